	.target	sm_90a

	.elftype	@"ET_EXEC"


//--------------------- .note.nv.tkinfo           --------------------------
	.section	.note.nv.tkinfo,"",@"SHT_NOTE"
	.sectionflags	@"SHF_NOTE_NV_TKINFO"
	.tkinfo
        /*0018*/ 	.word	0x00000002
        /*0030*/ 	.string	""
        /*0030*/ 	.string	"ptxas"
        /*0030*/ 	.string	"Cuda compilation tools, release 13.0, V13.0.88"
        /*0030*/ 	.string	"Build cuda_13.0.r13.0/compiler.36424714_0"
        /*0030*/ 	.string	"-arch sm_90a -m 64 "



//--------------------- .note.nv.cuinfo           --------------------------
	.section	.note.nv.cuinfo,"",@"SHT_NOTE"
	.sectionflags	@"SHF_NOTE_NV_CUINFO"
        /*0018*/ 	.short	0x0002
        /*001a*/ 	.short	0x005a
        /*001c*/ 	.short	0x0082
	.zero		2


//--------------------- .nv.info                  --------------------------
	.section	.nv.info,"",@"SHT_CUDA_INFO"
	.align	4


	//----- nvinfo : EIATTR_REGCOUNT
	.align		4
        /*0000*/ 	.byte	0x04, 0x2f
        /*0002*/ 	.short	(.L_41 - .L_40)
	.align		4
.L_40:
        /*0004*/ 	.word	index@(_ZN7cutlass13device_kernelIN5flash11enable_sm90INS1_16FlashAttnFwdSm90INS1_25CollectiveMainloopFwdSm90ILi2EN4cute5tupleIJNS5_1CILi1EEES8_S8_EEENS6_IJNS7_ILi192EEENS7_ILi128EEENS7_ILi64EEEEEELi64ENS_6half_tEfNS_4arch4Sm90ELb1ELb0ELb1ELb1ELb1ELb1ELb0ELb1ELb1ELb1ELb1ELb0EEENS1_21CollectiveEpilogueFwdINS6_IJSA_SC_SB_EEES9_SE_SG_Li384ELb1ELb1ELb1ELb0EEENS1_36VarlenDynamicPersistentTileSchedulerILi192ELi128ELi384ELi128ELb1ELb1ELb1ELb1ELb1ELb1EEEEEEEEEvNT_6ParamsE)
        /*0008*/ 	.word	0x00000080


	//----- nvinfo : EIATTR_FRAME_SIZE
	.align		4
.L_41:
        /*000c*/ 	.byte	0x04, 0x11
        /*000e*/ 	.short	(.L_43 - .L_42)
	.align		4
.L_42:
        /*0010*/ 	.word	index@(_ZN7cutlass13device_kernelIN5flash11enable_sm90INS1_16FlashAttnFwdSm90INS1_25CollectiveMainloopFwdSm90ILi2EN4cute5tupleIJNS5_1CILi1EEES8_S8_EEENS6_IJNS7_ILi192EEENS7_ILi128EEENS7_ILi64EEEEEELi64ENS_6half_tEfNS_4arch4Sm90ELb1ELb0ELb1ELb1ELb1ELb1ELb0ELb1ELb1ELb1ELb1ELb0EEENS1_21CollectiveEpilogueFwdINS6_IJSA_SC_SB_EEES9_SE_SG_Li384ELb1ELb1ELb1ELb0EEENS1_36VarlenDynamicPersistentTileSchedulerILi192ELi128ELi384ELi128ELb1ELb1ELb1ELb1ELb1ELb1EEEEEEEEEvNT_6ParamsE)
        /*0014*/ 	.word	0x00000068


	//----- nvinfo : EIATTR_REGCOUNT
	.align		4
.L_43:
        /*0018*/ 	.byte	0x04, 0x2f
        /*001a*/ 	.short	(.L_45 - .L_44)
	.align		4
.L_44:
        /*001c*/ 	.word	index@(_ZN7cutlass13device_kernelIN5flash11enable_sm90INS1_16FlashAttnFwdSm90INS1_25CollectiveMainloopFwdSm90ILi2EN4cute5tupleIJNS5_1CILi1EEES8_S8_EEENS6_IJNS7_ILi192EEENS7_ILi128EEENS7_ILi64EEEEEELi64ENS_6half_tEfNS_4arch4Sm90ELb1ELb0ELb1ELb1ELb1ELb0ELb0ELb1ELb1ELb1ELb1ELb0EEENS1_21CollectiveEpilogueFwdINS6_IJSA_SC_SB_EEES9_SE_SG_Li384ELb1ELb1ELb1ELb0EEENS1_36VarlenDynamicPersistentTileSchedulerILi192ELi128ELi384ELi128ELb1ELb1ELb1ELb1ELb1ELb1EEEEEEEEEvNT_6ParamsE)
        /*0020*/ 	.word	0x00000080


	//----- nvinfo : EIATTR_FRAME_SIZE
	.align		4
.L_45:
        /*0024*/ 	.byte	0x04, 0x11
        /*0026*/ 	.short	(.L_47 - .L_46)
	.align		4
.L_46:
        /*0028*/ 	.word	index@(_ZN7cutlass13device_kernelIN5flash11enable_sm90INS1_16FlashAttnFwdSm90INS1_25CollectiveMainloopFwdSm90ILi2EN4cute5tupleIJNS5_1CILi1EEES8_S8_EEENS6_IJNS7_ILi192EEENS7_ILi128EEENS7_ILi64EEEEEELi64ENS_6half_tEfNS_4arch4Sm90ELb1ELb0ELb1ELb1ELb1ELb0ELb0ELb1ELb1ELb1ELb1ELb0EEENS1_21CollectiveEpilogueFwdINS6_IJSA_SC_SB_EEES9_SE_SG_Li384ELb1ELb1ELb1ELb0EEENS1_36VarlenDynamicPersistentTileSchedulerILi192ELi128ELi384ELi128ELb1ELb1ELb1ELb1ELb1ELb1EEEEEEEEEvNT_6ParamsE)
        /*002c*/ 	.word	0x00000040


	//----- nvinfo : EIATTR_REGCOUNT
	.align		4
.L_47:
        /*0030*/ 	.byte	0x04, 0x2f
        /*0032*/ 	.short	(.L_49 - .L_48)
	.align		4
.L_48:
        /*0034*/ 	.word	index@(_ZN7cutlass13device_kernelIN5flash11enable_sm90INS1_16FlashAttnFwdSm90INS1_25CollectiveMainloopFwdSm90ILi2EN4cute5tupleIJNS5_1CILi1EEES8_S8_EEENS6_IJNS7_ILi192EEENS7_ILi128EEENS7_ILi64EEEEEELi64ENS_6half_tEfNS_4arch4Sm90ELb1ELb0ELb1ELb0ELb1ELb0ELb0ELb1ELb1ELb1ELb1ELb0EEENS1_21CollectiveEpilogueFwdINS6_IJSA_SC_SB_EEES9_SE_SG_Li384ELb0ELb1ELb1ELb0EEENS1_19SingleTileSchedulerILb0ELb1ELb1ELi192EEEEEEEEEvNT_6ParamsE)
        /*0038*/ 	.word	0x00000080


	//----- nvinfo : EIATTR_FRAME_SIZE
	.align		4
.L_49:
        /*003c*/ 	.byte	0x04, 0x11
        /*003e*/ 	.short	(.L_51 - .L_50)
	.align		4
.L_50:
        /*0040*/ 	.word	index@(_ZN7cutlass13device_kernelIN5flash11enable_sm90INS1_16FlashAttnFwdSm90INS1_25CollectiveMainloopFwdSm90ILi2EN4cute5tupleIJNS5_1CILi1EEES8_S8_EEENS6_IJNS7_ILi192EEENS7_ILi128EEENS7_ILi64EEEEEELi64ENS_6half_tEfNS_4arch4Sm90ELb1ELb0ELb1ELb0ELb1ELb0ELb0ELb1ELb1ELb1ELb1ELb0EEENS1_21CollectiveEpilogueFwdINS6_IJSA_SC_SB_EEES9_SE_SG_Li384ELb0ELb1ELb1ELb0EEENS1_19SingleTileSchedulerILb0ELb1ELb1ELi192EEEEEEEEEvNT_6ParamsE)
        /*0044*/ 	.word	0x00000008


	//----- nvinfo : EIATTR_REGCOUNT
	.align		4
.L_51:
        /*0048*/ 	.byte	0x04, 0x2f
        /*004a*/ 	.short	(.L_53 - .L_52)
	.align		4
.L_52:
        /*004c*/ 	.word	index@(_ZN7cutlass13device_kernelIN5flash11enable_sm90INS1_16FlashAttnFwdSm90INS1_25CollectiveMainloopFwdSm90ILi2EN4cute5tupleIJNS5_1CILi1EEES8_S8_EEENS6_IJNS7_ILi192EEENS7_ILi128EEENS7_ILi64EEEEEELi64ENS_6half_tEfNS_4arch4Sm90ELb0ELb1ELb1ELb1ELb1ELb1ELb0ELb1ELb1ELb1ELb1ELb0EEENS1_21CollectiveEpilogueFwdINS6_IJSA_SC_SB_EEES9_SE_SG_Li384ELb1ELb1ELb1ELb0EEENS1_36VarlenDynamicPersistentTileSchedulerILi192ELi128ELi384ELi128ELb1ELb1ELb1ELb1ELb0ELb1EEEEEEEEEvNT_6ParamsE)
        /*0050*/ 	.word	0x00000080


	//----- nvinfo : EIATTR_FRAME_SIZE
	.align		4
.L_53:
        /*0054*/ 	.byte	0x04, 0x11
        /*0056*/ 	.short	(.L_55 - .L_54)
	.align		4
.L_54:
        /*0058*/ 	.word	index@(_ZN7cutlass13device_kernelIN5flash11enable_sm90INS1_16FlashAttnFwdSm90INS1_25CollectiveMainloopFwdSm90ILi2EN4cute5tupleIJNS5_1CILi1EEES8_S8_EEENS6_IJNS7_ILi192EEENS7_ILi128EEENS7_ILi64EEEEEELi64ENS_6half_tEfNS_4arch4Sm90ELb0ELb1ELb1ELb1ELb1ELb1ELb0ELb1ELb1ELb1ELb1ELb0EEENS1_21CollectiveEpilogueFwdINS6_IJSA_SC_SB_EEES9_SE_SG_Li384ELb1ELb1ELb1ELb0EEENS1_36VarlenDynamicPersistentTileSchedulerILi192ELi128ELi384ELi128ELb1ELb1ELb1ELb1ELb0ELb1EEEEEEEEEvNT_6ParamsE)
        /*005c*/ 	.word	0x00000068


	//----- nvinfo : EIATTR_REGCOUNT
	.align		4
.L_55:
        /*0060*/ 	.byte	0x04, 0x2f
        /*0062*/ 	.short	(.L_57 - .L_56)
	.align		4
.L_56:
        /*0064*/ 	.word	index@(_ZN7cutlass13device_kernelIN5flash11enable_sm90INS1_16FlashAttnFwdSm90INS1_25CollectiveMainloopFwdSm90ILi2EN4cute5tupleIJNS5_1CILi1EEES8_S8_EEENS6_IJNS7_ILi192EEENS7_ILi128EEENS7_ILi64EEEEEELi64ENS_6half_tEfNS_4arch4Sm90ELb0ELb1ELb1ELb1ELb1ELb0ELb0ELb1ELb1ELb1ELb1ELb0EEENS1_21CollectiveEpilogueFwdINS6_IJSA_SC_SB_EEES9_SE_SG_Li384ELb1ELb1ELb1ELb0EEENS1_36VarlenDynamicPersistentTileSchedulerILi192ELi128ELi384ELi128ELb1ELb1ELb1ELb1ELb0ELb1EEEEEEEEEvNT_6ParamsE)
        /*0068*/ 	.word	0x00000080


	//----- nvinfo : EIATTR_FRAME_SIZE
	.align		4
.L_57:
        /*006c*/ 	.byte	0x04, 0x11
        /*006e*/ 	.short	(.L_59 - .L_58)
	.align		4
.L_58:
        /*0070*/ 	.word	index@(_ZN7cutlass13device_kernelIN5flash11enable_sm90INS1_16FlashAttnFwdSm90INS1_25CollectiveMainloopFwdSm90ILi2EN4cute5tupleIJNS5_1CILi1EEES8_S8_EEENS6_IJNS7_ILi192EEENS7_ILi128EEENS7_ILi64EEEEEELi64ENS_6half_tEfNS_4arch4Sm90ELb0ELb1ELb1ELb1ELb1ELb0ELb0ELb1ELb1ELb1ELb1ELb0EEENS1_21CollectiveEpilogueFwdINS6_IJSA_SC_SB_EEES9_SE_SG_Li384ELb1ELb1ELb1ELb0EEENS1_36VarlenDynamicPersistentTileSchedulerILi192ELi128ELi384ELi128ELb1ELb1ELb1ELb1ELb0ELb1EEEEEEEEEvNT_6ParamsE)
        /*0074*/ 	.word	0x00000040


	//----- nvinfo : EIATTR_REGCOUNT
	.align		4
.L_59:
        /*0078*/ 	.byte	0x04, 0x2f
        /*007a*/ 	.short	(.L_61 - .L_60)
	.align		4
.L_60:
        /*007c*/ 	.word	index@(_ZN7cutlass13device_kernelIN5flash11enable_sm90INS1_16FlashAttnFwdSm90INS1_25CollectiveMainloopFwdSm90ILi2EN4cute5tupleIJNS5_1CILi1EEES8_S8_EEENS6_IJNS7_ILi192EEENS7_ILi128EEENS7_ILi64EEEEEELi64ENS_6half_tEfNS_4arch4Sm90ELb0ELb1ELb1ELb0ELb1ELb0ELb0ELb1ELb1ELb1ELb1ELb0EEENS1_21CollectiveEpilogueFwdINS6_IJSA_SC_SB_EEES9_SE_SG_Li384ELb0ELb1ELb1ELb0EEENS1_19SingleTileSchedulerILb0ELb1ELb1ELi192EEEEEEEEEvNT_6ParamsE)
        /*0080*/ 	.word	0x00000080


	//----- nvinfo : EIATTR_FRAME_SIZE
	.align		4
.L_61:
        /*0084*/ 	.byte	0x04, 0x11
        /*0086*/ 	.short	(.L_63 - .L_62)
	.align		4
.L_62:
        /*0088*/ 	.word	index@(_ZN7cutlass13device_kernelIN5flash11enable_sm90INS1_16FlashAttnFwdSm90INS1_25CollectiveMainloopFwdSm90ILi2EN4cute5tupleIJNS5_1CILi1EEES8_S8_EEENS6_IJNS7_ILi192EEENS7_ILi128EEENS7_ILi64EEEEEELi64ENS_6half_tEfNS_4arch4Sm90ELb0ELb1ELb1ELb0ELb1ELb0ELb0ELb1ELb1ELb1ELb1ELb0EEENS1_21CollectiveEpilogueFwdINS6_IJSA_SC_SB_EEES9_SE_SG_Li384ELb0ELb1ELb1ELb0EEENS1_19SingleTileSchedulerILb0ELb1ELb1ELi192EEEEEEEEEvNT_6ParamsE)
        /*008c*/ 	.word	0x00000008


	//----- nvinfo : EIATTR_REGCOUNT
	.align		4
.L_63:
        /*0090*/ 	.byte	0x04, 0x2f
        /*0092*/ 	.short	(.L_65 - .L_64)
	.align		4
.L_64:
        /*0094*/ 	.word	index@(_ZN7cutlass13device_kernelIN5flash11enable_sm90INS1_16FlashAttnFwdSm90INS1_25CollectiveMainloopFwdSm90ILi2EN4cute5tupleIJNS5_1CILi1EEES8_S8_EEENS6_IJNS7_ILi192EEENS7_ILi128EEENS7_ILi64EEEEEELi64ENS_6half_tEfNS_4arch4Sm90ELb0ELb0ELb1ELb1ELb1ELb1ELb0ELb1ELb1ELb1ELb1ELb0EEENS1_21CollectiveEpilogueFwdINS6_IJSA_SC_SB_EEES9_SE_SG_Li384ELb1ELb1ELb1ELb0EEENS1_36VarlenDynamicPersistentTileSchedulerILi192ELi128ELi384ELi128ELb1ELb1ELb1ELb0ELb1ELb1EEEEEEEEEvNT_6ParamsE)
        /*0098*/ 	.word	0x00000080


	//----- nvinfo : EIATTR_FRAME_SIZE
	.align		4
.L_65:
        /*009c*/ 	.byte	0x04, 0x11
        /*009e*/ 	.short	(.L_67 - .L_66)
	.align		4
.L_66:
        /*00a0*/ 	.word	index@(_ZN7cutlass13device_kernelIN5flash11enable_sm90INS1_16FlashAttnFwdSm90INS1_25CollectiveMainloopFwdSm90ILi2EN4cute5tupleIJNS5_1CILi1EEES8_S8_EEENS6_IJNS7_ILi192EEENS7_ILi128EEENS7_ILi64EEEEEELi64ENS_6half_tEfNS_4arch4Sm90ELb0ELb0ELb1ELb1ELb1ELb1ELb0ELb1ELb1ELb1ELb1ELb0EEENS1_21CollectiveEpilogueFwdINS6_IJSA_SC_SB_EEES9_SE_SG_Li384ELb1ELb1ELb1ELb0EEENS1_36VarlenDynamicPersistentTileSchedulerILi192ELi128ELi384ELi128ELb1ELb1ELb1ELb0ELb1ELb1EEEEEEEEEvNT_6ParamsE)
        /*00a4*/ 	.word	0x00000068


	//----- nvinfo : EIATTR_REGCOUNT
	.align		4
.L_67:
        /*00a8*/ 	.byte	0x04, 0x2f
        /*00aa*/ 	.short	(.L_69 - .L_68)
	.align		4
.L_68:
        /*00ac*/ 	.word	index@(_ZN7cutlass13device_kernelIN5flash11enable_sm90INS1_16FlashAttnFwdSm90INS1_25CollectiveMainloopFwdSm90ILi2EN4cute5tupleIJNS5_1CILi1EEES8_S8_EEENS6_IJNS7_ILi192EEENS7_ILi128EEENS7_ILi64EEEEEELi64ENS_6half_tEfNS_4arch4Sm90ELb0ELb0ELb1ELb1ELb1ELb0ELb0ELb1ELb1ELb1ELb1ELb0EEENS1_21CollectiveEpilogueFwdINS6_IJSA_SC_SB_EEES9_SE_SG_Li384ELb1ELb1ELb1ELb0EEENS1_36VarlenDynamicPersistentTileSchedulerILi192ELi128ELi384ELi128ELb1ELb1ELb1ELb0ELb1ELb1EEEEEEEEEvNT_6ParamsE)
        /*00b0*/ 	.word	0x00000080


	//----- nvinfo : EIATTR_FRAME_SIZE
	.align		4
.L_69:
        /*00b4*/ 	.byte	0x04, 0x11
        /*00b6*/ 	.short	(.L_71 - .L_70)
	.align		4
.L_70:
        /*00b8*/ 	.word	index@(_ZN7cutlass13device_kernelIN5flash11enable_sm90INS1_16FlashAttnFwdSm90INS1_25CollectiveMainloopFwdSm90ILi2EN4cute5tupleIJNS5_1CILi1EEES8_S8_EEENS6_IJNS7_ILi192EEENS7_ILi128EEENS7_ILi64EEEEEELi64ENS_6half_tEfNS_4arch4Sm90ELb0ELb0ELb1ELb1ELb1ELb0ELb0ELb1ELb1ELb1ELb1ELb0EEENS1_21CollectiveEpilogueFwdINS6_IJSA_SC_SB_EEES9_SE_SG_Li384ELb1ELb1ELb1ELb0EEENS1_36VarlenDynamicPersistentTileSchedulerILi192ELi128ELi384ELi128ELb1ELb1ELb1ELb0ELb1ELb1EEEEEEEEEvNT_6ParamsE)
        /*00bc*/ 	.word	0x00000050


	//----- nvinfo : EIATTR_REGCOUNT
	.align		4
.L_71:
        /*00c0*/ 	.byte	0x04, 0x2f
        /*00c2*/ 	.short	(.L_73 - .L_72)
	.align		4
.L_72:
        /*00c4*/ 	.word	index@(_ZN7cutlass13device_kernelIN5flash11enable_sm90INS1_16FlashAttnFwdSm90INS1_25CollectiveMainloopFwdSm90ILi2EN4cute5tupleIJNS5_1CILi1EEES8_S8_EEENS6_IJNS7_ILi192EEENS7_ILi128EEENS7_ILi64EEEEEELi64ENS_6half_tEfNS_4arch4Sm90ELb0ELb0ELb1ELb0ELb1ELb0ELb0ELb1ELb1ELb1ELb1ELb0EEENS1_21CollectiveEpilogueFwdINS6_IJSA_SC_SB_EEES9_SE_SG_Li384ELb0ELb1ELb1ELb0EEENS1_19SingleTileSchedulerILb0ELb1ELb1ELi192EEEEEEEEEvNT_6ParamsE)
        /*00c8*/ 	.word	0x00000080


	//----- nvinfo : EIATTR_FRAME_SIZE
	.align		4
.L_73:
        /*00cc*/ 	.byte	0x04, 0x11
        /*00ce*/ 	.short	(.L_75 - .L_74)
	.align		4
.L_74:
        /*00d0*/ 	.word	index@(_ZN7cutlass13device_kernelIN5flash11enable_sm90INS1_16FlashAttnFwdSm90INS1_25CollectiveMainloopFwdSm90ILi2EN4cute5tupleIJNS5_1CILi1EEES8_S8_EEENS6_IJNS7_ILi192EEENS7_ILi128EEENS7_ILi64EEEEEELi64ENS_6half_tEfNS_4arch4Sm90ELb0ELb0ELb1ELb0ELb1ELb0ELb0ELb1ELb1ELb1ELb1ELb0EEENS1_21CollectiveEpilogueFwdINS6_IJSA_SC_SB_EEES9_SE_SG_Li384ELb0ELb1ELb1ELb0EEENS1_19SingleTileSchedulerILb0ELb1ELb1ELi192EEEEEEEEEvNT_6ParamsE)
        /*00d4*/ 	.word	0x00000008


	//----- nvinfo : EIATTR_REGCOUNT
	.align		4
.L_75:
        /*00d8*/ 	.byte	0x04, 0x2f
        /*00da*/ 	.short	(.L_77 - .L_76)
	.align		4
.L_76:
        /*00dc*/ 	.word	index@(_ZN7cutlass13device_kernelIN5flash11enable_sm90INS1_16FlashAttnFwdSm90INS1_25CollectiveMainloopFwdSm90ILi2EN4cute5tupleIJNS5_1CILi1EEES8_S8_EEENS6_IJNS7_ILi192EEENS7_ILi128EEENS7_ILi96EEEEEELi96ENS_6half_tEfNS_4arch4Sm90ELb1ELb0ELb1ELb1ELb1ELb1ELb0ELb0ELb1ELb1ELb1ELb0EEENS1_21CollectiveEpilogueFwdINS6_IJSA_SC_SB_EEES9_SE_SG_Li384ELb1ELb1ELb1ELb0EEENS1_36VarlenDynamicPersistentTileSchedulerILi192ELi128ELi384ELi128ELb1ELb1ELb1ELb1ELb1ELb1EEEEEEEEEvNT_6ParamsE)
        /*00e0*/ 	.word	0x00000080


	//----- nvinfo : EIATTR_FRAME_SIZE
	.align		4
.L_77:
        /*00e4*/ 	.byte	0x04, 0x11
        /*00e6*/ 	.short	(.L_79 - .L_78)
	.align		4
.L_78:
        /*00e8*/ 	.word	index@(_ZN7cutlass13device_kernelIN5flash11enable_sm90INS1_16FlashAttnFwdSm90INS1_25CollectiveMainloopFwdSm90ILi2EN4cute5tupleIJNS5_1CILi1EEES8_S8_EEENS6_IJNS7_ILi192EEENS7_ILi128EEENS7_ILi96EEEEEELi96ENS_6half_tEfNS_4arch4Sm90ELb1ELb0ELb1ELb1ELb1ELb1ELb0ELb0ELb1ELb1ELb1ELb0EEENS1_21CollectiveEpilogueFwdINS6_IJSA_SC_SB_EEES9_SE_SG_Li384ELb1ELb1ELb1ELb0EEENS1_36VarlenDynamicPersistentTileSchedulerILi192ELi128ELi384ELi128ELb1ELb1ELb1ELb1ELb1ELb1EEEEEEEEEvNT_6ParamsE)
        /*00ec*/ 	.word	0x00000118


	//----- nvinfo : EIATTR_REGCOUNT
	.align		4
.L_79:
        /*00f0*/ 	.byte	0x04, 0x2f
        /*00f2*/ 	.short	(.L_81 - .L_80)
	.align		4
.L_80:
        /*00f4*/ 	.word	index@(_ZN7cutlass13device_kernelIN5flash11enable_sm90INS1_16FlashAttnFwdSm90INS1_25CollectiveMainloopFwdSm90ILi2EN4cute5tupleIJNS5_1CILi1EEES8_S8_EEENS6_IJNS7_ILi192EEENS7_ILi128EEENS7_ILi96EEEEEELi96ENS_6half_tEfNS_4arch4Sm90ELb1ELb0ELb1ELb1ELb1ELb0ELb0ELb0ELb1ELb1ELb1ELb0EEENS1_21CollectiveEpilogueFwdINS6_IJSA_SC_SB_EEES9_SE_SG_Li384ELb1ELb1ELb1ELb0EEENS1_36VarlenDynamicPersistentTileSchedulerILi192ELi128ELi384ELi128ELb1ELb1ELb1ELb1ELb1ELb1EEEEEEEEEvNT_6ParamsE)
        /*00f8*/ 	.word	0x00000080


	//----- nvinfo : EIATTR_FRAME_SIZE
	.align		4
.L_81:
        /*00fc*/ 	.byte	0x04, 0x11
        /*00fe*/ 	.short	(.L_83 - .L_82)
	.align		4
.L_82:
        /*0100*/ 	.word	index@(_ZN7cutlass13device_kernelIN5flash11enable_sm90INS1_16FlashAttnFwdSm90INS1_25CollectiveMainloopFwdSm90ILi2EN4cute5tupleIJNS5_1CILi1EEES8_S8_EEENS6_IJNS7_ILi192EEENS7_ILi128EEENS7_ILi96EEEEEELi96ENS_6half_tEfNS_4arch4Sm90ELb1ELb0ELb1ELb1ELb1ELb0ELb0ELb0ELb1ELb1ELb1ELb0EEENS1_21CollectiveEpilogueFwdINS6_IJSA_SC_SB_EEES9_SE_SG_Li384ELb1ELb1ELb1ELb0EEENS1_36VarlenDynamicPersistentTileSchedulerILi192ELi128ELi384ELi128ELb1ELb1ELb1ELb1ELb1ELb1EEEEEEEEEvNT_6ParamsE)
        /*0104*/ 	.word	0x00000048


	//----- nvinfo : EIATTR_REGCOUNT
	.align		4
.L_83:
        /*0108*/ 	.byte	0x04, 0x2f
        /*010a*/ 	.short	(.L_85 - .L_84)
	.align		4
.L_84:
        /*010c*/ 	.word	index@(_ZN7cutlass13device_kernelIN5flash11enable_sm90INS1_16FlashAttnFwdSm90INS1_25CollectiveMainloopFwdSm90ILi2EN4cute5tupleIJNS5_1CILi1EEES8_S8_EEENS6_IJNS7_ILi192EEENS7_ILi128EEENS7_ILi96EEEEEELi96ENS_6half_tEfNS_4arch4Sm90ELb1ELb0ELb1ELb0ELb1ELb0ELb0ELb0ELb1ELb1ELb1ELb0EEENS1_21CollectiveEpilogueFwdINS6_IJSA_SC_SB_EEES9_SE_SG_Li384ELb0ELb1ELb1ELb0EEENS1_19SingleTileSchedulerILb0ELb1ELb1ELi192EEEEEEEEEvNT_6ParamsE)
        /*0110*/ 	.word	0x00000080


	//----- nvinfo : EIATTR_FRAME_SIZE
	.align		4
.L_85:
        /*0114*/ 	.byte	0x04, 0x11
        /*0116*/ 	.short	(.L_87 - .L_86)
	.align		4
.L_86:
        /*0118*/ 	.word	index@(_ZN7cutlass13device_kernelIN5flash11enable_sm90INS1_16FlashAttnFwdSm90INS1_25CollectiveMainloopFwdSm90ILi2EN4cute5tupleIJNS5_1CILi1EEES8_S8_EEENS6_IJNS7_ILi192EEENS7_ILi128EEENS7_ILi96EEEEEELi96ENS_6half_tEfNS_4arch4Sm90ELb1ELb0ELb1ELb0ELb1ELb0ELb0ELb0ELb1ELb1ELb1ELb0EEENS1_21CollectiveEpilogueFwdINS6_IJSA_SC_SB_EEES9_SE_SG_Li384ELb0ELb1ELb1ELb0EEENS1_19SingleTileSchedulerILb0ELb1ELb1ELi192EEEEEEEEEvNT_6ParamsE)
        /*011c*/ 	.word	0x00000010


	//----- nvinfo : EIATTR_REGCOUNT
	.align		4
.L_87:
        /*0120*/ 	.byte	0x04, 0x2f
        /*0122*/ 	.short	(.L_89 - .L_88)
	.align		4
.L_88:
        /*0124*/ 	.word	index@(_ZN7cutlass13device_kernelIN5flash11enable_sm90INS1_16FlashAttnFwdSm90INS1_25CollectiveMainloopFwdSm90ILi2EN4cute5tupleIJNS5_1CILi1EEES8_S8_EEENS6_IJNS7_ILi192EEENS7_ILi128EEENS7_ILi96EEEEEELi96ENS_6half_tEfNS_4arch4Sm90ELb0ELb1ELb1ELb1ELb1ELb1ELb0ELb0ELb1ELb1ELb1ELb0EEENS1_21CollectiveEpilogueFwdINS6_IJSA_SC_SB_EEES9_SE_SG_Li384ELb1ELb1ELb1ELb0EEENS1_36VarlenDynamicPersistentTileSchedulerILi192ELi128ELi384ELi128ELb1ELb1ELb1ELb1ELb0ELb1EEEEEEEEEvNT_6ParamsE)
        /*0128*/ 	.word	0x00000080


	//----- nvinfo : EIATTR_FRAME_SIZE
	.align		4
.L_89:
        /*012c*/ 	.byte	0x04, 0x11
        /*012e*/ 	.short	(.L_91 - .L_90)
	.align		4
.L_90:
        /*0130*/ 	.word	index@(_ZN7cutlass13device_kernelIN5flash11enable_sm90INS1_16FlashAttnFwdSm90INS1_25CollectiveMainloopFwdSm90ILi2EN4cute5tupleIJNS5_1CILi1EEES8_S8_EEENS6_IJNS7_ILi192EEENS7_ILi128EEENS7_ILi96EEEEEELi96ENS_6half_tEfNS_4arch4Sm90ELb0ELb1ELb1ELb1ELb1ELb1ELb0ELb0ELb1ELb1ELb1ELb0EEENS1_21CollectiveEpilogueFwdINS6_IJSA_SC_SB_EEES9_SE_SG_Li384ELb1ELb1ELb1ELb0EEENS1_36VarlenDynamicPersistentTileSchedulerILi192ELi128ELi384ELi128ELb1ELb1ELb1ELb1ELb0ELb1EEEEEEEEEvNT_6ParamsE)
        /*0134*/ 	.word	0x000000c8


	//----- nvinfo : EIATTR_REGCOUNT
	.align		4
.L_91:
        /*0138*/ 	.byte	0x04, 0x2f
        /*013a*/ 	.short	(.L_93 - .L_92)
	.align		4
.L_92:
        /*013c*/ 	.word	index@(_ZN7cutlass13device_kernelIN5flash11enable_sm90INS1_16FlashAttnFwdSm90INS1_25CollectiveMainloopFwdSm90ILi2EN4cute5tupleIJNS5_1CILi1EEES8_S8_EEENS6_IJNS7_ILi192EEENS7_ILi128EEENS7_ILi96EEEEEELi96ENS_6half_tEfNS_4arch4Sm90ELb0ELb1ELb1ELb1ELb1ELb0ELb0ELb0ELb1ELb1ELb1ELb0EEENS1_21CollectiveEpilogueFwdINS6_IJSA_SC_SB_EEES9_SE_SG_Li384ELb1ELb1ELb1ELb0EEENS1_36VarlenDynamicPersistentTileSchedulerILi192ELi128ELi384ELi128ELb1ELb1ELb1ELb1ELb0ELb1EEEEEEEEEvNT_6ParamsE)
        /*0140*/ 	.word	0x00000080


	//----- nvinfo : EIATTR_FRAME_SIZE
	.align		4
.L_93:
        /*0144*/ 	.byte	0x04, 0x11
        /*0146*/ 	.short	(.L_95 - .L_94)
	.align		4
.L_94:
        /*0148*/ 	.word	index@(_ZN7cutlass13device_kernelIN5flash11enable_sm90INS1_16FlashAttnFwdSm90INS1_25CollectiveMainloopFwdSm90ILi2EN4cute5tupleIJNS5_1CILi1EEES8_S8_EEENS6_IJNS7_ILi192EEENS7_ILi128EEENS7_ILi96EEEEEELi96ENS_6half_tEfNS_4arch4Sm90ELb0ELb1ELb1ELb1ELb1ELb0ELb0ELb0ELb1ELb1ELb1ELb0EEENS1_21CollectiveEpilogueFwdINS6_IJSA_SC_SB_EEES9_SE_SG_Li384ELb1ELb1ELb1ELb0EEENS1_36VarlenDynamicPersistentTileSchedulerILi192ELi128ELi384ELi128ELb1ELb1ELb1ELb1ELb0ELb1EEEEEEEEEvNT_6ParamsE)
        /*014c*/ 	.word	0x00000030


	//----- nvinfo : EIATTR_REGCOUNT
	.align		4
.L_95:
        /*0150*/ 	.byte	0x04, 0x2f
        /*0152*/ 	.short	(.L_97 - .L_96)
	.align		4
.L_96:
        /*0154*/ 	.word	index@(_ZN7cutlass13device_kernelIN5flash11enable_sm90INS1_16FlashAttnFwdSm90INS1_25CollectiveMainloopFwdSm90ILi2EN4cute5tupleIJNS5_1CILi1EEES8_S8_EEENS6_IJNS7_ILi192EEENS7_ILi128EEENS7_ILi96EEEEEELi96ENS_6half_tEfNS_4arch4Sm90ELb0ELb1ELb1ELb0ELb1ELb0ELb0ELb0ELb1ELb1ELb1ELb0EEENS1_21CollectiveEpilogueFwdINS6_IJSA_SC_SB_EEES9_SE_SG_Li384ELb0ELb1ELb1ELb0EEENS1_19SingleTileSchedulerILb0ELb1ELb1ELi192EEEEEEEEEvNT_6ParamsE)
        /*0158*/ 	.word	0x00000080


	//----- nvinfo : EIATTR_FRAME_SIZE
	.align		4
.L_97:
        /*015c*/ 	.byte	0x04, 0x11
        /*015e*/ 	.short	(.L_99 - .L_98)
	.align		4
.L_98:
        /*0160*/ 	.word	index@(_ZN7cutlass13device_kernelIN5flash11enable_sm90INS1_16FlashAttnFwdSm90INS1_25CollectiveMainloopFwdSm90ILi2EN4cute5tupleIJNS5_1CILi1EEES8_S8_EEENS6_IJNS7_ILi192EEENS7_ILi128EEENS7_ILi96EEEEEELi96ENS_6half_tEfNS_4arch4Sm90ELb0ELb1ELb1ELb0ELb1ELb0ELb0ELb0ELb1ELb1ELb1ELb0EEENS1_21CollectiveEpilogueFwdINS6_IJSA_SC_SB_EEES9_SE_SG_Li384ELb0ELb1ELb1ELb0EEENS1_19SingleTileSchedulerILb0ELb1ELb1ELi192EEEEEEEEEvNT_6ParamsE)
        /*0164*/ 	.word	0x00000010


	//----- nvinfo : EIATTR_REGCOUNT
	.align		4
.L_99:
        /*0168*/ 	.byte	0x04, 0x2f
        /*016a*/ 	.short	(.L_101 - .L_100)
	.align		4
.L_100:
        /*016c*/ 	.word	index@(_ZN7cutlass13device_kernelIN5flash11enable_sm90INS1_16FlashAttnFwdSm90INS1_25CollectiveMainloopFwdSm90ILi2EN4cute5tupleIJNS5_1CILi1EEES8_S8_EEENS6_IJNS7_ILi192EEENS7_ILi128EEENS7_ILi96EEEEEELi96ENS_6half_tEfNS_4arch4Sm90ELb0ELb0ELb1ELb1ELb1ELb1ELb0ELb0ELb1ELb1ELb1ELb0EEENS1_21CollectiveEpilogueFwdINS6_IJSA_SC_SB_EEES9_SE_SG_Li384ELb1ELb1ELb1ELb0EEENS1_36VarlenDynamicPersistentTileSchedulerILi192ELi128ELi384ELi128ELb1ELb1ELb1ELb0ELb1ELb1EEEEEEEEEvNT_6ParamsE)
        /*0170*/ 	.word	0x00000080


	//----- nvinfo : EIATTR_FRAME_SIZE
	.align		4
.L_101:
        /*0174*/ 	.byte	0x04, 0x11
        /*0176*/ 	.short	(.L_103 - .L_102)
	.align		4
.L_102:
        /*0178*/ 	.word	index@(_ZN7cutlass13device_kernelIN5flash11enable_sm90INS1_16FlashAttnFwdSm90INS1_25CollectiveMainloopFwdSm90ILi2EN4cute5tupleIJNS5_1CILi1EEES8_S8_EEENS6_IJNS7_ILi192EEENS7_ILi128EEENS7_ILi96EEEEEELi96ENS_6half_tEfNS_4arch4Sm90ELb0ELb0ELb1ELb1ELb1ELb1ELb0ELb0ELb1ELb1ELb1ELb0EEENS1_21CollectiveEpilogueFwdINS6_IJSA_SC_SB_EEES9_SE_SG_Li384ELb1ELb1ELb1ELb0EEENS1_36VarlenDynamicPersistentTileSchedulerILi192ELi128ELi384ELi128ELb1ELb1ELb1ELb0ELb1ELb1EEEEEEEEEvNT_6ParamsE)
        /*017c*/ 	.word	0x00000118


	//----- nvinfo : EIATTR_REGCOUNT
	.align		4
.L_103:
        /*0180*/ 	.byte	0x04, 0x2f
        /*0182*/ 	.short	(.L_105 - .L_104)
	.align		4
.L_104:
        /*0184*/ 	.word	index@(_ZN7cutlass13device_kernelIN5flash11enable_sm90INS1_16FlashAttnFwdSm90INS1_25CollectiveMainloopFwdSm90ILi2EN4cute5tupleIJNS5_1CILi1EEES8_S8_EEENS6_IJNS7_ILi192EEENS7_ILi128EEENS7_ILi96EEEEEELi96ENS_6half_tEfNS_4arch4Sm90ELb0ELb0ELb1ELb1ELb1ELb0ELb0ELb0ELb1ELb1ELb1ELb0EEENS1_21CollectiveEpilogueFwdINS6_IJSA_SC_SB_EEES9_SE_SG_Li384ELb1ELb1ELb1ELb0EEENS1_36VarlenDynamicPersistentTileSchedulerILi192ELi128ELi384ELi128ELb1ELb1ELb1ELb0ELb1ELb1EEEEEEEEEvNT_6ParamsE)
        /*0188*/ 	.word	0x00000080


	//----- nvinfo : EIATTR_FRAME_SIZE
	.align		4
.L_105:
        /*018c*/ 	.byte	0x04, 0x11
        /*018e*/ 	.short	(.L_107 - .L_106)
	.align		4
.L_106:
        /*0190*/ 	.word	index@(_ZN7cutlass13device_kernelIN5flash11enable_sm90INS1_16FlashAttnFwdSm90INS1_25CollectiveMainloopFwdSm90ILi2EN4cute5tupleIJNS5_1CILi1EEES8_S8_EEENS6_IJNS7_ILi192EEENS7_ILi128EEENS7_ILi96EEEEEELi96ENS_6half_tEfNS_4arch4Sm90ELb0ELb0ELb1ELb1ELb1ELb0ELb0ELb0ELb1ELb1ELb1ELb0EEENS1_21CollectiveEpilogueFwdINS6_IJSA_SC_SB_EEES9_SE_SG_Li384ELb1ELb1ELb1ELb0EEENS1_36VarlenDynamicPersistentTileSchedulerILi192ELi128ELi384ELi128ELb1ELb1ELb1ELb0ELb1ELb1EEEEEEEEEvNT_6ParamsE)
        /*0194*/ 	.word	0x00000050


	//----- nvinfo : EIATTR_REGCOUNT
	.align		4
.L_107:
        /*0198*/ 	.byte	0x04, 0x2f
        /*019a*/ 	.short	(.L_109 - .L_108)
	.align		4
.L_108:
        /*019c*/ 	.word	index@(_ZN7cutlass13device_kernelIN5flash11enable_sm90INS1_16FlashAttnFwdSm90INS1_25CollectiveMainloopFwdSm90ILi2EN4cute5tupleIJNS5_1CILi1EEES8_S8_EEENS6_IJNS7_ILi192EEENS7_ILi128EEENS7_ILi96EEEEEELi96ENS_6half_tEfNS_4arch4Sm90ELb0ELb0ELb1ELb0ELb1ELb0ELb0ELb0ELb1ELb1ELb1ELb0EEENS1_21CollectiveEpilogueFwdINS6_IJSA_SC_SB_EEES9_SE_SG_Li384ELb0ELb1ELb1ELb0EEENS1_19SingleTileSchedulerILb0ELb1ELb1ELi192EEEEEEEEEvNT_6ParamsE)
        /*01a0*/ 	.word	0x00000080


	//----- nvinfo : EIATTR_FRAME_SIZE
	.align		4
.L_109:
        /*01a4*/ 	.byte	0x04, 0x11
        /*01a6*/ 	.short	(.L_111 - .L_110)
	.align		4
.L_110:
        /*01a8*/ 	.word	index@(_ZN7cutlass13device_kernelIN5flash11enable_sm90INS1_16FlashAttnFwdSm90INS1_25CollectiveMainloopFwdSm90ILi2EN4cute5tupleIJNS5_1CILi1EEES8_S8_EEENS6_IJNS7_ILi192EEENS7_ILi128EEENS7_ILi96EEEEEELi96ENS_6half_tEfNS_4arch4Sm90ELb0ELb0ELb1ELb0ELb1ELb0ELb0ELb0ELb1ELb1ELb1ELb0EEENS1_21CollectiveEpilogueFwdINS6_IJSA_SC_SB_EEES9_SE_SG_Li384ELb0ELb1ELb1ELb0EEENS1_19SingleTileSchedulerILb0ELb1ELb1ELi192EEEEEEEEEvNT_6ParamsE)
        /*01ac*/ 	.word	0x00000008


	//----- nvinfo : EIATTR_REGCOUNT
	.align		4
.L_111:
        /*01b0*/ 	.byte	0x04, 0x2f
        /*01b2*/ 	.short	(.L_113 - .L_112)
	.align		4
.L_112:
        /*01b4*/ 	.word	index@(_ZN7cutlass13device_kernelIN5flash11enable_sm90INS1_16FlashAttnFwdSm90INS1_25CollectiveMainloopFwdSm90ILi2EN4cute5tupleIJNS5_1CILi1EEES8_S8_EEENS6_IJNS7_ILi128EEESA_SA_EEELi128ENS_6half_tEfNS_4arch4Sm90ELb1ELb0ELb1ELb1ELb1ELb1ELb0ELb1ELb1ELb1ELb1ELb0EEENS1_21CollectiveEpilogueFwdISB_S9_SC_SE_Li256ELb1ELb1ELb1ELb0EEENS1_36VarlenDynamicPersistentTileSchedulerILi128ELi128ELi256ELi128ELb1ELb1ELb1ELb1ELb1ELb1EEEEEEEEEvNT_6ParamsE)
        /*01b8*/ 	.word	0x000000a8


	//----- nvinfo : EIATTR_FRAME_SIZE
	.align		4
.L_113:
        /*01bc*/ 	.byte	0x04, 0x11
        /*01be*/ 	.short	(.L_115 - .L_114)
	.align		4
.L_114:
        /*01c0*/ 	.word	index@(_ZN7cutlass13device_kernelIN5flash11enable_sm90INS1_16FlashAttnFwdSm90INS1_25CollectiveMainloopFwdSm90ILi2EN4cute5tupleIJNS5_1CILi1EEES8_S8_EEENS6_IJNS7_ILi128EEESA_SA_EEELi128ENS_6half_tEfNS_4arch4Sm90ELb1ELb0ELb1ELb1ELb1ELb1ELb0ELb1ELb1ELb1ELb1ELb0EEENS1_21CollectiveEpilogueFwdISB_S9_SC_SE_Li256ELb1ELb1ELb1ELb0EEENS1_36VarlenDynamicPersistentTileSchedulerILi128ELi128ELi256ELi128ELb1ELb1ELb1ELb1ELb1ELb1EEEEEEEEEvNT_6ParamsE)
        /*01c4*/ 	.word	0x00000028


	//----- nvinfo : EIATTR_REGCOUNT
	.align		4
.L_115:
        /*01c8*/ 	.byte	0x04, 0x2f
        /*01ca*/ 	.short	(.L_117 - .L_116)
	.align		4
.L_116:
        /*01cc*/ 	.word	index@(_ZN7cutlass13device_kernelIN5flash11enable_sm90INS1_16FlashAttnFwdSm90INS1_25CollectiveMainloopFwdSm90ILi2EN4cute5tupleIJNS5_1CILi1EEES8_S8_EEENS6_IJNS7_ILi128EEESA_SA_EEELi128ENS_6half_tEfNS_4arch4Sm90ELb1ELb0ELb1ELb1ELb1ELb0ELb0ELb1ELb1ELb1ELb1ELb0EEENS1_21CollectiveEpilogueFwdISB_S9_SC_SE_Li256ELb1ELb1ELb1ELb0EEENS1_36VarlenDynamicPersistentTileSchedulerILi128ELi128ELi256ELi128ELb1ELb1ELb1ELb1ELb1ELb1EEEEEEEEEvNT_6ParamsE)
        /*01d0*/ 	.word	0x000000a8


	//----- nvinfo : EIATTR_FRAME_SIZE
	.align		4
.L_117:
        /*01d4*/ 	.byte	0x04, 0x11
        /*01d6*/ 	.short	(.L_119 - .L_118)
	.align		4
.L_118:
        /*01d8*/ 	.word	index@(_ZN7cutlass13device_kernelIN5flash11enable_sm90INS1_16FlashAttnFwdSm90INS1_25CollectiveMainloopFwdSm90ILi2EN4cute5tupleIJNS5_1CILi1EEES8_S8_EEENS6_IJNS7_ILi128EEESA_SA_EEELi128ENS_6half_tEfNS_4arch4Sm90ELb1ELb0ELb1ELb1ELb1ELb0ELb0ELb1ELb1ELb1ELb1ELb0EEENS1_21CollectiveEpilogueFwdISB_S9_SC_SE_Li256ELb1ELb1ELb1ELb0EEENS1_36VarlenDynamicPersistentTileSchedulerILi128ELi128ELi256ELi128ELb1ELb1ELb1ELb1ELb1ELb1EEEEEEEEEvNT_6ParamsE)
        /*01dc*/ 	.word	0x00000028


	//----- nvinfo : EIATTR_REGCOUNT
	.align		4
.L_119:
        /*01e0*/ 	.byte	0x04, 0x2f
        /*01e2*/ 	.short	(.L_121 - .L_120)
	.align		4
.L_120:
        /*01e4*/ 	.word	index@(_ZN7cutlass13device_kernelIN5flash11enable_sm90INS1_16FlashAttnFwdSm90INS1_25CollectiveMainloopFwdSm90ILi2EN4cute5tupleIJNS5_1CILi1EEES8_S8_EEENS6_IJNS7_ILi128EEESA_SA_EEELi128ENS_6half_tEfNS_4arch4Sm90ELb1ELb0ELb1ELb0ELb1ELb0ELb0ELb1ELb1ELb1ELb1ELb0EEENS1_21CollectiveEpilogueFwdISB_S9_SC_SE_Li256ELb0ELb1ELb1ELb0EEENS1_19SingleTileSchedulerILb0ELb1ELb1ELi128EEEEEEEEEvNT_6ParamsE)
        /*01e8*/ 	.word	0x000000a8


	//----- nvinfo : EIATTR_FRAME_SIZE
	.align		4
.L_121:
        /*01ec*/ 	.byte	0x04, 0x11
        /*01ee*/ 	.short	(.L_123 - .L_122)
	.align		4
.L_122:
        /*01f0*/ 	.word	index@(_ZN7cutlass13device_kernelIN5flash11enable_sm90INS1_16FlashAttnFwdSm90INS1_25CollectiveMainloopFwdSm90ILi2EN4cute5tupleIJNS5_1CILi1EEES8_S8_EEENS6_IJNS7_ILi128EEESA_SA_EEELi128ENS_6half_tEfNS_4arch4Sm90ELb1ELb0ELb1ELb0ELb1ELb0ELb0ELb1ELb1ELb1ELb1ELb0EEENS1_21CollectiveEpilogueFwdISB_S9_SC_SE_Li256ELb0ELb1ELb1ELb0EEENS1_19SingleTileSchedulerILb0ELb1ELb1ELi128EEEEEEEEEvNT_6ParamsE)
        /*01f4*/ 	.word	0x00000000


	//----- nvinfo : EIATTR_REGCOUNT
	.align		4
.L_123:
        /*01f8*/ 	.byte	0x04, 0x2f
        /*01fa*/ 	.short	(.L_125 - .L_124)
	.align		4
.L_124:
        /*01fc*/ 	.word	index@(_ZN7cutlass13device_kernelIN5flash11enable_sm90INS1_16FlashAttnFwdSm90INS1_25CollectiveMainloopFwdSm90ILi2EN4cute5tupleIJNS5_1CILi1EEES8_S8_EEENS6_IJNS7_ILi128EEESA_SA_EEELi128ENS_6half_tEfNS_4arch4Sm90ELb0ELb1ELb1ELb1ELb1ELb1ELb0ELb1ELb1ELb1ELb1ELb0EEENS1_21CollectiveEpilogueFwdISB_S9_SC_SE_Li256ELb1ELb1ELb1ELb0EEENS1_36VarlenDynamicPersistentTileSchedulerILi128ELi128ELi256ELi128ELb1ELb1ELb1ELb1ELb0ELb1EEEEEEEEEvNT_6ParamsE)
        /*0200*/ 	.word	0x000000a8


	//----- nvinfo : EIATTR_FRAME_SIZE
	.align		4
.L_125:
        /*0204*/ 	.byte	0x04, 0x11
        /*0206*/ 	.short	(.L_127 - .L_126)
	.align		4
.L_126:
        /*0208*/ 	.word	index@(_ZN7cutlass13device_kernelIN5flash11enable_sm90INS1_16FlashAttnFwdSm90INS1_25CollectiveMainloopFwdSm90ILi2EN4cute5tupleIJNS5_1CILi1EEES8_S8_EEENS6_IJNS7_ILi128EEESA_SA_EEELi128ENS_6half_tEfNS_4arch4Sm90ELb0ELb1ELb1ELb1ELb1ELb1ELb0ELb1ELb1ELb1ELb1ELb0EEENS1_21CollectiveEpilogueFwdISB_S9_SC_SE_Li256ELb1ELb1ELb1ELb0EEENS1_36VarlenDynamicPersistentTileSchedulerILi128ELi128ELi256ELi128ELb1ELb1ELb1ELb1ELb0ELb1EEEEEEEEEvNT_6ParamsE)
        /*020c*/ 	.word	0x00000040


	//----- nvinfo : EIATTR_REGCOUNT
	.align		4
.L_127:
        /*0210*/ 	.byte	0x04, 0x2f
        /*0212*/ 	.short	(.L_129 - .L_128)
	.align		4
.L_128:
        /*0214*/ 	.word	index@(_ZN7cutlass13device_kernelIN5flash11enable_sm90INS1_16FlashAttnFwdSm90INS1_25CollectiveMainloopFwdSm90ILi2EN4cute5tupleIJNS5_1CILi1EEES8_S8_EEENS6_IJNS7_ILi128EEESA_SA_EEELi128ENS_6half_tEfNS_4arch4Sm90ELb0ELb1ELb1ELb1ELb1ELb0ELb0ELb1ELb1ELb1ELb1ELb0EEENS1_21CollectiveEpilogueFwdISB_S9_SC_SE_Li256ELb1ELb1ELb1ELb0EEENS1_36VarlenDynamicPersistentTileSchedulerILi128ELi128ELi256ELi128ELb1ELb1ELb1ELb1ELb0ELb1EEEEEEEEEvNT_6ParamsE)
        /*0218*/ 	.word	0x000000a8


	//----- nvinfo : EIATTR_FRAME_SIZE
	.align		4
.L_129:
        /*021c*/ 	.byte	0x04, 0x11
        /*021e*/ 	.short	(.L_131 - .L_130)
	.align		4
.L_130:
        /*0220*/ 	.word	index@(_ZN7cutlass13device_kernelIN5flash11enable_sm90INS1_16FlashAttnFwdSm90INS1_25CollectiveMainloopFwdSm90ILi2EN4cute5tupleIJNS5_1CILi1EEES8_S8_EEENS6_IJNS7_ILi128EEESA_SA_EEELi128ENS_6half_tEfNS_4arch4Sm90ELb0ELb1ELb1ELb1ELb1ELb0ELb0ELb1ELb1ELb1ELb1ELb0EEENS1_21CollectiveEpilogueFwdISB_S9_SC_SE_Li256ELb1ELb1ELb1ELb0EEENS1_36VarlenDynamicPersistentTileSchedulerILi128ELi128ELi256ELi128ELb1ELb1ELb1ELb1ELb0ELb1EEEEEEEEEvNT_6ParamsE)
        /*0224*/ 	.word	0x00000020


	//----- nvinfo : EIATTR_REGCOUNT
	.align		4
.L_131:
        /*0228*/ 	.byte	0x04, 0x2f
        /*022a*/ 	.short	(.L_133 - .L_132)
	.align		4
.L_132:
        /*022c*/ 	.word	index@(_ZN7cutlass13device_kernelIN5flash11enable_sm90INS1_16FlashAttnFwdSm90INS1_25CollectiveMainloopFwdSm90ILi2EN4cute5tupleIJNS5_1CILi1EEES8_S8_EEENS6_IJNS7_ILi128EEESA_SA_EEELi128ENS_6half_tEfNS_4arch4Sm90ELb0ELb1ELb1ELb0ELb1ELb0ELb0ELb1ELb1ELb1ELb1ELb0EEENS1_21CollectiveEpilogueFwdISB_S9_SC_SE_Li256ELb0ELb1ELb1ELb0EEENS1_19SingleTileSchedulerILb0ELb1ELb1ELi128EEEEEEEEEvNT_6ParamsE)
        /*0230*/ 	.word	0x000000a8


	//----- nvinfo : EIATTR_FRAME_SIZE
	.align		4
.L_133:
        /*0234*/ 	.byte	0x04, 0x11
        /*0236*/ 	.short	(.L_135 - .L_134)
	.align		4
.L_134:
        /*0238*/ 	.word	index@(_ZN7cutlass13device_kernelIN5flash11enable_sm90INS1_16FlashAttnFwdSm90INS1_25CollectiveMainloopFwdSm90ILi2EN4cute5tupleIJNS5_1CILi1EEES8_S8_EEENS6_IJNS7_ILi128EEESA_SA_EEELi128ENS_6half_tEfNS_4arch4Sm90ELb0ELb1ELb1ELb0ELb1ELb0ELb0ELb1ELb1ELb1ELb1ELb0EEENS1_21CollectiveEpilogueFwdISB_S9_SC_SE_Li256ELb0ELb1ELb1ELb0EEENS1_19SingleTileSchedulerILb0ELb1ELb1ELi128EEEEEEEEEvNT_6ParamsE)
        /*023c*/ 	.word	0x00000000


	//----- nvinfo : EIATTR_REGCOUNT
	.align		4
.L_135:
        /*0240*/ 	.byte	0x04, 0x2f
        /*0242*/ 	.short	(.L_137 - .L_136)
	.align		4
.L_136:
        /*0244*/ 	.word	index@(_ZN7cutlass13device_kernelIN5flash11enable_sm90INS1_16FlashAttnFwdSm90INS1_25CollectiveMainloopFwdSm90ILi2EN4cute5tupleIJNS5_1CILi1EEES8_S8_EEENS6_IJNS7_ILi128EEESA_SA_EEELi128ENS_6half_tEfNS_4arch4Sm90ELb0ELb0ELb1ELb1ELb1ELb1ELb0ELb1ELb1ELb1ELb1ELb0EEENS1_21CollectiveEpilogueFwdISB_S9_SC_SE_Li256ELb1ELb1ELb1ELb0EEENS1_36VarlenDynamicPersistentTileSchedulerILi128ELi128ELi256ELi128ELb1ELb1ELb1ELb0ELb1ELb1EEEEEEEEEvNT_6ParamsE)
        /*0248*/ 	.word	0x000000a8


	//----- nvinfo : EIATTR_FRAME_SIZE
	.align		4
.L_137:
        /*024c*/ 	.byte	0x04, 0x11
        /*024e*/ 	.short	(.L_139 - .L_138)
	.align		4
.L_138:
        /*0250*/ 	.word	index@(_ZN7cutlass13device_kernelIN5flash11enable_sm90INS1_16FlashAttnFwdSm90INS1_25CollectiveMainloopFwdSm90ILi2EN4cute5tupleIJNS5_1CILi1EEES8_S8_EEENS6_IJNS7_ILi128EEESA_SA_EEELi128ENS_6half_tEfNS_4arch4Sm90ELb0ELb0ELb1ELb1ELb1ELb1ELb0ELb1ELb1ELb1ELb1ELb0EEENS1_21CollectiveEpilogueFwdISB_S9_SC_SE_Li256ELb1ELb1ELb1ELb0EEENS1_36VarlenDynamicPersistentTileSchedulerILi128ELi128ELi256ELi128ELb1ELb1ELb1ELb0ELb1ELb1EEEEEEEEEvNT_6ParamsE)
        /*0254*/ 	.word	0x00000028


	//----- nvinfo : EIATTR_REGCOUNT
	.align		4
.L_139:
        /*0258*/ 	.byte	0x04, 0x2f
        /*025a*/ 	.short	(.L_141 - .L_140)
	.align		4
.L_140:
        /*025c*/ 	.word	index@(_ZN7cutlass13device_kernelIN5flash11enable_sm90INS1_16FlashAttnFwdSm90INS1_25CollectiveMainloopFwdSm90ILi2EN4cute5tupleIJNS5_1CILi1EEES8_S8_EEENS6_IJNS7_ILi128EEESA_SA_EEELi128ENS_6half_tEfNS_4arch4Sm90ELb0ELb0ELb1ELb1ELb1ELb0ELb0ELb1ELb1ELb1ELb1ELb0EEENS1_21CollectiveEpilogueFwdISB_S9_SC_SE_Li256ELb1ELb1ELb1ELb0EEENS1_36VarlenDynamicPersistentTileSchedulerILi128ELi128ELi256ELi128ELb1ELb1ELb1ELb0ELb1ELb1EEEEEEEEEvNT_6ParamsE)
        /*0260*/ 	.word	0x000000a8


	//----- nvinfo : EIATTR_FRAME_SIZE
	.align		4
.L_141:
        /*0264*/ 	.byte	0x04, 0x11
        /*0266*/ 	.short	(.L_143 - .L_142)
	.align		4
.L_142:
        /*0268*/ 	.word	index@(_ZN7cutlass13device_kernelIN5flash11enable_sm90INS1_16FlashAttnFwdSm90INS1_25CollectiveMainloopFwdSm90ILi2EN4cute5tupleIJNS5_1CILi1EEES8_S8_EEENS6_IJNS7_ILi128EEESA_SA_EEELi128ENS_6half_tEfNS_4arch4Sm90ELb0ELb0ELb1ELb1ELb1ELb0ELb0ELb1ELb1ELb1ELb1ELb0EEENS1_21CollectiveEpilogueFwdISB_S9_SC_SE_Li256ELb1ELb1ELb1ELb0EEENS1_36VarlenDynamicPersistentTileSchedulerILi128ELi128ELi256ELi128ELb1ELb1ELb1ELb0ELb1ELb1EEEEEEEEEvNT_6ParamsE)
        /*026c*/ 	.word	0x00000028


	//----- nvinfo : EIATTR_REGCOUNT
	.align		4
.L_143:
        /*0270*/ 	.byte	0x04, 0x2f
        /*0272*/ 	.short	(.L_145 - .L_144)
	.align		4
.L_144:
        /*0274*/ 	.word	index@(_ZN7cutlass13device_kernelIN5flash11enable_sm90INS1_16FlashAttnFwdSm90INS1_25CollectiveMainloopFwdSm90ILi2EN4cute5tupleIJNS5_1CILi1EEES8_S8_EEENS6_IJNS7_ILi128EEESA_SA_EEELi128ENS_6half_tEfNS_4arch4Sm90ELb0ELb0ELb1ELb0ELb1ELb0ELb0ELb1ELb1ELb1ELb1ELb0EEENS1_21CollectiveEpilogueFwdISB_S9_SC_SE_Li256ELb0ELb1ELb1ELb0EEENS1_19SingleTileSchedulerILb0ELb1ELb1ELi128EEEEEEEEEvNT_6ParamsE)
        /*0278*/ 	.word	0x000000a8


	//----- nvinfo : EIATTR_FRAME_SIZE
	.align		4
.L_145:
        /*027c*/ 	.byte	0x04, 0x11
        /*027e*/ 	.short	(.L_147 - .L_146)
	.align		4
.L_146:
        /*0280*/ 	.word	index@(_ZN7cutlass13device_kernelIN5flash11enable_sm90INS1_16FlashAttnFwdSm90INS1_25CollectiveMainloopFwdSm90ILi2EN4cute5tupleIJNS5_1CILi1EEES8_S8_EEENS6_IJNS7_ILi128EEESA_SA_EEELi128ENS_6half_tEfNS_4arch4Sm90ELb0ELb0ELb1ELb0ELb1ELb0ELb0ELb1ELb1ELb1ELb1ELb0EEENS1_21CollectiveEpilogueFwdISB_S9_SC_SE_Li256ELb0ELb1ELb1ELb0EEENS1_19SingleTileSchedulerILb0ELb1ELb1ELi128EEEEEEEEEvNT_6ParamsE)
        /*0284*/ 	.word	0x00000000


	//----- nvinfo : EIATTR_REGCOUNT
	.align		4
.L_147:
        /*0288*/ 	.byte	0x04, 0x2f
        /*028a*/ 	.short	(.L_149 - .L_148)
	.align		4
.L_148:
        /*028c*/ 	.word	index@(_ZN7cutlass13device_kernelIN5flash11enable_sm90INS1_16FlashAttnFwdSm90INS1_25CollectiveMainloopFwdSm90ILi2EN4cute5tupleIJNS5_1CILi1EEES8_S8_EEENS6_IJNS7_ILi128EEENS7_ILi96EEENS7_ILi192EEEEEELi192ENS_6half_tEfNS_4arch4Sm90ELb1ELb0ELb1ELb1ELb1ELb1ELb0ELb1ELb1ELb1ELb1ELb0EEENS1_21CollectiveEpilogueFwdINS6_IJSA_SC_SB_EEES9_SE_SG_Li256ELb1ELb1ELb1ELb0EEENS1_36VarlenDynamicPersistentTileSchedulerILi128ELi96ELi256ELi128ELb1ELb1ELb1ELb1ELb1ELb1EEEEEEEEEvNT_6ParamsE)
        /*0290*/ 	.word	0x000000a8


	//----- nvinfo : EIATTR_FRAME_SIZE
	.align		4
.L_149:
        /*0294*/ 	.byte	0x04, 0x11
        /*0296*/ 	.short	(.L_151 - .L_150)
	.align		4
.L_150:
        /*0298*/ 	.word	index@(_ZN7cutlass13device_kernelIN5flash11enable_sm90INS1_16FlashAttnFwdSm90INS1_25CollectiveMainloopFwdSm90ILi2EN4cute5tupleIJNS5_1CILi1EEES8_S8_EEENS6_IJNS7_ILi128EEENS7_ILi96EEENS7_ILi192EEEEEELi192ENS_6half_tEfNS_4arch4Sm90ELb1ELb0ELb1ELb1ELb1ELb1ELb0ELb1ELb1ELb1ELb1ELb0EEENS1_21CollectiveEpilogueFwdINS6_IJSA_SC_SB_EEES9_SE_SG_Li256ELb1ELb1ELb1ELb0EEENS1_36VarlenDynamicPersistentTileSchedulerILi128ELi96ELi256ELi128ELb1ELb1ELb1ELb1ELb1ELb1EEEEEEEEEvNT_6ParamsE)
        /*029c*/ 	.word	0x00000080


	//----- nvinfo : EIATTR_REGCOUNT
	.align		4
.L_151:
        /*02a0*/ 	.byte	0x04, 0x2f
        /*02a2*/ 	.short	(.L_153 - .L_152)
	.align		4
.L_152:
        /*02a4*/ 	.word	index@(_ZN7cutlass13device_kernelIN5flash11enable_sm90INS1_16FlashAttnFwdSm90INS1_25CollectiveMainloopFwdSm90ILi2EN4cute5tupleIJNS5_1CILi1EEES8_S8_EEENS6_IJNS7_ILi128EEENS7_ILi96EEENS7_ILi192EEEEEELi192ENS_6half_tEfNS_4arch4Sm90ELb1ELb0ELb1ELb1ELb1ELb0ELb0ELb1ELb1ELb1ELb1ELb0EEENS1_21CollectiveEpilogueFwdINS6_IJSA_SC_SB_EEES9_SE_SG_Li256ELb1ELb1ELb1ELb0EEENS1_36VarlenDynamicPersistentTileSchedulerILi128ELi96ELi256ELi128ELb1ELb1ELb1ELb1ELb1ELb1EEEEEEEEEvNT_6ParamsE)
        /*02a8*/ 	.word	0x000000a8


	//----- nvinfo : EIATTR_FRAME_SIZE
	.align		4
.L_153:
        /*02ac*/ 	.byte	0x04, 0x11
        /*02ae*/ 	.short	(.L_155 - .L_154)
	.align		4
.L_154:
        /*02b0*/ 	.word	index@(_ZN7cutlass13device_kernelIN5flash11enable_sm90INS1_16FlashAttnFwdSm90INS1_25CollectiveMainloopFwdSm90ILi2EN4cute5tupleIJNS5_1CILi1EEES8_S8_EEENS6_IJNS7_ILi128EEENS7_ILi96EEENS7_ILi192EEEEEELi192ENS_6half_tEfNS_4arch4Sm90ELb1ELb0ELb1ELb1ELb1ELb0ELb0ELb1ELb1ELb1ELb1ELb0EEENS1_21CollectiveEpilogueFwdINS6_IJSA_SC_SB_EEES9_SE_SG_Li256ELb1ELb1ELb1ELb0EEENS1_36VarlenDynamicPersistentTileSchedulerILi128ELi96ELi256ELi128ELb1ELb1ELb1ELb1ELb1ELb1EEEEEEEEEvNT_6ParamsE)
        /*02b4*/ 	.word	0x00000030


	//----- nvinfo : EIATTR_REGCOUNT
	.align		4
.L_155:
        /*02b8*/ 	.byte	0x04, 0x2f
        /*02ba*/ 	.short	(.L_157 - .L_156)
	.align		4
.L_156:
        /*02bc*/ 	.word	index@(_ZN7cutlass13device_kernelIN5flash11enable_sm90INS1_16FlashAttnFwdSm90INS1_25CollectiveMainloopFwdSm90ILi2EN4cute5tupleIJNS5_1CILi1EEES8_S8_EEENS6_IJNS7_ILi128EEENS7_ILi96EEENS7_ILi192EEEEEELi192ENS_6half_tEfNS_4arch4Sm90ELb1ELb0ELb1ELb0ELb1ELb0ELb0ELb1ELb1ELb1ELb1ELb0EEENS1_21CollectiveEpilogueFwdINS6_IJSA_SC_SB_EEES9_SE_SG_Li256ELb0ELb1ELb1ELb0EEENS1_19SingleTileSchedulerILb0ELb1ELb1ELi128EEEEEEEEEvNT_6ParamsE)
        /*02c0*/ 	.word	0x000000a8


	//----- nvinfo : EIATTR_FRAME_SIZE
	.align		4
.L_157:
        /*02c4*/ 	.byte	0x04, 0x11
        /*02c6*/ 	.short	(.L_159 - .L_158)
	.align		4
.L_158:
        /*02c8*/ 	.word	index@(_ZN7cutlass13device_kernelIN5flash11enable_sm90INS1_16FlashAttnFwdSm90INS1_25CollectiveMainloopFwdSm90ILi2EN4cute5tupleIJNS5_1CILi1EEES8_S8_EEENS6_IJNS7_ILi128EEENS7_ILi96EEENS7_ILi192EEEEEELi192ENS_6half_tEfNS_4arch4Sm90ELb1ELb0ELb1ELb0ELb1ELb0ELb0ELb1ELb1ELb1ELb1ELb0EEENS1_21CollectiveEpilogueFwdINS6_IJSA_SC_SB_EEES9_SE_SG_Li256ELb0ELb1ELb1ELb0EEENS1_19SingleTileSchedulerILb0ELb1ELb1ELi128EEEEEEEEEvNT_6ParamsE)
        /*02cc*/ 	.word	0x00000008


	//----- nvinfo : EIATTR_REGCOUNT
	.align		4
.L_159:
        /*02d0*/ 	.byte	0x04, 0x2f
        /*02d2*/ 	.short	(.L_161 - .L_160)
	.align		4
.L_160:
        /*02d4*/ 	.word	index@(_ZN7cutlass13device_kernelIN5flash11enable_sm90INS1_16FlashAttnFwdSm90INS1_25CollectiveMainloopFwdSm90ILi2EN4cute5tupleIJNS5_1CILi1EEES8_S8_EEENS6_IJNS7_ILi128EEENS7_ILi96EEENS7_ILi192EEEEEELi192ENS_6half_tEfNS_4arch4Sm90ELb0ELb1ELb1ELb1ELb1ELb1ELb0ELb1ELb1ELb1ELb1ELb0EEENS1_21CollectiveEpilogueFwdINS6_IJSA_SC_SB_EEES9_SE_SG_Li256ELb1ELb1ELb1ELb0EEENS1_36VarlenDynamicPersistentTileSchedulerILi128ELi96ELi256ELi128ELb1ELb1ELb1ELb1ELb0ELb1EEEEEEEEEvNT_6ParamsE)
        /*02d8*/ 	.word	0x000000a8


	//----- nvinfo : EIATTR_FRAME_SIZE
	.align		4
.L_161:
        /*02dc*/ 	.byte	0x04, 0x11
        /*02de*/ 	.short	(.L_163 - .L_162)
	.align		4
.L_162:
        /*02e0*/ 	.word	index@(_ZN7cutlass13device_kernelIN5flash11enable_sm90INS1_16FlashAttnFwdSm90INS1_25CollectiveMainloopFwdSm90ILi2EN4cute5tupleIJNS5_1CILi1EEES8_S8_EEENS6_IJNS7_ILi128EEENS7_ILi96EEENS7_ILi192EEEEEELi192ENS_6half_tEfNS_4arch4Sm90ELb0ELb1ELb1ELb1ELb1ELb1ELb0ELb1ELb1ELb1ELb1ELb0EEENS1_21CollectiveEpilogueFwdINS6_IJSA_SC_SB_EEES9_SE_SG_Li256ELb1ELb1ELb1ELb0EEENS1_36VarlenDynamicPersistentTileSchedulerILi128ELi96ELi256ELi128ELb1ELb1ELb1ELb1ELb0ELb1EEEEEEEEEvNT_6ParamsE)
        /*02e4*/ 	.word	0x00000070


	//----- nvinfo : EIATTR_REGCOUNT
	.align		4
.L_163:
        /*02e8*/ 	.byte	0x04, 0x2f
        /*02ea*/ 	.short	(.L_165 - .L_164)
	.align		4
.L_164:
        /*02ec*/ 	.word	index@(_ZN7cutlass13device_kernelIN5flash11enable_sm90INS1_16FlashAttnFwdSm90INS1_25CollectiveMainloopFwdSm90ILi2EN4cute5tupleIJNS5_1CILi1EEES8_S8_EEENS6_IJNS7_ILi128EEENS7_ILi96EEENS7_ILi192EEEEEELi192ENS_6half_tEfNS_4arch4Sm90ELb0ELb1ELb1ELb1ELb1ELb0ELb0ELb1ELb1ELb1ELb1ELb0EEENS1_21CollectiveEpilogueFwdINS6_IJSA_SC_SB_EEES9_SE_SG_Li256ELb1ELb1ELb1ELb0EEENS1_36VarlenDynamicPersistentTileSchedulerILi128ELi96ELi256ELi128ELb1ELb1ELb1ELb1ELb0ELb1EEEEEEEEEvNT_6ParamsE)
        /*02f0*/ 	.word	0x000000a8


	//----- nvinfo : EIATTR_FRAME_SIZE
	.align		4
.L_165:
        /*02f4*/ 	.byte	0x04, 0x11
        /*02f6*/ 	.short	(.L_167 - .L_166)
	.align		4
.L_166:
        /*02f8*/ 	.word	index@(_ZN7cutlass13device_kernelIN5flash11enable_sm90INS1_16FlashAttnFwdSm90INS1_25CollectiveMainloopFwdSm90ILi2EN4cute5tupleIJNS5_1CILi1EEES8_S8_EEENS6_IJNS7_ILi128EEENS7_ILi96EEENS7_ILi192EEEEEELi192ENS_6half_tEfNS_4arch4Sm90ELb0ELb1ELb1ELb1ELb1ELb0ELb0ELb1ELb1ELb1ELb1ELb0EEENS1_21CollectiveEpilogueFwdINS6_IJSA_SC_SB_EEES9_SE_SG_Li256ELb1ELb1ELb1ELb0EEENS1_36VarlenDynamicPersistentTileSchedulerILi128ELi96ELi256ELi128ELb1ELb1ELb1ELb1ELb0ELb1EEEEEEEEEvNT_6ParamsE)
        /*02fc*/ 	.word	0x00000028


	//----- nvinfo : EIATTR_REGCOUNT
	.align		4
.L_167:
        /*0300*/ 	.byte	0x04, 0x2f
        /*0302*/ 	.short	(.L_169 - .L_168)
	.align		4
.L_168:
        /*0304*/ 	.word	index@(_ZN7cutlass13device_kernelIN5flash11enable_sm90INS1_16FlashAttnFwdSm90INS1_25CollectiveMainloopFwdSm90ILi2EN4cute5tupleIJNS5_1CILi1EEES8_S8_EEENS6_IJNS7_ILi128EEENS7_ILi96EEENS7_ILi192EEEEEELi192ENS_6half_tEfNS_4arch4Sm90ELb0ELb1ELb1ELb0ELb1ELb0ELb0ELb1ELb1ELb1ELb1ELb0EEENS1_21CollectiveEpilogueFwdINS6_IJSA_SC_SB_EEES9_SE_SG_Li256ELb0ELb1ELb1ELb0EEENS1_19SingleTileSchedulerILb0ELb1ELb1ELi128EEEEEEEEEvNT_6ParamsE)
        /*0308*/ 	.word	0x000000a8


	//----- nvinfo : EIATTR_FRAME_SIZE
	.align		4
.L_169:
        /*030c*/ 	.byte	0x04, 0x11
        /*030e*/ 	.short	(.L_171 - .L_170)
	.align		4
.L_170:
        /*0310*/ 	.word	index@(_ZN7cutlass13device_kernelIN5flash11enable_sm90INS1_16FlashAttnFwdSm90INS1_25CollectiveMainloopFwdSm90ILi2EN4cute5tupleIJNS5_1CILi1EEES8_S8_EEENS6_IJNS7_ILi128EEENS7_ILi96EEENS7_ILi192EEEEEELi192ENS_6half_tEfNS_4arch4Sm90ELb0ELb1ELb1ELb0ELb1ELb0ELb0ELb1ELb1ELb1ELb1ELb0EEENS1_21CollectiveEpilogueFwdINS6_IJSA_SC_SB_EEES9_SE_SG_Li256ELb0ELb1ELb1ELb0EEENS1_19SingleTileSchedulerILb0ELb1ELb1ELi128EEEEEEEEEvNT_6ParamsE)
        /*0314*/ 	.word	0x00000008


	//----- nvinfo : EIATTR_REGCOUNT
	.align		4
.L_171:
        /*0318*/ 	.byte	0x04, 0x2f
        /*031a*/ 	.short	(.L_173 - .L_172)
	.align		4
.L_172:
        /*031c*/ 	.word	index@(_ZN7cutlass13device_kernelIN5flash11enable_sm90INS1_16FlashAttnFwdSm90INS1_25CollectiveMainloopFwdSm90ILi2EN4cute5tupleIJNS5_1CILi1EEES8_S8_EEENS6_IJNS7_ILi128EEENS7_ILi96EEENS7_ILi192EEEEEELi192ENS_6half_tEfNS_4arch4Sm90ELb0ELb0ELb1ELb1ELb1ELb1ELb0ELb1ELb1ELb1ELb1ELb0EEENS1_21CollectiveEpilogueFwdINS6_IJSA_SC_SB_EEES9_SE_SG_Li256ELb1ELb1ELb1ELb0EEENS1_36VarlenDynamicPersistentTileSchedulerILi128ELi96ELi256ELi128ELb1ELb1ELb1ELb0ELb1ELb1EEEEEEEEEvNT_6ParamsE)
        /*0320*/ 	.word	0x000000a8


	//----- nvinfo : EIATTR_FRAME_SIZE
	.align		4
.L_173:
        /*0324*/ 	.byte	0x04, 0x11
        /*0326*/ 	.short	(.L_175 - .L_174)
	.align		4
.L_174:
        /*0328*/ 	.word	index@(_ZN7cutlass13device_kernelIN5flash11enable_sm90INS1_16FlashAttnFwdSm90INS1_25CollectiveMainloopFwdSm90ILi2EN4cute5tupleIJNS5_1CILi1EEES8_S8_EEENS6_IJNS7_ILi128EEENS7_ILi96EEENS7_ILi192EEEEEELi192ENS_6half_tEfNS_4arch4Sm90ELb0ELb0ELb1ELb1ELb1ELb1ELb0ELb1ELb1ELb1ELb1ELb0EEENS1_21CollectiveEpilogueFwdINS6_IJSA_SC_SB_EEES9_SE_SG_Li256ELb1ELb1ELb1ELb0EEENS1_36VarlenDynamicPersistentTileSchedulerILi128ELi96ELi256ELi128ELb1ELb1ELb1ELb0ELb1ELb1EEEEEEEEEvNT_6ParamsE)
        /*032c*/ 	.word	0x00000140


	//----- nvinfo : EIATTR_REGCOUNT
	.align		4
.L_175:
        /*0330*/ 	.byte	0x04, 0x2f
        /*0332*/ 	.short	(.L_177 - .L_176)
	.align		4
.L_176:
        /*0334*/ 	.word	index@(_ZN7cutlass13device_kernelIN5flash11enable_sm90INS1_16FlashAttnFwdSm90INS1_25CollectiveMainloopFwdSm90ILi2EN4cute5tupleIJNS5_1CILi1EEES8_S8_EEENS6_IJNS7_ILi128EEENS7_ILi96EEENS7_ILi192EEEEEELi192ENS_6half_tEfNS_4arch4Sm90ELb0ELb0ELb1ELb1ELb1ELb0ELb0ELb1ELb1ELb1ELb1ELb0EEENS1_21CollectiveEpilogueFwdINS6_IJSA_SC_SB_EEES9_SE_SG_Li256ELb1ELb1ELb1ELb0EEENS1_36VarlenDynamicPersistentTileSchedulerILi128ELi96ELi256ELi128ELb1ELb1ELb1ELb0ELb1ELb1EEEEEEEEEvNT_6ParamsE)
        /*0338*/ 	.word	0x000000a8


	//----- nvinfo : EIATTR_FRAME_SIZE
	.align		4
.L_177:
        /*033c*/ 	.byte	0x04, 0x11
        /*033e*/ 	.short	(.L_179 - .L_178)
	.align		4
.L_178:
        /*0340*/ 	.word	index@(_ZN7cutlass13device_kernelIN5flash11enable_sm90INS1_16FlashAttnFwdSm90INS1_25CollectiveMainloopFwdSm90ILi2EN4cute5tupleIJNS5_1CILi1EEES8_S8_EEENS6_IJNS7_ILi128EEENS7_ILi96EEENS7_ILi192EEEEEELi192ENS_6half_tEfNS_4arch4Sm90ELb0ELb0ELb1ELb1ELb1ELb0ELb0ELb1ELb1ELb1ELb1ELb0EEENS1_21CollectiveEpilogueFwdINS6_IJSA_SC_SB_EEES9_SE_SG_Li256ELb1ELb1ELb1ELb0EEENS1_36VarlenDynamicPersistentTileSchedulerILi128ELi96ELi256ELi128ELb1ELb1ELb1ELb0ELb1ELb1EEEEEEEEEvNT_6ParamsE)
        /*0344*/ 	.word	0x00000030


	//----- nvinfo : EIATTR_REGCOUNT
	.align		4
.L_179:
        /*0348*/ 	.byte	0x04, 0x2f
        /*034a*/ 	.short	(.L_181 - .L_180)
	.align		4
.L_180:
        /*034c*/ 	.word	index@(_ZN7cutlass13device_kernelIN5flash11enable_sm90INS1_16FlashAttnFwdSm90INS1_25CollectiveMainloopFwdSm90ILi2EN4cute5tupleIJNS5_1CILi1EEES8_S8_EEENS6_IJNS7_ILi128EEENS7_ILi96EEENS7_ILi192EEEEEELi192ENS_6half_tEfNS_4arch4Sm90ELb0ELb0ELb1ELb0ELb1ELb0ELb0ELb1ELb1ELb1ELb1ELb0EEENS1_21CollectiveEpilogueFwdINS6_IJSA_SC_SB_EEES9_SE_SG_Li256ELb0ELb1ELb1ELb0EEENS1_19SingleTileSchedulerILb0ELb1ELb1ELi128EEEEEEEEEvNT_6ParamsE)
        /*0350*/ 	.word	0x000000a8


	//----- nvinfo : EIATTR_FRAME_SIZE
	.align		4
.L_181:
        /*0354*/ 	.byte	0x04, 0x11
        /*0356*/ 	.short	(.L_183 - .L_182)
	.align		4
.L_182:
        /*0358*/ 	.word	index@(_ZN7cutlass13device_kernelIN5flash11enable_sm90INS1_16FlashAttnFwdSm90INS1_25CollectiveMainloopFwdSm90ILi2EN4cute5tupleIJNS5_1CILi1EEES8_S8_EEENS6_IJNS7_ILi128EEENS7_ILi96EEENS7_ILi192EEEEEELi192ENS_6half_tEfNS_4arch4Sm90ELb0ELb0ELb1ELb0ELb1ELb0ELb0ELb1ELb1ELb1ELb1ELb0EEENS1_21CollectiveEpilogueFwdINS6_IJSA_SC_SB_EEES9_SE_SG_Li256ELb0ELb1ELb1ELb0EEENS1_19SingleTileSchedulerILb0ELb1ELb1ELi128EEEEEEEEEvNT_6ParamsE)
        /*035c*/ 	.word	0x00000008


	//----- nvinfo : EIATTR_REGCOUNT
	.align		4
.L_183:
        /*0360*/ 	.byte	0x04, 0x2f
        /*0362*/ 	.short	(.L_185 - .L_184)
	.align		4
.L_184:
        /*0364*/ 	.word	index@(_ZN7cutlass13device_kernelIN5flash11enable_sm90INS1_16FlashAttnFwdSm90INS1_25CollectiveMainloopFwdSm90ILi2EN4cute5tupleIJNS5_1CILi1EEES8_S8_EEENS6_IJNS7_ILi128EEENS7_ILi80EEENS7_ILi256EEEEEELi256ENS_6half_tEfNS_4arch4Sm90ELb1ELb0ELb1ELb1ELb1ELb1ELb0ELb1ELb1ELb1ELb1ELb0EEENS1_21CollectiveEpilogueFwdINS6_IJSA_SC_SB_EEES9_SE_SG_Li256ELb1ELb1ELb1ELb0EEENS1_36VarlenDynamicPersistentTileSchedulerILi128ELi80ELi256ELi128ELb1ELb1ELb1ELb1ELb1ELb1EEEEEEEEEvNT_6ParamsE)
        /*0368*/ 	.word	0x000000a8


	//----- nvinfo : EIATTR_FRAME_SIZE
	.align		4
.L_185:
        /*036c*/ 	.byte	0x04, 0x11
        /*036e*/ 	.short	(.L_187 - .L_186)
	.align		4
.L_186:
        /*0370*/ 	.word	index@(_ZN7cutlass13device_kernelIN5flash11enable_sm90INS1_16FlashAttnFwdSm90INS1_25CollectiveMainloopFwdSm90ILi2EN4cute5tupleIJNS5_1CILi1EEES8_S8_EEENS6_IJNS7_ILi128EEENS7_ILi80EEENS7_ILi256EEEEEELi256ENS_6half_tEfNS_4arch4Sm90ELb1ELb0ELb1ELb1ELb1ELb1ELb0ELb1ELb1ELb1ELb1ELb0EEENS1_21CollectiveEpilogueFwdINS6_IJSA_SC_SB_EEES9_SE_SG_Li256ELb1ELb1ELb1ELb0EEENS1_36VarlenDynamicPersistentTileSchedulerILi128ELi80ELi256ELi128ELb1ELb1ELb1ELb1ELb1ELb1EEEEEEEEEvNT_6ParamsE)
        /*0374*/ 	.word	0x000001d8


	//----- nvinfo : EIATTR_REGCOUNT
	.align		4
.L_187:
        /*0378*/ 	.byte	0x04, 0x2f
        /*037a*/ 	.short	(.L_189 - .L_188)
	.align		4
.L_188:
        /*037c*/ 	.word	index@(_ZN7cutlass13device_kernelIN5flash11enable_sm90INS1_16FlashAttnFwdSm90INS1_25CollectiveMainloopFwdSm90ILi2EN4cute5tupleIJNS5_1CILi1EEES8_S8_EEENS6_IJNS7_ILi128EEENS7_ILi80EEENS7_ILi256EEEEEELi256ENS_6half_tEfNS_4arch4Sm90ELb1ELb0ELb1ELb1ELb1ELb0ELb0ELb1ELb1ELb1ELb1ELb0EEENS1_21CollectiveEpilogueFwdINS6_IJSA_SC_SB_EEES9_SE_SG_Li256ELb1ELb1ELb1ELb0EEENS1_36VarlenDynamicPersistentTileSchedulerILi128ELi80ELi256ELi128ELb1ELb1ELb1ELb1ELb1ELb1EEEEEEEEEvNT_6ParamsE)
        /*0380*/ 	.word	0x000000a8


	//----- nvinfo : EIATTR_FRAME_SIZE
	.align		4
.L_189:
        /*0384*/ 	.byte	0x04, 0x11
        /*0386*/ 	.short	(.L_191 - .L_190)
	.align		4
.L_190:
        /*0388*/ 	.word	index@(_ZN7cutlass13device_kernelIN5flash11enable_sm90INS1_16FlashAttnFwdSm90INS1_25CollectiveMainloopFwdSm90ILi2EN4cute5tupleIJNS5_1CILi1EEES8_S8_EEENS6_IJNS7_ILi128EEENS7_ILi80EEENS7_ILi256EEEEEELi256ENS_6half_tEfNS_4arch4Sm90ELb1ELb0ELb1ELb1ELb1ELb0ELb0ELb1ELb1ELb1ELb1ELb0EEENS1_21CollectiveEpilogueFwdINS6_IJSA_SC_SB_EEES9_SE_SG_Li256ELb1ELb1ELb1ELb0EEENS1_36VarlenDynamicPersistentTileSchedulerILi128ELi80ELi256ELi128ELb1ELb1ELb1ELb1ELb1ELb1EEEEEEEEEvNT_6ParamsE)
        /*038c*/ 	.word	0x00000050


	//----- nvinfo : EIATTR_REGCOUNT
	.align		4
.L_191:
        /*0390*/ 	.byte	0x04, 0x2f
        /*0392*/ 	.short	(.L_193 - .L_192)
	.align		4
.L_192:
        /*0394*/ 	.word	index@(_ZN7cutlass13device_kernelIN5flash11enable_sm90INS1_16FlashAttnFwdSm90INS1_25CollectiveMainloopFwdSm90ILi2EN4cute5tupleIJNS5_1CILi1EEES8_S8_EEENS6_IJNS7_ILi128EEENS7_ILi80EEENS7_ILi256EEEEEELi256ENS_6half_tEfNS_4arch4Sm90ELb1ELb0ELb1ELb0ELb1ELb0ELb0ELb1ELb1ELb1ELb1ELb0EEENS1_21CollectiveEpilogueFwdINS6_IJSA_SC_SB_EEES9_SE_SG_Li256ELb0ELb1ELb1ELb0EEENS1_19SingleTileSchedulerILb0ELb1ELb1ELi128EEEEEEEEEvNT_6ParamsE)
        /*0398*/ 	.word	0x000000a8


	//----- nvinfo : EIATTR_FRAME_SIZE
	.align		4
.L_193:
        /*039c*/ 	.byte	0x04, 0x11
        /*039e*/ 	.short	(.L_195 - .L_194)
	.align		4
.L_194:
        /*03a0*/ 	.word	index@(_ZN7cutlass13device_kernelIN5flash11enable_sm90INS1_16FlashAttnFwdSm90INS1_25CollectiveMainloopFwdSm90ILi2EN4cute5tupleIJNS5_1CILi1EEES8_S8_EEENS6_IJNS7_ILi128EEENS7_ILi80EEENS7_ILi256EEEEEELi256ENS_6half_tEfNS_4arch4Sm90ELb1ELb0ELb1ELb0ELb1ELb0ELb0ELb1ELb1ELb1ELb1ELb0EEENS1_21CollectiveEpilogueFwdINS6_IJSA_SC_SB_EEES9_SE_SG_Li256ELb0ELb1ELb1ELb0EEENS1_19SingleTileSchedulerILb0ELb1ELb1ELi128EEEEEEEEEvNT_6ParamsE)
        /*03a4*/ 	.word	0x00000008


	//----- nvinfo : EIATTR_REGCOUNT
	.align		4
.L_195:
        /*03a8*/ 	.byte	0x04, 0x2f
        /*03aa*/ 	.short	(.L_197 - .L_196)
	.align		4
.L_196:
        /*03ac*/ 	.word	index@(_ZN7cutlass13device_kernelIN5flash11enable_sm90INS1_16FlashAttnFwdSm90INS1_25CollectiveMainloopFwdSm90ILi2EN4cute5tupleIJNS5_1CILi1EEES8_S8_EEENS6_IJNS7_ILi128EEENS7_ILi64EEENS7_ILi256EEEEEELi256ENS_6half_tEfNS_4arch4Sm90ELb0ELb1ELb1ELb1ELb1ELb1ELb0ELb1ELb1ELb1ELb1ELb0EEENS1_21CollectiveEpilogueFwdINS6_IJSA_SC_SB_EEES9_SE_SG_Li256ELb1ELb1ELb1ELb0EEENS1_36VarlenDynamicPersistentTileSchedulerILi128ELi64ELi256ELi128ELb1ELb1ELb1ELb1ELb0ELb1EEEEEEEEEvNT_6ParamsE)
        /*03b0*/ 	.word	0x000000a8


	//----- nvinfo : EIATTR_FRAME_SIZE
	.align		4
.L_197:
        /*03b4*/ 	.byte	0x04, 0x11
        /*03b6*/ 	.short	(.L_199 - .L_198)
	.align		4
.L_198:
        /*03b8*/ 	.word	index@(_ZN7cutlass13device_kernelIN5flash11enable_sm90INS1_16FlashAttnFwdSm90INS1_25CollectiveMainloopFwdSm90ILi2EN4cute5tupleIJNS5_1CILi1EEES8_S8_EEENS6_IJNS7_ILi128EEENS7_ILi64EEENS7_ILi256EEEEEELi256ENS_6half_tEfNS_4arch4Sm90ELb0ELb1ELb1ELb1ELb1ELb1ELb0ELb1ELb1ELb1ELb1ELb0EEENS1_21CollectiveEpilogueFwdINS6_IJSA_SC_SB_EEES9_SE_SG_Li256ELb1ELb1ELb1ELb0EEENS1_36VarlenDynamicPersistentTileSchedulerILi128ELi64ELi256ELi128ELb1ELb1ELb1ELb1ELb0ELb1EEEEEEEEEvNT_6ParamsE)
        /*03bc*/ 	.word	0x00000108


	//----- nvinfo : EIATTR_REGCOUNT
	.align		4
.L_199:
        /*03c0*/ 	.byte	0x04, 0x2f
        /*03c2*/ 	.short	(.L_201 - .L_200)
	.align		4
.L_200:
        /*03c4*/ 	.word	index@(_ZN7cutlass13device_kernelIN5flash11enable_sm90INS1_16FlashAttnFwdSm90INS1_25CollectiveMainloopFwdSm90ILi2EN4cute5tupleIJNS5_1CILi1EEES8_S8_EEENS6_IJNS7_ILi128EEENS7_ILi64EEENS7_ILi256EEEEEELi256ENS_6half_tEfNS_4arch4Sm90ELb0ELb1ELb1ELb1ELb1ELb0ELb0ELb1ELb1ELb1ELb1ELb0EEENS1_21CollectiveEpilogueFwdINS6_IJSA_SC_SB_EEES9_SE_SG_Li256ELb1ELb1ELb1ELb0EEENS1_36VarlenDynamicPersistentTileSchedulerILi128ELi64ELi256ELi128ELb1ELb1ELb1ELb1ELb0ELb1EEEEEEEEEvNT_6ParamsE)
        /*03c8*/ 	.word	0x000000a8


	//----- nvinfo : EIATTR_FRAME_SIZE
	.align		4
.L_201:
        /*03cc*/ 	.byte	0x04, 0x11
        /*03ce*/ 	.short	(.L_203 - .L_202)
	.align		4
.L_202:
        /*03d0*/ 	.word	index@(_ZN7cutlass13device_kernelIN5flash11enable_sm90INS1_16FlashAttnFwdSm90INS1_25CollectiveMainloopFwdSm90ILi2EN4cute5tupleIJNS5_1CILi1EEES8_S8_EEENS6_IJNS7_ILi128EEENS7_ILi64EEENS7_ILi256EEEEEELi256ENS_6half_tEfNS_4arch4Sm90ELb0ELb1ELb1ELb1ELb1ELb0ELb0ELb1ELb1ELb1ELb1ELb0EEENS1_21CollectiveEpilogueFwdINS6_IJSA_SC_SB_EEES9_SE_SG_Li256ELb1ELb1ELb1ELb0EEENS1_36VarlenDynamicPersistentTileSchedulerILi128ELi64ELi256ELi128ELb1ELb1ELb1ELb1ELb0ELb1EEEEEEEEEvNT_6ParamsE)
        /*03d4*/ 	.word	0x00000038


	//----- nvinfo : EIATTR_REGCOUNT
	.align		4
.L_203:
        /*03d8*/ 	.byte	0x04, 0x2f
        /*03da*/ 	.short	(.L_205 - .L_204)
	.align		4
.L_204:
        /*03dc*/ 	.word	index@(_ZN7cutlass13device_kernelIN5flash11enable_sm90INS1_16FlashAttnFwdSm90INS1_25CollectiveMainloopFwdSm90ILi2EN4cute5tupleIJNS5_1CILi1EEES8_S8_EEENS6_IJNS7_ILi128EEENS7_ILi64EEENS7_ILi256EEEEEELi256ENS_6half_tEfNS_4arch4Sm90ELb0ELb1ELb1ELb0ELb1ELb0ELb0ELb1ELb1ELb1ELb1ELb0EEENS1_21CollectiveEpilogueFwdINS6_IJSA_SC_SB_EEES9_SE_SG_Li256ELb0ELb1ELb1ELb0EEENS1_19SingleTileSchedulerILb0ELb1ELb1ELi128EEEEEEEEEvNT_6ParamsE)
        /*03e0*/ 	.word	0x000000a8


	//----- nvinfo : EIATTR_FRAME_SIZE
	.align		4
.L_205:
        /*03e4*/ 	.byte	0x04, 0x11
        /*03e6*/ 	.short	(.L_207 - .L_206)
	.align		4
.L_206:
        /*03e8*/ 	.word	index@(_ZN7cutlass13device_kernelIN5flash11enable_sm90INS1_16FlashAttnFwdSm90INS1_25CollectiveMainloopFwdSm90ILi2EN4cute5tupleIJNS5_1CILi1EEES8_S8_EEENS6_IJNS7_ILi128EEENS7_ILi64EEENS7_ILi256EEEEEELi256ENS_6half_tEfNS_4arch4Sm90ELb0ELb1ELb1ELb0ELb1ELb0ELb0ELb1ELb1ELb1ELb1ELb0EEENS1_21CollectiveEpilogueFwdINS6_IJSA_SC_SB_EEES9_SE_SG_Li256ELb0ELb1ELb1ELb0EEENS1_19SingleTileSchedulerILb0ELb1ELb1ELi128EEEEEEEEEvNT_6ParamsE)
        /*03ec*/ 	.word	0x00000008


	//----- nvinfo : EIATTR_REGCOUNT
	.align		4
.L_207:
        /*03f0*/ 	.byte	0x04, 0x2f
        /*03f2*/ 	.short	(.L_209 - .L_208)
	.align		4
.L_208:
        /*03f4*/ 	.word	index@(_ZN7cutlass13device_kernelIN5flash11enable_sm90INS1_16FlashAttnFwdSm90INS1_25CollectiveMainloopFwdSm90ILi2EN4cute5tupleIJNS5_1CILi1EEES8_S8_EEENS6_IJNS7_ILi128EEENS7_ILi80EEENS7_ILi256EEEEEELi256ENS_6half_tEfNS_4arch4Sm90ELb0ELb0ELb1ELb1ELb1ELb1ELb0ELb1ELb1ELb1ELb1ELb0EEENS1_21CollectiveEpilogueFwdINS6_IJSA_SC_SB_EEES9_SE_SG_Li256ELb1ELb1ELb1ELb0EEENS1_36VarlenDynamicPersistentTileSchedulerILi128ELi80ELi256ELi128ELb1ELb1ELb1ELb0ELb1ELb1EEEEEEEEEvNT_6ParamsE)
        /*03f8*/ 	.word	0x000000a8


	//----- nvinfo : EIATTR_FRAME_SIZE
	.align		4
.L_209:
        /*03fc*/ 	.byte	0x04, 0x11
        /*03fe*/ 	.short	(.L_211 - .L_210)
	.align		4
.L_210:
        /*0400*/ 	.word	index@(_ZN7cutlass13device_kernelIN5flash11enable_sm90INS1_16FlashAttnFwdSm90INS1_25CollectiveMainloopFwdSm90ILi2EN4cute5tupleIJNS5_1CILi1EEES8_S8_EEENS6_IJNS7_ILi128EEENS7_ILi80EEENS7_ILi256EEEEEELi256ENS_6half_tEfNS_4arch4Sm90ELb0ELb0ELb1ELb1ELb1ELb1ELb0ELb1ELb1ELb1ELb1ELb0EEENS1_21CollectiveEpilogueFwdINS6_IJSA_SC_SB_EEES9_SE_SG_Li256ELb1ELb1ELb1ELb0EEENS1_36VarlenDynamicPersistentTileSchedulerILi128ELi80ELi256ELi128ELb1ELb1ELb1ELb0ELb1ELb1EEEEEEEEEvNT_6ParamsE)
        /*0404*/ 	.word	0x000001c8


	//----- nvinfo : EIATTR_REGCOUNT
	.align		4
.L_211:
        /*0408*/ 	.byte	0x04, 0x2f
        /*040a*/ 	.short	(.L_213 - .L_212)
	.align		4
.L_212:
        /*040c*/ 	.word	index@(_ZN7cutlass13device_kernelIN5flash11enable_sm90INS1_16FlashAttnFwdSm90INS1_25CollectiveMainloopFwdSm90ILi2EN4cute5tupleIJNS5_1CILi1EEES8_S8_EEENS6_IJNS7_ILi128EEENS7_ILi80EEENS7_ILi256EEEEEELi256ENS_6half_tEfNS_4arch4Sm90ELb0ELb0ELb1ELb1ELb1ELb0ELb0ELb1ELb1ELb1ELb1ELb0EEENS1_21CollectiveEpilogueFwdINS6_IJSA_SC_SB_EEES9_SE_SG_Li256ELb1ELb1ELb1ELb0EEENS1_36VarlenDynamicPersistentTileSchedulerILi128ELi80ELi256ELi128ELb1ELb1ELb1ELb0ELb1ELb1EEEEEEEEEvNT_6ParamsE)
        /*0410*/ 	.word	0x000000a8


	//----- nvinfo : EIATTR_FRAME_SIZE
	.align		4
.L_213:
        /*0414*/ 	.byte	0x04, 0x11
        /*0416*/ 	.short	(.L_215 - .L_214)
	.align		4
.L_214:
        /*0418*/ 	.word	index@(_ZN7cutlass13device_kernelIN5flash11enable_sm90INS1_16FlashAttnFwdSm90INS1_25CollectiveMainloopFwdSm90ILi2EN4cute5tupleIJNS5_1CILi1EEES8_S8_EEENS6_IJNS7_ILi128EEENS7_ILi80EEENS7_ILi256EEEEEELi256ENS_6half_tEfNS_4arch4Sm90ELb0ELb0ELb1ELb1ELb1ELb0ELb0ELb1ELb1ELb1ELb1ELb0EEENS1_21CollectiveEpilogueFwdINS6_IJSA_SC_SB_EEES9_SE_SG_Li256ELb1ELb1ELb1ELb0EEENS1_36VarlenDynamicPersistentTileSchedulerILi128ELi80ELi256ELi128ELb1ELb1ELb1ELb0ELb1ELb1EEEEEEEEEvNT_6ParamsE)
        /*041c*/ 	.word	0x00000058


	//----- nvinfo : EIATTR_REGCOUNT
	.align		4
.L_215:
        /*0420*/ 	.byte	0x04, 0x2f
        /*0422*/ 	.short	(.L_217 - .L_216)
	.align		4
.L_216:
        /*0424*/ 	.word	index@(_ZN7cutlass13device_kernelIN5flash11enable_sm90INS1_16FlashAttnFwdSm90INS1_25CollectiveMainloopFwdSm90ILi2EN4cute5tupleIJNS5_1CILi1EEES8_S8_EEENS6_IJNS7_ILi128EEENS7_ILi80EEENS7_ILi256EEEEEELi256ENS_6half_tEfNS_4arch4Sm90ELb0ELb0ELb1ELb0ELb1ELb0ELb0ELb1ELb1ELb1ELb1ELb0EEENS1_21CollectiveEpilogueFwdINS6_IJSA_SC_SB_EEES9_SE_SG_Li256ELb0ELb1ELb1ELb0EEENS1_19SingleTileSchedulerILb0ELb1ELb1ELi128EEEEEEEEEvNT_6ParamsE)
        /*0428*/ 	.word	0x000000a8


	//----- nvinfo : EIATTR_FRAME_SIZE
	.align		4
.L_217:
        /*042c*/ 	.byte	0x04, 0x11
        /*042e*/ 	.short	(.L_219 - .L_218)
	.align		4
.L_218:
        /*0430*/ 	.word	index@(_ZN7cutlass13device_kernelIN5flash11enable_sm90INS1_16FlashAttnFwdSm90INS1_25CollectiveMainloopFwdSm90ILi2EN4cute5tupleIJNS5_1CILi1EEES8_S8_EEENS6_IJNS7_ILi128EEENS7_ILi80EEENS7_ILi256EEEEEELi256ENS_6half_tEfNS_4arch4Sm90ELb0ELb0ELb1ELb0ELb1ELb0ELb0ELb1ELb1ELb1ELb1ELb0EEENS1_21CollectiveEpilogueFwdINS6_IJSA_SC_SB_EEES9_SE_SG_Li256ELb0ELb1ELb1ELb0EEENS1_19SingleTileSchedulerILb0ELb1ELb1ELi128EEEEEEEEEvNT_6ParamsE)
        /*0434*/ 	.word	0x00000008


	//----- nvinfo : EIATTR_MIN_STACK_SIZE
	.align		4
.L_219:
        /*0438*/ 	.byte	0x04, 0x12
        /*043a*/ 	.short	(.L_221 - .L_220)
	.align		4
.L_220:
        /*043c*/ 	.word	index@(_ZN7cutlass13device_kernelIN5flash11enable_sm90INS1_16FlashAttnFwdSm90INS1_25CollectiveMainloopFwdSm90ILi2EN4cute5tupleIJNS5_1CILi1EEES8_S8_EEENS6_IJNS7_ILi128EEENS7_ILi80EEENS7_ILi256EEEEEELi256ENS_6half_tEfNS_4arch4Sm90ELb0ELb0ELb1ELb0ELb1ELb0ELb0ELb1ELb1ELb1ELb1ELb0EEENS1_21CollectiveEpilogueFwdINS6_IJSA_SC_SB_EEES9_SE_SG_Li256ELb0ELb1ELb1ELb0EEENS1_19SingleTileSchedulerILb0ELb1ELb1ELi128EEEEEEEEEvNT_6ParamsE)
        /*0440*/ 	.word	0x00000008


	//----- nvinfo : EIATTR_MIN_STACK_SIZE
	.align		4
.L_221:
        /*0444*/ 	.byte	0x04, 0x12
        /*0446*/ 	.short	(.L_223 - .L_222)
	.align		4
.L_222:
        /*0448*/ 	.word	index@(_ZN7cutlass13device_kernelIN5flash11enable_sm90INS1_16FlashAttnFwdSm90INS1_25CollectiveMainloopFwdSm90ILi2EN4cute5tupleIJNS5_1CILi1EEES8_S8_EEENS6_IJNS7_ILi128EEENS7_ILi80EEENS7_ILi256EEEEEELi256ENS_6half_tEfNS_4arch4Sm90ELb0ELb0ELb1ELb1ELb1ELb0ELb0ELb1ELb1ELb1ELb1ELb0EEENS1_21CollectiveEpilogueFwdINS6_IJSA_SC_SB_EEES9_SE_SG_Li256ELb1ELb1ELb1ELb0EEENS1_36VarlenDynamicPersistentTileSchedulerILi128ELi80ELi256ELi128ELb1ELb1ELb1ELb0ELb1ELb1EEEEEEEEEvNT_6ParamsE)
        /*044c*/ 	.word	0x00000058


	//----- nvinfo : EIATTR_MIN_STACK_SIZE
	.align		4
.L_223:
        /*0450*/ 	.byte	0x04, 0x12
        /*0452*/ 	.short	(.L_225 - .L_224)
	.align		4
.L_224:
        /*0454*/ 	.word	index@(_ZN7cutlass13device_kernelIN5flash11enable_sm90INS1_16FlashAttnFwdSm90INS1_25CollectiveMainloopFwdSm90ILi2EN4cute5tupleIJNS5_1CILi1EEES8_S8_EEENS6_IJNS7_ILi128EEENS7_ILi80EEENS7_ILi256EEEEEELi256ENS_6half_tEfNS_4arch4Sm90ELb0ELb0ELb1ELb1ELb1ELb1ELb0ELb1ELb1ELb1ELb1ELb0EEENS1_21CollectiveEpilogueFwdINS6_IJSA_SC_SB_EEES9_SE_SG_Li256ELb1ELb1ELb1ELb0EEENS1_36VarlenDynamicPersistentTileSchedulerILi128ELi80ELi256ELi128ELb1ELb1ELb1ELb0ELb1ELb1EEEEEEEEEvNT_6ParamsE)
        /*0458*/ 	.word	0x000001c8


	//----- nvinfo : EIATTR_MIN_STACK_SIZE
	.align		4
.L_225:
        /*045c*/ 	.byte	0x04, 0x12
        /*045e*/ 	.short	(.L_227 - .L_226)
	.align		4
.L_226:
        /*0460*/ 	.word	index@(_ZN7cutlass13device_kernelIN5flash11enable_sm90INS1_16FlashAttnFwdSm90INS1_25CollectiveMainloopFwdSm90ILi2EN4cute5tupleIJNS5_1CILi1EEES8_S8_EEENS6_IJNS7_ILi128EEENS7_ILi64EEENS7_ILi256EEEEEELi256ENS_6half_tEfNS_4arch4Sm90ELb0ELb1ELb1ELb0ELb1ELb0ELb0ELb1ELb1ELb1ELb1ELb0EEENS1_21CollectiveEpilogueFwdINS6_IJSA_SC_SB_EEES9_SE_SG_Li256ELb0ELb1ELb1ELb0EEENS1_19SingleTileSchedulerILb0ELb1ELb1ELi128EEEEEEEEEvNT_6ParamsE)
        /*0464*/ 	.word	0x00000008


	//----- nvinfo : EIATTR_MIN_STACK_SIZE
	.align		4
.L_227:
        /*0468*/ 	.byte	0x04, 0x12
        /*046a*/ 	.short	(.L_229 - .L_228)
	.align		4
.L_228:
        /*046c*/ 	.word	index@(_ZN7cutlass13device_kernelIN5flash11enable_sm90INS1_16FlashAttnFwdSm90INS1_25CollectiveMainloopFwdSm90ILi2EN4cute5tupleIJNS5_1CILi1EEES8_S8_EEENS6_IJNS7_ILi128EEENS7_ILi64EEENS7_ILi256EEEEEELi256ENS_6half_tEfNS_4arch4Sm90ELb0ELb1ELb1ELb1ELb1ELb0ELb0ELb1ELb1ELb1ELb1ELb0EEENS1_21CollectiveEpilogueFwdINS6_IJSA_SC_SB_EEES9_SE_SG_Li256ELb1ELb1ELb1ELb0EEENS1_36VarlenDynamicPersistentTileSchedulerILi128ELi64ELi256ELi128ELb1ELb1ELb1ELb1ELb0ELb1EEEEEEEEEvNT_6ParamsE)
        /*0470*/ 	.word	0x00000038


	//----- nvinfo : EIATTR_MIN_STACK_SIZE
	.align		4
.L_229:
        /*0474*/ 	.byte	0x04, 0x12
        /*0476*/ 	.short	(.L_231 - .L_230)
	.align		4
.L_230:
        /*0478*/ 	.word	index@(_ZN7cutlass13device_kernelIN5flash11enable_sm90INS1_16FlashAttnFwdSm90INS1_25CollectiveMainloopFwdSm90ILi2EN4cute5tupleIJNS5_1CILi1EEES8_S8_EEENS6_IJNS7_ILi128EEENS7_ILi64EEENS7_ILi256EEEEEELi256ENS_6half_tEfNS_4arch4Sm90ELb0ELb1ELb1ELb1ELb1ELb1ELb0ELb1ELb1ELb1ELb1ELb0EEENS1_21CollectiveEpilogueFwdINS6_IJSA_SC_SB_EEES9_SE_SG_Li256ELb1ELb1ELb1ELb0EEENS1_36VarlenDynamicPersistentTileSchedulerILi128ELi64ELi256ELi128ELb1ELb1ELb1ELb1ELb0ELb1EEEEEEEEEvNT_6ParamsE)
        /*047c*/ 	.word	0x00000108


	//----- nvinfo : EIATTR_MIN_STACK_SIZE
	.align		4
.L_231:
        /*0480*/ 	.byte	0x04, 0x12
        /*0482*/ 	.short	(.L_233 - .L_232)
	.align		4
.L_232:
        /*0484*/ 	.word	index@(_ZN7cutlass13device_kernelIN5flash11enable_sm90INS1_16FlashAttnFwdSm90INS1_25CollectiveMainloopFwdSm90ILi2EN4cute5tupleIJNS5_1CILi1EEES8_S8_EEENS6_IJNS7_ILi128EEENS7_ILi80EEENS7_ILi256EEEEEELi256ENS_6half_tEfNS_4arch4Sm90ELb1ELb0ELb1ELb0ELb1ELb0ELb0ELb1ELb1ELb1ELb1ELb0EEENS1_21CollectiveEpilogueFwdINS6_IJSA_SC_SB_EEES9_SE_SG_Li256ELb0ELb1ELb1ELb0EEENS1_19SingleTileSchedulerILb0ELb1ELb1ELi128EEEEEEEEEvNT_6ParamsE)
        /*0488*/ 	.word	0x00000008


	//----- nvinfo : EIATTR_MIN_STACK_SIZE
	.align		4
.L_233:
        /*048c*/ 	.byte	0x04, 0x12
        /*048e*/ 	.short	(.L_235 - .L_234)
	.align		4
.L_234:
        /*0490*/ 	.word	index@(_ZN7cutlass13device_kernelIN5flash11enable_sm90INS1_16FlashAttnFwdSm90INS1_25CollectiveMainloopFwdSm90ILi2EN4cute5tupleIJNS5_1CILi1EEES8_S8_EEENS6_IJNS7_ILi128EEENS7_ILi80EEENS7_ILi256EEEEEELi256ENS_6half_tEfNS_4arch4Sm90ELb1ELb0ELb1ELb1ELb1ELb0ELb0ELb1ELb1ELb1ELb1ELb0EEENS1_21CollectiveEpilogueFwdINS6_IJSA_SC_SB_EEES9_SE_SG_Li256ELb1ELb1ELb1ELb0EEENS1_36VarlenDynamicPersistentTileSchedulerILi128ELi80ELi256ELi128ELb1ELb1ELb1ELb1ELb1ELb1EEEEEEEEEvNT_6ParamsE)
        /*0494*/ 	.word	0x00000050


	//----- nvinfo : EIATTR_MIN_STACK_SIZE
	.align		4
.L_235:
        /*0498*/ 	.byte	0x04, 0x12
        /*049a*/ 	.short	(.L_237 - .L_236)
	.align		4
.L_236:
        /*049c*/ 	.word	index@(_ZN7cutlass13device_kernelIN5flash11enable_sm90INS1_16FlashAttnFwdSm90INS1_25CollectiveMainloopFwdSm90ILi2EN4cute5tupleIJNS5_1CILi1EEES8_S8_EEENS6_IJNS7_ILi128EEENS7_ILi80EEENS7_ILi256EEEEEELi256ENS_6half_tEfNS_4arch4Sm90ELb1ELb0ELb1ELb1ELb1ELb1ELb0ELb1ELb1ELb1ELb1ELb0EEENS1_21CollectiveEpilogueFwdINS6_IJSA_SC_SB_EEES9_SE_SG_Li256ELb1ELb1ELb1ELb0EEENS1_36VarlenDynamicPersistentTileSchedulerILi128ELi80ELi256ELi128ELb1ELb1ELb1ELb1ELb1ELb1EEEEEEEEEvNT_6ParamsE)
        /*04a0*/ 	.word	0x000001d8


	//----- nvinfo : EIATTR_MIN_STACK_SIZE
	.align		4
.L_237:
        /*04a4*/ 	.byte	0x04, 0x12
        /*04a6*/ 	.short	(.L_239 - .L_238)
	.align		4
.L_238:
        /*04a8*/ 	.word	index@(_ZN7cutlass13device_kernelIN5flash11enable_sm90INS1_16FlashAttnFwdSm90INS1_25CollectiveMainloopFwdSm90ILi2EN4cute5tupleIJNS5_1CILi1EEES8_S8_EEENS6_IJNS7_ILi128EEENS7_ILi96EEENS7_ILi192EEEEEELi192ENS_6half_tEfNS_4arch4Sm90ELb0ELb0ELb1ELb0ELb1ELb0ELb0ELb1ELb1ELb1ELb1ELb0EEENS1_21CollectiveEpilogueFwdINS6_IJSA_SC_SB_EEES9_SE_SG_Li256ELb0ELb1ELb1ELb0EEENS1_19SingleTileSchedulerILb0ELb1ELb1ELi128EEEEEEEEEvNT_6ParamsE)
        /*04ac*/ 	.word	0x00000008


	//----- nvinfo : EIATTR_MIN_STACK_SIZE
	.align		4
.L_239:
        /*04b0*/ 	.byte	0x04, 0x12
        /*04b2*/ 	.short	(.L_241 - .L_240)
	.align		4
.L_240:
        /*04b4*/ 	.word	index@(_ZN7cutlass13device_kernelIN5flash11enable_sm90INS1_16FlashAttnFwdSm90INS1_25CollectiveMainloopFwdSm90ILi2EN4cute5tupleIJNS5_1CILi1EEES8_S8_EEENS6_IJNS7_ILi128EEENS7_ILi96EEENS7_ILi192EEEEEELi192ENS_6half_tEfNS_4arch4Sm90ELb0ELb0ELb1ELb1ELb1ELb0ELb0ELb1ELb1ELb1ELb1ELb0EEENS1_21CollectiveEpilogueFwdINS6_IJSA_SC_SB_EEES9_SE_SG_Li256ELb1ELb1ELb1ELb0EEENS1_36VarlenDynamicPersistentTileSchedulerILi128ELi96ELi256ELi128ELb1ELb1ELb1ELb0ELb1ELb1EEEEEEEEEvNT_6ParamsE)
        /*04b8*/ 	.word	0x00000030


	//----- nvinfo : EIATTR_MIN_STACK_SIZE
	.align		4
.L_241:
        /*04bc*/ 	.byte	0x04, 0x12
        /*04be*/ 	.short	(.L_243 - .L_242)
	.align		4
.L_242:
        /*04c0*/ 	.word	index@(_ZN7cutlass13device_kernelIN5flash11enable_sm90INS1_16FlashAttnFwdSm90INS1_25CollectiveMainloopFwdSm90ILi2EN4cute5tupleIJNS5_1CILi1EEES8_S8_EEENS6_IJNS7_ILi128EEENS7_ILi96EEENS7_ILi192EEEEEELi192ENS_6half_tEfNS_4arch4Sm90ELb0ELb0ELb1ELb1ELb1ELb1ELb0ELb1ELb1ELb1ELb1ELb0EEENS1_21CollectiveEpilogueFwdINS6_IJSA_SC_SB_EEES9_SE_SG_Li256ELb1ELb1ELb1ELb0EEENS1_36VarlenDynamicPersistentTileSchedulerILi128ELi96ELi256ELi128ELb1ELb1ELb1ELb0ELb1ELb1EEEEEEEEEvNT_6ParamsE)
        /*04c4*/ 	.word	0x00000140


	//----- nvinfo : EIATTR_MIN_STACK_SIZE
	.align		4
.L_243:
        /*04c8*/ 	.byte	0x04, 0x12
        /*04ca*/ 	.short	(.L_245 - .L_244)
	.align		4
.L_244:
        /*04cc*/ 	.word	index@(_ZN7cutlass13device_kernelIN5flash11enable_sm90INS1_16FlashAttnFwdSm90INS1_25CollectiveMainloopFwdSm90ILi2EN4cute5tupleIJNS5_1CILi1EEES8_S8_EEENS6_IJNS7_ILi128EEENS7_ILi96EEENS7_ILi192EEEEEELi192ENS_6half_tEfNS_4arch4Sm90ELb0ELb1ELb1ELb0ELb1ELb0ELb0ELb1ELb1ELb1ELb1ELb0EEENS1_21CollectiveEpilogueFwdINS6_IJSA_SC_SB_EEES9_SE_SG_Li256ELb0ELb1ELb1ELb0EEENS1_19SingleTileSchedulerILb0ELb1ELb1ELi128EEEEEEEEEvNT_6ParamsE)
        /*04d0*/ 	.word	0x00000008


	//----- nvinfo : EIATTR_MIN_STACK_SIZE
	.align		4
.L_245:
        /*04d4*/ 	.byte	0x04, 0x12
        /*04d6*/ 	.short	(.L_247 - .L_246)
	.align		4
.L_246:
        /*04d8*/ 	.word	index@(_ZN7cutlass13device_kernelIN5flash11enable_sm90INS1_16FlashAttnFwdSm90INS1_25CollectiveMainloopFwdSm90ILi2EN4cute5tupleIJNS5_1CILi1EEES8_S8_EEENS6_IJNS7_ILi128EEENS7_ILi96EEENS7_ILi192EEEEEELi192ENS_6half_tEfNS_4arch4Sm90ELb0ELb1ELb1ELb1ELb1ELb0ELb0ELb1ELb1ELb1ELb1ELb0EEENS1_21CollectiveEpilogueFwdINS6_IJSA_SC_SB_EEES9_SE_SG_Li256ELb1ELb1ELb1ELb0EEENS1_36VarlenDynamicPersistentTileSchedulerILi128ELi96ELi256ELi128ELb1ELb1ELb1ELb1ELb0ELb1EEEEEEEEEvNT_6ParamsE)
        /*04dc*/ 	.word	0x00000028


	//----- nvinfo : EIATTR_MIN_STACK_SIZE
	.align		4
.L_247:
        /*04e0*/ 	.byte	0x04, 0x12
        /*04e2*/ 	.short	(.L_249 - .L_248)
	.align		4
.L_248:
        /*04e4*/ 	.word	index@(_ZN7cutlass13device_kernelIN5flash11enable_sm90INS1_16FlashAttnFwdSm90INS1_25CollectiveMainloopFwdSm90ILi2EN4cute5tupleIJNS5_1CILi1EEES8_S8_EEENS6_IJNS7_ILi128EEENS7_ILi96EEENS7_ILi192EEEEEELi192ENS_6half_tEfNS_4arch4Sm90ELb0ELb1ELb1ELb1ELb1ELb1ELb0ELb1ELb1ELb1ELb1ELb0EEENS1_21CollectiveEpilogueFwdINS6_IJSA_SC_SB_EEES9_SE_SG_Li256ELb1ELb1ELb1ELb0EEENS1_36VarlenDynamicPersistentTileSchedulerILi128ELi96ELi256ELi128ELb1ELb1ELb1ELb1ELb0ELb1EEEEEEEEEvNT_6ParamsE)
        /*04e8*/ 	.word	0x00000070


	//----- nvinfo : EIATTR_MIN_STACK_SIZE
	.align		4
.L_249:
        /*04ec*/ 	.byte	0x04, 0x12
        /*04ee*/ 	.short	(.L_251 - .L_250)
	.align		4
.L_250:
        /*04f0*/ 	.word	index@(_ZN7cutlass13device_kernelIN5flash11enable_sm90INS1_16FlashAttnFwdSm90INS1_25CollectiveMainloopFwdSm90ILi2EN4cute5tupleIJNS5_1CILi1EEES8_S8_EEENS6_IJNS7_ILi128EEENS7_ILi96EEENS7_ILi192EEEEEELi192ENS_6half_tEfNS_4arch4Sm90ELb1ELb0ELb1ELb0ELb1ELb0ELb0ELb1ELb1ELb1ELb1ELb0EEENS1_21CollectiveEpilogueFwdINS6_IJSA_SC_SB_EEES9_SE_SG_Li256ELb0ELb1ELb1ELb0EEENS1_19SingleTileSchedulerILb0ELb1ELb1ELi128EEEEEEEEEvNT_6ParamsE)
        /*04f4*/ 	.word	0x00000008


	//----- nvinfo : EIATTR_MIN_STACK_SIZE
	.align		4
.L_251:
        /*04f8*/ 	.byte	0x04, 0x12
        /*04fa*/ 	.short	(.L_253 - .L_252)
	.align		4
.L_252:
        /*04fc*/ 	.word	index@(_ZN7cutlass13device_kernelIN5flash11enable_sm90INS1_16FlashAttnFwdSm90INS1_25CollectiveMainloopFwdSm90ILi2EN4cute5tupleIJNS5_1CILi1EEES8_S8_EEENS6_IJNS7_ILi128EEENS7_ILi96EEENS7_ILi192EEEEEELi192ENS_6half_tEfNS_4arch4Sm90ELb1ELb0ELb1ELb1ELb1ELb0ELb0ELb1ELb1ELb1ELb1ELb0EEENS1_21CollectiveEpilogueFwdINS6_IJSA_SC_SB_EEES9_SE_SG_Li256ELb1ELb1ELb1ELb0EEENS1_36VarlenDynamicPersistentTileSchedulerILi128ELi96ELi256ELi128ELb1ELb1ELb1ELb1ELb1ELb1EEEEEEEEEvNT_6ParamsE)
        /*0500*/ 	.word	0x00000030


	//----- nvinfo : EIATTR_MIN_STACK_SIZE
	.align		4
.L_253:
        /*0504*/ 	.byte	0x04, 0x12
        /*0506*/ 	.short	(.L_255 - .L_254)
	.align		4
.L_254:
        /*0508*/ 	.word	index@(_ZN7cutlass13device_kernelIN5flash11enable_sm90INS1_16FlashAttnFwdSm90INS1_25CollectiveMainloopFwdSm90ILi2EN4cute5tupleIJNS5_1CILi1EEES8_S8_EEENS6_IJNS7_ILi128EEENS7_ILi96EEENS7_ILi192EEEEEELi192ENS_6half_tEfNS_4arch4Sm90ELb1ELb0ELb1ELb1ELb1ELb1ELb0ELb1ELb1ELb1ELb1ELb0EEENS1_21CollectiveEpilogueFwdINS6_IJSA_SC_SB_EEES9_SE_SG_Li256ELb1ELb1ELb1ELb0EEENS1_36VarlenDynamicPersistentTileSchedulerILi128ELi96ELi256ELi128ELb1ELb1ELb1ELb1ELb1ELb1EEEEEEEEEvNT_6ParamsE)
        /*050c*/ 	.word	0x00000080


	//----- nvinfo : EIATTR_MIN_STACK_SIZE
	.align		4
.L_255:
        /*0510*/ 	.byte	0x04, 0x12
        /*0512*/ 	.short	(.L_257 - .L_256)
	.align		4
.L_256:
        /*0514*/ 	.word	index@(_ZN7cutlass13device_kernelIN5flash11enable_sm90INS1_16FlashAttnFwdSm90INS1_25CollectiveMainloopFwdSm90ILi2EN4cute5tupleIJNS5_1CILi1EEES8_S8_EEENS6_IJNS7_ILi128EEESA_SA_EEELi128ENS_6half_tEfNS_4arch4Sm90ELb0ELb0ELb1ELb0ELb1ELb0ELb0ELb1ELb1ELb1ELb1ELb0EEENS1_21CollectiveEpilogueFwdISB_S9_SC_SE_Li256ELb0ELb1ELb1ELb0EEENS1_19SingleTileSchedulerILb0ELb1ELb1ELi128EEEEEEEEEvNT_6ParamsE)
        /*0518*/ 	.word	0x00000000


	//----- nvinfo : EIATTR_MIN_STACK_SIZE
	.align		4
.L_257:
        /*051c*/ 	.byte	0x04, 0x12
        /*051e*/ 	.short	(.L_259 - .L_258)
	.align		4
.L_258:
        /*0520*/ 	.word	index@(_ZN7cutlass13device_kernelIN5flash11enable_sm90INS1_16FlashAttnFwdSm90INS1_25CollectiveMainloopFwdSm90ILi2EN4cute5tupleIJNS5_1CILi1EEES8_S8_EEENS6_IJNS7_ILi128EEESA_SA_EEELi128ENS_6half_tEfNS_4arch4Sm90ELb0ELb0ELb1ELb1ELb1ELb0ELb0ELb1ELb1ELb1ELb1ELb0EEENS1_21CollectiveEpilogueFwdISB_S9_SC_SE_Li256ELb1ELb1ELb1ELb0EEENS1_36VarlenDynamicPersistentTileSchedulerILi128ELi128ELi256ELi128ELb1ELb1ELb1ELb0ELb1ELb1EEEEEEEEEvNT_6ParamsE)
        /*0524*/ 	.word	0x00000028


	//----- nvinfo : EIATTR_MIN_STACK_SIZE
	.align		4
.L_259:
        /*0528*/ 	.byte	0x04, 0x12
        /*052a*/ 	.short	(.L_261 - .L_260)
	.align		4
.L_260:
        /*052c*/ 	.word	index@(_ZN7cutlass13device_kernelIN5flash11enable_sm90INS1_16FlashAttnFwdSm90INS1_25CollectiveMainloopFwdSm90ILi2EN4cute5tupleIJNS5_1CILi1EEES8_S8_EEENS6_IJNS7_ILi128EEESA_SA_EEELi128ENS_6half_tEfNS_4arch4Sm90ELb0ELb0ELb1ELb1ELb1ELb1ELb0ELb1ELb1ELb1ELb1ELb0EEENS1_21CollectiveEpilogueFwdISB_S9_SC_SE_Li256ELb1ELb1ELb1ELb0EEENS1_36VarlenDynamicPersistentTileSchedulerILi128ELi128ELi256ELi128ELb1ELb1ELb1ELb0ELb1ELb1EEEEEEEEEvNT_6ParamsE)
        /*0530*/ 	.word	0x00000028


	//----- nvinfo : EIATTR_MIN_STACK_SIZE
	.align		4
.L_261:
        /*0534*/ 	.byte	0x04, 0x12
        /*0536*/ 	.short	(.L_263 - .L_262)
	.align		4
.L_262:
        /*0538*/ 	.word	index@(_ZN7cutlass13device_kernelIN5flash11enable_sm90INS1_16FlashAttnFwdSm90INS1_25CollectiveMainloopFwdSm90ILi2EN4cute5tupleIJNS5_1CILi1EEES8_S8_EEENS6_IJNS7_ILi128EEESA_SA_EEELi128ENS_6half_tEfNS_4arch4Sm90ELb0ELb1ELb1ELb0ELb1ELb0ELb0ELb1ELb1ELb1ELb1ELb0EEENS1_21CollectiveEpilogueFwdISB_S9_SC_SE_Li256ELb0ELb1ELb1ELb0EEENS1_19SingleTileSchedulerILb0ELb1ELb1ELi128EEEEEEEEEvNT_6ParamsE)
        /*053c*/ 	.word	0x00000000


	//----- nvinfo : EIATTR_MIN_STACK_SIZE
	.align		4
.L_263:
        /*0540*/ 	.byte	0x04, 0x12
        /*0542*/ 	.short	(.L_265 - .L_264)
	.align		4
.L_264:
        /*0544*/ 	.word	index@(_ZN7cutlass13device_kernelIN5flash11enable_sm90INS1_16FlashAttnFwdSm90INS1_25CollectiveMainloopFwdSm90ILi2EN4cute5tupleIJNS5_1CILi1EEES8_S8_EEENS6_IJNS7_ILi128EEESA_SA_EEELi128ENS_6half_tEfNS_4arch4Sm90ELb0ELb1ELb1ELb1ELb1ELb0ELb0ELb1ELb1ELb1ELb1ELb0EEENS1_21CollectiveEpilogueFwdISB_S9_SC_SE_Li256ELb1ELb1ELb1ELb0EEENS1_36VarlenDynamicPersistentTileSchedulerILi128ELi128ELi256ELi128ELb1ELb1ELb1ELb1ELb0ELb1EEEEEEEEEvNT_6ParamsE)
        /*0548*/ 	.word	0x00000020


	//----- nvinfo : EIATTR_MIN_STACK_SIZE
	.align		4
.L_265:
        /*054c*/ 	.byte	0x04, 0x12
        /*054e*/ 	.short	(.L_267 - .L_266)
	.align		4
.L_266:
        /*0550*/ 	.word	index@(_ZN7cutlass13device_kernelIN5flash11enable_sm90INS1_16FlashAttnFwdSm90INS1_25CollectiveMainloopFwdSm90ILi2EN4cute5tupleIJNS5_1CILi1EEES8_S8_EEENS6_IJNS7_ILi128EEESA_SA_EEELi128ENS_6half_tEfNS_4arch4Sm90ELb0ELb1ELb1ELb1ELb1ELb1ELb0ELb1ELb1ELb1ELb1ELb0EEENS1_21CollectiveEpilogueFwdISB_S9_SC_SE_Li256ELb1ELb1ELb1ELb0EEENS1_36VarlenDynamicPersistentTileSchedulerILi128ELi128ELi256ELi128ELb1ELb1ELb1ELb1ELb0ELb1EEEEEEEEEvNT_6ParamsE)
        /*0554*/ 	.word	0x00000040


	//----- nvinfo : EIATTR_MIN_STACK_SIZE
	.align		4
.L_267:
        /*0558*/ 	.byte	0x04, 0x12
        /*055a*/ 	.short	(.L_269 - .L_268)
	.align		4
.L_268:
        /*055c*/ 	.word	index@(_ZN7cutlass13device_kernelIN5flash11enable_sm90INS1_16FlashAttnFwdSm90INS1_25CollectiveMainloopFwdSm90ILi2EN4cute5tupleIJNS5_1CILi1EEES8_S8_EEENS6_IJNS7_ILi128EEESA_SA_EEELi128ENS_6half_tEfNS_4arch4Sm90ELb1ELb0ELb1ELb0ELb1ELb0ELb0ELb1ELb1ELb1ELb1ELb0EEENS1_21CollectiveEpilogueFwdISB_S9_SC_SE_Li256ELb0ELb1ELb1ELb0EEENS1_19SingleTileSchedulerILb0ELb1ELb1ELi128EEEEEEEEEvNT_6ParamsE)
        /*0560*/ 	.word	0x00000000


	//----- nvinfo : EIATTR_MIN_STACK_SIZE
	.align		4
.L_269:
        /*0564*/ 	.byte	0x04, 0x12
        /*0566*/ 	.short	(.L_271 - .L_270)
	.align		4
.L_270:
        /*0568*/ 	.word	index@(_ZN7cutlass13device_kernelIN5flash11enable_sm90INS1_16FlashAttnFwdSm90INS1_25CollectiveMainloopFwdSm90ILi2EN4cute5tupleIJNS5_1CILi1EEES8_S8_EEENS6_IJNS7_ILi128EEESA_SA_EEELi128ENS_6half_tEfNS_4arch4Sm90ELb1ELb0ELb1ELb1ELb1ELb0ELb0ELb1ELb1ELb1ELb1ELb0EEENS1_21CollectiveEpilogueFwdISB_S9_SC_SE_Li256ELb1ELb1ELb1ELb0EEENS1_36VarlenDynamicPersistentTileSchedulerILi128ELi128ELi256ELi128ELb1ELb1ELb1ELb1ELb1ELb1EEEEEEEEEvNT_6ParamsE)
        /*056c*/ 	.word	0x00000028


	//----- nvinfo : EIATTR_MIN_STACK_SIZE
	.align		4
.L_271:
        /*0570*/ 	.byte	0x04, 0x12
        /*0572*/ 	.short	(.L_273 - .L_272)
	.align		4
.L_272:
        /*0574*/ 	.word	index@(_ZN7cutlass13device_kernelIN5flash11enable_sm90INS1_16FlashAttnFwdSm90INS1_25CollectiveMainloopFwdSm90ILi2EN4cute5tupleIJNS5_1CILi1EEES8_S8_EEENS6_IJNS7_ILi128EEESA_SA_EEELi128ENS_6half_tEfNS_4arch4Sm90ELb1ELb0ELb1ELb1ELb1ELb1ELb0ELb1ELb1ELb1ELb1ELb0EEENS1_21CollectiveEpilogueFwdISB_S9_SC_SE_Li256ELb1ELb1ELb1ELb0EEENS1_36VarlenDynamicPersistentTileSchedulerILi128ELi128ELi256ELi128ELb1ELb1ELb1ELb1ELb1ELb1EEEEEEEEEvNT_6ParamsE)
        /*0578*/ 	.word	0x00000028


	//----- nvinfo : EIATTR_MIN_STACK_SIZE
	.align		4
.L_273:
        /*057c*/ 	.byte	0x04, 0x12
        /*057e*/ 	.short	(.L_275 - .L_274)
	.align		4
.L_274:
        /*0580*/ 	.word	index@(_ZN7cutlass13device_kernelIN5flash11enable_sm90INS1_16FlashAttnFwdSm90INS1_25CollectiveMainloopFwdSm90ILi2EN4cute5tupleIJNS5_1CILi1EEES8_S8_EEENS6_IJNS7_ILi192EEENS7_ILi128EEENS7_ILi96EEEEEELi96ENS_6half_tEfNS_4arch4Sm90ELb0ELb0ELb1ELb0ELb1ELb0ELb0ELb0ELb1ELb1ELb1ELb0EEENS1_21CollectiveEpilogueFwdINS6_IJSA_SC_SB_EEES9_SE_SG_Li384ELb0ELb1ELb1ELb0EEENS1_19SingleTileSchedulerILb0ELb1ELb1ELi192EEEEEEEEEvNT_6ParamsE)
        /*0584*/ 	.word	0x00000008


	//----- nvinfo : EIATTR_MIN_STACK_SIZE
	.align		4
.L_275:
        /*0588*/ 	.byte	0x04, 0x12
        /*058a*/ 	.short	(.L_277 - .L_276)
	.align		4
.L_276:
        /*058c*/ 	.word	index@(_ZN7cutlass13device_kernelIN5flash11enable_sm90INS1_16FlashAttnFwdSm90INS1_25CollectiveMainloopFwdSm90ILi2EN4cute5tupleIJNS5_1CILi1EEES8_S8_EEENS6_IJNS7_ILi192EEENS7_ILi128EEENS7_ILi96EEEEEELi96ENS_6half_tEfNS_4arch4Sm90ELb0ELb0ELb1ELb1ELb1ELb0ELb0ELb0ELb1ELb1ELb1ELb0EEENS1_21CollectiveEpilogueFwdINS6_IJSA_SC_SB_EEES9_SE_SG_Li384ELb1ELb1ELb1ELb0EEENS1_36VarlenDynamicPersistentTileSchedulerILi192ELi128ELi384ELi128ELb1ELb1ELb1ELb0ELb1ELb1EEEEEEEEEvNT_6ParamsE)
        /*0590*/ 	.word	0x00000050


	//----- nvinfo : EIATTR_MIN_STACK_SIZE
	.align		4
.L_277:
        /*0594*/ 	.byte	0x04, 0x12
        /*0596*/ 	.short	(.L_279 - .L_278)
	.align		4
.L_278:
        /*0598*/ 	.word	index@(_ZN7cutlass13device_kernelIN5flash11enable_sm90INS1_16FlashAttnFwdSm90INS1_25CollectiveMainloopFwdSm90ILi2EN4cute5tupleIJNS5_1CILi1EEES8_S8_EEENS6_IJNS7_ILi192EEENS7_ILi128EEENS7_ILi96EEEEEELi96ENS_6half_tEfNS_4arch4Sm90ELb0ELb0ELb1ELb1ELb1ELb1ELb0ELb0ELb1ELb1ELb1ELb0EEENS1_21CollectiveEpilogueFwdINS6_IJSA_SC_SB_EEES9_SE_SG_Li384ELb1ELb1ELb1ELb0EEENS1_36VarlenDynamicPersistentTileSchedulerILi192ELi128ELi384ELi128ELb1ELb1ELb1ELb0ELb1ELb1EEEEEEEEEvNT_6ParamsE)
        /*059c*/ 	.word	0x00000118


	//----- nvinfo : EIATTR_MIN_STACK_SIZE
	.align		4
.L_279:
        /*05a0*/ 	.byte	0x04, 0x12
        /*05a2*/ 	.short	(.L_281 - .L_280)
	.align		4
.L_280:
        /*05a4*/ 	.word	index@(_ZN7cutlass13device_kernelIN5flash11enable_sm90INS1_16FlashAttnFwdSm90INS1_25CollectiveMainloopFwdSm90ILi2EN4cute5tupleIJNS5_1CILi1EEES8_S8_EEENS6_IJNS7_ILi192EEENS7_ILi128EEENS7_ILi96EEEEEELi96ENS_6half_tEfNS_4arch4Sm90ELb0ELb1ELb1ELb0ELb1ELb0ELb0ELb0ELb1ELb1ELb1ELb0EEENS1_21CollectiveEpilogueFwdINS6_IJSA_SC_SB_EEES9_SE_SG_Li384ELb0ELb1ELb1ELb0EEENS1_19SingleTileSchedulerILb0ELb1ELb1ELi192EEEEEEEEEvNT_6ParamsE)
        /*05a8*/ 	.word	0x00000010


	//----- nvinfo : EIATTR_MIN_STACK_SIZE
	.align		4
.L_281:
        /*05ac*/ 	.byte	0x04, 0x12
        /*05ae*/ 	.short	(.L_283 - .L_282)
	.align		4
.L_282:
        /*05b0*/ 	.word	index@(_ZN7cutlass13device_kernelIN5flash11enable_sm90INS1_16FlashAttnFwdSm90INS1_25CollectiveMainloopFwdSm90ILi2EN4cute5tupleIJNS5_1CILi1EEES8_S8_EEENS6_IJNS7_ILi192EEENS7_ILi128EEENS7_ILi96EEEEEELi96ENS_6half_tEfNS_4arch4Sm90ELb0ELb1ELb1ELb1ELb1ELb0ELb0ELb0ELb1ELb1ELb1ELb0EEENS1_21CollectiveEpilogueFwdINS6_IJSA_SC_SB_EEES9_SE_SG_Li384ELb1ELb1ELb1ELb0EEENS1_36VarlenDynamicPersistentTileSchedulerILi192ELi128ELi384ELi128ELb1ELb1ELb1ELb1ELb0ELb1EEEEEEEEEvNT_6ParamsE)
        /*05b4*/ 	.word	0x00000030


	//----- nvinfo : EIATTR_MIN_STACK_SIZE
	.align		4
.L_283:
        /*05b8*/ 	.byte	0x04, 0x12
        /*05ba*/ 	.short	(.L_285 - .L_284)
	.align		4
.L_284:
        /*05bc*/ 	.word	index@(_ZN7cutlass13device_kernelIN5flash11enable_sm90INS1_16FlashAttnFwdSm90INS1_25CollectiveMainloopFwdSm90ILi2EN4cute5tupleIJNS5_1CILi1EEES8_S8_EEENS6_IJNS7_ILi192EEENS7_ILi128EEENS7_ILi96EEEEEELi96ENS_6half_tEfNS_4arch4Sm90ELb0ELb1ELb1ELb1ELb1ELb1ELb0ELb0ELb1ELb1ELb1ELb0EEENS1_21CollectiveEpilogueFwdINS6_IJSA_SC_SB_EEES9_SE_SG_Li384ELb1ELb1ELb1ELb0EEENS1_36VarlenDynamicPersistentTileSchedulerILi192ELi128ELi384ELi128ELb1ELb1ELb1ELb1ELb0ELb1EEEEEEEEEvNT_6ParamsE)
        /*05c0*/ 	.word	0x000000c8


	//----- nvinfo : EIATTR_MIN_STACK_SIZE
	.align		4
.L_285:
        /*05c4*/ 	.byte	0x04, 0x12
        /*05c6*/ 	.short	(.L_287 - .L_286)
	.align		4
.L_286:
        /*05c8*/ 	.word	index@(_ZN7cutlass13device_kernelIN5flash11enable_sm90INS1_16FlashAttnFwdSm90INS1_25CollectiveMainloopFwdSm90ILi2EN4cute5tupleIJNS5_1CILi1EEES8_S8_EEENS6_IJNS7_ILi192EEENS7_ILi128EEENS7_ILi96EEEEEELi96ENS_6half_tEfNS_4arch4Sm90ELb1ELb0ELb1ELb0ELb1ELb0ELb0ELb0ELb1ELb1ELb1ELb0EEENS1_21CollectiveEpilogueFwdINS6_IJSA_SC_SB_EEES9_SE_SG_Li384ELb0ELb1ELb1ELb0EEENS1_19SingleTileSchedulerILb0ELb1ELb1ELi192EEEEEEEEEvNT_6ParamsE)
        /*05cc*/ 	.word	0x00000010


	//----- nvinfo : EIATTR_MIN_STACK_SIZE
	.align		4
.L_287:
        /*05d0*/ 	.byte	0x04, 0x12
        /*05d2*/ 	.short	(.L_289 - .L_288)
	.align		4
.L_288:
        /*05d4*/ 	.word	index@(_ZN7cutlass13device_kernelIN5flash11enable_sm90INS1_16FlashAttnFwdSm90INS1_25CollectiveMainloopFwdSm90ILi2EN4cute5tupleIJNS5_1CILi1EEES8_S8_EEENS6_IJNS7_ILi192EEENS7_ILi128EEENS7_ILi96EEEEEELi96ENS_6half_tEfNS_4arch4Sm90ELb1ELb0ELb1ELb1ELb1ELb0ELb0ELb0ELb1ELb1ELb1ELb0EEENS1_21CollectiveEpilogueFwdINS6_IJSA_SC_SB_EEES9_SE_SG_Li384ELb1ELb1ELb1ELb0EEENS1_36VarlenDynamicPersistentTileSchedulerILi192ELi128ELi384ELi128ELb1ELb1ELb1ELb1ELb1ELb1EEEEEEEEEvNT_6ParamsE)
        /*05d8*/ 	.word	0x00000048


	//----- nvinfo : EIATTR_MIN_STACK_SIZE
	.align		4
.L_289:
        /*05dc*/ 	.byte	0x04, 0x12
        /*05de*/ 	.short	(.L_291 - .L_290)
	.align		4
.L_290:
        /*05e0*/ 	.word	index@(_ZN7cutlass13device_kernelIN5flash11enable_sm90INS1_16FlashAttnFwdSm90INS1_25CollectiveMainloopFwdSm90ILi2EN4cute5tupleIJNS5_1CILi1EEES8_S8_EEENS6_IJNS7_ILi192EEENS7_ILi128EEENS7_ILi96EEEEEELi96ENS_6half_tEfNS_4arch4Sm90ELb1ELb0ELb1ELb1ELb1ELb1ELb0ELb0ELb1ELb1ELb1ELb0EEENS1_21CollectiveEpilogueFwdINS6_IJSA_SC_SB_EEES9_SE_SG_Li384ELb1ELb1ELb1ELb0EEENS1_36VarlenDynamicPersistentTileSchedulerILi192ELi128ELi384ELi128ELb1ELb1ELb1ELb1ELb1ELb1EEEEEEEEEvNT_6ParamsE)
        /*05e4*/ 	.word	0x00000118


	//----- nvinfo : EIATTR_MIN_STACK_SIZE
	.align		4
.L_291:
        /*05e8*/ 	.byte	0x04, 0x12
        /*05ea*/ 	.short	(.L_293 - .L_292)
	.align		4
.L_292:
        /*05ec*/ 	.word	index@(_ZN7cutlass13device_kernelIN5flash11enable_sm90INS1_16FlashAttnFwdSm90INS1_25CollectiveMainloopFwdSm90ILi2EN4cute5tupleIJNS5_1CILi1EEES8_S8_EEENS6_IJNS7_ILi192EEENS7_ILi128EEENS7_ILi64EEEEEELi64ENS_6half_tEfNS_4arch4Sm90ELb0ELb0ELb1ELb0ELb1ELb0ELb0ELb1ELb1ELb1ELb1ELb0EEENS1_21CollectiveEpilogueFwdINS6_IJSA_SC_SB_EEES9_SE_SG_Li384ELb0ELb1ELb1ELb0EEENS1_19SingleTileSchedulerILb0ELb1ELb1ELi192EEEEEEEEEvNT_6ParamsE)
        /*05f0*/ 	.word	0x00000008


	//----- nvinfo : EIATTR_MIN_STACK_SIZE
	.align		4
.L_293:
        /*05f4*/ 	.byte	0x04, 0x12
        /*05f6*/ 	.short	(.L_295 - .L_294)
	.align		4
.L_294:
        /*05f8*/ 	.word	index@(_ZN7cutlass13device_kernelIN5flash11enable_sm90INS1_16FlashAttnFwdSm90INS1_25CollectiveMainloopFwdSm90ILi2EN4cute5tupleIJNS5_1CILi1EEES8_S8_EEENS6_IJNS7_ILi192EEENS7_ILi128EEENS7_ILi64EEEEEELi64ENS_6half_tEfNS_4arch4Sm90ELb0ELb0ELb1ELb1ELb1ELb0ELb0ELb1ELb1ELb1ELb1ELb0EEENS1_21CollectiveEpilogueFwdINS6_IJSA_SC_SB_EEES9_SE_SG_Li384ELb1ELb1ELb1ELb0EEENS1_36VarlenDynamicPersistentTileSchedulerILi192ELi128ELi384ELi128ELb1ELb1ELb1ELb0ELb1ELb1EEEEEEEEEvNT_6ParamsE)
        /*05fc*/ 	.word	0x00000050


	//----- nvinfo : EIATTR_MIN_STACK_SIZE
	.align		4
.L_295:
        /*0600*/ 	.byte	0x04, 0x12
        /*0602*/ 	.short	(.L_297 - .L_296)
	.align		4
.L_296:
        /*0604*/ 	.word	index@(_ZN7cutlass13device_kernelIN5flash11enable_sm90INS1_16FlashAttnFwdSm90INS1_25CollectiveMainloopFwdSm90ILi2EN4cute5tupleIJNS5_1CILi1EEES8_S8_EEENS6_IJNS7_ILi192EEENS7_ILi128EEENS7_ILi64EEEEEELi64ENS_6half_tEfNS_4arch4Sm90ELb0ELb0ELb1ELb1ELb1ELb1ELb0ELb1ELb1ELb1ELb1ELb0EEENS1_21CollectiveEpilogueFwdINS6_IJSA_SC_SB_EEES9_SE_SG_Li384ELb1ELb1ELb1ELb0EEENS1_36VarlenDynamicPersistentTileSchedulerILi192ELi128ELi384ELi128ELb1ELb1ELb1ELb0ELb1ELb1EEEEEEEEEvNT_6ParamsE)
        /*0608*/ 	.word	0x00000068


	//----- nvinfo : EIATTR_MIN_STACK_SIZE
	.align		4
.L_297:
        /*060c*/ 	.byte	0x04, 0x12
        /*060e*/ 	.short	(.L_299 - .L_298)
	.align		4
.L_298:
        /*0610*/ 	.word	index@(_ZN7cutlass13device_kernelIN5flash11enable_sm90INS1_16FlashAttnFwdSm90INS1_25CollectiveMainloopFwdSm90ILi2EN4cute5tupleIJNS5_1CILi1EEES8_S8_EEENS6_IJNS7_ILi192EEENS7_ILi128EEENS7_ILi64EEEEEELi64ENS_6half_tEfNS_4arch4Sm90ELb0ELb1ELb1ELb0ELb1ELb0ELb0ELb1ELb1ELb1ELb1ELb0EEENS1_21CollectiveEpilogueFwdINS6_IJSA_SC_SB_EEES9_SE_SG_Li384ELb0ELb1ELb1ELb0EEENS1_19SingleTileSchedulerILb0ELb1ELb1ELi192EEEEEEEEEvNT_6ParamsE)
        /*0614*/ 	.word	0x00000008


	//----- nvinfo : EIATTR_MIN_STACK_SIZE
	.align		4
.L_299:
        /*0618*/ 	.byte	0x04, 0x12
        /*061a*/ 	.short	(.L_301 - .L_300)
	.align		4
.L_300:
        /*061c*/ 	.word	index@(_ZN7cutlass13device_kernelIN5flash11enable_sm90INS1_16FlashAttnFwdSm90INS1_25CollectiveMainloopFwdSm90ILi2EN4cute5tupleIJNS5_1CILi1EEES8_S8_EEENS6_IJNS7_ILi192EEENS7_ILi128EEENS7_ILi64EEEEEELi64ENS_6half_tEfNS_4arch4Sm90ELb0ELb1ELb1ELb1ELb1ELb0ELb0ELb1ELb1ELb1ELb1ELb0EEENS1_21CollectiveEpilogueFwdINS6_IJSA_SC_SB_EEES9_SE_SG_Li384ELb1ELb1ELb1ELb0EEENS1_36VarlenDynamicPersistentTileSchedulerILi192ELi128ELi384ELi128ELb1ELb1ELb1ELb1ELb0ELb1EEEEEEEEEvNT_6ParamsE)
        /*0620*/ 	.word	0x00000040


	//----- nvinfo : EIATTR_MIN_STACK_SIZE
	.align		4
.L_301:
        /*0624*/ 	.byte	0x04, 0x12
        /*0626*/ 	.short	(.L_303 - .L_302)
	.align		4
.L_302:
        /*0628*/ 	.word	index@(_ZN7cutlass13device_kernelIN5flash11enable_sm90INS1_16FlashAttnFwdSm90INS1_25CollectiveMainloopFwdSm90ILi2EN4cute5tupleIJNS5_1CILi1EEES8_S8_EEENS6_IJNS7_ILi192EEENS7_ILi128EEENS7_ILi64EEEEEELi64ENS_6half_tEfNS_4arch4Sm90ELb0ELb1ELb1ELb1ELb1ELb1ELb0ELb1ELb1ELb1ELb1ELb0EEENS1_21CollectiveEpilogueFwdINS6_IJSA_SC_SB_EEES9_SE_SG_Li384ELb1ELb1ELb1ELb0EEENS1_36VarlenDynamicPersistentTileSchedulerILi192ELi128ELi384ELi128ELb1ELb1ELb1ELb1ELb0ELb1EEEEEEEEEvNT_6ParamsE)
        /*062c*/ 	.word	0x00000068


	//----- nvinfo : EIATTR_MIN_STACK_SIZE
	.align		4
.L_303:
        /*0630*/ 	.byte	0x04, 0x12
        /*0632*/ 	.short	(.L_305 - .L_304)
	.align		4
.L_304:
        /*0634*/ 	.word	index@(_ZN7cutlass13device_kernelIN5flash11enable_sm90INS1_16FlashAttnFwdSm90INS1_25CollectiveMainloopFwdSm90ILi2EN4cute5tupleIJNS5_1CILi1EEES8_S8_EEENS6_IJNS7_ILi192EEENS7_ILi128EEENS7_ILi64EEEEEELi64ENS_6half_tEfNS_4arch4Sm90ELb1ELb0ELb1ELb0ELb1ELb0ELb0ELb1ELb1ELb1ELb1ELb0EEENS1_21CollectiveEpilogueFwdINS6_IJSA_SC_SB_EEES9_SE_SG_Li384ELb0ELb1ELb1ELb0EEENS1_19SingleTileSchedulerILb0ELb1ELb1ELi192EEEEEEEEEvNT_6ParamsE)
        /*0638*/ 	.word	0x00000008


	//----- nvinfo : EIATTR_MIN_STACK_SIZE
	.align		4
.L_305:
        /*063c*/ 	.byte	0x04, 0x12
        /*063e*/ 	.short	(.L_307 - .L_306)
	.align		4
.L_306:
        /*0640*/ 	.word	index@(_ZN7cutlass13device_kernelIN5flash11enable_sm90INS1_16FlashAttnFwdSm90INS1_25CollectiveMainloopFwdSm90ILi2EN4cute5tupleIJNS5_1CILi1EEES8_S8_EEENS6_IJNS7_ILi192EEENS7_ILi128EEENS7_ILi64EEEEEELi64ENS_6half_tEfNS_4arch4Sm90ELb1ELb0ELb1ELb1ELb1ELb0ELb0ELb1ELb1ELb1ELb1ELb0EEENS1_21CollectiveEpilogueFwdINS6_IJSA_SC_SB_EEES9_SE_SG_Li384ELb1ELb1ELb1ELb0EEENS1_36VarlenDynamicPersistentTileSchedulerILi192ELi128ELi384ELi128ELb1ELb1ELb1ELb1ELb1ELb1EEEEEEEEEvNT_6ParamsE)
        /*0644*/ 	.word	0x00000040


	//----- nvinfo : EIATTR_MIN_STACK_SIZE
	.align		4
.L_307:
        /*0648*/ 	.byte	0x04, 0x12
        /*064a*/ 	.short	(.L_309 - .L_308)
	.align		4
.L_308:
        /*064c*/ 	.word	index@(_ZN7cutlass13device_kernelIN5flash11enable_sm90INS1_16FlashAttnFwdSm90INS1_25CollectiveMainloopFwdSm90ILi2EN4cute5tupleIJNS5_1CILi1EEES8_S8_EEENS6_IJNS7_ILi192EEENS7_ILi128EEENS7_ILi64EEEEEELi64ENS_6half_tEfNS_4arch4Sm90ELb1ELb0ELb1ELb1ELb1ELb1ELb0ELb1ELb1ELb1ELb1ELb0EEENS1_21CollectiveEpilogueFwdINS6_IJSA_SC_SB_EEES9_SE_SG_Li384ELb1ELb1ELb1ELb0EEENS1_36VarlenDynamicPersistentTileSchedulerILi192ELi128ELi384ELi128ELb1ELb1ELb1ELb1ELb1ELb1EEEEEEEEEvNT_6ParamsE)
        /*0650*/ 	.word	0x00000068
.L_309:


//--------------------- .nv.compat                --------------------------
	.section	.nv.compat,"",@"SHT_CUDA_COMPAT_INFO"
	.align	4
        /*0000*/ 	.byte	0x02, 0x09, 0x01, 0x00, 0x02, 0x02, 0x04, 0x00, 0x02, 0x05, 0x05, 0x00, 0x03, 0x07, 0x01, 0x01
        /*0010*/ 	.byte	0x02, 0x03, 0x01, 0x00, 0x02, 0x06, 0x01, 0x00, 0x04, 0x0b, 0x08, 0x00, 0x00, 0x00, 0x00, 0x00
        /*0020*/ 	.byte	0x00, 0x00, 0x00, 0x00


//--------------------- .nv.info._ZN7cutlass13device_kernelIN5flash11enable_sm90INS1_16FlashAttnFwdSm90INS1_25CollectiveMainloopFwdSm90ILi2EN4cute5tupleIJNS5_1CILi1EEES8_S8_EEENS6_IJNS7_ILi128EEENS7_ILi80EEENS7_ILi256EEEEEELi256ENS_6half_tEfNS_4arch4Sm90ELb0ELb0ELb1ELb0ELb1ELb0ELb0ELb1ELb1ELb1ELb1ELb0EEENS1_21CollectiveEpilogueFwdINS6_IJSA_SC_SB_EEES9_SE_SG_Li256ELb0ELb1ELb1ELb0EEENS1_19SingleTileSchedulerILb0ELb1ELb1ELi128EEEEEEEEEvNT_6ParamsE --------------------------
	.section	.nv.info._ZN7cutlass13device_kernelIN5flash11enable_sm90INS1_16FlashAttnFwdSm90INS1_25CollectiveMainloopFwdSm90ILi2EN4cute5tupleIJNS5_1CILi1EEES8_S8_EEENS6_IJNS7_ILi128EEENS7_ILi80EEENS7_ILi256EEEEEELi256ENS_6half_tEfNS_4arch4Sm90ELb0ELb0ELb1ELb0ELb1ELb0ELb0ELb1ELb1ELb1ELb1ELb0EEENS1_21CollectiveEpilogueFwdINS6_IJSA_SC_SB_EEES9_SE_SG_Li256ELb0ELb1ELb1ELb0EEENS1_19SingleTileSchedulerILb0ELb1ELb1ELi128EEEEEEEEEvNT_6ParamsE,"",@"SHT_CUDA_INFO"
	.sectionflags	@""
	.align	4


	//----- nvinfo : EIATTR_CUDA_API_VERSION
	.align		4
        /*0000*/ 	.byte	0x04, 0x37
        /*0002*/ 	.short	(.L_311 - .L_310)
.L_310:
        /*0004*/ 	.word	0x00000082


	//----- nvinfo : EIATTR_KPARAM_INFO
	.align		4
.L_311:
        /*0008*/ 	.byte	0x04, 0x17
        /*000a*/ 	.short	(.L_313 - .L_312)
.L_312:
        /*000c*/ 	.word	0x00000000
        /*0010*/ 	.short	0x0000
        /*0012*/ 	.short	0x0070
        /*0014*/ 	.byte	0x00, 0xf0, 0x01, 0x28


	//----- nvinfo : EIATTR_SPARSE_MMA_MASK
	.align		4
.L_313:
        /*0018*/ 	.byte	0x03, 0x50
        /*001a*/ 	.short	0x0000


	//----- nvinfo : EIATTR_MAXREG_COUNT
	.align		4
        /*001c*/ 	.byte	0x03, 0x1b
        /*001e*/ 	.short	0x00a8


	//----- nvinfo : EIATTR_NUM_BARRIERS
	.align		4
        /*0020*/ 	.byte	0x02, 0x4c
        /*0022*/ 	.byte	0x09
	.zero		1


	//----- nvinfo : EIATTR_EXTERNS
	.align		4
        /*0024*/ 	.byte	0x04, 0x0f
        /*0026*/ 	.short	(.L_315 - .L_314)


	//   ....[0]....
	.align		4
.L_314:
        /*0028*/ 	.word	index@(__assertfail)


	//----- nvinfo : EIATTR_ANNOTATIONS
	.align		4
.L_315:
        /*002c*/ 	.byte	0x04, 0x55
        /*002e*/ 	.short	(.L_317 - .L_316)


	//   ....[0]....
.L_316:
        /*0030*/ 	.word	0x00000001
        /*0034*/ 	.byte	0xa0, 0x08, 0x00, 0x00, 0x01, 0x00, 0x00, 0x00, 0x70, 0x14, 0x00, 0x00, 0x01, 0x00, 0x00, 0x00
        /*0044*/ 	.byte	0x10, 0xe3, 0x00, 0x00, 0x01, 0x00, 0x00, 0x00, 0x80, 0xe3, 0x00, 0x00, 0x01, 0x00, 0x00, 0x00
        /*0054*/ 	.byte	0xe0, 0xfa, 0x00, 0x00, 0x01, 0x00, 0x00, 0x00, 0x80, 0x13, 0x01, 0x00


	//----- nvinfo : EIATTR_MERCURY_ISA_VERSION
	.align		4
.L_317:
        /*0060*/ 	.byte	0x03, 0x5f
        /*0062*/ 	.short	0x0101


	//----- nvinfo : EIATTR_INT_WARP_WIDE_INSTR_OFFSETS
	.align		4
        /*0064*/ 	.byte	0x04, 0x31
        /*0066*/ 	.short	(.L_319 - .L_318)


	//   ....[0]....
.L_318:
        /*0068*/ 	.word	0x000000c0


	//   ....[1]....
        /*006c*/ 	.word	0x000000d0


	//   ....[2]....
        /*0070*/ 	.word	0x00000170


	//----- nvinfo : EIATTR_COOP_GROUP_MASK_REGIDS
	.align		4
.L_319:
        /*0074*/ 	.byte	0x04, 0x29
        /*0076*/ 	.short	(.L_321 - .L_320)


	//   ....[0]....
.L_320:
        /*0078*/ 	.word	0xffffffff


	//   ....[1]....
        /*007c*/ 	.word	0xffffffff


	//   ....[2]....
        /*0080*/ 	.word	0xffffffff


	//   ....[3]....
        /*0084*/ 	.word	0xffffffff


	//   ....[4]....
        /*0088*/ 	.word	0xffffffff


	//   ....[5]....
        /*008c*/ 	.word	0xffffffff


	//   ....[6]....
        /*0090*/ 	.word	0xffffffff


	//   ....[7]....
        /*0094*/ 	.word	0xffffffff


	//   ....[8]....
        /*0098*/ 	.word	0xffffffff


	//   ....[9]....
        /*009c*/ 	.word	0xffffffff


	//   ....[10]....
        /*00a0*/ 	.word	0xffffffff


	//   ....[11]....
        /*00a4*/ 	.word	0xffffffff


	//   ....[12]....
        /*00a8*/ 	.word	0xffffffff


	//   ....[13]....
        /*00ac*/ 	.word	0xffffffff


	//   ....[14]....
        /*00b0*/ 	.word	0xffffffff


	//   ....[15]....
        /*00b4*/ 	.word	0xffffffff


	//   ....[16]....
        /*00b8*/ 	.word	0xffffffff


	//   ....[17]....
        /*00bc*/ 	.word	0xffffffff


	//   ....[18]....
        /*00c0*/ 	.word	0xffffffff


	//   ....[19]....
        /*00c4*/ 	.word	0xffffffff


	//   ....[20]....
        /*00c8*/ 	.word	0xffffffff


	//   ....[21]....
        /*00cc*/ 	.word	0xffffffff


	//   ....[22]....
        /*00d0*/ 	.word	0xffffffff


	//   ....[23]....
        /*00d4*/ 	.word	0xffffffff


	//   ....[24]....
        /*00d8*/ 	.word	0xffffffff


	//   ....[25]....
        /*00dc*/ 	.word	0xffffffff


	//   ....[26]....
        /*00e0*/ 	.word	0xffffffff


	//   ....[27]....
        /*00e4*/ 	.word	0xffffffff


	//   ....[28]....
        /*00e8*/ 	.word	0xffffffff


	//   ....[29]....
        /*00ec*/ 	.word	0xffffffff


	//   ....[30]....
        /*00f0*/ 	.word	0xffffffff


	//   ....[31]....
        /*00f4*/ 	.word	0xffffffff


	//   ....[32]....
        /*00f8*/ 	.word	0xffffffff


	//   ....[33]....
        /*00fc*/ 	.word	0xffffffff


	//   ....[34]....
        /*0100*/ 	.word	0xffffffff


	//   ....[35]....
        /*0104*/ 	.word	0xffffffff


	//   ....[36]....
        /*0108*/ 	.word	0xffffffff


	//   ....[37]....
        /*010c*/ 	.word	0xffffffff


	//   ....[38]....
        /*0110*/ 	.word	0xffffffff


	//   ....[39]....
        /*0114*/ 	.word	0xffffffff


	//   ....[40]....
        /*0118*/ 	.word	0xffffffff


	//   ....[41]....
        /*011c*/ 	.word	0xffffffff


	//   ....[42]....
        /*0120*/ 	.word	0xffffffff


	//   ....[43]....
        /*0124*/ 	.word	0xffffffff


	//   ....[44]....
        /*0128*/ 	.word	0xffffffff


	//   ....[45]....
        /*012c*/ 	.word	0xffffffff


	//   ....[46]....
        /*0130*/ 	.word	0xffffffff


	//   ....[47]....
        /*0134*/ 	.word	0xffffffff


	//   ....[48]....
        /*0138*/ 	.word	0xffffffff


	//   ....[49]....
        /*013c*/ 	.word	0xffffffff


	//   ....[50]....
        /*0140*/ 	.word	0xffffffff


	//   ....[51]....
        /*0144*/ 	.word	0xffffffff


	//   ....[52]....
        /*0148*/ 	.word	0xffffffff


	//   ....[53]....
        /*014c*/ 	.word	0xffffffff


	//   ....[54]....
        /*0150*/ 	.word	0xffffffff


	//   ....[55]....
        /*0154*/ 	.word	0xffffffff


	//   ....[56]....
        /*0158*/ 	.word	0xffffffff


	//   ....[57]....
        /*015c*/ 	.word	0xffffffff


	//   ....[58]....
        /*0160*/ 	.word	0xffffffff


	//   ....[59]....
        /*0164*/ 	.word	0xffffffff


	//   ....[60]....
        /*0168*/ 	.word	0xffffffff


	//   ....[61]....
        /*016c*/ 	.word	0xffffffff


	//   ....[62]....
        /*0170*/ 	.word	0xffffffff


	//   ....[63]....
        /*0174*/ 	.word	0xffffffff


	//   ....[64]....
        /*0178*/ 	.word	0xffffffff


	//   ....[65]....
        /*017c*/ 	.word	0xffffffff


	//   ....[66]....
        /*0180*/ 	.word	0xffffffff


	//   ....[67]....
        /*0184*/ 	.word	0xffffffff


	//   ....[68]....
        /*0188*/ 	.word	0xffffffff


	//   ....[69]....
        /*018c*/ 	.word	0xffffffff


	//   ....[70]....
        /*0190*/ 	.word	0xffffffff


	//   ....[71]....
        /*0194*/ 	.word	0xffffffff


	//   ....[72]....
        /*0198*/ 	.word	0xffffffff


	//   ....[73]....
        /*019c*/ 	.word	0xffffffff


	//   ....[74]....
        /*01a0*/ 	.word	0xffffffff


	//   ....[75]....
        /*01a4*/ 	.word	0xffffffff


	//   ....[76]....
        /*01a8*/ 	.word	0xffffffff


	//   ....[77]....
        /*01ac*/ 	.word	0xffffffff


	//   ....[78]....
        /*01b0*/ 	.word	0xffffffff


	//   ....[79]....
        /*01b4*/ 	.word	0xffffffff


	//   ....[80]....
        /*01b8*/ 	.word	0xffffffff


	//   ....[81]....
        /*01bc*/ 	.word	0xffffffff


	//   ....[82]....
        /*01c0*/ 	.word	0xffffffff


	//   ....[83]....
        /*01c4*/ 	.word	0xffffffff


	//   ....[84]....
        /*01c8*/ 	.word	0xffffffff


	//   ....[85]....
        /*01cc*/ 	.word	0x0500000f


	//   ....[86]....
        /*01d0*/ 	.word	0x0500000f


	//   ....[87]....
        /*01d4*/ 	.word	0x0500000f


	//   ....[88]....
        /*01d8*/ 	.word	0x0500000f


	//   ....[89]....
        /*01dc*/ 	.word	0x0500000f


	//   ....[90]....
        /*01e0*/ 	.word	0x0500000f


	//   ....[91]....
        /*01e4*/ 	.word	0x0500000f


	//   ....[92]....
        /*01e8*/ 	.word	0x0500000f


	//   ....[93]....
        /*01ec*/ 	.word	0x0500000f


	//   ....[94]....
        /*01f0*/ 	.word	0x0500000f


	//   ....[95]....
        /*01f4*/ 	.word	0x0500000f


	//   ....[96]....
        /*01f8*/ 	.word	0x0500000f


	//   ....[97]....
        /*01fc*/ 	.word	0x0500000f


	//   ....[98]....
        /*0200*/ 	.word	0x0500000f


	//   ....[99]....
        /*0204*/ 	.word	0x0500000f


	//   ....[100]....
        /*0208*/ 	.word	0x0500000f


	//   ....[101]....
        /*020c*/ 	.word	0x0500000f


	//   ....[102]....
        /*0210*/ 	.word	0x0500000f


	//   ....[103]....
        /*0214*/ 	.word	0x0500000f


	//   ....[104]....
        /*0218*/ 	.word	0x0500000f


	//   ....[105]....
        /*021c*/ 	.word	0x0500000f


	//   ....[106]....
        /*0220*/ 	.word	0x0500000f


	//   ....[107]....
        /*0224*/ 	.word	0x0500000f


	//   ....[108]....
        /*0228*/ 	.word	0x0500000f


	//   ....[109]....
        /*022c*/ 	.word	0x0500000f


	//   ....[110]....
        /*0230*/ 	.word	0x0500000f


	//   ....[111]....
        /*0234*/ 	.word	0x0500000f


	//   ....[112]....
        /*0238*/ 	.word	0x0500000f


	//   ....[113]....
        /*023c*/ 	.word	0x0500000f


	//   ....[114]....
        /*0240*/ 	.word	0x0500000f


	//   ....[115]....
        /*0244*/ 	.word	0x0500000f


	//   ....[116]....
        /*0248*/ 	.word	0x0500000f


	//   ....[117]....
        /*024c*/ 	.word	0x0500000f


	//   ....[118]....
        /*0250*/ 	.word	0x0500000f


	//   ....[119]....
        /*0254*/ 	.word	0x0500000f


	//   ....[120]....
        /*0258*/ 	.word	0x0500000f


	//   ....[121]....
        /*025c*/ 	.word	0x0500000f


	//   ....[122]....
        /*0260*/ 	.word	0x0500000f


	//   ....[123]....
        /*0264*/ 	.word	0x0500000f


	//   ....[124]....
        /*0268*/ 	.word	0x0500000f


	//   ....[125]....
        /*026c*/ 	.word	0x0500000f


	//   ....[126]....
        /*0270*/ 	.word	0x0500000f


	//   ....[127]....
        /*0274*/ 	.word	0x0500000f


	//   ....[128]....
        /*0278*/ 	.word	0x0500000f


	//   ....[129]....
        /*027c*/ 	.word	0x0500000f


	//   ....[130]....
        /*0280*/ 	.word	0x0500000f


	//   ....[131]....
        /*0284*/ 	.word	0x0500000f


	//   ....[132]....
        /*0288*/ 	.word	0x0500000f


	//   ....[133]....
        /*028c*/ 	.word	0x0500000f


	//   ....[134]....
        /*0290*/ 	.word	0x0500000f


	//   ....[135]....
        /*0294*/ 	.word	0x0500000f


	//   ....[136]....
        /*0298*/ 	.word	0x0500000f


	//   ....[137]....
        /*029c*/ 	.word	0x0500000f


	//   ....[138]....
        /*02a0*/ 	.word	0x0500000f


	//   ....[139]....
        /*02a4*/ 	.word	0x0500000f


	//   ....[140]....
        /*02a8*/ 	.word	0x0500000f


	//   ....[141]....
        /*02ac*/ 	.word	0x0500000f


	//   ....[142]....
        /*02b0*/ 	.word	0x0500000f


	//----- nvinfo : EIATTR_COOP_GROUP_INSTR_OFFSETS
	.align		4
.L_321:
        /*02b4*/ 	.byte	0x04, 0x28
        /*02b6*/ 	.short	(.L_323 - .L_322)


	//   ....[0]....
.L_322:
        /*02b8*/ 	.word	0x00000070


	//   ....[1]....
        /*02bc*/ 	.word	0x000000b0


	//   ....[2]....
        /*02c0*/ 	.word	0x000002d0


	//   ....[3]....
        /*02c4*/ 	.word	0x00000430


	//   ....[4]....
        /*02c8*/ 	.word	0x00000550


	//   ....[5]....
        /*02cc*/ 	.word	0x000006b0


	//   ....[6]....
        /*02d0*/ 	.word	0x00001250


	//   ....[7]....
        /*02d4*/ 	.word	0x00004990


	//   ....[8]....
        /*02d8*/ 	.word	0x00004a10


	//   ....[9]....
        /*02dc*/ 	.word	0x00004da0


	//   ....[10]....
        /*02e0*/ 	.word	0x00004e50


	//   ....[11]....
        /*02e4*/ 	.word	0x00009140


	//   ....[12]....
        /*02e8*/ 	.word	0x00009170


	//   ....[13]....
        /*02ec*/ 	.word	0x00009190


	//   ....[14]....
        /*02f0*/ 	.word	0x000091b0


	//   ....[15]....
        /*02f4*/ 	.word	0x0000a580


	//   ....[16]....
        /*02f8*/ 	.word	0x0000a5b0


	//   ....[17]....
        /*02fc*/ 	.word	0x0000a650


	//   ....[18]....
        /*0300*/ 	.word	0x0000a6b0


	//   ....[19]....
        /*0304*/ 	.word	0x0000b980


	//   ....[20]....
        /*0308*/ 	.word	0x0000b9e0


	//   ....[21]....
        /*030c*/ 	.word	0x0000ba20


	//   ....[22]....
        /*0310*/ 	.word	0x0000ba60


	//   ....[23]....
        /*0314*/ 	.word	0x0000ba80


	//   ....[24]....
        /*0318*/ 	.word	0x0000bab0


	//   ....[25]....
        /*031c*/ 	.word	0x0000c700


	//   ....[26]....
        /*0320*/ 	.word	0x0000c710


	//   ....[27]....
        /*0324*/ 	.word	0x0000d780


	//   ....[28]....
        /*0328*/ 	.word	0x0000e9b0


	//   ....[29]....
        /*032c*/ 	.word	0x0000e9f0


	//   ....[30]....
        /*0330*/ 	.word	0x0000ea20


	//   ....[31]....
        /*0334*/ 	.word	0x0000ea40


	//   ....[32]....
        /*0338*/ 	.word	0x0000ea50


	//   ....[33]....
        /*033c*/ 	.word	0x0000eac0


	//   ....[34]....
        /*0340*/ 	.word	0x0000eaf0


	//   ....[35]....
        /*0344*/ 	.word	0x0000eb50


	//   ....[36]....
        /*0348*/ 	.word	0x0000eb80


	//   ....[37]....
        /*034c*/ 	.word	0x0000ebe0


	//   ....[38]....
        /*0350*/ 	.word	0x0000f2b0


	//   ....[39]....
        /*0354*/ 	.word	0x0000f2f0


	//   ....[40]....
        /*0358*/ 	.word	0x0000f320


	//   ....[41]....
        /*035c*/ 	.word	0x0000f340


	//   ....[42]....
        /*0360*/ 	.word	0x0000f350


	//   ....[43]....
        /*0364*/ 	.word	0x0000f3e0


	//   ....[44]....
        /*0368*/ 	.word	0x0000f420


	//   ....[45]....
        /*036c*/ 	.word	0x0000f480


	//   ....[46]....
        /*0370*/ 	.word	0x0000f4b0


	//   ....[47]....
        /*0374*/ 	.word	0x0000f520


	//   ....[48]....
        /*0378*/ 	.word	0x0000f560


	//   ....[49]....
        /*037c*/ 	.word	0x0000f5c0


	//   ....[50]....
        /*0380*/ 	.word	0x0000f5f0


	//   ....[51]....
        /*0384*/ 	.word	0x0000f650


	//   ....[52]....
        /*0388*/ 	.word	0x0000f690


	//   ....[53]....
        /*038c*/ 	.word	0x0000f6f0


	//   ....[54]....
        /*0390*/ 	.word	0x0000ff60


	//   ....[55]....
        /*0394*/ 	.word	0x0000ffa0


	//   ....[56]....
        /*0398*/ 	.word	0x0000ffd0


	//   ....[57]....
        /*039c*/ 	.word	0x0000fff0


	//   ....[58]....
        /*03a0*/ 	.word	0x00010010


	//   ....[59]....
        /*03a4*/ 	.word	0x00010030


	//   ....[60]....
        /*03a8*/ 	.word	0x00010060


	//   ....[61]....
        /*03ac*/ 	.word	0x00010080


	//   ....[62]....
        /*03b0*/ 	.word	0x00010090


	//   ....[63]....
        /*03b4*/ 	.word	0x00010110


	//   ....[64]....
        /*03b8*/ 	.word	0x000104b0


	//   ....[65]....
        /*03bc*/ 	.word	0x000104e0


	//   ....[66]....
        /*03c0*/ 	.word	0x00010500


	//   ....[67]....
        /*03c4*/ 	.word	0x000105a0


	//   ....[68]....
        /*03c8*/ 	.word	0x000105c0


	//   ....[69]....
        /*03cc*/ 	.word	0x00010660


	//   ....[70]....
        /*03d0*/ 	.word	0x00010680


	//   ....[71]....
        /*03d4*/ 	.word	0x00010720


	//   ....[72]....
        /*03d8*/ 	.word	0x00010740


	//   ....[73]....
        /*03dc*/ 	.word	0x00010750


	//   ....[74]....
        /*03e0*/ 	.word	0x00010c90


	//   ....[75]....
        /*03e4*/ 	.word	0x00010cd0


	//   ....[76]....
        /*03e8*/ 	.word	0x00010d00


	//   ....[77]....
        /*03ec*/ 	.word	0x00010d30


	//   ....[78]....
        /*03f0*/ 	.word	0x00010e10


	//   ....[79]....
        /*03f4*/ 	.word	0x00010e30


	//   ....[80]....
        /*03f8*/ 	.word	0x00010ee0


	//   ....[81]....
        /*03fc*/ 	.word	0x00010f00


	//   ....[82]....
        /*0400*/ 	.word	0x00010f50


	//   ....[83]....
        /*0404*/ 	.word	0x00010fc0


	//   ....[84]....
        /*0408*/ 	.word	0x00011310


	//   ....[85]....
        /*040c*/ 	.word	0x00011800


	//   ....[86]....
        /*0410*/ 	.word	0x000118f0


	//   ....[87]....
        /*0414*/ 	.word	0x000119a0


	//   ....[88]....
        /*0418*/ 	.word	0x00011ad0


	//   ....[89]....
        /*041c*/ 	.word	0x00011b30


	//   ....[90]....
        /*0420*/ 	.word	0x00011c30


	//   ....[91]....
        /*0424*/ 	.word	0x00011c90


	//   ....[92]....
        /*0428*/ 	.word	0x00011d90


	//   ....[93]....
        /*042c*/ 	.word	0x00011df0


	//   ....[94]....
        /*0430*/ 	.word	0x00011ee0


	//   ....[95]....
        /*0434*/ 	.word	0x00011f30


	//   ....[96]....
        /*0438*/ 	.word	0x00011fc0


	//   ....[97]....
        /*043c*/ 	.word	0x00012020


	//   ....[98]....
        /*0440*/ 	.word	0x00012160


	//   ....[99]....
        /*0444*/ 	.word	0x000121d0


	//   ....[100]....
        /*0448*/ 	.word	0x000122d0


	//   ....[101]....
        /*044c*/ 	.word	0x00012340


	//   ....[102]....
        /*0450*/ 	.word	0x00012440


	//   ....[103]....
        /*0454*/ 	.word	0x000124b0


	//   ....[104]....
        /*0458*/ 	.word	0x000125b0


	//   ....[105]....
        /*045c*/ 	.word	0x00012620


	//   ....[106]....
        /*0460*/ 	.word	0x00012720


	//   ....[107]....
        /*0464*/ 	.word	0x00012790


	//   ....[108]....
        /*0468*/ 	.word	0x00012890


	//   ....[109]....
        /*046c*/ 	.word	0x000128f0


	//   ....[110]....
        /*0470*/ 	.word	0x000129e0


	//   ....[111]....
        /*0474*/ 	.word	0x00012a30


	//   ....[112]....
        /*0478*/ 	.word	0x00012b70


	//   ....[113]....
        /*047c*/ 	.word	0x00012c30


	//   ....[114]....
        /*0480*/ 	.word	0x00012d70


	//   ....[115]....
        /*0484*/ 	.word	0x00012dc0


	//   ....[116]....
        /*0488*/ 	.word	0x00012ed0


	//   ....[117]....
        /*048c*/ 	.word	0x00012f20


	//   ....[118]....
        /*0490*/ 	.word	0x00013040


	//   ....[119]....
        /*0494*/ 	.word	0x00013090


	//   ....[120]....
        /*0498*/ 	.word	0x000131c0


	//   ....[121]....
        /*049c*/ 	.word	0x00013210


	//   ....[122]....
        /*04a0*/ 	.word	0x000132f0


	//   ....[123]....
        /*04a4*/ 	.word	0x00013390


	//   ....[124]....
        /*04a8*/ 	.word	0x000134c0


	//   ....[125]....
        /*04ac*/ 	.word	0x00013510


	//   ....[126]....
        /*04b0*/ 	.word	0x00013640


	//   ....[127]....
        /*04b4*/ 	.word	0x00013690


	//   ....[128]....
        /*04b8*/ 	.word	0x000137c0


	//   ....[129]....
        /*04bc*/ 	.word	0x00013810


	//   ....[130]....
        /*04c0*/ 	.word	0x00013940


	//   ....[131]....
        /*04c4*/ 	.word	0x00013990


	//   ....[132]....
        /*04c8*/ 	.word	0x00013a70


	//   ....[133]....
        /*04cc*/ 	.word	0x00013b10


	//   ....[134]....
        /*04d0*/ 	.word	0x00013cb0


	//   ....[135]....
        /*04d4*/ 	.word	0x00013d00


	//   ....[136]....
        /*04d8*/ 	.word	0x00013e40


	//   ....[137]....
        /*04dc*/ 	.word	0x00013e90


	//   ....[138]....
        /*04e0*/ 	.word	0x00013fd0


	//   ....[139]....
        /*04e4*/ 	.word	0x00014020


	//   ....[140]....
        /*04e8*/ 	.word	0x00014150


	//   ....[141]....
        /*04ec*/ 	.word	0x000141a0


	//   ....[142]....
        /*04f0*/ 	.word	0x000142b0


	//----- nvinfo : EIATTR_REG_RECONFIG
	.align		4
.L_323:
        /*04f4*/ 	.byte	0x01, 0x54
	.zero		2


	//----- nvinfo : EIATTR_SYSCALL_OFFSETS
	.align		4
        /*04f8*/ 	.byte	0x04, 0x46
        /*04fa*/ 	.short	(.L_325 - .L_324)


	//   ....[0]....
.L_324:
        /*04fc*/ 	.word	0x00001420


	//   ....[1]....
        /*0500*/ 	.word	0x0000ded0


	//   ....[2]....
        /*0504*/ 	.word	0x0000e010


	//   ....[3]....
        /*0508*/ 	.word	0x0000e100


	//   ....[4]....
        /*050c*/ 	.word	0x0000efd0


	//----- nvinfo : EIATTR_MBARRIER_INSTR_OFFSETS
	.align		4
.L_325:
        /*0510*/ 	.byte	0x04, 0x39
        /*0512*/ 	.short	(.L_327 - .L_326)


	//   ....[0]....
.L_326:
        /*0514*/ 	.word	0x00000180
        /*0518*/ 	.word	0x000000ff
        /*051c*/ 	.word	0x00038800
        /*0520*/ 	.short	0x0100
        /*0522*/ 	.byte	0x08
	.zero		1


	//   ....[1]....
        /*0524*/ 	.word	0x00000190
        /*0528*/ 	.word	0x000000ff
        /*052c*/ 	.word	0x00038820
        /*0530*/ 	.short	0x0100
        /*0532*/ 	.byte	0x08
	.zero		1


	//   ....[2]....
        /*0534*/ 	.word	0x00000280
        /*0538*/ 	.word	0x000000ff
        /*053c*/ 	.word	0x00038830
        /*0540*/ 	.short	0x0100
        /*0542*/ 	.byte	0x08
	.zero		1


	//   ....[3]....
        /*0544*/ 	.word	0x00000290
        /*0548*/ 	.word	0x000000ff
        /*054c*/ 	.word	0x00038840
        /*0550*/ 	.short	0x0100
        /*0552*/ 	.byte	0x08
	.zero		1


	//   ....[4]....
        /*0554*/ 	.word	0x000002a0
        /*0558*/ 	.word	0x000000ff
        /*055c*/ 	.word	0x00038838
        /*0560*/ 	.short	0x0100
        /*0562*/ 	.byte	0x08
	.zero		1


	//   ....[5]....
        /*0564*/ 	.word	0x000002b0
        /*0568*/ 	.word	0x000000ff
        /*056c*/ 	.word	0x00038848
        /*0570*/ 	.short	0x0100
        /*0572*/ 	.byte	0x08
	.zero		1


	//   ....[6]....
        /*0574*/ 	.word	0x000003e0
        /*0578*/ 	.word	0x000000ff
        /*057c*/ 	.word	0x00038850
        /*0580*/ 	.short	0x0100
        /*0582*/ 	.byte	0x08
	.zero		1


	//   ....[7]....
        /*0584*/ 	.word	0x000003f0
        /*0588*/ 	.word	0x000000ff
        /*058c*/ 	.word	0x00038860
        /*0590*/ 	.short	0x0100
        /*0592*/ 	.byte	0x08
	.zero		1


	//   ....[8]....
        /*0594*/ 	.word	0x00000400
        /*0598*/ 	.word	0x000000ff
        /*059c*/ 	.word	0x00038858
        /*05a0*/ 	.short	0x0100
        /*05a2*/ 	.byte	0x08
	.zero		1


	//   ....[9]....
        /*05a4*/ 	.word	0x00000410
        /*05a8*/ 	.word	0x000000ff
        /*05ac*/ 	.word	0x00038868
        /*05b0*/ 	.short	0x0100
        /*05b2*/ 	.byte	0x08
	.zero		1


	//   ....[10]....
        /*05b4*/ 	.word	0x00000500
        /*05b8*/ 	.word	0x000000ff
        /*05bc*/ 	.word	0x00038870
        /*05c0*/ 	.short	0x0100
        /*05c2*/ 	.byte	0x06
	.zero		1


	//   ....[11]....
        /*05c4*/ 	.word	0x00000510
        /*05c8*/ 	.word	0x000000ff
        /*05cc*/ 	.word	0x00038880
        /*05d0*/ 	.short	0x0100
        /*05d2*/ 	.byte	0x06
	.zero		1


	//   ....[12]....
        /*05d4*/ 	.word	0x00000520
        /*05d8*/ 	.word	0x000000ff
        /*05dc*/ 	.word	0x00038878
        /*05e0*/ 	.short	0x0100
        /*05e2*/ 	.byte	0x06
	.zero		1


	//   ....[13]....
        /*05e4*/ 	.word	0x00000530
        /*05e8*/ 	.word	0x000000ff
        /*05ec*/ 	.word	0x00038888
        /*05f0*/ 	.short	0x0100
        /*05f2*/ 	.byte	0x06
	.zero		1


	//   ....[14]....
        /*05f4*/ 	.word	0x00000660
        /*05f8*/ 	.word	0x000000ff
        /*05fc*/ 	.word	0x00038890
        /*0600*/ 	.short	0x0100
        /*0602*/ 	.byte	0x08
	.zero		1


	//   ....[15]....
        /*0604*/ 	.word	0x00000670
        /*0608*/ 	.word	0x000000ff
        /*060c*/ 	.word	0x000388a0
        /*0610*/ 	.short	0x0100
        /*0612*/ 	.byte	0x08
	.zero		1


	//   ....[16]....
        /*0614*/ 	.word	0x00000680
        /*0618*/ 	.word	0x000000ff
        /*061c*/ 	.word	0x00038898
        /*0620*/ 	.short	0x0100
        /*0622*/ 	.byte	0x08
	.zero		1


	//   ....[17]....
        /*0624*/ 	.word	0x00000690
        /*0628*/ 	.word	0x000000ff
        /*062c*/ 	.word	0x000388a8
        /*0630*/ 	.short	0x0100
        /*0632*/ 	.byte	0x08
	.zero		1


	//   ....[18]....
        /*0634*/ 	.word	0x000007d0
        /*0638*/ 	.word	0x000000ff
        /*063c*/ 	.word	0x000388b0
        /*0640*/ 	.short	0x0100
        /*0642*/ 	.byte	0x08
	.zero		1


	//   ....[19]....
        /*0644*/ 	.word	0x000007e0
        /*0648*/ 	.word	0x000000ff
        /*064c*/ 	.word	0x000388c0
        /*0650*/ 	.short	0x0100
        /*0652*/ 	.byte	0x08
	.zero		1


	//   ....[20]....
        /*0654*/ 	.word	0x000007f0
        /*0658*/ 	.word	0x000000ff
        /*065c*/ 	.word	0x000388b8
        /*0660*/ 	.short	0x0100
        /*0662*/ 	.byte	0x08
	.zero		1


	//   ....[21]....
        /*0664*/ 	.word	0x00000800
        /*0668*/ 	.word	0x000000ff
        /*066c*/ 	.word	0x000388c8
        /*0670*/ 	.short	0x0100
        /*0672*/ 	.byte	0x08
	.zero		1


	//   ....[22]....
        /*0674*/ 	.word	0x00001450
        /*0678*/ 	.word	0x000000ff
        /*067c*/ 	.word	0x00038800
        /*0680*/ 	.short	0x010a
        /*0682*/ 	.byte	0x04
	.zero		1


	//   ....[23]....
        /*0684*/ 	.word	0x000014f0
        /*0688*/ 	.word	0x000000ff
        /*068c*/ 	.word	0x00038830
        /*0690*/ 	.short	0x010a
        /*0692*/ 	.byte	0x04
	.zero		1


	//   ....[24]....
        /*0694*/ 	.word	0x00001560
        /*0698*/ 	.word	0x000000ff
        /*069c*/ 	.word	0x00038830
        /*06a0*/ 	.short	0x010a
        /*06a2*/ 	.byte	0x04
	.zero		1


	//   ....[25]....
        /*06a4*/ 	.word	0x00004090
        /*06a8*/ 	.word	0x000000ff
        /*06ac*/ 	.word	0x00000000
        /*06b0*/ 	.short	0x0101
        /*06b2*/ 	.byte	0x06
	.zero		1


	//   ....[26]....
        /*06b4*/ 	.word	0x00005d50
        /*06b8*/ 	.word	0x000000ff
        /*06bc*/ 	.word	0x00038830
        /*06c0*/ 	.short	0x010a
        /*06c2*/ 	.byte	0x07
	.zero		1


	//   ....[27]....
        /*06c4*/ 	.word	0x00005da0
        /*06c8*/ 	.word	0x000000ff
        /*06cc*/ 	.word	0x00038830
        /*06d0*/ 	.short	0x010a
        /*06d2*/ 	.byte	0x06
	.zero		1


	//   ....[28]....
        /*06d4*/ 	.word	0x000086c0
        /*06d8*/ 	.word	0x000000ff
        /*06dc*/ 	.word	0x00038850
        /*06e0*/ 	.short	0x010a
        /*06e2*/ 	.byte	0x06
	.zero		1


	//   ....[29]....
        /*06e4*/ 	.word	0x00008700
        /*06e8*/ 	.word	0x000000ff
        /*06ec*/ 	.word	0x00038850
        /*06f0*/ 	.short	0x010a
        /*06f2*/ 	.byte	0x06
	.zero		1


	//   ....[30]....
        /*06f4*/ 	.word	0x00008d50
        /*06f8*/ 	.word	0x000000ff
        /*06fc*/ 	.word	0x00000000
        /*0700*/ 	.short	0x0101
        /*0702*/ 	.byte	0x0a
	.zero		1


	//   ....[31]....
        /*0704*/ 	.word	0x00009b50
        /*0708*/ 	.word	0x000000ff
        /*070c*/ 	.word	0x00000000
        /*0710*/ 	.short	0x0101
        /*0712*/ 	.byte	0x06
	.zero		1


	//   ....[32]....
        /*0714*/ 	.word	0x0000a4e0
        /*0718*/ 	.word	0x000000ff
        /*071c*/ 	.word	0x00038850
        /*0720*/ 	.short	0x010a
        /*0722*/ 	.byte	0x05
	.zero		1


	//   ....[33]....
        /*0724*/ 	.word	0x0000a520
        /*0728*/ 	.word	0x000000ff
        /*072c*/ 	.word	0x00038850
        /*0730*/ 	.short	0x010a
        /*0732*/ 	.byte	0x05
	.zero		1


	//   ....[34]....
        /*0734*/ 	.word	0x0000ab80
        /*0738*/ 	.word	0x000000ff
        /*073c*/ 	.word	0x00000000
        /*0740*/ 	.short	0x0101
        /*0742*/ 	.byte	0x04
	.zero		1


	//   ....[35]....
        /*0744*/ 	.word	0x0000baa0
        /*0748*/ 	.word	0x000000ff
        /*074c*/ 	.word	0x00000000
        /*0750*/ 	.short	0x0101
        /*0752*/ 	.byte	0x04
	.zero		1


	//   ....[36]....
        /*0754*/ 	.word	0x0000e790
        /*0758*/ 	.word	0x000000ff
        /*075c*/ 	.word	0x00038840
        /*0760*/ 	.short	0x010a
        /*0762*/ 	.byte	0x2a
	.zero		1


	//   ....[37]....
        /*0764*/ 	.word	0x0000ed90
        /*0768*/ 	.word	0x000000ff
        /*076c*/ 	.word	0x00038830
        /*0770*/ 	.short	0x0107
        /*0772*/ 	.byte	0x2a
	.zero		1


	//   ....[38]....
        /*0774*/ 	.word	0x0000ee00
        /*0778*/ 	.word	0x000000ff
        /*077c*/ 	.word	0x00038830
        /*0780*/ 	.short	0x0101
        /*0782*/ 	.byte	0x2a
	.zero		1


	//   ....[39]....
        /*0784*/ 	.word	0x0000f870
        /*0788*/ 	.word	0x000000ff
        /*078c*/ 	.word	0x00038800
        /*0790*/ 	.short	0x0107
        /*0792*/ 	.byte	0x2a
	.zero		1


	//   ....[40]....
        /*0794*/ 	.word	0x0000f8d0
        /*0798*/ 	.word	0x000000ff
        /*079c*/ 	.word	0x00038800
        /*07a0*/ 	.short	0x0101
        /*07a2*/ 	.byte	0x2a
	.zero		1


	//   ....[41]....
        /*07a4*/ 	.word	0x0000f8e0
        /*07a8*/ 	.word	0x000000ff
        /*07ac*/ 	.word	0x00038820
        /*07b0*/ 	.short	0x010a
        /*07b2*/ 	.byte	0x2a
	.zero		1


	//   ....[42]....
        /*07b4*/ 	.word	0x0000fd60
        /*07b8*/ 	.word	0x00000013
        /*07bc*/ 	.word	0x00038840
        /*07c0*/ 	.short	0x010a
        /*07c2*/ 	.byte	0x3f
	.zero		1


	//   ....[43]....
        /*07c4*/ 	.word	0x00010330
        /*07c8*/ 	.word	0x00000013
        /*07cc*/ 	.word	0x00038830
        /*07d0*/ 	.short	0x0107
        /*07d2*/ 	.byte	0x3f
	.zero		1


	//   ....[44]....
        /*07d4*/ 	.word	0x000103e0
        /*07d8*/ 	.word	0x00000013
        /*07dc*/ 	.word	0x00038830
        /*07e0*/ 	.short	0x0101
        /*07e2*/ 	.byte	0x3f
	.zero		1


	//   ....[45]....
        /*07e4*/ 	.word	0x00010440
        /*07e8*/ 	.word	0x00000004
        /*07ec*/ 	.word	0x00038860
        /*07f0*/ 	.short	0x010a
        /*07f2*/ 	.byte	0x3f
	.zero		1


	//   ....[46]....
        /*07f4*/ 	.word	0x00010900
        /*07f8*/ 	.word	0x00000004
        /*07fc*/ 	.word	0x00038850
        /*0800*/ 	.short	0x0107
        /*0802*/ 	.byte	0x3f
	.zero		1


	//   ....[47]....
        /*0804*/ 	.word	0x00010a70
        /*0808*/ 	.word	0x00000004
        /*080c*/ 	.word	0x00038850
        /*0810*/ 	.short	0x0101
        /*0812*/ 	.byte	0x3f
	.zero		1


	//   ....[48]....
        /*0814*/ 	.word	0x00010c00
        /*0818*/ 	.word	0x00000000
        /*081c*/ 	.word	0x00038860
        /*0820*/ 	.short	0x010a
        /*0822*/ 	.byte	0x3f
	.zero		1


	//   ....[49]....
        /*0824*/ 	.word	0x00011150
        /*0828*/ 	.word	0x00000000
        /*082c*/ 	.word	0x00038850
        /*0830*/ 	.short	0x0107
        /*0832*/ 	.byte	0x3f
	.zero		1


	//   ....[50]....
        /*0834*/ 	.word	0x00011210
        /*0838*/ 	.word	0x00000000
        /*083c*/ 	.word	0x00038850
        /*0840*/ 	.short	0x0101
        /*0842*/ 	.byte	0x3f
	.zero		1


	//   ....[51]....
        /*0844*/ 	.word	0x000112a0
        /*0848*/ 	.word	0x00000007
        /*084c*/ 	.word	0x00038820
        /*0850*/ 	.short	0x010a
        /*0852*/ 	.byte	0x3f
	.zero		1


	//   ....[52]....
        /*0854*/ 	.word	0x00011420
        /*0858*/ 	.word	0x00000005
        /*085c*/ 	.word	0x00038840
        /*0860*/ 	.short	0x010a
        /*0862*/ 	.byte	0x3f
	.zero		1


	//   ....[53]....
        /*0864*/ 	.word	0x000114c0
        /*0868*/ 	.word	0x00000003
        /*086c*/ 	.word	0x00038840
        /*0870*/ 	.short	0x010a
        /*0872*/ 	.byte	0x3f
	.zero		1


	//   ....[54]....
        /*0874*/ 	.word	0x00011500
        /*0878*/ 	.word	0x00000005
        /*087c*/ 	.word	0x00038860
        /*0880*/ 	.short	0x010a
        /*0882*/ 	.byte	0x3f
	.zero		1


	//   ....[55]....
        /*0884*/ 	.word	0x00011540
        /*0888*/ 	.word	0x00000003
        /*088c*/ 	.word	0x00038860
        /*0890*/ 	.short	0x010a
        /*0892*/ 	.byte	0x3f
	.zero		1


	//   ....[56]....
        /*0894*/ 	.word	0x000115c0
        /*0898*/ 	.word	0x00000003
        /*089c*/ 	.word	0x00038800
        /*08a0*/ 	.short	0x010a
        /*08a2*/ 	.byte	0x3f
	.zero		1


	//   ....[57]....
        /*08a4*/ 	.word	0x00011630
        /*08a8*/ 	.word	0x00000003
        /*08ac*/ 	.word	0x00038830
        /*08b0*/ 	.short	0x010a
        /*08b2*/ 	.byte	0x3f
	.zero		1


	//   ....[58]....
        /*08b4*/ 	.word	0x000116a0
        /*08b8*/ 	.word	0x00000006
        /*08bc*/ 	.word	0x00038830
        /*08c0*/ 	.short	0x010a
        /*08c2*/ 	.byte	0x3f
	.zero		1


	//   ....[59]....
        /*08c4*/ 	.word	0x00011700
        /*08c8*/ 	.word	0x00000003
        /*08cc*/ 	.word	0x00038850
        /*08d0*/ 	.short	0x010a
        /*08d2*/ 	.byte	0x3f
	.zero		1


	//   ....[60]....
        /*08d4*/ 	.word	0x00011760
        /*08d8*/ 	.word	0x00000005
        /*08dc*/ 	.word	0x00038850
        /*08e0*/ 	.short	0x010a
        /*08e2*/ 	.byte	0x3f
	.zero		1


	//   ....[61]....
        /*08e4*/ 	.word	0x00011840
        /*08e8*/ 	.word	0x00000003
        /*08ec*/ 	.word	0x00038840
        /*08f0*/ 	.short	0x010a
        /*08f2*/ 	.byte	0x3f
	.zero		1


	//   ....[62]....
        /*08f4*/ 	.word	0x00012a70
        /*08f8*/ 	.word	0x00000003
        /*08fc*/ 	.word	0x00038820
        /*0900*/ 	.short	0x010a
        /*0902*/ 	.byte	0x3f
	.zero		1


	//   ....[63]....
        /*0904*/ 	.word	0x00012ac0
        /*0908*/ 	.word	0x00000013
        /*090c*/ 	.word	0x00038840
        /*0910*/ 	.short	0x010a
        /*0912*/ 	.byte	0x3f
	.zero		1


	//   ....[64]....
        /*0914*/ 	.word	0x00013240
        /*0918*/ 	.word	0x00000004
        /*091c*/ 	.word	0x00038860
        /*0920*/ 	.short	0x010a
        /*0922*/ 	.byte	0x3f
	.zero		1


	//   ....[65]....
        /*0924*/ 	.word	0x000139c0
        /*0928*/ 	.word	0x00000000
        /*092c*/ 	.word	0x00038860
        /*0930*/ 	.short	0x010a
        /*0932*/ 	.byte	0x3f
	.zero		1


	//   ....[66]....
        /*0934*/ 	.word	0x000141d0
        /*0938*/ 	.word	0x00000007
        /*093c*/ 	.word	0x00038820
        /*0940*/ 	.short	0x010a
        /*0942*/ 	.byte	0x3f
	.zero		1


	//   ....[67]....
        /*0944*/ 	.word	0x00014370
        /*0948*/ 	.word	0x00000005
        /*094c*/ 	.word	0x00038840
        /*0950*/ 	.short	0x010a
        /*0952*/ 	.byte	0x3f
	.zero		1


	//   ....[68]....
        /*0954*/ 	.word	0x000143c0
        /*0958*/ 	.word	0x00000003
        /*095c*/ 	.word	0x00038840
        /*0960*/ 	.short	0x010a
        /*0962*/ 	.byte	0x3f
	.zero		1


	//   ....[69]....
        /*0964*/ 	.word	0x00014410
        /*0968*/ 	.word	0x00000005
        /*096c*/ 	.word	0x00038860
        /*0970*/ 	.short	0x010a
        /*0972*/ 	.byte	0x3f
	.zero		1


	//----- nvinfo : EIATTR_NUM_MBARRIERS
	.align		4
.L_327:
        /*0974*/ 	.byte	0x03, 0x38
        /*0976*/ 	.short	0x0016


	//----- nvinfo : EIATTR_EXIT_INSTR_OFFSETS
	.align		4
        /*0978*/ 	.byte	0x04, 0x1c
        /*097a*/ 	.short	(.L_329 - .L_328)


	//   ....[0]....
.L_328:
        /*097c*/ 	.word	0x00011590


	//----- nvinfo : EIATTR_MAX_THREADS
	.align		4
.L_329:
        /*0980*/ 	.byte	0x04, 0x05
        /*0982*/ 	.short	(.L_331 - .L_330)
.L_330:
        /*0984*/ 	.word	0x00000180
        /*0988*/ 	.word	0x00000001
        /*098c*/ 	.word	0x00000001


	//----- nvinfo : EIATTR_CRS_STACK_SIZE
	.align		4
.L_331:
        /*0990*/ 	.byte	0x04, 0x1e
        /*0992*/ 	.short	(.L_333 - .L_332)
.L_332:
        /*0994*/ 	.word	0x00000000


	//----- nvinfo : EIATTR_CBANK_PARAM_SIZE
	.align		4
.L_333:
        /*0998*/ 	.byte	0x03, 0x19
        /*099a*/ 	.short	0x0a70


	//----- nvinfo : EIATTR_PARAM_CBANK
	.align		4
        /*099c*/ 	.byte	0x04, 0x0a
        /*099e*/ 	.short	(.L_335 - .L_334)
	.align		4
.L_334:
        /*09a0*/ 	.word	index@(.nv.constant0._ZN7cutlass13device_kernelIN5flash11enable_sm90INS1_16FlashAttnFwdSm90INS1_25CollectiveMainloopFwdSm90ILi2EN4cute5tupleIJNS5_1CILi1EEES8_S8_EEENS6_IJNS7_ILi128EEENS7_ILi80EEENS7_ILi256EEEEEELi256ENS_6half_tEfNS_4arch4Sm90ELb0ELb0ELb1ELb0ELb1ELb0ELb0ELb1ELb1ELb1ELb1ELb0EEENS1_21CollectiveEpilogueFwdINS6_IJSA_SC_SB_EEES9_SE_SG_Li256ELb0ELb1ELb1ELb0EEENS1_19SingleTileSchedulerILb0ELb1ELb1ELi128EEEEEEEEEvNT_6ParamsE)
        /*09a4*/ 	.short	0x0210
        /*09a6*/ 	.short	0x0a70


	//----- nvinfo : EIATTR_SW_WAR
	.align		4
.L_335:
        /*09a8*/ 	.byte	0x04, 0x36
        /*09aa*/ 	.short	(.L_337 - .L_336)
.L_336:
        /*09ac*/ 	.word	0x00000008
.L_337:


//--------------------- .nv.info._ZN7cutlass13device_kernelIN5flash11enable_sm90INS1_16FlashAttnFwdSm90INS1_25CollectiveMainloopFwdSm90ILi2EN4cute5tupleIJNS5_1CILi1EEES8_S8_EEENS6_IJNS7_ILi128EEENS7_ILi80EEENS7_ILi256EEEEEELi256ENS_6half_tEfNS_4arch4Sm90ELb0ELb0ELb1ELb1ELb1ELb0ELb0ELb1ELb1ELb1ELb1ELb0EEENS1_21CollectiveEpilogueFwdINS6_IJSA_SC_SB_EEES9_SE_SG_Li256ELb1ELb1ELb1ELb0EEENS1_36VarlenDynamicPersistentTileSchedulerILi128ELi80ELi256ELi128ELb1ELb1ELb1ELb0ELb1ELb1EEEEEEEEEvNT_6ParamsE --------------------------
	.section	.nv.info._ZN7cutlass13device_kernelIN5flash11enable_sm90INS1_16FlashAttnFwdSm90INS1_25CollectiveMainloopFwdSm90ILi2EN4cute5tupleIJNS5_1CILi1EEES8_S8_EEENS6_IJNS7_ILi128EEENS7_ILi80EEENS7_ILi256EEEEEELi256ENS_6half_tEfNS_4arch4Sm90ELb0ELb0ELb1ELb1ELb1ELb0ELb0ELb1ELb1ELb1ELb1ELb0EEENS1_21CollectiveEpilogueFwdINS6_IJSA_SC_SB_EEES9_SE_SG_Li256ELb1ELb1ELb1ELb0EEENS1_36VarlenDynamicPersistentTileSchedulerILi128ELi80ELi256ELi128ELb1ELb1ELb1ELb0ELb1ELb1EEEEEEEEEvNT_6ParamsE,"",@"SHT_CUDA_INFO"
	.sectionflags	@""
	.align	4


	//----- nvinfo : EIATTR_CUDA_API_VERSION
	.align		4
        /*0000*/ 	.byte	0x04, 0x37
        /*0002*/ 	.short	(.L_339 - .L_338)
.L_338:
        /*0004*/ 	.word	0x00000082


	//----- nvinfo : EIATTR_KPARAM_INFO
	.align		4
.L_339:
        /*0008*/ 	.byte	0x04, 0x17
        /*000a*/ 	.short	(.L_341 - .L_340)
.L_340:
        /*000c*/ 	.word	0x00000000
        /*0010*/ 	.short	0x0000
        /*0012*/ 	.short	0x0070
        /*0014*/ 	.byte	0x00, 0xf0, 0x01, 0x2a


	//----- nvinfo : EIATTR_SPARSE_MMA_MASK
	.align		4
.L_341:
        /*0018*/ 	.byte	0x03, 0x50
        /*001a*/ 	.short	0x0000


	//----- nvinfo : EIATTR_MAXREG_COUNT
	.align		4
        /*001c*/ 	.byte	0x03, 0x1b
        /*001e*/ 	.short	0x00a8


	//----- nvinfo : EIATTR_NUM_BARRIERS
	.align		4
        /*0020*/ 	.byte	0x02, 0x4c
        /*0022*/ 	.byte	0x09
	.zero		1


	//----- nvinfo : EIATTR_EXTERNS
	.align		4
        /*0024*/ 	.byte	0x04, 0x0f
        /*0026*/ 	.short	(.L_343 - .L_342)


	//   ....[0]....
	.align		4
.L_342:
        /*0028*/ 	.word	index@(__assertfail)


	//----- nvinfo : EIATTR_ANNOTATIONS
	.align		4
.L_343:
        /*002c*/ 	.byte	0x04, 0x55
        /*002e*/ 	.short	(.L_345 - .L_344)


	//   ....[0]....
.L_344:
        /*0030*/ 	.word	0x00000001
        /*0034*/ 	.byte	0xa0, 0x08, 0x00, 0x00, 0x01, 0x00, 0x00, 0x00, 0xa0, 0x09, 0x00, 0x00, 0x01, 0x00, 0x00, 0x00
        /* <DEDUP_REMOVED lines=28> */
        /*0204*/ 	.byte	0x10, 0x60, 0x01, 0x00


	//----- nvinfo : EIATTR_MERCURY_ISA_VERSION
	.align		4
.L_345:
        /*0208*/ 	.byte	0x03, 0x5f
        /*020a*/ 	.short	0x0101


	//----- nvinfo : EIATTR_UNUSED_LOAD_BYTE_OFFSET
	.align		4
        /*020c*/ 	.byte	0x04, 0x44
        /*020e*/ 	.short	(.L_347 - .L_346)


	//   ....[0]....
.L_346:
        /*0210*/ 	.word	0x00000950
        /*0214*/ 	.word	0x0000fff0


	//   ....[1]....
        /*0218*/ 	.word	0x0000b9f0
        /*021c*/ 	.word	0x0000fff0


	//----- nvinfo : EIATTR_INT_WARP_WIDE_INSTR_OFFSETS
	.align		4
.L_347:
        /*0220*/ 	.byte	0x04, 0x31
        /*0222*/ 	.short	(.L_349 - .L_348)


	//   ....[0]....
.L_348:
        /*0224*/ 	.word	0x000000c0


	//   ....[1]....
        /*0228*/ 	.word	0x000000d0


	//   ....[2]....
        /*022c*/ 	.word	0x00000170


	//   ....[3]....
        /*0230*/ 	.word	0x00011b60


	//   ....[4]....
        /*0234*/ 	.word	0x00011bf0


	//   ....[5]....
        /*0238*/ 	.word	0x00014ad0


	//   ....[6]....
        /*023c*/ 	.word	0x00014b60


	//----- nvinfo : EIATTR_COOP_GROUP_MASK_REGIDS
	.align		4
.L_349:
        /*0240*/ 	.byte	0x04, 0x29
        /*0242*/ 	.short	(.L_351 - .L_350)


	//   ....[0]....
.L_350:
        /*0244*/ 	.word	0xffffffff


	//   ....[1]....
        /*0248*/ 	.word	0xffffffff


	//   ....[2]....
        /*024c*/ 	.word	0xffffffff


	//   ....[3]....
        /*0250*/ 	.word	0xffffffff


	//   ....[4]....
        /*0254*/ 	.word	0xffffffff


	//   ....[5]....
        /*0258*/ 	.word	0xffffffff


	//   ....[6]....
        /*025c*/ 	.word	0xffffffff


	//   ....[7]....
        /*0260*/ 	.word	0xffffffff


	//   ....[8]....
        /*0264*/ 	.word	0xffffffff


	//   ....[9]....
        /*0268*/ 	.word	0xffffffff


	//   ....[10]....
        /*026c*/ 	.word	0xffffffff


	//   ....[11]....
        /*0270*/ 	.word	0xffffffff


	//   ....[12]....
        /*0274*/ 	.word	0xffffffff


	//   ....[13]....
        /*0278*/ 	.word	0xffffffff


	//   ....[14]....
        /*027c*/ 	.word	0xffffffff


	//   ....[15]....
        /*0280*/ 	.word	0xffffffff


	//   ....[16]....
        /*0284*/ 	.word	0xffffffff


	//   ....[17]....
        /*0288*/ 	.word	0xffffffff


	//   ....[18]....
        /*028c*/ 	.word	0xffffffff


	//   ....[19]....
        /*0290*/ 	.word	0xffffffff


	//   ....[20]....
        /*0294*/ 	.word	0xffffffff


	//   ....[21]....
        /*0298*/ 	.word	0xffffffff


	//   ....[22]....
        /*029c*/ 	.word	0xffffffff


	//   ....[23]....
        /*02a0*/ 	.word	0xffffffff


	//   ....[24]....
        /*02a4*/ 	.word	0xffffffff


	//   ....[25]....
        /*02a8*/ 	.word	0xffffffff


	//   ....[26]....
        /*02ac*/ 	.word	0xffffffff


	//   ....[27]....
        /*02b0*/ 	.word	0xffffffff


	//   ....[28]....
        /*02b4*/ 	.word	0xffffffff


	//   ....[29]....
        /*02b8*/ 	.word	0xffffffff


	//   ....[30]....
        /*02bc*/ 	.word	0xffffffff


	//   ....[31]....
        /*02c0*/ 	.word	0xffffffff


	//   ....[32]....
        /*02c4*/ 	.word	0xffffffff


	//   ....[33]....
        /*02c8*/ 	.word	0xffffffff


	//   ....[34]....
        /*02cc*/ 	.word	0xffffffff


	//   ....[35]....
        /*02d0*/ 	.word	0xffffffff


	//   ....[36]....
        /*02d4*/ 	.word	0xffffffff


	//   ....[37]....
        /*02d8*/ 	.word	0xffffffff


	//   ....[38]....
        /*02dc*/ 	.word	0xffffffff


	//   ....[39]....
        /*02e0*/ 	.word	0xffffffff


	//   ....[40]....
        /*02e4*/ 	.word	0xffffffff


	//   ....[41]....
        /*02e8*/ 	.word	0xffffffff


	//   ....[42]....
        /*02ec*/ 	.word	0xffffffff


	//   ....[43]....
        /*02f0*/ 	.word	0xffffffff


	//   ....[44]....
        /*02f4*/ 	.word	0xffffffff


	//   ....[45]....
        /*02f8*/ 	.word	0xffffffff


	//   ....[46]....
        /*02fc*/ 	.word	0xffffffff


	//   ....[47]....
        /*0300*/ 	.word	0xffffffff


	//   ....[48]....
        /*0304*/ 	.word	0xffffffff


	//   ....[49]....
        /*0308*/ 	.word	0xffffffff


	//   ....[50]....
        /*030c*/ 	.word	0xffffffff


	//   ....[51]....
        /*0310*/ 	.word	0xffffffff


	//   ....[52]....
        /*0314*/ 	.word	0xffffffff


	//   ....[53]....
        /*0318*/ 	.word	0xffffffff


	//   ....[54]....
        /*031c*/ 	.word	0xffffffff


	//   ....[55]....
        /*0320*/ 	.word	0xffffffff


	//   ....[56]....
        /*0324*/ 	.word	0xffffffff


	//   ....[57]....
        /*0328*/ 	.word	0xffffffff


	//   ....[58]....
        /*032c*/ 	.word	0xffffffff


	//   ....[59]....
        /*0330*/ 	.word	0xffffffff


	//   ....[60]....
        /*0334*/ 	.word	0xffffffff


	//   ....[61]....
        /*0338*/ 	.word	0xffffffff


	//   ....[62]....
        /*033c*/ 	.word	0xffffffff


	//   ....[63]....
        /*0340*/ 	.word	0xffffffff


	//   ....[64]....
        /*0344*/ 	.word	0xffffffff


	//   ....[65]....
        /*0348*/ 	.word	0xffffffff


	//   ....[66]....
        /*034c*/ 	.word	0xffffffff


	//   ....[67]....
        /*0350*/ 	.word	0xffffffff


	//   ....[68]....
        /*0354*/ 	.word	0xffffffff


	//   ....[69]....
        /*0358*/ 	.word	0xffffffff


	//   ....[70]....
        /*035c*/ 	.word	0xffffffff


	//   ....[71]....
        /*0360*/ 	.word	0xffffffff


	//   ....[72]....
        /*0364*/ 	.word	0xffffffff


	//   ....[73]....
        /*0368*/ 	.word	0xffffffff


	//   ....[74]....
        /*036c*/ 	.word	0xffffffff


	//   ....[75]....
        /*0370*/ 	.word	0xffffffff


	//   ....[76]....
        /*0374*/ 	.word	0xffffffff


	//   ....[77]....
        /*0378*/ 	.word	0xffffffff


	//   ....[78]....
        /*037c*/ 	.word	0xffffffff


	//   ....[79]....
        /*0380*/ 	.word	0xffffffff


	//   ....[80]....
        /*0384*/ 	.word	0xffffffff


	//   ....[81]....
        /*0388*/ 	.word	0xffffffff


	//   ....[82]....
        /*038c*/ 	.word	0xffffffff


	//   ....[83]....
        /*0390*/ 	.word	0xffffffff


	//   ....[84]....
        /*0394*/ 	.word	0xffffffff


	//   ....[85]....
        /*0398*/ 	.word	0xffffffff


	//   ....[86]....
        /*039c*/ 	.word	0xffffffff


	//   ....[87]....
        /*03a0*/ 	.word	0xffffffff


	//   ....[88]....
        /*03a4*/ 	.word	0xffffffff


	//   ....[89]....
        /*03a8*/ 	.word	0xffffffff


	//   ....[90]....
        /*03ac*/ 	.word	0xffffffff


	//   ....[91]....
        /*03b0*/ 	.word	0xffffffff


	//   ....[92]....
        /*03b4*/ 	.word	0xffffffff


	//   ....[93]....
        /*03b8*/ 	.word	0xffffffff


	//   ....[94]....
        /*03bc*/ 	.word	0xffffffff


	//   ....[95]....
        /*03c0*/ 	.word	0xffffffff


	//   ....[96]....
        /*03c4*/ 	.word	0xffffffff


	//   ....[97]....
        /*03c8*/ 	.word	0xffffffff


	//   ....[98]....
        /*03cc*/ 	.word	0xffffffff


	//   ....[99]....
        /*03d0*/ 	.word	0xffffffff


	//   ....[100]....
        /*03d4*/ 	.word	0xffffffff


	//   ....[101]....
        /*03d8*/ 	.word	0xffffffff


	//   ....[102]....
        /*03dc*/ 	.word	0xffffffff


	//   ....[103]....
        /*03e0*/ 	.word	0xffffffff


	//   ....[104]....
        /*03e4*/ 	.word	0xffffffff


	//   ....[105]....
        /*03e8*/ 	.word	0xffffffff


	//   ....[106]....
        /*03ec*/ 	.word	0xffffffff


	//   ....[107]....
        /*03f0*/ 	.word	0xffffffff


	//   ....[108]....
        /*03f4*/ 	.word	0xffffffff


	//   ....[109]....
        /*03f8*/ 	.word	0xffffffff


	//   ....[110]....
        /*03fc*/ 	.word	0xffffffff


	//   ....[111]....
        /*0400*/ 	.word	0xffffffff


	//   ....[112]....
        /*0404*/ 	.word	0xffffffff


	//   ....[113]....
        /*0408*/ 	.word	0xffffffff


	//   ....[114]....
        /*040c*/ 	.word	0xffffffff


	//   ....[115]....
        /*0410*/ 	.word	0xffffffff


	//   ....[116]....
        /*0414*/ 	.word	0xffffffff


	//   ....[117]....
        /*0418*/ 	.word	0xffffffff


	//   ....[118]....
        /*041c*/ 	.word	0xffffffff


	//   ....[119]....
        /*0420*/ 	.word	0xffffffff


	//   ....[120]....
        /*0424*/ 	.word	0xffffffff


	//   ....[121]....
        /*0428*/ 	.word	0xffffffff


	//   ....[122]....
        /*042c*/ 	.word	0xffffffff


	//   ....[123]....
        /*0430*/ 	.word	0xffffffff


	//   ....[124]....
        /*0434*/ 	.word	0xffffffff


	//   ....[125]....
        /*0438*/ 	.word	0xffffffff


	//   ....[126]....
        /*043c*/ 	.word	0xffffffff


	//   ....[127]....
        /*0440*/ 	.word	0xffffffff


	//   ....[128]....
        /*0444*/ 	.word	0xffffffff


	//   ....[129]....
        /*0448*/ 	.word	0xffffffff


	//   ....[130]....
        /*044c*/ 	.word	0xffffffff


	//   ....[131]....
        /*0450*/ 	.word	0xffffffff


	//   ....[132]....
        /*0454*/ 	.word	0xffffffff


	//   ....[133]....
        /*0458*/ 	.word	0xffffffff


	//   ....[134]....
        /*045c*/ 	.word	0xffffffff


	//   ....[135]....
        /*0460*/ 	.word	0x0500000f


	//   ....[136]....
        /*0464*/ 	.word	0x0500000f


	//   ....[137]....
        /*0468*/ 	.word	0x0500000f


	//   ....[138]....
        /*046c*/ 	.word	0x0500000f


	//   ....[139]....
        /*0470*/ 	.word	0x0500000f


	//   ....[140]....
        /*0474*/ 	.word	0x0500000f


	//   ....[141]....
        /*0478*/ 	.word	0x0500000f


	//   ....[142]....
        /*047c*/ 	.word	0x0500000f


	//   ....[143]....
        /*0480*/ 	.word	0x0500000f


	//   ....[144]....
        /*0484*/ 	.word	0x0500000f


	//   ....[145]....
        /*0488*/ 	.word	0x0500000f


	//   ....[146]....
        /*048c*/ 	.word	0x0500000f


	//   ....[147]....
        /*0490*/ 	.word	0x0500000f


	//   ....[148]....
        /*0494*/ 	.word	0x0500000f


	//   ....[149]....
        /*0498*/ 	.word	0x0500000f


	//   ....[150]....
        /*049c*/ 	.word	0x0500000f


	//   ....[151]....
        /*04a0*/ 	.word	0x0500000f


	//   ....[152]....
        /*04a4*/ 	.word	0x0500000f


	//   ....[153]....
        /*04a8*/ 	.word	0x0500000f


	//   ....[154]....
        /*04ac*/ 	.word	0x0500000f


	//   ....[155]....
        /*04b0*/ 	.word	0x0500000f


	//   ....[156]....
        /*04b4*/ 	.word	0x0500000f


	//   ....[157]....
        /*04b8*/ 	.word	0x0500000f


	//   ....[158]....
        /*04bc*/ 	.word	0x0500000f


	//   ....[159]....
        /*04c0*/ 	.word	0x0500000f


	//   ....[160]....
        /*04c4*/ 	.word	0x0500000f


	//   ....[161]....
        /*04c8*/ 	.word	0x0500000f


	//   ....[162]....
        /*04cc*/ 	.word	0x0500000f


	//   ....[163]....
        /*04d0*/ 	.word	0x0500000f


	//   ....[164]....
        /*04d4*/ 	.word	0x0500000f


	//   ....[165]....
        /*04d8*/ 	.word	0x0500000f


	//   ....[166]....
        /*04dc*/ 	.word	0x0500000f


	//   ....[167]....
        /*04e0*/ 	.word	0x0500000f


	//   ....[168]....
        /*04e4*/ 	.word	0x0500000f


	//   ....[169]....
        /*04e8*/ 	.word	0x0500000f


	//   ....[170]....
        /*04ec*/ 	.word	0x0500000f


	//   ....[171]....
        /*04f0*/ 	.word	0x0500000f


	//   ....[172]....
        /*04f4*/ 	.word	0x0500000f


	//   ....[173]....
        /*04f8*/ 	.word	0x0500000f


	//   ....[174]....
        /*04fc*/ 	.word	0x0500000f


	//   ....[175]....
        /*0500*/ 	.word	0x0500000f


	//   ....[176]....
        /*0504*/ 	.word	0x0500000f


	//   ....[177]....
        /*0508*/ 	.word	0x0500000f


	//   ....[178]....
        /*050c*/ 	.word	0x0500000f


	//   ....[179]....
        /*0510*/ 	.word	0x0500000f


	//   ....[180]....
        /*0514*/ 	.word	0x0500000f


	//   ....[181]....
        /*0518*/ 	.word	0x0500000f


	//   ....[182]....
        /*051c*/ 	.word	0x0500000f


	//   ....[183]....
        /*0520*/ 	.word	0x0500000f


	//   ....[184]....
        /*0524*/ 	.word	0x0500000f


	//   ....[185]....
        /*0528*/ 	.word	0x0500000f


	//   ....[186]....
        /*052c*/ 	.word	0x0500000f


	//   ....[187]....
        /*0530*/ 	.word	0x0500000f


	//   ....[188]....
        /*0534*/ 	.word	0x0500000f


	//   ....[189]....
        /*0538*/ 	.word	0x0500000f


	//   ....[190]....
        /*053c*/ 	.word	0x0500000f


	//   ....[191]....
        /*0540*/ 	.word	0x0500000f


	//   ....[192]....
        /*0544*/ 	.word	0x0500000f


	//   ....[193]....
        /*0548*/ 	.word	0x0500000f


	//   ....[194]....
        /*054c*/ 	.word	0x0500000f


	//   ....[195]....
        /*0550*/ 	.word	0x0500000f


	//   ....[196]....
        /*0554*/ 	.word	0x0500000f


	//   ....[197]....
        /*0558*/ 	.word	0x0500000f


	//   ....[198]....
        /*055c*/ 	.word	0x0500000f


	//   ....[199]....
        /*0560*/ 	.word	0x0500000f


	//   ....[200]....
        /*0564*/ 	.word	0x0500000f


	//   ....[201]....
        /*0568*/ 	.word	0x0500000f


	//   ....[202]....
        /*056c*/ 	.word	0x0500000f


	//   ....[203]....
        /*0570*/ 	.word	0x0500000f


	//   ....[204]....
        /*0574*/ 	.word	0x0500000f


	//   ....[205]....
        /*0578*/ 	.word	0x0500000f


	//   ....[206]....
        /*057c*/ 	.word	0x0500000f


	//   ....[207]....
        /*0580*/ 	.word	0x0500000f


	//   ....[208]....
        /*0584*/ 	.word	0x0500000f


	//   ....[209]....
        /*0588*/ 	.word	0x0500000f


	//   ....[210]....
        /*058c*/ 	.word	0x0500000f


	//----- nvinfo : EIATTR_COOP_GROUP_INSTR_OFFSETS
	.align		4
.L_351:
        /*0590*/ 	.byte	0x04, 0x28
        /*0592*/ 	.short	(.L_353 - .L_352)


	//   ....[0]....
.L_352:
        /*0594*/ 	.word	0x00000070


	//   ....[1]....
        /*0598*/ 	.word	0x000000b0


	//   ....[2]....
        /*059c*/ 	.word	0x000002d0


	//   ....[3]....
        /*05a0*/ 	.word	0x00000430


	//   ....[4]....
        /*05a4*/ 	.word	0x00000550


	//   ....[5]....
        /*05a8*/ 	.word	0x000006b0


	//   ....[6]....
        /*05ac*/ 	.word	0x00001d10


	//   ....[7]....
        /*05b0*/ 	.word	0x00005470


	//   ....[8]....
        /*05b4*/ 	.word	0x000054b0


	//   ....[9]....
        /*05b8*/ 	.word	0x00005860


	//   ....[10]....
        /*05bc*/ 	.word	0x000058c0


	//   ....[11]....
        /*05c0*/ 	.word	0x00009620


	//   ....[12]....
        /*05c4*/ 	.word	0x00009680


	//   ....[13]....
        /*05c8*/ 	.word	0x000098e0


	//   ....[14]....
        /*05cc*/ 	.word	0x00009900


	//   ....[15]....
        /*05d0*/ 	.word	0x0000acd0


	//   ....[16]....
        /*05d4*/ 	.word	0x0000ad30


	//   ....[17]....
        /*05d8*/ 	.word	0x0000adb0


	//   ....[18]....
        /*05dc*/ 	.word	0x0000af70


	//   ....[19]....
        /*05e0*/ 	.word	0x0000cc00


	//   ....[20]....
        /*05e4*/ 	.word	0x0000cc10


	//   ....[21]....
        /*05e8*/ 	.word	0x0000cc20


	//   ....[22]....
        /*05ec*/ 	.word	0x0000cc40


	//   ....[23]....
        /*05f0*/ 	.word	0x0000d750


	//   ....[24]....
        /*05f4*/ 	.word	0x0000d770


	//   ....[25]....
        /*05f8*/ 	.word	0x0000d910


	//   ....[26]....
        /*05fc*/ 	.word	0x0000d930


	//   ....[27]....
        /*0600*/ 	.word	0x0000da70


	//   ....[28]....
        /*0604*/ 	.word	0x0000da90


	//   ....[29]....
        /*0608*/ 	.word	0x0000dbe0


	//   ....[30]....
        /*060c*/ 	.word	0x0000dc00


	//   ....[31]....
        /*0610*/ 	.word	0x0000e1c0


	//   ....[32]....
        /*0614*/ 	.word	0x0000e200


	//   ....[33]....
        /*0618*/ 	.word	0x0000eca0


	//   ....[34]....
        /*061c*/ 	.word	0x0000ecb0


	//   ....[35]....
        /*0620*/ 	.word	0x00010050


	//   ....[36]....
        /*0624*/ 	.word	0x00010080


	//   ....[37]....
        /*0628*/ 	.word	0x000101f0


	//   ....[38]....
        /*062c*/ 	.word	0x00010210


	//   ....[39]....
        /*0630*/ 	.word	0x00010350


	//   ....[40]....
        /*0634*/ 	.word	0x00010370


	//   ....[41]....
        /*0638*/ 	.word	0x000104c0


	//   ....[42]....
        /*063c*/ 	.word	0x000104e0


	//   ....[43]....
        /*0640*/ 	.word	0x000106c0


	//   ....[44]....
        /*0644*/ 	.word	0x000108b0


	//   ....[45]....
        /*0648*/ 	.word	0x000108e0


	//   ....[46]....
        /*064c*/ 	.word	0x00010910


	//   ....[47]....
        /*0650*/ 	.word	0x00010940


	//   ....[48]....
        /*0654*/ 	.word	0x00010970


	//   ....[49]....
        /*0658*/ 	.word	0x000109a0


	//   ....[50]....
        /*065c*/ 	.word	0x00010b10


	//   ....[51]....
        /*0660*/ 	.word	0x00010b40


	//   ....[52]....
        /*0664*/ 	.word	0x00010b70


	//   ....[53]....
        /*0668*/ 	.word	0x00010ba0


	//   ....[54]....
        /*066c*/ 	.word	0x00010bd0


	//   ....[55]....
        /*0670*/ 	.word	0x00010c00


	//   ....[56]....
        /*0674*/ 	.word	0x00010c90


	//   ....[57]....
        /*0678*/ 	.word	0x00010cc0


	//   ....[58]....
        /*067c*/ 	.word	0x00010cd0


	//   ....[59]....
        /*0680*/ 	.word	0x00010d60


	//   ....[60]....
        /*0684*/ 	.word	0x00012720


	//   ....[61]....
        /*0688*/ 	.word	0x00012760


	//   ....[62]....
        /*068c*/ 	.word	0x00012790


	//   ....[63]....
        /*0690*/ 	.word	0x00012840


	//   ....[64]....
        /*0694*/ 	.word	0x00012880


	//   ....[65]....
        /*0698*/ 	.word	0x000128e0


	//   ....[66]....
        /*069c*/ 	.word	0x00012920


	//   ....[67]....
        /*06a0*/ 	.word	0x00012980


	//   ....[68]....
        /*06a4*/ 	.word	0x000129a0


	//   ....[69]....
        /*06a8*/ 	.word	0x000129d0


	//   ....[70]....
        /*06ac*/ 	.word	0x000131a0


	//   ....[71]....
        /*06b0*/ 	.word	0x000131d0


	//   ....[72]....
        /*06b4*/ 	.word	0x00013230


	//   ....[73]....
        /*06b8*/ 	.word	0x00013290


	//   ....[74]....
        /*06bc*/ 	.word	0x000132e0


	//   ....[75]....
        /*06c0*/ 	.word	0x00013350


	//   ....[76]....
        /*06c4*/ 	.word	0x000133a0


	//   ....[77]....
        /*06c8*/ 	.word	0x00013410


	//   ....[78]....
        /*06cc*/ 	.word	0x00013460


	//   ....[79]....
        /*06d0*/ 	.word	0x000134d0


	//   ....[80]....
        /*06d4*/ 	.word	0x00013520


	//   ....[81]....
        /*06d8*/ 	.word	0x00013590


	//   ....[82]....
        /*06dc*/ 	.word	0x000135e0


	//   ....[83]....
        /*06e0*/ 	.word	0x00013650


	//   ....[84]....
        /*06e4*/ 	.word	0x000136a0


	//   ....[85]....
        /*06e8*/ 	.word	0x000136f0


	//   ....[86]....
        /*06ec*/ 	.word	0x00013e80


	//   ....[87]....
        /*06f0*/ 	.word	0x00013ec0


	//   ....[88]....
        /*06f4*/ 	.word	0x00013ee0


	//   ....[89]....
        /*06f8*/ 	.word	0x00013fa0


	//   ....[90]....
        /*06fc*/ 	.word	0x00013fd0


	//   ....[91]....
        /*0700*/ 	.word	0x00014020


	//   ....[92]....
        /*0704*/ 	.word	0x00014050


	//   ....[93]....
        /*0708*/ 	.word	0x000140a0


	//   ....[94]....
        /*070c*/ 	.word	0x000140d0


	//   ....[95]....
        /*0710*/ 	.word	0x00014140


	//   ....[96]....
        /*0714*/ 	.word	0x00014420


	//   ....[97]....
        /*0718*/ 	.word	0x00014440


	//   ....[98]....
        /*071c*/ 	.word	0x00014450


	//   ....[99]....
        /*0720*/ 	.word	0x00014500


	//   ....[100]....
        /*0724*/ 	.word	0x00014510


	//   ....[101]....
        /*0728*/ 	.word	0x000145c0


	//   ....[102]....
        /*072c*/ 	.word	0x000145d0


	//   ....[103]....
        /*0730*/ 	.word	0x00014680


	//   ....[104]....
        /*0734*/ 	.word	0x00014690


	//   ....[105]....
        /*0738*/ 	.word	0x000146a0


	//   ....[106]....
        /*073c*/ 	.word	0x00014cb0


	//   ....[107]....
        /*0740*/ 	.word	0x00014cf0


	//   ....[108]....
        /*0744*/ 	.word	0x00014d30


	//   ....[109]....
        /*0748*/ 	.word	0x00014d50


	//   ....[110]....
        /*074c*/ 	.word	0x00014d70


	//   ....[111]....
        /*0750*/ 	.word	0x00014e20


	//   ....[112]....
        /*0754*/ 	.word	0x00014ed0


	//   ....[113]....
        /*0758*/ 	.word	0x00014f00


	//   ....[114]....
        /*075c*/ 	.word	0x00014f10


	//   ....[115]....
        /*0760*/ 	.word	0x00014fa0


	//   ....[116]....
        /*0764*/ 	.word	0x00015410


	//   ....[117]....
        /*0768*/ 	.word	0x00015440


	//   ....[118]....
        /*076c*/ 	.word	0x000154a0


	//   ....[119]....
        /*0770*/ 	.word	0x000154d0


	//   ....[120]....
        /*0774*/ 	.word	0x00015500


	//   ....[121]....
        /*0778*/ 	.word	0x00015530


	//   ....[122]....
        /*077c*/ 	.word	0x00015560


	//   ....[123]....
        /*0780*/ 	.word	0x00015590


	//   ....[124]....
        /*0784*/ 	.word	0x00015730


	//   ....[125]....
        /*0788*/ 	.word	0x00015760


	//   ....[126]....
        /*078c*/ 	.word	0x00015790


	//   ....[127]....
        /*0790*/ 	.word	0x000157c0


	//   ....[128]....
        /*0794*/ 	.word	0x000157f0


	//   ....[129]....
        /*0798*/ 	.word	0x00015820


	//   ....[130]....
        /*079c*/ 	.word	0x000158e0


	//   ....[131]....
        /*07a0*/ 	.word	0x00015900


	//   ....[132]....
        /*07a4*/ 	.word	0x00015910


	//   ....[133]....
        /*07a8*/ 	.word	0x00015970


	//   ....[134]....
        /*07ac*/ 	.word	0x00015f90


	//   ....[135]....
        /*07b0*/ 	.word	0x00016480


	//   ....[136]....
        /*07b4*/ 	.word	0x00016570


	//   ....[137]....
        /*07b8*/ 	.word	0x00016650


	//   ....[138]....
        /*07bc*/ 	.word	0x000166b0


	//   ....[139]....
        /*07c0*/ 	.word	0x00016750


	//   ....[140]....
        /*07c4*/ 	.word	0x00016830


	//   ....[141]....
        /*07c8*/ 	.word	0x00016930


	//   ....[142]....
        /*07cc*/ 	.word	0x000169a0


	//   ....[143]....
        /*07d0*/ 	.word	0x00016a90


	//   ....[144]....
        /*07d4*/ 	.word	0x00016b00


	//   ....[145]....
        /*07d8*/ 	.word	0x00016be0


	//   ....[146]....
        /*07dc*/ 	.word	0x00016c90


	//   ....[147]....
        /*07e0*/ 	.word	0x00016d00


	//   ....[148]....
        /*07e4*/ 	.word	0x00016d80


	//   ....[149]....
        /*07e8*/ 	.word	0x00016e50


	//   ....[150]....
        /*07ec*/ 	.word	0x00016ed0


	//   ....[151]....
        /*07f0*/ 	.word	0x00016fc0


	//   ....[152]....
        /*07f4*/ 	.word	0x00017040


	//   ....[153]....
        /*07f8*/ 	.word	0x00017130


	//   ....[154]....
        /*07fc*/ 	.word	0x000171b0


	//   ....[155]....
        /*0800*/ 	.word	0x000172a0


	//   ....[156]....
        /*0804*/ 	.word	0x00017320


	//   ....[157]....
        /*0808*/ 	.word	0x00017410


	//   ....[158]....
        /*080c*/ 	.word	0x00017490


	//   ....[159]....
        /*0810*/ 	.word	0x00017580


	//   ....[160]....
        /*0814*/ 	.word	0x00017600


	//   ....[161]....
        /*0818*/ 	.word	0x000176d0


	//   ....[162]....
        /*081c*/ 	.word	0x00017800


	//   ....[163]....
        /*0820*/ 	.word	0x000178d0


	//   ....[164]....
        /*0824*/ 	.word	0x000179a0


	//   ....[165]....
        /*0828*/ 	.word	0x00017a80


	//   ....[166]....
        /*082c*/ 	.word	0x00017ae0


	//   ....[167]....
        /*0830*/ 	.word	0x00017bc0


	//   ....[168]....
        /*0834*/ 	.word	0x00017c20


	//   ....[169]....
        /*0838*/ 	.word	0x00017d00


	//   ....[170]....
        /*083c*/ 	.word	0x00017d60


	//   ....[171]....
        /*0840*/ 	.word	0x00017e70


	//   ....[172]....
        /*0844*/ 	.word	0x00017f60


	//   ....[173]....
        /*0848*/ 	.word	0x00018000


	//   ....[174]....
        /*084c*/ 	.word	0x00018060


	//   ....[175]....
        /*0850*/ 	.word	0x00018180


	//   ....[176]....
        /*0854*/ 	.word	0x000181e0


	//   ....[177]....
        /*0858*/ 	.word	0x00018300


	//   ....[178]....
        /*085c*/ 	.word	0x00018360


	//   ....[179]....
        /*0860*/ 	.word	0x00018480


	//   ....[180]....
        /*0864*/ 	.word	0x000184e0


	//   ....[181]....
        /*0868*/ 	.word	0x000185b0


	//   ....[182]....
        /*086c*/ 	.word	0x00018710


	//   ....[183]....
        /*0870*/ 	.word	0x000187b0


	//   ....[184]....
        /*0874*/ 	.word	0x00018900


	//   ....[185]....
        /*0878*/ 	.word	0x000189b0


	//   ....[186]....
        /*087c*/ 	.word	0x00018a10


	//   ....[187]....
        /*0880*/ 	.word	0x00018ad0


	//   ....[188]....
        /*0884*/ 	.word	0x00018bb0


	//   ....[189]....
        /*0888*/ 	.word	0x00018c70


	//   ....[190]....
        /*088c*/ 	.word	0x00018d50


	//   ....[191]....
        /*0890*/ 	.word	0x00018e10


	//   ....[192]....
        /*0894*/ 	.word	0x00018f20


	//   ....[193]....
        /*0898*/ 	.word	0x00018fc0


	//   ....[194]....
        /*089c*/ 	.word	0x00019140


	//   ....[195]....
        /*08a0*/ 	.word	0x000191b0


	//   ....[196]....
        /*08a4*/ 	.word	0x00019220


	//   ....[197]....
        /*08a8*/ 	.word	0x00019290


	//   ....[198]....
        /*08ac*/ 	.word	0x00019300


	//   ....[199]....
        /*08b0*/ 	.word	0x00019380


	//   ....[200]....
        /*08b4*/ 	.word	0x00019400


	//   ....[201]....
        /*08b8*/ 	.word	0x00019490


	//   ....[202]....
        /*08bc*/ 	.word	0x00019500


	//   ....[203]....
        /*08c0*/ 	.word	0x00019570


	//   ....[204]....
        /*08c4*/ 	.word	0x000195e0


	//   ....[205]....
        /*08c8*/ 	.word	0x00019660


	//   ....[206]....
        /*08cc*/ 	.word	0x000196d0


	//   ....[207]....
        /*08d0*/ 	.word	0x00019770


	//   ....[208]....
        /*08d4*/ 	.word	0x000197c0


	//   ....[209]....
        /*08d8*/ 	.word	0x00019850


	//   ....[210]....
        /*08dc*/ 	.word	0x00019980


	//----- nvinfo : EIATTR_REG_RECONFIG
	.align		4
.L_353:
        /*08e0*/ 	.byte	0x01, 0x54
	.zero		2


	//----- nvinfo : EIATTR_SYSCALL_OFFSETS
	.align		4
        /*08e4*/ 	.byte	0x04, 0x46
        /*08e6*/ 	.short	(.L_355 - .L_354)


	//   ....[0]....
.L_354:
        /*08e8*/ 	.word	0x00001e90


	//   ....[1]....
        /*08ec*/ 	.word	0x00011d50


	//   ....[2]....
        /*08f0*/ 	.word	0x00011ea0


	//   ....[3]....
        /*08f4*/ 	.word	0x00011f90


	//   ....[4]....
        /*08f8*/ 	.word	0x00012e20


	//----- nvinfo : EIATTR_MBARRIER_INSTR_OFFSETS
	.align		4
.L_355:
        /*08fc*/ 	.byte	0x04, 0x39
        /*08fe*/ 	.short	(.L_357 - .L_356)


	//   ....[0]....
.L_356:
        /*0900*/ 	.word	0x00000180
        /*0904*/ 	.word	0x000000ff
        /*0908*/ 	.word	0x00038800
        /*090c*/ 	.short	0x0100
        /*090e*/ 	.byte	0x08
	.zero		1


	//   ....[1]....
        /*0910*/ 	.word	0x00000190
        /*0914*/ 	.word	0x000000ff
        /*0918*/ 	.word	0x00038820
        /*091c*/ 	.short	0x0100
        /*091e*/ 	.byte	0x08
	.zero		1


	//   ....[2]....
        /*0920*/ 	.word	0x00000280
        /*0924*/ 	.word	0x000000ff
        /*0928*/ 	.word	0x00038830
        /*092c*/ 	.short	0x0100
        /*092e*/ 	.byte	0x08
	.zero		1


	//   ....[3]....
        /*0930*/ 	.word	0x00000290
        /*0934*/ 	.word	0x000000ff
        /*0938*/ 	.word	0x00038840
        /*093c*/ 	.short	0x0100
        /*093e*/ 	.byte	0x08
	.zero		1


	//   ....[4]....
        /*0940*/ 	.word	0x000002a0
        /*0944*/ 	.word	0x000000ff
        /*0948*/ 	.word	0x00038838
        /*094c*/ 	.short	0x0100
        /*094e*/ 	.byte	0x08
	.zero		1


	//   ....[5]....
        /*0950*/ 	.word	0x000002b0
        /*0954*/ 	.word	0x000000ff
        /*0958*/ 	.word	0x00038848
        /*095c*/ 	.short	0x0100
        /*095e*/ 	.byte	0x08
	.zero		1


	//   ....[6]....
        /*0960*/ 	.word	0x000003e0
        /*0964*/ 	.word	0x000000ff
        /*0968*/ 	.word	0x00038850
        /*096c*/ 	.short	0x0100
        /*096e*/ 	.byte	0x08
	.zero		1


	//   ....[7]....
        /*0970*/ 	.word	0x000003f0
        /*0974*/ 	.word	0x000000ff
        /*0978*/ 	.word	0x00038860
        /*097c*/ 	.short	0x0100
        /*097e*/ 	.byte	0x08
	.zero		1


	//   ....[8]....
        /*0980*/ 	.word	0x00000400
        /*0984*/ 	.word	0x000000ff
        /*0988*/ 	.word	0x00038858
        /*098c*/ 	.short	0x0100
        /*098e*/ 	.byte	0x08
	.zero		1


	//   ....[9]....
        /*0990*/ 	.word	0x00000410
        /*0994*/ 	.word	0x000000ff
        /*0998*/ 	.word	0x00038868
        /*099c*/ 	.short	0x0100
        /*099e*/ 	.byte	0x08
	.zero		1


	//   ....[10]....
        /*09a0*/ 	.word	0x00000500
        /*09a4*/ 	.word	0x000000ff
        /*09a8*/ 	.word	0x00038870
        /*09ac*/ 	.short	0x0100
        /*09ae*/ 	.byte	0x06
	.zero		1


	//   ....[11]....
        /*09b0*/ 	.word	0x00000510
        /*09b4*/ 	.word	0x000000ff
        /*09b8*/ 	.word	0x00038880
        /*09bc*/ 	.short	0x0100
        /*09be*/ 	.byte	0x06
	.zero		1


	//   ....[12]....
        /*09c0*/ 	.word	0x00000520
        /*09c4*/ 	.word	0x000000ff
        /*09c8*/ 	.word	0x00038878
        /*09cc*/ 	.short	0x0100
        /*09ce*/ 	.byte	0x06
	.zero		1


	//   ....[13]....
        /*09d0*/ 	.word	0x00000530
        /*09d4*/ 	.word	0x000000ff
        /*09d8*/ 	.word	0x00038888
        /*09dc*/ 	.short	0x0100
        /*09de*/ 	.byte	0x06
	.zero		1


	//   ....[14]....
        /*09e0*/ 	.word	0x00000660
        /*09e4*/ 	.word	0x000000ff
        /*09e8*/ 	.word	0x00038890
        /*09ec*/ 	.short	0x0100
        /*09ee*/ 	.byte	0x08
	.zero		1


	//   ....[15]....
        /*09f0*/ 	.word	0x00000670
        /*09f4*/ 	.word	0x000000ff
        /*09f8*/ 	.word	0x000388a0
        /*09fc*/ 	.short	0x0100
        /*09fe*/ 	.byte	0x08
	.zero		1


	//   ....[16]....
        /*0a00*/ 	.word	0x00000680
        /*0a04*/ 	.word	0x000000ff
        /*0a08*/ 	.word	0x00038898
        /*0a0c*/ 	.short	0x0100
        /*0a0e*/ 	.byte	0x08
	.zero		1


	//   ....[17]....
        /*0a10*/ 	.word	0x00000690
        /*0a14*/ 	.word	0x000000ff
        /*0a18*/ 	.word	0x000388a8
        /*0a1c*/ 	.short	0x0100
        /*0a1e*/ 	.byte	0x08
	.zero		1


	//   ....[18]....
        /*0a20*/ 	.word	0x000007d0
        /*0a24*/ 	.word	0x000000ff
        /*0a28*/ 	.word	0x000388b0
        /*0a2c*/ 	.short	0x0100
        /*0a2e*/ 	.byte	0x08
	.zero		1


	//   ....[19]....
        /*0a30*/ 	.word	0x000007e0
        /*0a34*/ 	.word	0x000000ff
        /*0a38*/ 	.word	0x000388c0
        /*0a3c*/ 	.short	0x0100
        /*0a3e*/ 	.byte	0x08
	.zero		1


	//   ....[20]....
        /*0a40*/ 	.word	0x000007f0
        /*0a44*/ 	.word	0x000000ff
        /*0a48*/ 	.word	0x000388b8
        /*0a4c*/ 	.short	0x0100
        /*0a4e*/ 	.byte	0x08
	.zero		1


	//   ....[21]....
        /*0a50*/ 	.word	0x00000800
        /*0a54*/ 	.word	0x000000ff
        /*0a58*/ 	.word	0x000388c8
        /*0a5c*/ 	.short	0x0100
        /*0a5e*/ 	.byte	0x08
	.zero		1


	//   ....[22]....
        /*0a60*/ 	.word	0x00001f90
        /*0a64*/ 	.word	0x00000005
        /*0a68*/ 	.word	0x00038800
        /*0a6c*/ 	.short	0x010a
        /*0a6e*/ 	.byte	0x3f
	.zero		1


	//   ....[23]....
        /*0a70*/ 	.word	0x00002020
        /*0a74*/ 	.word	0x00000000
        /*0a78*/ 	.word	0x00038830
        /*0a7c*/ 	.short	0x010a
        /*0a7e*/ 	.byte	0x3f
	.zero		1


	//   ....[24]....
        /*0a80*/ 	.word	0x00002070
        /*0a84*/ 	.word	0x00000000
        /*0a88*/ 	.word	0x00038830
        /*0a8c*/ 	.short	0x010a
        /*0a8e*/ 	.byte	0x3f
	.zero		1


	//   ....[25]....
        /*0a90*/ 	.word	0x00005cf0
        /*0a94*/ 	.word	0x00000007
        /*0a98*/ 	.word	0x00000000
        /*0a9c*/ 	.short	0x0101
        /*0a9e*/ 	.byte	0x3f
	.zero		1


	//   ....[26]....
        /*0aa0*/ 	.word	0x00006830
        /*0aa4*/ 	.word	0x000000ff
        /*0aa8*/ 	.word	0x00038830
        /*0aac*/ 	.short	0x010a
        /*0aae*/ 	.byte	0x05
	.zero		1


	//   ....[27]....
        /*0ab0*/ 	.word	0x00006880
        /*0ab4*/ 	.word	0x000000ff
        /*0ab8*/ 	.word	0x00038830
        /*0abc*/ 	.short	0x010a
        /*0abe*/ 	.byte	0x04
	.zero		1


	//   ....[28]....
        /*0ac0*/ 	.word	0x00008df0
        /*0ac4*/ 	.word	0x000000ff
        /*0ac8*/ 	.word	0x00038850
        /*0acc*/ 	.short	0x010a
        /*0ace*/ 	.byte	0x04
	.zero		1


	//   ....[29]....
        /*0ad0*/ 	.word	0x00008e30
        /*0ad4*/ 	.word	0x000000ff
        /*0ad8*/ 	.word	0x00038850
        /*0adc*/ 	.short	0x010a
        /*0ade*/ 	.byte	0x04
	.zero		1


	//   ....[30]....
        /*0ae0*/ 	.word	0x00009470
        /*0ae4*/ 	.word	0x000000ff
        /*0ae8*/ 	.word	0x00000000
        /*0aec*/ 	.short	0x0101
        /*0aee*/ 	.byte	0x06
	.zero		1


	//   ....[31]....
        /*0af0*/ 	.word	0x0000a250
        /*0af4*/ 	.word	0x000000ff
        /*0af8*/ 	.word	0x00000000
        /*0afc*/ 	.short	0x0101
        /*0afe*/ 	.byte	0x04
	.zero		1


	//   ....[32]....
        /*0b00*/ 	.word	0x0000abe0
        /*0b04*/ 	.word	0x0000000c
        /*0b08*/ 	.word	0x00038850
        /*0b0c*/ 	.short	0x010a
        /*0b0e*/ 	.byte	0x3f
	.zero		1


	//   ....[33]....
        /*0b10*/ 	.word	0x0000ac50
        /*0b14*/ 	.word	0x0000000c
        /*0b18*/ 	.word	0x00038850
        /*0b1c*/ 	.short	0x010a
        /*0b1e*/ 	.byte	0x3f
	.zero		1


	//   ....[34]....
        /*0b20*/ 	.word	0x0000b930
        /*0b24*/ 	.word	0x00000003
        /*0b28*/ 	.word	0x00000000
        /*0b2c*/ 	.short	0x0101
        /*0b2e*/ 	.byte	0x3f
	.zero		1


	//   ....[35]....
        /*0b30*/ 	.word	0x0000d740
        /*0b34*/ 	.word	0x000000ff
        /*0b38*/ 	.word	0x00000000
        /*0b3c*/ 	.short	0x0101
        /*0b3e*/ 	.byte	0x08
	.zero		1


	//   ....[36]....
        /*0b40*/ 	.word	0x0000e020
        /*0b44*/ 	.word	0x000000ff
        /*0b48*/ 	.word	0x00000000
        /*0b4c*/ 	.short	0x0101
        /*0b4e*/ 	.byte	0x08
	.zero		1


	//   ....[37]....
        /*0b50*/ 	.word	0x00012550
        /*0b54*/ 	.word	0x00000005
        /*0b58*/ 	.word	0x00038840
        /*0b5c*/ 	.short	0x010a
        /*0b5e*/ 	.byte	0x3f
	.zero		1


	//   ....[38]....
        /*0b60*/ 	.word	0x00012b40
        /*0b64*/ 	.word	0x00000005
        /*0b68*/ 	.word	0x00038830
        /*0b6c*/ 	.short	0x0107
        /*0b6e*/ 	.byte	0x3f
	.zero		1


	//   ....[39]....
        /*0b70*/ 	.word	0x00012c20
        /*0b74*/ 	.word	0x00000005
        /*0b78*/ 	.word	0x00038830
        /*0b7c*/ 	.short	0x0101
        /*0b7e*/ 	.byte	0x3f
	.zero		1


	//   ....[40]....
        /*0b80*/ 	.word	0x000137e0
        /*0b84*/ 	.word	0x00000016
        /*0b88*/ 	.word	0x00038800
        /*0b8c*/ 	.short	0x0107
        /*0b8e*/ 	.byte	0x3f
	.zero		1


	//   ....[41]....
        /*0b90*/ 	.word	0x00013900
        /*0b94*/ 	.word	0x00000016
        /*0b98*/ 	.word	0x00038800
        /*0b9c*/ 	.short	0x0101
        /*0b9e*/ 	.byte	0x3f
	.zero		1


	//   ....[42]....
        /*0ba0*/ 	.word	0x00013920
        /*0ba4*/ 	.word	0x00000016
        /*0ba8*/ 	.word	0x00038820
        /*0bac*/ 	.short	0x010a
        /*0bae*/ 	.byte	0x3f
	.zero		1


	//   ....[43]....
        /*0bb0*/ 	.word	0x00013cf0
        /*0bb4*/ 	.word	0x00000006
        /*0bb8*/ 	.word	0x00038840
        /*0bbc*/ 	.short	0x010a
        /*0bbe*/ 	.byte	0x3f
	.zero		1


	//   ....[44]....
        /*0bc0*/ 	.word	0x00014250
        /*0bc4*/ 	.word	0x00000006
        /*0bc8*/ 	.word	0x00038830
        /*0bcc*/ 	.short	0x0107
        /*0bce*/ 	.byte	0x3f
	.zero		1


	//   ....[45]....
        /*0bd0*/ 	.word	0x00014300
        /*0bd4*/ 	.word	0x00000006
        /*0bd8*/ 	.word	0x00038830
        /*0bdc*/ 	.short	0x0101
        /*0bde*/ 	.byte	0x3f
	.zero		1


	//   ....[46]....
        /*0be0*/ 	.word	0x00014360
        /*0be4*/ 	.word	0x00000006
        /*0be8*/ 	.word	0x00038860
        /*0bec*/ 	.short	0x010a
        /*0bee*/ 	.byte	0x3f
	.zero		1


	//   ....[47]....
        /*0bf0*/ 	.word	0x00014860
        /*0bf4*/ 	.word	0x00000006
        /*0bf8*/ 	.word	0x00038850
        /*0bfc*/ 	.short	0x0107
        /*0bfe*/ 	.byte	0x3f
	.zero		1


	//   ....[48]....
        /*0c00*/ 	.word	0x000149f0
        /*0c04*/ 	.word	0x00000006
        /*0c08*/ 	.word	0x00038850
        /*0c0c*/ 	.short	0x0101
        /*0c0e*/ 	.byte	0x3f
	.zero		1


	//   ....[49]....
        /*0c10*/ 	.word	0x00014c00
        /*0c14*/ 	.word	0x00000004
        /*0c18*/ 	.word	0x00038860
        /*0c1c*/ 	.short	0x010a
        /*0c1e*/ 	.byte	0x3f
	.zero		1


	//   ....[50]....
        /*0c20*/ 	.word	0x00015120
        /*0c24*/ 	.word	0x00000004
        /*0c28*/ 	.word	0x00038850
        /*0c2c*/ 	.short	0x0107
        /*0c2e*/ 	.byte	0x3f
	.zero		1


	//   ....[51]....
        /*0c30*/ 	.word	0x000151d0
        /*0c34*/ 	.word	0x00000004
        /*0c38*/ 	.word	0x00038850
        /*0c3c*/ 	.short	0x0101
        /*0c3e*/ 	.byte	0x3f
	.zero		1


	//   ....[52]....
        /*0c40*/ 	.word	0x00015f10
        /*0c44*/ 	.word	0x00000004
        /*0c48*/ 	.word	0x00038820
        /*0c4c*/ 	.short	0x010a
        /*0c4e*/ 	.byte	0x3f
	.zero		1


	//   ....[53]....
        /*0c50*/ 	.word	0x000160b0
        /*0c54*/ 	.word	0x00000005
        /*0c58*/ 	.word	0x00038840
        /*0c5c*/ 	.short	0x010a
        /*0c5e*/ 	.byte	0x3f
	.zero		1


	//   ....[54]....
        /*0c60*/ 	.word	0x00016150
        /*0c64*/ 	.word	0x0000001b
        /*0c68*/ 	.word	0x00038840
        /*0c6c*/ 	.short	0x010a
        /*0c6e*/ 	.byte	0x3f
	.zero		1


	//   ....[55]....
        /*0c70*/ 	.word	0x00016190
        /*0c74*/ 	.word	0x00000005
        /*0c78*/ 	.word	0x00038860
        /*0c7c*/ 	.short	0x010a
        /*0c7e*/ 	.byte	0x3f
	.zero		1


	//   ....[56]....
        /*0c80*/ 	.word	0x000161d0
        /*0c84*/ 	.word	0x0000001b
        /*0c88*/ 	.word	0x00038860
        /*0c8c*/ 	.short	0x010a
        /*0c8e*/ 	.byte	0x3f
	.zero		1


	//   ....[57]....
        /*0c90*/ 	.word	0x00016230
        /*0c94*/ 	.word	0x00000005
        /*0c98*/ 	.word	0x00038800
        /*0c9c*/ 	.short	0x010a
        /*0c9e*/ 	.byte	0x3f
	.zero		1


	//   ....[58]....
        /*0ca0*/ 	.word	0x00016280
        /*0ca4*/ 	.word	0x00000000
        /*0ca8*/ 	.word	0x00038830
        /*0cac*/ 	.short	0x010a
        /*0cae*/ 	.byte	0x3f
	.zero		1


	//   ....[59]....
        /*0cb0*/ 	.word	0x000162f0
        /*0cb4*/ 	.word	0x00000004
        /*0cb8*/ 	.word	0x00038830
        /*0cbc*/ 	.short	0x010a
        /*0cbe*/ 	.byte	0x3f
	.zero		1


	//   ....[60]....
        /*0cc0*/ 	.word	0x00016350
        /*0cc4*/ 	.word	0x00000002
        /*0cc8*/ 	.word	0x00038850
        /*0ccc*/ 	.short	0x010a
        /*0cce*/ 	.byte	0x3f
	.zero		1


	//   ....[61]....
        /*0cd0*/ 	.word	0x000163a0
        /*0cd4*/ 	.word	0x0000000c
        /*0cd8*/ 	.word	0x00038850
        /*0cdc*/ 	.short	0x010a
        /*0cde*/ 	.byte	0x3f
	.zero		1


	//   ....[62]....
        /*0ce0*/ 	.word	0x000164c0
        /*0ce4*/ 	.word	0x00000005
        /*0ce8*/ 	.word	0x00038840
        /*0cec*/ 	.short	0x010a
        /*0cee*/ 	.byte	0x3f
	.zero		1


	//   ....[63]....
        /*0cf0*/ 	.word	0x00017700
        /*0cf4*/ 	.word	0x00000016
        /*0cf8*/ 	.word	0x00038820
        /*0cfc*/ 	.short	0x010a
        /*0cfe*/ 	.byte	0x3f
	.zero		1


	//   ....[64]....
        /*0d00*/ 	.word	0x00017750
        /*0d04*/ 	.word	0x00000006
        /*0d08*/ 	.word	0x00038840
        /*0d0c*/ 	.short	0x010a
        /*0d0e*/ 	.byte	0x3f
	.zero		1


	//   ....[65]....
        /*0d10*/ 	.word	0x00017eb0
        /*0d14*/ 	.word	0x00000006
        /*0d18*/ 	.word	0x00038860
        /*0d1c*/ 	.short	0x010a
        /*0d1e*/ 	.byte	0x3f
	.zero		1


	//   ....[66]....
        /*0d20*/ 	.word	0x00018660
        /*0d24*/ 	.word	0x00000004
        /*0d28*/ 	.word	0x00038860
        /*0d2c*/ 	.short	0x010a
        /*0d2e*/ 	.byte	0x3f
	.zero		1


	//   ....[67]....
        /*0d30*/ 	.word	0x000198a0
        /*0d34*/ 	.word	0x00000004
        /*0d38*/ 	.word	0x00038820
        /*0d3c*/ 	.short	0x010a
        /*0d3e*/ 	.byte	0x3f
	.zero		1


	//   ....[68]....
        /*0d40*/ 	.word	0x00019a40
        /*0d44*/ 	.word	0x00000005
        /*0d48*/ 	.word	0x00038840
        /*0d4c*/ 	.short	0x010a
        /*0d4e*/ 	.byte	0x3f
	.zero		1


	//   ....[69]....
        /*0d50*/ 	.word	0x00019a90
        /*0d54*/ 	.word	0x0000001b
        /*0d58*/ 	.word	0x00038840
        /*0d5c*/ 	.short	0x010a
        /*0d5e*/ 	.byte	0x3f
	.zero		1


	//   ....[70]....
        /*0d60*/ 	.word	0x00019ae0
        /*0d64*/ 	.word	0x00000005
        /*0d68*/ 	.word	0x00038860
        /*0d6c*/ 	.short	0x010a
        /*0d6e*/ 	.byte	0x3f
	.zero		1


	//----- nvinfo : EIATTR_NUM_MBARRIERS
	.align		4
.L_357:
        /*0d70*/ 	.byte	0x03, 0x38
        /*0d72*/ 	.short	0x0016


	//----- nvinfo : EIATTR_EXIT_INSTR_OFFSETS
	.align		4
        /*0d74*/ 	.byte	0x04, 0x1c
        /*0d76*/ 	.short	(.L_359 - .L_358)


	//   ....[0]....
.L_358:
        /*0d78*/ 	.word	0x00000990


	//   ....[1]....
        /*0d7c*/ 	.word	0x00010660


	//   ....[2]....
        /*0d80*/ 	.word	0x00016220


	//----- nvinfo : EIATTR_MAX_THREADS
	.align		4
.L_359:
        /*0d84*/ 	.byte	0x04, 0x05
        /*0d86*/ 	.short	(.L_361 - .L_360)
.L_360:
        /*0d88*/ 	.word	0x00000180
        /*0d8c*/ 	.word	0x00000001
        /*0d90*/ 	.word	0x00000001


	//----- nvinfo : EIATTR_CRS_STACK_SIZE
	.align		4
.L_361:
        /*0d94*/ 	.byte	0x04, 0x1e
        /*0d96*/ 	.short	(.L_363 - .L_362)
.L_362:
        /*0d98*/ 	.word	0x00000000


	//----- nvinfo : EIATTR_CBANK_PARAM_SIZE
	.align		4
.L_363:
        /*0d9c*/ 	.byte	0x03, 0x19
        /*0d9e*/ 	.short	0x0af0


	//----- nvinfo : EIATTR_PARAM_CBANK
	.align		4
        /*0da0*/ 	.byte	0x04, 0x0a
        /*0da2*/ 	.short	(.L_365 - .L_364)
	.align		4
.L_364:
        /*0da4*/ 	.word	index@(.nv.constant0._ZN7cutlass13device_kernelIN5flash11enable_sm90INS1_16FlashAttnFwdSm90INS1_25CollectiveMainloopFwdSm90ILi2EN4cute5tupleIJNS5_1CILi1EEES8_S8_EEENS6_IJNS7_ILi128EEENS7_ILi80EEENS7_ILi256EEEEEELi256ENS_6half_tEfNS_4arch4Sm90ELb0ELb0ELb1ELb1ELb1ELb0ELb0ELb1ELb1ELb1ELb1ELb0EEENS1_21CollectiveEpilogueFwdINS6_IJSA_SC_SB_EEES9_SE_SG_Li256ELb1ELb1ELb1ELb0EEENS1_36VarlenDynamicPersistentTileSchedulerILi128ELi80ELi256ELi128ELb1ELb1ELb1ELb0ELb1ELb1EEEEEEEEEvNT_6ParamsE)
        /*0da8*/ 	.short	0x0210
        /*0daa*/ 	.short	0x0af0


	//----- nvinfo : EIATTR_SW_WAR
	.align		4
.L_365:
        /*0dac*/ 	.byte	0x04, 0x36
        /*0dae*/ 	.short	(.L_367 - .L_366)
.L_366:
        /*0db0*/ 	.word	0x00000008
.L_367:


//--------------------- .nv.info._ZN7cutlass13device_kernelIN5flash11enable_sm90INS1_16FlashAttnFwdSm90INS1_25CollectiveMainloopFwdSm90ILi2EN4cute5tupleIJNS5_1CILi1EEES8_S8_EEENS6_IJNS7_ILi128EEENS7_ILi80EEENS7_ILi256EEEEEELi256ENS_6half_tEfNS_4arch4Sm90ELb0ELb0ELb1ELb1ELb1ELb1ELb0ELb1ELb1ELb1ELb1ELb0EEENS1_21CollectiveEpilogueFwdINS6_IJSA_SC_SB_EEES9_SE_SG_Li256ELb1ELb1ELb1ELb0EEENS1_36VarlenDynamicPersistentTileSchedulerILi128ELi80ELi256ELi128ELb1ELb1ELb1ELb0ELb1ELb1EEEEEEEEEvNT_6ParamsE --------------------------
	.section	.nv.info._ZN7cutlass13device_kernelIN5flash11enable_sm90INS1_16FlashAttnFwdSm90INS1_25CollectiveMainloopFwdSm90ILi2EN4cute5tupleIJNS5_1CILi1EEES8_S8_EEENS6_IJNS7_ILi128EEENS7_ILi80EEENS7_ILi256EEEEEELi256ENS_6half_tEfNS_4arch4Sm90ELb0ELb0ELb1ELb1ELb1ELb1ELb0ELb1ELb1ELb1ELb1ELb0EEENS1_21CollectiveEpilogueFwdINS6_IJSA_SC_SB_EEES9_SE_SG_Li256ELb1ELb1ELb1ELb0EEENS1_36VarlenDynamicPersistentTileSchedulerILi128ELi80ELi256ELi128ELb1ELb1ELb1ELb0ELb1ELb1EEEEEEEEEvNT_6ParamsE,"",@"SHT_CUDA_INFO"
	.sectionflags	@""
	.align	4


	//----- nvinfo : EIATTR_CUDA_API_VERSION
	.align		4
        /*0000*/ 	.byte	0x04, 0x37
        /*0002*/ 	.short	(.L_369 - .L_368)
.L_368:
        /*0004*/ 	.word	0x00000082


	//----- nvinfo : EIATTR_KPARAM_INFO
	.align		4
.L_369:
        /*0008*/ 	.byte	0x04, 0x17
        /*000a*/ 	.short	(.L_371 - .L_370)
.L_370:
        /*000c*/ 	.word	0x00000000
        /*0010*/ 	.short	0x0000
        /*0012*/ 	.short	0x0070
        /*0014*/ 	.byte	0x00, 0xf0, 0x01, 0x2a


	//----- nvinfo : EIATTR_SPARSE_MMA_MASK
	.align		4
.L_371:
        /*0018*/ 	.byte	0x03, 0x50
        /*001a*/ 	.short	0x0000


	//----- nvinfo : EIATTR_MAXREG_COUNT
	.align		4
        /*001c*/ 	.byte	0x03, 0x1b
        /*001e*/ 	.short	0x00a8


	//----- nvinfo : EIATTR_NUM_BARRIERS
	.align		4
        /*0020*/ 	.byte	0x02, 0x4c
        /*0022*/ 	.byte	0x10
	.zero		1


	//----- nvinfo : EIATTR_EXTERNS
	.align		4
        /*0024*/ 	.byte	0x04, 0x0f
        /*0026*/ 	.short	(.L_373 - .L_372)


	//   ....[0]....
	.align		4
.L_372:
        /*0028*/ 	.word	index@(__assertfail)


	//----- nvinfo : EIATTR_ANNOTATIONS
	.align		4
.L_373:
        /*002c*/ 	.byte	0x04, 0x55
        /*002e*/ 	.short	(.L_375 - .L_374)


	//   ....[0]....
.L_374:
        /* <DEDUP_REMOVED lines=142> */


	//----- nvinfo : EIATTR_MERCURY_ISA_VERSION
	.align		4
.L_375:
        /*08f8*/ 	.byte	0x03, 0x5f
        /*08fa*/ 	.short	0x0101


	//----- nvinfo : EIATTR_UNUSED_LOAD_BYTE_OFFSET
	.align		4
        /*08fc*/ 	.byte	0x04, 0x44
        /*08fe*/ 	.short	(.L_377 - .L_376)


	//   ....[0]....
.L_376:
        /*0900*/ 	.word	0x00000a30
        /*0904*/ 	.word	0x0000fff0


	//   ....[1]....
        /*0908*/ 	.word	0x0001ebe0
        /*090c*/ 	.word	0x0000fff0


	//----- nvinfo : EIATTR_INT_WARP_WIDE_INSTR_OFFSETS
	.align		4
.L_377:
        /*0910*/ 	.byte	0x04, 0x31
        /*0912*/ 	.short	(.L_379 - .L_378)


	//   ....[0]....
.L_378:
        /*0914*/ 	.word	0x00000130


	//   ....[1]....
        /*0918*/ 	.word	0x00000170


	//   ....[2]....
        /*091c*/ 	.word	0x000001e0


	//   ....[3]....
        /*0920*/ 	.word	0x00026520


	//   ....[4]....
        /*0924*/ 	.word	0x000265c0


	//   ....[5]....
        /*0928*/ 	.word	0x000295d0


	//   ....[6]....
        /*092c*/ 	.word	0x00029670


	//----- nvinfo : EIATTR_COOP_GROUP_MASK_REGIDS
	.align		4
.L_379:
        /*0930*/ 	.byte	0x04, 0x29
        /*0932*/ 	.short	(.L_381 - .L_380)


	//   ....[0]....
.L_380:
        /*0934*/ 	.word	0xffffffff


	//   ....[1]....
        /*0938*/ 	.word	0xffffffff


	//   ....[2]....
        /*093c*/ 	.word	0xffffffff


	//   ....[3]....
        /*0940*/ 	.word	0xffffffff


	//   ....[4]....
        /*0944*/ 	.word	0xffffffff


	//   ....[5]....
        /*0948*/ 	.word	0xffffffff


	//   ....[6]....
        /*094c*/ 	.word	0xffffffff


	//   ....[7]....
        /*0950*/ 	.word	0xffffffff


	//   ....[8]....
        /*0954*/ 	.word	0xffffffff


	//   ....[9]....
        /*0958*/ 	.word	0xffffffff


	//   ....[10]....
        /*095c*/ 	.word	0xffffffff


	//   ....[11]....
        /*0960*/ 	.word	0xffffffff


	//   ....[12]....
        /*0964*/ 	.word	0xffffffff


	//   ....[13]....
        /*0968*/ 	.word	0xffffffff


	//   ....[14]....
        /*096c*/ 	.word	0xffffffff


	//   ....[15]....
        /*0970*/ 	.word	0xffffffff


	//   ....[16]....
        /*0974*/ 	.word	0xffffffff


	//   ....[17]....
        /*0978*/ 	.word	0xffffffff


	//   ....[18]....
        /*097c*/ 	.word	0xffffffff


	//   ....[19]....
        /*0980*/ 	.word	0xffffffff


	//   ....[20]....
        /*0984*/ 	.word	0xffffffff


	//   ....[21]....
        /*0988*/ 	.word	0xffffffff


	//   ....[22]....
        /*098c*/ 	.word	0xffffffff


	//   ....[23]....
        /*0990*/ 	.word	0xffffffff


	//   ....[24]....
        /*0994*/ 	.word	0xffffffff


	//   ....[25]....
        /*0998*/ 	.word	0xffffffff


	//   ....[26]....
        /*099c*/ 	.word	0xffffffff


	//   ....[27]....
        /*09a0*/ 	.word	0xffffffff


	//   ....[28]....
        /*09a4*/ 	.word	0xffffffff


	//   ....[29]....
        /*09a8*/ 	.word	0xffffffff


	//   ....[30]....
        /*09ac*/ 	.word	0xffffffff


	//   ....[31]....
        /*09b0*/ 	.word	0xffffffff


	//   ....[32]....
        /*09b4*/ 	.word	0xffffffff


	//   ....[33]....
        /*09b8*/ 	.word	0xffffffff


	//   ....[34]....
        /*09bc*/ 	.word	0xffffffff


	//   ....[35]....
        /*09c0*/ 	.word	0xffffffff


	//   ....[36]....
        /*09c4*/ 	.word	0xffffffff


	//   ....[37]....
        /*09c8*/ 	.word	0xffffffff


	//   ....[38]....
        /*09cc*/ 	.word	0xffffffff


	//   ....[39]....
        /*09d0*/ 	.word	0xffffffff


	//   ....[40]....
        /*09d4*/ 	.word	0xffffffff


	//   ....[41]....
        /*09d8*/ 	.word	0xffffffff


	//   ....[42]....
        /*09dc*/ 	.word	0xffffffff


	//   ....[43]....
        /*09e0*/ 	.word	0xffffffff


	//   ....[44]....
        /*09e4*/ 	.word	0xffffffff


	//   ....[45]....
        /*09e8*/ 	.word	0xffffffff


	//   ....[46]....
        /*09ec*/ 	.word	0xffffffff


	//   ....[47]....
        /*09f0*/ 	.word	0xffffffff


	//   ....[48]....
        /*09f4*/ 	.word	0xffffffff


	//   ....[49]....
        /*09f8*/ 	.word	0xffffffff


	//   ....[50]....
        /*09fc*/ 	.word	0xffffffff


	//   ....[51]....
        /*0a00*/ 	.word	0xffffffff


	//   ....[52]....
        /*0a04*/ 	.word	0xffffffff


	//   ....[53]....
        /*0a08*/ 	.word	0xffffffff


	//   ....[54]....
        /*0a0c*/ 	.word	0xffffffff


	//   ....[55]....
        /*0a10*/ 	.word	0xffffffff


	//   ....[56]....
        /*0a14*/ 	.word	0xffffffff


	//   ....[57]....
        /*0a18*/ 	.word	0xffffffff


	//   ....[58]....
        /*0a1c*/ 	.word	0xffffffff


	//   ....[59]....
        /*0a20*/ 	.word	0xffffffff


	//   ....[60]....
        /*0a24*/ 	.word	0xffffffff


	//   ....[61]....
        /*0a28*/ 	.word	0xffffffff


	//   ....[62]....
        /*0a2c*/ 	.word	0xffffffff


	//   ....[63]....
        /*0a30*/ 	.word	0xffffffff


	//   ....[64]....
        /*0a34*/ 	.word	0xffffffff


	//   ....[65]....
        /*0a38*/ 	.word	0xffffffff


	//   ....[66]....
        /*0a3c*/ 	.word	0xffffffff


	//   ....[67]....
        /*0a40*/ 	.word	0xffffffff


	//   ....[68]....
        /*0a44*/ 	.word	0xffffffff


	//   ....[69]....
        /*0a48*/ 	.word	0xffffffff


	//   ....[70]....
        /*0a4c*/ 	.word	0xffffffff


	//   ....[71]....
        /*0a50*/ 	.word	0xffffffff


	//   ....[72]....
        /*0a54*/ 	.word	0xffffffff


	//   ....[73]....
        /*0a58*/ 	.word	0xffffffff


	//   ....[74]....
        /*0a5c*/ 	.word	0xffffffff


	//   ....[75]....
        /*0a60*/ 	.word	0xffffffff


	//   ....[76]....
        /*0a64*/ 	.word	0xffffffff


	//   ....[77]....
        /*0a68*/ 	.word	0xffffffff


	//   ....[78]....
        /*0a6c*/ 	.word	0xffffffff


	//   ....[79]....
        /*0a70*/ 	.word	0xffffffff


	//   ....[80]....
        /*0a74*/ 	.word	0xffffffff


	//   ....[81]....
        /*0a78*/ 	.word	0xffffffff


	//   ....[82]....
        /*0a7c*/ 	.word	0xffffffff


	//   ....[83]....
        /*0a80*/ 	.word	0xffffffff


	//   ....[84]....
        /*0a84*/ 	.word	0xffffffff


	//   ....[85]....
        /*0a88*/ 	.word	0xffffffff


	//   ....[86]....
        /*0a8c*/ 	.word	0xffffffff


	//   ....[87]....
        /*0a90*/ 	.word	0xffffffff


	//   ....[88]....
        /*0a94*/ 	.word	0xffffffff


	//   ....[89]....
        /*0a98*/ 	.word	0xffffffff


	//   ....[90]....
        /*0a9c*/ 	.word	0xffffffff


	//   ....[91]....
        /*0aa0*/ 	.word	0xffffffff


	//   ....[92]....
        /*0aa4*/ 	.word	0xffffffff


	//   ....[93]....
        /*0aa8*/ 	.word	0xffffffff


	//   ....[94]....
        /*0aac*/ 	.word	0xffffffff


	//   ....[95]....
        /*0ab0*/ 	.word	0xffffffff


	//   ....[96]....
        /*0ab4*/ 	.word	0xffffffff


	//   ....[97]....
        /*0ab8*/ 	.word	0xffffffff


	//   ....[98]....
        /*0abc*/ 	.word	0xffffffff


	//   ....[99]....
        /*0ac0*/ 	.word	0xffffffff


	//   ....[100]....
        /*0ac4*/ 	.word	0xffffffff


	//   ....[101]....
        /*0ac8*/ 	.word	0xffffffff


	//   ....[102]....
        /*0acc*/ 	.word	0xffffffff


	//   ....[103]....
        /*0ad0*/ 	.word	0xffffffff


	//   ....[104]....
        /*0ad4*/ 	.word	0xffffffff


	//   ....[105]....
        /*0ad8*/ 	.word	0xffffffff


	//   ....[106]....
        /*0adc*/ 	.word	0xffffffff


	//   ....[107]....
        /*0ae0*/ 	.word	0xffffffff


	//   ....[108]....
        /*0ae4*/ 	.word	0xffffffff


	//   ....[109]....
        /*0ae8*/ 	.word	0xffffffff


	//   ....[110]....
        /*0aec*/ 	.word	0xffffffff


	//   ....[111]....
        /*0af0*/ 	.word	0xffffffff


	//   ....[112]....
        /*0af4*/ 	.word	0xffffffff


	//   ....[113]....
        /*0af8*/ 	.word	0xffffffff


	//   ....[114]....
        /*0afc*/ 	.word	0xffffffff


	//   ....[115]....
        /*0b00*/ 	.word	0xffffffff


	//   ....[116]....
        /*0b04*/ 	.word	0xffffffff


	//   ....[117]....
        /*0b08*/ 	.word	0xffffffff


	//   ....[118]....
        /*0b0c*/ 	.word	0xffffffff


	//   ....[119]....
        /*0b10*/ 	.word	0xffffffff


	//   ....[120]....
        /*0b14*/ 	.word	0xffffffff


	//   ....[121]....
        /*0b18*/ 	.word	0xffffffff


	//   ....[122]....
        /*0b1c*/ 	.word	0xffffffff


	//   ....[123]....
        /*0b20*/ 	.word	0xffffffff


	//   ....[124]....
        /*0b24*/ 	.word	0xffffffff


	//   ....[125]....
        /*0b28*/ 	.word	0xffffffff


	//   ....[126]....
        /*0b2c*/ 	.word	0xffffffff


	//   ....[127]....
        /*0b30*/ 	.word	0xffffffff


	//   ....[128]....
        /*0b34*/ 	.word	0xffffffff


	//   ....[129]....
        /*0b38*/ 	.word	0xffffffff


	//   ....[130]....
        /*0b3c*/ 	.word	0xffffffff


	//   ....[131]....
        /*0b40*/ 	.word	0xffffffff


	//   ....[132]....
        /*0b44*/ 	.word	0xffffffff


	//   ....[133]....
        /*0b48*/ 	.word	0xffffffff


	//   ....[134]....
        /*0b4c*/ 	.word	0xffffffff


	//   ....[135]....
        /*0b50*/ 	.word	0xffffffff


	//   ....[136]....
        /*0b54*/ 	.word	0xffffffff


	//   ....[137]....
        /*0b58*/ 	.word	0xffffffff


	//   ....[138]....
        /*0b5c*/ 	.word	0xffffffff


	//   ....[139]....
        /*0b60*/ 	.word	0xffffffff


	//   ....[140]....
        /*0b64*/ 	.word	0xffffffff


	//   ....[141]....
        /*0b68*/ 	.word	0xffffffff


	//   ....[142]....
        /*0b6c*/ 	.word	0xffffffff


	//   ....[143]....
        /*0b70*/ 	.word	0xffffffff


	//   ....[144]....
        /*0b74*/ 	.word	0xffffffff


	//   ....[145]....
        /*0b78*/ 	.word	0xffffffff


	//   ....[146]....
        /*0b7c*/ 	.word	0xffffffff


	//   ....[147]....
        /*0b80*/ 	.word	0xffffffff


	//   ....[148]....
        /*0b84*/ 	.word	0xffffffff


	//   ....[149]....
        /*0b88*/ 	.word	0xffffffff


	//   ....[150]....
        /*0b8c*/ 	.word	0xffffffff


	//   ....[151]....
        /*0b90*/ 	.word	0xffffffff


	//   ....[152]....
        /*0b94*/ 	.word	0xffffffff


	//   ....[153]....
        /*0b98*/ 	.word	0xffffffff


	//   ....[154]....
        /*0b9c*/ 	.word	0xffffffff


	//   ....[155]....
        /*0ba0*/ 	.word	0xffffffff


	//   ....[156]....
        /*0ba4*/ 	.word	0xffffffff


	//   ....[157]....
        /*0ba8*/ 	.word	0xffffffff


	//   ....[158]....
        /*0bac*/ 	.word	0xffffffff


	//   ....[159]....
        /*0bb0*/ 	.word	0xffffffff


	//   ....[160]....
        /*0bb4*/ 	.word	0xffffffff


	//   ....[161]....
        /*0bb8*/ 	.word	0xffffffff


	//   ....[162]....
        /*0bbc*/ 	.word	0xffffffff


	//   ....[163]....
        /*0bc0*/ 	.word	0xffffffff


	//   ....[164]....
        /*0bc4*/ 	.word	0xffffffff


	//   ....[165]....
        /*0bc8*/ 	.word	0xffffffff


	//   ....[166]....
        /*0bcc*/ 	.word	0xffffffff


	//   ....[167]....
        /*0bd0*/ 	.word	0xffffffff


	//   ....[168]....
        /*0bd4*/ 	.word	0xffffffff


	//   ....[169]....
        /*0bd8*/ 	.word	0x0500000f


	//   ....[170]....
        /*0bdc*/ 	.word	0x0500000f


	//   ....[171]....
        /*0be0*/ 	.word	0x0500000f


	//   ....[172]....
        /*0be4*/ 	.word	0x0500000f


	//   ....[173]....
        /*0be8*/ 	.word	0x0500000f


	//   ....[174]....
        /*0bec*/ 	.word	0x0500000f


	//   ....[175]....
        /*0bf0*/ 	.word	0x0500000f


	//   ....[176]....
        /*0bf4*/ 	.word	0x0500000f


	//   ....[177]....
        /*0bf8*/ 	.word	0x0500000f


	//   ....[178]....
        /*0bfc*/ 	.word	0x0500000f


	//   ....[179]....
        /*0c00*/ 	.word	0x0500000f


	//   ....[180]....
        /*0c04*/ 	.word	0x0500000f


	//   ....[181]....
        /*0c08*/ 	.word	0x0500000f


	//   ....[182]....
        /*0c0c*/ 	.word	0x0500000f


	//   ....[183]....
        /*0c10*/ 	.word	0x0500000f


	//   ....[184]....
        /*0c14*/ 	.word	0x0500000f


	//   ....[185]....
        /*0c18*/ 	.word	0x0500000f


	//   ....[186]....
        /*0c1c*/ 	.word	0x0500000f


	//   ....[187]....
        /*0c20*/ 	.word	0x0500000f


	//   ....[188]....
        /*0c24*/ 	.word	0x0500000f


	//   ....[189]....
        /*0c28*/ 	.word	0x0500000f


	//   ....[190]....
        /*0c2c*/ 	.word	0x0500000f


	//   ....[191]....
        /*0c30*/ 	.word	0x0500000f


	//   ....[192]....
        /*0c34*/ 	.word	0x0500000f


	//   ....[193]....
        /*0c38*/ 	.word	0x0500000f


	//   ....[194]....
        /*0c3c*/ 	.word	0x0500000f


	//   ....[195]....
        /*0c40*/ 	.word	0x0500000f


	//   ....[196]....
        /*0c44*/ 	.word	0x0500000f


	//   ....[197]....
        /*0c48*/ 	.word	0x0500000f


	//   ....[198]....
        /*0c4c*/ 	.word	0x0500000f


	//   ....[199]....
        /*0c50*/ 	.word	0x0500000f


	//   ....[200]....
        /*0c54*/ 	.word	0x0500000f


	//   ....[201]....
        /*0c58*/ 	.word	0x0500000f


	//   ....[202]....
        /*0c5c*/ 	.word	0x0500000f


	//   ....[203]....
        /*0c60*/ 	.word	0x0500000f


	//   ....[204]....
        /*0c64*/ 	.word	0x0500000f


	//   ....[205]....
        /*0c68*/ 	.word	0x0500000f


	//   ....[206]....
        /*0c6c*/ 	.word	0x0500000f


	//   ....[207]....
        /*0c70*/ 	.word	0x0500000f


	//   ....[208]....
        /*0c74*/ 	.word	0x0500000f


	//   ....[209]....
        /*0c78*/ 	.word	0x0500000f


	//   ....[210]....
        /*0c7c*/ 	.word	0x0500000f


	//   ....[211]....
        /*0c80*/ 	.word	0x0500000f


	//   ....[212]....
        /*0c84*/ 	.word	0x0500000f


	//   ....[213]....
        /*0c88*/ 	.word	0x0500000f


	//   ....[214]....
        /*0c8c*/ 	.word	0x0500000f


	//   ....[215]....
        /*0c90*/ 	.word	0x0500000f


	//   ....[216]....
        /*0c94*/ 	.word	0x0500000f


	//   ....[217]....
        /*0c98*/ 	.word	0x0500000f


	//   ....[218]....
        /*0c9c*/ 	.word	0x0500000f


	//   ....[219]....
        /*0ca0*/ 	.word	0x0500000f


	//   ....[220]....
        /*0ca4*/ 	.word	0x0500000f


	//   ....[221]....
        /*0ca8*/ 	.word	0x0500000f


	//   ....[222]....
        /*0cac*/ 	.word	0x0500000f


	//   ....[223]....
        /*0cb0*/ 	.word	0x0500000f


	//   ....[224]....
        /*0cb4*/ 	.word	0x0500000f


	//   ....[225]....
        /*0cb8*/ 	.word	0x0500000f


	//   ....[226]....
        /*0cbc*/ 	.word	0x0500000f


	//   ....[227]....
        /*0cc0*/ 	.word	0x0500000f


	//   ....[228]....
        /*0cc4*/ 	.word	0x0500000f


	//   ....[229]....
        /*0cc8*/ 	.word	0x0500000f


	//   ....[230]....
        /*0ccc*/ 	.word	0x0500000f


	//   ....[231]....
        /*0cd0*/ 	.word	0x0500000f


	//   ....[232]....
        /*0cd4*/ 	.word	0x0500000f


	//   ....[233]....
        /*0cd8*/ 	.word	0x0500000f


	//   ....[234]....
        /*0cdc*/ 	.word	0x0500000f


	//   ....[235]....
        /*0ce0*/ 	.word	0x0500000f


	//   ....[236]....
        /*0ce4*/ 	.word	0x0500000f


	//   ....[237]....
        /*0ce8*/ 	.word	0x0500000f


	//   ....[238]....
        /*0cec*/ 	.word	0x0500000f


	//   ....[239]....
        /*0cf0*/ 	.word	0x0500000f


	//   ....[240]....
        /*0cf4*/ 	.word	0x0500000f


	//   ....[241]....
        /*0cf8*/ 	.word	0x0500000f


	//   ....[242]....
        /*0cfc*/ 	.word	0x0500000f


	//   ....[243]....
        /*0d00*/ 	.word	0x0500000f


	//   ....[244]....
        /*0d04*/ 	.word	0x0500000f


	//   ....[245]....
        /*0d08*/ 	.word	0x0500000f


	//   ....[246]....
        /*0d0c*/ 	.word	0x0500000f


	//   ....[247]....
        /*0d10*/ 	.word	0x0500000f


	//   ....[248]....
        /*0d14*/ 	.word	0x0500000f


	//   ....[249]....
        /*0d18*/ 	.word	0x0500000f


	//   ....[250]....
        /*0d1c*/ 	.word	0x0500000f


	//   ....[251]....
        /*0d20*/ 	.word	0x0500000f


	//   ....[252]....
        /*0d24*/ 	.word	0x0500000f


	//   ....[253]....
        /*0d28*/ 	.word	0x0500000f


	//   ....[254]....
        /*0d2c*/ 	.word	0x0500000f


	//   ....[255]....
        /*0d30*/ 	.word	0x0500000f


	//   ....[0]....
        /*0d34*/ 	.word	0x0500000f


	//   ....[1]....
        /*0d38*/ 	.word	0x0500000f


	//   ....[2]....
        /*0d3c*/ 	.word	0x0500000f


	//   ....[3]....
        /*0d40*/ 	.word	0x0500000f


	//   ....[4]....
        /*0d44*/ 	.word	0x0500000f


	//   ....[5]....
        /*0d48*/ 	.word	0x0500000f


	//   ....[6]....
        /*0d4c*/ 	.word	0x0500000f


	//   ....[7]....
        /*0d50*/ 	.word	0x0500000f


	//   ....[8]....
        /*0d54*/ 	.word	0x0500000f


	//   ....[9]....
        /*0d58*/ 	.word	0x0500000f


	//   ....[10]....
        /*0d5c*/ 	.word	0x0500000f


	//   ....[11]....
        /*0d60*/ 	.word	0x0500000f


	//   ....[12]....
        /*0d64*/ 	.word	0x0500000f


	//   ....[13]....
        /*0d68*/ 	.word	0x0500000f


	//   ....[14]....
        /*0d6c*/ 	.word	0x0500000f


	//   ....[15]....
        /*0d70*/ 	.word	0x0500000f


	//----- nvinfo : EIATTR_COOP_GROUP_INSTR_OFFSETS
	.align		4
.L_381:
        /*0d74*/ 	.byte	0x04, 0x28
        /*0d76*/ 	.short	(.L_383 - .L_382)


	//   ....[0]....
.L_382:
        /*0d78*/ 	.word	0x00000060


	//   ....[1]....
        /*0d7c*/ 	.word	0x00000140


	//   ....[2]....
        /*0d80*/ 	.word	0x00000190


	//   ....[3]....
        /*0d84*/ 	.word	0x000003c0


	//   ....[4]....
        /*0d88*/ 	.word	0x00000520


	//   ....[5]....
        /*0d8c*/ 	.word	0x00000640


	//   ....[6]....
        /*0d90*/ 	.word	0x000007a0


	//   ....[7]....
        /*0d94*/ 	.word	0x00004310


	//   ....[8]....
        /*0d98*/ 	.word	0x00004320


	//   ....[9]....
        /*0d9c*/ 	.word	0x00005130


	//   ....[10]....
        /*0da0*/ 	.word	0x00005140


	//   ....[11]....
        /*0da4*/ 	.word	0x00005fd0


	//   ....[12]....
        /*0da8*/ 	.word	0x00005fe0


	//   ....[13]....
        /*0dac*/ 	.word	0x00007b00


	//   ....[14]....
        /*0db0*/ 	.word	0x00007b10


	//   ....[15]....
        /*0db4*/ 	.word	0x00008b60


	//   ....[16]....
        /*0db8*/ 	.word	0x00008b70


	//   ....[17]....
        /*0dbc*/ 	.word	0x00009be0


	//   ....[18]....
        /*0dc0*/ 	.word	0x00009bf0


	//   ....[19]....
        /*0dc4*/ 	.word	0x0000ae60


	//   ....[20]....
        /*0dc8*/ 	.word	0x0000ae70


	//   ....[21]....
        /*0dcc*/ 	.word	0x0000b030


	//   ....[22]....
        /*0dd0*/ 	.word	0x0000b040


	//   ....[23]....
        /*0dd4*/ 	.word	0x0000b210


	//   ....[24]....
        /*0dd8*/ 	.word	0x0000b220


	//   ....[25]....
        /*0ddc*/ 	.word	0x0000b660


	//   ....[26]....
        /*0de0*/ 	.word	0x0000b670


	//   ....[27]....
        /*0de4*/ 	.word	0x0000b800


	//   ....[28]....
        /*0de8*/ 	.word	0x0000b820


	//   ....[29]....
        /*0dec*/ 	.word	0x0000b9b0


	//   ....[30]....
        /*0df0*/ 	.word	0x0000b9d0


	//   ....[31]....
        /*0df4*/ 	.word	0x0000c400


	//   ....[32]....
        /*0df8*/ 	.word	0x0000c980


	//   ....[33]....
        /*0dfc*/ 	.word	0x0000c990


	//   ....[34]....
        /*0e00*/ 	.word	0x0000c9a0


	//   ....[35]....
        /*0e04*/ 	.word	0x0000c9b0


	//   ....[36]....
        /*0e08*/ 	.word	0x0000fca0


	//   ....[37]....
        /*0e0c*/ 	.word	0x0000fcb0


	//   ....[38]....
        /*0e10*/ 	.word	0x0000fcc0


	//   ....[39]....
        /*0e14*/ 	.word	0x0000fcd0


	//   ....[40]....
        /*0e18*/ 	.word	0x00016f50


	//   ....[41]....
        /*0e1c*/ 	.word	0x00016f90


	//   ....[42]....
        /*0e20*/ 	.word	0x00017230


	//   ....[43]....
        /*0e24*/ 	.word	0x00017260


	//   ....[44]....
        /*0e28*/ 	.word	0x0001c860


	//   ....[45]....
        /*0e2c*/ 	.word	0x0001c8c0


	//   ....[46]....
        /*0e30*/ 	.word	0x0001cb30


	//   ....[47]....
        /*0e34*/ 	.word	0x0001cb50


	//   ....[48]....
        /*0e38*/ 	.word	0x0001dea0


	//   ....[49]....
        /*0e3c*/ 	.word	0x0001e110


	//   ....[50]....
        /*0e40*/ 	.word	0x0001e120


	//   ....[51]....
        /*0e44*/ 	.word	0x0001e150


	//   ....[52]....
        /*0e48*/ 	.word	0x0001fcc0


	//   ....[53]....
        /*0e4c*/ 	.word	0x0001fce0


	//   ....[54]....
        /*0e50*/ 	.word	0x0001fcf0


	//   ....[55]....
        /*0e54*/ 	.word	0x0001fd00


	//   ....[56]....
        /*0e58*/ 	.word	0x00020710


	//   ....[57]....
        /*0e5c*/ 	.word	0x00020720


	//   ....[58]....
        /*0e60*/ 	.word	0x00020880


	//   ....[59]....
        /*0e64*/ 	.word	0x000208a0


	//   ....[60]....
        /*0e68*/ 	.word	0x000209f0


	//   ....[61]....
        /*0e6c*/ 	.word	0x00020a10


	//   ....[62]....
        /*0e70*/ 	.word	0x00020b70


	//   ....[63]....
        /*0e74*/ 	.word	0x00020b90


	//   ....[64]....
        /*0e78*/ 	.word	0x00021390


	//   ....[65]....
        /*0e7c*/ 	.word	0x000213c0


	//   ....[66]....
        /*0e80*/ 	.word	0x00021c10


	//   ....[67]....
        /*0e84*/ 	.word	0x00021c20


	//   ....[68]....
        /*0e88*/ 	.word	0x00022d60


	//   ....[69]....
        /*0e8c*/ 	.word	0x00022d80


	//   ....[70]....
        /*0e90*/ 	.word	0x00022ed0


	//   ....[71]....
        /*0e94*/ 	.word	0x00022ef0


	//   ....[72]....
        /*0e98*/ 	.word	0x00023040


	//   ....[73]....
        /*0e9c*/ 	.word	0x00023060


	//   ....[74]....
        /*0ea0*/ 	.word	0x000231c0


	//   ....[75]....
        /*0ea4*/ 	.word	0x000231e0


	//   ....[76]....
        /*0ea8*/ 	.word	0x000233c0


	//   ....[77]....
        /*0eac*/ 	.word	0x000235c0


	//   ....[78]....
        /*0eb0*/ 	.word	0x000235f0


	//   ....[79]....
        /*0eb4*/ 	.word	0x00023620


	//   ....[80]....
        /*0eb8*/ 	.word	0x00023650


	//   ....[81]....
        /*0ebc*/ 	.word	0x00023680


	//   ....[82]....
        /*0ec0*/ 	.word	0x000236b0


	//   ....[83]....
        /*0ec4*/ 	.word	0x00023850


	//   ....[84]....
        /*0ec8*/ 	.word	0x00023880


	//   ....[85]....
        /*0ecc*/ 	.word	0x000238b0


	//   ....[86]....
        /*0ed0*/ 	.word	0x000238e0


	//   ....[87]....
        /*0ed4*/ 	.word	0x00023910


	//   ....[88]....
        /*0ed8*/ 	.word	0x00023940


	//   ....[89]....
        /*0edc*/ 	.word	0x000239d0


	//   ....[90]....
        /*0ee0*/ 	.word	0x00023a00


	//   ....[91]....
        /*0ee4*/ 	.word	0x00023a10


	//   ....[92]....
        /*0ee8*/ 	.word	0x00023aa0


	//   ....[93]....
        /*0eec*/ 	.word	0x00024a90


	//   ....[94]....
        /*0ef0*/ 	.word	0x000270f0


	//   ....[95]....
        /*0ef4*/ 	.word	0x00027130


	//   ....[96]....
        /*0ef8*/ 	.word	0x00027170


	//   ....[97]....
        /*0efc*/ 	.word	0x00027230


	//   ....[98]....
        /*0f00*/ 	.word	0x00027260


	//   ....[99]....
        /*0f04*/ 	.word	0x000272c0


	//   ....[100]....
        /*0f08*/ 	.word	0x00027300


	//   ....[101]....
        /*0f0c*/ 	.word	0x00027360


	//   ....[102]....
        /*0f10*/ 	.word	0x00027380


	//   ....[103]....
        /*0f14*/ 	.word	0x000273b0


	//   ....[104]....
        /*0f18*/ 	.word	0x00027be0


	//   ....[105]....
        /*0f1c*/ 	.word	0x00027c20


	//   ....[106]....
        /*0f20*/ 	.word	0x00027c40


	//   ....[107]....
        /*0f24*/ 	.word	0x00027ce0


	//   ....[108]....
        /*0f28*/ 	.word	0x00027cf0


	//   ....[109]....
        /*0f2c*/ 	.word	0x00027da0


	//   ....[110]....
        /*0f30*/ 	.word	0x00027db0


	//   ....[111]....
        /*0f34*/ 	.word	0x00027e60


	//   ....[112]....
        /*0f38*/ 	.word	0x00027e70


	//   ....[113]....
        /*0f3c*/ 	.word	0x00027f20


	//   ....[114]....
        /*0f40*/ 	.word	0x00027f30


	//   ....[115]....
        /*0f44*/ 	.word	0x00027fe0


	//   ....[116]....
        /*0f48*/ 	.word	0x00027ff0


	//   ....[117]....
        /*0f4c*/ 	.word	0x000280a0


	//   ....[118]....
        /*0f50*/ 	.word	0x000280b0


	//   ....[119]....
        /*0f54*/ 	.word	0x000280f0


	//   ....[120]....
        /*0f58*/ 	.word	0x00028910


	//   ....[121]....
        /*0f5c*/ 	.word	0x00028950


	//   ....[122]....
        /*0f60*/ 	.word	0x00028980


	//   ....[123]....
        /*0f64*/ 	.word	0x00028a40


	//   ....[124]....
        /*0f68*/ 	.word	0x00028a70


	//   ....[125]....
        /*0f6c*/ 	.word	0x00028ac0


	//   ....[126]....
        /*0f70*/ 	.word	0x00028af0


	//   ....[127]....
        /*0f74*/ 	.word	0x00028b40


	//   ....[128]....
        /*0f78*/ 	.word	0x00028b70


	//   ....[129]....
        /*0f7c*/ 	.word	0x00028be0


	//   ....[130]....
        /*0f80*/ 	.word	0x00028ee0


	//   ....[131]....
        /*0f84*/ 	.word	0x00028f10


	//   ....[132]....
        /*0f88*/ 	.word	0x00028fd0


	//   ....[133]....
        /*0f8c*/ 	.word	0x00028fe0


	//   ....[134]....
        /*0f90*/ 	.word	0x00029090


	//   ....[135]....
        /*0f94*/ 	.word	0x000290a0


	//   ....[136]....
        /*0f98*/ 	.word	0x00029150


	//   ....[137]....
        /*0f9c*/ 	.word	0x00029160


	//   ....[138]....
        /*0fa0*/ 	.word	0x00029170


	//   ....[139]....
        /*0fa4*/ 	.word	0x00029220


	//   ....[140]....
        /*0fa8*/ 	.word	0x000297d0


	//   ....[141]....
        /*0fac*/ 	.word	0x00029810


	//   ....[142]....
        /*0fb0*/ 	.word	0x000298a0


	//   ....[143]....
        /*0fb4*/ 	.word	0x000298d0


	//   ....[144]....
        /*0fb8*/ 	.word	0x00029960


	//   ....[145]....
        /*0fbc*/ 	.word	0x00029990


	//   ....[146]....
        /*0fc0*/ 	.word	0x00029a20


	//   ....[147]....
        /*0fc4*/ 	.word	0x00029a50


	//   ....[148]....
        /*0fc8*/ 	.word	0x00029a60


	//   ....[149]....
        /*0fcc*/ 	.word	0x00029af0


	//   ....[150]....
        /*0fd0*/ 	.word	0x00029f80


	//   ....[151]....
        /*0fd4*/ 	.word	0x00029fb0


	//   ....[152]....
        /*0fd8*/ 	.word	0x0002a020


	//   ....[153]....
        /*0fdc*/ 	.word	0x0002a050


	//   ....[154]....
        /*0fe0*/ 	.word	0x0002a080


	//   ....[155]....
        /*0fe4*/ 	.word	0x0002a0b0


	//   ....[156]....
        /*0fe8*/ 	.word	0x0002a0e0


	//   ....[157]....
        /*0fec*/ 	.word	0x0002a110


	//   ....[158]....
        /*0ff0*/ 	.word	0x0002a2c0


	//   ....[159]....
        /*0ff4*/ 	.word	0x0002a2f0


	//   ....[160]....
        /*0ff8*/ 	.word	0x0002a320


	//   ....[161]....
        /*0ffc*/ 	.word	0x0002a350


	//   ....[162]....
        /*1000*/ 	.word	0x0002a380


	//   ....[163]....
        /*1004*/ 	.word	0x0002a3b0


	//   ....[164]....
        /*1008*/ 	.word	0x0002a470


	//   ....[165]....
        /*100c*/ 	.word	0x0002a490


	//   ....[166]....
        /*1010*/ 	.word	0x0002a4a0


	//   ....[167]....
        /*1014*/ 	.word	0x0002a500


	//   ....[168]....
        /*1018*/ 	.word	0x0002ab20


	//   ....[169]....
        /*101c*/ 	.word	0x0002ae40


	//   ....[170]....
        /*1020*/ 	.word	0x0002aed0


	//   ....[171]....
        /*1024*/ 	.word	0x0002af70


	//   ....[172]....
        /*1028*/ 	.word	0x0002b000


	//   ....[173]....
        /*102c*/ 	.word	0x0002b0a0


	//   ....[174]....
        /*1030*/ 	.word	0x0002b130


	//   ....[175]....
        /*1034*/ 	.word	0x0002b220


	//   ....[176]....
        /*1038*/ 	.word	0x0002b2b0


	//   ....[177]....
        /*103c*/ 	.word	0x0002b350


	//   ....[178]....
        /*1040*/ 	.word	0x0002b3e0


	//   ....[179]....
        /*1044*/ 	.word	0x0002b480


	//   ....[180]....
        /*1048*/ 	.word	0x0002b510


	//   ....[181]....
        /*104c*/ 	.word	0x0002b600


	//   ....[182]....
        /*1050*/ 	.word	0x0002b690


	//   ....[183]....
        /*1054*/ 	.word	0x0002b730


	//   ....[184]....
        /*1058*/ 	.word	0x0002b7c0


	//   ....[185]....
        /*105c*/ 	.word	0x0002b860


	//   ....[186]....
        /*1060*/ 	.word	0x0002b8f0


	//   ....[187]....
        /*1064*/ 	.word	0x0002b9e0


	//   ....[188]....
        /*1068*/ 	.word	0x0002ba70


	//   ....[189]....
        /*106c*/ 	.word	0x0002bac0


	//   ....[190]....
        /*1070*/ 	.word	0x0002bb10


	//   ....[191]....
        /*1074*/ 	.word	0x0002bc00


	//   ....[192]....
        /*1078*/ 	.word	0x0002bc90


	//   ....[193]....
        /*107c*/ 	.word	0x0002bce0


	//   ....[194]....
        /*1080*/ 	.word	0x0002bd30


	//   ....[195]....
        /*1084*/ 	.word	0x0002bf90


	//   ....[196]....
        /*1088*/ 	.word	0x0002c270


	//   ....[197]....
        /*108c*/ 	.word	0x0002c360


	//   ....[198]....
        /*1090*/ 	.word	0x0002c420


	//   ....[199]....
        /*1094*/ 	.word	0x0002c590


	//   ....[200]....
        /*1098*/ 	.word	0x0002c5e0


	//   ....[201]....
        /*109c*/ 	.word	0x0002c6f0


	//   ....[202]....
        /*10a0*/ 	.word	0x0002c750


	//   ....[203]....
        /*10a4*/ 	.word	0x0002c860


	//   ....[204]....
        /*10a8*/ 	.word	0x0002c8c0


	//   ....[205]....
        /*10ac*/ 	.word	0x0002c9c0


	//   ....[206]....
        /*10b0*/ 	.word	0x0002ca10


	//   ....[207]....
        /*10b4*/ 	.word	0x0002cac0


	//   ....[208]....
        /*10b8*/ 	.word	0x0002cb20


	//   ....[209]....
        /*10bc*/ 	.word	0x0002cc50


	//   ....[210]....
        /*10c0*/ 	.word	0x0002cca0


	//   ....[211]....
        /*10c4*/ 	.word	0x0002cde0


	//   ....[212]....
        /*10c8*/ 	.word	0x0002ce30


	//   ....[213]....
        /*10cc*/ 	.word	0x0002cf70


	//   ....[214]....
        /*10d0*/ 	.word	0x0002cfc0


	//   ....[215]....
        /*10d4*/ 	.word	0x0002d100


	//   ....[216]....
        /*10d8*/ 	.word	0x0002d150


	//   ....[217]....
        /*10dc*/ 	.word	0x0002d290


	//   ....[218]....
        /*10e0*/ 	.word	0x0002d2e0


	//   ....[219]....
        /*10e4*/ 	.word	0x0002d420


	//   ....[220]....
        /*10e8*/ 	.word	0x0002d470


	//   ....[221]....
        /*10ec*/ 	.word	0x0002d590


	//   ....[222]....
        /*10f0*/ 	.word	0x0002d5e0


	//   ....[223]....
        /*10f4*/ 	.word	0x0002d710


	//   ....[224]....
        /*10f8*/ 	.word	0x0002d7e0


	//   ....[225]....
        /*10fc*/ 	.word	0x0002d950


	//   ....[226]....
        /*1100*/ 	.word	0x0002d9a0


	//   ....[227]....
        /*1104*/ 	.word	0x0002daa0


	//   ....[228]....
        /*1108*/ 	.word	0x0002daf0


	//   ....[229]....
        /*110c*/ 	.word	0x0002dbf0


	//   ....[230]....
        /*1110*/ 	.word	0x0002dc40


	//   ....[231]....
        /*1114*/ 	.word	0x0002dd70


	//   ....[232]....
        /*1118*/ 	.word	0x0002ddc0


	//   ....[233]....
        /*111c*/ 	.word	0x0002deb0


	//   ....[234]....
        /*1120*/ 	.word	0x0002df50


	//   ....[235]....
        /*1124*/ 	.word	0x0002e090


	//   ....[236]....
        /*1128*/ 	.word	0x0002e0e0


	//   ....[237]....
        /*112c*/ 	.word	0x0002e220


	//   ....[238]....
        /*1130*/ 	.word	0x0002e270


	//   ....[239]....
        /*1134*/ 	.word	0x0002e3b0


	//   ....[240]....
        /*1138*/ 	.word	0x0002e400


	//   ....[241]....
        /*113c*/ 	.word	0x0002e540


	//   ....[242]....
        /*1140*/ 	.word	0x0002e590


	//   ....[243]....
        /*1144*/ 	.word	0x0002e680


	//   ....[244]....
        /*1148*/ 	.word	0x0002e740


	//   ....[245]....
        /*114c*/ 	.word	0x0002e8d0


	//   ....[246]....
        /*1150*/ 	.word	0x0002e920


	//   ....[247]....
        /*1154*/ 	.word	0x0002ea50


	//   ....[248]....
        /*1158*/ 	.word	0x0002eaa0


	//   ....[249]....
        /*115c*/ 	.word	0x0002ebd0


	//   ....[250]....
        /*1160*/ 	.word	0x0002ec20


	//   ....[251]....
        /*1164*/ 	.word	0x0002ed50


	//   ....[252]....
        /*1168*/ 	.word	0x0002eda0


	//   ....[253]....
        /*116c*/ 	.word	0x0002ee30


	//   ....[254]....
        /*1170*/ 	.word	0x0002eed0


	//   ....[255]....
        /*1174*/ 	.word	0x0002f060


	//   ....[0]....
        /*1178*/ 	.word	0x0002f0d0


	//   ....[1]....
        /*117c*/ 	.word	0x0002f140


	//   ....[2]....
        /*1180*/ 	.word	0x0002f1b0


	//   ....[3]....
        /*1184*/ 	.word	0x0002f220


	//   ....[4]....
        /*1188*/ 	.word	0x0002f2a0


	//   ....[5]....
        /*118c*/ 	.word	0x0002f320


	//   ....[6]....
        /*1190*/ 	.word	0x0002f3b0


	//   ....[7]....
        /*1194*/ 	.word	0x0002f420


	//   ....[8]....
        /*1198*/ 	.word	0x0002f490


	//   ....[9]....
        /*119c*/ 	.word	0x0002f500


	//   ....[10]....
        /*11a0*/ 	.word	0x0002f580


	//   ....[11]....
        /*11a4*/ 	.word	0x0002f5f0


	//   ....[12]....
        /*11a8*/ 	.word	0x0002f690


	//   ....[13]....
        /*11ac*/ 	.word	0x0002f6e0


	//   ....[14]....
        /*11b0*/ 	.word	0x0002f770


	//   ....[15]....
        /*11b4*/ 	.word	0x0002f8a0


	//----- nvinfo : EIATTR_REG_RECONFIG
	.align		4
.L_383:
        /*11b8*/ 	.byte	0x01, 0x54
	.zero		2


	//----- nvinfo : EIATTR_SYSCALL_OFFSETS
	.align		4
        /*11bc*/ 	.byte	0x04, 0x46
        /*11be*/ 	.short	(.L_385 - .L_384)


	//   ....[0]....
.L_384:
        /*11c0*/ 	.word	0x00002640


	//   ....[1]....
        /*11c4*/ 	.word	0x00002790


	//   ....[2]....
        /*11c8*/ 	.word	0x0000c570


	//   ....[3]....
        /*11cc*/ 	.word	0x0000c900


	//   ....[4]....
        /*11d0*/ 	.word	0x00026720


	//   ....[5]....
        /*11d4*/ 	.word	0x00026870


	//   ....[6]....
        /*11d8*/ 	.word	0x00026960


	//   ....[7]....
        /*11dc*/ 	.word	0x00027840


	//----- nvinfo : EIATTR_MBARRIER_INSTR_OFFSETS
	.align		4
.L_385:
        /*11e0*/ 	.byte	0x04, 0x39
        /*11e2*/ 	.short	(.L_387 - .L_386)


	//   ....[0]....
.L_386:
        /*11e4*/ 	.word	0x00000270
        /*11e8*/ 	.word	0x000000ff
        /*11ec*/ 	.word	0x00038800
        /*11f0*/ 	.short	0x0100
        /*11f2*/ 	.byte	0x08
	.zero		1


	//   ....[1]....
        /*11f4*/ 	.word	0x00000280
        /*11f8*/ 	.word	0x000000ff
        /*11fc*/ 	.word	0x00038820
        /*1200*/ 	.short	0x0100
        /*1202*/ 	.byte	0x08
	.zero		1


	//   ....[2]....
        /*1204*/ 	.word	0x00000370
        /*1208*/ 	.word	0x000000ff
        /*120c*/ 	.word	0x00038830
        /*1210*/ 	.short	0x0100
        /*1212*/ 	.byte	0x08
	.zero		1


	//   ....[3]....
        /*1214*/ 	.word	0x00000380
        /*1218*/ 	.word	0x000000ff
        /*121c*/ 	.word	0x00038840
        /*1220*/ 	.short	0x0100
        /*1222*/ 	.byte	0x08
	.zero		1


	//   ....[4]....
        /*1224*/ 	.word	0x00000390
        /*1228*/ 	.word	0x000000ff
        /*122c*/ 	.word	0x00038838
        /*1230*/ 	.short	0x0100
        /*1232*/ 	.byte	0x08
	.zero		1


	//   ....[5]....
        /*1234*/ 	.word	0x000003a0
        /*1238*/ 	.word	0x000000ff
        /*123c*/ 	.word	0x00038848
        /*1240*/ 	.short	0x0100
        /*1242*/ 	.byte	0x08
	.zero		1


	//   ....[6]....
        /*1244*/ 	.word	0x000004d0
        /*1248*/ 	.word	0x000000ff
        /*124c*/ 	.word	0x00038850
        /*1250*/ 	.short	0x0100
        /*1252*/ 	.byte	0x08
	.zero		1


	//   ....[7]....
        /*1254*/ 	.word	0x000004e0
        /*1258*/ 	.word	0x000000ff
        /*125c*/ 	.word	0x00038860
        /*1260*/ 	.short	0x0100
        /*1262*/ 	.byte	0x08
	.zero		1


	//   ....[8]....
        /*1264*/ 	.word	0x000004f0
        /*1268*/ 	.word	0x000000ff
        /*126c*/ 	.word	0x00038858
        /*1270*/ 	.short	0x0100
        /*1272*/ 	.byte	0x08
	.zero		1


	//   ....[9]....
        /*1274*/ 	.word	0x00000500
        /*1278*/ 	.word	0x000000ff
        /*127c*/ 	.word	0x00038868
        /*1280*/ 	.short	0x0100
        /*1282*/ 	.byte	0x08
	.zero		1


	//   ....[10]....
        /*1284*/ 	.word	0x000005f0
        /*1288*/ 	.word	0x000000ff
        /*128c*/ 	.word	0x00038870
        /*1290*/ 	.short	0x0100
        /*1292*/ 	.byte	0x06
	.zero		1


	//   ....[11]....
        /*1294*/ 	.word	0x00000600
        /*1298*/ 	.word	0x000000ff
        /*129c*/ 	.word	0x00038880
        /*12a0*/ 	.short	0x0100
        /*12a2*/ 	.byte	0x06
	.zero		1


	//   ....[12]....
        /*12a4*/ 	.word	0x00000610
        /*12a8*/ 	.word	0x000000ff
        /*12ac*/ 	.word	0x00038878
        /*12b0*/ 	.short	0x0100
        /*12b2*/ 	.byte	0x06
	.zero		1


	//   ....[13]....
        /*12b4*/ 	.word	0x00000620
        /*12b8*/ 	.word	0x000000ff
        /*12bc*/ 	.word	0x00038888
        /*12c0*/ 	.short	0x0100
        /*12c2*/ 	.byte	0x06
	.zero		1


	//   ....[14]....
        /*12c4*/ 	.word	0x00000750
        /*12c8*/ 	.word	0x000000ff
        /*12cc*/ 	.word	0x00038890
        /*12d0*/ 	.short	0x0100
        /*12d2*/ 	.byte	0x08
	.zero		1


	//   ....[15]....
        /*12d4*/ 	.word	0x00000760
        /*12d8*/ 	.word	0x000000ff
        /*12dc*/ 	.word	0x000388a0
        /*12e0*/ 	.short	0x0100
        /*12e2*/ 	.byte	0x08
	.zero		1


	//   ....[16]....
        /*12e4*/ 	.word	0x00000770
        /*12e8*/ 	.word	0x000000ff
        /*12ec*/ 	.word	0x00038898
        /*12f0*/ 	.short	0x0100
        /*12f2*/ 	.byte	0x08
	.zero		1


	//   ....[17]....
        /*12f4*/ 	.word	0x00000780
        /*12f8*/ 	.word	0x000000ff
        /*12fc*/ 	.word	0x000388a8
        /*1300*/ 	.short	0x0100
        /*1302*/ 	.byte	0x08
	.zero		1


	//   ....[18]....
        /*1304*/ 	.word	0x000008b0
        /*1308*/ 	.word	0x000000ff
        /*130c*/ 	.word	0x000388b0
        /*1310*/ 	.short	0x0100
        /*1312*/ 	.byte	0x08
	.zero		1


	//   ....[19]....
        /*1314*/ 	.word	0x000008c0
        /*1318*/ 	.word	0x000000ff
        /*131c*/ 	.word	0x000388c0
        /*1320*/ 	.short	0x0100
        /*1322*/ 	.byte	0x08
	.zero		1


	//   ....[20]....
        /*1324*/ 	.word	0x000008d0
        /*1328*/ 	.word	0x000000ff
        /*132c*/ 	.word	0x000388b8
        /*1330*/ 	.short	0x0100
        /*1332*/ 	.byte	0x08
	.zero		1


	//   ....[21]....
        /*1334*/ 	.word	0x000008e0
        /*1338*/ 	.word	0x000000ff
        /*133c*/ 	.word	0x000388c8
        /*1340*/ 	.short	0x0100
        /*1342*/ 	.byte	0x08
	.zero		1


	//   ....[22]....
        /*1344*/ 	.word	0x000042c0
        /*1348*/ 	.word	0x00000056
        /*134c*/ 	.word	0x00038890
        /*1350*/ 	.short	0x010a
        /*1352*/ 	.byte	0x3f
	.zero		1


	//   ....[23]....
        /*1354*/ 	.word	0x00007a90
        /*1358*/ 	.word	0x00000056
        /*135c*/ 	.word	0x00038890
        /*1360*/ 	.short	0x010a
        /*1362*/ 	.byte	0x3f
	.zero		1


	//   ....[24]....
        /*1364*/ 	.word	0x0000acc0
        /*1368*/ 	.word	0x00000056
        /*136c*/ 	.word	0x00038890
        /*1370*/ 	.short	0x010a
        /*1372*/ 	.byte	0x3f
	.zero		1


	//   ....[25]....
        /*1374*/ 	.word	0x0000b4a0
        /*1378*/ 	.word	0x0000000b
        /*137c*/ 	.word	0x00000000
        /*1380*/ 	.short	0x0101
        /*1382*/ 	.byte	0x3f
	.zero		1


	//   ....[26]....
        /*1384*/ 	.word	0x0000b4e0
        /*1388*/ 	.word	0x00000056
        /*138c*/ 	.word	0x000388b0
        /*1390*/ 	.short	0x010a
        /*1392*/ 	.byte	0x3f
	.zero		1


	//   ....[27]....
        /*1394*/ 	.word	0x0000bc10
        /*1398*/ 	.word	0x00000056
        /*139c*/ 	.word	0x00000000
        /*13a0*/ 	.short	0x0101
        /*13a2*/ 	.byte	0x3f
	.zero		1


	//   ....[28]....
        /*13a4*/ 	.word	0x0000c600
        /*13a8*/ 	.word	0x00000017
        /*13ac*/ 	.word	0x00038800
        /*13b0*/ 	.short	0x010a
        /*13b2*/ 	.byte	0x3f
	.zero		1


	//   ....[29]....
        /*13b4*/ 	.word	0x0000c650
        /*13b8*/ 	.word	0x00000017
        /*13bc*/ 	.word	0x00038800
        /*13c0*/ 	.short	0x010a
        /*13c2*/ 	.byte	0x3f
	.zero		1


	//   ....[30]....
        /*13c4*/ 	.word	0x0000d100
        /*13c8*/ 	.word	0x00000017
        /*13cc*/ 	.word	0x00038800
        /*13d0*/ 	.short	0x010a
        /*13d2*/ 	.byte	0x3f
	.zero		1


	//   ....[31]....
        /*13d4*/ 	.word	0x00010290
        /*13d8*/ 	.word	0x00000017
        /*13dc*/ 	.word	0x00038800
        /*13e0*/ 	.short	0x010a
        /*13e2*/ 	.byte	0x3f
	.zero		1


	//   ....[32]....
        /*13e4*/ 	.word	0x00013520
        /*13e8*/ 	.word	0x00000000
        /*13ec*/ 	.word	0x00038830
        /*13f0*/ 	.short	0x010a
        /*13f2*/ 	.byte	0x3f
	.zero		1


	//   ....[33]....
        /*13f4*/ 	.word	0x00013570
        /*13f8*/ 	.word	0x00000000
        /*13fc*/ 	.word	0x00038830
        /*1400*/ 	.short	0x010a
        /*1402*/ 	.byte	0x3f
	.zero		1


	//   ....[34]....
        /*1404*/ 	.word	0x00017730
        /*1408*/ 	.word	0x00000000
        /*140c*/ 	.word	0x00000000
        /*1410*/ 	.short	0x0101
        /*1412*/ 	.byte	0x3f
	.zero		1


	//   ....[35]....
        /*1414*/ 	.word	0x00018850
        /*1418*/ 	.word	0x00000009
        /*141c*/ 	.word	0x00038830
        /*1420*/ 	.short	0x010a
        /*1422*/ 	.byte	0x3f
	.zero		1


	//   ....[36]....
        /*1424*/ 	.word	0x000188e0
        /*1428*/ 	.word	0x00000009
        /*142c*/ 	.word	0x00038830
        /*1430*/ 	.short	0x010a
        /*1432*/ 	.byte	0x3f
	.zero		1


	//   ....[37]....
        /*1434*/ 	.word	0x0001bfd0
        /*1438*/ 	.word	0x00000006
        /*143c*/ 	.word	0x00038850
        /*1440*/ 	.short	0x010a
        /*1442*/ 	.byte	0x3f
	.zero		1


	//   ....[38]....
        /*1444*/ 	.word	0x0001c020
        /*1448*/ 	.word	0x00000006
        /*144c*/ 	.word	0x00038850
        /*1450*/ 	.short	0x010a
        /*1452*/ 	.byte	0x3f
	.zero		1


	//   ....[39]....
        /*1454*/ 	.word	0x0001cac0
        /*1458*/ 	.word	0x00000004
        /*145c*/ 	.word	0x00000000
        /*1460*/ 	.short	0x0101
        /*1462*/ 	.byte	0x3f
	.zero		1


	//   ....[40]....
        /*1464*/ 	.word	0x0001d410
        /*1468*/ 	.word	0x00000006
        /*146c*/ 	.word	0x00000000
        /*1470*/ 	.short	0x0101
        /*1472*/ 	.byte	0x3f
	.zero		1


	//   ....[41]....
        /*1474*/ 	.word	0x0001dde0
        /*1478*/ 	.word	0x00000002
        /*147c*/ 	.word	0x00038850
        /*1480*/ 	.short	0x010a
        /*1482*/ 	.byte	0x3f
	.zero		1


	//   ....[42]....
        /*1484*/ 	.word	0x0001de30
        /*1488*/ 	.word	0x00000002
        /*148c*/ 	.word	0x00038850
        /*1490*/ 	.short	0x010a
        /*1492*/ 	.byte	0x3f
	.zero		1


	//   ....[43]....
        /*1494*/ 	.word	0x0001ead0
        /*1498*/ 	.word	0x00000002
        /*149c*/ 	.word	0x00000000
        /*14a0*/ 	.short	0x0101
        /*14a2*/ 	.byte	0x3f
	.zero		1


	//   ....[44]....
        /*14a4*/ 	.word	0x00020700
        /*14a8*/ 	.word	0x00000014
        /*14ac*/ 	.word	0x00000000
        /*14b0*/ 	.short	0x0101
        /*14b2*/ 	.byte	0x3f
	.zero		1


	//   ....[45]....
        /*14b4*/ 	.word	0x000213b0
        /*14b8*/ 	.word	0x00000038
        /*14bc*/ 	.word	0x00000000
        /*14c0*/ 	.short	0x0101
        /*14c2*/ 	.byte	0x3f
	.zero		1


	//   ....[46]....
        /*14c4*/ 	.word	0x00024b70
        /*14c8*/ 	.word	0x00000010
        /*14cc*/ 	.word	0x00038820
        /*14d0*/ 	.short	0x010a
        /*14d2*/ 	.byte	0x3f
	.zero		1


	//   ....[47]....
        /*14d4*/ 	.word	0x00024c00
        /*14d8*/ 	.word	0x0000000c
        /*14dc*/ 	.word	0x000388a0
        /*14e0*/ 	.short	0x010a
        /*14e2*/ 	.byte	0x3f
	.zero		1


	//   ....[48]....
        /*14e4*/ 	.word	0x00025150
        /*14e8*/ 	.word	0x0000000c
        /*14ec*/ 	.word	0x000388c0
        /*14f0*/ 	.short	0x010a
        /*14f2*/ 	.byte	0x3f
	.zero		1


	//   ....[49]....
        /*14f4*/ 	.word	0x00025760
        /*14f8*/ 	.word	0x0000000b
        /*14fc*/ 	.word	0x000388a0
        /*1500*/ 	.short	0x010a
        /*1502*/ 	.byte	0x3f
	.zero		1


	//   ....[50]....
        /*1504*/ 	.word	0x00025ca0
        /*1508*/ 	.word	0x0000000b
        /*150c*/ 	.word	0x000388c0
        /*1510*/ 	.short	0x010a
        /*1512*/ 	.byte	0x3f
	.zero		1


	//   ....[51]....
        /*1514*/ 	.word	0x00026f20
        /*1518*/ 	.word	0x00000005
        /*151c*/ 	.word	0x00038840
        /*1520*/ 	.short	0x010a
        /*1522*/ 	.byte	0x3f
	.zero		1


	//   ....[52]....
        /*1524*/ 	.word	0x00027530
        /*1528*/ 	.word	0x00000005
        /*152c*/ 	.word	0x00038830
        /*1530*/ 	.short	0x0107
        /*1532*/ 	.byte	0x3f
	.zero		1


	//   ....[53]....
        /*1534*/ 	.word	0x00027610
        /*1538*/ 	.word	0x00000005
        /*153c*/ 	.word	0x00038830
        /*1540*/ 	.short	0x0101
        /*1542*/ 	.byte	0x3f
	.zero		1


	//   ....[54]....
        /*1544*/ 	.word	0x00028240
        /*1548*/ 	.word	0x00000010
        /*154c*/ 	.word	0x00038800
        /*1550*/ 	.short	0x0107
        /*1552*/ 	.byte	0x3f
	.zero		1


	//   ....[55]....
        /*1554*/ 	.word	0x00028360
        /*1558*/ 	.word	0x00000010
        /*155c*/ 	.word	0x00038800
        /*1560*/ 	.short	0x0101
        /*1562*/ 	.byte	0x3f
	.zero		1


	//   ....[56]....
        /*1564*/ 	.word	0x00028380
        /*1568*/ 	.word	0x00000010
        /*156c*/ 	.word	0x00038820
        /*1570*/ 	.short	0x010a
        /*1572*/ 	.byte	0x3f
	.zero		1


	//   ....[57]....
        /*1574*/ 	.word	0x00028780
        /*1578*/ 	.word	0x00000006
        /*157c*/ 	.word	0x00038840
        /*1580*/ 	.short	0x010a
        /*1582*/ 	.byte	0x3f
	.zero		1


	//   ....[58]....
        /*1584*/ 	.word	0x00028d00
        /*1588*/ 	.word	0x00000006
        /*158c*/ 	.word	0x00038830
        /*1590*/ 	.short	0x0107
        /*1592*/ 	.byte	0x3f
	.zero		1


	//   ....[59]....
        /*1594*/ 	.word	0x00028dc0
        /*1598*/ 	.word	0x00000006
        /*159c*/ 	.word	0x00038830
        /*15a0*/ 	.short	0x0101
        /*15a2*/ 	.byte	0x3f
	.zero		1


	//   ....[60]....
        /*15a4*/ 	.word	0x00028e20
        /*15a8*/ 	.word	0x00000006
        /*15ac*/ 	.word	0x00038860
        /*15b0*/ 	.short	0x010a
        /*15b2*/ 	.byte	0x3f
	.zero		1


	//   ....[61]....
        /*15b4*/ 	.word	0x00029350
        /*15b8*/ 	.word	0x00000006
        /*15bc*/ 	.word	0x00038850
        /*15c0*/ 	.short	0x0107
        /*15c2*/ 	.byte	0x3f
	.zero		1


	//   ....[62]....
        /*15c4*/ 	.word	0x000294f0
        /*15c8*/ 	.word	0x00000006
        /*15cc*/ 	.word	0x00038850
        /*15d0*/ 	.short	0x0101
        /*15d2*/ 	.byte	0x3f
	.zero		1


	//   ....[63]....
        /*15d4*/ 	.word	0x00029720
        /*15d8*/ 	.word	0x00000004
        /*15dc*/ 	.word	0x00038860
        /*15e0*/ 	.short	0x010a
        /*15e2*/ 	.byte	0x3f
	.zero		1


	//   ....[64]....
        /*15e4*/ 	.word	0x00029c80
        /*15e8*/ 	.word	0x00000004
        /*15ec*/ 	.word	0x00038850
        /*15f0*/ 	.short	0x0107
        /*15f2*/ 	.byte	0x3f
	.zero		1


	//   ....[65]....
        /*15f4*/ 	.word	0x00029d40
        /*15f8*/ 	.word	0x00000004
        /*15fc*/ 	.word	0x00038850
        /*1600*/ 	.short	0x0101
        /*1602*/ 	.byte	0x3f
	.zero		1


	//   ....[66]....
        /*1604*/ 	.word	0x0002aaa0
        /*1608*/ 	.word	0x00000005
        /*160c*/ 	.word	0x00038820
        /*1610*/ 	.short	0x010a
        /*1612*/ 	.byte	0x3f
	.zero		1


	//   ....[67]....
        /*1614*/ 	.word	0x0002ac10
        /*1618*/ 	.word	0x00000003
        /*161c*/ 	.word	0x00038840
        /*1620*/ 	.short	0x010a
        /*1622*/ 	.byte	0x3f
	.zero		1


	//   ....[68]....
        /*1624*/ 	.word	0x0002acb0
        /*1628*/ 	.word	0x00000017
        /*162c*/ 	.word	0x00038840
        /*1630*/ 	.short	0x010a
        /*1632*/ 	.byte	0x3f
	.zero		1


	//   ....[69]....
        /*1634*/ 	.word	0x0002acf0
        /*1638*/ 	.word	0x00000003
        /*163c*/ 	.word	0x00038860
        /*1640*/ 	.short	0x010a
        /*1642*/ 	.byte	0x3f
	.zero		1


	//   ....[70]....
        /*1644*/ 	.word	0x0002ad30
        /*1648*/ 	.word	0x00000017
        /*164c*/ 	.word	0x00038860
        /*1650*/ 	.short	0x010a
        /*1652*/ 	.byte	0x3f
	.zero		1


	//   ....[71]....
        /*1654*/ 	.word	0x0002ad90
        /*1658*/ 	.word	0x00000056
        /*165c*/ 	.word	0x00038890
        /*1660*/ 	.short	0x010a
        /*1662*/ 	.byte	0x3f
	.zero		1


	//   ....[72]....
        /*1664*/ 	.word	0x0002b170
        /*1668*/ 	.word	0x00000056
        /*166c*/ 	.word	0x00038890
        /*1670*/ 	.short	0x010a
        /*1672*/ 	.byte	0x3f
	.zero		1


	//   ....[73]....
        /*1674*/ 	.word	0x0002b550
        /*1678*/ 	.word	0x00000056
        /*167c*/ 	.word	0x00038890
        /*1680*/ 	.short	0x010a
        /*1682*/ 	.byte	0x3f
	.zero		1


	//   ....[74]....
        /*1684*/ 	.word	0x0002b930
        /*1688*/ 	.word	0x00000056
        /*168c*/ 	.word	0x000388b0
        /*1690*/ 	.short	0x010a
        /*1692*/ 	.byte	0x3f
	.zero		1


	//   ....[75]....
        /*1694*/ 	.word	0x0002bb50
        /*1698*/ 	.word	0x00000017
        /*169c*/ 	.word	0x00038800
        /*16a0*/ 	.short	0x010a
        /*16a2*/ 	.byte	0x3f
	.zero		1


	//   ....[76]....
        /*16a4*/ 	.word	0x0002bd70
        /*16a8*/ 	.word	0x00000017
        /*16ac*/ 	.word	0x00038800
        /*16b0*/ 	.short	0x010a
        /*16b2*/ 	.byte	0x3f
	.zero		1


	//   ....[77]....
        /*16b4*/ 	.word	0x0002bdc0
        /*16b8*/ 	.word	0x00000000
        /*16bc*/ 	.word	0x00038830
        /*16c0*/ 	.short	0x010a
        /*16c2*/ 	.byte	0x3f
	.zero		1


	//   ....[78]....
        /*16c4*/ 	.word	0x0002be10
        /*16c8*/ 	.word	0x00000009
        /*16cc*/ 	.word	0x00038830
        /*16d0*/ 	.short	0x010a
        /*16d2*/ 	.byte	0x3f
	.zero		1


	//   ....[79]....
        /*16d4*/ 	.word	0x0002be60
        /*16d8*/ 	.word	0x00000006
        /*16dc*/ 	.word	0x00038850
        /*16e0*/ 	.short	0x010a
        /*16e2*/ 	.byte	0x3f
	.zero		1


	//   ....[80]....
        /*16e4*/ 	.word	0x0002beb0
        /*16e8*/ 	.word	0x00000002
        /*16ec*/ 	.word	0x00038850
        /*16f0*/ 	.short	0x010a
        /*16f2*/ 	.byte	0x3f
	.zero		1


	//   ....[81]....
        /*16f4*/ 	.word	0x0002c050
        /*16f8*/ 	.word	0x00000010
        /*16fc*/ 	.word	0x00038820
        /*1700*/ 	.short	0x010a
        /*1702*/ 	.byte	0x3f
	.zero		1


	//   ....[82]....
        /*1704*/ 	.word	0x0002c0a0
        /*1708*/ 	.word	0x0000000c
        /*170c*/ 	.word	0x000388a0
        /*1710*/ 	.short	0x010a
        /*1712*/ 	.byte	0x3f
	.zero		1


	//   ....[83]....
        /*1714*/ 	.word	0x0002c0f0
        /*1718*/ 	.word	0x0000000c
        /*171c*/ 	.word	0x000388c0
        /*1720*/ 	.short	0x010a
        /*1722*/ 	.byte	0x3f
	.zero		1


	//   ....[84]....
        /*1724*/ 	.word	0x0002c140
        /*1728*/ 	.word	0x0000000b
        /*172c*/ 	.word	0x000388a0
        /*1730*/ 	.short	0x010a
        /*1732*/ 	.byte	0x3f
	.zero		1


	//   ....[85]....
        /*1734*/ 	.word	0x0002c190
        /*1738*/ 	.word	0x0000000b
        /*173c*/ 	.word	0x000388c0
        /*1740*/ 	.short	0x010a
        /*1742*/ 	.byte	0x3f
	.zero		1


	//   ....[86]....
        /*1744*/ 	.word	0x0002c2b0
        /*1748*/ 	.word	0x00000005
        /*174c*/ 	.word	0x00038840
        /*1750*/ 	.short	0x010a
        /*1752*/ 	.byte	0x3f
	.zero		1


	//   ....[87]....
        /*1754*/ 	.word	0x0002d610
        /*1758*/ 	.word	0x00000010
        /*175c*/ 	.word	0x00038820
        /*1760*/ 	.short	0x010a
        /*1762*/ 	.byte	0x3f
	.zero		1


	//   ....[88]....
        /*1764*/ 	.word	0x0002d660
        /*1768*/ 	.word	0x00000006
        /*176c*/ 	.word	0x00038840
        /*1770*/ 	.short	0x010a
        /*1772*/ 	.byte	0x3f
	.zero		1


	//   ....[89]....
        /*1774*/ 	.word	0x0002de00
        /*1778*/ 	.word	0x00000006
        /*177c*/ 	.word	0x00038860
        /*1780*/ 	.short	0x010a
        /*1782*/ 	.byte	0x3f
	.zero		1


	//   ....[90]....
        /*1784*/ 	.word	0x0002e5d0
        /*1788*/ 	.word	0x00000004
        /*178c*/ 	.word	0x00038860
        /*1790*/ 	.short	0x010a
        /*1792*/ 	.byte	0x3f
	.zero		1


	//   ....[91]....
        /*1794*/ 	.word	0x0002f7c0
        /*1798*/ 	.word	0x00000005
        /*179c*/ 	.word	0x00038820
        /*17a0*/ 	.short	0x010a
        /*17a2*/ 	.byte	0x3f
	.zero		1


	//   ....[92]....
        /*17a4*/ 	.word	0x0002f960
        /*17a8*/ 	.word	0x00000003
        /*17ac*/ 	.word	0x00038840
        /*17b0*/ 	.short	0x010a
        /*17b2*/ 	.byte	0x3f
	.zero		1


	//   ....[93]....
        /*17b4*/ 	.word	0x0002f9b0
        /*17b8*/ 	.word	0x00000017
        /*17bc*/ 	.word	0x00038840
        /*17c0*/ 	.short	0x010a
        /*17c2*/ 	.byte	0x3f
	.zero		1


	//   ....[94]....
        /*17c4*/ 	.word	0x0002fa00
        /*17c8*/ 	.word	0x00000003
        /*17cc*/ 	.word	0x00038860
        /*17d0*/ 	.short	0x010a
        /*17d2*/ 	.byte	0x3f
	.zero		1


	//----- nvinfo : EIATTR_NUM_MBARRIERS
	.align		4
.L_387:
        /*17d4*/ 	.byte	0x03, 0x38
        /*17d6*/ 	.short	0x0016


	//----- nvinfo : EIATTR_EXIT_INSTR_OFFSETS
	.align		4
        /*17d8*/ 	.byte	0x04, 0x1c
        /*17da*/ 	.short	(.L_389 - .L_388)


	//   ....[0]....
.L_388:
        /*17dc*/ 	.word	0x0002ad80


	//----- nvinfo : EIATTR_MAX_THREADS
	.align		4
.L_389:
        /*17e0*/ 	.byte	0x04, 0x05
        /*17e2*/ 	.short	(.L_391 - .L_390)
.L_390:
        /*17e4*/ 	.word	0x00000180
        /*17e8*/ 	.word	0x00000001
        /*17ec*/ 	.word	0x00000001


	//----- nvinfo : EIATTR_CRS_STACK_SIZE
	.align		4
.L_391:
        /*17f0*/ 	.byte	0x04, 0x1e
        /*17f2*/ 	.short	(.L_393 - .L_392)
.L_392:
        /*17f4*/ 	.word	0x00000000


	//----- nvinfo : EIATTR_CBANK_PARAM_SIZE
	.align		4
.L_393:
        /*17f8*/ 	.byte	0x03, 0x19
        /*17fa*/ 	.short	0x0af0


	//----- nvinfo : EIATTR_PARAM_CBANK
	.align		4
        /*17fc*/ 	.byte	0x04, 0x0a
        /*17fe*/ 	.short	(.L_395 - .L_394)
	.align		4
.L_394:
        /*1800*/ 	.word	index@(.nv.constant0._ZN7cutlass13device_kernelIN5flash11enable_sm90INS1_16FlashAttnFwdSm90INS1_25CollectiveMainloopFwdSm90ILi2EN4cute5tupleIJNS5_1CILi1EEES8_S8_EEENS6_IJNS7_ILi128EEENS7_ILi80EEENS7_ILi256EEEEEELi256ENS_6half_tEfNS_4arch4Sm90ELb0ELb0ELb1ELb1ELb1ELb1ELb0ELb1ELb1ELb1ELb1ELb0EEENS1_21CollectiveEpilogueFwdINS6_IJSA_SC_SB_EEES9_SE_SG_Li256ELb1ELb1ELb1ELb0EEENS1_36VarlenDynamicPersistentTileSchedulerILi128ELi80ELi256ELi128ELb1ELb1ELb1ELb0ELb1ELb1EEEEEEEEEvNT_6ParamsE)
        /*1804*/ 	.short	0x0210
        /*1806*/ 	.short	0x0af0


	//----- nvinfo : EIATTR_SW_WAR
	.align		4
.L_395:
        /*1808*/ 	.byte	0x04, 0x36
        /*180a*/ 	.short	(.L_397 - .L_396)
.L_396:
        /*180c*/ 	.word	0x00000008
.L_397:


//--------------------- .nv.info._ZN7cutlass13device_kernelIN5flash11enable_sm90INS1_16FlashAttnFwdSm90INS1_25CollectiveMainloopFwdSm90ILi2EN4cute5tupleIJNS5_1CILi1EEES8_S8_EEENS6_IJNS7_ILi128EEENS7_ILi64EEENS7_ILi256EEEEEELi256ENS_6half_tEfNS_4arch4Sm90ELb0ELb1ELb1ELb0ELb1ELb0ELb0ELb1ELb1ELb1ELb1ELb0EEENS1_21CollectiveEpilogueFwdINS6_IJSA_SC_SB_EEES9_SE_SG_Li256ELb0ELb1ELb1ELb0EEENS1_19SingleTileSchedulerILb0ELb1ELb1ELi128EEEEEEEEEvNT_6ParamsE --------------------------
	.section	.nv.info._ZN7cutlass13device_kernelIN5flash11enable_sm90INS1_16FlashAttnFwdSm90INS1_25CollectiveMainloopFwdSm90ILi2EN4cute5tupleIJNS5_1CILi1EEES8_S8_EEENS6_IJNS7_ILi128EEENS7_ILi64EEENS7_ILi256EEEEEELi256ENS_6half_tEfNS_4arch4Sm90ELb0ELb1ELb1ELb0ELb1ELb0ELb0ELb1ELb1ELb1ELb1ELb0EEENS1_21CollectiveEpilogueFwdINS6_IJSA_SC_SB_EEES9_SE_SG_Li256ELb0ELb1ELb1ELb0EEENS1_19SingleTileSchedulerILb0ELb1ELb1ELi128EEEEEEEEEvNT_6ParamsE,"",@"SHT_CUDA_INFO"
	.sectionflags	@""
	.align	4


	//----- nvinfo : EIATTR_CUDA_API_VERSION
	.align		4
        /*0000*/ 	.byte	0x04, 0x37
        /*0002*/ 	.short	(.L_399 - .L_398)
.L_398:
        /*0004*/ 	.word	0x00000082


	//----- nvinfo : EIATTR_KPARAM_INFO
	.align		4
.L_399:
        /*0008*/ 	.byte	0x04, 0x17
        /*000a*/ 	.short	(.L_401 - .L_400)
.L_400:
        /*000c*/ 	.word	0x00000000
        /*0010*/ 	.short	0x0000
        /*0012*/ 	.short	0x0070
        /*0014*/ 	.byte	0x00, 0xf0, 0x01, 0x28


	//----- nvinfo : EIATTR_SPARSE_MMA_MASK
	.align		4
.L_401:
        /*0018*/ 	.byte	0x03, 0x50
        /*001a*/ 	.short	0x0000


	//----- nvinfo : EIATTR_MAXREG_COUNT
	.align		4
        /*001c*/ 	.byte	0x03, 0x1b
        /*001e*/ 	.short	0x00a8


	//----- nvinfo : EIATTR_NUM_BARRIERS
	.align		4
        /*0020*/ 	.byte	0x02, 0x4c
        /*0022*/ 	.byte	0x09
	.zero		1


	//----- nvinfo : EIATTR_EXTERNS
	.align		4
        /*0024*/ 	.byte	0x04, 0x0f
        /*0026*/ 	.short	(.L_403 - .L_402)


	//   ....[0]....
	.align		4
.L_402:
        /*0028*/ 	.word	index@(__assertfail)


	//----- nvinfo : EIATTR_ANNOTATIONS
	.align		4
.L_403:
        /*002c*/ 	.byte	0x04, 0x55
        /*002e*/ 	.short	(.L_405 - .L_404)


	//   ....[0]....
.L_404:
        /*0030*/ 	.word	0x00000001
        /*0034*/ 	.byte	0xb0, 0x08, 0x00, 0x00, 0x01, 0x00, 0x00, 0x00, 0xe0, 0x09, 0x00, 0x00, 0x01, 0x00, 0x00, 0x00
        /*0044*/ 	.byte	0x90, 0x19, 0x00, 0x00, 0x01, 0x00, 0x00, 0x00, 0xe0, 0xdd, 0x00, 0x00, 0x01, 0x00, 0x00, 0x00
        /*0054*/ 	.byte	0xf0, 0xff, 0x00, 0x00, 0x01, 0x00, 0x00, 0x00, 0x80, 0x13, 0x01, 0x00, 0x01, 0x00, 0x00, 0x00
        /*0064*/ 	.byte	0x20, 0x15, 0x01, 0x00, 0x01, 0x00, 0x00, 0x00, 0xb0, 0x29, 0x01, 0x00, 0x01, 0x00, 0x00, 0x00
        /*0074*/ 	.byte	0x50, 0x3f, 0x01, 0x00


	//----- nvinfo : EIATTR_MERCURY_ISA_VERSION
	.align		4
.L_405:
        /*0078*/ 	.byte	0x03, 0x5f
        /*007a*/ 	.short	0x0101


	//----- nvinfo : EIATTR_INT_WARP_WIDE_INSTR_OFFSETS
	.align		4
        /*007c*/ 	.byte	0x04, 0x31
        /*007e*/ 	.short	(.L_407 - .L_406)


	//   ....[0]....
.L_406:
        /*0080*/ 	.word	0x000000c0


	//   ....[1]....
        /*0084*/ 	.word	0x000000d0


	//   ....[2]....
        /*0088*/ 	.word	0x00000170


	//----- nvinfo : EIATTR_COOP_GROUP_MASK_REGIDS
	.align		4
.L_407:
        /*008c*/ 	.byte	0x04, 0x29
        /*008e*/ 	.short	(.L_409 - .L_408)


	//   ....[0]....
.L_408:
        /*0090*/ 	.word	0xffffffff


	//   ....[1]....
        /*0094*/ 	.word	0xffffffff


	//   ....[2]....
        /*0098*/ 	.word	0xffffffff


	//   ....[3]....
        /*009c*/ 	.word	0xffffffff


	//   ....[4]....
        /*00a0*/ 	.word	0xffffffff


	//   ....[5]....
        /*00a4*/ 	.word	0xffffffff


	//   ....[6]....
        /*00a8*/ 	.word	0xffffffff


	//   ....[7]....
        /*00ac*/ 	.word	0xffffffff


	//   ....[8]....
        /*00b0*/ 	.word	0xffffffff


	//   ....[9]....
        /*00b4*/ 	.word	0xffffffff


	//   ....[10]....
        /*00b8*/ 	.word	0xffffffff


	//   ....[11]....
        /*00bc*/ 	.word	0xffffffff


	//   ....[12]....
        /*00c0*/ 	.word	0xffffffff


	//   ....[13]....
        /*00c4*/ 	.word	0xffffffff


	//   ....[14]....
        /*00c8*/ 	.word	0xffffffff


	//   ....[15]....
        /*00cc*/ 	.word	0xffffffff


	//   ....[16]....
        /*00d0*/ 	.word	0xffffffff


	//   ....[17]....
        /*00d4*/ 	.word	0xffffffff


	//   ....[18]....
        /*00d8*/ 	.word	0xffffffff


	//   ....[19]....
        /*00dc*/ 	.word	0xffffffff


	//   ....[20]....
        /*00e0*/ 	.word	0xffffffff


	//   ....[21]....
        /*00e4*/ 	.word	0xffffffff


	//   ....[22]....
        /*00e8*/ 	.word	0xffffffff


	//   ....[23]....
        /*00ec*/ 	.word	0xffffffff


	//   ....[24]....
        /*00f0*/ 	.word	0xffffffff


	//   ....[25]....
        /*00f4*/ 	.word	0xffffffff


	//   ....[26]....
        /*00f8*/ 	.word	0xffffffff


	//   ....[27]....
        /*00fc*/ 	.word	0xffffffff


	//   ....[28]....
        /*0100*/ 	.word	0xffffffff


	//   ....[29]....
        /*0104*/ 	.word	0xffffffff


	//   ....[30]....
        /*0108*/ 	.word	0xffffffff


	//   ....[31]....
        /*010c*/ 	.word	0xffffffff


	//   ....[32]....
        /*0110*/ 	.word	0xffffffff


	//   ....[33]....
        /*0114*/ 	.word	0xffffffff


	//   ....[34]....
        /*0118*/ 	.word	0xffffffff


	//   ....[35]....
        /*011c*/ 	.word	0xffffffff


	//   ....[36]....
        /*0120*/ 	.word	0xffffffff


	//   ....[37]....
        /*0124*/ 	.word	0xffffffff


	//   ....[38]....
        /*0128*/ 	.word	0xffffffff


	//   ....[39]....
        /*012c*/ 	.word	0xffffffff


	//   ....[40]....
        /*0130*/ 	.word	0xffffffff


	//   ....[41]....
        /*0134*/ 	.word	0xffffffff


	//   ....[42]....
        /*0138*/ 	.word	0xffffffff


	//   ....[43]....
        /*013c*/ 	.word	0xffffffff


	//   ....[44]....
        /*0140*/ 	.word	0xffffffff


	//   ....[45]....
        /*0144*/ 	.word	0xffffffff


	//   ....[46]....
        /*0148*/ 	.word	0xffffffff


	//   ....[47]....
        /*014c*/ 	.word	0xffffffff


	//   ....[48]....
        /*0150*/ 	.word	0xffffffff


	//   ....[49]....
        /*0154*/ 	.word	0xffffffff


	//   ....[50]....
        /*0158*/ 	.word	0xffffffff


	//   ....[51]....
        /*015c*/ 	.word	0xffffffff


	//   ....[52]....
        /*0160*/ 	.word	0xffffffff


	//   ....[53]....
        /*0164*/ 	.word	0xffffffff


	//   ....[54]....
        /*0168*/ 	.word	0xffffffff


	//   ....[55]....
        /*016c*/ 	.word	0xffffffff


	//   ....[56]....
        /*0170*/ 	.word	0xffffffff


	//   ....[57]....
        /*0174*/ 	.word	0xffffffff


	//   ....[58]....
        /*0178*/ 	.word	0xffffffff


	//   ....[59]....
        /*017c*/ 	.word	0xffffffff


	//   ....[60]....
        /*0180*/ 	.word	0xffffffff


	//   ....[61]....
        /*0184*/ 	.word	0xffffffff


	//   ....[62]....
        /*0188*/ 	.word	0xffffffff


	//   ....[63]....
        /*018c*/ 	.word	0xffffffff


	//   ....[64]....
        /*0190*/ 	.word	0xffffffff


	//   ....[65]....
        /*0194*/ 	.word	0xffffffff


	//   ....[66]....
        /*0198*/ 	.word	0xffffffff


	//   ....[67]....
        /*019c*/ 	.word	0xffffffff


	//   ....[68]....
        /*01a0*/ 	.word	0xffffffff


	//   ....[69]....
        /*01a4*/ 	.word	0xffffffff


	//   ....[70]....
        /*01a8*/ 	.word	0xffffffff


	//   ....[71]....
        /*01ac*/ 	.word	0xffffffff


	//   ....[72]....
        /*01b0*/ 	.word	0xffffffff


	//   ....[73]....
        /*01b4*/ 	.word	0xffffffff


	//   ....[74]....
        /*01b8*/ 	.word	0xffffffff


	//   ....[75]....
        /*01bc*/ 	.word	0xffffffff


	//   ....[76]....
        /*01c0*/ 	.word	0xffffffff


	//   ....[77]....
        /*01c4*/ 	.word	0xffffffff


	//   ....[78]....
        /*01c8*/ 	.word	0xffffffff


	//   ....[79]....
        /*01cc*/ 	.word	0xffffffff


	//   ....[80]....
        /*01d0*/ 	.word	0xffffffff


	//   ....[81]....
        /*01d4*/ 	.word	0xffffffff


	//   ....[82]....
        /*01d8*/ 	.word	0xffffffff


	//   ....[83]....
        /*01dc*/ 	.word	0xffffffff


	//   ....[84]....
        /*01e0*/ 	.word	0xffffffff


	//   ....[85]....
        /*01e4*/ 	.word	0xffffffff


	//   ....[86]....
        /*01e8*/ 	.word	0xffffffff


	//   ....[87]....
        /*01ec*/ 	.word	0xffffffff


	//   ....[88]....
        /*01f0*/ 	.word	0xffffffff


	//   ....[89]....
        /*01f4*/ 	.word	0xffffffff


	//   ....[90]....
        /*01f8*/ 	.word	0xffffffff


	//   ....[91]....
        /*01fc*/ 	.word	0x0500000f


	//   ....[92]....
        /*0200*/ 	.word	0x0500000f


	//   ....[93]....
        /*0204*/ 	.word	0x0500000f


	//   ....[94]....
        /*0208*/ 	.word	0x0500000f


	//   ....[95]....
        /*020c*/ 	.word	0x0500000f


	//   ....[96]....
        /*0210*/ 	.word	0x0500000f


	//   ....[97]....
        /*0214*/ 	.word	0x0500000f


	//   ....[98]....
        /*0218*/ 	.word	0x0500000f


	//   ....[99]....
        /*021c*/ 	.word	0x0500000f


	//   ....[100]....
        /*0220*/ 	.word	0x0500000f


	//   ....[101]....
        /*0224*/ 	.word	0x0500000f


	//   ....[102]....
        /*0228*/ 	.word	0x0500000f


	//   ....[103]....
        /*022c*/ 	.word	0x0500000f


	//   ....[104]....
        /*0230*/ 	.word	0x0500000f


	//   ....[105]....
        /*0234*/ 	.word	0x0500000f


	//   ....[106]....
        /*0238*/ 	.word	0x0500000f


	//   ....[107]....
        /*023c*/ 	.word	0x0500000f


	//   ....[108]....
        /*0240*/ 	.word	0x0500000f


	//   ....[109]....
        /*0244*/ 	.word	0x0500000f


	//   ....[110]....
        /*0248*/ 	.word	0x0500000f


	//   ....[111]....
        /*024c*/ 	.word	0x0500000f


	//   ....[112]....
        /*0250*/ 	.word	0x0500000f


	//   ....[113]....
        /*0254*/ 	.word	0x0500000f


	//   ....[114]....
        /*0258*/ 	.word	0x0500000f


	//   ....[115]....
        /*025c*/ 	.word	0x0500000f


	//   ....[116]....
        /*0260*/ 	.word	0x0500000f


	//   ....[117]....
        /*0264*/ 	.word	0x0500000f


	//   ....[118]....
        /*0268*/ 	.word	0x0500000f


	//   ....[119]....
        /*026c*/ 	.word	0x0500000f


	//   ....[120]....
        /*0270*/ 	.word	0x0500000f


	//   ....[121]....
        /*0274*/ 	.word	0x0500000f


	//   ....[122]....
        /*0278*/ 	.word	0x0500000f


	//   ....[123]....
        /*027c*/ 	.word	0x0500000f


	//   ....[124]....
        /*0280*/ 	.word	0x0500000f


	//   ....[125]....
        /*0284*/ 	.word	0x0500000f


	//   ....[126]....
        /*0288*/ 	.word	0x0500000f


	//   ....[127]....
        /*028c*/ 	.word	0x0500000f


	//   ....[128]....
        /*0290*/ 	.word	0x0500000f


	//   ....[129]....
        /*0294*/ 	.word	0x0500000f


	//   ....[130]....
        /*0298*/ 	.word	0x0500000f


	//   ....[131]....
        /*029c*/ 	.word	0x0500000f


	//   ....[132]....
        /*02a0*/ 	.word	0x0500000f


	//   ....[133]....
        /*02a4*/ 	.word	0x0500000f


	//   ....[134]....
        /*02a8*/ 	.word	0x0500000f


	//   ....[135]....
        /*02ac*/ 	.word	0x0500000f


	//   ....[136]....
        /*02b0*/ 	.word	0x0500000f


	//   ....[137]....
        /*02b4*/ 	.word	0x0500000f


	//   ....[138]....
        /*02b8*/ 	.word	0x0500000f


	//   ....[139]....
        /*02bc*/ 	.word	0x0500000f


	//   ....[140]....
        /*02c0*/ 	.word	0x0500000f


	//----- nvinfo : EIATTR_COOP_GROUP_INSTR_OFFSETS
	.align		4
.L_409:
        /*02c4*/ 	.byte	0x04, 0x28
        /*02c6*/ 	.short	(.L_411 - .L_410)


	//   ....[0]....
.L_410:
        /*02c8*/ 	.word	0x00000070


	//   ....[1]....
        /*02cc*/ 	.word	0x000000b0


	//   ....[2]....
        /*02d0*/ 	.word	0x000002d0


	//   ....[3]....
        /*02d4*/ 	.word	0x00000430


	//   ....[4]....
        /*02d8*/ 	.word	0x00000550


	//   ....[5]....
        /*02dc*/ 	.word	0x000006b0


	//   ....[6]....
        /*02e0*/ 	.word	0x00001770


	//   ....[7]....
        /*02e4*/ 	.word	0x00002830


	//   ....[8]....
        /*02e8*/ 	.word	0x00002e30


	//   ....[9]....
        /*02ec*/ 	.word	0x00003760


	//   ....[10]....
        /*02f0*/ 	.word	0x00003890


	//   ....[11]....
        /*02f4*/ 	.word	0x00003c30


	//   ....[12]....
        /*02f8*/ 	.word	0x00003d20


	//   ....[13]....
        /*02fc*/ 	.word	0x00005e90


	//   ....[14]....
        /*0300*/ 	.word	0x00006390


	//   ....[15]....
        /*0304*/ 	.word	0x00006ac0


	//   ....[16]....
        /*0308*/ 	.word	0x00006bc0


	//   ....[17]....
        /*030c*/ 	.word	0x00006f90


	//   ....[18]....
        /*0310*/ 	.word	0x00006fe0


	//   ....[19]....
        /*0314*/ 	.word	0x00009280


	//   ....[20]....
        /*0318*/ 	.word	0x00009290


	//   ....[21]....
        /*031c*/ 	.word	0x000092c0


	//   ....[22]....
        /*0320*/ 	.word	0x000092d0


	//   ....[23]....
        /*0324*/ 	.word	0x0000b060


	//   ....[24]....
        /*0328*/ 	.word	0x0000b580


	//   ....[25]....
        /*032c*/ 	.word	0x0000bcd0


	//   ....[26]....
        /*0330*/ 	.word	0x0000bdd0


	//   ....[27]....
        /*0334*/ 	.word	0x0000c150


	//   ....[28]....
        /*0338*/ 	.word	0x0000c1e0


	//   ....[29]....
        /*033c*/ 	.word	0x0000d220


	//   ....[30]....
        /*0340*/ 	.word	0x0000d240


	//   ....[31]....
        /*0344*/ 	.word	0x0000d2c0


	//   ....[32]....
        /*0348*/ 	.word	0x0000d2f0


	//   ....[33]....
        /*034c*/ 	.word	0x0000e580


	//   ....[34]....
        /*0350*/ 	.word	0x0000e5d0


	//   ....[35]....
        /*0354*/ 	.word	0x0000e610


	//   ....[36]....
        /*0358*/ 	.word	0x0000e640


	//   ....[37]....
        /*035c*/ 	.word	0x0000e680


	//   ....[38]....
        /*0360*/ 	.word	0x0000e6a0


	//   ....[39]....
        /*0364*/ 	.word	0x0000f300


	//   ....[40]....
        /*0368*/ 	.word	0x0000f310


	//   ....[41]....
        /*036c*/ 	.word	0x00010360


	//   ....[42]....
        /*0370*/ 	.word	0x00011a10


	//   ....[43]....
        /*0374*/ 	.word	0x00011a30


	//   ....[44]....
        /*0378*/ 	.word	0x00011a40


	//   ....[45]....
        /*037c*/ 	.word	0x00011a50


	//   ....[46]....
        /*0380*/ 	.word	0x00011a60


	//   ....[47]....
        /*0384*/ 	.word	0x00011ad0


	//   ....[48]....
        /*0388*/ 	.word	0x00011b00


	//   ....[49]....
        /*038c*/ 	.word	0x00011b60


	//   ....[50]....
        /*0390*/ 	.word	0x00012190


	//   ....[51]....
        /*0394*/ 	.word	0x000121c0


	//   ....[52]....
        /*0398*/ 	.word	0x000121f0


	//   ....[53]....
        /*039c*/ 	.word	0x00012210


	//   ....[54]....
        /*03a0*/ 	.word	0x00012220


	//   ....[55]....
        /*03a4*/ 	.word	0x000122b0


	//   ....[56]....
        /*03a8*/ 	.word	0x000122e0


	//   ....[57]....
        /*03ac*/ 	.word	0x00012350


	//   ....[58]....
        /*03b0*/ 	.word	0x00012380


	//   ....[59]....
        /*03b4*/ 	.word	0x000123f0


	//   ....[60]....
        /*03b8*/ 	.word	0x00012420


	//   ....[61]....
        /*03bc*/ 	.word	0x00012490


	//   ....[62]....
        /*03c0*/ 	.word	0x000124c0


	//   ....[63]....
        /*03c4*/ 	.word	0x00012530


	//   ....[64]....
        /*03c8*/ 	.word	0x00012560


	//   ....[65]....
        /*03cc*/ 	.word	0x000125c0


	//   ....[66]....
        /*03d0*/ 	.word	0x00012db0


	//   ....[67]....
        /*03d4*/ 	.word	0x00012de0


	//   ....[68]....
        /*03d8*/ 	.word	0x00012e10


	//   ....[69]....
        /*03dc*/ 	.word	0x00012e50


	//   ....[70]....
        /*03e0*/ 	.word	0x00012e70


	//   ....[71]....
        /*03e4*/ 	.word	0x00012e90


	//   ....[72]....
        /*03e8*/ 	.word	0x00012ec0


	//   ....[73]....
        /*03ec*/ 	.word	0x00012ee0


	//   ....[74]....
        /*03f0*/ 	.word	0x00013250


	//   ....[75]....
        /*03f4*/ 	.word	0x00013270


	//   ....[76]....
        /*03f8*/ 	.word	0x00013290


	//   ....[77]....
        /*03fc*/ 	.word	0x00013330


	//   ....[78]....
        /*0400*/ 	.word	0x00013350


	//   ....[79]....
        /*0404*/ 	.word	0x000133f0


	//   ....[80]....
        /*0408*/ 	.word	0x00013410


	//   ....[81]....
        /*040c*/ 	.word	0x00013420


	//   ....[82]....
        /*0410*/ 	.word	0x00013950


	//   ....[83]....
        /*0414*/ 	.word	0x00013980


	//   ....[84]....
        /*0418*/ 	.word	0x000139b0


	//   ....[85]....
        /*041c*/ 	.word	0x000139e0


	//   ....[86]....
        /*0420*/ 	.word	0x00013ac0


	//   ....[87]....
        /*0424*/ 	.word	0x00013ae0


	//   ....[88]....
        /*0428*/ 	.word	0x00013b30


	//   ....[89]....
        /*042c*/ 	.word	0x00013ba0


	//   ....[90]....
        /*0430*/ 	.word	0x00013ee0


	//   ....[91]....
        /*0434*/ 	.word	0x00014560


	//   ....[92]....
        /*0438*/ 	.word	0x00014650


	//   ....[93]....
        /*043c*/ 	.word	0x000146f0


	//   ....[94]....
        /*0440*/ 	.word	0x00014750


	//   ....[95]....
        /*0444*/ 	.word	0x00014830


	//   ....[96]....
        /*0448*/ 	.word	0x000148a0


	//   ....[97]....
        /*044c*/ 	.word	0x00014980


	//   ....[98]....
        /*0450*/ 	.word	0x000149f0


	//   ....[99]....
        /*0454*/ 	.word	0x00014ac0


	//   ....[100]....
        /*0458*/ 	.word	0x00014b60


	//   ....[101]....
        /*045c*/ 	.word	0x00014bb0


	//   ....[102]....
        /*0460*/ 	.word	0x00014c50


	//   ....[103]....
        /*0464*/ 	.word	0x00014d30


	//   ....[104]....
        /*0468*/ 	.word	0x00014db0


	//   ....[105]....
        /*046c*/ 	.word	0x00014e90


	//   ....[106]....
        /*0470*/ 	.word	0x00014f10


	//   ....[107]....
        /*0474*/ 	.word	0x00014ff0


	//   ....[108]....
        /*0478*/ 	.word	0x00015070


	//   ....[109]....
        /*047c*/ 	.word	0x00015150


	//   ....[110]....
        /*0480*/ 	.word	0x000151d0


	//   ....[111]....
        /*0484*/ 	.word	0x000152b0


	//   ....[112]....
        /*0488*/ 	.word	0x00015330


	//   ....[113]....
        /*048c*/ 	.word	0x00015410


	//   ....[114]....
        /*0490*/ 	.word	0x00015480


	//   ....[115]....
        /*0494*/ 	.word	0x00015550


	//   ....[116]....
        /*0498*/ 	.word	0x00015690


	//   ....[117]....
        /*049c*/ 	.word	0x00015750


	//   ....[118]....
        /*04a0*/ 	.word	0x00015800


	//   ....[119]....
        /*04a4*/ 	.word	0x000158d0


	//   ....[120]....
        /*04a8*/ 	.word	0x00015930


	//   ....[121]....
        /*04ac*/ 	.word	0x00015a10


	//   ....[122]....
        /*04b0*/ 	.word	0x00015a70


	//   ....[123]....
        /*04b4*/ 	.word	0x00015b80


	//   ....[124]....
        /*04b8*/ 	.word	0x00015c60


	//   ....[125]....
        /*04bc*/ 	.word	0x00015d00


	//   ....[126]....
        /*04c0*/ 	.word	0x00015d60


	//   ....[127]....
        /*04c4*/ 	.word	0x00015e70


	//   ....[128]....
        /*04c8*/ 	.word	0x00015ed0


	//   ....[129]....
        /*04cc*/ 	.word	0x00015fe0


	//   ....[130]....
        /*04d0*/ 	.word	0x00016040


	//   ....[131]....
        /*04d4*/ 	.word	0x00016100


	//   ....[132]....
        /*04d8*/ 	.word	0x00016260


	//   ....[133]....
        /*04dc*/ 	.word	0x00016300


	//   ....[134]....
        /*04e0*/ 	.word	0x000163d0


	//   ....[135]....
        /*04e4*/ 	.word	0x000164e0


	//   ....[136]....
        /*04e8*/ 	.word	0x00016550


	//   ....[137]....
        /*04ec*/ 	.word	0x00016660


	//   ....[138]....
        /*04f0*/ 	.word	0x000166e0


	//   ....[139]....
        /*04f4*/ 	.word	0x000167d0


	//   ....[140]....
        /*04f8*/ 	.word	0x000168e0


	//----- nvinfo : EIATTR_REG_RECONFIG
	.align		4
.L_411:
        /*04fc*/ 	.byte	0x01, 0x54
	.zero		2


	//----- nvinfo : EIATTR_SYSCALL_OFFSETS
	.align		4
        /*0500*/ 	.byte	0x04, 0x46
        /*0502*/ 	.short	(.L_413 - .L_412)


	//   ....[0]....
.L_412:
        /*0504*/ 	.word	0x00001940


	//   ....[1]....
        /*0508*/ 	.word	0x00010f20


	//   ....[2]....
        /*050c*/ 	.word	0x00011060


	//   ....[3]....
        /*0510*/ 	.word	0x00011150


	//   ....[4]....
        /*0514*/ 	.word	0x00011ed0


	//----- nvinfo : EIATTR_MBARRIER_INSTR_OFFSETS
	.align		4
.L_413:
        /*0518*/ 	.byte	0x04, 0x39
        /*051a*/ 	.short	(.L_415 - .L_414)


	//   ....[0]....
.L_414:
        /*051c*/ 	.word	0x00000180
        /*0520*/ 	.word	0x000000ff
        /*0524*/ 	.word	0x00030800
        /*0528*/ 	.short	0x0100
        /*052a*/ 	.byte	0x08
	.zero		1


	//   ....[1]....
        /*052c*/ 	.word	0x00000190
        /*0530*/ 	.word	0x000000ff
        /*0534*/ 	.word	0x00030820
        /*0538*/ 	.short	0x0100
        /*053a*/ 	.byte	0x08
	.zero		1


	//   ....[2]....
        /*053c*/ 	.word	0x00000280
        /*0540*/ 	.word	0x000000ff
        /*0544*/ 	.word	0x00030830
        /*0548*/ 	.short	0x0100
        /*054a*/ 	.byte	0x08
	.zero		1


	//   ....[3]....
        /*054c*/ 	.word	0x00000290
        /*0550*/ 	.word	0x000000ff
        /*0554*/ 	.word	0x00030840
        /*0558*/ 	.short	0x0100
        /*055a*/ 	.byte	0x08
	.zero		1


	//   ....[4]....
        /*055c*/ 	.word	0x000002a0
        /*0560*/ 	.word	0x000000ff
        /*0564*/ 	.word	0x00030838
        /*0568*/ 	.short	0x0100
        /*056a*/ 	.byte	0x08
	.zero		1


	//   ....[5]....
        /*056c*/ 	.word	0x000002b0
        /*0570*/ 	.word	0x000000ff
        /*0574*/ 	.word	0x00030848
        /*0578*/ 	.short	0x0100
        /*057a*/ 	.byte	0x08
	.zero		1


	//   ....[6]....
        /*057c*/ 	.word	0x000003e0
        /*0580*/ 	.word	0x000000ff
        /*0584*/ 	.word	0x00030850
        /*0588*/ 	.short	0x0100
        /*058a*/ 	.byte	0x08
	.zero		1


	//   ....[7]....
        /*058c*/ 	.word	0x000003f0
        /*0590*/ 	.word	0x000000ff
        /*0594*/ 	.word	0x00030860
        /*0598*/ 	.short	0x0100
        /*059a*/ 	.byte	0x08
	.zero		1


	//   ....[8]....
        /*059c*/ 	.word	0x00000400
        /*05a0*/ 	.word	0x000000ff
        /*05a4*/ 	.word	0x00030858
        /*05a8*/ 	.short	0x0100
        /*05aa*/ 	.byte	0x08
	.zero		1


	//   ....[9]....
        /*05ac*/ 	.word	0x00000410
        /*05b0*/ 	.word	0x000000ff
        /*05b4*/ 	.word	0x00030868
        /*05b8*/ 	.short	0x0100
        /*05ba*/ 	.byte	0x08
	.zero		1


	//   ....[10]....
        /*05bc*/ 	.word	0x00000500
        /*05c0*/ 	.word	0x000000ff
        /*05c4*/ 	.word	0x00030870
        /*05c8*/ 	.short	0x0100
        /*05ca*/ 	.byte	0x06
	.zero		1


	//   ....[11]....
        /*05cc*/ 	.word	0x00000510
        /*05d0*/ 	.word	0x000000ff
        /*05d4*/ 	.word	0x00030880
        /*05d8*/ 	.short	0x0100
        /*05da*/ 	.byte	0x06
	.zero		1


	//   ....[12]....
        /*05dc*/ 	.word	0x00000520
        /*05e0*/ 	.word	0x000000ff
        /*05e4*/ 	.word	0x00030878
        /*05e8*/ 	.short	0x0100
        /*05ea*/ 	.byte	0x06
	.zero		1


	//   ....[13]....
        /*05ec*/ 	.word	0x00000530
        /*05f0*/ 	.word	0x000000ff
        /*05f4*/ 	.word	0x00030888
        /*05f8*/ 	.short	0x0100
        /*05fa*/ 	.byte	0x06
	.zero		1


	//   ....[14]....
        /*05fc*/ 	.word	0x00000660
        /*0600*/ 	.word	0x000000ff
        /*0604*/ 	.word	0x00030890
        /*0608*/ 	.short	0x0100
        /*060a*/ 	.byte	0x08
	.zero		1


	//   ....[15]....
        /*060c*/ 	.word	0x00000670
        /*0610*/ 	.word	0x000000ff
        /*0614*/ 	.word	0x000308a0
        /*0618*/ 	.short	0x0100
        /*061a*/ 	.byte	0x08
	.zero		1


	//   ....[16]....
        /*061c*/ 	.word	0x00000680
        /*0620*/ 	.word	0x000000ff
        /*0624*/ 	.word	0x00030898
        /*0628*/ 	.short	0x0100
        /*062a*/ 	.byte	0x08
	.zero		1


	//   ....[17]....
        /*062c*/ 	.word	0x00000690
        /*0630*/ 	.word	0x000000ff
        /*0634*/ 	.word	0x000308a8
        /*0638*/ 	.short	0x0100
        /*063a*/ 	.byte	0x08
	.zero		1


	//   ....[18]....
        /*063c*/ 	.word	0x000007d0
        /*0640*/ 	.word	0x000000ff
        /*0644*/ 	.word	0x000308b0
        /*0648*/ 	.short	0x0100
        /*064a*/ 	.byte	0x08
	.zero		1


	//   ....[19]....
        /*064c*/ 	.word	0x000007e0
        /*0650*/ 	.word	0x000000ff
        /*0654*/ 	.word	0x000308c0
        /*0658*/ 	.short	0x0100
        /*065a*/ 	.byte	0x08
	.zero		1


	//   ....[20]....
        /*065c*/ 	.word	0x000007f0
        /*0660*/ 	.word	0x000000ff
        /*0664*/ 	.word	0x000308b8
        /*0668*/ 	.short	0x0100
        /*066a*/ 	.byte	0x08
	.zero		1


	//   ....[21]....
        /*066c*/ 	.word	0x00000800
        /*0670*/ 	.word	0x000000ff
        /*0674*/ 	.word	0x000308c8
        /*0678*/ 	.short	0x0100
        /*067a*/ 	.byte	0x08
	.zero		1


	//   ....[22]....
        /*067c*/ 	.word	0x00001970
        /*0680*/ 	.word	0x000000ff
        /*0684*/ 	.word	0x00030800
        /*0688*/ 	.short	0x010a
        /*068a*/ 	.byte	0x04
	.zero		1


	//   ....[23]....
        /*068c*/ 	.word	0x00001a10
        /*0690*/ 	.word	0x000000ff
        /*0694*/ 	.word	0x00030830
        /*0698*/ 	.short	0x010a
        /*069a*/ 	.byte	0x04
	.zero		1


	//   ....[24]....
        /*069c*/ 	.word	0x00001a80
        /*06a0*/ 	.word	0x000000ff
        /*06a4*/ 	.word	0x00030830
        /*06a8*/ 	.short	0x010a
        /*06aa*/ 	.byte	0x04
	.zero		1


	//   ....[25]....
        /*06ac*/ 	.word	0x000029e0
        /*06b0*/ 	.word	0x000000ff
        /*06b4*/ 	.word	0x00000000
        /*06b8*/ 	.short	0x0101
        /*06ba*/ 	.byte	0x04
	.zero		1


	//   ....[26]....
        /*06bc*/ 	.word	0x00004ab0
        /*06c0*/ 	.word	0x000000ff
        /*06c4*/ 	.word	0x00030830
        /*06c8*/ 	.short	0x010a
        /*06ca*/ 	.byte	0x06
	.zero		1


	//   ....[27]....
        /*06cc*/ 	.word	0x00004b00
        /*06d0*/ 	.word	0x000000ff
        /*06d4*/ 	.word	0x00030830
        /*06d8*/ 	.short	0x010a
        /*06da*/ 	.byte	0x06
	.zero		1


	//   ....[28]....
        /*06dc*/ 	.word	0x000059a0
        /*06e0*/ 	.word	0x000000ff
        /*06e4*/ 	.word	0x00030850
        /*06e8*/ 	.short	0x010a
        /*06ea*/ 	.byte	0x06
	.zero		1


	//   ....[29]....
        /*06ec*/ 	.word	0x000059e0
        /*06f0*/ 	.word	0x000000ff
        /*06f4*/ 	.word	0x00030850
        /*06f8*/ 	.short	0x010a
        /*06fa*/ 	.byte	0x06
	.zero		1


	//   ....[30]....
        /*06fc*/ 	.word	0x00005fb0
        /*0700*/ 	.word	0x000000ff
        /*0704*/ 	.word	0x00000000
        /*0708*/ 	.short	0x0101
        /*070a*/ 	.byte	0x05
	.zero		1


	//   ....[31]....
        /*070c*/ 	.word	0x00007680
        /*0710*/ 	.word	0x000000ff
        /*0714*/ 	.word	0x00000000
        /*0718*/ 	.short	0x0101
        /*071a*/ 	.byte	0x06
	.zero		1


	//   ....[32]....
        /*071c*/ 	.word	0x00007b40
        /*0720*/ 	.word	0x000000ff
        /*0724*/ 	.word	0x00030830
        /*0728*/ 	.short	0x010a
        /*072a*/ 	.byte	0x05
	.zero		1


	//   ....[33]....
        /*072c*/ 	.word	0x00007b80
        /*0730*/ 	.word	0x000000ff
        /*0734*/ 	.word	0x00030830
        /*0738*/ 	.short	0x010a
        /*073a*/ 	.byte	0x05
	.zero		1


	//   ....[34]....
        /*073c*/ 	.word	0x000089b0
        /*0740*/ 	.word	0x000000ff
        /*0744*/ 	.word	0x00030850
        /*0748*/ 	.short	0x010a
        /*074a*/ 	.byte	0x05
	.zero		1


	//   ....[35]....
        /*074c*/ 	.word	0x000089f0
        /*0750*/ 	.word	0x000000ff
        /*0754*/ 	.word	0x00030850
        /*0758*/ 	.short	0x010a
        /*075a*/ 	.byte	0x05
	.zero		1


	//   ....[36]....
        /*075c*/ 	.word	0x00008f60
        /*0760*/ 	.word	0x000000ff
        /*0764*/ 	.word	0x00000000
        /*0768*/ 	.short	0x0101
        /*076a*/ 	.byte	0x07
	.zero		1


	//   ....[37]....
        /*076c*/ 	.word	0x00009af0
        /*0770*/ 	.word	0x000000ff
        /*0774*/ 	.word	0x00000000
        /*0778*/ 	.short	0x0101
        /*077a*/ 	.byte	0x05
	.zero		1


	//   ....[38]....
        /*077c*/ 	.word	0x00009cf0
        /*0780*/ 	.word	0x000000ff
        /*0784*/ 	.word	0x00030830
        /*0788*/ 	.short	0x010a
        /*078a*/ 	.byte	0x05
	.zero		1


	//   ....[39]....
        /*078c*/ 	.word	0x00009d40
        /*0790*/ 	.word	0x000000ff
        /*0794*/ 	.word	0x00030830
        /*0798*/ 	.short	0x010a
        /*079a*/ 	.byte	0x05
	.zero		1


	//   ....[40]....
        /*079c*/ 	.word	0x0000ab70
        /*07a0*/ 	.word	0x000000ff
        /*07a4*/ 	.word	0x00030850
        /*07a8*/ 	.short	0x010a
        /*07aa*/ 	.byte	0x05
	.zero		1


	//   ....[41]....
        /*07ac*/ 	.word	0x0000abb0
        /*07b0*/ 	.word	0x000000ff
        /*07b4*/ 	.word	0x00030850
        /*07b8*/ 	.short	0x010a
        /*07ba*/ 	.byte	0x05
	.zero		1


	//   ....[42]....
        /*07bc*/ 	.word	0x0000b180
        /*07c0*/ 	.word	0x000000ff
        /*07c4*/ 	.word	0x00000000
        /*07c8*/ 	.short	0x0101
        /*07ca*/ 	.byte	0x07
	.zero		1


	//   ....[43]....
        /*07cc*/ 	.word	0x0000c890
        /*07d0*/ 	.word	0x000000ff
        /*07d4*/ 	.word	0x00000000
        /*07d8*/ 	.short	0x0101
        /*07da*/ 	.byte	0x05
	.zero		1


	//   ....[44]....
        /*07dc*/ 	.word	0x0000d190
        /*07e0*/ 	.word	0x000000ff
        /*07e4*/ 	.word	0x00030850
        /*07e8*/ 	.short	0x010a
        /*07ea*/ 	.byte	0x05
	.zero		1


	//   ....[45]....
        /*07ec*/ 	.word	0x0000d1d0
        /*07f0*/ 	.word	0x000000ff
        /*07f4*/ 	.word	0x00030850
        /*07f8*/ 	.short	0x010a
        /*07fa*/ 	.byte	0x05
	.zero		1


	//   ....[46]....
        /*07fc*/ 	.word	0x0000d790
        /*0800*/ 	.word	0x000000ff
        /*0804*/ 	.word	0x00000000
        /*0808*/ 	.short	0x0101
        /*080a*/ 	.byte	0x04
	.zero		1


	//   ....[47]....
        /*080c*/ 	.word	0x0000e6c0
        /*0810*/ 	.word	0x000000ff
        /*0814*/ 	.word	0x00000000
        /*0818*/ 	.short	0x0101
        /*081a*/ 	.byte	0x04
	.zero		1


	//   ....[48]....
        /*081c*/ 	.word	0x000117b0
        /*0820*/ 	.word	0x000000ff
        /*0824*/ 	.word	0x00030840
        /*0828*/ 	.short	0x010a
        /*082a*/ 	.byte	0x2d
	.zero		1


	//   ....[49]....
        /*082c*/ 	.word	0x00011c90
        /*0830*/ 	.word	0x000000ff
        /*0834*/ 	.word	0x00030830
        /*0838*/ 	.short	0x0107
        /*083a*/ 	.byte	0x2d
	.zero		1


	//   ....[50]....
        /*083c*/ 	.word	0x00011d00
        /*0840*/ 	.word	0x000000ff
        /*0844*/ 	.word	0x00030830
        /*0848*/ 	.short	0x0101
        /*084a*/ 	.byte	0x2d
	.zero		1


	//   ....[51]....
        /*084c*/ 	.word	0x00012730
        /*0850*/ 	.word	0x000000ff
        /*0854*/ 	.word	0x00030800
        /*0858*/ 	.short	0x0107
        /*085a*/ 	.byte	0x2d
	.zero		1


	//   ....[52]....
        /*085c*/ 	.word	0x000127b0
        /*0860*/ 	.word	0x000000ff
        /*0864*/ 	.word	0x00030800
        /*0868*/ 	.short	0x0101
        /*086a*/ 	.byte	0x2d
	.zero		1


	//   ....[53]....
        /*086c*/ 	.word	0x000127c0
        /*0870*/ 	.word	0x000000ff
        /*0874*/ 	.word	0x00030820
        /*0878*/ 	.short	0x010a
        /*087a*/ 	.byte	0x2d
	.zero		1


	//   ....[54]....
        /*087c*/ 	.word	0x00012bb0
        /*0880*/ 	.word	0x00000015
        /*0884*/ 	.word	0x00030840
        /*0888*/ 	.short	0x010a
        /*088a*/ 	.byte	0x3f
	.zero		1


	//   ....[55]....
        /*088c*/ 	.word	0x000130d0
        /*0890*/ 	.word	0x00000015
        /*0894*/ 	.word	0x00030830
        /*0898*/ 	.short	0x0107
        /*089a*/ 	.byte	0x3f
	.zero		1


	//   ....[56]....
        /*089c*/ 	.word	0x00013180
        /*08a0*/ 	.word	0x00000015
        /*08a4*/ 	.word	0x00030830
        /*08a8*/ 	.short	0x0101
        /*08aa*/ 	.byte	0x3f
	.zero		1


	//   ....[57]....
        /*08ac*/ 	.word	0x000131e0
        /*08b0*/ 	.word	0x00000004
        /*08b4*/ 	.word	0x00030860
        /*08b8*/ 	.short	0x010a
        /*08ba*/ 	.byte	0x3f
	.zero		1


	//   ....[58]....
        /*08bc*/ 	.word	0x000135d0
        /*08c0*/ 	.word	0x00000004
        /*08c4*/ 	.word	0x00030850
        /*08c8*/ 	.short	0x0107
        /*08ca*/ 	.byte	0x3f
	.zero		1


	//   ....[59]....
        /*08cc*/ 	.word	0x00013720
        /*08d0*/ 	.word	0x00000004
        /*08d4*/ 	.word	0x00030850
        /*08d8*/ 	.short	0x0101
        /*08da*/ 	.byte	0x3f
	.zero		1


	//   ....[60]....
        /*08dc*/ 	.word	0x000138c0
        /*08e0*/ 	.word	0x00000000
        /*08e4*/ 	.word	0x00030860
        /*08e8*/ 	.short	0x010a
        /*08ea*/ 	.byte	0x3f
	.zero		1


	//   ....[61]....
        /*08ec*/ 	.word	0x00013d20
        /*08f0*/ 	.word	0x00000000
        /*08f4*/ 	.word	0x00030850
        /*08f8*/ 	.short	0x0107
        /*08fa*/ 	.byte	0x3f
	.zero		1


	//   ....[62]....
        /*08fc*/ 	.word	0x00013de0
        /*0900*/ 	.word	0x00000000
        /*0904*/ 	.word	0x00030850
        /*0908*/ 	.short	0x0101
        /*090a*/ 	.byte	0x3f
	.zero		1


	//   ....[63]....
        /*090c*/ 	.word	0x00013e70
        /*0910*/ 	.word	0x00000007
        /*0914*/ 	.word	0x00030820
        /*0918*/ 	.short	0x010a
        /*091a*/ 	.byte	0x3f
	.zero		1


	//   ....[64]....
        /*091c*/ 	.word	0x00013ff0
        /*0920*/ 	.word	0x00000005
        /*0924*/ 	.word	0x00030840
        /*0928*/ 	.short	0x010a
        /*092a*/ 	.byte	0x3f
	.zero		1


	//   ....[65]....
        /*092c*/ 	.word	0x00014090
        /*0930*/ 	.word	0x00000003
        /*0934*/ 	.word	0x00030840
        /*0938*/ 	.short	0x010a
        /*093a*/ 	.byte	0x3f
	.zero		1


	//   ....[66]....
        /*093c*/ 	.word	0x000140d0
        /*0940*/ 	.word	0x00000005
        /*0944*/ 	.word	0x00030860
        /*0948*/ 	.short	0x010a
        /*094a*/ 	.byte	0x3f
	.zero		1


	//   ....[67]....
        /*094c*/ 	.word	0x00014110
        /*0950*/ 	.word	0x00000003
        /*0954*/ 	.word	0x00030860
        /*0958*/ 	.short	0x010a
        /*095a*/ 	.byte	0x3f
	.zero		1


	//   ....[68]....
        /*095c*/ 	.word	0x00014190
        /*0960*/ 	.word	0x00000003
        /*0964*/ 	.word	0x00030800
        /*0968*/ 	.short	0x010a
        /*096a*/ 	.byte	0x3f
	.zero		1


	//   ....[69]....
        /*096c*/ 	.word	0x00014200
        /*0970*/ 	.word	0x00000003
        /*0974*/ 	.word	0x00030830
        /*0978*/ 	.short	0x010a
        /*097a*/ 	.byte	0x3f
	.zero		1


	//   ....[70]....
        /*097c*/ 	.word	0x00014270
        /*0980*/ 	.word	0x00000004
        /*0984*/ 	.word	0x00030830
        /*0988*/ 	.short	0x010a
        /*098a*/ 	.byte	0x3f
	.zero		1


	//   ....[71]....
        /*098c*/ 	.word	0x000142d0
        /*0990*/ 	.word	0x00000003
        /*0994*/ 	.word	0x00030850
        /*0998*/ 	.short	0x010a
        /*099a*/ 	.byte	0x3f
	.zero		1


	//   ....[72]....
        /*099c*/ 	.word	0x00014330
        /*09a0*/ 	.word	0x00000004
        /*09a4*/ 	.word	0x00030830
        /*09a8*/ 	.short	0x010a
        /*09aa*/ 	.byte	0x3f
	.zero		1


	//   ....[73]....
        /*09ac*/ 	.word	0x00014390
        /*09b0*/ 	.word	0x00000003
        /*09b4*/ 	.word	0x00030850
        /*09b8*/ 	.short	0x010a
        /*09ba*/ 	.byte	0x3f
	.zero		1


	//   ....[74]....
        /*09bc*/ 	.word	0x00014400
        /*09c0*/ 	.word	0x00000004
        /*09c4*/ 	.word	0x00030830
        /*09c8*/ 	.short	0x010a
        /*09ca*/ 	.byte	0x3f
	.zero		1


	//   ....[75]....
        /*09cc*/ 	.word	0x00014460
        /*09d0*/ 	.word	0x00000003
        /*09d4*/ 	.word	0x00030850
        /*09d8*/ 	.short	0x010a
        /*09da*/ 	.byte	0x3f
	.zero		1


	//   ....[76]....
        /*09dc*/ 	.word	0x000144c0
        /*09e0*/ 	.word	0x00000005
        /*09e4*/ 	.word	0x00030850
        /*09e8*/ 	.short	0x010a
        /*09ea*/ 	.byte	0x3f
	.zero		1


	//   ....[77]....
        /*09ec*/ 	.word	0x000145a0
        /*09f0*/ 	.word	0x00000003
        /*09f4*/ 	.word	0x00030840
        /*09f8*/ 	.short	0x010a
        /*09fa*/ 	.byte	0x3f
	.zero		1


	//   ....[78]....
        /*09fc*/ 	.word	0x00015590
        /*0a00*/ 	.word	0x00000003
        /*0a04*/ 	.word	0x00030820
        /*0a08*/ 	.short	0x010a
        /*0a0a*/ 	.byte	0x3f
	.zero		1


	//   ....[79]....
        /*0a0c*/ 	.word	0x000155e0
        /*0a10*/ 	.word	0x00000015
        /*0a14*/ 	.word	0x00030840
        /*0a18*/ 	.short	0x010a
        /*0a1a*/ 	.byte	0x3f
	.zero		1


	//   ....[80]....
        /*0a1c*/ 	.word	0x00015bb0
        /*0a20*/ 	.word	0x00000004
        /*0a24*/ 	.word	0x00030860
        /*0a28*/ 	.short	0x010a
        /*0a2a*/ 	.byte	0x3f
	.zero		1


	//   ....[81]....
        /*0a2c*/ 	.word	0x000161b0
        /*0a30*/ 	.word	0x00000000
        /*0a34*/ 	.word	0x00030860
        /*0a38*/ 	.short	0x010a
        /*0a3a*/ 	.byte	0x3f
	.zero		1


	//   ....[82]....
        /*0a3c*/ 	.word	0x00016800
        /*0a40*/ 	.word	0x00000007
        /*0a44*/ 	.word	0x00030820
        /*0a48*/ 	.short	0x010a
        /*0a4a*/ 	.byte	0x3f
	.zero		1


	//   ....[83]....
        /*0a4c*/ 	.word	0x000169a0
        /*0a50*/ 	.word	0x00000005
        /*0a54*/ 	.word	0x00030840
        /*0a58*/ 	.short	0x010a
        /*0a5a*/ 	.byte	0x3f
	.zero		1


	//   ....[84]....
        /*0a5c*/ 	.word	0x000169f0
        /*0a60*/ 	.word	0x00000003
        /*0a64*/ 	.word	0x00030840
        /*0a68*/ 	.short	0x010a
        /*0a6a*/ 	.byte	0x3f
	.zero		1


	//   ....[85]....
        /*0a6c*/ 	.word	0x00016a40
        /*0a70*/ 	.word	0x00000005
        /*0a74*/ 	.word	0x00030860
        /*0a78*/ 	.short	0x010a
        /*0a7a*/ 	.byte	0x3f
	.zero		1


	//----- nvinfo : EIATTR_NUM_MBARRIERS
	.align		4
.L_415:
        /*0a7c*/ 	.byte	0x03, 0x38
        /*0a7e*/ 	.short	0x0016


	//----- nvinfo : EIATTR_EXIT_INSTR_OFFSETS
	.align		4
        /*0a80*/ 	.byte	0x04, 0x1c
        /*0a82*/ 	.short	(.L_417 - .L_416)


	//   ....[0]....
.L_416:
        /*0a84*/ 	.word	0x00014160


	//----- nvinfo : EIATTR_MAX_THREADS
	.align		4
.L_417:
        /*0a88*/ 	.byte	0x04, 0x05
        /*0a8a*/ 	.short	(.L_419 - .L_418)
.L_418:
        /*0a8c*/ 	.word	0x00000180
        /*0a90*/ 	.word	0x00000001
        /*0a94*/ 	.word	0x00000001


	//----- nvinfo : EIATTR_CRS_STACK_SIZE
	.align		4
.L_419:
        /*0a98*/ 	.byte	0x04, 0x1e
        /*0a9a*/ 	.short	(.L_421 - .L_420)
.L_420:
        /*0a9c*/ 	.word	0x00000000


	//----- nvinfo : EIATTR_CBANK_PARAM_SIZE
	.align		4
.L_421:
        /*0aa0*/ 	.byte	0x03, 0x19
        /*0aa2*/ 	.short	0x0a70


	//----- nvinfo : EIATTR_PARAM_CBANK
	.align		4
        /*0aa4*/ 	.byte	0x04, 0x0a
        /*0aa6*/ 	.short	(.L_423 - .L_422)
	.align		4
.L_422:
        /*0aa8*/ 	.word	index@(.nv.constant0._ZN7cutlass13device_kernelIN5flash11enable_sm90INS1_16FlashAttnFwdSm90INS1_25CollectiveMainloopFwdSm90ILi2EN4cute5tupleIJNS5_1CILi1EEES8_S8_EEENS6_IJNS7_ILi128EEENS7_ILi64EEENS7_ILi256EEEEEELi256ENS_6half_tEfNS_4arch4Sm90ELb0ELb1ELb1ELb0ELb1ELb0ELb0ELb1ELb1ELb1ELb1ELb0EEENS1_21CollectiveEpilogueFwdINS6_IJSA_SC_SB_EEES9_SE_SG_Li256ELb0ELb1ELb1ELb0EEENS1_19SingleTileSchedulerILb0ELb1ELb1ELi128EEEEEEEEEvNT_6ParamsE)
        /*0aac*/ 	.short	0x0210
        /*0aae*/ 	.short	0x0a70


	//----- nvinfo : EIATTR_SW_WAR
	.align		4
.L_423:
        /*0ab0*/ 	.byte	0x04, 0x36
        /*0ab2*/ 	.short	(.L_425 - .L_424)
.L_424:
        /*0ab4*/ 	.word	0x00000008
.L_425:


//--------------------- .nv.info._ZN7cutlass13device_kernelIN5flash11enable_sm90INS1_16FlashAttnFwdSm90INS1_25CollectiveMainloopFwdSm90ILi2EN4cute5tupleIJNS5_1CILi1EEES8_S8_EEENS6_IJNS7_ILi128EEENS7_ILi64EEENS7_ILi256EEEEEELi256ENS_6half_tEfNS_4arch4Sm90ELb0ELb1ELb1ELb1ELb1ELb0ELb0ELb1ELb1ELb1ELb1ELb0EEENS1_21CollectiveEpilogueFwdINS6_IJSA_SC_SB_EEES9_SE_SG_Li256ELb1ELb1ELb1ELb0EEENS1_36VarlenDynamicPersistentTileSchedulerILi128ELi64ELi256ELi128ELb1ELb1ELb1ELb1ELb0ELb1EEEEEEEEEvNT_6ParamsE --------------------------
	.section	.nv.info._ZN7cutlass13device_kernelIN5flash11enable_sm90INS1_16FlashAttnFwdSm90INS1_25CollectiveMainloopFwdSm90ILi2EN4cute5tupleIJNS5_1CILi1EEES8_S8_EEENS6_IJNS7_ILi128EEENS7_ILi64EEENS7_ILi256EEEEEELi256ENS_6half_tEfNS_4arch4Sm90ELb0ELb1ELb1ELb1ELb1ELb0ELb0ELb1ELb1ELb1ELb1ELb0EEENS1_21CollectiveEpilogueFwdINS6_IJSA_SC_SB_EEES9_SE_SG_Li256ELb1ELb1ELb1ELb0EEENS1_36VarlenDynamicPersistentTileSchedulerILi128ELi64ELi256ELi128ELb1ELb1ELb1ELb1ELb0ELb1EEEEEEEEEvNT_6ParamsE,"",@"SHT_CUDA_INFO"
	.sectionflags	@""
	.align	4


	//----- nvinfo : EIATTR_CUDA_API_VERSION
	.align		4
        /*0000*/ 	.byte	0x04, 0x37
        /*0002*/ 	.short	(.L_427 - .L_426)
.L_426:
        /*0004*/ 	.word	0x00000082


	//----- nvinfo : EIATTR_KPARAM_INFO
	.align		4
.L_427:
        /*0008*/ 	.byte	0x04, 0x17
        /*000a*/ 	.short	(.L_429 - .L_428)
.L_428:
        /*000c*/ 	.word	0x00000000
        /*0010*/ 	.short	0x0000
        /*0012*/ 	.short	0x0070
        /*0014*/ 	.byte	0x00, 0xf0, 0x01, 0x2a


	//----- nvinfo : EIATTR_SPARSE_MMA_MASK
	.align		4
.L_429:
        /*0018*/ 	.byte	0x03, 0x50
        /*001a*/ 	.short	0x0000


	//----- nvinfo : EIATTR_MAXREG_COUNT
	.align		4
        /*001c*/ 	.byte	0x03, 0x1b
        /*001e*/ 	.short	0x00a8


	//----- nvinfo : EIATTR_NUM_BARRIERS
	.align		4
        /*0020*/ 	.byte	0x02, 0x4c
        /*0022*/ 	.byte	0x09
	.zero		1


	//----- nvinfo : EIATTR_EXTERNS
	.align		4
        /*0024*/ 	.byte	0x04, 0x0f
        /*0026*/ 	.short	(.L_431 - .L_430)


	//   ....[0]....
	.align		4
.L_430:
        /*0028*/ 	.word	index@(__assertfail)


	//----- nvinfo : EIATTR_ANNOTATIONS
	.align		4
.L_431:
        /*002c*/ 	.byte	0x04, 0x55
        /*002e*/ 	.short	(.L_433 - .L_432)


	//   ....[0]....
.L_432:
        /* <DEDUP_REMOVED lines=21> */
        /*0174*/ 	.byte	0x30, 0x93, 0x01, 0x00, 0x01, 0x00, 0x00, 0x00, 0xd0, 0x94, 0x01, 0x00


	//----- nvinfo : EIATTR_MERCURY_ISA_VERSION
	.align		4
.L_433:
        /*0180*/ 	.byte	0x03, 0x5f
        /*0182*/ 	.short	0x0101


	//----- nvinfo : EIATTR_UNUSED_LOAD_BYTE_OFFSET
	.align		4
        /*0184*/ 	.byte	0x04, 0x44
        /*0186*/ 	.short	(.L_435 - .L_434)


	//   ....[0]....
.L_434:
        /*0188*/ 	.word	0x00000950
        /*018c*/ 	.word	0x0000fff0


	//   ....[1]....
        /*0190*/ 	.word	0x0000e8f0
        /*0194*/ 	.word	0x0000fff0


	//----- nvinfo : EIATTR_INT_WARP_WIDE_INSTR_OFFSETS
	.align		4
.L_435:
        /*0198*/ 	.byte	0x04, 0x31
        /*019a*/ 	.short	(.L_437 - .L_436)


	//   ....[0]....
.L_436:
        /*019c*/ 	.word	0x000000c0


	//   ....[1]....
        /*01a0*/ 	.word	0x000000d0


	//   ....[2]....
        /*01a4*/ 	.word	0x00000170


	//   ....[3]....
        /*01a8*/ 	.word	0x00014f30


	//   ....[4]....
        /*01ac*/ 	.word	0x00014fc0


	//   ....[5]....
        /*01b0*/ 	.word	0x00017c40


	//   ....[6]....
        /*01b4*/ 	.word	0x00017cd0


	//----- nvinfo : EIATTR_COOP_GROUP_MASK_REGIDS
	.align		4
.L_437:
        /*01b8*/ 	.byte	0x04, 0x29
        /*01ba*/ 	.short	(.L_439 - .L_438)


	//   ....[0]....
.L_438:
        /*01bc*/ 	.word	0xffffffff


	//   ....[1]....
        /*01c0*/ 	.word	0xffffffff


	//   ....[2]....
        /*01c4*/ 	.word	0xffffffff


	//   ....[3]....
        /*01c8*/ 	.word	0xffffffff


	//   ....[4]....
        /*01cc*/ 	.word	0xffffffff


	//   ....[5]....
        /*01d0*/ 	.word	0xffffffff


	//   ....[6]....
        /*01d4*/ 	.word	0xffffffff


	//   ....[7]....
        /*01d8*/ 	.word	0xffffffff


	//   ....[8]....
        /*01dc*/ 	.word	0xffffffff


	//   ....[9]....
        /*01e0*/ 	.word	0xffffffff


	//   ....[10]....
        /*01e4*/ 	.word	0xffffffff


	//   ....[11]....
        /*01e8*/ 	.word	0xffffffff


	//   ....[12]....
        /*01ec*/ 	.word	0xffffffff


	//   ....[13]....
        /*01f0*/ 	.word	0xffffffff


	//   ....[14]....
        /*01f4*/ 	.word	0xffffffff


	//   ....[15]....
        /*01f8*/ 	.word	0xffffffff


	//   ....[16]....
        /*01fc*/ 	.word	0xffffffff


	//   ....[17]....
        /*0200*/ 	.word	0xffffffff


	//   ....[18]....
        /*0204*/ 	.word	0xffffffff


	//   ....[19]....
        /*0208*/ 	.word	0xffffffff


	//   ....[20]....
        /*020c*/ 	.word	0xffffffff


	//   ....[21]....
        /*0210*/ 	.word	0xffffffff


	//   ....[22]....
        /*0214*/ 	.word	0xffffffff


	//   ....[23]....
        /*0218*/ 	.word	0xffffffff


	//   ....[24]....
        /*021c*/ 	.word	0xffffffff


	//   ....[25]....
        /*0220*/ 	.word	0xffffffff


	//   ....[26]....
        /*0224*/ 	.word	0xffffffff


	//   ....[27]....
        /*0228*/ 	.word	0xffffffff


	//   ....[28]....
        /*022c*/ 	.word	0xffffffff


	//   ....[29]....
        /*0230*/ 	.word	0xffffffff


	//   ....[30]....
        /*0234*/ 	.word	0xffffffff


	//   ....[31]....
        /*0238*/ 	.word	0xffffffff


	//   ....[32]....
        /*023c*/ 	.word	0xffffffff


	//   ....[33]....
        /*0240*/ 	.word	0xffffffff


	//   ....[34]....
        /*0244*/ 	.word	0xffffffff


	//   ....[35]....
        /*0248*/ 	.word	0xffffffff


	//   ....[36]....
        /*024c*/ 	.word	0xffffffff


	//   ....[37]....
        /*0250*/ 	.word	0xffffffff


	//   ....[38]....
        /*0254*/ 	.word	0xffffffff


	//   ....[39]....
        /*0258*/ 	.word	0xffffffff


	//   ....[40]....
        /*025c*/ 	.word	0xffffffff


	//   ....[41]....
        /*0260*/ 	.word	0xffffffff


	//   ....[42]....
        /*0264*/ 	.word	0xffffffff


	//   ....[43]....
        /*0268*/ 	.word	0xffffffff


	//   ....[44]....
        /*026c*/ 	.word	0xffffffff


	//   ....[45]....
        /*0270*/ 	.word	0xffffffff


	//   ....[46]....
        /*0274*/ 	.word	0xffffffff


	//   ....[47]....
        /*0278*/ 	.word	0xffffffff


	//   ....[48]....
        /*027c*/ 	.word	0xffffffff


	//   ....[49]....
        /*0280*/ 	.word	0xffffffff


	//   ....[50]....
        /*0284*/ 	.word	0xffffffff


	//   ....[51]....
        /*0288*/ 	.word	0xffffffff


	//   ....[52]....
        /*028c*/ 	.word	0xffffffff


	//   ....[53]....
        /*0290*/ 	.word	0xffffffff


	//   ....[54]....
        /*0294*/ 	.word	0xffffffff


	//   ....[55]....
        /*0298*/ 	.word	0xffffffff


	//   ....[56]....
        /*029c*/ 	.word	0xffffffff


	//   ....[57]....
        /*02a0*/ 	.word	0xffffffff


	//   ....[58]....
        /*02a4*/ 	.word	0xffffffff


	//   ....[59]....
        /*02a8*/ 	.word	0xffffffff


	//   ....[60]....
        /*02ac*/ 	.word	0xffffffff


	//   ....[61]....
        /*02b0*/ 	.word	0xffffffff


	//   ....[62]....
        /*02b4*/ 	.word	0xffffffff


	//   ....[63]....
        /*02b8*/ 	.word	0xffffffff


	//   ....[64]....
        /*02bc*/ 	.word	0xffffffff


	//   ....[65]....
        /*02c0*/ 	.word	0xffffffff


	//   ....[66]....
        /*02c4*/ 	.word	0xffffffff


	//   ....[67]....
        /*02c8*/ 	.word	0xffffffff


	//   ....[68]....
        /*02cc*/ 	.word	0xffffffff


	//   ....[69]....
        /*02d0*/ 	.word	0xffffffff


	//   ....[70]....
        /*02d4*/ 	.word	0xffffffff


	//   ....[71]....
        /*02d8*/ 	.word	0xffffffff


	//   ....[72]....
        /*02dc*/ 	.word	0xffffffff


	//   ....[73]....
        /*02e0*/ 	.word	0xffffffff


	//   ....[74]....
        /*02e4*/ 	.word	0xffffffff


	//   ....[75]....
        /*02e8*/ 	.word	0xffffffff


	//   ....[76]....
        /*02ec*/ 	.word	0xffffffff


	//   ....[77]....
        /*02f0*/ 	.word	0xffffffff


	//   ....[78]....
        /*02f4*/ 	.word	0xffffffff


	//   ....[79]....
        /*02f8*/ 	.word	0xffffffff


	//   ....[80]....
        /*02fc*/ 	.word	0xffffffff


	//   ....[81]....
        /*0300*/ 	.word	0xffffffff


	//   ....[82]....
        /*0304*/ 	.word	0xffffffff


	//   ....[83]....
        /*0308*/ 	.word	0xffffffff


	//   ....[84]....
        /*030c*/ 	.word	0xffffffff


	//   ....[85]....
        /*0310*/ 	.word	0xffffffff


	//   ....[86]....
        /*0314*/ 	.word	0xffffffff


	//   ....[87]....
        /*0318*/ 	.word	0xffffffff


	//   ....[88]....
        /*031c*/ 	.word	0xffffffff


	//   ....[89]....
        /*0320*/ 	.word	0xffffffff


	//   ....[90]....
        /*0324*/ 	.word	0xffffffff


	//   ....[91]....
        /*0328*/ 	.word	0xffffffff


	//   ....[92]....
        /*032c*/ 	.word	0xffffffff


	//   ....[93]....
        /*0330*/ 	.word	0xffffffff


	//   ....[94]....
        /*0334*/ 	.word	0xffffffff


	//   ....[95]....
        /*0338*/ 	.word	0xffffffff


	//   ....[96]....
        /*033c*/ 	.word	0xffffffff


	//   ....[97]....
        /*0340*/ 	.word	0xffffffff


	//   ....[98]....
        /*0344*/ 	.word	0xffffffff


	//   ....[99]....
        /*0348*/ 	.word	0xffffffff


	//   ....[100]....
        /*034c*/ 	.word	0xffffffff


	//   ....[101]....
        /*0350*/ 	.word	0xffffffff


	//   ....[102]....
        /*0354*/ 	.word	0xffffffff


	//   ....[103]....
        /*0358*/ 	.word	0xffffffff


	//   ....[104]....
        /*035c*/ 	.word	0xffffffff


	//   ....[105]....
        /*0360*/ 	.word	0xffffffff


	//   ....[106]....
        /*0364*/ 	.word	0xffffffff


	//   ....[107]....
        /*0368*/ 	.word	0xffffffff


	//   ....[108]....
        /*036c*/ 	.word	0xffffffff


	//   ....[109]....
        /*0370*/ 	.word	0xffffffff


	//   ....[110]....
        /*0374*/ 	.word	0xffffffff


	//   ....[111]....
        /*0378*/ 	.word	0xffffffff


	//   ....[112]....
        /*037c*/ 	.word	0xffffffff


	//   ....[113]....
        /*0380*/ 	.word	0xffffffff


	//   ....[114]....
        /*0384*/ 	.word	0xffffffff


	//   ....[115]....
        /*0388*/ 	.word	0xffffffff


	//   ....[116]....
        /*038c*/ 	.word	0xffffffff


	//   ....[117]....
        /*0390*/ 	.word	0xffffffff


	//   ....[118]....
        /*0394*/ 	.word	0xffffffff


	//   ....[119]....
        /*0398*/ 	.word	0xffffffff


	//   ....[120]....
        /*039c*/ 	.word	0xffffffff


	//   ....[121]....
        /*03a0*/ 	.word	0xffffffff


	//   ....[122]....
        /*03a4*/ 	.word	0xffffffff


	//   ....[123]....
        /*03a8*/ 	.word	0xffffffff


	//   ....[124]....
        /*03ac*/ 	.word	0xffffffff


	//   ....[125]....
        /*03b0*/ 	.word	0xffffffff


	//   ....[126]....
        /*03b4*/ 	.word	0xffffffff


	//   ....[127]....
        /*03b8*/ 	.word	0xffffffff


	//   ....[128]....
        /*03bc*/ 	.word	0xffffffff


	//   ....[129]....
        /*03c0*/ 	.word	0xffffffff


	//   ....[130]....
        /*03c4*/ 	.word	0xffffffff


	//   ....[131]....
        /*03c8*/ 	.word	0xffffffff


	//   ....[132]....
        /*03cc*/ 	.word	0xffffffff


	//   ....[133]....
        /*03d0*/ 	.word	0xffffffff


	//   ....[134]....
        /*03d4*/ 	.word	0xffffffff


	//   ....[135]....
        /*03d8*/ 	.word	0xffffffff


	//   ....[136]....
        /*03dc*/ 	.word	0xffffffff


	//   ....[137]....
        /*03e0*/ 	.word	0xffffffff


	//   ....[138]....
        /*03e4*/ 	.word	0xffffffff


	//   ....[139]....
        /*03e8*/ 	.word	0xffffffff


	//   ....[140]....
        /*03ec*/ 	.word	0xffffffff


	//   ....[141]....
        /*03f0*/ 	.word	0x0500000f


	//   ....[142]....
        /*03f4*/ 	.word	0x0500000f


	//   ....[143]....
        /*03f8*/ 	.word	0x0500000f


	//   ....[144]....
        /*03fc*/ 	.word	0x0500000f


	//   ....[145]....
        /*0400*/ 	.word	0x0500000f


	//   ....[146]....
        /*0404*/ 	.word	0x0500000f


	//   ....[147]....
        /*0408*/ 	.word	0x0500000f


	//   ....[148]....
        /*040c*/ 	.word	0x0500000f


	//   ....[149]....
        /*0410*/ 	.word	0x0500000f


	//   ....[150]....
        /*0414*/ 	.word	0x0500000f


	//   ....[151]....
        /*0418*/ 	.word	0x0500000f


	//   ....[152]....
        /*041c*/ 	.word	0x0500000f


	//   ....[153]....
        /*0420*/ 	.word	0x0500000f


	//   ....[154]....
        /*0424*/ 	.word	0x0500000f


	//   ....[155]....
        /*0428*/ 	.word	0x0500000f


	//   ....[156]....
        /*042c*/ 	.word	0x0500000f


	//   ....[157]....
        /*0430*/ 	.word	0x0500000f


	//   ....[158]....
        /*0434*/ 	.word	0x0500000f


	//   ....[159]....
        /*0438*/ 	.word	0x0500000f


	//   ....[160]....
        /*043c*/ 	.word	0x0500000f


	//   ....[161]....
        /*0440*/ 	.word	0x0500000f


	//   ....[162]....
        /*0444*/ 	.word	0x0500000f


	//   ....[163]....
        /*0448*/ 	.word	0x0500000f


	//   ....[164]....
        /*044c*/ 	.word	0x0500000f


	//   ....[165]....
        /*0450*/ 	.word	0x0500000f


	//   ....[166]....
        /*0454*/ 	.word	0x0500000f


	//   ....[167]....
        /*0458*/ 	.word	0x0500000f


	//   ....[168]....
        /*045c*/ 	.word	0x0500000f


	//   ....[169]....
        /*0460*/ 	.word	0x0500000f


	//   ....[170]....
        /*0464*/ 	.word	0x0500000f


	//   ....[171]....
        /*0468*/ 	.word	0x0500000f


	//   ....[172]....
        /*046c*/ 	.word	0x0500000f


	//   ....[173]....
        /*0470*/ 	.word	0x0500000f


	//   ....[174]....
        /*0474*/ 	.word	0x0500000f


	//   ....[175]....
        /*0478*/ 	.word	0x0500000f


	//   ....[176]....
        /*047c*/ 	.word	0x0500000f


	//   ....[177]....
        /*0480*/ 	.word	0x0500000f


	//   ....[178]....
        /*0484*/ 	.word	0x0500000f


	//   ....[179]....
        /*0488*/ 	.word	0x0500000f


	//   ....[180]....
        /*048c*/ 	.word	0x0500000f


	//   ....[181]....
        /*0490*/ 	.word	0x0500000f


	//   ....[182]....
        /*0494*/ 	.word	0x0500000f


	//   ....[183]....
        /*0498*/ 	.word	0x0500000f


	//   ....[184]....
        /*049c*/ 	.word	0x0500000f


	//   ....[185]....
        /*04a0*/ 	.word	0x0500000f


	//   ....[186]....
        /*04a4*/ 	.word	0x0500000f


	//   ....[187]....
        /*04a8*/ 	.word	0x0500000f


	//   ....[188]....
        /*04ac*/ 	.word	0x0500000f


	//   ....[189]....
        /*04b0*/ 	.word	0x0500000f


	//   ....[190]....
        /*04b4*/ 	.word	0x0500000f


	//   ....[191]....
        /*04b8*/ 	.word	0x0500000f


	//   ....[192]....
        /*04bc*/ 	.word	0x0500000f


	//   ....[193]....
        /*04c0*/ 	.word	0x0500000f


	//   ....[194]....
        /*04c4*/ 	.word	0x0500000f


	//   ....[195]....
        /*04c8*/ 	.word	0x0500000f


	//   ....[196]....
        /*04cc*/ 	.word	0x0500000f


	//   ....[197]....
        /*04d0*/ 	.word	0x0500000f


	//   ....[198]....
        /*04d4*/ 	.word	0x0500000f


	//   ....[199]....
        /*04d8*/ 	.word	0x0500000f


	//   ....[200]....
        /*04dc*/ 	.word	0x0500000f


	//   ....[201]....
        /*04e0*/ 	.word	0x0500000f


	//   ....[202]....
        /*04e4*/ 	.word	0x0500000f


	//   ....[203]....
        /*04e8*/ 	.word	0x0500000f


	//   ....[204]....
        /*04ec*/ 	.word	0x0500000f


	//   ....[205]....
        /*04f0*/ 	.word	0x0500000f


	//   ....[206]....
        /*04f4*/ 	.word	0x0500000f


	//   ....[207]....
        /*04f8*/ 	.word	0x0500000f


	//   ....[208]....
        /*04fc*/ 	.word	0x0500000f


	//----- nvinfo : EIATTR_COOP_GROUP_INSTR_OFFSETS
	.align		4
.L_439:
        /*0500*/ 	.byte	0x04, 0x28
        /*0502*/ 	.short	(.L_441 - .L_440)


	//   ....[0]....
.L_440:
        /*0504*/ 	.word	0x00000070


	//   ....[1]....
        /*0508*/ 	.word	0x000000b0


	//   ....[2]....
        /*050c*/ 	.word	0x000002d0


	//   ....[3]....
        /*0510*/ 	.word	0x00000430


	//   ....[4]....
        /*0514*/ 	.word	0x00000550


	//   ....[5]....
        /*0518*/ 	.word	0x000006b0


	//   ....[6]....
        /*051c*/ 	.word	0x000022e0


	//   ....[7]....
        /*0520*/ 	.word	0x000031b0


	//   ....[8]....
        /*0524*/ 	.word	0x000036c0


	//   ....[9]....
        /*0528*/ 	.word	0x00003fd0


	//   ....[10]....
        /*052c*/ 	.word	0x00004120


	//   ....[11]....
        /*0530*/ 	.word	0x00004470


	//   ....[12]....
        /*0534*/ 	.word	0x00004550


	//   ....[13]....
        /*0538*/ 	.word	0x000065a0


	//   ....[14]....
        /*053c*/ 	.word	0x00006b00


	//   ....[15]....
        /*0540*/ 	.word	0x000074a0


	//   ....[16]....
        /*0544*/ 	.word	0x000075a0


	//   ....[17]....
        /*0548*/ 	.word	0x00007910


	//   ....[18]....
        /*054c*/ 	.word	0x00007980


	//   ....[19]....
        /*0550*/ 	.word	0x00009990


	//   ....[20]....
        /*0554*/ 	.word	0x000099f0


	//   ....[21]....
        /*0558*/ 	.word	0x00009bd0


	//   ....[22]....
        /*055c*/ 	.word	0x00009bf0


	//   ....[23]....
        /*0560*/ 	.word	0x0000b940


	//   ....[24]....
        /*0564*/ 	.word	0x0000bde0


	//   ....[25]....
        /*0568*/ 	.word	0x0000c780


	//   ....[26]....
        /*056c*/ 	.word	0x0000c880


	//   ....[27]....
        /*0570*/ 	.word	0x0000cbf0


	//   ....[28]....
        /*0574*/ 	.word	0x0000cc60


	//   ....[29]....
        /*0578*/ 	.word	0x0000dc60


	//   ....[30]....
        /*057c*/ 	.word	0x0000dc90


	//   ....[31]....
        /*0580*/ 	.word	0x0000dd50


	//   ....[32]....
        /*0584*/ 	.word	0x0000dd60


	//   ....[33]....
        /*0588*/ 	.word	0x0000fac0


	//   ....[34]....
        /*058c*/ 	.word	0x0000fad0


	//   ....[35]....
        /*0590*/ 	.word	0x0000fae0


	//   ....[36]....
        /*0594*/ 	.word	0x0000faf0


	//   ....[37]....
        /*0598*/ 	.word	0x000105b0


	//   ....[38]....
        /*059c*/ 	.word	0x000105c0


	//   ....[39]....
        /*05a0*/ 	.word	0x00010730


	//   ....[40]....
        /*05a4*/ 	.word	0x00010750


	//   ....[41]....
        /*05a8*/ 	.word	0x00010890


	//   ....[42]....
        /*05ac*/ 	.word	0x000108b0


	//   ....[43]....
        /*05b0*/ 	.word	0x00010a00


	//   ....[44]....
        /*05b4*/ 	.word	0x00010a20


	//   ....[45]....
        /*05b8*/ 	.word	0x00010fe0


	//   ....[46]....
        /*05bc*/ 	.word	0x00011010


	//   ....[47]....
        /*05c0*/ 	.word	0x00011970


	//   ....[48]....
        /*05c4*/ 	.word	0x00011980


	//   ....[49]....
        /*05c8*/ 	.word	0x00012c60


	//   ....[50]....
        /*05cc*/ 	.word	0x00012c90


	//   ....[51]....
        /*05d0*/ 	.word	0x00012e00


	//   ....[52]....
        /*05d4*/ 	.word	0x00012e20


	//   ....[53]....
        /*05d8*/ 	.word	0x00012f60


	//   ....[54]....
        /*05dc*/ 	.word	0x00012f80


	//   ....[55]....
        /*05e0*/ 	.word	0x000130d0


	//   ....[56]....
        /*05e4*/ 	.word	0x000130f0


	//   ....[57]....
        /*05e8*/ 	.word	0x000132d0


	//   ....[58]....
        /*05ec*/ 	.word	0x000134c0


	//   ....[59]....
        /*05f0*/ 	.word	0x000134f0


	//   ....[60]....
        /*05f4*/ 	.word	0x00013520


	//   ....[61]....
        /*05f8*/ 	.word	0x00013550


	//   ....[62]....
        /*05fc*/ 	.word	0x00013580


	//   ....[63]....
        /*0600*/ 	.word	0x000135b0


	//   ....[64]....
        /*0604*/ 	.word	0x00013720


	//   ....[65]....
        /*0608*/ 	.word	0x00013750


	//   ....[66]....
        /*060c*/ 	.word	0x00013780


	//   ....[67]....
        /*0610*/ 	.word	0x000137b0


	//   ....[68]....
        /*0614*/ 	.word	0x000137e0


	//   ....[69]....
        /*0618*/ 	.word	0x00013810


	//   ....[70]....
        /*061c*/ 	.word	0x000138a0


	//   ....[71]....
        /*0620*/ 	.word	0x000138d0


	//   ....[72]....
        /*0624*/ 	.word	0x000138e0


	//   ....[73]....
        /*0628*/ 	.word	0x00013920


	//   ....[74]....
        /*062c*/ 	.word	0x00015b40


	//   ....[75]....
        /*0630*/ 	.word	0x00015b60


	//   ....[76]....
        /*0634*/ 	.word	0x00015b70


	//   ....[77]....
        /*0638*/ 	.word	0x00015c20


	//   ....[78]....
        /*063c*/ 	.word	0x00015c60


	//   ....[79]....
        /*0640*/ 	.word	0x00015cc0


	//   ....[80]....
        /*0644*/ 	.word	0x00015ce0


	//   ....[81]....
        /*0648*/ 	.word	0x00015d10


	//   ....[82]....
        /*064c*/ 	.word	0x00016450


	//   ....[83]....
        /*0650*/ 	.word	0x00016480


	//   ....[84]....
        /*0654*/ 	.word	0x000164e0


	//   ....[85]....
        /*0658*/ 	.word	0x00016550


	//   ....[86]....
        /*065c*/ 	.word	0x000165a0


	//   ....[87]....
        /*0660*/ 	.word	0x00016610


	//   ....[88]....
        /*0664*/ 	.word	0x00016660


	//   ....[89]....
        /*0668*/ 	.word	0x000166d0


	//   ....[90]....
        /*066c*/ 	.word	0x00016720


	//   ....[91]....
        /*0670*/ 	.word	0x00016790


	//   ....[92]....
        /*0674*/ 	.word	0x000167e0


	//   ....[93]....
        /*0678*/ 	.word	0x00016850


	//   ....[94]....
        /*067c*/ 	.word	0x000168a0


	//   ....[95]....
        /*0680*/ 	.word	0x00016900


	//   ....[96]....
        /*0684*/ 	.word	0x00016910


	//   ....[97]....
        /*0688*/ 	.word	0x00016960


	//   ....[98]....
        /*068c*/ 	.word	0x00017130


	//   ....[99]....
        /*0690*/ 	.word	0x00017160


	//   ....[100]....
        /*0694*/ 	.word	0x00017190


	//   ....[101]....
        /*0698*/ 	.word	0x00017250


	//   ....[102]....
        /*069c*/ 	.word	0x00017280


	//   ....[103]....
        /*06a0*/ 	.word	0x000172d0


	//   ....[104]....
        /*06a4*/ 	.word	0x00017300


	//   ....[105]....
        /*06a8*/ 	.word	0x00017370


	//   ....[106]....
        /*06ac*/ 	.word	0x00017650


	//   ....[107]....
        /*06b0*/ 	.word	0x00017670


	//   ....[108]....
        /*06b4*/ 	.word	0x00017680


	//   ....[109]....
        /*06b8*/ 	.word	0x00017730


	//   ....[110]....
        /*06bc*/ 	.word	0x00017740


	//   ....[111]....
        /*06c0*/ 	.word	0x000177f0


	//   ....[112]....
        /*06c4*/ 	.word	0x00017800


	//   ....[113]....
        /*06c8*/ 	.word	0x00017810


	//   ....[114]....
        /*06cc*/ 	.word	0x00017e20


	//   ....[115]....
        /*06d0*/ 	.word	0x00017e60


	//   ....[116]....
        /*06d4*/ 	.word	0x00017ea0


	//   ....[117]....
        /*06d8*/ 	.word	0x00017ed0


	//   ....[118]....
        /*06dc*/ 	.word	0x00017f80


	//   ....[119]....
        /*06e0*/ 	.word	0x00017fb0


	//   ....[120]....
        /*06e4*/ 	.word	0x00017fc0


	//   ....[121]....
        /*06e8*/ 	.word	0x00018050


	//   ....[122]....
        /*06ec*/ 	.word	0x000184c0


	//   ....[123]....
        /*06f0*/ 	.word	0x000184f0


	//   ....[124]....
        /*06f4*/ 	.word	0x00018550


	//   ....[125]....
        /*06f8*/ 	.word	0x00018580


	//   ....[126]....
        /*06fc*/ 	.word	0x000185b0


	//   ....[127]....
        /*0700*/ 	.word	0x000185e0


	//   ....[128]....
        /*0704*/ 	.word	0x00018610


	//   ....[129]....
        /*0708*/ 	.word	0x00018640


	//   ....[130]....
        /*070c*/ 	.word	0x000187e0


	//   ....[131]....
        /*0710*/ 	.word	0x00018810


	//   ....[132]....
        /*0714*/ 	.word	0x00018840


	//   ....[133]....
        /*0718*/ 	.word	0x00018870


	//   ....[134]....
        /*071c*/ 	.word	0x000188a0


	//   ....[135]....
        /*0720*/ 	.word	0x000188d0


	//   ....[136]....
        /*0724*/ 	.word	0x00018990


	//   ....[137]....
        /*0728*/ 	.word	0x000189b0


	//   ....[138]....
        /*072c*/ 	.word	0x000189d0


	//   ....[139]....
        /*0730*/ 	.word	0x00018a30


	//   ....[140]....
        /*0734*/ 	.word	0x00019450


	//   ....[141]....
        /*0738*/ 	.word	0x00019ad0


	//   ....[142]....
        /*073c*/ 	.word	0x00019bc0


	//   ....[143]....
        /*0740*/ 	.word	0x00019c60


	//   ....[144]....
        /*0744*/ 	.word	0x00019cc0


	//   ....[145]....
        /*0748*/ 	.word	0x00019d60


	//   ....[146]....
        /*074c*/ 	.word	0x00019e40


	//   ....[147]....
        /*0750*/ 	.word	0x00019f40


	//   ....[148]....
        /*0754*/ 	.word	0x00019fb0


	//   ....[149]....
        /*0758*/ 	.word	0x0001a090


	//   ....[150]....
        /*075c*/ 	.word	0x0001a140


	//   ....[151]....
        /*0760*/ 	.word	0x0001a1b0


	//   ....[152]....
        /*0764*/ 	.word	0x0001a230


	//   ....[153]....
        /*0768*/ 	.word	0x0001a310


	//   ....[154]....
        /*076c*/ 	.word	0x0001a390


	//   ....[155]....
        /*0770*/ 	.word	0x0001a480


	//   ....[156]....
        /*0774*/ 	.word	0x0001a500


	//   ....[157]....
        /*0778*/ 	.word	0x0001a5f0


	//   ....[158]....
        /*077c*/ 	.word	0x0001a670


	//   ....[159]....
        /*0780*/ 	.word	0x0001a760


	//   ....[160]....
        /*0784*/ 	.word	0x0001a7e0


	//   ....[161]....
        /*0788*/ 	.word	0x0001a8d0


	//   ....[162]....
        /*078c*/ 	.word	0x0001a950


	//   ....[163]....
        /*0790*/ 	.word	0x0001aa30


	//   ....[164]....
        /*0794*/ 	.word	0x0001aab0


	//   ....[165]....
        /*0798*/ 	.word	0x0001ab80


	//   ....[166]....
        /*079c*/ 	.word	0x0001acb0


	//   ....[167]....
        /*07a0*/ 	.word	0x0001ad80


	//   ....[168]....
        /*07a4*/ 	.word	0x0001ae50


	//   ....[169]....
        /*07a8*/ 	.word	0x0001af30


	//   ....[170]....
        /*07ac*/ 	.word	0x0001af90


	//   ....[171]....
        /*07b0*/ 	.word	0x0001b070


	//   ....[172]....
        /*07b4*/ 	.word	0x0001b0d0


	//   ....[173]....
        /*07b8*/ 	.word	0x0001b1e0


	//   ....[174]....
        /*07bc*/ 	.word	0x0001b2d0


	//   ....[175]....
        /*07c0*/ 	.word	0x0001b370


	//   ....[176]....
        /*07c4*/ 	.word	0x0001b3d0


	//   ....[177]....
        /*07c8*/ 	.word	0x0001b4f0


	//   ....[178]....
        /*07cc*/ 	.word	0x0001b550


	//   ....[179]....
        /*07d0*/ 	.word	0x0001b670


	//   ....[180]....
        /*07d4*/ 	.word	0x0001b6d0


	//   ....[181]....
        /*07d8*/ 	.word	0x0001b7a0


	//   ....[182]....
        /*07dc*/ 	.word	0x0001b900


	//   ....[183]....
        /*07e0*/ 	.word	0x0001b9a0


	//   ....[184]....
        /*07e4*/ 	.word	0x0001baf0


	//   ....[185]....
        /*07e8*/ 	.word	0x0001bba0


	//   ....[186]....
        /*07ec*/ 	.word	0x0001bc00


	//   ....[187]....
        /*07f0*/ 	.word	0x0001bcc0


	//   ....[188]....
        /*07f4*/ 	.word	0x0001bda0


	//   ....[189]....
        /*07f8*/ 	.word	0x0001be60


	//   ....[190]....
        /*07fc*/ 	.word	0x0001bf70


	//   ....[191]....
        /*0800*/ 	.word	0x0001c010


	//   ....[192]....
        /*0804*/ 	.word	0x0001c190


	//   ....[193]....
        /*0808*/ 	.word	0x0001c200


	//   ....[194]....
        /*080c*/ 	.word	0x0001c270


	//   ....[195]....
        /*0810*/ 	.word	0x0001c2e0


	//   ....[196]....
        /*0814*/ 	.word	0x0001c350


	//   ....[197]....
        /*0818*/ 	.word	0x0001c3d0


	//   ....[198]....
        /*081c*/ 	.word	0x0001c450


	//   ....[199]....
        /*0820*/ 	.word	0x0001c4e0


	//   ....[200]....
        /*0824*/ 	.word	0x0001c550


	//   ....[201]....
        /*0828*/ 	.word	0x0001c5c0


	//   ....[202]....
        /*082c*/ 	.word	0x0001c630


	//   ....[203]....
        /*0830*/ 	.word	0x0001c6b0


	//   ....[204]....
        /*0834*/ 	.word	0x0001c720


	//   ....[205]....
        /*0838*/ 	.word	0x0001c7b0


	//   ....[206]....
        /*083c*/ 	.word	0x0001c810


	//   ....[207]....
        /*0840*/ 	.word	0x0001c8a0


	//   ....[208]....
        /*0844*/ 	.word	0x0001c9d0


	//----- nvinfo : EIATTR_REG_RECONFIG
	.align		4
.L_441:
        /*0848*/ 	.byte	0x01, 0x54
	.zero		2


	//----- nvinfo : EIATTR_SYSCALL_OFFSETS
	.align		4
        /*084c*/ 	.byte	0x04, 0x46
        /*084e*/ 	.short	(.L_443 - .L_442)


	//   ....[0]....
.L_442:
        /*0850*/ 	.word	0x00002460


	//   ....[1]....
        /*0854*/ 	.word	0x00015120


	//   ....[2]....
        /*0858*/ 	.word	0x00015270


	//   ....[3]....
        /*085c*/ 	.word	0x00015360


	//   ....[4]....
        /*0860*/ 	.word	0x000160a0


	//----- nvinfo : EIATTR_MBARRIER_INSTR_OFFSETS
	.align		4
.L_443:
        /*0864*/ 	.byte	0x04, 0x39
        /*0866*/ 	.short	(.L_445 - .L_444)


	//   ....[0]....
.L_444:
        /*0868*/ 	.word	0x00000180
        /*086c*/ 	.word	0x000000ff
        /*0870*/ 	.word	0x00030800
        /*0874*/ 	.short	0x0100
        /*0876*/ 	.byte	0x08
	.zero		1


	//   ....[1]....
        /*0878*/ 	.word	0x00000190
        /*087c*/ 	.word	0x000000ff
        /*0880*/ 	.word	0x00030820
        /*0884*/ 	.short	0x0100
        /*0886*/ 	.byte	0x08
	.zero		1


	//   ....[2]....
        /*0888*/ 	.word	0x00000280
        /*088c*/ 	.word	0x000000ff
        /*0890*/ 	.word	0x00030830
        /*0894*/ 	.short	0x0100
        /*0896*/ 	.byte	0x08
	.zero		1


	//   ....[3]....
        /*0898*/ 	.word	0x00000290
        /*089c*/ 	.word	0x000000ff
        /*08a0*/ 	.word	0x00030840
        /*08a4*/ 	.short	0x0100
        /*08a6*/ 	.byte	0x08
	.zero		1


	//   ....[4]....
        /*08a8*/ 	.word	0x000002a0
        /*08ac*/ 	.word	0x000000ff
        /*08b0*/ 	.word	0x00030838
        /*08b4*/ 	.short	0x0100
        /*08b6*/ 	.byte	0x08
	.zero		1


	//   ....[5]....
        /*08b8*/ 	.word	0x000002b0
        /*08bc*/ 	.word	0x000000ff
        /*08c0*/ 	.word	0x00030848
        /*08c4*/ 	.short	0x0100
        /*08c6*/ 	.byte	0x08
	.zero		1


	//   ....[6]....
        /*08c8*/ 	.word	0x000003e0
        /*08cc*/ 	.word	0x000000ff
        /*08d0*/ 	.word	0x00030850
        /*08d4*/ 	.short	0x0100
        /*08d6*/ 	.byte	0x08
	.zero		1


	//   ....[7]....
        /*08d8*/ 	.word	0x000003f0
        /*08dc*/ 	.word	0x000000ff
        /*08e0*/ 	.word	0x00030860
        /*08e4*/ 	.short	0x0100
        /*08e6*/ 	.byte	0x08
	.zero		1


	//   ....[8]....
        /*08e8*/ 	.word	0x00000400
        /*08ec*/ 	.word	0x000000ff
        /*08f0*/ 	.word	0x00030858
        /*08f4*/ 	.short	0x0100
        /*08f6*/ 	.byte	0x08
	.zero		1


	//   ....[9]....
        /*08f8*/ 	.word	0x00000410
        /*08fc*/ 	.word	0x000000ff
        /*0900*/ 	.word	0x00030868
        /*0904*/ 	.short	0x0100
        /*0906*/ 	.byte	0x08
	.zero		1


	//   ....[10]....
        /*0908*/ 	.word	0x00000500
        /*090c*/ 	.word	0x000000ff
        /*0910*/ 	.word	0x00030870
        /*0914*/ 	.short	0x0100
        /*0916*/ 	.byte	0x06
	.zero		1


	//   ....[11]....
        /*0918*/ 	.word	0x00000510
        /*091c*/ 	.word	0x000000ff
        /*0920*/ 	.word	0x00030880
        /*0924*/ 	.short	0x0100
        /*0926*/ 	.byte	0x06
	.zero		1


	//   ....[12]....
        /*0928*/ 	.word	0x00000520
        /*092c*/ 	.word	0x000000ff
        /*0930*/ 	.word	0x00030878
        /*0934*/ 	.short	0x0100
        /*0936*/ 	.byte	0x06
	.zero		1


	//   ....[13]....
        /*0938*/ 	.word	0x00000530
        /*093c*/ 	.word	0x000000ff
        /*0940*/ 	.word	0x00030888
        /*0944*/ 	.short	0x0100
        /*0946*/ 	.byte	0x06
	.zero		1


	//   ....[14]....
        /*0948*/ 	.word	0x00000660
        /*094c*/ 	.word	0x000000ff
        /*0950*/ 	.word	0x00030890
        /*0954*/ 	.short	0x0100
        /*0956*/ 	.byte	0x08
	.zero		1


	//   ....[15]....
        /*0958*/ 	.word	0x00000670
        /*095c*/ 	.word	0x000000ff
        /*0960*/ 	.word	0x000308a0
        /*0964*/ 	.short	0x0100
        /*0966*/ 	.byte	0x08
	.zero		1


	//   ....[16]....
        /*0968*/ 	.word	0x00000680
        /*096c*/ 	.word	0x000000ff
        /*0970*/ 	.word	0x00030898
        /*0974*/ 	.short	0x0100
        /*0976*/ 	.byte	0x08
	.zero		1


	//   ....[17]....
        /*0978*/ 	.word	0x00000690
        /*097c*/ 	.word	0x000000ff
        /*0980*/ 	.word	0x000308a8
        /*0984*/ 	.short	0x0100
        /*0986*/ 	.byte	0x08
	.zero		1


	//   ....[18]....
        /*0988*/ 	.word	0x000007d0
        /*098c*/ 	.word	0x000000ff
        /*0990*/ 	.word	0x000308b0
        /*0994*/ 	.short	0x0100
        /*0996*/ 	.byte	0x08
	.zero		1


	//   ....[19]....
        /*0998*/ 	.word	0x000007e0
        /*099c*/ 	.word	0x000000ff
        /*09a0*/ 	.word	0x000308c0
        /*09a4*/ 	.short	0x0100
        /*09a6*/ 	.byte	0x08
	.zero		1


	//   ....[20]....
        /*09a8*/ 	.word	0x000007f0
        /*09ac*/ 	.word	0x000000ff
        /*09b0*/ 	.word	0x000308b8
        /*09b4*/ 	.short	0x0100
        /*09b6*/ 	.byte	0x08
	.zero		1


	//   ....[21]....
        /*09b8*/ 	.word	0x00000800
        /*09bc*/ 	.word	0x000000ff
        /*09c0*/ 	.word	0x000308c8
        /*09c4*/ 	.short	0x0100
        /*09c6*/ 	.byte	0x08
	.zero		1


	//   ....[22]....
        /*09c8*/ 	.word	0x00002520
        /*09cc*/ 	.word	0x000000ff
        /*09d0*/ 	.word	0x00030800
        /*09d4*/ 	.short	0x010a
        /*09d6*/ 	.byte	0x28
	.zero		1


	//   ....[23]....
        /*09d8*/ 	.word	0x000025a0
        /*09dc*/ 	.word	0x00000003
        /*09e0*/ 	.word	0x00030830
        /*09e4*/ 	.short	0x010a
        /*09e6*/ 	.byte	0x3f
	.zero		1


	//   ....[24]....
        /*09e8*/ 	.word	0x000025e0
        /*09ec*/ 	.word	0x00000003
        /*09f0*/ 	.word	0x00030830
        /*09f4*/ 	.short	0x010a
        /*09f6*/ 	.byte	0x3f
	.zero		1


	//   ....[25]....
        /*09f8*/ 	.word	0x00003270
        /*09fc*/ 	.word	0x000000ff
        /*0a00*/ 	.word	0x00000000
        /*0a04*/ 	.short	0x0101
        /*0a06*/ 	.byte	0x04
	.zero		1


	//   ....[26]....
        /*0a08*/ 	.word	0x000052a0
        /*0a0c*/ 	.word	0x000000ff
        /*0a10*/ 	.word	0x00030830
        /*0a14*/ 	.short	0x010a
        /*0a16*/ 	.byte	0x06
	.zero		1


	//   ....[27]....
        /*0a18*/ 	.word	0x00005300
        /*0a1c*/ 	.word	0x000000ff
        /*0a20*/ 	.word	0x00030830
        /*0a24*/ 	.short	0x010a
        /*0a26*/ 	.byte	0x06
	.zero		1


	//   ....[28]....
        /*0a28*/ 	.word	0x00006170
        /*0a2c*/ 	.word	0x000000ff
        /*0a30*/ 	.word	0x00030850
        /*0a34*/ 	.short	0x010a
        /*0a36*/ 	.byte	0x05
	.zero		1


	//   ....[29]....
        /*0a38*/ 	.word	0x000061b0
        /*0a3c*/ 	.word	0x000000ff
        /*0a40*/ 	.word	0x00030850
        /*0a44*/ 	.short	0x010a
        /*0a46*/ 	.byte	0x05
	.zero		1


	//   ....[30]....
        /*0a48*/ 	.word	0x000066e0
        /*0a4c*/ 	.word	0x000000ff
        /*0a50*/ 	.word	0x00000000
        /*0a54*/ 	.short	0x0101
        /*0a56*/ 	.byte	0x06
	.zero		1


	//   ....[31]....
        /*0a58*/ 	.word	0x00008040
        /*0a5c*/ 	.word	0x000000ff
        /*0a60*/ 	.word	0x00000000
        /*0a64*/ 	.short	0x0101
        /*0a66*/ 	.byte	0x05
	.zero		1


	//   ....[32]....
        /*0a68*/ 	.word	0x00008410
        /*0a6c*/ 	.word	0x000000ff
        /*0a70*/ 	.word	0x00030830
        /*0a74*/ 	.short	0x010a
        /*0a76*/ 	.byte	0x07
	.zero		1


	//   ....[33]....
        /*0a78*/ 	.word	0x00008470
        /*0a7c*/ 	.word	0x000000ff
        /*0a80*/ 	.word	0x00030830
        /*0a84*/ 	.short	0x010a
        /*0a86*/ 	.byte	0x07
	.zero		1


	//   ....[34]....
        /*0a88*/ 	.word	0x000092e0
        /*0a8c*/ 	.word	0x000000ff
        /*0a90*/ 	.word	0x00030850
        /*0a94*/ 	.short	0x010a
        /*0a96*/ 	.byte	0x05
	.zero		1


	//   ....[35]....
        /*0a98*/ 	.word	0x00009320
        /*0a9c*/ 	.word	0x000000ff
        /*0aa0*/ 	.word	0x00030850
        /*0aa4*/ 	.short	0x010a
        /*0aa6*/ 	.byte	0x05
	.zero		1


	//   ....[36]....
        /*0aa8*/ 	.word	0x00009860
        /*0aac*/ 	.word	0x000000ff
        /*0ab0*/ 	.word	0x00000000
        /*0ab4*/ 	.short	0x0101
        /*0ab6*/ 	.byte	0x07
	.zero		1


	//   ....[37]....
        /*0ab8*/ 	.word	0x0000a400
        /*0abc*/ 	.word	0x000000ff
        /*0ac0*/ 	.word	0x00000000
        /*0ac4*/ 	.short	0x0101
        /*0ac6*/ 	.byte	0x05
	.zero		1


	//   ....[38]....
        /*0ac8*/ 	.word	0x0000a580
        /*0acc*/ 	.word	0x000000ff
        /*0ad0*/ 	.word	0x00030830
        /*0ad4*/ 	.short	0x010a
        /*0ad6*/ 	.byte	0x05
	.zero		1


	//   ....[39]....
        /*0ad8*/ 	.word	0x0000a5e0
        /*0adc*/ 	.word	0x000000ff
        /*0ae0*/ 	.word	0x00030830
        /*0ae4*/ 	.short	0x010a
        /*0ae6*/ 	.byte	0x05
	.zero		1


	//   ....[40]....
        /*0ae8*/ 	.word	0x0000b450
        /*0aec*/ 	.word	0x000000ff
        /*0af0*/ 	.word	0x00030850
        /*0af4*/ 	.short	0x010a
        /*0af6*/ 	.byte	0x05
	.zero		1


	//   ....[41]....
        /*0af8*/ 	.word	0x0000b490
        /*0afc*/ 	.word	0x000000ff
        /*0b00*/ 	.word	0x00030850
        /*0b04*/ 	.short	0x010a
        /*0b06*/ 	.byte	0x05
	.zero		1


	//   ....[42]....
        /*0b08*/ 	.word	0x0000b9f0
        /*0b0c*/ 	.word	0x000000ff
        /*0b10*/ 	.word	0x00000000
        /*0b14*/ 	.short	0x0101
        /*0b16*/ 	.byte	0x04
	.zero		1


	//   ....[43]....
        /*0b18*/ 	.word	0x0000d330
        /*0b1c*/ 	.word	0x000000ff
        /*0b20*/ 	.word	0x00000000
        /*0b24*/ 	.short	0x0101
        /*0b26*/ 	.byte	0x05
	.zero		1


	//   ....[44]....
        /*0b28*/ 	.word	0x0000dbd0
        /*0b2c*/ 	.word	0x000000ff
        /*0b30*/ 	.word	0x00030850
        /*0b34*/ 	.short	0x010a
        /*0b36*/ 	.byte	0x05
	.zero		1


	//   ....[45]....
        /*0b38*/ 	.word	0x0000dc10
        /*0b3c*/ 	.word	0x000000ff
        /*0b40*/ 	.word	0x00030850
        /*0b44*/ 	.short	0x010a
        /*0b46*/ 	.byte	0x05
	.zero		1


	//   ....[46]....
        /*0b48*/ 	.word	0x0000e1e0
        /*0b4c*/ 	.word	0x000000ff
        /*0b50*/ 	.word	0x00000000
        /*0b54*/ 	.short	0x0101
        /*0b56*/ 	.byte	0x04
	.zero		1


	//   ....[47]....
        /*0b58*/ 	.word	0x000105d0
        /*0b5c*/ 	.word	0x000000ff
        /*0b60*/ 	.word	0x00000000
        /*0b64*/ 	.short	0x0101
        /*0b66*/ 	.byte	0x08
	.zero		1


	//   ....[48]....
        /*0b68*/ 	.word	0x00010e10
        /*0b6c*/ 	.word	0x000000ff
        /*0b70*/ 	.word	0x00000000
        /*0b74*/ 	.short	0x0101
        /*0b76*/ 	.byte	0x08
	.zero		1


	//   ....[49]....
        /*0b78*/ 	.word	0x00015930
        /*0b7c*/ 	.word	0x00000004
        /*0b80*/ 	.word	0x00030840
        /*0b84*/ 	.short	0x010a
        /*0b86*/ 	.byte	0x3f
	.zero		1


	//   ....[50]....
        /*0b88*/ 	.word	0x00015e20
        /*0b8c*/ 	.word	0x00000004
        /*0b90*/ 	.word	0x00030830
        /*0b94*/ 	.short	0x0107
        /*0b96*/ 	.byte	0x3f
	.zero		1


	//   ....[51]....
        /*0b98*/ 	.word	0x00015ed0
        /*0b9c*/ 	.word	0x00000004
        /*0ba0*/ 	.word	0x00030830
        /*0ba4*/ 	.short	0x0101
        /*0ba6*/ 	.byte	0x3f
	.zero		1


	//   ....[52]....
        /*0ba8*/ 	.word	0x00016a90
        /*0bac*/ 	.word	0x00000011
        /*0bb0*/ 	.word	0x00030800
        /*0bb4*/ 	.short	0x0107
        /*0bb6*/ 	.byte	0x3f
	.zero		1


	//   ....[53]....
        /*0bb8*/ 	.word	0x00016bb0
        /*0bbc*/ 	.word	0x00000011
        /*0bc0*/ 	.word	0x00030800
        /*0bc4*/ 	.short	0x0101
        /*0bc6*/ 	.byte	0x3f
	.zero		1


	//   ....[54]....
        /*0bc8*/ 	.word	0x00016bd0
        /*0bcc*/ 	.word	0x00000011
        /*0bd0*/ 	.word	0x00030820
        /*0bd4*/ 	.short	0x010a
        /*0bd6*/ 	.byte	0x3f
	.zero		1


	//   ....[55]....
        /*0bd8*/ 	.word	0x00016fa0
        /*0bdc*/ 	.word	0x00000007
        /*0be0*/ 	.word	0x00030840
        /*0be4*/ 	.short	0x010a
        /*0be6*/ 	.byte	0x3f
	.zero		1


	//   ....[56]....
        /*0be8*/ 	.word	0x00017480
        /*0bec*/ 	.word	0x00000007
        /*0bf0*/ 	.word	0x00030830
        /*0bf4*/ 	.short	0x0107
        /*0bf6*/ 	.byte	0x3f
	.zero		1


	//   ....[57]....
        /*0bf8*/ 	.word	0x00017530
        /*0bfc*/ 	.word	0x00000007
        /*0c00*/ 	.word	0x00030830
        /*0c04*/ 	.short	0x0101
        /*0c06*/ 	.byte	0x3f
	.zero		1


	//   ....[58]....
        /*0c08*/ 	.word	0x00017590
        /*0c0c*/ 	.word	0x00000007
        /*0c10*/ 	.word	0x00030860
        /*0c14*/ 	.short	0x010a
        /*0c16*/ 	.byte	0x3f
	.zero		1


	//   ....[59]....
        /*0c18*/ 	.word	0x00017a40
        /*0c1c*/ 	.word	0x00000007
        /*0c20*/ 	.word	0x00030850
        /*0c24*/ 	.short	0x0107
        /*0c26*/ 	.byte	0x3f
	.zero		1


	//   ....[60]....
        /*0c28*/ 	.word	0x00017b60
        /*0c2c*/ 	.word	0x00000007
        /*0c30*/ 	.word	0x00030850
        /*0c34*/ 	.short	0x0101
        /*0c36*/ 	.byte	0x3f
	.zero		1


	//   ....[61]....
        /*0c38*/ 	.word	0x00017d70
        /*0c3c*/ 	.word	0x00000000
        /*0c40*/ 	.word	0x00030860
        /*0c44*/ 	.short	0x010a
        /*0c46*/ 	.byte	0x3f
	.zero		1


	//   ....[62]....
        /*0c48*/ 	.word	0x000181d0
        /*0c4c*/ 	.word	0x00000000
        /*0c50*/ 	.word	0x00030850
        /*0c54*/ 	.short	0x0107
        /*0c56*/ 	.byte	0x3f
	.zero		1


	//   ....[63]....
        /*0c58*/ 	.word	0x00018280
        /*0c5c*/ 	.word	0x00000000
        /*0c60*/ 	.word	0x00030850
        /*0c64*/ 	.short	0x0101
        /*0c66*/ 	.byte	0x3f
	.zero		1


	//   ....[64]....
        /*0c68*/ 	.word	0x000193d0
        /*0c6c*/ 	.word	0x00000007
        /*0c70*/ 	.word	0x00030820
        /*0c74*/ 	.short	0x010a
        /*0c76*/ 	.byte	0x3f
	.zero		1


	//   ....[65]....
        /*0c78*/ 	.word	0x00019570
        /*0c7c*/ 	.word	0x00000005
        /*0c80*/ 	.word	0x00030840
        /*0c84*/ 	.short	0x010a
        /*0c86*/ 	.byte	0x3f
	.zero		1


	//   ....[66]....
        /*0c88*/ 	.word	0x00019610
        /*0c8c*/ 	.word	0x00000003
        /*0c90*/ 	.word	0x00030840
        /*0c94*/ 	.short	0x010a
        /*0c96*/ 	.byte	0x3f
	.zero		1


	//   ....[67]....
        /*0c98*/ 	.word	0x00019650
        /*0c9c*/ 	.word	0x00000005
        /*0ca0*/ 	.word	0x00030860
        /*0ca4*/ 	.short	0x010a
        /*0ca6*/ 	.byte	0x3f
	.zero		1


	//   ....[68]....
        /*0ca8*/ 	.word	0x00019690
        /*0cac*/ 	.word	0x00000003
        /*0cb0*/ 	.word	0x00030860
        /*0cb4*/ 	.short	0x010a
        /*0cb6*/ 	.byte	0x3f
	.zero		1


	//   ....[69]....
        /*0cb8*/ 	.word	0x00019700
        /*0cbc*/ 	.word	0x00000003
        /*0cc0*/ 	.word	0x00030800
        /*0cc4*/ 	.short	0x010a
        /*0cc6*/ 	.byte	0x3f
	.zero		1


	//   ....[70]....
        /*0cc8*/ 	.word	0x00019750
        /*0ccc*/ 	.word	0x00000003
        /*0cd0*/ 	.word	0x00030830
        /*0cd4*/ 	.short	0x010a
        /*0cd6*/ 	.byte	0x3f
	.zero		1


	//   ....[71]....
        /*0cd8*/ 	.word	0x000197b0
        /*0cdc*/ 	.word	0x00000003
        /*0ce0*/ 	.word	0x00030830
        /*0ce4*/ 	.short	0x010a
        /*0ce6*/ 	.byte	0x3f
	.zero		1


	//   ....[72]....
        /*0ce8*/ 	.word	0x00019810
        /*0cec*/ 	.word	0x00000002
        /*0cf0*/ 	.word	0x00030850
        /*0cf4*/ 	.short	0x010a
        /*0cf6*/ 	.byte	0x3f
	.zero		1


	//   ....[73]....
        /*0cf8*/ 	.word	0x00019870
        /*0cfc*/ 	.word	0x00000003
        /*0d00*/ 	.word	0x00030830
        /*0d04*/ 	.short	0x010a
        /*0d06*/ 	.byte	0x3f
	.zero		1


	//   ....[74]....
        /*0d08*/ 	.word	0x000198d0
        /*0d0c*/ 	.word	0x00000002
        /*0d10*/ 	.word	0x00030850
        /*0d14*/ 	.short	0x010a
        /*0d16*/ 	.byte	0x3f
	.zero		1


	//   ....[75]....
        /*0d18*/ 	.word	0x00019930
        /*0d1c*/ 	.word	0x00000003
        /*0d20*/ 	.word	0x00030830
        /*0d24*/ 	.short	0x010a
        /*0d26*/ 	.byte	0x3f
	.zero		1


	//   ....[76]....
        /*0d28*/ 	.word	0x00019990
        /*0d2c*/ 	.word	0x00000002
        /*0d30*/ 	.word	0x00030850
        /*0d34*/ 	.short	0x010a
        /*0d36*/ 	.byte	0x3f
	.zero		1


	//   ....[77]....
        /*0d38*/ 	.word	0x000199f0
        /*0d3c*/ 	.word	0x00000005
        /*0d40*/ 	.word	0x00030850
        /*0d44*/ 	.short	0x010a
        /*0d46*/ 	.byte	0x3f
	.zero		1


	//   ....[78]....
        /*0d48*/ 	.word	0x00019b10
        /*0d4c*/ 	.word	0x00000004
        /*0d50*/ 	.word	0x00030840
        /*0d54*/ 	.short	0x010a
        /*0d56*/ 	.byte	0x3f
	.zero		1


	//   ....[79]....
        /*0d58*/ 	.word	0x0001abb0
        /*0d5c*/ 	.word	0x00000011
        /*0d60*/ 	.word	0x00030820
        /*0d64*/ 	.short	0x010a
        /*0d66*/ 	.byte	0x3f
	.zero		1


	//   ....[80]....
        /*0d68*/ 	.word	0x0001ac00
        /*0d6c*/ 	.word	0x00000007
        /*0d70*/ 	.word	0x00030840
        /*0d74*/ 	.short	0x010a
        /*0d76*/ 	.byte	0x3f
	.zero		1


	//   ....[81]....
        /*0d78*/ 	.word	0x0001b220
        /*0d7c*/ 	.word	0x00000007
        /*0d80*/ 	.word	0x00030860
        /*0d84*/ 	.short	0x010a
        /*0d86*/ 	.byte	0x3f
	.zero		1


	//   ....[82]....
        /*0d88*/ 	.word	0x0001b850
        /*0d8c*/ 	.word	0x00000000
        /*0d90*/ 	.word	0x00030860
        /*0d94*/ 	.short	0x010a
        /*0d96*/ 	.byte	0x3f
	.zero		1


	//   ....[83]....
        /*0d98*/ 	.word	0x0001c8f0
        /*0d9c*/ 	.word	0x00000007
        /*0da0*/ 	.word	0x00030820
        /*0da4*/ 	.short	0x010a
        /*0da6*/ 	.byte	0x3f
	.zero		1


	//   ....[84]....
        /*0da8*/ 	.word	0x0001ca90
        /*0dac*/ 	.word	0x00000005
        /*0db0*/ 	.word	0x00030840
        /*0db4*/ 	.short	0x010a
        /*0db6*/ 	.byte	0x3f
	.zero		1


	//   ....[85]....
        /*0db8*/ 	.word	0x0001cae0
        /*0dbc*/ 	.word	0x00000003
        /*0dc0*/ 	.word	0x00030840
        /*0dc4*/ 	.short	0x010a
        /*0dc6*/ 	.byte	0x3f
	.zero		1


	//   ....[86]....
        /*0dc8*/ 	.word	0x0001cb30
        /*0dcc*/ 	.word	0x00000005
        /*0dd0*/ 	.word	0x00030860
        /*0dd4*/ 	.short	0x010a
        /*0dd6*/ 	.byte	0x3f
	.zero		1


	//----- nvinfo : EIATTR_NUM_MBARRIERS
	.align		4
.L_445:
        /*0dd8*/ 	.byte	0x03, 0x38
        /*0dda*/ 	.short	0x0016


	//----- nvinfo : EIATTR_EXIT_INSTR_OFFSETS
	.align		4
        /*0ddc*/ 	.byte	0x04, 0x1c
        /*0dde*/ 	.short	(.L_447 - .L_446)


	//   ....[0]....
.L_446:
        /*0de0*/ 	.word	0x00000990


	//   ....[1]....
        /*0de4*/ 	.word	0x00013270


	//   ....[2]....
        /*0de8*/ 	.word	0x000196e0


	//----- nvinfo : EIATTR_MAX_THREADS
	.align		4
.L_447:
        /*0dec*/ 	.byte	0x04, 0x05
        /*0dee*/ 	.short	(.L_449 - .L_448)
.L_448:
        /*0df0*/ 	.word	0x00000180
        /*0df4*/ 	.word	0x00000001
        /*0df8*/ 	.word	0x00000001


	//----- nvinfo : EIATTR_CRS_STACK_SIZE
	.align		4
.L_449:
        /*0dfc*/ 	.byte	0x04, 0x1e
        /*0dfe*/ 	.short	(.L_451 - .L_450)
.L_450:
        /*0e00*/ 	.word	0x00000000


	//----- nvinfo : EIATTR_CBANK_PARAM_SIZE
	.align		4
.L_451:
        /*0e04*/ 	.byte	0x03, 0x19
        /*0e06*/ 	.short	0x0af0


	//----- nvinfo : EIATTR_PARAM_CBANK
	.align		4
        /*0e08*/ 	.byte	0x04, 0x0a
        /*0e0a*/ 	.short	(.L_453 - .L_452)
	.align		4
.L_452:
        /*0e0c*/ 	.word	index@(.nv.constant0._ZN7cutlass13device_kernelIN5flash11enable_sm90INS1_16FlashAttnFwdSm90INS1_25CollectiveMainloopFwdSm90ILi2EN4cute5tupleIJNS5_1CILi1EEES8_S8_EEENS6_IJNS7_ILi128EEENS7_ILi64EEENS7_ILi256EEEEEELi256ENS_6half_tEfNS_4arch4Sm90ELb0ELb1ELb1ELb1ELb1ELb0ELb0ELb1ELb1ELb1ELb1ELb0EEENS1_21CollectiveEpilogueFwdINS6_IJSA_SC_SB_EEES9_SE_SG_Li256ELb1ELb1ELb1ELb0EEENS1_36VarlenDynamicPersistentTileSchedulerILi128ELi64ELi256ELi128ELb1ELb1ELb1ELb1ELb0ELb1EEEEEEEEEvNT_6ParamsE)
        /*0e10*/ 	.short	0x0210
        /*0e12*/ 	.short	0x0af0


	//----- nvinfo : EIATTR_SW_WAR
	.align		4
.L_453:
        /*0e14*/ 	.byte	0x04, 0x36
        /*0e16*/ 	.short	(.L_455 - .L_454)
.L_454:
        /*0e18*/ 	.word	0x00000008
.L_455:


//--------------------- .nv.info._ZN7cutlass13device_kernelIN5flash11enable_sm90INS1_16FlashAttnFwdSm90INS1_25CollectiveMainloopFwdSm90ILi2EN4cute5tupleIJNS5_1CILi1EEES8_S8_EEENS6_IJNS7_ILi128EEENS7_ILi64EEENS7_ILi256EEEEEELi256ENS_6half_tEfNS_4arch4Sm90ELb0ELb1ELb1ELb1ELb1ELb1ELb0ELb1ELb1ELb1ELb1ELb0EEENS1_21CollectiveEpilogueFwdINS6_IJSA_SC_SB_EEES9_SE_SG_Li256ELb1ELb1ELb1ELb0EEENS1_36VarlenDynamicPersistentTileSchedulerILi128ELi64ELi256ELi128ELb1ELb1ELb1ELb1ELb0ELb1EEEEEEEEEvNT_6ParamsE --------------------------
	.section	.nv.info._ZN7cutlass13device_kernelIN5flash11enable_sm90INS1_16FlashAttnFwdSm90INS1_25CollectiveMainloopFwdSm90ILi2EN4cute5tupleIJNS5_1CILi1EEES8_S8_EEENS6_IJNS7_ILi128EEENS7_ILi64EEENS7_ILi256EEEEEELi256ENS_6half_tEfNS_4arch4Sm90ELb0ELb1ELb1ELb1ELb1ELb1ELb0ELb1ELb1ELb1ELb1ELb0EEENS1_21CollectiveEpilogueFwdINS6_IJSA_SC_SB_EEES9_SE_SG_Li256ELb1ELb1ELb1ELb0EEENS1_36VarlenDynamicPersistentTileSchedulerILi128ELi64ELi256ELi128ELb1ELb1ELb1ELb1ELb0ELb1EEEEEEEEEvNT_6ParamsE,"",@"SHT_CUDA_INFO"
	.sectionflags	@""
	.align	4


	//----- nvinfo : EIATTR_CUDA_API_VERSION
	.align		4
        /*0000*/ 	.byte	0x04, 0x37
        /*0002*/ 	.short	(.L_457 - .L_456)
.L_456:
        /*0004*/ 	.word	0x00000082


	//----- nvinfo : EIATTR_KPARAM_INFO
	.align		4
.L_457:
        /*0008*/ 	.byte	0x04, 0x17
        /*000a*/ 	.short	(.L_459 - .L_458)
.L_458:
        /*000c*/ 	.word	0x00000000
        /*0010*/ 	.short	0x0000
        /*0012*/ 	.short	0x0070
        /*0014*/ 	.byte	0x00, 0xf0, 0x01, 0x2a


	//----- nvinfo : EIATTR_SPARSE_MMA_MASK
	.align		4
.L_459:
        /*0018*/ 	.byte	0x03, 0x50
        /*001a*/ 	.short	0x0000


	//----- nvinfo : EIATTR_MAXREG_COUNT
	.align		4
        /*001c*/ 	.byte	0x03, 0x1b
        /*001e*/ 	.short	0x00a8


	//----- nvinfo : EIATTR_NUM_BARRIERS
	.align		4
        /*0020*/ 	.byte	0x02, 0x4c
        /*0022*/ 	.byte	0x10
	.zero		1


	//----- nvinfo : EIATTR_EXTERNS
	.align		4
        /*0024*/ 	.byte	0x04, 0x0f
        /*0026*/ 	.short	(.L_461 - .L_460)


	//   ....[0]....
	.align		4
.L_460:
        /*0028*/ 	.word	index@(__assertfail)


	//----- nvinfo : EIATTR_ANNOTATIONS
	.align		4
.L_461:
        /*002c*/ 	.byte	0x04, 0x55
        /*002e*/ 	.short	(.L_463 - .L_462)


	//   ....[0]....
.L_462:
        /* <DEDUP_REMOVED lines=153> */


	//----- nvinfo : EIATTR_MERCURY_ISA_VERSION
	.align		4
.L_463:
        /*09a8*/ 	.byte	0x03, 0x5f
        /*09aa*/ 	.short	0x0101


	//----- nvinfo : EIATTR_UNUSED_LOAD_BYTE_OFFSET
	.align		4
        /*09ac*/ 	.byte	0x04, 0x44
        /*09ae*/ 	.short	(.L_465 - .L_464)


	//   ....[0]....
.L_464:
        /*09b0*/ 	.word	0x00000a60
        /*09b4*/ 	.word	0x0000fff0


	//   ....[1]....
        /*09b8*/ 	.word	0x00020540
        /*09bc*/ 	.word	0x0000fff0


	//----- nvinfo : EIATTR_INT_WARP_WIDE_INSTR_OFFSETS
	.align		4
.L_465:
        /*09c0*/ 	.byte	0x04, 0x31
        /*09c2*/ 	.short	(.L_467 - .L_466)


	//   ....[0]....
.L_466:
        /*09c4*/ 	.word	0x00000130


	//   ....[1]....
        /*09c8*/ 	.word	0x00000170


	//   ....[2]....
        /*09cc*/ 	.word	0x000001e0


	//   ....[3]....
        /*09d0*/ 	.word	0x00028a90


	//   ....[4]....
        /*09d4*/ 	.word	0x00028b20


	//   ....[5]....
        /*09d8*/ 	.word	0x0002b810


	//   ....[6]....
        /*09dc*/ 	.word	0x0002b8a0


	//----- nvinfo : EIATTR_COOP_GROUP_MASK_REGIDS
	.align		4
.L_467:
        /*09e0*/ 	.byte	0x04, 0x29
        /*09e2*/ 	.short	(.L_469 - .L_468)


	//   ....[0]....
.L_468:
        /*09e4*/ 	.word	0xffffffff


	//   ....[1]....
        /*09e8*/ 	.word	0xffffffff


	//   ....[2]....
        /*09ec*/ 	.word	0xffffffff


	//   ....[3]....
        /*09f0*/ 	.word	0xffffffff


	//   ....[4]....
        /*09f4*/ 	.word	0xffffffff


	//   ....[5]....
        /*09f8*/ 	.word	0xffffffff


	//   ....[6]....
        /*09fc*/ 	.word	0xffffffff


	//   ....[7]....
        /*0a00*/ 	.word	0xffffffff


	//   ....[8]....
        /*0a04*/ 	.word	0xffffffff


	//   ....[9]....
        /*0a08*/ 	.word	0xffffffff


	//   ....[10]....
        /*0a0c*/ 	.word	0xffffffff


	//   ....[11]....
        /*0a10*/ 	.word	0xffffffff


	//   ....[12]....
        /*0a14*/ 	.word	0xffffffff


	//   ....[13]....
        /*0a18*/ 	.word	0xffffffff


	//   ....[14]....
        /*0a1c*/ 	.word	0xffffffff


	//   ....[15]....
        /*0a20*/ 	.word	0xffffffff


	//   ....[16]....
        /*0a24*/ 	.word	0xffffffff


	//   ....[17]....
        /*0a28*/ 	.word	0xffffffff


	//   ....[18]....
        /*0a2c*/ 	.word	0xffffffff


	//   ....[19]....
        /*0a30*/ 	.word	0xffffffff


	//   ....[20]....
        /*0a34*/ 	.word	0xffffffff


	//   ....[21]....
        /*0a38*/ 	.word	0xffffffff


	//   ....[22]....
        /*0a3c*/ 	.word	0xffffffff


	//   ....[23]....
        /*0a40*/ 	.word	0xffffffff


	//   ....[24]....
        /*0a44*/ 	.word	0xffffffff


	//   ....[25]....
        /*0a48*/ 	.word	0xffffffff


	//   ....[26]....
        /*0a4c*/ 	.word	0xffffffff


	//   ....[27]....
        /*0a50*/ 	.word	0xffffffff


	//   ....[28]....
        /*0a54*/ 	.word	0xffffffff


	//   ....[29]....
        /*0a58*/ 	.word	0xffffffff


	//   ....[30]....
        /*0a5c*/ 	.word	0xffffffff


	//   ....[31]....
        /*0a60*/ 	.word	0xffffffff


	//   ....[32]....
        /*0a64*/ 	.word	0xffffffff


	//   ....[33]....
        /*0a68*/ 	.word	0xffffffff


	//   ....[34]....
        /*0a6c*/ 	.word	0xffffffff


	//   ....[35]....
        /*0a70*/ 	.word	0xffffffff


	//   ....[36]....
        /*0a74*/ 	.word	0xffffffff


	//   ....[37]....
        /*0a78*/ 	.word	0xffffffff


	//   ....[38]....
        /*0a7c*/ 	.word	0xffffffff


	//   ....[39]....
        /*0a80*/ 	.word	0xffffffff


	//   ....[40]....
        /*0a84*/ 	.word	0xffffffff


	//   ....[41]....
        /*0a88*/ 	.word	0xffffffff


	//   ....[42]....
        /*0a8c*/ 	.word	0xffffffff


	//   ....[43]....
        /*0a90*/ 	.word	0xffffffff


	//   ....[44]....
        /*0a94*/ 	.word	0xffffffff


	//   ....[45]....
        /*0a98*/ 	.word	0xffffffff


	//   ....[46]....
        /*0a9c*/ 	.word	0xffffffff


	//   ....[47]....
        /*0aa0*/ 	.word	0xffffffff


	//   ....[48]....
        /*0aa4*/ 	.word	0xffffffff


	//   ....[49]....
        /*0aa8*/ 	.word	0xffffffff


	//   ....[50]....
        /*0aac*/ 	.word	0xffffffff


	//   ....[51]....
        /*0ab0*/ 	.word	0xffffffff


	//   ....[52]....
        /*0ab4*/ 	.word	0xffffffff


	//   ....[53]....
        /*0ab8*/ 	.word	0xffffffff


	//   ....[54]....
        /*0abc*/ 	.word	0xffffffff


	//   ....[55]....
        /*0ac0*/ 	.word	0xffffffff


	//   ....[56]....
        /*0ac4*/ 	.word	0xffffffff


	//   ....[57]....
        /*0ac8*/ 	.word	0xffffffff


	//   ....[58]....
        /*0acc*/ 	.word	0xffffffff


	//   ....[59]....
        /*0ad0*/ 	.word	0xffffffff


	//   ....[60]....
        /*0ad4*/ 	.word	0xffffffff


	//   ....[61]....
        /*0ad8*/ 	.word	0xffffffff


	//   ....[62]....
        /*0adc*/ 	.word	0xffffffff


	//   ....[63]....
        /*0ae0*/ 	.word	0xffffffff


	//   ....[64]....
        /*0ae4*/ 	.word	0xffffffff


	//   ....[65]....
        /*0ae8*/ 	.word	0xffffffff


	//   ....[66]....
        /*0aec*/ 	.word	0xffffffff


	//   ....[67]....
        /*0af0*/ 	.word	0xffffffff


	//   ....[68]....
        /*0af4*/ 	.word	0xffffffff


	//   ....[69]....
        /*0af8*/ 	.word	0xffffffff


	//   ....[70]....
        /*0afc*/ 	.word	0xffffffff


	//   ....[71]....
        /*0b00*/ 	.word	0xffffffff


	//   ....[72]....
        /*0b04*/ 	.word	0xffffffff


	//   ....[73]....
        /*0b08*/ 	.word	0xffffffff


	//   ....[74]....
        /*0b0c*/ 	.word	0xffffffff


	//   ....[75]....
        /*0b10*/ 	.word	0xffffffff


	//   ....[76]....
        /*0b14*/ 	.word	0xffffffff


	//   ....[77]....
        /*0b18*/ 	.word	0xffffffff


	//   ....[78]....
        /*0b1c*/ 	.word	0xffffffff


	//   ....[79]....
        /*0b20*/ 	.word	0xffffffff


	//   ....[80]....
        /*0b24*/ 	.word	0xffffffff


	//   ....[81]....
        /*0b28*/ 	.word	0xffffffff


	//   ....[82]....
        /*0b2c*/ 	.word	0xffffffff


	//   ....[83]....
        /*0b30*/ 	.word	0xffffffff


	//   ....[84]....
        /*0b34*/ 	.word	0xffffffff


	//   ....[85]....
        /*0b38*/ 	.word	0xffffffff


	//   ....[86]....
        /*0b3c*/ 	.word	0xffffffff


	//   ....[87]....
        /*0b40*/ 	.word	0xffffffff


	//   ....[88]....
        /*0b44*/ 	.word	0xffffffff


	//   ....[89]....
        /*0b48*/ 	.word	0xffffffff


	//   ....[90]....
        /*0b4c*/ 	.word	0xffffffff


	//   ....[91]....
        /*0b50*/ 	.word	0xffffffff


	//   ....[92]....
        /*0b54*/ 	.word	0xffffffff


	//   ....[93]....
        /*0b58*/ 	.word	0xffffffff


	//   ....[94]....
        /*0b5c*/ 	.word	0xffffffff


	//   ....[95]....
        /*0b60*/ 	.word	0xffffffff


	//   ....[96]....
        /*0b64*/ 	.word	0xffffffff


	//   ....[97]....
        /*0b68*/ 	.word	0xffffffff


	//   ....[98]....
        /*0b6c*/ 	.word	0xffffffff


	//   ....[99]....
        /*0b70*/ 	.word	0xffffffff


	//   ....[100]....
        /*0b74*/ 	.word	0xffffffff


	//   ....[101]....
        /*0b78*/ 	.word	0xffffffff


	//   ....[102]....
        /*0b7c*/ 	.word	0xffffffff


	//   ....[103]....
        /*0b80*/ 	.word	0xffffffff


	//   ....[104]....
        /*0b84*/ 	.word	0xffffffff


	//   ....[105]....
        /*0b88*/ 	.word	0xffffffff


	//   ....[106]....
        /*0b8c*/ 	.word	0xffffffff


	//   ....[107]....
        /*0b90*/ 	.word	0xffffffff


	//   ....[108]....
        /*0b94*/ 	.word	0xffffffff


	//   ....[109]....
        /*0b98*/ 	.word	0xffffffff


	//   ....[110]....
        /*0b9c*/ 	.word	0xffffffff


	//   ....[111]....
        /*0ba0*/ 	.word	0xffffffff


	//   ....[112]....
        /*0ba4*/ 	.word	0xffffffff


	//   ....[113]....
        /*0ba8*/ 	.word	0xffffffff


	//   ....[114]....
        /*0bac*/ 	.word	0xffffffff


	//   ....[115]....
        /*0bb0*/ 	.word	0xffffffff


	//   ....[116]....
        /*0bb4*/ 	.word	0xffffffff


	//   ....[117]....
        /*0bb8*/ 	.word	0xffffffff


	//   ....[118]....
        /*0bbc*/ 	.word	0xffffffff


	//   ....[119]....
        /*0bc0*/ 	.word	0xffffffff


	//   ....[120]....
        /*0bc4*/ 	.word	0xffffffff


	//   ....[121]....
        /*0bc8*/ 	.word	0xffffffff


	//   ....[122]....
        /*0bcc*/ 	.word	0xffffffff


	//   ....[123]....
        /*0bd0*/ 	.word	0xffffffff


	//   ....[124]....
        /*0bd4*/ 	.word	0xffffffff


	//   ....[125]....
        /*0bd8*/ 	.word	0xffffffff


	//   ....[126]....
        /*0bdc*/ 	.word	0xffffffff


	//   ....[127]....
        /*0be0*/ 	.word	0xffffffff


	//   ....[128]....
        /*0be4*/ 	.word	0xffffffff


	//   ....[129]....
        /*0be8*/ 	.word	0xffffffff


	//   ....[130]....
        /*0bec*/ 	.word	0xffffffff


	//   ....[131]....
        /*0bf0*/ 	.word	0xffffffff


	//   ....[132]....
        /*0bf4*/ 	.word	0xffffffff


	//   ....[133]....
        /*0bf8*/ 	.word	0xffffffff


	//   ....[134]....
        /*0bfc*/ 	.word	0xffffffff


	//   ....[135]....
        /*0c00*/ 	.word	0xffffffff


	//   ....[136]....
        /*0c04*/ 	.word	0xffffffff


	//   ....[137]....
        /*0c08*/ 	.word	0xffffffff


	//   ....[138]....
        /*0c0c*/ 	.word	0xffffffff


	//   ....[139]....
        /*0c10*/ 	.word	0xffffffff


	//   ....[140]....
        /*0c14*/ 	.word	0xffffffff


	//   ....[141]....
        /*0c18*/ 	.word	0xffffffff


	//   ....[142]....
        /*0c1c*/ 	.word	0xffffffff


	//   ....[143]....
        /*0c20*/ 	.word	0xffffffff


	//   ....[144]....
        /*0c24*/ 	.word	0xffffffff


	//   ....[145]....
        /*0c28*/ 	.word	0xffffffff


	//   ....[146]....
        /*0c2c*/ 	.word	0xffffffff


	//   ....[147]....
        /*0c30*/ 	.word	0xffffffff


	//   ....[148]....
        /*0c34*/ 	.word	0xffffffff


	//   ....[149]....
        /*0c38*/ 	.word	0xffffffff


	//   ....[150]....
        /*0c3c*/ 	.word	0xffffffff


	//   ....[151]....
        /*0c40*/ 	.word	0xffffffff


	//   ....[152]....
        /*0c44*/ 	.word	0xffffffff


	//   ....[153]....
        /*0c48*/ 	.word	0xffffffff


	//   ....[154]....
        /*0c4c*/ 	.word	0xffffffff


	//   ....[155]....
        /*0c50*/ 	.word	0xffffffff


	//   ....[156]....
        /*0c54*/ 	.word	0xffffffff


	//   ....[157]....
        /*0c58*/ 	.word	0xffffffff


	//   ....[158]....
        /*0c5c*/ 	.word	0xffffffff


	//   ....[159]....
        /*0c60*/ 	.word	0xffffffff


	//   ....[160]....
        /*0c64*/ 	.word	0xffffffff


	//   ....[161]....
        /*0c68*/ 	.word	0xffffffff


	//   ....[162]....
        /*0c6c*/ 	.word	0xffffffff


	//   ....[163]....
        /*0c70*/ 	.word	0xffffffff


	//   ....[164]....
        /*0c74*/ 	.word	0xffffffff


	//   ....[165]....
        /*0c78*/ 	.word	0xffffffff


	//   ....[166]....
        /*0c7c*/ 	.word	0xffffffff


	//   ....[167]....
        /*0c80*/ 	.word	0xffffffff


	//   ....[168]....
        /*0c84*/ 	.word	0xffffffff


	//   ....[169]....
        /*0c88*/ 	.word	0xffffffff


	//   ....[170]....
        /*0c8c*/ 	.word	0xffffffff


	//   ....[171]....
        /*0c90*/ 	.word	0xffffffff


	//   ....[172]....
        /*0c94*/ 	.word	0xffffffff


	//   ....[173]....
        /*0c98*/ 	.word	0xffffffff


	//   ....[174]....
        /*0c9c*/ 	.word	0xffffffff


	//   ....[175]....
        /*0ca0*/ 	.word	0xffffffff


	//   ....[176]....
        /*0ca4*/ 	.word	0xffffffff


	//   ....[177]....
        /*0ca8*/ 	.word	0xffffffff


	//   ....[178]....
        /*0cac*/ 	.word	0xffffffff


	//   ....[179]....
        /*0cb0*/ 	.word	0xffffffff


	//   ....[180]....
        /*0cb4*/ 	.word	0xffffffff


	//   ....[181]....
        /*0cb8*/ 	.word	0xffffffff


	//   ....[182]....
        /*0cbc*/ 	.word	0xffffffff


	//   ....[183]....
        /*0cc0*/ 	.word	0xffffffff


	//   ....[184]....
        /*0cc4*/ 	.word	0xffffffff


	//   ....[185]....
        /*0cc8*/ 	.word	0xffffffff


	//   ....[186]....
        /*0ccc*/ 	.word	0xffffffff


	//   ....[187]....
        /*0cd0*/ 	.word	0xffffffff


	//   ....[188]....
        /*0cd4*/ 	.word	0xffffffff


	//   ....[189]....
        /*0cd8*/ 	.word	0xffffffff


	//   ....[190]....
        /*0cdc*/ 	.word	0xffffffff


	//   ....[191]....
        /*0ce0*/ 	.word	0x0500000f


	//   ....[192]....
        /*0ce4*/ 	.word	0x0500000f


	//   ....[193]....
        /*0ce8*/ 	.word	0x0500000f


	//   ....[194]....
        /*0cec*/ 	.word	0x0500000f


	//   ....[195]....
        /*0cf0*/ 	.word	0x0500000f


	//   ....[196]....
        /*0cf4*/ 	.word	0x0500000f


	//   ....[197]....
        /*0cf8*/ 	.word	0x0500000f


	//   ....[198]....
        /*0cfc*/ 	.word	0x0500000f


	//   ....[199]....
        /*0d00*/ 	.word	0x0500000f


	//   ....[200]....
        /*0d04*/ 	.word	0x0500000f


	//   ....[201]....
        /*0d08*/ 	.word	0x0500000f


	//   ....[202]....
        /*0d0c*/ 	.word	0x0500000f


	//   ....[203]....
        /*0d10*/ 	.word	0x0500000f


	//   ....[204]....
        /*0d14*/ 	.word	0x0500000f


	//   ....[205]....
        /*0d18*/ 	.word	0x0500000f


	//   ....[206]....
        /*0d1c*/ 	.word	0x0500000f


	//   ....[207]....
        /*0d20*/ 	.word	0x0500000f


	//   ....[208]....
        /*0d24*/ 	.word	0x0500000f


	//   ....[209]....
        /*0d28*/ 	.word	0x0500000f


	//   ....[210]....
        /*0d2c*/ 	.word	0x0500000f


	//   ....[211]....
        /*0d30*/ 	.word	0x0500000f


	//   ....[212]....
        /*0d34*/ 	.word	0x0500000f


	//   ....[213]....
        /*0d38*/ 	.word	0x0500000f


	//   ....[214]....
        /*0d3c*/ 	.word	0x0500000f


	//   ....[215]....
        /*0d40*/ 	.word	0x0500000f


	//   ....[216]....
        /*0d44*/ 	.word	0x0500000f


	//   ....[217]....
        /*0d48*/ 	.word	0x0500000f


	//   ....[218]....
        /*0d4c*/ 	.word	0x0500000f


	//   ....[219]....
        /*0d50*/ 	.word	0x0500000f


	//   ....[220]....
        /*0d54*/ 	.word	0x0500000f


	//   ....[221]....
        /*0d58*/ 	.word	0x0500000f


	//   ....[222]....
        /*0d5c*/ 	.word	0x0500000f


	//   ....[223]....
        /*0d60*/ 	.word	0x0500000f


	//   ....[224]....
        /*0d64*/ 	.word	0x0500000f


	//   ....[225]....
        /*0d68*/ 	.word	0x0500000f


	//   ....[226]....
        /*0d6c*/ 	.word	0x0500000f


	//   ....[227]....
        /*0d70*/ 	.word	0x0500000f


	//   ....[228]....
        /*0d74*/ 	.word	0x0500000f


	//   ....[229]....
        /*0d78*/ 	.word	0x0500000f


	//   ....[230]....
        /*0d7c*/ 	.word	0x0500000f


	//   ....[231]....
        /*0d80*/ 	.word	0x0500000f


	//   ....[232]....
        /*0d84*/ 	.word	0x0500000f


	//   ....[233]....
        /*0d88*/ 	.word	0x0500000f


	//   ....[234]....
        /*0d8c*/ 	.word	0x0500000f


	//   ....[235]....
        /*0d90*/ 	.word	0x0500000f


	//   ....[236]....
        /*0d94*/ 	.word	0x0500000f


	//   ....[237]....
        /*0d98*/ 	.word	0x0500000f


	//   ....[238]....
        /*0d9c*/ 	.word	0x0500000f


	//   ....[239]....
        /*0da0*/ 	.word	0x0500000f


	//   ....[240]....
        /*0da4*/ 	.word	0x0500000f


	//   ....[241]....
        /*0da8*/ 	.word	0x0500000f


	//   ....[242]....
        /*0dac*/ 	.word	0x0500000f


	//   ....[243]....
        /*0db0*/ 	.word	0x0500000f


	//   ....[244]....
        /*0db4*/ 	.word	0x0500000f


	//   ....[245]....
        /*0db8*/ 	.word	0x0500000f


	//   ....[246]....
        /*0dbc*/ 	.word	0x0500000f


	//   ....[247]....
        /*0dc0*/ 	.word	0x0500000f


	//   ....[248]....
        /*0dc4*/ 	.word	0x0500000f


	//   ....[249]....
        /*0dc8*/ 	.word	0x0500000f


	//   ....[250]....
        /*0dcc*/ 	.word	0x0500000f


	//   ....[251]....
        /*0dd0*/ 	.word	0x0500000f


	//   ....[252]....
        /*0dd4*/ 	.word	0x0500000f


	//   ....[253]....
        /*0dd8*/ 	.word	0x0500000f


	//   ....[254]....
        /*0ddc*/ 	.word	0x0500000f


	//   ....[255]....
        /*0de0*/ 	.word	0x0500000f


	//   ....[0]....
        /*0de4*/ 	.word	0x0500000f


	//   ....[1]....
        /*0de8*/ 	.word	0x0500000f


	//   ....[2]....
        /*0dec*/ 	.word	0x0500000f


	//   ....[3]....
        /*0df0*/ 	.word	0x0500000f


	//   ....[4]....
        /*0df4*/ 	.word	0x0500000f


	//   ....[5]....
        /*0df8*/ 	.word	0x0500000f


	//   ....[6]....
        /*0dfc*/ 	.word	0x0500000f


	//   ....[7]....
        /*0e00*/ 	.word	0x0500000f


	//   ....[8]....
        /*0e04*/ 	.word	0x0500000f


	//   ....[9]....
        /*0e08*/ 	.word	0x0500000f


	//   ....[10]....
        /*0e0c*/ 	.word	0x0500000f


	//   ....[11]....
        /*0e10*/ 	.word	0x0500000f


	//   ....[12]....
        /*0e14*/ 	.word	0x0500000f


	//   ....[13]....
        /*0e18*/ 	.word	0x0500000f


	//   ....[14]....
        /*0e1c*/ 	.word	0x0500000f


	//   ....[15]....
        /*0e20*/ 	.word	0x0500000f


	//   ....[16]....
        /*0e24*/ 	.word	0x0500000f


	//   ....[17]....
        /*0e28*/ 	.word	0x0500000f


	//   ....[18]....
        /*0e2c*/ 	.word	0x0500000f


	//   ....[19]....
        /*0e30*/ 	.word	0x0500000f


	//   ....[20]....
        /*0e34*/ 	.word	0x0500000f


	//   ....[21]....
        /*0e38*/ 	.word	0x0500000f


	//   ....[22]....
        /*0e3c*/ 	.word	0x0500000f


	//   ....[23]....
        /*0e40*/ 	.word	0x0500000f


	//   ....[24]....
        /*0e44*/ 	.word	0x0500000f


	//   ....[25]....
        /*0e48*/ 	.word	0x0500000f


	//   ....[26]....
        /*0e4c*/ 	.word	0x0500000f


	//   ....[27]....
        /*0e50*/ 	.word	0x0500000f


	//   ....[28]....
        /*0e54*/ 	.word	0x0500000f


	//   ....[29]....
        /*0e58*/ 	.word	0x0500000f


	//   ....[30]....
        /*0e5c*/ 	.word	0x0500000f


	//   ....[31]....
        /*0e60*/ 	.word	0x0500000f


	//   ....[32]....
        /*0e64*/ 	.word	0x0500000f


	//   ....[33]....
        /*0e68*/ 	.word	0x0500000f


	//   ....[34]....
        /*0e6c*/ 	.word	0x0500000f


	//   ....[35]....
        /*0e70*/ 	.word	0x0500000f


	//   ....[36]....
        /*0e74*/ 	.word	0x0500000f


	//   ....[37]....
        /*0e78*/ 	.word	0x0500000f


	//   ....[38]....
        /*0e7c*/ 	.word	0x0500000f


	//   ....[39]....
        /*0e80*/ 	.word	0x0500000f


	//   ....[40]....
        /*0e84*/ 	.word	0x0500000f


	//   ....[41]....
        /*0e88*/ 	.word	0x0500000f


	//   ....[42]....
        /*0e8c*/ 	.word	0x0500000f


	//   ....[43]....
        /*0e90*/ 	.word	0x0500000f


	//   ....[44]....
        /*0e94*/ 	.word	0x0500000f


	//   ....[45]....
        /*0e98*/ 	.word	0x0500000f


	//   ....[46]....
        /*0e9c*/ 	.word	0x0500000f


	//   ....[47]....
        /*0ea0*/ 	.word	0x0500000f


	//----- nvinfo : EIATTR_COOP_GROUP_INSTR_OFFSETS
	.align		4
.L_469:
        /*0ea4*/ 	.byte	0x04, 0x28
        /*0ea6*/ 	.short	(.L_471 - .L_470)


	//   ....[0]....
.L_470:
        /*0ea8*/ 	.word	0x00000060


	//   ....[1]....
        /*0eac*/ 	.word	0x00000140


	//   ....[2]....
        /*0eb0*/ 	.word	0x00000190


	//   ....[3]....
        /*0eb4*/ 	.word	0x000003c0


	//   ....[4]....
        /*0eb8*/ 	.word	0x00000520


	//   ....[5]....
        /*0ebc*/ 	.word	0x00000640


	//   ....[6]....
        /*0ec0*/ 	.word	0x000007a0


	//   ....[7]....
        /*0ec4*/ 	.word	0x00003d50


	//   ....[8]....
        /*0ec8*/ 	.word	0x00003d60


	//   ....[9]....
        /*0ecc*/ 	.word	0x00004b90


	//   ....[10]....
        /*0ed0*/ 	.word	0x00004ba0


	//   ....[11]....
        /*0ed4*/ 	.word	0x00006250


	//   ....[12]....
        /*0ed8*/ 	.word	0x00006260


	//   ....[13]....
        /*0edc*/ 	.word	0x00007230


	//   ....[14]....
        /*0ee0*/ 	.word	0x00007240


	//   ....[15]....
        /*0ee4*/ 	.word	0x00008400


	//   ....[16]....
        /*0ee8*/ 	.word	0x00008410


	//   ....[17]....
        /*0eec*/ 	.word	0x000085d0


	//   ....[18]....
        /*0ef0*/ 	.word	0x000085e0


	//   ....[19]....
        /*0ef4*/ 	.word	0x00008a10


	//   ....[20]....
        /*0ef8*/ 	.word	0x00008a20


	//   ....[21]....
        /*0efc*/ 	.word	0x00008bd0


	//   ....[22]....
        /*0f00*/ 	.word	0x00008bf0


	//   ....[23]....
        /*0f04*/ 	.word	0x00009a50


	//   ....[24]....
        /*0f08*/ 	.word	0x0000a180


	//   ....[25]....
        /*0f0c*/ 	.word	0x0000a190


	//   ....[26]....
        /*0f10*/ 	.word	0x0000a1a0


	//   ....[27]....
        /*0f14*/ 	.word	0x0000a1b0


	//   ....[28]....
        /*0f18*/ 	.word	0x0000a7d0


	//   ....[29]....
        /*0f1c*/ 	.word	0x0000a7e0


	//   ....[30]....
        /*0f20*/ 	.word	0x0000a7f0


	//   ....[31]....
        /*0f24*/ 	.word	0x0000a800


	//   ....[32]....
        /*0f28*/ 	.word	0x0000ad80


	//   ....[33]....
        /*0f2c*/ 	.word	0x0000ad90


	//   ....[34]....
        /*0f30*/ 	.word	0x0000ada0


	//   ....[35]....
        /*0f34*/ 	.word	0x0000adb0


	//   ....[36]....
        /*0f38*/ 	.word	0x0000b350


	//   ....[37]....
        /*0f3c*/ 	.word	0x0000b360


	//   ....[38]....
        /*0f40*/ 	.word	0x0000b370


	//   ....[39]....
        /*0f44*/ 	.word	0x0000b380


	//   ....[40]....
        /*0f48*/ 	.word	0x0000eb60


	//   ....[41]....
        /*0f4c*/ 	.word	0x0000eb70


	//   ....[42]....
        /*0f50*/ 	.word	0x0000eb80


	//   ....[43]....
        /*0f54*/ 	.word	0x0000eb90


	//   ....[44]....
        /*0f58*/ 	.word	0x0000f030


	//   ....[45]....
        /*0f5c*/ 	.word	0x0000f040


	//   ....[46]....
        /*0f60*/ 	.word	0x0000f050


	//   ....[47]....
        /*0f64*/ 	.word	0x0000f060


	//   ....[48]....
        /*0f68*/ 	.word	0x0000f480


	//   ....[49]....
        /*0f6c*/ 	.word	0x0000f490


	//   ....[50]....
        /*0f70*/ 	.word	0x0000f4a0


	//   ....[51]....
        /*0f74*/ 	.word	0x0000f4b0


	//   ....[52]....
        /*0f78*/ 	.word	0x0000f8f0


	//   ....[53]....
        /*0f7c*/ 	.word	0x0000f900


	//   ....[54]....
        /*0f80*/ 	.word	0x0000f910


	//   ....[55]....
        /*0f84*/ 	.word	0x0000f920


	//   ....[56]....
        /*0f88*/ 	.word	0x000144e0


	//   ....[57]....
        /*0f8c*/ 	.word	0x000147b0


	//   ....[58]....
        /*0f90*/ 	.word	0x00015040


	//   ....[59]....
        /*0f94*/ 	.word	0x000151a0


	//   ....[60]....
        /*0f98*/ 	.word	0x00015520


	//   ....[61]....
        /*0f9c*/ 	.word	0x00015590


	//   ....[62]....
        /*0fa0*/ 	.word	0x00017b70


	//   ....[63]....
        /*0fa4*/ 	.word	0x00017f40


	//   ....[64]....
        /*0fa8*/ 	.word	0x00018620


	//   ....[65]....
        /*0fac*/ 	.word	0x000187b0


	//   ....[66]....
        /*0fb0*/ 	.word	0x00018c10


	//   ....[67]....
        /*0fb4*/ 	.word	0x00018c70


	//   ....[68]....
        /*0fb8*/ 	.word	0x0001b1d0


	//   ....[69]....
        /*0fbc*/ 	.word	0x0001b230


	//   ....[70]....
        /*0fc0*/ 	.word	0x0001b400


	//   ....[71]....
        /*0fc4*/ 	.word	0x0001b440


	//   ....[72]....
        /*0fc8*/ 	.word	0x0001d6b0


	//   ....[73]....
        /*0fcc*/ 	.word	0x0001db00


	//   ....[74]....
        /*0fd0*/ 	.word	0x0001e270


	//   ....[75]....
        /*0fd4*/ 	.word	0x0001e370


	//   ....[76]....
        /*0fd8*/ 	.word	0x0001e7e0


	//   ....[77]....
        /*0fdc*/ 	.word	0x0001e840


	//   ....[78]....
        /*0fe0*/ 	.word	0x0001f870


	//   ....[79]....
        /*0fe4*/ 	.word	0x0001fa60


	//   ....[80]....
        /*0fe8*/ 	.word	0x0001fa70


	//   ....[81]....
        /*0fec*/ 	.word	0x0001faa0


	//   ....[82]....
        /*0ff0*/ 	.word	0x000215c0


	//   ....[83]....
        /*0ff4*/ 	.word	0x000215d0


	//   ....[84]....
        /*0ff8*/ 	.word	0x000215e0


	//   ....[85]....
        /*0ffc*/ 	.word	0x000215f0


	//   ....[86]....
        /*1000*/ 	.word	0x00022010


	//   ....[87]....
        /*1004*/ 	.word	0x00022050


	//   ....[88]....
        /*1008*/ 	.word	0x00022190


	//   ....[89]....
        /*100c*/ 	.word	0x000221b0


	//   ....[90]....
        /*1010*/ 	.word	0x000222f0


	//   ....[91]....
        /*1014*/ 	.word	0x00022310


	//   ....[92]....
        /*1018*/ 	.word	0x00022460


	//   ....[93]....
        /*101c*/ 	.word	0x00022480


	//   ....[94]....
        /*1020*/ 	.word	0x00022c00


	//   ....[95]....
        /*1024*/ 	.word	0x00022c40


	//   ....[96]....
        /*1028*/ 	.word	0x000236d0


	//   ....[97]....
        /*102c*/ 	.word	0x000236e0


	//   ....[98]....
        /*1030*/ 	.word	0x000247c0


	//   ....[99]....
        /*1034*/ 	.word	0x000247e0


	//   ....[100]....
        /*1038*/ 	.word	0x00024920


	//   ....[101]....
        /*103c*/ 	.word	0x00024940


	//   ....[102]....
        /*1040*/ 	.word	0x00024a80


	//   ....[103]....
        /*1044*/ 	.word	0x00024aa0


	//   ....[104]....
        /*1048*/ 	.word	0x00024bf0


	//   ....[105]....
        /*104c*/ 	.word	0x00024c10


	//   ....[106]....
        /*1050*/ 	.word	0x00024de0


	//   ....[107]....
        /*1054*/ 	.word	0x00024fd0


	//   ....[108]....
        /*1058*/ 	.word	0x00025000


	//   ....[109]....
        /*105c*/ 	.word	0x00025030


	//   ....[110]....
        /*1060*/ 	.word	0x00025060


	//   ....[111]....
        /*1064*/ 	.word	0x00025090


	//   ....[112]....
        /*1068*/ 	.word	0x000250c0


	//   ....[113]....
        /*106c*/ 	.word	0x00025250


	//   ....[114]....
        /*1070*/ 	.word	0x00025280


	//   ....[115]....
        /*1074*/ 	.word	0x000252b0


	//   ....[116]....
        /*1078*/ 	.word	0x000252e0


	//   ....[117]....
        /*107c*/ 	.word	0x00025310


	//   ....[118]....
        /*1080*/ 	.word	0x00025340


	//   ....[119]....
        /*1084*/ 	.word	0x000253d0


	//   ....[120]....
        /*1088*/ 	.word	0x00025400


	//   ....[121]....
        /*108c*/ 	.word	0x00025410


	//   ....[122]....
        /*1090*/ 	.word	0x00025450


	//   ....[123]....
        /*1094*/ 	.word	0x00026bd0


	//   ....[124]....
        /*1098*/ 	.word	0x00029690


	//   ....[125]....
        /*109c*/ 	.word	0x000296b0


	//   ....[126]....
        /*10a0*/ 	.word	0x000296c0


	//   ....[127]....
        /*10a4*/ 	.word	0x00029770


	//   ....[128]....
        /*10a8*/ 	.word	0x000297b0


	//   ....[129]....
        /*10ac*/ 	.word	0x00029810


	//   ....[130]....
        /*10b0*/ 	.word	0x00029830


	//   ....[131]....
        /*10b4*/ 	.word	0x00029860


	//   ....[132]....
        /*10b8*/ 	.word	0x0002a000


	//   ....[133]....
        /*10bc*/ 	.word	0x0002a030


	//   ....[134]....
        /*10c0*/ 	.word	0x0002a050


	//   ....[135]....
        /*10c4*/ 	.word	0x0002a0f0


	//   ....[136]....
        /*10c8*/ 	.word	0x0002a100


	//   ....[137]....
        /*10cc*/ 	.word	0x0002a1b0


	//   ....[138]....
        /*10d0*/ 	.word	0x0002a1c0


	//   ....[139]....
        /*10d4*/ 	.word	0x0002a270


	//   ....[140]....
        /*10d8*/ 	.word	0x0002a280


	//   ....[141]....
        /*10dc*/ 	.word	0x0002a330


	//   ....[142]....
        /*10e0*/ 	.word	0x0002a340


	//   ....[143]....
        /*10e4*/ 	.word	0x0002a3f0


	//   ....[144]....
        /*10e8*/ 	.word	0x0002a400


	//   ....[145]....
        /*10ec*/ 	.word	0x0002a4b0


	//   ....[146]....
        /*10f0*/ 	.word	0x0002a4c0


	//   ....[147]....
        /*10f4*/ 	.word	0x0002a500


	//   ....[148]....
        /*10f8*/ 	.word	0x0002acf0


	//   ....[149]....
        /*10fc*/ 	.word	0x0002ad20


	//   ....[150]....
        /*1100*/ 	.word	0x0002ad50


	//   ....[151]....
        /*1104*/ 	.word	0x0002ae10


	//   ....[152]....
        /*1108*/ 	.word	0x0002ae40


	//   ....[153]....
        /*110c*/ 	.word	0x0002ae90


	//   ....[154]....
        /*1110*/ 	.word	0x0002aec0


	//   ....[155]....
        /*1114*/ 	.word	0x0002af30


	//   ....[156]....
        /*1118*/ 	.word	0x0002b210


	//   ....[157]....
        /*111c*/ 	.word	0x0002b230


	//   ....[158]....
        /*1120*/ 	.word	0x0002b2f0


	//   ....[159]....
        /*1124*/ 	.word	0x0002b300


	//   ....[160]....
        /*1128*/ 	.word	0x0002b3b0


	//   ....[161]....
        /*112c*/ 	.word	0x0002b3c0


	//   ....[162]....
        /*1130*/ 	.word	0x0002b3d0


	//   ....[163]....
        /*1134*/ 	.word	0x0002b480


	//   ....[164]....
        /*1138*/ 	.word	0x0002b9f0


	//   ....[165]....
        /*113c*/ 	.word	0x0002ba30


	//   ....[166]....
        /*1140*/ 	.word	0x0002bab0


	//   ....[167]....
        /*1144*/ 	.word	0x0002bae0


	//   ....[168]....
        /*1148*/ 	.word	0x0002bb70


	//   ....[169]....
        /*114c*/ 	.word	0x0002bba0


	//   ....[170]....
        /*1150*/ 	.word	0x0002bbb0


	//   ....[171]....
        /*1154*/ 	.word	0x0002bc40


	//   ....[172]....
        /*1158*/ 	.word	0x0002c0b0


	//   ....[173]....
        /*115c*/ 	.word	0x0002c0e0


	//   ....[174]....
        /*1160*/ 	.word	0x0002c140


	//   ....[175]....
        /*1164*/ 	.word	0x0002c170


	//   ....[176]....
        /*1168*/ 	.word	0x0002c1a0


	//   ....[177]....
        /*116c*/ 	.word	0x0002c1d0


	//   ....[178]....
        /*1170*/ 	.word	0x0002c200


	//   ....[179]....
        /*1174*/ 	.word	0x0002c230


	//   ....[180]....
        /*1178*/ 	.word	0x0002c3d0


	//   ....[181]....
        /*117c*/ 	.word	0x0002c400


	//   ....[182]....
        /*1180*/ 	.word	0x0002c430


	//   ....[183]....
        /*1184*/ 	.word	0x0002c460


	//   ....[184]....
        /*1188*/ 	.word	0x0002c490


	//   ....[185]....
        /*118c*/ 	.word	0x0002c4c0


	//   ....[186]....
        /*1190*/ 	.word	0x0002c580


	//   ....[187]....
        /*1194*/ 	.word	0x0002c5a0


	//   ....[188]....
        /*1198*/ 	.word	0x0002c5c0


	//   ....[189]....
        /*119c*/ 	.word	0x0002c620


	//   ....[190]....
        /*11a0*/ 	.word	0x0002d040


	//   ....[191]....
        /*11a4*/ 	.word	0x0002d380


	//   ....[192]....
        /*11a8*/ 	.word	0x0002d410


	//   ....[193]....
        /*11ac*/ 	.word	0x0002d4b0


	//   ....[194]....
        /*11b0*/ 	.word	0x0002d540


	//   ....[195]....
        /*11b4*/ 	.word	0x0002d630


	//   ....[196]....
        /*11b8*/ 	.word	0x0002d6c0


	//   ....[197]....
        /*11bc*/ 	.word	0x0002d760


	//   ....[198]....
        /*11c0*/ 	.word	0x0002d7f0


	//   ....[199]....
        /*11c4*/ 	.word	0x0002d8e0


	//   ....[200]....
        /*11c8*/ 	.word	0x0002d970


	//   ....[201]....
        /*11cc*/ 	.word	0x0002da10


	//   ....[202]....
        /*11d0*/ 	.word	0x0002daa0


	//   ....[203]....
        /*11d4*/ 	.word	0x0002db90


	//   ....[204]....
        /*11d8*/ 	.word	0x0002dc20


	//   ....[205]....
        /*11dc*/ 	.word	0x0002dc70


	//   ....[206]....
        /*11e0*/ 	.word	0x0002dcc0


	//   ....[207]....
        /*11e4*/ 	.word	0x0002dd60


	//   ....[208]....
        /*11e8*/ 	.word	0x0002ddf0


	//   ....[209]....
        /*11ec*/ 	.word	0x0002de40


	//   ....[210]....
        /*11f0*/ 	.word	0x0002de90


	//   ....[211]....
        /*11f4*/ 	.word	0x0002df30


	//   ....[212]....
        /*11f8*/ 	.word	0x0002dfc0


	//   ....[213]....
        /*11fc*/ 	.word	0x0002e010


	//   ....[214]....
        /*1200*/ 	.word	0x0002e060


	//   ....[215]....
        /*1204*/ 	.word	0x0002e100


	//   ....[216]....
        /*1208*/ 	.word	0x0002e190


	//   ....[217]....
        /*120c*/ 	.word	0x0002e1e0


	//   ....[218]....
        /*1210*/ 	.word	0x0002e230


	//   ....[219]....
        /*1214*/ 	.word	0x0002e320


	//   ....[220]....
        /*1218*/ 	.word	0x0002e3b0


	//   ....[221]....
        /*121c*/ 	.word	0x0002e400


	//   ....[222]....
        /*1220*/ 	.word	0x0002e450


	//   ....[223]....
        /*1224*/ 	.word	0x0002e4e0


	//   ....[224]....
        /*1228*/ 	.word	0x0002e570


	//   ....[225]....
        /*122c*/ 	.word	0x0002e5c0


	//   ....[226]....
        /*1230*/ 	.word	0x0002e610


	//   ....[227]....
        /*1234*/ 	.word	0x0002e6a0


	//   ....[228]....
        /*1238*/ 	.word	0x0002e730


	//   ....[229]....
        /*123c*/ 	.word	0x0002e780


	//   ....[230]....
        /*1240*/ 	.word	0x0002e7d0


	//   ....[231]....
        /*1244*/ 	.word	0x0002e860


	//   ....[232]....
        /*1248*/ 	.word	0x0002e8f0


	//   ....[233]....
        /*124c*/ 	.word	0x0002e940


	//   ....[234]....
        /*1250*/ 	.word	0x0002e990


	//   ....[235]....
        /*1254*/ 	.word	0x0002ed30


	//   ....[236]....
        /*1258*/ 	.word	0x0002f010


	//   ....[237]....
        /*125c*/ 	.word	0x0002f100


	//   ....[238]....
        /*1260*/ 	.word	0x0002f1a0


	//   ....[239]....
        /*1264*/ 	.word	0x0002f200


	//   ....[240]....
        /*1268*/ 	.word	0x0002f2e0


	//   ....[241]....
        /*126c*/ 	.word	0x0002f3b0


	//   ....[242]....
        /*1270*/ 	.word	0x0002f4b0


	//   ....[243]....
        /*1274*/ 	.word	0x0002f520


	//   ....[244]....
        /*1278*/ 	.word	0x0002f600


	//   ....[245]....
        /*127c*/ 	.word	0x0002f6b0


	//   ....[246]....
        /*1280*/ 	.word	0x0002f710


	//   ....[247]....
        /*1284*/ 	.word	0x0002f770


	//   ....[248]....
        /*1288*/ 	.word	0x0002f880


	//   ....[249]....
        /*128c*/ 	.word	0x0002f8e0


	//   ....[250]....
        /*1290*/ 	.word	0x0002fa00


	//   ....[251]....
        /*1294*/ 	.word	0x0002fa60


	//   ....[252]....
        /*1298*/ 	.word	0x0002fb80


	//   ....[253]....
        /*129c*/ 	.word	0x0002fbe0


	//   ....[254]....
        /*12a0*/ 	.word	0x0002fd00


	//   ....[255]....
        /*12a4*/ 	.word	0x0002fd60


	//   ....[0]....
        /*12a8*/ 	.word	0x0002fe80


	//   ....[1]....
        /*12ac*/ 	.word	0x0002fee0


	//   ....[2]....
        /*12b0*/ 	.word	0x00030000


	//   ....[3]....
        /*12b4*/ 	.word	0x00030060


	//   ....[4]....
        /*12b8*/ 	.word	0x00030160


	//   ....[5]....
        /*12bc*/ 	.word	0x00030290


	//   ....[6]....
        /*12c0*/ 	.word	0x00030360


	//   ....[7]....
        /*12c4*/ 	.word	0x00030430


	//   ....[8]....
        /*12c8*/ 	.word	0x00030510


	//   ....[9]....
        /*12cc*/ 	.word	0x00030570


	//   ....[10]....
        /*12d0*/ 	.word	0x00030650


	//   ....[11]....
        /*12d4*/ 	.word	0x000306b0


	//   ....[12]....
        /*12d8*/ 	.word	0x000307c0


	//   ....[13]....
        /*12dc*/ 	.word	0x000308b0


	//   ....[14]....
        /*12e0*/ 	.word	0x00030950


	//   ....[15]....
        /*12e4*/ 	.word	0x000309b0


	//   ....[16]....
        /*12e8*/ 	.word	0x00030ad0


	//   ....[17]....
        /*12ec*/ 	.word	0x00030b30


	//   ....[18]....
        /*12f0*/ 	.word	0x00030c50


	//   ....[19]....
        /*12f4*/ 	.word	0x00030cb0


	//   ....[20]....
        /*12f8*/ 	.word	0x00030d80


	//   ....[21]....
        /*12fc*/ 	.word	0x00030ef0


	//   ....[22]....
        /*1300*/ 	.word	0x00030fc0


	//   ....[23]....
        /*1304*/ 	.word	0x00031100


	//   ....[24]....
        /*1308*/ 	.word	0x000311b0


	//   ....[25]....
        /*130c*/ 	.word	0x00031210


	//   ....[26]....
        /*1310*/ 	.word	0x000312d0


	//   ....[27]....
        /*1314*/ 	.word	0x000313b0


	//   ....[28]....
        /*1318*/ 	.word	0x00031470


	//   ....[29]....
        /*131c*/ 	.word	0x00031580


	//   ....[30]....
        /*1320*/ 	.word	0x00031620


	//   ....[31]....
        /*1324*/ 	.word	0x00031790


	//   ....[32]....
        /*1328*/ 	.word	0x00031800


	//   ....[33]....
        /*132c*/ 	.word	0x00031870


	//   ....[34]....
        /*1330*/ 	.word	0x000318e0


	//   ....[35]....
        /*1334*/ 	.word	0x00031950


	//   ....[36]....
        /*1338*/ 	.word	0x000319d0


	//   ....[37]....
        /*133c*/ 	.word	0x00031a50


	//   ....[38]....
        /*1340*/ 	.word	0x00031ae0


	//   ....[39]....
        /*1344*/ 	.word	0x00031b50


	//   ....[40]....
        /*1348*/ 	.word	0x00031bc0


	//   ....[41]....
        /*134c*/ 	.word	0x00031c30


	//   ....[42]....
        /*1350*/ 	.word	0x00031cb0


	//   ....[43]....
        /*1354*/ 	.word	0x00031d20


	//   ....[44]....
        /*1358*/ 	.word	0x00031db0


	//   ....[45]....
        /*135c*/ 	.word	0x00031e10


	//   ....[46]....
        /*1360*/ 	.word	0x00031ea0


	//   ....[47]....
        /*1364*/ 	.word	0x00031fd0


	//----- nvinfo : EIATTR_REG_RECONFIG
	.align		4
.L_471:
        /*1368*/ 	.byte	0x01, 0x54
	.zero		2


	//----- nvinfo : EIATTR_SYSCALL_OFFSETS
	.align		4
        /*136c*/ 	.byte	0x04, 0x46
        /*136e*/ 	.short	(.L_473 - .L_472)


	//   ....[0]....
.L_472:
        /*1370*/ 	.word	0x00002720


	//   ....[1]....
        /*1374*/ 	.word	0x00002870


	//   ....[2]....
        /*1378*/ 	.word	0x00009bf0


	//   ....[3]....
        /*137c*/ 	.word	0x00009f10


	//   ....[4]....
        /*1380*/ 	.word	0x00028c80


	//   ....[5]....
        /*1384*/ 	.word	0x00028dd0


	//   ....[6]....
        /*1388*/ 	.word	0x00028ec0


	//   ....[7]....
        /*138c*/ 	.word	0x00029c70


	//----- nvinfo : EIATTR_MBARRIER_INSTR_OFFSETS
	.align		4
.L_473:
        /*1390*/ 	.byte	0x04, 0x39
        /*1392*/ 	.short	(.L_475 - .L_474)


	//   ....[0]....
.L_474:
        /*1394*/ 	.word	0x00000270
        /*1398*/ 	.word	0x000000ff
        /*139c*/ 	.word	0x00030800
        /*13a0*/ 	.short	0x0100
        /*13a2*/ 	.byte	0x08
	.zero		1


	//   ....[1]....
        /*13a4*/ 	.word	0x00000280
        /*13a8*/ 	.word	0x000000ff
        /*13ac*/ 	.word	0x00030820
        /*13b0*/ 	.short	0x0100
        /*13b2*/ 	.byte	0x08
	.zero		1


	//   ....[2]....
        /*13b4*/ 	.word	0x00000370
        /*13b8*/ 	.word	0x000000ff
        /*13bc*/ 	.word	0x00030830
        /*13c0*/ 	.short	0x0100
        /*13c2*/ 	.byte	0x08
	.zero		1


	//   ....[3]....
        /*13c4*/ 	.word	0x00000380
        /*13c8*/ 	.word	0x000000ff
        /*13cc*/ 	.word	0x00030840
        /*13d0*/ 	.short	0x0100
        /*13d2*/ 	.byte	0x08
	.zero		1


	//   ....[4]....
        /*13d4*/ 	.word	0x00000390
        /*13d8*/ 	.word	0x000000ff
        /*13dc*/ 	.word	0x00030838
        /*13e0*/ 	.short	0x0100
        /*13e2*/ 	.byte	0x08
	.zero		1


	//   ....[5]....
        /*13e4*/ 	.word	0x000003a0
        /*13e8*/ 	.word	0x000000ff
        /*13ec*/ 	.word	0x00030848
        /*13f0*/ 	.short	0x0100
        /*13f2*/ 	.byte	0x08
	.zero		1


	//   ....[6]....
        /*13f4*/ 	.word	0x000004d0
        /*13f8*/ 	.word	0x000000ff
        /*13fc*/ 	.word	0x00030850
        /*1400*/ 	.short	0x0100
        /*1402*/ 	.byte	0x08
	.zero		1


	//   ....[7]....
        /*1404*/ 	.word	0x000004e0
        /*1408*/ 	.word	0x000000ff
        /*140c*/ 	.word	0x00030860
        /*1410*/ 	.short	0x0100
        /*1412*/ 	.byte	0x08
	.zero		1


	//   ....[8]....
        /*1414*/ 	.word	0x000004f0
        /*1418*/ 	.word	0x000000ff
        /*141c*/ 	.word	0x00030858
        /*1420*/ 	.short	0x0100
        /*1422*/ 	.byte	0x08
	.zero		1


	//   ....[9]....
        /*1424*/ 	.word	0x00000500
        /*1428*/ 	.word	0x000000ff
        /*142c*/ 	.word	0x00030868
        /*1430*/ 	.short	0x0100
        /*1432*/ 	.byte	0x08
	.zero		1


	//   ....[10]....
        /*1434*/ 	.word	0x000005f0
        /*1438*/ 	.word	0x000000ff
        /*143c*/ 	.word	0x00030870
        /*1440*/ 	.short	0x0100
        /*1442*/ 	.byte	0x06
	.zero		1


	//   ....[11]....
        /*1444*/ 	.word	0x00000600
        /*1448*/ 	.word	0x000000ff
        /*144c*/ 	.word	0x00030880
        /*1450*/ 	.short	0x0100
        /*1452*/ 	.byte	0x06
	.zero		1


	//   ....[12]....
        /*1454*/ 	.word	0x00000610
        /*1458*/ 	.word	0x000000ff
        /*145c*/ 	.word	0x00030878
        /*1460*/ 	.short	0x0100
        /*1462*/ 	.byte	0x06
	.zero		1


	//   ....[13]....
        /*1464*/ 	.word	0x00000620
        /*1468*/ 	.word	0x000000ff
        /*146c*/ 	.word	0x00030888
        /*1470*/ 	.short	0x0100
        /*1472*/ 	.byte	0x06
	.zero		1


	//   ....[14]....
        /*1474*/ 	.word	0x00000750
        /*1478*/ 	.word	0x000000ff
        /*147c*/ 	.word	0x00030890
        /*1480*/ 	.short	0x0100
        /*1482*/ 	.byte	0x08
	.zero		1


	//   ....[15]....
        /*1484*/ 	.word	0x00000760
        /*1488*/ 	.word	0x000000ff
        /*148c*/ 	.word	0x000308a0
        /*1490*/ 	.short	0x0100
        /*1492*/ 	.byte	0x08
	.zero		1


	//   ....[16]....
        /*1494*/ 	.word	0x00000770
        /*1498*/ 	.word	0x000000ff
        /*149c*/ 	.word	0x00030898
        /*14a0*/ 	.short	0x0100
        /*14a2*/ 	.byte	0x08
	.zero		1


	//   ....[17]....
        /*14a4*/ 	.word	0x00000780
        /*14a8*/ 	.word	0x000000ff
        /*14ac*/ 	.word	0x000308a8
        /*14b0*/ 	.short	0x0100
        /*14b2*/ 	.byte	0x08
	.zero		1


	//   ....[18]....
        /*14b4*/ 	.word	0x000008b0
        /*14b8*/ 	.word	0x000000ff
        /*14bc*/ 	.word	0x000308b0
        /*14c0*/ 	.short	0x0100
        /*14c2*/ 	.byte	0x08
	.zero		1


	//   ....[19]....
        /*14c4*/ 	.word	0x000008c0
        /*14c8*/ 	.word	0x000000ff
        /*14cc*/ 	.word	0x000308c0
        /*14d0*/ 	.short	0x0100
        /*14d2*/ 	.byte	0x08
	.zero		1


	//   ....[20]....
        /*14d4*/ 	.word	0x000008d0
        /*14d8*/ 	.word	0x000000ff
        /*14dc*/ 	.word	0x000308b8
        /*14e0*/ 	.short	0x0100
        /*14e2*/ 	.byte	0x08
	.zero		1


	//   ....[21]....
        /*14e4*/ 	.word	0x000008e0
        /*14e8*/ 	.word	0x000000ff
        /*14ec*/ 	.word	0x000308c8
        /*14f0*/ 	.short	0x0100
        /*14f2*/ 	.byte	0x08
	.zero		1


	//   ....[22]....
        /*14f4*/ 	.word	0x00003d00
        /*14f8*/ 	.word	0x00000058
        /*14fc*/ 	.word	0x00030890
        /*1500*/ 	.short	0x010a
        /*1502*/ 	.byte	0x3f
	.zero		1


	//   ....[23]....
        /*1504*/ 	.word	0x000061f0
        /*1508*/ 	.word	0x00000058
        /*150c*/ 	.word	0x00030890
        /*1510*/ 	.short	0x010a
        /*1512*/ 	.byte	0x3f
	.zero		1


	//   ....[24]....
        /*1514*/ 	.word	0x00008250
        /*1518*/ 	.word	0x00000058
        /*151c*/ 	.word	0x00030890
        /*1520*/ 	.short	0x010a
        /*1522*/ 	.byte	0x3f
	.zero		1


	//   ....[25]....
        /*1524*/ 	.word	0x00008860
        /*1528*/ 	.word	0x0000000b
        /*152c*/ 	.word	0x00000000
        /*1530*/ 	.short	0x0101
        /*1532*/ 	.byte	0x3f
	.zero		1


	//   ....[26]....
        /*1534*/ 	.word	0x000088a0
        /*1538*/ 	.word	0x00000058
        /*153c*/ 	.word	0x000308b0
        /*1540*/ 	.short	0x010a
        /*1542*/ 	.byte	0x3f
	.zero		1


	//   ....[27]....
        /*1544*/ 	.word	0x00008e50
        /*1548*/ 	.word	0x00000058
        /*154c*/ 	.word	0x00000000
        /*1550*/ 	.short	0x0101
        /*1552*/ 	.byte	0x3f
	.zero		1


	//   ....[28]....
        /*1554*/ 	.word	0x00009c90
        /*1558*/ 	.word	0x00000011
        /*155c*/ 	.word	0x00030800
        /*1560*/ 	.short	0x010a
        /*1562*/ 	.byte	0x3f
	.zero		1


	//   ....[29]....
        /*1564*/ 	.word	0x00009ce0
        /*1568*/ 	.word	0x00000011
        /*156c*/ 	.word	0x00030800
        /*1570*/ 	.short	0x010a
        /*1572*/ 	.byte	0x3f
	.zero		1


	//   ....[30]....
        /*1574*/ 	.word	0x0000b7e0
        /*1578*/ 	.word	0x00000011
        /*157c*/ 	.word	0x00030800
        /*1580*/ 	.short	0x010a
        /*1582*/ 	.byte	0x3f
	.zero		1


	//   ....[31]....
        /*1584*/ 	.word	0x0000fc00
        /*1588*/ 	.word	0x00000011
        /*158c*/ 	.word	0x00030800
        /*1590*/ 	.short	0x010a
        /*1592*/ 	.byte	0x3f
	.zero		1


	//   ....[32]....
        /*1594*/ 	.word	0x000133e0
        /*1598*/ 	.word	0x00000000
        /*159c*/ 	.word	0x00030830
        /*15a0*/ 	.short	0x010a
        /*15a2*/ 	.byte	0x3f
	.zero		1


	//   ....[33]....
        /*15a4*/ 	.word	0x00013490
        /*15a8*/ 	.word	0x00000000
        /*15ac*/ 	.word	0x00030830
        /*15b0*/ 	.short	0x010a
        /*15b2*/ 	.byte	0x3f
	.zero		1


	//   ....[34]....
        /*15b4*/ 	.word	0x000144d0
        /*15b8*/ 	.word	0x00000002
        /*15bc*/ 	.word	0x00000000
        /*15c0*/ 	.short	0x0101
        /*15c2*/ 	.byte	0x3f
	.zero		1


	//   ....[35]....
        /*15c4*/ 	.word	0x00016290
        /*15c8*/ 	.word	0x00000002
        /*15cc*/ 	.word	0x00030830
        /*15d0*/ 	.short	0x010a
        /*15d2*/ 	.byte	0x3f
	.zero		1


	//   ....[36]....
        /*15d4*/ 	.word	0x00016320
        /*15d8*/ 	.word	0x00000002
        /*15dc*/ 	.word	0x00030830
        /*15e0*/ 	.short	0x010a
        /*15e2*/ 	.byte	0x3f
	.zero		1


	//   ....[37]....
        /*15e4*/ 	.word	0x00017530
        /*15e8*/ 	.word	0x000000da
        /*15ec*/ 	.word	0x00030850
        /*15f0*/ 	.short	0x010a
        /*15f2*/ 	.byte	0x3f
	.zero		1


	//   ....[38]....
        /*15f4*/ 	.word	0x00017580
        /*15f8*/ 	.word	0x000000da
        /*15fc*/ 	.word	0x00030850
        /*1600*/ 	.short	0x010a
        /*1602*/ 	.byte	0x3f
	.zero		1


	//   ....[39]....
        /*1604*/ 	.word	0x00017b60
        /*1608*/ 	.word	0x00000002
        /*160c*/ 	.word	0x00000000
        /*1610*/ 	.short	0x0101
        /*1612*/ 	.byte	0x3f
	.zero		1


	//   ....[40]....
        /*1614*/ 	.word	0x00019270
        /*1618*/ 	.word	0x000000da
        /*161c*/ 	.word	0x00000000
        /*1620*/ 	.short	0x0101
        /*1622*/ 	.byte	0x3f
	.zero		1


	//   ....[41]....
        /*1624*/ 	.word	0x000197f0
        /*1628*/ 	.word	0x000000de
        /*162c*/ 	.word	0x00030830
        /*1630*/ 	.short	0x010a
        /*1632*/ 	.byte	0x3f
	.zero		1


	//   ....[42]....
        /*1634*/ 	.word	0x00019880
        /*1638*/ 	.word	0x000000de
        /*163c*/ 	.word	0x00030830
        /*1640*/ 	.short	0x010a
        /*1642*/ 	.byte	0x3f
	.zero		1


	//   ....[43]....
        /*1644*/ 	.word	0x0001aaa0
        /*1648*/ 	.word	0x0000000b
        /*164c*/ 	.word	0x00030850
        /*1650*/ 	.short	0x010a
        /*1652*/ 	.byte	0x3f
	.zero		1


	//   ....[44]....
        /*1654*/ 	.word	0x0001aaf0
        /*1658*/ 	.word	0x0000000b
        /*165c*/ 	.word	0x00030850
        /*1660*/ 	.short	0x010a
        /*1662*/ 	.byte	0x3f
	.zero		1


	//   ....[45]....
        /*1664*/ 	.word	0x0001b430
        /*1668*/ 	.word	0x000000de
        /*166c*/ 	.word	0x00000000
        /*1670*/ 	.short	0x0101
        /*1672*/ 	.byte	0x3f
	.zero		1


	//   ....[46]....
        /*1674*/ 	.word	0x0001bbb0
        /*1678*/ 	.word	0x0000000b
        /*167c*/ 	.word	0x00000000
        /*1680*/ 	.short	0x0101
        /*1682*/ 	.byte	0x3f
	.zero		1


	//   ....[47]....
        /*1684*/ 	.word	0x0001be20
        /*1688*/ 	.word	0x00000004
        /*168c*/ 	.word	0x00030830
        /*1690*/ 	.short	0x010a
        /*1692*/ 	.byte	0x3f
	.zero		1


	//   ....[48]....
        /*1694*/ 	.word	0x0001beb0
        /*1698*/ 	.word	0x00000004
        /*169c*/ 	.word	0x00030830
        /*16a0*/ 	.short	0x010a
        /*16a2*/ 	.byte	0x3f
	.zero		1


	//   ....[49]....
        /*16a4*/ 	.word	0x0001d0e0
        /*16a8*/ 	.word	0x000000de
        /*16ac*/ 	.word	0x00030850
        /*16b0*/ 	.short	0x010a
        /*16b2*/ 	.byte	0x3f
	.zero		1


	//   ....[50]....
        /*16b4*/ 	.word	0x0001d130
        /*16b8*/ 	.word	0x000000de
        /*16bc*/ 	.word	0x00030850
        /*16c0*/ 	.short	0x010a
        /*16c2*/ 	.byte	0x3f
	.zero		1


	//   ....[51]....
        /*16c4*/ 	.word	0x0001d700
        /*16c8*/ 	.word	0x00000004
        /*16cc*/ 	.word	0x00000000
        /*16d0*/ 	.short	0x0101
        /*16d2*/ 	.byte	0x3f
	.zero		1


	//   ....[52]....
        /*16d4*/ 	.word	0x0001ee20
        /*16d8*/ 	.word	0x000000de
        /*16dc*/ 	.word	0x00000000
        /*16e0*/ 	.short	0x0101
        /*16e2*/ 	.byte	0x3f
	.zero		1


	//   ....[53]....
        /*16e4*/ 	.word	0x0001f7c0
        /*16e8*/ 	.word	0x00000005
        /*16ec*/ 	.word	0x00030850
        /*16f0*/ 	.short	0x010a
        /*16f2*/ 	.byte	0x3f
	.zero		1


	//   ....[54]....
        /*16f4*/ 	.word	0x0001f810
        /*16f8*/ 	.word	0x00000005
        /*16fc*/ 	.word	0x00030850
        /*1700*/ 	.short	0x010a
        /*1702*/ 	.byte	0x3f
	.zero		1


	//   ....[55]....
        /*1704*/ 	.word	0x00020460
        /*1708*/ 	.word	0x00000005
        /*170c*/ 	.word	0x00000000
        /*1710*/ 	.short	0x0101
        /*1712*/ 	.byte	0x3f
	.zero		1


	//   ....[56]....
        /*1714*/ 	.word	0x00022020
        /*1718*/ 	.word	0x00000000
        /*171c*/ 	.word	0x00000000
        /*1720*/ 	.short	0x0101
        /*1722*/ 	.byte	0x3f
	.zero		1


	//   ....[57]....
        /*1724*/ 	.word	0x00022c60
        /*1728*/ 	.word	0x00000006
        /*172c*/ 	.word	0x00000000
        /*1730*/ 	.short	0x0101
        /*1732*/ 	.byte	0x3f
	.zero		1


	//   ....[58]....
        /*1734*/ 	.word	0x00026cb0
        /*1738*/ 	.word	0x00000011
        /*173c*/ 	.word	0x00030820
        /*1740*/ 	.short	0x010a
        /*1742*/ 	.byte	0x3f
	.zero		1


	//   ....[59]....
        /*1744*/ 	.word	0x00026d40
        /*1748*/ 	.word	0x0000000c
        /*174c*/ 	.word	0x000308a0
        /*1750*/ 	.short	0x010a
        /*1752*/ 	.byte	0x3f
	.zero		1


	//   ....[60]....
        /*1754*/ 	.word	0x000272a0
        /*1758*/ 	.word	0x0000000c
        /*175c*/ 	.word	0x000308c0
        /*1760*/ 	.short	0x010a
        /*1762*/ 	.byte	0x3f
	.zero		1


	//   ....[61]....
        /*1764*/ 	.word	0x000278b0
        /*1768*/ 	.word	0x00000007
        /*176c*/ 	.word	0x000308a0
        /*1770*/ 	.short	0x010a
        /*1772*/ 	.byte	0x3f
	.zero		1


	//   ....[62]....
        /*1774*/ 	.word	0x00027df0
        /*1778*/ 	.word	0x00000007
        /*177c*/ 	.word	0x000308c0
        /*1780*/ 	.short	0x010a
        /*1782*/ 	.byte	0x3f
	.zero		1


	//   ....[63]....
        /*1784*/ 	.word	0x00029480
        /*1788*/ 	.word	0x00000004
        /*178c*/ 	.word	0x00030840
        /*1790*/ 	.short	0x010a
        /*1792*/ 	.byte	0x3f
	.zero		1


	//   ....[64]....
        /*1794*/ 	.word	0x00029970
        /*1798*/ 	.word	0x00000004
        /*179c*/ 	.word	0x00030830
        /*17a0*/ 	.short	0x0107
        /*17a2*/ 	.byte	0x3f
	.zero		1


	//   ....[65]....
        /*17a4*/ 	.word	0x00029a20
        /*17a8*/ 	.word	0x00000004
        /*17ac*/ 	.word	0x00030830
        /*17b0*/ 	.short	0x0101
        /*17b2*/ 	.byte	0x3f
	.zero		1


	//   ....[66]....
        /*17b4*/ 	.word	0x0002a640
        /*17b8*/ 	.word	0x00000011
        /*17bc*/ 	.word	0x00030800
        /*17c0*/ 	.short	0x0107
        /*17c2*/ 	.byte	0x3f
	.zero		1


	//   ....[67]....
        /*17c4*/ 	.word	0x0002a760
        /*17c8*/ 	.word	0x00000011
        /*17cc*/ 	.word	0x00030800
        /*17d0*/ 	.short	0x0101
        /*17d2*/ 	.byte	0x3f
	.zero		1


	//   ....[68]....
        /*17d4*/ 	.word	0x0002a780
        /*17d8*/ 	.word	0x00000011
        /*17dc*/ 	.word	0x00030820
        /*17e0*/ 	.short	0x010a
        /*17e2*/ 	.byte	0x3f
	.zero		1


	//   ....[69]....
        /*17e4*/ 	.word	0x0002ab60
        /*17e8*/ 	.word	0x00000007
        /*17ec*/ 	.word	0x00030840
        /*17f0*/ 	.short	0x010a
        /*17f2*/ 	.byte	0x3f
	.zero		1


	//   ....[70]....
        /*17f4*/ 	.word	0x0002b040
        /*17f8*/ 	.word	0x00000007
        /*17fc*/ 	.word	0x00030830
        /*1800*/ 	.short	0x0107
        /*1802*/ 	.byte	0x3f
	.zero		1


	//   ....[71]....
        /*1804*/ 	.word	0x0002b0f0
        /*1808*/ 	.word	0x00000007
        /*180c*/ 	.word	0x00030830
        /*1810*/ 	.short	0x0101
        /*1812*/ 	.byte	0x3f
	.zero		1


	//   ....[72]....
        /*1814*/ 	.word	0x0002b150
        /*1818*/ 	.word	0x00000007
        /*181c*/ 	.word	0x00030860
        /*1820*/ 	.short	0x010a
        /*1822*/ 	.byte	0x3f
	.zero		1


	//   ....[73]....
        /*1824*/ 	.word	0x0002b610
        /*1828*/ 	.word	0x00000007
        /*182c*/ 	.word	0x00030850
        /*1830*/ 	.short	0x0107
        /*1832*/ 	.byte	0x3f
	.zero		1


	//   ....[74]....
        /*1834*/ 	.word	0x0002b730
        /*1838*/ 	.word	0x00000007
        /*183c*/ 	.word	0x00030850
        /*1840*/ 	.short	0x0101
        /*1842*/ 	.byte	0x3f
	.zero		1


	//   ....[75]....
        /*1844*/ 	.word	0x0002b940
        /*1848*/ 	.word	0x00000004
        /*184c*/ 	.word	0x00030860
        /*1850*/ 	.short	0x010a
        /*1852*/ 	.byte	0x3f
	.zero		1


	//   ....[76]....
        /*1854*/ 	.word	0x0002bdc0
        /*1858*/ 	.word	0x00000004
        /*185c*/ 	.word	0x00030850
        /*1860*/ 	.short	0x0107
        /*1862*/ 	.byte	0x3f
	.zero		1


	//   ....[77]....
        /*1864*/ 	.word	0x0002be70
        /*1868*/ 	.word	0x00000004
        /*186c*/ 	.word	0x00030850
        /*1870*/ 	.short	0x0101
        /*1872*/ 	.byte	0x3f
	.zero		1


	//   ....[78]....
        /*1874*/ 	.word	0x0002cfc0
        /*1878*/ 	.word	0x00000005
        /*187c*/ 	.word	0x00030820
        /*1880*/ 	.short	0x010a
        /*1882*/ 	.byte	0x3f
	.zero		1


	//   ....[79]....
        /*1884*/ 	.word	0x0002d150
        /*1888*/ 	.word	0x00000003
        /*188c*/ 	.word	0x00030840
        /*1890*/ 	.short	0x010a
        /*1892*/ 	.byte	0x3f
	.zero		1


	//   ....[80]....
        /*1894*/ 	.word	0x0002d1f0
        /*1898*/ 	.word	0x00000005
        /*189c*/ 	.word	0x00030840
        /*18a0*/ 	.short	0x010a
        /*18a2*/ 	.byte	0x3f
	.zero		1


	//   ....[81]....
        /*18a4*/ 	.word	0x0002d230
        /*18a8*/ 	.word	0x00000003
        /*18ac*/ 	.word	0x00030860
        /*18b0*/ 	.short	0x010a
        /*18b2*/ 	.byte	0x3f
	.zero		1


	//   ....[82]....
        /*18b4*/ 	.word	0x0002d270
        /*18b8*/ 	.word	0x00000005
        /*18bc*/ 	.word	0x00030860
        /*18c0*/ 	.short	0x010a
        /*18c2*/ 	.byte	0x3f
	.zero		1


	//   ....[83]....
        /*18c4*/ 	.word	0x0002d2d0
        /*18c8*/ 	.word	0x00000058
        /*18cc*/ 	.word	0x00030890
        /*18d0*/ 	.short	0x010a
        /*18d2*/ 	.byte	0x3f
	.zero		1


	//   ....[84]....
        /*18d4*/ 	.word	0x0002d580
        /*18d8*/ 	.word	0x00000058
        /*18dc*/ 	.word	0x00030890
        /*18e0*/ 	.short	0x010a
        /*18e2*/ 	.byte	0x3f
	.zero		1


	//   ....[85]....
        /*18e4*/ 	.word	0x0002d830
        /*18e8*/ 	.word	0x00000058
        /*18ec*/ 	.word	0x00030890
        /*18f0*/ 	.short	0x010a
        /*18f2*/ 	.byte	0x3f
	.zero		1


	//   ....[86]....
        /*18f4*/ 	.word	0x0002dae0
        /*18f8*/ 	.word	0x00000058
        /*18fc*/ 	.word	0x000308b0
        /*1900*/ 	.short	0x010a
        /*1902*/ 	.byte	0x3f
	.zero		1


	//   ....[87]....
        /*1904*/ 	.word	0x0002e270
        /*1908*/ 	.word	0x00000011
        /*190c*/ 	.word	0x00030800
        /*1910*/ 	.short	0x010a
        /*1912*/ 	.byte	0x3f
	.zero		1


	//   ....[88]....
        /*1914*/ 	.word	0x0002e9d0
        /*1918*/ 	.word	0x00000011
        /*191c*/ 	.word	0x00030800
        /*1920*/ 	.short	0x010a
        /*1922*/ 	.byte	0x3f
	.zero		1


	//   ....[89]....
        /*1924*/ 	.word	0x0002ea20
        /*1928*/ 	.word	0x00000000
        /*192c*/ 	.word	0x00030830
        /*1930*/ 	.short	0x010a
        /*1932*/ 	.byte	0x3f
	.zero		1


	//   ....[90]....
        /*1934*/ 	.word	0x0002ea70
        /*1938*/ 	.word	0x00000002
        /*193c*/ 	.word	0x00030830
        /*1940*/ 	.short	0x010a
        /*1942*/ 	.byte	0x3f
	.zero		1


	//   ....[91]....
        /*1944*/ 	.word	0x0002eac0
        /*1948*/ 	.word	0x000000da
        /*194c*/ 	.word	0x00030850
        /*1950*/ 	.short	0x010a
        /*1952*/ 	.byte	0x3f
	.zero		1


	//   ....[92]....
        /*1954*/ 	.word	0x0002eb10
        /*1958*/ 	.word	0x000000de
        /*195c*/ 	.word	0x00030830
        /*1960*/ 	.short	0x010a
        /*1962*/ 	.byte	0x3f
	.zero		1


	//   ....[93]....
        /*1964*/ 	.word	0x0002eb60
        /*1968*/ 	.word	0x0000000b
        /*196c*/ 	.word	0x00030850
        /*1970*/ 	.short	0x010a
        /*1972*/ 	.byte	0x3f
	.zero		1


	//   ....[94]....
        /*1974*/ 	.word	0x0002ebb0
        /*1978*/ 	.word	0x00000004
        /*197c*/ 	.word	0x00030830
        /*1980*/ 	.short	0x010a
        /*1982*/ 	.byte	0x3f
	.zero		1


	//   ....[95]....
        /*1984*/ 	.word	0x0002ec00
        /*1988*/ 	.word	0x000000de
        /*198c*/ 	.word	0x00030850
        /*1990*/ 	.short	0x010a
        /*1992*/ 	.byte	0x3f
	.zero		1


	//   ....[96]....
        /*1994*/ 	.word	0x0002ec50
        /*1998*/ 	.word	0x00000005
        /*199c*/ 	.word	0x00030850
        /*19a0*/ 	.short	0x010a
        /*19a2*/ 	.byte	0x3f
	.zero		1


	//   ....[97]....
        /*19a4*/ 	.word	0x0002edf0
        /*19a8*/ 	.word	0x00000011
        /*19ac*/ 	.word	0x00030820
        /*19b0*/ 	.short	0x010a
        /*19b2*/ 	.byte	0x3f
	.zero		1


	//   ....[98]....
        /*19b4*/ 	.word	0x0002ee40
        /*19b8*/ 	.word	0x0000000c
        /*19bc*/ 	.word	0x000308a0
        /*19c0*/ 	.short	0x010a
        /*19c2*/ 	.byte	0x3f
	.zero		1


	//   ....[99]....
        /*19c4*/ 	.word	0x0002ee90
        /*19c8*/ 	.word	0x0000000c
        /*19cc*/ 	.word	0x000308c0
        /*19d0*/ 	.short	0x010a
        /*19d2*/ 	.byte	0x3f
	.zero		1


	//   ....[100]....
        /*19d4*/ 	.word	0x0002eee0
        /*19d8*/ 	.word	0x00000007
        /*19dc*/ 	.word	0x000308a0
        /*19e0*/ 	.short	0x010a
        /*19e2*/ 	.byte	0x3f
	.zero		1


	//   ....[101]....
        /*19e4*/ 	.word	0x0002ef30
        /*19e8*/ 	.word	0x00000007
        /*19ec*/ 	.word	0x000308c0
        /*19f0*/ 	.short	0x010a
        /*19f2*/ 	.byte	0x3f
	.zero		1


	//   ....[102]....
        /*19f4*/ 	.word	0x0002f050
        /*19f8*/ 	.word	0x00000004
        /*19fc*/ 	.word	0x00030840
        /*1a00*/ 	.short	0x010a
        /*1a02*/ 	.byte	0x3f
	.zero		1


	//   ....[103]....
        /*1a04*/ 	.word	0x00030190
        /*1a08*/ 	.word	0x00000011
        /*1a0c*/ 	.word	0x00030820
        /*1a10*/ 	.short	0x010a
        /*1a12*/ 	.byte	0x3f
	.zero		1


	//   ....[104]....
        /*1a14*/ 	.word	0x000301e0
        /*1a18*/ 	.word	0x00000007
        /*1a1c*/ 	.word	0x00030840
        /*1a20*/ 	.short	0x010a
        /*1a22*/ 	.byte	0x3f
	.zero		1


	//   ....[105]....
        /*1a24*/ 	.word	0x00030800
        /*1a28*/ 	.word	0x00000007
        /*1a2c*/ 	.word	0x00030860
        /*1a30*/ 	.short	0x010a
        /*1a32*/ 	.byte	0x3f
	.zero		1


	//   ....[106]....
        /*1a34*/ 	.word	0x00030e40
        /*1a38*/ 	.word	0x00000004
        /*1a3c*/ 	.word	0x00030860
        /*1a40*/ 	.short	0x010a
        /*1a42*/ 	.byte	0x3f
	.zero		1


	//   ....[107]....
        /*1a44*/ 	.word	0x00031ef0
        /*1a48*/ 	.word	0x00000005
        /*1a4c*/ 	.word	0x00030820
        /*1a50*/ 	.short	0x010a
        /*1a52*/ 	.byte	0x3f
	.zero		1


	//   ....[108]....
        /*1a54*/ 	.word	0x00032090
        /*1a58*/ 	.word	0x00000003
        /*1a5c*/ 	.word	0x00030840
        /*1a60*/ 	.short	0x010a
        /*1a62*/ 	.byte	0x3f
	.zero		1


	//   ....[109]....
        /*1a64*/ 	.word	0x000320e0
        /*1a68*/ 	.word	0x00000005
        /*1a6c*/ 	.word	0x00030840
        /*1a70*/ 	.short	0x010a
        /*1a72*/ 	.byte	0x3f
	.zero		1


	//   ....[110]....
        /*1a74*/ 	.word	0x00032130
        /*1a78*/ 	.word	0x00000003
        /*1a7c*/ 	.word	0x00030860
        /*1a80*/ 	.short	0x010a
        /*1a82*/ 	.byte	0x3f
	.zero		1


	//----- nvinfo : EIATTR_NUM_MBARRIERS
	.align		4
.L_475:
        /*1a84*/ 	.byte	0x03, 0x38
        /*1a86*/ 	.short	0x0016


	//----- nvinfo : EIATTR_EXIT_INSTR_OFFSETS
	.align		4
        /*1a88*/ 	.byte	0x04, 0x1c
        /*1a8a*/ 	.short	(.L_477 - .L_476)


	//   ....[0]....
.L_476:
        /*1a8c*/ 	.word	0x0002d2c0


	//----- nvinfo : EIATTR_MAX_THREADS
	.align		4
.L_477:
        /*1a90*/ 	.byte	0x04, 0x05
        /*1a92*/ 	.short	(.L_479 - .L_478)
.L_478:
        /*1a94*/ 	.word	0x00000180
        /*1a98*/ 	.word	0x00000001
        /*1a9c*/ 	.word	0x00000001


	//----- nvinfo : EIATTR_CRS_STACK_SIZE
	.align		4
.L_479:
        /*1aa0*/ 	.byte	0x04, 0x1e
        /*1aa2*/ 	.short	(.L_481 - .L_480)
.L_480:
        /*1aa4*/ 	.word	0x00000000


	//----- nvinfo : EIATTR_CBANK_PARAM_SIZE
	.align		4
.L_481:
        /*1aa8*/ 	.byte	0x03, 0x19
        /*1aaa*/ 	.short	0x0af0


	//----- nvinfo : EIATTR_PARAM_CBANK
	.align		4
        /*1aac*/ 	.byte	0x04, 0x0a
        /*1aae*/ 	.short	(.L_483 - .L_482)
	.align		4
.L_482:
        /*1ab0*/ 	.word	index@(.nv.constant0._ZN7cutlass13device_kernelIN5flash11enable_sm90INS1_16FlashAttnFwdSm90INS1_25CollectiveMainloopFwdSm90ILi2EN4cute5tupleIJNS5_1CILi1EEES8_S8_EEENS6_IJNS7_ILi128EEENS7_ILi64EEENS7_ILi256EEEEEELi256ENS_6half_tEfNS_4arch4Sm90ELb0ELb1ELb1ELb1ELb1ELb1ELb0ELb1ELb1ELb1ELb1ELb0EEENS1_21CollectiveEpilogueFwdINS6_IJSA_SC_SB_EEES9_SE_SG_Li256ELb1ELb1ELb1ELb0EEENS1_36VarlenDynamicPersistentTileSchedulerILi128ELi64ELi256ELi128ELb1ELb1ELb1ELb1ELb0ELb1EEEEEEEEEvNT_6ParamsE)
        /*1ab4*/ 	.short	0x0210
        /*1ab6*/ 	.short	0x0af0


	//----- nvinfo : EIATTR_SW_WAR
	.align		4
.L_483:
        /*1ab8*/ 	.byte	0x04, 0x36
        /*1aba*/ 	.short	(.L_485 - .L_484)
.L_484:
        /*1abc*/ 	.word	0x00000008
.L_485:


//--------------------- .nv.info._ZN7cutlass13device_kernelIN5flash11enable_sm90INS1_16FlashAttnFwdSm90INS1_25CollectiveMainloopFwdSm90ILi2EN4cute5tupleIJNS5_1CILi1EEES8_S8_EEENS6_IJNS7_ILi128EEENS7_ILi80EEENS7_ILi256EEEEEELi256ENS_6half_tEfNS_4arch4Sm90ELb1ELb0ELb1ELb0ELb1ELb0ELb0ELb1ELb1ELb1ELb1ELb0EEENS1_21CollectiveEpilogueFwdINS6_IJSA_SC_SB_EEES9_SE_SG_Li256ELb0ELb1ELb1ELb0EEENS1_19SingleTileSchedulerILb0ELb1ELb1ELi128EEEEEEEEEvNT_6ParamsE --------------------------
	.section	.nv.info._ZN7cutlass13device_kernelIN5flash11enable_sm90INS1_16FlashAttnFwdSm90INS1_25CollectiveMainloopFwdSm90ILi2EN4cute5tupleIJNS5_1CILi1EEES8_S8_EEENS6_IJNS7_ILi128EEENS7_ILi80EEENS7_ILi256EEEEEELi256ENS_6half_tEfNS_4arch4Sm90ELb1ELb0ELb1ELb0ELb1ELb0ELb0ELb1ELb1ELb1ELb1ELb0EEENS1_21CollectiveEpilogueFwdINS6_IJSA_SC_SB_EEES9_SE_SG_Li256ELb0ELb1ELb1ELb0EEENS1_19SingleTileSchedulerILb0ELb1ELb1ELi128EEEEEEEEEvNT_6ParamsE,"",@"SHT_CUDA_INFO"
	.sectionflags	@""
	.align	4


	//----- nvinfo : EIATTR_CUDA_API_VERSION
	.align		4
        /*0000*/ 	.byte	0x04, 0x37
        /*0002*/ 	.short	(.L_487 - .L_486)
.L_486:
        /*0004*/ 	.word	0x00000082


	//----- nvinfo : EIATTR_KPARAM_INFO
	.align		4
.L_487:
        /*0008*/ 	.byte	0x04, 0x17
        /*000a*/ 	.short	(.L_489 - .L_488)
.L_488:
        /*000c*/ 	.word	0x00000000
        /*0010*/ 	.short	0x0000
        /*0012*/ 	.short	0x0070
        /*0014*/ 	.byte	0x00, 0xf0, 0x01, 0x28


	//----- nvinfo : EIATTR_SPARSE_MMA_MASK
	.align		4
.L_489:
        /*0018*/ 	.byte	0x03, 0x50
        /*001a*/ 	.short	0x0000


	//----- nvinfo : EIATTR_MAXREG_COUNT
	.align		4
        /*001c*/ 	.byte	0x03, 0x1b
        /*001e*/ 	.short	0x00a8


	//----- nvinfo : EIATTR_NUM_BARRIERS
	.align		4
        /*0020*/ 	.byte	0x02, 0x4c
        /*0022*/ 	.byte	0x09
	.zero		1


	//----- nvinfo : EIATTR_EXTERNS
	.align		4
        /*0024*/ 	.byte	0x04, 0x0f
        /*0026*/ 	.short	(.L_491 - .L_490)


	//   ....[0]....
	.align		4
.L_490:
        /*0028*/ 	.word	index@(__assertfail)


	//----- nvinfo : EIATTR_ANNOTATIONS
	.align		4
.L_491:
        /*002c*/ 	.byte	0x04, 0x55
        /*002e*/ 	.short	(.L_493 - .L_492)


	//   ....[0]....
.L_492:
        /*0030*/ 	.word	0x00000001
        /*0034*/ 	.byte	0xa0, 0x08, 0x00, 0x00, 0x01, 0x00, 0x00, 0x00, 0xf0, 0x15, 0x00, 0x00, 0x01, 0x00, 0x00, 0x00
        /*0044*/ 	.byte	0x50, 0x28, 0x01, 0x00, 0x01, 0x00, 0x00, 0x00, 0xe0, 0x29, 0x01, 0x00, 0x01, 0x00, 0x00, 0x00
        /*0054*/ 	.byte	0xf0, 0x3f, 0x01, 0x00, 0x01, 0x00, 0x00, 0x00, 0x90, 0x58, 0x01, 0x00


	//----- nvinfo : EIATTR_MERCURY_ISA_VERSION
	.align		4
.L_493:
        /*0060*/ 	.byte	0x03, 0x5f
        /*0062*/ 	.short	0x0101


	//----- nvinfo : EIATTR_INT_WARP_WIDE_INSTR_OFFSETS
	.align		4
        /*0064*/ 	.byte	0x04, 0x31
        /*0066*/ 	.short	(.L_495 - .L_494)


	//   ....[0]....
.L_494:
        /*0068*/ 	.word	0x000000c0


	//   ....[1]....
        /*006c*/ 	.word	0x000000d0


	//   ....[2]....
        /*0070*/ 	.word	0x00000170


	//----- nvinfo : EIATTR_COOP_GROUP_MASK_REGIDS
	.align		4
.L_495:
        /*0074*/ 	.byte	0x04, 0x29
        /*0076*/ 	.short	(.L_497 - .L_496)


	//   ....[0]....
.L_496:
        /*0078*/ 	.word	0xffffffff


	//   ....[1]....
        /*007c*/ 	.word	0xffffffff


	//   ....[2]....
        /*0080*/ 	.word	0xffffffff


	//   ....[3]....
        /*0084*/ 	.word	0xffffffff


	//   ....[4]....
        /*0088*/ 	.word	0xffffffff


	//   ....[5]....
        /*008c*/ 	.word	0xffffffff


	//   ....[6]....
        /*0090*/ 	.word	0xffffffff


	//   ....[7]....
        /*0094*/ 	.word	0xffffffff


	//   ....[8]....
        /*0098*/ 	.word	0xffffffff


	//   ....[9]....
        /*009c*/ 	.word	0xffffffff


	//   ....[10]....
        /*00a0*/ 	.word	0xffffffff


	//   ....[11]....
        /*00a4*/ 	.word	0xffffffff


	//   ....[12]....
        /*00a8*/ 	.word	0xffffffff


	//   ....[13]....
        /*00ac*/ 	.word	0xffffffff


	//   ....[14]....
        /*00b0*/ 	.word	0xffffffff


	//   ....[15]....
        /*00b4*/ 	.word	0xffffffff


	//   ....[16]....
        /*00b8*/ 	.word	0xffffffff


	//   ....[17]....
        /*00bc*/ 	.word	0xffffffff


	//   ....[18]....
        /*00c0*/ 	.word	0xffffffff


	//   ....[19]....
        /*00c4*/ 	.word	0xffffffff


	//   ....[20]....
        /*00c8*/ 	.word	0xffffffff


	//   ....[21]....
        /*00cc*/ 	.word	0xffffffff


	//   ....[22]....
        /*00d0*/ 	.word	0xffffffff


	//   ....[23]....
        /*00d4*/ 	.word	0xffffffff


	//   ....[24]....
        /*00d8*/ 	.word	0xffffffff


	//   ....[25]....
        /*00dc*/ 	.word	0xffffffff


	//   ....[26]....
        /*00e0*/ 	.word	0xffffffff


	//   ....[27]....
        /*00e4*/ 	.word	0xffffffff


	//   ....[28]....
        /*00e8*/ 	.word	0xffffffff


	//   ....[29]....
        /*00ec*/ 	.word	0xffffffff


	//   ....[30]....
        /*00f0*/ 	.word	0xffffffff


	//   ....[31]....
        /*00f4*/ 	.word	0xffffffff


	//   ....[32]....
        /*00f8*/ 	.word	0xffffffff


	//   ....[33]....
        /*00fc*/ 	.word	0xffffffff


	//   ....[34]....
        /*0100*/ 	.word	0xffffffff


	//   ....[35]....
        /*0104*/ 	.word	0xffffffff


	//   ....[36]....
        /*0108*/ 	.word	0xffffffff


	//   ....[37]....
        /*010c*/ 	.word	0xffffffff


	//   ....[38]....
        /*0110*/ 	.word	0xffffffff


	//   ....[39]....
        /*0114*/ 	.word	0xffffffff


	//   ....[40]....
        /*0118*/ 	.word	0xffffffff


	//   ....[41]....
        /*011c*/ 	.word	0xffffffff


	//   ....[42]....
        /*0120*/ 	.word	0xffffffff


	//   ....[43]....
        /*0124*/ 	.word	0xffffffff


	//   ....[44]....
        /*0128*/ 	.word	0xffffffff


	//   ....[45]....
        /*012c*/ 	.word	0xffffffff


	//   ....[46]....
        /*0130*/ 	.word	0xffffffff


	//   ....[47]....
        /*0134*/ 	.word	0xffffffff


	//   ....[48]....
        /*0138*/ 	.word	0xffffffff


	//   ....[49]....
        /*013c*/ 	.word	0xffffffff


	//   ....[50]....
        /*0140*/ 	.word	0xffffffff


	//   ....[51]....
        /*0144*/ 	.word	0xffffffff


	//   ....[52]....
        /*0148*/ 	.word	0xffffffff


	//   ....[53]....
        /*014c*/ 	.word	0xffffffff


	//   ....[54]....
        /*0150*/ 	.word	0xffffffff


	//   ....[55]....
        /*0154*/ 	.word	0xffffffff


	//   ....[56]....
        /*0158*/ 	.word	0xffffffff


	//   ....[57]....
        /*015c*/ 	.word	0xffffffff


	//   ....[58]....
        /*0160*/ 	.word	0xffffffff


	//   ....[59]....
        /*0164*/ 	.word	0xffffffff


	//   ....[60]....
        /*0168*/ 	.word	0xffffffff


	//   ....[61]....
        /*016c*/ 	.word	0xffffffff


	//   ....[62]....
        /*0170*/ 	.word	0xffffffff


	//   ....[63]....
        /*0174*/ 	.word	0xffffffff


	//   ....[64]....
        /*0178*/ 	.word	0xffffffff


	//   ....[65]....
        /*017c*/ 	.word	0xffffffff


	//   ....[66]....
        /*0180*/ 	.word	0xffffffff


	//   ....[67]....
        /*0184*/ 	.word	0xffffffff


	//   ....[68]....
        /*0188*/ 	.word	0xffffffff


	//   ....[69]....
        /*018c*/ 	.word	0xffffffff


	//   ....[70]....
        /*0190*/ 	.word	0xffffffff


	//   ....[71]....
        /*0194*/ 	.word	0xffffffff


	//   ....[72]....
        /*0198*/ 	.word	0xffffffff


	//   ....[73]....
        /*019c*/ 	.word	0xffffffff


	//   ....[74]....
        /*01a0*/ 	.word	0xffffffff


	//   ....[75]....
        /*01a4*/ 	.word	0xffffffff


	//   ....[76]....
        /*01a8*/ 	.word	0xffffffff


	//   ....[77]....
        /*01ac*/ 	.word	0xffffffff


	//   ....[78]....
        /*01b0*/ 	.word	0xffffffff


	//   ....[79]....
        /*01b4*/ 	.word	0xffffffff


	//   ....[80]....
        /*01b8*/ 	.word	0xffffffff


	//   ....[81]....
        /*01bc*/ 	.word	0xffffffff


	//   ....[82]....
        /*01c0*/ 	.word	0xffffffff


	//   ....[83]....
        /*01c4*/ 	.word	0xffffffff


	//   ....[84]....
        /*01c8*/ 	.word	0xffffffff


	//   ....[85]....
        /*01cc*/ 	.word	0xffffffff


	//   ....[86]....
        /*01d0*/ 	.word	0xffffffff


	//   ....[87]....
        /*01d4*/ 	.word	0xffffffff


	//   ....[88]....
        /*01d8*/ 	.word	0xffffffff


	//   ....[89]....
        /*01dc*/ 	.word	0xffffffff


	//   ....[90]....
        /*01e0*/ 	.word	0xffffffff


	//   ....[91]....
        /*01e4*/ 	.word	0xffffffff


	//   ....[92]....
        /*01e8*/ 	.word	0xffffffff


	//   ....[93]....
        /*01ec*/ 	.word	0x0500000f


	//   ....[94]....
        /*01f0*/ 	.word	0x0500000f


	//   ....[95]....
        /*01f4*/ 	.word	0x0500000f


	//   ....[96]....
        /*01f8*/ 	.word	0x0500000f


	//   ....[97]....
        /*01fc*/ 	.word	0x0500000f


	//   ....[98]....
        /*0200*/ 	.word	0x0500000f


	//   ....[99]....
        /*0204*/ 	.word	0x0500000f


	//   ....[100]....
        /*0208*/ 	.word	0x0500000f


	//   ....[101]....
        /*020c*/ 	.word	0x0500000f


	//   ....[102]....
        /*0210*/ 	.word	0x0500000f


	//   ....[103]....
        /*0214*/ 	.word	0x0500000f


	//   ....[104]....
        /*0218*/ 	.word	0x0500000f


	//   ....[105]....
        /*021c*/ 	.word	0x0500000f


	//   ....[106]....
        /*0220*/ 	.word	0x0500000f


	//   ....[107]....
        /*0224*/ 	.word	0x0500000f


	//   ....[108]....
        /*0228*/ 	.word	0x0500000f


	//   ....[109]....
        /*022c*/ 	.word	0x0500000f


	//   ....[110]....
        /*0230*/ 	.word	0x0500000f


	//   ....[111]....
        /*0234*/ 	.word	0x0500000f


	//   ....[112]....
        /*0238*/ 	.word	0x0500000f


	//   ....[113]....
        /*023c*/ 	.word	0x0500000f


	//   ....[114]....
        /*0240*/ 	.word	0x0500000f


	//   ....[115]....
        /*0244*/ 	.word	0x0500000f


	//   ....[116]....
        /*0248*/ 	.word	0x0500000f


	//   ....[117]....
        /*024c*/ 	.word	0x0500000f


	//   ....[118]....
        /*0250*/ 	.word	0x0500000f


	//   ....[119]....
        /*0254*/ 	.word	0x0500000f


	//   ....[120]....
        /*0258*/ 	.word	0x0500000f


	//   ....[121]....
        /*025c*/ 	.word	0x0500000f


	//   ....[122]....
        /*0260*/ 	.word	0x0500000f


	//   ....[123]....
        /*0264*/ 	.word	0x0500000f


	//   ....[124]....
        /*0268*/ 	.word	0x0500000f


	//   ....[125]....
        /*026c*/ 	.word	0x0500000f


	//   ....[126]....
        /*0270*/ 	.word	0x0500000f


	//   ....[127]....
        /*0274*/ 	.word	0x0500000f


	//   ....[128]....
        /*0278*/ 	.word	0x0500000f


	//   ....[129]....
        /*027c*/ 	.word	0x0500000f


	//   ....[130]....
        /*0280*/ 	.word	0x0500000f


	//   ....[131]....
        /*0284*/ 	.word	0x0500000f


	//   ....[132]....
        /*0288*/ 	.word	0x0500000f


	//   ....[133]....
        /*028c*/ 	.word	0x0500000f


	//   ....[134]....
        /*0290*/ 	.word	0x0500000f


	//   ....[135]....
        /*0294*/ 	.word	0x0500000f


	//   ....[136]....
        /*0298*/ 	.word	0x0500000f


	//   ....[137]....
        /*029c*/ 	.word	0x0500000f


	//   ....[138]....
        /*02a0*/ 	.word	0x0500000f


	//   ....[139]....
        /*02a4*/ 	.word	0x0500000f


	//   ....[140]....
        /*02a8*/ 	.word	0x0500000f


	//   ....[141]....
        /*02ac*/ 	.word	0x0500000f


	//   ....[142]....
        /*02b0*/ 	.word	0x0500000f


	//   ....[143]....
        /*02b4*/ 	.word	0x0500000f


	//   ....[144]....
        /*02b8*/ 	.word	0x0500000f


	//   ....[145]....
        /*02bc*/ 	.word	0x0500000f


	//   ....[146]....
        /*02c0*/ 	.word	0x0500000f


	//   ....[147]....
        /*02c4*/ 	.word	0x0500000f


	//   ....[148]....
        /*02c8*/ 	.word	0x0500000f


	//   ....[149]....
        /*02cc*/ 	.word	0x0500000f


	//   ....[150]....
        /*02d0*/ 	.word	0x0500000f


	//----- nvinfo : EIATTR_COOP_GROUP_INSTR_OFFSETS
	.align		4
.L_497:
        /*02d4*/ 	.byte	0x04, 0x28
        /*02d6*/ 	.short	(.L_499 - .L_498)


	//   ....[0]....
.L_498:
        /*02d8*/ 	.word	0x00000070


	//   ....[1]....
        /*02dc*/ 	.word	0x000000b0


	//   ....[2]....
        /*02e0*/ 	.word	0x000002d0


	//   ....[3]....
        /*02e4*/ 	.word	0x00000430


	//   ....[4]....
        /*02e8*/ 	.word	0x00000550


	//   ....[5]....
        /*02ec*/ 	.word	0x000006b0


	//   ....[6]....
        /*02f0*/ 	.word	0x000013d0


	//   ....[7]....
        /*02f4*/ 	.word	0x00003e30


	//   ....[8]....
        /*02f8*/ 	.word	0x00003f90


	//   ....[9]....
        /*02fc*/ 	.word	0x000049d0


	//   ....[10]....
        /*0300*/ 	.word	0x00004a90


	//   ....[11]....
        /*0304*/ 	.word	0x00005070


	//   ....[12]....
        /*0308*/ 	.word	0x000050f0


	//   ....[13]....
        /*030c*/ 	.word	0x00008910


	//   ....[14]....
        /*0310*/ 	.word	0x00008f30


	//   ....[15]....
        /*0314*/ 	.word	0x00008f80


	//   ....[16]....
        /*0318*/ 	.word	0x00009060


	//   ....[17]....
        /*031c*/ 	.word	0x000096b0


	//   ....[18]....
        /*0320*/ 	.word	0x00009710


	//   ....[19]....
        /*0324*/ 	.word	0x0000d5b0


	//   ....[20]....
        /*0328*/ 	.word	0x0000d5d0


	//   ....[21]....
        /*032c*/ 	.word	0x0000d5f0


	//   ....[22]....
        /*0330*/ 	.word	0x0000d610


	//   ....[23]....
        /*0334*/ 	.word	0x0000e9b0


	//   ....[24]....
        /*0338*/ 	.word	0x0000e9c0


	//   ....[25]....
        /*033c*/ 	.word	0x0000ea60


	//   ....[26]....
        /*0340*/ 	.word	0x0000eac0


	//   ....[27]....
        /*0344*/ 	.word	0x0000fd80


	//   ....[28]....
        /*0348*/ 	.word	0x0000fdf0


	//   ....[29]....
        /*034c*/ 	.word	0x0000fe30


	//   ....[30]....
        /*0350*/ 	.word	0x0000fe60


	//   ....[31]....
        /*0354*/ 	.word	0x0000fea0


	//   ....[32]....
        /*0358*/ 	.word	0x0000feb0


	//   ....[33]....
        /*035c*/ 	.word	0x00010b20


	//   ....[34]....
        /*0360*/ 	.word	0x00010b30


	//   ....[35]....
        /*0364*/ 	.word	0x00011ba0


	//   ....[36]....
        /*0368*/ 	.word	0x00012e80


	//   ....[37]....
        /*036c*/ 	.word	0x00012ec0


	//   ....[38]....
        /*0370*/ 	.word	0x00012ef0


	//   ....[39]....
        /*0374*/ 	.word	0x00012f10


	//   ....[40]....
        /*0378*/ 	.word	0x00012f20


	//   ....[41]....
        /*037c*/ 	.word	0x00012f90


	//   ....[42]....
        /*0380*/ 	.word	0x00012fc0


	//   ....[43]....
        /*0384*/ 	.word	0x00013020


	//   ....[44]....
        /*0388*/ 	.word	0x00013050


	//   ....[45]....
        /*038c*/ 	.word	0x000130b0


	//   ....[46]....
        /*0390*/ 	.word	0x000137b0


	//   ....[47]....
        /*0394*/ 	.word	0x000137f0


	//   ....[48]....
        /*0398*/ 	.word	0x00013820


	//   ....[49]....
        /*039c*/ 	.word	0x00013850


	//   ....[50]....
        /*03a0*/ 	.word	0x00013860


	//   ....[51]....
        /*03a4*/ 	.word	0x000138f0


	//   ....[52]....
        /*03a8*/ 	.word	0x00013920


	//   ....[53]....
        /*03ac*/ 	.word	0x00013990


	//   ....[54]....
        /*03b0*/ 	.word	0x000139c0


	//   ....[55]....
        /*03b4*/ 	.word	0x00013a30


	//   ....[56]....
        /*03b8*/ 	.word	0x00013a60


	//   ....[57]....
        /*03bc*/ 	.word	0x00013ad0


	//   ....[58]....
        /*03c0*/ 	.word	0x00013b00


	//   ....[59]....
        /*03c4*/ 	.word	0x00013b70


	//   ....[60]....
        /*03c8*/ 	.word	0x00013ba0


	//   ....[61]....
        /*03cc*/ 	.word	0x00013c00


	//   ....[62]....
        /*03d0*/ 	.word	0x00014470


	//   ....[63]....
        /*03d4*/ 	.word	0x000144b0


	//   ....[64]....
        /*03d8*/ 	.word	0x000144e0


	//   ....[65]....
        /*03dc*/ 	.word	0x00014500


	//   ....[66]....
        /*03e0*/ 	.word	0x00014520


	//   ....[67]....
        /*03e4*/ 	.word	0x00014540


	//   ....[68]....
        /*03e8*/ 	.word	0x00014570


	//   ....[69]....
        /*03ec*/ 	.word	0x00014590


	//   ....[70]....
        /*03f0*/ 	.word	0x000145a0


	//   ....[71]....
        /*03f4*/ 	.word	0x00014620


	//   ....[72]....
        /*03f8*/ 	.word	0x000149c0


	//   ....[73]....
        /*03fc*/ 	.word	0x000149f0


	//   ....[74]....
        /*0400*/ 	.word	0x00014a10


	//   ....[75]....
        /*0404*/ 	.word	0x00014ab0


	//   ....[76]....
        /*0408*/ 	.word	0x00014ad0


	//   ....[77]....
        /*040c*/ 	.word	0x00014b70


	//   ....[78]....
        /*0410*/ 	.word	0x00014b90


	//   ....[79]....
        /*0414*/ 	.word	0x00014c30


	//   ....[80]....
        /*0418*/ 	.word	0x00014c50


	//   ....[81]....
        /*041c*/ 	.word	0x00014c60


	//   ....[82]....
        /*0420*/ 	.word	0x000151a0


	//   ....[83]....
        /*0424*/ 	.word	0x000151e0


	//   ....[84]....
        /*0428*/ 	.word	0x00015210


	//   ....[85]....
        /*042c*/ 	.word	0x00015240


	//   ....[86]....
        /*0430*/ 	.word	0x00015320


	//   ....[87]....
        /*0434*/ 	.word	0x00015340


	//   ....[88]....
        /*0438*/ 	.word	0x000153f0


	//   ....[89]....
        /*043c*/ 	.word	0x00015410


	//   ....[90]....
        /*0440*/ 	.word	0x00015460


	//   ....[91]....
        /*0444*/ 	.word	0x000154d0


	//   ....[92]....
        /*0448*/ 	.word	0x00015820


	//   ....[93]....
        /*044c*/ 	.word	0x00015de0


	//   ....[94]....
        /*0450*/ 	.word	0x00015ed0


	//   ....[95]....
        /*0454*/ 	.word	0x00015f90


	//   ....[96]....
        /*0458*/ 	.word	0x000160b0


	//   ....[97]....
        /*045c*/ 	.word	0x00016110


	//   ....[98]....
        /*0460*/ 	.word	0x00016210


	//   ....[99]....
        /*0464*/ 	.word	0x00016270


	//   ....[100]....
        /*0468*/ 	.word	0x00016370


	//   ....[101]....
        /*046c*/ 	.word	0x000163d0


	//   ....[102]....
        /*0470*/ 	.word	0x000164c0


	//   ....[103]....
        /*0474*/ 	.word	0x00016510


	//   ....[104]....
        /*0478*/ 	.word	0x000165b0


	//   ....[105]....
        /*047c*/ 	.word	0x00016610


	//   ....[106]....
        /*0480*/ 	.word	0x00016750


	//   ....[107]....
        /*0484*/ 	.word	0x000167c0


	//   ....[108]....
        /*0488*/ 	.word	0x000168c0


	//   ....[109]....
        /*048c*/ 	.word	0x00016930


	//   ....[110]....
        /*0490*/ 	.word	0x00016a30


	//   ....[111]....
        /*0494*/ 	.word	0x00016aa0


	//   ....[112]....
        /*0498*/ 	.word	0x00016ba0


	//   ....[113]....
        /*049c*/ 	.word	0x00016c10


	//   ....[114]....
        /*04a0*/ 	.word	0x00016d10


	//   ....[115]....
        /*04a4*/ 	.word	0x00016d80


	//   ....[116]....
        /*04a8*/ 	.word	0x00016e80


	//   ....[117]....
        /*04ac*/ 	.word	0x00016ee0


	//   ....[118]....
        /*04b0*/ 	.word	0x00016fd0


	//   ....[119]....
        /*04b4*/ 	.word	0x00017020


	//   ....[120]....
        /*04b8*/ 	.word	0x00017160


	//   ....[121]....
        /*04bc*/ 	.word	0x00017220


	//   ....[122]....
        /*04c0*/ 	.word	0x00017360


	//   ....[123]....
        /*04c4*/ 	.word	0x000173b0


	//   ....[124]....
        /*04c8*/ 	.word	0x000174c0


	//   ....[125]....
        /*04cc*/ 	.word	0x00017510


	//   ....[126]....
        /*04d0*/ 	.word	0x00017630


	//   ....[127]....
        /*04d4*/ 	.word	0x00017680


	//   ....[128]....
        /*04d8*/ 	.word	0x000177b0


	//   ....[129]....
        /*04dc*/ 	.word	0x00017800


	//   ....[130]....
        /*04e0*/ 	.word	0x000178e0


	//   ....[131]....
        /*04e4*/ 	.word	0x00017980


	//   ....[132]....
        /*04e8*/ 	.word	0x00017ab0


	//   ....[133]....
        /*04ec*/ 	.word	0x00017b00


	//   ....[134]....
        /*04f0*/ 	.word	0x00017c30


	//   ....[135]....
        /*04f4*/ 	.word	0x00017c80


	//   ....[136]....
        /*04f8*/ 	.word	0x00017db0


	//   ....[137]....
        /*04fc*/ 	.word	0x00017e00


	//   ....[138]....
        /*0500*/ 	.word	0x00017f30


	//   ....[139]....
        /*0504*/ 	.word	0x00017f80


	//   ....[140]....
        /*0508*/ 	.word	0x00018060


	//   ....[141]....
        /*050c*/ 	.word	0x00018100


	//   ....[142]....
        /*0510*/ 	.word	0x000182a0


	//   ....[143]....
        /*0514*/ 	.word	0x000182f0


	//   ....[144]....
        /*0518*/ 	.word	0x00018430


	//   ....[145]....
        /*051c*/ 	.word	0x00018480


	//   ....[146]....
        /*0520*/ 	.word	0x000185c0


	//   ....[147]....
        /*0524*/ 	.word	0x00018610


	//   ....[148]....
        /*0528*/ 	.word	0x00018740


	//   ....[149]....
        /*052c*/ 	.word	0x00018790


	//   ....[150]....
        /*0530*/ 	.word	0x000188a0


	//----- nvinfo : EIATTR_REG_RECONFIG
	.align		4
.L_499:
        /*0534*/ 	.byte	0x01, 0x54
	.zero		2


	//----- nvinfo : EIATTR_SYSCALL_OFFSETS
	.align		4
        /*0538*/ 	.byte	0x04, 0x46
        /*053a*/ 	.short	(.L_501 - .L_500)


	//   ....[0]....
.L_500:
        /*053c*/ 	.word	0x000015a0


	//   ....[1]....
        /*0540*/ 	.word	0x000123d0


	//   ....[2]....
        /*0544*/ 	.word	0x00012510


	//   ....[3]....
        /*0548*/ 	.word	0x00012600


	//   ....[4]....
        /*054c*/ 	.word	0x000134a0


	//----- nvinfo : EIATTR_MBARRIER_INSTR_OFFSETS
	.align		4
.L_501:
        /*0550*/ 	.byte	0x04, 0x39
        /*0552*/ 	.short	(.L_503 - .L_502)


	//   ....[0]....
.L_502:
        /*0554*/ 	.word	0x00000180
        /*0558*/ 	.word	0x000000ff
        /*055c*/ 	.word	0x00038800
        /*0560*/ 	.short	0x0100
        /*0562*/ 	.byte	0x08
	.zero		1


	//   ....[1]....
        /*0564*/ 	.word	0x00000190
        /*0568*/ 	.word	0x000000ff
        /*056c*/ 	.word	0x00038820
        /*0570*/ 	.short	0x0100
        /*0572*/ 	.byte	0x08
	.zero		1


	//   ....[2]....
        /*0574*/ 	.word	0x00000280
        /*0578*/ 	.word	0x000000ff
        /*057c*/ 	.word	0x00038830
        /*0580*/ 	.short	0x0100
        /*0582*/ 	.byte	0x08
	.zero		1


	//   ....[3]....
        /*0584*/ 	.word	0x00000290
        /*0588*/ 	.word	0x000000ff
        /*058c*/ 	.word	0x00038840
        /*0590*/ 	.short	0x0100
        /*0592*/ 	.byte	0x08
	.zero		1


	//   ....[4]....
        /*0594*/ 	.word	0x000002a0
        /*0598*/ 	.word	0x000000ff
        /*059c*/ 	.word	0x00038838
        /*05a0*/ 	.short	0x0100
        /*05a2*/ 	.byte	0x08
	.zero		1


	//   ....[5]....
        /*05a4*/ 	.word	0x000002b0
        /*05a8*/ 	.word	0x000000ff
        /*05ac*/ 	.word	0x00038848
        /*05b0*/ 	.short	0x0100
        /*05b2*/ 	.byte	0x08
	.zero		1


	//   ....[6]....
        /*05b4*/ 	.word	0x000003e0
        /*05b8*/ 	.word	0x000000ff
        /*05bc*/ 	.word	0x00038850
        /*05c0*/ 	.short	0x0100
        /*05c2*/ 	.byte	0x08
	.zero		1


	//   ....[7]....
        /*05c4*/ 	.word	0x000003f0
        /*05c8*/ 	.word	0x000000ff
        /*05cc*/ 	.word	0x00038860
        /*05d0*/ 	.short	0x0100
        /*05d2*/ 	.byte	0x08
	.zero		1


	//   ....[8]....
        /*05d4*/ 	.word	0x00000400
        /*05d8*/ 	.word	0x000000ff
        /*05dc*/ 	.word	0x00038858
        /*05e0*/ 	.short	0x0100
        /*05e2*/ 	.byte	0x08
	.zero		1


	//   ....[9]....
        /*05e4*/ 	.word	0x00000410
        /*05e8*/ 	.word	0x000000ff
        /*05ec*/ 	.word	0x00038868
        /*05f0*/ 	.short	0x0100
        /*05f2*/ 	.byte	0x08
	.zero		1


	//   ....[10]....
        /*05f4*/ 	.word	0x00000500
        /*05f8*/ 	.word	0x000000ff
        /*05fc*/ 	.word	0x00038870
        /*0600*/ 	.short	0x0100
        /*0602*/ 	.byte	0x06
	.zero		1


	//   ....[11]....
        /*0604*/ 	.word	0x00000510
        /*0608*/ 	.word	0x000000ff
        /*060c*/ 	.word	0x00038880
        /*0610*/ 	.short	0x0100
        /*0612*/ 	.byte	0x06
	.zero		1


	//   ....[12]....
        /*0614*/ 	.word	0x00000520
        /*0618*/ 	.word	0x000000ff
        /*061c*/ 	.word	0x00038878
        /*0620*/ 	.short	0x0100
        /*0622*/ 	.byte	0x06
	.zero		1


	//   ....[13]....
        /*0624*/ 	.word	0x00000530
        /*0628*/ 	.word	0x000000ff
        /*062c*/ 	.word	0x00038888
        /*0630*/ 	.short	0x0100
        /*0632*/ 	.byte	0x06
	.zero		1


	//   ....[14]....
        /*0634*/ 	.word	0x00000660
        /*0638*/ 	.word	0x000000ff
        /*063c*/ 	.word	0x00038890
        /*0640*/ 	.short	0x0100
        /*0642*/ 	.byte	0x08
	.zero		1


	//   ....[15]....
        /*0644*/ 	.word	0x00000670
        /*0648*/ 	.word	0x000000ff
        /*064c*/ 	.word	0x000388a0
        /*0650*/ 	.short	0x0100
        /*0652*/ 	.byte	0x08
	.zero		1


	//   ....[16]....
        /*0654*/ 	.word	0x00000680
        /*0658*/ 	.word	0x000000ff
        /*065c*/ 	.word	0x00038898
        /*0660*/ 	.short	0x0100
        /*0662*/ 	.byte	0x08
	.zero		1


	//   ....[17]....
        /*0664*/ 	.word	0x00000690
        /*0668*/ 	.word	0x000000ff
        /*066c*/ 	.word	0x000388a8
        /*0670*/ 	.short	0x0100
        /*0672*/ 	.byte	0x08
	.zero		1


	//   ....[18]....
        /*0674*/ 	.word	0x000007d0
        /*0678*/ 	.word	0x000000ff
        /*067c*/ 	.word	0x000388b0
        /*0680*/ 	.short	0x0100
        /*0682*/ 	.byte	0x08
	.zero		1


	//   ....[19]....
        /*0684*/ 	.word	0x000007e0
        /*0688*/ 	.word	0x000000ff
        /*068c*/ 	.word	0x000388c0
        /*0690*/ 	.short	0x0100
        /*0692*/ 	.byte	0x08
	.zero		1


	//   ....[20]....
        /*0694*/ 	.word	0x000007f0
        /*0698*/ 	.word	0x000000ff
        /*069c*/ 	.word	0x000388b8
        /*06a0*/ 	.short	0x0100
        /*06a2*/ 	.byte	0x08
	.zero		1


	//   ....[21]....
        /*06a4*/ 	.word	0x00000800
        /*06a8*/ 	.word	0x000000ff
        /*06ac*/ 	.word	0x000388c8
        /*06b0*/ 	.short	0x0100
        /*06b2*/ 	.byte	0x08
	.zero		1


	//   ....[22]....
        /*06b4*/ 	.word	0x000015d0
        /*06b8*/ 	.word	0x000000ff
        /*06bc*/ 	.word	0x00038800
        /*06c0*/ 	.short	0x010a
        /*06c2*/ 	.byte	0x04
	.zero		1


	//   ....[23]....
        /*06c4*/ 	.word	0x00001670
        /*06c8*/ 	.word	0x000000ff
        /*06cc*/ 	.word	0x00038830
        /*06d0*/ 	.short	0x010a
        /*06d2*/ 	.byte	0x04
	.zero		1


	//   ....[24]....
        /*06d4*/ 	.word	0x000016e0
        /*06d8*/ 	.word	0x000000ff
        /*06dc*/ 	.word	0x00038830
        /*06e0*/ 	.short	0x010a
        /*06e2*/ 	.byte	0x04
	.zero		1


	//   ....[25]....
        /*06e4*/ 	.word	0x00004560
        /*06e8*/ 	.word	0x000000ff
        /*06ec*/ 	.word	0x00000000
        /*06f0*/ 	.short	0x0101
        /*06f2*/ 	.byte	0x07
	.zero		1


	//   ....[26]....
        /*06f4*/ 	.word	0x00005ae0
        /*06f8*/ 	.word	0x000000ff
        /*06fc*/ 	.word	0x00038830
        /*0700*/ 	.short	0x010a
        /*0702*/ 	.byte	0x06
	.zero		1


	//   ....[27]....
        /*0704*/ 	.word	0x00005b30
        /*0708*/ 	.word	0x000000ff
        /*070c*/ 	.word	0x00038830
        /*0710*/ 	.short	0x010a
        /*0712*/ 	.byte	0x06
	.zero		1


	//   ....[28]....
        /*0714*/ 	.word	0x000083b0
        /*0718*/ 	.word	0x000000ff
        /*071c*/ 	.word	0x00038850
        /*0720*/ 	.short	0x010a
        /*0722*/ 	.byte	0x0a
	.zero		1


	//   ....[29]....
        /*0724*/ 	.word	0x000083f0
        /*0728*/ 	.word	0x000000ff
        /*072c*/ 	.word	0x00038850
        /*0730*/ 	.short	0x010a
        /*0732*/ 	.byte	0x0a
	.zero		1


	//   ....[30]....
        /*0734*/ 	.word	0x000095e0
        /*0738*/ 	.word	0x000000ff
        /*073c*/ 	.word	0x00000000
        /*0740*/ 	.short	0x0101
        /*0742*/ 	.byte	0x07
	.zero		1


	//   ....[31]....
        /*0744*/ 	.word	0x00009f60
        /*0748*/ 	.word	0x000000ff
        /*074c*/ 	.word	0x00000000
        /*0750*/ 	.short	0x0101
        /*0752*/ 	.byte	0x0a
	.zero		1


	//   ....[32]....
        /*0754*/ 	.word	0x0000a1c0
        /*0758*/ 	.word	0x000000ff
        /*075c*/ 	.word	0x00038830
        /*0760*/ 	.short	0x010a
        /*0762*/ 	.byte	0x06
	.zero		1


	//   ....[33]....
        /*0764*/ 	.word	0x0000a210
        /*0768*/ 	.word	0x000000ff
        /*076c*/ 	.word	0x00038830
        /*0770*/ 	.short	0x010a
        /*0772*/ 	.byte	0x06
	.zero		1


	//   ....[34]....
        /*0774*/ 	.word	0x0000cb30
        /*0778*/ 	.word	0x000000ff
        /*077c*/ 	.word	0x00038850
        /*0780*/ 	.short	0x010a
        /*0782*/ 	.byte	0x0e
	.zero		1


	//   ....[35]....
        /*0784*/ 	.word	0x0000cb70
        /*0788*/ 	.word	0x000000ff
        /*078c*/ 	.word	0x00038850
        /*0790*/ 	.short	0x010a
        /*0792*/ 	.byte	0x0e
	.zero		1


	//   ....[36]....
        /*0794*/ 	.word	0x0000d1b0
        /*0798*/ 	.word	0x000000ff
        /*079c*/ 	.word	0x00000000
        /*07a0*/ 	.short	0x0101
        /*07a2*/ 	.byte	0x0a
	.zero		1


	//   ....[37]....
        /*07a4*/ 	.word	0x0000dfe0
        /*07a8*/ 	.word	0x000000ff
        /*07ac*/ 	.word	0x00000000
        /*07b0*/ 	.short	0x0101
        /*07b2*/ 	.byte	0x0e
	.zero		1


	//   ....[38]....
        /*07b4*/ 	.word	0x0000e920
        /*07b8*/ 	.word	0x000000ff
        /*07bc*/ 	.word	0x00038850
        /*07c0*/ 	.short	0x010a
        /*07c2*/ 	.byte	0x05
	.zero		1


	//   ....[39]....
        /*07c4*/ 	.word	0x0000e960
        /*07c8*/ 	.word	0x000000ff
        /*07cc*/ 	.word	0x00038850
        /*07d0*/ 	.short	0x010a
        /*07d2*/ 	.byte	0x05
	.zero		1


	//   ....[40]....
        /*07d4*/ 	.word	0x0000efa0
        /*07d8*/ 	.word	0x000000ff
        /*07dc*/ 	.word	0x00000000
        /*07e0*/ 	.short	0x0101
        /*07e2*/ 	.byte	0x04
	.zero		1


	//   ....[41]....
        /*07e4*/ 	.word	0x0000fed0
        /*07e8*/ 	.word	0x000000ff
        /*07ec*/ 	.word	0x00000000
        /*07f0*/ 	.short	0x0101
        /*07f2*/ 	.byte	0x04
	.zero		1


	//   ....[42]....
        /*07f4*/ 	.word	0x00012c60
        /*07f8*/ 	.word	0x000000ff
        /*07fc*/ 	.word	0x00038840
        /*0800*/ 	.short	0x010a
        /*0802*/ 	.byte	0x2c
	.zero		1


	//   ....[43]....
        /*0804*/ 	.word	0x00013260
        /*0808*/ 	.word	0x000000ff
        /*080c*/ 	.word	0x00038830
        /*0810*/ 	.short	0x0107
        /*0812*/ 	.byte	0x2c
	.zero		1


	//   ....[44]....
        /*0814*/ 	.word	0x000132d0
        /*0818*/ 	.word	0x000000ff
        /*081c*/ 	.word	0x00038830
        /*0820*/ 	.short	0x0101
        /*0822*/ 	.byte	0x2c
	.zero		1


	//   ....[45]....
        /*0824*/ 	.word	0x00013d80
        /*0828*/ 	.word	0x000000ff
        /*082c*/ 	.word	0x00038800
        /*0830*/ 	.short	0x0107
        /*0832*/ 	.byte	0x2c
	.zero		1


	//   ....[46]....
        /*0834*/ 	.word	0x00013e00
        /*0838*/ 	.word	0x000000ff
        /*083c*/ 	.word	0x00038800
        /*0840*/ 	.short	0x0101
        /*0842*/ 	.byte	0x2c
	.zero		1


	//   ....[47]....
        /*0844*/ 	.word	0x00013e10
        /*0848*/ 	.word	0x000000ff
        /*084c*/ 	.word	0x00038820
        /*0850*/ 	.short	0x010a
        /*0852*/ 	.byte	0x2c
	.zero		1


	//   ....[48]....
        /*0854*/ 	.word	0x00014270
        /*0858*/ 	.word	0x00000013
        /*085c*/ 	.word	0x00038840
        /*0860*/ 	.short	0x010a
        /*0862*/ 	.byte	0x3f
	.zero		1


	//   ....[49]....
        /*0864*/ 	.word	0x00014840
        /*0868*/ 	.word	0x00000013
        /*086c*/ 	.word	0x00038830
        /*0870*/ 	.short	0x0107
        /*0872*/ 	.byte	0x3f
	.zero		1


	//   ....[50]....
        /*0874*/ 	.word	0x000148f0
        /*0878*/ 	.word	0x00000013
        /*087c*/ 	.word	0x00038830
        /*0880*/ 	.short	0x0101
        /*0882*/ 	.byte	0x3f
	.zero		1


	//   ....[51]....
        /*0884*/ 	.word	0x00014950
        /*0888*/ 	.word	0x00000004
        /*088c*/ 	.word	0x00038860
        /*0890*/ 	.short	0x010a
        /*0892*/ 	.byte	0x3f
	.zero		1


	//   ....[52]....
        /*0894*/ 	.word	0x00014e10
        /*0898*/ 	.word	0x00000004
        /*089c*/ 	.word	0x00038850
        /*08a0*/ 	.short	0x0107
        /*08a2*/ 	.byte	0x3f
	.zero		1


	//   ....[53]....
        /*08a4*/ 	.word	0x00014f80
        /*08a8*/ 	.word	0x00000004
        /*08ac*/ 	.word	0x00038850
        /*08b0*/ 	.short	0x0101
        /*08b2*/ 	.byte	0x3f
	.zero		1


	//   ....[54]....
        /*08b4*/ 	.word	0x00015110
        /*08b8*/ 	.word	0x00000000
        /*08bc*/ 	.word	0x00038860
        /*08c0*/ 	.short	0x010a
        /*08c2*/ 	.byte	0x3f
	.zero		1


	//   ....[55]....
        /*08c4*/ 	.word	0x00015660
        /*08c8*/ 	.word	0x00000000
        /*08cc*/ 	.word	0x00038850
        /*08d0*/ 	.short	0x0107
        /*08d2*/ 	.byte	0x3f
	.zero		1


	//   ....[56]....
        /*08d4*/ 	.word	0x00015720
        /*08d8*/ 	.word	0x00000000
        /*08dc*/ 	.word	0x00038850
        /*08e0*/ 	.short	0x0101
        /*08e2*/ 	.byte	0x3f
	.zero		1


	//   ....[57]....
        /*08e4*/ 	.word	0x000157b0
        /*08e8*/ 	.word	0x00000007
        /*08ec*/ 	.word	0x00038820
        /*08f0*/ 	.short	0x010a
        /*08f2*/ 	.byte	0x3f
	.zero		1


	//   ....[58]....
        /*08f4*/ 	.word	0x00015930
        /*08f8*/ 	.word	0x00000005
        /*08fc*/ 	.word	0x00038840
        /*0900*/ 	.short	0x010a
        /*0902*/ 	.byte	0x3f
	.zero		1


	//   ....[59]....
        /*0904*/ 	.word	0x000159d0
        /*0908*/ 	.word	0x00000003
        /*090c*/ 	.word	0x00038840
        /*0910*/ 	.short	0x010a
        /*0912*/ 	.byte	0x3f
	.zero		1


	//   ....[60]....
        /*0914*/ 	.word	0x00015a10
        /*0918*/ 	.word	0x00000005
        /*091c*/ 	.word	0x00038860
        /*0920*/ 	.short	0x010a
        /*0922*/ 	.byte	0x3f
	.zero		1


	//   ....[61]....
        /*0924*/ 	.word	0x00015a50
        /*0928*/ 	.word	0x00000003
        /*092c*/ 	.word	0x00038860
        /*0930*/ 	.short	0x010a
        /*0932*/ 	.byte	0x3f
	.zero		1


	//   ....[62]....
        /*0934*/ 	.word	0x00015ad0
        /*0938*/ 	.word	0x00000003
        /*093c*/ 	.word	0x00038800
        /*0940*/ 	.short	0x010a
        /*0942*/ 	.byte	0x3f
	.zero		1


	//   ....[63]....
        /*0944*/ 	.word	0x00015b40
        /*0948*/ 	.word	0x00000003
        /*094c*/ 	.word	0x00038830
        /*0950*/ 	.short	0x010a
        /*0952*/ 	.byte	0x3f
	.zero		1


	//   ....[64]....
        /*0954*/ 	.word	0x00015bb0
        /*0958*/ 	.word	0x00000006
        /*095c*/ 	.word	0x00038830
        /*0960*/ 	.short	0x010a
        /*0962*/ 	.byte	0x3f
	.zero		1


	//   ....[65]....
        /*0964*/ 	.word	0x00015c10
        /*0968*/ 	.word	0x00000003
        /*096c*/ 	.word	0x00038850
        /*0970*/ 	.short	0x010a
        /*0972*/ 	.byte	0x3f
	.zero		1


	//   ....[66]....
        /*0974*/ 	.word	0x00015c80
        /*0978*/ 	.word	0x00000006
        /*097c*/ 	.word	0x00038830
        /*0980*/ 	.short	0x010a
        /*0982*/ 	.byte	0x3f
	.zero		1


	//   ....[67]....
        /*0984*/ 	.word	0x00015ce0
        /*0988*/ 	.word	0x00000003
        /*098c*/ 	.word	0x00038850
        /*0990*/ 	.short	0x010a
        /*0992*/ 	.byte	0x3f
	.zero		1


	//   ....[68]....
        /*0994*/ 	.word	0x00015d40
        /*0998*/ 	.word	0x00000005
        /*099c*/ 	.word	0x00038850
        /*09a0*/ 	.short	0x010a
        /*09a2*/ 	.byte	0x3f
	.zero		1


	//   ....[69]....
        /*09a4*/ 	.word	0x00015e20
        /*09a8*/ 	.word	0x00000003
        /*09ac*/ 	.word	0x00038840
        /*09b0*/ 	.short	0x010a
        /*09b2*/ 	.byte	0x3f
	.zero		1


	//   ....[70]....
        /*09b4*/ 	.word	0x00017060
        /*09b8*/ 	.word	0x00000003
        /*09bc*/ 	.word	0x00038820
        /*09c0*/ 	.short	0x010a
        /*09c2*/ 	.byte	0x3f
	.zero		1


	//   ....[71]....
        /*09c4*/ 	.word	0x000170b0
        /*09c8*/ 	.word	0x00000013
        /*09cc*/ 	.word	0x00038840
        /*09d0*/ 	.short	0x010a
        /*09d2*/ 	.byte	0x3f
	.zero		1


	//   ....[72]....
        /*09d4*/ 	.word	0x00017830
        /*09d8*/ 	.word	0x00000004
        /*09dc*/ 	.word	0x00038860
        /*09e0*/ 	.short	0x010a
        /*09e2*/ 	.byte	0x3f
	.zero		1


	//   ....[73]....
        /*09e4*/ 	.word	0x00017fb0
        /*09e8*/ 	.word	0x00000000
        /*09ec*/ 	.word	0x00038860
        /*09f0*/ 	.short	0x010a
        /*09f2*/ 	.byte	0x3f
	.zero		1


	//   ....[74]....
        /*09f4*/ 	.word	0x000187c0
        /*09f8*/ 	.word	0x00000007
        /*09fc*/ 	.word	0x00038820
        /*0a00*/ 	.short	0x010a
        /*0a02*/ 	.byte	0x3f
	.zero		1


	//   ....[75]....
        /*0a04*/ 	.word	0x00018960
        /*0a08*/ 	.word	0x00000005
        /*0a0c*/ 	.word	0x00038840
        /*0a10*/ 	.short	0x010a
        /*0a12*/ 	.byte	0x3f
	.zero		1


	//   ....[76]....
        /*0a14*/ 	.word	0x000189b0
        /*0a18*/ 	.word	0x00000003
        /*0a1c*/ 	.word	0x00038840
        /*0a20*/ 	.short	0x010a
        /*0a22*/ 	.byte	0x3f
	.zero		1


	//   ....[77]....
        /*0a24*/ 	.word	0x00018a00
        /*0a28*/ 	.word	0x00000005
        /*0a2c*/ 	.word	0x00038860
        /*0a30*/ 	.short	0x010a
        /*0a32*/ 	.byte	0x3f
	.zero		1


	//----- nvinfo : EIATTR_NUM_MBARRIERS
	.align		4
.L_503:
        /*0a34*/ 	.byte	0x03, 0x38
        /*0a36*/ 	.short	0x0016


	//----- nvinfo : EIATTR_EXIT_INSTR_OFFSETS
	.align		4
        /*0a38*/ 	.byte	0x04, 0x1c
        /*0a3a*/ 	.short	(.L_505 - .L_504)


	//   ....[0]....
.L_504:
        /*0a3c*/ 	.word	0x00015aa0


	//----- nvinfo : EIATTR_MAX_THREADS
	.align		4
.L_505:
        /*0a40*/ 	.byte	0x04, 0x05
        /*0a42*/ 	.short	(.L_507 - .L_506)
.L_506:
        /*0a44*/ 	.word	0x00000180
        /*0a48*/ 	.word	0x00000001
        /*0a4c*/ 	.word	0x00000001


	//----- nvinfo : EIATTR_CRS_STACK_SIZE
	.align		4
.L_507:
        /*0a50*/ 	.byte	0x04, 0x1e
        /*0a52*/ 	.short	(.L_509 - .L_508)
.L_508:
        /*0a54*/ 	.word	0x00000000


	//----- nvinfo : EIATTR_CBANK_PARAM_SIZE
	.align		4
.L_509:
        /*0a58*/ 	.byte	0x03, 0x19
        /*0a5a*/ 	.short	0x0a70


	//----- nvinfo : EIATTR_PARAM_CBANK
	.align		4
        /*0a5c*/ 	.byte	0x04, 0x0a
        /*0a5e*/ 	.short	(.L_511 - .L_510)
	.align		4
.L_510:
        /*0a60*/ 	.word	index@(.nv.constant0._ZN7cutlass13device_kernelIN5flash11enable_sm90INS1_16FlashAttnFwdSm90INS1_25CollectiveMainloopFwdSm90ILi2EN4cute5tupleIJNS5_1CILi1EEES8_S8_EEENS6_IJNS7_ILi128EEENS7_ILi80EEENS7_ILi256EEEEEELi256ENS_6half_tEfNS_4arch4Sm90ELb1ELb0ELb1ELb0ELb1ELb0ELb0ELb1ELb1ELb1ELb1ELb0EEENS1_21CollectiveEpilogueFwdINS6_IJSA_SC_SB_EEES9_SE_SG_Li256ELb0ELb1ELb1ELb0EEENS1_19SingleTileSchedulerILb0ELb1ELb1ELi128EEEEEEEEEvNT_6ParamsE)
        /*0a64*/ 	.short	0x0210
        /*0a66*/ 	.short	0x0a70


	//----- nvinfo : EIATTR_SW_WAR
	.align		4
.L_511:
        /*0a68*/ 	.byte	0x04, 0x36
        /*0a6a*/ 	.short	(.L_513 - .L_512)
.L_512:
        /*0a6c*/ 	.word	0x00000008
.L_513:


//--------------------- .nv.info._ZN7cutlass13device_kernelIN5flash11enable_sm90INS1_16FlashAttnFwdSm90INS1_25CollectiveMainloopFwdSm90ILi2EN4cute5tupleIJNS5_1CILi1EEES8_S8_EEENS6_IJNS7_ILi128EEENS7_ILi80EEENS7_ILi256EEEEEELi256ENS_6half_tEfNS_4arch4Sm90ELb1ELb0ELb1ELb1ELb1ELb0ELb0ELb1ELb1ELb1ELb1ELb0EEENS1_21CollectiveEpilogueFwdINS6_IJSA_SC_SB_EEES9_SE_SG_Li256ELb1ELb1ELb1ELb0EEENS1_36VarlenDynamicPersistentTileSchedulerILi128ELi80ELi256ELi128ELb1ELb1ELb1ELb1ELb1ELb1EEEEEEEEEvNT_6ParamsE --------------------------
	.section	.nv.info._ZN7cutlass13device_kernelIN5flash11enable_sm90INS1_16FlashAttnFwdSm90INS1_25CollectiveMainloopFwdSm90ILi2EN4cute5tupleIJNS5_1CILi1EEES8_S8_EEENS6_IJNS7_ILi128EEENS7_ILi80EEENS7_ILi256EEEEEELi256ENS_6half_tEfNS_4arch4Sm90ELb1ELb0ELb1ELb1ELb1ELb0ELb0ELb1ELb1ELb1ELb1ELb0EEENS1_21CollectiveEpilogueFwdINS6_IJSA_SC_SB_EEES9_SE_SG_Li256ELb1ELb1ELb1ELb0EEENS1_36VarlenDynamicPersistentTileSchedulerILi128ELi80ELi256ELi128ELb1ELb1ELb1ELb1ELb1ELb1EEEEEEEEEvNT_6ParamsE,"",@"SHT_CUDA_INFO"
	.sectionflags	@""
	.align	4


	//----- nvinfo : EIATTR_CUDA_API_VERSION
	.align		4
        /*0000*/ 	.byte	0x04, 0x37
        /*0002*/ 	.short	(.L_515 - .L_514)
.L_514:
        /*0004*/ 	.word	0x00000082


	//----- nvinfo : EIATTR_KPARAM_INFO
	.align		4
.L_515:
        /*0008*/ 	.byte	0x04, 0x17
        /*000a*/ 	.short	(.L_517 - .L_516)
.L_516:
        /*000c*/ 	.word	0x00000000
        /*0010*/ 	.short	0x0000
        /*0012*/ 	.short	0x0070
        /*0014*/ 	.byte	0x00, 0xf0, 0x01, 0x2a


	//----- nvinfo : EIATTR_SPARSE_MMA_MASK
	.align		4
.L_517:
        /*0018*/ 	.byte	0x03, 0x50
        /*001a*/ 	.short	0x0000


	//----- nvinfo : EIATTR_MAXREG_COUNT
	.align		4
        /*001c*/ 	.byte	0x03, 0x1b
        /*001e*/ 	.short	0x00a8


	//----- nvinfo : EIATTR_NUM_BARRIERS
	.align		4
        /*0020*/ 	.byte	0x02, 0x4c
        /*0022*/ 	.byte	0x09
	.zero		1


	//----- nvinfo : EIATTR_EXTERNS
	.align		4
        /*0024*/ 	.byte	0x04, 0x0f
        /*0026*/ 	.short	(.L_519 - .L_518)


	//   ....[0]....
	.align		4
.L_518:
        /*0028*/ 	.word	index@(__assertfail)


	//----- nvinfo : EIATTR_ANNOTATIONS
	.align		4
.L_519:
        /*002c*/ 	.byte	0x04, 0x55
        /*002e*/ 	.short	(.L_521 - .L_520)


	//   ....[0]....
.L_520:
        /* <DEDUP_REMOVED lines=29> */


	//----- nvinfo : EIATTR_MERCURY_ISA_VERSION
	.align		4
.L_521:
        /*01e8*/ 	.byte	0x03, 0x5f
        /*01ea*/ 	.short	0x0101


	//----- nvinfo : EIATTR_UNUSED_LOAD_BYTE_OFFSET
	.align		4
        /*01ec*/ 	.byte	0x04, 0x44
        /*01ee*/ 	.short	(.L_523 - .L_522)


	//   ....[0]....
.L_522:
        /*01f0*/ 	.word	0x00000950
        /*01f4*/ 	.word	0x0000fff0


	//   ....[1]....
        /*01f8*/ 	.word	0x0000f950
        /*01fc*/ 	.word	0x0000fff0


	//----- nvinfo : EIATTR_INT_WARP_WIDE_INSTR_OFFSETS
	.align		4
.L_523:
        /*0200*/ 	.byte	0x04, 0x31
        /*0202*/ 	.short	(.L_525 - .L_524)


	//   ....[0]....
.L_524:
        /*0204*/ 	.word	0x000000c0


	//   ....[1]....
        /*0208*/ 	.word	0x000000d0


	//   ....[2]....
        /*020c*/ 	.word	0x00000170


	//   ....[3]....
        /*0210*/ 	.word	0x00015fd0


	//   ....[4]....
        /*0214*/ 	.word	0x00016060


	//   ....[5]....
        /*0218*/ 	.word	0x00018f70


	//   ....[6]....
        /*021c*/ 	.word	0x00019000


	//----- nvinfo : EIATTR_COOP_GROUP_MASK_REGIDS
	.align		4
.L_525:
        /*0220*/ 	.byte	0x04, 0x29
        /*0222*/ 	.short	(.L_527 - .L_526)


	//   ....[0]....
.L_526:
        /*0224*/ 	.word	0xffffffff


	//   ....[1]....
        /*0228*/ 	.word	0xffffffff


	//   ....[2]....
        /*022c*/ 	.word	0xffffffff


	//   ....[3]....
        /*0230*/ 	.word	0xffffffff


	//   ....[4]....
        /*0234*/ 	.word	0xffffffff


	//   ....[5]....
        /*0238*/ 	.word	0xffffffff


	//   ....[6]....
        /*023c*/ 	.word	0xffffffff


	//   ....[7]....
        /*0240*/ 	.word	0xffffffff


	//   ....[8]....
        /*0244*/ 	.word	0xffffffff


	//   ....[9]....
        /*0248*/ 	.word	0xffffffff


	//   ....[10]....
        /*024c*/ 	.word	0xffffffff


	//   ....[11]....
        /*0250*/ 	.word	0xffffffff


	//   ....[12]....
        /*0254*/ 	.word	0xffffffff


	//   ....[13]....
        /*0258*/ 	.word	0xffffffff


	//   ....[14]....
        /*025c*/ 	.word	0xffffffff


	//   ....[15]....
        /*0260*/ 	.word	0xffffffff


	//   ....[16]....
        /*0264*/ 	.word	0xffffffff


	//   ....[17]....
        /*0268*/ 	.word	0xffffffff


	//   ....[18]....
        /*026c*/ 	.word	0xffffffff


	//   ....[19]....
        /*0270*/ 	.word	0xffffffff


	//   ....[20]....
        /*0274*/ 	.word	0xffffffff


	//   ....[21]....
        /*0278*/ 	.word	0xffffffff


	//   ....[22]....
        /*027c*/ 	.word	0xffffffff


	//   ....[23]....
        /*0280*/ 	.word	0xffffffff


	//   ....[24]....
        /*0284*/ 	.word	0xffffffff


	//   ....[25]....
        /*0288*/ 	.word	0xffffffff


	//   ....[26]....
        /*028c*/ 	.word	0xffffffff


	//   ....[27]....
        /*0290*/ 	.word	0xffffffff


	//   ....[28]....
        /*0294*/ 	.word	0xffffffff


	//   ....[29]....
        /*0298*/ 	.word	0xffffffff


	//   ....[30]....
        /*029c*/ 	.word	0xffffffff


	//   ....[31]....
        /*02a0*/ 	.word	0xffffffff


	//   ....[32]....
        /*02a4*/ 	.word	0xffffffff


	//   ....[33]....
        /*02a8*/ 	.word	0xffffffff


	//   ....[34]....
        /*02ac*/ 	.word	0xffffffff


	//   ....[35]....
        /*02b0*/ 	.word	0xffffffff


	//   ....[36]....
        /*02b4*/ 	.word	0xffffffff


	//   ....[37]....
        /*02b8*/ 	.word	0xffffffff


	//   ....[38]....
        /*02bc*/ 	.word	0xffffffff


	//   ....[39]....
        /*02c0*/ 	.word	0xffffffff


	//   ....[40]....
        /*02c4*/ 	.word	0xffffffff


	//   ....[41]....
        /*02c8*/ 	.word	0xffffffff


	//   ....[42]....
        /*02cc*/ 	.word	0xffffffff


	//   ....[43]....
        /*02d0*/ 	.word	0xffffffff


	//   ....[44]....
        /*02d4*/ 	.word	0xffffffff


	//   ....[45]....
        /*02d8*/ 	.word	0xffffffff


	//   ....[46]....
        /*02dc*/ 	.word	0xffffffff


	//   ....[47]....
        /*02e0*/ 	.word	0xffffffff


	//   ....[48]....
        /*02e4*/ 	.word	0xffffffff


	//   ....[49]....
        /*02e8*/ 	.word	0xffffffff


	//   ....[50]....
        /*02ec*/ 	.word	0xffffffff


	//   ....[51]....
        /*02f0*/ 	.word	0xffffffff


	//   ....[52]....
        /*02f4*/ 	.word	0xffffffff


	//   ....[53]....
        /*02f8*/ 	.word	0xffffffff


	//   ....[54]....
        /*02fc*/ 	.word	0xffffffff


	//   ....[55]....
        /*0300*/ 	.word	0xffffffff


	//   ....[56]....
        /*0304*/ 	.word	0xffffffff


	//   ....[57]....
        /*0308*/ 	.word	0xffffffff


	//   ....[58]....
        /*030c*/ 	.word	0xffffffff


	//   ....[59]....
        /*0310*/ 	.word	0xffffffff


	//   ....[60]....
        /*0314*/ 	.word	0xffffffff


	//   ....[61]....
        /*0318*/ 	.word	0xffffffff


	//   ....[62]....
        /*031c*/ 	.word	0xffffffff


	//   ....[63]....
        /*0320*/ 	.word	0xffffffff


	//   ....[64]....
        /*0324*/ 	.word	0xffffffff


	//   ....[65]....
        /*0328*/ 	.word	0xffffffff


	//   ....[66]....
        /*032c*/ 	.word	0xffffffff


	//   ....[67]....
        /*0330*/ 	.word	0xffffffff


	//   ....[68]....
        /*0334*/ 	.word	0xffffffff


	//   ....[69]....
        /*0338*/ 	.word	0xffffffff


	//   ....[70]....
        /*033c*/ 	.word	0xffffffff


	//   ....[71]....
        /*0340*/ 	.word	0xffffffff


	//   ....[72]....
        /*0344*/ 	.word	0xffffffff


	//   ....[73]....
        /*0348*/ 	.word	0xffffffff


	//   ....[74]....
        /*034c*/ 	.word	0xffffffff


	//   ....[75]....
        /*0350*/ 	.word	0xffffffff


	//   ....[76]....
        /*0354*/ 	.word	0xffffffff


	//   ....[77]....
        /*0358*/ 	.word	0xffffffff


	//   ....[78]....
        /*035c*/ 	.word	0xffffffff


	//   ....[79]....
        /*0360*/ 	.word	0xffffffff


	//   ....[80]....
        /*0364*/ 	.word	0xffffffff


	//   ....[81]....
        /*0368*/ 	.word	0xffffffff


	//   ....[82]....
        /*036c*/ 	.word	0xffffffff


	//   ....[83]....
        /*0370*/ 	.word	0xffffffff


	//   ....[84]....
        /*0374*/ 	.word	0xffffffff


	//   ....[85]....
        /*0378*/ 	.word	0xffffffff


	//   ....[86]....
        /*037c*/ 	.word	0xffffffff


	//   ....[87]....
        /*0380*/ 	.word	0xffffffff


	//   ....[88]....
        /*0384*/ 	.word	0xffffffff


	//   ....[89]....
        /*0388*/ 	.word	0xffffffff


	//   ....[90]....
        /*038c*/ 	.word	0xffffffff


	//   ....[91]....
        /*0390*/ 	.word	0xffffffff


	//   ....[92]....
        /*0394*/ 	.word	0xffffffff


	//   ....[93]....
        /*0398*/ 	.word	0xffffffff


	//   ....[94]....
        /*039c*/ 	.word	0xffffffff


	//   ....[95]....
        /*03a0*/ 	.word	0xffffffff


	//   ....[96]....
        /*03a4*/ 	.word	0xffffffff


	//   ....[97]....
        /*03a8*/ 	.word	0xffffffff


	//   ....[98]....
        /*03ac*/ 	.word	0xffffffff


	//   ....[99]....
        /*03b0*/ 	.word	0xffffffff


	//   ....[100]....
        /*03b4*/ 	.word	0xffffffff


	//   ....[101]....
        /*03b8*/ 	.word	0xffffffff


	//   ....[102]....
        /*03bc*/ 	.word	0xffffffff


	//   ....[103]....
        /*03c0*/ 	.word	0xffffffff


	//   ....[104]....
        /*03c4*/ 	.word	0xffffffff


	//   ....[105]....
        /*03c8*/ 	.word	0xffffffff


	//   ....[106]....
        /*03cc*/ 	.word	0xffffffff


	//   ....[107]....
        /*03d0*/ 	.word	0xffffffff


	//   ....[108]....
        /*03d4*/ 	.word	0xffffffff


	//   ....[109]....
        /*03d8*/ 	.word	0xffffffff


	//   ....[110]....
        /*03dc*/ 	.word	0xffffffff


	//   ....[111]....
        /*03e0*/ 	.word	0xffffffff


	//   ....[112]....
        /*03e4*/ 	.word	0xffffffff


	//   ....[113]....
        /*03e8*/ 	.word	0xffffffff


	//   ....[114]....
        /*03ec*/ 	.word	0xffffffff


	//   ....[115]....
        /*03f0*/ 	.word	0xffffffff


	//   ....[116]....
        /*03f4*/ 	.word	0xffffffff


	//   ....[117]....
        /*03f8*/ 	.word	0xffffffff


	//   ....[118]....
        /*03fc*/ 	.word	0xffffffff


	//   ....[119]....
        /*0400*/ 	.word	0xffffffff


	//   ....[120]....
        /*0404*/ 	.word	0xffffffff


	//   ....[121]....
        /*0408*/ 	.word	0xffffffff


	//   ....[122]....
        /*040c*/ 	.word	0xffffffff


	//   ....[123]....
        /*0410*/ 	.word	0xffffffff


	//   ....[124]....
        /*0414*/ 	.word	0xffffffff


	//   ....[125]....
        /*0418*/ 	.word	0xffffffff


	//   ....[126]....
        /*041c*/ 	.word	0xffffffff


	//   ....[127]....
        /*0420*/ 	.word	0xffffffff


	//   ....[128]....
        /*0424*/ 	.word	0xffffffff


	//   ....[129]....
        /*0428*/ 	.word	0xffffffff


	//   ....[130]....
        /*042c*/ 	.word	0xffffffff


	//   ....[131]....
        /*0430*/ 	.word	0xffffffff


	//   ....[132]....
        /*0434*/ 	.word	0xffffffff


	//   ....[133]....
        /*0438*/ 	.word	0xffffffff


	//   ....[134]....
        /*043c*/ 	.word	0xffffffff


	//   ....[135]....
        /*0440*/ 	.word	0xffffffff


	//   ....[136]....
        /*0444*/ 	.word	0xffffffff


	//   ....[137]....
        /*0448*/ 	.word	0xffffffff


	//   ....[138]....
        /*044c*/ 	.word	0xffffffff


	//   ....[139]....
        /*0450*/ 	.word	0xffffffff


	//   ....[140]....
        /*0454*/ 	.word	0xffffffff


	//   ....[141]....
        /*0458*/ 	.word	0xffffffff


	//   ....[142]....
        /*045c*/ 	.word	0xffffffff


	//   ....[143]....
        /*0460*/ 	.word	0x0500000f


	//   ....[144]....
        /*0464*/ 	.word	0x0500000f


	//   ....[145]....
        /*0468*/ 	.word	0x0500000f


	//   ....[146]....
        /*046c*/ 	.word	0x0500000f


	//   ....[147]....
        /*0470*/ 	.word	0x0500000f


	//   ....[148]....
        /*0474*/ 	.word	0x0500000f


	//   ....[149]....
        /*0478*/ 	.word	0x0500000f


	//   ....[150]....
        /*047c*/ 	.word	0x0500000f


	//   ....[151]....
        /*0480*/ 	.word	0x0500000f


	//   ....[152]....
        /*0484*/ 	.word	0x0500000f


	//   ....[153]....
        /*0488*/ 	.word	0x0500000f


	//   ....[154]....
        /*048c*/ 	.word	0x0500000f


	//   ....[155]....
        /*0490*/ 	.word	0x0500000f


	//   ....[156]....
        /*0494*/ 	.word	0x0500000f


	//   ....[157]....
        /*0498*/ 	.word	0x0500000f


	//   ....[158]....
        /*049c*/ 	.word	0x0500000f


	//   ....[159]....
        /*04a0*/ 	.word	0x0500000f


	//   ....[160]....
        /*04a4*/ 	.word	0x0500000f


	//   ....[161]....
        /*04a8*/ 	.word	0x0500000f


	//   ....[162]....
        /*04ac*/ 	.word	0x0500000f


	//   ....[163]....
        /*04b0*/ 	.word	0x0500000f


	//   ....[164]....
        /*04b4*/ 	.word	0x0500000f


	//   ....[165]....
        /*04b8*/ 	.word	0x0500000f


	//   ....[166]....
        /*04bc*/ 	.word	0x0500000f


	//   ....[167]....
        /*04c0*/ 	.word	0x0500000f


	//   ....[168]....
        /*04c4*/ 	.word	0x0500000f


	//   ....[169]....
        /*04c8*/ 	.word	0x0500000f


	//   ....[170]....
        /*04cc*/ 	.word	0x0500000f


	//   ....[171]....
        /*04d0*/ 	.word	0x0500000f


	//   ....[172]....
        /*04d4*/ 	.word	0x0500000f


	//   ....[173]....
        /*04d8*/ 	.word	0x0500000f


	//   ....[174]....
        /*04dc*/ 	.word	0x0500000f


	//   ....[175]....
        /*04e0*/ 	.word	0x0500000f


	//   ....[176]....
        /*04e4*/ 	.word	0x0500000f


	//   ....[177]....
        /*04e8*/ 	.word	0x0500000f


	//   ....[178]....
        /*04ec*/ 	.word	0x0500000f


	//   ....[179]....
        /*04f0*/ 	.word	0x0500000f


	//   ....[180]....
        /*04f4*/ 	.word	0x0500000f


	//   ....[181]....
        /*04f8*/ 	.word	0x0500000f


	//   ....[182]....
        /*04fc*/ 	.word	0x0500000f


	//   ....[183]....
        /*0500*/ 	.word	0x0500000f


	//   ....[184]....
        /*0504*/ 	.word	0x0500000f


	//   ....[185]....
        /*0508*/ 	.word	0x0500000f


	//   ....[186]....
        /*050c*/ 	.word	0x0500000f


	//   ....[187]....
        /*0510*/ 	.word	0x0500000f


	//   ....[188]....
        /*0514*/ 	.word	0x0500000f


	//   ....[189]....
        /*0518*/ 	.word	0x0500000f


	//   ....[190]....
        /*051c*/ 	.word	0x0500000f


	//   ....[191]....
        /*0520*/ 	.word	0x0500000f


	//   ....[192]....
        /*0524*/ 	.word	0x0500000f


	//   ....[193]....
        /*0528*/ 	.word	0x0500000f


	//   ....[194]....
        /*052c*/ 	.word	0x0500000f


	//   ....[195]....
        /*0530*/ 	.word	0x0500000f


	//   ....[196]....
        /*0534*/ 	.word	0x0500000f


	//   ....[197]....
        /*0538*/ 	.word	0x0500000f


	//   ....[198]....
        /*053c*/ 	.word	0x0500000f


	//   ....[199]....
        /*0540*/ 	.word	0x0500000f


	//   ....[200]....
        /*0544*/ 	.word	0x0500000f


	//   ....[201]....
        /*0548*/ 	.word	0x0500000f


	//   ....[202]....
        /*054c*/ 	.word	0x0500000f


	//   ....[203]....
        /*0550*/ 	.word	0x0500000f


	//   ....[204]....
        /*0554*/ 	.word	0x0500000f


	//   ....[205]....
        /*0558*/ 	.word	0x0500000f


	//   ....[206]....
        /*055c*/ 	.word	0x0500000f


	//   ....[207]....
        /*0560*/ 	.word	0x0500000f


	//   ....[208]....
        /*0564*/ 	.word	0x0500000f


	//   ....[209]....
        /*0568*/ 	.word	0x0500000f


	//   ....[210]....
        /*056c*/ 	.word	0x0500000f


	//   ....[211]....
        /*0570*/ 	.word	0x0500000f


	//   ....[212]....
        /*0574*/ 	.word	0x0500000f


	//   ....[213]....
        /*0578*/ 	.word	0x0500000f


	//   ....[214]....
        /*057c*/ 	.word	0x0500000f


	//   ....[215]....
        /*0580*/ 	.word	0x0500000f


	//   ....[216]....
        /*0584*/ 	.word	0x0500000f


	//   ....[217]....
        /*0588*/ 	.word	0x0500000f


	//   ....[218]....
        /*058c*/ 	.word	0x0500000f


	//----- nvinfo : EIATTR_COOP_GROUP_INSTR_OFFSETS
	.align		4
.L_527:
        /*0590*/ 	.byte	0x04, 0x28
        /*0592*/ 	.short	(.L_529 - .L_528)


	//   ....[0]....
.L_528:
        /*0594*/ 	.word	0x00000070


	//   ....[1]....
        /*0598*/ 	.word	0x000000b0


	//   ....[2]....
        /*059c*/ 	.word	0x000002d0


	//   ....[3]....
        /*05a0*/ 	.word	0x00000430


	//   ....[4]....
        /*05a4*/ 	.word	0x00000550


	//   ....[5]....
        /*05a8*/ 	.word	0x000006b0


	//   ....[6]....
        /*05ac*/ 	.word	0x00002020


	//   ....[7]....
        /*05b0*/ 	.word	0x00004900


	//   ....[8]....
        /*05b4*/ 	.word	0x000049a0


	//   ....[9]....
        /*05b8*/ 	.word	0x00005290


	//   ....[10]....
        /*05bc*/ 	.word	0x000054f0


	//   ....[11]....
        /*05c0*/ 	.word	0x00005a70


	//   ....[12]....
        /*05c4*/ 	.word	0x00005b00


	//   ....[13]....
        /*05c8*/ 	.word	0x00008fe0


	//   ....[14]....
        /*05cc*/ 	.word	0x00009030


	//   ....[15]....
        /*05d0*/ 	.word	0x00009700


	//   ....[16]....
        /*05d4*/ 	.word	0x00009810


	//   ....[17]....
        /*05d8*/ 	.word	0x00009d90


	//   ....[18]....
        /*05dc*/ 	.word	0x00009e00


	//   ....[19]....
        /*05e0*/ 	.word	0x0000d610


	//   ....[20]....
        /*05e4*/ 	.word	0x0000d670


	//   ....[21]....
        /*05e8*/ 	.word	0x0000d8d0


	//   ....[22]....
        /*05ec*/ 	.word	0x0000d8f0


	//   ....[23]....
        /*05f0*/ 	.word	0x0000ec40


	//   ....[24]....
        /*05f4*/ 	.word	0x0000ec70


	//   ....[25]....
        /*05f8*/ 	.word	0x0000ed00


	//   ....[26]....
        /*05fc*/ 	.word	0x0000ed20


	//   ....[27]....
        /*0600*/ 	.word	0x00010b50


	//   ....[28]....
        /*0604*/ 	.word	0x00010b60


	//   ....[29]....
        /*0608*/ 	.word	0x00010b70


	//   ....[30]....
        /*060c*/ 	.word	0x00010b80


	//   ....[31]....
        /*0610*/ 	.word	0x00011670


	//   ....[32]....
        /*0614*/ 	.word	0x00011690


	//   ....[33]....
        /*0618*/ 	.word	0x00011830


	//   ....[34]....
        /*061c*/ 	.word	0x00011850


	//   ....[35]....
        /*0620*/ 	.word	0x00011990


	//   ....[36]....
        /*0624*/ 	.word	0x000119b0


	//   ....[37]....
        /*0628*/ 	.word	0x00011b00


	//   ....[38]....
        /*062c*/ 	.word	0x00011b20


	//   ....[39]....
        /*0630*/ 	.word	0x00012110


	//   ....[40]....
        /*0634*/ 	.word	0x00012150


	//   ....[41]....
        /*0638*/ 	.word	0x00012c40


	//   ....[42]....
        /*063c*/ 	.word	0x00012c50


	//   ....[43]....
        /*0640*/ 	.word	0x00013fb0


	//   ....[44]....
        /*0644*/ 	.word	0x00013fe0


	//   ....[45]....
        /*0648*/ 	.word	0x00014150


	//   ....[46]....
        /*064c*/ 	.word	0x00014170


	//   ....[47]....
        /*0650*/ 	.word	0x000142b0


	//   ....[48]....
        /*0654*/ 	.word	0x000142d0


	//   ....[49]....
        /*0658*/ 	.word	0x00014420


	//   ....[50]....
        /*065c*/ 	.word	0x00014440


	//   ....[51]....
        /*0660*/ 	.word	0x00014620


	//   ....[52]....
        /*0664*/ 	.word	0x00014810


	//   ....[53]....
        /*0668*/ 	.word	0x00014840


	//   ....[54]....
        /*066c*/ 	.word	0x00014870


	//   ....[55]....
        /*0670*/ 	.word	0x000148a0


	//   ....[56]....
        /*0674*/ 	.word	0x000148d0


	//   ....[57]....
        /*0678*/ 	.word	0x00014900


	//   ....[58]....
        /*067c*/ 	.word	0x00014a70


	//   ....[59]....
        /*0680*/ 	.word	0x00014aa0


	//   ....[60]....
        /*0684*/ 	.word	0x00014ad0


	//   ....[61]....
        /*0688*/ 	.word	0x00014b00


	//   ....[62]....
        /*068c*/ 	.word	0x00014b30


	//   ....[63]....
        /*0690*/ 	.word	0x00014b60


	//   ....[64]....
        /*0694*/ 	.word	0x00014bf0


	//   ....[65]....
        /*0698*/ 	.word	0x00014c20


	//   ....[66]....
        /*069c*/ 	.word	0x00014c30


	//   ....[67]....
        /*06a0*/ 	.word	0x00014c70


	//   ....[68]....
        /*06a4*/ 	.word	0x00016ba0


	//   ....[69]....
        /*06a8*/ 	.word	0x00016be0


	//   ....[70]....
        /*06ac*/ 	.word	0x00016c10


	//   ....[71]....
        /*06b0*/ 	.word	0x00016cc0


	//   ....[72]....
        /*06b4*/ 	.word	0x00016d00


	//   ....[73]....
        /*06b8*/ 	.word	0x00016d60


	//   ....[74]....
        /*06bc*/ 	.word	0x00016da0


	//   ....[75]....
        /*06c0*/ 	.word	0x00016e00


	//   ....[76]....
        /*06c4*/ 	.word	0x00016e20


	//   ....[77]....
        /*06c8*/ 	.word	0x00016e50


	//   ....[78]....
        /*06cc*/ 	.word	0x00017640


	//   ....[79]....
        /*06d0*/ 	.word	0x00017670


	//   ....[80]....
        /*06d4*/ 	.word	0x000176d0


	//   ....[81]....
        /*06d8*/ 	.word	0x00017740


	//   ....[82]....
        /*06dc*/ 	.word	0x00017790


	//   ....[83]....
        /*06e0*/ 	.word	0x00017800


	//   ....[84]....
        /*06e4*/ 	.word	0x00017850


	//   ....[85]....
        /*06e8*/ 	.word	0x000178c0


	//   ....[86]....
        /*06ec*/ 	.word	0x00017910


	//   ....[87]....
        /*06f0*/ 	.word	0x00017980


	//   ....[88]....
        /*06f4*/ 	.word	0x000179d0


	//   ....[89]....
        /*06f8*/ 	.word	0x00017a40


	//   ....[90]....
        /*06fc*/ 	.word	0x00017a80


	//   ....[91]....
        /*0700*/ 	.word	0x00017af0


	//   ....[92]....
        /*0704*/ 	.word	0x00017b00


	//   ....[93]....
        /*0708*/ 	.word	0x00017b50


	//   ....[94]....
        /*070c*/ 	.word	0x00018320


	//   ....[95]....
        /*0710*/ 	.word	0x00018350


	//   ....[96]....
        /*0714*/ 	.word	0x00018380


	//   ....[97]....
        /*0718*/ 	.word	0x00018440


	//   ....[98]....
        /*071c*/ 	.word	0x00018470


	//   ....[99]....
        /*0720*/ 	.word	0x000184c0


	//   ....[100]....
        /*0724*/ 	.word	0x000184f0


	//   ....[101]....
        /*0728*/ 	.word	0x00018540


	//   ....[102]....
        /*072c*/ 	.word	0x00018570


	//   ....[103]....
        /*0730*/ 	.word	0x000185e0


	//   ....[104]....
        /*0734*/ 	.word	0x000188c0


	//   ....[105]....
        /*0738*/ 	.word	0x000188e0


	//   ....[106]....
        /*073c*/ 	.word	0x000188f0


	//   ....[107]....
        /*0740*/ 	.word	0x000189a0


	//   ....[108]....
        /*0744*/ 	.word	0x000189b0


	//   ....[109]....
        /*0748*/ 	.word	0x00018a60


	//   ....[110]....
        /*074c*/ 	.word	0x00018a70


	//   ....[111]....
        /*0750*/ 	.word	0x00018b20


	//   ....[112]....
        /*0754*/ 	.word	0x00018b30


	//   ....[113]....
        /*0758*/ 	.word	0x00018b40


	//   ....[114]....
        /*075c*/ 	.word	0x00019150


	//   ....[115]....
        /*0760*/ 	.word	0x00019190


	//   ....[116]....
        /*0764*/ 	.word	0x000191d0


	//   ....[117]....
        /*0768*/ 	.word	0x000191f0


	//   ....[118]....
        /*076c*/ 	.word	0x00019210


	//   ....[119]....
        /*0770*/ 	.word	0x000192c0


	//   ....[120]....
        /*0774*/ 	.word	0x00019370


	//   ....[121]....
        /*0778*/ 	.word	0x000193a0


	//   ....[122]....
        /*077c*/ 	.word	0x000193b0


	//   ....[123]....
        /*0780*/ 	.word	0x00019440


	//   ....[124]....
        /*0784*/ 	.word	0x000198b0


	//   ....[125]....
        /*0788*/ 	.word	0x000198e0


	//   ....[126]....
        /*078c*/ 	.word	0x00019940


	//   ....[127]....
        /*0790*/ 	.word	0x00019970


	//   ....[128]....
        /*0794*/ 	.word	0x000199a0


	//   ....[129]....
        /*0798*/ 	.word	0x000199d0


	//   ....[130]....
        /*079c*/ 	.word	0x00019a00


	//   ....[131]....
        /*07a0*/ 	.word	0x00019a30


	//   ....[132]....
        /*07a4*/ 	.word	0x00019bd0


	//   ....[133]....
        /*07a8*/ 	.word	0x00019c00


	//   ....[134]....
        /*07ac*/ 	.word	0x00019c30


	//   ....[135]....
        /*07b0*/ 	.word	0x00019c60


	//   ....[136]....
        /*07b4*/ 	.word	0x00019c90


	//   ....[137]....
        /*07b8*/ 	.word	0x00019cc0


	//   ....[138]....
        /*07bc*/ 	.word	0x00019d80


	//   ....[139]....
        /*07c0*/ 	.word	0x00019da0


	//   ....[140]....
        /*07c4*/ 	.word	0x00019dc0


	//   ....[141]....
        /*07c8*/ 	.word	0x00019e20


	//   ....[142]....
        /*07cc*/ 	.word	0x0001a840


	//   ....[143]....
        /*07d0*/ 	.word	0x0001ae10


	//   ....[144]....
        /*07d4*/ 	.word	0x0001af00


	//   ....[145]....
        /*07d8*/ 	.word	0x0001afd0


	//   ....[146]....
        /*07dc*/ 	.word	0x0001b040


	//   ....[147]....
        /*07e0*/ 	.word	0x0001b0e0


	//   ....[148]....
        /*07e4*/ 	.word	0x0001b1c0


	//   ....[149]....
        /*07e8*/ 	.word	0x0001b2c0


	//   ....[150]....
        /*07ec*/ 	.word	0x0001b330


	//   ....[151]....
        /*07f0*/ 	.word	0x0001b420


	//   ....[152]....
        /*07f4*/ 	.word	0x0001b490


	//   ....[153]....
        /*07f8*/ 	.word	0x0001b570


	//   ....[154]....
        /*07fc*/ 	.word	0x0001b620


	//   ....[155]....
        /*0800*/ 	.word	0x0001b690


	//   ....[156]....
        /*0804*/ 	.word	0x0001b710


	//   ....[157]....
        /*0808*/ 	.word	0x0001b7f0


	//   ....[158]....
        /*080c*/ 	.word	0x0001b870


	//   ....[159]....
        /*0810*/ 	.word	0x0001b960


	//   ....[160]....
        /*0814*/ 	.word	0x0001b9e0


	//   ....[161]....
        /*0818*/ 	.word	0x0001bad0


	//   ....[162]....
        /*081c*/ 	.word	0x0001bb50


	//   ....[163]....
        /*0820*/ 	.word	0x0001bc40


	//   ....[164]....
        /*0824*/ 	.word	0x0001bcc0


	//   ....[165]....
        /*0828*/ 	.word	0x0001bdb0


	//   ....[166]....
        /*082c*/ 	.word	0x0001be30


	//   ....[167]....
        /*0830*/ 	.word	0x0001bf10


	//   ....[168]....
        /*0834*/ 	.word	0x0001bf90


	//   ....[169]....
        /*0838*/ 	.word	0x0001c060


	//   ....[170]....
        /*083c*/ 	.word	0x0001c190


	//   ....[171]....
        /*0840*/ 	.word	0x0001c260


	//   ....[172]....
        /*0844*/ 	.word	0x0001c330


	//   ....[173]....
        /*0848*/ 	.word	0x0001c410


	//   ....[174]....
        /*084c*/ 	.word	0x0001c470


	//   ....[175]....
        /*0850*/ 	.word	0x0001c550


	//   ....[176]....
        /*0854*/ 	.word	0x0001c5b0


	//   ....[177]....
        /*0858*/ 	.word	0x0001c690


	//   ....[178]....
        /*085c*/ 	.word	0x0001c6f0


	//   ....[179]....
        /*0860*/ 	.word	0x0001c800


	//   ....[180]....
        /*0864*/ 	.word	0x0001c8f0


	//   ....[181]....
        /*0868*/ 	.word	0x0001c990


	//   ....[182]....
        /*086c*/ 	.word	0x0001c9f0


	//   ....[183]....
        /*0870*/ 	.word	0x0001cb10


	//   ....[184]....
        /*0874*/ 	.word	0x0001cb70


	//   ....[185]....
        /*0878*/ 	.word	0x0001cc90


	//   ....[186]....
        /*087c*/ 	.word	0x0001ccf0


	//   ....[187]....
        /*0880*/ 	.word	0x0001ce10


	//   ....[188]....
        /*0884*/ 	.word	0x0001ce70


	//   ....[189]....
        /*0888*/ 	.word	0x0001cf40


	//   ....[190]....
        /*088c*/ 	.word	0x0001d0a0


	//   ....[191]....
        /*0890*/ 	.word	0x0001d140


	//   ....[192]....
        /*0894*/ 	.word	0x0001d290


	//   ....[193]....
        /*0898*/ 	.word	0x0001d340


	//   ....[194]....
        /*089c*/ 	.word	0x0001d3a0


	//   ....[195]....
        /*08a0*/ 	.word	0x0001d460


	//   ....[196]....
        /*08a4*/ 	.word	0x0001d540


	//   ....[197]....
        /*08a8*/ 	.word	0x0001d600


	//   ....[198]....
        /*08ac*/ 	.word	0x0001d6e0


	//   ....[199]....
        /*08b0*/ 	.word	0x0001d7a0


	//   ....[200]....
        /*08b4*/ 	.word	0x0001d8b0


	//   ....[201]....
        /*08b8*/ 	.word	0x0001d950


	//   ....[202]....
        /*08bc*/ 	.word	0x0001dad0


	//   ....[203]....
        /*08c0*/ 	.word	0x0001db40


	//   ....[204]....
        /*08c4*/ 	.word	0x0001dbb0


	//   ....[205]....
        /*08c8*/ 	.word	0x0001dc20


	//   ....[206]....
        /*08cc*/ 	.word	0x0001dc90


	//   ....[207]....
        /*08d0*/ 	.word	0x0001dd10


	//   ....[208]....
        /*08d4*/ 	.word	0x0001dd90


	//   ....[209]....
        /*08d8*/ 	.word	0x0001de20


	//   ....[210]....
        /*08dc*/ 	.word	0x0001de90


	//   ....[211]....
        /*08e0*/ 	.word	0x0001df00


	//   ....[212]....
        /*08e4*/ 	.word	0x0001df70


	//   ....[213]....
        /*08e8*/ 	.word	0x0001dff0


	//   ....[214]....
        /*08ec*/ 	.word	0x0001e060


	//   ....[215]....
        /*08f0*/ 	.word	0x0001e0f0


	//   ....[216]....
        /*08f4*/ 	.word	0x0001e150


	//   ....[217]....
        /*08f8*/ 	.word	0x0001e1e0


	//   ....[218]....
        /*08fc*/ 	.word	0x0001e310


	//----- nvinfo : EIATTR_REG_RECONFIG
	.align		4
.L_529:
        /*0900*/ 	.byte	0x01, 0x54
	.zero		2


	//----- nvinfo : EIATTR_SYSCALL_OFFSETS
	.align		4
        /*0904*/ 	.byte	0x04, 0x46
        /*0906*/ 	.short	(.L_531 - .L_530)


	//   ....[0]....
.L_530:
        /*0908*/ 	.word	0x000021a0


	//   ....[1]....
        /*090c*/ 	.word	0x000161c0


	//   ....[2]....
        /*0910*/ 	.word	0x00016310


	//   ....[3]....
        /*0914*/ 	.word	0x00016400


	//   ....[4]....
        /*0918*/ 	.word	0x000172a0


	//----- nvinfo : EIATTR_MBARRIER_INSTR_OFFSETS
	.align		4
.L_531:
        /*091c*/ 	.byte	0x04, 0x39
        /*091e*/ 	.short	(.L_533 - .L_532)


	//   ....[0]....
.L_532:
        /*0920*/ 	.word	0x00000180
        /*0924*/ 	.word	0x000000ff
        /*0928*/ 	.word	0x00038800
        /*092c*/ 	.short	0x0100
        /*092e*/ 	.byte	0x08
	.zero		1


	//   ....[1]....
        /*0930*/ 	.word	0x00000190
        /*0934*/ 	.word	0x000000ff
        /*0938*/ 	.word	0x00038820
        /*093c*/ 	.short	0x0100
        /*093e*/ 	.byte	0x08
	.zero		1


	//   ....[2]....
        /*0940*/ 	.word	0x00000280
        /*0944*/ 	.word	0x000000ff
        /*0948*/ 	.word	0x00038830
        /*094c*/ 	.short	0x0100
        /*094e*/ 	.byte	0x08
	.zero		1


	//   ....[3]....
        /*0950*/ 	.word	0x00000290
        /*0954*/ 	.word	0x000000ff
        /*0958*/ 	.word	0x00038840
        /*095c*/ 	.short	0x0100
        /*095e*/ 	.byte	0x08
	.zero		1


	//   ....[4]....
        /*0960*/ 	.word	0x000002a0
        /*0964*/ 	.word	0x000000ff
        /*0968*/ 	.word	0x00038838
        /*096c*/ 	.short	0x0100
        /*096e*/ 	.byte	0x08
	.zero		1


	//   ....[5]....
        /*0970*/ 	.word	0x000002b0
        /*0974*/ 	.word	0x000000ff
        /*0978*/ 	.word	0x00038848
        /*097c*/ 	.short	0x0100
        /*097e*/ 	.byte	0x08
	.zero		1


	//   ....[6]....
        /*0980*/ 	.word	0x000003e0
        /*0984*/ 	.word	0x000000ff
        /*0988*/ 	.word	0x00038850
        /*098c*/ 	.short	0x0100
        /*098e*/ 	.byte	0x08
	.zero		1


	//   ....[7]....
        /*0990*/ 	.word	0x000003f0
        /*0994*/ 	.word	0x000000ff
        /*0998*/ 	.word	0x00038860
        /*099c*/ 	.short	0x0100
        /*099e*/ 	.byte	0x08
	.zero		1


	//   ....[8]....
        /*09a0*/ 	.word	0x00000400
        /*09a4*/ 	.word	0x000000ff
        /*09a8*/ 	.word	0x00038858
        /*09ac*/ 	.short	0x0100
        /*09ae*/ 	.byte	0x08
	.zero		1


	//   ....[9]....
        /*09b0*/ 	.word	0x00000410
        /*09b4*/ 	.word	0x000000ff
        /*09b8*/ 	.word	0x00038868
        /*09bc*/ 	.short	0x0100
        /*09be*/ 	.byte	0x08
	.zero		1


	//   ....[10]....
        /*09c0*/ 	.word	0x00000500
        /*09c4*/ 	.word	0x000000ff
        /*09c8*/ 	.word	0x00038870
        /*09cc*/ 	.short	0x0100
        /*09ce*/ 	.byte	0x06
	.zero		1


	//   ....[11]....
        /*09d0*/ 	.word	0x00000510
        /*09d4*/ 	.word	0x000000ff
        /*09d8*/ 	.word	0x00038880
        /*09dc*/ 	.short	0x0100
        /*09de*/ 	.byte	0x06
	.zero		1


	//   ....[12]....
        /*09e0*/ 	.word	0x00000520
        /*09e4*/ 	.word	0x000000ff
        /*09e8*/ 	.word	0x00038878
        /*09ec*/ 	.short	0x0100
        /*09ee*/ 	.byte	0x06
	.zero		1


	//   ....[13]....
        /*09f0*/ 	.word	0x00000530
        /*09f4*/ 	.word	0x000000ff
        /*09f8*/ 	.word	0x00038888
        /*09fc*/ 	.short	0x0100
        /*09fe*/ 	.byte	0x06
	.zero		1


	//   ....[14]....
        /*0a00*/ 	.word	0x00000660
        /*0a04*/ 	.word	0x000000ff
        /*0a08*/ 	.word	0x00038890
        /*0a0c*/ 	.short	0x0100
        /*0a0e*/ 	.byte	0x08
	.zero		1


	//   ....[15]....
        /*0a10*/ 	.word	0x00000670
        /*0a14*/ 	.word	0x000000ff
        /*0a18*/ 	.word	0x000388a0
        /*0a1c*/ 	.short	0x0100
        /*0a1e*/ 	.byte	0x08
	.zero		1


	//   ....[16]....
        /*0a20*/ 	.word	0x00000680
        /*0a24*/ 	.word	0x000000ff
        /*0a28*/ 	.word	0x00038898
        /*0a2c*/ 	.short	0x0100
        /*0a2e*/ 	.byte	0x08
	.zero		1


	//   ....[17]....
        /*0a30*/ 	.word	0x00000690
        /*0a34*/ 	.word	0x000000ff
        /*0a38*/ 	.word	0x000388a8
        /*0a3c*/ 	.short	0x0100
        /*0a3e*/ 	.byte	0x08
	.zero		1


	//   ....[18]....
        /*0a40*/ 	.word	0x000007d0
        /*0a44*/ 	.word	0x000000ff
        /*0a48*/ 	.word	0x000388b0
        /*0a4c*/ 	.short	0x0100
        /*0a4e*/ 	.byte	0x08
	.zero		1


	//   ....[19]....
        /*0a50*/ 	.word	0x000007e0
        /*0a54*/ 	.word	0x000000ff
        /*0a58*/ 	.word	0x000388c0
        /*0a5c*/ 	.short	0x0100
        /*0a5e*/ 	.byte	0x08
	.zero		1


	//   ....[20]....
        /*0a60*/ 	.word	0x000007f0
        /*0a64*/ 	.word	0x000000ff
        /*0a68*/ 	.word	0x000388b8
        /*0a6c*/ 	.short	0x0100
        /*0a6e*/ 	.byte	0x08
	.zero		1


	//   ....[21]....
        /*0a70*/ 	.word	0x00000800
        /*0a74*/ 	.word	0x000000ff
        /*0a78*/ 	.word	0x000388c8
        /*0a7c*/ 	.short	0x0100
        /*0a7e*/ 	.byte	0x08
	.zero		1


	//   ....[22]....
        /*0a80*/ 	.word	0x00002270
        /*0a84*/ 	.word	0x000000ff
        /*0a88*/ 	.word	0x00038800
        /*0a8c*/ 	.short	0x010a
        /*0a8e*/ 	.byte	0x06
	.zero		1


	//   ....[23]....
        /*0a90*/ 	.word	0x00002310
        /*0a94*/ 	.word	0x00000000
        /*0a98*/ 	.word	0x00038830
        /*0a9c*/ 	.short	0x010a
        /*0a9e*/ 	.byte	0x3f
	.zero		1


	//   ....[24]....
        /*0aa0*/ 	.word	0x00002350
        /*0aa4*/ 	.word	0x00000000
        /*0aa8*/ 	.word	0x00038830
        /*0aac*/ 	.short	0x010a
        /*0aae*/ 	.byte	0x3f
	.zero		1


	//   ....[25]....
        /*0ab0*/ 	.word	0x00005430
        /*0ab4*/ 	.word	0x000000ff
        /*0ab8*/ 	.word	0x00000000
        /*0abc*/ 	.short	0x0101
        /*0abe*/ 	.byte	0x04
	.zero		1


	//   ....[26]....
        /*0ac0*/ 	.word	0x000064e0
        /*0ac4*/ 	.word	0x000000ff
        /*0ac8*/ 	.word	0x00038830
        /*0acc*/ 	.short	0x010a
        /*0ace*/ 	.byte	0x3d
	.zero		1


	//   ....[27]....
        /*0ad0*/ 	.word	0x00006520
        /*0ad4*/ 	.word	0x000000ff
        /*0ad8*/ 	.word	0x00038830
        /*0adc*/ 	.short	0x010a
        /*0ade*/ 	.byte	0x3d
	.zero		1


	//   ....[28]....
        /*0ae0*/ 	.word	0x00008a90
        /*0ae4*/ 	.word	0x000000ff
        /*0ae8*/ 	.word	0x00038850
        /*0aec*/ 	.short	0x010a
        /*0aee*/ 	.byte	0x04
	.zero		1


	//   ....[29]....
        /*0af0*/ 	.word	0x00008ad0
        /*0af4*/ 	.word	0x000000ff
        /*0af8*/ 	.word	0x00038850
        /*0afc*/ 	.short	0x010a
        /*0afe*/ 	.byte	0x04
	.zero		1


	//   ....[30]....
        /*0b00*/ 	.word	0x000092c0
        /*0b04*/ 	.word	0x000000ff
        /*0b08*/ 	.word	0x00000000
        /*0b0c*/ 	.short	0x0101
        /*0b0e*/ 	.byte	0x3d
	.zero		1


	//   ....[31]....
        /*0b10*/ 	.word	0x0000a5f0
        /*0b14*/ 	.word	0x000000ff
        /*0b18*/ 	.word	0x00000000
        /*0b1c*/ 	.short	0x0101
        /*0b1e*/ 	.byte	0x04
	.zero		1


	//   ....[32]....
        /*0b20*/ 	.word	0x0000a820
        /*0b24*/ 	.word	0x000000ff
        /*0b28*/ 	.word	0x00038830
        /*0b2c*/ 	.short	0x010a
        /*0b2e*/ 	.byte	0x04
	.zero		1


	//   ....[33]....
        /*0b30*/ 	.word	0x0000a860
        /*0b34*/ 	.word	0x000000ff
        /*0b38*/ 	.word	0x00038830
        /*0b3c*/ 	.short	0x010a
        /*0b3e*/ 	.byte	0x04
	.zero		1


	//   ....[34]....
        /*0b40*/ 	.word	0x0000cdd0
        /*0b44*/ 	.word	0x000000ff
        /*0b48*/ 	.word	0x00038850
        /*0b4c*/ 	.short	0x010a
        /*0b4e*/ 	.byte	0x04
	.zero		1


	//   ....[35]....
        /*0b50*/ 	.word	0x0000ce10
        /*0b54*/ 	.word	0x000000ff
        /*0b58*/ 	.word	0x00038850
        /*0b5c*/ 	.short	0x010a
        /*0b5e*/ 	.byte	0x04
	.zero		1


	//   ....[36]....
        /*0b60*/ 	.word	0x0000d480
        /*0b64*/ 	.word	0x000000ff
        /*0b68*/ 	.word	0x00000000
        /*0b6c*/ 	.short	0x0101
        /*0b6e*/ 	.byte	0x06
	.zero		1


	//   ....[37]....
        /*0b70*/ 	.word	0x0000e280
        /*0b74*/ 	.word	0x000000ff
        /*0b78*/ 	.word	0x00000000
        /*0b7c*/ 	.short	0x0101
        /*0b7e*/ 	.byte	0x04
	.zero		1


	//   ....[38]....
        /*0b80*/ 	.word	0x0000ebb0
        /*0b84*/ 	.word	0x000000ff
        /*0b88*/ 	.word	0x00038850
        /*0b8c*/ 	.short	0x010a
        /*0b8e*/ 	.byte	0x08
	.zero		1


	//   ....[39]....
        /*0b90*/ 	.word	0x0000ebf0
        /*0b94*/ 	.word	0x000000ff
        /*0b98*/ 	.word	0x00038850
        /*0b9c*/ 	.short	0x010a
        /*0b9e*/ 	.byte	0x08
	.zero		1


	//   ....[40]....
        /*0ba0*/ 	.word	0x0000f210
        /*0ba4*/ 	.word	0x000000ff
        /*0ba8*/ 	.word	0x00000000
        /*0bac*/ 	.short	0x0101
        /*0bae*/ 	.byte	0x04
	.zero		1


	//   ....[41]....
        /*0bb0*/ 	.word	0x00011660
        /*0bb4*/ 	.word	0x000000ff
        /*0bb8*/ 	.word	0x00000000
        /*0bbc*/ 	.short	0x0101
        /*0bbe*/ 	.byte	0x08
	.zero		1


	//   ....[42]....
        /*0bc0*/ 	.word	0x00011f10
        /*0bc4*/ 	.word	0x000000ff
        /*0bc8*/ 	.word	0x00000000
        /*0bcc*/ 	.short	0x0101
        /*0bce*/ 	.byte	0x08
	.zero		1


	//   ....[43]....
        /*0bd0*/ 	.word	0x000169d0
        /*0bd4*/ 	.word	0x00000005
        /*0bd8*/ 	.word	0x00038840
        /*0bdc*/ 	.short	0x010a
        /*0bde*/ 	.byte	0x3f
	.zero		1


	//   ....[44]....
        /*0be0*/ 	.word	0x00016fc0
        /*0be4*/ 	.word	0x00000005
        /*0be8*/ 	.word	0x00038830
        /*0bec*/ 	.short	0x0107
        /*0bee*/ 	.byte	0x3f
	.zero		1


	//   ....[45]....
        /*0bf0*/ 	.word	0x000170a0
        /*0bf4*/ 	.word	0x00000005
        /*0bf8*/ 	.word	0x00038830
        /*0bfc*/ 	.short	0x0101
        /*0bfe*/ 	.byte	0x3f
	.zero		1


	//   ....[46]....
        /*0c00*/ 	.word	0x00017c80
        /*0c04*/ 	.word	0x00000016
        /*0c08*/ 	.word	0x00038800
        /*0c0c*/ 	.short	0x0107
        /*0c0e*/ 	.byte	0x3f
	.zero		1


	//   ....[47]....
        /*0c10*/ 	.word	0x00017da0
        /*0c14*/ 	.word	0x00000016
        /*0c18*/ 	.word	0x00038800
        /*0c1c*/ 	.short	0x0101
        /*0c1e*/ 	.byte	0x3f
	.zero		1


	//   ....[48]....
        /*0c20*/ 	.word	0x00017dc0
        /*0c24*/ 	.word	0x00000016
        /*0c28*/ 	.word	0x00038820
        /*0c2c*/ 	.short	0x010a
        /*0c2e*/ 	.byte	0x3f
	.zero		1


	//   ....[49]....
        /*0c30*/ 	.word	0x00018190
        /*0c34*/ 	.word	0x00000006
        /*0c38*/ 	.word	0x00038840
        /*0c3c*/ 	.short	0x010a
        /*0c3e*/ 	.byte	0x3f
	.zero		1


	//   ....[50]....
        /*0c40*/ 	.word	0x000186f0
        /*0c44*/ 	.word	0x00000006
        /*0c48*/ 	.word	0x00038830
        /*0c4c*/ 	.short	0x0107
        /*0c4e*/ 	.byte	0x3f
	.zero		1


	//   ....[51]....
        /*0c50*/ 	.word	0x000187a0
        /*0c54*/ 	.word	0x00000006
        /*0c58*/ 	.word	0x00038830
        /*0c5c*/ 	.short	0x0101
        /*0c5e*/ 	.byte	0x3f
	.zero		1


	//   ....[52]....
        /*0c60*/ 	.word	0x00018800
        /*0c64*/ 	.word	0x00000006
        /*0c68*/ 	.word	0x00038860
        /*0c6c*/ 	.short	0x010a
        /*0c6e*/ 	.byte	0x3f
	.zero		1


	//   ....[53]....
        /*0c70*/ 	.word	0x00018d00
        /*0c74*/ 	.word	0x00000006
        /*0c78*/ 	.word	0x00038850
        /*0c7c*/ 	.short	0x0107
        /*0c7e*/ 	.byte	0x3f
	.zero		1


	//   ....[54]....
        /*0c80*/ 	.word	0x00018e90
        /*0c84*/ 	.word	0x00000006
        /*0c88*/ 	.word	0x00038850
        /*0c8c*/ 	.short	0x0101
        /*0c8e*/ 	.byte	0x3f
	.zero		1


	//   ....[55]....
        /*0c90*/ 	.word	0x000190a0
        /*0c94*/ 	.word	0x00000004
        /*0c98*/ 	.word	0x00038860
        /*0c9c*/ 	.short	0x010a
        /*0c9e*/ 	.byte	0x3f
	.zero		1


	//   ....[56]....
        /*0ca0*/ 	.word	0x000195c0
        /*0ca4*/ 	.word	0x00000004
        /*0ca8*/ 	.word	0x00038850
        /*0cac*/ 	.short	0x0107
        /*0cae*/ 	.byte	0x3f
	.zero		1


	//   ....[57]....
        /*0cb0*/ 	.word	0x00019670
        /*0cb4*/ 	.word	0x00000004
        /*0cb8*/ 	.word	0x00038850
        /*0cbc*/ 	.short	0x0101
        /*0cbe*/ 	.byte	0x3f
	.zero		1


	//   ....[58]....
        /*0cc0*/ 	.word	0x0001a7c0
        /*0cc4*/ 	.word	0x00000004
        /*0cc8*/ 	.word	0x00038820
        /*0ccc*/ 	.short	0x010a
        /*0cce*/ 	.byte	0x3f
	.zero		1


	//   ....[59]....
        /*0cd0*/ 	.word	0x0001a960
        /*0cd4*/ 	.word	0x00000005
        /*0cd8*/ 	.word	0x00038840
        /*0cdc*/ 	.short	0x010a
        /*0cde*/ 	.byte	0x3f
	.zero		1


	//   ....[60]....
        /*0ce0*/ 	.word	0x0001aa00
        /*0ce4*/ 	.word	0x0000001b
        /*0ce8*/ 	.word	0x00038840
        /*0cec*/ 	.short	0x010a
        /*0cee*/ 	.byte	0x3f
	.zero		1


	//   ....[61]....
        /*0cf0*/ 	.word	0x0001aa40
        /*0cf4*/ 	.word	0x00000005
        /*0cf8*/ 	.word	0x00038860
        /*0cfc*/ 	.short	0x010a
        /*0cfe*/ 	.byte	0x3f
	.zero		1


	//   ....[62]....
        /*0d00*/ 	.word	0x0001aa80
        /*0d04*/ 	.word	0x0000001b
        /*0d08*/ 	.word	0x00038860
        /*0d0c*/ 	.short	0x010a
        /*0d0e*/ 	.byte	0x3f
	.zero		1


	//   ....[63]....
        /*0d10*/ 	.word	0x0001ab00
        /*0d14*/ 	.word	0x00000003
        /*0d18*/ 	.word	0x00038800
        /*0d1c*/ 	.short	0x010a
        /*0d1e*/ 	.byte	0x3f
	.zero		1


	//   ....[64]....
        /*0d20*/ 	.word	0x0001ab50
        /*0d24*/ 	.word	0x00000000
        /*0d28*/ 	.word	0x00038830
        /*0d2c*/ 	.short	0x010a
        /*0d2e*/ 	.byte	0x3f
	.zero		1


	//   ....[65]....
        /*0d30*/ 	.word	0x0001abb0
        /*0d34*/ 	.word	0x00000004
        /*0d38*/ 	.word	0x00038830
        /*0d3c*/ 	.short	0x010a
        /*0d3e*/ 	.byte	0x3f
	.zero		1


	//   ....[66]....
        /*0d40*/ 	.word	0x0001ac10
        /*0d44*/ 	.word	0x00000002
        /*0d48*/ 	.word	0x00038850
        /*0d4c*/ 	.short	0x010a
        /*0d4e*/ 	.byte	0x3f
	.zero		1


	//   ....[67]....
        /*0d50*/ 	.word	0x0001ac70
        /*0d54*/ 	.word	0x00000004
        /*0d58*/ 	.word	0x00038830
        /*0d5c*/ 	.short	0x010a
        /*0d5e*/ 	.byte	0x3f
	.zero		1


	//   ....[68]....
        /*0d60*/ 	.word	0x0001acd0
        /*0d64*/ 	.word	0x00000002
        /*0d68*/ 	.word	0x00038850
        /*0d6c*/ 	.short	0x010a
        /*0d6e*/ 	.byte	0x3f
	.zero		1


	//   ....[69]....
        /*0d70*/ 	.word	0x0001ad30
        /*0d74*/ 	.word	0x00000007
        /*0d78*/ 	.word	0x00038850
        /*0d7c*/ 	.short	0x010a
        /*0d7e*/ 	.byte	0x3f
	.zero		1


	//   ....[70]....
        /*0d80*/ 	.word	0x0001ae50
        /*0d84*/ 	.word	0x00000005
        /*0d88*/ 	.word	0x00038840
        /*0d8c*/ 	.short	0x010a
        /*0d8e*/ 	.byte	0x3f
	.zero		1


	//   ....[71]....
        /*0d90*/ 	.word	0x0001c090
        /*0d94*/ 	.word	0x00000016
        /*0d98*/ 	.word	0x00038820
        /*0d9c*/ 	.short	0x010a
        /*0d9e*/ 	.byte	0x3f
	.zero		1


	//   ....[72]....
        /*0da0*/ 	.word	0x0001c0e0
        /*0da4*/ 	.word	0x00000006
        /*0da8*/ 	.word	0x00038840
        /*0dac*/ 	.short	0x010a
        /*0dae*/ 	.byte	0x3f
	.zero		1


	//   ....[73]....
        /*0db0*/ 	.word	0x0001c840
        /*0db4*/ 	.word	0x00000006
        /*0db8*/ 	.word	0x00038860
        /*0dbc*/ 	.short	0x010a
        /*0dbe*/ 	.byte	0x3f
	.zero		1


	//   ....[74]....
        /*0dc0*/ 	.word	0x0001cff0
        /*0dc4*/ 	.word	0x00000004
        /*0dc8*/ 	.word	0x00038860
        /*0dcc*/ 	.short	0x010a
        /*0dce*/ 	.byte	0x3f
	.zero		1


	//   ....[75]....
        /*0dd0*/ 	.word	0x0001e230
        /*0dd4*/ 	.word	0x00000004
        /*0dd8*/ 	.word	0x00038820
        /*0ddc*/ 	.short	0x010a
        /*0dde*/ 	.byte	0x3f
	.zero		1


	//   ....[76]....
        /*0de0*/ 	.word	0x0001e3d0
        /*0de4*/ 	.word	0x00000005
        /*0de8*/ 	.word	0x00038840
        /*0dec*/ 	.short	0x010a
        /*0dee*/ 	.byte	0x3f
	.zero		1


	//   ....[77]....
        /*0df0*/ 	.word	0x0001e420
        /*0df4*/ 	.word	0x0000001b
        /*0df8*/ 	.word	0x00038840
        /*0dfc*/ 	.short	0x010a
        /*0dfe*/ 	.byte	0x3f
	.zero		1


	//   ....[78]....
        /*0e00*/ 	.word	0x0001e470
        /*0e04*/ 	.word	0x00000005
        /*0e08*/ 	.word	0x00038860
        /*0e0c*/ 	.short	0x010a
        /*0e0e*/ 	.byte	0x3f
	.zero		1


	//----- nvinfo : EIATTR_NUM_MBARRIERS
	.align		4
.L_533:
        /*0e10*/ 	.byte	0x03, 0x38
        /*0e12*/ 	.short	0x0016


	//----- nvinfo : EIATTR_EXIT_INSTR_OFFSETS
	.align		4
        /*0e14*/ 	.byte	0x04, 0x1c
        /*0e16*/ 	.short	(.L_535 - .L_534)


	//   ....[0]....
.L_534:
        /*0e18*/ 	.word	0x00000990


	//   ....[1]....
        /*0e1c*/ 	.word	0x000145c0


	//   ....[2]....
        /*0e20*/ 	.word	0x0001aad0


	//----- nvinfo : EIATTR_MAX_THREADS
	.align		4
.L_535:
        /*0e24*/ 	.byte	0x04, 0x05
        /*0e26*/ 	.short	(.L_537 - .L_536)
.L_536:
        /*0e28*/ 	.word	0x00000180
        /*0e2c*/ 	.word	0x00000001
        /*0e30*/ 	.word	0x00000001


	//----- nvinfo : EIATTR_CRS_STACK_SIZE
	.align		4
.L_537:
        /*0e34*/ 	.byte	0x04, 0x1e
        /*0e36*/ 	.short	(.L_539 - .L_538)
.L_538:
        /*0e38*/ 	.word	0x00000000


	//----- nvinfo : EIATTR_CBANK_PARAM_SIZE
	.align		4
.L_539:
        /*0e3c*/ 	.byte	0x03, 0x19
        /*0e3e*/ 	.short	0x0af0


	//----- nvinfo : EIATTR_PARAM_CBANK
	.align		4
        /*0e40*/ 	.byte	0x04, 0x0a
        /*0e42*/ 	.short	(.L_541 - .L_540)
	.align		4
.L_540:
        /*0e44*/ 	.word	index@(.nv.constant0._ZN7cutlass13device_kernelIN5flash11enable_sm90INS1_16FlashAttnFwdSm90INS1_25CollectiveMainloopFwdSm90ILi2EN4cute5tupleIJNS5_1CILi1EEES8_S8_EEENS6_IJNS7_ILi128EEENS7_ILi80EEENS7_ILi256EEEEEELi256ENS_6half_tEfNS_4arch4Sm90ELb1ELb0ELb1ELb1ELb1ELb0ELb0ELb1ELb1ELb1ELb1ELb0EEENS1_21CollectiveEpilogueFwdINS6_IJSA_SC_SB_EEES9_SE_SG_Li256ELb1ELb1ELb1ELb0EEENS1_36VarlenDynamicPersistentTileSchedulerILi128ELi80ELi256ELi128ELb1ELb1ELb1ELb1ELb1ELb1EEEEEEEEEvNT_6ParamsE)
        /*0e48*/ 	.short	0x0210
        /*0e4a*/ 	.short	0x0af0


	//----- nvinfo : EIATTR_SW_WAR
	.align		4
.L_541:
        /*0e4c*/ 	.byte	0x04, 0x36
        /*0e4e*/ 	.short	(.L_543 - .L_542)
.L_542:
        /*0e50*/ 	.word	0x00000008
.L_543:


//--------------------- .nv.info._ZN7cutlass13device_kernelIN5flash11enable_sm90INS1_16FlashAttnFwdSm90INS1_25CollectiveMainloopFwdSm90ILi2EN4cute5tupleIJNS5_1CILi1EEES8_S8_EEENS6_IJNS7_ILi128EEENS7_ILi80EEENS7_ILi256EEEEEELi256ENS_6half_tEfNS_4arch4Sm90ELb1ELb0ELb1ELb1ELb1ELb1ELb0ELb1ELb1ELb1ELb1ELb0EEENS1_21CollectiveEpilogueFwdINS6_IJSA_SC_SB_EEES9_SE_SG_Li256ELb1ELb1ELb1ELb0EEENS1_36VarlenDynamicPersistentTileSchedulerILi128ELi80ELi256ELi128ELb1ELb1ELb1ELb1ELb1ELb1EEEEEEEEEvNT_6ParamsE --------------------------
	.section	.nv.info._ZN7cutlass13device_kernelIN5flash11enable_sm90INS1_16FlashAttnFwdSm90INS1_25CollectiveMainloopFwdSm90ILi2EN4cute5tupleIJNS5_1CILi1EEES8_S8_EEENS6_IJNS7_ILi128EEENS7_ILi80EEENS7_ILi256EEEEEELi256ENS_6half_tEfNS_4arch4Sm90ELb1ELb0ELb1ELb1ELb1ELb1ELb0ELb1ELb1ELb1ELb1ELb0EEENS1_21CollectiveEpilogueFwdINS6_IJSA_SC_SB_EEES9_SE_SG_Li256ELb1ELb1ELb1ELb0EEENS1_36VarlenDynamicPersistentTileSchedulerILi128ELi80ELi256ELi128ELb1ELb1ELb1ELb1ELb1ELb1EEEEEEEEEvNT_6ParamsE,"",@"SHT_CUDA_INFO"
	.sectionflags	@""
	.align	4


	//----- nvinfo : EIATTR_CUDA_API_VERSION
	.align		4
        /*0000*/ 	.byte	0x04, 0x37
        /*0002*/ 	.short	(.L_545 - .L_544)
.L_544:
        /*0004*/ 	.word	0x00000082


	//----- nvinfo : EIATTR_KPARAM_INFO
	.align		4
.L_545:
        /*0008*/ 	.byte	0x04, 0x17
        /*000a*/ 	.short	(.L_547 - .L_546)
.L_546:
        /*000c*/ 	.word	0x00000000
        /*0010*/ 	.short	0x0000
        /*0012*/ 	.short	0x0070
        /*0014*/ 	.byte	0x00, 0xf0, 0x01, 0x2a


	//----- nvinfo : EIATTR_SPARSE_MMA_MASK
	.align		4
.L_547:
        /*0018*/ 	.byte	0x03, 0x50
        /*001a*/ 	.short	0x0000


	//----- nvinfo : EIATTR_MAXREG_COUNT
	.align		4
        /*001c*/ 	.byte	0x03, 0x1b
        /*001e*/ 	.short	0x00a8


	//----- nvinfo : EIATTR_NUM_BARRIERS
	.align		4
        /*0020*/ 	.byte	0x02, 0x4c
        /*0022*/ 	.byte	0x10
	.zero		1


	//----- nvinfo : EIATTR_EXTERNS
	.align		4
        /*0024*/ 	.byte	0x04, 0x0f
        /*0026*/ 	.short	(.L_549 - .L_548)


	//   ....[0]....
	.align		4
.L_548:
        /*0028*/ 	.word	index@(__assertfail)


	//----- nvinfo : EIATTR_ANNOTATIONS
	.align		4
.L_549:
        /*002c*/ 	.byte	0x04, 0x55
        /*002e*/ 	.short	(.L_551 - .L_550)


	//   ....[0]....
.L_550:
        /* <DEDUP_REMOVED lines=168> */


	//----- nvinfo : EIATTR_MERCURY_ISA_VERSION
	.align		4
.L_551:
        /*0aa0*/ 	.byte	0x03, 0x5f
        /*0aa2*/ 	.short	0x0101


	//----- nvinfo : EIATTR_UNUSED_LOAD_BYTE_OFFSET
	.align		4
        /*0aa4*/ 	.byte	0x04, 0x44
        /*0aa6*/ 	.short	(.L_553 - .L_552)


	//   ....[0]....
.L_552:
        /*0aa8*/ 	.word	0x00000a60
        /*0aac*/ 	.word	0x0000fff0


	//   ....[1]....
        /*0ab0*/ 	.word	0x000264f0
        /*0ab4*/ 	.word	0x0000fff0


	//----- nvinfo : EIATTR_INT_WARP_WIDE_INSTR_OFFSETS
	.align		4
.L_553:
        /*0ab8*/ 	.byte	0x04, 0x31
        /*0aba*/ 	.short	(.L_555 - .L_554)


	//   ....[0]....
.L_554:
        /*0abc*/ 	.word	0x00000130


	//   ....[1]....
        /*0ac0*/ 	.word	0x00000170


	//   ....[2]....
        /*0ac4*/ 	.word	0x000001e0


	//   ....[3]....
        /*0ac8*/ 	.word	0x0002e240


	//   ....[4]....
        /*0acc*/ 	.word	0x0002e2d0


	//   ....[5]....
        /*0ad0*/ 	.word	0x000311f0


	//   ....[6]....
        /*0ad4*/ 	.word	0x00031280


	//----- nvinfo : EIATTR_COOP_GROUP_MASK_REGIDS
	.align		4
.L_555:
        /*0ad8*/ 	.byte	0x04, 0x29
        /*0ada*/ 	.short	(.L_557 - .L_556)


	//   ....[0]....
.L_556:
        /*0adc*/ 	.word	0xffffffff


	//   ....[1]....
        /*0ae0*/ 	.word	0xffffffff


	//   ....[2]....
        /*0ae4*/ 	.word	0xffffffff


	//   ....[3]....
        /*0ae8*/ 	.word	0xffffffff


	//   ....[4]....
        /*0aec*/ 	.word	0xffffffff


	//   ....[5]....
        /*0af0*/ 	.word	0xffffffff


	//   ....[6]....
        /*0af4*/ 	.word	0xffffffff


	//   ....[7]....
        /*0af8*/ 	.word	0xffffffff


	//   ....[8]....
        /*0afc*/ 	.word	0xffffffff


	//   ....[9]....
        /*0b00*/ 	.word	0xffffffff


	//   ....[10]....
        /*0b04*/ 	.word	0xffffffff


	//   ....[11]....
        /*0b08*/ 	.word	0xffffffff


	//   ....[12]....
        /*0b0c*/ 	.word	0xffffffff


	//   ....[13]....
        /*0b10*/ 	.word	0xffffffff


	//   ....[14]....
        /*0b14*/ 	.word	0xffffffff


	//   ....[15]....
        /*0b18*/ 	.word	0xffffffff


	//   ....[16]....
        /*0b1c*/ 	.word	0xffffffff


	//   ....[17]....
        /*0b20*/ 	.word	0xffffffff


	//   ....[18]....
        /*0b24*/ 	.word	0xffffffff


	//   ....[19]....
        /*0b28*/ 	.word	0xffffffff


	//   ....[20]....
        /*0b2c*/ 	.word	0xffffffff


	//   ....[21]....
        /*0b30*/ 	.word	0xffffffff


	//   ....[22]....
        /*0b34*/ 	.word	0xffffffff


	//   ....[23]....
        /*0b38*/ 	.word	0xffffffff


	//   ....[24]....
        /*0b3c*/ 	.word	0xffffffff


	//   ....[25]....
        /*0b40*/ 	.word	0xffffffff


	//   ....[26]....
        /*0b44*/ 	.word	0xffffffff


	//   ....[27]....
        /*0b48*/ 	.word	0xffffffff


	//   ....[28]....
        /*0b4c*/ 	.word	0xffffffff


	//   ....[29]....
        /*0b50*/ 	.word	0xffffffff


	//   ....[30]....
        /*0b54*/ 	.word	0xffffffff


	//   ....[31]....
        /*0b58*/ 	.word	0xffffffff


	//   ....[32]....
        /*0b5c*/ 	.word	0xffffffff


	//   ....[33]....
        /*0b60*/ 	.word	0xffffffff


	//   ....[34]....
        /*0b64*/ 	.word	0xffffffff


	//   ....[35]....
        /*0b68*/ 	.word	0xffffffff


	//   ....[36]....
        /*0b6c*/ 	.word	0xffffffff


	//   ....[37]....
        /*0b70*/ 	.word	0xffffffff


	//   ....[38]....
        /*0b74*/ 	.word	0xffffffff


	//   ....[39]....
        /*0b78*/ 	.word	0xffffffff


	//   ....[40]....
        /*0b7c*/ 	.word	0xffffffff


	//   ....[41]....
        /*0b80*/ 	.word	0xffffffff


	//   ....[42]....
        /*0b84*/ 	.word	0xffffffff


	//   ....[43]....
        /*0b88*/ 	.word	0xffffffff


	//   ....[44]....
        /*0b8c*/ 	.word	0xffffffff


	//   ....[45]....
        /*0b90*/ 	.word	0xffffffff


	//   ....[46]....
        /*0b94*/ 	.word	0xffffffff


	//   ....[47]....
        /*0b98*/ 	.word	0xffffffff


	//   ....[48]....
        /*0b9c*/ 	.word	0xffffffff


	//   ....[49]....
        /*0ba0*/ 	.word	0xffffffff


	//   ....[50]....
        /*0ba4*/ 	.word	0xffffffff


	//   ....[51]....
        /*0ba8*/ 	.word	0xffffffff


	//   ....[52]....
        /*0bac*/ 	.word	0xffffffff


	//   ....[53]....
        /*0bb0*/ 	.word	0xffffffff


	//   ....[54]....
        /*0bb4*/ 	.word	0xffffffff


	//   ....[55]....
        /*0bb8*/ 	.word	0xffffffff


	//   ....[56]....
        /*0bbc*/ 	.word	0xffffffff


	//   ....[57]....
        /*0bc0*/ 	.word	0xffffffff


	//   ....[58]....
        /*0bc4*/ 	.word	0xffffffff


	//   ....[59]....
        /*0bc8*/ 	.word	0xffffffff


	//   ....[60]....
        /*0bcc*/ 	.word	0xffffffff


	//   ....[61]....
        /*0bd0*/ 	.word	0xffffffff


	//   ....[62]....
        /*0bd4*/ 	.word	0xffffffff


	//   ....[63]....
        /*0bd8*/ 	.word	0xffffffff


	//   ....[64]....
        /*0bdc*/ 	.word	0xffffffff


	//   ....[65]....
        /*0be0*/ 	.word	0xffffffff


	//   ....[66]....
        /*0be4*/ 	.word	0xffffffff


	//   ....[67]....
        /*0be8*/ 	.word	0xffffffff


	//   ....[68]....
        /*0bec*/ 	.word	0xffffffff


	//   ....[69]....
        /*0bf0*/ 	.word	0xffffffff


	//   ....[70]....
        /*0bf4*/ 	.word	0xffffffff


	//   ....[71]....
        /*0bf8*/ 	.word	0xffffffff


	//   ....[72]....
        /*0bfc*/ 	.word	0xffffffff


	//   ....[73]....
        /*0c00*/ 	.word	0xffffffff


	//   ....[74]....
        /*0c04*/ 	.word	0xffffffff


	//   ....[75]....
        /*0c08*/ 	.word	0xffffffff


	//   ....[76]....
        /*0c0c*/ 	.word	0xffffffff


	//   ....[77]....
        /*0c10*/ 	.word	0xffffffff


	//   ....[78]....
        /*0c14*/ 	.word	0xffffffff


	//   ....[79]....
        /*0c18*/ 	.word	0xffffffff


	//   ....[80]....
        /*0c1c*/ 	.word	0xffffffff


	//   ....[81]....
        /*0c20*/ 	.word	0xffffffff


	//   ....[82]....
        /*0c24*/ 	.word	0xffffffff


	//   ....[83]....
        /*0c28*/ 	.word	0xffffffff


	//   ....[84]....
        /*0c2c*/ 	.word	0xffffffff


	//   ....[85]....
        /*0c30*/ 	.word	0xffffffff


	//   ....[86]....
        /*0c34*/ 	.word	0xffffffff


	//   ....[87]....
        /*0c38*/ 	.word	0xffffffff


	//   ....[88]....
        /*0c3c*/ 	.word	0xffffffff


	//   ....[89]....
        /*0c40*/ 	.word	0xffffffff


	//   ....[90]....
        /*0c44*/ 	.word	0xffffffff


	//   ....[91]....
        /*0c48*/ 	.word	0xffffffff


	//   ....[92]....
        /*0c4c*/ 	.word	0xffffffff


	//   ....[93]....
        /*0c50*/ 	.word	0xffffffff


	//   ....[94]....
        /*0c54*/ 	.word	0xffffffff


	//   ....[95]....
        /*0c58*/ 	.word	0xffffffff


	//   ....[96]....
        /*0c5c*/ 	.word	0xffffffff


	//   ....[97]....
        /*0c60*/ 	.word	0xffffffff


	//   ....[98]....
        /*0c64*/ 	.word	0xffffffff


	//   ....[99]....
        /*0c68*/ 	.word	0xffffffff


	//   ....[100]....
        /*0c6c*/ 	.word	0xffffffff


	//   ....[101]....
        /*0c70*/ 	.word	0xffffffff


	//   ....[102]....
        /*0c74*/ 	.word	0xffffffff


	//   ....[103]....
        /*0c78*/ 	.word	0xffffffff


	//   ....[104]....
        /*0c7c*/ 	.word	0xffffffff


	//   ....[105]....
        /*0c80*/ 	.word	0xffffffff


	//   ....[106]....
        /*0c84*/ 	.word	0xffffffff


	//   ....[107]....
        /*0c88*/ 	.word	0xffffffff


	//   ....[108]....
        /*0c8c*/ 	.word	0xffffffff


	//   ....[109]....
        /*0c90*/ 	.word	0xffffffff


	//   ....[110]....
        /*0c94*/ 	.word	0xffffffff


	//   ....[111]....
        /*0c98*/ 	.word	0xffffffff


	//   ....[112]....
        /*0c9c*/ 	.word	0xffffffff


	//   ....[113]....
        /*0ca0*/ 	.word	0xffffffff


	//   ....[114]....
        /*0ca4*/ 	.word	0xffffffff


	//   ....[115]....
        /*0ca8*/ 	.word	0xffffffff


	//   ....[116]....
        /*0cac*/ 	.word	0xffffffff


	//   ....[117]....
        /*0cb0*/ 	.word	0xffffffff


	//   ....[118]....
        /*0cb4*/ 	.word	0xffffffff


	//   ....[119]....
        /*0cb8*/ 	.word	0xffffffff


	//   ....[120]....
        /*0cbc*/ 	.word	0xffffffff


	//   ....[121]....
        /*0cc0*/ 	.word	0xffffffff


	//   ....[122]....
        /*0cc4*/ 	.word	0xffffffff


	//   ....[123]....
        /*0cc8*/ 	.word	0xffffffff


	//   ....[124]....
        /*0ccc*/ 	.word	0xffffffff


	//   ....[125]....
        /*0cd0*/ 	.word	0xffffffff


	//   ....[126]....
        /*0cd4*/ 	.word	0xffffffff


	//   ....[127]....
        /*0cd8*/ 	.word	0xffffffff


	//   ....[128]....
        /*0cdc*/ 	.word	0xffffffff


	//   ....[129]....
        /*0ce0*/ 	.word	0xffffffff


	//   ....[130]....
        /*0ce4*/ 	.word	0xffffffff


	//   ....[131]....
        /*0ce8*/ 	.word	0xffffffff


	//   ....[132]....
        /*0cec*/ 	.word	0xffffffff


	//   ....[133]....
        /*0cf0*/ 	.word	0xffffffff


	//   ....[134]....
        /*0cf4*/ 	.word	0xffffffff


	//   ....[135]....
        /*0cf8*/ 	.word	0xffffffff


	//   ....[136]....
        /*0cfc*/ 	.word	0xffffffff


	//   ....[137]....
        /*0d00*/ 	.word	0xffffffff


	//   ....[138]....
        /*0d04*/ 	.word	0xffffffff


	//   ....[139]....
        /*0d08*/ 	.word	0xffffffff


	//   ....[140]....
        /*0d0c*/ 	.word	0xffffffff


	//   ....[141]....
        /*0d10*/ 	.word	0xffffffff


	//   ....[142]....
        /*0d14*/ 	.word	0xffffffff


	//   ....[143]....
        /*0d18*/ 	.word	0xffffffff


	//   ....[144]....
        /*0d1c*/ 	.word	0xffffffff


	//   ....[145]....
        /*0d20*/ 	.word	0xffffffff


	//   ....[146]....
        /*0d24*/ 	.word	0xffffffff


	//   ....[147]....
        /*0d28*/ 	.word	0xffffffff


	//   ....[148]....
        /*0d2c*/ 	.word	0xffffffff


	//   ....[149]....
        /*0d30*/ 	.word	0xffffffff


	//   ....[150]....
        /*0d34*/ 	.word	0xffffffff


	//   ....[151]....
        /*0d38*/ 	.word	0xffffffff


	//   ....[152]....
        /*0d3c*/ 	.word	0xffffffff


	//   ....[153]....
        /*0d40*/ 	.word	0xffffffff


	//   ....[154]....
        /*0d44*/ 	.word	0xffffffff


	//   ....[155]....
        /*0d48*/ 	.word	0xffffffff


	//   ....[156]....
        /*0d4c*/ 	.word	0xffffffff


	//   ....[157]....
        /*0d50*/ 	.word	0xffffffff


	//   ....[158]....
        /*0d54*/ 	.word	0xffffffff


	//   ....[159]....
        /*0d58*/ 	.word	0xffffffff


	//   ....[160]....
        /*0d5c*/ 	.word	0xffffffff


	//   ....[161]....
        /*0d60*/ 	.word	0xffffffff


	//   ....[162]....
        /*0d64*/ 	.word	0xffffffff


	//   ....[163]....
        /*0d68*/ 	.word	0xffffffff


	//   ....[164]....
        /*0d6c*/ 	.word	0xffffffff


	//   ....[165]....
        /*0d70*/ 	.word	0xffffffff


	//   ....[166]....
        /*0d74*/ 	.word	0xffffffff


	//   ....[167]....
        /*0d78*/ 	.word	0xffffffff


	//   ....[168]....
        /*0d7c*/ 	.word	0xffffffff


	//   ....[169]....
        /*0d80*/ 	.word	0xffffffff


	//   ....[170]....
        /*0d84*/ 	.word	0xffffffff


	//   ....[171]....
        /*0d88*/ 	.word	0xffffffff


	//   ....[172]....
        /*0d8c*/ 	.word	0xffffffff


	//   ....[173]....
        /*0d90*/ 	.word	0xffffffff


	//   ....[174]....
        /*0d94*/ 	.word	0xffffffff


	//   ....[175]....
        /*0d98*/ 	.word	0xffffffff


	//   ....[176]....
        /*0d9c*/ 	.word	0xffffffff


	//   ....[177]....
        /*0da0*/ 	.word	0xffffffff


	//   ....[178]....
        /*0da4*/ 	.word	0xffffffff


	//   ....[179]....
        /*0da8*/ 	.word	0xffffffff


	//   ....[180]....
        /*0dac*/ 	.word	0xffffffff


	//   ....[181]....
        /*0db0*/ 	.word	0xffffffff


	//   ....[182]....
        /*0db4*/ 	.word	0xffffffff


	//   ....[183]....
        /*0db8*/ 	.word	0xffffffff


	//   ....[184]....
        /*0dbc*/ 	.word	0xffffffff


	//   ....[185]....
        /*0dc0*/ 	.word	0xffffffff


	//   ....[186]....
        /*0dc4*/ 	.word	0xffffffff


	//   ....[187]....
        /*0dc8*/ 	.word	0xffffffff


	//   ....[188]....
        /*0dcc*/ 	.word	0xffffffff


	//   ....[189]....
        /*0dd0*/ 	.word	0xffffffff


	//   ....[190]....
        /*0dd4*/ 	.word	0xffffffff


	//   ....[191]....
        /*0dd8*/ 	.word	0xffffffff


	//   ....[192]....
        /*0ddc*/ 	.word	0xffffffff


	//   ....[193]....
        /*0de0*/ 	.word	0xffffffff


	//   ....[194]....
        /*0de4*/ 	.word	0xffffffff


	//   ....[195]....
        /*0de8*/ 	.word	0xffffffff


	//   ....[196]....
        /*0dec*/ 	.word	0xffffffff


	//   ....[197]....
        /*0df0*/ 	.word	0xffffffff


	//   ....[198]....
        /*0df4*/ 	.word	0xffffffff


	//   ....[199]....
        /*0df8*/ 	.word	0xffffffff


	//   ....[200]....
        /*0dfc*/ 	.word	0xffffffff


	//   ....[201]....
        /*0e00*/ 	.word	0x0500000f


	//   ....[202]....
        /*0e04*/ 	.word	0x0500000f


	//   ....[203]....
        /*0e08*/ 	.word	0x0500000f


	//   ....[204]....
        /*0e0c*/ 	.word	0x0500000f


	//   ....[205]....
        /*0e10*/ 	.word	0x0500000f


	//   ....[206]....
        /*0e14*/ 	.word	0x0500000f


	//   ....[207]....
        /*0e18*/ 	.word	0x0500000f


	//   ....[208]....
        /*0e1c*/ 	.word	0x0500000f


	//   ....[209]....
        /*0e20*/ 	.word	0x0500000f


	//   ....[210]....
        /*0e24*/ 	.word	0x0500000f


	//   ....[211]....
        /*0e28*/ 	.word	0x0500000f


	//   ....[212]....
        /*0e2c*/ 	.word	0x0500000f


	//   ....[213]....
        /*0e30*/ 	.word	0x0500000f


	//   ....[214]....
        /*0e34*/ 	.word	0x0500000f


	//   ....[215]....
        /*0e38*/ 	.word	0x0500000f


	//   ....[216]....
        /*0e3c*/ 	.word	0x0500000f


	//   ....[217]....
        /*0e40*/ 	.word	0x0500000f


	//   ....[218]....
        /*0e44*/ 	.word	0x0500000f


	//   ....[219]....
        /*0e48*/ 	.word	0x0500000f


	//   ....[220]....
        /*0e4c*/ 	.word	0x0500000f


	//   ....[221]....
        /*0e50*/ 	.word	0x0500000f


	//   ....[222]....
        /*0e54*/ 	.word	0x0500000f


	//   ....[223]....
        /*0e58*/ 	.word	0x0500000f


	//   ....[224]....
        /*0e5c*/ 	.word	0x0500000f


	//   ....[225]....
        /*0e60*/ 	.word	0x0500000f


	//   ....[226]....
        /*0e64*/ 	.word	0x0500000f


	//   ....[227]....
        /*0e68*/ 	.word	0x0500000f


	//   ....[228]....
        /*0e6c*/ 	.word	0x0500000f


	//   ....[229]....
        /*0e70*/ 	.word	0x0500000f


	//   ....[230]....
        /*0e74*/ 	.word	0x0500000f


	//   ....[231]....
        /*0e78*/ 	.word	0x0500000f


	//   ....[232]....
        /*0e7c*/ 	.word	0x0500000f


	//   ....[233]....
        /*0e80*/ 	.word	0x0500000f


	//   ....[234]....
        /*0e84*/ 	.word	0x0500000f


	//   ....[235]....
        /*0e88*/ 	.word	0x0500000f


	//   ....[236]....
        /*0e8c*/ 	.word	0x0500000f


	//   ....[237]....
        /*0e90*/ 	.word	0x0500000f


	//   ....[238]....
        /*0e94*/ 	.word	0x0500000f


	//   ....[239]....
        /*0e98*/ 	.word	0x0500000f


	//   ....[240]....
        /*0e9c*/ 	.word	0x0500000f


	//   ....[241]....
        /*0ea0*/ 	.word	0x0500000f


	//   ....[242]....
        /*0ea4*/ 	.word	0x0500000f


	//   ....[243]....
        /*0ea8*/ 	.word	0x0500000f


	//   ....[244]....
        /*0eac*/ 	.word	0x0500000f


	//   ....[245]....
        /*0eb0*/ 	.word	0x0500000f


	//   ....[246]....
        /*0eb4*/ 	.word	0x0500000f


	//   ....[247]....
        /*0eb8*/ 	.word	0x0500000f


	//   ....[248]....
        /*0ebc*/ 	.word	0x0500000f


	//   ....[249]....
        /*0ec0*/ 	.word	0x0500000f


	//   ....[250]....
        /*0ec4*/ 	.word	0x0500000f


	//   ....[251]....
        /*0ec8*/ 	.word	0x0500000f


	//   ....[252]....
        /*0ecc*/ 	.word	0x0500000f


	//   ....[253]....
        /*0ed0*/ 	.word	0x0500000f


	//   ....[254]....
        /*0ed4*/ 	.word	0x0500000f


	//   ....[255]....
        /*0ed8*/ 	.word	0x0500000f


	//   ....[0]....
        /*0edc*/ 	.word	0x0500000f


	//   ....[1]....
        /*0ee0*/ 	.word	0x0500000f


	//   ....[2]....
        /*0ee4*/ 	.word	0x0500000f


	//   ....[3]....
        /*0ee8*/ 	.word	0x0500000f


	//   ....[4]....
        /*0eec*/ 	.word	0x0500000f


	//   ....[5]....
        /*0ef0*/ 	.word	0x0500000f


	//   ....[6]....
        /*0ef4*/ 	.word	0x0500000f


	//   ....[7]....
        /*0ef8*/ 	.word	0x0500000f


	//   ....[8]....
        /*0efc*/ 	.word	0x0500000f


	//   ....[9]....
        /*0f00*/ 	.word	0x0500000f


	//   ....[10]....
        /*0f04*/ 	.word	0x0500000f


	//   ....[11]....
        /*0f08*/ 	.word	0x0500000f


	//   ....[12]....
        /*0f0c*/ 	.word	0x0500000f


	//   ....[13]....
        /*0f10*/ 	.word	0x0500000f


	//   ....[14]....
        /*0f14*/ 	.word	0x0500000f


	//   ....[15]....
        /*0f18*/ 	.word	0x0500000f


	//   ....[16]....
        /*0f1c*/ 	.word	0x0500000f


	//   ....[17]....
        /*0f20*/ 	.word	0x0500000f


	//   ....[18]....
        /*0f24*/ 	.word	0x0500000f


	//   ....[19]....
        /*0f28*/ 	.word	0x0500000f


	//   ....[20]....
        /*0f2c*/ 	.word	0x0500000f


	//   ....[21]....
        /*0f30*/ 	.word	0x0500000f


	//   ....[22]....
        /*0f34*/ 	.word	0x0500000f


	//   ....[23]....
        /*0f38*/ 	.word	0x0500000f


	//   ....[24]....
        /*0f3c*/ 	.word	0x0500000f


	//   ....[25]....
        /*0f40*/ 	.word	0x0500000f


	//   ....[26]....
        /*0f44*/ 	.word	0x0500000f


	//   ....[27]....
        /*0f48*/ 	.word	0x0500000f


	//   ....[28]....
        /*0f4c*/ 	.word	0x0500000f


	//   ....[29]....
        /*0f50*/ 	.word	0x0500000f


	//   ....[30]....
        /*0f54*/ 	.word	0x0500000f


	//   ....[31]....
        /*0f58*/ 	.word	0x0500000f


	//   ....[32]....
        /*0f5c*/ 	.word	0x0500000f


	//   ....[33]....
        /*0f60*/ 	.word	0x0500000f


	//   ....[34]....
        /*0f64*/ 	.word	0x0500000f


	//   ....[35]....
        /*0f68*/ 	.word	0x0500000f


	//   ....[36]....
        /*0f6c*/ 	.word	0x0500000f


	//   ....[37]....
        /*0f70*/ 	.word	0x0500000f


	//   ....[38]....
        /*0f74*/ 	.word	0x0500000f


	//   ....[39]....
        /*0f78*/ 	.word	0x0500000f


	//   ....[40]....
        /*0f7c*/ 	.word	0x0500000f


	//   ....[41]....
        /*0f80*/ 	.word	0x0500000f


	//   ....[42]....
        /*0f84*/ 	.word	0x0500000f


	//   ....[43]....
        /*0f88*/ 	.word	0x0500000f


	//   ....[44]....
        /*0f8c*/ 	.word	0x0500000f


	//   ....[45]....
        /*0f90*/ 	.word	0x0500000f


	//   ....[46]....
        /*0f94*/ 	.word	0x0500000f


	//   ....[47]....
        /*0f98*/ 	.word	0x0500000f


	//   ....[48]....
        /*0f9c*/ 	.word	0x0500000f


	//   ....[49]....
        /*0fa0*/ 	.word	0x0500000f


	//   ....[50]....
        /*0fa4*/ 	.word	0x0500000f


	//   ....[51]....
        /*0fa8*/ 	.word	0x0500000f


	//   ....[52]....
        /*0fac*/ 	.word	0x0500000f


	//   ....[53]....
        /*0fb0*/ 	.word	0x0500000f


	//   ....[54]....
        /*0fb4*/ 	.word	0x0500000f


	//   ....[55]....
        /*0fb8*/ 	.word	0x0500000f


	//   ....[56]....
        /*0fbc*/ 	.word	0x0500000f


	//   ....[57]....
        /*0fc0*/ 	.word	0x0500000f


	//   ....[58]....
        /*0fc4*/ 	.word	0x0500000f


	//   ....[59]....
        /*0fc8*/ 	.word	0x0500000f


	//   ....[60]....
        /*0fcc*/ 	.word	0x0500000f


	//   ....[61]....
        /*0fd0*/ 	.word	0x0500000f


	//   ....[62]....
        /*0fd4*/ 	.word	0x0500000f


	//   ....[63]....
        /*0fd8*/ 	.word	0x0500000f


	//   ....[64]....
        /*0fdc*/ 	.word	0x0500000f


	//   ....[65]....
        /*0fe0*/ 	.word	0x0500000f


	//   ....[66]....
        /*0fe4*/ 	.word	0x0500000f


	//   ....[67]....
        /*0fe8*/ 	.word	0x0500000f


	//   ....[68]....
        /*0fec*/ 	.word	0x0500000f


	//   ....[69]....
        /*0ff0*/ 	.word	0x0500000f


	//   ....[70]....
        /*0ff4*/ 	.word	0x0500000f


	//   ....[71]....
        /*0ff8*/ 	.word	0x0500000f


	//----- nvinfo : EIATTR_COOP_GROUP_INSTR_OFFSETS
	.align		4
.L_557:
        /*0ffc*/ 	.byte	0x04, 0x28
        /*0ffe*/ 	.short	(.L_559 - .L_558)


	//   ....[0]....
.L_558:
        /*1000*/ 	.word	0x00000060


	//   ....[1]....
        /*1004*/ 	.word	0x00000140


	//   ....[2]....
        /*1008*/ 	.word	0x00000190


	//   ....[3]....
        /*100c*/ 	.word	0x000003c0


	//   ....[4]....
        /*1010*/ 	.word	0x00000520


	//   ....[5]....
        /*1014*/ 	.word	0x00000640


	//   ....[6]....
        /*1018*/ 	.word	0x000007a0


	//   ....[7]....
        /*101c*/ 	.word	0x00004360


	//   ....[8]....
        /*1020*/ 	.word	0x00004370


	//   ....[9]....
        /*1024*/ 	.word	0x00005140


	//   ....[10]....
        /*1028*/ 	.word	0x00005150


	//   ....[11]....
        /*102c*/ 	.word	0x00005fa0


	//   ....[12]....
        /*1030*/ 	.word	0x00005fb0


	//   ....[13]....
        /*1034*/ 	.word	0x00007a70


	//   ....[14]....
        /*1038*/ 	.word	0x00007a80


	//   ....[15]....
        /*103c*/ 	.word	0x00008aa0


	//   ....[16]....
        /*1040*/ 	.word	0x00008ab0


	//   ....[17]....
        /*1044*/ 	.word	0x00009b00


	//   ....[18]....
        /*1048*/ 	.word	0x00009b10


	//   ....[19]....
        /*104c*/ 	.word	0x0000ad60


	//   ....[20]....
        /*1050*/ 	.word	0x0000ad70


	//   ....[21]....
        /*1054*/ 	.word	0x0000af20


	//   ....[22]....
        /*1058*/ 	.word	0x0000af30


	//   ....[23]....
        /*105c*/ 	.word	0x0000b0f0


	//   ....[24]....
        /*1060*/ 	.word	0x0000b100


	//   ....[25]....
        /*1064*/ 	.word	0x0000b530


	//   ....[26]....
        /*1068*/ 	.word	0x0000b540


	//   ....[27]....
        /*106c*/ 	.word	0x0000b6c0


	//   ....[28]....
        /*1070*/ 	.word	0x0000b6e0


	//   ....[29]....
        /*1074*/ 	.word	0x0000b870


	//   ....[30]....
        /*1078*/ 	.word	0x0000b890


	//   ....[31]....
        /*107c*/ 	.word	0x0000c3b0


	//   ....[32]....
        /*1080*/ 	.word	0x0000cab0


	//   ....[33]....
        /*1084*/ 	.word	0x0000cac0


	//   ....[34]....
        /*1088*/ 	.word	0x0000cad0


	//   ....[35]....
        /*108c*/ 	.word	0x0000cae0


	//   ....[36]....
        /*1090*/ 	.word	0x0000d0e0


	//   ....[37]....
        /*1094*/ 	.word	0x0000d0f0


	//   ....[38]....
        /*1098*/ 	.word	0x0000d100


	//   ....[39]....
        /*109c*/ 	.word	0x0000d110


	//   ....[40]....
        /*10a0*/ 	.word	0x0000d6a0


	//   ....[41]....
        /*10a4*/ 	.word	0x0000d6b0


	//   ....[42]....
        /*10a8*/ 	.word	0x0000d6c0


	//   ....[43]....
        /*10ac*/ 	.word	0x0000d6d0


	//   ....[44]....
        /*10b0*/ 	.word	0x0000dc80


	//   ....[45]....
        /*10b4*/ 	.word	0x0000dc90


	//   ....[46]....
        /*10b8*/ 	.word	0x0000dca0


	//   ....[47]....
        /*10bc*/ 	.word	0x0000dcb0


	//   ....[48]....
        /*10c0*/ 	.word	0x000113a0


	//   ....[49]....
        /*10c4*/ 	.word	0x000113b0


	//   ....[50]....
        /*10c8*/ 	.word	0x000113c0


	//   ....[51]....
        /*10cc*/ 	.word	0x000113d0


	//   ....[52]....
        /*10d0*/ 	.word	0x000118a0


	//   ....[53]....
        /*10d4*/ 	.word	0x000118b0


	//   ....[54]....
        /*10d8*/ 	.word	0x000118c0


	//   ....[55]....
        /*10dc*/ 	.word	0x000118d0


	//   ....[56]....
        /*10e0*/ 	.word	0x00011cf0


	//   ....[57]....
        /*10e4*/ 	.word	0x00011d00


	//   ....[58]....
        /*10e8*/ 	.word	0x00011d10


	//   ....[59]....
        /*10ec*/ 	.word	0x00011d20


	//   ....[60]....
        /*10f0*/ 	.word	0x00012160


	//   ....[61]....
        /*10f4*/ 	.word	0x00012170


	//   ....[62]....
        /*10f8*/ 	.word	0x00012180


	//   ....[63]....
        /*10fc*/ 	.word	0x00012190


	//   ....[64]....
        /*1100*/ 	.word	0x000192d0


	//   ....[65]....
        /*1104*/ 	.word	0x00019760


	//   ....[66]....
        /*1108*/ 	.word	0x00019770


	//   ....[67]....
        /*110c*/ 	.word	0x000197e0


	//   ....[68]....
        /*1110*/ 	.word	0x00019d40


	//   ....[69]....
        /*1114*/ 	.word	0x00019d60


	//   ....[70]....
        /*1118*/ 	.word	0x0001e9a0


	//   ....[71]....
        /*111c*/ 	.word	0x0001e9b0


	//   ....[72]....
        /*1120*/ 	.word	0x0001eee0


	//   ....[73]....
        /*1124*/ 	.word	0x0001ef40


	//   ....[74]....
        /*1128*/ 	.word	0x0001f700


	//   ....[75]....
        /*112c*/ 	.word	0x0001f720


	//   ....[76]....
        /*1130*/ 	.word	0x00024180


	//   ....[77]....
        /*1134*/ 	.word	0x000241e0


	//   ....[78]....
        /*1138*/ 	.word	0x00024450


	//   ....[79]....
        /*113c*/ 	.word	0x00024470


	//   ....[80]....
        /*1140*/ 	.word	0x000257c0


	//   ....[81]....
        /*1144*/ 	.word	0x00025880


	//   ....[82]....
        /*1148*/ 	.word	0x00025a60


	//   ....[83]....
        /*114c*/ 	.word	0x00025a80


	//   ....[84]....
        /*1150*/ 	.word	0x000275a0


	//   ....[85]....
        /*1154*/ 	.word	0x000275b0


	//   ....[86]....
        /*1158*/ 	.word	0x000275c0


	//   ....[87]....
        /*115c*/ 	.word	0x000275d0


	//   ....[88]....
        /*1160*/ 	.word	0x00027fc0


	//   ....[89]....
        /*1164*/ 	.word	0x00027fe0


	//   ....[90]....
        /*1168*/ 	.word	0x00028140


	//   ....[91]....
        /*116c*/ 	.word	0x00028160


	//   ....[92]....
        /*1170*/ 	.word	0x000282a0


	//   ....[93]....
        /*1174*/ 	.word	0x000282c0


	//   ....[94]....
        /*1178*/ 	.word	0x00028410


	//   ....[95]....
        /*117c*/ 	.word	0x00028430


	//   ....[96]....
        /*1180*/ 	.word	0x00028c10


	//   ....[97]....
        /*1184*/ 	.word	0x00028c40


	//   ....[98]....
        /*1188*/ 	.word	0x00029480


	//   ....[99]....
        /*118c*/ 	.word	0x00029490


	//   ....[100]....
        /*1190*/ 	.word	0x0002a550


	//   ....[101]....
        /*1194*/ 	.word	0x0002a580


	//   ....[102]....
        /*1198*/ 	.word	0x0002a6d0


	//   ....[103]....
        /*119c*/ 	.word	0x0002a6f0


	//   ....[104]....
        /*11a0*/ 	.word	0x0002a830


	//   ....[105]....
        /*11a4*/ 	.word	0x0002a850


	//   ....[106]....
        /*11a8*/ 	.word	0x0002a9a0


	//   ....[107]....
        /*11ac*/ 	.word	0x0002a9c0


	//   ....[108]....
        /*11b0*/ 	.word	0x0002ab90


	//   ....[109]....
        /*11b4*/ 	.word	0x0002ad80


	//   ....[110]....
        /*11b8*/ 	.word	0x0002adb0


	//   ....[111]....
        /*11bc*/ 	.word	0x0002ade0


	//   ....[112]....
        /*11c0*/ 	.word	0x0002ae10


	//   ....[113]....
        /*11c4*/ 	.word	0x0002ae40


	//   ....[114]....
        /*11c8*/ 	.word	0x0002ae70


	//   ....[115]....
        /*11cc*/ 	.word	0x0002b000


	//   ....[116]....
        /*11d0*/ 	.word	0x0002b030


	//   ....[117]....
        /*11d4*/ 	.word	0x0002b060


	//   ....[118]....
        /*11d8*/ 	.word	0x0002b090


	//   ....[119]....
        /*11dc*/ 	.word	0x0002b0c0


	//   ....[120]....
        /*11e0*/ 	.word	0x0002b0f0


	//   ....[121]....
        /*11e4*/ 	.word	0x0002b180


	//   ....[122]....
        /*11e8*/ 	.word	0x0002b1b0


	//   ....[123]....
        /*11ec*/ 	.word	0x0002b1c0


	//   ....[124]....
        /*11f0*/ 	.word	0x0002b200


	//   ....[125]....
        /*11f4*/ 	.word	0x0002c6e0


	//   ....[126]....
        /*11f8*/ 	.word	0x0002edf0


	//   ....[127]....
        /*11fc*/ 	.word	0x0002ee20


	//   ....[128]....
        /*1200*/ 	.word	0x0002ee50


	//   ....[129]....
        /*1204*/ 	.word	0x0002ef10


	//   ....[130]....
        /*1208*/ 	.word	0x0002ef50


	//   ....[131]....
        /*120c*/ 	.word	0x0002efb0


	//   ....[132]....
        /*1210*/ 	.word	0x0002eff0


	//   ....[133]....
        /*1214*/ 	.word	0x0002f050


	//   ....[134]....
        /*1218*/ 	.word	0x0002f070


	//   ....[135]....
        /*121c*/ 	.word	0x0002f0a0


	//   ....[136]....
        /*1220*/ 	.word	0x0002f8a0


	//   ....[137]....
        /*1224*/ 	.word	0x0002f8d0


	//   ....[138]....
        /*1228*/ 	.word	0x0002f8f0


	//   ....[139]....
        /*122c*/ 	.word	0x0002f990


	//   ....[140]....
        /*1230*/ 	.word	0x0002f9a0


	//   ....[141]....
        /*1234*/ 	.word	0x0002fa50


	//   ....[142]....
        /*1238*/ 	.word	0x0002fa60


	//   ....[143]....
        /*123c*/ 	.word	0x0002fb10


	//   ....[144]....
        /*1240*/ 	.word	0x0002fb20


	//   ....[145]....
        /*1244*/ 	.word	0x0002fbd0


	//   ....[146]....
        /*1248*/ 	.word	0x0002fbe0


	//   ....[147]....
        /*124c*/ 	.word	0x0002fc90


	//   ....[148]....
        /*1250*/ 	.word	0x0002fca0


	//   ....[149]....
        /*1254*/ 	.word	0x0002fd50


	//   ....[150]....
        /*1258*/ 	.word	0x0002fd60


	//   ....[151]....
        /*125c*/ 	.word	0x0002fda0


	//   ....[152]....
        /*1260*/ 	.word	0x00030590


	//   ....[153]....
        /*1264*/ 	.word	0x000305c0


	//   ....[154]....
        /*1268*/ 	.word	0x000305f0


	//   ....[155]....
        /*126c*/ 	.word	0x000306b0


	//   ....[156]....
        /*1270*/ 	.word	0x000306e0


	//   ....[157]....
        /*1274*/ 	.word	0x00030730


	//   ....[158]....
        /*1278*/ 	.word	0x00030760


	//   ....[159]....
        /*127c*/ 	.word	0x000307b0


	//   ....[160]....
        /*1280*/ 	.word	0x000307e0


	//   ....[161]....
        /*1284*/ 	.word	0x00030850


	//   ....[162]....
        /*1288*/ 	.word	0x00030b30


	//   ....[163]....
        /*128c*/ 	.word	0x00030b50


	//   ....[164]....
        /*1290*/ 	.word	0x00030c10


	//   ....[165]....
        /*1294*/ 	.word	0x00030c20


	//   ....[166]....
        /*1298*/ 	.word	0x00030cd0


	//   ....[167]....
        /*129c*/ 	.word	0x00030ce0


	//   ....[168]....
        /*12a0*/ 	.word	0x00030d90


	//   ....[169]....
        /*12a4*/ 	.word	0x00030da0


	//   ....[170]....
        /*12a8*/ 	.word	0x00030db0


	//   ....[171]....
        /*12ac*/ 	.word	0x00030e60


	//   ....[172]....
        /*12b0*/ 	.word	0x000313d0


	//   ....[173]....
        /*12b4*/ 	.word	0x00031410


	//   ....[174]....
        /*12b8*/ 	.word	0x00031490


	//   ....[175]....
        /*12bc*/ 	.word	0x000314c0


	//   ....[176]....
        /*12c0*/ 	.word	0x00031550


	//   ....[177]....
        /*12c4*/ 	.word	0x00031580


	//   ....[178]....
        /*12c8*/ 	.word	0x00031610


	//   ....[179]....
        /*12cc*/ 	.word	0x00031640


	//   ....[180]....
        /*12d0*/ 	.word	0x00031650


	//   ....[181]....
        /*12d4*/ 	.word	0x000316e0


	//   ....[182]....
        /*12d8*/ 	.word	0x00031b40


	//   ....[183]....
        /*12dc*/ 	.word	0x00031b70


	//   ....[184]....
        /*12e0*/ 	.word	0x00031be0


	//   ....[185]....
        /*12e4*/ 	.word	0x00031c10


	//   ....[186]....
        /*12e8*/ 	.word	0x00031c40


	//   ....[187]....
        /*12ec*/ 	.word	0x00031c70


	//   ....[188]....
        /*12f0*/ 	.word	0x00031ca0


	//   ....[189]....
        /*12f4*/ 	.word	0x00031cd0


	//   ....[190]....
        /*12f8*/ 	.word	0x00031e70


	//   ....[191]....
        /*12fc*/ 	.word	0x00031ea0


	//   ....[192]....
        /*1300*/ 	.word	0x00031ed0


	//   ....[193]....
        /*1304*/ 	.word	0x00031f00


	//   ....[194]....
        /*1308*/ 	.word	0x00031f30


	//   ....[195]....
        /*130c*/ 	.word	0x00031f60


	//   ....[196]....
        /*1310*/ 	.word	0x00032020


	//   ....[197]....
        /*1314*/ 	.word	0x00032040


	//   ....[198]....
        /*1318*/ 	.word	0x00032060


	//   ....[199]....
        /*131c*/ 	.word	0x000320c0


	//   ....[200]....
        /*1320*/ 	.word	0x00032ae0


	//   ....[201]....
        /*1324*/ 	.word	0x00032e20


	//   ....[202]....
        /*1328*/ 	.word	0x00032eb0


	//   ....[203]....
        /*132c*/ 	.word	0x00032f50


	//   ....[204]....
        /*1330*/ 	.word	0x00032fe0


	//   ....[205]....
        /*1334*/ 	.word	0x00033080


	//   ....[206]....
        /*1338*/ 	.word	0x00033110


	//   ....[207]....
        /*133c*/ 	.word	0x00033200


	//   ....[208]....
        /*1340*/ 	.word	0x00033290


	//   ....[209]....
        /*1344*/ 	.word	0x00033330


	//   ....[210]....
        /*1348*/ 	.word	0x000333c0


	//   ....[211]....
        /*134c*/ 	.word	0x00033460


	//   ....[212]....
        /*1350*/ 	.word	0x000334f0


	//   ....[213]....
        /*1354*/ 	.word	0x000335e0


	//   ....[214]....
        /*1358*/ 	.word	0x00033670


	//   ....[215]....
        /*135c*/ 	.word	0x00033710


	//   ....[216]....
        /*1360*/ 	.word	0x000337a0


	//   ....[217]....
        /*1364*/ 	.word	0x00033840


	//   ....[218]....
        /*1368*/ 	.word	0x000338d0


	//   ....[219]....
        /*136c*/ 	.word	0x000339c0


	//   ....[220]....
        /*1370*/ 	.word	0x00033a50


	//   ....[221]....
        /*1374*/ 	.word	0x00033aa0


	//   ....[222]....
        /*1378*/ 	.word	0x00033af0


	//   ....[223]....
        /*137c*/ 	.word	0x00033b90


	//   ....[224]....
        /*1380*/ 	.word	0x00033c20


	//   ....[225]....
        /*1384*/ 	.word	0x00033c70


	//   ....[226]....
        /*1388*/ 	.word	0x00033cc0


	//   ....[227]....
        /*138c*/ 	.word	0x00033d60


	//   ....[228]....
        /*1390*/ 	.word	0x00033df0


	//   ....[229]....
        /*1394*/ 	.word	0x00033e40


	//   ....[230]....
        /*1398*/ 	.word	0x00033e90


	//   ....[231]....
        /*139c*/ 	.word	0x00033f30


	//   ....[232]....
        /*13a0*/ 	.word	0x00033fc0


	//   ....[233]....
        /*13a4*/ 	.word	0x00034010


	//   ....[234]....
        /*13a8*/ 	.word	0x00034060


	//   ....[235]....
        /*13ac*/ 	.word	0x00034150


	//   ....[236]....
        /*13b0*/ 	.word	0x000341e0


	//   ....[237]....
        /*13b4*/ 	.word	0x00034230


	//   ....[238]....
        /*13b8*/ 	.word	0x00034280


	//   ....[239]....
        /*13bc*/ 	.word	0x00034310


	//   ....[240]....
        /*13c0*/ 	.word	0x000343a0


	//   ....[241]....
        /*13c4*/ 	.word	0x000343f0


	//   ....[242]....
        /*13c8*/ 	.word	0x00034440


	//   ....[243]....
        /*13cc*/ 	.word	0x000344d0


	//   ....[244]....
        /*13d0*/ 	.word	0x00034560


	//   ....[245]....
        /*13d4*/ 	.word	0x000345b0


	//   ....[246]....
        /*13d8*/ 	.word	0x00034600


	//   ....[247]....
        /*13dc*/ 	.word	0x000346a0


	//   ....[248]....
        /*13e0*/ 	.word	0x00034730


	//   ....[249]....
        /*13e4*/ 	.word	0x00034780


	//   ....[250]....
        /*13e8*/ 	.word	0x000347d0


	//   ....[251]....
        /*13ec*/ 	.word	0x00034ad0


	//   ....[252]....
        /*13f0*/ 	.word	0x00034db0


	//   ....[253]....
        /*13f4*/ 	.word	0x00034ea0


	//   ....[254]....
        /*13f8*/ 	.word	0x00034f70


	//   ....[255]....
        /*13fc*/ 	.word	0x00034fe0


	//   ....[0]....
        /*1400*/ 	.word	0x000350c0


	//   ....[1]....
        /*1404*/ 	.word	0x00035190


	//   ....[2]....
        /*1408*/ 	.word	0x00035290


	//   ....[3]....
        /*140c*/ 	.word	0x00035300


	//   ....[4]....
        /*1410*/ 	.word	0x000353f0


	//   ....[5]....
        /*1414*/ 	.word	0x00035460


	//   ....[6]....
        /*1418*/ 	.word	0x00035540


	//   ....[7]....
        /*141c*/ 	.word	0x000355f0


	//   ....[8]....
        /*1420*/ 	.word	0x00035650


	//   ....[9]....
        /*1424*/ 	.word	0x000356b0


	//   ....[10]....
        /*1428*/ 	.word	0x000357c0


	//   ....[11]....
        /*142c*/ 	.word	0x00035820


	//   ....[12]....
        /*1430*/ 	.word	0x00035940


	//   ....[13]....
        /*1434*/ 	.word	0x000359a0


	//   ....[14]....
        /*1438*/ 	.word	0x00035ac0


	//   ....[15]....
        /*143c*/ 	.word	0x00035b20


	//   ....[16]....
        /*1440*/ 	.word	0x00035c40


	//   ....[17]....
        /*1444*/ 	.word	0x00035ca0


	//   ....[18]....
        /*1448*/ 	.word	0x00035dc0


	//   ....[19]....
        /*144c*/ 	.word	0x00035e20


	//   ....[20]....
        /*1450*/ 	.word	0x00035f40


	//   ....[21]....
        /*1454*/ 	.word	0x00035fa0


	//   ....[22]....
        /*1458*/ 	.word	0x000360a0


	//   ....[23]....
        /*145c*/ 	.word	0x000361d0


	//   ....[24]....
        /*1460*/ 	.word	0x00036290


	//   ....[25]....
        /*1464*/ 	.word	0x00036370


	//   ....[26]....
        /*1468*/ 	.word	0x00036450


	//   ....[27]....
        /*146c*/ 	.word	0x000364b0


	//   ....[28]....
        /*1470*/ 	.word	0x00036590


	//   ....[29]....
        /*1474*/ 	.word	0x000365f0


	//   ....[30]....
        /*1478*/ 	.word	0x000366d0


	//   ....[31]....
        /*147c*/ 	.word	0x00036730


	//   ....[32]....
        /*1480*/ 	.word	0x00036840


	//   ....[33]....
        /*1484*/ 	.word	0x00036930


	//   ....[34]....
        /*1488*/ 	.word	0x000369d0


	//   ....[35]....
        /*148c*/ 	.word	0x00036a30


	//   ....[36]....
        /*1490*/ 	.word	0x00036b50


	//   ....[37]....
        /*1494*/ 	.word	0x00036bb0


	//   ....[38]....
        /*1498*/ 	.word	0x00036cd0


	//   ....[39]....
        /*149c*/ 	.word	0x00036d30


	//   ....[40]....
        /*14a0*/ 	.word	0x00036e50


	//   ....[41]....
        /*14a4*/ 	.word	0x00036eb0


	//   ....[42]....
        /*14a8*/ 	.word	0x00036f80


	//   ....[43]....
        /*14ac*/ 	.word	0x000370f0


	//   ....[44]....
        /*14b0*/ 	.word	0x000371b0


	//   ....[45]....
        /*14b4*/ 	.word	0x00037300


	//   ....[46]....
        /*14b8*/ 	.word	0x000373b0


	//   ....[47]....
        /*14bc*/ 	.word	0x00037410


	//   ....[48]....
        /*14c0*/ 	.word	0x000374d0


	//   ....[49]....
        /*14c4*/ 	.word	0x000375b0


	//   ....[50]....
        /*14c8*/ 	.word	0x000376c0


	//   ....[51]....
        /*14cc*/ 	.word	0x00037720


	//   ....[52]....
        /*14d0*/ 	.word	0x000377e0


	//   ....[53]....
        /*14d4*/ 	.word	0x000378f0


	//   ....[54]....
        /*14d8*/ 	.word	0x00037990


	//   ....[55]....
        /*14dc*/ 	.word	0x00037b00


	//   ....[56]....
        /*14e0*/ 	.word	0x00037b70


	//   ....[57]....
        /*14e4*/ 	.word	0x00037be0


	//   ....[58]....
        /*14e8*/ 	.word	0x00037c50


	//   ....[59]....
        /*14ec*/ 	.word	0x00037cc0


	//   ....[60]....
        /*14f0*/ 	.word	0x00037d40


	//   ....[61]....
        /*14f4*/ 	.word	0x00037dc0


	//   ....[62]....
        /*14f8*/ 	.word	0x00037e50


	//   ....[63]....
        /*14fc*/ 	.word	0x00037ec0


	//   ....[64]....
        /*1500*/ 	.word	0x00037f30


	//   ....[65]....
        /*1504*/ 	.word	0x00037fa0


	//   ....[66]....
        /*1508*/ 	.word	0x00038020


	//   ....[67]....
        /*150c*/ 	.word	0x00038090


	//   ....[68]....
        /*1510*/ 	.word	0x00038120


	//   ....[69]....
        /*1514*/ 	.word	0x00038180


	//   ....[70]....
        /*1518*/ 	.word	0x00038210


	//   ....[71]....
        /*151c*/ 	.word	0x00038340


	//----- nvinfo : EIATTR_REG_RECONFIG
	.align		4
.L_559:
        /*1520*/ 	.byte	0x01, 0x54
	.zero		2


	//----- nvinfo : EIATTR_SYSCALL_OFFSETS
	.align		4
        /*1524*/ 	.byte	0x04, 0x46
        /*1526*/ 	.short	(.L_561 - .L_560)


	//   ....[0]....
.L_560:
        /*1528*/ 	.word	0x000026e0


	//   ....[1]....
        /*152c*/ 	.word	0x00002830


	//   ....[2]....
        /*1530*/ 	.word	0x0000c520


	//   ....[3]....
        /*1534*/ 	.word	0x0000c850


	//   ....[4]....
        /*1538*/ 	.word	0x0002e430


	//   ....[5]....
        /*153c*/ 	.word	0x0002e580


	//   ....[6]....
        /*1540*/ 	.word	0x0002e670


	//   ....[7]....
        /*1544*/ 	.word	0x0002f510


	//----- nvinfo : EIATTR_MBARRIER_INSTR_OFFSETS
	.align		4
.L_561:
        /*1548*/ 	.byte	0x04, 0x39
        /*154a*/ 	.short	(.L_563 - .L_562)


	//   ....[0]....
.L_562:
        /*154c*/ 	.word	0x00000270
        /*1550*/ 	.word	0x000000ff
        /*1554*/ 	.word	0x00038800
        /*1558*/ 	.short	0x0100
        /*155a*/ 	.byte	0x08
	.zero		1


	//   ....[1]....
        /*155c*/ 	.word	0x00000280
        /*1560*/ 	.word	0x000000ff
        /*1564*/ 	.word	0x00038820
        /*1568*/ 	.short	0x0100
        /*156a*/ 	.byte	0x08
	.zero		1


	//   ....[2]....
        /*156c*/ 	.word	0x00000370
        /*1570*/ 	.word	0x000000ff
        /*1574*/ 	.word	0x00038830
        /*1578*/ 	.short	0x0100
        /*157a*/ 	.byte	0x08
	.zero		1


	//   ....[3]....
        /*157c*/ 	.word	0x00000380
        /*1580*/ 	.word	0x000000ff
        /*1584*/ 	.word	0x00038840
        /*1588*/ 	.short	0x0100
        /*158a*/ 	.byte	0x08
	.zero		1


	//   ....[4]....
        /*158c*/ 	.word	0x00000390
        /*1590*/ 	.word	0x000000ff
        /*1594*/ 	.word	0x00038838
        /*1598*/ 	.short	0x0100
        /*159a*/ 	.byte	0x08
	.zero		1


	//   ....[5]....
        /*159c*/ 	.word	0x000003a0
        /*15a0*/ 	.word	0x000000ff
        /*15a4*/ 	.word	0x00038848
        /*15a8*/ 	.short	0x0100
        /*15aa*/ 	.byte	0x08
	.zero		1


	//   ....[6]....
        /*15ac*/ 	.word	0x000004d0
        /*15b0*/ 	.word	0x000000ff
        /*15b4*/ 	.word	0x00038850
        /*15b8*/ 	.short	0x0100
        /*15ba*/ 	.byte	0x08
	.zero		1


	//   ....[7]....
        /*15bc*/ 	.word	0x000004e0
        /*15c0*/ 	.word	0x000000ff
        /*15c4*/ 	.word	0x00038860
        /*15c8*/ 	.short	0x0100
        /*15ca*/ 	.byte	0x08
	.zero		1


	//   ....[8]....
        /*15cc*/ 	.word	0x000004f0
        /*15d0*/ 	.word	0x000000ff
        /*15d4*/ 	.word	0x00038858
        /*15d8*/ 	.short	0x0100
        /*15da*/ 	.byte	0x08
	.zero		1


	//   ....[9]....
        /*15dc*/ 	.word	0x00000500
        /*15e0*/ 	.word	0x000000ff
        /*15e4*/ 	.word	0x00038868
        /*15e8*/ 	.short	0x0100
        /*15ea*/ 	.byte	0x08
	.zero		1


	//   ....[10]....
        /*15ec*/ 	.word	0x000005f0
        /*15f0*/ 	.word	0x000000ff
        /*15f4*/ 	.word	0x00038870
        /*15f8*/ 	.short	0x0100
        /*15fa*/ 	.byte	0x06
	.zero		1


	//   ....[11]....
        /*15fc*/ 	.word	0x00000600
        /*1600*/ 	.word	0x000000ff
        /*1604*/ 	.word	0x00038880
        /*1608*/ 	.short	0x0100
        /*160a*/ 	.byte	0x06
	.zero		1


	//   ....[12]....
        /*160c*/ 	.word	0x00000610
        /*1610*/ 	.word	0x000000ff
        /*1614*/ 	.word	0x00038878
        /*1618*/ 	.short	0x0100
        /*161a*/ 	.byte	0x06
	.zero		1


	//   ....[13]....
        /*161c*/ 	.word	0x00000620
        /*1620*/ 	.word	0x000000ff
        /*1624*/ 	.word	0x00038888
        /*1628*/ 	.short	0x0100
        /*162a*/ 	.byte	0x06
	.zero		1


	//   ....[14]....
        /*162c*/ 	.word	0x00000750
        /*1630*/ 	.word	0x000000ff
        /*1634*/ 	.word	0x00038890
        /*1638*/ 	.short	0x0100
        /*163a*/ 	.byte	0x08
	.zero		1


	//   ....[15]....
        /*163c*/ 	.word	0x00000760
        /*1640*/ 	.word	0x000000ff
        /*1644*/ 	.word	0x000388a0
        /*1648*/ 	.short	0x0100
        /*164a*/ 	.byte	0x08
	.zero		1


	//   ....[16]....
        /*164c*/ 	.word	0x00000770
        /*1650*/ 	.word	0x000000ff
        /*1654*/ 	.word	0x00038898
        /*1658*/ 	.short	0x0100
        /*165a*/ 	.byte	0x08
	.zero		1


	//   ....[17]....
        /*165c*/ 	.word	0x00000780
        /*1660*/ 	.word	0x000000ff
        /*1664*/ 	.word	0x000388a8
        /*1668*/ 	.short	0x0100
        /*166a*/ 	.byte	0x08
	.zero		1


	//   ....[18]....
        /*166c*/ 	.word	0x000008b0
        /*1670*/ 	.word	0x000000ff
        /*1674*/ 	.word	0x000388b0
        /*1678*/ 	.short	0x0100
        /*167a*/ 	.byte	0x08
	.zero		1


	//   ....[19]....
        /*167c*/ 	.word	0x000008c0
        /*1680*/ 	.word	0x000000ff
        /*1684*/ 	.word	0x000388c0
        /*1688*/ 	.short	0x0100
        /*168a*/ 	.byte	0x08
	.zero		1


	//   ....[20]....
        /*168c*/ 	.word	0x000008d0
        /*1690*/ 	.word	0x000000ff
        /*1694*/ 	.word	0x000388b8
        /*1698*/ 	.short	0x0100
        /*169a*/ 	.byte	0x08
	.zero		1


	//   ....[21]....
        /*169c*/ 	.word	0x000008e0
        /*16a0*/ 	.word	0x000000ff
        /*16a4*/ 	.word	0x000388c8
        /*16a8*/ 	.short	0x0100
        /*16aa*/ 	.byte	0x08
	.zero		1


	//   ....[22]....
        /*16ac*/ 	.word	0x00004310
        /*16b0*/ 	.word	0x00000058
        /*16b4*/ 	.word	0x00038890
        /*16b8*/ 	.short	0x010a
        /*16ba*/ 	.byte	0x3f
	.zero		1


	//   ....[23]....
        /*16bc*/ 	.word	0x00007a00
        /*16c0*/ 	.word	0x00000058
        /*16c4*/ 	.word	0x00038890
        /*16c8*/ 	.short	0x010a
        /*16ca*/ 	.byte	0x3f
	.zero		1


	//   ....[24]....
        /*16cc*/ 	.word	0x0000abc0
        /*16d0*/ 	.word	0x00000058
        /*16d4*/ 	.word	0x00038890
        /*16d8*/ 	.short	0x010a
        /*16da*/ 	.byte	0x3f
	.zero		1


	//   ....[25]....
        /*16dc*/ 	.word	0x0000b370
        /*16e0*/ 	.word	0x0000000b
        /*16e4*/ 	.word	0x00000000
        /*16e8*/ 	.short	0x0101
        /*16ea*/ 	.byte	0x3f
	.zero		1


	//   ....[26]....
        /*16ec*/ 	.word	0x0000b3b0
        /*16f0*/ 	.word	0x00000058
        /*16f4*/ 	.word	0x000388b0
        /*16f8*/ 	.short	0x010a
        /*16fa*/ 	.byte	0x3f
	.zero		1


	//   ....[27]....
        /*16fc*/ 	.word	0x0000bad0
        /*1700*/ 	.word	0x00000058
        /*1704*/ 	.word	0x00000000
        /*1708*/ 	.short	0x0101
        /*170a*/ 	.byte	0x3f
	.zero		1


	//   ....[28]....
        /*170c*/ 	.word	0x0000c5b0
        /*1710*/ 	.word	0x00000017
        /*1714*/ 	.word	0x00038800
        /*1718*/ 	.short	0x010a
        /*171a*/ 	.byte	0x3f
	.zero		1


	//   ....[29]....
        /*171c*/ 	.word	0x0000c600
        /*1720*/ 	.word	0x00000017
        /*1724*/ 	.word	0x00038800
        /*1728*/ 	.short	0x010a
        /*172a*/ 	.byte	0x3f
	.zero		1


	//   ....[30]....
        /*172c*/ 	.word	0x0000e0e0
        /*1730*/ 	.word	0x00000017
        /*1734*/ 	.word	0x00038800
        /*1738*/ 	.short	0x010a
        /*173a*/ 	.byte	0x3f
	.zero		1


	//   ....[31]....
        /*173c*/ 	.word	0x00012470
        /*1740*/ 	.word	0x00000017
        /*1744*/ 	.word	0x00038800
        /*1748*/ 	.short	0x010a
        /*174a*/ 	.byte	0x3f
	.zero		1


	//   ....[32]....
        /*174c*/ 	.word	0x00015de0
        /*1750*/ 	.word	0x00000000
        /*1754*/ 	.word	0x00038830
        /*1758*/ 	.short	0x010a
        /*175a*/ 	.byte	0x3f
	.zero		1


	//   ....[33]....
        /*175c*/ 	.word	0x00015e20
        /*1760*/ 	.word	0x00000000
        /*1764*/ 	.word	0x00038830
        /*1768*/ 	.short	0x010a
        /*176a*/ 	.byte	0x3f
	.zero		1


	//   ....[34]....
        /*176c*/ 	.word	0x0001a150
        /*1770*/ 	.word	0x00000000
        /*1774*/ 	.word	0x00000000
        /*1778*/ 	.short	0x0101
        /*177a*/ 	.byte	0x3f
	.zero		1


	//   ....[35]....
        /*177c*/ 	.word	0x0001ac60
        /*1780*/ 	.word	0x00000009
        /*1784*/ 	.word	0x00038830
        /*1788*/ 	.short	0x010a
        /*178a*/ 	.byte	0x3f
	.zero		1


	//   ....[36]....
        /*178c*/ 	.word	0x0001acf0
        /*1790*/ 	.word	0x00000009
        /*1794*/ 	.word	0x00038830
        /*1798*/ 	.short	0x010a
        /*179a*/ 	.byte	0x3f
	.zero		1


	//   ....[37]....
        /*179c*/ 	.word	0x0001e3e0
        /*17a0*/ 	.word	0x00000007
        /*17a4*/ 	.word	0x00038850
        /*17a8*/ 	.short	0x010a
        /*17aa*/ 	.byte	0x3f
	.zero		1


	//   ....[38]....
        /*17ac*/ 	.word	0x0001e430
        /*17b0*/ 	.word	0x00000007
        /*17b4*/ 	.word	0x00038850
        /*17b8*/ 	.short	0x010a
        /*17ba*/ 	.byte	0x3f
	.zero		1


	//   ....[39]....
        /*17bc*/ 	.word	0x0001ea00
        /*17c0*/ 	.word	0x00000009
        /*17c4*/ 	.word	0x00000000
        /*17c8*/ 	.short	0x0101
        /*17ca*/ 	.byte	0x3f
	.zero		1


	//   ....[40]....
        /*17cc*/ 	.word	0x0001fea0
        /*17d0*/ 	.word	0x00000007
        /*17d4*/ 	.word	0x00000000
        /*17d8*/ 	.short	0x0101
        /*17da*/ 	.byte	0x3f
	.zero		1


	//   ....[41]....
        /*17dc*/ 	.word	0x00020160
        /*17e0*/ 	.word	0x00000004
        /*17e4*/ 	.word	0x00038830
        /*17e8*/ 	.short	0x010a
        /*17ea*/ 	.byte	0x3f
	.zero		1


	//   ....[42]....
        /*17ec*/ 	.word	0x000201f0
        /*17f0*/ 	.word	0x00000004
        /*17f4*/ 	.word	0x00038830
        /*17f8*/ 	.short	0x010a
        /*17fa*/ 	.byte	0x3f
	.zero		1


	//   ....[43]....
        /*17fc*/ 	.word	0x000238e0
        /*1800*/ 	.word	0x00000006
        /*1804*/ 	.word	0x00038850
        /*1808*/ 	.short	0x010a
        /*180a*/ 	.byte	0x3f
	.zero		1


	//   ....[44]....
        /*180c*/ 	.word	0x00023930
        /*1810*/ 	.word	0x00000006
        /*1814*/ 	.word	0x00038850
        /*1818*/ 	.short	0x010a
        /*181a*/ 	.byte	0x3f
	.zero		1


	//   ....[45]....
        /*181c*/ 	.word	0x000243e0
        /*1820*/ 	.word	0x00000004
        /*1824*/ 	.word	0x00000000
        /*1828*/ 	.short	0x0101
        /*182a*/ 	.byte	0x3f
	.zero		1


	//   ....[46]....
        /*182c*/ 	.word	0x00024d30
        /*1830*/ 	.word	0x00000006
        /*1834*/ 	.word	0x00000000
        /*1838*/ 	.short	0x0101
        /*183a*/ 	.byte	0x3f
	.zero		1


	//   ....[47]....
        /*183c*/ 	.word	0x00025700
        /*1840*/ 	.word	0x0000000a
        /*1844*/ 	.word	0x00038850
        /*1848*/ 	.short	0x010a
        /*184a*/ 	.byte	0x3f
	.zero		1


	//   ....[48]....
        /*184c*/ 	.word	0x00025750
        /*1850*/ 	.word	0x0000000a
        /*1854*/ 	.word	0x00038850
        /*1858*/ 	.short	0x010a
        /*185a*/ 	.byte	0x3f
	.zero		1


	//   ....[49]....
        /*185c*/ 	.word	0x00025c00
        /*1860*/ 	.word	0x0000000a
        /*1864*/ 	.word	0x00000000
        /*1868*/ 	.short	0x0101
        /*186a*/ 	.byte	0x3f
	.zero		1


	//   ....[50]....
        /*186c*/ 	.word	0x00027fd0
        /*1870*/ 	.word	0x00000014
        /*1874*/ 	.word	0x00000000
        /*1878*/ 	.short	0x0101
        /*187a*/ 	.byte	0x3f
	.zero		1


	//   ....[51]....
        /*187c*/ 	.word	0x00028c30
        /*1880*/ 	.word	0x00000002
        /*1884*/ 	.word	0x00000000
        /*1888*/ 	.short	0x0101
        /*188a*/ 	.byte	0x3f
	.zero		1


	//   ....[52]....
        /*188c*/ 	.word	0x0002c7c0
        /*1890*/ 	.word	0x00000010
        /*1894*/ 	.word	0x00038820
        /*1898*/ 	.short	0x010a
        /*189a*/ 	.byte	0x3f
	.zero		1


	//   ....[53]....
        /*189c*/ 	.word	0x0002c850
        /*18a0*/ 	.word	0x0000000b
        /*18a4*/ 	.word	0x000388a0
        /*18a8*/ 	.short	0x010a
        /*18aa*/ 	.byte	0x3f
	.zero		1


	//   ....[54]....
        /*18ac*/ 	.word	0x0002cda0
        /*18b0*/ 	.word	0x0000000b
        /*18b4*/ 	.word	0x000388c0
        /*18b8*/ 	.short	0x010a
        /*18ba*/ 	.byte	0x3f
	.zero		1


	//   ....[55]....
        /*18bc*/ 	.word	0x0002d3b0
        /*18c0*/ 	.word	0x0000000a
        /*18c4*/ 	.word	0x000388a0
        /*18c8*/ 	.short	0x010a
        /*18ca*/ 	.byte	0x3f
	.zero		1


	//   ....[56]....
        /*18cc*/ 	.word	0x0002d8f0
        /*18d0*/ 	.word	0x0000000a
        /*18d4*/ 	.word	0x000388c0
        /*18d8*/ 	.short	0x010a
        /*18da*/ 	.byte	0x3f
	.zero		1


	//   ....[57]....
        /*18dc*/ 	.word	0x0002ec20
        /*18e0*/ 	.word	0x00000005
        /*18e4*/ 	.word	0x00038840
        /*18e8*/ 	.short	0x010a
        /*18ea*/ 	.byte	0x3f
	.zero		1


	//   ....[58]....
        /*18ec*/ 	.word	0x0002f210
        /*18f0*/ 	.word	0x00000005
        /*18f4*/ 	.word	0x00038830
        /*18f8*/ 	.short	0x0107
        /*18fa*/ 	.byte	0x3f
	.zero		1


	//   ....[59]....
        /*18fc*/ 	.word	0x0002f2e0
        /*1900*/ 	.word	0x00000005
        /*1904*/ 	.word	0x00038830
        /*1908*/ 	.short	0x0101
        /*190a*/ 	.byte	0x3f
	.zero		1


	//   ....[60]....
        /*190c*/ 	.word	0x0002fee0
        /*1910*/ 	.word	0x00000010
        /*1914*/ 	.word	0x00038800
        /*1918*/ 	.short	0x0107
        /*191a*/ 	.byte	0x3f
	.zero		1


	//   ....[61]....
        /*191c*/ 	.word	0x00030000
        /*1920*/ 	.word	0x00000010
        /*1924*/ 	.word	0x00038800
        /*1928*/ 	.short	0x0101
        /*192a*/ 	.byte	0x3f
	.zero		1


	//   ....[62]....
        /*192c*/ 	.word	0x00030020
        /*1930*/ 	.word	0x00000010
        /*1934*/ 	.word	0x00038820
        /*1938*/ 	.short	0x010a
        /*193a*/ 	.byte	0x3f
	.zero		1


	//   ....[63]....
        /*193c*/ 	.word	0x00030400
        /*1940*/ 	.word	0x00000006
        /*1944*/ 	.word	0x00038840
        /*1948*/ 	.short	0x010a
        /*194a*/ 	.byte	0x3f
	.zero		1


	//   ....[64]....
        /*194c*/ 	.word	0x00030960
        /*1950*/ 	.word	0x00000006
        /*1954*/ 	.word	0x00038830
        /*1958*/ 	.short	0x0107
        /*195a*/ 	.byte	0x3f
	.zero		1


	//   ....[65]....
        /*195c*/ 	.word	0x00030a10
        /*1960*/ 	.word	0x00000006
        /*1964*/ 	.word	0x00038830
        /*1968*/ 	.short	0x0101
        /*196a*/ 	.byte	0x3f
	.zero		1


	//   ....[66]....
        /*196c*/ 	.word	0x00030a70
        /*1970*/ 	.word	0x00000006
        /*1974*/ 	.word	0x00038860
        /*1978*/ 	.short	0x010a
        /*197a*/ 	.byte	0x3f
	.zero		1


	//   ....[67]....
        /*197c*/ 	.word	0x00030f80
        /*1980*/ 	.word	0x00000006
        /*1984*/ 	.word	0x00038850
        /*1988*/ 	.short	0x0107
        /*198a*/ 	.byte	0x3f
	.zero		1


	//   ....[68]....
        /*198c*/ 	.word	0x00031110
        /*1990*/ 	.word	0x00000006
        /*1994*/ 	.word	0x00038850
        /*1998*/ 	.short	0x0101
        /*199a*/ 	.byte	0x3f
	.zero		1


	//   ....[69]....
        /*199c*/ 	.word	0x00031320
        /*19a0*/ 	.word	0x00000004
        /*19a4*/ 	.word	0x00038860
        /*19a8*/ 	.short	0x010a
        /*19aa*/ 	.byte	0x3f
	.zero		1


	//   ....[70]....
        /*19ac*/ 	.word	0x00031860
        /*19b0*/ 	.word	0x00000004
        /*19b4*/ 	.word	0x00038850
        /*19b8*/ 	.short	0x0107
        /*19ba*/ 	.byte	0x3f
	.zero		1


	//   ....[71]....
        /*19bc*/ 	.word	0x00031910
        /*19c0*/ 	.word	0x00000004
        /*19c4*/ 	.word	0x00038850
        /*19c8*/ 	.short	0x0101
        /*19ca*/ 	.byte	0x3f
	.zero		1


	//   ....[72]....
        /*19cc*/ 	.word	0x00032a60
        /*19d0*/ 	.word	0x00000005
        /*19d4*/ 	.word	0x00038820
        /*19d8*/ 	.short	0x010a
        /*19da*/ 	.byte	0x3f
	.zero		1


	//   ....[73]....
        /*19dc*/ 	.word	0x00032bf0
        /*19e0*/ 	.word	0x00000003
        /*19e4*/ 	.word	0x00038840
        /*19e8*/ 	.short	0x010a
        /*19ea*/ 	.byte	0x3f
	.zero		1


	//   ....[74]....
        /*19ec*/ 	.word	0x00032c90
        /*19f0*/ 	.word	0x00000017
        /*19f4*/ 	.word	0x00038840
        /*19f8*/ 	.short	0x010a
        /*19fa*/ 	.byte	0x3f
	.zero		1


	//   ....[75]....
        /*19fc*/ 	.word	0x00032cd0
        /*1a00*/ 	.word	0x00000003
        /*1a04*/ 	.word	0x00038860
        /*1a08*/ 	.short	0x010a
        /*1a0a*/ 	.byte	0x3f
	.zero		1


	//   ....[76]....
        /*1a0c*/ 	.word	0x00032d10
        /*1a10*/ 	.word	0x00000017
        /*1a14*/ 	.word	0x00038860
        /*1a18*/ 	.short	0x010a
        /*1a1a*/ 	.byte	0x3f
	.zero		1


	//   ....[77]....
        /*1a1c*/ 	.word	0x00032d70
        /*1a20*/ 	.word	0x00000058
        /*1a24*/ 	.word	0x00038890
        /*1a28*/ 	.short	0x010a
        /*1a2a*/ 	.byte	0x3f
	.zero		1


	//   ....[78]....
        /*1a2c*/ 	.word	0x00033150
        /*1a30*/ 	.word	0x00000058
        /*1a34*/ 	.word	0x00038890
        /*1a38*/ 	.short	0x010a
        /*1a3a*/ 	.byte	0x3f
	.zero		1


	//   ....[79]....
        /*1a3c*/ 	.word	0x00033530
        /*1a40*/ 	.word	0x00000058
        /*1a44*/ 	.word	0x00038890
        /*1a48*/ 	.short	0x010a
        /*1a4a*/ 	.byte	0x3f
	.zero		1


	//   ....[80]....
        /*1a4c*/ 	.word	0x00033910
        /*1a50*/ 	.word	0x00000058
        /*1a54*/ 	.word	0x000388b0
        /*1a58*/ 	.short	0x010a
        /*1a5a*/ 	.byte	0x3f
	.zero		1


	//   ....[81]....
        /*1a5c*/ 	.word	0x000340a0
        /*1a60*/ 	.word	0x00000017
        /*1a64*/ 	.word	0x00038800
        /*1a68*/ 	.short	0x010a
        /*1a6a*/ 	.byte	0x3f
	.zero		1


	//   ....[82]....
        /*1a6c*/ 	.word	0x00034810
        /*1a70*/ 	.word	0x00000017
        /*1a74*/ 	.word	0x00038800
        /*1a78*/ 	.short	0x010a
        /*1a7a*/ 	.byte	0x3f
	.zero		1


	//   ....[83]....
        /*1a7c*/ 	.word	0x00034860
        /*1a80*/ 	.word	0x00000000
        /*1a84*/ 	.word	0x00038830
        /*1a88*/ 	.short	0x010a
        /*1a8a*/ 	.byte	0x3f
	.zero		1


	//   ....[84]....
        /*1a8c*/ 	.word	0x000348b0
        /*1a90*/ 	.word	0x00000009
        /*1a94*/ 	.word	0x00038830
        /*1a98*/ 	.short	0x010a
        /*1a9a*/ 	.byte	0x3f
	.zero		1


	//   ....[85]....
        /*1a9c*/ 	.word	0x00034900
        /*1aa0*/ 	.word	0x00000007
        /*1aa4*/ 	.word	0x00038850
        /*1aa8*/ 	.short	0x010a
        /*1aaa*/ 	.byte	0x3f
	.zero		1


	//   ....[86]....
        /*1aac*/ 	.word	0x00034950
        /*1ab0*/ 	.word	0x00000004
        /*1ab4*/ 	.word	0x00038830
        /*1ab8*/ 	.short	0x010a
        /*1aba*/ 	.byte	0x3f
	.zero		1


	//   ....[87]....
        /*1abc*/ 	.word	0x000349a0
        /*1ac0*/ 	.word	0x00000006
        /*1ac4*/ 	.word	0x00038850
        /*1ac8*/ 	.short	0x010a
        /*1aca*/ 	.byte	0x3f
	.zero		1


	//   ....[88]....
        /*1acc*/ 	.word	0x000349f0
        /*1ad0*/ 	.word	0x0000000a
        /*1ad4*/ 	.word	0x00038850
        /*1ad8*/ 	.short	0x010a
        /*1ada*/ 	.byte	0x3f
	.zero		1


	//   ....[89]....
        /*1adc*/ 	.word	0x00034b90
        /*1ae0*/ 	.word	0x00000010
        /*1ae4*/ 	.word	0x00038820
        /*1ae8*/ 	.short	0x010a
        /*1aea*/ 	.byte	0x3f
	.zero		1


	//   ....[90]....
        /*1aec*/ 	.word	0x00034be0
        /*1af0*/ 	.word	0x0000000b
        /*1af4*/ 	.word	0x000388a0
        /*1af8*/ 	.short	0x010a
        /*1afa*/ 	.byte	0x3f
	.zero		1


	//   ....[91]....
        /*1afc*/ 	.word	0x00034c30
        /*1b00*/ 	.word	0x0000000b
        /*1b04*/ 	.word	0x000388c0
        /*1b08*/ 	.short	0x010a
        /*1b0a*/ 	.byte	0x3f
	.zero		1


	//   ....[92]....
        /*1b0c*/ 	.word	0x00034c80
        /*1b10*/ 	.word	0x0000000a
        /*1b14*/ 	.word	0x000388a0
        /*1b18*/ 	.short	0x010a
        /*1b1a*/ 	.byte	0x3f
	.zero		1


	//   ....[93]....
        /*1b1c*/ 	.word	0x00034cd0
        /*1b20*/ 	.word	0x0000000a
        /*1b24*/ 	.word	0x000388c0
        /*1b28*/ 	.short	0x010a
        /*1b2a*/ 	.byte	0x3f
	.zero		1


	//   ....[94]....
        /*1b2c*/ 	.word	0x00034df0
        /*1b30*/ 	.word	0x00000005
        /*1b34*/ 	.word	0x00038840
        /*1b38*/ 	.short	0x010a
        /*1b3a*/ 	.byte	0x3f
	.zero		1


	//   ....[95]....
        /*1b3c*/ 	.word	0x000360d0
        /*1b40*/ 	.word	0x00000010
        /*1b44*/ 	.word	0x00038820
        /*1b48*/ 	.short	0x010a
        /*1b4a*/ 	.byte	0x3f
	.zero		1


	//   ....[96]....
        /*1b4c*/ 	.word	0x00036120
        /*1b50*/ 	.word	0x00000006
        /*1b54*/ 	.word	0x00038840
        /*1b58*/ 	.short	0x010a
        /*1b5a*/ 	.byte	0x3f
	.zero		1


	//   ....[97]....
        /*1b5c*/ 	.word	0x00036880
        /*1b60*/ 	.word	0x00000006
        /*1b64*/ 	.word	0x00038860
        /*1b68*/ 	.short	0x010a
        /*1b6a*/ 	.byte	0x3f
	.zero		1


	//   ....[98]....
        /*1b6c*/ 	.word	0x00037040
        /*1b70*/ 	.word	0x00000004
        /*1b74*/ 	.word	0x00038860
        /*1b78*/ 	.short	0x010a
        /*1b7a*/ 	.byte	0x3f
	.zero		1


	//   ....[99]....
        /*1b7c*/ 	.word	0x00038260
        /*1b80*/ 	.word	0x00000005
        /*1b84*/ 	.word	0x00038820
        /*1b88*/ 	.short	0x010a
        /*1b8a*/ 	.byte	0x3f
	.zero		1


	//   ....[100]....
        /*1b8c*/ 	.word	0x00038400
        /*1b90*/ 	.word	0x00000003
        /*1b94*/ 	.word	0x00038840
        /*1b98*/ 	.short	0x010a
        /*1b9a*/ 	.byte	0x3f
	.zero		1


	//   ....[101]....
        /*1b9c*/ 	.word	0x00038450
        /*1ba0*/ 	.word	0x00000017
        /*1ba4*/ 	.word	0x00038840
        /*1ba8*/ 	.short	0x010a
        /*1baa*/ 	.byte	0x3f
	.zero		1


	//   ....[102]....
        /*1bac*/ 	.word	0x000384a0
        /*1bb0*/ 	.word	0x00000003
        /*1bb4*/ 	.word	0x00038860
        /*1bb8*/ 	.short	0x010a
        /*1bba*/ 	.byte	0x3f
	.zero		1


	//----- nvinfo : EIATTR_NUM_MBARRIERS
	.align		4
.L_563:
        /*1bbc*/ 	.byte	0x03, 0x38
        /*1bbe*/ 	.short	0x0016


	//----- nvinfo : EIATTR_EXIT_INSTR_OFFSETS
	.align		4
        /*1bc0*/ 	.byte	0x04, 0x1c
        /*1bc2*/ 	.short	(.L_565 - .L_564)


	//   ....[0]....
.L_564:
        /*1bc4*/ 	.word	0x00032d60


	//----- nvinfo : EIATTR_MAX_THREADS
	.align		4
.L_565:
        /*1bc8*/ 	.byte	0x04, 0x05
        /*1bca*/ 	.short	(.L_567 - .L_566)
.L_566:
        /*1bcc*/ 	.word	0x00000180
        /*1bd0*/ 	.word	0x00000001
        /*1bd4*/ 	.word	0x00000001


	//----- nvinfo : EIATTR_CRS_STACK_SIZE
	.align		4
.L_567:
        /*1bd8*/ 	.byte	0x04, 0x1e
        /*1bda*/ 	.short	(.L_569 - .L_568)
.L_568:
        /*1bdc*/ 	.word	0x00000000


	//----- nvinfo : EIATTR_CBANK_PARAM_SIZE
	.align		4
.L_569:
        /*1be0*/ 	.byte	0x03, 0x19
        /*1be2*/ 	.short	0x0af0


	//----- nvinfo : EIATTR_PARAM_CBANK
	.align		4
        /*1be4*/ 	.byte	0x04, 0x0a
        /*1be6*/ 	.short	(.L_571 - .L_570)
	.align		4
.L_570:
        /*1be8*/ 	.word	index@(.nv.constant0._ZN7cutlass13device_kernelIN5flash11enable_sm90INS1_16FlashAttnFwdSm90INS1_25CollectiveMainloopFwdSm90ILi2EN4cute5tupleIJNS5_1CILi1EEES8_S8_EEENS6_IJNS7_ILi128EEENS7_ILi80EEENS7_ILi256EEEEEELi256ENS_6half_tEfNS_4arch4Sm90ELb1ELb0ELb1ELb1ELb1ELb1ELb0ELb1ELb1ELb1ELb1ELb0EEENS1_21CollectiveEpilogueFwdINS6_IJSA_SC_SB_EEES9_SE_SG_Li256ELb1ELb1ELb1ELb0EEENS1_36VarlenDynamicPersistentTileSchedulerILi128ELi80ELi256ELi128ELb1ELb1ELb1ELb1ELb1ELb1EEEEEEEEEvNT_6ParamsE)
        /*1bec*/ 	.short	0x0210
        /*1bee*/ 	.short	0x0af0


	//----- nvinfo : EIATTR_SW_WAR
	.align		4
.L_571:
        /*1bf0*/ 	.byte	0x04, 0x36
        /*1bf2*/ 	.short	(.L_573 - .L_572)
.L_572:
        /*1bf4*/ 	.word	0x00000008
.L_573:


//--------------------- .nv.info._ZN7cutlass13device_kernelIN5flash11enable_sm90INS1_16FlashAttnFwdSm90INS1_25CollectiveMainloopFwdSm90ILi2EN4cute5tupleIJNS5_1CILi1EEES8_S8_EEENS6_IJNS7_ILi128EEENS7_ILi96EEENS7_ILi192EEEEEELi192ENS_6half_tEfNS_4arch4Sm90ELb0ELb0ELb1ELb0ELb1ELb0ELb0ELb1ELb1ELb1ELb1ELb0EEENS1_21CollectiveEpilogueFwdINS6_IJSA_SC_SB_EEES9_SE_SG_Li256ELb0ELb1ELb1ELb0EEENS1_19SingleTileSchedulerILb0ELb1ELb1ELi128EEEEEEEEEvNT_6ParamsE --------------------------
	.section	.nv.info._ZN7cutlass13device_kernelIN5flash11enable_sm90INS1_16FlashAttnFwdSm90INS1_25CollectiveMainloopFwdSm90ILi2EN4cute5tupleIJNS5_1CILi1EEES8_S8_EEENS6_IJNS7_ILi128EEENS7_ILi96EEENS7_ILi192EEEEEELi192ENS_6half_tEfNS_4arch4Sm90ELb0ELb0ELb1ELb0ELb1ELb0ELb0ELb1ELb1ELb1ELb1ELb0EEENS1_21CollectiveEpilogueFwdINS6_IJSA_SC_SB_EEES9_SE_SG_Li256ELb0ELb1ELb1ELb0EEENS1_19SingleTileSchedulerILb0ELb1ELb1ELi128EEEEEEEEEvNT_6ParamsE,"",@"SHT_CUDA_INFO"
	.sectionflags	@""
	.align	4


	//----- nvinfo : EIATTR_CUDA_API_VERSION
	.align		4
        /*0000*/ 	.byte	0x04, 0x37
        /*0002*/ 	.short	(.L_575 - .L_574)
.L_574:
        /*0004*/ 	.word	0x00000082


	//----- nvinfo : EIATTR_KPARAM_INFO
	.align		4
.L_575:
        /*0008*/ 	.byte	0x04, 0x17
        /*000a*/ 	.short	(.L_577 - .L_576)
.L_576:
        /*000c*/ 	.word	0x00000000
        /*0010*/ 	.short	0x0000
        /*0012*/ 	.short	0x0070
        /*0014*/ 	.byte	0x00, 0xf0, 0x01, 0x28


	//----- nvinfo : EIATTR_SPARSE_MMA_MASK
	.align		4
.L_577:
        /*0018*/ 	.byte	0x03, 0x50
        /*001a*/ 	.short	0x0000


	//----- nvinfo : EIATTR_MAXREG_COUNT
	.align		4
        /*001c*/ 	.byte	0x03, 0x1b
        /*001e*/ 	.short	0x00a8


	//----- nvinfo : EIATTR_NUM_BARRIERS
	.align		4
        /*0020*/ 	.byte	0x02, 0x4c
        /*0022*/ 	.byte	0x09
	.zero		1


	//----- nvinfo : EIATTR_EXTERNS
	.align		4
        /*0024*/ 	.byte	0x04, 0x0f
        /*0026*/ 	.short	(.L_579 - .L_578)


	//   ....[0]....
	.align		4
.L_578:
        /*0028*/ 	.word	index@(__assertfail)


	//----- nvinfo : EIATTR_ANNOTATIONS
	.align		4
.L_579:
        /*002c*/ 	.byte	0x04, 0x55
        /*002e*/ 	.short	(.L_581 - .L_580)


	//   ....[0]....
.L_580:
        /*0030*/ 	.word	0x00000001
        /*0034*/ 	.byte	0xb0, 0x08, 0x00, 0x00, 0x01, 0x00, 0x00, 0x00, 0x60, 0x13, 0x00, 0x00, 0x01, 0x00, 0x00, 0x00
        /*0044*/ 	.byte	0x10, 0x9e, 0x00, 0x00, 0x01, 0x00, 0x00, 0x00, 0x70, 0x9e, 0x00, 0x00, 0x01, 0x00, 0x00, 0x00
        /*0054*/ 	.byte	0xc0, 0xb4, 0x00, 0x00, 0x01, 0x00, 0x00, 0x00, 0x10, 0xcc, 0x00, 0x00


	//----- nvinfo : EIATTR_MERCURY_ISA_VERSION
	.align		4
.L_581:
        /*0060*/ 	.byte	0x03, 0x5f
        /*0062*/ 	.short	0x0101


	//----- nvinfo : EIATTR_INT_WARP_WIDE_INSTR_OFFSETS
	.align		4
        /*0064*/ 	.byte	0x04, 0x31
        /*0066*/ 	.short	(.L_583 - .L_582)


	//   ....[0]....
.L_582:
        /*0068*/ 	.word	0x000000c0


	//   ....[1]....
        /*006c*/ 	.word	0x000000d0


	//   ....[2]....
        /*0070*/ 	.word	0x00000170


	//----- nvinfo : EIATTR_COOP_GROUP_MASK_REGIDS
	.align		4
.L_583:
        /*0074*/ 	.byte	0x04, 0x29
        /*0076*/ 	.short	(.L_585 - .L_584)


	//   ....[0]....
.L_584:
        /*0078*/ 	.word	0xffffffff


	//   ....[1]....
        /*007c*/ 	.word	0xffffffff


	//   ....[2]....
        /*0080*/ 	.word	0xffffffff


	//   ....[3]....
        /*0084*/ 	.word	0xffffffff


	//   ....[4]....
        /*0088*/ 	.word	0xffffffff


	//   ....[5]....
        /*008c*/ 	.word	0xffffffff


	//   ....[6]....
        /*0090*/ 	.word	0xffffffff


	//   ....[7]....
        /*0094*/ 	.word	0xffffffff


	//   ....[8]....
        /*0098*/ 	.word	0xffffffff


	//   ....[9]....
        /*009c*/ 	.word	0xffffffff


	//   ....[10]....
        /*00a0*/ 	.word	0xffffffff


	//   ....[11]....
        /*00a4*/ 	.word	0xffffffff


	//   ....[12]....
        /*00a8*/ 	.word	0xffffffff


	//   ....[13]....
        /*00ac*/ 	.word	0xffffffff


	//   ....[14]....
        /*00b0*/ 	.word	0xffffffff


	//   ....[15]....
        /*00b4*/ 	.word	0xffffffff


	//   ....[16]....
        /*00b8*/ 	.word	0xffffffff


	//   ....[17]....
        /*00bc*/ 	.word	0xffffffff


	//   ....[18]....
        /*00c0*/ 	.word	0xffffffff


	//   ....[19]....
        /*00c4*/ 	.word	0xffffffff


	//   ....[20]....
        /*00c8*/ 	.word	0xffffffff


	//   ....[21]....
        /*00cc*/ 	.word	0xffffffff


	//   ....[22]....
        /*00d0*/ 	.word	0xffffffff


	//   ....[23]....
        /*00d4*/ 	.word	0xffffffff


	//   ....[24]....
        /*00d8*/ 	.word	0xffffffff


	//   ....[25]....
        /*00dc*/ 	.word	0xffffffff


	//   ....[26]....
        /*00e0*/ 	.word	0xffffffff


	//   ....[27]....
        /*00e4*/ 	.word	0xffffffff


	//   ....[28]....
        /*00e8*/ 	.word	0xffffffff


	//   ....[29]....
        /*00ec*/ 	.word	0xffffffff


	//   ....[30]....
        /*00f0*/ 	.word	0xffffffff


	//   ....[31]....
        /*00f4*/ 	.word	0xffffffff


	//   ....[32]....
        /*00f8*/ 	.word	0xffffffff


	//   ....[33]....
        /*00fc*/ 	.word	0xffffffff


	//   ....[34]....
        /*0100*/ 	.word	0xffffffff


	//   ....[35]....
        /*0104*/ 	.word	0xffffffff


	//   ....[36]....
        /*0108*/ 	.word	0xffffffff


	//   ....[37]....
        /*010c*/ 	.word	0xffffffff


	//   ....[38]....
        /*0110*/ 	.word	0xffffffff


	//   ....[39]....
        /*0114*/ 	.word	0xffffffff


	//   ....[40]....
        /*0118*/ 	.word	0xffffffff


	//   ....[41]....
        /*011c*/ 	.word	0xffffffff


	//   ....[42]....
        /*0120*/ 	.word	0xffffffff


	//   ....[43]....
        /*0124*/ 	.word	0xffffffff


	//   ....[44]....
        /*0128*/ 	.word	0xffffffff


	//   ....[45]....
        /*012c*/ 	.word	0xffffffff


	//   ....[46]....
        /*0130*/ 	.word	0xffffffff


	//   ....[47]....
        /*0134*/ 	.word	0xffffffff


	//   ....[48]....
        /*0138*/ 	.word	0xffffffff


	//   ....[49]....
        /*013c*/ 	.word	0xffffffff


	//   ....[50]....
        /*0140*/ 	.word	0xffffffff


	//   ....[51]....
        /*0144*/ 	.word	0xffffffff


	//   ....[52]....
        /*0148*/ 	.word	0xffffffff


	//   ....[53]....
        /*014c*/ 	.word	0xffffffff


	//   ....[54]....
        /*0150*/ 	.word	0xffffffff


	//   ....[55]....
        /*0154*/ 	.word	0xffffffff


	//   ....[56]....
        /*0158*/ 	.word	0xffffffff


	//   ....[57]....
        /*015c*/ 	.word	0xffffffff


	//   ....[58]....
        /*0160*/ 	.word	0xffffffff


	//   ....[59]....
        /*0164*/ 	.word	0xffffffff


	//   ....[60]....
        /*0168*/ 	.word	0xffffffff


	//   ....[61]....
        /*016c*/ 	.word	0xffffffff


	//   ....[62]....
        /*0170*/ 	.word	0xffffffff


	//   ....[63]....
        /*0174*/ 	.word	0xffffffff


	//   ....[64]....
        /*0178*/ 	.word	0xffffffff


	//   ....[65]....
        /*017c*/ 	.word	0xffffffff


	//   ....[66]....
        /*0180*/ 	.word	0xffffffff


	//   ....[67]....
        /*0184*/ 	.word	0xffffffff


	//   ....[68]....
        /*0188*/ 	.word	0xffffffff


	//   ....[69]....
        /*018c*/ 	.word	0xffffffff


	//   ....[70]....
        /*0190*/ 	.word	0xffffffff


	//   ....[71]....
        /*0194*/ 	.word	0xffffffff


	//   ....[72]....
        /*0198*/ 	.word	0xffffffff


	//   ....[73]....
        /*019c*/ 	.word	0xffffffff


	//   ....[74]....
        /*01a0*/ 	.word	0xffffffff


	//   ....[75]....
        /*01a4*/ 	.word	0xffffffff


	//   ....[76]....
        /*01a8*/ 	.word	0xffffffff


	//   ....[77]....
        /*01ac*/ 	.word	0xffffffff


	//   ....[78]....
        /*01b0*/ 	.word	0xffffffff


	//   ....[79]....
        /*01b4*/ 	.word	0xffffffff


	//   ....[80]....
        /*01b8*/ 	.word	0xffffffff


	//   ....[81]....
        /*01bc*/ 	.word	0xffffffff


	//   ....[82]....
        /*01c0*/ 	.word	0xffffffff


	//   ....[83]....
        /*01c4*/ 	.word	0xffffffff


	//   ....[84]....
        /*01c8*/ 	.word	0xffffffff


	//   ....[85]....
        /*01cc*/ 	.word	0xffffffff


	//   ....[86]....
        /*01d0*/ 	.word	0xffffffff


	//   ....[87]....
        /*01d4*/ 	.word	0xffffffff


	//   ....[88]....
        /*01d8*/ 	.word	0xffffffff


	//   ....[89]....
        /*01dc*/ 	.word	0xffffffff


	//   ....[90]....
        /*01e0*/ 	.word	0xffffffff


	//   ....[91]....
        /*01e4*/ 	.word	0xffffffff


	//   ....[92]....
        /*01e8*/ 	.word	0xffffffff


	//   ....[93]....
        /*01ec*/ 	.word	0x0500000f


	//   ....[94]....
        /*01f0*/ 	.word	0x0500000f


	//   ....[95]....
        /*01f4*/ 	.word	0x0500000f


	//   ....[96]....
        /*01f8*/ 	.word	0x0500000f


	//   ....[97]....
        /*01fc*/ 	.word	0x0500000f


	//   ....[98]....
        /*0200*/ 	.word	0x0500000f


	//   ....[99]....
        /*0204*/ 	.word	0x0500000f


	//   ....[100]....
        /*0208*/ 	.word	0x0500000f


	//   ....[101]....
        /*020c*/ 	.word	0x0500000f


	//   ....[102]....
        /*0210*/ 	.word	0x0500000f


	//   ....[103]....
        /*0214*/ 	.word	0x0500000f


	//   ....[104]....
        /*0218*/ 	.word	0x0500000f


	//   ....[105]....
        /*021c*/ 	.word	0x0500000f


	//   ....[106]....
        /*0220*/ 	.word	0x0500000f


	//   ....[107]....
        /*0224*/ 	.word	0x0500000f


	//   ....[108]....
        /*0228*/ 	.word	0x0500000f


	//   ....[109]....
        /*022c*/ 	.word	0x0500000f


	//   ....[110]....
        /*0230*/ 	.word	0x0500000f


	//   ....[111]....
        /*0234*/ 	.word	0x0500000f


	//   ....[112]....
        /*0238*/ 	.word	0x0500000f


	//   ....[113]....
        /*023c*/ 	.word	0x0500000f


	//   ....[114]....
        /*0240*/ 	.word	0x0500000f


	//   ....[115]....
        /*0244*/ 	.word	0x0500000f


	//   ....[116]....
        /*0248*/ 	.word	0x0500000f


	//   ....[117]....
        /*024c*/ 	.word	0x0500000f


	//   ....[118]....
        /*0250*/ 	.word	0x0500000f


	//   ....[119]....
        /*0254*/ 	.word	0x0500000f


	//   ....[120]....
        /*0258*/ 	.word	0x0500000f


	//   ....[121]....
        /*025c*/ 	.word	0x0500000f


	//   ....[122]....
        /*0260*/ 	.word	0x0500000f


	//   ....[123]....
        /*0264*/ 	.word	0x0500000f


	//   ....[124]....
        /*0268*/ 	.word	0x0500000f


	//   ....[125]....
        /*026c*/ 	.word	0x0500000f


	//   ....[126]....
        /*0270*/ 	.word	0x0500000f


	//   ....[127]....
        /*0274*/ 	.word	0x0500000f


	//   ....[128]....
        /*0278*/ 	.word	0x0500000f


	//   ....[129]....
        /*027c*/ 	.word	0x0500000f


	//   ....[130]....
        /*0280*/ 	.word	0x0500000f


	//   ....[131]....
        /*0284*/ 	.word	0x0500000f


	//   ....[132]....
        /*0288*/ 	.word	0x0500000f


	//   ....[133]....
        /*028c*/ 	.word	0x0500000f


	//   ....[134]....
        /*0290*/ 	.word	0x0500000f


	//   ....[135]....
        /*0294*/ 	.word	0x0500000f


	//   ....[136]....
        /*0298*/ 	.word	0x0500000f


	//   ....[137]....
        /*029c*/ 	.word	0x0500000f


	//   ....[138]....
        /*02a0*/ 	.word	0x0500000f


	//   ....[139]....
        /*02a4*/ 	.word	0x0500000f


	//   ....[140]....
        /*02a8*/ 	.word	0x0500000f


	//   ....[141]....
        /*02ac*/ 	.word	0x0500000f


	//   ....[142]....
        /*02b0*/ 	.word	0x0500000f


	//   ....[143]....
        /*02b4*/ 	.word	0x0500000f


	//   ....[144]....
        /*02b8*/ 	.word	0x0500000f


	//   ....[145]....
        /*02bc*/ 	.word	0x0500000f


	//   ....[146]....
        /*02c0*/ 	.word	0x0500000f


	//   ....[147]....
        /*02c4*/ 	.word	0x0500000f


	//   ....[148]....
        /*02c8*/ 	.word	0x0500000f


	//   ....[149]....
        /*02cc*/ 	.word	0x0500000f


	//   ....[150]....
        /*02d0*/ 	.word	0x0500000f


	//   ....[151]....
        /*02d4*/ 	.word	0x0500000f


	//   ....[152]....
        /*02d8*/ 	.word	0x0500000f


	//   ....[153]....
        /*02dc*/ 	.word	0x0500000f


	//   ....[154]....
        /*02e0*/ 	.word	0x0500000f


	//   ....[155]....
        /*02e4*/ 	.word	0x0500000f


	//   ....[156]....
        /*02e8*/ 	.word	0x0500000f


	//   ....[157]....
        /*02ec*/ 	.word	0x0500000f


	//   ....[158]....
        /*02f0*/ 	.word	0x0500000f


	//----- nvinfo : EIATTR_COOP_GROUP_INSTR_OFFSETS
	.align		4
.L_585:
        /*02f4*/ 	.byte	0x04, 0x28
        /*02f6*/ 	.short	(.L_587 - .L_586)


	//   ....[0]....
.L_586:
        /*02f8*/ 	.word	0x00000070


	//   ....[1]....
        /*02fc*/ 	.word	0x000000b0


	//   ....[2]....
        /*0300*/ 	.word	0x000002d0


	//   ....[3]....
        /*0304*/ 	.word	0x00000430


	//   ....[4]....
        /*0308*/ 	.word	0x00000550


	//   ....[5]....
        /*030c*/ 	.word	0x000006b0


	//   ....[6]....
        /*0310*/ 	.word	0x00001160


	//   ....[7]....
        /*0314*/ 	.word	0x00002ac0


	//   ....[8]....
        /*0318*/ 	.word	0x00002b40


	//   ....[9]....
        /*031c*/ 	.word	0x00002f60


	//   ....[10]....
        /*0320*/ 	.word	0x00003010


	//   ....[11]....
        /*0324*/ 	.word	0x000055c0


	//   ....[12]....
        /*0328*/ 	.word	0x000055f0


	//   ....[13]....
        /*032c*/ 	.word	0x00005610


	//   ....[14]....
        /*0330*/ 	.word	0x00005640


	//   ....[15]....
        /*0334*/ 	.word	0x00006980


	//   ....[16]....
        /*0338*/ 	.word	0x000069a0


	//   ....[17]....
        /*033c*/ 	.word	0x00006a50


	//   ....[18]....
        /*0340*/ 	.word	0x00006a60


	//   ....[19]....
        /*0344*/ 	.word	0x00007af0


	//   ....[20]....
        /*0348*/ 	.word	0x00007b30


	//   ....[21]....
        /*034c*/ 	.word	0x00007b70


	//   ....[22]....
        /*0350*/ 	.word	0x00007bb0


	//   ....[23]....
        /*0354*/ 	.word	0x00007c00


	//   ....[24]....
        /*0358*/ 	.word	0x00007c20


	//   ....[25]....
        /*035c*/ 	.word	0x00008590


	//   ....[26]....
        /*0360*/ 	.word	0x000085a0


	//   ....[27]....
        /*0364*/ 	.word	0x000092e0


	//   ....[28]....
        /*0368*/ 	.word	0x0000a4d0


	//   ....[29]....
        /*036c*/ 	.word	0x0000a4f0


	//   ....[30]....
        /*0370*/ 	.word	0x0000a500


	//   ....[31]....
        /*0374*/ 	.word	0x0000a510


	//   ....[32]....
        /*0378*/ 	.word	0x0000a520


	//   ....[33]....
        /*037c*/ 	.word	0x0000a530


	//   ....[34]....
        /*0380*/ 	.word	0x0000a540


	//   ....[35]....
        /*0384*/ 	.word	0x0000a5a0


	//   ....[36]....
        /*0388*/ 	.word	0x0000a5e0


	//   ....[37]....
        /*038c*/ 	.word	0x0000a640


	//   ....[38]....
        /*0390*/ 	.word	0x0000a650


	//   ....[39]....
        /*0394*/ 	.word	0x0000a720


	//   ....[40]....
        /*0398*/ 	.word	0x0000ad40


	//   ....[41]....
        /*039c*/ 	.word	0x0000ad70


	//   ....[42]....
        /*03a0*/ 	.word	0x0000ada0


	//   ....[43]....
        /*03a4*/ 	.word	0x0000adc0


	//   ....[44]....
        /*03a8*/ 	.word	0x0000add0


	//   ....[45]....
        /*03ac*/ 	.word	0x0000ae50


	//   ....[46]....
        /*03b0*/ 	.word	0x0000ae90


	//   ....[47]....
        /*03b4*/ 	.word	0x0000aee0


	//   ....[48]....
        /*03b8*/ 	.word	0x0000af10


	//   ....[49]....
        /*03bc*/ 	.word	0x0000af70


	//   ....[50]....
        /*03c0*/ 	.word	0x0000afb0


	//   ....[51]....
        /*03c4*/ 	.word	0x0000b000


	//   ....[52]....
        /*03c8*/ 	.word	0x0000b030


	//   ....[53]....
        /*03cc*/ 	.word	0x0000b080


	//   ....[54]....
        /*03d0*/ 	.word	0x0000b0c0


	//   ....[55]....
        /*03d4*/ 	.word	0x0000b110


	//   ....[56]....
        /*03d8*/ 	.word	0x0000b8d0


	//   ....[57]....
        /*03dc*/ 	.word	0x0000b900


	//   ....[58]....
        /*03e0*/ 	.word	0x0000b920


	//   ....[59]....
        /*03e4*/ 	.word	0x0000b930


	//   ....[60]....
        /*03e8*/ 	.word	0x0000b950


	//   ....[61]....
        /*03ec*/ 	.word	0x0000b9b0


	//   ....[62]....
        /*03f0*/ 	.word	0x0000b9d0


	//   ....[63]....
        /*03f4*/ 	.word	0x0000b9f0


	//   ....[64]....
        /*03f8*/ 	.word	0x0000ba00


	//   ....[65]....
        /*03fc*/ 	.word	0x0000ba60


	//   ....[66]....
        /*0400*/ 	.word	0x0000ba80


	//   ....[67]....
        /*0404*/ 	.word	0x0000bb40


	//   ....[68]....
        /*0408*/ 	.word	0x0000bd80


	//   ....[69]....
        /*040c*/ 	.word	0x0000bda0


	//   ....[70]....
        /*0410*/ 	.word	0x0000bdb0


	//   ....[71]....
        /*0414*/ 	.word	0x0000bdd0


	//   ....[72]....
        /*0418*/ 	.word	0x0000be60


	//   ....[73]....
        /*041c*/ 	.word	0x0000be90


	//   ....[74]....
        /*0420*/ 	.word	0x0000bf00


	//   ....[75]....
        /*0424*/ 	.word	0x0000bf30


	//   ....[76]....
        /*0428*/ 	.word	0x0000bfa0


	//   ....[77]....
        /*042c*/ 	.word	0x0000bfd0


	//   ....[78]....
        /*0430*/ 	.word	0x0000c040


	//   ....[79]....
        /*0434*/ 	.word	0x0000c070


	//   ....[80]....
        /*0438*/ 	.word	0x0000c540


	//   ....[81]....
        /*043c*/ 	.word	0x0000c570


	//   ....[82]....
        /*0440*/ 	.word	0x0000c5a0


	//   ....[83]....
        /*0444*/ 	.word	0x0000c5d0


	//   ....[84]....
        /*0448*/ 	.word	0x0000c600


	//   ....[85]....
        /*044c*/ 	.word	0x0000c610


	//   ....[86]....
        /*0450*/ 	.word	0x0000c6b0


	//   ....[87]....
        /*0454*/ 	.word	0x0000c6d0


	//   ....[88]....
        /*0458*/ 	.word	0x0000c760


	//   ....[89]....
        /*045c*/ 	.word	0x0000c780


	//   ....[90]....
        /*0460*/ 	.word	0x0000c7f0


	//   ....[91]....
        /*0464*/ 	.word	0x0000c820


	//   ....[92]....
        /*0468*/ 	.word	0x0000cba0


	//   ....[93]....
        /*046c*/ 	.word	0x0000d060


	//   ....[94]....
        /*0470*/ 	.word	0x0000d150


	//   ....[95]....
        /*0474*/ 	.word	0x0000d1f0


	//   ....[96]....
        /*0478*/ 	.word	0x0000d250


	//   ....[97]....
        /*047c*/ 	.word	0x0000d320


	//   ....[98]....
        /*0480*/ 	.word	0x0000d390


	//   ....[99]....
        /*0484*/ 	.word	0x0000d460


	//   ....[100]....
        /*0488*/ 	.word	0x0000d4e0


	//   ....[101]....
        /*048c*/ 	.word	0x0000d5b0


	//   ....[102]....
        /*0490*/ 	.word	0x0000d630


	//   ....[103]....
        /*0494*/ 	.word	0x0000d710


	//   ....[104]....
        /*0498*/ 	.word	0x0000d790


	//   ....[105]....
        /*049c*/ 	.word	0x0000d850


	//   ....[106]....
        /*04a0*/ 	.word	0x0000d8e0


	//   ....[107]....
        /*04a4*/ 	.word	0x0000d940


	//   ....[108]....
        /*04a8*/ 	.word	0x0000d9e0


	//   ....[109]....
        /*04ac*/ 	.word	0x0000dab0


	//   ....[110]....
        /*04b0*/ 	.word	0x0000db30


	//   ....[111]....
        /*04b4*/ 	.word	0x0000dc00


	//   ....[112]....
        /*04b8*/ 	.word	0x0000dc80


	//   ....[113]....
        /*04bc*/ 	.word	0x0000dd50


	//   ....[114]....
        /*04c0*/ 	.word	0x0000ddd0


	//   ....[115]....
        /*04c4*/ 	.word	0x0000dea0


	//   ....[116]....
        /*04c8*/ 	.word	0x0000df20


	//   ....[117]....
        /*04cc*/ 	.word	0x0000dff0


	//   ....[118]....
        /*04d0*/ 	.word	0x0000e070


	//   ....[119]....
        /*04d4*/ 	.word	0x0000e140


	//   ....[120]....
        /*04d8*/ 	.word	0x0000e1b0


	//   ....[121]....
        /*04dc*/ 	.word	0x0000e270


	//   ....[122]....
        /*04e0*/ 	.word	0x0000e3b0


	//   ....[123]....
        /*04e4*/ 	.word	0x0000e470


	//   ....[124]....
        /*04e8*/ 	.word	0x0000e4e0


	//   ....[125]....
        /*04ec*/ 	.word	0x0000e5a0


	//   ....[126]....
        /*04f0*/ 	.word	0x0000e600


	//   ....[127]....
        /*04f4*/ 	.word	0x0000e6c0


	//   ....[128]....
        /*04f8*/ 	.word	0x0000e720


	//   ....[129]....
        /*04fc*/ 	.word	0x0000e7f0


	//   ....[130]....
        /*0500*/ 	.word	0x0000e850


	//   ....[131]....
        /*0504*/ 	.word	0x0000e920


	//   ....[132]....
        /*0508*/ 	.word	0x0000e980


	//   ....[133]....
        /*050c*/ 	.word	0x0000ea60


	//   ....[134]....
        /*0510*/ 	.word	0x0000eb40


	//   ....[135]....
        /*0514*/ 	.word	0x0000ebe0


	//   ....[136]....
        /*0518*/ 	.word	0x0000ec40


	//   ....[137]....
        /*051c*/ 	.word	0x0000ed00


	//   ....[138]....
        /*0520*/ 	.word	0x0000edc0


	//   ....[139]....
        /*0524*/ 	.word	0x0000ee80


	//   ....[140]....
        /*0528*/ 	.word	0x0000ef40


	//   ....[141]....
        /*052c*/ 	.word	0x0000f000


	//   ....[142]....
        /*0530*/ 	.word	0x0000f0c0


	//   ....[143]....
        /*0534*/ 	.word	0x0000f180


	//   ....[144]....
        /*0538*/ 	.word	0x0000f240


	//   ....[145]....
        /*053c*/ 	.word	0x0000f300


	//   ....[146]....
        /*0540*/ 	.word	0x0000f440


	//   ....[147]....
        /*0544*/ 	.word	0x0000f4e0


	//   ....[148]....
        /*0548*/ 	.word	0x0000f5b0


	//   ....[149]....
        /*054c*/ 	.word	0x0000f6a0


	//   ....[150]....
        /*0550*/ 	.word	0x0000f710


	//   ....[151]....
        /*0554*/ 	.word	0x0000f800


	//   ....[152]....
        /*0558*/ 	.word	0x0000f870


	//   ....[153]....
        /*055c*/ 	.word	0x0000f970


	//   ....[154]....
        /*0560*/ 	.word	0x0000f9f0


	//   ....[155]....
        /*0564*/ 	.word	0x0000fae0


	//   ....[156]....
        /*0568*/ 	.word	0x0000fb50


	//   ....[157]....
        /*056c*/ 	.word	0x0000fc20


	//   ....[158]....
        /*0570*/ 	.word	0x0000fd30


	//----- nvinfo : EIATTR_REG_RECONFIG
	.align		4
.L_587:
        /*0574*/ 	.byte	0x01, 0x54
	.zero		2


	//----- nvinfo : EIATTR_SYSCALL_OFFSETS
	.align		4
        /*0578*/ 	.byte	0x04, 0x46
        /*057a*/ 	.short	(.L_589 - .L_588)


	//   ....[0]....
.L_588:
        /*057c*/ 	.word	0x00001320


	//   ....[1]....
        /*0580*/ 	.word	0x00009a20


	//   ....[2]....
        /*0584*/ 	.word	0x00009b60


	//   ....[3]....
        /*0588*/ 	.word	0x00009c50


	//   ....[4]....
        /*058c*/ 	.word	0x0000aab0


	//----- nvinfo : EIATTR_MBARRIER_INSTR_OFFSETS
	.align		4
.L_589:
        /*0590*/ 	.byte	0x04, 0x39
        /*0592*/ 	.short	(.L_591 - .L_590)


	//   ....[0]....
.L_590:
        /*0594*/ 	.word	0x00000180
        /*0598*/ 	.word	0x000000ff
        /*059c*/ 	.word	0x00030800
        /*05a0*/ 	.short	0x0100
        /*05a2*/ 	.byte	0x08
	.zero		1


	//   ....[1]....
        /*05a4*/ 	.word	0x00000190
        /*05a8*/ 	.word	0x000000ff
        /*05ac*/ 	.word	0x00030820
        /*05b0*/ 	.short	0x0100
        /*05b2*/ 	.byte	0x08
	.zero		1


	//   ....[2]....
        /*05b4*/ 	.word	0x00000280
        /*05b8*/ 	.word	0x000000ff
        /*05bc*/ 	.word	0x00030830
        /*05c0*/ 	.short	0x0100
        /*05c2*/ 	.byte	0x08
	.zero		1


	//   ....[3]....
        /*05c4*/ 	.word	0x00000290
        /*05c8*/ 	.word	0x000000ff
        /*05cc*/ 	.word	0x00030840
        /*05d0*/ 	.short	0x0100
        /*05d2*/ 	.byte	0x08
	.zero		1


	//   ....[4]....
        /*05d4*/ 	.word	0x000002a0
        /*05d8*/ 	.word	0x000000ff
        /*05dc*/ 	.word	0x00030838
        /*05e0*/ 	.short	0x0100
        /*05e2*/ 	.byte	0x08
	.zero		1


	//   ....[5]....
        /*05e4*/ 	.word	0x000002b0
        /*05e8*/ 	.word	0x000000ff
        /*05ec*/ 	.word	0x00030848
        /*05f0*/ 	.short	0x0100
        /*05f2*/ 	.byte	0x08
	.zero		1


	//   ....[6]....
        /*05f4*/ 	.word	0x000003e0
        /*05f8*/ 	.word	0x000000ff
        /*05fc*/ 	.word	0x00030850
        /*0600*/ 	.short	0x0100
        /*0602*/ 	.byte	0x08
	.zero		1


	//   ....[7]....
        /*0604*/ 	.word	0x000003f0
        /*0608*/ 	.word	0x000000ff
        /*060c*/ 	.word	0x00030860
        /*0610*/ 	.short	0x0100
        /*0612*/ 	.byte	0x08
	.zero		1


	//   ....[8]....
        /*0614*/ 	.word	0x00000400
        /*0618*/ 	.word	0x000000ff
        /*061c*/ 	.word	0x00030858
        /*0620*/ 	.short	0x0100
        /*0622*/ 	.byte	0x08
	.zero		1


	//   ....[9]....
        /*0624*/ 	.word	0x00000410
        /*0628*/ 	.word	0x000000ff
        /*062c*/ 	.word	0x00030868
        /*0630*/ 	.short	0x0100
        /*0632*/ 	.byte	0x08
	.zero		1


	//   ....[10]....
        /*0634*/ 	.word	0x00000500
        /*0638*/ 	.word	0x000000ff
        /*063c*/ 	.word	0x00030870
        /*0640*/ 	.short	0x0100
        /*0642*/ 	.byte	0x06
	.zero		1


	//   ....[11]....
        /*0644*/ 	.word	0x00000510
        /*0648*/ 	.word	0x000000ff
        /*064c*/ 	.word	0x00030880
        /*0650*/ 	.short	0x0100
        /*0652*/ 	.byte	0x06
	.zero		1


	//   ....[12]....
        /*0654*/ 	.word	0x00000520
        /*0658*/ 	.word	0x000000ff
        /*065c*/ 	.word	0x00030878
        /*0660*/ 	.short	0x0100
        /*0662*/ 	.byte	0x06
	.zero		1


	//   ....[13]....
        /*0664*/ 	.word	0x00000530
        /*0668*/ 	.word	0x000000ff
        /*066c*/ 	.word	0x00030888
        /*0670*/ 	.short	0x0100
        /*0672*/ 	.byte	0x06
	.zero		1


	//   ....[14]....
        /*0674*/ 	.word	0x00000660
        /*0678*/ 	.word	0x000000ff
        /*067c*/ 	.word	0x00030890
        /*0680*/ 	.short	0x0100
        /*0682*/ 	.byte	0x08
	.zero		1


	//   ....[15]....
        /*0684*/ 	.word	0x00000670
        /*0688*/ 	.word	0x000000ff
        /*068c*/ 	.word	0x000308a0
        /*0690*/ 	.short	0x0100
        /*0692*/ 	.byte	0x08
	.zero		1


	//   ....[16]....
        /*0694*/ 	.word	0x00000680
        /*0698*/ 	.word	0x000000ff
        /*069c*/ 	.word	0x00030898
        /*06a0*/ 	.short	0x0100
        /*06a2*/ 	.byte	0x08
	.zero		1


	//   ....[17]....
        /*06a4*/ 	.word	0x00000690
        /*06a8*/ 	.word	0x000000ff
        /*06ac*/ 	.word	0x000308a8
        /*06b0*/ 	.short	0x0100
        /*06b2*/ 	.byte	0x08
	.zero		1


	//   ....[18]....
        /*06b4*/ 	.word	0x000007d0
        /*06b8*/ 	.word	0x000000ff
        /*06bc*/ 	.word	0x000308b0
        /*06c0*/ 	.short	0x0100
        /*06c2*/ 	.byte	0x08
	.zero		1


	//   ....[19]....
        /*06c4*/ 	.word	0x000007e0
        /*06c8*/ 	.word	0x000000ff
        /*06cc*/ 	.word	0x000308c0
        /*06d0*/ 	.short	0x0100
        /*06d2*/ 	.byte	0x08
	.zero		1


	//   ....[20]....
        /*06d4*/ 	.word	0x000007f0
        /*06d8*/ 	.word	0x000000ff
        /*06dc*/ 	.word	0x000308b8
        /*06e0*/ 	.short	0x0100
        /*06e2*/ 	.byte	0x08
	.zero		1


	//   ....[21]....
        /*06e4*/ 	.word	0x00000800
        /*06e8*/ 	.word	0x000000ff
        /*06ec*/ 	.word	0x000308c8
        /*06f0*/ 	.short	0x0100
        /*06f2*/ 	.byte	0x08
	.zero		1


	//   ....[22]....
        /*06f4*/ 	.word	0x00001340
        /*06f8*/ 	.word	0x000000ff
        /*06fc*/ 	.word	0x00030800
        /*0700*/ 	.short	0x010a
        /*0702*/ 	.byte	0x26
	.zero		1


	//   ....[23]....
        /*0704*/ 	.word	0x000013d0
        /*0708*/ 	.word	0x000000ff
        /*070c*/ 	.word	0x00030830
        /*0710*/ 	.short	0x010a
        /*0712*/ 	.byte	0x26
	.zero		1


	//   ....[24]....
        /*0714*/ 	.word	0x00001430
        /*0718*/ 	.word	0x000000ff
        /*071c*/ 	.word	0x00030830
        /*0720*/ 	.short	0x010a
        /*0722*/ 	.byte	0x26
	.zero		1


	//   ....[25]....
        /*0724*/ 	.word	0x00002320
        /*0728*/ 	.word	0x000000ff
        /*072c*/ 	.word	0x00000000
        /*0730*/ 	.short	0x0101
        /*0732*/ 	.byte	0x04
	.zero		1


	//   ....[26]....
        /*0734*/ 	.word	0x00003f60
        /*0738*/ 	.word	0x000000ff
        /*073c*/ 	.word	0x00030830
        /*0740*/ 	.short	0x010a
        /*0742*/ 	.byte	0x3d
	.zero		1


	//   ....[27]....
        /*0744*/ 	.word	0x00003fa0
        /*0748*/ 	.word	0x000000ff
        /*074c*/ 	.word	0x00030830
        /*0750*/ 	.short	0x010a
        /*0752*/ 	.byte	0x3d
	.zero		1


	//   ....[28]....
        /*0754*/ 	.word	0x00004a00
        /*0758*/ 	.word	0x000000ff
        /*075c*/ 	.word	0x00030850
        /*0760*/ 	.short	0x010a
        /*0762*/ 	.byte	0x04
	.zero		1


	//   ....[29]....
        /*0764*/ 	.word	0x00004a40
        /*0768*/ 	.word	0x000000ff
        /*076c*/ 	.word	0x00030850
        /*0770*/ 	.short	0x010a
        /*0772*/ 	.byte	0x04
	.zero		1


	//   ....[30]....
        /*0774*/ 	.word	0x00005110
        /*0778*/ 	.word	0x000000ff
        /*077c*/ 	.word	0x00000000
        /*0780*/ 	.short	0x0101
        /*0782*/ 	.byte	0x3d
	.zero		1


	//   ....[31]....
        /*0784*/ 	.word	0x00006180
        /*0788*/ 	.word	0x000000ff
        /*078c*/ 	.word	0x00000000
        /*0790*/ 	.short	0x0101
        /*0792*/ 	.byte	0x04
	.zero		1


	//   ....[32]....
        /*0794*/ 	.word	0x000068d0
        /*0798*/ 	.word	0x000000ff
        /*079c*/ 	.word	0x00030850
        /*07a0*/ 	.short	0x010a
        /*07a2*/ 	.byte	0x05
	.zero		1


	//   ....[33]....
        /*07a4*/ 	.word	0x00006910
        /*07a8*/ 	.word	0x000000ff
        /*07ac*/ 	.word	0x00030850
        /*07b0*/ 	.short	0x010a
        /*07b2*/ 	.byte	0x05
	.zero		1


	//   ....[34]....
        /*07b4*/ 	.word	0x00006f30
        /*07b8*/ 	.word	0x000000ff
        /*07bc*/ 	.word	0x00000000
        /*07c0*/ 	.short	0x0101
        /*07c2*/ 	.byte	0x04
	.zero		1


	//   ....[35]....
        /*07c4*/ 	.word	0x00007c40
        /*07c8*/ 	.word	0x000000ff
        /*07cc*/ 	.word	0x00000000
        /*07d0*/ 	.short	0x0101
        /*07d2*/ 	.byte	0x04
	.zero		1


	//   ....[36]....
        /*07d4*/ 	.word	0x0000a280
        /*07d8*/ 	.word	0x000000ff
        /*07dc*/ 	.word	0x00030840
        /*07e0*/ 	.short	0x010a
        /*07e2*/ 	.byte	0x2c
	.zero		1


	//   ....[37]....
        /*07e4*/ 	.word	0x0000a870
        /*07e8*/ 	.word	0x000000ff
        /*07ec*/ 	.word	0x00030830
        /*07f0*/ 	.short	0x0107
        /*07f2*/ 	.byte	0x2c
	.zero		1


	//   ....[38]....
        /*07f4*/ 	.word	0x0000a8e0
        /*07f8*/ 	.word	0x000000ff
        /*07fc*/ 	.word	0x00030830
        /*0800*/ 	.short	0x0101
        /*0802*/ 	.byte	0x2c
	.zero		1


	//   ....[39]....
        /*0804*/ 	.word	0x0000b260
        /*0808*/ 	.word	0x000000ff
        /*080c*/ 	.word	0x00030800
        /*0810*/ 	.short	0x0107
        /*0812*/ 	.byte	0x2c
	.zero		1


	//   ....[40]....
        /*0814*/ 	.word	0x0000b2c0
        /*0818*/ 	.word	0x000000ff
        /*081c*/ 	.word	0x00030800
        /*0820*/ 	.short	0x0101
        /*0822*/ 	.byte	0x2c
	.zero		1


	//   ....[41]....
        /*0824*/ 	.word	0x0000b2d0
        /*0828*/ 	.word	0x000000ff
        /*082c*/ 	.word	0x00030820
        /*0830*/ 	.short	0x010a
        /*0832*/ 	.byte	0x2c
	.zero		1


	//   ....[42]....
        /*0834*/ 	.word	0x0000b6c0
        /*0838*/ 	.word	0x00000013
        /*083c*/ 	.word	0x00030840
        /*0840*/ 	.short	0x010a
        /*0842*/ 	.byte	0x3f
	.zero		1


	//   ....[43]....
        /*0844*/ 	.word	0x0000bc00
        /*0848*/ 	.word	0x00000013
        /*084c*/ 	.word	0x00030830
        /*0850*/ 	.short	0x0107
        /*0852*/ 	.byte	0x3f
	.zero		1


	//   ....[44]....
        /*0854*/ 	.word	0x0000bcb0
        /*0858*/ 	.word	0x00000013
        /*085c*/ 	.word	0x00030830
        /*0860*/ 	.short	0x0101
        /*0862*/ 	.byte	0x3f
	.zero		1


	//   ....[45]....
        /*0864*/ 	.word	0x0000bd10
        /*0868*/ 	.word	0x00000006
        /*086c*/ 	.word	0x00030860
        /*0870*/ 	.short	0x010a
        /*0872*/ 	.byte	0x3f
	.zero		1


	//   ....[46]....
        /*0874*/ 	.word	0x0000c1c0
        /*0878*/ 	.word	0x00000006
        /*087c*/ 	.word	0x00030850
        /*0880*/ 	.short	0x0107
        /*0882*/ 	.byte	0x3f
	.zero		1


	//   ....[47]....
        /*0884*/ 	.word	0x0000c330
        /*0888*/ 	.word	0x00000006
        /*088c*/ 	.word	0x00030850
        /*0890*/ 	.short	0x0101
        /*0892*/ 	.byte	0x3f
	.zero		1


	//   ....[48]....
        /*0894*/ 	.word	0x0000c4b0
        /*0898*/ 	.word	0x00000000
        /*089c*/ 	.word	0x00030860
        /*08a0*/ 	.short	0x010a
        /*08a2*/ 	.byte	0x3f
	.zero		1


	//   ....[49]....
        /*08a4*/ 	.word	0x0000c9e0
        /*08a8*/ 	.word	0x00000000
        /*08ac*/ 	.word	0x00030850
        /*08b0*/ 	.short	0x0107
        /*08b2*/ 	.byte	0x3f
	.zero		1


	//   ....[50]....
        /*08b4*/ 	.word	0x0000ca90
        /*08b8*/ 	.word	0x00000000
        /*08bc*/ 	.word	0x00030850
        /*08c0*/ 	.short	0x0101
        /*08c2*/ 	.byte	0x3f
	.zero		1


	//   ....[51]....
        /*08c4*/ 	.word	0x0000cb30
        /*08c8*/ 	.word	0x00000007
        /*08cc*/ 	.word	0x00030820
        /*08d0*/ 	.short	0x010a
        /*08d2*/ 	.byte	0x3f
	.zero		1


	//   ....[52]....
        /*08d4*/ 	.word	0x0000ccb0
        /*08d8*/ 	.word	0x00000005
        /*08dc*/ 	.word	0x00030840
        /*08e0*/ 	.short	0x010a
        /*08e2*/ 	.byte	0x3f
	.zero		1


	//   ....[53]....
        /*08e4*/ 	.word	0x0000cd50
        /*08e8*/ 	.word	0x00000007
        /*08ec*/ 	.word	0x00030840
        /*08f0*/ 	.short	0x010a
        /*08f2*/ 	.byte	0x3f
	.zero		1


	//   ....[54]....
        /*08f4*/ 	.word	0x0000cd90
        /*08f8*/ 	.word	0x00000005
        /*08fc*/ 	.word	0x00030860
        /*0900*/ 	.short	0x010a
        /*0902*/ 	.byte	0x3f
	.zero		1


	//   ....[55]....
        /*0904*/ 	.word	0x0000cdd0
        /*0908*/ 	.word	0x00000007
        /*090c*/ 	.word	0x00030860
        /*0910*/ 	.short	0x010a
        /*0912*/ 	.byte	0x3f
	.zero		1


	//   ....[56]....
        /*0914*/ 	.word	0x0000ce40
        /*0918*/ 	.word	0x00000003
        /*091c*/ 	.word	0x00030800
        /*0920*/ 	.short	0x010a
        /*0922*/ 	.byte	0x3f
	.zero		1


	//   ....[57]....
        /*0924*/ 	.word	0x0000cea0
        /*0928*/ 	.word	0x00000003
        /*092c*/ 	.word	0x00030830
        /*0930*/ 	.short	0x010a
        /*0932*/ 	.byte	0x3f
	.zero		1


	//   ....[58]....
        /*0934*/ 	.word	0x0000cf00
        /*0938*/ 	.word	0x00000005
        /*093c*/ 	.word	0x00030830
        /*0940*/ 	.short	0x010a
        /*0942*/ 	.byte	0x3f
	.zero		1


	//   ....[59]....
        /*0944*/ 	.word	0x0000cf60
        /*0948*/ 	.word	0x00000005
        /*094c*/ 	.word	0x00030850
        /*0950*/ 	.short	0x010a
        /*0952*/ 	.byte	0x3f
	.zero		1


	//   ....[60]....
        /*0954*/ 	.word	0x0000cfc0
        /*0958*/ 	.word	0x00000007
        /*095c*/ 	.word	0x00030850
        /*0960*/ 	.short	0x010a
        /*0962*/ 	.byte	0x3f
	.zero		1


	//   ....[61]....
        /*0964*/ 	.word	0x0000d0a0
        /*0968*/ 	.word	0x00000003
        /*096c*/ 	.word	0x00030840
        /*0970*/ 	.short	0x010a
        /*0972*/ 	.byte	0x3f
	.zero		1


	//   ....[62]....
        /*0974*/ 	.word	0x0000e2b0
        /*0978*/ 	.word	0x00000003
        /*097c*/ 	.word	0x00030820
        /*0980*/ 	.short	0x010a
        /*0982*/ 	.byte	0x3f
	.zero		1


	//   ....[63]....
        /*0984*/ 	.word	0x0000e300
        /*0988*/ 	.word	0x00000013
        /*098c*/ 	.word	0x00030840
        /*0990*/ 	.short	0x010a
        /*0992*/ 	.byte	0x3f
	.zero		1


	//   ....[64]....
        /*0994*/ 	.word	0x0000ea90
        /*0998*/ 	.word	0x00000006
        /*099c*/ 	.word	0x00030860
        /*09a0*/ 	.short	0x010a
        /*09a2*/ 	.byte	0x3f
	.zero		1


	//   ....[65]....
        /*09a4*/ 	.word	0x0000f390
        /*09a8*/ 	.word	0x00000000
        /*09ac*/ 	.word	0x00030860
        /*09b0*/ 	.short	0x010a
        /*09b2*/ 	.byte	0x3f
	.zero		1


	//   ....[66]....
        /*09b4*/ 	.word	0x0000fc50
        /*09b8*/ 	.word	0x00000007
        /*09bc*/ 	.word	0x00030820
        /*09c0*/ 	.short	0x010a
        /*09c2*/ 	.byte	0x3f
	.zero		1


	//   ....[67]....
        /*09c4*/ 	.word	0x0000fdf0
        /*09c8*/ 	.word	0x00000005
        /*09cc*/ 	.word	0x00030840
        /*09d0*/ 	.short	0x010a
        /*09d2*/ 	.byte	0x3f
	.zero		1


	//   ....[68]....
        /*09d4*/ 	.word	0x0000fe40
        /*09d8*/ 	.word	0x00000007
        /*09dc*/ 	.word	0x00030840
        /*09e0*/ 	.short	0x010a
        /*09e2*/ 	.byte	0x3f
	.zero		1


	//   ....[69]....
        /*09e4*/ 	.word	0x0000fe90
        /*09e8*/ 	.word	0x00000005
        /*09ec*/ 	.word	0x00030860
        /*09f0*/ 	.short	0x010a
        /*09f2*/ 	.byte	0x3f
	.zero		1


	//----- nvinfo : EIATTR_NUM_MBARRIERS
	.align		4
.L_591:
        /*09f4*/ 	.byte	0x03, 0x38
        /*09f6*/ 	.short	0x0016


	//----- nvinfo : EIATTR_EXIT_INSTR_OFFSETS
	.align		4
        /*09f8*/ 	.byte	0x04, 0x1c
        /*09fa*/ 	.short	(.L_593 - .L_592)


	//   ....[0]....
.L_592:
        /*09fc*/ 	.word	0x0000ce20


	//----- nvinfo : EIATTR_MAX_THREADS
	.align		4
.L_593:
        /*0a00*/ 	.byte	0x04, 0x05
        /*0a02*/ 	.short	(.L_595 - .L_594)
.L_594:
        /*0a04*/ 	.word	0x00000180
        /*0a08*/ 	.word	0x00000001
        /*0a0c*/ 	.word	0x00000001


	//----- nvinfo : EIATTR_CRS_STACK_SIZE
	.align		4
.L_595:
        /*0a10*/ 	.byte	0x04, 0x1e
        /*0a12*/ 	.short	(.L_597 - .L_596)
.L_596:
        /*0a14*/ 	.word	0x00000000


	//----- nvinfo : EIATTR_CBANK_PARAM_SIZE
	.align		4
.L_597:
        /*0a18*/ 	.byte	0x03, 0x19
        /*0a1a*/ 	.short	0x0a70


	//----- nvinfo : EIATTR_PARAM_CBANK
	.align		4
        /*0a1c*/ 	.byte	0x04, 0x0a
        /*0a1e*/ 	.short	(.L_599 - .L_598)
	.align		4
.L_598:
        /*0a20*/ 	.word	index@(.nv.constant0._ZN7cutlass13device_kernelIN5flash11enable_sm90INS1_16FlashAttnFwdSm90INS1_25CollectiveMainloopFwdSm90ILi2EN4cute5tupleIJNS5_1CILi1EEES8_S8_EEENS6_IJNS7_ILi128EEENS7_ILi96EEENS7_ILi192EEEEEELi192ENS_6half_tEfNS_4arch4Sm90ELb0ELb0ELb1ELb0ELb1ELb0ELb0ELb1ELb1ELb1ELb1ELb0EEENS1_21CollectiveEpilogueFwdINS6_IJSA_SC_SB_EEES9_SE_SG_Li256ELb0ELb1ELb1ELb0EEENS1_19SingleTileSchedulerILb0ELb1ELb1ELi128EEEEEEEEEvNT_6ParamsE)
        /*0a24*/ 	.short	0x0210
        /*0a26*/ 	.short	0x0a70


	//----- nvinfo : EIATTR_SW_WAR
	.align		4
.L_599:
        /*0a28*/ 	.byte	0x04, 0x36
        /*0a2a*/ 	.short	(.L_601 - .L_600)
.L_600:
        /*0a2c*/ 	.word	0x00000008
.L_601:


//--------------------- .nv.info._ZN7cutlass13device_kernelIN5flash11enable_sm90INS1_16FlashAttnFwdSm90INS1_25CollectiveMainloopFwdSm90ILi2EN4cute5tupleIJNS5_1CILi1EEES8_S8_EEENS6_IJNS7_ILi128EEENS7_ILi96EEENS7_ILi192EEEEEELi192ENS_6half_tEfNS_4arch4Sm90ELb0ELb0ELb1ELb1ELb1ELb0ELb0ELb1ELb1ELb1ELb1ELb0EEENS1_21CollectiveEpilogueFwdINS6_IJSA_SC_SB_EEES9_SE_SG_Li256ELb1ELb1ELb1ELb0EEENS1_36VarlenDynamicPersistentTileSchedulerILi128ELi96ELi256ELi128ELb1ELb1ELb1ELb0ELb1ELb1EEEEEEEEEvNT_6ParamsE --------------------------
	.section	.nv.info._ZN7cutlass13device_kernelIN5flash11enable_sm90INS1_16FlashAttnFwdSm90INS1_25CollectiveMainloopFwdSm90ILi2EN4cute5tupleIJNS5_1CILi1EEES8_S8_EEENS6_IJNS7_ILi128EEENS7_ILi96EEENS7_ILi192EEEEEELi192ENS_6half_tEfNS_4arch4Sm90ELb0ELb0ELb1ELb1ELb1ELb0ELb0ELb1ELb1ELb1ELb1ELb0EEENS1_21CollectiveEpilogueFwdINS6_IJSA_SC_SB_EEES9_SE_SG_Li256ELb1ELb1ELb1ELb0EEENS1_36VarlenDynamicPersistentTileSchedulerILi128ELi96ELi256ELi128ELb1ELb1ELb1ELb0ELb1ELb1EEEEEEEEEvNT_6ParamsE,"",@"SHT_CUDA_INFO"
	.sectionflags	@""
	.align	4


	//----- nvinfo : EIATTR_CUDA_API_VERSION
	.align		4
        /*0000*/ 	.byte	0x04, 0x37
        /*0002*/ 	.short	(.L_603 - .L_602)
.L_602:
        /*0004*/ 	.word	0x00000082


	//----- nvinfo : EIATTR_KPARAM_INFO
	.align		4
.L_603:
        /*0008*/ 	.byte	0x04, 0x17
        /*000a*/ 	.short	(.L_605 - .L_604)
.L_604:
        /*000c*/ 	.word	0x00000000
        /*0010*/ 	.short	0x0000
        /*0012*/ 	.short	0x0070
        /*0014*/ 	.byte	0x00, 0xf0, 0x01, 0x2a


	//----- nvinfo : EIATTR_SPARSE_MMA_MASK
	.align		4
.L_605:
        /*0018*/ 	.byte	0x03, 0x50
        /*001a*/ 	.short	0x0000


	//----- nvinfo : EIATTR_MAXREG_COUNT
	.align		4
        /*001c*/ 	.byte	0x03, 0x1b
        /*001e*/ 	.short	0x00a8


	//----- nvinfo : EIATTR_NUM_BARRIERS
	.align		4
        /*0020*/ 	.byte	0x02, 0x4c
        /*0022*/ 	.byte	0x09
	.zero		1


	//----- nvinfo : EIATTR_EXTERNS
	.align		4
        /*0024*/ 	.byte	0x04, 0x0f
        /*0026*/ 	.short	(.L_607 - .L_606)


	//   ....[0]....
	.align		4
.L_606:
        /*0028*/ 	.word	index@(__assertfail)


	//----- nvinfo : EIATTR_ANNOTATIONS
	.align		4
.L_607:
        /*002c*/ 	.byte	0x04, 0x55
        /*002e*/ 	.short	(.L_609 - .L_608)


	//   ....[0]....
.L_608:
        /* <DEDUP_REMOVED lines=20> */


	//----- nvinfo : EIATTR_MERCURY_ISA_VERSION
	.align		4
.L_609:
        /*0160*/ 	.byte	0x03, 0x5f
        /*0162*/ 	.short	0x0101


	//----- nvinfo : EIATTR_UNUSED_LOAD_BYTE_OFFSET
	.align		4
        /*0164*/ 	.byte	0x04, 0x44
        /*0166*/ 	.short	(.L_611 - .L_610)


	//   ....[0]....
.L_610:
        /*0168*/ 	.word	0x00000950
        /*016c*/ 	.word	0x0000fff0


	//   ....[1]....
        /*0170*/ 	.word	0x00007f70
        /*0174*/ 	.word	0x0000fff0


	//----- nvinfo : EIATTR_INT_WARP_WIDE_INSTR_OFFSETS
	.align		4
.L_611:
        /*0178*/ 	.byte	0x04, 0x31
        /*017a*/ 	.short	(.L_613 - .L_612)


	//   ....[0]....
.L_612:
        /*017c*/ 	.word	0x000000c0


	//   ....[1]....
        /*0180*/ 	.word	0x000000d0


	//   ....[2]....
        /*0184*/ 	.word	0x00000170


	//   ....[3]....
        /*0188*/ 	.word	0x0000d120


	//   ....[4]....
        /*018c*/ 	.word	0x0000d1b0


	//   ....[5]....
        /*0190*/ 	.word	0x0000ff80


	//   ....[6]....
        /*0194*/ 	.word	0x00010010


	//----- nvinfo : EIATTR_COOP_GROUP_MASK_REGIDS
	.align		4
.L_613:
        /*0198*/ 	.byte	0x04, 0x29
        /*019a*/ 	.short	(.L_615 - .L_614)


	//   ....[0]....
.L_614:
        /*019c*/ 	.word	0xffffffff


	//   ....[1]....
        /*01a0*/ 	.word	0xffffffff


	//   ....[2]....
        /*01a4*/ 	.word	0xffffffff


	//   ....[3]....
        /*01a8*/ 	.word	0xffffffff


	//   ....[4]....
        /*01ac*/ 	.word	0xffffffff


	//   ....[5]....
        /*01b0*/ 	.word	0xffffffff


	//   ....[6]....
        /*01b4*/ 	.word	0xffffffff


	//   ....[7]....
        /*01b8*/ 	.word	0xffffffff


	//   ....[8]....
        /*01bc*/ 	.word	0xffffffff


	//   ....[9]....
        /*01c0*/ 	.word	0xffffffff


	//   ....[10]....
        /*01c4*/ 	.word	0xffffffff


	//   ....[11]....
        /*01c8*/ 	.word	0xffffffff


	//   ....[12]....
        /*01cc*/ 	.word	0xffffffff


	//   ....[13]....
        /*01d0*/ 	.word	0xffffffff


	//   ....[14]....
        /*01d4*/ 	.word	0xffffffff


	//   ....[15]....
        /*01d8*/ 	.word	0xffffffff


	//   ....[16]....
        /*01dc*/ 	.word	0xffffffff


	//   ....[17]....
        /*01e0*/ 	.word	0xffffffff


	//   ....[18]....
        /*01e4*/ 	.word	0xffffffff


	//   ....[19]....
        /*01e8*/ 	.word	0xffffffff


	//   ....[20]....
        /*01ec*/ 	.word	0xffffffff


	//   ....[21]....
        /*01f0*/ 	.word	0xffffffff


	//   ....[22]....
        /*01f4*/ 	.word	0xffffffff


	//   ....[23]....
        /*01f8*/ 	.word	0xffffffff


	//   ....[24]....
        /*01fc*/ 	.word	0xffffffff


	//   ....[25]....
        /*0200*/ 	.word	0xffffffff


	//   ....[26]....
        /*0204*/ 	.word	0xffffffff


	//   ....[27]....
        /*0208*/ 	.word	0xffffffff


	//   ....[28]....
        /*020c*/ 	.word	0xffffffff


	//   ....[29]....
        /*0210*/ 	.word	0xffffffff


	//   ....[30]....
        /*0214*/ 	.word	0xffffffff


	//   ....[31]....
        /*0218*/ 	.word	0xffffffff


	//   ....[32]....
        /*021c*/ 	.word	0xffffffff


	//   ....[33]....
        /*0220*/ 	.word	0xffffffff


	//   ....[34]....
        /*0224*/ 	.word	0xffffffff


	//   ....[35]....
        /*0228*/ 	.word	0xffffffff


	//   ....[36]....
        /*022c*/ 	.word	0xffffffff


	//   ....[37]....
        /*0230*/ 	.word	0xffffffff


	//   ....[38]....
        /*0234*/ 	.word	0xffffffff


	//   ....[39]....
        /*0238*/ 	.word	0xffffffff


	//   ....[40]....
        /*023c*/ 	.word	0xffffffff


	//   ....[41]....
        /*0240*/ 	.word	0xffffffff


	//   ....[42]....
        /*0244*/ 	.word	0xffffffff


	//   ....[43]....
        /*0248*/ 	.word	0xffffffff


	//   ....[44]....
        /*024c*/ 	.word	0xffffffff


	//   ....[45]....
        /*0250*/ 	.word	0xffffffff


	//   ....[46]....
        /*0254*/ 	.word	0xffffffff


	//   ....[47]....
        /*0258*/ 	.word	0xffffffff


	//   ....[48]....
        /*025c*/ 	.word	0xffffffff


	//   ....[49]....
        /*0260*/ 	.word	0xffffffff


	//   ....[50]....
        /*0264*/ 	.word	0xffffffff


	//   ....[51]....
        /*0268*/ 	.word	0xffffffff


	//   ....[52]....
        /*026c*/ 	.word	0xffffffff


	//   ....[53]....
        /*0270*/ 	.word	0xffffffff


	//   ....[54]....
        /*0274*/ 	.word	0xffffffff


	//   ....[55]....
        /*0278*/ 	.word	0xffffffff


	//   ....[56]....
        /*027c*/ 	.word	0xffffffff


	//   ....[57]....
        /*0280*/ 	.word	0xffffffff


	//   ....[58]....
        /*0284*/ 	.word	0xffffffff


	//   ....[59]....
        /*0288*/ 	.word	0xffffffff


	//   ....[60]....
        /*028c*/ 	.word	0xffffffff


	//   ....[61]....
        /*0290*/ 	.word	0xffffffff


	//   ....[62]....
        /*0294*/ 	.word	0xffffffff


	//   ....[63]....
        /*0298*/ 	.word	0xffffffff


	//   ....[64]....
        /*029c*/ 	.word	0xffffffff


	//   ....[65]....
        /*02a0*/ 	.word	0xffffffff


	//   ....[66]....
        /*02a4*/ 	.word	0xffffffff


	//   ....[67]....
        /*02a8*/ 	.word	0xffffffff


	//   ....[68]....
        /*02ac*/ 	.word	0xffffffff


	//   ....[69]....
        /*02b0*/ 	.word	0xffffffff


	//   ....[70]....
        /*02b4*/ 	.word	0xffffffff


	//   ....[71]....
        /*02b8*/ 	.word	0xffffffff


	//   ....[72]....
        /*02bc*/ 	.word	0xffffffff


	//   ....[73]....
        /*02c0*/ 	.word	0xffffffff


	//   ....[74]....
        /*02c4*/ 	.word	0xffffffff


	//   ....[75]....
        /*02c8*/ 	.word	0xffffffff


	//   ....[76]....
        /*02cc*/ 	.word	0xffffffff


	//   ....[77]....
        /*02d0*/ 	.word	0xffffffff


	//   ....[78]....
        /*02d4*/ 	.word	0xffffffff


	//   ....[79]....
        /*02d8*/ 	.word	0xffffffff


	//   ....[80]....
        /*02dc*/ 	.word	0xffffffff


	//   ....[81]....
        /*02e0*/ 	.word	0xffffffff


	//   ....[82]....
        /*02e4*/ 	.word	0xffffffff


	//   ....[83]....
        /*02e8*/ 	.word	0xffffffff


	//   ....[84]....
        /*02ec*/ 	.word	0xffffffff


	//   ....[85]....
        /*02f0*/ 	.word	0xffffffff


	//   ....[86]....
        /*02f4*/ 	.word	0xffffffff


	//   ....[87]....
        /*02f8*/ 	.word	0xffffffff


	//   ....[88]....
        /*02fc*/ 	.word	0xffffffff


	//   ....[89]....
        /*0300*/ 	.word	0xffffffff


	//   ....[90]....
        /*0304*/ 	.word	0xffffffff


	//   ....[91]....
        /*0308*/ 	.word	0xffffffff


	//   ....[92]....
        /*030c*/ 	.word	0xffffffff


	//   ....[93]....
        /*0310*/ 	.word	0xffffffff


	//   ....[94]....
        /*0314*/ 	.word	0xffffffff


	//   ....[95]....
        /*0318*/ 	.word	0xffffffff


	//   ....[96]....
        /*031c*/ 	.word	0xffffffff


	//   ....[97]....
        /*0320*/ 	.word	0xffffffff


	//   ....[98]....
        /*0324*/ 	.word	0xffffffff


	//   ....[99]....
        /*0328*/ 	.word	0xffffffff


	//   ....[100]....
        /*032c*/ 	.word	0xffffffff


	//   ....[101]....
        /*0330*/ 	.word	0xffffffff


	//   ....[102]....
        /*0334*/ 	.word	0xffffffff


	//   ....[103]....
        /*0338*/ 	.word	0xffffffff


	//   ....[104]....
        /*033c*/ 	.word	0xffffffff


	//   ....[105]....
        /*0340*/ 	.word	0xffffffff


	//   ....[106]....
        /*0344*/ 	.word	0xffffffff


	//   ....[107]....
        /*0348*/ 	.word	0xffffffff


	//   ....[108]....
        /*034c*/ 	.word	0xffffffff


	//   ....[109]....
        /*0350*/ 	.word	0xffffffff


	//   ....[110]....
        /*0354*/ 	.word	0xffffffff


	//   ....[111]....
        /*0358*/ 	.word	0xffffffff


	//   ....[112]....
        /*035c*/ 	.word	0xffffffff


	//   ....[113]....
        /*0360*/ 	.word	0xffffffff


	//   ....[114]....
        /*0364*/ 	.word	0xffffffff


	//   ....[115]....
        /*0368*/ 	.word	0xffffffff


	//   ....[116]....
        /*036c*/ 	.word	0xffffffff


	//   ....[117]....
        /*0370*/ 	.word	0xffffffff


	//   ....[118]....
        /*0374*/ 	.word	0xffffffff


	//   ....[119]....
        /*0378*/ 	.word	0xffffffff


	//   ....[120]....
        /*037c*/ 	.word	0xffffffff


	//   ....[121]....
        /*0380*/ 	.word	0xffffffff


	//   ....[122]....
        /*0384*/ 	.word	0xffffffff


	//   ....[123]....
        /*0388*/ 	.word	0xffffffff


	//   ....[124]....
        /*038c*/ 	.word	0xffffffff


	//   ....[125]....
        /*0390*/ 	.word	0xffffffff


	//   ....[126]....
        /*0394*/ 	.word	0xffffffff


	//   ....[127]....
        /*0398*/ 	.word	0xffffffff


	//   ....[128]....
        /*039c*/ 	.word	0xffffffff


	//   ....[129]....
        /*03a0*/ 	.word	0xffffffff


	//   ....[130]....
        /*03a4*/ 	.word	0xffffffff


	//   ....[131]....
        /*03a8*/ 	.word	0xffffffff


	//   ....[132]....
        /*03ac*/ 	.word	0xffffffff


	//   ....[133]....
        /*03b0*/ 	.word	0xffffffff


	//   ....[134]....
        /*03b4*/ 	.word	0xffffffff


	//   ....[135]....
        /*03b8*/ 	.word	0xffffffff


	//   ....[136]....
        /*03bc*/ 	.word	0xffffffff


	//   ....[137]....
        /*03c0*/ 	.word	0xffffffff


	//   ....[138]....
        /*03c4*/ 	.word	0xffffffff


	//   ....[139]....
        /*03c8*/ 	.word	0xffffffff


	//   ....[140]....
        /*03cc*/ 	.word	0xffffffff


	//   ....[141]....
        /*03d0*/ 	.word	0xffffffff


	//   ....[142]....
        /*03d4*/ 	.word	0xffffffff


	//   ....[143]....
        /*03d8*/ 	.word	0x0500000f


	//   ....[144]....
        /*03dc*/ 	.word	0x0500000f


	//   ....[145]....
        /*03e0*/ 	.word	0x0500000f


	//   ....[146]....
        /*03e4*/ 	.word	0x0500000f


	//   ....[147]....
        /*03e8*/ 	.word	0x0500000f


	//   ....[148]....
        /*03ec*/ 	.word	0x0500000f


	//   ....[149]....
        /*03f0*/ 	.word	0x0500000f


	//   ....[150]....
        /*03f4*/ 	.word	0x0500000f


	//   ....[151]....
        /*03f8*/ 	.word	0x0500000f


	//   ....[152]....
        /*03fc*/ 	.word	0x0500000f


	//   ....[153]....
        /*0400*/ 	.word	0x0500000f


	//   ....[154]....
        /*0404*/ 	.word	0x0500000f


	//   ....[155]....
        /*0408*/ 	.word	0x0500000f


	//   ....[156]....
        /*040c*/ 	.word	0x0500000f


	//   ....[157]....
        /*0410*/ 	.word	0x0500000f


	//   ....[158]....
        /*0414*/ 	.word	0x0500000f


	//   ....[159]....
        /*0418*/ 	.word	0x0500000f


	//   ....[160]....
        /*041c*/ 	.word	0x0500000f


	//   ....[161]....
        /*0420*/ 	.word	0x0500000f


	//   ....[162]....
        /*0424*/ 	.word	0x0500000f


	//   ....[163]....
        /*0428*/ 	.word	0x0500000f


	//   ....[164]....
        /*042c*/ 	.word	0x0500000f


	//   ....[165]....
        /*0430*/ 	.word	0x0500000f


	//   ....[166]....
        /*0434*/ 	.word	0x0500000f


	//   ....[167]....
        /*0438*/ 	.word	0x0500000f


	//   ....[168]....
        /*043c*/ 	.word	0x0500000f


	//   ....[169]....
        /*0440*/ 	.word	0x0500000f


	//   ....[170]....
        /*0444*/ 	.word	0x0500000f


	//   ....[171]....
        /*0448*/ 	.word	0x0500000f


	//   ....[172]....
        /*044c*/ 	.word	0x0500000f


	//   ....[173]....
        /*0450*/ 	.word	0x0500000f


	//   ....[174]....
        /*0454*/ 	.word	0x0500000f


	//   ....[175]....
        /*0458*/ 	.word	0x0500000f


	//   ....[176]....
        /*045c*/ 	.word	0x0500000f


	//   ....[177]....
        /*0460*/ 	.word	0x0500000f


	//   ....[178]....
        /*0464*/ 	.word	0x0500000f


	//   ....[179]....
        /*0468*/ 	.word	0x0500000f


	//   ....[180]....
        /*046c*/ 	.word	0x0500000f


	//   ....[181]....
        /*0470*/ 	.word	0x0500000f


	//   ....[182]....
        /*0474*/ 	.word	0x0500000f


	//   ....[183]....
        /*0478*/ 	.word	0x0500000f


	//   ....[184]....
        /*047c*/ 	.word	0x0500000f


	//   ....[185]....
        /*0480*/ 	.word	0x0500000f


	//   ....[186]....
        /*0484*/ 	.word	0x0500000f


	//   ....[187]....
        /*0488*/ 	.word	0x0500000f


	//   ....[188]....
        /*048c*/ 	.word	0x0500000f


	//   ....[189]....
        /*0490*/ 	.word	0x0500000f


	//   ....[190]....
        /*0494*/ 	.word	0x0500000f


	//   ....[191]....
        /*0498*/ 	.word	0x0500000f


	//   ....[192]....
        /*049c*/ 	.word	0x0500000f


	//   ....[193]....
        /*04a0*/ 	.word	0x0500000f


	//   ....[194]....
        /*04a4*/ 	.word	0x0500000f


	//   ....[195]....
        /*04a8*/ 	.word	0x0500000f


	//   ....[196]....
        /*04ac*/ 	.word	0x0500000f


	//   ....[197]....
        /*04b0*/ 	.word	0x0500000f


	//   ....[198]....
        /*04b4*/ 	.word	0x0500000f


	//   ....[199]....
        /*04b8*/ 	.word	0x0500000f


	//   ....[200]....
        /*04bc*/ 	.word	0x0500000f


	//   ....[201]....
        /*04c0*/ 	.word	0x0500000f


	//   ....[202]....
        /*04c4*/ 	.word	0x0500000f


	//   ....[203]....
        /*04c8*/ 	.word	0x0500000f


	//   ....[204]....
        /*04cc*/ 	.word	0x0500000f


	//   ....[205]....
        /*04d0*/ 	.word	0x0500000f


	//   ....[206]....
        /*04d4*/ 	.word	0x0500000f


	//   ....[207]....
        /*04d8*/ 	.word	0x0500000f


	//   ....[208]....
        /*04dc*/ 	.word	0x0500000f


	//   ....[209]....
        /*04e0*/ 	.word	0x0500000f


	//   ....[210]....
        /*04e4*/ 	.word	0x0500000f


	//   ....[211]....
        /*04e8*/ 	.word	0x0500000f


	//   ....[212]....
        /*04ec*/ 	.word	0x0500000f


	//   ....[213]....
        /*04f0*/ 	.word	0x0500000f


	//   ....[214]....
        /*04f4*/ 	.word	0x0500000f


	//   ....[215]....
        /*04f8*/ 	.word	0x0500000f


	//   ....[216]....
        /*04fc*/ 	.word	0x0500000f


	//   ....[217]....
        /*0500*/ 	.word	0x0500000f


	//   ....[218]....
        /*0504*/ 	.word	0x0500000f


	//   ....[219]....
        /*0508*/ 	.word	0x0500000f


	//   ....[220]....
        /*050c*/ 	.word	0x0500000f


	//   ....[221]....
        /*0510*/ 	.word	0x0500000f


	//   ....[222]....
        /*0514*/ 	.word	0x0500000f


	//   ....[223]....
        /*0518*/ 	.word	0x0500000f


	//   ....[224]....
        /*051c*/ 	.word	0x0500000f


	//   ....[225]....
        /*0520*/ 	.word	0x0500000f


	//   ....[226]....
        /*0524*/ 	.word	0x0500000f


	//----- nvinfo : EIATTR_COOP_GROUP_INSTR_OFFSETS
	.align		4
.L_615:
        /*0528*/ 	.byte	0x04, 0x28
        /*052a*/ 	.short	(.L_617 - .L_616)


	//   ....[0]....
.L_616:
        /*052c*/ 	.word	0x00000070


	//   ....[1]....
        /*0530*/ 	.word	0x000000b0


	//   ....[2]....
        /*0534*/ 	.word	0x000002d0


	//   ....[3]....
        /*0538*/ 	.word	0x00000430


	//   ....[4]....
        /*053c*/ 	.word	0x00000550


	//   ....[5]....
        /*0540*/ 	.word	0x000006b0


	//   ....[6]....
        /*0544*/ 	.word	0x00001b30


	//   ....[7]....
        /*0548*/ 	.word	0x00003430


	//   ....[8]....
        /*054c*/ 	.word	0x000034c0


	//   ....[9]....
        /*0550*/ 	.word	0x00003970


	//   ....[10]....
        /*0554*/ 	.word	0x000039d0


	//   ....[11]....
        /*0558*/ 	.word	0x00006060


	//   ....[12]....
        /*055c*/ 	.word	0x00006080


	//   ....[13]....
        /*0560*/ 	.word	0x000060a0


	//   ....[14]....
        /*0564*/ 	.word	0x000060c0


	//   ....[15]....
        /*0568*/ 	.word	0x00007450


	//   ....[16]....
        /*056c*/ 	.word	0x00007650


	//   ....[17]....
        /*0570*/ 	.word	0x00007720


	//   ....[18]....
        /*0574*/ 	.word	0x00007750


	//   ....[19]....
        /*0578*/ 	.word	0x00008e40


	//   ....[20]....
        /*057c*/ 	.word	0x00008e60


	//   ....[21]....
        /*0580*/ 	.word	0x00008e70


	//   ....[22]....
        /*0584*/ 	.word	0x00008e90


	//   ....[23]....
        /*0588*/ 	.word	0x000097b0


	//   ....[24]....
        /*058c*/ 	.word	0x000097d0


	//   ....[25]....
        /*0590*/ 	.word	0x00009900


	//   ....[26]....
        /*0594*/ 	.word	0x00009920


	//   ....[27]....
        /*0598*/ 	.word	0x00009a20


	//   ....[28]....
        /*059c*/ 	.word	0x00009a40


	//   ....[29]....
        /*05a0*/ 	.word	0x00009b50


	//   ....[30]....
        /*05a4*/ 	.word	0x00009b70


	//   ....[31]....
        /*05a8*/ 	.word	0x00009fe0


	//   ....[32]....
        /*05ac*/ 	.word	0x00009ff0


	//   ....[33]....
        /*05b0*/ 	.word	0x0000a680


	//   ....[34]....
        /*05b4*/ 	.word	0x0000a690


	//   ....[35]....
        /*05b8*/ 	.word	0x0000b740


	//   ....[36]....
        /*05bc*/ 	.word	0x0000b770


	//   ....[37]....
        /*05c0*/ 	.word	0x0000b880


	//   ....[38]....
        /*05c4*/ 	.word	0x0000b8a0


	//   ....[39]....
        /*05c8*/ 	.word	0x0000b9a0


	//   ....[40]....
        /*05cc*/ 	.word	0x0000b9c0


	//   ....[41]....
        /*05d0*/ 	.word	0x0000bad0


	//   ....[42]....
        /*05d4*/ 	.word	0x0000baf0


	//   ....[43]....
        /*05d8*/ 	.word	0x0000bc90


	//   ....[44]....
        /*05dc*/ 	.word	0x0000be80


	//   ....[45]....
        /*05e0*/ 	.word	0x0000beb0


	//   ....[46]....
        /*05e4*/ 	.word	0x0000bee0


	//   ....[47]....
        /*05e8*/ 	.word	0x0000bf10


	//   ....[48]....
        /*05ec*/ 	.word	0x0000bf40


	//   ....[49]....
        /*05f0*/ 	.word	0x0000bf70


	//   ....[50]....
        /*05f4*/ 	.word	0x0000c0e0


	//   ....[51]....
        /*05f8*/ 	.word	0x0000c110


	//   ....[52]....
        /*05fc*/ 	.word	0x0000c140


	//   ....[53]....
        /*0600*/ 	.word	0x0000c170


	//   ....[54]....
        /*0604*/ 	.word	0x0000c1a0


	//   ....[55]....
        /*0608*/ 	.word	0x0000c1d0


	//   ....[56]....
        /*060c*/ 	.word	0x0000c260


	//   ....[57]....
        /*0610*/ 	.word	0x0000c290


	//   ....[58]....
        /*0614*/ 	.word	0x0000c2a0


	//   ....[59]....
        /*0618*/ 	.word	0x0000c330


	//   ....[60]....
        /*061c*/ 	.word	0x0000dcc0


	//   ....[61]....
        /*0620*/ 	.word	0x0000dce0


	//   ....[62]....
        /*0624*/ 	.word	0x0000dd90


	//   ....[63]....
        /*0628*/ 	.word	0x0000ddb0


	//   ....[64]....
        /*062c*/ 	.word	0x0000de50


	//   ....[65]....
        /*0630*/ 	.word	0x0000de70


	//   ....[66]....
        /*0634*/ 	.word	0x0000df10


	//   ....[67]....
        /*0638*/ 	.word	0x0000df30


	//   ....[68]....
        /*063c*/ 	.word	0x0000dfd0


	//   ....[69]....
        /*0640*/ 	.word	0x0000dff0


	//   ....[70]....
        /*0644*/ 	.word	0x0000e000


	//   ....[71]....
        /*0648*/ 	.word	0x0000e090


	//   ....[72]....
        /*064c*/ 	.word	0x0000e790


	//   ....[73]....
        /*0650*/ 	.word	0x0000e7c0


	//   ....[74]....
        /*0654*/ 	.word	0x0000e820


	//   ....[75]....
        /*0658*/ 	.word	0x0000e870


	//   ....[76]....
        /*065c*/ 	.word	0x0000e8b0


	//   ....[77]....
        /*0660*/ 	.word	0x0000e920


	//   ....[78]....
        /*0664*/ 	.word	0x0000e970


	//   ....[79]....
        /*0668*/ 	.word	0x0000e9d0


	//   ....[80]....
        /*066c*/ 	.word	0x0000ea20


	//   ....[81]....
        /*0670*/ 	.word	0x0000ea80


	//   ....[82]....
        /*0674*/ 	.word	0x0000ead0


	//   ....[83]....
        /*0678*/ 	.word	0x0000eb30


	//   ....[84]....
        /*067c*/ 	.word	0x0000eb80


	//   ....[85]....
        /*0680*/ 	.word	0x0000ebe0


	//   ....[86]....
        /*0684*/ 	.word	0x0000ec00


	//   ....[87]....
        /*0688*/ 	.word	0x0000ec30


	//   ....[88]....
        /*068c*/ 	.word	0x0000f3f0


	//   ....[89]....
        /*0690*/ 	.word	0x0000f430


	//   ....[90]....
        /*0694*/ 	.word	0x0000f440


	//   ....[91]....
        /*0698*/ 	.word	0x0000f4a0


	//   ....[92]....
        /*069c*/ 	.word	0x0000f4b0


	//   ....[93]....
        /*06a0*/ 	.word	0x0000f510


	//   ....[94]....
        /*06a4*/ 	.word	0x0000f540


	//   ....[95]....
        /*06a8*/ 	.word	0x0000f580


	//   ....[96]....
        /*06ac*/ 	.word	0x0000f5b0


	//   ....[97]....
        /*06b0*/ 	.word	0x0000f5f0


	//   ....[98]....
        /*06b4*/ 	.word	0x0000f620


	//   ....[99]....
        /*06b8*/ 	.word	0x0000f660


	//   ....[100]....
        /*06bc*/ 	.word	0x0000f8d0


	//   ....[101]....
        /*06c0*/ 	.word	0x0000f8f0


	//   ....[102]....
        /*06c4*/ 	.word	0x0000f900


	//   ....[103]....
        /*06c8*/ 	.word	0x0000f990


	//   ....[104]....
        /*06cc*/ 	.word	0x0000f9a0


	//   ....[105]....
        /*06d0*/ 	.word	0x0000fa30


	//   ....[106]....
        /*06d4*/ 	.word	0x0000fa40


	//   ....[107]....
        /*06d8*/ 	.word	0x0000fad0


	//   ....[108]....
        /*06dc*/ 	.word	0x0000fae0


	//   ....[109]....
        /*06e0*/ 	.word	0x0000fb70


	//   ....[110]....
        /*06e4*/ 	.word	0x0000fb80


	//   ....[111]....
        /*06e8*/ 	.word	0x0000fb90


	//   ....[112]....
        /*06ec*/ 	.word	0x00010150


	//   ....[113]....
        /*06f0*/ 	.word	0x00010190


	//   ....[114]....
        /*06f4*/ 	.word	0x000101d0


	//   ....[115]....
        /*06f8*/ 	.word	0x00010200


	//   ....[116]....
        /*06fc*/ 	.word	0x00010290


	//   ....[117]....
        /*0700*/ 	.word	0x000102c0


	//   ....[118]....
        /*0704*/ 	.word	0x00010330


	//   ....[119]....
        /*0708*/ 	.word	0x00010360


	//   ....[120]....
        /*070c*/ 	.word	0x000103d0


	//   ....[121]....
        /*0710*/ 	.word	0x00010400


	//   ....[122]....
        /*0714*/ 	.word	0x00010430


	//   ....[123]....
        /*0718*/ 	.word	0x00010480


	//   ....[124]....
        /*071c*/ 	.word	0x000108c0


	//   ....[125]....
        /*0720*/ 	.word	0x000108d0


	//   ....[126]....
        /*0724*/ 	.word	0x00010910


	//   ....[127]....
        /*0728*/ 	.word	0x00010950


	//   ....[128]....
        /*072c*/ 	.word	0x00010980


	//   ....[129]....
        /*0730*/ 	.word	0x000109b0


	//   ....[130]....
        /*0734*/ 	.word	0x000109e0


	//   ....[131]....
        /*0738*/ 	.word	0x00010a10


	//   ....[132]....
        /*073c*/ 	.word	0x00010bc0


	//   ....[133]....
        /*0740*/ 	.word	0x00010bf0


	//   ....[134]....
        /*0744*/ 	.word	0x00010c20


	//   ....[135]....
        /*0748*/ 	.word	0x00010c50


	//   ....[136]....
        /*074c*/ 	.word	0x00010c80


	//   ....[137]....
        /*0750*/ 	.word	0x00010cb0


	//   ....[138]....
        /*0754*/ 	.word	0x00010d70


	//   ....[139]....
        /*0758*/ 	.word	0x00010d90


	//   ....[140]....
        /*075c*/ 	.word	0x00010da0


	//   ....[141]....
        /*0760*/ 	.word	0x00010e00


	//   ....[142]....
        /*0764*/ 	.word	0x00011420


	//   ....[143]....
        /*0768*/ 	.word	0x00011900


	//   ....[144]....
        /*076c*/ 	.word	0x000119f0


	//   ....[145]....
        /*0770*/ 	.word	0x00011a90


	//   ....[146]....
        /*0774*/ 	.word	0x00011af0


	//   ....[147]....
        /*0778*/ 	.word	0x00011c00


	//   ....[148]....
        /*077c*/ 	.word	0x00011c70


	//   ....[149]....
        /*0780*/ 	.word	0x00011d80


	//   ....[150]....
        /*0784*/ 	.word	0x00011df0


	//   ....[151]....
        /*0788*/ 	.word	0x00011f00


	//   ....[152]....
        /*078c*/ 	.word	0x00011f70


	//   ....[153]....
        /*0790*/ 	.word	0x00012080


	//   ....[154]....
        /*0794*/ 	.word	0x000120f0


	//   ....[155]....
        /*0798*/ 	.word	0x00012190


	//   ....[156]....
        /*079c*/ 	.word	0x000122a0


	//   ....[157]....
        /*07a0*/ 	.word	0x00012310


	//   ....[158]....
        /*07a4*/ 	.word	0x00012390


	//   ....[159]....
        /*07a8*/ 	.word	0x00012450


	//   ....[160]....
        /*07ac*/ 	.word	0x000124d0


	//   ....[161]....
        /*07b0*/ 	.word	0x000125b0


	//   ....[162]....
        /*07b4*/ 	.word	0x00012630


	//   ....[163]....
        /*07b8*/ 	.word	0x00012710


	//   ....[164]....
        /*07bc*/ 	.word	0x00012790


	//   ....[165]....
        /*07c0*/ 	.word	0x00012870


	//   ....[166]....
        /*07c4*/ 	.word	0x000128f0


	//   ....[167]....
        /*07c8*/ 	.word	0x000129d0


	//   ....[168]....
        /*07cc*/ 	.word	0x00012a50


	//   ....[169]....
        /*07d0*/ 	.word	0x00012b30


	//   ....[170]....
        /*07d4*/ 	.word	0x00012bb0


	//   ....[171]....
        /*07d8*/ 	.word	0x00012c70


	//   ....[172]....
        /*07dc*/ 	.word	0x00012da0


	//   ....[173]....
        /*07e0*/ 	.word	0x00012e60


	//   ....[174]....
        /*07e4*/ 	.word	0x00012ee0


	//   ....[175]....
        /*07e8*/ 	.word	0x00012fb0


	//   ....[176]....
        /*07ec*/ 	.word	0x00013010


	//   ....[177]....
        /*07f0*/ 	.word	0x000130e0


	//   ....[178]....
        /*07f4*/ 	.word	0x00013140


	//   ....[179]....
        /*07f8*/ 	.word	0x00013210


	//   ....[180]....
        /*07fc*/ 	.word	0x00013270


	//   ....[181]....
        /*0800*/ 	.word	0x00013340


	//   ....[182]....
        /*0804*/ 	.word	0x000133a0


	//   ....[183]....
        /*0808*/ 	.word	0x00013480


	//   ....[184]....
        /*080c*/ 	.word	0x00013570


	//   ....[185]....
        /*0810*/ 	.word	0x00013610


	//   ....[186]....
        /*0814*/ 	.word	0x00013670


	//   ....[187]....
        /*0818*/ 	.word	0x00013770


	//   ....[188]....
        /*081c*/ 	.word	0x000137d0


	//   ....[189]....
        /*0820*/ 	.word	0x000138d0


	//   ....[190]....
        /*0824*/ 	.word	0x00013930


	//   ....[191]....
        /*0828*/ 	.word	0x00013a30


	//   ....[192]....
        /*082c*/ 	.word	0x00013a90


	//   ....[193]....
        /*0830*/ 	.word	0x00013b90


	//   ....[194]....
        /*0834*/ 	.word	0x00013bf0


	//   ....[195]....
        /*0838*/ 	.word	0x00013cc0


	//   ....[196]....
        /*083c*/ 	.word	0x00013e00


	//   ....[197]....
        /*0840*/ 	.word	0x00013ea0


	//   ....[198]....
        /*0844*/ 	.word	0x00013f80


	//   ....[199]....
        /*0848*/ 	.word	0x00014050


	//   ....[200]....
        /*084c*/ 	.word	0x000140b0


	//   ....[201]....
        /*0850*/ 	.word	0x000141a0


	//   ....[202]....
        /*0854*/ 	.word	0x00014200


	//   ....[203]....
        /*0858*/ 	.word	0x000142f0


	//   ....[204]....
        /*085c*/ 	.word	0x00014350


	//   ....[205]....
        /*0860*/ 	.word	0x00014440


	//   ....[206]....
        /*0864*/ 	.word	0x000144a0


	//   ....[207]....
        /*0868*/ 	.word	0x00014580


	//   ....[208]....
        /*086c*/ 	.word	0x00014610


	//   ....[209]....
        /*0870*/ 	.word	0x000146b0


	//   ....[210]....
        /*0874*/ 	.word	0x00014810


	//   ....[211]....
        /*0878*/ 	.word	0x00014880


	//   ....[212]....
        /*087c*/ 	.word	0x00014900


	//   ....[213]....
        /*0880*/ 	.word	0x00014970


	//   ....[214]....
        /*0884*/ 	.word	0x000149e0


	//   ....[215]....
        /*0888*/ 	.word	0x00014a60


	//   ....[216]....
        /*088c*/ 	.word	0x00014ae0


	//   ....[217]....
        /*0890*/ 	.word	0x00014b70


	//   ....[218]....
        /*0894*/ 	.word	0x00014be0


	//   ....[219]....
        /*0898*/ 	.word	0x00014c50


	//   ....[220]....
        /*089c*/ 	.word	0x00014cc0


	//   ....[221]....
        /*08a0*/ 	.word	0x00014d40


	//   ....[222]....
        /*08a4*/ 	.word	0x00014db0


	//   ....[223]....
        /*08a8*/ 	.word	0x00014e50


	//   ....[224]....
        /*08ac*/ 	.word	0x00014ea0


	//   ....[225]....
        /*08b0*/ 	.word	0x00014f30


	//   ....[226]....
        /*08b4*/ 	.word	0x00015060


	//----- nvinfo : EIATTR_REG_RECONFIG
	.align		4
.L_617:
        /*08b8*/ 	.byte	0x01, 0x54
	.zero		2


	//----- nvinfo : EIATTR_SYSCALL_OFFSETS
	.align		4
        /*08bc*/ 	.byte	0x04, 0x46
        /*08be*/ 	.short	(.L_619 - .L_618)


	//   ....[0]....
.L_618:
        /*08c0*/ 	.word	0x00001cb0


	//   ....[1]....
        /*08c4*/ 	.word	0x0000d310


	//   ....[2]....
        /*08c8*/ 	.word	0x0000d460


	//   ....[3]....
        /*08cc*/ 	.word	0x0000d550


	//   ....[4]....
        /*08d0*/ 	.word	0x0000e420


	//----- nvinfo : EIATTR_MBARRIER_INSTR_OFFSETS
	.align		4
.L_619:
        /*08d4*/ 	.byte	0x04, 0x39
        /*08d6*/ 	.short	(.L_621 - .L_620)


	//   ....[0]....
.L_620:
        /*08d8*/ 	.word	0x00000180
        /*08dc*/ 	.word	0x000000ff
        /*08e0*/ 	.word	0x00030800
        /*08e4*/ 	.short	0x0100
        /*08e6*/ 	.byte	0x08
	.zero		1


	//   ....[1]....
        /*08e8*/ 	.word	0x00000190
        /*08ec*/ 	.word	0x000000ff
        /*08f0*/ 	.word	0x00030820
        /*08f4*/ 	.short	0x0100
        /*08f6*/ 	.byte	0x08
	.zero		1


	//   ....[2]....
        /*08f8*/ 	.word	0x00000280
        /*08fc*/ 	.word	0x000000ff
        /*0900*/ 	.word	0x00030830
        /*0904*/ 	.short	0x0100
        /*0906*/ 	.byte	0x08
	.zero		1


	//   ....[3]....
        /*0908*/ 	.word	0x00000290
        /*090c*/ 	.word	0x000000ff
        /*0910*/ 	.word	0x00030840
        /*0914*/ 	.short	0x0100
        /*0916*/ 	.byte	0x08
	.zero		1


	//   ....[4]....
        /*0918*/ 	.word	0x000002a0
        /*091c*/ 	.word	0x000000ff
        /*0920*/ 	.word	0x00030838
        /*0924*/ 	.short	0x0100
        /*0926*/ 	.byte	0x08
	.zero		1


	//   ....[5]....
        /*0928*/ 	.word	0x000002b0
        /*092c*/ 	.word	0x000000ff
        /*0930*/ 	.word	0x00030848
        /*0934*/ 	.short	0x0100
        /*0936*/ 	.byte	0x08
	.zero		1


	//   ....[6]....
        /*0938*/ 	.word	0x000003e0
        /*093c*/ 	.word	0x000000ff
        /*0940*/ 	.word	0x00030850
        /*0944*/ 	.short	0x0100
        /*0946*/ 	.byte	0x08
	.zero		1


	//   ....[7]....
        /*0948*/ 	.word	0x000003f0
        /*094c*/ 	.word	0x000000ff
        /*0950*/ 	.word	0x00030860
        /*0954*/ 	.short	0x0100
        /*0956*/ 	.byte	0x08
	.zero		1


	//   ....[8]....
        /*0958*/ 	.word	0x00000400
        /*095c*/ 	.word	0x000000ff
        /*0960*/ 	.word	0x00030858
        /*0964*/ 	.short	0x0100
        /*0966*/ 	.byte	0x08
	.zero		1


	//   ....[9]....
        /*0968*/ 	.word	0x00000410
        /*096c*/ 	.word	0x000000ff
        /*0970*/ 	.word	0x00030868
        /*0974*/ 	.short	0x0100
        /*0976*/ 	.byte	0x08
	.zero		1


	//   ....[10]....
        /*0978*/ 	.word	0x00000500
        /*097c*/ 	.word	0x000000ff
        /*0980*/ 	.word	0x00030870
        /*0984*/ 	.short	0x0100
        /*0986*/ 	.byte	0x06
	.zero		1


	//   ....[11]....
        /*0988*/ 	.word	0x00000510
        /*098c*/ 	.word	0x000000ff
        /*0990*/ 	.word	0x00030880
        /*0994*/ 	.short	0x0100
        /*0996*/ 	.byte	0x06
	.zero		1


	//   ....[12]....
        /*0998*/ 	.word	0x00000520
        /*099c*/ 	.word	0x000000ff
        /*09a0*/ 	.word	0x00030878
        /*09a4*/ 	.short	0x0100
        /*09a6*/ 	.byte	0x06
	.zero		1


	//   ....[13]....
        /*09a8*/ 	.word	0x00000530
        /*09ac*/ 	.word	0x000000ff
        /*09b0*/ 	.word	0x00030888
        /*09b4*/ 	.short	0x0100
        /*09b6*/ 	.byte	0x06
	.zero		1


	//   ....[14]....
        /*09b8*/ 	.word	0x00000660
        /*09bc*/ 	.word	0x000000ff
        /*09c0*/ 	.word	0x00030890
        /*09c4*/ 	.short	0x0100
        /*09c6*/ 	.byte	0x08
	.zero		1


	//   ....[15]....
        /*09c8*/ 	.word	0x00000670
        /*09cc*/ 	.word	0x000000ff
        /*09d0*/ 	.word	0x000308a0
        /*09d4*/ 	.short	0x0100
        /*09d6*/ 	.byte	0x08
	.zero		1


	//   ....[16]....
        /*09d8*/ 	.word	0x00000680
        /*09dc*/ 	.word	0x000000ff
        /*09e0*/ 	.word	0x00030898
        /*09e4*/ 	.short	0x0100
        /*09e6*/ 	.byte	0x08
	.zero		1


	//   ....[17]....
        /*09e8*/ 	.word	0x00000690
        /*09ec*/ 	.word	0x000000ff
        /*09f0*/ 	.word	0x000308a8
        /*09f4*/ 	.short	0x0100
        /*09f6*/ 	.byte	0x08
	.zero		1


	//   ....[18]....
        /*09f8*/ 	.word	0x000007d0
        /*09fc*/ 	.word	0x000000ff
        /*0a00*/ 	.word	0x000308b0
        /*0a04*/ 	.short	0x0100
        /*0a06*/ 	.byte	0x08
	.zero		1


	//   ....[19]....
        /*0a08*/ 	.word	0x000007e0
        /*0a0c*/ 	.word	0x000000ff
        /*0a10*/ 	.word	0x000308c0
        /*0a14*/ 	.short	0x0100
        /*0a16*/ 	.byte	0x08
	.zero		1


	//   ....[20]....
        /*0a18*/ 	.word	0x000007f0
        /*0a1c*/ 	.word	0x000000ff
        /*0a20*/ 	.word	0x000308b8
        /*0a24*/ 	.short	0x0100
        /*0a26*/ 	.byte	0x08
	.zero		1


	//   ....[21]....
        /*0a28*/ 	.word	0x00000800
        /*0a2c*/ 	.word	0x000000ff
        /*0a30*/ 	.word	0x000308c8
        /*0a34*/ 	.short	0x0100
        /*0a36*/ 	.byte	0x08
	.zero		1


	//   ....[22]....
        /*0a38*/ 	.word	0x00001d80
        /*0a3c*/ 	.word	0x00000002
        /*0a40*/ 	.word	0x00030800
        /*0a44*/ 	.short	0x010a
        /*0a46*/ 	.byte	0x3f
	.zero		1


	//   ....[23]....
        /*0a48*/ 	.word	0x00001e20
        /*0a4c*/ 	.word	0x00000000
        /*0a50*/ 	.word	0x00030830
        /*0a54*/ 	.short	0x010a
        /*0a56*/ 	.byte	0x3f
	.zero		1


	//   ....[24]....
        /*0a58*/ 	.word	0x00001e70
        /*0a5c*/ 	.word	0x00000000
        /*0a60*/ 	.word	0x00030830
        /*0a64*/ 	.short	0x010a
        /*0a66*/ 	.byte	0x3f
	.zero		1


	//   ....[25]....
        /*0a68*/ 	.word	0x00002a50
        /*0a6c*/ 	.word	0x00000000
        /*0a70*/ 	.word	0x00000000
        /*0a74*/ 	.short	0x0101
        /*0a76*/ 	.byte	0x3f
	.zero		1


	//   ....[26]....
        /*0a78*/ 	.word	0x00004900
        /*0a7c*/ 	.word	0x000000ff
        /*0a80*/ 	.word	0x00030830
        /*0a84*/ 	.short	0x010a
        /*0a86*/ 	.byte	0x09
	.zero		1


	//   ....[27]....
        /*0a88*/ 	.word	0x00004940
        /*0a8c*/ 	.word	0x000000ff
        /*0a90*/ 	.word	0x00030830
        /*0a94*/ 	.short	0x010a
        /*0a96*/ 	.byte	0x09
	.zero		1


	//   ....[28]....
        /*0a98*/ 	.word	0x00005470
        /*0a9c*/ 	.word	0x000000ff
        /*0aa0*/ 	.word	0x00030850
        /*0aa4*/ 	.short	0x010a
        /*0aa6*/ 	.byte	0x0a
	.zero		1


	//   ....[29]....
        /*0aa8*/ 	.word	0x000054b0
        /*0aac*/ 	.word	0x000000ff
        /*0ab0*/ 	.word	0x00030850
        /*0ab4*/ 	.short	0x010a
        /*0ab6*/ 	.byte	0x0a
	.zero		1


	//   ....[30]....
        /*0ab8*/ 	.word	0x00005af0
        /*0abc*/ 	.word	0x000000ff
        /*0ac0*/ 	.word	0x00000000
        /*0ac4*/ 	.short	0x0101
        /*0ac6*/ 	.byte	0x09
	.zero		1


	//   ....[31]....
        /*0ac8*/ 	.word	0x00006bc0
        /*0acc*/ 	.word	0x000000ff
        /*0ad0*/ 	.word	0x00000000
        /*0ad4*/ 	.short	0x0101
        /*0ad6*/ 	.byte	0x0a
	.zero		1


	//   ....[32]....
        /*0ad8*/ 	.word	0x00007340
        /*0adc*/ 	.word	0x0000000d
        /*0ae0*/ 	.word	0x00030850
        /*0ae4*/ 	.short	0x010a
        /*0ae6*/ 	.byte	0x3f
	.zero		1


	//   ....[33]....
        /*0ae8*/ 	.word	0x000073d0
        /*0aec*/ 	.word	0x0000000d
        /*0af0*/ 	.word	0x00030850
        /*0af4*/ 	.short	0x010a
        /*0af6*/ 	.byte	0x3f
	.zero		1


	//   ....[34]....
        /*0af8*/ 	.word	0x000078f0
        /*0afc*/ 	.word	0x00000004
        /*0b00*/ 	.word	0x00000000
        /*0b04*/ 	.short	0x0101
        /*0b06*/ 	.byte	0x3f
	.zero		1


	//   ....[35]....
        /*0b08*/ 	.word	0x000097a0
        /*0b0c*/ 	.word	0x000000ff
        /*0b10*/ 	.word	0x00000000
        /*0b14*/ 	.short	0x0101
        /*0b16*/ 	.byte	0x08
	.zero		1


	//   ....[36]....
        /*0b18*/ 	.word	0x00009e40
        /*0b1c*/ 	.word	0x000000ff
        /*0b20*/ 	.word	0x00000000
        /*0b24*/ 	.short	0x0101
        /*0b26*/ 	.byte	0x08
	.zero		1


	//   ....[37]....
        /*0b28*/ 	.word	0x0000dad0
        /*0b2c*/ 	.word	0x00000007
        /*0b30*/ 	.word	0x00030840
        /*0b34*/ 	.short	0x010a
        /*0b36*/ 	.byte	0x3f
	.zero		1


	//   ....[38]....
        /*0b38*/ 	.word	0x0000e150
        /*0b3c*/ 	.word	0x00000007
        /*0b40*/ 	.word	0x00030830
        /*0b44*/ 	.short	0x0107
        /*0b46*/ 	.byte	0x3f
	.zero		1


	//   ....[39]....
        /*0b48*/ 	.word	0x0000e220
        /*0b4c*/ 	.word	0x00000007
        /*0b50*/ 	.word	0x00030830
        /*0b54*/ 	.short	0x0101
        /*0b56*/ 	.byte	0x3f
	.zero		1


	//   ....[40]....
        /*0b58*/ 	.word	0x0000ed50
        /*0b5c*/ 	.word	0x00000016
        /*0b60*/ 	.word	0x00030800
        /*0b64*/ 	.short	0x0107
        /*0b66*/ 	.byte	0x3f
	.zero		1


	//   ....[41]....
        /*0b68*/ 	.word	0x0000ee70
        /*0b6c*/ 	.word	0x00000016
        /*0b70*/ 	.word	0x00030800
        /*0b74*/ 	.short	0x0101
        /*0b76*/ 	.byte	0x3f
	.zero		1


	//   ....[42]....
        /*0b78*/ 	.word	0x0000ee90
        /*0b7c*/ 	.word	0x00000016
        /*0b80*/ 	.word	0x00030820
        /*0b84*/ 	.short	0x010a
        /*0b86*/ 	.byte	0x3f
	.zero		1


	//   ....[43]....
        /*0b88*/ 	.word	0x0000f250
        /*0b8c*/ 	.word	0x00000006
        /*0b90*/ 	.word	0x00030840
        /*0b94*/ 	.short	0x010a
        /*0b96*/ 	.byte	0x3f
	.zero		1


	//   ....[44]....
        /*0b98*/ 	.word	0x0000f710
        /*0b9c*/ 	.word	0x00000006
        /*0ba0*/ 	.word	0x00030830
        /*0ba4*/ 	.short	0x0107
        /*0ba6*/ 	.byte	0x3f
	.zero		1


	//   ....[45]....
        /*0ba8*/ 	.word	0x0000f7c0
        /*0bac*/ 	.word	0x00000006
        /*0bb0*/ 	.word	0x00030830
        /*0bb4*/ 	.short	0x0101
        /*0bb6*/ 	.byte	0x3f
	.zero		1


	//   ....[46]....
        /*0bb8*/ 	.word	0x0000f830
        /*0bbc*/ 	.word	0x00000006
        /*0bc0*/ 	.word	0x00030860
        /*0bc4*/ 	.short	0x010a
        /*0bc6*/ 	.byte	0x3f
	.zero		1


	//   ....[47]....
        /*0bc8*/ 	.word	0x0000fd80
        /*0bcc*/ 	.word	0x00000006
        /*0bd0*/ 	.word	0x00030850
        /*0bd4*/ 	.short	0x0107
        /*0bd6*/ 	.byte	0x3f
	.zero		1


	//   ....[48]....
        /*0bd8*/ 	.word	0x0000fea0
        /*0bdc*/ 	.word	0x00000006
        /*0be0*/ 	.word	0x00030850
        /*0be4*/ 	.short	0x0101
        /*0be6*/ 	.byte	0x3f
	.zero		1


	//   ....[49]....
        /*0be8*/ 	.word	0x000100b0
        /*0bec*/ 	.word	0x00000000
        /*0bf0*/ 	.word	0x00030860
        /*0bf4*/ 	.short	0x010a
        /*0bf6*/ 	.byte	0x3f
	.zero		1


	//   ....[50]....
        /*0bf8*/ 	.word	0x000105b0
        /*0bfc*/ 	.word	0x00000000
        /*0c00*/ 	.word	0x00030850
        /*0c04*/ 	.short	0x0107
        /*0c06*/ 	.byte	0x3f
	.zero		1


	//   ....[51]....
        /*0c08*/ 	.word	0x00010660
        /*0c0c*/ 	.word	0x00000000
        /*0c10*/ 	.word	0x00030850
        /*0c14*/ 	.short	0x0101
        /*0c16*/ 	.byte	0x3f
	.zero		1


	//   ....[52]....
        /*0c18*/ 	.word	0x000113a0
        /*0c1c*/ 	.word	0x00000004
        /*0c20*/ 	.word	0x00030820
        /*0c24*/ 	.short	0x010a
        /*0c26*/ 	.byte	0x3f
	.zero		1


	//   ....[53]....
        /*0c28*/ 	.word	0x00011540
        /*0c2c*/ 	.word	0x00000005
        /*0c30*/ 	.word	0x00030840
        /*0c34*/ 	.short	0x010a
        /*0c36*/ 	.byte	0x3f
	.zero		1


	//   ....[54]....
        /*0c38*/ 	.word	0x000115e0
        /*0c3c*/ 	.word	0x0000001b
        /*0c40*/ 	.word	0x00030840
        /*0c44*/ 	.short	0x010a
        /*0c46*/ 	.byte	0x3f
	.zero		1


	//   ....[55]....
        /*0c48*/ 	.word	0x00011620
        /*0c4c*/ 	.word	0x00000005
        /*0c50*/ 	.word	0x00030860
        /*0c54*/ 	.short	0x010a
        /*0c56*/ 	.byte	0x3f
	.zero		1


	//   ....[56]....
        /*0c58*/ 	.word	0x00011660
        /*0c5c*/ 	.word	0x0000001b
        /*0c60*/ 	.word	0x00030860
        /*0c64*/ 	.short	0x010a
        /*0c66*/ 	.byte	0x3f
	.zero		1


	//   ....[57]....
        /*0c68*/ 	.word	0x000116c0
        /*0c6c*/ 	.word	0x00000002
        /*0c70*/ 	.word	0x00030800
        /*0c74*/ 	.short	0x010a
        /*0c76*/ 	.byte	0x3f
	.zero		1


	//   ....[58]....
        /*0c78*/ 	.word	0x00011710
        /*0c7c*/ 	.word	0x00000000
        /*0c80*/ 	.word	0x00030830
        /*0c84*/ 	.short	0x010a
        /*0c86*/ 	.byte	0x3f
	.zero		1


	//   ....[59]....
        /*0c88*/ 	.word	0x00011770
        /*0c8c*/ 	.word	0x0000000b
        /*0c90*/ 	.word	0x00030830
        /*0c94*/ 	.short	0x010a
        /*0c96*/ 	.byte	0x3f
	.zero		1


	//   ....[60]....
        /*0c98*/ 	.word	0x000117d0
        /*0c9c*/ 	.word	0x00000004
        /*0ca0*/ 	.word	0x00030850
        /*0ca4*/ 	.short	0x010a
        /*0ca6*/ 	.byte	0x3f
	.zero		1


	//   ....[61]....
        /*0ca8*/ 	.word	0x00011820
        /*0cac*/ 	.word	0x0000000d
        /*0cb0*/ 	.word	0x00030850
        /*0cb4*/ 	.short	0x010a
        /*0cb6*/ 	.byte	0x3f
	.zero		1


	//   ....[62]....
        /*0cb8*/ 	.word	0x00011940
        /*0cbc*/ 	.word	0x00000007
        /*0cc0*/ 	.word	0x00030840
        /*0cc4*/ 	.short	0x010a
        /*0cc6*/ 	.byte	0x3f
	.zero		1


	//   ....[63]....
        /*0cc8*/ 	.word	0x00012ca0
        /*0ccc*/ 	.word	0x00000016
        /*0cd0*/ 	.word	0x00030820
        /*0cd4*/ 	.short	0x010a
        /*0cd6*/ 	.byte	0x3f
	.zero		1


	//   ....[64]....
        /*0cd8*/ 	.word	0x00012cf0
        /*0cdc*/ 	.word	0x00000006
        /*0ce0*/ 	.word	0x00030840
        /*0ce4*/ 	.short	0x010a
        /*0ce6*/ 	.byte	0x3f
	.zero		1


	//   ....[65]....
        /*0ce8*/ 	.word	0x000134c0
        /*0cec*/ 	.word	0x00000006
        /*0cf0*/ 	.word	0x00030860
        /*0cf4*/ 	.short	0x010a
        /*0cf6*/ 	.byte	0x3f
	.zero		1


	//   ....[66]....
        /*0cf8*/ 	.word	0x00013d50
        /*0cfc*/ 	.word	0x00000000
        /*0d00*/ 	.word	0x00030860
        /*0d04*/ 	.short	0x010a
        /*0d06*/ 	.byte	0x3f
	.zero		1


	//   ....[67]....
        /*0d08*/ 	.word	0x00014f80
        /*0d0c*/ 	.word	0x00000004
        /*0d10*/ 	.word	0x00030820
        /*0d14*/ 	.short	0x010a
        /*0d16*/ 	.byte	0x3f
	.zero		1


	//   ....[68]....
        /*0d18*/ 	.word	0x00015120
        /*0d1c*/ 	.word	0x00000005
        /*0d20*/ 	.word	0x00030840
        /*0d24*/ 	.short	0x010a
        /*0d26*/ 	.byte	0x3f
	.zero		1


	//   ....[69]....
        /*0d28*/ 	.word	0x00015170
        /*0d2c*/ 	.word	0x0000001b
        /*0d30*/ 	.word	0x00030840
        /*0d34*/ 	.short	0x010a
        /*0d36*/ 	.byte	0x3f
	.zero		1


	//   ....[70]....
        /*0d38*/ 	.word	0x000151c0
        /*0d3c*/ 	.word	0x00000005
        /*0d40*/ 	.word	0x00030860
        /*0d44*/ 	.short	0x010a
        /*0d46*/ 	.byte	0x3f
	.zero		1


	//----- nvinfo : EIATTR_NUM_MBARRIERS
	.align		4
.L_621:
        /*0d48*/ 	.byte	0x03, 0x38
        /*0d4a*/ 	.short	0x0016


	//----- nvinfo : EIATTR_EXIT_INSTR_OFFSETS
	.align		4
        /*0d4c*/ 	.byte	0x04, 0x1c
        /*0d4e*/ 	.short	(.L_623 - .L_622)


	//   ....[0]....
.L_622:
        /*0d50*/ 	.word	0x00000990


	//   ....[1]....
        /*0d54*/ 	.word	0x0000bc30


	//   ....[2]....
        /*0d58*/ 	.word	0x000116b0


	//----- nvinfo : EIATTR_MAX_THREADS
	.align		4
.L_623:
        /*0d5c*/ 	.byte	0x04, 0x05
        /*0d5e*/ 	.short	(.L_625 - .L_624)
.L_624:
        /*0d60*/ 	.word	0x00000180
        /*0d64*/ 	.word	0x00000001
        /*0d68*/ 	.word	0x00000001


	//----- nvinfo : EIATTR_CRS_STACK_SIZE
	.align		4
.L_625:
        /*0d6c*/ 	.byte	0x04, 0x1e
        /*0d6e*/ 	.short	(.L_627 - .L_626)
.L_626:
        /*0d70*/ 	.word	0x00000000


	//----- nvinfo : EIATTR_CBANK_PARAM_SIZE
	.align		4
.L_627:
        /*0d74*/ 	.byte	0x03, 0x19
        /*0d76*/ 	.short	0x0af0


	//----- nvinfo : EIATTR_PARAM_CBANK
	.align		4
        /*0d78*/ 	.byte	0x04, 0x0a
        /*0d7a*/ 	.short	(.L_629 - .L_628)
	.align		4
.L_628:
        /*0d7c*/ 	.word	index@(.nv.constant0._ZN7cutlass13device_kernelIN5flash11enable_sm90INS1_16FlashAttnFwdSm90INS1_25CollectiveMainloopFwdSm90ILi2EN4cute5tupleIJNS5_1CILi1EEES8_S8_EEENS6_IJNS7_ILi128EEENS7_ILi96EEENS7_ILi192EEEEEELi192ENS_6half_tEfNS_4arch4Sm90ELb0ELb0ELb1ELb1ELb1ELb0ELb0ELb1ELb1ELb1ELb1ELb0EEENS1_21CollectiveEpilogueFwdINS6_IJSA_SC_SB_EEES9_SE_SG_Li256ELb1ELb1ELb1ELb0EEENS1_36VarlenDynamicPersistentTileSchedulerILi128ELi96ELi256ELi128ELb1ELb1ELb1ELb0ELb1ELb1EEEEEEEEEvNT_6ParamsE)
        /*0d80*/ 	.short	0x0210
        /*0d82*/ 	.short	0x0af0


	//----- nvinfo : EIATTR_SW_WAR
	.align		4
.L_629:
        /*0d84*/ 	.byte	0x04, 0x36
        /*0d86*/ 	.short	(.L_631 - .L_630)
.L_630:
        /*0d88*/ 	.word	0x00000008
.L_631:


//--------------------- .nv.info._ZN7cutlass13device_kernelIN5flash11enable_sm90INS1_16FlashAttnFwdSm90INS1_25CollectiveMainloopFwdSm90ILi2EN4cute5tupleIJNS5_1CILi1EEES8_S8_EEENS6_IJNS7_ILi128EEENS7_ILi96EEENS7_ILi192EEEEEELi192ENS_6half_tEfNS_4arch4Sm90ELb0ELb0ELb1ELb1ELb1ELb1ELb0ELb1ELb1ELb1ELb1ELb0EEENS1_21CollectiveEpilogueFwdINS6_IJSA_SC_SB_EEES9_SE_SG_Li256ELb1ELb1ELb1ELb0EEENS1_36VarlenDynamicPersistentTileSchedulerILi128ELi96ELi256ELi128ELb1ELb1ELb1ELb0ELb1ELb1EEEEEEEEEvNT_6ParamsE --------------------------
	.section	.nv.info._ZN7cutlass13device_kernelIN5flash11enable_sm90INS1_16FlashAttnFwdSm90INS1_25CollectiveMainloopFwdSm90ILi2EN4cute5tupleIJNS5_1CILi1EEES8_S8_EEENS6_IJNS7_ILi128EEENS7_ILi96EEENS7_ILi192EEEEEELi192ENS_6half_tEfNS_4arch4Sm90ELb0ELb0ELb1ELb1ELb1ELb1ELb0ELb1ELb1ELb1ELb1ELb0EEENS1_21CollectiveEpilogueFwdINS6_IJSA_SC_SB_EEES9_SE_SG_Li256ELb1ELb1ELb1ELb0EEENS1_36VarlenDynamicPersistentTileSchedulerILi128ELi96ELi256ELi128ELb1ELb1ELb1ELb0ELb1ELb1EEEEEEEEEvNT_6ParamsE,"",@"SHT_CUDA_INFO"
	.sectionflags	@""
	.align	4


	//----- nvinfo : EIATTR_CUDA_API_VERSION
	.align		4
        /*0000*/ 	.byte	0x04, 0x37
        /*0002*/ 	.short	(.L_633 - .L_632)
.L_632:
        /*0004*/ 	.word	0x00000082


	//----- nvinfo : EIATTR_KPARAM_INFO
	.align		4
.L_633:
        /*0008*/ 	.byte	0x04, 0x17
        /*000a*/ 	.short	(.L_635 - .L_634)
.L_634:
        /*000c*/ 	.word	0x00000000
        /*0010*/ 	.short	0x0000
        /*0012*/ 	.short	0x0070
        /*0014*/ 	.byte	0x00, 0xf0, 0x01, 0x2a


	//----- nvinfo : EIATTR_SPARSE_MMA_MASK
	.align		4
.L_635:
        /*0018*/ 	.byte	0x03, 0x50
        /*001a*/ 	.short	0x0000


	//----- nvinfo : EIATTR_MAXREG_COUNT
	.align		4
        /*001c*/ 	.byte	0x03, 0x1b
        /*001e*/ 	.short	0x00a8


	//----- nvinfo : EIATTR_NUM_BARRIERS
	.align		4
        /*0020*/ 	.byte	0x02, 0x4c
        /*0022*/ 	.byte	0x10
	.zero		1


	//----- nvinfo : EIATTR_EXTERNS
	.align		4
        /*0024*/ 	.byte	0x04, 0x0f
        /*0026*/ 	.short	(.L_637 - .L_636)


	//   ....[0]....
	.align		4
.L_636:
        /*0028*/ 	.word	index@(__assertfail)


	//----- nvinfo : EIATTR_ANNOTATIONS
	.align		4
.L_637:
        /*002c*/ 	.byte	0x04, 0x55
        /*002e*/ 	.short	(.L_639 - .L_638)


	//   ....[0]....
.L_638:
        /* <DEDUP_REMOVED lines=105> */


	//----- nvinfo : EIATTR_MERCURY_ISA_VERSION
	.align		4
.L_639:
        /*06b0*/ 	.byte	0x03, 0x5f
        /*06b2*/ 	.short	0x0101


	//----- nvinfo : EIATTR_UNUSED_LOAD_BYTE_OFFSET
	.align		4
        /*06b4*/ 	.byte	0x04, 0x44
        /*06b6*/ 	.short	(.L_641 - .L_640)


	//   ....[0]....
.L_640:
        /*06b8*/ 	.word	0x00000a30
        /*06bc*/ 	.word	0x0000fff0


	//   ....[1]....
        /*06c0*/ 	.word	0x00017d90
        /*06c4*/ 	.word	0x0000fff0


	//----- nvinfo : EIATTR_INT_WARP_WIDE_INSTR_OFFSETS
	.align		4
.L_641:
        /*06c8*/ 	.byte	0x04, 0x31
        /*06ca*/ 	.short	(.L_643 - .L_642)


	//   ....[0]....
.L_642:
        /*06cc*/ 	.word	0x00000130


	//   ....[1]....
        /*06d0*/ 	.word	0x00000170


	//   ....[2]....
        /*06d4*/ 	.word	0x000001e0


	//   ....[3]....
        /*06d8*/ 	.word	0x0001e6e0


	//   ....[4]....
        /*06dc*/ 	.word	0x0001e770


	//   ....[5]....
        /*06e0*/ 	.word	0x00021600


	//   ....[6]....
        /*06e4*/ 	.word	0x00021690


	//----- nvinfo : EIATTR_COOP_GROUP_MASK_REGIDS
	.align		4
.L_643:
        /*06e8*/ 	.byte	0x04, 0x29
        /*06ea*/ 	.short	(.L_645 - .L_644)


	//   ....[0]....
.L_644:
        /*06ec*/ 	.word	0xffffffff


	//   ....[1]....
        /*06f0*/ 	.word	0xffffffff


	//   ....[2]....
        /*06f4*/ 	.word	0xffffffff


	//   ....[3]....
        /*06f8*/ 	.word	0xffffffff


	//   ....[4]....
        /*06fc*/ 	.word	0xffffffff


	//   ....[5]....
        /*0700*/ 	.word	0xffffffff


	//   ....[6]....
        /*0704*/ 	.word	0xffffffff


	//   ....[7]....
        /*0708*/ 	.word	0xffffffff


	//   ....[8]....
        /*070c*/ 	.word	0xffffffff


	//   ....[9]....
        /*0710*/ 	.word	0xffffffff


	//   ....[10]....
        /*0714*/ 	.word	0xffffffff


	//   ....[11]....
        /*0718*/ 	.word	0xffffffff


	//   ....[12]....
        /*071c*/ 	.word	0xffffffff


	//   ....[13]....
        /*0720*/ 	.word	0xffffffff


	//   ....[14]....
        /*0724*/ 	.word	0xffffffff


	//   ....[15]....
        /*0728*/ 	.word	0xffffffff


	//   ....[16]....
        /*072c*/ 	.word	0xffffffff


	//   ....[17]....
        /*0730*/ 	.word	0xffffffff


	//   ....[18]....
        /*0734*/ 	.word	0xffffffff


	//   ....[19]....
        /*0738*/ 	.word	0xffffffff


	//   ....[20]....
        /*073c*/ 	.word	0xffffffff


	//   ....[21]....
        /*0740*/ 	.word	0xffffffff


	//   ....[22]....
        /*0744*/ 	.word	0xffffffff


	//   ....[23]....
        /*0748*/ 	.word	0xffffffff


	//   ....[24]....
        /*074c*/ 	.word	0xffffffff


	//   ....[25]....
        /*0750*/ 	.word	0xffffffff


	//   ....[26]....
        /*0754*/ 	.word	0xffffffff


	//   ....[27]....
        /*0758*/ 	.word	0xffffffff


	//   ....[28]....
        /*075c*/ 	.word	0xffffffff


	//   ....[29]....
        /*0760*/ 	.word	0xffffffff


	//   ....[30]....
        /*0764*/ 	.word	0xffffffff


	//   ....[31]....
        /*0768*/ 	.word	0xffffffff


	//   ....[32]....
        /*076c*/ 	.word	0xffffffff


	//   ....[33]....
        /*0770*/ 	.word	0xffffffff


	//   ....[34]....
        /*0774*/ 	.word	0xffffffff


	//   ....[35]....
        /*0778*/ 	.word	0xffffffff


	//   ....[36]....
        /*077c*/ 	.word	0xffffffff


	//   ....[37]....
        /*0780*/ 	.word	0xffffffff


	//   ....[38]....
        /*0784*/ 	.word	0xffffffff


	//   ....[39]....
        /*0788*/ 	.word	0xffffffff


	//   ....[40]....
        /*078c*/ 	.word	0xffffffff


	//   ....[41]....
        /*0790*/ 	.word	0xffffffff


	//   ....[42]....
        /*0794*/ 	.word	0xffffffff


	//   ....[43]....
        /*0798*/ 	.word	0xffffffff


	//   ....[44]....
        /*079c*/ 	.word	0xffffffff


	//   ....[45]....
        /*07a0*/ 	.word	0xffffffff


	//   ....[46]....
        /*07a4*/ 	.word	0xffffffff


	//   ....[47]....
        /*07a8*/ 	.word	0xffffffff


	//   ....[48]....
        /*07ac*/ 	.word	0xffffffff


	//   ....[49]....
        /*07b0*/ 	.word	0xffffffff


	//   ....[50]....
        /*07b4*/ 	.word	0xffffffff


	//   ....[51]....
        /*07b8*/ 	.word	0xffffffff


	//   ....[52]....
        /*07bc*/ 	.word	0xffffffff


	//   ....[53]....
        /*07c0*/ 	.word	0xffffffff


	//   ....[54]....
        /*07c4*/ 	.word	0xffffffff


	//   ....[55]....
        /*07c8*/ 	.word	0xffffffff


	//   ....[56]....
        /*07cc*/ 	.word	0xffffffff


	//   ....[57]....
        /*07d0*/ 	.word	0xffffffff


	//   ....[58]....
        /*07d4*/ 	.word	0xffffffff


	//   ....[59]....
        /*07d8*/ 	.word	0xffffffff


	//   ....[60]....
        /*07dc*/ 	.word	0xffffffff


	//   ....[61]....
        /*07e0*/ 	.word	0xffffffff


	//   ....[62]....
        /*07e4*/ 	.word	0xffffffff


	//   ....[63]....
        /*07e8*/ 	.word	0xffffffff


	//   ....[64]....
        /*07ec*/ 	.word	0xffffffff


	//   ....[65]....
        /*07f0*/ 	.word	0xffffffff


	//   ....[66]....
        /*07f4*/ 	.word	0xffffffff


	//   ....[67]....
        /*07f8*/ 	.word	0xffffffff


	//   ....[68]....
        /*07fc*/ 	.word	0xffffffff


	//   ....[69]....
        /*0800*/ 	.word	0xffffffff


	//   ....[70]....
        /*0804*/ 	.word	0xffffffff


	//   ....[71]....
        /*0808*/ 	.word	0xffffffff


	//   ....[72]....
        /*080c*/ 	.word	0xffffffff


	//   ....[73]....
        /*0810*/ 	.word	0xffffffff


	//   ....[74]....
        /*0814*/ 	.word	0xffffffff


	//   ....[75]....
        /*0818*/ 	.word	0xffffffff


	//   ....[76]....
        /*081c*/ 	.word	0xffffffff


	//   ....[77]....
        /*0820*/ 	.word	0xffffffff


	//   ....[78]....
        /*0824*/ 	.word	0xffffffff


	//   ....[79]....
        /*0828*/ 	.word	0xffffffff


	//   ....[80]....
        /*082c*/ 	.word	0xffffffff


	//   ....[81]....
        /*0830*/ 	.word	0xffffffff


	//   ....[82]....
        /*0834*/ 	.word	0xffffffff


	//   ....[83]....
        /*0838*/ 	.word	0xffffffff


	//   ....[84]....
        /*083c*/ 	.word	0xffffffff


	//   ....[85]....
        /*0840*/ 	.word	0xffffffff


	//   ....[86]....
        /*0844*/ 	.word	0xffffffff


	//   ....[87]....
        /*0848*/ 	.word	0xffffffff


	//   ....[88]....
        /*084c*/ 	.word	0xffffffff


	//   ....[89]....
        /*0850*/ 	.word	0xffffffff


	//   ....[90]....
        /*0854*/ 	.word	0xffffffff


	//   ....[91]....
        /*0858*/ 	.word	0xffffffff


	//   ....[92]....
        /*085c*/ 	.word	0xffffffff


	//   ....[93]....
        /*0860*/ 	.word	0xffffffff


	//   ....[94]....
        /*0864*/ 	.word	0xffffffff


	//   ....[95]....
        /*0868*/ 	.word	0xffffffff


	//   ....[96]....
        /*086c*/ 	.word	0xffffffff


	//   ....[97]....
        /*0870*/ 	.word	0xffffffff


	//   ....[98]....
        /*0874*/ 	.word	0xffffffff


	//   ....[99]....
        /*0878*/ 	.word	0xffffffff


	//   ....[100]....
        /*087c*/ 	.word	0xffffffff


	//   ....[101]....
        /*0880*/ 	.word	0xffffffff


	//   ....[102]....
        /*0884*/ 	.word	0xffffffff


	//   ....[103]....
        /*0888*/ 	.word	0xffffffff


	//   ....[104]....
        /*088c*/ 	.word	0xffffffff


	//   ....[105]....
        /*0890*/ 	.word	0xffffffff


	//   ....[106]....
        /*0894*/ 	.word	0xffffffff


	//   ....[107]....
        /*0898*/ 	.word	0xffffffff


	//   ....[108]....
        /*089c*/ 	.word	0xffffffff


	//   ....[109]....
        /*08a0*/ 	.word	0xffffffff


	//   ....[110]....
        /*08a4*/ 	.word	0xffffffff


	//   ....[111]....
        /*08a8*/ 	.word	0xffffffff


	//   ....[112]....
        /*08ac*/ 	.word	0xffffffff


	//   ....[113]....
        /*08b0*/ 	.word	0xffffffff


	//   ....[114]....
        /*08b4*/ 	.word	0xffffffff


	//   ....[115]....
        /*08b8*/ 	.word	0xffffffff


	//   ....[116]....
        /*08bc*/ 	.word	0xffffffff


	//   ....[117]....
        /*08c0*/ 	.word	0xffffffff


	//   ....[118]....
        /*08c4*/ 	.word	0xffffffff


	//   ....[119]....
        /*08c8*/ 	.word	0xffffffff


	//   ....[120]....
        /*08cc*/ 	.word	0xffffffff


	//   ....[121]....
        /*08d0*/ 	.word	0xffffffff


	//   ....[122]....
        /*08d4*/ 	.word	0xffffffff


	//   ....[123]....
        /*08d8*/ 	.word	0xffffffff


	//   ....[124]....
        /*08dc*/ 	.word	0xffffffff


	//   ....[125]....
        /*08e0*/ 	.word	0xffffffff


	//   ....[126]....
        /*08e4*/ 	.word	0xffffffff


	//   ....[127]....
        /*08e8*/ 	.word	0xffffffff


	//   ....[128]....
        /*08ec*/ 	.word	0xffffffff


	//   ....[129]....
        /*08f0*/ 	.word	0xffffffff


	//   ....[130]....
        /*08f4*/ 	.word	0xffffffff


	//   ....[131]....
        /*08f8*/ 	.word	0xffffffff


	//   ....[132]....
        /*08fc*/ 	.word	0xffffffff


	//   ....[133]....
        /*0900*/ 	.word	0xffffffff


	//   ....[134]....
        /*0904*/ 	.word	0xffffffff


	//   ....[135]....
        /*0908*/ 	.word	0xffffffff


	//   ....[136]....
        /*090c*/ 	.word	0xffffffff


	//   ....[137]....
        /*0910*/ 	.word	0xffffffff


	//   ....[138]....
        /*0914*/ 	.word	0xffffffff


	//   ....[139]....
        /*0918*/ 	.word	0xffffffff


	//   ....[140]....
        /*091c*/ 	.word	0xffffffff


	//   ....[141]....
        /*0920*/ 	.word	0xffffffff


	//   ....[142]....
        /*0924*/ 	.word	0xffffffff


	//   ....[143]....
        /*0928*/ 	.word	0xffffffff


	//   ....[144]....
        /*092c*/ 	.word	0xffffffff


	//   ....[145]....
        /*0930*/ 	.word	0xffffffff


	//   ....[146]....
        /*0934*/ 	.word	0xffffffff


	//   ....[147]....
        /*0938*/ 	.word	0xffffffff


	//   ....[148]....
        /*093c*/ 	.word	0xffffffff


	//   ....[149]....
        /*0940*/ 	.word	0xffffffff


	//   ....[150]....
        /*0944*/ 	.word	0xffffffff


	//   ....[151]....
        /*0948*/ 	.word	0xffffffff


	//   ....[152]....
        /*094c*/ 	.word	0xffffffff


	//   ....[153]....
        /*0950*/ 	.word	0xffffffff


	//   ....[154]....
        /*0954*/ 	.word	0xffffffff


	//   ....[155]....
        /*0958*/ 	.word	0xffffffff


	//   ....[156]....
        /*095c*/ 	.word	0xffffffff


	//   ....[157]....
        /*0960*/ 	.word	0xffffffff


	//   ....[158]....
        /*0964*/ 	.word	0xffffffff


	//   ....[159]....
        /*0968*/ 	.word	0xffffffff


	//   ....[160]....
        /*096c*/ 	.word	0xffffffff


	//   ....[161]....
        /*0970*/ 	.word	0xffffffff


	//   ....[162]....
        /*0974*/ 	.word	0xffffffff


	//   ....[163]....
        /*0978*/ 	.word	0xffffffff


	//   ....[164]....
        /*097c*/ 	.word	0xffffffff


	//   ....[165]....
        /*0980*/ 	.word	0xffffffff


	//   ....[166]....
        /*0984*/ 	.word	0xffffffff


	//   ....[167]....
        /*0988*/ 	.word	0xffffffff


	//   ....[168]....
        /*098c*/ 	.word	0xffffffff


	//   ....[169]....
        /*0990*/ 	.word	0x0500000f


	//   ....[170]....
        /*0994*/ 	.word	0x0500000f


	//   ....[171]....
        /*0998*/ 	.word	0x0500000f


	//   ....[172]....
        /*099c*/ 	.word	0x0500000f


	//   ....[173]....
        /*09a0*/ 	.word	0x0500000f


	//   ....[174]....
        /*09a4*/ 	.word	0x0500000f


	//   ....[175]....
        /*09a8*/ 	.word	0x0500000f


	//   ....[176]....
        /*09ac*/ 	.word	0x0500000f


	//   ....[177]....
        /*09b0*/ 	.word	0x0500000f


	//   ....[178]....
        /*09b4*/ 	.word	0x0500000f


	//   ....[179]....
        /*09b8*/ 	.word	0x0500000f


	//   ....[180]....
        /*09bc*/ 	.word	0x0500000f


	//   ....[181]....
        /*09c0*/ 	.word	0x0500000f


	//   ....[182]....
        /*09c4*/ 	.word	0x0500000f


	//   ....[183]....
        /*09c8*/ 	.word	0x0500000f


	//   ....[184]....
        /*09cc*/ 	.word	0x0500000f


	//   ....[185]....
        /*09d0*/ 	.word	0x0500000f


	//   ....[186]....
        /*09d4*/ 	.word	0x0500000f


	//   ....[187]....
        /*09d8*/ 	.word	0x0500000f


	//   ....[188]....
        /*09dc*/ 	.word	0x0500000f


	//   ....[189]....
        /*09e0*/ 	.word	0x0500000f


	//   ....[190]....
        /*09e4*/ 	.word	0x0500000f


	//   ....[191]....
        /*09e8*/ 	.word	0x0500000f


	//   ....[192]....
        /*09ec*/ 	.word	0x0500000f


	//   ....[193]....
        /*09f0*/ 	.word	0x0500000f


	//   ....[194]....
        /*09f4*/ 	.word	0x0500000f


	//   ....[195]....
        /*09f8*/ 	.word	0x0500000f


	//   ....[196]....
        /*09fc*/ 	.word	0x0500000f


	//   ....[197]....
        /*0a00*/ 	.word	0x0500000f


	//   ....[198]....
        /*0a04*/ 	.word	0x0500000f


	//   ....[199]....
        /*0a08*/ 	.word	0x0500000f


	//   ....[200]....
        /*0a0c*/ 	.word	0x0500000f


	//   ....[201]....
        /*0a10*/ 	.word	0x0500000f


	//   ....[202]....
        /*0a14*/ 	.word	0x0500000f


	//   ....[203]....
        /*0a18*/ 	.word	0x0500000f


	//   ....[204]....
        /*0a1c*/ 	.word	0x0500000f


	//   ....[205]....
        /*0a20*/ 	.word	0x0500000f


	//   ....[206]....
        /*0a24*/ 	.word	0x0500000f


	//   ....[207]....
        /*0a28*/ 	.word	0x0500000f


	//   ....[208]....
        /*0a2c*/ 	.word	0x0500000f


	//   ....[209]....
        /*0a30*/ 	.word	0x0500000f


	//   ....[210]....
        /*0a34*/ 	.word	0x0500000f


	//   ....[211]....
        /*0a38*/ 	.word	0x0500000f


	//   ....[212]....
        /*0a3c*/ 	.word	0x0500000f


	//   ....[213]....
        /*0a40*/ 	.word	0x0500000f


	//   ....[214]....
        /*0a44*/ 	.word	0x0500000f


	//   ....[215]....
        /*0a48*/ 	.word	0x0500000f


	//   ....[216]....
        /*0a4c*/ 	.word	0x0500000f


	//   ....[217]....
        /*0a50*/ 	.word	0x0500000f


	//   ....[218]....
        /*0a54*/ 	.word	0x0500000f


	//   ....[219]....
        /*0a58*/ 	.word	0x0500000f


	//   ....[220]....
        /*0a5c*/ 	.word	0x0500000f


	//   ....[221]....
        /*0a60*/ 	.word	0x0500000f


	//   ....[222]....
        /*0a64*/ 	.word	0x0500000f


	//   ....[223]....
        /*0a68*/ 	.word	0x0500000f


	//   ....[224]....
        /*0a6c*/ 	.word	0x0500000f


	//   ....[225]....
        /*0a70*/ 	.word	0x0500000f


	//   ....[226]....
        /*0a74*/ 	.word	0x0500000f


	//   ....[227]....
        /*0a78*/ 	.word	0x0500000f


	//   ....[228]....
        /*0a7c*/ 	.word	0x0500000f


	//   ....[229]....
        /*0a80*/ 	.word	0x0500000f


	//   ....[230]....
        /*0a84*/ 	.word	0x0500000f


	//   ....[231]....
        /*0a88*/ 	.word	0x0500000f


	//   ....[232]....
        /*0a8c*/ 	.word	0x0500000f


	//   ....[233]....
        /*0a90*/ 	.word	0x0500000f


	//   ....[234]....
        /*0a94*/ 	.word	0x0500000f


	//   ....[235]....
        /*0a98*/ 	.word	0x0500000f


	//   ....[236]....
        /*0a9c*/ 	.word	0x0500000f


	//   ....[237]....
        /*0aa0*/ 	.word	0x0500000f


	//   ....[238]....
        /*0aa4*/ 	.word	0x0500000f


	//   ....[239]....
        /*0aa8*/ 	.word	0x0500000f


	//   ....[240]....
        /*0aac*/ 	.word	0x0500000f


	//   ....[241]....
        /*0ab0*/ 	.word	0x0500000f


	//   ....[242]....
        /*0ab4*/ 	.word	0x0500000f


	//   ....[243]....
        /*0ab8*/ 	.word	0x0500000f


	//   ....[244]....
        /*0abc*/ 	.word	0x0500000f


	//   ....[245]....
        /*0ac0*/ 	.word	0x0500000f


	//   ....[246]....
        /*0ac4*/ 	.word	0x0500000f


	//   ....[247]....
        /*0ac8*/ 	.word	0x0500000f


	//   ....[248]....
        /*0acc*/ 	.word	0x0500000f


	//   ....[249]....
        /*0ad0*/ 	.word	0x0500000f


	//   ....[250]....
        /*0ad4*/ 	.word	0x0500000f


	//   ....[251]....
        /*0ad8*/ 	.word	0x0500000f


	//   ....[252]....
        /*0adc*/ 	.word	0x0500000f


	//   ....[253]....
        /*0ae0*/ 	.word	0x0500000f


	//   ....[254]....
        /*0ae4*/ 	.word	0x0500000f


	//   ....[255]....
        /*0ae8*/ 	.word	0x0500000f


	//   ....[0]....
        /*0aec*/ 	.word	0x0500000f


	//   ....[1]....
        /*0af0*/ 	.word	0x0500000f


	//   ....[2]....
        /*0af4*/ 	.word	0x0500000f


	//   ....[3]....
        /*0af8*/ 	.word	0x0500000f


	//   ....[4]....
        /*0afc*/ 	.word	0x0500000f


	//   ....[5]....
        /*0b00*/ 	.word	0x0500000f


	//   ....[6]....
        /*0b04*/ 	.word	0x0500000f


	//   ....[7]....
        /*0b08*/ 	.word	0x0500000f


	//   ....[8]....
        /*0b0c*/ 	.word	0x0500000f


	//   ....[9]....
        /*0b10*/ 	.word	0x0500000f


	//   ....[10]....
        /*0b14*/ 	.word	0x0500000f


	//   ....[11]....
        /*0b18*/ 	.word	0x0500000f


	//   ....[12]....
        /*0b1c*/ 	.word	0x0500000f


	//   ....[13]....
        /*0b20*/ 	.word	0x0500000f


	//   ....[14]....
        /*0b24*/ 	.word	0x0500000f


	//   ....[15]....
        /*0b28*/ 	.word	0x0500000f


	//   ....[16]....
        /*0b2c*/ 	.word	0x0500000f


	//   ....[17]....
        /*0b30*/ 	.word	0x0500000f


	//----- nvinfo : EIATTR_COOP_GROUP_INSTR_OFFSETS
	.align		4
.L_645:
        /*0b34*/ 	.byte	0x04, 0x28
        /*0b36*/ 	.short	(.L_647 - .L_646)


	//   ....[0]....
.L_646:
        /*0b38*/ 	.word	0x00000060


	//   ....[1]....
        /*0b3c*/ 	.word	0x00000140


	//   ....[2]....
        /*0b40*/ 	.word	0x00000190


	//   ....[3]....
        /*0b44*/ 	.word	0x000003c0


	//   ....[4]....
        /*0b48*/ 	.word	0x00000520


	//   ....[5]....
        /*0b4c*/ 	.word	0x00000640


	//   ....[6]....
        /*0b50*/ 	.word	0x000007a0


	//   ....[7]....
        /*0b54*/ 	.word	0x00003d40


	//   ....[8]....
        /*0b58*/ 	.word	0x00003d50


	//   ....[9]....
        /*0b5c*/ 	.word	0x000052b0


	//   ....[10]....
        /*0b60*/ 	.word	0x000052c0


	//   ....[11]....
        /*0b64*/ 	.word	0x00007330


	//   ....[12]....
        /*0b68*/ 	.word	0x00007340


	//   ....[13]....
        /*0b6c*/ 	.word	0x00008a50


	//   ....[14]....
        /*0b70*/ 	.word	0x00008a60


	//   ....[15]....
        /*0b74*/ 	.word	0x0000a2f0


	//   ....[16]....
        /*0b78*/ 	.word	0x0000a300


	//   ....[17]....
        /*0b7c*/ 	.word	0x0000a590


	//   ....[18]....
        /*0b80*/ 	.word	0x0000a5a0


	//   ....[19]....
        /*0b84*/ 	.word	0x0000aaa0


	//   ....[20]....
        /*0b88*/ 	.word	0x0000aac0


	//   ....[21]....
        /*0b8c*/ 	.word	0x0000ad00


	//   ....[22]....
        /*0b90*/ 	.word	0x0000ad20


	//   ....[23]....
        /*0b94*/ 	.word	0x0000b6f0


	//   ....[24]....
        /*0b98*/ 	.word	0x0000bc50


	//   ....[25]....
        /*0b9c*/ 	.word	0x0000bc60


	//   ....[26]....
        /*0ba0*/ 	.word	0x0000bc70


	//   ....[27]....
        /*0ba4*/ 	.word	0x0000bc80


	//   ....[28]....
        /*0ba8*/ 	.word	0x0000e7e0


	//   ....[29]....
        /*0bac*/ 	.word	0x0000e7f0


	//   ....[30]....
        /*0bb0*/ 	.word	0x0000e800


	//   ....[31]....
        /*0bb4*/ 	.word	0x0000e810


	//   ....[32]....
        /*0bb8*/ 	.word	0x00012e40


	//   ....[33]....
        /*0bbc*/ 	.word	0x00012e70


	//   ....[34]....
        /*0bc0*/ 	.word	0x000132a0


	//   ....[35]....
        /*0bc4*/ 	.word	0x00013360


	//   ....[36]....
        /*0bc8*/ 	.word	0x00015bd0


	//   ....[37]....
        /*0bcc*/ 	.word	0x00015c30


	//   ....[38]....
        /*0bd0*/ 	.word	0x00015f00


	//   ....[39]....
        /*0bd4*/ 	.word	0x00015f20


	//   ....[40]....
        /*0bd8*/ 	.word	0x000174b0


	//   ....[41]....
        /*0bdc*/ 	.word	0x000174c0


	//   ....[42]....
        /*0be0*/ 	.word	0x000174f0


	//   ....[43]....
        /*0be4*/ 	.word	0x00017500


	//   ....[44]....
        /*0be8*/ 	.word	0x00018b30


	//   ....[45]....
        /*0bec*/ 	.word	0x00018b40


	//   ....[46]....
        /*0bf0*/ 	.word	0x00018b50


	//   ....[47]....
        /*0bf4*/ 	.word	0x00018b60


	//   ....[48]....
        /*0bf8*/ 	.word	0x00019440


	//   ....[49]....
        /*0bfc*/ 	.word	0x000194a0


	//   ....[50]....
        /*0c00*/ 	.word	0x000195d0


	//   ....[51]....
        /*0c04*/ 	.word	0x00019600


	//   ....[52]....
        /*0c08*/ 	.word	0x00019720


	//   ....[53]....
        /*0c0c*/ 	.word	0x00019740


	//   ....[54]....
        /*0c10*/ 	.word	0x00019850


	//   ....[55]....
        /*0c14*/ 	.word	0x00019870


	//   ....[56]....
        /*0c18*/ 	.word	0x00019f30


	//   ....[57]....
        /*0c1c*/ 	.word	0x00019f40


	//   ....[58]....
        /*0c20*/ 	.word	0x0001a580


	//   ....[59]....
        /*0c24*/ 	.word	0x0001a590


	//   ....[60]....
        /*0c28*/ 	.word	0x0001b4c0


	//   ....[61]....
        /*0c2c*/ 	.word	0x0001b4f0


	//   ....[62]....
        /*0c30*/ 	.word	0x0001b600


	//   ....[63]....
        /*0c34*/ 	.word	0x0001b620


	//   ....[64]....
        /*0c38*/ 	.word	0x0001b720


	//   ....[65]....
        /*0c3c*/ 	.word	0x0001b740


	//   ....[66]....
        /*0c40*/ 	.word	0x0001b850


	//   ....[67]....
        /*0c44*/ 	.word	0x0001b870


	//   ....[68]....
        /*0c48*/ 	.word	0x0001ba00


	//   ....[69]....
        /*0c4c*/ 	.word	0x0001bc10


	//   ....[70]....
        /*0c50*/ 	.word	0x0001bc40


	//   ....[71]....
        /*0c54*/ 	.word	0x0001bc70


	//   ....[72]....
        /*0c58*/ 	.word	0x0001bca0


	//   ....[73]....
        /*0c5c*/ 	.word	0x0001bcd0


	//   ....[74]....
        /*0c60*/ 	.word	0x0001bd00


	//   ....[75]....
        /*0c64*/ 	.word	0x0001be90


	//   ....[76]....
        /*0c68*/ 	.word	0x0001bec0


	//   ....[77]....
        /*0c6c*/ 	.word	0x0001bef0


	//   ....[78]....
        /*0c70*/ 	.word	0x0001bf20


	//   ....[79]....
        /*0c74*/ 	.word	0x0001bf50


	//   ....[80]....
        /*0c78*/ 	.word	0x0001bf80


	//   ....[81]....
        /*0c7c*/ 	.word	0x0001c010


	//   ....[82]....
        /*0c80*/ 	.word	0x0001c040


	//   ....[83]....
        /*0c84*/ 	.word	0x0001c050


	//   ....[84]....
        /*0c88*/ 	.word	0x0001c0e0


	//   ....[85]....
        /*0c8c*/ 	.word	0x0001d050


	//   ....[86]....
        /*0c90*/ 	.word	0x0001f2b0


	//   ....[87]....
        /*0c94*/ 	.word	0x0001f2d0


	//   ....[88]....
        /*0c98*/ 	.word	0x0001f380


	//   ....[89]....
        /*0c9c*/ 	.word	0x0001f3a0


	//   ....[90]....
        /*0ca0*/ 	.word	0x0001f440


	//   ....[91]....
        /*0ca4*/ 	.word	0x0001f460


	//   ....[92]....
        /*0ca8*/ 	.word	0x0001f500


	//   ....[93]....
        /*0cac*/ 	.word	0x0001f520


	//   ....[94]....
        /*0cb0*/ 	.word	0x0001f5c0


	//   ....[95]....
        /*0cb4*/ 	.word	0x0001f5e0


	//   ....[96]....
        /*0cb8*/ 	.word	0x0001f5f0


	//   ....[97]....
        /*0cbc*/ 	.word	0x0001f680


	//   ....[98]....
        /*0cc0*/ 	.word	0x0001fdb0


	//   ....[99]....
        /*0cc4*/ 	.word	0x0001fde0


	//   ....[100]....
        /*0cc8*/ 	.word	0x0001fe40


	//   ....[101]....
        /*0ccc*/ 	.word	0x0001fe90


	//   ....[102]....
        /*0cd0*/ 	.word	0x0001fed0


	//   ....[103]....
        /*0cd4*/ 	.word	0x0001ff40


	//   ....[104]....
        /*0cd8*/ 	.word	0x0001ff80


	//   ....[105]....
        /*0cdc*/ 	.word	0x0001fff0


	//   ....[106]....
        /*0ce0*/ 	.word	0x00020030


	//   ....[107]....
        /*0ce4*/ 	.word	0x000200a0


	//   ....[108]....
        /*0ce8*/ 	.word	0x000200e0


	//   ....[109]....
        /*0cec*/ 	.word	0x00020150


	//   ....[110]....
        /*0cf0*/ 	.word	0x00020190


	//   ....[111]....
        /*0cf4*/ 	.word	0x00020200


	//   ....[112]....
        /*0cf8*/ 	.word	0x00020220


	//   ....[113]....
        /*0cfc*/ 	.word	0x00020250


	//   ....[114]....
        /*0d00*/ 	.word	0x00020a50


	//   ....[115]....
        /*0d04*/ 	.word	0x00020a60


	//   ....[116]....
        /*0d08*/ 	.word	0x00020a90


	//   ....[117]....
        /*0d0c*/ 	.word	0x00020ae0


	//   ....[118]....
        /*0d10*/ 	.word	0x00020af0


	//   ....[119]....
        /*0d14*/ 	.word	0x00020b50


	//   ....[120]....
        /*0d18*/ 	.word	0x00020b80


	//   ....[121]....
        /*0d1c*/ 	.word	0x00020bc0


	//   ....[122]....
        /*0d20*/ 	.word	0x00020bf0


	//   ....[123]....
        /*0d24*/ 	.word	0x00020c30


	//   ....[124]....
        /*0d28*/ 	.word	0x00020c60


	//   ....[125]....
        /*0d2c*/ 	.word	0x00020ca0


	//   ....[126]....
        /*0d30*/ 	.word	0x00020f40


	//   ....[127]....
        /*0d34*/ 	.word	0x00020f60


	//   ....[128]....
        /*0d38*/ 	.word	0x00020f70


	//   ....[129]....
        /*0d3c*/ 	.word	0x00021000


	//   ....[130]....
        /*0d40*/ 	.word	0x00021010


	//   ....[131]....
        /*0d44*/ 	.word	0x000210a0


	//   ....[132]....
        /*0d48*/ 	.word	0x000210b0


	//   ....[133]....
        /*0d4c*/ 	.word	0x00021140


	//   ....[134]....
        /*0d50*/ 	.word	0x00021150


	//   ....[135]....
        /*0d54*/ 	.word	0x000211e0


	//   ....[136]....
        /*0d58*/ 	.word	0x000211f0


	//   ....[137]....
        /*0d5c*/ 	.word	0x00021200


	//   ....[138]....
        /*0d60*/ 	.word	0x000217f0


	//   ....[139]....
        /*0d64*/ 	.word	0x00021830


	//   ....[140]....
        /*0d68*/ 	.word	0x00021860


	//   ....[141]....
        /*0d6c*/ 	.word	0x000218a0


	//   ....[142]....
        /*0d70*/ 	.word	0x00021930


	//   ....[143]....
        /*0d74*/ 	.word	0x00021960


	//   ....[144]....
        /*0d78*/ 	.word	0x000219d0


	//   ....[145]....
        /*0d7c*/ 	.word	0x000219f0


	//   ....[146]....
        /*0d80*/ 	.word	0x00021a70


	//   ....[147]....
        /*0d84*/ 	.word	0x00021aa0


	//   ....[148]....
        /*0d88*/ 	.word	0x00021ad0


	//   ....[149]....
        /*0d8c*/ 	.word	0x00021b20


	//   ....[150]....
        /*0d90*/ 	.word	0x00021f50


	//   ....[151]....
        /*0d94*/ 	.word	0x00021f80


	//   ....[152]....
        /*0d98*/ 	.word	0x00021ff0


	//   ....[153]....
        /*0d9c*/ 	.word	0x00022020


	//   ....[154]....
        /*0da0*/ 	.word	0x00022050


	//   ....[155]....
        /*0da4*/ 	.word	0x00022080


	//   ....[156]....
        /*0da8*/ 	.word	0x000220b0


	//   ....[157]....
        /*0dac*/ 	.word	0x000220e0


	//   ....[158]....
        /*0db0*/ 	.word	0x00022280


	//   ....[159]....
        /*0db4*/ 	.word	0x000222b0


	//   ....[160]....
        /*0db8*/ 	.word	0x000222e0


	//   ....[161]....
        /*0dbc*/ 	.word	0x00022310


	//   ....[162]....
        /*0dc0*/ 	.word	0x00022340


	//   ....[163]....
        /*0dc4*/ 	.word	0x00022370


	//   ....[164]....
        /*0dc8*/ 	.word	0x00022430


	//   ....[165]....
        /*0dcc*/ 	.word	0x00022450


	//   ....[166]....
        /*0dd0*/ 	.word	0x00022460


	//   ....[167]....
        /*0dd4*/ 	.word	0x000224c0


	//   ....[168]....
        /*0dd8*/ 	.word	0x00022ae0


	//   ....[169]....
        /*0ddc*/ 	.word	0x00022e00


	//   ....[170]....
        /*0de0*/ 	.word	0x00022e90


	//   ....[171]....
        /*0de4*/ 	.word	0x00022f30


	//   ....[172]....
        /*0de8*/ 	.word	0x00022fc0


	//   ....[173]....
        /*0dec*/ 	.word	0x000230b0


	//   ....[174]....
        /*0df0*/ 	.word	0x00023140


	//   ....[175]....
        /*0df4*/ 	.word	0x000231e0


	//   ....[176]....
        /*0df8*/ 	.word	0x00023270


	//   ....[177]....
        /*0dfc*/ 	.word	0x00023360


	//   ....[178]....
        /*0e00*/ 	.word	0x000233f0


	//   ....[179]....
        /*0e04*/ 	.word	0x00023490


	//   ....[180]....
        /*0e08*/ 	.word	0x00023520


	//   ....[181]....
        /*0e0c*/ 	.word	0x00023610


	//   ....[182]....
        /*0e10*/ 	.word	0x000236a0


	//   ....[183]....
        /*0e14*/ 	.word	0x000236f0


	//   ....[184]....
        /*0e18*/ 	.word	0x00023740


	//   ....[185]....
        /*0e1c*/ 	.word	0x00023830


	//   ....[186]....
        /*0e20*/ 	.word	0x000238c0


	//   ....[187]....
        /*0e24*/ 	.word	0x00023910


	//   ....[188]....
        /*0e28*/ 	.word	0x00023960


	//   ....[189]....
        /*0e2c*/ 	.word	0x00023bc0


	//   ....[190]....
        /*0e30*/ 	.word	0x00023ea0


	//   ....[191]....
        /*0e34*/ 	.word	0x00023f90


	//   ....[192]....
        /*0e38*/ 	.word	0x00024030


	//   ....[193]....
        /*0e3c*/ 	.word	0x00024090


	//   ....[194]....
        /*0e40*/ 	.word	0x000241a0


	//   ....[195]....
        /*0e44*/ 	.word	0x00024210


	//   ....[196]....
        /*0e48*/ 	.word	0x00024320


	//   ....[197]....
        /*0e4c*/ 	.word	0x00024390


	//   ....[198]....
        /*0e50*/ 	.word	0x000244a0


	//   ....[199]....
        /*0e54*/ 	.word	0x00024510


	//   ....[200]....
        /*0e58*/ 	.word	0x00024620


	//   ....[201]....
        /*0e5c*/ 	.word	0x00024690


	//   ....[202]....
        /*0e60*/ 	.word	0x00024770


	//   ....[203]....
        /*0e64*/ 	.word	0x00024870


	//   ....[204]....
        /*0e68*/ 	.word	0x000248e0


	//   ....[205]....
        /*0e6c*/ 	.word	0x00024960


	//   ....[206]....
        /*0e70*/ 	.word	0x00024a20


	//   ....[207]....
        /*0e74*/ 	.word	0x00024aa0


	//   ....[208]....
        /*0e78*/ 	.word	0x00024b80


	//   ....[209]....
        /*0e7c*/ 	.word	0x00024c00


	//   ....[210]....
        /*0e80*/ 	.word	0x00024ce0


	//   ....[211]....
        /*0e84*/ 	.word	0x00024d60


	//   ....[212]....
        /*0e88*/ 	.word	0x00024e40


	//   ....[213]....
        /*0e8c*/ 	.word	0x00024ec0


	//   ....[214]....
        /*0e90*/ 	.word	0x00024fa0


	//   ....[215]....
        /*0e94*/ 	.word	0x00025020


	//   ....[216]....
        /*0e98*/ 	.word	0x00025100


	//   ....[217]....
        /*0e9c*/ 	.word	0x00025180


	//   ....[218]....
        /*0ea0*/ 	.word	0x00025240


	//   ....[219]....
        /*0ea4*/ 	.word	0x00025370


	//   ....[220]....
        /*0ea8*/ 	.word	0x00025440


	//   ....[221]....
        /*0eac*/ 	.word	0x000254a0


	//   ....[222]....
        /*0eb0*/ 	.word	0x000255b0


	//   ....[223]....
        /*0eb4*/ 	.word	0x00025610


	//   ....[224]....
        /*0eb8*/ 	.word	0x000256e0


	//   ....[225]....
        /*0ebc*/ 	.word	0x00025740


	//   ....[226]....
        /*0ec0*/ 	.word	0x00025810


	//   ....[227]....
        /*0ec4*/ 	.word	0x00025870


	//   ....[228]....
        /*0ec8*/ 	.word	0x00025940


	//   ....[229]....
        /*0ecc*/ 	.word	0x00025a30


	//   ....[230]....
        /*0ed0*/ 	.word	0x00025ac0


	//   ....[231]....
        /*0ed4*/ 	.word	0x00025bb0


	//   ....[232]....
        /*0ed8*/ 	.word	0x00025c50


	//   ....[233]....
        /*0edc*/ 	.word	0x00025cb0


	//   ....[234]....
        /*0ee0*/ 	.word	0x00025db0


	//   ....[235]....
        /*0ee4*/ 	.word	0x00025e10


	//   ....[236]....
        /*0ee8*/ 	.word	0x00025f10


	//   ....[237]....
        /*0eec*/ 	.word	0x00025f70


	//   ....[238]....
        /*0ef0*/ 	.word	0x00026070


	//   ....[239]....
        /*0ef4*/ 	.word	0x000260d0


	//   ....[240]....
        /*0ef8*/ 	.word	0x000261d0


	//   ....[241]....
        /*0efc*/ 	.word	0x00026230


	//   ....[242]....
        /*0f00*/ 	.word	0x00026300


	//   ....[243]....
        /*0f04*/ 	.word	0x00026440


	//   ....[244]....
        /*0f08*/ 	.word	0x000264f0


	//   ....[245]....
        /*0f0c*/ 	.word	0x000265c0


	//   ....[246]....
        /*0f10*/ 	.word	0x00026690


	//   ....[247]....
        /*0f14*/ 	.word	0x000266f0


	//   ....[248]....
        /*0f18*/ 	.word	0x000267e0


	//   ....[249]....
        /*0f1c*/ 	.word	0x00026840


	//   ....[250]....
        /*0f20*/ 	.word	0x00026930


	//   ....[251]....
        /*0f24*/ 	.word	0x00026990


	//   ....[252]....
        /*0f28*/ 	.word	0x00026a80


	//   ....[253]....
        /*0f2c*/ 	.word	0x00026ae0


	//   ....[254]....
        /*0f30*/ 	.word	0x00026bc0


	//   ....[255]....
        /*0f34*/ 	.word	0x00026c50


	//   ....[0]....
        /*0f38*/ 	.word	0x00026cf0


	//   ....[1]....
        /*0f3c*/ 	.word	0x00026e70


	//   ....[2]....
        /*0f40*/ 	.word	0x00026ee0


	//   ....[3]....
        /*0f44*/ 	.word	0x00026f50


	//   ....[4]....
        /*0f48*/ 	.word	0x00026fc0


	//   ....[5]....
        /*0f4c*/ 	.word	0x00027030


	//   ....[6]....
        /*0f50*/ 	.word	0x000270b0


	//   ....[7]....
        /*0f54*/ 	.word	0x00027130


	//   ....[8]....
        /*0f58*/ 	.word	0x000271c0


	//   ....[9]....
        /*0f5c*/ 	.word	0x00027230


	//   ....[10]....
        /*0f60*/ 	.word	0x000272a0


	//   ....[11]....
        /*0f64*/ 	.word	0x00027310


	//   ....[12]....
        /*0f68*/ 	.word	0x00027390


	//   ....[13]....
        /*0f6c*/ 	.word	0x00027400


	//   ....[14]....
        /*0f70*/ 	.word	0x000274a0


	//   ....[15]....
        /*0f74*/ 	.word	0x000274f0


	//   ....[16]....
        /*0f78*/ 	.word	0x00027580


	//   ....[17]....
        /*0f7c*/ 	.word	0x000276b0


	//----- nvinfo : EIATTR_REG_RECONFIG
	.align		4
.L_647:
        /*0f80*/ 	.byte	0x01, 0x54
	.zero		2


	//----- nvinfo : EIATTR_SYSCALL_OFFSETS
	.align		4
        /*0f84*/ 	.byte	0x04, 0x46
        /*0f86*/ 	.short	(.L_649 - .L_648)


	//   ....[0]....
.L_648:
        /*0f88*/ 	.word	0x000021b0


	//   ....[1]....
        /*0f8c*/ 	.word	0x00002300


	//   ....[2]....
        /*0f90*/ 	.word	0x0000b860


	//   ....[3]....
        /*0f94*/ 	.word	0x0000bbd0


	//   ....[4]....
        /*0f98*/ 	.word	0x0001e8d0


	//   ....[5]....
        /*0f9c*/ 	.word	0x0001ea20


	//   ....[6]....
        /*0fa0*/ 	.word	0x0001eb10


	//   ....[7]....
        /*0fa4*/ 	.word	0x0001fa40


	//----- nvinfo : EIATTR_MBARRIER_INSTR_OFFSETS
	.align		4
.L_649:
        /*0fa8*/ 	.byte	0x04, 0x39
        /*0faa*/ 	.short	(.L_651 - .L_650)


	//   ....[0]....
.L_650:
        /*0fac*/ 	.word	0x00000270
        /*0fb0*/ 	.word	0x000000ff
        /*0fb4*/ 	.word	0x00030800
        /*0fb8*/ 	.short	0x0100
        /*0fba*/ 	.byte	0x08
	.zero		1


	//   ....[1]....
        /*0fbc*/ 	.word	0x00000280
        /*0fc0*/ 	.word	0x000000ff
        /*0fc4*/ 	.word	0x00030820
        /*0fc8*/ 	.short	0x0100
        /*0fca*/ 	.byte	0x08
	.zero		1


	//   ....[2]....
        /*0fcc*/ 	.word	0x00000370
        /*0fd0*/ 	.word	0x000000ff
        /*0fd4*/ 	.word	0x00030830
        /*0fd8*/ 	.short	0x0100
        /*0fda*/ 	.byte	0x08
	.zero		1


	//   ....[3]....
        /*0fdc*/ 	.word	0x00000380
        /*0fe0*/ 	.word	0x000000ff
        /*0fe4*/ 	.word	0x00030840
        /*0fe8*/ 	.short	0x0100
        /*0fea*/ 	.byte	0x08
	.zero		1


	//   ....[4]....
        /*0fec*/ 	.word	0x00000390
        /*0ff0*/ 	.word	0x000000ff
        /*0ff4*/ 	.word	0x00030838
        /*0ff8*/ 	.short	0x0100
        /*0ffa*/ 	.byte	0x08
	.zero		1


	//   ....[5]....
        /*0ffc*/ 	.word	0x000003a0
        /*1000*/ 	.word	0x000000ff
        /*1004*/ 	.word	0x00030848
        /*1008*/ 	.short	0x0100
        /*100a*/ 	.byte	0x08
	.zero		1


	//   ....[6]....
        /*100c*/ 	.word	0x000004d0
        /*1010*/ 	.word	0x000000ff
        /*1014*/ 	.word	0x00030850
        /*1018*/ 	.short	0x0100
        /*101a*/ 	.byte	0x08
	.zero		1


	//   ....[7]....
        /*101c*/ 	.word	0x000004e0
        /*1020*/ 	.word	0x000000ff
        /*1024*/ 	.word	0x00030860
        /*1028*/ 	.short	0x0100
        /*102a*/ 	.byte	0x08
	.zero		1


	//   ....[8]....
        /*102c*/ 	.word	0x000004f0
        /*1030*/ 	.word	0x000000ff
        /*1034*/ 	.word	0x00030858
        /*1038*/ 	.short	0x0100
        /*103a*/ 	.byte	0x08
	.zero		1


	//   ....[9]....
        /*103c*/ 	.word	0x00000500
        /*1040*/ 	.word	0x000000ff
        /*1044*/ 	.word	0x00030868
        /*1048*/ 	.short	0x0100
        /*104a*/ 	.byte	0x08
	.zero		1


	//   ....[10]....
        /*104c*/ 	.word	0x000005f0
        /*1050*/ 	.word	0x000000ff
        /*1054*/ 	.word	0x00030870
        /*1058*/ 	.short	0x0100
        /*105a*/ 	.byte	0x06
	.zero		1


	//   ....[11]....
        /*105c*/ 	.word	0x00000600
        /*1060*/ 	.word	0x000000ff
        /*1064*/ 	.word	0x00030880
        /*1068*/ 	.short	0x0100
        /*106a*/ 	.byte	0x06
	.zero		1


	//   ....[12]....
        /*106c*/ 	.word	0x00000610
        /*1070*/ 	.word	0x000000ff
        /*1074*/ 	.word	0x00030878
        /*1078*/ 	.short	0x0100
        /*107a*/ 	.byte	0x06
	.zero		1


	//   ....[13]....
        /*107c*/ 	.word	0x00000620
        /*1080*/ 	.word	0x000000ff
        /*1084*/ 	.word	0x00030888
        /*1088*/ 	.short	0x0100
        /*108a*/ 	.byte	0x06
	.zero		1


	//   ....[14]....
        /*108c*/ 	.word	0x00000750
        /*1090*/ 	.word	0x000000ff
        /*1094*/ 	.word	0x00030890
        /*1098*/ 	.short	0x0100
        /*109a*/ 	.byte	0x08
	.zero		1


	//   ....[15]....
        /*109c*/ 	.word	0x00000760
        /*10a0*/ 	.word	0x000000ff
        /*10a4*/ 	.word	0x000308a0
        /*10a8*/ 	.short	0x0100
        /*10aa*/ 	.byte	0x08
	.zero		1


	//   ....[16]....
        /*10ac*/ 	.word	0x00000770
        /*10b0*/ 	.word	0x000000ff
        /*10b4*/ 	.word	0x00030898
        /*10b8*/ 	.short	0x0100
        /*10ba*/ 	.byte	0x08
	.zero		1


	//   ....[17]....
        /*10bc*/ 	.word	0x00000780
        /*10c0*/ 	.word	0x000000ff
        /*10c4*/ 	.word	0x000308a8
        /*10c8*/ 	.short	0x0100
        /*10ca*/ 	.byte	0x08
	.zero		1


	//   ....[18]....
        /*10cc*/ 	.word	0x000008b0
        /*10d0*/ 	.word	0x000000ff
        /*10d4*/ 	.word	0x000308b0
        /*10d8*/ 	.short	0x0100
        /*10da*/ 	.byte	0x08
	.zero		1


	//   ....[19]....
        /*10dc*/ 	.word	0x000008c0
        /*10e0*/ 	.word	0x000000ff
        /*10e4*/ 	.word	0x000308c0
        /*10e8*/ 	.short	0x0100
        /*10ea*/ 	.byte	0x08
	.zero		1


	//   ....[20]....
        /*10ec*/ 	.word	0x000008d0
        /*10f0*/ 	.word	0x000000ff
        /*10f4*/ 	.word	0x000308b8
        /*10f8*/ 	.short	0x0100
        /*10fa*/ 	.byte	0x08
	.zero		1


	//   ....[21]....
        /*10fc*/ 	.word	0x000008e0
        /*1100*/ 	.word	0x000000ff
        /*1104*/ 	.word	0x000308c8
        /*1108*/ 	.short	0x0100
        /*110a*/ 	.byte	0x08
	.zero		1


	//   ....[22]....
        /*110c*/ 	.word	0x00003cf0
        /*1110*/ 	.word	0x00000054
        /*1114*/ 	.word	0x00030890
        /*1118*/ 	.short	0x010a
        /*111a*/ 	.byte	0x3f
	.zero		1


	//   ....[23]....
        /*111c*/ 	.word	0x000072c0
        /*1120*/ 	.word	0x00000054
        /*1124*/ 	.word	0x00030890
        /*1128*/ 	.short	0x010a
        /*112a*/ 	.byte	0x3f
	.zero		1


	//   ....[24]....
        /*112c*/ 	.word	0x0000a150
        /*1130*/ 	.word	0x00000054
        /*1134*/ 	.word	0x00030890
        /*1138*/ 	.short	0x010a
        /*113a*/ 	.byte	0x3f
	.zero		1


	//   ....[25]....
        /*113c*/ 	.word	0x0000a8f0
        /*1140*/ 	.word	0x0000000b
        /*1144*/ 	.word	0x00000000
        /*1148*/ 	.short	0x0101
        /*114a*/ 	.byte	0x3f
	.zero		1


	//   ....[26]....
        /*114c*/ 	.word	0x0000a930
        /*1150*/ 	.word	0x00000054
        /*1154*/ 	.word	0x000308b0
        /*1158*/ 	.short	0x010a
        /*115a*/ 	.byte	0x3f
	.zero		1


	//   ....[27]....
        /*115c*/ 	.word	0x0000b050
        /*1160*/ 	.word	0x00000054
        /*1164*/ 	.word	0x00000000
        /*1168*/ 	.short	0x0101
        /*116a*/ 	.byte	0x3f
	.zero		1


	//   ....[28]....
        /*116c*/ 	.word	0x0000b8f0
        /*1170*/ 	.word	0x00000002
        /*1174*/ 	.word	0x00030800
        /*1178*/ 	.short	0x010a
        /*117a*/ 	.byte	0x3f
	.zero		1


	//   ....[29]....
        /*117c*/ 	.word	0x0000b940
        /*1180*/ 	.word	0x00000002
        /*1184*/ 	.word	0x00030800
        /*1188*/ 	.short	0x010a
        /*118a*/ 	.byte	0x3f
	.zero		1


	//   ....[30]....
        /*118c*/ 	.word	0x0000c7b0
        /*1190*/ 	.word	0x00000002
        /*1194*/ 	.word	0x00030800
        /*1198*/ 	.short	0x010a
        /*119a*/ 	.byte	0x3f
	.zero		1


	//   ....[31]....
        /*119c*/ 	.word	0x0000f080
        /*11a0*/ 	.word	0x00000002
        /*11a4*/ 	.word	0x00030800
        /*11a8*/ 	.short	0x010a
        /*11aa*/ 	.byte	0x3f
	.zero		1


	//   ....[32]....
        /*11ac*/ 	.word	0x00011590
        /*11b0*/ 	.word	0x00000003
        /*11b4*/ 	.word	0x00030830
        /*11b8*/ 	.short	0x010a
        /*11ba*/ 	.byte	0x3f
	.zero		1


	//   ....[33]....
        /*11bc*/ 	.word	0x000115e0
        /*11c0*/ 	.word	0x00000003
        /*11c4*/ 	.word	0x00030830
        /*11c8*/ 	.short	0x010a
        /*11ca*/ 	.byte	0x3f
	.zero		1


	//   ....[34]....
        /*11cc*/ 	.word	0x00012330
        /*11d0*/ 	.word	0x00000003
        /*11d4*/ 	.word	0x00000000
        /*11d8*/ 	.short	0x0101
        /*11da*/ 	.byte	0x3f
	.zero		1


	//   ....[35]....
        /*11dc*/ 	.word	0x000142b0
        /*11e0*/ 	.word	0x00000000
        /*11e4*/ 	.word	0x00030830
        /*11e8*/ 	.short	0x010a
        /*11ea*/ 	.byte	0x3f
	.zero		1


	//   ....[36]....
        /*11ec*/ 	.word	0x00014330
        /*11f0*/ 	.word	0x00000000
        /*11f4*/ 	.word	0x00030830
        /*11f8*/ 	.short	0x010a
        /*11fa*/ 	.byte	0x3f
	.zero		1


	//   ....[37]....
        /*11fc*/ 	.word	0x00015200
        /*1200*/ 	.word	0x0000000c
        /*1204*/ 	.word	0x00030850
        /*1208*/ 	.short	0x010a
        /*120a*/ 	.byte	0x3f
	.zero		1


	//   ....[38]....
        /*120c*/ 	.word	0x00015250
        /*1210*/ 	.word	0x0000000c
        /*1214*/ 	.word	0x00030850
        /*1218*/ 	.short	0x010a
        /*121a*/ 	.byte	0x3f
	.zero		1


	//   ....[39]....
        /*121c*/ 	.word	0x00015650
        /*1220*/ 	.word	0x00000000
        /*1224*/ 	.word	0x00000000
        /*1228*/ 	.short	0x0101
        /*122a*/ 	.byte	0x3f
	.zero		1


	//   ....[40]....
        /*122c*/ 	.word	0x00016950
        /*1230*/ 	.word	0x0000000c
        /*1234*/ 	.word	0x00000000
        /*1238*/ 	.short	0x0101
        /*123a*/ 	.byte	0x3f
	.zero		1


	//   ....[41]....
        /*123c*/ 	.word	0x00017160
        /*1240*/ 	.word	0x00000006
        /*1244*/ 	.word	0x00030850
        /*1248*/ 	.short	0x010a
        /*124a*/ 	.byte	0x3f
	.zero		1


	//   ....[42]....
        /*124c*/ 	.word	0x00017200
        /*1250*/ 	.word	0x00000006
        /*1254*/ 	.word	0x00030850
        /*1258*/ 	.short	0x010a
        /*125a*/ 	.byte	0x3f
	.zero		1


	//   ....[43]....
        /*125c*/ 	.word	0x00017700
        /*1260*/ 	.word	0x000000e0
        /*1264*/ 	.word	0x00000000
        /*1268*/ 	.short	0x0101
        /*126a*/ 	.byte	0x3f
	.zero		1


	//   ....[44]....
        /*126c*/ 	.word	0x00019460
        /*1270*/ 	.word	0x00000000
        /*1274*/ 	.word	0x00000000
        /*1278*/ 	.short	0x0101
        /*127a*/ 	.byte	0x3f
	.zero		1


	//   ....[45]....
        /*127c*/ 	.word	0x00019f20
        /*1280*/ 	.word	0x0000003e
        /*1284*/ 	.word	0x00000000
        /*1288*/ 	.short	0x0101
        /*128a*/ 	.byte	0x3f
	.zero		1


	//   ....[46]....
        /*128c*/ 	.word	0x0001d130
        /*1290*/ 	.word	0x00000016
        /*1294*/ 	.word	0x00030820
        /*1298*/ 	.short	0x010a
        /*129a*/ 	.byte	0x3f
	.zero		1


	//   ....[47]....
        /*129c*/ 	.word	0x0001d1c0
        /*12a0*/ 	.word	0x0000000c
        /*12a4*/ 	.word	0x000308a0
        /*12a8*/ 	.short	0x010a
        /*12aa*/ 	.byte	0x3f
	.zero		1


	//   ....[48]....
        /*12ac*/ 	.word	0x0001d610
        /*12b0*/ 	.word	0x0000000c
        /*12b4*/ 	.word	0x000308c0
        /*12b8*/ 	.short	0x010a
        /*12ba*/ 	.byte	0x3f
	.zero		1


	//   ....[49]....
        /*12bc*/ 	.word	0x0001db20
        /*12c0*/ 	.word	0x0000000b
        /*12c4*/ 	.word	0x000308a0
        /*12c8*/ 	.short	0x010a
        /*12ca*/ 	.byte	0x3f
	.zero		1


	//   ....[50]....
        /*12cc*/ 	.word	0x0001df60
        /*12d0*/ 	.word	0x0000000b
        /*12d4*/ 	.word	0x000308c0
        /*12d8*/ 	.short	0x010a
        /*12da*/ 	.byte	0x3f
	.zero		1


	//   ....[51]....
        /*12dc*/ 	.word	0x0001f0a0
        /*12e0*/ 	.word	0x00000007
        /*12e4*/ 	.word	0x00030840
        /*12e8*/ 	.short	0x010a
        /*12ea*/ 	.byte	0x3f
	.zero		1


	//   ....[52]....
        /*12ec*/ 	.word	0x0001f740
        /*12f0*/ 	.word	0x00000007
        /*12f4*/ 	.word	0x00030830
        /*12f8*/ 	.short	0x0107
        /*12fa*/ 	.byte	0x3f
	.zero		1


	//   ....[53]....
        /*12fc*/ 	.word	0x0001f810
        /*1300*/ 	.word	0x00000007
        /*1304*/ 	.word	0x00030830
        /*1308*/ 	.short	0x0101
        /*130a*/ 	.byte	0x3f
	.zero		1


	//   ....[54]....
        /*130c*/ 	.word	0x00020370
        /*1310*/ 	.word	0x00000016
        /*1314*/ 	.word	0x00030800
        /*1318*/ 	.short	0x0107
        /*131a*/ 	.byte	0x3f
	.zero		1


	//   ....[55]....
        /*131c*/ 	.word	0x00020480
        /*1320*/ 	.word	0x00000016
        /*1324*/ 	.word	0x00030800
        /*1328*/ 	.short	0x0101
        /*132a*/ 	.byte	0x3f
	.zero		1


	//   ....[56]....
        /*132c*/ 	.word	0x000204a0
        /*1330*/ 	.word	0x00000016
        /*1334*/ 	.word	0x00030820
        /*1338*/ 	.short	0x010a
        /*133a*/ 	.byte	0x3f
	.zero		1


	//   ....[57]....
        /*133c*/ 	.word	0x00020870
        /*1340*/ 	.word	0x00000007
        /*1344*/ 	.word	0x00030840
        /*1348*/ 	.short	0x010a
        /*134a*/ 	.byte	0x3f
	.zero		1


	//   ....[58]....
        /*134c*/ 	.word	0x00020d60
        /*1350*/ 	.word	0x00000007
        /*1354*/ 	.word	0x00030830
        /*1358*/ 	.short	0x0107
        /*135a*/ 	.byte	0x3f
	.zero		1


	//   ....[59]....
        /*135c*/ 	.word	0x00020e20
        /*1360*/ 	.word	0x00000007
        /*1364*/ 	.word	0x00030830
        /*1368*/ 	.short	0x0101
        /*136a*/ 	.byte	0x3f
	.zero		1


	//   ....[60]....
        /*136c*/ 	.word	0x00020e80
        /*1370*/ 	.word	0x00000006
        /*1374*/ 	.word	0x00030860
        /*1378*/ 	.short	0x010a
        /*137a*/ 	.byte	0x3f
	.zero		1


	//   ....[61]....
        /*137c*/ 	.word	0x000213f0
        /*1380*/ 	.word	0x00000006
        /*1384*/ 	.word	0x00030850
        /*1388*/ 	.short	0x0107
        /*138a*/ 	.byte	0x3f
	.zero		1


	//   ....[62]....
        /*138c*/ 	.word	0x00021520
        /*1390*/ 	.word	0x00000006
        /*1394*/ 	.word	0x00030850
        /*1398*/ 	.short	0x0101
        /*139a*/ 	.byte	0x3f
	.zero		1


	//   ....[63]....
        /*139c*/ 	.word	0x00021740
        /*13a0*/ 	.word	0x00000000
        /*13a4*/ 	.word	0x00030860
        /*13a8*/ 	.short	0x010a
        /*13aa*/ 	.byte	0x3f
	.zero		1


	//   ....[64]....
        /*13ac*/ 	.word	0x00021c50
        /*13b0*/ 	.word	0x00000000
        /*13b4*/ 	.word	0x00030850
        /*13b8*/ 	.short	0x0107
        /*13ba*/ 	.byte	0x3f
	.zero		1


	//   ....[65]....
        /*13bc*/ 	.word	0x00021d10
        /*13c0*/ 	.word	0x00000000
        /*13c4*/ 	.word	0x00030850
        /*13c8*/ 	.short	0x0101
        /*13ca*/ 	.byte	0x3f
	.zero		1


	//   ....[66]....
        /*13cc*/ 	.word	0x00022a60
        /*13d0*/ 	.word	0x00000007
        /*13d4*/ 	.word	0x00030820
        /*13d8*/ 	.short	0x010a
        /*13da*/ 	.byte	0x3f
	.zero		1


	//   ....[67]....
        /*13dc*/ 	.word	0x00022bd0
        /*13e0*/ 	.word	0x00000005
        /*13e4*/ 	.word	0x00030840
        /*13e8*/ 	.short	0x010a
        /*13ea*/ 	.byte	0x3f
	.zero		1


	//   ....[68]....
        /*13ec*/ 	.word	0x00022c70
        /*13f0*/ 	.word	0x00000003
        /*13f4*/ 	.word	0x00030840
        /*13f8*/ 	.short	0x010a
        /*13fa*/ 	.byte	0x3f
	.zero		1


	//   ....[69]....
        /*13fc*/ 	.word	0x00022cb0
        /*1400*/ 	.word	0x00000005
        /*1404*/ 	.word	0x00030860
        /*1408*/ 	.short	0x010a
        /*140a*/ 	.byte	0x3f
	.zero		1


	//   ....[70]....
        /*140c*/ 	.word	0x00022cf0
        /*1410*/ 	.word	0x00000003
        /*1414*/ 	.word	0x00030860
        /*1418*/ 	.short	0x010a
        /*141a*/ 	.byte	0x3f
	.zero		1


	//   ....[71]....
        /*141c*/ 	.word	0x00022d50
        /*1420*/ 	.word	0x00000054
        /*1424*/ 	.word	0x00030890
        /*1428*/ 	.short	0x010a
        /*142a*/ 	.byte	0x3f
	.zero		1


	//   ....[72]....
        /*142c*/ 	.word	0x00023000
        /*1430*/ 	.word	0x00000054
        /*1434*/ 	.word	0x00030890
        /*1438*/ 	.short	0x010a
        /*143a*/ 	.byte	0x3f
	.zero		1


	//   ....[73]....
        /*143c*/ 	.word	0x000232b0
        /*1440*/ 	.word	0x00000054
        /*1444*/ 	.word	0x00030890
        /*1448*/ 	.short	0x010a
        /*144a*/ 	.byte	0x3f
	.zero		1


	//   ....[74]....
        /*144c*/ 	.word	0x00023560
        /*1450*/ 	.word	0x00000054
        /*1454*/ 	.word	0x000308b0
        /*1458*/ 	.short	0x010a
        /*145a*/ 	.byte	0x3f
	.zero		1


	//   ....[75]....
        /*145c*/ 	.word	0x00023780
        /*1460*/ 	.word	0x00000002
        /*1464*/ 	.word	0x00030800
        /*1468*/ 	.short	0x010a
        /*146a*/ 	.byte	0x3f
	.zero		1


	//   ....[76]....
        /*146c*/ 	.word	0x000239a0
        /*1470*/ 	.word	0x00000002
        /*1474*/ 	.word	0x00030800
        /*1478*/ 	.short	0x010a
        /*147a*/ 	.byte	0x3f
	.zero		1


	//   ....[77]....
        /*147c*/ 	.word	0x000239f0
        /*1480*/ 	.word	0x00000003
        /*1484*/ 	.word	0x00030830
        /*1488*/ 	.short	0x010a
        /*148a*/ 	.byte	0x3f
	.zero		1


	//   ....[78]....
        /*148c*/ 	.word	0x00023a40
        /*1490*/ 	.word	0x00000000
        /*1494*/ 	.word	0x00030830
        /*1498*/ 	.short	0x010a
        /*149a*/ 	.byte	0x3f
	.zero		1


	//   ....[79]....
        /*149c*/ 	.word	0x00023a90
        /*14a0*/ 	.word	0x0000000c
        /*14a4*/ 	.word	0x00030850
        /*14a8*/ 	.short	0x010a
        /*14aa*/ 	.byte	0x3f
	.zero		1


	//   ....[80]....
        /*14ac*/ 	.word	0x00023ae0
        /*14b0*/ 	.word	0x00000006
        /*14b4*/ 	.word	0x00030850
        /*14b8*/ 	.short	0x010a
        /*14ba*/ 	.byte	0x3f
	.zero		1


	//   ....[81]....
        /*14bc*/ 	.word	0x00023c80
        /*14c0*/ 	.word	0x00000016
        /*14c4*/ 	.word	0x00030820
        /*14c8*/ 	.short	0x010a
        /*14ca*/ 	.byte	0x3f
	.zero		1


	//   ....[82]....
        /*14cc*/ 	.word	0x00023cd0
        /*14d0*/ 	.word	0x0000000c
        /*14d4*/ 	.word	0x000308a0
        /*14d8*/ 	.short	0x010a
        /*14da*/ 	.byte	0x3f
	.zero		1


	//   ....[83]....
        /*14dc*/ 	.word	0x00023d20
        /*14e0*/ 	.word	0x0000000c
        /*14e4*/ 	.word	0x000308c0
        /*14e8*/ 	.short	0x010a
        /*14ea*/ 	.byte	0x3f
	.zero		1


	//   ....[84]....
        /*14ec*/ 	.word	0x00023d70
        /*14f0*/ 	.word	0x0000000b
        /*14f4*/ 	.word	0x000308a0
        /*14f8*/ 	.short	0x010a
        /*14fa*/ 	.byte	0x3f
	.zero		1


	//   ....[85]....
        /*14fc*/ 	.word	0x00023dc0
        /*1500*/ 	.word	0x0000000b
        /*1504*/ 	.word	0x000308c0
        /*1508*/ 	.short	0x010a
        /*150a*/ 	.byte	0x3f
	.zero		1


	//   ....[86]....
        /*150c*/ 	.word	0x00023ee0
        /*1510*/ 	.word	0x00000007
        /*1514*/ 	.word	0x00030840
        /*1518*/ 	.short	0x010a
        /*151a*/ 	.byte	0x3f
	.zero		1


	//   ....[87]....
        /*151c*/ 	.word	0x00025270
        /*1520*/ 	.word	0x00000016
        /*1524*/ 	.word	0x00030820
        /*1528*/ 	.short	0x010a
        /*152a*/ 	.byte	0x3f
	.zero		1


	//   ....[88]....
        /*152c*/ 	.word	0x000252c0
        /*1530*/ 	.word	0x00000007
        /*1534*/ 	.word	0x00030840
        /*1538*/ 	.short	0x010a
        /*153a*/ 	.byte	0x3f
	.zero		1


	//   ....[89]....
        /*153c*/ 	.word	0x00025b00
        /*1540*/ 	.word	0x00000006
        /*1544*/ 	.word	0x00030860
        /*1548*/ 	.short	0x010a
        /*154a*/ 	.byte	0x3f
	.zero		1


	//   ....[90]....
        /*154c*/ 	.word	0x00026390
        /*1550*/ 	.word	0x00000000
        /*1554*/ 	.word	0x00030860
        /*1558*/ 	.short	0x010a
        /*155a*/ 	.byte	0x3f
	.zero		1


	//   ....[91]....
        /*155c*/ 	.word	0x000275d0
        /*1560*/ 	.word	0x00000007
        /*1564*/ 	.word	0x00030820
        /*1568*/ 	.short	0x010a
        /*156a*/ 	.byte	0x3f
	.zero		1


	//   ....[92]....
        /*156c*/ 	.word	0x00027770
        /*1570*/ 	.word	0x00000005
        /*1574*/ 	.word	0x00030840
        /*1578*/ 	.short	0x010a
        /*157a*/ 	.byte	0x3f
	.zero		1


	//   ....[93]....
        /*157c*/ 	.word	0x000277c0
        /*1580*/ 	.word	0x00000003
        /*1584*/ 	.word	0x00030840
        /*1588*/ 	.short	0x010a
        /*158a*/ 	.byte	0x3f
	.zero		1


	//   ....[94]....
        /*158c*/ 	.word	0x00027810
        /*1590*/ 	.word	0x00000005
        /*1594*/ 	.word	0x00030860
        /*1598*/ 	.short	0x010a
        /*159a*/ 	.byte	0x3f
	.zero		1


	//----- nvinfo : EIATTR_NUM_MBARRIERS
	.align		4
.L_651:
        /*159c*/ 	.byte	0x03, 0x38
        /*159e*/ 	.short	0x0016


	//----- nvinfo : EIATTR_EXIT_INSTR_OFFSETS
	.align		4
        /*15a0*/ 	.byte	0x04, 0x1c
        /*15a2*/ 	.short	(.L_653 - .L_652)


	//   ....[0]....
.L_652:
        /*15a4*/ 	.word	0x00022d40


	//----- nvinfo : EIATTR_MAX_THREADS
	.align		4
.L_653:
        /*15a8*/ 	.byte	0x04, 0x05
        /*15aa*/ 	.short	(.L_655 - .L_654)
.L_654:
        /*15ac*/ 	.word	0x00000180
        /*15b0*/ 	.word	0x00000001
        /*15b4*/ 	.word	0x00000001


	//----- nvinfo : EIATTR_CRS_STACK_SIZE
	.align		4
.L_655:
        /*15b8*/ 	.byte	0x04, 0x1e
        /*15ba*/ 	.short	(.L_657 - .L_656)
.L_656:
        /*15bc*/ 	.word	0x00000000


	//----- nvinfo : EIATTR_CBANK_PARAM_SIZE
	.align		4
.L_657:
        /*15c0*/ 	.byte	0x03, 0x19
        /*15c2*/ 	.short	0x0af0


	//----- nvinfo : EIATTR_PARAM_CBANK
	.align		4
        /*15c4*/ 	.byte	0x04, 0x0a
        /*15c6*/ 	.short	(.L_659 - .L_658)
	.align		4
.L_658:
        /*15c8*/ 	.word	index@(.nv.constant0._ZN7cutlass13device_kernelIN5flash11enable_sm90INS1_16FlashAttnFwdSm90INS1_25CollectiveMainloopFwdSm90ILi2EN4cute5tupleIJNS5_1CILi1EEES8_S8_EEENS6_IJNS7_ILi128EEENS7_ILi96EEENS7_ILi192EEEEEELi192ENS_6half_tEfNS_4arch4Sm90ELb0ELb0ELb1ELb1ELb1ELb1ELb0ELb1ELb1ELb1ELb1ELb0EEENS1_21CollectiveEpilogueFwdINS6_IJSA_SC_SB_EEES9_SE_SG_Li256ELb1ELb1ELb1ELb0EEENS1_36VarlenDynamicPersistentTileSchedulerILi128ELi96ELi256ELi128ELb1ELb1ELb1ELb0ELb1ELb1EEEEEEEEEvNT_6ParamsE)
        /*15cc*/ 	.short	0x0210
        /*15ce*/ 	.short	0x0af0


	//----- nvinfo : EIATTR_SW_WAR
	.align		4
.L_659:
        /*15d0*/ 	.byte	0x04, 0x36
        /*15d2*/ 	.short	(.L_661 - .L_660)
.L_660:
        /*15d4*/ 	.word	0x00000008
.L_661:


//--------------------- .nv.info._ZN7cutlass13device_kernelIN5flash11enable_sm90INS1_16FlashAttnFwdSm90INS1_25CollectiveMainloopFwdSm90ILi2EN4cute5tupleIJNS5_1CILi1EEES8_S8_EEENS6_IJNS7_ILi128EEENS7_ILi96EEENS7_ILi192EEEEEELi192ENS_6half_tEfNS_4arch4Sm90ELb0ELb1ELb1ELb0ELb1ELb0ELb0ELb1ELb1ELb1ELb1ELb0EEENS1_21CollectiveEpilogueFwdINS6_IJSA_SC_SB_EEES9_SE_SG_Li256ELb0ELb1ELb1ELb0EEENS1_19SingleTileSchedulerILb0ELb1ELb1ELi128EEEEEEEEEvNT_6ParamsE --------------------------
	.section	.nv.info._ZN7cutlass13device_kernelIN5flash11enable_sm90INS1_16FlashAttnFwdSm90INS1_25CollectiveMainloopFwdSm90ILi2EN4cute5tupleIJNS5_1CILi1EEES8_S8_EEENS6_IJNS7_ILi128EEENS7_ILi96EEENS7_ILi192EEEEEELi192ENS_6half_tEfNS_4arch4Sm90ELb0ELb1ELb1ELb0ELb1ELb0ELb0ELb1ELb1ELb1ELb1ELb0EEENS1_21CollectiveEpilogueFwdINS6_IJSA_SC_SB_EEES9_SE_SG_Li256ELb0ELb1ELb1ELb0EEENS1_19SingleTileSchedulerILb0ELb1ELb1ELi128EEEEEEEEEvNT_6ParamsE,"",@"SHT_CUDA_INFO"
	.sectionflags	@""
	.align	4


	//----- nvinfo : EIATTR_CUDA_API_VERSION
	.align		4
        /*0000*/ 	.byte	0x04, 0x37
        /*0002*/ 	.short	(.L_663 - .L_662)
.L_662:
        /*0004*/ 	.word	0x00000082


	//----- nvinfo : EIATTR_KPARAM_INFO
	.align		4
.L_663:
        /*0008*/ 	.byte	0x04, 0x17
        /*000a*/ 	.short	(.L_665 - .L_664)
.L_664:
        /*000c*/ 	.word	0x00000000
        /*0010*/ 	.short	0x0000
        /*0012*/ 	.short	0x0070
        /*0014*/ 	.byte	0x00, 0xf0, 0x01, 0x28


	//----- nvinfo : EIATTR_SPARSE_MMA_MASK
	.align		4
.L_665:
        /*0018*/ 	.byte	0x03, 0x50
        /*001a*/ 	.short	0x0000


	//----- nvinfo : EIATTR_MAXREG_COUNT
	.align		4
        /*001c*/ 	.byte	0x03, 0x1b
        /*001e*/ 	.short	0x00a8


	//----- nvinfo : EIATTR_NUM_BARRIERS
	.align		4
        /*0020*/ 	.byte	0x02, 0x4c
        /*0022*/ 	.byte	0x09
	.zero		1


	//----- nvinfo : EIATTR_EXTERNS
	.align		4
        /*0024*/ 	.byte	0x04, 0x0f
        /*0026*/ 	.short	(.L_667 - .L_666)


	//   ....[0]....
	.align		4
.L_666:
        /*0028*/ 	.word	index@(__assertfail)


	//----- nvinfo : EIATTR_ANNOTATIONS
	.align		4
.L_667:
        /*002c*/ 	.byte	0x04, 0x55
        /*002e*/ 	.short	(.L_669 - .L_668)


	//   ....[0]....
.L_668:
        /*0030*/ 	.word	0x00000001
        /*0034*/ 	.byte	0xb0, 0x08, 0x00, 0x00, 0x01, 0x00, 0x00, 0x00, 0xe0, 0x09, 0x00, 0x00, 0x01, 0x00, 0x00, 0x00
        /*0044*/ 	.byte	0x80, 0x18, 0x00, 0x00, 0x01, 0x00, 0x00, 0x00, 0x30, 0xf6, 0x00, 0x00, 0x01, 0x00, 0x00, 0x00
        /*0054*/ 	.byte	0x40, 0x12, 0x01, 0x00, 0x01, 0x00, 0x00, 0x00, 0x00, 0x26, 0x01, 0x00, 0x01, 0x00, 0x00, 0x00
        /*0064*/ 	.byte	0x30, 0x27, 0x01, 0x00, 0x01, 0x00, 0x00, 0x00, 0x20, 0x3c, 0x01, 0x00, 0x01, 0x00, 0x00, 0x00
        /*0074*/ 	.byte	0x70, 0x53, 0x01, 0x00


	//----- nvinfo : EIATTR_MERCURY_ISA_VERSION
	.align		4
.L_669:
        /*0078*/ 	.byte	0x03, 0x5f
        /*007a*/ 	.short	0x0101


	//----- nvinfo : EIATTR_INT_WARP_WIDE_INSTR_OFFSETS
	.align		4
        /*007c*/ 	.byte	0x04, 0x31
        /*007e*/ 	.short	(.L_671 - .L_670)


	//   ....[0]....
.L_670:
        /*0080*/ 	.word	0x000000c0


	//   ....[1]....
        /*0084*/ 	.word	0x000000d0


	//   ....[2]....
        /*0088*/ 	.word	0x00000170


	//----- nvinfo : EIATTR_COOP_GROUP_MASK_REGIDS
	.align		4
.L_671:
        /*008c*/ 	.byte	0x04, 0x29
        /*008e*/ 	.short	(.L_673 - .L_672)


	//   ....[0]....
.L_672:
        /*0090*/ 	.word	0xffffffff


	//   ....[1]....
        /*0094*/ 	.word	0xffffffff


	//   ....[2]....
        /*0098*/ 	.word	0xffffffff


	//   ....[3]....
        /*009c*/ 	.word	0xffffffff


	//   ....[4]....
        /*00a0*/ 	.word	0xffffffff


	//   ....[5]....
        /*00a4*/ 	.word	0xffffffff


	//   ....[6]....
        /*00a8*/ 	.word	0xffffffff


	//   ....[7]....
        /*00ac*/ 	.word	0xffffffff


	//   ....[8]....
        /*00b0*/ 	.word	0xffffffff


	//   ....[9]....
        /*00b4*/ 	.word	0xffffffff


	//   ....[10]....
        /*00b8*/ 	.word	0xffffffff


	//   ....[11]....
        /*00bc*/ 	.word	0xffffffff


	//   ....[12]....
        /*00c0*/ 	.word	0xffffffff


	//   ....[13]....
        /*00c4*/ 	.word	0xffffffff


	//   ....[14]....
        /*00c8*/ 	.word	0xffffffff


	//   ....[15]....
        /*00cc*/ 	.word	0xffffffff


	//   ....[16]....
        /*00d0*/ 	.word	0xffffffff


	//   ....[17]....
        /*00d4*/ 	.word	0xffffffff


	//   ....[18]....
        /*00d8*/ 	.word	0xffffffff


	//   ....[19]....
        /*00dc*/ 	.word	0xffffffff


	//   ....[20]....
        /*00e0*/ 	.word	0xffffffff


	//   ....[21]....
        /*00e4*/ 	.word	0xffffffff


	//   ....[22]....
        /*00e8*/ 	.word	0xffffffff


	//   ....[23]....
        /*00ec*/ 	.word	0xffffffff


	//   ....[24]....
        /*00f0*/ 	.word	0xffffffff


	//   ....[25]....
        /*00f4*/ 	.word	0xffffffff


	//   ....[26]....
        /*00f8*/ 	.word	0xffffffff


	//   ....[27]....
        /*00fc*/ 	.word	0xffffffff


	//   ....[28]....
        /*0100*/ 	.word	0xffffffff


	//   ....[29]....
        /*0104*/ 	.word	0xffffffff


	//   ....[30]....
        /*0108*/ 	.word	0xffffffff


	//   ....[31]....
        /*010c*/ 	.word	0xffffffff


	//   ....[32]....
        /*0110*/ 	.word	0xffffffff


	//   ....[33]....
        /*0114*/ 	.word	0xffffffff


	//   ....[34]....
        /*0118*/ 	.word	0xffffffff


	//   ....[35]....
        /*011c*/ 	.word	0xffffffff


	//   ....[36]....
        /*0120*/ 	.word	0xffffffff


	//   ....[37]....
        /*0124*/ 	.word	0xffffffff


	//   ....[38]....
        /*0128*/ 	.word	0xffffffff


	//   ....[39]....
        /*012c*/ 	.word	0xffffffff


	//   ....[40]....
        /*0130*/ 	.word	0xffffffff


	//   ....[41]....
        /*0134*/ 	.word	0xffffffff


	//   ....[42]....
        /*0138*/ 	.word	0xffffffff


	//   ....[43]....
        /*013c*/ 	.word	0xffffffff


	//   ....[44]....
        /*0140*/ 	.word	0xffffffff


	//   ....[45]....
        /*0144*/ 	.word	0xffffffff


	//   ....[46]....
        /*0148*/ 	.word	0xffffffff


	//   ....[47]....
        /*014c*/ 	.word	0xffffffff


	//   ....[48]....
        /*0150*/ 	.word	0xffffffff


	//   ....[49]....
        /*0154*/ 	.word	0xffffffff


	//   ....[50]....
        /*0158*/ 	.word	0xffffffff


	//   ....[51]....
        /*015c*/ 	.word	0xffffffff


	//   ....[52]....
        /*0160*/ 	.word	0xffffffff


	//   ....[53]....
        /*0164*/ 	.word	0xffffffff


	//   ....[54]....
        /*0168*/ 	.word	0xffffffff


	//   ....[55]....
        /*016c*/ 	.word	0xffffffff


	//   ....[56]....
        /*0170*/ 	.word	0xffffffff


	//   ....[57]....
        /*0174*/ 	.word	0xffffffff


	//   ....[58]....
        /*0178*/ 	.word	0xffffffff


	//   ....[59]....
        /*017c*/ 	.word	0xffffffff


	//   ....[60]....
        /*0180*/ 	.word	0xffffffff


	//   ....[61]....
        /*0184*/ 	.word	0xffffffff


	//   ....[62]....
        /*0188*/ 	.word	0xffffffff


	//   ....[63]....
        /*018c*/ 	.word	0xffffffff


	//   ....[64]....
        /*0190*/ 	.word	0xffffffff


	//   ....[65]....
        /*0194*/ 	.word	0xffffffff


	//   ....[66]....
        /*0198*/ 	.word	0xffffffff


	//   ....[67]....
        /*019c*/ 	.word	0xffffffff


	//   ....[68]....
        /*01a0*/ 	.word	0xffffffff


	//   ....[69]....
        /*01a4*/ 	.word	0xffffffff


	//   ....[70]....
        /*01a8*/ 	.word	0xffffffff


	//   ....[71]....
        /*01ac*/ 	.word	0xffffffff


	//   ....[72]....
        /*01b0*/ 	.word	0xffffffff


	//   ....[73]....
        /*01b4*/ 	.word	0xffffffff


	//   ....[74]....
        /*01b8*/ 	.word	0xffffffff


	//   ....[75]....
        /*01bc*/ 	.word	0xffffffff


	//   ....[76]....
        /*01c0*/ 	.word	0xffffffff


	//   ....[77]....
        /*01c4*/ 	.word	0xffffffff


	//   ....[78]....
        /*01c8*/ 	.word	0xffffffff


	//   ....[79]....
        /*01cc*/ 	.word	0xffffffff


	//   ....[80]....
        /*01d0*/ 	.word	0xffffffff


	//   ....[81]....
        /*01d4*/ 	.word	0xffffffff


	//   ....[82]....
        /*01d8*/ 	.word	0xffffffff


	//   ....[83]....
        /*01dc*/ 	.word	0xffffffff


	//   ....[84]....
        /*01e0*/ 	.word	0xffffffff


	//   ....[85]....
        /*01e4*/ 	.word	0xffffffff


	//   ....[86]....
        /*01e8*/ 	.word	0xffffffff


	//   ....[87]....
        /*01ec*/ 	.word	0xffffffff


	//   ....[88]....
        /*01f0*/ 	.word	0xffffffff


	//   ....[89]....
        /*01f4*/ 	.word	0xffffffff


	//   ....[90]....
        /*01f8*/ 	.word	0xffffffff


	//   ....[91]....
        /*01fc*/ 	.word	0xffffffff


	//   ....[92]....
        /*0200*/ 	.word	0xffffffff


	//   ....[93]....
        /*0204*/ 	.word	0xffffffff


	//   ....[94]....
        /*0208*/ 	.word	0xffffffff


	//   ....[95]....
        /*020c*/ 	.word	0xffffffff


	//   ....[96]....
        /*0210*/ 	.word	0xffffffff


	//   ....[97]....
        /*0214*/ 	.word	0xffffffff


	//   ....[98]....
        /*0218*/ 	.word	0xffffffff


	//   ....[99]....
        /*021c*/ 	.word	0xffffffff


	//   ....[100]....
        /*0220*/ 	.word	0xffffffff


	//   ....[101]....
        /*0224*/ 	.word	0xffffffff


	//   ....[102]....
        /*0228*/ 	.word	0xffffffff


	//   ....[103]....
        /*022c*/ 	.word	0xffffffff


	//   ....[104]....
        /*0230*/ 	.word	0xffffffff


	//   ....[105]....
        /*0234*/ 	.word	0xffffffff


	//   ....[106]....
        /*0238*/ 	.word	0xffffffff


	//   ....[107]....
        /*023c*/ 	.word	0x0500000f


	//   ....[108]....
        /*0240*/ 	.word	0x0500000f


	//   ....[109]....
        /*0244*/ 	.word	0x0500000f


	//   ....[110]....
        /*0248*/ 	.word	0x0500000f


	//   ....[111]....
        /*024c*/ 	.word	0x0500000f


	//   ....[112]....
        /*0250*/ 	.word	0x0500000f


	//   ....[113]....
        /*0254*/ 	.word	0x0500000f


	//   ....[114]....
        /*0258*/ 	.word	0x0500000f


	//   ....[115]....
        /*025c*/ 	.word	0x0500000f


	//   ....[116]....
        /*0260*/ 	.word	0x0500000f


	//   ....[117]....
        /*0264*/ 	.word	0x0500000f


	//   ....[118]....
        /*0268*/ 	.word	0x0500000f


	//   ....[119]....
        /*026c*/ 	.word	0x0500000f


	//   ....[120]....
        /*0270*/ 	.word	0x0500000f


	//   ....[121]....
        /*0274*/ 	.word	0x0500000f


	//   ....[122]....
        /*0278*/ 	.word	0x0500000f


	//   ....[123]....
        /*027c*/ 	.word	0x0500000f


	//   ....[124]....
        /*0280*/ 	.word	0x0500000f


	//   ....[125]....
        /*0284*/ 	.word	0x0500000f


	//   ....[126]....
        /*0288*/ 	.word	0x0500000f


	//   ....[127]....
        /*028c*/ 	.word	0x0500000f


	//   ....[128]....
        /*0290*/ 	.word	0x0500000f


	//   ....[129]....
        /*0294*/ 	.word	0x0500000f


	//   ....[130]....
        /*0298*/ 	.word	0x0500000f


	//   ....[131]....
        /*029c*/ 	.word	0x0500000f


	//   ....[132]....
        /*02a0*/ 	.word	0x0500000f


	//   ....[133]....
        /*02a4*/ 	.word	0x0500000f


	//   ....[134]....
        /*02a8*/ 	.word	0x0500000f


	//   ....[135]....
        /*02ac*/ 	.word	0x0500000f


	//   ....[136]....
        /*02b0*/ 	.word	0x0500000f


	//   ....[137]....
        /*02b4*/ 	.word	0x0500000f


	//   ....[138]....
        /*02b8*/ 	.word	0x0500000f


	//   ....[139]....
        /*02bc*/ 	.word	0x0500000f


	//   ....[140]....
        /*02c0*/ 	.word	0x0500000f


	//   ....[141]....
        /*02c4*/ 	.word	0x0500000f


	//   ....[142]....
        /*02c8*/ 	.word	0x0500000f


	//   ....[143]....
        /*02cc*/ 	.word	0x0500000f


	//   ....[144]....
        /*02d0*/ 	.word	0x0500000f


	//   ....[145]....
        /*02d4*/ 	.word	0x0500000f


	//   ....[146]....
        /*02d8*/ 	.word	0x0500000f


	//   ....[147]....
        /*02dc*/ 	.word	0x0500000f


	//   ....[148]....
        /*02e0*/ 	.word	0x0500000f


	//   ....[149]....
        /*02e4*/ 	.word	0x0500000f


	//   ....[150]....
        /*02e8*/ 	.word	0x0500000f


	//   ....[151]....
        /*02ec*/ 	.word	0x0500000f


	//   ....[152]....
        /*02f0*/ 	.word	0x0500000f


	//   ....[153]....
        /*02f4*/ 	.word	0x0500000f


	//   ....[154]....
        /*02f8*/ 	.word	0x0500000f


	//   ....[155]....
        /*02fc*/ 	.word	0x0500000f


	//   ....[156]....
        /*0300*/ 	.word	0x0500000f


	//   ....[157]....
        /*0304*/ 	.word	0x0500000f


	//   ....[158]....
        /*0308*/ 	.word	0x0500000f


	//   ....[159]....
        /*030c*/ 	.word	0x0500000f


	//   ....[160]....
        /*0310*/ 	.word	0x0500000f


	//   ....[161]....
        /*0314*/ 	.word	0x0500000f


	//   ....[162]....
        /*0318*/ 	.word	0x0500000f


	//   ....[163]....
        /*031c*/ 	.word	0x0500000f


	//   ....[164]....
        /*0320*/ 	.word	0x0500000f


	//   ....[165]....
        /*0324*/ 	.word	0x0500000f


	//   ....[166]....
        /*0328*/ 	.word	0x0500000f


	//   ....[167]....
        /*032c*/ 	.word	0x0500000f


	//   ....[168]....
        /*0330*/ 	.word	0x0500000f


	//   ....[169]....
        /*0334*/ 	.word	0x0500000f


	//   ....[170]....
        /*0338*/ 	.word	0x0500000f


	//   ....[171]....
        /*033c*/ 	.word	0x0500000f


	//   ....[172]....
        /*0340*/ 	.word	0x0500000f


	//----- nvinfo : EIATTR_COOP_GROUP_INSTR_OFFSETS
	.align		4
.L_673:
        /*0344*/ 	.byte	0x04, 0x28
        /*0346*/ 	.short	(.L_675 - .L_674)


	//   ....[0]....
.L_674:
        /*0348*/ 	.word	0x00000070


	//   ....[1]....
        /*034c*/ 	.word	0x000000b0


	//   ....[2]....
        /*0350*/ 	.word	0x000002d0


	//   ....[3]....
        /*0354*/ 	.word	0x00000430


	//   ....[4]....
        /*0358*/ 	.word	0x00000550


	//   ....[5]....
        /*035c*/ 	.word	0x000006b0


	//   ....[6]....
        /*0360*/ 	.word	0x00001680


	//   ....[7]....
        /*0364*/ 	.word	0x00002450


	//   ....[8]....
        /*0368*/ 	.word	0x00002b90


	//   ....[9]....
        /*036c*/ 	.word	0x00003900


	//   ....[10]....
        /*0370*/ 	.word	0x00003a40


	//   ....[11]....
        /*0374*/ 	.word	0x00004040


	//   ....[12]....
        /*0378*/ 	.word	0x000040c0


	//   ....[13]....
        /*037c*/ 	.word	0x00005f70


	//   ....[14]....
        /*0380*/ 	.word	0x00006ea0


	//   ....[15]....
        /*0384*/ 	.word	0x00007520


	//   ....[16]....
        /*0388*/ 	.word	0x00007640


	//   ....[17]....
        /*038c*/ 	.word	0x00007c00


	//   ....[18]....
        /*0390*/ 	.word	0x00007c90


	//   ....[19]....
        /*0394*/ 	.word	0x0000a0b0


	//   ....[20]....
        /*0398*/ 	.word	0x0000a0e0


	//   ....[21]....
        /*039c*/ 	.word	0x0000a110


	//   ....[22]....
        /*03a0*/ 	.word	0x0000a130


	//   ....[23]....
        /*03a4*/ 	.word	0x0000be60


	//   ....[24]....
        /*03a8*/ 	.word	0x0000cd80


	//   ....[25]....
        /*03ac*/ 	.word	0x0000d410


	//   ....[26]....
        /*03b0*/ 	.word	0x0000d530


	//   ....[27]....
        /*03b4*/ 	.word	0x0000daf0


	//   ....[28]....
        /*03b8*/ 	.word	0x0000db80


	//   ....[29]....
        /*03bc*/ 	.word	0x0000ec20


	//   ....[30]....
        /*03c0*/ 	.word	0x0000ec40


	//   ....[31]....
        /*03c4*/ 	.word	0x0000ed00


	//   ....[32]....
        /*03c8*/ 	.word	0x0000ed10


	//   ....[33]....
        /*03cc*/ 	.word	0x0000fdc0


	//   ....[34]....
        /*03d0*/ 	.word	0x0000fe10


	//   ....[35]....
        /*03d4*/ 	.word	0x0000fe50


	//   ....[36]....
        /*03d8*/ 	.word	0x0000fe90


	//   ....[37]....
        /*03dc*/ 	.word	0x0000fee0


	//   ....[38]....
        /*03e0*/ 	.word	0x0000ff00


	//   ....[39]....
        /*03e4*/ 	.word	0x00010850


	//   ....[40]....
        /*03e8*/ 	.word	0x00010860


	//   ....[41]....
        /*03ec*/ 	.word	0x000115b0


	//   ....[42]....
        /*03f0*/ 	.word	0x00012c00


	//   ....[43]....
        /*03f4*/ 	.word	0x00012c20


	//   ....[44]....
        /*03f8*/ 	.word	0x00012c30


	//   ....[45]....
        /*03fc*/ 	.word	0x00012c40


	//   ....[46]....
        /*0400*/ 	.word	0x00012c50


	//   ....[47]....
        /*0404*/ 	.word	0x00012c60


	//   ....[48]....
        /*0408*/ 	.word	0x00012c70


	//   ....[49]....
        /*040c*/ 	.word	0x00012cd0


	//   ....[50]....
        /*0410*/ 	.word	0x00012d10


	//   ....[51]....
        /*0414*/ 	.word	0x00012d70


	//   ....[52]....
        /*0418*/ 	.word	0x00012d80


	//   ....[53]....
        /*041c*/ 	.word	0x00012e40


	//   ....[54]....
        /*0420*/ 	.word	0x00013490


	//   ....[55]....
        /*0424*/ 	.word	0x000134c0


	//   ....[56]....
        /*0428*/ 	.word	0x000134f0


	//   ....[57]....
        /*042c*/ 	.word	0x00013510


	//   ....[58]....
        /*0430*/ 	.word	0x00013520


	//   ....[59]....
        /*0434*/ 	.word	0x000135a0


	//   ....[60]....
        /*0438*/ 	.word	0x000135e0


	//   ....[61]....
        /*043c*/ 	.word	0x00013630


	//   ....[62]....
        /*0440*/ 	.word	0x00013660


	//   ....[63]....
        /*0444*/ 	.word	0x000136c0


	//   ....[64]....
        /*0448*/ 	.word	0x00013700


	//   ....[65]....
        /*044c*/ 	.word	0x00013750


	//   ....[66]....
        /*0450*/ 	.word	0x00013780


	//   ....[67]....
        /*0454*/ 	.word	0x000137d0


	//   ....[68]....
        /*0458*/ 	.word	0x00013810


	//   ....[69]....
        /*045c*/ 	.word	0x00013860


	//   ....[70]....
        /*0460*/ 	.word	0x00014030


	//   ....[71]....
        /*0464*/ 	.word	0x00014060


	//   ....[72]....
        /*0468*/ 	.word	0x00014080


	//   ....[73]....
        /*046c*/ 	.word	0x00014090


	//   ....[74]....
        /*0470*/ 	.word	0x000140b0


	//   ....[75]....
        /*0474*/ 	.word	0x00014110


	//   ....[76]....
        /*0478*/ 	.word	0x00014130


	//   ....[77]....
        /*047c*/ 	.word	0x00014150


	//   ....[78]....
        /*0480*/ 	.word	0x00014160


	//   ....[79]....
        /*0484*/ 	.word	0x000141c0


	//   ....[80]....
        /*0488*/ 	.word	0x000141f0


	//   ....[81]....
        /*048c*/ 	.word	0x00014270


	//   ....[82]....
        /*0490*/ 	.word	0x000144e0


	//   ....[83]....
        /*0494*/ 	.word	0x00014500


	//   ....[84]....
        /*0498*/ 	.word	0x00014510


	//   ....[85]....
        /*049c*/ 	.word	0x00014530


	//   ....[86]....
        /*04a0*/ 	.word	0x000145c0


	//   ....[87]....
        /*04a4*/ 	.word	0x000145f0


	//   ....[88]....
        /*04a8*/ 	.word	0x00014660


	//   ....[89]....
        /*04ac*/ 	.word	0x00014690


	//   ....[90]....
        /*04b0*/ 	.word	0x00014700


	//   ....[91]....
        /*04b4*/ 	.word	0x00014730


	//   ....[92]....
        /*04b8*/ 	.word	0x000147a0


	//   ....[93]....
        /*04bc*/ 	.word	0x000147d0


	//   ....[94]....
        /*04c0*/ 	.word	0x00014ca0


	//   ....[95]....
        /*04c4*/ 	.word	0x00014cd0


	//   ....[96]....
        /*04c8*/ 	.word	0x00014d00


	//   ....[97]....
        /*04cc*/ 	.word	0x00014d30


	//   ....[98]....
        /*04d0*/ 	.word	0x00014d60


	//   ....[99]....
        /*04d4*/ 	.word	0x00014d70


	//   ....[100]....
        /*04d8*/ 	.word	0x00014e10


	//   ....[101]....
        /*04dc*/ 	.word	0x00014e30


	//   ....[102]....
        /*04e0*/ 	.word	0x00014ec0


	//   ....[103]....
        /*04e4*/ 	.word	0x00014ee0


	//   ....[104]....
        /*04e8*/ 	.word	0x00014f50


	//   ....[105]....
        /*04ec*/ 	.word	0x00014f80


	//   ....[106]....
        /*04f0*/ 	.word	0x00015300


	//   ....[107]....
        /*04f4*/ 	.word	0x00015940


	//   ....[108]....
        /*04f8*/ 	.word	0x00015a30


	//   ....[109]....
        /*04fc*/ 	.word	0x00015ad0


	//   ....[110]....
        /*0500*/ 	.word	0x00015b30


	//   ....[111]....
        /*0504*/ 	.word	0x00015c00


	//   ....[112]....
        /*0508*/ 	.word	0x00015c70


	//   ....[113]....
        /*050c*/ 	.word	0x00015d40


	//   ....[114]....
        /*0510*/ 	.word	0x00015dc0


	//   ....[115]....
        /*0514*/ 	.word	0x00015e90


	//   ....[116]....
        /*0518*/ 	.word	0x00015f10


	//   ....[117]....
        /*051c*/ 	.word	0x00015ff0


	//   ....[118]....
        /*0520*/ 	.word	0x00016070


	//   ....[119]....
        /*0524*/ 	.word	0x00016130


	//   ....[120]....
        /*0528*/ 	.word	0x000161c0


	//   ....[121]....
        /*052c*/ 	.word	0x00016220


	//   ....[122]....
        /*0530*/ 	.word	0x000162c0


	//   ....[123]....
        /*0534*/ 	.word	0x00016390


	//   ....[124]....
        /*0538*/ 	.word	0x00016410


	//   ....[125]....
        /*053c*/ 	.word	0x000164e0


	//   ....[126]....
        /*0540*/ 	.word	0x00016560


	//   ....[127]....
        /*0544*/ 	.word	0x00016630


	//   ....[128]....
        /*0548*/ 	.word	0x000166b0


	//   ....[129]....
        /*054c*/ 	.word	0x00016780


	//   ....[130]....
        /*0550*/ 	.word	0x00016800


	//   ....[131]....
        /*0554*/ 	.word	0x000168d0


	//   ....[132]....
        /*0558*/ 	.word	0x00016950


	//   ....[133]....
        /*055c*/ 	.word	0x00016a20


	//   ....[134]....
        /*0560*/ 	.word	0x00016a90


	//   ....[135]....
        /*0564*/ 	.word	0x00016b50


	//   ....[136]....
        /*0568*/ 	.word	0x00016c90


	//   ....[137]....
        /*056c*/ 	.word	0x00016d60


	//   ....[138]....
        /*0570*/ 	.word	0x00016dc0


	//   ....[139]....
        /*0574*/ 	.word	0x00016e80


	//   ....[140]....
        /*0578*/ 	.word	0x00016ee0


	//   ....[141]....
        /*057c*/ 	.word	0x00016fa0


	//   ....[142]....
        /*0580*/ 	.word	0x00017000


	//   ....[143]....
        /*0584*/ 	.word	0x000170d0


	//   ....[144]....
        /*0588*/ 	.word	0x00017130


	//   ....[145]....
        /*058c*/ 	.word	0x00017200


	//   ....[146]....
        /*0590*/ 	.word	0x00017260


	//   ....[147]....
        /*0594*/ 	.word	0x00017340


	//   ....[148]....
        /*0598*/ 	.word	0x00017420


	//   ....[149]....
        /*059c*/ 	.word	0x000174c0


	//   ....[150]....
        /*05a0*/ 	.word	0x00017520


	//   ....[151]....
        /*05a4*/ 	.word	0x000175e0


	//   ....[152]....
        /*05a8*/ 	.word	0x000176a0


	//   ....[153]....
        /*05ac*/ 	.word	0x00017760


	//   ....[154]....
        /*05b0*/ 	.word	0x00017820


	//   ....[155]....
        /*05b4*/ 	.word	0x000178e0


	//   ....[156]....
        /*05b8*/ 	.word	0x000179a0


	//   ....[157]....
        /*05bc*/ 	.word	0x00017a60


	//   ....[158]....
        /*05c0*/ 	.word	0x00017b20


	//   ....[159]....
        /*05c4*/ 	.word	0x00017be0


	//   ....[160]....
        /*05c8*/ 	.word	0x00017d20


	//   ....[161]....
        /*05cc*/ 	.word	0x00017dc0


	//   ....[162]....
        /*05d0*/ 	.word	0x00017e90


	//   ....[163]....
        /*05d4*/ 	.word	0x00017f80


	//   ....[164]....
        /*05d8*/ 	.word	0x00017ff0


	//   ....[165]....
        /*05dc*/ 	.word	0x000180e0


	//   ....[166]....
        /*05e0*/ 	.word	0x00018150


	//   ....[167]....
        /*05e4*/ 	.word	0x00018250


	//   ....[168]....
        /*05e8*/ 	.word	0x000182d0


	//   ....[169]....
        /*05ec*/ 	.word	0x000183c0


	//   ....[170]....
        /*05f0*/ 	.word	0x00018430


	//   ....[171]....
        /*05f4*/ 	.word	0x00018500


	//   ....[172]....
        /*05f8*/ 	.word	0x00018610


	//----- nvinfo : EIATTR_REG_RECONFIG
	.align		4
.L_675:
        /*05fc*/ 	.byte	0x01, 0x54
	.zero		2


	//----- nvinfo : EIATTR_SYSCALL_OFFSETS
	.align		4
        /*0600*/ 	.byte	0x04, 0x46
        /*0602*/ 	.short	(.L_677 - .L_676)


	//   ....[0]....
.L_676:
        /*0604*/ 	.word	0x00001840


	//   ....[1]....
        /*0608*/ 	.word	0x00012170


	//   ....[2]....
        /*060c*/ 	.word	0x000122b0


	//   ....[3]....
        /*0610*/ 	.word	0x000123a0


	//   ....[4]....
        /*0614*/ 	.word	0x000131e0


	//----- nvinfo : EIATTR_MBARRIER_INSTR_OFFSETS
	.align		4
.L_677:
        /*0618*/ 	.byte	0x04, 0x39
        /*061a*/ 	.short	(.L_679 - .L_678)


	//   ....[0]....
.L_678:
        /*061c*/ 	.word	0x00000180
        /*0620*/ 	.word	0x000000ff
        /*0624*/ 	.word	0x00030800
        /*0628*/ 	.short	0x0100
        /*062a*/ 	.byte	0x08
	.zero		1


	//   ....[1]....
        /*062c*/ 	.word	0x00000190
        /*0630*/ 	.word	0x000000ff
        /*0634*/ 	.word	0x00030820
        /*0638*/ 	.short	0x0100
        /*063a*/ 	.byte	0x08
	.zero		1


	//   ....[2]....
        /*063c*/ 	.word	0x00000280
        /*0640*/ 	.word	0x000000ff
        /*0644*/ 	.word	0x00030830
        /*0648*/ 	.short	0x0100
        /*064a*/ 	.byte	0x08
	.zero		1


	//   ....[3]....
        /*064c*/ 	.word	0x00000290
        /*0650*/ 	.word	0x000000ff
        /*0654*/ 	.word	0x00030840
        /*0658*/ 	.short	0x0100
        /*065a*/ 	.byte	0x08
	.zero		1


	//   ....[4]....
        /*065c*/ 	.word	0x000002a0
        /*0660*/ 	.word	0x000000ff
        /*0664*/ 	.word	0x00030838
        /*0668*/ 	.short	0x0100
        /*066a*/ 	.byte	0x08
	.zero		1


	//   ....[5]....
        /*066c*/ 	.word	0x000002b0
        /*0670*/ 	.word	0x000000ff
        /*0674*/ 	.word	0x00030848
        /*0678*/ 	.short	0x0100
        /*067a*/ 	.byte	0x08
	.zero		1


	//   ....[6]....
        /*067c*/ 	.word	0x000003e0
        /*0680*/ 	.word	0x000000ff
        /*0684*/ 	.word	0x00030850
        /*0688*/ 	.short	0x0100
        /*068a*/ 	.byte	0x08
	.zero		1


	//   ....[7]....
        /*068c*/ 	.word	0x000003f0
        /*0690*/ 	.word	0x000000ff
        /*0694*/ 	.word	0x00030860
        /*0698*/ 	.short	0x0100
        /*069a*/ 	.byte	0x08
	.zero		1


	//   ....[8]....
        /*069c*/ 	.word	0x00000400
        /*06a0*/ 	.word	0x000000ff
        /*06a4*/ 	.word	0x00030858
        /*06a8*/ 	.short	0x0100
        /*06aa*/ 	.byte	0x08
	.zero		1


	//   ....[9]....
        /*06ac*/ 	.word	0x00000410
        /*06b0*/ 	.word	0x000000ff
        /*06b4*/ 	.word	0x00030868
        /*06b8*/ 	.short	0x0100
        /*06ba*/ 	.byte	0x08
	.zero		1


	//   ....[10]....
        /*06bc*/ 	.word	0x00000500
        /*06c0*/ 	.word	0x000000ff
        /*06c4*/ 	.word	0x00030870
        /*06c8*/ 	.short	0x0100
        /*06ca*/ 	.byte	0x06
	.zero		1


	//   ....[11]....
        /*06cc*/ 	.word	0x00000510
        /*06d0*/ 	.word	0x000000ff
        /*06d4*/ 	.word	0x00030880
        /*06d8*/ 	.short	0x0100
        /*06da*/ 	.byte	0x06
	.zero		1


	//   ....[12]....
        /*06dc*/ 	.word	0x00000520
        /*06e0*/ 	.word	0x000000ff
        /*06e4*/ 	.word	0x00030878
        /*06e8*/ 	.short	0x0100
        /*06ea*/ 	.byte	0x06
	.zero		1


	//   ....[13]....
        /*06ec*/ 	.word	0x00000530
        /*06f0*/ 	.word	0x000000ff
        /*06f4*/ 	.word	0x00030888
        /*06f8*/ 	.short	0x0100
        /*06fa*/ 	.byte	0x06
	.zero		1


	//   ....[14]....
        /*06fc*/ 	.word	0x00000660
        /*0700*/ 	.word	0x000000ff
        /*0704*/ 	.word	0x00030890
        /*0708*/ 	.short	0x0100
        /*070a*/ 	.byte	0x08
	.zero		1


	//   ....[15]....
        /*070c*/ 	.word	0x00000670
        /*0710*/ 	.word	0x000000ff
        /*0714*/ 	.word	0x000308a0
        /*0718*/ 	.short	0x0100
        /*071a*/ 	.byte	0x08
	.zero		1


	//   ....[16]....
        /*071c*/ 	.word	0x00000680
        /*0720*/ 	.word	0x000000ff
        /*0724*/ 	.word	0x00030898
        /*0728*/ 	.short	0x0100
        /*072a*/ 	.byte	0x08
	.zero		1


	//   ....[17]....
        /*072c*/ 	.word	0x00000690
        /*0730*/ 	.word	0x000000ff
        /*0734*/ 	.word	0x000308a8
        /*0738*/ 	.short	0x0100
        /*073a*/ 	.byte	0x08
	.zero		1


	//   ....[18]....
        /*073c*/ 	.word	0x000007d0
        /*0740*/ 	.word	0x000000ff
        /*0744*/ 	.word	0x000308b0
        /*0748*/ 	.short	0x0100
        /*074a*/ 	.byte	0x08
	.zero		1


	//   ....[19]....
        /*074c*/ 	.word	0x000007e0
        /*0750*/ 	.word	0x000000ff
        /*0754*/ 	.word	0x000308c0
        /*0758*/ 	.short	0x0100
        /*075a*/ 	.byte	0x08
	.zero		1


	//   ....[20]....
        /*075c*/ 	.word	0x000007f0
        /*0760*/ 	.word	0x000000ff
        /*0764*/ 	.word	0x000308b8
        /*0768*/ 	.short	0x0100
        /*076a*/ 	.byte	0x08
	.zero		1


	//   ....[21]....
        /*076c*/ 	.word	0x00000800
        /*0770*/ 	.word	0x000000ff
        /*0774*/ 	.word	0x000308c8
        /*0778*/ 	.short	0x0100
        /*077a*/ 	.byte	0x08
	.zero		1


	//   ....[22]....
        /*077c*/ 	.word	0x00001860
        /*0780*/ 	.word	0x000000ff
        /*0784*/ 	.word	0x00030800
        /*0788*/ 	.short	0x010a
        /*078a*/ 	.byte	0x27
	.zero		1


	//   ....[23]....
        /*078c*/ 	.word	0x000018f0
        /*0790*/ 	.word	0x000000ff
        /*0794*/ 	.word	0x00030830
        /*0798*/ 	.short	0x010a
        /*079a*/ 	.byte	0x27
	.zero		1


	//   ....[24]....
        /*079c*/ 	.word	0x00001950
        /*07a0*/ 	.word	0x000000ff
        /*07a4*/ 	.word	0x00030830
        /*07a8*/ 	.short	0x010a
        /*07aa*/ 	.byte	0x27
	.zero		1


	//   ....[25]....
        /*07ac*/ 	.word	0x00002660
        /*07b0*/ 	.word	0x000000ff
        /*07b4*/ 	.word	0x00000000
        /*07b8*/ 	.short	0x0101
        /*07ba*/ 	.byte	0x04
	.zero		1


	//   ....[26]....
        /*07bc*/ 	.word	0x00004f70
        /*07c0*/ 	.word	0x000000ff
        /*07c4*/ 	.word	0x00030830
        /*07c8*/ 	.short	0x010a
        /*07ca*/ 	.byte	0x3c
	.zero		1


	//   ....[27]....
        /*07cc*/ 	.word	0x00004fb0
        /*07d0*/ 	.word	0x000000ff
        /*07d4*/ 	.word	0x00030830
        /*07d8*/ 	.short	0x010a
        /*07da*/ 	.byte	0x3c
	.zero		1


	//   ....[28]....
        /*07dc*/ 	.word	0x00005a20
        /*07e0*/ 	.word	0x000000ff
        /*07e4*/ 	.word	0x00030850
        /*07e8*/ 	.short	0x010a
        /*07ea*/ 	.byte	0x0e
	.zero		1


	//   ....[29]....
        /*07ec*/ 	.word	0x00005a60
        /*07f0*/ 	.word	0x000000ff
        /*07f4*/ 	.word	0x00030850
        /*07f8*/ 	.short	0x010a
        /*07fa*/ 	.byte	0x0e
	.zero		1


	//   ....[30]....
        /*07fc*/ 	.word	0x00006190
        /*0800*/ 	.word	0x000000ff
        /*0804*/ 	.word	0x00000000
        /*0808*/ 	.short	0x0101
        /*080a*/ 	.byte	0x3c
	.zero		1


	//   ....[31]....
        /*080c*/ 	.word	0x00008570
        /*0810*/ 	.word	0x000000ff
        /*0814*/ 	.word	0x00000000
        /*0818*/ 	.short	0x0101
        /*081a*/ 	.byte	0x0e
	.zero		1


	//   ....[32]....
        /*081c*/ 	.word	0x00008a20
        /*0820*/ 	.word	0x000000ff
        /*0824*/ 	.word	0x00030830
        /*0828*/ 	.short	0x010a
        /*082a*/ 	.byte	0x05
	.zero		1


	//   ....[33]....
        /*082c*/ 	.word	0x00008a60
        /*0830*/ 	.word	0x000000ff
        /*0834*/ 	.word	0x00030830
        /*0838*/ 	.short	0x010a
        /*083a*/ 	.byte	0x05
	.zero		1


	//   ....[34]....
        /*083c*/ 	.word	0x000094d0
        /*0840*/ 	.word	0x000000ff
        /*0844*/ 	.word	0x00030850
        /*0848*/ 	.short	0x010a
        /*084a*/ 	.byte	0x05
	.zero		1


	//   ....[35]....
        /*084c*/ 	.word	0x00009510
        /*0850*/ 	.word	0x000000ff
        /*0854*/ 	.word	0x00030850
        /*0858*/ 	.short	0x010a
        /*085a*/ 	.byte	0x05
	.zero		1


	//   ....[36]....
        /*085c*/ 	.word	0x00009c00
        /*0860*/ 	.word	0x000000ff
        /*0864*/ 	.word	0x00000000
        /*0868*/ 	.short	0x0101
        /*086a*/ 	.byte	0x0a
	.zero		1


	//   ....[37]....
        /*086c*/ 	.word	0x0000ac70
        /*0870*/ 	.word	0x000000ff
        /*0874*/ 	.word	0x00000000
        /*0878*/ 	.short	0x0101
        /*087a*/ 	.byte	0x05
	.zero		1


	//   ....[38]....
        /*087c*/ 	.word	0x0000ae60
        /*0880*/ 	.word	0x000000ff
        /*0884*/ 	.word	0x00030830
        /*0888*/ 	.short	0x010a
        /*088a*/ 	.byte	0x3c
	.zero		1


	//   ....[39]....
        /*088c*/ 	.word	0x0000aea0
        /*0890*/ 	.word	0x000000ff
        /*0894*/ 	.word	0x00030830
        /*0898*/ 	.short	0x010a
        /*089a*/ 	.byte	0x3c
	.zero		1


	//   ....[40]....
        /*089c*/ 	.word	0x0000b910
        /*08a0*/ 	.word	0x000000ff
        /*08a4*/ 	.word	0x00030850
        /*08a8*/ 	.short	0x010a
        /*08aa*/ 	.byte	0x05
	.zero		1


	//   ....[41]....
        /*08ac*/ 	.word	0x0000b950
        /*08b0*/ 	.word	0x000000ff
        /*08b4*/ 	.word	0x00030850
        /*08b8*/ 	.short	0x010a
        /*08ba*/ 	.byte	0x05
	.zero		1


	//   ....[42]....
        /*08bc*/ 	.word	0x0000c080
        /*08c0*/ 	.word	0x000000ff
        /*08c4*/ 	.word	0x00000000
        /*08c8*/ 	.short	0x0101
        /*08ca*/ 	.byte	0x3c
	.zero		1


	//   ....[43]....
        /*08cc*/ 	.word	0x0000e460
        /*08d0*/ 	.word	0x000000ff
        /*08d4*/ 	.word	0x00000000
        /*08d8*/ 	.short	0x0101
        /*08da*/ 	.byte	0x05
	.zero		1


	//   ....[44]....
        /*08dc*/ 	.word	0x0000eb90
        /*08e0*/ 	.word	0x000000ff
        /*08e4*/ 	.word	0x00030850
        /*08e8*/ 	.short	0x010a
        /*08ea*/ 	.byte	0x05
	.zero		1


	//   ....[45]....
        /*08ec*/ 	.word	0x0000ebd0
        /*08f0*/ 	.word	0x000000ff
        /*08f4*/ 	.word	0x00030850
        /*08f8*/ 	.short	0x010a
        /*08fa*/ 	.byte	0x05
	.zero		1


	//   ....[46]....
        /*08fc*/ 	.word	0x0000f1e0
        /*0900*/ 	.word	0x000000ff
        /*0904*/ 	.word	0x00000000
        /*0908*/ 	.short	0x0101
        /*090a*/ 	.byte	0x04
	.zero		1


	//   ....[47]....
        /*090c*/ 	.word	0x0000ff10
        /*0910*/ 	.word	0x000000ff
        /*0914*/ 	.word	0x00000000
        /*0918*/ 	.short	0x0101
        /*091a*/ 	.byte	0x04
	.zero		1


	//   ....[48]....
        /*091c*/ 	.word	0x000129b0
        /*0920*/ 	.word	0x000000ff
        /*0924*/ 	.word	0x00030840
        /*0928*/ 	.short	0x010a
        /*092a*/ 	.byte	0x30
	.zero		1


	//   ....[49]....
        /*092c*/ 	.word	0x00012fa0
        /*0930*/ 	.word	0x000000ff
        /*0934*/ 	.word	0x00030830
        /*0938*/ 	.short	0x0107
        /*093a*/ 	.byte	0x30
	.zero		1


	//   ....[50]....
        /*093c*/ 	.word	0x00013010
        /*0940*/ 	.word	0x000000ff
        /*0944*/ 	.word	0x00030830
        /*0948*/ 	.short	0x0101
        /*094a*/ 	.byte	0x30
	.zero		1


	//   ....[51]....
        /*094c*/ 	.word	0x000139b0
        /*0950*/ 	.word	0x000000ff
        /*0954*/ 	.word	0x00030800
        /*0958*/ 	.short	0x0107
        /*095a*/ 	.byte	0x30
	.zero		1


	//   ....[52]....
        /*095c*/ 	.word	0x00013a10
        /*0960*/ 	.word	0x000000ff
        /*0964*/ 	.word	0x00030800
        /*0968*/ 	.short	0x0101
        /*096a*/ 	.byte	0x30
	.zero		1


	//   ....[53]....
        /*096c*/ 	.word	0x00013a30
        /*0970*/ 	.word	0x000000ff
        /*0974*/ 	.word	0x00030820
        /*0978*/ 	.short	0x010a
        /*097a*/ 	.byte	0x30
	.zero		1


	//   ....[54]....
        /*097c*/ 	.word	0x00013e20
        /*0980*/ 	.word	0x00000013
        /*0984*/ 	.word	0x00030840
        /*0988*/ 	.short	0x010a
        /*098a*/ 	.byte	0x3f
	.zero		1


	//   ....[55]....
        /*098c*/ 	.word	0x00014360
        /*0990*/ 	.word	0x00000013
        /*0994*/ 	.word	0x00030830
        /*0998*/ 	.short	0x0107
        /*099a*/ 	.byte	0x3f
	.zero		1


	//   ....[56]....
        /*099c*/ 	.word	0x00014410
        /*09a0*/ 	.word	0x00000013
        /*09a4*/ 	.word	0x00030830
        /*09a8*/ 	.short	0x0101
        /*09aa*/ 	.byte	0x3f
	.zero		1


	//   ....[57]....
        /*09ac*/ 	.word	0x00014470
        /*09b0*/ 	.word	0x00000006
        /*09b4*/ 	.word	0x00030860
        /*09b8*/ 	.short	0x010a
        /*09ba*/ 	.byte	0x3f
	.zero		1


	//   ....[58]....
        /*09bc*/ 	.word	0x00014920
        /*09c0*/ 	.word	0x00000006
        /*09c4*/ 	.word	0x00030850
        /*09c8*/ 	.short	0x0107
        /*09ca*/ 	.byte	0x3f
	.zero		1


	//   ....[59]....
        /*09cc*/ 	.word	0x00014a90
        /*09d0*/ 	.word	0x00000006
        /*09d4*/ 	.word	0x00030850
        /*09d8*/ 	.short	0x0101
        /*09da*/ 	.byte	0x3f
	.zero		1


	//   ....[60]....
        /*09dc*/ 	.word	0x00014c10
        /*09e0*/ 	.word	0x00000000
        /*09e4*/ 	.word	0x00030860
        /*09e8*/ 	.short	0x010a
        /*09ea*/ 	.byte	0x3f
	.zero		1


	//   ....[61]....
        /*09ec*/ 	.word	0x00015140
        /*09f0*/ 	.word	0x00000000
        /*09f4*/ 	.word	0x00030850
        /*09f8*/ 	.short	0x0107
        /*09fa*/ 	.byte	0x3f
	.zero		1


	//   ....[62]....
        /*09fc*/ 	.word	0x000151f0
        /*0a00*/ 	.word	0x00000000
        /*0a04*/ 	.word	0x00030850
        /*0a08*/ 	.short	0x0101
        /*0a0a*/ 	.byte	0x3f
	.zero		1


	//   ....[63]....
        /*0a0c*/ 	.word	0x00015290
        /*0a10*/ 	.word	0x00000007
        /*0a14*/ 	.word	0x00030820
        /*0a18*/ 	.short	0x010a
        /*0a1a*/ 	.byte	0x3f
	.zero		1


	//   ....[64]....
        /*0a1c*/ 	.word	0x00015410
        /*0a20*/ 	.word	0x00000005
        /*0a24*/ 	.word	0x00030840
        /*0a28*/ 	.short	0x010a
        /*0a2a*/ 	.byte	0x3f
	.zero		1


	//   ....[65]....
        /*0a2c*/ 	.word	0x000154b0
        /*0a30*/ 	.word	0x00000007
        /*0a34*/ 	.word	0x00030840
        /*0a38*/ 	.short	0x010a
        /*0a3a*/ 	.byte	0x3f
	.zero		1


	//   ....[66]....
        /*0a3c*/ 	.word	0x000154f0
        /*0a40*/ 	.word	0x00000005
        /*0a44*/ 	.word	0x00030860
        /*0a48*/ 	.short	0x010a
        /*0a4a*/ 	.byte	0x3f
	.zero		1


	//   ....[67]....
        /*0a4c*/ 	.word	0x00015530
        /*0a50*/ 	.word	0x00000007
        /*0a54*/ 	.word	0x00030860
        /*0a58*/ 	.short	0x010a
        /*0a5a*/ 	.byte	0x3f
	.zero		1


	//   ....[68]....
        /*0a5c*/ 	.word	0x000155a0
        /*0a60*/ 	.word	0x00000003
        /*0a64*/ 	.word	0x00030800
        /*0a68*/ 	.short	0x010a
        /*0a6a*/ 	.byte	0x3f
	.zero		1


	//   ....[69]....
        /*0a6c*/ 	.word	0x00015600
        /*0a70*/ 	.word	0x00000003
        /*0a74*/ 	.word	0x00030830
        /*0a78*/ 	.short	0x010a
        /*0a7a*/ 	.byte	0x3f
	.zero		1


	//   ....[70]....
        /*0a7c*/ 	.word	0x00015660
        /*0a80*/ 	.word	0x00000009
        /*0a84*/ 	.word	0x00030830
        /*0a88*/ 	.short	0x010a
        /*0a8a*/ 	.byte	0x3f
	.zero		1


	//   ....[71]....
        /*0a8c*/ 	.word	0x000156c0
        /*0a90*/ 	.word	0x00000009
        /*0a94*/ 	.word	0x00030850
        /*0a98*/ 	.short	0x010a
        /*0a9a*/ 	.byte	0x3f
	.zero		1


	//   ....[72]....
        /*0a9c*/ 	.word	0x00015720
        /*0aa0*/ 	.word	0x00000009
        /*0aa4*/ 	.word	0x00030830
        /*0aa8*/ 	.short	0x010a
        /*0aaa*/ 	.byte	0x3f
	.zero		1


	//   ....[73]....
        /*0aac*/ 	.word	0x00015780
        /*0ab0*/ 	.word	0x00000009
        /*0ab4*/ 	.word	0x00030850
        /*0ab8*/ 	.short	0x010a
        /*0aba*/ 	.byte	0x3f
	.zero		1


	//   ....[74]....
        /*0abc*/ 	.word	0x000157e0
        /*0ac0*/ 	.word	0x00000009
        /*0ac4*/ 	.word	0x00030830
        /*0ac8*/ 	.short	0x010a
        /*0aca*/ 	.byte	0x3f
	.zero		1


	//   ....[75]....
        /*0acc*/ 	.word	0x00015840
        /*0ad0*/ 	.word	0x00000009
        /*0ad4*/ 	.word	0x00030850
        /*0ad8*/ 	.short	0x010a
        /*0ada*/ 	.byte	0x3f
	.zero		1


	//   ....[76]....
        /*0adc*/ 	.word	0x000158a0
        /*0ae0*/ 	.word	0x00000005
        /*0ae4*/ 	.word	0x00030850
        /*0ae8*/ 	.short	0x010a
        /*0aea*/ 	.byte	0x3f
	.zero		1


	//   ....[77]....
        /*0aec*/ 	.word	0x00015980
        /*0af0*/ 	.word	0x00000003
        /*0af4*/ 	.word	0x00030840
        /*0af8*/ 	.short	0x010a
        /*0afa*/ 	.byte	0x3f
	.zero		1


	//   ....[78]....
        /*0afc*/ 	.word	0x00016b90
        /*0b00*/ 	.word	0x00000003
        /*0b04*/ 	.word	0x00030820
        /*0b08*/ 	.short	0x010a
        /*0b0a*/ 	.byte	0x3f
	.zero		1


	//   ....[79]....
        /*0b0c*/ 	.word	0x00016be0
        /*0b10*/ 	.word	0x00000013
        /*0b14*/ 	.word	0x00030840
        /*0b18*/ 	.short	0x010a
        /*0b1a*/ 	.byte	0x3f
	.zero		1


	//   ....[80]....
        /*0b1c*/ 	.word	0x00017370
        /*0b20*/ 	.word	0x00000006
        /*0b24*/ 	.word	0x00030860
        /*0b28*/ 	.short	0x010a
        /*0b2a*/ 	.byte	0x3f
	.zero		1


	//   ....[81]....
        /*0b2c*/ 	.word	0x00017c70
        /*0b30*/ 	.word	0x00000000
        /*0b34*/ 	.word	0x00030860
        /*0b38*/ 	.short	0x010a
        /*0b3a*/ 	.byte	0x3f
	.zero		1


	//   ....[82]....
        /*0b3c*/ 	.word	0x00018530
        /*0b40*/ 	.word	0x00000007
        /*0b44*/ 	.word	0x00030820
        /*0b48*/ 	.short	0x010a
        /*0b4a*/ 	.byte	0x3f
	.zero		1


	//   ....[83]....
        /*0b4c*/ 	.word	0x000186d0
        /*0b50*/ 	.word	0x00000005
        /*0b54*/ 	.word	0x00030840
        /*0b58*/ 	.short	0x010a
        /*0b5a*/ 	.byte	0x3f
	.zero		1


	//   ....[84]....
        /*0b5c*/ 	.word	0x00018720
        /*0b60*/ 	.word	0x00000007
        /*0b64*/ 	.word	0x00030840
        /*0b68*/ 	.short	0x010a
        /*0b6a*/ 	.byte	0x3f
	.zero		1


	//   ....[85]....
        /*0b6c*/ 	.word	0x00018770
        /*0b70*/ 	.word	0x00000005
        /*0b74*/ 	.word	0x00030860
        /*0b78*/ 	.short	0x010a
        /*0b7a*/ 	.byte	0x3f
	.zero		1


	//----- nvinfo : EIATTR_NUM_MBARRIERS
	.align		4
.L_679:
        /*0b7c*/ 	.byte	0x03, 0x38
        /*0b7e*/ 	.short	0x0016


	//----- nvinfo : EIATTR_EXIT_INSTR_OFFSETS
	.align		4
        /*0b80*/ 	.byte	0x04, 0x1c
        /*0b82*/ 	.short	(.L_681 - .L_680)


	//   ....[0]....
.L_680:
        /*0b84*/ 	.word	0x00015580


	//----- nvinfo : EIATTR_MAX_THREADS
	.align		4
.L_681:
        /*0b88*/ 	.byte	0x04, 0x05
        /*0b8a*/ 	.short	(.L_683 - .L_682)
.L_682:
        /*0b8c*/ 	.word	0x00000180
        /*0b90*/ 	.word	0x00000001
        /*0b94*/ 	.word	0x00000001


	//----- nvinfo : EIATTR_CRS_STACK_SIZE
	.align		4
.L_683:
        /*0b98*/ 	.byte	0x04, 0x1e
        /*0b9a*/ 	.short	(.L_685 - .L_684)
.L_684:
        /*0b9c*/ 	.word	0x00000000


	//----- nvinfo : EIATTR_CBANK_PARAM_SIZE
	.align		4
.L_685:
        /*0ba0*/ 	.byte	0x03, 0x19
        /*0ba2*/ 	.short	0x0a70


	//----- nvinfo : EIATTR_PARAM_CBANK
	.align		4
        /*0ba4*/ 	.byte	0x04, 0x0a
        /*0ba6*/ 	.short	(.L_687 - .L_686)
	.align		4
.L_686:
        /*0ba8*/ 	.word	index@(.nv.constant0._ZN7cutlass13device_kernelIN5flash11enable_sm90INS1_16FlashAttnFwdSm90INS1_25CollectiveMainloopFwdSm90ILi2EN4cute5tupleIJNS5_1CILi1EEES8_S8_EEENS6_IJNS7_ILi128EEENS7_ILi96EEENS7_ILi192EEEEEELi192ENS_6half_tEfNS_4arch4Sm90ELb0ELb1ELb1ELb0ELb1ELb0ELb0ELb1ELb1ELb1ELb1ELb0EEENS1_21CollectiveEpilogueFwdINS6_IJSA_SC_SB_EEES9_SE_SG_Li256ELb0ELb1ELb1ELb0EEENS1_19SingleTileSchedulerILb0ELb1ELb1ELi128EEEEEEEEEvNT_6ParamsE)
        /*0bac*/ 	.short	0x0210
        /*0bae*/ 	.short	0x0a70


	//----- nvinfo : EIATTR_SW_WAR
	.align		4
.L_687:
        /*0bb0*/ 	.byte	0x04, 0x36
        /*0bb2*/ 	.short	(.L_689 - .L_688)
.L_688:
        /*0bb4*/ 	.word	0x00000008
.L_689:


//--------------------- .nv.info._ZN7cutlass13device_kernelIN5flash11enable_sm90INS1_16FlashAttnFwdSm90INS1_25CollectiveMainloopFwdSm90ILi2EN4cute5tupleIJNS5_1CILi1EEES8_S8_EEENS6_IJNS7_ILi128EEENS7_ILi96EEENS7_ILi192EEEEEELi192ENS_6half_tEfNS_4arch4Sm90ELb0ELb1ELb1ELb1ELb1ELb0ELb0ELb1ELb1ELb1ELb1ELb0EEENS1_21CollectiveEpilogueFwdINS6_IJSA_SC_SB_EEES9_SE_SG_Li256ELb1ELb1ELb1ELb0EEENS1_36VarlenDynamicPersistentTileSchedulerILi128ELi96ELi256ELi128ELb1ELb1ELb1ELb1ELb0ELb1EEEEEEEEEvNT_6ParamsE --------------------------
	.section	.nv.info._ZN7cutlass13device_kernelIN5flash11enable_sm90INS1_16FlashAttnFwdSm90INS1_25CollectiveMainloopFwdSm90ILi2EN4cute5tupleIJNS5_1CILi1EEES8_S8_EEENS6_IJNS7_ILi128EEENS7_ILi96EEENS7_ILi192EEEEEELi192ENS_6half_tEfNS_4arch4Sm90ELb0ELb1ELb1ELb1ELb1ELb0ELb0ELb1ELb1ELb1ELb1ELb0EEENS1_21CollectiveEpilogueFwdINS6_IJSA_SC_SB_EEES9_SE_SG_Li256ELb1ELb1ELb1ELb0EEENS1_36VarlenDynamicPersistentTileSchedulerILi128ELi96ELi256ELi128ELb1ELb1ELb1ELb1ELb0ELb1EEEEEEEEEvNT_6ParamsE,"",@"SHT_CUDA_INFO"
	.sectionflags	@""
	.align	4


	//----- nvinfo : EIATTR_CUDA_API_VERSION
	.align		4
        /*0000*/ 	.byte	0x04, 0x37
        /*0002*/ 	.short	(.L_691 - .L_690)
.L_690:
        /*0004*/ 	.word	0x00000082


	//----- nvinfo : EIATTR_KPARAM_INFO
	.align		4
.L_691:
        /*0008*/ 	.byte	0x04, 0x17
        /*000a*/ 	.short	(.L_693 - .L_692)
.L_692:
        /*000c*/ 	.word	0x00000000
        /*0010*/ 	.short	0x0000
        /*0012*/ 	.short	0x0070
        /*0014*/ 	.byte	0x00, 0xf0, 0x01, 0x2a


	//----- nvinfo : EIATTR_SPARSE_MMA_MASK
	.align		4
.L_693:
        /*0018*/ 	.byte	0x03, 0x50
        /*001a*/ 	.short	0x0000


	//----- nvinfo : EIATTR_MAXREG_COUNT
	.align		4
        /*001c*/ 	.byte	0x03, 0x1b
        /*001e*/ 	.short	0x00a8


	//----- nvinfo : EIATTR_NUM_BARRIERS
	.align		4
        /*0020*/ 	.byte	0x02, 0x4c
        /*0022*/ 	.byte	0x09
	.zero		1


	//----- nvinfo : EIATTR_EXTERNS
	.align		4
        /*0024*/ 	.byte	0x04, 0x0f
        /*0026*/ 	.short	(.L_695 - .L_694)


	//   ....[0]....
	.align		4
.L_694:
        /*0028*/ 	.word	index@(__assertfail)


	//----- nvinfo : EIATTR_ANNOTATIONS
	.align		4
.L_695:
        /*002c*/ 	.byte	0x04, 0x55
        /*002e*/ 	.short	(.L_697 - .L_696)


	//   ....[0]....
.L_696:
        /* <DEDUP_REMOVED lines=14> */


	//----- nvinfo : EIATTR_MERCURY_ISA_VERSION
	.align		4
.L_697:
        /*0100*/ 	.byte	0x03, 0x5f
        /*0102*/ 	.short	0x0101


	//----- nvinfo : EIATTR_UNUSED_LOAD_BYTE_OFFSET
	.align		4
        /*0104*/ 	.byte	0x04, 0x44
        /*0106*/ 	.short	(.L_699 - .L_698)


	//   ....[0]....
.L_698:
        /*0108*/ 	.word	0x00000950
        /*010c*/ 	.word	0x0000fff0


	//   ....[1]....
        /*0110*/ 	.word	0x0000fe10
        /*0114*/ 	.word	0x0000fff0


	//----- nvinfo : EIATTR_INT_WARP_WIDE_INSTR_OFFSETS
	.align		4
.L_699:
        /*0118*/ 	.byte	0x04, 0x31
        /*011a*/ 	.short	(.L_701 - .L_700)


	//   ....[0]....
.L_700:
        /*011c*/ 	.word	0x000000c0


	//   ....[1]....
        /*0120*/ 	.word	0x000000d0


	//   ....[2]....
        /*0124*/ 	.word	0x00000170


	//   ....[3]....
        /*0128*/ 	.word	0x00015880


	//   ....[4]....
        /*012c*/ 	.word	0x00015910


	//   ....[5]....
        /*0130*/ 	.word	0x000186b0


	//   ....[6]....
        /*0134*/ 	.word	0x00018740


	//----- nvinfo : EIATTR_COOP_GROUP_MASK_REGIDS
	.align		4
.L_701:
        /*0138*/ 	.byte	0x04, 0x29
        /*013a*/ 	.short	(.L_703 - .L_702)


	//   ....[0]....
.L_702:
        /*013c*/ 	.word	0xffffffff


	//   ....[1]....
        /*0140*/ 	.word	0xffffffff


	//   ....[2]....
        /*0144*/ 	.word	0xffffffff


	//   ....[3]....
        /*0148*/ 	.word	0xffffffff


	//   ....[4]....
        /*014c*/ 	.word	0xffffffff


	//   ....[5]....
        /*0150*/ 	.word	0xffffffff


	//   ....[6]....
        /*0154*/ 	.word	0xffffffff


	//   ....[7]....
        /*0158*/ 	.word	0xffffffff


	//   ....[8]....
        /*015c*/ 	.word	0xffffffff


	//   ....[9]....
        /*0160*/ 	.word	0xffffffff


	//   ....[10]....
        /*0164*/ 	.word	0xffffffff


	//   ....[11]....
        /*0168*/ 	.word	0xffffffff


	//   ....[12]....
        /*016c*/ 	.word	0xffffffff


	//   ....[13]....
        /*0170*/ 	.word	0xffffffff


	//   ....[14]....
        /*0174*/ 	.word	0xffffffff


	//   ....[15]....
        /*0178*/ 	.word	0xffffffff


	//   ....[16]....
        /*017c*/ 	.word	0xffffffff


	//   ....[17]....
        /*0180*/ 	.word	0xffffffff


	//   ....[18]....
        /*0184*/ 	.word	0xffffffff


	//   ....[19]....
        /*0188*/ 	.word	0xffffffff


	//   ....[20]....
        /*018c*/ 	.word	0xffffffff


	//   ....[21]....
        /*0190*/ 	.word	0xffffffff


	//   ....[22]....
        /*0194*/ 	.word	0xffffffff


	//   ....[23]....
        /*0198*/ 	.word	0xffffffff


	//   ....[24]....
        /*019c*/ 	.word	0xffffffff


	//   ....[25]....
        /*01a0*/ 	.word	0xffffffff


	//   ....[26]....
        /*01a4*/ 	.word	0xffffffff


	//   ....[27]....
        /*01a8*/ 	.word	0xffffffff


	//   ....[28]....
        /*01ac*/ 	.word	0xffffffff


	//   ....[29]....
        /*01b0*/ 	.word	0xffffffff


	//   ....[30]....
        /*01b4*/ 	.word	0xffffffff


	//   ....[31]....
        /*01b8*/ 	.word	0xffffffff


	//   ....[32]....
        /*01bc*/ 	.word	0xffffffff


	//   ....[33]....
        /*01c0*/ 	.word	0xffffffff


	//   ....[34]....
        /*01c4*/ 	.word	0xffffffff


	//   ....[35]....
        /*01c8*/ 	.word	0xffffffff


	//   ....[36]....
        /*01cc*/ 	.word	0xffffffff


	//   ....[37]....
        /*01d0*/ 	.word	0xffffffff


	//   ....[38]....
        /*01d4*/ 	.word	0xffffffff


	//   ....[39]....
        /*01d8*/ 	.word	0xffffffff


	//   ....[40]....
        /*01dc*/ 	.word	0xffffffff


	//   ....[41]....
        /*01e0*/ 	.word	0xffffffff


	//   ....[42]....
        /*01e4*/ 	.word	0xffffffff


	//   ....[43]....
        /*01e8*/ 	.word	0xffffffff


	//   ....[44]....
        /*01ec*/ 	.word	0xffffffff


	//   ....[45]....
        /*01f0*/ 	.word	0xffffffff


	//   ....[46]....
        /*01f4*/ 	.word	0xffffffff


	//   ....[47]....
        /*01f8*/ 	.word	0xffffffff


	//   ....[48]....
        /*01fc*/ 	.word	0xffffffff


	//   ....[49]....
        /*0200*/ 	.word	0xffffffff


	//   ....[50]....
        /*0204*/ 	.word	0xffffffff


	//   ....[51]....
        /*0208*/ 	.word	0xffffffff


	//   ....[52]....
        /*020c*/ 	.word	0xffffffff


	//   ....[53]....
        /*0210*/ 	.word	0xffffffff


	//   ....[54]....
        /*0214*/ 	.word	0xffffffff


	//   ....[55]....
        /*0218*/ 	.word	0xffffffff


	//   ....[56]....
        /*021c*/ 	.word	0xffffffff


	//   ....[57]....
        /*0220*/ 	.word	0xffffffff


	//   ....[58]....
        /*0224*/ 	.word	0xffffffff


	//   ....[59]....
        /*0228*/ 	.word	0xffffffff


	//   ....[60]....
        /*022c*/ 	.word	0xffffffff


	//   ....[61]....
        /*0230*/ 	.word	0xffffffff


	//   ....[62]....
        /*0234*/ 	.word	0xffffffff


	//   ....[63]....
        /*0238*/ 	.word	0xffffffff


	//   ....[64]....
        /*023c*/ 	.word	0xffffffff


	//   ....[65]....
        /*0240*/ 	.word	0xffffffff


	//   ....[66]....
        /*0244*/ 	.word	0xffffffff


	//   ....[67]....
        /*0248*/ 	.word	0xffffffff


	//   ....[68]....
        /*024c*/ 	.word	0xffffffff


	//   ....[69]....
        /*0250*/ 	.word	0xffffffff


	//   ....[70]....
        /*0254*/ 	.word	0xffffffff


	//   ....[71]....
        /*0258*/ 	.word	0xffffffff


	//   ....[72]....
        /*025c*/ 	.word	0xffffffff


	//   ....[73]....
        /*0260*/ 	.word	0xffffffff


	//   ....[74]....
        /*0264*/ 	.word	0xffffffff


	//   ....[75]....
        /*0268*/ 	.word	0xffffffff


	//   ....[76]....
        /*026c*/ 	.word	0xffffffff


	//   ....[77]....
        /*0270*/ 	.word	0xffffffff


	//   ....[78]....
        /*0274*/ 	.word	0xffffffff


	//   ....[79]....
        /*0278*/ 	.word	0xffffffff


	//   ....[80]....
        /*027c*/ 	.word	0xffffffff


	//   ....[81]....
        /*0280*/ 	.word	0xffffffff


	//   ....[82]....
        /*0284*/ 	.word	0xffffffff


	//   ....[83]....
        /*0288*/ 	.word	0xffffffff


	//   ....[84]....
        /*028c*/ 	.word	0xffffffff


	//   ....[85]....
        /*0290*/ 	.word	0xffffffff


	//   ....[86]....
        /*0294*/ 	.word	0xffffffff


	//   ....[87]....
        /*0298*/ 	.word	0xffffffff


	//   ....[88]....
        /*029c*/ 	.word	0xffffffff


	//   ....[89]....
        /*02a0*/ 	.word	0xffffffff


	//   ....[90]....
        /*02a4*/ 	.word	0xffffffff


	//   ....[91]....
        /*02a8*/ 	.word	0xffffffff


	//   ....[92]....
        /*02ac*/ 	.word	0xffffffff


	//   ....[93]....
        /*02b0*/ 	.word	0xffffffff


	//   ....[94]....
        /*02b4*/ 	.word	0xffffffff


	//   ....[95]....
        /*02b8*/ 	.word	0xffffffff


	//   ....[96]....
        /*02bc*/ 	.word	0xffffffff


	//   ....[97]....
        /*02c0*/ 	.word	0xffffffff


	//   ....[98]....
        /*02c4*/ 	.word	0xffffffff


	//   ....[99]....
        /*02c8*/ 	.word	0xffffffff


	//   ....[100]....
        /*02cc*/ 	.word	0xffffffff


	//   ....[101]....
        /*02d0*/ 	.word	0xffffffff


	//   ....[102]....
        /*02d4*/ 	.word	0xffffffff


	//   ....[103]....
        /*02d8*/ 	.word	0xffffffff


	//   ....[104]....
        /*02dc*/ 	.word	0xffffffff


	//   ....[105]....
        /*02e0*/ 	.word	0xffffffff


	//   ....[106]....
        /*02e4*/ 	.word	0xffffffff


	//   ....[107]....
        /*02e8*/ 	.word	0xffffffff


	//   ....[108]....
        /*02ec*/ 	.word	0xffffffff


	//   ....[109]....
        /*02f0*/ 	.word	0xffffffff


	//   ....[110]....
        /*02f4*/ 	.word	0xffffffff


	//   ....[111]....
        /*02f8*/ 	.word	0xffffffff


	//   ....[112]....
        /*02fc*/ 	.word	0xffffffff


	//   ....[113]....
        /*0300*/ 	.word	0xffffffff


	//   ....[114]....
        /*0304*/ 	.word	0xffffffff


	//   ....[115]....
        /*0308*/ 	.word	0xffffffff


	//   ....[116]....
        /*030c*/ 	.word	0xffffffff


	//   ....[117]....
        /*0310*/ 	.word	0xffffffff


	//   ....[118]....
        /*0314*/ 	.word	0xffffffff


	//   ....[119]....
        /*0318*/ 	.word	0xffffffff


	//   ....[120]....
        /*031c*/ 	.word	0xffffffff


	//   ....[121]....
        /*0320*/ 	.word	0xffffffff


	//   ....[122]....
        /*0324*/ 	.word	0xffffffff


	//   ....[123]....
        /*0328*/ 	.word	0xffffffff


	//   ....[124]....
        /*032c*/ 	.word	0xffffffff


	//   ....[125]....
        /*0330*/ 	.word	0xffffffff


	//   ....[126]....
        /*0334*/ 	.word	0xffffffff


	//   ....[127]....
        /*0338*/ 	.word	0xffffffff


	//   ....[128]....
        /*033c*/ 	.word	0xffffffff


	//   ....[129]....
        /*0340*/ 	.word	0xffffffff


	//   ....[130]....
        /*0344*/ 	.word	0xffffffff


	//   ....[131]....
        /*0348*/ 	.word	0xffffffff


	//   ....[132]....
        /*034c*/ 	.word	0xffffffff


	//   ....[133]....
        /*0350*/ 	.word	0xffffffff


	//   ....[134]....
        /*0354*/ 	.word	0xffffffff


	//   ....[135]....
        /*0358*/ 	.word	0xffffffff


	//   ....[136]....
        /*035c*/ 	.word	0xffffffff


	//   ....[137]....
        /*0360*/ 	.word	0xffffffff


	//   ....[138]....
        /*0364*/ 	.word	0xffffffff


	//   ....[139]....
        /*0368*/ 	.word	0xffffffff


	//   ....[140]....
        /*036c*/ 	.word	0xffffffff


	//   ....[141]....
        /*0370*/ 	.word	0xffffffff


	//   ....[142]....
        /*0374*/ 	.word	0xffffffff


	//   ....[143]....
        /*0378*/ 	.word	0xffffffff


	//   ....[144]....
        /*037c*/ 	.word	0xffffffff


	//   ....[145]....
        /*0380*/ 	.word	0xffffffff


	//   ....[146]....
        /*0384*/ 	.word	0xffffffff


	//   ....[147]....
        /*0388*/ 	.word	0xffffffff


	//   ....[148]....
        /*038c*/ 	.word	0xffffffff


	//   ....[149]....
        /*0390*/ 	.word	0xffffffff


	//   ....[150]....
        /*0394*/ 	.word	0xffffffff


	//   ....[151]....
        /*0398*/ 	.word	0xffffffff


	//   ....[152]....
        /*039c*/ 	.word	0xffffffff


	//   ....[153]....
        /*03a0*/ 	.word	0xffffffff


	//   ....[154]....
        /*03a4*/ 	.word	0xffffffff


	//   ....[155]....
        /*03a8*/ 	.word	0xffffffff


	//   ....[156]....
        /*03ac*/ 	.word	0xffffffff


	//   ....[157]....
        /*03b0*/ 	.word	0x0500000f


	//   ....[158]....
        /*03b4*/ 	.word	0x0500000f


	//   ....[159]....
        /*03b8*/ 	.word	0x0500000f


	//   ....[160]....
        /*03bc*/ 	.word	0x0500000f


	//   ....[161]....
        /*03c0*/ 	.word	0x0500000f


	//   ....[162]....
        /*03c4*/ 	.word	0x0500000f


	//   ....[163]....
        /*03c8*/ 	.word	0x0500000f


	//   ....[164]....
        /*03cc*/ 	.word	0x0500000f


	//   ....[165]....
        /*03d0*/ 	.word	0x0500000f


	//   ....[166]....
        /*03d4*/ 	.word	0x0500000f


	//   ....[167]....
        /*03d8*/ 	.word	0x0500000f


	//   ....[168]....
        /*03dc*/ 	.word	0x0500000f


	//   ....[169]....
        /*03e0*/ 	.word	0x0500000f


	//   ....[170]....
        /*03e4*/ 	.word	0x0500000f


	//   ....[171]....
        /*03e8*/ 	.word	0x0500000f


	//   ....[172]....
        /*03ec*/ 	.word	0x0500000f


	//   ....[173]....
        /*03f0*/ 	.word	0x0500000f


	//   ....[174]....
        /*03f4*/ 	.word	0x0500000f


	//   ....[175]....
        /*03f8*/ 	.word	0x0500000f


	//   ....[176]....
        /*03fc*/ 	.word	0x0500000f


	//   ....[177]....
        /*0400*/ 	.word	0x0500000f


	//   ....[178]....
        /*0404*/ 	.word	0x0500000f


	//   ....[179]....
        /*0408*/ 	.word	0x0500000f


	//   ....[180]....
        /*040c*/ 	.word	0x0500000f


	//   ....[181]....
        /*0410*/ 	.word	0x0500000f


	//   ....[182]....
        /*0414*/ 	.word	0x0500000f


	//   ....[183]....
        /*0418*/ 	.word	0x0500000f


	//   ....[184]....
        /*041c*/ 	.word	0x0500000f


	//   ....[185]....
        /*0420*/ 	.word	0x0500000f


	//   ....[186]....
        /*0424*/ 	.word	0x0500000f


	//   ....[187]....
        /*0428*/ 	.word	0x0500000f


	//   ....[188]....
        /*042c*/ 	.word	0x0500000f


	//   ....[189]....
        /*0430*/ 	.word	0x0500000f


	//   ....[190]....
        /*0434*/ 	.word	0x0500000f


	//   ....[191]....
        /*0438*/ 	.word	0x0500000f


	//   ....[192]....
        /*043c*/ 	.word	0x0500000f


	//   ....[193]....
        /*0440*/ 	.word	0x0500000f


	//   ....[194]....
        /*0444*/ 	.word	0x0500000f


	//   ....[195]....
        /*0448*/ 	.word	0x0500000f


	//   ....[196]....
        /*044c*/ 	.word	0x0500000f


	//   ....[197]....
        /*0450*/ 	.word	0x0500000f


	//   ....[198]....
        /*0454*/ 	.word	0x0500000f


	//   ....[199]....
        /*0458*/ 	.word	0x0500000f


	//   ....[200]....
        /*045c*/ 	.word	0x0500000f


	//   ....[201]....
        /*0460*/ 	.word	0x0500000f


	//   ....[202]....
        /*0464*/ 	.word	0x0500000f


	//   ....[203]....
        /*0468*/ 	.word	0x0500000f


	//   ....[204]....
        /*046c*/ 	.word	0x0500000f


	//   ....[205]....
        /*0470*/ 	.word	0x0500000f


	//   ....[206]....
        /*0474*/ 	.word	0x0500000f


	//   ....[207]....
        /*0478*/ 	.word	0x0500000f


	//   ....[208]....
        /*047c*/ 	.word	0x0500000f


	//   ....[209]....
        /*0480*/ 	.word	0x0500000f


	//   ....[210]....
        /*0484*/ 	.word	0x0500000f


	//   ....[211]....
        /*0488*/ 	.word	0x0500000f


	//   ....[212]....
        /*048c*/ 	.word	0x0500000f


	//   ....[213]....
        /*0490*/ 	.word	0x0500000f


	//   ....[214]....
        /*0494*/ 	.word	0x0500000f


	//   ....[215]....
        /*0498*/ 	.word	0x0500000f


	//   ....[216]....
        /*049c*/ 	.word	0x0500000f


	//   ....[217]....
        /*04a0*/ 	.word	0x0500000f


	//   ....[218]....
        /*04a4*/ 	.word	0x0500000f


	//   ....[219]....
        /*04a8*/ 	.word	0x0500000f


	//   ....[220]....
        /*04ac*/ 	.word	0x0500000f


	//   ....[221]....
        /*04b0*/ 	.word	0x0500000f


	//   ....[222]....
        /*04b4*/ 	.word	0x0500000f


	//   ....[223]....
        /*04b8*/ 	.word	0x0500000f


	//   ....[224]....
        /*04bc*/ 	.word	0x0500000f


	//   ....[225]....
        /*04c0*/ 	.word	0x0500000f


	//   ....[226]....
        /*04c4*/ 	.word	0x0500000f


	//   ....[227]....
        /*04c8*/ 	.word	0x0500000f


	//   ....[228]....
        /*04cc*/ 	.word	0x0500000f


	//   ....[229]....
        /*04d0*/ 	.word	0x0500000f


	//   ....[230]....
        /*04d4*/ 	.word	0x0500000f


	//   ....[231]....
        /*04d8*/ 	.word	0x0500000f


	//   ....[232]....
        /*04dc*/ 	.word	0x0500000f


	//   ....[233]....
        /*04e0*/ 	.word	0x0500000f


	//   ....[234]....
        /*04e4*/ 	.word	0x0500000f


	//   ....[235]....
        /*04e8*/ 	.word	0x0500000f


	//   ....[236]....
        /*04ec*/ 	.word	0x0500000f


	//   ....[237]....
        /*04f0*/ 	.word	0x0500000f


	//   ....[238]....
        /*04f4*/ 	.word	0x0500000f


	//   ....[239]....
        /*04f8*/ 	.word	0x0500000f


	//   ....[240]....
        /*04fc*/ 	.word	0x0500000f


	//----- nvinfo : EIATTR_COOP_GROUP_INSTR_OFFSETS
	.align		4
.L_703:
        /*0500*/ 	.byte	0x04, 0x28
        /*0502*/ 	.short	(.L_705 - .L_704)


	//   ....[0]....
.L_704:
        /*0504*/ 	.word	0x00000070


	//   ....[1]....
        /*0508*/ 	.word	0x000000b0


	//   ....[2]....
        /*050c*/ 	.word	0x000002d0


	//   ....[3]....
        /*0510*/ 	.word	0x00000430


	//   ....[4]....
        /*0514*/ 	.word	0x00000550


	//   ....[5]....
        /*0518*/ 	.word	0x000006b0


	//   ....[6]....
        /*051c*/ 	.word	0x00001fe0


	//   ....[7]....
        /*0520*/ 	.word	0x00002b90


	//   ....[8]....
        /*0524*/ 	.word	0x000032b0


	//   ....[9]....
        /*0528*/ 	.word	0x000042d0


	//   ....[10]....
        /*052c*/ 	.word	0x000042f0


	//   ....[11]....
        /*0530*/ 	.word	0x000047c0


	//   ....[12]....
        /*0534*/ 	.word	0x00004840


	//   ....[13]....
        /*0538*/ 	.word	0x00006710


	//   ....[14]....
        /*053c*/ 	.word	0x000075b0


	//   ....[15]....
        /*0540*/ 	.word	0x00007c00


	//   ....[16]....
        /*0544*/ 	.word	0x00007d10


	//   ....[17]....
        /*0548*/ 	.word	0x000082f0


	//   ....[18]....
        /*054c*/ 	.word	0x00008340


	//   ....[19]....
        /*0550*/ 	.word	0x0000a7f0


	//   ....[20]....
        /*0554*/ 	.word	0x0000a810


	//   ....[21]....
        /*0558*/ 	.word	0x0000a830


	//   ....[22]....
        /*055c*/ 	.word	0x0000a850


	//   ....[23]....
        /*0560*/ 	.word	0x0000c640


	//   ....[24]....
        /*0564*/ 	.word	0x0000ccb0


	//   ....[25]....
        /*0568*/ 	.word	0x0000db20


	//   ....[26]....
        /*056c*/ 	.word	0x0000dc30


	//   ....[27]....
        /*0570*/ 	.word	0x0000e210


	//   ....[28]....
        /*0574*/ 	.word	0x0000e260


	//   ....[29]....
        /*0578*/ 	.word	0x0000f320


	//   ....[30]....
        /*057c*/ 	.word	0x0000f350


	//   ....[31]....
        /*0580*/ 	.word	0x0000f410


	//   ....[32]....
        /*0584*/ 	.word	0x0000f420


	//   ....[33]....
        /*0588*/ 	.word	0x00010cc0


	//   ....[34]....
        /*058c*/ 	.word	0x00010ce0


	//   ....[35]....
        /*0590*/ 	.word	0x00010cf0


	//   ....[36]....
        /*0594*/ 	.word	0x00010d00


	//   ....[37]....
        /*0598*/ 	.word	0x00011610


	//   ....[38]....
        /*059c*/ 	.word	0x00011630


	//   ....[39]....
        /*05a0*/ 	.word	0x00011760


	//   ....[40]....
        /*05a4*/ 	.word	0x00011780


	//   ....[41]....
        /*05a8*/ 	.word	0x00011880


	//   ....[42]....
        /*05ac*/ 	.word	0x000118a0


	//   ....[43]....
        /*05b0*/ 	.word	0x000119b0


	//   ....[44]....
        /*05b4*/ 	.word	0x000119d0


	//   ....[45]....
        /*05b8*/ 	.word	0x00011e00


	//   ....[46]....
        /*05bc*/ 	.word	0x00011e10


	//   ....[47]....
        /*05c0*/ 	.word	0x00012540


	//   ....[48]....
        /*05c4*/ 	.word	0x00012550


	//   ....[49]....
        /*05c8*/ 	.word	0x000136f0


	//   ....[50]....
        /*05cc*/ 	.word	0x00013720


	//   ....[51]....
        /*05d0*/ 	.word	0x00013840


	//   ....[52]....
        /*05d4*/ 	.word	0x00013860


	//   ....[53]....
        /*05d8*/ 	.word	0x00013960


	//   ....[54]....
        /*05dc*/ 	.word	0x00013980


	//   ....[55]....
        /*05e0*/ 	.word	0x00013a90


	//   ....[56]....
        /*05e4*/ 	.word	0x00013ab0


	//   ....[57]....
        /*05e8*/ 	.word	0x00013c50


	//   ....[58]....
        /*05ec*/ 	.word	0x00013e40


	//   ....[59]....
        /*05f0*/ 	.word	0x00013e70


	//   ....[60]....
        /*05f4*/ 	.word	0x00013ea0


	//   ....[61]....
        /*05f8*/ 	.word	0x00013ed0


	//   ....[62]....
        /*05fc*/ 	.word	0x00013f00


	//   ....[63]....
        /*0600*/ 	.word	0x00013f30


	//   ....[64]....
        /*0604*/ 	.word	0x000140a0


	//   ....[65]....
        /*0608*/ 	.word	0x000140d0


	//   ....[66]....
        /*060c*/ 	.word	0x00014100


	//   ....[67]....
        /*0610*/ 	.word	0x00014130


	//   ....[68]....
        /*0614*/ 	.word	0x00014160


	//   ....[69]....
        /*0618*/ 	.word	0x00014190


	//   ....[70]....
        /*061c*/ 	.word	0x00014220


	//   ....[71]....
        /*0620*/ 	.word	0x00014250


	//   ....[72]....
        /*0624*/ 	.word	0x00014260


	//   ....[73]....
        /*0628*/ 	.word	0x000142a0


	//   ....[74]....
        /*062c*/ 	.word	0x00016410


	//   ....[75]....
        /*0630*/ 	.word	0x00016430


	//   ....[76]....
        /*0634*/ 	.word	0x000164e0


	//   ....[77]....
        /*0638*/ 	.word	0x00016500


	//   ....[78]....
        /*063c*/ 	.word	0x000165a0


	//   ....[79]....
        /*0640*/ 	.word	0x000165c0


	//   ....[80]....
        /*0644*/ 	.word	0x00016660


	//   ....[81]....
        /*0648*/ 	.word	0x00016680


	//   ....[82]....
        /*064c*/ 	.word	0x00016720


	//   ....[83]....
        /*0650*/ 	.word	0x00016740


	//   ....[84]....
        /*0654*/ 	.word	0x00016750


	//   ....[85]....
        /*0658*/ 	.word	0x000167e0


	//   ....[86]....
        /*065c*/ 	.word	0x00016ec0


	//   ....[87]....
        /*0660*/ 	.word	0x00016ef0


	//   ....[88]....
        /*0664*/ 	.word	0x00016f50


	//   ....[89]....
        /*0668*/ 	.word	0x00016fb0


	//   ....[90]....
        /*066c*/ 	.word	0x00017000


	//   ....[91]....
        /*0670*/ 	.word	0x00017060


	//   ....[92]....
        /*0674*/ 	.word	0x000170b0


	//   ....[93]....
        /*0678*/ 	.word	0x00017110


	//   ....[94]....
        /*067c*/ 	.word	0x00017160


	//   ....[95]....
        /*0680*/ 	.word	0x000171c0


	//   ....[96]....
        /*0684*/ 	.word	0x00017210


	//   ....[97]....
        /*0688*/ 	.word	0x00017270


	//   ....[98]....
        /*068c*/ 	.word	0x000172c0


	//   ....[99]....
        /*0690*/ 	.word	0x00017310


	//   ....[100]....
        /*0694*/ 	.word	0x00017330


	//   ....[101]....
        /*0698*/ 	.word	0x00017370


	//   ....[102]....
        /*069c*/ 	.word	0x00017b20


	//   ....[103]....
        /*06a0*/ 	.word	0x00017b60


	//   ....[104]....
        /*06a4*/ 	.word	0x00017b70


	//   ....[105]....
        /*06a8*/ 	.word	0x00017bd0


	//   ....[106]....
        /*06ac*/ 	.word	0x00017be0


	//   ....[107]....
        /*06b0*/ 	.word	0x00017c40


	//   ....[108]....
        /*06b4*/ 	.word	0x00017c70


	//   ....[109]....
        /*06b8*/ 	.word	0x00017cb0


	//   ....[110]....
        /*06bc*/ 	.word	0x00017ce0


	//   ....[111]....
        /*06c0*/ 	.word	0x00017d20


	//   ....[112]....
        /*06c4*/ 	.word	0x00017d50


	//   ....[113]....
        /*06c8*/ 	.word	0x00017d90


	//   ....[114]....
        /*06cc*/ 	.word	0x00018000


	//   ....[115]....
        /*06d0*/ 	.word	0x00018020


	//   ....[116]....
        /*06d4*/ 	.word	0x00018030


	//   ....[117]....
        /*06d8*/ 	.word	0x000180c0


	//   ....[118]....
        /*06dc*/ 	.word	0x000180d0


	//   ....[119]....
        /*06e0*/ 	.word	0x00018160


	//   ....[120]....
        /*06e4*/ 	.word	0x00018170


	//   ....[121]....
        /*06e8*/ 	.word	0x00018200


	//   ....[122]....
        /*06ec*/ 	.word	0x00018210


	//   ....[123]....
        /*06f0*/ 	.word	0x000182a0


	//   ....[124]....
        /*06f4*/ 	.word	0x000182b0


	//   ....[125]....
        /*06f8*/ 	.word	0x000182c0


	//   ....[126]....
        /*06fc*/ 	.word	0x00018880


	//   ....[127]....
        /*0700*/ 	.word	0x000188c0


	//   ....[128]....
        /*0704*/ 	.word	0x00018900


	//   ....[129]....
        /*0708*/ 	.word	0x00018930


	//   ....[130]....
        /*070c*/ 	.word	0x000189c0


	//   ....[131]....
        /*0710*/ 	.word	0x000189f0


	//   ....[132]....
        /*0714*/ 	.word	0x00018a60


	//   ....[133]....
        /*0718*/ 	.word	0x00018a90


	//   ....[134]....
        /*071c*/ 	.word	0x00018b00


	//   ....[135]....
        /*0720*/ 	.word	0x00018b30


	//   ....[136]....
        /*0724*/ 	.word	0x00018b60


	//   ....[137]....
        /*0728*/ 	.word	0x00018bb0


	//   ....[138]....
        /*072c*/ 	.word	0x00018ff0


	//   ....[139]....
        /*0730*/ 	.word	0x00019000


	//   ....[140]....
        /*0734*/ 	.word	0x00019040


	//   ....[141]....
        /*0738*/ 	.word	0x00019080


	//   ....[142]....
        /*073c*/ 	.word	0x000190b0


	//   ....[143]....
        /*0740*/ 	.word	0x000190e0


	//   ....[144]....
        /*0744*/ 	.word	0x00019110


	//   ....[145]....
        /*0748*/ 	.word	0x00019140


	//   ....[146]....
        /*074c*/ 	.word	0x000192f0


	//   ....[147]....
        /*0750*/ 	.word	0x00019320


	//   ....[148]....
        /*0754*/ 	.word	0x00019350


	//   ....[149]....
        /*0758*/ 	.word	0x00019380


	//   ....[150]....
        /*075c*/ 	.word	0x000193b0


	//   ....[151]....
        /*0760*/ 	.word	0x000193e0


	//   ....[152]....
        /*0764*/ 	.word	0x000194a0


	//   ....[153]....
        /*0768*/ 	.word	0x000194c0


	//   ....[154]....
        /*076c*/ 	.word	0x000194e0


	//   ....[155]....
        /*0770*/ 	.word	0x00019540


	//   ....[156]....
        /*0774*/ 	.word	0x00019f60


	//   ....[157]....
        /*0778*/ 	.word	0x0001a5e0


	//   ....[158]....
        /*077c*/ 	.word	0x0001a6d0


	//   ....[159]....
        /*0780*/ 	.word	0x0001a770


	//   ....[160]....
        /*0784*/ 	.word	0x0001a7d0


	//   ....[161]....
        /*0788*/ 	.word	0x0001a8e0


	//   ....[162]....
        /*078c*/ 	.word	0x0001a950


	//   ....[163]....
        /*0790*/ 	.word	0x0001aa60


	//   ....[164]....
        /*0794*/ 	.word	0x0001aad0


	//   ....[165]....
        /*0798*/ 	.word	0x0001abe0


	//   ....[166]....
        /*079c*/ 	.word	0x0001ac50


	//   ....[167]....
        /*07a0*/ 	.word	0x0001ad60


	//   ....[168]....
        /*07a4*/ 	.word	0x0001add0


	//   ....[169]....
        /*07a8*/ 	.word	0x0001ae70


	//   ....[170]....
        /*07ac*/ 	.word	0x0001af80


	//   ....[171]....
        /*07b0*/ 	.word	0x0001aff0


	//   ....[172]....
        /*07b4*/ 	.word	0x0001b070


	//   ....[173]....
        /*07b8*/ 	.word	0x0001b140


	//   ....[174]....
        /*07bc*/ 	.word	0x0001b1c0


	//   ....[175]....
        /*07c0*/ 	.word	0x0001b2a0


	//   ....[176]....
        /*07c4*/ 	.word	0x0001b320


	//   ....[177]....
        /*07c8*/ 	.word	0x0001b400


	//   ....[178]....
        /*07cc*/ 	.word	0x0001b480


	//   ....[179]....
        /*07d0*/ 	.word	0x0001b560


	//   ....[180]....
        /*07d4*/ 	.word	0x0001b5e0


	//   ....[181]....
        /*07d8*/ 	.word	0x0001b6c0


	//   ....[182]....
        /*07dc*/ 	.word	0x0001b740


	//   ....[183]....
        /*07e0*/ 	.word	0x0001b810


	//   ....[184]....
        /*07e4*/ 	.word	0x0001b890


	//   ....[185]....
        /*07e8*/ 	.word	0x0001b950


	//   ....[186]....
        /*07ec*/ 	.word	0x0001ba80


	//   ....[187]....
        /*07f0*/ 	.word	0x0001bb50


	//   ....[188]....
        /*07f4*/ 	.word	0x0001bbc0


	//   ....[189]....
        /*07f8*/ 	.word	0x0001bc90


	//   ....[190]....
        /*07fc*/ 	.word	0x0001bcf0


	//   ....[191]....
        /*0800*/ 	.word	0x0001bdc0


	//   ....[192]....
        /*0804*/ 	.word	0x0001be20


	//   ....[193]....
        /*0808*/ 	.word	0x0001bef0


	//   ....[194]....
        /*080c*/ 	.word	0x0001bf50


	//   ....[195]....
        /*0810*/ 	.word	0x0001c020


	//   ....[196]....
        /*0814*/ 	.word	0x0001c080


	//   ....[197]....
        /*0818*/ 	.word	0x0001c160


	//   ....[198]....
        /*081c*/ 	.word	0x0001c250


	//   ....[199]....
        /*0820*/ 	.word	0x0001c2f0


	//   ....[200]....
        /*0824*/ 	.word	0x0001c350


	//   ....[201]....
        /*0828*/ 	.word	0x0001c450


	//   ....[202]....
        /*082c*/ 	.word	0x0001c4b0


	//   ....[203]....
        /*0830*/ 	.word	0x0001c5b0


	//   ....[204]....
        /*0834*/ 	.word	0x0001c610


	//   ....[205]....
        /*0838*/ 	.word	0x0001c710


	//   ....[206]....
        /*083c*/ 	.word	0x0001c770


	//   ....[207]....
        /*0840*/ 	.word	0x0001c870


	//   ....[208]....
        /*0844*/ 	.word	0x0001c8d0


	//   ....[209]....
        /*0848*/ 	.word	0x0001c9a0


	//   ....[210]....
        /*084c*/ 	.word	0x0001cae0


	//   ....[211]....
        /*0850*/ 	.word	0x0001cb80


	//   ....[212]....
        /*0854*/ 	.word	0x0001cc60


	//   ....[213]....
        /*0858*/ 	.word	0x0001cd30


	//   ....[214]....
        /*085c*/ 	.word	0x0001cd90


	//   ....[215]....
        /*0860*/ 	.word	0x0001ce80


	//   ....[216]....
        /*0864*/ 	.word	0x0001cee0


	//   ....[217]....
        /*0868*/ 	.word	0x0001cfd0


	//   ....[218]....
        /*086c*/ 	.word	0x0001d030


	//   ....[219]....
        /*0870*/ 	.word	0x0001d120


	//   ....[220]....
        /*0874*/ 	.word	0x0001d180


	//   ....[221]....
        /*0878*/ 	.word	0x0001d260


	//   ....[222]....
        /*087c*/ 	.word	0x0001d2f0


	//   ....[223]....
        /*0880*/ 	.word	0x0001d390


	//   ....[224]....
        /*0884*/ 	.word	0x0001d500


	//   ....[225]....
        /*0888*/ 	.word	0x0001d570


	//   ....[226]....
        /*088c*/ 	.word	0x0001d5f0


	//   ....[227]....
        /*0890*/ 	.word	0x0001d660


	//   ....[228]....
        /*0894*/ 	.word	0x0001d6d0


	//   ....[229]....
        /*0898*/ 	.word	0x0001d750


	//   ....[230]....
        /*089c*/ 	.word	0x0001d7d0


	//   ....[231]....
        /*08a0*/ 	.word	0x0001d860


	//   ....[232]....
        /*08a4*/ 	.word	0x0001d8d0


	//   ....[233]....
        /*08a8*/ 	.word	0x0001d940


	//   ....[234]....
        /*08ac*/ 	.word	0x0001d9b0


	//   ....[235]....
        /*08b0*/ 	.word	0x0001da30


	//   ....[236]....
        /*08b4*/ 	.word	0x0001daa0


	//   ....[237]....
        /*08b8*/ 	.word	0x0001db30


	//   ....[238]....
        /*08bc*/ 	.word	0x0001db90


	//   ....[239]....
        /*08c0*/ 	.word	0x0001dc20


	//   ....[240]....
        /*08c4*/ 	.word	0x0001dd50


	//----- nvinfo : EIATTR_REG_RECONFIG
	.align		4
.L_705:
        /*08c8*/ 	.byte	0x01, 0x54
	.zero		2


	//----- nvinfo : EIATTR_SYSCALL_OFFSETS
	.align		4
        /*08cc*/ 	.byte	0x04, 0x46
        /*08ce*/ 	.short	(.L_707 - .L_706)


	//   ....[0]....
.L_706:
        /*08d0*/ 	.word	0x00002160


	//   ....[1]....
        /*08d4*/ 	.word	0x00015a70


	//   ....[2]....
        /*08d8*/ 	.word	0x00015bc0


	//   ....[3]....
        /*08dc*/ 	.word	0x00015cb0


	//   ....[4]....
        /*08e0*/ 	.word	0x00016b20


	//----- nvinfo : EIATTR_MBARRIER_INSTR_OFFSETS
	.align		4
.L_707:
        /*08e4*/ 	.byte	0x04, 0x39
        /*08e6*/ 	.short	(.L_709 - .L_708)


	//   ....[0]....
.L_708:
        /*08e8*/ 	.word	0x00000180
        /*08ec*/ 	.word	0x000000ff
        /*08f0*/ 	.word	0x00030800
        /*08f4*/ 	.short	0x0100
        /*08f6*/ 	.byte	0x08
	.zero		1


	//   ....[1]....
        /*08f8*/ 	.word	0x00000190
        /*08fc*/ 	.word	0x000000ff
        /*0900*/ 	.word	0x00030820
        /*0904*/ 	.short	0x0100
        /*0906*/ 	.byte	0x08
	.zero		1


	//   ....[2]....
        /*0908*/ 	.word	0x00000280
        /*090c*/ 	.word	0x000000ff
        /*0910*/ 	.word	0x00030830
        /*0914*/ 	.short	0x0100
        /*0916*/ 	.byte	0x08
	.zero		1


	//   ....[3]....
        /*0918*/ 	.word	0x00000290
        /*091c*/ 	.word	0x000000ff
        /*0920*/ 	.word	0x00030840
        /*0924*/ 	.short	0x0100
        /*0926*/ 	.byte	0x08
	.zero		1


	//   ....[4]....
        /*0928*/ 	.word	0x000002a0
        /*092c*/ 	.word	0x000000ff
        /*0930*/ 	.word	0x00030838
        /*0934*/ 	.short	0x0100
        /*0936*/ 	.byte	0x08
	.zero		1


	//   ....[5]....
        /*0938*/ 	.word	0x000002b0
        /*093c*/ 	.word	0x000000ff
        /*0940*/ 	.word	0x00030848
        /*0944*/ 	.short	0x0100
        /*0946*/ 	.byte	0x08
	.zero		1


	//   ....[6]....
        /*0948*/ 	.word	0x000003e0
        /*094c*/ 	.word	0x000000ff
        /*0950*/ 	.word	0x00030850
        /*0954*/ 	.short	0x0100
        /*0956*/ 	.byte	0x08
	.zero		1


	//   ....[7]....
        /*0958*/ 	.word	0x000003f0
        /*095c*/ 	.word	0x000000ff
        /*0960*/ 	.word	0x00030860
        /*0964*/ 	.short	0x0100
        /*0966*/ 	.byte	0x08
	.zero		1


	//   ....[8]....
        /*0968*/ 	.word	0x00000400
        /*096c*/ 	.word	0x000000ff
        /*0970*/ 	.word	0x00030858
        /*0974*/ 	.short	0x0100
        /*0976*/ 	.byte	0x08
	.zero		1


	//   ....[9]....
        /*0978*/ 	.word	0x00000410
        /*097c*/ 	.word	0x000000ff
        /*0980*/ 	.word	0x00030868
        /*0984*/ 	.short	0x0100
        /*0986*/ 	.byte	0x08
	.zero		1


	//   ....[10]....
        /*0988*/ 	.word	0x00000500
        /*098c*/ 	.word	0x000000ff
        /*0990*/ 	.word	0x00030870
        /*0994*/ 	.short	0x0100
        /*0996*/ 	.byte	0x06
	.zero		1


	//   ....[11]....
        /*0998*/ 	.word	0x00000510
        /*099c*/ 	.word	0x000000ff
        /*09a0*/ 	.word	0x00030880
        /*09a4*/ 	.short	0x0100
        /*09a6*/ 	.byte	0x06
	.zero		1


	//   ....[12]....
        /*09a8*/ 	.word	0x00000520
        /*09ac*/ 	.word	0x000000ff
        /*09b0*/ 	.word	0x00030878
        /*09b4*/ 	.short	0x0100
        /*09b6*/ 	.byte	0x06
	.zero		1


	//   ....[13]....
        /*09b8*/ 	.word	0x00000530
        /*09bc*/ 	.word	0x000000ff
        /*09c0*/ 	.word	0x00030888
        /*09c4*/ 	.short	0x0100
        /*09c6*/ 	.byte	0x06
	.zero		1


	//   ....[14]....
        /*09c8*/ 	.word	0x00000660
        /*09cc*/ 	.word	0x000000ff
        /*09d0*/ 	.word	0x00030890
        /*09d4*/ 	.short	0x0100
        /*09d6*/ 	.byte	0x08
	.zero		1


	//   ....[15]....
        /*09d8*/ 	.word	0x00000670
        /*09dc*/ 	.word	0x000000ff
        /*09e0*/ 	.word	0x000308a0
        /*09e4*/ 	.short	0x0100
        /*09e6*/ 	.byte	0x08
	.zero		1


	//   ....[16]....
        /*09e8*/ 	.word	0x00000680
        /*09ec*/ 	.word	0x000000ff
        /*09f0*/ 	.word	0x00030898
        /*09f4*/ 	.short	0x0100
        /*09f6*/ 	.byte	0x08
	.zero		1


	//   ....[17]....
        /*09f8*/ 	.word	0x00000690
        /*09fc*/ 	.word	0x000000ff
        /*0a00*/ 	.word	0x000308a8
        /*0a04*/ 	.short	0x0100
        /*0a06*/ 	.byte	0x08
	.zero		1


	//   ....[18]....
        /*0a08*/ 	.word	0x000007d0
        /*0a0c*/ 	.word	0x000000ff
        /*0a10*/ 	.word	0x000308b0
        /*0a14*/ 	.short	0x0100
        /*0a16*/ 	.byte	0x08
	.zero		1


	//   ....[19]....
        /*0a18*/ 	.word	0x000007e0
        /*0a1c*/ 	.word	0x000000ff
        /*0a20*/ 	.word	0x000308c0
        /*0a24*/ 	.short	0x0100
        /*0a26*/ 	.byte	0x08
	.zero		1


	//   ....[20]....
        /*0a28*/ 	.word	0x000007f0
        /*0a2c*/ 	.word	0x000000ff
        /*0a30*/ 	.word	0x000308b8
        /*0a34*/ 	.short	0x0100
        /*0a36*/ 	.byte	0x08
	.zero		1


	//   ....[21]....
        /*0a38*/ 	.word	0x00000800
        /*0a3c*/ 	.word	0x000000ff
        /*0a40*/ 	.word	0x000308c8
        /*0a44*/ 	.short	0x0100
        /*0a46*/ 	.byte	0x08
	.zero		1


	//   ....[22]....
        /*0a48*/ 	.word	0x000021e0
        /*0a4c*/ 	.word	0x000000ff
        /*0a50*/ 	.word	0x00030800
        /*0a54*/ 	.short	0x010a
        /*0a56*/ 	.byte	0x3c
	.zero		1


	//   ....[23]....
        /*0a58*/ 	.word	0x00002290
        /*0a5c*/ 	.word	0x00000003
        /*0a60*/ 	.word	0x00030830
        /*0a64*/ 	.short	0x010a
        /*0a66*/ 	.byte	0x3f
	.zero		1


	//   ....[24]....
        /*0a68*/ 	.word	0x000022d0
        /*0a6c*/ 	.word	0x00000003
        /*0a70*/ 	.word	0x00030830
        /*0a74*/ 	.short	0x010a
        /*0a76*/ 	.byte	0x3f
	.zero		1


	//   ....[25]....
        /*0a78*/ 	.word	0x00002dd0
        /*0a7c*/ 	.word	0x000000ff
        /*0a80*/ 	.word	0x00000000
        /*0a84*/ 	.short	0x0101
        /*0a86*/ 	.byte	0x04
	.zero		1


	//   ....[26]....
        /*0a88*/ 	.word	0x00005690
        /*0a8c*/ 	.word	0x000000ff
        /*0a90*/ 	.word	0x00030830
        /*0a94*/ 	.short	0x010a
        /*0a96*/ 	.byte	0x06
	.zero		1


	//   ....[27]....
        /*0a98*/ 	.word	0x000056d0
        /*0a9c*/ 	.word	0x000000ff
        /*0aa0*/ 	.word	0x00030830
        /*0aa4*/ 	.short	0x010a
        /*0aa6*/ 	.byte	0x06
	.zero		1


	//   ....[28]....
        /*0aa8*/ 	.word	0x000061c0
        /*0aac*/ 	.word	0x000000ff
        /*0ab0*/ 	.word	0x00030850
        /*0ab4*/ 	.short	0x010a
        /*0ab6*/ 	.byte	0x07
	.zero		1


	//   ....[29]....
        /*0ab8*/ 	.word	0x00006200
        /*0abc*/ 	.word	0x000000ff
        /*0ac0*/ 	.word	0x00030850
        /*0ac4*/ 	.short	0x010a
        /*0ac6*/ 	.byte	0x07
	.zero		1


	//   ....[30]....
        /*0ac8*/ 	.word	0x00006900
        /*0acc*/ 	.word	0x000000ff
        /*0ad0*/ 	.word	0x00000000
        /*0ad4*/ 	.short	0x0101
        /*0ad6*/ 	.byte	0x06
	.zero		1


	//   ....[31]....
        /*0ad8*/ 	.word	0x00008c40
        /*0adc*/ 	.word	0x000000ff
        /*0ae0*/ 	.word	0x00000000
        /*0ae4*/ 	.short	0x0101
        /*0ae6*/ 	.byte	0x07
	.zero		1


	//   ....[32]....
        /*0ae8*/ 	.word	0x000090d0
        /*0aec*/ 	.word	0x000000ff
        /*0af0*/ 	.word	0x00030830
        /*0af4*/ 	.short	0x010a
        /*0af6*/ 	.byte	0x06
	.zero		1


	//   ....[33]....
        /*0af8*/ 	.word	0x00009110
        /*0afc*/ 	.word	0x000000ff
        /*0b00*/ 	.word	0x00030830
        /*0b04*/ 	.short	0x010a
        /*0b06*/ 	.byte	0x06
	.zero		1


	//   ....[34]....
        /*0b08*/ 	.word	0x00009c00
        /*0b0c*/ 	.word	0x000000ff
        /*0b10*/ 	.word	0x00030850
        /*0b14*/ 	.short	0x010a
        /*0b16*/ 	.byte	0x07
	.zero		1


	//   ....[35]....
        /*0b18*/ 	.word	0x00009c40
        /*0b1c*/ 	.word	0x000000ff
        /*0b20*/ 	.word	0x00030850
        /*0b24*/ 	.short	0x010a
        /*0b26*/ 	.byte	0x07
	.zero		1


	//   ....[36]....
        /*0b28*/ 	.word	0x0000a2f0
        /*0b2c*/ 	.word	0x000000ff
        /*0b30*/ 	.word	0x00000000
        /*0b34*/ 	.short	0x0101
        /*0b36*/ 	.byte	0x06
	.zero		1


	//   ....[37]....
        /*0b38*/ 	.word	0x0000b390
        /*0b3c*/ 	.word	0x000000ff
        /*0b40*/ 	.word	0x00000000
        /*0b44*/ 	.short	0x0101
        /*0b46*/ 	.byte	0x07
	.zero		1


	//   ....[38]....
        /*0b48*/ 	.word	0x0000b5c0
        /*0b4c*/ 	.word	0x000000ff
        /*0b50*/ 	.word	0x00030830
        /*0b54*/ 	.short	0x010a
        /*0b56*/ 	.byte	0x06
	.zero		1


	//   ....[39]....
        /*0b58*/ 	.word	0x0000b600
        /*0b5c*/ 	.word	0x000000ff
        /*0b60*/ 	.word	0x00030830
        /*0b64*/ 	.short	0x010a
        /*0b66*/ 	.byte	0x06
	.zero		1


	//   ....[40]....
        /*0b68*/ 	.word	0x0000c0f0
        /*0b6c*/ 	.word	0x000000ff
        /*0b70*/ 	.word	0x00030850
        /*0b74*/ 	.short	0x010a
        /*0b76*/ 	.byte	0x07
	.zero		1


	//   ....[41]....
        /*0b78*/ 	.word	0x0000c130
        /*0b7c*/ 	.word	0x000000ff
        /*0b80*/ 	.word	0x00030850
        /*0b84*/ 	.short	0x010a
        /*0b86*/ 	.byte	0x07
	.zero		1


	//   ....[42]....
        /*0b88*/ 	.word	0x0000c820
        /*0b8c*/ 	.word	0x000000ff
        /*0b90*/ 	.word	0x00000000
        /*0b94*/ 	.short	0x0101
        /*0b96*/ 	.byte	0x06
	.zero		1


	//   ....[43]....
        /*0b98*/ 	.word	0x0000eb70
        /*0b9c*/ 	.word	0x000000ff
        /*0ba0*/ 	.word	0x00000000
        /*0ba4*/ 	.short	0x0101
        /*0ba6*/ 	.byte	0x07
	.zero		1


	//   ....[44]....
        /*0ba8*/ 	.word	0x0000f290
        /*0bac*/ 	.word	0x000000ff
        /*0bb0*/ 	.word	0x00030850
        /*0bb4*/ 	.short	0x010a
        /*0bb6*/ 	.byte	0x05
	.zero		1


	//   ....[45]....
        /*0bb8*/ 	.word	0x0000f2d0
        /*0bbc*/ 	.word	0x000000ff
        /*0bc0*/ 	.word	0x00030850
        /*0bc4*/ 	.short	0x010a
        /*0bc6*/ 	.byte	0x05
	.zero		1


	//   ....[46]....
        /*0bc8*/ 	.word	0x0000fa80
        /*0bcc*/ 	.word	0x000000ff
        /*0bd0*/ 	.word	0x00000000
        /*0bd4*/ 	.short	0x0101
        /*0bd6*/ 	.byte	0x04
	.zero		1


	//   ....[47]....
        /*0bd8*/ 	.word	0x00011600
        /*0bdc*/ 	.word	0x000000ff
        /*0be0*/ 	.word	0x00000000
        /*0be4*/ 	.short	0x0101
        /*0be6*/ 	.byte	0x08
	.zero		1


	//   ....[48]....
        /*0be8*/ 	.word	0x00011c60
        /*0bec*/ 	.word	0x000000ff
        /*0bf0*/ 	.word	0x00000000
        /*0bf4*/ 	.short	0x0101
        /*0bf6*/ 	.byte	0x08
	.zero		1


	//   ....[49]....
        /*0bf8*/ 	.word	0x00016220
        /*0bfc*/ 	.word	0x00000007
        /*0c00*/ 	.word	0x00030840
        /*0c04*/ 	.short	0x010a
        /*0c06*/ 	.byte	0x3f
	.zero		1


	//   ....[50]....
        /*0c08*/ 	.word	0x000168a0
        /*0c0c*/ 	.word	0x00000007
        /*0c10*/ 	.word	0x00030830
        /*0c14*/ 	.short	0x0107
        /*0c16*/ 	.byte	0x3f
	.zero		1


	//   ....[51]....
        /*0c18*/ 	.word	0x00016950
        /*0c1c*/ 	.word	0x00000007
        /*0c20*/ 	.word	0x00030830
        /*0c24*/ 	.short	0x0101
        /*0c26*/ 	.byte	0x3f
	.zero		1


	//   ....[52]....
        /*0c28*/ 	.word	0x00017480
        /*0c2c*/ 	.word	0x00000011
        /*0c30*/ 	.word	0x00030800
        /*0c34*/ 	.short	0x0107
        /*0c36*/ 	.byte	0x3f
	.zero		1


	//   ....[53]....
        /*0c38*/ 	.word	0x000175a0
        /*0c3c*/ 	.word	0x00000011
        /*0c40*/ 	.word	0x00030800
        /*0c44*/ 	.short	0x0101
        /*0c46*/ 	.byte	0x3f
	.zero		1


	//   ....[54]....
        /*0c48*/ 	.word	0x000175c0
        /*0c4c*/ 	.word	0x00000011
        /*0c50*/ 	.word	0x00030820
        /*0c54*/ 	.short	0x010a
        /*0c56*/ 	.byte	0x3f
	.zero		1


	//   ....[55]....
        /*0c58*/ 	.word	0x00017980
        /*0c5c*/ 	.word	0x00000006
        /*0c60*/ 	.word	0x00030840
        /*0c64*/ 	.short	0x010a
        /*0c66*/ 	.byte	0x3f
	.zero		1


	//   ....[56]....
        /*0c68*/ 	.word	0x00017e40
        /*0c6c*/ 	.word	0x00000006
        /*0c70*/ 	.word	0x00030830
        /*0c74*/ 	.short	0x0107
        /*0c76*/ 	.byte	0x3f
	.zero		1


	//   ....[57]....
        /*0c78*/ 	.word	0x00017ef0
        /*0c7c*/ 	.word	0x00000006
        /*0c80*/ 	.word	0x00030830
        /*0c84*/ 	.short	0x0101
        /*0c86*/ 	.byte	0x3f
	.zero		1


	//   ....[58]....
        /*0c88*/ 	.word	0x00017f60
        /*0c8c*/ 	.word	0x00000006
        /*0c90*/ 	.word	0x00030860
        /*0c94*/ 	.short	0x010a
        /*0c96*/ 	.byte	0x3f
	.zero		1


	//   ....[59]....
        /*0c98*/ 	.word	0x000184b0
        /*0c9c*/ 	.word	0x00000006
        /*0ca0*/ 	.word	0x00030850
        /*0ca4*/ 	.short	0x0107
        /*0ca6*/ 	.byte	0x3f
	.zero		1


	//   ....[60]....
        /*0ca8*/ 	.word	0x000185d0
        /*0cac*/ 	.word	0x00000006
        /*0cb0*/ 	.word	0x00030850
        /*0cb4*/ 	.short	0x0101
        /*0cb6*/ 	.byte	0x3f
	.zero		1


	//   ....[61]....
        /*0cb8*/ 	.word	0x000187e0
        /*0cbc*/ 	.word	0x00000000
        /*0cc0*/ 	.word	0x00030860
        /*0cc4*/ 	.short	0x010a
        /*0cc6*/ 	.byte	0x3f
	.zero		1


	//   ....[62]....
        /*0cc8*/ 	.word	0x00018ce0
        /*0ccc*/ 	.word	0x00000000
        /*0cd0*/ 	.word	0x00030850
        /*0cd4*/ 	.short	0x0107
        /*0cd6*/ 	.byte	0x3f
	.zero		1


	//   ....[63]....
        /*0cd8*/ 	.word	0x00018d90
        /*0cdc*/ 	.word	0x00000000
        /*0ce0*/ 	.word	0x00030850
        /*0ce4*/ 	.short	0x0101
        /*0ce6*/ 	.byte	0x3f
	.zero		1


	//   ....[64]....
        /*0ce8*/ 	.word	0x00019ee0
        /*0cec*/ 	.word	0x00000004
        /*0cf0*/ 	.word	0x00030820
        /*0cf4*/ 	.short	0x010a
        /*0cf6*/ 	.byte	0x3f
	.zero		1


	//   ....[65]....
        /*0cf8*/ 	.word	0x0001a080
        /*0cfc*/ 	.word	0x00000005
        /*0d00*/ 	.word	0x00030840
        /*0d04*/ 	.short	0x010a
        /*0d06*/ 	.byte	0x3f
	.zero		1


	//   ....[66]....
        /*0d08*/ 	.word	0x0001a120
        /*0d0c*/ 	.word	0x00000017
        /*0d10*/ 	.word	0x00030840
        /*0d14*/ 	.short	0x010a
        /*0d16*/ 	.byte	0x3f
	.zero		1


	//   ....[67]....
        /*0d18*/ 	.word	0x0001a160
        /*0d1c*/ 	.word	0x00000005
        /*0d20*/ 	.word	0x00030860
        /*0d24*/ 	.short	0x010a
        /*0d26*/ 	.byte	0x3f
	.zero		1


	//   ....[68]....
        /*0d28*/ 	.word	0x0001a1a0
        /*0d2c*/ 	.word	0x00000017
        /*0d30*/ 	.word	0x00030860
        /*0d34*/ 	.short	0x010a
        /*0d36*/ 	.byte	0x3f
	.zero		1


	//   ....[69]....
        /*0d38*/ 	.word	0x0001a210
        /*0d3c*/ 	.word	0x00000003
        /*0d40*/ 	.word	0x00030800
        /*0d44*/ 	.short	0x010a
        /*0d46*/ 	.byte	0x3f
	.zero		1


	//   ....[70]....
        /*0d48*/ 	.word	0x0001a260
        /*0d4c*/ 	.word	0x00000003
        /*0d50*/ 	.word	0x00030830
        /*0d54*/ 	.short	0x010a
        /*0d56*/ 	.byte	0x3f
	.zero		1


	//   ....[71]....
        /*0d58*/ 	.word	0x0001a2c0
        /*0d5c*/ 	.word	0x00000009
        /*0d60*/ 	.word	0x00030830
        /*0d64*/ 	.short	0x010a
        /*0d66*/ 	.byte	0x3f
	.zero		1


	//   ....[72]....
        /*0d68*/ 	.word	0x0001a320
        /*0d6c*/ 	.word	0x00000002
        /*0d70*/ 	.word	0x00030850
        /*0d74*/ 	.short	0x010a
        /*0d76*/ 	.byte	0x3f
	.zero		1


	//   ....[73]....
        /*0d78*/ 	.word	0x0001a380
        /*0d7c*/ 	.word	0x00000009
        /*0d80*/ 	.word	0x00030830
        /*0d84*/ 	.short	0x010a
        /*0d86*/ 	.byte	0x3f
	.zero		1


	//   ....[74]....
        /*0d88*/ 	.word	0x0001a3e0
        /*0d8c*/ 	.word	0x00000002
        /*0d90*/ 	.word	0x00030850
        /*0d94*/ 	.short	0x010a
        /*0d96*/ 	.byte	0x3f
	.zero		1


	//   ....[75]....
        /*0d98*/ 	.word	0x0001a440
        /*0d9c*/ 	.word	0x00000009
        /*0da0*/ 	.word	0x00030830
        /*0da4*/ 	.short	0x010a
        /*0da6*/ 	.byte	0x3f
	.zero		1


	//   ....[76]....
        /*0da8*/ 	.word	0x0001a4a0
        /*0dac*/ 	.word	0x00000002
        /*0db0*/ 	.word	0x00030850
        /*0db4*/ 	.short	0x010a
        /*0db6*/ 	.byte	0x3f
	.zero		1


	//   ....[77]....
        /*0db8*/ 	.word	0x0001a500
        /*0dbc*/ 	.word	0x00000005
        /*0dc0*/ 	.word	0x00030850
        /*0dc4*/ 	.short	0x010a
        /*0dc6*/ 	.byte	0x3f
	.zero		1


	//   ....[78]....
        /*0dc8*/ 	.word	0x0001a620
        /*0dcc*/ 	.word	0x00000007
        /*0dd0*/ 	.word	0x00030840
        /*0dd4*/ 	.short	0x010a
        /*0dd6*/ 	.byte	0x3f
	.zero		1


	//   ....[79]....
        /*0dd8*/ 	.word	0x0001b980
        /*0ddc*/ 	.word	0x00000011
        /*0de0*/ 	.word	0x00030820
        /*0de4*/ 	.short	0x010a
        /*0de6*/ 	.byte	0x3f
	.zero		1


	//   ....[80]....
        /*0de8*/ 	.word	0x0001b9d0
        /*0dec*/ 	.word	0x00000006
        /*0df0*/ 	.word	0x00030840
        /*0df4*/ 	.short	0x010a
        /*0df6*/ 	.byte	0x3f
	.zero		1


	//   ....[81]....
        /*0df8*/ 	.word	0x0001c1a0
        /*0dfc*/ 	.word	0x00000006
        /*0e00*/ 	.word	0x00030860
        /*0e04*/ 	.short	0x010a
        /*0e06*/ 	.byte	0x3f
	.zero		1


	//   ....[82]....
        /*0e08*/ 	.word	0x0001ca30
        /*0e0c*/ 	.word	0x00000000
        /*0e10*/ 	.word	0x00030860
        /*0e14*/ 	.short	0x010a
        /*0e16*/ 	.byte	0x3f
	.zero		1


	//   ....[83]....
        /*0e18*/ 	.word	0x0001dc70
        /*0e1c*/ 	.word	0x00000004
        /*0e20*/ 	.word	0x00030820
        /*0e24*/ 	.short	0x010a
        /*0e26*/ 	.byte	0x3f
	.zero		1


	//   ....[84]....
        /*0e28*/ 	.word	0x0001de10
        /*0e2c*/ 	.word	0x00000005
        /*0e30*/ 	.word	0x00030840
        /*0e34*/ 	.short	0x010a
        /*0e36*/ 	.byte	0x3f
	.zero		1


	//   ....[85]....
        /*0e38*/ 	.word	0x0001de60
        /*0e3c*/ 	.word	0x00000017
        /*0e40*/ 	.word	0x00030840
        /*0e44*/ 	.short	0x010a
        /*0e46*/ 	.byte	0x3f
	.zero		1


	//   ....[86]....
        /*0e48*/ 	.word	0x0001deb0
        /*0e4c*/ 	.word	0x00000005
        /*0e50*/ 	.word	0x00030860
        /*0e54*/ 	.short	0x010a
        /*0e56*/ 	.byte	0x3f
	.zero		1


	//----- nvinfo : EIATTR_NUM_MBARRIERS
	.align		4
.L_709:
        /*0e58*/ 	.byte	0x03, 0x38
        /*0e5a*/ 	.short	0x0016


	//----- nvinfo : EIATTR_EXIT_INSTR_OFFSETS
	.align		4
        /*0e5c*/ 	.byte	0x04, 0x1c
        /*0e5e*/ 	.short	(.L_711 - .L_710)


	//   ....[0]....
.L_710:
        /*0e60*/ 	.word	0x00000990


	//   ....[1]....
        /*0e64*/ 	.word	0x00013bf0


	//   ....[2]....
        /*0e68*/ 	.word	0x0001a1f0


	//----- nvinfo : EIATTR_MAX_THREADS
	.align		4
.L_711:
        /*0e6c*/ 	.byte	0x04, 0x05
        /*0e6e*/ 	.short	(.L_713 - .L_712)
.L_712:
        /*0e70*/ 	.word	0x00000180
        /*0e74*/ 	.word	0x00000001
        /*0e78*/ 	.word	0x00000001


	//----- nvinfo : EIATTR_CRS_STACK_SIZE
	.align		4
.L_713:
        /*0e7c*/ 	.byte	0x04, 0x1e
        /*0e7e*/ 	.short	(.L_715 - .L_714)
.L_714:
        /*0e80*/ 	.word	0x00000000


	//----- nvinfo : EIATTR_CBANK_PARAM_SIZE
	.align		4
.L_715:
        /*0e84*/ 	.byte	0x03, 0x19
        /*0e86*/ 	.short	0x0af0


	//----- nvinfo : EIATTR_PARAM_CBANK
	.align		4
        /*0e88*/ 	.byte	0x04, 0x0a
        /*0e8a*/ 	.short	(.L_717 - .L_716)
	.align		4
.L_716:
        /*0e8c*/ 	.word	index@(.nv.constant0._ZN7cutlass13device_kernelIN5flash11enable_sm90INS1_16FlashAttnFwdSm90INS1_25CollectiveMainloopFwdSm90ILi2EN4cute5tupleIJNS5_1CILi1EEES8_S8_EEENS6_IJNS7_ILi128EEENS7_ILi96EEENS7_ILi192EEEEEELi192ENS_6half_tEfNS_4arch4Sm90ELb0ELb1ELb1ELb1ELb1ELb0ELb0ELb1ELb1ELb1ELb1ELb0EEENS1_21CollectiveEpilogueFwdINS6_IJSA_SC_SB_EEES9_SE_SG_Li256ELb1ELb1ELb1ELb0EEENS1_36VarlenDynamicPersistentTileSchedulerILi128ELi96ELi256ELi128ELb1ELb1ELb1ELb1ELb0ELb1EEEEEEEEEvNT_6ParamsE)
        /*0e90*/ 	.short	0x0210
        /*0e92*/ 	.short	0x0af0


	//----- nvinfo : EIATTR_SW_WAR
	.align		4
.L_717:
        /*0e94*/ 	.byte	0x04, 0x36
        /*0e96*/ 	.short	(.L_719 - .L_718)
.L_718:
        /*0e98*/ 	.word	0x00000008
.L_719:


//--------------------- .nv.info._ZN7cutlass13device_kernelIN5flash11enable_sm90INS1_16FlashAttnFwdSm90INS1_25CollectiveMainloopFwdSm90ILi2EN4cute5tupleIJNS5_1CILi1EEES8_S8_EEENS6_IJNS7_ILi128EEENS7_ILi96EEENS7_ILi192EEEEEELi192ENS_6half_tEfNS_4arch4Sm90ELb0ELb1ELb1ELb1ELb1ELb1ELb0ELb1ELb1ELb1ELb1ELb0EEENS1_21CollectiveEpilogueFwdINS6_IJSA_SC_SB_EEES9_SE_SG_Li256ELb1ELb1ELb1ELb0EEENS1_36VarlenDynamicPersistentTileSchedulerILi128ELi96ELi256ELi128ELb1ELb1ELb1ELb1ELb0ELb1EEEEEEEEEvNT_6ParamsE --------------------------
	.section	.nv.info._ZN7cutlass13device_kernelIN5flash11enable_sm90INS1_16FlashAttnFwdSm90INS1_25CollectiveMainloopFwdSm90ILi2EN4cute5tupleIJNS5_1CILi1EEES8_S8_EEENS6_IJNS7_ILi128EEENS7_ILi96EEENS7_ILi192EEEEEELi192ENS_6half_tEfNS_4arch4Sm90ELb0ELb1ELb1ELb1ELb1ELb1ELb0ELb1ELb1ELb1ELb1ELb0EEENS1_21CollectiveEpilogueFwdINS6_IJSA_SC_SB_EEES9_SE_SG_Li256ELb1ELb1ELb1ELb0EEENS1_36VarlenDynamicPersistentTileSchedulerILi128ELi96ELi256ELi128ELb1ELb1ELb1ELb1ELb0ELb1EEEEEEEEEvNT_6ParamsE,"",@"SHT_CUDA_INFO"
	.sectionflags	@""
	.align	4


	//----- nvinfo : EIATTR_CUDA_API_VERSION
	.align		4
        /*0000*/ 	.byte	0x04, 0x37
        /*0002*/ 	.short	(.L_721 - .L_720)
.L_720:
        /*0004*/ 	.word	0x00000082


	//----- nvinfo : EIATTR_KPARAM_INFO
	.align		4
.L_721:
        /*0008*/ 	.byte	0x04, 0x17
        /*000a*/ 	.short	(.L_723 - .L_722)
.L_722:
        /*000c*/ 	.word	0x00000000
        /*0010*/ 	.short	0x0000
        /*0012*/ 	.short	0x0070
        /*0014*/ 	.byte	0x00, 0xf0, 0x01, 0x2a


	//----- nvinfo : EIATTR_SPARSE_MMA_MASK
	.align		4
.L_723:
        /*0018*/ 	.byte	0x03, 0x50
        /*001a*/ 	.short	0x0000


	//----- nvinfo : EIATTR_MAXREG_COUNT
	.align		4
        /*001c*/ 	.byte	0x03, 0x1b
        /*001e*/ 	.short	0x00a8


	//----- nvinfo : EIATTR_NUM_BARRIERS
	.align		4
        /*0020*/ 	.byte	0x02, 0x4c
        /*0022*/ 	.byte	0x10
	.zero		1


	//----- nvinfo : EIATTR_EXTERNS
	.align		4
        /*0024*/ 	.byte	0x04, 0x0f
        /*0026*/ 	.short	(.L_725 - .L_724)


	//   ....[0]....
	.align		4
.L_724:
        /*0028*/ 	.word	index@(__assertfail)


	//----- nvinfo : EIATTR_ANNOTATIONS
	.align		4
.L_725:
        /*002c*/ 	.byte	0x04, 0x55
        /*002e*/ 	.short	(.L_727 - .L_726)


	//   ....[0]....
.L_726:
        /* <DEDUP_REMOVED lines=64> */


	//----- nvinfo : EIATTR_MERCURY_ISA_VERSION
	.align		4
.L_727:
        /*0420*/ 	.byte	0x03, 0x5f
        /*0422*/ 	.short	0x0101


	//----- nvinfo : EIATTR_UNUSED_LOAD_BYTE_OFFSET
	.align		4
        /*0424*/ 	.byte	0x04, 0x44
        /*0426*/ 	.short	(.L_729 - .L_728)


	//   ....[0]....
.L_728:
        /*0428*/ 	.word	0x00000a50
        /*042c*/ 	.word	0x0000fff0


	//   ....[1]....
        /*0430*/ 	.word	0x000220c0
        /*0434*/ 	.word	0x0000fff0


	//----- nvinfo : EIATTR_INT_WARP_WIDE_INSTR_OFFSETS
	.align		4
.L_729:
        /*0438*/ 	.byte	0x04, 0x31
        /*043a*/ 	.short	(.L_731 - .L_730)


	//   ....[0]....
.L_730:
        /*043c*/ 	.word	0x00000130


	//   ....[1]....
        /*0440*/ 	.word	0x00000170


	//   ....[2]....
        /*0444*/ 	.word	0x000001e0


	//   ....[3]....
        /*0448*/ 	.word	0x00029760


	//   ....[4]....
        /*044c*/ 	.word	0x000297f0


	//   ....[5]....
        /*0450*/ 	.word	0x0002c5e0


	//   ....[6]....
        /*0454*/ 	.word	0x0002c670


	//----- nvinfo : EIATTR_COOP_GROUP_MASK_REGIDS
	.align		4
.L_731:
        /*0458*/ 	.byte	0x04, 0x29
        /*045a*/ 	.short	(.L_733 - .L_732)


	//   ....[0]....
.L_732:
        /*045c*/ 	.word	0xffffffff


	//   ....[1]....
        /*0460*/ 	.word	0xffffffff


	//   ....[2]....
        /*0464*/ 	.word	0xffffffff


	//   ....[3]....
        /*0468*/ 	.word	0xffffffff


	//   ....[4]....
        /*046c*/ 	.word	0xffffffff


	//   ....[5]....
        /*0470*/ 	.word	0xffffffff


	//   ....[6]....
        /*0474*/ 	.word	0xffffffff


	//   ....[7]....
        /*0478*/ 	.word	0xffffffff


	//   ....[8]....
        /*047c*/ 	.word	0xffffffff


	//   ....[9]....
        /*0480*/ 	.word	0xffffffff


	//   ....[10]....
        /*0484*/ 	.word	0xffffffff


	//   ....[11]....
        /*0488*/ 	.word	0xffffffff


	//   ....[12]....
        /*048c*/ 	.word	0xffffffff


	//   ....[13]....
        /*0490*/ 	.word	0xffffffff


	//   ....[14]....
        /*0494*/ 	.word	0xffffffff


	//   ....[15]....
        /*0498*/ 	.word	0xffffffff


	//   ....[16]....
        /*049c*/ 	.word	0xffffffff


	//   ....[17]....
        /*04a0*/ 	.word	0xffffffff


	//   ....[18]....
        /*04a4*/ 	.word	0xffffffff


	//   ....[19]....
        /*04a8*/ 	.word	0xffffffff


	//   ....[20]....
        /*04ac*/ 	.word	0xffffffff


	//   ....[21]....
        /*04b0*/ 	.word	0xffffffff


	//   ....[22]....
        /*04b4*/ 	.word	0xffffffff


	//   ....[23]....
        /*04b8*/ 	.word	0xffffffff


	//   ....[24]....
        /*04bc*/ 	.word	0xffffffff


	//   ....[25]....
        /*04c0*/ 	.word	0xffffffff


	//   ....[26]....
        /*04c4*/ 	.word	0xffffffff


	//   ....[27]....
        /*04c8*/ 	.word	0xffffffff


	//   ....[28]....
        /*04cc*/ 	.word	0xffffffff


	//   ....[29]....
        /*04d0*/ 	.word	0xffffffff


	//   ....[30]....
        /*04d4*/ 	.word	0xffffffff


	//   ....[31]....
        /*04d8*/ 	.word	0xffffffff


	//   ....[32]....
        /*04dc*/ 	.word	0xffffffff


	//   ....[33]....
        /*04e0*/ 	.word	0xffffffff


	//   ....[34]....
        /*04e4*/ 	.word	0xffffffff


	//   ....[35]....
        /*04e8*/ 	.word	0xffffffff


	//   ....[36]....
        /*04ec*/ 	.word	0xffffffff


	//   ....[37]....
        /*04f0*/ 	.word	0xffffffff


	//   ....[38]....
        /*04f4*/ 	.word	0xffffffff


	//   ....[39]....
        /*04f8*/ 	.word	0xffffffff


	//   ....[40]....
        /*04fc*/ 	.word	0xffffffff


	//   ....[41]....
        /*0500*/ 	.word	0xffffffff


	//   ....[42]....
        /*0504*/ 	.word	0xffffffff


	//   ....[43]....
        /*0508*/ 	.word	0xffffffff


	//   ....[44]....
        /*050c*/ 	.word	0xffffffff


	//   ....[45]....
        /*0510*/ 	.word	0xffffffff


	//   ....[46]....
        /*0514*/ 	.word	0xffffffff


	//   ....[47]....
        /*0518*/ 	.word	0xffffffff


	//   ....[48]....
        /*051c*/ 	.word	0xffffffff


	//   ....[49]....
        /*0520*/ 	.word	0xffffffff


	//   ....[50]....
        /*0524*/ 	.word	0xffffffff


	//   ....[51]....
        /*0528*/ 	.word	0xffffffff


	//   ....[52]....
        /*052c*/ 	.word	0xffffffff


	//   ....[53]....
        /*0530*/ 	.word	0xffffffff


	//   ....[54]....
        /*0534*/ 	.word	0xffffffff


	//   ....[55]....
        /*0538*/ 	.word	0xffffffff


	//   ....[56]....
        /*053c*/ 	.word	0xffffffff


	//   ....[57]....
        /*0540*/ 	.word	0xffffffff


	//   ....[58]....
        /*0544*/ 	.word	0xffffffff


	//   ....[59]....
        /*0548*/ 	.word	0xffffffff


	//   ....[60]....
        /*054c*/ 	.word	0xffffffff


	//   ....[61]....
        /*0550*/ 	.word	0xffffffff


	//   ....[62]....
        /*0554*/ 	.word	0xffffffff


	//   ....[63]....
        /*0558*/ 	.word	0xffffffff


	//   ....[64]....
        /*055c*/ 	.word	0xffffffff


	//   ....[65]....
        /*0560*/ 	.word	0xffffffff


	//   ....[66]....
        /*0564*/ 	.word	0xffffffff


	//   ....[67]....
        /*0568*/ 	.word	0xffffffff


	//   ....[68]....
        /*056c*/ 	.word	0xffffffff


	//   ....[69]....
        /*0570*/ 	.word	0xffffffff


	//   ....[70]....
        /*0574*/ 	.word	0xffffffff


	//   ....[71]....
        /*0578*/ 	.word	0xffffffff


	//   ....[72]....
        /*057c*/ 	.word	0xffffffff


	//   ....[73]....
        /*0580*/ 	.word	0xffffffff


	//   ....[74]....
        /*0584*/ 	.word	0xffffffff


	//   ....[75]....
        /*0588*/ 	.word	0xffffffff


	//   ....[76]....
        /*058c*/ 	.word	0xffffffff


	//   ....[77]....
        /*0590*/ 	.word	0xffffffff


	//   ....[78]....
        /*0594*/ 	.word	0xffffffff


	//   ....[79]....
        /*0598*/ 	.word	0xffffffff


	//   ....[80]....
        /*059c*/ 	.word	0xffffffff


	//   ....[81]....
        /*05a0*/ 	.word	0xffffffff


	//   ....[82]....
        /*05a4*/ 	.word	0xffffffff


	//   ....[83]....
        /*05a8*/ 	.word	0xffffffff


	//   ....[84]....
        /*05ac*/ 	.word	0xffffffff


	//   ....[85]....
        /*05b0*/ 	.word	0xffffffff


	//   ....[86]....
        /*05b4*/ 	.word	0xffffffff


	//   ....[87]....
        /*05b8*/ 	.word	0xffffffff


	//   ....[88]....
        /*05bc*/ 	.word	0xffffffff


	//   ....[89]....
        /*05c0*/ 	.word	0xffffffff


	//   ....[90]....
        /*05c4*/ 	.word	0xffffffff


	//   ....[91]....
        /*05c8*/ 	.word	0xffffffff


	//   ....[92]....
        /*05cc*/ 	.word	0xffffffff


	//   ....[93]....
        /*05d0*/ 	.word	0xffffffff


	//   ....[94]....
        /*05d4*/ 	.word	0xffffffff


	//   ....[95]....
        /*05d8*/ 	.word	0xffffffff


	//   ....[96]....
        /*05dc*/ 	.word	0xffffffff


	//   ....[97]....
        /*05e0*/ 	.word	0xffffffff


	//   ....[98]....
        /*05e4*/ 	.word	0xffffffff


	//   ....[99]....
        /*05e8*/ 	.word	0xffffffff


	//   ....[100]....
        /*05ec*/ 	.word	0xffffffff


	//   ....[101]....
        /*05f0*/ 	.word	0xffffffff


	//   ....[102]....
        /*05f4*/ 	.word	0xffffffff


	//   ....[103]....
        /*05f8*/ 	.word	0xffffffff


	//   ....[104]....
        /*05fc*/ 	.word	0xffffffff


	//   ....[105]....
        /*0600*/ 	.word	0xffffffff


	//   ....[106]....
        /*0604*/ 	.word	0xffffffff


	//   ....[107]....
        /*0608*/ 	.word	0xffffffff


	//   ....[108]....
        /*060c*/ 	.word	0xffffffff


	//   ....[109]....
        /*0610*/ 	.word	0xffffffff


	//   ....[110]....
        /*0614*/ 	.word	0xffffffff


	//   ....[111]....
        /*0618*/ 	.word	0xffffffff


	//   ....[112]....
        /*061c*/ 	.word	0xffffffff


	//   ....[113]....
        /*0620*/ 	.word	0xffffffff


	//   ....[114]....
        /*0624*/ 	.word	0xffffffff


	//   ....[115]....
        /*0628*/ 	.word	0xffffffff


	//   ....[116]....
        /*062c*/ 	.word	0xffffffff


	//   ....[117]....
        /*0630*/ 	.word	0xffffffff


	//   ....[118]....
        /*0634*/ 	.word	0xffffffff


	//   ....[119]....
        /*0638*/ 	.word	0xffffffff


	//   ....[120]....
        /*063c*/ 	.word	0xffffffff


	//   ....[121]....
        /*0640*/ 	.word	0xffffffff


	//   ....[122]....
        /*0644*/ 	.word	0xffffffff


	//   ....[123]....
        /*0648*/ 	.word	0xffffffff


	//   ....[124]....
        /*064c*/ 	.word	0xffffffff


	//   ....[125]....
        /*0650*/ 	.word	0xffffffff


	//   ....[126]....
        /*0654*/ 	.word	0xffffffff


	//   ....[127]....
        /*0658*/ 	.word	0xffffffff


	//   ....[128]....
        /*065c*/ 	.word	0xffffffff


	//   ....[129]....
        /*0660*/ 	.word	0xffffffff


	//   ....[130]....
        /*0664*/ 	.word	0xffffffff


	//   ....[131]....
        /*0668*/ 	.word	0xffffffff


	//   ....[132]....
        /*066c*/ 	.word	0xffffffff


	//   ....[133]....
        /*0670*/ 	.word	0xffffffff


	//   ....[134]....
        /*0674*/ 	.word	0xffffffff


	//   ....[135]....
        /*0678*/ 	.word	0xffffffff


	//   ....[136]....
        /*067c*/ 	.word	0xffffffff


	//   ....[137]....
        /*0680*/ 	.word	0xffffffff


	//   ....[138]....
        /*0684*/ 	.word	0xffffffff


	//   ....[139]....
        /*0688*/ 	.word	0xffffffff


	//   ....[140]....
        /*068c*/ 	.word	0xffffffff


	//   ....[141]....
        /*0690*/ 	.word	0xffffffff


	//   ....[142]....
        /*0694*/ 	.word	0xffffffff


	//   ....[143]....
        /*0698*/ 	.word	0xffffffff


	//   ....[144]....
        /*069c*/ 	.word	0xffffffff


	//   ....[145]....
        /*06a0*/ 	.word	0xffffffff


	//   ....[146]....
        /*06a4*/ 	.word	0xffffffff


	//   ....[147]....
        /*06a8*/ 	.word	0xffffffff


	//   ....[148]....
        /*06ac*/ 	.word	0xffffffff


	//   ....[149]....
        /*06b0*/ 	.word	0xffffffff


	//   ....[150]....
        /*06b4*/ 	.word	0xffffffff


	//   ....[151]....
        /*06b8*/ 	.word	0xffffffff


	//   ....[152]....
        /*06bc*/ 	.word	0xffffffff


	//   ....[153]....
        /*06c0*/ 	.word	0xffffffff


	//   ....[154]....
        /*06c4*/ 	.word	0xffffffff


	//   ....[155]....
        /*06c8*/ 	.word	0xffffffff


	//   ....[156]....
        /*06cc*/ 	.word	0xffffffff


	//   ....[157]....
        /*06d0*/ 	.word	0xffffffff


	//   ....[158]....
        /*06d4*/ 	.word	0xffffffff


	//   ....[159]....
        /*06d8*/ 	.word	0xffffffff


	//   ....[160]....
        /*06dc*/ 	.word	0xffffffff


	//   ....[161]....
        /*06e0*/ 	.word	0xffffffff


	//   ....[162]....
        /*06e4*/ 	.word	0xffffffff


	//   ....[163]....
        /*06e8*/ 	.word	0xffffffff


	//   ....[164]....
        /*06ec*/ 	.word	0xffffffff


	//   ....[165]....
        /*06f0*/ 	.word	0xffffffff


	//   ....[166]....
        /*06f4*/ 	.word	0xffffffff


	//   ....[167]....
        /*06f8*/ 	.word	0xffffffff


	//   ....[168]....
        /*06fc*/ 	.word	0xffffffff


	//   ....[169]....
        /*0700*/ 	.word	0xffffffff


	//   ....[170]....
        /*0704*/ 	.word	0xffffffff


	//   ....[171]....
        /*0708*/ 	.word	0xffffffff


	//   ....[172]....
        /*070c*/ 	.word	0xffffffff


	//   ....[173]....
        /*0710*/ 	.word	0xffffffff


	//   ....[174]....
        /*0714*/ 	.word	0xffffffff


	//   ....[175]....
        /*0718*/ 	.word	0xffffffff


	//   ....[176]....
        /*071c*/ 	.word	0xffffffff


	//   ....[177]....
        /*0720*/ 	.word	0xffffffff


	//   ....[178]....
        /*0724*/ 	.word	0xffffffff


	//   ....[179]....
        /*0728*/ 	.word	0xffffffff


	//   ....[180]....
        /*072c*/ 	.word	0xffffffff


	//   ....[181]....
        /*0730*/ 	.word	0xffffffff


	//   ....[182]....
        /*0734*/ 	.word	0xffffffff


	//   ....[183]....
        /*0738*/ 	.word	0xffffffff


	//   ....[184]....
        /*073c*/ 	.word	0xffffffff


	//   ....[185]....
        /*0740*/ 	.word	0xffffffff


	//   ....[186]....
        /*0744*/ 	.word	0xffffffff


	//   ....[187]....
        /*0748*/ 	.word	0xffffffff


	//   ....[188]....
        /*074c*/ 	.word	0xffffffff


	//   ....[189]....
        /*0750*/ 	.word	0xffffffff


	//   ....[190]....
        /*0754*/ 	.word	0xffffffff


	//   ....[191]....
        /*0758*/ 	.word	0x0500000f


	//   ....[192]....
        /*075c*/ 	.word	0x0500000f


	//   ....[193]....
        /*0760*/ 	.word	0x0500000f


	//   ....[194]....
        /*0764*/ 	.word	0x0500000f


	//   ....[195]....
        /*0768*/ 	.word	0x0500000f


	//   ....[196]....
        /*076c*/ 	.word	0x0500000f


	//   ....[197]....
        /*0770*/ 	.word	0x0500000f


	//   ....[198]....
        /*0774*/ 	.word	0x0500000f


	//   ....[199]....
        /*0778*/ 	.word	0x0500000f


	//   ....[200]....
        /*077c*/ 	.word	0x0500000f


	//   ....[201]....
        /*0780*/ 	.word	0x0500000f


	//   ....[202]....
        /*0784*/ 	.word	0x0500000f


	//   ....[203]....
        /*0788*/ 	.word	0x0500000f


	//   ....[204]....
        /*078c*/ 	.word	0x0500000f


	//   ....[205]....
        /*0790*/ 	.word	0x0500000f


	//   ....[206]....
        /*0794*/ 	.word	0x0500000f


	//   ....[207]....
        /*0798*/ 	.word	0x0500000f


	//   ....[208]....
        /*079c*/ 	.word	0x0500000f


	//   ....[209]....
        /*07a0*/ 	.word	0x0500000f


	//   ....[210]....
        /*07a4*/ 	.word	0x0500000f


	//   ....[211]....
        /*07a8*/ 	.word	0x0500000f


	//   ....[212]....
        /*07ac*/ 	.word	0x0500000f


	//   ....[213]....
        /*07b0*/ 	.word	0x0500000f


	//   ....[214]....
        /*07b4*/ 	.word	0x0500000f


	//   ....[215]....
        /*07b8*/ 	.word	0x0500000f


	//   ....[216]....
        /*07bc*/ 	.word	0x0500000f


	//   ....[217]....
        /*07c0*/ 	.word	0x0500000f


	//   ....[218]....
        /*07c4*/ 	.word	0x0500000f


	//   ....[219]....
        /*07c8*/ 	.word	0x0500000f


	//   ....[220]....
        /*07cc*/ 	.word	0x0500000f


	//   ....[221]....
        /*07d0*/ 	.word	0x0500000f


	//   ....[222]....
        /*07d4*/ 	.word	0x0500000f


	//   ....[223]....
        /*07d8*/ 	.word	0x0500000f


	//   ....[224]....
        /*07dc*/ 	.word	0x0500000f


	//   ....[225]....
        /*07e0*/ 	.word	0x0500000f


	//   ....[226]....
        /*07e4*/ 	.word	0x0500000f


	//   ....[227]....
        /*07e8*/ 	.word	0x0500000f


	//   ....[228]....
        /*07ec*/ 	.word	0x0500000f


	//   ....[229]....
        /*07f0*/ 	.word	0x0500000f


	//   ....[230]....
        /*07f4*/ 	.word	0x0500000f


	//   ....[231]....
        /*07f8*/ 	.word	0x0500000f


	//   ....[232]....
        /*07fc*/ 	.word	0x0500000f


	//   ....[233]....
        /*0800*/ 	.word	0x0500000f


	//   ....[234]....
        /*0804*/ 	.word	0x0500000f


	//   ....[235]....
        /*0808*/ 	.word	0x0500000f


	//   ....[236]....
        /*080c*/ 	.word	0x0500000f


	//   ....[237]....
        /*0810*/ 	.word	0x0500000f


	//   ....[238]....
        /*0814*/ 	.word	0x0500000f


	//   ....[239]....
        /*0818*/ 	.word	0x0500000f


	//   ....[240]....
        /*081c*/ 	.word	0x0500000f


	//   ....[241]....
        /*0820*/ 	.word	0x0500000f


	//   ....[242]....
        /*0824*/ 	.word	0x0500000f


	//   ....[243]....
        /*0828*/ 	.word	0x0500000f


	//   ....[244]....
        /*082c*/ 	.word	0x0500000f


	//   ....[245]....
        /*0830*/ 	.word	0x0500000f


	//   ....[246]....
        /*0834*/ 	.word	0x0500000f


	//   ....[247]....
        /*0838*/ 	.word	0x0500000f


	//   ....[248]....
        /*083c*/ 	.word	0x0500000f


	//   ....[249]....
        /*0840*/ 	.word	0x0500000f


	//   ....[250]....
        /*0844*/ 	.word	0x0500000f


	//   ....[251]....
        /*0848*/ 	.word	0x0500000f


	//   ....[252]....
        /*084c*/ 	.word	0x0500000f


	//   ....[253]....
        /*0850*/ 	.word	0x0500000f


	//   ....[254]....
        /*0854*/ 	.word	0x0500000f


	//   ....[255]....
        /*0858*/ 	.word	0x0500000f


	//   ....[0]....
        /*085c*/ 	.word	0x0500000f


	//   ....[1]....
        /*0860*/ 	.word	0x0500000f


	//   ....[2]....
        /*0864*/ 	.word	0x0500000f


	//   ....[3]....
        /*0868*/ 	.word	0x0500000f


	//   ....[4]....
        /*086c*/ 	.word	0x0500000f


	//   ....[5]....
        /*0870*/ 	.word	0x0500000f


	//   ....[6]....
        /*0874*/ 	.word	0x0500000f


	//   ....[7]....
        /*0878*/ 	.word	0x0500000f


	//   ....[8]....
        /*087c*/ 	.word	0x0500000f


	//   ....[9]....
        /*0880*/ 	.word	0x0500000f


	//   ....[10]....
        /*0884*/ 	.word	0x0500000f


	//   ....[11]....
        /*0888*/ 	.word	0x0500000f


	//   ....[12]....
        /*088c*/ 	.word	0x0500000f


	//   ....[13]....
        /*0890*/ 	.word	0x0500000f


	//   ....[14]....
        /*0894*/ 	.word	0x0500000f


	//   ....[15]....
        /*0898*/ 	.word	0x0500000f


	//   ....[16]....
        /*089c*/ 	.word	0x0500000f


	//   ....[17]....
        /*08a0*/ 	.word	0x0500000f


	//   ....[18]....
        /*08a4*/ 	.word	0x0500000f


	//   ....[19]....
        /*08a8*/ 	.word	0x0500000f


	//   ....[20]....
        /*08ac*/ 	.word	0x0500000f


	//   ....[21]....
        /*08b0*/ 	.word	0x0500000f


	//   ....[22]....
        /*08b4*/ 	.word	0x0500000f


	//   ....[23]....
        /*08b8*/ 	.word	0x0500000f


	//   ....[24]....
        /*08bc*/ 	.word	0x0500000f


	//   ....[25]....
        /*08c0*/ 	.word	0x0500000f


	//   ....[26]....
        /*08c4*/ 	.word	0x0500000f


	//   ....[27]....
        /*08c8*/ 	.word	0x0500000f


	//   ....[28]....
        /*08cc*/ 	.word	0x0500000f


	//   ....[29]....
        /*08d0*/ 	.word	0x0500000f


	//   ....[30]....
        /*08d4*/ 	.word	0x0500000f


	//   ....[31]....
        /*08d8*/ 	.word	0x0500000f


	//   ....[32]....
        /*08dc*/ 	.word	0x0500000f


	//   ....[33]....
        /*08e0*/ 	.word	0x0500000f


	//   ....[34]....
        /*08e4*/ 	.word	0x0500000f


	//   ....[35]....
        /*08e8*/ 	.word	0x0500000f


	//   ....[36]....
        /*08ec*/ 	.word	0x0500000f


	//   ....[37]....
        /*08f0*/ 	.word	0x0500000f


	//   ....[38]....
        /*08f4*/ 	.word	0x0500000f


	//   ....[39]....
        /*08f8*/ 	.word	0x0500000f


	//   ....[40]....
        /*08fc*/ 	.word	0x0500000f


	//   ....[41]....
        /*0900*/ 	.word	0x0500000f


	//   ....[42]....
        /*0904*/ 	.word	0x0500000f


	//   ....[43]....
        /*0908*/ 	.word	0x0500000f


	//   ....[44]....
        /*090c*/ 	.word	0x0500000f


	//   ....[45]....
        /*0910*/ 	.word	0x0500000f


	//   ....[46]....
        /*0914*/ 	.word	0x0500000f


	//   ....[47]....
        /*0918*/ 	.word	0x0500000f


	//----- nvinfo : EIATTR_COOP_GROUP_INSTR_OFFSETS
	.align		4
.L_733:
        /*091c*/ 	.byte	0x04, 0x28
        /*091e*/ 	.short	(.L_735 - .L_734)


	//   ....[0]....
.L_734:
        /*0920*/ 	.word	0x00000060


	//   ....[1]....
        /*0924*/ 	.word	0x00000140


	//   ....[2]....
        /*0928*/ 	.word	0x00000190


	//   ....[3]....
        /*092c*/ 	.word	0x000003c0


	//   ....[4]....
        /*0930*/ 	.word	0x00000520


	//   ....[5]....
        /*0934*/ 	.word	0x00000640


	//   ....[6]....
        /*0938*/ 	.word	0x000007a0


	//   ....[7]....
        /*093c*/ 	.word	0x00003e00


	//   ....[8]....
        /*0940*/ 	.word	0x00003e10


	//   ....[9]....
        /*0944*/ 	.word	0x00005380


	//   ....[10]....
        /*0948*/ 	.word	0x00005390


	//   ....[11]....
        /*094c*/ 	.word	0x000073d0


	//   ....[12]....
        /*0950*/ 	.word	0x000073e0


	//   ....[13]....
        /*0954*/ 	.word	0x00008b50


	//   ....[14]....
        /*0958*/ 	.word	0x00008b60


	//   ....[15]....
        /*095c*/ 	.word	0x0000a460


	//   ....[16]....
        /*0960*/ 	.word	0x0000a470


	//   ....[17]....
        /*0964*/ 	.word	0x0000a700


	//   ....[18]....
        /*0968*/ 	.word	0x0000a710


	//   ....[19]....
        /*096c*/ 	.word	0x0000ac00


	//   ....[20]....
        /*0970*/ 	.word	0x0000ac20


	//   ....[21]....
        /*0974*/ 	.word	0x0000ae70


	//   ....[22]....
        /*0978*/ 	.word	0x0000ae90


	//   ....[23]....
        /*097c*/ 	.word	0x0000bcd0


	//   ....[24]....
        /*0980*/ 	.word	0x0000c3f0


	//   ....[25]....
        /*0984*/ 	.word	0x0000c400


	//   ....[26]....
        /*0988*/ 	.word	0x0000c410


	//   ....[27]....
        /*098c*/ 	.word	0x0000c420


	//   ....[28]....
        /*0990*/ 	.word	0x0000cc60


	//   ....[29]....
        /*0994*/ 	.word	0x0000cc70


	//   ....[30]....
        /*0998*/ 	.word	0x0000cc80


	//   ....[31]....
        /*099c*/ 	.word	0x0000cc90


	//   ....[32]....
        /*09a0*/ 	.word	0x0000fb00


	//   ....[33]....
        /*09a4*/ 	.word	0x0000fb10


	//   ....[34]....
        /*09a8*/ 	.word	0x0000fb20


	//   ....[35]....
        /*09ac*/ 	.word	0x0000fb30


	//   ....[36]....
        /*09b0*/ 	.word	0x00010150


	//   ....[37]....
        /*09b4*/ 	.word	0x00010160


	//   ....[38]....
        /*09b8*/ 	.word	0x00010170


	//   ....[39]....
        /*09bc*/ 	.word	0x00010180


	//   ....[40]....
        /*09c0*/ 	.word	0x00014120


	//   ....[41]....
        /*09c4*/ 	.word	0x00014430


	//   ....[42]....
        /*09c8*/ 	.word	0x00015110


	//   ....[43]....
        /*09cc*/ 	.word	0x00015220


	//   ....[44]....
        /*09d0*/ 	.word	0x00015770


	//   ....[45]....
        /*09d4*/ 	.word	0x00015840


	//   ....[46]....
        /*09d8*/ 	.word	0x00017f10


	//   ....[47]....
        /*09dc*/ 	.word	0x00018360


	//   ....[48]....
        /*09e0*/ 	.word	0x000192b0


	//   ....[49]....
        /*09e4*/ 	.word	0x00019400


	//   ....[50]....
        /*09e8*/ 	.word	0x00019970


	//   ....[51]....
        /*09ec*/ 	.word	0x000199c0


	//   ....[52]....
        /*09f0*/ 	.word	0x0001c150


	//   ....[53]....
        /*09f4*/ 	.word	0x0001c1b0


	//   ....[54]....
        /*09f8*/ 	.word	0x0001c480


	//   ....[55]....
        /*09fc*/ 	.word	0x0001c4a0


	//   ....[56]....
        /*0a00*/ 	.word	0x0001e940


	//   ....[57]....
        /*0a04*/ 	.word	0x0001edb0


	//   ....[58]....
        /*0a08*/ 	.word	0x0001fd90


	//   ....[59]....
        /*0a0c*/ 	.word	0x0001fea0


	//   ....[60]....
        /*0a10*/ 	.word	0x000203d0


	//   ....[61]....
        /*0a14*/ 	.word	0x00020480


	//   ....[62]....
        /*0a18*/ 	.word	0x00021590


	//   ....[63]....
        /*0a1c*/ 	.word	0x000217c0


	//   ....[64]....
        /*0a20*/ 	.word	0x00021830


	//   ....[65]....
        /*0a24*/ 	.word	0x00021840


	//   ....[66]....
        /*0a28*/ 	.word	0x00022e90


	//   ....[67]....
        /*0a2c*/ 	.word	0x00022ea0


	//   ....[68]....
        /*0a30*/ 	.word	0x00022eb0


	//   ....[69]....
        /*0a34*/ 	.word	0x00022ec0


	//   ....[70]....
        /*0a38*/ 	.word	0x000237a0


	//   ....[71]....
        /*0a3c*/ 	.word	0x000237c0


	//   ....[72]....
        /*0a40*/ 	.word	0x00023910


	//   ....[73]....
        /*0a44*/ 	.word	0x00023930


	//   ....[74]....
        /*0a48*/ 	.word	0x00023a30


	//   ....[75]....
        /*0a4c*/ 	.word	0x00023a50


	//   ....[76]....
        /*0a50*/ 	.word	0x00023b60


	//   ....[77]....
        /*0a54*/ 	.word	0x00023b80


	//   ....[78]....
        /*0a58*/ 	.word	0x000240b0


	//   ....[79]....
        /*0a5c*/ 	.word	0x000240f0


	//   ....[80]....
        /*0a60*/ 	.word	0x000249d0


	//   ....[81]....
        /*0a64*/ 	.word	0x000249e0


	//   ....[82]....
        /*0a68*/ 	.word	0x00025960


	//   ....[83]....
        /*0a6c*/ 	.word	0x00025990


	//   ....[84]....
        /*0a70*/ 	.word	0x00025aa0


	//   ....[85]....
        /*0a74*/ 	.word	0x00025ac0


	//   ....[86]....
        /*0a78*/ 	.word	0x00025bc0


	//   ....[87]....
        /*0a7c*/ 	.word	0x00025be0


	//   ....[88]....
        /*0a80*/ 	.word	0x00025cf0


	//   ....[89]....
        /*0a84*/ 	.word	0x00025d10


	//   ....[90]....
        /*0a88*/ 	.word	0x00025ea0


	//   ....[91]....
        /*0a8c*/ 	.word	0x00026090


	//   ....[92]....
        /*0a90*/ 	.word	0x000260c0


	//   ....[93]....
        /*0a94*/ 	.word	0x000260f0


	//   ....[94]....
        /*0a98*/ 	.word	0x00026120


	//   ....[95]....
        /*0a9c*/ 	.word	0x00026150


	//   ....[96]....
        /*0aa0*/ 	.word	0x00026180


	//   ....[97]....
        /*0aa4*/ 	.word	0x00026310


	//   ....[98]....
        /*0aa8*/ 	.word	0x00026340


	//   ....[99]....
        /*0aac*/ 	.word	0x00026370


	//   ....[100]....
        /*0ab0*/ 	.word	0x000263a0


	//   ....[101]....
        /*0ab4*/ 	.word	0x000263d0


	//   ....[102]....
        /*0ab8*/ 	.word	0x00026400


	//   ....[103]....
        /*0abc*/ 	.word	0x00026490


	//   ....[104]....
        /*0ac0*/ 	.word	0x000264c0


	//   ....[105]....
        /*0ac4*/ 	.word	0x000264d0


	//   ....[106]....
        /*0ac8*/ 	.word	0x00026510


	//   ....[107]....
        /*0acc*/ 	.word	0x00027ca0


	//   ....[108]....
        /*0ad0*/ 	.word	0x0002a2f0


	//   ....[109]....
        /*0ad4*/ 	.word	0x0002a310


	//   ....[110]....
        /*0ad8*/ 	.word	0x0002a3c0


	//   ....[111]....
        /*0adc*/ 	.word	0x0002a3e0


	//   ....[112]....
        /*0ae0*/ 	.word	0x0002a480


	//   ....[113]....
        /*0ae4*/ 	.word	0x0002a4a0


	//   ....[114]....
        /*0ae8*/ 	.word	0x0002a540


	//   ....[115]....
        /*0aec*/ 	.word	0x0002a560


	//   ....[116]....
        /*0af0*/ 	.word	0x0002a600


	//   ....[117]....
        /*0af4*/ 	.word	0x0002a620


	//   ....[118]....
        /*0af8*/ 	.word	0x0002a630


	//   ....[119]....
        /*0afc*/ 	.word	0x0002a6c0


	//   ....[120]....
        /*0b00*/ 	.word	0x0002adf0


	//   ....[121]....
        /*0b04*/ 	.word	0x0002ae20


	//   ....[122]....
        /*0b08*/ 	.word	0x0002ae80


	//   ....[123]....
        /*0b0c*/ 	.word	0x0002aee0


	//   ....[124]....
        /*0b10*/ 	.word	0x0002af20


	//   ....[125]....
        /*0b14*/ 	.word	0x0002af90


	//   ....[126]....
        /*0b18*/ 	.word	0x0002afe0


	//   ....[127]....
        /*0b1c*/ 	.word	0x0002b040


	//   ....[128]....
        /*0b20*/ 	.word	0x0002b090


	//   ....[129]....
        /*0b24*/ 	.word	0x0002b0f0


	//   ....[130]....
        /*0b28*/ 	.word	0x0002b130


	//   ....[131]....
        /*0b2c*/ 	.word	0x0002b1a0


	//   ....[132]....
        /*0b30*/ 	.word	0x0002b1f0


	//   ....[133]....
        /*0b34*/ 	.word	0x0002b240


	//   ....[134]....
        /*0b38*/ 	.word	0x0002b260


	//   ....[135]....
        /*0b3c*/ 	.word	0x0002b2a0


	//   ....[136]....
        /*0b40*/ 	.word	0x0002ba40


	//   ....[137]....
        /*0b44*/ 	.word	0x0002ba80


	//   ....[138]....
        /*0b48*/ 	.word	0x0002ba90


	//   ....[139]....
        /*0b4c*/ 	.word	0x0002baf0


	//   ....[140]....
        /*0b50*/ 	.word	0x0002bb00


	//   ....[141]....
        /*0b54*/ 	.word	0x0002bb60


	//   ....[142]....
        /*0b58*/ 	.word	0x0002bb90


	//   ....[143]....
        /*0b5c*/ 	.word	0x0002bbd0


	//   ....[144]....
        /*0b60*/ 	.word	0x0002bc00


	//   ....[145]....
        /*0b64*/ 	.word	0x0002bc40


	//   ....[146]....
        /*0b68*/ 	.word	0x0002bc70


	//   ....[147]....
        /*0b6c*/ 	.word	0x0002bcb0


	//   ....[148]....
        /*0b70*/ 	.word	0x0002bf30


	//   ....[149]....
        /*0b74*/ 	.word	0x0002bf50


	//   ....[150]....
        /*0b78*/ 	.word	0x0002bf60


	//   ....[151]....
        /*0b7c*/ 	.word	0x0002bff0


	//   ....[152]....
        /*0b80*/ 	.word	0x0002c000


	//   ....[153]....
        /*0b84*/ 	.word	0x0002c090


	//   ....[154]....
        /*0b88*/ 	.word	0x0002c0a0


	//   ....[155]....
        /*0b8c*/ 	.word	0x0002c130


	//   ....[156]....
        /*0b90*/ 	.word	0x0002c140


	//   ....[157]....
        /*0b94*/ 	.word	0x0002c1d0


	//   ....[158]....
        /*0b98*/ 	.word	0x0002c1e0


	//   ....[159]....
        /*0b9c*/ 	.word	0x0002c1f0


	//   ....[160]....
        /*0ba0*/ 	.word	0x0002c7c0


	//   ....[161]....
        /*0ba4*/ 	.word	0x0002c800


	//   ....[162]....
        /*0ba8*/ 	.word	0x0002c840


	//   ....[163]....
        /*0bac*/ 	.word	0x0002c870


	//   ....[164]....
        /*0bb0*/ 	.word	0x0002c900


	//   ....[165]....
        /*0bb4*/ 	.word	0x0002c930


	//   ....[166]....
        /*0bb8*/ 	.word	0x0002c9a0


	//   ....[167]....
        /*0bbc*/ 	.word	0x0002c9d0


	//   ....[168]....
        /*0bc0*/ 	.word	0x0002ca40


	//   ....[169]....
        /*0bc4*/ 	.word	0x0002ca60


	//   ....[170]....
        /*0bc8*/ 	.word	0x0002caa0


	//   ....[171]....
        /*0bcc*/ 	.word	0x0002caf0


	//   ....[172]....
        /*0bd0*/ 	.word	0x0002cf00


	//   ....[173]....
        /*0bd4*/ 	.word	0x0002cf30


	//   ....[174]....
        /*0bd8*/ 	.word	0x0002cfa0


	//   ....[175]....
        /*0bdc*/ 	.word	0x0002cfd0


	//   ....[176]....
        /*0be0*/ 	.word	0x0002d000


	//   ....[177]....
        /*0be4*/ 	.word	0x0002d030


	//   ....[178]....
        /*0be8*/ 	.word	0x0002d060


	//   ....[179]....
        /*0bec*/ 	.word	0x0002d090


	//   ....[180]....
        /*0bf0*/ 	.word	0x0002d230


	//   ....[181]....
        /*0bf4*/ 	.word	0x0002d260


	//   ....[182]....
        /*0bf8*/ 	.word	0x0002d290


	//   ....[183]....
        /*0bfc*/ 	.word	0x0002d2c0


	//   ....[184]....
        /*0c00*/ 	.word	0x0002d2f0


	//   ....[185]....
        /*0c04*/ 	.word	0x0002d320


	//   ....[186]....
        /*0c08*/ 	.word	0x0002d3e0


	//   ....[187]....
        /*0c0c*/ 	.word	0x0002d400


	//   ....[188]....
        /*0c10*/ 	.word	0x0002d420


	//   ....[189]....
        /*0c14*/ 	.word	0x0002d480


	//   ....[190]....
        /*0c18*/ 	.word	0x0002dea0


	//   ....[191]....
        /*0c1c*/ 	.word	0x0002e1e0


	//   ....[192]....
        /*0c20*/ 	.word	0x0002e270


	//   ....[193]....
        /*0c24*/ 	.word	0x0002e310


	//   ....[194]....
        /*0c28*/ 	.word	0x0002e3a0


	//   ....[195]....
        /*0c2c*/ 	.word	0x0002e490


	//   ....[196]....
        /*0c30*/ 	.word	0x0002e520


	//   ....[197]....
        /*0c34*/ 	.word	0x0002e5c0


	//   ....[198]....
        /*0c38*/ 	.word	0x0002e650


	//   ....[199]....
        /*0c3c*/ 	.word	0x0002e740


	//   ....[200]....
        /*0c40*/ 	.word	0x0002e7d0


	//   ....[201]....
        /*0c44*/ 	.word	0x0002e870


	//   ....[202]....
        /*0c48*/ 	.word	0x0002e900


	//   ....[203]....
        /*0c4c*/ 	.word	0x0002e9f0


	//   ....[204]....
        /*0c50*/ 	.word	0x0002ea80


	//   ....[205]....
        /*0c54*/ 	.word	0x0002ead0


	//   ....[206]....
        /*0c58*/ 	.word	0x0002eb20


	//   ....[207]....
        /*0c5c*/ 	.word	0x0002ebc0


	//   ....[208]....
        /*0c60*/ 	.word	0x0002ec50


	//   ....[209]....
        /*0c64*/ 	.word	0x0002eca0


	//   ....[210]....
        /*0c68*/ 	.word	0x0002ecf0


	//   ....[211]....
        /*0c6c*/ 	.word	0x0002ede0


	//   ....[212]....
        /*0c70*/ 	.word	0x0002ee70


	//   ....[213]....
        /*0c74*/ 	.word	0x0002eec0


	//   ....[214]....
        /*0c78*/ 	.word	0x0002ef10


	//   ....[215]....
        /*0c7c*/ 	.word	0x0002efb0


	//   ....[216]....
        /*0c80*/ 	.word	0x0002f040


	//   ....[217]....
        /*0c84*/ 	.word	0x0002f090


	//   ....[218]....
        /*0c88*/ 	.word	0x0002f0e0


	//   ....[219]....
        /*0c8c*/ 	.word	0x0002f480


	//   ....[220]....
        /*0c90*/ 	.word	0x0002f760


	//   ....[221]....
        /*0c94*/ 	.word	0x0002f850


	//   ....[222]....
        /*0c98*/ 	.word	0x0002f8f0


	//   ....[223]....
        /*0c9c*/ 	.word	0x0002f950


	//   ....[224]....
        /*0ca0*/ 	.word	0x0002fa70


	//   ....[225]....
        /*0ca4*/ 	.word	0x0002fad0


	//   ....[226]....
        /*0ca8*/ 	.word	0x0002fbe0


	//   ....[227]....
        /*0cac*/ 	.word	0x0002fc50


	//   ....[228]....
        /*0cb0*/ 	.word	0x0002fd60


	//   ....[229]....
        /*0cb4*/ 	.word	0x0002fdd0


	//   ....[230]....
        /*0cb8*/ 	.word	0x0002fee0


	//   ....[231]....
        /*0cbc*/ 	.word	0x0002ff50


	//   ....[232]....
        /*0cc0*/ 	.word	0x00030030


	//   ....[233]....
        /*0cc4*/ 	.word	0x00030130


	//   ....[234]....
        /*0cc8*/ 	.word	0x000301a0


	//   ....[235]....
        /*0ccc*/ 	.word	0x00030220


	//   ....[236]....
        /*0cd0*/ 	.word	0x000302f0


	//   ....[237]....
        /*0cd4*/ 	.word	0x00030370


	//   ....[238]....
        /*0cd8*/ 	.word	0x00030450


	//   ....[239]....
        /*0cdc*/ 	.word	0x000304d0


	//   ....[240]....
        /*0ce0*/ 	.word	0x000305b0


	//   ....[241]....
        /*0ce4*/ 	.word	0x00030630


	//   ....[242]....
        /*0ce8*/ 	.word	0x00030710


	//   ....[243]....
        /*0cec*/ 	.word	0x00030790


	//   ....[244]....
        /*0cf0*/ 	.word	0x00030870


	//   ....[245]....
        /*0cf4*/ 	.word	0x000308f0


	//   ....[246]....
        /*0cf8*/ 	.word	0x000309c0


	//   ....[247]....
        /*0cfc*/ 	.word	0x00030a40


	//   ....[248]....
        /*0d00*/ 	.word	0x00030b00


	//   ....[249]....
        /*0d04*/ 	.word	0x00030c30


	//   ....[250]....
        /*0d08*/ 	.word	0x00030d00


	//   ....[251]....
        /*0d0c*/ 	.word	0x00030d70


	//   ....[252]....
        /*0d10*/ 	.word	0x00030e40


	//   ....[253]....
        /*0d14*/ 	.word	0x00030ea0


	//   ....[254]....
        /*0d18*/ 	.word	0x00030f70


	//   ....[255]....
        /*0d1c*/ 	.word	0x00030fd0


	//   ....[0]....
        /*0d20*/ 	.word	0x000310a0


	//   ....[1]....
        /*0d24*/ 	.word	0x00031100


	//   ....[2]....
        /*0d28*/ 	.word	0x000311d0


	//   ....[3]....
        /*0d2c*/ 	.word	0x00031230


	//   ....[4]....
        /*0d30*/ 	.word	0x00031310


	//   ....[5]....
        /*0d34*/ 	.word	0x00031400


	//   ....[6]....
        /*0d38*/ 	.word	0x000314a0


	//   ....[7]....
        /*0d3c*/ 	.word	0x00031500


	//   ....[8]....
        /*0d40*/ 	.word	0x00031600


	//   ....[9]....
        /*0d44*/ 	.word	0x00031660


	//   ....[10]....
        /*0d48*/ 	.word	0x00031760


	//   ....[11]....
        /*0d4c*/ 	.word	0x000317c0


	//   ....[12]....
        /*0d50*/ 	.word	0x000318c0


	//   ....[13]....
        /*0d54*/ 	.word	0x00031920


	//   ....[14]....
        /*0d58*/ 	.word	0x00031a20


	//   ....[15]....
        /*0d5c*/ 	.word	0x00031a80


	//   ....[16]....
        /*0d60*/ 	.word	0x00031b50


	//   ....[17]....
        /*0d64*/ 	.word	0x00031c90


	//   ....[18]....
        /*0d68*/ 	.word	0x00031d30


	//   ....[19]....
        /*0d6c*/ 	.word	0x00031e10


	//   ....[20]....
        /*0d70*/ 	.word	0x00031ee0


	//   ....[21]....
        /*0d74*/ 	.word	0x00031f40


	//   ....[22]....
        /*0d78*/ 	.word	0x00032030


	//   ....[23]....
        /*0d7c*/ 	.word	0x00032090


	//   ....[24]....
        /*0d80*/ 	.word	0x00032180


	//   ....[25]....
        /*0d84*/ 	.word	0x000321e0


	//   ....[26]....
        /*0d88*/ 	.word	0x000322d0


	//   ....[27]....
        /*0d8c*/ 	.word	0x00032330


	//   ....[28]....
        /*0d90*/ 	.word	0x00032410


	//   ....[29]....
        /*0d94*/ 	.word	0x000324a0


	//   ....[30]....
        /*0d98*/ 	.word	0x00032540


	//   ....[31]....
        /*0d9c*/ 	.word	0x000326c0


	//   ....[32]....
        /*0da0*/ 	.word	0x00032730


	//   ....[33]....
        /*0da4*/ 	.word	0x000327a0


	//   ....[34]....
        /*0da8*/ 	.word	0x00032810


	//   ....[35]....
        /*0dac*/ 	.word	0x00032880


	//   ....[36]....
        /*0db0*/ 	.word	0x00032900


	//   ....[37]....
        /*0db4*/ 	.word	0x00032980


	//   ....[38]....
        /*0db8*/ 	.word	0x00032a10


	//   ....[39]....
        /*0dbc*/ 	.word	0x00032a80


	//   ....[40]....
        /*0dc0*/ 	.word	0x00032af0


	//   ....[41]....
        /*0dc4*/ 	.word	0x00032b60


	//   ....[42]....
        /*0dc8*/ 	.word	0x00032be0


	//   ....[43]....
        /*0dcc*/ 	.word	0x00032c50


	//   ....[44]....
        /*0dd0*/ 	.word	0x00032ce0


	//   ....[45]....
        /*0dd4*/ 	.word	0x00032d40


	//   ....[46]....
        /*0dd8*/ 	.word	0x00032dd0


	//   ....[47]....
        /*0ddc*/ 	.word	0x00032f00


	//----- nvinfo : EIATTR_REG_RECONFIG
	.align		4
.L_735:
        /*0de0*/ 	.byte	0x01, 0x54
	.zero		2


	//----- nvinfo : EIATTR_SYSCALL_OFFSETS
	.align		4
        /*0de4*/ 	.byte	0x04, 0x46
        /*0de6*/ 	.short	(.L_737 - .L_736)


	//   ....[0]....
.L_736:
        /*0de8*/ 	.word	0x000021c0


	//   ....[1]....
        /*0dec*/ 	.word	0x00002310


	//   ....[2]....
        /*0df0*/ 	.word	0x0000be40


	//   ....[3]....
        /*0df4*/ 	.word	0x0000c170


	//   ....[4]....
        /*0df8*/ 	.word	0x00029950


	//   ....[5]....
        /*0dfc*/ 	.word	0x00029aa0


	//   ....[6]....
        /*0e00*/ 	.word	0x00029b90


	//   ....[7]....
        /*0e04*/ 	.word	0x0002aa80


	//----- nvinfo : EIATTR_MBARRIER_INSTR_OFFSETS
	.align		4
.L_737:
        /*0e08*/ 	.byte	0x04, 0x39
        /*0e0a*/ 	.short	(.L_739 - .L_738)


	//   ....[0]....
.L_738:
        /*0e0c*/ 	.word	0x00000270
        /*0e10*/ 	.word	0x000000ff
        /*0e14*/ 	.word	0x00030800
        /*0e18*/ 	.short	0x0100
        /*0e1a*/ 	.byte	0x08
	.zero		1


	//   ....[1]....
        /*0e1c*/ 	.word	0x00000280
        /*0e20*/ 	.word	0x000000ff
        /*0e24*/ 	.word	0x00030820
        /*0e28*/ 	.short	0x0100
        /*0e2a*/ 	.byte	0x08
	.zero		1


	//   ....[2]....
        /*0e2c*/ 	.word	0x00000370
        /*0e30*/ 	.word	0x000000ff
        /*0e34*/ 	.word	0x00030830
        /*0e38*/ 	.short	0x0100
        /*0e3a*/ 	.byte	0x08
	.zero		1


	//   ....[3]....
        /*0e3c*/ 	.word	0x00000380
        /*0e40*/ 	.word	0x000000ff
        /*0e44*/ 	.word	0x00030840
        /*0e48*/ 	.short	0x0100
        /*0e4a*/ 	.byte	0x08
	.zero		1


	//   ....[4]....
        /*0e4c*/ 	.word	0x00000390
        /*0e50*/ 	.word	0x000000ff
        /*0e54*/ 	.word	0x00030838
        /*0e58*/ 	.short	0x0100
        /*0e5a*/ 	.byte	0x08
	.zero		1


	//   ....[5]....
        /*0e5c*/ 	.word	0x000003a0
        /*0e60*/ 	.word	0x000000ff
        /*0e64*/ 	.word	0x00030848
        /*0e68*/ 	.short	0x0100
        /*0e6a*/ 	.byte	0x08
	.zero		1


	//   ....[6]....
        /*0e6c*/ 	.word	0x000004d0
        /*0e70*/ 	.word	0x000000ff
        /*0e74*/ 	.word	0x00030850
        /*0e78*/ 	.short	0x0100
        /*0e7a*/ 	.byte	0x08
	.zero		1


	//   ....[7]....
        /*0e7c*/ 	.word	0x000004e0
        /*0e80*/ 	.word	0x000000ff
        /*0e84*/ 	.word	0x00030860
        /*0e88*/ 	.short	0x0100
        /*0e8a*/ 	.byte	0x08
	.zero		1


	//   ....[8]....
        /*0e8c*/ 	.word	0x000004f0
        /*0e90*/ 	.word	0x000000ff
        /*0e94*/ 	.word	0x00030858
        /*0e98*/ 	.short	0x0100
        /*0e9a*/ 	.byte	0x08
	.zero		1


	//   ....[9]....
        /*0e9c*/ 	.word	0x00000500
        /*0ea0*/ 	.word	0x000000ff
        /*0ea4*/ 	.word	0x00030868
        /*0ea8*/ 	.short	0x0100
        /*0eaa*/ 	.byte	0x08
	.zero		1


	//   ....[10]....
        /*0eac*/ 	.word	0x000005f0
        /*0eb0*/ 	.word	0x000000ff
        /*0eb4*/ 	.word	0x00030870
        /*0eb8*/ 	.short	0x0100
        /*0eba*/ 	.byte	0x06
	.zero		1


	//   ....[11]....
        /*0ebc*/ 	.word	0x00000600
        /*0ec0*/ 	.word	0x000000ff
        /*0ec4*/ 	.word	0x00030880
        /*0ec8*/ 	.short	0x0100
        /*0eca*/ 	.byte	0x06
	.zero		1


	//   ....[12]....
        /*0ecc*/ 	.word	0x00000610
        /*0ed0*/ 	.word	0x000000ff
        /*0ed4*/ 	.word	0x00030878
        /*0ed8*/ 	.short	0x0100
        /*0eda*/ 	.byte	0x06
	.zero		1


	//   ....[13]....
        /*0edc*/ 	.word	0x00000620
        /*0ee0*/ 	.word	0x000000ff
        /*0ee4*/ 	.word	0x00030888
        /*0ee8*/ 	.short	0x0100
        /*0eea*/ 	.byte	0x06
	.zero		1


	//   ....[14]....
        /*0eec*/ 	.word	0x00000750
        /*0ef0*/ 	.word	0x000000ff
        /*0ef4*/ 	.word	0x00030890
        /*0ef8*/ 	.short	0x0100
        /*0efa*/ 	.byte	0x08
	.zero		1


	//   ....[15]....
        /*0efc*/ 	.word	0x00000760
        /*0f00*/ 	.word	0x000000ff
        /*0f04*/ 	.word	0x000308a0
        /*0f08*/ 	.short	0x0100
        /*0f0a*/ 	.byte	0x08
	.zero		1


	//   ....[16]....
        /*0f0c*/ 	.word	0x00000770
        /*0f10*/ 	.word	0x000000ff
        /*0f14*/ 	.word	0x00030898
        /*0f18*/ 	.short	0x0100
        /*0f1a*/ 	.byte	0x08
	.zero		1


	//   ....[17]....
        /*0f1c*/ 	.word	0x00000780
        /*0f20*/ 	.word	0x000000ff
        /*0f24*/ 	.word	0x000308a8
        /*0f28*/ 	.short	0x0100
        /*0f2a*/ 	.byte	0x08
	.zero		1


	//   ....[18]....
        /*0f2c*/ 	.word	0x000008b0
        /*0f30*/ 	.word	0x000000ff
        /*0f34*/ 	.word	0x000308b0
        /*0f38*/ 	.short	0x0100
        /*0f3a*/ 	.byte	0x08
	.zero		1


	//   ....[19]....
        /*0f3c*/ 	.word	0x000008c0
        /*0f40*/ 	.word	0x000000ff
        /*0f44*/ 	.word	0x000308c0
        /*0f48*/ 	.short	0x0100
        /*0f4a*/ 	.byte	0x08
	.zero		1


	//   ....[20]....
        /*0f4c*/ 	.word	0x000008d0
        /*0f50*/ 	.word	0x000000ff
        /*0f54*/ 	.word	0x000308b8
        /*0f58*/ 	.short	0x0100
        /*0f5a*/ 	.byte	0x08
	.zero		1


	//   ....[21]....
        /*0f5c*/ 	.word	0x000008e0
        /*0f60*/ 	.word	0x000000ff
        /*0f64*/ 	.word	0x000308c8
        /*0f68*/ 	.short	0x0100
        /*0f6a*/ 	.byte	0x08
	.zero		1


	//   ....[22]....
        /*0f6c*/ 	.word	0x00003db0
        /*0f70*/ 	.word	0x00000057
        /*0f74*/ 	.word	0x00030890
        /*0f78*/ 	.short	0x010a
        /*0f7a*/ 	.byte	0x3f
	.zero		1


	//   ....[23]....
        /*0f7c*/ 	.word	0x00007360
        /*0f80*/ 	.word	0x00000057
        /*0f84*/ 	.word	0x00030890
        /*0f88*/ 	.short	0x010a
        /*0f8a*/ 	.byte	0x3f
	.zero		1


	//   ....[24]....
        /*0f8c*/ 	.word	0x0000a2c0
        /*0f90*/ 	.word	0x00000057
        /*0f94*/ 	.word	0x00030890
        /*0f98*/ 	.short	0x010a
        /*0f9a*/ 	.byte	0x3f
	.zero		1


	//   ....[25]....
        /*0f9c*/ 	.word	0x0000aa60
        /*0fa0*/ 	.word	0x0000000b
        /*0fa4*/ 	.word	0x00000000
        /*0fa8*/ 	.short	0x0101
        /*0faa*/ 	.byte	0x3f
	.zero		1


	//   ....[26]....
        /*0fac*/ 	.word	0x0000aaa0
        /*0fb0*/ 	.word	0x00000057
        /*0fb4*/ 	.word	0x000308b0
        /*0fb8*/ 	.short	0x010a
        /*0fba*/ 	.byte	0x3f
	.zero		1


	//   ....[27]....
        /*0fbc*/ 	.word	0x0000b190
        /*0fc0*/ 	.word	0x00000057
        /*0fc4*/ 	.word	0x00000000
        /*0fc8*/ 	.short	0x0101
        /*0fca*/ 	.byte	0x3f
	.zero		1


	//   ....[28]....
        /*0fcc*/ 	.word	0x0000bed0
        /*0fd0*/ 	.word	0x00000002
        /*0fd4*/ 	.word	0x00030800
        /*0fd8*/ 	.short	0x010a
        /*0fda*/ 	.byte	0x3f
	.zero		1


	//   ....[29]....
        /*0fdc*/ 	.word	0x0000bf20
        /*0fe0*/ 	.word	0x00000002
        /*0fe4*/ 	.word	0x00030800
        /*0fe8*/ 	.short	0x010a
        /*0fea*/ 	.byte	0x3f
	.zero		1


	//   ....[30]....
        /*0fec*/ 	.word	0x0000d4d0
        /*0ff0*/ 	.word	0x00000002
        /*0ff4*/ 	.word	0x00030800
        /*0ff8*/ 	.short	0x010a
        /*0ffa*/ 	.byte	0x3f
	.zero		1


	//   ....[31]....
        /*0ffc*/ 	.word	0x000106f0
        /*1000*/ 	.word	0x00000002
        /*1004*/ 	.word	0x00030800
        /*1008*/ 	.short	0x010a
        /*100a*/ 	.byte	0x3f
	.zero		1


	//   ....[32]....
        /*100c*/ 	.word	0x000131a0
        /*1010*/ 	.word	0x0000000f
        /*1014*/ 	.word	0x00030830
        /*1018*/ 	.short	0x010a
        /*101a*/ 	.byte	0x3f
	.zero		1


	//   ....[33]....
        /*101c*/ 	.word	0x000131e0
        /*1020*/ 	.word	0x0000000f
        /*1024*/ 	.word	0x00030830
        /*1028*/ 	.short	0x010a
        /*102a*/ 	.byte	0x3f
	.zero		1


	//   ....[34]....
        /*102c*/ 	.word	0x00013e10
        /*1030*/ 	.word	0x0000000f
        /*1034*/ 	.word	0x00000000
        /*1038*/ 	.short	0x0101
        /*103a*/ 	.byte	0x3f
	.zero		1


	//   ....[35]....
        /*103c*/ 	.word	0x00016790
        /*1040*/ 	.word	0x00000005
        /*1044*/ 	.word	0x00030830
        /*1048*/ 	.short	0x010a
        /*104a*/ 	.byte	0x3f
	.zero		1


	//   ....[36]....
        /*104c*/ 	.word	0x00016810
        /*1050*/ 	.word	0x00000005
        /*1054*/ 	.word	0x00030830
        /*1058*/ 	.short	0x010a
        /*105a*/ 	.byte	0x3f
	.zero		1


	//   ....[37]....
        /*105c*/ 	.word	0x00017710
        /*1060*/ 	.word	0x0000000d
        /*1064*/ 	.word	0x00030850
        /*1068*/ 	.short	0x010a
        /*106a*/ 	.byte	0x3f
	.zero		1


	//   ....[38]....
        /*106c*/ 	.word	0x00017760
        /*1070*/ 	.word	0x0000000d
        /*1074*/ 	.word	0x00030850
        /*1078*/ 	.short	0x010a
        /*107a*/ 	.byte	0x3f
	.zero		1


	//   ....[39]....
        /*107c*/ 	.word	0x00017cc0
        /*1080*/ 	.word	0x00000005
        /*1084*/ 	.word	0x00000000
        /*1088*/ 	.short	0x0101
        /*108a*/ 	.byte	0x3f
	.zero		1


	//   ....[40]....
        /*108c*/ 	.word	0x0001a250
        /*1090*/ 	.word	0x0000000d
        /*1094*/ 	.word	0x00000000
        /*1098*/ 	.short	0x0101
        /*109a*/ 	.byte	0x3f
	.zero		1


	//   ....[41]....
        /*109c*/ 	.word	0x0001a800
        /*10a0*/ 	.word	0x00000000
        /*10a4*/ 	.word	0x00030830
        /*10a8*/ 	.short	0x010a
        /*10aa*/ 	.byte	0x3f
	.zero		1


	//   ....[42]....
        /*10ac*/ 	.word	0x0001a880
        /*10b0*/ 	.word	0x00000000
        /*10b4*/ 	.word	0x00030830
        /*10b8*/ 	.short	0x010a
        /*10ba*/ 	.byte	0x3f
	.zero		1


	//   ....[43]....
        /*10bc*/ 	.word	0x0001b780
        /*10c0*/ 	.word	0x00000014
        /*10c4*/ 	.word	0x00030850
        /*10c8*/ 	.short	0x010a
        /*10ca*/ 	.byte	0x3f
	.zero		1


	//   ....[44]....
        /*10cc*/ 	.word	0x0001b7d0
        /*10d0*/ 	.word	0x00000014
        /*10d4*/ 	.word	0x00030850
        /*10d8*/ 	.short	0x010a
        /*10da*/ 	.byte	0x3f
	.zero		1


	//   ....[45]....
        /*10dc*/ 	.word	0x0001bbd0
        /*10e0*/ 	.word	0x00000000
        /*10e4*/ 	.word	0x00000000
        /*10e8*/ 	.short	0x0101
        /*10ea*/ 	.byte	0x3f
	.zero		1


	//   ....[46]....
        /*10ec*/ 	.word	0x0001cf00
        /*10f0*/ 	.word	0x00000014
        /*10f4*/ 	.word	0x00000000
        /*10f8*/ 	.short	0x0101
        /*10fa*/ 	.byte	0x3f
	.zero		1


	//   ....[47]....
        /*10fc*/ 	.word	0x0001d1d0
        /*1100*/ 	.word	0x00000000
        /*1104*/ 	.word	0x00030830
        /*1108*/ 	.short	0x010a
        /*110a*/ 	.byte	0x3f
	.zero		1


	//   ....[48]....
        /*110c*/ 	.word	0x0001d250
        /*1110*/ 	.word	0x00000000
        /*1114*/ 	.word	0x00030830
        /*1118*/ 	.short	0x010a
        /*111a*/ 	.byte	0x3f
	.zero		1


	//   ....[49]....
        /*111c*/ 	.word	0x0001e150
        /*1120*/ 	.word	0x00000014
        /*1124*/ 	.word	0x00030850
        /*1128*/ 	.short	0x010a
        /*112a*/ 	.byte	0x3f
	.zero		1


	//   ....[50]....
        /*112c*/ 	.word	0x0001e1a0
        /*1130*/ 	.word	0x00000014
        /*1134*/ 	.word	0x00030850
        /*1138*/ 	.short	0x010a
        /*113a*/ 	.byte	0x3f
	.zero		1


	//   ....[51]....
        /*113c*/ 	.word	0x0001e720
        /*1140*/ 	.word	0x00000000
        /*1144*/ 	.word	0x00000000
        /*1148*/ 	.short	0x0101
        /*114a*/ 	.byte	0x3f
	.zero		1


	//   ....[52]....
        /*114c*/ 	.word	0x00020c80
        /*1150*/ 	.word	0x00000014
        /*1154*/ 	.word	0x00000000
        /*1158*/ 	.short	0x0101
        /*115a*/ 	.byte	0x3f
	.zero		1


	//   ....[53]....
        /*115c*/ 	.word	0x00021490
        /*1160*/ 	.word	0x00000006
        /*1164*/ 	.word	0x00030850
        /*1168*/ 	.short	0x010a
        /*116a*/ 	.byte	0x3f
	.zero		1


	//   ....[54]....
        /*116c*/ 	.word	0x00021530
        /*1170*/ 	.word	0x00000006
        /*1174*/ 	.word	0x00030850
        /*1178*/ 	.short	0x010a
        /*117a*/ 	.byte	0x3f
	.zero		1


	//   ....[55]....
        /*117c*/ 	.word	0x00021a40
        /*1180*/ 	.word	0x00000003
        /*1184*/ 	.word	0x00000000
        /*1188*/ 	.short	0x0101
        /*118a*/ 	.byte	0x3f
	.zero		1


	//   ....[56]....
        /*118c*/ 	.word	0x000237d0
        /*1190*/ 	.word	0x00000000
        /*1194*/ 	.word	0x00000000
        /*1198*/ 	.short	0x0101
        /*119a*/ 	.byte	0x3f
	.zero		1


	//   ....[57]....
        /*119c*/ 	.word	0x00024090
        /*11a0*/ 	.word	0x00000006
        /*11a4*/ 	.word	0x00000000
        /*11a8*/ 	.short	0x0101
        /*11aa*/ 	.byte	0x3f
	.zero		1


	//   ....[58]....
        /*11ac*/ 	.word	0x00027d80
        /*11b0*/ 	.word	0x00000011
        /*11b4*/ 	.word	0x00030820
        /*11b8*/ 	.short	0x010a
        /*11ba*/ 	.byte	0x3f
	.zero		1


	//   ....[59]....
        /*11bc*/ 	.word	0x00027e10
        /*11c0*/ 	.word	0x0000000c
        /*11c4*/ 	.word	0x000308a0
        /*11c8*/ 	.short	0x010a
        /*11ca*/ 	.byte	0x3f
	.zero		1


	//   ....[60]....
        /*11cc*/ 	.word	0x00028260
        /*11d0*/ 	.word	0x0000000c
        /*11d4*/ 	.word	0x000308c0
        /*11d8*/ 	.short	0x010a
        /*11da*/ 	.byte	0x3f
	.zero		1


	//   ....[61]....
        /*11dc*/ 	.word	0x00028770
        /*11e0*/ 	.word	0x00000007
        /*11e4*/ 	.word	0x000308a0
        /*11e8*/ 	.short	0x010a
        /*11ea*/ 	.byte	0x3f
	.zero		1


	//   ....[62]....
        /*11ec*/ 	.word	0x00028bb0
        /*11f0*/ 	.word	0x00000007
        /*11f4*/ 	.word	0x000308c0
        /*11f8*/ 	.short	0x010a
        /*11fa*/ 	.byte	0x3f
	.zero		1


	//   ....[63]....
        /*11fc*/ 	.word	0x0002a0f0
        /*1200*/ 	.word	0x00000007
        /*1204*/ 	.word	0x00030840
        /*1208*/ 	.short	0x010a
        /*120a*/ 	.byte	0x3f
	.zero		1


	//   ....[64]....
        /*120c*/ 	.word	0x0002a780
        /*1210*/ 	.word	0x00000007
        /*1214*/ 	.word	0x00030830
        /*1218*/ 	.short	0x0107
        /*121a*/ 	.byte	0x3f
	.zero		1


	//   ....[65]....
        /*121c*/ 	.word	0x0002a830
        /*1220*/ 	.word	0x00000007
        /*1224*/ 	.word	0x00030830
        /*1228*/ 	.short	0x0101
        /*122a*/ 	.byte	0x3f
	.zero		1


	//   ....[66]....
        /*122c*/ 	.word	0x0002b3b0
        /*1230*/ 	.word	0x00000011
        /*1234*/ 	.word	0x00030800
        /*1238*/ 	.short	0x0107
        /*123a*/ 	.byte	0x3f
	.zero		1


	//   ....[67]....
        /*123c*/ 	.word	0x0002b4c0
        /*1240*/ 	.word	0x00000011
        /*1244*/ 	.word	0x00030800
        /*1248*/ 	.short	0x0101
        /*124a*/ 	.byte	0x3f
	.zero		1


	//   ....[68]....
        /*124c*/ 	.word	0x0002b4e0
        /*1250*/ 	.word	0x00000011
        /*1254*/ 	.word	0x00030820
        /*1258*/ 	.short	0x010a
        /*125a*/ 	.byte	0x3f
	.zero		1


	//   ....[69]....
        /*125c*/ 	.word	0x0002b8a0
        /*1260*/ 	.word	0x00000007
        /*1264*/ 	.word	0x00030840
        /*1268*/ 	.short	0x010a
        /*126a*/ 	.byte	0x3f
	.zero		1


	//   ....[70]....
        /*126c*/ 	.word	0x0002bd60
        /*1270*/ 	.word	0x00000007
        /*1274*/ 	.word	0x00030830
        /*1278*/ 	.short	0x0107
        /*127a*/ 	.byte	0x3f
	.zero		1


	//   ....[71]....
        /*127c*/ 	.word	0x0002be10
        /*1280*/ 	.word	0x00000007
        /*1284*/ 	.word	0x00030830
        /*1288*/ 	.short	0x0101
        /*128a*/ 	.byte	0x3f
	.zero		1


	//   ....[72]....
        /*128c*/ 	.word	0x0002be70
        /*1290*/ 	.word	0x00000006
        /*1294*/ 	.word	0x00030860
        /*1298*/ 	.short	0x010a
        /*129a*/ 	.byte	0x3f
	.zero		1


	//   ....[73]....
        /*129c*/ 	.word	0x0002c3e0
        /*12a0*/ 	.word	0x00000006
        /*12a4*/ 	.word	0x00030850
        /*12a8*/ 	.short	0x0107
        /*12aa*/ 	.byte	0x3f
	.zero		1


	//   ....[74]....
        /*12ac*/ 	.word	0x0002c500
        /*12b0*/ 	.word	0x00000006
        /*12b4*/ 	.word	0x00030850
        /*12b8*/ 	.short	0x0101
        /*12ba*/ 	.byte	0x3f
	.zero		1


	//   ....[75]....
        /*12bc*/ 	.word	0x0002c710
        /*12c0*/ 	.word	0x00000000
        /*12c4*/ 	.word	0x00030860
        /*12c8*/ 	.short	0x010a
        /*12ca*/ 	.byte	0x3f
	.zero		1


	//   ....[76]....
        /*12cc*/ 	.word	0x0002cc20
        /*12d0*/ 	.word	0x00000000
        /*12d4*/ 	.word	0x00030850
        /*12d8*/ 	.short	0x0107
        /*12da*/ 	.byte	0x3f
	.zero		1


	//   ....[77]....
        /*12dc*/ 	.word	0x0002cce0
        /*12e0*/ 	.word	0x00000000
        /*12e4*/ 	.word	0x00030850
        /*12e8*/ 	.short	0x0101
        /*12ea*/ 	.byte	0x3f
	.zero		1


	//   ....[78]....
        /*12ec*/ 	.word	0x0002de20
        /*12f0*/ 	.word	0x00000005
        /*12f4*/ 	.word	0x00030820
        /*12f8*/ 	.short	0x010a
        /*12fa*/ 	.byte	0x3f
	.zero		1


	//   ....[79]....
        /*12fc*/ 	.word	0x0002dfb0
        /*1300*/ 	.word	0x00000003
        /*1304*/ 	.word	0x00030840
        /*1308*/ 	.short	0x010a
        /*130a*/ 	.byte	0x3f
	.zero		1


	//   ....[80]....
        /*130c*/ 	.word	0x0002e050
        /*1310*/ 	.word	0x00000017
        /*1314*/ 	.word	0x00030840
        /*1318*/ 	.short	0x010a
        /*131a*/ 	.byte	0x3f
	.zero		1


	//   ....[81]....
        /*131c*/ 	.word	0x0002e090
        /*1320*/ 	.word	0x00000003
        /*1324*/ 	.word	0x00030860
        /*1328*/ 	.short	0x010a
        /*132a*/ 	.byte	0x3f
	.zero		1


	//   ....[82]....
        /*132c*/ 	.word	0x0002e0d0
        /*1330*/ 	.word	0x00000017
        /*1334*/ 	.word	0x00030860
        /*1338*/ 	.short	0x010a
        /*133a*/ 	.byte	0x3f
	.zero		1


	//   ....[83]....
        /*133c*/ 	.word	0x0002e130
        /*1340*/ 	.word	0x00000057
        /*1344*/ 	.word	0x00030890
        /*1348*/ 	.short	0x010a
        /*134a*/ 	.byte	0x3f
	.zero		1


	//   ....[84]....
        /*134c*/ 	.word	0x0002e3e0
        /*1350*/ 	.word	0x00000057
        /*1354*/ 	.word	0x00030890
        /*1358*/ 	.short	0x010a
        /*135a*/ 	.byte	0x3f
	.zero		1


	//   ....[85]....
        /*135c*/ 	.word	0x0002e690
        /*1360*/ 	.word	0x00000057
        /*1364*/ 	.word	0x00030890
        /*1368*/ 	.short	0x010a
        /*136a*/ 	.byte	0x3f
	.zero		1


	//   ....[86]....
        /*136c*/ 	.word	0x0002e940
        /*1370*/ 	.word	0x00000057
        /*1374*/ 	.word	0x000308b0
        /*1378*/ 	.short	0x010a
        /*137a*/ 	.byte	0x3f
	.zero		1


	//   ....[87]....
        /*137c*/ 	.word	0x0002ed30
        /*1380*/ 	.word	0x00000002
        /*1384*/ 	.word	0x00030800
        /*1388*/ 	.short	0x010a
        /*138a*/ 	.byte	0x3f
	.zero		1


	//   ....[88]....
        /*138c*/ 	.word	0x0002f120
        /*1390*/ 	.word	0x00000002
        /*1394*/ 	.word	0x00030800
        /*1398*/ 	.short	0x010a
        /*139a*/ 	.byte	0x3f
	.zero		1


	//   ....[89]....
        /*139c*/ 	.word	0x0002f170
        /*13a0*/ 	.word	0x0000000f
        /*13a4*/ 	.word	0x00030830
        /*13a8*/ 	.short	0x010a
        /*13aa*/ 	.byte	0x3f
	.zero		1


	//   ....[90]....
        /*13ac*/ 	.word	0x0002f1c0
        /*13b0*/ 	.word	0x00000005
        /*13b4*/ 	.word	0x00030830
        /*13b8*/ 	.short	0x010a
        /*13ba*/ 	.byte	0x3f
	.zero		1


	//   ....[91]....
        /*13bc*/ 	.word	0x0002f210
        /*13c0*/ 	.word	0x0000000d
        /*13c4*/ 	.word	0x00030850
        /*13c8*/ 	.short	0x010a
        /*13ca*/ 	.byte	0x3f
	.zero		1


	//   ....[92]....
        /*13cc*/ 	.word	0x0002f260
        /*13d0*/ 	.word	0x00000000
        /*13d4*/ 	.word	0x00030830
        /*13d8*/ 	.short	0x010a
        /*13da*/ 	.byte	0x3f
	.zero		1


	//   ....[93]....
        /*13dc*/ 	.word	0x0002f2b0
        /*13e0*/ 	.word	0x00000014
        /*13e4*/ 	.word	0x00030850
        /*13e8*/ 	.short	0x010a
        /*13ea*/ 	.byte	0x3f
	.zero		1


	//   ....[94]....
        /*13ec*/ 	.word	0x0002f300
        /*13f0*/ 	.word	0x00000000
        /*13f4*/ 	.word	0x00030830
        /*13f8*/ 	.short	0x010a
        /*13fa*/ 	.byte	0x3f
	.zero		1


	//   ....[95]....
        /*13fc*/ 	.word	0x0002f350
        /*1400*/ 	.word	0x00000014
        /*1404*/ 	.word	0x00030850
        /*1408*/ 	.short	0x010a
        /*140a*/ 	.byte	0x3f
	.zero		1


	//   ....[96]....
        /*140c*/ 	.word	0x0002f3a0
        /*1410*/ 	.word	0x00000006
        /*1414*/ 	.word	0x00030850
        /*1418*/ 	.short	0x010a
        /*141a*/ 	.byte	0x3f
	.zero		1


	//   ....[97]....
        /*141c*/ 	.word	0x0002f540
        /*1420*/ 	.word	0x00000011
        /*1424*/ 	.word	0x00030820
        /*1428*/ 	.short	0x010a
        /*142a*/ 	.byte	0x3f
	.zero		1


	//   ....[98]....
        /*142c*/ 	.word	0x0002f590
        /*1430*/ 	.word	0x0000000c
        /*1434*/ 	.word	0x000308a0
        /*1438*/ 	.short	0x010a
        /*143a*/ 	.byte	0x3f
	.zero		1


	//   ....[99]....
        /*143c*/ 	.word	0x0002f5e0
        /*1440*/ 	.word	0x0000000c
        /*1444*/ 	.word	0x000308c0
        /*1448*/ 	.short	0x010a
        /*144a*/ 	.byte	0x3f
	.zero		1


	//   ....[100]....
        /*144c*/ 	.word	0x0002f630
        /*1450*/ 	.word	0x00000007
        /*1454*/ 	.word	0x000308a0
        /*1458*/ 	.short	0x010a
        /*145a*/ 	.byte	0x3f
	.zero		1


	//   ....[101]....
        /*145c*/ 	.word	0x0002f680
        /*1460*/ 	.word	0x00000007
        /*1464*/ 	.word	0x000308c0
        /*1468*/ 	.short	0x010a
        /*146a*/ 	.byte	0x3f
	.zero		1


	//   ....[102]....
        /*146c*/ 	.word	0x0002f7a0
        /*1470*/ 	.word	0x00000007
        /*1474*/ 	.word	0x00030840
        /*1478*/ 	.short	0x010a
        /*147a*/ 	.byte	0x3f
	.zero		1


	//   ....[103]....
        /*147c*/ 	.word	0x00030b30
        /*1480*/ 	.word	0x00000011
        /*1484*/ 	.word	0x00030820
        /*1488*/ 	.short	0x010a
        /*148a*/ 	.byte	0x3f
	.zero		1


	//   ....[104]....
        /*148c*/ 	.word	0x00030b80
        /*1490*/ 	.word	0x00000007
        /*1494*/ 	.word	0x00030840
        /*1498*/ 	.short	0x010a
        /*149a*/ 	.byte	0x3f
	.zero		1


	//   ....[105]....
        /*149c*/ 	.word	0x00031350
        /*14a0*/ 	.word	0x00000006
        /*14a4*/ 	.word	0x00030860
        /*14a8*/ 	.short	0x010a
        /*14aa*/ 	.byte	0x3f
	.zero		1


	//   ....[106]....
        /*14ac*/ 	.word	0x00031be0
        /*14b0*/ 	.word	0x00000000
        /*14b4*/ 	.word	0x00030860
        /*14b8*/ 	.short	0x010a
        /*14ba*/ 	.byte	0x3f
	.zero		1


	//   ....[107]....
        /*14bc*/ 	.word	0x00032e20
        /*14c0*/ 	.word	0x00000005
        /*14c4*/ 	.word	0x00030820
        /*14c8*/ 	.short	0x010a
        /*14ca*/ 	.byte	0x3f
	.zero		1


	//   ....[108]....
        /*14cc*/ 	.word	0x00032fc0
        /*14d0*/ 	.word	0x00000003
        /*14d4*/ 	.word	0x00030840
        /*14d8*/ 	.short	0x010a
        /*14da*/ 	.byte	0x3f
	.zero		1


	//   ....[109]....
        /*14dc*/ 	.word	0x00033010
        /*14e0*/ 	.word	0x00000017
        /*14e4*/ 	.word	0x00030840
        /*14e8*/ 	.short	0x010a
        /*14ea*/ 	.byte	0x3f
	.zero		1


	//   ....[110]....
        /*14ec*/ 	.word	0x00033060
        /*14f0*/ 	.word	0x00000003
        /*14f4*/ 	.word	0x00030860
        /*14f8*/ 	.short	0x010a
        /*14fa*/ 	.byte	0x3f
	.zero		1


	//----- nvinfo : EIATTR_NUM_MBARRIERS
	.align		4
.L_739:
        /*14fc*/ 	.byte	0x03, 0x38
        /*14fe*/ 	.short	0x0016


	//----- nvinfo : EIATTR_EXIT_INSTR_OFFSETS
	.align		4
        /*1500*/ 	.byte	0x04, 0x1c
        /*1502*/ 	.short	(.L_741 - .L_740)


	//   ....[0]....
.L_740:
        /*1504*/ 	.word	0x0002e120


	//----- nvinfo : EIATTR_MAX_THREADS
	.align		4
.L_741:
        /*1508*/ 	.byte	0x04, 0x05
        /*150a*/ 	.short	(.L_743 - .L_742)
.L_742:
        /*150c*/ 	.word	0x00000180
        /*1510*/ 	.word	0x00000001
        /*1514*/ 	.word	0x00000001


	//----- nvinfo : EIATTR_CRS_STACK_SIZE
	.align		4
.L_743:
        /*1518*/ 	.byte	0x04, 0x1e
        /*151a*/ 	.short	(.L_745 - .L_744)
.L_744:
        /*151c*/ 	.word	0x00000000


	//----- nvinfo : EIATTR_CBANK_PARAM_SIZE
	.align		4
.L_745:
        /*1520*/ 	.byte	0x03, 0x19
        /*1522*/ 	.short	0x0af0


	//----- nvinfo : EIATTR_PARAM_CBANK
	.align		4
        /*1524*/ 	.byte	0x04, 0x0a
        /*1526*/ 	.short	(.L_747 - .L_746)
	.align		4
.L_746:
        /*1528*/ 	.word	index@(.nv.constant0._ZN7cutlass13device_kernelIN5flash11enable_sm90INS1_16FlashAttnFwdSm90INS1_25CollectiveMainloopFwdSm90ILi2EN4cute5tupleIJNS5_1CILi1EEES8_S8_EEENS6_IJNS7_ILi128EEENS7_ILi96EEENS7_ILi192EEEEEELi192ENS_6half_tEfNS_4arch4Sm90ELb0ELb1ELb1ELb1ELb1ELb1ELb0ELb1ELb1ELb1ELb1ELb0EEENS1_21CollectiveEpilogueFwdINS6_IJSA_SC_SB_EEES9_SE_SG_Li256ELb1ELb1ELb1ELb0EEENS1_36VarlenDynamicPersistentTileSchedulerILi128ELi96ELi256ELi128ELb1ELb1ELb1ELb1ELb0ELb1EEEEEEEEEvNT_6ParamsE)
        /*152c*/ 	.short	0x0210
        /*152e*/ 	.short	0x0af0


	//----- nvinfo : EIATTR_SW_WAR
	.align		4
.L_747:
        /*1530*/ 	.byte	0x04, 0x36
        /*1532*/ 	.short	(.L_749 - .L_748)
.L_748:
        /*1534*/ 	.word	0x00000008
.L_749:


//--------------------- .nv.info._ZN7cutlass13device_kernelIN5flash11enable_sm90INS1_16FlashAttnFwdSm90INS1_25CollectiveMainloopFwdSm90ILi2EN4cute5tupleIJNS5_1CILi1EEES8_S8_EEENS6_IJNS7_ILi128EEENS7_ILi96EEENS7_ILi192EEEEEELi192ENS_6half_tEfNS_4arch4Sm90ELb1ELb0ELb1ELb0ELb1ELb0ELb0ELb1ELb1ELb1ELb1ELb0EEENS1_21CollectiveEpilogueFwdINS6_IJSA_SC_SB_EEES9_SE_SG_Li256ELb0ELb1ELb1ELb0EEENS1_19SingleTileSchedulerILb0ELb1ELb1ELi128EEEEEEEEEvNT_6ParamsE --------------------------
	.section	.nv.info._ZN7cutlass13device_kernelIN5flash11enable_sm90INS1_16FlashAttnFwdSm90INS1_25CollectiveMainloopFwdSm90ILi2EN4cute5tupleIJNS5_1CILi1EEES8_S8_EEENS6_IJNS7_ILi128EEENS7_ILi96EEENS7_ILi192EEEEEELi192ENS_6half_tEfNS_4arch4Sm90ELb1ELb0ELb1ELb0ELb1ELb0ELb0ELb1ELb1ELb1ELb1ELb0EEENS1_21CollectiveEpilogueFwdINS6_IJSA_SC_SB_EEES9_SE_SG_Li256ELb0ELb1ELb1ELb0EEENS1_19SingleTileSchedulerILb0ELb1ELb1ELi128EEEEEEEEEvNT_6ParamsE,"",@"SHT_CUDA_INFO"
	.sectionflags	@""
	.align	4


	//----- nvinfo : EIATTR_CUDA_API_VERSION
	.align		4
        /*0000*/ 	.byte	0x04, 0x37
        /*0002*/ 	.short	(.L_751 - .L_750)
.L_750:
        /*0004*/ 	.word	0x00000082


	//----- nvinfo : EIATTR_KPARAM_INFO
	.align		4
.L_751:
        /*0008*/ 	.byte	0x04, 0x17
        /*000a*/ 	.short	(.L_753 - .L_752)
.L_752:
        /*000c*/ 	.word	0x00000000
        /*0010*/ 	.short	0x0000
        /*0012*/ 	.short	0x0070
        /*0014*/ 	.byte	0x00, 0xf0, 0x01, 0x28


	//----- nvinfo : EIATTR_SPARSE_MMA_MASK
	.align		4
.L_753:
        /*0018*/ 	.byte	0x03, 0x50
        /*001a*/ 	.short	0x0000


	//----- nvinfo : EIATTR_MAXREG_COUNT
	.align		4
        /*001c*/ 	.byte	0x03, 0x1b
        /*001e*/ 	.short	0x00a8


	//----- nvinfo : EIATTR_NUM_BARRIERS
	.align		4
        /*0020*/ 	.byte	0x02, 0x4c
        /*0022*/ 	.byte	0x09
	.zero		1


	//----- nvinfo : EIATTR_EXTERNS
	.align		4
        /*0024*/ 	.byte	0x04, 0x0f
        /*0026*/ 	.short	(.L_755 - .L_754)


	//   ....[0]....
	.align		4
.L_754:
        /*0028*/ 	.word	index@(__assertfail)


	//----- nvinfo : EIATTR_ANNOTATIONS
	.align		4
.L_755:
        /*002c*/ 	.byte	0x04, 0x55
        /*002e*/ 	.short	(.L_757 - .L_756)


	//   ....[0]....
.L_756:
        /*0030*/ 	.word	0x00000001
        /*0034*/ 	.byte	0xb0, 0x08, 0x00, 0x00, 0x01, 0x00, 0x00, 0x00, 0xd0, 0x14, 0x00, 0x00, 0x01, 0x00, 0x00, 0x00
        /*0044*/ 	.byte	0x40, 0xcc, 0x00, 0x00, 0x01, 0x00, 0x00, 0x00, 0x70, 0xcd, 0x00, 0x00, 0x01, 0x00, 0x00, 0x00
        /*0054*/ 	.byte	0x70, 0xe2, 0x00, 0x00, 0x01, 0x00, 0x00, 0x00, 0xc0, 0xf9, 0x00, 0x00


	//----- nvinfo : EIATTR_MERCURY_ISA_VERSION
	.align		4
.L_757:
        /*0060*/ 	.byte	0x03, 0x5f
        /*0062*/ 	.short	0x0101


	//----- nvinfo : EIATTR_INT_WARP_WIDE_INSTR_OFFSETS
	.align		4
        /*0064*/ 	.byte	0x04, 0x31
        /*0066*/ 	.short	(.L_759 - .L_758)


	//   ....[0]....
.L_758:
        /*0068*/ 	.word	0x000000c0


	//   ....[1]....
        /*006c*/ 	.word	0x000000d0


	//   ....[2]....
        /*0070*/ 	.word	0x00000170


	//----- nvinfo : EIATTR_COOP_GROUP_MASK_REGIDS
	.align		4
.L_759:
        /*0074*/ 	.byte	0x04, 0x29
        /*0076*/ 	.short	(.L_761 - .L_760)


	//   ....[0]....
.L_760:
        /*0078*/ 	.word	0xffffffff


	//   ....[1]....
        /*007c*/ 	.word	0xffffffff


	//   ....[2]....
        /*0080*/ 	.word	0xffffffff


	//   ....[3]....
        /*0084*/ 	.word	0xffffffff


	//   ....[4]....
        /*0088*/ 	.word	0xffffffff


	//   ....[5]....
        /*008c*/ 	.word	0xffffffff


	//   ....[6]....
        /*0090*/ 	.word	0xffffffff


	//   ....[7]....
        /*0094*/ 	.word	0xffffffff


	//   ....[8]....
        /*0098*/ 	.word	0xffffffff


	//   ....[9]....
        /*009c*/ 	.word	0xffffffff


	//   ....[10]....
        /*00a0*/ 	.word	0xffffffff


	//   ....[11]....
        /*00a4*/ 	.word	0xffffffff


	//   ....[12]....
        /*00a8*/ 	.word	0xffffffff


	//   ....[13]....
        /*00ac*/ 	.word	0xffffffff


	//   ....[14]....
        /*00b0*/ 	.word	0xffffffff


	//   ....[15]....
        /*00b4*/ 	.word	0xffffffff


	//   ....[16]....
        /*00b8*/ 	.word	0xffffffff


	//   ....[17]....
        /*00bc*/ 	.word	0xffffffff


	//   ....[18]....
        /*00c0*/ 	.word	0xffffffff


	//   ....[19]....
        /*00c4*/ 	.word	0xffffffff


	//   ....[20]....
        /*00c8*/ 	.word	0xffffffff


	//   ....[21]....
        /*00cc*/ 	.word	0xffffffff


	//   ....[22]....
        /*00d0*/ 	.word	0xffffffff


	//   ....[23]....
        /*00d4*/ 	.word	0xffffffff


	//   ....[24]....
        /*00d8*/ 	.word	0xffffffff


	//   ....[25]....
        /*00dc*/ 	.word	0xffffffff


	//   ....[26]....
        /*00e0*/ 	.word	0xffffffff


	//   ....[27]....
        /*00e4*/ 	.word	0xffffffff


	//   ....[28]....
        /*00e8*/ 	.word	0xffffffff


	//   ....[29]....
        /*00ec*/ 	.word	0xffffffff


	//   ....[30]....
        /*00f0*/ 	.word	0xffffffff


	//   ....[31]....
        /*00f4*/ 	.word	0xffffffff


	//   ....[32]....
        /*00f8*/ 	.word	0xffffffff


	//   ....[33]....
        /*00fc*/ 	.word	0xffffffff


	//   ....[34]....
        /*0100*/ 	.word	0xffffffff


	//   ....[35]....
        /*0104*/ 	.word	0xffffffff


	//   ....[36]....
        /*0108*/ 	.word	0xffffffff


	//   ....[37]....
        /*010c*/ 	.word	0xffffffff


	//   ....[38]....
        /*0110*/ 	.word	0xffffffff


	//   ....[39]....
        /*0114*/ 	.word	0xffffffff


	//   ....[40]....
        /*0118*/ 	.word	0xffffffff


	//   ....[41]....
        /*011c*/ 	.word	0xffffffff


	//   ....[42]....
        /*0120*/ 	.word	0xffffffff


	//   ....[43]....
        /*0124*/ 	.word	0xffffffff


	//   ....[44]....
        /*0128*/ 	.word	0xffffffff


	//   ....[45]....
        /*012c*/ 	.word	0xffffffff


	//   ....[46]....
        /*0130*/ 	.word	0xffffffff


	//   ....[47]....
        /*0134*/ 	.word	0xffffffff


	//   ....[48]....
        /*0138*/ 	.word	0xffffffff


	//   ....[49]....
        /*013c*/ 	.word	0xffffffff


	//   ....[50]....
        /*0140*/ 	.word	0xffffffff


	//   ....[51]....
        /*0144*/ 	.word	0xffffffff


	//   ....[52]....
        /*0148*/ 	.word	0xffffffff


	//   ....[53]....
        /*014c*/ 	.word	0xffffffff


	//   ....[54]....
        /*0150*/ 	.word	0xffffffff


	//   ....[55]....
        /*0154*/ 	.word	0xffffffff


	//   ....[56]....
        /*0158*/ 	.word	0xffffffff


	//   ....[57]....
        /*015c*/ 	.word	0xffffffff


	//   ....[58]....
        /*0160*/ 	.word	0xffffffff


	//   ....[59]....
        /*0164*/ 	.word	0xffffffff


	//   ....[60]....
        /*0168*/ 	.word	0xffffffff


	//   ....[61]....
        /*016c*/ 	.word	0xffffffff


	//   ....[62]....
        /*0170*/ 	.word	0xffffffff


	//   ....[63]....
        /*0174*/ 	.word	0xffffffff


	//   ....[64]....
        /*0178*/ 	.word	0xffffffff


	//   ....[65]....
        /*017c*/ 	.word	0xffffffff


	//   ....[66]....
        /*0180*/ 	.word	0xffffffff


	//   ....[67]....
        /*0184*/ 	.word	0xffffffff


	//   ....[68]....
        /*0188*/ 	.word	0xffffffff


	//   ....[69]....
        /*018c*/ 	.word	0xffffffff


	//   ....[70]....
        /*0190*/ 	.word	0xffffffff


	//   ....[71]....
        /*0194*/ 	.word	0xffffffff


	//   ....[72]....
        /*0198*/ 	.word	0xffffffff


	//   ....[73]....
        /*019c*/ 	.word	0xffffffff


	//   ....[74]....
        /*01a0*/ 	.word	0xffffffff


	//   ....[75]....
        /*01a4*/ 	.word	0xffffffff


	//   ....[76]....
        /*01a8*/ 	.word	0xffffffff


	//   ....[77]....
        /*01ac*/ 	.word	0xffffffff


	//   ....[78]....
        /*01b0*/ 	.word	0xffffffff


	//   ....[79]....
        /*01b4*/ 	.word	0xffffffff


	//   ....[80]....
        /*01b8*/ 	.word	0xffffffff


	//   ....[81]....
        /*01bc*/ 	.word	0xffffffff


	//   ....[82]....
        /*01c0*/ 	.word	0xffffffff


	//   ....[83]....
        /*01c4*/ 	.word	0xffffffff


	//   ....[84]....
        /*01c8*/ 	.word	0xffffffff


	//   ....[85]....
        /*01cc*/ 	.word	0xffffffff


	//   ....[86]....
        /*01d0*/ 	.word	0xffffffff


	//   ....[87]....
        /*01d4*/ 	.word	0xffffffff


	//   ....[88]....
        /*01d8*/ 	.word	0xffffffff


	//   ....[89]....
        /*01dc*/ 	.word	0xffffffff


	//   ....[90]....
        /*01e0*/ 	.word	0xffffffff


	//   ....[91]....
        /*01e4*/ 	.word	0xffffffff


	//   ....[92]....
        /*01e8*/ 	.word	0xffffffff


	//   ....[93]....
        /*01ec*/ 	.word	0xffffffff


	//   ....[94]....
        /*01f0*/ 	.word	0xffffffff


	//   ....[95]....
        /*01f4*/ 	.word	0xffffffff


	//   ....[96]....
        /*01f8*/ 	.word	0xffffffff


	//   ....[97]....
        /*01fc*/ 	.word	0xffffffff


	//   ....[98]....
        /*0200*/ 	.word	0xffffffff


	//   ....[99]....
        /*0204*/ 	.word	0xffffffff


	//   ....[100]....
        /*0208*/ 	.word	0xffffffff


	//   ....[101]....
        /*020c*/ 	.word	0x0500000f


	//   ....[102]....
        /*0210*/ 	.word	0x0500000f


	//   ....[103]....
        /*0214*/ 	.word	0x0500000f


	//   ....[104]....
        /*0218*/ 	.word	0x0500000f


	//   ....[105]....
        /*021c*/ 	.word	0x0500000f


	//   ....[106]....
        /*0220*/ 	.word	0x0500000f


	//   ....[107]....
        /*0224*/ 	.word	0x0500000f


	//   ....[108]....
        /*0228*/ 	.word	0x0500000f


	//   ....[109]....
        /*022c*/ 	.word	0x0500000f


	//   ....[110]....
        /*0230*/ 	.word	0x0500000f


	//   ....[111]....
        /*0234*/ 	.word	0x0500000f


	//   ....[112]....
        /*0238*/ 	.word	0x0500000f


	//   ....[113]....
        /*023c*/ 	.word	0x0500000f


	//   ....[114]....
        /*0240*/ 	.word	0x0500000f


	//   ....[115]....
        /*0244*/ 	.word	0x0500000f


	//   ....[116]....
        /*0248*/ 	.word	0x0500000f


	//   ....[117]....
        /*024c*/ 	.word	0x0500000f


	//   ....[118]....
        /*0250*/ 	.word	0x0500000f


	//   ....[119]....
        /*0254*/ 	.word	0x0500000f


	//   ....[120]....
        /*0258*/ 	.word	0x0500000f


	//   ....[121]....
        /*025c*/ 	.word	0x0500000f


	//   ....[122]....
        /*0260*/ 	.word	0x0500000f


	//   ....[123]....
        /*0264*/ 	.word	0x0500000f


	//   ....[124]....
        /*0268*/ 	.word	0x0500000f


	//   ....[125]....
        /*026c*/ 	.word	0x0500000f


	//   ....[126]....
        /*0270*/ 	.word	0x0500000f


	//   ....[127]....
        /*0274*/ 	.word	0x0500000f


	//   ....[128]....
        /*0278*/ 	.word	0x0500000f


	//   ....[129]....
        /*027c*/ 	.word	0x0500000f


	//   ....[130]....
        /*0280*/ 	.word	0x0500000f


	//   ....[131]....
        /*0284*/ 	.word	0x0500000f


	//   ....[132]....
        /*0288*/ 	.word	0x0500000f


	//   ....[133]....
        /*028c*/ 	.word	0x0500000f


	//   ....[134]....
        /*0290*/ 	.word	0x0500000f


	//   ....[135]....
        /*0294*/ 	.word	0x0500000f


	//   ....[136]....
        /*0298*/ 	.word	0x0500000f


	//   ....[137]....
        /*029c*/ 	.word	0x0500000f


	//   ....[138]....
        /*02a0*/ 	.word	0x0500000f


	//   ....[139]....
        /*02a4*/ 	.word	0x0500000f


	//   ....[140]....
        /*02a8*/ 	.word	0x0500000f


	//   ....[141]....
        /*02ac*/ 	.word	0x0500000f


	//   ....[142]....
        /*02b0*/ 	.word	0x0500000f


	//   ....[143]....
        /*02b4*/ 	.word	0x0500000f


	//   ....[144]....
        /*02b8*/ 	.word	0x0500000f


	//   ....[145]....
        /*02bc*/ 	.word	0x0500000f


	//   ....[146]....
        /*02c0*/ 	.word	0x0500000f


	//   ....[147]....
        /*02c4*/ 	.word	0x0500000f


	//   ....[148]....
        /*02c8*/ 	.word	0x0500000f


	//   ....[149]....
        /*02cc*/ 	.word	0x0500000f


	//   ....[150]....
        /*02d0*/ 	.word	0x0500000f


	//   ....[151]....
        /*02d4*/ 	.word	0x0500000f


	//   ....[152]....
        /*02d8*/ 	.word	0x0500000f


	//   ....[153]....
        /*02dc*/ 	.word	0x0500000f


	//   ....[154]....
        /*02e0*/ 	.word	0x0500000f


	//   ....[155]....
        /*02e4*/ 	.word	0x0500000f


	//   ....[156]....
        /*02e8*/ 	.word	0x0500000f


	//   ....[157]....
        /*02ec*/ 	.word	0x0500000f


	//   ....[158]....
        /*02f0*/ 	.word	0x0500000f


	//   ....[159]....
        /*02f4*/ 	.word	0x0500000f


	//   ....[160]....
        /*02f8*/ 	.word	0x0500000f


	//   ....[161]....
        /*02fc*/ 	.word	0x0500000f


	//   ....[162]....
        /*0300*/ 	.word	0x0500000f


	//   ....[163]....
        /*0304*/ 	.word	0x0500000f


	//   ....[164]....
        /*0308*/ 	.word	0x0500000f


	//   ....[165]....
        /*030c*/ 	.word	0x0500000f


	//   ....[166]....
        /*0310*/ 	.word	0x0500000f


	//----- nvinfo : EIATTR_COOP_GROUP_INSTR_OFFSETS
	.align		4
.L_761:
        /*0314*/ 	.byte	0x04, 0x28
        /*0316*/ 	.short	(.L_763 - .L_762)


	//   ....[0]....
.L_762:
        /*0318*/ 	.word	0x00000070


	//   ....[1]....
        /*031c*/ 	.word	0x000000b0


	//   ....[2]....
        /*0320*/ 	.word	0x000002d0


	//   ....[3]....
        /*0324*/ 	.word	0x00000430


	//   ....[4]....
        /*0328*/ 	.word	0x00000550


	//   ....[5]....
        /*032c*/ 	.word	0x000006b0


	//   ....[6]....
        /*0330*/ 	.word	0x000012d0


	//   ....[7]....
        /*0334*/ 	.word	0x000020b0


	//   ....[8]....
        /*0338*/ 	.word	0x000021e0


	//   ....[9]....
        /*033c*/ 	.word	0x00002b60


	//   ....[10]....
        /*0340*/ 	.word	0x00002c10


	//   ....[11]....
        /*0344*/ 	.word	0x00003350


	//   ....[12]....
        /*0348*/ 	.word	0x000033c0


	//   ....[13]....
        /*034c*/ 	.word	0x00004fe0


	//   ....[14]....
        /*0350*/ 	.word	0x000057e0


	//   ....[15]....
        /*0354*/ 	.word	0x00005840


	//   ....[16]....
        /*0358*/ 	.word	0x00005860


	//   ....[17]....
        /*035c*/ 	.word	0x00006050


	//   ....[18]....
        /*0360*/ 	.word	0x000060c0


	//   ....[19]....
        /*0364*/ 	.word	0x000082a0


	//   ....[20]....
        /*0368*/ 	.word	0x000082d0


	//   ....[21]....
        /*036c*/ 	.word	0x000082f0


	//   ....[22]....
        /*0370*/ 	.word	0x00008310


	//   ....[23]....
        /*0374*/ 	.word	0x00009620


	//   ....[24]....
        /*0378*/ 	.word	0x00009640


	//   ....[25]....
        /*037c*/ 	.word	0x00009700


	//   ....[26]....
        /*0380*/ 	.word	0x00009710


	//   ....[27]....
        /*0384*/ 	.word	0x0000a7b0


	//   ....[28]....
        /*0388*/ 	.word	0x0000a800


	//   ....[29]....
        /*038c*/ 	.word	0x0000a840


	//   ....[30]....
        /*0390*/ 	.word	0x0000a880


	//   ....[31]....
        /*0394*/ 	.word	0x0000a8d0


	//   ....[32]....
        /*0398*/ 	.word	0x0000a8e0


	//   ....[33]....
        /*039c*/ 	.word	0x0000b240


	//   ....[34]....
        /*03a0*/ 	.word	0x0000b250


	//   ....[35]....
        /*03a4*/ 	.word	0x0000bf90


	//   ....[36]....
        /*03a8*/ 	.word	0x0000d240


	//   ....[37]....
        /*03ac*/ 	.word	0x0000d260


	//   ....[38]....
        /*03b0*/ 	.word	0x0000d270


	//   ....[39]....
        /*03b4*/ 	.word	0x0000d280


	//   ....[40]....
        /*03b8*/ 	.word	0x0000d290


	//   ....[41]....
        /*03bc*/ 	.word	0x0000d2a0


	//   ....[42]....
        /*03c0*/ 	.word	0x0000d2b0


	//   ....[43]....
        /*03c4*/ 	.word	0x0000d310


	//   ....[44]....
        /*03c8*/ 	.word	0x0000d350


	//   ....[45]....
        /*03cc*/ 	.word	0x0000d3b0


	//   ....[46]....
        /*03d0*/ 	.word	0x0000d3c0


	//   ....[47]....
        /*03d4*/ 	.word	0x0000d480


	//   ....[48]....
        /*03d8*/ 	.word	0x0000dae0


	//   ....[49]....
        /*03dc*/ 	.word	0x0000db10


	//   ....[50]....
        /*03e0*/ 	.word	0x0000db40


	//   ....[51]....
        /*03e4*/ 	.word	0x0000db60


	//   ....[52]....
        /*03e8*/ 	.word	0x0000db80


	//   ....[53]....
        /*03ec*/ 	.word	0x0000dc00


	//   ....[54]....
        /*03f0*/ 	.word	0x0000dc40


	//   ....[55]....
        /*03f4*/ 	.word	0x0000dc90


	//   ....[56]....
        /*03f8*/ 	.word	0x0000dcc0


	//   ....[57]....
        /*03fc*/ 	.word	0x0000dd20


	//   ....[58]....
        /*0400*/ 	.word	0x0000dd60


	//   ....[59]....
        /*0404*/ 	.word	0x0000ddb0


	//   ....[60]....
        /*0408*/ 	.word	0x0000dde0


	//   ....[61]....
        /*040c*/ 	.word	0x0000de30


	//   ....[62]....
        /*0410*/ 	.word	0x0000de70


	//   ....[63]....
        /*0414*/ 	.word	0x0000dec0


	//   ....[64]....
        /*0418*/ 	.word	0x0000e680


	//   ....[65]....
        /*041c*/ 	.word	0x0000e6b0


	//   ....[66]....
        /*0420*/ 	.word	0x0000e6d0


	//   ....[67]....
        /*0424*/ 	.word	0x0000e6e0


	//   ....[68]....
        /*0428*/ 	.word	0x0000e700


	//   ....[69]....
        /*042c*/ 	.word	0x0000e760


	//   ....[70]....
        /*0430*/ 	.word	0x0000e780


	//   ....[71]....
        /*0434*/ 	.word	0x0000e7a0


	//   ....[72]....
        /*0438*/ 	.word	0x0000e7b0


	//   ....[73]....
        /*043c*/ 	.word	0x0000e810


	//   ....[74]....
        /*0440*/ 	.word	0x0000e840


	//   ....[75]....
        /*0444*/ 	.word	0x0000e8c0


	//   ....[76]....
        /*0448*/ 	.word	0x0000eb30


	//   ....[77]....
        /*044c*/ 	.word	0x0000eb50


	//   ....[78]....
        /*0450*/ 	.word	0x0000eb60


	//   ....[79]....
        /*0454*/ 	.word	0x0000eb80


	//   ....[80]....
        /*0458*/ 	.word	0x0000ec10


	//   ....[81]....
        /*045c*/ 	.word	0x0000ec40


	//   ....[82]....
        /*0460*/ 	.word	0x0000ecb0


	//   ....[83]....
        /*0464*/ 	.word	0x0000ece0


	//   ....[84]....
        /*0468*/ 	.word	0x0000ed50


	//   ....[85]....
        /*046c*/ 	.word	0x0000ed80


	//   ....[86]....
        /*0470*/ 	.word	0x0000edf0


	//   ....[87]....
        /*0474*/ 	.word	0x0000ee20


	//   ....[88]....
        /*0478*/ 	.word	0x0000f2f0


	//   ....[89]....
        /*047c*/ 	.word	0x0000f320


	//   ....[90]....
        /*0480*/ 	.word	0x0000f350


	//   ....[91]....
        /*0484*/ 	.word	0x0000f380


	//   ....[92]....
        /*0488*/ 	.word	0x0000f3b0


	//   ....[93]....
        /*048c*/ 	.word	0x0000f3c0


	//   ....[94]....
        /*0490*/ 	.word	0x0000f460


	//   ....[95]....
        /*0494*/ 	.word	0x0000f480


	//   ....[96]....
        /*0498*/ 	.word	0x0000f510


	//   ....[97]....
        /*049c*/ 	.word	0x0000f530


	//   ....[98]....
        /*04a0*/ 	.word	0x0000f5a0


	//   ....[99]....
        /*04a4*/ 	.word	0x0000f5d0


	//   ....[100]....
        /*04a8*/ 	.word	0x0000f950


	//   ....[101]....
        /*04ac*/ 	.word	0x0000fed0


	//   ....[102]....
        /*04b0*/ 	.word	0x0000ffc0


	//   ....[103]....
        /*04b4*/ 	.word	0x00010060


	//   ....[104]....
        /*04b8*/ 	.word	0x000100c0


	//   ....[105]....
        /*04bc*/ 	.word	0x00010190


	//   ....[106]....
        /*04c0*/ 	.word	0x00010200


	//   ....[107]....
        /*04c4*/ 	.word	0x000102d0


	//   ....[108]....
        /*04c8*/ 	.word	0x00010350


	//   ....[109]....
        /*04cc*/ 	.word	0x00010420


	//   ....[110]....
        /*04d0*/ 	.word	0x000104a0


	//   ....[111]....
        /*04d4*/ 	.word	0x00010580


	//   ....[112]....
        /*04d8*/ 	.word	0x00010600


	//   ....[113]....
        /*04dc*/ 	.word	0x000106c0


	//   ....[114]....
        /*04e0*/ 	.word	0x00010750


	//   ....[115]....
        /*04e4*/ 	.word	0x000107c0


	//   ....[116]....
        /*04e8*/ 	.word	0x00010860


	//   ....[117]....
        /*04ec*/ 	.word	0x00010930


	//   ....[118]....
        /*04f0*/ 	.word	0x000109b0


	//   ....[119]....
        /*04f4*/ 	.word	0x00010a80


	//   ....[120]....
        /*04f8*/ 	.word	0x00010b00


	//   ....[121]....
        /*04fc*/ 	.word	0x00010bd0


	//   ....[122]....
        /*0500*/ 	.word	0x00010c50


	//   ....[123]....
        /*0504*/ 	.word	0x00010d20


	//   ....[124]....
        /*0508*/ 	.word	0x00010da0


	//   ....[125]....
        /*050c*/ 	.word	0x00010e70


	//   ....[126]....
        /*0510*/ 	.word	0x00010ef0


	//   ....[127]....
        /*0514*/ 	.word	0x00010fc0


	//   ....[128]....
        /*0518*/ 	.word	0x00011030


	//   ....[129]....
        /*051c*/ 	.word	0x000110f0


	//   ....[130]....
        /*0520*/ 	.word	0x00011230


	//   ....[131]....
        /*0524*/ 	.word	0x000112f0


	//   ....[132]....
        /*0528*/ 	.word	0x00011360


	//   ....[133]....
        /*052c*/ 	.word	0x00011420


	//   ....[134]....
        /*0530*/ 	.word	0x00011480


	//   ....[135]....
        /*0534*/ 	.word	0x00011540


	//   ....[136]....
        /*0538*/ 	.word	0x000115a0


	//   ....[137]....
        /*053c*/ 	.word	0x00011670


	//   ....[138]....
        /*0540*/ 	.word	0x000116d0


	//   ....[139]....
        /*0544*/ 	.word	0x000117a0


	//   ....[140]....
        /*0548*/ 	.word	0x00011800


	//   ....[141]....
        /*054c*/ 	.word	0x000118e0


	//   ....[142]....
        /*0550*/ 	.word	0x000119c0


	//   ....[143]....
        /*0554*/ 	.word	0x00011a60


	//   ....[144]....
        /*0558*/ 	.word	0x00011ac0


	//   ....[145]....
        /*055c*/ 	.word	0x00011b80


	//   ....[146]....
        /*0560*/ 	.word	0x00011c40


	//   ....[147]....
        /*0564*/ 	.word	0x00011d00


	//   ....[148]....
        /*0568*/ 	.word	0x00011dc0


	//   ....[149]....
        /*056c*/ 	.word	0x00011e80


	//   ....[150]....
        /*0570*/ 	.word	0x00011f40


	//   ....[151]....
        /*0574*/ 	.word	0x00012000


	//   ....[152]....
        /*0578*/ 	.word	0x000120c0


	//   ....[153]....
        /*057c*/ 	.word	0x00012180


	//   ....[154]....
        /*0580*/ 	.word	0x000122c0


	//   ....[155]....
        /*0584*/ 	.word	0x00012360


	//   ....[156]....
        /*0588*/ 	.word	0x00012430


	//   ....[157]....
        /*058c*/ 	.word	0x00012520


	//   ....[158]....
        /*0590*/ 	.word	0x00012590


	//   ....[159]....
        /*0594*/ 	.word	0x00012680


	//   ....[160]....
        /*0598*/ 	.word	0x000126f0


	//   ....[161]....
        /*059c*/ 	.word	0x000127f0


	//   ....[162]....
        /*05a0*/ 	.word	0x00012870


	//   ....[163]....
        /*05a4*/ 	.word	0x00012960


	//   ....[164]....
        /*05a8*/ 	.word	0x000129d0


	//   ....[165]....
        /*05ac*/ 	.word	0x00012aa0


	//   ....[166]....
        /*05b0*/ 	.word	0x00012bb0


	//----- nvinfo : EIATTR_REG_RECONFIG
	.align		4
.L_763:
        /*05b4*/ 	.byte	0x01, 0x54
	.zero		2


	//----- nvinfo : EIATTR_SYSCALL_OFFSETS
	.align		4
        /*05b8*/ 	.byte	0x04, 0x46
        /*05ba*/ 	.short	(.L_765 - .L_764)


	//   ....[0]....
.L_764:
        /*05bc*/ 	.word	0x00001490


	//   ....[1]....
        /*05c0*/ 	.word	0x0000c7b0


	//   ....[2]....
        /*05c4*/ 	.word	0x0000c8f0


	//   ....[3]....
        /*05c8*/ 	.word	0x0000c9e0


	//   ....[4]....
        /*05cc*/ 	.word	0x0000d820


	//----- nvinfo : EIATTR_MBARRIER_INSTR_OFFSETS
	.align		4
.L_765:
        /*05d0*/ 	.byte	0x04, 0x39
        /*05d2*/ 	.short	(.L_767 - .L_766)


	//   ....[0]....
.L_766:
        /*05d4*/ 	.word	0x00000180
        /*05d8*/ 	.word	0x000000ff
        /*05dc*/ 	.word	0x00030800
        /*05e0*/ 	.short	0x0100
        /*05e2*/ 	.byte	0x08
	.zero		1


	//   ....[1]....
        /*05e4*/ 	.word	0x00000190
        /*05e8*/ 	.word	0x000000ff
        /*05ec*/ 	.word	0x00030820
        /*05f0*/ 	.short	0x0100
        /*05f2*/ 	.byte	0x08
	.zero		1


	//   ....[2]....
        /*05f4*/ 	.word	0x00000280
        /*05f8*/ 	.word	0x000000ff
        /*05fc*/ 	.word	0x00030830
        /*0600*/ 	.short	0x0100
        /*0602*/ 	.byte	0x08
	.zero		1


	//   ....[3]....
        /*0604*/ 	.word	0x00000290
        /*0608*/ 	.word	0x000000ff
        /*060c*/ 	.word	0x00030840
        /*0610*/ 	.short	0x0100
        /*0612*/ 	.byte	0x08
	.zero		1


	//   ....[4]....
        /*0614*/ 	.word	0x000002a0
        /*0618*/ 	.word	0x000000ff
        /*061c*/ 	.word	0x00030838
        /*0620*/ 	.short	0x0100
        /*0622*/ 	.byte	0x08
	.zero		1


	//   ....[5]....
        /*0624*/ 	.word	0x000002b0
        /*0628*/ 	.word	0x000000ff
        /*062c*/ 	.word	0x00030848
        /*0630*/ 	.short	0x0100
        /*0632*/ 	.byte	0x08
	.zero		1


	//   ....[6]....
        /*0634*/ 	.word	0x000003e0
        /*0638*/ 	.word	0x000000ff
        /*063c*/ 	.word	0x00030850
        /*0640*/ 	.short	0x0100
        /*0642*/ 	.byte	0x08
	.zero		1


	//   ....[7]....
        /*0644*/ 	.word	0x000003f0
        /*0648*/ 	.word	0x000000ff
        /*064c*/ 	.word	0x00030860
        /*0650*/ 	.short	0x0100
        /*0652*/ 	.byte	0x08
	.zero		1


	//   ....[8]....
        /*0654*/ 	.word	0x00000400
        /*0658*/ 	.word	0x000000ff
        /*065c*/ 	.word	0x00030858
        /*0660*/ 	.short	0x0100
        /*0662*/ 	.byte	0x08
	.zero		1


	//   ....[9]....
        /*0664*/ 	.word	0x00000410
        /*0668*/ 	.word	0x000000ff
        /*066c*/ 	.word	0x00030868
        /*0670*/ 	.short	0x0100
        /*0672*/ 	.byte	0x08
	.zero		1


	//   ....[10]....
        /*0674*/ 	.word	0x00000500
        /*0678*/ 	.word	0x000000ff
        /*067c*/ 	.word	0x00030870
        /*0680*/ 	.short	0x0100
        /*0682*/ 	.byte	0x06
	.zero		1


	//   ....[11]....
        /*0684*/ 	.word	0x00000510
        /*0688*/ 	.word	0x000000ff
        /*068c*/ 	.word	0x00030880
        /*0690*/ 	.short	0x0100
        /*0692*/ 	.byte	0x06
	.zero		1


	//   ....[12]....
        /*0694*/ 	.word	0x00000520
        /*0698*/ 	.word	0x000000ff
        /*069c*/ 	.word	0x00030878
        /*06a0*/ 	.short	0x0100
        /*06a2*/ 	.byte	0x06
	.zero		1


	//   ....[13]....
        /*06a4*/ 	.word	0x00000530
        /*06a8*/ 	.word	0x000000ff
        /*06ac*/ 	.word	0x00030888
        /*06b0*/ 	.short	0x0100
        /*06b2*/ 	.byte	0x06
	.zero		1


	//   ....[14]....
        /*06b4*/ 	.word	0x00000660
        /*06b8*/ 	.word	0x000000ff
        /*06bc*/ 	.word	0x00030890
        /*06c0*/ 	.short	0x0100
        /*06c2*/ 	.byte	0x08
	.zero		1


	//   ....[15]....
        /*06c4*/ 	.word	0x00000670
        /*06c8*/ 	.word	0x000000ff
        /*06cc*/ 	.word	0x000308a0
        /*06d0*/ 	.short	0x0100
        /*06d2*/ 	.byte	0x08
	.zero		1


	//   ....[16]....
        /*06d4*/ 	.word	0x00000680
        /*06d8*/ 	.word	0x000000ff
        /*06dc*/ 	.word	0x00030898
        /*06e0*/ 	.short	0x0100
        /*06e2*/ 	.byte	0x08
	.zero		1


	//   ....[17]....
        /*06e4*/ 	.word	0x00000690
        /*06e8*/ 	.word	0x000000ff
        /*06ec*/ 	.word	0x000308a8
        /*06f0*/ 	.short	0x0100
        /*06f2*/ 	.byte	0x08
	.zero		1


	//   ....[18]....
        /*06f4*/ 	.word	0x000007d0
        /*06f8*/ 	.word	0x000000ff
        /*06fc*/ 	.word	0x000308b0
        /*0700*/ 	.short	0x0100
        /*0702*/ 	.byte	0x08
	.zero		1


	//   ....[19]....
        /*0704*/ 	.word	0x000007e0
        /*0708*/ 	.word	0x000000ff
        /*070c*/ 	.word	0x000308c0
        /*0710*/ 	.short	0x0100
        /*0712*/ 	.byte	0x08
	.zero		1


	//   ....[20]....
        /*0714*/ 	.word	0x000007f0
        /*0718*/ 	.word	0x000000ff
        /*071c*/ 	.word	0x000308b8
        /*0720*/ 	.short	0x0100
        /*0722*/ 	.byte	0x08
	.zero		1


	//   ....[21]....
        /*0724*/ 	.word	0x00000800
        /*0728*/ 	.word	0x000000ff
        /*072c*/ 	.word	0x000308c8
        /*0730*/ 	.short	0x0100
        /*0732*/ 	.byte	0x08
	.zero		1


	//   ....[22]....
        /*0734*/ 	.word	0x000014b0
        /*0738*/ 	.word	0x000000ff
        /*073c*/ 	.word	0x00030800
        /*0740*/ 	.short	0x010a
        /*0742*/ 	.byte	0x3c
	.zero		1


	//   ....[23]....
        /*0744*/ 	.word	0x00001540
        /*0748*/ 	.word	0x000000ff
        /*074c*/ 	.word	0x00030830
        /*0750*/ 	.short	0x010a
        /*0752*/ 	.byte	0x3c
	.zero		1


	//   ....[24]....
        /*0754*/ 	.word	0x000015a0
        /*0758*/ 	.word	0x000000ff
        /*075c*/ 	.word	0x00030830
        /*0760*/ 	.short	0x010a
        /*0762*/ 	.byte	0x3c
	.zero		1


	//   ....[25]....
        /*0764*/ 	.word	0x00002840
        /*0768*/ 	.word	0x000000ff
        /*076c*/ 	.word	0x00000000
        /*0770*/ 	.short	0x0101
        /*0772*/ 	.byte	0x06
	.zero		1


	//   ....[26]....
        /*0774*/ 	.word	0x00003fe0
        /*0778*/ 	.word	0x000000ff
        /*077c*/ 	.word	0x00030830
        /*0780*/ 	.short	0x010a
        /*0782*/ 	.byte	0x27
	.zero		1


	//   ....[27]....
        /*0784*/ 	.word	0x00004020
        /*0788*/ 	.word	0x000000ff
        /*078c*/ 	.word	0x00030830
        /*0790*/ 	.short	0x010a
        /*0792*/ 	.byte	0x27
	.zero		1


	//   ....[28]....
        /*0794*/ 	.word	0x00004a90
        /*0798*/ 	.word	0x000000ff
        /*079c*/ 	.word	0x00030850
        /*07a0*/ 	.short	0x010a
        /*07a2*/ 	.byte	0x0e
	.zero		1


	//   ....[29]....
        /*07a4*/ 	.word	0x00004ad0
        /*07a8*/ 	.word	0x000000ff
        /*07ac*/ 	.word	0x00030850
        /*07b0*/ 	.short	0x010a
        /*07b2*/ 	.byte	0x0e
	.zero		1


	//   ....[30]....
        /*07b4*/ 	.word	0x000053d0
        /*07b8*/ 	.word	0x000000ff
        /*07bc*/ 	.word	0x00000000
        /*07c0*/ 	.short	0x0101
        /*07c2*/ 	.byte	0x27
	.zero		1


	//   ....[31]....
        /*07c4*/ 	.word	0x000069f0
        /*07c8*/ 	.word	0x000000ff
        /*07cc*/ 	.word	0x00000000
        /*07d0*/ 	.short	0x0101
        /*07d2*/ 	.byte	0x0e
	.zero		1


	//   ....[32]....
        /*07d4*/ 	.word	0x00006c00
        /*07d8*/ 	.word	0x000000ff
        /*07dc*/ 	.word	0x00030830
        /*07e0*/ 	.short	0x010a
        /*07e2*/ 	.byte	0x27
	.zero		1


	//   ....[33]....
        /*07e4*/ 	.word	0x00006c40
        /*07e8*/ 	.word	0x000000ff
        /*07ec*/ 	.word	0x00030830
        /*07f0*/ 	.short	0x010a
        /*07f2*/ 	.byte	0x27
	.zero		1


	//   ....[34]....
        /*07f4*/ 	.word	0x000076c0
        /*07f8*/ 	.word	0x000000ff
        /*07fc*/ 	.word	0x00030850
        /*0800*/ 	.short	0x010a
        /*0802*/ 	.byte	0x05
	.zero		1


	//   ....[35]....
        /*0804*/ 	.word	0x00007700
        /*0808*/ 	.word	0x000000ff
        /*080c*/ 	.word	0x00030850
        /*0810*/ 	.short	0x010a
        /*0812*/ 	.byte	0x05
	.zero		1


	//   ....[36]....
        /*0814*/ 	.word	0x00007e10
        /*0818*/ 	.word	0x000000ff
        /*081c*/ 	.word	0x00000000
        /*0820*/ 	.short	0x0101
        /*0822*/ 	.byte	0x27
	.zero		1


	//   ....[37]....
        /*0824*/ 	.word	0x00008e60
        /*0828*/ 	.word	0x000000ff
        /*082c*/ 	.word	0x00000000
        /*0830*/ 	.short	0x0101
        /*0832*/ 	.byte	0x05
	.zero		1


	//   ....[38]....
        /*0834*/ 	.word	0x00009590
        /*0838*/ 	.word	0x000000ff
        /*083c*/ 	.word	0x00030850
        /*0840*/ 	.short	0x010a
        /*0842*/ 	.byte	0x05
	.zero		1


	//   ....[39]....
        /*0844*/ 	.word	0x000095d0
        /*0848*/ 	.word	0x000000ff
        /*084c*/ 	.word	0x00030850
        /*0850*/ 	.short	0x010a
        /*0852*/ 	.byte	0x05
	.zero		1


	//   ....[40]....
        /*0854*/ 	.word	0x00009be0
        /*0858*/ 	.word	0x000000ff
        /*085c*/ 	.word	0x00000000
        /*0860*/ 	.short	0x0101
        /*0862*/ 	.byte	0x04
	.zero		1


	//   ....[41]....
        /*0864*/ 	.word	0x0000a900
        /*0868*/ 	.word	0x000000ff
        /*086c*/ 	.word	0x00000000
        /*0870*/ 	.short	0x0101
        /*0872*/ 	.byte	0x04
	.zero		1


	//   ....[42]....
        /*0874*/ 	.word	0x0000cff0
        /*0878*/ 	.word	0x000000ff
        /*087c*/ 	.word	0x00030840
        /*0880*/ 	.short	0x010a
        /*0882*/ 	.byte	0x2e
	.zero		1


	//   ....[43]....
        /*0884*/ 	.word	0x0000d5e0
        /*0888*/ 	.word	0x000000ff
        /*088c*/ 	.word	0x00030830
        /*0890*/ 	.short	0x0107
        /*0892*/ 	.byte	0x2e
	.zero		1


	//   ....[44]....
        /*0894*/ 	.word	0x0000d650
        /*0898*/ 	.word	0x000000ff
        /*089c*/ 	.word	0x00030830
        /*08a0*/ 	.short	0x0101
        /*08a2*/ 	.byte	0x2e
	.zero		1


	//   ....[45]....
        /*08a4*/ 	.word	0x0000e010
        /*08a8*/ 	.word	0x000000ff
        /*08ac*/ 	.word	0x00030800
        /*08b0*/ 	.short	0x0107
        /*08b2*/ 	.byte	0x2e
	.zero		1


	//   ....[46]....
        /*08b4*/ 	.word	0x0000e070
        /*08b8*/ 	.word	0x000000ff
        /*08bc*/ 	.word	0x00030800
        /*08c0*/ 	.short	0x0101
        /*08c2*/ 	.byte	0x2e
	.zero		1


	//   ....[47]....
        /*08c4*/ 	.word	0x0000e090
        /*08c8*/ 	.word	0x000000ff
        /*08cc*/ 	.word	0x00030820
        /*08d0*/ 	.short	0x010a
        /*08d2*/ 	.byte	0x2e
	.zero		1


	//   ....[48]....
        /*08d4*/ 	.word	0x0000e470
        /*08d8*/ 	.word	0x00000013
        /*08dc*/ 	.word	0x00030840
        /*08e0*/ 	.short	0x010a
        /*08e2*/ 	.byte	0x3f
	.zero		1


	//   ....[49]....
        /*08e4*/ 	.word	0x0000e9b0
        /*08e8*/ 	.word	0x00000013
        /*08ec*/ 	.word	0x00030830
        /*08f0*/ 	.short	0x0107
        /*08f2*/ 	.byte	0x3f
	.zero		1


	//   ....[50]....
        /*08f4*/ 	.word	0x0000ea60
        /*08f8*/ 	.word	0x00000013
        /*08fc*/ 	.word	0x00030830
        /*0900*/ 	.short	0x0101
        /*0902*/ 	.byte	0x3f
	.zero		1


	//   ....[51]....
        /*0904*/ 	.word	0x0000eac0
        /*0908*/ 	.word	0x00000006
        /*090c*/ 	.word	0x00030860
        /*0910*/ 	.short	0x010a
        /*0912*/ 	.byte	0x3f
	.zero		1


	//   ....[52]....
        /*0914*/ 	.word	0x0000ef70
        /*0918*/ 	.word	0x00000006
        /*091c*/ 	.word	0x00030850
        /*0920*/ 	.short	0x0107
        /*0922*/ 	.byte	0x3f
	.zero		1


	//   ....[53]....
        /*0924*/ 	.word	0x0000f0e0
        /*0928*/ 	.word	0x00000006
        /*092c*/ 	.word	0x00030850
        /*0930*/ 	.short	0x0101
        /*0932*/ 	.byte	0x3f
	.zero		1


	//   ....[54]....
        /*0934*/ 	.word	0x0000f260
        /*0938*/ 	.word	0x00000000
        /*093c*/ 	.word	0x00030860
        /*0940*/ 	.short	0x010a
        /*0942*/ 	.byte	0x3f
	.zero		1


	//   ....[55]....
        /*0944*/ 	.word	0x0000f790
        /*0948*/ 	.word	0x00000000
        /*094c*/ 	.word	0x00030850
        /*0950*/ 	.short	0x0107
        /*0952*/ 	.byte	0x3f
	.zero		1


	//   ....[56]....
        /*0954*/ 	.word	0x0000f840
        /*0958*/ 	.word	0x00000000
        /*095c*/ 	.word	0x00030850
        /*0960*/ 	.short	0x0101
        /*0962*/ 	.byte	0x3f
	.zero		1


	//   ....[57]....
        /*0964*/ 	.word	0x0000f8e0
        /*0968*/ 	.word	0x00000007
        /*096c*/ 	.word	0x00030820
        /*0970*/ 	.short	0x010a
        /*0972*/ 	.byte	0x3f
	.zero		1


	//   ....[58]....
        /*0974*/ 	.word	0x0000fa60
        /*0978*/ 	.word	0x00000005
        /*097c*/ 	.word	0x00030840
        /*0980*/ 	.short	0x010a
        /*0982*/ 	.byte	0x3f
	.zero		1


	//   ....[59]....
        /*0984*/ 	.word	0x0000fb00
        /*0988*/ 	.word	0x00000007
        /*098c*/ 	.word	0x00030840
        /*0990*/ 	.short	0x010a
        /*0992*/ 	.byte	0x3f
	.zero		1


	//   ....[60]....
        /*0994*/ 	.word	0x0000fb40
        /*0998*/ 	.word	0x00000005
        /*099c*/ 	.word	0x00030860
        /*09a0*/ 	.short	0x010a
        /*09a2*/ 	.byte	0x3f
	.zero		1


	//   ....[61]....
        /*09a4*/ 	.word	0x0000fb80
        /*09a8*/ 	.word	0x00000007
        /*09ac*/ 	.word	0x00030860
        /*09b0*/ 	.short	0x010a
        /*09b2*/ 	.byte	0x3f
	.zero		1


	//   ....[62]....
        /*09b4*/ 	.word	0x0000fbf0
        /*09b8*/ 	.word	0x00000003
        /*09bc*/ 	.word	0x00030800
        /*09c0*/ 	.short	0x010a
        /*09c2*/ 	.byte	0x3f
	.zero		1


	//   ....[63]....
        /*09c4*/ 	.word	0x0000fc50
        /*09c8*/ 	.word	0x00000003
        /*09cc*/ 	.word	0x00030830
        /*09d0*/ 	.short	0x010a
        /*09d2*/ 	.byte	0x3f
	.zero		1


	//   ....[64]....
        /*09d4*/ 	.word	0x0000fcb0
        /*09d8*/ 	.word	0x00000009
        /*09dc*/ 	.word	0x00030830
        /*09e0*/ 	.short	0x010a
        /*09e2*/ 	.byte	0x3f
	.zero		1


	//   ....[65]....
        /*09e4*/ 	.word	0x0000fd10
        /*09e8*/ 	.word	0x00000009
        /*09ec*/ 	.word	0x00030850
        /*09f0*/ 	.short	0x010a
        /*09f2*/ 	.byte	0x3f
	.zero		1


	//   ....[66]....
        /*09f4*/ 	.word	0x0000fd70
        /*09f8*/ 	.word	0x00000009
        /*09fc*/ 	.word	0x00030830
        /*0a00*/ 	.short	0x010a
        /*0a02*/ 	.byte	0x3f
	.zero		1


	//   ....[67]....
        /*0a04*/ 	.word	0x0000fdd0
        /*0a08*/ 	.word	0x00000009
        /*0a0c*/ 	.word	0x00030850
        /*0a10*/ 	.short	0x010a
        /*0a12*/ 	.byte	0x3f
	.zero		1


	//   ....[68]....
        /*0a14*/ 	.word	0x0000fe30
        /*0a18*/ 	.word	0x00000005
        /*0a1c*/ 	.word	0x00030850
        /*0a20*/ 	.short	0x010a
        /*0a22*/ 	.byte	0x3f
	.zero		1


	//   ....[69]....
        /*0a24*/ 	.word	0x0000ff10
        /*0a28*/ 	.word	0x00000003
        /*0a2c*/ 	.word	0x00030840
        /*0a30*/ 	.short	0x010a
        /*0a32*/ 	.byte	0x3f
	.zero		1


	//   ....[70]....
        /*0a34*/ 	.word	0x00011130
        /*0a38*/ 	.word	0x00000003
        /*0a3c*/ 	.word	0x00030820
        /*0a40*/ 	.short	0x010a
        /*0a42*/ 	.byte	0x3f
	.zero		1


	//   ....[71]....
        /*0a44*/ 	.word	0x00011180
        /*0a48*/ 	.word	0x00000013
        /*0a4c*/ 	.word	0x00030840
        /*0a50*/ 	.short	0x010a
        /*0a52*/ 	.byte	0x3f
	.zero		1


	//   ....[72]....
        /*0a54*/ 	.word	0x00011910
        /*0a58*/ 	.word	0x00000006
        /*0a5c*/ 	.word	0x00030860
        /*0a60*/ 	.short	0x010a
        /*0a62*/ 	.byte	0x3f
	.zero		1


	//   ....[73]....
        /*0a64*/ 	.word	0x00012210
        /*0a68*/ 	.word	0x00000000
        /*0a6c*/ 	.word	0x00030860
        /*0a70*/ 	.short	0x010a
        /*0a72*/ 	.byte	0x3f
	.zero		1


	//   ....[74]....
        /*0a74*/ 	.word	0x00012ad0
        /*0a78*/ 	.word	0x00000007
        /*0a7c*/ 	.word	0x00030820
        /*0a80*/ 	.short	0x010a
        /*0a82*/ 	.byte	0x3f
	.zero		1


	//   ....[75]....
        /*0a84*/ 	.word	0x00012c70
        /*0a88*/ 	.word	0x00000005
        /*0a8c*/ 	.word	0x00030840
        /*0a90*/ 	.short	0x010a
        /*0a92*/ 	.byte	0x3f
	.zero		1


	//   ....[76]....
        /*0a94*/ 	.word	0x00012cc0
        /*0a98*/ 	.word	0x00000007
        /*0a9c*/ 	.word	0x00030840
        /*0aa0*/ 	.short	0x010a
        /*0aa2*/ 	.byte	0x3f
	.zero		1


	//   ....[77]....
        /*0aa4*/ 	.word	0x00012d10
        /*0aa8*/ 	.word	0x00000005
        /*0aac*/ 	.word	0x00030860
        /*0ab0*/ 	.short	0x010a
        /*0ab2*/ 	.byte	0x3f
	.zero		1


	//----- nvinfo : EIATTR_NUM_MBARRIERS
	.align		4
.L_767:
        /*0ab4*/ 	.byte	0x03, 0x38
        /*0ab6*/ 	.short	0x0016


	//----- nvinfo : EIATTR_EXIT_INSTR_OFFSETS
	.align		4
        /*0ab8*/ 	.byte	0x04, 0x1c
        /*0aba*/ 	.short	(.L_769 - .L_768)


	//   ....[0]....
.L_768:
        /*0abc*/ 	.word	0x0000fbd0


	//----- nvinfo : EIATTR_MAX_THREADS
	.align		4
.L_769:
        /*0ac0*/ 	.byte	0x04, 0x05
        /*0ac2*/ 	.short	(.L_771 - .L_770)
.L_770:
        /*0ac4*/ 	.word	0x00000180
        /*0ac8*/ 	.word	0x00000001
        /*0acc*/ 	.word	0x00000001


	//----- nvinfo : EIATTR_CRS_STACK_SIZE
	.align		4
.L_771:
        /*0ad0*/ 	.byte	0x04, 0x1e
        /*0ad2*/ 	.short	(.L_773 - .L_772)
.L_772:
        /*0ad4*/ 	.word	0x00000000


	//----- nvinfo : EIATTR_CBANK_PARAM_SIZE
	.align		4
.L_773:
        /*0ad8*/ 	.byte	0x03, 0x19
        /*0ada*/ 	.short	0x0a70


	//----- nvinfo : EIATTR_PARAM_CBANK
	.align		4
        /*0adc*/ 	.byte	0x04, 0x0a
        /*0ade*/ 	.short	(.L_775 - .L_774)
	.align		4
.L_774:
        /*0ae0*/ 	.word	index@(.nv.constant0._ZN7cutlass13device_kernelIN5flash11enable_sm90INS1_16FlashAttnFwdSm90INS1_25CollectiveMainloopFwdSm90ILi2EN4cute5tupleIJNS5_1CILi1EEES8_S8_EEENS6_IJNS7_ILi128EEENS7_ILi96EEENS7_ILi192EEEEEELi192ENS_6half_tEfNS_4arch4Sm90ELb1ELb0ELb1ELb0ELb1ELb0ELb0ELb1ELb1ELb1ELb1ELb0EEENS1_21CollectiveEpilogueFwdINS6_IJSA_SC_SB_EEES9_SE_SG_Li256ELb0ELb1ELb1ELb0EEENS1_19SingleTileSchedulerILb0ELb1ELb1ELi128EEEEEEEEEvNT_6ParamsE)
        /*0ae4*/ 	.short	0x0210
        /*0ae6*/ 	.short	0x0a70


	//----- nvinfo : EIATTR_SW_WAR
	.align		4
.L_775:
        /*0ae8*/ 	.byte	0x04, 0x36
        /*0aea*/ 	.short	(.L_777 - .L_776)
.L_776:
        /*0aec*/ 	.word	0x00000008
.L_777:


//--------------------- .nv.info._ZN7cutlass13device_kernelIN5flash11enable_sm90INS1_16FlashAttnFwdSm90INS1_25CollectiveMainloopFwdSm90ILi2EN4cute5tupleIJNS5_1CILi1EEES8_S8_EEENS6_IJNS7_ILi128EEENS7_ILi96EEENS7_ILi192EEEEEELi192ENS_6half_tEfNS_4arch4Sm90ELb1ELb0ELb1ELb1ELb1ELb0ELb0ELb1ELb1ELb1ELb1ELb0EEENS1_21CollectiveEpilogueFwdINS6_IJSA_SC_SB_EEES9_SE_SG_Li256ELb1ELb1ELb1ELb0EEENS1_36VarlenDynamicPersistentTileSchedulerILi128ELi96ELi256ELi128ELb1ELb1ELb1ELb1ELb1ELb1EEEEEEEEEvNT_6ParamsE --------------------------
	.section	.nv.info._ZN7cutlass13device_kernelIN5flash11enable_sm90INS1_16FlashAttnFwdSm90INS1_25CollectiveMainloopFwdSm90ILi2EN4cute5tupleIJNS5_1CILi1EEES8_S8_EEENS6_IJNS7_ILi128EEENS7_ILi96EEENS7_ILi192EEEEEELi192ENS_6half_tEfNS_4arch4Sm90ELb1ELb0ELb1ELb1ELb1ELb0ELb0ELb1ELb1ELb1ELb1ELb0EEENS1_21CollectiveEpilogueFwdINS6_IJSA_SC_SB_EEES9_SE_SG_Li256ELb1ELb1ELb1ELb0EEENS1_36VarlenDynamicPersistentTileSchedulerILi128ELi96ELi256ELi128ELb1ELb1ELb1ELb1ELb1ELb1EEEEEEEEEvNT_6ParamsE,"",@"SHT_CUDA_INFO"
	.sectionflags	@""
	.align	4


	//----- nvinfo : EIATTR_CUDA_API_VERSION
	.align		4
        /*0000*/ 	.byte	0x04, 0x37
        /*0002*/ 	.short	(.L_779 - .L_778)
.L_778:
        /*0004*/ 	.word	0x00000082


	//----- nvinfo : EIATTR_KPARAM_INFO
	.align		4
.L_779:
        /*0008*/ 	.byte	0x04, 0x17
        /*000a*/ 	.short	(.L_781 - .L_780)
.L_780:
        /*000c*/ 	.word	0x00000000
        /*0010*/ 	.short	0x0000
        /*0012*/ 	.short	0x0070
        /*0014*/ 	.byte	0x00, 0xf0, 0x01, 0x2a


	//----- nvinfo : EIATTR_SPARSE_MMA_MASK
	.align		4
.L_781:
        /*0018*/ 	.byte	0x03, 0x50
        /*001a*/ 	.short	0x0000


	//----- nvinfo : EIATTR_MAXREG_COUNT
	.align		4
        /*001c*/ 	.byte	0x03, 0x1b
        /*001e*/ 	.short	0x00a8


	//----- nvinfo : EIATTR_NUM_BARRIERS
	.align		4
        /*0020*/ 	.byte	0x02, 0x4c
        /*0022*/ 	.byte	0x09
	.zero		1


	//----- nvinfo : EIATTR_EXTERNS
	.align		4
        /*0024*/ 	.byte	0x04, 0x0f
        /*0026*/ 	.short	(.L_783 - .L_782)


	//   ....[0]....
	.align		4
.L_782:
        /*0028*/ 	.word	index@(__assertfail)


	//----- nvinfo : EIATTR_ANNOTATIONS
	.align		4
.L_783:
        /*002c*/ 	.byte	0x04, 0x55
        /*002e*/ 	.short	(.L_785 - .L_784)


	//   ....[0]....
.L_784:
        /* <DEDUP_REMOVED lines=20> */


	//----- nvinfo : EIATTR_MERCURY_ISA_VERSION
	.align		4
.L_785:
        /*0158*/ 	.byte	0x03, 0x5f
        /*015a*/ 	.short	0x0101


	//----- nvinfo : EIATTR_UNUSED_LOAD_BYTE_OFFSET
	.align		4
        /*015c*/ 	.byte	0x04, 0x44
        /*015e*/ 	.short	(.L_787 - .L_786)


	//   ....[0]....
.L_786:
        /*0160*/ 	.word	0x00000950
        /*0164*/ 	.word	0x0000fff0


	//   ....[1]....
        /*0168*/ 	.word	0x0000aab0
        /*016c*/ 	.word	0x0000fff0


	//----- nvinfo : EIATTR_INT_WARP_WIDE_INSTR_OFFSETS
	.align		4
.L_787:
        /*0170*/ 	.byte	0x04, 0x31
        /*0172*/ 	.short	(.L_789 - .L_788)


	//   ....[0]....
.L_788:
        /*0174*/ 	.word	0x000000c0


	//   ....[1]....
        /*0178*/ 	.word	0x000000d0


	//   ....[2]....
        /*017c*/ 	.word	0x00000170


	//   ....[3]....
        /*0180*/ 	.word	0x000100e0


	//   ....[4]....
        /*0184*/ 	.word	0x00010170


	//   ....[5]....
        /*0188*/ 	.word	0x00012f40


	//   ....[6]....
        /*018c*/ 	.word	0x00012fd0


	//----- nvinfo : EIATTR_COOP_GROUP_MASK_REGIDS
	.align		4
.L_789:
        /*0190*/ 	.byte	0x04, 0x29
        /*0192*/ 	.short	(.L_791 - .L_790)


	//   ....[0]....
.L_790:
        /*0194*/ 	.word	0xffffffff


	//   ....[1]....
        /*0198*/ 	.word	0xffffffff


	//   ....[2]....
        /*019c*/ 	.word	0xffffffff


	//   ....[3]....
        /*01a0*/ 	.word	0xffffffff


	//   ....[4]....
        /*01a4*/ 	.word	0xffffffff


	//   ....[5]....
        /*01a8*/ 	.word	0xffffffff


	//   ....[6]....
        /*01ac*/ 	.word	0xffffffff


	//   ....[7]....
        /*01b0*/ 	.word	0xffffffff


	//   ....[8]....
        /*01b4*/ 	.word	0xffffffff


	//   ....[9]....
        /*01b8*/ 	.word	0xffffffff


	//   ....[10]....
        /*01bc*/ 	.word	0xffffffff


	//   ....[11]....
        /*01c0*/ 	.word	0xffffffff


	//   ....[12]....
        /*01c4*/ 	.word	0xffffffff


	//   ....[13]....
        /*01c8*/ 	.word	0xffffffff


	//   ....[14]....
        /*01cc*/ 	.word	0xffffffff


	//   ....[15]....
        /*01d0*/ 	.word	0xffffffff


	//   ....[16]....
        /*01d4*/ 	.word	0xffffffff


	//   ....[17]....
        /*01d8*/ 	.word	0xffffffff


	//   ....[18]....
        /*01dc*/ 	.word	0xffffffff


	//   ....[19]....
        /*01e0*/ 	.word	0xffffffff


	//   ....[20]....
        /*01e4*/ 	.word	0xffffffff


	//   ....[21]....
        /*01e8*/ 	.word	0xffffffff


	//   ....[22]....
        /*01ec*/ 	.word	0xffffffff


	//   ....[23]....
        /*01f0*/ 	.word	0xffffffff


	//   ....[24]....
        /*01f4*/ 	.word	0xffffffff


	//   ....[25]....
        /*01f8*/ 	.word	0xffffffff


	//   ....[26]....
        /*01fc*/ 	.word	0xffffffff


	//   ....[27]....
        /*0200*/ 	.word	0xffffffff


	//   ....[28]....
        /*0204*/ 	.word	0xffffffff


	//   ....[29]....
        /*0208*/ 	.word	0xffffffff


	//   ....[30]....
        /*020c*/ 	.word	0xffffffff


	//   ....[31]....
        /*0210*/ 	.word	0xffffffff


	//   ....[32]....
        /*0214*/ 	.word	0xffffffff


	//   ....[33]....
        /*0218*/ 	.word	0xffffffff


	//   ....[34]....
        /*021c*/ 	.word	0xffffffff


	//   ....[35]....
        /*0220*/ 	.word	0xffffffff


	//   ....[36]....
        /*0224*/ 	.word	0xffffffff


	//   ....[37]....
        /*0228*/ 	.word	0xffffffff


	//   ....[38]....
        /*022c*/ 	.word	0xffffffff


	//   ....[39]....
        /*0230*/ 	.word	0xffffffff


	//   ....[40]....
        /*0234*/ 	.word	0xffffffff


	//   ....[41]....
        /*0238*/ 	.word	0xffffffff


	//   ....[42]....
        /*023c*/ 	.word	0xffffffff


	//   ....[43]....
        /*0240*/ 	.word	0xffffffff


	//   ....[44]....
        /*0244*/ 	.word	0xffffffff


	//   ....[45]....
        /*0248*/ 	.word	0xffffffff


	//   ....[46]....
        /*024c*/ 	.word	0xffffffff


	//   ....[47]....
        /*0250*/ 	.word	0xffffffff


	//   ....[48]....
        /*0254*/ 	.word	0xffffffff


	//   ....[49]....
        /*0258*/ 	.word	0xffffffff


	//   ....[50]....
        /*025c*/ 	.word	0xffffffff


	//   ....[51]....
        /*0260*/ 	.word	0xffffffff


	//   ....[52]....
        /*0264*/ 	.word	0xffffffff


	//   ....[53]....
        /*0268*/ 	.word	0xffffffff


	//   ....[54]....
        /*026c*/ 	.word	0xffffffff


	//   ....[55]....
        /*0270*/ 	.word	0xffffffff


	//   ....[56]....
        /*0274*/ 	.word	0xffffffff


	//   ....[57]....
        /*0278*/ 	.word	0xffffffff


	//   ....[58]....
        /*027c*/ 	.word	0xffffffff


	//   ....[59]....
        /*0280*/ 	.word	0xffffffff


	//   ....[60]....
        /*0284*/ 	.word	0xffffffff


	//   ....[61]....
        /*0288*/ 	.word	0xffffffff


	//   ....[62]....
        /*028c*/ 	.word	0xffffffff


	//   ....[63]....
        /*0290*/ 	.word	0xffffffff


	//   ....[64]....
        /*0294*/ 	.word	0xffffffff


	//   ....[65]....
        /*0298*/ 	.word	0xffffffff


	//   ....[66]....
        /*029c*/ 	.word	0xffffffff


	//   ....[67]....
        /*02a0*/ 	.word	0xffffffff


	//   ....[68]....
        /*02a4*/ 	.word	0xffffffff


	//   ....[69]....
        /*02a8*/ 	.word	0xffffffff


	//   ....[70]....
        /*02ac*/ 	.word	0xffffffff


	//   ....[71]....
        /*02b0*/ 	.word	0xffffffff


	//   ....[72]....
        /*02b4*/ 	.word	0xffffffff


	//   ....[73]....
        /*02b8*/ 	.word	0xffffffff


	//   ....[74]....
        /*02bc*/ 	.word	0xffffffff


	//   ....[75]....
        /*02c0*/ 	.word	0xffffffff


	//   ....[76]....
        /*02c4*/ 	.word	0xffffffff


	//   ....[77]....
        /*02c8*/ 	.word	0xffffffff


	//   ....[78]....
        /*02cc*/ 	.word	0xffffffff


	//   ....[79]....
        /*02d0*/ 	.word	0xffffffff


	//   ....[80]....
        /*02d4*/ 	.word	0xffffffff


	//   ....[81]....
        /*02d8*/ 	.word	0xffffffff


	//   ....[82]....
        /*02dc*/ 	.word	0xffffffff


	//   ....[83]....
        /*02e0*/ 	.word	0xffffffff


	//   ....[84]....
        /*02e4*/ 	.word	0xffffffff


	//   ....[85]....
        /*02e8*/ 	.word	0xffffffff


	//   ....[86]....
        /*02ec*/ 	.word	0xffffffff


	//   ....[87]....
        /*02f0*/ 	.word	0xffffffff


	//   ....[88]....
        /*02f4*/ 	.word	0xffffffff


	//   ....[89]....
        /*02f8*/ 	.word	0xffffffff


	//   ....[90]....
        /*02fc*/ 	.word	0xffffffff


	//   ....[91]....
        /*0300*/ 	.word	0xffffffff


	//   ....[92]....
        /*0304*/ 	.word	0xffffffff


	//   ....[93]....
        /*0308*/ 	.word	0xffffffff


	//   ....[94]....
        /*030c*/ 	.word	0xffffffff


	//   ....[95]....
        /*0310*/ 	.word	0xffffffff


	//   ....[96]....
        /*0314*/ 	.word	0xffffffff


	//   ....[97]....
        /*0318*/ 	.word	0xffffffff


	//   ....[98]....
        /*031c*/ 	.word	0xffffffff


	//   ....[99]....
        /*0320*/ 	.word	0xffffffff


	//   ....[100]....
        /*0324*/ 	.word	0xffffffff


	//   ....[101]....
        /*0328*/ 	.word	0xffffffff


	//   ....[102]....
        /*032c*/ 	.word	0xffffffff


	//   ....[103]....
        /*0330*/ 	.word	0xffffffff


	//   ....[104]....
        /*0334*/ 	.word	0xffffffff


	//   ....[105]....
        /*0338*/ 	.word	0xffffffff


	//   ....[106]....
        /*033c*/ 	.word	0xffffffff


	//   ....[107]....
        /*0340*/ 	.word	0xffffffff


	//   ....[108]....
        /*0344*/ 	.word	0xffffffff


	//   ....[109]....
        /*0348*/ 	.word	0xffffffff


	//   ....[110]....
        /*034c*/ 	.word	0xffffffff


	//   ....[111]....
        /*0350*/ 	.word	0xffffffff


	//   ....[112]....
        /*0354*/ 	.word	0xffffffff


	//   ....[113]....
        /*0358*/ 	.word	0xffffffff


	//   ....[114]....
        /*035c*/ 	.word	0xffffffff


	//   ....[115]....
        /*0360*/ 	.word	0xffffffff


	//   ....[116]....
        /*0364*/ 	.word	0xffffffff


	//   ....[117]....
        /*0368*/ 	.word	0xffffffff


	//   ....[118]....
        /*036c*/ 	.word	0xffffffff


	//   ....[119]....
        /*0370*/ 	.word	0xffffffff


	//   ....[120]....
        /*0374*/ 	.word	0xffffffff


	//   ....[121]....
        /*0378*/ 	.word	0xffffffff


	//   ....[122]....
        /*037c*/ 	.word	0xffffffff


	//   ....[123]....
        /*0380*/ 	.word	0xffffffff


	//   ....[124]....
        /*0384*/ 	.word	0xffffffff


	//   ....[125]....
        /*0388*/ 	.word	0xffffffff


	//   ....[126]....
        /*038c*/ 	.word	0xffffffff


	//   ....[127]....
        /*0390*/ 	.word	0xffffffff


	//   ....[128]....
        /*0394*/ 	.word	0xffffffff


	//   ....[129]....
        /*0398*/ 	.word	0xffffffff


	//   ....[130]....
        /*039c*/ 	.word	0xffffffff


	//   ....[131]....
        /*03a0*/ 	.word	0xffffffff


	//   ....[132]....
        /*03a4*/ 	.word	0xffffffff


	//   ....[133]....
        /*03a8*/ 	.word	0xffffffff


	//   ....[134]....
        /*03ac*/ 	.word	0xffffffff


	//   ....[135]....
        /*03b0*/ 	.word	0xffffffff


	//   ....[136]....
        /*03b4*/ 	.word	0xffffffff


	//   ....[137]....
        /*03b8*/ 	.word	0xffffffff


	//   ....[138]....
        /*03bc*/ 	.word	0xffffffff


	//   ....[139]....
        /*03c0*/ 	.word	0xffffffff


	//   ....[140]....
        /*03c4*/ 	.word	0xffffffff


	//   ....[141]....
        /*03c8*/ 	.word	0xffffffff


	//   ....[142]....
        /*03cc*/ 	.word	0xffffffff


	//   ....[143]....
        /*03d0*/ 	.word	0xffffffff


	//   ....[144]....
        /*03d4*/ 	.word	0xffffffff


	//   ....[145]....
        /*03d8*/ 	.word	0xffffffff


	//   ....[146]....
        /*03dc*/ 	.word	0xffffffff


	//   ....[147]....
        /*03e0*/ 	.word	0xffffffff


	//   ....[148]....
        /*03e4*/ 	.word	0xffffffff


	//   ....[149]....
        /*03e8*/ 	.word	0xffffffff


	//   ....[150]....
        /*03ec*/ 	.word	0xffffffff


	//   ....[151]....
        /*03f0*/ 	.word	0x0500000f


	//   ....[152]....
        /*03f4*/ 	.word	0x0500000f


	//   ....[153]....
        /*03f8*/ 	.word	0x0500000f


	//   ....[154]....
        /*03fc*/ 	.word	0x0500000f


	//   ....[155]....
        /*0400*/ 	.word	0x0500000f


	//   ....[156]....
        /*0404*/ 	.word	0x0500000f


	//   ....[157]....
        /*0408*/ 	.word	0x0500000f


	//   ....[158]....
        /*040c*/ 	.word	0x0500000f


	//   ....[159]....
        /*0410*/ 	.word	0x0500000f


	//   ....[160]....
        /*0414*/ 	.word	0x0500000f


	//   ....[161]....
        /*0418*/ 	.word	0x0500000f


	//   ....[162]....
        /*041c*/ 	.word	0x0500000f


	//   ....[163]....
        /*0420*/ 	.word	0x0500000f


	//   ....[164]....
        /*0424*/ 	.word	0x0500000f


	//   ....[165]....
        /*0428*/ 	.word	0x0500000f


	//   ....[166]....
        /*042c*/ 	.word	0x0500000f


	//   ....[167]....
        /*0430*/ 	.word	0x0500000f


	//   ....[168]....
        /*0434*/ 	.word	0x0500000f


	//   ....[169]....
        /*0438*/ 	.word	0x0500000f


	//   ....[170]....
        /*043c*/ 	.word	0x0500000f


	//   ....[171]....
        /*0440*/ 	.word	0x0500000f


	//   ....[172]....
        /*0444*/ 	.word	0x0500000f


	//   ....[173]....
        /*0448*/ 	.word	0x0500000f


	//   ....[174]....
        /*044c*/ 	.word	0x0500000f


	//   ....[175]....
        /*0450*/ 	.word	0x0500000f


	//   ....[176]....
        /*0454*/ 	.word	0x0500000f


	//   ....[177]....
        /*0458*/ 	.word	0x0500000f


	//   ....[178]....
        /*045c*/ 	.word	0x0500000f


	//   ....[179]....
        /*0460*/ 	.word	0x0500000f


	//   ....[180]....
        /*0464*/ 	.word	0x0500000f


	//   ....[181]....
        /*0468*/ 	.word	0x0500000f


	//   ....[182]....
        /*046c*/ 	.word	0x0500000f


	//   ....[183]....
        /*0470*/ 	.word	0x0500000f


	//   ....[184]....
        /*0474*/ 	.word	0x0500000f


	//   ....[185]....
        /*0478*/ 	.word	0x0500000f


	//   ....[186]....
        /*047c*/ 	.word	0x0500000f


	//   ....[187]....
        /*0480*/ 	.word	0x0500000f


	//   ....[188]....
        /*0484*/ 	.word	0x0500000f


	//   ....[189]....
        /*0488*/ 	.word	0x0500000f


	//   ....[190]....
        /*048c*/ 	.word	0x0500000f


	//   ....[191]....
        /*0490*/ 	.word	0x0500000f


	//   ....[192]....
        /*0494*/ 	.word	0x0500000f


	//   ....[193]....
        /*0498*/ 	.word	0x0500000f


	//   ....[194]....
        /*049c*/ 	.word	0x0500000f


	//   ....[195]....
        /*04a0*/ 	.word	0x0500000f


	//   ....[196]....
        /*04a4*/ 	.word	0x0500000f


	//   ....[197]....
        /*04a8*/ 	.word	0x0500000f


	//   ....[198]....
        /*04ac*/ 	.word	0x0500000f


	//   ....[199]....
        /*04b0*/ 	.word	0x0500000f


	//   ....[200]....
        /*04b4*/ 	.word	0x0500000f


	//   ....[201]....
        /*04b8*/ 	.word	0x0500000f


	//   ....[202]....
        /*04bc*/ 	.word	0x0500000f


	//   ....[203]....
        /*04c0*/ 	.word	0x0500000f


	//   ....[204]....
        /*04c4*/ 	.word	0x0500000f


	//   ....[205]....
        /*04c8*/ 	.word	0x0500000f


	//   ....[206]....
        /*04cc*/ 	.word	0x0500000f


	//   ....[207]....
        /*04d0*/ 	.word	0x0500000f


	//   ....[208]....
        /*04d4*/ 	.word	0x0500000f


	//   ....[209]....
        /*04d8*/ 	.word	0x0500000f


	//   ....[210]....
        /*04dc*/ 	.word	0x0500000f


	//   ....[211]....
        /*04e0*/ 	.word	0x0500000f


	//   ....[212]....
        /*04e4*/ 	.word	0x0500000f


	//   ....[213]....
        /*04e8*/ 	.word	0x0500000f


	//   ....[214]....
        /*04ec*/ 	.word	0x0500000f


	//   ....[215]....
        /*04f0*/ 	.word	0x0500000f


	//   ....[216]....
        /*04f4*/ 	.word	0x0500000f


	//   ....[217]....
        /*04f8*/ 	.word	0x0500000f


	//   ....[218]....
        /*04fc*/ 	.word	0x0500000f


	//   ....[219]....
        /*0500*/ 	.word	0x0500000f


	//   ....[220]....
        /*0504*/ 	.word	0x0500000f


	//   ....[221]....
        /*0508*/ 	.word	0x0500000f


	//   ....[222]....
        /*050c*/ 	.word	0x0500000f


	//   ....[223]....
        /*0510*/ 	.word	0x0500000f


	//   ....[224]....
        /*0514*/ 	.word	0x0500000f


	//   ....[225]....
        /*0518*/ 	.word	0x0500000f


	//   ....[226]....
        /*051c*/ 	.word	0x0500000f


	//   ....[227]....
        /*0520*/ 	.word	0x0500000f


	//   ....[228]....
        /*0524*/ 	.word	0x0500000f


	//   ....[229]....
        /*0528*/ 	.word	0x0500000f


	//   ....[230]....
        /*052c*/ 	.word	0x0500000f


	//   ....[231]....
        /*0530*/ 	.word	0x0500000f


	//   ....[232]....
        /*0534*/ 	.word	0x0500000f


	//   ....[233]....
        /*0538*/ 	.word	0x0500000f


	//   ....[234]....
        /*053c*/ 	.word	0x0500000f


	//----- nvinfo : EIATTR_COOP_GROUP_INSTR_OFFSETS
	.align		4
.L_791:
        /*0540*/ 	.byte	0x04, 0x28
        /*0542*/ 	.short	(.L_793 - .L_792)


	//   ....[0]....
.L_792:
        /*0544*/ 	.word	0x00000070


	//   ....[1]....
        /*0548*/ 	.word	0x000000b0


	//   ....[2]....
        /*054c*/ 	.word	0x000002d0


	//   ....[3]....
        /*0550*/ 	.word	0x00000430


	//   ....[4]....
        /*0554*/ 	.word	0x00000550


	//   ....[5]....
        /*0558*/ 	.word	0x000006b0


	//   ....[6]....
        /*055c*/ 	.word	0x00001db0


	//   ....[7]....
        /*0560*/ 	.word	0x00002930


	//   ....[8]....
        /*0564*/ 	.word	0x00002b80


	//   ....[9]....
        /*0568*/ 	.word	0x00003480


	//   ....[10]....
        /*056c*/ 	.word	0x000034f0


	//   ....[11]....
        /*0570*/ 	.word	0x00003c70


	//   ....[12]....
        /*0574*/ 	.word	0x00003d40


	//   ....[13]....
        /*0578*/ 	.word	0x00005860


	//   ....[14]....
        /*057c*/ 	.word	0x00006090


	//   ....[15]....
        /*0580*/ 	.word	0x000060f0


	//   ....[16]....
        /*0584*/ 	.word	0x00006170


	//   ....[17]....
        /*0588*/ 	.word	0x000068f0


	//   ....[18]....
        /*058c*/ 	.word	0x00006950


	//   ....[19]....
        /*0590*/ 	.word	0x00008c70


	//   ....[20]....
        /*0594*/ 	.word	0x00008c90


	//   ....[21]....
        /*0598*/ 	.word	0x00008cb0


	//   ....[22]....
        /*059c*/ 	.word	0x00008cd0


	//   ....[23]....
        /*05a0*/ 	.word	0x00009fd0


	//   ....[24]....
        /*05a4*/ 	.word	0x0000a000


	//   ....[25]....
        /*05a8*/ 	.word	0x0000a0c0


	//   ....[26]....
        /*05ac*/ 	.word	0x0000a0d0


	//   ....[27]....
        /*05b0*/ 	.word	0x0000b930


	//   ....[28]....
        /*05b4*/ 	.word	0x0000b950


	//   ....[29]....
        /*05b8*/ 	.word	0x0000b960


	//   ....[30]....
        /*05bc*/ 	.word	0x0000b970


	//   ....[31]....
        /*05c0*/ 	.word	0x0000c250


	//   ....[32]....
        /*05c4*/ 	.word	0x0000c270


	//   ....[33]....
        /*05c8*/ 	.word	0x0000c3b0


	//   ....[34]....
        /*05cc*/ 	.word	0x0000c3d0


	//   ....[35]....
        /*05d0*/ 	.word	0x0000c4d0


	//   ....[36]....
        /*05d4*/ 	.word	0x0000c4f0


	//   ....[37]....
        /*05d8*/ 	.word	0x0000c600


	//   ....[38]....
        /*05dc*/ 	.word	0x0000c620


	//   ....[39]....
        /*05e0*/ 	.word	0x0000ca70


	//   ....[40]....
        /*05e4*/ 	.word	0x0000ca80


	//   ....[41]....
        /*05e8*/ 	.word	0x0000d140


	//   ....[42]....
        /*05ec*/ 	.word	0x0000d150


	//   ....[43]....
        /*05f0*/ 	.word	0x0000e200


	//   ....[44]....
        /*05f4*/ 	.word	0x0000e230


	//   ....[45]....
        /*05f8*/ 	.word	0x0000e340


	//   ....[46]....
        /*05fc*/ 	.word	0x0000e360


	//   ....[47]....
        /*0600*/ 	.word	0x0000e460


	//   ....[48]....
        /*0604*/ 	.word	0x0000e480


	//   ....[49]....
        /*0608*/ 	.word	0x0000e590


	//   ....[50]....
        /*060c*/ 	.word	0x0000e5b0


	//   ....[51]....
        /*0610*/ 	.word	0x0000e750


	//   ....[52]....
        /*0614*/ 	.word	0x0000e940


	//   ....[53]....
        /*0618*/ 	.word	0x0000e970


	//   ....[54]....
        /*061c*/ 	.word	0x0000e9a0


	//   ....[55]....
        /*0620*/ 	.word	0x0000e9d0


	//   ....[56]....
        /*0624*/ 	.word	0x0000ea00


	//   ....[57]....
        /*0628*/ 	.word	0x0000ea30


	//   ....[58]....
        /*062c*/ 	.word	0x0000eba0


	//   ....[59]....
        /*0630*/ 	.word	0x0000ebd0


	//   ....[60]....
        /*0634*/ 	.word	0x0000ec00


	//   ....[61]....
        /*0638*/ 	.word	0x0000ec30


	//   ....[62]....
        /*063c*/ 	.word	0x0000ec60


	//   ....[63]....
        /*0640*/ 	.word	0x0000ec90


	//   ....[64]....
        /*0644*/ 	.word	0x0000ed20


	//   ....[65]....
        /*0648*/ 	.word	0x0000ed50


	//   ....[66]....
        /*064c*/ 	.word	0x0000ed60


	//   ....[67]....
        /*0650*/ 	.word	0x0000eda0


	//   ....[68]....
        /*0654*/ 	.word	0x00010c80


	//   ....[69]....
        /*0658*/ 	.word	0x00010ca0


	//   ....[70]....
        /*065c*/ 	.word	0x00010d50


	//   ....[71]....
        /*0660*/ 	.word	0x00010d70


	//   ....[72]....
        /*0664*/ 	.word	0x00010e10


	//   ....[73]....
        /*0668*/ 	.word	0x00010e30


	//   ....[74]....
        /*066c*/ 	.word	0x00010ed0


	//   ....[75]....
        /*0670*/ 	.word	0x00010ef0


	//   ....[76]....
        /*0674*/ 	.word	0x00010f90


	//   ....[77]....
        /*0678*/ 	.word	0x00010fb0


	//   ....[78]....
        /*067c*/ 	.word	0x00010fc0


	//   ....[79]....
        /*0680*/ 	.word	0x00011050


	//   ....[80]....
        /*0684*/ 	.word	0x00011750


	//   ....[81]....
        /*0688*/ 	.word	0x00011780


	//   ....[82]....
        /*068c*/ 	.word	0x000117e0


	//   ....[83]....
        /*0690*/ 	.word	0x00011840


	//   ....[84]....
        /*0694*/ 	.word	0x00011890


	//   ....[85]....
        /*0698*/ 	.word	0x000118f0


	//   ....[86]....
        /*069c*/ 	.word	0x00011930


	//   ....[87]....
        /*06a0*/ 	.word	0x000119a0


	//   ....[88]....
        /*06a4*/ 	.word	0x000119f0


	//   ....[89]....
        /*06a8*/ 	.word	0x00011a50


	//   ....[90]....
        /*06ac*/ 	.word	0x00011aa0


	//   ....[91]....
        /*06b0*/ 	.word	0x00011b00


	//   ....[92]....
        /*06b4*/ 	.word	0x00011b40


	//   ....[93]....
        /*06b8*/ 	.word	0x00011ba0


	//   ....[94]....
        /*06bc*/ 	.word	0x00011bc0


	//   ....[95]....
        /*06c0*/ 	.word	0x00011c00


	//   ....[96]....
        /*06c4*/ 	.word	0x000123b0


	//   ....[97]....
        /*06c8*/ 	.word	0x000123f0


	//   ....[98]....
        /*06cc*/ 	.word	0x00012400


	//   ....[99]....
        /*06d0*/ 	.word	0x00012460


	//   ....[100]....
        /*06d4*/ 	.word	0x00012470


	//   ....[101]....
        /*06d8*/ 	.word	0x000124d0


	//   ....[102]....
        /*06dc*/ 	.word	0x00012500


	//   ....[103]....
        /*06e0*/ 	.word	0x00012540


	//   ....[104]....
        /*06e4*/ 	.word	0x00012570


	//   ....[105]....
        /*06e8*/ 	.word	0x000125b0


	//   ....[106]....
        /*06ec*/ 	.word	0x000125e0


	//   ....[107]....
        /*06f0*/ 	.word	0x00012620


	//   ....[108]....
        /*06f4*/ 	.word	0x00012890


	//   ....[109]....
        /*06f8*/ 	.word	0x000128b0


	//   ....[110]....
        /*06fc*/ 	.word	0x000128c0


	//   ....[111]....
        /*0700*/ 	.word	0x00012950


	//   ....[112]....
        /*0704*/ 	.word	0x00012960


	//   ....[113]....
        /*0708*/ 	.word	0x000129f0


	//   ....[114]....
        /*070c*/ 	.word	0x00012a00


	//   ....[115]....
        /*0710*/ 	.word	0x00012a90


	//   ....[116]....
        /*0714*/ 	.word	0x00012aa0


	//   ....[117]....
        /*0718*/ 	.word	0x00012b30


	//   ....[118]....
        /*071c*/ 	.word	0x00012b40


	//   ....[119]....
        /*0720*/ 	.word	0x00012b50


	//   ....[120]....
        /*0724*/ 	.word	0x00013110


	//   ....[121]....
        /*0728*/ 	.word	0x00013150


	//   ....[122]....
        /*072c*/ 	.word	0x00013190


	//   ....[123]....
        /*0730*/ 	.word	0x000131c0


	//   ....[124]....
        /*0734*/ 	.word	0x00013250


	//   ....[125]....
        /*0738*/ 	.word	0x00013270


	//   ....[126]....
        /*073c*/ 	.word	0x000132f0


	//   ....[127]....
        /*0740*/ 	.word	0x00013320


	//   ....[128]....
        /*0744*/ 	.word	0x00013390


	//   ....[129]....
        /*0748*/ 	.word	0x000133c0


	//   ....[130]....
        /*074c*/ 	.word	0x000133f0


	//   ....[131]....
        /*0750*/ 	.word	0x00013440


	//   ....[132]....
        /*0754*/ 	.word	0x00013880


	//   ....[133]....
        /*0758*/ 	.word	0x00013890


	//   ....[134]....
        /*075c*/ 	.word	0x000138d0


	//   ....[135]....
        /*0760*/ 	.word	0x00013910


	//   ....[136]....
        /*0764*/ 	.word	0x00013940


	//   ....[137]....
        /*0768*/ 	.word	0x00013970


	//   ....[138]....
        /*076c*/ 	.word	0x000139a0


	//   ....[139]....
        /*0770*/ 	.word	0x000139d0


	//   ....[140]....
        /*0774*/ 	.word	0x00013b80


	//   ....[141]....
        /*0778*/ 	.word	0x00013bb0


	//   ....[142]....
        /*077c*/ 	.word	0x00013be0


	//   ....[143]....
        /*0780*/ 	.word	0x00013c10


	//   ....[144]....
        /*0784*/ 	.word	0x00013c40


	//   ....[145]....
        /*0788*/ 	.word	0x00013c70


	//   ....[146]....
        /*078c*/ 	.word	0x00013d30


	//   ....[147]....
        /*0790*/ 	.word	0x00013d50


	//   ....[148]....
        /*0794*/ 	.word	0x00013d70


	//   ....[149]....
        /*0798*/ 	.word	0x00013dd0


	//   ....[150]....
        /*079c*/ 	.word	0x000147f0


	//   ....[151]....
        /*07a0*/ 	.word	0x00014db0


	//   ....[152]....
        /*07a4*/ 	.word	0x00014ea0


	//   ....[153]....
        /*07a8*/ 	.word	0x00014f40


	//   ....[154]....
        /*07ac*/ 	.word	0x00014fa0


	//   ....[155]....
        /*07b0*/ 	.word	0x000150b0


	//   ....[156]....
        /*07b4*/ 	.word	0x00015120


	//   ....[157]....
        /*07b8*/ 	.word	0x00015230


	//   ....[158]....
        /*07bc*/ 	.word	0x000152a0


	//   ....[159]....
        /*07c0*/ 	.word	0x000153b0


	//   ....[160]....
        /*07c4*/ 	.word	0x00015420


	//   ....[161]....
        /*07c8*/ 	.word	0x00015530


	//   ....[162]....
        /*07cc*/ 	.word	0x000155a0


	//   ....[163]....
        /*07d0*/ 	.word	0x00015640


	//   ....[164]....
        /*07d4*/ 	.word	0x00015750


	//   ....[165]....
        /*07d8*/ 	.word	0x000157c0


	//   ....[166]....
        /*07dc*/ 	.word	0x00015840


	//   ....[167]....
        /*07e0*/ 	.word	0x00015910


	//   ....[168]....
        /*07e4*/ 	.word	0x00015990


	//   ....[169]....
        /*07e8*/ 	.word	0x00015a70


	//   ....[170]....
        /*07ec*/ 	.word	0x00015af0


	//   ....[171]....
        /*07f0*/ 	.word	0x00015bd0


	//   ....[172]....
        /*07f4*/ 	.word	0x00015c50


	//   ....[173]....
        /*07f8*/ 	.word	0x00015d30


	//   ....[174]....
        /*07fc*/ 	.word	0x00015db0


	//   ....[175]....
        /*0800*/ 	.word	0x00015e90


	//   ....[176]....
        /*0804*/ 	.word	0x00015f10


	//   ....[177]....
        /*0808*/ 	.word	0x00015fe0


	//   ....[178]....
        /*080c*/ 	.word	0x00016060


	//   ....[179]....
        /*0810*/ 	.word	0x00016120


	//   ....[180]....
        /*0814*/ 	.word	0x00016250


	//   ....[181]....
        /*0818*/ 	.word	0x00016330


	//   ....[182]....
        /*081c*/ 	.word	0x00016390


	//   ....[183]....
        /*0820*/ 	.word	0x00016460


	//   ....[184]....
        /*0824*/ 	.word	0x000164c0


	//   ....[185]....
        /*0828*/ 	.word	0x00016590


	//   ....[186]....
        /*082c*/ 	.word	0x000165f0


	//   ....[187]....
        /*0830*/ 	.word	0x000166c0


	//   ....[188]....
        /*0834*/ 	.word	0x00016720


	//   ....[189]....
        /*0838*/ 	.word	0x000167f0


	//   ....[190]....
        /*083c*/ 	.word	0x00016850


	//   ....[191]....
        /*0840*/ 	.word	0x00016930


	//   ....[192]....
        /*0844*/ 	.word	0x00016a20


	//   ....[193]....
        /*0848*/ 	.word	0x00016ac0


	//   ....[194]....
        /*084c*/ 	.word	0x00016b20


	//   ....[195]....
        /*0850*/ 	.word	0x00016c20


	//   ....[196]....
        /*0854*/ 	.word	0x00016c80


	//   ....[197]....
        /*0858*/ 	.word	0x00016d80


	//   ....[198]....
        /*085c*/ 	.word	0x00016de0


	//   ....[199]....
        /*0860*/ 	.word	0x00016ee0


	//   ....[200]....
        /*0864*/ 	.word	0x00016f40


	//   ....[201]....
        /*0868*/ 	.word	0x00017040


	//   ....[202]....
        /*086c*/ 	.word	0x000170a0


	//   ....[203]....
        /*0870*/ 	.word	0x00017170


	//   ....[204]....
        /*0874*/ 	.word	0x000172b0


	//   ....[205]....
        /*0878*/ 	.word	0x00017350


	//   ....[206]....
        /*087c*/ 	.word	0x00017430


	//   ....[207]....
        /*0880*/ 	.word	0x00017500


	//   ....[208]....
        /*0884*/ 	.word	0x00017560


	//   ....[209]....
        /*0888*/ 	.word	0x00017650


	//   ....[210]....
        /*088c*/ 	.word	0x000176b0


	//   ....[211]....
        /*0890*/ 	.word	0x000177a0


	//   ....[212]....
        /*0894*/ 	.word	0x00017800


	//   ....[213]....
        /*0898*/ 	.word	0x000178f0


	//   ....[214]....
        /*089c*/ 	.word	0x00017950


	//   ....[215]....
        /*08a0*/ 	.word	0x00017a30


	//   ....[216]....
        /*08a4*/ 	.word	0x00017ac0


	//   ....[217]....
        /*08a8*/ 	.word	0x00017b60


	//   ....[218]....
        /*08ac*/ 	.word	0x00017cd0


	//   ....[219]....
        /*08b0*/ 	.word	0x00017d40


	//   ....[220]....
        /*08b4*/ 	.word	0x00017dc0


	//   ....[221]....
        /*08b8*/ 	.word	0x00017e30


	//   ....[222]....
        /*08bc*/ 	.word	0x00017ea0


	//   ....[223]....
        /*08c0*/ 	.word	0x00017f20


	//   ....[224]....
        /*08c4*/ 	.word	0x00017fa0


	//   ....[225]....
        /*08c8*/ 	.word	0x00018030


	//   ....[226]....
        /*08cc*/ 	.word	0x000180a0


	//   ....[227]....
        /*08d0*/ 	.word	0x00018110


	//   ....[228]....
        /*08d4*/ 	.word	0x00018180


	//   ....[229]....
        /*08d8*/ 	.word	0x00018200


	//   ....[230]....
        /*08dc*/ 	.word	0x00018270


	//   ....[231]....
        /*08e0*/ 	.word	0x00018300


	//   ....[232]....
        /*08e4*/ 	.word	0x00018360


	//   ....[233]....
        /*08e8*/ 	.word	0x000183f0


	//   ....[234]....
        /*08ec*/ 	.word	0x00018520


	//----- nvinfo : EIATTR_REG_RECONFIG
	.align		4
.L_793:
        /*08f0*/ 	.byte	0x01, 0x54
	.zero		2


	//----- nvinfo : EIATTR_SYSCALL_OFFSETS
	.align		4
        /*08f4*/ 	.byte	0x04, 0x46
        /*08f6*/ 	.short	(.L_795 - .L_794)


	//   ....[0]....
.L_794:
        /*08f8*/ 	.word	0x00001f30


	//   ....[1]....
        /*08fc*/ 	.word	0x000102d0


	//   ....[2]....
        /*0900*/ 	.word	0x00010420


	//   ....[3]....
        /*0904*/ 	.word	0x00010510


	//   ....[4]....
        /*0908*/ 	.word	0x000113e0


	//----- nvinfo : EIATTR_MBARRIER_INSTR_OFFSETS
	.align		4
.L_795:
        /*090c*/ 	.byte	0x04, 0x39
        /*090e*/ 	.short	(.L_797 - .L_796)


	//   ....[0]....
.L_796:
        /*0910*/ 	.word	0x00000180
        /*0914*/ 	.word	0x000000ff
        /*0918*/ 	.word	0x00030800
        /*091c*/ 	.short	0x0100
        /*091e*/ 	.byte	0x08
	.zero		1


	//   ....[1]....
        /*0920*/ 	.word	0x00000190
        /*0924*/ 	.word	0x000000ff
        /*0928*/ 	.word	0x00030820
        /*092c*/ 	.short	0x0100
        /*092e*/ 	.byte	0x08
	.zero		1


	//   ....[2]....
        /*0930*/ 	.word	0x00000280
        /*0934*/ 	.word	0x000000ff
        /*0938*/ 	.word	0x00030830
        /*093c*/ 	.short	0x0100
        /*093e*/ 	.byte	0x08
	.zero		1


	//   ....[3]....
        /*0940*/ 	.word	0x00000290
        /*0944*/ 	.word	0x000000ff
        /*0948*/ 	.word	0x00030840
        /*094c*/ 	.short	0x0100
        /*094e*/ 	.byte	0x08
	.zero		1


	//   ....[4]....
        /*0950*/ 	.word	0x000002a0
        /*0954*/ 	.word	0x000000ff
        /*0958*/ 	.word	0x00030838
        /*095c*/ 	.short	0x0100
        /*095e*/ 	.byte	0x08
	.zero		1


	//   ....[5]....
        /*0960*/ 	.word	0x000002b0
        /*0964*/ 	.word	0x000000ff
        /*0968*/ 	.word	0x00030848
        /*096c*/ 	.short	0x0100
        /*096e*/ 	.byte	0x08
	.zero		1


	//   ....[6]....
        /*0970*/ 	.word	0x000003e0
        /*0974*/ 	.word	0x000000ff
        /*0978*/ 	.word	0x00030850
        /*097c*/ 	.short	0x0100
        /*097e*/ 	.byte	0x08
	.zero		1


	//   ....[7]....
        /*0980*/ 	.word	0x000003f0
        /*0984*/ 	.word	0x000000ff
        /*0988*/ 	.word	0x00030860
        /*098c*/ 	.short	0x0100
        /*098e*/ 	.byte	0x08
	.zero		1


	//   ....[8]....
        /*0990*/ 	.word	0x00000400
        /*0994*/ 	.word	0x000000ff
        /*0998*/ 	.word	0x00030858
        /*099c*/ 	.short	0x0100
        /*099e*/ 	.byte	0x08
	.zero		1


	//   ....[9]....
        /*09a0*/ 	.word	0x00000410
        /*09a4*/ 	.word	0x000000ff
        /*09a8*/ 	.word	0x00030868
        /*09ac*/ 	.short	0x0100
        /*09ae*/ 	.byte	0x08
	.zero		1


	//   ....[10]....
        /*09b0*/ 	.word	0x00000500
        /*09b4*/ 	.word	0x000000ff
        /*09b8*/ 	.word	0x00030870
        /*09bc*/ 	.short	0x0100
        /*09be*/ 	.byte	0x06
	.zero		1


	//   ....[11]....
        /*09c0*/ 	.word	0x00000510
        /*09c4*/ 	.word	0x000000ff
        /*09c8*/ 	.word	0x00030880
        /*09cc*/ 	.short	0x0100
        /*09ce*/ 	.byte	0x06
	.zero		1


	//   ....[12]....
        /*09d0*/ 	.word	0x00000520
        /*09d4*/ 	.word	0x000000ff
        /*09d8*/ 	.word	0x00030878
        /*09dc*/ 	.short	0x0100
        /*09de*/ 	.byte	0x06
	.zero		1


	//   ....[13]....
        /*09e0*/ 	.word	0x00000530
        /*09e4*/ 	.word	0x000000ff
        /*09e8*/ 	.word	0x00030888
        /*09ec*/ 	.short	0x0100
        /*09ee*/ 	.byte	0x06
	.zero		1


	//   ....[14]....
        /*09f0*/ 	.word	0x00000660
        /*09f4*/ 	.word	0x000000ff
        /*09f8*/ 	.word	0x00030890
        /*09fc*/ 	.short	0x0100
        /*09fe*/ 	.byte	0x08
	.zero		1


	//   ....[15]....
        /*0a00*/ 	.word	0x00000670
        /*0a04*/ 	.word	0x000000ff
        /*0a08*/ 	.word	0x000308a0
        /*0a0c*/ 	.short	0x0100
        /*0a0e*/ 	.byte	0x08
	.zero		1


	//   ....[16]....
        /*0a10*/ 	.word	0x00000680
        /*0a14*/ 	.word	0x000000ff
        /*0a18*/ 	.word	0x00030898
        /*0a1c*/ 	.short	0x0100
        /*0a1e*/ 	.byte	0x08
	.zero		1


	//   ....[17]....
        /*0a20*/ 	.word	0x00000690
        /*0a24*/ 	.word	0x000000ff
        /*0a28*/ 	.word	0x000308a8
        /*0a2c*/ 	.short	0x0100
        /*0a2e*/ 	.byte	0x08
	.zero		1


	//   ....[18]....
        /*0a30*/ 	.word	0x000007d0
        /*0a34*/ 	.word	0x000000ff
        /*0a38*/ 	.word	0x000308b0
        /*0a3c*/ 	.short	0x0100
        /*0a3e*/ 	.byte	0x08
	.zero		1


	//   ....[19]....
        /*0a40*/ 	.word	0x000007e0
        /*0a44*/ 	.word	0x000000ff
        /*0a48*/ 	.word	0x000308c0
        /*0a4c*/ 	.short	0x0100
        /*0a4e*/ 	.byte	0x08
	.zero		1


	//   ....[20]....
        /*0a50*/ 	.word	0x000007f0
        /*0a54*/ 	.word	0x000000ff
        /*0a58*/ 	.word	0x000308b8
        /*0a5c*/ 	.short	0x0100
        /*0a5e*/ 	.byte	0x08
	.zero		1


	//   ....[21]....
        /*0a60*/ 	.word	0x00000800
        /*0a64*/ 	.word	0x000000ff
        /*0a68*/ 	.word	0x000308c8
        /*0a6c*/ 	.short	0x0100
        /*0a6e*/ 	.byte	0x08
	.zero		1


	//   ....[22]....
        /*0a70*/ 	.word	0x00001fb0
        /*0a74*/ 	.word	0x000000ff
        /*0a78*/ 	.word	0x00030800
        /*0a7c*/ 	.short	0x010a
        /*0a7e*/ 	.byte	0x28
	.zero		1


	//   ....[23]....
        /*0a80*/ 	.word	0x00002060
        /*0a84*/ 	.word	0x00000000
        /*0a88*/ 	.word	0x00030830
        /*0a8c*/ 	.short	0x010a
        /*0a8e*/ 	.byte	0x3f
	.zero		1


	//   ....[24]....
        /*0a90*/ 	.word	0x000020a0
        /*0a94*/ 	.word	0x00000000
        /*0a98*/ 	.word	0x00030830
        /*0a9c*/ 	.short	0x010a
        /*0a9e*/ 	.byte	0x3f
	.zero		1


	//   ....[25]....
        /*0aa0*/ 	.word	0x000030a0
        /*0aa4*/ 	.word	0x000000ff
        /*0aa8*/ 	.word	0x00000000
        /*0aac*/ 	.short	0x0101
        /*0aae*/ 	.byte	0x05
	.zero		1


	//   ....[26]....
        /*0ab0*/ 	.word	0x00004860
        /*0ab4*/ 	.word	0x000000ff
        /*0ab8*/ 	.word	0x00030830
        /*0abc*/ 	.short	0x010a
        /*0abe*/ 	.byte	0x08
	.zero		1


	//   ....[27]....
        /*0ac0*/ 	.word	0x000048a0
        /*0ac4*/ 	.word	0x000000ff
        /*0ac8*/ 	.word	0x00030830
        /*0acc*/ 	.short	0x010a
        /*0ace*/ 	.byte	0x08
	.zero		1


	//   ....[28]....
        /*0ad0*/ 	.word	0x000053e0
        /*0ad4*/ 	.word	0x000000ff
        /*0ad8*/ 	.word	0x00030850
        /*0adc*/ 	.short	0x010a
        /*0ade*/ 	.byte	0x09
	.zero		1


	//   ....[29]....
        /*0ae0*/ 	.word	0x00005420
        /*0ae4*/ 	.word	0x000000ff
        /*0ae8*/ 	.word	0x00030850
        /*0aec*/ 	.short	0x010a
        /*0aee*/ 	.byte	0x09
	.zero		1


	//   ....[30]....
        /*0af0*/ 	.word	0x00005c40
        /*0af4*/ 	.word	0x000000ff
        /*0af8*/ 	.word	0x00000000
        /*0afc*/ 	.short	0x0101
        /*0afe*/ 	.byte	0x08
	.zero		1


	//   ....[31]....
        /*0b00*/ 	.word	0x000072f0
        /*0b04*/ 	.word	0x000000ff
        /*0b08*/ 	.word	0x00000000
        /*0b0c*/ 	.short	0x0101
        /*0b0e*/ 	.byte	0x09
	.zero		1


	//   ....[32]....
        /*0b10*/ 	.word	0x000074f0
        /*0b14*/ 	.word	0x000000ff
        /*0b18*/ 	.word	0x00030830
        /*0b1c*/ 	.short	0x010a
        /*0b1e*/ 	.byte	0x08
	.zero		1


	//   ....[33]....
        /*0b20*/ 	.word	0x00007530
        /*0b24*/ 	.word	0x000000ff
        /*0b28*/ 	.word	0x00030830
        /*0b2c*/ 	.short	0x010a
        /*0b2e*/ 	.byte	0x08
	.zero		1


	//   ....[34]....
        /*0b30*/ 	.word	0x00008070
        /*0b34*/ 	.word	0x000000ff
        /*0b38*/ 	.word	0x00030850
        /*0b3c*/ 	.short	0x010a
        /*0b3e*/ 	.byte	0x08
	.zero		1


	//   ....[35]....
        /*0b40*/ 	.word	0x000080b0
        /*0b44*/ 	.word	0x000000ff
        /*0b48*/ 	.word	0x00030850
        /*0b4c*/ 	.short	0x010a
        /*0b4e*/ 	.byte	0x08
	.zero		1


	//   ....[36]....
        /*0b50*/ 	.word	0x00008740
        /*0b54*/ 	.word	0x000000ff
        /*0b58*/ 	.word	0x00000000
        /*0b5c*/ 	.short	0x0101
        /*0b5e*/ 	.byte	0x05
	.zero		1


	//   ....[37]....
        /*0b60*/ 	.word	0x00009820
        /*0b64*/ 	.word	0x000000ff
        /*0b68*/ 	.word	0x00000000
        /*0b6c*/ 	.short	0x0101
        /*0b6e*/ 	.byte	0x08
	.zero		1


	//   ....[38]....
        /*0b70*/ 	.word	0x00009f40
        /*0b74*/ 	.word	0x000000ff
        /*0b78*/ 	.word	0x00030850
        /*0b7c*/ 	.short	0x010a
        /*0b7e*/ 	.byte	0x05
	.zero		1


	//   ....[39]....
        /*0b80*/ 	.word	0x00009f80
        /*0b84*/ 	.word	0x000000ff
        /*0b88*/ 	.word	0x00030850
        /*0b8c*/ 	.short	0x010a
        /*0b8e*/ 	.byte	0x05
	.zero		1


	//   ....[40]....
        /*0b90*/ 	.word	0x0000a720
        /*0b94*/ 	.word	0x000000ff
        /*0b98*/ 	.word	0x00000000
        /*0b9c*/ 	.short	0x0101
        /*0b9e*/ 	.byte	0x04
	.zero		1


	//   ....[41]....
        /*0ba0*/ 	.word	0x0000c230
        /*0ba4*/ 	.word	0x000000ff
        /*0ba8*/ 	.word	0x00000000
        /*0bac*/ 	.short	0x0101
        /*0bae*/ 	.byte	0x08
	.zero		1


	//   ....[42]....
        /*0bb0*/ 	.word	0x0000c8d0
        /*0bb4*/ 	.word	0x000000ff
        /*0bb8*/ 	.word	0x00000000
        /*0bbc*/ 	.short	0x0101
        /*0bbe*/ 	.byte	0x08
	.zero		1


	//   ....[43]....
        /*0bc0*/ 	.word	0x00010a90
        /*0bc4*/ 	.word	0x00000007
        /*0bc8*/ 	.word	0x00030840
        /*0bcc*/ 	.short	0x010a
        /*0bce*/ 	.byte	0x3f
	.zero		1


	//   ....[44]....
        /*0bd0*/ 	.word	0x00011110
        /*0bd4*/ 	.word	0x00000007
        /*0bd8*/ 	.word	0x00030830
        /*0bdc*/ 	.short	0x0107
        /*0bde*/ 	.byte	0x3f
	.zero		1


	//   ....[45]....
        /*0be0*/ 	.word	0x000111e0
        /*0be4*/ 	.word	0x00000007
        /*0be8*/ 	.word	0x00030830
        /*0bec*/ 	.short	0x0101
        /*0bee*/ 	.byte	0x3f
	.zero		1


	//   ....[46]....
        /*0bf0*/ 	.word	0x00011d10
        /*0bf4*/ 	.word	0x00000016
        /*0bf8*/ 	.word	0x00030800
        /*0bfc*/ 	.short	0x0107
        /*0bfe*/ 	.byte	0x3f
	.zero		1


	//   ....[47]....
        /*0c00*/ 	.word	0x00011e30
        /*0c04*/ 	.word	0x00000016
        /*0c08*/ 	.word	0x00030800
        /*0c0c*/ 	.short	0x0101
        /*0c0e*/ 	.byte	0x3f
	.zero		1


	//   ....[48]....
        /*0c10*/ 	.word	0x00011e50
        /*0c14*/ 	.word	0x00000016
        /*0c18*/ 	.word	0x00030820
        /*0c1c*/ 	.short	0x010a
        /*0c1e*/ 	.byte	0x3f
	.zero		1


	//   ....[49]....
        /*0c20*/ 	.word	0x00012210
        /*0c24*/ 	.word	0x00000006
        /*0c28*/ 	.word	0x00030840
        /*0c2c*/ 	.short	0x010a
        /*0c2e*/ 	.byte	0x3f
	.zero		1


	//   ....[50]....
        /*0c30*/ 	.word	0x000126d0
        /*0c34*/ 	.word	0x00000006
        /*0c38*/ 	.word	0x00030830
        /*0c3c*/ 	.short	0x0107
        /*0c3e*/ 	.byte	0x3f
	.zero		1


	//   ....[51]....
        /*0c40*/ 	.word	0x00012780
        /*0c44*/ 	.word	0x00000006
        /*0c48*/ 	.word	0x00030830
        /*0c4c*/ 	.short	0x0101
        /*0c4e*/ 	.byte	0x3f
	.zero		1


	//   ....[52]....
        /*0c50*/ 	.word	0x000127f0
        /*0c54*/ 	.word	0x00000006
        /*0c58*/ 	.word	0x00030860
        /*0c5c*/ 	.short	0x010a
        /*0c5e*/ 	.byte	0x3f
	.zero		1


	//   ....[53]....
        /*0c60*/ 	.word	0x00012d40
        /*0c64*/ 	.word	0x00000006
        /*0c68*/ 	.word	0x00030850
        /*0c6c*/ 	.short	0x0107
        /*0c6e*/ 	.byte	0x3f
	.zero		1


	//   ....[54]....
        /*0c70*/ 	.word	0x00012e60
        /*0c74*/ 	.word	0x00000006
        /*0c78*/ 	.word	0x00030850
        /*0c7c*/ 	.short	0x0101
        /*0c7e*/ 	.byte	0x3f
	.zero		1


	//   ....[55]....
        /*0c80*/ 	.word	0x00013070
        /*0c84*/ 	.word	0x00000000
        /*0c88*/ 	.word	0x00030860
        /*0c8c*/ 	.short	0x010a
        /*0c8e*/ 	.byte	0x3f
	.zero		1


	//   ....[56]....
        /*0c90*/ 	.word	0x00013570
        /*0c94*/ 	.word	0x00000000
        /*0c98*/ 	.word	0x00030850
        /*0c9c*/ 	.short	0x0107
        /*0c9e*/ 	.byte	0x3f
	.zero		1


	//   ....[57]....
        /*0ca0*/ 	.word	0x00013620
        /*0ca4*/ 	.word	0x00000000
        /*0ca8*/ 	.word	0x00030850
        /*0cac*/ 	.short	0x0101
        /*0cae*/ 	.byte	0x3f
	.zero		1


	//   ....[58]....
        /*0cb0*/ 	.word	0x00014770
        /*0cb4*/ 	.word	0x00000004
        /*0cb8*/ 	.word	0x00030820
        /*0cbc*/ 	.short	0x010a
        /*0cbe*/ 	.byte	0x3f
	.zero		1


	//   ....[59]....
        /*0cc0*/ 	.word	0x00014910
        /*0cc4*/ 	.word	0x00000005
        /*0cc8*/ 	.word	0x00030840
        /*0ccc*/ 	.short	0x010a
        /*0cce*/ 	.byte	0x3f
	.zero		1


	//   ....[60]....
        /*0cd0*/ 	.word	0x000149b0
        /*0cd4*/ 	.word	0x0000001b
        /*0cd8*/ 	.word	0x00030840
        /*0cdc*/ 	.short	0x010a
        /*0cde*/ 	.byte	0x3f
	.zero		1


	//   ....[61]....
        /*0ce0*/ 	.word	0x000149f0
        /*0ce4*/ 	.word	0x00000005
        /*0ce8*/ 	.word	0x00030860
        /*0cec*/ 	.short	0x010a
        /*0cee*/ 	.byte	0x3f
	.zero		1


	//   ....[62]....
        /*0cf0*/ 	.word	0x00014a30
        /*0cf4*/ 	.word	0x0000001b
        /*0cf8*/ 	.word	0x00030860
        /*0cfc*/ 	.short	0x010a
        /*0cfe*/ 	.byte	0x3f
	.zero		1


	//   ....[63]....
        /*0d00*/ 	.word	0x00014aa0
        /*0d04*/ 	.word	0x00000003
        /*0d08*/ 	.word	0x00030800
        /*0d0c*/ 	.short	0x010a
        /*0d0e*/ 	.byte	0x3f
	.zero		1


	//   ....[64]....
        /*0d10*/ 	.word	0x00014af0
        /*0d14*/ 	.word	0x00000000
        /*0d18*/ 	.word	0x00030830
        /*0d1c*/ 	.short	0x010a
        /*0d1e*/ 	.byte	0x3f
	.zero		1


	//   ....[65]....
        /*0d20*/ 	.word	0x00014b50
        /*0d24*/ 	.word	0x0000000c
        /*0d28*/ 	.word	0x00030830
        /*0d2c*/ 	.short	0x010a
        /*0d2e*/ 	.byte	0x3f
	.zero		1


	//   ....[66]....
        /*0d30*/ 	.word	0x00014bb0
        /*0d34*/ 	.word	0x00000002
        /*0d38*/ 	.word	0x00030850
        /*0d3c*/ 	.short	0x010a
        /*0d3e*/ 	.byte	0x3f
	.zero		1


	//   ....[67]....
        /*0d40*/ 	.word	0x00014c10
        /*0d44*/ 	.word	0x0000000c
        /*0d48*/ 	.word	0x00030830
        /*0d4c*/ 	.short	0x010a
        /*0d4e*/ 	.byte	0x3f
	.zero		1


	//   ....[68]....
        /*0d50*/ 	.word	0x00014c70
        /*0d54*/ 	.word	0x00000002
        /*0d58*/ 	.word	0x00030850
        /*0d5c*/ 	.short	0x010a
        /*0d5e*/ 	.byte	0x3f
	.zero		1


	//   ....[69]....
        /*0d60*/ 	.word	0x00014cd0
        /*0d64*/ 	.word	0x00000005
        /*0d68*/ 	.word	0x00030850
        /*0d6c*/ 	.short	0x010a
        /*0d6e*/ 	.byte	0x3f
	.zero		1


	//   ....[70]....
        /*0d70*/ 	.word	0x00014df0
        /*0d74*/ 	.word	0x00000007
        /*0d78*/ 	.word	0x00030840
        /*0d7c*/ 	.short	0x010a
        /*0d7e*/ 	.byte	0x3f
	.zero		1


	//   ....[71]....
        /*0d80*/ 	.word	0x00016150
        /*0d84*/ 	.word	0x00000016
        /*0d88*/ 	.word	0x00030820
        /*0d8c*/ 	.short	0x010a
        /*0d8e*/ 	.byte	0x3f
	.zero		1


	//   ....[72]....
        /*0d90*/ 	.word	0x000161a0
        /*0d94*/ 	.word	0x00000006
        /*0d98*/ 	.word	0x00030840
        /*0d9c*/ 	.short	0x010a
        /*0d9e*/ 	.byte	0x3f
	.zero		1


	//   ....[73]....
        /*0da0*/ 	.word	0x00016970
        /*0da4*/ 	.word	0x00000006
        /*0da8*/ 	.word	0x00030860
        /*0dac*/ 	.short	0x010a
        /*0dae*/ 	.byte	0x3f
	.zero		1


	//   ....[74]....
        /*0db0*/ 	.word	0x00017200
        /*0db4*/ 	.word	0x00000000
        /*0db8*/ 	.word	0x00030860
        /*0dbc*/ 	.short	0x010a
        /*0dbe*/ 	.byte	0x3f
	.zero		1


	//   ....[75]....
        /*0dc0*/ 	.word	0x00018440
        /*0dc4*/ 	.word	0x00000004
        /*0dc8*/ 	.word	0x00030820
        /*0dcc*/ 	.short	0x010a
        /*0dce*/ 	.byte	0x3f
	.zero		1


	//   ....[76]....
        /*0dd0*/ 	.word	0x000185e0
        /*0dd4*/ 	.word	0x00000005
        /*0dd8*/ 	.word	0x00030840
        /*0ddc*/ 	.short	0x010a
        /*0dde*/ 	.byte	0x3f
	.zero		1


	//   ....[77]....
        /*0de0*/ 	.word	0x00018630
        /*0de4*/ 	.word	0x0000001b
        /*0de8*/ 	.word	0x00030840
        /*0dec*/ 	.short	0x010a
        /*0dee*/ 	.byte	0x3f
	.zero		1


	//   ....[78]....
        /*0df0*/ 	.word	0x00018680
        /*0df4*/ 	.word	0x00000005
        /*0df8*/ 	.word	0x00030860
        /*0dfc*/ 	.short	0x010a
        /*0dfe*/ 	.byte	0x3f
	.zero		1


	//----- nvinfo : EIATTR_NUM_MBARRIERS
	.align		4
.L_797:
        /*0e00*/ 	.byte	0x03, 0x38
        /*0e02*/ 	.short	0x0016


	//----- nvinfo : EIATTR_EXIT_INSTR_OFFSETS
	.align		4
        /*0e04*/ 	.byte	0x04, 0x1c
        /*0e06*/ 	.short	(.L_799 - .L_798)


	//   ....[0]....
.L_798:
        /*0e08*/ 	.word	0x00000990


	//   ....[1]....
        /*0e0c*/ 	.word	0x0000e6f0


	//   ....[2]....
        /*0e10*/ 	.word	0x00014a80


	//----- nvinfo : EIATTR_MAX_THREADS
	.align		4
.L_799:
        /*0e14*/ 	.byte	0x04, 0x05
        /*0e16*/ 	.short	(.L_801 - .L_800)
.L_800:
        /*0e18*/ 	.word	0x00000180
        /*0e1c*/ 	.word	0x00000001
        /*0e20*/ 	.word	0x00000001


	//----- nvinfo : EIATTR_CRS_STACK_SIZE
	.align		4
.L_801:
        /*0e24*/ 	.byte	0x04, 0x1e
        /*0e26*/ 	.short	(.L_803 - .L_802)
.L_802:
        /*0e28*/ 	.word	0x00000000


	//----- nvinfo : EIATTR_CBANK_PARAM_SIZE
	.align		4
.L_803:
        /*0e2c*/ 	.byte	0x03, 0x19
        /*0e2e*/ 	.short	0x0af0


	//----- nvinfo : EIATTR_PARAM_CBANK
	.align		4
        /*0e30*/ 	.byte	0x04, 0x0a
        /*0e32*/ 	.short	(.L_805 - .L_804)
	.align		4
.L_804:
        /*0e34*/ 	.word	index@(.nv.constant0._ZN7cutlass13device_kernelIN5flash11enable_sm90INS1_16FlashAttnFwdSm90INS1_25CollectiveMainloopFwdSm90ILi2EN4cute5tupleIJNS5_1CILi1EEES8_S8_EEENS6_IJNS7_ILi128EEENS7_ILi96EEENS7_ILi192EEEEEELi192ENS_6half_tEfNS_4arch4Sm90ELb1ELb0ELb1ELb1ELb1ELb0ELb0ELb1ELb1ELb1ELb1ELb0EEENS1_21CollectiveEpilogueFwdINS6_IJSA_SC_SB_EEES9_SE_SG_Li256ELb1ELb1ELb1ELb0EEENS1_36VarlenDynamicPersistentTileSchedulerILi128ELi96ELi256ELi128ELb1ELb1ELb1ELb1ELb1ELb1EEEEEEEEEvNT_6ParamsE)
        /*0e38*/ 	.short	0x0210
        /*0e3a*/ 	.short	0x0af0


	//----- nvinfo : EIATTR_SW_WAR
	.align		4
.L_805:
        /*0e3c*/ 	.byte	0x04, 0x36
        /*0e3e*/ 	.short	(.L_807 - .L_806)
.L_806:
        /*0e40*/ 	.word	0x00000008
.L_807:


//--------------------- .nv.info._ZN7cutlass13device_kernelIN5flash11enable_sm90INS1_16FlashAttnFwdSm90INS1_25CollectiveMainloopFwdSm90ILi2EN4cute5tupleIJNS5_1CILi1EEES8_S8_EEENS6_IJNS7_ILi128EEENS7_ILi96EEENS7_ILi192EEEEEELi192ENS_6half_tEfNS_4arch4Sm90ELb1ELb0ELb1ELb1ELb1ELb1ELb0ELb1ELb1ELb1ELb1ELb0EEENS1_21CollectiveEpilogueFwdINS6_IJSA_SC_SB_EEES9_SE_SG_Li256ELb1ELb1ELb1ELb0EEENS1_36VarlenDynamicPersistentTileSchedulerILi128ELi96ELi256ELi128ELb1ELb1ELb1ELb1ELb1ELb1EEEEEEEEEvNT_6ParamsE --------------------------
	.section	.nv.info._ZN7cutlass13device_kernelIN5flash11enable_sm90INS1_16FlashAttnFwdSm90INS1_25CollectiveMainloopFwdSm90ILi2EN4cute5tupleIJNS5_1CILi1EEES8_S8_EEENS6_IJNS7_ILi128EEENS7_ILi96EEENS7_ILi192EEEEEELi192ENS_6half_tEfNS_4arch4Sm90ELb1ELb0ELb1ELb1ELb1ELb1ELb0ELb1ELb1ELb1ELb1ELb0EEENS1_21CollectiveEpilogueFwdINS6_IJSA_SC_SB_EEES9_SE_SG_Li256ELb1ELb1ELb1ELb0EEENS1_36VarlenDynamicPersistentTileSchedulerILi128ELi96ELi256ELi128ELb1ELb1ELb1ELb1ELb1ELb1EEEEEEEEEvNT_6ParamsE,"",@"SHT_CUDA_INFO"
	.sectionflags	@""
	.align	4


	//----- nvinfo : EIATTR_CUDA_API_VERSION
	.align		4
        /*0000*/ 	.byte	0x04, 0x37
        /*0002*/ 	.short	(.L_809 - .L_808)
.L_808:
        /*0004*/ 	.word	0x00000082


	//----- nvinfo : EIATTR_KPARAM_INFO
	.align		4
.L_809:
        /*0008*/ 	.byte	0x04, 0x17
        /*000a*/ 	.short	(.L_811 - .L_810)
.L_810:
        /*000c*/ 	.word	0x00000000
        /*0010*/ 	.short	0x0000
        /*0012*/ 	.short	0x0070
        /*0014*/ 	.byte	0x00, 0xf0, 0x01, 0x2a


	//----- nvinfo : EIATTR_SPARSE_MMA_MASK
	.align		4
.L_811:
        /*0018*/ 	.byte	0x03, 0x50
        /*001a*/ 	.short	0x0000


	//----- nvinfo : EIATTR_MAXREG_COUNT
	.align		4
        /*001c*/ 	.byte	0x03, 0x1b
        /*001e*/ 	.short	0x00a8


	//----- nvinfo : EIATTR_NUM_BARRIERS
	.align		4
        /*0020*/ 	.byte	0x02, 0x4c
        /*0022*/ 	.byte	0x10
	.zero		1


	//----- nvinfo : EIATTR_EXTERNS
	.align		4
        /*0024*/ 	.byte	0x04, 0x0f
        /*0026*/ 	.short	(.L_813 - .L_812)


	//   ....[0]....
	.align		4
.L_812:
        /*0028*/ 	.word	index@(__assertfail)


	//----- nvinfo : EIATTR_ANNOTATIONS
	.align		4
.L_813:
        /*002c*/ 	.byte	0x04, 0x55
        /*002e*/ 	.short	(.L_815 - .L_814)


	//   ....[0]....
.L_814:
        /* <DEDUP_REMOVED lines=70> */


	//----- nvinfo : EIATTR_MERCURY_ISA_VERSION
	.align		4
.L_815:
        /*0478*/ 	.byte	0x03, 0x5f
        /*047a*/ 	.short	0x0101


	//----- nvinfo : EIATTR_UNUSED_LOAD_BYTE_OFFSET
	.align		4
        /*047c*/ 	.byte	0x04, 0x44
        /*047e*/ 	.short	(.L_817 - .L_816)


	//   ....[0]....
.L_816:
        /*0480*/ 	.word	0x00000a50
        /*0484*/ 	.word	0x0000fff0


	//   ....[1]....
        /*0488*/ 	.word	0x0001bf90
        /*048c*/ 	.word	0x0000fff0


	//----- nvinfo : EIATTR_INT_WARP_WIDE_INSTR_OFFSETS
	.align		4
.L_817:
        /*0490*/ 	.byte	0x04, 0x31
        /*0492*/ 	.short	(.L_819 - .L_818)


	//   ....[0]....
.L_818:
        /*0494*/ 	.word	0x00000130


	//   ....[1]....
        /*0498*/ 	.word	0x00000170


	//   ....[2]....
        /*049c*/ 	.word	0x000001e0


	//   ....[3]....
        /*04a0*/ 	.word	0x00023050


	//   ....[4]....
        /*04a4*/ 	.word	0x000230e0


	//   ....[5]....
        /*04a8*/ 	.word	0x00025f50


	//   ....[6]....
        /*04ac*/ 	.word	0x00025fe0


	//----- nvinfo : EIATTR_COOP_GROUP_MASK_REGIDS
	.align		4
.L_819:
        /*04b0*/ 	.byte	0x04, 0x29
        /*04b2*/ 	.short	(.L_821 - .L_820)


	//   ....[0]....
.L_820:
        /*04b4*/ 	.word	0xffffffff


	//   ....[1]....
        /*04b8*/ 	.word	0xffffffff


	//   ....[2]....
        /*04bc*/ 	.word	0xffffffff


	//   ....[3]....
        /*04c0*/ 	.word	0xffffffff


	//   ....[4]....
        /*04c4*/ 	.word	0xffffffff


	//   ....[5]....
        /*04c8*/ 	.word	0xffffffff


	//   ....[6]....
        /*04cc*/ 	.word	0xffffffff


	//   ....[7]....
        /*04d0*/ 	.word	0xffffffff


	//   ....[8]....
        /*04d4*/ 	.word	0xffffffff


	//   ....[9]....
        /*04d8*/ 	.word	0xffffffff


	//   ....[10]....
        /*04dc*/ 	.word	0xffffffff


	//   ....[11]....
        /*04e0*/ 	.word	0xffffffff


	//   ....[12]....
        /*04e4*/ 	.word	0xffffffff


	//   ....[13]....
        /*04e8*/ 	.word	0xffffffff


	//   ....[14]....
        /*04ec*/ 	.word	0xffffffff


	//   ....[15]....
        /*04f0*/ 	.word	0xffffffff


	//   ....[16]....
        /*04f4*/ 	.word	0xffffffff


	//   ....[17]....
        /*04f8*/ 	.word	0xffffffff


	//   ....[18]....
        /*04fc*/ 	.word	0xffffffff


	//   ....[19]....
        /*0500*/ 	.word	0xffffffff


	//   ....[20]....
        /*0504*/ 	.word	0xffffffff


	//   ....[21]....
        /*0508*/ 	.word	0xffffffff


	//   ....[22]....
        /*050c*/ 	.word	0xffffffff


	//   ....[23]....
        /*0510*/ 	.word	0xffffffff


	//   ....[24]....
        /*0514*/ 	.word	0xffffffff


	//   ....[25]....
        /*0518*/ 	.word	0xffffffff


	//   ....[26]....
        /*051c*/ 	.word	0xffffffff


	//   ....[27]....
        /*0520*/ 	.word	0xffffffff


	//   ....[28]....
        /*0524*/ 	.word	0xffffffff


	//   ....[29]....
        /*0528*/ 	.word	0xffffffff


	//   ....[30]....
        /*052c*/ 	.word	0xffffffff


	//   ....[31]....
        /*0530*/ 	.word	0xffffffff


	//   ....[32]....
        /*0534*/ 	.word	0xffffffff


	//   ....[33]....
        /*0538*/ 	.word	0xffffffff


	//   ....[34]....
        /*053c*/ 	.word	0xffffffff


	//   ....[35]....
        /*0540*/ 	.word	0xffffffff


	//   ....[36]....
        /*0544*/ 	.word	0xffffffff


	//   ....[37]....
        /*0548*/ 	.word	0xffffffff


	//   ....[38]....
        /*054c*/ 	.word	0xffffffff


	//   ....[39]....
        /*0550*/ 	.word	0xffffffff


	//   ....[40]....
        /*0554*/ 	.word	0xffffffff


	//   ....[41]....
        /*0558*/ 	.word	0xffffffff


	//   ....[42]....
        /*055c*/ 	.word	0xffffffff


	//   ....[43]....
        /*0560*/ 	.word	0xffffffff


	//   ....[44]....
        /*0564*/ 	.word	0xffffffff


	//   ....[45]....
        /*0568*/ 	.word	0xffffffff


	//   ....[46]....
        /*056c*/ 	.word	0xffffffff


	//   ....[47]....
        /*0570*/ 	.word	0xffffffff


	//   ....[48]....
        /*0574*/ 	.word	0xffffffff


	//   ....[49]....
        /*0578*/ 	.word	0xffffffff


	//   ....[50]....
        /*057c*/ 	.word	0xffffffff


	//   ....[51]....
        /*0580*/ 	.word	0xffffffff


	//   ....[52]....
        /*0584*/ 	.word	0xffffffff


	//   ....[53]....
        /*0588*/ 	.word	0xffffffff


	//   ....[54]....
        /*058c*/ 	.word	0xffffffff


	//   ....[55]....
        /*0590*/ 	.word	0xffffffff


	//   ....[56]....
        /*0594*/ 	.word	0xffffffff


	//   ....[57]....
        /*0598*/ 	.word	0xffffffff


	//   ....[58]....
        /*059c*/ 	.word	0xffffffff


	//   ....[59]....
        /*05a0*/ 	.word	0xffffffff


	//   ....[60]....
        /*05a4*/ 	.word	0xffffffff


	//   ....[61]....
        /*05a8*/ 	.word	0xffffffff


	//   ....[62]....
        /*05ac*/ 	.word	0xffffffff


	//   ....[63]....
        /*05b0*/ 	.word	0xffffffff


	//   ....[64]....
        /*05b4*/ 	.word	0xffffffff


	//   ....[65]....
        /*05b8*/ 	.word	0xffffffff


	//   ....[66]....
        /*05bc*/ 	.word	0xffffffff


	//   ....[67]....
        /*05c0*/ 	.word	0xffffffff


	//   ....[68]....
        /*05c4*/ 	.word	0xffffffff


	//   ....[69]....
        /*05c8*/ 	.word	0xffffffff


	//   ....[70]....
        /*05cc*/ 	.word	0xffffffff


	//   ....[71]....
        /*05d0*/ 	.word	0xffffffff


	//   ....[72]....
        /*05d4*/ 	.word	0xffffffff


	//   ....[73]....
        /*05d8*/ 	.word	0xffffffff


	//   ....[74]....
        /*05dc*/ 	.word	0xffffffff


	//   ....[75]....
        /*05e0*/ 	.word	0xffffffff


	//   ....[76]....
        /*05e4*/ 	.word	0xffffffff


	//   ....[77]....
        /*05e8*/ 	.word	0xffffffff


	//   ....[78]....
        /*05ec*/ 	.word	0xffffffff


	//   ....[79]....
        /*05f0*/ 	.word	0xffffffff


	//   ....[80]....
        /*05f4*/ 	.word	0xffffffff


	//   ....[81]....
        /*05f8*/ 	.word	0xffffffff


	//   ....[82]....
        /*05fc*/ 	.word	0xffffffff


	//   ....[83]....
        /*0600*/ 	.word	0xffffffff


	//   ....[84]....
        /*0604*/ 	.word	0xffffffff


	//   ....[85]....
        /*0608*/ 	.word	0xffffffff


	//   ....[86]....
        /*060c*/ 	.word	0xffffffff


	//   ....[87]....
        /*0610*/ 	.word	0xffffffff


	//   ....[88]....
        /*0614*/ 	.word	0xffffffff


	//   ....[89]....
        /*0618*/ 	.word	0xffffffff


	//   ....[90]....
        /*061c*/ 	.word	0xffffffff


	//   ....[91]....
        /*0620*/ 	.word	0xffffffff


	//   ....[92]....
        /*0624*/ 	.word	0xffffffff


	//   ....[93]....
        /*0628*/ 	.word	0xffffffff


	//   ....[94]....
        /*062c*/ 	.word	0xffffffff


	//   ....[95]....
        /*0630*/ 	.word	0xffffffff


	//   ....[96]....
        /*0634*/ 	.word	0xffffffff


	//   ....[97]....
        /*0638*/ 	.word	0xffffffff


	//   ....[98]....
        /*063c*/ 	.word	0xffffffff


	//   ....[99]....
        /*0640*/ 	.word	0xffffffff


	//   ....[100]....
        /*0644*/ 	.word	0xffffffff


	//   ....[101]....
        /*0648*/ 	.word	0xffffffff


	//   ....[102]....
        /*064c*/ 	.word	0xffffffff


	//   ....[103]....
        /*0650*/ 	.word	0xffffffff


	//   ....[104]....
        /*0654*/ 	.word	0xffffffff


	//   ....[105]....
        /*0658*/ 	.word	0xffffffff


	//   ....[106]....
        /*065c*/ 	.word	0xffffffff


	//   ....[107]....
        /*0660*/ 	.word	0xffffffff


	//   ....[108]....
        /*0664*/ 	.word	0xffffffff


	//   ....[109]....
        /*0668*/ 	.word	0xffffffff


	//   ....[110]....
        /*066c*/ 	.word	0xffffffff


	//   ....[111]....
        /*0670*/ 	.word	0xffffffff


	//   ....[112]....
        /*0674*/ 	.word	0xffffffff


	//   ....[113]....
        /*0678*/ 	.word	0xffffffff


	//   ....[114]....
        /*067c*/ 	.word	0xffffffff


	//   ....[115]....
        /*0680*/ 	.word	0xffffffff


	//   ....[116]....
        /*0684*/ 	.word	0xffffffff


	//   ....[117]....
        /*0688*/ 	.word	0xffffffff


	//   ....[118]....
        /*068c*/ 	.word	0xffffffff


	//   ....[119]....
        /*0690*/ 	.word	0xffffffff


	//   ....[120]....
        /*0694*/ 	.word	0xffffffff


	//   ....[121]....
        /*0698*/ 	.word	0xffffffff


	//   ....[122]....
        /*069c*/ 	.word	0xffffffff


	//   ....[123]....
        /*06a0*/ 	.word	0xffffffff


	//   ....[124]....
        /*06a4*/ 	.word	0xffffffff


	//   ....[125]....
        /*06a8*/ 	.word	0xffffffff


	//   ....[126]....
        /*06ac*/ 	.word	0xffffffff


	//   ....[127]....
        /*06b0*/ 	.word	0xffffffff


	//   ....[128]....
        /*06b4*/ 	.word	0xffffffff


	//   ....[129]....
        /*06b8*/ 	.word	0xffffffff


	//   ....[130]....
        /*06bc*/ 	.word	0xffffffff


	//   ....[131]....
        /*06c0*/ 	.word	0xffffffff


	//   ....[132]....
        /*06c4*/ 	.word	0xffffffff


	//   ....[133]....
        /*06c8*/ 	.word	0xffffffff


	//   ....[134]....
        /*06cc*/ 	.word	0xffffffff


	//   ....[135]....
        /*06d0*/ 	.word	0xffffffff


	//   ....[136]....
        /*06d4*/ 	.word	0xffffffff


	//   ....[137]....
        /*06d8*/ 	.word	0xffffffff


	//   ....[138]....
        /*06dc*/ 	.word	0xffffffff


	//   ....[139]....
        /*06e0*/ 	.word	0xffffffff


	//   ....[140]....
        /*06e4*/ 	.word	0xffffffff


	//   ....[141]....
        /*06e8*/ 	.word	0xffffffff


	//   ....[142]....
        /*06ec*/ 	.word	0xffffffff


	//   ....[143]....
        /*06f0*/ 	.word	0xffffffff


	//   ....[144]....
        /*06f4*/ 	.word	0xffffffff


	//   ....[145]....
        /*06f8*/ 	.word	0xffffffff


	//   ....[146]....
        /*06fc*/ 	.word	0xffffffff


	//   ....[147]....
        /*0700*/ 	.word	0xffffffff


	//   ....[148]....
        /*0704*/ 	.word	0xffffffff


	//   ....[149]....
        /*0708*/ 	.word	0xffffffff


	//   ....[150]....
        /*070c*/ 	.word	0xffffffff


	//   ....[151]....
        /*0710*/ 	.word	0xffffffff


	//   ....[152]....
        /*0714*/ 	.word	0xffffffff


	//   ....[153]....
        /*0718*/ 	.word	0xffffffff


	//   ....[154]....
        /*071c*/ 	.word	0xffffffff


	//   ....[155]....
        /*0720*/ 	.word	0xffffffff


	//   ....[156]....
        /*0724*/ 	.word	0xffffffff


	//   ....[157]....
        /*0728*/ 	.word	0xffffffff


	//   ....[158]....
        /*072c*/ 	.word	0xffffffff


	//   ....[159]....
        /*0730*/ 	.word	0xffffffff


	//   ....[160]....
        /*0734*/ 	.word	0xffffffff


	//   ....[161]....
        /*0738*/ 	.word	0xffffffff


	//   ....[162]....
        /*073c*/ 	.word	0xffffffff


	//   ....[163]....
        /*0740*/ 	.word	0xffffffff


	//   ....[164]....
        /*0744*/ 	.word	0xffffffff


	//   ....[165]....
        /*0748*/ 	.word	0xffffffff


	//   ....[166]....
        /*074c*/ 	.word	0xffffffff


	//   ....[167]....
        /*0750*/ 	.word	0xffffffff


	//   ....[168]....
        /*0754*/ 	.word	0xffffffff


	//   ....[169]....
        /*0758*/ 	.word	0xffffffff


	//   ....[170]....
        /*075c*/ 	.word	0xffffffff


	//   ....[171]....
        /*0760*/ 	.word	0xffffffff


	//   ....[172]....
        /*0764*/ 	.word	0xffffffff


	//   ....[173]....
        /*0768*/ 	.word	0xffffffff


	//   ....[174]....
        /*076c*/ 	.word	0xffffffff


	//   ....[175]....
        /*0770*/ 	.word	0xffffffff


	//   ....[176]....
        /*0774*/ 	.word	0xffffffff


	//   ....[177]....
        /*0778*/ 	.word	0xffffffff


	//   ....[178]....
        /*077c*/ 	.word	0xffffffff


	//   ....[179]....
        /*0780*/ 	.word	0xffffffff


	//   ....[180]....
        /*0784*/ 	.word	0xffffffff


	//   ....[181]....
        /*0788*/ 	.word	0xffffffff


	//   ....[182]....
        /*078c*/ 	.word	0xffffffff


	//   ....[183]....
        /*0790*/ 	.word	0xffffffff


	//   ....[184]....
        /*0794*/ 	.word	0xffffffff


	//   ....[185]....
        /*0798*/ 	.word	0x0500000f


	//   ....[186]....
        /*079c*/ 	.word	0x0500000f


	//   ....[187]....
        /*07a0*/ 	.word	0x0500000f


	//   ....[188]....
        /*07a4*/ 	.word	0x0500000f


	//   ....[189]....
        /*07a8*/ 	.word	0x0500000f


	//   ....[190]....
        /*07ac*/ 	.word	0x0500000f


	//   ....[191]....
        /*07b0*/ 	.word	0x0500000f


	//   ....[192]....
        /*07b4*/ 	.word	0x0500000f


	//   ....[193]....
        /*07b8*/ 	.word	0x0500000f


	//   ....[194]....
        /*07bc*/ 	.word	0x0500000f


	//   ....[195]....
        /*07c0*/ 	.word	0x0500000f


	//   ....[196]....
        /*07c4*/ 	.word	0x0500000f


	//   ....[197]....
        /*07c8*/ 	.word	0x0500000f


	//   ....[198]....
        /*07cc*/ 	.word	0x0500000f


	//   ....[199]....
        /*07d0*/ 	.word	0x0500000f


	//   ....[200]....
        /*07d4*/ 	.word	0x0500000f


	//   ....[201]....
        /*07d8*/ 	.word	0x0500000f


	//   ....[202]....
        /*07dc*/ 	.word	0x0500000f


	//   ....[203]....
        /*07e0*/ 	.word	0x0500000f


	//   ....[204]....
        /*07e4*/ 	.word	0x0500000f


	//   ....[205]....
        /*07e8*/ 	.word	0x0500000f


	//   ....[206]....
        /*07ec*/ 	.word	0x0500000f


	//   ....[207]....
        /*07f0*/ 	.word	0x0500000f


	//   ....[208]....
        /*07f4*/ 	.word	0x0500000f


	//   ....[209]....
        /*07f8*/ 	.word	0x0500000f


	//   ....[210]....
        /*07fc*/ 	.word	0x0500000f


	//   ....[211]....
        /*0800*/ 	.word	0x0500000f


	//   ....[212]....
        /*0804*/ 	.word	0x0500000f


	//   ....[213]....
        /*0808*/ 	.word	0x0500000f


	//   ....[214]....
        /*080c*/ 	.word	0x0500000f


	//   ....[215]....
        /*0810*/ 	.word	0x0500000f


	//   ....[216]....
        /*0814*/ 	.word	0x0500000f


	//   ....[217]....
        /*0818*/ 	.word	0x0500000f


	//   ....[218]....
        /*081c*/ 	.word	0x0500000f


	//   ....[219]....
        /*0820*/ 	.word	0x0500000f


	//   ....[220]....
        /*0824*/ 	.word	0x0500000f


	//   ....[221]....
        /*0828*/ 	.word	0x0500000f


	//   ....[222]....
        /*082c*/ 	.word	0x0500000f


	//   ....[223]....
        /*0830*/ 	.word	0x0500000f


	//   ....[224]....
        /*0834*/ 	.word	0x0500000f


	//   ....[225]....
        /*0838*/ 	.word	0x0500000f


	//   ....[226]....
        /*083c*/ 	.word	0x0500000f


	//   ....[227]....
        /*0840*/ 	.word	0x0500000f


	//   ....[228]....
        /*0844*/ 	.word	0x0500000f


	//   ....[229]....
        /*0848*/ 	.word	0x0500000f


	//   ....[230]....
        /*084c*/ 	.word	0x0500000f


	//   ....[231]....
        /*0850*/ 	.word	0x0500000f


	//   ....[232]....
        /*0854*/ 	.word	0x0500000f


	//   ....[233]....
        /*0858*/ 	.word	0x0500000f


	//   ....[234]....
        /*085c*/ 	.word	0x0500000f


	//   ....[235]....
        /*0860*/ 	.word	0x0500000f


	//   ....[236]....
        /*0864*/ 	.word	0x0500000f


	//   ....[237]....
        /*0868*/ 	.word	0x0500000f


	//   ....[238]....
        /*086c*/ 	.word	0x0500000f


	//   ....[239]....
        /*0870*/ 	.word	0x0500000f


	//   ....[240]....
        /*0874*/ 	.word	0x0500000f


	//   ....[241]....
        /*0878*/ 	.word	0x0500000f


	//   ....[242]....
        /*087c*/ 	.word	0x0500000f


	//   ....[243]....
        /*0880*/ 	.word	0x0500000f


	//   ....[244]....
        /*0884*/ 	.word	0x0500000f


	//   ....[245]....
        /*0888*/ 	.word	0x0500000f


	//   ....[246]....
        /*088c*/ 	.word	0x0500000f


	//   ....[247]....
        /*0890*/ 	.word	0x0500000f


	//   ....[248]....
        /*0894*/ 	.word	0x0500000f


	//   ....[249]....
        /*0898*/ 	.word	0x0500000f


	//   ....[250]....
        /*089c*/ 	.word	0x0500000f


	//   ....[251]....
        /*08a0*/ 	.word	0x0500000f


	//   ....[252]....
        /*08a4*/ 	.word	0x0500000f


	//   ....[253]....
        /*08a8*/ 	.word	0x0500000f


	//   ....[254]....
        /*08ac*/ 	.word	0x0500000f


	//   ....[255]....
        /*08b0*/ 	.word	0x0500000f


	//   ....[0]....
        /*08b4*/ 	.word	0x0500000f


	//   ....[1]....
        /*08b8*/ 	.word	0x0500000f


	//   ....[2]....
        /*08bc*/ 	.word	0x0500000f


	//   ....[3]....
        /*08c0*/ 	.word	0x0500000f


	//   ....[4]....
        /*08c4*/ 	.word	0x0500000f


	//   ....[5]....
        /*08c8*/ 	.word	0x0500000f


	//   ....[6]....
        /*08cc*/ 	.word	0x0500000f


	//   ....[7]....
        /*08d0*/ 	.word	0x0500000f


	//   ....[8]....
        /*08d4*/ 	.word	0x0500000f


	//   ....[9]....
        /*08d8*/ 	.word	0x0500000f


	//   ....[10]....
        /*08dc*/ 	.word	0x0500000f


	//   ....[11]....
        /*08e0*/ 	.word	0x0500000f


	//   ....[12]....
        /*08e4*/ 	.word	0x0500000f


	//   ....[13]....
        /*08e8*/ 	.word	0x0500000f


	//   ....[14]....
        /*08ec*/ 	.word	0x0500000f


	//   ....[15]....
        /*08f0*/ 	.word	0x0500000f


	//   ....[16]....
        /*08f4*/ 	.word	0x0500000f


	//   ....[17]....
        /*08f8*/ 	.word	0x0500000f


	//   ....[18]....
        /*08fc*/ 	.word	0x0500000f


	//   ....[19]....
        /*0900*/ 	.word	0x0500000f


	//   ....[20]....
        /*0904*/ 	.word	0x0500000f


	//   ....[21]....
        /*0908*/ 	.word	0x0500000f


	//   ....[22]....
        /*090c*/ 	.word	0x0500000f


	//   ....[23]....
        /*0910*/ 	.word	0x0500000f


	//   ....[24]....
        /*0914*/ 	.word	0x0500000f


	//   ....[25]....
        /*0918*/ 	.word	0x0500000f


	//   ....[26]....
        /*091c*/ 	.word	0x0500000f


	//   ....[27]....
        /*0920*/ 	.word	0x0500000f


	//   ....[28]....
        /*0924*/ 	.word	0x0500000f


	//   ....[29]....
        /*0928*/ 	.word	0x0500000f


	//   ....[30]....
        /*092c*/ 	.word	0x0500000f


	//   ....[31]....
        /*0930*/ 	.word	0x0500000f


	//   ....[32]....
        /*0934*/ 	.word	0x0500000f


	//   ....[33]....
        /*0938*/ 	.word	0x0500000f


	//   ....[34]....
        /*093c*/ 	.word	0x0500000f


	//   ....[35]....
        /*0940*/ 	.word	0x0500000f


	//   ....[36]....
        /*0944*/ 	.word	0x0500000f


	//   ....[37]....
        /*0948*/ 	.word	0x0500000f


	//   ....[38]....
        /*094c*/ 	.word	0x0500000f


	//   ....[39]....
        /*0950*/ 	.word	0x0500000f


	//   ....[40]....
        /*0954*/ 	.word	0x0500000f


	//   ....[41]....
        /*0958*/ 	.word	0x0500000f


	//----- nvinfo : EIATTR_COOP_GROUP_INSTR_OFFSETS
	.align		4
.L_821:
        /*095c*/ 	.byte	0x04, 0x28
        /*095e*/ 	.short	(.L_823 - .L_822)


	//   ....[0]....
.L_822:
        /*0960*/ 	.word	0x00000060


	//   ....[1]....
        /*0964*/ 	.word	0x00000140


	//   ....[2]....
        /*0968*/ 	.word	0x00000190


	//   ....[3]....
        /*096c*/ 	.word	0x000003c0


	//   ....[4]....
        /*0970*/ 	.word	0x00000520


	//   ....[5]....
        /*0974*/ 	.word	0x00000640


	//   ....[6]....
        /*0978*/ 	.word	0x000007a0


	//   ....[7]....
        /*097c*/ 	.word	0x00003af0


	//   ....[8]....
        /*0980*/ 	.word	0x00003b00


	//   ....[9]....
        /*0984*/ 	.word	0x000050a0


	//   ....[10]....
        /*0988*/ 	.word	0x000050b0


	//   ....[11]....
        /*098c*/ 	.word	0x000070f0


	//   ....[12]....
        /*0990*/ 	.word	0x00007100


	//   ....[13]....
        /*0994*/ 	.word	0x00008800


	//   ....[14]....
        /*0998*/ 	.word	0x00008810


	//   ....[15]....
        /*099c*/ 	.word	0x0000a0d0


	//   ....[16]....
        /*09a0*/ 	.word	0x0000a0e0


	//   ....[17]....
        /*09a4*/ 	.word	0x0000a370


	//   ....[18]....
        /*09a8*/ 	.word	0x0000a380


	//   ....[19]....
        /*09ac*/ 	.word	0x0000a870


	//   ....[20]....
        /*09b0*/ 	.word	0x0000a890


	//   ....[21]....
        /*09b4*/ 	.word	0x0000aae0


	//   ....[22]....
        /*09b8*/ 	.word	0x0000ab00


	//   ....[23]....
        /*09bc*/ 	.word	0x0000b5b0


	//   ....[24]....
        /*09c0*/ 	.word	0x0000bcc0


	//   ....[25]....
        /*09c4*/ 	.word	0x0000bcd0


	//   ....[26]....
        /*09c8*/ 	.word	0x0000bce0


	//   ....[27]....
        /*09cc*/ 	.word	0x0000bcf0


	//   ....[28]....
        /*09d0*/ 	.word	0x0000c540


	//   ....[29]....
        /*09d4*/ 	.word	0x0000c550


	//   ....[30]....
        /*09d8*/ 	.word	0x0000c560


	//   ....[31]....
        /*09dc*/ 	.word	0x0000c570


	//   ....[32]....
        /*09e0*/ 	.word	0x0000f3b0


	//   ....[33]....
        /*09e4*/ 	.word	0x0000f3c0


	//   ....[34]....
        /*09e8*/ 	.word	0x0000f3d0


	//   ....[35]....
        /*09ec*/ 	.word	0x0000f3e0


	//   ....[36]....
        /*09f0*/ 	.word	0x0000fa00


	//   ....[37]....
        /*09f4*/ 	.word	0x0000fa10


	//   ....[38]....
        /*09f8*/ 	.word	0x0000fa20


	//   ....[39]....
        /*09fc*/ 	.word	0x0000fa30


	//   ....[40]....
        /*0a00*/ 	.word	0x00013a80


	//   ....[41]....
        /*0a04*/ 	.word	0x00013fd0


	//   ....[42]....
        /*0a08*/ 	.word	0x00013ff0


	//   ....[43]....
        /*0a0c*/ 	.word	0x00014000


	//   ....[44]....
        /*0a10*/ 	.word	0x000147e0


	//   ....[45]....
        /*0a14*/ 	.word	0x000148f0


	//   ....[46]....
        /*0a18*/ 	.word	0x00016a20


	//   ....[47]....
        /*0a1c*/ 	.word	0x00016a30


	//   ....[48]....
        /*0a20*/ 	.word	0x00017040


	//   ....[49]....
        /*0a24*/ 	.word	0x00017080


	//   ....[50]....
        /*0a28*/ 	.word	0x00017920


	//   ....[51]....
        /*0a2c*/ 	.word	0x00017940


	//   ....[52]....
        /*0a30*/ 	.word	0x00019dd0


	//   ....[53]....
        /*0a34*/ 	.word	0x00019e30


	//   ....[54]....
        /*0a38*/ 	.word	0x0001a100


	//   ....[55]....
        /*0a3c*/ 	.word	0x0001a120


	//   ....[56]....
        /*0a40*/ 	.word	0x0001b460


	//   ....[57]....
        /*0a44*/ 	.word	0x0001b670


	//   ....[58]....
        /*0a48*/ 	.word	0x0001b6f0


	//   ....[59]....
        /*0a4c*/ 	.word	0x0001b700


	//   ....[60]....
        /*0a50*/ 	.word	0x0001cd70


	//   ....[61]....
        /*0a54*/ 	.word	0x0001cd80


	//   ....[62]....
        /*0a58*/ 	.word	0x0001cd90


	//   ....[63]....
        /*0a5c*/ 	.word	0x0001cda0


	//   ....[64]....
        /*0a60*/ 	.word	0x0001d670


	//   ....[65]....
        /*0a64*/ 	.word	0x0001d6a0


	//   ....[66]....
        /*0a68*/ 	.word	0x0001d7f0


	//   ....[67]....
        /*0a6c*/ 	.word	0x0001d810


	//   ....[68]....
        /*0a70*/ 	.word	0x0001d910


	//   ....[69]....
        /*0a74*/ 	.word	0x0001d930


	//   ....[70]....
        /*0a78*/ 	.word	0x0001da40


	//   ....[71]....
        /*0a7c*/ 	.word	0x0001da60


	//   ....[72]....
        /*0a80*/ 	.word	0x0001dfe0


	//   ....[73]....
        /*0a84*/ 	.word	0x0001e020


	//   ....[74]....
        /*0a88*/ 	.word	0x0001e8b0


	//   ....[75]....
        /*0a8c*/ 	.word	0x0001e8c0


	//   ....[76]....
        /*0a90*/ 	.word	0x0001f840


	//   ....[77]....
        /*0a94*/ 	.word	0x0001f870


	//   ....[78]....
        /*0a98*/ 	.word	0x0001f980


	//   ....[79]....
        /*0a9c*/ 	.word	0x0001f9a0


	//   ....[80]....
        /*0aa0*/ 	.word	0x0001faa0


	//   ....[81]....
        /*0aa4*/ 	.word	0x0001fac0


	//   ....[82]....
        /*0aa8*/ 	.word	0x0001fbd0


	//   ....[83]....
        /*0aac*/ 	.word	0x0001fbf0


	//   ....[84]....
        /*0ab0*/ 	.word	0x0001fd80


	//   ....[85]....
        /*0ab4*/ 	.word	0x0001ff90


	//   ....[86]....
        /*0ab8*/ 	.word	0x0001ffc0


	//   ....[87]....
        /*0abc*/ 	.word	0x0001fff0


	//   ....[88]....
        /*0ac0*/ 	.word	0x00020020


	//   ....[89]....
        /*0ac4*/ 	.word	0x00020050


	//   ....[90]....
        /*0ac8*/ 	.word	0x00020080


	//   ....[91]....
        /*0acc*/ 	.word	0x00020210


	//   ....[92]....
        /*0ad0*/ 	.word	0x00020240


	//   ....[93]....
        /*0ad4*/ 	.word	0x00020270


	//   ....[94]....
        /*0ad8*/ 	.word	0x000202a0


	//   ....[95]....
        /*0adc*/ 	.word	0x000202d0


	//   ....[96]....
        /*0ae0*/ 	.word	0x00020300


	//   ....[97]....
        /*0ae4*/ 	.word	0x00020390


	//   ....[98]....
        /*0ae8*/ 	.word	0x000203c0


	//   ....[99]....
        /*0aec*/ 	.word	0x000203d0


	//   ....[100]....
        /*0af0*/ 	.word	0x00020410


	//   ....[101]....
        /*0af4*/ 	.word	0x000218d0


	//   ....[102]....
        /*0af8*/ 	.word	0x00023c10


	//   ....[103]....
        /*0afc*/ 	.word	0x00023c30


	//   ....[104]....
        /*0b00*/ 	.word	0x00023ce0


	//   ....[105]....
        /*0b04*/ 	.word	0x00023d00


	//   ....[106]....
        /*0b08*/ 	.word	0x00023da0


	//   ....[107]....
        /*0b0c*/ 	.word	0x00023dc0


	//   ....[108]....
        /*0b10*/ 	.word	0x00023e60


	//   ....[109]....
        /*0b14*/ 	.word	0x00023e80


	//   ....[110]....
        /*0b18*/ 	.word	0x00023f20


	//   ....[111]....
        /*0b1c*/ 	.word	0x00023f40


	//   ....[112]....
        /*0b20*/ 	.word	0x00023f50


	//   ....[113]....
        /*0b24*/ 	.word	0x00023fe0


	//   ....[114]....
        /*0b28*/ 	.word	0x00024700


	//   ....[115]....
        /*0b2c*/ 	.word	0x00024730


	//   ....[116]....
        /*0b30*/ 	.word	0x00024790


	//   ....[117]....
        /*0b34*/ 	.word	0x000247f0


	//   ....[118]....
        /*0b38*/ 	.word	0x00024830


	//   ....[119]....
        /*0b3c*/ 	.word	0x000248a0


	//   ....[120]....
        /*0b40*/ 	.word	0x000248e0


	//   ....[121]....
        /*0b44*/ 	.word	0x00024950


	//   ....[122]....
        /*0b48*/ 	.word	0x00024990


	//   ....[123]....
        /*0b4c*/ 	.word	0x00024a00


	//   ....[124]....
        /*0b50*/ 	.word	0x00024a40


	//   ....[125]....
        /*0b54*/ 	.word	0x00024ab0


	//   ....[126]....
        /*0b58*/ 	.word	0x00024af0


	//   ....[127]....
        /*0b5c*/ 	.word	0x00024b50


	//   ....[128]....
        /*0b60*/ 	.word	0x00024b70


	//   ....[129]....
        /*0b64*/ 	.word	0x00024ba0


	//   ....[130]....
        /*0b68*/ 	.word	0x000253a0


	//   ....[131]....
        /*0b6c*/ 	.word	0x000253b0


	//   ....[132]....
        /*0b70*/ 	.word	0x000253e0


	//   ....[133]....
        /*0b74*/ 	.word	0x00025430


	//   ....[134]....
        /*0b78*/ 	.word	0x00025440


	//   ....[135]....
        /*0b7c*/ 	.word	0x000254a0


	//   ....[136]....
        /*0b80*/ 	.word	0x000254d0


	//   ....[137]....
        /*0b84*/ 	.word	0x00025510


	//   ....[138]....
        /*0b88*/ 	.word	0x00025540


	//   ....[139]....
        /*0b8c*/ 	.word	0x00025580


	//   ....[140]....
        /*0b90*/ 	.word	0x000255b0


	//   ....[141]....
        /*0b94*/ 	.word	0x000255f0


	//   ....[142]....
        /*0b98*/ 	.word	0x00025890


	//   ....[143]....
        /*0b9c*/ 	.word	0x000258b0


	//   ....[144]....
        /*0ba0*/ 	.word	0x000258c0


	//   ....[145]....
        /*0ba4*/ 	.word	0x00025950


	//   ....[146]....
        /*0ba8*/ 	.word	0x00025960


	//   ....[147]....
        /*0bac*/ 	.word	0x000259f0


	//   ....[148]....
        /*0bb0*/ 	.word	0x00025a00


	//   ....[149]....
        /*0bb4*/ 	.word	0x00025a90


	//   ....[150]....
        /*0bb8*/ 	.word	0x00025aa0


	//   ....[151]....
        /*0bbc*/ 	.word	0x00025b30


	//   ....[152]....
        /*0bc0*/ 	.word	0x00025b40


	//   ....[153]....
        /*0bc4*/ 	.word	0x00025b50


	//   ....[154]....
        /*0bc8*/ 	.word	0x00026140


	//   ....[155]....
        /*0bcc*/ 	.word	0x00026180


	//   ....[156]....
        /*0bd0*/ 	.word	0x000261c0


	//   ....[157]....
        /*0bd4*/ 	.word	0x000261f0


	//   ....[158]....
        /*0bd8*/ 	.word	0x00026280


	//   ....[159]....
        /*0bdc*/ 	.word	0x000262b0


	//   ....[160]....
        /*0be0*/ 	.word	0x00026320


	//   ....[161]....
        /*0be4*/ 	.word	0x00026350


	//   ....[162]....
        /*0be8*/ 	.word	0x000263c0


	//   ....[163]....
        /*0bec*/ 	.word	0x000263e0


	//   ....[164]....
        /*0bf0*/ 	.word	0x00026420


	//   ....[165]....
        /*0bf4*/ 	.word	0x00026470


	//   ....[166]....
        /*0bf8*/ 	.word	0x000268a0


	//   ....[167]....
        /*0bfc*/ 	.word	0x000268d0


	//   ....[168]....
        /*0c00*/ 	.word	0x00026940


	//   ....[169]....
        /*0c04*/ 	.word	0x00026970


	//   ....[170]....
        /*0c08*/ 	.word	0x000269a0


	//   ....[171]....
        /*0c0c*/ 	.word	0x000269d0


	//   ....[172]....
        /*0c10*/ 	.word	0x00026a00


	//   ....[173]....
        /*0c14*/ 	.word	0x00026a30


	//   ....[174]....
        /*0c18*/ 	.word	0x00026bd0


	//   ....[175]....
        /*0c1c*/ 	.word	0x00026c00


	//   ....[176]....
        /*0c20*/ 	.word	0x00026c30


	//   ....[177]....
        /*0c24*/ 	.word	0x00026c60


	//   ....[178]....
        /*0c28*/ 	.word	0x00026c90


	//   ....[179]....
        /*0c2c*/ 	.word	0x00026cc0


	//   ....[180]....
        /*0c30*/ 	.word	0x00026d80


	//   ....[181]....
        /*0c34*/ 	.word	0x00026da0


	//   ....[182]....
        /*0c38*/ 	.word	0x00026dc0


	//   ....[183]....
        /*0c3c*/ 	.word	0x00026e20


	//   ....[184]....
        /*0c40*/ 	.word	0x00027840


	//   ....[185]....
        /*0c44*/ 	.word	0x00027b80


	//   ....[186]....
        /*0c48*/ 	.word	0x00027c10


	//   ....[187]....
        /*0c4c*/ 	.word	0x00027cb0


	//   ....[188]....
        /*0c50*/ 	.word	0x00027d40


	//   ....[189]....
        /*0c54*/ 	.word	0x00027e30


	//   ....[190]....
        /*0c58*/ 	.word	0x00027ec0


	//   ....[191]....
        /*0c5c*/ 	.word	0x00027f60


	//   ....[192]....
        /*0c60*/ 	.word	0x00027ff0


	//   ....[193]....
        /*0c64*/ 	.word	0x000280e0


	//   ....[194]....
        /*0c68*/ 	.word	0x00028170


	//   ....[195]....
        /*0c6c*/ 	.word	0x00028210


	//   ....[196]....
        /*0c70*/ 	.word	0x000282a0


	//   ....[197]....
        /*0c74*/ 	.word	0x00028390


	//   ....[198]....
        /*0c78*/ 	.word	0x00028420


	//   ....[199]....
        /*0c7c*/ 	.word	0x00028470


	//   ....[200]....
        /*0c80*/ 	.word	0x000284c0


	//   ....[201]....
        /*0c84*/ 	.word	0x00028560


	//   ....[202]....
        /*0c88*/ 	.word	0x000285f0


	//   ....[203]....
        /*0c8c*/ 	.word	0x00028640


	//   ....[204]....
        /*0c90*/ 	.word	0x00028690


	//   ....[205]....
        /*0c94*/ 	.word	0x00028780


	//   ....[206]....
        /*0c98*/ 	.word	0x00028810


	//   ....[207]....
        /*0c9c*/ 	.word	0x00028860


	//   ....[208]....
        /*0ca0*/ 	.word	0x000288b0


	//   ....[209]....
        /*0ca4*/ 	.word	0x00028950


	//   ....[210]....
        /*0ca8*/ 	.word	0x000289e0


	//   ....[211]....
        /*0cac*/ 	.word	0x00028a30


	//   ....[212]....
        /*0cb0*/ 	.word	0x00028a80


	//   ....[213]....
        /*0cb4*/ 	.word	0x00028d80


	//   ....[214]....
        /*0cb8*/ 	.word	0x00029060


	//   ....[215]....
        /*0cbc*/ 	.word	0x00029150


	//   ....[216]....
        /*0cc0*/ 	.word	0x000291f0


	//   ....[217]....
        /*0cc4*/ 	.word	0x00029250


	//   ....[218]....
        /*0cc8*/ 	.word	0x00029370


	//   ....[219]....
        /*0ccc*/ 	.word	0x000293d0


	//   ....[220]....
        /*0cd0*/ 	.word	0x000294e0


	//   ....[221]....
        /*0cd4*/ 	.word	0x00029550


	//   ....[222]....
        /*0cd8*/ 	.word	0x00029660


	//   ....[223]....
        /*0cdc*/ 	.word	0x000296d0


	//   ....[224]....
        /*0ce0*/ 	.word	0x000297e0


	//   ....[225]....
        /*0ce4*/ 	.word	0x00029850


	//   ....[226]....
        /*0ce8*/ 	.word	0x00029930


	//   ....[227]....
        /*0cec*/ 	.word	0x00029a30


	//   ....[228]....
        /*0cf0*/ 	.word	0x00029aa0


	//   ....[229]....
        /*0cf4*/ 	.word	0x00029b20


	//   ....[230]....
        /*0cf8*/ 	.word	0x00029bf0


	//   ....[231]....
        /*0cfc*/ 	.word	0x00029c70


	//   ....[232]....
        /*0d00*/ 	.word	0x00029d50


	//   ....[233]....
        /*0d04*/ 	.word	0x00029dd0


	//   ....[234]....
        /*0d08*/ 	.word	0x00029eb0


	//   ....[235]....
        /*0d0c*/ 	.word	0x00029f30


	//   ....[236]....
        /*0d10*/ 	.word	0x0002a010


	//   ....[237]....
        /*0d14*/ 	.word	0x0002a090


	//   ....[238]....
        /*0d18*/ 	.word	0x0002a170


	//   ....[239]....
        /*0d1c*/ 	.word	0x0002a1f0


	//   ....[240]....
        /*0d20*/ 	.word	0x0002a2c0


	//   ....[241]....
        /*0d24*/ 	.word	0x0002a340


	//   ....[242]....
        /*0d28*/ 	.word	0x0002a400


	//   ....[243]....
        /*0d2c*/ 	.word	0x0002a530


	//   ....[244]....
        /*0d30*/ 	.word	0x0002a600


	//   ....[245]....
        /*0d34*/ 	.word	0x0002a660


	//   ....[246]....
        /*0d38*/ 	.word	0x0002a770


	//   ....[247]....
        /*0d3c*/ 	.word	0x0002a7d0


	//   ....[248]....
        /*0d40*/ 	.word	0x0002a8a0


	//   ....[249]....
        /*0d44*/ 	.word	0x0002a900


	//   ....[250]....
        /*0d48*/ 	.word	0x0002a9d0


	//   ....[251]....
        /*0d4c*/ 	.word	0x0002aa30


	//   ....[252]....
        /*0d50*/ 	.word	0x0002ab00


	//   ....[253]....
        /*0d54*/ 	.word	0x0002abf0


	//   ....[254]....
        /*0d58*/ 	.word	0x0002ac80


	//   ....[255]....
        /*0d5c*/ 	.word	0x0002ad70


	//   ....[0]....
        /*0d60*/ 	.word	0x0002ae10


	//   ....[1]....
        /*0d64*/ 	.word	0x0002ae70


	//   ....[2]....
        /*0d68*/ 	.word	0x0002af70


	//   ....[3]....
        /*0d6c*/ 	.word	0x0002afd0


	//   ....[4]....
        /*0d70*/ 	.word	0x0002b0d0


	//   ....[5]....
        /*0d74*/ 	.word	0x0002b130


	//   ....[6]....
        /*0d78*/ 	.word	0x0002b230


	//   ....[7]....
        /*0d7c*/ 	.word	0x0002b290


	//   ....[8]....
        /*0d80*/ 	.word	0x0002b390


	//   ....[9]....
        /*0d84*/ 	.word	0x0002b3f0


	//   ....[10]....
        /*0d88*/ 	.word	0x0002b4c0


	//   ....[11]....
        /*0d8c*/ 	.word	0x0002b600


	//   ....[12]....
        /*0d90*/ 	.word	0x0002b6b0


	//   ....[13]....
        /*0d94*/ 	.word	0x0002b780


	//   ....[14]....
        /*0d98*/ 	.word	0x0002b850


	//   ....[15]....
        /*0d9c*/ 	.word	0x0002b8b0


	//   ....[16]....
        /*0da0*/ 	.word	0x0002b9a0


	//   ....[17]....
        /*0da4*/ 	.word	0x0002ba00


	//   ....[18]....
        /*0da8*/ 	.word	0x0002baf0


	//   ....[19]....
        /*0dac*/ 	.word	0x0002bb50


	//   ....[20]....
        /*0db0*/ 	.word	0x0002bc40


	//   ....[21]....
        /*0db4*/ 	.word	0x0002bca0


	//   ....[22]....
        /*0db8*/ 	.word	0x0002bd80


	//   ....[23]....
        /*0dbc*/ 	.word	0x0002be10


	//   ....[24]....
        /*0dc0*/ 	.word	0x0002beb0


	//   ....[25]....
        /*0dc4*/ 	.word	0x0002c030


	//   ....[26]....
        /*0dc8*/ 	.word	0x0002c0a0


	//   ....[27]....
        /*0dcc*/ 	.word	0x0002c110


	//   ....[28]....
        /*0dd0*/ 	.word	0x0002c180


	//   ....[29]....
        /*0dd4*/ 	.word	0x0002c1f0


	//   ....[30]....
        /*0dd8*/ 	.word	0x0002c270


	//   ....[31]....
        /*0ddc*/ 	.word	0x0002c2f0


	//   ....[32]....
        /*0de0*/ 	.word	0x0002c380


	//   ....[33]....
        /*0de4*/ 	.word	0x0002c3f0


	//   ....[34]....
        /*0de8*/ 	.word	0x0002c460


	//   ....[35]....
        /*0dec*/ 	.word	0x0002c4d0


	//   ....[36]....
        /*0df0*/ 	.word	0x0002c550


	//   ....[37]....
        /*0df4*/ 	.word	0x0002c5c0


	//   ....[38]....
        /*0df8*/ 	.word	0x0002c650


	//   ....[39]....
        /*0dfc*/ 	.word	0x0002c6b0


	//   ....[40]....
        /*0e00*/ 	.word	0x0002c740


	//   ....[41]....
        /*0e04*/ 	.word	0x0002c870


	//----- nvinfo : EIATTR_REG_RECONFIG
	.align		4
.L_823:
        /*0e08*/ 	.byte	0x01, 0x54
	.zero		2


	//----- nvinfo : EIATTR_SYSCALL_OFFSETS
	.align		4
        /*0e0c*/ 	.byte	0x04, 0x46
        /*0e0e*/ 	.short	(.L_825 - .L_824)


	//   ....[0]....
.L_824:
        /*0e10*/ 	.word	0x00001ed0


	//   ....[1]....
        /*0e14*/ 	.word	0x00002020


	//   ....[2]....
        /*0e18*/ 	.word	0x0000b720


	//   ....[3]....
        /*0e1c*/ 	.word	0x0000ba50


	//   ....[4]....
        /*0e20*/ 	.word	0x00023240


	//   ....[5]....
        /*0e24*/ 	.word	0x00023390


	//   ....[6]....
        /*0e28*/ 	.word	0x00023480


	//   ....[7]....
        /*0e2c*/ 	.word	0x000243a0


	//----- nvinfo : EIATTR_MBARRIER_INSTR_OFFSETS
	.align		4
.L_825:
        /*0e30*/ 	.byte	0x04, 0x39
        /*0e32*/ 	.short	(.L_827 - .L_826)


	//   ....[0]....
.L_826:
        /*0e34*/ 	.word	0x00000270
        /*0e38*/ 	.word	0x000000ff
        /*0e3c*/ 	.word	0x00030800
        /*0e40*/ 	.short	0x0100
        /*0e42*/ 	.byte	0x08
	.zero		1


	//   ....[1]....
        /*0e44*/ 	.word	0x00000280
        /*0e48*/ 	.word	0x000000ff
        /*0e4c*/ 	.word	0x00030820
        /*0e50*/ 	.short	0x0100
        /*0e52*/ 	.byte	0x08
	.zero		1


	//   ....[2]....
        /*0e54*/ 	.word	0x00000370
        /*0e58*/ 	.word	0x000000ff
        /*0e5c*/ 	.word	0x00030830
        /*0e60*/ 	.short	0x0100
        /*0e62*/ 	.byte	0x08
	.zero		1


	//   ....[3]....
        /*0e64*/ 	.word	0x00000380
        /*0e68*/ 	.word	0x000000ff
        /*0e6c*/ 	.word	0x00030840
        /*0e70*/ 	.short	0x0100
        /*0e72*/ 	.byte	0x08
	.zero		1


	//   ....[4]....
        /*0e74*/ 	.word	0x00000390
        /*0e78*/ 	.word	0x000000ff
        /*0e7c*/ 	.word	0x00030838
        /*0e80*/ 	.short	0x0100
        /*0e82*/ 	.byte	0x08
	.zero		1


	//   ....[5]....
        /*0e84*/ 	.word	0x000003a0
        /*0e88*/ 	.word	0x000000ff
        /*0e8c*/ 	.word	0x00030848
        /*0e90*/ 	.short	0x0100
        /*0e92*/ 	.byte	0x08
	.zero		1


	//   ....[6]....
        /*0e94*/ 	.word	0x000004d0
        /*0e98*/ 	.word	0x000000ff
        /*0e9c*/ 	.word	0x00030850
        /*0ea0*/ 	.short	0x0100
        /*0ea2*/ 	.byte	0x08
	.zero		1


	//   ....[7]....
        /*0ea4*/ 	.word	0x000004e0
        /*0ea8*/ 	.word	0x000000ff
        /*0eac*/ 	.word	0x00030860
        /*0eb0*/ 	.short	0x0100
        /*0eb2*/ 	.byte	0x08
	.zero		1


	//   ....[8]....
        /*0eb4*/ 	.word	0x000004f0
        /*0eb8*/ 	.word	0x000000ff
        /*0ebc*/ 	.word	0x00030858
        /*0ec0*/ 	.short	0x0100
        /*0ec2*/ 	.byte	0x08
	.zero		1


	//   ....[9]....
        /*0ec4*/ 	.word	0x00000500
        /*0ec8*/ 	.word	0x000000ff
        /*0ecc*/ 	.word	0x00030868
        /*0ed0*/ 	.short	0x0100
        /*0ed2*/ 	.byte	0x08
	.zero		1


	//   ....[10]....
        /*0ed4*/ 	.word	0x000005f0
        /*0ed8*/ 	.word	0x000000ff
        /*0edc*/ 	.word	0x00030870
        /*0ee0*/ 	.short	0x0100
        /*0ee2*/ 	.byte	0x06
	.zero		1


	//   ....[11]....
        /*0ee4*/ 	.word	0x00000600
        /*0ee8*/ 	.word	0x000000ff
        /*0eec*/ 	.word	0x00030880
        /*0ef0*/ 	.short	0x0100
        /*0ef2*/ 	.byte	0x06
	.zero		1


	//   ....[12]....
        /*0ef4*/ 	.word	0x00000610
        /*0ef8*/ 	.word	0x000000ff
        /*0efc*/ 	.word	0x00030878
        /*0f00*/ 	.short	0x0100
        /*0f02*/ 	.byte	0x06
	.zero		1


	//   ....[13]....
        /*0f04*/ 	.word	0x00000620
        /*0f08*/ 	.word	0x000000ff
        /*0f0c*/ 	.word	0x00030888
        /*0f10*/ 	.short	0x0100
        /*0f12*/ 	.byte	0x06
	.zero		1


	//   ....[14]....
        /*0f14*/ 	.word	0x00000750
        /*0f18*/ 	.word	0x000000ff
        /*0f1c*/ 	.word	0x00030890
        /*0f20*/ 	.short	0x0100
        /*0f22*/ 	.byte	0x08
	.zero		1


	//   ....[15]....
        /*0f24*/ 	.word	0x00000760
        /*0f28*/ 	.word	0x000000ff
        /*0f2c*/ 	.word	0x000308a0
        /*0f30*/ 	.short	0x0100
        /*0f32*/ 	.byte	0x08
	.zero		1


	//   ....[16]....
        /*0f34*/ 	.word	0x00000770
        /*0f38*/ 	.word	0x000000ff
        /*0f3c*/ 	.word	0x00030898
        /*0f40*/ 	.short	0x0100
        /*0f42*/ 	.byte	0x08
	.zero		1


	//   ....[17]....
        /*0f44*/ 	.word	0x00000780
        /*0f48*/ 	.word	0x000000ff
        /*0f4c*/ 	.word	0x000308a8
        /*0f50*/ 	.short	0x0100
        /*0f52*/ 	.byte	0x08
	.zero		1


	//   ....[18]....
        /*0f54*/ 	.word	0x000008b0
        /*0f58*/ 	.word	0x000000ff
        /*0f5c*/ 	.word	0x000308b0
        /*0f60*/ 	.short	0x0100
        /*0f62*/ 	.byte	0x08
	.zero		1


	//   ....[19]....
        /*0f64*/ 	.word	0x000008c0
        /*0f68*/ 	.word	0x000000ff
        /*0f6c*/ 	.word	0x000308c0
        /*0f70*/ 	.short	0x0100
        /*0f72*/ 	.byte	0x08
	.zero		1


	//   ....[20]....
        /*0f74*/ 	.word	0x000008d0
        /*0f78*/ 	.word	0x000000ff
        /*0f7c*/ 	.word	0x000308b8
        /*0f80*/ 	.short	0x0100
        /*0f82*/ 	.byte	0x08
	.zero		1


	//   ....[21]....
        /*0f84*/ 	.word	0x000008e0
        /*0f88*/ 	.word	0x000000ff
        /*0f8c*/ 	.word	0x000308c8
        /*0f90*/ 	.short	0x0100
        /*0f92*/ 	.byte	0x08
	.zero		1


	//   ....[22]....
        /*0f94*/ 	.word	0x00003aa0
        /*0f98*/ 	.word	0x00000056
        /*0f9c*/ 	.word	0x00030890
        /*0fa0*/ 	.short	0x010a
        /*0fa2*/ 	.byte	0x3f
	.zero		1


	//   ....[23]....
        /*0fa4*/ 	.word	0x00007080
        /*0fa8*/ 	.word	0x00000056
        /*0fac*/ 	.word	0x00030890
        /*0fb0*/ 	.short	0x010a
        /*0fb2*/ 	.byte	0x3f
	.zero		1


	//   ....[24]....
        /*0fb4*/ 	.word	0x00009f30
        /*0fb8*/ 	.word	0x00000056
        /*0fbc*/ 	.word	0x00030890
        /*0fc0*/ 	.short	0x010a
        /*0fc2*/ 	.byte	0x3f
	.zero		1


	//   ....[25]....
        /*0fc4*/ 	.word	0x0000a6d0
        /*0fc8*/ 	.word	0x0000000b
        /*0fcc*/ 	.word	0x00000000
        /*0fd0*/ 	.short	0x0101
        /*0fd2*/ 	.byte	0x3f
	.zero		1


	//   ....[26]....
        /*0fd4*/ 	.word	0x0000a710
        /*0fd8*/ 	.word	0x00000056
        /*0fdc*/ 	.word	0x000308b0
        /*0fe0*/ 	.short	0x010a
        /*0fe2*/ 	.byte	0x3f
	.zero		1


	//   ....[27]....
        /*0fe4*/ 	.word	0x0000ae00
        /*0fe8*/ 	.word	0x00000056
        /*0fec*/ 	.word	0x00000000
        /*0ff0*/ 	.short	0x0101
        /*0ff2*/ 	.byte	0x3f
	.zero		1


	//   ....[28]....
        /*0ff4*/ 	.word	0x0000b7b0
        /*0ff8*/ 	.word	0x00000002
        /*0ffc*/ 	.word	0x00030800
        /*1000*/ 	.short	0x010a
        /*1002*/ 	.byte	0x3f
	.zero		1


	//   ....[29]....
        /*1004*/ 	.word	0x0000b800
        /*1008*/ 	.word	0x00000002
        /*100c*/ 	.word	0x00030800
        /*1010*/ 	.short	0x010a
        /*1012*/ 	.byte	0x3f
	.zero		1


	//   ....[30]....
        /*1014*/ 	.word	0x0000cd80
        /*1018*/ 	.word	0x00000002
        /*101c*/ 	.word	0x00030800
        /*1020*/ 	.short	0x010a
        /*1022*/ 	.byte	0x3f
	.zero		1


	//   ....[31]....
        /*1024*/ 	.word	0x0000ff60
        /*1028*/ 	.word	0x00000002
        /*102c*/ 	.word	0x00030800
        /*1030*/ 	.short	0x010a
        /*1032*/ 	.byte	0x3f
	.zero		1


	//   ....[32]....
        /*1034*/ 	.word	0x00012a10
        /*1038*/ 	.word	0x00000008
        /*103c*/ 	.word	0x00030830
        /*1040*/ 	.short	0x010a
        /*1042*/ 	.byte	0x3f
	.zero		1


	//   ....[33]....
        /*1044*/ 	.word	0x00012a50
        /*1048*/ 	.word	0x00000008
        /*104c*/ 	.word	0x00030830
        /*1050*/ 	.short	0x010a
        /*1052*/ 	.byte	0x3f
	.zero		1


	//   ....[34]....
        /*1054*/ 	.word	0x00014800
        /*1058*/ 	.word	0x0000001d
        /*105c*/ 	.word	0x00000000
        /*1060*/ 	.short	0x0101
        /*1062*/ 	.byte	0x3f
	.zero		1


	//   ....[35]....
        /*1064*/ 	.word	0x00015450
        /*1068*/ 	.word	0x00000000
        /*106c*/ 	.word	0x00030830
        /*1070*/ 	.short	0x010a
        /*1072*/ 	.byte	0x3f
	.zero		1


	//   ....[36]....
        /*1074*/ 	.word	0x000154d0
        /*1078*/ 	.word	0x00000000
        /*107c*/ 	.word	0x00030830
        /*1080*/ 	.short	0x010a
        /*1082*/ 	.byte	0x3f
	.zero		1


	//   ....[37]....
        /*1084*/ 	.word	0x00016360
        /*1088*/ 	.word	0x0000000d
        /*108c*/ 	.word	0x00030850
        /*1090*/ 	.short	0x010a
        /*1092*/ 	.byte	0x3f
	.zero		1


	//   ....[38]....
        /*1094*/ 	.word	0x000163b0
        /*1098*/ 	.word	0x0000000d
        /*109c*/ 	.word	0x00030850
        /*10a0*/ 	.short	0x010a
        /*10a2*/ 	.byte	0x3f
	.zero		1


	//   ....[39]....
        /*10a4*/ 	.word	0x00016720
        /*10a8*/ 	.word	0x00000000
        /*10ac*/ 	.word	0x00000000
        /*10b0*/ 	.short	0x0101
        /*10b2*/ 	.byte	0x3f
	.zero		1


	//   ....[40]....
        /*10b4*/ 	.word	0x00018210
        /*10b8*/ 	.word	0x0000000d
        /*10bc*/ 	.word	0x00000000
        /*10c0*/ 	.short	0x0101
        /*10c2*/ 	.byte	0x3f
	.zero		1


	//   ....[41]....
        /*10c4*/ 	.word	0x000184e0
        /*10c8*/ 	.word	0x00000003
        /*10cc*/ 	.word	0x00030830
        /*10d0*/ 	.short	0x010a
        /*10d2*/ 	.byte	0x3f
	.zero		1


	//   ....[42]....
        /*10d4*/ 	.word	0x00018560
        /*10d8*/ 	.word	0x00000003
        /*10dc*/ 	.word	0x00030830
        /*10e0*/ 	.short	0x010a
        /*10e2*/ 	.byte	0x3f
	.zero		1


	//   ....[43]....
        /*10e4*/ 	.word	0x000193f0
        /*10e8*/ 	.word	0x0000000d
        /*10ec*/ 	.word	0x00030850
        /*10f0*/ 	.short	0x010a
        /*10f2*/ 	.byte	0x3f
	.zero		1


	//   ....[44]....
        /*10f4*/ 	.word	0x00019440
        /*10f8*/ 	.word	0x0000000d
        /*10fc*/ 	.word	0x00030850
        /*1100*/ 	.short	0x010a
        /*1102*/ 	.byte	0x3f
	.zero		1


	//   ....[45]....
        /*1104*/ 	.word	0x00019870
        /*1108*/ 	.word	0x00000000
        /*110c*/ 	.word	0x00000000
        /*1110*/ 	.short	0x0101
        /*1112*/ 	.byte	0x3f
	.zero		1


	//   ....[46]....
        /*1114*/ 	.word	0x0001ab60
        /*1118*/ 	.word	0x0000000d
        /*111c*/ 	.word	0x00000000
        /*1120*/ 	.short	0x0101
        /*1122*/ 	.byte	0x3f
	.zero		1


	//   ....[47]....
        /*1124*/ 	.word	0x0001b360
        /*1128*/ 	.word	0x0000000a
        /*112c*/ 	.word	0x00030850
        /*1130*/ 	.short	0x010a
        /*1132*/ 	.byte	0x3f
	.zero		1


	//   ....[48]....
        /*1134*/ 	.word	0x0001b400
        /*1138*/ 	.word	0x0000000a
        /*113c*/ 	.word	0x00030850
        /*1140*/ 	.short	0x010a
        /*1142*/ 	.byte	0x3f
	.zero		1


	//   ....[49]....
        /*1144*/ 	.word	0x0001b900
        /*1148*/ 	.word	0x00000003
        /*114c*/ 	.word	0x00000000
        /*1150*/ 	.short	0x0101
        /*1152*/ 	.byte	0x3f
	.zero		1


	//   ....[50]....
        /*1154*/ 	.word	0x0001d6b0
        /*1158*/ 	.word	0x00000000
        /*115c*/ 	.word	0x00000000
        /*1160*/ 	.short	0x0101
        /*1162*/ 	.byte	0x3f
	.zero		1


	//   ....[51]....
        /*1164*/ 	.word	0x0001de20
        /*1168*/ 	.word	0x00000004
        /*116c*/ 	.word	0x00000000
        /*1170*/ 	.short	0x0101
        /*1172*/ 	.byte	0x3f
	.zero		1


	//   ....[52]....
        /*1174*/ 	.word	0x000219b0
        /*1178*/ 	.word	0x00000016
        /*117c*/ 	.word	0x00030820
        /*1180*/ 	.short	0x010a
        /*1182*/ 	.byte	0x3f
	.zero		1


	//   ....[53]....
        /*1184*/ 	.word	0x00021a40
        /*1188*/ 	.word	0x0000000c
        /*118c*/ 	.word	0x000308a0
        /*1190*/ 	.short	0x010a
        /*1192*/ 	.byte	0x3f
	.zero		1


	//   ....[54]....
        /*1194*/ 	.word	0x00021e90
        /*1198*/ 	.word	0x0000000c
        /*119c*/ 	.word	0x000308c0
        /*11a0*/ 	.short	0x010a
        /*11a2*/ 	.byte	0x3f
	.zero		1


	//   ....[55]....
        /*11a4*/ 	.word	0x000223b0
        /*11a8*/ 	.word	0x0000000b
        /*11ac*/ 	.word	0x000308a0
        /*11b0*/ 	.short	0x010a
        /*11b2*/ 	.byte	0x3f
	.zero		1


	//   ....[56]....
        /*11b4*/ 	.word	0x000227f0
        /*11b8*/ 	.word	0x0000000b
        /*11bc*/ 	.word	0x000308c0
        /*11c0*/ 	.short	0x010a
        /*11c2*/ 	.byte	0x3f
	.zero		1


	//   ....[57]....
        /*11c4*/ 	.word	0x00023a00
        /*11c8*/ 	.word	0x00000007
        /*11cc*/ 	.word	0x00030840
        /*11d0*/ 	.short	0x010a
        /*11d2*/ 	.byte	0x3f
	.zero		1


	//   ....[58]....
        /*11d4*/ 	.word	0x000240a0
        /*11d8*/ 	.word	0x00000007
        /*11dc*/ 	.word	0x00030830
        /*11e0*/ 	.short	0x0107
        /*11e2*/ 	.byte	0x3f
	.zero		1


	//   ....[59]....
        /*11e4*/ 	.word	0x00024170
        /*11e8*/ 	.word	0x00000007
        /*11ec*/ 	.word	0x00030830
        /*11f0*/ 	.short	0x0101
        /*11f2*/ 	.byte	0x3f
	.zero		1


	//   ....[60]....
        /*11f4*/ 	.word	0x00024cc0
        /*11f8*/ 	.word	0x00000016
        /*11fc*/ 	.word	0x00030800
        /*1200*/ 	.short	0x0107
        /*1202*/ 	.byte	0x3f
	.zero		1


	//   ....[61]....
        /*1204*/ 	.word	0x00024dd0
        /*1208*/ 	.word	0x00000016
        /*120c*/ 	.word	0x00030800
        /*1210*/ 	.short	0x0101
        /*1212*/ 	.byte	0x3f
	.zero		1


	//   ....[62]....
        /*1214*/ 	.word	0x00024df0
        /*1218*/ 	.word	0x00000016
        /*121c*/ 	.word	0x00030820
        /*1220*/ 	.short	0x010a
        /*1222*/ 	.byte	0x3f
	.zero		1


	//   ....[63]....
        /*1224*/ 	.word	0x000251c0
        /*1228*/ 	.word	0x00000007
        /*122c*/ 	.word	0x00030840
        /*1230*/ 	.short	0x010a
        /*1232*/ 	.byte	0x3f
	.zero		1


	//   ....[64]....
        /*1234*/ 	.word	0x000256b0
        /*1238*/ 	.word	0x00000007
        /*123c*/ 	.word	0x00030830
        /*1240*/ 	.short	0x0107
        /*1242*/ 	.byte	0x3f
	.zero		1


	//   ....[65]....
        /*1244*/ 	.word	0x00025770
        /*1248*/ 	.word	0x00000007
        /*124c*/ 	.word	0x00030830
        /*1250*/ 	.short	0x0101
        /*1252*/ 	.byte	0x3f
	.zero		1


	//   ....[66]....
        /*1254*/ 	.word	0x000257d0
        /*1258*/ 	.word	0x00000006
        /*125c*/ 	.word	0x00030860
        /*1260*/ 	.short	0x010a
        /*1262*/ 	.byte	0x3f
	.zero		1


	//   ....[67]....
        /*1264*/ 	.word	0x00025d40
        /*1268*/ 	.word	0x00000006
        /*126c*/ 	.word	0x00030850
        /*1270*/ 	.short	0x0107
        /*1272*/ 	.byte	0x3f
	.zero		1


	//   ....[68]....
        /*1274*/ 	.word	0x00025e70
        /*1278*/ 	.word	0x00000006
        /*127c*/ 	.word	0x00030850
        /*1280*/ 	.short	0x0101
        /*1282*/ 	.byte	0x3f
	.zero		1


	//   ....[69]....
        /*1284*/ 	.word	0x00026090
        /*1288*/ 	.word	0x00000000
        /*128c*/ 	.word	0x00030860
        /*1290*/ 	.short	0x010a
        /*1292*/ 	.byte	0x3f
	.zero		1


	//   ....[70]....
        /*1294*/ 	.word	0x000265a0
        /*1298*/ 	.word	0x00000000
        /*129c*/ 	.word	0x00030850
        /*12a0*/ 	.short	0x0107
        /*12a2*/ 	.byte	0x3f
	.zero		1


	//   ....[71]....
        /*12a4*/ 	.word	0x00026660
        /*12a8*/ 	.word	0x00000000
        /*12ac*/ 	.word	0x00030850
        /*12b0*/ 	.short	0x0101
        /*12b2*/ 	.byte	0x3f
	.zero		1


	//   ....[72]....
        /*12b4*/ 	.word	0x000277c0
        /*12b8*/ 	.word	0x00000007
        /*12bc*/ 	.word	0x00030820
        /*12c0*/ 	.short	0x010a
        /*12c2*/ 	.byte	0x3f
	.zero		1


	//   ....[73]....
        /*12c4*/ 	.word	0x00027950
        /*12c8*/ 	.word	0x00000005
        /*12cc*/ 	.word	0x00030840
        /*12d0*/ 	.short	0x010a
        /*12d2*/ 	.byte	0x3f
	.zero		1


	//   ....[74]....
        /*12d4*/ 	.word	0x000279f0
        /*12d8*/ 	.word	0x00000003
        /*12dc*/ 	.word	0x00030840
        /*12e0*/ 	.short	0x010a
        /*12e2*/ 	.byte	0x3f
	.zero		1


	//   ....[75]....
        /*12e4*/ 	.word	0x00027a30
        /*12e8*/ 	.word	0x00000005
        /*12ec*/ 	.word	0x00030860
        /*12f0*/ 	.short	0x010a
        /*12f2*/ 	.byte	0x3f
	.zero		1


	//   ....[76]....
        /*12f4*/ 	.word	0x00027a70
        /*12f8*/ 	.word	0x00000003
        /*12fc*/ 	.word	0x00030860
        /*1300*/ 	.short	0x010a
        /*1302*/ 	.byte	0x3f
	.zero		1


	//   ....[77]....
        /*1304*/ 	.word	0x00027ad0
        /*1308*/ 	.word	0x00000056
        /*130c*/ 	.word	0x00030890
        /*1310*/ 	.short	0x010a
        /*1312*/ 	.byte	0x3f
	.zero		1


	//   ....[78]....
        /*1314*/ 	.word	0x00027d80
        /*1318*/ 	.word	0x00000056
        /*131c*/ 	.word	0x00030890
        /*1320*/ 	.short	0x010a
        /*1322*/ 	.byte	0x3f
	.zero		1


	//   ....[79]....
        /*1324*/ 	.word	0x00028030
        /*1328*/ 	.word	0x00000056
        /*132c*/ 	.word	0x00030890
        /*1330*/ 	.short	0x010a
        /*1332*/ 	.byte	0x3f
	.zero		1


	//   ....[80]....
        /*1334*/ 	.word	0x000282e0
        /*1338*/ 	.word	0x00000056
        /*133c*/ 	.word	0x000308b0
        /*1340*/ 	.short	0x010a
        /*1342*/ 	.byte	0x3f
	.zero		1


	//   ....[81]....
        /*1344*/ 	.word	0x000286d0
        /*1348*/ 	.word	0x00000002
        /*134c*/ 	.word	0x00030800
        /*1350*/ 	.short	0x010a
        /*1352*/ 	.byte	0x3f
	.zero		1


	//   ....[82]....
        /*1354*/ 	.word	0x00028ac0
        /*1358*/ 	.word	0x00000002
        /*135c*/ 	.word	0x00030800
        /*1360*/ 	.short	0x010a
        /*1362*/ 	.byte	0x3f
	.zero		1


	//   ....[83]....
        /*1364*/ 	.word	0x00028b10
        /*1368*/ 	.word	0x00000008
        /*136c*/ 	.word	0x00030830
        /*1370*/ 	.short	0x010a
        /*1372*/ 	.byte	0x3f
	.zero		1


	//   ....[84]....
        /*1374*/ 	.word	0x00028b60
        /*1378*/ 	.word	0x00000000
        /*137c*/ 	.word	0x00030830
        /*1380*/ 	.short	0x010a
        /*1382*/ 	.byte	0x3f
	.zero		1


	//   ....[85]....
        /*1384*/ 	.word	0x00028bb0
        /*1388*/ 	.word	0x0000000d
        /*138c*/ 	.word	0x00030850
        /*1390*/ 	.short	0x010a
        /*1392*/ 	.byte	0x3f
	.zero		1


	//   ....[86]....
        /*1394*/ 	.word	0x00028c00
        /*1398*/ 	.word	0x00000003
        /*139c*/ 	.word	0x00030830
        /*13a0*/ 	.short	0x010a
        /*13a2*/ 	.byte	0x3f
	.zero		1


	//   ....[87]....
        /*13a4*/ 	.word	0x00028c50
        /*13a8*/ 	.word	0x0000000d
        /*13ac*/ 	.word	0x00030850
        /*13b0*/ 	.short	0x010a
        /*13b2*/ 	.byte	0x3f
	.zero		1


	//   ....[88]....
        /*13b4*/ 	.word	0x00028ca0
        /*13b8*/ 	.word	0x0000000a
        /*13bc*/ 	.word	0x00030850
        /*13c0*/ 	.short	0x010a
        /*13c2*/ 	.byte	0x3f
	.zero		1


	//   ....[89]....
        /*13c4*/ 	.word	0x00028e40
        /*13c8*/ 	.word	0x00000016
        /*13cc*/ 	.word	0x00030820
        /*13d0*/ 	.short	0x010a
        /*13d2*/ 	.byte	0x3f
	.zero		1


	//   ....[90]....
        /*13d4*/ 	.word	0x00028e90
        /*13d8*/ 	.word	0x0000000c
        /*13dc*/ 	.word	0x000308a0
        /*13e0*/ 	.short	0x010a
        /*13e2*/ 	.byte	0x3f
	.zero		1


	//   ....[91]....
        /*13e4*/ 	.word	0x00028ee0
        /*13e8*/ 	.word	0x0000000c
        /*13ec*/ 	.word	0x000308c0
        /*13f0*/ 	.short	0x010a
        /*13f2*/ 	.byte	0x3f
	.zero		1


	//   ....[92]....
        /*13f4*/ 	.word	0x00028f30
        /*13f8*/ 	.word	0x0000000b
        /*13fc*/ 	.word	0x000308a0
        /*1400*/ 	.short	0x010a
        /*1402*/ 	.byte	0x3f
	.zero		1


	//   ....[93]....
        /*1404*/ 	.word	0x00028f80
        /*1408*/ 	.word	0x0000000b
        /*140c*/ 	.word	0x000308c0
        /*1410*/ 	.short	0x010a
        /*1412*/ 	.byte	0x3f
	.zero		1


	//   ....[94]....
        /*1414*/ 	.word	0x000290a0
        /*1418*/ 	.word	0x00000007
        /*141c*/ 	.word	0x00030840
        /*1420*/ 	.short	0x010a
        /*1422*/ 	.byte	0x3f
	.zero		1


	//   ....[95]....
        /*1424*/ 	.word	0x0002a430
        /*1428*/ 	.word	0x00000016
        /*142c*/ 	.word	0x00030820
        /*1430*/ 	.short	0x010a
        /*1432*/ 	.byte	0x3f
	.zero		1


	//   ....[96]....
        /*1434*/ 	.word	0x0002a480
        /*1438*/ 	.word	0x00000007
        /*143c*/ 	.word	0x00030840
        /*1440*/ 	.short	0x010a
        /*1442*/ 	.byte	0x3f
	.zero		1


	//   ....[97]....
        /*1444*/ 	.word	0x0002acc0
        /*1448*/ 	.word	0x00000006
        /*144c*/ 	.word	0x00030860
        /*1450*/ 	.short	0x010a
        /*1452*/ 	.byte	0x3f
	.zero		1


	//   ....[98]....
        /*1454*/ 	.word	0x0002b550
        /*1458*/ 	.word	0x00000000
        /*145c*/ 	.word	0x00030860
        /*1460*/ 	.short	0x010a
        /*1462*/ 	.byte	0x3f
	.zero		1


	//   ....[99]....
        /*1464*/ 	.word	0x0002c790
        /*1468*/ 	.word	0x00000007
        /*146c*/ 	.word	0x00030820
        /*1470*/ 	.short	0x010a
        /*1472*/ 	.byte	0x3f
	.zero		1


	//   ....[100]....
        /*1474*/ 	.word	0x0002c930
        /*1478*/ 	.word	0x00000005
        /*147c*/ 	.word	0x00030840
        /*1480*/ 	.short	0x010a
        /*1482*/ 	.byte	0x3f
	.zero		1


	//   ....[101]....
        /*1484*/ 	.word	0x0002c980
        /*1488*/ 	.word	0x00000003
        /*148c*/ 	.word	0x00030840
        /*1490*/ 	.short	0x010a
        /*1492*/ 	.byte	0x3f
	.zero		1


	//   ....[102]....
        /*1494*/ 	.word	0x0002c9d0
        /*1498*/ 	.word	0x00000005
        /*149c*/ 	.word	0x00030860
        /*14a0*/ 	.short	0x010a
        /*14a2*/ 	.byte	0x3f
	.zero		1


	//----- nvinfo : EIATTR_NUM_MBARRIERS
	.align		4
.L_827:
        /*14a4*/ 	.byte	0x03, 0x38
        /*14a6*/ 	.short	0x0016


	//----- nvinfo : EIATTR_EXIT_INSTR_OFFSETS
	.align		4
        /*14a8*/ 	.byte	0x04, 0x1c
        /*14aa*/ 	.short	(.L_829 - .L_828)


	//   ....[0]....
.L_828:
        /*14ac*/ 	.word	0x00027ac0


	//----- nvinfo : EIATTR_MAX_THREADS
	.align		4
.L_829:
        /*14b0*/ 	.byte	0x04, 0x05
        /*14b2*/ 	.short	(.L_831 - .L_830)
.L_830:
        /*14b4*/ 	.word	0x00000180
        /*14b8*/ 	.word	0x00000001
        /*14bc*/ 	.word	0x00000001


	//----- nvinfo : EIATTR_CRS_STACK_SIZE
	.align		4
.L_831:
        /*14c0*/ 	.byte	0x04, 0x1e
        /*14c2*/ 	.short	(.L_833 - .L_832)
.L_832:
        /*14c4*/ 	.word	0x00000000


	//----- nvinfo : EIATTR_CBANK_PARAM_SIZE
	.align		4
.L_833:
        /*14c8*/ 	.byte	0x03, 0x19
        /*14ca*/ 	.short	0x0af0


	//----- nvinfo : EIATTR_PARAM_CBANK
	.align		4
        /*14cc*/ 	.byte	0x04, 0x0a
        /*14ce*/ 	.short	(.L_835 - .L_834)
	.align		4
.L_834:
        /*14d0*/ 	.word	index@(.nv.constant0._ZN7cutlass13device_kernelIN5flash11enable_sm90INS1_16FlashAttnFwdSm90INS1_25CollectiveMainloopFwdSm90ILi2EN4cute5tupleIJNS5_1CILi1EEES8_S8_EEENS6_IJNS7_ILi128EEENS7_ILi96EEENS7_ILi192EEEEEELi192ENS_6half_tEfNS_4arch4Sm90ELb1ELb0ELb1ELb1ELb1ELb1ELb0ELb1ELb1ELb1ELb1ELb0EEENS1_21CollectiveEpilogueFwdINS6_IJSA_SC_SB_EEES9_SE_SG_Li256ELb1ELb1ELb1ELb0EEENS1_36VarlenDynamicPersistentTileSchedulerILi128ELi96ELi256ELi128ELb1ELb1ELb1ELb1ELb1ELb1EEEEEEEEEvNT_6ParamsE)
        /*14d4*/ 	.short	0x0210
        /*14d6*/ 	.short	0x0af0


	//----- nvinfo : EIATTR_SW_WAR
	.align		4
.L_835:
        /*14d8*/ 	.byte	0x04, 0x36
        /*14da*/ 	.short	(.L_837 - .L_836)
.L_836:
        /*14dc*/ 	.word	0x00000008
.L_837:


//--------------------- .nv.info._ZN7cutlass13device_kernelIN5flash11enable_sm90INS1_16FlashAttnFwdSm90INS1_25CollectiveMainloopFwdSm90ILi2EN4cute5tupleIJNS5_1CILi1EEES8_S8_EEENS6_IJNS7_ILi128EEESA_SA_EEELi128ENS_6half_tEfNS_4arch4Sm90ELb0ELb0ELb1ELb0ELb1ELb0ELb0ELb1ELb1ELb1ELb1ELb0EEENS1_21CollectiveEpilogueFwdISB_S9_SC_SE_Li256ELb0ELb1ELb1ELb0EEENS1_19SingleTileSchedulerILb0ELb1ELb1ELi128EEEEEEEEEvNT_6ParamsE --------------------------
	.section	.nv.info._ZN7cutlass13device_kernelIN5flash11enable_sm90INS1_16FlashAttnFwdSm90INS1_25CollectiveMainloopFwdSm90ILi2EN4cute5tupleIJNS5_1CILi1EEES8_S8_EEENS6_IJNS7_ILi128EEESA_SA_EEELi128ENS_6half_tEfNS_4arch4Sm90ELb0ELb0ELb1ELb0ELb1ELb0ELb0ELb1ELb1ELb1ELb1ELb0EEENS1_21CollectiveEpilogueFwdISB_S9_SC_SE_Li256ELb0ELb1ELb1ELb0EEENS1_19SingleTileSchedulerILb0ELb1ELb1ELi128EEEEEEEEEvNT_6ParamsE,"",@"SHT_CUDA_INFO"
	.sectionflags	@""
	.align	4


	//----- nvinfo : EIATTR_CUDA_API_VERSION
	.align		4
        /*0000*/ 	.byte	0x04, 0x37
        /*0002*/ 	.short	(.L_839 - .L_838)
.L_838:
        /*0004*/ 	.word	0x00000082


	//----- nvinfo : EIATTR_KPARAM_INFO
	.align		4
.L_839:
        /*0008*/ 	.byte	0x04, 0x17
        /*000a*/ 	.short	(.L_841 - .L_840)
.L_840:
        /*000c*/ 	.word	0x00000000
        /*0010*/ 	.short	0x0000
        /*0012*/ 	.short	0x0070
        /*0014*/ 	.byte	0x00, 0xf0, 0x01, 0x28


	//----- nvinfo : EIATTR_SPARSE_MMA_MASK
	.align		4
.L_841:
        /*0018*/ 	.byte	0x03, 0x50
        /*001a*/ 	.short	0x0000


	//----- nvinfo : EIATTR_MAXREG_COUNT
	.align		4
        /*001c*/ 	.byte	0x03, 0x1b
        /*001e*/ 	.short	0x00a8


	//----- nvinfo : EIATTR_NUM_BARRIERS
	.align		4
        /*0020*/ 	.byte	0x02, 0x4c
        /*0022*/ 	.byte	0x10
	.zero		1


	//----- nvinfo : EIATTR_EXTERNS
	.align		4
        /*0024*/ 	.byte	0x04, 0x0f
        /*0026*/ 	.short	(.L_843 - .L_842)


	//   ....[0]....
	.align		4
.L_842:
        /*0028*/ 	.word	index@(__assertfail)


	//----- nvinfo : EIATTR_MERCURY_ISA_VERSION
	.align		4
.L_843:
        /*002c*/ 	.byte	0x03, 0x5f
        /*002e*/ 	.short	0x0101


	//----- nvinfo : EIATTR_INT_WARP_WIDE_INSTR_OFFSETS
	.align		4
        /*0030*/ 	.byte	0x04, 0x31
        /*0032*/ 	.short	(.L_845 - .L_844)


	//   ....[0]....
.L_844:
        /*0034*/ 	.word	0x000000b0


	//   ....[1]....
        /*0038*/ 	.word	0x000000c0


	//   ....[2]....
        /*003c*/ 	.word	0x00000160


	//----- nvinfo : EIATTR_COOP_GROUP_MASK_REGIDS
	.align		4
.L_845:
        /*0040*/ 	.byte	0x04, 0x29
        /*0042*/ 	.short	(.L_847 - .L_846)


	//   ....[0]....
.L_846:
        /*0044*/ 	.word	0xffffffff


	//   ....[1]....
        /*0048*/ 	.word	0xffffffff


	//   ....[2]....
        /*004c*/ 	.word	0xffffffff


	//   ....[3]....
        /*0050*/ 	.word	0xffffffff


	//   ....[4]....
        /*0054*/ 	.word	0xffffffff


	//   ....[5]....
        /*0058*/ 	.word	0xffffffff


	//   ....[6]....
        /*005c*/ 	.word	0xffffffff


	//   ....[7]....
        /*0060*/ 	.word	0xffffffff


	//   ....[8]....
        /*0064*/ 	.word	0xffffffff


	//   ....[9]....
        /*0068*/ 	.word	0xffffffff


	//   ....[10]....
        /*006c*/ 	.word	0xffffffff


	//   ....[11]....
        /*0070*/ 	.word	0xffffffff


	//   ....[12]....
        /*0074*/ 	.word	0xffffffff


	//   ....[13]....
        /*0078*/ 	.word	0xffffffff


	//   ....[14]....
        /*007c*/ 	.word	0xffffffff


	//   ....[15]....
        /*0080*/ 	.word	0xffffffff


	//   ....[16]....
        /*0084*/ 	.word	0xffffffff


	//   ....[17]....
        /*0088*/ 	.word	0xffffffff


	//   ....[18]....
        /*008c*/ 	.word	0xffffffff


	//   ....[19]....
        /*0090*/ 	.word	0xffffffff


	//   ....[20]....
        /*0094*/ 	.word	0xffffffff


	//   ....[21]....
        /*0098*/ 	.word	0xffffffff


	//   ....[22]....
        /*009c*/ 	.word	0xffffffff


	//   ....[23]....
        /*00a0*/ 	.word	0xffffffff


	//   ....[24]....
        /*00a4*/ 	.word	0xffffffff


	//   ....[25]....
        /*00a8*/ 	.word	0xffffffff


	//   ....[26]....
        /*00ac*/ 	.word	0xffffffff


	//   ....[27]....
        /*00b0*/ 	.word	0xffffffff


	//   ....[28]....
        /*00b4*/ 	.word	0xffffffff


	//   ....[29]....
        /*00b8*/ 	.word	0xffffffff


	//   ....[30]....
        /*00bc*/ 	.word	0xffffffff


	//   ....[31]....
        /*00c0*/ 	.word	0xffffffff


	//   ....[32]....
        /*00c4*/ 	.word	0xffffffff


	//   ....[33]....
        /*00c8*/ 	.word	0xffffffff


	//   ....[34]....
        /*00cc*/ 	.word	0xffffffff


	//   ....[35]....
        /*00d0*/ 	.word	0xffffffff


	//   ....[36]....
        /*00d4*/ 	.word	0xffffffff


	//   ....[37]....
        /*00d8*/ 	.word	0xffffffff


	//   ....[38]....
        /*00dc*/ 	.word	0xffffffff


	//   ....[39]....
        /*00e0*/ 	.word	0xffffffff


	//   ....[40]....
        /*00e4*/ 	.word	0xffffffff


	//   ....[41]....
        /*00e8*/ 	.word	0xffffffff


	//   ....[42]....
        /*00ec*/ 	.word	0xffffffff


	//   ....[43]....
        /*00f0*/ 	.word	0xffffffff


	//   ....[44]....
        /*00f4*/ 	.word	0xffffffff


	//   ....[45]....
        /*00f8*/ 	.word	0xffffffff


	//   ....[46]....
        /*00fc*/ 	.word	0xffffffff


	//   ....[47]....
        /*0100*/ 	.word	0xffffffff


	//   ....[48]....
        /*0104*/ 	.word	0xffffffff


	//   ....[49]....
        /*0108*/ 	.word	0xffffffff


	//   ....[50]....
        /*010c*/ 	.word	0xffffffff


	//   ....[51]....
        /*0110*/ 	.word	0xffffffff


	//   ....[52]....
        /*0114*/ 	.word	0xffffffff


	//   ....[53]....
        /*0118*/ 	.word	0xffffffff


	//   ....[54]....
        /*011c*/ 	.word	0xffffffff


	//   ....[55]....
        /*0120*/ 	.word	0xffffffff


	//   ....[56]....
        /*0124*/ 	.word	0xffffffff


	//   ....[57]....
        /*0128*/ 	.word	0xffffffff


	//   ....[58]....
        /*012c*/ 	.word	0xffffffff


	//   ....[59]....
        /*0130*/ 	.word	0xffffffff


	//   ....[60]....
        /*0134*/ 	.word	0xffffffff


	//   ....[61]....
        /*0138*/ 	.word	0xffffffff


	//   ....[62]....
        /*013c*/ 	.word	0xffffffff


	//   ....[63]....
        /*0140*/ 	.word	0xffffffff


	//   ....[64]....
        /*0144*/ 	.word	0xffffffff


	//   ....[65]....
        /*0148*/ 	.word	0xffffffff


	//   ....[66]....
        /*014c*/ 	.word	0xffffffff


	//   ....[67]....
        /*0150*/ 	.word	0xffffffff


	//   ....[68]....
        /*0154*/ 	.word	0xffffffff


	//   ....[69]....
        /*0158*/ 	.word	0xffffffff


	//   ....[70]....
        /*015c*/ 	.word	0xffffffff


	//   ....[71]....
        /*0160*/ 	.word	0xffffffff


	//   ....[72]....
        /*0164*/ 	.word	0xffffffff


	//   ....[73]....
        /*0168*/ 	.word	0xffffffff


	//   ....[74]....
        /*016c*/ 	.word	0xffffffff


	//   ....[75]....
        /*0170*/ 	.word	0xffffffff


	//   ....[76]....
        /*0174*/ 	.word	0xffffffff


	//   ....[77]....
        /*0178*/ 	.word	0xffffffff


	//   ....[78]....
        /*017c*/ 	.word	0xffffffff


	//   ....[79]....
        /*0180*/ 	.word	0xffffffff


	//   ....[80]....
        /*0184*/ 	.word	0xffffffff


	//   ....[81]....
        /*0188*/ 	.word	0xffffffff


	//   ....[82]....
        /*018c*/ 	.word	0xffffffff


	//   ....[83]....
        /*0190*/ 	.word	0xffffffff


	//   ....[84]....
        /*0194*/ 	.word	0xffffffff


	//   ....[85]....
        /*0198*/ 	.word	0xffffffff


	//   ....[86]....
        /*019c*/ 	.word	0xffffffff


	//   ....[87]....
        /*01a0*/ 	.word	0xffffffff


	//   ....[88]....
        /*01a4*/ 	.word	0xffffffff


	//   ....[89]....
        /*01a8*/ 	.word	0xffffffff


	//   ....[90]....
        /*01ac*/ 	.word	0xffffffff


	//   ....[91]....
        /*01b0*/ 	.word	0xffffffff


	//   ....[92]....
        /*01b4*/ 	.word	0xffffffff


	//   ....[93]....
        /*01b8*/ 	.word	0xffffffff


	//   ....[94]....
        /*01bc*/ 	.word	0xffffffff


	//   ....[95]....
        /*01c0*/ 	.word	0xffffffff


	//   ....[96]....
        /*01c4*/ 	.word	0xffffffff


	//   ....[97]....
        /*01c8*/ 	.word	0xffffffff


	//   ....[98]....
        /*01cc*/ 	.word	0xffffffff


	//   ....[99]....
        /*01d0*/ 	.word	0xffffffff


	//   ....[100]....
        /*01d4*/ 	.word	0xffffffff


	//   ....[101]....
        /*01d8*/ 	.word	0xffffffff


	//   ....[102]....
        /*01dc*/ 	.word	0xffffffff


	//   ....[103]....
        /*01e0*/ 	.word	0xffffffff


	//   ....[104]....
        /*01e4*/ 	.word	0xffffffff


	//   ....[105]....
        /*01e8*/ 	.word	0xffffffff


	//   ....[106]....
        /*01ec*/ 	.word	0xffffffff


	//   ....[107]....
        /*01f0*/ 	.word	0xffffffff


	//   ....[108]....
        /*01f4*/ 	.word	0xffffffff


	//   ....[109]....
        /*01f8*/ 	.word	0x0500000f


	//   ....[110]....
        /*01fc*/ 	.word	0x0500000f


	//   ....[111]....
        /*0200*/ 	.word	0x0500000f


	//   ....[112]....
        /*0204*/ 	.word	0x0500000f


	//   ....[113]....
        /*0208*/ 	.word	0x0500000f


	//   ....[114]....
        /*020c*/ 	.word	0x0500000f


	//   ....[115]....
        /*0210*/ 	.word	0x0500000f


	//   ....[116]....
        /*0214*/ 	.word	0x0500000f


	//   ....[117]....
        /*0218*/ 	.word	0x0500000f


	//   ....[118]....
        /*021c*/ 	.word	0x0500000f


	//   ....[119]....
        /*0220*/ 	.word	0x0500000f


	//   ....[120]....
        /*0224*/ 	.word	0x0500000f


	//   ....[121]....
        /*0228*/ 	.word	0x0500000f


	//   ....[122]....
        /*022c*/ 	.word	0x0500000f


	//   ....[123]....
        /*0230*/ 	.word	0x0500000f


	//   ....[124]....
        /*0234*/ 	.word	0x0500000f


	//   ....[125]....
        /*0238*/ 	.word	0x0500000f


	//   ....[126]....
        /*023c*/ 	.word	0x0500000f


	//   ....[127]....
        /*0240*/ 	.word	0x0500000f


	//   ....[128]....
        /*0244*/ 	.word	0x0500000f


	//   ....[129]....
        /*0248*/ 	.word	0x0500000f


	//   ....[130]....
        /*024c*/ 	.word	0x0500000f


	//   ....[131]....
        /*0250*/ 	.word	0x0500000f


	//   ....[132]....
        /*0254*/ 	.word	0x0500000f


	//   ....[133]....
        /*0258*/ 	.word	0x0500000f


	//   ....[134]....
        /*025c*/ 	.word	0x0500000f


	//   ....[135]....
        /*0260*/ 	.word	0x0500000f


	//   ....[136]....
        /*0264*/ 	.word	0x0500000f


	//   ....[137]....
        /*0268*/ 	.word	0x0500000f


	//   ....[138]....
        /*026c*/ 	.word	0x0500000f


	//   ....[139]....
        /*0270*/ 	.word	0x0500000f


	//   ....[140]....
        /*0274*/ 	.word	0x0500000f


	//   ....[141]....
        /*0278*/ 	.word	0x0500000f


	//   ....[142]....
        /*027c*/ 	.word	0x0500000f


	//   ....[143]....
        /*0280*/ 	.word	0x0500000f


	//   ....[144]....
        /*0284*/ 	.word	0x0500000f


	//   ....[145]....
        /*0288*/ 	.word	0x0500000f


	//   ....[146]....
        /*028c*/ 	.word	0x0500000f


	//   ....[147]....
        /*0290*/ 	.word	0x0500000f


	//   ....[148]....
        /*0294*/ 	.word	0x0500000f


	//   ....[149]....
        /*0298*/ 	.word	0x0500000f


	//   ....[150]....
        /*029c*/ 	.word	0x0500000f


	//   ....[151]....
        /*02a0*/ 	.word	0x0500000f


	//   ....[152]....
        /*02a4*/ 	.word	0x0500000f


	//   ....[153]....
        /*02a8*/ 	.word	0x0500000f


	//   ....[154]....
        /*02ac*/ 	.word	0x0500000f


	//   ....[155]....
        /*02b0*/ 	.word	0x0500000f


	//   ....[156]....
        /*02b4*/ 	.word	0x0500000f


	//   ....[157]....
        /*02b8*/ 	.word	0x0500000f


	//   ....[158]....
        /*02bc*/ 	.word	0x0500000f


	//   ....[159]....
        /*02c0*/ 	.word	0x0500000f


	//   ....[160]....
        /*02c4*/ 	.word	0x0500000f


	//   ....[161]....
        /*02c8*/ 	.word	0x0500000f


	//   ....[162]....
        /*02cc*/ 	.word	0x0500000f


	//   ....[163]....
        /*02d0*/ 	.word	0x0500000f


	//   ....[164]....
        /*02d4*/ 	.word	0x0500000f


	//   ....[165]....
        /*02d8*/ 	.word	0x0500000f


	//   ....[166]....
        /*02dc*/ 	.word	0x0500000f


	//   ....[167]....
        /*02e0*/ 	.word	0x0500000f


	//   ....[168]....
        /*02e4*/ 	.word	0x0500000f


	//   ....[169]....
        /*02e8*/ 	.word	0x0500000f


	//   ....[170]....
        /*02ec*/ 	.word	0x0500000f


	//   ....[171]....
        /*02f0*/ 	.word	0x0500000f


	//   ....[172]....
        /*02f4*/ 	.word	0x0500000f


	//   ....[173]....
        /*02f8*/ 	.word	0x0500000f


	//   ....[174]....
        /*02fc*/ 	.word	0x0500000f


	//   ....[175]....
        /*0300*/ 	.word	0x0500000f


	//   ....[176]....
        /*0304*/ 	.word	0x0500000f


	//   ....[177]....
        /*0308*/ 	.word	0x0500000f


	//   ....[178]....
        /*030c*/ 	.word	0x0500000f


	//   ....[179]....
        /*0310*/ 	.word	0x0500000f


	//   ....[180]....
        /*0314*/ 	.word	0x0500000f


	//   ....[181]....
        /*0318*/ 	.word	0x0500000f


	//   ....[182]....
        /*031c*/ 	.word	0x0500000f


	//   ....[183]....
        /*0320*/ 	.word	0x0500000f


	//   ....[184]....
        /*0324*/ 	.word	0x0500000f


	//   ....[185]....
        /*0328*/ 	.word	0x0500000f


	//   ....[186]....
        /*032c*/ 	.word	0x0500000f


	//   ....[187]....
        /*0330*/ 	.word	0x0500000f


	//   ....[188]....
        /*0334*/ 	.word	0x0500000f


	//   ....[189]....
        /*0338*/ 	.word	0x0500000f


	//   ....[190]....
        /*033c*/ 	.word	0x0500000f


	//----- nvinfo : EIATTR_COOP_GROUP_INSTR_OFFSETS
	.align		4
.L_847:
        /*0340*/ 	.byte	0x04, 0x28
        /*0342*/ 	.short	(.L_849 - .L_848)


	//   ....[0]....
.L_848:
        /*0344*/ 	.word	0x00000070


	//   ....[1]....
        /*0348*/ 	.word	0x00000080


	//   ....[2]....
        /*034c*/ 	.word	0x000002c0


	//   ....[3]....
        /*0350*/ 	.word	0x00000420


	//   ....[4]....
        /*0354*/ 	.word	0x00000540


	//   ....[5]....
        /*0358*/ 	.word	0x000006a0


	//   ....[6]....
        /*035c*/ 	.word	0x00000fd0


	//   ....[7]....
        /*0360*/ 	.word	0x000029a0


	//   ....[8]....
        /*0364*/ 	.word	0x00002a20


	//   ....[9]....
        /*0368*/ 	.word	0x00003070


	//   ....[10]....
        /*036c*/ 	.word	0x000030d0


	//   ....[11]....
        /*0370*/ 	.word	0x00005380


	//   ....[12]....
        /*0374*/ 	.word	0x000053b0


	//   ....[13]....
        /*0378*/ 	.word	0x000053e0


	//   ....[14]....
        /*037c*/ 	.word	0x000053f0


	//   ....[15]....
        /*0380*/ 	.word	0x000068a0


	//   ....[16]....
        /*0384*/ 	.word	0x000068d0


	//   ....[17]....
        /*0388*/ 	.word	0x00006990


	//   ....[18]....
        /*038c*/ 	.word	0x000069a0


	//   ....[19]....
        /*0390*/ 	.word	0x00007940


	//   ....[20]....
        /*0394*/ 	.word	0x00007980


	//   ....[21]....
        /*0398*/ 	.word	0x000079b0


	//   ....[22]....
        /*039c*/ 	.word	0x000079f0


	//   ....[23]....
        /*03a0*/ 	.word	0x00007a00


	//   ....[24]....
        /*03a4*/ 	.word	0x00007a30


	//   ....[25]....
        /*03a8*/ 	.word	0x00008090


	//   ....[26]....
        /*03ac*/ 	.word	0x000080a0


	//   ....[27]....
        /*03b0*/ 	.word	0x00008ad0


	//   ....[28]....
        /*03b4*/ 	.word	0x00009bb0


	//   ....[29]....
        /*03b8*/ 	.word	0x00009be0


	//   ....[30]....
        /*03bc*/ 	.word	0x00009bf0


	//   ....[31]....
        /*03c0*/ 	.word	0x00009c00


	//   ....[32]....
        /*03c4*/ 	.word	0x00009c10


	//   ....[33]....
        /*03c8*/ 	.word	0x00009c20


	//   ....[34]....
        /*03cc*/ 	.word	0x00009c30


	//   ....[35]....
        /*03d0*/ 	.word	0x00009c50


	//   ....[36]....
        /*03d4*/ 	.word	0x00009cc0


	//   ....[37]....
        /*03d8*/ 	.word	0x00009d50


	//   ....[38]....
        /*03dc*/ 	.word	0x00009da0


	//   ....[39]....
        /*03e0*/ 	.word	0x00009db0


	//   ....[40]....
        /*03e4*/ 	.word	0x00009de0


	//   ....[41]....
        /*03e8*/ 	.word	0x00009e30


	//   ....[42]....
        /*03ec*/ 	.word	0x00009e70


	//   ....[43]....
        /*03f0*/ 	.word	0x00009f40


	//   ....[44]....
        /*03f4*/ 	.word	0x0000a500


	//   ....[45]....
        /*03f8*/ 	.word	0x0000a530


	//   ....[46]....
        /*03fc*/ 	.word	0x0000a560


	//   ....[47]....
        /*0400*/ 	.word	0x0000a590


	//   ....[48]....
        /*0404*/ 	.word	0x0000a5a0


	//   ....[49]....
        /*0408*/ 	.word	0x0000a630


	//   ....[50]....
        /*040c*/ 	.word	0x0000a650


	//   ....[51]....
        /*0410*/ 	.word	0x0000a660


	//   ....[52]....
        /*0414*/ 	.word	0x0000a740


	//   ....[53]....
        /*0418*/ 	.word	0x0000a760


	//   ....[54]....
        /*041c*/ 	.word	0x0000a770


	//   ....[55]....
        /*0420*/ 	.word	0x0000a7c0


	//   ....[56]....
        /*0424*/ 	.word	0x0000a850


	//   ....[57]....
        /*0428*/ 	.word	0x0000a880


	//   ....[58]....
        /*042c*/ 	.word	0x0000a890


	//   ....[59]....
        /*0430*/ 	.word	0x0000a8a0


	//   ....[60]....
        /*0434*/ 	.word	0x0000afd0


	//   ....[61]....
        /*0438*/ 	.word	0x0000b000


	//   ....[62]....
        /*043c*/ 	.word	0x0000b010


	//   ....[63]....
        /*0440*/ 	.word	0x0000b020


	//   ....[64]....
        /*0444*/ 	.word	0x0000b050


	//   ....[65]....
        /*0448*/ 	.word	0x0000b090


	//   ....[66]....
        /*044c*/ 	.word	0x0000b0a0


	//   ....[67]....
        /*0450*/ 	.word	0x0000b0c0


	//   ....[68]....
        /*0454*/ 	.word	0x0000b120


	//   ....[69]....
        /*0458*/ 	.word	0x0000b140


	//   ....[70]....
        /*045c*/ 	.word	0x0000b150


	//   ....[71]....
        /*0460*/ 	.word	0x0000b1b0


	//   ....[72]....
        /*0464*/ 	.word	0x0000b1d0


	//   ....[73]....
        /*0468*/ 	.word	0x0000b1e0


	//   ....[74]....
        /*046c*/ 	.word	0x0000b210


	//   ....[75]....
        /*0470*/ 	.word	0x0000b220


	//   ....[76]....
        /*0474*/ 	.word	0x0000b4a0


	//   ....[77]....
        /*0478*/ 	.word	0x0000b4c0


	//   ....[78]....
        /*047c*/ 	.word	0x0000b4d0


	//   ....[79]....
        /*0480*/ 	.word	0x0000b4f0


	//   ....[80]....
        /*0484*/ 	.word	0x0000b560


	//   ....[81]....
        /*0488*/ 	.word	0x0000b590


	//   ....[82]....
        /*048c*/ 	.word	0x0000b5e0


	//   ....[83]....
        /*0490*/ 	.word	0x0000b610


	//   ....[84]....
        /*0494*/ 	.word	0x0000b660


	//   ....[85]....
        /*0498*/ 	.word	0x0000b690


	//   ....[86]....
        /*049c*/ 	.word	0x0000b6e0


	//   ....[87]....
        /*04a0*/ 	.word	0x0000b710


	//   ....[88]....
        /*04a4*/ 	.word	0x0000b760


	//   ....[89]....
        /*04a8*/ 	.word	0x0000b790


	//   ....[90]....
        /*04ac*/ 	.word	0x0000b7e0


	//   ....[91]....
        /*04b0*/ 	.word	0x0000b810


	//   ....[92]....
        /*04b4*/ 	.word	0x0000bc70


	//   ....[93]....
        /*04b8*/ 	.word	0x0000bca0


	//   ....[94]....
        /*04bc*/ 	.word	0x0000bcd0


	//   ....[95]....
        /*04c0*/ 	.word	0x0000bd00


	//   ....[96]....
        /*04c4*/ 	.word	0x0000bd30


	//   ....[97]....
        /*04c8*/ 	.word	0x0000bd40


	//   ....[98]....
        /*04cc*/ 	.word	0x0000bd60


	//   ....[99]....
        /*04d0*/ 	.word	0x0000bd80


	//   ....[100]....
        /*04d4*/ 	.word	0x0000bda0


	//   ....[101]....
        /*04d8*/ 	.word	0x0000bdd0


	//   ....[102]....
        /*04dc*/ 	.word	0x0000be50


	//   ....[103]....
        /*04e0*/ 	.word	0x0000be70


	//   ....[104]....
        /*04e4*/ 	.word	0x0000be90


	//   ....[105]....
        /*04e8*/ 	.word	0x0000bec0


	//   ....[106]....
        /*04ec*/ 	.word	0x0000c090


	//   ....[107]....
        /*04f0*/ 	.word	0x0000c0a0


	//   ....[108]....
        /*04f4*/ 	.word	0x0000c300


	//   ....[109]....
        /*04f8*/ 	.word	0x0000c7a0


	//   ....[110]....
        /*04fc*/ 	.word	0x0000c890


	//   ....[111]....
        /*0500*/ 	.word	0x0000c930


	//   ....[112]....
        /*0504*/ 	.word	0x0000c990


	//   ....[113]....
        /*0508*/ 	.word	0x0000ca60


	//   ....[114]....
        /*050c*/ 	.word	0x0000cad0


	//   ....[115]....
        /*0510*/ 	.word	0x0000cba0


	//   ....[116]....
        /*0514*/ 	.word	0x0000cc10


	//   ....[117]....
        /*0518*/ 	.word	0x0000ccf0


	//   ....[118]....
        /*051c*/ 	.word	0x0000cd70


	//   ....[119]....
        /*0520*/ 	.word	0x0000ce30


	//   ....[120]....
        /*0524*/ 	.word	0x0000cea0


	//   ....[121]....
        /*0528*/ 	.word	0x0000cf80


	//   ....[122]....
        /*052c*/ 	.word	0x0000d000


	//   ....[123]....
        /*0530*/ 	.word	0x0000d0d0


	//   ....[124]....
        /*0534*/ 	.word	0x0000d150


	//   ....[125]....
        /*0538*/ 	.word	0x0000d200


	//   ....[126]....
        /*053c*/ 	.word	0x0000d290


	//   ....[127]....
        /*0540*/ 	.word	0x0000d2f0


	//   ....[128]....
        /*0544*/ 	.word	0x0000d390


	//   ....[129]....
        /*0548*/ 	.word	0x0000d450


	//   ....[130]....
        /*054c*/ 	.word	0x0000d4d0


	//   ....[131]....
        /*0550*/ 	.word	0x0000d5c0


	//   ....[132]....
        /*0554*/ 	.word	0x0000d620


	//   ....[133]....
        /*0558*/ 	.word	0x0000d6e0


	//   ....[134]....
        /*055c*/ 	.word	0x0000d760


	//   ....[135]....
        /*0560*/ 	.word	0x0000d830


	//   ....[136]....
        /*0564*/ 	.word	0x0000d8b0


	//   ....[137]....
        /*0568*/ 	.word	0x0000d980


	//   ....[138]....
        /*056c*/ 	.word	0x0000d9f0


	//   ....[139]....
        /*0570*/ 	.word	0x0000dac0


	//   ....[140]....
        /*0574*/ 	.word	0x0000db30


	//   ....[141]....
        /*0578*/ 	.word	0x0000dbe0


	//   ....[142]....
        /*057c*/ 	.word	0x0000dd20


	//   ....[143]....
        /*0580*/ 	.word	0x0000ddd0


	//   ....[144]....
        /*0584*/ 	.word	0x0000dea0


	//   ....[145]....
        /*0588*/ 	.word	0x0000def0


	//   ....[146]....
        /*058c*/ 	.word	0x0000dfd0


	//   ....[147]....
        /*0590*/ 	.word	0x0000e020


	//   ....[148]....
        /*0594*/ 	.word	0x0000e0f0


	//   ....[149]....
        /*0598*/ 	.word	0x0000e140


	//   ....[150]....
        /*059c*/ 	.word	0x0000e220


	//   ....[151]....
        /*05a0*/ 	.word	0x0000e270


	//   ....[152]....
        /*05a4*/ 	.word	0x0000e350


	//   ....[153]....
        /*05a8*/ 	.word	0x0000e3a0


	//   ....[154]....
        /*05ac*/ 	.word	0x0000e470


	//   ....[155]....
        /*05b0*/ 	.word	0x0000e4c0


	//   ....[156]....
        /*05b4*/ 	.word	0x0000e5a0


	//   ....[157]....
        /*05b8*/ 	.word	0x0000e5f0


	//   ....[158]....
        /*05bc*/ 	.word	0x0000e6e0


	//   ....[159]....
        /*05c0*/ 	.word	0x0000e780


	//   ....[160]....
        /*05c4*/ 	.word	0x0000e7e0


	//   ....[161]....
        /*05c8*/ 	.word	0x0000e8a0


	//   ....[162]....
        /*05cc*/ 	.word	0x0000e940


	//   ....[163]....
        /*05d0*/ 	.word	0x0000ea00


	//   ....[164]....
        /*05d4*/ 	.word	0x0000eaa0


	//   ....[165]....
        /*05d8*/ 	.word	0x0000eb60


	//   ....[166]....
        /*05dc*/ 	.word	0x0000ec00


	//   ....[167]....
        /*05e0*/ 	.word	0x0000ecc0


	//   ....[168]....
        /*05e4*/ 	.word	0x0000ed60


	//   ....[169]....
        /*05e8*/ 	.word	0x0000ee20


	//   ....[170]....
        /*05ec*/ 	.word	0x0000eec0


	//   ....[171]....
        /*05f0*/ 	.word	0x0000ef80


	//   ....[172]....
        /*05f4*/ 	.word	0x0000f020


	//   ....[173]....
        /*05f8*/ 	.word	0x0000f0e0


	//   ....[174]....
        /*05fc*/ 	.word	0x0000f200


	//   ....[175]....
        /*0600*/ 	.word	0x0000f2a0


	//   ....[176]....
        /*0604*/ 	.word	0x0000f350


	//   ....[177]....
        /*0608*/ 	.word	0x0000f420


	//   ....[178]....
        /*060c*/ 	.word	0x0000f490


	//   ....[179]....
        /*0610*/ 	.word	0x0000f560


	//   ....[180]....
        /*0614*/ 	.word	0x0000f5d0


	//   ....[181]....
        /*0618*/ 	.word	0x0000f6b0


	//   ....[182]....
        /*061c*/ 	.word	0x0000f730


	//   ....[183]....
        /*0620*/ 	.word	0x0000f810


	//   ....[184]....
        /*0624*/ 	.word	0x0000f880


	//   ....[185]....
        /*0628*/ 	.word	0x0000f960


	//   ....[186]....
        /*062c*/ 	.word	0x0000f9d0


	//   ....[187]....
        /*0630*/ 	.word	0x0000faa0


	//   ....[188]....
        /*0634*/ 	.word	0x0000fb10


	//   ....[189]....
        /*0638*/ 	.word	0x0000fbd0


	//   ....[190]....
        /*063c*/ 	.word	0x0000fcb0


	//----- nvinfo : EIATTR_REG_RECONFIG
	.align		4
.L_849:
        /*0640*/ 	.byte	0x01, 0x54
	.zero		2


	//----- nvinfo : EIATTR_SYSCALL_OFFSETS
	.align		4
        /*0644*/ 	.byte	0x04, 0x46
        /*0646*/ 	.short	(.L_851 - .L_850)


	//   ....[0]....
.L_850:
        /*0648*/ 	.word	0x00001190


	//   ....[1]....
        /*064c*/ 	.word	0x000091f0


	//   ....[2]....
        /*0650*/ 	.word	0x00009330


	//   ....[3]....
        /*0654*/ 	.word	0x00009420


	//   ....[4]....
        /*0658*/ 	.word	0x0000a270


	//----- nvinfo : EIATTR_MBARRIER_INSTR_OFFSETS
	.align		4
.L_851:
        /*065c*/ 	.byte	0x04, 0x39
        /*065e*/ 	.short	(.L_853 - .L_852)


	//   ....[0]....
.L_852:
        /*0660*/ 	.word	0x00000170
        /*0664*/ 	.word	0x000000ff
        /*0668*/ 	.word	0x00028800
        /*066c*/ 	.short	0x0100
        /*066e*/ 	.byte	0x08
	.zero		1


	//   ....[1]....
        /*0670*/ 	.word	0x00000180
        /*0674*/ 	.word	0x000000ff
        /*0678*/ 	.word	0x00028820
        /*067c*/ 	.short	0x0100
        /*067e*/ 	.byte	0x08
	.zero		1


	//   ....[2]....
        /*0680*/ 	.word	0x00000270
        /*0684*/ 	.word	0x000000ff
        /*0688*/ 	.word	0x00028830
        /*068c*/ 	.short	0x0100
        /*068e*/ 	.byte	0x08
	.zero		1


	//   ....[3]....
        /*0690*/ 	.word	0x00000280
        /*0694*/ 	.word	0x000000ff
        /*0698*/ 	.word	0x00028840
        /*069c*/ 	.short	0x0100
        /*069e*/ 	.byte	0x08
	.zero		1


	//   ....[4]....
        /*06a0*/ 	.word	0x00000290
        /*06a4*/ 	.word	0x000000ff
        /*06a8*/ 	.word	0x00028838
        /*06ac*/ 	.short	0x0100
        /*06ae*/ 	.byte	0x08
	.zero		1


	//   ....[5]....
        /*06b0*/ 	.word	0x000002a0
        /*06b4*/ 	.word	0x000000ff
        /*06b8*/ 	.word	0x00028848
        /*06bc*/ 	.short	0x0100
        /*06be*/ 	.byte	0x08
	.zero		1


	//   ....[6]....
        /*06c0*/ 	.word	0x000003d0
        /*06c4*/ 	.word	0x000000ff
        /*06c8*/ 	.word	0x00028850
        /*06cc*/ 	.short	0x0100
        /*06ce*/ 	.byte	0x08
	.zero		1


	//   ....[7]....
        /*06d0*/ 	.word	0x000003e0
        /*06d4*/ 	.word	0x000000ff
        /*06d8*/ 	.word	0x00028860
        /*06dc*/ 	.short	0x0100
        /*06de*/ 	.byte	0x08
	.zero		1


	//   ....[8]....
        /*06e0*/ 	.word	0x000003f0
        /*06e4*/ 	.word	0x000000ff
        /*06e8*/ 	.word	0x00028858
        /*06ec*/ 	.short	0x0100
        /*06ee*/ 	.byte	0x08
	.zero		1


	//   ....[9]....
        /*06f0*/ 	.word	0x00000400
        /*06f4*/ 	.word	0x000000ff
        /*06f8*/ 	.word	0x00028868
        /*06fc*/ 	.short	0x0100
        /*06fe*/ 	.byte	0x08
	.zero		1


	//   ....[10]....
        /*0700*/ 	.word	0x000004f0
        /*0704*/ 	.word	0x000000ff
        /*0708*/ 	.word	0x00028870
        /*070c*/ 	.short	0x0100
        /*070e*/ 	.byte	0x06
	.zero		1


	//   ....[11]....
        /*0710*/ 	.word	0x00000500
        /*0714*/ 	.word	0x000000ff
        /*0718*/ 	.word	0x00028880
        /*071c*/ 	.short	0x0100
        /*071e*/ 	.byte	0x06
	.zero		1


	//   ....[12]....
        /*0720*/ 	.word	0x00000510
        /*0724*/ 	.word	0x000000ff
        /*0728*/ 	.word	0x00028878
        /*072c*/ 	.short	0x0100
        /*072e*/ 	.byte	0x06
	.zero		1


	//   ....[13]....
        /*0730*/ 	.word	0x00000520
        /*0734*/ 	.word	0x000000ff
        /*0738*/ 	.word	0x00028888
        /*073c*/ 	.short	0x0100
        /*073e*/ 	.byte	0x06
	.zero		1


	//   ....[14]....
        /*0740*/ 	.word	0x00000650
        /*0744*/ 	.word	0x000000ff
        /*0748*/ 	.word	0x00028890
        /*074c*/ 	.short	0x0100
        /*074e*/ 	.byte	0x08
	.zero		1


	//   ....[15]....
        /*0750*/ 	.word	0x00000660
        /*0754*/ 	.word	0x000000ff
        /*0758*/ 	.word	0x000288a0
        /*075c*/ 	.short	0x0100
        /*075e*/ 	.byte	0x08
	.zero		1


	//   ....[16]....
        /*0760*/ 	.word	0x00000670
        /*0764*/ 	.word	0x000000ff
        /*0768*/ 	.word	0x00028898
        /*076c*/ 	.short	0x0100
        /*076e*/ 	.byte	0x08
	.zero		1


	//   ....[17]....
        /*0770*/ 	.word	0x00000680
        /*0774*/ 	.word	0x000000ff
        /*0778*/ 	.word	0x000288a8
        /*077c*/ 	.short	0x0100
        /*077e*/ 	.byte	0x08
	.zero		1


	//   ....[18]....
        /*0780*/ 	.word	0x000007c0
        /*0784*/ 	.word	0x000000ff
        /*0788*/ 	.word	0x000288b0
        /*078c*/ 	.short	0x0100
        /*078e*/ 	.byte	0x08
	.zero		1


	//   ....[19]....
        /*0790*/ 	.word	0x000007d0
        /*0794*/ 	.word	0x000000ff
        /*0798*/ 	.word	0x000288c0
        /*079c*/ 	.short	0x0100
        /*079e*/ 	.byte	0x08
	.zero		1


	//   ....[20]....
        /*07a0*/ 	.word	0x000007e0
        /*07a4*/ 	.word	0x000000ff
        /*07a8*/ 	.word	0x000288b8
        /*07ac*/ 	.short	0x0100
        /*07ae*/ 	.byte	0x08
	.zero		1


	//   ....[21]....
        /*07b0*/ 	.word	0x000007f0
        /*07b4*/ 	.word	0x000000ff
        /*07b8*/ 	.word	0x000288c8
        /*07bc*/ 	.short	0x0100
        /*07be*/ 	.byte	0x08
	.zero		1


	//   ....[22]....
        /*07c0*/ 	.word	0x000011b0
        /*07c4*/ 	.word	0x000000ff
        /*07c8*/ 	.word	0x00028800
        /*07cc*/ 	.short	0x010a
        /*07ce*/ 	.byte	0x24
	.zero		1


	//   ....[23]....
        /*07d0*/ 	.word	0x00001220
        /*07d4*/ 	.word	0x000000ff
        /*07d8*/ 	.word	0x00028830
        /*07dc*/ 	.short	0x010a
        /*07de*/ 	.byte	0x24
	.zero		1


	//   ....[24]....
        /*07e0*/ 	.word	0x00001280
        /*07e4*/ 	.word	0x000000ff
        /*07e8*/ 	.word	0x00028830
        /*07ec*/ 	.short	0x010a
        /*07ee*/ 	.byte	0x24
	.zero		1


	//   ....[25]....
        /*07f0*/ 	.word	0x00001fa0
        /*07f4*/ 	.word	0x000000ff
        /*07f8*/ 	.word	0x00000000
        /*07fc*/ 	.short	0x0101
        /*07fe*/ 	.byte	0x04
	.zero		1


	//   ....[26]....
        /*0800*/ 	.word	0x00004000
        /*0804*/ 	.word	0x000000ff
        /*0808*/ 	.word	0x00028830
        /*080c*/ 	.short	0x010a
        /*080e*/ 	.byte	0x0a
	.zero		1


	//   ....[27]....
        /*0810*/ 	.word	0x00004040
        /*0814*/ 	.word	0x000000ff
        /*0818*/ 	.word	0x00028830
        /*081c*/ 	.short	0x010a
        /*081e*/ 	.byte	0x0a
	.zero		1


	//   ....[28]....
        /*0820*/ 	.word	0x000043c0
        /*0824*/ 	.word	0x000000ff
        /*0828*/ 	.word	0x00028850
        /*082c*/ 	.short	0x010a
        /*082e*/ 	.byte	0x0a
	.zero		1


	//   ....[29]....
        /*0830*/ 	.word	0x00004400
        /*0834*/ 	.word	0x000000ff
        /*0838*/ 	.word	0x00028850
        /*083c*/ 	.short	0x010a
        /*083e*/ 	.byte	0x0a
	.zero		1


	//   ....[30]....
        /*0840*/ 	.word	0x00004d20
        /*0844*/ 	.word	0x000000ff
        /*0848*/ 	.word	0x00000000
        /*084c*/ 	.short	0x0101
        /*084e*/ 	.byte	0x06
	.zero		1


	//   ....[31]....
        /*0850*/ 	.word	0x000061d0
        /*0854*/ 	.word	0x000000ff
        /*0858*/ 	.word	0x00000000
        /*085c*/ 	.short	0x0101
        /*085e*/ 	.byte	0x05
	.zero		1


	//   ....[32]....
        /*0860*/ 	.word	0x000067f0
        /*0864*/ 	.word	0x000000ff
        /*0868*/ 	.word	0x00028850
        /*086c*/ 	.short	0x010a
        /*086e*/ 	.byte	0x05
	.zero		1


	//   ....[33]....
        /*0870*/ 	.word	0x00006830
        /*0874*/ 	.word	0x000000ff
        /*0878*/ 	.word	0x00028850
        /*087c*/ 	.short	0x010a
        /*087e*/ 	.byte	0x05
	.zero		1


	//   ....[34]....
        /*0880*/ 	.word	0x00006e10
        /*0884*/ 	.word	0x000000ff
        /*0888*/ 	.word	0x00000000
        /*088c*/ 	.short	0x0101
        /*088e*/ 	.byte	0x04
	.zero		1


	//   ....[35]....
        /*0890*/ 	.word	0x00007a10
        /*0894*/ 	.word	0x000000ff
        /*0898*/ 	.word	0x00000000
        /*089c*/ 	.short	0x0101
        /*089e*/ 	.byte	0x04
	.zero		1


	//   ....[36]....
        /*08a0*/ 	.word	0x00009870
        /*08a4*/ 	.word	0x000000ff
        /*08a8*/ 	.word	0x00028840
        /*08ac*/ 	.short	0x010a
        /*08ae*/ 	.byte	0x2d
	.zero		1


	//   ....[37]....
        /*08b0*/ 	.word	0x0000a030
        /*08b4*/ 	.word	0x000000ff
        /*08b8*/ 	.word	0x00028830
        /*08bc*/ 	.short	0x0107
        /*08be*/ 	.byte	0x2d
	.zero		1


	//   ....[38]....
        /*08c0*/ 	.word	0x0000a0a0
        /*08c4*/ 	.word	0x000000ff
        /*08c8*/ 	.word	0x00028830
        /*08cc*/ 	.short	0x0101
        /*08ce*/ 	.byte	0x2d
	.zero		1


	//   ....[39]....
        /*08d0*/ 	.word	0x0000aa20
        /*08d4*/ 	.word	0x000000ff
        /*08d8*/ 	.word	0x00028800
        /*08dc*/ 	.short	0x0107
        /*08de*/ 	.byte	0x2d
	.zero		1


	//   ....[40]....
        /*08e0*/ 	.word	0x0000aa60
        /*08e4*/ 	.word	0x000000ff
        /*08e8*/ 	.word	0x00028800
        /*08ec*/ 	.short	0x0101
        /*08ee*/ 	.byte	0x2d
	.zero		1


	//   ....[41]....
        /*08f0*/ 	.word	0x0000aa90
        /*08f4*/ 	.word	0x000000ff
        /*08f8*/ 	.word	0x00028820
        /*08fc*/ 	.short	0x010a
        /*08fe*/ 	.byte	0x2d
	.zero		1


	//   ....[42]....
        /*0900*/ 	.word	0x0000add0
        /*0904*/ 	.word	0x00000021
        /*0908*/ 	.word	0x00028840
        /*090c*/ 	.short	0x010a
        /*090e*/ 	.byte	0x3f
	.zero		1


	//   ....[43]....
        /*0910*/ 	.word	0x0000b330
        /*0914*/ 	.word	0x00000021
        /*0918*/ 	.word	0x00028830
        /*091c*/ 	.short	0x0107
        /*091e*/ 	.byte	0x3f
	.zero		1


	//   ....[44]....
        /*0920*/ 	.word	0x0000b3e0
        /*0924*/ 	.word	0x00000021
        /*0928*/ 	.word	0x00028830
        /*092c*/ 	.short	0x0101
        /*092e*/ 	.byte	0x3f
	.zero		1


	//   ....[45]....
        /*0930*/ 	.word	0x0000b440
        /*0934*/ 	.word	0x00000000
        /*0938*/ 	.word	0x00028860
        /*093c*/ 	.short	0x010a
        /*093e*/ 	.byte	0x3f
	.zero		1


	//   ....[46]....
        /*0940*/ 	.word	0x0000b990
        /*0944*/ 	.word	0x00000000
        /*0948*/ 	.word	0x00028850
        /*094c*/ 	.short	0x0107
        /*094e*/ 	.byte	0x3f
	.zero		1


	//   ....[47]....
        /*0950*/ 	.word	0x0000ba70
        /*0954*/ 	.word	0x00000000
        /*0958*/ 	.word	0x00028850
        /*095c*/ 	.short	0x0101
        /*095e*/ 	.byte	0x3f
	.zero		1


	//   ....[48]....
        /*0960*/ 	.word	0x0000bbf0
        /*0964*/ 	.word	0x00000000
        /*0968*/ 	.word	0x00028860
        /*096c*/ 	.short	0x010a
        /*096e*/ 	.byte	0x3f
	.zero		1


	//   ....[49]....
        /*0970*/ 	.word	0x0000c170
        /*0974*/ 	.word	0x00000000
        /*0978*/ 	.word	0x00028850
        /*097c*/ 	.short	0x0107
        /*097e*/ 	.byte	0x3f
	.zero		1


	//   ....[50]....
        /*0980*/ 	.word	0x0000c220
        /*0984*/ 	.word	0x00000000
        /*0988*/ 	.word	0x00028850
        /*098c*/ 	.short	0x0101
        /*098e*/ 	.byte	0x3f
	.zero		1


	//   ....[51]....
        /*0990*/ 	.word	0x0000c2c0
        /*0994*/ 	.word	0x00000007
        /*0998*/ 	.word	0x00028820
        /*099c*/ 	.short	0x010a
        /*099e*/ 	.byte	0x3f
	.zero		1


	//   ....[52]....
        /*09a0*/ 	.word	0x0000c3f0
        /*09a4*/ 	.word	0x00000005
        /*09a8*/ 	.word	0x00028840
        /*09ac*/ 	.short	0x010a
        /*09ae*/ 	.byte	0x3f
	.zero		1


	//   ....[53]....
        /*09b0*/ 	.word	0x0000c490
        /*09b4*/ 	.word	0x00000007
        /*09b8*/ 	.word	0x00028840
        /*09bc*/ 	.short	0x010a
        /*09be*/ 	.byte	0x3f
	.zero		1


	//   ....[54]....
        /*09c0*/ 	.word	0x0000c4d0
        /*09c4*/ 	.word	0x00000005
        /*09c8*/ 	.word	0x00028860
        /*09cc*/ 	.short	0x010a
        /*09ce*/ 	.byte	0x3f
	.zero		1


	//   ....[55]....
        /*09d0*/ 	.word	0x0000c510
        /*09d4*/ 	.word	0x00000007
        /*09d8*/ 	.word	0x00028860
        /*09dc*/ 	.short	0x010a
        /*09de*/ 	.byte	0x3f
	.zero		1


	//   ....[56]....
        /*09e0*/ 	.word	0x0000c580
        /*09e4*/ 	.word	0x00000000
        /*09e8*/ 	.word	0x00028800
        /*09ec*/ 	.short	0x010a
        /*09ee*/ 	.byte	0x3f
	.zero		1


	//   ....[57]....
        /*09f0*/ 	.word	0x0000c5e0
        /*09f4*/ 	.word	0x00000004
        /*09f8*/ 	.word	0x00028830
        /*09fc*/ 	.short	0x010a
        /*09fe*/ 	.byte	0x3f
	.zero		1


	//   ....[58]....
        /*0a00*/ 	.word	0x0000c640
        /*0a04*/ 	.word	0x00000009
        /*0a08*/ 	.word	0x00028830
        /*0a0c*/ 	.short	0x010a
        /*0a0e*/ 	.byte	0x3f
	.zero		1


	//   ....[59]....
        /*0a10*/ 	.word	0x0000c6a0
        /*0a14*/ 	.word	0x0000000a
        /*0a18*/ 	.word	0x00028850
        /*0a1c*/ 	.short	0x010a
        /*0a1e*/ 	.byte	0x3f
	.zero		1


	//   ....[60]....
        /*0a20*/ 	.word	0x0000c700
        /*0a24*/ 	.word	0x00000003
        /*0a28*/ 	.word	0x00028850
        /*0a2c*/ 	.short	0x010a
        /*0a2e*/ 	.byte	0x3f
	.zero		1


	//   ....[61]....
        /*0a30*/ 	.word	0x0000c7e0
        /*0a34*/ 	.word	0x00000003
        /*0a38*/ 	.word	0x00028840
        /*0a3c*/ 	.short	0x010a
        /*0a3e*/ 	.byte	0x3f
	.zero		1


	//   ....[62]....
        /*0a40*/ 	.word	0x0000dc20
        /*0a44*/ 	.word	0x00000003
        /*0a48*/ 	.word	0x00028820
        /*0a4c*/ 	.short	0x010a
        /*0a4e*/ 	.byte	0x3f
	.zero		1


	//   ....[63]....
        /*0a50*/ 	.word	0x0000dc70
        /*0a54*/ 	.word	0x00000021
        /*0a58*/ 	.word	0x00028840
        /*0a5c*/ 	.short	0x010a
        /*0a5e*/ 	.byte	0x3f
	.zero		1


	//   ....[64]....
        /*0a60*/ 	.word	0x0000e630
        /*0a64*/ 	.word	0x00000000
        /*0a68*/ 	.word	0x00028860
        /*0a6c*/ 	.short	0x010a
        /*0a6e*/ 	.byte	0x3f
	.zero		1


	//   ....[65]....
        /*0a70*/ 	.word	0x0000f150
        /*0a74*/ 	.word	0x00000000
        /*0a78*/ 	.word	0x00028860
        /*0a7c*/ 	.short	0x010a
        /*0a7e*/ 	.byte	0x3f
	.zero		1


	//   ....[66]....
        /*0a80*/ 	.word	0x0000fc00
        /*0a84*/ 	.word	0x00000007
        /*0a88*/ 	.word	0x00028820
        /*0a8c*/ 	.short	0x010a
        /*0a8e*/ 	.byte	0x3f
	.zero		1


	//   ....[67]....
        /*0a90*/ 	.word	0x0000fd70
        /*0a94*/ 	.word	0x00000005
        /*0a98*/ 	.word	0x00028840
        /*0a9c*/ 	.short	0x010a
        /*0a9e*/ 	.byte	0x3f
	.zero		1


	//   ....[68]....
        /*0aa0*/ 	.word	0x0000fdc0
        /*0aa4*/ 	.word	0x00000007
        /*0aa8*/ 	.word	0x00028840
        /*0aac*/ 	.short	0x010a
        /*0aae*/ 	.byte	0x3f
	.zero		1


	//   ....[69]....
        /*0ab0*/ 	.word	0x0000fe10
        /*0ab4*/ 	.word	0x00000005
        /*0ab8*/ 	.word	0x00028860
        /*0abc*/ 	.short	0x010a
        /*0abe*/ 	.byte	0x3f
	.zero		1


	//----- nvinfo : EIATTR_NUM_MBARRIERS
	.align		4
.L_853:
        /*0ac0*/ 	.byte	0x03, 0x38
        /*0ac2*/ 	.short	0x0016


	//----- nvinfo : EIATTR_EXIT_INSTR_OFFSETS
	.align		4
        /*0ac4*/ 	.byte	0x04, 0x1c
        /*0ac6*/ 	.short	(.L_855 - .L_854)


	//   ....[0]....
.L_854:
        /*0ac8*/ 	.word	0x0000c560


	//----- nvinfo : EIATTR_MAX_THREADS
	.align		4
.L_855:
        /*0acc*/ 	.byte	0x04, 0x05
        /*0ace*/ 	.short	(.L_857 - .L_856)
.L_856:
        /*0ad0*/ 	.word	0x00000180
        /*0ad4*/ 	.word	0x00000001
        /*0ad8*/ 	.word	0x00000001


	//----- nvinfo : EIATTR_CRS_STACK_SIZE
	.align		4
.L_857:
        /*0adc*/ 	.byte	0x04, 0x1e
        /*0ade*/ 	.short	(.L_859 - .L_858)
.L_858:
        /*0ae0*/ 	.word	0x00000000


	//----- nvinfo : EIATTR_CBANK_PARAM_SIZE
	.align		4
.L_859:
        /*0ae4*/ 	.byte	0x03, 0x19
        /*0ae6*/ 	.short	0x0a70


	//----- nvinfo : EIATTR_PARAM_CBANK
	.align		4
        /*0ae8*/ 	.byte	0x04, 0x0a
        /*0aea*/ 	.short	(.L_861 - .L_860)
	.align		4
.L_860:
        /*0aec*/ 	.word	index@(.nv.constant0._ZN7cutlass13device_kernelIN5flash11enable_sm90INS1_16FlashAttnFwdSm90INS1_25CollectiveMainloopFwdSm90ILi2EN4cute5tupleIJNS5_1CILi1EEES8_S8_EEENS6_IJNS7_ILi128EEESA_SA_EEELi128ENS_6half_tEfNS_4arch4Sm90ELb0ELb0ELb1ELb0ELb1ELb0ELb0ELb1ELb1ELb1ELb1ELb0EEENS1_21CollectiveEpilogueFwdISB_S9_SC_SE_Li256ELb0ELb1ELb1ELb0EEENS1_19SingleTileSchedulerILb0ELb1ELb1ELi128EEEEEEEEEvNT_6ParamsE)
        /*0af0*/ 	.short	0x0210
        /*0af2*/ 	.short	0x0a70


	//----- nvinfo : EIATTR_SW_WAR
	.align		4
.L_861:
        /*0af4*/ 	.byte	0x04, 0x36
        /*0af6*/ 	.short	(.L_863 - .L_862)
.L_862:
        /*0af8*/ 	.word	0x00000008
.L_863:


//--------------------- .nv.info._ZN7cutlass13device_kernelIN5flash11enable_sm90INS1_16FlashAttnFwdSm90INS1_25CollectiveMainloopFwdSm90ILi2EN4cute5tupleIJNS5_1CILi1EEES8_S8_EEENS6_IJNS7_ILi128EEESA_SA_EEELi128ENS_6half_tEfNS_4arch4Sm90ELb0ELb0ELb1ELb1ELb1ELb0ELb0ELb1ELb1ELb1ELb1ELb0EEENS1_21CollectiveEpilogueFwdISB_S9_SC_SE_Li256ELb1ELb1ELb1ELb0EEENS1_36VarlenDynamicPersistentTileSchedulerILi128ELi128ELi256ELi128ELb1ELb1ELb1ELb0ELb1ELb1EEEEEEEEEvNT_6ParamsE --------------------------
	.section	.nv.info._ZN7cutlass13device_kernelIN5flash11enable_sm90INS1_16FlashAttnFwdSm90INS1_25CollectiveMainloopFwdSm90ILi2EN4cute5tupleIJNS5_1CILi1EEES8_S8_EEENS6_IJNS7_ILi128EEESA_SA_EEELi128ENS_6half_tEfNS_4arch4Sm90ELb0ELb0ELb1ELb1ELb1ELb0ELb0ELb1ELb1ELb1ELb1ELb0EEENS1_21CollectiveEpilogueFwdISB_S9_SC_SE_Li256ELb1ELb1ELb1ELb0EEENS1_36VarlenDynamicPersistentTileSchedulerILi128ELi128ELi256ELi128ELb1ELb1ELb1ELb0ELb1ELb1EEEEEEEEEvNT_6ParamsE,"",@"SHT_CUDA_INFO"
	.sectionflags	@""
	.align	4


	//----- nvinfo : EIATTR_CUDA_API_VERSION
	.align		4
        /*0000*/ 	.byte	0x04, 0x37
        /*0002*/ 	.short	(.L_865 - .L_864)
.L_864:
        /*0004*/ 	.word	0x00000082


	//----- nvinfo : EIATTR_KPARAM_INFO
	.align		4
.L_865:
        /*0008*/ 	.byte	0x04, 0x17
        /*000a*/ 	.short	(.L_867 - .L_866)
.L_866:
        /*000c*/ 	.word	0x00000000
        /*0010*/ 	.short	0x0000
        /*0012*/ 	.short	0x0070
        /*0014*/ 	.byte	0x00, 0xf0, 0x01, 0x2a


	//----- nvinfo : EIATTR_SPARSE_MMA_MASK
	.align		4
.L_867:
        /*0018*/ 	.byte	0x03, 0x50
        /*001a*/ 	.short	0x0000


	//----- nvinfo : EIATTR_MAXREG_COUNT
	.align		4
        /*001c*/ 	.byte	0x03, 0x1b
        /*001e*/ 	.short	0x00a8


	//----- nvinfo : EIATTR_NUM_BARRIERS
	.align		4
        /*0020*/ 	.byte	0x02, 0x4c
        /*0022*/ 	.byte	0x10
	.zero		1


	//----- nvinfo : EIATTR_EXTERNS
	.align		4
        /*0024*/ 	.byte	0x04, 0x0f
        /*0026*/ 	.short	(.L_869 - .L_868)


	//   ....[0]....
	.align		4
.L_868:
        /*0028*/ 	.word	index@(__assertfail)


	//----- nvinfo : EIATTR_ANNOTATIONS
	.align		4
.L_869:
        /*002c*/ 	.byte	0x04, 0x55
        /*002e*/ 	.short	(.L_871 - .L_870)


	//   ....[0]....
.L_870:
        /* <DEDUP_REMOVED lines=19> */


	//----- nvinfo : EIATTR_MERCURY_ISA_VERSION
	.align		4
.L_871:
        /*0150*/ 	.byte	0x03, 0x5f
        /*0152*/ 	.short	0x0101


	//----- nvinfo : EIATTR_UNUSED_LOAD_BYTE_OFFSET
	.align		4
        /*0154*/ 	.byte	0x04, 0x44
        /*0156*/ 	.short	(.L_873 - .L_872)


	//   ....[0]....
.L_872:
        /*0158*/ 	.word	0x00000960
        /*015c*/ 	.word	0x0000fff0


	//   ....[1]....
        /*0160*/ 	.word	0x00007910
        /*0164*/ 	.word	0x0000fff0


	//----- nvinfo : EIATTR_INT_WARP_WIDE_INSTR_OFFSETS
	.align		4
.L_873:
        /*0168*/ 	.byte	0x04, 0x31
        /*016a*/ 	.short	(.L_875 - .L_874)


	//   ....[0]....
.L_874:
        /*016c*/ 	.word	0x000000c0


	//   ....[1]....
        /*0170*/ 	.word	0x000000d0


	//   ....[2]....
        /*0174*/ 	.word	0x00000170


	//   ....[3]....
        /*0178*/ 	.word	0x0000ba00


	//   ....[4]....
        /*017c*/ 	.word	0x0000ba90


	//   ....[5]....
        /*0180*/ 	.word	0x0000e890


	//   ....[6]....
        /*0184*/ 	.word	0x0000e920


	//----- nvinfo : EIATTR_COOP_GROUP_MASK_REGIDS
	.align		4
.L_875:
        /*0188*/ 	.byte	0x04, 0x29
        /*018a*/ 	.short	(.L_877 - .L_876)


	//   ....[0]....
.L_876:
        /*018c*/ 	.word	0xffffffff


	//   ....[1]....
        /*0190*/ 	.word	0xffffffff


	//   ....[2]....
        /*0194*/ 	.word	0xffffffff


	//   ....[3]....
        /*0198*/ 	.word	0xffffffff


	//   ....[4]....
        /*019c*/ 	.word	0xffffffff


	//   ....[5]....
        /*01a0*/ 	.word	0xffffffff


	//   ....[6]....
        /*01a4*/ 	.word	0xffffffff


	//   ....[7]....
        /*01a8*/ 	.word	0xffffffff


	//   ....[8]....
        /*01ac*/ 	.word	0xffffffff


	//   ....[9]....
        /*01b0*/ 	.word	0xffffffff


	//   ....[10]....
        /*01b4*/ 	.word	0xffffffff


	//   ....[11]....
        /*01b8*/ 	.word	0xffffffff


	//   ....[12]....
        /*01bc*/ 	.word	0xffffffff


	//   ....[13]....
        /*01c0*/ 	.word	0xffffffff


	//   ....[14]....
        /*01c4*/ 	.word	0xffffffff


	//   ....[15]....
        /*01c8*/ 	.word	0xffffffff


	//   ....[16]....
        /*01cc*/ 	.word	0xffffffff


	//   ....[17]....
        /*01d0*/ 	.word	0xffffffff


	//   ....[18]....
        /*01d4*/ 	.word	0xffffffff


	//   ....[19]....
        /*01d8*/ 	.word	0xffffffff


	//   ....[20]....
        /*01dc*/ 	.word	0xffffffff


	//   ....[21]....
        /*01e0*/ 	.word	0xffffffff


	//   ....[22]....
        /*01e4*/ 	.word	0xffffffff


	//   ....[23]....
        /*01e8*/ 	.word	0xffffffff


	//   ....[24]....
        /*01ec*/ 	.word	0xffffffff


	//   ....[25]....
        /*01f0*/ 	.word	0xffffffff


	//   ....[26]....
        /*01f4*/ 	.word	0xffffffff


	//   ....[27]....
        /*01f8*/ 	.word	0xffffffff


	//   ....[28]....
        /*01fc*/ 	.word	0xffffffff


	//   ....[29]....
        /*0200*/ 	.word	0xffffffff


	//   ....[30]....
        /*0204*/ 	.word	0xffffffff


	//   ....[31]....
        /*0208*/ 	.word	0xffffffff


	//   ....[32]....
        /*020c*/ 	.word	0xffffffff


	//   ....[33]....
        /*0210*/ 	.word	0xffffffff


	//   ....[34]....
        /*0214*/ 	.word	0xffffffff


	//   ....[35]....
        /*0218*/ 	.word	0xffffffff


	//   ....[36]....
        /*021c*/ 	.word	0xffffffff


	//   ....[37]....
        /*0220*/ 	.word	0xffffffff


	//   ....[38]....
        /*0224*/ 	.word	0xffffffff


	//   ....[39]....
        /*0228*/ 	.word	0xffffffff


	//   ....[40]....
        /*022c*/ 	.word	0xffffffff


	//   ....[41]....
        /*0230*/ 	.word	0xffffffff


	//   ....[42]....
        /*0234*/ 	.word	0xffffffff


	//   ....[43]....
        /*0238*/ 	.word	0xffffffff


	//   ....[44]....
        /*023c*/ 	.word	0xffffffff


	//   ....[45]....
        /*0240*/ 	.word	0xffffffff


	//   ....[46]....
        /*0244*/ 	.word	0xffffffff


	//   ....[47]....
        /*0248*/ 	.word	0xffffffff


	//   ....[48]....
        /*024c*/ 	.word	0xffffffff


	//   ....[49]....
        /*0250*/ 	.word	0xffffffff


	//   ....[50]....
        /*0254*/ 	.word	0xffffffff


	//   ....[51]....
        /*0258*/ 	.word	0xffffffff


	//   ....[52]....
        /*025c*/ 	.word	0xffffffff


	//   ....[53]....
        /*0260*/ 	.word	0xffffffff


	//   ....[54]....
        /*0264*/ 	.word	0xffffffff


	//   ....[55]....
        /*0268*/ 	.word	0xffffffff


	//   ....[56]....
        /*026c*/ 	.word	0xffffffff


	//   ....[57]....
        /*0270*/ 	.word	0xffffffff


	//   ....[58]....
        /*0274*/ 	.word	0xffffffff


	//   ....[59]....
        /*0278*/ 	.word	0xffffffff


	//   ....[60]....
        /*027c*/ 	.word	0xffffffff


	//   ....[61]....
        /*0280*/ 	.word	0xffffffff


	//   ....[62]....
        /*0284*/ 	.word	0xffffffff


	//   ....[63]....
        /*0288*/ 	.word	0xffffffff


	//   ....[64]....
        /*028c*/ 	.word	0xffffffff


	//   ....[65]....
        /*0290*/ 	.word	0xffffffff


	//   ....[66]....
        /*0294*/ 	.word	0xffffffff


	//   ....[67]....
        /*0298*/ 	.word	0xffffffff


	//   ....[68]....
        /*029c*/ 	.word	0xffffffff


	//   ....[69]....
        /*02a0*/ 	.word	0xffffffff


	//   ....[70]....
        /*02a4*/ 	.word	0xffffffff


	//   ....[71]....
        /*02a8*/ 	.word	0xffffffff


	//   ....[72]....
        /*02ac*/ 	.word	0xffffffff


	//   ....[73]....
        /*02b0*/ 	.word	0xffffffff


	//   ....[74]....
        /*02b4*/ 	.word	0xffffffff


	//   ....[75]....
        /*02b8*/ 	.word	0xffffffff


	//   ....[76]....
        /*02bc*/ 	.word	0xffffffff


	//   ....[77]....
        /*02c0*/ 	.word	0xffffffff


	//   ....[78]....
        /*02c4*/ 	.word	0xffffffff


	//   ....[79]....
        /*02c8*/ 	.word	0xffffffff


	//   ....[80]....
        /*02cc*/ 	.word	0xffffffff


	//   ....[81]....
        /*02d0*/ 	.word	0xffffffff


	//   ....[82]....
        /*02d4*/ 	.word	0xffffffff


	//   ....[83]....
        /*02d8*/ 	.word	0xffffffff


	//   ....[84]....
        /*02dc*/ 	.word	0xffffffff


	//   ....[85]....
        /*02e0*/ 	.word	0xffffffff


	//   ....[86]....
        /*02e4*/ 	.word	0xffffffff


	//   ....[87]....
        /*02e8*/ 	.word	0xffffffff


	//   ....[88]....
        /*02ec*/ 	.word	0xffffffff


	//   ....[89]....
        /*02f0*/ 	.word	0xffffffff


	//   ....[90]....
        /*02f4*/ 	.word	0xffffffff


	//   ....[91]....
        /*02f8*/ 	.word	0xffffffff


	//   ....[92]....
        /*02fc*/ 	.word	0xffffffff


	//   ....[93]....
        /*0300*/ 	.word	0xffffffff


	//   ....[94]....
        /*0304*/ 	.word	0xffffffff


	//   ....[95]....
        /*0308*/ 	.word	0xffffffff


	//   ....[96]....
        /*030c*/ 	.word	0xffffffff


	//   ....[97]....
        /*0310*/ 	.word	0xffffffff


	//   ....[98]....
        /*0314*/ 	.word	0xffffffff


	//   ....[99]....
        /*0318*/ 	.word	0xffffffff


	//   ....[100]....
        /*031c*/ 	.word	0xffffffff


	//   ....[101]....
        /*0320*/ 	.word	0xffffffff


	//   ....[102]....
        /*0324*/ 	.word	0xffffffff


	//   ....[103]....
        /*0328*/ 	.word	0xffffffff


	//   ....[104]....
        /*032c*/ 	.word	0xffffffff


	//   ....[105]....
        /*0330*/ 	.word	0xffffffff


	//   ....[106]....
        /*0334*/ 	.word	0xffffffff


	//   ....[107]....
        /*0338*/ 	.word	0xffffffff


	//   ....[108]....
        /*033c*/ 	.word	0xffffffff


	//   ....[109]....
        /*0340*/ 	.word	0xffffffff


	//   ....[110]....
        /*0344*/ 	.word	0xffffffff


	//   ....[111]....
        /*0348*/ 	.word	0xffffffff


	//   ....[112]....
        /*034c*/ 	.word	0xffffffff


	//   ....[113]....
        /*0350*/ 	.word	0xffffffff


	//   ....[114]....
        /*0354*/ 	.word	0xffffffff


	//   ....[115]....
        /*0358*/ 	.word	0xffffffff


	//   ....[116]....
        /*035c*/ 	.word	0xffffffff


	//   ....[117]....
        /*0360*/ 	.word	0xffffffff


	//   ....[118]....
        /*0364*/ 	.word	0xffffffff


	//   ....[119]....
        /*0368*/ 	.word	0xffffffff


	//   ....[120]....
        /*036c*/ 	.word	0xffffffff


	//   ....[121]....
        /*0370*/ 	.word	0xffffffff


	//   ....[122]....
        /*0374*/ 	.word	0xffffffff


	//   ....[123]....
        /*0378*/ 	.word	0xffffffff


	//   ....[124]....
        /*037c*/ 	.word	0xffffffff


	//   ....[125]....
        /*0380*/ 	.word	0xffffffff


	//   ....[126]....
        /*0384*/ 	.word	0xffffffff


	//   ....[127]....
        /*0388*/ 	.word	0xffffffff


	//   ....[128]....
        /*038c*/ 	.word	0xffffffff


	//   ....[129]....
        /*0390*/ 	.word	0xffffffff


	//   ....[130]....
        /*0394*/ 	.word	0xffffffff


	//   ....[131]....
        /*0398*/ 	.word	0xffffffff


	//   ....[132]....
        /*039c*/ 	.word	0xffffffff


	//   ....[133]....
        /*03a0*/ 	.word	0xffffffff


	//   ....[134]....
        /*03a4*/ 	.word	0xffffffff


	//   ....[135]....
        /*03a8*/ 	.word	0xffffffff


	//   ....[136]....
        /*03ac*/ 	.word	0xffffffff


	//   ....[137]....
        /*03b0*/ 	.word	0xffffffff


	//   ....[138]....
        /*03b4*/ 	.word	0xffffffff


	//   ....[139]....
        /*03b8*/ 	.word	0xffffffff


	//   ....[140]....
        /*03bc*/ 	.word	0xffffffff


	//   ....[141]....
        /*03c0*/ 	.word	0xffffffff


	//   ....[142]....
        /*03c4*/ 	.word	0xffffffff


	//   ....[143]....
        /*03c8*/ 	.word	0xffffffff


	//   ....[144]....
        /*03cc*/ 	.word	0xffffffff


	//   ....[145]....
        /*03d0*/ 	.word	0xffffffff


	//   ....[146]....
        /*03d4*/ 	.word	0xffffffff


	//   ....[147]....
        /*03d8*/ 	.word	0xffffffff


	//   ....[148]....
        /*03dc*/ 	.word	0xffffffff


	//   ....[149]....
        /*03e0*/ 	.word	0xffffffff


	//   ....[150]....
        /*03e4*/ 	.word	0xffffffff


	//   ....[151]....
        /*03e8*/ 	.word	0xffffffff


	//   ....[152]....
        /*03ec*/ 	.word	0xffffffff


	//   ....[153]....
        /*03f0*/ 	.word	0xffffffff


	//   ....[154]....
        /*03f4*/ 	.word	0xffffffff


	//   ....[155]....
        /*03f8*/ 	.word	0xffffffff


	//   ....[156]....
        /*03fc*/ 	.word	0xffffffff


	//   ....[157]....
        /*0400*/ 	.word	0xffffffff


	//   ....[158]....
        /*0404*/ 	.word	0xffffffff


	//   ....[159]....
        /*0408*/ 	.word	0x0500000f


	//   ....[160]....
        /*040c*/ 	.word	0x0500000f


	//   ....[161]....
        /*0410*/ 	.word	0x0500000f


	//   ....[162]....
        /*0414*/ 	.word	0x0500000f


	//   ....[163]....
        /*0418*/ 	.word	0x0500000f


	//   ....[164]....
        /*041c*/ 	.word	0x0500000f


	//   ....[165]....
        /*0420*/ 	.word	0x0500000f


	//   ....[166]....
        /*0424*/ 	.word	0x0500000f


	//   ....[167]....
        /*0428*/ 	.word	0x0500000f


	//   ....[168]....
        /*042c*/ 	.word	0x0500000f


	//   ....[169]....
        /*0430*/ 	.word	0x0500000f


	//   ....[170]....
        /*0434*/ 	.word	0x0500000f


	//   ....[171]....
        /*0438*/ 	.word	0x0500000f


	//   ....[172]....
        /*043c*/ 	.word	0x0500000f


	//   ....[173]....
        /*0440*/ 	.word	0x0500000f


	//   ....[174]....
        /*0444*/ 	.word	0x0500000f


	//   ....[175]....
        /*0448*/ 	.word	0x0500000f


	//   ....[176]....
        /*044c*/ 	.word	0x0500000f


	//   ....[177]....
        /*0450*/ 	.word	0x0500000f


	//   ....[178]....
        /*0454*/ 	.word	0x0500000f


	//   ....[179]....
        /*0458*/ 	.word	0x0500000f


	//   ....[180]....
        /*045c*/ 	.word	0x0500000f


	//   ....[181]....
        /*0460*/ 	.word	0x0500000f


	//   ....[182]....
        /*0464*/ 	.word	0x0500000f


	//   ....[183]....
        /*0468*/ 	.word	0x0500000f


	//   ....[184]....
        /*046c*/ 	.word	0x0500000f


	//   ....[185]....
        /*0470*/ 	.word	0x0500000f


	//   ....[186]....
        /*0474*/ 	.word	0x0500000f


	//   ....[187]....
        /*0478*/ 	.word	0x0500000f


	//   ....[188]....
        /*047c*/ 	.word	0x0500000f


	//   ....[189]....
        /*0480*/ 	.word	0x0500000f


	//   ....[190]....
        /*0484*/ 	.word	0x0500000f


	//   ....[191]....
        /*0488*/ 	.word	0x0500000f


	//   ....[192]....
        /*048c*/ 	.word	0x0500000f


	//   ....[193]....
        /*0490*/ 	.word	0x0500000f


	//   ....[194]....
        /*0494*/ 	.word	0x0500000f


	//   ....[195]....
        /*0498*/ 	.word	0x0500000f


	//   ....[196]....
        /*049c*/ 	.word	0x0500000f


	//   ....[197]....
        /*04a0*/ 	.word	0x0500000f


	//   ....[198]....
        /*04a4*/ 	.word	0x0500000f


	//   ....[199]....
        /*04a8*/ 	.word	0x0500000f


	//   ....[200]....
        /*04ac*/ 	.word	0x0500000f


	//   ....[201]....
        /*04b0*/ 	.word	0x0500000f


	//   ....[202]....
        /*04b4*/ 	.word	0x0500000f


	//   ....[203]....
        /*04b8*/ 	.word	0x0500000f


	//   ....[204]....
        /*04bc*/ 	.word	0x0500000f


	//   ....[205]....
        /*04c0*/ 	.word	0x0500000f


	//   ....[206]....
        /*04c4*/ 	.word	0x0500000f


	//   ....[207]....
        /*04c8*/ 	.word	0x0500000f


	//   ....[208]....
        /*04cc*/ 	.word	0x0500000f


	//   ....[209]....
        /*04d0*/ 	.word	0x0500000f


	//   ....[210]....
        /*04d4*/ 	.word	0x0500000f


	//   ....[211]....
        /*04d8*/ 	.word	0x0500000f


	//   ....[212]....
        /*04dc*/ 	.word	0x0500000f


	//   ....[213]....
        /*04e0*/ 	.word	0x0500000f


	//   ....[214]....
        /*04e4*/ 	.word	0x0500000f


	//   ....[215]....
        /*04e8*/ 	.word	0x0500000f


	//   ....[216]....
        /*04ec*/ 	.word	0x0500000f


	//   ....[217]....
        /*04f0*/ 	.word	0x0500000f


	//   ....[218]....
        /*04f4*/ 	.word	0x0500000f


	//   ....[219]....
        /*04f8*/ 	.word	0x0500000f


	//   ....[220]....
        /*04fc*/ 	.word	0x0500000f


	//   ....[221]....
        /*0500*/ 	.word	0x0500000f


	//   ....[222]....
        /*0504*/ 	.word	0x0500000f


	//   ....[223]....
        /*0508*/ 	.word	0x0500000f


	//   ....[224]....
        /*050c*/ 	.word	0x0500000f


	//   ....[225]....
        /*0510*/ 	.word	0x0500000f


	//   ....[226]....
        /*0514*/ 	.word	0x0500000f


	//   ....[227]....
        /*0518*/ 	.word	0x0500000f


	//   ....[228]....
        /*051c*/ 	.word	0x0500000f


	//   ....[229]....
        /*0520*/ 	.word	0x0500000f


	//   ....[230]....
        /*0524*/ 	.word	0x0500000f


	//   ....[231]....
        /*0528*/ 	.word	0x0500000f


	//   ....[232]....
        /*052c*/ 	.word	0x0500000f


	//   ....[233]....
        /*0530*/ 	.word	0x0500000f


	//   ....[234]....
        /*0534*/ 	.word	0x0500000f


	//   ....[235]....
        /*0538*/ 	.word	0x0500000f


	//   ....[236]....
        /*053c*/ 	.word	0x0500000f


	//   ....[237]....
        /*0540*/ 	.word	0x0500000f


	//   ....[238]....
        /*0544*/ 	.word	0x0500000f


	//   ....[239]....
        /*0548*/ 	.word	0x0500000f


	//   ....[240]....
        /*054c*/ 	.word	0x0500000f


	//   ....[241]....
        /*0550*/ 	.word	0x0500000f


	//   ....[242]....
        /*0554*/ 	.word	0x0500000f


	//   ....[243]....
        /*0558*/ 	.word	0x0500000f


	//   ....[244]....
        /*055c*/ 	.word	0x0500000f


	//   ....[245]....
        /*0560*/ 	.word	0x0500000f


	//   ....[246]....
        /*0564*/ 	.word	0x0500000f


	//   ....[247]....
        /*0568*/ 	.word	0x0500000f


	//   ....[248]....
        /*056c*/ 	.word	0x0500000f


	//   ....[249]....
        /*0570*/ 	.word	0x0500000f


	//   ....[250]....
        /*0574*/ 	.word	0x0500000f


	//   ....[251]....
        /*0578*/ 	.word	0x0500000f


	//   ....[252]....
        /*057c*/ 	.word	0x0500000f


	//   ....[253]....
        /*0580*/ 	.word	0x0500000f


	//   ....[254]....
        /*0584*/ 	.word	0x0500000f


	//   ....[255]....
        /*0588*/ 	.word	0x0500000f


	//   ....[0]....
        /*058c*/ 	.word	0x0500000f


	//   ....[1]....
        /*0590*/ 	.word	0x0500000f


	//   ....[2]....
        /*0594*/ 	.word	0x0500000f


	//----- nvinfo : EIATTR_COOP_GROUP_INSTR_OFFSETS
	.align		4
.L_877:
        /*0598*/ 	.byte	0x04, 0x28
        /*059a*/ 	.short	(.L_879 - .L_878)


	//   ....[0]....
.L_878:
        /*059c*/ 	.word	0x00000080


	//   ....[1]....
        /*05a0*/ 	.word	0x000000b0


	//   ....[2]....
        /*05a4*/ 	.word	0x000002d0


	//   ....[3]....
        /*05a8*/ 	.word	0x00000430


	//   ....[4]....
        /*05ac*/ 	.word	0x00000550


	//   ....[5]....
        /*05b0*/ 	.word	0x000006b0


	//   ....[6]....
        /*05b4*/ 	.word	0x000016a0


	//   ....[7]....
        /*05b8*/ 	.word	0x000031e0


	//   ....[8]....
        /*05bc*/ 	.word	0x00003220


	//   ....[9]....
        /*05c0*/ 	.word	0x000034a0


	//   ....[10]....
        /*05c4*/ 	.word	0x00003650


	//   ....[11]....
        /*05c8*/ 	.word	0x00005a60


	//   ....[12]....
        /*05cc*/ 	.word	0x00005a90


	//   ....[13]....
        /*05d0*/ 	.word	0x00005ab0


	//   ....[14]....
        /*05d4*/ 	.word	0x00005ad0


	//   ....[15]....
        /*05d8*/ 	.word	0x00006f70


	//   ....[16]....
        /*05dc*/ 	.word	0x00006fa0


	//   ....[17]....
        /*05e0*/ 	.word	0x00007090


	//   ....[18]....
        /*05e4*/ 	.word	0x000070a0


	//   ....[19]....
        /*05e8*/ 	.word	0x00008390


	//   ....[20]....
        /*05ec*/ 	.word	0x000083d0


	//   ....[21]....
        /*05f0*/ 	.word	0x000083f0


	//   ....[22]....
        /*05f4*/ 	.word	0x00008420


	//   ....[23]....
        /*05f8*/ 	.word	0x00008ac0


	//   ....[24]....
        /*05fc*/ 	.word	0x00008ae0


	//   ....[25]....
        /*0600*/ 	.word	0x00008bb0


	//   ....[26]....
        /*0604*/ 	.word	0x00008bd0


	//   ....[27]....
        /*0608*/ 	.word	0x00008c90


	//   ....[28]....
        /*060c*/ 	.word	0x00008cb0


	//   ....[29]....
        /*0610*/ 	.word	0x00008d80


	//   ....[30]....
        /*0614*/ 	.word	0x00008da0


	//   ....[31]....
        /*0618*/ 	.word	0x00009120


	//   ....[32]....
        /*061c*/ 	.word	0x00009130


	//   ....[33]....
        /*0620*/ 	.word	0x00009560


	//   ....[34]....
        /*0624*/ 	.word	0x00009570


	//   ....[35]....
        /*0628*/ 	.word	0x0000a1a0


	//   ....[36]....
        /*062c*/ 	.word	0x0000a1c0


	//   ....[37]....
        /*0630*/ 	.word	0x0000a280


	//   ....[38]....
        /*0634*/ 	.word	0x0000a2a0


	//   ....[39]....
        /*0638*/ 	.word	0x0000a360


	//   ....[40]....
        /*063c*/ 	.word	0x0000a380


	//   ....[41]....
        /*0640*/ 	.word	0x0000a450


	//   ....[42]....
        /*0644*/ 	.word	0x0000a470


	//   ....[43]....
        /*0648*/ 	.word	0x0000a5b0


	//   ....[44]....
        /*064c*/ 	.word	0x0000a7c0


	//   ....[45]....
        /*0650*/ 	.word	0x0000a7f0


	//   ....[46]....
        /*0654*/ 	.word	0x0000a820


	//   ....[47]....
        /*0658*/ 	.word	0x0000a850


	//   ....[48]....
        /*065c*/ 	.word	0x0000a880


	//   ....[49]....
        /*0660*/ 	.word	0x0000a8b0


	//   ....[50]....
        /*0664*/ 	.word	0x0000aa20


	//   ....[51]....
        /*0668*/ 	.word	0x0000aa50


	//   ....[52]....
        /*066c*/ 	.word	0x0000aa80


	//   ....[53]....
        /*0670*/ 	.word	0x0000aab0


	//   ....[54]....
        /*0674*/ 	.word	0x0000aae0


	//   ....[55]....
        /*0678*/ 	.word	0x0000ab10


	//   ....[56]....
        /*067c*/ 	.word	0x0000aba0


	//   ....[57]....
        /*0680*/ 	.word	0x0000abd0


	//   ....[58]....
        /*0684*/ 	.word	0x0000abe0


	//   ....[59]....
        /*0688*/ 	.word	0x0000ac70


	//   ....[60]....
        /*068c*/ 	.word	0x0000c500


	//   ....[61]....
        /*0690*/ 	.word	0x0000c520


	//   ....[62]....
        /*0694*/ 	.word	0x0000c5c0


	//   ....[63]....
        /*0698*/ 	.word	0x0000c5e0


	//   ....[64]....
        /*069c*/ 	.word	0x0000c670


	//   ....[65]....
        /*06a0*/ 	.word	0x0000c690


	//   ....[66]....
        /*06a4*/ 	.word	0x0000c720


	//   ....[67]....
        /*06a8*/ 	.word	0x0000c740


	//   ....[68]....
        /*06ac*/ 	.word	0x0000c7d0


	//   ....[69]....
        /*06b0*/ 	.word	0x0000c7f0


	//   ....[70]....
        /*06b4*/ 	.word	0x0000c880


	//   ....[71]....
        /*06b8*/ 	.word	0x0000c8a0


	//   ....[72]....
        /*06bc*/ 	.word	0x0000c930


	//   ....[73]....
        /*06c0*/ 	.word	0x0000c950


	//   ....[74]....
        /*06c4*/ 	.word	0x0000c960


	//   ....[75]....
        /*06c8*/ 	.word	0x0000c9e0


	//   ....[76]....
        /*06cc*/ 	.word	0x0000d0e0


	//   ....[77]....
        /*06d0*/ 	.word	0x0000d110


	//   ....[78]....
        /*06d4*/ 	.word	0x0000d170


	//   ....[79]....
        /*06d8*/ 	.word	0x0000d1b0


	//   ....[80]....
        /*06dc*/ 	.word	0x0000d1f0


	//   ....[81]....
        /*06e0*/ 	.word	0x0000d250


	//   ....[82]....
        /*06e4*/ 	.word	0x0000d2a0


	//   ....[83]....
        /*06e8*/ 	.word	0x0000d2f0


	//   ....[84]....
        /*06ec*/ 	.word	0x0000d330


	//   ....[85]....
        /*06f0*/ 	.word	0x0000d390


	//   ....[86]....
        /*06f4*/ 	.word	0x0000d3e0


	//   ....[87]....
        /*06f8*/ 	.word	0x0000d430


	//   ....[88]....
        /*06fc*/ 	.word	0x0000d480


	//   ....[89]....
        /*0700*/ 	.word	0x0000d4d0


	//   ....[90]....
        /*0704*/ 	.word	0x0000d4f0


	//   ....[91]....
        /*0708*/ 	.word	0x0000d520


	//   ....[92]....
        /*070c*/ 	.word	0x0000dc60


	//   ....[93]....
        /*0710*/ 	.word	0x0000dc90


	//   ....[94]....
        /*0714*/ 	.word	0x0000dcf0


	//   ....[95]....
        /*0718*/ 	.word	0x0000dd00


	//   ....[96]....
        /*071c*/ 	.word	0x0000dd50


	//   ....[97]....
        /*0720*/ 	.word	0x0000dd60


	//   ....[98]....
        /*0724*/ 	.word	0x0000ddb0


	//   ....[99]....
        /*0728*/ 	.word	0x0000ddc0


	//   ....[100]....
        /*072c*/ 	.word	0x0000de10


	//   ....[101]....
        /*0730*/ 	.word	0x0000de20


	//   ....[102]....
        /*0734*/ 	.word	0x0000de70


	//   ....[103]....
        /*0738*/ 	.word	0x0000de80


	//   ....[104]....
        /*073c*/ 	.word	0x0000ded0


	//   ....[105]....
        /*0740*/ 	.word	0x0000dee0


	//   ....[106]....
        /*0744*/ 	.word	0x0000def0


	//   ....[107]....
        /*0748*/ 	.word	0x0000df40


	//   ....[108]....
        /*074c*/ 	.word	0x0000e1a0


	//   ....[109]....
        /*0750*/ 	.word	0x0000e1c0


	//   ....[110]....
        /*0754*/ 	.word	0x0000e1d0


	//   ....[111]....
        /*0758*/ 	.word	0x0000e240


	//   ....[112]....
        /*075c*/ 	.word	0x0000e250


	//   ....[113]....
        /*0760*/ 	.word	0x0000e2c0


	//   ....[114]....
        /*0764*/ 	.word	0x0000e2d0


	//   ....[115]....
        /*0768*/ 	.word	0x0000e340


	//   ....[116]....
        /*076c*/ 	.word	0x0000e350


	//   ....[117]....
        /*0770*/ 	.word	0x0000e3c0


	//   ....[118]....
        /*0774*/ 	.word	0x0000e3d0


	//   ....[119]....
        /*0778*/ 	.word	0x0000e440


	//   ....[120]....
        /*077c*/ 	.word	0x0000e450


	//   ....[121]....
        /*0780*/ 	.word	0x0000e4c0


	//   ....[122]....
        /*0784*/ 	.word	0x0000e4d0


	//   ....[123]....
        /*0788*/ 	.word	0x0000e4e0


	//   ....[124]....
        /*078c*/ 	.word	0x0000ea70


	//   ....[125]....
        /*0790*/ 	.word	0x0000eab0


	//   ....[126]....
        /*0794*/ 	.word	0x0000eaf0


	//   ....[127]....
        /*0798*/ 	.word	0x0000eb10


	//   ....[128]....
        /*079c*/ 	.word	0x0000eb20


	//   ....[129]....
        /*07a0*/ 	.word	0x0000eb40


	//   ....[130]....
        /*07a4*/ 	.word	0x0000ebb0


	//   ....[131]....
        /*07a8*/ 	.word	0x0000ebd0


	//   ....[132]....
        /*07ac*/ 	.word	0x0000ec30


	//   ....[133]....
        /*07b0*/ 	.word	0x0000ec50


	//   ....[134]....
        /*07b4*/ 	.word	0x0000ecb0


	//   ....[135]....
        /*07b8*/ 	.word	0x0000ecd0


	//   ....[136]....
        /*07bc*/ 	.word	0x0000ed30


	//   ....[137]....
        /*07c0*/ 	.word	0x0000ed50


	//   ....[138]....
        /*07c4*/ 	.word	0x0000eda0


	//   ....[139]....
        /*07c8*/ 	.word	0x0000edc0


	//   ....[140]....
        /*07cc*/ 	.word	0x0000f200


	//   ....[141]....
        /*07d0*/ 	.word	0x0000f230


	//   ....[142]....
        /*07d4*/ 	.word	0x0000f290


	//   ....[143]....
        /*07d8*/ 	.word	0x0000f2c0


	//   ....[144]....
        /*07dc*/ 	.word	0x0000f2f0


	//   ....[145]....
        /*07e0*/ 	.word	0x0000f320


	//   ....[146]....
        /*07e4*/ 	.word	0x0000f350


	//   ....[147]....
        /*07e8*/ 	.word	0x0000f380


	//   ....[148]....
        /*07ec*/ 	.word	0x0000f520


	//   ....[149]....
        /*07f0*/ 	.word	0x0000f550


	//   ....[150]....
        /*07f4*/ 	.word	0x0000f580


	//   ....[151]....
        /*07f8*/ 	.word	0x0000f5b0


	//   ....[152]....
        /*07fc*/ 	.word	0x0000f5e0


	//   ....[153]....
        /*0800*/ 	.word	0x0000f610


	//   ....[154]....
        /*0804*/ 	.word	0x0000f6d0


	//   ....[155]....
        /*0808*/ 	.word	0x0000f6f0


	//   ....[156]....
        /*080c*/ 	.word	0x0000f700


	//   ....[157]....
        /*0810*/ 	.word	0x0000f760


	//   ....[158]....
        /*0814*/ 	.word	0x0000fd80


	//   ....[159]....
        /*0818*/ 	.word	0x00010260


	//   ....[160]....
        /*081c*/ 	.word	0x00010350


	//   ....[161]....
        /*0820*/ 	.word	0x000103f0


	//   ....[162]....
        /*0824*/ 	.word	0x00010450


	//   ....[163]....
        /*0828*/ 	.word	0x00010560


	//   ....[164]....
        /*082c*/ 	.word	0x000105c0


	//   ....[165]....
        /*0830*/ 	.word	0x000106c0


	//   ....[166]....
        /*0834*/ 	.word	0x00010730


	//   ....[167]....
        /*0838*/ 	.word	0x00010830


	//   ....[168]....
        /*083c*/ 	.word	0x000108a0


	//   ....[169]....
        /*0840*/ 	.word	0x000109a0


	//   ....[170]....
        /*0844*/ 	.word	0x00010a10


	//   ....[171]....
        /*0848*/ 	.word	0x00010b10


	//   ....[172]....
        /*084c*/ 	.word	0x00010b80


	//   ....[173]....
        /*0850*/ 	.word	0x00010c80


	//   ....[174]....
        /*0854*/ 	.word	0x00010cf0


	//   ....[175]....
        /*0858*/ 	.word	0x00010d90


	//   ....[176]....
        /*085c*/ 	.word	0x00010e90


	//   ....[177]....
        /*0860*/ 	.word	0x00010f00


	//   ....[178]....
        /*0864*/ 	.word	0x00010f80


	//   ....[179]....
        /*0868*/ 	.word	0x00011030


	//   ....[180]....
        /*086c*/ 	.word	0x000110b0


	//   ....[181]....
        /*0870*/ 	.word	0x00011180


	//   ....[182]....
        /*0874*/ 	.word	0x00011200


	//   ....[183]....
        /*0878*/ 	.word	0x000112d0


	//   ....[184]....
        /*087c*/ 	.word	0x00011350


	//   ....[185]....
        /*0880*/ 	.word	0x00011420


	//   ....[186]....
        /*0884*/ 	.word	0x000114a0


	//   ....[187]....
        /*0888*/ 	.word	0x00011570


	//   ....[188]....
        /*088c*/ 	.word	0x000115f0


	//   ....[189]....
        /*0890*/ 	.word	0x000116c0


	//   ....[190]....
        /*0894*/ 	.word	0x00011740


	//   ....[191]....
        /*0898*/ 	.word	0x000117f0


	//   ....[192]....
        /*089c*/ 	.word	0x00011920


	//   ....[193]....
        /*08a0*/ 	.word	0x000119d0


	//   ....[194]....
        /*08a4*/ 	.word	0x00011a30


	//   ....[195]....
        /*08a8*/ 	.word	0x00011af0


	//   ....[196]....
        /*08ac*/ 	.word	0x00011b50


	//   ....[197]....
        /*08b0*/ 	.word	0x00011c10


	//   ....[198]....
        /*08b4*/ 	.word	0x00011c70


	//   ....[199]....
        /*08b8*/ 	.word	0x00011d30


	//   ....[200]....
        /*08bc*/ 	.word	0x00011d90


	//   ....[201]....
        /*08c0*/ 	.word	0x00011e50


	//   ....[202]....
        /*08c4*/ 	.word	0x00011eb0


	//   ....[203]....
        /*08c8*/ 	.word	0x00011f70


	//   ....[204]....
        /*08cc*/ 	.word	0x00011fd0


	//   ....[205]....
        /*08d0*/ 	.word	0x00012090


	//   ....[206]....
        /*08d4*/ 	.word	0x000120f0


	//   ....[207]....
        /*08d8*/ 	.word	0x000121b0


	//   ....[208]....
        /*08dc*/ 	.word	0x000122a0


	//   ....[209]....
        /*08e0*/ 	.word	0x00012340


	//   ....[210]....
        /*08e4*/ 	.word	0x000123a0


	//   ....[211]....
        /*08e8*/ 	.word	0x00012480


	//   ....[212]....
        /*08ec*/ 	.word	0x000124e0


	//   ....[213]....
        /*08f0*/ 	.word	0x000125c0


	//   ....[214]....
        /*08f4*/ 	.word	0x00012620


	//   ....[215]....
        /*08f8*/ 	.word	0x00012700


	//   ....[216]....
        /*08fc*/ 	.word	0x00012760


	//   ....[217]....
        /*0900*/ 	.word	0x00012840


	//   ....[218]....
        /*0904*/ 	.word	0x000128a0


	//   ....[219]....
        /*0908*/ 	.word	0x00012980


	//   ....[220]....
        /*090c*/ 	.word	0x000129e0


	//   ....[221]....
        /*0910*/ 	.word	0x00012ac0


	//   ....[222]....
        /*0914*/ 	.word	0x00012b20


	//   ....[223]....
        /*0918*/ 	.word	0x00012bf0


	//   ....[224]....
        /*091c*/ 	.word	0x00012d10


	//   ....[225]....
        /*0920*/ 	.word	0x00012dc0


	//   ....[226]....
        /*0924*/ 	.word	0x00012e70


	//   ....[227]....
        /*0928*/ 	.word	0x00012f40


	//   ....[228]....
        /*092c*/ 	.word	0x00012fa0


	//   ....[229]....
        /*0930*/ 	.word	0x00013080


	//   ....[230]....
        /*0934*/ 	.word	0x000130e0


	//   ....[231]....
        /*0938*/ 	.word	0x000131b0


	//   ....[232]....
        /*093c*/ 	.word	0x00013210


	//   ....[233]....
        /*0940*/ 	.word	0x000132e0


	//   ....[234]....
        /*0944*/ 	.word	0x00013340


	//   ....[235]....
        /*0948*/ 	.word	0x00013420


	//   ....[236]....
        /*094c*/ 	.word	0x00013480


	//   ....[237]....
        /*0950*/ 	.word	0x00013550


	//   ....[238]....
        /*0954*/ 	.word	0x000135b0


	//   ....[239]....
        /*0958*/ 	.word	0x00013670


	//   ....[240]....
        /*095c*/ 	.word	0x00013700


	//   ....[241]....
        /*0960*/ 	.word	0x000137a0


	//   ....[242]....
        /*0964*/ 	.word	0x00013920


	//   ....[243]....
        /*0968*/ 	.word	0x00013990


	//   ....[244]....
        /*096c*/ 	.word	0x00013a00


	//   ....[245]....
        /*0970*/ 	.word	0x00013a70


	//   ....[246]....
        /*0974*/ 	.word	0x00013ae0


	//   ....[247]....
        /*0978*/ 	.word	0x00013b60


	//   ....[248]....
        /*097c*/ 	.word	0x00013be0


	//   ....[249]....
        /*0980*/ 	.word	0x00013c70


	//   ....[250]....
        /*0984*/ 	.word	0x00013ce0


	//   ....[251]....
        /*0988*/ 	.word	0x00013d50


	//   ....[252]....
        /*098c*/ 	.word	0x00013dc0


	//   ....[253]....
        /*0990*/ 	.word	0x00013e40


	//   ....[254]....
        /*0994*/ 	.word	0x00013eb0


	//   ....[255]....
        /*0998*/ 	.word	0x00013f50


	//   ....[0]....
        /*099c*/ 	.word	0x00013fa0


	//   ....[1]....
        /*09a0*/ 	.word	0x00014030


	//   ....[2]....
        /*09a4*/ 	.word	0x00014160


	//----- nvinfo : EIATTR_REG_RECONFIG
	.align		4
.L_879:
        /*09a8*/ 	.byte	0x01, 0x54
	.zero		2


	//----- nvinfo : EIATTR_SYSCALL_OFFSETS
	.align		4
        /*09ac*/ 	.byte	0x04, 0x46
        /*09ae*/ 	.short	(.L_881 - .L_880)


	//   ....[0]....
.L_880:
        /*09b0*/ 	.word	0x00001880


	//   ....[1]....
        /*09b4*/ 	.word	0x0000bbf0


	//   ....[2]....
        /*09b8*/ 	.word	0x0000bd40


	//   ....[3]....
        /*09bc*/ 	.word	0x0000be30


	//   ....[4]....
        /*09c0*/ 	.word	0x0000cd90


	//----- nvinfo : EIATTR_MBARRIER_INSTR_OFFSETS
	.align		4
.L_881:
        /*09c4*/ 	.byte	0x04, 0x39
        /*09c6*/ 	.short	(.L_883 - .L_882)


	//   ....[0]....
.L_882:
        /*09c8*/ 	.word	0x00000180
        /*09cc*/ 	.word	0x000000ff
        /*09d0*/ 	.word	0x00028800
        /*09d4*/ 	.short	0x0100
        /*09d6*/ 	.byte	0x08
	.zero		1


	//   ....[1]....
        /*09d8*/ 	.word	0x00000190
        /*09dc*/ 	.word	0x000000ff
        /*09e0*/ 	.word	0x00028820
        /*09e4*/ 	.short	0x0100
        /*09e6*/ 	.byte	0x08
	.zero		1


	//   ....[2]....
        /*09e8*/ 	.word	0x00000280
        /*09ec*/ 	.word	0x000000ff
        /*09f0*/ 	.word	0x00028830
        /*09f4*/ 	.short	0x0100
        /*09f6*/ 	.byte	0x08
	.zero		1


	//   ....[3]....
        /*09f8*/ 	.word	0x00000290
        /*09fc*/ 	.word	0x000000ff
        /*0a00*/ 	.word	0x00028840
        /*0a04*/ 	.short	0x0100
        /*0a06*/ 	.byte	0x08
	.zero		1


	//   ....[4]....
        /*0a08*/ 	.word	0x000002a0
        /*0a0c*/ 	.word	0x000000ff
        /*0a10*/ 	.word	0x00028838
        /*0a14*/ 	.short	0x0100
        /*0a16*/ 	.byte	0x08
	.zero		1


	//   ....[5]....
        /*0a18*/ 	.word	0x000002b0
        /*0a1c*/ 	.word	0x000000ff
        /*0a20*/ 	.word	0x00028848
        /*0a24*/ 	.short	0x0100
        /*0a26*/ 	.byte	0x08
	.zero		1


	//   ....[6]....
        /*0a28*/ 	.word	0x000003e0
        /*0a2c*/ 	.word	0x000000ff
        /*0a30*/ 	.word	0x00028850
        /*0a34*/ 	.short	0x0100
        /*0a36*/ 	.byte	0x08
	.zero		1


	//   ....[7]....
        /*0a38*/ 	.word	0x000003f0
        /*0a3c*/ 	.word	0x000000ff
        /*0a40*/ 	.word	0x00028860
        /*0a44*/ 	.short	0x0100
        /*0a46*/ 	.byte	0x08
	.zero		1


	//   ....[8]....
        /*0a48*/ 	.word	0x00000400
        /*0a4c*/ 	.word	0x000000ff
        /*0a50*/ 	.word	0x00028858
        /*0a54*/ 	.short	0x0100
        /*0a56*/ 	.byte	0x08
	.zero		1


	//   ....[9]....
        /*0a58*/ 	.word	0x00000410
        /*0a5c*/ 	.word	0x000000ff
        /*0a60*/ 	.word	0x00028868
        /*0a64*/ 	.short	0x0100
        /*0a66*/ 	.byte	0x08
	.zero		1


	//   ....[10]....
        /*0a68*/ 	.word	0x00000500
        /*0a6c*/ 	.word	0x000000ff
        /*0a70*/ 	.word	0x00028870
        /*0a74*/ 	.short	0x0100
        /*0a76*/ 	.byte	0x06
	.zero		1


	//   ....[11]....
        /*0a78*/ 	.word	0x00000510
        /*0a7c*/ 	.word	0x000000ff
        /*0a80*/ 	.word	0x00028880
        /*0a84*/ 	.short	0x0100
        /*0a86*/ 	.byte	0x06
	.zero		1


	//   ....[12]....
        /*0a88*/ 	.word	0x00000520
        /*0a8c*/ 	.word	0x000000ff
        /*0a90*/ 	.word	0x00028878
        /*0a94*/ 	.short	0x0100
        /*0a96*/ 	.byte	0x06
	.zero		1


	//   ....[13]....
        /*0a98*/ 	.word	0x00000530
        /*0a9c*/ 	.word	0x000000ff
        /*0aa0*/ 	.word	0x00028888
        /*0aa4*/ 	.short	0x0100
        /*0aa6*/ 	.byte	0x06
	.zero		1


	//   ....[14]....
        /*0aa8*/ 	.word	0x00000660
        /*0aac*/ 	.word	0x000000ff
        /*0ab0*/ 	.word	0x00028890
        /*0ab4*/ 	.short	0x0100
        /*0ab6*/ 	.byte	0x08
	.zero		1


	//   ....[15]....
        /*0ab8*/ 	.word	0x00000670
        /*0abc*/ 	.word	0x000000ff
        /*0ac0*/ 	.word	0x000288a0
        /*0ac4*/ 	.short	0x0100
        /*0ac6*/ 	.byte	0x08
	.zero		1


	//   ....[16]....
        /*0ac8*/ 	.word	0x00000680
        /*0acc*/ 	.word	0x000000ff
        /*0ad0*/ 	.word	0x00028898
        /*0ad4*/ 	.short	0x0100
        /*0ad6*/ 	.byte	0x08
	.zero		1


	//   ....[17]....
        /*0ad8*/ 	.word	0x00000690
        /*0adc*/ 	.word	0x000000ff
        /*0ae0*/ 	.word	0x000288a8
        /*0ae4*/ 	.short	0x0100
        /*0ae6*/ 	.byte	0x08
	.zero		1


	//   ....[18]....
        /*0ae8*/ 	.word	0x000007c0
        /*0aec*/ 	.word	0x000000ff
        /*0af0*/ 	.word	0x000288b0
        /*0af4*/ 	.short	0x0100
        /*0af6*/ 	.byte	0x08
	.zero		1


	//   ....[19]....
        /*0af8*/ 	.word	0x000007d0
        /*0afc*/ 	.word	0x000000ff
        /*0b00*/ 	.word	0x000288c0
        /*0b04*/ 	.short	0x0100
        /*0b06*/ 	.byte	0x08
	.zero		1


	//   ....[20]....
        /*0b08*/ 	.word	0x000007e0
        /*0b0c*/ 	.word	0x000000ff
        /*0b10*/ 	.word	0x000288b8
        /*0b14*/ 	.short	0x0100
        /*0b16*/ 	.byte	0x08
	.zero		1


	//   ....[21]....
        /*0b18*/ 	.word	0x000007f0
        /*0b1c*/ 	.word	0x000000ff
        /*0b20*/ 	.word	0x000288c8
        /*0b24*/ 	.short	0x0100
        /*0b26*/ 	.byte	0x08
	.zero		1


	//   ....[22]....
        /*0b28*/ 	.word	0x000018e0
        /*0b2c*/ 	.word	0x000000ff
        /*0b30*/ 	.word	0x00028800
        /*0b34*/ 	.short	0x010a
        /*0b36*/ 	.byte	0x2a
	.zero		1


	//   ....[23]....
        /*0b38*/ 	.word	0x00001960
        /*0b3c*/ 	.word	0x00000000
        /*0b40*/ 	.word	0x00028830
        /*0b44*/ 	.short	0x010a
        /*0b46*/ 	.byte	0x3f
	.zero		1


	//   ....[24]....
        /*0b48*/ 	.word	0x000019b0
        /*0b4c*/ 	.word	0x00000000
        /*0b50*/ 	.word	0x00028830
        /*0b54*/ 	.short	0x010a
        /*0b56*/ 	.byte	0x3f
	.zero		1


	//   ....[25]....
        /*0b58*/ 	.word	0x00002520
        /*0b5c*/ 	.word	0x000000ff
        /*0b60*/ 	.word	0x00000000
        /*0b64*/ 	.short	0x0101
        /*0b66*/ 	.byte	0x06
	.zero		1


	//   ....[26]....
        /*0b68*/ 	.word	0x00004680
        /*0b6c*/ 	.word	0x000000ff
        /*0b70*/ 	.word	0x00028830
        /*0b74*/ 	.short	0x010a
        /*0b76*/ 	.byte	0x06
	.zero		1


	//   ....[27]....
        /*0b78*/ 	.word	0x000046c0
        /*0b7c*/ 	.word	0x000000ff
        /*0b80*/ 	.word	0x00028830
        /*0b84*/ 	.short	0x010a
        /*0b86*/ 	.byte	0x06
	.zero		1


	//   ....[28]....
        /*0b88*/ 	.word	0x00004a60
        /*0b8c*/ 	.word	0x000000ff
        /*0b90*/ 	.word	0x00028850
        /*0b94*/ 	.short	0x010a
        /*0b96*/ 	.byte	0x06
	.zero		1


	//   ....[29]....
        /*0b98*/ 	.word	0x00004aa0
        /*0b9c*/ 	.word	0x000000ff
        /*0ba0*/ 	.word	0x00028850
        /*0ba4*/ 	.short	0x010a
        /*0ba6*/ 	.byte	0x06
	.zero		1


	//   ....[30]....
        /*0ba8*/ 	.word	0x000053c0
        /*0bac*/ 	.word	0x000000ff
        /*0bb0*/ 	.word	0x00000000
        /*0bb4*/ 	.short	0x0101
        /*0bb6*/ 	.byte	0x07
	.zero		1


	//   ....[31]....
        /*0bb8*/ 	.word	0x000068b0
        /*0bbc*/ 	.word	0x000000ff
        /*0bc0*/ 	.word	0x00000000
        /*0bc4*/ 	.short	0x0101
        /*0bc6*/ 	.byte	0x07
	.zero		1


	//   ....[32]....
        /*0bc8*/ 	.word	0x00006ee0
        /*0bcc*/ 	.word	0x000000ff
        /*0bd0*/ 	.word	0x00028850
        /*0bd4*/ 	.short	0x010a
        /*0bd6*/ 	.byte	0x05
	.zero		1


	//   ....[33]....
        /*0bd8*/ 	.word	0x00006f20
        /*0bdc*/ 	.word	0x000000ff
        /*0be0*/ 	.word	0x00028850
        /*0be4*/ 	.short	0x010a
        /*0be6*/ 	.byte	0x05
	.zero		1


	//   ....[34]....
        /*0be8*/ 	.word	0x000074f0
        /*0bec*/ 	.word	0x000000ff
        /*0bf0*/ 	.word	0x00000000
        /*0bf4*/ 	.short	0x0101
        /*0bf6*/ 	.byte	0x04
	.zero		1


	//   ....[35]....
        /*0bf8*/ 	.word	0x00008ab0
        /*0bfc*/ 	.word	0x00000011
        /*0c00*/ 	.word	0x00000000
        /*0c04*/ 	.short	0x0101
        /*0c06*/ 	.byte	0x3f
	.zero		1


	//   ....[36]....
        /*0c08*/ 	.word	0x00008f50
        /*0c0c*/ 	.word	0x00000011
        /*0c10*/ 	.word	0x00000000
        /*0c14*/ 	.short	0x0101
        /*0c16*/ 	.byte	0x3f
	.zero		1


	//   ....[37]....
        /*0c18*/ 	.word	0x0000c330
        /*0c1c*/ 	.word	0x00000007
        /*0c20*/ 	.word	0x00028840
        /*0c24*/ 	.short	0x010a
        /*0c26*/ 	.byte	0x3f
	.zero		1


	//   ....[38]....
        /*0c28*/ 	.word	0x0000ca90
        /*0c2c*/ 	.word	0x00000007
        /*0c30*/ 	.word	0x00028830
        /*0c34*/ 	.short	0x0107
        /*0c36*/ 	.byte	0x3f
	.zero		1


	//   ....[39]....
        /*0c38*/ 	.word	0x0000cb60
        /*0c3c*/ 	.word	0x00000007
        /*0c40*/ 	.word	0x00028830
        /*0c44*/ 	.short	0x0101
        /*0c46*/ 	.byte	0x3f
	.zero		1


	//   ....[40]....
        /*0c48*/ 	.word	0x0000d620
        /*0c4c*/ 	.word	0x00000016
        /*0c50*/ 	.word	0x00028800
        /*0c54*/ 	.short	0x0107
        /*0c56*/ 	.byte	0x3f
	.zero		1


	//   ....[41]....
        /*0c58*/ 	.word	0x0000d730
        /*0c5c*/ 	.word	0x00000016
        /*0c60*/ 	.word	0x00028800
        /*0c64*/ 	.short	0x0101
        /*0c66*/ 	.byte	0x3f
	.zero		1


	//   ....[42]....
        /*0c68*/ 	.word	0x0000d750
        /*0c6c*/ 	.word	0x00000016
        /*0c70*/ 	.word	0x00028820
        /*0c74*/ 	.short	0x010a
        /*0c76*/ 	.byte	0x3f
	.zero		1


	//   ....[43]....
        /*0c78*/ 	.word	0x0000dad0
        /*0c7c*/ 	.word	0x00000006
        /*0c80*/ 	.word	0x00028840
        /*0c84*/ 	.short	0x010a
        /*0c86*/ 	.byte	0x3f
	.zero		1


	//   ....[44]....
        /*0c88*/ 	.word	0x0000dfd0
        /*0c8c*/ 	.word	0x00000006
        /*0c90*/ 	.word	0x00028830
        /*0c94*/ 	.short	0x0107
        /*0c96*/ 	.byte	0x3f
	.zero		1


	//   ....[45]....
        /*0c98*/ 	.word	0x0000e090
        /*0c9c*/ 	.word	0x00000006
        /*0ca0*/ 	.word	0x00028830
        /*0ca4*/ 	.short	0x0101
        /*0ca6*/ 	.byte	0x3f
	.zero		1


	//   ....[46]....
        /*0ca8*/ 	.word	0x0000e0f0
        /*0cac*/ 	.word	0x00000006
        /*0cb0*/ 	.word	0x00028860
        /*0cb4*/ 	.short	0x010a
        /*0cb6*/ 	.byte	0x3f
	.zero		1


	//   ....[47]....
        /*0cb8*/ 	.word	0x0000e690
        /*0cbc*/ 	.word	0x00000006
        /*0cc0*/ 	.word	0x00028850
        /*0cc4*/ 	.short	0x0107
        /*0cc6*/ 	.byte	0x3f
	.zero		1


	//   ....[48]....
        /*0cc8*/ 	.word	0x0000e7c0
        /*0ccc*/ 	.word	0x00000006
        /*0cd0*/ 	.word	0x00028850
        /*0cd4*/ 	.short	0x0101
        /*0cd6*/ 	.byte	0x3f
	.zero		1


	//   ....[49]....
        /*0cd8*/ 	.word	0x0000e9d0
        /*0cdc*/ 	.word	0x00000000
        /*0ce0*/ 	.word	0x00028860
        /*0ce4*/ 	.short	0x010a
        /*0ce6*/ 	.byte	0x3f
	.zero		1


	//   ....[50]....
        /*0ce8*/ 	.word	0x0000ef00
        /*0cec*/ 	.word	0x00000000
        /*0cf0*/ 	.word	0x00028850
        /*0cf4*/ 	.short	0x0107
        /*0cf6*/ 	.byte	0x3f
	.zero		1


	//   ....[51]....
        /*0cf8*/ 	.word	0x0000efc0
        /*0cfc*/ 	.word	0x00000000
        /*0d00*/ 	.word	0x00028850
        /*0d04*/ 	.short	0x0101
        /*0d06*/ 	.byte	0x3f
	.zero		1


	//   ....[52]....
        /*0d08*/ 	.word	0x0000fd00
        /*0d0c*/ 	.word	0x00000004
        /*0d10*/ 	.word	0x00028820
        /*0d14*/ 	.short	0x010a
        /*0d16*/ 	.byte	0x3f
	.zero		1


	//   ....[53]....
        /*0d18*/ 	.word	0x0000fe80
        /*0d1c*/ 	.word	0x00000005
        /*0d20*/ 	.word	0x00028840
        /*0d24*/ 	.short	0x010a
        /*0d26*/ 	.byte	0x3f
	.zero		1


	//   ....[54]....
        /*0d28*/ 	.word	0x0000ff20
        /*0d2c*/ 	.word	0x00000019
        /*0d30*/ 	.word	0x00028840
        /*0d34*/ 	.short	0x010a
        /*0d36*/ 	.byte	0x3f
	.zero		1


	//   ....[55]....
        /*0d38*/ 	.word	0x0000ff60
        /*0d3c*/ 	.word	0x00000005
        /*0d40*/ 	.word	0x00028860
        /*0d44*/ 	.short	0x010a
        /*0d46*/ 	.byte	0x3f
	.zero		1


	//   ....[56]....
        /*0d48*/ 	.word	0x0000ffa0
        /*0d4c*/ 	.word	0x00000019
        /*0d50*/ 	.word	0x00028860
        /*0d54*/ 	.short	0x010a
        /*0d56*/ 	.byte	0x3f
	.zero		1


	//   ....[57]....
        /*0d58*/ 	.word	0x00010010
        /*0d5c*/ 	.word	0x00000003
        /*0d60*/ 	.word	0x00028800
        /*0d64*/ 	.short	0x010a
        /*0d66*/ 	.byte	0x3f
	.zero		1


	//   ....[58]....
        /*0d68*/ 	.word	0x00010060
        /*0d6c*/ 	.word	0x00000000
        /*0d70*/ 	.word	0x00028830
        /*0d74*/ 	.short	0x010a
        /*0d76*/ 	.byte	0x3f
	.zero		1


	//   ....[59]....
        /*0d78*/ 	.word	0x000100c0
        /*0d7c*/ 	.word	0x00000008
        /*0d80*/ 	.word	0x00028830
        /*0d84*/ 	.short	0x010a
        /*0d86*/ 	.byte	0x3f
	.zero		1


	//   ....[60]....
        /*0d88*/ 	.word	0x00010120
        /*0d8c*/ 	.word	0x00000008
        /*0d90*/ 	.word	0x00028850
        /*0d94*/ 	.short	0x010a
        /*0d96*/ 	.byte	0x3f
	.zero		1


	//   ....[61]....
        /*0d98*/ 	.word	0x00010180
        /*0d9c*/ 	.word	0x00000005
        /*0da0*/ 	.word	0x00028850
        /*0da4*/ 	.short	0x010a
        /*0da6*/ 	.byte	0x3f
	.zero		1


	//   ....[62]....
        /*0da8*/ 	.word	0x000102a0
        /*0dac*/ 	.word	0x00000007
        /*0db0*/ 	.word	0x00028840
        /*0db4*/ 	.short	0x010a
        /*0db6*/ 	.byte	0x3f
	.zero		1


	//   ....[63]....
        /*0db8*/ 	.word	0x00011820
        /*0dbc*/ 	.word	0x00000016
        /*0dc0*/ 	.word	0x00028820
        /*0dc4*/ 	.short	0x010a
        /*0dc6*/ 	.byte	0x3f
	.zero		1


	//   ....[64]....
        /*0dc8*/ 	.word	0x00011870
        /*0dcc*/ 	.word	0x00000006
        /*0dd0*/ 	.word	0x00028840
        /*0dd4*/ 	.short	0x010a
        /*0dd6*/ 	.byte	0x3f
	.zero		1


	//   ....[65]....
        /*0dd8*/ 	.word	0x000121f0
        /*0ddc*/ 	.word	0x00000006
        /*0de0*/ 	.word	0x00028860
        /*0de4*/ 	.short	0x010a
        /*0de6*/ 	.byte	0x3f
	.zero		1


	//   ....[66]....
        /*0de8*/ 	.word	0x00012c60
        /*0dec*/ 	.word	0x00000000
        /*0df0*/ 	.word	0x00028860
        /*0df4*/ 	.short	0x010a
        /*0df6*/ 	.byte	0x3f
	.zero		1


	//   ....[67]....
        /*0df8*/ 	.word	0x00014080
        /*0dfc*/ 	.word	0x00000004
        /*0e00*/ 	.word	0x00028820
        /*0e04*/ 	.short	0x010a
        /*0e06*/ 	.byte	0x3f
	.zero		1


	//   ....[68]....
        /*0e08*/ 	.word	0x00014220
        /*0e0c*/ 	.word	0x00000005
        /*0e10*/ 	.word	0x00028840
        /*0e14*/ 	.short	0x010a
        /*0e16*/ 	.byte	0x3f
	.zero		1


	//   ....[69]....
        /*0e18*/ 	.word	0x00014270
        /*0e1c*/ 	.word	0x00000019
        /*0e20*/ 	.word	0x00028840
        /*0e24*/ 	.short	0x010a
        /*0e26*/ 	.byte	0x3f
	.zero		1


	//   ....[70]....
        /*0e28*/ 	.word	0x000142c0
        /*0e2c*/ 	.word	0x00000005
        /*0e30*/ 	.word	0x00028860
        /*0e34*/ 	.short	0x010a
        /*0e36*/ 	.byte	0x3f
	.zero		1


	//----- nvinfo : EIATTR_NUM_MBARRIERS
	.align		4
.L_883:
        /*0e38*/ 	.byte	0x03, 0x38
        /*0e3a*/ 	.short	0x0016


	//----- nvinfo : EIATTR_EXIT_INSTR_OFFSETS
	.align		4
        /*0e3c*/ 	.byte	0x04, 0x1c
        /*0e3e*/ 	.short	(.L_885 - .L_884)


	//   ....[0]....
.L_884:
        /*0e40*/ 	.word	0x000009a0


	//   ....[1]....
        /*0e44*/ 	.word	0x0000a560


	//   ....[2]....
        /*0e48*/ 	.word	0x0000fff0


	//----- nvinfo : EIATTR_MAX_THREADS
	.align		4
.L_885:
        /*0e4c*/ 	.byte	0x04, 0x05
        /*0e4e*/ 	.short	(.L_887 - .L_886)
.L_886:
        /*0e50*/ 	.word	0x00000180
        /*0e54*/ 	.word	0x00000001
        /*0e58*/ 	.word	0x00000001


	//----- nvinfo : EIATTR_CRS_STACK_SIZE
	.align		4
.L_887:
        /*0e5c*/ 	.byte	0x04, 0x1e
        /*0e5e*/ 	.short	(.L_889 - .L_888)
.L_888:
        /*0e60*/ 	.word	0x00000000


	//----- nvinfo : EIATTR_CBANK_PARAM_SIZE
	.align		4
.L_889:
        /*0e64*/ 	.byte	0x03, 0x19
        /*0e66*/ 	.short	0x0af0


	//----- nvinfo : EIATTR_PARAM_CBANK
	.align		4
        /*0e68*/ 	.byte	0x04, 0x0a
        /*0e6a*/ 	.short	(.L_891 - .L_890)
	.align		4
.L_890:
        /*0e6c*/ 	.word	index@(.nv.constant0._ZN7cutlass13device_kernelIN5flash11enable_sm90INS1_16FlashAttnFwdSm90INS1_25CollectiveMainloopFwdSm90ILi2EN4cute5tupleIJNS5_1CILi1EEES8_S8_EEENS6_IJNS7_ILi128EEESA_SA_EEELi128ENS_6half_tEfNS_4arch4Sm90ELb0ELb0ELb1ELb1ELb1ELb0ELb0ELb1ELb1ELb1ELb1ELb0EEENS1_21CollectiveEpilogueFwdISB_S9_SC_SE_Li256ELb1ELb1ELb1ELb0EEENS1_36VarlenDynamicPersistentTileSchedulerILi128ELi128ELi256ELi128ELb1ELb1ELb1ELb0ELb1ELb1EEEEEEEEEvNT_6ParamsE)
        /*0e70*/ 	.short	0x0210
        /*0e72*/ 	.short	0x0af0


	//----- nvinfo : EIATTR_SW_WAR
	.align		4
.L_891:
        /*0e74*/ 	.byte	0x04, 0x36
        /*0e76*/ 	.short	(.L_893 - .L_892)
.L_892:
        /*0e78*/ 	.word	0x00000008
.L_893:


//--------------------- .nv.info._ZN7cutlass13device_kernelIN5flash11enable_sm90INS1_16FlashAttnFwdSm90INS1_25CollectiveMainloopFwdSm90ILi2EN4cute5tupleIJNS5_1CILi1EEES8_S8_EEENS6_IJNS7_ILi128EEESA_SA_EEELi128ENS_6half_tEfNS_4arch4Sm90ELb0ELb0ELb1ELb1ELb1ELb1ELb0ELb1ELb1ELb1ELb1ELb0EEENS1_21CollectiveEpilogueFwdISB_S9_SC_SE_Li256ELb1ELb1ELb1ELb0EEENS1_36VarlenDynamicPersistentTileSchedulerILi128ELi128ELi256ELi128ELb1ELb1ELb1ELb0ELb1ELb1EEEEEEEEEvNT_6ParamsE --------------------------
	.section	.nv.info._ZN7cutlass13device_kernelIN5flash11enable_sm90INS1_16FlashAttnFwdSm90INS1_25CollectiveMainloopFwdSm90ILi2EN4cute5tupleIJNS5_1CILi1EEES8_S8_EEENS6_IJNS7_ILi128EEESA_SA_EEELi128ENS_6half_tEfNS_4arch4Sm90ELb0ELb0ELb1ELb1ELb1ELb1ELb0ELb1ELb1ELb1ELb1ELb0EEENS1_21CollectiveEpilogueFwdISB_S9_SC_SE_Li256ELb1ELb1ELb1ELb0EEENS1_36VarlenDynamicPersistentTileSchedulerILi128ELi128ELi256ELi128ELb1ELb1ELb1ELb0ELb1ELb1EEEEEEEEEvNT_6ParamsE,"",@"SHT_CUDA_INFO"
	.sectionflags	@""
	.align	4


	//----- nvinfo : EIATTR_CUDA_API_VERSION
	.align		4
        /*0000*/ 	.byte	0x04, 0x37
        /*0002*/ 	.short	(.L_895 - .L_894)
.L_894:
        /*0004*/ 	.word	0x00000082


	//----- nvinfo : EIATTR_KPARAM_INFO
	.align		4
.L_895:
        /*0008*/ 	.byte	0x04, 0x17
        /*000a*/ 	.short	(.L_897 - .L_896)
.L_896:
        /*000c*/ 	.word	0x00000000
        /*0010*/ 	.short	0x0000
        /*0012*/ 	.short	0x0070
        /*0014*/ 	.byte	0x00, 0xf0, 0x01, 0x2a


	//----- nvinfo : EIATTR_SPARSE_MMA_MASK
	.align		4
.L_897:
        /*0018*/ 	.byte	0x03, 0x50
        /*001a*/ 	.short	0x0000


	//----- nvinfo : EIATTR_MAXREG_COUNT
	.align		4
        /*001c*/ 	.byte	0x03, 0x1b
        /*001e*/ 	.short	0x00a8


	//----- nvinfo : EIATTR_NUM_BARRIERS
	.align		4
        /*0020*/ 	.byte	0x02, 0x4c
        /*0022*/ 	.byte	0x10
	.zero		1


	//----- nvinfo : EIATTR_EXTERNS
	.align		4
        /*0024*/ 	.byte	0x04, 0x0f
        /*0026*/ 	.short	(.L_899 - .L_898)


	//   ....[0]....
	.align		4
.L_898:
        /*0028*/ 	.word	index@(__assertfail)


	//----- nvinfo : EIATTR_ANNOTATIONS
	.align		4
.L_899:
        /*002c*/ 	.byte	0x04, 0x55
        /*002e*/ 	.short	(.L_901 - .L_900)


	//   ....[0]....
.L_900:
        /* <DEDUP_REMOVED lines=19> */


	//----- nvinfo : EIATTR_MERCURY_ISA_VERSION
	.align		4
.L_901:
        /*0148*/ 	.byte	0x03, 0x5f
        /*014a*/ 	.short	0x0101


	//----- nvinfo : EIATTR_UNUSED_LOAD_BYTE_OFFSET
	.align		4
        /*014c*/ 	.byte	0x04, 0x44
        /*014e*/ 	.short	(.L_903 - .L_902)


	//   ....[0]....
.L_902:
        /*0150*/ 	.word	0x00000a60
        /*0154*/ 	.word	0x0000fff0


	//   ....[1]....
        /*0158*/ 	.word	0x00012860
        /*015c*/ 	.word	0x0000fff0


	//----- nvinfo : EIATTR_INT_WARP_WIDE_INSTR_OFFSETS
	.align		4
.L_903:
        /*0160*/ 	.byte	0x04, 0x31
        /*0162*/ 	.short	(.L_905 - .L_904)


	//   ....[0]....
.L_904:
        /*0164*/ 	.word	0x00000130


	//   ....[1]....
        /*0168*/ 	.word	0x00000170


	//   ....[2]....
        /*016c*/ 	.word	0x000001e0


	//   ....[3]....
        /*0170*/ 	.word	0x00018090


	//   ....[4]....
        /*0174*/ 	.word	0x00018120


	//   ....[5]....
        /*0178*/ 	.word	0x0001af50


	//   ....[6]....
        /*017c*/ 	.word	0x0001afe0


	//----- nvinfo : EIATTR_COOP_GROUP_MASK_REGIDS
	.align		4
.L_905:
        /*0180*/ 	.byte	0x04, 0x29
        /*0182*/ 	.short	(.L_907 - .L_906)


	//   ....[0]....
.L_906:
        /*0184*/ 	.word	0xffffffff


	//   ....[1]....
        /*0188*/ 	.word	0xffffffff


	//   ....[2]....
        /*018c*/ 	.word	0xffffffff


	//   ....[3]....
        /*0190*/ 	.word	0xffffffff


	//   ....[4]....
        /*0194*/ 	.word	0xffffffff


	//   ....[5]....
        /*0198*/ 	.word	0xffffffff


	//   ....[6]....
        /*019c*/ 	.word	0xffffffff


	//   ....[7]....
        /*01a0*/ 	.word	0xffffffff


	//   ....[8]....
        /*01a4*/ 	.word	0xffffffff


	//   ....[9]....
        /*01a8*/ 	.word	0xffffffff


	//   ....[10]....
        /*01ac*/ 	.word	0xffffffff


	//   ....[11]....
        /*01b0*/ 	.word	0xffffffff


	//   ....[12]....
        /*01b4*/ 	.word	0xffffffff


	//   ....[13]....
        /*01b8*/ 	.word	0xffffffff


	//   ....[14]....
        /*01bc*/ 	.word	0xffffffff


	//   ....[15]....
        /*01c0*/ 	.word	0xffffffff


	//   ....[16]....
        /*01c4*/ 	.word	0xffffffff


	//   ....[17]....
        /*01c8*/ 	.word	0xffffffff


	//   ....[18]....
        /*01cc*/ 	.word	0xffffffff


	//   ....[19]....
        /*01d0*/ 	.word	0xffffffff


	//   ....[20]....
        /*01d4*/ 	.word	0xffffffff


	//   ....[21]....
        /*01d8*/ 	.word	0xffffffff


	//   ....[22]....
        /*01dc*/ 	.word	0xffffffff


	//   ....[23]....
        /*01e0*/ 	.word	0xffffffff


	//   ....[24]....
        /*01e4*/ 	.word	0xffffffff


	//   ....[25]....
        /*01e8*/ 	.word	0xffffffff


	//   ....[26]....
        /*01ec*/ 	.word	0xffffffff


	//   ....[27]....
        /*01f0*/ 	.word	0xffffffff


	//   ....[28]....
        /*01f4*/ 	.word	0xffffffff


	//   ....[29]....
        /*01f8*/ 	.word	0xffffffff


	//   ....[30]....
        /*01fc*/ 	.word	0xffffffff


	//   ....[31]....
        /*0200*/ 	.word	0xffffffff


	//   ....[32]....
        /*0204*/ 	.word	0xffffffff


	//   ....[33]....
        /*0208*/ 	.word	0xffffffff


	//   ....[34]....
        /*020c*/ 	.word	0xffffffff


	//   ....[35]....
        /*0210*/ 	.word	0xffffffff


	//   ....[36]....
        /*0214*/ 	.word	0xffffffff


	//   ....[37]....
        /*0218*/ 	.word	0xffffffff


	//   ....[38]....
        /*021c*/ 	.word	0xffffffff


	//   ....[39]....
        /*0220*/ 	.word	0xffffffff


	//   ....[40]....
        /*0224*/ 	.word	0xffffffff


	//   ....[41]....
        /*0228*/ 	.word	0xffffffff


	//   ....[42]....
        /*022c*/ 	.word	0xffffffff


	//   ....[43]....
        /*0230*/ 	.word	0xffffffff


	//   ....[44]....
        /*0234*/ 	.word	0xffffffff


	//   ....[45]....
        /*0238*/ 	.word	0xffffffff


	//   ....[46]....
        /*023c*/ 	.word	0xffffffff


	//   ....[47]....
        /*0240*/ 	.word	0xffffffff


	//   ....[48]....
        /*0244*/ 	.word	0xffffffff


	//   ....[49]....
        /*0248*/ 	.word	0xffffffff


	//   ....[50]....
        /*024c*/ 	.word	0xffffffff


	//   ....[51]....
        /*0250*/ 	.word	0xffffffff


	//   ....[52]....
        /*0254*/ 	.word	0xffffffff


	//   ....[53]....
        /*0258*/ 	.word	0xffffffff


	//   ....[54]....
        /*025c*/ 	.word	0xffffffff


	//   ....[55]....
        /*0260*/ 	.word	0xffffffff


	//   ....[56]....
        /*0264*/ 	.word	0xffffffff


	//   ....[57]....
        /*0268*/ 	.word	0xffffffff


	//   ....[58]....
        /*026c*/ 	.word	0xffffffff


	//   ....[59]....
        /*0270*/ 	.word	0xffffffff


	//   ....[60]....
        /*0274*/ 	.word	0xffffffff


	//   ....[61]....
        /*0278*/ 	.word	0xffffffff


	//   ....[62]....
        /*027c*/ 	.word	0xffffffff


	//   ....[63]....
        /*0280*/ 	.word	0xffffffff


	//   ....[64]....
        /*0284*/ 	.word	0xffffffff


	//   ....[65]....
        /*0288*/ 	.word	0xffffffff


	//   ....[66]....
        /*028c*/ 	.word	0xffffffff


	//   ....[67]....
        /*0290*/ 	.word	0xffffffff


	//   ....[68]....
        /*0294*/ 	.word	0xffffffff


	//   ....[69]....
        /*0298*/ 	.word	0xffffffff


	//   ....[70]....
        /*029c*/ 	.word	0xffffffff


	//   ....[71]....
        /*02a0*/ 	.word	0xffffffff


	//   ....[72]....
        /*02a4*/ 	.word	0xffffffff


	//   ....[73]....
        /*02a8*/ 	.word	0xffffffff


	//   ....[74]....
        /*02ac*/ 	.word	0xffffffff


	//   ....[75]....
        /*02b0*/ 	.word	0xffffffff


	//   ....[76]....
        /*02b4*/ 	.word	0xffffffff


	//   ....[77]....
        /*02b8*/ 	.word	0xffffffff


	//   ....[78]....
        /*02bc*/ 	.word	0xffffffff


	//   ....[79]....
        /*02c0*/ 	.word	0xffffffff


	//   ....[80]....
        /*02c4*/ 	.word	0xffffffff


	//   ....[81]....
        /*02c8*/ 	.word	0xffffffff


	//   ....[82]....
        /*02cc*/ 	.word	0xffffffff


	//   ....[83]....
        /*02d0*/ 	.word	0xffffffff


	//   ....[84]....
        /*02d4*/ 	.word	0xffffffff


	//   ....[85]....
        /*02d8*/ 	.word	0xffffffff


	//   ....[86]....
        /*02dc*/ 	.word	0xffffffff


	//   ....[87]....
        /*02e0*/ 	.word	0xffffffff


	//   ....[88]....
        /*02e4*/ 	.word	0xffffffff


	//   ....[89]....
        /*02e8*/ 	.word	0xffffffff


	//   ....[90]....
        /*02ec*/ 	.word	0xffffffff


	//   ....[91]....
        /*02f0*/ 	.word	0xffffffff


	//   ....[92]....
        /*02f4*/ 	.word	0xffffffff


	//   ....[93]....
        /*02f8*/ 	.word	0xffffffff


	//   ....[94]....
        /*02fc*/ 	.word	0xffffffff


	//   ....[95]....
        /*0300*/ 	.word	0xffffffff


	//   ....[96]....
        /*0304*/ 	.word	0xffffffff


	//   ....[97]....
        /*0308*/ 	.word	0xffffffff


	//   ....[98]....
        /*030c*/ 	.word	0xffffffff


	//   ....[99]....
        /*0310*/ 	.word	0xffffffff


	//   ....[100]....
        /*0314*/ 	.word	0xffffffff


	//   ....[101]....
        /*0318*/ 	.word	0xffffffff


	//   ....[102]....
        /*031c*/ 	.word	0xffffffff


	//   ....[103]....
        /*0320*/ 	.word	0xffffffff


	//   ....[104]....
        /*0324*/ 	.word	0xffffffff


	//   ....[105]....
        /*0328*/ 	.word	0xffffffff


	//   ....[106]....
        /*032c*/ 	.word	0xffffffff


	//   ....[107]....
        /*0330*/ 	.word	0xffffffff


	//   ....[108]....
        /*0334*/ 	.word	0xffffffff


	//   ....[109]....
        /*0338*/ 	.word	0xffffffff


	//   ....[110]....
        /*033c*/ 	.word	0xffffffff


	//   ....[111]....
        /*0340*/ 	.word	0xffffffff


	//   ....[112]....
        /*0344*/ 	.word	0xffffffff


	//   ....[113]....
        /*0348*/ 	.word	0xffffffff


	//   ....[114]....
        /*034c*/ 	.word	0xffffffff


	//   ....[115]....
        /*0350*/ 	.word	0xffffffff


	//   ....[116]....
        /*0354*/ 	.word	0xffffffff


	//   ....[117]....
        /*0358*/ 	.word	0xffffffff


	//   ....[118]....
        /*035c*/ 	.word	0xffffffff


	//   ....[119]....
        /*0360*/ 	.word	0xffffffff


	//   ....[120]....
        /*0364*/ 	.word	0xffffffff


	//   ....[121]....
        /*0368*/ 	.word	0xffffffff


	//   ....[122]....
        /*036c*/ 	.word	0xffffffff


	//   ....[123]....
        /*0370*/ 	.word	0xffffffff


	//   ....[124]....
        /*0374*/ 	.word	0xffffffff


	//   ....[125]....
        /*0378*/ 	.word	0xffffffff


	//   ....[126]....
        /*037c*/ 	.word	0xffffffff


	//   ....[127]....
        /*0380*/ 	.word	0xffffffff


	//   ....[128]....
        /*0384*/ 	.word	0xffffffff


	//   ....[129]....
        /*0388*/ 	.word	0xffffffff


	//   ....[130]....
        /*038c*/ 	.word	0xffffffff


	//   ....[131]....
        /*0390*/ 	.word	0xffffffff


	//   ....[132]....
        /*0394*/ 	.word	0xffffffff


	//   ....[133]....
        /*0398*/ 	.word	0xffffffff


	//   ....[134]....
        /*039c*/ 	.word	0xffffffff


	//   ....[135]....
        /*03a0*/ 	.word	0xffffffff


	//   ....[136]....
        /*03a4*/ 	.word	0xffffffff


	//   ....[137]....
        /*03a8*/ 	.word	0xffffffff


	//   ....[138]....
        /*03ac*/ 	.word	0xffffffff


	//   ....[139]....
        /*03b0*/ 	.word	0xffffffff


	//   ....[140]....
        /*03b4*/ 	.word	0xffffffff


	//   ....[141]....
        /*03b8*/ 	.word	0xffffffff


	//   ....[142]....
        /*03bc*/ 	.word	0xffffffff


	//   ....[143]....
        /*03c0*/ 	.word	0xffffffff


	//   ....[144]....
        /*03c4*/ 	.word	0xffffffff


	//   ....[145]....
        /*03c8*/ 	.word	0xffffffff


	//   ....[146]....
        /*03cc*/ 	.word	0xffffffff


	//   ....[147]....
        /*03d0*/ 	.word	0xffffffff


	//   ....[148]....
        /*03d4*/ 	.word	0xffffffff


	//   ....[149]....
        /*03d8*/ 	.word	0xffffffff


	//   ....[150]....
        /*03dc*/ 	.word	0xffffffff


	//   ....[151]....
        /*03e0*/ 	.word	0xffffffff


	//   ....[152]....
        /*03e4*/ 	.word	0xffffffff


	//   ....[153]....
        /*03e8*/ 	.word	0xffffffff


	//   ....[154]....
        /*03ec*/ 	.word	0xffffffff


	//   ....[155]....
        /*03f0*/ 	.word	0xffffffff


	//   ....[156]....
        /*03f4*/ 	.word	0xffffffff


	//   ....[157]....
        /*03f8*/ 	.word	0xffffffff


	//   ....[158]....
        /*03fc*/ 	.word	0xffffffff


	//   ....[159]....
        /*0400*/ 	.word	0xffffffff


	//   ....[160]....
        /*0404*/ 	.word	0xffffffff


	//   ....[161]....
        /*0408*/ 	.word	0xffffffff


	//   ....[162]....
        /*040c*/ 	.word	0xffffffff


	//   ....[163]....
        /*0410*/ 	.word	0xffffffff


	//   ....[164]....
        /*0414*/ 	.word	0xffffffff


	//   ....[165]....
        /*0418*/ 	.word	0xffffffff


	//   ....[166]....
        /*041c*/ 	.word	0xffffffff


	//   ....[167]....
        /*0420*/ 	.word	0xffffffff


	//   ....[168]....
        /*0424*/ 	.word	0xffffffff


	//   ....[169]....
        /*0428*/ 	.word	0xffffffff


	//   ....[170]....
        /*042c*/ 	.word	0xffffffff


	//   ....[171]....
        /*0430*/ 	.word	0xffffffff


	//   ....[172]....
        /*0434*/ 	.word	0xffffffff


	//   ....[173]....
        /*0438*/ 	.word	0xffffffff


	//   ....[174]....
        /*043c*/ 	.word	0xffffffff


	//   ....[175]....
        /*0440*/ 	.word	0xffffffff


	//   ....[176]....
        /*0444*/ 	.word	0xffffffff


	//   ....[177]....
        /*0448*/ 	.word	0xffffffff


	//   ....[178]....
        /*044c*/ 	.word	0xffffffff


	//   ....[179]....
        /*0450*/ 	.word	0xffffffff


	//   ....[180]....
        /*0454*/ 	.word	0xffffffff


	//   ....[181]....
        /*0458*/ 	.word	0xffffffff


	//   ....[182]....
        /*045c*/ 	.word	0xffffffff


	//   ....[183]....
        /*0460*/ 	.word	0xffffffff


	//   ....[184]....
        /*0464*/ 	.word	0xffffffff


	//   ....[185]....
        /*0468*/ 	.word	0xffffffff


	//   ....[186]....
        /*046c*/ 	.word	0xffffffff


	//   ....[187]....
        /*0470*/ 	.word	0xffffffff


	//   ....[188]....
        /*0474*/ 	.word	0xffffffff


	//   ....[189]....
        /*0478*/ 	.word	0xffffffff


	//   ....[190]....
        /*047c*/ 	.word	0xffffffff


	//   ....[191]....
        /*0480*/ 	.word	0xffffffff


	//   ....[192]....
        /*0484*/ 	.word	0xffffffff


	//   ....[193]....
        /*0488*/ 	.word	0xffffffff


	//   ....[194]....
        /*048c*/ 	.word	0xffffffff


	//   ....[195]....
        /*0490*/ 	.word	0xffffffff


	//   ....[196]....
        /*0494*/ 	.word	0xffffffff


	//   ....[197]....
        /*0498*/ 	.word	0xffffffff


	//   ....[198]....
        /*049c*/ 	.word	0xffffffff


	//   ....[199]....
        /*04a0*/ 	.word	0xffffffff


	//   ....[200]....
        /*04a4*/ 	.word	0xffffffff


	//   ....[201]....
        /*04a8*/ 	.word	0x0500000f


	//   ....[202]....
        /*04ac*/ 	.word	0x0500000f


	//   ....[203]....
        /*04b0*/ 	.word	0x0500000f


	//   ....[204]....
        /*04b4*/ 	.word	0x0500000f


	//   ....[205]....
        /*04b8*/ 	.word	0x0500000f


	//   ....[206]....
        /*04bc*/ 	.word	0x0500000f


	//   ....[207]....
        /*04c0*/ 	.word	0x0500000f


	//   ....[208]....
        /*04c4*/ 	.word	0x0500000f


	//   ....[209]....
        /*04c8*/ 	.word	0x0500000f


	//   ....[210]....
        /*04cc*/ 	.word	0x0500000f


	//   ....[211]....
        /*04d0*/ 	.word	0x0500000f


	//   ....[212]....
        /*04d4*/ 	.word	0x0500000f


	//   ....[213]....
        /*04d8*/ 	.word	0x0500000f


	//   ....[214]....
        /*04dc*/ 	.word	0x0500000f


	//   ....[215]....
        /*04e0*/ 	.word	0x0500000f


	//   ....[216]....
        /*04e4*/ 	.word	0x0500000f


	//   ....[217]....
        /*04e8*/ 	.word	0x0500000f


	//   ....[218]....
        /*04ec*/ 	.word	0x0500000f


	//   ....[219]....
        /*04f0*/ 	.word	0x0500000f


	//   ....[220]....
        /*04f4*/ 	.word	0x0500000f


	//   ....[221]....
        /*04f8*/ 	.word	0x0500000f


	//   ....[222]....
        /*04fc*/ 	.word	0x0500000f


	//   ....[223]....
        /*0500*/ 	.word	0x0500000f


	//   ....[224]....
        /*0504*/ 	.word	0x0500000f


	//   ....[225]....
        /*0508*/ 	.word	0x0500000f


	//   ....[226]....
        /*050c*/ 	.word	0x0500000f


	//   ....[227]....
        /*0510*/ 	.word	0x0500000f


	//   ....[228]....
        /*0514*/ 	.word	0x0500000f


	//   ....[229]....
        /*0518*/ 	.word	0x0500000f


	//   ....[230]....
        /*051c*/ 	.word	0x0500000f


	//   ....[231]....
        /*0520*/ 	.word	0x0500000f


	//   ....[232]....
        /*0524*/ 	.word	0x0500000f


	//   ....[233]....
        /*0528*/ 	.word	0x0500000f


	//   ....[234]....
        /*052c*/ 	.word	0x0500000f


	//   ....[235]....
        /*0530*/ 	.word	0x0500000f


	//   ....[236]....
        /*0534*/ 	.word	0x0500000f


	//   ....[237]....
        /*0538*/ 	.word	0x0500000f


	//   ....[238]....
        /*053c*/ 	.word	0x0500000f


	//   ....[239]....
        /*0540*/ 	.word	0x0500000f


	//   ....[240]....
        /*0544*/ 	.word	0x0500000f


	//   ....[241]....
        /*0548*/ 	.word	0x0500000f


	//   ....[242]....
        /*054c*/ 	.word	0x0500000f


	//   ....[243]....
        /*0550*/ 	.word	0x0500000f


	//   ....[244]....
        /*0554*/ 	.word	0x0500000f


	//   ....[245]....
        /*0558*/ 	.word	0x0500000f


	//   ....[246]....
        /*055c*/ 	.word	0x0500000f


	//   ....[247]....
        /*0560*/ 	.word	0x0500000f


	//   ....[248]....
        /*0564*/ 	.word	0x0500000f


	//   ....[249]....
        /*0568*/ 	.word	0x0500000f


	//   ....[250]....
        /*056c*/ 	.word	0x0500000f


	//   ....[251]....
        /*0570*/ 	.word	0x0500000f


	//   ....[252]....
        /*0574*/ 	.word	0x0500000f


	//   ....[253]....
        /*0578*/ 	.word	0x0500000f


	//   ....[254]....
        /*057c*/ 	.word	0x0500000f


	//   ....[255]....
        /*0580*/ 	.word	0x0500000f


	//   ....[0]....
        /*0584*/ 	.word	0x0500000f


	//   ....[1]....
        /*0588*/ 	.word	0x0500000f


	//   ....[2]....
        /*058c*/ 	.word	0x0500000f


	//   ....[3]....
        /*0590*/ 	.word	0x0500000f


	//   ....[4]....
        /*0594*/ 	.word	0x0500000f


	//   ....[5]....
        /*0598*/ 	.word	0x0500000f


	//   ....[6]....
        /*059c*/ 	.word	0x0500000f


	//   ....[7]....
        /*05a0*/ 	.word	0x0500000f


	//   ....[8]....
        /*05a4*/ 	.word	0x0500000f


	//   ....[9]....
        /*05a8*/ 	.word	0x0500000f


	//   ....[10]....
        /*05ac*/ 	.word	0x0500000f


	//   ....[11]....
        /*05b0*/ 	.word	0x0500000f


	//   ....[12]....
        /*05b4*/ 	.word	0x0500000f


	//   ....[13]....
        /*05b8*/ 	.word	0x0500000f


	//   ....[14]....
        /*05bc*/ 	.word	0x0500000f


	//   ....[15]....
        /*05c0*/ 	.word	0x0500000f


	//   ....[16]....
        /*05c4*/ 	.word	0x0500000f


	//   ....[17]....
        /*05c8*/ 	.word	0x0500000f


	//   ....[18]....
        /*05cc*/ 	.word	0x0500000f


	//   ....[19]....
        /*05d0*/ 	.word	0x0500000f


	//   ....[20]....
        /*05d4*/ 	.word	0x0500000f


	//   ....[21]....
        /*05d8*/ 	.word	0x0500000f


	//   ....[22]....
        /*05dc*/ 	.word	0x0500000f


	//   ....[23]....
        /*05e0*/ 	.word	0x0500000f


	//   ....[24]....
        /*05e4*/ 	.word	0x0500000f


	//   ....[25]....
        /*05e8*/ 	.word	0x0500000f


	//   ....[26]....
        /*05ec*/ 	.word	0x0500000f


	//   ....[27]....
        /*05f0*/ 	.word	0x0500000f


	//   ....[28]....
        /*05f4*/ 	.word	0x0500000f


	//   ....[29]....
        /*05f8*/ 	.word	0x0500000f


	//   ....[30]....
        /*05fc*/ 	.word	0x0500000f


	//   ....[31]....
        /*0600*/ 	.word	0x0500000f


	//   ....[32]....
        /*0604*/ 	.word	0x0500000f


	//   ....[33]....
        /*0608*/ 	.word	0x0500000f


	//   ....[34]....
        /*060c*/ 	.word	0x0500000f


	//   ....[35]....
        /*0610*/ 	.word	0x0500000f


	//   ....[36]....
        /*0614*/ 	.word	0x0500000f


	//   ....[37]....
        /*0618*/ 	.word	0x0500000f


	//   ....[38]....
        /*061c*/ 	.word	0x0500000f


	//   ....[39]....
        /*0620*/ 	.word	0x0500000f


	//   ....[40]....
        /*0624*/ 	.word	0x0500000f


	//   ....[41]....
        /*0628*/ 	.word	0x0500000f


	//   ....[42]....
        /*062c*/ 	.word	0x0500000f


	//   ....[43]....
        /*0630*/ 	.word	0x0500000f


	//   ....[44]....
        /*0634*/ 	.word	0x0500000f


	//   ....[45]....
        /*0638*/ 	.word	0x0500000f


	//   ....[46]....
        /*063c*/ 	.word	0x0500000f


	//   ....[47]....
        /*0640*/ 	.word	0x0500000f


	//   ....[48]....
        /*0644*/ 	.word	0x0500000f


	//   ....[49]....
        /*0648*/ 	.word	0x0500000f


	//   ....[50]....
        /*064c*/ 	.word	0x0500000f


	//   ....[51]....
        /*0650*/ 	.word	0x0500000f


	//   ....[52]....
        /*0654*/ 	.word	0x0500000f


	//   ....[53]....
        /*0658*/ 	.word	0x0500000f


	//   ....[54]....
        /*065c*/ 	.word	0x0500000f


	//   ....[55]....
        /*0660*/ 	.word	0x0500000f


	//   ....[56]....
        /*0664*/ 	.word	0x0500000f


	//   ....[57]....
        /*0668*/ 	.word	0x0500000f


	//   ....[58]....
        /*066c*/ 	.word	0x0500000f


	//   ....[59]....
        /*0670*/ 	.word	0x0500000f


	//   ....[60]....
        /*0674*/ 	.word	0x0500000f


	//   ....[61]....
        /*0678*/ 	.word	0x0500000f


	//   ....[62]....
        /*067c*/ 	.word	0x0500000f


	//   ....[63]....
        /*0680*/ 	.word	0x0500000f


	//   ....[64]....
        /*0684*/ 	.word	0x0500000f


	//   ....[65]....
        /*0688*/ 	.word	0x0500000f


	//   ....[66]....
        /*068c*/ 	.word	0x0500000f


	//   ....[67]....
        /*0690*/ 	.word	0x0500000f


	//   ....[68]....
        /*0694*/ 	.word	0x0500000f


	//   ....[69]....
        /*0698*/ 	.word	0x0500000f


	//   ....[70]....
        /*069c*/ 	.word	0x0500000f


	//   ....[71]....
        /*06a0*/ 	.word	0x0500000f


	//   ....[72]....
        /*06a4*/ 	.word	0x0500000f


	//   ....[73]....
        /*06a8*/ 	.word	0x0500000f


	//   ....[74]....
        /*06ac*/ 	.word	0x0500000f


	//   ....[75]....
        /*06b0*/ 	.word	0x0500000f


	//   ....[76]....
        /*06b4*/ 	.word	0x0500000f


	//   ....[77]....
        /*06b8*/ 	.word	0x0500000f


	//   ....[78]....
        /*06bc*/ 	.word	0x0500000f


	//   ....[79]....
        /*06c0*/ 	.word	0x0500000f


	//   ....[80]....
        /*06c4*/ 	.word	0x0500000f


	//   ....[81]....
        /*06c8*/ 	.word	0x0500000f


	//   ....[82]....
        /*06cc*/ 	.word	0x0500000f


	//   ....[83]....
        /*06d0*/ 	.word	0x0500000f


	//   ....[84]....
        /*06d4*/ 	.word	0x0500000f


	//   ....[85]....
        /*06d8*/ 	.word	0x0500000f


	//   ....[86]....
        /*06dc*/ 	.word	0x0500000f


	//   ....[87]....
        /*06e0*/ 	.word	0x0500000f


	//   ....[88]....
        /*06e4*/ 	.word	0x0500000f


	//   ....[89]....
        /*06e8*/ 	.word	0x0500000f


	//   ....[90]....
        /*06ec*/ 	.word	0x0500000f


	//   ....[91]....
        /*06f0*/ 	.word	0x0500000f


	//   ....[92]....
        /*06f4*/ 	.word	0x0500000f


	//   ....[93]....
        /*06f8*/ 	.word	0x0500000f


	//   ....[94]....
        /*06fc*/ 	.word	0x0500000f


	//   ....[95]....
        /*0700*/ 	.word	0x0500000f


	//   ....[96]....
        /*0704*/ 	.word	0x0500000f


	//   ....[97]....
        /*0708*/ 	.word	0x0500000f


	//   ....[98]....
        /*070c*/ 	.word	0x0500000f


	//----- nvinfo : EIATTR_COOP_GROUP_INSTR_OFFSETS
	.align		4
.L_907:
        /*0710*/ 	.byte	0x04, 0x28
        /*0712*/ 	.short	(.L_909 - .L_908)


	//   ....[0]....
.L_908:
        /*0714*/ 	.word	0x00000070


	//   ....[1]....
        /*0718*/ 	.word	0x00000140


	//   ....[2]....
        /*071c*/ 	.word	0x00000190


	//   ....[3]....
        /*0720*/ 	.word	0x000003c0


	//   ....[4]....
        /*0724*/ 	.word	0x00000520


	//   ....[5]....
        /*0728*/ 	.word	0x00000640


	//   ....[6]....
        /*072c*/ 	.word	0x000007a0


	//   ....[7]....
        /*0730*/ 	.word	0x00003320


	//   ....[8]....
        /*0734*/ 	.word	0x00003330


	//   ....[9]....
        /*0738*/ 	.word	0x000039e0


	//   ....[10]....
        /*073c*/ 	.word	0x000039f0


	//   ....[11]....
        /*0740*/ 	.word	0x000040a0


	//   ....[12]....
        /*0744*/ 	.word	0x000040b0


	//   ....[13]....
        /*0748*/ 	.word	0x00004760


	//   ....[14]....
        /*074c*/ 	.word	0x00004770


	//   ....[15]....
        /*0750*/ 	.word	0x00005790


	//   ....[16]....
        /*0754*/ 	.word	0x000057a0


	//   ....[17]....
        /*0758*/ 	.word	0x00005f20


	//   ....[18]....
        /*075c*/ 	.word	0x00005f30


	//   ....[19]....
        /*0760*/ 	.word	0x000066e0


	//   ....[20]....
        /*0764*/ 	.word	0x000066f0


	//   ....[21]....
        /*0768*/ 	.word	0x00006e90


	//   ....[22]....
        /*076c*/ 	.word	0x00006ea0


	//   ....[23]....
        /*0770*/ 	.word	0x00007860


	//   ....[24]....
        /*0774*/ 	.word	0x00007870


	//   ....[25]....
        /*0778*/ 	.word	0x00007980


	//   ....[26]....
        /*077c*/ 	.word	0x00007990


	//   ....[27]....
        /*0780*/ 	.word	0x00007ab0


	//   ....[28]....
        /*0784*/ 	.word	0x00007ac0


	//   ....[29]....
        /*0788*/ 	.word	0x00007be0


	//   ....[30]....
        /*078c*/ 	.word	0x00007bf0


	//   ....[31]....
        /*0790*/ 	.word	0x00007f70


	//   ....[32]....
        /*0794*/ 	.word	0x00007f90


	//   ....[33]....
        /*0798*/ 	.word	0x00008070


	//   ....[34]....
        /*079c*/ 	.word	0x00008090


	//   ....[35]....
        /*07a0*/ 	.word	0x00008170


	//   ....[36]....
        /*07a4*/ 	.word	0x00008190


	//   ....[37]....
        /*07a8*/ 	.word	0x00008270


	//   ....[38]....
        /*07ac*/ 	.word	0x00008290


	//   ....[39]....
        /*07b0*/ 	.word	0x00008a00


	//   ....[40]....
        /*07b4*/ 	.word	0x00008f90


	//   ....[41]....
        /*07b8*/ 	.word	0x00008fa0


	//   ....[42]....
        /*07bc*/ 	.word	0x00008fb0


	//   ....[43]....
        /*07c0*/ 	.word	0x00008fc0


	//   ....[44]....
        /*07c4*/ 	.word	0x0000a9f0


	//   ....[45]....
        /*07c8*/ 	.word	0x0000aa00


	//   ....[46]....
        /*07cc*/ 	.word	0x0000aa10


	//   ....[47]....
        /*07d0*/ 	.word	0x0000aa20


	//   ....[48]....
        /*07d4*/ 	.word	0x0000def0


	//   ....[49]....
        /*07d8*/ 	.word	0x0000df30


	//   ....[50]....
        /*07dc*/ 	.word	0x0000e4c0


	//   ....[51]....
        /*07e0*/ 	.word	0x0000e520


	//   ....[52]....
        /*07e4*/ 	.word	0x000108b0


	//   ....[53]....
        /*07e8*/ 	.word	0x000108d0


	//   ....[54]....
        /*07ec*/ 	.word	0x00010900


	//   ....[55]....
        /*07f0*/ 	.word	0x00010910


	//   ....[56]....
        /*07f4*/ 	.word	0x00011e70


	//   ....[57]....
        /*07f8*/ 	.word	0x000121a0


	//   ....[58]....
        /*07fc*/ 	.word	0x000121d0


	//   ....[59]....
        /*0800*/ 	.word	0x000121e0


	//   ....[60]....
        /*0804*/ 	.word	0x00013310


	//   ....[61]....
        /*0808*/ 	.word	0x00013330


	//   ....[62]....
        /*080c*/ 	.word	0x00013340


	//   ....[63]....
        /*0810*/ 	.word	0x00013350


	//   ....[64]....
        /*0814*/ 	.word	0x00013a00


	//   ....[65]....
        /*0818*/ 	.word	0x00013a10


	//   ....[66]....
        /*081c*/ 	.word	0x00013b10


	//   ....[67]....
        /*0820*/ 	.word	0x00013b20


	//   ....[68]....
        /*0824*/ 	.word	0x00013c30


	//   ....[69]....
        /*0828*/ 	.word	0x00013c40


	//   ....[70]....
        /*082c*/ 	.word	0x00013d50


	//   ....[71]....
        /*0830*/ 	.word	0x00013d60


	//   ....[72]....
        /*0834*/ 	.word	0x00014220


	//   ....[73]....
        /*0838*/ 	.word	0x00014230


	//   ....[74]....
        /*083c*/ 	.word	0x000146b0


	//   ....[75]....
        /*0840*/ 	.word	0x000146c0


	//   ....[76]....
        /*0844*/ 	.word	0x000152f0


	//   ....[77]....
        /*0848*/ 	.word	0x00015300


	//   ....[78]....
        /*084c*/ 	.word	0x00015410


	//   ....[79]....
        /*0850*/ 	.word	0x00015420


	//   ....[80]....
        /*0854*/ 	.word	0x00015530


	//   ....[81]....
        /*0858*/ 	.word	0x00015540


	//   ....[82]....
        /*085c*/ 	.word	0x00015650


	//   ....[83]....
        /*0860*/ 	.word	0x00015660


	//   ....[84]....
        /*0864*/ 	.word	0x000157d0


	//   ....[85]....
        /*0868*/ 	.word	0x000159c0


	//   ....[86]....
        /*086c*/ 	.word	0x000159f0


	//   ....[87]....
        /*0870*/ 	.word	0x00015a20


	//   ....[88]....
        /*0874*/ 	.word	0x00015a50


	//   ....[89]....
        /*0878*/ 	.word	0x00015a80


	//   ....[90]....
        /*087c*/ 	.word	0x00015ab0


	//   ....[91]....
        /*0880*/ 	.word	0x00015c40


	//   ....[92]....
        /*0884*/ 	.word	0x00015c70


	//   ....[93]....
        /*0888*/ 	.word	0x00015ca0


	//   ....[94]....
        /*088c*/ 	.word	0x00015cd0


	//   ....[95]....
        /*0890*/ 	.word	0x00015d00


	//   ....[96]....
        /*0894*/ 	.word	0x00015d30


	//   ....[97]....
        /*0898*/ 	.word	0x00015dc0


	//   ....[98]....
        /*089c*/ 	.word	0x00015df0


	//   ....[99]....
        /*08a0*/ 	.word	0x00015e00


	//   ....[100]....
        /*08a4*/ 	.word	0x00015e90


	//   ....[101]....
        /*08a8*/ 	.word	0x00016dd0


	//   ....[102]....
        /*08ac*/ 	.word	0x00018b80


	//   ....[103]....
        /*08b0*/ 	.word	0x00018ba0


	//   ....[104]....
        /*08b4*/ 	.word	0x00018c40


	//   ....[105]....
        /*08b8*/ 	.word	0x00018c60


	//   ....[106]....
        /*08bc*/ 	.word	0x00018cf0


	//   ....[107]....
        /*08c0*/ 	.word	0x00018d10


	//   ....[108]....
        /*08c4*/ 	.word	0x00018da0


	//   ....[109]....
        /*08c8*/ 	.word	0x00018dc0


	//   ....[110]....
        /*08cc*/ 	.word	0x00018e50


	//   ....[111]....
        /*08d0*/ 	.word	0x00018e70


	//   ....[112]....
        /*08d4*/ 	.word	0x00018f00


	//   ....[113]....
        /*08d8*/ 	.word	0x00018f20


	//   ....[114]....
        /*08dc*/ 	.word	0x00018fb0


	//   ....[115]....
        /*08e0*/ 	.word	0x00018fd0


	//   ....[116]....
        /*08e4*/ 	.word	0x00018fe0


	//   ....[117]....
        /*08e8*/ 	.word	0x00019060


	//   ....[118]....
        /*08ec*/ 	.word	0x00019780


	//   ....[119]....
        /*08f0*/ 	.word	0x000197b0


	//   ....[120]....
        /*08f4*/ 	.word	0x00019810


	//   ....[121]....
        /*08f8*/ 	.word	0x00019850


	//   ....[122]....
        /*08fc*/ 	.word	0x00019890


	//   ....[123]....
        /*0900*/ 	.word	0x000198f0


	//   ....[124]....
        /*0904*/ 	.word	0x00019930


	//   ....[125]....
        /*0908*/ 	.word	0x00019990


	//   ....[126]....
        /*090c*/ 	.word	0x000199d0


	//   ....[127]....
        /*0910*/ 	.word	0x00019a30


	//   ....[128]....
        /*0914*/ 	.word	0x00019a70


	//   ....[129]....
        /*0918*/ 	.word	0x00019ad0


	//   ....[130]....
        /*091c*/ 	.word	0x00019b10


	//   ....[131]....
        /*0920*/ 	.word	0x00019b70


	//   ....[132]....
        /*0924*/ 	.word	0x00019b90


	//   ....[133]....
        /*0928*/ 	.word	0x00019bc0


	//   ....[134]....
        /*092c*/ 	.word	0x0001a320


	//   ....[135]....
        /*0930*/ 	.word	0x0001a350


	//   ....[136]....
        /*0934*/ 	.word	0x0001a3b0


	//   ....[137]....
        /*0938*/ 	.word	0x0001a3c0


	//   ....[138]....
        /*093c*/ 	.word	0x0001a410


	//   ....[139]....
        /*0940*/ 	.word	0x0001a420


	//   ....[140]....
        /*0944*/ 	.word	0x0001a470


	//   ....[141]....
        /*0948*/ 	.word	0x0001a480


	//   ....[142]....
        /*094c*/ 	.word	0x0001a4d0


	//   ....[143]....
        /*0950*/ 	.word	0x0001a4e0


	//   ....[144]....
        /*0954*/ 	.word	0x0001a530


	//   ....[145]....
        /*0958*/ 	.word	0x0001a540


	//   ....[146]....
        /*095c*/ 	.word	0x0001a590


	//   ....[147]....
        /*0960*/ 	.word	0x0001a5a0


	//   ....[148]....
        /*0964*/ 	.word	0x0001a5b0


	//   ....[149]....
        /*0968*/ 	.word	0x0001a600


	//   ....[150]....
        /*096c*/ 	.word	0x0001a860


	//   ....[151]....
        /*0970*/ 	.word	0x0001a880


	//   ....[152]....
        /*0974*/ 	.word	0x0001a890


	//   ....[153]....
        /*0978*/ 	.word	0x0001a900


	//   ....[154]....
        /*097c*/ 	.word	0x0001a910


	//   ....[155]....
        /*0980*/ 	.word	0x0001a980


	//   ....[156]....
        /*0984*/ 	.word	0x0001a990


	//   ....[157]....
        /*0988*/ 	.word	0x0001aa00


	//   ....[158]....
        /*098c*/ 	.word	0x0001aa10


	//   ....[159]....
        /*0990*/ 	.word	0x0001aa80


	//   ....[160]....
        /*0994*/ 	.word	0x0001aa90


	//   ....[161]....
        /*0998*/ 	.word	0x0001ab00


	//   ....[162]....
        /*099c*/ 	.word	0x0001ab10


	//   ....[163]....
        /*09a0*/ 	.word	0x0001ab80


	//   ....[164]....
        /*09a4*/ 	.word	0x0001ab90


	//   ....[165]....
        /*09a8*/ 	.word	0x0001aba0


	//   ....[166]....
        /*09ac*/ 	.word	0x0001b130


	//   ....[167]....
        /*09b0*/ 	.word	0x0001b170


	//   ....[168]....
        /*09b4*/ 	.word	0x0001b1b0


	//   ....[169]....
        /*09b8*/ 	.word	0x0001b1d0


	//   ....[170]....
        /*09bc*/ 	.word	0x0001b1e0


	//   ....[171]....
        /*09c0*/ 	.word	0x0001b200


	//   ....[172]....
        /*09c4*/ 	.word	0x0001b270


	//   ....[173]....
        /*09c8*/ 	.word	0x0001b290


	//   ....[174]....
        /*09cc*/ 	.word	0x0001b2f0


	//   ....[175]....
        /*09d0*/ 	.word	0x0001b310


	//   ....[176]....
        /*09d4*/ 	.word	0x0001b370


	//   ....[177]....
        /*09d8*/ 	.word	0x0001b390


	//   ....[178]....
        /*09dc*/ 	.word	0x0001b3f0


	//   ....[179]....
        /*09e0*/ 	.word	0x0001b410


	//   ....[180]....
        /*09e4*/ 	.word	0x0001b460


	//   ....[181]....
        /*09e8*/ 	.word	0x0001b480


	//   ....[182]....
        /*09ec*/ 	.word	0x0001b8b0


	//   ....[183]....
        /*09f0*/ 	.word	0x0001b8e0


	//   ....[184]....
        /*09f4*/ 	.word	0x0001b950


	//   ....[185]....
        /*09f8*/ 	.word	0x0001b980


	//   ....[186]....
        /*09fc*/ 	.word	0x0001b9b0


	//   ....[187]....
        /*0a00*/ 	.word	0x0001b9e0


	//   ....[188]....
        /*0a04*/ 	.word	0x0001ba10


	//   ....[189]....
        /*0a08*/ 	.word	0x0001ba40


	//   ....[190]....
        /*0a0c*/ 	.word	0x0001bbe0


	//   ....[191]....
        /*0a10*/ 	.word	0x0001bc10


	//   ....[192]....
        /*0a14*/ 	.word	0x0001bc40


	//   ....[193]....
        /*0a18*/ 	.word	0x0001bc70


	//   ....[194]....
        /*0a1c*/ 	.word	0x0001bca0


	//   ....[195]....
        /*0a20*/ 	.word	0x0001bcd0


	//   ....[196]....
        /*0a24*/ 	.word	0x0001bd90


	//   ....[197]....
        /*0a28*/ 	.word	0x0001bdb0


	//   ....[198]....
        /*0a2c*/ 	.word	0x0001bdc0


	//   ....[199]....
        /*0a30*/ 	.word	0x0001be20


	//   ....[200]....
        /*0a34*/ 	.word	0x0001c440


	//   ....[201]....
        /*0a38*/ 	.word	0x0001c760


	//   ....[202]....
        /*0a3c*/ 	.word	0x0001c7f0


	//   ....[203]....
        /*0a40*/ 	.word	0x0001c890


	//   ....[204]....
        /*0a44*/ 	.word	0x0001c920


	//   ....[205]....
        /*0a48*/ 	.word	0x0001c9c0


	//   ....[206]....
        /*0a4c*/ 	.word	0x0001ca50


	//   ....[207]....
        /*0a50*/ 	.word	0x0001caf0


	//   ....[208]....
        /*0a54*/ 	.word	0x0001cb80


	//   ....[209]....
        /*0a58*/ 	.word	0x0001cc70


	//   ....[210]....
        /*0a5c*/ 	.word	0x0001cd00


	//   ....[211]....
        /*0a60*/ 	.word	0x0001cda0


	//   ....[212]....
        /*0a64*/ 	.word	0x0001ce30


	//   ....[213]....
        /*0a68*/ 	.word	0x0001ced0


	//   ....[214]....
        /*0a6c*/ 	.word	0x0001cf60


	//   ....[215]....
        /*0a70*/ 	.word	0x0001d000


	//   ....[216]....
        /*0a74*/ 	.word	0x0001d090


	//   ....[217]....
        /*0a78*/ 	.word	0x0001d180


	//   ....[218]....
        /*0a7c*/ 	.word	0x0001d210


	//   ....[219]....
        /*0a80*/ 	.word	0x0001d2a0


	//   ....[220]....
        /*0a84*/ 	.word	0x0001d330


	//   ....[221]....
        /*0a88*/ 	.word	0x0001d3c0


	//   ....[222]....
        /*0a8c*/ 	.word	0x0001d450


	//   ....[223]....
        /*0a90*/ 	.word	0x0001d4e0


	//   ....[224]....
        /*0a94*/ 	.word	0x0001d570


	//   ....[225]....
        /*0a98*/ 	.word	0x0001d6a0


	//   ....[226]....
        /*0a9c*/ 	.word	0x0001d750


	//   ....[227]....
        /*0aa0*/ 	.word	0x0001d7e0


	//   ....[228]....
        /*0aa4*/ 	.word	0x0001d830


	//   ....[229]....
        /*0aa8*/ 	.word	0x0001d880


	//   ....[230]....
        /*0aac*/ 	.word	0x0001d960


	//   ....[231]....
        /*0ab0*/ 	.word	0x0001d9f0


	//   ....[232]....
        /*0ab4*/ 	.word	0x0001da40


	//   ....[233]....
        /*0ab8*/ 	.word	0x0001da90


	//   ....[234]....
        /*0abc*/ 	.word	0x0001dca0


	//   ....[235]....
        /*0ac0*/ 	.word	0x0001dcf0


	//   ....[236]....
        /*0ac4*/ 	.word	0x0001dd80


	//   ....[237]....
        /*0ac8*/ 	.word	0x0001de10


	//   ....[238]....
        /*0acc*/ 	.word	0x0001dea0


	//   ....[239]....
        /*0ad0*/ 	.word	0x0001df30


	//   ....[240]....
        /*0ad4*/ 	.word	0x0001dfc0


	//   ....[241]....
        /*0ad8*/ 	.word	0x0001e050


	//   ....[242]....
        /*0adc*/ 	.word	0x0001e0d0


	//   ....[243]....
        /*0ae0*/ 	.word	0x0001e120


	//   ....[244]....
        /*0ae4*/ 	.word	0x0001e1b0


	//   ....[245]....
        /*0ae8*/ 	.word	0x0001e240


	//   ....[246]....
        /*0aec*/ 	.word	0x0001e2c0


	//   ....[247]....
        /*0af0*/ 	.word	0x0001e310


	//   ....[248]....
        /*0af4*/ 	.word	0x0001e3a0


	//   ....[249]....
        /*0af8*/ 	.word	0x0001e430


	//   ....[250]....
        /*0afc*/ 	.word	0x0001e4c0


	//   ....[251]....
        /*0b00*/ 	.word	0x0001e550


	//   ....[252]....
        /*0b04*/ 	.word	0x0001e5e0


	//   ....[253]....
        /*0b08*/ 	.word	0x0001e670


	//   ....[254]....
        /*0b0c*/ 	.word	0x0001e730


	//   ....[255]....
        /*0b10*/ 	.word	0x0001ea10


	//   ....[0]....
        /*0b14*/ 	.word	0x0001eb00


	//   ....[1]....
        /*0b18*/ 	.word	0x0001eba0


	//   ....[2]....
        /*0b1c*/ 	.word	0x0001ec00


	//   ....[3]....
        /*0b20*/ 	.word	0x0001ed00


	//   ....[4]....
        /*0b24*/ 	.word	0x0001ed70


	//   ....[5]....
        /*0b28*/ 	.word	0x0001ee70


	//   ....[6]....
        /*0b2c*/ 	.word	0x0001eee0


	//   ....[7]....
        /*0b30*/ 	.word	0x0001efe0


	//   ....[8]....
        /*0b34*/ 	.word	0x0001f050


	//   ....[9]....
        /*0b38*/ 	.word	0x0001f150


	//   ....[10]....
        /*0b3c*/ 	.word	0x0001f1c0


	//   ....[11]....
        /*0b40*/ 	.word	0x0001f2c0


	//   ....[12]....
        /*0b44*/ 	.word	0x0001f330


	//   ....[13]....
        /*0b48*/ 	.word	0x0001f430


	//   ....[14]....
        /*0b4c*/ 	.word	0x0001f4a0


	//   ....[15]....
        /*0b50*/ 	.word	0x0001f540


	//   ....[16]....
        /*0b54*/ 	.word	0x0001f640


	//   ....[17]....
        /*0b58*/ 	.word	0x0001f6b0


	//   ....[18]....
        /*0b5c*/ 	.word	0x0001f730


	//   ....[19]....
        /*0b60*/ 	.word	0x0001f7e0


	//   ....[20]....
        /*0b64*/ 	.word	0x0001f860


	//   ....[21]....
        /*0b68*/ 	.word	0x0001f930


	//   ....[22]....
        /*0b6c*/ 	.word	0x0001f9b0


	//   ....[23]....
        /*0b70*/ 	.word	0x0001fa80


	//   ....[24]....
        /*0b74*/ 	.word	0x0001fb00


	//   ....[25]....
        /*0b78*/ 	.word	0x0001fbd0


	//   ....[26]....
        /*0b7c*/ 	.word	0x0001fc50


	//   ....[27]....
        /*0b80*/ 	.word	0x0001fd20


	//   ....[28]....
        /*0b84*/ 	.word	0x0001fda0


	//   ....[29]....
        /*0b88*/ 	.word	0x0001fe60


	//   ....[30]....
        /*0b8c*/ 	.word	0x0001fef0


	//   ....[31]....
        /*0b90*/ 	.word	0x0001ffa0


	//   ....[32]....
        /*0b94*/ 	.word	0x000200d0


	//   ....[33]....
        /*0b98*/ 	.word	0x00020170


	//   ....[34]....
        /*0b9c*/ 	.word	0x000201e0


	//   ....[35]....
        /*0ba0*/ 	.word	0x000202a0


	//   ....[36]....
        /*0ba4*/ 	.word	0x00020300


	//   ....[37]....
        /*0ba8*/ 	.word	0x000203c0


	//   ....[38]....
        /*0bac*/ 	.word	0x00020420


	//   ....[39]....
        /*0bb0*/ 	.word	0x000204e0


	//   ....[40]....
        /*0bb4*/ 	.word	0x00020540


	//   ....[41]....
        /*0bb8*/ 	.word	0x00020600


	//   ....[42]....
        /*0bbc*/ 	.word	0x00020660


	//   ....[43]....
        /*0bc0*/ 	.word	0x00020720


	//   ....[44]....
        /*0bc4*/ 	.word	0x00020780


	//   ....[45]....
        /*0bc8*/ 	.word	0x00020840


	//   ....[46]....
        /*0bcc*/ 	.word	0x000208a0


	//   ....[47]....
        /*0bd0*/ 	.word	0x00020960


	//   ....[48]....
        /*0bd4*/ 	.word	0x00020a50


	//   ....[49]....
        /*0bd8*/ 	.word	0x00020af0


	//   ....[50]....
        /*0bdc*/ 	.word	0x00020b50


	//   ....[51]....
        /*0be0*/ 	.word	0x00020c30


	//   ....[52]....
        /*0be4*/ 	.word	0x00020c90


	//   ....[53]....
        /*0be8*/ 	.word	0x00020d70


	//   ....[54]....
        /*0bec*/ 	.word	0x00020dd0


	//   ....[55]....
        /*0bf0*/ 	.word	0x00020eb0


	//   ....[56]....
        /*0bf4*/ 	.word	0x00020f10


	//   ....[57]....
        /*0bf8*/ 	.word	0x00020ff0


	//   ....[58]....
        /*0bfc*/ 	.word	0x00021050


	//   ....[59]....
        /*0c00*/ 	.word	0x00021130


	//   ....[60]....
        /*0c04*/ 	.word	0x00021190


	//   ....[61]....
        /*0c08*/ 	.word	0x00021270


	//   ....[62]....
        /*0c0c*/ 	.word	0x000212d0


	//   ....[63]....
        /*0c10*/ 	.word	0x000213a0


	//   ....[64]....
        /*0c14*/ 	.word	0x000214c0


	//   ....[65]....
        /*0c18*/ 	.word	0x00021570


	//   ....[66]....
        /*0c1c*/ 	.word	0x00021620


	//   ....[67]....
        /*0c20*/ 	.word	0x000216f0


	//   ....[68]....
        /*0c24*/ 	.word	0x00021750


	//   ....[69]....
        /*0c28*/ 	.word	0x00021830


	//   ....[70]....
        /*0c2c*/ 	.word	0x00021890


	//   ....[71]....
        /*0c30*/ 	.word	0x00021960


	//   ....[72]....
        /*0c34*/ 	.word	0x000219c0


	//   ....[73]....
        /*0c38*/ 	.word	0x00021a90


	//   ....[74]....
        /*0c3c*/ 	.word	0x00021af0


	//   ....[75]....
        /*0c40*/ 	.word	0x00021bd0


	//   ....[76]....
        /*0c44*/ 	.word	0x00021c30


	//   ....[77]....
        /*0c48*/ 	.word	0x00021d00


	//   ....[78]....
        /*0c4c*/ 	.word	0x00021d60


	//   ....[79]....
        /*0c50*/ 	.word	0x00021e20


	//   ....[80]....
        /*0c54*/ 	.word	0x00021eb0


	//   ....[81]....
        /*0c58*/ 	.word	0x00021f50


	//   ....[82]....
        /*0c5c*/ 	.word	0x000220d0


	//   ....[83]....
        /*0c60*/ 	.word	0x00022140


	//   ....[84]....
        /*0c64*/ 	.word	0x000221b0


	//   ....[85]....
        /*0c68*/ 	.word	0x00022220


	//   ....[86]....
        /*0c6c*/ 	.word	0x00022290


	//   ....[87]....
        /*0c70*/ 	.word	0x00022310


	//   ....[88]....
        /*0c74*/ 	.word	0x00022390


	//   ....[89]....
        /*0c78*/ 	.word	0x00022420


	//   ....[90]....
        /*0c7c*/ 	.word	0x00022490


	//   ....[91]....
        /*0c80*/ 	.word	0x00022500


	//   ....[92]....
        /*0c84*/ 	.word	0x00022570


	//   ....[93]....
        /*0c88*/ 	.word	0x000225f0


	//   ....[94]....
        /*0c8c*/ 	.word	0x00022660


	//   ....[95]....
        /*0c90*/ 	.word	0x00022700


	//   ....[96]....
        /*0c94*/ 	.word	0x00022750


	//   ....[97]....
        /*0c98*/ 	.word	0x000227e0


	//   ....[98]....
        /*0c9c*/ 	.word	0x00022910


	//----- nvinfo : EIATTR_REG_RECONFIG
	.align		4
.L_909:
        /*0ca0*/ 	.byte	0x01, 0x54
	.zero		2


	//----- nvinfo : EIATTR_SYSCALL_OFFSETS
	.align		4
        /*0ca4*/ 	.byte	0x04, 0x46
        /*0ca6*/ 	.short	(.L_911 - .L_910)


	//   ....[0]....
.L_910:
        /*0ca8*/ 	.word	0x00001c20


	//   ....[1]....
        /*0cac*/ 	.word	0x00001d70


	//   ....[2]....
        /*0cb0*/ 	.word	0x00008ba0


	//   ....[3]....
        /*0cb4*/ 	.word	0x00008f00


	//   ....[4]....
        /*0cb8*/ 	.word	0x00018280


	//   ....[5]....
        /*0cbc*/ 	.word	0x000183d0


	//   ....[6]....
        /*0cc0*/ 	.word	0x000184c0


	//   ....[7]....
        /*0cc4*/ 	.word	0x00019430


	//----- nvinfo : EIATTR_MBARRIER_INSTR_OFFSETS
	.align		4
.L_911:
        /*0cc8*/ 	.byte	0x04, 0x39
        /*0cca*/ 	.short	(.L_913 - .L_912)


	//   ....[0]....
.L_912:
        /*0ccc*/ 	.word	0x00000270
        /*0cd0*/ 	.word	0x000000ff
        /*0cd4*/ 	.word	0x00028800
        /*0cd8*/ 	.short	0x0100
        /*0cda*/ 	.byte	0x08
	.zero		1


	//   ....[1]....
        /*0cdc*/ 	.word	0x00000280
        /*0ce0*/ 	.word	0x000000ff
        /*0ce4*/ 	.word	0x00028820
        /*0ce8*/ 	.short	0x0100
        /*0cea*/ 	.byte	0x08
	.zero		1


	//   ....[2]....
        /*0cec*/ 	.word	0x00000370
        /*0cf0*/ 	.word	0x000000ff
        /*0cf4*/ 	.word	0x00028830
        /*0cf8*/ 	.short	0x0100
        /*0cfa*/ 	.byte	0x08
	.zero		1


	//   ....[3]....
        /*0cfc*/ 	.word	0x00000380
        /*0d00*/ 	.word	0x000000ff
        /*0d04*/ 	.word	0x00028840
        /*0d08*/ 	.short	0x0100
        /*0d0a*/ 	.byte	0x08
	.zero		1


	//   ....[4]....
        /*0d0c*/ 	.word	0x00000390
        /*0d10*/ 	.word	0x000000ff
        /*0d14*/ 	.word	0x00028838
        /*0d18*/ 	.short	0x0100
        /*0d1a*/ 	.byte	0x08
	.zero		1


	//   ....[5]....
        /*0d1c*/ 	.word	0x000003a0
        /*0d20*/ 	.word	0x000000ff
        /*0d24*/ 	.word	0x00028848
        /*0d28*/ 	.short	0x0100
        /*0d2a*/ 	.byte	0x08
	.zero		1


	//   ....[6]....
        /*0d2c*/ 	.word	0x000004d0
        /*0d30*/ 	.word	0x000000ff
        /*0d34*/ 	.word	0x00028850
        /*0d38*/ 	.short	0x0100
        /*0d3a*/ 	.byte	0x08
	.zero		1


	//   ....[7]....
        /*0d3c*/ 	.word	0x000004e0
        /*0d40*/ 	.word	0x000000ff
        /*0d44*/ 	.word	0x00028860
        /*0d48*/ 	.short	0x0100
        /*0d4a*/ 	.byte	0x08
	.zero		1


	//   ....[8]....
        /*0d4c*/ 	.word	0x000004f0
        /*0d50*/ 	.word	0x000000ff
        /*0d54*/ 	.word	0x00028858
        /*0d58*/ 	.short	0x0100
        /*0d5a*/ 	.byte	0x08
	.zero		1


	//   ....[9]....
        /*0d5c*/ 	.word	0x00000500
        /*0d60*/ 	.word	0x000000ff
        /*0d64*/ 	.word	0x00028868
        /*0d68*/ 	.short	0x0100
        /*0d6a*/ 	.byte	0x08
	.zero		1


	//   ....[10]....
        /*0d6c*/ 	.word	0x000005f0
        /*0d70*/ 	.word	0x000000ff
        /*0d74*/ 	.word	0x00028870
        /*0d78*/ 	.short	0x0100
        /*0d7a*/ 	.byte	0x06
	.zero		1


	//   ....[11]....
        /*0d7c*/ 	.word	0x00000600
        /*0d80*/ 	.word	0x000000ff
        /*0d84*/ 	.word	0x00028880
        /*0d88*/ 	.short	0x0100
        /*0d8a*/ 	.byte	0x06
	.zero		1


	//   ....[12]....
        /*0d8c*/ 	.word	0x00000610
        /*0d90*/ 	.word	0x000000ff
        /*0d94*/ 	.word	0x00028878
        /*0d98*/ 	.short	0x0100
        /*0d9a*/ 	.byte	0x06
	.zero		1


	//   ....[13]....
        /*0d9c*/ 	.word	0x00000620
        /*0da0*/ 	.word	0x000000ff
        /*0da4*/ 	.word	0x00028888
        /*0da8*/ 	.short	0x0100
        /*0daa*/ 	.byte	0x06
	.zero		1


	//   ....[14]....
        /*0dac*/ 	.word	0x00000750
        /*0db0*/ 	.word	0x000000ff
        /*0db4*/ 	.word	0x00028890
        /*0db8*/ 	.short	0x0100
        /*0dba*/ 	.byte	0x08
	.zero		1


	//   ....[15]....
        /*0dbc*/ 	.word	0x00000760
        /*0dc0*/ 	.word	0x000000ff
        /*0dc4*/ 	.word	0x000288a0
        /*0dc8*/ 	.short	0x0100
        /*0dca*/ 	.byte	0x08
	.zero		1


	//   ....[16]....
        /*0dcc*/ 	.word	0x00000770
        /*0dd0*/ 	.word	0x000000ff
        /*0dd4*/ 	.word	0x00028898
        /*0dd8*/ 	.short	0x0100
        /*0dda*/ 	.byte	0x08
	.zero		1


	//   ....[17]....
        /*0ddc*/ 	.word	0x00000780
        /*0de0*/ 	.word	0x000000ff
        /*0de4*/ 	.word	0x000288a8
        /*0de8*/ 	.short	0x0100
        /*0dea*/ 	.byte	0x08
	.zero		1


	//   ....[18]....
        /*0dec*/ 	.word	0x000008b0
        /*0df0*/ 	.word	0x000000ff
        /*0df4*/ 	.word	0x000288b0
        /*0df8*/ 	.short	0x0100
        /*0dfa*/ 	.byte	0x08
	.zero		1


	//   ....[19]....
        /*0dfc*/ 	.word	0x000008c0
        /*0e00*/ 	.word	0x000000ff
        /*0e04*/ 	.word	0x000288c0
        /*0e08*/ 	.short	0x0100
        /*0e0a*/ 	.byte	0x08
	.zero		1


	//   ....[20]....
        /*0e0c*/ 	.word	0x000008d0
        /*0e10*/ 	.word	0x000000ff
        /*0e14*/ 	.word	0x000288b8
        /*0e18*/ 	.short	0x0100
        /*0e1a*/ 	.byte	0x08
	.zero		1


	//   ....[21]....
        /*0e1c*/ 	.word	0x000008e0
        /*0e20*/ 	.word	0x000000ff
        /*0e24*/ 	.word	0x000288c8
        /*0e28*/ 	.short	0x0100
        /*0e2a*/ 	.byte	0x08
	.zero		1


	//   ....[22]....
        /*0e2c*/ 	.word	0x000032d0
        /*0e30*/ 	.word	0x0000005a
        /*0e34*/ 	.word	0x00028890
        /*0e38*/ 	.short	0x010a
        /*0e3a*/ 	.byte	0x3f
	.zero		1


	//   ....[23]....
        /*0e3c*/ 	.word	0x00005730
        /*0e40*/ 	.word	0x0000005a
        /*0e44*/ 	.word	0x00028890
        /*0e48*/ 	.short	0x010a
        /*0e4a*/ 	.byte	0x3f
	.zero		1


	//   ....[24]....
        /*0e4c*/ 	.word	0x000076c0
        /*0e50*/ 	.word	0x0000005a
        /*0e54*/ 	.word	0x00028890
        /*0e58*/ 	.short	0x010a
        /*0e5a*/ 	.byte	0x3f
	.zero		1


	//   ....[25]....
        /*0e5c*/ 	.word	0x00007dc0
        /*0e60*/ 	.word	0x0000000b
        /*0e64*/ 	.word	0x00000000
        /*0e68*/ 	.short	0x0101
        /*0e6a*/ 	.byte	0x3f
	.zero		1


	//   ....[26]....
        /*0e6c*/ 	.word	0x00007e00
        /*0e70*/ 	.word	0x0000005a
        /*0e74*/ 	.word	0x000288b0
        /*0e78*/ 	.short	0x010a
        /*0e7a*/ 	.byte	0x3f
	.zero		1


	//   ....[27]....
        /*0e7c*/ 	.word	0x00008410
        /*0e80*/ 	.word	0x0000005a
        /*0e84*/ 	.word	0x00000000
        /*0e88*/ 	.short	0x0101
        /*0e8a*/ 	.byte	0x3f
	.zero		1


	//   ....[28]....
        /*0e8c*/ 	.word	0x00008c30
        /*0e90*/ 	.word	0x0000009c
        /*0e94*/ 	.word	0x00028800
        /*0e98*/ 	.short	0x010a
        /*0e9a*/ 	.byte	0x3f
	.zero		1


	//   ....[29]....
        /*0e9c*/ 	.word	0x00008c80
        /*0ea0*/ 	.word	0x0000009c
        /*0ea4*/ 	.word	0x00028800
        /*0ea8*/ 	.short	0x010a
        /*0eaa*/ 	.byte	0x3f
	.zero		1


	//   ....[30]....
        /*0eac*/ 	.word	0x00009300
        /*0eb0*/ 	.word	0x0000009c
        /*0eb4*/ 	.word	0x00028800
        /*0eb8*/ 	.short	0x010a
        /*0eba*/ 	.byte	0x3f
	.zero		1


	//   ....[31]....
        /*0ebc*/ 	.word	0x0000acf0
        /*0ec0*/ 	.word	0x0000009c
        /*0ec4*/ 	.word	0x00028800
        /*0ec8*/ 	.short	0x010a
        /*0eca*/ 	.byte	0x3f
	.zero		1


	//   ....[32]....
        /*0ecc*/ 	.word	0x0000c5b0
        /*0ed0*/ 	.word	0x00000003
        /*0ed4*/ 	.word	0x00028830
        /*0ed8*/ 	.short	0x010a
        /*0eda*/ 	.byte	0x3f
	.zero		1


	//   ....[33]....
        /*0edc*/ 	.word	0x0000c600
        /*0ee0*/ 	.word	0x00000003
        /*0ee4*/ 	.word	0x00028830
        /*0ee8*/ 	.short	0x010a
        /*0eea*/ 	.byte	0x3f
	.zero		1


	//   ....[34]....
        /*0eec*/ 	.word	0x0000e2c0
        /*0ef0*/ 	.word	0x00000003
        /*0ef4*/ 	.word	0x00000000
        /*0ef8*/ 	.short	0x0101
        /*0efa*/ 	.byte	0x3f
	.zero		1


	//   ....[35]....
        /*0efc*/ 	.word	0x0000f390
        /*0f00*/ 	.word	0x00000005
        /*0f04*/ 	.word	0x00028830
        /*0f08*/ 	.short	0x010a
        /*0f0a*/ 	.byte	0x3f
	.zero		1


	//   ....[36]....
        /*0f0c*/ 	.word	0x0000f3e0
        /*0f10*/ 	.word	0x00000005
        /*0f14*/ 	.word	0x00028830
        /*0f18*/ 	.short	0x010a
        /*0f1a*/ 	.byte	0x3f
	.zero		1


	//   ....[37]....
        /*0f1c*/ 	.word	0x0000f820
        /*0f20*/ 	.word	0x00000005
        /*0f24*/ 	.word	0x00028850
        /*0f28*/ 	.short	0x010a
        /*0f2a*/ 	.byte	0x3f
	.zero		1


	//   ....[38]....
        /*0f2c*/ 	.word	0x0000f860
        /*0f30*/ 	.word	0x00000005
        /*0f34*/ 	.word	0x00028850
        /*0f38*/ 	.short	0x010a
        /*0f3a*/ 	.byte	0x3f
	.zero		1


	//   ....[39]....
        /*0f3c*/ 	.word	0x00011450
        /*0f40*/ 	.word	0x00000003
        /*0f44*/ 	.word	0x00000000
        /*0f48*/ 	.short	0x0101
        /*0f4a*/ 	.byte	0x3f
	.zero		1


	//   ....[40]....
        /*0f4c*/ 	.word	0x00011700
        /*0f50*/ 	.word	0x0000000c
        /*0f54*/ 	.word	0x00000000
        /*0f58*/ 	.short	0x0101
        /*0f5a*/ 	.byte	0x3f
	.zero		1


	//   ....[41]....
        /*0f5c*/ 	.word	0x00011d50
        /*0f60*/ 	.word	0x00000009
        /*0f64*/ 	.word	0x00028850
        /*0f68*/ 	.short	0x010a
        /*0f6a*/ 	.byte	0x3f
	.zero		1


	//   ....[42]....
        /*0f6c*/ 	.word	0x00011dd0
        /*0f70*/ 	.word	0x00000009
        /*0f74*/ 	.word	0x00028850
        /*0f78*/ 	.short	0x010a
        /*0f7a*/ 	.byte	0x3f
	.zero		1


	//   ....[43]....
        /*0f7c*/ 	.word	0x000123f0
        /*0f80*/ 	.word	0x00000004
        /*0f84*/ 	.word	0x00000000
        /*0f88*/ 	.short	0x0101
        /*0f8a*/ 	.byte	0x3f
	.zero		1


	//   ....[44]....
        /*0f8c*/ 	.word	0x00013910
        /*0f90*/ 	.word	0x00000000
        /*0f94*/ 	.word	0x00000000
        /*0f98*/ 	.short	0x0101
        /*0f9a*/ 	.byte	0x3f
	.zero		1


	//   ....[45]....
        /*0f9c*/ 	.word	0x000141a0
        /*0fa0*/ 	.word	0x00000004
        /*0fa4*/ 	.word	0x00000000
        /*0fa8*/ 	.short	0x0101
        /*0faa*/ 	.byte	0x3f
	.zero		1


	//   ....[46]....
        /*0fac*/ 	.word	0x00016eb0
        /*0fb0*/ 	.word	0x00000016
        /*0fb4*/ 	.word	0x00028820
        /*0fb8*/ 	.short	0x010a
        /*0fba*/ 	.byte	0x3f
	.zero		1


	//   ....[47]....
        /*0fbc*/ 	.word	0x00016f40
        /*0fc0*/ 	.word	0x0000000a
        /*0fc4*/ 	.word	0x000288a0
        /*0fc8*/ 	.short	0x010a
        /*0fca*/ 	.byte	0x3f
	.zero		1


	//   ....[48]....
        /*0fcc*/ 	.word	0x000172a0
        /*0fd0*/ 	.word	0x0000000a
        /*0fd4*/ 	.word	0x000288c0
        /*0fd8*/ 	.short	0x010a
        /*0fda*/ 	.byte	0x3f
	.zero		1


	//   ....[49]....
        /*0fdc*/ 	.word	0x000176d0
        /*0fe0*/ 	.word	0x0000000a
        /*0fe4*/ 	.word	0x000288a0
        /*0fe8*/ 	.short	0x010a
        /*0fea*/ 	.byte	0x3f
	.zero		1


	//   ....[50]....
        /*0fec*/ 	.word	0x00017a10
        /*0ff0*/ 	.word	0x0000000a
        /*0ff4*/ 	.word	0x000288c0
        /*0ff8*/ 	.short	0x010a
        /*0ffa*/ 	.byte	0x3f
	.zero		1


	//   ....[51]....
        /*0ffc*/ 	.word	0x000189b0
        /*1000*/ 	.word	0x00000007
        /*1004*/ 	.word	0x00028840
        /*1008*/ 	.short	0x010a
        /*100a*/ 	.byte	0x3f
	.zero		1


	//   ....[52]....
        /*100c*/ 	.word	0x00019110
        /*1010*/ 	.word	0x00000007
        /*1014*/ 	.word	0x00028830
        /*1018*/ 	.short	0x0107
        /*101a*/ 	.byte	0x3f
	.zero		1


	//   ....[53]....
        /*101c*/ 	.word	0x000191e0
        /*1020*/ 	.word	0x00000007
        /*1024*/ 	.word	0x00028830
        /*1028*/ 	.short	0x0101
        /*102a*/ 	.byte	0x3f
	.zero		1


	//   ....[54]....
        /*102c*/ 	.word	0x00019cc0
        /*1030*/ 	.word	0x00000016
        /*1034*/ 	.word	0x00028800
        /*1038*/ 	.short	0x0107
        /*103a*/ 	.byte	0x3f
	.zero		1


	//   ....[55]....
        /*103c*/ 	.word	0x00019dd0
        /*1040*/ 	.word	0x00000016
        /*1044*/ 	.word	0x00028800
        /*1048*/ 	.short	0x0101
        /*104a*/ 	.byte	0x3f
	.zero		1


	//   ....[56]....
        /*104c*/ 	.word	0x00019df0
        /*1050*/ 	.word	0x00000016
        /*1054*/ 	.word	0x00028820
        /*1058*/ 	.short	0x010a
        /*105a*/ 	.byte	0x3f
	.zero		1


	//   ....[57]....
        /*105c*/ 	.word	0x0001a190
        /*1060*/ 	.word	0x00000006
        /*1064*/ 	.word	0x00028840
        /*1068*/ 	.short	0x010a
        /*106a*/ 	.byte	0x3f
	.zero		1


	//   ....[58]....
        /*106c*/ 	.word	0x0001a690
        /*1070*/ 	.word	0x00000006
        /*1074*/ 	.word	0x00028830
        /*1078*/ 	.short	0x0107
        /*107a*/ 	.byte	0x3f
	.zero		1


	//   ....[59]....
        /*107c*/ 	.word	0x0001a750
        /*1080*/ 	.word	0x00000006
        /*1084*/ 	.word	0x00028830
        /*1088*/ 	.short	0x0101
        /*108a*/ 	.byte	0x3f
	.zero		1


	//   ....[60]....
        /*108c*/ 	.word	0x0001a7b0
        /*1090*/ 	.word	0x00000006
        /*1094*/ 	.word	0x00028860
        /*1098*/ 	.short	0x010a
        /*109a*/ 	.byte	0x3f
	.zero		1


	//   ....[61]....
        /*109c*/ 	.word	0x0001ace0
        /*10a0*/ 	.word	0x00000006
        /*10a4*/ 	.word	0x00028850
        /*10a8*/ 	.short	0x0107
        /*10aa*/ 	.byte	0x3f
	.zero		1


	//   ....[62]....
        /*10ac*/ 	.word	0x0001ae80
        /*10b0*/ 	.word	0x00000006
        /*10b4*/ 	.word	0x00028850
        /*10b8*/ 	.short	0x0101
        /*10ba*/ 	.byte	0x3f
	.zero		1


	//   ....[63]....
        /*10bc*/ 	.word	0x0001b090
        /*10c0*/ 	.word	0x00000000
        /*10c4*/ 	.word	0x00028860
        /*10c8*/ 	.short	0x010a
        /*10ca*/ 	.byte	0x3f
	.zero		1


	//   ....[64]....
        /*10cc*/ 	.word	0x0001b5c0
        /*10d0*/ 	.word	0x00000000
        /*10d4*/ 	.word	0x00028850
        /*10d8*/ 	.short	0x0107
        /*10da*/ 	.byte	0x3f
	.zero		1


	//   ....[65]....
        /*10dc*/ 	.word	0x0001b680
        /*10e0*/ 	.word	0x00000000
        /*10e4*/ 	.word	0x00028850
        /*10e8*/ 	.short	0x0101
        /*10ea*/ 	.byte	0x3f
	.zero		1


	//   ....[66]....
        /*10ec*/ 	.word	0x0001c3c0
        /*10f0*/ 	.word	0x00000004
        /*10f4*/ 	.word	0x00028820
        /*10f8*/ 	.short	0x010a
        /*10fa*/ 	.byte	0x3f
	.zero		1


	//   ....[67]....
        /*10fc*/ 	.word	0x0001c530
        /*1100*/ 	.word	0x00000005
        /*1104*/ 	.word	0x00028840
        /*1108*/ 	.short	0x010a
        /*110a*/ 	.byte	0x3f
	.zero		1


	//   ....[68]....
        /*110c*/ 	.word	0x0001c5d0
        /*1110*/ 	.word	0x00000019
        /*1114*/ 	.word	0x00028840
        /*1118*/ 	.short	0x010a
        /*111a*/ 	.byte	0x3f
	.zero		1


	//   ....[69]....
        /*111c*/ 	.word	0x0001c610
        /*1120*/ 	.word	0x00000005
        /*1124*/ 	.word	0x00028860
        /*1128*/ 	.short	0x010a
        /*112a*/ 	.byte	0x3f
	.zero		1


	//   ....[70]....
        /*112c*/ 	.word	0x0001c650
        /*1130*/ 	.word	0x00000019
        /*1134*/ 	.word	0x00028860
        /*1138*/ 	.short	0x010a
        /*113a*/ 	.byte	0x3f
	.zero		1


	//   ....[71]....
        /*113c*/ 	.word	0x0001c6b0
        /*1140*/ 	.word	0x0000005a
        /*1144*/ 	.word	0x00028890
        /*1148*/ 	.short	0x010a
        /*114a*/ 	.byte	0x3f
	.zero		1


	//   ....[72]....
        /*114c*/ 	.word	0x0001cbc0
        /*1150*/ 	.word	0x0000005a
        /*1154*/ 	.word	0x00028890
        /*1158*/ 	.short	0x010a
        /*115a*/ 	.byte	0x3f
	.zero		1


	//   ....[73]....
        /*115c*/ 	.word	0x0001d0d0
        /*1160*/ 	.word	0x0000005a
        /*1164*/ 	.word	0x00028890
        /*1168*/ 	.short	0x010a
        /*116a*/ 	.byte	0x3f
	.zero		1


	//   ....[74]....
        /*116c*/ 	.word	0x0001d5a0
        /*1170*/ 	.word	0x0000005a
        /*1174*/ 	.word	0x000288b0
        /*1178*/ 	.short	0x010a
        /*117a*/ 	.byte	0x3f
	.zero		1


	//   ....[75]....
        /*117c*/ 	.word	0x0001d8b0
        /*1180*/ 	.word	0x0000009c
        /*1184*/ 	.word	0x00028800
        /*1188*/ 	.short	0x010a
        /*118a*/ 	.byte	0x3f
	.zero		1


	//   ....[76]....
        /*118c*/ 	.word	0x0001dac0
        /*1190*/ 	.word	0x0000009c
        /*1194*/ 	.word	0x00028800
        /*1198*/ 	.short	0x010a
        /*119a*/ 	.byte	0x3f
	.zero		1


	//   ....[77]....
        /*119c*/ 	.word	0x0001db10
        /*11a0*/ 	.word	0x00000003
        /*11a4*/ 	.word	0x00028830
        /*11a8*/ 	.short	0x010a
        /*11aa*/ 	.byte	0x3f
	.zero		1


	//   ....[78]....
        /*11ac*/ 	.word	0x0001db60
        /*11b0*/ 	.word	0x00000005
        /*11b4*/ 	.word	0x00028830
        /*11b8*/ 	.short	0x010a
        /*11ba*/ 	.byte	0x3f
	.zero		1


	//   ....[79]....
        /*11bc*/ 	.word	0x0001dbb0
        /*11c0*/ 	.word	0x00000005
        /*11c4*/ 	.word	0x00028850
        /*11c8*/ 	.short	0x010a
        /*11ca*/ 	.byte	0x3f
	.zero		1


	//   ....[80]....
        /*11cc*/ 	.word	0x0001dc00
        /*11d0*/ 	.word	0x00000009
        /*11d4*/ 	.word	0x00028850
        /*11d8*/ 	.short	0x010a
        /*11da*/ 	.byte	0x3f
	.zero		1


	//   ....[81]....
        /*11dc*/ 	.word	0x0001e7f0
        /*11e0*/ 	.word	0x00000016
        /*11e4*/ 	.word	0x00028820
        /*11e8*/ 	.short	0x010a
        /*11ea*/ 	.byte	0x3f
	.zero		1


	//   ....[82]....
        /*11ec*/ 	.word	0x0001e840
        /*11f0*/ 	.word	0x0000000a
        /*11f4*/ 	.word	0x000288a0
        /*11f8*/ 	.short	0x010a
        /*11fa*/ 	.byte	0x3f
	.zero		1


	//   ....[83]....
        /*11fc*/ 	.word	0x0001e890
        /*1200*/ 	.word	0x0000000a
        /*1204*/ 	.word	0x000288c0
        /*1208*/ 	.short	0x010a
        /*120a*/ 	.byte	0x3f
	.zero		1


	//   ....[84]....
        /*120c*/ 	.word	0x0001e8e0
        /*1210*/ 	.word	0x0000000a
        /*1214*/ 	.word	0x000288a0
        /*1218*/ 	.short	0x010a
        /*121a*/ 	.byte	0x3f
	.zero		1


	//   ....[85]....
        /*121c*/ 	.word	0x0001e930
        /*1220*/ 	.word	0x0000000a
        /*1224*/ 	.word	0x000288c0
        /*1228*/ 	.short	0x010a
        /*122a*/ 	.byte	0x3f
	.zero		1


	//   ....[86]....
        /*122c*/ 	.word	0x0001ea50
        /*1230*/ 	.word	0x00000007
        /*1234*/ 	.word	0x00028840
        /*1238*/ 	.short	0x010a
        /*123a*/ 	.byte	0x3f
	.zero		1


	//   ....[87]....
        /*123c*/ 	.word	0x0001ffd0
        /*1240*/ 	.word	0x00000016
        /*1244*/ 	.word	0x00028820
        /*1248*/ 	.short	0x010a
        /*124a*/ 	.byte	0x3f
	.zero		1


	//   ....[88]....
        /*124c*/ 	.word	0x00020020
        /*1250*/ 	.word	0x00000006
        /*1254*/ 	.word	0x00028840
        /*1258*/ 	.short	0x010a
        /*125a*/ 	.byte	0x3f
	.zero		1


	//   ....[89]....
        /*125c*/ 	.word	0x000209a0
        /*1260*/ 	.word	0x00000006
        /*1264*/ 	.word	0x00028860
        /*1268*/ 	.short	0x010a
        /*126a*/ 	.byte	0x3f
	.zero		1


	//   ....[90]....
        /*126c*/ 	.word	0x00021410
        /*1270*/ 	.word	0x00000000
        /*1274*/ 	.word	0x00028860
        /*1278*/ 	.short	0x010a
        /*127a*/ 	.byte	0x3f
	.zero		1


	//   ....[91]....
        /*127c*/ 	.word	0x00022830
        /*1280*/ 	.word	0x00000004
        /*1284*/ 	.word	0x00028820
        /*1288*/ 	.short	0x010a
        /*128a*/ 	.byte	0x3f
	.zero		1


	//   ....[92]....
        /*128c*/ 	.word	0x000229d0
        /*1290*/ 	.word	0x00000005
        /*1294*/ 	.word	0x00028840
        /*1298*/ 	.short	0x010a
        /*129a*/ 	.byte	0x3f
	.zero		1


	//   ....[93]....
        /*129c*/ 	.word	0x00022a20
        /*12a0*/ 	.word	0x00000019
        /*12a4*/ 	.word	0x00028840
        /*12a8*/ 	.short	0x010a
        /*12aa*/ 	.byte	0x3f
	.zero		1


	//   ....[94]....
        /*12ac*/ 	.word	0x00022a70
        /*12b0*/ 	.word	0x00000005
        /*12b4*/ 	.word	0x00028860
        /*12b8*/ 	.short	0x010a
        /*12ba*/ 	.byte	0x3f
	.zero		1


	//----- nvinfo : EIATTR_NUM_MBARRIERS
	.align		4
.L_913:
        /*12bc*/ 	.byte	0x03, 0x38
        /*12be*/ 	.short	0x0016


	//----- nvinfo : EIATTR_EXIT_INSTR_OFFSETS
	.align		4
        /*12c0*/ 	.byte	0x04, 0x1c
        /*12c2*/ 	.short	(.L_915 - .L_914)


	//   ....[0]....
.L_914:
        /*12c4*/ 	.word	0x0001c6a0


	//----- nvinfo : EIATTR_MAX_THREADS
	.align		4
.L_915:
        /*12c8*/ 	.byte	0x04, 0x05
        /*12ca*/ 	.short	(.L_917 - .L_916)
.L_916:
        /*12cc*/ 	.word	0x00000180
        /*12d0*/ 	.word	0x00000001
        /*12d4*/ 	.word	0x00000001


	//----- nvinfo : EIATTR_CRS_STACK_SIZE
	.align		4
.L_917:
        /*12d8*/ 	.byte	0x04, 0x1e
        /*12da*/ 	.short	(.L_919 - .L_918)
.L_918:
        /*12dc*/ 	.word	0x00000000


	//----- nvinfo : EIATTR_CBANK_PARAM_SIZE
	.align		4
.L_919:
        /*12e0*/ 	.byte	0x03, 0x19
        /*12e2*/ 	.short	0x0af0


	//----- nvinfo : EIATTR_PARAM_CBANK
	.align		4
        /*12e4*/ 	.byte	0x04, 0x0a
        /*12e6*/ 	.short	(.L_921 - .L_920)
	.align		4
.L_920:
        /*12e8*/ 	.word	index@(.nv.constant0._ZN7cutlass13device_kernelIN5flash11enable_sm90INS1_16FlashAttnFwdSm90INS1_25CollectiveMainloopFwdSm90ILi2EN4cute5tupleIJNS5_1CILi1EEES8_S8_EEENS6_IJNS7_ILi128EEESA_SA_EEELi128ENS_6half_tEfNS_4arch4Sm90ELb0ELb0ELb1ELb1ELb1ELb1ELb0ELb1ELb1ELb1ELb1ELb0EEENS1_21CollectiveEpilogueFwdISB_S9_SC_SE_Li256ELb1ELb1ELb1ELb0EEENS1_36VarlenDynamicPersistentTileSchedulerILi128ELi128ELi256ELi128ELb1ELb1ELb1ELb0ELb1ELb1EEEEEEEEEvNT_6ParamsE)
        /*12ec*/ 	.short	0x0210
        /*12ee*/ 	.short	0x0af0


	//----- nvinfo : EIATTR_SW_WAR
	.align		4
.L_921:
        /*12f0*/ 	.byte	0x04, 0x36
        /*12f2*/ 	.short	(.L_923 - .L_922)
.L_922:
        /*12f4*/ 	.word	0x00000008
.L_923:


//--------------------- .nv.info._ZN7cutlass13device_kernelIN5flash11enable_sm90INS1_16FlashAttnFwdSm90INS1_25CollectiveMainloopFwdSm90ILi2EN4cute5tupleIJNS5_1CILi1EEES8_S8_EEENS6_IJNS7_ILi128EEESA_SA_EEELi128ENS_6half_tEfNS_4arch4Sm90ELb0ELb1ELb1ELb0ELb1ELb0ELb0ELb1ELb1ELb1ELb1ELb0EEENS1_21CollectiveEpilogueFwdISB_S9_SC_SE_Li256ELb0ELb1ELb1ELb0EEENS1_19SingleTileSchedulerILb0ELb1ELb1ELi128EEEEEEEEEvNT_6ParamsE --------------------------
	.section	.nv.info._ZN7cutlass13device_kernelIN5flash11enable_sm90INS1_16FlashAttnFwdSm90INS1_25CollectiveMainloopFwdSm90ILi2EN4cute5tupleIJNS5_1CILi1EEES8_S8_EEENS6_IJNS7_ILi128EEESA_SA_EEELi128ENS_6half_tEfNS_4arch4Sm90ELb0ELb1ELb1ELb0ELb1ELb0ELb0ELb1ELb1ELb1ELb1ELb0EEENS1_21CollectiveEpilogueFwdISB_S9_SC_SE_Li256ELb0ELb1ELb1ELb0EEENS1_19SingleTileSchedulerILb0ELb1ELb1ELi128EEEEEEEEEvNT_6ParamsE,"",@"SHT_CUDA_INFO"
	.sectionflags	@""
	.align	4


	//----- nvinfo : EIATTR_CUDA_API_VERSION
	.align		4
        /*0000*/ 	.byte	0x04, 0x37
        /*0002*/ 	.short	(.L_925 - .L_924)
.L_924:
        /*0004*/ 	.word	0x00000082


	//----- nvinfo : EIATTR_KPARAM_INFO
	.align		4
.L_925:
        /*0008*/ 	.byte	0x04, 0x17
        /*000a*/ 	.short	(.L_927 - .L_926)
.L_926:
        /*000c*/ 	.word	0x00000000
        /*0010*/ 	.short	0x0000
        /*0012*/ 	.short	0x0070
        /*0014*/ 	.byte	0x00, 0xf0, 0x01, 0x28


	//----- nvinfo : EIATTR_SPARSE_MMA_MASK
	.align		4
.L_927:
        /*0018*/ 	.byte	0x03, 0x50
        /*001a*/ 	.short	0x0000


	//----- nvinfo : EIATTR_MAXREG_COUNT
	.align		4
        /*001c*/ 	.byte	0x03, 0x1b
        /*001e*/ 	.short	0x00a8


	//----- nvinfo : EIATTR_NUM_BARRIERS
	.align		4
        /*0020*/ 	.byte	0x02, 0x4c
        /*0022*/ 	.byte	0x10
	.zero		1


	//----- nvinfo : EIATTR_EXTERNS
	.align		4
        /*0024*/ 	.byte	0x04, 0x0f
        /*0026*/ 	.short	(.L_929 - .L_928)


	//   ....[0]....
	.align		4
.L_928:
        /*0028*/ 	.word	index@(__assertfail)


	//----- nvinfo : EIATTR_MERCURY_ISA_VERSION
	.align		4
.L_929:
        /*002c*/ 	.byte	0x03, 0x5f
        /*002e*/ 	.short	0x0101


	//----- nvinfo : EIATTR_INT_WARP_WIDE_INSTR_OFFSETS
	.align		4
        /*0030*/ 	.byte	0x04, 0x31
        /*0032*/ 	.short	(.L_931 - .L_930)


	//   ....[0]....
.L_930:
        /*0034*/ 	.word	0x000000b0


	//   ....[1]....
        /*0038*/ 	.word	0x000000c0


	//   ....[2]....
        /*003c*/ 	.word	0x00000160


	//----- nvinfo : EIATTR_COOP_GROUP_MASK_REGIDS
	.align		4
.L_931:
        /*0040*/ 	.byte	0x04, 0x29
        /*0042*/ 	.short	(.L_933 - .L_932)


	//   ....[0]....
.L_932:
        /*0044*/ 	.word	0xffffffff


	//   ....[1]....
        /*0048*/ 	.word	0xffffffff


	//   ....[2]....
        /*004c*/ 	.word	0xffffffff


	//   ....[3]....
        /*0050*/ 	.word	0xffffffff


	//   ....[4]....
        /*0054*/ 	.word	0xffffffff


	//   ....[5]....
        /*0058*/ 	.word	0xffffffff


	//   ....[6]....
        /*005c*/ 	.word	0xffffffff


	//   ....[7]....
        /*0060*/ 	.word	0xffffffff


	//   ....[8]....
        /*0064*/ 	.word	0xffffffff


	//   ....[9]....
        /*0068*/ 	.word	0xffffffff


	//   ....[10]....
        /*006c*/ 	.word	0xffffffff


	//   ....[11]....
        /*0070*/ 	.word	0xffffffff


	//   ....[12]....
        /*0074*/ 	.word	0xffffffff


	//   ....[13]....
        /*0078*/ 	.word	0xffffffff


	//   ....[14]....
        /*007c*/ 	.word	0xffffffff


	//   ....[15]....
        /*0080*/ 	.word	0xffffffff


	//   ....[16]....
        /*0084*/ 	.word	0xffffffff


	//   ....[17]....
        /*0088*/ 	.word	0xffffffff


	//   ....[18]....
        /*008c*/ 	.word	0xffffffff


	//   ....[19]....
        /*0090*/ 	.word	0xffffffff


	//   ....[20]....
        /*0094*/ 	.word	0xffffffff


	//   ....[21]....
        /*0098*/ 	.word	0xffffffff


	//   ....[22]....
        /*009c*/ 	.word	0xffffffff


	//   ....[23]....
        /*00a0*/ 	.word	0xffffffff


	//   ....[24]....
        /*00a4*/ 	.word	0xffffffff


	//   ....[25]....
        /*00a8*/ 	.word	0xffffffff


	//   ....[26]....
        /*00ac*/ 	.word	0xffffffff


	//   ....[27]....
        /*00b0*/ 	.word	0xffffffff


	//   ....[28]....
        /*00b4*/ 	.word	0xffffffff


	//   ....[29]....
        /*00b8*/ 	.word	0xffffffff


	//   ....[30]....
        /*00bc*/ 	.word	0xffffffff


	//   ....[31]....
        /*00c0*/ 	.word	0xffffffff


	//   ....[32]....
        /*00c4*/ 	.word	0xffffffff


	//   ....[33]....
        /*00c8*/ 	.word	0xffffffff


	//   ....[34]....
        /*00cc*/ 	.word	0xffffffff


	//   ....[35]....
        /*00d0*/ 	.word	0xffffffff


	//   ....[36]....
        /*00d4*/ 	.word	0xffffffff


	//   ....[37]....
        /*00d8*/ 	.word	0xffffffff


	//   ....[38]....
        /*00dc*/ 	.word	0xffffffff


	//   ....[39]....
        /*00e0*/ 	.word	0xffffffff


	//   ....[40]....
        /*00e4*/ 	.word	0xffffffff


	//   ....[41]....
        /*00e8*/ 	.word	0xffffffff


	//   ....[42]....
        /*00ec*/ 	.word	0xffffffff


	//   ....[43]....
        /*00f0*/ 	.word	0xffffffff


	//   ....[44]....
        /*00f4*/ 	.word	0xffffffff


	//   ....[45]....
        /*00f8*/ 	.word	0xffffffff


	//   ....[46]....
        /*00fc*/ 	.word	0xffffffff


	//   ....[47]....
        /*0100*/ 	.word	0xffffffff


	//   ....[48]....
        /*0104*/ 	.word	0xffffffff


	//   ....[49]....
        /*0108*/ 	.word	0xffffffff


	//   ....[50]....
        /*010c*/ 	.word	0xffffffff


	//   ....[51]....
        /*0110*/ 	.word	0xffffffff


	//   ....[52]....
        /*0114*/ 	.word	0xffffffff


	//   ....[53]....
        /*0118*/ 	.word	0xffffffff


	//   ....[54]....
        /*011c*/ 	.word	0xffffffff


	//   ....[55]....
        /*0120*/ 	.word	0xffffffff


	//   ....[56]....
        /*0124*/ 	.word	0xffffffff


	//   ....[57]....
        /*0128*/ 	.word	0xffffffff


	//   ....[58]....
        /*012c*/ 	.word	0xffffffff


	//   ....[59]....
        /*0130*/ 	.word	0xffffffff


	//   ....[60]....
        /*0134*/ 	.word	0xffffffff


	//   ....[61]....
        /*0138*/ 	.word	0xffffffff


	//   ....[62]....
        /*013c*/ 	.word	0xffffffff


	//   ....[63]....
        /*0140*/ 	.word	0xffffffff


	//   ....[64]....
        /*0144*/ 	.word	0xffffffff


	//   ....[65]....
        /*0148*/ 	.word	0xffffffff


	//   ....[66]....
        /*014c*/ 	.word	0xffffffff


	//   ....[67]....
        /*0150*/ 	.word	0xffffffff


	//   ....[68]....
        /*0154*/ 	.word	0xffffffff


	//   ....[69]....
        /*0158*/ 	.word	0xffffffff


	//   ....[70]....
        /*015c*/ 	.word	0xffffffff


	//   ....[71]....
        /*0160*/ 	.word	0xffffffff


	//   ....[72]....
        /*0164*/ 	.word	0xffffffff


	//   ....[73]....
        /*0168*/ 	.word	0xffffffff


	//   ....[74]....
        /*016c*/ 	.word	0xffffffff


	//   ....[75]....
        /*0170*/ 	.word	0xffffffff


	//   ....[76]....
        /*0174*/ 	.word	0xffffffff


	//   ....[77]....
        /*0178*/ 	.word	0xffffffff


	//   ....[78]....
        /*017c*/ 	.word	0xffffffff


	//   ....[79]....
        /*0180*/ 	.word	0xffffffff


	//   ....[80]....
        /*0184*/ 	.word	0xffffffff


	//   ....[81]....
        /*0188*/ 	.word	0xffffffff


	//   ....[82]....
        /*018c*/ 	.word	0xffffffff


	//   ....[83]....
        /*0190*/ 	.word	0xffffffff


	//   ....[84]....
        /*0194*/ 	.word	0xffffffff


	//   ....[85]....
        /*0198*/ 	.word	0xffffffff


	//   ....[86]....
        /*019c*/ 	.word	0xffffffff


	//   ....[87]....
        /*01a0*/ 	.word	0xffffffff


	//   ....[88]....
        /*01a4*/ 	.word	0xffffffff


	//   ....[89]....
        /*01a8*/ 	.word	0xffffffff


	//   ....[90]....
        /*01ac*/ 	.word	0xffffffff


	//   ....[91]....
        /*01b0*/ 	.word	0xffffffff


	//   ....[92]....
        /*01b4*/ 	.word	0xffffffff


	//   ....[93]....
        /*01b8*/ 	.word	0xffffffff


	//   ....[94]....
        /*01bc*/ 	.word	0xffffffff


	//   ....[95]....
        /*01c0*/ 	.word	0xffffffff


	//   ....[96]....
        /*01c4*/ 	.word	0xffffffff


	//   ....[97]....
        /*01c8*/ 	.word	0xffffffff


	//   ....[98]....
        /*01cc*/ 	.word	0xffffffff


	//   ....[99]....
        /*01d0*/ 	.word	0xffffffff


	//   ....[100]....
        /*01d4*/ 	.word	0xffffffff


	//   ....[101]....
        /*01d8*/ 	.word	0xffffffff


	//   ....[102]....
        /*01dc*/ 	.word	0xffffffff


	//   ....[103]....
        /*01e0*/ 	.word	0xffffffff


	//   ....[104]....
        /*01e4*/ 	.word	0xffffffff


	//   ....[105]....
        /*01e8*/ 	.word	0xffffffff


	//   ....[106]....
        /*01ec*/ 	.word	0xffffffff


	//   ....[107]....
        /*01f0*/ 	.word	0xffffffff


	//   ....[108]....
        /*01f4*/ 	.word	0xffffffff


	//   ....[109]....
        /*01f8*/ 	.word	0xffffffff


	//   ....[110]....
        /*01fc*/ 	.word	0xffffffff


	//   ....[111]....
        /*0200*/ 	.word	0xffffffff


	//   ....[112]....
        /*0204*/ 	.word	0xffffffff


	//   ....[113]....
        /*0208*/ 	.word	0xffffffff


	//   ....[114]....
        /*020c*/ 	.word	0xffffffff


	//   ....[115]....
        /*0210*/ 	.word	0xffffffff


	//   ....[116]....
        /*0214*/ 	.word	0xffffffff


	//   ....[117]....
        /*0218*/ 	.word	0xffffffff


	//   ....[118]....
        /*021c*/ 	.word	0xffffffff


	//   ....[119]....
        /*0220*/ 	.word	0xffffffff


	//   ....[120]....
        /*0224*/ 	.word	0xffffffff


	//   ....[121]....
        /*0228*/ 	.word	0xffffffff


	//   ....[122]....
        /*022c*/ 	.word	0xffffffff


	//   ....[123]....
        /*0230*/ 	.word	0x0500000f


	//   ....[124]....
        /*0234*/ 	.word	0x0500000f


	//   ....[125]....
        /*0238*/ 	.word	0x0500000f


	//   ....[126]....
        /*023c*/ 	.word	0x0500000f


	//   ....[127]....
        /*0240*/ 	.word	0x0500000f


	//   ....[128]....
        /*0244*/ 	.word	0x0500000f


	//   ....[129]....
        /*0248*/ 	.word	0x0500000f


	//   ....[130]....
        /*024c*/ 	.word	0x0500000f


	//   ....[131]....
        /*0250*/ 	.word	0x0500000f


	//   ....[132]....
        /*0254*/ 	.word	0x0500000f


	//   ....[133]....
        /*0258*/ 	.word	0x0500000f


	//   ....[134]....
        /*025c*/ 	.word	0x0500000f


	//   ....[135]....
        /*0260*/ 	.word	0x0500000f


	//   ....[136]....
        /*0264*/ 	.word	0x0500000f


	//   ....[137]....
        /*0268*/ 	.word	0x0500000f


	//   ....[138]....
        /*026c*/ 	.word	0x0500000f


	//   ....[139]....
        /*0270*/ 	.word	0x0500000f


	//   ....[140]....
        /*0274*/ 	.word	0x0500000f


	//   ....[141]....
        /*0278*/ 	.word	0x0500000f


	//   ....[142]....
        /*027c*/ 	.word	0x0500000f


	//   ....[143]....
        /*0280*/ 	.word	0x0500000f


	//   ....[144]....
        /*0284*/ 	.word	0x0500000f


	//   ....[145]....
        /*0288*/ 	.word	0x0500000f


	//   ....[146]....
        /*028c*/ 	.word	0x0500000f


	//   ....[147]....
        /*0290*/ 	.word	0x0500000f


	//   ....[148]....
        /*0294*/ 	.word	0x0500000f


	//   ....[149]....
        /*0298*/ 	.word	0x0500000f


	//   ....[150]....
        /*029c*/ 	.word	0x0500000f


	//   ....[151]....
        /*02a0*/ 	.word	0x0500000f


	//   ....[152]....
        /*02a4*/ 	.word	0x0500000f


	//   ....[153]....
        /*02a8*/ 	.word	0x0500000f


	//   ....[154]....
        /*02ac*/ 	.word	0x0500000f


	//   ....[155]....
        /*02b0*/ 	.word	0x0500000f


	//   ....[156]....
        /*02b4*/ 	.word	0x0500000f


	//   ....[157]....
        /*02b8*/ 	.word	0x0500000f


	//   ....[158]....
        /*02bc*/ 	.word	0x0500000f


	//   ....[159]....
        /*02c0*/ 	.word	0x0500000f


	//   ....[160]....
        /*02c4*/ 	.word	0x0500000f


	//   ....[161]....
        /*02c8*/ 	.word	0x0500000f


	//   ....[162]....
        /*02cc*/ 	.word	0x0500000f


	//   ....[163]....
        /*02d0*/ 	.word	0x0500000f


	//   ....[164]....
        /*02d4*/ 	.word	0x0500000f


	//   ....[165]....
        /*02d8*/ 	.word	0x0500000f


	//   ....[166]....
        /*02dc*/ 	.word	0x0500000f


	//   ....[167]....
        /*02e0*/ 	.word	0x0500000f


	//   ....[168]....
        /*02e4*/ 	.word	0x0500000f


	//   ....[169]....
        /*02e8*/ 	.word	0x0500000f


	//   ....[170]....
        /*02ec*/ 	.word	0x0500000f


	//   ....[171]....
        /*02f0*/ 	.word	0x0500000f


	//   ....[172]....
        /*02f4*/ 	.word	0x0500000f


	//   ....[173]....
        /*02f8*/ 	.word	0x0500000f


	//   ....[174]....
        /*02fc*/ 	.word	0x0500000f


	//   ....[175]....
        /*0300*/ 	.word	0x0500000f


	//   ....[176]....
        /*0304*/ 	.word	0x0500000f


	//   ....[177]....
        /*0308*/ 	.word	0x0500000f


	//   ....[178]....
        /*030c*/ 	.word	0x0500000f


	//   ....[179]....
        /*0310*/ 	.word	0x0500000f


	//   ....[180]....
        /*0314*/ 	.word	0x0500000f


	//   ....[181]....
        /*0318*/ 	.word	0x0500000f


	//   ....[182]....
        /*031c*/ 	.word	0x0500000f


	//   ....[183]....
        /*0320*/ 	.word	0x0500000f


	//   ....[184]....
        /*0324*/ 	.word	0x0500000f


	//   ....[185]....
        /*0328*/ 	.word	0x0500000f


	//   ....[186]....
        /*032c*/ 	.word	0x0500000f


	//   ....[187]....
        /*0330*/ 	.word	0x0500000f


	//   ....[188]....
        /*0334*/ 	.word	0x0500000f


	//   ....[189]....
        /*0338*/ 	.word	0x0500000f


	//   ....[190]....
        /*033c*/ 	.word	0x0500000f


	//   ....[191]....
        /*0340*/ 	.word	0x0500000f


	//   ....[192]....
        /*0344*/ 	.word	0x0500000f


	//   ....[193]....
        /*0348*/ 	.word	0x0500000f


	//   ....[194]....
        /*034c*/ 	.word	0x0500000f


	//   ....[195]....
        /*0350*/ 	.word	0x0500000f


	//   ....[196]....
        /*0354*/ 	.word	0x0500000f


	//   ....[197]....
        /*0358*/ 	.word	0x0500000f


	//   ....[198]....
        /*035c*/ 	.word	0x0500000f


	//   ....[199]....
        /*0360*/ 	.word	0x0500000f


	//   ....[200]....
        /*0364*/ 	.word	0x0500000f


	//   ....[201]....
        /*0368*/ 	.word	0x0500000f


	//   ....[202]....
        /*036c*/ 	.word	0x0500000f


	//   ....[203]....
        /*0370*/ 	.word	0x0500000f


	//   ....[204]....
        /*0374*/ 	.word	0x0500000f


	//----- nvinfo : EIATTR_COOP_GROUP_INSTR_OFFSETS
	.align		4
.L_933:
        /*0378*/ 	.byte	0x04, 0x28
        /*037a*/ 	.short	(.L_935 - .L_934)


	//   ....[0]....
.L_934:
        /*037c*/ 	.word	0x00000070


	//   ....[1]....
        /*0380*/ 	.word	0x00000080


	//   ....[2]....
        /*0384*/ 	.word	0x000002c0


	//   ....[3]....
        /*0388*/ 	.word	0x00000420


	//   ....[4]....
        /*038c*/ 	.word	0x00000540


	//   ....[5]....
        /*0390*/ 	.word	0x000006a0


	//   ....[6]....
        /*0394*/ 	.word	0x00001510


	//   ....[7]....
        /*0398*/ 	.word	0x00001ff0


	//   ....[8]....
        /*039c*/ 	.word	0x000032f0


	//   ....[9]....
        /*03a0*/ 	.word	0x00003b70


	//   ....[10]....
        /*03a4*/ 	.word	0x00003c80


	//   ....[11]....
        /*03a8*/ 	.word	0x000045b0


	//   ....[12]....
        /*03ac*/ 	.word	0x00004600


	//   ....[13]....
        /*03b0*/ 	.word	0x00005e60


	//   ....[14]....
        /*03b4*/ 	.word	0x000067b0


	//   ....[15]....
        /*03b8*/ 	.word	0x00007360


	//   ....[16]....
        /*03bc*/ 	.word	0x00007380


	//   ....[17]....
        /*03c0*/ 	.word	0x00007d80


	//   ....[18]....
        /*03c4*/ 	.word	0x00007e00


	//   ....[19]....
        /*03c8*/ 	.word	0x0000a510


	//   ....[20]....
        /*03cc*/ 	.word	0x0000a530


	//   ....[21]....
        /*03d0*/ 	.word	0x0000a550


	//   ....[22]....
        /*03d4*/ 	.word	0x0000a570


	//   ....[23]....
        /*03d8*/ 	.word	0x0000c330


	//   ....[24]....
        /*03dc*/ 	.word	0x0000cc70


	//   ....[25]....
        /*03e0*/ 	.word	0x0000d820


	//   ....[26]....
        /*03e4*/ 	.word	0x0000d840


	//   ....[27]....
        /*03e8*/ 	.word	0x0000e240


	//   ....[28]....
        /*03ec*/ 	.word	0x0000e2c0


	//   ....[29]....
        /*03f0*/ 	.word	0x0000f390


	//   ....[30]....
        /*03f4*/ 	.word	0x0000f3b0


	//   ....[31]....
        /*03f8*/ 	.word	0x0000f460


	//   ....[32]....
        /*03fc*/ 	.word	0x0000f470


	//   ....[33]....
        /*0400*/ 	.word	0x00010440


	//   ....[34]....
        /*0404*/ 	.word	0x00010480


	//   ....[35]....
        /*0408*/ 	.word	0x000104c0


	//   ....[36]....
        /*040c*/ 	.word	0x000104e0


	//   ....[37]....
        /*0410*/ 	.word	0x00010500


	//   ....[38]....
        /*0414*/ 	.word	0x00010510


	//   ....[39]....
        /*0418*/ 	.word	0x00010b50


	//   ....[40]....
        /*041c*/ 	.word	0x00010b60


	//   ....[41]....
        /*0420*/ 	.word	0x00011590


	//   ....[42]....
        /*0424*/ 	.word	0x00012b10


	//   ....[43]....
        /*0428*/ 	.word	0x00012b40


	//   ....[44]....
        /*042c*/ 	.word	0x00012b50


	//   ....[45]....
        /*0430*/ 	.word	0x00012b60


	//   ....[46]....
        /*0434*/ 	.word	0x00012b70


	//   ....[47]....
        /*0438*/ 	.word	0x00012b80


	//   ....[48]....
        /*043c*/ 	.word	0x00012b90


	//   ....[49]....
        /*0440*/ 	.word	0x00012bb0


	//   ....[50]....
        /*0444*/ 	.word	0x00012c20


	//   ....[51]....
        /*0448*/ 	.word	0x00012cb0


	//   ....[52]....
        /*044c*/ 	.word	0x00012d00


	//   ....[53]....
        /*0450*/ 	.word	0x00012d10


	//   ....[54]....
        /*0454*/ 	.word	0x00012d40


	//   ....[55]....
        /*0458*/ 	.word	0x00012d90


	//   ....[56]....
        /*045c*/ 	.word	0x00012dd0


	//   ....[57]....
        /*0460*/ 	.word	0x00012df0


	//   ....[58]....
        /*0464*/ 	.word	0x00013470


	//   ....[59]....
        /*0468*/ 	.word	0x000134a0


	//   ....[60]....
        /*046c*/ 	.word	0x000134d0


	//   ....[61]....
        /*0470*/ 	.word	0x00013500


	//   ....[62]....
        /*0474*/ 	.word	0x00013510


	//   ....[63]....
        /*0478*/ 	.word	0x000135a0


	//   ....[64]....
        /*047c*/ 	.word	0x000135c0


	//   ....[65]....
        /*0480*/ 	.word	0x000135d0


	//   ....[66]....
        /*0484*/ 	.word	0x000136b0


	//   ....[67]....
        /*0488*/ 	.word	0x000136d0


	//   ....[68]....
        /*048c*/ 	.word	0x000136e0


	//   ....[69]....
        /*0490*/ 	.word	0x00013730


	//   ....[70]....
        /*0494*/ 	.word	0x000137d0


	//   ....[71]....
        /*0498*/ 	.word	0x000137f0


	//   ....[72]....
        /*049c*/ 	.word	0x00013800


	//   ....[73]....
        /*04a0*/ 	.word	0x00013840


	//   ....[74]....
        /*04a4*/ 	.word	0x00013f60


	//   ....[75]....
        /*04a8*/ 	.word	0x00013f90


	//   ....[76]....
        /*04ac*/ 	.word	0x00013fa0


	//   ....[77]....
        /*04b0*/ 	.word	0x00013fb0


	//   ....[78]....
        /*04b4*/ 	.word	0x00013fe0


	//   ....[79]....
        /*04b8*/ 	.word	0x00014020


	//   ....[80]....
        /*04bc*/ 	.word	0x00014030


	//   ....[81]....
        /*04c0*/ 	.word	0x00014050


	//   ....[82]....
        /*04c4*/ 	.word	0x000140b0


	//   ....[83]....
        /*04c8*/ 	.word	0x000140c0


	//   ....[84]....
        /*04cc*/ 	.word	0x000140e0


	//   ....[85]....
        /*04d0*/ 	.word	0x00014140


	//   ....[86]....
        /*04d4*/ 	.word	0x00014160


	//   ....[87]....
        /*04d8*/ 	.word	0x00014170


	//   ....[88]....
        /*04dc*/ 	.word	0x000141a0


	//   ....[89]....
        /*04e0*/ 	.word	0x000141b0


	//   ....[90]....
        /*04e4*/ 	.word	0x00014430


	//   ....[91]....
        /*04e8*/ 	.word	0x00014450


	//   ....[92]....
        /*04ec*/ 	.word	0x00014460


	//   ....[93]....
        /*04f0*/ 	.word	0x00014480


	//   ....[94]....
        /*04f4*/ 	.word	0x000144f0


	//   ....[95]....
        /*04f8*/ 	.word	0x00014520


	//   ....[96]....
        /*04fc*/ 	.word	0x00014570


	//   ....[97]....
        /*0500*/ 	.word	0x000145a0


	//   ....[98]....
        /*0504*/ 	.word	0x000145f0


	//   ....[99]....
        /*0508*/ 	.word	0x00014620


	//   ....[100]....
        /*050c*/ 	.word	0x00014670


	//   ....[101]....
        /*0510*/ 	.word	0x000146a0


	//   ....[102]....
        /*0514*/ 	.word	0x000146f0


	//   ....[103]....
        /*0518*/ 	.word	0x00014720


	//   ....[104]....
        /*051c*/ 	.word	0x00014770


	//   ....[105]....
        /*0520*/ 	.word	0x000147a0


	//   ....[106]....
        /*0524*/ 	.word	0x00014c00


	//   ....[107]....
        /*0528*/ 	.word	0x00014c30


	//   ....[108]....
        /*052c*/ 	.word	0x00014c60


	//   ....[109]....
        /*0530*/ 	.word	0x00014c90


	//   ....[110]....
        /*0534*/ 	.word	0x00014cc0


	//   ....[111]....
        /*0538*/ 	.word	0x00014cd0


	//   ....[112]....
        /*053c*/ 	.word	0x00014cf0


	//   ....[113]....
        /*0540*/ 	.word	0x00014d10


	//   ....[114]....
        /*0544*/ 	.word	0x00014d30


	//   ....[115]....
        /*0548*/ 	.word	0x00014d50


	//   ....[116]....
        /*054c*/ 	.word	0x00014dd0


	//   ....[117]....
        /*0550*/ 	.word	0x00014df0


	//   ....[118]....
        /*0554*/ 	.word	0x00014e20


	//   ....[119]....
        /*0558*/ 	.word	0x00014e40


	//   ....[120]....
        /*055c*/ 	.word	0x00014ff0


	//   ....[121]....
        /*0560*/ 	.word	0x00015000


	//   ....[122]....
        /*0564*/ 	.word	0x00015260


	//   ....[123]....
        /*0568*/ 	.word	0x00015880


	//   ....[124]....
        /*056c*/ 	.word	0x00015970


	//   ....[125]....
        /*0570*/ 	.word	0x00015a10


	//   ....[126]....
        /*0574*/ 	.word	0x00015a70


	//   ....[127]....
        /*0578*/ 	.word	0x00015b30


	//   ....[128]....
        /*057c*/ 	.word	0x00015bb0


	//   ....[129]....
        /*0580*/ 	.word	0x00015c70


	//   ....[130]....
        /*0584*/ 	.word	0x00015ce0


	//   ....[131]....
        /*0588*/ 	.word	0x00015dc0


	//   ....[132]....
        /*058c*/ 	.word	0x00015e40


	//   ....[133]....
        /*0590*/ 	.word	0x00015f10


	//   ....[134]....
        /*0594*/ 	.word	0x00015f90


	//   ....[135]....
        /*0598*/ 	.word	0x00016050


	//   ....[136]....
        /*059c*/ 	.word	0x000160d0


	//   ....[137]....
        /*05a0*/ 	.word	0x000161a0


	//   ....[138]....
        /*05a4*/ 	.word	0x00016220


	//   ....[139]....
        /*05a8*/ 	.word	0x000162e0


	//   ....[140]....
        /*05ac*/ 	.word	0x00016380


	//   ....[141]....
        /*05b0*/ 	.word	0x000163d0


	//   ....[142]....
        /*05b4*/ 	.word	0x00016470


	//   ....[143]....
        /*05b8*/ 	.word	0x00016540


	//   ....[144]....
        /*05bc*/ 	.word	0x000165b0


	//   ....[145]....
        /*05c0*/ 	.word	0x000166a0


	//   ....[146]....
        /*05c4*/ 	.word	0x00016700


	//   ....[147]....
        /*05c8*/ 	.word	0x000167d0


	//   ....[148]....
        /*05cc*/ 	.word	0x00016840


	//   ....[149]....
        /*05d0*/ 	.word	0x00016930


	//   ....[150]....
        /*05d4*/ 	.word	0x00016990


	//   ....[151]....
        /*05d8*/ 	.word	0x00016a60


	//   ....[152]....
        /*05dc*/ 	.word	0x00016ad0


	//   ....[153]....
        /*05e0*/ 	.word	0x00016bb0


	//   ....[154]....
        /*05e4*/ 	.word	0x00016c10


	//   ....[155]....
        /*05e8*/ 	.word	0x00016cc0


	//   ....[156]....
        /*05ec*/ 	.word	0x00016e00


	//   ....[157]....
        /*05f0*/ 	.word	0x00016eb0


	//   ....[158]....
        /*05f4*/ 	.word	0x00016f80


	//   ....[159]....
        /*05f8*/ 	.word	0x00016fd0


	//   ....[160]....
        /*05fc*/ 	.word	0x000170b0


	//   ....[161]....
        /*0600*/ 	.word	0x00017100


	//   ....[162]....
        /*0604*/ 	.word	0x000171d0


	//   ....[163]....
        /*0608*/ 	.word	0x00017220


	//   ....[164]....
        /*060c*/ 	.word	0x00017300


	//   ....[165]....
        /*0610*/ 	.word	0x00017350


	//   ....[166]....
        /*0614*/ 	.word	0x00017430


	//   ....[167]....
        /*0618*/ 	.word	0x00017480


	//   ....[168]....
        /*061c*/ 	.word	0x00017550


	//   ....[169]....
        /*0620*/ 	.word	0x000175a0


	//   ....[170]....
        /*0624*/ 	.word	0x00017680


	//   ....[171]....
        /*0628*/ 	.word	0x000176d0


	//   ....[172]....
        /*062c*/ 	.word	0x000177c0


	//   ....[173]....
        /*0630*/ 	.word	0x00017860


	//   ....[174]....
        /*0634*/ 	.word	0x000178c0


	//   ....[175]....
        /*0638*/ 	.word	0x00017980


	//   ....[176]....
        /*063c*/ 	.word	0x00017a20


	//   ....[177]....
        /*0640*/ 	.word	0x00017ae0


	//   ....[178]....
        /*0644*/ 	.word	0x00017b80


	//   ....[179]....
        /*0648*/ 	.word	0x00017c40


	//   ....[180]....
        /*064c*/ 	.word	0x00017ce0


	//   ....[181]....
        /*0650*/ 	.word	0x00017da0


	//   ....[182]....
        /*0654*/ 	.word	0x00017e40


	//   ....[183]....
        /*0658*/ 	.word	0x00017f00


	//   ....[184]....
        /*065c*/ 	.word	0x00017fa0


	//   ....[185]....
        /*0660*/ 	.word	0x00018060


	//   ....[186]....
        /*0664*/ 	.word	0x00018100


	//   ....[187]....
        /*0668*/ 	.word	0x000181c0


	//   ....[188]....
        /*066c*/ 	.word	0x000182e0


	//   ....[189]....
        /*0670*/ 	.word	0x00018380


	//   ....[190]....
        /*0674*/ 	.word	0x00018430


	//   ....[191]....
        /*0678*/ 	.word	0x00018500


	//   ....[192]....
        /*067c*/ 	.word	0x00018570


	//   ....[193]....
        /*0680*/ 	.word	0x00018640


	//   ....[194]....
        /*0684*/ 	.word	0x000186b0


	//   ....[195]....
        /*0688*/ 	.word	0x00018790


	//   ....[196]....
        /*068c*/ 	.word	0x00018800


	//   ....[197]....
        /*0690*/ 	.word	0x000188e0


	//   ....[198]....
        /*0694*/ 	.word	0x00018960


	//   ....[199]....
        /*0698*/ 	.word	0x00018a40


	//   ....[200]....
        /*069c*/ 	.word	0x00018ab0


	//   ....[201]....
        /*06a0*/ 	.word	0x00018b80


	//   ....[202]....
        /*06a4*/ 	.word	0x00018bf0


	//   ....[203]....
        /*06a8*/ 	.word	0x00018cb0


	//   ....[204]....
        /*06ac*/ 	.word	0x00018d90


	//----- nvinfo : EIATTR_REG_RECONFIG
	.align		4
.L_935:
        /*06b0*/ 	.byte	0x01, 0x54
	.zero		2


	//----- nvinfo : EIATTR_SYSCALL_OFFSETS
	.align		4
        /*06b4*/ 	.byte	0x04, 0x46
        /*06b6*/ 	.short	(.L_937 - .L_936)


	//   ....[0]....
.L_936:
        /*06b8*/ 	.word	0x000016d0


	//   ....[1]....
        /*06bc*/ 	.word	0x00012150


	//   ....[2]....
        /*06c0*/ 	.word	0x00012290


	//   ....[3]....
        /*06c4*/ 	.word	0x00012380


	//   ....[4]....
        /*06c8*/ 	.word	0x000131d0


	//----- nvinfo : EIATTR_MBARRIER_INSTR_OFFSETS
	.align		4
.L_937:
        /*06cc*/ 	.byte	0x04, 0x39
        /*06ce*/ 	.short	(.L_939 - .L_938)


	//   ....[0]....
.L_938:
        /*06d0*/ 	.word	0x00000170
        /*06d4*/ 	.word	0x000000ff
        /*06d8*/ 	.word	0x00028800
        /*06dc*/ 	.short	0x0100
        /*06de*/ 	.byte	0x08
	.zero		1


	//   ....[1]....
        /*06e0*/ 	.word	0x00000180
        /*06e4*/ 	.word	0x000000ff
        /*06e8*/ 	.word	0x00028820
        /*06ec*/ 	.short	0x0100
        /*06ee*/ 	.byte	0x08
	.zero		1


	//   ....[2]....
        /*06f0*/ 	.word	0x00000270
        /*06f4*/ 	.word	0x000000ff
        /*06f8*/ 	.word	0x00028830
        /*06fc*/ 	.short	0x0100
        /*06fe*/ 	.byte	0x08
	.zero		1


	//   ....[3]....
        /*0700*/ 	.word	0x00000280
        /*0704*/ 	.word	0x000000ff
        /*0708*/ 	.word	0x00028840
        /*070c*/ 	.short	0x0100
        /*070e*/ 	.byte	0x08
	.zero		1


	//   ....[4]....
        /*0710*/ 	.word	0x00000290
        /*0714*/ 	.word	0x000000ff
        /*0718*/ 	.word	0x00028838
        /*071c*/ 	.short	0x0100
        /*071e*/ 	.byte	0x08
	.zero		1


	//   ....[5]....
        /*0720*/ 	.word	0x000002a0
        /*0724*/ 	.word	0x000000ff
        /*0728*/ 	.word	0x00028848
        /*072c*/ 	.short	0x0100
        /*072e*/ 	.byte	0x08
	.zero		1


	//   ....[6]....
        /*0730*/ 	.word	0x000003d0
        /*0734*/ 	.word	0x000000ff
        /*0738*/ 	.word	0x00028850
        /*073c*/ 	.short	0x0100
        /*073e*/ 	.byte	0x08
	.zero		1


	//   ....[7]....
        /*0740*/ 	.word	0x000003e0
        /*0744*/ 	.word	0x000000ff
        /*0748*/ 	.word	0x00028860
        /*074c*/ 	.short	0x0100
        /*074e*/ 	.byte	0x08
	.zero		1


	//   ....[8]....
        /*0750*/ 	.word	0x000003f0
        /*0754*/ 	.word	0x000000ff
        /*0758*/ 	.word	0x00028858
        /*075c*/ 	.short	0x0100
        /*075e*/ 	.byte	0x08
	.zero		1


	//   ....[9]....
        /*0760*/ 	.word	0x00000400
        /*0764*/ 	.word	0x000000ff
        /*0768*/ 	.word	0x00028868
        /*076c*/ 	.short	0x0100
        /*076e*/ 	.byte	0x08
	.zero		1


	//   ....[10]....
        /*0770*/ 	.word	0x000004f0
        /*0774*/ 	.word	0x000000ff
        /*0778*/ 	.word	0x00028870
        /*077c*/ 	.short	0x0100
        /*077e*/ 	.byte	0x06
	.zero		1


	//   ....[11]....
        /*0780*/ 	.word	0x00000500
        /*0784*/ 	.word	0x000000ff
        /*0788*/ 	.word	0x00028880
        /*078c*/ 	.short	0x0100
        /*078e*/ 	.byte	0x06
	.zero		1


	//   ....[12]....
        /*0790*/ 	.word	0x00000510
        /*0794*/ 	.word	0x000000ff
        /*0798*/ 	.word	0x00028878
        /*079c*/ 	.short	0x0100
        /*079e*/ 	.byte	0x06
	.zero		1


	//   ....[13]....
        /*07a0*/ 	.word	0x00000520
        /*07a4*/ 	.word	0x000000ff
        /*07a8*/ 	.word	0x00028888
        /*07ac*/ 	.short	0x0100
        /*07ae*/ 	.byte	0x06
	.zero		1


	//   ....[14]....
        /*07b0*/ 	.word	0x00000650
        /*07b4*/ 	.word	0x000000ff
        /*07b8*/ 	.word	0x00028890
        /*07bc*/ 	.short	0x0100
        /*07be*/ 	.byte	0x08
	.zero		1


	//   ....[15]....
        /*07c0*/ 	.word	0x00000660
        /*07c4*/ 	.word	0x000000ff
        /*07c8*/ 	.word	0x000288a0
        /*07cc*/ 	.short	0x0100
        /*07ce*/ 	.byte	0x08
	.zero		1


	//   ....[16]....
        /*07d0*/ 	.word	0x00000670
        /*07d4*/ 	.word	0x000000ff
        /*07d8*/ 	.word	0x00028898
        /*07dc*/ 	.short	0x0100
        /*07de*/ 	.byte	0x08
	.zero		1


	//   ....[17]....
        /*07e0*/ 	.word	0x00000680
        /*07e4*/ 	.word	0x000000ff
        /*07e8*/ 	.word	0x000288a8
        /*07ec*/ 	.short	0x0100
        /*07ee*/ 	.byte	0x08
	.zero		1


	//   ....[18]....
        /*07f0*/ 	.word	0x000007c0
        /*07f4*/ 	.word	0x000000ff
        /*07f8*/ 	.word	0x000288b0
        /*07fc*/ 	.short	0x0100
        /*07fe*/ 	.byte	0x08
	.zero		1


	//   ....[19]....
        /*0800*/ 	.word	0x000007d0
        /*0804*/ 	.word	0x000000ff
        /*0808*/ 	.word	0x000288c0
        /*080c*/ 	.short	0x0100
        /*080e*/ 	.byte	0x08
	.zero		1


	//   ....[20]....
        /*0810*/ 	.word	0x000007e0
        /*0814*/ 	.word	0x000000ff
        /*0818*/ 	.word	0x000288b8
        /*081c*/ 	.short	0x0100
        /*081e*/ 	.byte	0x08
	.zero		1


	//   ....[21]....
        /*0820*/ 	.word	0x000007f0
        /*0824*/ 	.word	0x000000ff
        /*0828*/ 	.word	0x000288c8
        /*082c*/ 	.short	0x0100
        /*082e*/ 	.byte	0x08
	.zero		1


	//   ....[22]....
        /*0830*/ 	.word	0x000016f0
        /*0834*/ 	.word	0x000000ff
        /*0838*/ 	.word	0x00028800
        /*083c*/ 	.short	0x010a
        /*083e*/ 	.byte	0x28
	.zero		1


	//   ....[23]....
        /*0840*/ 	.word	0x00001760
        /*0844*/ 	.word	0x000000ff
        /*0848*/ 	.word	0x00028830
        /*084c*/ 	.short	0x010a
        /*084e*/ 	.byte	0x28
	.zero		1


	//   ....[24]....
        /*0850*/ 	.word	0x000017c0
        /*0854*/ 	.word	0x000000ff
        /*0858*/ 	.word	0x00028830
        /*085c*/ 	.short	0x010a
        /*085e*/ 	.byte	0x28
	.zero		1


	//   ....[25]....
        /*0860*/ 	.word	0x00002310
        /*0864*/ 	.word	0x000000ff
        /*0868*/ 	.word	0x00000000
        /*086c*/ 	.short	0x0101
        /*086e*/ 	.byte	0x06
	.zero		1


	//   ....[26]....
        /*0870*/ 	.word	0x00005570
        /*0874*/ 	.word	0x000000ff
        /*0878*/ 	.word	0x00028830
        /*087c*/ 	.short	0x010a
        /*087e*/ 	.byte	0x06
	.zero		1


	//   ....[27]....
        /*0880*/ 	.word	0x000055b0
        /*0884*/ 	.word	0x000000ff
        /*0888*/ 	.word	0x00028830
        /*088c*/ 	.short	0x010a
        /*088e*/ 	.byte	0x06
	.zero		1


	//   ....[28]....
        /*0890*/ 	.word	0x00005920
        /*0894*/ 	.word	0x000000ff
        /*0898*/ 	.word	0x00028850
        /*089c*/ 	.short	0x010a
        /*089e*/ 	.byte	0x06
	.zero		1


	//   ....[29]....
        /*08a0*/ 	.word	0x00005960
        /*08a4*/ 	.word	0x000000ff
        /*08a8*/ 	.word	0x00028850
        /*08ac*/ 	.short	0x010a
        /*08ae*/ 	.byte	0x06
	.zero		1


	//   ....[30]....
        /*08b0*/ 	.word	0x00006210
        /*08b4*/ 	.word	0x000000ff
        /*08b8*/ 	.word	0x00000000
        /*08bc*/ 	.short	0x0101
        /*08be*/ 	.byte	0x06
	.zero		1


	//   ....[31]....
        /*08c0*/ 	.word	0x00008820
        /*08c4*/ 	.word	0x000000ff
        /*08c8*/ 	.word	0x00000000
        /*08cc*/ 	.short	0x0101
        /*08ce*/ 	.byte	0x06
	.zero		1


	//   ....[32]....
        /*08d0*/ 	.word	0x000091b0
        /*08d4*/ 	.word	0x000000ff
        /*08d8*/ 	.word	0x00028830
        /*08dc*/ 	.short	0x010a
        /*08de*/ 	.byte	0x06
	.zero		1


	//   ....[33]....
        /*08e0*/ 	.word	0x000091f0
        /*08e4*/ 	.word	0x000000ff
        /*08e8*/ 	.word	0x00028830
        /*08ec*/ 	.short	0x010a
        /*08ee*/ 	.byte	0x06
	.zero		1


	//   ....[34]....
        /*08f0*/ 	.word	0x00009560
        /*08f4*/ 	.word	0x000000ff
        /*08f8*/ 	.word	0x00028850
        /*08fc*/ 	.short	0x010a
        /*08fe*/ 	.byte	0x06
	.zero		1


	//   ....[35]....
        /*0900*/ 	.word	0x000095a0
        /*0904*/ 	.word	0x000000ff
        /*0908*/ 	.word	0x00028850
        /*090c*/ 	.short	0x010a
        /*090e*/ 	.byte	0x06
	.zero		1


	//   ....[36]....
        /*0910*/ 	.word	0x00009e60
        /*0914*/ 	.word	0x000000ff
        /*0918*/ 	.word	0x00000000
        /*091c*/ 	.short	0x0101
        /*091e*/ 	.byte	0x06
	.zero		1


	//   ....[37]....
        /*0920*/ 	.word	0x0000b350
        /*0924*/ 	.word	0x000000ff
        /*0928*/ 	.word	0x00000000
        /*092c*/ 	.short	0x0101
        /*092e*/ 	.byte	0x06
	.zero		1


	//   ....[38]....
        /*0930*/ 	.word	0x0000ba90
        /*0934*/ 	.word	0x000000ff
        /*0938*/ 	.word	0x00028830
        /*093c*/ 	.short	0x010a
        /*093e*/ 	.byte	0x06
	.zero		1


	//   ....[39]....
        /*0940*/ 	.word	0x0000bad0
        /*0944*/ 	.word	0x000000ff
        /*0948*/ 	.word	0x00028830
        /*094c*/ 	.short	0x010a
        /*094e*/ 	.byte	0x06
	.zero		1


	//   ....[40]....
        /*0950*/ 	.word	0x0000be00
        /*0954*/ 	.word	0x000000ff
        /*0958*/ 	.word	0x00028850
        /*095c*/ 	.short	0x010a
        /*095e*/ 	.byte	0x06
	.zero		1


	//   ....[41]....
        /*0960*/ 	.word	0x0000be40
        /*0964*/ 	.word	0x000000ff
        /*0968*/ 	.word	0x00028850
        /*096c*/ 	.short	0x010a
        /*096e*/ 	.byte	0x06
	.zero		1


	//   ....[42]....
        /*0970*/ 	.word	0x0000c6d0
        /*0974*/ 	.word	0x000000ff
        /*0978*/ 	.word	0x00000000
        /*097c*/ 	.short	0x0101
        /*097e*/ 	.byte	0x06
	.zero		1


	//   ....[43]....
        /*0980*/ 	.word	0x0000ece0
        /*0984*/ 	.word	0x000000ff
        /*0988*/ 	.word	0x00000000
        /*098c*/ 	.short	0x0101
        /*098e*/ 	.byte	0x06
	.zero		1


	//   ....[44]....
        /*0990*/ 	.word	0x0000f2e0
        /*0994*/ 	.word	0x000000ff
        /*0998*/ 	.word	0x00028850
        /*099c*/ 	.short	0x010a
        /*099e*/ 	.byte	0x05
	.zero		1


	//   ....[45]....
        /*09a0*/ 	.word	0x0000f320
        /*09a4*/ 	.word	0x000000ff
        /*09a8*/ 	.word	0x00028850
        /*09ac*/ 	.short	0x010a
        /*09ae*/ 	.byte	0x05
	.zero		1


	//   ....[46]....
        /*09b0*/ 	.word	0x0000f8d0
        /*09b4*/ 	.word	0x000000ff
        /*09b8*/ 	.word	0x00000000
        /*09bc*/ 	.short	0x0101
        /*09be*/ 	.byte	0x04
	.zero		1


	//   ....[47]....
        /*09c0*/ 	.word	0x000104f0
        /*09c4*/ 	.word	0x000000ff
        /*09c8*/ 	.word	0x00000000
        /*09cc*/ 	.short	0x0101
        /*09ce*/ 	.byte	0x04
	.zero		1


	//   ....[48]....
        /*09d0*/ 	.word	0x00012840
        /*09d4*/ 	.word	0x000000ff
        /*09d8*/ 	.word	0x00028840
        /*09dc*/ 	.short	0x010a
        /*09de*/ 	.byte	0x2e
	.zero		1


	//   ....[49]....
        /*09e0*/ 	.word	0x00012f90
        /*09e4*/ 	.word	0x000000ff
        /*09e8*/ 	.word	0x00028830
        /*09ec*/ 	.short	0x0107
        /*09ee*/ 	.byte	0x2e
	.zero		1


	//   ....[50]....
        /*09f0*/ 	.word	0x00013000
        /*09f4*/ 	.word	0x000000ff
        /*09f8*/ 	.word	0x00028830
        /*09fc*/ 	.short	0x0101
        /*09fe*/ 	.byte	0x2e
	.zero		1


	//   ....[51]....
        /*0a00*/ 	.word	0x00013990
        /*0a04*/ 	.word	0x000000ff
        /*0a08*/ 	.word	0x00028800
        /*0a0c*/ 	.short	0x0107
        /*0a0e*/ 	.byte	0x2e
	.zero		1


	//   ....[52]....
        /*0a10*/ 	.word	0x000139d0
        /*0a14*/ 	.word	0x000000ff
        /*0a18*/ 	.word	0x00028800
        /*0a1c*/ 	.short	0x0101
        /*0a1e*/ 	.byte	0x2e
	.zero		1


	//   ....[53]....
        /*0a20*/ 	.word	0x00013a00
        /*0a24*/ 	.word	0x000000ff
        /*0a28*/ 	.word	0x00028820
        /*0a2c*/ 	.short	0x010a
        /*0a2e*/ 	.byte	0x2e
	.zero		1


	//   ....[54]....
        /*0a30*/ 	.word	0x00013d60
        /*0a34*/ 	.word	0x00000022
        /*0a38*/ 	.word	0x00028840
        /*0a3c*/ 	.short	0x010a
        /*0a3e*/ 	.byte	0x3f
	.zero		1


	//   ....[55]....
        /*0a40*/ 	.word	0x000142c0
        /*0a44*/ 	.word	0x00000022
        /*0a48*/ 	.word	0x00028830
        /*0a4c*/ 	.short	0x0107
        /*0a4e*/ 	.byte	0x3f
	.zero		1


	//   ....[56]....
        /*0a50*/ 	.word	0x00014370
        /*0a54*/ 	.word	0x00000022
        /*0a58*/ 	.word	0x00028830
        /*0a5c*/ 	.short	0x0101
        /*0a5e*/ 	.byte	0x3f
	.zero		1


	//   ....[57]....
        /*0a60*/ 	.word	0x000143d0
        /*0a64*/ 	.word	0x00000000
        /*0a68*/ 	.word	0x00028860
        /*0a6c*/ 	.short	0x010a
        /*0a6e*/ 	.byte	0x3f
	.zero		1


	//   ....[58]....
        /*0a70*/ 	.word	0x00014920
        /*0a74*/ 	.word	0x00000000
        /*0a78*/ 	.word	0x00028850
        /*0a7c*/ 	.short	0x0107
        /*0a7e*/ 	.byte	0x3f
	.zero		1


	//   ....[59]....
        /*0a80*/ 	.word	0x00014a00
        /*0a84*/ 	.word	0x00000000
        /*0a88*/ 	.word	0x00028850
        /*0a8c*/ 	.short	0x0101
        /*0a8e*/ 	.byte	0x3f
	.zero		1


	//   ....[60]....
        /*0a90*/ 	.word	0x00014b90
        /*0a94*/ 	.word	0x00000000
        /*0a98*/ 	.word	0x00028860
        /*0a9c*/ 	.short	0x010a
        /*0a9e*/ 	.byte	0x3f
	.zero		1


	//   ....[61]....
        /*0aa0*/ 	.word	0x000150d0
        /*0aa4*/ 	.word	0x00000000
        /*0aa8*/ 	.word	0x00028850
        /*0aac*/ 	.short	0x0107
        /*0aae*/ 	.byte	0x3f
	.zero		1


	//   ....[62]....
        /*0ab0*/ 	.word	0x00015180
        /*0ab4*/ 	.word	0x00000000
        /*0ab8*/ 	.word	0x00028850
        /*0abc*/ 	.short	0x0101
        /*0abe*/ 	.byte	0x3f
	.zero		1


	//   ....[63]....
        /*0ac0*/ 	.word	0x00015220
        /*0ac4*/ 	.word	0x00000007
        /*0ac8*/ 	.word	0x00028820
        /*0acc*/ 	.short	0x010a
        /*0ace*/ 	.byte	0x3f
	.zero		1


	//   ....[64]....
        /*0ad0*/ 	.word	0x00015350
        /*0ad4*/ 	.word	0x00000005
        /*0ad8*/ 	.word	0x00028840
        /*0adc*/ 	.short	0x010a
        /*0ade*/ 	.byte	0x3f
	.zero		1


	//   ....[65]....
        /*0ae0*/ 	.word	0x000153f0
        /*0ae4*/ 	.word	0x00000007
        /*0ae8*/ 	.word	0x00028840
        /*0aec*/ 	.short	0x010a
        /*0aee*/ 	.byte	0x3f
	.zero		1


	//   ....[66]....
        /*0af0*/ 	.word	0x00015430
        /*0af4*/ 	.word	0x00000005
        /*0af8*/ 	.word	0x00028860
        /*0afc*/ 	.short	0x010a
        /*0afe*/ 	.byte	0x3f
	.zero		1


	//   ....[67]....
        /*0b00*/ 	.word	0x00015470
        /*0b04*/ 	.word	0x00000007
        /*0b08*/ 	.word	0x00028860
        /*0b0c*/ 	.short	0x010a
        /*0b0e*/ 	.byte	0x3f
	.zero		1


	//   ....[68]....
        /*0b10*/ 	.word	0x000154e0
        /*0b14*/ 	.word	0x00000003
        /*0b18*/ 	.word	0x00028800
        /*0b1c*/ 	.short	0x010a
        /*0b1e*/ 	.byte	0x3f
	.zero		1


	//   ....[69]....
        /*0b20*/ 	.word	0x00015540
        /*0b24*/ 	.word	0x00000003
        /*0b28*/ 	.word	0x00028830
        /*0b2c*/ 	.short	0x010a
        /*0b2e*/ 	.byte	0x3f
	.zero		1


	//   ....[70]....
        /*0b30*/ 	.word	0x000155a0
        /*0b34*/ 	.word	0x00000009
        /*0b38*/ 	.word	0x00028830
        /*0b3c*/ 	.short	0x010a
        /*0b3e*/ 	.byte	0x3f
	.zero		1


	//   ....[71]....
        /*0b40*/ 	.word	0x00015600
        /*0b44*/ 	.word	0x00000009
        /*0b48*/ 	.word	0x00028850
        /*0b4c*/ 	.short	0x010a
        /*0b4e*/ 	.byte	0x3f
	.zero		1


	//   ....[72]....
        /*0b50*/ 	.word	0x00015660
        /*0b54*/ 	.word	0x0000000a
        /*0b58*/ 	.word	0x00028830
        /*0b5c*/ 	.short	0x010a
        /*0b5e*/ 	.byte	0x3f
	.zero		1


	//   ....[73]....
        /*0b60*/ 	.word	0x000156c0
        /*0b64*/ 	.word	0x0000000a
        /*0b68*/ 	.word	0x00028850
        /*0b6c*/ 	.short	0x010a
        /*0b6e*/ 	.byte	0x3f
	.zero		1


	//   ....[74]....
        /*0b70*/ 	.word	0x00015720
        /*0b74*/ 	.word	0x0000000a
        /*0b78*/ 	.word	0x00028830
        /*0b7c*/ 	.short	0x010a
        /*0b7e*/ 	.byte	0x3f
	.zero		1


	//   ....[75]....
        /*0b80*/ 	.word	0x00015780
        /*0b84*/ 	.word	0x0000000a
        /*0b88*/ 	.word	0x00028850
        /*0b8c*/ 	.short	0x010a
        /*0b8e*/ 	.byte	0x3f
	.zero		1


	//   ....[76]....
        /*0b90*/ 	.word	0x000157e0
        /*0b94*/ 	.word	0x00000003
        /*0b98*/ 	.word	0x00028850
        /*0b9c*/ 	.short	0x010a
        /*0b9e*/ 	.byte	0x3f
	.zero		1


	//   ....[77]....
        /*0ba0*/ 	.word	0x000158c0
        /*0ba4*/ 	.word	0x0000000a
        /*0ba8*/ 	.word	0x00028840
        /*0bac*/ 	.short	0x010a
        /*0bae*/ 	.byte	0x3f
	.zero		1


	//   ....[78]....
        /*0bb0*/ 	.word	0x00016d00
        /*0bb4*/ 	.word	0x00000003
        /*0bb8*/ 	.word	0x00028820
        /*0bbc*/ 	.short	0x010a
        /*0bbe*/ 	.byte	0x3f
	.zero		1


	//   ....[79]....
        /*0bc0*/ 	.word	0x00016d50
        /*0bc4*/ 	.word	0x00000022
        /*0bc8*/ 	.word	0x00028840
        /*0bcc*/ 	.short	0x010a
        /*0bce*/ 	.byte	0x3f
	.zero		1


	//   ....[80]....
        /*0bd0*/ 	.word	0x00017710
        /*0bd4*/ 	.word	0x00000000
        /*0bd8*/ 	.word	0x00028860
        /*0bdc*/ 	.short	0x010a
        /*0bde*/ 	.byte	0x3f
	.zero		1


	//   ....[81]....
        /*0be0*/ 	.word	0x00018230
        /*0be4*/ 	.word	0x00000000
        /*0be8*/ 	.word	0x00028860
        /*0bec*/ 	.short	0x010a
        /*0bee*/ 	.byte	0x3f
	.zero		1


	//   ....[82]....
        /*0bf0*/ 	.word	0x00018ce0
        /*0bf4*/ 	.word	0x00000007
        /*0bf8*/ 	.word	0x00028820
        /*0bfc*/ 	.short	0x010a
        /*0bfe*/ 	.byte	0x3f
	.zero		1


	//   ....[83]....
        /*0c00*/ 	.word	0x00018e50
        /*0c04*/ 	.word	0x00000005
        /*0c08*/ 	.word	0x00028840
        /*0c0c*/ 	.short	0x010a
        /*0c0e*/ 	.byte	0x3f
	.zero		1


	//   ....[84]....
        /*0c10*/ 	.word	0x00018ea0
        /*0c14*/ 	.word	0x00000007
        /*0c18*/ 	.word	0x00028840
        /*0c1c*/ 	.short	0x010a
        /*0c1e*/ 	.byte	0x3f
	.zero		1


	//   ....[85]....
        /*0c20*/ 	.word	0x00018ef0
        /*0c24*/ 	.word	0x00000005
        /*0c28*/ 	.word	0x00028860
        /*0c2c*/ 	.short	0x010a
        /*0c2e*/ 	.byte	0x3f
	.zero		1


	//----- nvinfo : EIATTR_NUM_MBARRIERS
	.align		4
.L_939:
        /*0c30*/ 	.byte	0x03, 0x38
        /*0c32*/ 	.short	0x0016


	//----- nvinfo : EIATTR_EXIT_INSTR_OFFSETS
	.align		4
        /*0c34*/ 	.byte	0x04, 0x1c
        /*0c36*/ 	.short	(.L_941 - .L_940)


	//   ....[0]....
.L_940:
        /*0c38*/ 	.word	0x000154c0


	//----- nvinfo : EIATTR_MAX_THREADS
	.align		4
.L_941:
        /*0c3c*/ 	.byte	0x04, 0x05
        /*0c3e*/ 	.short	(.L_943 - .L_942)
.L_942:
        /*0c40*/ 	.word	0x00000180
        /*0c44*/ 	.word	0x00000001
        /*0c48*/ 	.word	0x00000001


	//----- nvinfo : EIATTR_CRS_STACK_SIZE
	.align		4
.L_943:
        /*0c4c*/ 	.byte	0x04, 0x1e
        /*0c4e*/ 	.short	(.L_945 - .L_944)
.L_944:
        /*0c50*/ 	.word	0x00000000


	//----- nvinfo : EIATTR_CBANK_PARAM_SIZE
	.align		4
.L_945:
        /*0c54*/ 	.byte	0x03, 0x19
        /*0c56*/ 	.short	0x0a70


	//----- nvinfo : EIATTR_PARAM_CBANK
	.align		4
        /*0c58*/ 	.byte	0x04, 0x0a
        /*0c5a*/ 	.short	(.L_947 - .L_946)
	.align		4
.L_946:
        /*0c5c*/ 	.word	index@(.nv.constant0._ZN7cutlass13device_kernelIN5flash11enable_sm90INS1_16FlashAttnFwdSm90INS1_25CollectiveMainloopFwdSm90ILi2EN4cute5tupleIJNS5_1CILi1EEES8_S8_EEENS6_IJNS7_ILi128EEESA_SA_EEELi128ENS_6half_tEfNS_4arch4Sm90ELb0ELb1ELb1ELb0ELb1ELb0ELb0ELb1ELb1ELb1ELb1ELb0EEENS1_21CollectiveEpilogueFwdISB_S9_SC_SE_Li256ELb0ELb1ELb1ELb0EEENS1_19SingleTileSchedulerILb0ELb1ELb1ELi128EEEEEEEEEvNT_6ParamsE)
        /*0c60*/ 	.short	0x0210
        /*0c62*/ 	.short	0x0a70


	//----- nvinfo : EIATTR_SW_WAR
	.align		4
.L_947:
        /*0c64*/ 	.byte	0x04, 0x36
        /*0c66*/ 	.short	(.L_949 - .L_948)
.L_948:
        /*0c68*/ 	.word	0x00000008
.L_949:


//--------------------- .nv.info._ZN7cutlass13device_kernelIN5flash11enable_sm90INS1_16FlashAttnFwdSm90INS1_25CollectiveMainloopFwdSm90ILi2EN4cute5tupleIJNS5_1CILi1EEES8_S8_EEENS6_IJNS7_ILi128EEESA_SA_EEELi128ENS_6half_tEfNS_4arch4Sm90ELb0ELb1ELb1ELb1ELb1ELb0ELb0ELb1ELb1ELb1ELb1ELb0EEENS1_21CollectiveEpilogueFwdISB_S9_SC_SE_Li256ELb1ELb1ELb1ELb0EEENS1_36VarlenDynamicPersistentTileSchedulerILi128ELi128ELi256ELi128ELb1ELb1ELb1ELb1ELb0ELb1EEEEEEEEEvNT_6ParamsE --------------------------
	.section	.nv.info._ZN7cutlass13device_kernelIN5flash11enable_sm90INS1_16FlashAttnFwdSm90INS1_25CollectiveMainloopFwdSm90ILi2EN4cute5tupleIJNS5_1CILi1EEES8_S8_EEENS6_IJNS7_ILi128EEESA_SA_EEELi128ENS_6half_tEfNS_4arch4Sm90ELb0ELb1ELb1ELb1ELb1ELb0ELb0ELb1ELb1ELb1ELb1ELb0EEENS1_21CollectiveEpilogueFwdISB_S9_SC_SE_Li256ELb1ELb1ELb1ELb0EEENS1_36VarlenDynamicPersistentTileSchedulerILi128ELi128ELi256ELi128ELb1ELb1ELb1ELb1ELb0ELb1EEEEEEEEEvNT_6ParamsE,"",@"SHT_CUDA_INFO"
	.sectionflags	@""
	.align	4


	//----- nvinfo : EIATTR_CUDA_API_VERSION
	.align		4
        /*0000*/ 	.byte	0x04, 0x37
        /*0002*/ 	.short	(.L_951 - .L_950)
.L_950:
        /*0004*/ 	.word	0x00000082


	//----- nvinfo : EIATTR_KPARAM_INFO
	.align		4
.L_951:
        /*0008*/ 	.byte	0x04, 0x17
        /*000a*/ 	.short	(.L_953 - .L_952)
.L_952:
        /*000c*/ 	.word	0x00000000
        /*0010*/ 	.short	0x0000
        /*0012*/ 	.short	0x0070
        /*0014*/ 	.byte	0x00, 0xf0, 0x01, 0x2a


	//----- nvinfo : EIATTR_SPARSE_MMA_MASK
	.align		4
.L_953:
        /*0018*/ 	.byte	0x03, 0x50
        /*001a*/ 	.short	0x0000


	//----- nvinfo : EIATTR_MAXREG_COUNT
	.align		4
        /*001c*/ 	.byte	0x03, 0x1b
        /*001e*/ 	.short	0x00a8


	//----- nvinfo : EIATTR_NUM_BARRIERS
	.align		4
        /*0020*/ 	.byte	0x02, 0x4c
        /*0022*/ 	.byte	0x10
	.zero		1


	//----- nvinfo : EIATTR_EXTERNS
	.align		4
        /*0024*/ 	.byte	0x04, 0x0f
        /*0026*/ 	.short	(.L_955 - .L_954)


	//   ....[0]....
	.align		4
.L_954:
        /*0028*/ 	.word	index@(__assertfail)


	//----- nvinfo : EIATTR_ANNOTATIONS
	.align		4
.L_955:
        /*002c*/ 	.byte	0x04, 0x55
        /*002e*/ 	.short	(.L_957 - .L_956)


	//   ....[0]....
.L_956:
        /* <DEDUP_REMOVED lines=11> */


	//----- nvinfo : EIATTR_MERCURY_ISA_VERSION
	.align		4
.L_957:
        /*00c8*/ 	.byte	0x03, 0x5f
        /*00ca*/ 	.short	0x0101


	//----- nvinfo : EIATTR_UNUSED_LOAD_BYTE_OFFSET
	.align		4
        /*00cc*/ 	.byte	0x04, 0x44
        /*00ce*/ 	.short	(.L_959 - .L_958)


	//   ....[0]....
.L_958:
        /*00d0*/ 	.word	0x00000980
        /*00d4*/ 	.word	0x0000fff0


	//   ....[1]....
        /*00d8*/ 	.word	0x000104d0
        /*00dc*/ 	.word	0x0000fff0


	//----- nvinfo : EIATTR_INT_WARP_WIDE_INSTR_OFFSETS
	.align		4
.L_959:
        /*00e0*/ 	.byte	0x04, 0x31
        /*00e2*/ 	.short	(.L_961 - .L_960)


	//   ....[0]....
.L_960:
        /*00e4*/ 	.word	0x000000c0


	//   ....[1]....
        /*00e8*/ 	.word	0x000000d0


	//   ....[2]....
        /*00ec*/ 	.word	0x00000170


	//   ....[3]....
        /*00f0*/ 	.word	0x00015010


	//   ....[4]....
        /*00f4*/ 	.word	0x000150a0


	//   ....[5]....
        /*00f8*/ 	.word	0x00017e90


	//   ....[6]....
        /*00fc*/ 	.word	0x00017f20


	//----- nvinfo : EIATTR_COOP_GROUP_MASK_REGIDS
	.align		4
.L_961:
        /*0100*/ 	.byte	0x04, 0x29
        /*0102*/ 	.short	(.L_963 - .L_962)


	//   ....[0]....
.L_962:
        /*0104*/ 	.word	0xffffffff


	//   ....[1]....
        /*0108*/ 	.word	0xffffffff


	//   ....[2]....
        /*010c*/ 	.word	0xffffffff


	//   ....[3]....
        /*0110*/ 	.word	0xffffffff


	//   ....[4]....
        /*0114*/ 	.word	0xffffffff


	//   ....[5]....
        /*0118*/ 	.word	0xffffffff


	//   ....[6]....
        /*011c*/ 	.word	0xffffffff


	//   ....[7]....
        /*0120*/ 	.word	0xffffffff


	//   ....[8]....
        /*0124*/ 	.word	0xffffffff


	//   ....[9]....
        /*0128*/ 	.word	0xffffffff


	//   ....[10]....
        /*012c*/ 	.word	0xffffffff


	//   ....[11]....
        /*0130*/ 	.word	0xffffffff


	//   ....[12]....
        /*0134*/ 	.word	0xffffffff


	//   ....[13]....
        /*0138*/ 	.word	0xffffffff


	//   ....[14]....
        /*013c*/ 	.word	0xffffffff


	//   ....[15]....
        /*0140*/ 	.word	0xffffffff


	//   ....[16]....
        /*0144*/ 	.word	0xffffffff


	//   ....[17]....
        /*0148*/ 	.word	0xffffffff


	//   ....[18]....
        /*014c*/ 	.word	0xffffffff


	//   ....[19]....
        /*0150*/ 	.word	0xffffffff


	//   ....[20]....
        /*0154*/ 	.word	0xffffffff


	//   ....[21]....
        /*0158*/ 	.word	0xffffffff


	//   ....[22]....
        /*015c*/ 	.word	0xffffffff


	//   ....[23]....
        /*0160*/ 	.word	0xffffffff


	//   ....[24]....
        /*0164*/ 	.word	0xffffffff


	//   ....[25]....
        /*0168*/ 	.word	0xffffffff


	//   ....[26]....
        /*016c*/ 	.word	0xffffffff


	//   ....[27]....
        /*0170*/ 	.word	0xffffffff


	//   ....[28]....
        /*0174*/ 	.word	0xffffffff


	//   ....[29]....
        /*0178*/ 	.word	0xffffffff


	//   ....[30]....
        /*017c*/ 	.word	0xffffffff


	//   ....[31]....
        /*0180*/ 	.word	0xffffffff


	//   ....[32]....
        /*0184*/ 	.word	0xffffffff


	//   ....[33]....
        /*0188*/ 	.word	0xffffffff


	//   ....[34]....
        /*018c*/ 	.word	0xffffffff


	//   ....[35]....
        /*0190*/ 	.word	0xffffffff


	//   ....[36]....
        /*0194*/ 	.word	0xffffffff


	//   ....[37]....
        /*0198*/ 	.word	0xffffffff


	//   ....[38]....
        /*019c*/ 	.word	0xffffffff


	//   ....[39]....
        /*01a0*/ 	.word	0xffffffff


	//   ....[40]....
        /*01a4*/ 	.word	0xffffffff


	//   ....[41]....
        /*01a8*/ 	.word	0xffffffff


	//   ....[42]....
        /*01ac*/ 	.word	0xffffffff


	//   ....[43]....
        /*01b0*/ 	.word	0xffffffff


	//   ....[44]....
        /*01b4*/ 	.word	0xffffffff


	//   ....[45]....
        /*01b8*/ 	.word	0xffffffff


	//   ....[46]....
        /*01bc*/ 	.word	0xffffffff


	//   ....[47]....
        /*01c0*/ 	.word	0xffffffff


	//   ....[48]....
        /*01c4*/ 	.word	0xffffffff


	//   ....[49]....
        /*01c8*/ 	.word	0xffffffff


	//   ....[50]....
        /*01cc*/ 	.word	0xffffffff


	//   ....[51]....
        /*01d0*/ 	.word	0xffffffff


	//   ....[52]....
        /*01d4*/ 	.word	0xffffffff


	//   ....[53]....
        /*01d8*/ 	.word	0xffffffff


	//   ....[54]....
        /*01dc*/ 	.word	0xffffffff


	//   ....[55]....
        /*01e0*/ 	.word	0xffffffff


	//   ....[56]....
        /*01e4*/ 	.word	0xffffffff


	//   ....[57]....
        /*01e8*/ 	.word	0xffffffff


	//   ....[58]....
        /*01ec*/ 	.word	0xffffffff


	//   ....[59]....
        /*01f0*/ 	.word	0xffffffff


	//   ....[60]....
        /*01f4*/ 	.word	0xffffffff


	//   ....[61]....
        /*01f8*/ 	.word	0xffffffff


	//   ....[62]....
        /*01fc*/ 	.word	0xffffffff


	//   ....[63]....
        /*0200*/ 	.word	0xffffffff


	//   ....[64]....
        /*0204*/ 	.word	0xffffffff


	//   ....[65]....
        /*0208*/ 	.word	0xffffffff


	//   ....[66]....
        /*020c*/ 	.word	0xffffffff


	//   ....[67]....
        /*0210*/ 	.word	0xffffffff


	//   ....[68]....
        /*0214*/ 	.word	0xffffffff


	//   ....[69]....
        /*0218*/ 	.word	0xffffffff


	//   ....[70]....
        /*021c*/ 	.word	0xffffffff


	//   ....[71]....
        /*0220*/ 	.word	0xffffffff


	//   ....[72]....
        /*0224*/ 	.word	0xffffffff


	//   ....[73]....
        /*0228*/ 	.word	0xffffffff


	//   ....[74]....
        /*022c*/ 	.word	0xffffffff


	//   ....[75]....
        /*0230*/ 	.word	0xffffffff


	//   ....[76]....
        /*0234*/ 	.word	0xffffffff


	//   ....[77]....
        /*0238*/ 	.word	0xffffffff


	//   ....[78]....
        /*023c*/ 	.word	0xffffffff


	//   ....[79]....
        /*0240*/ 	.word	0xffffffff


	//   ....[80]....
        /*0244*/ 	.word	0xffffffff


	//   ....[81]....
        /*0248*/ 	.word	0xffffffff


	//   ....[82]....
        /*024c*/ 	.word	0xffffffff


	//   ....[83]....
        /*0250*/ 	.word	0xffffffff


	//   ....[84]....
        /*0254*/ 	.word	0xffffffff


	//   ....[85]....
        /*0258*/ 	.word	0xffffffff


	//   ....[86]....
        /*025c*/ 	.word	0xffffffff


	//   ....[87]....
        /*0260*/ 	.word	0xffffffff


	//   ....[88]....
        /*0264*/ 	.word	0xffffffff


	//   ....[89]....
        /*0268*/ 	.word	0xffffffff


	//   ....[90]....
        /*026c*/ 	.word	0xffffffff


	//   ....[91]....
        /*0270*/ 	.word	0xffffffff


	//   ....[92]....
        /*0274*/ 	.word	0xffffffff


	//   ....[93]....
        /*0278*/ 	.word	0xffffffff


	//   ....[94]....
        /*027c*/ 	.word	0xffffffff


	//   ....[95]....
        /*0280*/ 	.word	0xffffffff


	//   ....[96]....
        /*0284*/ 	.word	0xffffffff


	//   ....[97]....
        /*0288*/ 	.word	0xffffffff


	//   ....[98]....
        /*028c*/ 	.word	0xffffffff


	//   ....[99]....
        /*0290*/ 	.word	0xffffffff


	//   ....[100]....
        /*0294*/ 	.word	0xffffffff


	//   ....[101]....
        /*0298*/ 	.word	0xffffffff


	//   ....[102]....
        /*029c*/ 	.word	0xffffffff


	//   ....[103]....
        /*02a0*/ 	.word	0xffffffff


	//   ....[104]....
        /*02a4*/ 	.word	0xffffffff


	//   ....[105]....
        /*02a8*/ 	.word	0xffffffff


	//   ....[106]....
        /*02ac*/ 	.word	0xffffffff


	//   ....[107]....
        /*02b0*/ 	.word	0xffffffff


	//   ....[108]....
        /*02b4*/ 	.word	0xffffffff


	//   ....[109]....
        /*02b8*/ 	.word	0xffffffff


	//   ....[110]....
        /*02bc*/ 	.word	0xffffffff


	//   ....[111]....
        /*02c0*/ 	.word	0xffffffff


	//   ....[112]....
        /*02c4*/ 	.word	0xffffffff


	//   ....[113]....
        /*02c8*/ 	.word	0xffffffff


	//   ....[114]....
        /*02cc*/ 	.word	0xffffffff


	//   ....[115]....
        /*02d0*/ 	.word	0xffffffff


	//   ....[116]....
        /*02d4*/ 	.word	0xffffffff


	//   ....[117]....
        /*02d8*/ 	.word	0xffffffff


	//   ....[118]....
        /*02dc*/ 	.word	0xffffffff


	//   ....[119]....
        /*02e0*/ 	.word	0xffffffff


	//   ....[120]....
        /*02e4*/ 	.word	0xffffffff


	//   ....[121]....
        /*02e8*/ 	.word	0xffffffff


	//   ....[122]....
        /*02ec*/ 	.word	0xffffffff


	//   ....[123]....
        /*02f0*/ 	.word	0xffffffff


	//   ....[124]....
        /*02f4*/ 	.word	0xffffffff


	//   ....[125]....
        /*02f8*/ 	.word	0xffffffff


	//   ....[126]....
        /*02fc*/ 	.word	0xffffffff


	//   ....[127]....
        /*0300*/ 	.word	0xffffffff


	//   ....[128]....
        /*0304*/ 	.word	0xffffffff


	//   ....[129]....
        /*0308*/ 	.word	0xffffffff


	//   ....[130]....
        /*030c*/ 	.word	0xffffffff


	//   ....[131]....
        /*0310*/ 	.word	0xffffffff


	//   ....[132]....
        /*0314*/ 	.word	0xffffffff


	//   ....[133]....
        /*0318*/ 	.word	0xffffffff


	//   ....[134]....
        /*031c*/ 	.word	0xffffffff


	//   ....[135]....
        /*0320*/ 	.word	0xffffffff


	//   ....[136]....
        /*0324*/ 	.word	0xffffffff


	//   ....[137]....
        /*0328*/ 	.word	0xffffffff


	//   ....[138]....
        /*032c*/ 	.word	0xffffffff


	//   ....[139]....
        /*0330*/ 	.word	0xffffffff


	//   ....[140]....
        /*0334*/ 	.word	0xffffffff


	//   ....[141]....
        /*0338*/ 	.word	0xffffffff


	//   ....[142]....
        /*033c*/ 	.word	0xffffffff


	//   ....[143]....
        /*0340*/ 	.word	0xffffffff


	//   ....[144]....
        /*0344*/ 	.word	0xffffffff


	//   ....[145]....
        /*0348*/ 	.word	0xffffffff


	//   ....[146]....
        /*034c*/ 	.word	0xffffffff


	//   ....[147]....
        /*0350*/ 	.word	0xffffffff


	//   ....[148]....
        /*0354*/ 	.word	0xffffffff


	//   ....[149]....
        /*0358*/ 	.word	0xffffffff


	//   ....[150]....
        /*035c*/ 	.word	0xffffffff


	//   ....[151]....
        /*0360*/ 	.word	0xffffffff


	//   ....[152]....
        /*0364*/ 	.word	0xffffffff


	//   ....[153]....
        /*0368*/ 	.word	0xffffffff


	//   ....[154]....
        /*036c*/ 	.word	0xffffffff


	//   ....[155]....
        /*0370*/ 	.word	0xffffffff


	//   ....[156]....
        /*0374*/ 	.word	0xffffffff


	//   ....[157]....
        /*0378*/ 	.word	0xffffffff


	//   ....[158]....
        /*037c*/ 	.word	0xffffffff


	//   ....[159]....
        /*0380*/ 	.word	0xffffffff


	//   ....[160]....
        /*0384*/ 	.word	0xffffffff


	//   ....[161]....
        /*0388*/ 	.word	0xffffffff


	//   ....[162]....
        /*038c*/ 	.word	0xffffffff


	//   ....[163]....
        /*0390*/ 	.word	0xffffffff


	//   ....[164]....
        /*0394*/ 	.word	0xffffffff


	//   ....[165]....
        /*0398*/ 	.word	0xffffffff


	//   ....[166]....
        /*039c*/ 	.word	0xffffffff


	//   ....[167]....
        /*03a0*/ 	.word	0xffffffff


	//   ....[168]....
        /*03a4*/ 	.word	0xffffffff


	//   ....[169]....
        /*03a8*/ 	.word	0xffffffff


	//   ....[170]....
        /*03ac*/ 	.word	0xffffffff


	//   ....[171]....
        /*03b0*/ 	.word	0xffffffff


	//   ....[172]....
        /*03b4*/ 	.word	0xffffffff


	//   ....[173]....
        /*03b8*/ 	.word	0x0500000f


	//   ....[174]....
        /*03bc*/ 	.word	0x0500000f


	//   ....[175]....
        /*03c0*/ 	.word	0x0500000f


	//   ....[176]....
        /*03c4*/ 	.word	0x0500000f


	//   ....[177]....
        /*03c8*/ 	.word	0x0500000f


	//   ....[178]....
        /*03cc*/ 	.word	0x0500000f


	//   ....[179]....
        /*03d0*/ 	.word	0x0500000f


	//   ....[180]....
        /*03d4*/ 	.word	0x0500000f


	//   ....[181]....
        /*03d8*/ 	.word	0x0500000f


	//   ....[182]....
        /*03dc*/ 	.word	0x0500000f


	//   ....[183]....
        /*03e0*/ 	.word	0x0500000f


	//   ....[184]....
        /*03e4*/ 	.word	0x0500000f


	//   ....[185]....
        /*03e8*/ 	.word	0x0500000f


	//   ....[186]....
        /*03ec*/ 	.word	0x0500000f


	//   ....[187]....
        /*03f0*/ 	.word	0x0500000f


	//   ....[188]....
        /*03f4*/ 	.word	0x0500000f


	//   ....[189]....
        /*03f8*/ 	.word	0x0500000f


	//   ....[190]....
        /*03fc*/ 	.word	0x0500000f


	//   ....[191]....
        /*0400*/ 	.word	0x0500000f


	//   ....[192]....
        /*0404*/ 	.word	0x0500000f


	//   ....[193]....
        /*0408*/ 	.word	0x0500000f


	//   ....[194]....
        /*040c*/ 	.word	0x0500000f


	//   ....[195]....
        /*0410*/ 	.word	0x0500000f


	//   ....[196]....
        /*0414*/ 	.word	0x0500000f


	//   ....[197]....
        /*0418*/ 	.word	0x0500000f


	//   ....[198]....
        /*041c*/ 	.word	0x0500000f


	//   ....[199]....
        /*0420*/ 	.word	0x0500000f


	//   ....[200]....
        /*0424*/ 	.word	0x0500000f


	//   ....[201]....
        /*0428*/ 	.word	0x0500000f


	//   ....[202]....
        /*042c*/ 	.word	0x0500000f


	//   ....[203]....
        /*0430*/ 	.word	0x0500000f


	//   ....[204]....
        /*0434*/ 	.word	0x0500000f


	//   ....[205]....
        /*0438*/ 	.word	0x0500000f


	//   ....[206]....
        /*043c*/ 	.word	0x0500000f


	//   ....[207]....
        /*0440*/ 	.word	0x0500000f


	//   ....[208]....
        /*0444*/ 	.word	0x0500000f


	//   ....[209]....
        /*0448*/ 	.word	0x0500000f


	//   ....[210]....
        /*044c*/ 	.word	0x0500000f


	//   ....[211]....
        /*0450*/ 	.word	0x0500000f


	//   ....[212]....
        /*0454*/ 	.word	0x0500000f


	//   ....[213]....
        /*0458*/ 	.word	0x0500000f


	//   ....[214]....
        /*045c*/ 	.word	0x0500000f


	//   ....[215]....
        /*0460*/ 	.word	0x0500000f


	//   ....[216]....
        /*0464*/ 	.word	0x0500000f


	//   ....[217]....
        /*0468*/ 	.word	0x0500000f


	//   ....[218]....
        /*046c*/ 	.word	0x0500000f


	//   ....[219]....
        /*0470*/ 	.word	0x0500000f


	//   ....[220]....
        /*0474*/ 	.word	0x0500000f


	//   ....[221]....
        /*0478*/ 	.word	0x0500000f


	//   ....[222]....
        /*047c*/ 	.word	0x0500000f


	//   ....[223]....
        /*0480*/ 	.word	0x0500000f


	//   ....[224]....
        /*0484*/ 	.word	0x0500000f


	//   ....[225]....
        /*0488*/ 	.word	0x0500000f


	//   ....[226]....
        /*048c*/ 	.word	0x0500000f


	//   ....[227]....
        /*0490*/ 	.word	0x0500000f


	//   ....[228]....
        /*0494*/ 	.word	0x0500000f


	//   ....[229]....
        /*0498*/ 	.word	0x0500000f


	//   ....[230]....
        /*049c*/ 	.word	0x0500000f


	//   ....[231]....
        /*04a0*/ 	.word	0x0500000f


	//   ....[232]....
        /*04a4*/ 	.word	0x0500000f


	//   ....[233]....
        /*04a8*/ 	.word	0x0500000f


	//   ....[234]....
        /*04ac*/ 	.word	0x0500000f


	//   ....[235]....
        /*04b0*/ 	.word	0x0500000f


	//   ....[236]....
        /*04b4*/ 	.word	0x0500000f


	//   ....[237]....
        /*04b8*/ 	.word	0x0500000f


	//   ....[238]....
        /*04bc*/ 	.word	0x0500000f


	//   ....[239]....
        /*04c0*/ 	.word	0x0500000f


	//   ....[240]....
        /*04c4*/ 	.word	0x0500000f


	//   ....[241]....
        /*04c8*/ 	.word	0x0500000f


	//   ....[242]....
        /*04cc*/ 	.word	0x0500000f


	//   ....[243]....
        /*04d0*/ 	.word	0x0500000f


	//   ....[244]....
        /*04d4*/ 	.word	0x0500000f


	//   ....[245]....
        /*04d8*/ 	.word	0x0500000f


	//   ....[246]....
        /*04dc*/ 	.word	0x0500000f


	//   ....[247]....
        /*04e0*/ 	.word	0x0500000f


	//   ....[248]....
        /*04e4*/ 	.word	0x0500000f


	//   ....[249]....
        /*04e8*/ 	.word	0x0500000f


	//   ....[250]....
        /*04ec*/ 	.word	0x0500000f


	//   ....[251]....
        /*04f0*/ 	.word	0x0500000f


	//   ....[252]....
        /*04f4*/ 	.word	0x0500000f


	//   ....[253]....
        /*04f8*/ 	.word	0x0500000f


	//   ....[254]....
        /*04fc*/ 	.word	0x0500000f


	//   ....[255]....
        /*0500*/ 	.word	0x0500000f


	//   ....[0]....
        /*0504*/ 	.word	0x0500000f


	//   ....[1]....
        /*0508*/ 	.word	0x0500000f


	//   ....[2]....
        /*050c*/ 	.word	0x0500000f


	//   ....[3]....
        /*0510*/ 	.word	0x0500000f


	//   ....[4]....
        /*0514*/ 	.word	0x0500000f


	//   ....[5]....
        /*0518*/ 	.word	0x0500000f


	//   ....[6]....
        /*051c*/ 	.word	0x0500000f


	//   ....[7]....
        /*0520*/ 	.word	0x0500000f


	//   ....[8]....
        /*0524*/ 	.word	0x0500000f


	//   ....[9]....
        /*0528*/ 	.word	0x0500000f


	//   ....[10]....
        /*052c*/ 	.word	0x0500000f


	//   ....[11]....
        /*0530*/ 	.word	0x0500000f


	//   ....[12]....
        /*0534*/ 	.word	0x0500000f


	//   ....[13]....
        /*0538*/ 	.word	0x0500000f


	//   ....[14]....
        /*053c*/ 	.word	0x0500000f


	//   ....[15]....
        /*0540*/ 	.word	0x0500000f


	//   ....[16]....
        /*0544*/ 	.word	0x0500000f


	//----- nvinfo : EIATTR_COOP_GROUP_INSTR_OFFSETS
	.align		4
.L_963:
        /*0548*/ 	.byte	0x04, 0x28
        /*054a*/ 	.short	(.L_965 - .L_964)


	//   ....[0]....
.L_964:
        /*054c*/ 	.word	0x00000080


	//   ....[1]....
        /*0550*/ 	.word	0x00000090


	//   ....[2]....
        /*0554*/ 	.word	0x000002d0


	//   ....[3]....
        /*0558*/ 	.word	0x00000430


	//   ....[4]....
        /*055c*/ 	.word	0x00000550


	//   ....[5]....
        /*0560*/ 	.word	0x000006b0


	//   ....[6]....
        /*0564*/ 	.word	0x00001e60


	//   ....[7]....
        /*0568*/ 	.word	0x00002780


	//   ....[8]....
        /*056c*/ 	.word	0x00003ac0


	//   ....[9]....
        /*0570*/ 	.word	0x00004330


	//   ....[10]....
        /*0574*/ 	.word	0x00004450


	//   ....[11]....
        /*0578*/ 	.word	0x00004c70


	//   ....[12]....
        /*057c*/ 	.word	0x00004cd0


	//   ....[13]....
        /*0580*/ 	.word	0x00006630


	//   ....[14]....
        /*0584*/ 	.word	0x00006f80


	//   ....[15]....
        /*0588*/ 	.word	0x00007b70


	//   ....[16]....
        /*058c*/ 	.word	0x00007c70


	//   ....[17]....
        /*0590*/ 	.word	0x00008490


	//   ....[18]....
        /*0594*/ 	.word	0x00008510


	//   ....[19]....
        /*0598*/ 	.word	0x0000ace0


	//   ....[20]....
        /*059c*/ 	.word	0x0000acf0


	//   ....[21]....
        /*05a0*/ 	.word	0x0000ad20


	//   ....[22]....
        /*05a4*/ 	.word	0x0000ad30


	//   ....[23]....
        /*05a8*/ 	.word	0x0000cb10


	//   ....[24]....
        /*05ac*/ 	.word	0x0000d450


	//   ....[25]....
        /*05b0*/ 	.word	0x0000e040


	//   ....[26]....
        /*05b4*/ 	.word	0x0000e140


	//   ....[27]....
        /*05b8*/ 	.word	0x0000e960


	//   ....[28]....
        /*05bc*/ 	.word	0x0000e9e0


	//   ....[29]....
        /*05c0*/ 	.word	0x0000fb50


	//   ....[30]....
        /*05c4*/ 	.word	0x0000fb80


	//   ....[31]....
        /*05c8*/ 	.word	0x0000fc30


	//   ....[32]....
        /*05cc*/ 	.word	0x0000fc50


	//   ....[33]....
        /*05d0*/ 	.word	0x00011000


	//   ....[34]....
        /*05d4*/ 	.word	0x00011040


	//   ....[35]....
        /*05d8*/ 	.word	0x00011070


	//   ....[36]....
        /*05dc*/ 	.word	0x000110a0


	//   ....[37]....
        /*05e0*/ 	.word	0x00011780


	//   ....[38]....
        /*05e4*/ 	.word	0x000117b0


	//   ....[39]....
        /*05e8*/ 	.word	0x00011870


	//   ....[40]....
        /*05ec*/ 	.word	0x00011890


	//   ....[41]....
        /*05f0*/ 	.word	0x00011950


	//   ....[42]....
        /*05f4*/ 	.word	0x00011970


	//   ....[43]....
        /*05f8*/ 	.word	0x00011a40


	//   ....[44]....
        /*05fc*/ 	.word	0x00011a60


	//   ....[45]....
        /*0600*/ 	.word	0x00011e10


	//   ....[46]....
        /*0604*/ 	.word	0x00011e20


	//   ....[47]....
        /*0608*/ 	.word	0x00012260


	//   ....[48]....
        /*060c*/ 	.word	0x00012270


	//   ....[49]....
        /*0610*/ 	.word	0x00012fa0


	//   ....[50]....
        /*0614*/ 	.word	0x00012fc0


	//   ....[51]....
        /*0618*/ 	.word	0x00013080


	//   ....[52]....
        /*061c*/ 	.word	0x000130a0


	//   ....[53]....
        /*0620*/ 	.word	0x00013160


	//   ....[54]....
        /*0624*/ 	.word	0x00013180


	//   ....[55]....
        /*0628*/ 	.word	0x00013250


	//   ....[56]....
        /*062c*/ 	.word	0x00013270


	//   ....[57]....
        /*0630*/ 	.word	0x000133d0


	//   ....[58]....
        /*0634*/ 	.word	0x000135c0


	//   ....[59]....
        /*0638*/ 	.word	0x000135f0


	//   ....[60]....
        /*063c*/ 	.word	0x00013620


	//   ....[61]....
        /*0640*/ 	.word	0x00013650


	//   ....[62]....
        /*0644*/ 	.word	0x00013680


	//   ....[63]....
        /*0648*/ 	.word	0x000136b0


	//   ....[64]....
        /*064c*/ 	.word	0x00013820


	//   ....[65]....
        /*0650*/ 	.word	0x00013850


	//   ....[66]....
        /*0654*/ 	.word	0x00013880


	//   ....[67]....
        /*0658*/ 	.word	0x000138b0


	//   ....[68]....
        /*065c*/ 	.word	0x000138e0


	//   ....[69]....
        /*0660*/ 	.word	0x00013910


	//   ....[70]....
        /*0664*/ 	.word	0x000139a0


	//   ....[71]....
        /*0668*/ 	.word	0x000139d0


	//   ....[72]....
        /*066c*/ 	.word	0x000139e0


	//   ....[73]....
        /*0670*/ 	.word	0x00013a20


	//   ....[74]....
        /*0674*/ 	.word	0x00015b10


	//   ....[75]....
        /*0678*/ 	.word	0x00015b30


	//   ....[76]....
        /*067c*/ 	.word	0x00015bd0


	//   ....[77]....
        /*0680*/ 	.word	0x00015bf0


	//   ....[78]....
        /*0684*/ 	.word	0x00015c80


	//   ....[79]....
        /*0688*/ 	.word	0x00015ca0


	//   ....[80]....
        /*068c*/ 	.word	0x00015d30


	//   ....[81]....
        /*0690*/ 	.word	0x00015d50


	//   ....[82]....
        /*0694*/ 	.word	0x00015de0


	//   ....[83]....
        /*0698*/ 	.word	0x00015e00


	//   ....[84]....
        /*069c*/ 	.word	0x00015e90


	//   ....[85]....
        /*06a0*/ 	.word	0x00015eb0


	//   ....[86]....
        /*06a4*/ 	.word	0x00015f40


	//   ....[87]....
        /*06a8*/ 	.word	0x00015f60


	//   ....[88]....
        /*06ac*/ 	.word	0x00015f70


	//   ....[89]....
        /*06b0*/ 	.word	0x00015ff0


	//   ....[90]....
        /*06b4*/ 	.word	0x00016700


	//   ....[91]....
        /*06b8*/ 	.word	0x00016730


	//   ....[92]....
        /*06bc*/ 	.word	0x00016790


	//   ....[93]....
        /*06c0*/ 	.word	0x000167e0


	//   ....[94]....
        /*06c4*/ 	.word	0x00016830


	//   ....[95]....
        /*06c8*/ 	.word	0x00016880


	//   ....[96]....
        /*06cc*/ 	.word	0x000168d0


	//   ....[97]....
        /*06d0*/ 	.word	0x00016920


	//   ....[98]....
        /*06d4*/ 	.word	0x00016970


	//   ....[99]....
        /*06d8*/ 	.word	0x000169c0


	//   ....[100]....
        /*06dc*/ 	.word	0x00016a10


	//   ....[101]....
        /*06e0*/ 	.word	0x00016a60


	//   ....[102]....
        /*06e4*/ 	.word	0x00016ab0


	//   ....[103]....
        /*06e8*/ 	.word	0x00016af0


	//   ....[104]....
        /*06ec*/ 	.word	0x00016b10


	//   ....[105]....
        /*06f0*/ 	.word	0x00016b50


	//   ....[106]....
        /*06f4*/ 	.word	0x00017280


	//   ....[107]....
        /*06f8*/ 	.word	0x000172b0


	//   ....[108]....
        /*06fc*/ 	.word	0x00017310


	//   ....[109]....
        /*0700*/ 	.word	0x00017320


	//   ....[110]....
        /*0704*/ 	.word	0x00017370


	//   ....[111]....
        /*0708*/ 	.word	0x00017380


	//   ....[112]....
        /*070c*/ 	.word	0x000173d0


	//   ....[113]....
        /*0710*/ 	.word	0x000173e0


	//   ....[114]....
        /*0714*/ 	.word	0x00017430


	//   ....[115]....
        /*0718*/ 	.word	0x00017440


	//   ....[116]....
        /*071c*/ 	.word	0x00017490


	//   ....[117]....
        /*0720*/ 	.word	0x000174a0


	//   ....[118]....
        /*0724*/ 	.word	0x000174f0


	//   ....[119]....
        /*0728*/ 	.word	0x00017500


	//   ....[120]....
        /*072c*/ 	.word	0x00017510


	//   ....[121]....
        /*0730*/ 	.word	0x00017560


	//   ....[122]....
        /*0734*/ 	.word	0x000177b0


	//   ....[123]....
        /*0738*/ 	.word	0x000177d0


	//   ....[124]....
        /*073c*/ 	.word	0x000177e0


	//   ....[125]....
        /*0740*/ 	.word	0x00017850


	//   ....[126]....
        /*0744*/ 	.word	0x00017860


	//   ....[127]....
        /*0748*/ 	.word	0x000178d0


	//   ....[128]....
        /*074c*/ 	.word	0x000178e0


	//   ....[129]....
        /*0750*/ 	.word	0x00017950


	//   ....[130]....
        /*0754*/ 	.word	0x00017960


	//   ....[131]....
        /*0758*/ 	.word	0x000179d0


	//   ....[132]....
        /*075c*/ 	.word	0x000179e0


	//   ....[133]....
        /*0760*/ 	.word	0x00017a50


	//   ....[134]....
        /*0764*/ 	.word	0x00017a60


	//   ....[135]....
        /*0768*/ 	.word	0x00017ad0


	//   ....[136]....
        /*076c*/ 	.word	0x00017ae0


	//   ....[137]....
        /*0770*/ 	.word	0x00017af0


	//   ....[138]....
        /*0774*/ 	.word	0x00018060


	//   ....[139]....
        /*0778*/ 	.word	0x000180a0


	//   ....[140]....
        /*077c*/ 	.word	0x000180e0


	//   ....[141]....
        /*0780*/ 	.word	0x00018100


	//   ....[142]....
        /*0784*/ 	.word	0x00018110


	//   ....[143]....
        /*0788*/ 	.word	0x00018130


	//   ....[144]....
        /*078c*/ 	.word	0x000181a0


	//   ....[145]....
        /*0790*/ 	.word	0x000181c0


	//   ....[146]....
        /*0794*/ 	.word	0x00018220


	//   ....[147]....
        /*0798*/ 	.word	0x00018240


	//   ....[148]....
        /*079c*/ 	.word	0x000182a0


	//   ....[149]....
        /*07a0*/ 	.word	0x000182c0


	//   ....[150]....
        /*07a4*/ 	.word	0x00018320


	//   ....[151]....
        /*07a8*/ 	.word	0x00018340


	//   ....[152]....
        /*07ac*/ 	.word	0x00018390


	//   ....[153]....
        /*07b0*/ 	.word	0x000183b0


	//   ....[154]....
        /*07b4*/ 	.word	0x00018800


	//   ....[155]....
        /*07b8*/ 	.word	0x00018810


	//   ....[156]....
        /*07bc*/ 	.word	0x00018850


	//   ....[157]....
        /*07c0*/ 	.word	0x00018890


	//   ....[158]....
        /*07c4*/ 	.word	0x000188c0


	//   ....[159]....
        /*07c8*/ 	.word	0x000188f0


	//   ....[160]....
        /*07cc*/ 	.word	0x00018920


	//   ....[161]....
        /*07d0*/ 	.word	0x00018950


	//   ....[162]....
        /*07d4*/ 	.word	0x00018b00


	//   ....[163]....
        /*07d8*/ 	.word	0x00018b30


	//   ....[164]....
        /*07dc*/ 	.word	0x00018b60


	//   ....[165]....
        /*07e0*/ 	.word	0x00018b90


	//   ....[166]....
        /*07e4*/ 	.word	0x00018bc0


	//   ....[167]....
        /*07e8*/ 	.word	0x00018bf0


	//   ....[168]....
        /*07ec*/ 	.word	0x00018cb0


	//   ....[169]....
        /*07f0*/ 	.word	0x00018cd0


	//   ....[170]....
        /*07f4*/ 	.word	0x00018cf0


	//   ....[171]....
        /*07f8*/ 	.word	0x00018d50


	//   ....[172]....
        /*07fc*/ 	.word	0x00019770


	//   ....[173]....
        /*0800*/ 	.word	0x00019df0


	//   ....[174]....
        /*0804*/ 	.word	0x00019ee0


	//   ....[175]....
        /*0808*/ 	.word	0x00019f80


	//   ....[176]....
        /*080c*/ 	.word	0x00019fe0


	//   ....[177]....
        /*0810*/ 	.word	0x0001a0e0


	//   ....[178]....
        /*0814*/ 	.word	0x0001a150


	//   ....[179]....
        /*0818*/ 	.word	0x0001a250


	//   ....[180]....
        /*081c*/ 	.word	0x0001a2c0


	//   ....[181]....
        /*0820*/ 	.word	0x0001a3c0


	//   ....[182]....
        /*0824*/ 	.word	0x0001a430


	//   ....[183]....
        /*0828*/ 	.word	0x0001a530


	//   ....[184]....
        /*082c*/ 	.word	0x0001a5a0


	//   ....[185]....
        /*0830*/ 	.word	0x0001a6a0


	//   ....[186]....
        /*0834*/ 	.word	0x0001a710


	//   ....[187]....
        /*0838*/ 	.word	0x0001a810


	//   ....[188]....
        /*083c*/ 	.word	0x0001a880


	//   ....[189]....
        /*0840*/ 	.word	0x0001a920


	//   ....[190]....
        /*0844*/ 	.word	0x0001aa20


	//   ....[191]....
        /*0848*/ 	.word	0x0001aa90


	//   ....[192]....
        /*084c*/ 	.word	0x0001ab10


	//   ....[193]....
        /*0850*/ 	.word	0x0001abd0


	//   ....[194]....
        /*0854*/ 	.word	0x0001ac50


	//   ....[195]....
        /*0858*/ 	.word	0x0001ad20


	//   ....[196]....
        /*085c*/ 	.word	0x0001ada0


	//   ....[197]....
        /*0860*/ 	.word	0x0001ae70


	//   ....[198]....
        /*0864*/ 	.word	0x0001aef0


	//   ....[199]....
        /*0868*/ 	.word	0x0001afc0


	//   ....[200]....
        /*086c*/ 	.word	0x0001b040


	//   ....[201]....
        /*0870*/ 	.word	0x0001b110


	//   ....[202]....
        /*0874*/ 	.word	0x0001b190


	//   ....[203]....
        /*0878*/ 	.word	0x0001b250


	//   ....[204]....
        /*087c*/ 	.word	0x0001b2d0


	//   ....[205]....
        /*0880*/ 	.word	0x0001b380


	//   ....[206]....
        /*0884*/ 	.word	0x0001b4b0


	//   ....[207]....
        /*0888*/ 	.word	0x0001b550


	//   ....[208]....
        /*088c*/ 	.word	0x0001b5c0


	//   ....[209]....
        /*0890*/ 	.word	0x0001b680


	//   ....[210]....
        /*0894*/ 	.word	0x0001b6e0


	//   ....[211]....
        /*0898*/ 	.word	0x0001b7a0


	//   ....[212]....
        /*089c*/ 	.word	0x0001b800


	//   ....[213]....
        /*08a0*/ 	.word	0x0001b8c0


	//   ....[214]....
        /*08a4*/ 	.word	0x0001b920


	//   ....[215]....
        /*08a8*/ 	.word	0x0001b9e0


	//   ....[216]....
        /*08ac*/ 	.word	0x0001ba40


	//   ....[217]....
        /*08b0*/ 	.word	0x0001bb00


	//   ....[218]....
        /*08b4*/ 	.word	0x0001bb60


	//   ....[219]....
        /*08b8*/ 	.word	0x0001bc20


	//   ....[220]....
        /*08bc*/ 	.word	0x0001bc80


	//   ....[221]....
        /*08c0*/ 	.word	0x0001bd40


	//   ....[222]....
        /*08c4*/ 	.word	0x0001be30


	//   ....[223]....
        /*08c8*/ 	.word	0x0001bed0


	//   ....[224]....
        /*08cc*/ 	.word	0x0001bf30


	//   ....[225]....
        /*08d0*/ 	.word	0x0001c010


	//   ....[226]....
        /*08d4*/ 	.word	0x0001c070


	//   ....[227]....
        /*08d8*/ 	.word	0x0001c150


	//   ....[228]....
        /*08dc*/ 	.word	0x0001c1b0


	//   ....[229]....
        /*08e0*/ 	.word	0x0001c290


	//   ....[230]....
        /*08e4*/ 	.word	0x0001c2f0


	//   ....[231]....
        /*08e8*/ 	.word	0x0001c3d0


	//   ....[232]....
        /*08ec*/ 	.word	0x0001c430


	//   ....[233]....
        /*08f0*/ 	.word	0x0001c510


	//   ....[234]....
        /*08f4*/ 	.word	0x0001c570


	//   ....[235]....
        /*08f8*/ 	.word	0x0001c650


	//   ....[236]....
        /*08fc*/ 	.word	0x0001c6b0


	//   ....[237]....
        /*0900*/ 	.word	0x0001c780


	//   ....[238]....
        /*0904*/ 	.word	0x0001c8a0


	//   ....[239]....
        /*0908*/ 	.word	0x0001c940


	//   ....[240]....
        /*090c*/ 	.word	0x0001ca00


	//   ....[241]....
        /*0910*/ 	.word	0x0001cad0


	//   ....[242]....
        /*0914*/ 	.word	0x0001cb30


	//   ....[243]....
        /*0918*/ 	.word	0x0001cc10


	//   ....[244]....
        /*091c*/ 	.word	0x0001cc70


	//   ....[245]....
        /*0920*/ 	.word	0x0001cd40


	//   ....[246]....
        /*0924*/ 	.word	0x0001cda0


	//   ....[247]....
        /*0928*/ 	.word	0x0001ce70


	//   ....[248]....
        /*092c*/ 	.word	0x0001ced0


	//   ....[249]....
        /*0930*/ 	.word	0x0001cfb0


	//   ....[250]....
        /*0934*/ 	.word	0x0001d010


	//   ....[251]....
        /*0938*/ 	.word	0x0001d0e0


	//   ....[252]....
        /*093c*/ 	.word	0x0001d140


	//   ....[253]....
        /*0940*/ 	.word	0x0001d200


	//   ....[254]....
        /*0944*/ 	.word	0x0001d290


	//   ....[255]....
        /*0948*/ 	.word	0x0001d330


	//   ....[0]....
        /*094c*/ 	.word	0x0001d4a0


	//   ....[1]....
        /*0950*/ 	.word	0x0001d510


	//   ....[2]....
        /*0954*/ 	.word	0x0001d590


	//   ....[3]....
        /*0958*/ 	.word	0x0001d600


	//   ....[4]....
        /*095c*/ 	.word	0x0001d670


	//   ....[5]....
        /*0960*/ 	.word	0x0001d6f0


	//   ....[6]....
        /*0964*/ 	.word	0x0001d770


	//   ....[7]....
        /*0968*/ 	.word	0x0001d800


	//   ....[8]....
        /*096c*/ 	.word	0x0001d870


	//   ....[9]....
        /*0970*/ 	.word	0x0001d8e0


	//   ....[10]....
        /*0974*/ 	.word	0x0001d950


	//   ....[11]....
        /*0978*/ 	.word	0x0001d9d0


	//   ....[12]....
        /*097c*/ 	.word	0x0001da40


	//   ....[13]....
        /*0980*/ 	.word	0x0001dad0


	//   ....[14]....
        /*0984*/ 	.word	0x0001db30


	//   ....[15]....
        /*0988*/ 	.word	0x0001dbc0


	//   ....[16]....
        /*098c*/ 	.word	0x0001dcf0


	//----- nvinfo : EIATTR_REG_RECONFIG
	.align		4
.L_965:
        /*0990*/ 	.byte	0x01, 0x54
	.zero		2


	//----- nvinfo : EIATTR_SYSCALL_OFFSETS
	.align		4
        /*0994*/ 	.byte	0x04, 0x46
        /*0996*/ 	.short	(.L_967 - .L_966)


	//   ....[0]....
.L_966:
        /*0998*/ 	.word	0x00002040


	//   ....[1]....
        /*099c*/ 	.word	0x00015200


	//   ....[2]....
        /*09a0*/ 	.word	0x00015350


	//   ....[3]....
        /*09a4*/ 	.word	0x00015440


	//   ....[4]....
        /*09a8*/ 	.word	0x00016340


	//----- nvinfo : EIATTR_MBARRIER_INSTR_OFFSETS
	.align		4
.L_967:
        /*09ac*/ 	.byte	0x04, 0x39
        /*09ae*/ 	.short	(.L_969 - .L_968)


	//   ....[0]....
.L_968:
        /*09b0*/ 	.word	0x00000180
        /*09b4*/ 	.word	0x000000ff
        /*09b8*/ 	.word	0x00028800
        /*09bc*/ 	.short	0x0100
        /*09be*/ 	.byte	0x08
	.zero		1


	//   ....[1]....
        /*09c0*/ 	.word	0x00000190
        /*09c4*/ 	.word	0x000000ff
        /*09c8*/ 	.word	0x00028820
        /*09cc*/ 	.short	0x0100
        /*09ce*/ 	.byte	0x08
	.zero		1


	//   ....[2]....
        /*09d0*/ 	.word	0x00000280
        /*09d4*/ 	.word	0x000000ff
        /*09d8*/ 	.word	0x00028830
        /*09dc*/ 	.short	0x0100
        /*09de*/ 	.byte	0x08
	.zero		1


	//   ....[3]....
        /*09e0*/ 	.word	0x00000290
        /*09e4*/ 	.word	0x000000ff
        /*09e8*/ 	.word	0x00028840
        /*09ec*/ 	.short	0x0100
        /*09ee*/ 	.byte	0x08
	.zero		1


	//   ....[4]....
        /*09f0*/ 	.word	0x000002a0
        /*09f4*/ 	.word	0x000000ff
        /*09f8*/ 	.word	0x00028838
        /*09fc*/ 	.short	0x0100
        /*09fe*/ 	.byte	0x08
	.zero		1


	//   ....[5]....
        /*0a00*/ 	.word	0x000002b0
        /*0a04*/ 	.word	0x000000ff
        /*0a08*/ 	.word	0x00028848
        /*0a0c*/ 	.short	0x0100
        /*0a0e*/ 	.byte	0x08
	.zero		1


	//   ....[6]....
        /*0a10*/ 	.word	0x000003e0
        /*0a14*/ 	.word	0x000000ff
        /*0a18*/ 	.word	0x00028850
        /*0a1c*/ 	.short	0x0100
        /*0a1e*/ 	.byte	0x08
	.zero		1


	//   ....[7]....
        /*0a20*/ 	.word	0x000003f0
        /*0a24*/ 	.word	0x000000ff
        /*0a28*/ 	.word	0x00028860
        /*0a2c*/ 	.short	0x0100
        /*0a2e*/ 	.byte	0x08
	.zero		1


	//   ....[8]....
        /*0a30*/ 	.word	0x00000400
        /*0a34*/ 	.word	0x000000ff
        /*0a38*/ 	.word	0x00028858
        /*0a3c*/ 	.short	0x0100
        /*0a3e*/ 	.byte	0x08
	.zero		1


	//   ....[9]....
        /*0a40*/ 	.word	0x00000410
        /*0a44*/ 	.word	0x000000ff
        /*0a48*/ 	.word	0x00028868
        /*0a4c*/ 	.short	0x0100
        /*0a4e*/ 	.byte	0x08
	.zero		1


	//   ....[10]....
        /*0a50*/ 	.word	0x00000500
        /*0a54*/ 	.word	0x000000ff
        /*0a58*/ 	.word	0x00028870
        /*0a5c*/ 	.short	0x0100
        /*0a5e*/ 	.byte	0x06
	.zero		1


	//   ....[11]....
        /*0a60*/ 	.word	0x00000510
        /*0a64*/ 	.word	0x000000ff
        /*0a68*/ 	.word	0x00028880
        /*0a6c*/ 	.short	0x0100
        /*0a6e*/ 	.byte	0x06
	.zero		1


	//   ....[12]....
        /*0a70*/ 	.word	0x00000520
        /*0a74*/ 	.word	0x000000ff
        /*0a78*/ 	.word	0x00028878
        /*0a7c*/ 	.short	0x0100
        /*0a7e*/ 	.byte	0x06
	.zero		1


	//   ....[13]....
        /*0a80*/ 	.word	0x00000530
        /*0a84*/ 	.word	0x000000ff
        /*0a88*/ 	.word	0x00028888
        /*0a8c*/ 	.short	0x0100
        /*0a8e*/ 	.byte	0x06
	.zero		1


	//   ....[14]....
        /*0a90*/ 	.word	0x00000660
        /*0a94*/ 	.word	0x000000ff
        /*0a98*/ 	.word	0x00028890
        /*0a9c*/ 	.short	0x0100
        /*0a9e*/ 	.byte	0x08
	.zero		1


	//   ....[15]....
        /*0aa0*/ 	.word	0x00000670
        /*0aa4*/ 	.word	0x000000ff
        /*0aa8*/ 	.word	0x000288a0
        /*0aac*/ 	.short	0x0100
        /*0aae*/ 	.byte	0x08
	.zero		1


	//   ....[16]....
        /*0ab0*/ 	.word	0x00000680
        /*0ab4*/ 	.word	0x000000ff
        /*0ab8*/ 	.word	0x00028898
        /*0abc*/ 	.short	0x0100
        /*0abe*/ 	.byte	0x08
	.zero		1


	//   ....[17]....
        /*0ac0*/ 	.word	0x00000690
        /*0ac4*/ 	.word	0x000000ff
        /*0ac8*/ 	.word	0x000288a8
        /*0acc*/ 	.short	0x0100
        /*0ace*/ 	.byte	0x08
	.zero		1


	//   ....[18]....
        /*0ad0*/ 	.word	0x000007d0
        /*0ad4*/ 	.word	0x000000ff
        /*0ad8*/ 	.word	0x000288b0
        /*0adc*/ 	.short	0x0100
        /*0ade*/ 	.byte	0x08
	.zero		1


	//   ....[19]....
        /*0ae0*/ 	.word	0x000007e0
        /*0ae4*/ 	.word	0x000000ff
        /*0ae8*/ 	.word	0x000288c0
        /*0aec*/ 	.short	0x0100
        /*0aee*/ 	.byte	0x08
	.zero		1


	//   ....[20]....
        /*0af0*/ 	.word	0x000007f0
        /*0af4*/ 	.word	0x000000ff
        /*0af8*/ 	.word	0x000288b8
        /*0afc*/ 	.short	0x0100
        /*0afe*/ 	.byte	0x08
	.zero		1


	//   ....[21]....
        /*0b00*/ 	.word	0x00000800
        /*0b04*/ 	.word	0x000000ff
        /*0b08*/ 	.word	0x000288c8
        /*0b0c*/ 	.short	0x0100
        /*0b0e*/ 	.byte	0x08
	.zero		1


	//   ....[22]....
        /*0b10*/ 	.word	0x000020e0
        /*0b14*/ 	.word	0x000000ff
        /*0b18*/ 	.word	0x00028800
        /*0b1c*/ 	.short	0x010a
        /*0b1e*/ 	.byte	0x28
	.zero		1


	//   ....[23]....
        /*0b20*/ 	.word	0x00002160
        /*0b24*/ 	.word	0x00000059
        /*0b28*/ 	.word	0x00028830
        /*0b2c*/ 	.short	0x010a
        /*0b2e*/ 	.byte	0x3f
	.zero		1


	//   ....[24]....
        /*0b30*/ 	.word	0x000021a0
        /*0b34*/ 	.word	0x00000059
        /*0b38*/ 	.word	0x00028830
        /*0b3c*/ 	.short	0x010a
        /*0b3e*/ 	.byte	0x3f
	.zero		1


	//   ....[25]....
        /*0b40*/ 	.word	0x00002b20
        /*0b44*/ 	.word	0x000000ff
        /*0b48*/ 	.word	0x00000000
        /*0b4c*/ 	.short	0x0101
        /*0b4e*/ 	.byte	0x06
	.zero		1


	//   ....[26]....
        /*0b50*/ 	.word	0x00005d10
        /*0b54*/ 	.word	0x000000ff
        /*0b58*/ 	.word	0x00028830
        /*0b5c*/ 	.short	0x010a
        /*0b5e*/ 	.byte	0x06
	.zero		1


	//   ....[27]....
        /*0b60*/ 	.word	0x00005d50
        /*0b64*/ 	.word	0x000000ff
        /*0b68*/ 	.word	0x00028830
        /*0b6c*/ 	.short	0x010a
        /*0b6e*/ 	.byte	0x06
	.zero		1


	//   ....[28]....
        /*0b70*/ 	.word	0x000060d0
        /*0b74*/ 	.word	0x000000ff
        /*0b78*/ 	.word	0x00028850
        /*0b7c*/ 	.short	0x010a
        /*0b7e*/ 	.byte	0x06
	.zero		1


	//   ....[29]....
        /*0b80*/ 	.word	0x00006110
        /*0b84*/ 	.word	0x000000ff
        /*0b88*/ 	.word	0x00028850
        /*0b8c*/ 	.short	0x010a
        /*0b8e*/ 	.byte	0x06
	.zero		1


	//   ....[30]....
        /*0b90*/ 	.word	0x00006990
        /*0b94*/ 	.word	0x000000ff
        /*0b98*/ 	.word	0x00000000
        /*0b9c*/ 	.short	0x0101
        /*0b9e*/ 	.byte	0x06
	.zero		1


	//   ....[31]....
        /*0ba0*/ 	.word	0x00008ff0
        /*0ba4*/ 	.word	0x000000ff
        /*0ba8*/ 	.word	0x00000000
        /*0bac*/ 	.short	0x0101
        /*0bae*/ 	.byte	0x0a
	.zero		1


	//   ....[32]....
        /*0bb0*/ 	.word	0x00009940
        /*0bb4*/ 	.word	0x000000ff
        /*0bb8*/ 	.word	0x00028830
        /*0bbc*/ 	.short	0x010a
        /*0bbe*/ 	.byte	0x06
	.zero		1


	//   ....[33]....
        /*0bc0*/ 	.word	0x00009980
        /*0bc4*/ 	.word	0x000000ff
        /*0bc8*/ 	.word	0x00028830
        /*0bcc*/ 	.short	0x010a
        /*0bce*/ 	.byte	0x06
	.zero		1


	//   ....[34]....
        /*0bd0*/ 	.word	0x00009d00
        /*0bd4*/ 	.word	0x000000ff
        /*0bd8*/ 	.word	0x00028850
        /*0bdc*/ 	.short	0x010a
        /*0bde*/ 	.byte	0x06
	.zero		1


	//   ....[35]....
        /*0be0*/ 	.word	0x00009d40
        /*0be4*/ 	.word	0x000000ff
        /*0be8*/ 	.word	0x00028850
        /*0bec*/ 	.short	0x010a
        /*0bee*/ 	.byte	0x06
	.zero		1


	//   ....[36]....
        /*0bf0*/ 	.word	0x0000a5a0
        /*0bf4*/ 	.word	0x000000ff
        /*0bf8*/ 	.word	0x00000000
        /*0bfc*/ 	.short	0x0101
        /*0bfe*/ 	.byte	0x07
	.zero		1


	//   ....[37]....
        /*0c00*/ 	.word	0x0000bb10
        /*0c04*/ 	.word	0x000000ff
        /*0c08*/ 	.word	0x00000000
        /*0c0c*/ 	.short	0x0101
        /*0c0e*/ 	.byte	0x07
	.zero		1


	//   ....[38]....
        /*0c10*/ 	.word	0x0000c220
        /*0c14*/ 	.word	0x000000ff
        /*0c18*/ 	.word	0x00028830
        /*0c1c*/ 	.short	0x010a
        /*0c1e*/ 	.byte	0x06
	.zero		1


	//   ....[39]....
        /*0c20*/ 	.word	0x0000c260
        /*0c24*/ 	.word	0x000000ff
        /*0c28*/ 	.word	0x00028830
        /*0c2c*/ 	.short	0x010a
        /*0c2e*/ 	.byte	0x06
	.zero		1


	//   ....[40]....
        /*0c30*/ 	.word	0x0000c5b0
        /*0c34*/ 	.word	0x000000ff
        /*0c38*/ 	.word	0x00028850
        /*0c3c*/ 	.short	0x010a
        /*0c3e*/ 	.byte	0x06
	.zero		1


	//   ....[41]....
        /*0c40*/ 	.word	0x0000c5f0
        /*0c44*/ 	.word	0x000000ff
        /*0c48*/ 	.word	0x00028850
        /*0c4c*/ 	.short	0x010a
        /*0c4e*/ 	.byte	0x06
	.zero		1


	//   ....[42]....
        /*0c50*/ 	.word	0x0000ce60
        /*0c54*/ 	.word	0x000000ff
        /*0c58*/ 	.word	0x00000000
        /*0c5c*/ 	.short	0x0101
        /*0c5e*/ 	.byte	0x06
	.zero		1


	//   ....[43]....
        /*0c60*/ 	.word	0x0000f4c0
        /*0c64*/ 	.word	0x000000ff
        /*0c68*/ 	.word	0x00000000
        /*0c6c*/ 	.short	0x0101
        /*0c6e*/ 	.byte	0x07
	.zero		1


	//   ....[44]....
        /*0c70*/ 	.word	0x0000fac0
        /*0c74*/ 	.word	0x000000ff
        /*0c78*/ 	.word	0x00028850
        /*0c7c*/ 	.short	0x010a
        /*0c7e*/ 	.byte	0x05
	.zero		1


	//   ....[45]....
        /*0c80*/ 	.word	0x0000fb00
        /*0c84*/ 	.word	0x000000ff
        /*0c88*/ 	.word	0x00028850
        /*0c8c*/ 	.short	0x010a
        /*0c8e*/ 	.byte	0x05
	.zero		1


	//   ....[46]....
        /*0c90*/ 	.word	0x000100a0
        /*0c94*/ 	.word	0x000000ff
        /*0c98*/ 	.word	0x00000000
        /*0c9c*/ 	.short	0x0101
        /*0c9e*/ 	.byte	0x04
	.zero		1


	//   ....[47]....
        /*0ca0*/ 	.word	0x00011770
        /*0ca4*/ 	.word	0x00000015
        /*0ca8*/ 	.word	0x00000000
        /*0cac*/ 	.short	0x0101
        /*0cae*/ 	.byte	0x3f
	.zero		1


	//   ....[48]....
        /*0cb0*/ 	.word	0x00011c10
        /*0cb4*/ 	.word	0x00000015
        /*0cb8*/ 	.word	0x00000000
        /*0cbc*/ 	.short	0x0101
        /*0cbe*/ 	.byte	0x3f
	.zero		1


	//   ....[49]....
        /*0cc0*/ 	.word	0x00015940
        /*0cc4*/ 	.word	0x00000007
        /*0cc8*/ 	.word	0x00028840
        /*0ccc*/ 	.short	0x010a
        /*0cce*/ 	.byte	0x3f
	.zero		1


	//   ....[50]....
        /*0cd0*/ 	.word	0x000160a0
        /*0cd4*/ 	.word	0x00000007
        /*0cd8*/ 	.word	0x00028830
        /*0cdc*/ 	.short	0x0107
        /*0cde*/ 	.byte	0x3f
	.zero		1


	//   ....[51]....
        /*0ce0*/ 	.word	0x00016160
        /*0ce4*/ 	.word	0x00000007
        /*0ce8*/ 	.word	0x00028830
        /*0cec*/ 	.short	0x0101
        /*0cee*/ 	.byte	0x3f
	.zero		1


	//   ....[52]....
        /*0cf0*/ 	.word	0x00016c40
        /*0cf4*/ 	.word	0x00000016
        /*0cf8*/ 	.word	0x00028800
        /*0cfc*/ 	.short	0x0107
        /*0cfe*/ 	.byte	0x3f
	.zero		1


	//   ....[53]....
        /*0d00*/ 	.word	0x00016d50
        /*0d04*/ 	.word	0x00000016
        /*0d08*/ 	.word	0x00028800
        /*0d0c*/ 	.short	0x0101
        /*0d0e*/ 	.byte	0x3f
	.zero		1


	//   ....[54]....
        /*0d10*/ 	.word	0x00016d70
        /*0d14*/ 	.word	0x00000016
        /*0d18*/ 	.word	0x00028820
        /*0d1c*/ 	.short	0x010a
        /*0d1e*/ 	.byte	0x3f
	.zero		1


	//   ....[55]....
        /*0d20*/ 	.word	0x000170f0
        /*0d24*/ 	.word	0x00000006
        /*0d28*/ 	.word	0x00028840
        /*0d2c*/ 	.short	0x010a
        /*0d2e*/ 	.byte	0x3f
	.zero		1


	//   ....[56]....
        /*0d30*/ 	.word	0x000175f0
        /*0d34*/ 	.word	0x00000006
        /*0d38*/ 	.word	0x00028830
        /*0d3c*/ 	.short	0x0107
        /*0d3e*/ 	.byte	0x3f
	.zero		1


	//   ....[57]....
        /*0d40*/ 	.word	0x000176a0
        /*0d44*/ 	.word	0x00000006
        /*0d48*/ 	.word	0x00028830
        /*0d4c*/ 	.short	0x0101
        /*0d4e*/ 	.byte	0x3f
	.zero		1


	//   ....[58]....
        /*0d50*/ 	.word	0x00017710
        /*0d54*/ 	.word	0x00000006
        /*0d58*/ 	.word	0x00028860
        /*0d5c*/ 	.short	0x010a
        /*0d5e*/ 	.byte	0x3f
	.zero		1


	//   ....[59]....
        /*0d60*/ 	.word	0x00017ca0
        /*0d64*/ 	.word	0x00000006
        /*0d68*/ 	.word	0x00028850
        /*0d6c*/ 	.short	0x0107
        /*0d6e*/ 	.byte	0x3f
	.zero		1


	//   ....[60]....
        /*0d70*/ 	.word	0x00017dc0
        /*0d74*/ 	.word	0x00000006
        /*0d78*/ 	.word	0x00028850
        /*0d7c*/ 	.short	0x0101
        /*0d7e*/ 	.byte	0x3f
	.zero		1


	//   ....[61]....
        /*0d80*/ 	.word	0x00017fc0
        /*0d84*/ 	.word	0x00000000
        /*0d88*/ 	.word	0x00028860
        /*0d8c*/ 	.short	0x010a
        /*0d8e*/ 	.byte	0x3f
	.zero		1


	//   ....[62]....
        /*0d90*/ 	.word	0x000184f0
        /*0d94*/ 	.word	0x00000000
        /*0d98*/ 	.word	0x00028850
        /*0d9c*/ 	.short	0x0107
        /*0d9e*/ 	.byte	0x3f
	.zero		1


	//   ....[63]....
        /*0da0*/ 	.word	0x000185a0
        /*0da4*/ 	.word	0x00000000
        /*0da8*/ 	.word	0x00028850
        /*0dac*/ 	.short	0x0101
        /*0dae*/ 	.byte	0x3f
	.zero		1


	//   ....[64]....
        /*0db0*/ 	.word	0x000196f0
        /*0db4*/ 	.word	0x00000004
        /*0db8*/ 	.word	0x00028820
        /*0dbc*/ 	.short	0x010a
        /*0dbe*/ 	.byte	0x3f
	.zero		1


	//   ....[65]....
        /*0dc0*/ 	.word	0x00019890
        /*0dc4*/ 	.word	0x00000005
        /*0dc8*/ 	.word	0x00028840
        /*0dcc*/ 	.short	0x010a
        /*0dce*/ 	.byte	0x3f
	.zero		1


	//   ....[66]....
        /*0dd0*/ 	.word	0x00019930
        /*0dd4*/ 	.word	0x00000019
        /*0dd8*/ 	.word	0x00028840
        /*0ddc*/ 	.short	0x010a
        /*0dde*/ 	.byte	0x3f
	.zero		1


	//   ....[67]....
        /*0de0*/ 	.word	0x00019970
        /*0de4*/ 	.word	0x00000005
        /*0de8*/ 	.word	0x00028860
        /*0dec*/ 	.short	0x010a
        /*0dee*/ 	.byte	0x3f
	.zero		1


	//   ....[68]....
        /*0df0*/ 	.word	0x000199b0
        /*0df4*/ 	.word	0x00000019
        /*0df8*/ 	.word	0x00028860
        /*0dfc*/ 	.short	0x010a
        /*0dfe*/ 	.byte	0x3f
	.zero		1


	//   ....[69]....
        /*0e00*/ 	.word	0x00019a20
        /*0e04*/ 	.word	0x00000003
        /*0e08*/ 	.word	0x00028800
        /*0e0c*/ 	.short	0x010a
        /*0e0e*/ 	.byte	0x3f
	.zero		1


	//   ....[70]....
        /*0e10*/ 	.word	0x00019a70
        /*0e14*/ 	.word	0x00000059
        /*0e18*/ 	.word	0x00028830
        /*0e1c*/ 	.short	0x010a
        /*0e1e*/ 	.byte	0x3f
	.zero		1


	//   ....[71]....
        /*0e20*/ 	.word	0x00019ad0
        /*0e24*/ 	.word	0x00000007
        /*0e28*/ 	.word	0x00028830
        /*0e2c*/ 	.short	0x010a
        /*0e2e*/ 	.byte	0x3f
	.zero		1


	//   ....[72]....
        /*0e30*/ 	.word	0x00019b30
        /*0e34*/ 	.word	0x00000007
        /*0e38*/ 	.word	0x00028850
        /*0e3c*/ 	.short	0x010a
        /*0e3e*/ 	.byte	0x3f
	.zero		1


	//   ....[73]....
        /*0e40*/ 	.word	0x00019b90
        /*0e44*/ 	.word	0x00000007
        /*0e48*/ 	.word	0x00028830
        /*0e4c*/ 	.short	0x010a
        /*0e4e*/ 	.byte	0x3f
	.zero		1


	//   ....[74]....
        /*0e50*/ 	.word	0x00019bf0
        /*0e54*/ 	.word	0x00000007
        /*0e58*/ 	.word	0x00028850
        /*0e5c*/ 	.short	0x010a
        /*0e5e*/ 	.byte	0x3f
	.zero		1


	//   ....[75]....
        /*0e60*/ 	.word	0x00019c50
        /*0e64*/ 	.word	0x00000007
        /*0e68*/ 	.word	0x00028830
        /*0e6c*/ 	.short	0x010a
        /*0e6e*/ 	.byte	0x3f
	.zero		1


	//   ....[76]....
        /*0e70*/ 	.word	0x00019cb0
        /*0e74*/ 	.word	0x00000007
        /*0e78*/ 	.word	0x00028850
        /*0e7c*/ 	.short	0x010a
        /*0e7e*/ 	.byte	0x3f
	.zero		1


	//   ....[77]....
        /*0e80*/ 	.word	0x00019d10
        /*0e84*/ 	.word	0x00000004
        /*0e88*/ 	.word	0x00028850
        /*0e8c*/ 	.short	0x010a
        /*0e8e*/ 	.byte	0x3f
	.zero		1


	//   ....[78]....
        /*0e90*/ 	.word	0x00019e30
        /*0e94*/ 	.word	0x00000007
        /*0e98*/ 	.word	0x00028840
        /*0e9c*/ 	.short	0x010a
        /*0e9e*/ 	.byte	0x3f
	.zero		1


	//   ....[79]....
        /*0ea0*/ 	.word	0x0001b3b0
        /*0ea4*/ 	.word	0x00000016
        /*0ea8*/ 	.word	0x00028820
        /*0eac*/ 	.short	0x010a
        /*0eae*/ 	.byte	0x3f
	.zero		1


	//   ....[80]....
        /*0eb0*/ 	.word	0x0001b400
        /*0eb4*/ 	.word	0x00000006
        /*0eb8*/ 	.word	0x00028840
        /*0ebc*/ 	.short	0x010a
        /*0ebe*/ 	.byte	0x3f
	.zero		1


	//   ....[81]....
        /*0ec0*/ 	.word	0x0001bd80
        /*0ec4*/ 	.word	0x00000006
        /*0ec8*/ 	.word	0x00028860
        /*0ecc*/ 	.short	0x010a
        /*0ece*/ 	.byte	0x3f
	.zero		1


	//   ....[82]....
        /*0ed0*/ 	.word	0x0001c7f0
        /*0ed4*/ 	.word	0x00000000
        /*0ed8*/ 	.word	0x00028860
        /*0edc*/ 	.short	0x010a
        /*0ede*/ 	.byte	0x3f
	.zero		1


	//   ....[83]....
        /*0ee0*/ 	.word	0x0001dc10
        /*0ee4*/ 	.word	0x00000004
        /*0ee8*/ 	.word	0x00028820
        /*0eec*/ 	.short	0x010a
        /*0eee*/ 	.byte	0x3f
	.zero		1


	//   ....[84]....
        /*0ef0*/ 	.word	0x0001ddb0
        /*0ef4*/ 	.word	0x00000005
        /*0ef8*/ 	.word	0x00028840
        /*0efc*/ 	.short	0x010a
        /*0efe*/ 	.byte	0x3f
	.zero		1


	//   ....[85]....
        /*0f00*/ 	.word	0x0001de00
        /*0f04*/ 	.word	0x00000019
        /*0f08*/ 	.word	0x00028840
        /*0f0c*/ 	.short	0x010a
        /*0f0e*/ 	.byte	0x3f
	.zero		1


	//   ....[86]....
        /*0f10*/ 	.word	0x0001de50
        /*0f14*/ 	.word	0x00000005
        /*0f18*/ 	.word	0x00028860
        /*0f1c*/ 	.short	0x010a
        /*0f1e*/ 	.byte	0x3f
	.zero		1


	//----- nvinfo : EIATTR_NUM_MBARRIERS
	.align		4
.L_969:
        /*0f20*/ 	.byte	0x03, 0x38
        /*0f22*/ 	.short	0x0016


	//----- nvinfo : EIATTR_EXIT_INSTR_OFFSETS
	.align		4
        /*0f24*/ 	.byte	0x04, 0x1c
        /*0f26*/ 	.short	(.L_971 - .L_970)


	//   ....[0]....
.L_970:
        /*0f28*/ 	.word	0x000009c0


	//   ....[1]....
        /*0f2c*/ 	.word	0x00013370


	//   ....[2]....
        /*0f30*/ 	.word	0x00019a00


	//----- nvinfo : EIATTR_MAX_THREADS
	.align		4
.L_971:
        /*0f34*/ 	.byte	0x04, 0x05
        /*0f36*/ 	.short	(.L_973 - .L_972)
.L_972:
        /*0f38*/ 	.word	0x00000180
        /*0f3c*/ 	.word	0x00000001
        /*0f40*/ 	.word	0x00000001


	//----- nvinfo : EIATTR_CRS_STACK_SIZE
	.align		4
.L_973:
        /*0f44*/ 	.byte	0x04, 0x1e
        /*0f46*/ 	.short	(.L_975 - .L_974)
.L_974:
        /*0f48*/ 	.word	0x00000000


	//----- nvinfo : EIATTR_CBANK_PARAM_SIZE
	.align		4
.L_975:
        /*0f4c*/ 	.byte	0x03, 0x19
        /*0f4e*/ 	.short	0x0af0


	//----- nvinfo : EIATTR_PARAM_CBANK
	.align		4
        /*0f50*/ 	.byte	0x04, 0x0a
        /*0f52*/ 	.short	(.L_977 - .L_976)
	.align		4
.L_976:
        /*0f54*/ 	.word	index@(.nv.constant0._ZN7cutlass13device_kernelIN5flash11enable_sm90INS1_16FlashAttnFwdSm90INS1_25CollectiveMainloopFwdSm90ILi2EN4cute5tupleIJNS5_1CILi1EEES8_S8_EEENS6_IJNS7_ILi128EEESA_SA_EEELi128ENS_6half_tEfNS_4arch4Sm90ELb0ELb1ELb1ELb1ELb1ELb0ELb0ELb1ELb1ELb1ELb1ELb0EEENS1_21CollectiveEpilogueFwdISB_S9_SC_SE_Li256ELb1ELb1ELb1ELb0EEENS1_36VarlenDynamicPersistentTileSchedulerILi128ELi128ELi256ELi128ELb1ELb1ELb1ELb1ELb0ELb1EEEEEEEEEvNT_6ParamsE)
        /*0f58*/ 	.short	0x0210
        /*0f5a*/ 	.short	0x0af0


	//----- nvinfo : EIATTR_SW_WAR
	.align		4
.L_977:
        /*0f5c*/ 	.byte	0x04, 0x36
        /*0f5e*/ 	.short	(.L_979 - .L_978)
.L_978:
        /*0f60*/ 	.word	0x00000008
.L_979:


//--------------------- .nv.info._ZN7cutlass13device_kernelIN5flash11enable_sm90INS1_16FlashAttnFwdSm90INS1_25CollectiveMainloopFwdSm90ILi2EN4cute5tupleIJNS5_1CILi1EEES8_S8_EEENS6_IJNS7_ILi128EEESA_SA_EEELi128ENS_6half_tEfNS_4arch4Sm90ELb0ELb1ELb1ELb1ELb1ELb1ELb0ELb1ELb1ELb1ELb1ELb0EEENS1_21CollectiveEpilogueFwdISB_S9_SC_SE_Li256ELb1ELb1ELb1ELb0EEENS1_36VarlenDynamicPersistentTileSchedulerILi128ELi128ELi256ELi128ELb1ELb1ELb1ELb1ELb0ELb1EEEEEEEEEvNT_6ParamsE --------------------------
	.section	.nv.info._ZN7cutlass13device_kernelIN5flash11enable_sm90INS1_16FlashAttnFwdSm90INS1_25CollectiveMainloopFwdSm90ILi2EN4cute5tupleIJNS5_1CILi1EEES8_S8_EEENS6_IJNS7_ILi128EEESA_SA_EEELi128ENS_6half_tEfNS_4arch4Sm90ELb0ELb1ELb1ELb1ELb1ELb1ELb0ELb1ELb1ELb1ELb1ELb0EEENS1_21CollectiveEpilogueFwdISB_S9_SC_SE_Li256ELb1ELb1ELb1ELb0EEENS1_36VarlenDynamicPersistentTileSchedulerILi128ELi128ELi256ELi128ELb1ELb1ELb1ELb1ELb0ELb1EEEEEEEEEvNT_6ParamsE,"",@"SHT_CUDA_INFO"
	.sectionflags	@""
	.align	4


	//----- nvinfo : EIATTR_CUDA_API_VERSION
	.align		4
        /*0000*/ 	.byte	0x04, 0x37
        /*0002*/ 	.short	(.L_981 - .L_980)
.L_980:
        /*0004*/ 	.word	0x00000082


	//----- nvinfo : EIATTR_KPARAM_INFO
	.align		4
.L_981:
        /*0008*/ 	.byte	0x04, 0x17
        /*000a*/ 	.short	(.L_983 - .L_982)
.L_982:
        /*000c*/ 	.word	0x00000000
        /*0010*/ 	.short	0x0000
        /*0012*/ 	.short	0x0070
        /*0014*/ 	.byte	0x00, 0xf0, 0x01, 0x2a


	//----- nvinfo : EIATTR_SPARSE_MMA_MASK
	.align		4
.L_983:
        /*0018*/ 	.byte	0x03, 0x50
        /*001a*/ 	.short	0x0000


	//----- nvinfo : EIATTR_MAXREG_COUNT
	.align		4
        /*001c*/ 	.byte	0x03, 0x1b
        /*001e*/ 	.short	0x00a8


	//----- nvinfo : EIATTR_NUM_BARRIERS
	.align		4
        /*0020*/ 	.byte	0x02, 0x4c
        /*0022*/ 	.byte	0x10
	.zero		1


	//----- nvinfo : EIATTR_EXTERNS
	.align		4
        /*0024*/ 	.byte	0x04, 0x0f
        /*0026*/ 	.short	(.L_985 - .L_984)


	//   ....[0]....
	.align		4
.L_984:
        /*0028*/ 	.word	index@(__assertfail)


	//----- nvinfo : EIATTR_ANNOTATIONS
	.align		4
.L_985:
        /*002c*/ 	.byte	0x04, 0x55
        /*002e*/ 	.short	(.L_987 - .L_986)


	//   ....[0]....
.L_986:
        /* <DEDUP_REMOVED lines=21> */


	//----- nvinfo : EIATTR_MERCURY_ISA_VERSION
	.align		4
.L_987:
        /*0170*/ 	.byte	0x03, 0x5f
        /*0172*/ 	.short	0x0101


	//----- nvinfo : EIATTR_UNUSED_LOAD_BYTE_OFFSET
	.align		4
        /*0174*/ 	.byte	0x04, 0x44
        /*0176*/ 	.short	(.L_989 - .L_988)


	//   ....[0]....
.L_988:
        /*0178*/ 	.word	0x00000a60
        /*017c*/ 	.word	0x0000fff0


	//   ....[1]....
        /*0180*/ 	.word	0x0001d140
        /*0184*/ 	.word	0x0000fff0


	//----- nvinfo : EIATTR_INT_WARP_WIDE_INSTR_OFFSETS
	.align		4
.L_989:
        /*0188*/ 	.byte	0x04, 0x31
        /*018a*/ 	.short	(.L_991 - .L_990)


	//   ....[0]....
.L_990:
        /*018c*/ 	.word	0x00000130


	//   ....[1]....
        /*0190*/ 	.word	0x00000170


	//   ....[2]....
        /*0194*/ 	.word	0x000001e0


	//   ....[3]....
        /*0198*/ 	.word	0x000236a0


	//   ....[4]....
        /*019c*/ 	.word	0x00023730


	//   ....[5]....
        /*01a0*/ 	.word	0x00026590


	//   ....[6]....
        /*01a4*/ 	.word	0x00026620


	//----- nvinfo : EIATTR_COOP_GROUP_MASK_REGIDS
	.align		4
.L_991:
        /*01a8*/ 	.byte	0x04, 0x29
        /*01aa*/ 	.short	(.L_993 - .L_992)


	//   ....[0]....
.L_992:
        /*01ac*/ 	.word	0xffffffff


	//   ....[1]....
        /*01b0*/ 	.word	0xffffffff


	//   ....[2]....
        /*01b4*/ 	.word	0xffffffff


	//   ....[3]....
        /*01b8*/ 	.word	0xffffffff


	//   ....[4]....
        /*01bc*/ 	.word	0xffffffff


	//   ....[5]....
        /*01c0*/ 	.word	0xffffffff


	//   ....[6]....
        /*01c4*/ 	.word	0xffffffff


	//   ....[7]....
        /*01c8*/ 	.word	0xffffffff


	//   ....[8]....
        /*01cc*/ 	.word	0xffffffff


	//   ....[9]....
        /*01d0*/ 	.word	0xffffffff


	//   ....[10]....
        /*01d4*/ 	.word	0xffffffff


	//   ....[11]....
        /*01d8*/ 	.word	0xffffffff


	//   ....[12]....
        /*01dc*/ 	.word	0xffffffff


	//   ....[13]....
        /*01e0*/ 	.word	0xffffffff


	//   ....[14]....
        /*01e4*/ 	.word	0xffffffff


	//   ....[15]....
        /*01e8*/ 	.word	0xffffffff


	//   ....[16]....
        /*01ec*/ 	.word	0xffffffff


	//   ....[17]....
        /*01f0*/ 	.word	0xffffffff


	//   ....[18]....
        /*01f4*/ 	.word	0xffffffff


	//   ....[19]....
        /*01f8*/ 	.word	0xffffffff


	//   ....[20]....
        /*01fc*/ 	.word	0xffffffff


	//   ....[21]....
        /*0200*/ 	.word	0xffffffff


	//   ....[22]....
        /*0204*/ 	.word	0xffffffff


	//   ....[23]....
        /*0208*/ 	.word	0xffffffff


	//   ....[24]....
        /*020c*/ 	.word	0xffffffff


	//   ....[25]....
        /*0210*/ 	.word	0xffffffff


	//   ....[26]....
        /*0214*/ 	.word	0xffffffff


	//   ....[27]....
        /*0218*/ 	.word	0xffffffff


	//   ....[28]....
        /*021c*/ 	.word	0xffffffff


	//   ....[29]....
        /*0220*/ 	.word	0xffffffff


	//   ....[30]....
        /*0224*/ 	.word	0xffffffff


	//   ....[31]....
        /*0228*/ 	.word	0xffffffff


	//   ....[32]....
        /*022c*/ 	.word	0xffffffff


	//   ....[33]....
        /*0230*/ 	.word	0xffffffff


	//   ....[34]....
        /*0234*/ 	.word	0xffffffff


	//   ....[35]....
        /*0238*/ 	.word	0xffffffff


	//   ....[36]....
        /*023c*/ 	.word	0xffffffff


	//   ....[37]....
        /*0240*/ 	.word	0xffffffff


	//   ....[38]....
        /*0244*/ 	.word	0xffffffff


	//   ....[39]....
        /*0248*/ 	.word	0xffffffff


	//   ....[40]....
        /*024c*/ 	.word	0xffffffff


	//   ....[41]....
        /*0250*/ 	.word	0xffffffff


	//   ....[42]....
        /*0254*/ 	.word	0xffffffff


	//   ....[43]....
        /*0258*/ 	.word	0xffffffff


	//   ....[44]....
        /*025c*/ 	.word	0xffffffff


	//   ....[45]....
        /*0260*/ 	.word	0xffffffff


	//   ....[46]....
        /*0264*/ 	.word	0xffffffff


	//   ....[47]....
        /*0268*/ 	.word	0xffffffff


	//   ....[48]....
        /*026c*/ 	.word	0xffffffff


	//   ....[49]....
        /*0270*/ 	.word	0xffffffff


	//   ....[50]....
        /*0274*/ 	.word	0xffffffff


	//   ....[51]....
        /*0278*/ 	.word	0xffffffff


	//   ....[52]....
        /*027c*/ 	.word	0xffffffff


	//   ....[53]....
        /*0280*/ 	.word	0xffffffff


	//   ....[54]....
        /*0284*/ 	.word	0xffffffff


	//   ....[55]....
        /*0288*/ 	.word	0xffffffff


	//   ....[56]....
        /*028c*/ 	.word	0xffffffff


	//   ....[57]....
        /*0290*/ 	.word	0xffffffff


	//   ....[58]....
        /*0294*/ 	.word	0xffffffff


	//   ....[59]....
        /*0298*/ 	.word	0xffffffff


	//   ....[60]....
        /*029c*/ 	.word	0xffffffff


	//   ....[61]....
        /*02a0*/ 	.word	0xffffffff


	//   ....[62]....
        /*02a4*/ 	.word	0xffffffff


	//   ....[63]....
        /*02a8*/ 	.word	0xffffffff


	//   ....[64]....
        /*02ac*/ 	.word	0xffffffff


	//   ....[65]....
        /*02b0*/ 	.word	0xffffffff


	//   ....[66]....
        /*02b4*/ 	.word	0xffffffff


	//   ....[67]....
        /*02b8*/ 	.word	0xffffffff


	//   ....[68]....
        /*02bc*/ 	.word	0xffffffff


	//   ....[69]....
        /*02c0*/ 	.word	0xffffffff


	//   ....[70]....
        /*02c4*/ 	.word	0xffffffff


	//   ....[71]....
        /*02c8*/ 	.word	0xffffffff


	//   ....[72]....
        /*02cc*/ 	.word	0xffffffff


	//   ....[73]....
        /*02d0*/ 	.word	0xffffffff


	//   ....[74]....
        /*02d4*/ 	.word	0xffffffff


	//   ....[75]....
        /*02d8*/ 	.word	0xffffffff


	//   ....[76]....
        /*02dc*/ 	.word	0xffffffff


	//   ....[77]....
        /*02e0*/ 	.word	0xffffffff


	//   ....[78]....
        /*02e4*/ 	.word	0xffffffff


	//   ....[79]....
        /*02e8*/ 	.word	0xffffffff


	//   ....[80]....
        /*02ec*/ 	.word	0xffffffff


	//   ....[81]....
        /*02f0*/ 	.word	0xffffffff


	//   ....[82]....
        /*02f4*/ 	.word	0xffffffff


	//   ....[83]....
        /*02f8*/ 	.word	0xffffffff


	//   ....[84]....
        /*02fc*/ 	.word	0xffffffff


	//   ....[85]....
        /*0300*/ 	.word	0xffffffff


	//   ....[86]....
        /*0304*/ 	.word	0xffffffff


	//   ....[87]....
        /*0308*/ 	.word	0xffffffff


	//   ....[88]....
        /*030c*/ 	.word	0xffffffff


	//   ....[89]....
        /*0310*/ 	.word	0xffffffff


	//   ....[90]....
        /*0314*/ 	.word	0xffffffff


	//   ....[91]....
        /*0318*/ 	.word	0xffffffff


	//   ....[92]....
        /*031c*/ 	.word	0xffffffff


	//   ....[93]....
        /*0320*/ 	.word	0xffffffff


	//   ....[94]....
        /*0324*/ 	.word	0xffffffff


	//   ....[95]....
        /*0328*/ 	.word	0xffffffff


	//   ....[96]....
        /*032c*/ 	.word	0xffffffff


	//   ....[97]....
        /*0330*/ 	.word	0xffffffff


	//   ....[98]....
        /*0334*/ 	.word	0xffffffff


	//   ....[99]....
        /*0338*/ 	.word	0xffffffff


	//   ....[100]....
        /*033c*/ 	.word	0xffffffff


	//   ....[101]....
        /*0340*/ 	.word	0xffffffff


	//   ....[102]....
        /*0344*/ 	.word	0xffffffff


	//   ....[103]....
        /*0348*/ 	.word	0xffffffff


	//   ....[104]....
        /*034c*/ 	.word	0xffffffff


	//   ....[105]....
        /*0350*/ 	.word	0xffffffff


	//   ....[106]....
        /*0354*/ 	.word	0xffffffff


	//   ....[107]....
        /*0358*/ 	.word	0xffffffff


	//   ....[108]....
        /*035c*/ 	.word	0xffffffff


	//   ....[109]....
        /*0360*/ 	.word	0xffffffff


	//   ....[110]....
        /*0364*/ 	.word	0xffffffff


	//   ....[111]....
        /*0368*/ 	.word	0xffffffff


	//   ....[112]....
        /*036c*/ 	.word	0xffffffff


	//   ....[113]....
        /*0370*/ 	.word	0xffffffff


	//   ....[114]....
        /*0374*/ 	.word	0xffffffff


	//   ....[115]....
        /*0378*/ 	.word	0xffffffff


	//   ....[116]....
        /*037c*/ 	.word	0xffffffff


	//   ....[117]....
        /*0380*/ 	.word	0xffffffff


	//   ....[118]....
        /*0384*/ 	.word	0xffffffff


	//   ....[119]....
        /*0388*/ 	.word	0xffffffff


	//   ....[120]....
        /*038c*/ 	.word	0xffffffff


	//   ....[121]....
        /*0390*/ 	.word	0xffffffff


	//   ....[122]....
        /*0394*/ 	.word	0xffffffff


	//   ....[123]....
        /*0398*/ 	.word	0xffffffff


	//   ....[124]....
        /*039c*/ 	.word	0xffffffff


	//   ....[125]....
        /*03a0*/ 	.word	0xffffffff


	//   ....[126]....
        /*03a4*/ 	.word	0xffffffff


	//   ....[127]....
        /*03a8*/ 	.word	0xffffffff


	//   ....[128]....
        /*03ac*/ 	.word	0xffffffff


	//   ....[129]....
        /*03b0*/ 	.word	0xffffffff


	//   ....[130]....
        /*03b4*/ 	.word	0xffffffff


	//   ....[131]....
        /*03b8*/ 	.word	0xffffffff


	//   ....[132]....
        /*03bc*/ 	.word	0xffffffff


	//   ....[133]....
        /*03c0*/ 	.word	0xffffffff


	//   ....[134]....
        /*03c4*/ 	.word	0xffffffff


	//   ....[135]....
        /*03c8*/ 	.word	0xffffffff


	//   ....[136]....
        /*03cc*/ 	.word	0xffffffff


	//   ....[137]....
        /*03d0*/ 	.word	0xffffffff


	//   ....[138]....
        /*03d4*/ 	.word	0xffffffff


	//   ....[139]....
        /*03d8*/ 	.word	0xffffffff


	//   ....[140]....
        /*03dc*/ 	.word	0xffffffff


	//   ....[141]....
        /*03e0*/ 	.word	0xffffffff


	//   ....[142]....
        /*03e4*/ 	.word	0xffffffff


	//   ....[143]....
        /*03e8*/ 	.word	0xffffffff


	//   ....[144]....
        /*03ec*/ 	.word	0xffffffff


	//   ....[145]....
        /*03f0*/ 	.word	0xffffffff


	//   ....[146]....
        /*03f4*/ 	.word	0xffffffff


	//   ....[147]....
        /*03f8*/ 	.word	0xffffffff


	//   ....[148]....
        /*03fc*/ 	.word	0xffffffff


	//   ....[149]....
        /*0400*/ 	.word	0xffffffff


	//   ....[150]....
        /*0404*/ 	.word	0xffffffff


	//   ....[151]....
        /*0408*/ 	.word	0xffffffff


	//   ....[152]....
        /*040c*/ 	.word	0xffffffff


	//   ....[153]....
        /*0410*/ 	.word	0xffffffff


	//   ....[154]....
        /*0414*/ 	.word	0xffffffff


	//   ....[155]....
        /*0418*/ 	.word	0xffffffff


	//   ....[156]....
        /*041c*/ 	.word	0xffffffff


	//   ....[157]....
        /*0420*/ 	.word	0xffffffff


	//   ....[158]....
        /*0424*/ 	.word	0xffffffff


	//   ....[159]....
        /*0428*/ 	.word	0xffffffff


	//   ....[160]....
        /*042c*/ 	.word	0xffffffff


	//   ....[161]....
        /*0430*/ 	.word	0xffffffff


	//   ....[162]....
        /*0434*/ 	.word	0xffffffff


	//   ....[163]....
        /*0438*/ 	.word	0xffffffff


	//   ....[164]....
        /*043c*/ 	.word	0xffffffff


	//   ....[165]....
        /*0440*/ 	.word	0xffffffff


	//   ....[166]....
        /*0444*/ 	.word	0xffffffff


	//   ....[167]....
        /*0448*/ 	.word	0xffffffff


	//   ....[168]....
        /*044c*/ 	.word	0xffffffff


	//   ....[169]....
        /*0450*/ 	.word	0xffffffff


	//   ....[170]....
        /*0454*/ 	.word	0xffffffff


	//   ....[171]....
        /*0458*/ 	.word	0xffffffff


	//   ....[172]....
        /*045c*/ 	.word	0xffffffff


	//   ....[173]....
        /*0460*/ 	.word	0xffffffff


	//   ....[174]....
        /*0464*/ 	.word	0xffffffff


	//   ....[175]....
        /*0468*/ 	.word	0xffffffff


	//   ....[176]....
        /*046c*/ 	.word	0xffffffff


	//   ....[177]....
        /*0470*/ 	.word	0xffffffff


	//   ....[178]....
        /*0474*/ 	.word	0xffffffff


	//   ....[179]....
        /*0478*/ 	.word	0xffffffff


	//   ....[180]....
        /*047c*/ 	.word	0xffffffff


	//   ....[181]....
        /*0480*/ 	.word	0xffffffff


	//   ....[182]....
        /*0484*/ 	.word	0xffffffff


	//   ....[183]....
        /*0488*/ 	.word	0xffffffff


	//   ....[184]....
        /*048c*/ 	.word	0xffffffff


	//   ....[185]....
        /*0490*/ 	.word	0xffffffff


	//   ....[186]....
        /*0494*/ 	.word	0xffffffff


	//   ....[187]....
        /*0498*/ 	.word	0xffffffff


	//   ....[188]....
        /*049c*/ 	.word	0xffffffff


	//   ....[189]....
        /*04a0*/ 	.word	0xffffffff


	//   ....[190]....
        /*04a4*/ 	.word	0xffffffff


	//   ....[191]....
        /*04a8*/ 	.word	0xffffffff


	//   ....[192]....
        /*04ac*/ 	.word	0xffffffff


	//   ....[193]....
        /*04b0*/ 	.word	0xffffffff


	//   ....[194]....
        /*04b4*/ 	.word	0xffffffff


	//   ....[195]....
        /*04b8*/ 	.word	0xffffffff


	//   ....[196]....
        /*04bc*/ 	.word	0xffffffff


	//   ....[197]....
        /*04c0*/ 	.word	0xffffffff


	//   ....[198]....
        /*04c4*/ 	.word	0xffffffff


	//   ....[199]....
        /*04c8*/ 	.word	0xffffffff


	//   ....[200]....
        /*04cc*/ 	.word	0xffffffff


	//   ....[201]....
        /*04d0*/ 	.word	0xffffffff


	//   ....[202]....
        /*04d4*/ 	.word	0xffffffff


	//   ....[203]....
        /*04d8*/ 	.word	0xffffffff


	//   ....[204]....
        /*04dc*/ 	.word	0xffffffff


	//   ....[205]....
        /*04e0*/ 	.word	0xffffffff


	//   ....[206]....
        /*04e4*/ 	.word	0xffffffff


	//   ....[207]....
        /*04e8*/ 	.word	0xffffffff


	//   ....[208]....
        /*04ec*/ 	.word	0xffffffff


	//   ....[209]....
        /*04f0*/ 	.word	0xffffffff


	//   ....[210]....
        /*04f4*/ 	.word	0xffffffff


	//   ....[211]....
        /*04f8*/ 	.word	0xffffffff


	//   ....[212]....
        /*04fc*/ 	.word	0xffffffff


	//   ....[213]....
        /*0500*/ 	.word	0xffffffff


	//   ....[214]....
        /*0504*/ 	.word	0xffffffff


	//   ....[215]....
        /*0508*/ 	.word	0xffffffff


	//   ....[216]....
        /*050c*/ 	.word	0xffffffff


	//   ....[217]....
        /*0510*/ 	.word	0xffffffff


	//   ....[218]....
        /*0514*/ 	.word	0xffffffff


	//   ....[219]....
        /*0518*/ 	.word	0xffffffff


	//   ....[220]....
        /*051c*/ 	.word	0xffffffff


	//   ....[221]....
        /*0520*/ 	.word	0xffffffff


	//   ....[222]....
        /*0524*/ 	.word	0xffffffff


	//   ....[223]....
        /*0528*/ 	.word	0xffffffff


	//   ....[224]....
        /*052c*/ 	.word	0xffffffff


	//   ....[225]....
        /*0530*/ 	.word	0xffffffff


	//   ....[226]....
        /*0534*/ 	.word	0xffffffff


	//   ....[227]....
        /*0538*/ 	.word	0xffffffff


	//   ....[228]....
        /*053c*/ 	.word	0xffffffff


	//   ....[229]....
        /*0540*/ 	.word	0xffffffff


	//   ....[230]....
        /*0544*/ 	.word	0xffffffff


	//   ....[231]....
        /*0548*/ 	.word	0xffffffff


	//   ....[232]....
        /*054c*/ 	.word	0xffffffff


	//   ....[233]....
        /*0550*/ 	.word	0xffffffff


	//   ....[234]....
        /*0554*/ 	.word	0xffffffff


	//   ....[235]....
        /*0558*/ 	.word	0xffffffff


	//   ....[236]....
        /*055c*/ 	.word	0xffffffff


	//   ....[237]....
        /*0560*/ 	.word	0xffffffff


	//   ....[238]....
        /*0564*/ 	.word	0xffffffff


	//   ....[239]....
        /*0568*/ 	.word	0x0500000f


	//   ....[240]....
        /*056c*/ 	.word	0x0500000f


	//   ....[241]....
        /*0570*/ 	.word	0x0500000f


	//   ....[242]....
        /*0574*/ 	.word	0x0500000f


	//   ....[243]....
        /*0578*/ 	.word	0x0500000f


	//   ....[244]....
        /*057c*/ 	.word	0x0500000f


	//   ....[245]....
        /*0580*/ 	.word	0x0500000f


	//   ....[246]....
        /*0584*/ 	.word	0x0500000f


	//   ....[247]....
        /*0588*/ 	.word	0x0500000f


	//   ....[248]....
        /*058c*/ 	.word	0x0500000f


	//   ....[249]....
        /*0590*/ 	.word	0x0500000f


	//   ....[250]....
        /*0594*/ 	.word	0x0500000f


	//   ....[251]....
        /*0598*/ 	.word	0x0500000f


	//   ....[252]....
        /*059c*/ 	.word	0x0500000f


	//   ....[253]....
        /*05a0*/ 	.word	0x0500000f


	//   ....[254]....
        /*05a4*/ 	.word	0x0500000f


	//   ....[255]....
        /*05a8*/ 	.word	0x0500000f


	//   ....[0]....
        /*05ac*/ 	.word	0x0500000f


	//   ....[1]....
        /*05b0*/ 	.word	0x0500000f


	//   ....[2]....
        /*05b4*/ 	.word	0x0500000f


	//   ....[3]....
        /*05b8*/ 	.word	0x0500000f


	//   ....[4]....
        /*05bc*/ 	.word	0x0500000f


	//   ....[5]....
        /*05c0*/ 	.word	0x0500000f


	//   ....[6]....
        /*05c4*/ 	.word	0x0500000f


	//   ....[7]....
        /*05c8*/ 	.word	0x0500000f


	//   ....[8]....
        /*05cc*/ 	.word	0x0500000f


	//   ....[9]....
        /*05d0*/ 	.word	0x0500000f


	//   ....[10]....
        /*05d4*/ 	.word	0x0500000f


	//   ....[11]....
        /*05d8*/ 	.word	0x0500000f


	//   ....[12]....
        /*05dc*/ 	.word	0x0500000f


	//   ....[13]....
        /*05e0*/ 	.word	0x0500000f


	//   ....[14]....
        /*05e4*/ 	.word	0x0500000f


	//   ....[15]....
        /*05e8*/ 	.word	0x0500000f


	//   ....[16]....
        /*05ec*/ 	.word	0x0500000f


	//   ....[17]....
        /*05f0*/ 	.word	0x0500000f


	//   ....[18]....
        /*05f4*/ 	.word	0x0500000f


	//   ....[19]....
        /*05f8*/ 	.word	0x0500000f


	//   ....[20]....
        /*05fc*/ 	.word	0x0500000f


	//   ....[21]....
        /*0600*/ 	.word	0x0500000f


	//   ....[22]....
        /*0604*/ 	.word	0x0500000f


	//   ....[23]....
        /*0608*/ 	.word	0x0500000f


	//   ....[24]....
        /*060c*/ 	.word	0x0500000f


	//   ....[25]....
        /*0610*/ 	.word	0x0500000f


	//   ....[26]....
        /*0614*/ 	.word	0x0500000f


	//   ....[27]....
        /*0618*/ 	.word	0x0500000f


	//   ....[28]....
        /*061c*/ 	.word	0x0500000f


	//   ....[29]....
        /*0620*/ 	.word	0x0500000f


	//   ....[30]....
        /*0624*/ 	.word	0x0500000f


	//   ....[31]....
        /*0628*/ 	.word	0x0500000f


	//   ....[32]....
        /*062c*/ 	.word	0x0500000f


	//   ....[33]....
        /*0630*/ 	.word	0x0500000f


	//   ....[34]....
        /*0634*/ 	.word	0x0500000f


	//   ....[35]....
        /*0638*/ 	.word	0x0500000f


	//   ....[36]....
        /*063c*/ 	.word	0x0500000f


	//   ....[37]....
        /*0640*/ 	.word	0x0500000f


	//   ....[38]....
        /*0644*/ 	.word	0x0500000f


	//   ....[39]....
        /*0648*/ 	.word	0x0500000f


	//   ....[40]....
        /*064c*/ 	.word	0x0500000f


	//   ....[41]....
        /*0650*/ 	.word	0x0500000f


	//   ....[42]....
        /*0654*/ 	.word	0x0500000f


	//   ....[43]....
        /*0658*/ 	.word	0x0500000f


	//   ....[44]....
        /*065c*/ 	.word	0x0500000f


	//   ....[45]....
        /*0660*/ 	.word	0x0500000f


	//   ....[46]....
        /*0664*/ 	.word	0x0500000f


	//   ....[47]....
        /*0668*/ 	.word	0x0500000f


	//   ....[48]....
        /*066c*/ 	.word	0x0500000f


	//   ....[49]....
        /*0670*/ 	.word	0x0500000f


	//   ....[50]....
        /*0674*/ 	.word	0x0500000f


	//   ....[51]....
        /*0678*/ 	.word	0x0500000f


	//   ....[52]....
        /*067c*/ 	.word	0x0500000f


	//   ....[53]....
        /*0680*/ 	.word	0x0500000f


	//   ....[54]....
        /*0684*/ 	.word	0x0500000f


	//   ....[55]....
        /*0688*/ 	.word	0x0500000f


	//   ....[56]....
        /*068c*/ 	.word	0x0500000f


	//   ....[57]....
        /*0690*/ 	.word	0x0500000f


	//   ....[58]....
        /*0694*/ 	.word	0x0500000f


	//   ....[59]....
        /*0698*/ 	.word	0x0500000f


	//   ....[60]....
        /*069c*/ 	.word	0x0500000f


	//   ....[61]....
        /*06a0*/ 	.word	0x0500000f


	//   ....[62]....
        /*06a4*/ 	.word	0x0500000f


	//   ....[63]....
        /*06a8*/ 	.word	0x0500000f


	//   ....[64]....
        /*06ac*/ 	.word	0x0500000f


	//   ....[65]....
        /*06b0*/ 	.word	0x0500000f


	//   ....[66]....
        /*06b4*/ 	.word	0x0500000f


	//   ....[67]....
        /*06b8*/ 	.word	0x0500000f


	//   ....[68]....
        /*06bc*/ 	.word	0x0500000f


	//   ....[69]....
        /*06c0*/ 	.word	0x0500000f


	//   ....[70]....
        /*06c4*/ 	.word	0x0500000f


	//   ....[71]....
        /*06c8*/ 	.word	0x0500000f


	//   ....[72]....
        /*06cc*/ 	.word	0x0500000f


	//   ....[73]....
        /*06d0*/ 	.word	0x0500000f


	//   ....[74]....
        /*06d4*/ 	.word	0x0500000f


	//   ....[75]....
        /*06d8*/ 	.word	0x0500000f


	//   ....[76]....
        /*06dc*/ 	.word	0x0500000f


	//   ....[77]....
        /*06e0*/ 	.word	0x0500000f


	//   ....[78]....
        /*06e4*/ 	.word	0x0500000f


	//   ....[79]....
        /*06e8*/ 	.word	0x0500000f


	//   ....[80]....
        /*06ec*/ 	.word	0x0500000f


	//   ....[81]....
        /*06f0*/ 	.word	0x0500000f


	//   ....[82]....
        /*06f4*/ 	.word	0x0500000f


	//   ....[83]....
        /*06f8*/ 	.word	0x0500000f


	//   ....[84]....
        /*06fc*/ 	.word	0x0500000f


	//   ....[85]....
        /*0700*/ 	.word	0x0500000f


	//   ....[86]....
        /*0704*/ 	.word	0x0500000f


	//   ....[87]....
        /*0708*/ 	.word	0x0500000f


	//   ....[88]....
        /*070c*/ 	.word	0x0500000f


	//   ....[89]....
        /*0710*/ 	.word	0x0500000f


	//   ....[90]....
        /*0714*/ 	.word	0x0500000f


	//   ....[91]....
        /*0718*/ 	.word	0x0500000f


	//   ....[92]....
        /*071c*/ 	.word	0x0500000f


	//   ....[93]....
        /*0720*/ 	.word	0x0500000f


	//   ....[94]....
        /*0724*/ 	.word	0x0500000f


	//   ....[95]....
        /*0728*/ 	.word	0x0500000f


	//   ....[96]....
        /*072c*/ 	.word	0x0500000f


	//   ....[97]....
        /*0730*/ 	.word	0x0500000f


	//   ....[98]....
        /*0734*/ 	.word	0x0500000f


	//   ....[99]....
        /*0738*/ 	.word	0x0500000f


	//   ....[100]....
        /*073c*/ 	.word	0x0500000f


	//   ....[101]....
        /*0740*/ 	.word	0x0500000f


	//   ....[102]....
        /*0744*/ 	.word	0x0500000f


	//   ....[103]....
        /*0748*/ 	.word	0x0500000f


	//   ....[104]....
        /*074c*/ 	.word	0x0500000f


	//   ....[105]....
        /*0750*/ 	.word	0x0500000f


	//   ....[106]....
        /*0754*/ 	.word	0x0500000f


	//   ....[107]....
        /*0758*/ 	.word	0x0500000f


	//   ....[108]....
        /*075c*/ 	.word	0x0500000f


	//   ....[109]....
        /*0760*/ 	.word	0x0500000f


	//   ....[110]....
        /*0764*/ 	.word	0x0500000f


	//   ....[111]....
        /*0768*/ 	.word	0x0500000f


	//   ....[112]....
        /*076c*/ 	.word	0x0500000f


	//   ....[113]....
        /*0770*/ 	.word	0x0500000f


	//   ....[114]....
        /*0774*/ 	.word	0x0500000f


	//   ....[115]....
        /*0778*/ 	.word	0x0500000f


	//   ....[116]....
        /*077c*/ 	.word	0x0500000f


	//   ....[117]....
        /*0780*/ 	.word	0x0500000f


	//   ....[118]....
        /*0784*/ 	.word	0x0500000f


	//   ....[119]....
        /*0788*/ 	.word	0x0500000f


	//   ....[120]....
        /*078c*/ 	.word	0x0500000f


	//   ....[121]....
        /*0790*/ 	.word	0x0500000f


	//   ....[122]....
        /*0794*/ 	.word	0x0500000f


	//   ....[123]....
        /*0798*/ 	.word	0x0500000f


	//   ....[124]....
        /*079c*/ 	.word	0x0500000f


	//   ....[125]....
        /*07a0*/ 	.word	0x0500000f


	//   ....[126]....
        /*07a4*/ 	.word	0x0500000f


	//   ....[127]....
        /*07a8*/ 	.word	0x0500000f


	//   ....[128]....
        /*07ac*/ 	.word	0x0500000f


	//   ....[129]....
        /*07b0*/ 	.word	0x0500000f


	//   ....[130]....
        /*07b4*/ 	.word	0x0500000f


	//   ....[131]....
        /*07b8*/ 	.word	0x0500000f


	//   ....[132]....
        /*07bc*/ 	.word	0x0500000f


	//   ....[133]....
        /*07c0*/ 	.word	0x0500000f


	//   ....[134]....
        /*07c4*/ 	.word	0x0500000f


	//   ....[135]....
        /*07c8*/ 	.word	0x0500000f


	//   ....[136]....
        /*07cc*/ 	.word	0x0500000f


	//   ....[137]....
        /*07d0*/ 	.word	0x0500000f


	//   ....[138]....
        /*07d4*/ 	.word	0x0500000f


	//   ....[139]....
        /*07d8*/ 	.word	0x0500000f


	//   ....[140]....
        /*07dc*/ 	.word	0x0500000f


	//   ....[141]....
        /*07e0*/ 	.word	0x0500000f


	//   ....[142]....
        /*07e4*/ 	.word	0x0500000f


	//   ....[143]....
        /*07e8*/ 	.word	0x0500000f


	//   ....[144]....
        /*07ec*/ 	.word	0x0500000f


	//   ....[145]....
        /*07f0*/ 	.word	0x0500000f


	//   ....[146]....
        /*07f4*/ 	.word	0x0500000f


	//   ....[147]....
        /*07f8*/ 	.word	0x0500000f


	//   ....[148]....
        /*07fc*/ 	.word	0x0500000f


	//   ....[149]....
        /*0800*/ 	.word	0x0500000f


	//   ....[150]....
        /*0804*/ 	.word	0x0500000f


	//   ....[151]....
        /*0808*/ 	.word	0x0500000f


	//   ....[152]....
        /*080c*/ 	.word	0x0500000f


	//   ....[153]....
        /*0810*/ 	.word	0x0500000f


	//   ....[154]....
        /*0814*/ 	.word	0x0500000f


	//   ....[155]....
        /*0818*/ 	.word	0x0500000f


	//   ....[156]....
        /*081c*/ 	.word	0x0500000f


	//   ....[157]....
        /*0820*/ 	.word	0x0500000f


	//   ....[158]....
        /*0824*/ 	.word	0x0500000f


	//   ....[159]....
        /*0828*/ 	.word	0x0500000f


	//   ....[160]....
        /*082c*/ 	.word	0x0500000f


	//----- nvinfo : EIATTR_COOP_GROUP_INSTR_OFFSETS
	.align		4
.L_993:
        /*0830*/ 	.byte	0x04, 0x28
        /*0832*/ 	.short	(.L_995 - .L_994)


	//   ....[0]....
.L_994:
        /*0834*/ 	.word	0x00000070


	//   ....[1]....
        /*0838*/ 	.word	0x00000140


	//   ....[2]....
        /*083c*/ 	.word	0x00000190


	//   ....[3]....
        /*0840*/ 	.word	0x000003c0


	//   ....[4]....
        /*0844*/ 	.word	0x00000520


	//   ....[5]....
        /*0848*/ 	.word	0x00000640


	//   ....[6]....
        /*084c*/ 	.word	0x000007a0


	//   ....[7]....
        /*0850*/ 	.word	0x00003760


	//   ....[8]....
        /*0854*/ 	.word	0x00003770


	//   ....[9]....
        /*0858*/ 	.word	0x00003e20


	//   ....[10]....
        /*085c*/ 	.word	0x00003e30


	//   ....[11]....
        /*0860*/ 	.word	0x000044e0


	//   ....[12]....
        /*0864*/ 	.word	0x000044f0


	//   ....[13]....
        /*0868*/ 	.word	0x00004b90


	//   ....[14]....
        /*086c*/ 	.word	0x00004ba0


	//   ....[15]....
        /*0870*/ 	.word	0x00005bc0


	//   ....[16]....
        /*0874*/ 	.word	0x00005bd0


	//   ....[17]....
        /*0878*/ 	.word	0x00006360


	//   ....[18]....
        /*087c*/ 	.word	0x00006370


	//   ....[19]....
        /*0880*/ 	.word	0x00006b10


	//   ....[20]....
        /*0884*/ 	.word	0x00006b20


	//   ....[21]....
        /*0888*/ 	.word	0x000072c0


	//   ....[22]....
        /*088c*/ 	.word	0x000072d0


	//   ....[23]....
        /*0890*/ 	.word	0x00007c60


	//   ....[24]....
        /*0894*/ 	.word	0x00007c70


	//   ....[25]....
        /*0898*/ 	.word	0x00007d80


	//   ....[26]....
        /*089c*/ 	.word	0x00007d90


	//   ....[27]....
        /*08a0*/ 	.word	0x00007eb0


	//   ....[28]....
        /*08a4*/ 	.word	0x00007ec0


	//   ....[29]....
        /*08a8*/ 	.word	0x00007fe0


	//   ....[30]....
        /*08ac*/ 	.word	0x00007ff0


	//   ....[31]....
        /*08b0*/ 	.word	0x00008370


	//   ....[32]....
        /*08b4*/ 	.word	0x00008390


	//   ....[33]....
        /*08b8*/ 	.word	0x00008470


	//   ....[34]....
        /*08bc*/ 	.word	0x00008490


	//   ....[35]....
        /*08c0*/ 	.word	0x00008570


	//   ....[36]....
        /*08c4*/ 	.word	0x00008590


	//   ....[37]....
        /*08c8*/ 	.word	0x00008670


	//   ....[38]....
        /*08cc*/ 	.word	0x00008690


	//   ....[39]....
        /*08d0*/ 	.word	0x00009210


	//   ....[40]....
        /*08d4*/ 	.word	0x00009930


	//   ....[41]....
        /*08d8*/ 	.word	0x00009940


	//   ....[42]....
        /*08dc*/ 	.word	0x00009950


	//   ....[43]....
        /*08e0*/ 	.word	0x00009960


	//   ....[44]....
        /*08e4*/ 	.word	0x00009ca0


	//   ....[45]....
        /*08e8*/ 	.word	0x00009cb0


	//   ....[46]....
        /*08ec*/ 	.word	0x00009cc0


	//   ....[47]....
        /*08f0*/ 	.word	0x00009cd0


	//   ....[48]....
        /*08f4*/ 	.word	0x00009fd0


	//   ....[49]....
        /*08f8*/ 	.word	0x00009fe0


	//   ....[50]....
        /*08fc*/ 	.word	0x00009ff0


	//   ....[51]....
        /*0900*/ 	.word	0x0000a000


	//   ....[52]....
        /*0904*/ 	.word	0x0000a300


	//   ....[53]....
        /*0908*/ 	.word	0x0000a310


	//   ....[54]....
        /*090c*/ 	.word	0x0000a320


	//   ....[55]....
        /*0910*/ 	.word	0x0000a330


	//   ....[56]....
        /*0914*/ 	.word	0x0000c030


	//   ....[57]....
        /*0918*/ 	.word	0x0000c050


	//   ....[58]....
        /*091c*/ 	.word	0x0000c060


	//   ....[59]....
        /*0920*/ 	.word	0x0000c070


	//   ....[60]....
        /*0924*/ 	.word	0x0000c180


	//   ....[61]....
        /*0928*/ 	.word	0x0000c1d0


	//   ....[62]....
        /*092c*/ 	.word	0x0000c200


	//   ....[63]....
        /*0930*/ 	.word	0x0000c250


	//   ....[64]....
        /*0934*/ 	.word	0x0000c560


	//   ....[65]....
        /*0938*/ 	.word	0x0000c580


	//   ....[66]....
        /*093c*/ 	.word	0x0000c5a0


	//   ....[67]....
        /*0940*/ 	.word	0x0000c5b0


	//   ....[68]....
        /*0944*/ 	.word	0x0000c680


	//   ....[69]....
        /*0948*/ 	.word	0x0000c6a0


	//   ....[70]....
        /*094c*/ 	.word	0x0000c6b0


	//   ....[71]....
        /*0950*/ 	.word	0x0000c750


	//   ....[72]....
        /*0954*/ 	.word	0x0000efe0


	//   ....[73]....
        /*0958*/ 	.word	0x0000f610


	//   ....[74]....
        /*095c*/ 	.word	0x00010650


	//   ....[75]....
        /*0960*/ 	.word	0x00010730


	//   ....[76]....
        /*0964*/ 	.word	0x00011070


	//   ....[77]....
        /*0968*/ 	.word	0x000110c0


	//   ....[78]....
        /*096c*/ 	.word	0x00012e20


	//   ....[79]....
        /*0970*/ 	.word	0x000135e0


	//   ....[80]....
        /*0974*/ 	.word	0x00014260


	//   ....[81]....
        /*0978*/ 	.word	0x000143c0


	//   ....[82]....
        /*097c*/ 	.word	0x00014af0


	//   ....[83]....
        /*0980*/ 	.word	0x00014b50


	//   ....[84]....
        /*0984*/ 	.word	0x000175a0


	//   ....[85]....
        /*0988*/ 	.word	0x000175d0


	//   ....[86]....
        /*098c*/ 	.word	0x000175f0


	//   ....[87]....
        /*0990*/ 	.word	0x00017610


	//   ....[88]....
        /*0994*/ 	.word	0x000198e0


	//   ....[89]....
        /*0998*/ 	.word	0x00019fe0


	//   ....[90]....
        /*099c*/ 	.word	0x0001ac60


	//   ....[91]....
        /*09a0*/ 	.word	0x0001adc0


	//   ....[92]....
        /*09a4*/ 	.word	0x0001b4a0


	//   ....[93]....
        /*09a8*/ 	.word	0x0001b530


	//   ....[94]....
        /*09ac*/ 	.word	0x0001c740


	//   ....[95]....
        /*09b0*/ 	.word	0x0001ca70


	//   ....[96]....
        /*09b4*/ 	.word	0x0001ca80


	//   ....[97]....
        /*09b8*/ 	.word	0x0001cac0


	//   ....[98]....
        /*09bc*/ 	.word	0x0001dbf0


	//   ....[99]....
        /*09c0*/ 	.word	0x0001dc10


	//   ....[100]....
        /*09c4*/ 	.word	0x0001dc20


	//   ....[101]....
        /*09c8*/ 	.word	0x0001dc30


	//   ....[102]....
        /*09cc*/ 	.word	0x0001e300


	//   ....[103]....
        /*09d0*/ 	.word	0x0001e310


	//   ....[104]....
        /*09d4*/ 	.word	0x0001e410


	//   ....[105]....
        /*09d8*/ 	.word	0x0001e420


	//   ....[106]....
        /*09dc*/ 	.word	0x0001e530


	//   ....[107]....
        /*09e0*/ 	.word	0x0001e540


	//   ....[108]....
        /*09e4*/ 	.word	0x0001e650


	//   ....[109]....
        /*09e8*/ 	.word	0x0001e660


	//   ....[110]....
        /*09ec*/ 	.word	0x0001eb20


	//   ....[111]....
        /*09f0*/ 	.word	0x0001eb30


	//   ....[112]....
        /*09f4*/ 	.word	0x0001f040


	//   ....[113]....
        /*09f8*/ 	.word	0x0001f050


	//   ....[114]....
        /*09fc*/ 	.word	0x0001fd00


	//   ....[115]....
        /*0a00*/ 	.word	0x0001fd10


	//   ....[116]....
        /*0a04*/ 	.word	0x0001fe20


	//   ....[117]....
        /*0a08*/ 	.word	0x0001fe30


	//   ....[118]....
        /*0a0c*/ 	.word	0x0001ff40


	//   ....[119]....
        /*0a10*/ 	.word	0x0001ff50


	//   ....[120]....
        /*0a14*/ 	.word	0x00020060


	//   ....[121]....
        /*0a18*/ 	.word	0x00020070


	//   ....[122]....
        /*0a1c*/ 	.word	0x000201e0


	//   ....[123]....
        /*0a20*/ 	.word	0x000203d0


	//   ....[124]....
        /*0a24*/ 	.word	0x00020400


	//   ....[125]....
        /*0a28*/ 	.word	0x00020430


	//   ....[126]....
        /*0a2c*/ 	.word	0x00020460


	//   ....[127]....
        /*0a30*/ 	.word	0x00020490


	//   ....[128]....
        /*0a34*/ 	.word	0x000204c0


	//   ....[129]....
        /*0a38*/ 	.word	0x00020650


	//   ....[130]....
        /*0a3c*/ 	.word	0x00020680


	//   ....[131]....
        /*0a40*/ 	.word	0x000206b0


	//   ....[132]....
        /*0a44*/ 	.word	0x000206e0


	//   ....[133]....
        /*0a48*/ 	.word	0x00020710


	//   ....[134]....
        /*0a4c*/ 	.word	0x00020740


	//   ....[135]....
        /*0a50*/ 	.word	0x000207d0


	//   ....[136]....
        /*0a54*/ 	.word	0x00020800


	//   ....[137]....
        /*0a58*/ 	.word	0x00020810


	//   ....[138]....
        /*0a5c*/ 	.word	0x00020850


	//   ....[139]....
        /*0a60*/ 	.word	0x00021fc0


	//   ....[140]....
        /*0a64*/ 	.word	0x00024190


	//   ....[141]....
        /*0a68*/ 	.word	0x000241b0


	//   ....[142]....
        /*0a6c*/ 	.word	0x00024250


	//   ....[143]....
        /*0a70*/ 	.word	0x00024270


	//   ....[144]....
        /*0a74*/ 	.word	0x00024300


	//   ....[145]....
        /*0a78*/ 	.word	0x00024320


	//   ....[146]....
        /*0a7c*/ 	.word	0x000243b0


	//   ....[147]....
        /*0a80*/ 	.word	0x000243d0


	//   ....[148]....
        /*0a84*/ 	.word	0x00024460


	//   ....[149]....
        /*0a88*/ 	.word	0x00024480


	//   ....[150]....
        /*0a8c*/ 	.word	0x00024510


	//   ....[151]....
        /*0a90*/ 	.word	0x00024530


	//   ....[152]....
        /*0a94*/ 	.word	0x000245c0


	//   ....[153]....
        /*0a98*/ 	.word	0x000245e0


	//   ....[154]....
        /*0a9c*/ 	.word	0x000245f0


	//   ....[155]....
        /*0aa0*/ 	.word	0x00024670


	//   ....[156]....
        /*0aa4*/ 	.word	0x00024dd0


	//   ....[157]....
        /*0aa8*/ 	.word	0x00024e00


	//   ....[158]....
        /*0aac*/ 	.word	0x00024e60


	//   ....[159]....
        /*0ab0*/ 	.word	0x00024eb0


	//   ....[160]....
        /*0ab4*/ 	.word	0x00024ef0


	//   ....[161]....
        /*0ab8*/ 	.word	0x00024f50


	//   ....[162]....
        /*0abc*/ 	.word	0x00024fa0


	//   ....[163]....
        /*0ac0*/ 	.word	0x00024ff0


	//   ....[164]....
        /*0ac4*/ 	.word	0x00025040


	//   ....[165]....
        /*0ac8*/ 	.word	0x00025090


	//   ....[166]....
        /*0acc*/ 	.word	0x000250d0


	//   ....[167]....
        /*0ad0*/ 	.word	0x00025130


	//   ....[168]....
        /*0ad4*/ 	.word	0x00025180


	//   ....[169]....
        /*0ad8*/ 	.word	0x000251c0


	//   ....[170]....
        /*0adc*/ 	.word	0x000251e0


	//   ....[171]....
        /*0ae0*/ 	.word	0x00025220


	//   ....[172]....
        /*0ae4*/ 	.word	0x00025960


	//   ....[173]....
        /*0ae8*/ 	.word	0x00025990


	//   ....[174]....
        /*0aec*/ 	.word	0x000259f0


	//   ....[175]....
        /*0af0*/ 	.word	0x00025a00


	//   ....[176]....
        /*0af4*/ 	.word	0x00025a50


	//   ....[177]....
        /*0af8*/ 	.word	0x00025a60


	//   ....[178]....
        /*0afc*/ 	.word	0x00025ab0


	//   ....[179]....
        /*0b00*/ 	.word	0x00025ac0


	//   ....[180]....
        /*0b04*/ 	.word	0x00025b10


	//   ....[181]....
        /*0b08*/ 	.word	0x00025b20


	//   ....[182]....
        /*0b0c*/ 	.word	0x00025b70


	//   ....[183]....
        /*0b10*/ 	.word	0x00025b80


	//   ....[184]....
        /*0b14*/ 	.word	0x00025bd0


	//   ....[185]....
        /*0b18*/ 	.word	0x00025be0


	//   ....[186]....
        /*0b1c*/ 	.word	0x00025bf0


	//   ....[187]....
        /*0b20*/ 	.word	0x00025c40


	//   ....[188]....
        /*0b24*/ 	.word	0x00025ea0


	//   ....[189]....
        /*0b28*/ 	.word	0x00025ec0


	//   ....[190]....
        /*0b2c*/ 	.word	0x00025ed0


	//   ....[191]....
        /*0b30*/ 	.word	0x00025f40


	//   ....[192]....
        /*0b34*/ 	.word	0x00025f50


	//   ....[193]....
        /*0b38*/ 	.word	0x00025fc0


	//   ....[194]....
        /*0b3c*/ 	.word	0x00025fd0


	//   ....[195]....
        /*0b40*/ 	.word	0x00026040


	//   ....[196]....
        /*0b44*/ 	.word	0x00026050


	//   ....[197]....
        /*0b48*/ 	.word	0x000260c0


	//   ....[198]....
        /*0b4c*/ 	.word	0x000260d0


	//   ....[199]....
        /*0b50*/ 	.word	0x00026140


	//   ....[200]....
        /*0b54*/ 	.word	0x00026150


	//   ....[201]....
        /*0b58*/ 	.word	0x000261c0


	//   ....[202]....
        /*0b5c*/ 	.word	0x000261d0


	//   ....[203]....
        /*0b60*/ 	.word	0x000261e0


	//   ....[204]....
        /*0b64*/ 	.word	0x00026770


	//   ....[205]....
        /*0b68*/ 	.word	0x000267b0


	//   ....[206]....
        /*0b6c*/ 	.word	0x000267f0


	//   ....[207]....
        /*0b70*/ 	.word	0x00026810


	//   ....[208]....
        /*0b74*/ 	.word	0x00026820


	//   ....[209]....
        /*0b78*/ 	.word	0x00026840


	//   ....[210]....
        /*0b7c*/ 	.word	0x000268b0


	//   ....[211]....
        /*0b80*/ 	.word	0x000268d0


	//   ....[212]....
        /*0b84*/ 	.word	0x00026930


	//   ....[213]....
        /*0b88*/ 	.word	0x00026950


	//   ....[214]....
        /*0b8c*/ 	.word	0x000269b0


	//   ....[215]....
        /*0b90*/ 	.word	0x000269d0


	//   ....[216]....
        /*0b94*/ 	.word	0x00026a30


	//   ....[217]....
        /*0b98*/ 	.word	0x00026a50


	//   ....[218]....
        /*0b9c*/ 	.word	0x00026aa0


	//   ....[219]....
        /*0ba0*/ 	.word	0x00026ac0


	//   ....[220]....
        /*0ba4*/ 	.word	0x00026ef0


	//   ....[221]....
        /*0ba8*/ 	.word	0x00026f20


	//   ....[222]....
        /*0bac*/ 	.word	0x00026f90


	//   ....[223]....
        /*0bb0*/ 	.word	0x00026fc0


	//   ....[224]....
        /*0bb4*/ 	.word	0x00026ff0


	//   ....[225]....
        /*0bb8*/ 	.word	0x00027020


	//   ....[226]....
        /*0bbc*/ 	.word	0x00027050


	//   ....[227]....
        /*0bc0*/ 	.word	0x00027080


	//   ....[228]....
        /*0bc4*/ 	.word	0x00027220


	//   ....[229]....
        /*0bc8*/ 	.word	0x00027250


	//   ....[230]....
        /*0bcc*/ 	.word	0x00027280


	//   ....[231]....
        /*0bd0*/ 	.word	0x000272b0


	//   ....[232]....
        /*0bd4*/ 	.word	0x000272e0


	//   ....[233]....
        /*0bd8*/ 	.word	0x00027310


	//   ....[234]....
        /*0bdc*/ 	.word	0x000273d0


	//   ....[235]....
        /*0be0*/ 	.word	0x000273f0


	//   ....[236]....
        /*0be4*/ 	.word	0x00027410


	//   ....[237]....
        /*0be8*/ 	.word	0x00027470


	//   ....[238]....
        /*0bec*/ 	.word	0x00027e90


	//   ....[239]....
        /*0bf0*/ 	.word	0x000281b0


	//   ....[240]....
        /*0bf4*/ 	.word	0x00028240


	//   ....[241]....
        /*0bf8*/ 	.word	0x000282e0


	//   ....[242]....
        /*0bfc*/ 	.word	0x00028370


	//   ....[243]....
        /*0c00*/ 	.word	0x00028410


	//   ....[244]....
        /*0c04*/ 	.word	0x000284a0


	//   ....[245]....
        /*0c08*/ 	.word	0x00028540


	//   ....[246]....
        /*0c0c*/ 	.word	0x000285d0


	//   ....[247]....
        /*0c10*/ 	.word	0x000286c0


	//   ....[248]....
        /*0c14*/ 	.word	0x00028750


	//   ....[249]....
        /*0c18*/ 	.word	0x000287f0


	//   ....[250]....
        /*0c1c*/ 	.word	0x00028880


	//   ....[251]....
        /*0c20*/ 	.word	0x00028920


	//   ....[252]....
        /*0c24*/ 	.word	0x000289b0


	//   ....[253]....
        /*0c28*/ 	.word	0x00028a50


	//   ....[254]....
        /*0c2c*/ 	.word	0x00028ae0


	//   ....[255]....
        /*0c30*/ 	.word	0x00028bd0


	//   ....[0]....
        /*0c34*/ 	.word	0x00028c60


	//   ....[1]....
        /*0c38*/ 	.word	0x00028cf0


	//   ....[2]....
        /*0c3c*/ 	.word	0x00028d80


	//   ....[3]....
        /*0c40*/ 	.word	0x00028e10


	//   ....[4]....
        /*0c44*/ 	.word	0x00028ea0


	//   ....[5]....
        /*0c48*/ 	.word	0x00028f30


	//   ....[6]....
        /*0c4c*/ 	.word	0x00028fc0


	//   ....[7]....
        /*0c50*/ 	.word	0x000290a0


	//   ....[8]....
        /*0c54*/ 	.word	0x00029150


	//   ....[9]....
        /*0c58*/ 	.word	0x000291e0


	//   ....[10]....
        /*0c5c*/ 	.word	0x00029230


	//   ....[11]....
        /*0c60*/ 	.word	0x00029280


	//   ....[12]....
        /*0c64*/ 	.word	0x00029310


	//   ....[13]....
        /*0c68*/ 	.word	0x000293a0


	//   ....[14]....
        /*0c6c*/ 	.word	0x000293f0


	//   ....[15]....
        /*0c70*/ 	.word	0x00029440


	//   ....[16]....
        /*0c74*/ 	.word	0x000294d0


	//   ....[17]....
        /*0c78*/ 	.word	0x00029560


	//   ....[18]....
        /*0c7c*/ 	.word	0x000295b0


	//   ....[19]....
        /*0c80*/ 	.word	0x00029600


	//   ....[20]....
        /*0c84*/ 	.word	0x00029690


	//   ....[21]....
        /*0c88*/ 	.word	0x00029720


	//   ....[22]....
        /*0c8c*/ 	.word	0x00029770


	//   ....[23]....
        /*0c90*/ 	.word	0x000297c0


	//   ....[24]....
        /*0c94*/ 	.word	0x000298b0


	//   ....[25]....
        /*0c98*/ 	.word	0x00029960


	//   ....[26]....
        /*0c9c*/ 	.word	0x000299e0


	//   ....[27]....
        /*0ca0*/ 	.word	0x00029a70


	//   ....[28]....
        /*0ca4*/ 	.word	0x00029bf0


	//   ....[29]....
        /*0ca8*/ 	.word	0x00029d10


	//   ....[30]....
        /*0cac*/ 	.word	0x00029d70


	//   ....[31]....
        /*0cb0*/ 	.word	0x00029dc0


	//   ....[32]....
        /*0cb4*/ 	.word	0x00029e50


	//   ....[33]....
        /*0cb8*/ 	.word	0x00029ef0


	//   ....[34]....
        /*0cbc*/ 	.word	0x00029f70


	//   ....[35]....
        /*0cc0*/ 	.word	0x00029fe0


	//   ....[36]....
        /*0cc4*/ 	.word	0x0002a170


	//   ....[37]....
        /*0cc8*/ 	.word	0x0002a260


	//   ....[38]....
        /*0ccc*/ 	.word	0x0002a2b0


	//   ....[39]....
        /*0cd0*/ 	.word	0x0002a300


	//   ....[40]....
        /*0cd4*/ 	.word	0x0002a680


	//   ....[41]....
        /*0cd8*/ 	.word	0x0002a6d0


	//   ....[42]....
        /*0cdc*/ 	.word	0x0002a760


	//   ....[43]....
        /*0ce0*/ 	.word	0x0002a7f0


	//   ....[44]....
        /*0ce4*/ 	.word	0x0002a880


	//   ....[45]....
        /*0ce8*/ 	.word	0x0002a910


	//   ....[46]....
        /*0cec*/ 	.word	0x0002a9a0


	//   ....[47]....
        /*0cf0*/ 	.word	0x0002aa30


	//   ....[48]....
        /*0cf4*/ 	.word	0x0002aab0


	//   ....[49]....
        /*0cf8*/ 	.word	0x0002ab00


	//   ....[50]....
        /*0cfc*/ 	.word	0x0002ab90


	//   ....[51]....
        /*0d00*/ 	.word	0x0002ac20


	//   ....[52]....
        /*0d04*/ 	.word	0x0002aca0


	//   ....[53]....
        /*0d08*/ 	.word	0x0002acf0


	//   ....[54]....
        /*0d0c*/ 	.word	0x0002ad80


	//   ....[55]....
        /*0d10*/ 	.word	0x0002ae10


	//   ....[56]....
        /*0d14*/ 	.word	0x0002aea0


	//   ....[57]....
        /*0d18*/ 	.word	0x0002af30


	//   ....[58]....
        /*0d1c*/ 	.word	0x0002afc0


	//   ....[59]....
        /*0d20*/ 	.word	0x0002b050


	//   ....[60]....
        /*0d24*/ 	.word	0x0002b110


	//   ....[61]....
        /*0d28*/ 	.word	0x0002b3f0


	//   ....[62]....
        /*0d2c*/ 	.word	0x0002b4e0


	//   ....[63]....
        /*0d30*/ 	.word	0x0002b580


	//   ....[64]....
        /*0d34*/ 	.word	0x0002b5e0


	//   ....[65]....
        /*0d38*/ 	.word	0x0002b6e0


	//   ....[66]....
        /*0d3c*/ 	.word	0x0002b750


	//   ....[67]....
        /*0d40*/ 	.word	0x0002b850


	//   ....[68]....
        /*0d44*/ 	.word	0x0002b8c0


	//   ....[69]....
        /*0d48*/ 	.word	0x0002b9c0


	//   ....[70]....
        /*0d4c*/ 	.word	0x0002ba30


	//   ....[71]....
        /*0d50*/ 	.word	0x0002bb30


	//   ....[72]....
        /*0d54*/ 	.word	0x0002bba0


	//   ....[73]....
        /*0d58*/ 	.word	0x0002bca0


	//   ....[74]....
        /*0d5c*/ 	.word	0x0002bd10


	//   ....[75]....
        /*0d60*/ 	.word	0x0002be10


	//   ....[76]....
        /*0d64*/ 	.word	0x0002be80


	//   ....[77]....
        /*0d68*/ 	.word	0x0002bf60


	//   ....[78]....
        /*0d6c*/ 	.word	0x0002c050


	//   ....[79]....
        /*0d70*/ 	.word	0x0002c0c0


	//   ....[80]....
        /*0d74*/ 	.word	0x0002c140


	//   ....[81]....
        /*0d78*/ 	.word	0x0002c200


	//   ....[82]....
        /*0d7c*/ 	.word	0x0002c280


	//   ....[83]....
        /*0d80*/ 	.word	0x0002c350


	//   ....[84]....
        /*0d84*/ 	.word	0x0002c3d0


	//   ....[85]....
        /*0d88*/ 	.word	0x0002c4a0


	//   ....[86]....
        /*0d8c*/ 	.word	0x0002c520


	//   ....[87]....
        /*0d90*/ 	.word	0x0002c5f0


	//   ....[88]....
        /*0d94*/ 	.word	0x0002c670


	//   ....[89]....
        /*0d98*/ 	.word	0x0002c740


	//   ....[90]....
        /*0d9c*/ 	.word	0x0002c7c0


	//   ....[91]....
        /*0da0*/ 	.word	0x0002c880


	//   ....[92]....
        /*0da4*/ 	.word	0x0002c900


	//   ....[93]....
        /*0da8*/ 	.word	0x0002c9b0


	//   ....[94]....
        /*0dac*/ 	.word	0x0002cae0


	//   ....[95]....
        /*0db0*/ 	.word	0x0002cb90


	//   ....[96]....
        /*0db4*/ 	.word	0x0002cbf0


	//   ....[97]....
        /*0db8*/ 	.word	0x0002ccb0


	//   ....[98]....
        /*0dbc*/ 	.word	0x0002cd10


	//   ....[99]....
        /*0dc0*/ 	.word	0x0002cdd0


	//   ....[100]....
        /*0dc4*/ 	.word	0x0002ce30


	//   ....[101]....
        /*0dc8*/ 	.word	0x0002cef0


	//   ....[102]....
        /*0dcc*/ 	.word	0x0002cf50


	//   ....[103]....
        /*0dd0*/ 	.word	0x0002d010


	//   ....[104]....
        /*0dd4*/ 	.word	0x0002d070


	//   ....[105]....
        /*0dd8*/ 	.word	0x0002d130


	//   ....[106]....
        /*0ddc*/ 	.word	0x0002d190


	//   ....[107]....
        /*0de0*/ 	.word	0x0002d250


	//   ....[108]....
        /*0de4*/ 	.word	0x0002d2b0


	//   ....[109]....
        /*0de8*/ 	.word	0x0002d370


	//   ....[110]....
        /*0dec*/ 	.word	0x0002d460


	//   ....[111]....
        /*0df0*/ 	.word	0x0002d500


	//   ....[112]....
        /*0df4*/ 	.word	0x0002d560


	//   ....[113]....
        /*0df8*/ 	.word	0x0002d640


	//   ....[114]....
        /*0dfc*/ 	.word	0x0002d6a0


	//   ....[115]....
        /*0e00*/ 	.word	0x0002d780


	//   ....[116]....
        /*0e04*/ 	.word	0x0002d7e0


	//   ....[117]....
        /*0e08*/ 	.word	0x0002d8c0


	//   ....[118]....
        /*0e0c*/ 	.word	0x0002d920


	//   ....[119]....
        /*0e10*/ 	.word	0x0002da00


	//   ....[120]....
        /*0e14*/ 	.word	0x0002da60


	//   ....[121]....
        /*0e18*/ 	.word	0x0002db40


	//   ....[122]....
        /*0e1c*/ 	.word	0x0002dba0


	//   ....[123]....
        /*0e20*/ 	.word	0x0002dc80


	//   ....[124]....
        /*0e24*/ 	.word	0x0002dce0


	//   ....[125]....
        /*0e28*/ 	.word	0x0002ddb0


	//   ....[126]....
        /*0e2c*/ 	.word	0x0002ded0


	//   ....[127]....
        /*0e30*/ 	.word	0x0002df80


	//   ....[128]....
        /*0e34*/ 	.word	0x0002e030


	//   ....[129]....
        /*0e38*/ 	.word	0x0002e100


	//   ....[130]....
        /*0e3c*/ 	.word	0x0002e160


	//   ....[131]....
        /*0e40*/ 	.word	0x0002e240


	//   ....[132]....
        /*0e44*/ 	.word	0x0002e2a0


	//   ....[133]....
        /*0e48*/ 	.word	0x0002e370


	//   ....[134]....
        /*0e4c*/ 	.word	0x0002e3d0


	//   ....[135]....
        /*0e50*/ 	.word	0x0002e4a0


	//   ....[136]....
        /*0e54*/ 	.word	0x0002e500


	//   ....[137]....
        /*0e58*/ 	.word	0x0002e5e0


	//   ....[138]....
        /*0e5c*/ 	.word	0x0002e640


	//   ....[139]....
        /*0e60*/ 	.word	0x0002e710


	//   ....[140]....
        /*0e64*/ 	.word	0x0002e770


	//   ....[141]....
        /*0e68*/ 	.word	0x0002e830


	//   ....[142]....
        /*0e6c*/ 	.word	0x0002e8c0


	//   ....[143]....
        /*0e70*/ 	.word	0x0002e960


	//   ....[144]....
        /*0e74*/ 	.word	0x0002eae0


	//   ....[145]....
        /*0e78*/ 	.word	0x0002eb50


	//   ....[146]....
        /*0e7c*/ 	.word	0x0002ebc0


	//   ....[147]....
        /*0e80*/ 	.word	0x0002ec30


	//   ....[148]....
        /*0e84*/ 	.word	0x0002eca0


	//   ....[149]....
        /*0e88*/ 	.word	0x0002ed20


	//   ....[150]....
        /*0e8c*/ 	.word	0x0002eda0


	//   ....[151]....
        /*0e90*/ 	.word	0x0002ee30


	//   ....[152]....
        /*0e94*/ 	.word	0x0002eea0


	//   ....[153]....
        /*0e98*/ 	.word	0x0002ef10


	//   ....[154]....
        /*0e9c*/ 	.word	0x0002ef80


	//   ....[155]....
        /*0ea0*/ 	.word	0x0002f000


	//   ....[156]....
        /*0ea4*/ 	.word	0x0002f070


	//   ....[157]....
        /*0ea8*/ 	.word	0x0002f100


	//   ....[158]....
        /*0eac*/ 	.word	0x0002f160


	//   ....[159]....
        /*0eb0*/ 	.word	0x0002f1f0


	//   ....[160]....
        /*0eb4*/ 	.word	0x0002f320


	//----- nvinfo : EIATTR_REG_RECONFIG
	.align		4
.L_995:
        /*0eb8*/ 	.byte	0x01, 0x54
	.zero		2


	//----- nvinfo : EIATTR_SYSCALL_OFFSETS
	.align		4
        /*0ebc*/ 	.byte	0x04, 0x46
        /*0ebe*/ 	.short	(.L_997 - .L_996)


	//   ....[0]....
.L_996:
        /*0ec0*/ 	.word	0x00002050


	//   ....[1]....
        /*0ec4*/ 	.word	0x000021a0


	//   ....[2]....
        /*0ec8*/ 	.word	0x000093b0


	//   ....[3]....
        /*0ecc*/ 	.word	0x000096d0


	//   ....[4]....
        /*0ed0*/ 	.word	0x00023890


	//   ....[5]....
        /*0ed4*/ 	.word	0x000239e0


	//   ....[6]....
        /*0ed8*/ 	.word	0x00023ad0


	//   ....[7]....
        /*0edc*/ 	.word	0x00024a50


	//----- nvinfo : EIATTR_MBARRIER_INSTR_OFFSETS
	.align		4
.L_997:
        /*0ee0*/ 	.byte	0x04, 0x39
        /*0ee2*/ 	.short	(.L_999 - .L_998)


	//   ....[0]....
.L_998:
        /*0ee4*/ 	.word	0x00000270
        /*0ee8*/ 	.word	0x000000ff
        /*0eec*/ 	.word	0x00028800
        /*0ef0*/ 	.short	0x0100
        /*0ef2*/ 	.byte	0x08
	.zero		1


	//   ....[1]....
        /*0ef4*/ 	.word	0x00000280
        /*0ef8*/ 	.word	0x000000ff
        /*0efc*/ 	.word	0x00028820
        /*0f00*/ 	.short	0x0100
        /*0f02*/ 	.byte	0x08
	.zero		1


	//   ....[2]....
        /*0f04*/ 	.word	0x00000370
        /*0f08*/ 	.word	0x000000ff
        /*0f0c*/ 	.word	0x00028830
        /*0f10*/ 	.short	0x0100
        /*0f12*/ 	.byte	0x08
	.zero		1


	//   ....[3]....
        /*0f14*/ 	.word	0x00000380
        /*0f18*/ 	.word	0x000000ff
        /*0f1c*/ 	.word	0x00028840
        /*0f20*/ 	.short	0x0100
        /*0f22*/ 	.byte	0x08
	.zero		1


	//   ....[4]....
        /*0f24*/ 	.word	0x00000390
        /*0f28*/ 	.word	0x000000ff
        /*0f2c*/ 	.word	0x00028838
        /*0f30*/ 	.short	0x0100
        /*0f32*/ 	.byte	0x08
	.zero		1


	//   ....[5]....
        /*0f34*/ 	.word	0x000003a0
        /*0f38*/ 	.word	0x000000ff
        /*0f3c*/ 	.word	0x00028848
        /*0f40*/ 	.short	0x0100
        /*0f42*/ 	.byte	0x08
	.zero		1


	//   ....[6]....
        /*0f44*/ 	.word	0x000004d0
        /*0f48*/ 	.word	0x000000ff
        /*0f4c*/ 	.word	0x00028850
        /*0f50*/ 	.short	0x0100
        /*0f52*/ 	.byte	0x08
	.zero		1


	//   ....[7]....
        /*0f54*/ 	.word	0x000004e0
        /*0f58*/ 	.word	0x000000ff
        /*0f5c*/ 	.word	0x00028860
        /*0f60*/ 	.short	0x0100
        /*0f62*/ 	.byte	0x08
	.zero		1


	//   ....[8]....
        /*0f64*/ 	.word	0x000004f0
        /*0f68*/ 	.word	0x000000ff
        /*0f6c*/ 	.word	0x00028858
        /*0f70*/ 	.short	0x0100
        /*0f72*/ 	.byte	0x08
	.zero		1


	//   ....[9]....
        /*0f74*/ 	.word	0x00000500
        /*0f78*/ 	.word	0x000000ff
        /*0f7c*/ 	.word	0x00028868
        /*0f80*/ 	.short	0x0100
        /*0f82*/ 	.byte	0x08
	.zero		1


	//   ....[10]....
        /*0f84*/ 	.word	0x000005f0
        /*0f88*/ 	.word	0x000000ff
        /*0f8c*/ 	.word	0x00028870
        /*0f90*/ 	.short	0x0100
        /*0f92*/ 	.byte	0x06
	.zero		1


	//   ....[11]....
        /*0f94*/ 	.word	0x00000600
        /*0f98*/ 	.word	0x000000ff
        /*0f9c*/ 	.word	0x00028880
        /*0fa0*/ 	.short	0x0100
        /*0fa2*/ 	.byte	0x06
	.zero		1


	//   ....[12]....
        /*0fa4*/ 	.word	0x00000610
        /*0fa8*/ 	.word	0x000000ff
        /*0fac*/ 	.word	0x00028878
        /*0fb0*/ 	.short	0x0100
        /*0fb2*/ 	.byte	0x06
	.zero		1


	//   ....[13]....
        /*0fb4*/ 	.word	0x00000620
        /*0fb8*/ 	.word	0x000000ff
        /*0fbc*/ 	.word	0x00028888
        /*0fc0*/ 	.short	0x0100
        /*0fc2*/ 	.byte	0x06
	.zero		1


	//   ....[14]....
        /*0fc4*/ 	.word	0x00000750
        /*0fc8*/ 	.word	0x000000ff
        /*0fcc*/ 	.word	0x00028890
        /*0fd0*/ 	.short	0x0100
        /*0fd2*/ 	.byte	0x08
	.zero		1


	//   ....[15]....
        /*0fd4*/ 	.word	0x00000760
        /*0fd8*/ 	.word	0x000000ff
        /*0fdc*/ 	.word	0x000288a0
        /*0fe0*/ 	.short	0x0100
        /*0fe2*/ 	.byte	0x08
	.zero		1


	//   ....[16]....
        /*0fe4*/ 	.word	0x00000770
        /*0fe8*/ 	.word	0x000000ff
        /*0fec*/ 	.word	0x00028898
        /*0ff0*/ 	.short	0x0100
        /*0ff2*/ 	.byte	0x08
	.zero		1


	//   ....[17]....
        /*0ff4*/ 	.word	0x00000780
        /*0ff8*/ 	.word	0x000000ff
        /*0ffc*/ 	.word	0x000288a8
        /*1000*/ 	.short	0x0100
        /*1002*/ 	.byte	0x08
	.zero		1


	//   ....[18]....
        /*1004*/ 	.word	0x000008b0
        /*1008*/ 	.word	0x000000ff
        /*100c*/ 	.word	0x000288b0
        /*1010*/ 	.short	0x0100
        /*1012*/ 	.byte	0x08
	.zero		1


	//   ....[19]....
        /*1014*/ 	.word	0x000008c0
        /*1018*/ 	.word	0x000000ff
        /*101c*/ 	.word	0x000288c0
        /*1020*/ 	.short	0x0100
        /*1022*/ 	.byte	0x08
	.zero		1


	//   ....[20]....
        /*1024*/ 	.word	0x000008d0
        /*1028*/ 	.word	0x000000ff
        /*102c*/ 	.word	0x000288b8
        /*1030*/ 	.short	0x0100
        /*1032*/ 	.byte	0x08
	.zero		1


	//   ....[21]....
        /*1034*/ 	.word	0x000008e0
        /*1038*/ 	.word	0x000000ff
        /*103c*/ 	.word	0x000288c8
        /*1040*/ 	.short	0x0100
        /*1042*/ 	.byte	0x08
	.zero		1


	//   ....[22]....
        /*1044*/ 	.word	0x00003710
        /*1048*/ 	.word	0x00000059
        /*104c*/ 	.word	0x00028890
        /*1050*/ 	.short	0x010a
        /*1052*/ 	.byte	0x3f
	.zero		1


	//   ....[23]....
        /*1054*/ 	.word	0x00005b60
        /*1058*/ 	.word	0x00000059
        /*105c*/ 	.word	0x00028890
        /*1060*/ 	.short	0x010a
        /*1062*/ 	.byte	0x3f
	.zero		1


	//   ....[24]....
        /*1064*/ 	.word	0x00007ac0
        /*1068*/ 	.word	0x00000059
        /*106c*/ 	.word	0x00028890
        /*1070*/ 	.short	0x010a
        /*1072*/ 	.byte	0x3f
	.zero		1


	//   ....[25]....
        /*1074*/ 	.word	0x000081c0
        /*1078*/ 	.word	0x0000000b
        /*107c*/ 	.word	0x00000000
        /*1080*/ 	.short	0x0101
        /*1082*/ 	.byte	0x3f
	.zero		1


	//   ....[26]....
        /*1084*/ 	.word	0x00008200
        /*1088*/ 	.word	0x00000059
        /*108c*/ 	.word	0x000288b0
        /*1090*/ 	.short	0x010a
        /*1092*/ 	.byte	0x3f
	.zero		1


	//   ....[27]....
        /*1094*/ 	.word	0x00008810
        /*1098*/ 	.word	0x00000059
        /*109c*/ 	.word	0x00000000
        /*10a0*/ 	.short	0x0101
        /*10a2*/ 	.byte	0x3f
	.zero		1


	//   ....[28]....
        /*10a4*/ 	.word	0x00009450
        /*10a8*/ 	.word	0x00000012
        /*10ac*/ 	.word	0x00028800
        /*10b0*/ 	.short	0x010a
        /*10b2*/ 	.byte	0x3f
	.zero		1


	//   ....[29]....
        /*10b4*/ 	.word	0x000094a0
        /*10b8*/ 	.word	0x00000012
        /*10bc*/ 	.word	0x00028800
        /*10c0*/ 	.short	0x010a
        /*10c2*/ 	.byte	0x3f
	.zero		1


	//   ....[30]....
        /*10c4*/ 	.word	0x0000a660
        /*10c8*/ 	.word	0x00000012
        /*10cc*/ 	.word	0x00028800
        /*10d0*/ 	.short	0x010a
        /*10d2*/ 	.byte	0x3f
	.zero		1


	//   ....[31]....
        /*10d4*/ 	.word	0x0000cab0
        /*10d8*/ 	.word	0x00000012
        /*10dc*/ 	.word	0x00028800
        /*10e0*/ 	.short	0x010a
        /*10e2*/ 	.byte	0x3f
	.zero		1


	//   ....[32]....
        /*10e4*/ 	.word	0x0000e4b0
        /*10e8*/ 	.word	0x0000005a
        /*10ec*/ 	.word	0x00028830
        /*10f0*/ 	.short	0x010a
        /*10f2*/ 	.byte	0x3f
	.zero		1


	//   ....[33]....
        /*10f4*/ 	.word	0x0000e550
        /*10f8*/ 	.word	0x0000005a
        /*10fc*/ 	.word	0x00028830
        /*1100*/ 	.short	0x010a
        /*1102*/ 	.byte	0x3f
	.zero		1


	//   ....[34]....
        /*1104*/ 	.word	0x0000f080
        /*1108*/ 	.word	0x0000005a
        /*110c*/ 	.word	0x00000000
        /*1110*/ 	.short	0x0101
        /*1112*/ 	.byte	0x3f
	.zero		1


	//   ....[35]....
        /*1114*/ 	.word	0x00012150
        /*1118*/ 	.word	0x00000019
        /*111c*/ 	.word	0x00028830
        /*1120*/ 	.short	0x010a
        /*1122*/ 	.byte	0x3f
	.zero		1


	//   ....[36]....
        /*1124*/ 	.word	0x000121a0
        /*1128*/ 	.word	0x00000019
        /*112c*/ 	.word	0x00028830
        /*1130*/ 	.short	0x010a
        /*1132*/ 	.byte	0x3f
	.zero		1


	//   ....[37]....
        /*1134*/ 	.word	0x000126b0
        /*1138*/ 	.word	0x000000cc
        /*113c*/ 	.word	0x00028850
        /*1140*/ 	.short	0x010a
        /*1142*/ 	.byte	0x3f
	.zero		1


	//   ....[38]....
        /*1144*/ 	.word	0x000126f0
        /*1148*/ 	.word	0x000000cc
        /*114c*/ 	.word	0x00028850
        /*1150*/ 	.short	0x010a
        /*1152*/ 	.byte	0x3f
	.zero		1


	//   ....[39]....
        /*1154*/ 	.word	0x00013010
        /*1158*/ 	.word	0x0000002c
        /*115c*/ 	.word	0x00000000
        /*1160*/ 	.short	0x0101
        /*1162*/ 	.byte	0x3f
	.zero		1


	//   ....[40]....
        /*1164*/ 	.word	0x000155e0
        /*1168*/ 	.word	0x00000037
        /*116c*/ 	.word	0x00000000
        /*1170*/ 	.short	0x0101
        /*1172*/ 	.byte	0x3f
	.zero		1


	//   ....[41]....
        /*1174*/ 	.word	0x00015f90
        /*1178*/ 	.word	0x00000019
        /*117c*/ 	.word	0x00028830
        /*1180*/ 	.short	0x010a
        /*1182*/ 	.byte	0x3f
	.zero		1


	//   ....[42]....
        /*1184*/ 	.word	0x00015fe0
        /*1188*/ 	.word	0x00000019
        /*118c*/ 	.word	0x00028830
        /*1190*/ 	.short	0x010a
        /*1192*/ 	.byte	0x3f
	.zero		1


	//   ....[43]....
        /*1194*/ 	.word	0x00016520
        /*1198*/ 	.word	0x000000cd
        /*119c*/ 	.word	0x00028850
        /*11a0*/ 	.short	0x010a
        /*11a2*/ 	.byte	0x3f
	.zero		1


	//   ....[44]....
        /*11a4*/ 	.word	0x00016560
        /*11a8*/ 	.word	0x000000cd
        /*11ac*/ 	.word	0x00028850
        /*11b0*/ 	.short	0x010a
        /*11b2*/ 	.byte	0x3f
	.zero		1


	//   ....[45]....
        /*11b4*/ 	.word	0x000178f0
        /*11b8*/ 	.word	0x0000001a
        /*11bc*/ 	.word	0x00000000
        /*11c0*/ 	.short	0x0101
        /*11c2*/ 	.byte	0x3f
	.zero		1


	//   ....[46]....
        /*11c4*/ 	.word	0x00018400
        /*11c8*/ 	.word	0x00000038
        /*11cc*/ 	.word	0x00000000
        /*11d0*/ 	.short	0x0101
        /*11d2*/ 	.byte	0x3f
	.zero		1


	//   ....[47]....
        /*11d4*/ 	.word	0x00018b20
        /*11d8*/ 	.word	0x00000019
        /*11dc*/ 	.word	0x00028830
        /*11e0*/ 	.short	0x010a
        /*11e2*/ 	.byte	0x3f
	.zero		1


	//   ....[48]....
        /*11e4*/ 	.word	0x00018b70
        /*11e8*/ 	.word	0x00000019
        /*11ec*/ 	.word	0x00028830
        /*11f0*/ 	.short	0x010a
        /*11f2*/ 	.byte	0x3f
	.zero		1


	//   ....[49]....
        /*11f4*/ 	.word	0x000190b0
        /*11f8*/ 	.word	0x000000cd
        /*11fc*/ 	.word	0x00028850
        /*1200*/ 	.short	0x010a
        /*1202*/ 	.byte	0x3f
	.zero		1


	//   ....[50]....
        /*1204*/ 	.word	0x000190f0
        /*1208*/ 	.word	0x000000cd
        /*120c*/ 	.word	0x00028850
        /*1210*/ 	.short	0x010a
        /*1212*/ 	.byte	0x3f
	.zero		1


	//   ....[51]....
        /*1214*/ 	.word	0x00019a00
        /*1218*/ 	.word	0x0000002a
        /*121c*/ 	.word	0x00000000
        /*1220*/ 	.short	0x0101
        /*1222*/ 	.byte	0x3f
	.zero		1


	//   ....[52]....
        /*1224*/ 	.word	0x0001bfe0
        /*1228*/ 	.word	0x00000038
        /*122c*/ 	.word	0x00000000
        /*1230*/ 	.short	0x0101
        /*1232*/ 	.byte	0x3f
	.zero		1


	//   ....[53]....
        /*1234*/ 	.word	0x0001c630
        /*1238*/ 	.word	0x0000000b
        /*123c*/ 	.word	0x00028850
        /*1240*/ 	.short	0x010a
        /*1242*/ 	.byte	0x3f
	.zero		1


	//   ....[54]....
        /*1244*/ 	.word	0x0001c6b0
        /*1248*/ 	.word	0x0000000b
        /*124c*/ 	.word	0x00028850
        /*1250*/ 	.short	0x010a
        /*1252*/ 	.byte	0x3f
	.zero		1


	//   ....[55]....
        /*1254*/ 	.word	0x0001ccd0
        /*1258*/ 	.word	0x00000004
        /*125c*/ 	.word	0x00000000
        /*1260*/ 	.short	0x0101
        /*1262*/ 	.byte	0x3f
	.zero		1


	//   ....[56]....
        /*1264*/ 	.word	0x0001e200
        /*1268*/ 	.word	0x00000000
        /*126c*/ 	.word	0x00000000
        /*1270*/ 	.short	0x0101
        /*1272*/ 	.byte	0x3f
	.zero		1


	//   ....[57]....
        /*1274*/ 	.word	0x0001ead0
        /*1278*/ 	.word	0x00000008
        /*127c*/ 	.word	0x00000000
        /*1280*/ 	.short	0x0101
        /*1282*/ 	.byte	0x3f
	.zero		1


	//   ....[58]....
        /*1284*/ 	.word	0x000220a0
        /*1288*/ 	.word	0x00000016
        /*128c*/ 	.word	0x00028820
        /*1290*/ 	.short	0x010a
        /*1292*/ 	.byte	0x3f
	.zero		1


	//   ....[59]....
        /*1294*/ 	.word	0x00022130
        /*1298*/ 	.word	0x00000003
        /*129c*/ 	.word	0x000288a0
        /*12a0*/ 	.short	0x010a
        /*12a2*/ 	.byte	0x3f
	.zero		1


	//   ....[60]....
        /*12a4*/ 	.word	0x00022490
        /*12a8*/ 	.word	0x00000003
        /*12ac*/ 	.word	0x000288c0
        /*12b0*/ 	.short	0x010a
        /*12b2*/ 	.byte	0x3f
	.zero		1


	//   ....[61]....
        /*12b4*/ 	.word	0x000228c0
        /*12b8*/ 	.word	0x0000000b
        /*12bc*/ 	.word	0x000288a0
        /*12c0*/ 	.short	0x010a
        /*12c2*/ 	.byte	0x3f
	.zero		1


	//   ....[62]....
        /*12c4*/ 	.word	0x00022c00
        /*12c8*/ 	.word	0x0000000b
        /*12cc*/ 	.word	0x000288c0
        /*12d0*/ 	.short	0x010a
        /*12d2*/ 	.byte	0x3f
	.zero		1


	//   ....[63]....
        /*12d4*/ 	.word	0x00023fc0
        /*12d8*/ 	.word	0x00000007
        /*12dc*/ 	.word	0x00028840
        /*12e0*/ 	.short	0x010a
        /*12e2*/ 	.byte	0x3f
	.zero		1


	//   ....[64]....
        /*12e4*/ 	.word	0x00024720
        /*12e8*/ 	.word	0x00000007
        /*12ec*/ 	.word	0x00028830
        /*12f0*/ 	.short	0x0107
        /*12f2*/ 	.byte	0x3f
	.zero		1


	//   ....[65]....
        /*12f4*/ 	.word	0x000247f0
        /*12f8*/ 	.word	0x00000007
        /*12fc*/ 	.word	0x00028830
        /*1300*/ 	.short	0x0101
        /*1302*/ 	.byte	0x3f
	.zero		1


	//   ....[66]....
        /*1304*/ 	.word	0x00025310
        /*1308*/ 	.word	0x00000016
        /*130c*/ 	.word	0x00028800
        /*1310*/ 	.short	0x0107
        /*1312*/ 	.byte	0x3f
	.zero		1


	//   ....[67]....
        /*1314*/ 	.word	0x00025420
        /*1318*/ 	.word	0x00000016
        /*131c*/ 	.word	0x00028800
        /*1320*/ 	.short	0x0101
        /*1322*/ 	.byte	0x3f
	.zero		1


	//   ....[68]....
        /*1324*/ 	.word	0x00025440
        /*1328*/ 	.word	0x00000016
        /*132c*/ 	.word	0x00028820
        /*1330*/ 	.short	0x010a
        /*1332*/ 	.byte	0x3f
	.zero		1


	//   ....[69]....
        /*1334*/ 	.word	0x000257d0
        /*1338*/ 	.word	0x00000006
        /*133c*/ 	.word	0x00028840
        /*1340*/ 	.short	0x010a
        /*1342*/ 	.byte	0x3f
	.zero		1


	//   ....[70]....
        /*1344*/ 	.word	0x00025cd0
        /*1348*/ 	.word	0x00000006
        /*134c*/ 	.word	0x00028830
        /*1350*/ 	.short	0x0107
        /*1352*/ 	.byte	0x3f
	.zero		1


	//   ....[71]....
        /*1354*/ 	.word	0x00025d90
        /*1358*/ 	.word	0x00000006
        /*135c*/ 	.word	0x00028830
        /*1360*/ 	.short	0x0101
        /*1362*/ 	.byte	0x3f
	.zero		1


	//   ....[72]....
        /*1364*/ 	.word	0x00025df0
        /*1368*/ 	.word	0x00000006
        /*136c*/ 	.word	0x00028860
        /*1370*/ 	.short	0x010a
        /*1372*/ 	.byte	0x3f
	.zero		1


	//   ....[73]....
        /*1374*/ 	.word	0x00026320
        /*1378*/ 	.word	0x00000006
        /*137c*/ 	.word	0x00028850
        /*1380*/ 	.short	0x0107
        /*1382*/ 	.byte	0x3f
	.zero		1


	//   ....[74]....
        /*1384*/ 	.word	0x000264c0
        /*1388*/ 	.word	0x00000006
        /*138c*/ 	.word	0x00028850
        /*1390*/ 	.short	0x0101
        /*1392*/ 	.byte	0x3f
	.zero		1


	//   ....[75]....
        /*1394*/ 	.word	0x000266d0
        /*1398*/ 	.word	0x00000000
        /*139c*/ 	.word	0x00028860
        /*13a0*/ 	.short	0x010a
        /*13a2*/ 	.byte	0x3f
	.zero		1


	//   ....[76]....
        /*13a4*/ 	.word	0x00026c00
        /*13a8*/ 	.word	0x00000000
        /*13ac*/ 	.word	0x00028850
        /*13b0*/ 	.short	0x0107
        /*13b2*/ 	.byte	0x3f
	.zero		1


	//   ....[77]....
        /*13b4*/ 	.word	0x00026cc0
        /*13b8*/ 	.word	0x00000000
        /*13bc*/ 	.word	0x00028850
        /*13c0*/ 	.short	0x0101
        /*13c2*/ 	.byte	0x3f
	.zero		1


	//   ....[78]....
        /*13c4*/ 	.word	0x00027e10
        /*13c8*/ 	.word	0x00000007
        /*13cc*/ 	.word	0x00028820
        /*13d0*/ 	.short	0x010a
        /*13d2*/ 	.byte	0x3f
	.zero		1


	//   ....[79]....
        /*13d4*/ 	.word	0x00027f80
        /*13d8*/ 	.word	0x00000005
        /*13dc*/ 	.word	0x00028840
        /*13e0*/ 	.short	0x010a
        /*13e2*/ 	.byte	0x3f
	.zero		1


	//   ....[80]....
        /*13e4*/ 	.word	0x00028020
        /*13e8*/ 	.word	0x00000003
        /*13ec*/ 	.word	0x00028840
        /*13f0*/ 	.short	0x010a
        /*13f2*/ 	.byte	0x3f
	.zero		1


	//   ....[81]....
        /*13f4*/ 	.word	0x00028060
        /*13f8*/ 	.word	0x00000005
        /*13fc*/ 	.word	0x00028860
        /*1400*/ 	.short	0x010a
        /*1402*/ 	.byte	0x3f
	.zero		1


	//   ....[82]....
        /*1404*/ 	.word	0x000280a0
        /*1408*/ 	.word	0x00000003
        /*140c*/ 	.word	0x00028860
        /*1410*/ 	.short	0x010a
        /*1412*/ 	.byte	0x3f
	.zero		1


	//   ....[83]....
        /*1414*/ 	.word	0x00028100
        /*1418*/ 	.word	0x00000059
        /*141c*/ 	.word	0x00028890
        /*1420*/ 	.short	0x010a
        /*1422*/ 	.byte	0x3f
	.zero		1


	//   ....[84]....
        /*1424*/ 	.word	0x00028610
        /*1428*/ 	.word	0x00000059
        /*142c*/ 	.word	0x00028890
        /*1430*/ 	.short	0x010a
        /*1432*/ 	.byte	0x3f
	.zero		1


	//   ....[85]....
        /*1434*/ 	.word	0x00028b20
        /*1438*/ 	.word	0x00000059
        /*143c*/ 	.word	0x00028890
        /*1440*/ 	.short	0x010a
        /*1442*/ 	.byte	0x3f
	.zero		1


	//   ....[86]....
        /*1444*/ 	.word	0x00028ff0
        /*1448*/ 	.word	0x00000059
        /*144c*/ 	.word	0x000288b0
        /*1450*/ 	.short	0x010a
        /*1452*/ 	.byte	0x3f
	.zero		1


	//   ....[87]....
        /*1454*/ 	.word	0x000297f0
        /*1458*/ 	.word	0x00000012
        /*145c*/ 	.word	0x00028800
        /*1460*/ 	.short	0x010a
        /*1462*/ 	.byte	0x3f
	.zero		1


	//   ....[88]....
        /*1464*/ 	.word	0x0002a360
        /*1468*/ 	.word	0x00000012
        /*146c*/ 	.word	0x00028800
        /*1470*/ 	.short	0x010a
        /*1472*/ 	.byte	0x3f
	.zero		1


	//   ....[89]....
        /*1474*/ 	.word	0x0002a3b0
        /*1478*/ 	.word	0x0000005a
        /*147c*/ 	.word	0x00028830
        /*1480*/ 	.short	0x010a
        /*1482*/ 	.byte	0x3f
	.zero		1


	//   ....[90]....
        /*1484*/ 	.word	0x0002a400
        /*1488*/ 	.word	0x00000019
        /*148c*/ 	.word	0x00028830
        /*1490*/ 	.short	0x010a
        /*1492*/ 	.byte	0x3f
	.zero		1


	//   ....[91]....
        /*1494*/ 	.word	0x0002a450
        /*1498*/ 	.word	0x000000cc
        /*149c*/ 	.word	0x00028850
        /*14a0*/ 	.short	0x010a
        /*14a2*/ 	.byte	0x3f
	.zero		1


	//   ....[92]....
        /*14a4*/ 	.word	0x0002a4a0
        /*14a8*/ 	.word	0x00000019
        /*14ac*/ 	.word	0x00028830
        /*14b0*/ 	.short	0x010a
        /*14b2*/ 	.byte	0x3f
	.zero		1


	//   ....[93]....
        /*14b4*/ 	.word	0x0002a4f0
        /*14b8*/ 	.word	0x000000cd
        /*14bc*/ 	.word	0x00028850
        /*14c0*/ 	.short	0x010a
        /*14c2*/ 	.byte	0x3f
	.zero		1


	//   ....[94]....
        /*14c4*/ 	.word	0x0002a540
        /*14c8*/ 	.word	0x00000019
        /*14cc*/ 	.word	0x00028830
        /*14d0*/ 	.short	0x010a
        /*14d2*/ 	.byte	0x3f
	.zero		1


	//   ....[95]....
        /*14d4*/ 	.word	0x0002a590
        /*14d8*/ 	.word	0x000000cd
        /*14dc*/ 	.word	0x00028850
        /*14e0*/ 	.short	0x010a
        /*14e2*/ 	.byte	0x3f
	.zero		1


	//   ....[96]....
        /*14e4*/ 	.word	0x0002a5e0
        /*14e8*/ 	.word	0x0000000b
        /*14ec*/ 	.word	0x00028850
        /*14f0*/ 	.short	0x010a
        /*14f2*/ 	.byte	0x3f
	.zero		1


	//   ....[97]....
        /*14f4*/ 	.word	0x0002b1d0
        /*14f8*/ 	.word	0x00000016
        /*14fc*/ 	.word	0x00028820
        /*1500*/ 	.short	0x010a
        /*1502*/ 	.byte	0x3f
	.zero		1


	//   ....[98]....
        /*1504*/ 	.word	0x0002b220
        /*1508*/ 	.word	0x00000003
        /*150c*/ 	.word	0x000288a0
        /*1510*/ 	.short	0x010a
        /*1512*/ 	.byte	0x3f
	.zero		1


	//   ....[99]....
        /*1514*/ 	.word	0x0002b270
        /*1518*/ 	.word	0x00000003
        /*151c*/ 	.word	0x000288c0
        /*1520*/ 	.short	0x010a
        /*1522*/ 	.byte	0x3f
	.zero		1


	//   ....[100]....
        /*1524*/ 	.word	0x0002b2c0
        /*1528*/ 	.word	0x0000000b
        /*152c*/ 	.word	0x000288a0
        /*1530*/ 	.short	0x010a
        /*1532*/ 	.byte	0x3f
	.zero		1


	//   ....[101]....
        /*1534*/ 	.word	0x0002b310
        /*1538*/ 	.word	0x0000000b
        /*153c*/ 	.word	0x000288c0
        /*1540*/ 	.short	0x010a
        /*1542*/ 	.byte	0x3f
	.zero		1


	//   ....[102]....
        /*1544*/ 	.word	0x0002b430
        /*1548*/ 	.word	0x00000007
        /*154c*/ 	.word	0x00028840
        /*1550*/ 	.short	0x010a
        /*1552*/ 	.byte	0x3f
	.zero		1


	//   ....[103]....
        /*1554*/ 	.word	0x0002c9e0
        /*1558*/ 	.word	0x00000016
        /*155c*/ 	.word	0x00028820
        /*1560*/ 	.short	0x010a
        /*1562*/ 	.byte	0x3f
	.zero		1


	//   ....[104]....
        /*1564*/ 	.word	0x0002ca30
        /*1568*/ 	.word	0x00000006
        /*156c*/ 	.word	0x00028840
        /*1570*/ 	.short	0x010a
        /*1572*/ 	.byte	0x3f
	.zero		1


	//   ....[105]....
        /*1574*/ 	.word	0x0002d3b0
        /*1578*/ 	.word	0x00000006
        /*157c*/ 	.word	0x00028860
        /*1580*/ 	.short	0x010a
        /*1582*/ 	.byte	0x3f
	.zero		1


	//   ....[106]....
        /*1584*/ 	.word	0x0002de20
        /*1588*/ 	.word	0x00000000
        /*158c*/ 	.word	0x00028860
        /*1590*/ 	.short	0x010a
        /*1592*/ 	.byte	0x3f
	.zero		1


	//   ....[107]....
        /*1594*/ 	.word	0x0002f240
        /*1598*/ 	.word	0x00000007
        /*159c*/ 	.word	0x00028820
        /*15a0*/ 	.short	0x010a
        /*15a2*/ 	.byte	0x3f
	.zero		1


	//   ....[108]....
        /*15a4*/ 	.word	0x0002f3e0
        /*15a8*/ 	.word	0x00000005
        /*15ac*/ 	.word	0x00028840
        /*15b0*/ 	.short	0x010a
        /*15b2*/ 	.byte	0x3f
	.zero		1


	//   ....[109]....
        /*15b4*/ 	.word	0x0002f430
        /*15b8*/ 	.word	0x00000003
        /*15bc*/ 	.word	0x00028840
        /*15c0*/ 	.short	0x010a
        /*15c2*/ 	.byte	0x3f
	.zero		1


	//   ....[110]....
        /*15c4*/ 	.word	0x0002f480
        /*15c8*/ 	.word	0x00000005
        /*15cc*/ 	.word	0x00028860
        /*15d0*/ 	.short	0x010a
        /*15d2*/ 	.byte	0x3f
	.zero		1


	//----- nvinfo : EIATTR_NUM_MBARRIERS
	.align		4
.L_999:
        /*15d4*/ 	.byte	0x03, 0x38
        /*15d6*/ 	.short	0x0016


	//----- nvinfo : EIATTR_EXIT_INSTR_OFFSETS
	.align		4
        /*15d8*/ 	.byte	0x04, 0x1c
        /*15da*/ 	.short	(.L_1001 - .L_1000)


	//   ....[0]....
.L_1000:
        /*15dc*/ 	.word	0x000280f0


	//----- nvinfo : EIATTR_MAX_THREADS
	.align		4
.L_1001:
        /*15e0*/ 	.byte	0x04, 0x05
        /*15e2*/ 	.short	(.L_1003 - .L_1002)
.L_1002:
        /*15e4*/ 	.word	0x00000180
        /*15e8*/ 	.word	0x00000001
        /*15ec*/ 	.word	0x00000001


	//----- nvinfo : EIATTR_CRS_STACK_SIZE
	.align		4
.L_1003:
        /*15f0*/ 	.byte	0x04, 0x1e
        /*15f2*/ 	.short	(.L_1005 - .L_1004)
.L_1004:
        /*15f4*/ 	.word	0x00000000


	//----- nvinfo : EIATTR_CBANK_PARAM_SIZE
	.align		4
.L_1005:
        /*15f8*/ 	.byte	0x03, 0x19
        /*15fa*/ 	.short	0x0af0


	//----- nvinfo : EIATTR_PARAM_CBANK
	.align		4
        /*15fc*/ 	.byte	0x04, 0x0a
        /*15fe*/ 	.short	(.L_1007 - .L_1006)
	.align		4
.L_1006:
        /*1600*/ 	.word	index@(.nv.constant0._ZN7cutlass13device_kernelIN5flash11enable_sm90INS1_16FlashAttnFwdSm90INS1_25CollectiveMainloopFwdSm90ILi2EN4cute5tupleIJNS5_1CILi1EEES8_S8_EEENS6_IJNS7_ILi128EEESA_SA_EEELi128ENS_6half_tEfNS_4arch4Sm90ELb0ELb1ELb1ELb1ELb1ELb1ELb0ELb1ELb1ELb1ELb1ELb0EEENS1_21CollectiveEpilogueFwdISB_S9_SC_SE_Li256ELb1ELb1ELb1ELb0EEENS1_36VarlenDynamicPersistentTileSchedulerILi128ELi128ELi256ELi128ELb1ELb1ELb1ELb1ELb0ELb1EEEEEEEEEvNT_6ParamsE)
        /*1604*/ 	.short	0x0210
        /*1606*/ 	.short	0x0af0


	//----- nvinfo : EIATTR_SW_WAR
	.align		4
.L_1007:
        /*1608*/ 	.byte	0x04, 0x36
        /*160a*/ 	.short	(.L_1009 - .L_1008)
.L_1008:
        /*160c*/ 	.word	0x00000008
.L_1009:


//--------------------- .nv.info._ZN7cutlass13device_kernelIN5flash11enable_sm90INS1_16FlashAttnFwdSm90INS1_25CollectiveMainloopFwdSm90ILi2EN4cute5tupleIJNS5_1CILi1EEES8_S8_EEENS6_IJNS7_ILi128EEESA_SA_EEELi128ENS_6half_tEfNS_4arch4Sm90ELb1ELb0ELb1ELb0ELb1ELb0ELb0ELb1ELb1ELb1ELb1ELb0EEENS1_21CollectiveEpilogueFwdISB_S9_SC_SE_Li256ELb0ELb1ELb1ELb0EEENS1_19SingleTileSchedulerILb0ELb1ELb1ELi128EEEEEEEEEvNT_6ParamsE --------------------------
	.section	.nv.info._ZN7cutlass13device_kernelIN5flash11enable_sm90INS1_16FlashAttnFwdSm90INS1_25CollectiveMainloopFwdSm90ILi2EN4cute5tupleIJNS5_1CILi1EEES8_S8_EEENS6_IJNS7_ILi128EEESA_SA_EEELi128ENS_6half_tEfNS_4arch4Sm90ELb1ELb0ELb1ELb0ELb1ELb0ELb0ELb1ELb1ELb1ELb1ELb0EEENS1_21CollectiveEpilogueFwdISB_S9_SC_SE_Li256ELb0ELb1ELb1ELb0EEENS1_19SingleTileSchedulerILb0ELb1ELb1ELi128EEEEEEEEEvNT_6ParamsE,"",@"SHT_CUDA_INFO"
	.sectionflags	@""
	.align	4


	//----- nvinfo : EIATTR_CUDA_API_VERSION
	.align		4
        /*0000*/ 	.byte	0x04, 0x37
        /*0002*/ 	.short	(.L_1011 - .L_1010)
.L_1010:
        /*0004*/ 	.word	0x00000082


	//----- nvinfo : EIATTR_KPARAM_INFO
	.align		4
.L_1011:
        /*0008*/ 	.byte	0x04, 0x17
        /*000a*/ 	.short	(.L_1013 - .L_1012)
.L_1012:
        /*000c*/ 	.word	0x00000000
        /*0010*/ 	.short	0x0000
        /*0012*/ 	.short	0x0070
        /*0014*/ 	.byte	0x00, 0xf0, 0x01, 0x28


	//----- nvinfo : EIATTR_SPARSE_MMA_MASK
	.align		4
.L_1013:
        /*0018*/ 	.byte	0x03, 0x50
        /*001a*/ 	.short	0x0000


	//----- nvinfo : EIATTR_MAXREG_COUNT
	.align		4
        /*001c*/ 	.byte	0x03, 0x1b
        /*001e*/ 	.short	0x00a8


	//----- nvinfo : EIATTR_NUM_BARRIERS
	.align		4
        /*0020*/ 	.byte	0x02, 0x4c
        /*0022*/ 	.byte	0x10
	.zero		1


	//----- nvinfo : EIATTR_EXTERNS
	.align		4
        /*0024*/ 	.byte	0x04, 0x0f
        /*0026*/ 	.short	(.L_1015 - .L_1014)


	//   ....[0]....
	.align		4
.L_1014:
        /*0028*/ 	.word	index@(__assertfail)


	//----- nvinfo : EIATTR_MERCURY_ISA_VERSION
	.align		4
.L_1015:
        /*002c*/ 	.byte	0x03, 0x5f
        /*002e*/ 	.short	0x0101


	//----- nvinfo : EIATTR_INT_WARP_WIDE_INSTR_OFFSETS
	.align		4
        /*0030*/ 	.byte	0x04, 0x31
        /*0032*/ 	.short	(.L_1017 - .L_1016)


	//   ....[0]....
.L_1016:
        /*0034*/ 	.word	0x000000b0


	//   ....[1]....
        /*0038*/ 	.word	0x000000c0


	//   ....[2]....
        /*003c*/ 	.word	0x00000160


	//----- nvinfo : EIATTR_COOP_GROUP_MASK_REGIDS
	.align		4
.L_1017:
        /*0040*/ 	.byte	0x04, 0x29
        /*0042*/ 	.short	(.L_1019 - .L_1018)


	//   ....[0]....
.L_1018:
        /*0044*/ 	.word	0xffffffff


	//   ....[1]....
        /*0048*/ 	.word	0xffffffff


	//   ....[2]....
        /*004c*/ 	.word	0xffffffff


	//   ....[3]....
        /*0050*/ 	.word	0xffffffff


	//   ....[4]....
        /*0054*/ 	.word	0xffffffff


	//   ....[5]....
        /*0058*/ 	.word	0xffffffff


	//   ....[6]....
        /*005c*/ 	.word	0xffffffff


	//   ....[7]....
        /*0060*/ 	.word	0xffffffff


	//   ....[8]....
        /*0064*/ 	.word	0xffffffff


	//   ....[9]....
        /*0068*/ 	.word	0xffffffff


	//   ....[10]....
        /*006c*/ 	.word	0xffffffff


	//   ....[11]....
        /*0070*/ 	.word	0xffffffff


	//   ....[12]....
        /*0074*/ 	.word	0xffffffff


	//   ....[13]....
        /*0078*/ 	.word	0xffffffff


	//   ....[14]....
        /*007c*/ 	.word	0xffffffff


	//   ....[15]....
        /*0080*/ 	.word	0xffffffff


	//   ....[16]....
        /*0084*/ 	.word	0xffffffff


	//   ....[17]....
        /*0088*/ 	.word	0xffffffff


	//   ....[18]....
        /*008c*/ 	.word	0xffffffff


	//   ....[19]....
        /*0090*/ 	.word	0xffffffff


	//   ....[20]....
        /*0094*/ 	.word	0xffffffff


	//   ....[21]....
        /*0098*/ 	.word	0xffffffff


	//   ....[22]....
        /*009c*/ 	.word	0xffffffff


	//   ....[23]....
        /*00a0*/ 	.word	0xffffffff


	//   ....[24]....
        /*00a4*/ 	.word	0xffffffff


	//   ....[25]....
        /*00a8*/ 	.word	0xffffffff


	//   ....[26]....
        /*00ac*/ 	.word	0xffffffff


	//   ....[27]....
        /*00b0*/ 	.word	0xffffffff


	//   ....[28]....
        /*00b4*/ 	.word	0xffffffff


	//   ....[29]....
        /*00b8*/ 	.word	0xffffffff


	//   ....[30]....
        /*00bc*/ 	.word	0xffffffff


	//   ....[31]....
        /*00c0*/ 	.word	0xffffffff


	//   ....[32]....
        /*00c4*/ 	.word	0xffffffff


	//   ....[33]....
        /*00c8*/ 	.word	0xffffffff


	//   ....[34]....
        /*00cc*/ 	.word	0xffffffff


	//   ....[35]....
        /*00d0*/ 	.word	0xffffffff


	//   ....[36]....
        /*00d4*/ 	.word	0xffffffff


	//   ....[37]....
        /*00d8*/ 	.word	0xffffffff


	//   ....[38]....
        /*00dc*/ 	.word	0xffffffff


	//   ....[39]....
        /*00e0*/ 	.word	0xffffffff


	//   ....[40]....
        /*00e4*/ 	.word	0xffffffff


	//   ....[41]....
        /*00e8*/ 	.word	0xffffffff


	//   ....[42]....
        /*00ec*/ 	.word	0xffffffff


	//   ....[43]....
        /*00f0*/ 	.word	0xffffffff


	//   ....[44]....
        /*00f4*/ 	.word	0xffffffff


	//   ....[45]....
        /*00f8*/ 	.word	0xffffffff


	//   ....[46]....
        /*00fc*/ 	.word	0xffffffff


	//   ....[47]....
        /*0100*/ 	.word	0xffffffff


	//   ....[48]....
        /*0104*/ 	.word	0xffffffff


	//   ....[49]....
        /*0108*/ 	.word	0xffffffff


	//   ....[50]....
        /*010c*/ 	.word	0xffffffff


	//   ....[51]....
        /*0110*/ 	.word	0xffffffff


	//   ....[52]....
        /*0114*/ 	.word	0xffffffff


	//   ....[53]....
        /*0118*/ 	.word	0xffffffff


	//   ....[54]....
        /*011c*/ 	.word	0xffffffff


	//   ....[55]....
        /*0120*/ 	.word	0xffffffff


	//   ....[56]....
        /*0124*/ 	.word	0xffffffff


	//   ....[57]....
        /*0128*/ 	.word	0xffffffff


	//   ....[58]....
        /*012c*/ 	.word	0xffffffff


	//   ....[59]....
        /*0130*/ 	.word	0xffffffff


	//   ....[60]....
        /*0134*/ 	.word	0xffffffff


	//   ....[61]....
        /*0138*/ 	.word	0xffffffff


	//   ....[62]....
        /*013c*/ 	.word	0xffffffff


	//   ....[63]....
        /*0140*/ 	.word	0xffffffff


	//   ....[64]....
        /*0144*/ 	.word	0xffffffff


	//   ....[65]....
        /*0148*/ 	.word	0xffffffff


	//   ....[66]....
        /*014c*/ 	.word	0xffffffff


	//   ....[67]....
        /*0150*/ 	.word	0xffffffff


	//   ....[68]....
        /*0154*/ 	.word	0xffffffff


	//   ....[69]....
        /*0158*/ 	.word	0xffffffff


	//   ....[70]....
        /*015c*/ 	.word	0xffffffff


	//   ....[71]....
        /*0160*/ 	.word	0xffffffff


	//   ....[72]....
        /*0164*/ 	.word	0xffffffff


	//   ....[73]....
        /*0168*/ 	.word	0xffffffff


	//   ....[74]....
        /*016c*/ 	.word	0xffffffff


	//   ....[75]....
        /*0170*/ 	.word	0xffffffff


	//   ....[76]....
        /*0174*/ 	.word	0xffffffff


	//   ....[77]....
        /*0178*/ 	.word	0xffffffff


	//   ....[78]....
        /*017c*/ 	.word	0xffffffff


	//   ....[79]....
        /*0180*/ 	.word	0xffffffff


	//   ....[80]....
        /*0184*/ 	.word	0xffffffff


	//   ....[81]....
        /*0188*/ 	.word	0xffffffff


	//   ....[82]....
        /*018c*/ 	.word	0xffffffff


	//   ....[83]....
        /*0190*/ 	.word	0xffffffff


	//   ....[84]....
        /*0194*/ 	.word	0xffffffff


	//   ....[85]....
        /*0198*/ 	.word	0xffffffff


	//   ....[86]....
        /*019c*/ 	.word	0xffffffff


	//   ....[87]....
        /*01a0*/ 	.word	0xffffffff


	//   ....[88]....
        /*01a4*/ 	.word	0xffffffff


	//   ....[89]....
        /*01a8*/ 	.word	0xffffffff


	//   ....[90]....
        /*01ac*/ 	.word	0xffffffff


	//   ....[91]....
        /*01b0*/ 	.word	0xffffffff


	//   ....[92]....
        /*01b4*/ 	.word	0xffffffff


	//   ....[93]....
        /*01b8*/ 	.word	0xffffffff


	//   ....[94]....
        /*01bc*/ 	.word	0xffffffff


	//   ....[95]....
        /*01c0*/ 	.word	0xffffffff


	//   ....[96]....
        /*01c4*/ 	.word	0xffffffff


	//   ....[97]....
        /*01c8*/ 	.word	0xffffffff


	//   ....[98]....
        /*01cc*/ 	.word	0xffffffff


	//   ....[99]....
        /*01d0*/ 	.word	0xffffffff


	//   ....[100]....
        /*01d4*/ 	.word	0xffffffff


	//   ....[101]....
        /*01d8*/ 	.word	0xffffffff


	//   ....[102]....
        /*01dc*/ 	.word	0xffffffff


	//   ....[103]....
        /*01e0*/ 	.word	0xffffffff


	//   ....[104]....
        /*01e4*/ 	.word	0xffffffff


	//   ....[105]....
        /*01e8*/ 	.word	0xffffffff


	//   ....[106]....
        /*01ec*/ 	.word	0xffffffff


	//   ....[107]....
        /*01f0*/ 	.word	0xffffffff


	//   ....[108]....
        /*01f4*/ 	.word	0xffffffff


	//   ....[109]....
        /*01f8*/ 	.word	0xffffffff


	//   ....[110]....
        /*01fc*/ 	.word	0xffffffff


	//   ....[111]....
        /*0200*/ 	.word	0xffffffff


	//   ....[112]....
        /*0204*/ 	.word	0xffffffff


	//   ....[113]....
        /*0208*/ 	.word	0xffffffff


	//   ....[114]....
        /*020c*/ 	.word	0xffffffff


	//   ....[115]....
        /*0210*/ 	.word	0xffffffff


	//   ....[116]....
        /*0214*/ 	.word	0xffffffff


	//   ....[117]....
        /*0218*/ 	.word	0x0500000f


	//   ....[118]....
        /*021c*/ 	.word	0x0500000f


	//   ....[119]....
        /*0220*/ 	.word	0x0500000f


	//   ....[120]....
        /*0224*/ 	.word	0x0500000f


	//   ....[121]....
        /*0228*/ 	.word	0x0500000f


	//   ....[122]....
        /*022c*/ 	.word	0x0500000f


	//   ....[123]....
        /*0230*/ 	.word	0x0500000f


	//   ....[124]....
        /*0234*/ 	.word	0x0500000f


	//   ....[125]....
        /*0238*/ 	.word	0x0500000f


	//   ....[126]....
        /*023c*/ 	.word	0x0500000f


	//   ....[127]....
        /*0240*/ 	.word	0x0500000f


	//   ....[128]....
        /*0244*/ 	.word	0x0500000f


	//   ....[129]....
        /*0248*/ 	.word	0x0500000f


	//   ....[130]....
        /*024c*/ 	.word	0x0500000f


	//   ....[131]....
        /*0250*/ 	.word	0x0500000f


	//   ....[132]....
        /*0254*/ 	.word	0x0500000f


	//   ....[133]....
        /*0258*/ 	.word	0x0500000f


	//   ....[134]....
        /*025c*/ 	.word	0x0500000f


	//   ....[135]....
        /*0260*/ 	.word	0x0500000f


	//   ....[136]....
        /*0264*/ 	.word	0x0500000f


	//   ....[137]....
        /*0268*/ 	.word	0x0500000f


	//   ....[138]....
        /*026c*/ 	.word	0x0500000f


	//   ....[139]....
        /*0270*/ 	.word	0x0500000f


	//   ....[140]....
        /*0274*/ 	.word	0x0500000f


	//   ....[141]....
        /*0278*/ 	.word	0x0500000f


	//   ....[142]....
        /*027c*/ 	.word	0x0500000f


	//   ....[143]....
        /*0280*/ 	.word	0x0500000f


	//   ....[144]....
        /*0284*/ 	.word	0x0500000f


	//   ....[145]....
        /*0288*/ 	.word	0x0500000f


	//   ....[146]....
        /*028c*/ 	.word	0x0500000f


	//   ....[147]....
        /*0290*/ 	.word	0x0500000f


	//   ....[148]....
        /*0294*/ 	.word	0x0500000f


	//   ....[149]....
        /*0298*/ 	.word	0x0500000f


	//   ....[150]....
        /*029c*/ 	.word	0x0500000f


	//   ....[151]....
        /*02a0*/ 	.word	0x0500000f


	//   ....[152]....
        /*02a4*/ 	.word	0x0500000f


	//   ....[153]....
        /*02a8*/ 	.word	0x0500000f


	//   ....[154]....
        /*02ac*/ 	.word	0x0500000f


	//   ....[155]....
        /*02b0*/ 	.word	0x0500000f


	//   ....[156]....
        /*02b4*/ 	.word	0x0500000f


	//   ....[157]....
        /*02b8*/ 	.word	0x0500000f


	//   ....[158]....
        /*02bc*/ 	.word	0x0500000f


	//   ....[159]....
        /*02c0*/ 	.word	0x0500000f


	//   ....[160]....
        /*02c4*/ 	.word	0x0500000f


	//   ....[161]....
        /*02c8*/ 	.word	0x0500000f


	//   ....[162]....
        /*02cc*/ 	.word	0x0500000f


	//   ....[163]....
        /*02d0*/ 	.word	0x0500000f


	//   ....[164]....
        /*02d4*/ 	.word	0x0500000f


	//   ....[165]....
        /*02d8*/ 	.word	0x0500000f


	//   ....[166]....
        /*02dc*/ 	.word	0x0500000f


	//   ....[167]....
        /*02e0*/ 	.word	0x0500000f


	//   ....[168]....
        /*02e4*/ 	.word	0x0500000f


	//   ....[169]....
        /*02e8*/ 	.word	0x0500000f


	//   ....[170]....
        /*02ec*/ 	.word	0x0500000f


	//   ....[171]....
        /*02f0*/ 	.word	0x0500000f


	//   ....[172]....
        /*02f4*/ 	.word	0x0500000f


	//   ....[173]....
        /*02f8*/ 	.word	0x0500000f


	//   ....[174]....
        /*02fc*/ 	.word	0x0500000f


	//   ....[175]....
        /*0300*/ 	.word	0x0500000f


	//   ....[176]....
        /*0304*/ 	.word	0x0500000f


	//   ....[177]....
        /*0308*/ 	.word	0x0500000f


	//   ....[178]....
        /*030c*/ 	.word	0x0500000f


	//   ....[179]....
        /*0310*/ 	.word	0x0500000f


	//   ....[180]....
        /*0314*/ 	.word	0x0500000f


	//   ....[181]....
        /*0318*/ 	.word	0x0500000f


	//   ....[182]....
        /*031c*/ 	.word	0x0500000f


	//   ....[183]....
        /*0320*/ 	.word	0x0500000f


	//   ....[184]....
        /*0324*/ 	.word	0x0500000f


	//   ....[185]....
        /*0328*/ 	.word	0x0500000f


	//   ....[186]....
        /*032c*/ 	.word	0x0500000f


	//   ....[187]....
        /*0330*/ 	.word	0x0500000f


	//   ....[188]....
        /*0334*/ 	.word	0x0500000f


	//   ....[189]....
        /*0338*/ 	.word	0x0500000f


	//   ....[190]....
        /*033c*/ 	.word	0x0500000f


	//   ....[191]....
        /*0340*/ 	.word	0x0500000f


	//   ....[192]....
        /*0344*/ 	.word	0x0500000f


	//   ....[193]....
        /*0348*/ 	.word	0x0500000f


	//   ....[194]....
        /*034c*/ 	.word	0x0500000f


	//   ....[195]....
        /*0350*/ 	.word	0x0500000f


	//   ....[196]....
        /*0354*/ 	.word	0x0500000f


	//   ....[197]....
        /*0358*/ 	.word	0x0500000f


	//   ....[198]....
        /*035c*/ 	.word	0x0500000f


	//----- nvinfo : EIATTR_COOP_GROUP_INSTR_OFFSETS
	.align		4
.L_1019:
        /*0360*/ 	.byte	0x04, 0x28
        /*0362*/ 	.short	(.L_1021 - .L_1020)


	//   ....[0]....
.L_1020:
        /*0364*/ 	.word	0x00000070


	//   ....[1]....
        /*0368*/ 	.word	0x00000080


	//   ....[2]....
        /*036c*/ 	.word	0x000002c0


	//   ....[3]....
        /*0370*/ 	.word	0x00000420


	//   ....[4]....
        /*0374*/ 	.word	0x00000540


	//   ....[5]....
        /*0378*/ 	.word	0x000006a0


	//   ....[6]....
        /*037c*/ 	.word	0x00001170


	//   ....[7]....
        /*0380*/ 	.word	0x00001c70


	//   ....[8]....
        /*0384*/ 	.word	0x00001fe0


	//   ....[9]....
        /*0388*/ 	.word	0x00002950


	//   ....[10]....
        /*038c*/ 	.word	0x000029d0


	//   ....[11]....
        /*0390*/ 	.word	0x000034a0


	//   ....[12]....
        /*0394*/ 	.word	0x00003520


	//   ....[13]....
        /*0398*/ 	.word	0x00004be0


	//   ....[14]....
        /*039c*/ 	.word	0x00005280


	//   ....[15]....
        /*03a0*/ 	.word	0x000057e0


	//   ....[16]....
        /*03a4*/ 	.word	0x000058e0


	//   ....[17]....
        /*03a8*/ 	.word	0x00006220


	//   ....[18]....
        /*03ac*/ 	.word	0x00006270


	//   ....[19]....
        /*03b0*/ 	.word	0x00008850


	//   ....[20]....
        /*03b4*/ 	.word	0x00008880


	//   ....[21]....
        /*03b8*/ 	.word	0x000088a0


	//   ....[22]....
        /*03bc*/ 	.word	0x000088c0


	//   ....[23]....
        /*03c0*/ 	.word	0x00009d50


	//   ....[24]....
        /*03c4*/ 	.word	0x00009d70


	//   ....[25]....
        /*03c8*/ 	.word	0x00009e50


	//   ....[26]....
        /*03cc*/ 	.word	0x00009e60


	//   ....[27]....
        /*03d0*/ 	.word	0x0000ae30


	//   ....[28]....
        /*03d4*/ 	.word	0x0000ae70


	//   ....[29]....
        /*03d8*/ 	.word	0x0000aeb0


	//   ....[30]....
        /*03dc*/ 	.word	0x0000aed0


	//   ....[31]....
        /*03e0*/ 	.word	0x0000af00


	//   ....[32]....
        /*03e4*/ 	.word	0x0000af10


	//   ....[33]....
        /*03e8*/ 	.word	0x0000b550


	//   ....[34]....
        /*03ec*/ 	.word	0x0000b560


	//   ....[35]....
        /*03f0*/ 	.word	0x0000bf90


	//   ....[36]....
        /*03f4*/ 	.word	0x0000d170


	//   ....[37]....
        /*03f8*/ 	.word	0x0000d1a0


	//   ....[38]....
        /*03fc*/ 	.word	0x0000d1b0


	//   ....[39]....
        /*0400*/ 	.word	0x0000d1c0


	//   ....[40]....
        /*0404*/ 	.word	0x0000d1d0


	//   ....[41]....
        /*0408*/ 	.word	0x0000d1e0


	//   ....[42]....
        /*040c*/ 	.word	0x0000d1f0


	//   ....[43]....
        /*0410*/ 	.word	0x0000d210


	//   ....[44]....
        /*0414*/ 	.word	0x0000d280


	//   ....[45]....
        /*0418*/ 	.word	0x0000d2b0


	//   ....[46]....
        /*041c*/ 	.word	0x0000d370


	//   ....[47]....
        /*0420*/ 	.word	0x0000d3a0


	//   ....[48]....
        /*0424*/ 	.word	0x0000d3e0


	//   ....[49]....
        /*0428*/ 	.word	0x0000d3f0


	//   ....[50]....
        /*042c*/ 	.word	0x0000d430


	//   ....[51]....
        /*0430*/ 	.word	0x0000d460


	//   ....[52]....
        /*0434*/ 	.word	0x0000daf0


	//   ....[53]....
        /*0438*/ 	.word	0x0000db20


	//   ....[54]....
        /*043c*/ 	.word	0x0000db50


	//   ....[55]....
        /*0440*/ 	.word	0x0000db80


	//   ....[56]....
        /*0444*/ 	.word	0x0000dba0


	//   ....[57]....
        /*0448*/ 	.word	0x0000dc20


	//   ....[58]....
        /*044c*/ 	.word	0x0000dc50


	//   ....[59]....
        /*0450*/ 	.word	0x0000dc60


	//   ....[60]....
        /*0454*/ 	.word	0x0000dd40


	//   ....[61]....
        /*0458*/ 	.word	0x0000dd60


	//   ....[62]....
        /*045c*/ 	.word	0x0000dd70


	//   ....[63]....
        /*0460*/ 	.word	0x0000ddc0


	//   ....[64]....
        /*0464*/ 	.word	0x0000de60


	//   ....[65]....
        /*0468*/ 	.word	0x0000de80


	//   ....[66]....
        /*046c*/ 	.word	0x0000de90


	//   ....[67]....
        /*0470*/ 	.word	0x0000ded0


	//   ....[68]....
        /*0474*/ 	.word	0x0000e5e0


	//   ....[69]....
        /*0478*/ 	.word	0x0000e610


	//   ....[70]....
        /*047c*/ 	.word	0x0000e620


	//   ....[71]....
        /*0480*/ 	.word	0x0000e630


	//   ....[72]....
        /*0484*/ 	.word	0x0000e660


	//   ....[73]....
        /*0488*/ 	.word	0x0000e6a0


	//   ....[74]....
        /*048c*/ 	.word	0x0000e6b0


	//   ....[75]....
        /*0490*/ 	.word	0x0000e6d0


	//   ....[76]....
        /*0494*/ 	.word	0x0000e730


	//   ....[77]....
        /*0498*/ 	.word	0x0000e740


	//   ....[78]....
        /*049c*/ 	.word	0x0000e760


	//   ....[79]....
        /*04a0*/ 	.word	0x0000e7c0


	//   ....[80]....
        /*04a4*/ 	.word	0x0000e7e0


	//   ....[81]....
        /*04a8*/ 	.word	0x0000e7f0


	//   ....[82]....
        /*04ac*/ 	.word	0x0000e820


	//   ....[83]....
        /*04b0*/ 	.word	0x0000e830


	//   ....[84]....
        /*04b4*/ 	.word	0x0000eab0


	//   ....[85]....
        /*04b8*/ 	.word	0x0000ead0


	//   ....[86]....
        /*04bc*/ 	.word	0x0000eae0


	//   ....[87]....
        /*04c0*/ 	.word	0x0000eb00


	//   ....[88]....
        /*04c4*/ 	.word	0x0000eb70


	//   ....[89]....
        /*04c8*/ 	.word	0x0000eba0


	//   ....[90]....
        /*04cc*/ 	.word	0x0000ebf0


	//   ....[91]....
        /*04d0*/ 	.word	0x0000ec20


	//   ....[92]....
        /*04d4*/ 	.word	0x0000ec70


	//   ....[93]....
        /*04d8*/ 	.word	0x0000eca0


	//   ....[94]....
        /*04dc*/ 	.word	0x0000ecf0


	//   ....[95]....
        /*04e0*/ 	.word	0x0000ed20


	//   ....[96]....
        /*04e4*/ 	.word	0x0000ed70


	//   ....[97]....
        /*04e8*/ 	.word	0x0000eda0


	//   ....[98]....
        /*04ec*/ 	.word	0x0000edf0


	//   ....[99]....
        /*04f0*/ 	.word	0x0000ee20


	//   ....[100]....
        /*04f4*/ 	.word	0x0000f280


	//   ....[101]....
        /*04f8*/ 	.word	0x0000f2b0


	//   ....[102]....
        /*04fc*/ 	.word	0x0000f2e0


	//   ....[103]....
        /*0500*/ 	.word	0x0000f310


	//   ....[104]....
        /*0504*/ 	.word	0x0000f340


	//   ....[105]....
        /*0508*/ 	.word	0x0000f350


	//   ....[106]....
        /*050c*/ 	.word	0x0000f370


	//   ....[107]....
        /*0510*/ 	.word	0x0000f390


	//   ....[108]....
        /*0514*/ 	.word	0x0000f3b0


	//   ....[109]....
        /*0518*/ 	.word	0x0000f3d0


	//   ....[110]....
        /*051c*/ 	.word	0x0000f450


	//   ....[111]....
        /*0520*/ 	.word	0x0000f470


	//   ....[112]....
        /*0524*/ 	.word	0x0000f4a0


	//   ....[113]....
        /*0528*/ 	.word	0x0000f4c0


	//   ....[114]....
        /*052c*/ 	.word	0x0000f670


	//   ....[115]....
        /*0530*/ 	.word	0x0000f680


	//   ....[116]....
        /*0534*/ 	.word	0x0000f8e0


	//   ....[117]....
        /*0538*/ 	.word	0x0000fe40


	//   ....[118]....
        /*053c*/ 	.word	0x0000ff30


	//   ....[119]....
        /*0540*/ 	.word	0x0000ffd0


	//   ....[120]....
        /*0544*/ 	.word	0x00010030


	//   ....[121]....
        /*0548*/ 	.word	0x00010100


	//   ....[122]....
        /*054c*/ 	.word	0x00010170


	//   ....[123]....
        /*0550*/ 	.word	0x00010230


	//   ....[124]....
        /*0554*/ 	.word	0x000102a0


	//   ....[125]....
        /*0558*/ 	.word	0x00010380


	//   ....[126]....
        /*055c*/ 	.word	0x00010400


	//   ....[127]....
        /*0560*/ 	.word	0x000104d0


	//   ....[128]....
        /*0564*/ 	.word	0x00010550


	//   ....[129]....
        /*0568*/ 	.word	0x00010610


	//   ....[130]....
        /*056c*/ 	.word	0x00010680


	//   ....[131]....
        /*0570*/ 	.word	0x00010760


	//   ....[132]....
        /*0574*/ 	.word	0x000107e0


	//   ....[133]....
        /*0578*/ 	.word	0x000108a0


	//   ....[134]....
        /*057c*/ 	.word	0x00010940


	//   ....[135]....
        /*0580*/ 	.word	0x000109a0


	//   ....[136]....
        /*0584*/ 	.word	0x00010a40


	//   ....[137]....
        /*0588*/ 	.word	0x00010b10


	//   ....[138]....
        /*058c*/ 	.word	0x00010b80


	//   ....[139]....
        /*0590*/ 	.word	0x00010c60


	//   ....[140]....
        /*0594*/ 	.word	0x00010cd0


	//   ....[141]....
        /*0598*/ 	.word	0x00010d90


	//   ....[142]....
        /*059c*/ 	.word	0x00010e10


	//   ....[143]....
        /*05a0*/ 	.word	0x00010f00


	//   ....[144]....
        /*05a4*/ 	.word	0x00010f60


	//   ....[145]....
        /*05a8*/ 	.word	0x00011020


	//   ....[146]....
        /*05ac*/ 	.word	0x000110a0


	//   ....[147]....
        /*05b0*/ 	.word	0x00011170


	//   ....[148]....
        /*05b4*/ 	.word	0x000111e0


	//   ....[149]....
        /*05b8*/ 	.word	0x00011290


	//   ....[150]....
        /*05bc*/ 	.word	0x000113d0


	//   ....[151]....
        /*05c0*/ 	.word	0x00011480


	//   ....[152]....
        /*05c4*/ 	.word	0x00011550


	//   ....[153]....
        /*05c8*/ 	.word	0x000115a0


	//   ....[154]....
        /*05cc*/ 	.word	0x00011680


	//   ....[155]....
        /*05d0*/ 	.word	0x000116d0


	//   ....[156]....
        /*05d4*/ 	.word	0x000117a0


	//   ....[157]....
        /*05d8*/ 	.word	0x000117f0


	//   ....[158]....
        /*05dc*/ 	.word	0x000118d0


	//   ....[159]....
        /*05e0*/ 	.word	0x00011920


	//   ....[160]....
        /*05e4*/ 	.word	0x00011a00


	//   ....[161]....
        /*05e8*/ 	.word	0x00011a50


	//   ....[162]....
        /*05ec*/ 	.word	0x00011b20


	//   ....[163]....
        /*05f0*/ 	.word	0x00011b70


	//   ....[164]....
        /*05f4*/ 	.word	0x00011c50


	//   ....[165]....
        /*05f8*/ 	.word	0x00011ca0


	//   ....[166]....
        /*05fc*/ 	.word	0x00011d90


	//   ....[167]....
        /*0600*/ 	.word	0x00011e30


	//   ....[168]....
        /*0604*/ 	.word	0x00011e90


	//   ....[169]....
        /*0608*/ 	.word	0x00011f50


	//   ....[170]....
        /*060c*/ 	.word	0x00011ff0


	//   ....[171]....
        /*0610*/ 	.word	0x000120b0


	//   ....[172]....
        /*0614*/ 	.word	0x00012150


	//   ....[173]....
        /*0618*/ 	.word	0x00012210


	//   ....[174]....
        /*061c*/ 	.word	0x000122b0


	//   ....[175]....
        /*0620*/ 	.word	0x00012370


	//   ....[176]....
        /*0624*/ 	.word	0x00012410


	//   ....[177]....
        /*0628*/ 	.word	0x000124d0


	//   ....[178]....
        /*062c*/ 	.word	0x00012570


	//   ....[179]....
        /*0630*/ 	.word	0x00012630


	//   ....[180]....
        /*0634*/ 	.word	0x000126d0


	//   ....[181]....
        /*0638*/ 	.word	0x00012790


	//   ....[182]....
        /*063c*/ 	.word	0x000128b0


	//   ....[183]....
        /*0640*/ 	.word	0x00012950


	//   ....[184]....
        /*0644*/ 	.word	0x00012a00


	//   ....[185]....
        /*0648*/ 	.word	0x00012ad0


	//   ....[186]....
        /*064c*/ 	.word	0x00012b40


	//   ....[187]....
        /*0650*/ 	.word	0x00012c10


	//   ....[188]....
        /*0654*/ 	.word	0x00012c80


	//   ....[189]....
        /*0658*/ 	.word	0x00012d60


	//   ....[190]....
        /*065c*/ 	.word	0x00012dd0


	//   ....[191]....
        /*0660*/ 	.word	0x00012eb0


	//   ....[192]....
        /*0664*/ 	.word	0x00012f30


	//   ....[193]....
        /*0668*/ 	.word	0x00013010


	//   ....[194]....
        /*066c*/ 	.word	0x00013080


	//   ....[195]....
        /*0670*/ 	.word	0x00013150


	//   ....[196]....
        /*0674*/ 	.word	0x000131c0


	//   ....[197]....
        /*0678*/ 	.word	0x00013280


	//   ....[198]....
        /*067c*/ 	.word	0x00013360


	//----- nvinfo : EIATTR_REG_RECONFIG
	.align		4
.L_1021:
        /*0680*/ 	.byte	0x01, 0x54
	.zero		2


	//----- nvinfo : EIATTR_SYSCALL_OFFSETS
	.align		4
        /*0684*/ 	.byte	0x04, 0x46
        /*0686*/ 	.short	(.L_1023 - .L_1022)


	//   ....[0]....
.L_1022:
        /*0688*/ 	.word	0x00001330


	//   ....[1]....
        /*068c*/ 	.word	0x0000c7b0


	//   ....[2]....
        /*0690*/ 	.word	0x0000c8f0


	//   ....[3]....
        /*0694*/ 	.word	0x0000c9e0


	//   ....[4]....
        /*0698*/ 	.word	0x0000d830


	//----- nvinfo : EIATTR_MBARRIER_INSTR_OFFSETS
	.align		4
.L_1023:
        /*069c*/ 	.byte	0x04, 0x39
        /*069e*/ 	.short	(.L_1025 - .L_1024)


	//   ....[0]....
.L_1024:
        /*06a0*/ 	.word	0x00000170
        /*06a4*/ 	.word	0x000000ff
        /*06a8*/ 	.word	0x00028800
        /*06ac*/ 	.short	0x0100
        /*06ae*/ 	.byte	0x08
	.zero		1


	//   ....[1]....
        /*06b0*/ 	.word	0x00000180
        /*06b4*/ 	.word	0x000000ff
        /*06b8*/ 	.word	0x00028820
        /*06bc*/ 	.short	0x0100
        /*06be*/ 	.byte	0x08
	.zero		1


	//   ....[2]....
        /*06c0*/ 	.word	0x00000270
        /*06c4*/ 	.word	0x000000ff
        /*06c8*/ 	.word	0x00028830
        /*06cc*/ 	.short	0x0100
        /*06ce*/ 	.byte	0x08
	.zero		1


	//   ....[3]....
        /*06d0*/ 	.word	0x00000280
        /*06d4*/ 	.word	0x000000ff
        /*06d8*/ 	.word	0x00028840
        /*06dc*/ 	.short	0x0100
        /*06de*/ 	.byte	0x08
	.zero		1


	//   ....[4]....
        /*06e0*/ 	.word	0x00000290
        /*06e4*/ 	.word	0x000000ff
        /*06e8*/ 	.word	0x00028838
        /*06ec*/ 	.short	0x0100
        /*06ee*/ 	.byte	0x08
	.zero		1


	//   ....[5]....
        /*06f0*/ 	.word	0x000002a0
        /*06f4*/ 	.word	0x000000ff
        /*06f8*/ 	.word	0x00028848
        /*06fc*/ 	.short	0x0100
        /*06fe*/ 	.byte	0x08
	.zero		1


	//   ....[6]....
        /*0700*/ 	.word	0x000003d0
        /*0704*/ 	.word	0x000000ff
        /*0708*/ 	.word	0x00028850
        /*070c*/ 	.short	0x0100
        /*070e*/ 	.byte	0x08
	.zero		1


	//   ....[7]....
        /*0710*/ 	.word	0x000003e0
        /*0714*/ 	.word	0x000000ff
        /*0718*/ 	.word	0x00028860
        /*071c*/ 	.short	0x0100
        /*071e*/ 	.byte	0x08
	.zero		1


	//   ....[8]....
        /*0720*/ 	.word	0x000003f0
        /*0724*/ 	.word	0x000000ff
        /*0728*/ 	.word	0x00028858
        /*072c*/ 	.short	0x0100
        /*072e*/ 	.byte	0x08
	.zero		1


	//   ....[9]....
        /*0730*/ 	.word	0x00000400
        /*0734*/ 	.word	0x000000ff
        /*0738*/ 	.word	0x00028868
        /*073c*/ 	.short	0x0100
        /*073e*/ 	.byte	0x08
	.zero		1


	//   ....[10]....
        /*0740*/ 	.word	0x000004f0
        /*0744*/ 	.word	0x000000ff
        /*0748*/ 	.word	0x00028870
        /*074c*/ 	.short	0x0100
        /*074e*/ 	.byte	0x06
	.zero		1


	//   ....[11]....
        /*0750*/ 	.word	0x00000500
        /*0754*/ 	.word	0x000000ff
        /*0758*/ 	.word	0x00028880
        /*075c*/ 	.short	0x0100
        /*075e*/ 	.byte	0x06
	.zero		1


	//   ....[12]....
        /*0760*/ 	.word	0x00000510
        /*0764*/ 	.word	0x000000ff
        /*0768*/ 	.word	0x00028878
        /*076c*/ 	.short	0x0100
        /*076e*/ 	.byte	0x06
	.zero		1


	//   ....[13]....
        /*0770*/ 	.word	0x00000520
        /*0774*/ 	.word	0x000000ff
        /*0778*/ 	.word	0x00028888
        /*077c*/ 	.short	0x0100
        /*077e*/ 	.byte	0x06
	.zero		1


	//   ....[14]....
        /*0780*/ 	.word	0x00000650
        /*0784*/ 	.word	0x000000ff
        /*0788*/ 	.word	0x00028890
        /*078c*/ 	.short	0x0100
        /*078e*/ 	.byte	0x08
	.zero		1


	//   ....[15]....
        /*0790*/ 	.word	0x00000660
        /*0794*/ 	.word	0x000000ff
        /*0798*/ 	.word	0x000288a0
        /*079c*/ 	.short	0x0100
        /*079e*/ 	.byte	0x08
	.zero		1


	//   ....[16]....
        /*07a0*/ 	.word	0x00000670
        /*07a4*/ 	.word	0x000000ff
        /*07a8*/ 	.word	0x00028898
        /*07ac*/ 	.short	0x0100
        /*07ae*/ 	.byte	0x08
	.zero		1


	//   ....[17]....
        /*07b0*/ 	.word	0x00000680
        /*07b4*/ 	.word	0x000000ff
        /*07b8*/ 	.word	0x000288a8
        /*07bc*/ 	.short	0x0100
        /*07be*/ 	.byte	0x08
	.zero		1


	//   ....[18]....
        /*07c0*/ 	.word	0x000007c0
        /*07c4*/ 	.word	0x000000ff
        /*07c8*/ 	.word	0x000288b0
        /*07cc*/ 	.short	0x0100
        /*07ce*/ 	.byte	0x08
	.zero		1


	//   ....[19]....
        /*07d0*/ 	.word	0x000007d0
        /*07d4*/ 	.word	0x000000ff
        /*07d8*/ 	.word	0x000288c0
        /*07dc*/ 	.short	0x0100
        /*07de*/ 	.byte	0x08
	.zero		1


	//   ....[20]....
        /*07e0*/ 	.word	0x000007e0
        /*07e4*/ 	.word	0x000000ff
        /*07e8*/ 	.word	0x000288b8
        /*07ec*/ 	.short	0x0100
        /*07ee*/ 	.byte	0x08
	.zero		1


	//   ....[21]....
        /*07f0*/ 	.word	0x000007f0
        /*07f4*/ 	.word	0x000000ff
        /*07f8*/ 	.word	0x000288c8
        /*07fc*/ 	.short	0x0100
        /*07fe*/ 	.byte	0x08
	.zero		1


	//   ....[22]....
        /*0800*/ 	.word	0x00001350
        /*0804*/ 	.word	0x000000ff
        /*0808*/ 	.word	0x00028800
        /*080c*/ 	.short	0x010a
        /*080e*/ 	.byte	0x29
	.zero		1


	//   ....[23]....
        /*0810*/ 	.word	0x000013c0
        /*0814*/ 	.word	0x000000ff
        /*0818*/ 	.word	0x00028830
        /*081c*/ 	.short	0x010a
        /*081e*/ 	.byte	0x29
	.zero		1


	//   ....[24]....
        /*0820*/ 	.word	0x00001420
        /*0824*/ 	.word	0x000000ff
        /*0828*/ 	.word	0x00028830
        /*082c*/ 	.short	0x010a
        /*082e*/ 	.byte	0x29
	.zero		1


	//   ....[25]....
        /*0830*/ 	.word	0x00002540
        /*0834*/ 	.word	0x000000ff
        /*0838*/ 	.word	0x00000000
        /*083c*/ 	.short	0x0101
        /*083e*/ 	.byte	0x06
	.zero		1


	//   ....[26]....
        /*0840*/ 	.word	0x000042f0
        /*0844*/ 	.word	0x000000ff
        /*0848*/ 	.word	0x00028830
        /*084c*/ 	.short	0x010a
        /*084e*/ 	.byte	0x04
	.zero		1


	//   ....[27]....
        /*0850*/ 	.word	0x00004330
        /*0854*/ 	.word	0x000000ff
        /*0858*/ 	.word	0x00028830
        /*085c*/ 	.short	0x010a
        /*085e*/ 	.byte	0x04
	.zero		1


	//   ....[28]....
        /*0860*/ 	.word	0x000046a0
        /*0864*/ 	.word	0x000000ff
        /*0868*/ 	.word	0x00028850
        /*086c*/ 	.short	0x010a
        /*086e*/ 	.byte	0x04
	.zero		1


	//   ....[29]....
        /*0870*/ 	.word	0x000046e0
        /*0874*/ 	.word	0x000000ff
        /*0878*/ 	.word	0x00028850
        /*087c*/ 	.short	0x010a
        /*087e*/ 	.byte	0x04
	.zero		1


	//   ....[30]....
        /*0880*/ 	.word	0x000052f0
        /*0884*/ 	.word	0x000000ff
        /*0888*/ 	.word	0x00000000
        /*088c*/ 	.short	0x0101
        /*088e*/ 	.byte	0x04
	.zero		1


	//   ....[31]....
        /*0890*/ 	.word	0x00006e30
        /*0894*/ 	.word	0x000000ff
        /*0898*/ 	.word	0x00000000
        /*089c*/ 	.short	0x0101
        /*089e*/ 	.byte	0x04
	.zero		1


	//   ....[32]....
        /*08a0*/ 	.word	0x00007540
        /*08a4*/ 	.word	0x000000ff
        /*08a8*/ 	.word	0x00028830
        /*08ac*/ 	.short	0x010a
        /*08ae*/ 	.byte	0x04
	.zero		1


	//   ....[33]....
        /*08b0*/ 	.word	0x00007580
        /*08b4*/ 	.word	0x000000ff
        /*08b8*/ 	.word	0x00028830
        /*08bc*/ 	.short	0x010a
        /*08be*/ 	.byte	0x04
	.zero		1


	//   ....[34]....
        /*08c0*/ 	.word	0x000078b0
        /*08c4*/ 	.word	0x000000ff
        /*08c8*/ 	.word	0x00028850
        /*08cc*/ 	.short	0x010a
        /*08ce*/ 	.byte	0x04
	.zero		1


	//   ....[35]....
        /*08d0*/ 	.word	0x000078f0
        /*08d4*/ 	.word	0x000000ff
        /*08d8*/ 	.word	0x00028850
        /*08dc*/ 	.short	0x010a
        /*08de*/ 	.byte	0x04
	.zero		1


	//   ....[36]....
        /*08e0*/ 	.word	0x000081b0
        /*08e4*/ 	.word	0x000000ff
        /*08e8*/ 	.word	0x00000000
        /*08ec*/ 	.short	0x0101
        /*08ee*/ 	.byte	0x04
	.zero		1


	//   ....[37]....
        /*08f0*/ 	.word	0x000096c0
        /*08f4*/ 	.word	0x000000ff
        /*08f8*/ 	.word	0x00000000
        /*08fc*/ 	.short	0x0101
        /*08fe*/ 	.byte	0x04
	.zero		1


	//   ....[38]....
        /*0900*/ 	.word	0x00009cc0
        /*0904*/ 	.word	0x000000ff
        /*0908*/ 	.word	0x00028850
        /*090c*/ 	.short	0x010a
        /*090e*/ 	.byte	0x05
	.zero		1


	//   ....[39]....
        /*0910*/ 	.word	0x00009d00
        /*0914*/ 	.word	0x000000ff
        /*0918*/ 	.word	0x00028850
        /*091c*/ 	.short	0x010a
        /*091e*/ 	.byte	0x05
	.zero		1


	//   ....[40]....
        /*0920*/ 	.word	0x0000a2d0
        /*0924*/ 	.word	0x000000ff
        /*0928*/ 	.word	0x00000000
        /*092c*/ 	.short	0x0101
        /*092e*/ 	.byte	0x04
	.zero		1


	//   ....[41]....
        /*0930*/ 	.word	0x0000aef0
        /*0934*/ 	.word	0x000000ff
        /*0938*/ 	.word	0x00000000
        /*093c*/ 	.short	0x0101
        /*093e*/ 	.byte	0x04
	.zero		1


	//   ....[42]....
        /*0940*/ 	.word	0x0000cec0
        /*0944*/ 	.word	0x000000ff
        /*0948*/ 	.word	0x00028840
        /*094c*/ 	.short	0x010a
        /*094e*/ 	.byte	0x2f
	.zero		1


	//   ....[43]....
        /*0950*/ 	.word	0x0000d5f0
        /*0954*/ 	.word	0x000000ff
        /*0958*/ 	.word	0x00028830
        /*095c*/ 	.short	0x0107
        /*095e*/ 	.byte	0x2f
	.zero		1


	//   ....[44]....
        /*0960*/ 	.word	0x0000d660
        /*0964*/ 	.word	0x000000ff
        /*0968*/ 	.word	0x00028830
        /*096c*/ 	.short	0x0101
        /*096e*/ 	.byte	0x2f
	.zero		1


	//   ....[45]....
        /*0970*/ 	.word	0x0000e020
        /*0974*/ 	.word	0x000000ff
        /*0978*/ 	.word	0x00028800
        /*097c*/ 	.short	0x0107
        /*097e*/ 	.byte	0x2f
	.zero		1


	//   ....[46]....
        /*0980*/ 	.word	0x0000e060
        /*0984*/ 	.word	0x000000ff
        /*0988*/ 	.word	0x00028800
        /*098c*/ 	.short	0x0101
        /*098e*/ 	.byte	0x2f
	.zero		1


	//   ....[47]....
        /*0990*/ 	.word	0x0000e090
        /*0994*/ 	.word	0x000000ff
        /*0998*/ 	.word	0x00028820
        /*099c*/ 	.short	0x010a
        /*099e*/ 	.byte	0x2f
	.zero		1


	//   ....[48]....
        /*09a0*/ 	.word	0x0000e3e0
        /*09a4*/ 	.word	0x00000022
        /*09a8*/ 	.word	0x00028840
        /*09ac*/ 	.short	0x010a
        /*09ae*/ 	.byte	0x3f
	.zero		1


	//   ....[49]....
        /*09b0*/ 	.word	0x0000e940
        /*09b4*/ 	.word	0x00000022
        /*09b8*/ 	.word	0x00028830
        /*09bc*/ 	.short	0x0107
        /*09be*/ 	.byte	0x3f
	.zero		1


	//   ....[50]....
        /*09c0*/ 	.word	0x0000e9f0
        /*09c4*/ 	.word	0x00000022
        /*09c8*/ 	.word	0x00028830
        /*09cc*/ 	.short	0x0101
        /*09ce*/ 	.byte	0x3f
	.zero		1


	//   ....[51]....
        /*09d0*/ 	.word	0x0000ea50
        /*09d4*/ 	.word	0x00000000
        /*09d8*/ 	.word	0x00028860
        /*09dc*/ 	.short	0x010a
        /*09de*/ 	.byte	0x3f
	.zero		1


	//   ....[52]....
        /*09e0*/ 	.word	0x0000efa0
        /*09e4*/ 	.word	0x00000000
        /*09e8*/ 	.word	0x00028850
        /*09ec*/ 	.short	0x0107
        /*09ee*/ 	.byte	0x3f
	.zero		1


	//   ....[53]....
        /*09f0*/ 	.word	0x0000f090
        /*09f4*/ 	.word	0x00000000
        /*09f8*/ 	.word	0x00028850
        /*09fc*/ 	.short	0x0101
        /*09fe*/ 	.byte	0x3f
	.zero		1


	//   ....[54]....
        /*0a00*/ 	.word	0x0000f220
        /*0a04*/ 	.word	0x00000000
        /*0a08*/ 	.word	0x00028860
        /*0a0c*/ 	.short	0x010a
        /*0a0e*/ 	.byte	0x3f
	.zero		1


	//   ....[55]....
        /*0a10*/ 	.word	0x0000f750
        /*0a14*/ 	.word	0x00000000
        /*0a18*/ 	.word	0x00028850
        /*0a1c*/ 	.short	0x0107
        /*0a1e*/ 	.byte	0x3f
	.zero		1


	//   ....[56]....
        /*0a20*/ 	.word	0x0000f800
        /*0a24*/ 	.word	0x00000000
        /*0a28*/ 	.word	0x00028850
        /*0a2c*/ 	.short	0x0101
        /*0a2e*/ 	.byte	0x3f
	.zero		1


	//   ....[57]....
        /*0a30*/ 	.word	0x0000f8a0
        /*0a34*/ 	.word	0x00000007
        /*0a38*/ 	.word	0x00028820
        /*0a3c*/ 	.short	0x010a
        /*0a3e*/ 	.byte	0x3f
	.zero		1


	//   ....[58]....
        /*0a40*/ 	.word	0x0000f9d0
        /*0a44*/ 	.word	0x00000005
        /*0a48*/ 	.word	0x00028840
        /*0a4c*/ 	.short	0x010a
        /*0a4e*/ 	.byte	0x3f
	.zero		1


	//   ....[59]....
        /*0a50*/ 	.word	0x0000fa70
        /*0a54*/ 	.word	0x00000007
        /*0a58*/ 	.word	0x00028840
        /*0a5c*/ 	.short	0x010a
        /*0a5e*/ 	.byte	0x3f
	.zero		1


	//   ....[60]....
        /*0a60*/ 	.word	0x0000fab0
        /*0a64*/ 	.word	0x00000005
        /*0a68*/ 	.word	0x00028860
        /*0a6c*/ 	.short	0x010a
        /*0a6e*/ 	.byte	0x3f
	.zero		1


	//   ....[61]....
        /*0a70*/ 	.word	0x0000faf0
        /*0a74*/ 	.word	0x00000007
        /*0a78*/ 	.word	0x00028860
        /*0a7c*/ 	.short	0x010a
        /*0a7e*/ 	.byte	0x3f
	.zero		1


	//   ....[62]....
        /*0a80*/ 	.word	0x0000fb60
        /*0a84*/ 	.word	0x00000003
        /*0a88*/ 	.word	0x00028800
        /*0a8c*/ 	.short	0x010a
        /*0a8e*/ 	.byte	0x3f
	.zero		1


	//   ....[63]....
        /*0a90*/ 	.word	0x0000fbc0
        /*0a94*/ 	.word	0x00000003
        /*0a98*/ 	.word	0x00028830
        /*0a9c*/ 	.short	0x010a
        /*0a9e*/ 	.byte	0x3f
	.zero		1


	//   ....[64]....
        /*0aa0*/ 	.word	0x0000fc20
        /*0aa4*/ 	.word	0x0000000b
        /*0aa8*/ 	.word	0x00028830
        /*0aac*/ 	.short	0x010a
        /*0aae*/ 	.byte	0x3f
	.zero		1


	//   ....[65]....
        /*0ab0*/ 	.word	0x0000fc80
        /*0ab4*/ 	.word	0x0000000b
        /*0ab8*/ 	.word	0x00028850
        /*0abc*/ 	.short	0x010a
        /*0abe*/ 	.byte	0x3f
	.zero		1


	//   ....[66]....
        /*0ac0*/ 	.word	0x0000fce0
        /*0ac4*/ 	.word	0x0000000a
        /*0ac8*/ 	.word	0x00028830
        /*0acc*/ 	.short	0x010a
        /*0ace*/ 	.byte	0x3f
	.zero		1


	//   ....[67]....
        /*0ad0*/ 	.word	0x0000fd40
        /*0ad4*/ 	.word	0x0000000a
        /*0ad8*/ 	.word	0x00028850
        /*0adc*/ 	.short	0x010a
        /*0ade*/ 	.byte	0x3f
	.zero		1


	//   ....[68]....
        /*0ae0*/ 	.word	0x0000fda0
        /*0ae4*/ 	.word	0x00000005
        /*0ae8*/ 	.word	0x00028850
        /*0aec*/ 	.short	0x010a
        /*0aee*/ 	.byte	0x3f
	.zero		1


	//   ....[69]....
        /*0af0*/ 	.word	0x0000fe80
        /*0af4*/ 	.word	0x0000000a
        /*0af8*/ 	.word	0x00028840
        /*0afc*/ 	.short	0x010a
        /*0afe*/ 	.byte	0x3f
	.zero		1


	//   ....[70]....
        /*0b00*/ 	.word	0x000112d0
        /*0b04*/ 	.word	0x00000003
        /*0b08*/ 	.word	0x00028820
        /*0b0c*/ 	.short	0x010a
        /*0b0e*/ 	.byte	0x3f
	.zero		1


	//   ....[71]....
        /*0b10*/ 	.word	0x00011320
        /*0b14*/ 	.word	0x00000022
        /*0b18*/ 	.word	0x00028840
        /*0b1c*/ 	.short	0x010a
        /*0b1e*/ 	.byte	0x3f
	.zero		1


	//   ....[72]....
        /*0b20*/ 	.word	0x00011ce0
        /*0b24*/ 	.word	0x00000000
        /*0b28*/ 	.word	0x00028860
        /*0b2c*/ 	.short	0x010a
        /*0b2e*/ 	.byte	0x3f
	.zero		1


	//   ....[73]....
        /*0b30*/ 	.word	0x00012800
        /*0b34*/ 	.word	0x00000000
        /*0b38*/ 	.word	0x00028860
        /*0b3c*/ 	.short	0x010a
        /*0b3e*/ 	.byte	0x3f
	.zero		1


	//   ....[74]....
        /*0b40*/ 	.word	0x000132b0
        /*0b44*/ 	.word	0x00000007
        /*0b48*/ 	.word	0x00028820
        /*0b4c*/ 	.short	0x010a
        /*0b4e*/ 	.byte	0x3f
	.zero		1


	//   ....[75]....
        /*0b50*/ 	.word	0x00013420
        /*0b54*/ 	.word	0x00000005
        /*0b58*/ 	.word	0x00028840
        /*0b5c*/ 	.short	0x010a
        /*0b5e*/ 	.byte	0x3f
	.zero		1


	//   ....[76]....
        /*0b60*/ 	.word	0x00013470
        /*0b64*/ 	.word	0x00000007
        /*0b68*/ 	.word	0x00028840
        /*0b6c*/ 	.short	0x010a
        /*0b6e*/ 	.byte	0x3f
	.zero		1


	//   ....[77]....
        /*0b70*/ 	.word	0x000134c0
        /*0b74*/ 	.word	0x00000005
        /*0b78*/ 	.word	0x00028860
        /*0b7c*/ 	.short	0x010a
        /*0b7e*/ 	.byte	0x3f
	.zero		1


	//----- nvinfo : EIATTR_NUM_MBARRIERS
	.align		4
.L_1025:
        /*0b80*/ 	.byte	0x03, 0x38
        /*0b82*/ 	.short	0x0016


	//----- nvinfo : EIATTR_EXIT_INSTR_OFFSETS
	.align		4
        /*0b84*/ 	.byte	0x04, 0x1c
        /*0b86*/ 	.short	(.L_1027 - .L_1026)


	//   ....[0]....
.L_1026:
        /*0b88*/ 	.word	0x0000fb40


	//----- nvinfo : EIATTR_MAX_THREADS
	.align		4
.L_1027:
        /*0b8c*/ 	.byte	0x04, 0x05
        /*0b8e*/ 	.short	(.L_1029 - .L_1028)
.L_1028:
        /*0b90*/ 	.word	0x00000180
        /*0b94*/ 	.word	0x00000001
        /*0b98*/ 	.word	0x00000001


	//----- nvinfo : EIATTR_CRS_STACK_SIZE
	.align		4
.L_1029:
        /*0b9c*/ 	.byte	0x04, 0x1e
        /*0b9e*/ 	.short	(.L_1031 - .L_1030)
.L_1030:
        /*0ba0*/ 	.word	0x00000000


	//----- nvinfo : EIATTR_CBANK_PARAM_SIZE
	.align		4
.L_1031:
        /*0ba4*/ 	.byte	0x03, 0x19
        /*0ba6*/ 	.short	0x0a70


	//----- nvinfo : EIATTR_PARAM_CBANK
	.align		4
        /*0ba8*/ 	.byte	0x04, 0x0a
        /*0baa*/ 	.short	(.L_1033 - .L_1032)
	.align		4
.L_1032:
        /*0bac*/ 	.word	index@(.nv.constant0._ZN7cutlass13device_kernelIN5flash11enable_sm90INS1_16FlashAttnFwdSm90INS1_25CollectiveMainloopFwdSm90ILi2EN4cute5tupleIJNS5_1CILi1EEES8_S8_EEENS6_IJNS7_ILi128EEESA_SA_EEELi128ENS_6half_tEfNS_4arch4Sm90ELb1ELb0ELb1ELb0ELb1ELb0ELb0ELb1ELb1ELb1ELb1ELb0EEENS1_21CollectiveEpilogueFwdISB_S9_SC_SE_Li256ELb0ELb1ELb1ELb0EEENS1_19SingleTileSchedulerILb0ELb1ELb1ELi128EEEEEEEEEvNT_6ParamsE)
        /*0bb0*/ 	.short	0x0210
        /*0bb2*/ 	.short	0x0a70


	//----- nvinfo : EIATTR_SW_WAR
	.align		4
.L_1033:
        /*0bb4*/ 	.byte	0x04, 0x36
        /*0bb6*/ 	.short	(.L_1035 - .L_1034)
.L_1034:
        /*0bb8*/ 	.word	0x00000008
.L_1035:


//--------------------- .nv.info._ZN7cutlass13device_kernelIN5flash11enable_sm90INS1_16FlashAttnFwdSm90INS1_25CollectiveMainloopFwdSm90ILi2EN4cute5tupleIJNS5_1CILi1EEES8_S8_EEENS6_IJNS7_ILi128EEESA_SA_EEELi128ENS_6half_tEfNS_4arch4Sm90ELb1ELb0ELb1ELb1ELb1ELb0ELb0ELb1ELb1ELb1ELb1ELb0EEENS1_21CollectiveEpilogueFwdISB_S9_SC_SE_Li256ELb1ELb1ELb1ELb0EEENS1_36VarlenDynamicPersistentTileSchedulerILi128ELi128ELi256ELi128ELb1ELb1ELb1ELb1ELb1ELb1EEEEEEEEEvNT_6ParamsE --------------------------
	.section	.nv.info._ZN7cutlass13device_kernelIN5flash11enable_sm90INS1_16FlashAttnFwdSm90INS1_25CollectiveMainloopFwdSm90ILi2EN4cute5tupleIJNS5_1CILi1EEES8_S8_EEENS6_IJNS7_ILi128EEESA_SA_EEELi128ENS_6half_tEfNS_4arch4Sm90ELb1ELb0ELb1ELb1ELb1ELb0ELb0ELb1ELb1ELb1ELb1ELb0EEENS1_21CollectiveEpilogueFwdISB_S9_SC_SE_Li256ELb1ELb1ELb1ELb0EEENS1_36VarlenDynamicPersistentTileSchedulerILi128ELi128ELi256ELi128ELb1ELb1ELb1ELb1ELb1ELb1EEEEEEEEEvNT_6ParamsE,"",@"SHT_CUDA_INFO"
	.sectionflags	@""
	.align	4


	//----- nvinfo : EIATTR_CUDA_API_VERSION
	.align		4
        /*0000*/ 	.byte	0x04, 0x37
        /*0002*/ 	.short	(.L_1037 - .L_1036)
.L_1036:
        /*0004*/ 	.word	0x00000082


	//----- nvinfo : EIATTR_KPARAM_INFO
	.align		4
.L_1037:
        /*0008*/ 	.byte	0x04, 0x17
        /*000a*/ 	.short	(.L_1039 - .L_1038)
.L_1038:
        /*000c*/ 	.word	0x00000000
        /*0010*/ 	.short	0x0000
        /*0012*/ 	.short	0x0070
        /*0014*/ 	.byte	0x00, 0xf0, 0x01, 0x2a


	//----- nvinfo : EIATTR_SPARSE_MMA_MASK
	.align		4
.L_1039:
        /*0018*/ 	.byte	0x03, 0x50
        /*001a*/ 	.short	0x0000


	//----- nvinfo : EIATTR_MAXREG_COUNT
	.align		4
        /*001c*/ 	.byte	0x03, 0x1b
        /*001e*/ 	.short	0x00a8


	//----- nvinfo : EIATTR_NUM_BARRIERS
	.align		4
        /*0020*/ 	.byte	0x02, 0x4c
        /*0022*/ 	.byte	0x10
	.zero		1


	//----- nvinfo : EIATTR_EXTERNS
	.align		4
        /*0024*/ 	.byte	0x04, 0x0f
        /*0026*/ 	.short	(.L_1041 - .L_1040)


	//   ....[0]....
	.align		4
.L_1040:
        /*0028*/ 	.word	index@(__assertfail)


	//----- nvinfo : EIATTR_ANNOTATIONS
	.align		4
.L_1041:
        /*002c*/ 	.byte	0x04, 0x55
        /*002e*/ 	.short	(.L_1043 - .L_1042)


	//   ....[0]....
.L_1042:
        /* <DEDUP_REMOVED lines=16> */


	//----- nvinfo : EIATTR_MERCURY_ISA_VERSION
	.align		4
.L_1043:
        /*0118*/ 	.byte	0x03, 0x5f
        /*011a*/ 	.short	0x0101


	//----- nvinfo : EIATTR_UNUSED_LOAD_BYTE_OFFSET
	.align		4
        /*011c*/ 	.byte	0x04, 0x44
        /*011e*/ 	.short	(.L_1045 - .L_1044)


	//   ....[0]....
.L_1044:
        /*0120*/ 	.word	0x00000990
        /*0124*/ 	.word	0x0000fff0


	//   ....[1]....
        /*0128*/ 	.word	0x0000ae60
        /*012c*/ 	.word	0x0000fff0


	//----- nvinfo : EIATTR_INT_WARP_WIDE_INSTR_OFFSETS
	.align		4
.L_1045:
        /*0130*/ 	.byte	0x04, 0x31
        /*0132*/ 	.short	(.L_1047 - .L_1046)


	//   ....[0]....
.L_1046:
        /*0134*/ 	.word	0x000000c0


	//   ....[1]....
        /*0138*/ 	.word	0x000000d0


	//   ....[2]....
        /*013c*/ 	.word	0x00000170


	//   ....[3]....
        /*0140*/ 	.word	0x0000f6a0


	//   ....[4]....
        /*0144*/ 	.word	0x0000f730


	//   ....[5]....
        /*0148*/ 	.word	0x00012530


	//   ....[6]....
        /*014c*/ 	.word	0x000125c0


	//----- nvinfo : EIATTR_COOP_GROUP_MASK_REGIDS
	.align		4
.L_1047:
        /*0150*/ 	.byte	0x04, 0x29
        /*0152*/ 	.short	(.L_1049 - .L_1048)


	//   ....[0]....
.L_1048:
        /*0154*/ 	.word	0xffffffff


	//   ....[1]....
        /*0158*/ 	.word	0xffffffff


	//   ....[2]....
        /*015c*/ 	.word	0xffffffff


	//   ....[3]....
        /*0160*/ 	.word	0xffffffff


	//   ....[4]....
        /*0164*/ 	.word	0xffffffff


	//   ....[5]....
        /*0168*/ 	.word	0xffffffff


	//   ....[6]....
        /*016c*/ 	.word	0xffffffff


	//   ....[7]....
        /*0170*/ 	.word	0xffffffff


	//   ....[8]....
        /*0174*/ 	.word	0xffffffff


	//   ....[9]....
        /*0178*/ 	.word	0xffffffff


	//   ....[10]....
        /*017c*/ 	.word	0xffffffff


	//   ....[11]....
        /*0180*/ 	.word	0xffffffff


	//   ....[12]....
        /*0184*/ 	.word	0xffffffff


	//   ....[13]....
        /*0188*/ 	.word	0xffffffff


	//   ....[14]....
        /*018c*/ 	.word	0xffffffff


	//   ....[15]....
        /*0190*/ 	.word	0xffffffff


	//   ....[16]....
        /*0194*/ 	.word	0xffffffff


	//   ....[17]....
        /*0198*/ 	.word	0xffffffff


	//   ....[18]....
        /*019c*/ 	.word	0xffffffff


	//   ....[19]....
        /*01a0*/ 	.word	0xffffffff


	//   ....[20]....
        /*01a4*/ 	.word	0xffffffff


	//   ....[21]....
        /*01a8*/ 	.word	0xffffffff


	//   ....[22]....
        /*01ac*/ 	.word	0xffffffff


	//   ....[23]....
        /*01b0*/ 	.word	0xffffffff


	//   ....[24]....
        /*01b4*/ 	.word	0xffffffff


	//   ....[25]....
        /*01b8*/ 	.word	0xffffffff


	//   ....[26]....
        /*01bc*/ 	.word	0xffffffff


	//   ....[27]....
        /*01c0*/ 	.word	0xffffffff


	//   ....[28]....
        /*01c4*/ 	.word	0xffffffff


	//   ....[29]....
        /*01c8*/ 	.word	0xffffffff


	//   ....[30]....
        /*01cc*/ 	.word	0xffffffff


	//   ....[31]....
        /*01d0*/ 	.word	0xffffffff


	//   ....[32]....
        /*01d4*/ 	.word	0xffffffff


	//   ....[33]....
        /*01d8*/ 	.word	0xffffffff


	//   ....[34]....
        /*01dc*/ 	.word	0xffffffff


	//   ....[35]....
        /*01e0*/ 	.word	0xffffffff


	//   ....[36]....
        /*01e4*/ 	.word	0xffffffff


	//   ....[37]....
        /*01e8*/ 	.word	0xffffffff


	//   ....[38]....
        /*01ec*/ 	.word	0xffffffff


	//   ....[39]....
        /*01f0*/ 	.word	0xffffffff


	//   ....[40]....
        /*01f4*/ 	.word	0xffffffff


	//   ....[41]....
        /*01f8*/ 	.word	0xffffffff


	//   ....[42]....
        /*01fc*/ 	.word	0xffffffff


	//   ....[43]....
        /*0200*/ 	.word	0xffffffff


	//   ....[44]....
        /*0204*/ 	.word	0xffffffff


	//   ....[45]....
        /*0208*/ 	.word	0xffffffff


	//   ....[46]....
        /*020c*/ 	.word	0xffffffff


	//   ....[47]....
        /*0210*/ 	.word	0xffffffff


	//   ....[48]....
        /*0214*/ 	.word	0xffffffff


	//   ....[49]....
        /*0218*/ 	.word	0xffffffff


	//   ....[50]....
        /*021c*/ 	.word	0xffffffff


	//   ....[51]....
        /*0220*/ 	.word	0xffffffff


	//   ....[52]....
        /*0224*/ 	.word	0xffffffff


	//   ....[53]....
        /*0228*/ 	.word	0xffffffff


	//   ....[54]....
        /*022c*/ 	.word	0xffffffff


	//   ....[55]....
        /*0230*/ 	.word	0xffffffff


	//   ....[56]....
        /*0234*/ 	.word	0xffffffff


	//   ....[57]....
        /*0238*/ 	.word	0xffffffff


	//   ....[58]....
        /*023c*/ 	.word	0xffffffff


	//   ....[59]....
        /*0240*/ 	.word	0xffffffff


	//   ....[60]....
        /*0244*/ 	.word	0xffffffff


	//   ....[61]....
        /*0248*/ 	.word	0xffffffff


	//   ....[62]....
        /*024c*/ 	.word	0xffffffff


	//   ....[63]....
        /*0250*/ 	.word	0xffffffff


	//   ....[64]....
        /*0254*/ 	.word	0xffffffff


	//   ....[65]....
        /*0258*/ 	.word	0xffffffff


	//   ....[66]....
        /*025c*/ 	.word	0xffffffff


	//   ....[67]....
        /*0260*/ 	.word	0xffffffff


	//   ....[68]....
        /*0264*/ 	.word	0xffffffff


	//   ....[69]....
        /*0268*/ 	.word	0xffffffff


	//   ....[70]....
        /*026c*/ 	.word	0xffffffff


	//   ....[71]....
        /*0270*/ 	.word	0xffffffff


	//   ....[72]....
        /*0274*/ 	.word	0xffffffff


	//   ....[73]....
        /*0278*/ 	.word	0xffffffff


	//   ....[74]....
        /*027c*/ 	.word	0xffffffff


	//   ....[75]....
        /*0280*/ 	.word	0xffffffff


	//   ....[76]....
        /*0284*/ 	.word	0xffffffff


	//   ....[77]....
        /*0288*/ 	.word	0xffffffff


	//   ....[78]....
        /*028c*/ 	.word	0xffffffff


	//   ....[79]....
        /*0290*/ 	.word	0xffffffff


	//   ....[80]....
        /*0294*/ 	.word	0xffffffff


	//   ....[81]....
        /*0298*/ 	.word	0xffffffff


	//   ....[82]....
        /*029c*/ 	.word	0xffffffff


	//   ....[83]....
        /*02a0*/ 	.word	0xffffffff


	//   ....[84]....
        /*02a4*/ 	.word	0xffffffff


	//   ....[85]....
        /*02a8*/ 	.word	0xffffffff


	//   ....[86]....
        /*02ac*/ 	.word	0xffffffff


	//   ....[87]....
        /*02b0*/ 	.word	0xffffffff


	//   ....[88]....
        /*02b4*/ 	.word	0xffffffff


	//   ....[89]....
        /*02b8*/ 	.word	0xffffffff


	//   ....[90]....
        /*02bc*/ 	.word	0xffffffff


	//   ....[91]....
        /*02c0*/ 	.word	0xffffffff


	//   ....[92]....
        /*02c4*/ 	.word	0xffffffff


	//   ....[93]....
        /*02c8*/ 	.word	0xffffffff


	//   ....[94]....
        /*02cc*/ 	.word	0xffffffff


	//   ....[95]....
        /*02d0*/ 	.word	0xffffffff


	//   ....[96]....
        /*02d4*/ 	.word	0xffffffff


	//   ....[97]....
        /*02d8*/ 	.word	0xffffffff


	//   ....[98]....
        /*02dc*/ 	.word	0xffffffff


	//   ....[99]....
        /*02e0*/ 	.word	0xffffffff


	//   ....[100]....
        /*02e4*/ 	.word	0xffffffff


	//   ....[101]....
        /*02e8*/ 	.word	0xffffffff


	//   ....[102]....
        /*02ec*/ 	.word	0xffffffff


	//   ....[103]....
        /*02f0*/ 	.word	0xffffffff


	//   ....[104]....
        /*02f4*/ 	.word	0xffffffff


	//   ....[105]....
        /*02f8*/ 	.word	0xffffffff


	//   ....[106]....
        /*02fc*/ 	.word	0xffffffff


	//   ....[107]....
        /*0300*/ 	.word	0xffffffff


	//   ....[108]....
        /*0304*/ 	.word	0xffffffff


	//   ....[109]....
        /*0308*/ 	.word	0xffffffff


	//   ....[110]....
        /*030c*/ 	.word	0xffffffff


	//   ....[111]....
        /*0310*/ 	.word	0xffffffff


	//   ....[112]....
        /*0314*/ 	.word	0xffffffff


	//   ....[113]....
        /*0318*/ 	.word	0xffffffff


	//   ....[114]....
        /*031c*/ 	.word	0xffffffff


	//   ....[115]....
        /*0320*/ 	.word	0xffffffff


	//   ....[116]....
        /*0324*/ 	.word	0xffffffff


	//   ....[117]....
        /*0328*/ 	.word	0xffffffff


	//   ....[118]....
        /*032c*/ 	.word	0xffffffff


	//   ....[119]....
        /*0330*/ 	.word	0xffffffff


	//   ....[120]....
        /*0334*/ 	.word	0xffffffff


	//   ....[121]....
        /*0338*/ 	.word	0xffffffff


	//   ....[122]....
        /*033c*/ 	.word	0xffffffff


	//   ....[123]....
        /*0340*/ 	.word	0xffffffff


	//   ....[124]....
        /*0344*/ 	.word	0xffffffff


	//   ....[125]....
        /*0348*/ 	.word	0xffffffff


	//   ....[126]....
        /*034c*/ 	.word	0xffffffff


	//   ....[127]....
        /*0350*/ 	.word	0xffffffff


	//   ....[128]....
        /*0354*/ 	.word	0xffffffff


	//   ....[129]....
        /*0358*/ 	.word	0xffffffff


	//   ....[130]....
        /*035c*/ 	.word	0xffffffff


	//   ....[131]....
        /*0360*/ 	.word	0xffffffff


	//   ....[132]....
        /*0364*/ 	.word	0xffffffff


	//   ....[133]....
        /*0368*/ 	.word	0xffffffff


	//   ....[134]....
        /*036c*/ 	.word	0xffffffff


	//   ....[135]....
        /*0370*/ 	.word	0xffffffff


	//   ....[136]....
        /*0374*/ 	.word	0xffffffff


	//   ....[137]....
        /*0378*/ 	.word	0xffffffff


	//   ....[138]....
        /*037c*/ 	.word	0xffffffff


	//   ....[139]....
        /*0380*/ 	.word	0xffffffff


	//   ....[140]....
        /*0384*/ 	.word	0xffffffff


	//   ....[141]....
        /*0388*/ 	.word	0xffffffff


	//   ....[142]....
        /*038c*/ 	.word	0xffffffff


	//   ....[143]....
        /*0390*/ 	.word	0xffffffff


	//   ....[144]....
        /*0394*/ 	.word	0xffffffff


	//   ....[145]....
        /*0398*/ 	.word	0xffffffff


	//   ....[146]....
        /*039c*/ 	.word	0xffffffff


	//   ....[147]....
        /*03a0*/ 	.word	0xffffffff


	//   ....[148]....
        /*03a4*/ 	.word	0xffffffff


	//   ....[149]....
        /*03a8*/ 	.word	0xffffffff


	//   ....[150]....
        /*03ac*/ 	.word	0xffffffff


	//   ....[151]....
        /*03b0*/ 	.word	0xffffffff


	//   ....[152]....
        /*03b4*/ 	.word	0xffffffff


	//   ....[153]....
        /*03b8*/ 	.word	0xffffffff


	//   ....[154]....
        /*03bc*/ 	.word	0xffffffff


	//   ....[155]....
        /*03c0*/ 	.word	0xffffffff


	//   ....[156]....
        /*03c4*/ 	.word	0xffffffff


	//   ....[157]....
        /*03c8*/ 	.word	0xffffffff


	//   ....[158]....
        /*03cc*/ 	.word	0xffffffff


	//   ....[159]....
        /*03d0*/ 	.word	0xffffffff


	//   ....[160]....
        /*03d4*/ 	.word	0xffffffff


	//   ....[161]....
        /*03d8*/ 	.word	0xffffffff


	//   ....[162]....
        /*03dc*/ 	.word	0xffffffff


	//   ....[163]....
        /*03e0*/ 	.word	0xffffffff


	//   ....[164]....
        /*03e4*/ 	.word	0xffffffff


	//   ....[165]....
        /*03e8*/ 	.word	0xffffffff


	//   ....[166]....
        /*03ec*/ 	.word	0xffffffff


	//   ....[167]....
        /*03f0*/ 	.word	0x0500000f


	//   ....[168]....
        /*03f4*/ 	.word	0x0500000f


	//   ....[169]....
        /*03f8*/ 	.word	0x0500000f


	//   ....[170]....
        /*03fc*/ 	.word	0x0500000f


	//   ....[171]....
        /*0400*/ 	.word	0x0500000f


	//   ....[172]....
        /*0404*/ 	.word	0x0500000f


	//   ....[173]....
        /*0408*/ 	.word	0x0500000f


	//   ....[174]....
        /*040c*/ 	.word	0x0500000f


	//   ....[175]....
        /*0410*/ 	.word	0x0500000f


	//   ....[176]....
        /*0414*/ 	.word	0x0500000f


	//   ....[177]....
        /*0418*/ 	.word	0x0500000f


	//   ....[178]....
        /*041c*/ 	.word	0x0500000f


	//   ....[179]....
        /*0420*/ 	.word	0x0500000f


	//   ....[180]....
        /*0424*/ 	.word	0x0500000f


	//   ....[181]....
        /*0428*/ 	.word	0x0500000f


	//   ....[182]....
        /*042c*/ 	.word	0x0500000f


	//   ....[183]....
        /*0430*/ 	.word	0x0500000f


	//   ....[184]....
        /*0434*/ 	.word	0x0500000f


	//   ....[185]....
        /*0438*/ 	.word	0x0500000f


	//   ....[186]....
        /*043c*/ 	.word	0x0500000f


	//   ....[187]....
        /*0440*/ 	.word	0x0500000f


	//   ....[188]....
        /*0444*/ 	.word	0x0500000f


	//   ....[189]....
        /*0448*/ 	.word	0x0500000f


	//   ....[190]....
        /*044c*/ 	.word	0x0500000f


	//   ....[191]....
        /*0450*/ 	.word	0x0500000f


	//   ....[192]....
        /*0454*/ 	.word	0x0500000f


	//   ....[193]....
        /*0458*/ 	.word	0x0500000f


	//   ....[194]....
        /*045c*/ 	.word	0x0500000f


	//   ....[195]....
        /*0460*/ 	.word	0x0500000f


	//   ....[196]....
        /*0464*/ 	.word	0x0500000f


	//   ....[197]....
        /*0468*/ 	.word	0x0500000f


	//   ....[198]....
        /*046c*/ 	.word	0x0500000f


	//   ....[199]....
        /*0470*/ 	.word	0x0500000f


	//   ....[200]....
        /*0474*/ 	.word	0x0500000f


	//   ....[201]....
        /*0478*/ 	.word	0x0500000f


	//   ....[202]....
        /*047c*/ 	.word	0x0500000f


	//   ....[203]....
        /*0480*/ 	.word	0x0500000f


	//   ....[204]....
        /*0484*/ 	.word	0x0500000f


	//   ....[205]....
        /*0488*/ 	.word	0x0500000f


	//   ....[206]....
        /*048c*/ 	.word	0x0500000f


	//   ....[207]....
        /*0490*/ 	.word	0x0500000f


	//   ....[208]....
        /*0494*/ 	.word	0x0500000f


	//   ....[209]....
        /*0498*/ 	.word	0x0500000f


	//   ....[210]....
        /*049c*/ 	.word	0x0500000f


	//   ....[211]....
        /*04a0*/ 	.word	0x0500000f


	//   ....[212]....
        /*04a4*/ 	.word	0x0500000f


	//   ....[213]....
        /*04a8*/ 	.word	0x0500000f


	//   ....[214]....
        /*04ac*/ 	.word	0x0500000f


	//   ....[215]....
        /*04b0*/ 	.word	0x0500000f


	//   ....[216]....
        /*04b4*/ 	.word	0x0500000f


	//   ....[217]....
        /*04b8*/ 	.word	0x0500000f


	//   ....[218]....
        /*04bc*/ 	.word	0x0500000f


	//   ....[219]....
        /*04c0*/ 	.word	0x0500000f


	//   ....[220]....
        /*04c4*/ 	.word	0x0500000f


	//   ....[221]....
        /*04c8*/ 	.word	0x0500000f


	//   ....[222]....
        /*04cc*/ 	.word	0x0500000f


	//   ....[223]....
        /*04d0*/ 	.word	0x0500000f


	//   ....[224]....
        /*04d4*/ 	.word	0x0500000f


	//   ....[225]....
        /*04d8*/ 	.word	0x0500000f


	//   ....[226]....
        /*04dc*/ 	.word	0x0500000f


	//   ....[227]....
        /*04e0*/ 	.word	0x0500000f


	//   ....[228]....
        /*04e4*/ 	.word	0x0500000f


	//   ....[229]....
        /*04e8*/ 	.word	0x0500000f


	//   ....[230]....
        /*04ec*/ 	.word	0x0500000f


	//   ....[231]....
        /*04f0*/ 	.word	0x0500000f


	//   ....[232]....
        /*04f4*/ 	.word	0x0500000f


	//   ....[233]....
        /*04f8*/ 	.word	0x0500000f


	//   ....[234]....
        /*04fc*/ 	.word	0x0500000f


	//   ....[235]....
        /*0500*/ 	.word	0x0500000f


	//   ....[236]....
        /*0504*/ 	.word	0x0500000f


	//   ....[237]....
        /*0508*/ 	.word	0x0500000f


	//   ....[238]....
        /*050c*/ 	.word	0x0500000f


	//   ....[239]....
        /*0510*/ 	.word	0x0500000f


	//   ....[240]....
        /*0514*/ 	.word	0x0500000f


	//   ....[241]....
        /*0518*/ 	.word	0x0500000f


	//   ....[242]....
        /*051c*/ 	.word	0x0500000f


	//   ....[243]....
        /*0520*/ 	.word	0x0500000f


	//   ....[244]....
        /*0524*/ 	.word	0x0500000f


	//   ....[245]....
        /*0528*/ 	.word	0x0500000f


	//   ....[246]....
        /*052c*/ 	.word	0x0500000f


	//   ....[247]....
        /*0530*/ 	.word	0x0500000f


	//   ....[248]....
        /*0534*/ 	.word	0x0500000f


	//   ....[249]....
        /*0538*/ 	.word	0x0500000f


	//   ....[250]....
        /*053c*/ 	.word	0x0500000f


	//   ....[251]....
        /*0540*/ 	.word	0x0500000f


	//   ....[252]....
        /*0544*/ 	.word	0x0500000f


	//   ....[253]....
        /*0548*/ 	.word	0x0500000f


	//   ....[254]....
        /*054c*/ 	.word	0x0500000f


	//   ....[255]....
        /*0550*/ 	.word	0x0500000f


	//   ....[0]....
        /*0554*/ 	.word	0x0500000f


	//   ....[1]....
        /*0558*/ 	.word	0x0500000f


	//   ....[2]....
        /*055c*/ 	.word	0x0500000f


	//   ....[3]....
        /*0560*/ 	.word	0x0500000f


	//   ....[4]....
        /*0564*/ 	.word	0x0500000f


	//   ....[5]....
        /*0568*/ 	.word	0x0500000f


	//   ....[6]....
        /*056c*/ 	.word	0x0500000f


	//   ....[7]....
        /*0570*/ 	.word	0x0500000f


	//   ....[8]....
        /*0574*/ 	.word	0x0500000f


	//   ....[9]....
        /*0578*/ 	.word	0x0500000f


	//   ....[10]....
        /*057c*/ 	.word	0x0500000f


	//----- nvinfo : EIATTR_COOP_GROUP_INSTR_OFFSETS
	.align		4
.L_1049:
        /*0580*/ 	.byte	0x04, 0x28
        /*0582*/ 	.short	(.L_1051 - .L_1050)


	//   ....[0]....
.L_1050:
        /*0584*/ 	.word	0x00000080


	//   ....[1]....
        /*0588*/ 	.word	0x00000090


	//   ....[2]....
        /*058c*/ 	.word	0x000002d0


	//   ....[3]....
        /*0590*/ 	.word	0x00000430


	//   ....[4]....
        /*0594*/ 	.word	0x00000550


	//   ....[5]....
        /*0598*/ 	.word	0x000006b0


	//   ....[6]....
        /*059c*/ 	.word	0x00001ad0


	//   ....[7]....
        /*05a0*/ 	.word	0x000023e0


	//   ....[8]....
        /*05a4*/ 	.word	0x00002870


	//   ....[9]....
        /*05a8*/ 	.word	0x00003240


	//   ....[10]....
        /*05ac*/ 	.word	0x000032a0


	//   ....[11]....
        /*05b0*/ 	.word	0x00003d10


	//   ....[12]....
        /*05b4*/ 	.word	0x00003d70


	//   ....[13]....
        /*05b8*/ 	.word	0x00005380


	//   ....[14]....
        /*05bc*/ 	.word	0x00005dd0


	//   ....[15]....
        /*05c0*/ 	.word	0x00005f70


	//   ....[16]....
        /*05c4*/ 	.word	0x00006040


	//   ....[17]....
        /*05c8*/ 	.word	0x000069b0


	//   ....[18]....
        /*05cc*/ 	.word	0x00006a00


	//   ....[19]....
        /*05d0*/ 	.word	0x00009030


	//   ....[20]....
        /*05d4*/ 	.word	0x00009040


	//   ....[21]....
        /*05d8*/ 	.word	0x00009070


	//   ....[22]....
        /*05dc*/ 	.word	0x00009080


	//   ....[23]....
        /*05e0*/ 	.word	0x0000a510


	//   ....[24]....
        /*05e4*/ 	.word	0x0000a540


	//   ....[25]....
        /*05e8*/ 	.word	0x0000a610


	//   ....[26]....
        /*05ec*/ 	.word	0x0000a620


	//   ....[27]....
        /*05f0*/ 	.word	0x0000b970


	//   ....[28]....
        /*05f4*/ 	.word	0x0000b9b0


	//   ....[29]....
        /*05f8*/ 	.word	0x0000b9e0


	//   ....[30]....
        /*05fc*/ 	.word	0x0000ba10


	//   ....[31]....
        /*0600*/ 	.word	0x0000c0c0


	//   ....[32]....
        /*0604*/ 	.word	0x0000c100


	//   ....[33]....
        /*0608*/ 	.word	0x0000c1d0


	//   ....[34]....
        /*060c*/ 	.word	0x0000c1f0


	//   ....[35]....
        /*0610*/ 	.word	0x0000c2b0


	//   ....[36]....
        /*0614*/ 	.word	0x0000c2d0


	//   ....[37]....
        /*0618*/ 	.word	0x0000c3a0


	//   ....[38]....
        /*061c*/ 	.word	0x0000c3c0


	//   ....[39]....
        /*0620*/ 	.word	0x0000c770


	//   ....[40]....
        /*0624*/ 	.word	0x0000c780


	//   ....[41]....
        /*0628*/ 	.word	0x0000cbb0


	//   ....[42]....
        /*062c*/ 	.word	0x0000cbc0


	//   ....[43]....
        /*0630*/ 	.word	0x0000d8b0


	//   ....[44]....
        /*0634*/ 	.word	0x0000d8e0


	//   ....[45]....
        /*0638*/ 	.word	0x0000d9b0


	//   ....[46]....
        /*063c*/ 	.word	0x0000d9d0


	//   ....[47]....
        /*0640*/ 	.word	0x0000da90


	//   ....[48]....
        /*0644*/ 	.word	0x0000dab0


	//   ....[49]....
        /*0648*/ 	.word	0x0000db80


	//   ....[50]....
        /*064c*/ 	.word	0x0000dba0


	//   ....[51]....
        /*0650*/ 	.word	0x0000dce0


	//   ....[52]....
        /*0654*/ 	.word	0x0000def0


	//   ....[53]....
        /*0658*/ 	.word	0x0000df20


	//   ....[54]....
        /*065c*/ 	.word	0x0000df50


	//   ....[55]....
        /*0660*/ 	.word	0x0000df80


	//   ....[56]....
        /*0664*/ 	.word	0x0000dfb0


	//   ....[57]....
        /*0668*/ 	.word	0x0000dfe0


	//   ....[58]....
        /*066c*/ 	.word	0x0000e150


	//   ....[59]....
        /*0670*/ 	.word	0x0000e180


	//   ....[60]....
        /*0674*/ 	.word	0x0000e1b0


	//   ....[61]....
        /*0678*/ 	.word	0x0000e1e0


	//   ....[62]....
        /*067c*/ 	.word	0x0000e210


	//   ....[63]....
        /*0680*/ 	.word	0x0000e240


	//   ....[64]....
        /*0684*/ 	.word	0x0000e2d0


	//   ....[65]....
        /*0688*/ 	.word	0x0000e300


	//   ....[66]....
        /*068c*/ 	.word	0x0000e310


	//   ....[67]....
        /*0690*/ 	.word	0x0000e350


	//   ....[68]....
        /*0694*/ 	.word	0x000101a0


	//   ....[69]....
        /*0698*/ 	.word	0x000101c0


	//   ....[70]....
        /*069c*/ 	.word	0x00010260


	//   ....[71]....
        /*06a0*/ 	.word	0x00010280


	//   ....[72]....
        /*06a4*/ 	.word	0x00010310


	//   ....[73]....
        /*06a8*/ 	.word	0x00010330


	//   ....[74]....
        /*06ac*/ 	.word	0x000103c0


	//   ....[75]....
        /*06b0*/ 	.word	0x000103e0


	//   ....[76]....
        /*06b4*/ 	.word	0x00010470


	//   ....[77]....
        /*06b8*/ 	.word	0x00010490


	//   ....[78]....
        /*06bc*/ 	.word	0x00010520


	//   ....[79]....
        /*06c0*/ 	.word	0x00010540


	//   ....[80]....
        /*06c4*/ 	.word	0x000105d0


	//   ....[81]....
        /*06c8*/ 	.word	0x000105f0


	//   ....[82]....
        /*06cc*/ 	.word	0x00010600


	//   ....[83]....
        /*06d0*/ 	.word	0x00010680


	//   ....[84]....
        /*06d4*/ 	.word	0x00010db0


	//   ....[85]....
        /*06d8*/ 	.word	0x00010de0


	//   ....[86]....
        /*06dc*/ 	.word	0x00010e40


	//   ....[87]....
        /*06e0*/ 	.word	0x00010e90


	//   ....[88]....
        /*06e4*/ 	.word	0x00010ee0


	//   ....[89]....
        /*06e8*/ 	.word	0x00010f30


	//   ....[90]....
        /*06ec*/ 	.word	0x00010f80


	//   ....[91]....
        /*06f0*/ 	.word	0x00010fd0


	//   ....[92]....
        /*06f4*/ 	.word	0x00011010


	//   ....[93]....
        /*06f8*/ 	.word	0x00011070


	//   ....[94]....
        /*06fc*/ 	.word	0x000110c0


	//   ....[95]....
        /*0700*/ 	.word	0x00011110


	//   ....[96]....
        /*0704*/ 	.word	0x00011150


	//   ....[97]....
        /*0708*/ 	.word	0x000111a0


	//   ....[98]....
        /*070c*/ 	.word	0x000111c0


	//   ....[99]....
        /*0710*/ 	.word	0x00011200


	//   ....[100]....
        /*0714*/ 	.word	0x00011920


	//   ....[101]....
        /*0718*/ 	.word	0x00011950


	//   ....[102]....
        /*071c*/ 	.word	0x000119b0


	//   ....[103]....
        /*0720*/ 	.word	0x000119c0


	//   ....[104]....
        /*0724*/ 	.word	0x00011a10


	//   ....[105]....
        /*0728*/ 	.word	0x00011a20


	//   ....[106]....
        /*072c*/ 	.word	0x00011a70


	//   ....[107]....
        /*0730*/ 	.word	0x00011a80


	//   ....[108]....
        /*0734*/ 	.word	0x00011ad0


	//   ....[109]....
        /*0738*/ 	.word	0x00011ae0


	//   ....[110]....
        /*073c*/ 	.word	0x00011b30


	//   ....[111]....
        /*0740*/ 	.word	0x00011b40


	//   ....[112]....
        /*0744*/ 	.word	0x00011b90


	//   ....[113]....
        /*0748*/ 	.word	0x00011ba0


	//   ....[114]....
        /*074c*/ 	.word	0x00011bb0


	//   ....[115]....
        /*0750*/ 	.word	0x00011c00


	//   ....[116]....
        /*0754*/ 	.word	0x00011e50


	//   ....[117]....
        /*0758*/ 	.word	0x00011e70


	//   ....[118]....
        /*075c*/ 	.word	0x00011e80


	//   ....[119]....
        /*0760*/ 	.word	0x00011ef0


	//   ....[120]....
        /*0764*/ 	.word	0x00011f00


	//   ....[121]....
        /*0768*/ 	.word	0x00011f70


	//   ....[122]....
        /*076c*/ 	.word	0x00011f80


	//   ....[123]....
        /*0770*/ 	.word	0x00011ff0


	//   ....[124]....
        /*0774*/ 	.word	0x00012000


	//   ....[125]....
        /*0778*/ 	.word	0x00012070


	//   ....[126]....
        /*077c*/ 	.word	0x00012080


	//   ....[127]....
        /*0780*/ 	.word	0x000120f0


	//   ....[128]....
        /*0784*/ 	.word	0x00012100


	//   ....[129]....
        /*0788*/ 	.word	0x00012170


	//   ....[130]....
        /*078c*/ 	.word	0x00012180


	//   ....[131]....
        /*0790*/ 	.word	0x00012190


	//   ....[132]....
        /*0794*/ 	.word	0x00012700


	//   ....[133]....
        /*0798*/ 	.word	0x00012740


	//   ....[134]....
        /*079c*/ 	.word	0x00012780


	//   ....[135]....
        /*07a0*/ 	.word	0x000127a0


	//   ....[136]....
        /*07a4*/ 	.word	0x000127b0


	//   ....[137]....
        /*07a8*/ 	.word	0x000127d0


	//   ....[138]....
        /*07ac*/ 	.word	0x00012840


	//   ....[139]....
        /*07b0*/ 	.word	0x00012860


	//   ....[140]....
        /*07b4*/ 	.word	0x000128c0


	//   ....[141]....
        /*07b8*/ 	.word	0x000128e0


	//   ....[142]....
        /*07bc*/ 	.word	0x00012940


	//   ....[143]....
        /*07c0*/ 	.word	0x00012960


	//   ....[144]....
        /*07c4*/ 	.word	0x000129c0


	//   ....[145]....
        /*07c8*/ 	.word	0x000129e0


	//   ....[146]....
        /*07cc*/ 	.word	0x00012a30


	//   ....[147]....
        /*07d0*/ 	.word	0x00012a50


	//   ....[148]....
        /*07d4*/ 	.word	0x00012ea0


	//   ....[149]....
        /*07d8*/ 	.word	0x00012eb0


	//   ....[150]....
        /*07dc*/ 	.word	0x00012ef0


	//   ....[151]....
        /*07e0*/ 	.word	0x00012f30


	//   ....[152]....
        /*07e4*/ 	.word	0x00012f60


	//   ....[153]....
        /*07e8*/ 	.word	0x00012f90


	//   ....[154]....
        /*07ec*/ 	.word	0x00012fc0


	//   ....[155]....
        /*07f0*/ 	.word	0x00012ff0


	//   ....[156]....
        /*07f4*/ 	.word	0x000131a0


	//   ....[157]....
        /*07f8*/ 	.word	0x000131d0


	//   ....[158]....
        /*07fc*/ 	.word	0x00013200


	//   ....[159]....
        /*0800*/ 	.word	0x00013230


	//   ....[160]....
        /*0804*/ 	.word	0x00013260


	//   ....[161]....
        /*0808*/ 	.word	0x00013290


	//   ....[162]....
        /*080c*/ 	.word	0x00013350


	//   ....[163]....
        /*0810*/ 	.word	0x00013370


	//   ....[164]....
        /*0814*/ 	.word	0x00013390


	//   ....[165]....
        /*0818*/ 	.word	0x000133f0


	//   ....[166]....
        /*081c*/ 	.word	0x00013e10


	//   ....[167]....
        /*0820*/ 	.word	0x000143d0


	//   ....[168]....
        /*0824*/ 	.word	0x000144c0


	//   ....[169]....
        /*0828*/ 	.word	0x00014560


	//   ....[170]....
        /*082c*/ 	.word	0x000145c0


	//   ....[171]....
        /*0830*/ 	.word	0x000146d0


	//   ....[172]....
        /*0834*/ 	.word	0x00014730


	//   ....[173]....
        /*0838*/ 	.word	0x00014830


	//   ....[174]....
        /*083c*/ 	.word	0x000148a0


	//   ....[175]....
        /*0840*/ 	.word	0x000149a0


	//   ....[176]....
        /*0844*/ 	.word	0x00014a10


	//   ....[177]....
        /*0848*/ 	.word	0x00014b10


	//   ....[178]....
        /*084c*/ 	.word	0x00014b80


	//   ....[179]....
        /*0850*/ 	.word	0x00014c80


	//   ....[180]....
        /*0854*/ 	.word	0x00014cf0


	//   ....[181]....
        /*0858*/ 	.word	0x00014df0


	//   ....[182]....
        /*085c*/ 	.word	0x00014e60


	//   ....[183]....
        /*0860*/ 	.word	0x00014f00


	//   ....[184]....
        /*0864*/ 	.word	0x00015000


	//   ....[185]....
        /*0868*/ 	.word	0x00015070


	//   ....[186]....
        /*086c*/ 	.word	0x000150f0


	//   ....[187]....
        /*0870*/ 	.word	0x000151b0


	//   ....[188]....
        /*0874*/ 	.word	0x00015230


	//   ....[189]....
        /*0878*/ 	.word	0x00015300


	//   ....[190]....
        /*087c*/ 	.word	0x00015380


	//   ....[191]....
        /*0880*/ 	.word	0x00015450


	//   ....[192]....
        /*0884*/ 	.word	0x000154d0


	//   ....[193]....
        /*0888*/ 	.word	0x000155a0


	//   ....[194]....
        /*088c*/ 	.word	0x00015620


	//   ....[195]....
        /*0890*/ 	.word	0x000156f0


	//   ....[196]....
        /*0894*/ 	.word	0x00015770


	//   ....[197]....
        /*0898*/ 	.word	0x00015830


	//   ....[198]....
        /*089c*/ 	.word	0x000158b0


	//   ....[199]....
        /*08a0*/ 	.word	0x00015960


	//   ....[200]....
        /*08a4*/ 	.word	0x00015a90


	//   ....[201]....
        /*08a8*/ 	.word	0x00015b30


	//   ....[202]....
        /*08ac*/ 	.word	0x00015ba0


	//   ....[203]....
        /*08b0*/ 	.word	0x00015c60


	//   ....[204]....
        /*08b4*/ 	.word	0x00015cc0


	//   ....[205]....
        /*08b8*/ 	.word	0x00015d80


	//   ....[206]....
        /*08bc*/ 	.word	0x00015de0


	//   ....[207]....
        /*08c0*/ 	.word	0x00015ea0


	//   ....[208]....
        /*08c4*/ 	.word	0x00015f00


	//   ....[209]....
        /*08c8*/ 	.word	0x00015fc0


	//   ....[210]....
        /*08cc*/ 	.word	0x00016020


	//   ....[211]....
        /*08d0*/ 	.word	0x000160e0


	//   ....[212]....
        /*08d4*/ 	.word	0x00016140


	//   ....[213]....
        /*08d8*/ 	.word	0x00016200


	//   ....[214]....
        /*08dc*/ 	.word	0x00016260


	//   ....[215]....
        /*08e0*/ 	.word	0x00016320


	//   ....[216]....
        /*08e4*/ 	.word	0x00016410


	//   ....[217]....
        /*08e8*/ 	.word	0x000164b0


	//   ....[218]....
        /*08ec*/ 	.word	0x00016510


	//   ....[219]....
        /*08f0*/ 	.word	0x000165f0


	//   ....[220]....
        /*08f4*/ 	.word	0x00016650


	//   ....[221]....
        /*08f8*/ 	.word	0x00016730


	//   ....[222]....
        /*08fc*/ 	.word	0x00016790


	//   ....[223]....
        /*0900*/ 	.word	0x00016870


	//   ....[224]....
        /*0904*/ 	.word	0x000168d0


	//   ....[225]....
        /*0908*/ 	.word	0x000169b0


	//   ....[226]....
        /*090c*/ 	.word	0x00016a10


	//   ....[227]....
        /*0910*/ 	.word	0x00016af0


	//   ....[228]....
        /*0914*/ 	.word	0x00016b50


	//   ....[229]....
        /*0918*/ 	.word	0x00016c30


	//   ....[230]....
        /*091c*/ 	.word	0x00016c90


	//   ....[231]....
        /*0920*/ 	.word	0x00016d60


	//   ....[232]....
        /*0924*/ 	.word	0x00016e80


	//   ....[233]....
        /*0928*/ 	.word	0x00016f30


	//   ....[234]....
        /*092c*/ 	.word	0x00016fe0


	//   ....[235]....
        /*0930*/ 	.word	0x000170b0


	//   ....[236]....
        /*0934*/ 	.word	0x00017110


	//   ....[237]....
        /*0938*/ 	.word	0x000171f0


	//   ....[238]....
        /*093c*/ 	.word	0x00017250


	//   ....[239]....
        /*0940*/ 	.word	0x00017320


	//   ....[240]....
        /*0944*/ 	.word	0x00017380


	//   ....[241]....
        /*0948*/ 	.word	0x00017450


	//   ....[242]....
        /*094c*/ 	.word	0x000174b0


	//   ....[243]....
        /*0950*/ 	.word	0x00017590


	//   ....[244]....
        /*0954*/ 	.word	0x000175f0


	//   ....[245]....
        /*0958*/ 	.word	0x000176c0


	//   ....[246]....
        /*095c*/ 	.word	0x00017720


	//   ....[247]....
        /*0960*/ 	.word	0x000177e0


	//   ....[248]....
        /*0964*/ 	.word	0x00017870


	//   ....[249]....
        /*0968*/ 	.word	0x00017910


	//   ....[250]....
        /*096c*/ 	.word	0x00017a80


	//   ....[251]....
        /*0970*/ 	.word	0x00017af0


	//   ....[252]....
        /*0974*/ 	.word	0x00017b70


	//   ....[253]....
        /*0978*/ 	.word	0x00017be0


	//   ....[254]....
        /*097c*/ 	.word	0x00017c50


	//   ....[255]....
        /*0980*/ 	.word	0x00017cd0


	//   ....[0]....
        /*0984*/ 	.word	0x00017d50


	//   ....[1]....
        /*0988*/ 	.word	0x00017de0


	//   ....[2]....
        /*098c*/ 	.word	0x00017e50


	//   ....[3]....
        /*0990*/ 	.word	0x00017ec0


	//   ....[4]....
        /*0994*/ 	.word	0x00017f30


	//   ....[5]....
        /*0998*/ 	.word	0x00017fb0


	//   ....[6]....
        /*099c*/ 	.word	0x00018020


	//   ....[7]....
        /*09a0*/ 	.word	0x000180b0


	//   ....[8]....
        /*09a4*/ 	.word	0x00018110


	//   ....[9]....
        /*09a8*/ 	.word	0x000181a0


	//   ....[10]....
        /*09ac*/ 	.word	0x000182d0


	//----- nvinfo : EIATTR_REG_RECONFIG
	.align		4
.L_1051:
        /*09b0*/ 	.byte	0x01, 0x54
	.zero		2


	//----- nvinfo : EIATTR_SYSCALL_OFFSETS
	.align		4
        /*09b4*/ 	.byte	0x04, 0x46
        /*09b6*/ 	.short	(.L_1053 - .L_1052)


	//   ....[0]....
.L_1052:
        /*09b8*/ 	.word	0x00001cb0


	//   ....[1]....
        /*09bc*/ 	.word	0x0000f890


	//   ....[2]....
        /*09c0*/ 	.word	0x0000f9e0


	//   ....[3]....
        /*09c4*/ 	.word	0x0000fad0


	//   ....[4]....
        /*09c8*/ 	.word	0x00010a20


	//----- nvinfo : EIATTR_MBARRIER_INSTR_OFFSETS
	.align		4
.L_1053:
        /*09cc*/ 	.byte	0x04, 0x39
        /*09ce*/ 	.short	(.L_1055 - .L_1054)


	//   ....[0]....
.L_1054:
        /*09d0*/ 	.word	0x00000180
        /*09d4*/ 	.word	0x000000ff
        /*09d8*/ 	.word	0x00028800
        /*09dc*/ 	.short	0x0100
        /*09de*/ 	.byte	0x08
	.zero		1


	//   ....[1]....
        /*09e0*/ 	.word	0x00000190
        /*09e4*/ 	.word	0x000000ff
        /*09e8*/ 	.word	0x00028820
        /*09ec*/ 	.short	0x0100
        /*09ee*/ 	.byte	0x08
	.zero		1


	//   ....[2]....
        /*09f0*/ 	.word	0x00000280
        /*09f4*/ 	.word	0x000000ff
        /*09f8*/ 	.word	0x00028830
        /*09fc*/ 	.short	0x0100
        /*09fe*/ 	.byte	0x08
	.zero		1


	//   ....[3]....
        /*0a00*/ 	.word	0x00000290
        /*0a04*/ 	.word	0x000000ff
        /*0a08*/ 	.word	0x00028840
        /*0a0c*/ 	.short	0x0100
        /*0a0e*/ 	.byte	0x08
	.zero		1


	//   ....[4]....
        /*0a10*/ 	.word	0x000002a0
        /*0a14*/ 	.word	0x000000ff
        /*0a18*/ 	.word	0x00028838
        /*0a1c*/ 	.short	0x0100
        /*0a1e*/ 	.byte	0x08
	.zero		1


	//   ....[5]....
        /*0a20*/ 	.word	0x000002b0
        /*0a24*/ 	.word	0x000000ff
        /*0a28*/ 	.word	0x00028848
        /*0a2c*/ 	.short	0x0100
        /*0a2e*/ 	.byte	0x08
	.zero		1


	//   ....[6]....
        /*0a30*/ 	.word	0x000003e0
        /*0a34*/ 	.word	0x000000ff
        /*0a38*/ 	.word	0x00028850
        /*0a3c*/ 	.short	0x0100
        /*0a3e*/ 	.byte	0x08
	.zero		1


	//   ....[7]....
        /*0a40*/ 	.word	0x000003f0
        /*0a44*/ 	.word	0x000000ff
        /*0a48*/ 	.word	0x00028860
        /*0a4c*/ 	.short	0x0100
        /*0a4e*/ 	.byte	0x08
	.zero		1


	//   ....[8]....
        /*0a50*/ 	.word	0x00000400
        /*0a54*/ 	.word	0x000000ff
        /*0a58*/ 	.word	0x00028858
        /*0a5c*/ 	.short	0x0100
        /*0a5e*/ 	.byte	0x08
	.zero		1


	//   ....[9]....
        /*0a60*/ 	.word	0x00000410
        /*0a64*/ 	.word	0x000000ff
        /*0a68*/ 	.word	0x00028868
        /*0a6c*/ 	.short	0x0100
        /*0a6e*/ 	.byte	0x08
	.zero		1


	//   ....[10]....
        /*0a70*/ 	.word	0x00000500
        /*0a74*/ 	.word	0x000000ff
        /*0a78*/ 	.word	0x00028870
        /*0a7c*/ 	.short	0x0100
        /*0a7e*/ 	.byte	0x06
	.zero		1


	//   ....[11]....
        /*0a80*/ 	.word	0x00000510
        /*0a84*/ 	.word	0x000000ff
        /*0a88*/ 	.word	0x00028880
        /*0a8c*/ 	.short	0x0100
        /*0a8e*/ 	.byte	0x06
	.zero		1


	//   ....[12]....
        /*0a90*/ 	.word	0x00000520
        /*0a94*/ 	.word	0x000000ff
        /*0a98*/ 	.word	0x00028878
        /*0a9c*/ 	.short	0x0100
        /*0a9e*/ 	.byte	0x06
	.zero		1


	//   ....[13]....
        /*0aa0*/ 	.word	0x00000530
        /*0aa4*/ 	.word	0x000000ff
        /*0aa8*/ 	.word	0x00028888
        /*0aac*/ 	.short	0x0100
        /*0aae*/ 	.byte	0x06
	.zero		1


	//   ....[14]....
        /*0ab0*/ 	.word	0x00000660
        /*0ab4*/ 	.word	0x000000ff
        /*0ab8*/ 	.word	0x00028890
        /*0abc*/ 	.short	0x0100
        /*0abe*/ 	.byte	0x08
	.zero		1


	//   ....[15]....
        /*0ac0*/ 	.word	0x00000670
        /*0ac4*/ 	.word	0x000000ff
        /*0ac8*/ 	.word	0x000288a0
        /*0acc*/ 	.short	0x0100
        /*0ace*/ 	.byte	0x08
	.zero		1


	//   ....[16]....
        /*0ad0*/ 	.word	0x00000680
        /*0ad4*/ 	.word	0x000000ff
        /*0ad8*/ 	.word	0x00028898
        /*0adc*/ 	.short	0x0100
        /*0ade*/ 	.byte	0x08
	.zero		1


	//   ....[17]....
        /*0ae0*/ 	.word	0x00000690
        /*0ae4*/ 	.word	0x000000ff
        /*0ae8*/ 	.word	0x000288a8
        /*0aec*/ 	.short	0x0100
        /*0aee*/ 	.byte	0x08
	.zero		1


	//   ....[18]....
        /*0af0*/ 	.word	0x000007d0
        /*0af4*/ 	.word	0x000000ff
        /*0af8*/ 	.word	0x000288b0
        /*0afc*/ 	.short	0x0100
        /*0afe*/ 	.byte	0x08
	.zero		1


	//   ....[19]....
        /*0b00*/ 	.word	0x000007e0
        /*0b04*/ 	.word	0x000000ff
        /*0b08*/ 	.word	0x000288c0
        /*0b0c*/ 	.short	0x0100
        /*0b0e*/ 	.byte	0x08
	.zero		1


	//   ....[20]....
        /*0b10*/ 	.word	0x000007f0
        /*0b14*/ 	.word	0x000000ff
        /*0b18*/ 	.word	0x000288b8
        /*0b1c*/ 	.short	0x0100
        /*0b1e*/ 	.byte	0x08
	.zero		1


	//   ....[21]....
        /*0b20*/ 	.word	0x00000800
        /*0b24*/ 	.word	0x000000ff
        /*0b28*/ 	.word	0x000288c8
        /*0b2c*/ 	.short	0x0100
        /*0b2e*/ 	.byte	0x08
	.zero		1


	//   ....[22]....
        /*0b30*/ 	.word	0x00001d30
        /*0b34*/ 	.word	0x000000ff
        /*0b38*/ 	.word	0x00028800
        /*0b3c*/ 	.short	0x010a
        /*0b3e*/ 	.byte	0x28
	.zero		1


	//   ....[23]....
        /*0b40*/ 	.word	0x00001db0
        /*0b44*/ 	.word	0x00000000
        /*0b48*/ 	.word	0x00028830
        /*0b4c*/ 	.short	0x010a
        /*0b4e*/ 	.byte	0x3f
	.zero		1


	//   ....[24]....
        /*0b50*/ 	.word	0x00001df0
        /*0b54*/ 	.word	0x00000000
        /*0b58*/ 	.word	0x00028830
        /*0b5c*/ 	.short	0x010a
        /*0b5e*/ 	.byte	0x3f
	.zero		1


	//   ....[25]....
        /*0b60*/ 	.word	0x00002c70
        /*0b64*/ 	.word	0x000000ff
        /*0b68*/ 	.word	0x00000000
        /*0b6c*/ 	.short	0x0101
        /*0b6e*/ 	.byte	0x06
	.zero		1


	//   ....[26]....
        /*0b70*/ 	.word	0x00004a60
        /*0b74*/ 	.word	0x000000ff
        /*0b78*/ 	.word	0x00028830
        /*0b7c*/ 	.short	0x010a
        /*0b7e*/ 	.byte	0x0a
	.zero		1


	//   ....[27]....
        /*0b80*/ 	.word	0x00004aa0
        /*0b84*/ 	.word	0x000000ff
        /*0b88*/ 	.word	0x00028830
        /*0b8c*/ 	.short	0x010a
        /*0b8e*/ 	.byte	0x0a
	.zero		1


	//   ....[28]....
        /*0b90*/ 	.word	0x00004e20
        /*0b94*/ 	.word	0x000000ff
        /*0b98*/ 	.word	0x00028850
        /*0b9c*/ 	.short	0x010a
        /*0b9e*/ 	.byte	0x0a
	.zero		1


	//   ....[29]....
        /*0ba0*/ 	.word	0x00004e60
        /*0ba4*/ 	.word	0x000000ff
        /*0ba8*/ 	.word	0x00028850
        /*0bac*/ 	.short	0x010a
        /*0bae*/ 	.byte	0x0a
	.zero		1


	//   ....[30]....
        /*0bb0*/ 	.word	0x000059a0
        /*0bb4*/ 	.word	0x000000ff
        /*0bb8*/ 	.word	0x00000000
        /*0bbc*/ 	.short	0x0101
        /*0bbe*/ 	.byte	0x06
	.zero		1


	//   ....[31]....
        /*0bc0*/ 	.word	0x000075c0
        /*0bc4*/ 	.word	0x000000ff
        /*0bc8*/ 	.word	0x00000000
        /*0bcc*/ 	.short	0x0101
        /*0bce*/ 	.byte	0x05
	.zero		1


	//   ....[32]....
        /*0bd0*/ 	.word	0x00007cc0
        /*0bd4*/ 	.word	0x000000ff
        /*0bd8*/ 	.word	0x00028830
        /*0bdc*/ 	.short	0x010a
        /*0bde*/ 	.byte	0x0a
	.zero		1


	//   ....[33]....
        /*0be0*/ 	.word	0x00007d00
        /*0be4*/ 	.word	0x000000ff
        /*0be8*/ 	.word	0x00028830
        /*0bec*/ 	.short	0x010a
        /*0bee*/ 	.byte	0x0a
	.zero		1


	//   ....[34]....
        /*0bf0*/ 	.word	0x00008050
        /*0bf4*/ 	.word	0x000000ff
        /*0bf8*/ 	.word	0x00028850
        /*0bfc*/ 	.short	0x010a
        /*0bfe*/ 	.byte	0x0a
	.zero		1


	//   ....[35]....
        /*0c00*/ 	.word	0x00008090
        /*0c04*/ 	.word	0x000000ff
        /*0c08*/ 	.word	0x00028850
        /*0c0c*/ 	.short	0x010a
        /*0c0e*/ 	.byte	0x0a
	.zero		1


	//   ....[36]....
        /*0c10*/ 	.word	0x000088e0
        /*0c14*/ 	.word	0x000000ff
        /*0c18*/ 	.word	0x00000000
        /*0c1c*/ 	.short	0x0101
        /*0c1e*/ 	.byte	0x06
	.zero		1


	//   ....[37]....
        /*0c20*/ 	.word	0x00009e80
        /*0c24*/ 	.word	0x000000ff
        /*0c28*/ 	.word	0x00000000
        /*0c2c*/ 	.short	0x0101
        /*0c2e*/ 	.byte	0x05
	.zero		1


	//   ....[38]....
        /*0c30*/ 	.word	0x0000a480
        /*0c34*/ 	.word	0x000000ff
        /*0c38*/ 	.word	0x00028850
        /*0c3c*/ 	.short	0x010a
        /*0c3e*/ 	.byte	0x05
	.zero		1


	//   ....[39]....
        /*0c40*/ 	.word	0x0000a4c0
        /*0c44*/ 	.word	0x000000ff
        /*0c48*/ 	.word	0x00028850
        /*0c4c*/ 	.short	0x010a
        /*0c4e*/ 	.byte	0x05
	.zero		1


	//   ....[40]....
        /*0c50*/ 	.word	0x0000aa40
        /*0c54*/ 	.word	0x000000ff
        /*0c58*/ 	.word	0x00000000
        /*0c5c*/ 	.short	0x0101
        /*0c5e*/ 	.byte	0x04
	.zero		1


	//   ....[41]....
        /*0c60*/ 	.word	0x0000c0e0
        /*0c64*/ 	.word	0x00000014
        /*0c68*/ 	.word	0x00000000
        /*0c6c*/ 	.short	0x0101
        /*0c6e*/ 	.byte	0x3f
	.zero		1


	//   ....[42]....
        /*0c70*/ 	.word	0x0000c570
        /*0c74*/ 	.word	0x00000014
        /*0c78*/ 	.word	0x00000000
        /*0c7c*/ 	.short	0x0101
        /*0c7e*/ 	.byte	0x3f
	.zero		1


	//   ....[43]....
        /*0c80*/ 	.word	0x0000ffd0
        /*0c84*/ 	.word	0x00000007
        /*0c88*/ 	.word	0x00028840
        /*0c8c*/ 	.short	0x010a
        /*0c8e*/ 	.byte	0x3f
	.zero		1


	//   ....[44]....
        /*0c90*/ 	.word	0x00010730
        /*0c94*/ 	.word	0x00000007
        /*0c98*/ 	.word	0x00028830
        /*0c9c*/ 	.short	0x0107
        /*0c9e*/ 	.byte	0x3f
	.zero		1


	//   ....[45]....
        /*0ca0*/ 	.word	0x000107f0
        /*0ca4*/ 	.word	0x00000007
        /*0ca8*/ 	.word	0x00028830
        /*0cac*/ 	.short	0x0101
        /*0cae*/ 	.byte	0x3f
	.zero		1


	//   ....[46]....
        /*0cb0*/ 	.word	0x000112f0
        /*0cb4*/ 	.word	0x00000016
        /*0cb8*/ 	.word	0x00028800
        /*0cbc*/ 	.short	0x0107
        /*0cbe*/ 	.byte	0x3f
	.zero		1


	//   ....[47]....
        /*0cc0*/ 	.word	0x00011400
        /*0cc4*/ 	.word	0x00000016
        /*0cc8*/ 	.word	0x00028800
        /*0ccc*/ 	.short	0x0101
        /*0cce*/ 	.byte	0x3f
	.zero		1


	//   ....[48]....
        /*0cd0*/ 	.word	0x00011420
        /*0cd4*/ 	.word	0x00000016
        /*0cd8*/ 	.word	0x00028820
        /*0cdc*/ 	.short	0x010a
        /*0cde*/ 	.byte	0x3f
	.zero		1


	//   ....[49]....
        /*0ce0*/ 	.word	0x00011790
        /*0ce4*/ 	.word	0x00000006
        /*0ce8*/ 	.word	0x00028840
        /*0cec*/ 	.short	0x010a
        /*0cee*/ 	.byte	0x3f
	.zero		1


	//   ....[50]....
        /*0cf0*/ 	.word	0x00011c90
        /*0cf4*/ 	.word	0x00000006
        /*0cf8*/ 	.word	0x00028830
        /*0cfc*/ 	.short	0x0107
        /*0cfe*/ 	.byte	0x3f
	.zero		1


	//   ....[51]....
        /*0d00*/ 	.word	0x00011d40
        /*0d04*/ 	.word	0x00000006
        /*0d08*/ 	.word	0x00028830
        /*0d0c*/ 	.short	0x0101
        /*0d0e*/ 	.byte	0x3f
	.zero		1


	//   ....[52]....
        /*0d10*/ 	.word	0x00011db0
        /*0d14*/ 	.word	0x00000006
        /*0d18*/ 	.word	0x00028860
        /*0d1c*/ 	.short	0x010a
        /*0d1e*/ 	.byte	0x3f
	.zero		1


	//   ....[53]....
        /*0d20*/ 	.word	0x00012340
        /*0d24*/ 	.word	0x00000006
        /*0d28*/ 	.word	0x00028850
        /*0d2c*/ 	.short	0x0107
        /*0d2e*/ 	.byte	0x3f
	.zero		1


	//   ....[54]....
        /*0d30*/ 	.word	0x00012460
        /*0d34*/ 	.word	0x00000006
        /*0d38*/ 	.word	0x00028850
        /*0d3c*/ 	.short	0x0101
        /*0d3e*/ 	.byte	0x3f
	.zero		1


	//   ....[55]....
        /*0d40*/ 	.word	0x00012660
        /*0d44*/ 	.word	0x00000000
        /*0d48*/ 	.word	0x00028860
        /*0d4c*/ 	.short	0x010a
        /*0d4e*/ 	.byte	0x3f
	.zero		1


	//   ....[56]....
        /*0d50*/ 	.word	0x00012b90
        /*0d54*/ 	.word	0x00000000
        /*0d58*/ 	.word	0x00028850
        /*0d5c*/ 	.short	0x0107
        /*0d5e*/ 	.byte	0x3f
	.zero		1


	//   ....[57]....
        /*0d60*/ 	.word	0x00012c40
        /*0d64*/ 	.word	0x00000000
        /*0d68*/ 	.word	0x00028850
        /*0d6c*/ 	.short	0x0101
        /*0d6e*/ 	.byte	0x3f
	.zero		1


	//   ....[58]....
        /*0d70*/ 	.word	0x00013d90
        /*0d74*/ 	.word	0x00000007
        /*0d78*/ 	.word	0x00028820
        /*0d7c*/ 	.short	0x010a
        /*0d7e*/ 	.byte	0x3f
	.zero		1


	//   ....[59]....
        /*0d80*/ 	.word	0x00013f30
        /*0d84*/ 	.word	0x00000005
        /*0d88*/ 	.word	0x00028840
        /*0d8c*/ 	.short	0x010a
        /*0d8e*/ 	.byte	0x3f
	.zero		1


	//   ....[60]....
        /*0d90*/ 	.word	0x00013fd0
        /*0d94*/ 	.word	0x00000003
        /*0d98*/ 	.word	0x00028840
        /*0d9c*/ 	.short	0x010a
        /*0d9e*/ 	.byte	0x3f
	.zero		1


	//   ....[61]....
        /*0da0*/ 	.word	0x00014010
        /*0da4*/ 	.word	0x00000005
        /*0da8*/ 	.word	0x00028860
        /*0dac*/ 	.short	0x010a
        /*0dae*/ 	.byte	0x3f
	.zero		1


	//   ....[62]....
        /*0db0*/ 	.word	0x00014050
        /*0db4*/ 	.word	0x00000003
        /*0db8*/ 	.word	0x00028860
        /*0dbc*/ 	.short	0x010a
        /*0dbe*/ 	.byte	0x3f
	.zero		1


	//   ....[63]....
        /*0dc0*/ 	.word	0x000140c0
        /*0dc4*/ 	.word	0x00000003
        /*0dc8*/ 	.word	0x00028800
        /*0dcc*/ 	.short	0x010a
        /*0dce*/ 	.byte	0x3f
	.zero		1


	//   ....[64]....
        /*0dd0*/ 	.word	0x00014110
        /*0dd4*/ 	.word	0x00000000
        /*0dd8*/ 	.word	0x00028830
        /*0ddc*/ 	.short	0x010a
        /*0dde*/ 	.byte	0x3f
	.zero		1


	//   ....[65]....
        /*0de0*/ 	.word	0x00014170
        /*0de4*/ 	.word	0x00000007
        /*0de8*/ 	.word	0x00028830
        /*0dec*/ 	.short	0x010a
        /*0dee*/ 	.byte	0x3f
	.zero		1


	//   ....[66]....
        /*0df0*/ 	.word	0x000141d0
        /*0df4*/ 	.word	0x00000007
        /*0df8*/ 	.word	0x00028850
        /*0dfc*/ 	.short	0x010a
        /*0dfe*/ 	.byte	0x3f
	.zero		1


	//   ....[67]....
        /*0e00*/ 	.word	0x00014230
        /*0e04*/ 	.word	0x00000007
        /*0e08*/ 	.word	0x00028830
        /*0e0c*/ 	.short	0x010a
        /*0e0e*/ 	.byte	0x3f
	.zero		1


	//   ....[68]....
        /*0e10*/ 	.word	0x00014290
        /*0e14*/ 	.word	0x00000007
        /*0e18*/ 	.word	0x00028850
        /*0e1c*/ 	.short	0x010a
        /*0e1e*/ 	.byte	0x3f
	.zero		1


	//   ....[69]....
        /*0e20*/ 	.word	0x000142f0
        /*0e24*/ 	.word	0x00000005
        /*0e28*/ 	.word	0x00028850
        /*0e2c*/ 	.short	0x010a
        /*0e2e*/ 	.byte	0x3f
	.zero		1


	//   ....[70]....
        /*0e30*/ 	.word	0x00014410
        /*0e34*/ 	.word	0x00000007
        /*0e38*/ 	.word	0x00028840
        /*0e3c*/ 	.short	0x010a
        /*0e3e*/ 	.byte	0x3f
	.zero		1


	//   ....[71]....
        /*0e40*/ 	.word	0x00015990
        /*0e44*/ 	.word	0x00000016
        /*0e48*/ 	.word	0x00028820
        /*0e4c*/ 	.short	0x010a
        /*0e4e*/ 	.byte	0x3f
	.zero		1


	//   ....[72]....
        /*0e50*/ 	.word	0x000159e0
        /*0e54*/ 	.word	0x00000006
        /*0e58*/ 	.word	0x00028840
        /*0e5c*/ 	.short	0x010a
        /*0e5e*/ 	.byte	0x3f
	.zero		1


	//   ....[73]....
        /*0e60*/ 	.word	0x00016360
        /*0e64*/ 	.word	0x00000006
        /*0e68*/ 	.word	0x00028860
        /*0e6c*/ 	.short	0x010a
        /*0e6e*/ 	.byte	0x3f
	.zero		1


	//   ....[74]....
        /*0e70*/ 	.word	0x00016dd0
        /*0e74*/ 	.word	0x00000000
        /*0e78*/ 	.word	0x00028860
        /*0e7c*/ 	.short	0x010a
        /*0e7e*/ 	.byte	0x3f
	.zero		1


	//   ....[75]....
        /*0e80*/ 	.word	0x000181f0
        /*0e84*/ 	.word	0x00000007
        /*0e88*/ 	.word	0x00028820
        /*0e8c*/ 	.short	0x010a
        /*0e8e*/ 	.byte	0x3f
	.zero		1


	//   ....[76]....
        /*0e90*/ 	.word	0x00018390
        /*0e94*/ 	.word	0x00000005
        /*0e98*/ 	.word	0x00028840
        /*0e9c*/ 	.short	0x010a
        /*0e9e*/ 	.byte	0x3f
	.zero		1


	//   ....[77]....
        /*0ea0*/ 	.word	0x000183e0
        /*0ea4*/ 	.word	0x00000003
        /*0ea8*/ 	.word	0x00028840
        /*0eac*/ 	.short	0x010a
        /*0eae*/ 	.byte	0x3f
	.zero		1


	//   ....[78]....
        /*0eb0*/ 	.word	0x00018430
        /*0eb4*/ 	.word	0x00000005
        /*0eb8*/ 	.word	0x00028860
        /*0ebc*/ 	.short	0x010a
        /*0ebe*/ 	.byte	0x3f
	.zero		1


	//----- nvinfo : EIATTR_NUM_MBARRIERS
	.align		4
.L_1055:
        /*0ec0*/ 	.byte	0x03, 0x38
        /*0ec2*/ 	.short	0x0016


	//----- nvinfo : EIATTR_EXIT_INSTR_OFFSETS
	.align		4
        /*0ec4*/ 	.byte	0x04, 0x1c
        /*0ec6*/ 	.short	(.L_1057 - .L_1056)


	//   ....[0]....
.L_1056:
        /*0ec8*/ 	.word	0x000009d0


	//   ....[1]....
        /*0ecc*/ 	.word	0x0000dc90


	//   ....[2]....
        /*0ed0*/ 	.word	0x000140a0


	//----- nvinfo : EIATTR_MAX_THREADS
	.align		4
.L_1057:
        /*0ed4*/ 	.byte	0x04, 0x05
        /*0ed6*/ 	.short	(.L_1059 - .L_1058)
.L_1058:
        /*0ed8*/ 	.word	0x00000180
        /*0edc*/ 	.word	0x00000001
        /*0ee0*/ 	.word	0x00000001


	//----- nvinfo : EIATTR_CRS_STACK_SIZE
	.align		4
.L_1059:
        /*0ee4*/ 	.byte	0x04, 0x1e
        /*0ee6*/ 	.short	(.L_1061 - .L_1060)
.L_1060:
        /*0ee8*/ 	.word	0x00000000


	//----- nvinfo : EIATTR_CBANK_PARAM_SIZE
	.align		4
.L_1061:
        /*0eec*/ 	.byte	0x03, 0x19
        /*0eee*/ 	.short	0x0af0


	//----- nvinfo : EIATTR_PARAM_CBANK
	.align		4
        /*0ef0*/ 	.byte	0x04, 0x0a
        /*0ef2*/ 	.short	(.L_1063 - .L_1062)
	.align		4
.L_1062:
        /*0ef4*/ 	.word	index@(.nv.constant0._ZN7cutlass13device_kernelIN5flash11enable_sm90INS1_16FlashAttnFwdSm90INS1_25CollectiveMainloopFwdSm90ILi2EN4cute5tupleIJNS5_1CILi1EEES8_S8_EEENS6_IJNS7_ILi128EEESA_SA_EEELi128ENS_6half_tEfNS_4arch4Sm90ELb1ELb0ELb1ELb1ELb1ELb0ELb0ELb1ELb1ELb1ELb1ELb0EEENS1_21CollectiveEpilogueFwdISB_S9_SC_SE_Li256ELb1ELb1ELb1ELb0EEENS1_36VarlenDynamicPersistentTileSchedulerILi128ELi128ELi256ELi128ELb1ELb1ELb1ELb1ELb1ELb1EEEEEEEEEvNT_6ParamsE)
        /*0ef8*/ 	.short	0x0210
        /*0efa*/ 	.short	0x0af0


	//----- nvinfo : EIATTR_SW_WAR
	.align		4
.L_1063:
        /*0efc*/ 	.byte	0x04, 0x36
        /*0efe*/ 	.short	(.L_1065 - .L_1064)
.L_1064:
        /*0f00*/ 	.word	0x00000008
.L_1065:


//--------------------- .nv.info._ZN7cutlass13device_kernelIN5flash11enable_sm90INS1_16FlashAttnFwdSm90INS1_25CollectiveMainloopFwdSm90ILi2EN4cute5tupleIJNS5_1CILi1EEES8_S8_EEENS6_IJNS7_ILi128EEESA_SA_EEELi128ENS_6half_tEfNS_4arch4Sm90ELb1ELb0ELb1ELb1ELb1ELb1ELb0ELb1ELb1ELb1ELb1ELb0EEENS1_21CollectiveEpilogueFwdISB_S9_SC_SE_Li256ELb1ELb1ELb1ELb0EEENS1_36VarlenDynamicPersistentTileSchedulerILi128ELi128ELi256ELi128ELb1ELb1ELb1ELb1ELb1ELb1EEEEEEEEEvNT_6ParamsE --------------------------
	.section	.nv.info._ZN7cutlass13device_kernelIN5flash11enable_sm90INS1_16FlashAttnFwdSm90INS1_25CollectiveMainloopFwdSm90ILi2EN4cute5tupleIJNS5_1CILi1EEES8_S8_EEENS6_IJNS7_ILi128EEESA_SA_EEELi128ENS_6half_tEfNS_4arch4Sm90ELb1ELb0ELb1ELb1ELb1ELb1ELb0ELb1ELb1ELb1ELb1ELb0EEENS1_21CollectiveEpilogueFwdISB_S9_SC_SE_Li256ELb1ELb1ELb1ELb0EEENS1_36VarlenDynamicPersistentTileSchedulerILi128ELi128ELi256ELi128ELb1ELb1ELb1ELb1ELb1ELb1EEEEEEEEEvNT_6ParamsE,"",@"SHT_CUDA_INFO"
	.sectionflags	@""
	.align	4


	//----- nvinfo : EIATTR_CUDA_API_VERSION
	.align		4
        /*0000*/ 	.byte	0x04, 0x37
        /*0002*/ 	.short	(.L_1067 - .L_1066)
.L_1066:
        /*0004*/ 	.word	0x00000082


	//----- nvinfo : EIATTR_KPARAM_INFO
	.align		4
.L_1067:
        /*0008*/ 	.byte	0x04, 0x17
        /*000a*/ 	.short	(.L_1069 - .L_1068)
.L_1068:
        /*000c*/ 	.word	0x00000000
        /*0010*/ 	.short	0x0000
        /*0012*/ 	.short	0x0070
        /*0014*/ 	.byte	0x00, 0xf0, 0x01, 0x2a


	//----- nvinfo : EIATTR_SPARSE_MMA_MASK
	.align		4
.L_1069:
        /*0018*/ 	.byte	0x03, 0x50
        /*001a*/ 	.short	0x0000


	//----- nvinfo : EIATTR_MAXREG_COUNT
	.align		4
        /*001c*/ 	.byte	0x03, 0x1b
        /*001e*/ 	.short	0x00a8


	//----- nvinfo : EIATTR_NUM_BARRIERS
	.align		4
        /*0020*/ 	.byte	0x02, 0x4c
        /*0022*/ 	.byte	0x10
	.zero		1


	//----- nvinfo : EIATTR_EXTERNS
	.align		4
        /*0024*/ 	.byte	0x04, 0x0f
        /*0026*/ 	.short	(.L_1071 - .L_1070)


	//   ....[0]....
	.align		4
.L_1070:
        /*0028*/ 	.word	index@(__assertfail)


	//----- nvinfo : EIATTR_ANNOTATIONS
	.align		4
.L_1071:
        /*002c*/ 	.byte	0x04, 0x55
        /*002e*/ 	.short	(.L_1073 - .L_1072)


	//   ....[0]....
.L_1072:
        /* <DEDUP_REMOVED lines=18> */


	//----- nvinfo : EIATTR_MERCURY_ISA_VERSION
	.align		4
.L_1073:
        /*0138*/ 	.byte	0x03, 0x5f
        /*013a*/ 	.short	0x0101


	//----- nvinfo : EIATTR_UNUSED_LOAD_BYTE_OFFSET
	.align		4
        /*013c*/ 	.byte	0x04, 0x44
        /*013e*/ 	.short	(.L_1075 - .L_1074)


	//   ....[0]....
.L_1074:
        /*0140*/ 	.word	0x00000a60
        /*0144*/ 	.word	0x0000fff0


	//   ....[1]....
        /*0148*/ 	.word	0x000173d0
        /*014c*/ 	.word	0x0000fff0


	//----- nvinfo : EIATTR_INT_WARP_WIDE_INSTR_OFFSETS
	.align		4
.L_1075:
        /*0150*/ 	.byte	0x04, 0x31
        /*0152*/ 	.short	(.L_1077 - .L_1076)


	//   ....[0]....
.L_1076:
        /*0154*/ 	.word	0x00000130


	//   ....[1]....
        /*0158*/ 	.word	0x00000170


	//   ....[2]....
        /*015c*/ 	.word	0x000001e0


	//   ....[3]....
        /*0160*/ 	.word	0x0001d1e0


	//   ....[4]....
        /*0164*/ 	.word	0x0001d270


	//   ....[5]....
        /*0168*/ 	.word	0x000200c0


	//   ....[6]....
        /*016c*/ 	.word	0x00020150


	//----- nvinfo : EIATTR_COOP_GROUP_MASK_REGIDS
	.align		4
.L_1077:
        /*0170*/ 	.byte	0x04, 0x29
        /*0172*/ 	.short	(.L_1079 - .L_1078)


	//   ....[0]....
.L_1078:
        /*0174*/ 	.word	0xffffffff


	//   ....[1]....
        /*0178*/ 	.word	0xffffffff


	//   ....[2]....
        /*017c*/ 	.word	0xffffffff


	//   ....[3]....
        /*0180*/ 	.word	0xffffffff


	//   ....[4]....
        /*0184*/ 	.word	0xffffffff


	//   ....[5]....
        /*0188*/ 	.word	0xffffffff


	//   ....[6]....
        /*018c*/ 	.word	0xffffffff


	//   ....[7]....
        /*0190*/ 	.word	0xffffffff


	//   ....[8]....
        /*0194*/ 	.word	0xffffffff


	//   ....[9]....
        /*0198*/ 	.word	0xffffffff


	//   ....[10]....
        /*019c*/ 	.word	0xffffffff


	//   ....[11]....
        /*01a0*/ 	.word	0xffffffff


	//   ....[12]....
        /*01a4*/ 	.word	0xffffffff


	//   ....[13]....
        /*01a8*/ 	.word	0xffffffff


	//   ....[14]....
        /*01ac*/ 	.word	0xffffffff


	//   ....[15]....
        /*01b0*/ 	.word	0xffffffff


	//   ....[16]....
        /*01b4*/ 	.word	0xffffffff


	//   ....[17]....
        /*01b8*/ 	.word	0xffffffff


	//   ....[18]....
        /*01bc*/ 	.word	0xffffffff


	//   ....[19]....
        /*01c0*/ 	.word	0xffffffff


	//   ....[20]....
        /*01c4*/ 	.word	0xffffffff


	//   ....[21]....
        /*01c8*/ 	.word	0xffffffff


	//   ....[22]....
        /*01cc*/ 	.word	0xffffffff


	//   ....[23]....
        /*01d0*/ 	.word	0xffffffff


	//   ....[24]....
        /*01d4*/ 	.word	0xffffffff


	//   ....[25]....
        /*01d8*/ 	.word	0xffffffff


	//   ....[26]....
        /*01dc*/ 	.word	0xffffffff


	//   ....[27]....
        /*01e0*/ 	.word	0xffffffff


	//   ....[28]....
        /*01e4*/ 	.word	0xffffffff


	//   ....[29]....
        /*01e8*/ 	.word	0xffffffff


	//   ....[30]....
        /*01ec*/ 	.word	0xffffffff


	//   ....[31]....
        /*01f0*/ 	.word	0xffffffff


	//   ....[32]....
        /*01f4*/ 	.word	0xffffffff


	//   ....[33]....
        /*01f8*/ 	.word	0xffffffff


	//   ....[34]....
        /*01fc*/ 	.word	0xffffffff


	//   ....[35]....
        /*0200*/ 	.word	0xffffffff


	//   ....[36]....
        /*0204*/ 	.word	0xffffffff


	//   ....[37]....
        /*0208*/ 	.word	0xffffffff


	//   ....[38]....
        /*020c*/ 	.word	0xffffffff


	//   ....[39]....
        /*0210*/ 	.word	0xffffffff


	//   ....[40]....
        /*0214*/ 	.word	0xffffffff


	//   ....[41]....
        /*0218*/ 	.word	0xffffffff


	//   ....[42]....
        /*021c*/ 	.word	0xffffffff


	//   ....[43]....
        /*0220*/ 	.word	0xffffffff


	//   ....[44]....
        /*0224*/ 	.word	0xffffffff


	//   ....[45]....
        /*0228*/ 	.word	0xffffffff


	//   ....[46]....
        /*022c*/ 	.word	0xffffffff


	//   ....[47]....
        /*0230*/ 	.word	0xffffffff


	//   ....[48]....
        /*0234*/ 	.word	0xffffffff


	//   ....[49]....
        /*0238*/ 	.word	0xffffffff


	//   ....[50]....
        /*023c*/ 	.word	0xffffffff


	//   ....[51]....
        /*0240*/ 	.word	0xffffffff


	//   ....[52]....
        /*0244*/ 	.word	0xffffffff


	//   ....[53]....
        /*0248*/ 	.word	0xffffffff


	//   ....[54]....
        /*024c*/ 	.word	0xffffffff


	//   ....[55]....
        /*0250*/ 	.word	0xffffffff


	//   ....[56]....
        /*0254*/ 	.word	0xffffffff


	//   ....[57]....
        /*0258*/ 	.word	0xffffffff


	//   ....[58]....
        /*025c*/ 	.word	0xffffffff


	//   ....[59]....
        /*0260*/ 	.word	0xffffffff


	//   ....[60]....
        /*0264*/ 	.word	0xffffffff


	//   ....[61]....
        /*0268*/ 	.word	0xffffffff


	//   ....[62]....
        /*026c*/ 	.word	0xffffffff


	//   ....[63]....
        /*0270*/ 	.word	0xffffffff


	//   ....[64]....
        /*0274*/ 	.word	0xffffffff


	//   ....[65]....
        /*0278*/ 	.word	0xffffffff


	//   ....[66]....
        /*027c*/ 	.word	0xffffffff


	//   ....[67]....
        /*0280*/ 	.word	0xffffffff


	//   ....[68]....
        /*0284*/ 	.word	0xffffffff


	//   ....[69]....
        /*0288*/ 	.word	0xffffffff


	//   ....[70]....
        /*028c*/ 	.word	0xffffffff


	//   ....[71]....
        /*0290*/ 	.word	0xffffffff


	//   ....[72]....
        /*0294*/ 	.word	0xffffffff


	//   ....[73]....
        /*0298*/ 	.word	0xffffffff


	//   ....[74]....
        /*029c*/ 	.word	0xffffffff


	//   ....[75]....
        /*02a0*/ 	.word	0xffffffff


	//   ....[76]....
        /*02a4*/ 	.word	0xffffffff


	//   ....[77]....
        /*02a8*/ 	.word	0xffffffff


	//   ....[78]....
        /*02ac*/ 	.word	0xffffffff


	//   ....[79]....
        /*02b0*/ 	.word	0xffffffff


	//   ....[80]....
        /*02b4*/ 	.word	0xffffffff


	//   ....[81]....
        /*02b8*/ 	.word	0xffffffff


	//   ....[82]....
        /*02bc*/ 	.word	0xffffffff


	//   ....[83]....
        /*02c0*/ 	.word	0xffffffff


	//   ....[84]....
        /*02c4*/ 	.word	0xffffffff


	//   ....[85]....
        /*02c8*/ 	.word	0xffffffff


	//   ....[86]....
        /*02cc*/ 	.word	0xffffffff


	//   ....[87]....
        /*02d0*/ 	.word	0xffffffff


	//   ....[88]....
        /*02d4*/ 	.word	0xffffffff


	//   ....[89]....
        /*02d8*/ 	.word	0xffffffff


	//   ....[90]....
        /*02dc*/ 	.word	0xffffffff


	//   ....[91]....
        /*02e0*/ 	.word	0xffffffff


	//   ....[92]....
        /*02e4*/ 	.word	0xffffffff


	//   ....[93]....
        /*02e8*/ 	.word	0xffffffff


	//   ....[94]....
        /*02ec*/ 	.word	0xffffffff


	//   ....[95]....
        /*02f0*/ 	.word	0xffffffff


	//   ....[96]....
        /*02f4*/ 	.word	0xffffffff


	//   ....[97]....
        /*02f8*/ 	.word	0xffffffff


	//   ....[98]....
        /*02fc*/ 	.word	0xffffffff


	//   ....[99]....
        /*0300*/ 	.word	0xffffffff


	//   ....[100]....
        /*0304*/ 	.word	0xffffffff


	//   ....[101]....
        /*0308*/ 	.word	0xffffffff


	//   ....[102]....
        /*030c*/ 	.word	0xffffffff


	//   ....[103]....
        /*0310*/ 	.word	0xffffffff


	//   ....[104]....
        /*0314*/ 	.word	0xffffffff


	//   ....[105]....
        /*0318*/ 	.word	0xffffffff


	//   ....[106]....
        /*031c*/ 	.word	0xffffffff


	//   ....[107]....
        /*0320*/ 	.word	0xffffffff


	//   ....[108]....
        /*0324*/ 	.word	0xffffffff


	//   ....[109]....
        /*0328*/ 	.word	0xffffffff


	//   ....[110]....
        /*032c*/ 	.word	0xffffffff


	//   ....[111]....
        /*0330*/ 	.word	0xffffffff


	//   ....[112]....
        /*0334*/ 	.word	0xffffffff


	//   ....[113]....
        /*0338*/ 	.word	0xffffffff


	//   ....[114]....
        /*033c*/ 	.word	0xffffffff


	//   ....[115]....
        /*0340*/ 	.word	0xffffffff


	//   ....[116]....
        /*0344*/ 	.word	0xffffffff


	//   ....[117]....
        /*0348*/ 	.word	0xffffffff


	//   ....[118]....
        /*034c*/ 	.word	0xffffffff


	//   ....[119]....
        /*0350*/ 	.word	0xffffffff


	//   ....[120]....
        /*0354*/ 	.word	0xffffffff


	//   ....[121]....
        /*0358*/ 	.word	0xffffffff


	//   ....[122]....
        /*035c*/ 	.word	0xffffffff


	//   ....[123]....
        /*0360*/ 	.word	0xffffffff


	//   ....[124]....
        /*0364*/ 	.word	0xffffffff


	//   ....[125]....
        /*0368*/ 	.word	0xffffffff


	//   ....[126]....
        /*036c*/ 	.word	0xffffffff


	//   ....[127]....
        /*0370*/ 	.word	0xffffffff


	//   ....[128]....
        /*0374*/ 	.word	0xffffffff


	//   ....[129]....
        /*0378*/ 	.word	0xffffffff


	//   ....[130]....
        /*037c*/ 	.word	0xffffffff


	//   ....[131]....
        /*0380*/ 	.word	0xffffffff


	//   ....[132]....
        /*0384*/ 	.word	0xffffffff


	//   ....[133]....
        /*0388*/ 	.word	0xffffffff


	//   ....[134]....
        /*038c*/ 	.word	0xffffffff


	//   ....[135]....
        /*0390*/ 	.word	0xffffffff


	//   ....[136]....
        /*0394*/ 	.word	0xffffffff


	//   ....[137]....
        /*0398*/ 	.word	0xffffffff


	//   ....[138]....
        /*039c*/ 	.word	0xffffffff


	//   ....[139]....
        /*03a0*/ 	.word	0xffffffff


	//   ....[140]....
        /*03a4*/ 	.word	0xffffffff


	//   ....[141]....
        /*03a8*/ 	.word	0xffffffff


	//   ....[142]....
        /*03ac*/ 	.word	0xffffffff


	//   ....[143]....
        /*03b0*/ 	.word	0xffffffff


	//   ....[144]....
        /*03b4*/ 	.word	0xffffffff


	//   ....[145]....
        /*03b8*/ 	.word	0xffffffff


	//   ....[146]....
        /*03bc*/ 	.word	0xffffffff


	//   ....[147]....
        /*03c0*/ 	.word	0xffffffff


	//   ....[148]....
        /*03c4*/ 	.word	0xffffffff


	//   ....[149]....
        /*03c8*/ 	.word	0xffffffff


	//   ....[150]....
        /*03cc*/ 	.word	0xffffffff


	//   ....[151]....
        /*03d0*/ 	.word	0xffffffff


	//   ....[152]....
        /*03d4*/ 	.word	0xffffffff


	//   ....[153]....
        /*03d8*/ 	.word	0xffffffff


	//   ....[154]....
        /*03dc*/ 	.word	0xffffffff


	//   ....[155]....
        /*03e0*/ 	.word	0xffffffff


	//   ....[156]....
        /*03e4*/ 	.word	0xffffffff


	//   ....[157]....
        /*03e8*/ 	.word	0xffffffff


	//   ....[158]....
        /*03ec*/ 	.word	0xffffffff


	//   ....[159]....
        /*03f0*/ 	.word	0xffffffff


	//   ....[160]....
        /*03f4*/ 	.word	0xffffffff


	//   ....[161]....
        /*03f8*/ 	.word	0xffffffff


	//   ....[162]....
        /*03fc*/ 	.word	0xffffffff


	//   ....[163]....
        /*0400*/ 	.word	0xffffffff


	//   ....[164]....
        /*0404*/ 	.word	0xffffffff


	//   ....[165]....
        /*0408*/ 	.word	0xffffffff


	//   ....[166]....
        /*040c*/ 	.word	0xffffffff


	//   ....[167]....
        /*0410*/ 	.word	0xffffffff


	//   ....[168]....
        /*0414*/ 	.word	0xffffffff


	//   ....[169]....
        /*0418*/ 	.word	0xffffffff


	//   ....[170]....
        /*041c*/ 	.word	0xffffffff


	//   ....[171]....
        /*0420*/ 	.word	0xffffffff


	//   ....[172]....
        /*0424*/ 	.word	0xffffffff


	//   ....[173]....
        /*0428*/ 	.word	0xffffffff


	//   ....[174]....
        /*042c*/ 	.word	0xffffffff


	//   ....[175]....
        /*0430*/ 	.word	0xffffffff


	//   ....[176]....
        /*0434*/ 	.word	0xffffffff


	//   ....[177]....
        /*0438*/ 	.word	0xffffffff


	//   ....[178]....
        /*043c*/ 	.word	0xffffffff


	//   ....[179]....
        /*0440*/ 	.word	0xffffffff


	//   ....[180]....
        /*0444*/ 	.word	0xffffffff


	//   ....[181]....
        /*0448*/ 	.word	0xffffffff


	//   ....[182]....
        /*044c*/ 	.word	0xffffffff


	//   ....[183]....
        /*0450*/ 	.word	0xffffffff


	//   ....[184]....
        /*0454*/ 	.word	0xffffffff


	//   ....[185]....
        /*0458*/ 	.word	0xffffffff


	//   ....[186]....
        /*045c*/ 	.word	0xffffffff


	//   ....[187]....
        /*0460*/ 	.word	0xffffffff


	//   ....[188]....
        /*0464*/ 	.word	0xffffffff


	//   ....[189]....
        /*0468*/ 	.word	0xffffffff


	//   ....[190]....
        /*046c*/ 	.word	0xffffffff


	//   ....[191]....
        /*0470*/ 	.word	0xffffffff


	//   ....[192]....
        /*0474*/ 	.word	0xffffffff


	//   ....[193]....
        /*0478*/ 	.word	0xffffffff


	//   ....[194]....
        /*047c*/ 	.word	0xffffffff


	//   ....[195]....
        /*0480*/ 	.word	0xffffffff


	//   ....[196]....
        /*0484*/ 	.word	0xffffffff


	//   ....[197]....
        /*0488*/ 	.word	0xffffffff


	//   ....[198]....
        /*048c*/ 	.word	0xffffffff


	//   ....[199]....
        /*0490*/ 	.word	0xffffffff


	//   ....[200]....
        /*0494*/ 	.word	0xffffffff


	//   ....[201]....
        /*0498*/ 	.word	0xffffffff


	//   ....[202]....
        /*049c*/ 	.word	0xffffffff


	//   ....[203]....
        /*04a0*/ 	.word	0xffffffff


	//   ....[204]....
        /*04a4*/ 	.word	0xffffffff


	//   ....[205]....
        /*04a8*/ 	.word	0xffffffff


	//   ....[206]....
        /*04ac*/ 	.word	0xffffffff


	//   ....[207]....
        /*04b0*/ 	.word	0xffffffff


	//   ....[208]....
        /*04b4*/ 	.word	0xffffffff


	//   ....[209]....
        /*04b8*/ 	.word	0xffffffff


	//   ....[210]....
        /*04bc*/ 	.word	0xffffffff


	//   ....[211]....
        /*04c0*/ 	.word	0xffffffff


	//   ....[212]....
        /*04c4*/ 	.word	0xffffffff


	//   ....[213]....
        /*04c8*/ 	.word	0xffffffff


	//   ....[214]....
        /*04cc*/ 	.word	0xffffffff


	//   ....[215]....
        /*04d0*/ 	.word	0xffffffff


	//   ....[216]....
        /*04d4*/ 	.word	0xffffffff


	//   ....[217]....
        /*04d8*/ 	.word	0xffffffff


	//   ....[218]....
        /*04dc*/ 	.word	0xffffffff


	//   ....[219]....
        /*04e0*/ 	.word	0xffffffff


	//   ....[220]....
        /*04e4*/ 	.word	0xffffffff


	//   ....[221]....
        /*04e8*/ 	.word	0xffffffff


	//   ....[222]....
        /*04ec*/ 	.word	0xffffffff


	//   ....[223]....
        /*04f0*/ 	.word	0xffffffff


	//   ....[224]....
        /*04f4*/ 	.word	0xffffffff


	//   ....[225]....
        /*04f8*/ 	.word	0xffffffff


	//   ....[226]....
        /*04fc*/ 	.word	0xffffffff


	//   ....[227]....
        /*0500*/ 	.word	0xffffffff


	//   ....[228]....
        /*0504*/ 	.word	0xffffffff


	//   ....[229]....
        /*0508*/ 	.word	0xffffffff


	//   ....[230]....
        /*050c*/ 	.word	0xffffffff


	//   ....[231]....
        /*0510*/ 	.word	0xffffffff


	//   ....[232]....
        /*0514*/ 	.word	0xffffffff


	//   ....[233]....
        /*0518*/ 	.word	0x0500000f


	//   ....[234]....
        /*051c*/ 	.word	0x0500000f


	//   ....[235]....
        /*0520*/ 	.word	0x0500000f


	//   ....[236]....
        /*0524*/ 	.word	0x0500000f


	//   ....[237]....
        /*0528*/ 	.word	0x0500000f


	//   ....[238]....
        /*052c*/ 	.word	0x0500000f


	//   ....[239]....
        /*0530*/ 	.word	0x0500000f


	//   ....[240]....
        /*0534*/ 	.word	0x0500000f


	//   ....[241]....
        /*0538*/ 	.word	0x0500000f


	//   ....[242]....
        /*053c*/ 	.word	0x0500000f


	//   ....[243]....
        /*0540*/ 	.word	0x0500000f


	//   ....[244]....
        /*0544*/ 	.word	0x0500000f


	//   ....[245]....
        /*0548*/ 	.word	0x0500000f


	//   ....[246]....
        /*054c*/ 	.word	0x0500000f


	//   ....[247]....
        /*0550*/ 	.word	0x0500000f


	//   ....[248]....
        /*0554*/ 	.word	0x0500000f


	//   ....[249]....
        /*0558*/ 	.word	0x0500000f


	//   ....[250]....
        /*055c*/ 	.word	0x0500000f


	//   ....[251]....
        /*0560*/ 	.word	0x0500000f


	//   ....[252]....
        /*0564*/ 	.word	0x0500000f


	//   ....[253]....
        /*0568*/ 	.word	0x0500000f


	//   ....[254]....
        /*056c*/ 	.word	0x0500000f


	//   ....[255]....
        /*0570*/ 	.word	0x0500000f


	//   ....[0]....
        /*0574*/ 	.word	0x0500000f


	//   ....[1]....
        /*0578*/ 	.word	0x0500000f


	//   ....[2]....
        /*057c*/ 	.word	0x0500000f


	//   ....[3]....
        /*0580*/ 	.word	0x0500000f


	//   ....[4]....
        /*0584*/ 	.word	0x0500000f


	//   ....[5]....
        /*0588*/ 	.word	0x0500000f


	//   ....[6]....
        /*058c*/ 	.word	0x0500000f


	//   ....[7]....
        /*0590*/ 	.word	0x0500000f


	//   ....[8]....
        /*0594*/ 	.word	0x0500000f


	//   ....[9]....
        /*0598*/ 	.word	0x0500000f


	//   ....[10]....
        /*059c*/ 	.word	0x0500000f


	//   ....[11]....
        /*05a0*/ 	.word	0x0500000f


	//   ....[12]....
        /*05a4*/ 	.word	0x0500000f


	//   ....[13]....
        /*05a8*/ 	.word	0x0500000f


	//   ....[14]....
        /*05ac*/ 	.word	0x0500000f


	//   ....[15]....
        /*05b0*/ 	.word	0x0500000f


	//   ....[16]....
        /*05b4*/ 	.word	0x0500000f


	//   ....[17]....
        /*05b8*/ 	.word	0x0500000f


	//   ....[18]....
        /*05bc*/ 	.word	0x0500000f


	//   ....[19]....
        /*05c0*/ 	.word	0x0500000f


	//   ....[20]....
        /*05c4*/ 	.word	0x0500000f


	//   ....[21]....
        /*05c8*/ 	.word	0x0500000f


	//   ....[22]....
        /*05cc*/ 	.word	0x0500000f


	//   ....[23]....
        /*05d0*/ 	.word	0x0500000f


	//   ....[24]....
        /*05d4*/ 	.word	0x0500000f


	//   ....[25]....
        /*05d8*/ 	.word	0x0500000f


	//   ....[26]....
        /*05dc*/ 	.word	0x0500000f


	//   ....[27]....
        /*05e0*/ 	.word	0x0500000f


	//   ....[28]....
        /*05e4*/ 	.word	0x0500000f


	//   ....[29]....
        /*05e8*/ 	.word	0x0500000f


	//   ....[30]....
        /*05ec*/ 	.word	0x0500000f


	//   ....[31]....
        /*05f0*/ 	.word	0x0500000f


	//   ....[32]....
        /*05f4*/ 	.word	0x0500000f


	//   ....[33]....
        /*05f8*/ 	.word	0x0500000f


	//   ....[34]....
        /*05fc*/ 	.word	0x0500000f


	//   ....[35]....
        /*0600*/ 	.word	0x0500000f


	//   ....[36]....
        /*0604*/ 	.word	0x0500000f


	//   ....[37]....
        /*0608*/ 	.word	0x0500000f


	//   ....[38]....
        /*060c*/ 	.word	0x0500000f


	//   ....[39]....
        /*0610*/ 	.word	0x0500000f


	//   ....[40]....
        /*0614*/ 	.word	0x0500000f


	//   ....[41]....
        /*0618*/ 	.word	0x0500000f


	//   ....[42]....
        /*061c*/ 	.word	0x0500000f


	//   ....[43]....
        /*0620*/ 	.word	0x0500000f


	//   ....[44]....
        /*0624*/ 	.word	0x0500000f


	//   ....[45]....
        /*0628*/ 	.word	0x0500000f


	//   ....[46]....
        /*062c*/ 	.word	0x0500000f


	//   ....[47]....
        /*0630*/ 	.word	0x0500000f


	//   ....[48]....
        /*0634*/ 	.word	0x0500000f


	//   ....[49]....
        /*0638*/ 	.word	0x0500000f


	//   ....[50]....
        /*063c*/ 	.word	0x0500000f


	//   ....[51]....
        /*0640*/ 	.word	0x0500000f


	//   ....[52]....
        /*0644*/ 	.word	0x0500000f


	//   ....[53]....
        /*0648*/ 	.word	0x0500000f


	//   ....[54]....
        /*064c*/ 	.word	0x0500000f


	//   ....[55]....
        /*0650*/ 	.word	0x0500000f


	//   ....[56]....
        /*0654*/ 	.word	0x0500000f


	//   ....[57]....
        /*0658*/ 	.word	0x0500000f


	//   ....[58]....
        /*065c*/ 	.word	0x0500000f


	//   ....[59]....
        /*0660*/ 	.word	0x0500000f


	//   ....[60]....
        /*0664*/ 	.word	0x0500000f


	//   ....[61]....
        /*0668*/ 	.word	0x0500000f


	//   ....[62]....
        /*066c*/ 	.word	0x0500000f


	//   ....[63]....
        /*0670*/ 	.word	0x0500000f


	//   ....[64]....
        /*0674*/ 	.word	0x0500000f


	//   ....[65]....
        /*0678*/ 	.word	0x0500000f


	//   ....[66]....
        /*067c*/ 	.word	0x0500000f


	//   ....[67]....
        /*0680*/ 	.word	0x0500000f


	//   ....[68]....
        /*0684*/ 	.word	0x0500000f


	//   ....[69]....
        /*0688*/ 	.word	0x0500000f


	//   ....[70]....
        /*068c*/ 	.word	0x0500000f


	//   ....[71]....
        /*0690*/ 	.word	0x0500000f


	//   ....[72]....
        /*0694*/ 	.word	0x0500000f


	//   ....[73]....
        /*0698*/ 	.word	0x0500000f


	//   ....[74]....
        /*069c*/ 	.word	0x0500000f


	//   ....[75]....
        /*06a0*/ 	.word	0x0500000f


	//   ....[76]....
        /*06a4*/ 	.word	0x0500000f


	//   ....[77]....
        /*06a8*/ 	.word	0x0500000f


	//   ....[78]....
        /*06ac*/ 	.word	0x0500000f


	//   ....[79]....
        /*06b0*/ 	.word	0x0500000f


	//   ....[80]....
        /*06b4*/ 	.word	0x0500000f


	//   ....[81]....
        /*06b8*/ 	.word	0x0500000f


	//   ....[82]....
        /*06bc*/ 	.word	0x0500000f


	//   ....[83]....
        /*06c0*/ 	.word	0x0500000f


	//   ....[84]....
        /*06c4*/ 	.word	0x0500000f


	//   ....[85]....
        /*06c8*/ 	.word	0x0500000f


	//   ....[86]....
        /*06cc*/ 	.word	0x0500000f


	//   ....[87]....
        /*06d0*/ 	.word	0x0500000f


	//   ....[88]....
        /*06d4*/ 	.word	0x0500000f


	//   ....[89]....
        /*06d8*/ 	.word	0x0500000f


	//   ....[90]....
        /*06dc*/ 	.word	0x0500000f


	//   ....[91]....
        /*06e0*/ 	.word	0x0500000f


	//   ....[92]....
        /*06e4*/ 	.word	0x0500000f


	//   ....[93]....
        /*06e8*/ 	.word	0x0500000f


	//   ....[94]....
        /*06ec*/ 	.word	0x0500000f


	//   ....[95]....
        /*06f0*/ 	.word	0x0500000f


	//   ....[96]....
        /*06f4*/ 	.word	0x0500000f


	//   ....[97]....
        /*06f8*/ 	.word	0x0500000f


	//   ....[98]....
        /*06fc*/ 	.word	0x0500000f


	//   ....[99]....
        /*0700*/ 	.word	0x0500000f


	//   ....[100]....
        /*0704*/ 	.word	0x0500000f


	//   ....[101]....
        /*0708*/ 	.word	0x0500000f


	//   ....[102]....
        /*070c*/ 	.word	0x0500000f


	//   ....[103]....
        /*0710*/ 	.word	0x0500000f


	//   ....[104]....
        /*0714*/ 	.word	0x0500000f


	//   ....[105]....
        /*0718*/ 	.word	0x0500000f


	//   ....[106]....
        /*071c*/ 	.word	0x0500000f


	//   ....[107]....
        /*0720*/ 	.word	0x0500000f


	//   ....[108]....
        /*0724*/ 	.word	0x0500000f


	//   ....[109]....
        /*0728*/ 	.word	0x0500000f


	//   ....[110]....
        /*072c*/ 	.word	0x0500000f


	//   ....[111]....
        /*0730*/ 	.word	0x0500000f


	//   ....[112]....
        /*0734*/ 	.word	0x0500000f


	//   ....[113]....
        /*0738*/ 	.word	0x0500000f


	//   ....[114]....
        /*073c*/ 	.word	0x0500000f


	//   ....[115]....
        /*0740*/ 	.word	0x0500000f


	//   ....[116]....
        /*0744*/ 	.word	0x0500000f


	//   ....[117]....
        /*0748*/ 	.word	0x0500000f


	//   ....[118]....
        /*074c*/ 	.word	0x0500000f


	//   ....[119]....
        /*0750*/ 	.word	0x0500000f


	//   ....[120]....
        /*0754*/ 	.word	0x0500000f


	//   ....[121]....
        /*0758*/ 	.word	0x0500000f


	//   ....[122]....
        /*075c*/ 	.word	0x0500000f


	//   ....[123]....
        /*0760*/ 	.word	0x0500000f


	//   ....[124]....
        /*0764*/ 	.word	0x0500000f


	//   ....[125]....
        /*0768*/ 	.word	0x0500000f


	//   ....[126]....
        /*076c*/ 	.word	0x0500000f


	//   ....[127]....
        /*0770*/ 	.word	0x0500000f


	//   ....[128]....
        /*0774*/ 	.word	0x0500000f


	//   ....[129]....
        /*0778*/ 	.word	0x0500000f


	//   ....[130]....
        /*077c*/ 	.word	0x0500000f


	//   ....[131]....
        /*0780*/ 	.word	0x0500000f


	//   ....[132]....
        /*0784*/ 	.word	0x0500000f


	//   ....[133]....
        /*0788*/ 	.word	0x0500000f


	//   ....[134]....
        /*078c*/ 	.word	0x0500000f


	//   ....[135]....
        /*0790*/ 	.word	0x0500000f


	//   ....[136]....
        /*0794*/ 	.word	0x0500000f


	//   ....[137]....
        /*0798*/ 	.word	0x0500000f


	//   ....[138]....
        /*079c*/ 	.word	0x0500000f


	//   ....[139]....
        /*07a0*/ 	.word	0x0500000f


	//   ....[140]....
        /*07a4*/ 	.word	0x0500000f


	//   ....[141]....
        /*07a8*/ 	.word	0x0500000f


	//   ....[142]....
        /*07ac*/ 	.word	0x0500000f


	//   ....[143]....
        /*07b0*/ 	.word	0x0500000f


	//   ....[144]....
        /*07b4*/ 	.word	0x0500000f


	//   ....[145]....
        /*07b8*/ 	.word	0x0500000f


	//   ....[146]....
        /*07bc*/ 	.word	0x0500000f


	//   ....[147]....
        /*07c0*/ 	.word	0x0500000f


	//   ....[148]....
        /*07c4*/ 	.word	0x0500000f


	//   ....[149]....
        /*07c8*/ 	.word	0x0500000f


	//   ....[150]....
        /*07cc*/ 	.word	0x0500000f


	//   ....[151]....
        /*07d0*/ 	.word	0x0500000f


	//   ....[152]....
        /*07d4*/ 	.word	0x0500000f


	//   ....[153]....
        /*07d8*/ 	.word	0x0500000f


	//   ....[154]....
        /*07dc*/ 	.word	0x0500000f


	//----- nvinfo : EIATTR_COOP_GROUP_INSTR_OFFSETS
	.align		4
.L_1079:
        /*07e0*/ 	.byte	0x04, 0x28
        /*07e2*/ 	.short	(.L_1081 - .L_1080)


	//   ....[0]....
.L_1080:
        /*07e4*/ 	.word	0x00000070


	//   ....[1]....
        /*07e8*/ 	.word	0x00000140


	//   ....[2]....
        /*07ec*/ 	.word	0x00000190


	//   ....[3]....
        /*07f0*/ 	.word	0x000003c0


	//   ....[4]....
        /*07f4*/ 	.word	0x00000520


	//   ....[5]....
        /*07f8*/ 	.word	0x00000640


	//   ....[6]....
        /*07fc*/ 	.word	0x000007a0


	//   ....[7]....
        /*0800*/ 	.word	0x00003400


	//   ....[8]....
        /*0804*/ 	.word	0x00003410


	//   ....[9]....
        /*0808*/ 	.word	0x00003ac0


	//   ....[10]....
        /*080c*/ 	.word	0x00003ad0


	//   ....[11]....
        /*0810*/ 	.word	0x00004180


	//   ....[12]....
        /*0814*/ 	.word	0x00004190


	//   ....[13]....
        /*0818*/ 	.word	0x00004840


	//   ....[14]....
        /*081c*/ 	.word	0x00004850


	//   ....[15]....
        /*0820*/ 	.word	0x00005870


	//   ....[16]....
        /*0824*/ 	.word	0x00005880


	//   ....[17]....
        /*0828*/ 	.word	0x00006010


	//   ....[18]....
        /*082c*/ 	.word	0x00006020


	//   ....[19]....
        /*0830*/ 	.word	0x000067c0


	//   ....[20]....
        /*0834*/ 	.word	0x000067d0


	//   ....[21]....
        /*0838*/ 	.word	0x00006f90


	//   ....[22]....
        /*083c*/ 	.word	0x00006fa0


	//   ....[23]....
        /*0840*/ 	.word	0x00007950


	//   ....[24]....
        /*0844*/ 	.word	0x00007960


	//   ....[25]....
        /*0848*/ 	.word	0x00007a70


	//   ....[26]....
        /*084c*/ 	.word	0x00007a80


	//   ....[27]....
        /*0850*/ 	.word	0x00007ba0


	//   ....[28]....
        /*0854*/ 	.word	0x00007bb0


	//   ....[29]....
        /*0858*/ 	.word	0x00007cd0


	//   ....[30]....
        /*085c*/ 	.word	0x00007ce0


	//   ....[31]....
        /*0860*/ 	.word	0x00008060


	//   ....[32]....
        /*0864*/ 	.word	0x00008080


	//   ....[33]....
        /*0868*/ 	.word	0x00008160


	//   ....[34]....
        /*086c*/ 	.word	0x00008180


	//   ....[35]....
        /*0870*/ 	.word	0x00008260


	//   ....[36]....
        /*0874*/ 	.word	0x00008280


	//   ....[37]....
        /*0878*/ 	.word	0x00008360


	//   ....[38]....
        /*087c*/ 	.word	0x00008380


	//   ....[39]....
        /*0880*/ 	.word	0x00008bb0


	//   ....[40]....
        /*0884*/ 	.word	0x000092b0


	//   ....[41]....
        /*0888*/ 	.word	0x000092c0


	//   ....[42]....
        /*088c*/ 	.word	0x000092d0


	//   ....[43]....
        /*0890*/ 	.word	0x000092e0


	//   ....[44]....
        /*0894*/ 	.word	0x00009620


	//   ....[45]....
        /*0898*/ 	.word	0x00009630


	//   ....[46]....
        /*089c*/ 	.word	0x00009640


	//   ....[47]....
        /*08a0*/ 	.word	0x00009650


	//   ....[48]....
        /*08a4*/ 	.word	0x00009930


	//   ....[49]....
        /*08a8*/ 	.word	0x00009940


	//   ....[50]....
        /*08ac*/ 	.word	0x00009950


	//   ....[51]....
        /*08b0*/ 	.word	0x00009960


	//   ....[52]....
        /*08b4*/ 	.word	0x00009c60


	//   ....[53]....
        /*08b8*/ 	.word	0x00009c70


	//   ....[54]....
        /*08bc*/ 	.word	0x00009c80


	//   ....[55]....
        /*08c0*/ 	.word	0x00009c90


	//   ....[56]....
        /*08c4*/ 	.word	0x0000b990


	//   ....[57]....
        /*08c8*/ 	.word	0x0000b9b0


	//   ....[58]....
        /*08cc*/ 	.word	0x0000b9c0


	//   ....[59]....
        /*08d0*/ 	.word	0x0000b9d0


	//   ....[60]....
        /*08d4*/ 	.word	0x0000bae0


	//   ....[61]....
        /*08d8*/ 	.word	0x0000bb30


	//   ....[62]....
        /*08dc*/ 	.word	0x0000bb70


	//   ....[63]....
        /*08e0*/ 	.word	0x0000bba0


	//   ....[64]....
        /*08e4*/ 	.word	0x0000bec0


	//   ....[65]....
        /*08e8*/ 	.word	0x0000bee0


	//   ....[66]....
        /*08ec*/ 	.word	0x0000bf00


	//   ....[67]....
        /*08f0*/ 	.word	0x0000bf10


	//   ....[68]....
        /*08f4*/ 	.word	0x0000bfe0


	//   ....[69]....
        /*08f8*/ 	.word	0x0000c000


	//   ....[70]....
        /*08fc*/ 	.word	0x0000c010


	//   ....[71]....
        /*0900*/ 	.word	0x0000c0b0


	//   ....[72]....
        /*0904*/ 	.word	0x0000e7f0


	//   ....[73]....
        /*0908*/ 	.word	0x0000e830


	//   ....[74]....
        /*090c*/ 	.word	0x0000f270


	//   ....[75]....
        /*0910*/ 	.word	0x0000f2d0


	//   ....[76]....
        /*0914*/ 	.word	0x0000fd50


	//   ....[77]....
        /*0918*/ 	.word	0x0000fdc0


	//   ....[78]....
        /*091c*/ 	.word	0x00011710


	//   ....[79]....
        /*0920*/ 	.word	0x00012150


	//   ....[80]....
        /*0924*/ 	.word	0x000121c0


	//   ....[81]....
        /*0928*/ 	.word	0x000121e0


	//   ....[82]....
        /*092c*/ 	.word	0x00012be0


	//   ....[83]....
        /*0930*/ 	.word	0x00012c60


	//   ....[84]....
        /*0934*/ 	.word	0x00015420


	//   ....[85]....
        /*0938*/ 	.word	0x00015440


	//   ....[86]....
        /*093c*/ 	.word	0x00015470


	//   ....[87]....
        /*0940*/ 	.word	0x00015480


	//   ....[88]....
        /*0944*/ 	.word	0x00016cd0


	//   ....[89]....
        /*0948*/ 	.word	0x00016ce0


	//   ....[90]....
        /*094c*/ 	.word	0x00016d30


	//   ....[91]....
        /*0950*/ 	.word	0x00016d40


	//   ....[92]....
        /*0954*/ 	.word	0x00017e50


	//   ....[93]....
        /*0958*/ 	.word	0x00017e80


	//   ....[94]....
        /*095c*/ 	.word	0x00017ea0


	//   ....[95]....
        /*0960*/ 	.word	0x00017eb0


	//   ....[96]....
        /*0964*/ 	.word	0x00018570


	//   ....[97]....
        /*0968*/ 	.word	0x00018580


	//   ....[98]....
        /*096c*/ 	.word	0x00018680


	//   ....[99]....
        /*0970*/ 	.word	0x00018690


	//   ....[100]....
        /*0974*/ 	.word	0x000187a0


	//   ....[101]....
        /*0978*/ 	.word	0x000187b0


	//   ....[102]....
        /*097c*/ 	.word	0x000188c0


	//   ....[103]....
        /*0980*/ 	.word	0x000188d0


	//   ....[104]....
        /*0984*/ 	.word	0x00018da0


	//   ....[105]....
        /*0988*/ 	.word	0x00018db0


	//   ....[106]....
        /*098c*/ 	.word	0x00019230


	//   ....[107]....
        /*0990*/ 	.word	0x00019240


	//   ....[108]....
        /*0994*/ 	.word	0x00019e60


	//   ....[109]....
        /*0998*/ 	.word	0x00019e70


	//   ....[110]....
        /*099c*/ 	.word	0x00019f80


	//   ....[111]....
        /*09a0*/ 	.word	0x00019f90


	//   ....[112]....
        /*09a4*/ 	.word	0x0001a0a0


	//   ....[113]....
        /*09a8*/ 	.word	0x0001a0b0


	//   ....[114]....
        /*09ac*/ 	.word	0x0001a1c0


	//   ....[115]....
        /*09b0*/ 	.word	0x0001a1d0


	//   ....[116]....
        /*09b4*/ 	.word	0x0001a340


	//   ....[117]....
        /*09b8*/ 	.word	0x0001a530


	//   ....[118]....
        /*09bc*/ 	.word	0x0001a560


	//   ....[119]....
        /*09c0*/ 	.word	0x0001a590


	//   ....[120]....
        /*09c4*/ 	.word	0x0001a5c0


	//   ....[121]....
        /*09c8*/ 	.word	0x0001a5f0


	//   ....[122]....
        /*09cc*/ 	.word	0x0001a620


	//   ....[123]....
        /*09d0*/ 	.word	0x0001a7b0


	//   ....[124]....
        /*09d4*/ 	.word	0x0001a7e0


	//   ....[125]....
        /*09d8*/ 	.word	0x0001a810


	//   ....[126]....
        /*09dc*/ 	.word	0x0001a840


	//   ....[127]....
        /*09e0*/ 	.word	0x0001a870


	//   ....[128]....
        /*09e4*/ 	.word	0x0001a8a0


	//   ....[129]....
        /*09e8*/ 	.word	0x0001a930


	//   ....[130]....
        /*09ec*/ 	.word	0x0001a960


	//   ....[131]....
        /*09f0*/ 	.word	0x0001a970


	//   ....[132]....
        /*09f4*/ 	.word	0x0001a9b0


	//   ....[133]....
        /*09f8*/ 	.word	0x0001be50


	//   ....[134]....
        /*09fc*/ 	.word	0x0001dcd0


	//   ....[135]....
        /*0a00*/ 	.word	0x0001dcf0


	//   ....[136]....
        /*0a04*/ 	.word	0x0001dd90


	//   ....[137]....
        /*0a08*/ 	.word	0x0001ddb0


	//   ....[138]....
        /*0a0c*/ 	.word	0x0001de40


	//   ....[139]....
        /*0a10*/ 	.word	0x0001de60


	//   ....[140]....
        /*0a14*/ 	.word	0x0001def0


	//   ....[141]....
        /*0a18*/ 	.word	0x0001df10


	//   ....[142]....
        /*0a1c*/ 	.word	0x0001dfa0


	//   ....[143]....
        /*0a20*/ 	.word	0x0001dfc0


	//   ....[144]....
        /*0a24*/ 	.word	0x0001e050


	//   ....[145]....
        /*0a28*/ 	.word	0x0001e070


	//   ....[146]....
        /*0a2c*/ 	.word	0x0001e100


	//   ....[147]....
        /*0a30*/ 	.word	0x0001e120


	//   ....[148]....
        /*0a34*/ 	.word	0x0001e130


	//   ....[149]....
        /*0a38*/ 	.word	0x0001e1b0


	//   ....[150]....
        /*0a3c*/ 	.word	0x0001e900


	//   ....[151]....
        /*0a40*/ 	.word	0x0001e930


	//   ....[152]....
        /*0a44*/ 	.word	0x0001e990


	//   ....[153]....
        /*0a48*/ 	.word	0x0001e9e0


	//   ....[154]....
        /*0a4c*/ 	.word	0x0001ea20


	//   ....[155]....
        /*0a50*/ 	.word	0x0001ea80


	//   ....[156]....
        /*0a54*/ 	.word	0x0001eac0


	//   ....[157]....
        /*0a58*/ 	.word	0x0001eb20


	//   ....[158]....
        /*0a5c*/ 	.word	0x0001eb60


	//   ....[159]....
        /*0a60*/ 	.word	0x0001ebc0


	//   ....[160]....
        /*0a64*/ 	.word	0x0001ec00


	//   ....[161]....
        /*0a68*/ 	.word	0x0001ec60


	//   ....[162]....
        /*0a6c*/ 	.word	0x0001eca0


	//   ....[163]....
        /*0a70*/ 	.word	0x0001ecf0


	//   ....[164]....
        /*0a74*/ 	.word	0x0001ed10


	//   ....[165]....
        /*0a78*/ 	.word	0x0001ed40


	//   ....[166]....
        /*0a7c*/ 	.word	0x0001f490


	//   ....[167]....
        /*0a80*/ 	.word	0x0001f4c0


	//   ....[168]....
        /*0a84*/ 	.word	0x0001f520


	//   ....[169]....
        /*0a88*/ 	.word	0x0001f530


	//   ....[170]....
        /*0a8c*/ 	.word	0x0001f580


	//   ....[171]....
        /*0a90*/ 	.word	0x0001f590


	//   ....[172]....
        /*0a94*/ 	.word	0x0001f5e0


	//   ....[173]....
        /*0a98*/ 	.word	0x0001f5f0


	//   ....[174]....
        /*0a9c*/ 	.word	0x0001f640


	//   ....[175]....
        /*0aa0*/ 	.word	0x0001f650


	//   ....[176]....
        /*0aa4*/ 	.word	0x0001f6a0


	//   ....[177]....
        /*0aa8*/ 	.word	0x0001f6b0


	//   ....[178]....
        /*0aac*/ 	.word	0x0001f700


	//   ....[179]....
        /*0ab0*/ 	.word	0x0001f710


	//   ....[180]....
        /*0ab4*/ 	.word	0x0001f720


	//   ....[181]....
        /*0ab8*/ 	.word	0x0001f770


	//   ....[182]....
        /*0abc*/ 	.word	0x0001f9d0


	//   ....[183]....
        /*0ac0*/ 	.word	0x0001f9f0


	//   ....[184]....
        /*0ac4*/ 	.word	0x0001fa00


	//   ....[185]....
        /*0ac8*/ 	.word	0x0001fa70


	//   ....[186]....
        /*0acc*/ 	.word	0x0001fa80


	//   ....[187]....
        /*0ad0*/ 	.word	0x0001faf0


	//   ....[188]....
        /*0ad4*/ 	.word	0x0001fb00


	//   ....[189]....
        /*0ad8*/ 	.word	0x0001fb70


	//   ....[190]....
        /*0adc*/ 	.word	0x0001fb80


	//   ....[191]....
        /*0ae0*/ 	.word	0x0001fbf0


	//   ....[192]....
        /*0ae4*/ 	.word	0x0001fc00


	//   ....[193]....
        /*0ae8*/ 	.word	0x0001fc70


	//   ....[194]....
        /*0aec*/ 	.word	0x0001fc80


	//   ....[195]....
        /*0af0*/ 	.word	0x0001fcf0


	//   ....[196]....
        /*0af4*/ 	.word	0x0001fd00


	//   ....[197]....
        /*0af8*/ 	.word	0x0001fd10


	//   ....[198]....
        /*0afc*/ 	.word	0x000202a0


	//   ....[199]....
        /*0b00*/ 	.word	0x000202e0


	//   ....[200]....
        /*0b04*/ 	.word	0x00020310


	//   ....[201]....
        /*0b08*/ 	.word	0x00020340


	//   ....[202]....
        /*0b0c*/ 	.word	0x00020350


	//   ....[203]....
        /*0b10*/ 	.word	0x00020370


	//   ....[204]....
        /*0b14*/ 	.word	0x000203e0


	//   ....[205]....
        /*0b18*/ 	.word	0x00020400


	//   ....[206]....
        /*0b1c*/ 	.word	0x00020460


	//   ....[207]....
        /*0b20*/ 	.word	0x00020480


	//   ....[208]....
        /*0b24*/ 	.word	0x000204e0


	//   ....[209]....
        /*0b28*/ 	.word	0x00020500


	//   ....[210]....
        /*0b2c*/ 	.word	0x00020560


	//   ....[211]....
        /*0b30*/ 	.word	0x00020580


	//   ....[212]....
        /*0b34*/ 	.word	0x000205d0


	//   ....[213]....
        /*0b38*/ 	.word	0x000205f0


	//   ....[214]....
        /*0b3c*/ 	.word	0x00020a20


	//   ....[215]....
        /*0b40*/ 	.word	0x00020a50


	//   ....[216]....
        /*0b44*/ 	.word	0x00020ac0


	//   ....[217]....
        /*0b48*/ 	.word	0x00020af0


	//   ....[218]....
        /*0b4c*/ 	.word	0x00020b20


	//   ....[219]....
        /*0b50*/ 	.word	0x00020b50


	//   ....[220]....
        /*0b54*/ 	.word	0x00020b80


	//   ....[221]....
        /*0b58*/ 	.word	0x00020bb0


	//   ....[222]....
        /*0b5c*/ 	.word	0x00020d50


	//   ....[223]....
        /*0b60*/ 	.word	0x00020d80


	//   ....[224]....
        /*0b64*/ 	.word	0x00020db0


	//   ....[225]....
        /*0b68*/ 	.word	0x00020de0


	//   ....[226]....
        /*0b6c*/ 	.word	0x00020e10


	//   ....[227]....
        /*0b70*/ 	.word	0x00020e40


	//   ....[228]....
        /*0b74*/ 	.word	0x00020f00


	//   ....[229]....
        /*0b78*/ 	.word	0x00020f20


	//   ....[230]....
        /*0b7c*/ 	.word	0x00020f40


	//   ....[231]....
        /*0b80*/ 	.word	0x00020fa0


	//   ....[232]....
        /*0b84*/ 	.word	0x000219c0


	//   ....[233]....
        /*0b88*/ 	.word	0x00021ce0


	//   ....[234]....
        /*0b8c*/ 	.word	0x00021d70


	//   ....[235]....
        /*0b90*/ 	.word	0x00021e10


	//   ....[236]....
        /*0b94*/ 	.word	0x00021ea0


	//   ....[237]....
        /*0b98*/ 	.word	0x00021f40


	//   ....[238]....
        /*0b9c*/ 	.word	0x00021fd0


	//   ....[239]....
        /*0ba0*/ 	.word	0x00022070


	//   ....[240]....
        /*0ba4*/ 	.word	0x00022100


	//   ....[241]....
        /*0ba8*/ 	.word	0x000221f0


	//   ....[242]....
        /*0bac*/ 	.word	0x00022280


	//   ....[243]....
        /*0bb0*/ 	.word	0x00022320


	//   ....[244]....
        /*0bb4*/ 	.word	0x000223b0


	//   ....[245]....
        /*0bb8*/ 	.word	0x00022450


	//   ....[246]....
        /*0bbc*/ 	.word	0x000224e0


	//   ....[247]....
        /*0bc0*/ 	.word	0x00022580


	//   ....[248]....
        /*0bc4*/ 	.word	0x00022610


	//   ....[249]....
        /*0bc8*/ 	.word	0x00022700


	//   ....[250]....
        /*0bcc*/ 	.word	0x00022790


	//   ....[251]....
        /*0bd0*/ 	.word	0x00022820


	//   ....[252]....
        /*0bd4*/ 	.word	0x000228b0


	//   ....[253]....
        /*0bd8*/ 	.word	0x00022940


	//   ....[254]....
        /*0bdc*/ 	.word	0x000229d0


	//   ....[255]....
        /*0be0*/ 	.word	0x00022a60


	//   ....[0]....
        /*0be4*/ 	.word	0x00022af0


	//   ....[1]....
        /*0be8*/ 	.word	0x00022c20


	//   ....[2]....
        /*0bec*/ 	.word	0x00022cd0


	//   ....[3]....
        /*0bf0*/ 	.word	0x00022d60


	//   ....[4]....
        /*0bf4*/ 	.word	0x00022db0


	//   ....[5]....
        /*0bf8*/ 	.word	0x00022e00


	//   ....[6]....
        /*0bfc*/ 	.word	0x00022e90


	//   ....[7]....
        /*0c00*/ 	.word	0x00022f20


	//   ....[8]....
        /*0c04*/ 	.word	0x00022f70


	//   ....[9]....
        /*0c08*/ 	.word	0x00022fc0


	//   ....[10]....
        /*0c0c*/ 	.word	0x00023050


	//   ....[11]....
        /*0c10*/ 	.word	0x000230e0


	//   ....[12]....
        /*0c14*/ 	.word	0x00023130


	//   ....[13]....
        /*0c18*/ 	.word	0x00023180


	//   ....[14]....
        /*0c1c*/ 	.word	0x00023210


	//   ....[15]....
        /*0c20*/ 	.word	0x000232a0


	//   ....[16]....
        /*0c24*/ 	.word	0x000232f0


	//   ....[17]....
        /*0c28*/ 	.word	0x00023340


	//   ....[18]....
        /*0c2c*/ 	.word	0x00023430


	//   ....[19]....
        /*0c30*/ 	.word	0x000234e0


	//   ....[20]....
        /*0c34*/ 	.word	0x00023560


	//   ....[21]....
        /*0c38*/ 	.word	0x000235f0


	//   ....[22]....
        /*0c3c*/ 	.word	0x00023780


	//   ....[23]....
        /*0c40*/ 	.word	0x000238a0


	//   ....[24]....
        /*0c44*/ 	.word	0x000238f0


	//   ....[25]....
        /*0c48*/ 	.word	0x00023940


	//   ....[26]....
        /*0c4c*/ 	.word	0x000239d0


	//   ....[27]....
        /*0c50*/ 	.word	0x00023a70


	//   ....[28]....
        /*0c54*/ 	.word	0x00023af0


	//   ....[29]....
        /*0c58*/ 	.word	0x00023b60


	//   ....[30]....
        /*0c5c*/ 	.word	0x00023d00


	//   ....[31]....
        /*0c60*/ 	.word	0x00023de0


	//   ....[32]....
        /*0c64*/ 	.word	0x00023e30


	//   ....[33]....
        /*0c68*/ 	.word	0x00023e80


	//   ....[34]....
        /*0c6c*/ 	.word	0x00024160


	//   ....[35]....
        /*0c70*/ 	.word	0x000241b0


	//   ....[36]....
        /*0c74*/ 	.word	0x00024240


	//   ....[37]....
        /*0c78*/ 	.word	0x000242d0


	//   ....[38]....
        /*0c7c*/ 	.word	0x00024360


	//   ....[39]....
        /*0c80*/ 	.word	0x000243f0


	//   ....[40]....
        /*0c84*/ 	.word	0x00024480


	//   ....[41]....
        /*0c88*/ 	.word	0x00024510


	//   ....[42]....
        /*0c8c*/ 	.word	0x00024590


	//   ....[43]....
        /*0c90*/ 	.word	0x000245e0


	//   ....[44]....
        /*0c94*/ 	.word	0x00024670


	//   ....[45]....
        /*0c98*/ 	.word	0x00024700


	//   ....[46]....
        /*0c9c*/ 	.word	0x00024780


	//   ....[47]....
        /*0ca0*/ 	.word	0x000247d0


	//   ....[48]....
        /*0ca4*/ 	.word	0x00024860


	//   ....[49]....
        /*0ca8*/ 	.word	0x000248f0


	//   ....[50]....
        /*0cac*/ 	.word	0x00024980


	//   ....[51]....
        /*0cb0*/ 	.word	0x00024a10


	//   ....[52]....
        /*0cb4*/ 	.word	0x00024aa0


	//   ....[53]....
        /*0cb8*/ 	.word	0x00024b30


	//   ....[54]....
        /*0cbc*/ 	.word	0x00024bf0


	//   ....[55]....
        /*0cc0*/ 	.word	0x00024ed0


	//   ....[56]....
        /*0cc4*/ 	.word	0x00024fc0


	//   ....[57]....
        /*0cc8*/ 	.word	0x00025060


	//   ....[58]....
        /*0ccc*/ 	.word	0x000250c0


	//   ....[59]....
        /*0cd0*/ 	.word	0x000251c0


	//   ....[60]....
        /*0cd4*/ 	.word	0x00025230


	//   ....[61]....
        /*0cd8*/ 	.word	0x00025330


	//   ....[62]....
        /*0cdc*/ 	.word	0x000253a0


	//   ....[63]....
        /*0ce0*/ 	.word	0x000254a0


	//   ....[64]....
        /*0ce4*/ 	.word	0x00025510


	//   ....[65]....
        /*0ce8*/ 	.word	0x00025610


	//   ....[66]....
        /*0cec*/ 	.word	0x00025680


	//   ....[67]....
        /*0cf0*/ 	.word	0x00025780


	//   ....[68]....
        /*0cf4*/ 	.word	0x000257f0


	//   ....[69]....
        /*0cf8*/ 	.word	0x000258f0


	//   ....[70]....
        /*0cfc*/ 	.word	0x00025960


	//   ....[71]....
        /*0d00*/ 	.word	0x00025a00


	//   ....[72]....
        /*0d04*/ 	.word	0x00025b00


	//   ....[73]....
        /*0d08*/ 	.word	0x00025b70


	//   ....[74]....
        /*0d0c*/ 	.word	0x00025bf0


	//   ....[75]....
        /*0d10*/ 	.word	0x00025cb0


	//   ....[76]....
        /*0d14*/ 	.word	0x00025d30


	//   ....[77]....
        /*0d18*/ 	.word	0x00025e00


	//   ....[78]....
        /*0d1c*/ 	.word	0x00025e80


	//   ....[79]....
        /*0d20*/ 	.word	0x00025f50


	//   ....[80]....
        /*0d24*/ 	.word	0x00025fd0


	//   ....[81]....
        /*0d28*/ 	.word	0x000260a0


	//   ....[82]....
        /*0d2c*/ 	.word	0x00026120


	//   ....[83]....
        /*0d30*/ 	.word	0x000261f0


	//   ....[84]....
        /*0d34*/ 	.word	0x00026270


	//   ....[85]....
        /*0d38*/ 	.word	0x00026330


	//   ....[86]....
        /*0d3c*/ 	.word	0x000263b0


	//   ....[87]....
        /*0d40*/ 	.word	0x00026460


	//   ....[88]....
        /*0d44*/ 	.word	0x00026590


	//   ....[89]....
        /*0d48*/ 	.word	0x00026630


	//   ....[90]....
        /*0d4c*/ 	.word	0x000266a0


	//   ....[91]....
        /*0d50*/ 	.word	0x00026760


	//   ....[92]....
        /*0d54*/ 	.word	0x000267c0


	//   ....[93]....
        /*0d58*/ 	.word	0x00026880


	//   ....[94]....
        /*0d5c*/ 	.word	0x000268e0


	//   ....[95]....
        /*0d60*/ 	.word	0x000269a0


	//   ....[96]....
        /*0d64*/ 	.word	0x00026a00


	//   ....[97]....
        /*0d68*/ 	.word	0x00026ac0


	//   ....[98]....
        /*0d6c*/ 	.word	0x00026b20


	//   ....[99]....
        /*0d70*/ 	.word	0x00026be0


	//   ....[100]....
        /*0d74*/ 	.word	0x00026c40


	//   ....[101]....
        /*0d78*/ 	.word	0x00026d00


	//   ....[102]....
        /*0d7c*/ 	.word	0x00026d60


	//   ....[103]....
        /*0d80*/ 	.word	0x00026e20


	//   ....[104]....
        /*0d84*/ 	.word	0x00026f10


	//   ....[105]....
        /*0d88*/ 	.word	0x00026fb0


	//   ....[106]....
        /*0d8c*/ 	.word	0x00027010


	//   ....[107]....
        /*0d90*/ 	.word	0x000270f0


	//   ....[108]....
        /*0d94*/ 	.word	0x00027150


	//   ....[109]....
        /*0d98*/ 	.word	0x00027230


	//   ....[110]....
        /*0d9c*/ 	.word	0x00027290


	//   ....[111]....
        /*0da0*/ 	.word	0x00027370


	//   ....[112]....
        /*0da4*/ 	.word	0x000273d0


	//   ....[113]....
        /*0da8*/ 	.word	0x000274b0


	//   ....[114]....
        /*0dac*/ 	.word	0x00027510


	//   ....[115]....
        /*0db0*/ 	.word	0x000275f0


	//   ....[116]....
        /*0db4*/ 	.word	0x00027650


	//   ....[117]....
        /*0db8*/ 	.word	0x00027730


	//   ....[118]....
        /*0dbc*/ 	.word	0x00027790


	//   ....[119]....
        /*0dc0*/ 	.word	0x00027860


	//   ....[120]....
        /*0dc4*/ 	.word	0x00027980


	//   ....[121]....
        /*0dc8*/ 	.word	0x00027a30


	//   ....[122]....
        /*0dcc*/ 	.word	0x00027ae0


	//   ....[123]....
        /*0dd0*/ 	.word	0x00027bb0


	//   ....[124]....
        /*0dd4*/ 	.word	0x00027c10


	//   ....[125]....
        /*0dd8*/ 	.word	0x00027cf0


	//   ....[126]....
        /*0ddc*/ 	.word	0x00027d50


	//   ....[127]....
        /*0de0*/ 	.word	0x00027e20


	//   ....[128]....
        /*0de4*/ 	.word	0x00027e80


	//   ....[129]....
        /*0de8*/ 	.word	0x00027f50


	//   ....[130]....
        /*0dec*/ 	.word	0x00027fb0


	//   ....[131]....
        /*0df0*/ 	.word	0x00028090


	//   ....[132]....
        /*0df4*/ 	.word	0x000280f0


	//   ....[133]....
        /*0df8*/ 	.word	0x000281c0


	//   ....[134]....
        /*0dfc*/ 	.word	0x00028220


	//   ....[135]....
        /*0e00*/ 	.word	0x000282e0


	//   ....[136]....
        /*0e04*/ 	.word	0x00028370


	//   ....[137]....
        /*0e08*/ 	.word	0x00028410


	//   ....[138]....
        /*0e0c*/ 	.word	0x00028590


	//   ....[139]....
        /*0e10*/ 	.word	0x00028600


	//   ....[140]....
        /*0e14*/ 	.word	0x00028670


	//   ....[141]....
        /*0e18*/ 	.word	0x000286e0


	//   ....[142]....
        /*0e1c*/ 	.word	0x00028750


	//   ....[143]....
        /*0e20*/ 	.word	0x000287d0


	//   ....[144]....
        /*0e24*/ 	.word	0x00028850


	//   ....[145]....
        /*0e28*/ 	.word	0x000288e0


	//   ....[146]....
        /*0e2c*/ 	.word	0x00028950


	//   ....[147]....
        /*0e30*/ 	.word	0x000289c0


	//   ....[148]....
        /*0e34*/ 	.word	0x00028a30


	//   ....[149]....
        /*0e38*/ 	.word	0x00028ab0


	//   ....[150]....
        /*0e3c*/ 	.word	0x00028b20


	//   ....[151]....
        /*0e40*/ 	.word	0x00028bb0


	//   ....[152]....
        /*0e44*/ 	.word	0x00028c10


	//   ....[153]....
        /*0e48*/ 	.word	0x00028ca0


	//   ....[154]....
        /*0e4c*/ 	.word	0x00028dd0


	//----- nvinfo : EIATTR_REG_RECONFIG
	.align		4
.L_1081:
        /*0e50*/ 	.byte	0x01, 0x54
	.zero		2


	//----- nvinfo : EIATTR_SYSCALL_OFFSETS
	.align		4
        /*0e54*/ 	.byte	0x04, 0x46
        /*0e56*/ 	.short	(.L_1083 - .L_1082)


	//   ....[0]....
.L_1082:
        /*0e58*/ 	.word	0x00001cd0


	//   ....[1]....
        /*0e5c*/ 	.word	0x00001e20


	//   ....[2]....
        /*0e60*/ 	.word	0x00008d50


	//   ....[3]....
        /*0e64*/ 	.word	0x00009050


	//   ....[4]....
        /*0e68*/ 	.word	0x0001d3d0


	//   ....[5]....
        /*0e6c*/ 	.word	0x0001d520


	//   ....[6]....
        /*0e70*/ 	.word	0x0001d610


	//   ....[7]....
        /*0e74*/ 	.word	0x0001e580


	//----- nvinfo : EIATTR_MBARRIER_INSTR_OFFSETS
	.align		4
.L_1083:
        /*0e78*/ 	.byte	0x04, 0x39
        /*0e7a*/ 	.short	(.L_1085 - .L_1084)


	//   ....[0]....
.L_1084:
        /*0e7c*/ 	.word	0x00000270
        /*0e80*/ 	.word	0x000000ff
        /*0e84*/ 	.word	0x00028800
        /*0e88*/ 	.short	0x0100
        /*0e8a*/ 	.byte	0x08
	.zero		1


	//   ....[1]....
        /*0e8c*/ 	.word	0x00000280
        /*0e90*/ 	.word	0x000000ff
        /*0e94*/ 	.word	0x00028820
        /*0e98*/ 	.short	0x0100
        /*0e9a*/ 	.byte	0x08
	.zero		1


	//   ....[2]....
        /*0e9c*/ 	.word	0x00000370
        /*0ea0*/ 	.word	0x000000ff
        /*0ea4*/ 	.word	0x00028830
        /*0ea8*/ 	.short	0x0100
        /*0eaa*/ 	.byte	0x08
	.zero		1


	//   ....[3]....
        /*0eac*/ 	.word	0x00000380
        /*0eb0*/ 	.word	0x000000ff
        /*0eb4*/ 	.word	0x00028840
        /*0eb8*/ 	.short	0x0100
        /*0eba*/ 	.byte	0x08
	.zero		1


	//   ....[4]....
        /*0ebc*/ 	.word	0x00000390
        /*0ec0*/ 	.word	0x000000ff
        /*0ec4*/ 	.word	0x00028838
        /*0ec8*/ 	.short	0x0100
        /*0eca*/ 	.byte	0x08
	.zero		1


	//   ....[5]....
        /*0ecc*/ 	.word	0x000003a0
        /*0ed0*/ 	.word	0x000000ff
        /*0ed4*/ 	.word	0x00028848
        /*0ed8*/ 	.short	0x0100
        /*0eda*/ 	.byte	0x08
	.zero		1


	//   ....[6]....
        /*0edc*/ 	.word	0x000004d0
        /*0ee0*/ 	.word	0x000000ff
        /*0ee4*/ 	.word	0x00028850
        /*0ee8*/ 	.short	0x0100
        /*0eea*/ 	.byte	0x08
	.zero		1


	//   ....[7]....
        /*0eec*/ 	.word	0x000004e0
        /*0ef0*/ 	.word	0x000000ff
        /*0ef4*/ 	.word	0x00028860
        /*0ef8*/ 	.short	0x0100
        /*0efa*/ 	.byte	0x08
	.zero		1


	//   ....[8]....
        /*0efc*/ 	.word	0x000004f0
        /*0f00*/ 	.word	0x000000ff
        /*0f04*/ 	.word	0x00028858
        /*0f08*/ 	.short	0x0100
        /*0f0a*/ 	.byte	0x08
	.zero		1


	//   ....[9]....
        /*0f0c*/ 	.word	0x00000500
        /*0f10*/ 	.word	0x000000ff
        /*0f14*/ 	.word	0x00028868
        /*0f18*/ 	.short	0x0100
        /*0f1a*/ 	.byte	0x08
	.zero		1


	//   ....[10]....
        /*0f1c*/ 	.word	0x000005f0
        /*0f20*/ 	.word	0x000000ff
        /*0f24*/ 	.word	0x00028870
        /*0f28*/ 	.short	0x0100
        /*0f2a*/ 	.byte	0x06
	.zero		1


	//   ....[11]....
        /*0f2c*/ 	.word	0x00000600
        /*0f30*/ 	.word	0x000000ff
        /*0f34*/ 	.word	0x00028880
        /*0f38*/ 	.short	0x0100
        /*0f3a*/ 	.byte	0x06
	.zero		1


	//   ....[12]....
        /*0f3c*/ 	.word	0x00000610
        /*0f40*/ 	.word	0x000000ff
        /*0f44*/ 	.word	0x00028878
        /*0f48*/ 	.short	0x0100
        /*0f4a*/ 	.byte	0x06
	.zero		1


	//   ....[13]....
        /*0f4c*/ 	.word	0x00000620
        /*0f50*/ 	.word	0x000000ff
        /*0f54*/ 	.word	0x00028888
        /*0f58*/ 	.short	0x0100
        /*0f5a*/ 	.byte	0x06
	.zero		1


	//   ....[14]....
        /*0f5c*/ 	.word	0x00000750
        /*0f60*/ 	.word	0x000000ff
        /*0f64*/ 	.word	0x00028890
        /*0f68*/ 	.short	0x0100
        /*0f6a*/ 	.byte	0x08
	.zero		1


	//   ....[15]....
        /*0f6c*/ 	.word	0x00000760
        /*0f70*/ 	.word	0x000000ff
        /*0f74*/ 	.word	0x000288a0
        /*0f78*/ 	.short	0x0100
        /*0f7a*/ 	.byte	0x08
	.zero		1


	//   ....[16]....
        /*0f7c*/ 	.word	0x00000770
        /*0f80*/ 	.word	0x000000ff
        /*0f84*/ 	.word	0x00028898
        /*0f88*/ 	.short	0x0100
        /*0f8a*/ 	.byte	0x08
	.zero		1


	//   ....[17]....
        /*0f8c*/ 	.word	0x00000780
        /*0f90*/ 	.word	0x000000ff
        /*0f94*/ 	.word	0x000288a8
        /*0f98*/ 	.short	0x0100
        /*0f9a*/ 	.byte	0x08
	.zero		1


	//   ....[18]....
        /*0f9c*/ 	.word	0x000008b0
        /*0fa0*/ 	.word	0x000000ff
        /*0fa4*/ 	.word	0x000288b0
        /*0fa8*/ 	.short	0x0100
        /*0faa*/ 	.byte	0x08
	.zero		1


	//   ....[19]....
        /*0fac*/ 	.word	0x000008c0
        /*0fb0*/ 	.word	0x000000ff
        /*0fb4*/ 	.word	0x000288c0
        /*0fb8*/ 	.short	0x0100
        /*0fba*/ 	.byte	0x08
	.zero		1


	//   ....[20]....
        /*0fbc*/ 	.word	0x000008d0
        /*0fc0*/ 	.word	0x000000ff
        /*0fc4*/ 	.word	0x000288b8
        /*0fc8*/ 	.short	0x0100
        /*0fca*/ 	.byte	0x08
	.zero		1


	//   ....[21]....
        /*0fcc*/ 	.word	0x000008e0
        /*0fd0*/ 	.word	0x000000ff
        /*0fd4*/ 	.word	0x000288c8
        /*0fd8*/ 	.short	0x0100
        /*0fda*/ 	.byte	0x08
	.zero		1


	//   ....[22]....
        /*0fdc*/ 	.word	0x000033b0
        /*0fe0*/ 	.word	0x00000059
        /*0fe4*/ 	.word	0x00028890
        /*0fe8*/ 	.short	0x010a
        /*0fea*/ 	.byte	0x3f
	.zero		1


	//   ....[23]....
        /*0fec*/ 	.word	0x00005810
        /*0ff0*/ 	.word	0x00000059
        /*0ff4*/ 	.word	0x00028890
        /*0ff8*/ 	.short	0x010a
        /*0ffa*/ 	.byte	0x3f
	.zero		1


	//   ....[24]....
        /*0ffc*/ 	.word	0x000077b0
        /*1000*/ 	.word	0x00000059
        /*1004*/ 	.word	0x00028890
        /*1008*/ 	.short	0x010a
        /*100a*/ 	.byte	0x3f
	.zero		1


	//   ....[25]....
        /*100c*/ 	.word	0x00007eb0
        /*1010*/ 	.word	0x0000000b
        /*1014*/ 	.word	0x00000000
        /*1018*/ 	.short	0x0101
        /*101a*/ 	.byte	0x3f
	.zero		1


	//   ....[26]....
        /*101c*/ 	.word	0x00007ef0
        /*1020*/ 	.word	0x00000059
        /*1024*/ 	.word	0x000288b0
        /*1028*/ 	.short	0x010a
        /*102a*/ 	.byte	0x3f
	.zero		1


	//   ....[27]....
        /*102c*/ 	.word	0x00008500
        /*1030*/ 	.word	0x00000059
        /*1034*/ 	.word	0x00000000
        /*1038*/ 	.short	0x0101
        /*103a*/ 	.byte	0x3f
	.zero		1


	//   ....[28]....
        /*103c*/ 	.word	0x00008de0
        /*1040*/ 	.word	0x00000012
        /*1044*/ 	.word	0x00028800
        /*1048*/ 	.short	0x010a
        /*104a*/ 	.byte	0x3f
	.zero		1


	//   ....[29]....
        /*104c*/ 	.word	0x00008e30
        /*1050*/ 	.word	0x00000012
        /*1054*/ 	.word	0x00028800
        /*1058*/ 	.short	0x010a
        /*105a*/ 	.byte	0x3f
	.zero		1


	//   ....[30]....
        /*105c*/ 	.word	0x00009fb0
        /*1060*/ 	.word	0x00000012
        /*1064*/ 	.word	0x00028800
        /*1068*/ 	.short	0x010a
        /*106a*/ 	.byte	0x3f
	.zero		1


	//   ....[31]....
        /*106c*/ 	.word	0x0000c3f0
        /*1070*/ 	.word	0x00000012
        /*1074*/ 	.word	0x00028800
        /*1078*/ 	.short	0x010a
        /*107a*/ 	.byte	0x3f
	.zero		1


	//   ....[32]....
        /*107c*/ 	.word	0x0000ddf0
        /*1080*/ 	.word	0x00000000
        /*1084*/ 	.word	0x00028830
        /*1088*/ 	.short	0x010a
        /*108a*/ 	.byte	0x3f
	.zero		1


	//   ....[33]....
        /*108c*/ 	.word	0x0000de30
        /*1090*/ 	.word	0x00000000
        /*1094*/ 	.word	0x00028830
        /*1098*/ 	.short	0x010a
        /*109a*/ 	.byte	0x3f
	.zero		1


	//   ....[34]....
        /*109c*/ 	.word	0x0000ff70
        /*10a0*/ 	.word	0x00000000
        /*10a4*/ 	.word	0x00000000
        /*10a8*/ 	.short	0x0101
        /*10aa*/ 	.byte	0x3f
	.zero		1


	//   ....[35]....
        /*10ac*/ 	.word	0x00010b80
        /*10b0*/ 	.word	0x00000007
        /*10b4*/ 	.word	0x00028830
        /*10b8*/ 	.short	0x010a
        /*10ba*/ 	.byte	0x3f
	.zero		1


	//   ....[36]....
        /*10bc*/ 	.word	0x00010bd0
        /*10c0*/ 	.word	0x00000007
        /*10c4*/ 	.word	0x00028830
        /*10c8*/ 	.short	0x010a
        /*10ca*/ 	.byte	0x3f
	.zero		1


	//   ....[37]....
        /*10cc*/ 	.word	0x00011010
        /*10d0*/ 	.word	0x00000007
        /*10d4*/ 	.word	0x00028850
        /*10d8*/ 	.short	0x010a
        /*10da*/ 	.byte	0x3f
	.zero		1


	//   ....[38]....
        /*10dc*/ 	.word	0x00011050
        /*10e0*/ 	.word	0x00000007
        /*10e4*/ 	.word	0x00028850
        /*10e8*/ 	.short	0x010a
        /*10ea*/ 	.byte	0x3f
	.zero		1


	//   ....[39]....
        /*10ec*/ 	.word	0x000135a0
        /*10f0*/ 	.word	0x00000000
        /*10f4*/ 	.word	0x00000000
        /*10f8*/ 	.short	0x0101
        /*10fa*/ 	.byte	0x3f
	.zero		1


	//   ....[40]....
        /*10fc*/ 	.word	0x00013830
        /*1100*/ 	.word	0x0000000d
        /*1104*/ 	.word	0x00000000
        /*1108*/ 	.short	0x0101
        /*110a*/ 	.byte	0x3f
	.zero		1


	//   ....[41]....
        /*110c*/ 	.word	0x00013f30
        /*1110*/ 	.word	0x00000007
        /*1114*/ 	.word	0x00028830
        /*1118*/ 	.short	0x010a
        /*111a*/ 	.byte	0x3f
	.zero		1


	//   ....[42]....
        /*111c*/ 	.word	0x00013f80
        /*1120*/ 	.word	0x00000007
        /*1124*/ 	.word	0x00028830
        /*1128*/ 	.short	0x010a
        /*112a*/ 	.byte	0x3f
	.zero		1


	//   ....[43]....
        /*112c*/ 	.word	0x00014390
        /*1130*/ 	.word	0x00000007
        /*1134*/ 	.word	0x00028850
        /*1138*/ 	.short	0x010a
        /*113a*/ 	.byte	0x3f
	.zero		1


	//   ....[44]....
        /*113c*/ 	.word	0x000143d0
        /*1140*/ 	.word	0x00000007
        /*1144*/ 	.word	0x00028850
        /*1148*/ 	.short	0x010a
        /*114a*/ 	.byte	0x3f
	.zero		1


	//   ....[45]....
        /*114c*/ 	.word	0x00015a40
        /*1150*/ 	.word	0x0000002b
        /*1154*/ 	.word	0x00000000
        /*1158*/ 	.short	0x0101
        /*115a*/ 	.byte	0x3f
	.zero		1


	//   ....[46]....
        /*115c*/ 	.word	0x00016280
        /*1160*/ 	.word	0x0000000b
        /*1164*/ 	.word	0x00000000
        /*1168*/ 	.short	0x0101
        /*116a*/ 	.byte	0x3f
	.zero		1


	//   ....[47]....
        /*116c*/ 	.word	0x000168c0
        /*1170*/ 	.word	0x0000000b
        /*1174*/ 	.word	0x00028850
        /*1178*/ 	.short	0x010a
        /*117a*/ 	.byte	0x3f
	.zero		1


	//   ....[48]....
        /*117c*/ 	.word	0x00016940
        /*1180*/ 	.word	0x0000000b
        /*1184*/ 	.word	0x00028850
        /*1188*/ 	.short	0x010a
        /*118a*/ 	.byte	0x3f
	.zero		1


	//   ....[49]....
        /*118c*/ 	.word	0x00016f40
        /*1190*/ 	.word	0x00000004
        /*1194*/ 	.word	0x00000000
        /*1198*/ 	.short	0x0101
        /*119a*/ 	.byte	0x3f
	.zero		1


	//   ....[50]....
        /*119c*/ 	.word	0x00018470
        /*11a0*/ 	.word	0x00000000
        /*11a4*/ 	.word	0x00000000
        /*11a8*/ 	.short	0x0101
        /*11aa*/ 	.byte	0x3f
	.zero		1


	//   ....[51]....
        /*11ac*/ 	.word	0x00018c80
        /*11b0*/ 	.word	0x00000004
        /*11b4*/ 	.word	0x00000000
        /*11b8*/ 	.short	0x0101
        /*11ba*/ 	.byte	0x3f
	.zero		1


	//   ....[52]....
        /*11bc*/ 	.word	0x0001bf30
        /*11c0*/ 	.word	0x00000016
        /*11c4*/ 	.word	0x00028820
        /*11c8*/ 	.short	0x010a
        /*11ca*/ 	.byte	0x3f
	.zero		1


	//   ....[53]....
        /*11cc*/ 	.word	0x0001bfc0
        /*11d0*/ 	.word	0x00000008
        /*11d4*/ 	.word	0x000288a0
        /*11d8*/ 	.short	0x010a
        /*11da*/ 	.byte	0x3f
	.zero		1


	//   ....[54]....
        /*11dc*/ 	.word	0x0001c320
        /*11e0*/ 	.word	0x00000008
        /*11e4*/ 	.word	0x000288c0
        /*11e8*/ 	.short	0x010a
        /*11ea*/ 	.byte	0x3f
	.zero		1


	//   ....[55]....
        /*11ec*/ 	.word	0x0001c750
        /*11f0*/ 	.word	0x0000000b
        /*11f4*/ 	.word	0x000288a0
        /*11f8*/ 	.short	0x010a
        /*11fa*/ 	.byte	0x3f
	.zero		1


	//   ....[56]....
        /*11fc*/ 	.word	0x0001ca90
        /*1200*/ 	.word	0x0000000b
        /*1204*/ 	.word	0x000288c0
        /*1208*/ 	.short	0x010a
        /*120a*/ 	.byte	0x3f
	.zero		1


	//   ....[57]....
        /*120c*/ 	.word	0x0001db00
        /*1210*/ 	.word	0x00000007
        /*1214*/ 	.word	0x00028840
        /*1218*/ 	.short	0x010a
        /*121a*/ 	.byte	0x3f
	.zero		1


	//   ....[58]....
        /*121c*/ 	.word	0x0001e260
        /*1220*/ 	.word	0x00000007
        /*1224*/ 	.word	0x00028830
        /*1228*/ 	.short	0x0107
        /*122a*/ 	.byte	0x3f
	.zero		1


	//   ....[59]....
        /*122c*/ 	.word	0x0001e330
        /*1230*/ 	.word	0x00000007
        /*1234*/ 	.word	0x00028830
        /*1238*/ 	.short	0x0101
        /*123a*/ 	.byte	0x3f
	.zero		1


	//   ....[60]....
        /*123c*/ 	.word	0x0001ee40
        /*1240*/ 	.word	0x00000016
        /*1244*/ 	.word	0x00028800
        /*1248*/ 	.short	0x0107
        /*124a*/ 	.byte	0x3f
	.zero		1


	//   ....[61]....
        /*124c*/ 	.word	0x0001ef50
        /*1250*/ 	.word	0x00000016
        /*1254*/ 	.word	0x00028800
        /*1258*/ 	.short	0x0101
        /*125a*/ 	.byte	0x3f
	.zero		1


	//   ....[62]....
        /*125c*/ 	.word	0x0001ef70
        /*1260*/ 	.word	0x00000016
        /*1264*/ 	.word	0x00028820
        /*1268*/ 	.short	0x010a
        /*126a*/ 	.byte	0x3f
	.zero		1


	//   ....[63]....
        /*126c*/ 	.word	0x0001f300
        /*1270*/ 	.word	0x00000006
        /*1274*/ 	.word	0x00028840
        /*1278*/ 	.short	0x010a
        /*127a*/ 	.byte	0x3f
	.zero		1


	//   ....[64]....
        /*127c*/ 	.word	0x0001f800
        /*1280*/ 	.word	0x00000006
        /*1284*/ 	.word	0x00028830
        /*1288*/ 	.short	0x0107
        /*128a*/ 	.byte	0x3f
	.zero		1


	//   ....[65]....
        /*128c*/ 	.word	0x0001f8c0
        /*1290*/ 	.word	0x00000006
        /*1294*/ 	.word	0x00028830
        /*1298*/ 	.short	0x0101
        /*129a*/ 	.byte	0x3f
	.zero		1


	//   ....[66]....
        /*129c*/ 	.word	0x0001f920
        /*12a0*/ 	.word	0x00000006
        /*12a4*/ 	.word	0x00028860
        /*12a8*/ 	.short	0x010a
        /*12aa*/ 	.byte	0x3f
	.zero		1


	//   ....[67]....
        /*12ac*/ 	.word	0x0001fe50
        /*12b0*/ 	.word	0x00000006
        /*12b4*/ 	.word	0x00028850
        /*12b8*/ 	.short	0x0107
        /*12ba*/ 	.byte	0x3f
	.zero		1


	//   ....[68]....
        /*12bc*/ 	.word	0x0001fff0
        /*12c0*/ 	.word	0x00000006
        /*12c4*/ 	.word	0x00028850
        /*12c8*/ 	.short	0x0101
        /*12ca*/ 	.byte	0x3f
	.zero		1


	//   ....[69]....
        /*12cc*/ 	.word	0x00020200
        /*12d0*/ 	.word	0x00000000
        /*12d4*/ 	.word	0x00028860
        /*12d8*/ 	.short	0x010a
        /*12da*/ 	.byte	0x3f
	.zero		1


	//   ....[70]....
        /*12dc*/ 	.word	0x00020730
        /*12e0*/ 	.word	0x00000000
        /*12e4*/ 	.word	0x00028850
        /*12e8*/ 	.short	0x0107
        /*12ea*/ 	.byte	0x3f
	.zero		1


	//   ....[71]....
        /*12ec*/ 	.word	0x000207f0
        /*12f0*/ 	.word	0x00000000
        /*12f4*/ 	.word	0x00028850
        /*12f8*/ 	.short	0x0101
        /*12fa*/ 	.byte	0x3f
	.zero		1


	//   ....[72]....
        /*12fc*/ 	.word	0x00021940
        /*1300*/ 	.word	0x00000004
        /*1304*/ 	.word	0x00028820
        /*1308*/ 	.short	0x010a
        /*130a*/ 	.byte	0x3f
	.zero		1


	//   ....[73]....
        /*130c*/ 	.word	0x00021ab0
        /*1310*/ 	.word	0x00000005
        /*1314*/ 	.word	0x00028840
        /*1318*/ 	.short	0x010a
        /*131a*/ 	.byte	0x3f
	.zero		1


	//   ....[74]....
        /*131c*/ 	.word	0x00021b50
        /*1320*/ 	.word	0x00000019
        /*1324*/ 	.word	0x00028840
        /*1328*/ 	.short	0x010a
        /*132a*/ 	.byte	0x3f
	.zero		1


	//   ....[75]....
        /*132c*/ 	.word	0x00021b90
        /*1330*/ 	.word	0x00000005
        /*1334*/ 	.word	0x00028860
        /*1338*/ 	.short	0x010a
        /*133a*/ 	.byte	0x3f
	.zero		1


	//   ....[76]....
        /*133c*/ 	.word	0x00021bd0
        /*1340*/ 	.word	0x00000019
        /*1344*/ 	.word	0x00028860
        /*1348*/ 	.short	0x010a
        /*134a*/ 	.byte	0x3f
	.zero		1


	//   ....[77]....
        /*134c*/ 	.word	0x00021c30
        /*1350*/ 	.word	0x00000059
        /*1354*/ 	.word	0x00028890
        /*1358*/ 	.short	0x010a
        /*135a*/ 	.byte	0x3f
	.zero		1


	//   ....[78]....
        /*135c*/ 	.word	0x00022140
        /*1360*/ 	.word	0x00000059
        /*1364*/ 	.word	0x00028890
        /*1368*/ 	.short	0x010a
        /*136a*/ 	.byte	0x3f
	.zero		1


	//   ....[79]....
        /*136c*/ 	.word	0x00022650
        /*1370*/ 	.word	0x00000059
        /*1374*/ 	.word	0x00028890
        /*1378*/ 	.short	0x010a
        /*137a*/ 	.byte	0x3f
	.zero		1


	//   ....[80]....
        /*137c*/ 	.word	0x00022b20
        /*1380*/ 	.word	0x00000059
        /*1384*/ 	.word	0x000288b0
        /*1388*/ 	.short	0x010a
        /*138a*/ 	.byte	0x3f
	.zero		1


	//   ....[81]....
        /*138c*/ 	.word	0x00023370
        /*1390*/ 	.word	0x00000012
        /*1394*/ 	.word	0x00028800
        /*1398*/ 	.short	0x010a
        /*139a*/ 	.byte	0x3f
	.zero		1


	//   ....[82]....
        /*139c*/ 	.word	0x00023ee0
        /*13a0*/ 	.word	0x00000012
        /*13a4*/ 	.word	0x00028800
        /*13a8*/ 	.short	0x010a
        /*13aa*/ 	.byte	0x3f
	.zero		1


	//   ....[83]....
        /*13ac*/ 	.word	0x00023f30
        /*13b0*/ 	.word	0x00000000
        /*13b4*/ 	.word	0x00028830
        /*13b8*/ 	.short	0x010a
        /*13ba*/ 	.byte	0x3f
	.zero		1


	//   ....[84]....
        /*13bc*/ 	.word	0x00023f80
        /*13c0*/ 	.word	0x00000007
        /*13c4*/ 	.word	0x00028830
        /*13c8*/ 	.short	0x010a
        /*13ca*/ 	.byte	0x3f
	.zero		1


	//   ....[85]....
        /*13cc*/ 	.word	0x00023fd0
        /*13d0*/ 	.word	0x00000007
        /*13d4*/ 	.word	0x00028850
        /*13d8*/ 	.short	0x010a
        /*13da*/ 	.byte	0x3f
	.zero		1


	//   ....[86]....
        /*13dc*/ 	.word	0x00024020
        /*13e0*/ 	.word	0x00000007
        /*13e4*/ 	.word	0x00028830
        /*13e8*/ 	.short	0x010a
        /*13ea*/ 	.byte	0x3f
	.zero		1


	//   ....[87]....
        /*13ec*/ 	.word	0x00024070
        /*13f0*/ 	.word	0x00000007
        /*13f4*/ 	.word	0x00028850
        /*13f8*/ 	.short	0x010a
        /*13fa*/ 	.byte	0x3f
	.zero		1


	//   ....[88]....
        /*13fc*/ 	.word	0x000240c0
        /*1400*/ 	.word	0x0000000b
        /*1404*/ 	.word	0x00028850
        /*1408*/ 	.short	0x010a
        /*140a*/ 	.byte	0x3f
	.zero		1


	//   ....[89]....
        /*140c*/ 	.word	0x00024cb0
        /*1410*/ 	.word	0x00000016
        /*1414*/ 	.word	0x00028820
        /*1418*/ 	.short	0x010a
        /*141a*/ 	.byte	0x3f
	.zero		1


	//   ....[90]....
        /*141c*/ 	.word	0x00024d00
        /*1420*/ 	.word	0x00000008
        /*1424*/ 	.word	0x000288a0
        /*1428*/ 	.short	0x010a
        /*142a*/ 	.byte	0x3f
	.zero		1


	//   ....[91]....
        /*142c*/ 	.word	0x00024d50
        /*1430*/ 	.word	0x00000008
        /*1434*/ 	.word	0x000288c0
        /*1438*/ 	.short	0x010a
        /*143a*/ 	.byte	0x3f
	.zero		1


	//   ....[92]....
        /*143c*/ 	.word	0x00024da0
        /*1440*/ 	.word	0x0000000b
        /*1444*/ 	.word	0x000288a0
        /*1448*/ 	.short	0x010a
        /*144a*/ 	.byte	0x3f
	.zero		1


	//   ....[93]....
        /*144c*/ 	.word	0x00024df0
        /*1450*/ 	.word	0x0000000b
        /*1454*/ 	.word	0x000288c0
        /*1458*/ 	.short	0x010a
        /*145a*/ 	.byte	0x3f
	.zero		1


	//   ....[94]....
        /*145c*/ 	.word	0x00024f10
        /*1460*/ 	.word	0x00000007
        /*1464*/ 	.word	0x00028840
        /*1468*/ 	.short	0x010a
        /*146a*/ 	.byte	0x3f
	.zero		1


	//   ....[95]....
        /*146c*/ 	.word	0x00026490
        /*1470*/ 	.word	0x00000016
        /*1474*/ 	.word	0x00028820
        /*1478*/ 	.short	0x010a
        /*147a*/ 	.byte	0x3f
	.zero		1


	//   ....[96]....
        /*147c*/ 	.word	0x000264e0
        /*1480*/ 	.word	0x00000006
        /*1484*/ 	.word	0x00028840
        /*1488*/ 	.short	0x010a
        /*148a*/ 	.byte	0x3f
	.zero		1


	//   ....[97]....
        /*148c*/ 	.word	0x00026e60
        /*1490*/ 	.word	0x00000006
        /*1494*/ 	.word	0x00028860
        /*1498*/ 	.short	0x010a
        /*149a*/ 	.byte	0x3f
	.zero		1


	//   ....[98]....
        /*149c*/ 	.word	0x000278d0
        /*14a0*/ 	.word	0x00000000
        /*14a4*/ 	.word	0x00028860
        /*14a8*/ 	.short	0x010a
        /*14aa*/ 	.byte	0x3f
	.zero		1


	//   ....[99]....
        /*14ac*/ 	.word	0x00028cf0
        /*14b0*/ 	.word	0x00000004
        /*14b4*/ 	.word	0x00028820
        /*14b8*/ 	.short	0x010a
        /*14ba*/ 	.byte	0x3f
	.zero		1


	//   ....[100]....
        /*14bc*/ 	.word	0x00028e90
        /*14c0*/ 	.word	0x00000005
        /*14c4*/ 	.word	0x00028840
        /*14c8*/ 	.short	0x010a
        /*14ca*/ 	.byte	0x3f
	.zero		1


	//   ....[101]....
        /*14cc*/ 	.word	0x00028ee0
        /*14d0*/ 	.word	0x00000019
        /*14d4*/ 	.word	0x00028840
        /*14d8*/ 	.short	0x010a
        /*14da*/ 	.byte	0x3f
	.zero		1


	//   ....[102]....
        /*14dc*/ 	.word	0x00028f30
        /*14e0*/ 	.word	0x00000005
        /*14e4*/ 	.word	0x00028860
        /*14e8*/ 	.short	0x010a
        /*14ea*/ 	.byte	0x3f
	.zero		1


	//----- nvinfo : EIATTR_NUM_MBARRIERS
	.align		4
.L_1085:
        /*14ec*/ 	.byte	0x03, 0x38
        /*14ee*/ 	.short	0x0016


	//----- nvinfo : EIATTR_EXIT_INSTR_OFFSETS
	.align		4
        /*14f0*/ 	.byte	0x04, 0x1c
        /*14f2*/ 	.short	(.L_1087 - .L_1086)


	//   ....[0]....
.L_1086:
        /*14f4*/ 	.word	0x00021c20


	//----- nvinfo : EIATTR_MAX_THREADS
	.align		4
.L_1087:
        /*14f8*/ 	.byte	0x04, 0x05
        /*14fa*/ 	.short	(.L_1089 - .L_1088)
.L_1088:
        /*14fc*/ 	.word	0x00000180
        /*1500*/ 	.word	0x00000001
        /*1504*/ 	.word	0x00000001


	//----- nvinfo : EIATTR_CRS_STACK_SIZE
	.align		4
.L_1089:
        /*1508*/ 	.byte	0x04, 0x1e
        /*150a*/ 	.short	(.L_1091 - .L_1090)
.L_1090:
        /*150c*/ 	.word	0x00000000


	//----- nvinfo : EIATTR_CBANK_PARAM_SIZE
	.align		4
.L_1091:
        /*1510*/ 	.byte	0x03, 0x19
        /*1512*/ 	.short	0x0af0


	//----- nvinfo : EIATTR_PARAM_CBANK
	.align		4
        /*1514*/ 	.byte	0x04, 0x0a
        /*1516*/ 	.short	(.L_1093 - .L_1092)
	.align		4
.L_1092:
        /*1518*/ 	.word	index@(.nv.constant0._ZN7cutlass13device_kernelIN5flash11enable_sm90INS1_16FlashAttnFwdSm90INS1_25CollectiveMainloopFwdSm90ILi2EN4cute5tupleIJNS5_1CILi1EEES8_S8_EEENS6_IJNS7_ILi128EEESA_SA_EEELi128ENS_6half_tEfNS_4arch4Sm90ELb1ELb0ELb1ELb1ELb1ELb1ELb0ELb1ELb1ELb1ELb1ELb0EEENS1_21CollectiveEpilogueFwdISB_S9_SC_SE_Li256ELb1ELb1ELb1ELb0EEENS1_36VarlenDynamicPersistentTileSchedulerILi128ELi128ELi256ELi128ELb1ELb1ELb1ELb1ELb1ELb1EEEEEEEEEvNT_6ParamsE)
        /*151c*/ 	.short	0x0210
        /*151e*/ 	.short	0x0af0


	//----- nvinfo : EIATTR_SW_WAR
	.align		4
.L_1093:
        /*1520*/ 	.byte	0x04, 0x36
        /*1522*/ 	.short	(.L_1095 - .L_1094)
.L_1094:
        /*1524*/ 	.word	0x00000008
.L_1095:


//--------------------- .nv.info._ZN7cutlass13device_kernelIN5flash11enable_sm90INS1_16FlashAttnFwdSm90INS1_25CollectiveMainloopFwdSm90ILi2EN4cute5tupleIJNS5_1CILi1EEES8_S8_EEENS6_IJNS7_ILi192EEENS7_ILi128EEENS7_ILi96EEEEEELi96ENS_6half_tEfNS_4arch4Sm90ELb0ELb0ELb1ELb0ELb1ELb0ELb0ELb0ELb1ELb1ELb1ELb0EEENS1_21CollectiveEpilogueFwdINS6_IJSA_SC_SB_EEES9_SE_SG_Li384ELb0ELb1ELb1ELb0EEENS1_19SingleTileSchedulerILb0ELb1ELb1ELi192EEEEEEEEEvNT_6ParamsE --------------------------
	.section	.nv.info._ZN7cutlass13device_kernelIN5flash11enable_sm90INS1_16FlashAttnFwdSm90INS1_25CollectiveMainloopFwdSm90ILi2EN4cute5tupleIJNS5_1CILi1EEES8_S8_EEENS6_IJNS7_ILi192EEENS7_ILi128EEENS7_ILi96EEEEEELi96ENS_6half_tEfNS_4arch4Sm90ELb0ELb0ELb1ELb0ELb1ELb0ELb0ELb0ELb1ELb1ELb1ELb0EEENS1_21CollectiveEpilogueFwdINS6_IJSA_SC_SB_EEES9_SE_SG_Li384ELb0ELb1ELb1ELb0EEENS1_19SingleTileSchedulerILb0ELb1ELb1ELi192EEEEEEEEEvNT_6ParamsE,"",@"SHT_CUDA_INFO"
	.sectionflags	@""
	.align	4


	//----- nvinfo : EIATTR_CUDA_API_VERSION
	.align		4
        /*0000*/ 	.byte	0x04, 0x37
        /*0002*/ 	.short	(.L_1097 - .L_1096)
.L_1096:
        /*0004*/ 	.word	0x00000082


	//----- nvinfo : EIATTR_KPARAM_INFO
	.align		4
.L_1097:
        /*0008*/ 	.byte	0x04, 0x17
        /*000a*/ 	.short	(.L_1099 - .L_1098)
.L_1098:
        /*000c*/ 	.word	0x00000000
        /*0010*/ 	.short	0x0000
        /*0012*/ 	.short	0x0070
        /*0014*/ 	.byte	0x00, 0xf0, 0x01, 0x28


	//----- nvinfo : EIATTR_SPARSE_MMA_MASK
	.align		4
.L_1099:
        /*0018*/ 	.byte	0x03, 0x50
        /*001a*/ 	.short	0x0000


	//----- nvinfo : EIATTR_MAXREG_COUNT
	.align		4
        /*001c*/ 	.byte	0x03, 0x1b
        /*001e*/ 	.short	0x0080


	//----- nvinfo : EIATTR_NUM_BARRIERS
	.align		4
        /*0020*/ 	.byte	0x02, 0x4c
        /*0022*/ 	.byte	0x10
	.zero		1


	//----- nvinfo : EIATTR_EXTERNS
	.align		4
        /*0024*/ 	.byte	0x04, 0x0f
        /*0026*/ 	.short	(.L_1101 - .L_1100)


	//   ....[0]....
	.align		4
.L_1100:
        /*0028*/ 	.word	index@(__assertfail)


	//----- nvinfo : EIATTR_ANNOTATIONS
	.align		4
.L_1101:
        /*002c*/ 	.byte	0x04, 0x55
        /*002e*/ 	.short	(.L_1103 - .L_1102)


	//   ....[0]....
.L_1102:
        /*0030*/ 	.word	0x00000001
        /*0034*/ 	.byte	0x00, 0x94, 0x00, 0x00, 0x01, 0x00, 0x00, 0x00, 0x10, 0x94, 0x00, 0x00, 0x01, 0x00, 0x00, 0x00
        /*0044*/ 	.byte	0x80, 0xab, 0x00, 0x00, 0x01, 0x00, 0x00, 0x00, 0xa0, 0xab, 0x00, 0x00


	//----- nvinfo : EIATTR_MERCURY_ISA_VERSION
	.align		4
.L_1103:
        /*0050*/ 	.byte	0x03, 0x5f
        /*0052*/ 	.short	0x0101


	//----- nvinfo : EIATTR_INT_WARP_WIDE_INSTR_OFFSETS
	.align		4
        /*0054*/ 	.byte	0x04, 0x31
        /*0056*/ 	.short	(.L_1105 - .L_1104)


	//   ....[0]....
.L_1104:
        /*0058*/ 	.word	0x000000c0


	//   ....[1]....
        /*005c*/ 	.word	0x000000d0


	//   ....[2]....
        /*0060*/ 	.word	0x00000170


	//----- nvinfo : EIATTR_COOP_GROUP_MASK_REGIDS
	.align		4
.L_1105:
        /*0064*/ 	.byte	0x04, 0x29
        /*0066*/ 	.short	(.L_1107 - .L_1106)


	//   ....[0]....
.L_1106:
        /*0068*/ 	.word	0xffffffff


	//   ....[1]....
        /*006c*/ 	.word	0xffffffff


	//   ....[2]....
        /*0070*/ 	.word	0xffffffff


	//   ....[3]....
        /*0074*/ 	.word	0xffffffff


	//   ....[4]....
        /*0078*/ 	.word	0xffffffff


	//   ....[5]....
        /*007c*/ 	.word	0xffffffff


	//   ....[6]....
        /*0080*/ 	.word	0xffffffff


	//   ....[7]....
        /*0084*/ 	.word	0xffffffff


	//   ....[8]....
        /*0088*/ 	.word	0xffffffff


	//   ....[9]....
        /*008c*/ 	.word	0xffffffff


	//   ....[10]....
        /*0090*/ 	.word	0xffffffff


	//   ....[11]....
        /*0094*/ 	.word	0xffffffff


	//   ....[12]....
        /*0098*/ 	.word	0xffffffff


	//   ....[13]....
        /*009c*/ 	.word	0xffffffff


	//   ....[14]....
        /*00a0*/ 	.word	0xffffffff


	//   ....[15]....
        /*00a4*/ 	.word	0xffffffff


	//   ....[16]....
        /*00a8*/ 	.word	0xffffffff


	//   ....[17]....
        /*00ac*/ 	.word	0xffffffff


	//   ....[18]....
        /*00b0*/ 	.word	0xffffffff


	//   ....[19]....
        /*00b4*/ 	.word	0xffffffff


	//   ....[20]....
        /*00b8*/ 	.word	0xffffffff


	//   ....[21]....
        /*00bc*/ 	.word	0xffffffff


	//   ....[22]....
        /*00c0*/ 	.word	0xffffffff


	//   ....[23]....
        /*00c4*/ 	.word	0xffffffff


	//   ....[24]....
        /*00c8*/ 	.word	0xffffffff


	//   ....[25]....
        /*00cc*/ 	.word	0xffffffff


	//   ....[26]....
        /*00d0*/ 	.word	0xffffffff


	//   ....[27]....
        /*00d4*/ 	.word	0xffffffff


	//   ....[28]....
        /*00d8*/ 	.word	0xffffffff


	//   ....[29]....
        /*00dc*/ 	.word	0xffffffff


	//   ....[30]....
        /*00e0*/ 	.word	0xffffffff


	//   ....[31]....
        /*00e4*/ 	.word	0xffffffff


	//   ....[32]....
        /*00e8*/ 	.word	0xffffffff


	//   ....[33]....
        /*00ec*/ 	.word	0xffffffff


	//   ....[34]....
        /*00f0*/ 	.word	0xffffffff


	//   ....[35]....
        /*00f4*/ 	.word	0xffffffff


	//   ....[36]....
        /*00f8*/ 	.word	0xffffffff


	//   ....[37]....
        /*00fc*/ 	.word	0xffffffff


	//   ....[38]....
        /*0100*/ 	.word	0xffffffff


	//   ....[39]....
        /*0104*/ 	.word	0xffffffff


	//   ....[40]....
        /*0108*/ 	.word	0xffffffff


	//   ....[41]....
        /*010c*/ 	.word	0xffffffff


	//   ....[42]....
        /*0110*/ 	.word	0xffffffff


	//   ....[43]....
        /*0114*/ 	.word	0xffffffff


	//   ....[44]....
        /*0118*/ 	.word	0xffffffff


	//   ....[45]....
        /*011c*/ 	.word	0xffffffff


	//   ....[46]....
        /*0120*/ 	.word	0xffffffff


	//   ....[47]....
        /*0124*/ 	.word	0xffffffff


	//   ....[48]....
        /*0128*/ 	.word	0xffffffff


	//   ....[49]....
        /*012c*/ 	.word	0xffffffff


	//   ....[50]....
        /*0130*/ 	.word	0xffffffff


	//   ....[51]....
        /*0134*/ 	.word	0xffffffff


	//   ....[52]....
        /*0138*/ 	.word	0xffffffff


	//   ....[53]....
        /*013c*/ 	.word	0xffffffff


	//   ....[54]....
        /*0140*/ 	.word	0xffffffff


	//   ....[55]....
        /*0144*/ 	.word	0xffffffff


	//   ....[56]....
        /*0148*/ 	.word	0xffffffff


	//   ....[57]....
        /*014c*/ 	.word	0xffffffff


	//   ....[58]....
        /*0150*/ 	.word	0xffffffff


	//   ....[59]....
        /*0154*/ 	.word	0xffffffff


	//   ....[60]....
        /*0158*/ 	.word	0xffffffff


	//   ....[61]....
        /*015c*/ 	.word	0xffffffff


	//   ....[62]....
        /*0160*/ 	.word	0xffffffff


	//   ....[63]....
        /*0164*/ 	.word	0xffffffff


	//   ....[64]....
        /*0168*/ 	.word	0xffffffff


	//   ....[65]....
        /*016c*/ 	.word	0xffffffff


	//   ....[66]....
        /*0170*/ 	.word	0xffffffff


	//   ....[67]....
        /*0174*/ 	.word	0xffffffff


	//   ....[68]....
        /*0178*/ 	.word	0xffffffff


	//   ....[69]....
        /*017c*/ 	.word	0xffffffff


	//   ....[70]....
        /*0180*/ 	.word	0xffffffff


	//   ....[71]....
        /*0184*/ 	.word	0xffffffff


	//   ....[72]....
        /*0188*/ 	.word	0xffffffff


	//   ....[73]....
        /*018c*/ 	.word	0xffffffff


	//   ....[74]....
        /*0190*/ 	.word	0xffffffff


	//   ....[75]....
        /*0194*/ 	.word	0x0500000f


	//   ....[76]....
        /*0198*/ 	.word	0x0500000f


	//   ....[77]....
        /*019c*/ 	.word	0x0500000f


	//   ....[78]....
        /*01a0*/ 	.word	0x0500000f


	//   ....[79]....
        /*01a4*/ 	.word	0x0500000f


	//   ....[80]....
        /*01a8*/ 	.word	0x0500000f


	//   ....[81]....
        /*01ac*/ 	.word	0x0500000f


	//   ....[82]....
        /*01b0*/ 	.word	0x0500000f


	//   ....[83]....
        /*01b4*/ 	.word	0x0500000f


	//   ....[84]....
        /*01b8*/ 	.word	0x0500000f


	//   ....[85]....
        /*01bc*/ 	.word	0x0500000f


	//   ....[86]....
        /*01c0*/ 	.word	0x0500000f


	//   ....[87]....
        /*01c4*/ 	.word	0x0500000f


	//   ....[88]....
        /*01c8*/ 	.word	0x0500000f


	//   ....[89]....
        /*01cc*/ 	.word	0x0500000f


	//   ....[90]....
        /*01d0*/ 	.word	0x0500000f


	//   ....[91]....
        /*01d4*/ 	.word	0x0500000f


	//   ....[92]....
        /*01d8*/ 	.word	0x0500000f


	//   ....[93]....
        /*01dc*/ 	.word	0x0500000f


	//   ....[94]....
        /*01e0*/ 	.word	0x0500000f


	//   ....[95]....
        /*01e4*/ 	.word	0x0500000f


	//   ....[96]....
        /*01e8*/ 	.word	0x0500000f


	//   ....[97]....
        /*01ec*/ 	.word	0x0500000f


	//   ....[98]....
        /*01f0*/ 	.word	0x0500000f


	//   ....[99]....
        /*01f4*/ 	.word	0x0500000f


	//   ....[100]....
        /*01f8*/ 	.word	0x0500000f


	//   ....[101]....
        /*01fc*/ 	.word	0x0500000f


	//   ....[102]....
        /*0200*/ 	.word	0x0500000f


	//   ....[103]....
        /*0204*/ 	.word	0x0500000f


	//   ....[104]....
        /*0208*/ 	.word	0x0500000f


	//   ....[105]....
        /*020c*/ 	.word	0x0500000f


	//   ....[106]....
        /*0210*/ 	.word	0x0500000f


	//   ....[107]....
        /*0214*/ 	.word	0x0500000f


	//   ....[108]....
        /*0218*/ 	.word	0x0500000f


	//   ....[109]....
        /*021c*/ 	.word	0x0500000f


	//   ....[110]....
        /*0220*/ 	.word	0x0500000f


	//   ....[111]....
        /*0224*/ 	.word	0x0500000f


	//   ....[112]....
        /*0228*/ 	.word	0x0500000f


	//   ....[113]....
        /*022c*/ 	.word	0x0500000f


	//   ....[114]....
        /*0230*/ 	.word	0x0500000f


	//   ....[115]....
        /*0234*/ 	.word	0x0500000f


	//   ....[116]....
        /*0238*/ 	.word	0x0500000f


	//   ....[117]....
        /*023c*/ 	.word	0x0500000f


	//   ....[118]....
        /*0240*/ 	.word	0x0500000f


	//   ....[119]....
        /*0244*/ 	.word	0x0500000f


	//   ....[120]....
        /*0248*/ 	.word	0x0500000f


	//----- nvinfo : EIATTR_COOP_GROUP_INSTR_OFFSETS
	.align		4
.L_1107:
        /*024c*/ 	.byte	0x04, 0x28
        /*024e*/ 	.short	(.L_1109 - .L_1108)


	//   ....[0]....
.L_1108:
        /*0250*/ 	.word	0x00000080


	//   ....[1]....
        /*0254*/ 	.word	0x00000090


	//   ....[2]....
        /*0258*/ 	.word	0x000002d0


	//   ....[3]....
        /*025c*/ 	.word	0x00000430


	//   ....[4]....
        /*0260*/ 	.word	0x00000550


	//   ....[5]....
        /*0264*/ 	.word	0x000006b0


	//   ....[6]....
        /*0268*/ 	.word	0x00000fd0


	//   ....[7]....
        /*026c*/ 	.word	0x00002a30


	//   ....[8]....
        /*0270*/ 	.word	0x00002ab0


	//   ....[9]....
        /*0274*/ 	.word	0x00002f70


	//   ....[10]....
        /*0278*/ 	.word	0x00002fe0


	//   ....[11]....
        /*027c*/ 	.word	0x00003db0


	//   ....[12]....
        /*0280*/ 	.word	0x00005490


	//   ....[13]....
        /*0284*/ 	.word	0x000054b0


	//   ....[14]....
        /*0288*/ 	.word	0x000054e0


	//   ....[15]....
        /*028c*/ 	.word	0x000054f0


	//   ....[16]....
        /*0290*/ 	.word	0x00006860


	//   ....[17]....
        /*0294*/ 	.word	0x000069a0


	//   ....[18]....
        /*0298*/ 	.word	0x000069e0


	//   ....[19]....
        /*029c*/ 	.word	0x00006ae0


	//   ....[20]....
        /*02a0*/ 	.word	0x00006af0


	//   ....[21]....
        /*02a4*/ 	.word	0x000079e0


	//   ....[22]....
        /*02a8*/ 	.word	0x00007a20


	//   ....[23]....
        /*02ac*/ 	.word	0x00007a60


	//   ....[24]....
        /*02b0*/ 	.word	0x00007aa0


	//   ....[25]....
        /*02b4*/ 	.word	0x00007ac0


	//   ....[26]....
        /*02b8*/ 	.word	0x00007af0


	//   ....[27]....
        /*02bc*/ 	.word	0x00007fc0


	//   ....[28]....
        /*02c0*/ 	.word	0x00007fd0


	//   ....[29]....
        /*02c4*/ 	.word	0x00008870


	//   ....[30]....
        /*02c8*/ 	.word	0x00009a80


	//   ....[31]....
        /*02cc*/ 	.word	0x00009a90


	//   ....[32]....
        /*02d0*/ 	.word	0x00009aa0


	//   ....[33]....
        /*02d4*/ 	.word	0x00009ab0


	//   ....[34]....
        /*02d8*/ 	.word	0x00009ad0


	//   ....[35]....
        /*02dc*/ 	.word	0x00009ae0


	//   ....[36]....
        /*02e0*/ 	.word	0x00009b00


	//   ....[37]....
        /*02e4*/ 	.word	0x00009b30


	//   ....[38]....
        /*02e8*/ 	.word	0x0000a490


	//   ....[39]....
        /*02ec*/ 	.word	0x0000a4d0


	//   ....[40]....
        /*02f0*/ 	.word	0x0000a500


	//   ....[41]....
        /*02f4*/ 	.word	0x0000a520


	//   ....[42]....
        /*02f8*/ 	.word	0x0000a560


	//   ....[43]....
        /*02fc*/ 	.word	0x0000a5d0


	//   ....[44]....
        /*0300*/ 	.word	0x0000a600


	//   ....[45]....
        /*0304*/ 	.word	0x0000a660


	//   ....[46]....
        /*0308*/ 	.word	0x0000a690


	//   ....[47]....
        /*030c*/ 	.word	0x0000a6f0


	//   ....[48]....
        /*0310*/ 	.word	0x0000a720


	//   ....[49]....
        /*0314*/ 	.word	0x0000a770


	//   ....[50]....
        /*0318*/ 	.word	0x0000afd0


	//   ....[51]....
        /*031c*/ 	.word	0x0000afe0


	//   ....[52]....
        /*0320*/ 	.word	0x0000aff0


	//   ....[53]....
        /*0324*/ 	.word	0x0000b080


	//   ....[54]....
        /*0328*/ 	.word	0x0000b090


	//   ....[55]....
        /*032c*/ 	.word	0x0000b0f0


	//   ....[56]....
        /*0330*/ 	.word	0x0000b120


	//   ....[57]....
        /*0334*/ 	.word	0x0000b160


	//   ....[58]....
        /*0338*/ 	.word	0x0000b3a0


	//   ....[59]....
        /*033c*/ 	.word	0x0000b3c0


	//   ....[60]....
        /*0340*/ 	.word	0x0000b3e0


	//   ....[61]....
        /*0344*/ 	.word	0x0000b460


	//   ....[62]....
        /*0348*/ 	.word	0x0000b480


	//   ....[63]....
        /*034c*/ 	.word	0x0000b500


	//   ....[64]....
        /*0350*/ 	.word	0x0000b520


	//   ....[65]....
        /*0354*/ 	.word	0x0000b530


	//   ....[66]....
        /*0358*/ 	.word	0x0000bac0


	//   ....[67]....
        /*035c*/ 	.word	0x0000bae0


	//   ....[68]....
        /*0360*/ 	.word	0x0000bb00


	//   ....[69]....
        /*0364*/ 	.word	0x0000bb10


	//   ....[70]....
        /*0368*/ 	.word	0x0000bbb0


	//   ....[71]....
        /*036c*/ 	.word	0x0000bbe0


	//   ....[72]....
        /*0370*/ 	.word	0x0000bbf0


	//   ....[73]....
        /*0374*/ 	.word	0x0000bc60


	//   ....[74]....
        /*0378*/ 	.word	0x0000c000


	//   ....[75]....
        /*037c*/ 	.word	0x0000c4a0


	//   ....[76]....
        /*0380*/ 	.word	0x0000c590


	//   ....[77]....
        /*0384*/ 	.word	0x0000c640


	//   ....[78]....
        /*0388*/ 	.word	0x0000c6b0


	//   ....[79]....
        /*038c*/ 	.word	0x0000c7a0


	//   ....[80]....
        /*0390*/ 	.word	0x0000c810


	//   ....[81]....
        /*0394*/ 	.word	0x0000c8f0


	//   ....[82]....
        /*0398*/ 	.word	0x0000c9b0


	//   ....[83]....
        /*039c*/ 	.word	0x0000caa0


	//   ....[84]....
        /*03a0*/ 	.word	0x0000cb40


	//   ....[85]....
        /*03a4*/ 	.word	0x0000cba0


	//   ....[86]....
        /*03a8*/ 	.word	0x0000cc50


	//   ....[87]....
        /*03ac*/ 	.word	0x0000cd20


	//   ....[88]....
        /*03b0*/ 	.word	0x0000cda0


	//   ....[89]....
        /*03b4*/ 	.word	0x0000ce70


	//   ....[90]....
        /*03b8*/ 	.word	0x0000cee0


	//   ....[91]....
        /*03bc*/ 	.word	0x0000cfa0


	//   ....[92]....
        /*03c0*/ 	.word	0x0000d040


	//   ....[93]....
        /*03c4*/ 	.word	0x0000d110


	//   ....[94]....
        /*03c8*/ 	.word	0x0000d180


	//   ....[95]....
        /*03cc*/ 	.word	0x0000d240


	//   ....[96]....
        /*03d0*/ 	.word	0x0000d380


	//   ....[97]....
        /*03d4*/ 	.word	0x0000d450


	//   ....[98]....
        /*03d8*/ 	.word	0x0000d4e0


	//   ....[99]....
        /*03dc*/ 	.word	0x0000d5c0


	//   ....[100]....
        /*03e0*/ 	.word	0x0000d620


	//   ....[101]....
        /*03e4*/ 	.word	0x0000d6f0


	//   ....[102]....
        /*03e8*/ 	.word	0x0000d750


	//   ....[103]....
        /*03ec*/ 	.word	0x0000d830


	//   ....[104]....
        /*03f0*/ 	.word	0x0000d920


	//   ....[105]....
        /*03f4*/ 	.word	0x0000d9c0


	//   ....[106]....
        /*03f8*/ 	.word	0x0000da20


	//   ....[107]....
        /*03fc*/ 	.word	0x0000db10


	//   ....[108]....
        /*0400*/ 	.word	0x0000db70


	//   ....[109]....
        /*0404*/ 	.word	0x0000dc60


	//   ....[110]....
        /*0408*/ 	.word	0x0000dcc0


	//   ....[111]....
        /*040c*/ 	.word	0x0000dd80


	//   ....[112]....
        /*0410*/ 	.word	0x0000dec0


	//   ....[113]....
        /*0414*/ 	.word	0x0000df70


	//   ....[114]....
        /*0418*/ 	.word	0x0000e060


	//   ....[115]....
        /*041c*/ 	.word	0x0000e170


	//   ....[116]....
        /*0420*/ 	.word	0x0000e1f0


	//   ....[117]....
        /*0424*/ 	.word	0x0000e2e0


	//   ....[118]....
        /*0428*/ 	.word	0x0000e350


	//   ....[119]....
        /*042c*/ 	.word	0x0000e420


	//   ....[120]....
        /*0430*/ 	.word	0x0000e530


	//----- nvinfo : EIATTR_REG_RECONFIG
	.align		4
.L_1109:
        /*0434*/ 	.byte	0x01, 0x54
	.zero		2


	//----- nvinfo : EIATTR_SYSCALL_OFFSETS
	.align		4
        /*0438*/ 	.byte	0x04, 0x46
        /*043a*/ 	.short	(.L_1111 - .L_1110)


	//   ....[0]....
.L_1110:
        /*043c*/ 	.word	0x00001190


	//   ....[1]....
        /*0440*/ 	.word	0x00008fb0


	//   ....[2]....
        /*0444*/ 	.word	0x000090f0


	//   ....[3]....
        /*0448*/ 	.word	0x000091e0


	//   ....[4]....
        /*044c*/ 	.word	0x00009fd0


	//----- nvinfo : EIATTR_MBARRIER_INSTR_OFFSETS
	.align		4
.L_1111:
        /*0450*/ 	.byte	0x04, 0x39
        /*0452*/ 	.short	(.L_1113 - .L_1112)


	//   ....[0]....
.L_1112:
        /*0454*/ 	.word	0x00000180
        /*0458*/ 	.word	0x000000ff
        /*045c*/ 	.word	0x0002d800
        /*0460*/ 	.short	0x0100
        /*0462*/ 	.byte	0x08
	.zero		1


	//   ....[1]....
        /*0464*/ 	.word	0x00000190
        /*0468*/ 	.word	0x000000ff
        /*046c*/ 	.word	0x0002d820
        /*0470*/ 	.short	0x0100
        /*0472*/ 	.byte	0x08
	.zero		1


	//   ....[2]....
        /*0474*/ 	.word	0x00000280
        /*0478*/ 	.word	0x000000ff
        /*047c*/ 	.word	0x0002d830
        /*0480*/ 	.short	0x0100
        /*0482*/ 	.byte	0x08
	.zero		1


	//   ....[3]....
        /*0484*/ 	.word	0x00000290
        /*0488*/ 	.word	0x000000ff
        /*048c*/ 	.word	0x0002d840
        /*0490*/ 	.short	0x0100
        /*0492*/ 	.byte	0x08
	.zero		1


	//   ....[4]....
        /*0494*/ 	.word	0x000002a0
        /*0498*/ 	.word	0x000000ff
        /*049c*/ 	.word	0x0002d838
        /*04a0*/ 	.short	0x0100
        /*04a2*/ 	.byte	0x08
	.zero		1


	//   ....[5]....
        /*04a4*/ 	.word	0x000002b0
        /*04a8*/ 	.word	0x000000ff
        /*04ac*/ 	.word	0x0002d848
        /*04b0*/ 	.short	0x0100
        /*04b2*/ 	.byte	0x08
	.zero		1


	//   ....[6]....
        /*04b4*/ 	.word	0x000003e0
        /*04b8*/ 	.word	0x000000ff
        /*04bc*/ 	.word	0x0002d850
        /*04c0*/ 	.short	0x0100
        /*04c2*/ 	.byte	0x08
	.zero		1


	//   ....[7]....
        /*04c4*/ 	.word	0x000003f0
        /*04c8*/ 	.word	0x000000ff
        /*04cc*/ 	.word	0x0002d860
        /*04d0*/ 	.short	0x0100
        /*04d2*/ 	.byte	0x08
	.zero		1


	//   ....[8]....
        /*04d4*/ 	.word	0x00000400
        /*04d8*/ 	.word	0x000000ff
        /*04dc*/ 	.word	0x0002d858
        /*04e0*/ 	.short	0x0100
        /*04e2*/ 	.byte	0x08
	.zero		1


	//   ....[9]....
        /*04e4*/ 	.word	0x00000410
        /*04e8*/ 	.word	0x000000ff
        /*04ec*/ 	.word	0x0002d868
        /*04f0*/ 	.short	0x0100
        /*04f2*/ 	.byte	0x08
	.zero		1


	//   ....[10]....
        /*04f4*/ 	.word	0x00000500
        /*04f8*/ 	.word	0x000000ff
        /*04fc*/ 	.word	0x0002d870
        /*0500*/ 	.short	0x0100
        /*0502*/ 	.byte	0x06
	.zero		1


	//   ....[11]....
        /*0504*/ 	.word	0x00000510
        /*0508*/ 	.word	0x000000ff
        /*050c*/ 	.word	0x0002d880
        /*0510*/ 	.short	0x0100
        /*0512*/ 	.byte	0x06
	.zero		1


	//   ....[12]....
        /*0514*/ 	.word	0x00000520
        /*0518*/ 	.word	0x000000ff
        /*051c*/ 	.word	0x0002d878
        /*0520*/ 	.short	0x0100
        /*0522*/ 	.byte	0x06
	.zero		1


	//   ....[13]....
        /*0524*/ 	.word	0x00000530
        /*0528*/ 	.word	0x000000ff
        /*052c*/ 	.word	0x0002d888
        /*0530*/ 	.short	0x0100
        /*0532*/ 	.byte	0x06
	.zero		1


	//   ....[14]....
        /*0534*/ 	.word	0x00000660
        /*0538*/ 	.word	0x000000ff
        /*053c*/ 	.word	0x0002d890
        /*0540*/ 	.short	0x0100
        /*0542*/ 	.byte	0x08
	.zero		1


	//   ....[15]....
        /*0544*/ 	.word	0x00000670
        /*0548*/ 	.word	0x000000ff
        /*054c*/ 	.word	0x0002d8a0
        /*0550*/ 	.short	0x0100
        /*0552*/ 	.byte	0x08
	.zero		1


	//   ....[16]....
        /*0554*/ 	.word	0x00000680
        /*0558*/ 	.word	0x000000ff
        /*055c*/ 	.word	0x0002d898
        /*0560*/ 	.short	0x0100
        /*0562*/ 	.byte	0x08
	.zero		1


	//   ....[17]....
        /*0564*/ 	.word	0x00000690
        /*0568*/ 	.word	0x000000ff
        /*056c*/ 	.word	0x0002d8a8
        /*0570*/ 	.short	0x0100
        /*0572*/ 	.byte	0x08
	.zero		1


	//   ....[18]....
        /*0574*/ 	.word	0x000007d0
        /*0578*/ 	.word	0x000000ff
        /*057c*/ 	.word	0x0002d8b0
        /*0580*/ 	.short	0x0100
        /*0582*/ 	.byte	0x08
	.zero		1


	//   ....[19]....
        /*0584*/ 	.word	0x000007e0
        /*0588*/ 	.word	0x000000ff
        /*058c*/ 	.word	0x0002d8c0
        /*0590*/ 	.short	0x0100
        /*0592*/ 	.byte	0x08
	.zero		1


	//   ....[20]....
        /*0594*/ 	.word	0x000007f0
        /*0598*/ 	.word	0x000000ff
        /*059c*/ 	.word	0x0002d8b8
        /*05a0*/ 	.short	0x0100
        /*05a2*/ 	.byte	0x08
	.zero		1


	//   ....[21]....
        /*05a4*/ 	.word	0x00000800
        /*05a8*/ 	.word	0x000000ff
        /*05ac*/ 	.word	0x0002d8c8
        /*05b0*/ 	.short	0x0100
        /*05b2*/ 	.byte	0x08
	.zero		1


	//   ....[22]....
        /*05b4*/ 	.word	0x000011b0
        /*05b8*/ 	.word	0x000000ff
        /*05bc*/ 	.word	0x0002d800
        /*05c0*/ 	.short	0x010a
        /*05c2*/ 	.byte	0x2a
	.zero		1


	//   ....[23]....
        /*05c4*/ 	.word	0x00001220
        /*05c8*/ 	.word	0x000000ff
        /*05cc*/ 	.word	0x0002d830
        /*05d0*/ 	.short	0x010a
        /*05d2*/ 	.byte	0x2a
	.zero		1


	//   ....[24]....
        /*05d4*/ 	.word	0x00001260
        /*05d8*/ 	.word	0x000000ff
        /*05dc*/ 	.word	0x0002d830
        /*05e0*/ 	.short	0x010a
        /*05e2*/ 	.byte	0x2a
	.zero		1


	//   ....[25]....
        /*05e4*/ 	.word	0x00001eb0
        /*05e8*/ 	.word	0x000000ff
        /*05ec*/ 	.word	0x00000000
        /*05f0*/ 	.short	0x0101
        /*05f2*/ 	.byte	0x05
	.zero		1


	//   ....[26]....
        /*05f4*/ 	.word	0x00004090
        /*05f8*/ 	.word	0x000000ff
        /*05fc*/ 	.word	0x0002d830
        /*0600*/ 	.short	0x010a
        /*0602*/ 	.byte	0x0a
	.zero		1


	//   ....[27]....
        /*0604*/ 	.word	0x000040d0
        /*0608*/ 	.word	0x000000ff
        /*060c*/ 	.word	0x0002d830
        /*0610*/ 	.short	0x010a
        /*0612*/ 	.byte	0x0a
	.zero		1


	//   ....[28]....
        /*0614*/ 	.word	0x000043b0
        /*0618*/ 	.word	0x000000ff
        /*061c*/ 	.word	0x0002d850
        /*0620*/ 	.short	0x010a
        /*0622*/ 	.byte	0x0a
	.zero		1


	//   ....[29]....
        /*0624*/ 	.word	0x000043f0
        /*0628*/ 	.word	0x000000ff
        /*062c*/ 	.word	0x0002d850
        /*0630*/ 	.short	0x010a
        /*0632*/ 	.byte	0x0a
	.zero		1


	//   ....[30]....
        /*0634*/ 	.word	0x00004d50
        /*0638*/ 	.word	0x000000ff
        /*063c*/ 	.word	0x00000000
        /*0640*/ 	.short	0x0101
        /*0642*/ 	.byte	0x0a
	.zero		1


	//   ....[31]....
        /*0644*/ 	.word	0x000062e0
        /*0648*/ 	.word	0x000000ff
        /*064c*/ 	.word	0x00000000
        /*0650*/ 	.short	0x0101
        /*0652*/ 	.byte	0x07
	.zero		1


	//   ....[32]....
        /*0654*/ 	.word	0x000068f0
        /*0658*/ 	.word	0x000000ff
        /*065c*/ 	.word	0x0002d850
        /*0660*/ 	.short	0x010a
        /*0662*/ 	.byte	0x05
	.zero		1


	//   ....[33]....
        /*0664*/ 	.word	0x00006930
        /*0668*/ 	.word	0x000000ff
        /*066c*/ 	.word	0x0002d850
        /*0670*/ 	.short	0x010a
        /*0672*/ 	.byte	0x05
	.zero		1


	//   ....[34]....
        /*0674*/ 	.word	0x00006fd0
        /*0678*/ 	.word	0x000000ff
        /*067c*/ 	.word	0x00000000
        /*0680*/ 	.short	0x0101
        /*0682*/ 	.byte	0x05
	.zero		1


	//   ....[35]....
        /*0684*/ 	.word	0x00007ae0
        /*0688*/ 	.word	0x000000ff
        /*068c*/ 	.word	0x00000000
        /*0690*/ 	.short	0x0101
        /*0692*/ 	.byte	0x04
	.zero		1


	//   ....[36]....
        /*0694*/ 	.word	0x00009740
        /*0698*/ 	.word	0x000000ff
        /*069c*/ 	.word	0x0002d840
        /*06a0*/ 	.short	0x010a
        /*06a2*/ 	.byte	0x2d
	.zero		1


	//   ....[37]....
        /*06a4*/ 	.word	0x00009d70
        /*06a8*/ 	.word	0x000000ff
        /*06ac*/ 	.word	0x0002d830
        /*06b0*/ 	.short	0x0107
        /*06b2*/ 	.byte	0x2d
	.zero		1


	//   ....[38]....
        /*06b4*/ 	.word	0x00009e00
        /*06b8*/ 	.word	0x000000ff
        /*06bc*/ 	.word	0x0002d830
        /*06c0*/ 	.short	0x0101
        /*06c2*/ 	.byte	0x2d
	.zero		1


	//   ....[39]....
        /*06c4*/ 	.word	0x0000a8c0
        /*06c8*/ 	.word	0x000000ff
        /*06cc*/ 	.word	0x0002d800
        /*06d0*/ 	.short	0x0107
        /*06d2*/ 	.byte	0x2d
	.zero		1


	//   ....[40]....
        /*06d4*/ 	.word	0x0000a920
        /*06d8*/ 	.word	0x000000ff
        /*06dc*/ 	.word	0x0002d800
        /*06e0*/ 	.short	0x0101
        /*06e2*/ 	.byte	0x2d
	.zero		1


	//   ....[41]....
        /*06e4*/ 	.word	0x0000a930
        /*06e8*/ 	.word	0x000000ff
        /*06ec*/ 	.word	0x0002d820
        /*06f0*/ 	.short	0x010a
        /*06f2*/ 	.byte	0x2d
	.zero		1


	//   ....[42]....
        /*06f4*/ 	.word	0x0000ada0
        /*06f8*/ 	.word	0x00000007
        /*06fc*/ 	.word	0x0002d840
        /*0700*/ 	.short	0x010a
        /*0702*/ 	.byte	0x3f
	.zero		1


	//   ....[43]....
        /*0704*/ 	.word	0x0000b210
        /*0708*/ 	.word	0x00000007
        /*070c*/ 	.word	0x0002d830
        /*0710*/ 	.short	0x0107
        /*0712*/ 	.byte	0x3f
	.zero		1


	//   ....[44]....
        /*0714*/ 	.word	0x0000b2e0
        /*0718*/ 	.word	0x00000007
        /*071c*/ 	.word	0x0002d830
        /*0720*/ 	.short	0x0101
        /*0722*/ 	.byte	0x3f
	.zero		1


	//   ....[45]....
        /*0724*/ 	.word	0x0000b340
        /*0728*/ 	.word	0x00000007
        /*072c*/ 	.word	0x0002d860
        /*0730*/ 	.short	0x010a
        /*0732*/ 	.byte	0x3f
	.zero		1


	//   ....[46]....
        /*0734*/ 	.word	0x0000b6a0
        /*0738*/ 	.word	0x00000007
        /*073c*/ 	.word	0x0002d850
        /*0740*/ 	.short	0x0107
        /*0742*/ 	.byte	0x3f
	.zero		1


	//   ....[47]....
        /*0744*/ 	.word	0x0000b820
        /*0748*/ 	.word	0x00000007
        /*074c*/ 	.word	0x0002d850
        /*0750*/ 	.short	0x0101
        /*0752*/ 	.byte	0x3f
	.zero		1


	//   ....[48]....
        /*0754*/ 	.word	0x0000b9d0
        /*0758*/ 	.word	0x00000000
        /*075c*/ 	.word	0x0002d860
        /*0760*/ 	.short	0x010a
        /*0762*/ 	.byte	0x3f
	.zero		1


	//   ....[49]....
        /*0764*/ 	.word	0x0000be20
        /*0768*/ 	.word	0x00000000
        /*076c*/ 	.word	0x0002d850
        /*0770*/ 	.short	0x0107
        /*0772*/ 	.byte	0x3f
	.zero		1


	//   ....[50]....
        /*0774*/ 	.word	0x0000bf00
        /*0778*/ 	.word	0x00000000
        /*077c*/ 	.word	0x0002d850
        /*0780*/ 	.short	0x0101
        /*0782*/ 	.byte	0x3f
	.zero		1


	//   ....[51]....
        /*0784*/ 	.word	0x0000bf90
        /*0788*/ 	.word	0x00000007
        /*078c*/ 	.word	0x0002d820
        /*0790*/ 	.short	0x010a
        /*0792*/ 	.byte	0x3f
	.zero		1


	//   ....[52]....
        /*0794*/ 	.word	0x0000c0f0
        /*0798*/ 	.word	0x00000005
        /*079c*/ 	.word	0x0002d840
        /*07a0*/ 	.short	0x010a
        /*07a2*/ 	.byte	0x3f
	.zero		1


	//   ....[53]....
        /*07a4*/ 	.word	0x0000c190
        /*07a8*/ 	.word	0x00000003
        /*07ac*/ 	.word	0x0002d840
        /*07b0*/ 	.short	0x010a
        /*07b2*/ 	.byte	0x3f
	.zero		1


	//   ....[54]....
        /*07b4*/ 	.word	0x0000c1d0
        /*07b8*/ 	.word	0x00000005
        /*07bc*/ 	.word	0x0002d860
        /*07c0*/ 	.short	0x010a
        /*07c2*/ 	.byte	0x3f
	.zero		1


	//   ....[55]....
        /*07c4*/ 	.word	0x0000c210
        /*07c8*/ 	.word	0x00000003
        /*07cc*/ 	.word	0x0002d860
        /*07d0*/ 	.short	0x010a
        /*07d2*/ 	.byte	0x3f
	.zero		1


	//   ....[56]....
        /*07d4*/ 	.word	0x0000c280
        /*07d8*/ 	.word	0x00000003
        /*07dc*/ 	.word	0x0002d800
        /*07e0*/ 	.short	0x010a
        /*07e2*/ 	.byte	0x3f
	.zero		1


	//   ....[57]....
        /*07e4*/ 	.word	0x0000c2e0
        /*07e8*/ 	.word	0x00000003
        /*07ec*/ 	.word	0x0002d830
        /*07f0*/ 	.short	0x010a
        /*07f2*/ 	.byte	0x3f
	.zero		1


	//   ....[58]....
        /*07f4*/ 	.word	0x0000c340
        /*07f8*/ 	.word	0x0000000d
        /*07fc*/ 	.word	0x0002d830
        /*0800*/ 	.short	0x010a
        /*0802*/ 	.byte	0x3f
	.zero		1


	//   ....[59]....
        /*0804*/ 	.word	0x0000c3a0
        /*0808*/ 	.word	0x0000000e
        /*080c*/ 	.word	0x0002d850
        /*0810*/ 	.short	0x010a
        /*0812*/ 	.byte	0x3f
	.zero		1


	//   ....[60]....
        /*0814*/ 	.word	0x0000c400
        /*0818*/ 	.word	0x00000003
        /*081c*/ 	.word	0x0002d850
        /*0820*/ 	.short	0x010a
        /*0822*/ 	.byte	0x3f
	.zero		1


	//   ....[61]....
        /*0824*/ 	.word	0x0000c4e0
        /*0828*/ 	.word	0x00000002
        /*082c*/ 	.word	0x0002d840
        /*0830*/ 	.short	0x010a
        /*0832*/ 	.byte	0x3f
	.zero		1


	//   ....[62]....
        /*0834*/ 	.word	0x0000d280
        /*0838*/ 	.word	0x00000003
        /*083c*/ 	.word	0x0002d820
        /*0840*/ 	.short	0x010a
        /*0842*/ 	.byte	0x3f
	.zero		1


	//   ....[63]....
        /*0844*/ 	.word	0x0000d2d0
        /*0848*/ 	.word	0x00000007
        /*084c*/ 	.word	0x0002d840
        /*0850*/ 	.short	0x010a
        /*0852*/ 	.byte	0x3f
	.zero		1


	//   ....[64]....
        /*0854*/ 	.word	0x0000d870
        /*0858*/ 	.word	0x00000007
        /*085c*/ 	.word	0x0002d860
        /*0860*/ 	.short	0x010a
        /*0862*/ 	.byte	0x3f
	.zero		1


	//   ....[65]....
        /*0864*/ 	.word	0x0000de10
        /*0868*/ 	.word	0x00000000
        /*086c*/ 	.word	0x0002d860
        /*0870*/ 	.short	0x010a
        /*0872*/ 	.byte	0x3f
	.zero		1


	//   ....[66]....
        /*0874*/ 	.word	0x0000e450
        /*0878*/ 	.word	0x00000007
        /*087c*/ 	.word	0x0002d820
        /*0880*/ 	.short	0x010a
        /*0882*/ 	.byte	0x3f
	.zero		1


	//   ....[67]....
        /*0884*/ 	.word	0x0000e5f0
        /*0888*/ 	.word	0x00000005
        /*088c*/ 	.word	0x0002d840
        /*0890*/ 	.short	0x010a
        /*0892*/ 	.byte	0x3f
	.zero		1


	//   ....[68]....
        /*0894*/ 	.word	0x0000e640
        /*0898*/ 	.word	0x00000003
        /*089c*/ 	.word	0x0002d840
        /*08a0*/ 	.short	0x010a
        /*08a2*/ 	.byte	0x3f
	.zero		1


	//   ....[69]....
        /*08a4*/ 	.word	0x0000e690
        /*08a8*/ 	.word	0x00000005
        /*08ac*/ 	.word	0x0002d860
        /*08b0*/ 	.short	0x010a
        /*08b2*/ 	.byte	0x3f
	.zero		1


	//----- nvinfo : EIATTR_NUM_MBARRIERS
	.align		4
.L_1113:
        /*08b4*/ 	.byte	0x03, 0x38
        /*08b6*/ 	.short	0x0016


	//----- nvinfo : EIATTR_EXIT_INSTR_OFFSETS
	.align		4
        /*08b8*/ 	.byte	0x04, 0x1c
        /*08ba*/ 	.short	(.L_1115 - .L_1114)


	//   ....[0]....
.L_1114:
        /*08bc*/ 	.word	0x0000c260


	//----- nvinfo : EIATTR_MAX_THREADS
	.align		4
.L_1115:
        /*08c0*/ 	.byte	0x04, 0x05
        /*08c2*/ 	.short	(.L_1117 - .L_1116)
.L_1116:
        /*08c4*/ 	.word	0x00000200
        /*08c8*/ 	.word	0x00000001
        /*08cc*/ 	.word	0x00000001


	//----- nvinfo : EIATTR_CRS_STACK_SIZE
	.align		4
.L_1117:
        /*08d0*/ 	.byte	0x04, 0x1e
        /*08d2*/ 	.short	(.L_1119 - .L_1118)
.L_1118:
        /*08d4*/ 	.word	0x00000000


	//----- nvinfo : EIATTR_CBANK_PARAM_SIZE
	.align		4
.L_1119:
        /*08d8*/ 	.byte	0x03, 0x19
        /*08da*/ 	.short	0x0a70


	//----- nvinfo : EIATTR_PARAM_CBANK
	.align		4
        /*08dc*/ 	.byte	0x04, 0x0a
        /*08de*/ 	.short	(.L_1121 - .L_1120)
	.align		4
.L_1120:
        /*08e0*/ 	.word	index@(.nv.constant0._ZN7cutlass13device_kernelIN5flash11enable_sm90INS1_16FlashAttnFwdSm90INS1_25CollectiveMainloopFwdSm90ILi2EN4cute5tupleIJNS5_1CILi1EEES8_S8_EEENS6_IJNS7_ILi192EEENS7_ILi128EEENS7_ILi96EEEEEELi96ENS_6half_tEfNS_4arch4Sm90ELb0ELb0ELb1ELb0ELb1ELb0ELb0ELb0ELb1ELb1ELb1ELb0EEENS1_21CollectiveEpilogueFwdINS6_IJSA_SC_SB_EEES9_SE_SG_Li384ELb0ELb1ELb1ELb0EEENS1_19SingleTileSchedulerILb0ELb1ELb1ELi192EEEEEEEEEvNT_6ParamsE)
        /*08e4*/ 	.short	0x0210
        /*08e6*/ 	.short	0x0a70


	//----- nvinfo : EIATTR_SW_WAR
	.align		4
.L_1121:
        /*08e8*/ 	.byte	0x04, 0x36
        /*08ea*/ 	.short	(.L_1123 - .L_1122)
.L_1122:
        /*08ec*/ 	.word	0x00000008
.L_1123:


//--------------------- .nv.info._ZN7cutlass13device_kernelIN5flash11enable_sm90INS1_16FlashAttnFwdSm90INS1_25CollectiveMainloopFwdSm90ILi2EN4cute5tupleIJNS5_1CILi1EEES8_S8_EEENS6_IJNS7_ILi192EEENS7_ILi128EEENS7_ILi96EEEEEELi96ENS_6half_tEfNS_4arch4Sm90ELb0ELb0ELb1ELb1ELb1ELb0ELb0ELb0ELb1ELb1ELb1ELb0EEENS1_21CollectiveEpilogueFwdINS6_IJSA_SC_SB_EEES9_SE_SG_Li384ELb1ELb1ELb1ELb0EEENS1_36VarlenDynamicPersistentTileSchedulerILi192ELi128ELi384ELi128ELb1ELb1ELb1ELb0ELb1ELb1EEEEEEEEEvNT_6ParamsE --------------------------
	.section	.nv.info._ZN7cutlass13device_kernelIN5flash11enable_sm90INS1_16FlashAttnFwdSm90INS1_25CollectiveMainloopFwdSm90ILi2EN4cute5tupleIJNS5_1CILi1EEES8_S8_EEENS6_IJNS7_ILi192EEENS7_ILi128EEENS7_ILi96EEEEEELi96ENS_6half_tEfNS_4arch4Sm90ELb0ELb0ELb1ELb1ELb1ELb0ELb0ELb0ELb1ELb1ELb1ELb0EEENS1_21CollectiveEpilogueFwdINS6_IJSA_SC_SB_EEES9_SE_SG_Li384ELb1ELb1ELb1ELb0EEENS1_36VarlenDynamicPersistentTileSchedulerILi192ELi128ELi384ELi128ELb1ELb1ELb1ELb0ELb1ELb1EEEEEEEEEvNT_6ParamsE,"",@"SHT_CUDA_INFO"
	.sectionflags	@""
	.align	4


	//----- nvinfo : EIATTR_CUDA_API_VERSION
	.align		4
        /*0000*/ 	.byte	0x04, 0x37
        /*0002*/ 	.short	(.L_1125 - .L_1124)
.L_1124:
        /*0004*/ 	.word	0x00000082


	//----- nvinfo : EIATTR_KPARAM_INFO
	.align		4
.L_1125:
        /*0008*/ 	.byte	0x04, 0x17
        /*000a*/ 	.short	(.L_1127 - .L_1126)
.L_1126:
        /*000c*/ 	.word	0x00000000
        /*0010*/ 	.short	0x0000
        /*0012*/ 	.short	0x0070
        /*0014*/ 	.byte	0x00, 0xf0, 0x01, 0x2a


	//----- nvinfo : EIATTR_SPARSE_MMA_MASK
	.align		4
.L_1127:
        /*0018*/ 	.byte	0x03, 0x50
        /*001a*/ 	.short	0x0000


	//----- nvinfo : EIATTR_MAXREG_COUNT
	.align		4
        /*001c*/ 	.byte	0x03, 0x1b
        /*001e*/ 	.short	0x0080


	//----- nvinfo : EIATTR_NUM_BARRIERS
	.align		4
        /*0020*/ 	.byte	0x02, 0x4c
        /*0022*/ 	.byte	0x10
	.zero		1


	//----- nvinfo : EIATTR_EXTERNS
	.align		4
        /*0024*/ 	.byte	0x04, 0x0f
        /*0026*/ 	.short	(.L_1129 - .L_1128)


	//   ....[0]....
	.align		4
.L_1128:
        /*0028*/ 	.word	index@(__assertfail)


	//----- nvinfo : EIATTR_ANNOTATIONS
	.align		4
.L_1129:
        /*002c*/ 	.byte	0x04, 0x55
        /*002e*/ 	.short	(.L_1131 - .L_1130)


	//   ....[0]....
.L_1130:
        /* <DEDUP_REMOVED lines=36> */


	//----- nvinfo : EIATTR_MERCURY_ISA_VERSION
	.align		4
.L_1131:
        /*0258*/ 	.byte	0x03, 0x5f
        /*025a*/ 	.short	0x0101


	//----- nvinfo : EIATTR_UNUSED_LOAD_BYTE_OFFSET
	.align		4
        /*025c*/ 	.byte	0x04, 0x44
        /*025e*/ 	.short	(.L_1133 - .L_1132)


	//   ....[0]....
.L_1132:
        /*0260*/ 	.word	0x00000970
        /*0264*/ 	.word	0x0000fff0


	//   ....[1]....
        /*0268*/ 	.word	0x00007790
        /*026c*/ 	.word	0x0000fff0


	//----- nvinfo : EIATTR_INT_WARP_WIDE_INSTR_OFFSETS
	.align		4
.L_1133:
        /*0270*/ 	.byte	0x04, 0x31
        /*0272*/ 	.short	(.L_1135 - .L_1134)


	//   ....[0]....
.L_1134:
        /*0274*/ 	.word	0x000000c0


	//   ....[1]....
        /*0278*/ 	.word	0x000000d0


	//   ....[2]....
        /*027c*/ 	.word	0x00000170


	//   ....[3]....
        /*0280*/ 	.word	0x0000b470


	//   ....[4]....
        /*0284*/ 	.word	0x0000b500


	//   ....[5]....
        /*0288*/ 	.word	0x0000e1b0


	//   ....[6]....
        /*028c*/ 	.word	0x0000e240


	//----- nvinfo : EIATTR_COOP_GROUP_MASK_REGIDS
	.align		4
.L_1135:
        /*0290*/ 	.byte	0x04, 0x29
        /*0292*/ 	.short	(.L_1137 - .L_1136)


	//   ....[0]....
.L_1136:
        /*0294*/ 	.word	0xffffffff


	//   ....[1]....
        /*0298*/ 	.word	0xffffffff


	//   ....[2]....
        /*029c*/ 	.word	0xffffffff


	//   ....[3]....
        /*02a0*/ 	.word	0xffffffff


	//   ....[4]....
        /*02a4*/ 	.word	0xffffffff


	//   ....[5]....
        /*02a8*/ 	.word	0xffffffff


	//   ....[6]....
        /*02ac*/ 	.word	0xffffffff


	//   ....[7]....
        /*02b0*/ 	.word	0xffffffff


	//   ....[8]....
        /*02b4*/ 	.word	0xffffffff


	//   ....[9]....
        /*02b8*/ 	.word	0xffffffff


	//   ....[10]....
        /*02bc*/ 	.word	0xffffffff


	//   ....[11]....
        /*02c0*/ 	.word	0xffffffff


	//   ....[12]....
        /*02c4*/ 	.word	0xffffffff


	//   ....[13]....
        /*02c8*/ 	.word	0xffffffff


	//   ....[14]....
        /*02cc*/ 	.word	0xffffffff


	//   ....[15]....
        /*02d0*/ 	.word	0xffffffff


	//   ....[16]....
        /*02d4*/ 	.word	0xffffffff


	//   ....[17]....
        /*02d8*/ 	.word	0xffffffff


	//   ....[18]....
        /*02dc*/ 	.word	0xffffffff


	//   ....[19]....
        /*02e0*/ 	.word	0xffffffff


	//   ....[20]....
        /*02e4*/ 	.word	0xffffffff


	//   ....[21]....
        /*02e8*/ 	.word	0xffffffff


	//   ....[22]....
        /*02ec*/ 	.word	0xffffffff


	//   ....[23]....
        /*02f0*/ 	.word	0xffffffff


	//   ....[24]....
        /*02f4*/ 	.word	0xffffffff


	//   ....[25]....
        /*02f8*/ 	.word	0xffffffff


	//   ....[26]....
        /*02fc*/ 	.word	0xffffffff


	//   ....[27]....
        /*0300*/ 	.word	0xffffffff


	//   ....[28]....
        /*0304*/ 	.word	0xffffffff


	//   ....[29]....
        /*0308*/ 	.word	0xffffffff


	//   ....[30]....
        /*030c*/ 	.word	0xffffffff


	//   ....[31]....
        /*0310*/ 	.word	0xffffffff


	//   ....[32]....
        /*0314*/ 	.word	0xffffffff


	//   ....[33]....
        /*0318*/ 	.word	0xffffffff


	//   ....[34]....
        /*031c*/ 	.word	0xffffffff


	//   ....[35]....
        /*0320*/ 	.word	0xffffffff


	//   ....[36]....
        /*0324*/ 	.word	0xffffffff


	//   ....[37]....
        /*0328*/ 	.word	0xffffffff


	//   ....[38]....
        /*032c*/ 	.word	0xffffffff


	//   ....[39]....
        /*0330*/ 	.word	0xffffffff


	//   ....[40]....
        /*0334*/ 	.word	0xffffffff


	//   ....[41]....
        /*0338*/ 	.word	0xffffffff


	//   ....[42]....
        /*033c*/ 	.word	0xffffffff


	//   ....[43]....
        /*0340*/ 	.word	0xffffffff


	//   ....[44]....
        /*0344*/ 	.word	0xffffffff


	//   ....[45]....
        /*0348*/ 	.word	0xffffffff


	//   ....[46]....
        /*034c*/ 	.word	0xffffffff


	//   ....[47]....
        /*0350*/ 	.word	0xffffffff


	//   ....[48]....
        /*0354*/ 	.word	0xffffffff


	//   ....[49]....
        /*0358*/ 	.word	0xffffffff


	//   ....[50]....
        /*035c*/ 	.word	0xffffffff


	//   ....[51]....
        /*0360*/ 	.word	0xffffffff


	//   ....[52]....
        /*0364*/ 	.word	0xffffffff


	//   ....[53]....
        /*0368*/ 	.word	0xffffffff


	//   ....[54]....
        /*036c*/ 	.word	0xffffffff


	//   ....[55]....
        /*0370*/ 	.word	0xffffffff


	//   ....[56]....
        /*0374*/ 	.word	0xffffffff


	//   ....[57]....
        /*0378*/ 	.word	0xffffffff


	//   ....[58]....
        /*037c*/ 	.word	0xffffffff


	//   ....[59]....
        /*0380*/ 	.word	0xffffffff


	//   ....[60]....
        /*0384*/ 	.word	0xffffffff


	//   ....[61]....
        /*0388*/ 	.word	0xffffffff


	//   ....[62]....
        /*038c*/ 	.word	0xffffffff


	//   ....[63]....
        /*0390*/ 	.word	0xffffffff


	//   ....[64]....
        /*0394*/ 	.word	0xffffffff


	//   ....[65]....
        /*0398*/ 	.word	0xffffffff


	//   ....[66]....
        /*039c*/ 	.word	0xffffffff


	//   ....[67]....
        /*03a0*/ 	.word	0xffffffff


	//   ....[68]....
        /*03a4*/ 	.word	0xffffffff


	//   ....[69]....
        /*03a8*/ 	.word	0xffffffff


	//   ....[70]....
        /*03ac*/ 	.word	0xffffffff


	//   ....[71]....
        /*03b0*/ 	.word	0xffffffff


	//   ....[72]....
        /*03b4*/ 	.word	0xffffffff


	//   ....[73]....
        /*03b8*/ 	.word	0xffffffff


	//   ....[74]....
        /*03bc*/ 	.word	0xffffffff


	//   ....[75]....
        /*03c0*/ 	.word	0xffffffff


	//   ....[76]....
        /*03c4*/ 	.word	0xffffffff


	//   ....[77]....
        /*03c8*/ 	.word	0xffffffff


	//   ....[78]....
        /*03cc*/ 	.word	0xffffffff


	//   ....[79]....
        /*03d0*/ 	.word	0xffffffff


	//   ....[80]....
        /*03d4*/ 	.word	0xffffffff


	//   ....[81]....
        /*03d8*/ 	.word	0xffffffff


	//   ....[82]....
        /*03dc*/ 	.word	0xffffffff


	//   ....[83]....
        /*03e0*/ 	.word	0xffffffff


	//   ....[84]....
        /*03e4*/ 	.word	0xffffffff


	//   ....[85]....
        /*03e8*/ 	.word	0xffffffff


	//   ....[86]....
        /*03ec*/ 	.word	0xffffffff


	//   ....[87]....
        /*03f0*/ 	.word	0xffffffff


	//   ....[88]....
        /*03f4*/ 	.word	0xffffffff


	//   ....[89]....
        /*03f8*/ 	.word	0xffffffff


	//   ....[90]....
        /*03fc*/ 	.word	0xffffffff


	//   ....[91]....
        /*0400*/ 	.word	0xffffffff


	//   ....[92]....
        /*0404*/ 	.word	0xffffffff


	//   ....[93]....
        /*0408*/ 	.word	0xffffffff


	//   ....[94]....
        /*040c*/ 	.word	0xffffffff


	//   ....[95]....
        /*0410*/ 	.word	0xffffffff


	//   ....[96]....
        /*0414*/ 	.word	0xffffffff


	//   ....[97]....
        /*0418*/ 	.word	0xffffffff


	//   ....[98]....
        /*041c*/ 	.word	0xffffffff


	//   ....[99]....
        /*0420*/ 	.word	0xffffffff


	//   ....[100]....
        /*0424*/ 	.word	0xffffffff


	//   ....[101]....
        /*0428*/ 	.word	0xffffffff


	//   ....[102]....
        /*042c*/ 	.word	0xffffffff


	//   ....[103]....
        /*0430*/ 	.word	0xffffffff


	//   ....[104]....
        /*0434*/ 	.word	0xffffffff


	//   ....[105]....
        /*0438*/ 	.word	0xffffffff


	//   ....[106]....
        /*043c*/ 	.word	0xffffffff


	//   ....[107]....
        /*0440*/ 	.word	0xffffffff


	//   ....[108]....
        /*0444*/ 	.word	0xffffffff


	//   ....[109]....
        /*0448*/ 	.word	0xffffffff


	//   ....[110]....
        /*044c*/ 	.word	0xffffffff


	//   ....[111]....
        /*0450*/ 	.word	0xffffffff


	//   ....[112]....
        /*0454*/ 	.word	0xffffffff


	//   ....[113]....
        /*0458*/ 	.word	0xffffffff


	//   ....[114]....
        /*045c*/ 	.word	0xffffffff


	//   ....[115]....
        /*0460*/ 	.word	0xffffffff


	//   ....[116]....
        /*0464*/ 	.word	0xffffffff


	//   ....[117]....
        /*0468*/ 	.word	0x0500000f


	//   ....[118]....
        /*046c*/ 	.word	0x0500000f


	//   ....[119]....
        /*0470*/ 	.word	0x0500000f


	//   ....[120]....
        /*0474*/ 	.word	0x0500000f


	//   ....[121]....
        /*0478*/ 	.word	0x0500000f


	//   ....[122]....
        /*047c*/ 	.word	0x0500000f


	//   ....[123]....
        /*0480*/ 	.word	0x0500000f


	//   ....[124]....
        /*0484*/ 	.word	0x0500000f


	//   ....[125]....
        /*0488*/ 	.word	0x0500000f


	//   ....[126]....
        /*048c*/ 	.word	0x0500000f


	//   ....[127]....
        /*0490*/ 	.word	0x0500000f


	//   ....[128]....
        /*0494*/ 	.word	0x0500000f


	//   ....[129]....
        /*0498*/ 	.word	0x0500000f


	//   ....[130]....
        /*049c*/ 	.word	0x0500000f


	//   ....[131]....
        /*04a0*/ 	.word	0x0500000f


	//   ....[132]....
        /*04a4*/ 	.word	0x0500000f


	//   ....[133]....
        /*04a8*/ 	.word	0x0500000f


	//   ....[134]....
        /*04ac*/ 	.word	0x0500000f


	//   ....[135]....
        /*04b0*/ 	.word	0x0500000f


	//   ....[136]....
        /*04b4*/ 	.word	0x0500000f


	//   ....[137]....
        /*04b8*/ 	.word	0x0500000f


	//   ....[138]....
        /*04bc*/ 	.word	0x0500000f


	//   ....[139]....
        /*04c0*/ 	.word	0x0500000f


	//   ....[140]....
        /*04c4*/ 	.word	0x0500000f


	//   ....[141]....
        /*04c8*/ 	.word	0x0500000f


	//   ....[142]....
        /*04cc*/ 	.word	0x0500000f


	//   ....[143]....
        /*04d0*/ 	.word	0x0500000f


	//   ....[144]....
        /*04d4*/ 	.word	0x0500000f


	//   ....[145]....
        /*04d8*/ 	.word	0x0500000f


	//   ....[146]....
        /*04dc*/ 	.word	0x0500000f


	//   ....[147]....
        /*04e0*/ 	.word	0x0500000f


	//   ....[148]....
        /*04e4*/ 	.word	0x0500000f


	//   ....[149]....
        /*04e8*/ 	.word	0x0500000f


	//   ....[150]....
        /*04ec*/ 	.word	0x0500000f


	//   ....[151]....
        /*04f0*/ 	.word	0x0500000f


	//   ....[152]....
        /*04f4*/ 	.word	0x0500000f


	//   ....[153]....
        /*04f8*/ 	.word	0x0500000f


	//   ....[154]....
        /*04fc*/ 	.word	0x0500000f


	//   ....[155]....
        /*0500*/ 	.word	0x0500000f


	//   ....[156]....
        /*0504*/ 	.word	0x0500000f


	//   ....[157]....
        /*0508*/ 	.word	0x0500000f


	//   ....[158]....
        /*050c*/ 	.word	0x0500000f


	//   ....[159]....
        /*0510*/ 	.word	0x0500000f


	//   ....[160]....
        /*0514*/ 	.word	0x0500000f


	//   ....[161]....
        /*0518*/ 	.word	0x0500000f


	//   ....[162]....
        /*051c*/ 	.word	0x0500000f


	//   ....[163]....
        /*0520*/ 	.word	0x0500000f


	//   ....[164]....
        /*0524*/ 	.word	0x0500000f


	//   ....[165]....
        /*0528*/ 	.word	0x0500000f


	//   ....[166]....
        /*052c*/ 	.word	0x0500000f


	//   ....[167]....
        /*0530*/ 	.word	0x0500000f


	//   ....[168]....
        /*0534*/ 	.word	0x0500000f


	//   ....[169]....
        /*0538*/ 	.word	0x0500000f


	//   ....[170]....
        /*053c*/ 	.word	0x0500000f


	//   ....[171]....
        /*0540*/ 	.word	0x0500000f


	//   ....[172]....
        /*0544*/ 	.word	0x0500000f


	//   ....[173]....
        /*0548*/ 	.word	0x0500000f


	//   ....[174]....
        /*054c*/ 	.word	0x0500000f


	//   ....[175]....
        /*0550*/ 	.word	0x0500000f


	//   ....[176]....
        /*0554*/ 	.word	0x0500000f


	//   ....[177]....
        /*0558*/ 	.word	0x0500000f


	//   ....[178]....
        /*055c*/ 	.word	0x0500000f


	//   ....[179]....
        /*0560*/ 	.word	0x0500000f


	//   ....[180]....
        /*0564*/ 	.word	0x0500000f


	//----- nvinfo : EIATTR_COOP_GROUP_INSTR_OFFSETS
	.align		4
.L_1137:
        /*0568*/ 	.byte	0x04, 0x28
        /*056a*/ 	.short	(.L_1139 - .L_1138)


	//   ....[0]....
.L_1138:
        /*056c*/ 	.word	0x00000080


	//   ....[1]....
        /*0570*/ 	.word	0x000000b0


	//   ....[2]....
        /*0574*/ 	.word	0x000002d0


	//   ....[3]....
        /*0578*/ 	.word	0x00000430


	//   ....[4]....
        /*057c*/ 	.word	0x00000550


	//   ....[5]....
        /*0580*/ 	.word	0x000006b0


	//   ....[6]....
        /*0584*/ 	.word	0x00001790


	//   ....[7]....
        /*0588*/ 	.word	0x000030b0


	//   ....[8]....
        /*058c*/ 	.word	0x00003100


	//   ....[9]....
        /*0590*/ 	.word	0x00003450


	//   ....[10]....
        /*0594*/ 	.word	0x00003560


	//   ....[11]....
        /*0598*/ 	.word	0x000042b0


	//   ....[12]....
        /*059c*/ 	.word	0x00005580


	//   ....[13]....
        /*05a0*/ 	.word	0x000055e0


	//   ....[14]....
        /*05a4*/ 	.word	0x000059d0


	//   ....[15]....
        /*05a8*/ 	.word	0x000059f0


	//   ....[16]....
        /*05ac*/ 	.word	0x00006d30


	//   ....[17]....
        /*05b0*/ 	.word	0x00006e30


	//   ....[18]....
        /*05b4*/ 	.word	0x00006e90


	//   ....[19]....
        /*05b8*/ 	.word	0x00006f50


	//   ....[20]....
        /*05bc*/ 	.word	0x00006f60


	//   ....[21]....
        /*05c0*/ 	.word	0x00008110


	//   ....[22]....
        /*05c4*/ 	.word	0x00008120


	//   ....[23]....
        /*05c8*/ 	.word	0x00008130


	//   ....[24]....
        /*05cc*/ 	.word	0x00008180


	//   ....[25]....
        /*05d0*/ 	.word	0x00008820


	//   ....[26]....
        /*05d4*/ 	.word	0x00008850


	//   ....[27]....
        /*05d8*/ 	.word	0x00008970


	//   ....[28]....
        /*05dc*/ 	.word	0x00008990


	//   ....[29]....
        /*05e0*/ 	.word	0x00008df0


	//   ....[30]....
        /*05e4*/ 	.word	0x00008e00


	//   ....[31]....
        /*05e8*/ 	.word	0x00009130


	//   ....[32]....
        /*05ec*/ 	.word	0x00009140


	//   ....[33]....
        /*05f0*/ 	.word	0x00009ce0


	//   ....[34]....
        /*05f4*/ 	.word	0x00009cf0


	//   ....[35]....
        /*05f8*/ 	.word	0x00009df0


	//   ....[36]....
        /*05fc*/ 	.word	0x00009e10


	//   ....[37]....
        /*0600*/ 	.word	0x00009f80


	//   ....[38]....
        /*0604*/ 	.word	0x0000a190


	//   ....[39]....
        /*0608*/ 	.word	0x0000a1c0


	//   ....[40]....
        /*060c*/ 	.word	0x0000a1f0


	//   ....[41]....
        /*0610*/ 	.word	0x0000a220


	//   ....[42]....
        /*0614*/ 	.word	0x0000a250


	//   ....[43]....
        /*0618*/ 	.word	0x0000a280


	//   ....[44]....
        /*061c*/ 	.word	0x0000a3f0


	//   ....[45]....
        /*0620*/ 	.word	0x0000a420


	//   ....[46]....
        /*0624*/ 	.word	0x0000a450


	//   ....[47]....
        /*0628*/ 	.word	0x0000a480


	//   ....[48]....
        /*062c*/ 	.word	0x0000a4b0


	//   ....[49]....
        /*0630*/ 	.word	0x0000a4e0


	//   ....[50]....
        /*0634*/ 	.word	0x0000a570


	//   ....[51]....
        /*0638*/ 	.word	0x0000a5a0


	//   ....[52]....
        /*063c*/ 	.word	0x0000a5b0


	//   ....[53]....
        /*0640*/ 	.word	0x0000a650


	//   ....[54]....
        /*0644*/ 	.word	0x0000c0d0


	//   ....[55]....
        /*0648*/ 	.word	0x0000c0f0


	//   ....[56]....
        /*064c*/ 	.word	0x0000c1a0


	//   ....[57]....
        /*0650*/ 	.word	0x0000c1c0


	//   ....[58]....
        /*0654*/ 	.word	0x0000c260


	//   ....[59]....
        /*0658*/ 	.word	0x0000c280


	//   ....[60]....
        /*065c*/ 	.word	0x0000c290


	//   ....[61]....
        /*0660*/ 	.word	0x0000c2a0


	//   ....[62]....
        /*0664*/ 	.word	0x0000cc30


	//   ....[63]....
        /*0668*/ 	.word	0x0000cc50


	//   ....[64]....
        /*066c*/ 	.word	0x0000ccb0


	//   ....[65]....
        /*0670*/ 	.word	0x0000ccf0


	//   ....[66]....
        /*0674*/ 	.word	0x0000cd50


	//   ....[67]....
        /*0678*/ 	.word	0x0000cd90


	//   ....[68]....
        /*067c*/ 	.word	0x0000cda0


	//   ....[69]....
        /*0680*/ 	.word	0x0000cdc0


	//   ....[70]....
        /*0684*/ 	.word	0x0000ce90


	//   ....[71]....
        /*0688*/ 	.word	0x0000ced0


	//   ....[72]....
        /*068c*/ 	.word	0x0000cee0


	//   ....[73]....
        /*0690*/ 	.word	0x0000cf00


	//   ....[74]....
        /*0694*/ 	.word	0x0000d790


	//   ....[75]....
        /*0698*/ 	.word	0x0000d7a0


	//   ....[76]....
        /*069c*/ 	.word	0x0000d7c0


	//   ....[77]....
        /*06a0*/ 	.word	0x0000d840


	//   ....[78]....
        /*06a4*/ 	.word	0x0000d850


	//   ....[79]....
        /*06a8*/ 	.word	0x0000d8b0


	//   ....[80]....
        /*06ac*/ 	.word	0x0000d8e0


	//   ....[81]....
        /*06b0*/ 	.word	0x0000d920


	//   ....[82]....
        /*06b4*/ 	.word	0x0000dc10


	//   ....[83]....
        /*06b8*/ 	.word	0x0000dc30


	//   ....[84]....
        /*06bc*/ 	.word	0x0000dcd0


	//   ....[85]....
        /*06c0*/ 	.word	0x0000dce0


	//   ....[86]....
        /*06c4*/ 	.word	0x0000dd70


	//   ....[87]....
        /*06c8*/ 	.word	0x0000dd80


	//   ....[88]....
        /*06cc*/ 	.word	0x0000dd90


	//   ....[89]....
        /*06d0*/ 	.word	0x0000de20


	//   ....[90]....
        /*06d4*/ 	.word	0x0000e430


	//   ....[91]....
        /*06d8*/ 	.word	0x0000e440


	//   ....[92]....
        /*06dc*/ 	.word	0x0000e4d0


	//   ....[93]....
        /*06e0*/ 	.word	0x0000e570


	//   ....[94]....
        /*06e4*/ 	.word	0x0000e590


	//   ....[95]....
        /*06e8*/ 	.word	0x0000e610


	//   ....[96]....
        /*06ec*/ 	.word	0x0000e630


	//   ....[97]....
        /*06f0*/ 	.word	0x0000e640


	//   ....[98]....
        /*06f4*/ 	.word	0x0000ea60


	//   ....[99]....
        /*06f8*/ 	.word	0x0000ea90


	//   ....[100]....
        /*06fc*/ 	.word	0x0000eb00


	//   ....[101]....
        /*0700*/ 	.word	0x0000eb30


	//   ....[102]....
        /*0704*/ 	.word	0x0000eb60


	//   ....[103]....
        /*0708*/ 	.word	0x0000eb90


	//   ....[104]....
        /*070c*/ 	.word	0x0000ebc0


	//   ....[105]....
        /*0710*/ 	.word	0x0000ebf0


	//   ....[106]....
        /*0714*/ 	.word	0x0000ed90


	//   ....[107]....
        /*0718*/ 	.word	0x0000edc0


	//   ....[108]....
        /*071c*/ 	.word	0x0000edf0


	//   ....[109]....
        /*0720*/ 	.word	0x0000ee20


	//   ....[110]....
        /*0724*/ 	.word	0x0000ee50


	//   ....[111]....
        /*0728*/ 	.word	0x0000ee80


	//   ....[112]....
        /*072c*/ 	.word	0x0000ef40


	//   ....[113]....
        /*0730*/ 	.word	0x0000ef60


	//   ....[114]....
        /*0734*/ 	.word	0x0000ef70


	//   ....[115]....
        /*0738*/ 	.word	0x0000efd0


	//   ....[116]....
        /*073c*/ 	.word	0x0000f5f0


	//   ....[117]....
        /*0740*/ 	.word	0x0000fad0


	//   ....[118]....
        /*0744*/ 	.word	0x0000fbc0


	//   ....[119]....
        /*0748*/ 	.word	0x0000fc60


	//   ....[120]....
        /*074c*/ 	.word	0x0000fcc0


	//   ....[121]....
        /*0750*/ 	.word	0x0000fde0


	//   ....[122]....
        /*0754*/ 	.word	0x0000fe40


	//   ....[123]....
        /*0758*/ 	.word	0x0000ff50


	//   ....[124]....
        /*075c*/ 	.word	0x0000ffc0


	//   ....[125]....
        /*0760*/ 	.word	0x00010060


	//   ....[126]....
        /*0764*/ 	.word	0x00010190


	//   ....[127]....
        /*0768*/ 	.word	0x000101e0


	//   ....[128]....
        /*076c*/ 	.word	0x00010250


	//   ....[129]....
        /*0770*/ 	.word	0x00010340


	//   ....[130]....
        /*0774*/ 	.word	0x000103c0


	//   ....[131]....
        /*0778*/ 	.word	0x000104a0


	//   ....[132]....
        /*077c*/ 	.word	0x00010520


	//   ....[133]....
        /*0780*/ 	.word	0x00010580


	//   ....[134]....
        /*0784*/ 	.word	0x00010680


	//   ....[135]....
        /*0788*/ 	.word	0x00010780


	//   ....[136]....
        /*078c*/ 	.word	0x000107e0


	//   ....[137]....
        /*0790*/ 	.word	0x000108c0


	//   ....[138]....
        /*0794*/ 	.word	0x00010a00


	//   ....[139]....
        /*0798*/ 	.word	0x00010ae0


	//   ....[140]....
        /*079c*/ 	.word	0x00010b60


	//   ....[141]....
        /*07a0*/ 	.word	0x00010c40


	//   ....[142]....
        /*07a4*/ 	.word	0x00010ca0


	//   ....[143]....
        /*07a8*/ 	.word	0x00010d70


	//   ....[144]....
        /*07ac*/ 	.word	0x00010dd0


	//   ....[145]....
        /*07b0*/ 	.word	0x00010eb0


	//   ....[146]....
        /*07b4*/ 	.word	0x00010fa0


	//   ....[147]....
        /*07b8*/ 	.word	0x00011040


	//   ....[148]....
        /*07bc*/ 	.word	0x000110a0


	//   ....[149]....
        /*07c0*/ 	.word	0x000111a0


	//   ....[150]....
        /*07c4*/ 	.word	0x00011200


	//   ....[151]....
        /*07c8*/ 	.word	0x00011300


	//   ....[152]....
        /*07cc*/ 	.word	0x00011360


	//   ....[153]....
        /*07d0*/ 	.word	0x00011430


	//   ....[154]....
        /*07d4*/ 	.word	0x00011580


	//   ....[155]....
        /*07d8*/ 	.word	0x00011630


	//   ....[156]....
        /*07dc*/ 	.word	0x00011740


	//   ....[157]....
        /*07e0*/ 	.word	0x00011820


	//   ....[158]....
        /*07e4*/ 	.word	0x00011880


	//   ....[159]....
        /*07e8*/ 	.word	0x00011970


	//   ....[160]....
        /*07ec*/ 	.word	0x000119d0


	//   ....[161]....
        /*07f0*/ 	.word	0x00011ab0


	//   ....[162]....
        /*07f4*/ 	.word	0x00011b40


	//   ....[163]....
        /*07f8*/ 	.word	0x00011be0


	//   ....[164]....
        /*07fc*/ 	.word	0x00011d60


	//   ....[165]....
        /*0800*/ 	.word	0x00011dd0


	//   ....[166]....
        /*0804*/ 	.word	0x00011e40


	//   ....[167]....
        /*0808*/ 	.word	0x00011eb0


	//   ....[168]....
        /*080c*/ 	.word	0x00011f20


	//   ....[169]....
        /*0810*/ 	.word	0x00011fa0


	//   ....[170]....
        /*0814*/ 	.word	0x00012020


	//   ....[171]....
        /*0818*/ 	.word	0x000120b0


	//   ....[172]....
        /*081c*/ 	.word	0x00012120


	//   ....[173]....
        /*0820*/ 	.word	0x00012190


	//   ....[174]....
        /*0824*/ 	.word	0x00012200


	//   ....[175]....
        /*0828*/ 	.word	0x00012280


	//   ....[176]....
        /*082c*/ 	.word	0x000122f0


	//   ....[177]....
        /*0830*/ 	.word	0x00012390


	//   ....[178]....
        /*0834*/ 	.word	0x000123e0


	//   ....[179]....
        /*0838*/ 	.word	0x00012470


	//   ....[180]....
        /*083c*/ 	.word	0x000125a0


	//----- nvinfo : EIATTR_REG_RECONFIG
	.align		4
.L_1139:
        /*0840*/ 	.byte	0x01, 0x54
	.zero		2


	//----- nvinfo : EIATTR_SYSCALL_OFFSETS
	.align		4
        /*0844*/ 	.byte	0x04, 0x46
        /*0846*/ 	.short	(.L_1141 - .L_1140)


	//   ....[0]....
.L_1140:
        /*0848*/ 	.word	0x00001910


	//   ....[1]....
        /*084c*/ 	.word	0x0000b660


	//   ....[2]....
        /*0850*/ 	.word	0x0000b7b0


	//   ....[3]....
        /*0854*/ 	.word	0x0000b8a0


	//   ....[4]....
        /*0858*/ 	.word	0x0000c6e0


	//----- nvinfo : EIATTR_MBARRIER_INSTR_OFFSETS
	.align		4
.L_1141:
        /*085c*/ 	.byte	0x04, 0x39
        /*085e*/ 	.short	(.L_1143 - .L_1142)


	//   ....[0]....
.L_1142:
        /*0860*/ 	.word	0x00000180
        /*0864*/ 	.word	0x000000ff
        /*0868*/ 	.word	0x0002d800
        /*086c*/ 	.short	0x0100
        /*086e*/ 	.byte	0x08
	.zero		1


	//   ....[1]....
        /*0870*/ 	.word	0x00000190
        /*0874*/ 	.word	0x000000ff
        /*0878*/ 	.word	0x0002d820
        /*087c*/ 	.short	0x0100
        /*087e*/ 	.byte	0x08
	.zero		1


	//   ....[2]....
        /*0880*/ 	.word	0x00000280
        /*0884*/ 	.word	0x000000ff
        /*0888*/ 	.word	0x0002d830
        /*088c*/ 	.short	0x0100
        /*088e*/ 	.byte	0x08
	.zero		1


	//   ....[3]....
        /*0890*/ 	.word	0x00000290
        /*0894*/ 	.word	0x000000ff
        /*0898*/ 	.word	0x0002d840
        /*089c*/ 	.short	0x0100
        /*089e*/ 	.byte	0x08
	.zero		1


	//   ....[4]....
        /*08a0*/ 	.word	0x000002a0
        /*08a4*/ 	.word	0x000000ff
        /*08a8*/ 	.word	0x0002d838
        /*08ac*/ 	.short	0x0100
        /*08ae*/ 	.byte	0x08
	.zero		1


	//   ....[5]....
        /*08b0*/ 	.word	0x000002b0
        /*08b4*/ 	.word	0x000000ff
        /*08b8*/ 	.word	0x0002d848
        /*08bc*/ 	.short	0x0100
        /*08be*/ 	.byte	0x08
	.zero		1


	//   ....[6]....
        /*08c0*/ 	.word	0x000003e0
        /*08c4*/ 	.word	0x000000ff
        /*08c8*/ 	.word	0x0002d850
        /*08cc*/ 	.short	0x0100
        /*08ce*/ 	.byte	0x08
	.zero		1


	//   ....[7]....
        /*08d0*/ 	.word	0x000003f0
        /*08d4*/ 	.word	0x000000ff
        /*08d8*/ 	.word	0x0002d860
        /*08dc*/ 	.short	0x0100
        /*08de*/ 	.byte	0x08
	.zero		1


	//   ....[8]....
        /*08e0*/ 	.word	0x00000400
        /*08e4*/ 	.word	0x000000ff
        /*08e8*/ 	.word	0x0002d858
        /*08ec*/ 	.short	0x0100
        /*08ee*/ 	.byte	0x08
	.zero		1


	//   ....[9]....
        /*08f0*/ 	.word	0x00000410
        /*08f4*/ 	.word	0x000000ff
        /*08f8*/ 	.word	0x0002d868
        /*08fc*/ 	.short	0x0100
        /*08fe*/ 	.byte	0x08
	.zero		1


	//   ....[10]....
        /*0900*/ 	.word	0x00000500
        /*0904*/ 	.word	0x000000ff
        /*0908*/ 	.word	0x0002d870
        /*090c*/ 	.short	0x0100
        /*090e*/ 	.byte	0x06
	.zero		1


	//   ....[11]....
        /*0910*/ 	.word	0x00000510
        /*0914*/ 	.word	0x000000ff
        /*0918*/ 	.word	0x0002d880
        /*091c*/ 	.short	0x0100
        /*091e*/ 	.byte	0x06
	.zero		1


	//   ....[12]....
        /*0920*/ 	.word	0x00000520
        /*0924*/ 	.word	0x000000ff
        /*0928*/ 	.word	0x0002d878
        /*092c*/ 	.short	0x0100
        /*092e*/ 	.byte	0x06
	.zero		1


	//   ....[13]....
        /*0930*/ 	.word	0x00000530
        /*0934*/ 	.word	0x000000ff
        /*0938*/ 	.word	0x0002d888
        /*093c*/ 	.short	0x0100
        /*093e*/ 	.byte	0x06
	.zero		1


	//   ....[14]....
        /*0940*/ 	.word	0x00000660
        /*0944*/ 	.word	0x000000ff
        /*0948*/ 	.word	0x0002d890
        /*094c*/ 	.short	0x0100
        /*094e*/ 	.byte	0x08
	.zero		1


	//   ....[15]....
        /*0950*/ 	.word	0x00000670
        /*0954*/ 	.word	0x000000ff
        /*0958*/ 	.word	0x0002d8a0
        /*095c*/ 	.short	0x0100
        /*095e*/ 	.byte	0x08
	.zero		1


	//   ....[16]....
        /*0960*/ 	.word	0x00000680
        /*0964*/ 	.word	0x000000ff
        /*0968*/ 	.word	0x0002d898
        /*096c*/ 	.short	0x0100
        /*096e*/ 	.byte	0x08
	.zero		1


	//   ....[17]....
        /*0970*/ 	.word	0x00000690
        /*0974*/ 	.word	0x000000ff
        /*0978*/ 	.word	0x0002d8a8
        /*097c*/ 	.short	0x0100
        /*097e*/ 	.byte	0x08
	.zero		1


	//   ....[18]....
        /*0980*/ 	.word	0x000007c0
        /*0984*/ 	.word	0x000000ff
        /*0988*/ 	.word	0x0002d8b0
        /*098c*/ 	.short	0x0100
        /*098e*/ 	.byte	0x08
	.zero		1


	//   ....[19]....
        /*0990*/ 	.word	0x000007d0
        /*0994*/ 	.word	0x000000ff
        /*0998*/ 	.word	0x0002d8c0
        /*099c*/ 	.short	0x0100
        /*099e*/ 	.byte	0x08
	.zero		1


	//   ....[20]....
        /*09a0*/ 	.word	0x000007e0
        /*09a4*/ 	.word	0x000000ff
        /*09a8*/ 	.word	0x0002d8b8
        /*09ac*/ 	.short	0x0100
        /*09ae*/ 	.byte	0x08
	.zero		1


	//   ....[21]....
        /*09b0*/ 	.word	0x000007f0
        /*09b4*/ 	.word	0x000000ff
        /*09b8*/ 	.word	0x0002d8c8
        /*09bc*/ 	.short	0x0100
        /*09be*/ 	.byte	0x08
	.zero		1


	//   ....[22]....
        /*09c0*/ 	.word	0x00001980
        /*09c4*/ 	.word	0x000000ff
        /*09c8*/ 	.word	0x0002d800
        /*09cc*/ 	.short	0x010a
        /*09ce*/ 	.byte	0x29
	.zero		1


	//   ....[23]....
        /*09d0*/ 	.word	0x000019f0
        /*09d4*/ 	.word	0x00000000
        /*09d8*/ 	.word	0x0002d830
        /*09dc*/ 	.short	0x010a
        /*09de*/ 	.byte	0x3f
	.zero		1


	//   ....[24]....
        /*09e0*/ 	.word	0x00001a40
        /*09e4*/ 	.word	0x00000000
        /*09e8*/ 	.word	0x0002d830
        /*09ec*/ 	.short	0x010a
        /*09ee*/ 	.byte	0x3f
	.zero		1


	//   ....[25]....
        /*09f0*/ 	.word	0x00002b60
        /*09f4*/ 	.word	0x000000ff
        /*09f8*/ 	.word	0x00000000
        /*09fc*/ 	.short	0x0101
        /*09fe*/ 	.byte	0x06
	.zero		1


	//   ....[26]....
        /*0a00*/ 	.word	0x00004560
        /*0a04*/ 	.word	0x000000ff
        /*0a08*/ 	.word	0x0002d830
        /*0a0c*/ 	.short	0x010a
        /*0a0e*/ 	.byte	0x06
	.zero		1


	//   ....[27]....
        /*0a10*/ 	.word	0x000045a0
        /*0a14*/ 	.word	0x000000ff
        /*0a18*/ 	.word	0x0002d830
        /*0a1c*/ 	.short	0x010a
        /*0a1e*/ 	.byte	0x06
	.zero		1


	//   ....[28]....
        /*0a20*/ 	.word	0x00004880
        /*0a24*/ 	.word	0x000000ff
        /*0a28*/ 	.word	0x0002d850
        /*0a2c*/ 	.short	0x010a
        /*0a2e*/ 	.byte	0x06
	.zero		1


	//   ....[29]....
        /*0a30*/ 	.word	0x000048c0
        /*0a34*/ 	.word	0x000000ff
        /*0a38*/ 	.word	0x0002d850
        /*0a3c*/ 	.short	0x010a
        /*0a3e*/ 	.byte	0x06
	.zero		1


	//   ....[30]....
        /*0a40*/ 	.word	0x00005230
        /*0a44*/ 	.word	0x000000ff
        /*0a48*/ 	.word	0x00000000
        /*0a4c*/ 	.short	0x0101
        /*0a4e*/ 	.byte	0x06
	.zero		1


	//   ....[31]....
        /*0a50*/ 	.word	0x000067d0
        /*0a54*/ 	.word	0x000000ff
        /*0a58*/ 	.word	0x00000000
        /*0a5c*/ 	.short	0x0101
        /*0a5e*/ 	.byte	0x06
	.zero		1


	//   ....[32]....
        /*0a60*/ 	.word	0x00006da0
        /*0a64*/ 	.word	0x000000ff
        /*0a68*/ 	.word	0x0002d850
        /*0a6c*/ 	.short	0x010a
        /*0a6e*/ 	.byte	0x04
	.zero		1


	//   ....[33]....
        /*0a70*/ 	.word	0x00006de0
        /*0a74*/ 	.word	0x000000ff
        /*0a78*/ 	.word	0x0002d850
        /*0a7c*/ 	.short	0x010a
        /*0a7e*/ 	.byte	0x04
	.zero		1


	//   ....[34]....
        /*0a80*/ 	.word	0x00007460
        /*0a84*/ 	.word	0x000000ff
        /*0a88*/ 	.word	0x00000000
        /*0a8c*/ 	.short	0x0101
        /*0a8e*/ 	.byte	0x04
	.zero		1


	//   ....[35]....
        /*0a90*/ 	.word	0x00008840
        /*0a94*/ 	.word	0x000000ff
        /*0a98*/ 	.word	0x00000000
        /*0a9c*/ 	.short	0x0101
        /*0a9e*/ 	.byte	0x04
	.zero		1


	//   ....[36]....
        /*0aa0*/ 	.word	0x00008d60
        /*0aa4*/ 	.word	0x000000ff
        /*0aa8*/ 	.word	0x00000000
        /*0aac*/ 	.short	0x0101
        /*0aae*/ 	.byte	0x04
	.zero		1


	//   ....[37]....
        /*0ab0*/ 	.word	0x0000be60
        /*0ab4*/ 	.word	0x00000002
        /*0ab8*/ 	.word	0x0002d840
        /*0abc*/ 	.short	0x010a
        /*0abe*/ 	.byte	0x3f
	.zero		1


	//   ....[38]....
        /*0ac0*/ 	.word	0x0000c3e0
        /*0ac4*/ 	.word	0x00000002
        /*0ac8*/ 	.word	0x0002d830
        /*0acc*/ 	.short	0x0107
        /*0ace*/ 	.byte	0x3f
	.zero		1


	//   ....[39]....
        /*0ad0*/ 	.word	0x0000c4b0
        /*0ad4*/ 	.word	0x00000002
        /*0ad8*/ 	.word	0x0002d830
        /*0adc*/ 	.short	0x0101
        /*0ade*/ 	.byte	0x3f
	.zero		1


	//   ....[40]....
        /*0ae0*/ 	.word	0x0000d040
        /*0ae4*/ 	.word	0x00000011
        /*0ae8*/ 	.word	0x0002d800
        /*0aec*/ 	.short	0x0107
        /*0aee*/ 	.byte	0x3f
	.zero		1


	//   ....[41]....
        /*0af0*/ 	.word	0x0000d130
        /*0af4*/ 	.word	0x00000011
        /*0af8*/ 	.word	0x0002d800
        /*0afc*/ 	.short	0x0101
        /*0afe*/ 	.byte	0x3f
	.zero		1


	//   ....[42]....
        /*0b00*/ 	.word	0x0000d150
        /*0b04*/ 	.word	0x00000011
        /*0b08*/ 	.word	0x0002d820
        /*0b0c*/ 	.short	0x010a
        /*0b0e*/ 	.byte	0x3f
	.zero		1


	//   ....[43]....
        /*0b10*/ 	.word	0x0000d570
        /*0b14*/ 	.word	0x00000005
        /*0b18*/ 	.word	0x0002d840
        /*0b1c*/ 	.short	0x010a
        /*0b1e*/ 	.byte	0x3f
	.zero		1


	//   ....[44]....
        /*0b20*/ 	.word	0x0000d9d0
        /*0b24*/ 	.word	0x00000005
        /*0b28*/ 	.word	0x0002d830
        /*0b2c*/ 	.short	0x0107
        /*0b2e*/ 	.byte	0x3f
	.zero		1


	//   ....[45]....
        /*0b30*/ 	.word	0x0000da90
        /*0b34*/ 	.word	0x00000005
        /*0b38*/ 	.word	0x0002d830
        /*0b3c*/ 	.short	0x0101
        /*0b3e*/ 	.byte	0x3f
	.zero		1


	//   ....[46]....
        /*0b40*/ 	.word	0x0000daf0
        /*0b44*/ 	.word	0x00000005
        /*0b48*/ 	.word	0x0002d860
        /*0b4c*/ 	.short	0x010a
        /*0b4e*/ 	.byte	0x3f
	.zero		1


	//   ....[47]....
        /*0b50*/ 	.word	0x0000dfe0
        /*0b54*/ 	.word	0x00000005
        /*0b58*/ 	.word	0x0002d850
        /*0b5c*/ 	.short	0x0107
        /*0b5e*/ 	.byte	0x3f
	.zero		1


	//   ....[48]....
        /*0b60*/ 	.word	0x0000e0d0
        /*0b64*/ 	.word	0x00000005
        /*0b68*/ 	.word	0x0002d850
        /*0b6c*/ 	.short	0x0101
        /*0b6e*/ 	.byte	0x3f
	.zero		1


	//   ....[49]....
        /*0b70*/ 	.word	0x0000e2f0
        /*0b74*/ 	.word	0x00000000
        /*0b78*/ 	.word	0x0002d860
        /*0b7c*/ 	.short	0x010a
        /*0b7e*/ 	.byte	0x3f
	.zero		1


	//   ....[50]....
        /*0b80*/ 	.word	0x0000e770
        /*0b84*/ 	.word	0x00000000
        /*0b88*/ 	.word	0x0002d850
        /*0b8c*/ 	.short	0x0107
        /*0b8e*/ 	.byte	0x3f
	.zero		1


	//   ....[51]....
        /*0b90*/ 	.word	0x0000e840
        /*0b94*/ 	.word	0x00000000
        /*0b98*/ 	.word	0x0002d850
        /*0b9c*/ 	.short	0x0101
        /*0b9e*/ 	.byte	0x3f
	.zero		1


	//   ....[52]....
        /*0ba0*/ 	.word	0x0000f570
        /*0ba4*/ 	.word	0x00000005
        /*0ba8*/ 	.word	0x0002d820
        /*0bac*/ 	.short	0x010a
        /*0bae*/ 	.byte	0x3f
	.zero		1


	//   ....[53]....
        /*0bb0*/ 	.word	0x0000f6f0
        /*0bb4*/ 	.word	0x00000003
        /*0bb8*/ 	.word	0x0002d840
        /*0bbc*/ 	.short	0x010a
        /*0bbe*/ 	.byte	0x3f
	.zero		1


	//   ....[54]....
        /*0bc0*/ 	.word	0x0000f790
        /*0bc4*/ 	.word	0x00000005
        /*0bc8*/ 	.word	0x0002d840
        /*0bcc*/ 	.short	0x010a
        /*0bce*/ 	.byte	0x3f
	.zero		1


	//   ....[55]....
        /*0bd0*/ 	.word	0x0000f7d0
        /*0bd4*/ 	.word	0x00000003
        /*0bd8*/ 	.word	0x0002d860
        /*0bdc*/ 	.short	0x010a
        /*0bde*/ 	.byte	0x3f
	.zero		1


	//   ....[56]....
        /*0be0*/ 	.word	0x0000f810
        /*0be4*/ 	.word	0x00000005
        /*0be8*/ 	.word	0x0002d860
        /*0bec*/ 	.short	0x010a
        /*0bee*/ 	.byte	0x3f
	.zero		1


	//   ....[57]....
        /*0bf0*/ 	.word	0x0000f880
        /*0bf4*/ 	.word	0x00000003
        /*0bf8*/ 	.word	0x0002d800
        /*0bfc*/ 	.short	0x010a
        /*0bfe*/ 	.byte	0x3f
	.zero		1


	//   ....[58]....
        /*0c00*/ 	.word	0x0000f8d0
        /*0c04*/ 	.word	0x00000000
        /*0c08*/ 	.word	0x0002d830
        /*0c0c*/ 	.short	0x010a
        /*0c0e*/ 	.byte	0x3f
	.zero		1


	//   ....[59]....
        /*0c10*/ 	.word	0x0000f930
        /*0c14*/ 	.word	0x00000009
        /*0c18*/ 	.word	0x0002d830
        /*0c1c*/ 	.short	0x010a
        /*0c1e*/ 	.byte	0x3f
	.zero		1


	//   ....[60]....
        /*0c20*/ 	.word	0x0000f990
        /*0c24*/ 	.word	0x00000008
        /*0c28*/ 	.word	0x0002d850
        /*0c2c*/ 	.short	0x010a
        /*0c2e*/ 	.byte	0x3f
	.zero		1


	//   ....[61]....
        /*0c30*/ 	.word	0x0000f9f0
        /*0c34*/ 	.word	0x00000003
        /*0c38*/ 	.word	0x0002d850
        /*0c3c*/ 	.short	0x010a
        /*0c3e*/ 	.byte	0x3f
	.zero		1


	//   ....[62]....
        /*0c40*/ 	.word	0x0000fb10
        /*0c44*/ 	.word	0x00000002
        /*0c48*/ 	.word	0x0002d840
        /*0c4c*/ 	.short	0x010a
        /*0c4e*/ 	.byte	0x3f
	.zero		1


	//   ....[63]....
        /*0c50*/ 	.word	0x00010900
        /*0c54*/ 	.word	0x00000011
        /*0c58*/ 	.word	0x0002d820
        /*0c5c*/ 	.short	0x010a
        /*0c5e*/ 	.byte	0x3f
	.zero		1


	//   ....[64]....
        /*0c60*/ 	.word	0x00010950
        /*0c64*/ 	.word	0x00000005
        /*0c68*/ 	.word	0x0002d840
        /*0c6c*/ 	.short	0x010a
        /*0c6e*/ 	.byte	0x3f
	.zero		1


	//   ....[65]....
        /*0c70*/ 	.word	0x00010ef0
        /*0c74*/ 	.word	0x00000005
        /*0c78*/ 	.word	0x0002d860
        /*0c7c*/ 	.short	0x010a
        /*0c7e*/ 	.byte	0x3f
	.zero		1


	//   ....[66]....
        /*0c80*/ 	.word	0x000114d0
        /*0c84*/ 	.word	0x00000000
        /*0c88*/ 	.word	0x0002d860
        /*0c8c*/ 	.short	0x010a
        /*0c8e*/ 	.byte	0x3f
	.zero		1


	//   ....[67]....
        /*0c90*/ 	.word	0x000124c0
        /*0c94*/ 	.word	0x00000005
        /*0c98*/ 	.word	0x0002d820
        /*0c9c*/ 	.short	0x010a
        /*0c9e*/ 	.byte	0x3f
	.zero		1


	//   ....[68]....
        /*0ca0*/ 	.word	0x00012660
        /*0ca4*/ 	.word	0x00000003
        /*0ca8*/ 	.word	0x0002d840
        /*0cac*/ 	.short	0x010a
        /*0cae*/ 	.byte	0x3f
	.zero		1


	//   ....[69]....
        /*0cb0*/ 	.word	0x000126b0
        /*0cb4*/ 	.word	0x00000005
        /*0cb8*/ 	.word	0x0002d840
        /*0cbc*/ 	.short	0x010a
        /*0cbe*/ 	.byte	0x3f
	.zero		1


	//   ....[70]....
        /*0cc0*/ 	.word	0x00012700
        /*0cc4*/ 	.word	0x00000003
        /*0cc8*/ 	.word	0x0002d860
        /*0ccc*/ 	.short	0x010a
        /*0cce*/ 	.byte	0x3f
	.zero		1


	//----- nvinfo : EIATTR_NUM_MBARRIERS
	.align		4
.L_1143:
        /*0cd0*/ 	.byte	0x03, 0x38
        /*0cd2*/ 	.short	0x0016


	//----- nvinfo : EIATTR_EXIT_INSTR_OFFSETS
	.align		4
        /*0cd4*/ 	.byte	0x04, 0x1c
        /*0cd6*/ 	.short	(.L_1145 - .L_1144)


	//   ....[0]....
.L_1144:
        /*0cd8*/ 	.word	0x000009a0


	//   ....[1]....
        /*0cdc*/ 	.word	0x00009f30


	//   ....[2]....
        /*0ce0*/ 	.word	0x0000f860


	//----- nvinfo : EIATTR_MAX_THREADS
	.align		4
.L_1145:
        /*0ce4*/ 	.byte	0x04, 0x05
        /*0ce6*/ 	.short	(.L_1147 - .L_1146)
.L_1146:
        /*0ce8*/ 	.word	0x00000200
        /*0cec*/ 	.word	0x00000001
        /*0cf0*/ 	.word	0x00000001


	//----- nvinfo : EIATTR_CRS_STACK_SIZE
	.align		4
.L_1147:
        /*0cf4*/ 	.byte	0x04, 0x1e
        /*0cf6*/ 	.short	(.L_1149 - .L_1148)
.L_1148:
        /*0cf8*/ 	.word	0x00000000


	//----- nvinfo : EIATTR_CBANK_PARAM_SIZE
	.align		4
.L_1149:
        /*0cfc*/ 	.byte	0x03, 0x19
        /*0cfe*/ 	.short	0x0af0


	//----- nvinfo : EIATTR_PARAM_CBANK
	.align		4
        /*0d00*/ 	.byte	0x04, 0x0a
        /*0d02*/ 	.short	(.L_1151 - .L_1150)
	.align		4
.L_1150:
        /*0d04*/ 	.word	index@(.nv.constant0._ZN7cutlass13device_kernelIN5flash11enable_sm90INS1_16FlashAttnFwdSm90INS1_25CollectiveMainloopFwdSm90ILi2EN4cute5tupleIJNS5_1CILi1EEES8_S8_EEENS6_IJNS7_ILi192EEENS7_ILi128EEENS7_ILi96EEEEEELi96ENS_6half_tEfNS_4arch4Sm90ELb0ELb0ELb1ELb1ELb1ELb0ELb0ELb0ELb1ELb1ELb1ELb0EEENS1_21CollectiveEpilogueFwdINS6_IJSA_SC_SB_EEES9_SE_SG_Li384ELb1ELb1ELb1ELb0EEENS1_36VarlenDynamicPersistentTileSchedulerILi192ELi128ELi384ELi128ELb1ELb1ELb1ELb0ELb1ELb1EEEEEEEEEvNT_6ParamsE)
        /*0d08*/ 	.short	0x0210
        /*0d0a*/ 	.short	0x0af0


	//----- nvinfo : EIATTR_SW_WAR
	.align		4
.L_1151:
        /*0d0c*/ 	.byte	0x04, 0x36
        /*0d0e*/ 	.short	(.L_1153 - .L_1152)
.L_1152:
        /*0d10*/ 	.word	0x00000008
.L_1153:


//--------------------- .nv.info._ZN7cutlass13device_kernelIN5flash11enable_sm90INS1_16FlashAttnFwdSm90INS1_25CollectiveMainloopFwdSm90ILi2EN4cute5tupleIJNS5_1CILi1EEES8_S8_EEENS6_IJNS7_ILi192EEENS7_ILi128EEENS7_ILi96EEEEEELi96ENS_6half_tEfNS_4arch4Sm90ELb0ELb0ELb1ELb1ELb1ELb1ELb0ELb0ELb1ELb1ELb1ELb0EEENS1_21CollectiveEpilogueFwdINS6_IJSA_SC_SB_EEES9_SE_SG_Li384ELb1ELb1ELb1ELb0EEENS1_36VarlenDynamicPersistentTileSchedulerILi192ELi128ELi384ELi128ELb1ELb1ELb1ELb0ELb1ELb1EEEEEEEEEvNT_6ParamsE --------------------------
	.section	.nv.info._ZN7cutlass13device_kernelIN5flash11enable_sm90INS1_16FlashAttnFwdSm90INS1_25CollectiveMainloopFwdSm90ILi2EN4cute5tupleIJNS5_1CILi1EEES8_S8_EEENS6_IJNS7_ILi192EEENS7_ILi128EEENS7_ILi96EEEEEELi96ENS_6half_tEfNS_4arch4Sm90ELb0ELb0ELb1ELb1ELb1ELb1ELb0ELb0ELb1ELb1ELb1ELb0EEENS1_21CollectiveEpilogueFwdINS6_IJSA_SC_SB_EEES9_SE_SG_Li384ELb1ELb1ELb1ELb0EEENS1_36VarlenDynamicPersistentTileSchedulerILi192ELi128ELi384ELi128ELb1ELb1ELb1ELb0ELb1ELb1EEEEEEEEEvNT_6ParamsE,"",@"SHT_CUDA_INFO"
	.sectionflags	@""
	.align	4


	//----- nvinfo : EIATTR_CUDA_API_VERSION
	.align		4
        /*0000*/ 	.byte	0x04, 0x37
        /*0002*/ 	.short	(.L_1155 - .L_1154)
.L_1154:
        /*0004*/ 	.word	0x00000082


	//----- nvinfo : EIATTR_KPARAM_INFO
	.align		4
.L_1155:
        /*0008*/ 	.byte	0x04, 0x17
        /*000a*/ 	.short	(.L_1157 - .L_1156)
.L_1156:
        /*000c*/ 	.word	0x00000000
        /*0010*/ 	.short	0x0000
        /*0012*/ 	.short	0x0070
        /*0014*/ 	.byte	0x00, 0xf0, 0x01, 0x2a


	//----- nvinfo : EIATTR_SPARSE_MMA_MASK
	.align		4
.L_1157:
        /*0018*/ 	.byte	0x03, 0x50
        /*001a*/ 	.short	0x0000


	//----- nvinfo : EIATTR_MAXREG_COUNT
	.align		4
        /*001c*/ 	.byte	0x03, 0x1b
        /*001e*/ 	.short	0x0080


	//----- nvinfo : EIATTR_NUM_BARRIERS
	.align		4
        /*0020*/ 	.byte	0x02, 0x4c
        /*0022*/ 	.byte	0x10
	.zero		1


	//----- nvinfo : EIATTR_EXTERNS
	.align		4
        /*0024*/ 	.byte	0x04, 0x0f
        /*0026*/ 	.short	(.L_1159 - .L_1158)


	//   ....[0]....
	.align		4
.L_1158:
        /*0028*/ 	.word	index@(__assertfail)


	//----- nvinfo : EIATTR_ANNOTATIONS
	.align		4
.L_1159:
        /*002c*/ 	.byte	0x04, 0x55
        /*002e*/ 	.short	(.L_1161 - .L_1160)


	//   ....[0]....
.L_1160:
        /* <DEDUP_REMOVED lines=130> */


	//----- nvinfo : EIATTR_MERCURY_ISA_VERSION
	.align		4
.L_1161:
        /*0838*/ 	.byte	0x03, 0x5f
        /*083a*/ 	.short	0x0101


	//----- nvinfo : EIATTR_UNUSED_LOAD_BYTE_OFFSET
	.align		4
        /*083c*/ 	.byte	0x04, 0x44
        /*083e*/ 	.short	(.L_1163 - .L_1162)


	//   ....[0]....
.L_1162:
        /*0840*/ 	.word	0x00000a90
        /*0844*/ 	.word	0x0000fff0


	//   ....[1]....
        /*0848*/ 	.word	0x00011d50
        /*084c*/ 	.word	0x0000fff0


	//----- nvinfo : EIATTR_INT_WARP_WIDE_INSTR_OFFSETS
	.align		4
.L_1163:
        /*0850*/ 	.byte	0x04, 0x31
        /*0852*/ 	.short	(.L_1165 - .L_1164)


	//   ....[0]....
.L_1164:
        /*0854*/ 	.word	0x00000130


	//   ....[1]....
        /*0858*/ 	.word	0x00000170


	//   ....[2]....
        /*085c*/ 	.word	0x000001e0


	//   ....[3]....
        /*0860*/ 	.word	0x00017700


	//   ....[4]....
        /*0864*/ 	.word	0x00017790


	//   ....[5]....
        /*0868*/ 	.word	0x0001a400


	//   ....[6]....
        /*086c*/ 	.word	0x0001a490


	//----- nvinfo : EIATTR_COOP_GROUP_MASK_REGIDS
	.align		4
.L_1165:
        /*0870*/ 	.byte	0x04, 0x29
        /*0872*/ 	.short	(.L_1167 - .L_1166)


	//   ....[0]....
.L_1166:
        /*0874*/ 	.word	0xffffffff


	//   ....[1]....
        /*0878*/ 	.word	0xffffffff


	//   ....[2]....
        /*087c*/ 	.word	0xffffffff


	//   ....[3]....
        /*0880*/ 	.word	0xffffffff


	//   ....[4]....
        /*0884*/ 	.word	0xffffffff


	//   ....[5]....
        /*0888*/ 	.word	0xffffffff


	//   ....[6]....
        /*088c*/ 	.word	0xffffffff


	//   ....[7]....
        /*0890*/ 	.word	0xffffffff


	//   ....[8]....
        /*0894*/ 	.word	0xffffffff


	//   ....[9]....
        /*0898*/ 	.word	0xffffffff


	//   ....[10]....
        /*089c*/ 	.word	0xffffffff


	//   ....[11]....
        /*08a0*/ 	.word	0xffffffff


	//   ....[12]....
        /*08a4*/ 	.word	0xffffffff


	//   ....[13]....
        /*08a8*/ 	.word	0xffffffff


	//   ....[14]....
        /*08ac*/ 	.word	0xffffffff


	//   ....[15]....
        /*08b0*/ 	.word	0xffffffff


	//   ....[16]....
        /*08b4*/ 	.word	0xffffffff


	//   ....[17]....
        /*08b8*/ 	.word	0xffffffff


	//   ....[18]....
        /*08bc*/ 	.word	0xffffffff


	//   ....[19]....
        /*08c0*/ 	.word	0xffffffff


	//   ....[20]....
        /*08c4*/ 	.word	0xffffffff


	//   ....[21]....
        /*08c8*/ 	.word	0xffffffff


	//   ....[22]....
        /*08cc*/ 	.word	0xffffffff


	//   ....[23]....
        /*08d0*/ 	.word	0xffffffff


	//   ....[24]....
        /*08d4*/ 	.word	0xffffffff


	//   ....[25]....
        /*08d8*/ 	.word	0xffffffff


	//   ....[26]....
        /*08dc*/ 	.word	0xffffffff


	//   ....[27]....
        /*08e0*/ 	.word	0xffffffff


	//   ....[28]....
        /*08e4*/ 	.word	0xffffffff


	//   ....[29]....
        /*08e8*/ 	.word	0xffffffff


	//   ....[30]....
        /*08ec*/ 	.word	0xffffffff


	//   ....[31]....
        /*08f0*/ 	.word	0xffffffff


	//   ....[32]....
        /*08f4*/ 	.word	0xffffffff


	//   ....[33]....
        /*08f8*/ 	.word	0xffffffff


	//   ....[34]....
        /*08fc*/ 	.word	0xffffffff


	//   ....[35]....
        /*0900*/ 	.word	0xffffffff


	//   ....[36]....
        /*0904*/ 	.word	0xffffffff


	//   ....[37]....
        /*0908*/ 	.word	0xffffffff


	//   ....[38]....
        /*090c*/ 	.word	0xffffffff


	//   ....[39]....
        /*0910*/ 	.word	0xffffffff


	//   ....[40]....
        /*0914*/ 	.word	0xffffffff


	//   ....[41]....
        /*0918*/ 	.word	0xffffffff


	//   ....[42]....
        /*091c*/ 	.word	0xffffffff


	//   ....[43]....
        /*0920*/ 	.word	0xffffffff


	//   ....[44]....
        /*0924*/ 	.word	0xffffffff


	//   ....[45]....
        /*0928*/ 	.word	0xffffffff


	//   ....[46]....
        /*092c*/ 	.word	0xffffffff


	//   ....[47]....
        /*0930*/ 	.word	0xffffffff


	//   ....[48]....
        /*0934*/ 	.word	0xffffffff


	//   ....[49]....
        /*0938*/ 	.word	0xffffffff


	//   ....[50]....
        /*093c*/ 	.word	0xffffffff


	//   ....[51]....
        /*0940*/ 	.word	0xffffffff


	//   ....[52]....
        /*0944*/ 	.word	0xffffffff


	//   ....[53]....
        /*0948*/ 	.word	0xffffffff


	//   ....[54]....
        /*094c*/ 	.word	0xffffffff


	//   ....[55]....
        /*0950*/ 	.word	0xffffffff


	//   ....[56]....
        /*0954*/ 	.word	0xffffffff


	//   ....[57]....
        /*0958*/ 	.word	0xffffffff


	//   ....[58]....
        /*095c*/ 	.word	0xffffffff


	//   ....[59]....
        /*0960*/ 	.word	0xffffffff


	//   ....[60]....
        /*0964*/ 	.word	0xffffffff


	//   ....[61]....
        /*0968*/ 	.word	0xffffffff


	//   ....[62]....
        /*096c*/ 	.word	0xffffffff


	//   ....[63]....
        /*0970*/ 	.word	0xffffffff


	//   ....[64]....
        /*0974*/ 	.word	0xffffffff


	//   ....[65]....
        /*0978*/ 	.word	0xffffffff


	//   ....[66]....
        /*097c*/ 	.word	0xffffffff


	//   ....[67]....
        /*0980*/ 	.word	0xffffffff


	//   ....[68]....
        /*0984*/ 	.word	0xffffffff


	//   ....[69]....
        /*0988*/ 	.word	0xffffffff


	//   ....[70]....
        /*098c*/ 	.word	0xffffffff


	//   ....[71]....
        /*0990*/ 	.word	0xffffffff


	//   ....[72]....
        /*0994*/ 	.word	0xffffffff


	//   ....[73]....
        /*0998*/ 	.word	0xffffffff


	//   ....[74]....
        /*099c*/ 	.word	0xffffffff


	//   ....[75]....
        /*09a0*/ 	.word	0xffffffff


	//   ....[76]....
        /*09a4*/ 	.word	0xffffffff


	//   ....[77]....
        /*09a8*/ 	.word	0xffffffff


	//   ....[78]....
        /*09ac*/ 	.word	0xffffffff


	//   ....[79]....
        /*09b0*/ 	.word	0xffffffff


	//   ....[80]....
        /*09b4*/ 	.word	0xffffffff


	//   ....[81]....
        /*09b8*/ 	.word	0xffffffff


	//   ....[82]....
        /*09bc*/ 	.word	0xffffffff


	//   ....[83]....
        /*09c0*/ 	.word	0xffffffff


	//   ....[84]....
        /*09c4*/ 	.word	0xffffffff


	//   ....[85]....
        /*09c8*/ 	.word	0xffffffff


	//   ....[86]....
        /*09cc*/ 	.word	0xffffffff


	//   ....[87]....
        /*09d0*/ 	.word	0xffffffff


	//   ....[88]....
        /*09d4*/ 	.word	0xffffffff


	//   ....[89]....
        /*09d8*/ 	.word	0xffffffff


	//   ....[90]....
        /*09dc*/ 	.word	0xffffffff


	//   ....[91]....
        /*09e0*/ 	.word	0xffffffff


	//   ....[92]....
        /*09e4*/ 	.word	0xffffffff


	//   ....[93]....
        /*09e8*/ 	.word	0xffffffff


	//   ....[94]....
        /*09ec*/ 	.word	0xffffffff


	//   ....[95]....
        /*09f0*/ 	.word	0xffffffff


	//   ....[96]....
        /*09f4*/ 	.word	0xffffffff


	//   ....[97]....
        /*09f8*/ 	.word	0xffffffff


	//   ....[98]....
        /*09fc*/ 	.word	0xffffffff


	//   ....[99]....
        /*0a00*/ 	.word	0xffffffff


	//   ....[100]....
        /*0a04*/ 	.word	0xffffffff


	//   ....[101]....
        /*0a08*/ 	.word	0xffffffff


	//   ....[102]....
        /*0a0c*/ 	.word	0xffffffff


	//   ....[103]....
        /*0a10*/ 	.word	0xffffffff


	//   ....[104]....
        /*0a14*/ 	.word	0xffffffff


	//   ....[105]....
        /*0a18*/ 	.word	0xffffffff


	//   ....[106]....
        /*0a1c*/ 	.word	0xffffffff


	//   ....[107]....
        /*0a20*/ 	.word	0xffffffff


	//   ....[108]....
        /*0a24*/ 	.word	0xffffffff


	//   ....[109]....
        /*0a28*/ 	.word	0xffffffff


	//   ....[110]....
        /*0a2c*/ 	.word	0xffffffff


	//   ....[111]....
        /*0a30*/ 	.word	0xffffffff


	//   ....[112]....
        /*0a34*/ 	.word	0xffffffff


	//   ....[113]....
        /*0a38*/ 	.word	0xffffffff


	//   ....[114]....
        /*0a3c*/ 	.word	0xffffffff


	//   ....[115]....
        /*0a40*/ 	.word	0xffffffff


	//   ....[116]....
        /*0a44*/ 	.word	0xffffffff


	//   ....[117]....
        /*0a48*/ 	.word	0xffffffff


	//   ....[118]....
        /*0a4c*/ 	.word	0xffffffff


	//   ....[119]....
        /*0a50*/ 	.word	0xffffffff


	//   ....[120]....
        /*0a54*/ 	.word	0xffffffff


	//   ....[121]....
        /*0a58*/ 	.word	0xffffffff


	//   ....[122]....
        /*0a5c*/ 	.word	0xffffffff


	//   ....[123]....
        /*0a60*/ 	.word	0xffffffff


	//   ....[124]....
        /*0a64*/ 	.word	0xffffffff


	//   ....[125]....
        /*0a68*/ 	.word	0xffffffff


	//   ....[126]....
        /*0a6c*/ 	.word	0xffffffff


	//   ....[127]....
        /*0a70*/ 	.word	0xffffffff


	//   ....[128]....
        /*0a74*/ 	.word	0xffffffff


	//   ....[129]....
        /*0a78*/ 	.word	0xffffffff


	//   ....[130]....
        /*0a7c*/ 	.word	0xffffffff


	//   ....[131]....
        /*0a80*/ 	.word	0xffffffff


	//   ....[132]....
        /*0a84*/ 	.word	0xffffffff


	//   ....[133]....
        /*0a88*/ 	.word	0xffffffff


	//   ....[134]....
        /*0a8c*/ 	.word	0xffffffff


	//   ....[135]....
        /*0a90*/ 	.word	0x0500000f


	//   ....[136]....
        /*0a94*/ 	.word	0x0500000f


	//   ....[137]....
        /*0a98*/ 	.word	0x0500000f


	//   ....[138]....
        /*0a9c*/ 	.word	0x0500000f


	//   ....[139]....
        /*0aa0*/ 	.word	0x0500000f


	//   ....[140]....
        /*0aa4*/ 	.word	0x0500000f


	//   ....[141]....
        /*0aa8*/ 	.word	0x0500000f


	//   ....[142]....
        /*0aac*/ 	.word	0x0500000f


	//   ....[143]....
        /*0ab0*/ 	.word	0x0500000f


	//   ....[144]....
        /*0ab4*/ 	.word	0x0500000f


	//   ....[145]....
        /*0ab8*/ 	.word	0x0500000f


	//   ....[146]....
        /*0abc*/ 	.word	0x0500000f


	//   ....[147]....
        /*0ac0*/ 	.word	0x0500000f


	//   ....[148]....
        /*0ac4*/ 	.word	0x0500000f


	//   ....[149]....
        /*0ac8*/ 	.word	0x0500000f


	//   ....[150]....
        /*0acc*/ 	.word	0x0500000f


	//   ....[151]....
        /*0ad0*/ 	.word	0x0500000f


	//   ....[152]....
        /*0ad4*/ 	.word	0x0500000f


	//   ....[153]....
        /*0ad8*/ 	.word	0x0500000f


	//   ....[154]....
        /*0adc*/ 	.word	0x0500000f


	//   ....[155]....
        /*0ae0*/ 	.word	0x0500000f


	//   ....[156]....
        /*0ae4*/ 	.word	0x0500000f


	//   ....[157]....
        /*0ae8*/ 	.word	0x0500000f


	//   ....[158]....
        /*0aec*/ 	.word	0x0500000f


	//   ....[159]....
        /*0af0*/ 	.word	0x0500000f


	//   ....[160]....
        /*0af4*/ 	.word	0x0500000f


	//   ....[161]....
        /*0af8*/ 	.word	0x0500000f


	//   ....[162]....
        /*0afc*/ 	.word	0x0500000f


	//   ....[163]....
        /*0b00*/ 	.word	0x0500000f


	//   ....[164]....
        /*0b04*/ 	.word	0x0500000f


	//   ....[165]....
        /*0b08*/ 	.word	0x0500000f


	//   ....[166]....
        /*0b0c*/ 	.word	0x0500000f


	//   ....[167]....
        /*0b10*/ 	.word	0x0500000f


	//   ....[168]....
        /*0b14*/ 	.word	0x0500000f


	//   ....[169]....
        /*0b18*/ 	.word	0x0500000f


	//   ....[170]....
        /*0b1c*/ 	.word	0x0500000f


	//   ....[171]....
        /*0b20*/ 	.word	0x0500000f


	//   ....[172]....
        /*0b24*/ 	.word	0x0500000f


	//   ....[173]....
        /*0b28*/ 	.word	0x0500000f


	//   ....[174]....
        /*0b2c*/ 	.word	0x0500000f


	//   ....[175]....
        /*0b30*/ 	.word	0x0500000f


	//   ....[176]....
        /*0b34*/ 	.word	0x0500000f


	//   ....[177]....
        /*0b38*/ 	.word	0x0500000f


	//   ....[178]....
        /*0b3c*/ 	.word	0x0500000f


	//   ....[179]....
        /*0b40*/ 	.word	0x0500000f


	//   ....[180]....
        /*0b44*/ 	.word	0x0500000f


	//   ....[181]....
        /*0b48*/ 	.word	0x0500000f


	//   ....[182]....
        /*0b4c*/ 	.word	0x0500000f


	//   ....[183]....
        /*0b50*/ 	.word	0x0500000f


	//   ....[184]....
        /*0b54*/ 	.word	0x0500000f


	//   ....[185]....
        /*0b58*/ 	.word	0x0500000f


	//   ....[186]....
        /*0b5c*/ 	.word	0x0500000f


	//   ....[187]....
        /*0b60*/ 	.word	0x0500000f


	//   ....[188]....
        /*0b64*/ 	.word	0x0500000f


	//   ....[189]....
        /*0b68*/ 	.word	0x0500000f


	//   ....[190]....
        /*0b6c*/ 	.word	0x0500000f


	//   ....[191]....
        /*0b70*/ 	.word	0x0500000f


	//   ....[192]....
        /*0b74*/ 	.word	0x0500000f


	//   ....[193]....
        /*0b78*/ 	.word	0x0500000f


	//   ....[194]....
        /*0b7c*/ 	.word	0x0500000f


	//   ....[195]....
        /*0b80*/ 	.word	0x0500000f


	//   ....[196]....
        /*0b84*/ 	.word	0x0500000f


	//   ....[197]....
        /*0b88*/ 	.word	0x0500000f


	//   ....[198]....
        /*0b8c*/ 	.word	0x0500000f


	//   ....[199]....
        /*0b90*/ 	.word	0x0500000f


	//   ....[200]....
        /*0b94*/ 	.word	0x0500000f


	//   ....[201]....
        /*0b98*/ 	.word	0x0500000f


	//   ....[202]....
        /*0b9c*/ 	.word	0x0500000f


	//   ....[203]....
        /*0ba0*/ 	.word	0x0500000f


	//   ....[204]....
        /*0ba4*/ 	.word	0x0500000f


	//   ....[205]....
        /*0ba8*/ 	.word	0x0500000f


	//   ....[206]....
        /*0bac*/ 	.word	0x0500000f


	//   ....[207]....
        /*0bb0*/ 	.word	0x0500000f


	//   ....[208]....
        /*0bb4*/ 	.word	0x0500000f


	//   ....[209]....
        /*0bb8*/ 	.word	0x0500000f


	//   ....[210]....
        /*0bbc*/ 	.word	0x0500000f


	//   ....[211]....
        /*0bc0*/ 	.word	0x0500000f


	//   ....[212]....
        /*0bc4*/ 	.word	0x0500000f


	//   ....[213]....
        /*0bc8*/ 	.word	0x0500000f


	//   ....[214]....
        /*0bcc*/ 	.word	0x0500000f


	//   ....[215]....
        /*0bd0*/ 	.word	0x0500000f


	//   ....[216]....
        /*0bd4*/ 	.word	0x0500000f


	//   ....[217]....
        /*0bd8*/ 	.word	0x0500000f


	//   ....[218]....
        /*0bdc*/ 	.word	0x0500000f


	//   ....[219]....
        /*0be0*/ 	.word	0x0500000f


	//   ....[220]....
        /*0be4*/ 	.word	0x0500000f


	//   ....[221]....
        /*0be8*/ 	.word	0x0500000f


	//   ....[222]....
        /*0bec*/ 	.word	0x0500000f


	//   ....[223]....
        /*0bf0*/ 	.word	0x0500000f


	//   ....[224]....
        /*0bf4*/ 	.word	0x0500000f


	//   ....[225]....
        /*0bf8*/ 	.word	0x0500000f


	//   ....[226]....
        /*0bfc*/ 	.word	0x0500000f


	//----- nvinfo : EIATTR_COOP_GROUP_INSTR_OFFSETS
	.align		4
.L_1167:
        /*0c00*/ 	.byte	0x04, 0x28
        /*0c02*/ 	.short	(.L_1169 - .L_1168)


	//   ....[0]....
.L_1168:
        /*0c04*/ 	.word	0x00000070


	//   ....[1]....
        /*0c08*/ 	.word	0x00000140


	//   ....[2]....
        /*0c0c*/ 	.word	0x00000190


	//   ....[3]....
        /*0c10*/ 	.word	0x000003c0


	//   ....[4]....
        /*0c14*/ 	.word	0x00000520


	//   ....[5]....
        /*0c18*/ 	.word	0x00000640


	//   ....[6]....
        /*0c1c*/ 	.word	0x000007a0


	//   ....[7]....
        /*0c20*/ 	.word	0x00003560


	//   ....[8]....
        /*0c24*/ 	.word	0x00003570


	//   ....[9]....
        /*0c28*/ 	.word	0x00005140


	//   ....[10]....
        /*0c2c*/ 	.word	0x00005150


	//   ....[11]....
        /*0c30*/ 	.word	0x00006a90


	//   ....[12]....
        /*0c34*/ 	.word	0x00006aa0


	//   ....[13]....
        /*0c38*/ 	.word	0x00006f90


	//   ....[14]....
        /*0c3c*/ 	.word	0x00006fb0


	//   ....[15]....
        /*0c40*/ 	.word	0x00007860


	//   ....[16]....
        /*0c44*/ 	.word	0x00007e30


	//   ....[17]....
        /*0c48*/ 	.word	0x00007e40


	//   ....[18]....
        /*0c4c*/ 	.word	0x00007e50


	//   ....[19]....
        /*0c50*/ 	.word	0x00007e60


	//   ....[20]....
        /*0c54*/ 	.word	0x00009a20


	//   ....[21]....
        /*0c58*/ 	.word	0x00009a30


	//   ....[22]....
        /*0c5c*/ 	.word	0x00009a40


	//   ....[23]....
        /*0c60*/ 	.word	0x00009a50


	//   ....[24]....
        /*0c64*/ 	.word	0x0000ce80


	//   ....[25]....
        /*0c68*/ 	.word	0x0000cec0


	//   ....[26]....
        /*0c6c*/ 	.word	0x0000cee0


	//   ....[27]....
        /*0c70*/ 	.word	0x0000cf00


	//   ....[28]....
        /*0c74*/ 	.word	0x0000e170


	//   ....[29]....
        /*0c78*/ 	.word	0x0000f7d0


	//   ....[30]....
        /*0c7c*/ 	.word	0x0000f8b0


	//   ....[31]....
        /*0c80*/ 	.word	0x0000fee0


	//   ....[32]....
        /*0c84*/ 	.word	0x0000ff40


	//   ....[33]....
        /*0c88*/ 	.word	0x00011080


	//   ....[34]....
        /*0c8c*/ 	.word	0x000112c0


	//   ....[35]....
        /*0c90*/ 	.word	0x000112f0


	//   ....[36]....
        /*0c94*/ 	.word	0x000113c0


	//   ....[37]....
        /*0c98*/ 	.word	0x00011780


	//   ....[38]....
        /*0c9c*/ 	.word	0x00012710


	//   ....[39]....
        /*0ca0*/ 	.word	0x00012730


	//   ....[40]....
        /*0ca4*/ 	.word	0x00012740


	//   ....[41]....
        /*0ca8*/ 	.word	0x00012750


	//   ....[42]....
        /*0cac*/ 	.word	0x00012df0


	//   ....[43]....
        /*0cb0*/ 	.word	0x00012e00


	//   ....[44]....
        /*0cb4*/ 	.word	0x00012f50


	//   ....[45]....
        /*0cb8*/ 	.word	0x00012f60


	//   ....[46]....
        /*0cbc*/ 	.word	0x00013350


	//   ....[47]....
        /*0cc0*/ 	.word	0x00013360


	//   ....[48]....
        /*0cc4*/ 	.word	0x00013860


	//   ....[49]....
        /*0cc8*/ 	.word	0x00013870


	//   ....[50]....
        /*0ccc*/ 	.word	0x00014620


	//   ....[51]....
        /*0cd0*/ 	.word	0x00014630


	//   ....[52]....
        /*0cd4*/ 	.word	0x00014790


	//   ....[53]....
        /*0cd8*/ 	.word	0x000147a0


	//   ....[54]....
        /*0cdc*/ 	.word	0x00014940


	//   ....[55]....
        /*0ce0*/ 	.word	0x00014b50


	//   ....[56]....
        /*0ce4*/ 	.word	0x00014b80


	//   ....[57]....
        /*0ce8*/ 	.word	0x00014bb0


	//   ....[58]....
        /*0cec*/ 	.word	0x00014be0


	//   ....[59]....
        /*0cf0*/ 	.word	0x00014c10


	//   ....[60]....
        /*0cf4*/ 	.word	0x00014c40


	//   ....[61]....
        /*0cf8*/ 	.word	0x00014dd0


	//   ....[62]....
        /*0cfc*/ 	.word	0x00014e00


	//   ....[63]....
        /*0d00*/ 	.word	0x00014e30


	//   ....[64]....
        /*0d04*/ 	.word	0x00014e60


	//   ....[65]....
        /*0d08*/ 	.word	0x00014e90


	//   ....[66]....
        /*0d0c*/ 	.word	0x00014ec0


	//   ....[67]....
        /*0d10*/ 	.word	0x00014f50


	//   ....[68]....
        /*0d14*/ 	.word	0x00014f80


	//   ....[69]....
        /*0d18*/ 	.word	0x00014f90


	//   ....[70]....
        /*0d1c*/ 	.word	0x00015030


	//   ....[71]....
        /*0d20*/ 	.word	0x00016010


	//   ....[72]....
        /*0d24*/ 	.word	0x00018320


	//   ....[73]....
        /*0d28*/ 	.word	0x00018330


	//   ....[74]....
        /*0d2c*/ 	.word	0x000183f0


	//   ....[75]....
        /*0d30*/ 	.word	0x00018400


	//   ....[76]....
        /*0d34*/ 	.word	0x000184b0


	//   ....[77]....
        /*0d38*/ 	.word	0x000184c0


	//   ....[78]....
        /*0d3c*/ 	.word	0x000184d0


	//   ....[79]....
        /*0d40*/ 	.word	0x000184e0


	//   ....[80]....
        /*0d44*/ 	.word	0x00018ea0


	//   ....[81]....
        /*0d48*/ 	.word	0x00018ed0


	//   ....[82]....
        /*0d4c*/ 	.word	0x00018f90


	//   ....[83]....
        /*0d50*/ 	.word	0x00018fb0


	//   ....[84]....
        /*0d54*/ 	.word	0x00019050


	//   ....[85]....
        /*0d58*/ 	.word	0x00019070


	//   ....[86]....
        /*0d5c*/ 	.word	0x00019080


	//   ....[87]....
        /*0d60*/ 	.word	0x00019090


	//   ....[88]....
        /*0d64*/ 	.word	0x000191b0


	//   ....[89]....
        /*0d68*/ 	.word	0x000191c0


	//   ....[90]....
        /*0d6c*/ 	.word	0x000191d0


	//   ....[91]....
        /*0d70*/ 	.word	0x00019260


	//   ....[92]....
        /*0d74*/ 	.word	0x00019a20


	//   ....[93]....
        /*0d78*/ 	.word	0x00019a30


	//   ....[94]....
        /*0d7c*/ 	.word	0x00019a50


	//   ....[95]....
        /*0d80*/ 	.word	0x00019ad0


	//   ....[96]....
        /*0d84*/ 	.word	0x00019ae0


	//   ....[97]....
        /*0d88*/ 	.word	0x00019b40


	//   ....[98]....
        /*0d8c*/ 	.word	0x00019b70


	//   ....[99]....
        /*0d90*/ 	.word	0x00019bb0


	//   ....[100]....
        /*0d94*/ 	.word	0x00019e60


	//   ....[101]....
        /*0d98*/ 	.word	0x00019e80


	//   ....[102]....
        /*0d9c*/ 	.word	0x00019f20


	//   ....[103]....
        /*0da0*/ 	.word	0x00019f30


	//   ....[104]....
        /*0da4*/ 	.word	0x00019fc0


	//   ....[105]....
        /*0da8*/ 	.word	0x00019fd0


	//   ....[106]....
        /*0dac*/ 	.word	0x00019fe0


	//   ....[107]....
        /*0db0*/ 	.word	0x0001a070


	//   ....[108]....
        /*0db4*/ 	.word	0x0001a640


	//   ....[109]....
        /*0db8*/ 	.word	0x0001a650


	//   ....[110]....
        /*0dbc*/ 	.word	0x0001a6d0


	//   ....[111]....
        /*0dc0*/ 	.word	0x0001a780


	//   ....[112]....
        /*0dc4*/ 	.word	0x0001a7a0


	//   ....[113]....
        /*0dc8*/ 	.word	0x0001a820


	//   ....[114]....
        /*0dcc*/ 	.word	0x0001a840


	//   ....[115]....
        /*0dd0*/ 	.word	0x0001a850


	//   ....[116]....
        /*0dd4*/ 	.word	0x0001ac90


	//   ....[117]....
        /*0dd8*/ 	.word	0x0001acc0


	//   ....[118]....
        /*0ddc*/ 	.word	0x0001ad30


	//   ....[119]....
        /*0de0*/ 	.word	0x0001ad60


	//   ....[120]....
        /*0de4*/ 	.word	0x0001ad90


	//   ....[121]....
        /*0de8*/ 	.word	0x0001adc0


	//   ....[122]....
        /*0dec*/ 	.word	0x0001adf0


	//   ....[123]....
        /*0df0*/ 	.word	0x0001ae20


	//   ....[124]....
        /*0df4*/ 	.word	0x0001afc0


	//   ....[125]....
        /*0df8*/ 	.word	0x0001aff0


	//   ....[126]....
        /*0dfc*/ 	.word	0x0001b020


	//   ....[127]....
        /*0e00*/ 	.word	0x0001b050


	//   ....[128]....
        /*0e04*/ 	.word	0x0001b080


	//   ....[129]....
        /*0e08*/ 	.word	0x0001b0b0


	//   ....[130]....
        /*0e0c*/ 	.word	0x0001b170


	//   ....[131]....
        /*0e10*/ 	.word	0x0001b190


	//   ....[132]....
        /*0e14*/ 	.word	0x0001b1a0


	//   ....[133]....
        /*0e18*/ 	.word	0x0001b200


	//   ....[134]....
        /*0e1c*/ 	.word	0x0001b820


	//   ....[135]....
        /*0e20*/ 	.word	0x0001bb60


	//   ....[136]....
        /*0e24*/ 	.word	0x0001bbf0


	//   ....[137]....
        /*0e28*/ 	.word	0x0001bce0


	//   ....[138]....
        /*0e2c*/ 	.word	0x0001bd70


	//   ....[139]....
        /*0e30*/ 	.word	0x0001be50


	//   ....[140]....
        /*0e34*/ 	.word	0x0001bee0


	//   ....[141]....
        /*0e38*/ 	.word	0x0001bfc0


	//   ....[142]....
        /*0e3c*/ 	.word	0x0001c070


	//   ....[143]....
        /*0e40*/ 	.word	0x0001c100


	//   ....[144]....
        /*0e44*/ 	.word	0x0001c150


	//   ....[145]....
        /*0e48*/ 	.word	0x0001c1a0


	//   ....[146]....
        /*0e4c*/ 	.word	0x0001c290


	//   ....[147]....
        /*0e50*/ 	.word	0x0001c320


	//   ....[148]....
        /*0e54*/ 	.word	0x0001c370


	//   ....[149]....
        /*0e58*/ 	.word	0x0001c3c0


	//   ....[150]....
        /*0e5c*/ 	.word	0x0001c5e0


	//   ....[151]....
        /*0e60*/ 	.word	0x0001c630


	//   ....[152]....
        /*0e64*/ 	.word	0x0001c6c0


	//   ....[153]....
        /*0e68*/ 	.word	0x0001c750


	//   ....[154]....
        /*0e6c*/ 	.word	0x0001c7d0


	//   ....[155]....
        /*0e70*/ 	.word	0x0001c820


	//   ....[156]....
        /*0e74*/ 	.word	0x0001c8b0


	//   ....[157]....
        /*0e78*/ 	.word	0x0001c940


	//   ....[158]....
        /*0e7c*/ 	.word	0x0001c9c0


	//   ....[159]....
        /*0e80*/ 	.word	0x0001ca10


	//   ....[160]....
        /*0e84*/ 	.word	0x0001caa0


	//   ....[161]....
        /*0e88*/ 	.word	0x0001cb30


	//   ....[162]....
        /*0e8c*/ 	.word	0x0001cbf0


	//   ....[163]....
        /*0e90*/ 	.word	0x0001ced0


	//   ....[164]....
        /*0e94*/ 	.word	0x0001cfc0


	//   ....[165]....
        /*0e98*/ 	.word	0x0001d050


	//   ....[166]....
        /*0e9c*/ 	.word	0x0001d0b0


	//   ....[167]....
        /*0ea0*/ 	.word	0x0001d1d0


	//   ....[168]....
        /*0ea4*/ 	.word	0x0001d230


	//   ....[169]....
        /*0ea8*/ 	.word	0x0001d350


	//   ....[170]....
        /*0eac*/ 	.word	0x0001d3b0


	//   ....[171]....
        /*0eb0*/ 	.word	0x0001d4a0


	//   ....[172]....
        /*0eb4*/ 	.word	0x0001d5a0


	//   ....[173]....
        /*0eb8*/ 	.word	0x0001d610


	//   ....[174]....
        /*0ebc*/ 	.word	0x0001d670


	//   ....[175]....
        /*0ec0*/ 	.word	0x0001d780


	//   ....[176]....
        /*0ec4*/ 	.word	0x0001d7e0


	//   ....[177]....
        /*0ec8*/ 	.word	0x0001d900


	//   ....[178]....
        /*0ecc*/ 	.word	0x0001d960


	//   ....[179]....
        /*0ed0*/ 	.word	0x0001da40


	//   ....[180]....
        /*0ed4*/ 	.word	0x0001db10


	//   ....[181]....
        /*0ed8*/ 	.word	0x0001dc00


	//   ....[182]....
        /*0edc*/ 	.word	0x0001dc60


	//   ....[183]....
        /*0ee0*/ 	.word	0x0001dd00


	//   ....[184]....
        /*0ee4*/ 	.word	0x0001dea0


	//   ....[185]....
        /*0ee8*/ 	.word	0x0001df70


	//   ....[186]....
        /*0eec*/ 	.word	0x0001dff0


	//   ....[187]....
        /*0ef0*/ 	.word	0x0001e0e0


	//   ....[188]....
        /*0ef4*/ 	.word	0x0001e140


	//   ....[189]....
        /*0ef8*/ 	.word	0x0001e210


	//   ....[190]....
        /*0efc*/ 	.word	0x0001e270


	//   ....[191]....
        /*0f00*/ 	.word	0x0001e350


	//   ....[192]....
        /*0f04*/ 	.word	0x0001e440


	//   ....[193]....
        /*0f08*/ 	.word	0x0001e4e0


	//   ....[194]....
        /*0f0c*/ 	.word	0x0001e540


	//   ....[195]....
        /*0f10*/ 	.word	0x0001e640


	//   ....[196]....
        /*0f14*/ 	.word	0x0001e6a0


	//   ....[197]....
        /*0f18*/ 	.word	0x0001e7a0


	//   ....[198]....
        /*0f1c*/ 	.word	0x0001e800


	//   ....[199]....
        /*0f20*/ 	.word	0x0001e8d0


	//   ....[200]....
        /*0f24*/ 	.word	0x0001ea20


	//   ....[201]....
        /*0f28*/ 	.word	0x0001ead0


	//   ....[202]....
        /*0f2c*/ 	.word	0x0001ebe0


	//   ....[203]....
        /*0f30*/ 	.word	0x0001ecc0


	//   ....[204]....
        /*0f34*/ 	.word	0x0001ed20


	//   ....[205]....
        /*0f38*/ 	.word	0x0001ee10


	//   ....[206]....
        /*0f3c*/ 	.word	0x0001ee70


	//   ....[207]....
        /*0f40*/ 	.word	0x0001ef50


	//   ....[208]....
        /*0f44*/ 	.word	0x0001efe0


	//   ....[209]....
        /*0f48*/ 	.word	0x0001f080


	//   ....[210]....
        /*0f4c*/ 	.word	0x0001f200


	//   ....[211]....
        /*0f50*/ 	.word	0x0001f270


	//   ....[212]....
        /*0f54*/ 	.word	0x0001f2e0


	//   ....[213]....
        /*0f58*/ 	.word	0x0001f350


	//   ....[214]....
        /*0f5c*/ 	.word	0x0001f3c0


	//   ....[215]....
        /*0f60*/ 	.word	0x0001f440


	//   ....[216]....
        /*0f64*/ 	.word	0x0001f4c0


	//   ....[217]....
        /*0f68*/ 	.word	0x0001f550


	//   ....[218]....
        /*0f6c*/ 	.word	0x0001f5c0


	//   ....[219]....
        /*0f70*/ 	.word	0x0001f630


	//   ....[220]....
        /*0f74*/ 	.word	0x0001f6a0


	//   ....[221]....
        /*0f78*/ 	.word	0x0001f720


	//   ....[222]....
        /*0f7c*/ 	.word	0x0001f790


	//   ....[223]....
        /*0f80*/ 	.word	0x0001f830


	//   ....[224]....
        /*0f84*/ 	.word	0x0001f880


	//   ....[225]....
        /*0f88*/ 	.word	0x0001f910


	//   ....[226]....
        /*0f8c*/ 	.word	0x0001fa40


	//----- nvinfo : EIATTR_REG_RECONFIG
	.align		4
.L_1169:
        /*0f90*/ 	.byte	0x01, 0x54
	.zero		2


	//----- nvinfo : EIATTR_SYSCALL_OFFSETS
	.align		4
        /*0f94*/ 	.byte	0x04, 0x46
        /*0f96*/ 	.short	(.L_1171 - .L_1170)


	//   ....[0]....
.L_1170:
        /*0f98*/ 	.word	0x00002070


	//   ....[1]....
        /*0f9c*/ 	.word	0x000021c0


	//   ....[2]....
        /*0fa0*/ 	.word	0x00007a30


	//   ....[3]....
        /*0fa4*/ 	.word	0x00007db0


	//   ....[4]....
        /*0fa8*/ 	.word	0x000178f0


	//   ....[5]....
        /*0fac*/ 	.word	0x00017a40


	//   ....[6]....
        /*0fb0*/ 	.word	0x00017b30


	//   ....[7]....
        /*0fb4*/ 	.word	0x00018960


	//----- nvinfo : EIATTR_MBARRIER_INSTR_OFFSETS
	.align		4
.L_1171:
        /*0fb8*/ 	.byte	0x04, 0x39
        /*0fba*/ 	.short	(.L_1173 - .L_1172)


	//   ....[0]....
.L_1172:
        /*0fbc*/ 	.word	0x00000270
        /*0fc0*/ 	.word	0x000000ff
        /*0fc4*/ 	.word	0x0002d800
        /*0fc8*/ 	.short	0x0100
        /*0fca*/ 	.byte	0x08
	.zero		1


	//   ....[1]....
        /*0fcc*/ 	.word	0x00000280
        /*0fd0*/ 	.word	0x000000ff
        /*0fd4*/ 	.word	0x0002d820
        /*0fd8*/ 	.short	0x0100
        /*0fda*/ 	.byte	0x08
	.zero		1


	//   ....[2]....
        /*0fdc*/ 	.word	0x00000370
        /*0fe0*/ 	.word	0x000000ff
        /*0fe4*/ 	.word	0x0002d830
        /*0fe8*/ 	.short	0x0100
        /*0fea*/ 	.byte	0x08
	.zero		1


	//   ....[3]....
        /*0fec*/ 	.word	0x00000380
        /*0ff0*/ 	.word	0x000000ff
        /*0ff4*/ 	.word	0x0002d840
        /*0ff8*/ 	.short	0x0100
        /*0ffa*/ 	.byte	0x08
	.zero		1


	//   ....[4]....
        /*0ffc*/ 	.word	0x00000390
        /*1000*/ 	.word	0x000000ff
        /*1004*/ 	.word	0x0002d838
        /*1008*/ 	.short	0x0100
        /*100a*/ 	.byte	0x08
	.zero		1


	//   ....[5]....
        /*100c*/ 	.word	0x000003a0
        /*1010*/ 	.word	0x000000ff
        /*1014*/ 	.word	0x0002d848
        /*1018*/ 	.short	0x0100
        /*101a*/ 	.byte	0x08
	.zero		1


	//   ....[6]....
        /*101c*/ 	.word	0x000004d0
        /*1020*/ 	.word	0x000000ff
        /*1024*/ 	.word	0x0002d850
        /*1028*/ 	.short	0x0100
        /*102a*/ 	.byte	0x08
	.zero		1


	//   ....[7]....
        /*102c*/ 	.word	0x000004e0
        /*1030*/ 	.word	0x000000ff
        /*1034*/ 	.word	0x0002d860
        /*1038*/ 	.short	0x0100
        /*103a*/ 	.byte	0x08
	.zero		1


	//   ....[8]....
        /*103c*/ 	.word	0x000004f0
        /*1040*/ 	.word	0x000000ff
        /*1044*/ 	.word	0x0002d858
        /*1048*/ 	.short	0x0100
        /*104a*/ 	.byte	0x08
	.zero		1


	//   ....[9]....
        /*104c*/ 	.word	0x00000500
        /*1050*/ 	.word	0x000000ff
        /*1054*/ 	.word	0x0002d868
        /*1058*/ 	.short	0x0100
        /*105a*/ 	.byte	0x08
	.zero		1


	//   ....[10]....
        /*105c*/ 	.word	0x000005f0
        /*1060*/ 	.word	0x000000ff
        /*1064*/ 	.word	0x0002d870
        /*1068*/ 	.short	0x0100
        /*106a*/ 	.byte	0x06
	.zero		1


	//   ....[11]....
        /*106c*/ 	.word	0x00000600
        /*1070*/ 	.word	0x000000ff
        /*1074*/ 	.word	0x0002d880
        /*1078*/ 	.short	0x0100
        /*107a*/ 	.byte	0x06
	.zero		1


	//   ....[12]....
        /*107c*/ 	.word	0x00000610
        /*1080*/ 	.word	0x000000ff
        /*1084*/ 	.word	0x0002d878
        /*1088*/ 	.short	0x0100
        /*108a*/ 	.byte	0x06
	.zero		1


	//   ....[13]....
        /*108c*/ 	.word	0x00000620
        /*1090*/ 	.word	0x000000ff
        /*1094*/ 	.word	0x0002d888
        /*1098*/ 	.short	0x0100
        /*109a*/ 	.byte	0x06
	.zero		1


	//   ....[14]....
        /*109c*/ 	.word	0x00000750
        /*10a0*/ 	.word	0x000000ff
        /*10a4*/ 	.word	0x0002d890
        /*10a8*/ 	.short	0x0100
        /*10aa*/ 	.byte	0x08
	.zero		1


	//   ....[15]....
        /*10ac*/ 	.word	0x00000760
        /*10b0*/ 	.word	0x000000ff
        /*10b4*/ 	.word	0x0002d8a0
        /*10b8*/ 	.short	0x0100
        /*10ba*/ 	.byte	0x08
	.zero		1


	//   ....[16]....
        /*10bc*/ 	.word	0x00000770
        /*10c0*/ 	.word	0x000000ff
        /*10c4*/ 	.word	0x0002d898
        /*10c8*/ 	.short	0x0100
        /*10ca*/ 	.byte	0x08
	.zero		1


	//   ....[17]....
        /*10cc*/ 	.word	0x00000780
        /*10d0*/ 	.word	0x000000ff
        /*10d4*/ 	.word	0x0002d8a8
        /*10d8*/ 	.short	0x0100
        /*10da*/ 	.byte	0x08
	.zero		1


	//   ....[18]....
        /*10dc*/ 	.word	0x000008b0
        /*10e0*/ 	.word	0x000000ff
        /*10e4*/ 	.word	0x0002d8b0
        /*10e8*/ 	.short	0x0100
        /*10ea*/ 	.byte	0x08
	.zero		1


	//   ....[19]....
        /*10ec*/ 	.word	0x000008c0
        /*10f0*/ 	.word	0x000000ff
        /*10f4*/ 	.word	0x0002d8c0
        /*10f8*/ 	.short	0x0100
        /*10fa*/ 	.byte	0x08
	.zero		1


	//   ....[20]....
        /*10fc*/ 	.word	0x000008d0
        /*1100*/ 	.word	0x000000ff
        /*1104*/ 	.word	0x0002d8b8
        /*1108*/ 	.short	0x0100
        /*110a*/ 	.byte	0x08
	.zero		1


	//   ....[21]....
        /*110c*/ 	.word	0x000008e0
        /*1110*/ 	.word	0x000000ff
        /*1114*/ 	.word	0x0002d8c8
        /*1118*/ 	.short	0x0100
        /*111a*/ 	.byte	0x08
	.zero		1


	//   ....[22]....
        /*111c*/ 	.word	0x00003510
        /*1120*/ 	.word	0x00000035
        /*1124*/ 	.word	0x0002d890
        /*1128*/ 	.short	0x010a
        /*112a*/ 	.byte	0x3f
	.zero		1


	//   ....[23]....
        /*112c*/ 	.word	0x000050f0
        /*1130*/ 	.word	0x00000035
        /*1134*/ 	.word	0x0002d890
        /*1138*/ 	.short	0x010a
        /*113a*/ 	.byte	0x3f
	.zero		1


	//   ....[24]....
        /*113c*/ 	.word	0x00006900
        /*1140*/ 	.word	0x00000035
        /*1144*/ 	.word	0x0002d890
        /*1148*/ 	.short	0x010a
        /*114a*/ 	.byte	0x3f
	.zero		1


	//   ....[25]....
        /*114c*/ 	.word	0x00006e00
        /*1150*/ 	.word	0x0000000b
        /*1154*/ 	.word	0x00000000
        /*1158*/ 	.short	0x0101
        /*115a*/ 	.byte	0x3f
	.zero		1


	//   ....[26]....
        /*115c*/ 	.word	0x00006e40
        /*1160*/ 	.word	0x00000035
        /*1164*/ 	.word	0x0002d8b0
        /*1168*/ 	.short	0x010a
        /*116a*/ 	.byte	0x3f
	.zero		1


	//   ....[27]....
        /*116c*/ 	.word	0x00007300
        /*1170*/ 	.word	0x00000035
        /*1174*/ 	.word	0x00000000
        /*1178*/ 	.short	0x0101
        /*117a*/ 	.byte	0x3f
	.zero		1


	//   ....[28]....
        /*117c*/ 	.word	0x00007ad0
        /*1180*/ 	.word	0x00000002
        /*1184*/ 	.word	0x0002d800
        /*1188*/ 	.short	0x010a
        /*118a*/ 	.byte	0x3f
	.zero		1


	//   ....[29]....
        /*118c*/ 	.word	0x00007b20
        /*1190*/ 	.word	0x00000002
        /*1194*/ 	.word	0x0002d800
        /*1198*/ 	.short	0x010a
        /*119a*/ 	.byte	0x3f
	.zero		1


	//   ....[30]....
        /*119c*/ 	.word	0x000085d0
        /*11a0*/ 	.word	0x00000002
        /*11a4*/ 	.word	0x0002d800
        /*11a8*/ 	.short	0x010a
        /*11aa*/ 	.byte	0x3f
	.zero		1


	//   ....[31]....
        /*11ac*/ 	.word	0x00009f80
        /*11b0*/ 	.word	0x00000002
        /*11b4*/ 	.word	0x0002d800
        /*11b8*/ 	.short	0x010a
        /*11ba*/ 	.byte	0x3f
	.zero		1


	//   ....[32]....
        /*11bc*/ 	.word	0x0000b650
        /*11c0*/ 	.word	0x00000000
        /*11c4*/ 	.word	0x0002d830
        /*11c8*/ 	.short	0x010a
        /*11ca*/ 	.byte	0x3f
	.zero		1


	//   ....[33]....
        /*11cc*/ 	.word	0x0000b720
        /*11d0*/ 	.word	0x00000000
        /*11d4*/ 	.word	0x0002d830
        /*11d8*/ 	.short	0x010a
        /*11da*/ 	.byte	0x3f
	.zero		1


	//   ....[34]....
        /*11dc*/ 	.word	0x0000d100
        /*11e0*/ 	.word	0x00000000
        /*11e4*/ 	.word	0x00000000
        /*11e8*/ 	.short	0x0101
        /*11ea*/ 	.byte	0x3f
	.zero		1


	//   ....[35]....
        /*11ec*/ 	.word	0x0000e440
        /*11f0*/ 	.word	0x00000009
        /*11f4*/ 	.word	0x0002d830
        /*11f8*/ 	.short	0x010a
        /*11fa*/ 	.byte	0x3f
	.zero		1


	//   ....[36]....
        /*11fc*/ 	.word	0x0000e490
        /*1200*/ 	.word	0x00000009
        /*1204*/ 	.word	0x0002d830
        /*1208*/ 	.short	0x010a
        /*120a*/ 	.byte	0x3f
	.zero		1


	//   ....[37]....
        /*120c*/ 	.word	0x0000e940
        /*1210*/ 	.word	0x00000009
        /*1214*/ 	.word	0x0002d850
        /*1218*/ 	.short	0x010a
        /*121a*/ 	.byte	0x3f
	.zero		1


	//   ....[38]....
        /*121c*/ 	.word	0x0000e980
        /*1220*/ 	.word	0x00000009
        /*1224*/ 	.word	0x0002d850
        /*1228*/ 	.short	0x010a
        /*122a*/ 	.byte	0x3f
	.zero		1


	//   ....[39]....
        /*122c*/ 	.word	0x0000f0a0
        /*1230*/ 	.word	0x00000006
        /*1234*/ 	.word	0x00000000
        /*1238*/ 	.short	0x0101
        /*123a*/ 	.byte	0x3f
	.zero		1


	//   ....[40]....
        /*123c*/ 	.word	0x00010a20
        /*1240*/ 	.word	0x00000005
        /*1244*/ 	.word	0x00000000
        /*1248*/ 	.short	0x0101
        /*124a*/ 	.byte	0x3f
	.zero		1


	//   ....[41]....
        /*124c*/ 	.word	0x00011110
        /*1250*/ 	.word	0x00000005
        /*1254*/ 	.word	0x0002d850
        /*1258*/ 	.short	0x010a
        /*125a*/ 	.byte	0x3f
	.zero		1


	//   ....[42]....
        /*125c*/ 	.word	0x000111c0
        /*1260*/ 	.word	0x00000005
        /*1264*/ 	.word	0x0002d850
        /*1268*/ 	.short	0x010a
        /*126a*/ 	.byte	0x3f
	.zero		1


	//   ....[43]....
        /*126c*/ 	.word	0x000119e0
        /*1270*/ 	.word	0x00000005
        /*1274*/ 	.word	0x00000000
        /*1278*/ 	.short	0x0101
        /*127a*/ 	.byte	0x3f
	.zero		1


	//   ....[44]....
        /*127c*/ 	.word	0x00012d50
        /*1280*/ 	.word	0x00000000
        /*1284*/ 	.word	0x00000000
        /*1288*/ 	.short	0x0101
        /*128a*/ 	.byte	0x3f
	.zero		1


	//   ....[45]....
        /*128c*/ 	.word	0x00013270
        /*1290*/ 	.word	0x00000006
        /*1294*/ 	.word	0x00000000
        /*1298*/ 	.short	0x0101
        /*129a*/ 	.byte	0x3f
	.zero		1


	//   ....[46]....
        /*129c*/ 	.word	0x000160f0
        /*12a0*/ 	.word	0x00000010
        /*12a4*/ 	.word	0x0002d820
        /*12a8*/ 	.short	0x010a
        /*12aa*/ 	.byte	0x3f
	.zero		1


	//   ....[47]....
        /*12ac*/ 	.word	0x000161b0
        /*12b0*/ 	.word	0x00000009
        /*12b4*/ 	.word	0x0002d8a0
        /*12b8*/ 	.short	0x010a
        /*12ba*/ 	.byte	0x3f
	.zero		1


	//   ....[48]....
        /*12bc*/ 	.word	0x000165e0
        /*12c0*/ 	.word	0x00000009
        /*12c4*/ 	.word	0x0002d8c0
        /*12c8*/ 	.short	0x010a
        /*12ca*/ 	.byte	0x3f
	.zero		1


	//   ....[49]....
        /*12cc*/ 	.word	0x00016b40
        /*12d0*/ 	.word	0x00000009
        /*12d4*/ 	.word	0x0002d8a0
        /*12d8*/ 	.short	0x010a
        /*12da*/ 	.byte	0x3f
	.zero		1


	//   ....[50]....
        /*12dc*/ 	.word	0x00016f60
        /*12e0*/ 	.word	0x00000009
        /*12e4*/ 	.word	0x0002d8c0
        /*12e8*/ 	.short	0x010a
        /*12ea*/ 	.byte	0x3f
	.zero		1


	//   ....[51]....
        /*12ec*/ 	.word	0x000180e0
        /*12f0*/ 	.word	0x00000000
        /*12f4*/ 	.word	0x0002d840
        /*12f8*/ 	.short	0x010a
        /*12fa*/ 	.byte	0x3f
	.zero		1


	//   ....[52]....
        /*12fc*/ 	.word	0x00018630
        /*1300*/ 	.word	0x00000000
        /*1304*/ 	.word	0x0002d830
        /*1308*/ 	.short	0x0107
        /*130a*/ 	.byte	0x3f
	.zero		1


	//   ....[53]....
        /*130c*/ 	.word	0x00018700
        /*1310*/ 	.word	0x00000000
        /*1314*/ 	.word	0x0002d830
        /*1318*/ 	.short	0x0101
        /*131a*/ 	.byte	0x3f
	.zero		1


	//   ....[54]....
        /*131c*/ 	.word	0x00019320
        /*1320*/ 	.word	0x00000010
        /*1324*/ 	.word	0x0002d800
        /*1328*/ 	.short	0x0107
        /*132a*/ 	.byte	0x3f
	.zero		1


	//   ....[55]....
        /*132c*/ 	.word	0x00019410
        /*1330*/ 	.word	0x00000010
        /*1334*/ 	.word	0x0002d800
        /*1338*/ 	.short	0x0101
        /*133a*/ 	.byte	0x3f
	.zero		1


	//   ....[56]....
        /*133c*/ 	.word	0x00019430
        /*1340*/ 	.word	0x00000010
        /*1344*/ 	.word	0x0002d820
        /*1348*/ 	.short	0x010a
        /*134a*/ 	.byte	0x3f
	.zero		1


	//   ....[57]....
        /*134c*/ 	.word	0x00019850
        /*1350*/ 	.word	0x00000005
        /*1354*/ 	.word	0x0002d840
        /*1358*/ 	.short	0x010a
        /*135a*/ 	.byte	0x3f
	.zero		1


	//   ....[58]....
        /*135c*/ 	.word	0x00019c60
        /*1360*/ 	.word	0x00000005
        /*1364*/ 	.word	0x0002d830
        /*1368*/ 	.short	0x0107
        /*136a*/ 	.byte	0x3f
	.zero		1


	//   ....[59]....
        /*136c*/ 	.word	0x00019d20
        /*1370*/ 	.word	0x00000005
        /*1374*/ 	.word	0x0002d830
        /*1378*/ 	.short	0x0101
        /*137a*/ 	.byte	0x3f
	.zero		1


	//   ....[60]....
        /*137c*/ 	.word	0x00019d80
        /*1380*/ 	.word	0x00000005
        /*1384*/ 	.word	0x0002d860
        /*1388*/ 	.short	0x010a
        /*138a*/ 	.byte	0x3f
	.zero		1


	//   ....[61]....
        /*138c*/ 	.word	0x0001a230
        /*1390*/ 	.word	0x00000005
        /*1394*/ 	.word	0x0002d850
        /*1398*/ 	.short	0x0107
        /*139a*/ 	.byte	0x3f
	.zero		1


	//   ....[62]....
        /*139c*/ 	.word	0x0001a320
        /*13a0*/ 	.word	0x00000005
        /*13a4*/ 	.word	0x0002d850
        /*13a8*/ 	.short	0x0101
        /*13aa*/ 	.byte	0x3f
	.zero		1


	//   ....[63]....
        /*13ac*/ 	.word	0x0001a550
        /*13b0*/ 	.word	0x00000000
        /*13b4*/ 	.word	0x0002d860
        /*13b8*/ 	.short	0x010a
        /*13ba*/ 	.byte	0x3f
	.zero		1


	//   ....[64]....
        /*13bc*/ 	.word	0x0001a980
        /*13c0*/ 	.word	0x00000000
        /*13c4*/ 	.word	0x0002d850
        /*13c8*/ 	.short	0x0107
        /*13ca*/ 	.byte	0x3f
	.zero		1


	//   ....[65]....
        /*13cc*/ 	.word	0x0001aa60
        /*13d0*/ 	.word	0x00000000
        /*13d4*/ 	.word	0x0002d850
        /*13d8*/ 	.short	0x0101
        /*13da*/ 	.byte	0x3f
	.zero		1


	//   ....[66]....
        /*13dc*/ 	.word	0x0001b7a0
        /*13e0*/ 	.word	0x00000005
        /*13e4*/ 	.word	0x0002d820
        /*13e8*/ 	.short	0x010a
        /*13ea*/ 	.byte	0x3f
	.zero		1


	//   ....[67]....
        /*13ec*/ 	.word	0x0001b940
        /*13f0*/ 	.word	0x00000003
        /*13f4*/ 	.word	0x0002d840
        /*13f8*/ 	.short	0x010a
        /*13fa*/ 	.byte	0x3f
	.zero		1


	//   ....[68]....
        /*13fc*/ 	.word	0x0001b9d0
        /*1400*/ 	.word	0x00000005
        /*1404*/ 	.word	0x0002d840
        /*1408*/ 	.short	0x010a
        /*140a*/ 	.byte	0x3f
	.zero		1


	//   ....[69]....
        /*140c*/ 	.word	0x0001ba10
        /*1410*/ 	.word	0x00000003
        /*1414*/ 	.word	0x0002d860
        /*1418*/ 	.short	0x010a
        /*141a*/ 	.byte	0x3f
	.zero		1


	//   ....[70]....
        /*141c*/ 	.word	0x0001ba50
        /*1420*/ 	.word	0x00000005
        /*1424*/ 	.word	0x0002d860
        /*1428*/ 	.short	0x010a
        /*142a*/ 	.byte	0x3f
	.zero		1


	//   ....[71]....
        /*142c*/ 	.word	0x0001bab0
        /*1430*/ 	.word	0x00000035
        /*1434*/ 	.word	0x0002d890
        /*1438*/ 	.short	0x010a
        /*143a*/ 	.byte	0x3f
	.zero		1


	//   ....[72]....
        /*143c*/ 	.word	0x0001bc30
        /*1440*/ 	.word	0x00000035
        /*1444*/ 	.word	0x0002d890
        /*1448*/ 	.short	0x010a
        /*144a*/ 	.byte	0x3f
	.zero		1


	//   ....[73]....
        /*144c*/ 	.word	0x0001bdb0
        /*1450*/ 	.word	0x00000035
        /*1454*/ 	.word	0x0002d890
        /*1458*/ 	.short	0x010a
        /*145a*/ 	.byte	0x3f
	.zero		1


	//   ....[74]....
        /*145c*/ 	.word	0x0001bf20
        /*1460*/ 	.word	0x00000035
        /*1464*/ 	.word	0x0002d8b0
        /*1468*/ 	.short	0x010a
        /*146a*/ 	.byte	0x3f
	.zero		1


	//   ....[75]....
        /*146c*/ 	.word	0x0001c1e0
        /*1470*/ 	.word	0x00000002
        /*1474*/ 	.word	0x0002d800
        /*1478*/ 	.short	0x010a
        /*147a*/ 	.byte	0x3f
	.zero		1


	//   ....[76]....
        /*147c*/ 	.word	0x0001c400
        /*1480*/ 	.word	0x00000002
        /*1484*/ 	.word	0x0002d800
        /*1488*/ 	.short	0x010a
        /*148a*/ 	.byte	0x3f
	.zero		1


	//   ....[77]....
        /*148c*/ 	.word	0x0001c450
        /*1490*/ 	.word	0x00000000
        /*1494*/ 	.word	0x0002d830
        /*1498*/ 	.short	0x010a
        /*149a*/ 	.byte	0x3f
	.zero		1


	//   ....[78]....
        /*149c*/ 	.word	0x0001c4a0
        /*14a0*/ 	.word	0x00000009
        /*14a4*/ 	.word	0x0002d830
        /*14a8*/ 	.short	0x010a
        /*14aa*/ 	.byte	0x3f
	.zero		1


	//   ....[79]....
        /*14ac*/ 	.word	0x0001c4f0
        /*14b0*/ 	.word	0x00000009
        /*14b4*/ 	.word	0x0002d850
        /*14b8*/ 	.short	0x010a
        /*14ba*/ 	.byte	0x3f
	.zero		1


	//   ....[80]....
        /*14bc*/ 	.word	0x0001c540
        /*14c0*/ 	.word	0x00000005
        /*14c4*/ 	.word	0x0002d850
        /*14c8*/ 	.short	0x010a
        /*14ca*/ 	.byte	0x3f
	.zero		1


	//   ....[81]....
        /*14cc*/ 	.word	0x0001ccb0
        /*14d0*/ 	.word	0x00000010
        /*14d4*/ 	.word	0x0002d820
        /*14d8*/ 	.short	0x010a
        /*14da*/ 	.byte	0x3f
	.zero		1


	//   ....[82]....
        /*14dc*/ 	.word	0x0001cd00
        /*14e0*/ 	.word	0x00000009
        /*14e4*/ 	.word	0x0002d8a0
        /*14e8*/ 	.short	0x010a
        /*14ea*/ 	.byte	0x3f
	.zero		1


	//   ....[83]....
        /*14ec*/ 	.word	0x0001cd50
        /*14f0*/ 	.word	0x00000009
        /*14f4*/ 	.word	0x0002d8c0
        /*14f8*/ 	.short	0x010a
        /*14fa*/ 	.byte	0x3f
	.zero		1


	//   ....[84]....
        /*14fc*/ 	.word	0x0001cda0
        /*1500*/ 	.word	0x00000009
        /*1504*/ 	.word	0x0002d8a0
        /*1508*/ 	.short	0x010a
        /*150a*/ 	.byte	0x3f
	.zero		1


	//   ....[85]....
        /*150c*/ 	.word	0x0001cdf0
        /*1510*/ 	.word	0x00000009
        /*1514*/ 	.word	0x0002d8c0
        /*1518*/ 	.short	0x010a
        /*151a*/ 	.byte	0x3f
	.zero		1


	//   ....[86]....
        /*151c*/ 	.word	0x0001cf10
        /*1520*/ 	.word	0x00000000
        /*1524*/ 	.word	0x0002d840
        /*1528*/ 	.short	0x010a
        /*152a*/ 	.byte	0x3f
	.zero		1


	//   ....[87]....
        /*152c*/ 	.word	0x0001dda0
        /*1530*/ 	.word	0x00000010
        /*1534*/ 	.word	0x0002d820
        /*1538*/ 	.short	0x010a
        /*153a*/ 	.byte	0x3f
	.zero		1


	//   ....[88]....
        /*153c*/ 	.word	0x0001ddf0
        /*1540*/ 	.word	0x00000005
        /*1544*/ 	.word	0x0002d840
        /*1548*/ 	.short	0x010a
        /*154a*/ 	.byte	0x3f
	.zero		1


	//   ....[89]....
        /*154c*/ 	.word	0x0001e390
        /*1550*/ 	.word	0x00000005
        /*1554*/ 	.word	0x0002d860
        /*1558*/ 	.short	0x010a
        /*155a*/ 	.byte	0x3f
	.zero		1


	//   ....[90]....
        /*155c*/ 	.word	0x0001e970
        /*1560*/ 	.word	0x00000000
        /*1564*/ 	.word	0x0002d860
        /*1568*/ 	.short	0x010a
        /*156a*/ 	.byte	0x3f
	.zero		1


	//   ....[91]....
        /*156c*/ 	.word	0x0001f960
        /*1570*/ 	.word	0x00000005
        /*1574*/ 	.word	0x0002d820
        /*1578*/ 	.short	0x010a
        /*157a*/ 	.byte	0x3f
	.zero		1


	//   ....[92]....
        /*157c*/ 	.word	0x0001fb00
        /*1580*/ 	.word	0x00000003
        /*1584*/ 	.word	0x0002d840
        /*1588*/ 	.short	0x010a
        /*158a*/ 	.byte	0x3f
	.zero		1


	//   ....[93]....
        /*158c*/ 	.word	0x0001fb50
        /*1590*/ 	.word	0x00000005
        /*1594*/ 	.word	0x0002d840
        /*1598*/ 	.short	0x010a
        /*159a*/ 	.byte	0x3f
	.zero		1


	//   ....[94]....
        /*159c*/ 	.word	0x0001fba0
        /*15a0*/ 	.word	0x00000003
        /*15a4*/ 	.word	0x0002d860
        /*15a8*/ 	.short	0x010a
        /*15aa*/ 	.byte	0x3f
	.zero		1


	//----- nvinfo : EIATTR_NUM_MBARRIERS
	.align		4
.L_1173:
        /*15ac*/ 	.byte	0x03, 0x38
        /*15ae*/ 	.short	0x0016


	//----- nvinfo : EIATTR_EXIT_INSTR_OFFSETS
	.align		4
        /*15b0*/ 	.byte	0x04, 0x1c
        /*15b2*/ 	.short	(.L_1175 - .L_1174)


	//   ....[0]....
.L_1174:
        /*15b4*/ 	.word	0x0001baa0


	//----- nvinfo : EIATTR_MAX_THREADS
	.align		4
.L_1175:
        /*15b8*/ 	.byte	0x04, 0x05
        /*15ba*/ 	.short	(.L_1177 - .L_1176)
.L_1176:
        /*15bc*/ 	.word	0x00000200
        /*15c0*/ 	.word	0x00000001
        /*15c4*/ 	.word	0x00000001


	//----- nvinfo : EIATTR_CRS_STACK_SIZE
	.align		4
.L_1177:
        /*15c8*/ 	.byte	0x04, 0x1e
        /*15ca*/ 	.short	(.L_1179 - .L_1178)
.L_1178:
        /*15cc*/ 	.word	0x00000000


	//----- nvinfo : EIATTR_CBANK_PARAM_SIZE
	.align		4
.L_1179:
        /*15d0*/ 	.byte	0x03, 0x19
        /*15d2*/ 	.short	0x0af0


	//----- nvinfo : EIATTR_PARAM_CBANK
	.align		4
        /*15d4*/ 	.byte	0x04, 0x0a
        /*15d6*/ 	.short	(.L_1181 - .L_1180)
	.align		4
.L_1180:
        /*15d8*/ 	.word	index@(.nv.constant0._ZN7cutlass13device_kernelIN5flash11enable_sm90INS1_16FlashAttnFwdSm90INS1_25CollectiveMainloopFwdSm90ILi2EN4cute5tupleIJNS5_1CILi1EEES8_S8_EEENS6_IJNS7_ILi192EEENS7_ILi128EEENS7_ILi96EEEEEELi96ENS_6half_tEfNS_4arch4Sm90ELb0ELb0ELb1ELb1ELb1ELb1ELb0ELb0ELb1ELb1ELb1ELb0EEENS1_21CollectiveEpilogueFwdINS6_IJSA_SC_SB_EEES9_SE_SG_Li384ELb1ELb1ELb1ELb0EEENS1_36VarlenDynamicPersistentTileSchedulerILi192ELi128ELi384ELi128ELb1ELb1ELb1ELb0ELb1ELb1EEEEEEEEEvNT_6ParamsE)
        /*15dc*/ 	.short	0x0210
        /*15de*/ 	.short	0x0af0


	//----- nvinfo : EIATTR_SW_WAR
	.align		4
.L_1181:
        /*15e0*/ 	.byte	0x04, 0x36
        /*15e2*/ 	.short	(.L_1183 - .L_1182)
.L_1182:
        /*15e4*/ 	.word	0x00000008
.L_1183:


//--------------------- .nv.info._ZN7cutlass13device_kernelIN5flash11enable_sm90INS1_16FlashAttnFwdSm90INS1_25CollectiveMainloopFwdSm90ILi2EN4cute5tupleIJNS5_1CILi1EEES8_S8_EEENS6_IJNS7_ILi192EEENS7_ILi128EEENS7_ILi96EEEEEELi96ENS_6half_tEfNS_4arch4Sm90ELb0ELb1ELb1ELb0ELb1ELb0ELb0ELb0ELb1ELb1ELb1ELb0EEENS1_21CollectiveEpilogueFwdINS6_IJSA_SC_SB_EEES9_SE_SG_Li384ELb0ELb1ELb1ELb0EEENS1_19SingleTileSchedulerILb0ELb1ELb1ELi192EEEEEEEEEvNT_6ParamsE --------------------------
	.section	.nv.info._ZN7cutlass13device_kernelIN5flash11enable_sm90INS1_16FlashAttnFwdSm90INS1_25CollectiveMainloopFwdSm90ILi2EN4cute5tupleIJNS5_1CILi1EEES8_S8_EEENS6_IJNS7_ILi192EEENS7_ILi128EEENS7_ILi96EEEEEELi96ENS_6half_tEfNS_4arch4Sm90ELb0ELb1ELb1ELb0ELb1ELb0ELb0ELb0ELb1ELb1ELb1ELb0EEENS1_21CollectiveEpilogueFwdINS6_IJSA_SC_SB_EEES9_SE_SG_Li384ELb0ELb1ELb1ELb0EEENS1_19SingleTileSchedulerILb0ELb1ELb1ELi192EEEEEEEEEvNT_6ParamsE,"",@"SHT_CUDA_INFO"
	.sectionflags	@""
	.align	4


	//----- nvinfo : EIATTR_CUDA_API_VERSION
	.align		4
        /*0000*/ 	.byte	0x04, 0x37
        /*0002*/ 	.short	(.L_1185 - .L_1184)
.L_1184:
        /*0004*/ 	.word	0x00000082


	//----- nvinfo : EIATTR_KPARAM_INFO
	.align		4
.L_1185:
        /*0008*/ 	.byte	0x04, 0x17
        /*000a*/ 	.short	(.L_1187 - .L_1186)
.L_1186:
        /*000c*/ 	.word	0x00000000
        /*0010*/ 	.short	0x0000
        /*0012*/ 	.short	0x0070
        /*0014*/ 	.byte	0x00, 0xf0, 0x01, 0x28


	//----- nvinfo : EIATTR_SPARSE_MMA_MASK
	.align		4
.L_1187:
        /*0018*/ 	.byte	0x03, 0x50
        /*001a*/ 	.short	0x0000


	//----- nvinfo : EIATTR_MAXREG_COUNT
	.align		4
        /*001c*/ 	.byte	0x03, 0x1b
        /*001e*/ 	.short	0x0080


	//----- nvinfo : EIATTR_NUM_BARRIERS
	.align		4
        /*0020*/ 	.byte	0x02, 0x4c
        /*0022*/ 	.byte	0x10
	.zero		1


	//----- nvinfo : EIATTR_EXTERNS
	.align		4
        /*0024*/ 	.byte	0x04, 0x0f
        /*0026*/ 	.short	(.L_1189 - .L_1188)


	//   ....[0]....
	.align		4
.L_1188:
        /*0028*/ 	.word	index@(__assertfail)


	//----- nvinfo : EIATTR_ANNOTATIONS
	.align		4
.L_1189:
        /*002c*/ 	.byte	0x04, 0x55
        /*002e*/ 	.short	(.L_1191 - .L_1190)


	//   ....[0]....
.L_1190:
        /*0030*/ 	.word	0x00000001
        /*0034*/ 	.byte	0xb0, 0x08, 0x00, 0x00, 0x01, 0x00, 0x00, 0x00, 0x10, 0x0a, 0x00, 0x00, 0x01, 0x00, 0x00, 0x00
        /*0044*/ 	.byte	0x80, 0x17, 0x00, 0x00, 0x01, 0x00, 0x00, 0x00, 0xc0, 0x00, 0x01, 0x00, 0x01, 0x00, 0x00, 0x00
        /*0054*/ 	.byte	0xd0, 0x13, 0x01, 0x00, 0x01, 0x00, 0x00, 0x00, 0x50, 0x27, 0x01, 0x00, 0x01, 0x00, 0x00, 0x00
        /*0064*/ 	.byte	0x70, 0x27, 0x01, 0x00, 0x01, 0x00, 0x00, 0x00, 0xd0, 0x28, 0x01, 0x00, 0x01, 0x00, 0x00, 0x00
        /*0074*/ 	.byte	0x20, 0x3f, 0x01, 0x00, 0x01, 0x00, 0x00, 0x00, 0x40, 0x3f, 0x01, 0x00, 0x01, 0x00, 0x00, 0x00
        /*0084*/ 	.byte	0x60, 0x53, 0x01, 0x00


	//----- nvinfo : EIATTR_MERCURY_ISA_VERSION
	.align		4
.L_1191:
        /*0088*/ 	.byte	0x03, 0x5f
        /*008a*/ 	.short	0x0101


	//----- nvinfo : EIATTR_INT_WARP_WIDE_INSTR_OFFSETS
	.align		4
        /*008c*/ 	.byte	0x04, 0x31
        /*008e*/ 	.short	(.L_1193 - .L_1192)


	//   ....[0]....
.L_1192:
        /*0090*/ 	.word	0x000000c0


	//   ....[1]....
        /*0094*/ 	.word	0x000000d0


	//   ....[2]....
        /*0098*/ 	.word	0x00000170


	//----- nvinfo : EIATTR_COOP_GROUP_MASK_REGIDS
	.align		4
.L_1193:
        /*009c*/ 	.byte	0x04, 0x29
        /*009e*/ 	.short	(.L_1195 - .L_1194)


	//   ....[0]....
.L_1194:
        /*00a0*/ 	.word	0xffffffff


	//   ....[1]....
        /*00a4*/ 	.word	0xffffffff


	//   ....[2]....
        /*00a8*/ 	.word	0xffffffff


	//   ....[3]....
        /*00ac*/ 	.word	0xffffffff


	//   ....[4]....
        /*00b0*/ 	.word	0xffffffff


	//   ....[5]....
        /*00b4*/ 	.word	0xffffffff


	//   ....[6]....
        /*00b8*/ 	.word	0xffffffff


	//   ....[7]....
        /*00bc*/ 	.word	0xffffffff


	//   ....[8]....
        /*00c0*/ 	.word	0xffffffff


	//   ....[9]....
        /*00c4*/ 	.word	0xffffffff


	//   ....[10]....
        /*00c8*/ 	.word	0xffffffff


	//   ....[11]....
        /*00cc*/ 	.word	0xffffffff


	//   ....[12]....
        /*00d0*/ 	.word	0xffffffff


	//   ....[13]....
        /*00d4*/ 	.word	0xffffffff


	//   ....[14]....
        /*00d8*/ 	.word	0xffffffff


	//   ....[15]....
        /*00dc*/ 	.word	0xffffffff


	//   ....[16]....
        /*00e0*/ 	.word	0xffffffff


	//   ....[17]....
        /*00e4*/ 	.word	0xffffffff


	//   ....[18]....
        /*00e8*/ 	.word	0xffffffff


	//   ....[19]....
        /*00ec*/ 	.word	0xffffffff


	//   ....[20]....
        /*00f0*/ 	.word	0xffffffff


	//   ....[21]....
        /*00f4*/ 	.word	0xffffffff


	//   ....[22]....
        /*00f8*/ 	.word	0xffffffff


	//   ....[23]....
        /*00fc*/ 	.word	0xffffffff


	//   ....[24]....
        /*0100*/ 	.word	0xffffffff


	//   ....[25]....
        /*0104*/ 	.word	0xffffffff


	//   ....[26]....
        /*0108*/ 	.word	0xffffffff


	//   ....[27]....
        /*010c*/ 	.word	0xffffffff


	//   ....[28]....
        /*0110*/ 	.word	0xffffffff


	//   ....[29]....
        /*0114*/ 	.word	0xffffffff


	//   ....[30]....
        /*0118*/ 	.word	0xffffffff


	//   ....[31]....
        /*011c*/ 	.word	0xffffffff


	//   ....[32]....
        /*0120*/ 	.word	0xffffffff


	//   ....[33]....
        /*0124*/ 	.word	0xffffffff


	//   ....[34]....
        /*0128*/ 	.word	0xffffffff


	//   ....[35]....
        /*012c*/ 	.word	0xffffffff


	//   ....[36]....
        /*0130*/ 	.word	0xffffffff


	//   ....[37]....
        /*0134*/ 	.word	0xffffffff


	//   ....[38]....
        /*0138*/ 	.word	0xffffffff


	//   ....[39]....
        /*013c*/ 	.word	0xffffffff


	//   ....[40]....
        /*0140*/ 	.word	0xffffffff


	//   ....[41]....
        /*0144*/ 	.word	0xffffffff


	//   ....[42]....
        /*0148*/ 	.word	0xffffffff


	//   ....[43]....
        /*014c*/ 	.word	0xffffffff


	//   ....[44]....
        /*0150*/ 	.word	0xffffffff


	//   ....[45]....
        /*0154*/ 	.word	0xffffffff


	//   ....[46]....
        /*0158*/ 	.word	0xffffffff


	//   ....[47]....
        /*015c*/ 	.word	0xffffffff


	//   ....[48]....
        /*0160*/ 	.word	0xffffffff


	//   ....[49]....
        /*0164*/ 	.word	0xffffffff


	//   ....[50]....
        /*0168*/ 	.word	0xffffffff


	//   ....[51]....
        /*016c*/ 	.word	0xffffffff


	//   ....[52]....
        /*0170*/ 	.word	0xffffffff


	//   ....[53]....
        /*0174*/ 	.word	0xffffffff


	//   ....[54]....
        /*0178*/ 	.word	0xffffffff


	//   ....[55]....
        /*017c*/ 	.word	0xffffffff


	//   ....[56]....
        /*0180*/ 	.word	0xffffffff


	//   ....[57]....
        /*0184*/ 	.word	0xffffffff


	//   ....[58]....
        /*0188*/ 	.word	0xffffffff


	//   ....[59]....
        /*018c*/ 	.word	0xffffffff


	//   ....[60]....
        /*0190*/ 	.word	0xffffffff


	//   ....[61]....
        /*0194*/ 	.word	0xffffffff


	//   ....[62]....
        /*0198*/ 	.word	0xffffffff


	//   ....[63]....
        /*019c*/ 	.word	0xffffffff


	//   ....[64]....
        /*01a0*/ 	.word	0xffffffff


	//   ....[65]....
        /*01a4*/ 	.word	0xffffffff


	//   ....[66]....
        /*01a8*/ 	.word	0xffffffff


	//   ....[67]....
        /*01ac*/ 	.word	0xffffffff


	//   ....[68]....
        /*01b0*/ 	.word	0xffffffff


	//   ....[69]....
        /*01b4*/ 	.word	0xffffffff


	//   ....[70]....
        /*01b8*/ 	.word	0xffffffff


	//   ....[71]....
        /*01bc*/ 	.word	0xffffffff


	//   ....[72]....
        /*01c0*/ 	.word	0xffffffff


	//   ....[73]....
        /*01c4*/ 	.word	0xffffffff


	//   ....[74]....
        /*01c8*/ 	.word	0xffffffff


	//   ....[75]....
        /*01cc*/ 	.word	0xffffffff


	//   ....[76]....
        /*01d0*/ 	.word	0xffffffff


	//   ....[77]....
        /*01d4*/ 	.word	0xffffffff


	//   ....[78]....
        /*01d8*/ 	.word	0xffffffff


	//   ....[79]....
        /*01dc*/ 	.word	0xffffffff


	//   ....[80]....
        /*01e0*/ 	.word	0xffffffff


	//   ....[81]....
        /*01e4*/ 	.word	0xffffffff


	//   ....[82]....
        /*01e8*/ 	.word	0xffffffff


	//   ....[83]....
        /*01ec*/ 	.word	0xffffffff


	//   ....[84]....
        /*01f0*/ 	.word	0xffffffff


	//   ....[85]....
        /*01f4*/ 	.word	0xffffffff


	//   ....[86]....
        /*01f8*/ 	.word	0xffffffff


	//   ....[87]....
        /*01fc*/ 	.word	0xffffffff


	//   ....[88]....
        /*0200*/ 	.word	0xffffffff


	//   ....[89]....
        /*0204*/ 	.word	0xffffffff


	//   ....[90]....
        /*0208*/ 	.word	0xffffffff


	//   ....[91]....
        /*020c*/ 	.word	0x0500000f


	//   ....[92]....
        /*0210*/ 	.word	0x0500000f


	//   ....[93]....
        /*0214*/ 	.word	0x0500000f


	//   ....[94]....
        /*0218*/ 	.word	0x0500000f


	//   ....[95]....
        /*021c*/ 	.word	0x0500000f


	//   ....[96]....
        /*0220*/ 	.word	0x0500000f


	//   ....[97]....
        /*0224*/ 	.word	0x0500000f


	//   ....[98]....
        /*0228*/ 	.word	0x0500000f


	//   ....[99]....
        /*022c*/ 	.word	0x0500000f


	//   ....[100]....
        /*0230*/ 	.word	0x0500000f


	//   ....[101]....
        /*0234*/ 	.word	0x0500000f


	//   ....[102]....
        /*0238*/ 	.word	0x0500000f


	//   ....[103]....
        /*023c*/ 	.word	0x0500000f


	//   ....[104]....
        /*0240*/ 	.word	0x0500000f


	//   ....[105]....
        /*0244*/ 	.word	0x0500000f


	//   ....[106]....
        /*0248*/ 	.word	0x0500000f


	//   ....[107]....
        /*024c*/ 	.word	0x0500000f


	//   ....[108]....
        /*0250*/ 	.word	0x0500000f


	//   ....[109]....
        /*0254*/ 	.word	0x0500000f


	//   ....[110]....
        /*0258*/ 	.word	0x0500000f


	//   ....[111]....
        /*025c*/ 	.word	0x0500000f


	//   ....[112]....
        /*0260*/ 	.word	0x0500000f


	//   ....[113]....
        /*0264*/ 	.word	0x0500000f


	//   ....[114]....
        /*0268*/ 	.word	0x0500000f


	//   ....[115]....
        /*026c*/ 	.word	0x0500000f


	//   ....[116]....
        /*0270*/ 	.word	0x0500000f


	//   ....[117]....
        /*0274*/ 	.word	0x0500000f


	//   ....[118]....
        /*0278*/ 	.word	0x0500000f


	//   ....[119]....
        /*027c*/ 	.word	0x0500000f


	//   ....[120]....
        /*0280*/ 	.word	0x0500000f


	//   ....[121]....
        /*0284*/ 	.word	0x0500000f


	//   ....[122]....
        /*0288*/ 	.word	0x0500000f


	//   ....[123]....
        /*028c*/ 	.word	0x0500000f


	//   ....[124]....
        /*0290*/ 	.word	0x0500000f


	//   ....[125]....
        /*0294*/ 	.word	0x0500000f


	//   ....[126]....
        /*0298*/ 	.word	0x0500000f


	//   ....[127]....
        /*029c*/ 	.word	0x0500000f


	//   ....[128]....
        /*02a0*/ 	.word	0x0500000f


	//   ....[129]....
        /*02a4*/ 	.word	0x0500000f


	//   ....[130]....
        /*02a8*/ 	.word	0x0500000f


	//   ....[131]....
        /*02ac*/ 	.word	0x0500000f


	//   ....[132]....
        /*02b0*/ 	.word	0x0500000f


	//   ....[133]....
        /*02b4*/ 	.word	0x0500000f


	//   ....[134]....
        /*02b8*/ 	.word	0x0500000f


	//   ....[135]....
        /*02bc*/ 	.word	0x0500000f


	//   ....[136]....
        /*02c0*/ 	.word	0x0500000f


	//----- nvinfo : EIATTR_COOP_GROUP_INSTR_OFFSETS
	.align		4
.L_1195:
        /*02c4*/ 	.byte	0x04, 0x28
        /*02c6*/ 	.short	(.L_1197 - .L_1196)


	//   ....[0]....
.L_1196:
        /*02c8*/ 	.word	0x00000080


	//   ....[1]....
        /*02cc*/ 	.word	0x00000090


	//   ....[2]....
        /*02d0*/ 	.word	0x000002d0


	//   ....[3]....
        /*02d4*/ 	.word	0x00000430


	//   ....[4]....
        /*02d8*/ 	.word	0x00000550


	//   ....[5]....
        /*02dc*/ 	.word	0x000006b0


	//   ....[6]....
        /*02e0*/ 	.word	0x00001520


	//   ....[7]....
        /*02e4*/ 	.word	0x00001f90


	//   ....[8]....
        /*02e8*/ 	.word	0x00002960


	//   ....[9]....
        /*02ec*/ 	.word	0x00003c10


	//   ....[10]....
        /*02f0*/ 	.word	0x00003d10


	//   ....[11]....
        /*02f4*/ 	.word	0x00004240


	//   ....[12]....
        /*02f8*/ 	.word	0x00004290


	//   ....[13]....
        /*02fc*/ 	.word	0x000050b0


	//   ....[14]....
        /*0300*/ 	.word	0x00006040


	//   ....[15]....
        /*0304*/ 	.word	0x000068f0


	//   ....[16]....
        /*0308*/ 	.word	0x000074e0


	//   ....[17]....
        /*030c*/ 	.word	0x000075e0


	//   ....[18]....
        /*0310*/ 	.word	0x00007dd0


	//   ....[19]....
        /*0314*/ 	.word	0x00007e70


	//   ....[20]....
        /*0318*/ 	.word	0x00008ee0


	//   ....[21]....
        /*031c*/ 	.word	0x0000a790


	//   ....[22]....
        /*0320*/ 	.word	0x0000a7b0


	//   ....[23]....
        /*0324*/ 	.word	0x0000a7e0


	//   ....[24]....
        /*0328*/ 	.word	0x0000a7f0


	//   ....[25]....
        /*032c*/ 	.word	0x0000bb50


	//   ....[26]....
        /*0330*/ 	.word	0x0000c770


	//   ....[27]....
        /*0334*/ 	.word	0x0000d080


	//   ....[28]....
        /*0338*/ 	.word	0x0000dcc0


	//   ....[29]....
        /*033c*/ 	.word	0x0000ddc0


	//   ....[30]....
        /*0340*/ 	.word	0x0000e5f0


	//   ....[31]....
        /*0344*/ 	.word	0x0000e680


	//   ....[32]....
        /*0348*/ 	.word	0x0000f6d0


	//   ....[33]....
        /*034c*/ 	.word	0x0000f800


	//   ....[34]....
        /*0350*/ 	.word	0x0000f840


	//   ....[35]....
        /*0354*/ 	.word	0x0000f930


	//   ....[36]....
        /*0358*/ 	.word	0x0000f940


	//   ....[37]....
        /*035c*/ 	.word	0x00010890


	//   ....[38]....
        /*0360*/ 	.word	0x000108d0


	//   ....[39]....
        /*0364*/ 	.word	0x00010910


	//   ....[40]....
        /*0368*/ 	.word	0x00010950


	//   ....[41]....
        /*036c*/ 	.word	0x00010970


	//   ....[42]....
        /*0370*/ 	.word	0x000109a0


	//   ....[43]....
        /*0374*/ 	.word	0x00010e60


	//   ....[44]....
        /*0378*/ 	.word	0x00010e70


	//   ....[45]....
        /*037c*/ 	.word	0x00011740


	//   ....[46]....
        /*0380*/ 	.word	0x00012e00


	//   ....[47]....
        /*0384*/ 	.word	0x00012e10


	//   ....[48]....
        /*0388*/ 	.word	0x00012e20


	//   ....[49]....
        /*038c*/ 	.word	0x00012e30


	//   ....[50]....
        /*0390*/ 	.word	0x00012e50


	//   ....[51]....
        /*0394*/ 	.word	0x00012e80


	//   ....[52]....
        /*0398*/ 	.word	0x00012eb0


	//   ....[53]....
        /*039c*/ 	.word	0x00012ee0


	//   ....[54]....
        /*03a0*/ 	.word	0x000137f0


	//   ....[55]....
        /*03a4*/ 	.word	0x00013810


	//   ....[56]....
        /*03a8*/ 	.word	0x00013820


	//   ....[57]....
        /*03ac*/ 	.word	0x000138a0


	//   ....[58]....
        /*03b0*/ 	.word	0x00013940


	//   ....[59]....
        /*03b4*/ 	.word	0x00013950


	//   ....[60]....
        /*03b8*/ 	.word	0x000139f0


	//   ....[61]....
        /*03bc*/ 	.word	0x00013a20


	//   ....[62]....
        /*03c0*/ 	.word	0x00013a80


	//   ....[63]....
        /*03c4*/ 	.word	0x00013a90


	//   ....[64]....
        /*03c8*/ 	.word	0x00013ac0


	//   ....[65]....
        /*03cc*/ 	.word	0x00013b10


	//   ....[66]....
        /*03d0*/ 	.word	0x00014350


	//   ....[67]....
        /*03d4*/ 	.word	0x00014360


	//   ....[68]....
        /*03d8*/ 	.word	0x00014380


	//   ....[69]....
        /*03dc*/ 	.word	0x00014400


	//   ....[70]....
        /*03e0*/ 	.word	0x00014410


	//   ....[71]....
        /*03e4*/ 	.word	0x00014470


	//   ....[72]....
        /*03e8*/ 	.word	0x000144a0


	//   ....[73]....
        /*03ec*/ 	.word	0x000144e0


	//   ....[74]....
        /*03f0*/ 	.word	0x00014700


	//   ....[75]....
        /*03f4*/ 	.word	0x00014720


	//   ....[76]....
        /*03f8*/ 	.word	0x00014740


	//   ....[77]....
        /*03fc*/ 	.word	0x000147c0


	//   ....[78]....
        /*0400*/ 	.word	0x000147e0


	//   ....[79]....
        /*0404*/ 	.word	0x00014860


	//   ....[80]....
        /*0408*/ 	.word	0x00014880


	//   ....[81]....
        /*040c*/ 	.word	0x00014890


	//   ....[82]....
        /*0410*/ 	.word	0x00014dc0


	//   ....[83]....
        /*0414*/ 	.word	0x00014df0


	//   ....[84]....
        /*0418*/ 	.word	0x00014e20


	//   ....[85]....
        /*041c*/ 	.word	0x00014e50


	//   ....[86]....
        /*0420*/ 	.word	0x00014e80


	//   ....[87]....
        /*0424*/ 	.word	0x00014eb0


	//   ....[88]....
        /*0428*/ 	.word	0x00014ed0


	//   ....[89]....
        /*042c*/ 	.word	0x00014f70


	//   ....[90]....
        /*0430*/ 	.word	0x000152f0


	//   ....[91]....
        /*0434*/ 	.word	0x00015930


	//   ....[92]....
        /*0438*/ 	.word	0x00015a20


	//   ....[93]....
        /*043c*/ 	.word	0x00015ac0


	//   ....[94]....
        /*0440*/ 	.word	0x00015b50


	//   ....[95]....
        /*0444*/ 	.word	0x00015c30


	//   ....[96]....
        /*0448*/ 	.word	0x00015ca0


	//   ....[97]....
        /*044c*/ 	.word	0x00015d80


	//   ....[98]....
        /*0450*/ 	.word	0x00015e30


	//   ....[99]....
        /*0454*/ 	.word	0x00015f30


	//   ....[100]....
        /*0458*/ 	.word	0x00015fd0


	//   ....[101]....
        /*045c*/ 	.word	0x00016030


	//   ....[102]....
        /*0460*/ 	.word	0x000160e0


	//   ....[103]....
        /*0464*/ 	.word	0x000161b0


	//   ....[104]....
        /*0468*/ 	.word	0x00016240


	//   ....[105]....
        /*046c*/ 	.word	0x00016310


	//   ....[106]....
        /*0470*/ 	.word	0x00016390


	//   ....[107]....
        /*0474*/ 	.word	0x00016450


	//   ....[108]....
        /*0478*/ 	.word	0x000164f0


	//   ....[109]....
        /*047c*/ 	.word	0x000165c0


	//   ....[110]....
        /*0480*/ 	.word	0x00016630


	//   ....[111]....
        /*0484*/ 	.word	0x000166f0


	//   ....[112]....
        /*0488*/ 	.word	0x00016830


	//   ....[113]....
        /*048c*/ 	.word	0x00016910


	//   ....[114]....
        /*0490*/ 	.word	0x00016990


	//   ....[115]....
        /*0494*/ 	.word	0x00016a70


	//   ....[116]....
        /*0498*/ 	.word	0x00016ad0


	//   ....[117]....
        /*049c*/ 	.word	0x00016ba0


	//   ....[118]....
        /*04a0*/ 	.word	0x00016c00


	//   ....[119]....
        /*04a4*/ 	.word	0x00016ce0


	//   ....[120]....
        /*04a8*/ 	.word	0x00016dd0


	//   ....[121]....
        /*04ac*/ 	.word	0x00016e70


	//   ....[122]....
        /*04b0*/ 	.word	0x00016ed0


	//   ....[123]....
        /*04b4*/ 	.word	0x00016fc0


	//   ....[124]....
        /*04b8*/ 	.word	0x00017020


	//   ....[125]....
        /*04bc*/ 	.word	0x00017110


	//   ....[126]....
        /*04c0*/ 	.word	0x00017170


	//   ....[127]....
        /*04c4*/ 	.word	0x00017230


	//   ....[128]....
        /*04c8*/ 	.word	0x00017370


	//   ....[129]....
        /*04cc*/ 	.word	0x00017420


	//   ....[130]....
        /*04d0*/ 	.word	0x00017510


	//   ....[131]....
        /*04d4*/ 	.word	0x00017620


	//   ....[132]....
        /*04d8*/ 	.word	0x000176a0


	//   ....[133]....
        /*04dc*/ 	.word	0x00017790


	//   ....[134]....
        /*04e0*/ 	.word	0x00017800


	//   ....[135]....
        /*04e4*/ 	.word	0x000178d0


	//   ....[136]....
        /*04e8*/ 	.word	0x000179e0


	//----- nvinfo : EIATTR_REG_RECONFIG
	.align		4
.L_1197:
        /*04ec*/ 	.byte	0x01, 0x54
	.zero		2


	//----- nvinfo : EIATTR_SYSCALL_OFFSETS
	.align		4
        /*04f0*/ 	.byte	0x04, 0x46
        /*04f2*/ 	.short	(.L_1199 - .L_1198)


	//   ....[0]....
.L_1198:
        /*04f4*/ 	.word	0x00001740


	//   ....[1]....
        /*04f8*/ 	.word	0x00012300


	//   ....[2]....
        /*04fc*/ 	.word	0x00012440


	//   ....[3]....
        /*0500*/ 	.word	0x00012530


	//   ....[4]....
        /*0504*/ 	.word	0x00013320


	//----- nvinfo : EIATTR_MBARRIER_INSTR_OFFSETS
	.align		4
.L_1199:
        /*0508*/ 	.byte	0x04, 0x39
        /*050a*/ 	.short	(.L_1201 - .L_1200)


	//   ....[0]....
.L_1200:
        /*050c*/ 	.word	0x00000180
        /*0510*/ 	.word	0x000000ff
        /*0514*/ 	.word	0x0002d800
        /*0518*/ 	.short	0x0100
        /*051a*/ 	.byte	0x08
	.zero		1


	//   ....[1]....
        /*051c*/ 	.word	0x00000190
        /*0520*/ 	.word	0x000000ff
        /*0524*/ 	.word	0x0002d820
        /*0528*/ 	.short	0x0100
        /*052a*/ 	.byte	0x08
	.zero		1


	//   ....[2]....
        /*052c*/ 	.word	0x00000280
        /*0530*/ 	.word	0x000000ff
        /*0534*/ 	.word	0x0002d830
        /*0538*/ 	.short	0x0100
        /*053a*/ 	.byte	0x08
	.zero		1


	//   ....[3]....
        /*053c*/ 	.word	0x00000290
        /*0540*/ 	.word	0x000000ff
        /*0544*/ 	.word	0x0002d840
        /*0548*/ 	.short	0x0100
        /*054a*/ 	.byte	0x08
	.zero		1


	//   ....[4]....
        /*054c*/ 	.word	0x000002a0
        /*0550*/ 	.word	0x000000ff
        /*0554*/ 	.word	0x0002d838
        /*0558*/ 	.short	0x0100
        /*055a*/ 	.byte	0x08
	.zero		1


	//   ....[5]....
        /*055c*/ 	.word	0x000002b0
        /*0560*/ 	.word	0x000000ff
        /*0564*/ 	.word	0x0002d848
        /*0568*/ 	.short	0x0100
        /*056a*/ 	.byte	0x08
	.zero		1


	//   ....[6]....
        /*056c*/ 	.word	0x000003e0
        /*0570*/ 	.word	0x000000ff
        /*0574*/ 	.word	0x0002d850
        /*0578*/ 	.short	0x0100
        /*057a*/ 	.byte	0x08
	.zero		1


	//   ....[7]....
        /*057c*/ 	.word	0x000003f0
        /*0580*/ 	.word	0x000000ff
        /*0584*/ 	.word	0x0002d860
        /*0588*/ 	.short	0x0100
        /*058a*/ 	.byte	0x08
	.zero		1


	//   ....[8]....
        /*058c*/ 	.word	0x00000400
        /*0590*/ 	.word	0x000000ff
        /*0594*/ 	.word	0x0002d858
        /*0598*/ 	.short	0x0100
        /*059a*/ 	.byte	0x08
	.zero		1


	//   ....[9]....
        /*059c*/ 	.word	0x00000410
        /*05a0*/ 	.word	0x000000ff
        /*05a4*/ 	.word	0x0002d868
        /*05a8*/ 	.short	0x0100
        /*05aa*/ 	.byte	0x08
	.zero		1


	//   ....[10]....
        /*05ac*/ 	.word	0x00000500
        /*05b0*/ 	.word	0x000000ff
        /*05b4*/ 	.word	0x0002d870
        /*05b8*/ 	.short	0x0100
        /*05ba*/ 	.byte	0x06
	.zero		1


	//   ....[11]....
        /*05bc*/ 	.word	0x00000510
        /*05c0*/ 	.word	0x000000ff
        /*05c4*/ 	.word	0x0002d880
        /*05c8*/ 	.short	0x0100
        /*05ca*/ 	.byte	0x06
	.zero		1


	//   ....[12]....
        /*05cc*/ 	.word	0x00000520
        /*05d0*/ 	.word	0x000000ff
        /*05d4*/ 	.word	0x0002d878
        /*05d8*/ 	.short	0x0100
        /*05da*/ 	.byte	0x06
	.zero		1


	//   ....[13]....
        /*05dc*/ 	.word	0x00000530
        /*05e0*/ 	.word	0x000000ff
        /*05e4*/ 	.word	0x0002d888
        /*05e8*/ 	.short	0x0100
        /*05ea*/ 	.byte	0x06
	.zero		1


	//   ....[14]....
        /*05ec*/ 	.word	0x00000660
        /*05f0*/ 	.word	0x000000ff
        /*05f4*/ 	.word	0x0002d890
        /*05f8*/ 	.short	0x0100
        /*05fa*/ 	.byte	0x08
	.zero		1


	//   ....[15]....
        /*05fc*/ 	.word	0x00000670
        /*0600*/ 	.word	0x000000ff
        /*0604*/ 	.word	0x0002d8a0
        /*0608*/ 	.short	0x0100
        /*060a*/ 	.byte	0x08
	.zero		1


	//   ....[16]....
        /*060c*/ 	.word	0x00000680
        /*0610*/ 	.word	0x000000ff
        /*0614*/ 	.word	0x0002d898
        /*0618*/ 	.short	0x0100
        /*061a*/ 	.byte	0x08
	.zero		1


	//   ....[17]....
        /*061c*/ 	.word	0x00000690
        /*0620*/ 	.word	0x000000ff
        /*0624*/ 	.word	0x0002d8a8
        /*0628*/ 	.short	0x0100
        /*062a*/ 	.byte	0x08
	.zero		1


	//   ....[18]....
        /*062c*/ 	.word	0x000007d0
        /*0630*/ 	.word	0x000000ff
        /*0634*/ 	.word	0x0002d8b0
        /*0638*/ 	.short	0x0100
        /*063a*/ 	.byte	0x08
	.zero		1


	//   ....[19]....
        /*063c*/ 	.word	0x000007e0
        /*0640*/ 	.word	0x000000ff
        /*0644*/ 	.word	0x0002d8c0
        /*0648*/ 	.short	0x0100
        /*064a*/ 	.byte	0x08
	.zero		1


	//   ....[20]....
        /*064c*/ 	.word	0x000007f0
        /*0650*/ 	.word	0x000000ff
        /*0654*/ 	.word	0x0002d8b8
        /*0658*/ 	.short	0x0100
        /*065a*/ 	.byte	0x08
	.zero		1


	//   ....[21]....
        /*065c*/ 	.word	0x00000800
        /*0660*/ 	.word	0x000000ff
        /*0664*/ 	.word	0x0002d8c8
        /*0668*/ 	.short	0x0100
        /*066a*/ 	.byte	0x08
	.zero		1


	//   ....[22]....
        /*066c*/ 	.word	0x00001760
        /*0670*/ 	.word	0x000000ff
        /*0674*/ 	.word	0x0002d800
        /*0678*/ 	.short	0x010a
        /*067a*/ 	.byte	0x26
	.zero		1


	//   ....[23]....
        /*067c*/ 	.word	0x000017f0
        /*0680*/ 	.word	0x000000ff
        /*0684*/ 	.word	0x0002d830
        /*0688*/ 	.short	0x010a
        /*068a*/ 	.byte	0x26
	.zero		1


	//   ....[24]....
        /*068c*/ 	.word	0x00001850
        /*0690*/ 	.word	0x000000ff
        /*0694*/ 	.word	0x0002d830
        /*0698*/ 	.short	0x010a
        /*069a*/ 	.byte	0x26
	.zero		1


	//   ....[25]....
        /*069c*/ 	.word	0x000022d0
        /*06a0*/ 	.word	0x000000ff
        /*06a4*/ 	.word	0x00000000
        /*06a8*/ 	.short	0x0101
        /*06aa*/ 	.byte	0x04
	.zero		1


	//   ....[26]....
        /*06ac*/ 	.word	0x000055a0
        /*06b0*/ 	.word	0x000000ff
        /*06b4*/ 	.word	0x0002d830
        /*06b8*/ 	.short	0x010a
        /*06ba*/ 	.byte	0x04
	.zero		1


	//   ....[27]....
        /*06bc*/ 	.word	0x000055e0
        /*06c0*/ 	.word	0x000000ff
        /*06c4*/ 	.word	0x0002d830
        /*06c8*/ 	.short	0x010a
        /*06ca*/ 	.byte	0x04
	.zero		1


	//   ....[28]....
        /*06cc*/ 	.word	0x000058d0
        /*06d0*/ 	.word	0x000000ff
        /*06d4*/ 	.word	0x0002d850
        /*06d8*/ 	.short	0x010a
        /*06da*/ 	.byte	0x0a
	.zero		1


	//   ....[29]....
        /*06dc*/ 	.word	0x00005910
        /*06e0*/ 	.word	0x000000ff
        /*06e4*/ 	.word	0x0002d850
        /*06e8*/ 	.short	0x010a
        /*06ea*/ 	.byte	0x0a
	.zero		1


	//   ....[30]....
        /*06ec*/ 	.word	0x00006340
        /*06f0*/ 	.word	0x000000ff
        /*06f4*/ 	.word	0x00000000
        /*06f8*/ 	.short	0x0101
        /*06fa*/ 	.byte	0x0a
	.zero		1


	//   ....[31]....
        /*06fc*/ 	.word	0x00008a70
        /*0700*/ 	.word	0x000000ff
        /*0704*/ 	.word	0x00000000
        /*0708*/ 	.short	0x0101
        /*070a*/ 	.byte	0x06
	.zero		1


	//   ....[32]....
        /*070c*/ 	.word	0x00009320
        /*0710*/ 	.word	0x000000ff
        /*0714*/ 	.word	0x0002d830
        /*0718*/ 	.short	0x010a
        /*071a*/ 	.byte	0x04
	.zero		1


	//   ....[33]....
        /*071c*/ 	.word	0x00009360
        /*0720*/ 	.word	0x000000ff
        /*0724*/ 	.word	0x0002d830
        /*0728*/ 	.short	0x010a
        /*072a*/ 	.byte	0x04
	.zero		1


	//   ....[34]....
        /*072c*/ 	.word	0x00009680
        /*0730*/ 	.word	0x000000ff
        /*0734*/ 	.word	0x0002d850
        /*0738*/ 	.short	0x010a
        /*073a*/ 	.byte	0x0e
	.zero		1


	//   ....[35]....
        /*073c*/ 	.word	0x000096c0
        /*0740*/ 	.word	0x000000ff
        /*0744*/ 	.word	0x0002d850
        /*0748*/ 	.short	0x010a
        /*074a*/ 	.byte	0x0e
	.zero		1


	//   ....[36]....
        /*074c*/ 	.word	0x0000a0b0
        /*0750*/ 	.word	0x000000ff
        /*0754*/ 	.word	0x00000000
        /*0758*/ 	.short	0x0101
        /*075a*/ 	.byte	0x0e
	.zero		1


	//   ....[37]....
        /*075c*/ 	.word	0x0000b6e0
        /*0760*/ 	.word	0x000000ff
        /*0764*/ 	.word	0x00000000
        /*0768*/ 	.short	0x0101
        /*076a*/ 	.byte	0x07
	.zero		1


	//   ....[38]....
        /*076c*/ 	.word	0x0000be40
        /*0770*/ 	.word	0x000000ff
        /*0774*/ 	.word	0x0002d830
        /*0778*/ 	.short	0x010a
        /*077a*/ 	.byte	0x0a
	.zero		1


	//   ....[39]....
        /*077c*/ 	.word	0x0000be80
        /*0780*/ 	.word	0x000000ff
        /*0784*/ 	.word	0x0002d830
        /*0788*/ 	.short	0x010a
        /*078a*/ 	.byte	0x0a
	.zero		1


	//   ....[40]....
        /*078c*/ 	.word	0x0000c120
        /*0790*/ 	.word	0x000000ff
        /*0794*/ 	.word	0x0002d850
        /*0798*/ 	.short	0x010a
        /*079a*/ 	.byte	0x0a
	.zero		1


	//   ....[41]....
        /*079c*/ 	.word	0x0000c160
        /*07a0*/ 	.word	0x000000ff
        /*07a4*/ 	.word	0x0002d850
        /*07a8*/ 	.short	0x010a
        /*07aa*/ 	.byte	0x0a
	.zero		1


	//   ....[42]....
        /*07ac*/ 	.word	0x0000ca80
        /*07b0*/ 	.word	0x000000ff
        /*07b4*/ 	.word	0x00000000
        /*07b8*/ 	.short	0x0101
        /*07ba*/ 	.byte	0x0a
	.zero		1


	//   ....[43]....
        /*07bc*/ 	.word	0x0000f250
        /*07c0*/ 	.word	0x000000ff
        /*07c4*/ 	.word	0x00000000
        /*07c8*/ 	.short	0x0101
        /*07ca*/ 	.byte	0x07
	.zero		1


	//   ....[44]....
        /*07cc*/ 	.word	0x0000f750
        /*07d0*/ 	.word	0x000000ff
        /*07d4*/ 	.word	0x0002d850
        /*07d8*/ 	.short	0x010a
        /*07da*/ 	.byte	0x06
	.zero		1


	//   ....[45]....
        /*07dc*/ 	.word	0x0000f790
        /*07e0*/ 	.word	0x000000ff
        /*07e4*/ 	.word	0x0002d850
        /*07e8*/ 	.short	0x010a
        /*07ea*/ 	.byte	0x06
	.zero		1


	//   ....[46]....
        /*07ec*/ 	.word	0x0000ff70
        /*07f0*/ 	.word	0x000000ff
        /*07f4*/ 	.word	0x00000000
        /*07f8*/ 	.short	0x0101
        /*07fa*/ 	.byte	0x06
	.zero		1


	//   ....[47]....
        /*07fc*/ 	.word	0x00010990
        /*0800*/ 	.word	0x000000ff
        /*0804*/ 	.word	0x00000000
        /*0808*/ 	.short	0x0101
        /*080a*/ 	.byte	0x04
	.zero		1


	//   ....[48]....
        /*080c*/ 	.word	0x00012a20
        /*0810*/ 	.word	0x000000ff
        /*0814*/ 	.word	0x0002d840
        /*0818*/ 	.short	0x010a
        /*081a*/ 	.byte	0x2f
	.zero		1


	//   ....[49]....
        /*081c*/ 	.word	0x000130e0
        /*0820*/ 	.word	0x000000ff
        /*0824*/ 	.word	0x0002d830
        /*0828*/ 	.short	0x0107
        /*082a*/ 	.byte	0x2f
	.zero		1


	//   ....[50]....
        /*082c*/ 	.word	0x00013150
        /*0830*/ 	.word	0x000000ff
        /*0834*/ 	.word	0x0002d830
        /*0838*/ 	.short	0x0101
        /*083a*/ 	.byte	0x2f
	.zero		1


	//   ....[51]....
        /*083c*/ 	.word	0x00013c60
        /*0840*/ 	.word	0x000000ff
        /*0844*/ 	.word	0x0002d800
        /*0848*/ 	.short	0x0107
        /*084a*/ 	.byte	0x2f
	.zero		1


	//   ....[52]....
        /*084c*/ 	.word	0x00013cc0
        /*0850*/ 	.word	0x000000ff
        /*0854*/ 	.word	0x0002d800
        /*0858*/ 	.short	0x0101
        /*085a*/ 	.byte	0x2f
	.zero		1


	//   ....[53]....
        /*085c*/ 	.word	0x00013cf0
        /*0860*/ 	.word	0x000000ff
        /*0864*/ 	.word	0x0002d820
        /*0868*/ 	.short	0x010a
        /*086a*/ 	.byte	0x2f
	.zero		1


	//   ....[54]....
        /*086c*/ 	.word	0x00014120
        /*0870*/ 	.word	0x00000007
        /*0874*/ 	.word	0x0002d840
        /*0878*/ 	.short	0x010a
        /*087a*/ 	.byte	0x3f
	.zero		1


	//   ....[55]....
        /*087c*/ 	.word	0x00014590
        /*0880*/ 	.word	0x00000007
        /*0884*/ 	.word	0x0002d830
        /*0888*/ 	.short	0x0107
        /*088a*/ 	.byte	0x3f
	.zero		1


	//   ....[56]....
        /*088c*/ 	.word	0x00014640
        /*0890*/ 	.word	0x00000007
        /*0894*/ 	.word	0x0002d830
        /*0898*/ 	.short	0x0101
        /*089a*/ 	.byte	0x3f
	.zero		1


	//   ....[57]....
        /*089c*/ 	.word	0x000146a0
        /*08a0*/ 	.word	0x00000007
        /*08a4*/ 	.word	0x0002d860
        /*08a8*/ 	.short	0x010a
        /*08aa*/ 	.byte	0x3f
	.zero		1


	//   ....[58]....
        /*08ac*/ 	.word	0x00014a00
        /*08b0*/ 	.word	0x00000007
        /*08b4*/ 	.word	0x0002d850
        /*08b8*/ 	.short	0x0107
        /*08ba*/ 	.byte	0x3f
	.zero		1


	//   ....[59]....
        /*08bc*/ 	.word	0x00014b50
        /*08c0*/ 	.word	0x00000007
        /*08c4*/ 	.word	0x0002d850
        /*08c8*/ 	.short	0x0101
        /*08ca*/ 	.byte	0x3f
	.zero		1


	//   ....[60]....
        /*08cc*/ 	.word	0x00014cf0
        /*08d0*/ 	.word	0x00000000
        /*08d4*/ 	.word	0x0002d860
        /*08d8*/ 	.short	0x010a
        /*08da*/ 	.byte	0x3f
	.zero		1


	//   ....[61]....
        /*08dc*/ 	.word	0x00015130
        /*08e0*/ 	.word	0x00000000
        /*08e4*/ 	.word	0x0002d850
        /*08e8*/ 	.short	0x0107
        /*08ea*/ 	.byte	0x3f
	.zero		1


	//   ....[62]....
        /*08ec*/ 	.word	0x000151f0
        /*08f0*/ 	.word	0x00000000
        /*08f4*/ 	.word	0x0002d850
        /*08f8*/ 	.short	0x0101
        /*08fa*/ 	.byte	0x3f
	.zero		1


	//   ....[63]....
        /*08fc*/ 	.word	0x00015280
        /*0900*/ 	.word	0x00000007
        /*0904*/ 	.word	0x0002d820
        /*0908*/ 	.short	0x010a
        /*090a*/ 	.byte	0x3f
	.zero		1


	//   ....[64]....
        /*090c*/ 	.word	0x00015400
        /*0910*/ 	.word	0x00000005
        /*0914*/ 	.word	0x0002d840
        /*0918*/ 	.short	0x010a
        /*091a*/ 	.byte	0x3f
	.zero		1


	//   ....[65]....
        /*091c*/ 	.word	0x000154a0
        /*0920*/ 	.word	0x00000003
        /*0924*/ 	.word	0x0002d840
        /*0928*/ 	.short	0x010a
        /*092a*/ 	.byte	0x3f
	.zero		1


	//   ....[66]....
        /*092c*/ 	.word	0x000154e0
        /*0930*/ 	.word	0x00000005
        /*0934*/ 	.word	0x0002d860
        /*0938*/ 	.short	0x010a
        /*093a*/ 	.byte	0x3f
	.zero		1


	//   ....[67]....
        /*093c*/ 	.word	0x00015520
        /*0940*/ 	.word	0x00000003
        /*0944*/ 	.word	0x0002d860
        /*0948*/ 	.short	0x010a
        /*094a*/ 	.byte	0x3f
	.zero		1


	//   ....[68]....
        /*094c*/ 	.word	0x00015590
        /*0950*/ 	.word	0x00000003
        /*0954*/ 	.word	0x0002d800
        /*0958*/ 	.short	0x010a
        /*095a*/ 	.byte	0x3f
	.zero		1


	//   ....[69]....
        /*095c*/ 	.word	0x000155f0
        /*0960*/ 	.word	0x00000003
        /*0964*/ 	.word	0x0002d830
        /*0968*/ 	.short	0x010a
        /*096a*/ 	.byte	0x3f
	.zero		1


	//   ....[70]....
        /*096c*/ 	.word	0x00015650
        /*0970*/ 	.word	0x0000000e
        /*0974*/ 	.word	0x0002d830
        /*0978*/ 	.short	0x010a
        /*097a*/ 	.byte	0x3f
	.zero		1


	//   ....[71]....
        /*097c*/ 	.word	0x000156b0
        /*0980*/ 	.word	0x0000000e
        /*0984*/ 	.word	0x0002d850
        /*0988*/ 	.short	0x010a
        /*098a*/ 	.byte	0x3f
	.zero		1


	//   ....[72]....
        /*098c*/ 	.word	0x00015710
        /*0990*/ 	.word	0x0000000e
        /*0994*/ 	.word	0x0002d830
        /*0998*/ 	.short	0x010a
        /*099a*/ 	.byte	0x3f
	.zero		1


	//   ....[73]....
        /*099c*/ 	.word	0x00015770
        /*09a0*/ 	.word	0x0000000e
        /*09a4*/ 	.word	0x0002d850
        /*09a8*/ 	.short	0x010a
        /*09aa*/ 	.byte	0x3f
	.zero		1


	//   ....[74]....
        /*09ac*/ 	.word	0x000157d0
        /*09b0*/ 	.word	0x0000000e
        /*09b4*/ 	.word	0x0002d830
        /*09b8*/ 	.short	0x010a
        /*09ba*/ 	.byte	0x3f
	.zero		1


	//   ....[75]....
        /*09bc*/ 	.word	0x00015830
        /*09c0*/ 	.word	0x0000000e
        /*09c4*/ 	.word	0x0002d850
        /*09c8*/ 	.short	0x010a
        /*09ca*/ 	.byte	0x3f
	.zero		1


	//   ....[76]....
        /*09cc*/ 	.word	0x00015890
        /*09d0*/ 	.word	0x00000003
        /*09d4*/ 	.word	0x0002d850
        /*09d8*/ 	.short	0x010a
        /*09da*/ 	.byte	0x3f
	.zero		1


	//   ....[77]....
        /*09dc*/ 	.word	0x00015970
        /*09e0*/ 	.word	0x00000003
        /*09e4*/ 	.word	0x0002d840
        /*09e8*/ 	.short	0x010a
        /*09ea*/ 	.byte	0x3f
	.zero		1


	//   ....[78]....
        /*09ec*/ 	.word	0x00016730
        /*09f0*/ 	.word	0x00000003
        /*09f4*/ 	.word	0x0002d820
        /*09f8*/ 	.short	0x010a
        /*09fa*/ 	.byte	0x3f
	.zero		1


	//   ....[79]....
        /*09fc*/ 	.word	0x00016780
        /*0a00*/ 	.word	0x00000007
        /*0a04*/ 	.word	0x0002d840
        /*0a08*/ 	.short	0x010a
        /*0a0a*/ 	.byte	0x3f
	.zero		1


	//   ....[80]....
        /*0a0c*/ 	.word	0x00016d20
        /*0a10*/ 	.word	0x00000007
        /*0a14*/ 	.word	0x0002d860
        /*0a18*/ 	.short	0x010a
        /*0a1a*/ 	.byte	0x3f
	.zero		1


	//   ....[81]....
        /*0a1c*/ 	.word	0x000172c0
        /*0a20*/ 	.word	0x00000000
        /*0a24*/ 	.word	0x0002d860
        /*0a28*/ 	.short	0x010a
        /*0a2a*/ 	.byte	0x3f
	.zero		1


	//   ....[82]....
        /*0a2c*/ 	.word	0x00017900
        /*0a30*/ 	.word	0x00000007
        /*0a34*/ 	.word	0x0002d820
        /*0a38*/ 	.short	0x010a
        /*0a3a*/ 	.byte	0x3f
	.zero		1


	//   ....[83]....
        /*0a3c*/ 	.word	0x00017aa0
        /*0a40*/ 	.word	0x00000005
        /*0a44*/ 	.word	0x0002d840
        /*0a48*/ 	.short	0x010a
        /*0a4a*/ 	.byte	0x3f
	.zero		1


	//   ....[84]....
        /*0a4c*/ 	.word	0x00017af0
        /*0a50*/ 	.word	0x00000003
        /*0a54*/ 	.word	0x0002d840
        /*0a58*/ 	.short	0x010a
        /*0a5a*/ 	.byte	0x3f
	.zero		1


	//   ....[85]....
        /*0a5c*/ 	.word	0x00017b40
        /*0a60*/ 	.word	0x00000005
        /*0a64*/ 	.word	0x0002d860
        /*0a68*/ 	.short	0x010a
        /*0a6a*/ 	.byte	0x3f
	.zero		1


	//----- nvinfo : EIATTR_NUM_MBARRIERS
	.align		4
.L_1201:
        /*0a6c*/ 	.byte	0x03, 0x38
        /*0a6e*/ 	.short	0x0016


	//----- nvinfo : EIATTR_EXIT_INSTR_OFFSETS
	.align		4
        /*0a70*/ 	.byte	0x04, 0x1c
        /*0a72*/ 	.short	(.L_1203 - .L_1202)


	//   ....[0]....
.L_1202:
        /*0a74*/ 	.word	0x00015570


	//----- nvinfo : EIATTR_MAX_THREADS
	.align		4
.L_1203:
        /*0a78*/ 	.byte	0x04, 0x05
        /*0a7a*/ 	.short	(.L_1205 - .L_1204)
.L_1204:
        /*0a7c*/ 	.word	0x00000200
        /*0a80*/ 	.word	0x00000001
        /*0a84*/ 	.word	0x00000001


	//----- nvinfo : EIATTR_CRS_STACK_SIZE
	.align		4
.L_1205:
        /*0a88*/ 	.byte	0x04, 0x1e
        /*0a8a*/ 	.short	(.L_1207 - .L_1206)
.L_1206:
        /*0a8c*/ 	.word	0x00000000


	//----- nvinfo : EIATTR_CBANK_PARAM_SIZE
	.align		4
.L_1207:
        /*0a90*/ 	.byte	0x03, 0x19
        /*0a92*/ 	.short	0x0a70


	//----- nvinfo : EIATTR_PARAM_CBANK
	.align		4
        /*0a94*/ 	.byte	0x04, 0x0a
        /*0a96*/ 	.short	(.L_1209 - .L_1208)
	.align		4
.L_1208:
        /*0a98*/ 	.word	index@(.nv.constant0._ZN7cutlass13device_kernelIN5flash11enable_sm90INS1_16FlashAttnFwdSm90INS1_25CollectiveMainloopFwdSm90ILi2EN4cute5tupleIJNS5_1CILi1EEES8_S8_EEENS6_IJNS7_ILi192EEENS7_ILi128EEENS7_ILi96EEEEEELi96ENS_6half_tEfNS_4arch4Sm90ELb0ELb1ELb1ELb0ELb1ELb0ELb0ELb0ELb1ELb1ELb1ELb0EEENS1_21CollectiveEpilogueFwdINS6_IJSA_SC_SB_EEES9_SE_SG_Li384ELb0ELb1ELb1ELb0EEENS1_19SingleTileSchedulerILb0ELb1ELb1ELi192EEEEEEEEEvNT_6ParamsE)
        /*0a9c*/ 	.short	0x0210
        /*0a9e*/ 	.short	0x0a70


	//----- nvinfo : EIATTR_SW_WAR
	.align		4
.L_1209:
        /*0aa0*/ 	.byte	0x04, 0x36
        /*0aa2*/ 	.short	(.L_1211 - .L_1210)
.L_1210:
        /*0aa4*/ 	.word	0x00000008
.L_1211:


//--------------------- .nv.info._ZN7cutlass13device_kernelIN5flash11enable_sm90INS1_16FlashAttnFwdSm90INS1_25CollectiveMainloopFwdSm90ILi2EN4cute5tupleIJNS5_1CILi1EEES8_S8_EEENS6_IJNS7_ILi192EEENS7_ILi128EEENS7_ILi96EEEEEELi96ENS_6half_tEfNS_4arch4Sm90ELb0ELb1ELb1ELb1ELb1ELb0ELb0ELb0ELb1ELb1ELb1ELb0EEENS1_21CollectiveEpilogueFwdINS6_IJSA_SC_SB_EEES9_SE_SG_Li384ELb1ELb1ELb1ELb0EEENS1_36VarlenDynamicPersistentTileSchedulerILi192ELi128ELi384ELi128ELb1ELb1ELb1ELb1ELb0ELb1EEEEEEEEEvNT_6ParamsE --------------------------
	.section	.nv.info._ZN7cutlass13device_kernelIN5flash11enable_sm90INS1_16FlashAttnFwdSm90INS1_25CollectiveMainloopFwdSm90ILi2EN4cute5tupleIJNS5_1CILi1EEES8_S8_EEENS6_IJNS7_ILi192EEENS7_ILi128EEENS7_ILi96EEEEEELi96ENS_6half_tEfNS_4arch4Sm90ELb0ELb1ELb1ELb1ELb1ELb0ELb0ELb0ELb1ELb1ELb1ELb0EEENS1_21CollectiveEpilogueFwdINS6_IJSA_SC_SB_EEES9_SE_SG_Li384ELb1ELb1ELb1ELb0EEENS1_36VarlenDynamicPersistentTileSchedulerILi192ELi128ELi384ELi128ELb1ELb1ELb1ELb1ELb0ELb1EEEEEEEEEvNT_6ParamsE,"",@"SHT_CUDA_INFO"
	.sectionflags	@""
	.align	4


	//----- nvinfo : EIATTR_CUDA_API_VERSION
	.align		4
        /*0000*/ 	.byte	0x04, 0x37
        /*0002*/ 	.short	(.L_1213 - .L_1212)
.L_1212:
        /*0004*/ 	.word	0x00000082


	//----- nvinfo : EIATTR_KPARAM_INFO
	.align		4
.L_1213:
        /*0008*/ 	.byte	0x04, 0x17
        /*000a*/ 	.short	(.L_1215 - .L_1214)
.L_1214:
        /*000c*/ 	.word	0x00000000
        /*0010*/ 	.short	0x0000
        /*0012*/ 	.short	0x0070
        /*0014*/ 	.byte	0x00, 0xf0, 0x01, 0x2a


	//----- nvinfo : EIATTR_SPARSE_MMA_MASK
	.align		4
.L_1215:
        /*0018*/ 	.byte	0x03, 0x50
        /*001a*/ 	.short	0x0000


	//----- nvinfo : EIATTR_MAXREG_COUNT
	.align		4
        /*001c*/ 	.byte	0x03, 0x1b
        /*001e*/ 	.short	0x0080


	//----- nvinfo : EIATTR_NUM_BARRIERS
	.align		4
        /*0020*/ 	.byte	0x02, 0x4c
        /*0022*/ 	.byte	0x10
	.zero		1


	//----- nvinfo : EIATTR_EXTERNS
	.align		4
        /*0024*/ 	.byte	0x04, 0x0f
        /*0026*/ 	.short	(.L_1217 - .L_1216)


	//   ....[0]....
	.align		4
.L_1216:
        /*0028*/ 	.word	index@(__assertfail)


	//----- nvinfo : EIATTR_ANNOTATIONS
	.align		4
.L_1217:
        /*002c*/ 	.byte	0x04, 0x55
        /*002e*/ 	.short	(.L_1219 - .L_1218)


	//   ....[0]....
.L_1218:
        /* <DEDUP_REMOVED lines=20> */


	//----- nvinfo : EIATTR_MERCURY_ISA_VERSION
	.align		4
.L_1219:
        /*0160*/ 	.byte	0x03, 0x5f
        /*0162*/ 	.short	0x0101


	//----- nvinfo : EIATTR_UNUSED_LOAD_BYTE_OFFSET
	.align		4
        /*0164*/ 	.byte	0x04, 0x44
        /*0166*/ 	.short	(.L_1221 - .L_1220)


	//   ....[0]....
.L_1220:
        /*0168*/ 	.word	0x00000980
        /*016c*/ 	.word	0x0000fff0


	//   ....[1]....
        /*0170*/ 	.word	0x00010c30
        /*0174*/ 	.word	0x0000fff0


	//----- nvinfo : EIATTR_INT_WARP_WIDE_INSTR_OFFSETS
	.align		4
.L_1221:
        /*0178*/ 	.byte	0x04, 0x31
        /*017a*/ 	.short	(.L_1223 - .L_1222)


	//   ....[0]....
.L_1222:
        /*017c*/ 	.word	0x000000c0


	//   ....[1]....
        /*0180*/ 	.word	0x000000d0


	//   ....[2]....
        /*0184*/ 	.word	0x00000170


	//   ....[3]....
        /*0188*/ 	.word	0x00015160


	//   ....[4]....
        /*018c*/ 	.word	0x000151f0


	//   ....[5]....
        /*0190*/ 	.word	0x00017e90


	//   ....[6]....
        /*0194*/ 	.word	0x00017f20


	//----- nvinfo : EIATTR_COOP_GROUP_MASK_REGIDS
	.align		4
.L_1223:
        /*0198*/ 	.byte	0x04, 0x29
        /*019a*/ 	.short	(.L_1225 - .L_1224)


	//   ....[0]....
.L_1224:
        /*019c*/ 	.word	0xffffffff


	//   ....[1]....
        /*01a0*/ 	.word	0xffffffff


	//   ....[2]....
        /*01a4*/ 	.word	0xffffffff


	//   ....[3]....
        /*01a8*/ 	.word	0xffffffff


	//   ....[4]....
        /*01ac*/ 	.word	0xffffffff


	//   ....[5]....
        /*01b0*/ 	.word	0xffffffff


	//   ....[6]....
        /*01b4*/ 	.word	0xffffffff


	//   ....[7]....
        /*01b8*/ 	.word	0xffffffff


	//   ....[8]....
        /*01bc*/ 	.word	0xffffffff


	//   ....[9]....
        /*01c0*/ 	.word	0xffffffff


	//   ....[10]....
        /*01c4*/ 	.word	0xffffffff


	//   ....[11]....
        /*01c8*/ 	.word	0xffffffff


	//   ....[12]....
        /*01cc*/ 	.word	0xffffffff


	//   ....[13]....
        /*01d0*/ 	.word	0xffffffff


	//   ....[14]....
        /*01d4*/ 	.word	0xffffffff


	//   ....[15]....
        /*01d8*/ 	.word	0xffffffff


	//   ....[16]....
        /*01dc*/ 	.word	0xffffffff


	//   ....[17]....
        /*01e0*/ 	.word	0xffffffff


	//   ....[18]....
        /*01e4*/ 	.word	0xffffffff


	//   ....[19]....
        /*01e8*/ 	.word	0xffffffff


	//   ....[20]....
        /*01ec*/ 	.word	0xffffffff


	//   ....[21]....
        /*01f0*/ 	.word	0xffffffff


	//   ....[22]....
        /*01f4*/ 	.word	0xffffffff


	//   ....[23]....
        /*01f8*/ 	.word	0xffffffff


	//   ....[24]....
        /*01fc*/ 	.word	0xffffffff


	//   ....[25]....
        /*0200*/ 	.word	0xffffffff


	//   ....[26]....
        /*0204*/ 	.word	0xffffffff


	//   ....[27]....
        /*0208*/ 	.word	0xffffffff


	//   ....[28]....
        /*020c*/ 	.word	0xffffffff


	//   ....[29]....
        /*0210*/ 	.word	0xffffffff


	//   ....[30]....
        /*0214*/ 	.word	0xffffffff


	//   ....[31]....
        /*0218*/ 	.word	0xffffffff


	//   ....[32]....
        /*021c*/ 	.word	0xffffffff


	//   ....[33]....
        /*0220*/ 	.word	0xffffffff


	//   ....[34]....
        /*0224*/ 	.word	0xffffffff


	//   ....[35]....
        /*0228*/ 	.word	0xffffffff


	//   ....[36]....
        /*022c*/ 	.word	0xffffffff


	//   ....[37]....
        /*0230*/ 	.word	0xffffffff


	//   ....[38]....
        /*0234*/ 	.word	0xffffffff


	//   ....[39]....
        /*0238*/ 	.word	0xffffffff


	//   ....[40]....
        /*023c*/ 	.word	0xffffffff


	//   ....[41]....
        /*0240*/ 	.word	0xffffffff


	//   ....[42]....
        /*0244*/ 	.word	0xffffffff


	//   ....[43]....
        /*0248*/ 	.word	0xffffffff


	//   ....[44]....
        /*024c*/ 	.word	0xffffffff


	//   ....[45]....
        /*0250*/ 	.word	0xffffffff


	//   ....[46]....
        /*0254*/ 	.word	0xffffffff


	//   ....[47]....
        /*0258*/ 	.word	0xffffffff


	//   ....[48]....
        /*025c*/ 	.word	0xffffffff


	//   ....[49]....
        /*0260*/ 	.word	0xffffffff


	//   ....[50]....
        /*0264*/ 	.word	0xffffffff


	//   ....[51]....
        /*0268*/ 	.word	0xffffffff


	//   ....[52]....
        /*026c*/ 	.word	0xffffffff


	//   ....[53]....
        /*0270*/ 	.word	0xffffffff


	//   ....[54]....
        /*0274*/ 	.word	0xffffffff


	//   ....[55]....
        /*0278*/ 	.word	0xffffffff


	//   ....[56]....
        /*027c*/ 	.word	0xffffffff


	//   ....[57]....
        /*0280*/ 	.word	0xffffffff


	//   ....[58]....
        /*0284*/ 	.word	0xffffffff


	//   ....[59]....
        /*0288*/ 	.word	0xffffffff


	//   ....[60]....
        /*028c*/ 	.word	0xffffffff


	//   ....[61]....
        /*0290*/ 	.word	0xffffffff


	//   ....[62]....
        /*0294*/ 	.word	0xffffffff


	//   ....[63]....
        /*0298*/ 	.word	0xffffffff


	//   ....[64]....
        /*029c*/ 	.word	0xffffffff


	//   ....[65]....
        /*02a0*/ 	.word	0xffffffff


	//   ....[66]....
        /*02a4*/ 	.word	0xffffffff


	//   ....[67]....
        /*02a8*/ 	.word	0xffffffff


	//   ....[68]....
        /*02ac*/ 	.word	0xffffffff


	//   ....[69]....
        /*02b0*/ 	.word	0xffffffff


	//   ....[70]....
        /*02b4*/ 	.word	0xffffffff


	//   ....[71]....
        /*02b8*/ 	.word	0xffffffff


	//   ....[72]....
        /*02bc*/ 	.word	0xffffffff


	//   ....[73]....
        /*02c0*/ 	.word	0xffffffff


	//   ....[74]....
        /*02c4*/ 	.word	0xffffffff


	//   ....[75]....
        /*02c8*/ 	.word	0xffffffff


	//   ....[76]....
        /*02cc*/ 	.word	0xffffffff


	//   ....[77]....
        /*02d0*/ 	.word	0xffffffff


	//   ....[78]....
        /*02d4*/ 	.word	0xffffffff


	//   ....[79]....
        /*02d8*/ 	.word	0xffffffff


	//   ....[80]....
        /*02dc*/ 	.word	0xffffffff


	//   ....[81]....
        /*02e0*/ 	.word	0xffffffff


	//   ....[82]....
        /*02e4*/ 	.word	0xffffffff


	//   ....[83]....
        /*02e8*/ 	.word	0xffffffff


	//   ....[84]....
        /*02ec*/ 	.word	0xffffffff


	//   ....[85]....
        /*02f0*/ 	.word	0xffffffff


	//   ....[86]....
        /*02f4*/ 	.word	0xffffffff


	//   ....[87]....
        /*02f8*/ 	.word	0xffffffff


	//   ....[88]....
        /*02fc*/ 	.word	0xffffffff


	//   ....[89]....
        /*0300*/ 	.word	0xffffffff


	//   ....[90]....
        /*0304*/ 	.word	0xffffffff


	//   ....[91]....
        /*0308*/ 	.word	0xffffffff


	//   ....[92]....
        /*030c*/ 	.word	0xffffffff


	//   ....[93]....
        /*0310*/ 	.word	0xffffffff


	//   ....[94]....
        /*0314*/ 	.word	0xffffffff


	//   ....[95]....
        /*0318*/ 	.word	0xffffffff


	//   ....[96]....
        /*031c*/ 	.word	0xffffffff


	//   ....[97]....
        /*0320*/ 	.word	0xffffffff


	//   ....[98]....
        /*0324*/ 	.word	0xffffffff


	//   ....[99]....
        /*0328*/ 	.word	0xffffffff


	//   ....[100]....
        /*032c*/ 	.word	0xffffffff


	//   ....[101]....
        /*0330*/ 	.word	0xffffffff


	//   ....[102]....
        /*0334*/ 	.word	0xffffffff


	//   ....[103]....
        /*0338*/ 	.word	0xffffffff


	//   ....[104]....
        /*033c*/ 	.word	0xffffffff


	//   ....[105]....
        /*0340*/ 	.word	0xffffffff


	//   ....[106]....
        /*0344*/ 	.word	0xffffffff


	//   ....[107]....
        /*0348*/ 	.word	0xffffffff


	//   ....[108]....
        /*034c*/ 	.word	0xffffffff


	//   ....[109]....
        /*0350*/ 	.word	0xffffffff


	//   ....[110]....
        /*0354*/ 	.word	0xffffffff


	//   ....[111]....
        /*0358*/ 	.word	0xffffffff


	//   ....[112]....
        /*035c*/ 	.word	0xffffffff


	//   ....[113]....
        /*0360*/ 	.word	0xffffffff


	//   ....[114]....
        /*0364*/ 	.word	0xffffffff


	//   ....[115]....
        /*0368*/ 	.word	0xffffffff


	//   ....[116]....
        /*036c*/ 	.word	0xffffffff


	//   ....[117]....
        /*0370*/ 	.word	0xffffffff


	//   ....[118]....
        /*0374*/ 	.word	0xffffffff


	//   ....[119]....
        /*0378*/ 	.word	0xffffffff


	//   ....[120]....
        /*037c*/ 	.word	0xffffffff


	//   ....[121]....
        /*0380*/ 	.word	0xffffffff


	//   ....[122]....
        /*0384*/ 	.word	0xffffffff


	//   ....[123]....
        /*0388*/ 	.word	0xffffffff


	//   ....[124]....
        /*038c*/ 	.word	0xffffffff


	//   ....[125]....
        /*0390*/ 	.word	0xffffffff


	//   ....[126]....
        /*0394*/ 	.word	0xffffffff


	//   ....[127]....
        /*0398*/ 	.word	0xffffffff


	//   ....[128]....
        /*039c*/ 	.word	0xffffffff


	//   ....[129]....
        /*03a0*/ 	.word	0xffffffff


	//   ....[130]....
        /*03a4*/ 	.word	0xffffffff


	//   ....[131]....
        /*03a8*/ 	.word	0xffffffff


	//   ....[132]....
        /*03ac*/ 	.word	0xffffffff


	//   ....[133]....
        /*03b0*/ 	.word	0x0500000f


	//   ....[134]....
        /*03b4*/ 	.word	0x0500000f


	//   ....[135]....
        /*03b8*/ 	.word	0x0500000f


	//   ....[136]....
        /*03bc*/ 	.word	0x0500000f


	//   ....[137]....
        /*03c0*/ 	.word	0x0500000f


	//   ....[138]....
        /*03c4*/ 	.word	0x0500000f


	//   ....[139]....
        /*03c8*/ 	.word	0x0500000f


	//   ....[140]....
        /*03cc*/ 	.word	0x0500000f


	//   ....[141]....
        /*03d0*/ 	.word	0x0500000f


	//   ....[142]....
        /*03d4*/ 	.word	0x0500000f


	//   ....[143]....
        /*03d8*/ 	.word	0x0500000f


	//   ....[144]....
        /*03dc*/ 	.word	0x0500000f


	//   ....[145]....
        /*03e0*/ 	.word	0x0500000f


	//   ....[146]....
        /*03e4*/ 	.word	0x0500000f


	//   ....[147]....
        /*03e8*/ 	.word	0x0500000f


	//   ....[148]....
        /*03ec*/ 	.word	0x0500000f


	//   ....[149]....
        /*03f0*/ 	.word	0x0500000f


	//   ....[150]....
        /*03f4*/ 	.word	0x0500000f


	//   ....[151]....
        /*03f8*/ 	.word	0x0500000f


	//   ....[152]....
        /*03fc*/ 	.word	0x0500000f


	//   ....[153]....
        /*0400*/ 	.word	0x0500000f


	//   ....[154]....
        /*0404*/ 	.word	0x0500000f


	//   ....[155]....
        /*0408*/ 	.word	0x0500000f


	//   ....[156]....
        /*040c*/ 	.word	0x0500000f


	//   ....[157]....
        /*0410*/ 	.word	0x0500000f


	//   ....[158]....
        /*0414*/ 	.word	0x0500000f


	//   ....[159]....
        /*0418*/ 	.word	0x0500000f


	//   ....[160]....
        /*041c*/ 	.word	0x0500000f


	//   ....[161]....
        /*0420*/ 	.word	0x0500000f


	//   ....[162]....
        /*0424*/ 	.word	0x0500000f


	//   ....[163]....
        /*0428*/ 	.word	0x0500000f


	//   ....[164]....
        /*042c*/ 	.word	0x0500000f


	//   ....[165]....
        /*0430*/ 	.word	0x0500000f


	//   ....[166]....
        /*0434*/ 	.word	0x0500000f


	//   ....[167]....
        /*0438*/ 	.word	0x0500000f


	//   ....[168]....
        /*043c*/ 	.word	0x0500000f


	//   ....[169]....
        /*0440*/ 	.word	0x0500000f


	//   ....[170]....
        /*0444*/ 	.word	0x0500000f


	//   ....[171]....
        /*0448*/ 	.word	0x0500000f


	//   ....[172]....
        /*044c*/ 	.word	0x0500000f


	//   ....[173]....
        /*0450*/ 	.word	0x0500000f


	//   ....[174]....
        /*0454*/ 	.word	0x0500000f


	//   ....[175]....
        /*0458*/ 	.word	0x0500000f


	//   ....[176]....
        /*045c*/ 	.word	0x0500000f


	//   ....[177]....
        /*0460*/ 	.word	0x0500000f


	//   ....[178]....
        /*0464*/ 	.word	0x0500000f


	//   ....[179]....
        /*0468*/ 	.word	0x0500000f


	//   ....[180]....
        /*046c*/ 	.word	0x0500000f


	//   ....[181]....
        /*0470*/ 	.word	0x0500000f


	//   ....[182]....
        /*0474*/ 	.word	0x0500000f


	//   ....[183]....
        /*0478*/ 	.word	0x0500000f


	//   ....[184]....
        /*047c*/ 	.word	0x0500000f


	//   ....[185]....
        /*0480*/ 	.word	0x0500000f


	//   ....[186]....
        /*0484*/ 	.word	0x0500000f


	//   ....[187]....
        /*0488*/ 	.word	0x0500000f


	//   ....[188]....
        /*048c*/ 	.word	0x0500000f


	//   ....[189]....
        /*0490*/ 	.word	0x0500000f


	//   ....[190]....
        /*0494*/ 	.word	0x0500000f


	//   ....[191]....
        /*0498*/ 	.word	0x0500000f


	//   ....[192]....
        /*049c*/ 	.word	0x0500000f


	//   ....[193]....
        /*04a0*/ 	.word	0x0500000f


	//   ....[194]....
        /*04a4*/ 	.word	0x0500000f


	//   ....[195]....
        /*04a8*/ 	.word	0x0500000f


	//   ....[196]....
        /*04ac*/ 	.word	0x0500000f


	//----- nvinfo : EIATTR_COOP_GROUP_INSTR_OFFSETS
	.align		4
.L_1225:
        /*04b0*/ 	.byte	0x04, 0x28
        /*04b2*/ 	.short	(.L_1227 - .L_1226)


	//   ....[0]....
.L_1226:
        /*04b4*/ 	.word	0x00000080


	//   ....[1]....
        /*04b8*/ 	.word	0x00000090


	//   ....[2]....
        /*04bc*/ 	.word	0x000002d0


	//   ....[3]....
        /*04c0*/ 	.word	0x00000430


	//   ....[4]....
        /*04c4*/ 	.word	0x00000550


	//   ....[5]....
        /*04c8*/ 	.word	0x000006b0


	//   ....[6]....
        /*04cc*/ 	.word	0x00001e90


	//   ....[7]....
        /*04d0*/ 	.word	0x000026c0


	//   ....[8]....
        /*04d4*/ 	.word	0x00003080


	//   ....[9]....
        /*04d8*/ 	.word	0x00004660


	//   ....[10]....
        /*04dc*/ 	.word	0x00004750


	//   ....[11]....
        /*04e0*/ 	.word	0x00004d30


	//   ....[12]....
        /*04e4*/ 	.word	0x00004da0


	//   ....[13]....
        /*04e8*/ 	.word	0x00005970


	//   ....[14]....
        /*04ec*/ 	.word	0x00006830


	//   ....[15]....
        /*04f0*/ 	.word	0x00007160


	//   ....[16]....
        /*04f4*/ 	.word	0x000080b0


	//   ....[17]....
        /*04f8*/ 	.word	0x000081a0


	//   ....[18]....
        /*04fc*/ 	.word	0x00008890


	//   ....[19]....
        /*0500*/ 	.word	0x000088f0


	//   ....[20]....
        /*0504*/ 	.word	0x00009970


	//   ....[21]....
        /*0508*/ 	.word	0x0000ad90


	//   ....[22]....
        /*050c*/ 	.word	0x0000adf0


	//   ....[23]....
        /*0510*/ 	.word	0x0000b1b0


	//   ....[24]....
        /*0514*/ 	.word	0x0000b1d0


	//   ....[25]....
        /*0518*/ 	.word	0x0000c510


	//   ....[26]....
        /*051c*/ 	.word	0x0000d080


	//   ....[27]....
        /*0520*/ 	.word	0x0000d9b0


	//   ....[28]....
        /*0524*/ 	.word	0x0000e900


	//   ....[29]....
        /*0528*/ 	.word	0x0000e9f0


	//   ....[30]....
        /*052c*/ 	.word	0x0000f190


	//   ....[31]....
        /*0530*/ 	.word	0x0000f1f0


	//   ....[32]....
        /*0534*/ 	.word	0x000101c0


	//   ....[33]....
        /*0538*/ 	.word	0x000102d0


	//   ....[34]....
        /*053c*/ 	.word	0x00010330


	//   ....[35]....
        /*0540*/ 	.word	0x000103f0


	//   ....[36]....
        /*0544*/ 	.word	0x00010420


	//   ....[37]....
        /*0548*/ 	.word	0x00011660


	//   ....[38]....
        /*054c*/ 	.word	0x00011680


	//   ....[39]....
        /*0550*/ 	.word	0x00011690


	//   ....[40]....
        /*0554*/ 	.word	0x000116a0


	//   ....[41]....
        /*0558*/ 	.word	0x00011cc0


	//   ....[42]....
        /*055c*/ 	.word	0x00011ce0


	//   ....[43]....
        /*0560*/ 	.word	0x00011e10


	//   ....[44]....
        /*0564*/ 	.word	0x00011e30


	//   ....[45]....
        /*0568*/ 	.word	0x000122a0


	//   ....[46]....
        /*056c*/ 	.word	0x000122b0


	//   ....[47]....
        /*0570*/ 	.word	0x000125f0


	//   ....[48]....
        /*0574*/ 	.word	0x00012600


	//   ....[49]....
        /*0578*/ 	.word	0x00013240


	//   ....[50]....
        /*057c*/ 	.word	0x00013250


	//   ....[51]....
        /*0580*/ 	.word	0x00013350


	//   ....[52]....
        /*0584*/ 	.word	0x00013370


	//   ....[53]....
        /*0588*/ 	.word	0x00013500


	//   ....[54]....
        /*058c*/ 	.word	0x00013700


	//   ....[55]....
        /*0590*/ 	.word	0x00013730


	//   ....[56]....
        /*0594*/ 	.word	0x00013760


	//   ....[57]....
        /*0598*/ 	.word	0x00013790


	//   ....[58]....
        /*059c*/ 	.word	0x000137c0


	//   ....[59]....
        /*05a0*/ 	.word	0x000137f0


	//   ....[60]....
        /*05a4*/ 	.word	0x00013950


	//   ....[61]....
        /*05a8*/ 	.word	0x00013980


	//   ....[62]....
        /*05ac*/ 	.word	0x000139b0


	//   ....[63]....
        /*05b0*/ 	.word	0x000139e0


	//   ....[64]....
        /*05b4*/ 	.word	0x00013a10


	//   ....[65]....
        /*05b8*/ 	.word	0x00013a40


	//   ....[66]....
        /*05bc*/ 	.word	0x00013ad0


	//   ....[67]....
        /*05c0*/ 	.word	0x00013b00


	//   ....[68]....
        /*05c4*/ 	.word	0x00013b10


	//   ....[69]....
        /*05c8*/ 	.word	0x00013b50


	//   ....[70]....
        /*05cc*/ 	.word	0x00015dc0


	//   ....[71]....
        /*05d0*/ 	.word	0x00015de0


	//   ....[72]....
        /*05d4*/ 	.word	0x00015e90


	//   ....[73]....
        /*05d8*/ 	.word	0x00015eb0


	//   ....[74]....
        /*05dc*/ 	.word	0x00015f50


	//   ....[75]....
        /*05e0*/ 	.word	0x00015f70


	//   ....[76]....
        /*05e4*/ 	.word	0x00015f80


	//   ....[77]....
        /*05e8*/ 	.word	0x00015f90


	//   ....[78]....
        /*05ec*/ 	.word	0x00016910


	//   ....[79]....
        /*05f0*/ 	.word	0x00016920


	//   ....[80]....
        /*05f4*/ 	.word	0x00016980


	//   ....[81]....
        /*05f8*/ 	.word	0x000169c0


	//   ....[82]....
        /*05fc*/ 	.word	0x00016a20


	//   ....[83]....
        /*0600*/ 	.word	0x00016a60


	//   ....[84]....
        /*0604*/ 	.word	0x00016a70


	//   ....[85]....
        /*0608*/ 	.word	0x00016a90


	//   ....[86]....
        /*060c*/ 	.word	0x00016b70


	//   ....[87]....
        /*0610*/ 	.word	0x00016bb0


	//   ....[88]....
        /*0614*/ 	.word	0x00016bc0


	//   ....[89]....
        /*0618*/ 	.word	0x00016be0


	//   ....[90]....
        /*061c*/ 	.word	0x00017470


	//   ....[91]....
        /*0620*/ 	.word	0x00017480


	//   ....[92]....
        /*0624*/ 	.word	0x000174a0


	//   ....[93]....
        /*0628*/ 	.word	0x00017520


	//   ....[94]....
        /*062c*/ 	.word	0x00017530


	//   ....[95]....
        /*0630*/ 	.word	0x00017590


	//   ....[96]....
        /*0634*/ 	.word	0x000175c0


	//   ....[97]....
        /*0638*/ 	.word	0x00017600


	//   ....[98]....
        /*063c*/ 	.word	0x000178f0


	//   ....[99]....
        /*0640*/ 	.word	0x00017910


	//   ....[100]....
        /*0644*/ 	.word	0x000179b0


	//   ....[101]....
        /*0648*/ 	.word	0x000179c0


	//   ....[102]....
        /*064c*/ 	.word	0x00017a50


	//   ....[103]....
        /*0650*/ 	.word	0x00017a60


	//   ....[104]....
        /*0654*/ 	.word	0x00017a70


	//   ....[105]....
        /*0658*/ 	.word	0x00017b00


	//   ....[106]....
        /*065c*/ 	.word	0x00018110


	//   ....[107]....
        /*0660*/ 	.word	0x00018120


	//   ....[108]....
        /*0664*/ 	.word	0x000181b0


	//   ....[109]....
        /*0668*/ 	.word	0x00018250


	//   ....[110]....
        /*066c*/ 	.word	0x00018270


	//   ....[111]....
        /*0670*/ 	.word	0x000182f0


	//   ....[112]....
        /*0674*/ 	.word	0x00018310


	//   ....[113]....
        /*0678*/ 	.word	0x00018320


	//   ....[114]....
        /*067c*/ 	.word	0x00018750


	//   ....[115]....
        /*0680*/ 	.word	0x00018780


	//   ....[116]....
        /*0684*/ 	.word	0x000187e0


	//   ....[117]....
        /*0688*/ 	.word	0x00018810


	//   ....[118]....
        /*068c*/ 	.word	0x00018840


	//   ....[119]....
        /*0690*/ 	.word	0x00018870


	//   ....[120]....
        /*0694*/ 	.word	0x000188a0


	//   ....[121]....
        /*0698*/ 	.word	0x000188d0


	//   ....[122]....
        /*069c*/ 	.word	0x00018a70


	//   ....[123]....
        /*06a0*/ 	.word	0x00018aa0


	//   ....[124]....
        /*06a4*/ 	.word	0x00018ad0


	//   ....[125]....
        /*06a8*/ 	.word	0x00018b00


	//   ....[126]....
        /*06ac*/ 	.word	0x00018b30


	//   ....[127]....
        /*06b0*/ 	.word	0x00018b60


	//   ....[128]....
        /*06b4*/ 	.word	0x00018c20


	//   ....[129]....
        /*06b8*/ 	.word	0x00018c40


	//   ....[130]....
        /*06bc*/ 	.word	0x00018c60


	//   ....[131]....
        /*06c0*/ 	.word	0x00018cc0


	//   ....[132]....
        /*06c4*/ 	.word	0x000196f0


	//   ....[133]....
        /*06c8*/ 	.word	0x00019d50


	//   ....[134]....
        /*06cc*/ 	.word	0x00019e40


	//   ....[135]....
        /*06d0*/ 	.word	0x00019ee0


	//   ....[136]....
        /*06d4*/ 	.word	0x00019f40


	//   ....[137]....
        /*06d8*/ 	.word	0x0001a050


	//   ....[138]....
        /*06dc*/ 	.word	0x0001a0c0


	//   ....[139]....
        /*06e0*/ 	.word	0x0001a1d0


	//   ....[140]....
        /*06e4*/ 	.word	0x0001a240


	//   ....[141]....
        /*06e8*/ 	.word	0x0001a2e0


	//   ....[142]....
        /*06ec*/ 	.word	0x0001a400


	//   ....[143]....
        /*06f0*/ 	.word	0x0001a460


	//   ....[144]....
        /*06f4*/ 	.word	0x0001a4c0


	//   ....[145]....
        /*06f8*/ 	.word	0x0001a5d0


	//   ....[146]....
        /*06fc*/ 	.word	0x0001a630


	//   ....[147]....
        /*0700*/ 	.word	0x0001a730


	//   ....[148]....
        /*0704*/ 	.word	0x0001a790


	//   ....[149]....
        /*0708*/ 	.word	0x0001a890


	//   ....[150]....
        /*070c*/ 	.word	0x0001a8f0


	//   ....[151]....
        /*0710*/ 	.word	0x0001aa00


	//   ....[152]....
        /*0714*/ 	.word	0x0001aa60


	//   ....[153]....
        /*0718*/ 	.word	0x0001ab40


	//   ....[154]....
        /*071c*/ 	.word	0x0001ac80


	//   ....[155]....
        /*0720*/ 	.word	0x0001ad60


	//   ....[156]....
        /*0724*/ 	.word	0x0001ade0


	//   ....[157]....
        /*0728*/ 	.word	0x0001aec0


	//   ....[158]....
        /*072c*/ 	.word	0x0001af20


	//   ....[159]....
        /*0730*/ 	.word	0x0001aff0


	//   ....[160]....
        /*0734*/ 	.word	0x0001b050


	//   ....[161]....
        /*0738*/ 	.word	0x0001b130


	//   ....[162]....
        /*073c*/ 	.word	0x0001b220


	//   ....[163]....
        /*0740*/ 	.word	0x0001b2c0


	//   ....[164]....
        /*0744*/ 	.word	0x0001b320


	//   ....[165]....
        /*0748*/ 	.word	0x0001b420


	//   ....[166]....
        /*074c*/ 	.word	0x0001b480


	//   ....[167]....
        /*0750*/ 	.word	0x0001b580


	//   ....[168]....
        /*0754*/ 	.word	0x0001b5e0


	//   ....[169]....
        /*0758*/ 	.word	0x0001b6b0


	//   ....[170]....
        /*075c*/ 	.word	0x0001b800


	//   ....[171]....
        /*0760*/ 	.word	0x0001b8b0


	//   ....[172]....
        /*0764*/ 	.word	0x0001b9c0


	//   ....[173]....
        /*0768*/ 	.word	0x0001baa0


	//   ....[174]....
        /*076c*/ 	.word	0x0001bb00


	//   ....[175]....
        /*0770*/ 	.word	0x0001bbf0


	//   ....[176]....
        /*0774*/ 	.word	0x0001bc50


	//   ....[177]....
        /*0778*/ 	.word	0x0001bd30


	//   ....[178]....
        /*077c*/ 	.word	0x0001bdc0


	//   ....[179]....
        /*0780*/ 	.word	0x0001be60


	//   ....[180]....
        /*0784*/ 	.word	0x0001bfd0


	//   ....[181]....
        /*0788*/ 	.word	0x0001c040


	//   ....[182]....
        /*078c*/ 	.word	0x0001c0b0


	//   ....[183]....
        /*0790*/ 	.word	0x0001c120


	//   ....[184]....
        /*0794*/ 	.word	0x0001c190


	//   ....[185]....
        /*0798*/ 	.word	0x0001c210


	//   ....[186]....
        /*079c*/ 	.word	0x0001c290


	//   ....[187]....
        /*07a0*/ 	.word	0x0001c320


	//   ....[188]....
        /*07a4*/ 	.word	0x0001c390


	//   ....[189]....
        /*07a8*/ 	.word	0x0001c400


	//   ....[190]....
        /*07ac*/ 	.word	0x0001c470


	//   ....[191]....
        /*07b0*/ 	.word	0x0001c4f0


	//   ....[192]....
        /*07b4*/ 	.word	0x0001c560


	//   ....[193]....
        /*07b8*/ 	.word	0x0001c610


	//   ....[194]....
        /*07bc*/ 	.word	0x0001c660


	//   ....[195]....
        /*07c0*/ 	.word	0x0001c6f0


	//   ....[196]....
        /*07c4*/ 	.word	0x0001c820


	//----- nvinfo : EIATTR_REG_RECONFIG
	.align		4
.L_1227:
        /*07c8*/ 	.byte	0x01, 0x54
	.zero		2


	//----- nvinfo : EIATTR_SYSCALL_OFFSETS
	.align		4
        /*07cc*/ 	.byte	0x04, 0x46
        /*07ce*/ 	.short	(.L_1229 - .L_1228)


	//   ....[0]....
.L_1228:
        /*07d0*/ 	.word	0x00002080


	//   ....[1]....
        /*07d4*/ 	.word	0x00015350


	//   ....[2]....
        /*07d8*/ 	.word	0x000154a0


	//   ....[3]....
        /*07dc*/ 	.word	0x00015590


	//   ....[4]....
        /*07e0*/ 	.word	0x00016380


	//----- nvinfo : EIATTR_MBARRIER_INSTR_OFFSETS
	.align		4
.L_1229:
        /*07e4*/ 	.byte	0x04, 0x39
        /*07e6*/ 	.short	(.L_1231 - .L_1230)


	//   ....[0]....
.L_1230:
        /*07e8*/ 	.word	0x00000180
        /*07ec*/ 	.word	0x000000ff
        /*07f0*/ 	.word	0x0002d800
        /*07f4*/ 	.short	0x0100
        /*07f6*/ 	.byte	0x08
	.zero		1


	//   ....[1]....
        /*07f8*/ 	.word	0x00000190
        /*07fc*/ 	.word	0x000000ff
        /*0800*/ 	.word	0x0002d820
        /*0804*/ 	.short	0x0100
        /*0806*/ 	.byte	0x08
	.zero		1


	//   ....[2]....
        /*0808*/ 	.word	0x00000280
        /*080c*/ 	.word	0x000000ff
        /*0810*/ 	.word	0x0002d830
        /*0814*/ 	.short	0x0100
        /*0816*/ 	.byte	0x08
	.zero		1


	//   ....[3]....
        /*0818*/ 	.word	0x00000290
        /*081c*/ 	.word	0x000000ff
        /*0820*/ 	.word	0x0002d840
        /*0824*/ 	.short	0x0100
        /*0826*/ 	.byte	0x08
	.zero		1


	//   ....[4]....
        /*0828*/ 	.word	0x000002a0
        /*082c*/ 	.word	0x000000ff
        /*0830*/ 	.word	0x0002d838
        /*0834*/ 	.short	0x0100
        /*0836*/ 	.byte	0x08
	.zero		1


	//   ....[5]....
        /*0838*/ 	.word	0x000002b0
        /*083c*/ 	.word	0x000000ff
        /*0840*/ 	.word	0x0002d848
        /*0844*/ 	.short	0x0100
        /*0846*/ 	.byte	0x08
	.zero		1


	//   ....[6]....
        /*0848*/ 	.word	0x000003e0
        /*084c*/ 	.word	0x000000ff
        /*0850*/ 	.word	0x0002d850
        /*0854*/ 	.short	0x0100
        /*0856*/ 	.byte	0x08
	.zero		1


	//   ....[7]....
        /*0858*/ 	.word	0x000003f0
        /*085c*/ 	.word	0x000000ff
        /*0860*/ 	.word	0x0002d860
        /*0864*/ 	.short	0x0100
        /*0866*/ 	.byte	0x08
	.zero		1


	//   ....[8]....
        /*0868*/ 	.word	0x00000400
        /*086c*/ 	.word	0x000000ff
        /*0870*/ 	.word	0x0002d858
        /*0874*/ 	.short	0x0100
        /*0876*/ 	.byte	0x08
	.zero		1


	//   ....[9]....
        /*0878*/ 	.word	0x00000410
        /*087c*/ 	.word	0x000000ff
        /*0880*/ 	.word	0x0002d868
        /*0884*/ 	.short	0x0100
        /*0886*/ 	.byte	0x08
	.zero		1


	//   ....[10]....
        /*0888*/ 	.word	0x00000500
        /*088c*/ 	.word	0x000000ff
        /*0890*/ 	.word	0x0002d870
        /*0894*/ 	.short	0x0100
        /*0896*/ 	.byte	0x06
	.zero		1


	//   ....[11]....
        /*0898*/ 	.word	0x00000510
        /*089c*/ 	.word	0x000000ff
        /*08a0*/ 	.word	0x0002d880
        /*08a4*/ 	.short	0x0100
        /*08a6*/ 	.byte	0x06
	.zero		1


	//   ....[12]....
        /*08a8*/ 	.word	0x00000520
        /*08ac*/ 	.word	0x000000ff
        /*08b0*/ 	.word	0x0002d878
        /*08b4*/ 	.short	0x0100
        /*08b6*/ 	.byte	0x06
	.zero		1


	//   ....[13]....
        /*08b8*/ 	.word	0x00000530
        /*08bc*/ 	.word	0x000000ff
        /*08c0*/ 	.word	0x0002d888
        /*08c4*/ 	.short	0x0100
        /*08c6*/ 	.byte	0x06
	.zero		1


	//   ....[14]....
        /*08c8*/ 	.word	0x00000660
        /*08cc*/ 	.word	0x000000ff
        /*08d0*/ 	.word	0x0002d890
        /*08d4*/ 	.short	0x0100
        /*08d6*/ 	.byte	0x08
	.zero		1


	//   ....[15]....
        /*08d8*/ 	.word	0x00000670
        /*08dc*/ 	.word	0x000000ff
        /*08e0*/ 	.word	0x0002d8a0
        /*08e4*/ 	.short	0x0100
        /*08e6*/ 	.byte	0x08
	.zero		1


	//   ....[16]....
        /*08e8*/ 	.word	0x00000680
        /*08ec*/ 	.word	0x000000ff
        /*08f0*/ 	.word	0x0002d898
        /*08f4*/ 	.short	0x0100
        /*08f6*/ 	.byte	0x08
	.zero		1


	//   ....[17]....
        /*08f8*/ 	.word	0x00000690
        /*08fc*/ 	.word	0x000000ff
        /*0900*/ 	.word	0x0002d8a8
        /*0904*/ 	.short	0x0100
        /*0906*/ 	.byte	0x08
	.zero		1


	//   ....[18]....
        /*0908*/ 	.word	0x000007d0
        /*090c*/ 	.word	0x000000ff
        /*0910*/ 	.word	0x0002d8b0
        /*0914*/ 	.short	0x0100
        /*0916*/ 	.byte	0x08
	.zero		1


	//   ....[19]....
        /*0918*/ 	.word	0x000007e0
        /*091c*/ 	.word	0x000000ff
        /*0920*/ 	.word	0x0002d8c0
        /*0924*/ 	.short	0x0100
        /*0926*/ 	.byte	0x08
	.zero		1


	//   ....[20]....
        /*0928*/ 	.word	0x000007f0
        /*092c*/ 	.word	0x000000ff
        /*0930*/ 	.word	0x0002d8b8
        /*0934*/ 	.short	0x0100
        /*0936*/ 	.byte	0x08
	.zero		1


	//   ....[21]....
        /*0938*/ 	.word	0x00000800
        /*093c*/ 	.word	0x000000ff
        /*0940*/ 	.word	0x0002d8c8
        /*0944*/ 	.short	0x0100
        /*0946*/ 	.byte	0x08
	.zero		1


	//   ....[22]....
        /*0948*/ 	.word	0x00002100
        /*094c*/ 	.word	0x000000ff
        /*0950*/ 	.word	0x0002d800
        /*0954*/ 	.short	0x010a
        /*0956*/ 	.byte	0x29
	.zero		1


	//   ....[23]....
        /*0958*/ 	.word	0x00002180
        /*095c*/ 	.word	0x00000002
        /*0960*/ 	.word	0x0002d830
        /*0964*/ 	.short	0x010a
        /*0966*/ 	.byte	0x3f
	.zero		1


	//   ....[24]....
        /*0968*/ 	.word	0x000021c0
        /*096c*/ 	.word	0x00000002
        /*0970*/ 	.word	0x0002d830
        /*0974*/ 	.short	0x010a
        /*0976*/ 	.byte	0x3f
	.zero		1


	//   ....[25]....
        /*0978*/ 	.word	0x00002a40
        /*097c*/ 	.word	0x000000ff
        /*0980*/ 	.word	0x00000000
        /*0984*/ 	.short	0x0101
        /*0986*/ 	.byte	0x06
	.zero		1


	//   ....[26]....
        /*0988*/ 	.word	0x00005e30
        /*098c*/ 	.word	0x000000ff
        /*0990*/ 	.word	0x0002d830
        /*0994*/ 	.short	0x010a
        /*0996*/ 	.byte	0x06
	.zero		1


	//   ....[27]....
        /*0998*/ 	.word	0x00005e70
        /*099c*/ 	.word	0x000000ff
        /*09a0*/ 	.word	0x0002d830
        /*09a4*/ 	.short	0x010a
        /*09a6*/ 	.byte	0x06
	.zero		1


	//   ....[28]....
        /*09a8*/ 	.word	0x00006140
        /*09ac*/ 	.word	0x000000ff
        /*09b0*/ 	.word	0x0002d850
        /*09b4*/ 	.short	0x010a
        /*09b6*/ 	.byte	0x06
	.zero		1


	//   ....[29]....
        /*09b8*/ 	.word	0x00006180
        /*09bc*/ 	.word	0x000000ff
        /*09c0*/ 	.word	0x0002d850
        /*09c4*/ 	.short	0x010a
        /*09c6*/ 	.byte	0x06
	.zero		1


	//   ....[30]....
        /*09c8*/ 	.word	0x00006b70
        /*09cc*/ 	.word	0x000000ff
        /*09d0*/ 	.word	0x00000000
        /*09d4*/ 	.short	0x0101
        /*09d6*/ 	.byte	0x06
	.zero		1


	//   ....[31]....
        /*09d8*/ 	.word	0x00009410
        /*09dc*/ 	.word	0x000000ff
        /*09e0*/ 	.word	0x00000000
        /*09e4*/ 	.short	0x0101
        /*09e6*/ 	.byte	0x06
	.zero		1


	//   ....[32]....
        /*09e8*/ 	.word	0x00009d60
        /*09ec*/ 	.word	0x000000ff
        /*09f0*/ 	.word	0x0002d830
        /*09f4*/ 	.short	0x010a
        /*09f6*/ 	.byte	0x06
	.zero		1


	//   ....[33]....
        /*09f8*/ 	.word	0x00009da0
        /*09fc*/ 	.word	0x000000ff
        /*0a00*/ 	.word	0x0002d830
        /*0a04*/ 	.short	0x010a
        /*0a06*/ 	.byte	0x06
	.zero		1


	//   ....[34]....
        /*0a08*/ 	.word	0x0000a070
        /*0a0c*/ 	.word	0x000000ff
        /*0a10*/ 	.word	0x0002d850
        /*0a14*/ 	.short	0x010a
        /*0a16*/ 	.byte	0x06
	.zero		1


	//   ....[35]....
        /*0a18*/ 	.word	0x0000a0b0
        /*0a1c*/ 	.word	0x000000ff
        /*0a20*/ 	.word	0x0002d850
        /*0a24*/ 	.short	0x010a
        /*0a26*/ 	.byte	0x06
	.zero		1


	//   ....[36]....
        /*0a28*/ 	.word	0x0000aac0
        /*0a2c*/ 	.word	0x000000ff
        /*0a30*/ 	.word	0x00000000
        /*0a34*/ 	.short	0x0101
        /*0a36*/ 	.byte	0x06
	.zero		1


	//   ....[37]....
        /*0a38*/ 	.word	0x0000bfb0
        /*0a3c*/ 	.word	0x000000ff
        /*0a40*/ 	.word	0x00000000
        /*0a44*/ 	.short	0x0101
        /*0a46*/ 	.byte	0x06
	.zero		1


	//   ....[38]....
        /*0a48*/ 	.word	0x0000c6c0
        /*0a4c*/ 	.word	0x000000ff
        /*0a50*/ 	.word	0x0002d830
        /*0a54*/ 	.short	0x010a
        /*0a56*/ 	.byte	0x06
	.zero		1


	//   ....[39]....
        /*0a58*/ 	.word	0x0000c700
        /*0a5c*/ 	.word	0x000000ff
        /*0a60*/ 	.word	0x0002d830
        /*0a64*/ 	.short	0x010a
        /*0a66*/ 	.byte	0x06
	.zero		1


	//   ....[40]....
        /*0a68*/ 	.word	0x0000c9d0
        /*0a6c*/ 	.word	0x000000ff
        /*0a70*/ 	.word	0x0002d850
        /*0a74*/ 	.short	0x010a
        /*0a76*/ 	.byte	0x06
	.zero		1


	//   ....[41]....
        /*0a78*/ 	.word	0x0000ca10
        /*0a7c*/ 	.word	0x000000ff
        /*0a80*/ 	.word	0x0002d850
        /*0a84*/ 	.short	0x010a
        /*0a86*/ 	.byte	0x06
	.zero		1


	//   ....[42]....
        /*0a88*/ 	.word	0x0000d3c0
        /*0a8c*/ 	.word	0x000000ff
        /*0a90*/ 	.word	0x00000000
        /*0a94*/ 	.short	0x0101
        /*0a96*/ 	.byte	0x06
	.zero		1


	//   ....[43]....
        /*0a98*/ 	.word	0x0000fc60
        /*0a9c*/ 	.word	0x000000ff
        /*0aa0*/ 	.word	0x00000000
        /*0aa4*/ 	.short	0x0101
        /*0aa6*/ 	.byte	0x06
	.zero		1


	//   ....[44]....
        /*0aa8*/ 	.word	0x00010240
        /*0aac*/ 	.word	0x000000ff
        /*0ab0*/ 	.word	0x0002d850
        /*0ab4*/ 	.short	0x010a
        /*0ab6*/ 	.byte	0x08
	.zero		1


	//   ....[45]....
        /*0ab8*/ 	.word	0x00010280
        /*0abc*/ 	.word	0x000000ff
        /*0ac0*/ 	.word	0x0002d850
        /*0ac4*/ 	.short	0x010a
        /*0ac6*/ 	.byte	0x08
	.zero		1


	//   ....[46]....
        /*0ac8*/ 	.word	0x00010910
        /*0acc*/ 	.word	0x000000ff
        /*0ad0*/ 	.word	0x00000000
        /*0ad4*/ 	.short	0x0101
        /*0ad6*/ 	.byte	0x08
	.zero		1


	//   ....[47]....
        /*0ad8*/ 	.word	0x00011cf0
        /*0adc*/ 	.word	0x000000ff
        /*0ae0*/ 	.word	0x00000000
        /*0ae4*/ 	.short	0x0101
        /*0ae6*/ 	.byte	0x04
	.zero		1


	//   ....[48]....
        /*0ae8*/ 	.word	0x000121b0
        /*0aec*/ 	.word	0x000000ff
        /*0af0*/ 	.word	0x00000000
        /*0af4*/ 	.short	0x0101
        /*0af6*/ 	.byte	0x04
	.zero		1


	//   ....[49]....
        /*0af8*/ 	.word	0x00015b40
        /*0afc*/ 	.word	0x00000004
        /*0b00*/ 	.word	0x0002d840
        /*0b04*/ 	.short	0x010a
        /*0b06*/ 	.byte	0x3f
	.zero		1


	//   ....[50]....
        /*0b08*/ 	.word	0x000160d0
        /*0b0c*/ 	.word	0x00000004
        /*0b10*/ 	.word	0x0002d830
        /*0b14*/ 	.short	0x0107
        /*0b16*/ 	.byte	0x3f
	.zero		1


	//   ....[51]....
        /*0b18*/ 	.word	0x000161a0
        /*0b1c*/ 	.word	0x00000004
        /*0b20*/ 	.word	0x0002d830
        /*0b24*/ 	.short	0x0101
        /*0b26*/ 	.byte	0x3f
	.zero		1


	//   ....[52]....
        /*0b28*/ 	.word	0x00016d20
        /*0b2c*/ 	.word	0x00000011
        /*0b30*/ 	.word	0x0002d800
        /*0b34*/ 	.short	0x0107
        /*0b36*/ 	.byte	0x3f
	.zero		1


	//   ....[53]....
        /*0b38*/ 	.word	0x00016e10
        /*0b3c*/ 	.word	0x00000011
        /*0b40*/ 	.word	0x0002d800
        /*0b44*/ 	.short	0x0101
        /*0b46*/ 	.byte	0x3f
	.zero		1


	//   ....[54]....
        /*0b48*/ 	.word	0x00016e30
        /*0b4c*/ 	.word	0x00000011
        /*0b50*/ 	.word	0x0002d820
        /*0b54*/ 	.short	0x010a
        /*0b56*/ 	.byte	0x3f
	.zero		1


	//   ....[55]....
        /*0b58*/ 	.word	0x00017250
        /*0b5c*/ 	.word	0x00000005
        /*0b60*/ 	.word	0x0002d840
        /*0b64*/ 	.short	0x010a
        /*0b66*/ 	.byte	0x3f
	.zero		1


	//   ....[56]....
        /*0b68*/ 	.word	0x000176b0
        /*0b6c*/ 	.word	0x00000005
        /*0b70*/ 	.word	0x0002d830
        /*0b74*/ 	.short	0x0107
        /*0b76*/ 	.byte	0x3f
	.zero		1


	//   ....[57]....
        /*0b78*/ 	.word	0x00017770
        /*0b7c*/ 	.word	0x00000005
        /*0b80*/ 	.word	0x0002d830
        /*0b84*/ 	.short	0x0101
        /*0b86*/ 	.byte	0x3f
	.zero		1


	//   ....[58]....
        /*0b88*/ 	.word	0x000177d0
        /*0b8c*/ 	.word	0x00000005
        /*0b90*/ 	.word	0x0002d860
        /*0b94*/ 	.short	0x010a
        /*0b96*/ 	.byte	0x3f
	.zero		1


	//   ....[59]....
        /*0b98*/ 	.word	0x00017cc0
        /*0b9c*/ 	.word	0x00000005
        /*0ba0*/ 	.word	0x0002d850
        /*0ba4*/ 	.short	0x0107
        /*0ba6*/ 	.byte	0x3f
	.zero		1


	//   ....[60]....
        /*0ba8*/ 	.word	0x00017db0
        /*0bac*/ 	.word	0x00000005
        /*0bb0*/ 	.word	0x0002d850
        /*0bb4*/ 	.short	0x0101
        /*0bb6*/ 	.byte	0x3f
	.zero		1


	//   ....[61]....
        /*0bb8*/ 	.word	0x00017fd0
        /*0bbc*/ 	.word	0x00000000
        /*0bc0*/ 	.word	0x0002d860
        /*0bc4*/ 	.short	0x010a
        /*0bc6*/ 	.byte	0x3f
	.zero		1


	//   ....[62]....
        /*0bc8*/ 	.word	0x00018450
        /*0bcc*/ 	.word	0x00000000
        /*0bd0*/ 	.word	0x0002d850
        /*0bd4*/ 	.short	0x0107
        /*0bd6*/ 	.byte	0x3f
	.zero		1


	//   ....[63]....
        /*0bd8*/ 	.word	0x00018520
        /*0bdc*/ 	.word	0x00000000
        /*0be0*/ 	.word	0x0002d850
        /*0be4*/ 	.short	0x0101
        /*0be6*/ 	.byte	0x3f
	.zero		1


	//   ....[64]....
        /*0be8*/ 	.word	0x00019670
        /*0bec*/ 	.word	0x00000005
        /*0bf0*/ 	.word	0x0002d820
        /*0bf4*/ 	.short	0x010a
        /*0bf6*/ 	.byte	0x3f
	.zero		1


	//   ....[65]....
        /*0bf8*/ 	.word	0x000197f0
        /*0bfc*/ 	.word	0x00000003
        /*0c00*/ 	.word	0x0002d840
        /*0c04*/ 	.short	0x010a
        /*0c06*/ 	.byte	0x3f
	.zero		1


	//   ....[66]....
        /*0c08*/ 	.word	0x00019890
        /*0c0c*/ 	.word	0x00000017
        /*0c10*/ 	.word	0x0002d840
        /*0c14*/ 	.short	0x010a
        /*0c16*/ 	.byte	0x3f
	.zero		1


	//   ....[67]....
        /*0c18*/ 	.word	0x000198d0
        /*0c1c*/ 	.word	0x00000003
        /*0c20*/ 	.word	0x0002d860
        /*0c24*/ 	.short	0x010a
        /*0c26*/ 	.byte	0x3f
	.zero		1


	//   ....[68]....
        /*0c28*/ 	.word	0x00019910
        /*0c2c*/ 	.word	0x00000017
        /*0c30*/ 	.word	0x0002d860
        /*0c34*/ 	.short	0x010a
        /*0c36*/ 	.byte	0x3f
	.zero		1


	//   ....[69]....
        /*0c38*/ 	.word	0x00019980
        /*0c3c*/ 	.word	0x00000003
        /*0c40*/ 	.word	0x0002d800
        /*0c44*/ 	.short	0x010a
        /*0c46*/ 	.byte	0x3f
	.zero		1


	//   ....[70]....
        /*0c48*/ 	.word	0x000199d0
        /*0c4c*/ 	.word	0x00000002
        /*0c50*/ 	.word	0x0002d830
        /*0c54*/ 	.short	0x010a
        /*0c56*/ 	.byte	0x3f
	.zero		1


	//   ....[71]....
        /*0c58*/ 	.word	0x00019a30
        /*0c5c*/ 	.word	0x00000007
        /*0c60*/ 	.word	0x0002d830
        /*0c64*/ 	.short	0x010a
        /*0c66*/ 	.byte	0x3f
	.zero		1


	//   ....[72]....
        /*0c68*/ 	.word	0x00019a90
        /*0c6c*/ 	.word	0x00000007
        /*0c70*/ 	.word	0x0002d850
        /*0c74*/ 	.short	0x010a
        /*0c76*/ 	.byte	0x3f
	.zero		1


	//   ....[73]....
        /*0c78*/ 	.word	0x00019af0
        /*0c7c*/ 	.word	0x00000007
        /*0c80*/ 	.word	0x0002d830
        /*0c84*/ 	.short	0x010a
        /*0c86*/ 	.byte	0x3f
	.zero		1


	//   ....[74]....
        /*0c88*/ 	.word	0x00019b50
        /*0c8c*/ 	.word	0x00000007
        /*0c90*/ 	.word	0x0002d850
        /*0c94*/ 	.short	0x010a
        /*0c96*/ 	.byte	0x3f
	.zero		1


	//   ....[75]....
        /*0c98*/ 	.word	0x00019bb0
        /*0c9c*/ 	.word	0x00000008
        /*0ca0*/ 	.word	0x0002d830
        /*0ca4*/ 	.short	0x010a
        /*0ca6*/ 	.byte	0x3f
	.zero		1


	//   ....[76]....
        /*0ca8*/ 	.word	0x00019c10
        /*0cac*/ 	.word	0x00000007
        /*0cb0*/ 	.word	0x0002d850
        /*0cb4*/ 	.short	0x010a
        /*0cb6*/ 	.byte	0x3f
	.zero		1


	//   ....[77]....
        /*0cb8*/ 	.word	0x00019c70
        /*0cbc*/ 	.word	0x00000004
        /*0cc0*/ 	.word	0x0002d850
        /*0cc4*/ 	.short	0x010a
        /*0cc6*/ 	.byte	0x3f
	.zero		1


	//   ....[78]....
        /*0cc8*/ 	.word	0x00019d90
        /*0ccc*/ 	.word	0x00000004
        /*0cd0*/ 	.word	0x0002d840
        /*0cd4*/ 	.short	0x010a
        /*0cd6*/ 	.byte	0x3f
	.zero		1


	//   ....[79]....
        /*0cd8*/ 	.word	0x0001ab80
        /*0cdc*/ 	.word	0x00000011
        /*0ce0*/ 	.word	0x0002d820
        /*0ce4*/ 	.short	0x010a
        /*0ce6*/ 	.byte	0x3f
	.zero		1


	//   ....[80]....
        /*0ce8*/ 	.word	0x0001abd0
        /*0cec*/ 	.word	0x00000005
        /*0cf0*/ 	.word	0x0002d840
        /*0cf4*/ 	.short	0x010a
        /*0cf6*/ 	.byte	0x3f
	.zero		1


	//   ....[81]....
        /*0cf8*/ 	.word	0x0001b170
        /*0cfc*/ 	.word	0x00000005
        /*0d00*/ 	.word	0x0002d860
        /*0d04*/ 	.short	0x010a
        /*0d06*/ 	.byte	0x3f
	.zero		1


	//   ....[82]....
        /*0d08*/ 	.word	0x0001b750
        /*0d0c*/ 	.word	0x00000000
        /*0d10*/ 	.word	0x0002d860
        /*0d14*/ 	.short	0x010a
        /*0d16*/ 	.byte	0x3f
	.zero		1


	//   ....[83]....
        /*0d18*/ 	.word	0x0001c740
        /*0d1c*/ 	.word	0x00000005
        /*0d20*/ 	.word	0x0002d820
        /*0d24*/ 	.short	0x010a
        /*0d26*/ 	.byte	0x3f
	.zero		1


	//   ....[84]....
        /*0d28*/ 	.word	0x0001c8e0
        /*0d2c*/ 	.word	0x00000003
        /*0d30*/ 	.word	0x0002d840
        /*0d34*/ 	.short	0x010a
        /*0d36*/ 	.byte	0x3f
	.zero		1


	//   ....[85]....
        /*0d38*/ 	.word	0x0001c930
        /*0d3c*/ 	.word	0x00000017
        /*0d40*/ 	.word	0x0002d840
        /*0d44*/ 	.short	0x010a
        /*0d46*/ 	.byte	0x3f
	.zero		1


	//   ....[86]....
        /*0d48*/ 	.word	0x0001c980
        /*0d4c*/ 	.word	0x00000003
        /*0d50*/ 	.word	0x0002d860
        /*0d54*/ 	.short	0x010a
        /*0d56*/ 	.byte	0x3f
	.zero		1


	//----- nvinfo : EIATTR_NUM_MBARRIERS
	.align		4
.L_1231:
        /*0d58*/ 	.byte	0x03, 0x38
        /*0d5a*/ 	.short	0x0016


	//----- nvinfo : EIATTR_EXIT_INSTR_OFFSETS
	.align		4
        /*0d5c*/ 	.byte	0x04, 0x1c
        /*0d5e*/ 	.short	(.L_1233 - .L_1232)


	//   ....[0]....
.L_1232:
        /*0d60*/ 	.word	0x000009b0


	//   ....[1]....
        /*0d64*/ 	.word	0x000134a0


	//   ....[2]....
        /*0d68*/ 	.word	0x00019960


	//----- nvinfo : EIATTR_MAX_THREADS
	.align		4
.L_1233:
        /*0d6c*/ 	.byte	0x04, 0x05
        /*0d6e*/ 	.short	(.L_1235 - .L_1234)
.L_1234:
        /*0d70*/ 	.word	0x00000200
        /*0d74*/ 	.word	0x00000001
        /*0d78*/ 	.word	0x00000001


	//----- nvinfo : EIATTR_CRS_STACK_SIZE
	.align		4
.L_1235:
        /*0d7c*/ 	.byte	0x04, 0x1e
        /*0d7e*/ 	.short	(.L_1237 - .L_1236)
.L_1236:
        /*0d80*/ 	.word	0x00000000


	//----- nvinfo : EIATTR_CBANK_PARAM_SIZE
	.align		4
.L_1237:
        /*0d84*/ 	.byte	0x03, 0x19
        /*0d86*/ 	.short	0x0af0


	//----- nvinfo : EIATTR_PARAM_CBANK
	.align		4
        /*0d88*/ 	.byte	0x04, 0x0a
        /*0d8a*/ 	.short	(.L_1239 - .L_1238)
	.align		4
.L_1238:
        /*0d8c*/ 	.word	index@(.nv.constant0._ZN7cutlass13device_kernelIN5flash11enable_sm90INS1_16FlashAttnFwdSm90INS1_25CollectiveMainloopFwdSm90ILi2EN4cute5tupleIJNS5_1CILi1EEES8_S8_EEENS6_IJNS7_ILi192EEENS7_ILi128EEENS7_ILi96EEEEEELi96ENS_6half_tEfNS_4arch4Sm90ELb0ELb1ELb1ELb1ELb1ELb0ELb0ELb0ELb1ELb1ELb1ELb0EEENS1_21CollectiveEpilogueFwdINS6_IJSA_SC_SB_EEES9_SE_SG_Li384ELb1ELb1ELb1ELb0EEENS1_36VarlenDynamicPersistentTileSchedulerILi192ELi128ELi384ELi128ELb1ELb1ELb1ELb1ELb0ELb1EEEEEEEEEvNT_6ParamsE)
        /*0d90*/ 	.short	0x0210
        /*0d92*/ 	.short	0x0af0


	//----- nvinfo : EIATTR_SW_WAR
	.align		4
.L_1239:
        /*0d94*/ 	.byte	0x04, 0x36
        /*0d96*/ 	.short	(.L_1241 - .L_1240)
.L_1240:
        /*0d98*/ 	.word	0x00000008
.L_1241:


//--------------------- .nv.info._ZN7cutlass13device_kernelIN5flash11enable_sm90INS1_16FlashAttnFwdSm90INS1_25CollectiveMainloopFwdSm90ILi2EN4cute5tupleIJNS5_1CILi1EEES8_S8_EEENS6_IJNS7_ILi192EEENS7_ILi128EEENS7_ILi96EEEEEELi96ENS_6half_tEfNS_4arch4Sm90ELb0ELb1ELb1ELb1ELb1ELb1ELb0ELb0ELb1ELb1ELb1ELb0EEENS1_21CollectiveEpilogueFwdINS6_IJSA_SC_SB_EEES9_SE_SG_Li384ELb1ELb1ELb1ELb0EEENS1_36VarlenDynamicPersistentTileSchedulerILi192ELi128ELi384ELi128ELb1ELb1ELb1ELb1ELb0ELb1EEEEEEEEEvNT_6ParamsE --------------------------
	.section	.nv.info._ZN7cutlass13device_kernelIN5flash11enable_sm90INS1_16FlashAttnFwdSm90INS1_25CollectiveMainloopFwdSm90ILi2EN4cute5tupleIJNS5_1CILi1EEES8_S8_EEENS6_IJNS7_ILi192EEENS7_ILi128EEENS7_ILi96EEEEEELi96ENS_6half_tEfNS_4arch4Sm90ELb0ELb1ELb1ELb1ELb1ELb1ELb0ELb0ELb1ELb1ELb1ELb0EEENS1_21CollectiveEpilogueFwdINS6_IJSA_SC_SB_EEES9_SE_SG_Li384ELb1ELb1ELb1ELb0EEENS1_36VarlenDynamicPersistentTileSchedulerILi192ELi128ELi384ELi128ELb1ELb1ELb1ELb1ELb0ELb1EEEEEEEEEvNT_6ParamsE,"",@"SHT_CUDA_INFO"
	.sectionflags	@""
	.align	4


	//----- nvinfo : EIATTR_CUDA_API_VERSION
	.align		4
        /*0000*/ 	.byte	0x04, 0x37
        /*0002*/ 	.short	(.L_1243 - .L_1242)
.L_1242:
        /*0004*/ 	.word	0x00000082


	//----- nvinfo : EIATTR_KPARAM_INFO
	.align		4
.L_1243:
        /*0008*/ 	.byte	0x04, 0x17
        /*000a*/ 	.short	(.L_1245 - .L_1244)
.L_1244:
        /*000c*/ 	.word	0x00000000
        /*0010*/ 	.short	0x0000
        /*0012*/ 	.short	0x0070
        /*0014*/ 	.byte	0x00, 0xf0, 0x01, 0x2a


	//----- nvinfo : EIATTR_SPARSE_MMA_MASK
	.align		4
.L_1245:
        /*0018*/ 	.byte	0x03, 0x50
        /*001a*/ 	.short	0x0000


	//----- nvinfo : EIATTR_MAXREG_COUNT
	.align		4
        /*001c*/ 	.byte	0x03, 0x1b
        /*001e*/ 	.short	0x0080


	//----- nvinfo : EIATTR_NUM_BARRIERS
	.align		4
        /*0020*/ 	.byte	0x02, 0x4c
        /*0022*/ 	.byte	0x10
	.zero		1


	//----- nvinfo : EIATTR_EXTERNS
	.align		4
        /*0024*/ 	.byte	0x04, 0x0f
        /*0026*/ 	.short	(.L_1247 - .L_1246)


	//   ....[0]....
	.align		4
.L_1246:
        /*0028*/ 	.word	index@(__assertfail)


	//----- nvinfo : EIATTR_ANNOTATIONS
	.align		4
.L_1247:
        /*002c*/ 	.byte	0x04, 0x55
        /*002e*/ 	.short	(.L_1249 - .L_1248)


	//   ....[0]....
.L_1248:
        /* <DEDUP_REMOVED lines=131> */


	//----- nvinfo : EIATTR_MERCURY_ISA_VERSION
	.align		4
.L_1249:
        /*0850*/ 	.byte	0x03, 0x5f
        /*0852*/ 	.short	0x0101


	//----- nvinfo : EIATTR_UNUSED_LOAD_BYTE_OFFSET
	.align		4
        /*0854*/ 	.byte	0x04, 0x44
        /*0856*/ 	.short	(.L_1251 - .L_1250)


	//   ....[0]....
.L_1250:
        /*0858*/ 	.word	0x00000a90
        /*085c*/ 	.word	0x0000fff0


	//   ....[1]....
        /*0860*/ 	.word	0x0001bc20
        /*0864*/ 	.word	0x0000fff0


	//----- nvinfo : EIATTR_INT_WARP_WIDE_INSTR_OFFSETS
	.align		4
.L_1251:
        /*0868*/ 	.byte	0x04, 0x31
        /*086a*/ 	.short	(.L_1253 - .L_1252)


	//   ....[0]....
.L_1252:
        /*086c*/ 	.word	0x00000130


	//   ....[1]....
        /*0870*/ 	.word	0x00000170


	//   ....[2]....
        /*0874*/ 	.word	0x000001e0


	//   ....[3]....
        /*0878*/ 	.word	0x000222d0


	//   ....[4]....
        /*087c*/ 	.word	0x00022360


	//   ....[5]....
        /*0880*/ 	.word	0x00024fa0


	//   ....[6]....
        /*0884*/ 	.word	0x00025030


	//----- nvinfo : EIATTR_COOP_GROUP_MASK_REGIDS
	.align		4
.L_1253:
        /*0888*/ 	.byte	0x04, 0x29
        /*088a*/ 	.short	(.L_1255 - .L_1254)


	//   ....[0]....
.L_1254:
        /*088c*/ 	.word	0xffffffff


	//   ....[1]....
        /*0890*/ 	.word	0xffffffff


	//   ....[2]....
        /*0894*/ 	.word	0xffffffff


	//   ....[3]....
        /*0898*/ 	.word	0xffffffff


	//   ....[4]....
        /*089c*/ 	.word	0xffffffff


	//   ....[5]....
        /*08a0*/ 	.word	0xffffffff


	//   ....[6]....
        /*08a4*/ 	.word	0xffffffff


	//   ....[7]....
        /*08a8*/ 	.word	0xffffffff


	//   ....[8]....
        /*08ac*/ 	.word	0xffffffff


	//   ....[9]....
        /*08b0*/ 	.word	0xffffffff


	//   ....[10]....
        /*08b4*/ 	.word	0xffffffff


	//   ....[11]....
        /*08b8*/ 	.word	0xffffffff


	//   ....[12]....
        /*08bc*/ 	.word	0xffffffff


	//   ....[13]....
        /*08c0*/ 	.word	0xffffffff


	//   ....[14]....
        /*08c4*/ 	.word	0xffffffff


	//   ....[15]....
        /*08c8*/ 	.word	0xffffffff


	//   ....[16]....
        /*08cc*/ 	.word	0xffffffff


	//   ....[17]....
        /*08d0*/ 	.word	0xffffffff


	//   ....[18]....
        /*08d4*/ 	.word	0xffffffff


	//   ....[19]....
        /*08d8*/ 	.word	0xffffffff


	//   ....[20]....
        /*08dc*/ 	.word	0xffffffff


	//   ....[21]....
        /*08e0*/ 	.word	0xffffffff


	//   ....[22]....
        /*08e4*/ 	.word	0xffffffff


	//   ....[23]....
        /*08e8*/ 	.word	0xffffffff


	//   ....[24]....
        /*08ec*/ 	.word	0xffffffff


	//   ....[25]....
        /*08f0*/ 	.word	0xffffffff


	//   ....[26]....
        /*08f4*/ 	.word	0xffffffff


	//   ....[27]....
        /*08f8*/ 	.word	0xffffffff


	//   ....[28]....
        /*08fc*/ 	.word	0xffffffff


	//   ....[29]....
        /*0900*/ 	.word	0xffffffff


	//   ....[30]....
        /*0904*/ 	.word	0xffffffff


	//   ....[31]....
        /*0908*/ 	.word	0xffffffff


	//   ....[32]....
        /*090c*/ 	.word	0xffffffff


	//   ....[33]....
        /*0910*/ 	.word	0xffffffff


	//   ....[34]....
        /*0914*/ 	.word	0xffffffff


	//   ....[35]....
        /*0918*/ 	.word	0xffffffff


	//   ....[36]....
        /*091c*/ 	.word	0xffffffff


	//   ....[37]....
        /*0920*/ 	.word	0xffffffff


	//   ....[38]....
        /*0924*/ 	.word	0xffffffff


	//   ....[39]....
        /*0928*/ 	.word	0xffffffff


	//   ....[40]....
        /*092c*/ 	.word	0xffffffff


	//   ....[41]....
        /*0930*/ 	.word	0xffffffff


	//   ....[42]....
        /*0934*/ 	.word	0xffffffff


	//   ....[43]....
        /*0938*/ 	.word	0xffffffff


	//   ....[44]....
        /*093c*/ 	.word	0xffffffff


	//   ....[45]....
        /*0940*/ 	.word	0xffffffff


	//   ....[46]....
        /*0944*/ 	.word	0xffffffff


	//   ....[47]....
        /*0948*/ 	.word	0xffffffff


	//   ....[48]....
        /*094c*/ 	.word	0xffffffff


	//   ....[49]....
        /*0950*/ 	.word	0xffffffff


	//   ....[50]....
        /*0954*/ 	.word	0xffffffff


	//   ....[51]....
        /*0958*/ 	.word	0xffffffff


	//   ....[52]....
        /*095c*/ 	.word	0xffffffff


	//   ....[53]....
        /*0960*/ 	.word	0xffffffff


	//   ....[54]....
        /*0964*/ 	.word	0xffffffff


	//   ....[55]....
        /*0968*/ 	.word	0xffffffff


	//   ....[56]....
        /*096c*/ 	.word	0xffffffff


	//   ....[57]....
        /*0970*/ 	.word	0xffffffff


	//   ....[58]....
        /*0974*/ 	.word	0xffffffff


	//   ....[59]....
        /*0978*/ 	.word	0xffffffff


	//   ....[60]....
        /*097c*/ 	.word	0xffffffff


	//   ....[61]....
        /*0980*/ 	.word	0xffffffff


	//   ....[62]....
        /*0984*/ 	.word	0xffffffff


	//   ....[63]....
        /*0988*/ 	.word	0xffffffff


	//   ....[64]....
        /*098c*/ 	.word	0xffffffff


	//   ....[65]....
        /*0990*/ 	.word	0xffffffff


	//   ....[66]....
        /*0994*/ 	.word	0xffffffff


	//   ....[67]....
        /*0998*/ 	.word	0xffffffff


	//   ....[68]....
        /*099c*/ 	.word	0xffffffff


	//   ....[69]....
        /*09a0*/ 	.word	0xffffffff


	//   ....[70]....
        /*09a4*/ 	.word	0xffffffff


	//   ....[71]....
        /*09a8*/ 	.word	0xffffffff


	//   ....[72]....
        /*09ac*/ 	.word	0xffffffff


	//   ....[73]....
        /*09b0*/ 	.word	0xffffffff


	//   ....[74]....
        /*09b4*/ 	.word	0xffffffff


	//   ....[75]....
        /*09b8*/ 	.word	0xffffffff


	//   ....[76]....
        /*09bc*/ 	.word	0xffffffff


	//   ....[77]....
        /*09c0*/ 	.word	0xffffffff


	//   ....[78]....
        /*09c4*/ 	.word	0xffffffff


	//   ....[79]....
        /*09c8*/ 	.word	0xffffffff


	//   ....[80]....
        /*09cc*/ 	.word	0xffffffff


	//   ....[81]....
        /*09d0*/ 	.word	0xffffffff


	//   ....[82]....
        /*09d4*/ 	.word	0xffffffff


	//   ....[83]....
        /*09d8*/ 	.word	0xffffffff


	//   ....[84]....
        /*09dc*/ 	.word	0xffffffff


	//   ....[85]....
        /*09e0*/ 	.word	0xffffffff


	//   ....[86]....
        /*09e4*/ 	.word	0xffffffff


	//   ....[87]....
        /*09e8*/ 	.word	0xffffffff


	//   ....[88]....
        /*09ec*/ 	.word	0xffffffff


	//   ....[89]....
        /*09f0*/ 	.word	0xffffffff


	//   ....[90]....
        /*09f4*/ 	.word	0xffffffff


	//   ....[91]....
        /*09f8*/ 	.word	0xffffffff


	//   ....[92]....
        /*09fc*/ 	.word	0xffffffff


	//   ....[93]....
        /*0a00*/ 	.word	0xffffffff


	//   ....[94]....
        /*0a04*/ 	.word	0xffffffff


	//   ....[95]....
        /*0a08*/ 	.word	0xffffffff


	//   ....[96]....
        /*0a0c*/ 	.word	0xffffffff


	//   ....[97]....
        /*0a10*/ 	.word	0xffffffff


	//   ....[98]....
        /*0a14*/ 	.word	0xffffffff


	//   ....[99]....
        /*0a18*/ 	.word	0xffffffff


	//   ....[100]....
        /*0a1c*/ 	.word	0xffffffff


	//   ....[101]....
        /*0a20*/ 	.word	0xffffffff


	//   ....[102]....
        /*0a24*/ 	.word	0xffffffff


	//   ....[103]....
        /*0a28*/ 	.word	0xffffffff


	//   ....[104]....
        /*0a2c*/ 	.word	0xffffffff


	//   ....[105]....
        /*0a30*/ 	.word	0xffffffff


	//   ....[106]....
        /*0a34*/ 	.word	0xffffffff


	//   ....[107]....
        /*0a38*/ 	.word	0xffffffff


	//   ....[108]....
        /*0a3c*/ 	.word	0xffffffff


	//   ....[109]....
        /*0a40*/ 	.word	0xffffffff


	//   ....[110]....
        /*0a44*/ 	.word	0xffffffff


	//   ....[111]....
        /*0a48*/ 	.word	0xffffffff


	//   ....[112]....
        /*0a4c*/ 	.word	0xffffffff


	//   ....[113]....
        /*0a50*/ 	.word	0xffffffff


	//   ....[114]....
        /*0a54*/ 	.word	0xffffffff


	//   ....[115]....
        /*0a58*/ 	.word	0xffffffff


	//   ....[116]....
        /*0a5c*/ 	.word	0xffffffff


	//   ....[117]....
        /*0a60*/ 	.word	0xffffffff


	//   ....[118]....
        /*0a64*/ 	.word	0xffffffff


	//   ....[119]....
        /*0a68*/ 	.word	0xffffffff


	//   ....[120]....
        /*0a6c*/ 	.word	0xffffffff


	//   ....[121]....
        /*0a70*/ 	.word	0xffffffff


	//   ....[122]....
        /*0a74*/ 	.word	0xffffffff


	//   ....[123]....
        /*0a78*/ 	.word	0xffffffff


	//   ....[124]....
        /*0a7c*/ 	.word	0xffffffff


	//   ....[125]....
        /*0a80*/ 	.word	0xffffffff


	//   ....[126]....
        /*0a84*/ 	.word	0xffffffff


	//   ....[127]....
        /*0a88*/ 	.word	0xffffffff


	//   ....[128]....
        /*0a8c*/ 	.word	0xffffffff


	//   ....[129]....
        /*0a90*/ 	.word	0xffffffff


	//   ....[130]....
        /*0a94*/ 	.word	0xffffffff


	//   ....[131]....
        /*0a98*/ 	.word	0xffffffff


	//   ....[132]....
        /*0a9c*/ 	.word	0xffffffff


	//   ....[133]....
        /*0aa0*/ 	.word	0xffffffff


	//   ....[134]....
        /*0aa4*/ 	.word	0xffffffff


	//   ....[135]....
        /*0aa8*/ 	.word	0xffffffff


	//   ....[136]....
        /*0aac*/ 	.word	0xffffffff


	//   ....[137]....
        /*0ab0*/ 	.word	0xffffffff


	//   ....[138]....
        /*0ab4*/ 	.word	0xffffffff


	//   ....[139]....
        /*0ab8*/ 	.word	0xffffffff


	//   ....[140]....
        /*0abc*/ 	.word	0xffffffff


	//   ....[141]....
        /*0ac0*/ 	.word	0xffffffff


	//   ....[142]....
        /*0ac4*/ 	.word	0xffffffff


	//   ....[143]....
        /*0ac8*/ 	.word	0xffffffff


	//   ....[144]....
        /*0acc*/ 	.word	0xffffffff


	//   ....[145]....
        /*0ad0*/ 	.word	0xffffffff


	//   ....[146]....
        /*0ad4*/ 	.word	0xffffffff


	//   ....[147]....
        /*0ad8*/ 	.word	0xffffffff


	//   ....[148]....
        /*0adc*/ 	.word	0xffffffff


	//   ....[149]....
        /*0ae0*/ 	.word	0xffffffff


	//   ....[150]....
        /*0ae4*/ 	.word	0xffffffff


	//   ....[151]....
        /*0ae8*/ 	.word	0x0500000f


	//   ....[152]....
        /*0aec*/ 	.word	0x0500000f


	//   ....[153]....
        /*0af0*/ 	.word	0x0500000f


	//   ....[154]....
        /*0af4*/ 	.word	0x0500000f


	//   ....[155]....
        /*0af8*/ 	.word	0x0500000f


	//   ....[156]....
        /*0afc*/ 	.word	0x0500000f


	//   ....[157]....
        /*0b00*/ 	.word	0x0500000f


	//   ....[158]....
        /*0b04*/ 	.word	0x0500000f


	//   ....[159]....
        /*0b08*/ 	.word	0x0500000f


	//   ....[160]....
        /*0b0c*/ 	.word	0x0500000f


	//   ....[161]....
        /*0b10*/ 	.word	0x0500000f


	//   ....[162]....
        /*0b14*/ 	.word	0x0500000f


	//   ....[163]....
        /*0b18*/ 	.word	0x0500000f


	//   ....[164]....
        /*0b1c*/ 	.word	0x0500000f


	//   ....[165]....
        /*0b20*/ 	.word	0x0500000f


	//   ....[166]....
        /*0b24*/ 	.word	0x0500000f


	//   ....[167]....
        /*0b28*/ 	.word	0x0500000f


	//   ....[168]....
        /*0b2c*/ 	.word	0x0500000f


	//   ....[169]....
        /*0b30*/ 	.word	0x0500000f


	//   ....[170]....
        /*0b34*/ 	.word	0x0500000f


	//   ....[171]....
        /*0b38*/ 	.word	0x0500000f


	//   ....[172]....
        /*0b3c*/ 	.word	0x0500000f


	//   ....[173]....
        /*0b40*/ 	.word	0x0500000f


	//   ....[174]....
        /*0b44*/ 	.word	0x0500000f


	//   ....[175]....
        /*0b48*/ 	.word	0x0500000f


	//   ....[176]....
        /*0b4c*/ 	.word	0x0500000f


	//   ....[177]....
        /*0b50*/ 	.word	0x0500000f


	//   ....[178]....
        /*0b54*/ 	.word	0x0500000f


	//   ....[179]....
        /*0b58*/ 	.word	0x0500000f


	//   ....[180]....
        /*0b5c*/ 	.word	0x0500000f


	//   ....[181]....
        /*0b60*/ 	.word	0x0500000f


	//   ....[182]....
        /*0b64*/ 	.word	0x0500000f


	//   ....[183]....
        /*0b68*/ 	.word	0x0500000f


	//   ....[184]....
        /*0b6c*/ 	.word	0x0500000f


	//   ....[185]....
        /*0b70*/ 	.word	0x0500000f


	//   ....[186]....
        /*0b74*/ 	.word	0x0500000f


	//   ....[187]....
        /*0b78*/ 	.word	0x0500000f


	//   ....[188]....
        /*0b7c*/ 	.word	0x0500000f


	//   ....[189]....
        /*0b80*/ 	.word	0x0500000f


	//   ....[190]....
        /*0b84*/ 	.word	0x0500000f


	//   ....[191]....
        /*0b88*/ 	.word	0x0500000f


	//   ....[192]....
        /*0b8c*/ 	.word	0x0500000f


	//   ....[193]....
        /*0b90*/ 	.word	0x0500000f


	//   ....[194]....
        /*0b94*/ 	.word	0x0500000f


	//   ....[195]....
        /*0b98*/ 	.word	0x0500000f


	//   ....[196]....
        /*0b9c*/ 	.word	0x0500000f


	//   ....[197]....
        /*0ba0*/ 	.word	0x0500000f


	//   ....[198]....
        /*0ba4*/ 	.word	0x0500000f


	//   ....[199]....
        /*0ba8*/ 	.word	0x0500000f


	//   ....[200]....
        /*0bac*/ 	.word	0x0500000f


	//   ....[201]....
        /*0bb0*/ 	.word	0x0500000f


	//   ....[202]....
        /*0bb4*/ 	.word	0x0500000f


	//   ....[203]....
        /*0bb8*/ 	.word	0x0500000f


	//   ....[204]....
        /*0bbc*/ 	.word	0x0500000f


	//   ....[205]....
        /*0bc0*/ 	.word	0x0500000f


	//   ....[206]....
        /*0bc4*/ 	.word	0x0500000f


	//   ....[207]....
        /*0bc8*/ 	.word	0x0500000f


	//   ....[208]....
        /*0bcc*/ 	.word	0x0500000f


	//   ....[209]....
        /*0bd0*/ 	.word	0x0500000f


	//   ....[210]....
        /*0bd4*/ 	.word	0x0500000f


	//   ....[211]....
        /*0bd8*/ 	.word	0x0500000f


	//   ....[212]....
        /*0bdc*/ 	.word	0x0500000f


	//   ....[213]....
        /*0be0*/ 	.word	0x0500000f


	//   ....[214]....
        /*0be4*/ 	.word	0x0500000f


	//   ....[215]....
        /*0be8*/ 	.word	0x0500000f


	//   ....[216]....
        /*0bec*/ 	.word	0x0500000f


	//   ....[217]....
        /*0bf0*/ 	.word	0x0500000f


	//   ....[218]....
        /*0bf4*/ 	.word	0x0500000f


	//   ....[219]....
        /*0bf8*/ 	.word	0x0500000f


	//   ....[220]....
        /*0bfc*/ 	.word	0x0500000f


	//   ....[221]....
        /*0c00*/ 	.word	0x0500000f


	//   ....[222]....
        /*0c04*/ 	.word	0x0500000f


	//   ....[223]....
        /*0c08*/ 	.word	0x0500000f


	//   ....[224]....
        /*0c0c*/ 	.word	0x0500000f


	//   ....[225]....
        /*0c10*/ 	.word	0x0500000f


	//   ....[226]....
        /*0c14*/ 	.word	0x0500000f


	//   ....[227]....
        /*0c18*/ 	.word	0x0500000f


	//   ....[228]....
        /*0c1c*/ 	.word	0x0500000f


	//   ....[229]....
        /*0c20*/ 	.word	0x0500000f


	//   ....[230]....
        /*0c24*/ 	.word	0x0500000f


	//   ....[231]....
        /*0c28*/ 	.word	0x0500000f


	//   ....[232]....
        /*0c2c*/ 	.word	0x0500000f


	//   ....[233]....
        /*0c30*/ 	.word	0x0500000f


	//   ....[234]....
        /*0c34*/ 	.word	0x0500000f


	//   ....[235]....
        /*0c38*/ 	.word	0x0500000f


	//   ....[236]....
        /*0c3c*/ 	.word	0x0500000f


	//   ....[237]....
        /*0c40*/ 	.word	0x0500000f


	//   ....[238]....
        /*0c44*/ 	.word	0x0500000f


	//   ....[239]....
        /*0c48*/ 	.word	0x0500000f


	//   ....[240]....
        /*0c4c*/ 	.word	0x0500000f


	//   ....[241]....
        /*0c50*/ 	.word	0x0500000f


	//   ....[242]....
        /*0c54*/ 	.word	0x0500000f


	//----- nvinfo : EIATTR_COOP_GROUP_INSTR_OFFSETS
	.align		4
.L_1255:
        /*0c58*/ 	.byte	0x04, 0x28
        /*0c5a*/ 	.short	(.L_1257 - .L_1256)


	//   ....[0]....
.L_1256:
        /*0c5c*/ 	.word	0x00000070


	//   ....[1]....
        /*0c60*/ 	.word	0x00000140


	//   ....[2]....
        /*0c64*/ 	.word	0x00000190


	//   ....[3]....
        /*0c68*/ 	.word	0x000003c0


	//   ....[4]....
        /*0c6c*/ 	.word	0x00000520


	//   ....[5]....
        /*0c70*/ 	.word	0x00000640


	//   ....[6]....
        /*0c74*/ 	.word	0x000007a0


	//   ....[7]....
        /*0c78*/ 	.word	0x00003980


	//   ....[8]....
        /*0c7c*/ 	.word	0x00003990


	//   ....[9]....
        /*0c80*/ 	.word	0x000055e0


	//   ....[10]....
        /*0c84*/ 	.word	0x000055f0


	//   ....[11]....
        /*0c88*/ 	.word	0x00007000


	//   ....[12]....
        /*0c8c*/ 	.word	0x00007010


	//   ....[13]....
        /*0c90*/ 	.word	0x00007550


	//   ....[14]....
        /*0c94*/ 	.word	0x00007570


	//   ....[15]....
        /*0c98*/ 	.word	0x000082d0


	//   ....[16]....
        /*0c9c*/ 	.word	0x00008a80


	//   ....[17]....
        /*0ca0*/ 	.word	0x00008a90


	//   ....[18]....
        /*0ca4*/ 	.word	0x00008aa0


	//   ....[19]....
        /*0ca8*/ 	.word	0x00008ab0


	//   ....[20]....
        /*0cac*/ 	.word	0x0000a820


	//   ....[21]....
        /*0cb0*/ 	.word	0x0000a830


	//   ....[22]....
        /*0cb4*/ 	.word	0x0000a840


	//   ....[23]....
        /*0cb8*/ 	.word	0x0000a850


	//   ....[24]....
        /*0cbc*/ 	.word	0x0000d200


	//   ....[25]....
        /*0cc0*/ 	.word	0x0000d660


	//   ....[26]....
        /*0cc4*/ 	.word	0x0000eb00


	//   ....[27]....
        /*0cc8*/ 	.word	0x0000eba0


	//   ....[28]....
        /*0ccc*/ 	.word	0x0000f1d0


	//   ....[29]....
        /*0cd0*/ 	.word	0x0000f250


	//   ....[30]....
        /*0cd4*/ 	.word	0x0000ff70


	//   ....[31]....
        /*0cd8*/ 	.word	0x000114e0


	//   ....[32]....
        /*0cdc*/ 	.word	0x000119a0


	//   ....[33]....
        /*0ce0*/ 	.word	0x00012990


	//   ....[34]....
        /*0ce4*/ 	.word	0x00012a90


	//   ....[35]....
        /*0ce8*/ 	.word	0x00012f60


	//   ....[36]....
        /*0cec*/ 	.word	0x00012fe0


	//   ....[37]....
        /*0cf0*/ 	.word	0x00014110


	//   ....[38]....
        /*0cf4*/ 	.word	0x00015940


	//   ....[39]....
        /*0cf8*/ 	.word	0x000159a0


	//   ....[40]....
        /*0cfc*/ 	.word	0x00015d70


	//   ....[41]....
        /*0d00*/ 	.word	0x00015d90


	//   ....[42]....
        /*0d04*/ 	.word	0x00017130


	//   ....[43]....
        /*0d08*/ 	.word	0x00018430


	//   ....[44]....
        /*0d0c*/ 	.word	0x00018900


	//   ....[45]....
        /*0d10*/ 	.word	0x000194c0


	//   ....[46]....
        /*0d14*/ 	.word	0x000195c0


	//   ....[47]....
        /*0d18*/ 	.word	0x00019ef0


	//   ....[48]....
        /*0d1c*/ 	.word	0x00019f50


	//   ....[49]....
        /*0d20*/ 	.word	0x0001af80


	//   ....[50]....
        /*0d24*/ 	.word	0x0001b1a0


	//   ....[51]....
        /*0d28*/ 	.word	0x0001b640


	//   ....[52]....
        /*0d2c*/ 	.word	0x0001b660


	//   ....[53]....
        /*0d30*/ 	.word	0x0001b6a0


	//   ....[54]....
        /*0d34*/ 	.word	0x0001c5c0


	//   ....[55]....
        /*0d38*/ 	.word	0x0001c5e0


	//   ....[56]....
        /*0d3c*/ 	.word	0x0001c5f0


	//   ....[57]....
        /*0d40*/ 	.word	0x0001c600


	//   ....[58]....
        /*0d44*/ 	.word	0x0001cca0


	//   ....[59]....
        /*0d48*/ 	.word	0x0001ccb0


	//   ....[60]....
        /*0d4c*/ 	.word	0x0001ce00


	//   ....[61]....
        /*0d50*/ 	.word	0x0001ce10


	//   ....[62]....
        /*0d54*/ 	.word	0x0001d200


	//   ....[63]....
        /*0d58*/ 	.word	0x0001d210


	//   ....[64]....
        /*0d5c*/ 	.word	0x0001d7a0


	//   ....[65]....
        /*0d60*/ 	.word	0x0001d7b0


	//   ....[66]....
        /*0d64*/ 	.word	0x0001e5d0


	//   ....[67]....
        /*0d68*/ 	.word	0x0001e5e0


	//   ....[68]....
        /*0d6c*/ 	.word	0x0001e740


	//   ....[69]....
        /*0d70*/ 	.word	0x0001e750


	//   ....[70]....
        /*0d74*/ 	.word	0x0001e900


	//   ....[71]....
        /*0d78*/ 	.word	0x0001eb00


	//   ....[72]....
        /*0d7c*/ 	.word	0x0001eb30


	//   ....[73]....
        /*0d80*/ 	.word	0x0001eb60


	//   ....[74]....
        /*0d84*/ 	.word	0x0001eb90


	//   ....[75]....
        /*0d88*/ 	.word	0x0001ebc0


	//   ....[76]....
        /*0d8c*/ 	.word	0x0001ebf0


	//   ....[77]....
        /*0d90*/ 	.word	0x0001ed80


	//   ....[78]....
        /*0d94*/ 	.word	0x0001edb0


	//   ....[79]....
        /*0d98*/ 	.word	0x0001ede0


	//   ....[80]....
        /*0d9c*/ 	.word	0x0001ee10


	//   ....[81]....
        /*0da0*/ 	.word	0x0001ee40


	//   ....[82]....
        /*0da4*/ 	.word	0x0001ee70


	//   ....[83]....
        /*0da8*/ 	.word	0x0001ef00


	//   ....[84]....
        /*0dac*/ 	.word	0x0001ef30


	//   ....[85]....
        /*0db0*/ 	.word	0x0001ef40


	//   ....[86]....
        /*0db4*/ 	.word	0x0001ef80


	//   ....[87]....
        /*0db8*/ 	.word	0x000207b0


	//   ....[88]....
        /*0dbc*/ 	.word	0x00022ed0


	//   ....[89]....
        /*0dc0*/ 	.word	0x00022ef0


	//   ....[90]....
        /*0dc4*/ 	.word	0x00022fa0


	//   ....[91]....
        /*0dc8*/ 	.word	0x00022fc0


	//   ....[92]....
        /*0dcc*/ 	.word	0x00023060


	//   ....[93]....
        /*0dd0*/ 	.word	0x00023080


	//   ....[94]....
        /*0dd4*/ 	.word	0x00023090


	//   ....[95]....
        /*0dd8*/ 	.word	0x000230a0


	//   ....[96]....
        /*0ddc*/ 	.word	0x00023a40


	//   ....[97]....
        /*0de0*/ 	.word	0x00023a70


	//   ....[98]....
        /*0de4*/ 	.word	0x00023b30


	//   ....[99]....
        /*0de8*/ 	.word	0x00023b50


	//   ....[100]....
        /*0dec*/ 	.word	0x00023bf0


	//   ....[101]....
        /*0df0*/ 	.word	0x00023c10


	//   ....[102]....
        /*0df4*/ 	.word	0x00023c20


	//   ....[103]....
        /*0df8*/ 	.word	0x00023c30


	//   ....[104]....
        /*0dfc*/ 	.word	0x00023d50


	//   ....[105]....
        /*0e00*/ 	.word	0x00023d60


	//   ....[106]....
        /*0e04*/ 	.word	0x00023d70


	//   ....[107]....
        /*0e08*/ 	.word	0x00023e00


	//   ....[108]....
        /*0e0c*/ 	.word	0x000245c0


	//   ....[109]....
        /*0e10*/ 	.word	0x000245d0


	//   ....[110]....
        /*0e14*/ 	.word	0x000245f0


	//   ....[111]....
        /*0e18*/ 	.word	0x00024670


	//   ....[112]....
        /*0e1c*/ 	.word	0x00024680


	//   ....[113]....
        /*0e20*/ 	.word	0x000246e0


	//   ....[114]....
        /*0e24*/ 	.word	0x00024710


	//   ....[115]....
        /*0e28*/ 	.word	0x00024750


	//   ....[116]....
        /*0e2c*/ 	.word	0x00024a00


	//   ....[117]....
        /*0e30*/ 	.word	0x00024a20


	//   ....[118]....
        /*0e34*/ 	.word	0x00024ac0


	//   ....[119]....
        /*0e38*/ 	.word	0x00024ad0


	//   ....[120]....
        /*0e3c*/ 	.word	0x00024b60


	//   ....[121]....
        /*0e40*/ 	.word	0x00024b70


	//   ....[122]....
        /*0e44*/ 	.word	0x00024b80


	//   ....[123]....
        /*0e48*/ 	.word	0x00024c10


	//   ....[124]....
        /*0e4c*/ 	.word	0x000251e0


	//   ....[125]....
        /*0e50*/ 	.word	0x000251f0


	//   ....[126]....
        /*0e54*/ 	.word	0x00025280


	//   ....[127]....
        /*0e58*/ 	.word	0x00025320


	//   ....[128]....
        /*0e5c*/ 	.word	0x00025340


	//   ....[129]....
        /*0e60*/ 	.word	0x000253c0


	//   ....[130]....
        /*0e64*/ 	.word	0x000253e0


	//   ....[131]....
        /*0e68*/ 	.word	0x000253f0


	//   ....[132]....
        /*0e6c*/ 	.word	0x00025840


	//   ....[133]....
        /*0e70*/ 	.word	0x00025870


	//   ....[134]....
        /*0e74*/ 	.word	0x000258d0


	//   ....[135]....
        /*0e78*/ 	.word	0x00025900


	//   ....[136]....
        /*0e7c*/ 	.word	0x00025930


	//   ....[137]....
        /*0e80*/ 	.word	0x00025960


	//   ....[138]....
        /*0e84*/ 	.word	0x00025990


	//   ....[139]....
        /*0e88*/ 	.word	0x000259c0


	//   ....[140]....
        /*0e8c*/ 	.word	0x00025b60


	//   ....[141]....
        /*0e90*/ 	.word	0x00025b90


	//   ....[142]....
        /*0e94*/ 	.word	0x00025bc0


	//   ....[143]....
        /*0e98*/ 	.word	0x00025bf0


	//   ....[144]....
        /*0e9c*/ 	.word	0x00025c20


	//   ....[145]....
        /*0ea0*/ 	.word	0x00025c50


	//   ....[146]....
        /*0ea4*/ 	.word	0x00025d10


	//   ....[147]....
        /*0ea8*/ 	.word	0x00025d30


	//   ....[148]....
        /*0eac*/ 	.word	0x00025d50


	//   ....[149]....
        /*0eb0*/ 	.word	0x00025db0


	//   ....[150]....
        /*0eb4*/ 	.word	0x000267e0


	//   ....[151]....
        /*0eb8*/ 	.word	0x00026b20


	//   ....[152]....
        /*0ebc*/ 	.word	0x00026bb0


	//   ....[153]....
        /*0ec0*/ 	.word	0x00026ca0


	//   ....[154]....
        /*0ec4*/ 	.word	0x00026d30


	//   ....[155]....
        /*0ec8*/ 	.word	0x00026e10


	//   ....[156]....
        /*0ecc*/ 	.word	0x00026ea0


	//   ....[157]....
        /*0ed0*/ 	.word	0x00026f80


	//   ....[158]....
        /*0ed4*/ 	.word	0x00027020


	//   ....[159]....
        /*0ed8*/ 	.word	0x000270b0


	//   ....[160]....
        /*0edc*/ 	.word	0x00027100


	//   ....[161]....
        /*0ee0*/ 	.word	0x00027150


	//   ....[162]....
        /*0ee4*/ 	.word	0x00027230


	//   ....[163]....
        /*0ee8*/ 	.word	0x000272c0


	//   ....[164]....
        /*0eec*/ 	.word	0x00027310


	//   ....[165]....
        /*0ef0*/ 	.word	0x00027360


	//   ....[166]....
        /*0ef4*/ 	.word	0x000276c0


	//   ....[167]....
        /*0ef8*/ 	.word	0x00027710


	//   ....[168]....
        /*0efc*/ 	.word	0x000277a0


	//   ....[169]....
        /*0f00*/ 	.word	0x00027830


	//   ....[170]....
        /*0f04*/ 	.word	0x000278b0


	//   ....[171]....
        /*0f08*/ 	.word	0x00027900


	//   ....[172]....
        /*0f0c*/ 	.word	0x00027990


	//   ....[173]....
        /*0f10*/ 	.word	0x00027a20


	//   ....[174]....
        /*0f14*/ 	.word	0x00027aa0


	//   ....[175]....
        /*0f18*/ 	.word	0x00027af0


	//   ....[176]....
        /*0f1c*/ 	.word	0x00027b80


	//   ....[177]....
        /*0f20*/ 	.word	0x00027c10


	//   ....[178]....
        /*0f24*/ 	.word	0x00027cd0


	//   ....[179]....
        /*0f28*/ 	.word	0x00027fb0


	//   ....[180]....
        /*0f2c*/ 	.word	0x000280a0


	//   ....[181]....
        /*0f30*/ 	.word	0x00028140


	//   ....[182]....
        /*0f34*/ 	.word	0x000281a0


	//   ....[183]....
        /*0f38*/ 	.word	0x000282b0


	//   ....[184]....
        /*0f3c*/ 	.word	0x00028320


	//   ....[185]....
        /*0f40*/ 	.word	0x00028430


	//   ....[186]....
        /*0f44*/ 	.word	0x000284a0


	//   ....[187]....
        /*0f48*/ 	.word	0x00028540


	//   ....[188]....
        /*0f4c*/ 	.word	0x00028650


	//   ....[189]....
        /*0f50*/ 	.word	0x000286c0


	//   ....[190]....
        /*0f54*/ 	.word	0x00028720


	//   ....[191]....
        /*0f58*/ 	.word	0x00028830


	//   ....[192]....
        /*0f5c*/ 	.word	0x00028890


	//   ....[193]....
        /*0f60*/ 	.word	0x000289b0


	//   ....[194]....
        /*0f64*/ 	.word	0x00028a10


	//   ....[195]....
        /*0f68*/ 	.word	0x00028ab0


	//   ....[196]....
        /*0f6c*/ 	.word	0x00028b80


	//   ....[197]....
        /*0f70*/ 	.word	0x00028c80


	//   ....[198]....
        /*0f74*/ 	.word	0x00028ce0


	//   ....[199]....
        /*0f78*/ 	.word	0x00028d80


	//   ....[200]....
        /*0f7c*/ 	.word	0x00028f20


	//   ....[201]....
        /*0f80*/ 	.word	0x00029000


	//   ....[202]....
        /*0f84*/ 	.word	0x00029080


	//   ....[203]....
        /*0f88*/ 	.word	0x00029160


	//   ....[204]....
        /*0f8c*/ 	.word	0x000291c0


	//   ....[205]....
        /*0f90*/ 	.word	0x00029290


	//   ....[206]....
        /*0f94*/ 	.word	0x000292f0


	//   ....[207]....
        /*0f98*/ 	.word	0x000293d0


	//   ....[208]....
        /*0f9c*/ 	.word	0x000294c0


	//   ....[209]....
        /*0fa0*/ 	.word	0x00029560


	//   ....[210]....
        /*0fa4*/ 	.word	0x000295c0


	//   ....[211]....
        /*0fa8*/ 	.word	0x000296c0


	//   ....[212]....
        /*0fac*/ 	.word	0x00029720


	//   ....[213]....
        /*0fb0*/ 	.word	0x00029820


	//   ....[214]....
        /*0fb4*/ 	.word	0x00029880


	//   ....[215]....
        /*0fb8*/ 	.word	0x00029950


	//   ....[216]....
        /*0fbc*/ 	.word	0x00029aa0


	//   ....[217]....
        /*0fc0*/ 	.word	0x00029b50


	//   ....[218]....
        /*0fc4*/ 	.word	0x00029c60


	//   ....[219]....
        /*0fc8*/ 	.word	0x00029d40


	//   ....[220]....
        /*0fcc*/ 	.word	0x00029da0


	//   ....[221]....
        /*0fd0*/ 	.word	0x00029e90


	//   ....[222]....
        /*0fd4*/ 	.word	0x00029ef0


	//   ....[223]....
        /*0fd8*/ 	.word	0x00029fd0


	//   ....[224]....
        /*0fdc*/ 	.word	0x0002a060


	//   ....[225]....
        /*0fe0*/ 	.word	0x0002a100


	//   ....[226]....
        /*0fe4*/ 	.word	0x0002a270


	//   ....[227]....
        /*0fe8*/ 	.word	0x0002a2e0


	//   ....[228]....
        /*0fec*/ 	.word	0x0002a350


	//   ....[229]....
        /*0ff0*/ 	.word	0x0002a3c0


	//   ....[230]....
        /*0ff4*/ 	.word	0x0002a430


	//   ....[231]....
        /*0ff8*/ 	.word	0x0002a4b0


	//   ....[232]....
        /*0ffc*/ 	.word	0x0002a530


	//   ....[233]....
        /*1000*/ 	.word	0x0002a5c0


	//   ....[234]....
        /*1004*/ 	.word	0x0002a630


	//   ....[235]....
        /*1008*/ 	.word	0x0002a6a0


	//   ....[236]....
        /*100c*/ 	.word	0x0002a710


	//   ....[237]....
        /*1010*/ 	.word	0x0002a790


	//   ....[238]....
        /*1014*/ 	.word	0x0002a800


	//   ....[239]....
        /*1018*/ 	.word	0x0002a8b0


	//   ....[240]....
        /*101c*/ 	.word	0x0002a900


	//   ....[241]....
        /*1020*/ 	.word	0x0002a990


	//   ....[242]....
        /*1024*/ 	.word	0x0002aac0


	//----- nvinfo : EIATTR_REG_RECONFIG
	.align		4
.L_1257:
        /*1028*/ 	.byte	0x01, 0x54
	.zero		2


	//----- nvinfo : EIATTR_SYSCALL_OFFSETS
	.align		4
        /*102c*/ 	.byte	0x04, 0x46
        /*102e*/ 	.short	(.L_1259 - .L_1258)


	//   ....[0]....
.L_1258:
        /*1030*/ 	.word	0x00002370


	//   ....[1]....
        /*1034*/ 	.word	0x000024c0


	//   ....[2]....
        /*1038*/ 	.word	0x000084e0


	//   ....[3]....
        /*103c*/ 	.word	0x00008800


	//   ....[4]....
        /*1040*/ 	.word	0x000224c0


	//   ....[5]....
        /*1044*/ 	.word	0x00022610


	//   ....[6]....
        /*1048*/ 	.word	0x00022700


	//   ....[7]....
        /*104c*/ 	.word	0x00023500


	//----- nvinfo : EIATTR_MBARRIER_INSTR_OFFSETS
	.align		4
.L_1259:
        /*1050*/ 	.byte	0x04, 0x39
        /*1052*/ 	.short	(.L_1261 - .L_1260)


	//   ....[0]....
.L_1260:
        /*1054*/ 	.word	0x00000270
        /*1058*/ 	.word	0x000000ff
        /*105c*/ 	.word	0x0002d800
        /*1060*/ 	.short	0x0100
        /*1062*/ 	.byte	0x08
	.zero		1


	//   ....[1]....
        /*1064*/ 	.word	0x00000280
        /*1068*/ 	.word	0x000000ff
        /*106c*/ 	.word	0x0002d820
        /*1070*/ 	.short	0x0100
        /*1072*/ 	.byte	0x08
	.zero		1


	//   ....[2]....
        /*1074*/ 	.word	0x00000370
        /*1078*/ 	.word	0x000000ff
        /*107c*/ 	.word	0x0002d830
        /*1080*/ 	.short	0x0100
        /*1082*/ 	.byte	0x08
	.zero		1


	//   ....[3]....
        /*1084*/ 	.word	0x00000380
        /*1088*/ 	.word	0x000000ff
        /*108c*/ 	.word	0x0002d840
        /*1090*/ 	.short	0x0100
        /*1092*/ 	.byte	0x08
	.zero		1


	//   ....[4]....
        /*1094*/ 	.word	0x00000390
        /*1098*/ 	.word	0x000000ff
        /*109c*/ 	.word	0x0002d838
        /*10a0*/ 	.short	0x0100
        /*10a2*/ 	.byte	0x08
	.zero		1


	//   ....[5]....
        /*10a4*/ 	.word	0x000003a0
        /*10a8*/ 	.word	0x000000ff
        /*10ac*/ 	.word	0x0002d848
        /*10b0*/ 	.short	0x0100
        /*10b2*/ 	.byte	0x08
	.zero		1


	//   ....[6]....
        /*10b4*/ 	.word	0x000004d0
        /*10b8*/ 	.word	0x000000ff
        /*10bc*/ 	.word	0x0002d850
        /*10c0*/ 	.short	0x0100
        /*10c2*/ 	.byte	0x08
	.zero		1


	//   ....[7]....
        /*10c4*/ 	.word	0x000004e0
        /*10c8*/ 	.word	0x000000ff
        /*10cc*/ 	.word	0x0002d860
        /*10d0*/ 	.short	0x0100
        /*10d2*/ 	.byte	0x08
	.zero		1


	//   ....[8]....
        /*10d4*/ 	.word	0x000004f0
        /*10d8*/ 	.word	0x000000ff
        /*10dc*/ 	.word	0x0002d858
        /*10e0*/ 	.short	0x0100
        /*10e2*/ 	.byte	0x08
	.zero		1


	//   ....[9]....
        /*10e4*/ 	.word	0x00000500
        /*10e8*/ 	.word	0x000000ff
        /*10ec*/ 	.word	0x0002d868
        /*10f0*/ 	.short	0x0100
        /*10f2*/ 	.byte	0x08
	.zero		1


	//   ....[10]....
        /*10f4*/ 	.word	0x000005f0
        /*10f8*/ 	.word	0x000000ff
        /*10fc*/ 	.word	0x0002d870
        /*1100*/ 	.short	0x0100
        /*1102*/ 	.byte	0x06
	.zero		1


	//   ....[11]....
        /*1104*/ 	.word	0x00000600
        /*1108*/ 	.word	0x000000ff
        /*110c*/ 	.word	0x0002d880
        /*1110*/ 	.short	0x0100
        /*1112*/ 	.byte	0x06
	.zero		1


	//   ....[12]....
        /*1114*/ 	.word	0x00000610
        /*1118*/ 	.word	0x000000ff
        /*111c*/ 	.word	0x0002d878
        /*1120*/ 	.short	0x0100
        /*1122*/ 	.byte	0x06
	.zero		1


	//   ....[13]....
        /*1124*/ 	.word	0x00000620
        /*1128*/ 	.word	0x000000ff
        /*112c*/ 	.word	0x0002d888
        /*1130*/ 	.short	0x0100
        /*1132*/ 	.byte	0x06
	.zero		1


	//   ....[14]....
        /*1134*/ 	.word	0x00000750
        /*1138*/ 	.word	0x000000ff
        /*113c*/ 	.word	0x0002d890
        /*1140*/ 	.short	0x0100
        /*1142*/ 	.byte	0x08
	.zero		1


	//   ....[15]....
        /*1144*/ 	.word	0x00000760
        /*1148*/ 	.word	0x000000ff
        /*114c*/ 	.word	0x0002d8a0
        /*1150*/ 	.short	0x0100
        /*1152*/ 	.byte	0x08
	.zero		1


	//   ....[16]....
        /*1154*/ 	.word	0x00000770
        /*1158*/ 	.word	0x000000ff
        /*115c*/ 	.word	0x0002d898
        /*1160*/ 	.short	0x0100
        /*1162*/ 	.byte	0x08
	.zero		1


	//   ....[17]....
        /*1164*/ 	.word	0x00000780
        /*1168*/ 	.word	0x000000ff
        /*116c*/ 	.word	0x0002d8a8
        /*1170*/ 	.short	0x0100
        /*1172*/ 	.byte	0x08
	.zero		1


	//   ....[18]....
        /*1174*/ 	.word	0x000008b0
        /*1178*/ 	.word	0x000000ff
        /*117c*/ 	.word	0x0002d8b0
        /*1180*/ 	.short	0x0100
        /*1182*/ 	.byte	0x08
	.zero		1


	//   ....[19]....
        /*1184*/ 	.word	0x000008c0
        /*1188*/ 	.word	0x000000ff
        /*118c*/ 	.word	0x0002d8c0
        /*1190*/ 	.short	0x0100
        /*1192*/ 	.byte	0x08
	.zero		1


	//   ....[20]....
        /*1194*/ 	.word	0x000008d0
        /*1198*/ 	.word	0x000000ff
        /*119c*/ 	.word	0x0002d8b8
        /*11a0*/ 	.short	0x0100
        /*11a2*/ 	.byte	0x08
	.zero		1


	//   ....[21]....
        /*11a4*/ 	.word	0x000008e0
        /*11a8*/ 	.word	0x000000ff
        /*11ac*/ 	.word	0x0002d8c8
        /*11b0*/ 	.short	0x0100
        /*11b2*/ 	.byte	0x08
	.zero		1


	//   ....[22]....
        /*11b4*/ 	.word	0x00003930
        /*11b8*/ 	.word	0x00000022
        /*11bc*/ 	.word	0x0002d890
        /*11c0*/ 	.short	0x010a
        /*11c2*/ 	.byte	0x3f
	.zero		1


	//   ....[23]....
        /*11c4*/ 	.word	0x00005590
        /*11c8*/ 	.word	0x00000022
        /*11cc*/ 	.word	0x0002d890
        /*11d0*/ 	.short	0x010a
        /*11d2*/ 	.byte	0x3f
	.zero		1


	//   ....[24]....
        /*11d4*/ 	.word	0x00006e20
        /*11d8*/ 	.word	0x00000022
        /*11dc*/ 	.word	0x0002d890
        /*11e0*/ 	.short	0x010a
        /*11e2*/ 	.byte	0x3f
	.zero		1


	//   ....[25]....
        /*11e4*/ 	.word	0x00007390
        /*11e8*/ 	.word	0x0000000b
        /*11ec*/ 	.word	0x00000000
        /*11f0*/ 	.short	0x0101
        /*11f2*/ 	.byte	0x3f
	.zero		1


	//   ....[26]....
        /*11f4*/ 	.word	0x000073d0
        /*11f8*/ 	.word	0x00000022
        /*11fc*/ 	.word	0x0002d8b0
        /*1200*/ 	.short	0x010a
        /*1202*/ 	.byte	0x3f
	.zero		1


	//   ....[27]....
        /*1204*/ 	.word	0x00007900
        /*1208*/ 	.word	0x00000022
        /*120c*/ 	.word	0x00000000
        /*1210*/ 	.short	0x0101
        /*1212*/ 	.byte	0x3f
	.zero		1


	//   ....[28]....
        /*1214*/ 	.word	0x00008580
        /*1218*/ 	.word	0x00000002
        /*121c*/ 	.word	0x0002d800
        /*1220*/ 	.short	0x010a
        /*1222*/ 	.byte	0x3f
	.zero		1


	//   ....[29]....
        /*1224*/ 	.word	0x000085d0
        /*1228*/ 	.word	0x00000002
        /*122c*/ 	.word	0x0002d800
        /*1230*/ 	.short	0x010a
        /*1232*/ 	.byte	0x3f
	.zero		1


	//   ....[30]....
        /*1234*/ 	.word	0x00009230
        /*1238*/ 	.word	0x00000002
        /*123c*/ 	.word	0x0002d800
        /*1240*/ 	.short	0x010a
        /*1242*/ 	.byte	0x3f
	.zero		1


	//   ....[31]....
        /*1244*/ 	.word	0x0000ae90
        /*1248*/ 	.word	0x00000002
        /*124c*/ 	.word	0x0002d800
        /*1250*/ 	.short	0x010a
        /*1252*/ 	.byte	0x3f
	.zero		1


	//   ....[32]....
        /*1254*/ 	.word	0x0000c560
        /*1258*/ 	.word	0x00000000
        /*125c*/ 	.word	0x0002d830
        /*1260*/ 	.short	0x010a
        /*1262*/ 	.byte	0x3f
	.zero		1


	//   ....[33]....
        /*1264*/ 	.word	0x0000c620
        /*1268*/ 	.word	0x00000000
        /*126c*/ 	.word	0x0002d830
        /*1270*/ 	.short	0x010a
        /*1272*/ 	.byte	0x3f
	.zero		1


	//   ....[34]....
        /*1274*/ 	.word	0x0000ce80
        /*1278*/ 	.word	0x00000000
        /*127c*/ 	.word	0x00000000
        /*1280*/ 	.short	0x0101
        /*1282*/ 	.byte	0x3f
	.zero		1


	//   ....[35]....
        /*1284*/ 	.word	0x00010450
        /*1288*/ 	.word	0x00000009
        /*128c*/ 	.word	0x0002d830
        /*1290*/ 	.short	0x010a
        /*1292*/ 	.byte	0x3f
	.zero		1


	//   ....[36]....
        /*1294*/ 	.word	0x000104a0
        /*1298*/ 	.word	0x00000009
        /*129c*/ 	.word	0x0002d830
        /*12a0*/ 	.short	0x010a
        /*12a2*/ 	.byte	0x3f
	.zero		1


	//   ....[37]....
        /*12a4*/ 	.word	0x00010920
        /*12a8*/ 	.word	0x00000009
        /*12ac*/ 	.word	0x0002d850
        /*12b0*/ 	.short	0x010a
        /*12b2*/ 	.byte	0x3f
	.zero		1


	//   ....[38]....
        /*12b4*/ 	.word	0x00010960
        /*12b8*/ 	.word	0x00000009
        /*12bc*/ 	.word	0x0002d850
        /*12c0*/ 	.short	0x010a
        /*12c2*/ 	.byte	0x3f
	.zero		1


	//   ....[39]....
        /*12c4*/ 	.word	0x00011200
        /*12c8*/ 	.word	0x00000034
        /*12cc*/ 	.word	0x00000000
        /*12d0*/ 	.short	0x0101
        /*12d2*/ 	.byte	0x3f
	.zero		1


	//   ....[40]....
        /*12d4*/ 	.word	0x00013b00
        /*12d8*/ 	.word	0x00000011
        /*12dc*/ 	.word	0x00000000
        /*12e0*/ 	.short	0x0101
        /*12e2*/ 	.byte	0x3f
	.zero		1


	//   ....[41]....
        /*12e4*/ 	.word	0x00014560
        /*12e8*/ 	.word	0x00000005
        /*12ec*/ 	.word	0x0002d830
        /*12f0*/ 	.short	0x010a
        /*12f2*/ 	.byte	0x3f
	.zero		1


	//   ....[42]....
        /*12f4*/ 	.word	0x000145b0
        /*12f8*/ 	.word	0x00000005
        /*12fc*/ 	.word	0x0002d830
        /*1300*/ 	.short	0x010a
        /*1302*/ 	.byte	0x3f
	.zero		1


	//   ....[43]....
        /*1304*/ 	.word	0x00014a60
        /*1308*/ 	.word	0x00000006
        /*130c*/ 	.word	0x0002d850
        /*1310*/ 	.short	0x010a
        /*1312*/ 	.byte	0x3f
	.zero		1


	//   ....[44]....
        /*1314*/ 	.word	0x00014aa0
        /*1318*/ 	.word	0x00000006
        /*131c*/ 	.word	0x0002d850
        /*1320*/ 	.short	0x010a
        /*1322*/ 	.byte	0x3f
	.zero		1


	//   ....[45]....
        /*1324*/ 	.word	0x000151f0
        /*1328*/ 	.word	0x00000005
        /*132c*/ 	.word	0x00000000
        /*1330*/ 	.short	0x0101
        /*1332*/ 	.byte	0x3f
	.zero		1


	//   ....[46]....
        /*1334*/ 	.word	0x00016ad0
        /*1338*/ 	.word	0x00000009
        /*133c*/ 	.word	0x00000000
        /*1340*/ 	.short	0x0101
        /*1342*/ 	.byte	0x3f
	.zero		1


	//   ....[47]....
        /*1344*/ 	.word	0x000172a0
        /*1348*/ 	.word	0x00000005
        /*134c*/ 	.word	0x0002d830
        /*1350*/ 	.short	0x010a
        /*1352*/ 	.byte	0x3f
	.zero		1


	//   ....[48]....
        /*1354*/ 	.word	0x000172f0
        /*1358*/ 	.word	0x00000005
        /*135c*/ 	.word	0x0002d830
        /*1360*/ 	.short	0x010a
        /*1362*/ 	.byte	0x3f
	.zero		1


	//   ....[49]....
        /*1364*/ 	.word	0x000177a0
        /*1368*/ 	.word	0x00000006
        /*136c*/ 	.word	0x0002d850
        /*1370*/ 	.short	0x010a
        /*1372*/ 	.byte	0x3f
	.zero		1


	//   ....[50]....
        /*1374*/ 	.word	0x000177e0
        /*1378*/ 	.word	0x00000006
        /*137c*/ 	.word	0x0002d850
        /*1380*/ 	.short	0x010a
        /*1382*/ 	.byte	0x3f
	.zero		1


	//   ....[51]....
        /*1384*/ 	.word	0x000186c0
        /*1388*/ 	.word	0x00000026
        /*138c*/ 	.word	0x00000000
        /*1390*/ 	.short	0x0101
        /*1392*/ 	.byte	0x3f
	.zero		1


	//   ....[52]....
        /*1394*/ 	.word	0x0001a920
        /*1398*/ 	.word	0x00000007
        /*139c*/ 	.word	0x00000000
        /*13a0*/ 	.short	0x0101
        /*13a2*/ 	.byte	0x3f
	.zero		1


	//   ....[53]....
        /*13a4*/ 	.word	0x0001b000
        /*13a8*/ 	.word	0x00000007
        /*13ac*/ 	.word	0x0002d850
        /*13b0*/ 	.short	0x010a
        /*13b2*/ 	.byte	0x3f
	.zero		1


	//   ....[54]....
        /*13b4*/ 	.word	0x0001b0b0
        /*13b8*/ 	.word	0x00000007
        /*13bc*/ 	.word	0x0002d850
        /*13c0*/ 	.short	0x010a
        /*13c2*/ 	.byte	0x3f
	.zero		1


	//   ....[55]....
        /*13c4*/ 	.word	0x0001b8b0
        /*13c8*/ 	.word	0x00000007
        /*13cc*/ 	.word	0x00000000
        /*13d0*/ 	.short	0x0101
        /*13d2*/ 	.byte	0x3f
	.zero		1


	//   ....[56]....
        /*13d4*/ 	.word	0x0001cc50
        /*13d8*/ 	.word	0x00000000
        /*13dc*/ 	.word	0x00000000
        /*13e0*/ 	.short	0x0101
        /*13e2*/ 	.byte	0x3f
	.zero		1


	//   ....[57]....
        /*13e4*/ 	.word	0x0001d100
        /*13e8*/ 	.word	0x00000006
        /*13ec*/ 	.word	0x00000000
        /*13f0*/ 	.short	0x0101
        /*13f2*/ 	.byte	0x3f
	.zero		1


	//   ....[58]....
        /*13f4*/ 	.word	0x00020890
        /*13f8*/ 	.word	0x00000012
        /*13fc*/ 	.word	0x0002d820
        /*1400*/ 	.short	0x010a
        /*1402*/ 	.byte	0x3f
	.zero		1


	//   ....[59]....
        /*1404*/ 	.word	0x00020950
        /*1408*/ 	.word	0x0000000a
        /*140c*/ 	.word	0x0002d8a0
        /*1410*/ 	.short	0x010a
        /*1412*/ 	.byte	0x3f
	.zero		1


	//   ....[60]....
        /*1414*/ 	.word	0x00020d80
        /*1418*/ 	.word	0x0000000a
        /*141c*/ 	.word	0x0002d8c0
        /*1420*/ 	.short	0x010a
        /*1422*/ 	.byte	0x3f
	.zero		1


	//   ....[61]....
        /*1424*/ 	.word	0x000212e0
        /*1428*/ 	.word	0x00000009
        /*142c*/ 	.word	0x0002d8a0
        /*1430*/ 	.short	0x010a
        /*1432*/ 	.byte	0x3f
	.zero		1


	//   ....[62]....
        /*1434*/ 	.word	0x00021700
        /*1438*/ 	.word	0x00000009
        /*143c*/ 	.word	0x0002d8c0
        /*1440*/ 	.short	0x010a
        /*1442*/ 	.byte	0x3f
	.zero		1


	//   ....[63]....
        /*1444*/ 	.word	0x00022ca0
        /*1448*/ 	.word	0x00000002
        /*144c*/ 	.word	0x0002d840
        /*1450*/ 	.short	0x010a
        /*1452*/ 	.byte	0x3f
	.zero		1


	//   ....[64]....
        /*1454*/ 	.word	0x000231e0
        /*1458*/ 	.word	0x00000002
        /*145c*/ 	.word	0x0002d830
        /*1460*/ 	.short	0x0107
        /*1462*/ 	.byte	0x3f
	.zero		1


	//   ....[65]....
        /*1464*/ 	.word	0x000232b0
        /*1468*/ 	.word	0x00000002
        /*146c*/ 	.word	0x0002d830
        /*1470*/ 	.short	0x0101
        /*1472*/ 	.byte	0x3f
	.zero		1


	//   ....[66]....
        /*1474*/ 	.word	0x00023ec0
        /*1478*/ 	.word	0x00000012
        /*147c*/ 	.word	0x0002d800
        /*1480*/ 	.short	0x0107
        /*1482*/ 	.byte	0x3f
	.zero		1


	//   ....[67]....
        /*1484*/ 	.word	0x00023fb0
        /*1488*/ 	.word	0x00000012
        /*148c*/ 	.word	0x0002d800
        /*1490*/ 	.short	0x0101
        /*1492*/ 	.byte	0x3f
	.zero		1


	//   ....[68]....
        /*1494*/ 	.word	0x00023fd0
        /*1498*/ 	.word	0x00000012
        /*149c*/ 	.word	0x0002d820
        /*14a0*/ 	.short	0x010a
        /*14a2*/ 	.byte	0x3f
	.zero		1


	//   ....[69]....
        /*14a4*/ 	.word	0x000243f0
        /*14a8*/ 	.word	0x00000005
        /*14ac*/ 	.word	0x0002d840
        /*14b0*/ 	.short	0x010a
        /*14b2*/ 	.byte	0x3f
	.zero		1


	//   ....[70]....
        /*14b4*/ 	.word	0x00024800
        /*14b8*/ 	.word	0x00000005
        /*14bc*/ 	.word	0x0002d830
        /*14c0*/ 	.short	0x0107
        /*14c2*/ 	.byte	0x3f
	.zero		1


	//   ....[71]....
        /*14c4*/ 	.word	0x000248c0
        /*14c8*/ 	.word	0x00000005
        /*14cc*/ 	.word	0x0002d830
        /*14d0*/ 	.short	0x0101
        /*14d2*/ 	.byte	0x3f
	.zero		1


	//   ....[72]....
        /*14d4*/ 	.word	0x00024920
        /*14d8*/ 	.word	0x00000005
        /*14dc*/ 	.word	0x0002d860
        /*14e0*/ 	.short	0x010a
        /*14e2*/ 	.byte	0x3f
	.zero		1


	//   ....[73]....
        /*14e4*/ 	.word	0x00024dd0
        /*14e8*/ 	.word	0x00000005
        /*14ec*/ 	.word	0x0002d850
        /*14f0*/ 	.short	0x0107
        /*14f2*/ 	.byte	0x3f
	.zero		1


	//   ....[74]....
        /*14f4*/ 	.word	0x00024ec0
        /*14f8*/ 	.word	0x00000005
        /*14fc*/ 	.word	0x0002d850
        /*1500*/ 	.short	0x0101
        /*1502*/ 	.byte	0x3f
	.zero		1


	//   ....[75]....
        /*1504*/ 	.word	0x000250f0
        /*1508*/ 	.word	0x00000000
        /*150c*/ 	.word	0x0002d860
        /*1510*/ 	.short	0x010a
        /*1512*/ 	.byte	0x3f
	.zero		1


	//   ....[76]....
        /*1514*/ 	.word	0x00025520
        /*1518*/ 	.word	0x00000000
        /*151c*/ 	.word	0x0002d850
        /*1520*/ 	.short	0x0107
        /*1522*/ 	.byte	0x3f
	.zero		1


	//   ....[77]....
        /*1524*/ 	.word	0x00025600
        /*1528*/ 	.word	0x00000000
        /*152c*/ 	.word	0x0002d850
        /*1530*/ 	.short	0x0101
        /*1532*/ 	.byte	0x3f
	.zero		1


	//   ....[78]....
        /*1534*/ 	.word	0x00026760
        /*1538*/ 	.word	0x00000005
        /*153c*/ 	.word	0x0002d820
        /*1540*/ 	.short	0x010a
        /*1542*/ 	.byte	0x3f
	.zero		1


	//   ....[79]....
        /*1544*/ 	.word	0x00026900
        /*1548*/ 	.word	0x00000003
        /*154c*/ 	.word	0x0002d840
        /*1550*/ 	.short	0x010a
        /*1552*/ 	.byte	0x3f
	.zero		1


	//   ....[80]....
        /*1554*/ 	.word	0x00026990
        /*1558*/ 	.word	0x00000005
        /*155c*/ 	.word	0x0002d840
        /*1560*/ 	.short	0x010a
        /*1562*/ 	.byte	0x3f
	.zero		1


	//   ....[81]....
        /*1564*/ 	.word	0x000269d0
        /*1568*/ 	.word	0x00000003
        /*156c*/ 	.word	0x0002d860
        /*1570*/ 	.short	0x010a
        /*1572*/ 	.byte	0x3f
	.zero		1


	//   ....[82]....
        /*1574*/ 	.word	0x00026a10
        /*1578*/ 	.word	0x00000005
        /*157c*/ 	.word	0x0002d860
        /*1580*/ 	.short	0x010a
        /*1582*/ 	.byte	0x3f
	.zero		1


	//   ....[83]....
        /*1584*/ 	.word	0x00026a70
        /*1588*/ 	.word	0x00000022
        /*158c*/ 	.word	0x0002d890
        /*1590*/ 	.short	0x010a
        /*1592*/ 	.byte	0x3f
	.zero		1


	//   ....[84]....
        /*1594*/ 	.word	0x00026bf0
        /*1598*/ 	.word	0x00000022
        /*159c*/ 	.word	0x0002d890
        /*15a0*/ 	.short	0x010a
        /*15a2*/ 	.byte	0x3f
	.zero		1


	//   ....[85]....
        /*15a4*/ 	.word	0x00026d70
        /*15a8*/ 	.word	0x00000022
        /*15ac*/ 	.word	0x0002d890
        /*15b0*/ 	.short	0x010a
        /*15b2*/ 	.byte	0x3f
	.zero		1


	//   ....[86]....
        /*15b4*/ 	.word	0x00026ee0
        /*15b8*/ 	.word	0x00000022
        /*15bc*/ 	.word	0x0002d8b0
        /*15c0*/ 	.short	0x010a
        /*15c2*/ 	.byte	0x3f
	.zero		1


	//   ....[87]....
        /*15c4*/ 	.word	0x00027190
        /*15c8*/ 	.word	0x00000002
        /*15cc*/ 	.word	0x0002d800
        /*15d0*/ 	.short	0x010a
        /*15d2*/ 	.byte	0x3f
	.zero		1


	//   ....[88]....
        /*15d4*/ 	.word	0x000273a0
        /*15d8*/ 	.word	0x00000002
        /*15dc*/ 	.word	0x0002d800
        /*15e0*/ 	.short	0x010a
        /*15e2*/ 	.byte	0x3f
	.zero		1


	//   ....[89]....
        /*15e4*/ 	.word	0x000273f0
        /*15e8*/ 	.word	0x00000000
        /*15ec*/ 	.word	0x0002d830
        /*15f0*/ 	.short	0x010a
        /*15f2*/ 	.byte	0x3f
	.zero		1


	//   ....[90]....
        /*15f4*/ 	.word	0x00027440
        /*15f8*/ 	.word	0x00000009
        /*15fc*/ 	.word	0x0002d830
        /*1600*/ 	.short	0x010a
        /*1602*/ 	.byte	0x3f
	.zero		1


	//   ....[91]....
        /*1604*/ 	.word	0x00027490
        /*1608*/ 	.word	0x00000009
        /*160c*/ 	.word	0x0002d850
        /*1610*/ 	.short	0x010a
        /*1612*/ 	.byte	0x3f
	.zero		1


	//   ....[92]....
        /*1614*/ 	.word	0x000274e0
        /*1618*/ 	.word	0x00000005
        /*161c*/ 	.word	0x0002d830
        /*1620*/ 	.short	0x010a
        /*1622*/ 	.byte	0x3f
	.zero		1


	//   ....[93]....
        /*1624*/ 	.word	0x00027530
        /*1628*/ 	.word	0x00000006
        /*162c*/ 	.word	0x0002d850
        /*1630*/ 	.short	0x010a
        /*1632*/ 	.byte	0x3f
	.zero		1


	//   ....[94]....
        /*1634*/ 	.word	0x00027580
        /*1638*/ 	.word	0x00000005
        /*163c*/ 	.word	0x0002d830
        /*1640*/ 	.short	0x010a
        /*1642*/ 	.byte	0x3f
	.zero		1


	//   ....[95]....
        /*1644*/ 	.word	0x000275d0
        /*1648*/ 	.word	0x00000006
        /*164c*/ 	.word	0x0002d850
        /*1650*/ 	.short	0x010a
        /*1652*/ 	.byte	0x3f
	.zero		1


	//   ....[96]....
        /*1654*/ 	.word	0x00027620
        /*1658*/ 	.word	0x00000007
        /*165c*/ 	.word	0x0002d850
        /*1660*/ 	.short	0x010a
        /*1662*/ 	.byte	0x3f
	.zero		1


	//   ....[97]....
        /*1664*/ 	.word	0x00027d90
        /*1668*/ 	.word	0x00000012
        /*166c*/ 	.word	0x0002d820
        /*1670*/ 	.short	0x010a
        /*1672*/ 	.byte	0x3f
	.zero		1


	//   ....[98]....
        /*1674*/ 	.word	0x00027de0
        /*1678*/ 	.word	0x0000000a
        /*167c*/ 	.word	0x0002d8a0
        /*1680*/ 	.short	0x010a
        /*1682*/ 	.byte	0x3f
	.zero		1


	//   ....[99]....
        /*1684*/ 	.word	0x00027e30
        /*1688*/ 	.word	0x0000000a
        /*168c*/ 	.word	0x0002d8c0
        /*1690*/ 	.short	0x010a
        /*1692*/ 	.byte	0x3f
	.zero		1


	//   ....[100]....
        /*1694*/ 	.word	0x00027e80
        /*1698*/ 	.word	0x00000009
        /*169c*/ 	.word	0x0002d8a0
        /*16a0*/ 	.short	0x010a
        /*16a2*/ 	.byte	0x3f
	.zero		1


	//   ....[101]....
        /*16a4*/ 	.word	0x00027ed0
        /*16a8*/ 	.word	0x00000009
        /*16ac*/ 	.word	0x0002d8c0
        /*16b0*/ 	.short	0x010a
        /*16b2*/ 	.byte	0x3f
	.zero		1


	//   ....[102]....
        /*16b4*/ 	.word	0x00027ff0
        /*16b8*/ 	.word	0x00000002
        /*16bc*/ 	.word	0x0002d840
        /*16c0*/ 	.short	0x010a
        /*16c2*/ 	.byte	0x3f
	.zero		1


	//   ....[103]....
        /*16c4*/ 	.word	0x00028e20
        /*16c8*/ 	.word	0x00000012
        /*16cc*/ 	.word	0x0002d820
        /*16d0*/ 	.short	0x010a
        /*16d2*/ 	.byte	0x3f
	.zero		1


	//   ....[104]....
        /*16d4*/ 	.word	0x00028e70
        /*16d8*/ 	.word	0x00000005
        /*16dc*/ 	.word	0x0002d840
        /*16e0*/ 	.short	0x010a
        /*16e2*/ 	.byte	0x3f
	.zero		1


	//   ....[105]....
        /*16e4*/ 	.word	0x00029410
        /*16e8*/ 	.word	0x00000005
        /*16ec*/ 	.word	0x0002d860
        /*16f0*/ 	.short	0x010a
        /*16f2*/ 	.byte	0x3f
	.zero		1


	//   ....[106]....
        /*16f4*/ 	.word	0x000299f0
        /*16f8*/ 	.word	0x00000000
        /*16fc*/ 	.word	0x0002d860
        /*1700*/ 	.short	0x010a
        /*1702*/ 	.byte	0x3f
	.zero		1


	//   ....[107]....
        /*1704*/ 	.word	0x0002a9e0
        /*1708*/ 	.word	0x00000005
        /*170c*/ 	.word	0x0002d820
        /*1710*/ 	.short	0x010a
        /*1712*/ 	.byte	0x3f
	.zero		1


	//   ....[108]....
        /*1714*/ 	.word	0x0002ab80
        /*1718*/ 	.word	0x00000003
        /*171c*/ 	.word	0x0002d840
        /*1720*/ 	.short	0x010a
        /*1722*/ 	.byte	0x3f
	.zero		1


	//   ....[109]....
        /*1724*/ 	.word	0x0002abd0
        /*1728*/ 	.word	0x00000005
        /*172c*/ 	.word	0x0002d840
        /*1730*/ 	.short	0x010a
        /*1732*/ 	.byte	0x3f
	.zero		1


	//   ....[110]....
        /*1734*/ 	.word	0x0002ac20
        /*1738*/ 	.word	0x00000003
        /*173c*/ 	.word	0x0002d860
        /*1740*/ 	.short	0x010a
        /*1742*/ 	.byte	0x3f
	.zero		1


	//----- nvinfo : EIATTR_NUM_MBARRIERS
	.align		4
.L_1261:
        /*1744*/ 	.byte	0x03, 0x38
        /*1746*/ 	.short	0x0016


	//----- nvinfo : EIATTR_EXIT_INSTR_OFFSETS
	.align		4
        /*1748*/ 	.byte	0x04, 0x1c
        /*174a*/ 	.short	(.L_1263 - .L_1262)


	//   ....[0]....
.L_1262:
        /*174c*/ 	.word	0x00026a60


	//----- nvinfo : EIATTR_MAX_THREADS
	.align		4
.L_1263:
        /*1750*/ 	.byte	0x04, 0x05
        /*1752*/ 	.short	(.L_1265 - .L_1264)
.L_1264:
        /*1754*/ 	.word	0x00000200
        /*1758*/ 	.word	0x00000001
        /*175c*/ 	.word	0x00000001


	//----- nvinfo : EIATTR_CRS_STACK_SIZE
	.align		4
.L_1265:
        /*1760*/ 	.byte	0x04, 0x1e
        /*1762*/ 	.short	(.L_1267 - .L_1266)
.L_1266:
        /*1764*/ 	.word	0x00000000


	//----- nvinfo : EIATTR_CBANK_PARAM_SIZE
	.align		4
.L_1267:
        /*1768*/ 	.byte	0x03, 0x19
        /*176a*/ 	.short	0x0af0


	//----- nvinfo : EIATTR_PARAM_CBANK
	.align		4
        /*176c*/ 	.byte	0x04, 0x0a
        /*176e*/ 	.short	(.L_1269 - .L_1268)
	.align		4
.L_1268:
        /*1770*/ 	.word	index@(.nv.constant0._ZN7cutlass13device_kernelIN5flash11enable_sm90INS1_16FlashAttnFwdSm90INS1_25CollectiveMainloopFwdSm90ILi2EN4cute5tupleIJNS5_1CILi1EEES8_S8_EEENS6_IJNS7_ILi192EEENS7_ILi128EEENS7_ILi96EEEEEELi96ENS_6half_tEfNS_4arch4Sm90ELb0ELb1ELb1ELb1ELb1ELb1ELb0ELb0ELb1ELb1ELb1ELb0EEENS1_21CollectiveEpilogueFwdINS6_IJSA_SC_SB_EEES9_SE_SG_Li384ELb1ELb1ELb1ELb0EEENS1_36VarlenDynamicPersistentTileSchedulerILi192ELi128ELi384ELi128ELb1ELb1ELb1ELb1ELb0ELb1EEEEEEEEEvNT_6ParamsE)
        /*1774*/ 	.short	0x0210
        /*1776*/ 	.short	0x0af0


	//----- nvinfo : EIATTR_SW_WAR
	.align		4
.L_1269:
        /*1778*/ 	.byte	0x04, 0x36
        /*177a*/ 	.short	(.L_1271 - .L_1270)
.L_1270:
        /*177c*/ 	.word	0x00000008
.L_1271:


//--------------------- .nv.info._ZN7cutlass13device_kernelIN5flash11enable_sm90INS1_16FlashAttnFwdSm90INS1_25CollectiveMainloopFwdSm90ILi2EN4cute5tupleIJNS5_1CILi1EEES8_S8_EEENS6_IJNS7_ILi192EEENS7_ILi128EEENS7_ILi96EEEEEELi96ENS_6half_tEfNS_4arch4Sm90ELb1ELb0ELb1ELb0ELb1ELb0ELb0ELb0ELb1ELb1ELb1ELb0EEENS1_21CollectiveEpilogueFwdINS6_IJSA_SC_SB_EEES9_SE_SG_Li384ELb0ELb1ELb1ELb0EEENS1_19SingleTileSchedulerILb0ELb1ELb1ELi192EEEEEEEEEvNT_6ParamsE --------------------------
	.section	.nv.info._ZN7cutlass13device_kernelIN5flash11enable_sm90INS1_16FlashAttnFwdSm90INS1_25CollectiveMainloopFwdSm90ILi2EN4cute5tupleIJNS5_1CILi1EEES8_S8_EEENS6_IJNS7_ILi192EEENS7_ILi128EEENS7_ILi96EEEEEELi96ENS_6half_tEfNS_4arch4Sm90ELb1ELb0ELb1ELb0ELb1ELb0ELb0ELb0ELb1ELb1ELb1ELb0EEENS1_21CollectiveEpilogueFwdINS6_IJSA_SC_SB_EEES9_SE_SG_Li384ELb0ELb1ELb1ELb0EEENS1_19SingleTileSchedulerILb0ELb1ELb1ELi192EEEEEEEEEvNT_6ParamsE,"",@"SHT_CUDA_INFO"
	.sectionflags	@""
	.align	4


	//----- nvinfo : EIATTR_CUDA_API_VERSION
	.align		4
        /*0000*/ 	.byte	0x04, 0x37
        /*0002*/ 	.short	(.L_1273 - .L_1272)
.L_1272:
        /*0004*/ 	.word	0x00000082


	//----- nvinfo : EIATTR_KPARAM_INFO
	.align		4
.L_1273:
        /*0008*/ 	.byte	0x04, 0x17
        /*000a*/ 	.short	(.L_1275 - .L_1274)
.L_1274:
        /*000c*/ 	.word	0x00000000
        /*0010*/ 	.short	0x0000
        /*0012*/ 	.short	0x0070
        /*0014*/ 	.byte	0x00, 0xf0, 0x01, 0x28


	//----- nvinfo : EIATTR_SPARSE_MMA_MASK
	.align		4
.L_1275:
        /*0018*/ 	.byte	0x03, 0x50
        /*001a*/ 	.short	0x0000


	//----- nvinfo : EIATTR_MAXREG_COUNT
	.align		4
        /*001c*/ 	.byte	0x03, 0x1b
        /*001e*/ 	.short	0x0080


	//----- nvinfo : EIATTR_NUM_BARRIERS
	.align		4
        /*0020*/ 	.byte	0x02, 0x4c
        /*0022*/ 	.byte	0x10
	.zero		1


	//----- nvinfo : EIATTR_EXTERNS
	.align		4
        /*0024*/ 	.byte	0x04, 0x0f
        /*0026*/ 	.short	(.L_1277 - .L_1276)


	//   ....[0]....
	.align		4
.L_1276:
        /*0028*/ 	.word	index@(__assertfail)


	//----- nvinfo : EIATTR_ANNOTATIONS
	.align		4
.L_1277:
        /*002c*/ 	.byte	0x04, 0x55
        /*002e*/ 	.short	(.L_1279 - .L_1278)


	//   ....[0]....
.L_1278:
        /*0030*/ 	.word	0x00000001
        /*0034*/ 	.byte	0xb0, 0x08, 0x00, 0x00, 0x01, 0x00, 0x00, 0x00, 0x10, 0x0a, 0x00, 0x00, 0x01, 0x00, 0x00, 0x00
        /*0044*/ 	.byte	0xc0, 0x13, 0x00, 0x00, 0x01, 0x00, 0x00, 0x00, 0xe0, 0xaa, 0x00, 0x00, 0x01, 0x00, 0x00, 0x00
        /*0054*/ 	.byte	0xf0, 0xbd, 0x00, 0x00, 0x01, 0x00, 0x00, 0x00, 0xe0, 0xcd, 0x00, 0x00, 0x01, 0x00, 0x00, 0x00
        /*0064*/ 	.byte	0x00, 0xce, 0x00, 0x00, 0x01, 0x00, 0x00, 0x00, 0x60, 0xcf, 0x00, 0x00, 0x01, 0x00, 0x00, 0x00
        /*0074*/ 	.byte	0xd0, 0xe5, 0x00, 0x00, 0x01, 0x00, 0x00, 0x00, 0xf0, 0xe5, 0x00, 0x00, 0x01, 0x00, 0x00, 0x00
        /*0084*/ 	.byte	0x10, 0xfa, 0x00, 0x00


	//----- nvinfo : EIATTR_MERCURY_ISA_VERSION
	.align		4
.L_1279:
        /*0088*/ 	.byte	0x03, 0x5f
        /*008a*/ 	.short	0x0101


	//----- nvinfo : EIATTR_INT_WARP_WIDE_INSTR_OFFSETS
	.align		4
        /*008c*/ 	.byte	0x04, 0x31
        /*008e*/ 	.short	(.L_1281 - .L_1280)


	//   ....[0]....
.L_1280:
        /*0090*/ 	.word	0x000000c0


	//   ....[1]....
        /*0094*/ 	.word	0x000000d0


	//   ....[2]....
        /*0098*/ 	.word	0x00000170


	//----- nvinfo : EIATTR_COOP_GROUP_MASK_REGIDS
	.align		4
.L_1281:
        /*009c*/ 	.byte	0x04, 0x29
        /*009e*/ 	.short	(.L_1283 - .L_1282)


	//   ....[0]....
.L_1282:
        /*00a0*/ 	.word	0xffffffff


	//   ....[1]....
        /*00a4*/ 	.word	0xffffffff


	//   ....[2]....
        /*00a8*/ 	.word	0xffffffff


	//   ....[3]....
        /*00ac*/ 	.word	0xffffffff


	//   ....[4]....
        /*00b0*/ 	.word	0xffffffff


	//   ....[5]....
        /*00b4*/ 	.word	0xffffffff


	//   ....[6]....
        /*00b8*/ 	.word	0xffffffff


	//   ....[7]....
        /*00bc*/ 	.word	0xffffffff


	//   ....[8]....
        /*00c0*/ 	.word	0xffffffff


	//   ....[9]....
        /*00c4*/ 	.word	0xffffffff


	//   ....[10]....
        /*00c8*/ 	.word	0xffffffff


	//   ....[11]....
        /*00cc*/ 	.word	0xffffffff


	//   ....[12]....
        /*00d0*/ 	.word	0xffffffff


	//   ....[13]....
        /*00d4*/ 	.word	0xffffffff


	//   ....[14]....
        /*00d8*/ 	.word	0xffffffff


	//   ....[15]....
        /*00dc*/ 	.word	0xffffffff


	//   ....[16]....
        /*00e0*/ 	.word	0xffffffff


	//   ....[17]....
        /*00e4*/ 	.word	0xffffffff


	//   ....[18]....
        /*00e8*/ 	.word	0xffffffff


	//   ....[19]....
        /*00ec*/ 	.word	0xffffffff


	//   ....[20]....
        /*00f0*/ 	.word	0xffffffff


	//   ....[21]....
        /*00f4*/ 	.word	0xffffffff


	//   ....[22]....
        /*00f8*/ 	.word	0xffffffff


	//   ....[23]....
        /*00fc*/ 	.word	0xffffffff


	//   ....[24]....
        /*0100*/ 	.word	0xffffffff


	//   ....[25]....
        /*0104*/ 	.word	0xffffffff


	//   ....[26]....
        /*0108*/ 	.word	0xffffffff


	//   ....[27]....
        /*010c*/ 	.word	0xffffffff


	//   ....[28]....
        /*0110*/ 	.word	0xffffffff


	//   ....[29]....
        /*0114*/ 	.word	0xffffffff


	//   ....[30]....
        /*0118*/ 	.word	0xffffffff


	//   ....[31]....
        /*011c*/ 	.word	0xffffffff


	//   ....[32]....
        /*0120*/ 	.word	0xffffffff


	//   ....[33]....
        /*0124*/ 	.word	0xffffffff


	//   ....[34]....
        /*0128*/ 	.word	0xffffffff


	//   ....[35]....
        /*012c*/ 	.word	0xffffffff


	//   ....[36]....
        /*0130*/ 	.word	0xffffffff


	//   ....[37]....
        /*0134*/ 	.word	0xffffffff


	//   ....[38]....
        /*0138*/ 	.word	0xffffffff


	//   ....[39]....
        /*013c*/ 	.word	0xffffffff


	//   ....[40]....
        /*0140*/ 	.word	0xffffffff


	//   ....[41]....
        /*0144*/ 	.word	0xffffffff


	//   ....[42]....
        /*0148*/ 	.word	0xffffffff


	//   ....[43]....
        /*014c*/ 	.word	0xffffffff


	//   ....[44]....
        /*0150*/ 	.word	0xffffffff


	//   ....[45]....
        /*0154*/ 	.word	0xffffffff


	//   ....[46]....
        /*0158*/ 	.word	0xffffffff


	//   ....[47]....
        /*015c*/ 	.word	0xffffffff


	//   ....[48]....
        /*0160*/ 	.word	0xffffffff


	//   ....[49]....
        /*0164*/ 	.word	0xffffffff


	//   ....[50]....
        /*0168*/ 	.word	0xffffffff


	//   ....[51]....
        /*016c*/ 	.word	0xffffffff


	//   ....[52]....
        /*0170*/ 	.word	0xffffffff


	//   ....[53]....
        /*0174*/ 	.word	0xffffffff


	//   ....[54]....
        /*0178*/ 	.word	0xffffffff


	//   ....[55]....
        /*017c*/ 	.word	0xffffffff


	//   ....[56]....
        /*0180*/ 	.word	0xffffffff


	//   ....[57]....
        /*0184*/ 	.word	0xffffffff


	//   ....[58]....
        /*0188*/ 	.word	0xffffffff


	//   ....[59]....
        /*018c*/ 	.word	0xffffffff


	//   ....[60]....
        /*0190*/ 	.word	0xffffffff


	//   ....[61]....
        /*0194*/ 	.word	0xffffffff


	//   ....[62]....
        /*0198*/ 	.word	0xffffffff


	//   ....[63]....
        /*019c*/ 	.word	0xffffffff


	//   ....[64]....
        /*01a0*/ 	.word	0xffffffff


	//   ....[65]....
        /*01a4*/ 	.word	0xffffffff


	//   ....[66]....
        /*01a8*/ 	.word	0xffffffff


	//   ....[67]....
        /*01ac*/ 	.word	0xffffffff


	//   ....[68]....
        /*01b0*/ 	.word	0xffffffff


	//   ....[69]....
        /*01b4*/ 	.word	0xffffffff


	//   ....[70]....
        /*01b8*/ 	.word	0xffffffff


	//   ....[71]....
        /*01bc*/ 	.word	0xffffffff


	//   ....[72]....
        /*01c0*/ 	.word	0xffffffff


	//   ....[73]....
        /*01c4*/ 	.word	0xffffffff


	//   ....[74]....
        /*01c8*/ 	.word	0xffffffff


	//   ....[75]....
        /*01cc*/ 	.word	0xffffffff


	//   ....[76]....
        /*01d0*/ 	.word	0xffffffff


	//   ....[77]....
        /*01d4*/ 	.word	0xffffffff


	//   ....[78]....
        /*01d8*/ 	.word	0xffffffff


	//   ....[79]....
        /*01dc*/ 	.word	0xffffffff


	//   ....[80]....
        /*01e0*/ 	.word	0xffffffff


	//   ....[81]....
        /*01e4*/ 	.word	0xffffffff


	//   ....[82]....
        /*01e8*/ 	.word	0xffffffff


	//   ....[83]....
        /*01ec*/ 	.word	0xffffffff


	//   ....[84]....
        /*01f0*/ 	.word	0x0500000f


	//   ....[85]....
        /*01f4*/ 	.word	0x0500000f


	//   ....[86]....
        /*01f8*/ 	.word	0x0500000f


	//   ....[87]....
        /*01fc*/ 	.word	0x0500000f


	//   ....[88]....
        /*0200*/ 	.word	0x0500000f


	//   ....[89]....
        /*0204*/ 	.word	0x0500000f


	//   ....[90]....
        /*0208*/ 	.word	0x0500000f


	//   ....[91]....
        /*020c*/ 	.word	0x0500000f


	//   ....[92]....
        /*0210*/ 	.word	0x0500000f


	//   ....[93]....
        /*0214*/ 	.word	0x0500000f


	//   ....[94]....
        /*0218*/ 	.word	0x0500000f


	//   ....[95]....
        /*021c*/ 	.word	0x0500000f


	//   ....[96]....
        /*0220*/ 	.word	0x0500000f


	//   ....[97]....
        /*0224*/ 	.word	0x0500000f


	//   ....[98]....
        /*0228*/ 	.word	0x0500000f


	//   ....[99]....
        /*022c*/ 	.word	0x0500000f


	//   ....[100]....
        /*0230*/ 	.word	0x0500000f


	//   ....[101]....
        /*0234*/ 	.word	0x0500000f


	//   ....[102]....
        /*0238*/ 	.word	0x0500000f


	//   ....[103]....
        /*023c*/ 	.word	0x0500000f


	//   ....[104]....
        /*0240*/ 	.word	0x0500000f


	//   ....[105]....
        /*0244*/ 	.word	0x0500000f


	//   ....[106]....
        /*0248*/ 	.word	0x0500000f


	//   ....[107]....
        /*024c*/ 	.word	0x0500000f


	//   ....[108]....
        /*0250*/ 	.word	0x0500000f


	//   ....[109]....
        /*0254*/ 	.word	0x0500000f


	//   ....[110]....
        /*0258*/ 	.word	0x0500000f


	//   ....[111]....
        /*025c*/ 	.word	0x0500000f


	//   ....[112]....
        /*0260*/ 	.word	0x0500000f


	//   ....[113]....
        /*0264*/ 	.word	0x0500000f


	//   ....[114]....
        /*0268*/ 	.word	0x0500000f


	//   ....[115]....
        /*026c*/ 	.word	0x0500000f


	//   ....[116]....
        /*0270*/ 	.word	0x0500000f


	//   ....[117]....
        /*0274*/ 	.word	0x0500000f


	//   ....[118]....
        /*0278*/ 	.word	0x0500000f


	//   ....[119]....
        /*027c*/ 	.word	0x0500000f


	//   ....[120]....
        /*0280*/ 	.word	0x0500000f


	//   ....[121]....
        /*0284*/ 	.word	0x0500000f


	//   ....[122]....
        /*0288*/ 	.word	0x0500000f


	//   ....[123]....
        /*028c*/ 	.word	0x0500000f


	//   ....[124]....
        /*0290*/ 	.word	0x0500000f


	//   ....[125]....
        /*0294*/ 	.word	0x0500000f


	//   ....[126]....
        /*0298*/ 	.word	0x0500000f


	//   ....[127]....
        /*029c*/ 	.word	0x0500000f


	//   ....[128]....
        /*02a0*/ 	.word	0x0500000f


	//   ....[129]....
        /*02a4*/ 	.word	0x0500000f


	//----- nvinfo : EIATTR_COOP_GROUP_INSTR_OFFSETS
	.align		4
.L_1283:
        /*02a8*/ 	.byte	0x04, 0x28
        /*02aa*/ 	.short	(.L_1285 - .L_1284)


	//   ....[0]....
.L_1284:
        /*02ac*/ 	.word	0x00000080


	//   ....[1]....
        /*02b0*/ 	.word	0x00000090


	//   ....[2]....
        /*02b4*/ 	.word	0x000002d0


	//   ....[3]....
        /*02b8*/ 	.word	0x00000430


	//   ....[4]....
        /*02bc*/ 	.word	0x00000550


	//   ....[5]....
        /*02c0*/ 	.word	0x000006b0


	//   ....[6]....
        /*02c4*/ 	.word	0x00001160


	//   ....[7]....
        /*02c8*/ 	.word	0x00001c00


	//   ....[8]....
        /*02cc*/ 	.word	0x000024d0


	//   ....[9]....
        /*02d0*/ 	.word	0x00002a70


	//   ....[10]....
        /*02d4*/ 	.word	0x00002af0


	//   ....[11]....
        /*02d8*/ 	.word	0x000034b0


	//   ....[12]....
        /*02dc*/ 	.word	0x00003520


	//   ....[13]....
        /*02e0*/ 	.word	0x00004390


	//   ....[14]....
        /*02e4*/ 	.word	0x00004ef0


	//   ....[15]....
        /*02e8*/ 	.word	0x00005a60


	//   ....[16]....
        /*02ec*/ 	.word	0x00005ad0


	//   ....[17]....
        /*02f0*/ 	.word	0x00005b00


	//   ....[18]....
        /*02f4*/ 	.word	0x00006590


	//   ....[19]....
        /*02f8*/ 	.word	0x000065e0


	//   ....[20]....
        /*02fc*/ 	.word	0x000076c0


	//   ....[21]....
        /*0300*/ 	.word	0x00008d10


	//   ....[22]....
        /*0304*/ 	.word	0x00008d20


	//   ....[23]....
        /*0308*/ 	.word	0x00008d50


	//   ....[24]....
        /*030c*/ 	.word	0x00008d60


	//   ....[25]....
        /*0310*/ 	.word	0x0000a0f0


	//   ....[26]....
        /*0314*/ 	.word	0x0000a220


	//   ....[27]....
        /*0318*/ 	.word	0x0000a260


	//   ....[28]....
        /*031c*/ 	.word	0x0000a350


	//   ....[29]....
        /*0320*/ 	.word	0x0000a360


	//   ....[30]....
        /*0324*/ 	.word	0x0000b2a0


	//   ....[31]....
        /*0328*/ 	.word	0x0000b2e0


	//   ....[32]....
        /*032c*/ 	.word	0x0000b320


	//   ....[33]....
        /*0330*/ 	.word	0x0000b360


	//   ....[34]....
        /*0334*/ 	.word	0x0000b3a0


	//   ....[35]....
        /*0338*/ 	.word	0x0000b3b0


	//   ....[36]....
        /*033c*/ 	.word	0x0000b880


	//   ....[37]....
        /*0340*/ 	.word	0x0000b890


	//   ....[38]....
        /*0344*/ 	.word	0x0000c160


	//   ....[39]....
        /*0348*/ 	.word	0x0000d490


	//   ....[40]....
        /*034c*/ 	.word	0x0000d4a0


	//   ....[41]....
        /*0350*/ 	.word	0x0000d4b0


	//   ....[42]....
        /*0354*/ 	.word	0x0000d4c0


	//   ....[43]....
        /*0358*/ 	.word	0x0000d4e0


	//   ....[44]....
        /*035c*/ 	.word	0x0000d510


	//   ....[45]....
        /*0360*/ 	.word	0x0000d540


	//   ....[46]....
        /*0364*/ 	.word	0x0000d570


	//   ....[47]....
        /*0368*/ 	.word	0x0000deb0


	//   ....[48]....
        /*036c*/ 	.word	0x0000ded0


	//   ....[49]....
        /*0370*/ 	.word	0x0000dee0


	//   ....[50]....
        /*0374*/ 	.word	0x0000df50


	//   ....[51]....
        /*0378*/ 	.word	0x0000e000


	//   ....[52]....
        /*037c*/ 	.word	0x0000e010


	//   ....[53]....
        /*0380*/ 	.word	0x0000e0b0


	//   ....[54]....
        /*0384*/ 	.word	0x0000e0e0


	//   ....[55]....
        /*0388*/ 	.word	0x0000e140


	//   ....[56]....
        /*038c*/ 	.word	0x0000e150


	//   ....[57]....
        /*0390*/ 	.word	0x0000e180


	//   ....[58]....
        /*0394*/ 	.word	0x0000e1d0


	//   ....[59]....
        /*0398*/ 	.word	0x0000ea00


	//   ....[60]....
        /*039c*/ 	.word	0x0000ea10


	//   ....[61]....
        /*03a0*/ 	.word	0x0000ea30


	//   ....[62]....
        /*03a4*/ 	.word	0x0000eab0


	//   ....[63]....
        /*03a8*/ 	.word	0x0000eac0


	//   ....[64]....
        /*03ac*/ 	.word	0x0000eb20


	//   ....[65]....
        /*03b0*/ 	.word	0x0000eb50


	//   ....[66]....
        /*03b4*/ 	.word	0x0000eb90


	//   ....[67]....
        /*03b8*/ 	.word	0x0000edb0


	//   ....[68]....
        /*03bc*/ 	.word	0x0000edd0


	//   ....[69]....
        /*03c0*/ 	.word	0x0000edf0


	//   ....[70]....
        /*03c4*/ 	.word	0x0000ee70


	//   ....[71]....
        /*03c8*/ 	.word	0x0000ee90


	//   ....[72]....
        /*03cc*/ 	.word	0x0000ef10


	//   ....[73]....
        /*03d0*/ 	.word	0x0000ef30


	//   ....[74]....
        /*03d4*/ 	.word	0x0000ef40


	//   ....[75]....
        /*03d8*/ 	.word	0x0000f470


	//   ....[76]....
        /*03dc*/ 	.word	0x0000f4a0


	//   ....[77]....
        /*03e0*/ 	.word	0x0000f4d0


	//   ....[78]....
        /*03e4*/ 	.word	0x0000f500


	//   ....[79]....
        /*03e8*/ 	.word	0x0000f530


	//   ....[80]....
        /*03ec*/ 	.word	0x0000f560


	//   ....[81]....
        /*03f0*/ 	.word	0x0000f580


	//   ....[82]....
        /*03f4*/ 	.word	0x0000f620


	//   ....[83]....
        /*03f8*/ 	.word	0x0000f9a0


	//   ....[84]....
        /*03fc*/ 	.word	0x0000ff20


	//   ....[85]....
        /*0400*/ 	.word	0x00010010


	//   ....[86]....
        /*0404*/ 	.word	0x000100c0


	//   ....[87]....
        /*0408*/ 	.word	0x00010120


	//   ....[88]....
        /*040c*/ 	.word	0x00010220


	//   ....[89]....
        /*0410*/ 	.word	0x00010290


	//   ....[90]....
        /*0414*/ 	.word	0x00010370


	//   ....[91]....
        /*0418*/ 	.word	0x00010420


	//   ....[92]....
        /*041c*/ 	.word	0x00010520


	//   ....[93]....
        /*0420*/ 	.word	0x000105d0


	//   ....[94]....
        /*0424*/ 	.word	0x00010630


	//   ....[95]....
        /*0428*/ 	.word	0x000106e0


	//   ....[96]....
        /*042c*/ 	.word	0x000107b0


	//   ....[97]....
        /*0430*/ 	.word	0x00010840


	//   ....[98]....
        /*0434*/ 	.word	0x00010910


	//   ....[99]....
        /*0438*/ 	.word	0x00010990


	//   ....[100]....
        /*043c*/ 	.word	0x00010a50


	//   ....[101]....
        /*0440*/ 	.word	0x00010af0


	//   ....[102]....
        /*0444*/ 	.word	0x00010bc0


	//   ....[103]....
        /*0448*/ 	.word	0x00010c30


	//   ....[104]....
        /*044c*/ 	.word	0x00010cf0


	//   ....[105]....
        /*0450*/ 	.word	0x00010e30


	//   ....[106]....
        /*0454*/ 	.word	0x00010ef0


	//   ....[107]....
        /*0458*/ 	.word	0x00010f80


	//   ....[108]....
        /*045c*/ 	.word	0x00011070


	//   ....[109]....
        /*0460*/ 	.word	0x000110d0


	//   ....[110]....
        /*0464*/ 	.word	0x000111a0


	//   ....[111]....
        /*0468*/ 	.word	0x00011200


	//   ....[112]....
        /*046c*/ 	.word	0x000112e0


	//   ....[113]....
        /*0470*/ 	.word	0x000113d0


	//   ....[114]....
        /*0474*/ 	.word	0x00011470


	//   ....[115]....
        /*0478*/ 	.word	0x000114d0


	//   ....[116]....
        /*047c*/ 	.word	0x000115c0


	//   ....[117]....
        /*0480*/ 	.word	0x00011620


	//   ....[118]....
        /*0484*/ 	.word	0x00011710


	//   ....[119]....
        /*0488*/ 	.word	0x00011770


	//   ....[120]....
        /*048c*/ 	.word	0x00011830


	//   ....[121]....
        /*0490*/ 	.word	0x00011970


	//   ....[122]....
        /*0494*/ 	.word	0x00011a20


	//   ....[123]....
        /*0498*/ 	.word	0x00011b10


	//   ....[124]....
        /*049c*/ 	.word	0x00011c20


	//   ....[125]....
        /*04a0*/ 	.word	0x00011ca0


	//   ....[126]....
        /*04a4*/ 	.word	0x00011d90


	//   ....[127]....
        /*04a8*/ 	.word	0x00011e00


	//   ....[128]....
        /*04ac*/ 	.word	0x00011ed0


	//   ....[129]....
        /*04b0*/ 	.word	0x00011fe0


	//----- nvinfo : EIATTR_REG_RECONFIG
	.align		4
.L_1285:
        /*04b4*/ 	.byte	0x01, 0x54
	.zero		2


	//----- nvinfo : EIATTR_SYSCALL_OFFSETS
	.align		4
        /*04b8*/ 	.byte	0x04, 0x46
        /*04ba*/ 	.short	(.L_1287 - .L_1286)


	//   ....[0]....
.L_1286:
        /*04bc*/ 	.word	0x00001380


	//   ....[1]....
        /*04c0*/ 	.word	0x0000c990


	//   ....[2]....
        /*04c4*/ 	.word	0x0000cad0


	//   ....[3]....
        /*04c8*/ 	.word	0x0000cbc0


	//   ....[4]....
        /*04cc*/ 	.word	0x0000d9b0


	//----- nvinfo : EIATTR_MBARRIER_INSTR_OFFSETS
	.align		4
.L_1287:
        /*04d0*/ 	.byte	0x04, 0x39
        /*04d2*/ 	.short	(.L_1289 - .L_1288)


	//   ....[0]....
.L_1288:
        /*04d4*/ 	.word	0x00000180
        /*04d8*/ 	.word	0x000000ff
        /*04dc*/ 	.word	0x0002d800
        /*04e0*/ 	.short	0x0100
        /*04e2*/ 	.byte	0x08
	.zero		1


	//   ....[1]....
        /*04e4*/ 	.word	0x00000190
        /*04e8*/ 	.word	0x000000ff
        /*04ec*/ 	.word	0x0002d820
        /*04f0*/ 	.short	0x0100
        /*04f2*/ 	.byte	0x08
	.zero		1


	//   ....[2]....
        /*04f4*/ 	.word	0x00000280
        /*04f8*/ 	.word	0x000000ff
        /*04fc*/ 	.word	0x0002d830
        /*0500*/ 	.short	0x0100
        /*0502*/ 	.byte	0x08
	.zero		1


	//   ....[3]....
        /*0504*/ 	.word	0x00000290
        /*0508*/ 	.word	0x000000ff
        /*050c*/ 	.word	0x0002d840
        /*0510*/ 	.short	0x0100
        /*0512*/ 	.byte	0x08
	.zero		1


	//   ....[4]....
        /*0514*/ 	.word	0x000002a0
        /*0518*/ 	.word	0x000000ff
        /*051c*/ 	.word	0x0002d838
        /*0520*/ 	.short	0x0100
        /*0522*/ 	.byte	0x08
	.zero		1


	//   ....[5]....
        /*0524*/ 	.word	0x000002b0
        /*0528*/ 	.word	0x000000ff
        /*052c*/ 	.word	0x0002d848
        /*0530*/ 	.short	0x0100
        /*0532*/ 	.byte	0x08
	.zero		1


	//   ....[6]....
        /*0534*/ 	.word	0x000003e0
        /*0538*/ 	.word	0x000000ff
        /*053c*/ 	.word	0x0002d850
        /*0540*/ 	.short	0x0100
        /*0542*/ 	.byte	0x08
	.zero		1


	//   ....[7]....
        /*0544*/ 	.word	0x000003f0
        /*0548*/ 	.word	0x000000ff
        /*054c*/ 	.word	0x0002d860
        /*0550*/ 	.short	0x0100
        /*0552*/ 	.byte	0x08
	.zero		1


	//   ....[8]....
        /*0554*/ 	.word	0x00000400
        /*0558*/ 	.word	0x000000ff
        /*055c*/ 	.word	0x0002d858
        /*0560*/ 	.short	0x0100
        /*0562*/ 	.byte	0x08
	.zero		1


	//   ....[9]....
        /*0564*/ 	.word	0x00000410
        /*0568*/ 	.word	0x000000ff
        /*056c*/ 	.word	0x0002d868
        /*0570*/ 	.short	0x0100
        /*0572*/ 	.byte	0x08
	.zero		1


	//   ....[10]....
        /*0574*/ 	.word	0x00000500
        /*0578*/ 	.word	0x000000ff
        /*057c*/ 	.word	0x0002d870
        /*0580*/ 	.short	0x0100
        /*0582*/ 	.byte	0x06
	.zero		1


	//   ....[11]....
        /*0584*/ 	.word	0x00000510
        /*0588*/ 	.word	0x000000ff
        /*058c*/ 	.word	0x0002d880
        /*0590*/ 	.short	0x0100
        /*0592*/ 	.byte	0x06
	.zero		1


	//   ....[12]....
        /*0594*/ 	.word	0x00000520
        /*0598*/ 	.word	0x000000ff
        /*059c*/ 	.word	0x0002d878
        /*05a0*/ 	.short	0x0100
        /*05a2*/ 	.byte	0x06
	.zero		1


	//   ....[13]....
        /*05a4*/ 	.word	0x00000530
        /*05a8*/ 	.word	0x000000ff
        /*05ac*/ 	.word	0x0002d888
        /*05b0*/ 	.short	0x0100
        /*05b2*/ 	.byte	0x06
	.zero		1


	//   ....[14]....
        /*05b4*/ 	.word	0x00000660
        /*05b8*/ 	.word	0x000000ff
        /*05bc*/ 	.word	0x0002d890
        /*05c0*/ 	.short	0x0100
        /*05c2*/ 	.byte	0x08
	.zero		1


	//   ....[15]....
        /*05c4*/ 	.word	0x00000670
        /*05c8*/ 	.word	0x000000ff
        /*05cc*/ 	.word	0x0002d8a0
        /*05d0*/ 	.short	0x0100
        /*05d2*/ 	.byte	0x08
	.zero		1


	//   ....[16]....
        /*05d4*/ 	.word	0x00000680
        /*05d8*/ 	.word	0x000000ff
        /*05dc*/ 	.word	0x0002d898
        /*05e0*/ 	.short	0x0100
        /*05e2*/ 	.byte	0x08
	.zero		1


	//   ....[17]....
        /*05e4*/ 	.word	0x00000690
        /*05e8*/ 	.word	0x000000ff
        /*05ec*/ 	.word	0x0002d8a8
        /*05f0*/ 	.short	0x0100
        /*05f2*/ 	.byte	0x08
	.zero		1


	//   ....[18]....
        /*05f4*/ 	.word	0x000007d0
        /*05f8*/ 	.word	0x000000ff
        /*05fc*/ 	.word	0x0002d8b0
        /*0600*/ 	.short	0x0100
        /*0602*/ 	.byte	0x08
	.zero		1


	//   ....[19]....
        /*0604*/ 	.word	0x000007e0
        /*0608*/ 	.word	0x000000ff
        /*060c*/ 	.word	0x0002d8c0
        /*0610*/ 	.short	0x0100
        /*0612*/ 	.byte	0x08
	.zero		1


	//   ....[20]....
        /*0614*/ 	.word	0x000007f0
        /*0618*/ 	.word	0x000000ff
        /*061c*/ 	.word	0x0002d8b8
        /*0620*/ 	.short	0x0100
        /*0622*/ 	.byte	0x08
	.zero		1


	//   ....[21]....
        /*0624*/ 	.word	0x00000800
        /*0628*/ 	.word	0x000000ff
        /*062c*/ 	.word	0x0002d8c8
        /*0630*/ 	.short	0x0100
        /*0632*/ 	.byte	0x08
	.zero		1


	//   ....[22]....
        /*0634*/ 	.word	0x000013a0
        /*0638*/ 	.word	0x000000ff
        /*063c*/ 	.word	0x0002d800
        /*0640*/ 	.short	0x010a
        /*0642*/ 	.byte	0x26
	.zero		1


	//   ....[23]....
        /*0644*/ 	.word	0x00001430
        /*0648*/ 	.word	0x000000ff
        /*064c*/ 	.word	0x0002d830
        /*0650*/ 	.short	0x010a
        /*0652*/ 	.byte	0x26
	.zero		1


	//   ....[24]....
        /*0654*/ 	.word	0x00001490
        /*0658*/ 	.word	0x000000ff
        /*065c*/ 	.word	0x0002d830
        /*0660*/ 	.short	0x010a
        /*0662*/ 	.byte	0x26
	.zero		1


	//   ....[25]....
        /*0664*/ 	.word	0x00002230
        /*0668*/ 	.word	0x000000ff
        /*066c*/ 	.word	0x00000000
        /*0670*/ 	.short	0x0101
        /*0672*/ 	.byte	0x04
	.zero		1


	//   ....[26]....
        /*0674*/ 	.word	0x00004520
        /*0678*/ 	.word	0x000000ff
        /*067c*/ 	.word	0x0002d830
        /*0680*/ 	.short	0x010a
        /*0682*/ 	.byte	0x04
	.zero		1


	//   ....[27]....
        /*0684*/ 	.word	0x00004560
        /*0688*/ 	.word	0x000000ff
        /*068c*/ 	.word	0x0002d830
        /*0690*/ 	.short	0x010a
        /*0692*/ 	.byte	0x04
	.zero		1


	//   ....[28]....
        /*0694*/ 	.word	0x00004850
        /*0698*/ 	.word	0x000000ff
        /*069c*/ 	.word	0x0002d850
        /*06a0*/ 	.short	0x010a
        /*06a2*/ 	.byte	0x0a
	.zero		1


	//   ....[29]....
        /*06a4*/ 	.word	0x00004890
        /*06a8*/ 	.word	0x000000ff
        /*06ac*/ 	.word	0x0002d850
        /*06b0*/ 	.short	0x010a
        /*06b2*/ 	.byte	0x0a
	.zero		1


	//   ....[30]....
        /*06b4*/ 	.word	0x00005440
        /*06b8*/ 	.word	0x000000ff
        /*06bc*/ 	.word	0x00000000
        /*06c0*/ 	.short	0x0101
        /*06c2*/ 	.byte	0x0a
	.zero		1


	//   ....[31]....
        /*06c4*/ 	.word	0x00007220
        /*06c8*/ 	.word	0x000000ff
        /*06cc*/ 	.word	0x00000000
        /*06d0*/ 	.short	0x0101
        /*06d2*/ 	.byte	0x05
	.zero		1


	//   ....[32]....
        /*06d4*/ 	.word	0x000079e0
        /*06d8*/ 	.word	0x000000ff
        /*06dc*/ 	.word	0x0002d830
        /*06e0*/ 	.short	0x010a
        /*06e2*/ 	.byte	0x0a
	.zero		1


	//   ....[33]....
        /*06e4*/ 	.word	0x00007a20
        /*06e8*/ 	.word	0x000000ff
        /*06ec*/ 	.word	0x0002d830
        /*06f0*/ 	.short	0x010a
        /*06f2*/ 	.byte	0x0a
	.zero		1


	//   ....[34]....
        /*06f4*/ 	.word	0x00007cc0
        /*06f8*/ 	.word	0x000000ff
        /*06fc*/ 	.word	0x0002d850
        /*0700*/ 	.short	0x010a
        /*0702*/ 	.byte	0x0a
	.zero		1


	//   ....[35]....
        /*0704*/ 	.word	0x00007d00
        /*0708*/ 	.word	0x000000ff
        /*070c*/ 	.word	0x0002d850
        /*0710*/ 	.short	0x010a
        /*0712*/ 	.byte	0x0a
	.zero		1


	//   ....[36]....
        /*0714*/ 	.word	0x000085b0
        /*0718*/ 	.word	0x000000ff
        /*071c*/ 	.word	0x00000000
        /*0720*/ 	.short	0x0101
        /*0722*/ 	.byte	0x0a
	.zero		1


	//   ....[37]....
        /*0724*/ 	.word	0x00009c40
        /*0728*/ 	.word	0x000000ff
        /*072c*/ 	.word	0x00000000
        /*0730*/ 	.short	0x0101
        /*0732*/ 	.byte	0x07
	.zero		1


	//   ....[38]....
        /*0734*/ 	.word	0x0000a170
        /*0738*/ 	.word	0x000000ff
        /*073c*/ 	.word	0x0002d850
        /*0740*/ 	.short	0x010a
        /*0742*/ 	.byte	0x05
	.zero		1


	//   ....[39]....
        /*0744*/ 	.word	0x0000a1b0
        /*0748*/ 	.word	0x000000ff
        /*074c*/ 	.word	0x0002d850
        /*0750*/ 	.short	0x010a
        /*0752*/ 	.byte	0x05
	.zero		1


	//   ....[40]....
        /*0754*/ 	.word	0x0000a990
        /*0758*/ 	.word	0x000000ff
        /*075c*/ 	.word	0x00000000
        /*0760*/ 	.short	0x0101
        /*0762*/ 	.byte	0x05
	.zero		1


	//   ....[41]....
        /*0764*/ 	.word	0x0000b3c0
        /*0768*/ 	.word	0x000000ff
        /*076c*/ 	.word	0x00000000
        /*0770*/ 	.short	0x0101
        /*0772*/ 	.byte	0x04
	.zero		1


	//   ....[42]....
        /*0774*/ 	.word	0x0000d0b0
        /*0778*/ 	.word	0x000000ff
        /*077c*/ 	.word	0x0002d840
        /*0780*/ 	.short	0x010a
        /*0782*/ 	.byte	0x2e
	.zero		1


	//   ....[43]....
        /*0784*/ 	.word	0x0000d770
        /*0788*/ 	.word	0x000000ff
        /*078c*/ 	.word	0x0002d830
        /*0790*/ 	.short	0x0107
        /*0792*/ 	.byte	0x2e
	.zero		1


	//   ....[44]....
        /*0794*/ 	.word	0x0000d7e0
        /*0798*/ 	.word	0x000000ff
        /*079c*/ 	.word	0x0002d830
        /*07a0*/ 	.short	0x0101
        /*07a2*/ 	.byte	0x2e
	.zero		1


	//   ....[45]....
        /*07a4*/ 	.word	0x0000e320
        /*07a8*/ 	.word	0x000000ff
        /*07ac*/ 	.word	0x0002d800
        /*07b0*/ 	.short	0x0107
        /*07b2*/ 	.byte	0x2e
	.zero		1


	//   ....[46]....
        /*07b4*/ 	.word	0x0000e380
        /*07b8*/ 	.word	0x000000ff
        /*07bc*/ 	.word	0x0002d800
        /*07c0*/ 	.short	0x0101
        /*07c2*/ 	.byte	0x2e
	.zero		1


	//   ....[47]....
        /*07c4*/ 	.word	0x0000e3b0
        /*07c8*/ 	.word	0x000000ff
        /*07cc*/ 	.word	0x0002d820
        /*07d0*/ 	.short	0x010a
        /*07d2*/ 	.byte	0x2e
	.zero		1


	//   ....[48]....
        /*07d4*/ 	.word	0x0000e7d0
        /*07d8*/ 	.word	0x00000007
        /*07dc*/ 	.word	0x0002d840
        /*07e0*/ 	.short	0x010a
        /*07e2*/ 	.byte	0x3f
	.zero		1


	//   ....[49]....
        /*07e4*/ 	.word	0x0000ec40
        /*07e8*/ 	.word	0x00000007
        /*07ec*/ 	.word	0x0002d830
        /*07f0*/ 	.short	0x0107
        /*07f2*/ 	.byte	0x3f
	.zero		1


	//   ....[50]....
        /*07f4*/ 	.word	0x0000ecf0
        /*07f8*/ 	.word	0x00000007
        /*07fc*/ 	.word	0x0002d830
        /*0800*/ 	.short	0x0101
        /*0802*/ 	.byte	0x3f
	.zero		1


	//   ....[51]....
        /*0804*/ 	.word	0x0000ed50
        /*0808*/ 	.word	0x00000007
        /*080c*/ 	.word	0x0002d860
        /*0810*/ 	.short	0x010a
        /*0812*/ 	.byte	0x3f
	.zero		1


	//   ....[52]....
        /*0814*/ 	.word	0x0000f0b0
        /*0818*/ 	.word	0x00000007
        /*081c*/ 	.word	0x0002d850
        /*0820*/ 	.short	0x0107
        /*0822*/ 	.byte	0x3f
	.zero		1


	//   ....[53]....
        /*0824*/ 	.word	0x0000f220
        /*0828*/ 	.word	0x00000007
        /*082c*/ 	.word	0x0002d850
        /*0830*/ 	.short	0x0101
        /*0832*/ 	.byte	0x3f
	.zero		1


	//   ....[54]....
        /*0834*/ 	.word	0x0000f3a0
        /*0838*/ 	.word	0x00000000
        /*083c*/ 	.word	0x0002d860
        /*0840*/ 	.short	0x010a
        /*0842*/ 	.byte	0x3f
	.zero		1


	//   ....[55]....
        /*0844*/ 	.word	0x0000f7e0
        /*0848*/ 	.word	0x00000000
        /*084c*/ 	.word	0x0002d850
        /*0850*/ 	.short	0x0107
        /*0852*/ 	.byte	0x3f
	.zero		1


	//   ....[56]....
        /*0854*/ 	.word	0x0000f8a0
        /*0858*/ 	.word	0x00000000
        /*085c*/ 	.word	0x0002d850
        /*0860*/ 	.short	0x0101
        /*0862*/ 	.byte	0x3f
	.zero		1


	//   ....[57]....
        /*0864*/ 	.word	0x0000f930
        /*0868*/ 	.word	0x00000007
        /*086c*/ 	.word	0x0002d820
        /*0870*/ 	.short	0x010a
        /*0872*/ 	.byte	0x3f
	.zero		1


	//   ....[58]....
        /*0874*/ 	.word	0x0000fab0
        /*0878*/ 	.word	0x00000005
        /*087c*/ 	.word	0x0002d840
        /*0880*/ 	.short	0x010a
        /*0882*/ 	.byte	0x3f
	.zero		1


	//   ....[59]....
        /*0884*/ 	.word	0x0000fb50
        /*0888*/ 	.word	0x00000003
        /*088c*/ 	.word	0x0002d840
        /*0890*/ 	.short	0x010a
        /*0892*/ 	.byte	0x3f
	.zero		1


	//   ....[60]....
        /*0894*/ 	.word	0x0000fb90
        /*0898*/ 	.word	0x00000005
        /*089c*/ 	.word	0x0002d860
        /*08a0*/ 	.short	0x010a
        /*08a2*/ 	.byte	0x3f
	.zero		1


	//   ....[61]....
        /*08a4*/ 	.word	0x0000fbd0
        /*08a8*/ 	.word	0x00000003
        /*08ac*/ 	.word	0x0002d860
        /*08b0*/ 	.short	0x010a
        /*08b2*/ 	.byte	0x3f
	.zero		1


	//   ....[62]....
        /*08b4*/ 	.word	0x0000fc40
        /*08b8*/ 	.word	0x00000003
        /*08bc*/ 	.word	0x0002d800
        /*08c0*/ 	.short	0x010a
        /*08c2*/ 	.byte	0x3f
	.zero		1


	//   ....[63]....
        /*08c4*/ 	.word	0x0000fca0
        /*08c8*/ 	.word	0x00000003
        /*08cc*/ 	.word	0x0002d830
        /*08d0*/ 	.short	0x010a
        /*08d2*/ 	.byte	0x3f
	.zero		1


	//   ....[64]....
        /*08d4*/ 	.word	0x0000fd00
        /*08d8*/ 	.word	0x0000000f
        /*08dc*/ 	.word	0x0002d830
        /*08e0*/ 	.short	0x010a
        /*08e2*/ 	.byte	0x3f
	.zero		1


	//   ....[65]....
        /*08e4*/ 	.word	0x0000fd60
        /*08e8*/ 	.word	0x0000000f
        /*08ec*/ 	.word	0x0002d850
        /*08f0*/ 	.short	0x010a
        /*08f2*/ 	.byte	0x3f
	.zero		1


	//   ....[66]....
        /*08f4*/ 	.word	0x0000fdc0
        /*08f8*/ 	.word	0x0000000d
        /*08fc*/ 	.word	0x0002d830
        /*0900*/ 	.short	0x010a
        /*0902*/ 	.byte	0x3f
	.zero		1


	//   ....[67]....
        /*0904*/ 	.word	0x0000fe20
        /*0908*/ 	.word	0x0000000d
        /*090c*/ 	.word	0x0002d850
        /*0910*/ 	.short	0x010a
        /*0912*/ 	.byte	0x3f
	.zero		1


	//   ....[68]....
        /*0914*/ 	.word	0x0000fe80
        /*0918*/ 	.word	0x00000005
        /*091c*/ 	.word	0x0002d850
        /*0920*/ 	.short	0x010a
        /*0922*/ 	.byte	0x3f
	.zero		1


	//   ....[69]....
        /*0924*/ 	.word	0x0000ff60
        /*0928*/ 	.word	0x00000003
        /*092c*/ 	.word	0x0002d840
        /*0930*/ 	.short	0x010a
        /*0932*/ 	.byte	0x3f
	.zero		1


	//   ....[70]....
        /*0934*/ 	.word	0x00010d30
        /*0938*/ 	.word	0x00000003
        /*093c*/ 	.word	0x0002d820
        /*0940*/ 	.short	0x010a
        /*0942*/ 	.byte	0x3f
	.zero		1


	//   ....[71]....
        /*0944*/ 	.word	0x00010d80
        /*0948*/ 	.word	0x00000007
        /*094c*/ 	.word	0x0002d840
        /*0950*/ 	.short	0x010a
        /*0952*/ 	.byte	0x3f
	.zero		1


	//   ....[72]....
        /*0954*/ 	.word	0x00011320
        /*0958*/ 	.word	0x00000007
        /*095c*/ 	.word	0x0002d860
        /*0960*/ 	.short	0x010a
        /*0962*/ 	.byte	0x3f
	.zero		1


	//   ....[73]....
        /*0964*/ 	.word	0x000118c0
        /*0968*/ 	.word	0x00000000
        /*096c*/ 	.word	0x0002d860
        /*0970*/ 	.short	0x010a
        /*0972*/ 	.byte	0x3f
	.zero		1


	//   ....[74]....
        /*0974*/ 	.word	0x00011f00
        /*0978*/ 	.word	0x00000007
        /*097c*/ 	.word	0x0002d820
        /*0980*/ 	.short	0x010a
        /*0982*/ 	.byte	0x3f
	.zero		1


	//   ....[75]....
        /*0984*/ 	.word	0x000120a0
        /*0988*/ 	.word	0x00000005
        /*098c*/ 	.word	0x0002d840
        /*0990*/ 	.short	0x010a
        /*0992*/ 	.byte	0x3f
	.zero		1


	//   ....[76]....
        /*0994*/ 	.word	0x000120f0
        /*0998*/ 	.word	0x00000003
        /*099c*/ 	.word	0x0002d840
        /*09a0*/ 	.short	0x010a
        /*09a2*/ 	.byte	0x3f
	.zero		1


	//   ....[77]....
        /*09a4*/ 	.word	0x00012140
        /*09a8*/ 	.word	0x00000005
        /*09ac*/ 	.word	0x0002d860
        /*09b0*/ 	.short	0x010a
        /*09b2*/ 	.byte	0x3f
	.zero		1


	//----- nvinfo : EIATTR_NUM_MBARRIERS
	.align		4
.L_1289:
        /*09b4*/ 	.byte	0x03, 0x38
        /*09b6*/ 	.short	0x0016


	//----- nvinfo : EIATTR_EXIT_INSTR_OFFSETS
	.align		4
        /*09b8*/ 	.byte	0x04, 0x1c
        /*09ba*/ 	.short	(.L_1291 - .L_1290)


	//   ....[0]....
.L_1290:
        /*09bc*/ 	.word	0x0000fc20


	//----- nvinfo : EIATTR_MAX_THREADS
	.align		4
.L_1291:
        /*09c0*/ 	.byte	0x04, 0x05
        /*09c2*/ 	.short	(.L_1293 - .L_1292)
.L_1292:
        /*09c4*/ 	.word	0x00000200
        /*09c8*/ 	.word	0x00000001
        /*09cc*/ 	.word	0x00000001


	//----- nvinfo : EIATTR_CRS_STACK_SIZE
	.align		4
.L_1293:
        /*09d0*/ 	.byte	0x04, 0x1e
        /*09d2*/ 	.short	(.L_1295 - .L_1294)
.L_1294:
        /*09d4*/ 	.word	0x00000000


	//----- nvinfo : EIATTR_CBANK_PARAM_SIZE
	.align		4
.L_1295:
        /*09d8*/ 	.byte	0x03, 0x19
        /*09da*/ 	.short	0x0a70


	//----- nvinfo : EIATTR_PARAM_CBANK
	.align		4
        /*09dc*/ 	.byte	0x04, 0x0a
        /*09de*/ 	.short	(.L_1297 - .L_1296)
	.align		4
.L_1296:
        /*09e0*/ 	.word	index@(.nv.constant0._ZN7cutlass13device_kernelIN5flash11enable_sm90INS1_16FlashAttnFwdSm90INS1_25CollectiveMainloopFwdSm90ILi2EN4cute5tupleIJNS5_1CILi1EEES8_S8_EEENS6_IJNS7_ILi192EEENS7_ILi128EEENS7_ILi96EEEEEELi96ENS_6half_tEfNS_4arch4Sm90ELb1ELb0ELb1ELb0ELb1ELb0ELb0ELb0ELb1ELb1ELb1ELb0EEENS1_21CollectiveEpilogueFwdINS6_IJSA_SC_SB_EEES9_SE_SG_Li384ELb0ELb1ELb1ELb0EEENS1_19SingleTileSchedulerILb0ELb1ELb1ELi192EEEEEEEEEvNT_6ParamsE)
        /*09e4*/ 	.short	0x0210
        /*09e6*/ 	.short	0x0a70


	//----- nvinfo : EIATTR_SW_WAR
	.align		4
.L_1297:
        /*09e8*/ 	.byte	0x04, 0x36
        /*09ea*/ 	.short	(.L_1299 - .L_1298)
.L_1298:
        /*09ec*/ 	.word	0x00000008
.L_1299:


//--------------------- .nv.info._ZN7cutlass13device_kernelIN5flash11enable_sm90INS1_16FlashAttnFwdSm90INS1_25CollectiveMainloopFwdSm90ILi2EN4cute5tupleIJNS5_1CILi1EEES8_S8_EEENS6_IJNS7_ILi192EEENS7_ILi128EEENS7_ILi96EEEEEELi96ENS_6half_tEfNS_4arch4Sm90ELb1ELb0ELb1ELb1ELb1ELb0ELb0ELb0ELb1ELb1ELb1ELb0EEENS1_21CollectiveEpilogueFwdINS6_IJSA_SC_SB_EEES9_SE_SG_Li384ELb1ELb1ELb1ELb0EEENS1_36VarlenDynamicPersistentTileSchedulerILi192ELi128ELi384ELi128ELb1ELb1ELb1ELb1ELb1ELb1EEEEEEEEEvNT_6ParamsE --------------------------
	.section	.nv.info._ZN7cutlass13device_kernelIN5flash11enable_sm90INS1_16FlashAttnFwdSm90INS1_25CollectiveMainloopFwdSm90ILi2EN4cute5tupleIJNS5_1CILi1EEES8_S8_EEENS6_IJNS7_ILi192EEENS7_ILi128EEENS7_ILi96EEEEEELi96ENS_6half_tEfNS_4arch4Sm90ELb1ELb0ELb1ELb1ELb1ELb0ELb0ELb0ELb1ELb1ELb1ELb0EEENS1_21CollectiveEpilogueFwdINS6_IJSA_SC_SB_EEES9_SE_SG_Li384ELb1ELb1ELb1ELb0EEENS1_36VarlenDynamicPersistentTileSchedulerILi192ELi128ELi384ELi128ELb1ELb1ELb1ELb1ELb1ELb1EEEEEEEEEvNT_6ParamsE,"",@"SHT_CUDA_INFO"
	.sectionflags	@""
	.align	4


	//----- nvinfo : EIATTR_CUDA_API_VERSION
	.align		4
        /*0000*/ 	.byte	0x04, 0x37
        /*0002*/ 	.short	(.L_1301 - .L_1300)
.L_1300:
        /*0004*/ 	.word	0x00000082


	//----- nvinfo : EIATTR_KPARAM_INFO
	.align		4
.L_1301:
        /*0008*/ 	.byte	0x04, 0x17
        /*000a*/ 	.short	(.L_1303 - .L_1302)
.L_1302:
        /*000c*/ 	.word	0x00000000
        /*0010*/ 	.short	0x0000
        /*0012*/ 	.short	0x0070
        /*0014*/ 	.byte	0x00, 0xf0, 0x01, 0x2a


	//----- nvinfo : EIATTR_SPARSE_MMA_MASK
	.align		4
.L_1303:
        /*0018*/ 	.byte	0x03, 0x50
        /*001a*/ 	.short	0x0000


	//----- nvinfo : EIATTR_MAXREG_COUNT
	.align		4
        /*001c*/ 	.byte	0x03, 0x1b
        /*001e*/ 	.short	0x0080


	//----- nvinfo : EIATTR_NUM_BARRIERS
	.align		4
        /*0020*/ 	.byte	0x02, 0x4c
        /*0022*/ 	.byte	0x10
	.zero		1


	//----- nvinfo : EIATTR_EXTERNS
	.align		4
        /*0024*/ 	.byte	0x04, 0x0f
        /*0026*/ 	.short	(.L_1305 - .L_1304)


	//   ....[0]....
	.align		4
.L_1304:
        /*0028*/ 	.word	index@(__assertfail)


	//----- nvinfo : EIATTR_ANNOTATIONS
	.align		4
.L_1305:
        /*002c*/ 	.byte	0x04, 0x55
        /*002e*/ 	.short	(.L_1307 - .L_1306)


	//   ....[0]....
.L_1306:
        /* <DEDUP_REMOVED lines=43> */


	//----- nvinfo : EIATTR_MERCURY_ISA_VERSION
	.align		4
.L_1307:
        /*02c8*/ 	.byte	0x03, 0x5f
        /*02ca*/ 	.short	0x0101


	//----- nvinfo : EIATTR_UNUSED_LOAD_BYTE_OFFSET
	.align		4
        /*02cc*/ 	.byte	0x04, 0x44
        /*02ce*/ 	.short	(.L_1309 - .L_1308)


	//   ....[0]....
.L_1308:
        /*02d0*/ 	.word	0x00000970
        /*02d4*/ 	.word	0x0000fff0


	//   ....[1]....
        /*02d8*/ 	.word	0x0000ac50
        /*02dc*/ 	.word	0x0000fff0


	//----- nvinfo : EIATTR_INT_WARP_WIDE_INSTR_OFFSETS
	.align		4
.L_1309:
        /*02e0*/ 	.byte	0x04, 0x31
        /*02e2*/ 	.short	(.L_1311 - .L_1310)


	//   ....[0]....
.L_1310:
        /*02e4*/ 	.word	0x000000c0


	//   ....[1]....
        /*02e8*/ 	.word	0x000000d0


	//   ....[2]....
        /*02ec*/ 	.word	0x00000170


	//   ....[3]....
        /*02f0*/ 	.word	0x0000ef90


	//   ....[4]....
        /*02f4*/ 	.word	0x0000f020


	//   ....[5]....
        /*02f8*/ 	.word	0x00011d50


	//   ....[6]....
        /*02fc*/ 	.word	0x00011de0


	//----- nvinfo : EIATTR_COOP_GROUP_MASK_REGIDS
	.align		4
.L_1311:
        /*0300*/ 	.byte	0x04, 0x29
        /*0302*/ 	.short	(.L_1313 - .L_1312)


	//   ....[0]....
.L_1312:
        /*0304*/ 	.word	0xffffffff


	//   ....[1]....
        /*0308*/ 	.word	0xffffffff


	//   ....[2]....
        /*030c*/ 	.word	0xffffffff


	//   ....[3]....
        /*0310*/ 	.word	0xffffffff


	//   ....[4]....
        /*0314*/ 	.word	0xffffffff


	//   ....[5]....
        /*0318*/ 	.word	0xffffffff


	//   ....[6]....
        /*031c*/ 	.word	0xffffffff


	//   ....[7]....
        /*0320*/ 	.word	0xffffffff


	//   ....[8]....
        /*0324*/ 	.word	0xffffffff


	//   ....[9]....
        /*0328*/ 	.word	0xffffffff


	//   ....[10]....
        /*032c*/ 	.word	0xffffffff


	//   ....[11]....
        /*0330*/ 	.word	0xffffffff


	//   ....[12]....
        /*0334*/ 	.word	0xffffffff


	//   ....[13]....
        /*0338*/ 	.word	0xffffffff


	//   ....[14]....
        /*033c*/ 	.word	0xffffffff


	//   ....[15]....
        /*0340*/ 	.word	0xffffffff


	//   ....[16]....
        /*0344*/ 	.word	0xffffffff


	//   ....[17]....
        /*0348*/ 	.word	0xffffffff


	//   ....[18]....
        /*034c*/ 	.word	0xffffffff


	//   ....[19]....
        /*0350*/ 	.word	0xffffffff


	//   ....[20]....
        /*0354*/ 	.word	0xffffffff


	//   ....[21]....
        /*0358*/ 	.word	0xffffffff


	//   ....[22]....
        /*035c*/ 	.word	0xffffffff


	//   ....[23]....
        /*0360*/ 	.word	0xffffffff


	//   ....[24]....
        /*0364*/ 	.word	0xffffffff


	//   ....[25]....
        /*0368*/ 	.word	0xffffffff


	//   ....[26]....
        /*036c*/ 	.word	0xffffffff


	//   ....[27]....
        /*0370*/ 	.word	0xffffffff


	//   ....[28]....
        /*0374*/ 	.word	0xffffffff


	//   ....[29]....
        /*0378*/ 	.word	0xffffffff


	//   ....[30]....
        /*037c*/ 	.word	0xffffffff


	//   ....[31]....
        /*0380*/ 	.word	0xffffffff


	//   ....[32]....
        /*0384*/ 	.word	0xffffffff


	//   ....[33]....
        /*0388*/ 	.word	0xffffffff


	//   ....[34]....
        /*038c*/ 	.word	0xffffffff


	//   ....[35]....
        /*0390*/ 	.word	0xffffffff


	//   ....[36]....
        /*0394*/ 	.word	0xffffffff


	//   ....[37]....
        /*0398*/ 	.word	0xffffffff


	//   ....[38]....
        /*039c*/ 	.word	0xffffffff


	//   ....[39]....
        /*03a0*/ 	.word	0xffffffff


	//   ....[40]....
        /*03a4*/ 	.word	0xffffffff


	//   ....[41]....
        /*03a8*/ 	.word	0xffffffff


	//   ....[42]....
        /*03ac*/ 	.word	0xffffffff


	//   ....[43]....
        /*03b0*/ 	.word	0xffffffff


	//   ....[44]....
        /*03b4*/ 	.word	0xffffffff


	//   ....[45]....
        /*03b8*/ 	.word	0xffffffff


	//   ....[46]....
        /*03bc*/ 	.word	0xffffffff


	//   ....[47]....
        /*03c0*/ 	.word	0xffffffff


	//   ....[48]....
        /*03c4*/ 	.word	0xffffffff


	//   ....[49]....
        /*03c8*/ 	.word	0xffffffff


	//   ....[50]....
        /*03cc*/ 	.word	0xffffffff


	//   ....[51]....
        /*03d0*/ 	.word	0xffffffff


	//   ....[52]....
        /*03d4*/ 	.word	0xffffffff


	//   ....[53]....
        /*03d8*/ 	.word	0xffffffff


	//   ....[54]....
        /*03dc*/ 	.word	0xffffffff


	//   ....[55]....
        /*03e0*/ 	.word	0xffffffff


	//   ....[56]....
        /*03e4*/ 	.word	0xffffffff


	//   ....[57]....
        /*03e8*/ 	.word	0xffffffff


	//   ....[58]....
        /*03ec*/ 	.word	0xffffffff


	//   ....[59]....
        /*03f0*/ 	.word	0xffffffff


	//   ....[60]....
        /*03f4*/ 	.word	0xffffffff


	//   ....[61]....
        /*03f8*/ 	.word	0xffffffff


	//   ....[62]....
        /*03fc*/ 	.word	0xffffffff


	//   ....[63]....
        /*0400*/ 	.word	0xffffffff


	//   ....[64]....
        /*0404*/ 	.word	0xffffffff


	//   ....[65]....
        /*0408*/ 	.word	0xffffffff


	//   ....[66]....
        /*040c*/ 	.word	0xffffffff


	//   ....[67]....
        /*0410*/ 	.word	0xffffffff


	//   ....[68]....
        /*0414*/ 	.word	0xffffffff


	//   ....[69]....
        /*0418*/ 	.word	0xffffffff


	//   ....[70]....
        /*041c*/ 	.word	0xffffffff


	//   ....[71]....
        /*0420*/ 	.word	0xffffffff


	//   ....[72]....
        /*0424*/ 	.word	0xffffffff


	//   ....[73]....
        /*0428*/ 	.word	0xffffffff


	//   ....[74]....
        /*042c*/ 	.word	0xffffffff


	//   ....[75]....
        /*0430*/ 	.word	0xffffffff


	//   ....[76]....
        /*0434*/ 	.word	0xffffffff


	//   ....[77]....
        /*0438*/ 	.word	0xffffffff


	//   ....[78]....
        /*043c*/ 	.word	0xffffffff


	//   ....[79]....
        /*0440*/ 	.word	0xffffffff


	//   ....[80]....
        /*0444*/ 	.word	0xffffffff


	//   ....[81]....
        /*0448*/ 	.word	0xffffffff


	//   ....[82]....
        /*044c*/ 	.word	0xffffffff


	//   ....[83]....
        /*0450*/ 	.word	0xffffffff


	//   ....[84]....
        /*0454*/ 	.word	0xffffffff


	//   ....[85]....
        /*0458*/ 	.word	0xffffffff


	//   ....[86]....
        /*045c*/ 	.word	0xffffffff


	//   ....[87]....
        /*0460*/ 	.word	0xffffffff


	//   ....[88]....
        /*0464*/ 	.word	0xffffffff


	//   ....[89]....
        /*0468*/ 	.word	0xffffffff


	//   ....[90]....
        /*046c*/ 	.word	0xffffffff


	//   ....[91]....
        /*0470*/ 	.word	0xffffffff


	//   ....[92]....
        /*0474*/ 	.word	0xffffffff


	//   ....[93]....
        /*0478*/ 	.word	0xffffffff


	//   ....[94]....
        /*047c*/ 	.word	0xffffffff


	//   ....[95]....
        /*0480*/ 	.word	0xffffffff


	//   ....[96]....
        /*0484*/ 	.word	0xffffffff


	//   ....[97]....
        /*0488*/ 	.word	0xffffffff


	//   ....[98]....
        /*048c*/ 	.word	0xffffffff


	//   ....[99]....
        /*0490*/ 	.word	0xffffffff


	//   ....[100]....
        /*0494*/ 	.word	0xffffffff


	//   ....[101]....
        /*0498*/ 	.word	0xffffffff


	//   ....[102]....
        /*049c*/ 	.word	0xffffffff


	//   ....[103]....
        /*04a0*/ 	.word	0xffffffff


	//   ....[104]....
        /*04a4*/ 	.word	0xffffffff


	//   ....[105]....
        /*04a8*/ 	.word	0xffffffff


	//   ....[106]....
        /*04ac*/ 	.word	0xffffffff


	//   ....[107]....
        /*04b0*/ 	.word	0xffffffff


	//   ....[108]....
        /*04b4*/ 	.word	0xffffffff


	//   ....[109]....
        /*04b8*/ 	.word	0xffffffff


	//   ....[110]....
        /*04bc*/ 	.word	0xffffffff


	//   ....[111]....
        /*04c0*/ 	.word	0xffffffff


	//   ....[112]....
        /*04c4*/ 	.word	0xffffffff


	//   ....[113]....
        /*04c8*/ 	.word	0xffffffff


	//   ....[114]....
        /*04cc*/ 	.word	0xffffffff


	//   ....[115]....
        /*04d0*/ 	.word	0xffffffff


	//   ....[116]....
        /*04d4*/ 	.word	0xffffffff


	//   ....[117]....
        /*04d8*/ 	.word	0xffffffff


	//   ....[118]....
        /*04dc*/ 	.word	0xffffffff


	//   ....[119]....
        /*04e0*/ 	.word	0xffffffff


	//   ....[120]....
        /*04e4*/ 	.word	0xffffffff


	//   ....[121]....
        /*04e8*/ 	.word	0xffffffff


	//   ....[122]....
        /*04ec*/ 	.word	0xffffffff


	//   ....[123]....
        /*04f0*/ 	.word	0xffffffff


	//   ....[124]....
        /*04f4*/ 	.word	0xffffffff


	//   ....[125]....
        /*04f8*/ 	.word	0xffffffff


	//   ....[126]....
        /*04fc*/ 	.word	0x0500000f


	//   ....[127]....
        /*0500*/ 	.word	0x0500000f


	//   ....[128]....
        /*0504*/ 	.word	0x0500000f


	//   ....[129]....
        /*0508*/ 	.word	0x0500000f


	//   ....[130]....
        /*050c*/ 	.word	0x0500000f


	//   ....[131]....
        /*0510*/ 	.word	0x0500000f


	//   ....[132]....
        /*0514*/ 	.word	0x0500000f


	//   ....[133]....
        /*0518*/ 	.word	0x0500000f


	//   ....[134]....
        /*051c*/ 	.word	0x0500000f


	//   ....[135]....
        /*0520*/ 	.word	0x0500000f


	//   ....[136]....
        /*0524*/ 	.word	0x0500000f


	//   ....[137]....
        /*0528*/ 	.word	0x0500000f


	//   ....[138]....
        /*052c*/ 	.word	0x0500000f


	//   ....[139]....
        /*0530*/ 	.word	0x0500000f


	//   ....[140]....
        /*0534*/ 	.word	0x0500000f


	//   ....[141]....
        /*0538*/ 	.word	0x0500000f


	//   ....[142]....
        /*053c*/ 	.word	0x0500000f


	//   ....[143]....
        /*0540*/ 	.word	0x0500000f


	//   ....[144]....
        /*0544*/ 	.word	0x0500000f


	//   ....[145]....
        /*0548*/ 	.word	0x0500000f


	//   ....[146]....
        /*054c*/ 	.word	0x0500000f


	//   ....[147]....
        /*0550*/ 	.word	0x0500000f


	//   ....[148]....
        /*0554*/ 	.word	0x0500000f


	//   ....[149]....
        /*0558*/ 	.word	0x0500000f


	//   ....[150]....
        /*055c*/ 	.word	0x0500000f


	//   ....[151]....
        /*0560*/ 	.word	0x0500000f


	//   ....[152]....
        /*0564*/ 	.word	0x0500000f


	//   ....[153]....
        /*0568*/ 	.word	0x0500000f


	//   ....[154]....
        /*056c*/ 	.word	0x0500000f


	//   ....[155]....
        /*0570*/ 	.word	0x0500000f


	//   ....[156]....
        /*0574*/ 	.word	0x0500000f


	//   ....[157]....
        /*0578*/ 	.word	0x0500000f


	//   ....[158]....
        /*057c*/ 	.word	0x0500000f


	//   ....[159]....
        /*0580*/ 	.word	0x0500000f


	//   ....[160]....
        /*0584*/ 	.word	0x0500000f


	//   ....[161]....
        /*0588*/ 	.word	0x0500000f


	//   ....[162]....
        /*058c*/ 	.word	0x0500000f


	//   ....[163]....
        /*0590*/ 	.word	0x0500000f


	//   ....[164]....
        /*0594*/ 	.word	0x0500000f


	//   ....[165]....
        /*0598*/ 	.word	0x0500000f


	//   ....[166]....
        /*059c*/ 	.word	0x0500000f


	//   ....[167]....
        /*05a0*/ 	.word	0x0500000f


	//   ....[168]....
        /*05a4*/ 	.word	0x0500000f


	//   ....[169]....
        /*05a8*/ 	.word	0x0500000f


	//   ....[170]....
        /*05ac*/ 	.word	0x0500000f


	//   ....[171]....
        /*05b0*/ 	.word	0x0500000f


	//   ....[172]....
        /*05b4*/ 	.word	0x0500000f


	//   ....[173]....
        /*05b8*/ 	.word	0x0500000f


	//   ....[174]....
        /*05bc*/ 	.word	0x0500000f


	//   ....[175]....
        /*05c0*/ 	.word	0x0500000f


	//   ....[176]....
        /*05c4*/ 	.word	0x0500000f


	//   ....[177]....
        /*05c8*/ 	.word	0x0500000f


	//   ....[178]....
        /*05cc*/ 	.word	0x0500000f


	//   ....[179]....
        /*05d0*/ 	.word	0x0500000f


	//   ....[180]....
        /*05d4*/ 	.word	0x0500000f


	//   ....[181]....
        /*05d8*/ 	.word	0x0500000f


	//   ....[182]....
        /*05dc*/ 	.word	0x0500000f


	//   ....[183]....
        /*05e0*/ 	.word	0x0500000f


	//   ....[184]....
        /*05e4*/ 	.word	0x0500000f


	//   ....[185]....
        /*05e8*/ 	.word	0x0500000f


	//   ....[186]....
        /*05ec*/ 	.word	0x0500000f


	//   ....[187]....
        /*05f0*/ 	.word	0x0500000f


	//   ....[188]....
        /*05f4*/ 	.word	0x0500000f


	//   ....[189]....
        /*05f8*/ 	.word	0x0500000f


	//----- nvinfo : EIATTR_COOP_GROUP_INSTR_OFFSETS
	.align		4
.L_1313:
        /*05fc*/ 	.byte	0x04, 0x28
        /*05fe*/ 	.short	(.L_1315 - .L_1314)


	//   ....[0]....
.L_1314:
        /*0600*/ 	.word	0x00000080


	//   ....[1]....
        /*0604*/ 	.word	0x000000b0


	//   ....[2]....
        /*0608*/ 	.word	0x000002d0


	//   ....[3]....
        /*060c*/ 	.word	0x00000430


	//   ....[4]....
        /*0610*/ 	.word	0x00000550


	//   ....[5]....
        /*0614*/ 	.word	0x000006b0


	//   ....[6]....
        /*0618*/ 	.word	0x000019b0


	//   ....[7]....
        /*061c*/ 	.word	0x00002400


	//   ....[8]....
        /*0620*/ 	.word	0x00002450


	//   ....[9]....
        /*0624*/ 	.word	0x00002d30


	//   ....[10]....
        /*0628*/ 	.word	0x00002df0


	//   ....[11]....
        /*062c*/ 	.word	0x00003850


	//   ....[12]....
        /*0630*/ 	.word	0x000038a0


	//   ....[13]....
        /*0634*/ 	.word	0x000046b0


	//   ....[14]....
        /*0638*/ 	.word	0x00005420


	//   ....[15]....
        /*063c*/ 	.word	0x000054b0


	//   ....[16]....
        /*0640*/ 	.word	0x00005d20


	//   ....[17]....
        /*0644*/ 	.word	0x00005e50


	//   ....[18]....
        /*0648*/ 	.word	0x00006870


	//   ....[19]....
        /*064c*/ 	.word	0x000068d0


	//   ....[20]....
        /*0650*/ 	.word	0x000078f0


	//   ....[21]....
        /*0654*/ 	.word	0x00008a60


	//   ....[22]....
        /*0658*/ 	.word	0x00008ac0


	//   ....[23]....
        /*065c*/ 	.word	0x00008e90


	//   ....[24]....
        /*0660*/ 	.word	0x00008eb0


	//   ....[25]....
        /*0664*/ 	.word	0x0000a1f0


	//   ....[26]....
        /*0668*/ 	.word	0x0000a2f0


	//   ....[27]....
        /*066c*/ 	.word	0x0000a340


	//   ....[28]....
        /*0670*/ 	.word	0x0000a400


	//   ....[29]....
        /*0674*/ 	.word	0x0000a430


	//   ....[30]....
        /*0678*/ 	.word	0x0000b5b0


	//   ....[31]....
        /*067c*/ 	.word	0x0000b5c0


	//   ....[32]....
        /*0680*/ 	.word	0x0000b5d0


	//   ....[33]....
        /*0684*/ 	.word	0x0000b610


	//   ....[34]....
        /*0688*/ 	.word	0x0000bcd0


	//   ....[35]....
        /*068c*/ 	.word	0x0000bd00


	//   ....[36]....
        /*0690*/ 	.word	0x0000be20


	//   ....[37]....
        /*0694*/ 	.word	0x0000be40


	//   ....[38]....
        /*0698*/ 	.word	0x0000c310


	//   ....[39]....
        /*069c*/ 	.word	0x0000c350


	//   ....[40]....
        /*06a0*/ 	.word	0x0000c6e0


	//   ....[41]....
        /*06a4*/ 	.word	0x0000c6f0


	//   ....[42]....
        /*06a8*/ 	.word	0x0000d290


	//   ....[43]....
        /*06ac*/ 	.word	0x0000d2a0


	//   ....[44]....
        /*06b0*/ 	.word	0x0000d3a0


	//   ....[45]....
        /*06b4*/ 	.word	0x0000d3c0


	//   ....[46]....
        /*06b8*/ 	.word	0x0000d540


	//   ....[47]....
        /*06bc*/ 	.word	0x0000d760


	//   ....[48]....
        /*06c0*/ 	.word	0x0000d790


	//   ....[49]....
        /*06c4*/ 	.word	0x0000d7c0


	//   ....[50]....
        /*06c8*/ 	.word	0x0000d7f0


	//   ....[51]....
        /*06cc*/ 	.word	0x0000d820


	//   ....[52]....
        /*06d0*/ 	.word	0x0000d850


	//   ....[53]....
        /*06d4*/ 	.word	0x0000d9c0


	//   ....[54]....
        /*06d8*/ 	.word	0x0000d9f0


	//   ....[55]....
        /*06dc*/ 	.word	0x0000da20


	//   ....[56]....
        /*06e0*/ 	.word	0x0000da50


	//   ....[57]....
        /*06e4*/ 	.word	0x0000da80


	//   ....[58]....
        /*06e8*/ 	.word	0x0000dab0


	//   ....[59]....
        /*06ec*/ 	.word	0x0000db40


	//   ....[60]....
        /*06f0*/ 	.word	0x0000db70


	//   ....[61]....
        /*06f4*/ 	.word	0x0000db80


	//   ....[62]....
        /*06f8*/ 	.word	0x0000dbc0


	//   ....[63]....
        /*06fc*/ 	.word	0x0000fc60


	//   ....[64]....
        /*0700*/ 	.word	0x0000fc80


	//   ....[65]....
        /*0704*/ 	.word	0x0000fd30


	//   ....[66]....
        /*0708*/ 	.word	0x0000fd50


	//   ....[67]....
        /*070c*/ 	.word	0x0000fdf0


	//   ....[68]....
        /*0710*/ 	.word	0x0000fe10


	//   ....[69]....
        /*0714*/ 	.word	0x0000fe20


	//   ....[70]....
        /*0718*/ 	.word	0x0000fe30


	//   ....[71]....
        /*071c*/ 	.word	0x000107c0


	//   ....[72]....
        /*0720*/ 	.word	0x000107d0


	//   ....[73]....
        /*0724*/ 	.word	0x00010830


	//   ....[74]....
        /*0728*/ 	.word	0x00010870


	//   ....[75]....
        /*072c*/ 	.word	0x000108d0


	//   ....[76]....
        /*0730*/ 	.word	0x00010910


	//   ....[77]....
        /*0734*/ 	.word	0x00010920


	//   ....[78]....
        /*0738*/ 	.word	0x00010940


	//   ....[79]....
        /*073c*/ 	.word	0x00010a10


	//   ....[80]....
        /*0740*/ 	.word	0x00010a50


	//   ....[81]....
        /*0744*/ 	.word	0x00010a60


	//   ....[82]....
        /*0748*/ 	.word	0x00010a80


	//   ....[83]....
        /*074c*/ 	.word	0x00011320


	//   ....[84]....
        /*0750*/ 	.word	0x00011330


	//   ....[85]....
        /*0754*/ 	.word	0x00011390


	//   ....[86]....
        /*0758*/ 	.word	0x000113e0


	//   ....[87]....
        /*075c*/ 	.word	0x000113f0


	//   ....[88]....
        /*0760*/ 	.word	0x00011450


	//   ....[89]....
        /*0764*/ 	.word	0x00011480


	//   ....[90]....
        /*0768*/ 	.word	0x000114c0


	//   ....[91]....
        /*076c*/ 	.word	0x000117b0


	//   ....[92]....
        /*0770*/ 	.word	0x000117d0


	//   ....[93]....
        /*0774*/ 	.word	0x00011870


	//   ....[94]....
        /*0778*/ 	.word	0x00011880


	//   ....[95]....
        /*077c*/ 	.word	0x00011910


	//   ....[96]....
        /*0780*/ 	.word	0x00011920


	//   ....[97]....
        /*0784*/ 	.word	0x00011930


	//   ....[98]....
        /*0788*/ 	.word	0x000119c0


	//   ....[99]....
        /*078c*/ 	.word	0x00011fd0


	//   ....[100]....
        /*0790*/ 	.word	0x00011fe0


	//   ....[101]....
        /*0794*/ 	.word	0x00012070


	//   ....[102]....
        /*0798*/ 	.word	0x00012110


	//   ....[103]....
        /*079c*/ 	.word	0x00012130


	//   ....[104]....
        /*07a0*/ 	.word	0x000121b0


	//   ....[105]....
        /*07a4*/ 	.word	0x000121d0


	//   ....[106]....
        /*07a8*/ 	.word	0x000121e0


	//   ....[107]....
        /*07ac*/ 	.word	0x00012620


	//   ....[108]....
        /*07b0*/ 	.word	0x00012650


	//   ....[109]....
        /*07b4*/ 	.word	0x000126b0


	//   ....[110]....
        /*07b8*/ 	.word	0x000126e0


	//   ....[111]....
        /*07bc*/ 	.word	0x00012710


	//   ....[112]....
        /*07c0*/ 	.word	0x00012740


	//   ....[113]....
        /*07c4*/ 	.word	0x00012770


	//   ....[114]....
        /*07c8*/ 	.word	0x000127a0


	//   ....[115]....
        /*07cc*/ 	.word	0x00012940


	//   ....[116]....
        /*07d0*/ 	.word	0x00012970


	//   ....[117]....
        /*07d4*/ 	.word	0x000129a0


	//   ....[118]....
        /*07d8*/ 	.word	0x000129d0


	//   ....[119]....
        /*07dc*/ 	.word	0x00012a00


	//   ....[120]....
        /*07e0*/ 	.word	0x00012a30


	//   ....[121]....
        /*07e4*/ 	.word	0x00012af0


	//   ....[122]....
        /*07e8*/ 	.word	0x00012b10


	//   ....[123]....
        /*07ec*/ 	.word	0x00012b30


	//   ....[124]....
        /*07f0*/ 	.word	0x00012b90


	//   ....[125]....
        /*07f4*/ 	.word	0x000135c0


	//   ....[126]....
        /*07f8*/ 	.word	0x00013b60


	//   ....[127]....
        /*07fc*/ 	.word	0x00013c50


	//   ....[128]....
        /*0800*/ 	.word	0x00013cf0


	//   ....[129]....
        /*0804*/ 	.word	0x00013d50


	//   ....[130]....
        /*0808*/ 	.word	0x00013e60


	//   ....[131]....
        /*080c*/ 	.word	0x00013ed0


	//   ....[132]....
        /*0810*/ 	.word	0x00013fe0


	//   ....[133]....
        /*0814*/ 	.word	0x00014050


	//   ....[134]....
        /*0818*/ 	.word	0x000140f0


	//   ....[135]....
        /*081c*/ 	.word	0x00014210


	//   ....[136]....
        /*0820*/ 	.word	0x00014270


	//   ....[137]....
        /*0824*/ 	.word	0x000142d0


	//   ....[138]....
        /*0828*/ 	.word	0x000143e0


	//   ....[139]....
        /*082c*/ 	.word	0x00014440


	//   ....[140]....
        /*0830*/ 	.word	0x00014540


	//   ....[141]....
        /*0834*/ 	.word	0x000145a0


	//   ....[142]....
        /*0838*/ 	.word	0x000146a0


	//   ....[143]....
        /*083c*/ 	.word	0x00014700


	//   ....[144]....
        /*0840*/ 	.word	0x00014800


	//   ....[145]....
        /*0844*/ 	.word	0x00014860


	//   ....[146]....
        /*0848*/ 	.word	0x00014940


	//   ....[147]....
        /*084c*/ 	.word	0x00014a80


	//   ....[148]....
        /*0850*/ 	.word	0x00014b50


	//   ....[149]....
        /*0854*/ 	.word	0x00014bc0


	//   ....[150]....
        /*0858*/ 	.word	0x00014cf0


	//   ....[151]....
        /*085c*/ 	.word	0x00014d50


	//   ....[152]....
        /*0860*/ 	.word	0x00014e20


	//   ....[153]....
        /*0864*/ 	.word	0x00014f10


	//   ....[154]....
        /*0868*/ 	.word	0x00014fa0


	//   ....[155]....
        /*086c*/ 	.word	0x00015090


	//   ....[156]....
        /*0870*/ 	.word	0x00015130


	//   ....[157]....
        /*0874*/ 	.word	0x00015190


	//   ....[158]....
        /*0878*/ 	.word	0x00015290


	//   ....[159]....
        /*087c*/ 	.word	0x000152f0


	//   ....[160]....
        /*0880*/ 	.word	0x000153f0


	//   ....[161]....
        /*0884*/ 	.word	0x00015450


	//   ....[162]....
        /*0888*/ 	.word	0x00015520


	//   ....[163]....
        /*088c*/ 	.word	0x00015670


	//   ....[164]....
        /*0890*/ 	.word	0x00015720


	//   ....[165]....
        /*0894*/ 	.word	0x00015830


	//   ....[166]....
        /*0898*/ 	.word	0x00015910


	//   ....[167]....
        /*089c*/ 	.word	0x00015970


	//   ....[168]....
        /*08a0*/ 	.word	0x00015a60


	//   ....[169]....
        /*08a4*/ 	.word	0x00015ac0


	//   ....[170]....
        /*08a8*/ 	.word	0x00015ba0


	//   ....[171]....
        /*08ac*/ 	.word	0x00015c30


	//   ....[172]....
        /*08b0*/ 	.word	0x00015cd0


	//   ....[173]....
        /*08b4*/ 	.word	0x00015e40


	//   ....[174]....
        /*08b8*/ 	.word	0x00015eb0


	//   ....[175]....
        /*08bc*/ 	.word	0x00015f20


	//   ....[176]....
        /*08c0*/ 	.word	0x00015f90


	//   ....[177]....
        /*08c4*/ 	.word	0x00016000


	//   ....[178]....
        /*08c8*/ 	.word	0x00016080


	//   ....[179]....
        /*08cc*/ 	.word	0x00016100


	//   ....[180]....
        /*08d0*/ 	.word	0x00016190


	//   ....[181]....
        /*08d4*/ 	.word	0x00016200


	//   ....[182]....
        /*08d8*/ 	.word	0x00016270


	//   ....[183]....
        /*08dc*/ 	.word	0x000162e0


	//   ....[184]....
        /*08e0*/ 	.word	0x00016360


	//   ....[185]....
        /*08e4*/ 	.word	0x000163d0


	//   ....[186]....
        /*08e8*/ 	.word	0x00016480


	//   ....[187]....
        /*08ec*/ 	.word	0x000164d0


	//   ....[188]....
        /*08f0*/ 	.word	0x00016560


	//   ....[189]....
        /*08f4*/ 	.word	0x00016690


	//----- nvinfo : EIATTR_REG_RECONFIG
	.align		4
.L_1315:
        /*08f8*/ 	.byte	0x01, 0x54
	.zero		2


	//----- nvinfo : EIATTR_SYSCALL_OFFSETS
	.align		4
        /*08fc*/ 	.byte	0x04, 0x46
        /*08fe*/ 	.short	(.L_1317 - .L_1316)


	//   ....[0]....
.L_1316:
        /*0900*/ 	.word	0x00001b70


	//   ....[1]....
        /*0904*/ 	.word	0x0000f180


	//   ....[2]....
        /*0908*/ 	.word	0x0000f2d0


	//   ....[3]....
        /*090c*/ 	.word	0x0000f3c0


	//   ....[4]....
        /*0910*/ 	.word	0x00010260


	//----- nvinfo : EIATTR_MBARRIER_INSTR_OFFSETS
	.align		4
.L_1317:
        /*0914*/ 	.byte	0x04, 0x39
        /*0916*/ 	.short	(.L_1319 - .L_1318)


	//   ....[0]....
.L_1318:
        /*0918*/ 	.word	0x00000180
        /*091c*/ 	.word	0x000000ff
        /*0920*/ 	.word	0x0002d800
        /*0924*/ 	.short	0x0100
        /*0926*/ 	.byte	0x08
	.zero		1


	//   ....[1]....
        /*0928*/ 	.word	0x00000190
        /*092c*/ 	.word	0x000000ff
        /*0930*/ 	.word	0x0002d820
        /*0934*/ 	.short	0x0100
        /*0936*/ 	.byte	0x08
	.zero		1


	//   ....[2]....
        /*0938*/ 	.word	0x00000280
        /*093c*/ 	.word	0x000000ff
        /*0940*/ 	.word	0x0002d830
        /*0944*/ 	.short	0x0100
        /*0946*/ 	.byte	0x08
	.zero		1


	//   ....[3]....
        /*0948*/ 	.word	0x00000290
        /*094c*/ 	.word	0x000000ff
        /*0950*/ 	.word	0x0002d840
        /*0954*/ 	.short	0x0100
        /*0956*/ 	.byte	0x08
	.zero		1


	//   ....[4]....
        /*0958*/ 	.word	0x000002a0
        /*095c*/ 	.word	0x000000ff
        /*0960*/ 	.word	0x0002d838
        /*0964*/ 	.short	0x0100
        /*0966*/ 	.byte	0x08
	.zero		1


	//   ....[5]....
        /*0968*/ 	.word	0x000002b0
        /*096c*/ 	.word	0x000000ff
        /*0970*/ 	.word	0x0002d848
        /*0974*/ 	.short	0x0100
        /*0976*/ 	.byte	0x08
	.zero		1


	//   ....[6]....
        /*0978*/ 	.word	0x000003e0
        /*097c*/ 	.word	0x000000ff
        /*0980*/ 	.word	0x0002d850
        /*0984*/ 	.short	0x0100
        /*0986*/ 	.byte	0x08
	.zero		1


	//   ....[7]....
        /*0988*/ 	.word	0x000003f0
        /*098c*/ 	.word	0x000000ff
        /*0990*/ 	.word	0x0002d860
        /*0994*/ 	.short	0x0100
        /*0996*/ 	.byte	0x08
	.zero		1


	//   ....[8]....
        /*0998*/ 	.word	0x00000400
        /*099c*/ 	.word	0x000000ff
        /*09a0*/ 	.word	0x0002d858
        /*09a4*/ 	.short	0x0100
        /*09a6*/ 	.byte	0x08
	.zero		1


	//   ....[9]....
        /*09a8*/ 	.word	0x00000410
        /*09ac*/ 	.word	0x000000ff
        /*09b0*/ 	.word	0x0002d868
        /*09b4*/ 	.short	0x0100
        /*09b6*/ 	.byte	0x08
	.zero		1


	//   ....[10]....
        /*09b8*/ 	.word	0x00000500
        /*09bc*/ 	.word	0x000000ff
        /*09c0*/ 	.word	0x0002d870
        /*09c4*/ 	.short	0x0100
        /*09c6*/ 	.byte	0x06
	.zero		1


	//   ....[11]....
        /*09c8*/ 	.word	0x00000510
        /*09cc*/ 	.word	0x000000ff
        /*09d0*/ 	.word	0x0002d880
        /*09d4*/ 	.short	0x0100
        /*09d6*/ 	.byte	0x06
	.zero		1


	//   ....[12]....
        /*09d8*/ 	.word	0x00000520
        /*09dc*/ 	.word	0x000000ff
        /*09e0*/ 	.word	0x0002d878
        /*09e4*/ 	.short	0x0100
        /*09e6*/ 	.byte	0x06
	.zero		1


	//   ....[13]....
        /*09e8*/ 	.word	0x00000530
        /*09ec*/ 	.word	0x000000ff
        /*09f0*/ 	.word	0x0002d888
        /*09f4*/ 	.short	0x0100
        /*09f6*/ 	.byte	0x06
	.zero		1


	//   ....[14]....
        /*09f8*/ 	.word	0x00000660
        /*09fc*/ 	.word	0x000000ff
        /*0a00*/ 	.word	0x0002d890
        /*0a04*/ 	.short	0x0100
        /*0a06*/ 	.byte	0x08
	.zero		1


	//   ....[15]....
        /*0a08*/ 	.word	0x00000670
        /*0a0c*/ 	.word	0x000000ff
        /*0a10*/ 	.word	0x0002d8a0
        /*0a14*/ 	.short	0x0100
        /*0a16*/ 	.byte	0x08
	.zero		1


	//   ....[16]....
        /*0a18*/ 	.word	0x00000680
        /*0a1c*/ 	.word	0x000000ff
        /*0a20*/ 	.word	0x0002d898
        /*0a24*/ 	.short	0x0100
        /*0a26*/ 	.byte	0x08
	.zero		1


	//   ....[17]....
        /*0a28*/ 	.word	0x00000690
        /*0a2c*/ 	.word	0x000000ff
        /*0a30*/ 	.word	0x0002d8a8
        /*0a34*/ 	.short	0x0100
        /*0a36*/ 	.byte	0x08
	.zero		1


	//   ....[18]....
        /*0a38*/ 	.word	0x000007c0
        /*0a3c*/ 	.word	0x000000ff
        /*0a40*/ 	.word	0x0002d8b0
        /*0a44*/ 	.short	0x0100
        /*0a46*/ 	.byte	0x08
	.zero		1


	//   ....[19]....
        /*0a48*/ 	.word	0x000007d0
        /*0a4c*/ 	.word	0x000000ff
        /*0a50*/ 	.word	0x0002d8c0
        /*0a54*/ 	.short	0x0100
        /*0a56*/ 	.byte	0x08
	.zero		1


	//   ....[20]....
        /*0a58*/ 	.word	0x000007e0
        /*0a5c*/ 	.word	0x000000ff
        /*0a60*/ 	.word	0x0002d8b8
        /*0a64*/ 	.short	0x0100
        /*0a66*/ 	.byte	0x08
	.zero		1


	//   ....[21]....
        /*0a68*/ 	.word	0x000007f0
        /*0a6c*/ 	.word	0x000000ff
        /*0a70*/ 	.word	0x0002d8c8
        /*0a74*/ 	.short	0x0100
        /*0a76*/ 	.byte	0x08
	.zero		1


	//   ....[22]....
        /*0a78*/ 	.word	0x00001be0
        /*0a7c*/ 	.word	0x000000ff
        /*0a80*/ 	.word	0x0002d800
        /*0a84*/ 	.short	0x010a
        /*0a86*/ 	.byte	0x29
	.zero		1


	//   ....[23]....
        /*0a88*/ 	.word	0x00001c50
        /*0a8c*/ 	.word	0x00000000
        /*0a90*/ 	.word	0x0002d830
        /*0a94*/ 	.short	0x010a
        /*0a96*/ 	.byte	0x3f
	.zero		1


	//   ....[24]....
        /*0a98*/ 	.word	0x00001c90
        /*0a9c*/ 	.word	0x00000000
        /*0aa0*/ 	.word	0x0002d830
        /*0aa4*/ 	.short	0x010a
        /*0aa6*/ 	.byte	0x3f
	.zero		1


	//   ....[25]....
        /*0aa8*/ 	.word	0x000030b0
        /*0aac*/ 	.word	0x000000ff
        /*0ab0*/ 	.word	0x00000000
        /*0ab4*/ 	.short	0x0101
        /*0ab6*/ 	.byte	0x05
	.zero		1


	//   ....[26]....
        /*0ab8*/ 	.word	0x000047f0
        /*0abc*/ 	.word	0x000000ff
        /*0ac0*/ 	.word	0x0002d830
        /*0ac4*/ 	.short	0x010a
        /*0ac6*/ 	.byte	0x07
	.zero		1


	//   ....[27]....
        /*0ac8*/ 	.word	0x00004830
        /*0acc*/ 	.word	0x000000ff
        /*0ad0*/ 	.word	0x0002d830
        /*0ad4*/ 	.short	0x010a
        /*0ad6*/ 	.byte	0x07
	.zero		1


	//   ....[28]....
        /*0ad8*/ 	.word	0x00004af0
        /*0adc*/ 	.word	0x000000ff
        /*0ae0*/ 	.word	0x0002d850
        /*0ae4*/ 	.short	0x010a
        /*0ae6*/ 	.byte	0x07
	.zero		1


	//   ....[29]....
        /*0ae8*/ 	.word	0x00004b30
        /*0aec*/ 	.word	0x000000ff
        /*0af0*/ 	.word	0x0002d850
        /*0af4*/ 	.short	0x010a
        /*0af6*/ 	.byte	0x07
	.zero		1


	//   ....[30]....
        /*0af8*/ 	.word	0x00005500
        /*0afc*/ 	.word	0x000000ff
        /*0b00*/ 	.word	0x00000000
        /*0b04*/ 	.short	0x0101
        /*0b06*/ 	.byte	0x07
	.zero		1


	//   ....[31]....
        /*0b08*/ 	.word	0x00007390
        /*0b0c*/ 	.word	0x000000ff
        /*0b10*/ 	.word	0x00000000
        /*0b14*/ 	.short	0x0101
        /*0b16*/ 	.byte	0x06
	.zero		1


	//   ....[32]....
        /*0b18*/ 	.word	0x00007a40
        /*0b1c*/ 	.word	0x000000ff
        /*0b20*/ 	.word	0x0002d830
        /*0b24*/ 	.short	0x010a
        /*0b26*/ 	.byte	0x07
	.zero		1


	//   ....[33]....
        /*0b28*/ 	.word	0x00007a80
        /*0b2c*/ 	.word	0x000000ff
        /*0b30*/ 	.word	0x0002d830
        /*0b34*/ 	.short	0x010a
        /*0b36*/ 	.byte	0x07
	.zero		1


	//   ....[34]....
        /*0b38*/ 	.word	0x00007d40
        /*0b3c*/ 	.word	0x000000ff
        /*0b40*/ 	.word	0x0002d850
        /*0b44*/ 	.short	0x010a
        /*0b46*/ 	.byte	0x07
	.zero		1


	//   ....[35]....
        /*0b48*/ 	.word	0x00007d80
        /*0b4c*/ 	.word	0x000000ff
        /*0b50*/ 	.word	0x0002d850
        /*0b54*/ 	.short	0x010a
        /*0b56*/ 	.byte	0x07
	.zero		1


	//   ....[36]....
        /*0b58*/ 	.word	0x00008790
        /*0b5c*/ 	.word	0x000000ff
        /*0b60*/ 	.word	0x00000000
        /*0b64*/ 	.short	0x0101
        /*0b66*/ 	.byte	0x07
	.zero		1


	//   ....[37]....
        /*0b68*/ 	.word	0x00009c90
        /*0b6c*/ 	.word	0x000000ff
        /*0b70*/ 	.word	0x00000000
        /*0b74*/ 	.short	0x0101
        /*0b76*/ 	.byte	0x06
	.zero		1


	//   ....[38]....
        /*0b78*/ 	.word	0x0000a260
        /*0b7c*/ 	.word	0x000000ff
        /*0b80*/ 	.word	0x0002d850
        /*0b84*/ 	.short	0x010a
        /*0b86*/ 	.byte	0x04
	.zero		1


	//   ....[39]....
        /*0b88*/ 	.word	0x0000a2a0
        /*0b8c*/ 	.word	0x000000ff
        /*0b90*/ 	.word	0x0002d850
        /*0b94*/ 	.short	0x010a
        /*0b96*/ 	.byte	0x04
	.zero		1


	//   ....[40]....
        /*0b98*/ 	.word	0x0000a920
        /*0b9c*/ 	.word	0x000000ff
        /*0ba0*/ 	.word	0x00000000
        /*0ba4*/ 	.short	0x0101
        /*0ba6*/ 	.byte	0x04
	.zero		1


	//   ....[41]....
        /*0ba8*/ 	.word	0x0000bcf0
        /*0bac*/ 	.word	0x000000ff
        /*0bb0*/ 	.word	0x00000000
        /*0bb4*/ 	.short	0x0101
        /*0bb6*/ 	.byte	0x04
	.zero		1


	//   ....[42]....
        /*0bb8*/ 	.word	0x0000c250
        /*0bbc*/ 	.word	0x000000ff
        /*0bc0*/ 	.word	0x00000000
        /*0bc4*/ 	.short	0x0101
        /*0bc6*/ 	.byte	0x04
	.zero		1


	//   ....[43]....
        /*0bc8*/ 	.word	0x0000f9e0
        /*0bcc*/ 	.word	0x00000002
        /*0bd0*/ 	.word	0x0002d840
        /*0bd4*/ 	.short	0x010a
        /*0bd6*/ 	.byte	0x3f
	.zero		1


	//   ....[44]....
        /*0bd8*/ 	.word	0x0000ff70
        /*0bdc*/ 	.word	0x00000002
        /*0be0*/ 	.word	0x0002d830
        /*0be4*/ 	.short	0x0107
        /*0be6*/ 	.byte	0x3f
	.zero		1


	//   ....[45]....
        /*0be8*/ 	.word	0x00010040
        /*0bec*/ 	.word	0x00000002
        /*0bf0*/ 	.word	0x0002d830
        /*0bf4*/ 	.short	0x0101
        /*0bf6*/ 	.byte	0x3f
	.zero		1


	//   ....[46]....
        /*0bf8*/ 	.word	0x00010bc0
        /*0bfc*/ 	.word	0x00000016
        /*0c00*/ 	.word	0x0002d800
        /*0c04*/ 	.short	0x0107
        /*0c06*/ 	.byte	0x3f
	.zero		1


	//   ....[47]....
        /*0c08*/ 	.word	0x00010cb0
        /*0c0c*/ 	.word	0x00000016
        /*0c10*/ 	.word	0x0002d800
        /*0c14*/ 	.short	0x0101
        /*0c16*/ 	.byte	0x3f
	.zero		1


	//   ....[48]....
        /*0c18*/ 	.word	0x00010cd0
        /*0c1c*/ 	.word	0x00000016
        /*0c20*/ 	.word	0x0002d820
        /*0c24*/ 	.short	0x010a
        /*0c26*/ 	.byte	0x3f
	.zero		1


	//   ....[49]....
        /*0c28*/ 	.word	0x000110f0
        /*0c2c*/ 	.word	0x00000005
        /*0c30*/ 	.word	0x0002d840
        /*0c34*/ 	.short	0x010a
        /*0c36*/ 	.byte	0x3f
	.zero		1


	//   ....[50]....
        /*0c38*/ 	.word	0x00011580
        /*0c3c*/ 	.word	0x00000005
        /*0c40*/ 	.word	0x0002d830
        /*0c44*/ 	.short	0x0107
        /*0c46*/ 	.byte	0x3f
	.zero		1


	//   ....[51]....
        /*0c48*/ 	.word	0x00011640
        /*0c4c*/ 	.word	0x00000005
        /*0c50*/ 	.word	0x0002d830
        /*0c54*/ 	.short	0x0101
        /*0c56*/ 	.byte	0x3f
	.zero		1


	//   ....[52]....
        /*0c58*/ 	.word	0x000116a0
        /*0c5c*/ 	.word	0x00000006
        /*0c60*/ 	.word	0x0002d860
        /*0c64*/ 	.short	0x010a
        /*0c66*/ 	.byte	0x3f
	.zero		1


	//   ....[53]....
        /*0c68*/ 	.word	0x00011b80
        /*0c6c*/ 	.word	0x00000006
        /*0c70*/ 	.word	0x0002d850
        /*0c74*/ 	.short	0x0107
        /*0c76*/ 	.byte	0x3f
	.zero		1


	//   ....[54]....
        /*0c78*/ 	.word	0x00011c70
        /*0c7c*/ 	.word	0x00000006
        /*0c80*/ 	.word	0x0002d850
        /*0c84*/ 	.short	0x0101
        /*0c86*/ 	.byte	0x3f
	.zero		1


	//   ....[55]....
        /*0c88*/ 	.word	0x00011e90
        /*0c8c*/ 	.word	0x00000000
        /*0c90*/ 	.word	0x0002d860
        /*0c94*/ 	.short	0x010a
        /*0c96*/ 	.byte	0x3f
	.zero		1


	//   ....[56]....
        /*0c98*/ 	.word	0x00012310
        /*0c9c*/ 	.word	0x00000000
        /*0ca0*/ 	.word	0x0002d850
        /*0ca4*/ 	.short	0x0107
        /*0ca6*/ 	.byte	0x3f
	.zero		1


	//   ....[57]....
        /*0ca8*/ 	.word	0x000123d0
        /*0cac*/ 	.word	0x00000000
        /*0cb0*/ 	.word	0x0002d850
        /*0cb4*/ 	.short	0x0101
        /*0cb6*/ 	.byte	0x3f
	.zero		1


	//   ....[58]....
        /*0cb8*/ 	.word	0x00013540
        /*0cbc*/ 	.word	0x00000007
        /*0cc0*/ 	.word	0x0002d820
        /*0cc4*/ 	.short	0x010a
        /*0cc6*/ 	.byte	0x3f
	.zero		1


	//   ....[59]....
        /*0cc8*/ 	.word	0x000136c0
        /*0ccc*/ 	.word	0x00000005
        /*0cd0*/ 	.word	0x0002d840
        /*0cd4*/ 	.short	0x010a
        /*0cd6*/ 	.byte	0x3f
	.zero		1


	//   ....[60]....
        /*0cd8*/ 	.word	0x00013760
        /*0cdc*/ 	.word	0x00000003
        /*0ce0*/ 	.word	0x0002d840
        /*0ce4*/ 	.short	0x010a
        /*0ce6*/ 	.byte	0x3f
	.zero		1


	//   ....[61]....
        /*0ce8*/ 	.word	0x000137a0
        /*0cec*/ 	.word	0x00000005
        /*0cf0*/ 	.word	0x0002d860
        /*0cf4*/ 	.short	0x010a
        /*0cf6*/ 	.byte	0x3f
	.zero		1


	//   ....[62]....
        /*0cf8*/ 	.word	0x000137e0
        /*0cfc*/ 	.word	0x00000003
        /*0d00*/ 	.word	0x0002d860
        /*0d04*/ 	.short	0x010a
        /*0d06*/ 	.byte	0x3f
	.zero		1


	//   ....[63]....
        /*0d08*/ 	.word	0x00013850
        /*0d0c*/ 	.word	0x00000003
        /*0d10*/ 	.word	0x0002d800
        /*0d14*/ 	.short	0x010a
        /*0d16*/ 	.byte	0x3f
	.zero		1


	//   ....[64]....
        /*0d18*/ 	.word	0x000138a0
        /*0d1c*/ 	.word	0x00000000
        /*0d20*/ 	.word	0x0002d830
        /*0d24*/ 	.short	0x010a
        /*0d26*/ 	.byte	0x3f
	.zero		1


	//   ....[65]....
        /*0d28*/ 	.word	0x00013900
        /*0d2c*/ 	.word	0x00000007
        /*0d30*/ 	.word	0x0002d830
        /*0d34*/ 	.short	0x010a
        /*0d36*/ 	.byte	0x3f
	.zero		1


	//   ....[66]....
        /*0d38*/ 	.word	0x00013960
        /*0d3c*/ 	.word	0x00000007
        /*0d40*/ 	.word	0x0002d850
        /*0d44*/ 	.short	0x010a
        /*0d46*/ 	.byte	0x3f
	.zero		1


	//   ....[67]....
        /*0d48*/ 	.word	0x000139c0
        /*0d4c*/ 	.word	0x00000007
        /*0d50*/ 	.word	0x0002d830
        /*0d54*/ 	.short	0x010a
        /*0d56*/ 	.byte	0x3f
	.zero		1


	//   ....[68]....
        /*0d58*/ 	.word	0x00013a20
        /*0d5c*/ 	.word	0x00000007
        /*0d60*/ 	.word	0x0002d850
        /*0d64*/ 	.short	0x010a
        /*0d66*/ 	.byte	0x3f
	.zero		1


	//   ....[69]....
        /*0d68*/ 	.word	0x00013a80
        /*0d6c*/ 	.word	0x00000005
        /*0d70*/ 	.word	0x0002d850
        /*0d74*/ 	.short	0x010a
        /*0d76*/ 	.byte	0x3f
	.zero		1


	//   ....[70]....
        /*0d78*/ 	.word	0x00013ba0
        /*0d7c*/ 	.word	0x00000002
        /*0d80*/ 	.word	0x0002d840
        /*0d84*/ 	.short	0x010a
        /*0d86*/ 	.byte	0x3f
	.zero		1


	//   ....[71]....
        /*0d88*/ 	.word	0x00014980
        /*0d8c*/ 	.word	0x00000016
        /*0d90*/ 	.word	0x0002d820
        /*0d94*/ 	.short	0x010a
        /*0d96*/ 	.byte	0x3f
	.zero		1


	//   ....[72]....
        /*0d98*/ 	.word	0x000149d0
        /*0d9c*/ 	.word	0x00000005
        /*0da0*/ 	.word	0x0002d840
        /*0da4*/ 	.short	0x010a
        /*0da6*/ 	.byte	0x3f
	.zero		1


	//   ....[73]....
        /*0da8*/ 	.word	0x00014fe0
        /*0dac*/ 	.word	0x00000006
        /*0db0*/ 	.word	0x0002d860
        /*0db4*/ 	.short	0x010a
        /*0db6*/ 	.byte	0x3f
	.zero		1


	//   ....[74]....
        /*0db8*/ 	.word	0x000155c0
        /*0dbc*/ 	.word	0x00000000
        /*0dc0*/ 	.word	0x0002d860
        /*0dc4*/ 	.short	0x010a
        /*0dc6*/ 	.byte	0x3f
	.zero		1


	//   ....[75]....
        /*0dc8*/ 	.word	0x000165b0
        /*0dcc*/ 	.word	0x00000007
        /*0dd0*/ 	.word	0x0002d820
        /*0dd4*/ 	.short	0x010a
        /*0dd6*/ 	.byte	0x3f
	.zero		1


	//   ....[76]....
        /*0dd8*/ 	.word	0x00016750
        /*0ddc*/ 	.word	0x00000005
        /*0de0*/ 	.word	0x0002d840
        /*0de4*/ 	.short	0x010a
        /*0de6*/ 	.byte	0x3f
	.zero		1


	//   ....[77]....
        /*0de8*/ 	.word	0x000167a0
        /*0dec*/ 	.word	0x00000003
        /*0df0*/ 	.word	0x0002d840
        /*0df4*/ 	.short	0x010a
        /*0df6*/ 	.byte	0x3f
	.zero		1


	//   ....[78]....
        /*0df8*/ 	.word	0x000167f0
        /*0dfc*/ 	.word	0x00000005
        /*0e00*/ 	.word	0x0002d860
        /*0e04*/ 	.short	0x010a
        /*0e06*/ 	.byte	0x3f
	.zero		1


	//----- nvinfo : EIATTR_NUM_MBARRIERS
	.align		4
.L_1319:
        /*0e08*/ 	.byte	0x03, 0x38
        /*0e0a*/ 	.short	0x0016


	//----- nvinfo : EIATTR_EXIT_INSTR_OFFSETS
	.align		4
        /*0e0c*/ 	.byte	0x04, 0x1c
        /*0e0e*/ 	.short	(.L_1321 - .L_1320)


	//   ....[0]....
.L_1320:
        /*0e10*/ 	.word	0x000009a0


	//   ....[1]....
        /*0e14*/ 	.word	0x0000d4e0


	//   ....[2]....
        /*0e18*/ 	.word	0x00013830


	//----- nvinfo : EIATTR_MAX_THREADS
	.align		4
.L_1321:
        /*0e1c*/ 	.byte	0x04, 0x05
        /*0e1e*/ 	.short	(.L_1323 - .L_1322)
.L_1322:
        /*0e20*/ 	.word	0x00000200
        /*0e24*/ 	.word	0x00000001
        /*0e28*/ 	.word	0x00000001


	//----- nvinfo : EIATTR_CRS_STACK_SIZE
	.align		4
.L_1323:
        /*0e2c*/ 	.byte	0x04, 0x1e
        /*0e2e*/ 	.short	(.L_1325 - .L_1324)
.L_1324:
        /*0e30*/ 	.word	0x00000000


	//----- nvinfo : EIATTR_CBANK_PARAM_SIZE
	.align		4
.L_1325:
        /*0e34*/ 	.byte	0x03, 0x19
        /*0e36*/ 	.short	0x0af0


	//----- nvinfo : EIATTR_PARAM_CBANK
	.align		4
        /*0e38*/ 	.byte	0x04, 0x0a
        /*0e3a*/ 	.short	(.L_1327 - .L_1326)
	.align		4
.L_1326:
        /*0e3c*/ 	.word	index@(.nv.constant0._ZN7cutlass13device_kernelIN5flash11enable_sm90INS1_16FlashAttnFwdSm90INS1_25CollectiveMainloopFwdSm90ILi2EN4cute5tupleIJNS5_1CILi1EEES8_S8_EEENS6_IJNS7_ILi192EEENS7_ILi128EEENS7_ILi96EEEEEELi96ENS_6half_tEfNS_4arch4Sm90ELb1ELb0ELb1ELb1ELb1ELb0ELb0ELb0ELb1ELb1ELb1ELb0EEENS1_21CollectiveEpilogueFwdINS6_IJSA_SC_SB_EEES9_SE_SG_Li384ELb1ELb1ELb1ELb0EEENS1_36VarlenDynamicPersistentTileSchedulerILi192ELi128ELi384ELi128ELb1ELb1ELb1ELb1ELb1ELb1EEEEEEEEEvNT_6ParamsE)
        /*0e40*/ 	.short	0x0210
        /*0e42*/ 	.short	0x0af0


	//----- nvinfo : EIATTR_SW_WAR
	.align		4
.L_1327:
        /*0e44*/ 	.byte	0x04, 0x36
        /*0e46*/ 	.short	(.L_1329 - .L_1328)
.L_1328:
        /*0e48*/ 	.word	0x00000008
.L_1329:


//--------------------- .nv.info._ZN7cutlass13device_kernelIN5flash11enable_sm90INS1_16FlashAttnFwdSm90INS1_25CollectiveMainloopFwdSm90ILi2EN4cute5tupleIJNS5_1CILi1EEES8_S8_EEENS6_IJNS7_ILi192EEENS7_ILi128EEENS7_ILi96EEEEEELi96ENS_6half_tEfNS_4arch4Sm90ELb1ELb0ELb1ELb1ELb1ELb1ELb0ELb0ELb1ELb1ELb1ELb0EEENS1_21CollectiveEpilogueFwdINS6_IJSA_SC_SB_EEES9_SE_SG_Li384ELb1ELb1ELb1ELb0EEENS1_36VarlenDynamicPersistentTileSchedulerILi192ELi128ELi384ELi128ELb1ELb1ELb1ELb1ELb1ELb1EEEEEEEEEvNT_6ParamsE --------------------------
	.section	.nv.info._ZN7cutlass13device_kernelIN5flash11enable_sm90INS1_16FlashAttnFwdSm90INS1_25CollectiveMainloopFwdSm90ILi2EN4cute5tupleIJNS5_1CILi1EEES8_S8_EEENS6_IJNS7_ILi192EEENS7_ILi128EEENS7_ILi96EEEEEELi96ENS_6half_tEfNS_4arch4Sm90ELb1ELb0ELb1ELb1ELb1ELb1ELb0ELb0ELb1ELb1ELb1ELb0EEENS1_21CollectiveEpilogueFwdINS6_IJSA_SC_SB_EEES9_SE_SG_Li384ELb1ELb1ELb1ELb0EEENS1_36VarlenDynamicPersistentTileSchedulerILi192ELi128ELi384ELi128ELb1ELb1ELb1ELb1ELb1ELb1EEEEEEEEEvNT_6ParamsE,"",@"SHT_CUDA_INFO"
	.sectionflags	@""
	.align	4


	//----- nvinfo : EIATTR_CUDA_API_VERSION
	.align		4
        /*0000*/ 	.byte	0x04, 0x37
        /*0002*/ 	.short	(.L_1331 - .L_1330)
.L_1330:
        /*0004*/ 	.word	0x00000082


	//----- nvinfo : EIATTR_KPARAM_INFO
	.align		4
.L_1331:
        /*0008*/ 	.byte	0x04, 0x17
        /*000a*/ 	.short	(.L_1333 - .L_1332)
.L_1332:
        /*000c*/ 	.word	0x00000000
        /*0010*/ 	.short	0x0000
        /*0012*/ 	.short	0x0070
        /*0014*/ 	.byte	0x00, 0xf0, 0x01, 0x2a


	//----- nvinfo : EIATTR_SPARSE_MMA_MASK
	.align		4
.L_1333:
        /*0018*/ 	.byte	0x03, 0x50
        /*001a*/ 	.short	0x0000


	//----- nvinfo : EIATTR_MAXREG_COUNT
	.align		4
        /*001c*/ 	.byte	0x03, 0x1b
        /*001e*/ 	.short	0x0080


	//----- nvinfo : EIATTR_NUM_BARRIERS
	.align		4
        /*0020*/ 	.byte	0x02, 0x4c
        /*0022*/ 	.byte	0x10
	.zero		1


	//----- nvinfo : EIATTR_EXTERNS
	.align		4
        /*0024*/ 	.byte	0x04, 0x0f
        /*0026*/ 	.short	(.L_1335 - .L_1334)


	//   ....[0]....
	.align		4
.L_1334:
        /*0028*/ 	.word	index@(__assertfail)


	//----- nvinfo : EIATTR_ANNOTATIONS
	.align		4
.L_1335:
        /*002c*/ 	.byte	0x04, 0x55
        /*002e*/ 	.short	(.L_1337 - .L_1336)


	//   ....[0]....
.L_1336:
        /* <DEDUP_REMOVED lines=155> */


	//----- nvinfo : EIATTR_MERCURY_ISA_VERSION
	.align		4
.L_1337:
        /*09c8*/ 	.byte	0x03, 0x5f
        /*09ca*/ 	.short	0x0101


	//----- nvinfo : EIATTR_UNUSED_LOAD_BYTE_OFFSET
	.align		4
        /*09cc*/ 	.byte	0x04, 0x44
        /*09ce*/ 	.short	(.L_1339 - .L_1338)


	//   ....[0]....
.L_1338:
        /*09d0*/ 	.word	0x00000a90
        /*09d4*/ 	.word	0x0000fff0


	//   ....[1]....
        /*09d8*/ 	.word	0x00015b00
        /*09dc*/ 	.word	0x0000fff0


	//----- nvinfo : EIATTR_INT_WARP_WIDE_INSTR_OFFSETS
	.align		4
.L_1339:
        /*09e0*/ 	.byte	0x04, 0x31
        /*09e2*/ 	.short	(.L_1341 - .L_1340)


	//   ....[0]....
.L_1340:
        /*09e4*/ 	.word	0x00000130


	//   ....[1]....
        /*09e8*/ 	.word	0x00000170


	//   ....[2]....
        /*09ec*/ 	.word	0x000001e0


	//   ....[3]....
        /*09f0*/ 	.word	0x0001ba90


	//   ....[4]....
        /*09f4*/ 	.word	0x0001bb20


	//   ....[5]....
        /*09f8*/ 	.word	0x0001e790


	//   ....[6]....
        /*09fc*/ 	.word	0x0001e820


	//----- nvinfo : EIATTR_COOP_GROUP_MASK_REGIDS
	.align		4
.L_1341:
        /*0a00*/ 	.byte	0x04, 0x29
        /*0a02*/ 	.short	(.L_1343 - .L_1342)


	//   ....[0]....
.L_1342:
        /*0a04*/ 	.word	0xffffffff


	//   ....[1]....
        /*0a08*/ 	.word	0xffffffff


	//   ....[2]....
        /*0a0c*/ 	.word	0xffffffff


	//   ....[3]....
        /*0a10*/ 	.word	0xffffffff


	//   ....[4]....
        /*0a14*/ 	.word	0xffffffff


	//   ....[5]....
        /*0a18*/ 	.word	0xffffffff


	//   ....[6]....
        /*0a1c*/ 	.word	0xffffffff


	//   ....[7]....
        /*0a20*/ 	.word	0xffffffff


	//   ....[8]....
        /*0a24*/ 	.word	0xffffffff


	//   ....[9]....
        /*0a28*/ 	.word	0xffffffff


	//   ....[10]....
        /*0a2c*/ 	.word	0xffffffff


	//   ....[11]....
        /*0a30*/ 	.word	0xffffffff


	//   ....[12]....
        /*0a34*/ 	.word	0xffffffff


	//   ....[13]....
        /*0a38*/ 	.word	0xffffffff


	//   ....[14]....
        /*0a3c*/ 	.word	0xffffffff


	//   ....[15]....
        /*0a40*/ 	.word	0xffffffff


	//   ....[16]....
        /*0a44*/ 	.word	0xffffffff


	//   ....[17]....
        /*0a48*/ 	.word	0xffffffff


	//   ....[18]....
        /*0a4c*/ 	.word	0xffffffff


	//   ....[19]....
        /*0a50*/ 	.word	0xffffffff


	//   ....[20]....
        /*0a54*/ 	.word	0xffffffff


	//   ....[21]....
        /*0a58*/ 	.word	0xffffffff


	//   ....[22]....
        /*0a5c*/ 	.word	0xffffffff


	//   ....[23]....
        /*0a60*/ 	.word	0xffffffff


	//   ....[24]....
        /*0a64*/ 	.word	0xffffffff


	//   ....[25]....
        /*0a68*/ 	.word	0xffffffff


	//   ....[26]....
        /*0a6c*/ 	.word	0xffffffff


	//   ....[27]....
        /*0a70*/ 	.word	0xffffffff


	//   ....[28]....
        /*0a74*/ 	.word	0xffffffff


	//   ....[29]....
        /*0a78*/ 	.word	0xffffffff


	//   ....[30]....
        /*0a7c*/ 	.word	0xffffffff


	//   ....[31]....
        /*0a80*/ 	.word	0xffffffff


	//   ....[32]....
        /*0a84*/ 	.word	0xffffffff


	//   ....[33]....
        /*0a88*/ 	.word	0xffffffff


	//   ....[34]....
        /*0a8c*/ 	.word	0xffffffff


	//   ....[35]....
        /*0a90*/ 	.word	0xffffffff


	//   ....[36]....
        /*0a94*/ 	.word	0xffffffff


	//   ....[37]....
        /*0a98*/ 	.word	0xffffffff


	//   ....[38]....
        /*0a9c*/ 	.word	0xffffffff


	//   ....[39]....
        /*0aa0*/ 	.word	0xffffffff


	//   ....[40]....
        /*0aa4*/ 	.word	0xffffffff


	//   ....[41]....
        /*0aa8*/ 	.word	0xffffffff


	//   ....[42]....
        /*0aac*/ 	.word	0xffffffff


	//   ....[43]....
        /*0ab0*/ 	.word	0xffffffff


	//   ....[44]....
        /*0ab4*/ 	.word	0xffffffff


	//   ....[45]....
        /*0ab8*/ 	.word	0xffffffff


	//   ....[46]....
        /*0abc*/ 	.word	0xffffffff


	//   ....[47]....
        /*0ac0*/ 	.word	0xffffffff


	//   ....[48]....
        /*0ac4*/ 	.word	0xffffffff


	//   ....[49]....
        /*0ac8*/ 	.word	0xffffffff


	//   ....[50]....
        /*0acc*/ 	.word	0xffffffff


	//   ....[51]....
        /*0ad0*/ 	.word	0xffffffff


	//   ....[52]....
        /*0ad4*/ 	.word	0xffffffff


	//   ....[53]....
        /*0ad8*/ 	.word	0xffffffff


	//   ....[54]....
        /*0adc*/ 	.word	0xffffffff


	//   ....[55]....
        /*0ae0*/ 	.word	0xffffffff


	//   ....[56]....
        /*0ae4*/ 	.word	0xffffffff


	//   ....[57]....
        /*0ae8*/ 	.word	0xffffffff


	//   ....[58]....
        /*0aec*/ 	.word	0xffffffff


	//   ....[59]....
        /*0af0*/ 	.word	0xffffffff


	//   ....[60]....
        /*0af4*/ 	.word	0xffffffff


	//   ....[61]....
        /*0af8*/ 	.word	0xffffffff


	//   ....[62]....
        /*0afc*/ 	.word	0xffffffff


	//   ....[63]....
        /*0b00*/ 	.word	0xffffffff


	//   ....[64]....
        /*0b04*/ 	.word	0xffffffff


	//   ....[65]....
        /*0b08*/ 	.word	0xffffffff


	//   ....[66]....
        /*0b0c*/ 	.word	0xffffffff


	//   ....[67]....
        /*0b10*/ 	.word	0xffffffff


	//   ....[68]....
        /*0b14*/ 	.word	0xffffffff


	//   ....[69]....
        /*0b18*/ 	.word	0xffffffff


	//   ....[70]....
        /*0b1c*/ 	.word	0xffffffff


	//   ....[71]....
        /*0b20*/ 	.word	0xffffffff


	//   ....[72]....
        /*0b24*/ 	.word	0xffffffff


	//   ....[73]....
        /*0b28*/ 	.word	0xffffffff


	//   ....[74]....
        /*0b2c*/ 	.word	0xffffffff


	//   ....[75]....
        /*0b30*/ 	.word	0xffffffff


	//   ....[76]....
        /*0b34*/ 	.word	0xffffffff


	//   ....[77]....
        /*0b38*/ 	.word	0xffffffff


	//   ....[78]....
        /*0b3c*/ 	.word	0xffffffff


	//   ....[79]....
        /*0b40*/ 	.word	0xffffffff


	//   ....[80]....
        /*0b44*/ 	.word	0xffffffff


	//   ....[81]....
        /*0b48*/ 	.word	0xffffffff


	//   ....[82]....
        /*0b4c*/ 	.word	0xffffffff


	//   ....[83]....
        /*0b50*/ 	.word	0xffffffff


	//   ....[84]....
        /*0b54*/ 	.word	0xffffffff


	//   ....[85]....
        /*0b58*/ 	.word	0xffffffff


	//   ....[86]....
        /*0b5c*/ 	.word	0xffffffff


	//   ....[87]....
        /*0b60*/ 	.word	0xffffffff


	//   ....[88]....
        /*0b64*/ 	.word	0xffffffff


	//   ....[89]....
        /*0b68*/ 	.word	0xffffffff


	//   ....[90]....
        /*0b6c*/ 	.word	0xffffffff


	//   ....[91]....
        /*0b70*/ 	.word	0xffffffff


	//   ....[92]....
        /*0b74*/ 	.word	0xffffffff


	//   ....[93]....
        /*0b78*/ 	.word	0xffffffff


	//   ....[94]....
        /*0b7c*/ 	.word	0xffffffff


	//   ....[95]....
        /*0b80*/ 	.word	0xffffffff


	//   ....[96]....
        /*0b84*/ 	.word	0xffffffff


	//   ....[97]....
        /*0b88*/ 	.word	0xffffffff


	//   ....[98]....
        /*0b8c*/ 	.word	0xffffffff


	//   ....[99]....
        /*0b90*/ 	.word	0xffffffff


	//   ....[100]....
        /*0b94*/ 	.word	0xffffffff


	//   ....[101]....
        /*0b98*/ 	.word	0xffffffff


	//   ....[102]....
        /*0b9c*/ 	.word	0xffffffff


	//   ....[103]....
        /*0ba0*/ 	.word	0xffffffff


	//   ....[104]....
        /*0ba4*/ 	.word	0xffffffff


	//   ....[105]....
        /*0ba8*/ 	.word	0xffffffff


	//   ....[106]....
        /*0bac*/ 	.word	0xffffffff


	//   ....[107]....
        /*0bb0*/ 	.word	0xffffffff


	//   ....[108]....
        /*0bb4*/ 	.word	0xffffffff


	//   ....[109]....
        /*0bb8*/ 	.word	0xffffffff


	//   ....[110]....
        /*0bbc*/ 	.word	0xffffffff


	//   ....[111]....
        /*0bc0*/ 	.word	0xffffffff


	//   ....[112]....
        /*0bc4*/ 	.word	0xffffffff


	//   ....[113]....
        /*0bc8*/ 	.word	0xffffffff


	//   ....[114]....
        /*0bcc*/ 	.word	0xffffffff


	//   ....[115]....
        /*0bd0*/ 	.word	0xffffffff


	//   ....[116]....
        /*0bd4*/ 	.word	0xffffffff


	//   ....[117]....
        /*0bd8*/ 	.word	0xffffffff


	//   ....[118]....
        /*0bdc*/ 	.word	0xffffffff


	//   ....[119]....
        /*0be0*/ 	.word	0xffffffff


	//   ....[120]....
        /*0be4*/ 	.word	0xffffffff


	//   ....[121]....
        /*0be8*/ 	.word	0xffffffff


	//   ....[122]....
        /*0bec*/ 	.word	0xffffffff


	//   ....[123]....
        /*0bf0*/ 	.word	0xffffffff


	//   ....[124]....
        /*0bf4*/ 	.word	0xffffffff


	//   ....[125]....
        /*0bf8*/ 	.word	0xffffffff


	//   ....[126]....
        /*0bfc*/ 	.word	0xffffffff


	//   ....[127]....
        /*0c00*/ 	.word	0xffffffff


	//   ....[128]....
        /*0c04*/ 	.word	0xffffffff


	//   ....[129]....
        /*0c08*/ 	.word	0xffffffff


	//   ....[130]....
        /*0c0c*/ 	.word	0xffffffff


	//   ....[131]....
        /*0c10*/ 	.word	0xffffffff


	//   ....[132]....
        /*0c14*/ 	.word	0xffffffff


	//   ....[133]....
        /*0c18*/ 	.word	0xffffffff


	//   ....[134]....
        /*0c1c*/ 	.word	0xffffffff


	//   ....[135]....
        /*0c20*/ 	.word	0xffffffff


	//   ....[136]....
        /*0c24*/ 	.word	0xffffffff


	//   ....[137]....
        /*0c28*/ 	.word	0xffffffff


	//   ....[138]....
        /*0c2c*/ 	.word	0xffffffff


	//   ....[139]....
        /*0c30*/ 	.word	0xffffffff


	//   ....[140]....
        /*0c34*/ 	.word	0xffffffff


	//   ....[141]....
        /*0c38*/ 	.word	0xffffffff


	//   ....[142]....
        /*0c3c*/ 	.word	0xffffffff


	//   ....[143]....
        /*0c40*/ 	.word	0xffffffff


	//   ....[144]....
        /*0c44*/ 	.word	0x0500000f


	//   ....[145]....
        /*0c48*/ 	.word	0x0500000f


	//   ....[146]....
        /*0c4c*/ 	.word	0x0500000f


	//   ....[147]....
        /*0c50*/ 	.word	0x0500000f


	//   ....[148]....
        /*0c54*/ 	.word	0x0500000f


	//   ....[149]....
        /*0c58*/ 	.word	0x0500000f


	//   ....[150]....
        /*0c5c*/ 	.word	0x0500000f


	//   ....[151]....
        /*0c60*/ 	.word	0x0500000f


	//   ....[152]....
        /*0c64*/ 	.word	0x0500000f


	//   ....[153]....
        /*0c68*/ 	.word	0x0500000f


	//   ....[154]....
        /*0c6c*/ 	.word	0x0500000f


	//   ....[155]....
        /*0c70*/ 	.word	0x0500000f


	//   ....[156]....
        /*0c74*/ 	.word	0x0500000f


	//   ....[157]....
        /*0c78*/ 	.word	0x0500000f


	//   ....[158]....
        /*0c7c*/ 	.word	0x0500000f


	//   ....[159]....
        /*0c80*/ 	.word	0x0500000f


	//   ....[160]....
        /*0c84*/ 	.word	0x0500000f


	//   ....[161]....
        /*0c88*/ 	.word	0x0500000f


	//   ....[162]....
        /*0c8c*/ 	.word	0x0500000f


	//   ....[163]....
        /*0c90*/ 	.word	0x0500000f


	//   ....[164]....
        /*0c94*/ 	.word	0x0500000f


	//   ....[165]....
        /*0c98*/ 	.word	0x0500000f


	//   ....[166]....
        /*0c9c*/ 	.word	0x0500000f


	//   ....[167]....
        /*0ca0*/ 	.word	0x0500000f


	//   ....[168]....
        /*0ca4*/ 	.word	0x0500000f


	//   ....[169]....
        /*0ca8*/ 	.word	0x0500000f


	//   ....[170]....
        /*0cac*/ 	.word	0x0500000f


	//   ....[171]....
        /*0cb0*/ 	.word	0x0500000f


	//   ....[172]....
        /*0cb4*/ 	.word	0x0500000f


	//   ....[173]....
        /*0cb8*/ 	.word	0x0500000f


	//   ....[174]....
        /*0cbc*/ 	.word	0x0500000f


	//   ....[175]....
        /*0cc0*/ 	.word	0x0500000f


	//   ....[176]....
        /*0cc4*/ 	.word	0x0500000f


	//   ....[177]....
        /*0cc8*/ 	.word	0x0500000f


	//   ....[178]....
        /*0ccc*/ 	.word	0x0500000f


	//   ....[179]....
        /*0cd0*/ 	.word	0x0500000f


	//   ....[180]....
        /*0cd4*/ 	.word	0x0500000f


	//   ....[181]....
        /*0cd8*/ 	.word	0x0500000f


	//   ....[182]....
        /*0cdc*/ 	.word	0x0500000f


	//   ....[183]....
        /*0ce0*/ 	.word	0x0500000f


	//   ....[184]....
        /*0ce4*/ 	.word	0x0500000f


	//   ....[185]....
        /*0ce8*/ 	.word	0x0500000f


	//   ....[186]....
        /*0cec*/ 	.word	0x0500000f


	//   ....[187]....
        /*0cf0*/ 	.word	0x0500000f


	//   ....[188]....
        /*0cf4*/ 	.word	0x0500000f


	//   ....[189]....
        /*0cf8*/ 	.word	0x0500000f


	//   ....[190]....
        /*0cfc*/ 	.word	0x0500000f


	//   ....[191]....
        /*0d00*/ 	.word	0x0500000f


	//   ....[192]....
        /*0d04*/ 	.word	0x0500000f


	//   ....[193]....
        /*0d08*/ 	.word	0x0500000f


	//   ....[194]....
        /*0d0c*/ 	.word	0x0500000f


	//   ....[195]....
        /*0d10*/ 	.word	0x0500000f


	//   ....[196]....
        /*0d14*/ 	.word	0x0500000f


	//   ....[197]....
        /*0d18*/ 	.word	0x0500000f


	//   ....[198]....
        /*0d1c*/ 	.word	0x0500000f


	//   ....[199]....
        /*0d20*/ 	.word	0x0500000f


	//   ....[200]....
        /*0d24*/ 	.word	0x0500000f


	//   ....[201]....
        /*0d28*/ 	.word	0x0500000f


	//   ....[202]....
        /*0d2c*/ 	.word	0x0500000f


	//   ....[203]....
        /*0d30*/ 	.word	0x0500000f


	//   ....[204]....
        /*0d34*/ 	.word	0x0500000f


	//   ....[205]....
        /*0d38*/ 	.word	0x0500000f


	//   ....[206]....
        /*0d3c*/ 	.word	0x0500000f


	//   ....[207]....
        /*0d40*/ 	.word	0x0500000f


	//   ....[208]....
        /*0d44*/ 	.word	0x0500000f


	//   ....[209]....
        /*0d48*/ 	.word	0x0500000f


	//   ....[210]....
        /*0d4c*/ 	.word	0x0500000f


	//   ....[211]....
        /*0d50*/ 	.word	0x0500000f


	//   ....[212]....
        /*0d54*/ 	.word	0x0500000f


	//   ....[213]....
        /*0d58*/ 	.word	0x0500000f


	//   ....[214]....
        /*0d5c*/ 	.word	0x0500000f


	//   ....[215]....
        /*0d60*/ 	.word	0x0500000f


	//   ....[216]....
        /*0d64*/ 	.word	0x0500000f


	//   ....[217]....
        /*0d68*/ 	.word	0x0500000f


	//   ....[218]....
        /*0d6c*/ 	.word	0x0500000f


	//   ....[219]....
        /*0d70*/ 	.word	0x0500000f


	//   ....[220]....
        /*0d74*/ 	.word	0x0500000f


	//   ....[221]....
        /*0d78*/ 	.word	0x0500000f


	//   ....[222]....
        /*0d7c*/ 	.word	0x0500000f


	//   ....[223]....
        /*0d80*/ 	.word	0x0500000f


	//   ....[224]....
        /*0d84*/ 	.word	0x0500000f


	//   ....[225]....
        /*0d88*/ 	.word	0x0500000f


	//   ....[226]....
        /*0d8c*/ 	.word	0x0500000f


	//   ....[227]....
        /*0d90*/ 	.word	0x0500000f


	//   ....[228]....
        /*0d94*/ 	.word	0x0500000f


	//   ....[229]....
        /*0d98*/ 	.word	0x0500000f


	//   ....[230]....
        /*0d9c*/ 	.word	0x0500000f


	//   ....[231]....
        /*0da0*/ 	.word	0x0500000f


	//   ....[232]....
        /*0da4*/ 	.word	0x0500000f


	//   ....[233]....
        /*0da8*/ 	.word	0x0500000f


	//   ....[234]....
        /*0dac*/ 	.word	0x0500000f


	//   ....[235]....
        /*0db0*/ 	.word	0x0500000f


	//----- nvinfo : EIATTR_COOP_GROUP_INSTR_OFFSETS
	.align		4
.L_1343:
        /*0db4*/ 	.byte	0x04, 0x28
        /*0db6*/ 	.short	(.L_1345 - .L_1344)


	//   ....[0]....
.L_1344:
        /*0db8*/ 	.word	0x00000070


	//   ....[1]....
        /*0dbc*/ 	.word	0x00000140


	//   ....[2]....
        /*0dc0*/ 	.word	0x00000190


	//   ....[3]....
        /*0dc4*/ 	.word	0x000003c0


	//   ....[4]....
        /*0dc8*/ 	.word	0x00000520


	//   ....[5]....
        /*0dcc*/ 	.word	0x00000640


	//   ....[6]....
        /*0dd0*/ 	.word	0x000007a0


	//   ....[7]....
        /*0dd4*/ 	.word	0x000036e0


	//   ....[8]....
        /*0dd8*/ 	.word	0x000036f0


	//   ....[9]....
        /*0ddc*/ 	.word	0x000052f0


	//   ....[10]....
        /*0de0*/ 	.word	0x00005300


	//   ....[11]....
        /*0de4*/ 	.word	0x00006cb0


	//   ....[12]....
        /*0de8*/ 	.word	0x00006cc0


	//   ....[13]....
        /*0dec*/ 	.word	0x000071d0


	//   ....[14]....
        /*0df0*/ 	.word	0x000071f0


	//   ....[15]....
        /*0df4*/ 	.word	0x00007b90


	//   ....[16]....
        /*0df8*/ 	.word	0x000082b0


	//   ....[17]....
        /*0dfc*/ 	.word	0x000082c0


	//   ....[18]....
        /*0e00*/ 	.word	0x000082d0


	//   ....[19]....
        /*0e04*/ 	.word	0x000082e0


	//   ....[20]....
        /*0e08*/ 	.word	0x0000a070


	//   ....[21]....
        /*0e0c*/ 	.word	0x0000a080


	//   ....[22]....
        /*0e10*/ 	.word	0x0000a090


	//   ....[23]....
        /*0e14*/ 	.word	0x0000a0a0


	//   ....[24]....
        /*0e18*/ 	.word	0x0000c790


	//   ....[25]....
        /*0e1c*/ 	.word	0x0000c7a0


	//   ....[26]....
        /*0e20*/ 	.word	0x0000d840


	//   ....[27]....
        /*0e24*/ 	.word	0x0000d8c0


	//   ....[28]....
        /*0e28*/ 	.word	0x0000d8e0


	//   ....[29]....
        /*0e2c*/ 	.word	0x0000d900


	//   ....[30]....
        /*0e30*/ 	.word	0x0000eac0


	//   ....[31]....
        /*0e34*/ 	.word	0x0000fbb0


	//   ....[32]....
        /*0e38*/ 	.word	0x0000fc40


	//   ....[33]....
        /*0e3c*/ 	.word	0x000104b0


	//   ....[34]....
        /*0e40*/ 	.word	0x00010530


	//   ....[35]....
        /*0e44*/ 	.word	0x00010f20


	//   ....[36]....
        /*0e48*/ 	.word	0x00010f40


	//   ....[37]....
        /*0e4c*/ 	.word	0x00012130


	//   ....[38]....
        /*0e50*/ 	.word	0x00013680


	//   ....[39]....
        /*0e54*/ 	.word	0x000136e0


	//   ....[40]....
        /*0e58*/ 	.word	0x00013cc0


	//   ....[41]....
        /*0e5c*/ 	.word	0x00013d20


	//   ....[42]....
        /*0e60*/ 	.word	0x00014e60


	//   ....[43]....
        /*0e64*/ 	.word	0x00015090


	//   ....[44]....
        /*0e68*/ 	.word	0x000150b0


	//   ....[45]....
        /*0e6c*/ 	.word	0x00015530


	//   ....[46]....
        /*0e70*/ 	.word	0x00015560


	//   ....[47]....
        /*0e74*/ 	.word	0x000164c0


	//   ....[48]....
        /*0e78*/ 	.word	0x000164e0


	//   ....[49]....
        /*0e7c*/ 	.word	0x000164f0


	//   ....[50]....
        /*0e80*/ 	.word	0x00016500


	//   ....[51]....
        /*0e84*/ 	.word	0x00016ba0


	//   ....[52]....
        /*0e88*/ 	.word	0x00016bb0


	//   ....[53]....
        /*0e8c*/ 	.word	0x00016d00


	//   ....[54]....
        /*0e90*/ 	.word	0x00016d10


	//   ....[55]....
        /*0e94*/ 	.word	0x00017100


	//   ....[56]....
        /*0e98*/ 	.word	0x00017110


	//   ....[57]....
        /*0e9c*/ 	.word	0x00017610


	//   ....[58]....
        /*0ea0*/ 	.word	0x00017620


	//   ....[59]....
        /*0ea4*/ 	.word	0x000183c0


	//   ....[60]....
        /*0ea8*/ 	.word	0x000183d0


	//   ....[61]....
        /*0eac*/ 	.word	0x00018530


	//   ....[62]....
        /*0eb0*/ 	.word	0x00018540


	//   ....[63]....
        /*0eb4*/ 	.word	0x000186f0


	//   ....[64]....
        /*0eb8*/ 	.word	0x000188f0


	//   ....[65]....
        /*0ebc*/ 	.word	0x00018920


	//   ....[66]....
        /*0ec0*/ 	.word	0x00018950


	//   ....[67]....
        /*0ec4*/ 	.word	0x00018980


	//   ....[68]....
        /*0ec8*/ 	.word	0x000189b0


	//   ....[69]....
        /*0ecc*/ 	.word	0x000189e0


	//   ....[70]....
        /*0ed0*/ 	.word	0x00018b70


	//   ....[71]....
        /*0ed4*/ 	.word	0x00018ba0


	//   ....[72]....
        /*0ed8*/ 	.word	0x00018bd0


	//   ....[73]....
        /*0edc*/ 	.word	0x00018c00


	//   ....[74]....
        /*0ee0*/ 	.word	0x00018c30


	//   ....[75]....
        /*0ee4*/ 	.word	0x00018c60


	//   ....[76]....
        /*0ee8*/ 	.word	0x00018cf0


	//   ....[77]....
        /*0eec*/ 	.word	0x00018d20


	//   ....[78]....
        /*0ef0*/ 	.word	0x00018d30


	//   ....[79]....
        /*0ef4*/ 	.word	0x00018d70


	//   ....[80]....
        /*0ef8*/ 	.word	0x0001a2c0


	//   ....[81]....
        /*0efc*/ 	.word	0x0001c6b0


	//   ....[82]....
        /*0f00*/ 	.word	0x0001c6c0


	//   ....[83]....
        /*0f04*/ 	.word	0x0001c780


	//   ....[84]....
        /*0f08*/ 	.word	0x0001c790


	//   ....[85]....
        /*0f0c*/ 	.word	0x0001c840


	//   ....[86]....
        /*0f10*/ 	.word	0x0001c850


	//   ....[87]....
        /*0f14*/ 	.word	0x0001c860


	//   ....[88]....
        /*0f18*/ 	.word	0x0001c870


	//   ....[89]....
        /*0f1c*/ 	.word	0x0001d230


	//   ....[90]....
        /*0f20*/ 	.word	0x0001d260


	//   ....[91]....
        /*0f24*/ 	.word	0x0001d320


	//   ....[92]....
        /*0f28*/ 	.word	0x0001d340


	//   ....[93]....
        /*0f2c*/ 	.word	0x0001d3e0


	//   ....[94]....
        /*0f30*/ 	.word	0x0001d400


	//   ....[95]....
        /*0f34*/ 	.word	0x0001d410


	//   ....[96]....
        /*0f38*/ 	.word	0x0001d420


	//   ....[97]....
        /*0f3c*/ 	.word	0x0001d540


	//   ....[98]....
        /*0f40*/ 	.word	0x0001d550


	//   ....[99]....
        /*0f44*/ 	.word	0x0001d560


	//   ....[100]....
        /*0f48*/ 	.word	0x0001d5f0


	//   ....[101]....
        /*0f4c*/ 	.word	0x0001ddb0


	//   ....[102]....
        /*0f50*/ 	.word	0x0001ddc0


	//   ....[103]....
        /*0f54*/ 	.word	0x0001dde0


	//   ....[104]....
        /*0f58*/ 	.word	0x0001de60


	//   ....[105]....
        /*0f5c*/ 	.word	0x0001de70


	//   ....[106]....
        /*0f60*/ 	.word	0x0001ded0


	//   ....[107]....
        /*0f64*/ 	.word	0x0001df00


	//   ....[108]....
        /*0f68*/ 	.word	0x0001df40


	//   ....[109]....
        /*0f6c*/ 	.word	0x0001e1f0


	//   ....[110]....
        /*0f70*/ 	.word	0x0001e210


	//   ....[111]....
        /*0f74*/ 	.word	0x0001e2b0


	//   ....[112]....
        /*0f78*/ 	.word	0x0001e2c0


	//   ....[113]....
        /*0f7c*/ 	.word	0x0001e350


	//   ....[114]....
        /*0f80*/ 	.word	0x0001e360


	//   ....[115]....
        /*0f84*/ 	.word	0x0001e370


	//   ....[116]....
        /*0f88*/ 	.word	0x0001e400


	//   ....[117]....
        /*0f8c*/ 	.word	0x0001e9d0


	//   ....[118]....
        /*0f90*/ 	.word	0x0001e9e0


	//   ....[119]....
        /*0f94*/ 	.word	0x0001ea60


	//   ....[120]....
        /*0f98*/ 	.word	0x0001eb10


	//   ....[121]....
        /*0f9c*/ 	.word	0x0001eb30


	//   ....[122]....
        /*0fa0*/ 	.word	0x0001ebb0


	//   ....[123]....
        /*0fa4*/ 	.word	0x0001ebd0


	//   ....[124]....
        /*0fa8*/ 	.word	0x0001ebe0


	//   ....[125]....
        /*0fac*/ 	.word	0x0001f020


	//   ....[126]....
        /*0fb0*/ 	.word	0x0001f050


	//   ....[127]....
        /*0fb4*/ 	.word	0x0001f0c0


	//   ....[128]....
        /*0fb8*/ 	.word	0x0001f0f0


	//   ....[129]....
        /*0fbc*/ 	.word	0x0001f120


	//   ....[130]....
        /*0fc0*/ 	.word	0x0001f150


	//   ....[131]....
        /*0fc4*/ 	.word	0x0001f180


	//   ....[132]....
        /*0fc8*/ 	.word	0x0001f1b0


	//   ....[133]....
        /*0fcc*/ 	.word	0x0001f350


	//   ....[134]....
        /*0fd0*/ 	.word	0x0001f380


	//   ....[135]....
        /*0fd4*/ 	.word	0x0001f3b0


	//   ....[136]....
        /*0fd8*/ 	.word	0x0001f3e0


	//   ....[137]....
        /*0fdc*/ 	.word	0x0001f410


	//   ....[138]....
        /*0fe0*/ 	.word	0x0001f440


	//   ....[139]....
        /*0fe4*/ 	.word	0x0001f500


	//   ....[140]....
        /*0fe8*/ 	.word	0x0001f520


	//   ....[141]....
        /*0fec*/ 	.word	0x0001f540


	//   ....[142]....
        /*0ff0*/ 	.word	0x0001f5a0


	//   ....[143]....
        /*0ff4*/ 	.word	0x0001ffd0


	//   ....[144]....
        /*0ff8*/ 	.word	0x00020310


	//   ....[145]....
        /*0ffc*/ 	.word	0x000203a0


	//   ....[146]....
        /*1000*/ 	.word	0x00020490


	//   ....[147]....
        /*1004*/ 	.word	0x00020520


	//   ....[148]....
        /*1008*/ 	.word	0x00020600


	//   ....[149]....
        /*100c*/ 	.word	0x00020690


	//   ....[150]....
        /*1010*/ 	.word	0x00020770


	//   ....[151]....
        /*1014*/ 	.word	0x00020810


	//   ....[152]....
        /*1018*/ 	.word	0x000208a0


	//   ....[153]....
        /*101c*/ 	.word	0x000208f0


	//   ....[154]....
        /*1020*/ 	.word	0x00020940


	//   ....[155]....
        /*1024*/ 	.word	0x00020a20


	//   ....[156]....
        /*1028*/ 	.word	0x00020ab0


	//   ....[157]....
        /*102c*/ 	.word	0x00020b00


	//   ....[158]....
        /*1030*/ 	.word	0x00020b50


	//   ....[159]....
        /*1034*/ 	.word	0x00020e10


	//   ....[160]....
        /*1038*/ 	.word	0x00020e60


	//   ....[161]....
        /*103c*/ 	.word	0x00020ef0


	//   ....[162]....
        /*1040*/ 	.word	0x00020f80


	//   ....[163]....
        /*1044*/ 	.word	0x00021000


	//   ....[164]....
        /*1048*/ 	.word	0x00021050


	//   ....[165]....
        /*104c*/ 	.word	0x000210e0


	//   ....[166]....
        /*1050*/ 	.word	0x00021170


	//   ....[167]....
        /*1054*/ 	.word	0x000211f0


	//   ....[168]....
        /*1058*/ 	.word	0x00021240


	//   ....[169]....
        /*105c*/ 	.word	0x000212d0


	//   ....[170]....
        /*1060*/ 	.word	0x00021360


	//   ....[171]....
        /*1064*/ 	.word	0x00021420


	//   ....[172]....
        /*1068*/ 	.word	0x00021700


	//   ....[173]....
        /*106c*/ 	.word	0x000217f0


	//   ....[174]....
        /*1070*/ 	.word	0x00021880


	//   ....[175]....
        /*1074*/ 	.word	0x000218e0


	//   ....[176]....
        /*1078*/ 	.word	0x00021a00


	//   ....[177]....
        /*107c*/ 	.word	0x00021a60


	//   ....[178]....
        /*1080*/ 	.word	0x00021b80


	//   ....[179]....
        /*1084*/ 	.word	0x00021be0


	//   ....[180]....
        /*1088*/ 	.word	0x00021c90


	//   ....[181]....
        /*108c*/ 	.word	0x00021da0


	//   ....[182]....
        /*1090*/ 	.word	0x00021e10


	//   ....[183]....
        /*1094*/ 	.word	0x00021e70


	//   ....[184]....
        /*1098*/ 	.word	0x00021f80


	//   ....[185]....
        /*109c*/ 	.word	0x00021fe0


	//   ....[186]....
        /*10a0*/ 	.word	0x00022100


	//   ....[187]....
        /*10a4*/ 	.word	0x00022160


	//   ....[188]....
        /*10a8*/ 	.word	0x00022200


	//   ....[189]....
        /*10ac*/ 	.word	0x000222d0


	//   ....[190]....
        /*10b0*/ 	.word	0x000223d0


	//   ....[191]....
        /*10b4*/ 	.word	0x00022430


	//   ....[192]....
        /*10b8*/ 	.word	0x00022510


	//   ....[193]....
        /*10bc*/ 	.word	0x000226a0


	//   ....[194]....
        /*10c0*/ 	.word	0x00022780


	//   ....[195]....
        /*10c4*/ 	.word	0x00022800


	//   ....[196]....
        /*10c8*/ 	.word	0x000228e0


	//   ....[197]....
        /*10cc*/ 	.word	0x00022940


	//   ....[198]....
        /*10d0*/ 	.word	0x00022a10


	//   ....[199]....
        /*10d4*/ 	.word	0x00022a70


	//   ....[200]....
        /*10d8*/ 	.word	0x00022b50


	//   ....[201]....
        /*10dc*/ 	.word	0x00022c40


	//   ....[202]....
        /*10e0*/ 	.word	0x00022ce0


	//   ....[203]....
        /*10e4*/ 	.word	0x00022d40


	//   ....[204]....
        /*10e8*/ 	.word	0x00022e40


	//   ....[205]....
        /*10ec*/ 	.word	0x00022ea0


	//   ....[206]....
        /*10f0*/ 	.word	0x00022fa0


	//   ....[207]....
        /*10f4*/ 	.word	0x00023000


	//   ....[208]....
        /*10f8*/ 	.word	0x000230d0


	//   ....[209]....
        /*10fc*/ 	.word	0x00023220


	//   ....[210]....
        /*1100*/ 	.word	0x000232d0


	//   ....[211]....
        /*1104*/ 	.word	0x000233e0


	//   ....[212]....
        /*1108*/ 	.word	0x000234c0


	//   ....[213]....
        /*110c*/ 	.word	0x00023520


	//   ....[214]....
        /*1110*/ 	.word	0x00023610


	//   ....[215]....
        /*1114*/ 	.word	0x00023670


	//   ....[216]....
        /*1118*/ 	.word	0x00023750


	//   ....[217]....
        /*111c*/ 	.word	0x000237e0


	//   ....[218]....
        /*1120*/ 	.word	0x00023880


	//   ....[219]....
        /*1124*/ 	.word	0x000239f0


	//   ....[220]....
        /*1128*/ 	.word	0x00023a60


	//   ....[221]....
        /*112c*/ 	.word	0x00023ad0


	//   ....[222]....
        /*1130*/ 	.word	0x00023b40


	//   ....[223]....
        /*1134*/ 	.word	0x00023bb0


	//   ....[224]....
        /*1138*/ 	.word	0x00023c30


	//   ....[225]....
        /*113c*/ 	.word	0x00023cb0


	//   ....[226]....
        /*1140*/ 	.word	0x00023d40


	//   ....[227]....
        /*1144*/ 	.word	0x00023db0


	//   ....[228]....
        /*1148*/ 	.word	0x00023e20


	//   ....[229]....
        /*114c*/ 	.word	0x00023e90


	//   ....[230]....
        /*1150*/ 	.word	0x00023f10


	//   ....[231]....
        /*1154*/ 	.word	0x00023f80


	//   ....[232]....
        /*1158*/ 	.word	0x00024030


	//   ....[233]....
        /*115c*/ 	.word	0x00024080


	//   ....[234]....
        /*1160*/ 	.word	0x00024110


	//   ....[235]....
        /*1164*/ 	.word	0x00024240


	//----- nvinfo : EIATTR_REG_RECONFIG
	.align		4
.L_1345:
        /*1168*/ 	.byte	0x01, 0x54
	.zero		2


	//----- nvinfo : EIATTR_SYSCALL_OFFSETS
	.align		4
        /*116c*/ 	.byte	0x04, 0x46
        /*116e*/ 	.short	(.L_1347 - .L_1346)


	//   ....[0]....
.L_1346:
        /*1170*/ 	.word	0x00002170


	//   ....[1]....
        /*1174*/ 	.word	0x000022c0


	//   ....[2]....
        /*1178*/ 	.word	0x00007d60


	//   ....[3]....
        /*117c*/ 	.word	0x00008080


	//   ....[4]....
        /*1180*/ 	.word	0x0001bc80


	//   ....[5]....
        /*1184*/ 	.word	0x0001bdd0


	//   ....[6]....
        /*1188*/ 	.word	0x0001bec0


	//   ....[7]....
        /*118c*/ 	.word	0x0001ccf0


	//----- nvinfo : EIATTR_MBARRIER_INSTR_OFFSETS
	.align		4
.L_1347:
        /*1190*/ 	.byte	0x04, 0x39
        /*1192*/ 	.short	(.L_1349 - .L_1348)


	//   ....[0]....
.L_1348:
        /*1194*/ 	.word	0x00000270
        /*1198*/ 	.word	0x000000ff
        /*119c*/ 	.word	0x0002d800
        /*11a0*/ 	.short	0x0100
        /*11a2*/ 	.byte	0x08
	.zero		1


	//   ....[1]....
        /*11a4*/ 	.word	0x00000280
        /*11a8*/ 	.word	0x000000ff
        /*11ac*/ 	.word	0x0002d820
        /*11b0*/ 	.short	0x0100
        /*11b2*/ 	.byte	0x08
	.zero		1


	//   ....[2]....
        /*11b4*/ 	.word	0x00000370
        /*11b8*/ 	.word	0x000000ff
        /*11bc*/ 	.word	0x0002d830
        /*11c0*/ 	.short	0x0100
        /*11c2*/ 	.byte	0x08
	.zero		1


	//   ....[3]....
        /*11c4*/ 	.word	0x00000380
        /*11c8*/ 	.word	0x000000ff
        /*11cc*/ 	.word	0x0002d840
        /*11d0*/ 	.short	0x0100
        /*11d2*/ 	.byte	0x08
	.zero		1


	//   ....[4]....
        /*11d4*/ 	.word	0x00000390
        /*11d8*/ 	.word	0x000000ff
        /*11dc*/ 	.word	0x0002d838
        /*11e0*/ 	.short	0x0100
        /*11e2*/ 	.byte	0x08
	.zero		1


	//   ....[5]....
        /*11e4*/ 	.word	0x000003a0
        /*11e8*/ 	.word	0x000000ff
        /*11ec*/ 	.word	0x0002d848
        /*11f0*/ 	.short	0x0100
        /*11f2*/ 	.byte	0x08
	.zero		1


	//   ....[6]....
        /*11f4*/ 	.word	0x000004d0
        /*11f8*/ 	.word	0x000000ff
        /*11fc*/ 	.word	0x0002d850
        /*1200*/ 	.short	0x0100
        /*1202*/ 	.byte	0x08
	.zero		1


	//   ....[7]....
        /*1204*/ 	.word	0x000004e0
        /*1208*/ 	.word	0x000000ff
        /*120c*/ 	.word	0x0002d860
        /*1210*/ 	.short	0x0100
        /*1212*/ 	.byte	0x08
	.zero		1


	//   ....[8]....
        /*1214*/ 	.word	0x000004f0
        /*1218*/ 	.word	0x000000ff
        /*121c*/ 	.word	0x0002d858
        /*1220*/ 	.short	0x0100
        /*1222*/ 	.byte	0x08
	.zero		1


	//   ....[9]....
        /*1224*/ 	.word	0x00000500
        /*1228*/ 	.word	0x000000ff
        /*122c*/ 	.word	0x0002d868
        /*1230*/ 	.short	0x0100
        /*1232*/ 	.byte	0x08
	.zero		1


	//   ....[10]....
        /*1234*/ 	.word	0x000005f0
        /*1238*/ 	.word	0x000000ff
        /*123c*/ 	.word	0x0002d870
        /*1240*/ 	.short	0x0100
        /*1242*/ 	.byte	0x06
	.zero		1


	//   ....[11]....
        /*1244*/ 	.word	0x00000600
        /*1248*/ 	.word	0x000000ff
        /*124c*/ 	.word	0x0002d880
        /*1250*/ 	.short	0x0100
        /*1252*/ 	.byte	0x06
	.zero		1


	//   ....[12]....
        /*1254*/ 	.word	0x00000610
        /*1258*/ 	.word	0x000000ff
        /*125c*/ 	.word	0x0002d878
        /*1260*/ 	.short	0x0100
        /*1262*/ 	.byte	0x06
	.zero		1


	//   ....[13]....
        /*1264*/ 	.word	0x00000620
        /*1268*/ 	.word	0x000000ff
        /*126c*/ 	.word	0x0002d888
        /*1270*/ 	.short	0x0100
        /*1272*/ 	.byte	0x06
	.zero		1


	//   ....[14]....
        /*1274*/ 	.word	0x00000750
        /*1278*/ 	.word	0x000000ff
        /*127c*/ 	.word	0x0002d890
        /*1280*/ 	.short	0x0100
        /*1282*/ 	.byte	0x08
	.zero		1


	//   ....[15]....
        /*1284*/ 	.word	0x00000760
        /*1288*/ 	.word	0x000000ff
        /*128c*/ 	.word	0x0002d8a0
        /*1290*/ 	.short	0x0100
        /*1292*/ 	.byte	0x08
	.zero		1


	//   ....[16]....
        /*1294*/ 	.word	0x00000770
        /*1298*/ 	.word	0x000000ff
        /*129c*/ 	.word	0x0002d898
        /*12a0*/ 	.short	0x0100
        /*12a2*/ 	.byte	0x08
	.zero		1


	//   ....[17]....
        /*12a4*/ 	.word	0x00000780
        /*12a8*/ 	.word	0x000000ff
        /*12ac*/ 	.word	0x0002d8a8
        /*12b0*/ 	.short	0x0100
        /*12b2*/ 	.byte	0x08
	.zero		1


	//   ....[18]....
        /*12b4*/ 	.word	0x000008b0
        /*12b8*/ 	.word	0x000000ff
        /*12bc*/ 	.word	0x0002d8b0
        /*12c0*/ 	.short	0x0100
        /*12c2*/ 	.byte	0x08
	.zero		1


	//   ....[19]....
        /*12c4*/ 	.word	0x000008c0
        /*12c8*/ 	.word	0x000000ff
        /*12cc*/ 	.word	0x0002d8c0
        /*12d0*/ 	.short	0x0100
        /*12d2*/ 	.byte	0x08
	.zero		1


	//   ....[20]....
        /*12d4*/ 	.word	0x000008d0
        /*12d8*/ 	.word	0x000000ff
        /*12dc*/ 	.word	0x0002d8b8
        /*12e0*/ 	.short	0x0100
        /*12e2*/ 	.byte	0x08
	.zero		1


	//   ....[21]....
        /*12e4*/ 	.word	0x000008e0
        /*12e8*/ 	.word	0x000000ff
        /*12ec*/ 	.word	0x0002d8c8
        /*12f0*/ 	.short	0x0100
        /*12f2*/ 	.byte	0x08
	.zero		1


	//   ....[22]....
        /*12f4*/ 	.word	0x00003690
        /*12f8*/ 	.word	0x00000039
        /*12fc*/ 	.word	0x0002d890
        /*1300*/ 	.short	0x010a
        /*1302*/ 	.byte	0x3f
	.zero		1


	//   ....[23]....
        /*1304*/ 	.word	0x000052a0
        /*1308*/ 	.word	0x00000039
        /*130c*/ 	.word	0x0002d890
        /*1310*/ 	.short	0x010a
        /*1312*/ 	.byte	0x3f
	.zero		1


	//   ....[24]....
        /*1314*/ 	.word	0x00006b20
        /*1318*/ 	.word	0x00000039
        /*131c*/ 	.word	0x0002d890
        /*1320*/ 	.short	0x010a
        /*1322*/ 	.byte	0x3f
	.zero		1


	//   ....[25]....
        /*1324*/ 	.word	0x00007040
        /*1328*/ 	.word	0x0000000b
        /*132c*/ 	.word	0x00000000
        /*1330*/ 	.short	0x0101
        /*1332*/ 	.byte	0x3f
	.zero		1


	//   ....[26]....
        /*1334*/ 	.word	0x00007080
        /*1338*/ 	.word	0x00000039
        /*133c*/ 	.word	0x0002d8b0
        /*1340*/ 	.short	0x010a
        /*1342*/ 	.byte	0x3f
	.zero		1


	//   ....[27]....
        /*1344*/ 	.word	0x00007560
        /*1348*/ 	.word	0x00000039
        /*134c*/ 	.word	0x00000000
        /*1350*/ 	.short	0x0101
        /*1352*/ 	.byte	0x3f
	.zero		1


	//   ....[28]....
        /*1354*/ 	.word	0x00007e00
        /*1358*/ 	.word	0x00000002
        /*135c*/ 	.word	0x0002d800
        /*1360*/ 	.short	0x010a
        /*1362*/ 	.byte	0x3f
	.zero		1


	//   ....[29]....
        /*1364*/ 	.word	0x00007e50
        /*1368*/ 	.word	0x00000002
        /*136c*/ 	.word	0x0002d800
        /*1370*/ 	.short	0x010a
        /*1372*/ 	.byte	0x3f
	.zero		1


	//   ....[30]....
        /*1374*/ 	.word	0x00008a50
        /*1378*/ 	.word	0x00000002
        /*137c*/ 	.word	0x0002d800
        /*1380*/ 	.short	0x010a
        /*1382*/ 	.byte	0x3f
	.zero		1


	//   ....[31]....
        /*1384*/ 	.word	0x0000a5e0
        /*1388*/ 	.word	0x00000002
        /*138c*/ 	.word	0x0002d800
        /*1390*/ 	.short	0x010a
        /*1392*/ 	.byte	0x3f
	.zero		1


	//   ....[32]....
        /*1394*/ 	.word	0x0000bd50
        /*1398*/ 	.word	0x00000000
        /*139c*/ 	.word	0x0002d830
        /*13a0*/ 	.short	0x010a
        /*13a2*/ 	.byte	0x3f
	.zero		1


	//   ....[33]....
        /*13a4*/ 	.word	0x0000be20
        /*13a8*/ 	.word	0x00000000
        /*13ac*/ 	.word	0x0002d830
        /*13b0*/ 	.short	0x010a
        /*13b2*/ 	.byte	0x3f
	.zero		1


	//   ....[34]....
        /*13b4*/ 	.word	0x0000db00
        /*13b8*/ 	.word	0x0000000c
        /*13bc*/ 	.word	0x00000000
        /*13c0*/ 	.short	0x0101
        /*13c2*/ 	.byte	0x3f
	.zero		1


	//   ....[35]....
        /*13c4*/ 	.word	0x0000ec10
        /*13c8*/ 	.word	0x00000007
        /*13cc*/ 	.word	0x0002d830
        /*13d0*/ 	.short	0x010a
        /*13d2*/ 	.byte	0x3f
	.zero		1


	//   ....[36]....
        /*13d4*/ 	.word	0x0000ec60
        /*13d8*/ 	.word	0x00000007
        /*13dc*/ 	.word	0x0002d830
        /*13e0*/ 	.short	0x010a
        /*13e2*/ 	.byte	0x3f
	.zero		1


	//   ....[37]....
        /*13e4*/ 	.word	0x0000f110
        /*13e8*/ 	.word	0x00000008
        /*13ec*/ 	.word	0x0002d850
        /*13f0*/ 	.short	0x010a
        /*13f2*/ 	.byte	0x3f
	.zero		1


	//   ....[38]....
        /*13f4*/ 	.word	0x0000f150
        /*13f8*/ 	.word	0x00000008
        /*13fc*/ 	.word	0x0002d850
        /*1400*/ 	.short	0x010a
        /*1402*/ 	.byte	0x3f
	.zero		1


	//   ....[39]....
        /*1404*/ 	.word	0x000112f0
        /*1408*/ 	.word	0x00000050
        /*140c*/ 	.word	0x00000000
        /*1410*/ 	.short	0x0101
        /*1412*/ 	.byte	0x3f
	.zero		1


	//   ....[40]....
        /*1414*/ 	.word	0x00011b20
        /*1418*/ 	.word	0x00000005
        /*141c*/ 	.word	0x00000000
        /*1420*/ 	.short	0x0101
        /*1422*/ 	.byte	0x3f
	.zero		1


	//   ....[41]....
        /*1424*/ 	.word	0x000122a0
        /*1428*/ 	.word	0x00000007
        /*142c*/ 	.word	0x0002d830
        /*1430*/ 	.short	0x010a
        /*1432*/ 	.byte	0x3f
	.zero		1


	//   ....[42]....
        /*1434*/ 	.word	0x000122f0
        /*1438*/ 	.word	0x00000007
        /*143c*/ 	.word	0x0002d830
        /*1440*/ 	.short	0x010a
        /*1442*/ 	.byte	0x3f
	.zero		1


	//   ....[43]....
        /*1444*/ 	.word	0x000127a0
        /*1448*/ 	.word	0x00000008
        /*144c*/ 	.word	0x0002d850
        /*1450*/ 	.short	0x010a
        /*1452*/ 	.byte	0x3f
	.zero		1


	//   ....[44]....
        /*1454*/ 	.word	0x000127e0
        /*1458*/ 	.word	0x00000008
        /*145c*/ 	.word	0x0002d850
        /*1460*/ 	.short	0x010a
        /*1462*/ 	.byte	0x3f
	.zero		1


	//   ....[45]....
        /*1464*/ 	.word	0x00012f30
        /*1468*/ 	.word	0x00000007
        /*146c*/ 	.word	0x00000000
        /*1470*/ 	.short	0x0101
        /*1472*/ 	.byte	0x3f
	.zero		1


	//   ....[46]....
        /*1474*/ 	.word	0x00014800
        /*1478*/ 	.word	0x00000005
        /*147c*/ 	.word	0x00000000
        /*1480*/ 	.short	0x0101
        /*1482*/ 	.byte	0x3f
	.zero		1


	//   ....[47]....
        /*1484*/ 	.word	0x00014ee0
        /*1488*/ 	.word	0x00000006
        /*148c*/ 	.word	0x0002d850
        /*1490*/ 	.short	0x010a
        /*1492*/ 	.byte	0x3f
	.zero		1


	//   ....[48]....
        /*1494*/ 	.word	0x00014f90
        /*1498*/ 	.word	0x00000006
        /*149c*/ 	.word	0x0002d850
        /*14a0*/ 	.short	0x010a
        /*14a2*/ 	.byte	0x3f
	.zero		1


	//   ....[49]....
        /*14a4*/ 	.word	0x00015790
        /*14a8*/ 	.word	0x00000006
        /*14ac*/ 	.word	0x00000000
        /*14b0*/ 	.short	0x0101
        /*14b2*/ 	.byte	0x3f
	.zero		1


	//   ....[50]....
        /*14b4*/ 	.word	0x00016b00
        /*14b8*/ 	.word	0x00000000
        /*14bc*/ 	.word	0x00000000
        /*14c0*/ 	.short	0x0101
        /*14c2*/ 	.byte	0x3f
	.zero		1


	//   ....[51]....
        /*14c4*/ 	.word	0x00017000
        /*14c8*/ 	.word	0x00000006
        /*14cc*/ 	.word	0x00000000
        /*14d0*/ 	.short	0x0101
        /*14d2*/ 	.byte	0x3f
	.zero		1


	//   ....[52]....
        /*14d4*/ 	.word	0x0001a3a0
        /*14d8*/ 	.word	0x00000010
        /*14dc*/ 	.word	0x0002d820
        /*14e0*/ 	.short	0x010a
        /*14e2*/ 	.byte	0x3f
	.zero		1


	//   ....[53]....
        /*14e4*/ 	.word	0x0001a460
        /*14e8*/ 	.word	0x00000009
        /*14ec*/ 	.word	0x0002d8a0
        /*14f0*/ 	.short	0x010a
        /*14f2*/ 	.byte	0x3f
	.zero		1


	//   ....[54]....
        /*14f4*/ 	.word	0x0001a890
        /*14f8*/ 	.word	0x00000009
        /*14fc*/ 	.word	0x0002d8c0
        /*1500*/ 	.short	0x010a
        /*1502*/ 	.byte	0x3f
	.zero		1


	//   ....[55]....
        /*1504*/ 	.word	0x0001adf0
        /*1508*/ 	.word	0x00000009
        /*150c*/ 	.word	0x0002d8a0
        /*1510*/ 	.short	0x010a
        /*1512*/ 	.byte	0x3f
	.zero		1


	//   ....[56]....
        /*1514*/ 	.word	0x0001b210
        /*1518*/ 	.word	0x00000009
        /*151c*/ 	.word	0x0002d8c0
        /*1520*/ 	.short	0x010a
        /*1522*/ 	.byte	0x3f
	.zero		1


	//   ....[57]....
        /*1524*/ 	.word	0x0001c470
        /*1528*/ 	.word	0x00000000
        /*152c*/ 	.word	0x0002d840
        /*1530*/ 	.short	0x010a
        /*1532*/ 	.byte	0x3f
	.zero		1


	//   ....[58]....
        /*1534*/ 	.word	0x0001c9c0
        /*1538*/ 	.word	0x00000000
        /*153c*/ 	.word	0x0002d830
        /*1540*/ 	.short	0x0107
        /*1542*/ 	.byte	0x3f
	.zero		1


	//   ....[59]....
        /*1544*/ 	.word	0x0001ca90
        /*1548*/ 	.word	0x00000000
        /*154c*/ 	.word	0x0002d830
        /*1550*/ 	.short	0x0101
        /*1552*/ 	.byte	0x3f
	.zero		1


	//   ....[60]....
        /*1554*/ 	.word	0x0001d6b0
        /*1558*/ 	.word	0x00000010
        /*155c*/ 	.word	0x0002d800
        /*1560*/ 	.short	0x0107
        /*1562*/ 	.byte	0x3f
	.zero		1


	//   ....[61]....
        /*1564*/ 	.word	0x0001d7a0
        /*1568*/ 	.word	0x00000010
        /*156c*/ 	.word	0x0002d800
        /*1570*/ 	.short	0x0101
        /*1572*/ 	.byte	0x3f
	.zero		1


	//   ....[62]....
        /*1574*/ 	.word	0x0001d7c0
        /*1578*/ 	.word	0x00000010
        /*157c*/ 	.word	0x0002d820
        /*1580*/ 	.short	0x010a
        /*1582*/ 	.byte	0x3f
	.zero		1


	//   ....[63]....
        /*1584*/ 	.word	0x0001dbe0
        /*1588*/ 	.word	0x00000005
        /*158c*/ 	.word	0x0002d840
        /*1590*/ 	.short	0x010a
        /*1592*/ 	.byte	0x3f
	.zero		1


	//   ....[64]....
        /*1594*/ 	.word	0x0001dff0
        /*1598*/ 	.word	0x00000005
        /*159c*/ 	.word	0x0002d830
        /*15a0*/ 	.short	0x0107
        /*15a2*/ 	.byte	0x3f
	.zero		1


	//   ....[65]....
        /*15a4*/ 	.word	0x0001e0b0
        /*15a8*/ 	.word	0x00000005
        /*15ac*/ 	.word	0x0002d830
        /*15b0*/ 	.short	0x0101
        /*15b2*/ 	.byte	0x3f
	.zero		1


	//   ....[66]....
        /*15b4*/ 	.word	0x0001e110
        /*15b8*/ 	.word	0x00000005
        /*15bc*/ 	.word	0x0002d860
        /*15c0*/ 	.short	0x010a
        /*15c2*/ 	.byte	0x3f
	.zero		1


	//   ....[67]....
        /*15c4*/ 	.word	0x0001e5c0
        /*15c8*/ 	.word	0x00000005
        /*15cc*/ 	.word	0x0002d850
        /*15d0*/ 	.short	0x0107
        /*15d2*/ 	.byte	0x3f
	.zero		1


	//   ....[68]....
        /*15d4*/ 	.word	0x0001e6b0
        /*15d8*/ 	.word	0x00000005
        /*15dc*/ 	.word	0x0002d850
        /*15e0*/ 	.short	0x0101
        /*15e2*/ 	.byte	0x3f
	.zero		1


	//   ....[69]....
        /*15e4*/ 	.word	0x0001e8e0
        /*15e8*/ 	.word	0x00000000
        /*15ec*/ 	.word	0x0002d860
        /*15f0*/ 	.short	0x010a
        /*15f2*/ 	.byte	0x3f
	.zero		1


	//   ....[70]....
        /*15f4*/ 	.word	0x0001ed10
        /*15f8*/ 	.word	0x00000000
        /*15fc*/ 	.word	0x0002d850
        /*1600*/ 	.short	0x0107
        /*1602*/ 	.byte	0x3f
	.zero		1


	//   ....[71]....
        /*1604*/ 	.word	0x0001edf0
        /*1608*/ 	.word	0x00000000
        /*160c*/ 	.word	0x0002d850
        /*1610*/ 	.short	0x0101
        /*1612*/ 	.byte	0x3f
	.zero		1


	//   ....[72]....
        /*1614*/ 	.word	0x0001ff50
        /*1618*/ 	.word	0x00000005
        /*161c*/ 	.word	0x0002d820
        /*1620*/ 	.short	0x010a
        /*1622*/ 	.byte	0x3f
	.zero		1


	//   ....[73]....
        /*1624*/ 	.word	0x000200f0
        /*1628*/ 	.word	0x00000003
        /*162c*/ 	.word	0x0002d840
        /*1630*/ 	.short	0x010a
        /*1632*/ 	.byte	0x3f
	.zero		1


	//   ....[74]....
        /*1634*/ 	.word	0x00020180
        /*1638*/ 	.word	0x00000005
        /*163c*/ 	.word	0x0002d840
        /*1640*/ 	.short	0x010a
        /*1642*/ 	.byte	0x3f
	.zero		1


	//   ....[75]....
        /*1644*/ 	.word	0x000201c0
        /*1648*/ 	.word	0x00000003
        /*164c*/ 	.word	0x0002d860
        /*1650*/ 	.short	0x010a
        /*1652*/ 	.byte	0x3f
	.zero		1


	//   ....[76]....
        /*1654*/ 	.word	0x00020200
        /*1658*/ 	.word	0x00000005
        /*165c*/ 	.word	0x0002d860
        /*1660*/ 	.short	0x010a
        /*1662*/ 	.byte	0x3f
	.zero		1


	//   ....[77]....
        /*1664*/ 	.word	0x00020260
        /*1668*/ 	.word	0x00000039
        /*166c*/ 	.word	0x0002d890
        /*1670*/ 	.short	0x010a
        /*1672*/ 	.byte	0x3f
	.zero		1


	//   ....[78]....
        /*1674*/ 	.word	0x000203e0
        /*1678*/ 	.word	0x00000039
        /*167c*/ 	.word	0x0002d890
        /*1680*/ 	.short	0x010a
        /*1682*/ 	.byte	0x3f
	.zero		1


	//   ....[79]....
        /*1684*/ 	.word	0x00020560
        /*1688*/ 	.word	0x00000039
        /*168c*/ 	.word	0x0002d890
        /*1690*/ 	.short	0x010a
        /*1692*/ 	.byte	0x3f
	.zero		1


	//   ....[80]....
        /*1694*/ 	.word	0x000206d0
        /*1698*/ 	.word	0x00000039
        /*169c*/ 	.word	0x0002d8b0
        /*16a0*/ 	.short	0x010a
        /*16a2*/ 	.byte	0x3f
	.zero		1


	//   ....[81]....
        /*16a4*/ 	.word	0x00020980
        /*16a8*/ 	.word	0x00000002
        /*16ac*/ 	.word	0x0002d800
        /*16b0*/ 	.short	0x010a
        /*16b2*/ 	.byte	0x3f
	.zero		1


	//   ....[82]....
        /*16b4*/ 	.word	0x00020b90
        /*16b8*/ 	.word	0x00000002
        /*16bc*/ 	.word	0x0002d800
        /*16c0*/ 	.short	0x010a
        /*16c2*/ 	.byte	0x3f
	.zero		1


	//   ....[83]....
        /*16c4*/ 	.word	0x00020be0
        /*16c8*/ 	.word	0x00000000
        /*16cc*/ 	.word	0x0002d830
        /*16d0*/ 	.short	0x010a
        /*16d2*/ 	.byte	0x3f
	.zero		1


	//   ....[84]....
        /*16d4*/ 	.word	0x00020c30
        /*16d8*/ 	.word	0x00000007
        /*16dc*/ 	.word	0x0002d830
        /*16e0*/ 	.short	0x010a
        /*16e2*/ 	.byte	0x3f
	.zero		1


	//   ....[85]....
        /*16e4*/ 	.word	0x00020c80
        /*16e8*/ 	.word	0x00000008
        /*16ec*/ 	.word	0x0002d850
        /*16f0*/ 	.short	0x010a
        /*16f2*/ 	.byte	0x3f
	.zero		1


	//   ....[86]....
        /*16f4*/ 	.word	0x00020cd0
        /*16f8*/ 	.word	0x00000007
        /*16fc*/ 	.word	0x0002d830
        /*1700*/ 	.short	0x010a
        /*1702*/ 	.byte	0x3f
	.zero		1


	//   ....[87]....
        /*1704*/ 	.word	0x00020d20
        /*1708*/ 	.word	0x00000008
        /*170c*/ 	.word	0x0002d850
        /*1710*/ 	.short	0x010a
        /*1712*/ 	.byte	0x3f
	.zero		1


	//   ....[88]....
        /*1714*/ 	.word	0x00020d70
        /*1718*/ 	.word	0x00000006
        /*171c*/ 	.word	0x0002d850
        /*1720*/ 	.short	0x010a
        /*1722*/ 	.byte	0x3f
	.zero		1


	//   ....[89]....
        /*1724*/ 	.word	0x000214e0
        /*1728*/ 	.word	0x00000010
        /*172c*/ 	.word	0x0002d820
        /*1730*/ 	.short	0x010a
        /*1732*/ 	.byte	0x3f
	.zero		1


	//   ....[90]....
        /*1734*/ 	.word	0x00021530
        /*1738*/ 	.word	0x00000009
        /*173c*/ 	.word	0x0002d8a0
        /*1740*/ 	.short	0x010a
        /*1742*/ 	.byte	0x3f
	.zero		1


	//   ....[91]....
        /*1744*/ 	.word	0x00021580
        /*1748*/ 	.word	0x00000009
        /*174c*/ 	.word	0x0002d8c0
        /*1750*/ 	.short	0x010a
        /*1752*/ 	.byte	0x3f
	.zero		1


	//   ....[92]....
        /*1754*/ 	.word	0x000215d0
        /*1758*/ 	.word	0x00000009
        /*175c*/ 	.word	0x0002d8a0
        /*1760*/ 	.short	0x010a
        /*1762*/ 	.byte	0x3f
	.zero		1


	//   ....[93]....
        /*1764*/ 	.word	0x00021620
        /*1768*/ 	.word	0x00000009
        /*176c*/ 	.word	0x0002d8c0
        /*1770*/ 	.short	0x010a
        /*1772*/ 	.byte	0x3f
	.zero		1


	//   ....[94]....
        /*1774*/ 	.word	0x00021740
        /*1778*/ 	.word	0x00000000
        /*177c*/ 	.word	0x0002d840
        /*1780*/ 	.short	0x010a
        /*1782*/ 	.byte	0x3f
	.zero		1


	//   ....[95]....
        /*1784*/ 	.word	0x000225a0
        /*1788*/ 	.word	0x00000010
        /*178c*/ 	.word	0x0002d820
        /*1790*/ 	.short	0x010a
        /*1792*/ 	.byte	0x3f
	.zero		1


	//   ....[96]....
        /*1794*/ 	.word	0x000225f0
        /*1798*/ 	.word	0x00000005
        /*179c*/ 	.word	0x0002d840
        /*17a0*/ 	.short	0x010a
        /*17a2*/ 	.byte	0x3f
	.zero		1


	//   ....[97]....
        /*17a4*/ 	.word	0x00022b90
        /*17a8*/ 	.word	0x00000005
        /*17ac*/ 	.word	0x0002d860
        /*17b0*/ 	.short	0x010a
        /*17b2*/ 	.byte	0x3f
	.zero		1


	//   ....[98]....
        /*17b4*/ 	.word	0x00023170
        /*17b8*/ 	.word	0x00000000
        /*17bc*/ 	.word	0x0002d860
        /*17c0*/ 	.short	0x010a
        /*17c2*/ 	.byte	0x3f
	.zero		1


	//   ....[99]....
        /*17c4*/ 	.word	0x00024160
        /*17c8*/ 	.word	0x00000005
        /*17cc*/ 	.word	0x0002d820
        /*17d0*/ 	.short	0x010a
        /*17d2*/ 	.byte	0x3f
	.zero		1


	//   ....[100]....
        /*17d4*/ 	.word	0x00024300
        /*17d8*/ 	.word	0x00000003
        /*17dc*/ 	.word	0x0002d840
        /*17e0*/ 	.short	0x010a
        /*17e2*/ 	.byte	0x3f
	.zero		1


	//   ....[101]....
        /*17e4*/ 	.word	0x00024350
        /*17e8*/ 	.word	0x00000005
        /*17ec*/ 	.word	0x0002d840
        /*17f0*/ 	.short	0x010a
        /*17f2*/ 	.byte	0x3f
	.zero		1


	//   ....[102]....
        /*17f4*/ 	.word	0x000243a0
        /*17f8*/ 	.word	0x00000003
        /*17fc*/ 	.word	0x0002d860
        /*1800*/ 	.short	0x010a
        /*1802*/ 	.byte	0x3f
	.zero		1


	//----- nvinfo : EIATTR_NUM_MBARRIERS
	.align		4
.L_1349:
        /*1804*/ 	.byte	0x03, 0x38
        /*1806*/ 	.short	0x0016


	//----- nvinfo : EIATTR_EXIT_INSTR_OFFSETS
	.align		4
        /*1808*/ 	.byte	0x04, 0x1c
        /*180a*/ 	.short	(.L_1351 - .L_1350)


	//   ....[0]....
.L_1350:
        /*180c*/ 	.word	0x00020250


	//----- nvinfo : EIATTR_MAX_THREADS
	.align		4
.L_1351:
        /*1810*/ 	.byte	0x04, 0x05
        /*1812*/ 	.short	(.L_1353 - .L_1352)
.L_1352:
        /*1814*/ 	.word	0x00000200
        /*1818*/ 	.word	0x00000001
        /*181c*/ 	.word	0x00000001


	//----- nvinfo : EIATTR_CRS_STACK_SIZE
	.align		4
.L_1353:
        /*1820*/ 	.byte	0x04, 0x1e
        /*1822*/ 	.short	(.L_1355 - .L_1354)
.L_1354:
        /*1824*/ 	.word	0x00000000


	//----- nvinfo : EIATTR_CBANK_PARAM_SIZE
	.align		4
.L_1355:
        /*1828*/ 	.byte	0x03, 0x19
        /*182a*/ 	.short	0x0af0


	//----- nvinfo : EIATTR_PARAM_CBANK
	.align		4
        /*182c*/ 	.byte	0x04, 0x0a
        /*182e*/ 	.short	(.L_1357 - .L_1356)
	.align		4
.L_1356:
        /*1830*/ 	.word	index@(.nv.constant0._ZN7cutlass13device_kernelIN5flash11enable_sm90INS1_16FlashAttnFwdSm90INS1_25CollectiveMainloopFwdSm90ILi2EN4cute5tupleIJNS5_1CILi1EEES8_S8_EEENS6_IJNS7_ILi192EEENS7_ILi128EEENS7_ILi96EEEEEELi96ENS_6half_tEfNS_4arch4Sm90ELb1ELb0ELb1ELb1ELb1ELb1ELb0ELb0ELb1ELb1ELb1ELb0EEENS1_21CollectiveEpilogueFwdINS6_IJSA_SC_SB_EEES9_SE_SG_Li384ELb1ELb1ELb1ELb0EEENS1_36VarlenDynamicPersistentTileSchedulerILi192ELi128ELi384ELi128ELb1ELb1ELb1ELb1ELb1ELb1EEEEEEEEEvNT_6ParamsE)
        /*1834*/ 	.short	0x0210
        /*1836*/ 	.short	0x0af0


	//----- nvinfo : EIATTR_SW_WAR
	.align		4
.L_1357:
        /*1838*/ 	.byte	0x04, 0x36
        /*183a*/ 	.short	(.L_1359 - .L_1358)
.L_1358:
        /*183c*/ 	.word	0x00000008
.L_1359:


//--------------------- .nv.info._ZN7cutlass13device_kernelIN5flash11enable_sm90INS1_16FlashAttnFwdSm90INS1_25CollectiveMainloopFwdSm90ILi2EN4cute5tupleIJNS5_1CILi1EEES8_S8_EEENS6_IJNS7_ILi192EEENS7_ILi128EEENS7_ILi64EEEEEELi64ENS_6half_tEfNS_4arch4Sm90ELb0ELb0ELb1ELb0ELb1ELb0ELb0ELb1ELb1ELb1ELb1ELb0EEENS1_21CollectiveEpilogueFwdINS6_IJSA_SC_SB_EEES9_SE_SG_Li384ELb0ELb1ELb1ELb0EEENS1_19SingleTileSchedulerILb0ELb1ELb1ELi192EEEEEEEEEvNT_6ParamsE --------------------------
	.section	.nv.info._ZN7cutlass13device_kernelIN5flash11enable_sm90INS1_16FlashAttnFwdSm90INS1_25CollectiveMainloopFwdSm90ILi2EN4cute5tupleIJNS5_1CILi1EEES8_S8_EEENS6_IJNS7_ILi192EEENS7_ILi128EEENS7_ILi64EEEEEELi64ENS_6half_tEfNS_4arch4Sm90ELb0ELb0ELb1ELb0ELb1ELb0ELb0ELb1ELb1ELb1ELb1ELb0EEENS1_21CollectiveEpilogueFwdINS6_IJSA_SC_SB_EEES9_SE_SG_Li384ELb0ELb1ELb1ELb0EEENS1_19SingleTileSchedulerILb0ELb1ELb1ELi192EEEEEEEEEvNT_6ParamsE,"",@"SHT_CUDA_INFO"
	.sectionflags	@""
	.align	4


	//----- nvinfo : EIATTR_CUDA_API_VERSION
	.align		4
        /*0000*/ 	.byte	0x04, 0x37
        /*0002*/ 	.short	(.L_1361 - .L_1360)
.L_1360:
        /*0004*/ 	.word	0x00000082


	//----- nvinfo : EIATTR_KPARAM_INFO
	.align		4
.L_1361:
        /*0008*/ 	.byte	0x04, 0x17
        /*000a*/ 	.short	(.L_1363 - .L_1362)
.L_1362:
        /*000c*/ 	.word	0x00000000
        /*0010*/ 	.short	0x0000
        /*0012*/ 	.short	0x0070
        /*0014*/ 	.byte	0x00, 0xf0, 0x01, 0x28


	//----- nvinfo : EIATTR_SPARSE_MMA_MASK
	.align		4
.L_1363:
        /*0018*/ 	.byte	0x03, 0x50
        /*001a*/ 	.short	0x0000


	//----- nvinfo : EIATTR_MAXREG_COUNT
	.align		4
        /*001c*/ 	.byte	0x03, 0x1b
        /*001e*/ 	.short	0x0080


	//----- nvinfo : EIATTR_NUM_BARRIERS
	.align		4
        /*0020*/ 	.byte	0x02, 0x4c
        /*0022*/ 	.byte	0x10
	.zero		1


	//----- nvinfo : EIATTR_EXTERNS
	.align		4
        /*0024*/ 	.byte	0x04, 0x0f
        /*0026*/ 	.short	(.L_1365 - .L_1364)


	//   ....[0]....
	.align		4
.L_1364:
        /*0028*/ 	.word	index@(__assertfail)


	//----- nvinfo : EIATTR_ANNOTATIONS
	.align		4
.L_1365:
        /*002c*/ 	.byte	0x04, 0x55
        /*002e*/ 	.short	(.L_1367 - .L_1366)


	//   ....[0]....
.L_1366:
        /*0030*/ 	.word	0x00000001
        /*0034*/ 	.byte	0xb0, 0x85, 0x00, 0x00, 0x01, 0x00, 0x00, 0x00, 0x10, 0x9e, 0x00, 0x00


	//----- nvinfo : EIATTR_MERCURY_ISA_VERSION
	.align		4
.L_1367:
        /*0040*/ 	.byte	0x03, 0x5f
        /*0042*/ 	.short	0x0101


	//----- nvinfo : EIATTR_INT_WARP_WIDE_INSTR_OFFSETS
	.align		4
        /*0044*/ 	.byte	0x04, 0x31
        /*0046*/ 	.short	(.L_1369 - .L_1368)


	//   ....[0]....
.L_1368:
        /*0048*/ 	.word	0x000000c0


	//   ....[1]....
        /*004c*/ 	.word	0x000000d0


	//   ....[2]....
        /*0050*/ 	.word	0x00000170


	//----- nvinfo : EIATTR_COOP_GROUP_MASK_REGIDS
	.align		4
.L_1369:
        /*0054*/ 	.byte	0x04, 0x29
        /*0056*/ 	.short	(.L_1371 - .L_1370)


	//   ....[0]....
.L_1370:
        /*0058*/ 	.word	0xffffffff


	//   ....[1]....
        /*005c*/ 	.word	0xffffffff


	//   ....[2]....
        /*0060*/ 	.word	0xffffffff


	//   ....[3]....
        /*0064*/ 	.word	0xffffffff


	//   ....[4]....
        /*0068*/ 	.word	0xffffffff


	//   ....[5]....
        /*006c*/ 	.word	0xffffffff


	//   ....[6]....
        /*0070*/ 	.word	0xffffffff


	//   ....[7]....
        /*0074*/ 	.word	0xffffffff


	//   ....[8]....
        /*0078*/ 	.word	0xffffffff


	//   ....[9]....
        /*007c*/ 	.word	0xffffffff


	//   ....[10]....
        /*0080*/ 	.word	0xffffffff


	//   ....[11]....
        /*0084*/ 	.word	0xffffffff


	//   ....[12]....
        /*0088*/ 	.word	0xffffffff


	//   ....[13]....
        /*008c*/ 	.word	0xffffffff


	//   ....[14]....
        /*0090*/ 	.word	0xffffffff


	//   ....[15]....
        /*0094*/ 	.word	0xffffffff


	//   ....[16]....
        /*0098*/ 	.word	0xffffffff


	//   ....[17]....
        /*009c*/ 	.word	0xffffffff


	//   ....[18]....
        /*00a0*/ 	.word	0xffffffff


	//   ....[19]....
        /*00a4*/ 	.word	0xffffffff


	//   ....[20]....
        /*00a8*/ 	.word	0xffffffff


	//   ....[21]....
        /*00ac*/ 	.word	0xffffffff


	//   ....[22]....
        /*00b0*/ 	.word	0xffffffff


	//   ....[23]....
        /*00b4*/ 	.word	0xffffffff


	//   ....[24]....
        /*00b8*/ 	.word	0xffffffff


	//   ....[25]....
        /*00bc*/ 	.word	0xffffffff


	//   ....[26]....
        /*00c0*/ 	.word	0xffffffff


	//   ....[27]....
        /*00c4*/ 	.word	0xffffffff


	//   ....[28]....
        /*00c8*/ 	.word	0xffffffff


	//   ....[29]....
        /*00cc*/ 	.word	0xffffffff


	//   ....[30]....
        /*00d0*/ 	.word	0xffffffff


	//   ....[31]....
        /*00d4*/ 	.word	0xffffffff


	//   ....[32]....
        /*00d8*/ 	.word	0xffffffff


	//   ....[33]....
        /*00dc*/ 	.word	0xffffffff


	//   ....[34]....
        /*00e0*/ 	.word	0xffffffff


	//   ....[35]....
        /*00e4*/ 	.word	0xffffffff


	//   ....[36]....
        /*00e8*/ 	.word	0xffffffff


	//   ....[37]....
        /*00ec*/ 	.word	0xffffffff


	//   ....[38]....
        /*00f0*/ 	.word	0xffffffff


	//   ....[39]....
        /*00f4*/ 	.word	0xffffffff


	//   ....[40]....
        /*00f8*/ 	.word	0xffffffff


	//   ....[41]....
        /*00fc*/ 	.word	0xffffffff


	//   ....[42]....
        /*0100*/ 	.word	0xffffffff


	//   ....[43]....
        /*0104*/ 	.word	0xffffffff


	//   ....[44]....
        /*0108*/ 	.word	0xffffffff


	//   ....[45]....
        /*010c*/ 	.word	0xffffffff


	//   ....[46]....
        /*0110*/ 	.word	0xffffffff


	//   ....[47]....
        /*0114*/ 	.word	0xffffffff


	//   ....[48]....
        /*0118*/ 	.word	0xffffffff


	//   ....[49]....
        /*011c*/ 	.word	0xffffffff


	//   ....[50]....
        /*0120*/ 	.word	0xffffffff


	//   ....[51]....
        /*0124*/ 	.word	0xffffffff


	//   ....[52]....
        /*0128*/ 	.word	0xffffffff


	//   ....[53]....
        /*012c*/ 	.word	0xffffffff


	//   ....[54]....
        /*0130*/ 	.word	0xffffffff


	//   ....[55]....
        /*0134*/ 	.word	0xffffffff


	//   ....[56]....
        /*0138*/ 	.word	0xffffffff


	//   ....[57]....
        /*013c*/ 	.word	0xffffffff


	//   ....[58]....
        /*0140*/ 	.word	0xffffffff


	//   ....[59]....
        /*0144*/ 	.word	0xffffffff


	//   ....[60]....
        /*0148*/ 	.word	0xffffffff


	//   ....[61]....
        /*014c*/ 	.word	0xffffffff


	//   ....[62]....
        /*0150*/ 	.word	0xffffffff


	//   ....[63]....
        /*0154*/ 	.word	0xffffffff


	//   ....[64]....
        /*0158*/ 	.word	0xffffffff


	//   ....[65]....
        /*015c*/ 	.word	0xffffffff


	//   ....[66]....
        /*0160*/ 	.word	0xffffffff


	//   ....[67]....
        /*0164*/ 	.word	0xffffffff


	//   ....[68]....
        /*0168*/ 	.word	0xffffffff


	//   ....[69]....
        /*016c*/ 	.word	0xffffffff


	//   ....[70]....
        /*0170*/ 	.word	0xffffffff


	//   ....[71]....
        /*0174*/ 	.word	0xffffffff


	//   ....[72]....
        /*0178*/ 	.word	0xffffffff


	//   ....[73]....
        /*017c*/ 	.word	0xffffffff


	//   ....[74]....
        /*0180*/ 	.word	0xffffffff


	//   ....[75]....
        /*0184*/ 	.word	0xffffffff


	//   ....[76]....
        /*0188*/ 	.word	0xffffffff


	//   ....[77]....
        /*018c*/ 	.word	0xffffffff


	//   ....[78]....
        /*0190*/ 	.word	0xffffffff


	//   ....[79]....
        /*0194*/ 	.word	0xffffffff


	//   ....[80]....
        /*0198*/ 	.word	0xffffffff


	//   ....[81]....
        /*019c*/ 	.word	0xffffffff


	//   ....[82]....
        /*01a0*/ 	.word	0xffffffff


	//   ....[83]....
        /*01a4*/ 	.word	0xffffffff


	//   ....[84]....
        /*01a8*/ 	.word	0xffffffff


	//   ....[85]....
        /*01ac*/ 	.word	0xffffffff


	//   ....[86]....
        /*01b0*/ 	.word	0xffffffff


	//   ....[87]....
        /*01b4*/ 	.word	0xffffffff


	//   ....[88]....
        /*01b8*/ 	.word	0xffffffff


	//   ....[89]....
        /*01bc*/ 	.word	0xffffffff


	//   ....[90]....
        /*01c0*/ 	.word	0xffffffff


	//   ....[91]....
        /*01c4*/ 	.word	0xffffffff


	//   ....[92]....
        /*01c8*/ 	.word	0xffffffff


	//   ....[93]....
        /*01cc*/ 	.word	0xffffffff


	//   ....[94]....
        /*01d0*/ 	.word	0xffffffff


	//   ....[95]....
        /*01d4*/ 	.word	0xffffffff


	//   ....[96]....
        /*01d8*/ 	.word	0xffffffff


	//   ....[97]....
        /*01dc*/ 	.word	0xffffffff


	//   ....[98]....
        /*01e0*/ 	.word	0xffffffff


	//   ....[99]....
        /*01e4*/ 	.word	0xffffffff


	//   ....[100]....
        /*01e8*/ 	.word	0xffffffff


	//   ....[101]....
        /*01ec*/ 	.word	0xffffffff


	//   ....[102]....
        /*01f0*/ 	.word	0xffffffff


	//   ....[103]....
        /*01f4*/ 	.word	0xffffffff


	//   ....[104]....
        /*01f8*/ 	.word	0xffffffff


	//   ....[105]....
        /*01fc*/ 	.word	0xffffffff


	//   ....[106]....
        /*0200*/ 	.word	0xffffffff


	//   ....[107]....
        /*0204*/ 	.word	0xffffffff


	//   ....[108]....
        /*0208*/ 	.word	0xffffffff


	//   ....[109]....
        /*020c*/ 	.word	0xffffffff


	//   ....[110]....
        /*0210*/ 	.word	0xffffffff


	//   ....[111]....
        /*0214*/ 	.word	0xffffffff


	//   ....[112]....
        /*0218*/ 	.word	0xffffffff


	//   ....[113]....
        /*021c*/ 	.word	0xffffffff


	//   ....[114]....
        /*0220*/ 	.word	0xffffffff


	//   ....[115]....
        /*0224*/ 	.word	0xffffffff


	//   ....[116]....
        /*0228*/ 	.word	0xffffffff


	//   ....[117]....
        /*022c*/ 	.word	0x0500000f


	//   ....[118]....
        /*0230*/ 	.word	0x0500000f


	//   ....[119]....
        /*0234*/ 	.word	0x0500000f


	//   ....[120]....
        /*0238*/ 	.word	0x0500000f


	//   ....[121]....
        /*023c*/ 	.word	0x0500000f


	//   ....[122]....
        /*0240*/ 	.word	0x0500000f


	//   ....[123]....
        /*0244*/ 	.word	0x0500000f


	//   ....[124]....
        /*0248*/ 	.word	0x0500000f


	//   ....[125]....
        /*024c*/ 	.word	0x0500000f


	//   ....[126]....
        /*0250*/ 	.word	0x0500000f


	//   ....[127]....
        /*0254*/ 	.word	0x0500000f


	//   ....[128]....
        /*0258*/ 	.word	0x0500000f


	//   ....[129]....
        /*025c*/ 	.word	0x0500000f


	//   ....[130]....
        /*0260*/ 	.word	0x0500000f


	//   ....[131]....
        /*0264*/ 	.word	0x0500000f


	//   ....[132]....
        /*0268*/ 	.word	0x0500000f


	//   ....[133]....
        /*026c*/ 	.word	0x0500000f


	//   ....[134]....
        /*0270*/ 	.word	0x0500000f


	//   ....[135]....
        /*0274*/ 	.word	0x0500000f


	//   ....[136]....
        /*0278*/ 	.word	0x0500000f


	//   ....[137]....
        /*027c*/ 	.word	0x0500000f


	//   ....[138]....
        /*0280*/ 	.word	0x0500000f


	//   ....[139]....
        /*0284*/ 	.word	0x0500000f


	//   ....[140]....
        /*0288*/ 	.word	0x0500000f


	//   ....[141]....
        /*028c*/ 	.word	0x0500000f


	//   ....[142]....
        /*0290*/ 	.word	0x0500000f


	//   ....[143]....
        /*0294*/ 	.word	0x0500000f


	//   ....[144]....
        /*0298*/ 	.word	0x0500000f


	//   ....[145]....
        /*029c*/ 	.word	0x0500000f


	//   ....[146]....
        /*02a0*/ 	.word	0x0500000f


	//   ....[147]....
        /*02a4*/ 	.word	0x0500000f


	//   ....[148]....
        /*02a8*/ 	.word	0x0500000f


	//   ....[149]....
        /*02ac*/ 	.word	0x0500000f


	//   ....[150]....
        /*02b0*/ 	.word	0x0500000f


	//   ....[151]....
        /*02b4*/ 	.word	0x0500000f


	//   ....[152]....
        /*02b8*/ 	.word	0x0500000f


	//   ....[153]....
        /*02bc*/ 	.word	0x0500000f


	//   ....[154]....
        /*02c0*/ 	.word	0x0500000f


	//   ....[155]....
        /*02c4*/ 	.word	0x0500000f


	//   ....[156]....
        /*02c8*/ 	.word	0x0500000f


	//   ....[157]....
        /*02cc*/ 	.word	0x0500000f


	//   ....[158]....
        /*02d0*/ 	.word	0x0500000f


	//   ....[159]....
        /*02d4*/ 	.word	0x0500000f


	//   ....[160]....
        /*02d8*/ 	.word	0x0500000f


	//   ....[161]....
        /*02dc*/ 	.word	0x0500000f


	//   ....[162]....
        /*02e0*/ 	.word	0x0500000f


	//   ....[163]....
        /*02e4*/ 	.word	0x0500000f


	//   ....[164]....
        /*02e8*/ 	.word	0x0500000f


	//   ....[165]....
        /*02ec*/ 	.word	0x0500000f


	//   ....[166]....
        /*02f0*/ 	.word	0x0500000f


	//   ....[167]....
        /*02f4*/ 	.word	0x0500000f


	//   ....[168]....
        /*02f8*/ 	.word	0x0500000f


	//   ....[169]....
        /*02fc*/ 	.word	0x0500000f


	//   ....[170]....
        /*0300*/ 	.word	0x0500000f


	//   ....[171]....
        /*0304*/ 	.word	0x0500000f


	//   ....[172]....
        /*0308*/ 	.word	0x0500000f


	//   ....[173]....
        /*030c*/ 	.word	0x0500000f


	//   ....[174]....
        /*0310*/ 	.word	0x0500000f


	//   ....[175]....
        /*0314*/ 	.word	0x0500000f


	//   ....[176]....
        /*0318*/ 	.word	0x0500000f


	//   ....[177]....
        /*031c*/ 	.word	0x0500000f


	//   ....[178]....
        /*0320*/ 	.word	0x0500000f


	//   ....[179]....
        /*0324*/ 	.word	0x0500000f


	//   ....[180]....
        /*0328*/ 	.word	0x0500000f


	//   ....[181]....
        /*032c*/ 	.word	0x0500000f


	//   ....[182]....
        /*0330*/ 	.word	0x0500000f


	//   ....[183]....
        /*0334*/ 	.word	0x0500000f


	//   ....[184]....
        /*0338*/ 	.word	0x0500000f


	//   ....[185]....
        /*033c*/ 	.word	0x0500000f


	//   ....[186]....
        /*0340*/ 	.word	0x0500000f


	//   ....[187]....
        /*0344*/ 	.word	0x0500000f


	//   ....[188]....
        /*0348*/ 	.word	0x0500000f


	//   ....[189]....
        /*034c*/ 	.word	0x0500000f


	//   ....[190]....
        /*0350*/ 	.word	0x0500000f


	//   ....[191]....
        /*0354*/ 	.word	0x0500000f


	//   ....[192]....
        /*0358*/ 	.word	0x0500000f


	//   ....[193]....
        /*035c*/ 	.word	0x0500000f


	//   ....[194]....
        /*0360*/ 	.word	0x0500000f


	//   ....[195]....
        /*0364*/ 	.word	0x0500000f


	//   ....[196]....
        /*0368*/ 	.word	0x0500000f


	//   ....[197]....
        /*036c*/ 	.word	0x0500000f


	//   ....[198]....
        /*0370*/ 	.word	0x0500000f


	//   ....[199]....
        /*0374*/ 	.word	0x0500000f


	//   ....[200]....
        /*0378*/ 	.word	0x0500000f


	//   ....[201]....
        /*037c*/ 	.word	0x0500000f


	//   ....[202]....
        /*0380*/ 	.word	0x0500000f


	//   ....[203]....
        /*0384*/ 	.word	0x0500000f


	//   ....[204]....
        /*0388*/ 	.word	0x0500000f


	//   ....[205]....
        /*038c*/ 	.word	0x0500000f


	//   ....[206]....
        /*0390*/ 	.word	0x0500000f


	//----- nvinfo : EIATTR_COOP_GROUP_INSTR_OFFSETS
	.align		4
.L_1371:
        /*0394*/ 	.byte	0x04, 0x28
        /*0396*/ 	.short	(.L_1373 - .L_1372)


	//   ....[0]....
.L_1372:
        /*0398*/ 	.word	0x00000080


	//   ....[1]....
        /*039c*/ 	.word	0x00000090


	//   ....[2]....
        /*03a0*/ 	.word	0x000002d0


	//   ....[3]....
        /*03a4*/ 	.word	0x00000430


	//   ....[4]....
        /*03a8*/ 	.word	0x00000550


	//   ....[5]....
        /*03ac*/ 	.word	0x000006b0


	//   ....[6]....
        /*03b0*/ 	.word	0x00000f50


	//   ....[7]....
        /*03b4*/ 	.word	0x00002640


	//   ....[8]....
        /*03b8*/ 	.word	0x00002690


	//   ....[9]....
        /*03bc*/ 	.word	0x00002c80


	//   ....[10]....
        /*03c0*/ 	.word	0x00002ce0


	//   ....[11]....
        /*03c4*/ 	.word	0x00004d20


	//   ....[12]....
        /*03c8*/ 	.word	0x00004d50


	//   ....[13]....
        /*03cc*/ 	.word	0x00004d80


	//   ....[14]....
        /*03d0*/ 	.word	0x00004d90


	//   ....[15]....
        /*03d4*/ 	.word	0x00006040


	//   ....[16]....
        /*03d8*/ 	.word	0x00006070


	//   ....[17]....
        /*03dc*/ 	.word	0x00006140


	//   ....[18]....
        /*03e0*/ 	.word	0x00006150


	//   ....[19]....
        /*03e4*/ 	.word	0x00006ee0


	//   ....[20]....
        /*03e8*/ 	.word	0x00006f20


	//   ....[21]....
        /*03ec*/ 	.word	0x00006f60


	//   ....[22]....
        /*03f0*/ 	.word	0x00006fa0


	//   ....[23]....
        /*03f4*/ 	.word	0x00006fc0


	//   ....[24]....
        /*03f8*/ 	.word	0x00006fe0


	//   ....[25]....
        /*03fc*/ 	.word	0x00007320


	//   ....[26]....
        /*0400*/ 	.word	0x00007330


	//   ....[27]....
        /*0404*/ 	.word	0x00007a50


	//   ....[28]....
        /*0408*/ 	.word	0x00008b20


	//   ....[29]....
        /*040c*/ 	.word	0x00008b40


	//   ....[30]....
        /*0410*/ 	.word	0x00008b50


	//   ....[31]....
        /*0414*/ 	.word	0x00008b60


	//   ....[32]....
        /*0418*/ 	.word	0x00008b70


	//   ....[33]....
        /*041c*/ 	.word	0x00008bb0


	//   ....[34]....
        /*0420*/ 	.word	0x00008bf0


	//   ....[35]....
        /*0424*/ 	.word	0x00008c20


	//   ....[36]....
        /*0428*/ 	.word	0x00008c40


	//   ....[37]....
        /*042c*/ 	.word	0x00008ca0


	//   ....[38]....
        /*0430*/ 	.word	0x00008cf0


	//   ....[39]....
        /*0434*/ 	.word	0x00008d20


	//   ....[40]....
        /*0438*/ 	.word	0x00008d50


	//   ....[41]....
        /*043c*/ 	.word	0x00008d80


	//   ....[42]....
        /*0440*/ 	.word	0x00008db0


	//   ....[43]....
        /*0444*/ 	.word	0x00008dd0


	//   ....[44]....
        /*0448*/ 	.word	0x00009570


	//   ....[45]....
        /*044c*/ 	.word	0x00009580


	//   ....[46]....
        /*0450*/ 	.word	0x00009590


	//   ....[47]....
        /*0454*/ 	.word	0x000095d0


	//   ....[48]....
        /*0458*/ 	.word	0x00009620


	//   ....[49]....
        /*045c*/ 	.word	0x00009670


	//   ....[50]....
        /*0460*/ 	.word	0x000096d0


	//   ....[51]....
        /*0464*/ 	.word	0x00009700


	//   ....[52]....
        /*0468*/ 	.word	0x00009730


	//   ....[53]....
        /*046c*/ 	.word	0x000097a0


	//   ....[54]....
        /*0470*/ 	.word	0x000097e0


	//   ....[55]....
        /*0474*/ 	.word	0x00009800


	//   ....[56]....
        /*0478*/ 	.word	0x00009830


	//   ....[57]....
        /*047c*/ 	.word	0x000098a0


	//   ....[58]....
        /*0480*/ 	.word	0x000098b0


	//   ....[59]....
        /*0484*/ 	.word	0x000098e0


	//   ....[60]....
        /*0488*/ 	.word	0x00009930


	//   ....[61]....
        /*048c*/ 	.word	0x000099a0


	//   ....[62]....
        /*0490*/ 	.word	0x000099e0


	//   ....[63]....
        /*0494*/ 	.word	0x00009a00


	//   ....[64]....
        /*0498*/ 	.word	0x00009a30


	//   ....[65]....
        /*049c*/ 	.word	0x00009a40


	//   ....[66]....
        /*04a0*/ 	.word	0x00009a80


	//   ....[67]....
        /*04a4*/ 	.word	0x00009b00


	//   ....[68]....
        /*04a8*/ 	.word	0x0000a210


	//   ....[69]....
        /*04ac*/ 	.word	0x0000a240


	//   ....[70]....
        /*04b0*/ 	.word	0x0000a250


	//   ....[71]....
        /*04b4*/ 	.word	0x0000a290


	//   ....[72]....
        /*04b8*/ 	.word	0x0000a2a0


	//   ....[73]....
        /*04bc*/ 	.word	0x0000a2e0


	//   ....[74]....
        /*04c0*/ 	.word	0x0000a2f0


	//   ....[75]....
        /*04c4*/ 	.word	0x0000a330


	//   ....[76]....
        /*04c8*/ 	.word	0x0000a340


	//   ....[77]....
        /*04cc*/ 	.word	0x0000a380


	//   ....[78]....
        /*04d0*/ 	.word	0x0000a390


	//   ....[79]....
        /*04d4*/ 	.word	0x0000a3d0


	//   ....[80]....
        /*04d8*/ 	.word	0x0000a3e0


	//   ....[81]....
        /*04dc*/ 	.word	0x0000a420


	//   ....[82]....
        /*04e0*/ 	.word	0x0000a430


	//   ....[83]....
        /*04e4*/ 	.word	0x0000a440


	//   ....[84]....
        /*04e8*/ 	.word	0x0000a6a0


	//   ....[85]....
        /*04ec*/ 	.word	0x0000a6d0


	//   ....[86]....
        /*04f0*/ 	.word	0x0000a6e0


	//   ....[87]....
        /*04f4*/ 	.word	0x0000a6f0


	//   ....[88]....
        /*04f8*/ 	.word	0x0000a700


	//   ....[89]....
        /*04fc*/ 	.word	0x0000a710


	//   ....[90]....
        /*0500*/ 	.word	0x0000a730


	//   ....[91]....
        /*0504*/ 	.word	0x0000a780


	//   ....[92]....
        /*0508*/ 	.word	0x0000a7a0


	//   ....[93]....
        /*050c*/ 	.word	0x0000a7e0


	//   ....[94]....
        /*0510*/ 	.word	0x0000a800


	//   ....[95]....
        /*0514*/ 	.word	0x0000a840


	//   ....[96]....
        /*0518*/ 	.word	0x0000a860


	//   ....[97]....
        /*051c*/ 	.word	0x0000a8a0


	//   ....[98]....
        /*0520*/ 	.word	0x0000a8c0


	//   ....[99]....
        /*0524*/ 	.word	0x0000a8f0


	//   ....[100]....
        /*0528*/ 	.word	0x0000ade0


	//   ....[101]....
        /*052c*/ 	.word	0x0000ae10


	//   ....[102]....
        /*0530*/ 	.word	0x0000ae40


	//   ....[103]....
        /*0534*/ 	.word	0x0000ae70


	//   ....[104]....
        /*0538*/ 	.word	0x0000ae80


	//   ....[105]....
        /*053c*/ 	.word	0x0000ae90


	//   ....[106]....
        /*0540*/ 	.word	0x0000aeb0


	//   ....[107]....
        /*0544*/ 	.word	0x0000aed0


	//   ....[108]....
        /*0548*/ 	.word	0x0000aef0


	//   ....[109]....
        /*054c*/ 	.word	0x0000af20


	//   ....[110]....
        /*0550*/ 	.word	0x0000af40


	//   ....[111]....
        /*0554*/ 	.word	0x0000af60


	//   ....[112]....
        /*0558*/ 	.word	0x0000af80


	//   ....[113]....
        /*055c*/ 	.word	0x0000afb0


	//   ....[114]....
        /*0560*/ 	.word	0x0000aff0


	//   ....[115]....
        /*0564*/ 	.word	0x0000b040


	//   ....[116]....
        /*0568*/ 	.word	0x0000b350


	//   ....[117]....
        /*056c*/ 	.word	0x0000b7f0


	//   ....[118]....
        /*0570*/ 	.word	0x0000b8e0


	//   ....[119]....
        /*0574*/ 	.word	0x0000b980


	//   ....[120]....
        /*0578*/ 	.word	0x0000ba00


	//   ....[121]....
        /*057c*/ 	.word	0x0000bac0


	//   ....[122]....
        /*0580*/ 	.word	0x0000bb20


	//   ....[123]....
        /*0584*/ 	.word	0x0000bbc0


	//   ....[124]....
        /*0588*/ 	.word	0x0000bc20


	//   ....[125]....
        /*058c*/ 	.word	0x0000bd10


	//   ....[126]....
        /*0590*/ 	.word	0x0000bd80


	//   ....[127]....
        /*0594*/ 	.word	0x0000be20


	//   ....[128]....
        /*0598*/ 	.word	0x0000be80


	//   ....[129]....
        /*059c*/ 	.word	0x0000bf50


	//   ....[130]....
        /*05a0*/ 	.word	0x0000bfb0


	//   ....[131]....
        /*05a4*/ 	.word	0x0000c060


	//   ....[132]....
        /*05a8*/ 	.word	0x0000c0c0


	//   ....[133]....
        /*05ac*/ 	.word	0x0000c180


	//   ....[134]....
        /*05b0*/ 	.word	0x0000c210


	//   ....[135]....
        /*05b4*/ 	.word	0x0000c260


	//   ....[136]....
        /*05b8*/ 	.word	0x0000c330


	//   ....[137]....
        /*05bc*/ 	.word	0x0000c3f0


	//   ....[138]....
        /*05c0*/ 	.word	0x0000c450


	//   ....[139]....
        /*05c4*/ 	.word	0x0000c510


	//   ....[140]....
        /*05c8*/ 	.word	0x0000c580


	//   ....[141]....
        /*05cc*/ 	.word	0x0000c660


	//   ....[142]....
        /*05d0*/ 	.word	0x0000c6c0


	//   ....[143]....
        /*05d4*/ 	.word	0x0000c780


	//   ....[144]....
        /*05d8*/ 	.word	0x0000c7f0


	//   ....[145]....
        /*05dc*/ 	.word	0x0000c8d0


	//   ....[146]....
        /*05e0*/ 	.word	0x0000c930


	//   ....[147]....
        /*05e4*/ 	.word	0x0000c9f0


	//   ....[148]....
        /*05e8*/ 	.word	0x0000ca60


	//   ....[149]....
        /*05ec*/ 	.word	0x0000cb20


	//   ....[150]....
        /*05f0*/ 	.word	0x0000cba0


	//   ....[151]....
        /*05f4*/ 	.word	0x0000cc60


	//   ....[152]....
        /*05f8*/ 	.word	0x0000ccc0


	//   ....[153]....
        /*05fc*/ 	.word	0x0000cd90


	//   ....[154]....
        /*0600*/ 	.word	0x0000cdf0


	//   ....[155]....
        /*0604*/ 	.word	0x0000ceb0


	//   ....[156]....
        /*0608*/ 	.word	0x0000cf30


	//   ....[157]....
        /*060c*/ 	.word	0x0000cfe0


	//   ....[158]....
        /*0610*/ 	.word	0x0000d120


	//   ....[159]....
        /*0614*/ 	.word	0x0000d1c0


	//   ....[160]....
        /*0618*/ 	.word	0x0000d260


	//   ....[161]....
        /*061c*/ 	.word	0x0000d2f0


	//   ....[162]....
        /*0620*/ 	.word	0x0000d390


	//   ....[163]....
        /*0624*/ 	.word	0x0000d420


	//   ....[164]....
        /*0628*/ 	.word	0x0000d4c0


	//   ....[165]....
        /*062c*/ 	.word	0x0000d550


	//   ....[166]....
        /*0630*/ 	.word	0x0000d5f0


	//   ....[167]....
        /*0634*/ 	.word	0x0000d680


	//   ....[168]....
        /*0638*/ 	.word	0x0000d720


	//   ....[169]....
        /*063c*/ 	.word	0x0000d7b0


	//   ....[170]....
        /*0640*/ 	.word	0x0000d850


	//   ....[171]....
        /*0644*/ 	.word	0x0000d8e0


	//   ....[172]....
        /*0648*/ 	.word	0x0000d980


	//   ....[173]....
        /*064c*/ 	.word	0x0000da10


	//   ....[174]....
        /*0650*/ 	.word	0x0000daf0


	//   ....[175]....
        /*0654*/ 	.word	0x0000dba0


	//   ....[176]....
        /*0658*/ 	.word	0x0000dc00


	//   ....[177]....
        /*065c*/ 	.word	0x0000dcb0


	//   ....[178]....
        /*0660*/ 	.word	0x0000dd40


	//   ....[179]....
        /*0664*/ 	.word	0x0000dde0


	//   ....[180]....
        /*0668*/ 	.word	0x0000de60


	//   ....[181]....
        /*066c*/ 	.word	0x0000df00


	//   ....[182]....
        /*0670*/ 	.word	0x0000df90


	//   ....[183]....
        /*0674*/ 	.word	0x0000e030


	//   ....[184]....
        /*0678*/ 	.word	0x0000e0b0


	//   ....[185]....
        /*067c*/ 	.word	0x0000e150


	//   ....[186]....
        /*0680*/ 	.word	0x0000e1e0


	//   ....[187]....
        /*0684*/ 	.word	0x0000e280


	//   ....[188]....
        /*0688*/ 	.word	0x0000e300


	//   ....[189]....
        /*068c*/ 	.word	0x0000e390


	//   ....[190]....
        /*0690*/ 	.word	0x0000e470


	//   ....[191]....
        /*0694*/ 	.word	0x0000e510


	//   ....[192]....
        /*0698*/ 	.word	0x0000e5b0


	//   ....[193]....
        /*069c*/ 	.word	0x0000e660


	//   ....[194]....
        /*06a0*/ 	.word	0x0000e6c0


	//   ....[195]....
        /*06a4*/ 	.word	0x0000e780


	//   ....[196]....
        /*06a8*/ 	.word	0x0000e7e0


	//   ....[197]....
        /*06ac*/ 	.word	0x0000e8a0


	//   ....[198]....
        /*06b0*/ 	.word	0x0000e900


	//   ....[199]....
        /*06b4*/ 	.word	0x0000e9c0


	//   ....[200]....
        /*06b8*/ 	.word	0x0000ea20


	//   ....[201]....
        /*06bc*/ 	.word	0x0000eae0


	//   ....[202]....
        /*06c0*/ 	.word	0x0000eb40


	//   ....[203]....
        /*06c4*/ 	.word	0x0000ec00


	//   ....[204]....
        /*06c8*/ 	.word	0x0000ec60


	//   ....[205]....
        /*06cc*/ 	.word	0x0000ed10


	//   ....[206]....
        /*06d0*/ 	.word	0x0000ee20


	//----- nvinfo : EIATTR_REG_RECONFIG
	.align		4
.L_1373:
        /*06d4*/ 	.byte	0x01, 0x54
	.zero		2


	//----- nvinfo : EIATTR_SYSCALL_OFFSETS
	.align		4
        /*06d8*/ 	.byte	0x04, 0x46
        /*06da*/ 	.short	(.L_1375 - .L_1374)


	//   ....[0]....
.L_1374:
        /*06dc*/ 	.word	0x00001110


	//   ....[1]....
        /*06e0*/ 	.word	0x00008180


	//   ....[2]....
        /*06e4*/ 	.word	0x000082c0


	//   ....[3]....
        /*06e8*/ 	.word	0x000083b0


	//   ....[4]....
        /*06ec*/ 	.word	0x00009130


	//----- nvinfo : EIATTR_MBARRIER_INSTR_OFFSETS
	.align		4
.L_1375:
        /*06f0*/ 	.byte	0x04, 0x39
        /*06f2*/ 	.short	(.L_1377 - .L_1376)


	//   ....[0]....
.L_1376:
        /*06f4*/ 	.word	0x00000180
        /*06f8*/ 	.word	0x000000ff
        /*06fc*/ 	.word	0x00016800
        /*0700*/ 	.short	0x0100
        /*0702*/ 	.byte	0x08
	.zero		1


	//   ....[1]....
        /*0704*/ 	.word	0x00000190
        /*0708*/ 	.word	0x000000ff
        /*070c*/ 	.word	0x00016820
        /*0710*/ 	.short	0x0100
        /*0712*/ 	.byte	0x08
	.zero		1


	//   ....[2]....
        /*0714*/ 	.word	0x00000280
        /*0718*/ 	.word	0x000000ff
        /*071c*/ 	.word	0x00016830
        /*0720*/ 	.short	0x0100
        /*0722*/ 	.byte	0x08
	.zero		1


	//   ....[3]....
        /*0724*/ 	.word	0x00000290
        /*0728*/ 	.word	0x000000ff
        /*072c*/ 	.word	0x00016840
        /*0730*/ 	.short	0x0100
        /*0732*/ 	.byte	0x08
	.zero		1


	//   ....[4]....
        /*0734*/ 	.word	0x000002a0
        /*0738*/ 	.word	0x000000ff
        /*073c*/ 	.word	0x00016838
        /*0740*/ 	.short	0x0100
        /*0742*/ 	.byte	0x08
	.zero		1


	//   ....[5]....
        /*0744*/ 	.word	0x000002b0
        /*0748*/ 	.word	0x000000ff
        /*074c*/ 	.word	0x00016848
        /*0750*/ 	.short	0x0100
        /*0752*/ 	.byte	0x08
	.zero		1


	//   ....[6]....
        /*0754*/ 	.word	0x000003e0
        /*0758*/ 	.word	0x000000ff
        /*075c*/ 	.word	0x00016850
        /*0760*/ 	.short	0x0100
        /*0762*/ 	.byte	0x08
	.zero		1


	//   ....[7]....
        /*0764*/ 	.word	0x000003f0
        /*0768*/ 	.word	0x000000ff
        /*076c*/ 	.word	0x00016860
        /*0770*/ 	.short	0x0100
        /*0772*/ 	.byte	0x08
	.zero		1


	//   ....[8]....
        /*0774*/ 	.word	0x00000400
        /*0778*/ 	.word	0x000000ff
        /*077c*/ 	.word	0x00016858
        /*0780*/ 	.short	0x0100
        /*0782*/ 	.byte	0x08
	.zero		1


	//   ....[9]....
        /*0784*/ 	.word	0x00000410
        /*0788*/ 	.word	0x000000ff
        /*078c*/ 	.word	0x00016868
        /*0790*/ 	.short	0x0100
        /*0792*/ 	.byte	0x08
	.zero		1


	//   ....[10]....
        /*0794*/ 	.word	0x00000500
        /*0798*/ 	.word	0x000000ff
        /*079c*/ 	.word	0x00016870
        /*07a0*/ 	.short	0x0100
        /*07a2*/ 	.byte	0x06
	.zero		1


	//   ....[11]....
        /*07a4*/ 	.word	0x00000510
        /*07a8*/ 	.word	0x000000ff
        /*07ac*/ 	.word	0x00016880
        /*07b0*/ 	.short	0x0100
        /*07b2*/ 	.byte	0x06
	.zero		1


	//   ....[12]....
        /*07b4*/ 	.word	0x00000520
        /*07b8*/ 	.word	0x000000ff
        /*07bc*/ 	.word	0x00016878
        /*07c0*/ 	.short	0x0100
        /*07c2*/ 	.byte	0x06
	.zero		1


	//   ....[13]....
        /*07c4*/ 	.word	0x00000530
        /*07c8*/ 	.word	0x000000ff
        /*07cc*/ 	.word	0x00016888
        /*07d0*/ 	.short	0x0100
        /*07d2*/ 	.byte	0x06
	.zero		1


	//   ....[14]....
        /*07d4*/ 	.word	0x00000660
        /*07d8*/ 	.word	0x000000ff
        /*07dc*/ 	.word	0x00016890
        /*07e0*/ 	.short	0x0100
        /*07e2*/ 	.byte	0x08
	.zero		1


	//   ....[15]....
        /*07e4*/ 	.word	0x00000670
        /*07e8*/ 	.word	0x000000ff
        /*07ec*/ 	.word	0x000168a0
        /*07f0*/ 	.short	0x0100
        /*07f2*/ 	.byte	0x08
	.zero		1


	//   ....[16]....
        /*07f4*/ 	.word	0x00000680
        /*07f8*/ 	.word	0x000000ff
        /*07fc*/ 	.word	0x00016898
        /*0800*/ 	.short	0x0100
        /*0802*/ 	.byte	0x08
	.zero		1


	//   ....[17]....
        /*0804*/ 	.word	0x00000690
        /*0808*/ 	.word	0x000000ff
        /*080c*/ 	.word	0x000168a8
        /*0810*/ 	.short	0x0100
        /*0812*/ 	.byte	0x08
	.zero		1


	//   ....[18]....
        /*0814*/ 	.word	0x000007d0
        /*0818*/ 	.word	0x000000ff
        /*081c*/ 	.word	0x000168b0
        /*0820*/ 	.short	0x0100
        /*0822*/ 	.byte	0x08
	.zero		1


	//   ....[19]....
        /*0824*/ 	.word	0x000007e0
        /*0828*/ 	.word	0x000000ff
        /*082c*/ 	.word	0x000168c0
        /*0830*/ 	.short	0x0100
        /*0832*/ 	.byte	0x08
	.zero		1


	//   ....[20]....
        /*0834*/ 	.word	0x000007f0
        /*0838*/ 	.word	0x000000ff
        /*083c*/ 	.word	0x000168b8
        /*0840*/ 	.short	0x0100
        /*0842*/ 	.byte	0x08
	.zero		1


	//   ....[21]....
        /*0844*/ 	.word	0x00000800
        /*0848*/ 	.word	0x000000ff
        /*084c*/ 	.word	0x000168c8
        /*0850*/ 	.short	0x0100
        /*0852*/ 	.byte	0x08
	.zero		1


	//   ....[22]....
        /*0854*/ 	.word	0x00001130
        /*0858*/ 	.word	0x000000ff
        /*085c*/ 	.word	0x00016800
        /*0860*/ 	.short	0x010a
        /*0862*/ 	.byte	0x28
	.zero		1


	//   ....[23]....
        /*0864*/ 	.word	0x000011a0
        /*0868*/ 	.word	0x000000ff
        /*086c*/ 	.word	0x00016830
        /*0870*/ 	.short	0x010a
        /*0872*/ 	.byte	0x28
	.zero		1


	//   ....[24]....
        /*0874*/ 	.word	0x00001200
        /*0878*/ 	.word	0x000000ff
        /*087c*/ 	.word	0x00016830
        /*0880*/ 	.short	0x010a
        /*0882*/ 	.byte	0x28
	.zero		1


	//   ....[25]....
        /*0884*/ 	.word	0x00001d00
        /*0888*/ 	.word	0x000000ff
        /*088c*/ 	.word	0x00000000
        /*0890*/ 	.short	0x0101
        /*0892*/ 	.byte	0x04
	.zero		1


	//   ....[26]....
        /*0894*/ 	.word	0x00003ad0
        /*0898*/ 	.word	0x000000ff
        /*089c*/ 	.word	0x00016830
        /*08a0*/ 	.short	0x010a
        /*08a2*/ 	.byte	0x0a
	.zero		1


	//   ....[27]....
        /*08a4*/ 	.word	0x00003b10
        /*08a8*/ 	.word	0x000000ff
        /*08ac*/ 	.word	0x00016830
        /*08b0*/ 	.short	0x010a
        /*08b2*/ 	.byte	0x0a
	.zero		1


	//   ....[28]....
        /*08b4*/ 	.word	0x00003d50
        /*08b8*/ 	.word	0x000000ff
        /*08bc*/ 	.word	0x00016850
        /*08c0*/ 	.short	0x010a
        /*08c2*/ 	.byte	0x0a
	.zero		1


	//   ....[29]....
        /*08c4*/ 	.word	0x00003d90
        /*08c8*/ 	.word	0x000000ff
        /*08cc*/ 	.word	0x00016850
        /*08d0*/ 	.short	0x010a
        /*08d2*/ 	.byte	0x0a
	.zero		1


	//   ....[30]....
        /*08d4*/ 	.word	0x000046c0
        /*08d8*/ 	.word	0x000000ff
        /*08dc*/ 	.word	0x00000000
        /*08e0*/ 	.short	0x0101
        /*08e2*/ 	.byte	0x06
	.zero		1


	//   ....[31]....
        /*08e4*/ 	.word	0x00005b80
        /*08e8*/ 	.word	0x000000ff
        /*08ec*/ 	.word	0x00000000
        /*08f0*/ 	.short	0x0101
        /*08f2*/ 	.byte	0x05
	.zero		1


	//   ....[32]....
        /*08f4*/ 	.word	0x00005fa0
        /*08f8*/ 	.word	0x000000ff
        /*08fc*/ 	.word	0x00016850
        /*0900*/ 	.short	0x010a
        /*0902*/ 	.byte	0x05
	.zero		1


	//   ....[33]....
        /*0904*/ 	.word	0x00005fe0
        /*0908*/ 	.word	0x000000ff
        /*090c*/ 	.word	0x00016850
        /*0910*/ 	.short	0x010a
        /*0912*/ 	.byte	0x05
	.zero		1


	//   ....[34]....
        /*0914*/ 	.word	0x000065b0
        /*0918*/ 	.word	0x000000ff
        /*091c*/ 	.word	0x00000000
        /*0920*/ 	.short	0x0101
        /*0922*/ 	.byte	0x04
	.zero		1


	//   ....[35]....
        /*0924*/ 	.word	0x00006fd0
        /*0928*/ 	.word	0x000000ff
        /*092c*/ 	.word	0x00000000
        /*0930*/ 	.short	0x0101
        /*0932*/ 	.byte	0x04
	.zero		1


	//   ....[36]....
        /*0934*/ 	.word	0x00008820
        /*0938*/ 	.word	0x000000ff
        /*093c*/ 	.word	0x00016840
        /*0940*/ 	.short	0x010a
        /*0942*/ 	.byte	0x2d
	.zero		1


	//   ....[37]....
        /*0944*/ 	.word	0x00008ed0
        /*0948*/ 	.word	0x000000ff
        /*094c*/ 	.word	0x00016830
        /*0950*/ 	.short	0x0107
        /*0952*/ 	.byte	0x2d
	.zero		1


	//   ....[38]....
        /*0954*/ 	.word	0x00008f60
        /*0958*/ 	.word	0x000000ff
        /*095c*/ 	.word	0x00016830
        /*0960*/ 	.short	0x0101
        /*0962*/ 	.byte	0x2d
	.zero		1


	//   ....[39]....
        /*0964*/ 	.word	0x00009bf0
        /*0968*/ 	.word	0x000000ff
        /*096c*/ 	.word	0x00016800
        /*0970*/ 	.short	0x0107
        /*0972*/ 	.byte	0x2d
	.zero		1


	//   ....[40]....
        /*0974*/ 	.word	0x00009c30
        /*0978*/ 	.word	0x000000ff
        /*097c*/ 	.word	0x00016800
        /*0980*/ 	.short	0x0101
        /*0982*/ 	.byte	0x2d
	.zero		1


	//   ....[41]....
        /*0984*/ 	.word	0x00009c40
        /*0988*/ 	.word	0x000000ff
        /*098c*/ 	.word	0x00016820
        /*0990*/ 	.short	0x010a
        /*0992*/ 	.byte	0x2d
	.zero		1


	//   ....[42]....
        /*0994*/ 	.word	0x0000a020
        /*0998*/ 	.word	0x00000007
        /*099c*/ 	.word	0x00016840
        /*09a0*/ 	.short	0x010a
        /*09a2*/ 	.byte	0x3f
	.zero		1


	//   ....[43]....
        /*09a4*/ 	.word	0x0000a500
        /*09a8*/ 	.word	0x00000007
        /*09ac*/ 	.word	0x00016830
        /*09b0*/ 	.short	0x0107
        /*09b2*/ 	.byte	0x3f
	.zero		1


	//   ....[44]....
        /*09b4*/ 	.word	0x0000a5d0
        /*09b8*/ 	.word	0x00000007
        /*09bc*/ 	.word	0x00016830
        /*09c0*/ 	.short	0x0101
        /*09c2*/ 	.byte	0x3f
	.zero		1


	//   ....[45]....
        /*09c4*/ 	.word	0x0000a630
        /*09c8*/ 	.word	0x00000007
        /*09cc*/ 	.word	0x00016860
        /*09d0*/ 	.short	0x010a
        /*09d2*/ 	.byte	0x3f
	.zero		1


	//   ....[46]....
        /*09d4*/ 	.word	0x0000aa20
        /*09d8*/ 	.word	0x00000007
        /*09dc*/ 	.word	0x00016850
        /*09e0*/ 	.short	0x0107
        /*09e2*/ 	.byte	0x3f
	.zero		1


	//   ....[47]....
        /*09e4*/ 	.word	0x0000abb0
        /*09e8*/ 	.word	0x00000007
        /*09ec*/ 	.word	0x00016850
        /*09f0*/ 	.short	0x0101
        /*09f2*/ 	.byte	0x3f
	.zero		1


	//   ....[48]....
        /*09f4*/ 	.word	0x0000ad50
        /*09f8*/ 	.word	0x00000000
        /*09fc*/ 	.word	0x00016860
        /*0a00*/ 	.short	0x010a
        /*0a02*/ 	.byte	0x3f
	.zero		1


	//   ....[49]....
        /*0a04*/ 	.word	0x0000b170
        /*0a08*/ 	.word	0x00000000
        /*0a0c*/ 	.word	0x00016850
        /*0a10*/ 	.short	0x0107
        /*0a12*/ 	.byte	0x3f
	.zero		1


	//   ....[50]....
        /*0a14*/ 	.word	0x0000b250
        /*0a18*/ 	.word	0x00000000
        /*0a1c*/ 	.word	0x00016850
        /*0a20*/ 	.short	0x0101
        /*0a22*/ 	.byte	0x3f
	.zero		1


	//   ....[51]....
        /*0a24*/ 	.word	0x0000b2e0
        /*0a28*/ 	.word	0x00000007
        /*0a2c*/ 	.word	0x00016820
        /*0a30*/ 	.short	0x010a
        /*0a32*/ 	.byte	0x3f
	.zero		1


	//   ....[52]....
        /*0a34*/ 	.word	0x0000b440
        /*0a38*/ 	.word	0x00000005
        /*0a3c*/ 	.word	0x00016840
        /*0a40*/ 	.short	0x010a
        /*0a42*/ 	.byte	0x3f
	.zero		1


	//   ....[53]....
        /*0a44*/ 	.word	0x0000b4e0
        /*0a48*/ 	.word	0x00000003
        /*0a4c*/ 	.word	0x00016840
        /*0a50*/ 	.short	0x010a
        /*0a52*/ 	.byte	0x3f
	.zero		1


	//   ....[54]....
        /*0a54*/ 	.word	0x0000b520
        /*0a58*/ 	.word	0x00000005
        /*0a5c*/ 	.word	0x00016860
        /*0a60*/ 	.short	0x010a
        /*0a62*/ 	.byte	0x3f
	.zero		1


	//   ....[55]....
        /*0a64*/ 	.word	0x0000b560
        /*0a68*/ 	.word	0x00000003
        /*0a6c*/ 	.word	0x00016860
        /*0a70*/ 	.short	0x010a
        /*0a72*/ 	.byte	0x3f
	.zero		1


	//   ....[56]....
        /*0a74*/ 	.word	0x0000b5d0
        /*0a78*/ 	.word	0x00000003
        /*0a7c*/ 	.word	0x00016800
        /*0a80*/ 	.short	0x010a
        /*0a82*/ 	.byte	0x3f
	.zero		1


	//   ....[57]....
        /*0a84*/ 	.word	0x0000b630
        /*0a88*/ 	.word	0x00000003
        /*0a8c*/ 	.word	0x00016830
        /*0a90*/ 	.short	0x010a
        /*0a92*/ 	.byte	0x3f
	.zero		1


	//   ....[58]....
        /*0a94*/ 	.word	0x0000b690
        /*0a98*/ 	.word	0x00000009
        /*0a9c*/ 	.word	0x00016830
        /*0aa0*/ 	.short	0x010a
        /*0aa2*/ 	.byte	0x3f
	.zero		1


	//   ....[59]....
        /*0aa4*/ 	.word	0x0000b6f0
        /*0aa8*/ 	.word	0x00000009
        /*0aac*/ 	.word	0x00016850
        /*0ab0*/ 	.short	0x010a
        /*0ab2*/ 	.byte	0x3f
	.zero		1


	//   ....[60]....
        /*0ab4*/ 	.word	0x0000b750
        /*0ab8*/ 	.word	0x00000003
        /*0abc*/ 	.word	0x00016850
        /*0ac0*/ 	.short	0x010a
        /*0ac2*/ 	.byte	0x3f
	.zero		1


	//   ....[61]....
        /*0ac4*/ 	.word	0x0000b830
        /*0ac8*/ 	.word	0x00000002
        /*0acc*/ 	.word	0x00016840
        /*0ad0*/ 	.short	0x010a
        /*0ad2*/ 	.byte	0x3f
	.zero		1


	//   ....[62]....
        /*0ad4*/ 	.word	0x0000d020
        /*0ad8*/ 	.word	0x00000003
        /*0adc*/ 	.word	0x00016820
        /*0ae0*/ 	.short	0x010a
        /*0ae2*/ 	.byte	0x3f
	.zero		1


	//   ....[63]....
        /*0ae4*/ 	.word	0x0000d070
        /*0ae8*/ 	.word	0x00000007
        /*0aec*/ 	.word	0x00016840
        /*0af0*/ 	.short	0x010a
        /*0af2*/ 	.byte	0x3f
	.zero		1


	//   ....[64]....
        /*0af4*/ 	.word	0x0000da40
        /*0af8*/ 	.word	0x00000007
        /*0afc*/ 	.word	0x00016860
        /*0b00*/ 	.short	0x010a
        /*0b02*/ 	.byte	0x3f
	.zero		1


	//   ....[65]....
        /*0b04*/ 	.word	0x0000e3c0
        /*0b08*/ 	.word	0x00000000
        /*0b0c*/ 	.word	0x00016860
        /*0b10*/ 	.short	0x010a
        /*0b12*/ 	.byte	0x3f
	.zero		1


	//   ....[66]....
        /*0b14*/ 	.word	0x0000ed40
        /*0b18*/ 	.word	0x00000007
        /*0b1c*/ 	.word	0x00016820
        /*0b20*/ 	.short	0x010a
        /*0b22*/ 	.byte	0x3f
	.zero		1


	//   ....[67]....
        /*0b24*/ 	.word	0x0000eee0
        /*0b28*/ 	.word	0x00000005
        /*0b2c*/ 	.word	0x00016840
        /*0b30*/ 	.short	0x010a
        /*0b32*/ 	.byte	0x3f
	.zero		1


	//   ....[68]....
        /*0b34*/ 	.word	0x0000ef30
        /*0b38*/ 	.word	0x00000003
        /*0b3c*/ 	.word	0x00016840
        /*0b40*/ 	.short	0x010a
        /*0b42*/ 	.byte	0x3f
	.zero		1


	//   ....[69]....
        /*0b44*/ 	.word	0x0000ef80
        /*0b48*/ 	.word	0x00000005
        /*0b4c*/ 	.word	0x00016860
        /*0b50*/ 	.short	0x010a
        /*0b52*/ 	.byte	0x3f
	.zero		1


	//----- nvinfo : EIATTR_NUM_MBARRIERS
	.align		4
.L_1377:
        /*0b54*/ 	.byte	0x03, 0x38
        /*0b56*/ 	.short	0x0016


	//----- nvinfo : EIATTR_EXIT_INSTR_OFFSETS
	.align		4
        /*0b58*/ 	.byte	0x04, 0x1c
        /*0b5a*/ 	.short	(.L_1379 - .L_1378)


	//   ....[0]....
.L_1378:
        /*0b5c*/ 	.word	0x0000b5b0


	//----- nvinfo : EIATTR_MAX_THREADS
	.align		4
.L_1379:
        /*0b60*/ 	.byte	0x04, 0x05
        /*0b62*/ 	.short	(.L_1381 - .L_1380)
.L_1380:
        /*0b64*/ 	.word	0x00000200
        /*0b68*/ 	.word	0x00000001
        /*0b6c*/ 	.word	0x00000001


	//----- nvinfo : EIATTR_CRS_STACK_SIZE
	.align		4
.L_1381:
        /*0b70*/ 	.byte	0x04, 0x1e
        /*0b72*/ 	.short	(.L_1383 - .L_1382)
.L_1382:
        /*0b74*/ 	.word	0x00000000


	//----- nvinfo : EIATTR_CBANK_PARAM_SIZE
	.align		4
.L_1383:
        /*0b78*/ 	.byte	0x03, 0x19
        /*0b7a*/ 	.short	0x0a70


	//----- nvinfo : EIATTR_PARAM_CBANK
	.align		4
        /*0b7c*/ 	.byte	0x04, 0x0a
        /*0b7e*/ 	.short	(.L_1385 - .L_1384)
	.align		4
.L_1384:
        /*0b80*/ 	.word	index@(.nv.constant0._ZN7cutlass13device_kernelIN5flash11enable_sm90INS1_16FlashAttnFwdSm90INS1_25CollectiveMainloopFwdSm90ILi2EN4cute5tupleIJNS5_1CILi1EEES8_S8_EEENS6_IJNS7_ILi192EEENS7_ILi128EEENS7_ILi64EEEEEELi64ENS_6half_tEfNS_4arch4Sm90ELb0ELb0ELb1ELb0ELb1ELb0ELb0ELb1ELb1ELb1ELb1ELb0EEENS1_21CollectiveEpilogueFwdINS6_IJSA_SC_SB_EEES9_SE_SG_Li384ELb0ELb1ELb1ELb0EEENS1_19SingleTileSchedulerILb0ELb1ELb1ELi192EEEEEEEEEvNT_6ParamsE)
        /*0b84*/ 	.short	0x0210
        /*0b86*/ 	.short	0x0a70


	//----- nvinfo : EIATTR_SW_WAR
	.align		4
.L_1385:
        /*0b88*/ 	.byte	0x04, 0x36
        /*0b8a*/ 	.short	(.L_1387 - .L_1386)
.L_1386:
        /*0b8c*/ 	.word	0x00000008
.L_1387:


//--------------------- .nv.info._ZN7cutlass13device_kernelIN5flash11enable_sm90INS1_16FlashAttnFwdSm90INS1_25CollectiveMainloopFwdSm90ILi2EN4cute5tupleIJNS5_1CILi1EEES8_S8_EEENS6_IJNS7_ILi192EEENS7_ILi128EEENS7_ILi64EEEEEELi64ENS_6half_tEfNS_4arch4Sm90ELb0ELb0ELb1ELb1ELb1ELb0ELb0ELb1ELb1ELb1ELb1ELb0EEENS1_21CollectiveEpilogueFwdINS6_IJSA_SC_SB_EEES9_SE_SG_Li384ELb1ELb1ELb1ELb0EEENS1_36VarlenDynamicPersistentTileSchedulerILi192ELi128ELi384ELi128ELb1ELb1ELb1ELb0ELb1ELb1EEEEEEEEEvNT_6ParamsE --------------------------
	.section	.nv.info._ZN7cutlass13device_kernelIN5flash11enable_sm90INS1_16FlashAttnFwdSm90INS1_25CollectiveMainloopFwdSm90ILi2EN4cute5tupleIJNS5_1CILi1EEES8_S8_EEENS6_IJNS7_ILi192EEENS7_ILi128EEENS7_ILi64EEEEEELi64ENS_6half_tEfNS_4arch4Sm90ELb0ELb0ELb1ELb1ELb1ELb0ELb0ELb1ELb1ELb1ELb1ELb0EEENS1_21CollectiveEpilogueFwdINS6_IJSA_SC_SB_EEES9_SE_SG_Li384ELb1ELb1ELb1ELb0EEENS1_36VarlenDynamicPersistentTileSchedulerILi192ELi128ELi384ELi128ELb1ELb1ELb1ELb0ELb1ELb1EEEEEEEEEvNT_6ParamsE,"",@"SHT_CUDA_INFO"
	.sectionflags	@""
	.align	4


	//----- nvinfo : EIATTR_CUDA_API_VERSION
	.align		4
        /*0000*/ 	.byte	0x04, 0x37
        /*0002*/ 	.short	(.L_1389 - .L_1388)
.L_1388:
        /*0004*/ 	.word	0x00000082


	//----- nvinfo : EIATTR_KPARAM_INFO
	.align		4
.L_1389:
        /*0008*/ 	.byte	0x04, 0x17
        /*000a*/ 	.short	(.L_1391 - .L_1390)
.L_1390:
        /*000c*/ 	.word	0x00000000
        /*0010*/ 	.short	0x0000
        /*0012*/ 	.short	0x0070
        /*0014*/ 	.byte	0x00, 0xf0, 0x01, 0x2a


	//----- nvinfo : EIATTR_SPARSE_MMA_MASK
	.align		4
.L_1391:
        /*0018*/ 	.byte	0x03, 0x50
        /*001a*/ 	.short	0x0000


	//----- nvinfo : EIATTR_MAXREG_COUNT
	.align		4
        /*001c*/ 	.byte	0x03, 0x1b
        /*001e*/ 	.short	0x0080


	//----- nvinfo : EIATTR_NUM_BARRIERS
	.align		4
        /*0020*/ 	.byte	0x02, 0x4c
        /*0022*/ 	.byte	0x10
	.zero		1


	//----- nvinfo : EIATTR_EXTERNS
	.align		4
        /*0024*/ 	.byte	0x04, 0x0f
        /*0026*/ 	.short	(.L_1393 - .L_1392)


	//   ....[0]....
	.align		4
.L_1392:
        /*0028*/ 	.word	index@(__assertfail)


	//----- nvinfo : EIATTR_ANNOTATIONS
	.align		4
.L_1393:
        /*002c*/ 	.byte	0x04, 0x55
        /*002e*/ 	.short	(.L_1395 - .L_1394)


	//   ....[0]....
.L_1394:
        /* <DEDUP_REMOVED lines=47> */


	//----- nvinfo : EIATTR_MERCURY_ISA_VERSION
	.align		4
.L_1395:
        /*0310*/ 	.byte	0x03, 0x5f
        /*0312*/ 	.short	0x0101


	//----- nvinfo : EIATTR_UNUSED_LOAD_BYTE_OFFSET
	.align		4
        /*0314*/ 	.byte	0x04, 0x44
        /*0316*/ 	.short	(.L_1397 - .L_1396)


	//   ....[0]....
.L_1396:
        /*0318*/ 	.word	0x00000960
        /*031c*/ 	.word	0x0000fff0


	//   ....[1]....
        /*0320*/ 	.word	0x00006ea0
        /*0324*/ 	.word	0x0000fff0


	//----- nvinfo : EIATTR_INT_WARP_WIDE_INSTR_OFFSETS
	.align		4
.L_1397:
        /*0328*/ 	.byte	0x04, 0x31
        /*032a*/ 	.short	(.L_1399 - .L_1398)


	//   ....[0]....
.L_1398:
        /*032c*/ 	.word	0x000000c0


	//   ....[1]....
        /*0330*/ 	.word	0x000000d0


	//   ....[2]....
        /*0334*/ 	.word	0x00000170


	//   ....[3]....
        /*0338*/ 	.word	0x0000a630


	//   ....[4]....
        /*033c*/ 	.word	0x0000a6c0


	//   ....[5]....
        /*0340*/ 	.word	0x0000d7e0


	//   ....[6]....
        /*0344*/ 	.word	0x0000d870


	//----- nvinfo : EIATTR_COOP_GROUP_MASK_REGIDS
	.align		4
.L_1399:
        /*0348*/ 	.byte	0x04, 0x29
        /*034a*/ 	.short	(.L_1401 - .L_1400)


	//   ....[0]....
.L_1400:
        /*034c*/ 	.word	0xffffffff


	//   ....[1]....
        /*0350*/ 	.word	0xffffffff


	//   ....[2]....
        /*0354*/ 	.word	0xffffffff


	//   ....[3]....
        /*0358*/ 	.word	0xffffffff


	//   ....[4]....
        /*035c*/ 	.word	0xffffffff


	//   ....[5]....
        /*0360*/ 	.word	0xffffffff


	//   ....[6]....
        /*0364*/ 	.word	0xffffffff


	//   ....[7]....
        /*0368*/ 	.word	0xffffffff


	//   ....[8]....
        /*036c*/ 	.word	0xffffffff


	//   ....[9]....
        /*0370*/ 	.word	0xffffffff


	//   ....[10]....
        /*0374*/ 	.word	0xffffffff


	//   ....[11]....
        /*0378*/ 	.word	0xffffffff


	//   ....[12]....
        /*037c*/ 	.word	0xffffffff


	//   ....[13]....
        /*0380*/ 	.word	0xffffffff


	//   ....[14]....
        /*0384*/ 	.word	0xffffffff


	//   ....[15]....
        /*0388*/ 	.word	0xffffffff


	//   ....[16]....
        /*038c*/ 	.word	0xffffffff


	//   ....[17]....
        /*0390*/ 	.word	0xffffffff


	//   ....[18]....
        /*0394*/ 	.word	0xffffffff


	//   ....[19]....
        /*0398*/ 	.word	0xffffffff


	//   ....[20]....
        /*039c*/ 	.word	0xffffffff


	//   ....[21]....
        /*03a0*/ 	.word	0xffffffff


	//   ....[22]....
        /*03a4*/ 	.word	0xffffffff


	//   ....[23]....
        /*03a8*/ 	.word	0xffffffff


	//   ....[24]....
        /*03ac*/ 	.word	0xffffffff


	//   ....[25]....
        /*03b0*/ 	.word	0xffffffff


	//   ....[26]....
        /*03b4*/ 	.word	0xffffffff


	//   ....[27]....
        /*03b8*/ 	.word	0xffffffff


	//   ....[28]....
        /*03bc*/ 	.word	0xffffffff


	//   ....[29]....
        /*03c0*/ 	.word	0xffffffff


	//   ....[30]....
        /*03c4*/ 	.word	0xffffffff


	//   ....[31]....
        /*03c8*/ 	.word	0xffffffff


	//   ....[32]....
        /*03cc*/ 	.word	0xffffffff


	//   ....[33]....
        /*03d0*/ 	.word	0xffffffff


	//   ....[34]....
        /*03d4*/ 	.word	0xffffffff


	//   ....[35]....
        /*03d8*/ 	.word	0xffffffff


	//   ....[36]....
        /*03dc*/ 	.word	0xffffffff


	//   ....[37]....
        /*03e0*/ 	.word	0xffffffff


	//   ....[38]....
        /*03e4*/ 	.word	0xffffffff


	//   ....[39]....
        /*03e8*/ 	.word	0xffffffff


	//   ....[40]....
        /*03ec*/ 	.word	0xffffffff


	//   ....[41]....
        /*03f0*/ 	.word	0xffffffff


	//   ....[42]....
        /*03f4*/ 	.word	0xffffffff


	//   ....[43]....
        /*03f8*/ 	.word	0xffffffff


	//   ....[44]....
        /*03fc*/ 	.word	0xffffffff


	//   ....[45]....
        /*0400*/ 	.word	0xffffffff


	//   ....[46]....
        /*0404*/ 	.word	0xffffffff


	//   ....[47]....
        /*0408*/ 	.word	0xffffffff


	//   ....[48]....
        /*040c*/ 	.word	0xffffffff


	//   ....[49]....
        /*0410*/ 	.word	0xffffffff


	//   ....[50]....
        /*0414*/ 	.word	0xffffffff


	//   ....[51]....
        /*0418*/ 	.word	0xffffffff


	//   ....[52]....
        /*041c*/ 	.word	0xffffffff


	//   ....[53]....
        /*0420*/ 	.word	0xffffffff


	//   ....[54]....
        /*0424*/ 	.word	0xffffffff


	//   ....[55]....
        /*0428*/ 	.word	0xffffffff


	//   ....[56]....
        /*042c*/ 	.word	0xffffffff


	//   ....[57]....
        /*0430*/ 	.word	0xffffffff


	//   ....[58]....
        /*0434*/ 	.word	0xffffffff


	//   ....[59]....
        /*0438*/ 	.word	0xffffffff


	//   ....[60]....
        /*043c*/ 	.word	0xffffffff


	//   ....[61]....
        /*0440*/ 	.word	0xffffffff


	//   ....[62]....
        /*0444*/ 	.word	0xffffffff


	//   ....[63]....
        /*0448*/ 	.word	0xffffffff


	//   ....[64]....
        /*044c*/ 	.word	0xffffffff


	//   ....[65]....
        /*0450*/ 	.word	0xffffffff


	//   ....[66]....
        /*0454*/ 	.word	0xffffffff


	//   ....[67]....
        /*0458*/ 	.word	0xffffffff


	//   ....[68]....
        /*045c*/ 	.word	0xffffffff


	//   ....[69]....
        /*0460*/ 	.word	0xffffffff


	//   ....[70]....
        /*0464*/ 	.word	0xffffffff


	//   ....[71]....
        /*0468*/ 	.word	0xffffffff


	//   ....[72]....
        /*046c*/ 	.word	0xffffffff


	//   ....[73]....
        /*0470*/ 	.word	0xffffffff


	//   ....[74]....
        /*0474*/ 	.word	0xffffffff


	//   ....[75]....
        /*0478*/ 	.word	0xffffffff


	//   ....[76]....
        /*047c*/ 	.word	0xffffffff


	//   ....[77]....
        /*0480*/ 	.word	0xffffffff


	//   ....[78]....
        /*0484*/ 	.word	0xffffffff


	//   ....[79]....
        /*0488*/ 	.word	0xffffffff


	//   ....[80]....
        /*048c*/ 	.word	0xffffffff


	//   ....[81]....
        /*0490*/ 	.word	0xffffffff


	//   ....[82]....
        /*0494*/ 	.word	0xffffffff


	//   ....[83]....
        /*0498*/ 	.word	0xffffffff


	//   ....[84]....
        /*049c*/ 	.word	0xffffffff


	//   ....[85]....
        /*04a0*/ 	.word	0xffffffff


	//   ....[86]....
        /*04a4*/ 	.word	0xffffffff


	//   ....[87]....
        /*04a8*/ 	.word	0xffffffff


	//   ....[88]....
        /*04ac*/ 	.word	0xffffffff


	//   ....[89]....
        /*04b0*/ 	.word	0xffffffff


	//   ....[90]....
        /*04b4*/ 	.word	0xffffffff


	//   ....[91]....
        /*04b8*/ 	.word	0xffffffff


	//   ....[92]....
        /*04bc*/ 	.word	0xffffffff


	//   ....[93]....
        /*04c0*/ 	.word	0xffffffff


	//   ....[94]....
        /*04c4*/ 	.word	0xffffffff


	//   ....[95]....
        /*04c8*/ 	.word	0xffffffff


	//   ....[96]....
        /*04cc*/ 	.word	0xffffffff


	//   ....[97]....
        /*04d0*/ 	.word	0xffffffff


	//   ....[98]....
        /*04d4*/ 	.word	0xffffffff


	//   ....[99]....
        /*04d8*/ 	.word	0xffffffff


	//   ....[100]....
        /*04dc*/ 	.word	0xffffffff


	//   ....[101]....
        /*04e0*/ 	.word	0xffffffff


	//   ....[102]....
        /*04e4*/ 	.word	0xffffffff


	//   ....[103]....
        /*04e8*/ 	.word	0xffffffff


	//   ....[104]....
        /*04ec*/ 	.word	0xffffffff


	//   ....[105]....
        /*04f0*/ 	.word	0xffffffff


	//   ....[106]....
        /*04f4*/ 	.word	0xffffffff


	//   ....[107]....
        /*04f8*/ 	.word	0xffffffff


	//   ....[108]....
        /*04fc*/ 	.word	0xffffffff


	//   ....[109]....
        /*0500*/ 	.word	0xffffffff


	//   ....[110]....
        /*0504*/ 	.word	0xffffffff


	//   ....[111]....
        /*0508*/ 	.word	0xffffffff


	//   ....[112]....
        /*050c*/ 	.word	0xffffffff


	//   ....[113]....
        /*0510*/ 	.word	0xffffffff


	//   ....[114]....
        /*0514*/ 	.word	0xffffffff


	//   ....[115]....
        /*0518*/ 	.word	0xffffffff


	//   ....[116]....
        /*051c*/ 	.word	0xffffffff


	//   ....[117]....
        /*0520*/ 	.word	0xffffffff


	//   ....[118]....
        /*0524*/ 	.word	0xffffffff


	//   ....[119]....
        /*0528*/ 	.word	0xffffffff


	//   ....[120]....
        /*052c*/ 	.word	0xffffffff


	//   ....[121]....
        /*0530*/ 	.word	0xffffffff


	//   ....[122]....
        /*0534*/ 	.word	0xffffffff


	//   ....[123]....
        /*0538*/ 	.word	0xffffffff


	//   ....[124]....
        /*053c*/ 	.word	0xffffffff


	//   ....[125]....
        /*0540*/ 	.word	0xffffffff


	//   ....[126]....
        /*0544*/ 	.word	0xffffffff


	//   ....[127]....
        /*0548*/ 	.word	0xffffffff


	//   ....[128]....
        /*054c*/ 	.word	0xffffffff


	//   ....[129]....
        /*0550*/ 	.word	0xffffffff


	//   ....[130]....
        /*0554*/ 	.word	0xffffffff


	//   ....[131]....
        /*0558*/ 	.word	0xffffffff


	//   ....[132]....
        /*055c*/ 	.word	0xffffffff


	//   ....[133]....
        /*0560*/ 	.word	0xffffffff


	//   ....[134]....
        /*0564*/ 	.word	0xffffffff


	//   ....[135]....
        /*0568*/ 	.word	0xffffffff


	//   ....[136]....
        /*056c*/ 	.word	0xffffffff


	//   ....[137]....
        /*0570*/ 	.word	0xffffffff


	//   ....[138]....
        /*0574*/ 	.word	0xffffffff


	//   ....[139]....
        /*0578*/ 	.word	0xffffffff


	//   ....[140]....
        /*057c*/ 	.word	0xffffffff


	//   ....[141]....
        /*0580*/ 	.word	0xffffffff


	//   ....[142]....
        /*0584*/ 	.word	0xffffffff


	//   ....[143]....
        /*0588*/ 	.word	0xffffffff


	//   ....[144]....
        /*058c*/ 	.word	0xffffffff


	//   ....[145]....
        /*0590*/ 	.word	0xffffffff


	//   ....[146]....
        /*0594*/ 	.word	0xffffffff


	//   ....[147]....
        /*0598*/ 	.word	0xffffffff


	//   ....[148]....
        /*059c*/ 	.word	0xffffffff


	//   ....[149]....
        /*05a0*/ 	.word	0xffffffff


	//   ....[150]....
        /*05a4*/ 	.word	0xffffffff


	//   ....[151]....
        /*05a8*/ 	.word	0xffffffff


	//   ....[152]....
        /*05ac*/ 	.word	0xffffffff


	//   ....[153]....
        /*05b0*/ 	.word	0xffffffff


	//   ....[154]....
        /*05b4*/ 	.word	0xffffffff


	//   ....[155]....
        /*05b8*/ 	.word	0xffffffff


	//   ....[156]....
        /*05bc*/ 	.word	0xffffffff


	//   ....[157]....
        /*05c0*/ 	.word	0xffffffff


	//   ....[158]....
        /*05c4*/ 	.word	0xffffffff


	//   ....[159]....
        /*05c8*/ 	.word	0xffffffff


	//   ....[160]....
        /*05cc*/ 	.word	0xffffffff


	//   ....[161]....
        /*05d0*/ 	.word	0xffffffff


	//   ....[162]....
        /*05d4*/ 	.word	0xffffffff


	//   ....[163]....
        /*05d8*/ 	.word	0xffffffff


	//   ....[164]....
        /*05dc*/ 	.word	0xffffffff


	//   ....[165]....
        /*05e0*/ 	.word	0xffffffff


	//   ....[166]....
        /*05e4*/ 	.word	0xffffffff


	//   ....[167]....
        /*05e8*/ 	.word	0x0500000f


	//   ....[168]....
        /*05ec*/ 	.word	0x0500000f


	//   ....[169]....
        /*05f0*/ 	.word	0x0500000f


	//   ....[170]....
        /*05f4*/ 	.word	0x0500000f


	//   ....[171]....
        /*05f8*/ 	.word	0x0500000f


	//   ....[172]....
        /*05fc*/ 	.word	0x0500000f


	//   ....[173]....
        /*0600*/ 	.word	0x0500000f


	//   ....[174]....
        /*0604*/ 	.word	0x0500000f


	//   ....[175]....
        /*0608*/ 	.word	0x0500000f


	//   ....[176]....
        /*060c*/ 	.word	0x0500000f


	//   ....[177]....
        /*0610*/ 	.word	0x0500000f


	//   ....[178]....
        /*0614*/ 	.word	0x0500000f


	//   ....[179]....
        /*0618*/ 	.word	0x0500000f


	//   ....[180]....
        /*061c*/ 	.word	0x0500000f


	//   ....[181]....
        /*0620*/ 	.word	0x0500000f


	//   ....[182]....
        /*0624*/ 	.word	0x0500000f


	//   ....[183]....
        /*0628*/ 	.word	0x0500000f


	//   ....[184]....
        /*062c*/ 	.word	0x0500000f


	//   ....[185]....
        /*0630*/ 	.word	0x0500000f


	//   ....[186]....
        /*0634*/ 	.word	0x0500000f


	//   ....[187]....
        /*0638*/ 	.word	0x0500000f


	//   ....[188]....
        /*063c*/ 	.word	0x0500000f


	//   ....[189]....
        /*0640*/ 	.word	0x0500000f


	//   ....[190]....
        /*0644*/ 	.word	0x0500000f


	//   ....[191]....
        /*0648*/ 	.word	0x0500000f


	//   ....[192]....
        /*064c*/ 	.word	0x0500000f


	//   ....[193]....
        /*0650*/ 	.word	0x0500000f


	//   ....[194]....
        /*0654*/ 	.word	0x0500000f


	//   ....[195]....
        /*0658*/ 	.word	0x0500000f


	//   ....[196]....
        /*065c*/ 	.word	0x0500000f


	//   ....[197]....
        /*0660*/ 	.word	0x0500000f


	//   ....[198]....
        /*0664*/ 	.word	0x0500000f


	//   ....[199]....
        /*0668*/ 	.word	0x0500000f


	//   ....[200]....
        /*066c*/ 	.word	0x0500000f


	//   ....[201]....
        /*0670*/ 	.word	0x0500000f


	//   ....[202]....
        /*0674*/ 	.word	0x0500000f


	//   ....[203]....
        /*0678*/ 	.word	0x0500000f


	//   ....[204]....
        /*067c*/ 	.word	0x0500000f


	//   ....[205]....
        /*0680*/ 	.word	0x0500000f


	//   ....[206]....
        /*0684*/ 	.word	0x0500000f


	//   ....[207]....
        /*0688*/ 	.word	0x0500000f


	//   ....[208]....
        /*068c*/ 	.word	0x0500000f


	//   ....[209]....
        /*0690*/ 	.word	0x0500000f


	//   ....[210]....
        /*0694*/ 	.word	0x0500000f


	//   ....[211]....
        /*0698*/ 	.word	0x0500000f


	//   ....[212]....
        /*069c*/ 	.word	0x0500000f


	//   ....[213]....
        /*06a0*/ 	.word	0x0500000f


	//   ....[214]....
        /*06a4*/ 	.word	0x0500000f


	//   ....[215]....
        /*06a8*/ 	.word	0x0500000f


	//   ....[216]....
        /*06ac*/ 	.word	0x0500000f


	//   ....[217]....
        /*06b0*/ 	.word	0x0500000f


	//   ....[218]....
        /*06b4*/ 	.word	0x0500000f


	//   ....[219]....
        /*06b8*/ 	.word	0x0500000f


	//   ....[220]....
        /*06bc*/ 	.word	0x0500000f


	//   ....[221]....
        /*06c0*/ 	.word	0x0500000f


	//   ....[222]....
        /*06c4*/ 	.word	0x0500000f


	//   ....[223]....
        /*06c8*/ 	.word	0x0500000f


	//   ....[224]....
        /*06cc*/ 	.word	0x0500000f


	//   ....[225]....
        /*06d0*/ 	.word	0x0500000f


	//   ....[226]....
        /*06d4*/ 	.word	0x0500000f


	//   ....[227]....
        /*06d8*/ 	.word	0x0500000f


	//   ....[228]....
        /*06dc*/ 	.word	0x0500000f


	//   ....[229]....
        /*06e0*/ 	.word	0x0500000f


	//   ....[230]....
        /*06e4*/ 	.word	0x0500000f


	//   ....[231]....
        /*06e8*/ 	.word	0x0500000f


	//   ....[232]....
        /*06ec*/ 	.word	0x0500000f


	//   ....[233]....
        /*06f0*/ 	.word	0x0500000f


	//   ....[234]....
        /*06f4*/ 	.word	0x0500000f


	//   ....[235]....
        /*06f8*/ 	.word	0x0500000f


	//   ....[236]....
        /*06fc*/ 	.word	0x0500000f


	//   ....[237]....
        /*0700*/ 	.word	0x0500000f


	//   ....[238]....
        /*0704*/ 	.word	0x0500000f


	//   ....[239]....
        /*0708*/ 	.word	0x0500000f


	//   ....[240]....
        /*070c*/ 	.word	0x0500000f


	//   ....[241]....
        /*0710*/ 	.word	0x0500000f


	//   ....[242]....
        /*0714*/ 	.word	0x0500000f


	//   ....[243]....
        /*0718*/ 	.word	0x0500000f


	//   ....[244]....
        /*071c*/ 	.word	0x0500000f


	//   ....[245]....
        /*0720*/ 	.word	0x0500000f


	//   ....[246]....
        /*0724*/ 	.word	0x0500000f


	//   ....[247]....
        /*0728*/ 	.word	0x0500000f


	//   ....[248]....
        /*072c*/ 	.word	0x0500000f


	//   ....[249]....
        /*0730*/ 	.word	0x0500000f


	//   ....[250]....
        /*0734*/ 	.word	0x0500000f


	//   ....[251]....
        /*0738*/ 	.word	0x0500000f


	//   ....[252]....
        /*073c*/ 	.word	0x0500000f


	//   ....[253]....
        /*0740*/ 	.word	0x0500000f


	//   ....[254]....
        /*0744*/ 	.word	0x0500000f


	//   ....[255]....
        /*0748*/ 	.word	0x0500000f


	//   ....[0]....
        /*074c*/ 	.word	0x0500000f


	//   ....[1]....
        /*0750*/ 	.word	0x0500000f


	//   ....[2]....
        /*0754*/ 	.word	0x0500000f


	//   ....[3]....
        /*0758*/ 	.word	0x0500000f


	//   ....[4]....
        /*075c*/ 	.word	0x0500000f


	//   ....[5]....
        /*0760*/ 	.word	0x0500000f


	//   ....[6]....
        /*0764*/ 	.word	0x0500000f


	//   ....[7]....
        /*0768*/ 	.word	0x0500000f


	//   ....[8]....
        /*076c*/ 	.word	0x0500000f


	//   ....[9]....
        /*0770*/ 	.word	0x0500000f


	//   ....[10]....
        /*0774*/ 	.word	0x0500000f


	//   ....[11]....
        /*0778*/ 	.word	0x0500000f


	//   ....[12]....
        /*077c*/ 	.word	0x0500000f


	//   ....[13]....
        /*0780*/ 	.word	0x0500000f


	//   ....[14]....
        /*0784*/ 	.word	0x0500000f


	//   ....[15]....
        /*0788*/ 	.word	0x0500000f


	//   ....[16]....
        /*078c*/ 	.word	0x0500000f


	//   ....[17]....
        /*0790*/ 	.word	0x0500000f


	//   ....[18]....
        /*0794*/ 	.word	0x0500000f


	//----- nvinfo : EIATTR_COOP_GROUP_INSTR_OFFSETS
	.align		4
.L_1401:
        /*0798*/ 	.byte	0x04, 0x28
        /*079a*/ 	.short	(.L_1403 - .L_1402)


	//   ....[0]....
.L_1402:
        /*079c*/ 	.word	0x00000080


	//   ....[1]....
        /*07a0*/ 	.word	0x000000b0


	//   ....[2]....
        /*07a4*/ 	.word	0x000002d0


	//   ....[3]....
        /*07a8*/ 	.word	0x00000430


	//   ....[4]....
        /*07ac*/ 	.word	0x00000550


	//   ....[5]....
        /*07b0*/ 	.word	0x000006b0


	//   ....[6]....
        /*07b4*/ 	.word	0x000015a0


	//   ....[7]....
        /*07b8*/ 	.word	0x00002c40


	//   ....[8]....
        /*07bc*/ 	.word	0x00002d00


	//   ....[9]....
        /*07c0*/ 	.word	0x00003070


	//   ....[10]....
        /*07c4*/ 	.word	0x000031e0


	//   ....[11]....
        /*07c8*/ 	.word	0x000053d0


	//   ....[12]....
        /*07cc*/ 	.word	0x00005400


	//   ....[13]....
        /*07d0*/ 	.word	0x00005430


	//   ....[14]....
        /*07d4*/ 	.word	0x00005450


	//   ....[15]....
        /*07d8*/ 	.word	0x000066f0


	//   ....[16]....
        /*07dc*/ 	.word	0x00006720


	//   ....[17]....
        /*07e0*/ 	.word	0x000067e0


	//   ....[18]....
        /*07e4*/ 	.word	0x000067f0


	//   ....[19]....
        /*07e8*/ 	.word	0x000076b0


	//   ....[20]....
        /*07ec*/ 	.word	0x000076c0


	//   ....[21]....
        /*07f0*/ 	.word	0x000076d0


	//   ....[22]....
        /*07f4*/ 	.word	0x00007710


	//   ....[23]....
        /*07f8*/ 	.word	0x00007cc0


	//   ....[24]....
        /*07fc*/ 	.word	0x00007d00


	//   ....[25]....
        /*0800*/ 	.word	0x00007d20


	//   ....[26]....
        /*0804*/ 	.word	0x00007d60


	//   ....[27]....
        /*0808*/ 	.word	0x00007d80


	//   ....[28]....
        /*080c*/ 	.word	0x00007da0


	//   ....[29]....
        /*0810*/ 	.word	0x00007dc0


	//   ....[30]....
        /*0814*/ 	.word	0x00007e30


	//   ....[31]....
        /*0818*/ 	.word	0x000081d0


	//   ....[32]....
        /*081c*/ 	.word	0x00008200


	//   ....[33]....
        /*0820*/ 	.word	0x00008470


	//   ....[34]....
        /*0824*/ 	.word	0x00008480


	//   ....[35]....
        /*0828*/ 	.word	0x00008ee0


	//   ....[36]....
        /*082c*/ 	.word	0x00008f10


	//   ....[37]....
        /*0830*/ 	.word	0x00008f50


	//   ....[38]....
        /*0834*/ 	.word	0x00008f80


	//   ....[39]....
        /*0838*/ 	.word	0x00008f90


	//   ....[40]....
        /*083c*/ 	.word	0x00008fa0


	//   ....[41]....
        /*0840*/ 	.word	0x00008fb0


	//   ....[42]....
        /*0844*/ 	.word	0x00008fd0


	//   ....[43]....
        /*0848*/ 	.word	0x00009120


	//   ....[44]....
        /*084c*/ 	.word	0x00009350


	//   ....[45]....
        /*0850*/ 	.word	0x00009380


	//   ....[46]....
        /*0854*/ 	.word	0x000093b0


	//   ....[47]....
        /*0858*/ 	.word	0x000093e0


	//   ....[48]....
        /*085c*/ 	.word	0x00009410


	//   ....[49]....
        /*0860*/ 	.word	0x00009440


	//   ....[50]....
        /*0864*/ 	.word	0x000095b0


	//   ....[51]....
        /*0868*/ 	.word	0x000095e0


	//   ....[52]....
        /*086c*/ 	.word	0x00009610


	//   ....[53]....
        /*0870*/ 	.word	0x00009640


	//   ....[54]....
        /*0874*/ 	.word	0x00009670


	//   ....[55]....
        /*0878*/ 	.word	0x000096a0


	//   ....[56]....
        /*087c*/ 	.word	0x00009730


	//   ....[57]....
        /*0880*/ 	.word	0x00009760


	//   ....[58]....
        /*0884*/ 	.word	0x00009770


	//   ....[59]....
        /*0888*/ 	.word	0x00009810


	//   ....[60]....
        /*088c*/ 	.word	0x0000b1e0


	//   ....[61]....
        /*0890*/ 	.word	0x0000b200


	//   ....[62]....
        /*0894*/ 	.word	0x0000b290


	//   ....[63]....
        /*0898*/ 	.word	0x0000b2b0


	//   ....[64]....
        /*089c*/ 	.word	0x0000b330


	//   ....[65]....
        /*08a0*/ 	.word	0x0000b350


	//   ....[66]....
        /*08a4*/ 	.word	0x0000b3d0


	//   ....[67]....
        /*08a8*/ 	.word	0x0000b3f0


	//   ....[68]....
        /*08ac*/ 	.word	0x0000b470


	//   ....[69]....
        /*08b0*/ 	.word	0x0000b490


	//   ....[70]....
        /*08b4*/ 	.word	0x0000b510


	//   ....[71]....
        /*08b8*/ 	.word	0x0000b530


	//   ....[72]....
        /*08bc*/ 	.word	0x0000b5b0


	//   ....[73]....
        /*08c0*/ 	.word	0x0000b5d0


	//   ....[74]....
        /*08c4*/ 	.word	0x0000b5e0


	//   ....[75]....
        /*08c8*/ 	.word	0x0000b5f0


	//   ....[76]....
        /*08cc*/ 	.word	0x0000bec0


	//   ....[77]....
        /*08d0*/ 	.word	0x0000bef0


	//   ....[78]....
        /*08d4*/ 	.word	0x0000bf90


	//   ....[79]....
        /*08d8*/ 	.word	0x0000bfb0


	//   ....[80]....
        /*08dc*/ 	.word	0x0000c030


	//   ....[81]....
        /*08e0*/ 	.word	0x0000c050


	//   ....[82]....
        /*08e4*/ 	.word	0x0000c0d0


	//   ....[83]....
        /*08e8*/ 	.word	0x0000c0f0


	//   ....[84]....
        /*08ec*/ 	.word	0x0000c170


	//   ....[85]....
        /*08f0*/ 	.word	0x0000c190


	//   ....[86]....
        /*08f4*/ 	.word	0x0000c210


	//   ....[87]....
        /*08f8*/ 	.word	0x0000c230


	//   ....[88]....
        /*08fc*/ 	.word	0x0000c2b0


	//   ....[89]....
        /*0900*/ 	.word	0x0000c2d0


	//   ....[90]....
        /*0904*/ 	.word	0x0000c2e0


	//   ....[91]....
        /*0908*/ 	.word	0x0000c350


	//   ....[92]....
        /*090c*/ 	.word	0x0000c3a0


	//   ....[93]....
        /*0910*/ 	.word	0x0000c3d0


	//   ....[94]....
        /*0914*/ 	.word	0x0000c460


	//   ....[95]....
        /*0918*/ 	.word	0x0000c470


	//   ....[96]....
        /*091c*/ 	.word	0x0000c4e0


	//   ....[97]....
        /*0920*/ 	.word	0x0000c4f0


	//   ....[98]....
        /*0924*/ 	.word	0x0000c530


	//   ....[99]....
        /*0928*/ 	.word	0x0000c550


	//   ....[100]....
        /*092c*/ 	.word	0x0000cca0


	//   ....[101]....
        /*0930*/ 	.word	0x0000ccd0


	//   ....[102]....
        /*0934*/ 	.word	0x0000cd20


	//   ....[103]....
        /*0938*/ 	.word	0x0000cd30


	//   ....[104]....
        /*093c*/ 	.word	0x0000cd70


	//   ....[105]....
        /*0940*/ 	.word	0x0000cd80


	//   ....[106]....
        /*0944*/ 	.word	0x0000cdc0


	//   ....[107]....
        /*0948*/ 	.word	0x0000cdd0


	//   ....[108]....
        /*094c*/ 	.word	0x0000ce10


	//   ....[109]....
        /*0950*/ 	.word	0x0000ce20


	//   ....[110]....
        /*0954*/ 	.word	0x0000ce60


	//   ....[111]....
        /*0958*/ 	.word	0x0000ce70


	//   ....[112]....
        /*095c*/ 	.word	0x0000ceb0


	//   ....[113]....
        /*0960*/ 	.word	0x0000cec0


	//   ....[114]....
        /*0964*/ 	.word	0x0000ced0


	//   ....[115]....
        /*0968*/ 	.word	0x0000cf10


	//   ....[116]....
        /*096c*/ 	.word	0x0000d1c0


	//   ....[117]....
        /*0970*/ 	.word	0x0000d1f0


	//   ....[118]....
        /*0974*/ 	.word	0x0000d250


	//   ....[119]....
        /*0978*/ 	.word	0x0000d260


	//   ....[120]....
        /*097c*/ 	.word	0x0000d2b0


	//   ....[121]....
        /*0980*/ 	.word	0x0000d2c0


	//   ....[122]....
        /*0984*/ 	.word	0x0000d310


	//   ....[123]....
        /*0988*/ 	.word	0x0000d320


	//   ....[124]....
        /*098c*/ 	.word	0x0000d370


	//   ....[125]....
        /*0990*/ 	.word	0x0000d380


	//   ....[126]....
        /*0994*/ 	.word	0x0000d3d0


	//   ....[127]....
        /*0998*/ 	.word	0x0000d3e0


	//   ....[128]....
        /*099c*/ 	.word	0x0000d430


	//   ....[129]....
        /*09a0*/ 	.word	0x0000d440


	//   ....[130]....
        /*09a4*/ 	.word	0x0000d450


	//   ....[131]....
        /*09a8*/ 	.word	0x0000d490


	//   ....[132]....
        /*09ac*/ 	.word	0x0000da30


	//   ....[133]....
        /*09b0*/ 	.word	0x0000da70


	//   ....[134]....
        /*09b4*/ 	.word	0x0000dab0


	//   ....[135]....
        /*09b8*/ 	.word	0x0000daf0


	//   ....[136]....
        /*09bc*/ 	.word	0x0000db10


	//   ....[137]....
        /*09c0*/ 	.word	0x0000db50


	//   ....[138]....
        /*09c4*/ 	.word	0x0000db70


	//   ....[139]....
        /*09c8*/ 	.word	0x0000dbb0


	//   ....[140]....
        /*09cc*/ 	.word	0x0000dbd0


	//   ....[141]....
        /*09d0*/ 	.word	0x0000dc10


	//   ....[142]....
        /*09d4*/ 	.word	0x0000dc30


	//   ....[143]....
        /*09d8*/ 	.word	0x0000dc70


	//   ....[144]....
        /*09dc*/ 	.word	0x0000dc90


	//   ....[145]....
        /*09e0*/ 	.word	0x0000dcd0


	//   ....[146]....
        /*09e4*/ 	.word	0x0000dcf0


	//   ....[147]....
        /*09e8*/ 	.word	0x0000dd00


	//   ....[148]....
        /*09ec*/ 	.word	0x0000e0b0


	//   ....[149]....
        /*09f0*/ 	.word	0x0000e0e0


	//   ....[150]....
        /*09f4*/ 	.word	0x0000e150


	//   ....[151]....
        /*09f8*/ 	.word	0x0000e180


	//   ....[152]....
        /*09fc*/ 	.word	0x0000e1b0


	//   ....[153]....
        /*0a00*/ 	.word	0x0000e1e0


	//   ....[154]....
        /*0a04*/ 	.word	0x0000e210


	//   ....[155]....
        /*0a08*/ 	.word	0x0000e240


	//   ....[156]....
        /*0a0c*/ 	.word	0x0000e3e0


	//   ....[157]....
        /*0a10*/ 	.word	0x0000e410


	//   ....[158]....
        /*0a14*/ 	.word	0x0000e440


	//   ....[159]....
        /*0a18*/ 	.word	0x0000e470


	//   ....[160]....
        /*0a1c*/ 	.word	0x0000e4a0


	//   ....[161]....
        /*0a20*/ 	.word	0x0000e4d0


	//   ....[162]....
        /*0a24*/ 	.word	0x0000e590


	//   ....[163]....
        /*0a28*/ 	.word	0x0000e5b0


	//   ....[164]....
        /*0a2c*/ 	.word	0x0000e5c0


	//   ....[165]....
        /*0a30*/ 	.word	0x0000e620


	//   ....[166]....
        /*0a34*/ 	.word	0x0000ec40


	//   ....[167]....
        /*0a38*/ 	.word	0x0000f120


	//   ....[168]....
        /*0a3c*/ 	.word	0x0000f210


	//   ....[169]....
        /*0a40*/ 	.word	0x0000f2b0


	//   ....[170]....
        /*0a44*/ 	.word	0x0000f310


	//   ....[171]....
        /*0a48*/ 	.word	0x0000f400


	//   ....[172]....
        /*0a4c*/ 	.word	0x0000f470


	//   ....[173]....
        /*0a50*/ 	.word	0x0000f560


	//   ....[174]....
        /*0a54*/ 	.word	0x0000f5d0


	//   ....[175]....
        /*0a58*/ 	.word	0x0000f6c0


	//   ....[176]....
        /*0a5c*/ 	.word	0x0000f730


	//   ....[177]....
        /*0a60*/ 	.word	0x0000f820


	//   ....[178]....
        /*0a64*/ 	.word	0x0000f890


	//   ....[179]....
        /*0a68*/ 	.word	0x0000f980


	//   ....[180]....
        /*0a6c*/ 	.word	0x0000f9f0


	//   ....[181]....
        /*0a70*/ 	.word	0x0000fae0


	//   ....[182]....
        /*0a74*/ 	.word	0x0000fb50


	//   ....[183]....
        /*0a78*/ 	.word	0x0000fc30


	//   ....[184]....
        /*0a7c*/ 	.word	0x0000fce0


	//   ....[185]....
        /*0a80*/ 	.word	0x0000fd50


	//   ....[186]....
        /*0a84*/ 	.word	0x0000fdb0


	//   ....[187]....
        /*0a88*/ 	.word	0x0000fea0


	//   ....[188]....
        /*0a8c*/ 	.word	0x0000ff00


	//   ....[189]....
        /*0a90*/ 	.word	0x00010000


	//   ....[190]....
        /*0a94*/ 	.word	0x00010060


	//   ....[191]....
        /*0a98*/ 	.word	0x00010160


	//   ....[192]....
        /*0a9c*/ 	.word	0x000101c0


	//   ....[193]....
        /*0aa0*/ 	.word	0x000102c0


	//   ....[194]....
        /*0aa4*/ 	.word	0x00010320


	//   ....[195]....
        /*0aa8*/ 	.word	0x00010420


	//   ....[196]....
        /*0aac*/ 	.word	0x00010480


	//   ....[197]....
        /*0ab0*/ 	.word	0x00010580


	//   ....[198]....
        /*0ab4*/ 	.word	0x000105e0


	//   ....[199]....
        /*0ab8*/ 	.word	0x00010690


	//   ....[200]....
        /*0abc*/ 	.word	0x00010750


	//   ....[201]....
        /*0ac0*/ 	.word	0x00010810


	//   ....[202]....
        /*0ac4*/ 	.word	0x00010870


	//   ....[203]....
        /*0ac8*/ 	.word	0x00010970


	//   ....[204]....
        /*0acc*/ 	.word	0x000109d0


	//   ....[205]....
        /*0ad0*/ 	.word	0x00010aa0


	//   ....[206]....
        /*0ad4*/ 	.word	0x00010b00


	//   ....[207]....
        /*0ad8*/ 	.word	0x00010bc0


	//   ....[208]....
        /*0adc*/ 	.word	0x00010d00


	//   ....[209]....
        /*0ae0*/ 	.word	0x00010db0


	//   ....[210]....
        /*0ae4*/ 	.word	0x00010e10


	//   ....[211]....
        /*0ae8*/ 	.word	0x00010ec0


	//   ....[212]....
        /*0aec*/ 	.word	0x00010f20


	//   ....[213]....
        /*0af0*/ 	.word	0x00010fd0


	//   ....[214]....
        /*0af4*/ 	.word	0x00011030


	//   ....[215]....
        /*0af8*/ 	.word	0x000110e0


	//   ....[216]....
        /*0afc*/ 	.word	0x00011140


	//   ....[217]....
        /*0b00*/ 	.word	0x000111f0


	//   ....[218]....
        /*0b04*/ 	.word	0x00011250


	//   ....[219]....
        /*0b08*/ 	.word	0x00011300


	//   ....[220]....
        /*0b0c*/ 	.word	0x00011360


	//   ....[221]....
        /*0b10*/ 	.word	0x00011410


	//   ....[222]....
        /*0b14*/ 	.word	0x00011470


	//   ....[223]....
        /*0b18*/ 	.word	0x00011520


	//   ....[224]....
        /*0b1c*/ 	.word	0x00011610


	//   ....[225]....
        /*0b20*/ 	.word	0x000116c0


	//   ....[226]....
        /*0b24*/ 	.word	0x00011720


	//   ....[227]....
        /*0b28*/ 	.word	0x000117e0


	//   ....[228]....
        /*0b2c*/ 	.word	0x00011840


	//   ....[229]....
        /*0b30*/ 	.word	0x00011900


	//   ....[230]....
        /*0b34*/ 	.word	0x00011960


	//   ....[231]....
        /*0b38*/ 	.word	0x00011a20


	//   ....[232]....
        /*0b3c*/ 	.word	0x00011a80


	//   ....[233]....
        /*0b40*/ 	.word	0x00011b40


	//   ....[234]....
        /*0b44*/ 	.word	0x00011ba0


	//   ....[235]....
        /*0b48*/ 	.word	0x00011c60


	//   ....[236]....
        /*0b4c*/ 	.word	0x00011cc0


	//   ....[237]....
        /*0b50*/ 	.word	0x00011d80


	//   ....[238]....
        /*0b54*/ 	.word	0x00011de0


	//   ....[239]....
        /*0b58*/ 	.word	0x00011e90


	//   ....[240]....
        /*0b5c*/ 	.word	0x00011f80


	//   ....[241]....
        /*0b60*/ 	.word	0x00012020


	//   ....[242]....
        /*0b64*/ 	.word	0x000120c0


	//   ....[243]....
        /*0b68*/ 	.word	0x00012170


	//   ....[244]....
        /*0b6c*/ 	.word	0x000121d0


	//   ....[245]....
        /*0b70*/ 	.word	0x00012280


	//   ....[246]....
        /*0b74*/ 	.word	0x000122e0


	//   ....[247]....
        /*0b78*/ 	.word	0x00012390


	//   ....[248]....
        /*0b7c*/ 	.word	0x000123f0


	//   ....[249]....
        /*0b80*/ 	.word	0x000124a0


	//   ....[250]....
        /*0b84*/ 	.word	0x00012500


	//   ....[251]....
        /*0b88*/ 	.word	0x000125b0


	//   ....[252]....
        /*0b8c*/ 	.word	0x00012610


	//   ....[253]....
        /*0b90*/ 	.word	0x000126c0


	//   ....[254]....
        /*0b94*/ 	.word	0x00012720


	//   ....[255]....
        /*0b98*/ 	.word	0x000127c0


	//   ....[0]....
        /*0b9c*/ 	.word	0x00012850


	//   ....[1]....
        /*0ba0*/ 	.word	0x000128f0


	//   ....[2]....
        /*0ba4*/ 	.word	0x00012a70


	//   ....[3]....
        /*0ba8*/ 	.word	0x00012ae0


	//   ....[4]....
        /*0bac*/ 	.word	0x00012b50


	//   ....[5]....
        /*0bb0*/ 	.word	0x00012bc0


	//   ....[6]....
        /*0bb4*/ 	.word	0x00012c30


	//   ....[7]....
        /*0bb8*/ 	.word	0x00012cb0


	//   ....[8]....
        /*0bbc*/ 	.word	0x00012d30


	//   ....[9]....
        /*0bc0*/ 	.word	0x00012dc0


	//   ....[10]....
        /*0bc4*/ 	.word	0x00012e30


	//   ....[11]....
        /*0bc8*/ 	.word	0x00012ea0


	//   ....[12]....
        /*0bcc*/ 	.word	0x00012f10


	//   ....[13]....
        /*0bd0*/ 	.word	0x00012f90


	//   ....[14]....
        /*0bd4*/ 	.word	0x00013000


	//   ....[15]....
        /*0bd8*/ 	.word	0x000130a0


	//   ....[16]....
        /*0bdc*/ 	.word	0x000130f0


	//   ....[17]....
        /*0be0*/ 	.word	0x00013180


	//   ....[18]....
        /*0be4*/ 	.word	0x000132b0


	//----- nvinfo : EIATTR_REG_RECONFIG
	.align		4
.L_1403:
        /*0be8*/ 	.byte	0x01, 0x54
	.zero		2


	//----- nvinfo : EIATTR_SYSCALL_OFFSETS
	.align		4
        /*0bec*/ 	.byte	0x04, 0x46
        /*0bee*/ 	.short	(.L_1405 - .L_1404)


	//   ....[0]....
.L_1404:
        /*0bf0*/ 	.word	0x00001750


	//   ....[1]....
        /*0bf4*/ 	.word	0x0000a820


	//   ....[2]....
        /*0bf8*/ 	.word	0x0000a970


	//   ....[3]....
        /*0bfc*/ 	.word	0x0000aa60


	//   ....[4]....
        /*0c00*/ 	.word	0x0000ba00


	//----- nvinfo : EIATTR_MBARRIER_INSTR_OFFSETS
	.align		4
.L_1405:
        /*0c04*/ 	.byte	0x04, 0x39
        /*0c06*/ 	.short	(.L_1407 - .L_1406)


	//   ....[0]....
.L_1406:
        /*0c08*/ 	.word	0x00000180
        /*0c0c*/ 	.word	0x000000ff
        /*0c10*/ 	.word	0x00016800
        /*0c14*/ 	.short	0x0100
        /*0c16*/ 	.byte	0x08
	.zero		1


	//   ....[1]....
        /*0c18*/ 	.word	0x00000190
        /*0c1c*/ 	.word	0x000000ff
        /*0c20*/ 	.word	0x00016820
        /*0c24*/ 	.short	0x0100
        /*0c26*/ 	.byte	0x08
	.zero		1


	//   ....[2]....
        /*0c28*/ 	.word	0x00000280
        /*0c2c*/ 	.word	0x000000ff
        /*0c30*/ 	.word	0x00016830
        /*0c34*/ 	.short	0x0100
        /*0c36*/ 	.byte	0x08
	.zero		1


	//   ....[3]....
        /*0c38*/ 	.word	0x00000290
        /*0c3c*/ 	.word	0x000000ff
        /*0c40*/ 	.word	0x00016840
        /*0c44*/ 	.short	0x0100
        /*0c46*/ 	.byte	0x08
	.zero		1


	//   ....[4]....
        /*0c48*/ 	.word	0x000002a0
        /*0c4c*/ 	.word	0x000000ff
        /*0c50*/ 	.word	0x00016838
        /*0c54*/ 	.short	0x0100
        /*0c56*/ 	.byte	0x08
	.zero		1


	//   ....[5]....
        /*0c58*/ 	.word	0x000002b0
        /*0c5c*/ 	.word	0x000000ff
        /*0c60*/ 	.word	0x00016848
        /*0c64*/ 	.short	0x0100
        /*0c66*/ 	.byte	0x08
	.zero		1


	//   ....[6]....
        /*0c68*/ 	.word	0x000003e0
        /*0c6c*/ 	.word	0x000000ff
        /*0c70*/ 	.word	0x00016850
        /*0c74*/ 	.short	0x0100
        /*0c76*/ 	.byte	0x08
	.zero		1


	//   ....[7]....
        /*0c78*/ 	.word	0x000003f0
        /*0c7c*/ 	.word	0x000000ff
        /*0c80*/ 	.word	0x00016860
        /*0c84*/ 	.short	0x0100
        /*0c86*/ 	.byte	0x08
	.zero		1


	//   ....[8]....
        /*0c88*/ 	.word	0x00000400
        /*0c8c*/ 	.word	0x000000ff
        /*0c90*/ 	.word	0x00016858
        /*0c94*/ 	.short	0x0100
        /*0c96*/ 	.byte	0x08
	.zero		1


	//   ....[9]....
        /*0c98*/ 	.word	0x00000410
        /*0c9c*/ 	.word	0x000000ff
        /*0ca0*/ 	.word	0x00016868
        /*0ca4*/ 	.short	0x0100
        /*0ca6*/ 	.byte	0x08
	.zero		1


	//   ....[10]....
        /*0ca8*/ 	.word	0x00000500
        /*0cac*/ 	.word	0x000000ff
        /*0cb0*/ 	.word	0x00016870
        /*0cb4*/ 	.short	0x0100
        /*0cb6*/ 	.byte	0x06
	.zero		1


	//   ....[11]....
        /*0cb8*/ 	.word	0x00000510
        /*0cbc*/ 	.word	0x000000ff
        /*0cc0*/ 	.word	0x00016880
        /*0cc4*/ 	.short	0x0100
        /*0cc6*/ 	.byte	0x06
	.zero		1


	//   ....[12]....
        /*0cc8*/ 	.word	0x00000520
        /*0ccc*/ 	.word	0x000000ff
        /*0cd0*/ 	.word	0x00016878
        /*0cd4*/ 	.short	0x0100
        /*0cd6*/ 	.byte	0x06
	.zero		1


	//   ....[13]....
        /*0cd8*/ 	.word	0x00000530
        /*0cdc*/ 	.word	0x000000ff
        /*0ce0*/ 	.word	0x00016888
        /*0ce4*/ 	.short	0x0100
        /*0ce6*/ 	.byte	0x06
	.zero		1


	//   ....[14]....
        /*0ce8*/ 	.word	0x00000660
        /*0cec*/ 	.word	0x000000ff
        /*0cf0*/ 	.word	0x00016890
        /*0cf4*/ 	.short	0x0100
        /*0cf6*/ 	.byte	0x08
	.zero		1


	//   ....[15]....
        /*0cf8*/ 	.word	0x00000670
        /*0cfc*/ 	.word	0x000000ff
        /*0d00*/ 	.word	0x000168a0
        /*0d04*/ 	.short	0x0100
        /*0d06*/ 	.byte	0x08
	.zero		1


	//   ....[16]....
        /*0d08*/ 	.word	0x00000680
        /*0d0c*/ 	.word	0x000000ff
        /*0d10*/ 	.word	0x00016898
        /*0d14*/ 	.short	0x0100
        /*0d16*/ 	.byte	0x08
	.zero		1


	//   ....[17]....
        /*0d18*/ 	.word	0x00000690
        /*0d1c*/ 	.word	0x000000ff
        /*0d20*/ 	.word	0x000168a8
        /*0d24*/ 	.short	0x0100
        /*0d26*/ 	.byte	0x08
	.zero		1


	//   ....[18]....
        /*0d28*/ 	.word	0x000007c0
        /*0d2c*/ 	.word	0x000000ff
        /*0d30*/ 	.word	0x000168b0
        /*0d34*/ 	.short	0x0100
        /*0d36*/ 	.byte	0x08
	.zero		1


	//   ....[19]....
        /*0d38*/ 	.word	0x000007d0
        /*0d3c*/ 	.word	0x000000ff
        /*0d40*/ 	.word	0x000168c0
        /*0d44*/ 	.short	0x0100
        /*0d46*/ 	.byte	0x08
	.zero		1


	//   ....[20]....
        /*0d48*/ 	.word	0x000007e0
        /*0d4c*/ 	.word	0x000000ff
        /*0d50*/ 	.word	0x000168b8
        /*0d54*/ 	.short	0x0100
        /*0d56*/ 	.byte	0x08
	.zero		1


	//   ....[21]....
        /*0d58*/ 	.word	0x000007f0
        /*0d5c*/ 	.word	0x000000ff
        /*0d60*/ 	.word	0x000168c8
        /*0d64*/ 	.short	0x0100
        /*0d66*/ 	.byte	0x08
	.zero		1


	//   ....[22]....
        /*0d68*/ 	.word	0x000017c0
        /*0d6c*/ 	.word	0x000000ff
        /*0d70*/ 	.word	0x00016800
        /*0d74*/ 	.short	0x010a
        /*0d76*/ 	.byte	0x2b
	.zero		1


	//   ....[23]....
        /*0d78*/ 	.word	0x00001840
        /*0d7c*/ 	.word	0x00000000
        /*0d80*/ 	.word	0x00016830
        /*0d84*/ 	.short	0x010a
        /*0d86*/ 	.byte	0x3f
	.zero		1


	//   ....[24]....
        /*0d88*/ 	.word	0x00001890
        /*0d8c*/ 	.word	0x00000000
        /*0d90*/ 	.word	0x00016830
        /*0d94*/ 	.short	0x010a
        /*0d96*/ 	.byte	0x3f
	.zero		1


	//   ....[25]....
        /*0d98*/ 	.word	0x00002d20
        /*0d9c*/ 	.word	0x000000ff
        /*0da0*/ 	.word	0x00000000
        /*0da4*/ 	.short	0x0101
        /*0da6*/ 	.byte	0x06
	.zero		1


	//   ....[26]....
        /*0da8*/ 	.word	0x000040b0
        /*0dac*/ 	.word	0x000000ff
        /*0db0*/ 	.word	0x00016830
        /*0db4*/ 	.short	0x010a
        /*0db6*/ 	.byte	0x0a
	.zero		1


	//   ....[27]....
        /*0db8*/ 	.word	0x000040f0
        /*0dbc*/ 	.word	0x000000ff
        /*0dc0*/ 	.word	0x00016830
        /*0dc4*/ 	.short	0x010a
        /*0dc6*/ 	.byte	0x0a
	.zero		1


	//   ....[28]....
        /*0dc8*/ 	.word	0x00004370
        /*0dcc*/ 	.word	0x000000ff
        /*0dd0*/ 	.word	0x00016850
        /*0dd4*/ 	.short	0x010a
        /*0dd6*/ 	.byte	0x0a
	.zero		1


	//   ....[29]....
        /*0dd8*/ 	.word	0x000043b0
        /*0ddc*/ 	.word	0x000000ff
        /*0de0*/ 	.word	0x00016850
        /*0de4*/ 	.short	0x010a
        /*0de6*/ 	.byte	0x0a
	.zero		1


	//   ....[30]....
        /*0de8*/ 	.word	0x00004cc0
        /*0dec*/ 	.word	0x000000ff
        /*0df0*/ 	.word	0x00000000
        /*0df4*/ 	.short	0x0101
        /*0df6*/ 	.byte	0x07
	.zero		1


	//   ....[31]....
        /*0df8*/ 	.word	0x00006230
        /*0dfc*/ 	.word	0x000000ff
        /*0e00*/ 	.word	0x00000000
        /*0e04*/ 	.short	0x0101
        /*0e06*/ 	.byte	0x06
	.zero		1


	//   ....[32]....
        /*0e08*/ 	.word	0x00006660
        /*0e0c*/ 	.word	0x000000ff
        /*0e10*/ 	.word	0x00016850
        /*0e14*/ 	.short	0x010a
        /*0e16*/ 	.byte	0x05
	.zero		1


	//   ....[33]....
        /*0e18*/ 	.word	0x000066a0
        /*0e1c*/ 	.word	0x000000ff
        /*0e20*/ 	.word	0x00016850
        /*0e24*/ 	.short	0x010a
        /*0e26*/ 	.byte	0x05
	.zero		1


	//   ....[34]....
        /*0e28*/ 	.word	0x00006c70
        /*0e2c*/ 	.word	0x000000ff
        /*0e30*/ 	.word	0x00000000
        /*0e34*/ 	.short	0x0101
        /*0e36*/ 	.byte	0x04
	.zero		1


	//   ....[35]....
        /*0e38*/ 	.word	0x00007d90
        /*0e3c*/ 	.word	0x00000000
        /*0e40*/ 	.word	0x00000000
        /*0e44*/ 	.short	0x0101
        /*0e46*/ 	.byte	0x3f
	.zero		1


	//   ....[36]....
        /*0e48*/ 	.word	0x000081f0
        /*0e4c*/ 	.word	0x00000010
        /*0e50*/ 	.word	0x00000000
        /*0e54*/ 	.short	0x0101
        /*0e56*/ 	.byte	0x3f
	.zero		1


	//   ....[37]....
        /*0e58*/ 	.word	0x0000af60
        /*0e5c*/ 	.word	0x00000003
        /*0e60*/ 	.word	0x00016840
        /*0e64*/ 	.short	0x010a
        /*0e66*/ 	.byte	0x3f
	.zero		1


	//   ....[38]....
        /*0e68*/ 	.word	0x0000b6f0
        /*0e6c*/ 	.word	0x00000003
        /*0e70*/ 	.word	0x00016830
        /*0e74*/ 	.short	0x0107
        /*0e76*/ 	.byte	0x3f
	.zero		1


	//   ....[39]....
        /*0e78*/ 	.word	0x0000b7c0
        /*0e7c*/ 	.word	0x00000003
        /*0e80*/ 	.word	0x00016830
        /*0e84*/ 	.short	0x0101
        /*0e86*/ 	.byte	0x3f
	.zero		1


	//   ....[40]....
        /*0e88*/ 	.word	0x0000c5f0
        /*0e8c*/ 	.word	0x00000016
        /*0e90*/ 	.word	0x00016800
        /*0e94*/ 	.short	0x0107
        /*0e96*/ 	.byte	0x3f
	.zero		1


	//   ....[41]....
        /*0e98*/ 	.word	0x0000c6e0
        /*0e9c*/ 	.word	0x00000016
        /*0ea0*/ 	.word	0x00016800
        /*0ea4*/ 	.short	0x0101
        /*0ea6*/ 	.byte	0x3f
	.zero		1


	//   ....[42]....
        /*0ea8*/ 	.word	0x0000c700
        /*0eac*/ 	.word	0x00000016
        /*0eb0*/ 	.word	0x00016820
        /*0eb4*/ 	.short	0x010a
        /*0eb6*/ 	.byte	0x3f
	.zero		1


	//   ....[43]....
        /*0eb8*/ 	.word	0x0000cab0
        /*0ebc*/ 	.word	0x00000005
        /*0ec0*/ 	.word	0x00016840
        /*0ec4*/ 	.short	0x010a
        /*0ec6*/ 	.byte	0x3f
	.zero		1


	//   ....[44]....
        /*0ec8*/ 	.word	0x0000cf90
        /*0ecc*/ 	.word	0x00000005
        /*0ed0*/ 	.word	0x00016830
        /*0ed4*/ 	.short	0x0107
        /*0ed6*/ 	.byte	0x3f
	.zero		1


	//   ....[45]....
        /*0ed8*/ 	.word	0x0000d050
        /*0edc*/ 	.word	0x00000005
        /*0ee0*/ 	.word	0x00016830
        /*0ee4*/ 	.short	0x0101
        /*0ee6*/ 	.byte	0x3f
	.zero		1


	//   ....[46]....
        /*0ee8*/ 	.word	0x0000d0b0
        /*0eec*/ 	.word	0x00000005
        /*0ef0*/ 	.word	0x00016860
        /*0ef4*/ 	.short	0x010a
        /*0ef6*/ 	.byte	0x3f
	.zero		1


	//   ....[47]....
        /*0ef8*/ 	.word	0x0000d580
        /*0efc*/ 	.word	0x00000005
        /*0f00*/ 	.word	0x00016850
        /*0f04*/ 	.short	0x0107
        /*0f06*/ 	.byte	0x3f
	.zero		1


	//   ....[48]....
        /*0f08*/ 	.word	0x0000d700
        /*0f0c*/ 	.word	0x00000005
        /*0f10*/ 	.word	0x00016850
        /*0f14*/ 	.short	0x0101
        /*0f16*/ 	.byte	0x3f
	.zero		1


	//   ....[49]....
        /*0f18*/ 	.word	0x0000d920
        /*0f1c*/ 	.word	0x00000000
        /*0f20*/ 	.word	0x00016860
        /*0f24*/ 	.short	0x010a
        /*0f26*/ 	.byte	0x3f
	.zero		1


	//   ....[50]....
        /*0f28*/ 	.word	0x0000ddb0
        /*0f2c*/ 	.word	0x00000000
        /*0f30*/ 	.word	0x00016850
        /*0f34*/ 	.short	0x0107
        /*0f36*/ 	.byte	0x3f
	.zero		1


	//   ....[51]....
        /*0f38*/ 	.word	0x0000de80
        /*0f3c*/ 	.word	0x00000000
        /*0f40*/ 	.word	0x00016850
        /*0f44*/ 	.short	0x0101
        /*0f46*/ 	.byte	0x3f
	.zero		1


	//   ....[52]....
        /*0f48*/ 	.word	0x0000ebc0
        /*0f4c*/ 	.word	0x00000005
        /*0f50*/ 	.word	0x00016820
        /*0f54*/ 	.short	0x010a
        /*0f56*/ 	.byte	0x3f
	.zero		1


	//   ....[53]....
        /*0f58*/ 	.word	0x0000ed40
        /*0f5c*/ 	.word	0x00000003
        /*0f60*/ 	.word	0x00016840
        /*0f64*/ 	.short	0x010a
        /*0f66*/ 	.byte	0x3f
	.zero		1


	//   ....[54]....
        /*0f68*/ 	.word	0x0000ede0
        /*0f6c*/ 	.word	0x00000019
        /*0f70*/ 	.word	0x00016840
        /*0f74*/ 	.short	0x010a
        /*0f76*/ 	.byte	0x3f
	.zero		1


	//   ....[55]....
        /*0f78*/ 	.word	0x0000ee20
        /*0f7c*/ 	.word	0x00000003
        /*0f80*/ 	.word	0x00016860
        /*0f84*/ 	.short	0x010a
        /*0f86*/ 	.byte	0x3f
	.zero		1


	//   ....[56]....
        /*0f88*/ 	.word	0x0000ee60
        /*0f8c*/ 	.word	0x00000019
        /*0f90*/ 	.word	0x00016860
        /*0f94*/ 	.short	0x010a
        /*0f96*/ 	.byte	0x3f
	.zero		1


	//   ....[57]....
        /*0f98*/ 	.word	0x0000eed0
        /*0f9c*/ 	.word	0x00000003
        /*0fa0*/ 	.word	0x00016800
        /*0fa4*/ 	.short	0x010a
        /*0fa6*/ 	.byte	0x3f
	.zero		1


	//   ....[58]....
        /*0fa8*/ 	.word	0x0000ef20
        /*0fac*/ 	.word	0x00000000
        /*0fb0*/ 	.word	0x00016830
        /*0fb4*/ 	.short	0x010a
        /*0fb6*/ 	.byte	0x3f
	.zero		1


	//   ....[59]....
        /*0fb8*/ 	.word	0x0000ef80
        /*0fbc*/ 	.word	0x00000008
        /*0fc0*/ 	.word	0x00016830
        /*0fc4*/ 	.short	0x010a
        /*0fc6*/ 	.byte	0x3f
	.zero		1


	//   ....[60]....
        /*0fc8*/ 	.word	0x0000efe0
        /*0fcc*/ 	.word	0x00000008
        /*0fd0*/ 	.word	0x00016850
        /*0fd4*/ 	.short	0x010a
        /*0fd6*/ 	.byte	0x3f
	.zero		1


	//   ....[61]....
        /*0fd8*/ 	.word	0x0000f040
        /*0fdc*/ 	.word	0x00000005
        /*0fe0*/ 	.word	0x00016850
        /*0fe4*/ 	.short	0x010a
        /*0fe6*/ 	.byte	0x3f
	.zero		1


	//   ....[62]....
        /*0fe8*/ 	.word	0x0000f160
        /*0fec*/ 	.word	0x00000003
        /*0ff0*/ 	.word	0x00016840
        /*0ff4*/ 	.short	0x010a
        /*0ff6*/ 	.byte	0x3f
	.zero		1


	//   ....[63]....
        /*0ff8*/ 	.word	0x00010c00
        /*0ffc*/ 	.word	0x00000016
        /*1000*/ 	.word	0x00016820
        /*1004*/ 	.short	0x010a
        /*1006*/ 	.byte	0x3f
	.zero		1


	//   ....[64]....
        /*1008*/ 	.word	0x00010c50
        /*100c*/ 	.word	0x00000005
        /*1010*/ 	.word	0x00016840
        /*1014*/ 	.short	0x010a
        /*1016*/ 	.byte	0x3f
	.zero		1


	//   ....[65]....
        /*1018*/ 	.word	0x00011560
        /*101c*/ 	.word	0x00000005
        /*1020*/ 	.word	0x00016860
        /*1024*/ 	.short	0x010a
        /*1026*/ 	.byte	0x3f
	.zero		1


	//   ....[66]....
        /*1028*/ 	.word	0x00011ed0
        /*102c*/ 	.word	0x00000000
        /*1030*/ 	.word	0x00016860
        /*1034*/ 	.short	0x010a
        /*1036*/ 	.byte	0x3f
	.zero		1


	//   ....[67]....
        /*1038*/ 	.word	0x000131d0
        /*103c*/ 	.word	0x00000005
        /*1040*/ 	.word	0x00016820
        /*1044*/ 	.short	0x010a
        /*1046*/ 	.byte	0x3f
	.zero		1


	//   ....[68]....
        /*1048*/ 	.word	0x00013370
        /*104c*/ 	.word	0x00000003
        /*1050*/ 	.word	0x00016840
        /*1054*/ 	.short	0x010a
        /*1056*/ 	.byte	0x3f
	.zero		1


	//   ....[69]....
        /*1058*/ 	.word	0x000133c0
        /*105c*/ 	.word	0x00000019
        /*1060*/ 	.word	0x00016840
        /*1064*/ 	.short	0x010a
        /*1066*/ 	.byte	0x3f
	.zero		1


	//   ....[70]....
        /*1068*/ 	.word	0x00013410
        /*106c*/ 	.word	0x00000003
        /*1070*/ 	.word	0x00016860
        /*1074*/ 	.short	0x010a
        /*1076*/ 	.byte	0x3f
	.zero		1


	//----- nvinfo : EIATTR_NUM_MBARRIERS
	.align		4
.L_1407:
        /*1078*/ 	.byte	0x03, 0x38
        /*107a*/ 	.short	0x0016


	//----- nvinfo : EIATTR_EXIT_INSTR_OFFSETS
	.align		4
        /*107c*/ 	.byte	0x04, 0x1c
        /*107e*/ 	.short	(.L_1409 - .L_1408)


	//   ....[0]....
.L_1408:
        /*1080*/ 	.word	0x000009a0


	//   ....[1]....
        /*1084*/ 	.word	0x000090d0


	//   ....[2]....
        /*1088*/ 	.word	0x0000eeb0


	//----- nvinfo : EIATTR_MAX_THREADS
	.align		4
.L_1409:
        /*108c*/ 	.byte	0x04, 0x05
        /*108e*/ 	.short	(.L_1411 - .L_1410)
.L_1410:
        /*1090*/ 	.word	0x00000200
        /*1094*/ 	.word	0x00000001
        /*1098*/ 	.word	0x00000001


	//----- nvinfo : EIATTR_CRS_STACK_SIZE
	.align		4
.L_1411:
        /*109c*/ 	.byte	0x04, 0x1e
        /*109e*/ 	.short	(.L_1413 - .L_1412)
.L_1412:
        /*10a0*/ 	.word	0x00000000


	//----- nvinfo : EIATTR_CBANK_PARAM_SIZE
	.align		4
.L_1413:
        /*10a4*/ 	.byte	0x03, 0x19
        /*10a6*/ 	.short	0x0af0


	//----- nvinfo : EIATTR_PARAM_CBANK
	.align		4
        /*10a8*/ 	.byte	0x04, 0x0a
        /*10aa*/ 	.short	(.L_1415 - .L_1414)
	.align		4
.L_1414:
        /*10ac*/ 	.word	index@(.nv.constant0._ZN7cutlass13device_kernelIN5flash11enable_sm90INS1_16FlashAttnFwdSm90INS1_25CollectiveMainloopFwdSm90ILi2EN4cute5tupleIJNS5_1CILi1EEES8_S8_EEENS6_IJNS7_ILi192EEENS7_ILi128EEENS7_ILi64EEEEEELi64ENS_6half_tEfNS_4arch4Sm90ELb0ELb0ELb1ELb1ELb1ELb0ELb0ELb1ELb1ELb1ELb1ELb0EEENS1_21CollectiveEpilogueFwdINS6_IJSA_SC_SB_EEES9_SE_SG_Li384ELb1ELb1ELb1ELb0EEENS1_36VarlenDynamicPersistentTileSchedulerILi192ELi128ELi384ELi128ELb1ELb1ELb1ELb0ELb1ELb1EEEEEEEEEvNT_6ParamsE)
        /*10b0*/ 	.short	0x0210
        /*10b2*/ 	.short	0x0af0


	//----- nvinfo : EIATTR_SW_WAR
	.align		4
.L_1415:
        /*10b4*/ 	.byte	0x04, 0x36
        /*10b6*/ 	.short	(.L_1417 - .L_1416)
.L_1416:
        /*10b8*/ 	.word	0x00000008
.L_1417:


//--------------------- .nv.info._ZN7cutlass13device_kernelIN5flash11enable_sm90INS1_16FlashAttnFwdSm90INS1_25CollectiveMainloopFwdSm90ILi2EN4cute5tupleIJNS5_1CILi1EEES8_S8_EEENS6_IJNS7_ILi192EEENS7_ILi128EEENS7_ILi64EEEEEELi64ENS_6half_tEfNS_4arch4Sm90ELb0ELb0ELb1ELb1ELb1ELb1ELb0ELb1ELb1ELb1ELb1ELb0EEENS1_21CollectiveEpilogueFwdINS6_IJSA_SC_SB_EEES9_SE_SG_Li384ELb1ELb1ELb1ELb0EEENS1_36VarlenDynamicPersistentTileSchedulerILi192ELi128ELi384ELi128ELb1ELb1ELb1ELb0ELb1ELb1EEEEEEEEEvNT_6ParamsE --------------------------
	.section	.nv.info._ZN7cutlass13device_kernelIN5flash11enable_sm90INS1_16FlashAttnFwdSm90INS1_25CollectiveMainloopFwdSm90ILi2EN4cute5tupleIJNS5_1CILi1EEES8_S8_EEENS6_IJNS7_ILi192EEENS7_ILi128EEENS7_ILi64EEEEEELi64ENS_6half_tEfNS_4arch4Sm90ELb0ELb0ELb1ELb1ELb1ELb1ELb0ELb1ELb1ELb1ELb1ELb0EEENS1_21CollectiveEpilogueFwdINS6_IJSA_SC_SB_EEES9_SE_SG_Li384ELb1ELb1ELb1ELb0EEENS1_36VarlenDynamicPersistentTileSchedulerILi192ELi128ELi384ELi128ELb1ELb1ELb1ELb0ELb1ELb1EEEEEEEEEvNT_6ParamsE,"",@"SHT_CUDA_INFO"
	.sectionflags	@""
	.align	4


	//----- nvinfo : EIATTR_CUDA_API_VERSION
	.align		4
        /*0000*/ 	.byte	0x04, 0x37
        /*0002*/ 	.short	(.L_1419 - .L_1418)
.L_1418:
        /*0004*/ 	.word	0x00000082


	//----- nvinfo : EIATTR_KPARAM_INFO
	.align		4
.L_1419:
        /*0008*/ 	.byte	0x04, 0x17
        /*000a*/ 	.short	(.L_1421 - .L_1420)
.L_1420:
        /*000c*/ 	.word	0x00000000
        /*0010*/ 	.short	0x0000
        /*0012*/ 	.short	0x0070
        /*0014*/ 	.byte	0x00, 0xf0, 0x01, 0x2a


	//----- nvinfo : EIATTR_SPARSE_MMA_MASK
	.align		4
.L_1421:
        /*0018*/ 	.byte	0x03, 0x50
        /*001a*/ 	.short	0x0000


	//----- nvinfo : EIATTR_MAXREG_COUNT
	.align		4
        /*001c*/ 	.byte	0x03, 0x1b
        /*001e*/ 	.short	0x0080


	//----- nvinfo : EIATTR_NUM_BARRIERS
	.align		4
        /*0020*/ 	.byte	0x02, 0x4c
        /*0022*/ 	.byte	0x10
	.zero		1


	//----- nvinfo : EIATTR_EXTERNS
	.align		4
        /*0024*/ 	.byte	0x04, 0x0f
        /*0026*/ 	.short	(.L_1423 - .L_1422)


	//   ....[0]....
	.align		4
.L_1422:
        /*0028*/ 	.word	index@(__assertfail)


	//----- nvinfo : EIATTR_ANNOTATIONS
	.align		4
.L_1423:
        /*002c*/ 	.byte	0x04, 0x55
        /*002e*/ 	.short	(.L_1425 - .L_1424)


	//   ....[0]....
.L_1424:
        /* <DEDUP_REMOVED lines=69> */


	//----- nvinfo : EIATTR_MERCURY_ISA_VERSION
	.align		4
.L_1425:
        /*0468*/ 	.byte	0x03, 0x5f
        /*046a*/ 	.short	0x0101


	//----- nvinfo : EIATTR_UNUSED_LOAD_BYTE_OFFSET
	.align		4
        /*046c*/ 	.byte	0x04, 0x44
        /*046e*/ 	.short	(.L_1427 - .L_1426)


	//   ....[0]....
.L_1426:
        /*0470*/ 	.word	0x00000a80
        /*0474*/ 	.word	0x0000fff0


	//   ....[1]....
        /*0478*/ 	.word	0x0000dff0
        /*047c*/ 	.word	0x0000fff0


	//----- nvinfo : EIATTR_INT_WARP_WIDE_INSTR_OFFSETS
	.align		4
.L_1427:
        /*0480*/ 	.byte	0x04, 0x31
        /*0482*/ 	.short	(.L_1429 - .L_1428)


	//   ....[0]....
.L_1428:
        /*0484*/ 	.word	0x00000130


	//   ....[1]....
        /*0488*/ 	.word	0x00000170


	//   ....[2]....
        /*048c*/ 	.word	0x000001e0


	//   ....[3]....
        /*0490*/ 	.word	0x00012a30


	//   ....[4]....
        /*0494*/ 	.word	0x00012ac0


	//   ....[5]....
        /*0498*/ 	.word	0x00015c70


	//   ....[6]....
        /*049c*/ 	.word	0x00015d00


	//----- nvinfo : EIATTR_COOP_GROUP_MASK_REGIDS
	.align		4
.L_1429:
        /*04a0*/ 	.byte	0x04, 0x29
        /*04a2*/ 	.short	(.L_1431 - .L_1430)


	//   ....[0]....
.L_1430:
        /*04a4*/ 	.word	0xffffffff


	//   ....[1]....
        /*04a8*/ 	.word	0xffffffff


	//   ....[2]....
        /*04ac*/ 	.word	0xffffffff


	//   ....[3]....
        /*04b0*/ 	.word	0xffffffff


	//   ....[4]....
        /*04b4*/ 	.word	0xffffffff


	//   ....[5]....
        /*04b8*/ 	.word	0xffffffff


	//   ....[6]....
        /*04bc*/ 	.word	0xffffffff


	//   ....[7]....
        /*04c0*/ 	.word	0xffffffff


	//   ....[8]....
        /*04c4*/ 	.word	0xffffffff


	//   ....[9]....
        /*04c8*/ 	.word	0xffffffff


	//   ....[10]....
        /*04cc*/ 	.word	0xffffffff


	//   ....[11]....
        /*04d0*/ 	.word	0xffffffff


	//   ....[12]....
        /*04d4*/ 	.word	0xffffffff


	//   ....[13]....
        /*04d8*/ 	.word	0xffffffff


	//   ....[14]....
        /*04dc*/ 	.word	0xffffffff


	//   ....[15]....
        /*04e0*/ 	.word	0xffffffff


	//   ....[16]....
        /*04e4*/ 	.word	0xffffffff


	//   ....[17]....
        /*04e8*/ 	.word	0xffffffff


	//   ....[18]....
        /*04ec*/ 	.word	0xffffffff


	//   ....[19]....
        /*04f0*/ 	.word	0xffffffff


	//   ....[20]....
        /*04f4*/ 	.word	0xffffffff


	//   ....[21]....
        /*04f8*/ 	.word	0xffffffff


	//   ....[22]....
        /*04fc*/ 	.word	0xffffffff


	//   ....[23]....
        /*0500*/ 	.word	0xffffffff


	//   ....[24]....
        /*0504*/ 	.word	0xffffffff


	//   ....[25]....
        /*0508*/ 	.word	0xffffffff


	//   ....[26]....
        /*050c*/ 	.word	0xffffffff


	//   ....[27]....
        /*0510*/ 	.word	0xffffffff


	//   ....[28]....
        /*0514*/ 	.word	0xffffffff


	//   ....[29]....
        /*0518*/ 	.word	0xffffffff


	//   ....[30]....
        /*051c*/ 	.word	0xffffffff


	//   ....[31]....
        /*0520*/ 	.word	0xffffffff


	//   ....[32]....
        /*0524*/ 	.word	0xffffffff


	//   ....[33]....
        /*0528*/ 	.word	0xffffffff


	//   ....[34]....
        /*052c*/ 	.word	0xffffffff


	//   ....[35]....
        /*0530*/ 	.word	0xffffffff


	//   ....[36]....
        /*0534*/ 	.word	0xffffffff


	//   ....[37]....
        /*0538*/ 	.word	0xffffffff


	//   ....[38]....
        /*053c*/ 	.word	0xffffffff


	//   ....[39]....
        /*0540*/ 	.word	0xffffffff


	//   ....[40]....
        /*0544*/ 	.word	0xffffffff


	//   ....[41]....
        /*0548*/ 	.word	0xffffffff


	//   ....[42]....
        /*054c*/ 	.word	0xffffffff


	//   ....[43]....
        /*0550*/ 	.word	0xffffffff


	//   ....[44]....
        /*0554*/ 	.word	0xffffffff


	//   ....[45]....
        /*0558*/ 	.word	0xffffffff


	//   ....[46]....
        /*055c*/ 	.word	0xffffffff


	//   ....[47]....
        /*0560*/ 	.word	0xffffffff


	//   ....[48]....
        /*0564*/ 	.word	0xffffffff


	//   ....[49]....
        /*0568*/ 	.word	0xffffffff


	//   ....[50]....
        /*056c*/ 	.word	0xffffffff


	//   ....[51]....
        /*0570*/ 	.word	0xffffffff


	//   ....[52]....
        /*0574*/ 	.word	0xffffffff


	//   ....[53]....
        /*0578*/ 	.word	0xffffffff


	//   ....[54]....
        /*057c*/ 	.word	0xffffffff


	//   ....[55]....
        /*0580*/ 	.word	0xffffffff


	//   ....[56]....
        /*0584*/ 	.word	0xffffffff


	//   ....[57]....
        /*0588*/ 	.word	0xffffffff


	//   ....[58]....
        /*058c*/ 	.word	0xffffffff


	//   ....[59]....
        /*0590*/ 	.word	0xffffffff


	//   ....[60]....
        /*0594*/ 	.word	0xffffffff


	//   ....[61]....
        /*0598*/ 	.word	0xffffffff


	//   ....[62]....
        /*059c*/ 	.word	0xffffffff


	//   ....[63]....
        /*05a0*/ 	.word	0xffffffff


	//   ....[64]....
        /*05a4*/ 	.word	0xffffffff


	//   ....[65]....
        /*05a8*/ 	.word	0xffffffff


	//   ....[66]....
        /*05ac*/ 	.word	0xffffffff


	//   ....[67]....
        /*05b0*/ 	.word	0xffffffff


	//   ....[68]....
        /*05b4*/ 	.word	0xffffffff


	//   ....[69]....
        /*05b8*/ 	.word	0xffffffff


	//   ....[70]....
        /*05bc*/ 	.word	0xffffffff


	//   ....[71]....
        /*05c0*/ 	.word	0xffffffff


	//   ....[72]....
        /*05c4*/ 	.word	0xffffffff


	//   ....[73]....
        /*05c8*/ 	.word	0xffffffff


	//   ....[74]....
        /*05cc*/ 	.word	0xffffffff


	//   ....[75]....
        /*05d0*/ 	.word	0xffffffff


	//   ....[76]....
        /*05d4*/ 	.word	0xffffffff


	//   ....[77]....
        /*05d8*/ 	.word	0xffffffff


	//   ....[78]....
        /*05dc*/ 	.word	0xffffffff


	//   ....[79]....
        /*05e0*/ 	.word	0xffffffff


	//   ....[80]....
        /*05e4*/ 	.word	0xffffffff


	//   ....[81]....
        /*05e8*/ 	.word	0xffffffff


	//   ....[82]....
        /*05ec*/ 	.word	0xffffffff


	//   ....[83]....
        /*05f0*/ 	.word	0xffffffff


	//   ....[84]....
        /*05f4*/ 	.word	0xffffffff


	//   ....[85]....
        /*05f8*/ 	.word	0xffffffff


	//   ....[86]....
        /*05fc*/ 	.word	0xffffffff


	//   ....[87]....
        /*0600*/ 	.word	0xffffffff


	//   ....[88]....
        /*0604*/ 	.word	0xffffffff


	//   ....[89]....
        /*0608*/ 	.word	0xffffffff


	//   ....[90]....
        /*060c*/ 	.word	0xffffffff


	//   ....[91]....
        /*0610*/ 	.word	0xffffffff


	//   ....[92]....
        /*0614*/ 	.word	0xffffffff


	//   ....[93]....
        /*0618*/ 	.word	0xffffffff


	//   ....[94]....
        /*061c*/ 	.word	0xffffffff


	//   ....[95]....
        /*0620*/ 	.word	0xffffffff


	//   ....[96]....
        /*0624*/ 	.word	0xffffffff


	//   ....[97]....
        /*0628*/ 	.word	0xffffffff


	//   ....[98]....
        /*062c*/ 	.word	0xffffffff


	//   ....[99]....
        /*0630*/ 	.word	0xffffffff


	//   ....[100]....
        /*0634*/ 	.word	0xffffffff


	//   ....[101]....
        /*0638*/ 	.word	0xffffffff


	//   ....[102]....
        /*063c*/ 	.word	0xffffffff


	//   ....[103]....
        /*0640*/ 	.word	0xffffffff


	//   ....[104]....
        /*0644*/ 	.word	0xffffffff


	//   ....[105]....
        /*0648*/ 	.word	0xffffffff


	//   ....[106]....
        /*064c*/ 	.word	0xffffffff


	//   ....[107]....
        /*0650*/ 	.word	0xffffffff


	//   ....[108]....
        /*0654*/ 	.word	0xffffffff


	//   ....[109]....
        /*0658*/ 	.word	0xffffffff


	//   ....[110]....
        /*065c*/ 	.word	0xffffffff


	//   ....[111]....
        /*0660*/ 	.word	0xffffffff


	//   ....[112]....
        /*0664*/ 	.word	0xffffffff


	//   ....[113]....
        /*0668*/ 	.word	0xffffffff


	//   ....[114]....
        /*066c*/ 	.word	0xffffffff


	//   ....[115]....
        /*0670*/ 	.word	0xffffffff


	//   ....[116]....
        /*0674*/ 	.word	0xffffffff


	//   ....[117]....
        /*0678*/ 	.word	0xffffffff


	//   ....[118]....
        /*067c*/ 	.word	0xffffffff


	//   ....[119]....
        /*0680*/ 	.word	0xffffffff


	//   ....[120]....
        /*0684*/ 	.word	0xffffffff


	//   ....[121]....
        /*0688*/ 	.word	0xffffffff


	//   ....[122]....
        /*068c*/ 	.word	0xffffffff


	//   ....[123]....
        /*0690*/ 	.word	0xffffffff


	//   ....[124]....
        /*0694*/ 	.word	0xffffffff


	//   ....[125]....
        /*0698*/ 	.word	0xffffffff


	//   ....[126]....
        /*069c*/ 	.word	0xffffffff


	//   ....[127]....
        /*06a0*/ 	.word	0xffffffff


	//   ....[128]....
        /*06a4*/ 	.word	0xffffffff


	//   ....[129]....
        /*06a8*/ 	.word	0xffffffff


	//   ....[130]....
        /*06ac*/ 	.word	0xffffffff


	//   ....[131]....
        /*06b0*/ 	.word	0xffffffff


	//   ....[132]....
        /*06b4*/ 	.word	0xffffffff


	//   ....[133]....
        /*06b8*/ 	.word	0xffffffff


	//   ....[134]....
        /*06bc*/ 	.word	0xffffffff


	//   ....[135]....
        /*06c0*/ 	.word	0xffffffff


	//   ....[136]....
        /*06c4*/ 	.word	0xffffffff


	//   ....[137]....
        /*06c8*/ 	.word	0xffffffff


	//   ....[138]....
        /*06cc*/ 	.word	0xffffffff


	//   ....[139]....
        /*06d0*/ 	.word	0xffffffff


	//   ....[140]....
        /*06d4*/ 	.word	0xffffffff


	//   ....[141]....
        /*06d8*/ 	.word	0xffffffff


	//   ....[142]....
        /*06dc*/ 	.word	0xffffffff


	//   ....[143]....
        /*06e0*/ 	.word	0xffffffff


	//   ....[144]....
        /*06e4*/ 	.word	0xffffffff


	//   ....[145]....
        /*06e8*/ 	.word	0xffffffff


	//   ....[146]....
        /*06ec*/ 	.word	0xffffffff


	//   ....[147]....
        /*06f0*/ 	.word	0xffffffff


	//   ....[148]....
        /*06f4*/ 	.word	0xffffffff


	//   ....[149]....
        /*06f8*/ 	.word	0xffffffff


	//   ....[150]....
        /*06fc*/ 	.word	0xffffffff


	//   ....[151]....
        /*0700*/ 	.word	0xffffffff


	//   ....[152]....
        /*0704*/ 	.word	0xffffffff


	//   ....[153]....
        /*0708*/ 	.word	0xffffffff


	//   ....[154]....
        /*070c*/ 	.word	0xffffffff


	//   ....[155]....
        /*0710*/ 	.word	0xffffffff


	//   ....[156]....
        /*0714*/ 	.word	0xffffffff


	//   ....[157]....
        /*0718*/ 	.word	0xffffffff


	//   ....[158]....
        /*071c*/ 	.word	0xffffffff


	//   ....[159]....
        /*0720*/ 	.word	0xffffffff


	//   ....[160]....
        /*0724*/ 	.word	0xffffffff


	//   ....[161]....
        /*0728*/ 	.word	0xffffffff


	//   ....[162]....
        /*072c*/ 	.word	0xffffffff


	//   ....[163]....
        /*0730*/ 	.word	0xffffffff


	//   ....[164]....
        /*0734*/ 	.word	0xffffffff


	//   ....[165]....
        /*0738*/ 	.word	0xffffffff


	//   ....[166]....
        /*073c*/ 	.word	0xffffffff


	//   ....[167]....
        /*0740*/ 	.word	0xffffffff


	//   ....[168]....
        /*0744*/ 	.word	0xffffffff


	//   ....[169]....
        /*0748*/ 	.word	0xffffffff


	//   ....[170]....
        /*074c*/ 	.word	0xffffffff


	//   ....[171]....
        /*0750*/ 	.word	0xffffffff


	//   ....[172]....
        /*0754*/ 	.word	0xffffffff


	//   ....[173]....
        /*0758*/ 	.word	0xffffffff


	//   ....[174]....
        /*075c*/ 	.word	0xffffffff


	//   ....[175]....
        /*0760*/ 	.word	0xffffffff


	//   ....[176]....
        /*0764*/ 	.word	0xffffffff


	//   ....[177]....
        /*0768*/ 	.word	0xffffffff


	//   ....[178]....
        /*076c*/ 	.word	0xffffffff


	//   ....[179]....
        /*0770*/ 	.word	0xffffffff


	//   ....[180]....
        /*0774*/ 	.word	0xffffffff


	//   ....[181]....
        /*0778*/ 	.word	0xffffffff


	//   ....[182]....
        /*077c*/ 	.word	0xffffffff


	//   ....[183]....
        /*0780*/ 	.word	0xffffffff


	//   ....[184]....
        /*0784*/ 	.word	0xffffffff


	//   ....[185]....
        /*0788*/ 	.word	0xffffffff


	//   ....[186]....
        /*078c*/ 	.word	0xffffffff


	//   ....[187]....
        /*0790*/ 	.word	0xffffffff


	//   ....[188]....
        /*0794*/ 	.word	0xffffffff


	//   ....[189]....
        /*0798*/ 	.word	0xffffffff


	//   ....[190]....
        /*079c*/ 	.word	0xffffffff


	//   ....[191]....
        /*07a0*/ 	.word	0xffffffff


	//   ....[192]....
        /*07a4*/ 	.word	0xffffffff


	//   ....[193]....
        /*07a8*/ 	.word	0x0500000f


	//   ....[194]....
        /*07ac*/ 	.word	0x0500000f


	//   ....[195]....
        /*07b0*/ 	.word	0x0500000f


	//   ....[196]....
        /*07b4*/ 	.word	0x0500000f


	//   ....[197]....
        /*07b8*/ 	.word	0x0500000f


	//   ....[198]....
        /*07bc*/ 	.word	0x0500000f


	//   ....[199]....
        /*07c0*/ 	.word	0x0500000f


	//   ....[200]....
        /*07c4*/ 	.word	0x0500000f


	//   ....[201]....
        /*07c8*/ 	.word	0x0500000f


	//   ....[202]....
        /*07cc*/ 	.word	0x0500000f


	//   ....[203]....
        /*07d0*/ 	.word	0x0500000f


	//   ....[204]....
        /*07d4*/ 	.word	0x0500000f


	//   ....[205]....
        /*07d8*/ 	.word	0x0500000f


	//   ....[206]....
        /*07dc*/ 	.word	0x0500000f


	//   ....[207]....
        /*07e0*/ 	.word	0x0500000f


	//   ....[208]....
        /*07e4*/ 	.word	0x0500000f


	//   ....[209]....
        /*07e8*/ 	.word	0x0500000f


	//   ....[210]....
        /*07ec*/ 	.word	0x0500000f


	//   ....[211]....
        /*07f0*/ 	.word	0x0500000f


	//   ....[212]....
        /*07f4*/ 	.word	0x0500000f


	//   ....[213]....
        /*07f8*/ 	.word	0x0500000f


	//   ....[214]....
        /*07fc*/ 	.word	0x0500000f


	//   ....[215]....
        /*0800*/ 	.word	0x0500000f


	//   ....[216]....
        /*0804*/ 	.word	0x0500000f


	//   ....[217]....
        /*0808*/ 	.word	0x0500000f


	//   ....[218]....
        /*080c*/ 	.word	0x0500000f


	//   ....[219]....
        /*0810*/ 	.word	0x0500000f


	//   ....[220]....
        /*0814*/ 	.word	0x0500000f


	//   ....[221]....
        /*0818*/ 	.word	0x0500000f


	//   ....[222]....
        /*081c*/ 	.word	0x0500000f


	//   ....[223]....
        /*0820*/ 	.word	0x0500000f


	//   ....[224]....
        /*0824*/ 	.word	0x0500000f


	//   ....[225]....
        /*0828*/ 	.word	0x0500000f


	//   ....[226]....
        /*082c*/ 	.word	0x0500000f


	//   ....[227]....
        /*0830*/ 	.word	0x0500000f


	//   ....[228]....
        /*0834*/ 	.word	0x0500000f


	//   ....[229]....
        /*0838*/ 	.word	0x0500000f


	//   ....[230]....
        /*083c*/ 	.word	0x0500000f


	//   ....[231]....
        /*0840*/ 	.word	0x0500000f


	//   ....[232]....
        /*0844*/ 	.word	0x0500000f


	//   ....[233]....
        /*0848*/ 	.word	0x0500000f


	//   ....[234]....
        /*084c*/ 	.word	0x0500000f


	//   ....[235]....
        /*0850*/ 	.word	0x0500000f


	//   ....[236]....
        /*0854*/ 	.word	0x0500000f


	//   ....[237]....
        /*0858*/ 	.word	0x0500000f


	//   ....[238]....
        /*085c*/ 	.word	0x0500000f


	//   ....[239]....
        /*0860*/ 	.word	0x0500000f


	//   ....[240]....
        /*0864*/ 	.word	0x0500000f


	//   ....[241]....
        /*0868*/ 	.word	0x0500000f


	//   ....[242]....
        /*086c*/ 	.word	0x0500000f


	//   ....[243]....
        /*0870*/ 	.word	0x0500000f


	//   ....[244]....
        /*0874*/ 	.word	0x0500000f


	//   ....[245]....
        /*0878*/ 	.word	0x0500000f


	//   ....[246]....
        /*087c*/ 	.word	0x0500000f


	//   ....[247]....
        /*0880*/ 	.word	0x0500000f


	//   ....[248]....
        /*0884*/ 	.word	0x0500000f


	//   ....[249]....
        /*0888*/ 	.word	0x0500000f


	//   ....[250]....
        /*088c*/ 	.word	0x0500000f


	//   ....[251]....
        /*0890*/ 	.word	0x0500000f


	//   ....[252]....
        /*0894*/ 	.word	0x0500000f


	//   ....[253]....
        /*0898*/ 	.word	0x0500000f


	//   ....[254]....
        /*089c*/ 	.word	0x0500000f


	//   ....[255]....
        /*08a0*/ 	.word	0x0500000f


	//   ....[0]....
        /*08a4*/ 	.word	0x0500000f


	//   ....[1]....
        /*08a8*/ 	.word	0x0500000f


	//   ....[2]....
        /*08ac*/ 	.word	0x0500000f


	//   ....[3]....
        /*08b0*/ 	.word	0x0500000f


	//   ....[4]....
        /*08b4*/ 	.word	0x0500000f


	//   ....[5]....
        /*08b8*/ 	.word	0x0500000f


	//   ....[6]....
        /*08bc*/ 	.word	0x0500000f


	//   ....[7]....
        /*08c0*/ 	.word	0x0500000f


	//   ....[8]....
        /*08c4*/ 	.word	0x0500000f


	//   ....[9]....
        /*08c8*/ 	.word	0x0500000f


	//   ....[10]....
        /*08cc*/ 	.word	0x0500000f


	//   ....[11]....
        /*08d0*/ 	.word	0x0500000f


	//   ....[12]....
        /*08d4*/ 	.word	0x0500000f


	//   ....[13]....
        /*08d8*/ 	.word	0x0500000f


	//   ....[14]....
        /*08dc*/ 	.word	0x0500000f


	//   ....[15]....
        /*08e0*/ 	.word	0x0500000f


	//   ....[16]....
        /*08e4*/ 	.word	0x0500000f


	//   ....[17]....
        /*08e8*/ 	.word	0x0500000f


	//   ....[18]....
        /*08ec*/ 	.word	0x0500000f


	//   ....[19]....
        /*08f0*/ 	.word	0x0500000f


	//   ....[20]....
        /*08f4*/ 	.word	0x0500000f


	//   ....[21]....
        /*08f8*/ 	.word	0x0500000f


	//   ....[22]....
        /*08fc*/ 	.word	0x0500000f


	//   ....[23]....
        /*0900*/ 	.word	0x0500000f


	//   ....[24]....
        /*0904*/ 	.word	0x0500000f


	//   ....[25]....
        /*0908*/ 	.word	0x0500000f


	//   ....[26]....
        /*090c*/ 	.word	0x0500000f


	//   ....[27]....
        /*0910*/ 	.word	0x0500000f


	//   ....[28]....
        /*0914*/ 	.word	0x0500000f


	//   ....[29]....
        /*0918*/ 	.word	0x0500000f


	//   ....[30]....
        /*091c*/ 	.word	0x0500000f


	//   ....[31]....
        /*0920*/ 	.word	0x0500000f


	//   ....[32]....
        /*0924*/ 	.word	0x0500000f


	//   ....[33]....
        /*0928*/ 	.word	0x0500000f


	//   ....[34]....
        /*092c*/ 	.word	0x0500000f


	//   ....[35]....
        /*0930*/ 	.word	0x0500000f


	//   ....[36]....
        /*0934*/ 	.word	0x0500000f


	//   ....[37]....
        /*0938*/ 	.word	0x0500000f


	//   ....[38]....
        /*093c*/ 	.word	0x0500000f


	//   ....[39]....
        /*0940*/ 	.word	0x0500000f


	//   ....[40]....
        /*0944*/ 	.word	0x0500000f


	//   ....[41]....
        /*0948*/ 	.word	0x0500000f


	//   ....[42]....
        /*094c*/ 	.word	0x0500000f


	//   ....[43]....
        /*0950*/ 	.word	0x0500000f


	//   ....[44]....
        /*0954*/ 	.word	0x0500000f


	//   ....[45]....
        /*0958*/ 	.word	0x0500000f


	//   ....[46]....
        /*095c*/ 	.word	0x0500000f


	//   ....[47]....
        /*0960*/ 	.word	0x0500000f


	//   ....[48]....
        /*0964*/ 	.word	0x0500000f


	//   ....[49]....
        /*0968*/ 	.word	0x0500000f


	//   ....[50]....
        /*096c*/ 	.word	0x0500000f


	//   ....[51]....
        /*0970*/ 	.word	0x0500000f


	//   ....[52]....
        /*0974*/ 	.word	0x0500000f


	//   ....[53]....
        /*0978*/ 	.word	0x0500000f


	//   ....[54]....
        /*097c*/ 	.word	0x0500000f


	//   ....[55]....
        /*0980*/ 	.word	0x0500000f


	//   ....[56]....
        /*0984*/ 	.word	0x0500000f


	//   ....[57]....
        /*0988*/ 	.word	0x0500000f


	//   ....[58]....
        /*098c*/ 	.word	0x0500000f


	//   ....[59]....
        /*0990*/ 	.word	0x0500000f


	//   ....[60]....
        /*0994*/ 	.word	0x0500000f


	//   ....[61]....
        /*0998*/ 	.word	0x0500000f


	//   ....[62]....
        /*099c*/ 	.word	0x0500000f


	//   ....[63]....
        /*09a0*/ 	.word	0x0500000f


	//   ....[64]....
        /*09a4*/ 	.word	0x0500000f


	//   ....[65]....
        /*09a8*/ 	.word	0x0500000f


	//   ....[66]....
        /*09ac*/ 	.word	0x0500000f


	//   ....[67]....
        /*09b0*/ 	.word	0x0500000f


	//   ....[68]....
        /*09b4*/ 	.word	0x0500000f


	//   ....[69]....
        /*09b8*/ 	.word	0x0500000f


	//   ....[70]....
        /*09bc*/ 	.word	0x0500000f


	//   ....[71]....
        /*09c0*/ 	.word	0x0500000f


	//   ....[72]....
        /*09c4*/ 	.word	0x0500000f


	//   ....[73]....
        /*09c8*/ 	.word	0x0500000f


	//   ....[74]....
        /*09cc*/ 	.word	0x0500000f


	//   ....[75]....
        /*09d0*/ 	.word	0x0500000f


	//   ....[76]....
        /*09d4*/ 	.word	0x0500000f


	//   ....[77]....
        /*09d8*/ 	.word	0x0500000f


	//   ....[78]....
        /*09dc*/ 	.word	0x0500000f


	//   ....[79]....
        /*09e0*/ 	.word	0x0500000f


	//   ....[80]....
        /*09e4*/ 	.word	0x0500000f


	//   ....[81]....
        /*09e8*/ 	.word	0x0500000f


	//   ....[82]....
        /*09ec*/ 	.word	0x0500000f


	//   ....[83]....
        /*09f0*/ 	.word	0x0500000f


	//   ....[84]....
        /*09f4*/ 	.word	0x0500000f


	//   ....[85]....
        /*09f8*/ 	.word	0x0500000f


	//   ....[86]....
        /*09fc*/ 	.word	0x0500000f


	//----- nvinfo : EIATTR_COOP_GROUP_INSTR_OFFSETS
	.align		4
.L_1431:
        /*0a00*/ 	.byte	0x04, 0x28
        /*0a02*/ 	.short	(.L_1433 - .L_1432)


	//   ....[0]....
.L_1432:
        /*0a04*/ 	.word	0x00000070


	//   ....[1]....
        /*0a08*/ 	.word	0x00000140


	//   ....[2]....
        /*0a0c*/ 	.word	0x00000190


	//   ....[3]....
        /*0a10*/ 	.word	0x000003c0


	//   ....[4]....
        /*0a14*/ 	.word	0x00000520


	//   ....[5]....
        /*0a18*/ 	.word	0x00000640


	//   ....[6]....
        /*0a1c*/ 	.word	0x000007a0


	//   ....[7]....
        /*0a20*/ 	.word	0x00002d50


	//   ....[8]....
        /*0a24*/ 	.word	0x00002d60


	//   ....[9]....
        /*0a28*/ 	.word	0x00003420


	//   ....[10]....
        /*0a2c*/ 	.word	0x00003430


	//   ....[11]....
        /*0a30*/ 	.word	0x00004090


	//   ....[12]....
        /*0a34*/ 	.word	0x000040a0


	//   ....[13]....
        /*0a38*/ 	.word	0x00004800


	//   ....[14]....
        /*0a3c*/ 	.word	0x00004810


	//   ....[15]....
        /*0a40*/ 	.word	0x00005210


	//   ....[16]....
        /*0a44*/ 	.word	0x00005220


	//   ....[17]....
        /*0a48*/ 	.word	0x00005330


	//   ....[18]....
        /*0a4c*/ 	.word	0x00005340


	//   ....[19]....
        /*0a50*/ 	.word	0x000056b0


	//   ....[20]....
        /*0a54*/ 	.word	0x000056d0


	//   ....[21]....
        /*0a58*/ 	.word	0x000057b0


	//   ....[22]....
        /*0a5c*/ 	.word	0x000057d0


	//   ....[23]....
        /*0a60*/ 	.word	0x00005e90


	//   ....[24]....
        /*0a64*/ 	.word	0x00006470


	//   ....[25]....
        /*0a68*/ 	.word	0x00006480


	//   ....[26]....
        /*0a6c*/ 	.word	0x00006490


	//   ....[27]....
        /*0a70*/ 	.word	0x000064a0


	//   ....[28]....
        /*0a74*/ 	.word	0x00007510


	//   ....[29]....
        /*0a78*/ 	.word	0x00007520


	//   ....[30]....
        /*0a7c*/ 	.word	0x00007530


	//   ....[31]....
        /*0a80*/ 	.word	0x00007540


	//   ....[32]....
        /*0a84*/ 	.word	0x00009920


	//   ....[33]....
        /*0a88*/ 	.word	0x00009940


	//   ....[34]....
        /*0a8c*/ 	.word	0x00009e50


	//   ....[35]....
        /*0a90*/ 	.word	0x00009e70


	//   ....[36]....
        /*0a94*/ 	.word	0x0000c010


	//   ....[37]....
        /*0a98*/ 	.word	0x0000c070


	//   ....[38]....
        /*0a9c*/ 	.word	0x0000c450


	//   ....[39]....
        /*0aa0*/ 	.word	0x0000c470


	//   ....[40]....
        /*0aa4*/ 	.word	0x0000d9f0


	//   ....[41]....
        /*0aa8*/ 	.word	0x0000da00


	//   ....[42]....
        /*0aac*/ 	.word	0x0000daa0


	//   ....[43]....
        /*0ab0*/ 	.word	0x0000dab0


	//   ....[44]....
        /*0ab4*/ 	.word	0x0000e8a0


	//   ....[45]....
        /*0ab8*/ 	.word	0x0000e8c0


	//   ....[46]....
        /*0abc*/ 	.word	0x0000e8d0


	//   ....[47]....
        /*0ac0*/ 	.word	0x0000e8e0


	//   ....[48]....
        /*0ac4*/ 	.word	0x0000ee40


	//   ....[49]....
        /*0ac8*/ 	.word	0x0000ee80


	//   ....[50]....
        /*0acc*/ 	.word	0x0000eeb0


	//   ....[51]....
        /*0ad0*/ 	.word	0x0000eee0


	//   ....[52]....
        /*0ad4*/ 	.word	0x0000ef00


	//   ....[53]....
        /*0ad8*/ 	.word	0x0000ef10


	//   ....[54]....
        /*0adc*/ 	.word	0x0000ef50


	//   ....[55]....
        /*0ae0*/ 	.word	0x0000ef80


	//   ....[56]....
        /*0ae4*/ 	.word	0x0000f430


	//   ....[57]....
        /*0ae8*/ 	.word	0x0000f440


	//   ....[58]....
        /*0aec*/ 	.word	0x0000f6c0


	//   ....[59]....
        /*0af0*/ 	.word	0x0000f6d0


	//   ....[60]....
        /*0af4*/ 	.word	0x000101c0


	//   ....[61]....
        /*0af8*/ 	.word	0x000101f0


	//   ....[62]....
        /*0afc*/ 	.word	0x00010210


	//   ....[63]....
        /*0b00*/ 	.word	0x00010240


	//   ....[64]....
        /*0b04*/ 	.word	0x00010270


	//   ....[65]....
        /*0b08*/ 	.word	0x00010280


	//   ....[66]....
        /*0b0c*/ 	.word	0x000102b0


	//   ....[67]....
        /*0b10*/ 	.word	0x00010320


	//   ....[68]....
        /*0b14*/ 	.word	0x00010440


	//   ....[69]....
        /*0b18*/ 	.word	0x00010670


	//   ....[70]....
        /*0b1c*/ 	.word	0x000106a0


	//   ....[71]....
        /*0b20*/ 	.word	0x000106d0


	//   ....[72]....
        /*0b24*/ 	.word	0x00010700


	//   ....[73]....
        /*0b28*/ 	.word	0x00010730


	//   ....[74]....
        /*0b2c*/ 	.word	0x00010760


	//   ....[75]....
        /*0b30*/ 	.word	0x000108f0


	//   ....[76]....
        /*0b34*/ 	.word	0x00010920


	//   ....[77]....
        /*0b38*/ 	.word	0x00010950


	//   ....[78]....
        /*0b3c*/ 	.word	0x00010980


	//   ....[79]....
        /*0b40*/ 	.word	0x000109b0


	//   ....[80]....
        /*0b44*/ 	.word	0x000109e0


	//   ....[81]....
        /*0b48*/ 	.word	0x00010a70


	//   ....[82]....
        /*0b4c*/ 	.word	0x00010aa0


	//   ....[83]....
        /*0b50*/ 	.word	0x00010ab0


	//   ....[84]....
        /*0b54*/ 	.word	0x00010b50


	//   ....[85]....
        /*0b58*/ 	.word	0x00011ae0


	//   ....[86]....
        /*0b5c*/ 	.word	0x000135c0


	//   ....[87]....
        /*0b60*/ 	.word	0x000135e0


	//   ....[88]....
        /*0b64*/ 	.word	0x00013670


	//   ....[89]....
        /*0b68*/ 	.word	0x00013690


	//   ....[90]....
        /*0b6c*/ 	.word	0x00013710


	//   ....[91]....
        /*0b70*/ 	.word	0x00013730


	//   ....[92]....
        /*0b74*/ 	.word	0x000137b0


	//   ....[93]....
        /*0b78*/ 	.word	0x000137d0


	//   ....[94]....
        /*0b7c*/ 	.word	0x00013850


	//   ....[95]....
        /*0b80*/ 	.word	0x00013870


	//   ....[96]....
        /*0b84*/ 	.word	0x000138f0


	//   ....[97]....
        /*0b88*/ 	.word	0x00013910


	//   ....[98]....
        /*0b8c*/ 	.word	0x00013990


	//   ....[99]....
        /*0b90*/ 	.word	0x000139b0


	//   ....[100]....
        /*0b94*/ 	.word	0x000139c0


	//   ....[101]....
        /*0b98*/ 	.word	0x000139d0


	//   ....[102]....
        /*0b9c*/ 	.word	0x000142f0


	//   ....[103]....
        /*0ba0*/ 	.word	0x00014320


	//   ....[104]....
        /*0ba4*/ 	.word	0x00014340


	//   ....[105]....
        /*0ba8*/ 	.word	0x000143c0


	//   ....[106]....
        /*0bac*/ 	.word	0x000143e0


	//   ....[107]....
        /*0bb0*/ 	.word	0x00014460


	//   ....[108]....
        /*0bb4*/ 	.word	0x00014480


	//   ....[109]....
        /*0bb8*/ 	.word	0x00014500


	//   ....[110]....
        /*0bbc*/ 	.word	0x00014520


	//   ....[111]....
        /*0bc0*/ 	.word	0x000145a0


	//   ....[112]....
        /*0bc4*/ 	.word	0x000145c0


	//   ....[113]....
        /*0bc8*/ 	.word	0x00014640


	//   ....[114]....
        /*0bcc*/ 	.word	0x00014660


	//   ....[115]....
        /*0bd0*/ 	.word	0x000146e0


	//   ....[116]....
        /*0bd4*/ 	.word	0x00014700


	//   ....[117]....
        /*0bd8*/ 	.word	0x00014710


	//   ....[118]....
        /*0bdc*/ 	.word	0x00014780


	//   ....[119]....
        /*0be0*/ 	.word	0x000147d0


	//   ....[120]....
        /*0be4*/ 	.word	0x00014860


	//   ....[121]....
        /*0be8*/ 	.word	0x00014890


	//   ....[122]....
        /*0bec*/ 	.word	0x000148a0


	//   ....[123]....
        /*0bf0*/ 	.word	0x00014910


	//   ....[124]....
        /*0bf4*/ 	.word	0x00014920


	//   ....[125]....
        /*0bf8*/ 	.word	0x00014930


	//   ....[126]....
        /*0bfc*/ 	.word	0x00015120


	//   ....[127]....
        /*0c00*/ 	.word	0x00015140


	//   ....[128]....
        /*0c04*/ 	.word	0x000151b0


	//   ....[129]....
        /*0c08*/ 	.word	0x000151c0


	//   ....[130]....
        /*0c0c*/ 	.word	0x00015200


	//   ....[131]....
        /*0c10*/ 	.word	0x00015210


	//   ....[132]....
        /*0c14*/ 	.word	0x00015250


	//   ....[133]....
        /*0c18*/ 	.word	0x00015260


	//   ....[134]....
        /*0c1c*/ 	.word	0x000152a0


	//   ....[135]....
        /*0c20*/ 	.word	0x000152b0


	//   ....[136]....
        /*0c24*/ 	.word	0x000152f0


	//   ....[137]....
        /*0c28*/ 	.word	0x00015300


	//   ....[138]....
        /*0c2c*/ 	.word	0x00015340


	//   ....[139]....
        /*0c30*/ 	.word	0x00015350


	//   ....[140]....
        /*0c34*/ 	.word	0x00015360


	//   ....[141]....
        /*0c38*/ 	.word	0x000153a0


	//   ....[142]....
        /*0c3c*/ 	.word	0x00015650


	//   ....[143]....
        /*0c40*/ 	.word	0x00015680


	//   ....[144]....
        /*0c44*/ 	.word	0x000156e0


	//   ....[145]....
        /*0c48*/ 	.word	0x000156f0


	//   ....[146]....
        /*0c4c*/ 	.word	0x00015740


	//   ....[147]....
        /*0c50*/ 	.word	0x00015750


	//   ....[148]....
        /*0c54*/ 	.word	0x000157a0


	//   ....[149]....
        /*0c58*/ 	.word	0x000157b0


	//   ....[150]....
        /*0c5c*/ 	.word	0x00015800


	//   ....[151]....
        /*0c60*/ 	.word	0x00015810


	//   ....[152]....
        /*0c64*/ 	.word	0x00015860


	//   ....[153]....
        /*0c68*/ 	.word	0x00015870


	//   ....[154]....
        /*0c6c*/ 	.word	0x000158c0


	//   ....[155]....
        /*0c70*/ 	.word	0x000158d0


	//   ....[156]....
        /*0c74*/ 	.word	0x000158e0


	//   ....[157]....
        /*0c78*/ 	.word	0x00015920


	//   ....[158]....
        /*0c7c*/ 	.word	0x00015ef0


	//   ....[159]....
        /*0c80*/ 	.word	0x00015f00


	//   ....[160]....
        /*0c84*/ 	.word	0x00015f70


	//   ....[161]....
        /*0c88*/ 	.word	0x00015fb0


	//   ....[162]....
        /*0c8c*/ 	.word	0x00015fd0


	//   ....[163]....
        /*0c90*/ 	.word	0x00016010


	//   ....[164]....
        /*0c94*/ 	.word	0x00016030


	//   ....[165]....
        /*0c98*/ 	.word	0x00016070


	//   ....[166]....
        /*0c9c*/ 	.word	0x00016090


	//   ....[167]....
        /*0ca0*/ 	.word	0x000160d0


	//   ....[168]....
        /*0ca4*/ 	.word	0x000160f0


	//   ....[169]....
        /*0ca8*/ 	.word	0x00016130


	//   ....[170]....
        /*0cac*/ 	.word	0x00016150


	//   ....[171]....
        /*0cb0*/ 	.word	0x00016190


	//   ....[172]....
        /*0cb4*/ 	.word	0x000161b0


	//   ....[173]....
        /*0cb8*/ 	.word	0x000161c0


	//   ....[174]....
        /*0cbc*/ 	.word	0x00016580


	//   ....[175]....
        /*0cc0*/ 	.word	0x000165b0


	//   ....[176]....
        /*0cc4*/ 	.word	0x00016610


	//   ....[177]....
        /*0cc8*/ 	.word	0x00016640


	//   ....[178]....
        /*0ccc*/ 	.word	0x00016670


	//   ....[179]....
        /*0cd0*/ 	.word	0x000166a0


	//   ....[180]....
        /*0cd4*/ 	.word	0x000166d0


	//   ....[181]....
        /*0cd8*/ 	.word	0x00016700


	//   ....[182]....
        /*0cdc*/ 	.word	0x000168a0


	//   ....[183]....
        /*0ce0*/ 	.word	0x000168d0


	//   ....[184]....
        /*0ce4*/ 	.word	0x00016900


	//   ....[185]....
        /*0ce8*/ 	.word	0x00016930


	//   ....[186]....
        /*0cec*/ 	.word	0x00016960


	//   ....[187]....
        /*0cf0*/ 	.word	0x00016990


	//   ....[188]....
        /*0cf4*/ 	.word	0x00016a50


	//   ....[189]....
        /*0cf8*/ 	.word	0x00016a70


	//   ....[190]....
        /*0cfc*/ 	.word	0x00016a80


	//   ....[191]....
        /*0d00*/ 	.word	0x00016ae0


	//   ....[192]....
        /*0d04*/ 	.word	0x00017100


	//   ....[193]....
        /*0d08*/ 	.word	0x00017420


	//   ....[194]....
        /*0d0c*/ 	.word	0x000174b0


	//   ....[195]....
        /*0d10*/ 	.word	0x00017540


	//   ....[196]....
        /*0d14*/ 	.word	0x000175d0


	//   ....[197]....
        /*0d18*/ 	.word	0x000176b0


	//   ....[198]....
        /*0d1c*/ 	.word	0x00017740


	//   ....[199]....
        /*0d20*/ 	.word	0x000177e0


	//   ....[200]....
        /*0d24*/ 	.word	0x00017870


	//   ....[201]....
        /*0d28*/ 	.word	0x00017960


	//   ....[202]....
        /*0d2c*/ 	.word	0x000179f0


	//   ....[203]....
        /*0d30*/ 	.word	0x00017a90


	//   ....[204]....
        /*0d34*/ 	.word	0x00017b20


	//   ....[205]....
        /*0d38*/ 	.word	0x00017c60


	//   ....[206]....
        /*0d3c*/ 	.word	0x00017d10


	//   ....[207]....
        /*0d40*/ 	.word	0x00017da0


	//   ....[208]....
        /*0d44*/ 	.word	0x00017df0


	//   ....[209]....
        /*0d48*/ 	.word	0x00017e40


	//   ....[210]....
        /*0d4c*/ 	.word	0x00017f20


	//   ....[211]....
        /*0d50*/ 	.word	0x00017fb0


	//   ....[212]....
        /*0d54*/ 	.word	0x00018000


	//   ....[213]....
        /*0d58*/ 	.word	0x00018050


	//   ....[214]....
        /*0d5c*/ 	.word	0x00018270


	//   ....[215]....
        /*0d60*/ 	.word	0x000182d0


	//   ....[216]....
        /*0d64*/ 	.word	0x00018390


	//   ....[217]....
        /*0d68*/ 	.word	0x00018400


	//   ....[218]....
        /*0d6c*/ 	.word	0x00018460


	//   ....[219]....
        /*0d70*/ 	.word	0x00018510


	//   ....[220]....
        /*0d74*/ 	.word	0x00018570


	//   ....[221]....
        /*0d78*/ 	.word	0x00018600


	//   ....[222]....
        /*0d7c*/ 	.word	0x00018680


	//   ....[223]....
        /*0d80*/ 	.word	0x000186d0


	//   ....[224]....
        /*0d84*/ 	.word	0x00018760


	//   ....[225]....
        /*0d88*/ 	.word	0x000187f0


	//   ....[226]....
        /*0d8c*/ 	.word	0x00018890


	//   ....[227]....
        /*0d90*/ 	.word	0x00018930


	//   ....[228]....
        /*0d94*/ 	.word	0x00018990


	//   ....[229]....
        /*0d98*/ 	.word	0x00018a00


	//   ....[230]....
        /*0d9c*/ 	.word	0x00018a60


	//   ....[231]....
        /*0da0*/ 	.word	0x00018ad0


	//   ....[232]....
        /*0da4*/ 	.word	0x00018b90


	//   ....[233]....
        /*0da8*/ 	.word	0x00018bf0


	//   ....[234]....
        /*0dac*/ 	.word	0x00018cb0


	//   ....[235]....
        /*0db0*/ 	.word	0x00018f90


	//   ....[236]....
        /*0db4*/ 	.word	0x00019080


	//   ....[237]....
        /*0db8*/ 	.word	0x00019120


	//   ....[238]....
        /*0dbc*/ 	.word	0x00019180


	//   ....[239]....
        /*0dc0*/ 	.word	0x00019270


	//   ....[240]....
        /*0dc4*/ 	.word	0x000192e0


	//   ....[241]....
        /*0dc8*/ 	.word	0x000193d0


	//   ....[242]....
        /*0dcc*/ 	.word	0x00019440


	//   ....[243]....
        /*0dd0*/ 	.word	0x00019530


	//   ....[244]....
        /*0dd4*/ 	.word	0x000195a0


	//   ....[245]....
        /*0dd8*/ 	.word	0x00019690


	//   ....[246]....
        /*0ddc*/ 	.word	0x00019700


	//   ....[247]....
        /*0de0*/ 	.word	0x000197f0


	//   ....[248]....
        /*0de4*/ 	.word	0x00019860


	//   ....[249]....
        /*0de8*/ 	.word	0x00019950


	//   ....[250]....
        /*0dec*/ 	.word	0x000199c0


	//   ....[251]....
        /*0df0*/ 	.word	0x00019a60


	//   ....[252]....
        /*0df4*/ 	.word	0x00019b50


	//   ....[253]....
        /*0df8*/ 	.word	0x00019bc0


	//   ....[254]....
        /*0dfc*/ 	.word	0x00019c20


	//   ....[255]....
        /*0e00*/ 	.word	0x00019d10


	//   ....[0]....
        /*0e04*/ 	.word	0x00019d70


	//   ....[1]....
        /*0e08*/ 	.word	0x00019e70


	//   ....[2]....
        /*0e0c*/ 	.word	0x00019ed0


	//   ....[3]....
        /*0e10*/ 	.word	0x00019fd0


	//   ....[4]....
        /*0e14*/ 	.word	0x0001a030


	//   ....[5]....
        /*0e18*/ 	.word	0x0001a130


	//   ....[6]....
        /*0e1c*/ 	.word	0x0001a190


	//   ....[7]....
        /*0e20*/ 	.word	0x0001a290


	//   ....[8]....
        /*0e24*/ 	.word	0x0001a2f0


	//   ....[9]....
        /*0e28*/ 	.word	0x0001a3f0


	//   ....[10]....
        /*0e2c*/ 	.word	0x0001a450


	//   ....[11]....
        /*0e30*/ 	.word	0x0001a500


	//   ....[12]....
        /*0e34*/ 	.word	0x0001a5b0


	//   ....[13]....
        /*0e38*/ 	.word	0x0001a6a0


	//   ....[14]....
        /*0e3c*/ 	.word	0x0001a700


	//   ....[15]....
        /*0e40*/ 	.word	0x0001a7e0


	//   ....[16]....
        /*0e44*/ 	.word	0x0001a840


	//   ....[17]....
        /*0e48*/ 	.word	0x0001a910


	//   ....[18]....
        /*0e4c*/ 	.word	0x0001a970


	//   ....[19]....
        /*0e50*/ 	.word	0x0001aa30


	//   ....[20]....
        /*0e54*/ 	.word	0x0001ab70


	//   ....[21]....
        /*0e58*/ 	.word	0x0001ac20


	//   ....[22]....
        /*0e5c*/ 	.word	0x0001aca0


	//   ....[23]....
        /*0e60*/ 	.word	0x0001ad60


	//   ....[24]....
        /*0e64*/ 	.word	0x0001adc0


	//   ....[25]....
        /*0e68*/ 	.word	0x0001ae70


	//   ....[26]....
        /*0e6c*/ 	.word	0x0001aed0


	//   ....[27]....
        /*0e70*/ 	.word	0x0001af80


	//   ....[28]....
        /*0e74*/ 	.word	0x0001afe0


	//   ....[29]....
        /*0e78*/ 	.word	0x0001b090


	//   ....[30]....
        /*0e7c*/ 	.word	0x0001b0f0


	//   ....[31]....
        /*0e80*/ 	.word	0x0001b1a0


	//   ....[32]....
        /*0e84*/ 	.word	0x0001b200


	//   ....[33]....
        /*0e88*/ 	.word	0x0001b2b0


	//   ....[34]....
        /*0e8c*/ 	.word	0x0001b310


	//   ....[35]....
        /*0e90*/ 	.word	0x0001b3c0


	//   ....[36]....
        /*0e94*/ 	.word	0x0001b4b0


	//   ....[37]....
        /*0e98*/ 	.word	0x0001b560


	//   ....[38]....
        /*0e9c*/ 	.word	0x0001b5c0


	//   ....[39]....
        /*0ea0*/ 	.word	0x0001b680


	//   ....[40]....
        /*0ea4*/ 	.word	0x0001b6e0


	//   ....[41]....
        /*0ea8*/ 	.word	0x0001b7a0


	//   ....[42]....
        /*0eac*/ 	.word	0x0001b800


	//   ....[43]....
        /*0eb0*/ 	.word	0x0001b8c0


	//   ....[44]....
        /*0eb4*/ 	.word	0x0001b920


	//   ....[45]....
        /*0eb8*/ 	.word	0x0001b9e0


	//   ....[46]....
        /*0ebc*/ 	.word	0x0001ba40


	//   ....[47]....
        /*0ec0*/ 	.word	0x0001bb00


	//   ....[48]....
        /*0ec4*/ 	.word	0x0001bb60


	//   ....[49]....
        /*0ec8*/ 	.word	0x0001bc20


	//   ....[50]....
        /*0ecc*/ 	.word	0x0001bc80


	//   ....[51]....
        /*0ed0*/ 	.word	0x0001bd30


	//   ....[52]....
        /*0ed4*/ 	.word	0x0001be20


	//   ....[53]....
        /*0ed8*/ 	.word	0x0001bed0


	//   ....[54]....
        /*0edc*/ 	.word	0x0001bf90


	//   ....[55]....
        /*0ee0*/ 	.word	0x0001c040


	//   ....[56]....
        /*0ee4*/ 	.word	0x0001c0a0


	//   ....[57]....
        /*0ee8*/ 	.word	0x0001c150


	//   ....[58]....
        /*0eec*/ 	.word	0x0001c1b0


	//   ....[59]....
        /*0ef0*/ 	.word	0x0001c260


	//   ....[60]....
        /*0ef4*/ 	.word	0x0001c2c0


	//   ....[61]....
        /*0ef8*/ 	.word	0x0001c370


	//   ....[62]....
        /*0efc*/ 	.word	0x0001c3d0


	//   ....[63]....
        /*0f00*/ 	.word	0x0001c480


	//   ....[64]....
        /*0f04*/ 	.word	0x0001c4e0


	//   ....[65]....
        /*0f08*/ 	.word	0x0001c590


	//   ....[66]....
        /*0f0c*/ 	.word	0x0001c5f0


	//   ....[67]....
        /*0f10*/ 	.word	0x0001c690


	//   ....[68]....
        /*0f14*/ 	.word	0x0001c720


	//   ....[69]....
        /*0f18*/ 	.word	0x0001c7c0


	//   ....[70]....
        /*0f1c*/ 	.word	0x0001c940


	//   ....[71]....
        /*0f20*/ 	.word	0x0001c9b0


	//   ....[72]....
        /*0f24*/ 	.word	0x0001ca20


	//   ....[73]....
        /*0f28*/ 	.word	0x0001ca90


	//   ....[74]....
        /*0f2c*/ 	.word	0x0001cb00


	//   ....[75]....
        /*0f30*/ 	.word	0x0001cb80


	//   ....[76]....
        /*0f34*/ 	.word	0x0001cc00


	//   ....[77]....
        /*0f38*/ 	.word	0x0001cc90


	//   ....[78]....
        /*0f3c*/ 	.word	0x0001cd00


	//   ....[79]....
        /*0f40*/ 	.word	0x0001cd70


	//   ....[80]....
        /*0f44*/ 	.word	0x0001cde0


	//   ....[81]....
        /*0f48*/ 	.word	0x0001ce60


	//   ....[82]....
        /*0f4c*/ 	.word	0x0001ced0


	//   ....[83]....
        /*0f50*/ 	.word	0x0001cf70


	//   ....[84]....
        /*0f54*/ 	.word	0x0001cfc0


	//   ....[85]....
        /*0f58*/ 	.word	0x0001d050


	//   ....[86]....
        /*0f5c*/ 	.word	0x0001d180


	//----- nvinfo : EIATTR_REG_RECONFIG
	.align		4
.L_1433:
        /*0f60*/ 	.byte	0x01, 0x54
	.zero		2


	//----- nvinfo : EIATTR_SYSCALL_OFFSETS
	.align		4
        /*0f64*/ 	.byte	0x04, 0x46
        /*0f66*/ 	.short	(.L_1435 - .L_1434)


	//   ....[0]....
.L_1434:
        /*0f68*/ 	.word	0x00001ae0


	//   ....[1]....
        /*0f6c*/ 	.word	0x00001c30


	//   ....[2]....
        /*0f70*/ 	.word	0x00006060


	//   ....[3]....
        /*0f74*/ 	.word	0x000063e0


	//   ....[4]....
        /*0f78*/ 	.word	0x00012c20


	//   ....[5]....
        /*0f7c*/ 	.word	0x00012d70


	//   ....[6]....
        /*0f80*/ 	.word	0x00012e60


	//   ....[7]....
        /*0f84*/ 	.word	0x00013e00


	//----- nvinfo : EIATTR_MBARRIER_INSTR_OFFSETS
	.align		4
.L_1435:
        /*0f88*/ 	.byte	0x04, 0x39
        /*0f8a*/ 	.short	(.L_1437 - .L_1436)


	//   ....[0]....
.L_1436:
        /*0f8c*/ 	.word	0x00000270
        /*0f90*/ 	.word	0x000000ff
        /*0f94*/ 	.word	0x00016800
        /*0f98*/ 	.short	0x0100
        /*0f9a*/ 	.byte	0x08
	.zero		1


	//   ....[1]....
        /*0f9c*/ 	.word	0x00000280
        /*0fa0*/ 	.word	0x000000ff
        /*0fa4*/ 	.word	0x00016820
        /*0fa8*/ 	.short	0x0100
        /*0faa*/ 	.byte	0x08
	.zero		1


	//   ....[2]....
        /*0fac*/ 	.word	0x00000370
        /*0fb0*/ 	.word	0x000000ff
        /*0fb4*/ 	.word	0x00016830
        /*0fb8*/ 	.short	0x0100
        /*0fba*/ 	.byte	0x08
	.zero		1


	//   ....[3]....
        /*0fbc*/ 	.word	0x00000380
        /*0fc0*/ 	.word	0x000000ff
        /*0fc4*/ 	.word	0x00016840
        /*0fc8*/ 	.short	0x0100
        /*0fca*/ 	.byte	0x08
	.zero		1


	//   ....[4]....
        /*0fcc*/ 	.word	0x00000390
        /*0fd0*/ 	.word	0x000000ff
        /*0fd4*/ 	.word	0x00016838
        /*0fd8*/ 	.short	0x0100
        /*0fda*/ 	.byte	0x08
	.zero		1


	//   ....[5]....
        /*0fdc*/ 	.word	0x000003a0
        /*0fe0*/ 	.word	0x000000ff
        /*0fe4*/ 	.word	0x00016848
        /*0fe8*/ 	.short	0x0100
        /*0fea*/ 	.byte	0x08
	.zero		1


	//   ....[6]....
        /*0fec*/ 	.word	0x000004d0
        /*0ff0*/ 	.word	0x000000ff
        /*0ff4*/ 	.word	0x00016850
        /*0ff8*/ 	.short	0x0100
        /*0ffa*/ 	.byte	0x08
	.zero		1


	//   ....[7]....
        /*0ffc*/ 	.word	0x000004e0
        /*1000*/ 	.word	0x000000ff
        /*1004*/ 	.word	0x00016860
        /*1008*/ 	.short	0x0100
        /*100a*/ 	.byte	0x08
	.zero		1


	//   ....[8]....
        /*100c*/ 	.word	0x000004f0
        /*1010*/ 	.word	0x000000ff
        /*1014*/ 	.word	0x00016858
        /*1018*/ 	.short	0x0100
        /*101a*/ 	.byte	0x08
	.zero		1


	//   ....[9]....
        /*101c*/ 	.word	0x00000500
        /*1020*/ 	.word	0x000000ff
        /*1024*/ 	.word	0x00016868
        /*1028*/ 	.short	0x0100
        /*102a*/ 	.byte	0x08
	.zero		1


	//   ....[10]....
        /*102c*/ 	.word	0x000005f0
        /*1030*/ 	.word	0x000000ff
        /*1034*/ 	.word	0x00016870
        /*1038*/ 	.short	0x0100
        /*103a*/ 	.byte	0x06
	.zero		1


	//   ....[11]....
        /*103c*/ 	.word	0x00000600
        /*1040*/ 	.word	0x000000ff
        /*1044*/ 	.word	0x00016880
        /*1048*/ 	.short	0x0100
        /*104a*/ 	.byte	0x06
	.zero		1


	//   ....[12]....
        /*104c*/ 	.word	0x00000610
        /*1050*/ 	.word	0x000000ff
        /*1054*/ 	.word	0x00016878
        /*1058*/ 	.short	0x0100
        /*105a*/ 	.byte	0x06
	.zero		1


	//   ....[13]....
        /*105c*/ 	.word	0x00000620
        /*1060*/ 	.word	0x000000ff
        /*1064*/ 	.word	0x00016888
        /*1068*/ 	.short	0x0100
        /*106a*/ 	.byte	0x06
	.zero		1


	//   ....[14]....
        /*106c*/ 	.word	0x00000750
        /*1070*/ 	.word	0x000000ff
        /*1074*/ 	.word	0x00016890
        /*1078*/ 	.short	0x0100
        /*107a*/ 	.byte	0x08
	.zero		1


	//   ....[15]....
        /*107c*/ 	.word	0x00000760
        /*1080*/ 	.word	0x000000ff
        /*1084*/ 	.word	0x000168a0
        /*1088*/ 	.short	0x0100
        /*108a*/ 	.byte	0x08
	.zero		1


	//   ....[16]....
        /*108c*/ 	.word	0x00000770
        /*1090*/ 	.word	0x000000ff
        /*1094*/ 	.word	0x00016898
        /*1098*/ 	.short	0x0100
        /*109a*/ 	.byte	0x08
	.zero		1


	//   ....[17]....
        /*109c*/ 	.word	0x00000780
        /*10a0*/ 	.word	0x000000ff
        /*10a4*/ 	.word	0x000168a8
        /*10a8*/ 	.short	0x0100
        /*10aa*/ 	.byte	0x08
	.zero		1


	//   ....[18]....
        /*10ac*/ 	.word	0x000008b0
        /*10b0*/ 	.word	0x000000ff
        /*10b4*/ 	.word	0x000168b0
        /*10b8*/ 	.short	0x0100
        /*10ba*/ 	.byte	0x08
	.zero		1


	//   ....[19]....
        /*10bc*/ 	.word	0x000008c0
        /*10c0*/ 	.word	0x000000ff
        /*10c4*/ 	.word	0x000168c0
        /*10c8*/ 	.short	0x0100
        /*10ca*/ 	.byte	0x08
	.zero		1


	//   ....[20]....
        /*10cc*/ 	.word	0x000008d0
        /*10d0*/ 	.word	0x000000ff
        /*10d4*/ 	.word	0x000168b8
        /*10d8*/ 	.short	0x0100
        /*10da*/ 	.byte	0x08
	.zero		1


	//   ....[21]....
        /*10dc*/ 	.word	0x000008e0
        /*10e0*/ 	.word	0x000000ff
        /*10e4*/ 	.word	0x000168c8
        /*10e8*/ 	.short	0x0100
        /*10ea*/ 	.byte	0x08
	.zero		1


	//   ....[22]....
        /*10ec*/ 	.word	0x00002d00
        /*10f0*/ 	.word	0x00000046
        /*10f4*/ 	.word	0x00016890
        /*10f8*/ 	.short	0x010a
        /*10fa*/ 	.byte	0x3f
	.zero		1


	//   ....[23]....
        /*10fc*/ 	.word	0x00004030
        /*1100*/ 	.word	0x00000046
        /*1104*/ 	.word	0x00016890
        /*1108*/ 	.short	0x010a
        /*110a*/ 	.byte	0x3f
	.zero		1


	//   ....[24]....
        /*110c*/ 	.word	0x00005070
        /*1110*/ 	.word	0x00000046
        /*1114*/ 	.word	0x00016890
        /*1118*/ 	.short	0x010a
        /*111a*/ 	.byte	0x3f
	.zero		1


	//   ....[25]....
        /*111c*/ 	.word	0x00005500
        /*1120*/ 	.word	0x00000008
        /*1124*/ 	.word	0x00000000
        /*1128*/ 	.short	0x0101
        /*112a*/ 	.byte	0x3f
	.zero		1


	//   ....[26]....
        /*112c*/ 	.word	0x00005540
        /*1130*/ 	.word	0x00000046
        /*1134*/ 	.word	0x000168b0
        /*1138*/ 	.short	0x010a
        /*113a*/ 	.byte	0x3f
	.zero		1


	//   ....[27]....
        /*113c*/ 	.word	0x00005950
        /*1140*/ 	.word	0x00000046
        /*1144*/ 	.word	0x00000000
        /*1148*/ 	.short	0x0101
        /*114a*/ 	.byte	0x3f
	.zero		1


	//   ....[28]....
        /*114c*/ 	.word	0x00006100
        /*1150*/ 	.word	0x00000012
        /*1154*/ 	.word	0x00016800
        /*1158*/ 	.short	0x010a
        /*115a*/ 	.byte	0x3f
	.zero		1


	//   ....[29]....
        /*115c*/ 	.word	0x00006150
        /*1160*/ 	.word	0x00000012
        /*1164*/ 	.word	0x00016800
        /*1168*/ 	.short	0x010a
        /*116a*/ 	.byte	0x3f
	.zero		1


	//   ....[30]....
        /*116c*/ 	.word	0x00006800
        /*1170*/ 	.word	0x00000012
        /*1174*/ 	.word	0x00016800
        /*1178*/ 	.short	0x010a
        /*117a*/ 	.byte	0x3f
	.zero		1


	//   ....[31]....
        /*117c*/ 	.word	0x00007820
        /*1180*/ 	.word	0x00000012
        /*1184*/ 	.word	0x00016800
        /*1188*/ 	.short	0x010a
        /*118a*/ 	.byte	0x3f
	.zero		1


	//   ....[32]....
        /*118c*/ 	.word	0x000085d0
        /*1190*/ 	.word	0x00000000
        /*1194*/ 	.word	0x00016830
        /*1198*/ 	.short	0x010a
        /*119a*/ 	.byte	0x3f
	.zero		1


	//   ....[33]....
        /*119c*/ 	.word	0x00008680
        /*11a0*/ 	.word	0x00000000
        /*11a4*/ 	.word	0x00016830
        /*11a8*/ 	.short	0x010a
        /*11aa*/ 	.byte	0x3f
	.zero		1


	//   ....[34]....
        /*11ac*/ 	.word	0x0000a330
        /*11b0*/ 	.word	0x00000000
        /*11b4*/ 	.word	0x00000000
        /*11b8*/ 	.short	0x0101
        /*11ba*/ 	.byte	0x3f
	.zero		1


	//   ....[35]....
        /*11bc*/ 	.word	0x0000af50
        /*11c0*/ 	.word	0x00000005
        /*11c4*/ 	.word	0x00016830
        /*11c8*/ 	.short	0x010a
        /*11ca*/ 	.byte	0x3f
	.zero		1


	//   ....[36]....
        /*11cc*/ 	.word	0x0000afa0
        /*11d0*/ 	.word	0x00000005
        /*11d4*/ 	.word	0x00016830
        /*11d8*/ 	.short	0x010a
        /*11da*/ 	.byte	0x3f
	.zero		1


	//   ....[37]....
        /*11dc*/ 	.word	0x0000b2f0
        /*11e0*/ 	.word	0x00000005
        /*11e4*/ 	.word	0x00016850
        /*11e8*/ 	.short	0x010a
        /*11ea*/ 	.byte	0x3f
	.zero		1


	//   ....[38]....
        /*11ec*/ 	.word	0x0000b330
        /*11f0*/ 	.word	0x00000005
        /*11f4*/ 	.word	0x00016850
        /*11f8*/ 	.short	0x010a
        /*11fa*/ 	.byte	0x3f
	.zero		1


	//   ....[39]....
        /*11fc*/ 	.word	0x0000b900
        /*1200*/ 	.word	0x0000001f
        /*1204*/ 	.word	0x00000000
        /*1208*/ 	.short	0x0101
        /*120a*/ 	.byte	0x3f
	.zero		1


	//   ....[40]....
        /*120c*/ 	.word	0x0000d2f0
        /*1210*/ 	.word	0x0000000b
        /*1214*/ 	.word	0x00000000
        /*1218*/ 	.short	0x0101
        /*121a*/ 	.byte	0x3f
	.zero		1


	//   ....[41]....
        /*121c*/ 	.word	0x0000d650
        /*1220*/ 	.word	0x0000000b
        /*1224*/ 	.word	0x00016850
        /*1228*/ 	.short	0x010a
        /*122a*/ 	.byte	0x3f
	.zero		1


	//   ....[42]....
        /*122c*/ 	.word	0x0000d6c0
        /*1230*/ 	.word	0x0000000b
        /*1234*/ 	.word	0x00016850
        /*1238*/ 	.short	0x010a
        /*123a*/ 	.byte	0x3f
	.zero		1


	//   ....[43]....
        /*123c*/ 	.word	0x0000dcd0
        /*1240*/ 	.word	0x00000004
        /*1244*/ 	.word	0x00000000
        /*1248*/ 	.short	0x0101
        /*124a*/ 	.byte	0x3f
	.zero		1


	//   ....[44]....
        /*124c*/ 	.word	0x0000ed40
        /*1250*/ 	.word	0x00000000
        /*1254*/ 	.word	0x00000000
        /*1258*/ 	.short	0x0101
        /*125a*/ 	.byte	0x3f
	.zero		1


	//   ....[45]....
        /*125c*/ 	.word	0x0000f2f0
        /*1260*/ 	.word	0x00000008
        /*1264*/ 	.word	0x00000000
        /*1268*/ 	.short	0x0101
        /*126a*/ 	.byte	0x3f
	.zero		1


	//   ....[46]....
        /*126c*/ 	.word	0x00011bc0
        /*1270*/ 	.word	0x00000010
        /*1274*/ 	.word	0x00016820
        /*1278*/ 	.short	0x010a
        /*127a*/ 	.byte	0x3f
	.zero		1


	//   ....[47]....
        /*127c*/ 	.word	0x00011c80
        /*1280*/ 	.word	0x00000006
        /*1284*/ 	.word	0x000168a0
        /*1288*/ 	.short	0x010a
        /*128a*/ 	.byte	0x3f
	.zero		1


	//   ....[48]....
        /*128c*/ 	.word	0x00011ec0
        /*1290*/ 	.word	0x00000006
        /*1294*/ 	.word	0x000168c0
        /*1298*/ 	.short	0x010a
        /*129a*/ 	.byte	0x3f
	.zero		1


	//   ....[49]....
        /*129c*/ 	.word	0x00012250
        /*12a0*/ 	.word	0x00000006
        /*12a4*/ 	.word	0x000168a0
        /*12a8*/ 	.short	0x010a
        /*12aa*/ 	.byte	0x3f
	.zero		1


	//   ....[50]....
        /*12ac*/ 	.word	0x00012470
        /*12b0*/ 	.word	0x00000006
        /*12b4*/ 	.word	0x000168c0
        /*12b8*/ 	.short	0x010a
        /*12ba*/ 	.byte	0x3f
	.zero		1


	//   ....[51]....
        /*12bc*/ 	.word	0x00013320
        /*12c0*/ 	.word	0x00000003
        /*12c4*/ 	.word	0x00016840
        /*12c8*/ 	.short	0x010a
        /*12ca*/ 	.byte	0x3f
	.zero		1


	//   ....[52]....
        /*12cc*/ 	.word	0x00013ad0
        /*12d0*/ 	.word	0x00000003
        /*12d4*/ 	.word	0x00016830
        /*12d8*/ 	.short	0x0107
        /*12da*/ 	.byte	0x3f
	.zero		1


	//   ....[53]....
        /*12dc*/ 	.word	0x00013ba0
        /*12e0*/ 	.word	0x00000003
        /*12e4*/ 	.word	0x00016830
        /*12e8*/ 	.short	0x0101
        /*12ea*/ 	.byte	0x3f
	.zero		1


	//   ....[54]....
        /*12ec*/ 	.word	0x00014a10
        /*12f0*/ 	.word	0x00000010
        /*12f4*/ 	.word	0x00016800
        /*12f8*/ 	.short	0x0107
        /*12fa*/ 	.byte	0x3f
	.zero		1


	//   ....[55]....
        /*12fc*/ 	.word	0x00014b00
        /*1300*/ 	.word	0x00000010
        /*1304*/ 	.word	0x00016800
        /*1308*/ 	.short	0x0101
        /*130a*/ 	.byte	0x3f
	.zero		1


	//   ....[56]....
        /*130c*/ 	.word	0x00014b20
        /*1310*/ 	.word	0x00000010
        /*1314*/ 	.word	0x00016820
        /*1318*/ 	.short	0x010a
        /*131a*/ 	.byte	0x3f
	.zero		1


	//   ....[57]....
        /*131c*/ 	.word	0x00014ef0
        /*1320*/ 	.word	0x00000005
        /*1324*/ 	.word	0x00016840
        /*1328*/ 	.short	0x010a
        /*132a*/ 	.byte	0x3f
	.zero		1


	//   ....[58]....
        /*132c*/ 	.word	0x00015420
        /*1330*/ 	.word	0x00000005
        /*1334*/ 	.word	0x00016830
        /*1338*/ 	.short	0x0107
        /*133a*/ 	.byte	0x3f
	.zero		1


	//   ....[59]....
        /*133c*/ 	.word	0x000154e0
        /*1340*/ 	.word	0x00000005
        /*1344*/ 	.word	0x00016830
        /*1348*/ 	.short	0x0101
        /*134a*/ 	.byte	0x3f
	.zero		1


	//   ....[60]....
        /*134c*/ 	.word	0x00015540
        /*1350*/ 	.word	0x00000005
        /*1354*/ 	.word	0x00016860
        /*1358*/ 	.short	0x010a
        /*135a*/ 	.byte	0x3f
	.zero		1


	//   ....[61]....
        /*135c*/ 	.word	0x00015a10
        /*1360*/ 	.word	0x00000005
        /*1364*/ 	.word	0x00016850
        /*1368*/ 	.short	0x0107
        /*136a*/ 	.byte	0x3f
	.zero		1


	//   ....[62]....
        /*136c*/ 	.word	0x00015b90
        /*1370*/ 	.word	0x00000005
        /*1374*/ 	.word	0x00016850
        /*1378*/ 	.short	0x0101
        /*137a*/ 	.byte	0x3f
	.zero		1


	//   ....[63]....
        /*137c*/ 	.word	0x00015db0
        /*1380*/ 	.word	0x00000000
        /*1384*/ 	.word	0x00016860
        /*1388*/ 	.short	0x010a
        /*138a*/ 	.byte	0x3f
	.zero		1


	//   ....[64]....
        /*138c*/ 	.word	0x00016270
        /*1390*/ 	.word	0x00000000
        /*1394*/ 	.word	0x00016850
        /*1398*/ 	.short	0x0107
        /*139a*/ 	.byte	0x3f
	.zero		1


	//   ....[65]....
        /*139c*/ 	.word	0x00016340
        /*13a0*/ 	.word	0x00000000
        /*13a4*/ 	.word	0x00016850
        /*13a8*/ 	.short	0x0101
        /*13aa*/ 	.byte	0x3f
	.zero		1


	//   ....[66]....
        /*13ac*/ 	.word	0x00017080
        /*13b0*/ 	.word	0x00000005
        /*13b4*/ 	.word	0x00016820
        /*13b8*/ 	.short	0x010a
        /*13ba*/ 	.byte	0x3f
	.zero		1


	//   ....[67]....
        /*13bc*/ 	.word	0x000171f0
        /*13c0*/ 	.word	0x00000003
        /*13c4*/ 	.word	0x00016840
        /*13c8*/ 	.short	0x010a
        /*13ca*/ 	.byte	0x3f
	.zero		1


	//   ....[68]....
        /*13cc*/ 	.word	0x00017290
        /*13d0*/ 	.word	0x00000005
        /*13d4*/ 	.word	0x00016840
        /*13d8*/ 	.short	0x010a
        /*13da*/ 	.byte	0x3f
	.zero		1


	//   ....[69]....
        /*13dc*/ 	.word	0x000172d0
        /*13e0*/ 	.word	0x00000003
        /*13e4*/ 	.word	0x00016860
        /*13e8*/ 	.short	0x010a
        /*13ea*/ 	.byte	0x3f
	.zero		1


	//   ....[70]....
        /*13ec*/ 	.word	0x00017310
        /*13f0*/ 	.word	0x00000005
        /*13f4*/ 	.word	0x00016860
        /*13f8*/ 	.short	0x010a
        /*13fa*/ 	.byte	0x3f
	.zero		1


	//   ....[71]....
        /*13fc*/ 	.word	0x00017370
        /*1400*/ 	.word	0x00000046
        /*1404*/ 	.word	0x00016890
        /*1408*/ 	.short	0x010a
        /*140a*/ 	.byte	0x3f
	.zero		1


	//   ....[72]....
        /*140c*/ 	.word	0x00017600
        /*1410*/ 	.word	0x00000046
        /*1414*/ 	.word	0x00016890
        /*1418*/ 	.short	0x010a
        /*141a*/ 	.byte	0x3f
	.zero		1


	//   ....[73]....
        /*141c*/ 	.word	0x000178b0
        /*1420*/ 	.word	0x00000046
        /*1424*/ 	.word	0x00016890
        /*1428*/ 	.short	0x010a
        /*142a*/ 	.byte	0x3f
	.zero		1


	//   ....[74]....
        /*142c*/ 	.word	0x00017b60
        /*1430*/ 	.word	0x00000046
        /*1434*/ 	.word	0x000168b0
        /*1438*/ 	.short	0x010a
        /*143a*/ 	.byte	0x3f
	.zero		1


	//   ....[75]....
        /*143c*/ 	.word	0x00017e70
        /*1440*/ 	.word	0x00000012
        /*1444*/ 	.word	0x00016800
        /*1448*/ 	.short	0x010a
        /*144a*/ 	.byte	0x3f
	.zero		1


	//   ....[76]....
        /*144c*/ 	.word	0x00018080
        /*1450*/ 	.word	0x00000012
        /*1454*/ 	.word	0x00016800
        /*1458*/ 	.short	0x010a
        /*145a*/ 	.byte	0x3f
	.zero		1


	//   ....[77]....
        /*145c*/ 	.word	0x000180d0
        /*1460*/ 	.word	0x00000000
        /*1464*/ 	.word	0x00016830
        /*1468*/ 	.short	0x010a
        /*146a*/ 	.byte	0x3f
	.zero		1


	//   ....[78]....
        /*146c*/ 	.word	0x00018120
        /*1470*/ 	.word	0x00000005
        /*1474*/ 	.word	0x00016830
        /*1478*/ 	.short	0x010a
        /*147a*/ 	.byte	0x3f
	.zero		1


	//   ....[79]....
        /*147c*/ 	.word	0x00018170
        /*1480*/ 	.word	0x00000005
        /*1484*/ 	.word	0x00016850
        /*1488*/ 	.short	0x010a
        /*148a*/ 	.byte	0x3f
	.zero		1


	//   ....[80]....
        /*148c*/ 	.word	0x000181c0
        /*1490*/ 	.word	0x0000000b
        /*1494*/ 	.word	0x00016850
        /*1498*/ 	.short	0x010a
        /*149a*/ 	.byte	0x3f
	.zero		1


	//   ....[81]....
        /*149c*/ 	.word	0x00018d70
        /*14a0*/ 	.word	0x00000010
        /*14a4*/ 	.word	0x00016820
        /*14a8*/ 	.short	0x010a
        /*14aa*/ 	.byte	0x3f
	.zero		1


	//   ....[82]....
        /*14ac*/ 	.word	0x00018dc0
        /*14b0*/ 	.word	0x00000006
        /*14b4*/ 	.word	0x000168a0
        /*14b8*/ 	.short	0x010a
        /*14ba*/ 	.byte	0x3f
	.zero		1


	//   ....[83]....
        /*14bc*/ 	.word	0x00018e10
        /*14c0*/ 	.word	0x00000006
        /*14c4*/ 	.word	0x000168c0
        /*14c8*/ 	.short	0x010a
        /*14ca*/ 	.byte	0x3f
	.zero		1


	//   ....[84]....
        /*14cc*/ 	.word	0x00018e60
        /*14d0*/ 	.word	0x00000006
        /*14d4*/ 	.word	0x000168a0
        /*14d8*/ 	.short	0x010a
        /*14da*/ 	.byte	0x3f
	.zero		1


	//   ....[85]....
        /*14dc*/ 	.word	0x00018eb0
        /*14e0*/ 	.word	0x00000006
        /*14e4*/ 	.word	0x000168c0
        /*14e8*/ 	.short	0x010a
        /*14ea*/ 	.byte	0x3f
	.zero		1


	//   ....[86]....
        /*14ec*/ 	.word	0x00018fd0
        /*14f0*/ 	.word	0x00000003
        /*14f4*/ 	.word	0x00016840
        /*14f8*/ 	.short	0x010a
        /*14fa*/ 	.byte	0x3f
	.zero		1


	//   ....[87]....
        /*14fc*/ 	.word	0x0001aa70
        /*1500*/ 	.word	0x00000010
        /*1504*/ 	.word	0x00016820
        /*1508*/ 	.short	0x010a
        /*150a*/ 	.byte	0x3f
	.zero		1


	//   ....[88]....
        /*150c*/ 	.word	0x0001aac0
        /*1510*/ 	.word	0x00000005
        /*1514*/ 	.word	0x00016840
        /*1518*/ 	.short	0x010a
        /*151a*/ 	.byte	0x3f
	.zero		1


	//   ....[89]....
        /*151c*/ 	.word	0x0001b400
        /*1520*/ 	.word	0x00000005
        /*1524*/ 	.word	0x00016860
        /*1528*/ 	.short	0x010a
        /*152a*/ 	.byte	0x3f
	.zero		1


	//   ....[90]....
        /*152c*/ 	.word	0x0001bd70
        /*1530*/ 	.word	0x00000000
        /*1534*/ 	.word	0x00016860
        /*1538*/ 	.short	0x010a
        /*153a*/ 	.byte	0x3f
	.zero		1


	//   ....[91]....
        /*153c*/ 	.word	0x0001d0a0
        /*1540*/ 	.word	0x00000005
        /*1544*/ 	.word	0x00016820
        /*1548*/ 	.short	0x010a
        /*154a*/ 	.byte	0x3f
	.zero		1


	//   ....[92]....
        /*154c*/ 	.word	0x0001d240
        /*1550*/ 	.word	0x00000003
        /*1554*/ 	.word	0x00016840
        /*1558*/ 	.short	0x010a
        /*155a*/ 	.byte	0x3f
	.zero		1


	//   ....[93]....
        /*155c*/ 	.word	0x0001d290
        /*1560*/ 	.word	0x00000005
        /*1564*/ 	.word	0x00016840
        /*1568*/ 	.short	0x010a
        /*156a*/ 	.byte	0x3f
	.zero		1


	//   ....[94]....
        /*156c*/ 	.word	0x0001d2e0
        /*1570*/ 	.word	0x00000003
        /*1574*/ 	.word	0x00016860
        /*1578*/ 	.short	0x010a
        /*157a*/ 	.byte	0x3f
	.zero		1


	//----- nvinfo : EIATTR_NUM_MBARRIERS
	.align		4
.L_1437:
        /*157c*/ 	.byte	0x03, 0x38
        /*157e*/ 	.short	0x0016


	//----- nvinfo : EIATTR_EXIT_INSTR_OFFSETS
	.align		4
        /*1580*/ 	.byte	0x04, 0x1c
        /*1582*/ 	.short	(.L_1439 - .L_1438)


	//   ....[0]....
.L_1438:
        /*1584*/ 	.word	0x00017360


	//----- nvinfo : EIATTR_MAX_THREADS
	.align		4
.L_1439:
        /*1588*/ 	.byte	0x04, 0x05
        /*158a*/ 	.short	(.L_1441 - .L_1440)
.L_1440:
        /*158c*/ 	.word	0x00000200
        /*1590*/ 	.word	0x00000001
        /*1594*/ 	.word	0x00000001


	//----- nvinfo : EIATTR_CRS_STACK_SIZE
	.align		4
.L_1441:
        /*1598*/ 	.byte	0x04, 0x1e
        /*159a*/ 	.short	(.L_1443 - .L_1442)
.L_1442:
        /*159c*/ 	.word	0x00000000


	//----- nvinfo : EIATTR_CBANK_PARAM_SIZE
	.align		4
.L_1443:
        /*15a0*/ 	.byte	0x03, 0x19
        /*15a2*/ 	.short	0x0af0


	//----- nvinfo : EIATTR_PARAM_CBANK
	.align		4
        /*15a4*/ 	.byte	0x04, 0x0a
        /*15a6*/ 	.short	(.L_1445 - .L_1444)
	.align		4
.L_1444:
        /*15a8*/ 	.word	index@(.nv.constant0._ZN7cutlass13device_kernelIN5flash11enable_sm90INS1_16FlashAttnFwdSm90INS1_25CollectiveMainloopFwdSm90ILi2EN4cute5tupleIJNS5_1CILi1EEES8_S8_EEENS6_IJNS7_ILi192EEENS7_ILi128EEENS7_ILi64EEEEEELi64ENS_6half_tEfNS_4arch4Sm90ELb0ELb0ELb1ELb1ELb1ELb1ELb0ELb1ELb1ELb1ELb1ELb0EEENS1_21CollectiveEpilogueFwdINS6_IJSA_SC_SB_EEES9_SE_SG_Li384ELb1ELb1ELb1ELb0EEENS1_36VarlenDynamicPersistentTileSchedulerILi192ELi128ELi384ELi128ELb1ELb1ELb1ELb0ELb1ELb1EEEEEEEEEvNT_6ParamsE)
        /*15ac*/ 	.short	0x0210
        /*15ae*/ 	.short	0x0af0


	//----- nvinfo : EIATTR_SW_WAR
	.align		4
.L_1445:
        /*15b0*/ 	.byte	0x04, 0x36
        /*15b2*/ 	.short	(.L_1447 - .L_1446)
.L_1446:
        /*15b4*/ 	.word	0x00000008
.L_1447:


//--------------------- .nv.info._ZN7cutlass13device_kernelIN5flash11enable_sm90INS1_16FlashAttnFwdSm90INS1_25CollectiveMainloopFwdSm90ILi2EN4cute5tupleIJNS5_1CILi1EEES8_S8_EEENS6_IJNS7_ILi192EEENS7_ILi128EEENS7_ILi64EEEEEELi64ENS_6half_tEfNS_4arch4Sm90ELb0ELb1ELb1ELb0ELb1ELb0ELb0ELb1ELb1ELb1ELb1ELb0EEENS1_21CollectiveEpilogueFwdINS6_IJSA_SC_SB_EEES9_SE_SG_Li384ELb0ELb1ELb1ELb0EEENS1_19SingleTileSchedulerILb0ELb1ELb1ELi192EEEEEEEEEvNT_6ParamsE --------------------------
	.section	.nv.info._ZN7cutlass13device_kernelIN5flash11enable_sm90INS1_16FlashAttnFwdSm90INS1_25CollectiveMainloopFwdSm90ILi2EN4cute5tupleIJNS5_1CILi1EEES8_S8_EEENS6_IJNS7_ILi192EEENS7_ILi128EEENS7_ILi64EEEEEELi64ENS_6half_tEfNS_4arch4Sm90ELb0ELb1ELb1ELb0ELb1ELb0ELb0ELb1ELb1ELb1ELb1ELb0EEENS1_21CollectiveEpilogueFwdINS6_IJSA_SC_SB_EEES9_SE_SG_Li384ELb0ELb1ELb1ELb0EEENS1_19SingleTileSchedulerILb0ELb1ELb1ELi192EEEEEEEEEvNT_6ParamsE,"",@"SHT_CUDA_INFO"
	.sectionflags	@""
	.align	4


	//----- nvinfo : EIATTR_CUDA_API_VERSION
	.align		4
        /*0000*/ 	.byte	0x04, 0x37
        /*0002*/ 	.short	(.L_1449 - .L_1448)
.L_1448:
        /*0004*/ 	.word	0x00000082


	//----- nvinfo : EIATTR_KPARAM_INFO
	.align		4
.L_1449:
        /*0008*/ 	.byte	0x04, 0x17
        /*000a*/ 	.short	(.L_1451 - .L_1450)
.L_1450:
        /*000c*/ 	.word	0x00000000
        /*0010*/ 	.short	0x0000
        /*0012*/ 	.short	0x0070
        /*0014*/ 	.byte	0x00, 0xf0, 0x01, 0x28


	//----- nvinfo : EIATTR_SPARSE_MMA_MASK
	.align		4
.L_1451:
        /*0018*/ 	.byte	0x03, 0x50
        /*001a*/ 	.short	0x0000


	//----- nvinfo : EIATTR_MAXREG_COUNT
	.align		4
        /*001c*/ 	.byte	0x03, 0x1b
        /*001e*/ 	.short	0x0080


	//----- nvinfo : EIATTR_NUM_BARRIERS
	.align		4
        /*0020*/ 	.byte	0x02, 0x4c
        /*0022*/ 	.byte	0x10
	.zero		1


	//----- nvinfo : EIATTR_EXTERNS
	.align		4
        /*0024*/ 	.byte	0x04, 0x0f
        /*0026*/ 	.short	(.L_1453 - .L_1452)


	//   ....[0]....
	.align		4
.L_1452:
        /*0028*/ 	.word	index@(__assertfail)


	//----- nvinfo : EIATTR_ANNOTATIONS
	.align		4
.L_1453:
        /*002c*/ 	.byte	0x04, 0x55
        /*002e*/ 	.short	(.L_1455 - .L_1454)


	//   ....[0]....
.L_1454:
        /*0030*/ 	.word	0x00000001
        /*0034*/ 	.byte	0x20, 0x11, 0x01, 0x00, 0x01, 0x00, 0x00, 0x00, 0xc0, 0x29, 0x01, 0x00


	//----- nvinfo : EIATTR_MERCURY_ISA_VERSION
	.align		4
.L_1455:
        /*0040*/ 	.byte	0x03, 0x5f
        /*0042*/ 	.short	0x0101


	//----- nvinfo : EIATTR_INT_WARP_WIDE_INSTR_OFFSETS
	.align		4
        /*0044*/ 	.byte	0x04, 0x31
        /*0046*/ 	.short	(.L_1457 - .L_1456)


	//   ....[0]....
.L_1456:
        /*0048*/ 	.word	0x000000c0


	//   ....[1]....
        /*004c*/ 	.word	0x000000d0


	//   ....[2]....
        /*0050*/ 	.word	0x00000170


	//----- nvinfo : EIATTR_COOP_GROUP_MASK_REGIDS
	.align		4
.L_1457:
        /*0054*/ 	.byte	0x04, 0x29
        /*0056*/ 	.short	(.L_1459 - .L_1458)


	//   ....[0]....
.L_1458:
        /*0058*/ 	.word	0xffffffff


	//   ....[1]....
        /*005c*/ 	.word	0xffffffff


	//   ....[2]....
        /*0060*/ 	.word	0xffffffff


	//   ....[3]....
        /*0064*/ 	.word	0xffffffff


	//   ....[4]....
        /*0068*/ 	.word	0xffffffff


	//   ....[5]....
        /*006c*/ 	.word	0xffffffff


	//   ....[6]....
        /*0070*/ 	.word	0xffffffff


	//   ....[7]....
        /*0074*/ 	.word	0xffffffff


	//   ....[8]....
        /*0078*/ 	.word	0xffffffff


	//   ....[9]....
        /*007c*/ 	.word	0xffffffff


	//   ....[10]....
        /*0080*/ 	.word	0xffffffff


	//   ....[11]....
        /*0084*/ 	.word	0xffffffff


	//   ....[12]....
        /*0088*/ 	.word	0xffffffff


	//   ....[13]....
        /*008c*/ 	.word	0xffffffff


	//   ....[14]....
        /*0090*/ 	.word	0xffffffff


	//   ....[15]....
        /*0094*/ 	.word	0xffffffff


	//   ....[16]....
        /*0098*/ 	.word	0xffffffff


	//   ....[17]....
        /*009c*/ 	.word	0xffffffff


	//   ....[18]....
        /*00a0*/ 	.word	0xffffffff


	//   ....[19]....
        /*00a4*/ 	.word	0xffffffff


	//   ....[20]....
        /*00a8*/ 	.word	0xffffffff


	//   ....[21]....
        /*00ac*/ 	.word	0xffffffff


	//   ....[22]....
        /*00b0*/ 	.word	0xffffffff


	//   ....[23]....
        /*00b4*/ 	.word	0xffffffff


	//   ....[24]....
        /*00b8*/ 	.word	0xffffffff


	//   ....[25]....
        /*00bc*/ 	.word	0xffffffff


	//   ....[26]....
        /*00c0*/ 	.word	0xffffffff


	//   ....[27]....
        /*00c4*/ 	.word	0xffffffff


	//   ....[28]....
        /*00c8*/ 	.word	0xffffffff


	//   ....[29]....
        /*00cc*/ 	.word	0xffffffff


	//   ....[30]....
        /*00d0*/ 	.word	0xffffffff


	//   ....[31]....
        /*00d4*/ 	.word	0xffffffff


	//   ....[32]....
        /*00d8*/ 	.word	0xffffffff


	//   ....[33]....
        /*00dc*/ 	.word	0xffffffff


	//   ....[34]....
        /*00e0*/ 	.word	0xffffffff


	//   ....[35]....
        /*00e4*/ 	.word	0xffffffff


	//   ....[36]....
        /*00e8*/ 	.word	0xffffffff


	//   ....[37]....
        /*00ec*/ 	.word	0xffffffff


	//   ....[38]....
        /*00f0*/ 	.word	0xffffffff


	//   ....[39]....
        /*00f4*/ 	.word	0xffffffff


	//   ....[40]....
        /*00f8*/ 	.word	0xffffffff


	//   ....[41]....
        /*00fc*/ 	.word	0xffffffff


	//   ....[42]....
        /*0100*/ 	.word	0xffffffff


	//   ....[43]....
        /*0104*/ 	.word	0xffffffff


	//   ....[44]....
        /*0108*/ 	.word	0xffffffff


	//   ....[45]....
        /*010c*/ 	.word	0xffffffff


	//   ....[46]....
        /*0110*/ 	.word	0xffffffff


	//   ....[47]....
        /*0114*/ 	.word	0xffffffff


	//   ....[48]....
        /*0118*/ 	.word	0xffffffff


	//   ....[49]....
        /*011c*/ 	.word	0xffffffff


	//   ....[50]....
        /*0120*/ 	.word	0xffffffff


	//   ....[51]....
        /*0124*/ 	.word	0xffffffff


	//   ....[52]....
        /*0128*/ 	.word	0xffffffff


	//   ....[53]....
        /*012c*/ 	.word	0xffffffff


	//   ....[54]....
        /*0130*/ 	.word	0xffffffff


	//   ....[55]....
        /*0134*/ 	.word	0xffffffff


	//   ....[56]....
        /*0138*/ 	.word	0xffffffff


	//   ....[57]....
        /*013c*/ 	.word	0xffffffff


	//   ....[58]....
        /*0140*/ 	.word	0xffffffff


	//   ....[59]....
        /*0144*/ 	.word	0xffffffff


	//   ....[60]....
        /*0148*/ 	.word	0xffffffff


	//   ....[61]....
        /*014c*/ 	.word	0xffffffff


	//   ....[62]....
        /*0150*/ 	.word	0xffffffff


	//   ....[63]....
        /*0154*/ 	.word	0xffffffff


	//   ....[64]....
        /*0158*/ 	.word	0xffffffff


	//   ....[65]....
        /*015c*/ 	.word	0xffffffff


	//   ....[66]....
        /*0160*/ 	.word	0xffffffff


	//   ....[67]....
        /*0164*/ 	.word	0xffffffff


	//   ....[68]....
        /*0168*/ 	.word	0xffffffff


	//   ....[69]....
        /*016c*/ 	.word	0xffffffff


	//   ....[70]....
        /*0170*/ 	.word	0xffffffff


	//   ....[71]....
        /*0174*/ 	.word	0xffffffff


	//   ....[72]....
        /*0178*/ 	.word	0xffffffff


	//   ....[73]....
        /*017c*/ 	.word	0xffffffff


	//   ....[74]....
        /*0180*/ 	.word	0xffffffff


	//   ....[75]....
        /*0184*/ 	.word	0xffffffff


	//   ....[76]....
        /*0188*/ 	.word	0xffffffff


	//   ....[77]....
        /*018c*/ 	.word	0xffffffff


	//   ....[78]....
        /*0190*/ 	.word	0xffffffff


	//   ....[79]....
        /*0194*/ 	.word	0xffffffff


	//   ....[80]....
        /*0198*/ 	.word	0xffffffff


	//   ....[81]....
        /*019c*/ 	.word	0xffffffff


	//   ....[82]....
        /*01a0*/ 	.word	0xffffffff


	//   ....[83]....
        /*01a4*/ 	.word	0xffffffff


	//   ....[84]....
        /*01a8*/ 	.word	0xffffffff


	//   ....[85]....
        /*01ac*/ 	.word	0xffffffff


	//   ....[86]....
        /*01b0*/ 	.word	0xffffffff


	//   ....[87]....
        /*01b4*/ 	.word	0xffffffff


	//   ....[88]....
        /*01b8*/ 	.word	0xffffffff


	//   ....[89]....
        /*01bc*/ 	.word	0xffffffff


	//   ....[90]....
        /*01c0*/ 	.word	0xffffffff


	//   ....[91]....
        /*01c4*/ 	.word	0xffffffff


	//   ....[92]....
        /*01c8*/ 	.word	0xffffffff


	//   ....[93]....
        /*01cc*/ 	.word	0xffffffff


	//   ....[94]....
        /*01d0*/ 	.word	0xffffffff


	//   ....[95]....
        /*01d4*/ 	.word	0xffffffff


	//   ....[96]....
        /*01d8*/ 	.word	0xffffffff


	//   ....[97]....
        /*01dc*/ 	.word	0xffffffff


	//   ....[98]....
        /*01e0*/ 	.word	0xffffffff


	//   ....[99]....
        /*01e4*/ 	.word	0xffffffff


	//   ....[100]....
        /*01e8*/ 	.word	0xffffffff


	//   ....[101]....
        /*01ec*/ 	.word	0xffffffff


	//   ....[102]....
        /*01f0*/ 	.word	0xffffffff


	//   ....[103]....
        /*01f4*/ 	.word	0xffffffff


	//   ....[104]....
        /*01f8*/ 	.word	0xffffffff


	//   ....[105]....
        /*01fc*/ 	.word	0xffffffff


	//   ....[106]....
        /*0200*/ 	.word	0xffffffff


	//   ....[107]....
        /*0204*/ 	.word	0xffffffff


	//   ....[108]....
        /*0208*/ 	.word	0xffffffff


	//   ....[109]....
        /*020c*/ 	.word	0xffffffff


	//   ....[110]....
        /*0210*/ 	.word	0xffffffff


	//   ....[111]....
        /*0214*/ 	.word	0xffffffff


	//   ....[112]....
        /*0218*/ 	.word	0xffffffff


	//   ....[113]....
        /*021c*/ 	.word	0xffffffff


	//   ....[114]....
        /*0220*/ 	.word	0xffffffff


	//   ....[115]....
        /*0224*/ 	.word	0xffffffff


	//   ....[116]....
        /*0228*/ 	.word	0xffffffff


	//   ....[117]....
        /*022c*/ 	.word	0xffffffff


	//   ....[118]....
        /*0230*/ 	.word	0xffffffff


	//   ....[119]....
        /*0234*/ 	.word	0xffffffff


	//   ....[120]....
        /*0238*/ 	.word	0xffffffff


	//   ....[121]....
        /*023c*/ 	.word	0xffffffff


	//   ....[122]....
        /*0240*/ 	.word	0xffffffff


	//   ....[123]....
        /*0244*/ 	.word	0xffffffff


	//   ....[124]....
        /*0248*/ 	.word	0xffffffff


	//   ....[125]....
        /*024c*/ 	.word	0xffffffff


	//   ....[126]....
        /*0250*/ 	.word	0xffffffff


	//   ....[127]....
        /*0254*/ 	.word	0xffffffff


	//   ....[128]....
        /*0258*/ 	.word	0xffffffff


	//   ....[129]....
        /*025c*/ 	.word	0xffffffff


	//   ....[130]....
        /*0260*/ 	.word	0xffffffff


	//   ....[131]....
        /*0264*/ 	.word	0x0500000f


	//   ....[132]....
        /*0268*/ 	.word	0x0500000f


	//   ....[133]....
        /*026c*/ 	.word	0x0500000f


	//   ....[134]....
        /*0270*/ 	.word	0x0500000f


	//   ....[135]....
        /*0274*/ 	.word	0x0500000f


	//   ....[136]....
        /*0278*/ 	.word	0x0500000f


	//   ....[137]....
        /*027c*/ 	.word	0x0500000f


	//   ....[138]....
        /*0280*/ 	.word	0x0500000f


	//   ....[139]....
        /*0284*/ 	.word	0x0500000f


	//   ....[140]....
        /*0288*/ 	.word	0x0500000f


	//   ....[141]....
        /*028c*/ 	.word	0x0500000f


	//   ....[142]....
        /*0290*/ 	.word	0x0500000f


	//   ....[143]....
        /*0294*/ 	.word	0x0500000f


	//   ....[144]....
        /*0298*/ 	.word	0x0500000f


	//   ....[145]....
        /*029c*/ 	.word	0x0500000f


	//   ....[146]....
        /*02a0*/ 	.word	0x0500000f


	//   ....[147]....
        /*02a4*/ 	.word	0x0500000f


	//   ....[148]....
        /*02a8*/ 	.word	0x0500000f


	//   ....[149]....
        /*02ac*/ 	.word	0x0500000f


	//   ....[150]....
        /*02b0*/ 	.word	0x0500000f


	//   ....[151]....
        /*02b4*/ 	.word	0x0500000f


	//   ....[152]....
        /*02b8*/ 	.word	0x0500000f


	//   ....[153]....
        /*02bc*/ 	.word	0x0500000f


	//   ....[154]....
        /*02c0*/ 	.word	0x0500000f


	//   ....[155]....
        /*02c4*/ 	.word	0x0500000f


	//   ....[156]....
        /*02c8*/ 	.word	0x0500000f


	//   ....[157]....
        /*02cc*/ 	.word	0x0500000f


	//   ....[158]....
        /*02d0*/ 	.word	0x0500000f


	//   ....[159]....
        /*02d4*/ 	.word	0x0500000f


	//   ....[160]....
        /*02d8*/ 	.word	0x0500000f


	//   ....[161]....
        /*02dc*/ 	.word	0x0500000f


	//   ....[162]....
        /*02e0*/ 	.word	0x0500000f


	//   ....[163]....
        /*02e4*/ 	.word	0x0500000f


	//   ....[164]....
        /*02e8*/ 	.word	0x0500000f


	//   ....[165]....
        /*02ec*/ 	.word	0x0500000f


	//   ....[166]....
        /*02f0*/ 	.word	0x0500000f


	//   ....[167]....
        /*02f4*/ 	.word	0x0500000f


	//   ....[168]....
        /*02f8*/ 	.word	0x0500000f


	//   ....[169]....
        /*02fc*/ 	.word	0x0500000f


	//   ....[170]....
        /*0300*/ 	.word	0x0500000f


	//   ....[171]....
        /*0304*/ 	.word	0x0500000f


	//   ....[172]....
        /*0308*/ 	.word	0x0500000f


	//   ....[173]....
        /*030c*/ 	.word	0x0500000f


	//   ....[174]....
        /*0310*/ 	.word	0x0500000f


	//   ....[175]....
        /*0314*/ 	.word	0x0500000f


	//   ....[176]....
        /*0318*/ 	.word	0x0500000f


	//   ....[177]....
        /*031c*/ 	.word	0x0500000f


	//   ....[178]....
        /*0320*/ 	.word	0x0500000f


	//   ....[179]....
        /*0324*/ 	.word	0x0500000f


	//   ....[180]....
        /*0328*/ 	.word	0x0500000f


	//   ....[181]....
        /*032c*/ 	.word	0x0500000f


	//   ....[182]....
        /*0330*/ 	.word	0x0500000f


	//   ....[183]....
        /*0334*/ 	.word	0x0500000f


	//   ....[184]....
        /*0338*/ 	.word	0x0500000f


	//   ....[185]....
        /*033c*/ 	.word	0x0500000f


	//   ....[186]....
        /*0340*/ 	.word	0x0500000f


	//   ....[187]....
        /*0344*/ 	.word	0x0500000f


	//   ....[188]....
        /*0348*/ 	.word	0x0500000f


	//   ....[189]....
        /*034c*/ 	.word	0x0500000f


	//   ....[190]....
        /*0350*/ 	.word	0x0500000f


	//   ....[191]....
        /*0354*/ 	.word	0x0500000f


	//   ....[192]....
        /*0358*/ 	.word	0x0500000f


	//   ....[193]....
        /*035c*/ 	.word	0x0500000f


	//   ....[194]....
        /*0360*/ 	.word	0x0500000f


	//   ....[195]....
        /*0364*/ 	.word	0x0500000f


	//   ....[196]....
        /*0368*/ 	.word	0x0500000f


	//   ....[197]....
        /*036c*/ 	.word	0x0500000f


	//   ....[198]....
        /*0370*/ 	.word	0x0500000f


	//   ....[199]....
        /*0374*/ 	.word	0x0500000f


	//   ....[200]....
        /*0378*/ 	.word	0x0500000f


	//   ....[201]....
        /*037c*/ 	.word	0x0500000f


	//   ....[202]....
        /*0380*/ 	.word	0x0500000f


	//   ....[203]....
        /*0384*/ 	.word	0x0500000f


	//   ....[204]....
        /*0388*/ 	.word	0x0500000f


	//   ....[205]....
        /*038c*/ 	.word	0x0500000f


	//   ....[206]....
        /*0390*/ 	.word	0x0500000f


	//   ....[207]....
        /*0394*/ 	.word	0x0500000f


	//   ....[208]....
        /*0398*/ 	.word	0x0500000f


	//   ....[209]....
        /*039c*/ 	.word	0x0500000f


	//   ....[210]....
        /*03a0*/ 	.word	0x0500000f


	//   ....[211]....
        /*03a4*/ 	.word	0x0500000f


	//   ....[212]....
        /*03a8*/ 	.word	0x0500000f


	//   ....[213]....
        /*03ac*/ 	.word	0x0500000f


	//   ....[214]....
        /*03b0*/ 	.word	0x0500000f


	//   ....[215]....
        /*03b4*/ 	.word	0x0500000f


	//   ....[216]....
        /*03b8*/ 	.word	0x0500000f


	//   ....[217]....
        /*03bc*/ 	.word	0x0500000f


	//   ....[218]....
        /*03c0*/ 	.word	0x0500000f


	//   ....[219]....
        /*03c4*/ 	.word	0x0500000f


	//   ....[220]....
        /*03c8*/ 	.word	0x0500000f


	//----- nvinfo : EIATTR_COOP_GROUP_INSTR_OFFSETS
	.align		4
.L_1459:
        /*03cc*/ 	.byte	0x04, 0x28
        /*03ce*/ 	.short	(.L_1461 - .L_1460)


	//   ....[0]....
.L_1460:
        /*03d0*/ 	.word	0x00000080


	//   ....[1]....
        /*03d4*/ 	.word	0x00000090


	//   ....[2]....
        /*03d8*/ 	.word	0x000002d0


	//   ....[3]....
        /*03dc*/ 	.word	0x00000430


	//   ....[4]....
        /*03e0*/ 	.word	0x00000550


	//   ....[5]....
        /*03e4*/ 	.word	0x000006b0


	//   ....[6]....
        /*03e8*/ 	.word	0x00001420


	//   ....[7]....
        /*03ec*/ 	.word	0x00001d50


	//   ....[8]....
        /*03f0*/ 	.word	0x00002ac0


	//   ....[9]....
        /*03f4*/ 	.word	0x00003a00


	//   ....[10]....
        /*03f8*/ 	.word	0x00003b10


	//   ....[11]....
        /*03fc*/ 	.word	0x00004390


	//   ....[12]....
        /*0400*/ 	.word	0x000043f0


	//   ....[13]....
        /*0404*/ 	.word	0x00005b00


	//   ....[14]....
        /*0408*/ 	.word	0x00006450


	//   ....[15]....
        /*040c*/ 	.word	0x00006fd0


	//   ....[16]....
        /*0410*/ 	.word	0x00006ff0


	//   ....[17]....
        /*0414*/ 	.word	0x00007a40


	//   ....[18]....
        /*0418*/ 	.word	0x00007aa0


	//   ....[19]....
        /*041c*/ 	.word	0x00009e50


	//   ....[20]....
        /*0420*/ 	.word	0x00009e90


	//   ....[21]....
        /*0424*/ 	.word	0x00009ec0


	//   ....[22]....
        /*0428*/ 	.word	0x00009ed0


	//   ....[23]....
        /*042c*/ 	.word	0x0000b950


	//   ....[24]....
        /*0430*/ 	.word	0x0000c290


	//   ....[25]....
        /*0434*/ 	.word	0x0000ce70


	//   ....[26]....
        /*0438*/ 	.word	0x0000cf10


	//   ....[27]....
        /*043c*/ 	.word	0x0000d810


	//   ....[28]....
        /*0440*/ 	.word	0x0000d890


	//   ....[29]....
        /*0444*/ 	.word	0x0000e780


	//   ....[30]....
        /*0448*/ 	.word	0x0000e7b0


	//   ....[31]....
        /*044c*/ 	.word	0x0000e870


	//   ....[32]....
        /*0450*/ 	.word	0x0000e880


	//   ....[33]....
        /*0454*/ 	.word	0x0000f5f0


	//   ....[34]....
        /*0458*/ 	.word	0x0000f630


	//   ....[35]....
        /*045c*/ 	.word	0x0000f670


	//   ....[36]....
        /*0460*/ 	.word	0x0000f690


	//   ....[37]....
        /*0464*/ 	.word	0x0000f6c0


	//   ....[38]....
        /*0468*/ 	.word	0x0000f6d0


	//   ....[39]....
        /*046c*/ 	.word	0x0000fa10


	//   ....[40]....
        /*0470*/ 	.word	0x0000fa20


	//   ....[41]....
        /*0474*/ 	.word	0x00010140


	//   ....[42]....
        /*0478*/ 	.word	0x00011690


	//   ....[43]....
        /*047c*/ 	.word	0x000116b0


	//   ....[44]....
        /*0480*/ 	.word	0x000116c0


	//   ....[45]....
        /*0484*/ 	.word	0x000116d0


	//   ....[46]....
        /*0488*/ 	.word	0x000116e0


	//   ....[47]....
        /*048c*/ 	.word	0x00011730


	//   ....[48]....
        /*0490*/ 	.word	0x00011790


	//   ....[49]....
        /*0494*/ 	.word	0x000117b0


	//   ....[50]....
        /*0498*/ 	.word	0x000117e0


	//   ....[51]....
        /*049c*/ 	.word	0x00011810


	//   ....[52]....
        /*04a0*/ 	.word	0x00011860


	//   ....[53]....
        /*04a4*/ 	.word	0x00011890


	//   ....[54]....
        /*04a8*/ 	.word	0x000118c0


	//   ....[55]....
        /*04ac*/ 	.word	0x000118f0


	//   ....[56]....
        /*04b0*/ 	.word	0x00011920


	//   ....[57]....
        /*04b4*/ 	.word	0x00011950


	//   ....[58]....
        /*04b8*/ 	.word	0x00012110


	//   ....[59]....
        /*04bc*/ 	.word	0x00012120


	//   ....[60]....
        /*04c0*/ 	.word	0x00012130


	//   ....[61]....
        /*04c4*/ 	.word	0x00012140


	//   ....[62]....
        /*04c8*/ 	.word	0x00012150


	//   ....[63]....
        /*04cc*/ 	.word	0x00012210


	//   ....[64]....
        /*04d0*/ 	.word	0x00012260


	//   ....[65]....
        /*04d4*/ 	.word	0x000122a0


	//   ....[66]....
        /*04d8*/ 	.word	0x000122f0


	//   ....[67]....
        /*04dc*/ 	.word	0x00012320


	//   ....[68]....
        /*04e0*/ 	.word	0x00012370


	//   ....[69]....
        /*04e4*/ 	.word	0x000123a0


	//   ....[70]....
        /*04e8*/ 	.word	0x000123f0


	//   ....[71]....
        /*04ec*/ 	.word	0x00012420


	//   ....[72]....
        /*04f0*/ 	.word	0x00012460


	//   ....[73]....
        /*04f4*/ 	.word	0x000124a0


	//   ....[74]....
        /*04f8*/ 	.word	0x000124e0


	//   ....[75]....
        /*04fc*/ 	.word	0x00012500


	//   ....[76]....
        /*0500*/ 	.word	0x00012530


	//   ....[77]....
        /*0504*/ 	.word	0x00012580


	//   ....[78]....
        /*0508*/ 	.word	0x000125a0


	//   ....[79]....
        /*050c*/ 	.word	0x000125e0


	//   ....[80]....
        /*0510*/ 	.word	0x00012600


	//   ....[81]....
        /*0514*/ 	.word	0x000126a0


	//   ....[82]....
        /*0518*/ 	.word	0x00012dc0


	//   ....[83]....
        /*051c*/ 	.word	0x00012df0


	//   ....[84]....
        /*0520*/ 	.word	0x00012e00


	//   ....[85]....
        /*0524*/ 	.word	0x00012e40


	//   ....[86]....
        /*0528*/ 	.word	0x00012e50


	//   ....[87]....
        /*052c*/ 	.word	0x00012e90


	//   ....[88]....
        /*0530*/ 	.word	0x00012ea0


	//   ....[89]....
        /*0534*/ 	.word	0x00012ee0


	//   ....[90]....
        /*0538*/ 	.word	0x00012ef0


	//   ....[91]....
        /*053c*/ 	.word	0x00012f30


	//   ....[92]....
        /*0540*/ 	.word	0x00012f40


	//   ....[93]....
        /*0544*/ 	.word	0x00012f80


	//   ....[94]....
        /*0548*/ 	.word	0x00012f90


	//   ....[95]....
        /*054c*/ 	.word	0x00012fd0


	//   ....[96]....
        /*0550*/ 	.word	0x00012fe0


	//   ....[97]....
        /*0554*/ 	.word	0x00012ff0


	//   ....[98]....
        /*0558*/ 	.word	0x00013250


	//   ....[99]....
        /*055c*/ 	.word	0x00013280


	//   ....[100]....
        /*0560*/ 	.word	0x00013290


	//   ....[101]....
        /*0564*/ 	.word	0x000132a0


	//   ....[102]....
        /*0568*/ 	.word	0x000132b0


	//   ....[103]....
        /*056c*/ 	.word	0x000132c0


	//   ....[104]....
        /*0570*/ 	.word	0x000132e0


	//   ....[105]....
        /*0574*/ 	.word	0x00013330


	//   ....[106]....
        /*0578*/ 	.word	0x00013350


	//   ....[107]....
        /*057c*/ 	.word	0x00013390


	//   ....[108]....
        /*0580*/ 	.word	0x000133b0


	//   ....[109]....
        /*0584*/ 	.word	0x000133f0


	//   ....[110]....
        /*0588*/ 	.word	0x00013410


	//   ....[111]....
        /*058c*/ 	.word	0x00013450


	//   ....[112]....
        /*0590*/ 	.word	0x00013470


	//   ....[113]....
        /*0594*/ 	.word	0x000134a0


	//   ....[114]....
        /*0598*/ 	.word	0x00013990


	//   ....[115]....
        /*059c*/ 	.word	0x000139c0


	//   ....[116]....
        /*05a0*/ 	.word	0x000139f0


	//   ....[117]....
        /*05a4*/ 	.word	0x00013a20


	//   ....[118]....
        /*05a8*/ 	.word	0x00013a30


	//   ....[119]....
        /*05ac*/ 	.word	0x00013a40


	//   ....[120]....
        /*05b0*/ 	.word	0x00013a60


	//   ....[121]....
        /*05b4*/ 	.word	0x00013a80


	//   ....[122]....
        /*05b8*/ 	.word	0x00013aa0


	//   ....[123]....
        /*05bc*/ 	.word	0x00013ad0


	//   ....[124]....
        /*05c0*/ 	.word	0x00013af0


	//   ....[125]....
        /*05c4*/ 	.word	0x00013b10


	//   ....[126]....
        /*05c8*/ 	.word	0x00013b30


	//   ....[127]....
        /*05cc*/ 	.word	0x00013b60


	//   ....[128]....
        /*05d0*/ 	.word	0x00013ba0


	//   ....[129]....
        /*05d4*/ 	.word	0x00013bf0


	//   ....[130]....
        /*05d8*/ 	.word	0x00013f00


	//   ....[131]....
        /*05dc*/ 	.word	0x00014520


	//   ....[132]....
        /*05e0*/ 	.word	0x00014610


	//   ....[133]....
        /*05e4*/ 	.word	0x000146b0


	//   ....[134]....
        /*05e8*/ 	.word	0x00014740


	//   ....[135]....
        /*05ec*/ 	.word	0x00014800


	//   ....[136]....
        /*05f0*/ 	.word	0x00014860


	//   ....[137]....
        /*05f4*/ 	.word	0x00014900


	//   ....[138]....
        /*05f8*/ 	.word	0x00014960


	//   ....[139]....
        /*05fc*/ 	.word	0x00014a40


	//   ....[140]....
        /*0600*/ 	.word	0x00014ab0


	//   ....[141]....
        /*0604*/ 	.word	0x00014b50


	//   ....[142]....
        /*0608*/ 	.word	0x00014bb0


	//   ....[143]....
        /*060c*/ 	.word	0x00014c80


	//   ....[144]....
        /*0610*/ 	.word	0x00014cf0


	//   ....[145]....
        /*0614*/ 	.word	0x00014da0


	//   ....[146]....
        /*0618*/ 	.word	0x00014e00


	//   ....[147]....
        /*061c*/ 	.word	0x00014eb0


	//   ....[148]....
        /*0620*/ 	.word	0x00014f40


	//   ....[149]....
        /*0624*/ 	.word	0x00014fa0


	//   ....[150]....
        /*0628*/ 	.word	0x00015060


	//   ....[151]....
        /*062c*/ 	.word	0x00015110


	//   ....[152]....
        /*0630*/ 	.word	0x00015170


	//   ....[153]....
        /*0634*/ 	.word	0x00015250


	//   ....[154]....
        /*0638*/ 	.word	0x000152c0


	//   ....[155]....
        /*063c*/ 	.word	0x00015380


	//   ....[156]....
        /*0640*/ 	.word	0x000153e0


	//   ....[157]....
        /*0644*/ 	.word	0x000154c0


	//   ....[158]....
        /*0648*/ 	.word	0x00015530


	//   ....[159]....
        /*064c*/ 	.word	0x000155f0


	//   ....[160]....
        /*0650*/ 	.word	0x00015650


	//   ....[161]....
        /*0654*/ 	.word	0x00015720


	//   ....[162]....
        /*0658*/ 	.word	0x00015790


	//   ....[163]....
        /*065c*/ 	.word	0x00015850


	//   ....[164]....
        /*0660*/ 	.word	0x000158c0


	//   ....[165]....
        /*0664*/ 	.word	0x000159a0


	//   ....[166]....
        /*0668*/ 	.word	0x00015a00


	//   ....[167]....
        /*066c*/ 	.word	0x00015ad0


	//   ....[168]....
        /*0670*/ 	.word	0x00015b30


	//   ....[169]....
        /*0674*/ 	.word	0x00015be0


	//   ....[170]....
        /*0678*/ 	.word	0x00015c60


	//   ....[171]....
        /*067c*/ 	.word	0x00015d10


	//   ....[172]....
        /*0680*/ 	.word	0x00015e50


	//   ....[173]....
        /*0684*/ 	.word	0x00015ef0


	//   ....[174]....
        /*0688*/ 	.word	0x00015f90


	//   ....[175]....
        /*068c*/ 	.word	0x00016020


	//   ....[176]....
        /*0690*/ 	.word	0x000160c0


	//   ....[177]....
        /*0694*/ 	.word	0x00016150


	//   ....[178]....
        /*0698*/ 	.word	0x000161f0


	//   ....[179]....
        /*069c*/ 	.word	0x00016280


	//   ....[180]....
        /*06a0*/ 	.word	0x00016320


	//   ....[181]....
        /*06a4*/ 	.word	0x000163b0


	//   ....[182]....
        /*06a8*/ 	.word	0x00016450


	//   ....[183]....
        /*06ac*/ 	.word	0x000164e0


	//   ....[184]....
        /*06b0*/ 	.word	0x00016580


	//   ....[185]....
        /*06b4*/ 	.word	0x00016610


	//   ....[186]....
        /*06b8*/ 	.word	0x000166b0


	//   ....[187]....
        /*06bc*/ 	.word	0x00016740


	//   ....[188]....
        /*06c0*/ 	.word	0x00016820


	//   ....[189]....
        /*06c4*/ 	.word	0x000168d0


	//   ....[190]....
        /*06c8*/ 	.word	0x00016930


	//   ....[191]....
        /*06cc*/ 	.word	0x000169e0


	//   ....[192]....
        /*06d0*/ 	.word	0x00016a70


	//   ....[193]....
        /*06d4*/ 	.word	0x00016b10


	//   ....[194]....
        /*06d8*/ 	.word	0x00016b90


	//   ....[195]....
        /*06dc*/ 	.word	0x00016c30


	//   ....[196]....
        /*06e0*/ 	.word	0x00016cc0


	//   ....[197]....
        /*06e4*/ 	.word	0x00016d60


	//   ....[198]....
        /*06e8*/ 	.word	0x00016de0


	//   ....[199]....
        /*06ec*/ 	.word	0x00016e80


	//   ....[200]....
        /*06f0*/ 	.word	0x00016f10


	//   ....[201]....
        /*06f4*/ 	.word	0x00016fb0


	//   ....[202]....
        /*06f8*/ 	.word	0x00017030


	//   ....[203]....
        /*06fc*/ 	.word	0x000170c0


	//   ....[204]....
        /*0700*/ 	.word	0x000171a0


	//   ....[205]....
        /*0704*/ 	.word	0x00017240


	//   ....[206]....
        /*0708*/ 	.word	0x000172e0


	//   ....[207]....
        /*070c*/ 	.word	0x00017390


	//   ....[208]....
        /*0710*/ 	.word	0x000173f0


	//   ....[209]....
        /*0714*/ 	.word	0x000174b0


	//   ....[210]....
        /*0718*/ 	.word	0x00017510


	//   ....[211]....
        /*071c*/ 	.word	0x000175d0


	//   ....[212]....
        /*0720*/ 	.word	0x00017630


	//   ....[213]....
        /*0724*/ 	.word	0x000176f0


	//   ....[214]....
        /*0728*/ 	.word	0x00017750


	//   ....[215]....
        /*072c*/ 	.word	0x00017810


	//   ....[216]....
        /*0730*/ 	.word	0x00017870


	//   ....[217]....
        /*0734*/ 	.word	0x00017930


	//   ....[218]....
        /*0738*/ 	.word	0x00017990


	//   ....[219]....
        /*073c*/ 	.word	0x00017a40


	//   ....[220]....
        /*0740*/ 	.word	0x00017b50


	//----- nvinfo : EIATTR_REG_RECONFIG
	.align		4
.L_1461:
        /*0744*/ 	.byte	0x01, 0x54
	.zero		2


	//----- nvinfo : EIATTR_SYSCALL_OFFSETS
	.align		4
        /*0748*/ 	.byte	0x04, 0x46
        /*074a*/ 	.short	(.L_1463 - .L_1462)


	//   ....[0]....
.L_1462:
        /*074c*/ 	.word	0x000015e0


	//   ....[1]....
        /*0750*/ 	.word	0x00010d00


	//   ....[2]....
        /*0754*/ 	.word	0x00010e40


	//   ....[3]....
        /*0758*/ 	.word	0x00010f30


	//   ....[4]....
        /*075c*/ 	.word	0x00011c90


	//----- nvinfo : EIATTR_MBARRIER_INSTR_OFFSETS
	.align		4
.L_1463:
        /*0760*/ 	.byte	0x04, 0x39
        /*0762*/ 	.short	(.L_1465 - .L_1464)


	//   ....[0]....
.L_1464:
        /*0764*/ 	.word	0x00000180
        /*0768*/ 	.word	0x000000ff
        /*076c*/ 	.word	0x00016800
        /*0770*/ 	.short	0x0100
        /*0772*/ 	.byte	0x08
	.zero		1


	//   ....[1]....
        /*0774*/ 	.word	0x00000190
        /*0778*/ 	.word	0x000000ff
        /*077c*/ 	.word	0x00016820
        /*0780*/ 	.short	0x0100
        /*0782*/ 	.byte	0x08
	.zero		1


	//   ....[2]....
        /*0784*/ 	.word	0x00000280
        /*0788*/ 	.word	0x000000ff
        /*078c*/ 	.word	0x00016830
        /*0790*/ 	.short	0x0100
        /*0792*/ 	.byte	0x08
	.zero		1


	//   ....[3]....
        /*0794*/ 	.word	0x00000290
        /*0798*/ 	.word	0x000000ff
        /*079c*/ 	.word	0x00016840
        /*07a0*/ 	.short	0x0100
        /*07a2*/ 	.byte	0x08
	.zero		1


	//   ....[4]....
        /*07a4*/ 	.word	0x000002a0
        /*07a8*/ 	.word	0x000000ff
        /*07ac*/ 	.word	0x00016838
        /*07b0*/ 	.short	0x0100
        /*07b2*/ 	.byte	0x08
	.zero		1


	//   ....[5]....
        /*07b4*/ 	.word	0x000002b0
        /*07b8*/ 	.word	0x000000ff
        /*07bc*/ 	.word	0x00016848
        /*07c0*/ 	.short	0x0100
        /*07c2*/ 	.byte	0x08
	.zero		1


	//   ....[6]....
        /*07c4*/ 	.word	0x000003e0
        /*07c8*/ 	.word	0x000000ff
        /*07cc*/ 	.word	0x00016850
        /*07d0*/ 	.short	0x0100
        /*07d2*/ 	.byte	0x08
	.zero		1


	//   ....[7]....
        /*07d4*/ 	.word	0x000003f0
        /*07d8*/ 	.word	0x000000ff
        /*07dc*/ 	.word	0x00016860
        /*07e0*/ 	.short	0x0100
        /*07e2*/ 	.byte	0x08
	.zero		1


	//   ....[8]....
        /*07e4*/ 	.word	0x00000400
        /*07e8*/ 	.word	0x000000ff
        /*07ec*/ 	.word	0x00016858
        /*07f0*/ 	.short	0x0100
        /*07f2*/ 	.byte	0x08
	.zero		1


	//   ....[9]....
        /*07f4*/ 	.word	0x00000410
        /*07f8*/ 	.word	0x000000ff
        /*07fc*/ 	.word	0x00016868
        /*0800*/ 	.short	0x0100
        /*0802*/ 	.byte	0x08
	.zero		1


	//   ....[10]....
        /*0804*/ 	.word	0x00000500
        /*0808*/ 	.word	0x000000ff
        /*080c*/ 	.word	0x00016870
        /*0810*/ 	.short	0x0100
        /*0812*/ 	.byte	0x06
	.zero		1


	//   ....[11]....
        /*0814*/ 	.word	0x00000510
        /*0818*/ 	.word	0x000000ff
        /*081c*/ 	.word	0x00016880
        /*0820*/ 	.short	0x0100
        /*0822*/ 	.byte	0x06
	.zero		1


	//   ....[12]....
        /*0824*/ 	.word	0x00000520
        /*0828*/ 	.word	0x000000ff
        /*082c*/ 	.word	0x00016878
        /*0830*/ 	.short	0x0100
        /*0832*/ 	.byte	0x06
	.zero		1


	//   ....[13]....
        /*0834*/ 	.word	0x00000530
        /*0838*/ 	.word	0x000000ff
        /*083c*/ 	.word	0x00016888
        /*0840*/ 	.short	0x0100
        /*0842*/ 	.byte	0x06
	.zero		1


	//   ....[14]....
        /*0844*/ 	.word	0x00000660
        /*0848*/ 	.word	0x000000ff
        /*084c*/ 	.word	0x00016890
        /*0850*/ 	.short	0x0100
        /*0852*/ 	.byte	0x08
	.zero		1


	//   ....[15]....
        /*0854*/ 	.word	0x00000670
        /*0858*/ 	.word	0x000000ff
        /*085c*/ 	.word	0x000168a0
        /*0860*/ 	.short	0x0100
        /*0862*/ 	.byte	0x08
	.zero		1


	//   ....[16]....
        /*0864*/ 	.word	0x00000680
        /*0868*/ 	.word	0x000000ff
        /*086c*/ 	.word	0x00016898
        /*0870*/ 	.short	0x0100
        /*0872*/ 	.byte	0x08
	.zero		1


	//   ....[17]....
        /*0874*/ 	.word	0x00000690
        /*0878*/ 	.word	0x000000ff
        /*087c*/ 	.word	0x000168a8
        /*0880*/ 	.short	0x0100
        /*0882*/ 	.byte	0x08
	.zero		1


	//   ....[18]....
        /*0884*/ 	.word	0x000007d0
        /*0888*/ 	.word	0x000000ff
        /*088c*/ 	.word	0x000168b0
        /*0890*/ 	.short	0x0100
        /*0892*/ 	.byte	0x08
	.zero		1


	//   ....[19]....
        /*0894*/ 	.word	0x000007e0
        /*0898*/ 	.word	0x000000ff
        /*089c*/ 	.word	0x000168c0
        /*08a0*/ 	.short	0x0100
        /*08a2*/ 	.byte	0x08
	.zero		1


	//   ....[20]....
        /*08a4*/ 	.word	0x000007f0
        /*08a8*/ 	.word	0x000000ff
        /*08ac*/ 	.word	0x000168b8
        /*08b0*/ 	.short	0x0100
        /*08b2*/ 	.byte	0x08
	.zero		1


	//   ....[21]....
        /*08b4*/ 	.word	0x00000800
        /*08b8*/ 	.word	0x000000ff
        /*08bc*/ 	.word	0x000168c8
        /*08c0*/ 	.short	0x0100
        /*08c2*/ 	.byte	0x08
	.zero		1


	//   ....[22]....
        /*08c4*/ 	.word	0x00001600
        /*08c8*/ 	.word	0x000000ff
        /*08cc*/ 	.word	0x00016800
        /*08d0*/ 	.short	0x010a
        /*08d2*/ 	.byte	0x2b
	.zero		1


	//   ....[23]....
        /*08d4*/ 	.word	0x00001670
        /*08d8*/ 	.word	0x000000ff
        /*08dc*/ 	.word	0x00016830
        /*08e0*/ 	.short	0x010a
        /*08e2*/ 	.byte	0x2b
	.zero		1


	//   ....[24]....
        /*08e4*/ 	.word	0x000016d0
        /*08e8*/ 	.word	0x000000ff
        /*08ec*/ 	.word	0x00016830
        /*08f0*/ 	.short	0x010a
        /*08f2*/ 	.byte	0x2b
	.zero		1


	//   ....[25]....
        /*08f4*/ 	.word	0x00002000
        /*08f8*/ 	.word	0x000000ff
        /*08fc*/ 	.word	0x00000000
        /*0900*/ 	.short	0x0101
        /*0902*/ 	.byte	0x04
	.zero		1


	//   ....[26]....
        /*0904*/ 	.word	0x00005340
        /*0908*/ 	.word	0x000000ff
        /*090c*/ 	.word	0x00016830
        /*0910*/ 	.short	0x010a
        /*0912*/ 	.byte	0x07
	.zero		1


	//   ....[27]....
        /*0914*/ 	.word	0x00005380
        /*0918*/ 	.word	0x000000ff
        /*091c*/ 	.word	0x00016830
        /*0920*/ 	.short	0x010a
        /*0922*/ 	.byte	0x07
	.zero		1


	//   ....[28]....
        /*0924*/ 	.word	0x000055b0
        /*0928*/ 	.word	0x000000ff
        /*092c*/ 	.word	0x00016850
        /*0930*/ 	.short	0x010a
        /*0932*/ 	.byte	0x0a
	.zero		1


	//   ....[29]....
        /*0934*/ 	.word	0x000055f0
        /*0938*/ 	.word	0x000000ff
        /*093c*/ 	.word	0x00016850
        /*0940*/ 	.short	0x010a
        /*0942*/ 	.byte	0x0a
	.zero		1


	//   ....[30]....
        /*0944*/ 	.word	0x00005eb0
        /*0948*/ 	.word	0x000000ff
        /*094c*/ 	.word	0x00000000
        /*0950*/ 	.short	0x0101
        /*0952*/ 	.byte	0x0a
	.zero		1


	//   ....[31]....
        /*0954*/ 	.word	0x000084c0
        /*0958*/ 	.word	0x000000ff
        /*095c*/ 	.word	0x00000000
        /*0960*/ 	.short	0x0101
        /*0962*/ 	.byte	0x0a
	.zero		1


	//   ....[32]....
        /*0964*/ 	.word	0x00008c40
        /*0968*/ 	.word	0x000000ff
        /*096c*/ 	.word	0x00016830
        /*0970*/ 	.short	0x010a
        /*0972*/ 	.byte	0x07
	.zero		1


	//   ....[33]....
        /*0974*/ 	.word	0x00008c80
        /*0978*/ 	.word	0x000000ff
        /*097c*/ 	.word	0x00016830
        /*0980*/ 	.short	0x010a
        /*0982*/ 	.byte	0x07
	.zero		1


	//   ....[34]....
        /*0984*/ 	.word	0x00008eb0
        /*0988*/ 	.word	0x000000ff
        /*098c*/ 	.word	0x00016850
        /*0990*/ 	.short	0x010a
        /*0992*/ 	.byte	0x0a
	.zero		1


	//   ....[35]....
        /*0994*/ 	.word	0x00008ef0
        /*0998*/ 	.word	0x000000ff
        /*099c*/ 	.word	0x00016850
        /*09a0*/ 	.short	0x010a
        /*09a2*/ 	.byte	0x0a
	.zero		1


	//   ....[36]....
        /*09a4*/ 	.word	0x000097c0
        /*09a8*/ 	.word	0x000000ff
        /*09ac*/ 	.word	0x00000000
        /*09b0*/ 	.short	0x0101
        /*09b2*/ 	.byte	0x0a
	.zero		1


	//   ....[37]....
        /*09b4*/ 	.word	0x0000acb0
        /*09b8*/ 	.word	0x000000ff
        /*09bc*/ 	.word	0x00000000
        /*09c0*/ 	.short	0x0101
        /*09c2*/ 	.byte	0x0a
	.zero		1


	//   ....[38]....
        /*09c4*/ 	.word	0x0000b200
        /*09c8*/ 	.word	0x000000ff
        /*09cc*/ 	.word	0x00016830
        /*09d0*/ 	.short	0x010a
        /*09d2*/ 	.byte	0x0a
	.zero		1


	//   ....[39]....
        /*09d4*/ 	.word	0x0000b240
        /*09d8*/ 	.word	0x000000ff
        /*09dc*/ 	.word	0x00016830
        /*09e0*/ 	.short	0x010a
        /*09e2*/ 	.byte	0x0a
	.zero		1


	//   ....[40]....
        /*09e4*/ 	.word	0x0000b430
        /*09e8*/ 	.word	0x000000ff
        /*09ec*/ 	.word	0x00016850
        /*09f0*/ 	.short	0x010a
        /*09f2*/ 	.byte	0x0a
	.zero		1


	//   ....[41]....
        /*09f4*/ 	.word	0x0000b470
        /*09f8*/ 	.word	0x000000ff
        /*09fc*/ 	.word	0x00016850
        /*0a00*/ 	.short	0x010a
        /*0a02*/ 	.byte	0x0a
	.zero		1


	//   ....[42]....
        /*0a04*/ 	.word	0x0000bcf0
        /*0a08*/ 	.word	0x000000ff
        /*0a0c*/ 	.word	0x00000000
        /*0a10*/ 	.short	0x0101
        /*0a12*/ 	.byte	0x0a
	.zero		1


	//   ....[43]....
        /*0a14*/ 	.word	0x0000e300
        /*0a18*/ 	.word	0x000000ff
        /*0a1c*/ 	.word	0x00000000
        /*0a20*/ 	.short	0x0101
        /*0a22*/ 	.byte	0x0a
	.zero		1


	//   ....[44]....
        /*0a24*/ 	.word	0x0000e700
        /*0a28*/ 	.word	0x000000ff
        /*0a2c*/ 	.word	0x00016850
        /*0a30*/ 	.short	0x010a
        /*0a32*/ 	.byte	0x08
	.zero		1


	//   ....[45]....
        /*0a34*/ 	.word	0x0000e740
        /*0a38*/ 	.word	0x000000ff
        /*0a3c*/ 	.word	0x00016850
        /*0a40*/ 	.short	0x010a
        /*0a42*/ 	.byte	0x08
	.zero		1


	//   ....[46]....
        /*0a44*/ 	.word	0x0000eca0
        /*0a48*/ 	.word	0x000000ff
        /*0a4c*/ 	.word	0x00000000
        /*0a50*/ 	.short	0x0101
        /*0a52*/ 	.byte	0x04
	.zero		1


	//   ....[47]....
        /*0a54*/ 	.word	0x0000f6b0
        /*0a58*/ 	.word	0x000000ff
        /*0a5c*/ 	.word	0x00000000
        /*0a60*/ 	.short	0x0101
        /*0a62*/ 	.byte	0x04
	.zero		1


	//   ....[48]....
        /*0a64*/ 	.word	0x00011390
        /*0a68*/ 	.word	0x000000ff
        /*0a6c*/ 	.word	0x00016840
        /*0a70*/ 	.short	0x010a
        /*0a72*/ 	.byte	0x30
	.zero		1


	//   ....[49]....
        /*0a74*/ 	.word	0x00011a40
        /*0a78*/ 	.word	0x000000ff
        /*0a7c*/ 	.word	0x00016830
        /*0a80*/ 	.short	0x0107
        /*0a82*/ 	.byte	0x30
	.zero		1


	//   ....[50]....
        /*0a84*/ 	.word	0x00011ad0
        /*0a88*/ 	.word	0x000000ff
        /*0a8c*/ 	.word	0x00016830
        /*0a90*/ 	.short	0x0101
        /*0a92*/ 	.byte	0x30
	.zero		1


	//   ....[51]....
        /*0a94*/ 	.word	0x00012790
        /*0a98*/ 	.word	0x000000ff
        /*0a9c*/ 	.word	0x00016800
        /*0aa0*/ 	.short	0x0107
        /*0aa2*/ 	.byte	0x30
	.zero		1


	//   ....[52]....
        /*0aa4*/ 	.word	0x000127d0
        /*0aa8*/ 	.word	0x000000ff
        /*0aac*/ 	.word	0x00016800
        /*0ab0*/ 	.short	0x0101
        /*0ab2*/ 	.byte	0x30
	.zero		1


	//   ....[53]....
        /*0ab4*/ 	.word	0x00012800
        /*0ab8*/ 	.word	0x000000ff
        /*0abc*/ 	.word	0x00016820
        /*0ac0*/ 	.short	0x010a
        /*0ac2*/ 	.byte	0x30
	.zero		1


	//   ....[54]....
        /*0ac4*/ 	.word	0x00012bd0
        /*0ac8*/ 	.word	0x00000007
        /*0acc*/ 	.word	0x00016840
        /*0ad0*/ 	.short	0x010a
        /*0ad2*/ 	.byte	0x3f
	.zero		1


	//   ....[55]....
        /*0ad4*/ 	.word	0x000130b0
        /*0ad8*/ 	.word	0x00000007
        /*0adc*/ 	.word	0x00016830
        /*0ae0*/ 	.short	0x0107
        /*0ae2*/ 	.byte	0x3f
	.zero		1


	//   ....[56]....
        /*0ae4*/ 	.word	0x00013180
        /*0ae8*/ 	.word	0x00000007
        /*0aec*/ 	.word	0x00016830
        /*0af0*/ 	.short	0x0101
        /*0af2*/ 	.byte	0x3f
	.zero		1


	//   ....[57]....
        /*0af4*/ 	.word	0x000131e0
        /*0af8*/ 	.word	0x00000007
        /*0afc*/ 	.word	0x00016860
        /*0b00*/ 	.short	0x010a
        /*0b02*/ 	.byte	0x3f
	.zero		1


	//   ....[58]....
        /*0b04*/ 	.word	0x000135d0
        /*0b08*/ 	.word	0x00000007
        /*0b0c*/ 	.word	0x00016850
        /*0b10*/ 	.short	0x0107
        /*0b12*/ 	.byte	0x3f
	.zero		1


	//   ....[59]....
        /*0b14*/ 	.word	0x00013740
        /*0b18*/ 	.word	0x00000007
        /*0b1c*/ 	.word	0x00016850
        /*0b20*/ 	.short	0x0101
        /*0b22*/ 	.byte	0x3f
	.zero		1


	//   ....[60]....
        /*0b24*/ 	.word	0x00013900
        /*0b28*/ 	.word	0x00000000
        /*0b2c*/ 	.word	0x00016860
        /*0b30*/ 	.short	0x010a
        /*0b32*/ 	.byte	0x3f
	.zero		1


	//   ....[61]....
        /*0b34*/ 	.word	0x00013d20
        /*0b38*/ 	.word	0x00000000
        /*0b3c*/ 	.word	0x00016850
        /*0b40*/ 	.short	0x0107
        /*0b42*/ 	.byte	0x3f
	.zero		1


	//   ....[62]....
        /*0b44*/ 	.word	0x00013e00
        /*0b48*/ 	.word	0x00000000
        /*0b4c*/ 	.word	0x00016850
        /*0b50*/ 	.short	0x0101
        /*0b52*/ 	.byte	0x3f
	.zero		1


	//   ....[63]....
        /*0b54*/ 	.word	0x00013e90
        /*0b58*/ 	.word	0x00000007
        /*0b5c*/ 	.word	0x00016820
        /*0b60*/ 	.short	0x010a
        /*0b62*/ 	.byte	0x3f
	.zero		1


	//   ....[64]....
        /*0b64*/ 	.word	0x00013ff0
        /*0b68*/ 	.word	0x00000005
        /*0b6c*/ 	.word	0x00016840
        /*0b70*/ 	.short	0x010a
        /*0b72*/ 	.byte	0x3f
	.zero		1


	//   ....[65]....
        /*0b74*/ 	.word	0x00014090
        /*0b78*/ 	.word	0x00000003
        /*0b7c*/ 	.word	0x00016840
        /*0b80*/ 	.short	0x010a
        /*0b82*/ 	.byte	0x3f
	.zero		1


	//   ....[66]....
        /*0b84*/ 	.word	0x000140d0
        /*0b88*/ 	.word	0x00000005
        /*0b8c*/ 	.word	0x00016860
        /*0b90*/ 	.short	0x010a
        /*0b92*/ 	.byte	0x3f
	.zero		1


	//   ....[67]....
        /*0b94*/ 	.word	0x00014110
        /*0b98*/ 	.word	0x00000003
        /*0b9c*/ 	.word	0x00016860
        /*0ba0*/ 	.short	0x010a
        /*0ba2*/ 	.byte	0x3f
	.zero		1


	//   ....[68]....
        /*0ba4*/ 	.word	0x00014180
        /*0ba8*/ 	.word	0x00000003
        /*0bac*/ 	.word	0x00016800
        /*0bb0*/ 	.short	0x010a
        /*0bb2*/ 	.byte	0x3f
	.zero		1


	//   ....[69]....
        /*0bb4*/ 	.word	0x000141e0
        /*0bb8*/ 	.word	0x00000003
        /*0bbc*/ 	.word	0x00016830
        /*0bc0*/ 	.short	0x010a
        /*0bc2*/ 	.byte	0x3f
	.zero		1


	//   ....[70]....
        /*0bc4*/ 	.word	0x00014240
        /*0bc8*/ 	.word	0x0000000b
        /*0bcc*/ 	.word	0x00016830
        /*0bd0*/ 	.short	0x010a
        /*0bd2*/ 	.byte	0x3f
	.zero		1


	//   ....[71]....
        /*0bd4*/ 	.word	0x000142a0
        /*0bd8*/ 	.word	0x0000000b
        /*0bdc*/ 	.word	0x00016850
        /*0be0*/ 	.short	0x010a
        /*0be2*/ 	.byte	0x3f
	.zero		1


	//   ....[72]....
        /*0be4*/ 	.word	0x00014300
        /*0be8*/ 	.word	0x0000000b
        /*0bec*/ 	.word	0x00016830
        /*0bf0*/ 	.short	0x010a
        /*0bf2*/ 	.byte	0x3f
	.zero		1


	//   ....[73]....
        /*0bf4*/ 	.word	0x00014360
        /*0bf8*/ 	.word	0x0000000b
        /*0bfc*/ 	.word	0x00016850
        /*0c00*/ 	.short	0x010a
        /*0c02*/ 	.byte	0x3f
	.zero		1


	//   ....[74]....
        /*0c04*/ 	.word	0x000143c0
        /*0c08*/ 	.word	0x0000000c
        /*0c0c*/ 	.word	0x00016830
        /*0c10*/ 	.short	0x010a
        /*0c12*/ 	.byte	0x3f
	.zero		1


	//   ....[75]....
        /*0c14*/ 	.word	0x00014420
        /*0c18*/ 	.word	0x0000000c
        /*0c1c*/ 	.word	0x00016850
        /*0c20*/ 	.short	0x010a
        /*0c22*/ 	.byte	0x3f
	.zero		1


	//   ....[76]....
        /*0c24*/ 	.word	0x00014480
        /*0c28*/ 	.word	0x00000005
        /*0c2c*/ 	.word	0x00016850
        /*0c30*/ 	.short	0x010a
        /*0c32*/ 	.byte	0x3f
	.zero		1


	//   ....[77]....
        /*0c34*/ 	.word	0x00014560
        /*0c38*/ 	.word	0x00000002
        /*0c3c*/ 	.word	0x00016840
        /*0c40*/ 	.short	0x010a
        /*0c42*/ 	.byte	0x3f
	.zero		1


	//   ....[78]....
        /*0c44*/ 	.word	0x00015d50
        /*0c48*/ 	.word	0x00000003
        /*0c4c*/ 	.word	0x00016820
        /*0c50*/ 	.short	0x010a
        /*0c52*/ 	.byte	0x3f
	.zero		1


	//   ....[79]....
        /*0c54*/ 	.word	0x00015da0
        /*0c58*/ 	.word	0x00000007
        /*0c5c*/ 	.word	0x00016840
        /*0c60*/ 	.short	0x010a
        /*0c62*/ 	.byte	0x3f
	.zero		1


	//   ....[80]....
        /*0c64*/ 	.word	0x00016770
        /*0c68*/ 	.word	0x00000007
        /*0c6c*/ 	.word	0x00016860
        /*0c70*/ 	.short	0x010a
        /*0c72*/ 	.byte	0x3f
	.zero		1


	//   ....[81]....
        /*0c74*/ 	.word	0x000170f0
        /*0c78*/ 	.word	0x00000000
        /*0c7c*/ 	.word	0x00016860
        /*0c80*/ 	.short	0x010a
        /*0c82*/ 	.byte	0x3f
	.zero		1


	//   ....[82]....
        /*0c84*/ 	.word	0x00017a70
        /*0c88*/ 	.word	0x00000007
        /*0c8c*/ 	.word	0x00016820
        /*0c90*/ 	.short	0x010a
        /*0c92*/ 	.byte	0x3f
	.zero		1


	//   ....[83]....
        /*0c94*/ 	.word	0x00017c10
        /*0c98*/ 	.word	0x00000005
        /*0c9c*/ 	.word	0x00016840
        /*0ca0*/ 	.short	0x010a
        /*0ca2*/ 	.byte	0x3f
	.zero		1


	//   ....[84]....
        /*0ca4*/ 	.word	0x00017c60
        /*0ca8*/ 	.word	0x00000003
        /*0cac*/ 	.word	0x00016840
        /*0cb0*/ 	.short	0x010a
        /*0cb2*/ 	.byte	0x3f
	.zero		1


	//   ....[85]....
        /*0cb4*/ 	.word	0x00017cb0
        /*0cb8*/ 	.word	0x00000005
        /*0cbc*/ 	.word	0x00016860
        /*0cc0*/ 	.short	0x010a
        /*0cc2*/ 	.byte	0x3f
	.zero		1


	//----- nvinfo : EIATTR_NUM_MBARRIERS
	.align		4
.L_1465:
        /*0cc4*/ 	.byte	0x03, 0x38
        /*0cc6*/ 	.short	0x0016


	//----- nvinfo : EIATTR_EXIT_INSTR_OFFSETS
	.align		4
        /*0cc8*/ 	.byte	0x04, 0x1c
        /*0cca*/ 	.short	(.L_1467 - .L_1466)


	//   ....[0]....
.L_1466:
        /*0ccc*/ 	.word	0x00014160


	//----- nvinfo : EIATTR_MAX_THREADS
	.align		4
.L_1467:
        /*0cd0*/ 	.byte	0x04, 0x05
        /*0cd2*/ 	.short	(.L_1469 - .L_1468)
.L_1468:
        /*0cd4*/ 	.word	0x00000200
        /*0cd8*/ 	.word	0x00000001
        /*0cdc*/ 	.word	0x00000001


	//----- nvinfo : EIATTR_CRS_STACK_SIZE
	.align		4
.L_1469:
        /*0ce0*/ 	.byte	0x04, 0x1e
        /*0ce2*/ 	.short	(.L_1471 - .L_1470)
.L_1470:
        /*0ce4*/ 	.word	0x00000000


	//----- nvinfo : EIATTR_CBANK_PARAM_SIZE
	.align		4
.L_1471:
        /*0ce8*/ 	.byte	0x03, 0x19
        /*0cea*/ 	.short	0x0a70


	//----- nvinfo : EIATTR_PARAM_CBANK
	.align		4
        /*0cec*/ 	.byte	0x04, 0x0a
        /*0cee*/ 	.short	(.L_1473 - .L_1472)
	.align		4
.L_1472:
        /*0cf0*/ 	.word	index@(.nv.constant0._ZN7cutlass13device_kernelIN5flash11enable_sm90INS1_16FlashAttnFwdSm90INS1_25CollectiveMainloopFwdSm90ILi2EN4cute5tupleIJNS5_1CILi1EEES8_S8_EEENS6_IJNS7_ILi192EEENS7_ILi128EEENS7_ILi64EEEEEELi64ENS_6half_tEfNS_4arch4Sm90ELb0ELb1ELb1ELb0ELb1ELb0ELb0ELb1ELb1ELb1ELb1ELb0EEENS1_21CollectiveEpilogueFwdINS6_IJSA_SC_SB_EEES9_SE_SG_Li384ELb0ELb1ELb1ELb0EEENS1_19SingleTileSchedulerILb0ELb1ELb1ELi192EEEEEEEEEvNT_6ParamsE)
        /*0cf4*/ 	.short	0x0210
        /*0cf6*/ 	.short	0x0a70


	//----- nvinfo : EIATTR_SW_WAR
	.align		4
.L_1473:
        /*0cf8*/ 	.byte	0x04, 0x36
        /*0cfa*/ 	.short	(.L_1475 - .L_1474)
.L_1474:
        /*0cfc*/ 	.word	0x00000008
.L_1475:


//--------------------- .nv.info._ZN7cutlass13device_kernelIN5flash11enable_sm90INS1_16FlashAttnFwdSm90INS1_25CollectiveMainloopFwdSm90ILi2EN4cute5tupleIJNS5_1CILi1EEES8_S8_EEENS6_IJNS7_ILi192EEENS7_ILi128EEENS7_ILi64EEEEEELi64ENS_6half_tEfNS_4arch4Sm90ELb0ELb1ELb1ELb1ELb1ELb0ELb0ELb1ELb1ELb1ELb1ELb0EEENS1_21CollectiveEpilogueFwdINS6_IJSA_SC_SB_EEES9_SE_SG_Li384ELb1ELb1ELb1ELb0EEENS1_36VarlenDynamicPersistentTileSchedulerILi192ELi128ELi384ELi128ELb1ELb1ELb1ELb1ELb0ELb1EEEEEEEEEvNT_6ParamsE --------------------------
	.section	.nv.info._ZN7cutlass13device_kernelIN5flash11enable_sm90INS1_16FlashAttnFwdSm90INS1_25CollectiveMainloopFwdSm90ILi2EN4cute5tupleIJNS5_1CILi1EEES8_S8_EEENS6_IJNS7_ILi192EEENS7_ILi128EEENS7_ILi64EEEEEELi64ENS_6half_tEfNS_4arch4Sm90ELb0ELb1ELb1ELb1ELb1ELb0ELb0ELb1ELb1ELb1ELb1ELb0EEENS1_21CollectiveEpilogueFwdINS6_IJSA_SC_SB_EEES9_SE_SG_Li384ELb1ELb1ELb1ELb0EEENS1_36VarlenDynamicPersistentTileSchedulerILi192ELi128ELi384ELi128ELb1ELb1ELb1ELb1ELb0ELb1EEEEEEEEEvNT_6ParamsE,"",@"SHT_CUDA_INFO"
	.sectionflags	@""
	.align	4


	//----- nvinfo : EIATTR_CUDA_API_VERSION
	.align		4
        /*0000*/ 	.byte	0x04, 0x37
        /*0002*/ 	.short	(.L_1477 - .L_1476)
.L_1476:
        /*0004*/ 	.word	0x00000082


	//----- nvinfo : EIATTR_KPARAM_INFO
	.align		4
.L_1477:
        /*0008*/ 	.byte	0x04, 0x17
        /*000a*/ 	.short	(.L_1479 - .L_1478)
.L_1478:
        /*000c*/ 	.word	0x00000000
        /*0010*/ 	.short	0x0000
        /*0012*/ 	.short	0x0070
        /*0014*/ 	.byte	0x00, 0xf0, 0x01, 0x2a


	//----- nvinfo : EIATTR_SPARSE_MMA_MASK
	.align		4
.L_1479:
        /*0018*/ 	.byte	0x03, 0x50
        /*001a*/ 	.short	0x0000


	//----- nvinfo : EIATTR_MAXREG_COUNT
	.align		4
        /*001c*/ 	.byte	0x03, 0x1b
        /*001e*/ 	.short	0x0080


	//----- nvinfo : EIATTR_NUM_BARRIERS
	.align		4
        /*0020*/ 	.byte	0x02, 0x4c
        /*0022*/ 	.byte	0x10
	.zero		1


	//----- nvinfo : EIATTR_EXTERNS
	.align		4
        /*0024*/ 	.byte	0x04, 0x0f
        /*0026*/ 	.short	(.L_1481 - .L_1480)


	//   ....[0]....
	.align		4
.L_1480:
        /*0028*/ 	.word	index@(__assertfail)


	//----- nvinfo : EIATTR_ANNOTATIONS
	.align		4
.L_1481:
        /*002c*/ 	.byte	0x04, 0x55
        /*002e*/ 	.short	(.L_1483 - .L_1482)


	//   ....[0]....
.L_1482:
        /* <DEDUP_REMOVED lines=22> */


	//----- nvinfo : EIATTR_MERCURY_ISA_VERSION
	.align		4
.L_1483:
        /*0178*/ 	.byte	0x03, 0x5f
        /*017a*/ 	.short	0x0101


	//----- nvinfo : EIATTR_UNUSED_LOAD_BYTE_OFFSET
	.align		4
        /*017c*/ 	.byte	0x04, 0x44
        /*017e*/ 	.short	(.L_1485 - .L_1484)


	//   ....[0]....
.L_1484:
        /*0180*/ 	.word	0x00000970
        /*0184*/ 	.word	0x0000fff0


	//   ....[1]....
        /*0188*/ 	.word	0x0000f550
        /*018c*/ 	.word	0x0000fff0


	//----- nvinfo : EIATTR_INT_WARP_WIDE_INSTR_OFFSETS
	.align		4
.L_1485:
        /*0190*/ 	.byte	0x04, 0x31
        /*0192*/ 	.short	(.L_1487 - .L_1486)


	//   ....[0]....
.L_1486:
        /*0194*/ 	.word	0x000000c0


	//   ....[1]....
        /*0198*/ 	.word	0x000000d0


	//   ....[2]....
        /*019c*/ 	.word	0x00000170


	//   ....[3]....
        /*01a0*/ 	.word	0x00013640


	//   ....[4]....
        /*01a4*/ 	.word	0x000136d0


	//   ....[5]....
        /*01a8*/ 	.word	0x00016760


	//   ....[6]....
        /*01ac*/ 	.word	0x000167f0


	//----- nvinfo : EIATTR_COOP_GROUP_MASK_REGIDS
	.align		4
.L_1487:
        /*01b0*/ 	.byte	0x04, 0x29
        /*01b2*/ 	.short	(.L_1489 - .L_1488)


	//   ....[0]....
.L_1488:
        /*01b4*/ 	.word	0xffffffff


	//   ....[1]....
        /*01b8*/ 	.word	0xffffffff


	//   ....[2]....
        /*01bc*/ 	.word	0xffffffff


	//   ....[3]....
        /*01c0*/ 	.word	0xffffffff


	//   ....[4]....
        /*01c4*/ 	.word	0xffffffff


	//   ....[5]....
        /*01c8*/ 	.word	0xffffffff


	//   ....[6]....
        /*01cc*/ 	.word	0xffffffff


	//   ....[7]....
        /*01d0*/ 	.word	0xffffffff


	//   ....[8]....
        /*01d4*/ 	.word	0xffffffff


	//   ....[9]....
        /*01d8*/ 	.word	0xffffffff


	//   ....[10]....
        /*01dc*/ 	.word	0xffffffff


	//   ....[11]....
        /*01e0*/ 	.word	0xffffffff


	//   ....[12]....
        /*01e4*/ 	.word	0xffffffff


	//   ....[13]....
        /*01e8*/ 	.word	0xffffffff


	//   ....[14]....
        /*01ec*/ 	.word	0xffffffff


	//   ....[15]....
        /*01f0*/ 	.word	0xffffffff


	//   ....[16]....
        /*01f4*/ 	.word	0xffffffff


	//   ....[17]....
        /*01f8*/ 	.word	0xffffffff


	//   ....[18]....
        /*01fc*/ 	.word	0xffffffff


	//   ....[19]....
        /*0200*/ 	.word	0xffffffff


	//   ....[20]....
        /*0204*/ 	.word	0xffffffff


	//   ....[21]....
        /*0208*/ 	.word	0xffffffff


	//   ....[22]....
        /*020c*/ 	.word	0xffffffff


	//   ....[23]....
        /*0210*/ 	.word	0xffffffff


	//   ....[24]....
        /*0214*/ 	.word	0xffffffff


	//   ....[25]....
        /*0218*/ 	.word	0xffffffff


	//   ....[26]....
        /*021c*/ 	.word	0xffffffff


	//   ....[27]....
        /*0220*/ 	.word	0xffffffff


	//   ....[28]....
        /*0224*/ 	.word	0xffffffff


	//   ....[29]....
        /*0228*/ 	.word	0xffffffff


	//   ....[30]....
        /*022c*/ 	.word	0xffffffff


	//   ....[31]....
        /*0230*/ 	.word	0xffffffff


	//   ....[32]....
        /*0234*/ 	.word	0xffffffff


	//   ....[33]....
        /*0238*/ 	.word	0xffffffff


	//   ....[34]....
        /*023c*/ 	.word	0xffffffff


	//   ....[35]....
        /*0240*/ 	.word	0xffffffff


	//   ....[36]....
        /*0244*/ 	.word	0xffffffff


	//   ....[37]....
        /*0248*/ 	.word	0xffffffff


	//   ....[38]....
        /*024c*/ 	.word	0xffffffff


	//   ....[39]....
        /*0250*/ 	.word	0xffffffff


	//   ....[40]....
        /*0254*/ 	.word	0xffffffff


	//   ....[41]....
        /*0258*/ 	.word	0xffffffff


	//   ....[42]....
        /*025c*/ 	.word	0xffffffff


	//   ....[43]....
        /*0260*/ 	.word	0xffffffff


	//   ....[44]....
        /*0264*/ 	.word	0xffffffff


	//   ....[45]....
        /*0268*/ 	.word	0xffffffff


	//   ....[46]....
        /*026c*/ 	.word	0xffffffff


	//   ....[47]....
        /*0270*/ 	.word	0xffffffff


	//   ....[48]....
        /*0274*/ 	.word	0xffffffff


	//   ....[49]....
        /*0278*/ 	.word	0xffffffff


	//   ....[50]....
        /*027c*/ 	.word	0xffffffff


	//   ....[51]....
        /*0280*/ 	.word	0xffffffff


	//   ....[52]....
        /*0284*/ 	.word	0xffffffff


	//   ....[53]....
        /*0288*/ 	.word	0xffffffff


	//   ....[54]....
        /*028c*/ 	.word	0xffffffff


	//   ....[55]....
        /*0290*/ 	.word	0xffffffff


	//   ....[56]....
        /*0294*/ 	.word	0xffffffff


	//   ....[57]....
        /*0298*/ 	.word	0xffffffff


	//   ....[58]....
        /*029c*/ 	.word	0xffffffff


	//   ....[59]....
        /*02a0*/ 	.word	0xffffffff


	//   ....[60]....
        /*02a4*/ 	.word	0xffffffff


	//   ....[61]....
        /*02a8*/ 	.word	0xffffffff


	//   ....[62]....
        /*02ac*/ 	.word	0xffffffff


	//   ....[63]....
        /*02b0*/ 	.word	0xffffffff


	//   ....[64]....
        /*02b4*/ 	.word	0xffffffff


	//   ....[65]....
        /*02b8*/ 	.word	0xffffffff


	//   ....[66]....
        /*02bc*/ 	.word	0xffffffff


	//   ....[67]....
        /*02c0*/ 	.word	0xffffffff


	//   ....[68]....
        /*02c4*/ 	.word	0xffffffff


	//   ....[69]....
        /*02c8*/ 	.word	0xffffffff


	//   ....[70]....
        /*02cc*/ 	.word	0xffffffff


	//   ....[71]....
        /*02d0*/ 	.word	0xffffffff


	//   ....[72]....
        /*02d4*/ 	.word	0xffffffff


	//   ....[73]....
        /*02d8*/ 	.word	0xffffffff


	//   ....[74]....
        /*02dc*/ 	.word	0xffffffff


	//   ....[75]....
        /*02e0*/ 	.word	0xffffffff


	//   ....[76]....
        /*02e4*/ 	.word	0xffffffff


	//   ....[77]....
        /*02e8*/ 	.word	0xffffffff


	//   ....[78]....
        /*02ec*/ 	.word	0xffffffff


	//   ....[79]....
        /*02f0*/ 	.word	0xffffffff


	//   ....[80]....
        /*02f4*/ 	.word	0xffffffff


	//   ....[81]....
        /*02f8*/ 	.word	0xffffffff


	//   ....[82]....
        /*02fc*/ 	.word	0xffffffff


	//   ....[83]....
        /*0300*/ 	.word	0xffffffff


	//   ....[84]....
        /*0304*/ 	.word	0xffffffff


	//   ....[85]....
        /*0308*/ 	.word	0xffffffff


	//   ....[86]....
        /*030c*/ 	.word	0xffffffff


	//   ....[87]....
        /*0310*/ 	.word	0xffffffff


	//   ....[88]....
        /*0314*/ 	.word	0xffffffff


	//   ....[89]....
        /*0318*/ 	.word	0xffffffff


	//   ....[90]....
        /*031c*/ 	.word	0xffffffff


	//   ....[91]....
        /*0320*/ 	.word	0xffffffff


	//   ....[92]....
        /*0324*/ 	.word	0xffffffff


	//   ....[93]....
        /*0328*/ 	.word	0xffffffff


	//   ....[94]....
        /*032c*/ 	.word	0xffffffff


	//   ....[95]....
        /*0330*/ 	.word	0xffffffff


	//   ....[96]....
        /*0334*/ 	.word	0xffffffff


	//   ....[97]....
        /*0338*/ 	.word	0xffffffff


	//   ....[98]....
        /*033c*/ 	.word	0xffffffff


	//   ....[99]....
        /*0340*/ 	.word	0xffffffff


	//   ....[100]....
        /*0344*/ 	.word	0xffffffff


	//   ....[101]....
        /*0348*/ 	.word	0xffffffff


	//   ....[102]....
        /*034c*/ 	.word	0xffffffff


	//   ....[103]....
        /*0350*/ 	.word	0xffffffff


	//   ....[104]....
        /*0354*/ 	.word	0xffffffff


	//   ....[105]....
        /*0358*/ 	.word	0xffffffff


	//   ....[106]....
        /*035c*/ 	.word	0xffffffff


	//   ....[107]....
        /*0360*/ 	.word	0xffffffff


	//   ....[108]....
        /*0364*/ 	.word	0xffffffff


	//   ....[109]....
        /*0368*/ 	.word	0xffffffff


	//   ....[110]....
        /*036c*/ 	.word	0xffffffff


	//   ....[111]....
        /*0370*/ 	.word	0xffffffff


	//   ....[112]....
        /*0374*/ 	.word	0xffffffff


	//   ....[113]....
        /*0378*/ 	.word	0xffffffff


	//   ....[114]....
        /*037c*/ 	.word	0xffffffff


	//   ....[115]....
        /*0380*/ 	.word	0xffffffff


	//   ....[116]....
        /*0384*/ 	.word	0xffffffff


	//   ....[117]....
        /*0388*/ 	.word	0xffffffff


	//   ....[118]....
        /*038c*/ 	.word	0xffffffff


	//   ....[119]....
        /*0390*/ 	.word	0xffffffff


	//   ....[120]....
        /*0394*/ 	.word	0xffffffff


	//   ....[121]....
        /*0398*/ 	.word	0xffffffff


	//   ....[122]....
        /*039c*/ 	.word	0xffffffff


	//   ....[123]....
        /*03a0*/ 	.word	0xffffffff


	//   ....[124]....
        /*03a4*/ 	.word	0xffffffff


	//   ....[125]....
        /*03a8*/ 	.word	0xffffffff


	//   ....[126]....
        /*03ac*/ 	.word	0xffffffff


	//   ....[127]....
        /*03b0*/ 	.word	0xffffffff


	//   ....[128]....
        /*03b4*/ 	.word	0xffffffff


	//   ....[129]....
        /*03b8*/ 	.word	0xffffffff


	//   ....[130]....
        /*03bc*/ 	.word	0xffffffff


	//   ....[131]....
        /*03c0*/ 	.word	0xffffffff


	//   ....[132]....
        /*03c4*/ 	.word	0xffffffff


	//   ....[133]....
        /*03c8*/ 	.word	0xffffffff


	//   ....[134]....
        /*03cc*/ 	.word	0xffffffff


	//   ....[135]....
        /*03d0*/ 	.word	0xffffffff


	//   ....[136]....
        /*03d4*/ 	.word	0xffffffff


	//   ....[137]....
        /*03d8*/ 	.word	0xffffffff


	//   ....[138]....
        /*03dc*/ 	.word	0xffffffff


	//   ....[139]....
        /*03e0*/ 	.word	0xffffffff


	//   ....[140]....
        /*03e4*/ 	.word	0xffffffff


	//   ....[141]....
        /*03e8*/ 	.word	0xffffffff


	//   ....[142]....
        /*03ec*/ 	.word	0xffffffff


	//   ....[143]....
        /*03f0*/ 	.word	0xffffffff


	//   ....[144]....
        /*03f4*/ 	.word	0xffffffff


	//   ....[145]....
        /*03f8*/ 	.word	0xffffffff


	//   ....[146]....
        /*03fc*/ 	.word	0xffffffff


	//   ....[147]....
        /*0400*/ 	.word	0xffffffff


	//   ....[148]....
        /*0404*/ 	.word	0xffffffff


	//   ....[149]....
        /*0408*/ 	.word	0xffffffff


	//   ....[150]....
        /*040c*/ 	.word	0xffffffff


	//   ....[151]....
        /*0410*/ 	.word	0xffffffff


	//   ....[152]....
        /*0414*/ 	.word	0xffffffff


	//   ....[153]....
        /*0418*/ 	.word	0xffffffff


	//   ....[154]....
        /*041c*/ 	.word	0xffffffff


	//   ....[155]....
        /*0420*/ 	.word	0xffffffff


	//   ....[156]....
        /*0424*/ 	.word	0xffffffff


	//   ....[157]....
        /*0428*/ 	.word	0xffffffff


	//   ....[158]....
        /*042c*/ 	.word	0xffffffff


	//   ....[159]....
        /*0430*/ 	.word	0xffffffff


	//   ....[160]....
        /*0434*/ 	.word	0xffffffff


	//   ....[161]....
        /*0438*/ 	.word	0xffffffff


	//   ....[162]....
        /*043c*/ 	.word	0xffffffff


	//   ....[163]....
        /*0440*/ 	.word	0xffffffff


	//   ....[164]....
        /*0444*/ 	.word	0xffffffff


	//   ....[165]....
        /*0448*/ 	.word	0xffffffff


	//   ....[166]....
        /*044c*/ 	.word	0xffffffff


	//   ....[167]....
        /*0450*/ 	.word	0xffffffff


	//   ....[168]....
        /*0454*/ 	.word	0xffffffff


	//   ....[169]....
        /*0458*/ 	.word	0xffffffff


	//   ....[170]....
        /*045c*/ 	.word	0xffffffff


	//   ....[171]....
        /*0460*/ 	.word	0xffffffff


	//   ....[172]....
        /*0464*/ 	.word	0xffffffff


	//   ....[173]....
        /*0468*/ 	.word	0xffffffff


	//   ....[174]....
        /*046c*/ 	.word	0xffffffff


	//   ....[175]....
        /*0470*/ 	.word	0xffffffff


	//   ....[176]....
        /*0474*/ 	.word	0xffffffff


	//   ....[177]....
        /*0478*/ 	.word	0xffffffff


	//   ....[178]....
        /*047c*/ 	.word	0xffffffff


	//   ....[179]....
        /*0480*/ 	.word	0xffffffff


	//   ....[180]....
        /*0484*/ 	.word	0xffffffff


	//   ....[181]....
        /*0488*/ 	.word	0x0500000f


	//   ....[182]....
        /*048c*/ 	.word	0x0500000f


	//   ....[183]....
        /*0490*/ 	.word	0x0500000f


	//   ....[184]....
        /*0494*/ 	.word	0x0500000f


	//   ....[185]....
        /*0498*/ 	.word	0x0500000f


	//   ....[186]....
        /*049c*/ 	.word	0x0500000f


	//   ....[187]....
        /*04a0*/ 	.word	0x0500000f


	//   ....[188]....
        /*04a4*/ 	.word	0x0500000f


	//   ....[189]....
        /*04a8*/ 	.word	0x0500000f


	//   ....[190]....
        /*04ac*/ 	.word	0x0500000f


	//   ....[191]....
        /*04b0*/ 	.word	0x0500000f


	//   ....[192]....
        /*04b4*/ 	.word	0x0500000f


	//   ....[193]....
        /*04b8*/ 	.word	0x0500000f


	//   ....[194]....
        /*04bc*/ 	.word	0x0500000f


	//   ....[195]....
        /*04c0*/ 	.word	0x0500000f


	//   ....[196]....
        /*04c4*/ 	.word	0x0500000f


	//   ....[197]....
        /*04c8*/ 	.word	0x0500000f


	//   ....[198]....
        /*04cc*/ 	.word	0x0500000f


	//   ....[199]....
        /*04d0*/ 	.word	0x0500000f


	//   ....[200]....
        /*04d4*/ 	.word	0x0500000f


	//   ....[201]....
        /*04d8*/ 	.word	0x0500000f


	//   ....[202]....
        /*04dc*/ 	.word	0x0500000f


	//   ....[203]....
        /*04e0*/ 	.word	0x0500000f


	//   ....[204]....
        /*04e4*/ 	.word	0x0500000f


	//   ....[205]....
        /*04e8*/ 	.word	0x0500000f


	//   ....[206]....
        /*04ec*/ 	.word	0x0500000f


	//   ....[207]....
        /*04f0*/ 	.word	0x0500000f


	//   ....[208]....
        /*04f4*/ 	.word	0x0500000f


	//   ....[209]....
        /*04f8*/ 	.word	0x0500000f


	//   ....[210]....
        /*04fc*/ 	.word	0x0500000f


	//   ....[211]....
        /*0500*/ 	.word	0x0500000f


	//   ....[212]....
        /*0504*/ 	.word	0x0500000f


	//   ....[213]....
        /*0508*/ 	.word	0x0500000f


	//   ....[214]....
        /*050c*/ 	.word	0x0500000f


	//   ....[215]....
        /*0510*/ 	.word	0x0500000f


	//   ....[216]....
        /*0514*/ 	.word	0x0500000f


	//   ....[217]....
        /*0518*/ 	.word	0x0500000f


	//   ....[218]....
        /*051c*/ 	.word	0x0500000f


	//   ....[219]....
        /*0520*/ 	.word	0x0500000f


	//   ....[220]....
        /*0524*/ 	.word	0x0500000f


	//   ....[221]....
        /*0528*/ 	.word	0x0500000f


	//   ....[222]....
        /*052c*/ 	.word	0x0500000f


	//   ....[223]....
        /*0530*/ 	.word	0x0500000f


	//   ....[224]....
        /*0534*/ 	.word	0x0500000f


	//   ....[225]....
        /*0538*/ 	.word	0x0500000f


	//   ....[226]....
        /*053c*/ 	.word	0x0500000f


	//   ....[227]....
        /*0540*/ 	.word	0x0500000f


	//   ....[228]....
        /*0544*/ 	.word	0x0500000f


	//   ....[229]....
        /*0548*/ 	.word	0x0500000f


	//   ....[230]....
        /*054c*/ 	.word	0x0500000f


	//   ....[231]....
        /*0550*/ 	.word	0x0500000f


	//   ....[232]....
        /*0554*/ 	.word	0x0500000f


	//   ....[233]....
        /*0558*/ 	.word	0x0500000f


	//   ....[234]....
        /*055c*/ 	.word	0x0500000f


	//   ....[235]....
        /*0560*/ 	.word	0x0500000f


	//   ....[236]....
        /*0564*/ 	.word	0x0500000f


	//   ....[237]....
        /*0568*/ 	.word	0x0500000f


	//   ....[238]....
        /*056c*/ 	.word	0x0500000f


	//   ....[239]....
        /*0570*/ 	.word	0x0500000f


	//   ....[240]....
        /*0574*/ 	.word	0x0500000f


	//   ....[241]....
        /*0578*/ 	.word	0x0500000f


	//   ....[242]....
        /*057c*/ 	.word	0x0500000f


	//   ....[243]....
        /*0580*/ 	.word	0x0500000f


	//   ....[244]....
        /*0584*/ 	.word	0x0500000f


	//   ....[245]....
        /*0588*/ 	.word	0x0500000f


	//   ....[246]....
        /*058c*/ 	.word	0x0500000f


	//   ....[247]....
        /*0590*/ 	.word	0x0500000f


	//   ....[248]....
        /*0594*/ 	.word	0x0500000f


	//   ....[249]....
        /*0598*/ 	.word	0x0500000f


	//   ....[250]....
        /*059c*/ 	.word	0x0500000f


	//   ....[251]....
        /*05a0*/ 	.word	0x0500000f


	//   ....[252]....
        /*05a4*/ 	.word	0x0500000f


	//   ....[253]....
        /*05a8*/ 	.word	0x0500000f


	//   ....[254]....
        /*05ac*/ 	.word	0x0500000f


	//   ....[255]....
        /*05b0*/ 	.word	0x0500000f


	//   ....[0]....
        /*05b4*/ 	.word	0x0500000f


	//   ....[1]....
        /*05b8*/ 	.word	0x0500000f


	//   ....[2]....
        /*05bc*/ 	.word	0x0500000f


	//   ....[3]....
        /*05c0*/ 	.word	0x0500000f


	//   ....[4]....
        /*05c4*/ 	.word	0x0500000f


	//   ....[5]....
        /*05c8*/ 	.word	0x0500000f


	//   ....[6]....
        /*05cc*/ 	.word	0x0500000f


	//   ....[7]....
        /*05d0*/ 	.word	0x0500000f


	//   ....[8]....
        /*05d4*/ 	.word	0x0500000f


	//   ....[9]....
        /*05d8*/ 	.word	0x0500000f


	//   ....[10]....
        /*05dc*/ 	.word	0x0500000f


	//   ....[11]....
        /*05e0*/ 	.word	0x0500000f


	//   ....[12]....
        /*05e4*/ 	.word	0x0500000f


	//   ....[13]....
        /*05e8*/ 	.word	0x0500000f


	//   ....[14]....
        /*05ec*/ 	.word	0x0500000f


	//   ....[15]....
        /*05f0*/ 	.word	0x0500000f


	//   ....[16]....
        /*05f4*/ 	.word	0x0500000f


	//   ....[17]....
        /*05f8*/ 	.word	0x0500000f


	//   ....[18]....
        /*05fc*/ 	.word	0x0500000f


	//   ....[19]....
        /*0600*/ 	.word	0x0500000f


	//   ....[20]....
        /*0604*/ 	.word	0x0500000f


	//   ....[21]....
        /*0608*/ 	.word	0x0500000f


	//   ....[22]....
        /*060c*/ 	.word	0x0500000f


	//   ....[23]....
        /*0610*/ 	.word	0x0500000f


	//   ....[24]....
        /*0614*/ 	.word	0x0500000f


	//   ....[25]....
        /*0618*/ 	.word	0x0500000f


	//   ....[26]....
        /*061c*/ 	.word	0x0500000f


	//   ....[27]....
        /*0620*/ 	.word	0x0500000f


	//   ....[28]....
        /*0624*/ 	.word	0x0500000f


	//   ....[29]....
        /*0628*/ 	.word	0x0500000f


	//   ....[30]....
        /*062c*/ 	.word	0x0500000f


	//   ....[31]....
        /*0630*/ 	.word	0x0500000f


	//   ....[32]....
        /*0634*/ 	.word	0x0500000f


	//----- nvinfo : EIATTR_COOP_GROUP_INSTR_OFFSETS
	.align		4
.L_1489:
        /*0638*/ 	.byte	0x04, 0x28
        /*063a*/ 	.short	(.L_1491 - .L_1490)


	//   ....[0]....
.L_1490:
        /*063c*/ 	.word	0x00000080


	//   ....[1]....
        /*0640*/ 	.word	0x00000090


	//   ....[2]....
        /*0644*/ 	.word	0x000002d0


	//   ....[3]....
        /*0648*/ 	.word	0x00000430


	//   ....[4]....
        /*064c*/ 	.word	0x00000550


	//   ....[5]....
        /*0650*/ 	.word	0x000006b0


	//   ....[6]....
        /*0654*/ 	.word	0x00001c80


	//   ....[7]....
        /*0658*/ 	.word	0x000023a0


	//   ....[8]....
        /*065c*/ 	.word	0x00003730


	//   ....[9]....
        /*0660*/ 	.word	0x00004150


	//   ....[10]....
        /*0664*/ 	.word	0x00004260


	//   ....[11]....
        /*0668*/ 	.word	0x00004a20


	//   ....[12]....
        /*066c*/ 	.word	0x00004a80


	//   ....[13]....
        /*0670*/ 	.word	0x000061a0


	//   ....[14]....
        /*0674*/ 	.word	0x00006ae0


	//   ....[15]....
        /*0678*/ 	.word	0x000076c0


	//   ....[16]....
        /*067c*/ 	.word	0x000077c0


	//   ....[17]....
        /*0680*/ 	.word	0x00008000


	//   ....[18]....
        /*0684*/ 	.word	0x00008080


	//   ....[19]....
        /*0688*/ 	.word	0x0000a4d0


	//   ....[20]....
        /*068c*/ 	.word	0x0000a4f0


	//   ....[21]....
        /*0690*/ 	.word	0x0000a520


	//   ....[22]....
        /*0694*/ 	.word	0x0000a530


	//   ....[23]....
        /*0698*/ 	.word	0x0000bfd0


	//   ....[24]....
        /*069c*/ 	.word	0x0000c910


	//   ....[25]....
        /*06a0*/ 	.word	0x0000d4f0


	//   ....[26]....
        /*06a4*/ 	.word	0x0000d5f0


	//   ....[27]....
        /*06a8*/ 	.word	0x0000de50


	//   ....[28]....
        /*06ac*/ 	.word	0x0000dec0


	//   ....[29]....
        /*06b0*/ 	.word	0x0000ee00


	//   ....[30]....
        /*06b4*/ 	.word	0x0000ee30


	//   ....[31]....
        /*06b8*/ 	.word	0x0000eed0


	//   ....[32]....
        /*06bc*/ 	.word	0x0000eef0


	//   ....[33]....
        /*06c0*/ 	.word	0x0000fdf0


	//   ....[34]....
        /*06c4*/ 	.word	0x0000fe00


	//   ....[35]....
        /*06c8*/ 	.word	0x0000fe10


	//   ....[36]....
        /*06cc*/ 	.word	0x0000fe50


	//   ....[37]....
        /*06d0*/ 	.word	0x00010470


	//   ....[38]....
        /*06d4*/ 	.word	0x000104b0


	//   ....[39]....
        /*06d8*/ 	.word	0x000104d0


	//   ....[40]....
        /*06dc*/ 	.word	0x00010510


	//   ....[41]....
        /*06e0*/ 	.word	0x00010530


	//   ....[42]....
        /*06e4*/ 	.word	0x00010540


	//   ....[43]....
        /*06e8*/ 	.word	0x00010560


	//   ....[44]....
        /*06ec*/ 	.word	0x00010580


	//   ....[45]....
        /*06f0*/ 	.word	0x00010990


	//   ....[46]....
        /*06f4*/ 	.word	0x000109c0


	//   ....[47]....
        /*06f8*/ 	.word	0x00010c00


	//   ....[48]....
        /*06fc*/ 	.word	0x00010c10


	//   ....[49]....
        /*0700*/ 	.word	0x00011760


	//   ....[50]....
        /*0704*/ 	.word	0x00011790


	//   ....[51]....
        /*0708*/ 	.word	0x000117d0


	//   ....[52]....
        /*070c*/ 	.word	0x00011800


	//   ....[53]....
        /*0710*/ 	.word	0x00011810


	//   ....[54]....
        /*0714*/ 	.word	0x00011820


	//   ....[55]....
        /*0718*/ 	.word	0x00011830


	//   ....[56]....
        /*071c*/ 	.word	0x00011850


	//   ....[57]....
        /*0720*/ 	.word	0x000119c0


	//   ....[58]....
        /*0724*/ 	.word	0x00011bc0


	//   ....[59]....
        /*0728*/ 	.word	0x00011bf0


	//   ....[60]....
        /*072c*/ 	.word	0x00011c20


	//   ....[61]....
        /*0730*/ 	.word	0x00011c50


	//   ....[62]....
        /*0734*/ 	.word	0x00011c80


	//   ....[63]....
        /*0738*/ 	.word	0x00011cb0


	//   ....[64]....
        /*073c*/ 	.word	0x00011e10


	//   ....[65]....
        /*0740*/ 	.word	0x00011e40


	//   ....[66]....
        /*0744*/ 	.word	0x00011e70


	//   ....[67]....
        /*0748*/ 	.word	0x00011ea0


	//   ....[68]....
        /*074c*/ 	.word	0x00011ed0


	//   ....[69]....
        /*0750*/ 	.word	0x00011f00


	//   ....[70]....
        /*0754*/ 	.word	0x00011f90


	//   ....[71]....
        /*0758*/ 	.word	0x00011fc0


	//   ....[72]....
        /*075c*/ 	.word	0x00011fd0


	//   ....[73]....
        /*0760*/ 	.word	0x00012010


	//   ....[74]....
        /*0764*/ 	.word	0x00014190


	//   ....[75]....
        /*0768*/ 	.word	0x000141b0


	//   ....[76]....
        /*076c*/ 	.word	0x00014240


	//   ....[77]....
        /*0770*/ 	.word	0x00014260


	//   ....[78]....
        /*0774*/ 	.word	0x000142e0


	//   ....[79]....
        /*0778*/ 	.word	0x00014300


	//   ....[80]....
        /*077c*/ 	.word	0x00014380


	//   ....[81]....
        /*0780*/ 	.word	0x000143a0


	//   ....[82]....
        /*0784*/ 	.word	0x00014420


	//   ....[83]....
        /*0788*/ 	.word	0x00014440


	//   ....[84]....
        /*078c*/ 	.word	0x000144c0


	//   ....[85]....
        /*0790*/ 	.word	0x000144e0


	//   ....[86]....
        /*0794*/ 	.word	0x00014560


	//   ....[87]....
        /*0798*/ 	.word	0x00014580


	//   ....[88]....
        /*079c*/ 	.word	0x00014590


	//   ....[89]....
        /*07a0*/ 	.word	0x000145a0


	//   ....[90]....
        /*07a4*/ 	.word	0x00014e50


	//   ....[91]....
        /*07a8*/ 	.word	0x00014e80


	//   ....[92]....
        /*07ac*/ 	.word	0x00014f20


	//   ....[93]....
        /*07b0*/ 	.word	0x00014f40


	//   ....[94]....
        /*07b4*/ 	.word	0x00014fc0


	//   ....[95]....
        /*07b8*/ 	.word	0x00014fe0


	//   ....[96]....
        /*07bc*/ 	.word	0x00015060


	//   ....[97]....
        /*07c0*/ 	.word	0x00015080


	//   ....[98]....
        /*07c4*/ 	.word	0x00015100


	//   ....[99]....
        /*07c8*/ 	.word	0x00015120


	//   ....[100]....
        /*07cc*/ 	.word	0x000151a0


	//   ....[101]....
        /*07d0*/ 	.word	0x000151c0


	//   ....[102]....
        /*07d4*/ 	.word	0x00015240


	//   ....[103]....
        /*07d8*/ 	.word	0x00015260


	//   ....[104]....
        /*07dc*/ 	.word	0x00015270


	//   ....[105]....
        /*07e0*/ 	.word	0x000152e0


	//   ....[106]....
        /*07e4*/ 	.word	0x00015330


	//   ....[107]....
        /*07e8*/ 	.word	0x00015360


	//   ....[108]....
        /*07ec*/ 	.word	0x000153f0


	//   ....[109]....
        /*07f0*/ 	.word	0x00015400


	//   ....[110]....
        /*07f4*/ 	.word	0x00015470


	//   ....[111]....
        /*07f8*/ 	.word	0x00015480


	//   ....[112]....
        /*07fc*/ 	.word	0x000154c0


	//   ....[113]....
        /*0800*/ 	.word	0x000154e0


	//   ....[114]....
        /*0804*/ 	.word	0x00015c20


	//   ....[115]....
        /*0808*/ 	.word	0x00015c50


	//   ....[116]....
        /*080c*/ 	.word	0x00015ca0


	//   ....[117]....
        /*0810*/ 	.word	0x00015cb0


	//   ....[118]....
        /*0814*/ 	.word	0x00015cf0


	//   ....[119]....
        /*0818*/ 	.word	0x00015d00


	//   ....[120]....
        /*081c*/ 	.word	0x00015d40


	//   ....[121]....
        /*0820*/ 	.word	0x00015d50


	//   ....[122]....
        /*0824*/ 	.word	0x00015d90


	//   ....[123]....
        /*0828*/ 	.word	0x00015da0


	//   ....[124]....
        /*082c*/ 	.word	0x00015de0


	//   ....[125]....
        /*0830*/ 	.word	0x00015df0


	//   ....[126]....
        /*0834*/ 	.word	0x00015e30


	//   ....[127]....
        /*0838*/ 	.word	0x00015e40


	//   ....[128]....
        /*083c*/ 	.word	0x00015e50


	//   ....[129]....
        /*0840*/ 	.word	0x00015e90


	//   ....[130]....
        /*0844*/ 	.word	0x00016150


	//   ....[131]....
        /*0848*/ 	.word	0x00016180


	//   ....[132]....
        /*084c*/ 	.word	0x000161e0


	//   ....[133]....
        /*0850*/ 	.word	0x000161f0


	//   ....[134]....
        /*0854*/ 	.word	0x00016240


	//   ....[135]....
        /*0858*/ 	.word	0x00016250


	//   ....[136]....
        /*085c*/ 	.word	0x000162a0


	//   ....[137]....
        /*0860*/ 	.word	0x000162b0


	//   ....[138]....
        /*0864*/ 	.word	0x00016300


	//   ....[139]....
        /*0868*/ 	.word	0x00016310


	//   ....[140]....
        /*086c*/ 	.word	0x00016360


	//   ....[141]....
        /*0870*/ 	.word	0x00016370


	//   ....[142]....
        /*0874*/ 	.word	0x000163c0


	//   ....[143]....
        /*0878*/ 	.word	0x000163d0


	//   ....[144]....
        /*087c*/ 	.word	0x000163e0


	//   ....[145]....
        /*0880*/ 	.word	0x00016420


	//   ....[146]....
        /*0884*/ 	.word	0x000169b0


	//   ....[147]....
        /*0888*/ 	.word	0x000169f0


	//   ....[148]....
        /*088c*/ 	.word	0x00016a20


	//   ....[149]....
        /*0890*/ 	.word	0x00016a30


	//   ....[150]....
        /*0894*/ 	.word	0x00016a40


	//   ....[151]....
        /*0898*/ 	.word	0x00016a50


	//   ....[152]....
        /*089c*/ 	.word	0x00016a70


	//   ....[153]....
        /*08a0*/ 	.word	0x00016ac0


	//   ....[154]....
        /*08a4*/ 	.word	0x00016ae0


	//   ....[155]....
        /*08a8*/ 	.word	0x00016b20


	//   ....[156]....
        /*08ac*/ 	.word	0x00016b40


	//   ....[157]....
        /*08b0*/ 	.word	0x00016b80


	//   ....[158]....
        /*08b4*/ 	.word	0x00016ba0


	//   ....[159]....
        /*08b8*/ 	.word	0x00016bf0


	//   ....[160]....
        /*08bc*/ 	.word	0x00016c20


	//   ....[161]....
        /*08c0*/ 	.word	0x00016c80


	//   ....[162]....
        /*08c4*/ 	.word	0x00017030


	//   ....[163]....
        /*08c8*/ 	.word	0x00017060


	//   ....[164]....
        /*08cc*/ 	.word	0x000170c0


	//   ....[165]....
        /*08d0*/ 	.word	0x000170f0


	//   ....[166]....
        /*08d4*/ 	.word	0x00017120


	//   ....[167]....
        /*08d8*/ 	.word	0x00017150


	//   ....[168]....
        /*08dc*/ 	.word	0x00017180


	//   ....[169]....
        /*08e0*/ 	.word	0x000171b0


	//   ....[170]....
        /*08e4*/ 	.word	0x00017350


	//   ....[171]....
        /*08e8*/ 	.word	0x00017380


	//   ....[172]....
        /*08ec*/ 	.word	0x000173b0


	//   ....[173]....
        /*08f0*/ 	.word	0x000173e0


	//   ....[174]....
        /*08f4*/ 	.word	0x00017410


	//   ....[175]....
        /*08f8*/ 	.word	0x00017440


	//   ....[176]....
        /*08fc*/ 	.word	0x00017500


	//   ....[177]....
        /*0900*/ 	.word	0x00017520


	//   ....[178]....
        /*0904*/ 	.word	0x00017540


	//   ....[179]....
        /*0908*/ 	.word	0x000175a0


	//   ....[180]....
        /*090c*/ 	.word	0x00017fc0


	//   ....[181]....
        /*0910*/ 	.word	0x00018620


	//   ....[182]....
        /*0914*/ 	.word	0x00018710


	//   ....[183]....
        /*0918*/ 	.word	0x000187b0


	//   ....[184]....
        /*091c*/ 	.word	0x00018810


	//   ....[185]....
        /*0920*/ 	.word	0x00018900


	//   ....[186]....
        /*0924*/ 	.word	0x00018970


	//   ....[187]....
        /*0928*/ 	.word	0x00018a60


	//   ....[188]....
        /*092c*/ 	.word	0x00018ad0


	//   ....[189]....
        /*0930*/ 	.word	0x00018bc0


	//   ....[190]....
        /*0934*/ 	.word	0x00018c30


	//   ....[191]....
        /*0938*/ 	.word	0x00018d20


	//   ....[192]....
        /*093c*/ 	.word	0x00018d90


	//   ....[193]....
        /*0940*/ 	.word	0x00018e80


	//   ....[194]....
        /*0944*/ 	.word	0x00018ef0


	//   ....[195]....
        /*0948*/ 	.word	0x00018fe0


	//   ....[196]....
        /*094c*/ 	.word	0x00019050


	//   ....[197]....
        /*0950*/ 	.word	0x000190f0


	//   ....[198]....
        /*0954*/ 	.word	0x000191e0


	//   ....[199]....
        /*0958*/ 	.word	0x00019250


	//   ....[200]....
        /*095c*/ 	.word	0x000192b0


	//   ....[201]....
        /*0960*/ 	.word	0x000193a0


	//   ....[202]....
        /*0964*/ 	.word	0x00019400


	//   ....[203]....
        /*0968*/ 	.word	0x00019500


	//   ....[204]....
        /*096c*/ 	.word	0x00019560


	//   ....[205]....
        /*0970*/ 	.word	0x00019660


	//   ....[206]....
        /*0974*/ 	.word	0x000196c0


	//   ....[207]....
        /*0978*/ 	.word	0x000197c0


	//   ....[208]....
        /*097c*/ 	.word	0x00019820


	//   ....[209]....
        /*0980*/ 	.word	0x00019920


	//   ....[210]....
        /*0984*/ 	.word	0x00019980


	//   ....[211]....
        /*0988*/ 	.word	0x00019a80


	//   ....[212]....
        /*098c*/ 	.word	0x00019ae0


	//   ....[213]....
        /*0990*/ 	.word	0x00019b90


	//   ....[214]....
        /*0994*/ 	.word	0x00019c50


	//   ....[215]....
        /*0998*/ 	.word	0x00019d10


	//   ....[216]....
        /*099c*/ 	.word	0x00019d70


	//   ....[217]....
        /*09a0*/ 	.word	0x00019e70


	//   ....[218]....
        /*09a4*/ 	.word	0x00019ed0


	//   ....[219]....
        /*09a8*/ 	.word	0x00019fa0


	//   ....[220]....
        /*09ac*/ 	.word	0x0001a000


	//   ....[221]....
        /*09b0*/ 	.word	0x0001a0c0


	//   ....[222]....
        /*09b4*/ 	.word	0x0001a200


	//   ....[223]....
        /*09b8*/ 	.word	0x0001a2a0


	//   ....[224]....
        /*09bc*/ 	.word	0x0001a310


	//   ....[225]....
        /*09c0*/ 	.word	0x0001a3c0


	//   ....[226]....
        /*09c4*/ 	.word	0x0001a420


	//   ....[227]....
        /*09c8*/ 	.word	0x0001a4d0


	//   ....[228]....
        /*09cc*/ 	.word	0x0001a530


	//   ....[229]....
        /*09d0*/ 	.word	0x0001a5e0


	//   ....[230]....
        /*09d4*/ 	.word	0x0001a640


	//   ....[231]....
        /*09d8*/ 	.word	0x0001a6f0


	//   ....[232]....
        /*09dc*/ 	.word	0x0001a750


	//   ....[233]....
        /*09e0*/ 	.word	0x0001a800


	//   ....[234]....
        /*09e4*/ 	.word	0x0001a860


	//   ....[235]....
        /*09e8*/ 	.word	0x0001a910


	//   ....[236]....
        /*09ec*/ 	.word	0x0001a970


	//   ....[237]....
        /*09f0*/ 	.word	0x0001aa20


	//   ....[238]....
        /*09f4*/ 	.word	0x0001ab10


	//   ....[239]....
        /*09f8*/ 	.word	0x0001abc0


	//   ....[240]....
        /*09fc*/ 	.word	0x0001ac20


	//   ....[241]....
        /*0a00*/ 	.word	0x0001ace0


	//   ....[242]....
        /*0a04*/ 	.word	0x0001ad40


	//   ....[243]....
        /*0a08*/ 	.word	0x0001ae00


	//   ....[244]....
        /*0a0c*/ 	.word	0x0001ae60


	//   ....[245]....
        /*0a10*/ 	.word	0x0001af20


	//   ....[246]....
        /*0a14*/ 	.word	0x0001af80


	//   ....[247]....
        /*0a18*/ 	.word	0x0001b040


	//   ....[248]....
        /*0a1c*/ 	.word	0x0001b0a0


	//   ....[249]....
        /*0a20*/ 	.word	0x0001b160


	//   ....[250]....
        /*0a24*/ 	.word	0x0001b1c0


	//   ....[251]....
        /*0a28*/ 	.word	0x0001b280


	//   ....[252]....
        /*0a2c*/ 	.word	0x0001b2e0


	//   ....[253]....
        /*0a30*/ 	.word	0x0001b390


	//   ....[254]....
        /*0a34*/ 	.word	0x0001b480


	//   ....[255]....
        /*0a38*/ 	.word	0x0001b520


	//   ....[0]....
        /*0a3c*/ 	.word	0x0001b5c0


	//   ....[1]....
        /*0a40*/ 	.word	0x0001b670


	//   ....[2]....
        /*0a44*/ 	.word	0x0001b6d0


	//   ....[3]....
        /*0a48*/ 	.word	0x0001b790


	//   ....[4]....
        /*0a4c*/ 	.word	0x0001b7f0


	//   ....[5]....
        /*0a50*/ 	.word	0x0001b8b0


	//   ....[6]....
        /*0a54*/ 	.word	0x0001b910


	//   ....[7]....
        /*0a58*/ 	.word	0x0001b9d0


	//   ....[8]....
        /*0a5c*/ 	.word	0x0001ba30


	//   ....[9]....
        /*0a60*/ 	.word	0x0001baf0


	//   ....[10]....
        /*0a64*/ 	.word	0x0001bb50


	//   ....[11]....
        /*0a68*/ 	.word	0x0001bc10


	//   ....[12]....
        /*0a6c*/ 	.word	0x0001bc70


	//   ....[13]....
        /*0a70*/ 	.word	0x0001bd10


	//   ....[14]....
        /*0a74*/ 	.word	0x0001bda0


	//   ....[15]....
        /*0a78*/ 	.word	0x0001be40


	//   ....[16]....
        /*0a7c*/ 	.word	0x0001bfb0


	//   ....[17]....
        /*0a80*/ 	.word	0x0001c020


	//   ....[18]....
        /*0a84*/ 	.word	0x0001c090


	//   ....[19]....
        /*0a88*/ 	.word	0x0001c100


	//   ....[20]....
        /*0a8c*/ 	.word	0x0001c170


	//   ....[21]....
        /*0a90*/ 	.word	0x0001c1f0


	//   ....[22]....
        /*0a94*/ 	.word	0x0001c270


	//   ....[23]....
        /*0a98*/ 	.word	0x0001c300


	//   ....[24]....
        /*0a9c*/ 	.word	0x0001c370


	//   ....[25]....
        /*0aa0*/ 	.word	0x0001c3e0


	//   ....[26]....
        /*0aa4*/ 	.word	0x0001c450


	//   ....[27]....
        /*0aa8*/ 	.word	0x0001c4d0


	//   ....[28]....
        /*0aac*/ 	.word	0x0001c540


	//   ....[29]....
        /*0ab0*/ 	.word	0x0001c5f0


	//   ....[30]....
        /*0ab4*/ 	.word	0x0001c640


	//   ....[31]....
        /*0ab8*/ 	.word	0x0001c6d0


	//   ....[32]....
        /*0abc*/ 	.word	0x0001c800


	//----- nvinfo : EIATTR_REG_RECONFIG
	.align		4
.L_1491:
        /*0ac0*/ 	.byte	0x01, 0x54
	.zero		2


	//----- nvinfo : EIATTR_SYSCALL_OFFSETS
	.align		4
        /*0ac4*/ 	.byte	0x04, 0x46
        /*0ac6*/ 	.short	(.L_1493 - .L_1492)


	//   ....[0]....
.L_1492:
        /*0ac8*/ 	.word	0x00001e30


	//   ....[1]....
        /*0acc*/ 	.word	0x00013830


	//   ....[2]....
        /*0ad0*/ 	.word	0x00013980


	//   ....[3]....
        /*0ad4*/ 	.word	0x00013a70


	//   ....[4]....
        /*0ad8*/ 	.word	0x00014950


	//----- nvinfo : EIATTR_MBARRIER_INSTR_OFFSETS
	.align		4
.L_1493:
        /*0adc*/ 	.byte	0x04, 0x39
        /*0ade*/ 	.short	(.L_1495 - .L_1494)


	//   ....[0]....
.L_1494:
        /*0ae0*/ 	.word	0x00000180
        /*0ae4*/ 	.word	0x000000ff
        /*0ae8*/ 	.word	0x00016800
        /*0aec*/ 	.short	0x0100
        /*0aee*/ 	.byte	0x08
	.zero		1


	//   ....[1]....
        /*0af0*/ 	.word	0x00000190
        /*0af4*/ 	.word	0x000000ff
        /*0af8*/ 	.word	0x00016820
        /*0afc*/ 	.short	0x0100
        /*0afe*/ 	.byte	0x08
	.zero		1


	//   ....[2]....
        /*0b00*/ 	.word	0x00000280
        /*0b04*/ 	.word	0x000000ff
        /*0b08*/ 	.word	0x00016830
        /*0b0c*/ 	.short	0x0100
        /*0b0e*/ 	.byte	0x08
	.zero		1


	//   ....[3]....
        /*0b10*/ 	.word	0x00000290
        /*0b14*/ 	.word	0x000000ff
        /*0b18*/ 	.word	0x00016840
        /*0b1c*/ 	.short	0x0100
        /*0b1e*/ 	.byte	0x08
	.zero		1


	//   ....[4]....
        /*0b20*/ 	.word	0x000002a0
        /*0b24*/ 	.word	0x000000ff
        /*0b28*/ 	.word	0x00016838
        /*0b2c*/ 	.short	0x0100
        /*0b2e*/ 	.byte	0x08
	.zero		1


	//   ....[5]....
        /*0b30*/ 	.word	0x000002b0
        /*0b34*/ 	.word	0x000000ff
        /*0b38*/ 	.word	0x00016848
        /*0b3c*/ 	.short	0x0100
        /*0b3e*/ 	.byte	0x08
	.zero		1


	//   ....[6]....
        /*0b40*/ 	.word	0x000003e0
        /*0b44*/ 	.word	0x000000ff
        /*0b48*/ 	.word	0x00016850
        /*0b4c*/ 	.short	0x0100
        /*0b4e*/ 	.byte	0x08
	.zero		1


	//   ....[7]....
        /*0b50*/ 	.word	0x000003f0
        /*0b54*/ 	.word	0x000000ff
        /*0b58*/ 	.word	0x00016860
        /*0b5c*/ 	.short	0x0100
        /*0b5e*/ 	.byte	0x08
	.zero		1


	//   ....[8]....
        /*0b60*/ 	.word	0x00000400
        /*0b64*/ 	.word	0x000000ff
        /*0b68*/ 	.word	0x00016858
        /*0b6c*/ 	.short	0x0100
        /*0b6e*/ 	.byte	0x08
	.zero		1


	//   ....[9]....
        /*0b70*/ 	.word	0x00000410
        /*0b74*/ 	.word	0x000000ff
        /*0b78*/ 	.word	0x00016868
        /*0b7c*/ 	.short	0x0100
        /*0b7e*/ 	.byte	0x08
	.zero		1


	//   ....[10]....
        /*0b80*/ 	.word	0x00000500
        /*0b84*/ 	.word	0x000000ff
        /*0b88*/ 	.word	0x00016870
        /*0b8c*/ 	.short	0x0100
        /*0b8e*/ 	.byte	0x06
	.zero		1


	//   ....[11]....
        /*0b90*/ 	.word	0x00000510
        /*0b94*/ 	.word	0x000000ff
        /*0b98*/ 	.word	0x00016880
        /*0b9c*/ 	.short	0x0100
        /*0b9e*/ 	.byte	0x06
	.zero		1


	//   ....[12]....
        /*0ba0*/ 	.word	0x00000520
        /*0ba4*/ 	.word	0x000000ff
        /*0ba8*/ 	.word	0x00016878
        /*0bac*/ 	.short	0x0100
        /*0bae*/ 	.byte	0x06
	.zero		1


	//   ....[13]....
        /*0bb0*/ 	.word	0x00000530
        /*0bb4*/ 	.word	0x000000ff
        /*0bb8*/ 	.word	0x00016888
        /*0bbc*/ 	.short	0x0100
        /*0bbe*/ 	.byte	0x06
	.zero		1


	//   ....[14]....
        /*0bc0*/ 	.word	0x00000660
        /*0bc4*/ 	.word	0x000000ff
        /*0bc8*/ 	.word	0x00016890
        /*0bcc*/ 	.short	0x0100
        /*0bce*/ 	.byte	0x08
	.zero		1


	//   ....[15]....
        /*0bd0*/ 	.word	0x00000670
        /*0bd4*/ 	.word	0x000000ff
        /*0bd8*/ 	.word	0x000168a0
        /*0bdc*/ 	.short	0x0100
        /*0bde*/ 	.byte	0x08
	.zero		1


	//   ....[16]....
        /*0be0*/ 	.word	0x00000680
        /*0be4*/ 	.word	0x000000ff
        /*0be8*/ 	.word	0x00016898
        /*0bec*/ 	.short	0x0100
        /*0bee*/ 	.byte	0x08
	.zero		1


	//   ....[17]....
        /*0bf0*/ 	.word	0x00000690
        /*0bf4*/ 	.word	0x000000ff
        /*0bf8*/ 	.word	0x000168a8
        /*0bfc*/ 	.short	0x0100
        /*0bfe*/ 	.byte	0x08
	.zero		1


	//   ....[18]....
        /*0c00*/ 	.word	0x000007d0
        /*0c04*/ 	.word	0x000000ff
        /*0c08*/ 	.word	0x000168b0
        /*0c0c*/ 	.short	0x0100
        /*0c0e*/ 	.byte	0x08
	.zero		1


	//   ....[19]....
        /*0c10*/ 	.word	0x000007e0
        /*0c14*/ 	.word	0x000000ff
        /*0c18*/ 	.word	0x000168c0
        /*0c1c*/ 	.short	0x0100
        /*0c1e*/ 	.byte	0x08
	.zero		1


	//   ....[20]....
        /*0c20*/ 	.word	0x000007f0
        /*0c24*/ 	.word	0x000000ff
        /*0c28*/ 	.word	0x000168b8
        /*0c2c*/ 	.short	0x0100
        /*0c2e*/ 	.byte	0x08
	.zero		1


	//   ....[21]....
        /*0c30*/ 	.word	0x00000800
        /*0c34*/ 	.word	0x000000ff
        /*0c38*/ 	.word	0x000168c8
        /*0c3c*/ 	.short	0x0100
        /*0c3e*/ 	.byte	0x08
	.zero		1


	//   ....[22]....
        /*0c40*/ 	.word	0x00001eb0
        /*0c44*/ 	.word	0x000000ff
        /*0c48*/ 	.word	0x00016800
        /*0c4c*/ 	.short	0x010a
        /*0c4e*/ 	.byte	0x2d
	.zero		1


	//   ....[23]....
        /*0c50*/ 	.word	0x00001f30
        /*0c54*/ 	.word	0x0000005b
        /*0c58*/ 	.word	0x00016830
        /*0c5c*/ 	.short	0x010a
        /*0c5e*/ 	.byte	0x3f
	.zero		1


	//   ....[24]....
        /*0c60*/ 	.word	0x00001f70
        /*0c64*/ 	.word	0x0000005b
        /*0c68*/ 	.word	0x00016830
        /*0c6c*/ 	.short	0x010a
        /*0c6e*/ 	.byte	0x3f
	.zero		1


	//   ....[25]....
        /*0c70*/ 	.word	0x00002710
        /*0c74*/ 	.word	0x000000ff
        /*0c78*/ 	.word	0x00000000
        /*0c7c*/ 	.short	0x0101
        /*0c7e*/ 	.byte	0x06
	.zero		1


	//   ....[26]....
        /*0c80*/ 	.word	0x000059c0
        /*0c84*/ 	.word	0x000000ff
        /*0c88*/ 	.word	0x00016830
        /*0c8c*/ 	.short	0x010a
        /*0c8e*/ 	.byte	0x06
	.zero		1


	//   ....[27]....
        /*0c90*/ 	.word	0x00005a00
        /*0c94*/ 	.word	0x000000ff
        /*0c98*/ 	.word	0x00016830
        /*0c9c*/ 	.short	0x010a
        /*0c9e*/ 	.byte	0x06
	.zero		1


	//   ....[28]....
        /*0ca0*/ 	.word	0x00005c30
        /*0ca4*/ 	.word	0x000000ff
        /*0ca8*/ 	.word	0x00016850
        /*0cac*/ 	.short	0x010a
        /*0cae*/ 	.byte	0x06
	.zero		1


	//   ....[29]....
        /*0cb0*/ 	.word	0x00005c70
        /*0cb4*/ 	.word	0x000000ff
        /*0cb8*/ 	.word	0x00016850
        /*0cbc*/ 	.short	0x010a
        /*0cbe*/ 	.byte	0x06
	.zero		1


	//   ....[30]....
        /*0cc0*/ 	.word	0x000064f0
        /*0cc4*/ 	.word	0x000000ff
        /*0cc8*/ 	.word	0x00000000
        /*0ccc*/ 	.short	0x0101
        /*0cce*/ 	.byte	0x06
	.zero		1


	//   ....[31]....
        /*0cd0*/ 	.word	0x00008b40
        /*0cd4*/ 	.word	0x000000ff
        /*0cd8*/ 	.word	0x00000000
        /*0cdc*/ 	.short	0x0101
        /*0cde*/ 	.byte	0x06
	.zero		1


	//   ....[32]....
        /*0ce0*/ 	.word	0x00009290
        /*0ce4*/ 	.word	0x000000ff
        /*0ce8*/ 	.word	0x00016830
        /*0cec*/ 	.short	0x010a
        /*0cee*/ 	.byte	0x06
	.zero		1


	//   ....[33]....
        /*0cf0*/ 	.word	0x000092d0
        /*0cf4*/ 	.word	0x000000ff
        /*0cf8*/ 	.word	0x00016830
        /*0cfc*/ 	.short	0x010a
        /*0cfe*/ 	.byte	0x06
	.zero		1


	//   ....[34]....
        /*0d00*/ 	.word	0x00009500
        /*0d04*/ 	.word	0x000000ff
        /*0d08*/ 	.word	0x00016850
        /*0d0c*/ 	.short	0x010a
        /*0d0e*/ 	.byte	0x06
	.zero		1


	//   ....[35]....
        /*0d10*/ 	.word	0x00009540
        /*0d14*/ 	.word	0x000000ff
        /*0d18*/ 	.word	0x00016850
        /*0d1c*/ 	.short	0x010a
        /*0d1e*/ 	.byte	0x06
	.zero		1


	//   ....[36]....
        /*0d20*/ 	.word	0x00009d40
        /*0d24*/ 	.word	0x000000ff
        /*0d28*/ 	.word	0x00000000
        /*0d2c*/ 	.short	0x0101
        /*0d2e*/ 	.byte	0x06
	.zero		1


	//   ....[37]....
        /*0d30*/ 	.word	0x0000b310
        /*0d34*/ 	.word	0x000000ff
        /*0d38*/ 	.word	0x00000000
        /*0d3c*/ 	.short	0x0101
        /*0d3e*/ 	.byte	0x06
	.zero		1


	//   ....[38]....
        /*0d40*/ 	.word	0x0000b820
        /*0d44*/ 	.word	0x000000ff
        /*0d48*/ 	.word	0x00016830
        /*0d4c*/ 	.short	0x010a
        /*0d4e*/ 	.byte	0x06
	.zero		1


	//   ....[39]....
        /*0d50*/ 	.word	0x0000b860
        /*0d54*/ 	.word	0x000000ff
        /*0d58*/ 	.word	0x00016830
        /*0d5c*/ 	.short	0x010a
        /*0d5e*/ 	.byte	0x06
	.zero		1


	//   ....[40]....
        /*0d60*/ 	.word	0x0000ba60
        /*0d64*/ 	.word	0x000000ff
        /*0d68*/ 	.word	0x00016850
        /*0d6c*/ 	.short	0x010a
        /*0d6e*/ 	.byte	0x06
	.zero		1


	//   ....[41]....
        /*0d70*/ 	.word	0x0000baa0
        /*0d74*/ 	.word	0x000000ff
        /*0d78*/ 	.word	0x00016850
        /*0d7c*/ 	.short	0x010a
        /*0d7e*/ 	.byte	0x06
	.zero		1


	//   ....[42]....
        /*0d80*/ 	.word	0x0000c320
        /*0d84*/ 	.word	0x000000ff
        /*0d88*/ 	.word	0x00000000
        /*0d8c*/ 	.short	0x0101
        /*0d8e*/ 	.byte	0x06
	.zero		1


	//   ....[43]....
        /*0d90*/ 	.word	0x0000e970
        /*0d94*/ 	.word	0x000000ff
        /*0d98*/ 	.word	0x00000000
        /*0d9c*/ 	.short	0x0101
        /*0d9e*/ 	.byte	0x06
	.zero		1


	//   ....[44]....
        /*0da0*/ 	.word	0x0000ed70
        /*0da4*/ 	.word	0x000000ff
        /*0da8*/ 	.word	0x00016850
        /*0dac*/ 	.short	0x010a
        /*0dae*/ 	.byte	0x05
	.zero		1


	//   ....[45]....
        /*0db0*/ 	.word	0x0000edb0
        /*0db4*/ 	.word	0x000000ff
        /*0db8*/ 	.word	0x00016850
        /*0dbc*/ 	.short	0x010a
        /*0dbe*/ 	.byte	0x05
	.zero		1


	//   ....[46]....
        /*0dc0*/ 	.word	0x0000f330
        /*0dc4*/ 	.word	0x000000ff
        /*0dc8*/ 	.word	0x00000000
        /*0dcc*/ 	.short	0x0101
        /*0dce*/ 	.byte	0x04
	.zero		1


	//   ....[47]....
        /*0dd0*/ 	.word	0x00010320
        /*0dd4*/ 	.word	0x00000000
        /*0dd8*/ 	.word	0x00000000
        /*0ddc*/ 	.short	0x0101
        /*0dde*/ 	.byte	0x3f
	.zero		1


	//   ....[48]....
        /*0de0*/ 	.word	0x000109b0
        /*0de4*/ 	.word	0x00000006
        /*0de8*/ 	.word	0x00000000
        /*0dec*/ 	.short	0x0101
        /*0dee*/ 	.byte	0x3f
	.zero		1


	//   ....[49]....
        /*0df0*/ 	.word	0x00013f30
        /*0df4*/ 	.word	0x00000005
        /*0df8*/ 	.word	0x00016840
        /*0dfc*/ 	.short	0x010a
        /*0dfe*/ 	.byte	0x3f
	.zero		1


	//   ....[50]....
        /*0e00*/ 	.word	0x000146a0
        /*0e04*/ 	.word	0x00000005
        /*0e08*/ 	.word	0x00016830
        /*0e0c*/ 	.short	0x0107
        /*0e0e*/ 	.byte	0x3f
	.zero		1


	//   ....[51]....
        /*0e10*/ 	.word	0x00014770
        /*0e14*/ 	.word	0x00000005
        /*0e18*/ 	.word	0x00016830
        /*0e1c*/ 	.short	0x0101
        /*0e1e*/ 	.byte	0x3f
	.zero		1


	//   ....[52]....
        /*0e20*/ 	.word	0x00015580
        /*0e24*/ 	.word	0x00000016
        /*0e28*/ 	.word	0x00016800
        /*0e2c*/ 	.short	0x0107
        /*0e2e*/ 	.byte	0x3f
	.zero		1


	//   ....[53]....
        /*0e30*/ 	.word	0x00015680
        /*0e34*/ 	.word	0x00000016
        /*0e38*/ 	.word	0x00016800
        /*0e3c*/ 	.short	0x0101
        /*0e3e*/ 	.byte	0x3f
	.zero		1


	//   ....[54]....
        /*0e40*/ 	.word	0x000156b0
        /*0e44*/ 	.word	0x00000016
        /*0e48*/ 	.word	0x00016820
        /*0e4c*/ 	.short	0x010a
        /*0e4e*/ 	.byte	0x3f
	.zero		1


	//   ....[55]....
        /*0e50*/ 	.word	0x00015a40
        /*0e54*/ 	.word	0x00000005
        /*0e58*/ 	.word	0x00016840
        /*0e5c*/ 	.short	0x010a
        /*0e5e*/ 	.byte	0x3f
	.zero		1


	//   ....[56]....
        /*0e60*/ 	.word	0x00015f10
        /*0e64*/ 	.word	0x00000005
        /*0e68*/ 	.word	0x00016830
        /*0e6c*/ 	.short	0x0107
        /*0e6e*/ 	.byte	0x3f
	.zero		1


	//   ....[57]....
        /*0e70*/ 	.word	0x00015fd0
        /*0e74*/ 	.word	0x00000005
        /*0e78*/ 	.word	0x00016830
        /*0e7c*/ 	.short	0x0101
        /*0e7e*/ 	.byte	0x3f
	.zero		1


	//   ....[58]....
        /*0e80*/ 	.word	0x00016030
        /*0e84*/ 	.word	0x00000005
        /*0e88*/ 	.word	0x00016860
        /*0e8c*/ 	.short	0x010a
        /*0e8e*/ 	.byte	0x3f
	.zero		1


	//   ....[59]....
        /*0e90*/ 	.word	0x00016510
        /*0e94*/ 	.word	0x00000005
        /*0e98*/ 	.word	0x00016850
        /*0e9c*/ 	.short	0x0107
        /*0e9e*/ 	.byte	0x3f
	.zero		1


	//   ....[60]....
        /*0ea0*/ 	.word	0x00016680
        /*0ea4*/ 	.word	0x00000005
        /*0ea8*/ 	.word	0x00016850
        /*0eac*/ 	.short	0x0101
        /*0eae*/ 	.byte	0x3f
	.zero		1


	//   ....[61]....
        /*0eb0*/ 	.word	0x000168a0
        /*0eb4*/ 	.word	0x00000000
        /*0eb8*/ 	.word	0x00016860
        /*0ebc*/ 	.short	0x010a
        /*0ebe*/ 	.byte	0x3f
	.zero		1


	//   ....[62]....
        /*0ec0*/ 	.word	0x00016d30
        /*0ec4*/ 	.word	0x00000000
        /*0ec8*/ 	.word	0x00016850
        /*0ecc*/ 	.short	0x0107
        /*0ece*/ 	.byte	0x3f
	.zero		1


	//   ....[63]....
        /*0ed0*/ 	.word	0x00016df0
        /*0ed4*/ 	.word	0x00000000
        /*0ed8*/ 	.word	0x00016850
        /*0edc*/ 	.short	0x0101
        /*0ede*/ 	.byte	0x3f
	.zero		1


	//   ....[64]....
        /*0ee0*/ 	.word	0x00017f40
        /*0ee4*/ 	.word	0x00000004
        /*0ee8*/ 	.word	0x00016820
        /*0eec*/ 	.short	0x010a
        /*0eee*/ 	.byte	0x3f
	.zero		1


	//   ....[65]....
        /*0ef0*/ 	.word	0x000180c0
        /*0ef4*/ 	.word	0x00000005
        /*0ef8*/ 	.word	0x00016840
        /*0efc*/ 	.short	0x010a
        /*0efe*/ 	.byte	0x3f
	.zero		1


	//   ....[66]....
        /*0f00*/ 	.word	0x00018160
        /*0f04*/ 	.word	0x00000019
        /*0f08*/ 	.word	0x00016840
        /*0f0c*/ 	.short	0x010a
        /*0f0e*/ 	.byte	0x3f
	.zero		1


	//   ....[67]....
        /*0f10*/ 	.word	0x000181a0
        /*0f14*/ 	.word	0x00000005
        /*0f18*/ 	.word	0x00016860
        /*0f1c*/ 	.short	0x010a
        /*0f1e*/ 	.byte	0x3f
	.zero		1


	//   ....[68]....
        /*0f20*/ 	.word	0x000181e0
        /*0f24*/ 	.word	0x00000019
        /*0f28*/ 	.word	0x00016860
        /*0f2c*/ 	.short	0x010a
        /*0f2e*/ 	.byte	0x3f
	.zero		1


	//   ....[69]....
        /*0f30*/ 	.word	0x00018250
        /*0f34*/ 	.word	0x00000003
        /*0f38*/ 	.word	0x00016800
        /*0f3c*/ 	.short	0x010a
        /*0f3e*/ 	.byte	0x3f
	.zero		1


	//   ....[70]....
        /*0f40*/ 	.word	0x000182a0
        /*0f44*/ 	.word	0x0000005b
        /*0f48*/ 	.word	0x00016830
        /*0f4c*/ 	.short	0x010a
        /*0f4e*/ 	.byte	0x3f
	.zero		1


	//   ....[71]....
        /*0f50*/ 	.word	0x00018300
        /*0f54*/ 	.word	0x00000007
        /*0f58*/ 	.word	0x00016830
        /*0f5c*/ 	.short	0x010a
        /*0f5e*/ 	.byte	0x3f
	.zero		1


	//   ....[72]....
        /*0f60*/ 	.word	0x00018360
        /*0f64*/ 	.word	0x00000007
        /*0f68*/ 	.word	0x00016850
        /*0f6c*/ 	.short	0x010a
        /*0f6e*/ 	.byte	0x3f
	.zero		1


	//   ....[73]....
        /*0f70*/ 	.word	0x000183c0
        /*0f74*/ 	.word	0x00000007
        /*0f78*/ 	.word	0x00016830
        /*0f7c*/ 	.short	0x010a
        /*0f7e*/ 	.byte	0x3f
	.zero		1


	//   ....[74]....
        /*0f80*/ 	.word	0x00018420
        /*0f84*/ 	.word	0x00000007
        /*0f88*/ 	.word	0x00016850
        /*0f8c*/ 	.short	0x010a
        /*0f8e*/ 	.byte	0x3f
	.zero		1


	//   ....[75]....
        /*0f90*/ 	.word	0x00018480
        /*0f94*/ 	.word	0x00000007
        /*0f98*/ 	.word	0x00016830
        /*0f9c*/ 	.short	0x010a
        /*0f9e*/ 	.byte	0x3f
	.zero		1


	//   ....[76]....
        /*0fa0*/ 	.word	0x000184e0
        /*0fa4*/ 	.word	0x00000007
        /*0fa8*/ 	.word	0x00016850
        /*0fac*/ 	.short	0x010a
        /*0fae*/ 	.byte	0x3f
	.zero		1


	//   ....[77]....
        /*0fb0*/ 	.word	0x00018540
        /*0fb4*/ 	.word	0x00000004
        /*0fb8*/ 	.word	0x00016850
        /*0fbc*/ 	.short	0x010a
        /*0fbe*/ 	.byte	0x3f
	.zero		1


	//   ....[78]....
        /*0fc0*/ 	.word	0x00018660
        /*0fc4*/ 	.word	0x00000005
        /*0fc8*/ 	.word	0x00016840
        /*0fcc*/ 	.short	0x010a
        /*0fce*/ 	.byte	0x3f
	.zero		1


	//   ....[79]....
        /*0fd0*/ 	.word	0x0001a100
        /*0fd4*/ 	.word	0x00000016
        /*0fd8*/ 	.word	0x00016820
        /*0fdc*/ 	.short	0x010a
        /*0fde*/ 	.byte	0x3f
	.zero		1


	//   ....[80]....
        /*0fe0*/ 	.word	0x0001a150
        /*0fe4*/ 	.word	0x00000005
        /*0fe8*/ 	.word	0x00016840
        /*0fec*/ 	.short	0x010a
        /*0fee*/ 	.byte	0x3f
	.zero		1


	//   ....[81]....
        /*0ff0*/ 	.word	0x0001aa60
        /*0ff4*/ 	.word	0x00000005
        /*0ff8*/ 	.word	0x00016860
        /*0ffc*/ 	.short	0x010a
        /*0ffe*/ 	.byte	0x3f
	.zero		1


	//   ....[82]....
        /*1000*/ 	.word	0x0001b3d0
        /*1004*/ 	.word	0x00000000
        /*1008*/ 	.word	0x00016860
        /*100c*/ 	.short	0x010a
        /*100e*/ 	.byte	0x3f
	.zero		1


	//   ....[83]....
        /*1010*/ 	.word	0x0001c720
        /*1014*/ 	.word	0x00000004
        /*1018*/ 	.word	0x00016820
        /*101c*/ 	.short	0x010a
        /*101e*/ 	.byte	0x3f
	.zero		1


	//   ....[84]....
        /*1020*/ 	.word	0x0001c8c0
        /*1024*/ 	.word	0x00000005
        /*1028*/ 	.word	0x00016840
        /*102c*/ 	.short	0x010a
        /*102e*/ 	.byte	0x3f
	.zero		1


	//   ....[85]....
        /*1030*/ 	.word	0x0001c910
        /*1034*/ 	.word	0x00000019
        /*1038*/ 	.word	0x00016840
        /*103c*/ 	.short	0x010a
        /*103e*/ 	.byte	0x3f
	.zero		1


	//   ....[86]....
        /*1040*/ 	.word	0x0001c960
        /*1044*/ 	.word	0x00000005
        /*1048*/ 	.word	0x00016860
        /*104c*/ 	.short	0x010a
        /*104e*/ 	.byte	0x3f
	.zero		1


	//----- nvinfo : EIATTR_NUM_MBARRIERS
	.align		4
.L_1495:
        /*1050*/ 	.byte	0x03, 0x38
        /*1052*/ 	.short	0x0016


	//----- nvinfo : EIATTR_EXIT_INSTR_OFFSETS
	.align		4
        /*1054*/ 	.byte	0x04, 0x1c
        /*1056*/ 	.short	(.L_1497 - .L_1496)


	//   ....[0]....
.L_1496:
        /*1058*/ 	.word	0x000009b0


	//   ....[1]....
        /*105c*/ 	.word	0x00011960


	//   ....[2]....
        /*1060*/ 	.word	0x00018230


	//----- nvinfo : EIATTR_MAX_THREADS
	.align		4
.L_1497:
        /*1064*/ 	.byte	0x04, 0x05
        /*1066*/ 	.short	(.L_1499 - .L_1498)
.L_1498:
        /*1068*/ 	.word	0x00000200
        /*106c*/ 	.word	0x00000001
        /*1070*/ 	.word	0x00000001


	//----- nvinfo : EIATTR_CRS_STACK_SIZE
	.align		4
.L_1499:
        /*1074*/ 	.byte	0x04, 0x1e
        /*1076*/ 	.short	(.L_1501 - .L_1500)
.L_1500:
        /*1078*/ 	.word	0x00000000


	//----- nvinfo : EIATTR_CBANK_PARAM_SIZE
	.align		4
.L_1501:
        /*107c*/ 	.byte	0x03, 0x19
        /*107e*/ 	.short	0x0af0


	//----- nvinfo : EIATTR_PARAM_CBANK
	.align		4
        /*1080*/ 	.byte	0x04, 0x0a
        /*1082*/ 	.short	(.L_1503 - .L_1502)
	.align		4
.L_1502:
        /*1084*/ 	.word	index@(.nv.constant0._ZN7cutlass13device_kernelIN5flash11enable_sm90INS1_16FlashAttnFwdSm90INS1_25CollectiveMainloopFwdSm90ILi2EN4cute5tupleIJNS5_1CILi1EEES8_S8_EEENS6_IJNS7_ILi192EEENS7_ILi128EEENS7_ILi64EEEEEELi64ENS_6half_tEfNS_4arch4Sm90ELb0ELb1ELb1ELb1ELb1ELb0ELb0ELb1ELb1ELb1ELb1ELb0EEENS1_21CollectiveEpilogueFwdINS6_IJSA_SC_SB_EEES9_SE_SG_Li384ELb1ELb1ELb1ELb0EEENS1_36VarlenDynamicPersistentTileSchedulerILi192ELi128ELi384ELi128ELb1ELb1ELb1ELb1ELb0ELb1EEEEEEEEEvNT_6ParamsE)
        /*1088*/ 	.short	0x0210
        /*108a*/ 	.short	0x0af0


	//----- nvinfo : EIATTR_SW_WAR
	.align		4
.L_1503:
        /*108c*/ 	.byte	0x04, 0x36
        /*108e*/ 	.short	(.L_1505 - .L_1504)
.L_1504:
        /*1090*/ 	.word	0x00000008
.L_1505:


//--------------------- .nv.info._ZN7cutlass13device_kernelIN5flash11enable_sm90INS1_16FlashAttnFwdSm90INS1_25CollectiveMainloopFwdSm90ILi2EN4cute5tupleIJNS5_1CILi1EEES8_S8_EEENS6_IJNS7_ILi192EEENS7_ILi128EEENS7_ILi64EEEEEELi64ENS_6half_tEfNS_4arch4Sm90ELb0ELb1ELb1ELb1ELb1ELb1ELb0ELb1ELb1ELb1ELb1ELb0EEENS1_21CollectiveEpilogueFwdINS6_IJSA_SC_SB_EEES9_SE_SG_Li384ELb1ELb1ELb1ELb0EEENS1_36VarlenDynamicPersistentTileSchedulerILi192ELi128ELi384ELi128ELb1ELb1ELb1ELb1ELb0ELb1EEEEEEEEEvNT_6ParamsE --------------------------
	.section	.nv.info._ZN7cutlass13device_kernelIN5flash11enable_sm90INS1_16FlashAttnFwdSm90INS1_25CollectiveMainloopFwdSm90ILi2EN4cute5tupleIJNS5_1CILi1EEES8_S8_EEENS6_IJNS7_ILi192EEENS7_ILi128EEENS7_ILi64EEEEEELi64ENS_6half_tEfNS_4arch4Sm90ELb0ELb1ELb1ELb1ELb1ELb1ELb0ELb1ELb1ELb1ELb1ELb0EEENS1_21CollectiveEpilogueFwdINS6_IJSA_SC_SB_EEES9_SE_SG_Li384ELb1ELb1ELb1ELb0EEENS1_36VarlenDynamicPersistentTileSchedulerILi192ELi128ELi384ELi128ELb1ELb1ELb1ELb1ELb0ELb1EEEEEEEEEvNT_6ParamsE,"",@"SHT_CUDA_INFO"
	.sectionflags	@""
	.align	4


	//----- nvinfo : EIATTR_CUDA_API_VERSION
	.align		4
        /*0000*/ 	.byte	0x04, 0x37
        /*0002*/ 	.short	(.L_1507 - .L_1506)
.L_1506:
        /*0004*/ 	.word	0x00000082


	//----- nvinfo : EIATTR_KPARAM_INFO
	.align		4
.L_1507:
        /*0008*/ 	.byte	0x04, 0x17
        /*000a*/ 	.short	(.L_1509 - .L_1508)
.L_1508:
        /*000c*/ 	.word	0x00000000
        /*0010*/ 	.short	0x0000
        /*0012*/ 	.short	0x0070
        /*0014*/ 	.byte	0x00, 0xf0, 0x01, 0x2a


	//----- nvinfo : EIATTR_SPARSE_MMA_MASK
	.align		4
.L_1509:
        /*0018*/ 	.byte	0x03, 0x50
        /*001a*/ 	.short	0x0000


	//----- nvinfo : EIATTR_MAXREG_COUNT
	.align		4
        /*001c*/ 	.byte	0x03, 0x1b
        /*001e*/ 	.short	0x0080


	//----- nvinfo : EIATTR_NUM_BARRIERS
	.align		4
        /*0020*/ 	.byte	0x02, 0x4c
        /*0022*/ 	.byte	0x10
	.zero		1


	//----- nvinfo : EIATTR_EXTERNS
	.align		4
        /*0024*/ 	.byte	0x04, 0x0f
        /*0026*/ 	.short	(.L_1511 - .L_1510)


	//   ....[0]....
	.align		4
.L_1510:
        /*0028*/ 	.word	index@(__assertfail)


	//----- nvinfo : EIATTR_ANNOTATIONS
	.align		4
.L_1511:
        /*002c*/ 	.byte	0x04, 0x55
        /*002e*/ 	.short	(.L_1513 - .L_1512)


	//   ....[0]....
.L_1512:
        /* <DEDUP_REMOVED lines=86> */


	//----- nvinfo : EIATTR_MERCURY_ISA_VERSION
	.align		4
.L_1513:
        /*0580*/ 	.byte	0x03, 0x5f
        /*0582*/ 	.short	0x0101


	//----- nvinfo : EIATTR_UNUSED_LOAD_BYTE_OFFSET
	.align		4
        /*0584*/ 	.byte	0x04, 0x44
        /*0586*/ 	.short	(.L_1515 - .L_1514)


	//   ....[0]....
.L_1514:
        /*0588*/ 	.word	0x00000a90
        /*058c*/ 	.word	0x0000fff0


	//   ....[1]....
        /*0590*/ 	.word	0x00017b60
        /*0594*/ 	.word	0x0000fff0


	//----- nvinfo : EIATTR_INT_WARP_WIDE_INSTR_OFFSETS
	.align		4
.L_1515:
        /*0598*/ 	.byte	0x04, 0x31
        /*059a*/ 	.short	(.L_1517 - .L_1516)


	//   ....[0]....
.L_1516:
        /*059c*/ 	.word	0x00000130


	//   ....[1]....
        /*05a0*/ 	.word	0x00000170


	//   ....[2]....
        /*05a4*/ 	.word	0x000001e0


	//   ....[3]....
        /*05a8*/ 	.word	0x0001d110


	//   ....[4]....
        /*05ac*/ 	.word	0x0001d1a0


	//   ....[5]....
        /*05b0*/ 	.word	0x000202f0


	//   ....[6]....
        /*05b4*/ 	.word	0x00020380


	//----- nvinfo : EIATTR_COOP_GROUP_MASK_REGIDS
	.align		4
.L_1517:
        /*05b8*/ 	.byte	0x04, 0x29
        /*05ba*/ 	.short	(.L_1519 - .L_1518)


	//   ....[0]....
.L_1518:
        /*05bc*/ 	.word	0xffffffff


	//   ....[1]....
        /*05c0*/ 	.word	0xffffffff


	//   ....[2]....
        /*05c4*/ 	.word	0xffffffff


	//   ....[3]....
        /*05c8*/ 	.word	0xffffffff


	//   ....[4]....
        /*05cc*/ 	.word	0xffffffff


	//   ....[5]....
        /*05d0*/ 	.word	0xffffffff


	//   ....[6]....
        /*05d4*/ 	.word	0xffffffff


	//   ....[7]....
        /*05d8*/ 	.word	0xffffffff


	//   ....[8]....
        /*05dc*/ 	.word	0xffffffff


	//   ....[9]....
        /*05e0*/ 	.word	0xffffffff


	//   ....[10]....
        /*05e4*/ 	.word	0xffffffff


	//   ....[11]....
        /*05e8*/ 	.word	0xffffffff


	//   ....[12]....
        /*05ec*/ 	.word	0xffffffff


	//   ....[13]....
        /*05f0*/ 	.word	0xffffffff


	//   ....[14]....
        /*05f4*/ 	.word	0xffffffff


	//   ....[15]....
        /*05f8*/ 	.word	0xffffffff


	//   ....[16]....
        /*05fc*/ 	.word	0xffffffff


	//   ....[17]....
        /*0600*/ 	.word	0xffffffff


	//   ....[18]....
        /*0604*/ 	.word	0xffffffff


	//   ....[19]....
        /*0608*/ 	.word	0xffffffff


	//   ....[20]....
        /*060c*/ 	.word	0xffffffff


	//   ....[21]....
        /*0610*/ 	.word	0xffffffff


	//   ....[22]....
        /*0614*/ 	.word	0xffffffff


	//   ....[23]....
        /*0618*/ 	.word	0xffffffff


	//   ....[24]....
        /*061c*/ 	.word	0xffffffff


	//   ....[25]....
        /*0620*/ 	.word	0xffffffff


	//   ....[26]....
        /*0624*/ 	.word	0xffffffff


	//   ....[27]....
        /*0628*/ 	.word	0xffffffff


	//   ....[28]....
        /*062c*/ 	.word	0xffffffff


	//   ....[29]....
        /*0630*/ 	.word	0xffffffff


	//   ....[30]....
        /*0634*/ 	.word	0xffffffff


	//   ....[31]....
        /*0638*/ 	.word	0xffffffff


	//   ....[32]....
        /*063c*/ 	.word	0xffffffff


	//   ....[33]....
        /*0640*/ 	.word	0xffffffff


	//   ....[34]....
        /*0644*/ 	.word	0xffffffff


	//   ....[35]....
        /*0648*/ 	.word	0xffffffff


	//   ....[36]....
        /*064c*/ 	.word	0xffffffff


	//   ....[37]....
        /*0650*/ 	.word	0xffffffff


	//   ....[38]....
        /*0654*/ 	.word	0xffffffff


	//   ....[39]....
        /*0658*/ 	.word	0xffffffff


	//   ....[40]....
        /*065c*/ 	.word	0xffffffff


	//   ....[41]....
        /*0660*/ 	.word	0xffffffff


	//   ....[42]....
        /*0664*/ 	.word	0xffffffff


	//   ....[43]....
        /*0668*/ 	.word	0xffffffff


	//   ....[44]....
        /*066c*/ 	.word	0xffffffff


	//   ....[45]....
        /*0670*/ 	.word	0xffffffff


	//   ....[46]....
        /*0674*/ 	.word	0xffffffff


	//   ....[47]....
        /*0678*/ 	.word	0xffffffff


	//   ....[48]....
        /*067c*/ 	.word	0xffffffff


	//   ....[49]....
        /*0680*/ 	.word	0xffffffff


	//   ....[50]....
        /*0684*/ 	.word	0xffffffff


	//   ....[51]....
        /*0688*/ 	.word	0xffffffff


	//   ....[52]....
        /*068c*/ 	.word	0xffffffff


	//   ....[53]....
        /*0690*/ 	.word	0xffffffff


	//   ....[54]....
        /*0694*/ 	.word	0xffffffff


	//   ....[55]....
        /*0698*/ 	.word	0xffffffff


	//   ....[56]....
        /*069c*/ 	.word	0xffffffff


	//   ....[57]....
        /*06a0*/ 	.word	0xffffffff


	//   ....[58]....
        /*06a4*/ 	.word	0xffffffff


	//   ....[59]....
        /*06a8*/ 	.word	0xffffffff


	//   ....[60]....
        /*06ac*/ 	.word	0xffffffff


	//   ....[61]....
        /*06b0*/ 	.word	0xffffffff


	//   ....[62]....
        /*06b4*/ 	.word	0xffffffff


	//   ....[63]....
        /*06b8*/ 	.word	0xffffffff


	//   ....[64]....
        /*06bc*/ 	.word	0xffffffff


	//   ....[65]....
        /*06c0*/ 	.word	0xffffffff


	//   ....[66]....
        /*06c4*/ 	.word	0xffffffff


	//   ....[67]....
        /*06c8*/ 	.word	0xffffffff


	//   ....[68]....
        /*06cc*/ 	.word	0xffffffff


	//   ....[69]....
        /*06d0*/ 	.word	0xffffffff


	//   ....[70]....
        /*06d4*/ 	.word	0xffffffff


	//   ....[71]....
        /*06d8*/ 	.word	0xffffffff


	//   ....[72]....
        /*06dc*/ 	.word	0xffffffff


	//   ....[73]....
        /*06e0*/ 	.word	0xffffffff


	//   ....[74]....
        /*06e4*/ 	.word	0xffffffff


	//   ....[75]....
        /*06e8*/ 	.word	0xffffffff


	//   ....[76]....
        /*06ec*/ 	.word	0xffffffff


	//   ....[77]....
        /*06f0*/ 	.word	0xffffffff


	//   ....[78]....
        /*06f4*/ 	.word	0xffffffff


	//   ....[79]....
        /*06f8*/ 	.word	0xffffffff


	//   ....[80]....
        /*06fc*/ 	.word	0xffffffff


	//   ....[81]....
        /*0700*/ 	.word	0xffffffff


	//   ....[82]....
        /*0704*/ 	.word	0xffffffff


	//   ....[83]....
        /*0708*/ 	.word	0xffffffff


	//   ....[84]....
        /*070c*/ 	.word	0xffffffff


	//   ....[85]....
        /*0710*/ 	.word	0xffffffff


	//   ....[86]....
        /*0714*/ 	.word	0xffffffff


	//   ....[87]....
        /*0718*/ 	.word	0xffffffff


	//   ....[88]....
        /*071c*/ 	.word	0xffffffff


	//   ....[89]....
        /*0720*/ 	.word	0xffffffff


	//   ....[90]....
        /*0724*/ 	.word	0xffffffff


	//   ....[91]....
        /*0728*/ 	.word	0xffffffff


	//   ....[92]....
        /*072c*/ 	.word	0xffffffff


	//   ....[93]....
        /*0730*/ 	.word	0xffffffff


	//   ....[94]....
        /*0734*/ 	.word	0xffffffff


	//   ....[95]....
        /*0738*/ 	.word	0xffffffff


	//   ....[96]....
        /*073c*/ 	.word	0xffffffff


	//   ....[97]....
        /*0740*/ 	.word	0xffffffff


	//   ....[98]....
        /*0744*/ 	.word	0xffffffff


	//   ....[99]....
        /*0748*/ 	.word	0xffffffff


	//   ....[100]....
        /*074c*/ 	.word	0xffffffff


	//   ....[101]....
        /*0750*/ 	.word	0xffffffff


	//   ....[102]....
        /*0754*/ 	.word	0xffffffff


	//   ....[103]....
        /*0758*/ 	.word	0xffffffff


	//   ....[104]....
        /*075c*/ 	.word	0xffffffff


	//   ....[105]....
        /*0760*/ 	.word	0xffffffff


	//   ....[106]....
        /*0764*/ 	.word	0xffffffff


	//   ....[107]....
        /*0768*/ 	.word	0xffffffff


	//   ....[108]....
        /*076c*/ 	.word	0xffffffff


	//   ....[109]....
        /*0770*/ 	.word	0xffffffff


	//   ....[110]....
        /*0774*/ 	.word	0xffffffff


	//   ....[111]....
        /*0778*/ 	.word	0xffffffff


	//   ....[112]....
        /*077c*/ 	.word	0xffffffff


	//   ....[113]....
        /*0780*/ 	.word	0xffffffff


	//   ....[114]....
        /*0784*/ 	.word	0xffffffff


	//   ....[115]....
        /*0788*/ 	.word	0xffffffff


	//   ....[116]....
        /*078c*/ 	.word	0xffffffff


	//   ....[117]....
        /*0790*/ 	.word	0xffffffff


	//   ....[118]....
        /*0794*/ 	.word	0xffffffff


	//   ....[119]....
        /*0798*/ 	.word	0xffffffff


	//   ....[120]....
        /*079c*/ 	.word	0xffffffff


	//   ....[121]....
        /*07a0*/ 	.word	0xffffffff


	//   ....[122]....
        /*07a4*/ 	.word	0xffffffff


	//   ....[123]....
        /*07a8*/ 	.word	0xffffffff


	//   ....[124]....
        /*07ac*/ 	.word	0xffffffff


	//   ....[125]....
        /*07b0*/ 	.word	0xffffffff


	//   ....[126]....
        /*07b4*/ 	.word	0xffffffff


	//   ....[127]....
        /*07b8*/ 	.word	0xffffffff


	//   ....[128]....
        /*07bc*/ 	.word	0xffffffff


	//   ....[129]....
        /*07c0*/ 	.word	0xffffffff


	//   ....[130]....
        /*07c4*/ 	.word	0xffffffff


	//   ....[131]....
        /*07c8*/ 	.word	0xffffffff


	//   ....[132]....
        /*07cc*/ 	.word	0xffffffff


	//   ....[133]....
        /*07d0*/ 	.word	0xffffffff


	//   ....[134]....
        /*07d4*/ 	.word	0xffffffff


	//   ....[135]....
        /*07d8*/ 	.word	0xffffffff


	//   ....[136]....
        /*07dc*/ 	.word	0xffffffff


	//   ....[137]....
        /*07e0*/ 	.word	0xffffffff


	//   ....[138]....
        /*07e4*/ 	.word	0xffffffff


	//   ....[139]....
        /*07e8*/ 	.word	0xffffffff


	//   ....[140]....
        /*07ec*/ 	.word	0xffffffff


	//   ....[141]....
        /*07f0*/ 	.word	0xffffffff


	//   ....[142]....
        /*07f4*/ 	.word	0xffffffff


	//   ....[143]....
        /*07f8*/ 	.word	0xffffffff


	//   ....[144]....
        /*07fc*/ 	.word	0xffffffff


	//   ....[145]....
        /*0800*/ 	.word	0xffffffff


	//   ....[146]....
        /*0804*/ 	.word	0xffffffff


	//   ....[147]....
        /*0808*/ 	.word	0xffffffff


	//   ....[148]....
        /*080c*/ 	.word	0xffffffff


	//   ....[149]....
        /*0810*/ 	.word	0xffffffff


	//   ....[150]....
        /*0814*/ 	.word	0xffffffff


	//   ....[151]....
        /*0818*/ 	.word	0xffffffff


	//   ....[152]....
        /*081c*/ 	.word	0xffffffff


	//   ....[153]....
        /*0820*/ 	.word	0xffffffff


	//   ....[154]....
        /*0824*/ 	.word	0xffffffff


	//   ....[155]....
        /*0828*/ 	.word	0xffffffff


	//   ....[156]....
        /*082c*/ 	.word	0xffffffff


	//   ....[157]....
        /*0830*/ 	.word	0xffffffff


	//   ....[158]....
        /*0834*/ 	.word	0xffffffff


	//   ....[159]....
        /*0838*/ 	.word	0xffffffff


	//   ....[160]....
        /*083c*/ 	.word	0xffffffff


	//   ....[161]....
        /*0840*/ 	.word	0xffffffff


	//   ....[162]....
        /*0844*/ 	.word	0xffffffff


	//   ....[163]....
        /*0848*/ 	.word	0xffffffff


	//   ....[164]....
        /*084c*/ 	.word	0xffffffff


	//   ....[165]....
        /*0850*/ 	.word	0xffffffff


	//   ....[166]....
        /*0854*/ 	.word	0xffffffff


	//   ....[167]....
        /*0858*/ 	.word	0xffffffff


	//   ....[168]....
        /*085c*/ 	.word	0xffffffff


	//   ....[169]....
        /*0860*/ 	.word	0xffffffff


	//   ....[170]....
        /*0864*/ 	.word	0xffffffff


	//   ....[171]....
        /*0868*/ 	.word	0xffffffff


	//   ....[172]....
        /*086c*/ 	.word	0xffffffff


	//   ....[173]....
        /*0870*/ 	.word	0xffffffff


	//   ....[174]....
        /*0874*/ 	.word	0xffffffff


	//   ....[175]....
        /*0878*/ 	.word	0xffffffff


	//   ....[176]....
        /*087c*/ 	.word	0xffffffff


	//   ....[177]....
        /*0880*/ 	.word	0xffffffff


	//   ....[178]....
        /*0884*/ 	.word	0xffffffff


	//   ....[179]....
        /*0888*/ 	.word	0xffffffff


	//   ....[180]....
        /*088c*/ 	.word	0xffffffff


	//   ....[181]....
        /*0890*/ 	.word	0xffffffff


	//   ....[182]....
        /*0894*/ 	.word	0xffffffff


	//   ....[183]....
        /*0898*/ 	.word	0xffffffff


	//   ....[184]....
        /*089c*/ 	.word	0xffffffff


	//   ....[185]....
        /*08a0*/ 	.word	0xffffffff


	//   ....[186]....
        /*08a4*/ 	.word	0xffffffff


	//   ....[187]....
        /*08a8*/ 	.word	0xffffffff


	//   ....[188]....
        /*08ac*/ 	.word	0xffffffff


	//   ....[189]....
        /*08b0*/ 	.word	0xffffffff


	//   ....[190]....
        /*08b4*/ 	.word	0xffffffff


	//   ....[191]....
        /*08b8*/ 	.word	0xffffffff


	//   ....[192]....
        /*08bc*/ 	.word	0xffffffff


	//   ....[193]....
        /*08c0*/ 	.word	0xffffffff


	//   ....[194]....
        /*08c4*/ 	.word	0xffffffff


	//   ....[195]....
        /*08c8*/ 	.word	0xffffffff


	//   ....[196]....
        /*08cc*/ 	.word	0xffffffff


	//   ....[197]....
        /*08d0*/ 	.word	0xffffffff


	//   ....[198]....
        /*08d4*/ 	.word	0xffffffff


	//   ....[199]....
        /*08d8*/ 	.word	0xffffffff


	//   ....[200]....
        /*08dc*/ 	.word	0xffffffff


	//   ....[201]....
        /*08e0*/ 	.word	0xffffffff


	//   ....[202]....
        /*08e4*/ 	.word	0xffffffff


	//   ....[203]....
        /*08e8*/ 	.word	0xffffffff


	//   ....[204]....
        /*08ec*/ 	.word	0xffffffff


	//   ....[205]....
        /*08f0*/ 	.word	0xffffffff


	//   ....[206]....
        /*08f4*/ 	.word	0xffffffff


	//   ....[207]....
        /*08f8*/ 	.word	0xffffffff


	//   ....[208]....
        /*08fc*/ 	.word	0xffffffff


	//   ....[209]....
        /*0900*/ 	.word	0xffffffff


	//   ....[210]....
        /*0904*/ 	.word	0xffffffff


	//   ....[211]....
        /*0908*/ 	.word	0xffffffff


	//   ....[212]....
        /*090c*/ 	.word	0xffffffff


	//   ....[213]....
        /*0910*/ 	.word	0xffffffff


	//   ....[214]....
        /*0914*/ 	.word	0xffffffff


	//   ....[215]....
        /*0918*/ 	.word	0x0500000f


	//   ....[216]....
        /*091c*/ 	.word	0x0500000f


	//   ....[217]....
        /*0920*/ 	.word	0x0500000f


	//   ....[218]....
        /*0924*/ 	.word	0x0500000f


	//   ....[219]....
        /*0928*/ 	.word	0x0500000f


	//   ....[220]....
        /*092c*/ 	.word	0x0500000f


	//   ....[221]....
        /*0930*/ 	.word	0x0500000f


	//   ....[222]....
        /*0934*/ 	.word	0x0500000f


	//   ....[223]....
        /*0938*/ 	.word	0x0500000f


	//   ....[224]....
        /*093c*/ 	.word	0x0500000f


	//   ....[225]....
        /*0940*/ 	.word	0x0500000f


	//   ....[226]....
        /*0944*/ 	.word	0x0500000f


	//   ....[227]....
        /*0948*/ 	.word	0x0500000f


	//   ....[228]....
        /*094c*/ 	.word	0x0500000f


	//   ....[229]....
        /*0950*/ 	.word	0x0500000f


	//   ....[230]....
        /*0954*/ 	.word	0x0500000f


	//   ....[231]....
        /*0958*/ 	.word	0x0500000f


	//   ....[232]....
        /*095c*/ 	.word	0x0500000f


	//   ....[233]....
        /*0960*/ 	.word	0x0500000f


	//   ....[234]....
        /*0964*/ 	.word	0x0500000f


	//   ....[235]....
        /*0968*/ 	.word	0x0500000f


	//   ....[236]....
        /*096c*/ 	.word	0x0500000f


	//   ....[237]....
        /*0970*/ 	.word	0x0500000f


	//   ....[238]....
        /*0974*/ 	.word	0x0500000f


	//   ....[239]....
        /*0978*/ 	.word	0x0500000f


	//   ....[240]....
        /*097c*/ 	.word	0x0500000f


	//   ....[241]....
        /*0980*/ 	.word	0x0500000f


	//   ....[242]....
        /*0984*/ 	.word	0x0500000f


	//   ....[243]....
        /*0988*/ 	.word	0x0500000f


	//   ....[244]....
        /*098c*/ 	.word	0x0500000f


	//   ....[245]....
        /*0990*/ 	.word	0x0500000f


	//   ....[246]....
        /*0994*/ 	.word	0x0500000f


	//   ....[247]....
        /*0998*/ 	.word	0x0500000f


	//   ....[248]....
        /*099c*/ 	.word	0x0500000f


	//   ....[249]....
        /*09a0*/ 	.word	0x0500000f


	//   ....[250]....
        /*09a4*/ 	.word	0x0500000f


	//   ....[251]....
        /*09a8*/ 	.word	0x0500000f


	//   ....[252]....
        /*09ac*/ 	.word	0x0500000f


	//   ....[253]....
        /*09b0*/ 	.word	0x0500000f


	//   ....[254]....
        /*09b4*/ 	.word	0x0500000f


	//   ....[255]....
        /*09b8*/ 	.word	0x0500000f


	//   ....[0]....
        /*09bc*/ 	.word	0x0500000f


	//   ....[1]....
        /*09c0*/ 	.word	0x0500000f


	//   ....[2]....
        /*09c4*/ 	.word	0x0500000f


	//   ....[3]....
        /*09c8*/ 	.word	0x0500000f


	//   ....[4]....
        /*09cc*/ 	.word	0x0500000f


	//   ....[5]....
        /*09d0*/ 	.word	0x0500000f


	//   ....[6]....
        /*09d4*/ 	.word	0x0500000f


	//   ....[7]....
        /*09d8*/ 	.word	0x0500000f


	//   ....[8]....
        /*09dc*/ 	.word	0x0500000f


	//   ....[9]....
        /*09e0*/ 	.word	0x0500000f


	//   ....[10]....
        /*09e4*/ 	.word	0x0500000f


	//   ....[11]....
        /*09e8*/ 	.word	0x0500000f


	//   ....[12]....
        /*09ec*/ 	.word	0x0500000f


	//   ....[13]....
        /*09f0*/ 	.word	0x0500000f


	//   ....[14]....
        /*09f4*/ 	.word	0x0500000f


	//   ....[15]....
        /*09f8*/ 	.word	0x0500000f


	//   ....[16]....
        /*09fc*/ 	.word	0x0500000f


	//   ....[17]....
        /*0a00*/ 	.word	0x0500000f


	//   ....[18]....
        /*0a04*/ 	.word	0x0500000f


	//   ....[19]....
        /*0a08*/ 	.word	0x0500000f


	//   ....[20]....
        /*0a0c*/ 	.word	0x0500000f


	//   ....[21]....
        /*0a10*/ 	.word	0x0500000f


	//   ....[22]....
        /*0a14*/ 	.word	0x0500000f


	//   ....[23]....
        /*0a18*/ 	.word	0x0500000f


	//   ....[24]....
        /*0a1c*/ 	.word	0x0500000f


	//   ....[25]....
        /*0a20*/ 	.word	0x0500000f


	//   ....[26]....
        /*0a24*/ 	.word	0x0500000f


	//   ....[27]....
        /*0a28*/ 	.word	0x0500000f


	//   ....[28]....
        /*0a2c*/ 	.word	0x0500000f


	//   ....[29]....
        /*0a30*/ 	.word	0x0500000f


	//   ....[30]....
        /*0a34*/ 	.word	0x0500000f


	//   ....[31]....
        /*0a38*/ 	.word	0x0500000f


	//   ....[32]....
        /*0a3c*/ 	.word	0x0500000f


	//   ....[33]....
        /*0a40*/ 	.word	0x0500000f


	//   ....[34]....
        /*0a44*/ 	.word	0x0500000f


	//   ....[35]....
        /*0a48*/ 	.word	0x0500000f


	//   ....[36]....
        /*0a4c*/ 	.word	0x0500000f


	//   ....[37]....
        /*0a50*/ 	.word	0x0500000f


	//   ....[38]....
        /*0a54*/ 	.word	0x0500000f


	//   ....[39]....
        /*0a58*/ 	.word	0x0500000f


	//   ....[40]....
        /*0a5c*/ 	.word	0x0500000f


	//   ....[41]....
        /*0a60*/ 	.word	0x0500000f


	//   ....[42]....
        /*0a64*/ 	.word	0x0500000f


	//   ....[43]....
        /*0a68*/ 	.word	0x0500000f


	//   ....[44]....
        /*0a6c*/ 	.word	0x0500000f


	//   ....[45]....
        /*0a70*/ 	.word	0x0500000f


	//   ....[46]....
        /*0a74*/ 	.word	0x0500000f


	//   ....[47]....
        /*0a78*/ 	.word	0x0500000f


	//   ....[48]....
        /*0a7c*/ 	.word	0x0500000f


	//   ....[49]....
        /*0a80*/ 	.word	0x0500000f


	//   ....[50]....
        /*0a84*/ 	.word	0x0500000f


	//   ....[51]....
        /*0a88*/ 	.word	0x0500000f


	//   ....[52]....
        /*0a8c*/ 	.word	0x0500000f


	//   ....[53]....
        /*0a90*/ 	.word	0x0500000f


	//   ....[54]....
        /*0a94*/ 	.word	0x0500000f


	//   ....[55]....
        /*0a98*/ 	.word	0x0500000f


	//   ....[56]....
        /*0a9c*/ 	.word	0x0500000f


	//   ....[57]....
        /*0aa0*/ 	.word	0x0500000f


	//   ....[58]....
        /*0aa4*/ 	.word	0x0500000f


	//   ....[59]....
        /*0aa8*/ 	.word	0x0500000f


	//   ....[60]....
        /*0aac*/ 	.word	0x0500000f


	//   ....[61]....
        /*0ab0*/ 	.word	0x0500000f


	//   ....[62]....
        /*0ab4*/ 	.word	0x0500000f


	//   ....[63]....
        /*0ab8*/ 	.word	0x0500000f


	//   ....[64]....
        /*0abc*/ 	.word	0x0500000f


	//   ....[65]....
        /*0ac0*/ 	.word	0x0500000f


	//   ....[66]....
        /*0ac4*/ 	.word	0x0500000f


	//   ....[67]....
        /*0ac8*/ 	.word	0x0500000f


	//   ....[68]....
        /*0acc*/ 	.word	0x0500000f


	//   ....[69]....
        /*0ad0*/ 	.word	0x0500000f


	//   ....[70]....
        /*0ad4*/ 	.word	0x0500000f


	//   ....[71]....
        /*0ad8*/ 	.word	0x0500000f


	//   ....[72]....
        /*0adc*/ 	.word	0x0500000f


	//   ....[73]....
        /*0ae0*/ 	.word	0x0500000f


	//   ....[74]....
        /*0ae4*/ 	.word	0x0500000f


	//   ....[75]....
        /*0ae8*/ 	.word	0x0500000f


	//   ....[76]....
        /*0aec*/ 	.word	0x0500000f


	//   ....[77]....
        /*0af0*/ 	.word	0x0500000f


	//   ....[78]....
        /*0af4*/ 	.word	0x0500000f


	//   ....[79]....
        /*0af8*/ 	.word	0x0500000f


	//   ....[80]....
        /*0afc*/ 	.word	0x0500000f


	//   ....[81]....
        /*0b00*/ 	.word	0x0500000f


	//   ....[82]....
        /*0b04*/ 	.word	0x0500000f


	//   ....[83]....
        /*0b08*/ 	.word	0x0500000f


	//   ....[84]....
        /*0b0c*/ 	.word	0x0500000f


	//   ....[85]....
        /*0b10*/ 	.word	0x0500000f


	//   ....[86]....
        /*0b14*/ 	.word	0x0500000f


	//   ....[87]....
        /*0b18*/ 	.word	0x0500000f


	//   ....[88]....
        /*0b1c*/ 	.word	0x0500000f


	//   ....[89]....
        /*0b20*/ 	.word	0x0500000f


	//   ....[90]....
        /*0b24*/ 	.word	0x0500000f


	//   ....[91]....
        /*0b28*/ 	.word	0x0500000f


	//   ....[92]....
        /*0b2c*/ 	.word	0x0500000f


	//   ....[93]....
        /*0b30*/ 	.word	0x0500000f


	//   ....[94]....
        /*0b34*/ 	.word	0x0500000f


	//   ....[95]....
        /*0b38*/ 	.word	0x0500000f


	//   ....[96]....
        /*0b3c*/ 	.word	0x0500000f


	//   ....[97]....
        /*0b40*/ 	.word	0x0500000f


	//   ....[98]....
        /*0b44*/ 	.word	0x0500000f


	//   ....[99]....
        /*0b48*/ 	.word	0x0500000f


	//   ....[100]....
        /*0b4c*/ 	.word	0x0500000f


	//   ....[101]....
        /*0b50*/ 	.word	0x0500000f


	//   ....[102]....
        /*0b54*/ 	.word	0x0500000f


	//   ....[103]....
        /*0b58*/ 	.word	0x0500000f


	//   ....[104]....
        /*0b5c*/ 	.word	0x0500000f


	//   ....[105]....
        /*0b60*/ 	.word	0x0500000f


	//   ....[106]....
        /*0b64*/ 	.word	0x0500000f


	//   ....[107]....
        /*0b68*/ 	.word	0x0500000f


	//   ....[108]....
        /*0b6c*/ 	.word	0x0500000f


	//   ....[109]....
        /*0b70*/ 	.word	0x0500000f


	//   ....[110]....
        /*0b74*/ 	.word	0x0500000f


	//   ....[111]....
        /*0b78*/ 	.word	0x0500000f


	//   ....[112]....
        /*0b7c*/ 	.word	0x0500000f


	//   ....[113]....
        /*0b80*/ 	.word	0x0500000f


	//   ....[114]....
        /*0b84*/ 	.word	0x0500000f


	//   ....[115]....
        /*0b88*/ 	.word	0x0500000f


	//   ....[116]....
        /*0b8c*/ 	.word	0x0500000f


	//----- nvinfo : EIATTR_COOP_GROUP_INSTR_OFFSETS
	.align		4
.L_1519:
        /*0b90*/ 	.byte	0x04, 0x28
        /*0b92*/ 	.short	(.L_1521 - .L_1520)


	//   ....[0]....
.L_1520:
        /*0b94*/ 	.word	0x00000070


	//   ....[1]....
        /*0b98*/ 	.word	0x00000140


	//   ....[2]....
        /*0b9c*/ 	.word	0x00000190


	//   ....[3]....
        /*0ba0*/ 	.word	0x000003c0


	//   ....[4]....
        /*0ba4*/ 	.word	0x00000520


	//   ....[5]....
        /*0ba8*/ 	.word	0x00000640


	//   ....[6]....
        /*0bac*/ 	.word	0x000007a0


	//   ....[7]....
        /*0bb0*/ 	.word	0x00003190


	//   ....[8]....
        /*0bb4*/ 	.word	0x000031a0


	//   ....[9]....
        /*0bb8*/ 	.word	0x00003880


	//   ....[10]....
        /*0bbc*/ 	.word	0x00003890


	//   ....[11]....
        /*0bc0*/ 	.word	0x000045c0


	//   ....[12]....
        /*0bc4*/ 	.word	0x000045d0


	//   ....[13]....
        /*0bc8*/ 	.word	0x00004d90


	//   ....[14]....
        /*0bcc*/ 	.word	0x00004da0


	//   ....[15]....
        /*0bd0*/ 	.word	0x00005810


	//   ....[16]....
        /*0bd4*/ 	.word	0x00005820


	//   ....[17]....
        /*0bd8*/ 	.word	0x00005940


	//   ....[18]....
        /*0bdc*/ 	.word	0x00005950


	//   ....[19]....
        /*0be0*/ 	.word	0x00005d40


	//   ....[20]....
        /*0be4*/ 	.word	0x00005d60


	//   ....[21]....
        /*0be8*/ 	.word	0x00005e40


	//   ....[22]....
        /*0bec*/ 	.word	0x00005e60


	//   ....[23]....
        /*0bf0*/ 	.word	0x00006990


	//   ....[24]....
        /*0bf4*/ 	.word	0x000071a0


	//   ....[25]....
        /*0bf8*/ 	.word	0x000071b0


	//   ....[26]....
        /*0bfc*/ 	.word	0x000071c0


	//   ....[27]....
        /*0c00*/ 	.word	0x000071d0


	//   ....[28]....
        /*0c04*/ 	.word	0x000074f0


	//   ....[29]....
        /*0c08*/ 	.word	0x00007500


	//   ....[30]....
        /*0c0c*/ 	.word	0x00007510


	//   ....[31]....
        /*0c10*/ 	.word	0x00007520


	//   ....[32]....
        /*0c14*/ 	.word	0x00008850


	//   ....[33]....
        /*0c18*/ 	.word	0x00008860


	//   ....[34]....
        /*0c1c*/ 	.word	0x00008870


	//   ....[35]....
        /*0c20*/ 	.word	0x00008880


	//   ....[36]....
        /*0c24*/ 	.word	0x00008980


	//   ....[37]....
        /*0c28*/ 	.word	0x000089a0


	//   ....[38]....
        /*0c2c*/ 	.word	0x00008a40


	//   ....[39]....
        /*0c30*/ 	.word	0x00008a80


	//   ....[40]....
        /*0c34*/ 	.word	0x0000a610


	//   ....[41]....
        /*0c38*/ 	.word	0x0000b650


	//   ....[42]....
        /*0c3c*/ 	.word	0x0000bd40


	//   ....[43]....
        /*0c40*/ 	.word	0x0000be30


	//   ....[44]....
        /*0c44*/ 	.word	0x0000c740


	//   ....[45]....
        /*0c48*/ 	.word	0x0000c790


	//   ....[46]....
        /*0c4c*/ 	.word	0x0000e480


	//   ....[47]....
        /*0c50*/ 	.word	0x0000ea40


	//   ....[48]....
        /*0c54*/ 	.word	0x0000f670


	//   ....[49]....
        /*0c58*/ 	.word	0x0000fa60


	//   ....[50]....
        /*0c5c*/ 	.word	0x0000fe80


	//   ....[51]....
        /*0c60*/ 	.word	0x0000fee0


	//   ....[52]....
        /*0c64*/ 	.word	0x00012560


	//   ....[53]....
        /*0c68*/ 	.word	0x00012620


	//   ....[54]....
        /*0c6c*/ 	.word	0x00012760


	//   ....[55]....
        /*0c70*/ 	.word	0x00012790


	//   ....[56]....
        /*0c74*/ 	.word	0x000146f0


	//   ....[57]....
        /*0c78*/ 	.word	0x00014d50


	//   ....[58]....
        /*0c7c*/ 	.word	0x000159d0


	//   ....[59]....
        /*0c80*/ 	.word	0x00015b30


	//   ....[60]....
        /*0c84*/ 	.word	0x00016210


	//   ....[61]....
        /*0c88*/ 	.word	0x00016280


	//   ....[62]....
        /*0c8c*/ 	.word	0x000172a0


	//   ....[63]....
        /*0c90*/ 	.word	0x000172d0


	//   ....[64]....
        /*0c94*/ 	.word	0x00017390


	//   ....[65]....
        /*0c98*/ 	.word	0x00017660


	//   ....[66]....
        /*0c9c*/ 	.word	0x00018410


	//   ....[67]....
        /*0ca0*/ 	.word	0x00018430


	//   ....[68]....
        /*0ca4*/ 	.word	0x00018440


	//   ....[69]....
        /*0ca8*/ 	.word	0x00018450


	//   ....[70]....
        /*0cac*/ 	.word	0x00018970


	//   ....[71]....
        /*0cb0*/ 	.word	0x000189b0


	//   ....[72]....
        /*0cb4*/ 	.word	0x000189e0


	//   ....[73]....
        /*0cb8*/ 	.word	0x00018a10


	//   ....[74]....
        /*0cbc*/ 	.word	0x00018a30


	//   ....[75]....
        /*0cc0*/ 	.word	0x00018a40


	//   ....[76]....
        /*0cc4*/ 	.word	0x00018a80


	//   ....[77]....
        /*0cc8*/ 	.word	0x00018ab0


	//   ....[78]....
        /*0ccc*/ 	.word	0x00018f60


	//   ....[79]....
        /*0cd0*/ 	.word	0x00018f70


	//   ....[80]....
        /*0cd4*/ 	.word	0x000191f0


	//   ....[81]....
        /*0cd8*/ 	.word	0x00019200


	//   ....[82]....
        /*0cdc*/ 	.word	0x00019cb0


	//   ....[83]....
        /*0ce0*/ 	.word	0x00019ce0


	//   ....[84]....
        /*0ce4*/ 	.word	0x00019d00


	//   ....[85]....
        /*0ce8*/ 	.word	0x00019d30


	//   ....[86]....
        /*0cec*/ 	.word	0x00019d60


	//   ....[87]....
        /*0cf0*/ 	.word	0x00019d70


	//   ....[88]....
        /*0cf4*/ 	.word	0x00019da0


	//   ....[89]....
        /*0cf8*/ 	.word	0x00019e10


	//   ....[90]....
        /*0cfc*/ 	.word	0x00019f40


	//   ....[91]....
        /*0d00*/ 	.word	0x0001a140


	//   ....[92]....
        /*0d04*/ 	.word	0x0001a170


	//   ....[93]....
        /*0d08*/ 	.word	0x0001a1a0


	//   ....[94]....
        /*0d0c*/ 	.word	0x0001a1d0


	//   ....[95]....
        /*0d10*/ 	.word	0x0001a200


	//   ....[96]....
        /*0d14*/ 	.word	0x0001a230


	//   ....[97]....
        /*0d18*/ 	.word	0x0001a3c0


	//   ....[98]....
        /*0d1c*/ 	.word	0x0001a3f0


	//   ....[99]....
        /*0d20*/ 	.word	0x0001a420


	//   ....[100]....
        /*0d24*/ 	.word	0x0001a450


	//   ....[101]....
        /*0d28*/ 	.word	0x0001a480


	//   ....[102]....
        /*0d2c*/ 	.word	0x0001a4b0


	//   ....[103]....
        /*0d30*/ 	.word	0x0001a540


	//   ....[104]....
        /*0d34*/ 	.word	0x0001a570


	//   ....[105]....
        /*0d38*/ 	.word	0x0001a580


	//   ....[106]....
        /*0d3c*/ 	.word	0x0001a5c0


	//   ....[107]....
        /*0d40*/ 	.word	0x0001bd90


	//   ....[108]....
        /*0d44*/ 	.word	0x0001dc70


	//   ....[109]....
        /*0d48*/ 	.word	0x0001dc90


	//   ....[110]....
        /*0d4c*/ 	.word	0x0001dd20


	//   ....[111]....
        /*0d50*/ 	.word	0x0001dd40


	//   ....[112]....
        /*0d54*/ 	.word	0x0001ddc0


	//   ....[113]....
        /*0d58*/ 	.word	0x0001dde0


	//   ....[114]....
        /*0d5c*/ 	.word	0x0001de60


	//   ....[115]....
        /*0d60*/ 	.word	0x0001de80


	//   ....[116]....
        /*0d64*/ 	.word	0x0001df00


	//   ....[117]....
        /*0d68*/ 	.word	0x0001df20


	//   ....[118]....
        /*0d6c*/ 	.word	0x0001dfa0


	//   ....[119]....
        /*0d70*/ 	.word	0x0001dfc0


	//   ....[120]....
        /*0d74*/ 	.word	0x0001e040


	//   ....[121]....
        /*0d78*/ 	.word	0x0001e060


	//   ....[122]....
        /*0d7c*/ 	.word	0x0001e070


	//   ....[123]....
        /*0d80*/ 	.word	0x0001e080


	//   ....[124]....
        /*0d84*/ 	.word	0x0001e980


	//   ....[125]....
        /*0d88*/ 	.word	0x0001e9b0


	//   ....[126]....
        /*0d8c*/ 	.word	0x0001e9d0


	//   ....[127]....
        /*0d90*/ 	.word	0x0001ea50


	//   ....[128]....
        /*0d94*/ 	.word	0x0001ea70


	//   ....[129]....
        /*0d98*/ 	.word	0x0001eaf0


	//   ....[130]....
        /*0d9c*/ 	.word	0x0001eb10


	//   ....[131]....
        /*0da0*/ 	.word	0x0001eb90


	//   ....[132]....
        /*0da4*/ 	.word	0x0001ebb0


	//   ....[133]....
        /*0da8*/ 	.word	0x0001ec30


	//   ....[134]....
        /*0dac*/ 	.word	0x0001ec50


	//   ....[135]....
        /*0db0*/ 	.word	0x0001ecd0


	//   ....[136]....
        /*0db4*/ 	.word	0x0001ecf0


	//   ....[137]....
        /*0db8*/ 	.word	0x0001ed70


	//   ....[138]....
        /*0dbc*/ 	.word	0x0001ed90


	//   ....[139]....
        /*0dc0*/ 	.word	0x0001eda0


	//   ....[140]....
        /*0dc4*/ 	.word	0x0001ee10


	//   ....[141]....
        /*0dc8*/ 	.word	0x0001ee60


	//   ....[142]....
        /*0dcc*/ 	.word	0x0001ef10


	//   ....[143]....
        /*0dd0*/ 	.word	0x0001ef20


	//   ....[144]....
        /*0dd4*/ 	.word	0x0001ef90


	//   ....[145]....
        /*0dd8*/ 	.word	0x0001efa0


	//   ....[146]....
        /*0ddc*/ 	.word	0x0001efb0


	//   ....[147]....
        /*0de0*/ 	.word	0x0001efc0


	//   ....[148]....
        /*0de4*/ 	.word	0x0001f7a0


	//   ....[149]....
        /*0de8*/ 	.word	0x0001f7c0


	//   ....[150]....
        /*0dec*/ 	.word	0x0001f830


	//   ....[151]....
        /*0df0*/ 	.word	0x0001f840


	//   ....[152]....
        /*0df4*/ 	.word	0x0001f880


	//   ....[153]....
        /*0df8*/ 	.word	0x0001f890


	//   ....[154]....
        /*0dfc*/ 	.word	0x0001f8d0


	//   ....[155]....
        /*0e00*/ 	.word	0x0001f8e0


	//   ....[156]....
        /*0e04*/ 	.word	0x0001f920


	//   ....[157]....
        /*0e08*/ 	.word	0x0001f930


	//   ....[158]....
        /*0e0c*/ 	.word	0x0001f970


	//   ....[159]....
        /*0e10*/ 	.word	0x0001f980


	//   ....[160]....
        /*0e14*/ 	.word	0x0001f9c0


	//   ....[161]....
        /*0e18*/ 	.word	0x0001f9d0


	//   ....[162]....
        /*0e1c*/ 	.word	0x0001f9e0


	//   ....[163]....
        /*0e20*/ 	.word	0x0001fa20


	//   ....[164]....
        /*0e24*/ 	.word	0x0001fcd0


	//   ....[165]....
        /*0e28*/ 	.word	0x0001fd00


	//   ....[166]....
        /*0e2c*/ 	.word	0x0001fd60


	//   ....[167]....
        /*0e30*/ 	.word	0x0001fd70


	//   ....[168]....
        /*0e34*/ 	.word	0x0001fdc0


	//   ....[169]....
        /*0e38*/ 	.word	0x0001fdd0


	//   ....[170]....
        /*0e3c*/ 	.word	0x0001fe20


	//   ....[171]....
        /*0e40*/ 	.word	0x0001fe30


	//   ....[172]....
        /*0e44*/ 	.word	0x0001fe80


	//   ....[173]....
        /*0e48*/ 	.word	0x0001fe90


	//   ....[174]....
        /*0e4c*/ 	.word	0x0001fee0


	//   ....[175]....
        /*0e50*/ 	.word	0x0001fef0


	//   ....[176]....
        /*0e54*/ 	.word	0x0001ff40


	//   ....[177]....
        /*0e58*/ 	.word	0x0001ff50


	//   ....[178]....
        /*0e5c*/ 	.word	0x0001ff60


	//   ....[179]....
        /*0e60*/ 	.word	0x0001ffa0


	//   ....[180]....
        /*0e64*/ 	.word	0x00020580


	//   ....[181]....
        /*0e68*/ 	.word	0x00020590


	//   ....[182]....
        /*0e6c*/ 	.word	0x00020600


	//   ....[183]....
        /*0e70*/ 	.word	0x00020640


	//   ....[184]....
        /*0e74*/ 	.word	0x00020660


	//   ....[185]....
        /*0e78*/ 	.word	0x000206a0


	//   ....[186]....
        /*0e7c*/ 	.word	0x000206c0


	//   ....[187]....
        /*0e80*/ 	.word	0x00020700


	//   ....[188]....
        /*0e84*/ 	.word	0x00020720


	//   ....[189]....
        /*0e88*/ 	.word	0x00020760


	//   ....[190]....
        /*0e8c*/ 	.word	0x00020780


	//   ....[191]....
        /*0e90*/ 	.word	0x000207c0


	//   ....[192]....
        /*0e94*/ 	.word	0x000207e0


	//   ....[193]....
        /*0e98*/ 	.word	0x00020820


	//   ....[194]....
        /*0e9c*/ 	.word	0x00020840


	//   ....[195]....
        /*0ea0*/ 	.word	0x00020850


	//   ....[196]....
        /*0ea4*/ 	.word	0x00020c20


	//   ....[197]....
        /*0ea8*/ 	.word	0x00020c50


	//   ....[198]....
        /*0eac*/ 	.word	0x00020cb0


	//   ....[199]....
        /*0eb0*/ 	.word	0x00020ce0


	//   ....[200]....
        /*0eb4*/ 	.word	0x00020d10


	//   ....[201]....
        /*0eb8*/ 	.word	0x00020d40


	//   ....[202]....
        /*0ebc*/ 	.word	0x00020d70


	//   ....[203]....
        /*0ec0*/ 	.word	0x00020da0


	//   ....[204]....
        /*0ec4*/ 	.word	0x00020f40


	//   ....[205]....
        /*0ec8*/ 	.word	0x00020f70


	//   ....[206]....
        /*0ecc*/ 	.word	0x00020fa0


	//   ....[207]....
        /*0ed0*/ 	.word	0x00020fd0


	//   ....[208]....
        /*0ed4*/ 	.word	0x00021000


	//   ....[209]....
        /*0ed8*/ 	.word	0x00021030


	//   ....[210]....
        /*0edc*/ 	.word	0x000210f0


	//   ....[211]....
        /*0ee0*/ 	.word	0x00021110


	//   ....[212]....
        /*0ee4*/ 	.word	0x00021130


	//   ....[213]....
        /*0ee8*/ 	.word	0x00021190


	//   ....[214]....
        /*0eec*/ 	.word	0x00021bc0


	//   ....[215]....
        /*0ef0*/ 	.word	0x00021f00


	//   ....[216]....
        /*0ef4*/ 	.word	0x00021f90


	//   ....[217]....
        /*0ef8*/ 	.word	0x00022020


	//   ....[218]....
        /*0efc*/ 	.word	0x000220b0


	//   ....[219]....
        /*0f00*/ 	.word	0x00022190


	//   ....[220]....
        /*0f04*/ 	.word	0x00022220


	//   ....[221]....
        /*0f08*/ 	.word	0x000222c0


	//   ....[222]....
        /*0f0c*/ 	.word	0x00022350


	//   ....[223]....
        /*0f10*/ 	.word	0x00022440


	//   ....[224]....
        /*0f14*/ 	.word	0x000224d0


	//   ....[225]....
        /*0f18*/ 	.word	0x00022570


	//   ....[226]....
        /*0f1c*/ 	.word	0x00022600


	//   ....[227]....
        /*0f20*/ 	.word	0x00022740


	//   ....[228]....
        /*0f24*/ 	.word	0x000227f0


	//   ....[229]....
        /*0f28*/ 	.word	0x00022880


	//   ....[230]....
        /*0f2c*/ 	.word	0x000228d0


	//   ....[231]....
        /*0f30*/ 	.word	0x00022920


	//   ....[232]....
        /*0f34*/ 	.word	0x000229b0


	//   ....[233]....
        /*0f38*/ 	.word	0x00022a40


	//   ....[234]....
        /*0f3c*/ 	.word	0x00022a90


	//   ....[235]....
        /*0f40*/ 	.word	0x00022ae0


	//   ....[236]....
        /*0f44*/ 	.word	0x00022bd0


	//   ....[237]....
        /*0f48*/ 	.word	0x00022c80


	//   ....[238]....
        /*0f4c*/ 	.word	0x00022cd0


	//   ....[239]....
        /*0f50*/ 	.word	0x00022d20


	//   ....[240]....
        /*0f54*/ 	.word	0x00022ec0


	//   ....[241]....
        /*0f58*/ 	.word	0x00022fe0


	//   ....[242]....
        /*0f5c*/ 	.word	0x00023090


	//   ....[243]....
        /*0f60*/ 	.word	0x000230e0


	//   ....[244]....
        /*0f64*/ 	.word	0x00023440


	//   ....[245]....
        /*0f68*/ 	.word	0x000234a0


	//   ....[246]....
        /*0f6c*/ 	.word	0x00023560


	//   ....[247]....
        /*0f70*/ 	.word	0x000235d0


	//   ....[248]....
        /*0f74*/ 	.word	0x00023630


	//   ....[249]....
        /*0f78*/ 	.word	0x000236e0


	//   ....[250]....
        /*0f7c*/ 	.word	0x00023740


	//   ....[251]....
        /*0f80*/ 	.word	0x000237d0


	//   ....[252]....
        /*0f84*/ 	.word	0x00023850


	//   ....[253]....
        /*0f88*/ 	.word	0x000238a0


	//   ....[254]....
        /*0f8c*/ 	.word	0x00023930


	//   ....[255]....
        /*0f90*/ 	.word	0x000239c0


	//   ....[0]....
        /*0f94*/ 	.word	0x00023a60


	//   ....[1]....
        /*0f98*/ 	.word	0x00023b00


	//   ....[2]....
        /*0f9c*/ 	.word	0x00023b60


	//   ....[3]....
        /*0fa0*/ 	.word	0x00023bd0


	//   ....[4]....
        /*0fa4*/ 	.word	0x00023c30


	//   ....[5]....
        /*0fa8*/ 	.word	0x00023ca0


	//   ....[6]....
        /*0fac*/ 	.word	0x00023d60


	//   ....[7]....
        /*0fb0*/ 	.word	0x00023dc0


	//   ....[8]....
        /*0fb4*/ 	.word	0x00023e80


	//   ....[9]....
        /*0fb8*/ 	.word	0x00024160


	//   ....[10]....
        /*0fbc*/ 	.word	0x00024250


	//   ....[11]....
        /*0fc0*/ 	.word	0x000242f0


	//   ....[12]....
        /*0fc4*/ 	.word	0x00024350


	//   ....[13]....
        /*0fc8*/ 	.word	0x00024440


	//   ....[14]....
        /*0fcc*/ 	.word	0x000244b0


	//   ....[15]....
        /*0fd0*/ 	.word	0x000245a0


	//   ....[16]....
        /*0fd4*/ 	.word	0x00024610


	//   ....[17]....
        /*0fd8*/ 	.word	0x00024700


	//   ....[18]....
        /*0fdc*/ 	.word	0x00024770


	//   ....[19]....
        /*0fe0*/ 	.word	0x00024860


	//   ....[20]....
        /*0fe4*/ 	.word	0x000248d0


	//   ....[21]....
        /*0fe8*/ 	.word	0x000249c0


	//   ....[22]....
        /*0fec*/ 	.word	0x00024a30


	//   ....[23]....
        /*0ff0*/ 	.word	0x00024b20


	//   ....[24]....
        /*0ff4*/ 	.word	0x00024b90


	//   ....[25]....
        /*0ff8*/ 	.word	0x00024c30


	//   ....[26]....
        /*0ffc*/ 	.word	0x00024d20


	//   ....[27]....
        /*1000*/ 	.word	0x00024d90


	//   ....[28]....
        /*1004*/ 	.word	0x00024df0


	//   ....[29]....
        /*1008*/ 	.word	0x00024ee0


	//   ....[30]....
        /*100c*/ 	.word	0x00024f40


	//   ....[31]....
        /*1010*/ 	.word	0x00025040


	//   ....[32]....
        /*1014*/ 	.word	0x000250a0


	//   ....[33]....
        /*1018*/ 	.word	0x000251a0


	//   ....[34]....
        /*101c*/ 	.word	0x00025200


	//   ....[35]....
        /*1020*/ 	.word	0x00025300


	//   ....[36]....
        /*1024*/ 	.word	0x00025360


	//   ....[37]....
        /*1028*/ 	.word	0x00025460


	//   ....[38]....
        /*102c*/ 	.word	0x000254c0


	//   ....[39]....
        /*1030*/ 	.word	0x000255c0


	//   ....[40]....
        /*1034*/ 	.word	0x00025620


	//   ....[41]....
        /*1038*/ 	.word	0x000256d0


	//   ....[42]....
        /*103c*/ 	.word	0x00025790


	//   ....[43]....
        /*1040*/ 	.word	0x00025870


	//   ....[44]....
        /*1044*/ 	.word	0x000258d0


	//   ....[45]....
        /*1048*/ 	.word	0x000259b0


	//   ....[46]....
        /*104c*/ 	.word	0x00025a10


	//   ....[47]....
        /*1050*/ 	.word	0x00025ae0


	//   ....[48]....
        /*1054*/ 	.word	0x00025b40


	//   ....[49]....
        /*1058*/ 	.word	0x00025c00


	//   ....[50]....
        /*105c*/ 	.word	0x00025d40


	//   ....[51]....
        /*1060*/ 	.word	0x00025df0


	//   ....[52]....
        /*1064*/ 	.word	0x00025e60


	//   ....[53]....
        /*1068*/ 	.word	0x00025f30


	//   ....[54]....
        /*106c*/ 	.word	0x00025f90


	//   ....[55]....
        /*1070*/ 	.word	0x00026040


	//   ....[56]....
        /*1074*/ 	.word	0x000260a0


	//   ....[57]....
        /*1078*/ 	.word	0x00026150


	//   ....[58]....
        /*107c*/ 	.word	0x000261b0


	//   ....[59]....
        /*1080*/ 	.word	0x00026260


	//   ....[60]....
        /*1084*/ 	.word	0x000262c0


	//   ....[61]....
        /*1088*/ 	.word	0x00026370


	//   ....[62]....
        /*108c*/ 	.word	0x000263d0


	//   ....[63]....
        /*1090*/ 	.word	0x00026480


	//   ....[64]....
        /*1094*/ 	.word	0x000264e0


	//   ....[65]....
        /*1098*/ 	.word	0x00026590


	//   ....[66]....
        /*109c*/ 	.word	0x00026680


	//   ....[67]....
        /*10a0*/ 	.word	0x00026730


	//   ....[68]....
        /*10a4*/ 	.word	0x00026790


	//   ....[69]....
        /*10a8*/ 	.word	0x00026850


	//   ....[70]....
        /*10ac*/ 	.word	0x000268b0


	//   ....[71]....
        /*10b0*/ 	.word	0x00026970


	//   ....[72]....
        /*10b4*/ 	.word	0x000269d0


	//   ....[73]....
        /*10b8*/ 	.word	0x00026a90


	//   ....[74]....
        /*10bc*/ 	.word	0x00026af0


	//   ....[75]....
        /*10c0*/ 	.word	0x00026bb0


	//   ....[76]....
        /*10c4*/ 	.word	0x00026c10


	//   ....[77]....
        /*10c8*/ 	.word	0x00026cd0


	//   ....[78]....
        /*10cc*/ 	.word	0x00026d30


	//   ....[79]....
        /*10d0*/ 	.word	0x00026df0


	//   ....[80]....
        /*10d4*/ 	.word	0x00026e50


	//   ....[81]....
        /*10d8*/ 	.word	0x00026f00


	//   ....[82]....
        /*10dc*/ 	.word	0x00026ff0


	//   ....[83]....
        /*10e0*/ 	.word	0x000270a0


	//   ....[84]....
        /*10e4*/ 	.word	0x00027150


	//   ....[85]....
        /*10e8*/ 	.word	0x00027210


	//   ....[86]....
        /*10ec*/ 	.word	0x00027270


	//   ....[87]....
        /*10f0*/ 	.word	0x00027320


	//   ....[88]....
        /*10f4*/ 	.word	0x00027380


	//   ....[89]....
        /*10f8*/ 	.word	0x00027430


	//   ....[90]....
        /*10fc*/ 	.word	0x00027490


	//   ....[91]....
        /*1100*/ 	.word	0x00027540


	//   ....[92]....
        /*1104*/ 	.word	0x000275a0


	//   ....[93]....
        /*1108*/ 	.word	0x00027650


	//   ....[94]....
        /*110c*/ 	.word	0x000276b0


	//   ....[95]....
        /*1110*/ 	.word	0x00027760


	//   ....[96]....
        /*1114*/ 	.word	0x000277c0


	//   ....[97]....
        /*1118*/ 	.word	0x00027860


	//   ....[98]....
        /*111c*/ 	.word	0x000278f0


	//   ....[99]....
        /*1120*/ 	.word	0x00027990


	//   ....[100]....
        /*1124*/ 	.word	0x00027b00


	//   ....[101]....
        /*1128*/ 	.word	0x00027b70


	//   ....[102]....
        /*112c*/ 	.word	0x00027be0


	//   ....[103]....
        /*1130*/ 	.word	0x00027c50


	//   ....[104]....
        /*1134*/ 	.word	0x00027cc0


	//   ....[105]....
        /*1138*/ 	.word	0x00027d40


	//   ....[106]....
        /*113c*/ 	.word	0x00027dc0


	//   ....[107]....
        /*1140*/ 	.word	0x00027e50


	//   ....[108]....
        /*1144*/ 	.word	0x00027ec0


	//   ....[109]....
        /*1148*/ 	.word	0x00027f30


	//   ....[110]....
        /*114c*/ 	.word	0x00027fa0


	//   ....[111]....
        /*1150*/ 	.word	0x00028020


	//   ....[112]....
        /*1154*/ 	.word	0x00028090


	//   ....[113]....
        /*1158*/ 	.word	0x00028140


	//   ....[114]....
        /*115c*/ 	.word	0x00028190


	//   ....[115]....
        /*1160*/ 	.word	0x00028220


	//   ....[116]....
        /*1164*/ 	.word	0x00028350


	//----- nvinfo : EIATTR_REG_RECONFIG
	.align		4
.L_1521:
        /*1168*/ 	.byte	0x01, 0x54
	.zero		2


	//----- nvinfo : EIATTR_SYSCALL_OFFSETS
	.align		4
        /*116c*/ 	.byte	0x04, 0x46
        /*116e*/ 	.short	(.L_1523 - .L_1522)


	//   ....[0]....
.L_1522:
        /*1170*/ 	.word	0x00001e90


	//   ....[1]....
        /*1174*/ 	.word	0x00001fe0


	//   ....[2]....
        /*1178*/ 	.word	0x00006b60


	//   ....[3]....
        /*117c*/ 	.word	0x00006e80


	//   ....[4]....
        /*1180*/ 	.word	0x0001d300


	//   ....[5]....
        /*1184*/ 	.word	0x0001d450


	//   ....[6]....
        /*1188*/ 	.word	0x0001d540


	//   ....[7]....
        /*118c*/ 	.word	0x0001e4a0


	//----- nvinfo : EIATTR_MBARRIER_INSTR_OFFSETS
	.align		4
.L_1523:
        /*1190*/ 	.byte	0x04, 0x39
        /*1192*/ 	.short	(.L_1525 - .L_1524)


	//   ....[0]....
.L_1524:
        /*1194*/ 	.word	0x00000270
        /*1198*/ 	.word	0x000000ff
        /*119c*/ 	.word	0x00016800
        /*11a0*/ 	.short	0x0100
        /*11a2*/ 	.byte	0x08
	.zero		1


	//   ....[1]....
        /*11a4*/ 	.word	0x00000280
        /*11a8*/ 	.word	0x000000ff
        /*11ac*/ 	.word	0x00016820
        /*11b0*/ 	.short	0x0100
        /*11b2*/ 	.byte	0x08
	.zero		1


	//   ....[2]....
        /*11b4*/ 	.word	0x00000370
        /*11b8*/ 	.word	0x000000ff
        /*11bc*/ 	.word	0x00016830
        /*11c0*/ 	.short	0x0100
        /*11c2*/ 	.byte	0x08
	.zero		1


	//   ....[3]....
        /*11c4*/ 	.word	0x00000380
        /*11c8*/ 	.word	0x000000ff
        /*11cc*/ 	.word	0x00016840
        /*11d0*/ 	.short	0x0100
        /*11d2*/ 	.byte	0x08
	.zero		1


	//   ....[4]....
        /*11d4*/ 	.word	0x00000390
        /*11d8*/ 	.word	0x000000ff
        /*11dc*/ 	.word	0x00016838
        /*11e0*/ 	.short	0x0100
        /*11e2*/ 	.byte	0x08
	.zero		1


	//   ....[5]....
        /*11e4*/ 	.word	0x000003a0
        /*11e8*/ 	.word	0x000000ff
        /*11ec*/ 	.word	0x00016848
        /*11f0*/ 	.short	0x0100
        /*11f2*/ 	.byte	0x08
	.zero		1


	//   ....[6]....
        /*11f4*/ 	.word	0x000004d0
        /*11f8*/ 	.word	0x000000ff
        /*11fc*/ 	.word	0x00016850
        /*1200*/ 	.short	0x0100
        /*1202*/ 	.byte	0x08
	.zero		1


	//   ....[7]....
        /*1204*/ 	.word	0x000004e0
        /*1208*/ 	.word	0x000000ff
        /*120c*/ 	.word	0x00016860
        /*1210*/ 	.short	0x0100
        /*1212*/ 	.byte	0x08
	.zero		1


	//   ....[8]....
        /*1214*/ 	.word	0x000004f0
        /*1218*/ 	.word	0x000000ff
        /*121c*/ 	.word	0x00016858
        /*1220*/ 	.short	0x0100
        /*1222*/ 	.byte	0x08
	.zero		1


	//   ....[9]....
        /*1224*/ 	.word	0x00000500
        /*1228*/ 	.word	0x000000ff
        /*122c*/ 	.word	0x00016868
        /*1230*/ 	.short	0x0100
        /*1232*/ 	.byte	0x08
	.zero		1


	//   ....[10]....
        /*1234*/ 	.word	0x000005f0
        /*1238*/ 	.word	0x000000ff
        /*123c*/ 	.word	0x00016870
        /*1240*/ 	.short	0x0100
        /*1242*/ 	.byte	0x06
	.zero		1


	//   ....[11]....
        /*1244*/ 	.word	0x00000600
        /*1248*/ 	.word	0x000000ff
        /*124c*/ 	.word	0x00016880
        /*1250*/ 	.short	0x0100
        /*1252*/ 	.byte	0x06
	.zero		1


	//   ....[12]....
        /*1254*/ 	.word	0x00000610
        /*1258*/ 	.word	0x000000ff
        /*125c*/ 	.word	0x00016878
        /*1260*/ 	.short	0x0100
        /*1262*/ 	.byte	0x06
	.zero		1


	//   ....[13]....
        /*1264*/ 	.word	0x00000620
        /*1268*/ 	.word	0x000000ff
        /*126c*/ 	.word	0x00016888
        /*1270*/ 	.short	0x0100
        /*1272*/ 	.byte	0x06
	.zero		1


	//   ....[14]....
        /*1274*/ 	.word	0x00000750
        /*1278*/ 	.word	0x000000ff
        /*127c*/ 	.word	0x00016890
        /*1280*/ 	.short	0x0100
        /*1282*/ 	.byte	0x08
	.zero		1


	//   ....[15]....
        /*1284*/ 	.word	0x00000760
        /*1288*/ 	.word	0x000000ff
        /*128c*/ 	.word	0x000168a0
        /*1290*/ 	.short	0x0100
        /*1292*/ 	.byte	0x08
	.zero		1


	//   ....[16]....
        /*1294*/ 	.word	0x00000770
        /*1298*/ 	.word	0x000000ff
        /*129c*/ 	.word	0x00016898
        /*12a0*/ 	.short	0x0100
        /*12a2*/ 	.byte	0x08
	.zero		1


	//   ....[17]....
        /*12a4*/ 	.word	0x00000780
        /*12a8*/ 	.word	0x000000ff
        /*12ac*/ 	.word	0x000168a8
        /*12b0*/ 	.short	0x0100
        /*12b2*/ 	.byte	0x08
	.zero		1


	//   ....[18]....
        /*12b4*/ 	.word	0x000008b0
        /*12b8*/ 	.word	0x000000ff
        /*12bc*/ 	.word	0x000168b0
        /*12c0*/ 	.short	0x0100
        /*12c2*/ 	.byte	0x08
	.zero		1


	//   ....[19]....
        /*12c4*/ 	.word	0x000008c0
        /*12c8*/ 	.word	0x000000ff
        /*12cc*/ 	.word	0x000168c0
        /*12d0*/ 	.short	0x0100
        /*12d2*/ 	.byte	0x08
	.zero		1


	//   ....[20]....
        /*12d4*/ 	.word	0x000008d0
        /*12d8*/ 	.word	0x000000ff
        /*12dc*/ 	.word	0x000168b8
        /*12e0*/ 	.short	0x0100
        /*12e2*/ 	.byte	0x08
	.zero		1


	//   ....[21]....
        /*12e4*/ 	.word	0x000008e0
        /*12e8*/ 	.word	0x000000ff
        /*12ec*/ 	.word	0x000168c8
        /*12f0*/ 	.short	0x0100
        /*12f2*/ 	.byte	0x08
	.zero		1


	//   ....[22]....
        /*12f4*/ 	.word	0x00003140
        /*12f8*/ 	.word	0x00000045
        /*12fc*/ 	.word	0x00016890
        /*1300*/ 	.short	0x010a
        /*1302*/ 	.byte	0x3f
	.zero		1


	//   ....[23]....
        /*1304*/ 	.word	0x00004560
        /*1308*/ 	.word	0x00000045
        /*130c*/ 	.word	0x00016890
        /*1310*/ 	.short	0x010a
        /*1312*/ 	.byte	0x3f
	.zero		1


	//   ....[24]....
        /*1314*/ 	.word	0x00005610
        /*1318*/ 	.word	0x00000045
        /*131c*/ 	.word	0x00016890
        /*1320*/ 	.short	0x010a
        /*1322*/ 	.byte	0x3f
	.zero		1


	//   ....[25]....
        /*1324*/ 	.word	0x00005b20
        /*1328*/ 	.word	0x00000008
        /*132c*/ 	.word	0x00000000
        /*1330*/ 	.short	0x0101
        /*1332*/ 	.byte	0x3f
	.zero		1


	//   ....[26]....
        /*1334*/ 	.word	0x00005b60
        /*1338*/ 	.word	0x00000045
        /*133c*/ 	.word	0x000168b0
        /*1340*/ 	.short	0x010a
        /*1342*/ 	.byte	0x3f
	.zero		1


	//   ....[27]....
        /*1344*/ 	.word	0x00005ff0
        /*1348*/ 	.word	0x00000045
        /*134c*/ 	.word	0x00000000
        /*1350*/ 	.short	0x0101
        /*1352*/ 	.byte	0x3f
	.zero		1


	//   ....[28]....
        /*1354*/ 	.word	0x00006c00
        /*1358*/ 	.word	0x00000002
        /*135c*/ 	.word	0x00016800
        /*1360*/ 	.short	0x010a
        /*1362*/ 	.byte	0x3f
	.zero		1


	//   ....[29]....
        /*1364*/ 	.word	0x00006c50
        /*1368*/ 	.word	0x00000002
        /*136c*/ 	.word	0x00016800
        /*1370*/ 	.short	0x010a
        /*1372*/ 	.byte	0x3f
	.zero		1


	//   ....[30]....
        /*1374*/ 	.word	0x00007860
        /*1378*/ 	.word	0x00000002
        /*137c*/ 	.word	0x00016800
        /*1380*/ 	.short	0x010a
        /*1382*/ 	.byte	0x3f
	.zero		1


	//   ....[31]....
        /*1384*/ 	.word	0x00008d40
        /*1388*/ 	.word	0x00000002
        /*138c*/ 	.word	0x00016800
        /*1390*/ 	.short	0x010a
        /*1392*/ 	.byte	0x3f
	.zero		1


	//   ....[32]....
        /*1394*/ 	.word	0x00009c00
        /*1398*/ 	.word	0x00000000
        /*139c*/ 	.word	0x00016830
        /*13a0*/ 	.short	0x010a
        /*13a2*/ 	.byte	0x3f
	.zero		1


	//   ....[33]....
        /*13a4*/ 	.word	0x00009cb0
        /*13a8*/ 	.word	0x00000000
        /*13ac*/ 	.word	0x00016830
        /*13b0*/ 	.short	0x010a
        /*13b2*/ 	.byte	0x3f
	.zero		1


	//   ....[34]....
        /*13b4*/ 	.word	0x0000a650
        /*13b8*/ 	.word	0x00000004
        /*13bc*/ 	.word	0x00000000
        /*13c0*/ 	.short	0x0101
        /*13c2*/ 	.byte	0x3f
	.zero		1


	//   ....[35]....
        /*13c4*/ 	.word	0x0000d750
        /*13c8*/ 	.word	0x00000009
        /*13cc*/ 	.word	0x00016830
        /*13d0*/ 	.short	0x010a
        /*13d2*/ 	.byte	0x3f
	.zero		1


	//   ....[36]....
        /*13d4*/ 	.word	0x0000d7a0
        /*13d8*/ 	.word	0x00000009
        /*13dc*/ 	.word	0x00016830
        /*13e0*/ 	.short	0x010a
        /*13e2*/ 	.byte	0x3f
	.zero		1


	//   ....[37]....
        /*13e4*/ 	.word	0x0000dac0
        /*13e8*/ 	.word	0x00000009
        /*13ec*/ 	.word	0x00016850
        /*13f0*/ 	.short	0x010a
        /*13f2*/ 	.byte	0x3f
	.zero		1


	//   ....[38]....
        /*13f4*/ 	.word	0x0000db00
        /*13f8*/ 	.word	0x00000009
        /*13fc*/ 	.word	0x00016850
        /*1400*/ 	.short	0x010a
        /*1402*/ 	.byte	0x3f
	.zero		1


	//   ....[39]....
        /*1404*/ 	.word	0x0000e640
        /*1408*/ 	.word	0x00000038
        /*140c*/ 	.word	0x00000000
        /*1410*/ 	.short	0x0101
        /*1412*/ 	.byte	0x3f
	.zero		1


	//   ....[40]....
        /*1414*/ 	.word	0x00010a50
        /*1418*/ 	.word	0x00000013
        /*141c*/ 	.word	0x00000000
        /*1420*/ 	.short	0x0101
        /*1422*/ 	.byte	0x3f
	.zero		1


	//   ....[41]....
        /*1424*/ 	.word	0x00011250
        /*1428*/ 	.word	0x00000009
        /*142c*/ 	.word	0x00016830
        /*1430*/ 	.short	0x010a
        /*1432*/ 	.byte	0x3f
	.zero		1


	//   ....[42]....
        /*1434*/ 	.word	0x000112a0
        /*1438*/ 	.word	0x00000009
        /*143c*/ 	.word	0x00016830
        /*1440*/ 	.short	0x010a
        /*1442*/ 	.byte	0x3f
	.zero		1


	//   ....[43]....
        /*1444*/ 	.word	0x000115f0
        /*1448*/ 	.word	0x00000009
        /*144c*/ 	.word	0x00016850
        /*1450*/ 	.short	0x010a
        /*1452*/ 	.byte	0x3f
	.zero		1


	//   ....[44]....
        /*1454*/ 	.word	0x00011630
        /*1458*/ 	.word	0x00000009
        /*145c*/ 	.word	0x00016850
        /*1460*/ 	.short	0x010a
        /*1462*/ 	.byte	0x3f
	.zero		1


	//   ....[45]....
        /*1464*/ 	.word	0x00011b90
        /*1468*/ 	.word	0x0000000c
        /*146c*/ 	.word	0x00000000
        /*1470*/ 	.short	0x0101
        /*1472*/ 	.byte	0x3f
	.zero		1


	//   ....[46]....
        /*1474*/ 	.word	0x000134f0
        /*1478*/ 	.word	0x0000000f
        /*147c*/ 	.word	0x00000000
        /*1480*/ 	.short	0x0101
        /*1482*/ 	.byte	0x3f
	.zero		1


	//   ....[47]....
        /*1484*/ 	.word	0x00013a30
        /*1488*/ 	.word	0x00000009
        /*148c*/ 	.word	0x00016830
        /*1490*/ 	.short	0x010a
        /*1492*/ 	.byte	0x3f
	.zero		1


	//   ....[48]....
        /*1494*/ 	.word	0x00013a80
        /*1498*/ 	.word	0x00000009
        /*149c*/ 	.word	0x00016830
        /*14a0*/ 	.short	0x010a
        /*14a2*/ 	.byte	0x3f
	.zero		1


	//   ....[49]....
        /*14a4*/ 	.word	0x00013dd0
        /*14a8*/ 	.word	0x00000009
        /*14ac*/ 	.word	0x00016850
        /*14b0*/ 	.short	0x010a
        /*14b2*/ 	.byte	0x3f
	.zero		1


	//   ....[50]....
        /*14b4*/ 	.word	0x00013e10
        /*14b8*/ 	.word	0x00000009
        /*14bc*/ 	.word	0x00016850
        /*14c0*/ 	.short	0x010a
        /*14c2*/ 	.byte	0x3f
	.zero		1


	//   ....[51]....
        /*14c4*/ 	.word	0x000143e0
        /*14c8*/ 	.word	0x00000036
        /*14cc*/ 	.word	0x00000000
        /*14d0*/ 	.short	0x0101
        /*14d2*/ 	.byte	0x3f
	.zero		1


	//   ....[52]....
        /*14d4*/ 	.word	0x00016d60
        /*14d8*/ 	.word	0x0000000f
        /*14dc*/ 	.word	0x00000000
        /*14e0*/ 	.short	0x0101
        /*14e2*/ 	.byte	0x3f
	.zero		1


	//   ....[53]....
        /*14e4*/ 	.word	0x000171b0
        /*14e8*/ 	.word	0x0000000b
        /*14ec*/ 	.word	0x00016850
        /*14f0*/ 	.short	0x010a
        /*14f2*/ 	.byte	0x3f
	.zero		1


	//   ....[54]....
        /*14f4*/ 	.word	0x00017220
        /*14f8*/ 	.word	0x0000000b
        /*14fc*/ 	.word	0x00016850
        /*1500*/ 	.short	0x010a
        /*1502*/ 	.byte	0x3f
	.zero		1


	//   ....[55]....
        /*1504*/ 	.word	0x00017840
        /*1508*/ 	.word	0x00000002
        /*150c*/ 	.word	0x00000000
        /*1510*/ 	.short	0x0101
        /*1512*/ 	.byte	0x3f
	.zero		1


	//   ....[56]....
        /*1514*/ 	.word	0x00018870
        /*1518*/ 	.word	0x00000000
        /*151c*/ 	.word	0x00000000
        /*1520*/ 	.short	0x0101
        /*1522*/ 	.byte	0x3f
	.zero		1


	//   ....[57]....
        /*1524*/ 	.word	0x00018ec0
        /*1528*/ 	.word	0x00000008
        /*152c*/ 	.word	0x00000000
        /*1530*/ 	.short	0x0101
        /*1532*/ 	.byte	0x3f
	.zero		1


	//   ....[58]....
        /*1534*/ 	.word	0x0001be70
        /*1538*/ 	.word	0x00000010
        /*153c*/ 	.word	0x00016820
        /*1540*/ 	.short	0x010a
        /*1542*/ 	.byte	0x3f
	.zero		1


	//   ....[59]....
        /*1544*/ 	.word	0x0001bf30
        /*1548*/ 	.word	0x00000005
        /*154c*/ 	.word	0x000168a0
        /*1550*/ 	.short	0x010a
        /*1552*/ 	.byte	0x3f
	.zero		1


	//   ....[60]....
        /*1554*/ 	.word	0x0001c170
        /*1558*/ 	.word	0x00000005
        /*155c*/ 	.word	0x000168c0
        /*1560*/ 	.short	0x010a
        /*1562*/ 	.byte	0x3f
	.zero		1


	//   ....[61]....
        /*1564*/ 	.word	0x0001c500
        /*1568*/ 	.word	0x00000005
        /*156c*/ 	.word	0x000168a0
        /*1570*/ 	.short	0x010a
        /*1572*/ 	.byte	0x3f
	.zero		1


	//   ....[62]....
        /*1574*/ 	.word	0x0001c720
        /*1578*/ 	.word	0x00000005
        /*157c*/ 	.word	0x000168c0
        /*1580*/ 	.short	0x010a
        /*1582*/ 	.byte	0x3f
	.zero		1


	//   ....[63]....
        /*1584*/ 	.word	0x0001d9f0
        /*1588*/ 	.word	0x00000003
        /*158c*/ 	.word	0x00016840
        /*1590*/ 	.short	0x010a
        /*1592*/ 	.byte	0x3f
	.zero		1


	//   ....[64]....
        /*1594*/ 	.word	0x0001e180
        /*1598*/ 	.word	0x00000003
        /*159c*/ 	.word	0x00016830
        /*15a0*/ 	.short	0x0107
        /*15a2*/ 	.byte	0x3f
	.zero		1


	//   ....[65]....
        /*15a4*/ 	.word	0x0001e250
        /*15a8*/ 	.word	0x00000003
        /*15ac*/ 	.word	0x00016830
        /*15b0*/ 	.short	0x0101
        /*15b2*/ 	.byte	0x3f
	.zero		1


	//   ....[66]....
        /*15b4*/ 	.word	0x0001f0a0
        /*15b8*/ 	.word	0x00000010
        /*15bc*/ 	.word	0x00016800
        /*15c0*/ 	.short	0x0107
        /*15c2*/ 	.byte	0x3f
	.zero		1


	//   ....[67]....
        /*15c4*/ 	.word	0x0001f190
        /*15c8*/ 	.word	0x00000010
        /*15cc*/ 	.word	0x00016800
        /*15d0*/ 	.short	0x0101
        /*15d2*/ 	.byte	0x3f
	.zero		1


	//   ....[68]....
        /*15d4*/ 	.word	0x0001f1b0
        /*15d8*/ 	.word	0x00000010
        /*15dc*/ 	.word	0x00016820
        /*15e0*/ 	.short	0x010a
        /*15e2*/ 	.byte	0x3f
	.zero		1


	//   ....[69]....
        /*15e4*/ 	.word	0x0001f590
        /*15e8*/ 	.word	0x00000005
        /*15ec*/ 	.word	0x00016840
        /*15f0*/ 	.short	0x010a
        /*15f2*/ 	.byte	0x3f
	.zero		1


	//   ....[70]....
        /*15f4*/ 	.word	0x0001faa0
        /*15f8*/ 	.word	0x00000005
        /*15fc*/ 	.word	0x00016830
        /*1600*/ 	.short	0x0107
        /*1602*/ 	.byte	0x3f
	.zero		1


	//   ....[71]....
        /*1604*/ 	.word	0x0001fb60
        /*1608*/ 	.word	0x00000005
        /*160c*/ 	.word	0x00016830
        /*1610*/ 	.short	0x0101
        /*1612*/ 	.byte	0x3f
	.zero		1


	//   ....[72]....
        /*1614*/ 	.word	0x0001fbc0
        /*1618*/ 	.word	0x00000005
        /*161c*/ 	.word	0x00016860
        /*1620*/ 	.short	0x010a
        /*1622*/ 	.byte	0x3f
	.zero		1


	//   ....[73]....
        /*1624*/ 	.word	0x00020090
        /*1628*/ 	.word	0x00000005
        /*162c*/ 	.word	0x00016850
        /*1630*/ 	.short	0x0107
        /*1632*/ 	.byte	0x3f
	.zero		1


	//   ....[74]....
        /*1634*/ 	.word	0x00020210
        /*1638*/ 	.word	0x00000005
        /*163c*/ 	.word	0x00016850
        /*1640*/ 	.short	0x0101
        /*1642*/ 	.byte	0x3f
	.zero		1


	//   ....[75]....
        /*1644*/ 	.word	0x00020440
        /*1648*/ 	.word	0x00000000
        /*164c*/ 	.word	0x00016860
        /*1650*/ 	.short	0x010a
        /*1652*/ 	.byte	0x3f
	.zero		1


	//   ....[76]....
        /*1654*/ 	.word	0x00020900
        /*1658*/ 	.word	0x00000000
        /*165c*/ 	.word	0x00016850
        /*1660*/ 	.short	0x0107
        /*1662*/ 	.byte	0x3f
	.zero		1


	//   ....[77]....
        /*1664*/ 	.word	0x000209e0
        /*1668*/ 	.word	0x00000000
        /*166c*/ 	.word	0x00016850
        /*1670*/ 	.short	0x0101
        /*1672*/ 	.byte	0x3f
	.zero		1


	//   ....[78]....
        /*1674*/ 	.word	0x00021b40
        /*1678*/ 	.word	0x00000005
        /*167c*/ 	.word	0x00016820
        /*1680*/ 	.short	0x010a
        /*1682*/ 	.byte	0x3f
	.zero		1


	//   ....[79]....
        /*1684*/ 	.word	0x00021ce0
        /*1688*/ 	.word	0x00000003
        /*168c*/ 	.word	0x00016840
        /*1690*/ 	.short	0x010a
        /*1692*/ 	.byte	0x3f
	.zero		1


	//   ....[80]....
        /*1694*/ 	.word	0x00021d70
        /*1698*/ 	.word	0x00000005
        /*169c*/ 	.word	0x00016840
        /*16a0*/ 	.short	0x010a
        /*16a2*/ 	.byte	0x3f
	.zero		1


	//   ....[81]....
        /*16a4*/ 	.word	0x00021db0
        /*16a8*/ 	.word	0x00000003
        /*16ac*/ 	.word	0x00016860
        /*16b0*/ 	.short	0x010a
        /*16b2*/ 	.byte	0x3f
	.zero		1


	//   ....[82]....
        /*16b4*/ 	.word	0x00021df0
        /*16b8*/ 	.word	0x00000005
        /*16bc*/ 	.word	0x00016860
        /*16c0*/ 	.short	0x010a
        /*16c2*/ 	.byte	0x3f
	.zero		1


	//   ....[83]....
        /*16c4*/ 	.word	0x00021e50
        /*16c8*/ 	.word	0x00000045
        /*16cc*/ 	.word	0x00016890
        /*16d0*/ 	.short	0x010a
        /*16d2*/ 	.byte	0x3f
	.zero		1


	//   ....[84]....
        /*16d4*/ 	.word	0x000220e0
        /*16d8*/ 	.word	0x00000045
        /*16dc*/ 	.word	0x00016890
        /*16e0*/ 	.short	0x010a
        /*16e2*/ 	.byte	0x3f
	.zero		1


	//   ....[85]....
        /*16e4*/ 	.word	0x00022390
        /*16e8*/ 	.word	0x00000045
        /*16ec*/ 	.word	0x00016890
        /*16f0*/ 	.short	0x010a
        /*16f2*/ 	.byte	0x3f
	.zero		1


	//   ....[86]....
        /*16f4*/ 	.word	0x00022640
        /*16f8*/ 	.word	0x00000045
        /*16fc*/ 	.word	0x000168b0
        /*1700*/ 	.short	0x010a
        /*1702*/ 	.byte	0x3f
	.zero		1


	//   ....[87]....
        /*1704*/ 	.word	0x00022b10
        /*1708*/ 	.word	0x00000002
        /*170c*/ 	.word	0x00016800
        /*1710*/ 	.short	0x010a
        /*1712*/ 	.byte	0x3f
	.zero		1


	//   ....[88]....
        /*1714*/ 	.word	0x00023110
        /*1718*/ 	.word	0x00000002
        /*171c*/ 	.word	0x00016800
        /*1720*/ 	.short	0x010a
        /*1722*/ 	.byte	0x3f
	.zero		1


	//   ....[89]....
        /*1724*/ 	.word	0x00023160
        /*1728*/ 	.word	0x00000000
        /*172c*/ 	.word	0x00016830
        /*1730*/ 	.short	0x010a
        /*1732*/ 	.byte	0x3f
	.zero		1


	//   ....[90]....
        /*1734*/ 	.word	0x000231b0
        /*1738*/ 	.word	0x00000009
        /*173c*/ 	.word	0x00016830
        /*1740*/ 	.short	0x010a
        /*1742*/ 	.byte	0x3f
	.zero		1


	//   ....[91]....
        /*1744*/ 	.word	0x00023200
        /*1748*/ 	.word	0x00000009
        /*174c*/ 	.word	0x00016850
        /*1750*/ 	.short	0x010a
        /*1752*/ 	.byte	0x3f
	.zero		1


	//   ....[92]....
        /*1754*/ 	.word	0x00023250
        /*1758*/ 	.word	0x00000009
        /*175c*/ 	.word	0x00016830
        /*1760*/ 	.short	0x010a
        /*1762*/ 	.byte	0x3f
	.zero		1


	//   ....[93]....
        /*1764*/ 	.word	0x000232a0
        /*1768*/ 	.word	0x00000009
        /*176c*/ 	.word	0x00016850
        /*1770*/ 	.short	0x010a
        /*1772*/ 	.byte	0x3f
	.zero		1


	//   ....[94]....
        /*1774*/ 	.word	0x000232f0
        /*1778*/ 	.word	0x00000009
        /*177c*/ 	.word	0x00016830
        /*1780*/ 	.short	0x010a
        /*1782*/ 	.byte	0x3f
	.zero		1


	//   ....[95]....
        /*1784*/ 	.word	0x00023340
        /*1788*/ 	.word	0x00000009
        /*178c*/ 	.word	0x00016850
        /*1790*/ 	.short	0x010a
        /*1792*/ 	.byte	0x3f
	.zero		1


	//   ....[96]....
        /*1794*/ 	.word	0x00023390
        /*1798*/ 	.word	0x0000000b
        /*179c*/ 	.word	0x00016850
        /*17a0*/ 	.short	0x010a
        /*17a2*/ 	.byte	0x3f
	.zero		1


	//   ....[97]....
        /*17a4*/ 	.word	0x00023f40
        /*17a8*/ 	.word	0x00000010
        /*17ac*/ 	.word	0x00016820
        /*17b0*/ 	.short	0x010a
        /*17b2*/ 	.byte	0x3f
	.zero		1


	//   ....[98]....
        /*17b4*/ 	.word	0x00023f90
        /*17b8*/ 	.word	0x00000005
        /*17bc*/ 	.word	0x000168a0
        /*17c0*/ 	.short	0x010a
        /*17c2*/ 	.byte	0x3f
	.zero		1


	//   ....[99]....
        /*17c4*/ 	.word	0x00023fe0
        /*17c8*/ 	.word	0x00000005
        /*17cc*/ 	.word	0x000168c0
        /*17d0*/ 	.short	0x010a
        /*17d2*/ 	.byte	0x3f
	.zero		1


	//   ....[100]....
        /*17d4*/ 	.word	0x00024030
        /*17d8*/ 	.word	0x00000005
        /*17dc*/ 	.word	0x000168a0
        /*17e0*/ 	.short	0x010a
        /*17e2*/ 	.byte	0x3f
	.zero		1


	//   ....[101]....
        /*17e4*/ 	.word	0x00024080
        /*17e8*/ 	.word	0x00000005
        /*17ec*/ 	.word	0x000168c0
        /*17f0*/ 	.short	0x010a
        /*17f2*/ 	.byte	0x3f
	.zero		1


	//   ....[102]....
        /*17f4*/ 	.word	0x000241a0
        /*17f8*/ 	.word	0x00000003
        /*17fc*/ 	.word	0x00016840
        /*1800*/ 	.short	0x010a
        /*1802*/ 	.byte	0x3f
	.zero		1


	//   ....[103]....
        /*1804*/ 	.word	0x00025c40
        /*1808*/ 	.word	0x00000010
        /*180c*/ 	.word	0x00016820
        /*1810*/ 	.short	0x010a
        /*1812*/ 	.byte	0x3f
	.zero		1


	//   ....[104]....
        /*1814*/ 	.word	0x00025c90
        /*1818*/ 	.word	0x00000005
        /*181c*/ 	.word	0x00016840
        /*1820*/ 	.short	0x010a
        /*1822*/ 	.byte	0x3f
	.zero		1


	//   ....[105]....
        /*1824*/ 	.word	0x000265d0
        /*1828*/ 	.word	0x00000005
        /*182c*/ 	.word	0x00016860
        /*1830*/ 	.short	0x010a
        /*1832*/ 	.byte	0x3f
	.zero		1


	//   ....[106]....
        /*1834*/ 	.word	0x00026f40
        /*1838*/ 	.word	0x00000000
        /*183c*/ 	.word	0x00016860
        /*1840*/ 	.short	0x010a
        /*1842*/ 	.byte	0x3f
	.zero		1


	//   ....[107]....
        /*1844*/ 	.word	0x00028270
        /*1848*/ 	.word	0x00000005
        /*184c*/ 	.word	0x00016820
        /*1850*/ 	.short	0x010a
        /*1852*/ 	.byte	0x3f
	.zero		1


	//   ....[108]....
        /*1854*/ 	.word	0x00028410
        /*1858*/ 	.word	0x00000003
        /*185c*/ 	.word	0x00016840
        /*1860*/ 	.short	0x010a
        /*1862*/ 	.byte	0x3f
	.zero		1


	//   ....[109]....
        /*1864*/ 	.word	0x00028460
        /*1868*/ 	.word	0x00000005
        /*186c*/ 	.word	0x00016840
        /*1870*/ 	.short	0x010a
        /*1872*/ 	.byte	0x3f
	.zero		1


	//   ....[110]....
        /*1874*/ 	.word	0x000284b0
        /*1878*/ 	.word	0x00000003
        /*187c*/ 	.word	0x00016860
        /*1880*/ 	.short	0x010a
        /*1882*/ 	.byte	0x3f
	.zero		1


	//----- nvinfo : EIATTR_NUM_MBARRIERS
	.align		4
.L_1525:
        /*1884*/ 	.byte	0x03, 0x38
        /*1886*/ 	.short	0x0016


	//----- nvinfo : EIATTR_EXIT_INSTR_OFFSETS
	.align		4
        /*1888*/ 	.byte	0x04, 0x1c
        /*188a*/ 	.short	(.L_1527 - .L_1526)


	//   ....[0]....
.L_1526:
        /*188c*/ 	.word	0x00021e40


	//----- nvinfo : EIATTR_MAX_THREADS
	.align		4
.L_1527:
        /*1890*/ 	.byte	0x04, 0x05
        /*1892*/ 	.short	(.L_1529 - .L_1528)
.L_1528:
        /*1894*/ 	.word	0x00000200
        /*1898*/ 	.word	0x00000001
        /*189c*/ 	.word	0x00000001


	//----- nvinfo : EIATTR_CRS_STACK_SIZE
	.align		4
.L_1529:
        /*18a0*/ 	.byte	0x04, 0x1e
        /*18a2*/ 	.short	(.L_1531 - .L_1530)
.L_1530:
        /*18a4*/ 	.word	0x00000000


	//----- nvinfo : EIATTR_CBANK_PARAM_SIZE
	.align		4
.L_1531:
        /*18a8*/ 	.byte	0x03, 0x19
        /*18aa*/ 	.short	0x0af0


	//----- nvinfo : EIATTR_PARAM_CBANK
	.align		4
        /*18ac*/ 	.byte	0x04, 0x0a
        /*18ae*/ 	.short	(.L_1533 - .L_1532)
	.align		4
.L_1532:
        /*18b0*/ 	.word	index@(.nv.constant0._ZN7cutlass13device_kernelIN5flash11enable_sm90INS1_16FlashAttnFwdSm90INS1_25CollectiveMainloopFwdSm90ILi2EN4cute5tupleIJNS5_1CILi1EEES8_S8_EEENS6_IJNS7_ILi192EEENS7_ILi128EEENS7_ILi64EEEEEELi64ENS_6half_tEfNS_4arch4Sm90ELb0ELb1ELb1ELb1ELb1ELb1ELb0ELb1ELb1ELb1ELb1ELb0EEENS1_21CollectiveEpilogueFwdINS6_IJSA_SC_SB_EEES9_SE_SG_Li384ELb1ELb1ELb1ELb0EEENS1_36VarlenDynamicPersistentTileSchedulerILi192ELi128ELi384ELi128ELb1ELb1ELb1ELb1ELb0ELb1EEEEEEEEEvNT_6ParamsE)
        /*18b4*/ 	.short	0x0210
        /*18b6*/ 	.short	0x0af0


	//----- nvinfo : EIATTR_SW_WAR
	.align		4
.L_1533:
        /*18b8*/ 	.byte	0x04, 0x36
        /*18ba*/ 	.short	(.L_1535 - .L_1534)
.L_1534:
        /*18bc*/ 	.word	0x00000008
.L_1535:


//--------------------- .nv.info._ZN7cutlass13device_kernelIN5flash11enable_sm90INS1_16FlashAttnFwdSm90INS1_25CollectiveMainloopFwdSm90ILi2EN4cute5tupleIJNS5_1CILi1EEES8_S8_EEENS6_IJNS7_ILi192EEENS7_ILi128EEENS7_ILi64EEEEEELi64ENS_6half_tEfNS_4arch4Sm90ELb1ELb0ELb1ELb0ELb1ELb0ELb0ELb1ELb1ELb1ELb1ELb0EEENS1_21CollectiveEpilogueFwdINS6_IJSA_SC_SB_EEES9_SE_SG_Li384ELb0ELb1ELb1ELb0EEENS1_19SingleTileSchedulerILb0ELb1ELb1ELi192EEEEEEEEEvNT_6ParamsE --------------------------
	.section	.nv.info._ZN7cutlass13device_kernelIN5flash11enable_sm90INS1_16FlashAttnFwdSm90INS1_25CollectiveMainloopFwdSm90ILi2EN4cute5tupleIJNS5_1CILi1EEES8_S8_EEENS6_IJNS7_ILi192EEENS7_ILi128EEENS7_ILi64EEEEEELi64ENS_6half_tEfNS_4arch4Sm90ELb1ELb0ELb1ELb0ELb1ELb0ELb0ELb1ELb1ELb1ELb1ELb0EEENS1_21CollectiveEpilogueFwdINS6_IJSA_SC_SB_EEES9_SE_SG_Li384ELb0ELb1ELb1ELb0EEENS1_19SingleTileSchedulerILb0ELb1ELb1ELi192EEEEEEEEEvNT_6ParamsE,"",@"SHT_CUDA_INFO"
	.sectionflags	@""
	.align	4


	//----- nvinfo : EIATTR_CUDA_API_VERSION
	.align		4
        /*0000*/ 	.byte	0x04, 0x37
        /*0002*/ 	.short	(.L_1537 - .L_1536)
.L_1536:
        /*0004*/ 	.word	0x00000082


	//----- nvinfo : EIATTR_KPARAM_INFO
	.align		4
.L_1537:
        /*0008*/ 	.byte	0x04, 0x17
        /*000a*/ 	.short	(.L_1539 - .L_1538)
.L_1538:
        /*000c*/ 	.word	0x00000000
        /*0010*/ 	.short	0x0000
        /*0012*/ 	.short	0x0070
        /*0014*/ 	.byte	0x00, 0xf0, 0x01, 0x28


	//----- nvinfo : EIATTR_SPARSE_MMA_MASK
	.align		4
.L_1539:
        /*0018*/ 	.byte	0x03, 0x50
        /*001a*/ 	.short	0x0000


	//----- nvinfo : EIATTR_MAXREG_COUNT
	.align		4
        /*001c*/ 	.byte	0x03, 0x1b
        /*001e*/ 	.short	0x0080


	//----- nvinfo : EIATTR_NUM_BARRIERS
	.align		4
        /*0020*/ 	.byte	0x02, 0x4c
        /*0022*/ 	.byte	0x10
	.zero		1


	//----- nvinfo : EIATTR_EXTERNS
	.align		4
        /*0024*/ 	.byte	0x04, 0x0f
        /*0026*/ 	.short	(.L_1541 - .L_1540)


	//   ....[0]....
	.align		4
.L_1540:
        /*0028*/ 	.word	index@(__assertfail)


	//----- nvinfo : EIATTR_ANNOTATIONS
	.align		4
.L_1541:
        /*002c*/ 	.byte	0x04, 0x55
        /*002e*/ 	.short	(.L_1543 - .L_1542)


	//   ....[0]....
.L_1542:
        /*0030*/ 	.word	0x00000001
        /*0034*/ 	.byte	0x80, 0xbe, 0x00, 0x00, 0x01, 0x00, 0x00, 0x00, 0x20, 0xd4, 0x00, 0x00


	//----- nvinfo : EIATTR_MERCURY_ISA_VERSION
	.align		4
.L_1543:
        /*0040*/ 	.byte	0x03, 0x5f
        /*0042*/ 	.short	0x0101


	//----- nvinfo : EIATTR_INT_WARP_WIDE_INSTR_OFFSETS
	.align		4
        /*0044*/ 	.byte	0x04, 0x31
        /*0046*/ 	.short	(.L_1545 - .L_1544)


	//   ....[0]....
.L_1544:
        /*0048*/ 	.word	0x000000c0


	//   ....[1]....
        /*004c*/ 	.word	0x000000d0


	//   ....[2]....
        /*0050*/ 	.word	0x00000170


	//----- nvinfo : EIATTR_COOP_GROUP_MASK_REGIDS
	.align		4
.L_1545:
        /*0054*/ 	.byte	0x04, 0x29
        /*0056*/ 	.short	(.L_1547 - .L_1546)


	//   ....[0]....
.L_1546:
        /*0058*/ 	.word	0xffffffff


	//   ....[1]....
        /*005c*/ 	.word	0xffffffff


	//   ....[2]....
        /*0060*/ 	.word	0xffffffff


	//   ....[3]....
        /*0064*/ 	.word	0xffffffff


	//   ....[4]....
        /*0068*/ 	.word	0xffffffff


	//   ....[5]....
        /*006c*/ 	.word	0xffffffff


	//   ....[6]....
        /*0070*/ 	.word	0xffffffff


	//   ....[7]....
        /*0074*/ 	.word	0xffffffff


	//   ....[8]....
        /*0078*/ 	.word	0xffffffff


	//   ....[9]....
        /*007c*/ 	.word	0xffffffff


	//   ....[10]....
        /*0080*/ 	.word	0xffffffff


	//   ....[11]....
        /*0084*/ 	.word	0xffffffff


	//   ....[12]....
        /*0088*/ 	.word	0xffffffff


	//   ....[13]....
        /*008c*/ 	.word	0xffffffff


	//   ....[14]....
        /*0090*/ 	.word	0xffffffff


	//   ....[15]....
        /*0094*/ 	.word	0xffffffff


	//   ....[16]....
        /*0098*/ 	.word	0xffffffff


	//   ....[17]....
        /*009c*/ 	.word	0xffffffff


	//   ....[18]....
        /*00a0*/ 	.word	0xffffffff


	//   ....[19]....
        /*00a4*/ 	.word	0xffffffff


	//   ....[20]....
        /*00a8*/ 	.word	0xffffffff


	//   ....[21]....
        /*00ac*/ 	.word	0xffffffff


	//   ....[22]....
        /*00b0*/ 	.word	0xffffffff


	//   ....[23]....
        /*00b4*/ 	.word	0xffffffff


	//   ....[24]....
        /*00b8*/ 	.word	0xffffffff


	//   ....[25]....
        /*00bc*/ 	.word	0xffffffff


	//   ....[26]....
        /*00c0*/ 	.word	0xffffffff


	//   ....[27]....
        /*00c4*/ 	.word	0xffffffff


	//   ....[28]....
        /*00c8*/ 	.word	0xffffffff


	//   ....[29]....
        /*00cc*/ 	.word	0xffffffff


	//   ....[30]....
        /*00d0*/ 	.word	0xffffffff


	//   ....[31]....
        /*00d4*/ 	.word	0xffffffff


	//   ....[32]....
        /*00d8*/ 	.word	0xffffffff


	//   ....[33]....
        /*00dc*/ 	.word	0xffffffff


	//   ....[34]....
        /*00e0*/ 	.word	0xffffffff


	//   ....[35]....
        /*00e4*/ 	.word	0xffffffff


	//   ....[36]....
        /*00e8*/ 	.word	0xffffffff


	//   ....[37]....
        /*00ec*/ 	.word	0xffffffff


	//   ....[38]....
        /*00f0*/ 	.word	0xffffffff


	//   ....[39]....
        /*00f4*/ 	.word	0xffffffff


	//   ....[40]....
        /*00f8*/ 	.word	0xffffffff


	//   ....[41]....
        /*00fc*/ 	.word	0xffffffff


	//   ....[42]....
        /*0100*/ 	.word	0xffffffff


	//   ....[43]....
        /*0104*/ 	.word	0xffffffff


	//   ....[44]....
        /*0108*/ 	.word	0xffffffff


	//   ....[45]....
        /*010c*/ 	.word	0xffffffff


	//   ....[46]....
        /*0110*/ 	.word	0xffffffff


	//   ....[47]....
        /*0114*/ 	.word	0xffffffff


	//   ....[48]....
        /*0118*/ 	.word	0xffffffff


	//   ....[49]....
        /*011c*/ 	.word	0xffffffff


	//   ....[50]....
        /*0120*/ 	.word	0xffffffff


	//   ....[51]....
        /*0124*/ 	.word	0xffffffff


	//   ....[52]....
        /*0128*/ 	.word	0xffffffff


	//   ....[53]....
        /*012c*/ 	.word	0xffffffff


	//   ....[54]....
        /*0130*/ 	.word	0xffffffff


	//   ....[55]....
        /*0134*/ 	.word	0xffffffff


	//   ....[56]....
        /*0138*/ 	.word	0xffffffff


	//   ....[57]....
        /*013c*/ 	.word	0xffffffff


	//   ....[58]....
        /*0140*/ 	.word	0xffffffff


	//   ....[59]....
        /*0144*/ 	.word	0xffffffff


	//   ....[60]....
        /*0148*/ 	.word	0xffffffff


	//   ....[61]....
        /*014c*/ 	.word	0xffffffff


	//   ....[62]....
        /*0150*/ 	.word	0xffffffff


	//   ....[63]....
        /*0154*/ 	.word	0xffffffff


	//   ....[64]....
        /*0158*/ 	.word	0xffffffff


	//   ....[65]....
        /*015c*/ 	.word	0xffffffff


	//   ....[66]....
        /*0160*/ 	.word	0xffffffff


	//   ....[67]....
        /*0164*/ 	.word	0xffffffff


	//   ....[68]....
        /*0168*/ 	.word	0xffffffff


	//   ....[69]....
        /*016c*/ 	.word	0xffffffff


	//   ....[70]....
        /*0170*/ 	.word	0xffffffff


	//   ....[71]....
        /*0174*/ 	.word	0xffffffff


	//   ....[72]....
        /*0178*/ 	.word	0xffffffff


	//   ....[73]....
        /*017c*/ 	.word	0xffffffff


	//   ....[74]....
        /*0180*/ 	.word	0xffffffff


	//   ....[75]....
        /*0184*/ 	.word	0xffffffff


	//   ....[76]....
        /*0188*/ 	.word	0xffffffff


	//   ....[77]....
        /*018c*/ 	.word	0xffffffff


	//   ....[78]....
        /*0190*/ 	.word	0xffffffff


	//   ....[79]....
        /*0194*/ 	.word	0xffffffff


	//   ....[80]....
        /*0198*/ 	.word	0xffffffff


	//   ....[81]....
        /*019c*/ 	.word	0xffffffff


	//   ....[82]....
        /*01a0*/ 	.word	0xffffffff


	//   ....[83]....
        /*01a4*/ 	.word	0xffffffff


	//   ....[84]....
        /*01a8*/ 	.word	0xffffffff


	//   ....[85]....
        /*01ac*/ 	.word	0xffffffff


	//   ....[86]....
        /*01b0*/ 	.word	0xffffffff


	//   ....[87]....
        /*01b4*/ 	.word	0xffffffff


	//   ....[88]....
        /*01b8*/ 	.word	0xffffffff


	//   ....[89]....
        /*01bc*/ 	.word	0xffffffff


	//   ....[90]....
        /*01c0*/ 	.word	0xffffffff


	//   ....[91]....
        /*01c4*/ 	.word	0xffffffff


	//   ....[92]....
        /*01c8*/ 	.word	0xffffffff


	//   ....[93]....
        /*01cc*/ 	.word	0xffffffff


	//   ....[94]....
        /*01d0*/ 	.word	0xffffffff


	//   ....[95]....
        /*01d4*/ 	.word	0xffffffff


	//   ....[96]....
        /*01d8*/ 	.word	0xffffffff


	//   ....[97]....
        /*01dc*/ 	.word	0xffffffff


	//   ....[98]....
        /*01e0*/ 	.word	0xffffffff


	//   ....[99]....
        /*01e4*/ 	.word	0xffffffff


	//   ....[100]....
        /*01e8*/ 	.word	0xffffffff


	//   ....[101]....
        /*01ec*/ 	.word	0xffffffff


	//   ....[102]....
        /*01f0*/ 	.word	0xffffffff


	//   ....[103]....
        /*01f4*/ 	.word	0xffffffff


	//   ....[104]....
        /*01f8*/ 	.word	0xffffffff


	//   ....[105]....
        /*01fc*/ 	.word	0xffffffff


	//   ....[106]....
        /*0200*/ 	.word	0xffffffff


	//   ....[107]....
        /*0204*/ 	.word	0xffffffff


	//   ....[108]....
        /*0208*/ 	.word	0xffffffff


	//   ....[109]....
        /*020c*/ 	.word	0xffffffff


	//   ....[110]....
        /*0210*/ 	.word	0xffffffff


	//   ....[111]....
        /*0214*/ 	.word	0xffffffff


	//   ....[112]....
        /*0218*/ 	.word	0xffffffff


	//   ....[113]....
        /*021c*/ 	.word	0xffffffff


	//   ....[114]....
        /*0220*/ 	.word	0xffffffff


	//   ....[115]....
        /*0224*/ 	.word	0xffffffff


	//   ....[116]....
        /*0228*/ 	.word	0xffffffff


	//   ....[117]....
        /*022c*/ 	.word	0xffffffff


	//   ....[118]....
        /*0230*/ 	.word	0xffffffff


	//   ....[119]....
        /*0234*/ 	.word	0xffffffff


	//   ....[120]....
        /*0238*/ 	.word	0xffffffff


	//   ....[121]....
        /*023c*/ 	.word	0xffffffff


	//   ....[122]....
        /*0240*/ 	.word	0xffffffff


	//   ....[123]....
        /*0244*/ 	.word	0xffffffff


	//   ....[124]....
        /*0248*/ 	.word	0xffffffff


	//   ....[125]....
        /*024c*/ 	.word	0x0500000f


	//   ....[126]....
        /*0250*/ 	.word	0x0500000f


	//   ....[127]....
        /*0254*/ 	.word	0x0500000f


	//   ....[128]....
        /*0258*/ 	.word	0x0500000f


	//   ....[129]....
        /*025c*/ 	.word	0x0500000f


	//   ....[130]....
        /*0260*/ 	.word	0x0500000f


	//   ....[131]....
        /*0264*/ 	.word	0x0500000f


	//   ....[132]....
        /*0268*/ 	.word	0x0500000f


	//   ....[133]....
        /*026c*/ 	.word	0x0500000f


	//   ....[134]....
        /*0270*/ 	.word	0x0500000f


	//   ....[135]....
        /*0274*/ 	.word	0x0500000f


	//   ....[136]....
        /*0278*/ 	.word	0x0500000f


	//   ....[137]....
        /*027c*/ 	.word	0x0500000f


	//   ....[138]....
        /*0280*/ 	.word	0x0500000f


	//   ....[139]....
        /*0284*/ 	.word	0x0500000f


	//   ....[140]....
        /*0288*/ 	.word	0x0500000f


	//   ....[141]....
        /*028c*/ 	.word	0x0500000f


	//   ....[142]....
        /*0290*/ 	.word	0x0500000f


	//   ....[143]....
        /*0294*/ 	.word	0x0500000f


	//   ....[144]....
        /*0298*/ 	.word	0x0500000f


	//   ....[145]....
        /*029c*/ 	.word	0x0500000f


	//   ....[146]....
        /*02a0*/ 	.word	0x0500000f


	//   ....[147]....
        /*02a4*/ 	.word	0x0500000f


	//   ....[148]....
        /*02a8*/ 	.word	0x0500000f


	//   ....[149]....
        /*02ac*/ 	.word	0x0500000f


	//   ....[150]....
        /*02b0*/ 	.word	0x0500000f


	//   ....[151]....
        /*02b4*/ 	.word	0x0500000f


	//   ....[152]....
        /*02b8*/ 	.word	0x0500000f


	//   ....[153]....
        /*02bc*/ 	.word	0x0500000f


	//   ....[154]....
        /*02c0*/ 	.word	0x0500000f


	//   ....[155]....
        /*02c4*/ 	.word	0x0500000f


	//   ....[156]....
        /*02c8*/ 	.word	0x0500000f


	//   ....[157]....
        /*02cc*/ 	.word	0x0500000f


	//   ....[158]....
        /*02d0*/ 	.word	0x0500000f


	//   ....[159]....
        /*02d4*/ 	.word	0x0500000f


	//   ....[160]....
        /*02d8*/ 	.word	0x0500000f


	//   ....[161]....
        /*02dc*/ 	.word	0x0500000f


	//   ....[162]....
        /*02e0*/ 	.word	0x0500000f


	//   ....[163]....
        /*02e4*/ 	.word	0x0500000f


	//   ....[164]....
        /*02e8*/ 	.word	0x0500000f


	//   ....[165]....
        /*02ec*/ 	.word	0x0500000f


	//   ....[166]....
        /*02f0*/ 	.word	0x0500000f


	//   ....[167]....
        /*02f4*/ 	.word	0x0500000f


	//   ....[168]....
        /*02f8*/ 	.word	0x0500000f


	//   ....[169]....
        /*02fc*/ 	.word	0x0500000f


	//   ....[170]....
        /*0300*/ 	.word	0x0500000f


	//   ....[171]....
        /*0304*/ 	.word	0x0500000f


	//   ....[172]....
        /*0308*/ 	.word	0x0500000f


	//   ....[173]....
        /*030c*/ 	.word	0x0500000f


	//   ....[174]....
        /*0310*/ 	.word	0x0500000f


	//   ....[175]....
        /*0314*/ 	.word	0x0500000f


	//   ....[176]....
        /*0318*/ 	.word	0x0500000f


	//   ....[177]....
        /*031c*/ 	.word	0x0500000f


	//   ....[178]....
        /*0320*/ 	.word	0x0500000f


	//   ....[179]....
        /*0324*/ 	.word	0x0500000f


	//   ....[180]....
        /*0328*/ 	.word	0x0500000f


	//   ....[181]....
        /*032c*/ 	.word	0x0500000f


	//   ....[182]....
        /*0330*/ 	.word	0x0500000f


	//   ....[183]....
        /*0334*/ 	.word	0x0500000f


	//   ....[184]....
        /*0338*/ 	.word	0x0500000f


	//   ....[185]....
        /*033c*/ 	.word	0x0500000f


	//   ....[186]....
        /*0340*/ 	.word	0x0500000f


	//   ....[187]....
        /*0344*/ 	.word	0x0500000f


	//   ....[188]....
        /*0348*/ 	.word	0x0500000f


	//   ....[189]....
        /*034c*/ 	.word	0x0500000f


	//   ....[190]....
        /*0350*/ 	.word	0x0500000f


	//   ....[191]....
        /*0354*/ 	.word	0x0500000f


	//   ....[192]....
        /*0358*/ 	.word	0x0500000f


	//   ....[193]....
        /*035c*/ 	.word	0x0500000f


	//   ....[194]....
        /*0360*/ 	.word	0x0500000f


	//   ....[195]....
        /*0364*/ 	.word	0x0500000f


	//   ....[196]....
        /*0368*/ 	.word	0x0500000f


	//   ....[197]....
        /*036c*/ 	.word	0x0500000f


	//   ....[198]....
        /*0370*/ 	.word	0x0500000f


	//   ....[199]....
        /*0374*/ 	.word	0x0500000f


	//   ....[200]....
        /*0378*/ 	.word	0x0500000f


	//   ....[201]....
        /*037c*/ 	.word	0x0500000f


	//   ....[202]....
        /*0380*/ 	.word	0x0500000f


	//   ....[203]....
        /*0384*/ 	.word	0x0500000f


	//   ....[204]....
        /*0388*/ 	.word	0x0500000f


	//   ....[205]....
        /*038c*/ 	.word	0x0500000f


	//   ....[206]....
        /*0390*/ 	.word	0x0500000f


	//   ....[207]....
        /*0394*/ 	.word	0x0500000f


	//   ....[208]....
        /*0398*/ 	.word	0x0500000f


	//   ....[209]....
        /*039c*/ 	.word	0x0500000f


	//   ....[210]....
        /*03a0*/ 	.word	0x0500000f


	//   ....[211]....
        /*03a4*/ 	.word	0x0500000f


	//   ....[212]....
        /*03a8*/ 	.word	0x0500000f


	//   ....[213]....
        /*03ac*/ 	.word	0x0500000f


	//   ....[214]....
        /*03b0*/ 	.word	0x0500000f


	//----- nvinfo : EIATTR_COOP_GROUP_INSTR_OFFSETS
	.align		4
.L_1547:
        /*03b4*/ 	.byte	0x04, 0x28
        /*03b6*/ 	.short	(.L_1549 - .L_1548)


	//   ....[0]....
.L_1548:
        /*03b8*/ 	.word	0x00000080


	//   ....[1]....
        /*03bc*/ 	.word	0x00000090


	//   ....[2]....
        /*03c0*/ 	.word	0x000002d0


	//   ....[3]....
        /*03c4*/ 	.word	0x00000430


	//   ....[4]....
        /*03c8*/ 	.word	0x00000550


	//   ....[5]....
        /*03cc*/ 	.word	0x000006b0


	//   ....[6]....
        /*03d0*/ 	.word	0x00001080


	//   ....[7]....
        /*03d4*/ 	.word	0x00001970


	//   ....[8]....
        /*03d8*/ 	.word	0x00001dc0


	//   ....[9]....
        /*03dc*/ 	.word	0x00002600


	//   ....[10]....
        /*03e0*/ 	.word	0x00002690


	//   ....[11]....
        /*03e4*/ 	.word	0x00003100


	//   ....[12]....
        /*03e8*/ 	.word	0x000031a0


	//   ....[13]....
        /*03ec*/ 	.word	0x00004700


	//   ....[14]....
        /*03f0*/ 	.word	0x00004ab0


	//   ....[15]....
        /*03f4*/ 	.word	0x000052f0


	//   ....[16]....
        /*03f8*/ 	.word	0x00005430


	//   ....[17]....
        /*03fc*/ 	.word	0x00005d30


	//   ....[18]....
        /*0400*/ 	.word	0x00005da0


	//   ....[19]....
        /*0404*/ 	.word	0x00008030


	//   ....[20]....
        /*0408*/ 	.word	0x00008050


	//   ....[21]....
        /*040c*/ 	.word	0x00008070


	//   ....[22]....
        /*0410*/ 	.word	0x00008090


	//   ....[23]....
        /*0414*/ 	.word	0x00009320


	//   ....[24]....
        /*0418*/ 	.word	0x00009340


	//   ....[25]....
        /*041c*/ 	.word	0x00009400


	//   ....[26]....
        /*0420*/ 	.word	0x00009420


	//   ....[27]....
        /*0424*/ 	.word	0x0000a1a0


	//   ....[28]....
        /*0428*/ 	.word	0x0000a1e0


	//   ....[29]....
        /*042c*/ 	.word	0x0000a220


	//   ....[30]....
        /*0430*/ 	.word	0x0000a250


	//   ....[31]....
        /*0434*/ 	.word	0x0000a270


	//   ....[32]....
        /*0438*/ 	.word	0x0000a290


	//   ....[33]....
        /*043c*/ 	.word	0x0000a5f0


	//   ....[34]....
        /*0440*/ 	.word	0x0000a600


	//   ....[35]....
        /*0444*/ 	.word	0x0000ad20


	//   ....[36]....
        /*0448*/ 	.word	0x0000bec0


	//   ....[37]....
        /*044c*/ 	.word	0x0000bee0


	//   ....[38]....
        /*0450*/ 	.word	0x0000bef0


	//   ....[39]....
        /*0454*/ 	.word	0x0000bf00


	//   ....[40]....
        /*0458*/ 	.word	0x0000bf10


	//   ....[41]....
        /*045c*/ 	.word	0x0000bf60


	//   ....[42]....
        /*0460*/ 	.word	0x0000bfa0


	//   ....[43]....
        /*0464*/ 	.word	0x0000bfd0


	//   ....[44]....
        /*0468*/ 	.word	0x0000c010


	//   ....[45]....
        /*046c*/ 	.word	0x0000c040


	//   ....[46]....
        /*0470*/ 	.word	0x0000c090


	//   ....[47]....
        /*0474*/ 	.word	0x0000c0c0


	//   ....[48]....
        /*0478*/ 	.word	0x0000c0f0


	//   ....[49]....
        /*047c*/ 	.word	0x0000c120


	//   ....[50]....
        /*0480*/ 	.word	0x0000c150


	//   ....[51]....
        /*0484*/ 	.word	0x0000c170


	//   ....[52]....
        /*0488*/ 	.word	0x0000c930


	//   ....[53]....
        /*048c*/ 	.word	0x0000c960


	//   ....[54]....
        /*0490*/ 	.word	0x0000c990


	//   ....[55]....
        /*0494*/ 	.word	0x0000c9c0


	//   ....[56]....
        /*0498*/ 	.word	0x0000c9f0


	//   ....[57]....
        /*049c*/ 	.word	0x0000ca40


	//   ....[58]....
        /*04a0*/ 	.word	0x0000caa0


	//   ....[59]....
        /*04a4*/ 	.word	0x0000cad0


	//   ....[60]....
        /*04a8*/ 	.word	0x0000cb00


	//   ....[61]....
        /*04ac*/ 	.word	0x0000cb60


	//   ....[62]....
        /*04b0*/ 	.word	0x0000cba0


	//   ....[63]....
        /*04b4*/ 	.word	0x0000cbd0


	//   ....[64]....
        /*04b8*/ 	.word	0x0000cc00


	//   ....[65]....
        /*04bc*/ 	.word	0x0000cc60


	//   ....[66]....
        /*04c0*/ 	.word	0x0000cc80


	//   ....[67]....
        /*04c4*/ 	.word	0x0000ccb0


	//   ....[68]....
        /*04c8*/ 	.word	0x0000cd00


	//   ....[69]....
        /*04cc*/ 	.word	0x0000cd70


	//   ....[70]....
        /*04d0*/ 	.word	0x0000cdb0


	//   ....[71]....
        /*04d4*/ 	.word	0x0000cdd0


	//   ....[72]....
        /*04d8*/ 	.word	0x0000ce00


	//   ....[73]....
        /*04dc*/ 	.word	0x0000ce10


	//   ....[74]....
        /*04e0*/ 	.word	0x0000ce50


	//   ....[75]....
        /*04e4*/ 	.word	0x0000ced0


	//   ....[76]....
        /*04e8*/ 	.word	0x0000d5f0


	//   ....[77]....
        /*04ec*/ 	.word	0x0000d620


	//   ....[78]....
        /*04f0*/ 	.word	0x0000d630


	//   ....[79]....
        /*04f4*/ 	.word	0x0000d670


	//   ....[80]....
        /*04f8*/ 	.word	0x0000d680


	//   ....[81]....
        /*04fc*/ 	.word	0x0000d6c0


	//   ....[82]....
        /*0500*/ 	.word	0x0000d6d0


	//   ....[83]....
        /*0504*/ 	.word	0x0000d710


	//   ....[84]....
        /*0508*/ 	.word	0x0000d720


	//   ....[85]....
        /*050c*/ 	.word	0x0000d760


	//   ....[86]....
        /*0510*/ 	.word	0x0000d770


	//   ....[87]....
        /*0514*/ 	.word	0x0000d7b0


	//   ....[88]....
        /*0518*/ 	.word	0x0000d7c0


	//   ....[89]....
        /*051c*/ 	.word	0x0000d800


	//   ....[90]....
        /*0520*/ 	.word	0x0000d810


	//   ....[91]....
        /*0524*/ 	.word	0x0000d820


	//   ....[92]....
        /*0528*/ 	.word	0x0000da80


	//   ....[93]....
        /*052c*/ 	.word	0x0000dab0


	//   ....[94]....
        /*0530*/ 	.word	0x0000dac0


	//   ....[95]....
        /*0534*/ 	.word	0x0000dad0


	//   ....[96]....
        /*0538*/ 	.word	0x0000dae0


	//   ....[97]....
        /*053c*/ 	.word	0x0000daf0


	//   ....[98]....
        /*0540*/ 	.word	0x0000db10


	//   ....[99]....
        /*0544*/ 	.word	0x0000db60


	//   ....[100]....
        /*0548*/ 	.word	0x0000db80


	//   ....[101]....
        /*054c*/ 	.word	0x0000dbc0


	//   ....[102]....
        /*0550*/ 	.word	0x0000dbe0


	//   ....[103]....
        /*0554*/ 	.word	0x0000dc20


	//   ....[104]....
        /*0558*/ 	.word	0x0000dc40


	//   ....[105]....
        /*055c*/ 	.word	0x0000dc80


	//   ....[106]....
        /*0560*/ 	.word	0x0000dca0


	//   ....[107]....
        /*0564*/ 	.word	0x0000dcd0


	//   ....[108]....
        /*0568*/ 	.word	0x0000e1c0


	//   ....[109]....
        /*056c*/ 	.word	0x0000e1f0


	//   ....[110]....
        /*0570*/ 	.word	0x0000e220


	//   ....[111]....
        /*0574*/ 	.word	0x0000e250


	//   ....[112]....
        /*0578*/ 	.word	0x0000e260


	//   ....[113]....
        /*057c*/ 	.word	0x0000e270


	//   ....[114]....
        /*0580*/ 	.word	0x0000e290


	//   ....[115]....
        /*0584*/ 	.word	0x0000e2b0


	//   ....[116]....
        /*0588*/ 	.word	0x0000e2d0


	//   ....[117]....
        /*058c*/ 	.word	0x0000e300


	//   ....[118]....
        /*0590*/ 	.word	0x0000e320


	//   ....[119]....
        /*0594*/ 	.word	0x0000e340


	//   ....[120]....
        /*0598*/ 	.word	0x0000e360


	//   ....[121]....
        /*059c*/ 	.word	0x0000e390


	//   ....[122]....
        /*05a0*/ 	.word	0x0000e3d0


	//   ....[123]....
        /*05a4*/ 	.word	0x0000e420


	//   ....[124]....
        /*05a8*/ 	.word	0x0000e730


	//   ....[125]....
        /*05ac*/ 	.word	0x0000ec90


	//   ....[126]....
        /*05b0*/ 	.word	0x0000ed80


	//   ....[127]....
        /*05b4*/ 	.word	0x0000ee20


	//   ....[128]....
        /*05b8*/ 	.word	0x0000eea0


	//   ....[129]....
        /*05bc*/ 	.word	0x0000ef70


	//   ....[130]....
        /*05c0*/ 	.word	0x0000efd0


	//   ....[131]....
        /*05c4*/ 	.word	0x0000f070


	//   ....[132]....
        /*05c8*/ 	.word	0x0000f0d0


	//   ....[133]....
        /*05cc*/ 	.word	0x0000f1b0


	//   ....[134]....
        /*05d0*/ 	.word	0x0000f220


	//   ....[135]....
        /*05d4*/ 	.word	0x0000f2c0


	//   ....[136]....
        /*05d8*/ 	.word	0x0000f320


	//   ....[137]....
        /*05dc*/ 	.word	0x0000f3f0


	//   ....[138]....
        /*05e0*/ 	.word	0x0000f450


	//   ....[139]....
        /*05e4*/ 	.word	0x0000f500


	//   ....[140]....
        /*05e8*/ 	.word	0x0000f560


	//   ....[141]....
        /*05ec*/ 	.word	0x0000f620


	//   ....[142]....
        /*05f0*/ 	.word	0x0000f6b0


	//   ....[143]....
        /*05f4*/ 	.word	0x0000f710


	//   ....[144]....
        /*05f8*/ 	.word	0x0000f7e0


	//   ....[145]....
        /*05fc*/ 	.word	0x0000f8a0


	//   ....[146]....
        /*0600*/ 	.word	0x0000f900


	//   ....[147]....
        /*0604*/ 	.word	0x0000f9c0


	//   ....[148]....
        /*0608*/ 	.word	0x0000fa30


	//   ....[149]....
        /*060c*/ 	.word	0x0000fb10


	//   ....[150]....
        /*0610*/ 	.word	0x0000fb70


	//   ....[151]....
        /*0614*/ 	.word	0x0000fc30


	//   ....[152]....
        /*0618*/ 	.word	0x0000fca0


	//   ....[153]....
        /*061c*/ 	.word	0x0000fd80


	//   ....[154]....
        /*0620*/ 	.word	0x0000fde0


	//   ....[155]....
        /*0624*/ 	.word	0x0000fea0


	//   ....[156]....
        /*0628*/ 	.word	0x0000ff10


	//   ....[157]....
        /*062c*/ 	.word	0x0000ffd0


	//   ....[158]....
        /*0630*/ 	.word	0x00010050


	//   ....[159]....
        /*0634*/ 	.word	0x00010110


	//   ....[160]....
        /*0638*/ 	.word	0x00010170


	//   ....[161]....
        /*063c*/ 	.word	0x00010240


	//   ....[162]....
        /*0640*/ 	.word	0x000102a0


	//   ....[163]....
        /*0644*/ 	.word	0x00010370


	//   ....[164]....
        /*0648*/ 	.word	0x000103e0


	//   ....[165]....
        /*064c*/ 	.word	0x00010490


	//   ....[166]....
        /*0650*/ 	.word	0x000105d0


	//   ....[167]....
        /*0654*/ 	.word	0x00010670


	//   ....[168]....
        /*0658*/ 	.word	0x00010710


	//   ....[169]....
        /*065c*/ 	.word	0x000107a0


	//   ....[170]....
        /*0660*/ 	.word	0x00010840


	//   ....[171]....
        /*0664*/ 	.word	0x000108d0


	//   ....[172]....
        /*0668*/ 	.word	0x00010970


	//   ....[173]....
        /*066c*/ 	.word	0x00010a00


	//   ....[174]....
        /*0670*/ 	.word	0x00010aa0


	//   ....[175]....
        /*0674*/ 	.word	0x00010b30


	//   ....[176]....
        /*0678*/ 	.word	0x00010bd0


	//   ....[177]....
        /*067c*/ 	.word	0x00010c60


	//   ....[178]....
        /*0680*/ 	.word	0x00010d00


	//   ....[179]....
        /*0684*/ 	.word	0x00010d90


	//   ....[180]....
        /*0688*/ 	.word	0x00010e30


	//   ....[181]....
        /*068c*/ 	.word	0x00010ec0


	//   ....[182]....
        /*0690*/ 	.word	0x00010fa0


	//   ....[183]....
        /*0694*/ 	.word	0x00011050


	//   ....[184]....
        /*0698*/ 	.word	0x000110b0


	//   ....[185]....
        /*069c*/ 	.word	0x00011160


	//   ....[186]....
        /*06a0*/ 	.word	0x000111f0


	//   ....[187]....
        /*06a4*/ 	.word	0x00011290


	//   ....[188]....
        /*06a8*/ 	.word	0x00011310


	//   ....[189]....
        /*06ac*/ 	.word	0x000113b0


	//   ....[190]....
        /*06b0*/ 	.word	0x00011440


	//   ....[191]....
        /*06b4*/ 	.word	0x000114e0


	//   ....[192]....
        /*06b8*/ 	.word	0x00011560


	//   ....[193]....
        /*06bc*/ 	.word	0x00011600


	//   ....[194]....
        /*06c0*/ 	.word	0x00011690


	//   ....[195]....
        /*06c4*/ 	.word	0x00011730


	//   ....[196]....
        /*06c8*/ 	.word	0x000117b0


	//   ....[197]....
        /*06cc*/ 	.word	0x00011840


	//   ....[198]....
        /*06d0*/ 	.word	0x00011920


	//   ....[199]....
        /*06d4*/ 	.word	0x000119c0


	//   ....[200]....
        /*06d8*/ 	.word	0x00011a60


	//   ....[201]....
        /*06dc*/ 	.word	0x00011b10


	//   ....[202]....
        /*06e0*/ 	.word	0x00011b70


	//   ....[203]....
        /*06e4*/ 	.word	0x00011c30


	//   ....[204]....
        /*06e8*/ 	.word	0x00011c90


	//   ....[205]....
        /*06ec*/ 	.word	0x00011d50


	//   ....[206]....
        /*06f0*/ 	.word	0x00011db0


	//   ....[207]....
        /*06f4*/ 	.word	0x00011e70


	//   ....[208]....
        /*06f8*/ 	.word	0x00011ed0


	//   ....[209]....
        /*06fc*/ 	.word	0x00011f90


	//   ....[210]....
        /*0700*/ 	.word	0x00011ff0


	//   ....[211]....
        /*0704*/ 	.word	0x000120b0


	//   ....[212]....
        /*0708*/ 	.word	0x00012110


	//   ....[213]....
        /*070c*/ 	.word	0x000121c0


	//   ....[214]....
        /*0710*/ 	.word	0x000122d0


	//----- nvinfo : EIATTR_REG_RECONFIG
	.align		4
.L_1549:
        /*0714*/ 	.byte	0x01, 0x54
	.zero		2


	//----- nvinfo : EIATTR_SYSCALL_OFFSETS
	.align		4
        /*0718*/ 	.byte	0x04, 0x46
        /*071a*/ 	.short	(.L_1551 - .L_1550)


	//   ....[0]....
.L_1550:
        /*071c*/ 	.word	0x00001240


	//   ....[1]....
        /*0720*/ 	.word	0x0000b570


	//   ....[2]....
        /*0724*/ 	.word	0x0000b6b0


	//   ....[3]....
        /*0728*/ 	.word	0x0000b7a0


	//   ....[4]....
        /*072c*/ 	.word	0x0000c4d0


	//----- nvinfo : EIATTR_MBARRIER_INSTR_OFFSETS
	.align		4
.L_1551:
        /*0730*/ 	.byte	0x04, 0x39
        /*0732*/ 	.short	(.L_1553 - .L_1552)


	//   ....[0]....
.L_1552:
        /*0734*/ 	.word	0x00000180
        /*0738*/ 	.word	0x000000ff
        /*073c*/ 	.word	0x00016800
        /*0740*/ 	.short	0x0100
        /*0742*/ 	.byte	0x08
	.zero		1


	//   ....[1]....
        /*0744*/ 	.word	0x00000190
        /*0748*/ 	.word	0x000000ff
        /*074c*/ 	.word	0x00016820
        /*0750*/ 	.short	0x0100
        /*0752*/ 	.byte	0x08
	.zero		1


	//   ....[2]....
        /*0754*/ 	.word	0x00000280
        /*0758*/ 	.word	0x000000ff
        /*075c*/ 	.word	0x00016830
        /*0760*/ 	.short	0x0100
        /*0762*/ 	.byte	0x08
	.zero		1


	//   ....[3]....
        /*0764*/ 	.word	0x00000290
        /*0768*/ 	.word	0x000000ff
        /*076c*/ 	.word	0x00016840
        /*0770*/ 	.short	0x0100
        /*0772*/ 	.byte	0x08
	.zero		1


	//   ....[4]....
        /*0774*/ 	.word	0x000002a0
        /*0778*/ 	.word	0x000000ff
        /*077c*/ 	.word	0x00016838
        /*0780*/ 	.short	0x0100
        /*0782*/ 	.byte	0x08
	.zero		1


	//   ....[5]....
        /*0784*/ 	.word	0x000002b0
        /*0788*/ 	.word	0x000000ff
        /*078c*/ 	.word	0x00016848
        /*0790*/ 	.short	0x0100
        /*0792*/ 	.byte	0x08
	.zero		1


	//   ....[6]....
        /*0794*/ 	.word	0x000003e0
        /*0798*/ 	.word	0x000000ff
        /*079c*/ 	.word	0x00016850
        /*07a0*/ 	.short	0x0100
        /*07a2*/ 	.byte	0x08
	.zero		1


	//   ....[7]....
        /*07a4*/ 	.word	0x000003f0
        /*07a8*/ 	.word	0x000000ff
        /*07ac*/ 	.word	0x00016860
        /*07b0*/ 	.short	0x0100
        /*07b2*/ 	.byte	0x08
	.zero		1


	//   ....[8]....
        /*07b4*/ 	.word	0x00000400
        /*07b8*/ 	.word	0x000000ff
        /*07bc*/ 	.word	0x00016858
        /*07c0*/ 	.short	0x0100
        /*07c2*/ 	.byte	0x08
	.zero		1


	//   ....[9]....
        /*07c4*/ 	.word	0x00000410
        /*07c8*/ 	.word	0x000000ff
        /*07cc*/ 	.word	0x00016868
        /*07d0*/ 	.short	0x0100
        /*07d2*/ 	.byte	0x08
	.zero		1


	//   ....[10]....
        /*07d4*/ 	.word	0x00000500
        /*07d8*/ 	.word	0x000000ff
        /*07dc*/ 	.word	0x00016870
        /*07e0*/ 	.short	0x0100
        /*07e2*/ 	.byte	0x06
	.zero		1


	//   ....[11]....
        /*07e4*/ 	.word	0x00000510
        /*07e8*/ 	.word	0x000000ff
        /*07ec*/ 	.word	0x00016880
        /*07f0*/ 	.short	0x0100
        /*07f2*/ 	.byte	0x06
	.zero		1


	//   ....[12]....
        /*07f4*/ 	.word	0x00000520
        /*07f8*/ 	.word	0x000000ff
        /*07fc*/ 	.word	0x00016878
        /*0800*/ 	.short	0x0100
        /*0802*/ 	.byte	0x06
	.zero		1


	//   ....[13]....
        /*0804*/ 	.word	0x00000530
        /*0808*/ 	.word	0x000000ff
        /*080c*/ 	.word	0x00016888
        /*0810*/ 	.short	0x0100
        /*0812*/ 	.byte	0x06
	.zero		1


	//   ....[14]....
        /*0814*/ 	.word	0x00000660
        /*0818*/ 	.word	0x000000ff
        /*081c*/ 	.word	0x00016890
        /*0820*/ 	.short	0x0100
        /*0822*/ 	.byte	0x08
	.zero		1


	//   ....[15]....
        /*0824*/ 	.word	0x00000670
        /*0828*/ 	.word	0x000000ff
        /*082c*/ 	.word	0x000168a0
        /*0830*/ 	.short	0x0100
        /*0832*/ 	.byte	0x08
	.zero		1


	//   ....[16]....
        /*0834*/ 	.word	0x00000680
        /*0838*/ 	.word	0x000000ff
        /*083c*/ 	.word	0x00016898
        /*0840*/ 	.short	0x0100
        /*0842*/ 	.byte	0x08
	.zero		1


	//   ....[17]....
        /*0844*/ 	.word	0x00000690
        /*0848*/ 	.word	0x000000ff
        /*084c*/ 	.word	0x000168a8
        /*0850*/ 	.short	0x0100
        /*0852*/ 	.byte	0x08
	.zero		1


	//   ....[18]....
        /*0854*/ 	.word	0x000007d0
        /*0858*/ 	.word	0x000000ff
        /*085c*/ 	.word	0x000168b0
        /*0860*/ 	.short	0x0100
        /*0862*/ 	.byte	0x08
	.zero		1


	//   ....[19]....
        /*0864*/ 	.word	0x000007e0
        /*0868*/ 	.word	0x000000ff
        /*086c*/ 	.word	0x000168c0
        /*0870*/ 	.short	0x0100
        /*0872*/ 	.byte	0x08
	.zero		1


	//   ....[20]....
        /*0874*/ 	.word	0x000007f0
        /*0878*/ 	.word	0x000000ff
        /*087c*/ 	.word	0x000168b8
        /*0880*/ 	.short	0x0100
        /*0882*/ 	.byte	0x08
	.zero		1


	//   ....[21]....
        /*0884*/ 	.word	0x00000800
        /*0888*/ 	.word	0x000000ff
        /*088c*/ 	.word	0x000168c8
        /*0890*/ 	.short	0x0100
        /*0892*/ 	.byte	0x08
	.zero		1


	//   ....[22]....
        /*0894*/ 	.word	0x00001260
        /*0898*/ 	.word	0x000000ff
        /*089c*/ 	.word	0x00016800
        /*08a0*/ 	.short	0x010a
        /*08a2*/ 	.byte	0x2a
	.zero		1


	//   ....[23]....
        /*08a4*/ 	.word	0x000012d0
        /*08a8*/ 	.word	0x000000ff
        /*08ac*/ 	.word	0x00016830
        /*08b0*/ 	.short	0x010a
        /*08b2*/ 	.byte	0x2a
	.zero		1


	//   ....[24]....
        /*08b4*/ 	.word	0x00001330
        /*08b8*/ 	.word	0x000000ff
        /*08bc*/ 	.word	0x00016830
        /*08c0*/ 	.short	0x010a
        /*08c2*/ 	.byte	0x2a
	.zero		1


	//   ....[25]....
        /*08c4*/ 	.word	0x000025f0
        /*08c8*/ 	.word	0x000000ff
        /*08cc*/ 	.word	0x00000000
        /*08d0*/ 	.short	0x0101
        /*08d2*/ 	.byte	0x06
	.zero		1


	//   ....[26]....
        /*08d4*/ 	.word	0x00003f40
        /*08d8*/ 	.word	0x000000ff
        /*08dc*/ 	.word	0x00016830
        /*08e0*/ 	.short	0x010a
        /*08e2*/ 	.byte	0x04
	.zero		1


	//   ....[27]....
        /*08e4*/ 	.word	0x00003f80
        /*08e8*/ 	.word	0x000000ff
        /*08ec*/ 	.word	0x00016830
        /*08f0*/ 	.short	0x010a
        /*08f2*/ 	.byte	0x04
	.zero		1


	//   ....[28]....
        /*08f4*/ 	.word	0x000041b0
        /*08f8*/ 	.word	0x000000ff
        /*08fc*/ 	.word	0x00016850
        /*0900*/ 	.short	0x010a
        /*0902*/ 	.byte	0x0a
	.zero		1


	//   ....[29]....
        /*0904*/ 	.word	0x000041f0
        /*0908*/ 	.word	0x000000ff
        /*090c*/ 	.word	0x00016850
        /*0910*/ 	.short	0x010a
        /*0912*/ 	.byte	0x0a
	.zero		1


	//   ....[30]....
        /*0914*/ 	.word	0x00004df0
        /*0918*/ 	.word	0x000000ff
        /*091c*/ 	.word	0x00000000
        /*0920*/ 	.short	0x0101
        /*0922*/ 	.byte	0x07
	.zero		1


	//   ....[31]....
        /*0924*/ 	.word	0x00006940
        /*0928*/ 	.word	0x000000ff
        /*092c*/ 	.word	0x00000000
        /*0930*/ 	.short	0x0101
        /*0932*/ 	.byte	0x06
	.zero		1


	//   ....[32]....
        /*0934*/ 	.word	0x00006e80
        /*0938*/ 	.word	0x000000ff
        /*093c*/ 	.word	0x00016830
        /*0940*/ 	.short	0x010a
        /*0942*/ 	.byte	0x0a
	.zero		1


	//   ....[33]....
        /*0944*/ 	.word	0x00006ec0
        /*0948*/ 	.word	0x000000ff
        /*094c*/ 	.word	0x00016830
        /*0950*/ 	.short	0x010a
        /*0952*/ 	.byte	0x0a
	.zero		1


	//   ....[34]....
        /*0954*/ 	.word	0x000070b0
        /*0958*/ 	.word	0x000000ff
        /*095c*/ 	.word	0x00016850
        /*0960*/ 	.short	0x010a
        /*0962*/ 	.byte	0x0a
	.zero		1


	//   ....[35]....
        /*0964*/ 	.word	0x000070f0
        /*0968*/ 	.word	0x000000ff
        /*096c*/ 	.word	0x00016850
        /*0970*/ 	.short	0x010a
        /*0972*/ 	.byte	0x0a
	.zero		1


	//   ....[36]....
        /*0974*/ 	.word	0x00007980
        /*0978*/ 	.word	0x000000ff
        /*097c*/ 	.word	0x00000000
        /*0980*/ 	.short	0x0101
        /*0982*/ 	.byte	0x07
	.zero		1


	//   ....[37]....
        /*0984*/ 	.word	0x00008e80
        /*0988*/ 	.word	0x000000ff
        /*098c*/ 	.word	0x00000000
        /*0990*/ 	.short	0x0101
        /*0992*/ 	.byte	0x06
	.zero		1


	//   ....[38]....
        /*0994*/ 	.word	0x00009290
        /*0998*/ 	.word	0x000000ff
        /*099c*/ 	.word	0x00016850
        /*09a0*/ 	.short	0x010a
        /*09a2*/ 	.byte	0x07
	.zero		1


	//   ....[39]....
        /*09a4*/ 	.word	0x000092d0
        /*09a8*/ 	.word	0x000000ff
        /*09ac*/ 	.word	0x00016850
        /*09b0*/ 	.short	0x010a
        /*09b2*/ 	.byte	0x07
	.zero		1


	//   ....[40]....
        /*09b4*/ 	.word	0x00009880
        /*09b8*/ 	.word	0x000000ff
        /*09bc*/ 	.word	0x00000000
        /*09c0*/ 	.short	0x0101
        /*09c2*/ 	.byte	0x04
	.zero		1


	//   ....[41]....
        /*09c4*/ 	.word	0x0000a260
        /*09c8*/ 	.word	0x000000ff
        /*09cc*/ 	.word	0x00000000
        /*09d0*/ 	.short	0x0101
        /*09d2*/ 	.byte	0x04
	.zero		1


	//   ....[42]....
        /*09d4*/ 	.word	0x0000bb40
        /*09d8*/ 	.word	0x000000ff
        /*09dc*/ 	.word	0x00016840
        /*09e0*/ 	.short	0x010a
        /*09e2*/ 	.byte	0x2f
	.zero		1


	//   ....[43]....
        /*09e4*/ 	.word	0x0000c270
        /*09e8*/ 	.word	0x000000ff
        /*09ec*/ 	.word	0x00016830
        /*09f0*/ 	.short	0x0107
        /*09f2*/ 	.byte	0x2f
	.zero		1


	//   ....[44]....
        /*09f4*/ 	.word	0x0000c300
        /*09f8*/ 	.word	0x000000ff
        /*09fc*/ 	.word	0x00016830
        /*0a00*/ 	.short	0x0101
        /*0a02*/ 	.byte	0x2f
	.zero		1


	//   ....[45]....
        /*0a04*/ 	.word	0x0000cfc0
        /*0a08*/ 	.word	0x000000ff
        /*0a0c*/ 	.word	0x00016800
        /*0a10*/ 	.short	0x0107
        /*0a12*/ 	.byte	0x2f
	.zero		1


	//   ....[46]....
        /*0a14*/ 	.word	0x0000d000
        /*0a18*/ 	.word	0x000000ff
        /*0a1c*/ 	.word	0x00016800
        /*0a20*/ 	.short	0x0101
        /*0a22*/ 	.byte	0x2f
	.zero		1


	//   ....[47]....
        /*0a24*/ 	.word	0x0000d010
        /*0a28*/ 	.word	0x000000ff
        /*0a2c*/ 	.word	0x00016820
        /*0a30*/ 	.short	0x010a
        /*0a32*/ 	.byte	0x2f
	.zero		1


	//   ....[48]....
        /*0a34*/ 	.word	0x0000d3f0
        /*0a38*/ 	.word	0x00000007
        /*0a3c*/ 	.word	0x00016840
        /*0a40*/ 	.short	0x010a
        /*0a42*/ 	.byte	0x3f
	.zero		1


	//   ....[49]....
        /*0a44*/ 	.word	0x0000d8e0
        /*0a48*/ 	.word	0x00000007
        /*0a4c*/ 	.word	0x00016830
        /*0a50*/ 	.short	0x0107
        /*0a52*/ 	.byte	0x3f
	.zero		1


	//   ....[50]....
        /*0a54*/ 	.word	0x0000d9b0
        /*0a58*/ 	.word	0x00000007
        /*0a5c*/ 	.word	0x00016830
        /*0a60*/ 	.short	0x0101
        /*0a62*/ 	.byte	0x3f
	.zero		1


	//   ....[51]....
        /*0a64*/ 	.word	0x0000da10
        /*0a68*/ 	.word	0x00000007
        /*0a6c*/ 	.word	0x00016860
        /*0a70*/ 	.short	0x010a
        /*0a72*/ 	.byte	0x3f
	.zero		1


	//   ....[52]....
        /*0a74*/ 	.word	0x0000de00
        /*0a78*/ 	.word	0x00000007
        /*0a7c*/ 	.word	0x00016850
        /*0a80*/ 	.short	0x0107
        /*0a82*/ 	.byte	0x3f
	.zero		1


	//   ....[53]....
        /*0a84*/ 	.word	0x0000df80
        /*0a88*/ 	.word	0x00000007
        /*0a8c*/ 	.word	0x00016850
        /*0a90*/ 	.short	0x0101
        /*0a92*/ 	.byte	0x3f
	.zero		1


	//   ....[54]....
        /*0a94*/ 	.word	0x0000e130
        /*0a98*/ 	.word	0x00000000
        /*0a9c*/ 	.word	0x00016860
        /*0aa0*/ 	.short	0x010a
        /*0aa2*/ 	.byte	0x3f
	.zero		1


	//   ....[55]....
        /*0aa4*/ 	.word	0x0000e550
        /*0aa8*/ 	.word	0x00000000
        /*0aac*/ 	.word	0x00016850
        /*0ab0*/ 	.short	0x0107
        /*0ab2*/ 	.byte	0x3f
	.zero		1


	//   ....[56]....
        /*0ab4*/ 	.word	0x0000e630
        /*0ab8*/ 	.word	0x00000000
        /*0abc*/ 	.word	0x00016850
        /*0ac0*/ 	.short	0x0101
        /*0ac2*/ 	.byte	0x3f
	.zero		1


	//   ....[57]....
        /*0ac4*/ 	.word	0x0000e6c0
        /*0ac8*/ 	.word	0x00000007
        /*0acc*/ 	.word	0x00016820
        /*0ad0*/ 	.short	0x010a
        /*0ad2*/ 	.byte	0x3f
	.zero		1


	//   ....[58]....
        /*0ad4*/ 	.word	0x0000e820
        /*0ad8*/ 	.word	0x00000005
        /*0adc*/ 	.word	0x00016840
        /*0ae0*/ 	.short	0x010a
        /*0ae2*/ 	.byte	0x3f
	.zero		1


	//   ....[59]....
        /*0ae4*/ 	.word	0x0000e8c0
        /*0ae8*/ 	.word	0x00000003
        /*0aec*/ 	.word	0x00016840
        /*0af0*/ 	.short	0x010a
        /*0af2*/ 	.byte	0x3f
	.zero		1


	//   ....[60]....
        /*0af4*/ 	.word	0x0000e900
        /*0af8*/ 	.word	0x00000005
        /*0afc*/ 	.word	0x00016860
        /*0b00*/ 	.short	0x010a
        /*0b02*/ 	.byte	0x3f
	.zero		1


	//   ....[61]....
        /*0b04*/ 	.word	0x0000e940
        /*0b08*/ 	.word	0x00000003
        /*0b0c*/ 	.word	0x00016860
        /*0b10*/ 	.short	0x010a
        /*0b12*/ 	.byte	0x3f
	.zero		1


	//   ....[62]....
        /*0b14*/ 	.word	0x0000e9b0
        /*0b18*/ 	.word	0x00000003
        /*0b1c*/ 	.word	0x00016800
        /*0b20*/ 	.short	0x010a
        /*0b22*/ 	.byte	0x3f
	.zero		1


	//   ....[63]....
        /*0b24*/ 	.word	0x0000ea10
        /*0b28*/ 	.word	0x00000003
        /*0b2c*/ 	.word	0x00016830
        /*0b30*/ 	.short	0x010a
        /*0b32*/ 	.byte	0x3f
	.zero		1


	//   ....[64]....
        /*0b34*/ 	.word	0x0000ea70
        /*0b38*/ 	.word	0x0000000a
        /*0b3c*/ 	.word	0x00016830
        /*0b40*/ 	.short	0x010a
        /*0b42*/ 	.byte	0x3f
	.zero		1


	//   ....[65]....
        /*0b44*/ 	.word	0x0000ead0
        /*0b48*/ 	.word	0x0000000a
        /*0b4c*/ 	.word	0x00016850
        /*0b50*/ 	.short	0x010a
        /*0b52*/ 	.byte	0x3f
	.zero		1


	//   ....[66]....
        /*0b54*/ 	.word	0x0000eb30
        /*0b58*/ 	.word	0x00000009
        /*0b5c*/ 	.word	0x00016830
        /*0b60*/ 	.short	0x010a
        /*0b62*/ 	.byte	0x3f
	.zero		1


	//   ....[67]....
        /*0b64*/ 	.word	0x0000eb90
        /*0b68*/ 	.word	0x00000009
        /*0b6c*/ 	.word	0x00016850
        /*0b70*/ 	.short	0x010a
        /*0b72*/ 	.byte	0x3f
	.zero		1


	//   ....[68]....
        /*0b74*/ 	.word	0x0000ebf0
        /*0b78*/ 	.word	0x00000004
        /*0b7c*/ 	.word	0x00016850
        /*0b80*/ 	.short	0x010a
        /*0b82*/ 	.byte	0x3f
	.zero		1


	//   ....[69]....
        /*0b84*/ 	.word	0x0000ecd0
        /*0b88*/ 	.word	0x00000003
        /*0b8c*/ 	.word	0x00016840
        /*0b90*/ 	.short	0x010a
        /*0b92*/ 	.byte	0x3f
	.zero		1


	//   ....[70]....
        /*0b94*/ 	.word	0x000104d0
        /*0b98*/ 	.word	0x00000003
        /*0b9c*/ 	.word	0x00016820
        /*0ba0*/ 	.short	0x010a
        /*0ba2*/ 	.byte	0x3f
	.zero		1


	//   ....[71]....
        /*0ba4*/ 	.word	0x00010520
        /*0ba8*/ 	.word	0x00000007
        /*0bac*/ 	.word	0x00016840
        /*0bb0*/ 	.short	0x010a
        /*0bb2*/ 	.byte	0x3f
	.zero		1


	//   ....[72]....
        /*0bb4*/ 	.word	0x00010ef0
        /*0bb8*/ 	.word	0x00000007
        /*0bbc*/ 	.word	0x00016860
        /*0bc0*/ 	.short	0x010a
        /*0bc2*/ 	.byte	0x3f
	.zero		1


	//   ....[73]....
        /*0bc4*/ 	.word	0x00011870
        /*0bc8*/ 	.word	0x00000000
        /*0bcc*/ 	.word	0x00016860
        /*0bd0*/ 	.short	0x010a
        /*0bd2*/ 	.byte	0x3f
	.zero		1


	//   ....[74]....
        /*0bd4*/ 	.word	0x000121f0
        /*0bd8*/ 	.word	0x00000007
        /*0bdc*/ 	.word	0x00016820
        /*0be0*/ 	.short	0x010a
        /*0be2*/ 	.byte	0x3f
	.zero		1


	//   ....[75]....
        /*0be4*/ 	.word	0x00012390
        /*0be8*/ 	.word	0x00000005
        /*0bec*/ 	.word	0x00016840
        /*0bf0*/ 	.short	0x010a
        /*0bf2*/ 	.byte	0x3f
	.zero		1


	//   ....[76]....
        /*0bf4*/ 	.word	0x000123e0
        /*0bf8*/ 	.word	0x00000003
        /*0bfc*/ 	.word	0x00016840
        /*0c00*/ 	.short	0x010a
        /*0c02*/ 	.byte	0x3f
	.zero		1


	//   ....[77]....
        /*0c04*/ 	.word	0x00012430
        /*0c08*/ 	.word	0x00000005
        /*0c0c*/ 	.word	0x00016860
        /*0c10*/ 	.short	0x010a
        /*0c12*/ 	.byte	0x3f
	.zero		1


	//----- nvinfo : EIATTR_NUM_MBARRIERS
	.align		4
.L_1553:
        /*0c14*/ 	.byte	0x03, 0x38
        /*0c16*/ 	.short	0x0016


	//----- nvinfo : EIATTR_EXIT_INSTR_OFFSETS
	.align		4
        /*0c18*/ 	.byte	0x04, 0x1c
        /*0c1a*/ 	.short	(.L_1555 - .L_1554)


	//   ....[0]....
.L_1554:
        /*0c1c*/ 	.word	0x0000e990


	//----- nvinfo : EIATTR_MAX_THREADS
	.align		4
.L_1555:
        /*0c20*/ 	.byte	0x04, 0x05
        /*0c22*/ 	.short	(.L_1557 - .L_1556)
.L_1556:
        /*0c24*/ 	.word	0x00000200
        /*0c28*/ 	.word	0x00000001
        /*0c2c*/ 	.word	0x00000001


	//----- nvinfo : EIATTR_CRS_STACK_SIZE
	.align		4
.L_1557:
        /*0c30*/ 	.byte	0x04, 0x1e
        /*0c32*/ 	.short	(.L_1559 - .L_1558)
.L_1558:
        /*0c34*/ 	.word	0x00000000


	//----- nvinfo : EIATTR_CBANK_PARAM_SIZE
	.align		4
.L_1559:
        /*0c38*/ 	.byte	0x03, 0x19
        /*0c3a*/ 	.short	0x0a70


	//----- nvinfo : EIATTR_PARAM_CBANK
	.align		4
        /*0c3c*/ 	.byte	0x04, 0x0a
        /*0c3e*/ 	.short	(.L_1561 - .L_1560)
	.align		4
.L_1560:
        /*0c40*/ 	.word	index@(.nv.constant0._ZN7cutlass13device_kernelIN5flash11enable_sm90INS1_16FlashAttnFwdSm90INS1_25CollectiveMainloopFwdSm90ILi2EN4cute5tupleIJNS5_1CILi1EEES8_S8_EEENS6_IJNS7_ILi192EEENS7_ILi128EEENS7_ILi64EEEEEELi64ENS_6half_tEfNS_4arch4Sm90ELb1ELb0ELb1ELb0ELb1ELb0ELb0ELb1ELb1ELb1ELb1ELb0EEENS1_21CollectiveEpilogueFwdINS6_IJSA_SC_SB_EEES9_SE_SG_Li384ELb0ELb1ELb1ELb0EEENS1_19SingleTileSchedulerILb0ELb1ELb1ELi192EEEEEEEEEvNT_6ParamsE)
        /*0c44*/ 	.short	0x0210
        /*0c46*/ 	.short	0x0a70


	//----- nvinfo : EIATTR_SW_WAR
	.align		4
.L_1561:
        /*0c48*/ 	.byte	0x04, 0x36
        /*0c4a*/ 	.short	(.L_1563 - .L_1562)
.L_1562:
        /*0c4c*/ 	.word	0x00000008
.L_1563:


//--------------------- .nv.info._ZN7cutlass13device_kernelIN5flash11enable_sm90INS1_16FlashAttnFwdSm90INS1_25CollectiveMainloopFwdSm90ILi2EN4cute5tupleIJNS5_1CILi1EEES8_S8_EEENS6_IJNS7_ILi192EEENS7_ILi128EEENS7_ILi64EEEEEELi64ENS_6half_tEfNS_4arch4Sm90ELb1ELb0ELb1ELb1ELb1ELb0ELb0ELb1ELb1ELb1ELb1ELb0EEENS1_21CollectiveEpilogueFwdINS6_IJSA_SC_SB_EEES9_SE_SG_Li384ELb1ELb1ELb1ELb0EEENS1_36VarlenDynamicPersistentTileSchedulerILi192ELi128ELi384ELi128ELb1ELb1ELb1ELb1ELb1ELb1EEEEEEEEEvNT_6ParamsE --------------------------
	.section	.nv.info._ZN7cutlass13device_kernelIN5flash11enable_sm90INS1_16FlashAttnFwdSm90INS1_25CollectiveMainloopFwdSm90ILi2EN4cute5tupleIJNS5_1CILi1EEES8_S8_EEENS6_IJNS7_ILi192EEENS7_ILi128EEENS7_ILi64EEEEEELi64ENS_6half_tEfNS_4arch4Sm90ELb1ELb0ELb1ELb1ELb1ELb0ELb0ELb1ELb1ELb1ELb1ELb0EEENS1_21CollectiveEpilogueFwdINS6_IJSA_SC_SB_EEES9_SE_SG_Li384ELb1ELb1ELb1ELb0EEENS1_36VarlenDynamicPersistentTileSchedulerILi192ELi128ELi384ELi128ELb1ELb1ELb1ELb1ELb1ELb1EEEEEEEEEvNT_6ParamsE,"",@"SHT_CUDA_INFO"
	.sectionflags	@""
	.align	4


	//----- nvinfo : EIATTR_CUDA_API_VERSION
	.align		4
        /*0000*/ 	.byte	0x04, 0x37
        /*0002*/ 	.short	(.L_1565 - .L_1564)
.L_1564:
        /*0004*/ 	.word	0x00000082


	//----- nvinfo : EIATTR_KPARAM_INFO
	.align		4
.L_1565:
        /*0008*/ 	.byte	0x04, 0x17
        /*000a*/ 	.short	(.L_1567 - .L_1566)
.L_1566:
        /*000c*/ 	.word	0x00000000
        /*0010*/ 	.short	0x0000
        /*0012*/ 	.short	0x0070
        /*0014*/ 	.byte	0x00, 0xf0, 0x01, 0x2a


	//----- nvinfo : EIATTR_SPARSE_MMA_MASK
	.align		4
.L_1567:
        /*0018*/ 	.byte	0x03, 0x50
        /*001a*/ 	.short	0x0000


	//----- nvinfo : EIATTR_MAXREG_COUNT
	.align		4
        /*001c*/ 	.byte	0x03, 0x1b
        /*001e*/ 	.short	0x0080


	//----- nvinfo : EIATTR_NUM_BARRIERS
	.align		4
        /*0020*/ 	.byte	0x02, 0x4c
        /*0022*/ 	.byte	0x10
	.zero		1


	//----- nvinfo : EIATTR_EXTERNS
	.align		4
        /*0024*/ 	.byte	0x04, 0x0f
        /*0026*/ 	.short	(.L_1569 - .L_1568)


	//   ....[0]....
	.align		4
.L_1568:
        /*0028*/ 	.word	index@(__assertfail)


	//----- nvinfo : EIATTR_ANNOTATIONS
	.align		4
.L_1569:
        /*002c*/ 	.byte	0x04, 0x55
        /*002e*/ 	.short	(.L_1571 - .L_1570)


	//   ....[0]....
.L_1570:
        /* <DEDUP_REMOVED lines=30> */


	//----- nvinfo : EIATTR_MERCURY_ISA_VERSION
	.align		4
.L_1571:
        /*0200*/ 	.byte	0x03, 0x5f
        /*0202*/ 	.short	0x0101


	//----- nvinfo : EIATTR_UNUSED_LOAD_BYTE_OFFSET
	.align		4
        /*0204*/ 	.byte	0x04, 0x44
        /*0206*/ 	.short	(.L_1573 - .L_1572)


	//   ....[0]....
.L_1572:
        /*0208*/ 	.word	0x00000970
        /*020c*/ 	.word	0x0000fff0


	//   ....[1]....
        /*0210*/ 	.word	0x0000a0f0
        /*0214*/ 	.word	0x0000fff0


	//----- nvinfo : EIATTR_INT_WARP_WIDE_INSTR_OFFSETS
	.align		4
.L_1573:
        /*0218*/ 	.byte	0x04, 0x31
        /*021a*/ 	.short	(.L_1575 - .L_1574)


	//   ....[0]....
.L_1574:
        /*021c*/ 	.word	0x000000c0


	//   ....[1]....
        /*0220*/ 	.word	0x000000d0


	//   ....[2]....
        /*0224*/ 	.word	0x00000170


	//   ....[3]....
        /*0228*/ 	.word	0x0000de90


	//   ....[4]....
        /*022c*/ 	.word	0x0000df20


	//   ....[5]....
        /*0230*/ 	.word	0x00011030


	//   ....[6]....
        /*0234*/ 	.word	0x000110c0


	//----- nvinfo : EIATTR_COOP_GROUP_MASK_REGIDS
	.align		4
.L_1575:
        /*0238*/ 	.byte	0x04, 0x29
        /*023a*/ 	.short	(.L_1577 - .L_1576)


	//   ....[0]....
.L_1576:
        /*023c*/ 	.word	0xffffffff


	//   ....[1]....
        /*0240*/ 	.word	0xffffffff


	//   ....[2]....
        /*0244*/ 	.word	0xffffffff


	//   ....[3]....
        /*0248*/ 	.word	0xffffffff


	//   ....[4]....
        /*024c*/ 	.word	0xffffffff


	//   ....[5]....
        /*0250*/ 	.word	0xffffffff


	//   ....[6]....
        /*0254*/ 	.word	0xffffffff


	//   ....[7]....
        /*0258*/ 	.word	0xffffffff


	//   ....[8]....
        /*025c*/ 	.word	0xffffffff


	//   ....[9]....
        /*0260*/ 	.word	0xffffffff


	//   ....[10]....
        /*0264*/ 	.word	0xffffffff


	//   ....[11]....
        /*0268*/ 	.word	0xffffffff


	//   ....[12]....
        /*026c*/ 	.word	0xffffffff


	//   ....[13]....
        /*0270*/ 	.word	0xffffffff


	//   ....[14]....
        /*0274*/ 	.word	0xffffffff


	//   ....[15]....
        /*0278*/ 	.word	0xffffffff


	//   ....[16]....
        /*027c*/ 	.word	0xffffffff


	//   ....[17]....
        /*0280*/ 	.word	0xffffffff


	//   ....[18]....
        /*0284*/ 	.word	0xffffffff


	//   ....[19]....
        /*0288*/ 	.word	0xffffffff


	//   ....[20]....
        /*028c*/ 	.word	0xffffffff


	//   ....[21]....
        /*0290*/ 	.word	0xffffffff


	//   ....[22]....
        /*0294*/ 	.word	0xffffffff


	//   ....[23]....
        /*0298*/ 	.word	0xffffffff


	//   ....[24]....
        /*029c*/ 	.word	0xffffffff


	//   ....[25]....
        /*02a0*/ 	.word	0xffffffff


	//   ....[26]....
        /*02a4*/ 	.word	0xffffffff


	//   ....[27]....
        /*02a8*/ 	.word	0xffffffff


	//   ....[28]....
        /*02ac*/ 	.word	0xffffffff


	//   ....[29]....
        /*02b0*/ 	.word	0xffffffff


	//   ....[30]....
        /*02b4*/ 	.word	0xffffffff


	//   ....[31]....
        /*02b8*/ 	.word	0xffffffff


	//   ....[32]....
        /*02bc*/ 	.word	0xffffffff


	//   ....[33]....
        /*02c0*/ 	.word	0xffffffff


	//   ....[34]....
        /*02c4*/ 	.word	0xffffffff


	//   ....[35]....
        /*02c8*/ 	.word	0xffffffff


	//   ....[36]....
        /*02cc*/ 	.word	0xffffffff


	//   ....[37]....
        /*02d0*/ 	.word	0xffffffff


	//   ....[38]....
        /*02d4*/ 	.word	0xffffffff


	//   ....[39]....
        /*02d8*/ 	.word	0xffffffff


	//   ....[40]....
        /*02dc*/ 	.word	0xffffffff


	//   ....[41]....
        /*02e0*/ 	.word	0xffffffff


	//   ....[42]....
        /*02e4*/ 	.word	0xffffffff


	//   ....[43]....
        /*02e8*/ 	.word	0xffffffff


	//   ....[44]....
        /*02ec*/ 	.word	0xffffffff


	//   ....[45]....
        /*02f0*/ 	.word	0xffffffff


	//   ....[46]....
        /*02f4*/ 	.word	0xffffffff


	//   ....[47]....
        /*02f8*/ 	.word	0xffffffff


	//   ....[48]....
        /*02fc*/ 	.word	0xffffffff


	//   ....[49]....
        /*0300*/ 	.word	0xffffffff


	//   ....[50]....
        /*0304*/ 	.word	0xffffffff


	//   ....[51]....
        /*0308*/ 	.word	0xffffffff


	//   ....[52]....
        /*030c*/ 	.word	0xffffffff


	//   ....[53]....
        /*0310*/ 	.word	0xffffffff


	//   ....[54]....
        /*0314*/ 	.word	0xffffffff


	//   ....[55]....
        /*0318*/ 	.word	0xffffffff


	//   ....[56]....
        /*031c*/ 	.word	0xffffffff


	//   ....[57]....
        /*0320*/ 	.word	0xffffffff


	//   ....[58]....
        /*0324*/ 	.word	0xffffffff


	//   ....[59]....
        /*0328*/ 	.word	0xffffffff


	//   ....[60]....
        /*032c*/ 	.word	0xffffffff


	//   ....[61]....
        /*0330*/ 	.word	0xffffffff


	//   ....[62]....
        /*0334*/ 	.word	0xffffffff


	//   ....[63]....
        /*0338*/ 	.word	0xffffffff


	//   ....[64]....
        /*033c*/ 	.word	0xffffffff


	//   ....[65]....
        /*0340*/ 	.word	0xffffffff


	//   ....[66]....
        /*0344*/ 	.word	0xffffffff


	//   ....[67]....
        /*0348*/ 	.word	0xffffffff


	//   ....[68]....
        /*034c*/ 	.word	0xffffffff


	//   ....[69]....
        /*0350*/ 	.word	0xffffffff


	//   ....[70]....
        /*0354*/ 	.word	0xffffffff


	//   ....[71]....
        /*0358*/ 	.word	0xffffffff


	//   ....[72]....
        /*035c*/ 	.word	0xffffffff


	//   ....[73]....
        /*0360*/ 	.word	0xffffffff


	//   ....[74]....
        /*0364*/ 	.word	0xffffffff


	//   ....[75]....
        /*0368*/ 	.word	0xffffffff


	//   ....[76]....
        /*036c*/ 	.word	0xffffffff


	//   ....[77]....
        /*0370*/ 	.word	0xffffffff


	//   ....[78]....
        /*0374*/ 	.word	0xffffffff


	//   ....[79]....
        /*0378*/ 	.word	0xffffffff


	//   ....[80]....
        /*037c*/ 	.word	0xffffffff


	//   ....[81]....
        /*0380*/ 	.word	0xffffffff


	//   ....[82]....
        /*0384*/ 	.word	0xffffffff


	//   ....[83]....
        /*0388*/ 	.word	0xffffffff


	//   ....[84]....
        /*038c*/ 	.word	0xffffffff


	//   ....[85]....
        /*0390*/ 	.word	0xffffffff


	//   ....[86]....
        /*0394*/ 	.word	0xffffffff


	//   ....[87]....
        /*0398*/ 	.word	0xffffffff


	//   ....[88]....
        /*039c*/ 	.word	0xffffffff


	//   ....[89]....
        /*03a0*/ 	.word	0xffffffff


	//   ....[90]....
        /*03a4*/ 	.word	0xffffffff


	//   ....[91]....
        /*03a8*/ 	.word	0xffffffff


	//   ....[92]....
        /*03ac*/ 	.word	0xffffffff


	//   ....[93]....
        /*03b0*/ 	.word	0xffffffff


	//   ....[94]....
        /*03b4*/ 	.word	0xffffffff


	//   ....[95]....
        /*03b8*/ 	.word	0xffffffff


	//   ....[96]....
        /*03bc*/ 	.word	0xffffffff


	//   ....[97]....
        /*03c0*/ 	.word	0xffffffff


	//   ....[98]....
        /*03c4*/ 	.word	0xffffffff


	//   ....[99]....
        /*03c8*/ 	.word	0xffffffff


	//   ....[100]....
        /*03cc*/ 	.word	0xffffffff


	//   ....[101]....
        /*03d0*/ 	.word	0xffffffff


	//   ....[102]....
        /*03d4*/ 	.word	0xffffffff


	//   ....[103]....
        /*03d8*/ 	.word	0xffffffff


	//   ....[104]....
        /*03dc*/ 	.word	0xffffffff


	//   ....[105]....
        /*03e0*/ 	.word	0xffffffff


	//   ....[106]....
        /*03e4*/ 	.word	0xffffffff


	//   ....[107]....
        /*03e8*/ 	.word	0xffffffff


	//   ....[108]....
        /*03ec*/ 	.word	0xffffffff


	//   ....[109]....
        /*03f0*/ 	.word	0xffffffff


	//   ....[110]....
        /*03f4*/ 	.word	0xffffffff


	//   ....[111]....
        /*03f8*/ 	.word	0xffffffff


	//   ....[112]....
        /*03fc*/ 	.word	0xffffffff


	//   ....[113]....
        /*0400*/ 	.word	0xffffffff


	//   ....[114]....
        /*0404*/ 	.word	0xffffffff


	//   ....[115]....
        /*0408*/ 	.word	0xffffffff


	//   ....[116]....
        /*040c*/ 	.word	0xffffffff


	//   ....[117]....
        /*0410*/ 	.word	0xffffffff


	//   ....[118]....
        /*0414*/ 	.word	0xffffffff


	//   ....[119]....
        /*0418*/ 	.word	0xffffffff


	//   ....[120]....
        /*041c*/ 	.word	0xffffffff


	//   ....[121]....
        /*0420*/ 	.word	0xffffffff


	//   ....[122]....
        /*0424*/ 	.word	0xffffffff


	//   ....[123]....
        /*0428*/ 	.word	0xffffffff


	//   ....[124]....
        /*042c*/ 	.word	0xffffffff


	//   ....[125]....
        /*0430*/ 	.word	0xffffffff


	//   ....[126]....
        /*0434*/ 	.word	0xffffffff


	//   ....[127]....
        /*0438*/ 	.word	0xffffffff


	//   ....[128]....
        /*043c*/ 	.word	0xffffffff


	//   ....[129]....
        /*0440*/ 	.word	0xffffffff


	//   ....[130]....
        /*0444*/ 	.word	0xffffffff


	//   ....[131]....
        /*0448*/ 	.word	0xffffffff


	//   ....[132]....
        /*044c*/ 	.word	0xffffffff


	//   ....[133]....
        /*0450*/ 	.word	0xffffffff


	//   ....[134]....
        /*0454*/ 	.word	0xffffffff


	//   ....[135]....
        /*0458*/ 	.word	0xffffffff


	//   ....[136]....
        /*045c*/ 	.word	0xffffffff


	//   ....[137]....
        /*0460*/ 	.word	0xffffffff


	//   ....[138]....
        /*0464*/ 	.word	0xffffffff


	//   ....[139]....
        /*0468*/ 	.word	0xffffffff


	//   ....[140]....
        /*046c*/ 	.word	0xffffffff


	//   ....[141]....
        /*0470*/ 	.word	0xffffffff


	//   ....[142]....
        /*0474*/ 	.word	0xffffffff


	//   ....[143]....
        /*0478*/ 	.word	0xffffffff


	//   ....[144]....
        /*047c*/ 	.word	0xffffffff


	//   ....[145]....
        /*0480*/ 	.word	0xffffffff


	//   ....[146]....
        /*0484*/ 	.word	0xffffffff


	//   ....[147]....
        /*0488*/ 	.word	0xffffffff


	//   ....[148]....
        /*048c*/ 	.word	0xffffffff


	//   ....[149]....
        /*0490*/ 	.word	0xffffffff


	//   ....[150]....
        /*0494*/ 	.word	0xffffffff


	//   ....[151]....
        /*0498*/ 	.word	0xffffffff


	//   ....[152]....
        /*049c*/ 	.word	0xffffffff


	//   ....[153]....
        /*04a0*/ 	.word	0xffffffff


	//   ....[154]....
        /*04a4*/ 	.word	0xffffffff


	//   ....[155]....
        /*04a8*/ 	.word	0xffffffff


	//   ....[156]....
        /*04ac*/ 	.word	0xffffffff


	//   ....[157]....
        /*04b0*/ 	.word	0xffffffff


	//   ....[158]....
        /*04b4*/ 	.word	0xffffffff


	//   ....[159]....
        /*04b8*/ 	.word	0xffffffff


	//   ....[160]....
        /*04bc*/ 	.word	0xffffffff


	//   ....[161]....
        /*04c0*/ 	.word	0xffffffff


	//   ....[162]....
        /*04c4*/ 	.word	0xffffffff


	//   ....[163]....
        /*04c8*/ 	.word	0xffffffff


	//   ....[164]....
        /*04cc*/ 	.word	0xffffffff


	//   ....[165]....
        /*04d0*/ 	.word	0xffffffff


	//   ....[166]....
        /*04d4*/ 	.word	0xffffffff


	//   ....[167]....
        /*04d8*/ 	.word	0xffffffff


	//   ....[168]....
        /*04dc*/ 	.word	0xffffffff


	//   ....[169]....
        /*04e0*/ 	.word	0xffffffff


	//   ....[170]....
        /*04e4*/ 	.word	0xffffffff


	//   ....[171]....
        /*04e8*/ 	.word	0xffffffff


	//   ....[172]....
        /*04ec*/ 	.word	0xffffffff


	//   ....[173]....
        /*04f0*/ 	.word	0xffffffff


	//   ....[174]....
        /*04f4*/ 	.word	0xffffffff


	//   ....[175]....
        /*04f8*/ 	.word	0x0500000f


	//   ....[176]....
        /*04fc*/ 	.word	0x0500000f


	//   ....[177]....
        /*0500*/ 	.word	0x0500000f


	//   ....[178]....
        /*0504*/ 	.word	0x0500000f


	//   ....[179]....
        /*0508*/ 	.word	0x0500000f


	//   ....[180]....
        /*050c*/ 	.word	0x0500000f


	//   ....[181]....
        /*0510*/ 	.word	0x0500000f


	//   ....[182]....
        /*0514*/ 	.word	0x0500000f


	//   ....[183]....
        /*0518*/ 	.word	0x0500000f


	//   ....[184]....
        /*051c*/ 	.word	0x0500000f


	//   ....[185]....
        /*0520*/ 	.word	0x0500000f


	//   ....[186]....
        /*0524*/ 	.word	0x0500000f


	//   ....[187]....
        /*0528*/ 	.word	0x0500000f


	//   ....[188]....
        /*052c*/ 	.word	0x0500000f


	//   ....[189]....
        /*0530*/ 	.word	0x0500000f


	//   ....[190]....
        /*0534*/ 	.word	0x0500000f


	//   ....[191]....
        /*0538*/ 	.word	0x0500000f


	//   ....[192]....
        /*053c*/ 	.word	0x0500000f


	//   ....[193]....
        /*0540*/ 	.word	0x0500000f


	//   ....[194]....
        /*0544*/ 	.word	0x0500000f


	//   ....[195]....
        /*0548*/ 	.word	0x0500000f


	//   ....[196]....
        /*054c*/ 	.word	0x0500000f


	//   ....[197]....
        /*0550*/ 	.word	0x0500000f


	//   ....[198]....
        /*0554*/ 	.word	0x0500000f


	//   ....[199]....
        /*0558*/ 	.word	0x0500000f


	//   ....[200]....
        /*055c*/ 	.word	0x0500000f


	//   ....[201]....
        /*0560*/ 	.word	0x0500000f


	//   ....[202]....
        /*0564*/ 	.word	0x0500000f


	//   ....[203]....
        /*0568*/ 	.word	0x0500000f


	//   ....[204]....
        /*056c*/ 	.word	0x0500000f


	//   ....[205]....
        /*0570*/ 	.word	0x0500000f


	//   ....[206]....
        /*0574*/ 	.word	0x0500000f


	//   ....[207]....
        /*0578*/ 	.word	0x0500000f


	//   ....[208]....
        /*057c*/ 	.word	0x0500000f


	//   ....[209]....
        /*0580*/ 	.word	0x0500000f


	//   ....[210]....
        /*0584*/ 	.word	0x0500000f


	//   ....[211]....
        /*0588*/ 	.word	0x0500000f


	//   ....[212]....
        /*058c*/ 	.word	0x0500000f


	//   ....[213]....
        /*0590*/ 	.word	0x0500000f


	//   ....[214]....
        /*0594*/ 	.word	0x0500000f


	//   ....[215]....
        /*0598*/ 	.word	0x0500000f


	//   ....[216]....
        /*059c*/ 	.word	0x0500000f


	//   ....[217]....
        /*05a0*/ 	.word	0x0500000f


	//   ....[218]....
        /*05a4*/ 	.word	0x0500000f


	//   ....[219]....
        /*05a8*/ 	.word	0x0500000f


	//   ....[220]....
        /*05ac*/ 	.word	0x0500000f


	//   ....[221]....
        /*05b0*/ 	.word	0x0500000f


	//   ....[222]....
        /*05b4*/ 	.word	0x0500000f


	//   ....[223]....
        /*05b8*/ 	.word	0x0500000f


	//   ....[224]....
        /*05bc*/ 	.word	0x0500000f


	//   ....[225]....
        /*05c0*/ 	.word	0x0500000f


	//   ....[226]....
        /*05c4*/ 	.word	0x0500000f


	//   ....[227]....
        /*05c8*/ 	.word	0x0500000f


	//   ....[228]....
        /*05cc*/ 	.word	0x0500000f


	//   ....[229]....
        /*05d0*/ 	.word	0x0500000f


	//   ....[230]....
        /*05d4*/ 	.word	0x0500000f


	//   ....[231]....
        /*05d8*/ 	.word	0x0500000f


	//   ....[232]....
        /*05dc*/ 	.word	0x0500000f


	//   ....[233]....
        /*05e0*/ 	.word	0x0500000f


	//   ....[234]....
        /*05e4*/ 	.word	0x0500000f


	//   ....[235]....
        /*05e8*/ 	.word	0x0500000f


	//   ....[236]....
        /*05ec*/ 	.word	0x0500000f


	//   ....[237]....
        /*05f0*/ 	.word	0x0500000f


	//   ....[238]....
        /*05f4*/ 	.word	0x0500000f


	//   ....[239]....
        /*05f8*/ 	.word	0x0500000f


	//   ....[240]....
        /*05fc*/ 	.word	0x0500000f


	//   ....[241]....
        /*0600*/ 	.word	0x0500000f


	//   ....[242]....
        /*0604*/ 	.word	0x0500000f


	//   ....[243]....
        /*0608*/ 	.word	0x0500000f


	//   ....[244]....
        /*060c*/ 	.word	0x0500000f


	//   ....[245]....
        /*0610*/ 	.word	0x0500000f


	//   ....[246]....
        /*0614*/ 	.word	0x0500000f


	//   ....[247]....
        /*0618*/ 	.word	0x0500000f


	//   ....[248]....
        /*061c*/ 	.word	0x0500000f


	//   ....[249]....
        /*0620*/ 	.word	0x0500000f


	//   ....[250]....
        /*0624*/ 	.word	0x0500000f


	//   ....[251]....
        /*0628*/ 	.word	0x0500000f


	//   ....[252]....
        /*062c*/ 	.word	0x0500000f


	//   ....[253]....
        /*0630*/ 	.word	0x0500000f


	//   ....[254]....
        /*0634*/ 	.word	0x0500000f


	//   ....[255]....
        /*0638*/ 	.word	0x0500000f


	//   ....[0]....
        /*063c*/ 	.word	0x0500000f


	//   ....[1]....
        /*0640*/ 	.word	0x0500000f


	//   ....[2]....
        /*0644*/ 	.word	0x0500000f


	//   ....[3]....
        /*0648*/ 	.word	0x0500000f


	//   ....[4]....
        /*064c*/ 	.word	0x0500000f


	//   ....[5]....
        /*0650*/ 	.word	0x0500000f


	//   ....[6]....
        /*0654*/ 	.word	0x0500000f


	//   ....[7]....
        /*0658*/ 	.word	0x0500000f


	//   ....[8]....
        /*065c*/ 	.word	0x0500000f


	//   ....[9]....
        /*0660*/ 	.word	0x0500000f


	//   ....[10]....
        /*0664*/ 	.word	0x0500000f


	//   ....[11]....
        /*0668*/ 	.word	0x0500000f


	//   ....[12]....
        /*066c*/ 	.word	0x0500000f


	//   ....[13]....
        /*0670*/ 	.word	0x0500000f


	//   ....[14]....
        /*0674*/ 	.word	0x0500000f


	//   ....[15]....
        /*0678*/ 	.word	0x0500000f


	//   ....[16]....
        /*067c*/ 	.word	0x0500000f


	//   ....[17]....
        /*0680*/ 	.word	0x0500000f


	//   ....[18]....
        /*0684*/ 	.word	0x0500000f


	//   ....[19]....
        /*0688*/ 	.word	0x0500000f


	//   ....[20]....
        /*068c*/ 	.word	0x0500000f


	//   ....[21]....
        /*0690*/ 	.word	0x0500000f


	//   ....[22]....
        /*0694*/ 	.word	0x0500000f


	//   ....[23]....
        /*0698*/ 	.word	0x0500000f


	//   ....[24]....
        /*069c*/ 	.word	0x0500000f


	//   ....[25]....
        /*06a0*/ 	.word	0x0500000f


	//   ....[26]....
        /*06a4*/ 	.word	0x0500000f


	//----- nvinfo : EIATTR_COOP_GROUP_INSTR_OFFSETS
	.align		4
.L_1577:
        /*06a8*/ 	.byte	0x04, 0x28
        /*06aa*/ 	.short	(.L_1579 - .L_1578)


	//   ....[0]....
.L_1578:
        /*06ac*/ 	.word	0x00000080


	//   ....[1]....
        /*06b0*/ 	.word	0x00000090


	//   ....[2]....
        /*06b4*/ 	.word	0x000002d0


	//   ....[3]....
        /*06b8*/ 	.word	0x00000430


	//   ....[4]....
        /*06bc*/ 	.word	0x00000550


	//   ....[5]....
        /*06c0*/ 	.word	0x000006b0


	//   ....[6]....
        /*06c4*/ 	.word	0x00001900


	//   ....[7]....
        /*06c8*/ 	.word	0x00002020


	//   ....[8]....
        /*06cc*/ 	.word	0x00002440


	//   ....[9]....
        /*06d0*/ 	.word	0x00002ca0


	//   ....[10]....
        /*06d4*/ 	.word	0x00002d30


	//   ....[11]....
        /*06d8*/ 	.word	0x00003850


	//   ....[12]....
        /*06dc*/ 	.word	0x000038a0


	//   ....[13]....
        /*06e0*/ 	.word	0x00004d80


	//   ....[14]....
        /*06e4*/ 	.word	0x000053d0


	//   ....[15]....
        /*06e8*/ 	.word	0x00005930


	//   ....[16]....
        /*06ec*/ 	.word	0x00005a20


	//   ....[17]....
        /*06f0*/ 	.word	0x00006370


	//   ....[18]....
        /*06f4*/ 	.word	0x000063d0


	//   ....[19]....
        /*06f8*/ 	.word	0x000086b0


	//   ....[20]....
        /*06fc*/ 	.word	0x000086e0


	//   ....[21]....
        /*0700*/ 	.word	0x00008700


	//   ....[22]....
        /*0704*/ 	.word	0x00008720


	//   ....[23]....
        /*0708*/ 	.word	0x000099b0


	//   ....[24]....
        /*070c*/ 	.word	0x000099e0


	//   ....[25]....
        /*0710*/ 	.word	0x00009a80


	//   ....[26]....
        /*0714*/ 	.word	0x00009aa0


	//   ....[27]....
        /*0718*/ 	.word	0x0000a970


	//   ....[28]....
        /*071c*/ 	.word	0x0000a980


	//   ....[29]....
        /*0720*/ 	.word	0x0000a990


	//   ....[30]....
        /*0724*/ 	.word	0x0000a9e0


	//   ....[31]....
        /*0728*/ 	.word	0x0000af50


	//   ....[32]....
        /*072c*/ 	.word	0x0000af70


	//   ....[33]....
        /*0730*/ 	.word	0x0000af80


	//   ....[34]....
        /*0734*/ 	.word	0x0000afa0


	//   ....[35]....
        /*0738*/ 	.word	0x0000afc0


	//   ....[36]....
        /*073c*/ 	.word	0x0000afe0


	//   ....[37]....
        /*0740*/ 	.word	0x0000b0e0


	//   ....[38]....
        /*0744*/ 	.word	0x0000b0f0


	//   ....[39]....
        /*0748*/ 	.word	0x0000b4d0


	//   ....[40]....
        /*074c*/ 	.word	0x0000b4e0


	//   ....[41]....
        /*0750*/ 	.word	0x0000b710


	//   ....[42]....
        /*0754*/ 	.word	0x0000b720


	//   ....[43]....
        /*0758*/ 	.word	0x0000c230


	//   ....[44]....
        /*075c*/ 	.word	0x0000c260


	//   ....[45]....
        /*0760*/ 	.word	0x0000c2a0


	//   ....[46]....
        /*0764*/ 	.word	0x0000c2d0


	//   ....[47]....
        /*0768*/ 	.word	0x0000c2e0


	//   ....[48]....
        /*076c*/ 	.word	0x0000c2f0


	//   ....[49]....
        /*0770*/ 	.word	0x0000c300


	//   ....[50]....
        /*0774*/ 	.word	0x0000c320


	//   ....[51]....
        /*0778*/ 	.word	0x0000c480


	//   ....[52]....
        /*077c*/ 	.word	0x0000c6a0


	//   ....[53]....
        /*0780*/ 	.word	0x0000c6d0


	//   ....[54]....
        /*0784*/ 	.word	0x0000c700


	//   ....[55]....
        /*0788*/ 	.word	0x0000c730


	//   ....[56]....
        /*078c*/ 	.word	0x0000c760


	//   ....[57]....
        /*0790*/ 	.word	0x0000c790


	//   ....[58]....
        /*0794*/ 	.word	0x0000c8f0


	//   ....[59]....
        /*0798*/ 	.word	0x0000c920


	//   ....[60]....
        /*079c*/ 	.word	0x0000c950


	//   ....[61]....
        /*07a0*/ 	.word	0x0000c980


	//   ....[62]....
        /*07a4*/ 	.word	0x0000c9b0


	//   ....[63]....
        /*07a8*/ 	.word	0x0000c9e0


	//   ....[64]....
        /*07ac*/ 	.word	0x0000ca70


	//   ....[65]....
        /*07b0*/ 	.word	0x0000caa0


	//   ....[66]....
        /*07b4*/ 	.word	0x0000cab0


	//   ....[67]....
        /*07b8*/ 	.word	0x0000caf0


	//   ....[68]....
        /*07bc*/ 	.word	0x0000ea40


	//   ....[69]....
        /*07c0*/ 	.word	0x0000ea60


	//   ....[70]....
        /*07c4*/ 	.word	0x0000eaf0


	//   ....[71]....
        /*07c8*/ 	.word	0x0000eb10


	//   ....[72]....
        /*07cc*/ 	.word	0x0000eb90


	//   ....[73]....
        /*07d0*/ 	.word	0x0000ebb0


	//   ....[74]....
        /*07d4*/ 	.word	0x0000ec30


	//   ....[75]....
        /*07d8*/ 	.word	0x0000ec50


	//   ....[76]....
        /*07dc*/ 	.word	0x0000ecd0


	//   ....[77]....
        /*07e0*/ 	.word	0x0000ecf0


	//   ....[78]....
        /*07e4*/ 	.word	0x0000ed70


	//   ....[79]....
        /*07e8*/ 	.word	0x0000ed90


	//   ....[80]....
        /*07ec*/ 	.word	0x0000ee10


	//   ....[81]....
        /*07f0*/ 	.word	0x0000ee30


	//   ....[82]....
        /*07f4*/ 	.word	0x0000ee40


	//   ....[83]....
        /*07f8*/ 	.word	0x0000ee50


	//   ....[84]....
        /*07fc*/ 	.word	0x0000f720


	//   ....[85]....
        /*0800*/ 	.word	0x0000f750


	//   ....[86]....
        /*0804*/ 	.word	0x0000f7f0


	//   ....[87]....
        /*0808*/ 	.word	0x0000f810


	//   ....[88]....
        /*080c*/ 	.word	0x0000f890


	//   ....[89]....
        /*0810*/ 	.word	0x0000f8b0


	//   ....[90]....
        /*0814*/ 	.word	0x0000f930


	//   ....[91]....
        /*0818*/ 	.word	0x0000f950


	//   ....[92]....
        /*081c*/ 	.word	0x0000f9d0


	//   ....[93]....
        /*0820*/ 	.word	0x0000f9f0


	//   ....[94]....
        /*0824*/ 	.word	0x0000fa70


	//   ....[95]....
        /*0828*/ 	.word	0x0000fa90


	//   ....[96]....
        /*082c*/ 	.word	0x0000fb10


	//   ....[97]....
        /*0830*/ 	.word	0x0000fb30


	//   ....[98]....
        /*0834*/ 	.word	0x0000fb40


	//   ....[99]....
        /*0838*/ 	.word	0x0000fbb0


	//   ....[100]....
        /*083c*/ 	.word	0x0000fc00


	//   ....[101]....
        /*0840*/ 	.word	0x0000fc30


	//   ....[102]....
        /*0844*/ 	.word	0x0000fcc0


	//   ....[103]....
        /*0848*/ 	.word	0x0000fcd0


	//   ....[104]....
        /*084c*/ 	.word	0x0000fd40


	//   ....[105]....
        /*0850*/ 	.word	0x0000fd50


	//   ....[106]....
        /*0854*/ 	.word	0x0000fd90


	//   ....[107]....
        /*0858*/ 	.word	0x0000fdb0


	//   ....[108]....
        /*085c*/ 	.word	0x00010500


	//   ....[109]....
        /*0860*/ 	.word	0x00010530


	//   ....[110]....
        /*0864*/ 	.word	0x00010580


	//   ....[111]....
        /*0868*/ 	.word	0x00010590


	//   ....[112]....
        /*086c*/ 	.word	0x000105d0


	//   ....[113]....
        /*0870*/ 	.word	0x000105e0


	//   ....[114]....
        /*0874*/ 	.word	0x00010620


	//   ....[115]....
        /*0878*/ 	.word	0x00010630


	//   ....[116]....
        /*087c*/ 	.word	0x00010670


	//   ....[117]....
        /*0880*/ 	.word	0x00010680


	//   ....[118]....
        /*0884*/ 	.word	0x000106c0


	//   ....[119]....
        /*0888*/ 	.word	0x000106d0


	//   ....[120]....
        /*088c*/ 	.word	0x00010710


	//   ....[121]....
        /*0890*/ 	.word	0x00010720


	//   ....[122]....
        /*0894*/ 	.word	0x00010730


	//   ....[123]....
        /*0898*/ 	.word	0x00010770


	//   ....[124]....
        /*089c*/ 	.word	0x00010a20


	//   ....[125]....
        /*08a0*/ 	.word	0x00010a50


	//   ....[126]....
        /*08a4*/ 	.word	0x00010ab0


	//   ....[127]....
        /*08a8*/ 	.word	0x00010ac0


	//   ....[128]....
        /*08ac*/ 	.word	0x00010b10


	//   ....[129]....
        /*08b0*/ 	.word	0x00010b20


	//   ....[130]....
        /*08b4*/ 	.word	0x00010b70


	//   ....[131]....
        /*08b8*/ 	.word	0x00010b80


	//   ....[132]....
        /*08bc*/ 	.word	0x00010bd0


	//   ....[133]....
        /*08c0*/ 	.word	0x00010be0


	//   ....[134]....
        /*08c4*/ 	.word	0x00010c30


	//   ....[135]....
        /*08c8*/ 	.word	0x00010c40


	//   ....[136]....
        /*08cc*/ 	.word	0x00010c90


	//   ....[137]....
        /*08d0*/ 	.word	0x00010ca0


	//   ....[138]....
        /*08d4*/ 	.word	0x00010cb0


	//   ....[139]....
        /*08d8*/ 	.word	0x00010cf0


	//   ....[140]....
        /*08dc*/ 	.word	0x00011280


	//   ....[141]....
        /*08e0*/ 	.word	0x000112c0


	//   ....[142]....
        /*08e4*/ 	.word	0x000112e0


	//   ....[143]....
        /*08e8*/ 	.word	0x00011300


	//   ....[144]....
        /*08ec*/ 	.word	0x00011310


	//   ....[145]....
        /*08f0*/ 	.word	0x00011320


	//   ....[146]....
        /*08f4*/ 	.word	0x00011340


	//   ....[147]....
        /*08f8*/ 	.word	0x00011390


	//   ....[148]....
        /*08fc*/ 	.word	0x000113b0


	//   ....[149]....
        /*0900*/ 	.word	0x000113f0


	//   ....[150]....
        /*0904*/ 	.word	0x00011410


	//   ....[151]....
        /*0908*/ 	.word	0x00011450


	//   ....[152]....
        /*090c*/ 	.word	0x00011470


	//   ....[153]....
        /*0910*/ 	.word	0x000114c0


	//   ....[154]....
        /*0914*/ 	.word	0x000114f0


	//   ....[155]....
        /*0918*/ 	.word	0x00011550


	//   ....[156]....
        /*091c*/ 	.word	0x00011900


	//   ....[157]....
        /*0920*/ 	.word	0x00011930


	//   ....[158]....
        /*0924*/ 	.word	0x000119a0


	//   ....[159]....
        /*0928*/ 	.word	0x000119d0


	//   ....[160]....
        /*092c*/ 	.word	0x00011a00


	//   ....[161]....
        /*0930*/ 	.word	0x00011a30


	//   ....[162]....
        /*0934*/ 	.word	0x00011a60


	//   ....[163]....
        /*0938*/ 	.word	0x00011a90


	//   ....[164]....
        /*093c*/ 	.word	0x00011c30


	//   ....[165]....
        /*0940*/ 	.word	0x00011c60


	//   ....[166]....
        /*0944*/ 	.word	0x00011c90


	//   ....[167]....
        /*0948*/ 	.word	0x00011cc0


	//   ....[168]....
        /*094c*/ 	.word	0x00011cf0


	//   ....[169]....
        /*0950*/ 	.word	0x00011d20


	//   ....[170]....
        /*0954*/ 	.word	0x00011de0


	//   ....[171]....
        /*0958*/ 	.word	0x00011e00


	//   ....[172]....
        /*095c*/ 	.word	0x00011e20


	//   ....[173]....
        /*0960*/ 	.word	0x00011e80


	//   ....[174]....
        /*0964*/ 	.word	0x000128a0


	//   ....[175]....
        /*0968*/ 	.word	0x00012e40


	//   ....[176]....
        /*096c*/ 	.word	0x00012f30


	//   ....[177]....
        /*0970*/ 	.word	0x00012fd0


	//   ....[178]....
        /*0974*/ 	.word	0x00013030


	//   ....[179]....
        /*0978*/ 	.word	0x00013130


	//   ....[180]....
        /*097c*/ 	.word	0x00013190


	//   ....[181]....
        /*0980*/ 	.word	0x00013280


	//   ....[182]....
        /*0984*/ 	.word	0x000132f0


	//   ....[183]....
        /*0988*/ 	.word	0x000133e0


	//   ....[184]....
        /*098c*/ 	.word	0x00013450


	//   ....[185]....
        /*0990*/ 	.word	0x00013540


	//   ....[186]....
        /*0994*/ 	.word	0x000135b0


	//   ....[187]....
        /*0998*/ 	.word	0x000136a0


	//   ....[188]....
        /*099c*/ 	.word	0x00013710


	//   ....[189]....
        /*09a0*/ 	.word	0x00013800


	//   ....[190]....
        /*09a4*/ 	.word	0x00013870


	//   ....[191]....
        /*09a8*/ 	.word	0x00013910


	//   ....[192]....
        /*09ac*/ 	.word	0x00013a00


	//   ....[193]....
        /*09b0*/ 	.word	0x00013a70


	//   ....[194]....
        /*09b4*/ 	.word	0x00013ad0


	//   ....[195]....
        /*09b8*/ 	.word	0x00013bc0


	//   ....[196]....
        /*09bc*/ 	.word	0x00013c20


	//   ....[197]....
        /*09c0*/ 	.word	0x00013d20


	//   ....[198]....
        /*09c4*/ 	.word	0x00013d80


	//   ....[199]....
        /*09c8*/ 	.word	0x00013e80


	//   ....[200]....
        /*09cc*/ 	.word	0x00013ee0


	//   ....[201]....
        /*09d0*/ 	.word	0x00013fe0


	//   ....[202]....
        /*09d4*/ 	.word	0x00014040


	//   ....[203]....
        /*09d8*/ 	.word	0x00014140


	//   ....[204]....
        /*09dc*/ 	.word	0x000141a0


	//   ....[205]....
        /*09e0*/ 	.word	0x000142a0


	//   ....[206]....
        /*09e4*/ 	.word	0x00014300


	//   ....[207]....
        /*09e8*/ 	.word	0x000143b0


	//   ....[208]....
        /*09ec*/ 	.word	0x00014470


	//   ....[209]....
        /*09f0*/ 	.word	0x00014530


	//   ....[210]....
        /*09f4*/ 	.word	0x00014590


	//   ....[211]....
        /*09f8*/ 	.word	0x00014690


	//   ....[212]....
        /*09fc*/ 	.word	0x000146f0


	//   ....[213]....
        /*0a00*/ 	.word	0x000147c0


	//   ....[214]....
        /*0a04*/ 	.word	0x00014820


	//   ....[215]....
        /*0a08*/ 	.word	0x000148e0


	//   ....[216]....
        /*0a0c*/ 	.word	0x00014a20


	//   ....[217]....
        /*0a10*/ 	.word	0x00014ad0


	//   ....[218]....
        /*0a14*/ 	.word	0x00014b30


	//   ....[219]....
        /*0a18*/ 	.word	0x00014be0


	//   ....[220]....
        /*0a1c*/ 	.word	0x00014c40


	//   ....[221]....
        /*0a20*/ 	.word	0x00014cf0


	//   ....[222]....
        /*0a24*/ 	.word	0x00014d50


	//   ....[223]....
        /*0a28*/ 	.word	0x00014e00


	//   ....[224]....
        /*0a2c*/ 	.word	0x00014e60


	//   ....[225]....
        /*0a30*/ 	.word	0x00014f10


	//   ....[226]....
        /*0a34*/ 	.word	0x00014f70


	//   ....[227]....
        /*0a38*/ 	.word	0x00015020


	//   ....[228]....
        /*0a3c*/ 	.word	0x00015080


	//   ....[229]....
        /*0a40*/ 	.word	0x00015130


	//   ....[230]....
        /*0a44*/ 	.word	0x00015190


	//   ....[231]....
        /*0a48*/ 	.word	0x00015240


	//   ....[232]....
        /*0a4c*/ 	.word	0x00015330


	//   ....[233]....
        /*0a50*/ 	.word	0x000153e0


	//   ....[234]....
        /*0a54*/ 	.word	0x00015440


	//   ....[235]....
        /*0a58*/ 	.word	0x00015500


	//   ....[236]....
        /*0a5c*/ 	.word	0x00015560


	//   ....[237]....
        /*0a60*/ 	.word	0x00015620


	//   ....[238]....
        /*0a64*/ 	.word	0x00015680


	//   ....[239]....
        /*0a68*/ 	.word	0x00015740


	//   ....[240]....
        /*0a6c*/ 	.word	0x000157a0


	//   ....[241]....
        /*0a70*/ 	.word	0x00015860


	//   ....[242]....
        /*0a74*/ 	.word	0x000158c0


	//   ....[243]....
        /*0a78*/ 	.word	0x00015980


	//   ....[244]....
        /*0a7c*/ 	.word	0x000159e0


	//   ....[245]....
        /*0a80*/ 	.word	0x00015aa0


	//   ....[246]....
        /*0a84*/ 	.word	0x00015b00


	//   ....[247]....
        /*0a88*/ 	.word	0x00015bb0


	//   ....[248]....
        /*0a8c*/ 	.word	0x00015ca0


	//   ....[249]....
        /*0a90*/ 	.word	0x00015d40


	//   ....[250]....
        /*0a94*/ 	.word	0x00015de0


	//   ....[251]....
        /*0a98*/ 	.word	0x00015e90


	//   ....[252]....
        /*0a9c*/ 	.word	0x00015ef0


	//   ....[253]....
        /*0aa0*/ 	.word	0x00015fb0


	//   ....[254]....
        /*0aa4*/ 	.word	0x00016010


	//   ....[255]....
        /*0aa8*/ 	.word	0x000160d0


	//   ....[0]....
        /*0aac*/ 	.word	0x00016130


	//   ....[1]....
        /*0ab0*/ 	.word	0x000161f0


	//   ....[2]....
        /*0ab4*/ 	.word	0x00016250


	//   ....[3]....
        /*0ab8*/ 	.word	0x00016310


	//   ....[4]....
        /*0abc*/ 	.word	0x00016370


	//   ....[5]....
        /*0ac0*/ 	.word	0x00016430


	//   ....[6]....
        /*0ac4*/ 	.word	0x00016490


	//   ....[7]....
        /*0ac8*/ 	.word	0x00016530


	//   ....[8]....
        /*0acc*/ 	.word	0x000165c0


	//   ....[9]....
        /*0ad0*/ 	.word	0x00016660


	//   ....[10]....
        /*0ad4*/ 	.word	0x000167d0


	//   ....[11]....
        /*0ad8*/ 	.word	0x00016840


	//   ....[12]....
        /*0adc*/ 	.word	0x000168b0


	//   ....[13]....
        /*0ae0*/ 	.word	0x00016920


	//   ....[14]....
        /*0ae4*/ 	.word	0x00016990


	//   ....[15]....
        /*0ae8*/ 	.word	0x00016a10


	//   ....[16]....
        /*0aec*/ 	.word	0x00016a90


	//   ....[17]....
        /*0af0*/ 	.word	0x00016b20


	//   ....[18]....
        /*0af4*/ 	.word	0x00016b90


	//   ....[19]....
        /*0af8*/ 	.word	0x00016c00


	//   ....[20]....
        /*0afc*/ 	.word	0x00016c70


	//   ....[21]....
        /*0b00*/ 	.word	0x00016cf0


	//   ....[22]....
        /*0b04*/ 	.word	0x00016d60


	//   ....[23]....
        /*0b08*/ 	.word	0x00016e10


	//   ....[24]....
        /*0b0c*/ 	.word	0x00016e60


	//   ....[25]....
        /*0b10*/ 	.word	0x00016ef0


	//   ....[26]....
        /*0b14*/ 	.word	0x00017020


	//----- nvinfo : EIATTR_REG_RECONFIG
	.align		4
.L_1579:
        /*0b18*/ 	.byte	0x01, 0x54
	.zero		2


	//----- nvinfo : EIATTR_SYSCALL_OFFSETS
	.align		4
        /*0b1c*/ 	.byte	0x04, 0x46
        /*0b1e*/ 	.short	(.L_1581 - .L_1580)


	//   ....[0]....
.L_1580:
        /*0b20*/ 	.word	0x00001ab0


	//   ....[1]....
        /*0b24*/ 	.word	0x0000e080


	//   ....[2]....
        /*0b28*/ 	.word	0x0000e1d0


	//   ....[3]....
        /*0b2c*/ 	.word	0x0000e2c0


	//   ....[4]....
        /*0b30*/ 	.word	0x0000f260


	//----- nvinfo : EIATTR_MBARRIER_INSTR_OFFSETS
	.align		4
.L_1581:
        /*0b34*/ 	.byte	0x04, 0x39
        /*0b36*/ 	.short	(.L_1583 - .L_1582)


	//   ....[0]....
.L_1582:
        /*0b38*/ 	.word	0x00000180
        /*0b3c*/ 	.word	0x000000ff
        /*0b40*/ 	.word	0x00016800
        /*0b44*/ 	.short	0x0100
        /*0b46*/ 	.byte	0x08
	.zero		1


	//   ....[1]....
        /*0b48*/ 	.word	0x00000190
        /*0b4c*/ 	.word	0x000000ff
        /*0b50*/ 	.word	0x00016820
        /*0b54*/ 	.short	0x0100
        /*0b56*/ 	.byte	0x08
	.zero		1


	//   ....[2]....
        /*0b58*/ 	.word	0x00000280
        /*0b5c*/ 	.word	0x000000ff
        /*0b60*/ 	.word	0x00016830
        /*0b64*/ 	.short	0x0100
        /*0b66*/ 	.byte	0x08
	.zero		1


	//   ....[3]....
        /*0b68*/ 	.word	0x00000290
        /*0b6c*/ 	.word	0x000000ff
        /*0b70*/ 	.word	0x00016840
        /*0b74*/ 	.short	0x0100
        /*0b76*/ 	.byte	0x08
	.zero		1


	//   ....[4]....
        /*0b78*/ 	.word	0x000002a0
        /*0b7c*/ 	.word	0x000000ff
        /*0b80*/ 	.word	0x00016838
        /*0b84*/ 	.short	0x0100
        /*0b86*/ 	.byte	0x08
	.zero		1


	//   ....[5]....
        /*0b88*/ 	.word	0x000002b0
        /*0b8c*/ 	.word	0x000000ff
        /*0b90*/ 	.word	0x00016848
        /*0b94*/ 	.short	0x0100
        /*0b96*/ 	.byte	0x08
	.zero		1


	//   ....[6]....
        /*0b98*/ 	.word	0x000003e0
        /*0b9c*/ 	.word	0x000000ff
        /*0ba0*/ 	.word	0x00016850
        /*0ba4*/ 	.short	0x0100
        /*0ba6*/ 	.byte	0x08
	.zero		1


	//   ....[7]....
        /*0ba8*/ 	.word	0x000003f0
        /*0bac*/ 	.word	0x000000ff
        /*0bb0*/ 	.word	0x00016860
        /*0bb4*/ 	.short	0x0100
        /*0bb6*/ 	.byte	0x08
	.zero		1


	//   ....[8]....
        /*0bb8*/ 	.word	0x00000400
        /*0bbc*/ 	.word	0x000000ff
        /*0bc0*/ 	.word	0x00016858
        /*0bc4*/ 	.short	0x0100
        /*0bc6*/ 	.byte	0x08
	.zero		1


	//   ....[9]....
        /*0bc8*/ 	.word	0x00000410
        /*0bcc*/ 	.word	0x000000ff
        /*0bd0*/ 	.word	0x00016868
        /*0bd4*/ 	.short	0x0100
        /*0bd6*/ 	.byte	0x08
	.zero		1


	//   ....[10]....
        /*0bd8*/ 	.word	0x00000500
        /*0bdc*/ 	.word	0x000000ff
        /*0be0*/ 	.word	0x00016870
        /*0be4*/ 	.short	0x0100
        /*0be6*/ 	.byte	0x06
	.zero		1


	//   ....[11]....
        /*0be8*/ 	.word	0x00000510
        /*0bec*/ 	.word	0x000000ff
        /*0bf0*/ 	.word	0x00016880
        /*0bf4*/ 	.short	0x0100
        /*0bf6*/ 	.byte	0x06
	.zero		1


	//   ....[12]....
        /*0bf8*/ 	.word	0x00000520
        /*0bfc*/ 	.word	0x000000ff
        /*0c00*/ 	.word	0x00016878
        /*0c04*/ 	.short	0x0100
        /*0c06*/ 	.byte	0x06
	.zero		1


	//   ....[13]....
        /*0c08*/ 	.word	0x00000530
        /*0c0c*/ 	.word	0x000000ff
        /*0c10*/ 	.word	0x00016888
        /*0c14*/ 	.short	0x0100
        /*0c16*/ 	.byte	0x06
	.zero		1


	//   ....[14]....
        /*0c18*/ 	.word	0x00000660
        /*0c1c*/ 	.word	0x000000ff
        /*0c20*/ 	.word	0x00016890
        /*0c24*/ 	.short	0x0100
        /*0c26*/ 	.byte	0x08
	.zero		1


	//   ....[15]....
        /*0c28*/ 	.word	0x00000670
        /*0c2c*/ 	.word	0x000000ff
        /*0c30*/ 	.word	0x000168a0
        /*0c34*/ 	.short	0x0100
        /*0c36*/ 	.byte	0x08
	.zero		1


	//   ....[16]....
        /*0c38*/ 	.word	0x00000680
        /*0c3c*/ 	.word	0x000000ff
        /*0c40*/ 	.word	0x00016898
        /*0c44*/ 	.short	0x0100
        /*0c46*/ 	.byte	0x08
	.zero		1


	//   ....[17]....
        /*0c48*/ 	.word	0x00000690
        /*0c4c*/ 	.word	0x000000ff
        /*0c50*/ 	.word	0x000168a8
        /*0c54*/ 	.short	0x0100
        /*0c56*/ 	.byte	0x08
	.zero		1


	//   ....[18]....
        /*0c58*/ 	.word	0x000007d0
        /*0c5c*/ 	.word	0x000000ff
        /*0c60*/ 	.word	0x000168b0
        /*0c64*/ 	.short	0x0100
        /*0c66*/ 	.byte	0x08
	.zero		1


	//   ....[19]....
        /*0c68*/ 	.word	0x000007e0
        /*0c6c*/ 	.word	0x000000ff
        /*0c70*/ 	.word	0x000168c0
        /*0c74*/ 	.short	0x0100
        /*0c76*/ 	.byte	0x08
	.zero		1


	//   ....[20]....
        /*0c78*/ 	.word	0x000007f0
        /*0c7c*/ 	.word	0x000000ff
        /*0c80*/ 	.word	0x000168b8
        /*0c84*/ 	.short	0x0100
        /*0c86*/ 	.byte	0x08
	.zero		1


	//   ....[21]....
        /*0c88*/ 	.word	0x00000800
        /*0c8c*/ 	.word	0x000000ff
        /*0c90*/ 	.word	0x000168c8
        /*0c94*/ 	.short	0x0100
        /*0c96*/ 	.byte	0x08
	.zero		1


	//   ....[22]....
        /*0c98*/ 	.word	0x00001b30
        /*0c9c*/ 	.word	0x000000ff
        /*0ca0*/ 	.word	0x00016800
        /*0ca4*/ 	.short	0x010a
        /*0ca6*/ 	.byte	0x2d
	.zero		1


	//   ....[23]....
        /*0ca8*/ 	.word	0x00001bb0
        /*0cac*/ 	.word	0x00000000
        /*0cb0*/ 	.word	0x00016830
        /*0cb4*/ 	.short	0x010a
        /*0cb6*/ 	.byte	0x3f
	.zero		1


	//   ....[24]....
        /*0cb8*/ 	.word	0x00001bf0
        /*0cbc*/ 	.word	0x00000000
        /*0cc0*/ 	.word	0x00016830
        /*0cc4*/ 	.short	0x010a
        /*0cc6*/ 	.byte	0x3f
	.zero		1


	//   ....[25]....
        /*0cc8*/ 	.word	0x00003390
        /*0ccc*/ 	.word	0x000000ff
        /*0cd0*/ 	.word	0x00000000
        /*0cd4*/ 	.short	0x0101
        /*0cd6*/ 	.byte	0x06
	.zero		1


	//   ....[26]....
        /*0cd8*/ 	.word	0x000045a0
        /*0cdc*/ 	.word	0x000000ff
        /*0ce0*/ 	.word	0x00016830
        /*0ce4*/ 	.short	0x010a
        /*0ce6*/ 	.byte	0x06
	.zero		1


	//   ....[27]....
        /*0ce8*/ 	.word	0x000045e0
        /*0cec*/ 	.word	0x000000ff
        /*0cf0*/ 	.word	0x00016830
        /*0cf4*/ 	.short	0x010a
        /*0cf6*/ 	.byte	0x06
	.zero		1


	//   ....[28]....
        /*0cf8*/ 	.word	0x00004810
        /*0cfc*/ 	.word	0x000000ff
        /*0d00*/ 	.word	0x00016850
        /*0d04*/ 	.short	0x010a
        /*0d06*/ 	.byte	0x06
	.zero		1


	//   ....[29]....
        /*0d08*/ 	.word	0x00004850
        /*0d0c*/ 	.word	0x000000ff
        /*0d10*/ 	.word	0x00016850
        /*0d14*/ 	.short	0x010a
        /*0d16*/ 	.byte	0x06
	.zero		1


	//   ....[30]....
        /*0d18*/ 	.word	0x00005280
        /*0d1c*/ 	.word	0x000000ff
        /*0d20*/ 	.word	0x00000000
        /*0d24*/ 	.short	0x0101
        /*0d26*/ 	.byte	0x06
	.zero		1


	//   ....[31]....
        /*0d28*/ 	.word	0x00006fb0
        /*0d2c*/ 	.word	0x000000ff
        /*0d30*/ 	.word	0x00000000
        /*0d34*/ 	.short	0x0101
        /*0d36*/ 	.byte	0x06
	.zero		1


	//   ....[32]....
        /*0d38*/ 	.word	0x000074b0
        /*0d3c*/ 	.word	0x000000ff
        /*0d40*/ 	.word	0x00016830
        /*0d44*/ 	.short	0x010a
        /*0d46*/ 	.byte	0x06
	.zero		1


	//   ....[33]....
        /*0d48*/ 	.word	0x000074f0
        /*0d4c*/ 	.word	0x000000ff
        /*0d50*/ 	.word	0x00016830
        /*0d54*/ 	.short	0x010a
        /*0d56*/ 	.byte	0x06
	.zero		1


	//   ....[34]....
        /*0d58*/ 	.word	0x000076f0
        /*0d5c*/ 	.word	0x000000ff
        /*0d60*/ 	.word	0x00016850
        /*0d64*/ 	.short	0x010a
        /*0d66*/ 	.byte	0x06
	.zero		1


	//   ....[35]....
        /*0d68*/ 	.word	0x00007730
        /*0d6c*/ 	.word	0x000000ff
        /*0d70*/ 	.word	0x00016850
        /*0d74*/ 	.short	0x010a
        /*0d76*/ 	.byte	0x06
	.zero		1


	//   ....[36]....
        /*0d78*/ 	.word	0x00007fb0
        /*0d7c*/ 	.word	0x000000ff
        /*0d80*/ 	.word	0x00000000
        /*0d84*/ 	.short	0x0101
        /*0d86*/ 	.byte	0x06
	.zero		1


	//   ....[37]....
        /*0d88*/ 	.word	0x00009520
        /*0d8c*/ 	.word	0x000000ff
        /*0d90*/ 	.word	0x00000000
        /*0d94*/ 	.short	0x0101
        /*0d96*/ 	.byte	0x06
	.zero		1


	//   ....[38]....
        /*0d98*/ 	.word	0x00009920
        /*0d9c*/ 	.word	0x000000ff
        /*0da0*/ 	.word	0x00016850
        /*0da4*/ 	.short	0x010a
        /*0da6*/ 	.byte	0x05
	.zero		1


	//   ....[39]....
        /*0da8*/ 	.word	0x00009960
        /*0dac*/ 	.word	0x000000ff
        /*0db0*/ 	.word	0x00016850
        /*0db4*/ 	.short	0x010a
        /*0db6*/ 	.byte	0x05
	.zero		1


	//   ....[40]....
        /*0db8*/ 	.word	0x00009ed0
        /*0dbc*/ 	.word	0x000000ff
        /*0dc0*/ 	.word	0x00000000
        /*0dc4*/ 	.short	0x0101
        /*0dc6*/ 	.byte	0x04
	.zero		1


	//   ....[41]....
        /*0dc8*/ 	.word	0x0000b0a0
        /*0dcc*/ 	.word	0x00000000
        /*0dd0*/ 	.word	0x00000000
        /*0dd4*/ 	.short	0x0101
        /*0dd6*/ 	.byte	0x3f
	.zero		1


	//   ....[42]....
        /*0dd8*/ 	.word	0x0000b4c0
        /*0ddc*/ 	.word	0x00000004
        /*0de0*/ 	.word	0x00000000
        /*0de4*/ 	.short	0x0101
        /*0de6*/ 	.byte	0x3f
	.zero		1


	//   ....[43]....
        /*0de8*/ 	.word	0x0000e7c0
        /*0dec*/ 	.word	0x00000003
        /*0df0*/ 	.word	0x00016840
        /*0df4*/ 	.short	0x010a
        /*0df6*/ 	.byte	0x3f
	.zero		1


	//   ....[44]....
        /*0df8*/ 	.word	0x0000ef50
        /*0dfc*/ 	.word	0x00000003
        /*0e00*/ 	.word	0x00016830
        /*0e04*/ 	.short	0x0107
        /*0e06*/ 	.byte	0x3f
	.zero		1


	//   ....[45]....
        /*0e08*/ 	.word	0x0000f020
        /*0e0c*/ 	.word	0x00000003
        /*0e10*/ 	.word	0x00016830
        /*0e14*/ 	.short	0x0101
        /*0e16*/ 	.byte	0x3f
	.zero		1


	//   ....[46]....
        /*0e18*/ 	.word	0x0000fe50
        /*0e1c*/ 	.word	0x00000016
        /*0e20*/ 	.word	0x00016800
        /*0e24*/ 	.short	0x0107
        /*0e26*/ 	.byte	0x3f
	.zero		1


	//   ....[47]....
        /*0e28*/ 	.word	0x0000ff50
        /*0e2c*/ 	.word	0x00000016
        /*0e30*/ 	.word	0x00016800
        /*0e34*/ 	.short	0x0101
        /*0e36*/ 	.byte	0x3f
	.zero		1


	//   ....[48]....
        /*0e38*/ 	.word	0x0000ff80
        /*0e3c*/ 	.word	0x00000016
        /*0e40*/ 	.word	0x00016820
        /*0e44*/ 	.short	0x010a
        /*0e46*/ 	.byte	0x3f
	.zero		1


	//   ....[49]....
        /*0e48*/ 	.word	0x00010310
        /*0e4c*/ 	.word	0x00000005
        /*0e50*/ 	.word	0x00016840
        /*0e54*/ 	.short	0x010a
        /*0e56*/ 	.byte	0x3f
	.zero		1


	//   ....[50]....
        /*0e58*/ 	.word	0x000107f0
        /*0e5c*/ 	.word	0x00000005
        /*0e60*/ 	.word	0x00016830
        /*0e64*/ 	.short	0x0107
        /*0e66*/ 	.byte	0x3f
	.zero		1


	//   ....[51]....
        /*0e68*/ 	.word	0x000108b0
        /*0e6c*/ 	.word	0x00000005
        /*0e70*/ 	.word	0x00016830
        /*0e74*/ 	.short	0x0101
        /*0e76*/ 	.byte	0x3f
	.zero		1


	//   ....[52]....
        /*0e78*/ 	.word	0x00010910
        /*0e7c*/ 	.word	0x00000005
        /*0e80*/ 	.word	0x00016860
        /*0e84*/ 	.short	0x010a
        /*0e86*/ 	.byte	0x3f
	.zero		1


	//   ....[53]....
        /*0e88*/ 	.word	0x00010de0
        /*0e8c*/ 	.word	0x00000005
        /*0e90*/ 	.word	0x00016850
        /*0e94*/ 	.short	0x0107
        /*0e96*/ 	.byte	0x3f
	.zero		1


	//   ....[54]....
        /*0e98*/ 	.word	0x00010f50
        /*0e9c*/ 	.word	0x00000005
        /*0ea0*/ 	.word	0x00016850
        /*0ea4*/ 	.short	0x0101
        /*0ea6*/ 	.byte	0x3f
	.zero		1


	//   ....[55]....
        /*0ea8*/ 	.word	0x00011170
        /*0eac*/ 	.word	0x00000000
        /*0eb0*/ 	.word	0x00016860
        /*0eb4*/ 	.short	0x010a
        /*0eb6*/ 	.byte	0x3f
	.zero		1


	//   ....[56]....
        /*0eb8*/ 	.word	0x00011600
        /*0ebc*/ 	.word	0x00000000
        /*0ec0*/ 	.word	0x00016850
        /*0ec4*/ 	.short	0x0107
        /*0ec6*/ 	.byte	0x3f
	.zero		1


	//   ....[57]....
        /*0ec8*/ 	.word	0x000116d0
        /*0ecc*/ 	.word	0x00000000
        /*0ed0*/ 	.word	0x00016850
        /*0ed4*/ 	.short	0x0101
        /*0ed6*/ 	.byte	0x3f
	.zero		1


	//   ....[58]....
        /*0ed8*/ 	.word	0x00012820
        /*0edc*/ 	.word	0x00000005
        /*0ee0*/ 	.word	0x00016820
        /*0ee4*/ 	.short	0x010a
        /*0ee6*/ 	.byte	0x3f
	.zero		1


	//   ....[59]....
        /*0ee8*/ 	.word	0x000129a0
        /*0eec*/ 	.word	0x00000003
        /*0ef0*/ 	.word	0x00016840
        /*0ef4*/ 	.short	0x010a
        /*0ef6*/ 	.byte	0x3f
	.zero		1


	//   ....[60]....
        /*0ef8*/ 	.word	0x00012a40
        /*0efc*/ 	.word	0x00000019
        /*0f00*/ 	.word	0x00016840
        /*0f04*/ 	.short	0x010a
        /*0f06*/ 	.byte	0x3f
	.zero		1


	//   ....[61]....
        /*0f08*/ 	.word	0x00012a80
        /*0f0c*/ 	.word	0x00000003
        /*0f10*/ 	.word	0x00016860
        /*0f14*/ 	.short	0x010a
        /*0f16*/ 	.byte	0x3f
	.zero		1


	//   ....[62]....
        /*0f18*/ 	.word	0x00012ac0
        /*0f1c*/ 	.word	0x00000019
        /*0f20*/ 	.word	0x00016860
        /*0f24*/ 	.short	0x010a
        /*0f26*/ 	.byte	0x3f
	.zero		1


	//   ....[63]....
        /*0f28*/ 	.word	0x00012b30
        /*0f2c*/ 	.word	0x00000003
        /*0f30*/ 	.word	0x00016800
        /*0f34*/ 	.short	0x010a
        /*0f36*/ 	.byte	0x3f
	.zero		1


	//   ....[64]....
        /*0f38*/ 	.word	0x00012b80
        /*0f3c*/ 	.word	0x00000000
        /*0f40*/ 	.word	0x00016830
        /*0f44*/ 	.short	0x010a
        /*0f46*/ 	.byte	0x3f
	.zero		1


	//   ....[65]....
        /*0f48*/ 	.word	0x00012be0
        /*0f4c*/ 	.word	0x00000006
        /*0f50*/ 	.word	0x00016830
        /*0f54*/ 	.short	0x010a
        /*0f56*/ 	.byte	0x3f
	.zero		1


	//   ....[66]....
        /*0f58*/ 	.word	0x00012c40
        /*0f5c*/ 	.word	0x00000006
        /*0f60*/ 	.word	0x00016850
        /*0f64*/ 	.short	0x010a
        /*0f66*/ 	.byte	0x3f
	.zero		1


	//   ....[67]....
        /*0f68*/ 	.word	0x00012ca0
        /*0f6c*/ 	.word	0x00000006
        /*0f70*/ 	.word	0x00016830
        /*0f74*/ 	.short	0x010a
        /*0f76*/ 	.byte	0x3f
	.zero		1


	//   ....[68]....
        /*0f78*/ 	.word	0x00012d00
        /*0f7c*/ 	.word	0x00000006
        /*0f80*/ 	.word	0x00016850
        /*0f84*/ 	.short	0x010a
        /*0f86*/ 	.byte	0x3f
	.zero		1


	//   ....[69]....
        /*0f88*/ 	.word	0x00012d60
        /*0f8c*/ 	.word	0x00000004
        /*0f90*/ 	.word	0x00016850
        /*0f94*/ 	.short	0x010a
        /*0f96*/ 	.byte	0x3f
	.zero		1


	//   ....[70]....
        /*0f98*/ 	.word	0x00012e80
        /*0f9c*/ 	.word	0x00000003
        /*0fa0*/ 	.word	0x00016840
        /*0fa4*/ 	.short	0x010a
        /*0fa6*/ 	.byte	0x3f
	.zero		1


	//   ....[71]....
        /*0fa8*/ 	.word	0x00014920
        /*0fac*/ 	.word	0x00000016
        /*0fb0*/ 	.word	0x00016820
        /*0fb4*/ 	.short	0x010a
        /*0fb6*/ 	.byte	0x3f
	.zero		1


	//   ....[72]....
        /*0fb8*/ 	.word	0x00014970
        /*0fbc*/ 	.word	0x00000005
        /*0fc0*/ 	.word	0x00016840
        /*0fc4*/ 	.short	0x010a
        /*0fc6*/ 	.byte	0x3f
	.zero		1


	//   ....[73]....
        /*0fc8*/ 	.word	0x00015280
        /*0fcc*/ 	.word	0x00000005
        /*0fd0*/ 	.word	0x00016860
        /*0fd4*/ 	.short	0x010a
        /*0fd6*/ 	.byte	0x3f
	.zero		1


	//   ....[74]....
        /*0fd8*/ 	.word	0x00015bf0
        /*0fdc*/ 	.word	0x00000000
        /*0fe0*/ 	.word	0x00016860
        /*0fe4*/ 	.short	0x010a
        /*0fe6*/ 	.byte	0x3f
	.zero		1


	//   ....[75]....
        /*0fe8*/ 	.word	0x00016f40
        /*0fec*/ 	.word	0x00000005
        /*0ff0*/ 	.word	0x00016820
        /*0ff4*/ 	.short	0x010a
        /*0ff6*/ 	.byte	0x3f
	.zero		1


	//   ....[76]....
        /*0ff8*/ 	.word	0x000170e0
        /*0ffc*/ 	.word	0x00000003
        /*1000*/ 	.word	0x00016840
        /*1004*/ 	.short	0x010a
        /*1006*/ 	.byte	0x3f
	.zero		1


	//   ....[77]....
        /*1008*/ 	.word	0x00017130
        /*100c*/ 	.word	0x00000019
        /*1010*/ 	.word	0x00016840
        /*1014*/ 	.short	0x010a
        /*1016*/ 	.byte	0x3f
	.zero		1


	//   ....[78]....
        /*1018*/ 	.word	0x00017180
        /*101c*/ 	.word	0x00000003
        /*1020*/ 	.word	0x00016860
        /*1024*/ 	.short	0x010a
        /*1026*/ 	.byte	0x3f
	.zero		1


	//----- nvinfo : EIATTR_NUM_MBARRIERS
	.align		4
.L_1583:
        /*1028*/ 	.byte	0x03, 0x38
        /*102a*/ 	.short	0x0016


	//----- nvinfo : EIATTR_EXIT_INSTR_OFFSETS
	.align		4
        /*102c*/ 	.byte	0x04, 0x1c
        /*102e*/ 	.short	(.L_1585 - .L_1584)


	//   ....[0]....
.L_1584:
        /*1030*/ 	.word	0x000009b0


	//   ....[1]....
        /*1034*/ 	.word	0x0000c420


	//   ....[2]....
        /*1038*/ 	.word	0x00012b10


	//----- nvinfo : EIATTR_MAX_THREADS
	.align		4
.L_1585:
        /*103c*/ 	.byte	0x04, 0x05
        /*103e*/ 	.short	(.L_1587 - .L_1586)
.L_1586:
        /*1040*/ 	.word	0x00000200
        /*1044*/ 	.word	0x00000001
        /*1048*/ 	.word	0x00000001


	//----- nvinfo : EIATTR_CRS_STACK_SIZE
	.align		4
.L_1587:
        /*104c*/ 	.byte	0x04, 0x1e
        /*104e*/ 	.short	(.L_1589 - .L_1588)
.L_1588:
        /*1050*/ 	.word	0x00000000


	//----- nvinfo : EIATTR_CBANK_PARAM_SIZE
	.align		4
.L_1589:
        /*1054*/ 	.byte	0x03, 0x19
        /*1056*/ 	.short	0x0af0


	//----- nvinfo : EIATTR_PARAM_CBANK
	.align		4
        /*1058*/ 	.byte	0x04, 0x0a
        /*105a*/ 	.short	(.L_1591 - .L_1590)
	.align		4
.L_1590:
        /*105c*/ 	.word	index@(.nv.constant0._ZN7cutlass13device_kernelIN5flash11enable_sm90INS1_16FlashAttnFwdSm90INS1_25CollectiveMainloopFwdSm90ILi2EN4cute5tupleIJNS5_1CILi1EEES8_S8_EEENS6_IJNS7_ILi192EEENS7_ILi128EEENS7_ILi64EEEEEELi64ENS_6half_tEfNS_4arch4Sm90ELb1ELb0ELb1ELb1ELb1ELb0ELb0ELb1ELb1ELb1ELb1ELb0EEENS1_21CollectiveEpilogueFwdINS6_IJSA_SC_SB_EEES9_SE_SG_Li384ELb1ELb1ELb1ELb0EEENS1_36VarlenDynamicPersistentTileSchedulerILi192ELi128ELi384ELi128ELb1ELb1ELb1ELb1ELb1ELb1EEEEEEEEEvNT_6ParamsE)
        /*1060*/ 	.short	0x0210
        /*1062*/ 	.short	0x0af0


	//----- nvinfo : EIATTR_SW_WAR
	.align		4
.L_1591:
        /*1064*/ 	.byte	0x04, 0x36
        /*1066*/ 	.short	(.L_1593 - .L_1592)
.L_1592:
        /*1068*/ 	.word	0x00000008
.L_1593:


//--------------------- .nv.info._ZN7cutlass13device_kernelIN5flash11enable_sm90INS1_16FlashAttnFwdSm90INS1_25CollectiveMainloopFwdSm90ILi2EN4cute5tupleIJNS5_1CILi1EEES8_S8_EEENS6_IJNS7_ILi192EEENS7_ILi128EEENS7_ILi64EEEEEELi64ENS_6half_tEfNS_4arch4Sm90ELb1ELb0ELb1ELb1ELb1ELb1ELb0ELb1ELb1ELb1ELb1ELb0EEENS1_21CollectiveEpilogueFwdINS6_IJSA_SC_SB_EEES9_SE_SG_Li384ELb1ELb1ELb1ELb0EEENS1_36VarlenDynamicPersistentTileSchedulerILi192ELi128ELi384ELi128ELb1ELb1ELb1ELb1ELb1ELb1EEEEEEEEEvNT_6ParamsE --------------------------
	.section	.nv.info._ZN7cutlass13device_kernelIN5flash11enable_sm90INS1_16FlashAttnFwdSm90INS1_25CollectiveMainloopFwdSm90ILi2EN4cute5tupleIJNS5_1CILi1EEES8_S8_EEENS6_IJNS7_ILi192EEENS7_ILi128EEENS7_ILi64EEEEEELi64ENS_6half_tEfNS_4arch4Sm90ELb1ELb0ELb1ELb1ELb1ELb1ELb0ELb1ELb1ELb1ELb1ELb0EEENS1_21CollectiveEpilogueFwdINS6_IJSA_SC_SB_EEES9_SE_SG_Li384ELb1ELb1ELb1ELb0EEENS1_36VarlenDynamicPersistentTileSchedulerILi192ELi128ELi384ELi128ELb1ELb1ELb1ELb1ELb1ELb1EEEEEEEEEvNT_6ParamsE,"",@"SHT_CUDA_INFO"
	.sectionflags	@""
	.align	4


	//----- nvinfo : EIATTR_CUDA_API_VERSION
	.align		4
        /*0000*/ 	.byte	0x04, 0x37
        /*0002*/ 	.short	(.L_1595 - .L_1594)
.L_1594:
        /*0004*/ 	.word	0x00000082


	//----- nvinfo : EIATTR_KPARAM_INFO
	.align		4
.L_1595:
        /*0008*/ 	.byte	0x04, 0x17
        /*000a*/ 	.short	(.L_1597 - .L_1596)
.L_1596:
        /*000c*/ 	.word	0x00000000
        /*0010*/ 	.short	0x0000
        /*0012*/ 	.short	0x0070
        /*0014*/ 	.byte	0x00, 0xf0, 0x01, 0x2a


	//----- nvinfo : EIATTR_SPARSE_MMA_MASK
	.align		4
.L_1597:
        /*0018*/ 	.byte	0x03, 0x50
        /*001a*/ 	.short	0x0000


	//----- nvinfo : EIATTR_MAXREG_COUNT
	.align		4
        /*001c*/ 	.byte	0x03, 0x1b
        /*001e*/ 	.short	0x0080


	//----- nvinfo : EIATTR_NUM_BARRIERS
	.align		4
        /*0020*/ 	.byte	0x02, 0x4c
        /*0022*/ 	.byte	0x10
	.zero		1


	//----- nvinfo : EIATTR_EXTERNS
	.align		4
        /*0024*/ 	.byte	0x04, 0x0f
        /*0026*/ 	.short	(.L_1599 - .L_1598)


	//   ....[0]....
	.align		4
.L_1598:
        /*0028*/ 	.word	index@(__assertfail)


	//----- nvinfo : EIATTR_ANNOTATIONS
	.align		4
.L_1599:
        /*002c*/ 	.byte	0x04, 0x55
        /*002e*/ 	.short	(.L_1601 - .L_1600)


	//   ....[0]....
.L_1600:
        /* <DEDUP_REMOVED lines=86> */


	//----- nvinfo : EIATTR_MERCURY_ISA_VERSION
	.align		4
.L_1601:
        /*0580*/ 	.byte	0x03, 0x5f
        /*0582*/ 	.short	0x0101


	//----- nvinfo : EIATTR_UNUSED_LOAD_BYTE_OFFSET
	.align		4
        /*0584*/ 	.byte	0x04, 0x44
        /*0586*/ 	.short	(.L_1603 - .L_1602)


	//   ....[0]....
.L_1602:
        /*0588*/ 	.word	0x00000a60
        /*058c*/ 	.word	0x0000fff0


	//   ....[1]....
        /*0590*/ 	.word	0x00011f50
        /*0594*/ 	.word	0x0000fff0


	//----- nvinfo : EIATTR_INT_WARP_WIDE_INSTR_OFFSETS
	.align		4
.L_1603:
        /*0598*/ 	.byte	0x04, 0x31
        /*059a*/ 	.short	(.L_1605 - .L_1604)


	//   ....[0]....
.L_1604:
        /*059c*/ 	.word	0x00000120


	//   ....[1]....
        /*05a0*/ 	.word	0x000001c0


	//   ....[2]....
        /*05a4*/ 	.word	0x00000230


	//   ....[3]....
        /*05a8*/ 	.word	0x00016ef0


	//   ....[4]....
        /*05ac*/ 	.word	0x00016f80


	//   ....[5]....
        /*05b0*/ 	.word	0x0001a120


	//   ....[6]....
        /*05b4*/ 	.word	0x0001a1b0


	//----- nvinfo : EIATTR_COOP_GROUP_MASK_REGIDS
	.align		4
.L_1605:
        /*05b8*/ 	.byte	0x04, 0x29
        /*05ba*/ 	.short	(.L_1607 - .L_1606)


	//   ....[0]....
.L_1606:
        /*05bc*/ 	.word	0xffffffff


	//   ....[1]....
        /*05c0*/ 	.word	0xffffffff


	//   ....[2]....
        /*05c4*/ 	.word	0xffffffff


	//   ....[3]....
        /*05c8*/ 	.word	0xffffffff


	//   ....[4]....
        /*05cc*/ 	.word	0xffffffff


	//   ....[5]....
        /*05d0*/ 	.word	0xffffffff


	//   ....[6]....
        /*05d4*/ 	.word	0xffffffff


	//   ....[7]....
        /*05d8*/ 	.word	0xffffffff


	//   ....[8]....
        /*05dc*/ 	.word	0xffffffff


	//   ....[9]....
        /*05e0*/ 	.word	0xffffffff


	//   ....[10]....
        /*05e4*/ 	.word	0xffffffff


	//   ....[11]....
        /*05e8*/ 	.word	0xffffffff


	//   ....[12]....
        /*05ec*/ 	.word	0xffffffff


	//   ....[13]....
        /*05f0*/ 	.word	0xffffffff


	//   ....[14]....
        /*05f4*/ 	.word	0xffffffff


	//   ....[15]....
        /*05f8*/ 	.word	0xffffffff


	//   ....[16]....
        /*05fc*/ 	.word	0xffffffff


	//   ....[17]....
        /*0600*/ 	.word	0xffffffff


	//   ....[18]....
        /*0604*/ 	.word	0xffffffff


	//   ....[19]....
        /*0608*/ 	.word	0xffffffff


	//   ....[20]....
        /*060c*/ 	.word	0xffffffff


	//   ....[21]....
        /*0610*/ 	.word	0xffffffff


	//   ....[22]....
        /*0614*/ 	.word	0xffffffff


	//   ....[23]....
        /*0618*/ 	.word	0xffffffff


	//   ....[24]....
        /*061c*/ 	.word	0xffffffff


	//   ....[25]....
        /*0620*/ 	.word	0xffffffff


	//   ....[26]....
        /*0624*/ 	.word	0xffffffff


	//   ....[27]....
        /*0628*/ 	.word	0xffffffff


	//   ....[28]....
        /*062c*/ 	.word	0xffffffff


	//   ....[29]....
        /*0630*/ 	.word	0xffffffff


	//   ....[30]....
        /*0634*/ 	.word	0xffffffff


	//   ....[31]....
        /*0638*/ 	.word	0xffffffff


	//   ....[32]....
        /*063c*/ 	.word	0xffffffff


	//   ....[33]....
        /*0640*/ 	.word	0xffffffff


	//   ....[34]....
        /*0644*/ 	.word	0xffffffff


	//   ....[35]....
        /*0648*/ 	.word	0xffffffff


	//   ....[36]....
        /*064c*/ 	.word	0xffffffff


	//   ....[37]....
        /*0650*/ 	.word	0xffffffff


	//   ....[38]....
        /*0654*/ 	.word	0xffffffff


	//   ....[39]....
        /*0658*/ 	.word	0xffffffff


	//   ....[40]....
        /*065c*/ 	.word	0xffffffff


	//   ....[41]....
        /*0660*/ 	.word	0xffffffff


	//   ....[42]....
        /*0664*/ 	.word	0xffffffff


	//   ....[43]....
        /*0668*/ 	.word	0xffffffff


	//   ....[44]....
        /*066c*/ 	.word	0xffffffff


	//   ....[45]....
        /*0670*/ 	.word	0xffffffff


	//   ....[46]....
        /*0674*/ 	.word	0xffffffff


	//   ....[47]....
        /*0678*/ 	.word	0xffffffff


	//   ....[48]....
        /*067c*/ 	.word	0xffffffff


	//   ....[49]....
        /*0680*/ 	.word	0xffffffff


	//   ....[50]....
        /*0684*/ 	.word	0xffffffff


	//   ....[51]....
        /*0688*/ 	.word	0xffffffff


	//   ....[52]....
        /*068c*/ 	.word	0xffffffff


	//   ....[53]....
        /*0690*/ 	.word	0xffffffff


	//   ....[54]....
        /*0694*/ 	.word	0xffffffff


	//   ....[55]....
        /*0698*/ 	.word	0xffffffff


	//   ....[56]....
        /*069c*/ 	.word	0xffffffff


	//   ....[57]....
        /*06a0*/ 	.word	0xffffffff


	//   ....[58]....
        /*06a4*/ 	.word	0xffffffff


	//   ....[59]....
        /*06a8*/ 	.word	0xffffffff


	//   ....[60]....
        /*06ac*/ 	.word	0xffffffff


	//   ....[61]....
        /*06b0*/ 	.word	0xffffffff


	//   ....[62]....
        /*06b4*/ 	.word	0xffffffff


	//   ....[63]....
        /*06b8*/ 	.word	0xffffffff


	//   ....[64]....
        /*06bc*/ 	.word	0xffffffff


	//   ....[65]....
        /*06c0*/ 	.word	0xffffffff


	//   ....[66]....
        /*06c4*/ 	.word	0xffffffff


	//   ....[67]....
        /*06c8*/ 	.word	0xffffffff


	//   ....[68]....
        /*06cc*/ 	.word	0xffffffff


	//   ....[69]....
        /*06d0*/ 	.word	0xffffffff


	//   ....[70]....
        /*06d4*/ 	.word	0xffffffff


	//   ....[71]....
        /*06d8*/ 	.word	0xffffffff


	//   ....[72]....
        /*06dc*/ 	.word	0xffffffff


	//   ....[73]....
        /*06e0*/ 	.word	0xffffffff


	//   ....[74]....
        /*06e4*/ 	.word	0xffffffff


	//   ....[75]....
        /*06e8*/ 	.word	0xffffffff


	//   ....[76]....
        /*06ec*/ 	.word	0xffffffff


	//   ....[77]....
        /*06f0*/ 	.word	0xffffffff


	//   ....[78]....
        /*06f4*/ 	.word	0xffffffff


	//   ....[79]....
        /*06f8*/ 	.word	0xffffffff


	//   ....[80]....
        /*06fc*/ 	.word	0xffffffff


	//   ....[81]....
        /*0700*/ 	.word	0xffffffff


	//   ....[82]....
        /*0704*/ 	.word	0xffffffff


	//   ....[83]....
        /*0708*/ 	.word	0xffffffff


	//   ....[84]....
        /*070c*/ 	.word	0xffffffff


	//   ....[85]....
        /*0710*/ 	.word	0xffffffff


	//   ....[86]....
        /*0714*/ 	.word	0xffffffff


	//   ....[87]....
        /*0718*/ 	.word	0xffffffff


	//   ....[88]....
        /*071c*/ 	.word	0xffffffff


	//   ....[89]....
        /*0720*/ 	.word	0xffffffff


	//   ....[90]....
        /*0724*/ 	.word	0xffffffff


	//   ....[91]....
        /*0728*/ 	.word	0xffffffff


	//   ....[92]....
        /*072c*/ 	.word	0xffffffff


	//   ....[93]....
        /*0730*/ 	.word	0xffffffff


	//   ....[94]....
        /*0734*/ 	.word	0xffffffff


	//   ....[95]....
        /*0738*/ 	.word	0xffffffff


	//   ....[96]....
        /*073c*/ 	.word	0xffffffff


	//   ....[97]....
        /*0740*/ 	.word	0xffffffff


	//   ....[98]....
        /*0744*/ 	.word	0xffffffff


	//   ....[99]....
        /*0748*/ 	.word	0xffffffff


	//   ....[100]....
        /*074c*/ 	.word	0xffffffff


	//   ....[101]....
        /*0750*/ 	.word	0xffffffff


	//   ....[102]....
        /*0754*/ 	.word	0xffffffff


	//   ....[103]....
        /*0758*/ 	.word	0xffffffff


	//   ....[104]....
        /*075c*/ 	.word	0xffffffff


	//   ....[105]....
        /*0760*/ 	.word	0xffffffff


	//   ....[106]....
        /*0764*/ 	.word	0xffffffff


	//   ....[107]....
        /*0768*/ 	.word	0xffffffff


	//   ....[108]....
        /*076c*/ 	.word	0xffffffff


	//   ....[109]....
        /*0770*/ 	.word	0xffffffff


	//   ....[110]....
        /*0774*/ 	.word	0xffffffff


	//   ....[111]....
        /*0778*/ 	.word	0xffffffff


	//   ....[112]....
        /*077c*/ 	.word	0xffffffff


	//   ....[113]....
        /*0780*/ 	.word	0xffffffff


	//   ....[114]....
        /*0784*/ 	.word	0xffffffff


	//   ....[115]....
        /*0788*/ 	.word	0xffffffff


	//   ....[116]....
        /*078c*/ 	.word	0xffffffff


	//   ....[117]....
        /*0790*/ 	.word	0xffffffff


	//   ....[118]....
        /*0794*/ 	.word	0xffffffff


	//   ....[119]....
        /*0798*/ 	.word	0xffffffff


	//   ....[120]....
        /*079c*/ 	.word	0xffffffff


	//   ....[121]....
        /*07a0*/ 	.word	0xffffffff


	//   ....[122]....
        /*07a4*/ 	.word	0xffffffff


	//   ....[123]....
        /*07a8*/ 	.word	0xffffffff


	//   ....[124]....
        /*07ac*/ 	.word	0xffffffff


	//   ....[125]....
        /*07b0*/ 	.word	0xffffffff


	//   ....[126]....
        /*07b4*/ 	.word	0xffffffff


	//   ....[127]....
        /*07b8*/ 	.word	0xffffffff


	//   ....[128]....
        /*07bc*/ 	.word	0xffffffff


	//   ....[129]....
        /*07c0*/ 	.word	0xffffffff


	//   ....[130]....
        /*07c4*/ 	.word	0xffffffff


	//   ....[131]....
        /*07c8*/ 	.word	0xffffffff


	//   ....[132]....
        /*07cc*/ 	.word	0xffffffff


	//   ....[133]....
        /*07d0*/ 	.word	0xffffffff


	//   ....[134]....
        /*07d4*/ 	.word	0xffffffff


	//   ....[135]....
        /*07d8*/ 	.word	0xffffffff


	//   ....[136]....
        /*07dc*/ 	.word	0xffffffff


	//   ....[137]....
        /*07e0*/ 	.word	0xffffffff


	//   ....[138]....
        /*07e4*/ 	.word	0xffffffff


	//   ....[139]....
        /*07e8*/ 	.word	0xffffffff


	//   ....[140]....
        /*07ec*/ 	.word	0xffffffff


	//   ....[141]....
        /*07f0*/ 	.word	0xffffffff


	//   ....[142]....
        /*07f4*/ 	.word	0xffffffff


	//   ....[143]....
        /*07f8*/ 	.word	0xffffffff


	//   ....[144]....
        /*07fc*/ 	.word	0xffffffff


	//   ....[145]....
        /*0800*/ 	.word	0xffffffff


	//   ....[146]....
        /*0804*/ 	.word	0xffffffff


	//   ....[147]....
        /*0808*/ 	.word	0xffffffff


	//   ....[148]....
        /*080c*/ 	.word	0xffffffff


	//   ....[149]....
        /*0810*/ 	.word	0xffffffff


	//   ....[150]....
        /*0814*/ 	.word	0xffffffff


	//   ....[151]....
        /*0818*/ 	.word	0xffffffff


	//   ....[152]....
        /*081c*/ 	.word	0xffffffff


	//   ....[153]....
        /*0820*/ 	.word	0xffffffff


	//   ....[154]....
        /*0824*/ 	.word	0xffffffff


	//   ....[155]....
        /*0828*/ 	.word	0xffffffff


	//   ....[156]....
        /*082c*/ 	.word	0xffffffff


	//   ....[157]....
        /*0830*/ 	.word	0xffffffff


	//   ....[158]....
        /*0834*/ 	.word	0xffffffff


	//   ....[159]....
        /*0838*/ 	.word	0xffffffff


	//   ....[160]....
        /*083c*/ 	.word	0xffffffff


	//   ....[161]....
        /*0840*/ 	.word	0xffffffff


	//   ....[162]....
        /*0844*/ 	.word	0xffffffff


	//   ....[163]....
        /*0848*/ 	.word	0xffffffff


	//   ....[164]....
        /*084c*/ 	.word	0xffffffff


	//   ....[165]....
        /*0850*/ 	.word	0xffffffff


	//   ....[166]....
        /*0854*/ 	.word	0xffffffff


	//   ....[167]....
        /*0858*/ 	.word	0xffffffff


	//   ....[168]....
        /*085c*/ 	.word	0xffffffff


	//   ....[169]....
        /*0860*/ 	.word	0xffffffff


	//   ....[170]....
        /*0864*/ 	.word	0xffffffff


	//   ....[171]....
        /*0868*/ 	.word	0xffffffff


	//   ....[172]....
        /*086c*/ 	.word	0xffffffff


	//   ....[173]....
        /*0870*/ 	.word	0xffffffff


	//   ....[174]....
        /*0874*/ 	.word	0xffffffff


	//   ....[175]....
        /*0878*/ 	.word	0xffffffff


	//   ....[176]....
        /*087c*/ 	.word	0xffffffff


	//   ....[177]....
        /*0880*/ 	.word	0xffffffff


	//   ....[178]....
        /*0884*/ 	.word	0xffffffff


	//   ....[179]....
        /*0888*/ 	.word	0xffffffff


	//   ....[180]....
        /*088c*/ 	.word	0xffffffff


	//   ....[181]....
        /*0890*/ 	.word	0xffffffff


	//   ....[182]....
        /*0894*/ 	.word	0xffffffff


	//   ....[183]....
        /*0898*/ 	.word	0xffffffff


	//   ....[184]....
        /*089c*/ 	.word	0xffffffff


	//   ....[185]....
        /*08a0*/ 	.word	0xffffffff


	//   ....[186]....
        /*08a4*/ 	.word	0xffffffff


	//   ....[187]....
        /*08a8*/ 	.word	0xffffffff


	//   ....[188]....
        /*08ac*/ 	.word	0xffffffff


	//   ....[189]....
        /*08b0*/ 	.word	0xffffffff


	//   ....[190]....
        /*08b4*/ 	.word	0xffffffff


	//   ....[191]....
        /*08b8*/ 	.word	0xffffffff


	//   ....[192]....
        /*08bc*/ 	.word	0xffffffff


	//   ....[193]....
        /*08c0*/ 	.word	0xffffffff


	//   ....[194]....
        /*08c4*/ 	.word	0xffffffff


	//   ....[195]....
        /*08c8*/ 	.word	0xffffffff


	//   ....[196]....
        /*08cc*/ 	.word	0xffffffff


	//   ....[197]....
        /*08d0*/ 	.word	0xffffffff


	//   ....[198]....
        /*08d4*/ 	.word	0xffffffff


	//   ....[199]....
        /*08d8*/ 	.word	0xffffffff


	//   ....[200]....
        /*08dc*/ 	.word	0xffffffff


	//   ....[201]....
        /*08e0*/ 	.word	0xffffffff


	//   ....[202]....
        /*08e4*/ 	.word	0xffffffff


	//   ....[203]....
        /*08e8*/ 	.word	0xffffffff


	//   ....[204]....
        /*08ec*/ 	.word	0xffffffff


	//   ....[205]....
        /*08f0*/ 	.word	0xffffffff


	//   ....[206]....
        /*08f4*/ 	.word	0xffffffff


	//   ....[207]....
        /*08f8*/ 	.word	0xffffffff


	//   ....[208]....
        /*08fc*/ 	.word	0xffffffff


	//   ....[209]....
        /*0900*/ 	.word	0x0500000f


	//   ....[210]....
        /*0904*/ 	.word	0x0500000f


	//   ....[211]....
        /*0908*/ 	.word	0x0500000f


	//   ....[212]....
        /*090c*/ 	.word	0x0500000f


	//   ....[213]....
        /*0910*/ 	.word	0x0500000f


	//   ....[214]....
        /*0914*/ 	.word	0x0500000f


	//   ....[215]....
        /*0918*/ 	.word	0x0500000f


	//   ....[216]....
        /*091c*/ 	.word	0x0500000f


	//   ....[217]....
        /*0920*/ 	.word	0x0500000f


	//   ....[218]....
        /*0924*/ 	.word	0x0500000f


	//   ....[219]....
        /*0928*/ 	.word	0x0500000f


	//   ....[220]....
        /*092c*/ 	.word	0x0500000f


	//   ....[221]....
        /*0930*/ 	.word	0x0500000f


	//   ....[222]....
        /*0934*/ 	.word	0x0500000f


	//   ....[223]....
        /*0938*/ 	.word	0x0500000f


	//   ....[224]....
        /*093c*/ 	.word	0x0500000f


	//   ....[225]....
        /*0940*/ 	.word	0x0500000f


	//   ....[226]....
        /*0944*/ 	.word	0x0500000f


	//   ....[227]....
        /*0948*/ 	.word	0x0500000f


	//   ....[228]....
        /*094c*/ 	.word	0x0500000f


	//   ....[229]....
        /*0950*/ 	.word	0x0500000f


	//   ....[230]....
        /*0954*/ 	.word	0x0500000f


	//   ....[231]....
        /*0958*/ 	.word	0x0500000f


	//   ....[232]....
        /*095c*/ 	.word	0x0500000f


	//   ....[233]....
        /*0960*/ 	.word	0x0500000f


	//   ....[234]....
        /*0964*/ 	.word	0x0500000f


	//   ....[235]....
        /*0968*/ 	.word	0x0500000f


	//   ....[236]....
        /*096c*/ 	.word	0x0500000f


	//   ....[237]....
        /*0970*/ 	.word	0x0500000f


	//   ....[238]....
        /*0974*/ 	.word	0x0500000f


	//   ....[239]....
        /*0978*/ 	.word	0x0500000f


	//   ....[240]....
        /*097c*/ 	.word	0x0500000f


	//   ....[241]....
        /*0980*/ 	.word	0x0500000f


	//   ....[242]....
        /*0984*/ 	.word	0x0500000f


	//   ....[243]....
        /*0988*/ 	.word	0x0500000f


	//   ....[244]....
        /*098c*/ 	.word	0x0500000f


	//   ....[245]....
        /*0990*/ 	.word	0x0500000f


	//   ....[246]....
        /*0994*/ 	.word	0x0500000f


	//   ....[247]....
        /*0998*/ 	.word	0x0500000f


	//   ....[248]....
        /*099c*/ 	.word	0x0500000f


	//   ....[249]....
        /*09a0*/ 	.word	0x0500000f


	//   ....[250]....
        /*09a4*/ 	.word	0x0500000f


	//   ....[251]....
        /*09a8*/ 	.word	0x0500000f


	//   ....[252]....
        /*09ac*/ 	.word	0x0500000f


	//   ....[253]....
        /*09b0*/ 	.word	0x0500000f


	//   ....[254]....
        /*09b4*/ 	.word	0x0500000f


	//   ....[255]....
        /*09b8*/ 	.word	0x0500000f


	//   ....[0]....
        /*09bc*/ 	.word	0x0500000f


	//   ....[1]....
        /*09c0*/ 	.word	0x0500000f


	//   ....[2]....
        /*09c4*/ 	.word	0x0500000f


	//   ....[3]....
        /*09c8*/ 	.word	0x0500000f


	//   ....[4]....
        /*09cc*/ 	.word	0x0500000f


	//   ....[5]....
        /*09d0*/ 	.word	0x0500000f


	//   ....[6]....
        /*09d4*/ 	.word	0x0500000f


	//   ....[7]....
        /*09d8*/ 	.word	0x0500000f


	//   ....[8]....
        /*09dc*/ 	.word	0x0500000f


	//   ....[9]....
        /*09e0*/ 	.word	0x0500000f


	//   ....[10]....
        /*09e4*/ 	.word	0x0500000f


	//   ....[11]....
        /*09e8*/ 	.word	0x0500000f


	//   ....[12]....
        /*09ec*/ 	.word	0x0500000f


	//   ....[13]....
        /*09f0*/ 	.word	0x0500000f


	//   ....[14]....
        /*09f4*/ 	.word	0x0500000f


	//   ....[15]....
        /*09f8*/ 	.word	0x0500000f


	//   ....[16]....
        /*09fc*/ 	.word	0x0500000f


	//   ....[17]....
        /*0a00*/ 	.word	0x0500000f


	//   ....[18]....
        /*0a04*/ 	.word	0x0500000f


	//   ....[19]....
        /*0a08*/ 	.word	0x0500000f


	//   ....[20]....
        /*0a0c*/ 	.word	0x0500000f


	//   ....[21]....
        /*0a10*/ 	.word	0x0500000f


	//   ....[22]....
        /*0a14*/ 	.word	0x0500000f


	//   ....[23]....
        /*0a18*/ 	.word	0x0500000f


	//   ....[24]....
        /*0a1c*/ 	.word	0x0500000f


	//   ....[25]....
        /*0a20*/ 	.word	0x0500000f


	//   ....[26]....
        /*0a24*/ 	.word	0x0500000f


	//   ....[27]....
        /*0a28*/ 	.word	0x0500000f


	//   ....[28]....
        /*0a2c*/ 	.word	0x0500000f


	//   ....[29]....
        /*0a30*/ 	.word	0x0500000f


	//   ....[30]....
        /*0a34*/ 	.word	0x0500000f


	//   ....[31]....
        /*0a38*/ 	.word	0x0500000f


	//   ....[32]....
        /*0a3c*/ 	.word	0x0500000f


	//   ....[33]....
        /*0a40*/ 	.word	0x0500000f


	//   ....[34]....
        /*0a44*/ 	.word	0x0500000f


	//   ....[35]....
        /*0a48*/ 	.word	0x0500000f


	//   ....[36]....
        /*0a4c*/ 	.word	0x0500000f


	//   ....[37]....
        /*0a50*/ 	.word	0x0500000f


	//   ....[38]....
        /*0a54*/ 	.word	0x0500000f


	//   ....[39]....
        /*0a58*/ 	.word	0x0500000f


	//   ....[40]....
        /*0a5c*/ 	.word	0x0500000f


	//   ....[41]....
        /*0a60*/ 	.word	0x0500000f


	//   ....[42]....
        /*0a64*/ 	.word	0x0500000f


	//   ....[43]....
        /*0a68*/ 	.word	0x0500000f


	//   ....[44]....
        /*0a6c*/ 	.word	0x0500000f


	//   ....[45]....
        /*0a70*/ 	.word	0x0500000f


	//   ....[46]....
        /*0a74*/ 	.word	0x0500000f


	//   ....[47]....
        /*0a78*/ 	.word	0x0500000f


	//   ....[48]....
        /*0a7c*/ 	.word	0x0500000f


	//   ....[49]....
        /*0a80*/ 	.word	0x0500000f


	//   ....[50]....
        /*0a84*/ 	.word	0x0500000f


	//   ....[51]....
        /*0a88*/ 	.word	0x0500000f


	//   ....[52]....
        /*0a8c*/ 	.word	0x0500000f


	//   ....[53]....
        /*0a90*/ 	.word	0x0500000f


	//   ....[54]....
        /*0a94*/ 	.word	0x0500000f


	//   ....[55]....
        /*0a98*/ 	.word	0x0500000f


	//   ....[56]....
        /*0a9c*/ 	.word	0x0500000f


	//   ....[57]....
        /*0aa0*/ 	.word	0x0500000f


	//   ....[58]....
        /*0aa4*/ 	.word	0x0500000f


	//   ....[59]....
        /*0aa8*/ 	.word	0x0500000f


	//   ....[60]....
        /*0aac*/ 	.word	0x0500000f


	//   ....[61]....
        /*0ab0*/ 	.word	0x0500000f


	//   ....[62]....
        /*0ab4*/ 	.word	0x0500000f


	//   ....[63]....
        /*0ab8*/ 	.word	0x0500000f


	//   ....[64]....
        /*0abc*/ 	.word	0x0500000f


	//   ....[65]....
        /*0ac0*/ 	.word	0x0500000f


	//   ....[66]....
        /*0ac4*/ 	.word	0x0500000f


	//   ....[67]....
        /*0ac8*/ 	.word	0x0500000f


	//   ....[68]....
        /*0acc*/ 	.word	0x0500000f


	//   ....[69]....
        /*0ad0*/ 	.word	0x0500000f


	//   ....[70]....
        /*0ad4*/ 	.word	0x0500000f


	//   ....[71]....
        /*0ad8*/ 	.word	0x0500000f


	//   ....[72]....
        /*0adc*/ 	.word	0x0500000f


	//   ....[73]....
        /*0ae0*/ 	.word	0x0500000f


	//   ....[74]....
        /*0ae4*/ 	.word	0x0500000f


	//   ....[75]....
        /*0ae8*/ 	.word	0x0500000f


	//   ....[76]....
        /*0aec*/ 	.word	0x0500000f


	//   ....[77]....
        /*0af0*/ 	.word	0x0500000f


	//   ....[78]....
        /*0af4*/ 	.word	0x0500000f


	//   ....[79]....
        /*0af8*/ 	.word	0x0500000f


	//   ....[80]....
        /*0afc*/ 	.word	0x0500000f


	//   ....[81]....
        /*0b00*/ 	.word	0x0500000f


	//   ....[82]....
        /*0b04*/ 	.word	0x0500000f


	//   ....[83]....
        /*0b08*/ 	.word	0x0500000f


	//   ....[84]....
        /*0b0c*/ 	.word	0x0500000f


	//   ....[85]....
        /*0b10*/ 	.word	0x0500000f


	//   ....[86]....
        /*0b14*/ 	.word	0x0500000f


	//   ....[87]....
        /*0b18*/ 	.word	0x0500000f


	//   ....[88]....
        /*0b1c*/ 	.word	0x0500000f


	//   ....[89]....
        /*0b20*/ 	.word	0x0500000f


	//   ....[90]....
        /*0b24*/ 	.word	0x0500000f


	//   ....[91]....
        /*0b28*/ 	.word	0x0500000f


	//   ....[92]....
        /*0b2c*/ 	.word	0x0500000f


	//   ....[93]....
        /*0b30*/ 	.word	0x0500000f


	//   ....[94]....
        /*0b34*/ 	.word	0x0500000f


	//   ....[95]....
        /*0b38*/ 	.word	0x0500000f


	//   ....[96]....
        /*0b3c*/ 	.word	0x0500000f


	//   ....[97]....
        /*0b40*/ 	.word	0x0500000f


	//   ....[98]....
        /*0b44*/ 	.word	0x0500000f


	//   ....[99]....
        /*0b48*/ 	.word	0x0500000f


	//   ....[100]....
        /*0b4c*/ 	.word	0x0500000f


	//   ....[101]....
        /*0b50*/ 	.word	0x0500000f


	//   ....[102]....
        /*0b54*/ 	.word	0x0500000f


	//   ....[103]....
        /*0b58*/ 	.word	0x0500000f


	//   ....[104]....
        /*0b5c*/ 	.word	0x0500000f


	//   ....[105]....
        /*0b60*/ 	.word	0x0500000f


	//   ....[106]....
        /*0b64*/ 	.word	0x0500000f


	//   ....[107]....
        /*0b68*/ 	.word	0x0500000f


	//   ....[108]....
        /*0b6c*/ 	.word	0x0500000f


	//   ....[109]....
        /*0b70*/ 	.word	0x0500000f


	//   ....[110]....
        /*0b74*/ 	.word	0x0500000f


	//----- nvinfo : EIATTR_COOP_GROUP_INSTR_OFFSETS
	.align		4
.L_1607:
        /*0b78*/ 	.byte	0x04, 0x28
        /*0b7a*/ 	.short	(.L_1609 - .L_1608)


	//   ....[0]....
.L_1608:
        /*0b7c*/ 	.word	0x00000060


	//   ....[1]....
        /*0b80*/ 	.word	0x00000130


	//   ....[2]....
        /*0b84*/ 	.word	0x000001e0


	//   ....[3]....
        /*0b88*/ 	.word	0x000003a0


	//   ....[4]....
        /*0b8c*/ 	.word	0x00000500


	//   ....[5]....
        /*0b90*/ 	.word	0x00000620


	//   ....[6]....
        /*0b94*/ 	.word	0x00000780


	//   ....[7]....
        /*0b98*/ 	.word	0x00002df0


	//   ....[8]....
        /*0b9c*/ 	.word	0x00002e00


	//   ....[9]....
        /*0ba0*/ 	.word	0x000034d0


	//   ....[10]....
        /*0ba4*/ 	.word	0x000034e0


	//   ....[11]....
        /*0ba8*/ 	.word	0x00004150


	//   ....[12]....
        /*0bac*/ 	.word	0x00004160


	//   ....[13]....
        /*0bb0*/ 	.word	0x000048b0


	//   ....[14]....
        /*0bb4*/ 	.word	0x000048c0


	//   ....[15]....
        /*0bb8*/ 	.word	0x000052c0


	//   ....[16]....
        /*0bbc*/ 	.word	0x000052d0


	//   ....[17]....
        /*0bc0*/ 	.word	0x000053e0


	//   ....[18]....
        /*0bc4*/ 	.word	0x000053f0


	//   ....[19]....
        /*0bc8*/ 	.word	0x00005760


	//   ....[20]....
        /*0bcc*/ 	.word	0x00005780


	//   ....[21]....
        /*0bd0*/ 	.word	0x00005860


	//   ....[22]....
        /*0bd4*/ 	.word	0x00005880


	//   ....[23]....
        /*0bd8*/ 	.word	0x00006020


	//   ....[24]....
        /*0bdc*/ 	.word	0x000067f0


	//   ....[25]....
        /*0be0*/ 	.word	0x00006800


	//   ....[26]....
        /*0be4*/ 	.word	0x00006810


	//   ....[27]....
        /*0be8*/ 	.word	0x00006820


	//   ....[28]....
        /*0bec*/ 	.word	0x00006b40


	//   ....[29]....
        /*0bf0*/ 	.word	0x00006b50


	//   ....[30]....
        /*0bf4*/ 	.word	0x00006b60


	//   ....[31]....
        /*0bf8*/ 	.word	0x00006b70


	//   ....[32]....
        /*0bfc*/ 	.word	0x00007e70


	//   ....[33]....
        /*0c00*/ 	.word	0x00007e80


	//   ....[34]....
        /*0c04*/ 	.word	0x00007e90


	//   ....[35]....
        /*0c08*/ 	.word	0x00007ea0


	//   ....[36]....
        /*0c0c*/ 	.word	0x00007fa0


	//   ....[37]....
        /*0c10*/ 	.word	0x00007fc0


	//   ....[38]....
        /*0c14*/ 	.word	0x00008060


	//   ....[39]....
        /*0c18*/ 	.word	0x00008090


	//   ....[40]....
        /*0c1c*/ 	.word	0x00009ae0


	//   ....[41]....
        /*0c20*/ 	.word	0x0000a320


	//   ....[42]....
        /*0c24*/ 	.word	0x0000a330


	//   ....[43]....
        /*0c28*/ 	.word	0x0000a350


	//   ....[44]....
        /*0c2c*/ 	.word	0x0000ade0


	//   ....[45]....
        /*0c30*/ 	.word	0x0000ae00


	//   ....[46]....
        /*0c34*/ 	.word	0x0000ca10


	//   ....[47]....
        /*0c38*/ 	.word	0x0000ca20


	//   ....[48]....
        /*0c3c*/ 	.word	0x0000d230


	//   ....[49]....
        /*0c40*/ 	.word	0x0000d270


	//   ....[50]....
        /*0c44*/ 	.word	0x0000dda0


	//   ....[51]....
        /*0c48*/ 	.word	0x0000ddc0


	//   ....[52]....
        /*0c4c*/ 	.word	0x0000ff80


	//   ....[53]....
        /*0c50*/ 	.word	0x0000ffe0


	//   ....[54]....
        /*0c54*/ 	.word	0x000103a0


	//   ....[55]....
        /*0c58*/ 	.word	0x000103c0


	//   ....[56]....
        /*0c5c*/ 	.word	0x000116b0


	//   ....[57]....
        /*0c60*/ 	.word	0x00011980


	//   ....[58]....
        /*0c64*/ 	.word	0x000119b0


	//   ....[59]....
        /*0c68*/ 	.word	0x00011a70


	//   ....[60]....
        /*0c6c*/ 	.word	0x000127e0


	//   ....[61]....
        /*0c70*/ 	.word	0x00012800


	//   ....[62]....
        /*0c74*/ 	.word	0x00012810


	//   ....[63]....
        /*0c78*/ 	.word	0x00012820


	//   ....[64]....
        /*0c7c*/ 	.word	0x00012d70


	//   ....[65]....
        /*0c80*/ 	.word	0x00012db0


	//   ....[66]....
        /*0c84*/ 	.word	0x00012de0


	//   ....[67]....
        /*0c88*/ 	.word	0x00012e10


	//   ....[68]....
        /*0c8c*/ 	.word	0x00012e30


	//   ....[69]....
        /*0c90*/ 	.word	0x00012e40


	//   ....[70]....
        /*0c94*/ 	.word	0x00012e80


	//   ....[71]....
        /*0c98*/ 	.word	0x00012eb0


	//   ....[72]....
        /*0c9c*/ 	.word	0x00013360


	//   ....[73]....
        /*0ca0*/ 	.word	0x00013370


	//   ....[74]....
        /*0ca4*/ 	.word	0x000135f0


	//   ....[75]....
        /*0ca8*/ 	.word	0x00013600


	//   ....[76]....
        /*0cac*/ 	.word	0x000140b0


	//   ....[77]....
        /*0cb0*/ 	.word	0x000140e0


	//   ....[78]....
        /*0cb4*/ 	.word	0x00014100


	//   ....[79]....
        /*0cb8*/ 	.word	0x00014130


	//   ....[80]....
        /*0cbc*/ 	.word	0x00014160


	//   ....[81]....
        /*0cc0*/ 	.word	0x00014170


	//   ....[82]....
        /*0cc4*/ 	.word	0x000141a0


	//   ....[83]....
        /*0cc8*/ 	.word	0x000141e0


	//   ....[84]....
        /*0ccc*/ 	.word	0x00014340


	//   ....[85]....
        /*0cd0*/ 	.word	0x00014560


	//   ....[86]....
        /*0cd4*/ 	.word	0x00014590


	//   ....[87]....
        /*0cd8*/ 	.word	0x000145c0


	//   ....[88]....
        /*0cdc*/ 	.word	0x000145f0


	//   ....[89]....
        /*0ce0*/ 	.word	0x00014620


	//   ....[90]....
        /*0ce4*/ 	.word	0x00014650


	//   ....[91]....
        /*0ce8*/ 	.word	0x000147e0


	//   ....[92]....
        /*0cec*/ 	.word	0x00014810


	//   ....[93]....
        /*0cf0*/ 	.word	0x00014840


	//   ....[94]....
        /*0cf4*/ 	.word	0x00014870


	//   ....[95]....
        /*0cf8*/ 	.word	0x000148a0


	//   ....[96]....
        /*0cfc*/ 	.word	0x000148d0


	//   ....[97]....
        /*0d00*/ 	.word	0x00014960


	//   ....[98]....
        /*0d04*/ 	.word	0x00014990


	//   ....[99]....
        /*0d08*/ 	.word	0x000149a0


	//   ....[100]....
        /*0d0c*/ 	.word	0x000149e0


	//   ....[101]....
        /*0d10*/ 	.word	0x00015ec0


	//   ....[102]....
        /*0d14*/ 	.word	0x00017a90


	//   ....[103]....
        /*0d18*/ 	.word	0x00017ab0


	//   ....[104]....
        /*0d1c*/ 	.word	0x00017b40


	//   ....[105]....
        /*0d20*/ 	.word	0x00017b60


	//   ....[106]....
        /*0d24*/ 	.word	0x00017be0


	//   ....[107]....
        /*0d28*/ 	.word	0x00017c00


	//   ....[108]....
        /*0d2c*/ 	.word	0x00017c80


	//   ....[109]....
        /*0d30*/ 	.word	0x00017ca0


	//   ....[110]....
        /*0d34*/ 	.word	0x00017d20


	//   ....[111]....
        /*0d38*/ 	.word	0x00017d40


	//   ....[112]....
        /*0d3c*/ 	.word	0x00017dc0


	//   ....[113]....
        /*0d40*/ 	.word	0x00017de0


	//   ....[114]....
        /*0d44*/ 	.word	0x00017e60


	//   ....[115]....
        /*0d48*/ 	.word	0x00017e80


	//   ....[116]....
        /*0d4c*/ 	.word	0x00017e90


	//   ....[117]....
        /*0d50*/ 	.word	0x00017ea0


	//   ....[118]....
        /*0d54*/ 	.word	0x000187c0


	//   ....[119]....
        /*0d58*/ 	.word	0x000187f0


	//   ....[120]....
        /*0d5c*/ 	.word	0x00018810


	//   ....[121]....
        /*0d60*/ 	.word	0x00018860


	//   ....[122]....
        /*0d64*/ 	.word	0x00018880


	//   ....[123]....
        /*0d68*/ 	.word	0x00018900


	//   ....[124]....
        /*0d6c*/ 	.word	0x00018920


	//   ....[125]....
        /*0d70*/ 	.word	0x000189a0


	//   ....[126]....
        /*0d74*/ 	.word	0x000189c0


	//   ....[127]....
        /*0d78*/ 	.word	0x00018a40


	//   ....[128]....
        /*0d7c*/ 	.word	0x00018a60


	//   ....[129]....
        /*0d80*/ 	.word	0x00018ae0


	//   ....[130]....
        /*0d84*/ 	.word	0x00018b00


	//   ....[131]....
        /*0d88*/ 	.word	0x00018b80


	//   ....[132]....
        /*0d8c*/ 	.word	0x00018ba0


	//   ....[133]....
        /*0d90*/ 	.word	0x00018bb0


	//   ....[134]....
        /*0d94*/ 	.word	0x00018c20


	//   ....[135]....
        /*0d98*/ 	.word	0x00018c70


	//   ....[136]....
        /*0d9c*/ 	.word	0x00018d10


	//   ....[137]....
        /*0da0*/ 	.word	0x00018d40


	//   ....[138]....
        /*0da4*/ 	.word	0x00018d50


	//   ....[139]....
        /*0da8*/ 	.word	0x00018dc0


	//   ....[140]....
        /*0dac*/ 	.word	0x00018dd0


	//   ....[141]....
        /*0db0*/ 	.word	0x00018de0


	//   ....[142]....
        /*0db4*/ 	.word	0x000195d0


	//   ....[143]....
        /*0db8*/ 	.word	0x000195f0


	//   ....[144]....
        /*0dbc*/ 	.word	0x00019660


	//   ....[145]....
        /*0dc0*/ 	.word	0x00019670


	//   ....[146]....
        /*0dc4*/ 	.word	0x000196b0


	//   ....[147]....
        /*0dc8*/ 	.word	0x000196c0


	//   ....[148]....
        /*0dcc*/ 	.word	0x00019700


	//   ....[149]....
        /*0dd0*/ 	.word	0x00019710


	//   ....[150]....
        /*0dd4*/ 	.word	0x00019750


	//   ....[151]....
        /*0dd8*/ 	.word	0x00019760


	//   ....[152]....
        /*0ddc*/ 	.word	0x000197a0


	//   ....[153]....
        /*0de0*/ 	.word	0x000197b0


	//   ....[154]....
        /*0de4*/ 	.word	0x000197f0


	//   ....[155]....
        /*0de8*/ 	.word	0x00019800


	//   ....[156]....
        /*0dec*/ 	.word	0x00019810


	//   ....[157]....
        /*0df0*/ 	.word	0x00019850


	//   ....[158]....
        /*0df4*/ 	.word	0x00019b00


	//   ....[159]....
        /*0df8*/ 	.word	0x00019b30


	//   ....[160]....
        /*0dfc*/ 	.word	0x00019b90


	//   ....[161]....
        /*0e00*/ 	.word	0x00019ba0


	//   ....[162]....
        /*0e04*/ 	.word	0x00019bf0


	//   ....[163]....
        /*0e08*/ 	.word	0x00019c00


	//   ....[164]....
        /*0e0c*/ 	.word	0x00019c50


	//   ....[165]....
        /*0e10*/ 	.word	0x00019c60


	//   ....[166]....
        /*0e14*/ 	.word	0x00019cb0


	//   ....[167]....
        /*0e18*/ 	.word	0x00019cc0


	//   ....[168]....
        /*0e1c*/ 	.word	0x00019d10


	//   ....[169]....
        /*0e20*/ 	.word	0x00019d20


	//   ....[170]....
        /*0e24*/ 	.word	0x00019d70


	//   ....[171]....
        /*0e28*/ 	.word	0x00019d80


	//   ....[172]....
        /*0e2c*/ 	.word	0x00019d90


	//   ....[173]....
        /*0e30*/ 	.word	0x00019dd0


	//   ....[174]....
        /*0e34*/ 	.word	0x0001a3a0


	//   ....[175]....
        /*0e38*/ 	.word	0x0001a3b0


	//   ....[176]....
        /*0e3c*/ 	.word	0x0001a420


	//   ....[177]....
        /*0e40*/ 	.word	0x0001a460


	//   ....[178]....
        /*0e44*/ 	.word	0x0001a480


	//   ....[179]....
        /*0e48*/ 	.word	0x0001a4c0


	//   ....[180]....
        /*0e4c*/ 	.word	0x0001a4e0


	//   ....[181]....
        /*0e50*/ 	.word	0x0001a520


	//   ....[182]....
        /*0e54*/ 	.word	0x0001a540


	//   ....[183]....
        /*0e58*/ 	.word	0x0001a580


	//   ....[184]....
        /*0e5c*/ 	.word	0x0001a5a0


	//   ....[185]....
        /*0e60*/ 	.word	0x0001a5e0


	//   ....[186]....
        /*0e64*/ 	.word	0x0001a600


	//   ....[187]....
        /*0e68*/ 	.word	0x0001a640


	//   ....[188]....
        /*0e6c*/ 	.word	0x0001a660


	//   ....[189]....
        /*0e70*/ 	.word	0x0001a670


	//   ....[190]....
        /*0e74*/ 	.word	0x0001aa30


	//   ....[191]....
        /*0e78*/ 	.word	0x0001aa60


	//   ....[192]....
        /*0e7c*/ 	.word	0x0001aac0


	//   ....[193]....
        /*0e80*/ 	.word	0x0001aaf0


	//   ....[194]....
        /*0e84*/ 	.word	0x0001ab20


	//   ....[195]....
        /*0e88*/ 	.word	0x0001ab50


	//   ....[196]....
        /*0e8c*/ 	.word	0x0001ab80


	//   ....[197]....
        /*0e90*/ 	.word	0x0001abb0


	//   ....[198]....
        /*0e94*/ 	.word	0x0001ad50


	//   ....[199]....
        /*0e98*/ 	.word	0x0001ad80


	//   ....[200]....
        /*0e9c*/ 	.word	0x0001adb0


	//   ....[201]....
        /*0ea0*/ 	.word	0x0001ade0


	//   ....[202]....
        /*0ea4*/ 	.word	0x0001ae10


	//   ....[203]....
        /*0ea8*/ 	.word	0x0001ae40


	//   ....[204]....
        /*0eac*/ 	.word	0x0001af00


	//   ....[205]....
        /*0eb0*/ 	.word	0x0001af20


	//   ....[206]....
        /*0eb4*/ 	.word	0x0001af40


	//   ....[207]....
        /*0eb8*/ 	.word	0x0001afa0


	//   ....[208]....
        /*0ebc*/ 	.word	0x0001b9d0


	//   ....[209]....
        /*0ec0*/ 	.word	0x0001bcf0


	//   ....[210]....
        /*0ec4*/ 	.word	0x0001bd80


	//   ....[211]....
        /*0ec8*/ 	.word	0x0001be10


	//   ....[212]....
        /*0ecc*/ 	.word	0x0001bea0


	//   ....[213]....
        /*0ed0*/ 	.word	0x0001bf80


	//   ....[214]....
        /*0ed4*/ 	.word	0x0001c010


	//   ....[215]....
        /*0ed8*/ 	.word	0x0001c0b0


	//   ....[216]....
        /*0edc*/ 	.word	0x0001c140


	//   ....[217]....
        /*0ee0*/ 	.word	0x0001c230


	//   ....[218]....
        /*0ee4*/ 	.word	0x0001c2c0


	//   ....[219]....
        /*0ee8*/ 	.word	0x0001c360


	//   ....[220]....
        /*0eec*/ 	.word	0x0001c3f0


	//   ....[221]....
        /*0ef0*/ 	.word	0x0001c530


	//   ....[222]....
        /*0ef4*/ 	.word	0x0001c5e0


	//   ....[223]....
        /*0ef8*/ 	.word	0x0001c670


	//   ....[224]....
        /*0efc*/ 	.word	0x0001c6c0


	//   ....[225]....
        /*0f00*/ 	.word	0x0001c710


	//   ....[226]....
        /*0f04*/ 	.word	0x0001c7a0


	//   ....[227]....
        /*0f08*/ 	.word	0x0001c830


	//   ....[228]....
        /*0f0c*/ 	.word	0x0001c880


	//   ....[229]....
        /*0f10*/ 	.word	0x0001c8d0


	//   ....[230]....
        /*0f14*/ 	.word	0x0001c9c0


	//   ....[231]....
        /*0f18*/ 	.word	0x0001ca70


	//   ....[232]....
        /*0f1c*/ 	.word	0x0001cac0


	//   ....[233]....
        /*0f20*/ 	.word	0x0001cb10


	//   ....[234]....
        /*0f24*/ 	.word	0x0001ccc0


	//   ....[235]....
        /*0f28*/ 	.word	0x0001ce10


	//   ....[236]....
        /*0f2c*/ 	.word	0x0001ce80


	//   ....[237]....
        /*0f30*/ 	.word	0x0001ced0


	//   ....[238]....
        /*0f34*/ 	.word	0x0001d190


	//   ....[239]....
        /*0f38*/ 	.word	0x0001d1f0


	//   ....[240]....
        /*0f3c*/ 	.word	0x0001d2b0


	//   ....[241]....
        /*0f40*/ 	.word	0x0001d320


	//   ....[242]....
        /*0f44*/ 	.word	0x0001d380


	//   ....[243]....
        /*0f48*/ 	.word	0x0001d430


	//   ....[244]....
        /*0f4c*/ 	.word	0x0001d490


	//   ....[245]....
        /*0f50*/ 	.word	0x0001d520


	//   ....[246]....
        /*0f54*/ 	.word	0x0001d5a0


	//   ....[247]....
        /*0f58*/ 	.word	0x0001d5f0


	//   ....[248]....
        /*0f5c*/ 	.word	0x0001d680


	//   ....[249]....
        /*0f60*/ 	.word	0x0001d710


	//   ....[250]....
        /*0f64*/ 	.word	0x0001d7b0


	//   ....[251]....
        /*0f68*/ 	.word	0x0001d850


	//   ....[252]....
        /*0f6c*/ 	.word	0x0001d8b0


	//   ....[253]....
        /*0f70*/ 	.word	0x0001d920


	//   ....[254]....
        /*0f74*/ 	.word	0x0001d980


	//   ....[255]....
        /*0f78*/ 	.word	0x0001d9f0


	//   ....[0]....
        /*0f7c*/ 	.word	0x0001dab0


	//   ....[1]....
        /*0f80*/ 	.word	0x0001db10


	//   ....[2]....
        /*0f84*/ 	.word	0x0001dbd0


	//   ....[3]....
        /*0f88*/ 	.word	0x0001deb0


	//   ....[4]....
        /*0f8c*/ 	.word	0x0001dfa0


	//   ....[5]....
        /*0f90*/ 	.word	0x0001e040


	//   ....[6]....
        /*0f94*/ 	.word	0x0001e0a0


	//   ....[7]....
        /*0f98*/ 	.word	0x0001e190


	//   ....[8]....
        /*0f9c*/ 	.word	0x0001e200


	//   ....[9]....
        /*0fa0*/ 	.word	0x0001e2f0


	//   ....[10]....
        /*0fa4*/ 	.word	0x0001e360


	//   ....[11]....
        /*0fa8*/ 	.word	0x0001e450


	//   ....[12]....
        /*0fac*/ 	.word	0x0001e4c0


	//   ....[13]....
        /*0fb0*/ 	.word	0x0001e5b0


	//   ....[14]....
        /*0fb4*/ 	.word	0x0001e620


	//   ....[15]....
        /*0fb8*/ 	.word	0x0001e710


	//   ....[16]....
        /*0fbc*/ 	.word	0x0001e780


	//   ....[17]....
        /*0fc0*/ 	.word	0x0001e870


	//   ....[18]....
        /*0fc4*/ 	.word	0x0001e8e0


	//   ....[19]....
        /*0fc8*/ 	.word	0x0001e980


	//   ....[20]....
        /*0fcc*/ 	.word	0x0001ea70


	//   ....[21]....
        /*0fd0*/ 	.word	0x0001eae0


	//   ....[22]....
        /*0fd4*/ 	.word	0x0001eb40


	//   ....[23]....
        /*0fd8*/ 	.word	0x0001ec00


	//   ....[24]....
        /*0fdc*/ 	.word	0x0001ec60


	//   ....[25]....
        /*0fe0*/ 	.word	0x0001ed60


	//   ....[26]....
        /*0fe4*/ 	.word	0x0001edc0


	//   ....[27]....
        /*0fe8*/ 	.word	0x0001eec0


	//   ....[28]....
        /*0fec*/ 	.word	0x0001ef20


	//   ....[29]....
        /*0ff0*/ 	.word	0x0001f020


	//   ....[30]....
        /*0ff4*/ 	.word	0x0001f080


	//   ....[31]....
        /*0ff8*/ 	.word	0x0001f180


	//   ....[32]....
        /*0ffc*/ 	.word	0x0001f1e0


	//   ....[33]....
        /*1000*/ 	.word	0x0001f2e0


	//   ....[34]....
        /*1004*/ 	.word	0x0001f340


	//   ....[35]....
        /*1008*/ 	.word	0x0001f3f0


	//   ....[36]....
        /*100c*/ 	.word	0x0001f4a0


	//   ....[37]....
        /*1010*/ 	.word	0x0001f590


	//   ....[38]....
        /*1014*/ 	.word	0x0001f5f0


	//   ....[39]....
        /*1018*/ 	.word	0x0001f6e0


	//   ....[40]....
        /*101c*/ 	.word	0x0001f740


	//   ....[41]....
        /*1020*/ 	.word	0x0001f810


	//   ....[42]....
        /*1024*/ 	.word	0x0001f870


	//   ....[43]....
        /*1028*/ 	.word	0x0001f930


	//   ....[44]....
        /*102c*/ 	.word	0x0001fa70


	//   ....[45]....
        /*1030*/ 	.word	0x0001fb20


	//   ....[46]....
        /*1034*/ 	.word	0x0001fb90


	//   ....[47]....
        /*1038*/ 	.word	0x0001fc60


	//   ....[48]....
        /*103c*/ 	.word	0x0001fcc0


	//   ....[49]....
        /*1040*/ 	.word	0x0001fd70


	//   ....[50]....
        /*1044*/ 	.word	0x0001fdd0


	//   ....[51]....
        /*1048*/ 	.word	0x0001fe80


	//   ....[52]....
        /*104c*/ 	.word	0x0001fee0


	//   ....[53]....
        /*1050*/ 	.word	0x0001ff90


	//   ....[54]....
        /*1054*/ 	.word	0x0001fff0


	//   ....[55]....
        /*1058*/ 	.word	0x000200a0


	//   ....[56]....
        /*105c*/ 	.word	0x00020100


	//   ....[57]....
        /*1060*/ 	.word	0x000201b0


	//   ....[58]....
        /*1064*/ 	.word	0x00020210


	//   ....[59]....
        /*1068*/ 	.word	0x000202c0


	//   ....[60]....
        /*106c*/ 	.word	0x000203b0


	//   ....[61]....
        /*1070*/ 	.word	0x00020460


	//   ....[62]....
        /*1074*/ 	.word	0x000204c0


	//   ....[63]....
        /*1078*/ 	.word	0x00020580


	//   ....[64]....
        /*107c*/ 	.word	0x000205e0


	//   ....[65]....
        /*1080*/ 	.word	0x000206a0


	//   ....[66]....
        /*1084*/ 	.word	0x00020700


	//   ....[67]....
        /*1088*/ 	.word	0x000207c0


	//   ....[68]....
        /*108c*/ 	.word	0x00020820


	//   ....[69]....
        /*1090*/ 	.word	0x000208e0


	//   ....[70]....
        /*1094*/ 	.word	0x00020940


	//   ....[71]....
        /*1098*/ 	.word	0x00020a00


	//   ....[72]....
        /*109c*/ 	.word	0x00020a60


	//   ....[73]....
        /*10a0*/ 	.word	0x00020b20


	//   ....[74]....
        /*10a4*/ 	.word	0x00020b80


	//   ....[75]....
        /*10a8*/ 	.word	0x00020c30


	//   ....[76]....
        /*10ac*/ 	.word	0x00020d20


	//   ....[77]....
        /*10b0*/ 	.word	0x00020dd0


	//   ....[78]....
        /*10b4*/ 	.word	0x00020e80


	//   ....[79]....
        /*10b8*/ 	.word	0x00020f40


	//   ....[80]....
        /*10bc*/ 	.word	0x00020fa0


	//   ....[81]....
        /*10c0*/ 	.word	0x00021050


	//   ....[82]....
        /*10c4*/ 	.word	0x000210b0


	//   ....[83]....
        /*10c8*/ 	.word	0x00021160


	//   ....[84]....
        /*10cc*/ 	.word	0x000211c0


	//   ....[85]....
        /*10d0*/ 	.word	0x00021270


	//   ....[86]....
        /*10d4*/ 	.word	0x000212d0


	//   ....[87]....
        /*10d8*/ 	.word	0x00021380


	//   ....[88]....
        /*10dc*/ 	.word	0x000213e0


	//   ....[89]....
        /*10e0*/ 	.word	0x00021490


	//   ....[90]....
        /*10e4*/ 	.word	0x000214f0


	//   ....[91]....
        /*10e8*/ 	.word	0x00021590


	//   ....[92]....
        /*10ec*/ 	.word	0x00021620


	//   ....[93]....
        /*10f0*/ 	.word	0x000216c0


	//   ....[94]....
        /*10f4*/ 	.word	0x00021830


	//   ....[95]....
        /*10f8*/ 	.word	0x000218a0


	//   ....[96]....
        /*10fc*/ 	.word	0x00021910


	//   ....[97]....
        /*1100*/ 	.word	0x00021980


	//   ....[98]....
        /*1104*/ 	.word	0x000219f0


	//   ....[99]....
        /*1108*/ 	.word	0x00021a70


	//   ....[100]....
        /*110c*/ 	.word	0x00021af0


	//   ....[101]....
        /*1110*/ 	.word	0x00021b80


	//   ....[102]....
        /*1114*/ 	.word	0x00021bf0


	//   ....[103]....
        /*1118*/ 	.word	0x00021c60


	//   ....[104]....
        /*111c*/ 	.word	0x00021cd0


	//   ....[105]....
        /*1120*/ 	.word	0x00021d50


	//   ....[106]....
        /*1124*/ 	.word	0x00021dc0


	//   ....[107]....
        /*1128*/ 	.word	0x00021e70


	//   ....[108]....
        /*112c*/ 	.word	0x00021ec0


	//   ....[109]....
        /*1130*/ 	.word	0x00021f50


	//   ....[110]....
        /*1134*/ 	.word	0x00022080


	//----- nvinfo : EIATTR_REG_RECONFIG
	.align		4
.L_1609:
        /*1138*/ 	.byte	0x01, 0x54
	.zero		2


	//----- nvinfo : EIATTR_SYSCALL_OFFSETS
	.align		4
        /*113c*/ 	.byte	0x04, 0x46
        /*113e*/ 	.short	(.L_1611 - .L_1610)


	//   ....[0]....
.L_1610:
        /*1140*/ 	.word	0x00001b60


	//   ....[1]....
        /*1144*/ 	.word	0x00001cb0


	//   ....[2]....
        /*1148*/ 	.word	0x000061f0


	//   ....[3]....
        /*114c*/ 	.word	0x00006510


	//   ....[4]....
        /*1150*/ 	.word	0x000170e0


	//   ....[5]....
        /*1154*/ 	.word	0x00017230


	//   ....[6]....
        /*1158*/ 	.word	0x00017320


	//   ....[7]....
        /*115c*/ 	.word	0x000182d0


	//----- nvinfo : EIATTR_MBARRIER_INSTR_OFFSETS
	.align		4
.L_1611:
        /*1160*/ 	.byte	0x04, 0x39
        /*1162*/ 	.short	(.L_1613 - .L_1612)


	//   ....[0]....
.L_1612:
        /*1164*/ 	.word	0x00000250
        /*1168*/ 	.word	0x000000ff
        /*116c*/ 	.word	0x00016800
        /*1170*/ 	.short	0x0100
        /*1172*/ 	.byte	0x08
	.zero		1


	//   ....[1]....
        /*1174*/ 	.word	0x00000260
        /*1178*/ 	.word	0x000000ff
        /*117c*/ 	.word	0x00016820
        /*1180*/ 	.short	0x0100
        /*1182*/ 	.byte	0x08
	.zero		1


	//   ....[2]....
        /*1184*/ 	.word	0x00000350
        /*1188*/ 	.word	0x000000ff
        /*118c*/ 	.word	0x00016830
        /*1190*/ 	.short	0x0100
        /*1192*/ 	.byte	0x08
	.zero		1


	//   ....[3]....
        /*1194*/ 	.word	0x00000360
        /*1198*/ 	.word	0x000000ff
        /*119c*/ 	.word	0x00016840
        /*11a0*/ 	.short	0x0100
        /*11a2*/ 	.byte	0x08
	.zero		1


	//   ....[4]....
        /*11a4*/ 	.word	0x00000370
        /*11a8*/ 	.word	0x000000ff
        /*11ac*/ 	.word	0x00016838
        /*11b0*/ 	.short	0x0100
        /*11b2*/ 	.byte	0x08
	.zero		1


	//   ....[5]....
        /*11b4*/ 	.word	0x00000380
        /*11b8*/ 	.word	0x000000ff
        /*11bc*/ 	.word	0x00016848
        /*11c0*/ 	.short	0x0100
        /*11c2*/ 	.byte	0x08
	.zero		1


	//   ....[6]....
        /*11c4*/ 	.word	0x000004b0
        /*11c8*/ 	.word	0x000000ff
        /*11cc*/ 	.word	0x00016850
        /*11d0*/ 	.short	0x0100
        /*11d2*/ 	.byte	0x08
	.zero		1


	//   ....[7]....
        /*11d4*/ 	.word	0x000004c0
        /*11d8*/ 	.word	0x000000ff
        /*11dc*/ 	.word	0x00016860
        /*11e0*/ 	.short	0x0100
        /*11e2*/ 	.byte	0x08
	.zero		1


	//   ....[8]....
        /*11e4*/ 	.word	0x000004d0
        /*11e8*/ 	.word	0x000000ff
        /*11ec*/ 	.word	0x00016858
        /*11f0*/ 	.short	0x0100
        /*11f2*/ 	.byte	0x08
	.zero		1


	//   ....[9]....
        /*11f4*/ 	.word	0x000004e0
        /*11f8*/ 	.word	0x000000ff
        /*11fc*/ 	.word	0x00016868
        /*1200*/ 	.short	0x0100
        /*1202*/ 	.byte	0x08
	.zero		1


	//   ....[10]....
        /*1204*/ 	.word	0x000005d0
        /*1208*/ 	.word	0x000000ff
        /*120c*/ 	.word	0x00016870
        /*1210*/ 	.short	0x0100
        /*1212*/ 	.byte	0x06
	.zero		1


	//   ....[11]....
        /*1214*/ 	.word	0x000005e0
        /*1218*/ 	.word	0x000000ff
        /*121c*/ 	.word	0x00016880
        /*1220*/ 	.short	0x0100
        /*1222*/ 	.byte	0x06
	.zero		1


	//   ....[12]....
        /*1224*/ 	.word	0x000005f0
        /*1228*/ 	.word	0x000000ff
        /*122c*/ 	.word	0x00016878
        /*1230*/ 	.short	0x0100
        /*1232*/ 	.byte	0x06
	.zero		1


	//   ....[13]....
        /*1234*/ 	.word	0x00000600
        /*1238*/ 	.word	0x000000ff
        /*123c*/ 	.word	0x00016888
        /*1240*/ 	.short	0x0100
        /*1242*/ 	.byte	0x06
	.zero		1


	//   ....[14]....
        /*1244*/ 	.word	0x00000730
        /*1248*/ 	.word	0x000000ff
        /*124c*/ 	.word	0x00016890
        /*1250*/ 	.short	0x0100
        /*1252*/ 	.byte	0x08
	.zero		1


	//   ....[15]....
        /*1254*/ 	.word	0x00000740
        /*1258*/ 	.word	0x000000ff
        /*125c*/ 	.word	0x000168a0
        /*1260*/ 	.short	0x0100
        /*1262*/ 	.byte	0x08
	.zero		1


	//   ....[16]....
        /*1264*/ 	.word	0x00000750
        /*1268*/ 	.word	0x000000ff
        /*126c*/ 	.word	0x00016898
        /*1270*/ 	.short	0x0100
        /*1272*/ 	.byte	0x08
	.zero		1


	//   ....[17]....
        /*1274*/ 	.word	0x00000760
        /*1278*/ 	.word	0x000000ff
        /*127c*/ 	.word	0x000168a8
        /*1280*/ 	.short	0x0100
        /*1282*/ 	.byte	0x08
	.zero		1


	//   ....[18]....
        /*1284*/ 	.word	0x00000890
        /*1288*/ 	.word	0x000000ff
        /*128c*/ 	.word	0x000168b0
        /*1290*/ 	.short	0x0100
        /*1292*/ 	.byte	0x08
	.zero		1


	//   ....[19]....
        /*1294*/ 	.word	0x000008a0
        /*1298*/ 	.word	0x000000ff
        /*129c*/ 	.word	0x000168c0
        /*12a0*/ 	.short	0x0100
        /*12a2*/ 	.byte	0x08
	.zero		1


	//   ....[20]....
        /*12a4*/ 	.word	0x000008b0
        /*12a8*/ 	.word	0x000000ff
        /*12ac*/ 	.word	0x000168b8
        /*12b0*/ 	.short	0x0100
        /*12b2*/ 	.byte	0x08
	.zero		1


	//   ....[21]....
        /*12b4*/ 	.word	0x000008c0
        /*12b8*/ 	.word	0x000000ff
        /*12bc*/ 	.word	0x000168c8
        /*12c0*/ 	.short	0x0100
        /*12c2*/ 	.byte	0x08
	.zero		1


	//   ....[22]....
        /*12c4*/ 	.word	0x00002da0
        /*12c8*/ 	.word	0x00000044
        /*12cc*/ 	.word	0x00016890
        /*12d0*/ 	.short	0x010a
        /*12d2*/ 	.byte	0x3f
	.zero		1


	//   ....[23]....
        /*12d4*/ 	.word	0x000040f0
        /*12d8*/ 	.word	0x00000044
        /*12dc*/ 	.word	0x00016890
        /*12e0*/ 	.short	0x010a
        /*12e2*/ 	.byte	0x3f
	.zero		1


	//   ....[24]....
        /*12e4*/ 	.word	0x00005120
        /*12e8*/ 	.word	0x00000044
        /*12ec*/ 	.word	0x00016890
        /*12f0*/ 	.short	0x010a
        /*12f2*/ 	.byte	0x3f
	.zero		1


	//   ....[25]....
        /*12f4*/ 	.word	0x000055b0
        /*12f8*/ 	.word	0x00000004
        /*12fc*/ 	.word	0x00000000
        /*1300*/ 	.short	0x0101
        /*1302*/ 	.byte	0x3f
	.zero		1


	//   ....[26]....
        /*1304*/ 	.word	0x000055f0
        /*1308*/ 	.word	0x00000044
        /*130c*/ 	.word	0x000168b0
        /*1310*/ 	.short	0x010a
        /*1312*/ 	.byte	0x3f
	.zero		1


	//   ....[27]....
        /*1314*/ 	.word	0x00005a10
        /*1318*/ 	.word	0x00000044
        /*131c*/ 	.word	0x00000000
        /*1320*/ 	.short	0x0101
        /*1322*/ 	.byte	0x3f
	.zero		1


	//   ....[28]....
        /*1324*/ 	.word	0x00006290
        /*1328*/ 	.word	0x00000002
        /*132c*/ 	.word	0x00016800
        /*1330*/ 	.short	0x010a
        /*1332*/ 	.byte	0x3f
	.zero		1


	//   ....[29]....
        /*1334*/ 	.word	0x000062e0
        /*1338*/ 	.word	0x00000002
        /*133c*/ 	.word	0x00016800
        /*1340*/ 	.short	0x010a
        /*1342*/ 	.byte	0x3f
	.zero		1


	//   ....[30]....
        /*1344*/ 	.word	0x00006de0
        /*1348*/ 	.word	0x00000002
        /*134c*/ 	.word	0x00016800
        /*1350*/ 	.short	0x010a
        /*1352*/ 	.byte	0x3f
	.zero		1


	//   ....[31]....
        /*1354*/ 	.word	0x000082f0
        /*1358*/ 	.word	0x00000002
        /*135c*/ 	.word	0x00016800
        /*1360*/ 	.short	0x010a
        /*1362*/ 	.byte	0x3f
	.zero		1


	//   ....[32]....
        /*1364*/ 	.word	0x000091e0
        /*1368*/ 	.word	0x00000000
        /*136c*/ 	.word	0x00016830
        /*1370*/ 	.short	0x010a
        /*1372*/ 	.byte	0x3f
	.zero		1


	//   ....[33]....
        /*1374*/ 	.word	0x00009290
        /*1378*/ 	.word	0x00000000
        /*137c*/ 	.word	0x00016830
        /*1380*/ 	.short	0x010a
        /*1382*/ 	.byte	0x3f
	.zero		1


	//   ....[34]....
        /*1384*/ 	.word	0x0000af90
        /*1388*/ 	.word	0x00000004
        /*138c*/ 	.word	0x00000000
        /*1390*/ 	.short	0x0101
        /*1392*/ 	.byte	0x3f
	.zero		1


	//   ....[35]....
        /*1394*/ 	.word	0x0000bd80
        /*1398*/ 	.word	0x00000005
        /*139c*/ 	.word	0x00016830
        /*13a0*/ 	.short	0x010a
        /*13a2*/ 	.byte	0x3f
	.zero		1


	//   ....[36]....
        /*13a4*/ 	.word	0x0000bdd0
        /*13a8*/ 	.word	0x00000005
        /*13ac*/ 	.word	0x00016830
        /*13b0*/ 	.short	0x010a
        /*13b2*/ 	.byte	0x3f
	.zero		1


	//   ....[37]....
        /*13b4*/ 	.word	0x0000c120
        /*13b8*/ 	.word	0x00000005
        /*13bc*/ 	.word	0x00016850
        /*13c0*/ 	.short	0x010a
        /*13c2*/ 	.byte	0x3f
	.zero		1


	//   ....[38]....
        /*13c4*/ 	.word	0x0000c160
        /*13c8*/ 	.word	0x00000005
        /*13cc*/ 	.word	0x00016850
        /*13d0*/ 	.short	0x010a
        /*13d2*/ 	.byte	0x3f
	.zero		1


	//   ....[39]....
        /*13d4*/ 	.word	0x0000e140
        /*13d8*/ 	.word	0x00000037
        /*13dc*/ 	.word	0x00000000
        /*13e0*/ 	.short	0x0101
        /*13e2*/ 	.byte	0x3f
	.zero		1


	//   ....[40]....
        /*13e4*/ 	.word	0x0000e940
        /*13e8*/ 	.word	0x0000000d
        /*13ec*/ 	.word	0x00000000
        /*13f0*/ 	.short	0x0101
        /*13f2*/ 	.byte	0x3f
	.zero		1


	//   ....[41]....
        /*13f4*/ 	.word	0x0000eee0
        /*13f8*/ 	.word	0x00000005
        /*13fc*/ 	.word	0x00016830
        /*1400*/ 	.short	0x010a
        /*1402*/ 	.byte	0x3f
	.zero		1


	//   ....[42]....
        /*1404*/ 	.word	0x0000ef30
        /*1408*/ 	.word	0x00000005
        /*140c*/ 	.word	0x00016830
        /*1410*/ 	.short	0x010a
        /*1412*/ 	.byte	0x3f
	.zero		1


	//   ....[43]....
        /*1414*/ 	.word	0x0000f250
        /*1418*/ 	.word	0x00000005
        /*141c*/ 	.word	0x00016850
        /*1420*/ 	.short	0x010a
        /*1422*/ 	.byte	0x3f
	.zero		1


	//   ....[44]....
        /*1424*/ 	.word	0x0000f290
        /*1428*/ 	.word	0x00000005
        /*142c*/ 	.word	0x00016850
        /*1430*/ 	.short	0x010a
        /*1432*/ 	.byte	0x3f
	.zero		1


	//   ....[45]....
        /*1434*/ 	.word	0x0000f930
        /*1438*/ 	.word	0x00000005
        /*143c*/ 	.word	0x00000000
        /*1440*/ 	.short	0x0101
        /*1442*/ 	.byte	0x3f
	.zero		1


	//   ....[46]....
        /*1444*/ 	.word	0x000110e0
        /*1448*/ 	.word	0x0000000d
        /*144c*/ 	.word	0x00000000
        /*1450*/ 	.short	0x0101
        /*1452*/ 	.byte	0x3f
	.zero		1


	//   ....[47]....
        /*1454*/ 	.word	0x000115b0
        /*1458*/ 	.word	0x0000000d
        /*145c*/ 	.word	0x00016850
        /*1460*/ 	.short	0x010a
        /*1462*/ 	.byte	0x3f
	.zero		1


	//   ....[48]....
        /*1464*/ 	.word	0x00011620
        /*1468*/ 	.word	0x0000000d
        /*146c*/ 	.word	0x00016850
        /*1470*/ 	.short	0x010a
        /*1472*/ 	.byte	0x3f
	.zero		1


	//   ....[49]....
        /*1474*/ 	.word	0x00011bc0
        /*1478*/ 	.word	0x00000002
        /*147c*/ 	.word	0x00000000
        /*1480*/ 	.short	0x0101
        /*1482*/ 	.byte	0x3f
	.zero		1


	//   ....[50]....
        /*1484*/ 	.word	0x00012c90
        /*1488*/ 	.word	0x00000000
        /*148c*/ 	.word	0x00000000
        /*1490*/ 	.short	0x0101
        /*1492*/ 	.byte	0x3f
	.zero		1


	//   ....[51]....
        /*1494*/ 	.word	0x00013180
        /*1498*/ 	.word	0x00000004
        /*149c*/ 	.word	0x00000000
        /*14a0*/ 	.short	0x0101
        /*14a2*/ 	.byte	0x3f
	.zero		1


	//   ....[52]....
        /*14a4*/ 	.word	0x00015fa0
        /*14a8*/ 	.word	0x00000010
        /*14ac*/ 	.word	0x00016820
        /*14b0*/ 	.short	0x010a
        /*14b2*/ 	.byte	0x3f
	.zero		1


	//   ....[53]....
        /*14b4*/ 	.word	0x00016060
        /*14b8*/ 	.word	0x00000006
        /*14bc*/ 	.word	0x000168a0
        /*14c0*/ 	.short	0x010a
        /*14c2*/ 	.byte	0x3f
	.zero		1


	//   ....[54]....
        /*14c4*/ 	.word	0x000162a0
        /*14c8*/ 	.word	0x00000006
        /*14cc*/ 	.word	0x000168c0
        /*14d0*/ 	.short	0x010a
        /*14d2*/ 	.byte	0x3f
	.zero		1


	//   ....[55]....
        /*14d4*/ 	.word	0x00016630
        /*14d8*/ 	.word	0x00000006
        /*14dc*/ 	.word	0x000168a0
        /*14e0*/ 	.short	0x010a
        /*14e2*/ 	.byte	0x3f
	.zero		1


	//   ....[56]....
        /*14e4*/ 	.word	0x00016850
        /*14e8*/ 	.word	0x00000006
        /*14ec*/ 	.word	0x000168c0
        /*14f0*/ 	.short	0x010a
        /*14f2*/ 	.byte	0x3f
	.zero		1


	//   ....[57]....
        /*14f4*/ 	.word	0x000177f0
        /*14f8*/ 	.word	0x00000003
        /*14fc*/ 	.word	0x00016840
        /*1500*/ 	.short	0x010a
        /*1502*/ 	.byte	0x3f
	.zero		1


	//   ....[58]....
        /*1504*/ 	.word	0x00017fa0
        /*1508*/ 	.word	0x00000003
        /*150c*/ 	.word	0x00016830
        /*1510*/ 	.short	0x0107
        /*1512*/ 	.byte	0x3f
	.zero		1


	//   ....[59]....
        /*1514*/ 	.word	0x00018070
        /*1518*/ 	.word	0x00000003
        /*151c*/ 	.word	0x00016830
        /*1520*/ 	.short	0x0101
        /*1522*/ 	.byte	0x3f
	.zero		1


	//   ....[60]....
        /*1524*/ 	.word	0x00018ec0
        /*1528*/ 	.word	0x00000010
        /*152c*/ 	.word	0x00016800
        /*1530*/ 	.short	0x0107
        /*1532*/ 	.byte	0x3f
	.zero		1


	//   ....[61]....
        /*1534*/ 	.word	0x00018fb0
        /*1538*/ 	.word	0x00000010
        /*153c*/ 	.word	0x00016800
        /*1540*/ 	.short	0x0101
        /*1542*/ 	.byte	0x3f
	.zero		1


	//   ....[62]....
        /*1544*/ 	.word	0x00018fd0
        /*1548*/ 	.word	0x00000010
        /*154c*/ 	.word	0x00016820
        /*1550*/ 	.short	0x010a
        /*1552*/ 	.byte	0x3f
	.zero		1


	//   ....[63]....
        /*1554*/ 	.word	0x000193a0
        /*1558*/ 	.word	0x00000005
        /*155c*/ 	.word	0x00016840
        /*1560*/ 	.short	0x010a
        /*1562*/ 	.byte	0x3f
	.zero		1


	//   ....[64]....
        /*1564*/ 	.word	0x000198d0
        /*1568*/ 	.word	0x00000005
        /*156c*/ 	.word	0x00016830
        /*1570*/ 	.short	0x0107
        /*1572*/ 	.byte	0x3f
	.zero		1


	//   ....[65]....
        /*1574*/ 	.word	0x00019990
        /*1578*/ 	.word	0x00000005
        /*157c*/ 	.word	0x00016830
        /*1580*/ 	.short	0x0101
        /*1582*/ 	.byte	0x3f
	.zero		1


	//   ....[66]....
        /*1584*/ 	.word	0x000199f0
        /*1588*/ 	.word	0x00000005
        /*158c*/ 	.word	0x00016860
        /*1590*/ 	.short	0x010a
        /*1592*/ 	.byte	0x3f
	.zero		1


	//   ....[67]....
        /*1594*/ 	.word	0x00019ec0
        /*1598*/ 	.word	0x00000005
        /*159c*/ 	.word	0x00016850
        /*15a0*/ 	.short	0x0107
        /*15a2*/ 	.byte	0x3f
	.zero		1


	//   ....[68]....
        /*15a4*/ 	.word	0x0001a040
        /*15a8*/ 	.word	0x00000005
        /*15ac*/ 	.word	0x00016850
        /*15b0*/ 	.short	0x0101
        /*15b2*/ 	.byte	0x3f
	.zero		1


	//   ....[69]....
        /*15b4*/ 	.word	0x0001a260
        /*15b8*/ 	.word	0x00000000
        /*15bc*/ 	.word	0x00016860
        /*15c0*/ 	.short	0x010a
        /*15c2*/ 	.byte	0x3f
	.zero		1


	//   ....[70]....
        /*15c4*/ 	.word	0x0001a720
        /*15c8*/ 	.word	0x00000000
        /*15cc*/ 	.word	0x00016850
        /*15d0*/ 	.short	0x0107
        /*15d2*/ 	.byte	0x3f
	.zero		1


	//   ....[71]....
        /*15d4*/ 	.word	0x0001a7f0
        /*15d8*/ 	.word	0x00000000
        /*15dc*/ 	.word	0x00016850
        /*15e0*/ 	.short	0x0101
        /*15e2*/ 	.byte	0x3f
	.zero		1


	//   ....[72]....
        /*15e4*/ 	.word	0x0001b950
        /*15e8*/ 	.word	0x00000005
        /*15ec*/ 	.word	0x00016820
        /*15f0*/ 	.short	0x010a
        /*15f2*/ 	.byte	0x3f
	.zero		1


	//   ....[73]....
        /*15f4*/ 	.word	0x0001bac0
        /*15f8*/ 	.word	0x00000003
        /*15fc*/ 	.word	0x00016840
        /*1600*/ 	.short	0x010a
        /*1602*/ 	.byte	0x3f
	.zero		1


	//   ....[74]....
        /*1604*/ 	.word	0x0001bb60
        /*1608*/ 	.word	0x00000005
        /*160c*/ 	.word	0x00016840
        /*1610*/ 	.short	0x010a
        /*1612*/ 	.byte	0x3f
	.zero		1


	//   ....[75]....
        /*1614*/ 	.word	0x0001bba0
        /*1618*/ 	.word	0x00000003
        /*161c*/ 	.word	0x00016860
        /*1620*/ 	.short	0x010a
        /*1622*/ 	.byte	0x3f
	.zero		1


	//   ....[76]....
        /*1624*/ 	.word	0x0001bbe0
        /*1628*/ 	.word	0x00000005
        /*162c*/ 	.word	0x00016860
        /*1630*/ 	.short	0x010a
        /*1632*/ 	.byte	0x3f
	.zero		1


	//   ....[77]....
        /*1634*/ 	.word	0x0001bc40
        /*1638*/ 	.word	0x00000044
        /*163c*/ 	.word	0x00016890
        /*1640*/ 	.short	0x010a
        /*1642*/ 	.byte	0x3f
	.zero		1


	//   ....[78]....
        /*1644*/ 	.word	0x0001bed0
        /*1648*/ 	.word	0x00000044
        /*164c*/ 	.word	0x00016890
        /*1650*/ 	.short	0x010a
        /*1652*/ 	.byte	0x3f
	.zero		1


	//   ....[79]....
        /*1654*/ 	.word	0x0001c180
        /*1658*/ 	.word	0x00000044
        /*165c*/ 	.word	0x00016890
        /*1660*/ 	.short	0x010a
        /*1662*/ 	.byte	0x3f
	.zero		1


	//   ....[80]....
        /*1664*/ 	.word	0x0001c430
        /*1668*/ 	.word	0x00000044
        /*166c*/ 	.word	0x000168b0
        /*1670*/ 	.short	0x010a
        /*1672*/ 	.byte	0x3f
	.zero		1


	//   ....[81]....
        /*1674*/ 	.word	0x0001c900
        /*1678*/ 	.word	0x00000002
        /*167c*/ 	.word	0x00016800
        /*1680*/ 	.short	0x010a
        /*1682*/ 	.byte	0x3f
	.zero		1


	//   ....[82]....
        /*1684*/ 	.word	0x0001cf00
        /*1688*/ 	.word	0x00000002
        /*168c*/ 	.word	0x00016800
        /*1690*/ 	.short	0x010a
        /*1692*/ 	.byte	0x3f
	.zero		1


	//   ....[83]....
        /*1694*/ 	.word	0x0001cf50
        /*1698*/ 	.word	0x00000000
        /*169c*/ 	.word	0x00016830
        /*16a0*/ 	.short	0x010a
        /*16a2*/ 	.byte	0x3f
	.zero		1


	//   ....[84]....
        /*16a4*/ 	.word	0x0001cfa0
        /*16a8*/ 	.word	0x00000005
        /*16ac*/ 	.word	0x00016830
        /*16b0*/ 	.short	0x010a
        /*16b2*/ 	.byte	0x3f
	.zero		1


	//   ....[85]....
        /*16b4*/ 	.word	0x0001cff0
        /*16b8*/ 	.word	0x00000005
        /*16bc*/ 	.word	0x00016850
        /*16c0*/ 	.short	0x010a
        /*16c2*/ 	.byte	0x3f
	.zero		1


	//   ....[86]....
        /*16c4*/ 	.word	0x0001d040
        /*16c8*/ 	.word	0x00000005
        /*16cc*/ 	.word	0x00016830
        /*16d0*/ 	.short	0x010a
        /*16d2*/ 	.byte	0x3f
	.zero		1


	//   ....[87]....
        /*16d4*/ 	.word	0x0001d090
        /*16d8*/ 	.word	0x00000005
        /*16dc*/ 	.word	0x00016850
        /*16e0*/ 	.short	0x010a
        /*16e2*/ 	.byte	0x3f
	.zero		1


	//   ....[88]....
        /*16e4*/ 	.word	0x0001d0e0
        /*16e8*/ 	.word	0x0000000d
        /*16ec*/ 	.word	0x00016850
        /*16f0*/ 	.short	0x010a
        /*16f2*/ 	.byte	0x3f
	.zero		1


	//   ....[89]....
        /*16f4*/ 	.word	0x0001dc90
        /*16f8*/ 	.word	0x00000010
        /*16fc*/ 	.word	0x00016820
        /*1700*/ 	.short	0x010a
        /*1702*/ 	.byte	0x3f
	.zero		1


	//   ....[90]....
        /*1704*/ 	.word	0x0001dce0
        /*1708*/ 	.word	0x00000006
        /*170c*/ 	.word	0x000168a0
        /*1710*/ 	.short	0x010a
        /*1712*/ 	.byte	0x3f
	.zero		1


	//   ....[91]....
        /*1714*/ 	.word	0x0001dd30
        /*1718*/ 	.word	0x00000006
        /*171c*/ 	.word	0x000168c0
        /*1720*/ 	.short	0x010a
        /*1722*/ 	.byte	0x3f
	.zero		1


	//   ....[92]....
        /*1724*/ 	.word	0x0001dd80
        /*1728*/ 	.word	0x00000006
        /*172c*/ 	.word	0x000168a0
        /*1730*/ 	.short	0x010a
        /*1732*/ 	.byte	0x3f
	.zero		1


	//   ....[93]....
        /*1734*/ 	.word	0x0001ddd0
        /*1738*/ 	.word	0x00000006
        /*173c*/ 	.word	0x000168c0
        /*1740*/ 	.short	0x010a
        /*1742*/ 	.byte	0x3f
	.zero		1


	//   ....[94]....
        /*1744*/ 	.word	0x0001def0
        /*1748*/ 	.word	0x00000003
        /*174c*/ 	.word	0x00016840
        /*1750*/ 	.short	0x010a
        /*1752*/ 	.byte	0x3f
	.zero		1


	//   ....[95]....
        /*1754*/ 	.word	0x0001f970
        /*1758*/ 	.word	0x00000010
        /*175c*/ 	.word	0x00016820
        /*1760*/ 	.short	0x010a
        /*1762*/ 	.byte	0x3f
	.zero		1


	//   ....[96]....
        /*1764*/ 	.word	0x0001f9c0
        /*1768*/ 	.word	0x00000005
        /*176c*/ 	.word	0x00016840
        /*1770*/ 	.short	0x010a
        /*1772*/ 	.byte	0x3f
	.zero		1


	//   ....[97]....
        /*1774*/ 	.word	0x00020300
        /*1778*/ 	.word	0x00000005
        /*177c*/ 	.word	0x00016860
        /*1780*/ 	.short	0x010a
        /*1782*/ 	.byte	0x3f
	.zero		1


	//   ....[98]....
        /*1784*/ 	.word	0x00020c70
        /*1788*/ 	.word	0x00000000
        /*178c*/ 	.word	0x00016860
        /*1790*/ 	.short	0x010a
        /*1792*/ 	.byte	0x3f
	.zero		1


	//   ....[99]....
        /*1794*/ 	.word	0x00021fa0
        /*1798*/ 	.word	0x00000005
        /*179c*/ 	.word	0x00016820
        /*17a0*/ 	.short	0x010a
        /*17a2*/ 	.byte	0x3f
	.zero		1


	//   ....[100]....
        /*17a4*/ 	.word	0x00022140
        /*17a8*/ 	.word	0x00000003
        /*17ac*/ 	.word	0x00016840
        /*17b0*/ 	.short	0x010a
        /*17b2*/ 	.byte	0x3f
	.zero		1


	//   ....[101]....
        /*17b4*/ 	.word	0x00022190
        /*17b8*/ 	.word	0x00000005
        /*17bc*/ 	.word	0x00016840
        /*17c0*/ 	.short	0x010a
        /*17c2*/ 	.byte	0x3f
	.zero		1


	//   ....[102]....
        /*17c4*/ 	.word	0x000221e0
        /*17c8*/ 	.word	0x00000003
        /*17cc*/ 	.word	0x00016860
        /*17d0*/ 	.short	0x010a
        /*17d2*/ 	.byte	0x3f
	.zero		1


	//----- nvinfo : EIATTR_NUM_MBARRIERS
	.align		4
.L_1613:
        /*17d4*/ 	.byte	0x03, 0x38
        /*17d6*/ 	.short	0x0016


	//----- nvinfo : EIATTR_EXIT_INSTR_OFFSETS
	.align		4
        /*17d8*/ 	.byte	0x04, 0x1c
        /*17da*/ 	.short	(.L_1615 - .L_1614)


	//   ....[0]....
.L_1614:
        /*17dc*/ 	.word	0x0001bc30


	//----- nvinfo : EIATTR_MAX_THREADS
	.align		4
.L_1615:
        /*17e0*/ 	.byte	0x04, 0x05
        /*17e2*/ 	.short	(.L_1617 - .L_1616)
.L_1616:
        /*17e4*/ 	.word	0x00000200
        /*17e8*/ 	.word	0x00000001
        /*17ec*/ 	.word	0x00000001


	//----- nvinfo : EIATTR_CRS_STACK_SIZE
	.align		4
.L_1617:
        /*17f0*/ 	.byte	0x04, 0x1e
        /*17f2*/ 	.short	(.L_1619 - .L_1618)
.L_1618:
        /*17f4*/ 	.word	0x00000000


	//----- nvinfo : EIATTR_CBANK_PARAM_SIZE
	.align		4
.L_1619:
        /*17f8*/ 	.byte	0x03, 0x19
        /*17fa*/ 	.short	0x0af0


	//----- nvinfo : EIATTR_PARAM_CBANK
	.align		4
        /*17fc*/ 	.byte	0x04, 0x0a
        /*17fe*/ 	.short	(.L_1621 - .L_1620)
	.align		4
.L_1620:
        /*1800*/ 	.word	index@(.nv.constant0._ZN7cutlass13device_kernelIN5flash11enable_sm90INS1_16FlashAttnFwdSm90INS1_25CollectiveMainloopFwdSm90ILi2EN4cute5tupleIJNS5_1CILi1EEES8_S8_EEENS6_IJNS7_ILi192EEENS7_ILi128EEENS7_ILi64EEEEEELi64ENS_6half_tEfNS_4arch4Sm90ELb1ELb0ELb1ELb1ELb1ELb1ELb0ELb1ELb1ELb1ELb1ELb0EEENS1_21CollectiveEpilogueFwdINS6_IJSA_SC_SB_EEES9_SE_SG_Li384ELb1ELb1ELb1ELb0EEENS1_36VarlenDynamicPersistentTileSchedulerILi192ELi128ELi384ELi128ELb1ELb1ELb1ELb1ELb1ELb1EEEEEEEEEvNT_6ParamsE)
        /*1804*/ 	.short	0x0210
        /*1806*/ 	.short	0x0af0


	//----- nvinfo : EIATTR_SW_WAR
	.align		4
.L_1621:
        /*1808*/ 	.byte	0x04, 0x36
        /*180a*/ 	.short	(.L_1623 - .L_1622)
.L_1622:
        /*180c*/ 	.word	0x00000008
.L_1623:


//--------------------- .nv.callgraph             --------------------------
	.section	.nv.callgraph,"",@"SHT_CUDA_CALLGRAPH"
	.align	4
	.sectionentsize	8
	.align		4
        /*0000*/ 	.word	0x00000000
	.align		4
        /*0004*/ 	.word	0xffffffff
	.align		4
        /*0008*/ 	.word	index@(_ZN7cutlass13device_kernelIN5flash11enable_sm90INS1_16FlashAttnFwdSm90INS1_25CollectiveMainloopFwdSm90ILi2EN4cute5tupleIJNS5_1CILi1EEES8_S8_EEENS6_IJNS7_ILi128EEENS7_ILi80EEENS7_ILi256EEEEEELi256ENS_6half_tEfNS_4arch4Sm90ELb0ELb0ELb1ELb0ELb1ELb0ELb0ELb1ELb1ELb1ELb1ELb0EEENS1_21CollectiveEpilogueFwdINS6_IJSA_SC_SB_EEES9_SE_SG_Li256ELb0ELb1ELb1ELb0EEENS1_19SingleTileSchedulerILb0ELb1ELb1ELi128EEEEEEEEEvNT_6ParamsE)
	.align		4
        /*000c*/ 	.word	index@(__assertfail)
	.align		4
        /*0010*/ 	.word	index@(_ZN7cutlass13device_kernelIN5flash11enable_sm90INS1_16FlashAttnFwdSm90INS1_25CollectiveMainloopFwdSm90ILi2EN4cute5tupleIJNS5_1CILi1EEES8_S8_EEENS6_IJNS7_ILi128EEENS7_ILi80EEENS7_ILi256EEEEEELi256ENS_6half_tEfNS_4arch4Sm90ELb0ELb0ELb1ELb1ELb1ELb0ELb0ELb1ELb1ELb1ELb1ELb0EEENS1_21CollectiveEpilogueFwdINS6_IJSA_SC_SB_EEES9_SE_SG_Li256ELb1ELb1ELb1ELb0EEENS1_36VarlenDynamicPersistentTileSchedulerILi128ELi80ELi256ELi128ELb1ELb1ELb1ELb0ELb1ELb1EEEEEEEEEvNT_6ParamsE)
	.align		4
        /*0014*/ 	.word	index@(__assertfail)
	.align		4
        /*0018*/ 	.word	index@(_ZN7cutlass13device_kernelIN5flash11enable_sm90INS1_16FlashAttnFwdSm90INS1_25CollectiveMainloopFwdSm90ILi2EN4cute5tupleIJNS5_1CILi1EEES8_S8_EEENS6_IJNS7_ILi128EEENS7_ILi80EEENS7_ILi256EEEEEELi256ENS_6half_tEfNS_4arch4Sm90ELb0ELb0ELb1ELb1ELb1ELb1ELb0ELb1ELb1ELb1ELb1ELb0EEENS1_21CollectiveEpilogueFwdINS6_IJSA_SC_SB_EEES9_SE_SG_Li256ELb1ELb1ELb1ELb0EEENS1_36VarlenDynamicPersistentTileSchedulerILi128ELi80ELi256ELi128ELb1ELb1ELb1ELb0ELb1ELb1EEEEEEEEEvNT_6ParamsE)
	.align		4
        /*001c*/ 	.word	index@(__assertfail)
	.align		4
        /*0020*/ 	.word	index@(_ZN7cutlass13device_kernelIN5flash11enable_sm90INS1_16FlashAttnFwdSm90INS1_25CollectiveMainloopFwdSm90ILi2EN4cute5tupleIJNS5_1CILi1EEES8_S8_EEENS6_IJNS7_ILi128EEENS7_ILi64EEENS7_ILi256EEEEEELi256ENS_6half_tEfNS_4arch4Sm90ELb0ELb1ELb1ELb0ELb1ELb0ELb0ELb1ELb1ELb1ELb1ELb0EEENS1_21CollectiveEpilogueFwdINS6_IJSA_SC_SB_EEES9_SE_SG_Li256ELb0ELb1ELb1ELb0EEENS1_19SingleTileSchedulerILb0ELb1ELb1ELi128EEEEEEEEEvNT_6ParamsE)
	.align		4
        /*0024*/ 	.word	index@(__assertfail)
	.align		4
        /*0028*/ 	.word	index@(_ZN7cutlass13device_kernelIN5flash11enable_sm90INS1_16FlashAttnFwdSm90INS1_25CollectiveMainloopFwdSm90ILi2EN4cute5tupleIJNS5_1CILi1EEES8_S8_EEENS6_IJNS7_ILi128EEENS7_ILi64EEENS7_ILi256EEEEEELi256ENS_6half_tEfNS_4arch4Sm90ELb0ELb1ELb1ELb1ELb1ELb0ELb0ELb1ELb1ELb1ELb1ELb0EEENS1_21CollectiveEpilogueFwdINS6_IJSA_SC_SB_EEES9_SE_SG_Li256ELb1ELb1ELb1ELb0EEENS1_36VarlenDynamicPersistentTileSchedulerILi128ELi64ELi256ELi128ELb1ELb1ELb1ELb1ELb0ELb1EEEEEEEEEvNT_6ParamsE)
	.align		4
        /*002c*/ 	.word	index@(__assertfail)
	.align		4
        /*0030*/ 	.word	index@(_ZN7cutlass13device_kernelIN5flash11enable_sm90INS1_16FlashAttnFwdSm90INS1_25CollectiveMainloopFwdSm90ILi2EN4cute5tupleIJNS5_1CILi1EEES8_S8_EEENS6_IJNS7_ILi128EEENS7_ILi64EEENS7_ILi256EEEEEELi256ENS_6half_tEfNS_4arch4Sm90ELb0ELb1ELb1ELb1ELb1ELb1ELb0ELb1ELb1ELb1ELb1ELb0EEENS1_21CollectiveEpilogueFwdINS6_IJSA_SC_SB_EEES9_SE_SG_Li256ELb1ELb1ELb1ELb0EEENS1_36VarlenDynamicPersistentTileSchedulerILi128ELi64ELi256ELi128ELb1ELb1ELb1ELb1ELb0ELb1EEEEEEEEEvNT_6ParamsE)
	.align		4
        /*0034*/ 	.word	index@(__assertfail)
	.align		4
        /*0038*/ 	.word	index@(_ZN7cutlass13device_kernelIN5flash11enable_sm90INS1_16FlashAttnFwdSm90INS1_25CollectiveMainloopFwdSm90ILi2EN4cute5tupleIJNS5_1CILi1EEES8_S8_EEENS6_IJNS7_ILi128EEENS7_ILi80EEENS7_ILi256EEEEEELi256ENS_6half_tEfNS_4arch4Sm90ELb1ELb0ELb1ELb0ELb1ELb0ELb0ELb1ELb1ELb1ELb1ELb0EEENS1_21CollectiveEpilogueFwdINS6_IJSA_SC_SB_EEES9_SE_SG_Li256ELb0ELb1ELb1ELb0EEENS1_19SingleTileSchedulerILb0ELb1ELb1ELi128EEEEEEEEEvNT_6ParamsE)
	.align		4
        /*003c*/ 	.word	index@(__assertfail)
	.align		4
        /*0040*/ 	.word	index@(_ZN7cutlass13device_kernelIN5flash11enable_sm90INS1_16FlashAttnFwdSm90INS1_25CollectiveMainloopFwdSm90ILi2EN4cute5tupleIJNS5_1CILi1EEES8_S8_EEENS6_IJNS7_ILi128EEENS7_ILi80EEENS7_ILi256EEEEEELi256ENS_6half_tEfNS_4arch4Sm90ELb1ELb0ELb1ELb1ELb1ELb0ELb0ELb1ELb1ELb1ELb1ELb0EEENS1_21CollectiveEpilogueFwdINS6_IJSA_SC_SB_EEES9_SE_SG_Li256ELb1ELb1ELb1ELb0EEENS1_36VarlenDynamicPersistentTileSchedulerILi128ELi80ELi256ELi128ELb1ELb1ELb1ELb1ELb1ELb1EEEEEEEEEvNT_6ParamsE)
	.align		4
        /*0044*/ 	.word	index@(__assertfail)
	.align		4
        /*0048*/ 	.word	index@(_ZN7cutlass13device_kernelIN5flash11enable_sm90INS1_16FlashAttnFwdSm90INS1_25CollectiveMainloopFwdSm90ILi2EN4cute5tupleIJNS5_1CILi1EEES8_S8_EEENS6_IJNS7_ILi128EEENS7_ILi80EEENS7_ILi256EEEEEELi256ENS_6half_tEfNS_4arch4Sm90ELb1ELb0ELb1ELb1ELb1ELb1ELb0ELb1ELb1ELb1ELb1ELb0EEENS1_21CollectiveEpilogueFwdINS6_IJSA_SC_SB_EEES9_SE_SG_Li256ELb1ELb1ELb1ELb0EEENS1_36VarlenDynamicPersistentTileSchedulerILi128ELi80ELi256ELi128ELb1ELb1ELb1ELb1ELb1ELb1EEEEEEEEEvNT_6ParamsE)
	.align		4
        /*004c*/ 	.word	index@(__assertfail)
	.align		4
        /*0050*/ 	.word	index@(_ZN7cutlass13device_kernelIN5flash11enable_sm90INS1_16FlashAttnFwdSm90INS1_25CollectiveMainloopFwdSm90ILi2EN4cute5tupleIJNS5_1CILi1EEES8_S8_EEENS6_IJNS7_ILi128EEENS7_ILi96EEENS7_ILi192EEEEEELi192ENS_6half_tEfNS_4arch4Sm90ELb0ELb0ELb1ELb0ELb1ELb0ELb0ELb1ELb1ELb1ELb1ELb0EEENS1_21CollectiveEpilogueFwdINS6_IJSA_SC_SB_EEES9_SE_SG_Li256ELb0ELb1ELb1ELb0EEENS1_19SingleTileSchedulerILb0ELb1ELb1ELi128EEEEEEEEEvNT_6ParamsE)
	.align		4
        /*0054*/ 	.word	index@(__assertfail)
	.align		4
        /*0058*/ 	.word	index@(_ZN7cutlass13device_kernelIN5flash11enable_sm90INS1_16FlashAttnFwdSm90INS1_25CollectiveMainloopFwdSm90ILi2EN4cute5tupleIJNS5_1CILi1EEES8_S8_EEENS6_IJNS7_ILi128EEENS7_ILi96EEENS7_ILi192EEEEEELi192ENS_6half_tEfNS_4arch4Sm90ELb0ELb0ELb1ELb1ELb1ELb0ELb0ELb1ELb1ELb1ELb1ELb0EEENS1_21CollectiveEpilogueFwdINS6_IJSA_SC_SB_EEES9_SE_SG_Li256ELb1ELb1ELb1ELb0EEENS1_36VarlenDynamicPersistentTileSchedulerILi128ELi96ELi256ELi128ELb1ELb1ELb1ELb0ELb1ELb1EEEEEEEEEvNT_6ParamsE)
	.align		4
        /*005c*/ 	.word	index@(__assertfail)
	.align		4
        /*0060*/ 	.word	index@(_ZN7cutlass13device_kernelIN5flash11enable_sm90INS1_16FlashAttnFwdSm90INS1_25CollectiveMainloopFwdSm90ILi2EN4cute5tupleIJNS5_1CILi1EEES8_S8_EEENS6_IJNS7_ILi128EEENS7_ILi96EEENS7_ILi192EEEEEELi192ENS_6half_tEfNS_4arch4Sm90ELb0ELb0ELb1ELb1ELb1ELb1ELb0ELb1ELb1ELb1ELb1ELb0EEENS1_21CollectiveEpilogueFwdINS6_IJSA_SC_SB_EEES9_SE_SG_Li256ELb1ELb1ELb1ELb0EEENS1_36VarlenDynamicPersistentTileSchedulerILi128ELi96ELi256ELi128ELb1ELb1ELb1ELb0ELb1ELb1EEEEEEEEEvNT_6ParamsE)
	.align		4
        /*0064*/ 	.word	index@(__assertfail)
	.align		4
        /*0068*/ 	.word	index@(_ZN7cutlass13device_kernelIN5flash11enable_sm90INS1_16FlashAttnFwdSm90INS1_25CollectiveMainloopFwdSm90ILi2EN4cute5tupleIJNS5_1CILi1EEES8_S8_EEENS6_IJNS7_ILi128EEENS7_ILi96EEENS7_ILi192EEEEEELi192ENS_6half_tEfNS_4arch4Sm90ELb0ELb1ELb1ELb0ELb1ELb0ELb0ELb1ELb1ELb1ELb1ELb0EEENS1_21CollectiveEpilogueFwdINS6_IJSA_SC_SB_EEES9_SE_SG_Li256ELb0ELb1ELb1ELb0EEENS1_19SingleTileSchedulerILb0ELb1ELb1ELi128EEEEEEEEEvNT_6ParamsE)
	.align		4
        /*006c*/ 	.word	index@(__assertfail)
	.align		4
        /*0070*/ 	.word	index@(_ZN7cutlass13device_kernelIN5flash11enable_sm90INS1_16FlashAttnFwdSm90INS1_25CollectiveMainloopFwdSm90ILi2EN4cute5tupleIJNS5_1CILi1EEES8_S8_EEENS6_IJNS7_ILi128EEENS7_ILi96EEENS7_ILi192EEEEEELi192ENS_6half_tEfNS_4arch4Sm90ELb0ELb1ELb1ELb1ELb1ELb0ELb0ELb1ELb1ELb1ELb1ELb0EEENS1_21CollectiveEpilogueFwdINS6_IJSA_SC_SB_EEES9_SE_SG_Li256ELb1ELb1ELb1ELb0EEENS1_36VarlenDynamicPersistentTileSchedulerILi128ELi96ELi256ELi128ELb1ELb1ELb1ELb1ELb0ELb1EEEEEEEEEvNT_6ParamsE)
	.align		4
        /*0074*/ 	.word	index@(__assertfail)
	.align		4
        /*0078*/ 	.word	index@(_ZN7cutlass13device_kernelIN5flash11enable_sm90INS1_16FlashAttnFwdSm90INS1_25CollectiveMainloopFwdSm90ILi2EN4cute5tupleIJNS5_1CILi1EEES8_S8_EEENS6_IJNS7_ILi128EEENS7_ILi96EEENS7_ILi192EEEEEELi192ENS_6half_tEfNS_4arch4Sm90ELb0ELb1ELb1ELb1ELb1ELb1ELb0ELb1ELb1ELb1ELb1ELb0EEENS1_21CollectiveEpilogueFwdINS6_IJSA_SC_SB_EEES9_SE_SG_Li256ELb1ELb1ELb1ELb0EEENS1_36VarlenDynamicPersistentTileSchedulerILi128ELi96ELi256ELi128ELb1ELb1ELb1ELb1ELb0ELb1EEEEEEEEEvNT_6ParamsE)
	.align		4
        /*007c*/ 	.word	index@(__assertfail)
	.align		4
        /*0080*/ 	.word	index@(_ZN7cutlass13device_kernelIN5flash11enable_sm90INS1_16FlashAttnFwdSm90INS1_25CollectiveMainloopFwdSm90ILi2EN4cute5tupleIJNS5_1CILi1EEES8_S8_EEENS6_IJNS7_ILi128EEENS7_ILi96EEENS7_ILi192EEEEEELi192ENS_6half_tEfNS_4arch4Sm90ELb1ELb0ELb1ELb0ELb1ELb0ELb0ELb1ELb1ELb1ELb1ELb0EEENS1_21CollectiveEpilogueFwdINS6_IJSA_SC_SB_EEES9_SE_SG_Li256ELb0ELb1ELb1ELb0EEENS1_19SingleTileSchedulerILb0ELb1ELb1ELi128EEEEEEEEEvNT_6ParamsE)
	.align		4
        /*0084*/ 	.word	index@(__assertfail)
	.align		4
        /*0088*/ 	.word	index@(_ZN7cutlass13device_kernelIN5flash11enable_sm90INS1_16FlashAttnFwdSm90INS1_25CollectiveMainloopFwdSm90ILi2EN4cute5tupleIJNS5_1CILi1EEES8_S8_EEENS6_IJNS7_ILi128EEENS7_ILi96EEENS7_ILi192EEEEEELi192ENS_6half_tEfNS_4arch4Sm90ELb1ELb0ELb1ELb1ELb1ELb0ELb0ELb1ELb1ELb1ELb1ELb0EEENS1_21CollectiveEpilogueFwdINS6_IJSA_SC_SB_EEES9_SE_SG_Li256ELb1ELb1ELb1ELb0EEENS1_36VarlenDynamicPersistentTileSchedulerILi128ELi96ELi256ELi128ELb1ELb1ELb1ELb1ELb1ELb1EEEEEEEEEvNT_6ParamsE)
	.align		4
        /*008c*/ 	.word	index@(__assertfail)
	.align		4
        /*0090*/ 	.word	index@(_ZN7cutlass13device_kernelIN5flash11enable_sm90INS1_16FlashAttnFwdSm90INS1_25CollectiveMainloopFwdSm90ILi2EN4cute5tupleIJNS5_1CILi1EEES8_S8_EEENS6_IJNS7_ILi128EEENS7_ILi96EEENS7_ILi192EEEEEELi192ENS_6half_tEfNS_4arch4Sm90ELb1ELb0ELb1ELb1ELb1ELb1ELb0ELb1ELb1ELb1ELb1ELb0EEENS1_21CollectiveEpilogueFwdINS6_IJSA_SC_SB_EEES9_SE_SG_Li256ELb1ELb1ELb1ELb0EEENS1_36VarlenDynamicPersistentTileSchedulerILi128ELi96ELi256ELi128ELb1ELb1ELb1ELb1ELb1ELb1EEEEEEEEEvNT_6ParamsE)
	.align		4
        /*0094*/ 	.word	index@(__assertfail)
	.align		4
        /*0098*/ 	.word	index@(_ZN7cutlass13device_kernelIN5flash11enable_sm90INS1_16FlashAttnFwdSm90INS1_25CollectiveMainloopFwdSm90ILi2EN4cute5tupleIJNS5_1CILi1EEES8_S8_EEENS6_IJNS7_ILi128EEESA_SA_EEELi128ENS_6half_tEfNS_4arch4Sm90ELb0ELb0ELb1ELb0ELb1ELb0ELb0ELb1ELb1ELb1ELb1ELb0EEENS1_21CollectiveEpilogueFwdISB_S9_SC_SE_Li256ELb0ELb1ELb1ELb0EEENS1_19SingleTileSchedulerILb0ELb1ELb1ELi128EEEEEEEEEvNT_6ParamsE)
	.align		4
        /*009c*/ 	.word	index@(__assertfail)
	.align		4
        /*00a0*/ 	.word	index@(_ZN7cutlass13device_kernelIN5flash11enable_sm90INS1_16FlashAttnFwdSm90INS1_25CollectiveMainloopFwdSm90ILi2EN4cute5tupleIJNS5_1CILi1EEES8_S8_EEENS6_IJNS7_ILi128EEESA_SA_EEELi128ENS_6half_tEfNS_4arch4Sm90ELb0ELb0ELb1ELb1ELb1ELb0ELb0ELb1ELb1ELb1ELb1ELb0EEENS1_21CollectiveEpilogueFwdISB_S9_SC_SE_Li256ELb1ELb1ELb1ELb0EEENS1_36VarlenDynamicPersistentTileSchedulerILi128ELi128ELi256ELi128ELb1ELb1ELb1ELb0ELb1ELb1EEEEEEEEEvNT_6ParamsE)
	.align		4
        /*00a4*/ 	.word	index@(__assertfail)
	.align		4
        /*00a8*/ 	.word	index@(_ZN7cutlass13device_kernelIN5flash11enable_sm90INS1_16FlashAttnFwdSm90INS1_25CollectiveMainloopFwdSm90ILi2EN4cute5tupleIJNS5_1CILi1EEES8_S8_EEENS6_IJNS7_ILi128EEESA_SA_EEELi128ENS_6half_tEfNS_4arch4Sm90ELb0ELb0ELb1ELb1ELb1ELb1ELb0ELb1ELb1ELb1ELb1ELb0EEENS1_21CollectiveEpilogueFwdISB_S9_SC_SE_Li256ELb1ELb1ELb1ELb0EEENS1_36VarlenDynamicPersistentTileSchedulerILi128ELi128ELi256ELi128ELb1ELb1ELb1ELb0ELb1ELb1EEEEEEEEEvNT_6ParamsE)
	.align		4
        /*00ac*/ 	.word	index@(__assertfail)
	.align		4
        /*00b0*/ 	.word	index@(_ZN7cutlass13device_kernelIN5flash11enable_sm90INS1_16FlashAttnFwdSm90INS1_25CollectiveMainloopFwdSm90ILi2EN4cute5tupleIJNS5_1CILi1EEES8_S8_EEENS6_IJNS7_ILi128EEESA_SA_EEELi128ENS_6half_tEfNS_4arch4Sm90ELb0ELb1ELb1ELb0ELb1ELb0ELb0ELb1ELb1ELb1ELb1ELb0EEENS1_21CollectiveEpilogueFwdISB_S9_SC_SE_Li256ELb0ELb1ELb1ELb0EEENS1_19SingleTileSchedulerILb0ELb1ELb1ELi128EEEEEEEEEvNT_6ParamsE)
	.align		4
        /*00b4*/ 	.word	index@(__assertfail)
	.align		4
        /*00b8*/ 	.word	index@(_ZN7cutlass13device_kernelIN5flash11enable_sm90INS1_16FlashAttnFwdSm90INS1_25CollectiveMainloopFwdSm90ILi2EN4cute5tupleIJNS5_1CILi1EEES8_S8_EEENS6_IJNS7_ILi128EEESA_SA_EEELi128ENS_6half_tEfNS_4arch4Sm90ELb0ELb1ELb1ELb1ELb1ELb0ELb0ELb1ELb1ELb1ELb1ELb0EEENS1_21CollectiveEpilogueFwdISB_S9_SC_SE_Li256ELb1ELb1ELb1ELb0EEENS1_36VarlenDynamicPersistentTileSchedulerILi128ELi128ELi256ELi128ELb1ELb1ELb1ELb1ELb0ELb1EEEEEEEEEvNT_6ParamsE)
	.align		4
        /*00bc*/ 	.word	index@(__assertfail)
	.align		4
        /*00c0*/ 	.word	index@(_ZN7cutlass13device_kernelIN5flash11enable_sm90INS1_16FlashAttnFwdSm90INS1_25CollectiveMainloopFwdSm90ILi2EN4cute5tupleIJNS5_1CILi1EEES8_S8_EEENS6_IJNS7_ILi128EEESA_SA_EEELi128ENS_6half_tEfNS_4arch4Sm90ELb0ELb1ELb1ELb1ELb1ELb1ELb0ELb1ELb1ELb1ELb1ELb0EEENS1_21CollectiveEpilogueFwdISB_S9_SC_SE_Li256ELb1ELb1ELb1ELb0EEENS1_36VarlenDynamicPersistentTileSchedulerILi128ELi128ELi256ELi128ELb1ELb1ELb1ELb1ELb0ELb1EEEEEEEEEvNT_6ParamsE)
	.align		4
        /*00c4*/ 	.word	index@(__assertfail)
	.align		4
        /*00c8*/ 	.word	index@(_ZN7cutlass13device_kernelIN5flash11enable_sm90INS1_16FlashAttnFwdSm90INS1_25CollectiveMainloopFwdSm90ILi2EN4cute5tupleIJNS5_1CILi1EEES8_S8_EEENS6_IJNS7_ILi128EEESA_SA_EEELi128ENS_6half_tEfNS_4arch4Sm90ELb1ELb0ELb1ELb0ELb1ELb0ELb0ELb1ELb1ELb1ELb1ELb0EEENS1_21CollectiveEpilogueFwdISB_S9_SC_SE_Li256ELb0ELb1ELb1ELb0EEENS1_19SingleTileSchedulerILb0ELb1ELb1ELi128EEEEEEEEEvNT_6ParamsE)
	.align		4
        /*00cc*/ 	.word	index@(__assertfail)
	.align		4
        /*00d0*/ 	.word	index@(_ZN7cutlass13device_kernelIN5flash11enable_sm90INS1_16FlashAttnFwdSm90INS1_25CollectiveMainloopFwdSm90ILi2EN4cute5tupleIJNS5_1CILi1EEES8_S8_EEENS6_IJNS7_ILi128EEESA_SA_EEELi128ENS_6half_tEfNS_4arch4Sm90ELb1ELb0ELb1ELb1ELb1ELb0ELb0ELb1ELb1ELb1ELb1ELb0EEENS1_21CollectiveEpilogueFwdISB_S9_SC_SE_Li256ELb1ELb1ELb1ELb0EEENS1_36VarlenDynamicPersistentTileSchedulerILi128ELi128ELi256ELi128ELb1ELb1ELb1ELb1ELb1ELb1EEEEEEEEEvNT_6ParamsE)
	.align		4
        /*00d4*/ 	.word	index@(__assertfail)
	.align		4
        /*00d8*/ 	.word	index@(_ZN7cutlass13device_kernelIN5flash11enable_sm90INS1_16FlashAttnFwdSm90INS1_25CollectiveMainloopFwdSm90ILi2EN4cute5tupleIJNS5_1CILi1EEES8_S8_EEENS6_IJNS7_ILi128EEESA_SA_EEELi128ENS_6half_tEfNS_4arch4Sm90ELb1ELb0ELb1ELb1ELb1ELb1ELb0ELb1ELb1ELb1ELb1ELb0EEENS1_21CollectiveEpilogueFwdISB_S9_SC_SE_Li256ELb1ELb1ELb1ELb0EEENS1_36VarlenDynamicPersistentTileSchedulerILi128ELi128ELi256ELi128ELb1ELb1ELb1ELb1ELb1ELb1EEEEEEEEEvNT_6ParamsE)
	.align		4
        /*00dc*/ 	.word	index@(__assertfail)
	.align		4
        /*00e0*/ 	.word	index@(_ZN7cutlass13device_kernelIN5flash11enable_sm90INS1_16FlashAttnFwdSm90INS1_25CollectiveMainloopFwdSm90ILi2EN4cute5tupleIJNS5_1CILi1EEES8_S8_EEENS6_IJNS7_ILi192EEENS7_ILi128EEENS7_ILi96EEEEEELi96ENS_6half_tEfNS_4arch4Sm90ELb0ELb0ELb1ELb0ELb1ELb0ELb0ELb0ELb1ELb1ELb1ELb0EEENS1_21CollectiveEpilogueFwdINS6_IJSA_SC_SB_EEES9_SE_SG_Li384ELb0ELb1ELb1ELb0EEENS1_19SingleTileSchedulerILb0ELb1ELb1ELi192EEEEEEEEEvNT_6ParamsE)
	.align		4
        /*00e4*/ 	.word	index@(__assertfail)
	.align		4
        /*00e8*/ 	.word	index@(_ZN7cutlass13device_kernelIN5flash11enable_sm90INS1_16FlashAttnFwdSm90INS1_25CollectiveMainloopFwdSm90ILi2EN4cute5tupleIJNS5_1CILi1EEES8_S8_EEENS6_IJNS7_ILi192EEENS7_ILi128EEENS7_ILi96EEEEEELi96ENS_6half_tEfNS_4arch4Sm90ELb0ELb0ELb1ELb1ELb1ELb0ELb0ELb0ELb1ELb1ELb1ELb0EEENS1_21CollectiveEpilogueFwdINS6_IJSA_SC_SB_EEES9_SE_SG_Li384ELb1ELb1ELb1ELb0EEENS1_36VarlenDynamicPersistentTileSchedulerILi192ELi128ELi384ELi128ELb1ELb1ELb1ELb0ELb1ELb1EEEEEEEEEvNT_6ParamsE)
	.align		4
        /*00ec*/ 	.word	index@(__assertfail)
	.align		4
        /*00f0*/ 	.word	index@(_ZN7cutlass13device_kernelIN5flash11enable_sm90INS1_16FlashAttnFwdSm90INS1_25CollectiveMainloopFwdSm90ILi2EN4cute5tupleIJNS5_1CILi1EEES8_S8_EEENS6_IJNS7_ILi192EEENS7_ILi128EEENS7_ILi96EEEEEELi96ENS_6half_tEfNS_4arch4Sm90ELb0ELb0ELb1ELb1ELb1ELb1ELb0ELb0ELb1ELb1ELb1ELb0EEENS1_21CollectiveEpilogueFwdINS6_IJSA_SC_SB_EEES9_SE_SG_Li384ELb1ELb1ELb1ELb0EEENS1_36VarlenDynamicPersistentTileSchedulerILi192ELi128ELi384ELi128ELb1ELb1ELb1ELb0ELb1ELb1EEEEEEEEEvNT_6ParamsE)
	.align		4
        /*00f4*/ 	.word	index@(__assertfail)
	.align		4
        /*00f8*/ 	.word	index@(_ZN7cutlass13device_kernelIN5flash11enable_sm90INS1_16FlashAttnFwdSm90INS1_25CollectiveMainloopFwdSm90ILi2EN4cute5tupleIJNS5_1CILi1EEES8_S8_EEENS6_IJNS7_ILi192EEENS7_ILi128EEENS7_ILi96EEEEEELi96ENS_6half_tEfNS_4arch4Sm90ELb0ELb1ELb1ELb0ELb1ELb0ELb0ELb0ELb1ELb1ELb1ELb0EEENS1_21CollectiveEpilogueFwdINS6_IJSA_SC_SB_EEES9_SE_SG_Li384ELb0ELb1ELb1ELb0EEENS1_19SingleTileSchedulerILb0ELb1ELb1ELi192EEEEEEEEEvNT_6ParamsE)
	.align		4
        /*00fc*/ 	.word	index@(__assertfail)
	.align		4
        /*0100*/ 	.word	index@(_ZN7cutlass13device_kernelIN5flash11enable_sm90INS1_16FlashAttnFwdSm90INS1_25CollectiveMainloopFwdSm90ILi2EN4cute5tupleIJNS5_1CILi1EEES8_S8_EEENS6_IJNS7_ILi192EEENS7_ILi128EEENS7_ILi96EEEEEELi96ENS_6half_tEfNS_4arch4Sm90ELb0ELb1ELb1ELb1ELb1ELb0ELb0ELb0ELb1ELb1ELb1ELb0EEENS1_21CollectiveEpilogueFwdINS6_IJSA_SC_SB_EEES9_SE_SG_Li384ELb1ELb1ELb1ELb0EEENS1_36VarlenDynamicPersistentTileSchedulerILi192ELi128ELi384ELi128ELb1ELb1ELb1ELb1ELb0ELb1EEEEEEEEEvNT_6ParamsE)
	.align		4
        /*0104*/ 	.word	index@(__assertfail)
	.align		4
        /*0108*/ 	.word	index@(_ZN7cutlass13device_kernelIN5flash11enable_sm90INS1_16FlashAttnFwdSm90INS1_25CollectiveMainloopFwdSm90ILi2EN4cute5tupleIJNS5_1CILi1EEES8_S8_EEENS6_IJNS7_ILi192EEENS7_ILi128EEENS7_ILi96EEEEEELi96ENS_6half_tEfNS_4arch4Sm90ELb0ELb1ELb1ELb1ELb1ELb1ELb0ELb0ELb1ELb1ELb1ELb0EEENS1_21CollectiveEpilogueFwdINS6_IJSA_SC_SB_EEES9_SE_SG_Li384ELb1ELb1ELb1ELb0EEENS1_36VarlenDynamicPersistentTileSchedulerILi192ELi128ELi384ELi128ELb1ELb1ELb1ELb1ELb0ELb1EEEEEEEEEvNT_6ParamsE)
	.align		4
        /*010c*/ 	.word	index@(__assertfail)
	.align		4
        /*0110*/ 	.word	index@(_ZN7cutlass13device_kernelIN5flash11enable_sm90INS1_16FlashAttnFwdSm90INS1_25CollectiveMainloopFwdSm90ILi2EN4cute5tupleIJNS5_1CILi1EEES8_S8_EEENS6_IJNS7_ILi192EEENS7_ILi128EEENS7_ILi96EEEEEELi96ENS_6half_tEfNS_4arch4Sm90ELb1ELb0ELb1ELb0ELb1ELb0ELb0ELb0ELb1ELb1ELb1ELb0EEENS1_21CollectiveEpilogueFwdINS6_IJSA_SC_SB_EEES9_SE_SG_Li384ELb0ELb1ELb1ELb0EEENS1_19SingleTileSchedulerILb0ELb1ELb1ELi192EEEEEEEEEvNT_6ParamsE)
	.align		4
        /*0114*/ 	.word	index@(__assertfail)
	.align		4
        /*0118*/ 	.word	index@(_ZN7cutlass13device_kernelIN5flash11enable_sm90INS1_16FlashAttnFwdSm90INS1_25CollectiveMainloopFwdSm90ILi2EN4cute5tupleIJNS5_1CILi1EEES8_S8_EEENS6_IJNS7_ILi192EEENS7_ILi128EEENS7_ILi96EEEEEELi96ENS_6half_tEfNS_4arch4Sm90ELb1ELb0ELb1ELb1ELb1ELb0ELb0ELb0ELb1ELb1ELb1ELb0EEENS1_21CollectiveEpilogueFwdINS6_IJSA_SC_SB_EEES9_SE_SG_Li384ELb1ELb1ELb1ELb0EEENS1_36VarlenDynamicPersistentTileSchedulerILi192ELi128ELi384ELi128ELb1ELb1ELb1ELb1ELb1ELb1EEEEEEEEEvNT_6ParamsE)
	.align		4
        /*011c*/ 	.word	index@(__assertfail)
	.align		4
        /*0120*/ 	.word	index@(_ZN7cutlass13device_kernelIN5flash11enable_sm90INS1_16FlashAttnFwdSm90INS1_25CollectiveMainloopFwdSm90ILi2EN4cute5tupleIJNS5_1CILi1EEES8_S8_EEENS6_IJNS7_ILi192EEENS7_ILi128EEENS7_ILi96EEEEEELi96ENS_6half_tEfNS_4arch4Sm90ELb1ELb0ELb1ELb1ELb1ELb1ELb0ELb0ELb1ELb1ELb1ELb0EEENS1_21CollectiveEpilogueFwdINS6_IJSA_SC_SB_EEES9_SE_SG_Li384ELb1ELb1ELb1ELb0EEENS1_36VarlenDynamicPersistentTileSchedulerILi192ELi128ELi384ELi128ELb1ELb1ELb1ELb1ELb1ELb1EEEEEEEEEvNT_6ParamsE)
	.align		4
        /*0124*/ 	.word	index@(__assertfail)
	.align		4
        /*0128*/ 	.word	index@(_ZN7cutlass13device_kernelIN5flash11enable_sm90INS1_16FlashAttnFwdSm90INS1_25CollectiveMainloopFwdSm90ILi2EN4cute5tupleIJNS5_1CILi1EEES8_S8_EEENS6_IJNS7_ILi192EEENS7_ILi128EEENS7_ILi64EEEEEELi64ENS_6half_tEfNS_4arch4Sm90ELb0ELb0ELb1ELb0ELb1ELb0ELb0ELb1ELb1ELb1ELb1ELb0EEENS1_21CollectiveEpilogueFwdINS6_IJSA_SC_SB_EEES9_SE_SG_Li384ELb0ELb1ELb1ELb0EEENS1_19SingleTileSchedulerILb0ELb1ELb1ELi192EEEEEEEEEvNT_6ParamsE)
	.align		4
        /*012c*/ 	.word	index@(__assertfail)
	.align		4
        /*0130*/ 	.word	index@(_ZN7cutlass13device_kernelIN5flash11enable_sm90INS1_16FlashAttnFwdSm90INS1_25CollectiveMainloopFwdSm90ILi2EN4cute5tupleIJNS5_1CILi1EEES8_S8_EEENS6_IJNS7_ILi192EEENS7_ILi128EEENS7_ILi64EEEEEELi64ENS_6half_tEfNS_4arch4Sm90ELb0ELb0ELb1ELb1ELb1ELb0ELb0ELb1ELb1ELb1ELb1ELb0EEENS1_21CollectiveEpilogueFwdINS6_IJSA_SC_SB_EEES9_SE_SG_Li384ELb1ELb1ELb1ELb0EEENS1_36VarlenDynamicPersistentTileSchedulerILi192ELi128ELi384ELi128ELb1ELb1ELb1ELb0ELb1ELb1EEEEEEEEEvNT_6ParamsE)
	.align		4
        /*0134*/ 	.word	index@(__assertfail)
	.align		4
        /*0138*/ 	.word	index@(_ZN7cutlass13device_kernelIN5flash11enable_sm90INS1_16FlashAttnFwdSm90INS1_25CollectiveMainloopFwdSm90ILi2EN4cute5tupleIJNS5_1CILi1EEES8_S8_EEENS6_IJNS7_ILi192EEENS7_ILi128EEENS7_ILi64EEEEEELi64ENS_6half_tEfNS_4arch4Sm90ELb0ELb0ELb1ELb1ELb1ELb1ELb0ELb1ELb1ELb1ELb1ELb0EEENS1_21CollectiveEpilogueFwdINS6_IJSA_SC_SB_EEES9_SE_SG_Li384ELb1ELb1ELb1ELb0EEENS1_36VarlenDynamicPersistentTileSchedulerILi192ELi128ELi384ELi128ELb1ELb1ELb1ELb0ELb1ELb1EEEEEEEEEvNT_6ParamsE)
	.align		4
        /*013c*/ 	.word	index@(__assertfail)
	.align		4
        /*0140*/ 	.word	index@(_ZN7cutlass13device_kernelIN5flash11enable_sm90INS1_16FlashAttnFwdSm90INS1_25CollectiveMainloopFwdSm90ILi2EN4cute5tupleIJNS5_1CILi1EEES8_S8_EEENS6_IJNS7_ILi192EEENS7_ILi128EEENS7_ILi64EEEEEELi64ENS_6half_tEfNS_4arch4Sm90ELb0ELb1ELb1ELb0ELb1ELb0ELb0ELb1ELb1ELb1ELb1ELb0EEENS1_21CollectiveEpilogueFwdINS6_IJSA_SC_SB_EEES9_SE_SG_Li384ELb0ELb1ELb1ELb0EEENS1_19SingleTileSchedulerILb0ELb1ELb1ELi192EEEEEEEEEvNT_6ParamsE)
	.align		4
        /*0144*/ 	.word	index@(__assertfail)
	.align		4
        /*0148*/ 	.word	index@(_ZN7cutlass13device_kernelIN5flash11enable_sm90INS1_16FlashAttnFwdSm90INS1_25CollectiveMainloopFwdSm90ILi2EN4cute5tupleIJNS5_1CILi1EEES8_S8_EEENS6_IJNS7_ILi192EEENS7_ILi128EEENS7_ILi64EEEEEELi64ENS_6half_tEfNS_4arch4Sm90ELb0ELb1ELb1ELb1ELb1ELb0ELb0ELb1ELb1ELb1ELb1ELb0EEENS1_21CollectiveEpilogueFwdINS6_IJSA_SC_SB_EEES9_SE_SG_Li384ELb1ELb1ELb1ELb0EEENS1_36VarlenDynamicPersistentTileSchedulerILi192ELi128ELi384ELi128ELb1ELb1ELb1ELb1ELb0ELb1EEEEEEEEEvNT_6ParamsE)
	.align		4
        /*014c*/ 	.word	index@(__assertfail)
	.align		4
        /*0150*/ 	.word	index@(_ZN7cutlass13device_kernelIN5flash11enable_sm90INS1_16FlashAttnFwdSm90INS1_25CollectiveMainloopFwdSm90ILi2EN4cute5tupleIJNS5_1CILi1EEES8_S8_EEENS6_IJNS7_ILi192EEENS7_ILi128EEENS7_ILi64EEEEEELi64ENS_6half_tEfNS_4arch4Sm90ELb0ELb1ELb1ELb1ELb1ELb1ELb0ELb1ELb1ELb1ELb1ELb0EEENS1_21CollectiveEpilogueFwdINS6_IJSA_SC_SB_EEES9_SE_SG_Li384ELb1ELb1ELb1ELb0EEENS1_36VarlenDynamicPersistentTileSchedulerILi192ELi128ELi384ELi128ELb1ELb1ELb1ELb1ELb0ELb1EEEEEEEEEvNT_6ParamsE)
	.align		4
        /*0154*/ 	.word	index@(__assertfail)
	.align		4
        /*0158*/ 	.word	index@(_ZN7cutlass13device_kernelIN5flash11enable_sm90INS1_16FlashAttnFwdSm90INS1_25CollectiveMainloopFwdSm90ILi2EN4cute5tupleIJNS5_1CILi1EEES8_S8_EEENS6_IJNS7_ILi192EEENS7_ILi128EEENS7_ILi64EEEEEELi64ENS_6half_tEfNS_4arch4Sm90ELb1ELb0ELb1ELb0ELb1ELb0ELb0ELb1ELb1ELb1ELb1ELb0EEENS1_21CollectiveEpilogueFwdINS6_IJSA_SC_SB_EEES9_SE_SG_Li384ELb0ELb1ELb1ELb0EEENS1_19SingleTileSchedulerILb0ELb1ELb1ELi192EEEEEEEEEvNT_6ParamsE)
	.align		4
        /*015c*/ 	.word	index@(__assertfail)
	.align		4
        /*0160*/ 	.word	index@(_ZN7cutlass13device_kernelIN5flash11enable_sm90INS1_16FlashAttnFwdSm90INS1_25CollectiveMainloopFwdSm90ILi2EN4cute5tupleIJNS5_1CILi1EEES8_S8_EEENS6_IJNS7_ILi192EEENS7_ILi128EEENS7_ILi64EEEEEELi64ENS_6half_tEfNS_4arch4Sm90ELb1ELb0ELb1ELb1ELb1ELb0ELb0ELb1ELb1ELb1ELb1ELb0EEENS1_21CollectiveEpilogueFwdINS6_IJSA_SC_SB_EEES9_SE_SG_Li384ELb1ELb1ELb1ELb0EEENS1_36VarlenDynamicPersistentTileSchedulerILi192ELi128ELi384ELi128ELb1ELb1ELb1ELb1ELb1ELb1EEEEEEEEEvNT_6ParamsE)
	.align		4
        /*0164*/ 	.word	index@(__assertfail)
	.align		4
        /*0168*/ 	.word	index@(_ZN7cutlass13device_kernelIN5flash11enable_sm90INS1_16FlashAttnFwdSm90INS1_25CollectiveMainloopFwdSm90ILi2EN4cute5tupleIJNS5_1CILi1EEES8_S8_EEENS6_IJNS7_ILi192EEENS7_ILi128EEENS7_ILi64EEEEEELi64ENS_6half_tEfNS_4arch4Sm90ELb1ELb0ELb1ELb1ELb1ELb1ELb0ELb1ELb1ELb1ELb1ELb0EEENS1_21CollectiveEpilogueFwdINS6_IJSA_SC_SB_EEES9_SE_SG_Li384ELb1ELb1ELb1ELb0EEENS1_36VarlenDynamicPersistentTileSchedulerILi192ELi128ELi384ELi128ELb1ELb1ELb1ELb1ELb1ELb1EEEEEEEEEvNT_6ParamsE)
	.align		4
        /*016c*/ 	.word	index@(__assertfail)
	.align		4
        /*0170*/ 	.word	0x00000000
	.align		4
        /*0174*/ 	.word	0xfffffffe
	.align		4
        /*0178*/ 	.word	0x00000000
	.align		4
        /*017c*/ 	.word	0xfffffffd
	.align		4
        /*0180*/ 	.word	0x00000000
	.align		4
        /*0184*/ 	.word	0xfffffffc


//--------------------- .nv.constant4             --------------------------
	.section	.nv.constant4,"a",@progbits
	.align	8
	.align		8
.nv.constant4:
        /*0000*/ 	.dword	__assertfail
	.align		8
        /*0008*/ 	.dword	__unnamed_1
	.align		8
        /*0010*/ 	.dword	__unnamed_2
	.align		8
        /*0018*/ 	.dword	__unnamed_3
	.align		8
        /*0020*/ 	.dword	__unnamed_4
	.align		8
        /*0028*/ 	.dword	__unnamed_5
	.align		8
        /*0030*/ 	.dword	__unnamed_6
	.align		8
        /*0038*/ 	.dword	__unnamed_7
	.align		8
        /*0040*/ 	.dword	__unnamed_8
	.align		8
        /*0048*/ 	.dword	__unnamed_9
	.align		8
        /*0050*/ 	.dword	__unnamed_10
	.align		8
        /*0058*/ 	.dword	__unnamed_11
	.align		8
        /*0060*/ 	.dword	__unnamed_12
	.align		8
        /*0068*/ 	.dword	__unnamed_13
	.align		8
        /*0070*/ 	.dword	__unnamed_14
	.align		8
        /*0078*/ 	.dword	__unnamed_15
	.align		8
        /*0080*/ 	.dword	__unnamed_16
	.align		8
        /*0088*/ 	.dword	__unnamed_17
	.align		8
        /*0090*/ 	.dword	__unnamed_18
	.align		8
        /*0098*/ 	.dword	__unnamed_19
	.align		8
        /*00a0*/ 	.dword	__unnamed_20
	.align		8
        /*00a8*/ 	.dword	__unnamed_21
	.align		8
        /*00b0*/ 	.dword	__unnamed_22
	.align		8
        /*00b8*/ 	.dword	__unnamed_23
	.align		8
        /*00c0*/ 	.dword	__unnamed_24
	.align		8
        /*00c8*/ 	.dword	__unnamed_25
	.align		8
        /*00d0*/ 	.dword	__unnamed_26
	.align		8
        /*00d8*/ 	.dword	__unnamed_27
	.align		8
        /*00e0*/ 	.dword	_ZN86_INTERNAL_b72b0b08_50_flash_fwd_hdimall_fp16_paged_split_softcap_sm90_cu_61719c98_61924cuda3std3__45__cpo5beginE
	.align		8
        /*00e8*/ 	.dword	_ZN86_INTERNAL_b72b0b08_50_flash_fwd_hdimall_fp16_paged_split_softcap_sm90_cu_61719c98_61924cuda3std3__45__cpo3endE
	.align		8
        /*00f0*/ 	.dword	_ZN86_INTERNAL_b72b0b08_50_flash_fwd_hdimall_fp16_paged_split_softcap_sm90_cu_61719c98_61924cuda3std3__45__cpo6cbeginE
	.align		8
        /*00f8*/ 	.dword	_ZN86_INTERNAL_b72b0b08_50_flash_fwd_hdimall_fp16_paged_split_softcap_sm90_cu_61719c98_61924cuda3std3__45__cpo4cendE
	.align		8
        /*0100*/ 	.dword	_ZN86_INTERNAL_b72b0b08_50_flash_fwd_hdimall_fp16_paged_split_softcap_sm90_cu_61719c98_61924cuda3std3__488_GLOBAL__N__b72b0b08_50_flash_fwd_hdimall_fp16_paged_split_softcap_sm90_cu_61719c98_61926ignoreE
	.align		8
        /*0108*/ 	.dword	_ZN86_INTERNAL_b72b0b08_50_flash_fwd_hdimall_fp16_paged_split_softcap_sm90_cu_61719c98_61924cuda3std3__419piecewise_constructE
	.align		8
        /*0110*/ 	.dword	_ZN86_INTERNAL_b72b0b08_50_flash_fwd_hdimall_fp16_paged_split_softcap_sm90_cu_61719c98_61924cuda3std3__48in_placeE
	.align		8
        /*0118*/ 	.dword	_ZN86_INTERNAL_b72b0b08_50_flash_fwd_hdimall_fp16_paged_split_softcap_sm90_cu_61719c98_61924cuda3std6ranges3__45__cpo4swapE
	.align		8
        /*0120*/ 	.dword	_ZN86_INTERNAL_b72b0b08_50_flash_fwd_hdimall_fp16_paged_split_softcap_sm90_cu_61719c98_61924cuda3std6ranges3__45__cpo9iter_moveE
	.align		8
        /*0128*/ 	.dword	_ZN86_INTERNAL_b72b0b08_50_flash_fwd_hdimall_fp16_paged_split_softcap_sm90_cu_61719c98_61924cute7productE
	.align		8
        /*0130*/ 	.dword	_ZN86_INTERNAL_b72b0b08_50_flash_fwd_hdimall_fp16_paged_split_softcap_sm90_cu_61719c98_61924cute1_E
	.align		8
        /*0138*/ 	.dword	$str$23
	.align		8
        /*0140*/ 	.dword	$str$24


//--------------------- .text._ZN7cutlass13device_kernelIN5flash11enable_sm90INS1_16FlashAttnFwdSm90INS1_25CollectiveMainloopFwdSm90ILi2EN4cute5tupleIJNS5_1CILi1EEES8_S8_EEENS6_IJNS7_ILi128EEENS7_ILi80EEENS7_ILi256EEEEEELi256ENS_6half_tEfNS_4arch4Sm90ELb0ELb0ELb1ELb0ELb1ELb0ELb0ELb1ELb1ELb1ELb1ELb0EEENS1_21CollectiveEpilogueFwdINS6_IJSA_SC_SB_EEES9_SE_SG_Li256ELb0ELb1ELb1ELb0EEENS1_19SingleTileSchedulerILb0ELb1ELb1ELi128EEEEEEEEEvNT_6ParamsE --------------------------
	.section	.text._ZN7cutlass13device_kernelIN5flash11enable_sm90INS1_16FlashAttnFwdSm90INS1_25CollectiveMainloopFwdSm90ILi2EN4cute5tupleIJNS5_1CILi1EEES8_S8_EEENS6_IJNS7_ILi128EEENS7_ILi80EEENS7_ILi256EEEEEELi256ENS_6half_tEfNS_4arch4Sm90ELb0ELb0ELb1ELb0ELb1ELb0ELb0ELb1ELb1ELb1ELb1ELb0EEENS1_21CollectiveEpilogueFwdINS6_IJSA_SC_SB_EEES9_SE_SG_Li256ELb0ELb1ELb1ELb0EEENS1_19SingleTileSchedulerILb0ELb1ELb1ELi128EEEEEEEEEvNT_6ParamsE,"ax",@progbits
	.align	128
.text._ZN7cutlass13device_kernelIN5flash11enable_sm90INS1_16FlashAttnFwdSm90INS1_25CollectiveMainloopFwdSm90ILi2EN4cute5tupleIJNS5_1CILi1EEES8_S8_EEENS6_IJNS7_ILi128EEENS7_ILi80EEENS7_ILi256EEEEEELi256ENS_6half_tEfNS_4arch4Sm90ELb0ELb0ELb1ELb0ELb1ELb0ELb0ELb1ELb1ELb1ELb1ELb0EEENS1_21CollectiveEpilogueFwdINS6_IJSA_SC_SB_EEES9_SE_SG_Li256ELb0ELb1ELb1ELb0EEENS1_19SingleTileSchedulerILb0ELb1ELb1ELi128EEEEEEEEEvNT_6ParamsE:
        .type           _ZN7cutlass13device_kernelIN5flash11enable_sm90INS1_16FlashAttnFwdSm90INS1_25CollectiveMainloopFwdSm90ILi2EN4cute5tupleIJNS5_1CILi1EEES8_S8_EEENS6_IJNS7_ILi128EEENS7_ILi80EEENS7_ILi256EEEEEELi256ENS_6half_tEfNS_4arch4Sm90ELb0ELb0ELb1ELb0ELb1ELb0ELb0ELb1ELb1ELb1ELb1ELb0EEENS1_21CollectiveEpilogueFwdINS6_IJSA_SC_SB_EEES9_SE_SG_Li256ELb0ELb1ELb1ELb0EEENS1_19SingleTileSchedulerILb0ELb1ELb1ELi128EEEEEEEEEvNT_6ParamsE,@function
        .size           _ZN7cutlass13device_kernelIN5flash11enable_sm90INS1_16FlashAttnFwdSm90INS1_25CollectiveMainloopFwdSm90ILi2EN4cute5tupleIJNS5_1CILi1EEES8_S8_EEENS6_IJNS7_ILi128EEENS7_ILi80EEENS7_ILi256EEEEEELi256ENS_6half_tEfNS_4arch4Sm90ELb0ELb0ELb1ELb0ELb1ELb0ELb0ELb1ELb1ELb1ELb1ELb0EEENS1_21CollectiveEpilogueFwdINS6_IJSA_SC_SB_EEES9_SE_SG_Li256ELb0ELb1ELb1ELb0EEENS1_19SingleTileSchedulerILb0ELb1ELb1ELi128EEEEEEEEEvNT_6ParamsE,(.L_x_15970 - _ZN7cutlass13device_kernelIN5flash11enable_sm90INS1_16FlashAttnFwdSm90INS1_25CollectiveMainloopFwdSm90ILi2EN4cute5tupleIJNS5_1CILi1EEES8_S8_EEENS6_IJNS7_ILi128EEENS7_ILi80EEENS7_ILi256EEEEEELi256ENS_6half_tEfNS_4arch4Sm90ELb0ELb0ELb1ELb0ELb1ELb0ELb0ELb1ELb1ELb1ELb1ELb0EEENS1_21CollectiveEpilogueFwdINS6_IJSA_SC_SB_EEES9_SE_SG_Li256ELb0ELb1ELb1ELb0EEENS1_19SingleTileSchedulerILb0ELb1ELb1ELi128EEEEEEEEEvNT_6ParamsE)
        .other          _ZN7cutlass13device_kernelIN5flash11enable_sm90INS1_16FlashAttnFwdSm90INS1_25CollectiveMainloopFwdSm90ILi2EN4cute5tupleIJNS5_1CILi1EEES8_S8_EEENS6_IJNS7_ILi128EEENS7_ILi80EEENS7_ILi256EEEEEELi256ENS_6half_tEfNS_4arch4Sm90ELb0ELb0ELb1ELb0ELb1ELb0ELb0ELb1ELb1ELb1ELb1ELb0EEENS1_21CollectiveEpilogueFwdINS6_IJSA_SC_SB_EEES9_SE_SG_Li256ELb0ELb1ELb1ELb0EEENS1_19SingleTileSchedulerILb0ELb1ELb1ELi128EEEEEEEEEvNT_6ParamsE,@"STO_CUDA_ENTRY STV_DEFAULT"
_ZN7cutlass13device_kernelIN5flash11enable_sm90INS1_16FlashAttnFwdSm90INS1_25CollectiveMainloopFwdSm90ILi2EN4cute5tupleIJNS5_1CILi1EEES8_S8_EEENS6_IJNS7_ILi128EEENS7_ILi80EEENS7_ILi256EEEEEELi256ENS_6half_tEfNS_4arch4Sm90ELb0ELb0ELb1ELb0ELb1ELb0ELb0ELb1ELb1ELb1ELb1ELb0EEENS1_21CollectiveEpilogueFwdINS6_IJSA_SC_SB_EEES9_SE_SG_Li256ELb0ELb1ELb1ELb0EEENS1_19SingleTileSchedulerILb0ELb1ELb1ELi128EEEEEEEEEvNT_6ParamsE:
[----:B------:R-:W0:Y:S02]  /*0000*/  LDC R1, c[0x0][0x28] ;  /* 0x00000a00ff017b82 */ /* 0x000e240000000800 */
[----:B0-----:R-:W-:Y:S01]  /*0010*/  VIADD R1, R1, 0xfffffff8 ;  /* 0xfffffff801017836 */ /* 0x001fe20000000000 */
[----:B------:R-:W0:Y:S01]  /*0020*/  S2R R25, SR_TID.X ;  /* 0x0000000000197919 */ /* 0x000e220000002100 */
[----:B------:R-:W-:Y:S01]  /*0030*/  ELECT P0, URZ, PT ;  /* 0x00000000003f782f */ /* 0x000fe20003800000 */
[----:B------:R-:W-:Y:S01]  /*0040*/  UMOV UR4, 0x80 ;  /* 0x0000008000047882 */ /* 0x000fe20000000000 */
[----:B------:R-:W-:Y:S01]  /*0050*/  UMOV UR7, 0x100 ;  /* 0x0000010000077882 */ /* 0x000fe20000000000 */
[----:B0-----:R-:W-:-:S05]  /*0060*/  SHF.R.U32.HI R0, RZ, 0x5, R25 ;  /* 0x00000005ff007819 */ /* 0x001fca0000011619 */
[----:B------:R-:W0:Y:S02]  /*0070*/  SHFL.IDX PT, R2, R0, RZ, 0x1f ;  /* 0x00001fff00027589 */ /* 0x000e2400000e0000 */
[C---:B0-----:R-:W-:Y:S02]  /*0080*/  ISETP.NE.OR P0, PT, R2.reuse, RZ, !P0 ;  /* 0x000000ff0200720c */ /* 0x041fe40004705670 */
[----:B------:R-:W-:Y:S02]  /*0090*/  ISETP.NE.AND P1, PT, R2, RZ, PT ;  /* 0x000000ff0200720c */ /* 0x000fe40003f25270 */
[----:B------:R-:W-:-:S06]  /*00a0*/  SHF.R.U32.HI R2, RZ, 0x7, R25 ;  /* 0x00000007ff027819 */ /* 0x000fcc0000011619 */
[----:B------:R-:W0:Y:S03]  /*00b0*/  SHFL.IDX PT, R2, R2, RZ, 0x1f ;  /* 0x00001fff02027589 */ /* 0x000e2600000e0000 */
[----:B------:R-:W-:Y:S01]  /*00c0*/  VOTEU.ALL UP0, P0 ;  /* 0x00000000003f7886 */ /* 0x000fe20000000000 */
[----:B------:R-:W-:-:S04]  /*00d0*/  VOTEU.ALL UP1, P0 ;  /* 0x00000000003f7886 */ /* 0x000fc80000020000 */
[----:B------:R-:W1:Y:S01]  /*00e0*/  @!UP0 S2UR UR8, SR_CgaCtaId ;  /* 0x00000000000889c3 */ /* 0x000e620000008800 */
[----:B------:R-:W-:Y:S01]  /*00f0*/  @!UP0 UMOV UR6, 0x400 ;  /* 0x0000040000068882 */ /* 0x000fe20000000000 */
[----:B------:R-:W-:-:S04]  /*0100*/  @!UP0 UIADD3 UR4, -UR4, 0x100000, URZ ;  /* 0x0010000004048890 */ /* 0x000fc8000fffe13f */
[----:B------:R-:W-:Y:S02]  /*0110*/  @!UP0 USHF.L.U32 UR5, UR4, 0xb, URZ ;  /* 0x0000000b04058899 */ /* 0x000fe4000800063f */
[----:B------:R-:W-:Y:S02]  /*0120*/  @!UP0 USHF.L.U32 UR4, UR4, 0x1, URZ ;  /* 0x0000000104048899 */ /* 0x000fe4000800063f */
[----:B-1----:R-:W-:Y:S02]  /*0130*/  @!UP0 ULEA UR8, UR8, UR6, 0x18 ;  /* 0x0000000608088291 */ /* 0x002fe4000f8ec03f */
[----:B------:R-:W-:-:S04]  /*0140*/  @!UP0 UIADD3 UR6, -UR7, 0x100000, URZ ;  /* 0x0010000007068890 */ /* 0x000fc8000fffe13f */
[----:B------:R-:W-:Y:S02]  /*0150*/  @!UP0 USHF.L.U32 UR7, UR6, 0xb, URZ ;  /* 0x0000000b06078899 */ /* 0x000fe4000800063f */
[----:B------:R-:W-:Y:S01]  /*0160*/  @!UP0 USHF.L.U32 UR6, UR6, 0x1, URZ ;  /* 0x0000000106068899 */ /* 0x000fe2000800063f */
[----:B------:R-:W-:-:S05]  /*0170*/  VOTEU.ALL UP0, P0 ;  /* 0x00000000003f7886 */ /* 0x000fca0000000000 */
[----:B------:R1:W2:Y:S06]  /*0180*/  @!UP0 SYNCS.EXCH.64 URZ, [UR8+0x38800], UR4 ;  /* 0x03880004083f85b2 */ /* 0x0002ac0008000100 */
[----:B------:R1:W3:Y:S02]  /*0190*/  @!UP1 SYNCS.EXCH.64 URZ, [UR8+0x38820], UR6 ;  /* 0x03882006083f95b2 */ /* 0x0002e40008000100 */
[----:B01----:R-:W-:Y:S05]  /*01a0*/  @P1 BRA `(.L_x_0) ;  /* 0x0000000000481947 */ /* 0x003fea0003800000 */
[----:B------:R-:W0:Y:S01]  /*01b0*/  S2UR UR5, SR_CgaCtaId ;  /* 0x00000000000579c3 */ /* 0x000e220000008800 */
[----:B------:R-:W-:Y:S01]  /*01c0*/  UMOV UR4, 0x400 ;  /* 0x0000040000047882 */ /* 0x000fe20000000000 */
[----:B------:R-:W-:Y:S01]  /*01d0*/  UMOV UR6, 0x80 ;  /* 0x0000008000067882 */ /* 0x000fe20000000000 */
[----:B------:R-:W-:Y:S01]  /*01e0*/  UMOV UR7, 0x100 ;  /* 0x0000010000077882 */ /* 0x000fe20000000000 */
[----:B------:R-:W-:Y:S01]  /*01f0*/  ELECT P0, URZ, PT ;  /* 0x00000000003f782f */ /* 0x000fe20003800000 */
[----:B0-----:R-:W-:Y:S02]  /*0200*/  ULEA UR8, UR5, UR4, 0x18 ;  /* 0x0000000405087291 */ /* 0x001fe4000f8ec03f */
[----:B------:R-:W-:-:S04]  /*0210*/  UIADD3 UR4, -UR6, 0x100000, URZ ;  /* 0x0010000006047890 */ /* 0x000fc8000fffe13f */
[----:B------:R-:W-:Y:S02]  /*0220*/  USHF.L.U32 UR5, UR4, 0xb, URZ ;  /* 0x0000000b04057899 */ /* 0x000fe4000800063f */
[----:B------:R-:W-:Y:S02]  /*0230*/  USHF.L.U32 UR4, UR4, 0x1, URZ ;  /* 0x0000000104047899 */ /* 0x000fe4000800063f */
[----:B------:R-:W-:-:S04]  /*0240*/  UIADD3 UR6, -UR7, 0x100000, URZ ;  /* 0x0010000007067890 */ /* 0x000fc8000fffe13f */
[----:B------:R-:W-:Y:S02]  /*0250*/  USHF.L.U32 UR7, UR6, 0xb, URZ ;  /* 0x0000000b06077899 */ /* 0x000fe4000800063f */
[----:B------:R-:W-:Y:S01]  /*0260*/  USHF.L.U32 UR6, UR6, 0x1, URZ ;  /* 0x0000000106067899 */ /* 0x000fe2000800063f */
[----:B------:R-:W0:Y:S03]  /*0270*/  FENCE.VIEW.ASYNC.S ;  /* 0x00000000000073c6 */ /* 0x000e260000000000 */
[----:B0-----:R0:W1:Y:S08]  /*0280*/  SYNCS.EXCH.64 URZ, [UR8+0x38830], UR4 ;  /* 0x03883004083f75b2 */ /* 0x0010700008000100 */
[----:B------:R0:W4:Y:S01]  /*0290*/  SYNCS.EXCH.64 URZ, [UR8+0x38840], UR6 ;  /* 0x03884006083f75b2 */ /* 0x0001220008000100 */
[----:B------:R0:W0:Y:S01]  /*02a0*/  SYNCS.EXCH.64 URZ, [UR8+0x38838], UR4 ;  /* 0x03883804083f75b2 */ /* 0x0000220008000100 */
[----:B------:R0:W0:Y:S01]  /*02b0*/  SYNCS.EXCH.64 URZ, [UR8+0x38848], UR6 ;  /* 0x03884806083f75b2 */ /* 0x0000220008000100 */
[----:B------:R-:W-:Y:S01]  /*02c0*/  NOP ;  /* 0x0000000000007918 */ /* 0x000fe20000000000 */
.L_x_0:
[----:B------:R-:W5:Y:S01]  /*02d0*/  SHFL.IDX PT, R3, R0, RZ, 0x1f ;  /* 0x00001fff00037589 */ /* 0x000f6200000e0000 */
[----:B------:R-:W-:Y:S01]  /*02e0*/  NOP ;  /* 0x0000000000007918 */ /* 0x000fe20000000000 */
[----:B-----5:R-:W-:-:S13]  /*02f0*/  ISETP.NE.AND P0, PT, R3, RZ, PT ;  /* 0x000000ff0300720c */ /* 0x020fda0003f05270 */
[----:B------:R-:W-:Y:S05]  /*0300*/  @P0 BRA `(.L_x_1) ;  /* 0x0000000000480947 */ /* 0x000fea0003800000 */
[----:B0-----:R-:W0:Y:S01]  /*0310*/  S2UR UR5, SR_CgaCtaId ;  /* 0x00000000000579c3 */ /* 0x001e220000008800 */
        /* <DEDUP_REMOVED lines=12> */
[----:B0-----:R0:W0:Y:S08]  /*03e0*/  SYNCS.EXCH.64 URZ, [UR8+0x38850], UR4 ;  /* 0x03885004083f75b2 */ /* 0x0010300008000100 */
[----:B------:R0:W0:Y:S01]  /*03f0*/  SYNCS.EXCH.64 URZ, [UR8+0x38860], UR6 ;  /* 0x03886006083f75b2 */ /* 0x0000220008000100 */
[----:B------:R0:W0:Y:S01]  /*0400*/  SYNCS.EXCH.64 URZ, [UR8+0x38858], UR4 ;  /* 0x03885804083f75b2 */ /* 0x0000220008000100 */
[----:B------:R0:W0:Y:S01]  /*0410*/  SYNCS.EXCH.64 URZ, [UR8+0x38868], UR6 ;  /* 0x03886806083f75b2 */ /* 0x0000220008000100 */
[----:B------:R-:W-:Y:S01]  /*0420*/  NOP ;  /* 0x0000000000007918 */ /* 0x000fe20000000000 */
.L_x_1:
[----:B------:R-:W5:Y:S01]  /*0430*/  SHFL.IDX PT, R3, R0, RZ, 0x1f ;  /* 0x00001fff00037589 */ /* 0x000f6200000e0000 */
[----:B------:R-:W-:Y:S01]  /*0440*/  NOP ;  /* 0x0000000000007918 */ /* 0x000fe20000000000 */
[----:B-----5:R-:W-:-:S13]  /*0450*/  ISETP.NE.AND P0, PT, R3, RZ, PT ;  /* 0x000000ff0300720c */ /* 0x020fda0003f05270 */
[----:B------:R-:W-:Y:S05]  /*0460*/  @P0 BRA `(.L_x_2) ;  /* 0x0000000000380947 */ /* 0x000fea0003800000 */
[----:B0-----:R-:W0:Y:S01]  /*0470*/  S2UR UR5, SR_CgaCtaId ;  /* 0x00000000000579c3 */ /* 0x001e220000008800 */
[----:B------:R-:W-:Y:S01]  /*0480*/  UMOV UR4, 0x400 ;  /* 0x0000040000047882 */ /* 0x000fe20000000000 */
[----:B------:R-:W-:Y:S01]  /*0490*/  UMOV UR7, 0x80 ;  /* 0x0000008000077882 */ /* 0x000fe20000000000 */
[----:B------:R-:W-:Y:S01]  /*04a0*/  ELECT P0, URZ, PT ;  /* 0x00000000003f782f */ /* 0x000fe20003800000 */
[----:B0-----:R-:W-:Y:S02]  /*04b0*/  ULEA UR6, UR5, UR4, 0x18 ;  /* 0x0000000405067291 */ /* 0x001fe4000f8ec03f */
[----:B------:R-:W-:-:S04]  /*04c0*/  UIADD3 UR4, -UR7, 0x100000, URZ ;  /* 0x0010000007047890 */ /* 0x000fc8000fffe13f */
[----:B------:R-:W-:Y:S02]  /*04d0*/  USHF.L.U32 UR5, UR4, 0xb, URZ ;  /* 0x0000000b04057899 */ /* 0x000fe4000800063f */
[----:B------:R-:W-:Y:S01]  /*04e0*/  USHF.L.U32 UR4, UR4, 0x1, URZ ;  /* 0x0000000104047899 */ /* 0x000fe2000800063f */
[----:B------:R-:W0:Y:S11]  /*04f0*/  FENCE.VIEW.ASYNC.S ;  /* 0x00000000000073c6 */ /* 0x000e360000000000 */
[----:B0-----:R0:W0:Y:S01]  /*0500*/  SYNCS.EXCH.64 URZ, [UR6+0x38870], UR4 ;  /* 0x03887004063f75b2 */ /* 0x0010220008000100 */
[----:B------:R0:W0:Y:S01]  /*0510*/  SYNCS.EXCH.64 URZ, [UR6+0x38880], UR4 ;  /* 0x03888004063f75b2 */ /* 0x0000220008000100 */
[----:B------:R0:W0:Y:S01]  /*0520*/  SYNCS.EXCH.64 URZ, [UR6+0x38878], UR4 ;  /* 0x03887804063f75b2 */ /* 0x0000220008000100 */
[----:B------:R0:W0:Y:S01]  /*0530*/  SYNCS.EXCH.64 URZ, [UR6+0x38888], UR4 ;  /* 0x03888804063f75b2 */ /* 0x0000220008000100 */
[----:B------:R-:W-:Y:S01]  /*0540*/  NOP ;  /* 0x0000000000007918 */ /* 0x000fe20000000000 */
.L_x_2:
        /* <DEDUP_REMOVED lines=22> */
.L_x_3:
[----:B------:R-:W5:Y:S01]  /*06b0*/  SHFL.IDX PT, R3, R0, RZ, 0x1f ;  /* 0x00001fff00037589 */ /* 0x000f6200000e0000 */
[----:B------:R-:W-:Y:S01]  /*06c0*/  R2UR UR9, R2 ;  /* 0x00000000020972ca */ /* 0x000fe200000e0000 */
        /* <DEDUP_REMOVED lines=21> */
.L_x_4:
[----:B------:R-:W-:Y:S01]  /*0820*/  UISETP.NE.AND UP0, UPT, UR9, URZ, UPT ;  /* 0x0000003f0900728c */ /* 0x000fe2000bf05270 */
[----:B------:R-:W-:Y:S01]  /*0830*/  NOP ;  /* 0x0000000000007918 */ /* 0x000fe20000000000 */
[----:B0-----:R-:W-:Y:S01]  /*0840*/  UMOV UR4, 0x1 ;  /* 0x0000000100047882 */ /* 0x001fe20000000000 */
[----:B------:R-:W-:Y:S01]  /*0850*/  BSSY B6, `(.L_x_5) ;  /* 0x00010d3000067945 */ /* 0x000fe20003800000 */
[----:B------:R-:W-:Y:S01]  /*0860*/  USEL UR4, UR4, 0x2, !UP0 ;  /* 0x0000000204047887 */ /* 0x000fe2000c000000 */
[----:B-1234-:R-:W-:Y:S01]  /*0870*/  BAR.SYNC.DEFER_BLOCKING 0x0 ;  /* 0x0000000000007b1d */ /* 0x01efe20000010000 */
[----:B------:R-:W-:-:S04]  /*0880*/  PLOP3.LUT P0, PT, PT, PT, UP0, 0x80, 0x0 ;  /* 0x000000000000781c */ /* 0x000fc80003f0f008 */
[----:B------:R-:W-:-:S05]  /*0890*/  IMAD.U32 R2, RZ, RZ, UR4 ;  /* 0x00000004ff027e24 */ /* 0x000fca000f8e00ff */
[----:B------:R0:W-:Y:S04]  /*08a0*/  STL [R1+0x4], R2 ;  /* 0x0000040201007387 */ /* 0x0001e80000100800 */
[----:B------:R-:W-:Y:S05]  /*08b0*/  @!P0 BRA `(.L_x_6) ;  /* 0x000000cc009c8947 */ /* 0x000fea0003800000 */
.L_x_7:
[----:B------:R-:W-:-:S08]  /*08c0*/  NOP ;  /* 0x0000000000007918 */ /* 0x000fd00000000000 */
[----:B------:R-:W1:Y:S02]  /*08d0*/  USETMAXREG.TRY_ALLOC.CTAPOOL UP0, 0xe8 ;  /* 0x000000e8000079c8 */ /* 0x000e640008000600 */
[----:B-1----:R-:W-:-:S13]  /*08e0*/  PLOP3.LUT P0, PT, PT, PT, UP0, 0x80, 0x0 ;  /* 0x000000000000781c */ /* 0x002fda0003f0f008 */
[----:B------:R-:W-:Y:S05]  /*08f0*/  @!P0 BRA `(.L_x_7) ;  /* 0xfffffffc00f08947 */ /* 0x000fea000383ffff */
[----:B------:R-:W1:Y:S01]  /*0900*/  S2UR UR6, SR_CTAID.Y ;  /* 0x00000000000679c3 */ /* 0x000e620000002600 */
[----:B------:R-:W-:Y:S02]  /*0910*/  ULDC UR7, c[0x0][0xc50] ;  /* 0x0003140000077ab9 */ /* 0x000fe40000000800 */
[----:B------:R-:W-:-:S05]  /*0920*/  UISETP.NE.AND UP0, UPT, UR7, 0x1, UPT ;  /* 0x000000010700788c */ /* 0x000fca000bf05270 */
[----:B------:R-:W2:Y:S06]  /*0930*/  S2UR UR8, SR_CTAID.Z ;  /* 0x00000000000879c3 */ /* 0x000eac0000002700 */
[----:B------:R-:W-:Y:S01]  /*0940*/  @UP0 ULDC UR4, c[0x0][0xc54] ;  /* 0x0003150000040ab9 */ /* 0x000fe20000000800 */
[----:B------:R-:W-:Y:S01]  /*0950*/  @UP0 ULDC UR9, c[0x0][0xc58] ;  /* 0x0003160000090ab9 */ /* 0x000fe20000000800 */
[----:B-1----:R-:W-:Y:S02]  /*0960*/  UIMAD.WIDE.U32 UR4, UR6, UR4, URZ ;  /* 0x00000004060472a5 */ /* 0x002fe4000f8e003f */
[----:B------:R-:W-:-:S02]  /*0970*/  UMOV UR10, UR6 ;  /* 0x00000006000a7c82 */ /* 0x000fc40008000000 */
[----:B------:R-:W-:Y:S01]  /*0980*/  @UP0 USHF.R.U32.HI UR10, URZ, UR9, UR5 ;  /* 0x000000093f0a0299 */ /* 0x000fe20008011605 */
[----:B------:R-:W-:Y:S06]  /*0990*/  BAR.ARV 0x8, 0x180 ;  /* 0x0206000000007b1d */ /* 0x000fec0000002000 */
[----:B--2---:R-:W-:Y:S01]  /*09a0*/  ISETP.LE.AND P0, PT, RZ, UR8, PT ;  /* 0x00000008ff007c0c */ /* 0x004fe2000bf03270 */
[----:B------:R-:W-:Y:S02]  /*09b0*/  UIADD3 UR4, -UR10, URZ, URZ ;  /* 0x0000003f0a047290 */ /* 0x000fe4000fffe13f */
[----:B------:R-:W-:-:S02]  /*09c0*/  IMAD.U32 R18, RZ, RZ, UR10 ;  /* 0x0000000aff127e24 */ /* 0x000fc4000f8e00ff */
[----:B------:R-:W-:-:S08]  /*09d0*/  UIMAD UR7, UR7, UR4, UR6 ;  /* 0x00000004070772a4 */ /* 0x000fd0000f8e0206 */
[----:B------:R-:W-:Y:S05]  /*09e0*/  @!P0 BRA `(.L_x_8) ;  /* 0x0000010800e48947 */ /* 0x000fea0003800000 */
[----:B------:R-:W-:Y:S01]  /*09f0*/  ULDC.64 UR4, c[0x0][0x418] ;  /* 0x0001060000047ab9 */ /* 0x000fe20000000a00 */
[----:B------:R-:W-:Y:S01]  /*0a00*/  ULDC UR61, c[0x0][0x424] ;  /* 0x00010900003d7ab9 */ /* 0x000fe20000000800 */
[----:B------:R-:W-:Y:S02]  /*0a10*/  UISETP.NE.U32.AND UP0, UPT, UR4, URZ, UPT ;  /* 0x0000003f0400728c */ /* 0x000fe4000bf05070 */
[----:B------:R-:W-:Y:S02]  /*0a20*/  ULOP3.LUT UR9, UR7, 0xffff, URZ, 0xc0, !UPT ;  /* 0x0000ffff07097892 */ /* 0x000fe4000f8ec03f */
[----:B------:R-:W-:Y:S01]  /*0a30*/  UISETP.NE.AND.EX UP0, UPT, UR5, URZ, UPT, UP0 ;  /* 0x0000003f0500728c */ /* 0x000fe2000bf05300 */
[----:B------:R-:W-:-:S03]  /*0a40*/  ULDC UR4, c[0x0][0x2f0] ;  /* 0x0000bc0000047ab9 */ /* 0x000fc60000000800 */
[----:B------:R-:W-:-:S04]  /*0a50*/  USEL UR61, UR61, 0x1, UP0 ;  /* 0x000000013d3d7887 */ /* 0x000fc80008000000 */
[----:B------:R-:W-:-:S04]  /*0a60*/  UIMAD UR61, UR61, UR4, URZ ;  /* 0x000000043d3d72a4 */ /* 0x000fc8000f8e023f */
[----:B------:R-:W-:Y:S02]  /*0a70*/  UISETP.GE.AND UP0, UPT, UR61, 0x1, UPT ;  /* 0x000000013d00788c */ /* 0x000fe4000bf06270 */
[----:B------:R-:W-:-:S04]  /*0a80*/  UIADD3 UR4, UR61, 0x4f, URZ ;  /* 0x0000004f3d047890 */ /* 0x000fc8000fffe03f */
[----:B------:R-:W-:Y:S01]  /*0a90*/  PLOP3.LUT P0, PT, PT, PT, UP0, 0x80, 0x0 ;  /* 0x000000000000781c */ /* 0x000fe20003f0f008 */
[----:B------:R-:W-:-:S04]  /*0aa0*/  UIMAD.WIDE UR4, UR4, 0x66666667, URZ ;  /* 0x66666667040478a5 */ /* 0x000fc8000f8e023f */
[----:B------:R-:W-:-:S03]  /*0ab0*/  USHF.R.U32.HI UR6, URZ, 0x1f, UR5 ;  /* 0x0000001f3f067899 */ /* 0x000fc60008011605 */
[----:B------:R-:W-:Y:S01]  /*0ac0*/  UMOV UR4, URZ ;  /* 0x0000003f00047c82 */ /* 0x000fe20008000000 */
[----:B------:R-:W-:-:S04]  /*0ad0*/  ULEA.HI.SX32 UR6, UR5, UR6, 0x1b ;  /* 0x0000000605067291 */ /* 0x000fc8000f8fda3f */
[----:B------:R-:W-:Y:S08]  /*0ae0*/  @!P0 BRA `(.L_x_9) ;  /* 0x0000000000908947 */ /* 0x000ff00003800000 */
[----:B------:R-:W-:Y:S01]  /*0af0*/  USHF.R.U32.HI UR7, URZ, 0x10, UR7 ;  /* 0x000000103f077899 */ /* 0x000fe20008011607 */
[----:B------:R-:W-:-:S03]  /*0b00*/  UMOV UR4, URZ ;  /* 0x0000003f00047c82 */ /* 0x000fc60008000000 */
[----:B------:R-:W-:-:S11]  /*0b10*/  UISETP.NE.AND UP0, UPT, UR7, URZ, UPT ;  /* 0x0000003f0700728c */ /* 0x000fd6000bf05270 */
[----:B------:R-:W-:Y:S02]  /*0b20*/  @!UP0 ULDC UR7, c[0x0][0x9f0] ;  /* 0x00027c0000078ab9 */ /* 0x000fe40000000800 */
[----:B------:R-:W-:Y:S01]  /*0b30*/  MOV R3, UR7 ;  /* 0x0000000700037c02 */ /* 0x000fe20008000f00 */
[----:B------:R-:W-:-:S03]  /*0b40*/  UIADD3 UR8, UR6, -0x1, UR7 ;  /* 0xffffffff06087890 */ /* 0x000fc6000fffe007 */
[-C--:B------:R-:W-:Y:S02]  /*0b50*/  IABS R0, R3.reuse ;  /* 0x0000000300007213 */ /* 0x080fe40000000000 */
[----:B------:R-:W-:Y:S01]  /*0b60*/  IABS R5, R3 ;  /* 0x0000000300057213 */ /* 0x000fe20000000000 */
[----:B------:R-:W-:Y:S01]  /*0b70*/  IMAD.U32 R4, RZ, RZ, UR8 ;  /* 0x00000008ff047e24 */ /* 0x000fe2000f8e00ff */
[----:B------:R-:W-:Y:S01]  /*0b80*/  R2UR UR12, R0 ;  /* 0x00000000000c72ca */ /* 0x000fe200000e0000 */
[----:B------:R-:W-:-:S03]  /*0b90*/  ULOP3.LUT UR8, UR8, UR7, URZ, 0x3c, !UPT ;  /* 0x0000000708087292 */ /* 0x000fc6000f8e3c3f */
[----:B------:R-:W-:-:S05]  /*0ba0*/  IABS R4, R4 ;  /* 0x0000000400047213 */ /* 0x000fca0000000000 */
[----:B------:R-:W-:-:S04]  /*0bb0*/  IMAD.MOV.U32 R3, RZ, RZ, R4 ;  /* 0x000000ffff037224 */ /* 0x000fc800078e0004 */
[----:B------:R-:W1:Y:S01]  /*0bc0*/  I2F.RP R0, UR12 ;  /* 0x0000000c00007d06 */ /* 0x000e620008209400 */
[----:B------:R-:W-:-:S07]  /*0bd0*/  R2UR UR11, R3 ;  /* 0x00000000030b72ca */ /* 0x000fce00000e0000 */
[----:B-1----:R-:W0:Y:S02]  /*0be0*/  MUFU.RCP R0, R0 ;  /* 0x0000000000007308 */ /* 0x002e240000001000 */
[----:B0-----:R-:W-:Y:S01]  /*0bf0*/  VIADD R2, R0, 0xffffffe ;  /* 0x0ffffffe00027836 */ /* 0x001fe20000000000 */
[----:B------:R-:W-:-:S05]  /*0c00*/  IADD3 R0, RZ, -R5, RZ ;  /* 0x80000005ff007210 */ /* 0x000fca0007ffe0ff */
[----:B------:R-:W0:Y:S02]  /*0c10*/  F2I.FTZ.U32.TRUNC.NTZ R2, R2 ;  /* 0x0000000200027305 */ /* 0x000e24000021f000 */
[----:B0-----:R-:W-:-:S13]  /*0c20*/  R2UR UR5, R2 ;  /* 0x00000000020572ca */ /* 0x001fda00000e0000 */
[----:B------:R-:W-:-:S04]  /*0c30*/  UIADD3 UR10, URZ, -UR5, URZ ;  /* 0x800000053f0a7290 */ /* 0x000fc8000fffe03f */
[----:B------:R-:W-:-:S04]  /*0c40*/  UIMAD UR10, UR10, UR12, URZ ;  /* 0x0000000c0a0a72a4 */ /* 0x000fc8000f8e023f */
[----:B------:R-:W-:-:S03]  /*0c50*/  UIMAD.WIDE.U32 UR4, UR5, UR10, UR4 ;  /* 0x0000000a050472a5 */ /* 0x000fc6000f8e0004 */
[----:B------:R-:W-:Y:S01]  /*0c60*/  R2UR UR10, R0 ;  /* 0x00000000000a72ca */ /* 0x000fe200000e0000 */
[----:B------:R-:W-:-:S12]  /*0c70*/  UIMAD.WIDE.U32 UR4, UR5, UR11, URZ ;  /* 0x0000000b050472a5 */ /* 0x000fd8000f8e003f */
[----:B------:R-:W-:-:S04]  /*0c80*/  UIMAD UR4, UR5, UR10, UR11 ;  /* 0x0000000a050472a4 */ /* 0x000fc8000f8e020b */
[----:B------:R-:W-:-:S11]  /*0c90*/  UISETP.GT.U32.AND UP0, UPT, UR12, UR4, UPT ;  /* 0x000000040c00728c */ /* 0x000fd6000bf04070 */
[----:B------:R-:W-:Y:S02]  /*0ca0*/  @!UP0 UIADD3 UR4, UR4, -UR12, URZ ;  /* 0x8000000c04048290 */ /* 0x000fe4000fffe03f */
[----:B------:R-:W-:Y:S02]  /*0cb0*/  @!UP0 UIADD3 UR5, UR5, 0x1, URZ ;  /* 0x0000000105058890 */ /* 0x000fe4000fffe03f */
[----:B------:R-:W-:Y:S02]  /*0cc0*/  UISETP.GE.U32.AND UP1, UPT, UR4, UR12, UPT ;  /* 0x0000000c0400728c */ /* 0x000fe4000bf26070 */
[----:B------:R-:W-:-:S09]  /*0cd0*/  UISETP.GE.AND UP0, UPT, UR8, URZ, UPT ;  /* 0x0000003f0800728c */ /* 0x000fd2000bf06270 */
[----:B------:R-:W-:Y:S02]  /*0ce0*/  @UP1 UIADD3 UR5, UR5, 0x1, URZ ;  /* 0x0000000105051890 */ /* 0x000fe4000fffe03f */
[----:B------:R-:W-:-:S05]  /*0cf0*/  UISETP.NE.AND UP1, UPT, UR7, URZ, UPT ;  /* 0x0000003f0700728c */ /* 0x000fca000bf25270 */
[----:B------:R-:W-:Y:S02]  /*0d00*/  UMOV UR4, UR5 ;  /* 0x0000000500047c82 */ /* 0x000fe40008000000 */
[----:B------:R-:W-:-:S04]  /*0d10*/  @!UP0 UIADD3 UR4, -UR4, URZ, URZ ;  /* 0x0000003f04048290 */ /* 0x000fc8000fffe13f */
[----:B------:R-:W-:-:S12]  /*0d20*/  @!UP1 ULOP3.LUT UR4, URZ, UR7, URZ, 0x33, !UPT ;  /* 0x000000073f049292 */ /* 0x000fd8000f8e333f */
.L_x_9:
[----:B------:R-:W-:Y:S01]  /*0d30*/  UIMAD UR5, UR9, UR4, URZ ;  /* 0x00000004090572a4 */ /* 0x000fe2000f8e023f */
[----:B------:R-:W-:Y:S01]  /*0d40*/  IMAD.U32 R0, RZ, RZ, UR6 ;  /* 0x00000006ff007e24 */ /* 0x000fe2000f8e00ff */
[----:B------:R-:W-:Y:S01]  /*0d50*/  IADD3 R19, R25, -0x80, RZ ;  /* 0xffffff8019137810 */ /* 0x000fe20007ffe0ff */
[----:B------:R-:W-:Y:S01]  /*0d60*/  IMAD.U32 R3, RZ, RZ, UR4 ;  /* 0x00000004ff037e24 */ /* 0x000fe2000f8e00ff */
[----:B------:R-:W-:Y:S01]  /*0d70*/  PLOP3.LUT P0, PT, PT, PT, PT, 0x80, 0x0 ;  /* 0x000000000000781c */ /* 0x000fe20003f0f070 */
[----:B0-----:R-:W-:Y:S01]  /*0d80*/  IMAD.MOV.U32 R2, RZ, RZ, RZ ;  /* 0x000000ffff027224 */ /* 0x001fe200078e00ff */
[----:B------:R-:W-:Y:S01]  /*0d90*/  CS2R R150, SRZ ;  /* 0x0000000000967805 */ /* 0x000fe2000001ff00 */
[----:B------:R-:W-:Y:S01]  /*0da0*/  IMAD.U32 R17, RZ, RZ, UR5 ;  /* 0x00000005ff117e24 */ /* 0x000fe2000f8e00ff */
[----:B------:R-:W-:Y:S02]  /*0db0*/  VIADDMNMX R0, R3, UR5, R0, PT ;  /* 0x0000000503007c46 */ /* 0x000fe4000b800100 */
[----:B------:R-:W-:-:S02]  /*0dc0*/  CS2R R148, SRZ ;  /* 0x0000000000947805 */ /* 0x000fc4000001ff00 */
[----:B------:R-:W-:Y:S02]  /*0dd0*/  CS2R R146, SRZ ;  /* 0x0000000000927805 */ /* 0x000fe4000001ff00 */
[----:B------:R-:W-:Y:S02]  /*0de0*/  CS2R R144, SRZ ;  /* 0x0000000000907805 */ /* 0x000fe4000001ff00 */
[----:B------:R-:W-:Y:S01]  /*0df0*/  R2UR UR60, R0 ;  /* 0x00000000003c72ca */ /* 0x000fe200000e0000 */
[----:B------:R-:W-:Y:S01]  /*0e00*/  IMAD.MOV.U32 R0, RZ, RZ, RZ ;  /* 0x000000ffff007224 */ /* 0x000fe200078e00ff */
[----:B------:R-:W-:Y:S02]  /*0e10*/  CS2R R142, SRZ ;  /* 0x00000000008e7805 */ /* 0x000fe4000001ff00 */
[----:B------:R-:W-:Y:S02]  /*0e20*/  CS2R R140, SRZ ;  /* 0x00000000008c7805 */ /* 0x000fe4000001ff00 */
[----:B------:R-:W-:-:S02]  /*0e30*/  CS2R R138, SRZ ;  /* 0x00000000008a7805 */ /* 0x000fc4000001ff00 */
[----:B------:R-:W-:Y:S02]  /*0e40*/  CS2R R136, SRZ ;  /* 0x0000000000887805 */ /* 0x000fe4000001ff00 */
[----:B------:R-:W-:Y:S02]  /*0e50*/  CS2R R134, SRZ ;  /* 0x0000000000867805 */ /* 0x000fe4000001ff00 */
[----:B------:R-:W-:Y:S02]  /*0e60*/  CS2R R132, SRZ ;  /* 0x0000000000847805 */ /* 0x000fe4000001ff00 */
[----:B------:R-:W-:Y:S02]  /*0e70*/  CS2R R130, SRZ ;  /* 0x0000000000827805 */ /* 0x000fe4000001ff00 */
[----:B------:R-:W-:Y:S02]  /*0e80*/  CS2R R128, SRZ ;  /* 0x0000000000807805 */ /* 0x000fe4000001ff00 */
[----:B------:R-:W-:-:S02]  /*0e90*/  CS2R R126, SRZ ;  /* 0x00000000007e7805 */ /* 0x000fc4000001ff00 */
[----:B------:R-:W-:Y:S02]  /*0ea0*/  CS2R R124, SRZ ;  /* 0x00000000007c7805 */ /* 0x000fe4000001ff00 */
[----:B------:R-:W-:Y:S01]  /*0eb0*/  CS2R R122, SRZ ;  /* 0x00000000007a7805 */ /* 0x000fe2000001ff00 */
[----:B------:R-:W-:Y:S01]  /*0ec0*/  UISETP.GT.AND UP0, UPT, UR60, UR5, UPT ;  /* 0x000000053c00728c */ /* 0x000fe2000bf04270 */
[----:B------:R-:W-:Y:S02]  /*0ed0*/  CS2R R120, SRZ ;  /* 0x0000000000787805 */ /* 0x000fe4000001ff00 */
[----:B------:R-:W-:Y:S02]  /*0ee0*/  CS2R R118, SRZ ;  /* 0x0000000000767805 */ /* 0x000fe4000001ff00 */
[----:B------:R-:W-:Y:S02]  /*0ef0*/  CS2R R116, SRZ ;  /* 0x0000000000747805 */ /* 0x000fe4000001ff00 */
[----:B------:R-:W-:-:S02]  /*0f00*/  CS2R R114, SRZ ;  /* 0x0000000000727805 */ /* 0x000fc4000001ff00 */
[----:B------:R-:W-:Y:S02]  /*0f10*/  CS2R R112, SRZ ;  /* 0x0000000000707805 */ /* 0x000fe4000001ff00 */
[----:B------:R-:W-:Y:S02]  /*0f20*/  PLOP3.LUT P1, PT, PT, PT, UP0, 0x80, 0x0 ;  /* 0x000000000000781c */ /* 0x000fe40003f2f008 */
[----:B------:R-:W-:Y:S02]  /*0f30*/  CS2R R110, SRZ ;  /* 0x00000000006e7805 */ /* 0x000fe4000001ff00 */
        /* <DEDUP_REMOVED lines=42> */
[----:B------:R-:W-:Y:S01]  /*11e0*/  CS2R R24, SRZ ;  /* 0x0000000000187805 */ /* 0x000fe2000001ff00 */
[----:B------:R-:W-:Y:S06]  /*11f0*/  @!P1 BRA `(.L_x_10) ;  /* 0x0000009c00f09947 */ /* 0x000fec0003800000 */
[----:B------:R-:W-:Y:S01]  /*1200*/  SHF.R.S32.HI R0, RZ, 0x1f, R19 ;  /* 0x0000001fff007819 */ /* 0x000fe20000011413 */
[----:B------:R-:W0:Y:S01]  /*1210*/  S2UR UR7, SR_CgaCtaId ;  /* 0x00000000000779c3 */ /* 0x000e220000008800 */
[----:B------:R-:W-:Y:S02]  /*1220*/  UMOV UR6, 0x400 ;  /* 0x0000040000067882 */ /* 0x000fe40000000000 */
[----:B------:R-:W-:-:S04]  /*1230*/  LEA.HI R22, R0, R19, RZ, 0x7 ;  /* 0x0000001300167211 */ /* 0x000fc800078f38ff */
[----:B------:R-:W-:-:S06]  /*1240*/  SHF.R.S32.HI R0, RZ, 0x7, R22 ;  /* 0x00000007ff007819 */ /* 0x000fcc0000011416 */
[----:B------:R-:W1:Y:S01]  /*1250*/  SHFL.IDX PT, R0, R0, RZ, 0x1f ;  /* 0x00001fff00007589 */ /* 0x000e6200000e0000 */
[----:B0-----:R-:W-:-:S04]  /*1260*/  ULEA UR8, UR7, UR6, 0x18 ;  /* 0x0000000607087291 */ /* 0x001fc8000f8ec03f */
[----:B------:R-:W-:Y:S02]  /*1270*/  UIADD3 UR6, UR8, 0x14400, URZ ;  /* 0x0001440008067890 */ /* 0x000fe4000fffe03f */
[----:B------:R-:W-:Y:S02]  /*1280*/  IMAD.U32 R16, RZ, RZ, UR8 ;  /* 0x00000008ff107e24 */ /* 0x000fe4000f8e00ff */
[----:B------:R-:W-:Y:S01]  /*1290*/  ULOP3.LUT UP0, URZ, UR6, 0x9f, URZ, 0xc0, !UPT ;  /* 0x0000009f063f7892 */ /* 0x000fe2000f80c03f */
[----:B-1----:R-:W-:-:S05]  /*12a0*/  R2UR UR4, R0 ;  /* 0x00000000000472ca */ /* 0x002fca00000e0000 */
[----:B------:R-:W-:-:S08]  /*12b0*/  PLOP3.LUT P0, PT, PT, PT, UP0, 0x80, 0x0 ;  /* 0x000000000000781c */ /* 0x000fd00003f0f008 */
[----:B------:R-:W-:-:S04]  /*12c0*/  ULEA.HI UR5, UR4, UR4, URZ, 0x1 ;  /* 0x0000000404057291 */ /* 0x000fc8000f8f083f */
[----:B------:R-:W-:-:S04]  /*12d0*/  ULOP3.LUT UR5, UR5, 0x1e, URZ, 0xc0, !UPT ;  /* 0x0000001e05057892 */ /* 0x000fc8000f8ec03f */
[----:B------:R-:W-:-:S04]  /*12e0*/  UIADD3 UR5, UR4, -UR5, URZ ;  /* 0x8000000504057290 */ /* 0x000fc8000fffe03f */
[----:B------:R-:W-:-:S04]  /*12f0*/  ULEA UR5, UR5, UR6, 0xd ;  /* 0x0000000605057291 */ /* 0x000fc8000f8e683f */
[----:B------:R-:W-:-:S04]  /*1300*/  USHF.R.U32.HI UR5, URZ, 0x4, UR5 ;  /* 0x000000043f057899 */ /* 0x000fc80008011605 */
[----:B------:R-:W-:Y:S01]  /*1310*/  ULOP3.LUT UR36, UR5, 0x3fff, URZ, 0xc0, !UPT ;  /* 0x00003fff05247892 */ /* 0x000fe2000f8ec03f */
[----:B------:R-:W-:Y:S11]  /*1320*/  @!P0 BRA `(.L_x_11) ;  /* 0x0000000000408947 */ /* 0x000ff60003800000 */
[----:B------:R-:W-:Y:S01]  /*1330*/  MOV R0, 0x0 ;  /* 0x0000000000007802 */ /* 0x000fe20000000f00 */
[----:B------:R-:W-:Y:S01]  /*1340*/  ULDC.64 UR4, c[0x4][0x138] ;  /* 0x01004e0000047ab9 */ /* 0x000fe20000000a00 */
[----:B------:R-:W-:Y:S01]  /*1350*/  ULDC.64 UR6, c[0x4][0xb8] ;  /* 0x01002e0000067ab9 */ /* 0x000fe20000000a00 */
[----:B------:R-:W-:Y:S01]  /*1360*/  MOV R4, UR4 ;  /* 0x0000000400047c02 */ /* 0x000fe20008000f00 */
[----:B------:R0:W1:Y:S01]  /*1370*/  LDC.64 R2, c[0x4][R0] ;  /* 0x0100000000027b82 */ /* 0x0000620000000a00 */
[----:B------:R-:W-:Y:S01]  /*1380*/  IMAD.U32 R5, RZ, RZ, UR5 ;  /* 0x00000005ff057e24 */ /* 0x000fe2000f8e00ff */
[----:B------:R-:W-:Y:S01]  /*1390*/  ULDC.64 UR4, c[0x4][0x140] ;  /* 0x0100500000047ab9 */ /* 0x000fe20000000a00 */
[----:B------:R-:W-:Y:S01]  /*13a0*/  MOV R10, UR6 ;  /* 0x00000006000a7c02 */ /* 0x000fe20008000f00 */
[----:B------:R-:W-:Y:S01]  /*13b0*/  IMAD.U32 R6, RZ, RZ, UR4 ;  /* 0x00000004ff067e24 */ /* 0x000fe2000f8e00ff */
[----:B------:R-:W-:Y:S01]  /*13c0*/  MOV R13, RZ ;  /* 0x000000ff000d7202 */ /* 0x000fe20000000f00 */
[----:B------:R-:W-:-:S02]  /*13d0*/  IMAD.U32 R7, RZ, RZ, UR5 ;  /* 0x00000005ff077e24 */ /* 0x000fc4000f8e00ff */
[----:B------:R-:W-:Y:S02]  /*13e0*/  IMAD.U32 R11, RZ, RZ, UR7 ;  /* 0x00000007ff0b7e24 */ /* 0x000fe4000f8e00ff */
[----:B------:R-:W-:Y:S02]  /*13f0*/  IMAD.MOV.U32 R8, RZ, RZ, 0x70 ;  /* 0x00000070ff087424 */ /* 0x000fe400078e00ff */
[----:B0-----:R-:W-:-:S07]  /*1400*/  IMAD.MOV.U32 R12, RZ, RZ, 0x1 ;  /* 0x00000001ff0c7424 */ /* 0x001fce00078e00ff */
[----:B------:R-:W-:-:S07]  /*1410*/  LEPC R20, `(.L_x_11) ;  /* 0x000000001014794e */ /* 0x000fce0000000000 */
[----:B-1----:R-:W-:Y:S05]  /*1420*/  CALL.ABS.NOINC R2 ;  /* 0x0000000002007343 */ /* 0x002fea0003c00000 */
.L_x_11:
[----:B------:R-:W-:Y:S02]  /*1430*/  R2UR UR4, R16 ;  /* 0x00000000100472ca */ /* 0x000fe400000e0000 */
[----:B------:R-:W-:-:S11]  /*1440*/  SHF.L.U32 R0, RZ, 0x1f, RZ ;  /* 0x0000001fff007819 */ /* 0x000fd600000006ff */
[----:B------:R-:W0:Y:S02]  /*1450*/  SYNCS.PHASECHK.TRANS64.TRYWAIT P0, [UR4+0x38800], R0 ;  /* 0x03880000ff0075a7 */ /* 0x000e240008000144 */
[----:B0-----:R-:W-:Y:S05]  /*1460*/  @!P0 BRA `(.L_x_12) ;  /* 0x00000100004c8947 */ /* 0x001fea0003800000 */
.L_x_87:
[----:B------:R-:W2:Y:S02]  /*1470*/  LDL R2, [R1+0x4] ;  /* 0x0000040001027983 */ /* 0x000ea40000100800 */
[----:B--2---:R-:W-:-:S13]  /*1480*/  R2UR UR4, R2 ;  /* 0x00000000020472ca */ /* 0x004fda00000e0000 */
[----:B------:R-:W-:-:S06]  /*1490*/  ULOP3.LUT UR4, UR4, 0x1, URZ, 0xfc, !UPT ;  /* 0x0000000104047892 */ /* 0x000fcc000f8efc3f */
[----:B------:R-:W-:-:S05]  /*14a0*/  IMAD.U32 R2, RZ, RZ, UR4 ;  /* 0x00000004ff027e24 */ /* 0x000fca000f8e00ff */
[----:B------:R-:W-:-:S13]  /*14b0*/  ISETP.NE.AND P0, PT, R2, 0x3, PT ;  /* 0x000000030200780c */ /* 0x000fda0003f05270 */
[----:B------:R-:W-:Y:S05]  /*14c0*/  @!P0 BRA `(.L_x_13) ;  /* 0x0000000000048947 */ /* 0x000fea0003800000 */
[----:B------:R-:W-:Y:S01]  /*14d0*/  BPT.TRAP 0x1 ;  /* 0x000000040000795c */ /* 0x000fe20000300000 */
.L_x_13:
[----:B------:R-:W-:-:S13]  /*14e0*/  R2UR UR4, R16 ;  /* 0x00000000100472ca */ /* 0x000fda00000e0000 */
[----:B------:R1:W2:Y:S01]  /*14f0*/  SYNCS.PHASECHK.TRANS64.TRYWAIT P1, [UR4+0x38830], R0 ;  /* 0x03883000ff0075a7 */ /* 0x0002a20008020144 */
[----:B------:R-:W-:Y:S05]  /*1500*/  @!P0 BRA `(.L_x_14) ;  /* 0x0000000000048947 */ /* 0x000fea0003800000 */
[----:B------:R-:W-:Y:S01]  /*1510*/  BPT.TRAP 0x1 ;  /* 0x000000040000795c */ /* 0x000fe20000300000 */
.L_x_14:
[----:B------:R-:W-:Y:S02]  /*1520*/  IMAD.U32 R4, RZ, RZ, UR36 ;  /* 0x00000024ff047e24 */ /* 0x000fe4000f8e00ff */
[----:B------:R-:W-:Y:S01]  /*1530*/  IMAD.MOV.U32 R8, RZ, RZ, RZ ;  /* 0x000000ffff087224 */ /* 0x000fe200078e00ff */
[----:B--2---:R-:W-:Y:S06]  /*1540*/  @P1 BRA `(.L_x_15) ;  /* 0x00000000000c1947 */ /* 0x004fec0003800000 */
[----:B------:R-:W-:-:S13]  /*1550*/  R2UR UR4, R16 ;  /* 0x00000000100472ca */ /* 0x000fda00000e0000 */
[----:B------:R-:W2:Y:S02]  /*1560*/  SYNCS.PHASECHK.TRANS64.TRYWAIT P1, [UR4+0x38830], R0 ;  /* 0x03883000ff0075a7 */ /* 0x000ea40008020144 */
[----:B--2---:R-:W-:Y:S05]  /*1570*/  @!P1 BRA `(.L_x_16) ;  /* 0x0000010000249947 */ /* 0x004fea0003800000 */
.L_x_15:
[----:B------:R-:W-:Y:S05]  /*1580*/  WARPSYNC.ALL ;  /* 0x0000000000007948 */ /* 0x000fea0003800000 */
[----:B------:R-:W-:Y:S01]  /*1590*/  MOV R151, RZ ;  /* 0x000000ff00977202 */ /* 0x000fe20000000f00 */
[----:B------:R-:W-:Y:S01]  /*15a0*/  IMAD.MOV.U32 R5, RZ, RZ, 0x40000040 ;  /* 0x40000040ff057424 */ /* 0x000fe200078e00ff */
[----:B------:R-:W-:Y:S02]  /*15b0*/  LOP3.LUT R4, R4, 0x10000, RZ, 0xfc, !PT ;  /* 0x0001000004047812 */ /* 0x000fe400078efcff */
[----:B------:R-:W-:Y:S01]  /*15c0*/  R2UR UR4, R16 ;  /* 0x00000000100472ca */ /* 0x000fe200000e0000 */
[----:B------:R-:W-:Y:S01]  /*15d0*/  WARPGROUP.ARRIVE ;  /* 0x00000000000079c5 */ /* 0x000fe20000000000 */
[C---:B------:R-:W-:Y:S01]  /*15e0*/  R2UR UR8, R4.reuse ;  /* 0x00000000040872ca */ /* 0x040fe200000e0000 */
[----:B------:R-:W-:Y:S01]  /*15f0*/  UMOV UR11, 0x40000040 ;  /* 0x40000040000b7882 */ /* 0x000fe20000000000 */
        /* <DEDUP_REMOVED lines=9> */
[----:B------:R-:W-:Y:S01]  /*1690*/  UIADD3 UR4, UR4, 0x24400, URZ ;  /* 0x0002440004047890 */ /* 0x000fe2000fffe03f */
[C---:B------:R-:W-:Y:S01]  /*16a0*/  R2UR UR20, R4.reuse ;  /* 0x00000000041472ca */ /* 0x040fe200000e0000 */
[----:B------:R-:W-:Y:S01]  /*16b0*/  UMOV UR31, 0x40000040 ;  /* 0x40000040001f7882 */ /* 0x000fe20000000000 */
[C---:B------:R-:W-:Y:S01]  /*16c0*/  R2UR UR21, R5.reuse ;  /* 0x00000000051572ca */ /* 0x040fe200000e0000 */
[----:B------:R-:W-:Y:S01]  /*16d0*/  USHF.R.U32.HI UR4, URZ, 0x4, UR4 ;  /* 0x000000043f047899 */ /* 0x000fe20008011604 */
[C---:B------:R-:W-:Y:S01]  /*16e0*/  R2UR UR16, R4.reuse ;  /* 0x00000000041072ca */ /* 0x040fe200000e0000 */
[----:B------:R-:W-:Y:S01]  /*16f0*/  IMAD.U32 R13, RZ, RZ, UR31 ;  /* 0x0000001fff0d7e24 */ /* 0x000fe2000f8e00ff */
[----:B------:R-:W-:Y:S01]  /*1700*/  R2UR UR17, R5 ;  /* 0x00000000051172ca */ /* 0x000fe200000e0000 */
[----:B------:R-:W-:Y:S01]  /*1710*/  ULOP3.LUT UR4, UR4, 0x3fff, URZ, 0xc0, !UPT ;  /* 0x00003fff04047892 */ /* 0x000fe2000f8ec03f */
[----:B------:R-:W-:Y:S01]  /*1720*/  R2UR UR6, R4 ;  /* 0x00000000040672ca */ /* 0x000fe200000e0000 */
[----:B------:R-:W-:Y:S01]  /*1730*/  UMOV UR35, 0x40000040 ;  /* 0x4000004000237882 */ /* 0x000fe20000000000 */
[----:B------:R-:W-:Y:S01]  /*1740*/  UMOV UR39, 0x40000040 ;  /* 0x4000004000277882 */ /* 0x000fe20000000000 */
[----:B------:R-:W-:Y:S01]  /*1750*/  ULOP3.LUT UR28, UR4, 0x10000, URZ, 0xfc, !UPT ;  /* 0x00010000041c7892 */ /* 0x000fe2000f8efc3f */
[----:B------:R-:W-:Y:S01]  /*1760*/  UMOV UR43, 0x40000040 ;  /* 0x40000040002b7882 */ /* 0x000fe20000000000 */
[----:B------:R-:W-:-:S02]  /*1770*/  UMOV UR47, 0x40000040 ;  /* 0x40000040002f7882 */ /* 0x000fc40000000000 */
[----:B------:R-:W-:Y:S02]  /*1780*/  UIADD3 UR4, UR28, 0x80, URZ ;  /* 0x000000801c047890 */ /* 0x000fe4000fffe03f */
[----:B------:R-:W-:Y:S02]  /*1790*/  UIADD3 UR26, UR28, 0x100, URZ ;  /* 0x000001001c1a7890 */ /* 0x000fe4000fffe03f */
[----:B------:R-:W-:Y:S01]  /*17a0*/  IMAD.U32 R15, RZ, RZ, UR28 ;  /* 0x0000001cff0f7e24 */ /* 0x000fe2000f8e00ff */
[----:B------:R-:W-:Y:S01]  /*17b0*/  UMOV UR10, UR28 ;  /* 0x0000001c000a7c82 */ /* 0x000fe20008000000 */
[----:B------:R-:W-:Y:S01]  /*17c0*/  UIADD3 UR22, UR28, 0x180, URZ ;  /* 0x000001801c167890 */ /* 0x000fe2000fffe03f */
[----:B------:R-:W-:Y:S01]  /*17d0*/  HGMMA.64x16x16.F32 R56, gdesc[UR8], RZ, !UPT, gsb0 ;  /* 0x00200000083879f0 */ /* 0x000fe2000c0008ff */
[----:B------:R-:W-:Y:S01]  /*17e0*/  UMOV UR14, UR4 ;  /* 0x00000004000e7c82 */ /* 0x000fe20008000000 */
[----:B------:R-:W-:Y:S02]  /*17f0*/  UIADD3 UR18, UR28, 0x200, URZ ;  /* 0x000002001c127890 */ /* 0x000fe4000fffe03f */
[----:B------:R-:W-:-:S02]  /*1800*/  UIADD3 UR4, UR6, 0x2, URZ ;  /* 0x0000000206047890 */ /* 0x000fc4000fffe03f */
[----:B------:R-:W-:Y:S01]  /*1810*/  UIADD3 UR10, UR28, 0x102, URZ ;  /* 0x000001021c0a7890 */ /* 0x000fe2000fffe03f */
[----:B------:R-:W-:Y:S01]  /*1820*/  UMOV UR9, UR31 ;  /* 0x0000001f00097c82 */ /* 0x000fe20008000000 */
[----:B------:R-:W-:Y:S01]  /*1830*/  UMOV UR11, 0x40000040 ;  /* 0x40000040000b7882 */ /* 0x000fe20000000000 */
[----:B------:R-:W-:Y:S02]  /*1840*/  UIADD3 UR5, UR28, 0x202, URZ ;  /* 0x000002021c057890 */ /* 0x000fe4000fffe03f */
[----:B------:R-:W-:Y:S01]  /*1850*/  UMOV UR30, UR4 ;  /* 0x00000004001e7c82 */ /* 0x000fe20008000000 */
[----:B------:R-:W-:Y:S01]  /*1860*/  UIADD3 UR4, UR28, 0x182, URZ ;  /* 0x000001821c047890 */ /* 0x000fe2000fffe03f */
[----:B------:R-:W-:Y:S01]  /*1870*/  MOV R12, UR30 ;  /* 0x0000001e000c7c02 */ /* 0x000fe20008000f00 */
[----:B------:R-:W-:Y:S01]  /*1880*/  UMOV UR8, UR30 ;  /* 0x0000001e00087c82 */ /* 0x000fe20008000000 */
[----:B------:R-:W-:Y:S01]  /*1890*/  UIADD3 UR7, UR28, 0x184, URZ ;  /* 0x000001841c077890 */ /* 0x000fe2000fffe03f */
[----:B------:R-:W-:Y:S01]  /*18a0*/  UMOV UR51, 0x40000040 ;  /* 0x4000004000337882 */ /* 0x000fe20000000000 */
[----:B------:R-:W-:Y:S01]  /*18b0*/  UMOV UR55, 0x40000040 ;  /* 0x4000004000377882 */ /* 0x000fe20000000000 */
[----:B------:R-:W-:Y:S01]  /*18c0*/  UMOV UR59, 0x40000040 ;  /* 0x40000040003b7882 */ /* 0x000fe20000000000 */
[----:B------:R-:W-:-:S02]  /*18d0*/  WARPGROUP.DEPBAR.LE gsb0, 0x0 ;  /* 0x00008000000079c5 */ /* 0x000fc40000010000 */
[----:B------:R-:W-:-:S06]  /*18e0*/  WARPGROUP.ARRIVE ;  /* 0x00000000000079c5 */ /* 0x000fcc0000000000 */
[----:B------:R-:W-:Y:S01]  /*18f0*/  HGMMA.64x16x16.F32 R48, gdesc[UR12], RZ, !UPT, gsb0 ;  /* 0x002000000c3079f0 */ /* 0x000fe2000c0008ff */
[----:B------:R-:W-:Y:S01]  /*1900*/  UIADD3 UR14, UR28, 0x2, URZ ;  /* 0x000000021c0e7890 */ /* 0x000fe2000fffe03f */
[----:B------:R-:W-:Y:S01]  /*1910*/  UMOV UR12, UR30 ;  /* 0x0000001e000c7c82 */ /* 0x000fe20008000000 */
[----:B------:R-:W-:Y:S01]  /*1920*/  UMOV UR13, UR31 ;  /* 0x0000001f000d7c82 */ /* 0x000fe20008000000 */
[----:B------:R-:W-:Y:S01]  /*1930*/  UMOV UR15, 0x40000040 ;  /* 0x40000040000f7882 */ /* 0x000fe20000000000 */
[----:B------:R-:W-:Y:S02]  /*1940*/  WARPGROUP.DEPBAR.LE gsb0, 0x0 ;  /* 0x00008000000079c5 */ /* 0x000fe40000010000 */
[----:B------:R-:W-:-:S06]  /*1950*/  WARPGROUP.ARRIVE ;  /* 0x00000000000079c5 */ /* 0x000fcc0000000000 */
[----:B------:R-:W-:Y:S01]  /*1960*/  HGMMA.64x16x16.F32 R40, gdesc[UR24], RZ, !UPT, gsb0 ;  /* 0x00200000182879f0 */ /* 0x000fe2000c0008ff */
[----:B------:R-:W-:Y:S02]  /*1970*/  UMOV UR27, 0x40000040 ;  /* 0x40000040001b7882 */ /* 0x000fe40000000000 */
[----:B------:R-:W-:Y:S02]  /*1980*/  WARPGROUP.DEPBAR.LE gsb0, 0x0 ;  /* 0x00008000000079c5 */ /* 0x000fe40000010000 */
[----:B------:R-:W-:-:S06]  /*1990*/  WARPGROUP.ARRIVE ;  /* 0x00000000000079c5 */ /* 0x000fcc0000000000 */
[----:B------:R-:W-:Y:S01]  /*19a0*/  HGMMA.64x16x16.F32 R32, gdesc[UR20], RZ, !UPT, gsb0 ;  /* 0x00200000142079f0 */ /* 0x000fe2000c0008ff */
[----:B------:R-:W-:Y:S02]  /*19b0*/  UMOV UR23, 0x40000040 ;  /* 0x4000004000177882 */ /* 0x000fe40000000000 */
[----:B------:R-:W-:Y:S02]  /*19c0*/  WARPGROUP.DEPBAR.LE gsb0, 0x0 ;  /* 0x00008000000079c5 */ /* 0x000fe40000010000 */
        /* <DEDUP_REMOVED lines=8> */
[----:B------:R-:W-:Y:S01]  /*1a50*/  HGMMA.64x16x16.F32 R56, gdesc[UR12], R56, gsb0 ;  /* 0x002000000c3879f0 */ /* 0x000fe20008000838 */
[----:B------:R-:W-:Y:S01]  /*1a60*/  UIADD3 UR14, UR28, 0x84, URZ ;  /* 0x000000841c0e7890 */ /* 0x000fe2000fffe03f */
        /* <DEDUP_REMOVED lines=9> */
[----:B------:R-:W-:Y:S01]  /*1b00*/  UMOV UR8, UR30 ;  /* 0x0000001e00087c82 */ /* 0x000fe20008000000 */
[----:B------:R-:W-:Y:S01]  /*1b10*/  UMOV UR9, UR31 ;  /* 0x0000001f00097c82 */ /* 0x000fe20008000000 */
[----:B------:R-:W-:Y:S01]  /*1b20*/  UMOV UR10, UR4 ;  /* 0x00000004000a7c82 */ /* 0x000fe20008000000 */
[----:B------:R-:W-:Y:S01]  /*1b30*/  UMOV UR11, 0x40000040 ;  /* 0x40000040000b7882 */ /* 0x000fe20000000000 */
[----:B------:R-:W-:-:S07]  /*1b40*/  UIADD3 UR4, UR6, 0x4, URZ ;  /* 0x0000000406047890 */ /* 0x000fce000fffe03f */
[----:B------:R-:W-:Y:S01]  /*1b50*/  UMOV UR16, UR4 ;  /* 0x0000000400107c82 */ /* 0x000fe20008000000 */
[----:B------:R-:W-:Y:S01]  /*1b60*/  UMOV UR12, UR4 ;  /* 0x00000004000c7c82 */ /* 0x000fe20008000000 */
[----:B------:R-:W-:Y:S02]  /*1b70*/  WARPGROUP.DEPBAR.LE gsb0, 0x0 ;  /* 0x00008000000079c5 */ /* 0x000fe40000010000 */
[----:B------:R-:W-:-:S06]  /*1b80*/  WARPGROUP.ARRIVE ;  /* 0x00000000000079c5 */ /* 0x000fcc0000000000 */
[----:B------:R-:W-:Y:S01]  /*1b90*/  HGMMA.64x16x16.F32 R32, gdesc[UR8], R32, gsb0 ;  /* 0x00200000082079f0 */ /* 0x000fe20008000820 */
[----:B------:R-:W-:Y:S01]  /*1ba0*/  UMOV UR8, UR30 ;  /* 0x0000001e00087c82 */ /* 0x000fe20008000000 */
[----:B------:R-:W-:Y:S01]  /*1bb0*/  UMOV UR9, UR31 ;  /* 0x0000001f00097c82 */ /* 0x000fe20008000000 */
[----:B------:R-:W-:Y:S01]  /*1bc0*/  UMOV UR10, UR5 ;  /* 0x00000005000a7c82 */ /* 0x000fe20008000000 */
[----:B------:R-:W-:Y:S01]  /*1bd0*/  UMOV UR11, 0x40000040 ;  /* 0x40000040000b7882 */ /* 0x000fe20000000000 */
[----:B------:R-:W-:Y:S01]  /*1be0*/  UMOV UR5, 0x40000040 ;  /* 0x4000004000057882 */ /* 0x000fe20000000000 */
[----:B------:R-:W-:Y:S01]  /*1bf0*/  UMOV UR31, 0x40000040 ;  /* 0x40000040001f7882 */ /* 0x000fe20000000000 */
[----:B------:R-:W-:Y:S01]  /*1c00*/  UMOV UR17, UR5 ;  /* 0x0000000500117c82 */ /* 0x000fe20008000000 */
[----:B------:R-:W-:Y:S01]  /*1c10*/  UMOV UR13, UR5 ;  /* 0x00000005000d7c82 */ /* 0x000fe20008000000 */
[----:B------:R-:W-:Y:S02]  /*1c20*/  WARPGROUP.DEPBAR.LE gsb0, 0x0 ;  /* 0x00008000000079c5 */ /* 0x000fe40000010000 */
[----:B------:R-:W-:-:S06]  /*1c30*/  WARPGROUP.ARRIVE ;  /* 0x00000000000079c5 */ /* 0x000fcc0000000000 */
[----:B------:R-:W-:Y:S01]  /*1c40*/  HGMMA.64x16x16.F32 R24, gdesc[UR8], R24, gsb0 ;  /* 0x00200000081879f0 */ /* 0x000fe20008000818 */
        /* <DEDUP_REMOVED lines=12> */
[----:B------:R-:W-:Y:S02]  /*1d10*/  UIADD3 UR12, UR28, 0x204, URZ ;  /* 0x000002041c0c7890 */ /* 0x000fe4000fffe03f */
        /* <DEDUP_REMOVED lines=9> */
[----:B------:R-:W-:Y:S01]  /*1db0*/  UIADD3 UR7, UR28, 0x206, URZ ;  /* 0x000002061c077890 */ /* 0x000fe2000fffe03f */
[----:B------:R-:W-:Y:S02]  /*1dc0*/  WARPGROUP.DEPBAR.LE gsb0, 0x0 ;  /* 0x00008000000079c5 */ /* 0x000fe40000010000 */
[----:B------:R-:W-:-:S06]  /*1dd0*/  WARPGROUP.ARRIVE ;  /* 0x00000000000079c5 */ /* 0x000fcc0000000000 */
[----:B------:R-:W-:Y:S01]  /*1de0*/  HGMMA.64x16x16.F32 R32, gdesc[UR8], R32, gsb0 ;  /* 0x00200000082079f0 */ /* 0x000fe20008000820 */
[----:B------:R-:W-:Y:S01]  /*1df0*/  UMOV UR8, UR4 ;  /* 0x0000000400087c82 */ /* 0x000fe20008000000 */
[----:B------:R-:W-:Y:S01]  /*1e00*/  UMOV UR9, UR5 ;  /* 0x0000000500097c82 */ /* 0x000fe20008000000 */
[----:B------:R-:W-:Y:S01]  /*1e10*/  UMOV UR10, UR12 ;  /* 0x0000000c000a7c82 */ /* 0x000fe20008000000 */
[----:B------:R-:W-:Y:S01]  /*1e20*/  UMOV UR11, 0x40000040 ;  /* 0x40000040000b7882 */ /* 0x000fe20000000000 */
[----:B------:R-:W-:Y:S02]  /*1e30*/  WARPGROUP.DEPBAR.LE gsb0, 0x0 ;  /* 0x00008000000079c5 */ /* 0x000fe40000010000 */
[----:B------:R-:W-:-:S06]  /*1e40*/  WARPGROUP.ARRIVE ;  /* 0x00000000000079c5 */ /* 0x000fcc0000000000 */
[----:B------:R-:W-:Y:S01]  /*1e50*/  HGMMA.64x16x16.F32 R24, gdesc[UR8], R24, gsb0 ;  /* 0x00200000081879f0 */ /* 0x000fe20008000818 */
[----:B------:R-:W-:Y:S02]  /*1e60*/  UIADD3 UR8, UR6, 0x6, URZ ;  /* 0x0000000606087890 */ /* 0x000fe4000fffe03f */
[----:B------:R-:W-:Y:S01]  /*1e70*/  UIADD3 UR10, UR28, 0x6, URZ ;  /* 0x000000061c0a7890 */ /* 0x000fe2000fffe03f */
[----:B------:R-:W-:Y:S01]  /*1e80*/  UMOV UR9, 0x40000040 ;  /* 0x4000004000097882 */ /* 0x000fe20000000000 */
[----:B------:R-:W-:Y:S01]  /*1e90*/  UMOV UR11, 0x40000040 ;  /* 0x40000040000b7882 */ /* 0x000fe20000000000 */
[----:B------:R-:W-:Y:S02]  /*1ea0*/  UMOV UR13, UR9 ;  /* 0x00000009000d7c82 */ /* 0x000fe40008000000 */
[----:B------:R-:W-:Y:S01]  /*1eb0*/  UMOV UR12, UR8 ;  /* 0x00000008000c7c82 */ /* 0x000fe20008000000 */
[----:B------:R-:W-:Y:S01]  /*1ec0*/  UMOV UR16, UR8 ;  /* 0x0000000800107c82 */ /* 0x000fe20008000000 */
[----:B------:R-:W-:Y:S01]  /*1ed0*/  UMOV UR17, UR9 ;  /* 0x0000000900117c82 */ /* 0x000fe20008000000 */
[----:B------:R-:W-:-:S02]  /*1ee0*/  WARPGROUP.DEPBAR.LE gsb0, 0x0 ;  /* 0x00008000000079c5 */ /* 0x000fc40000010000 */
        /* <DEDUP_REMOVED lines=9> */
[----:B------:R-:W-:Y:S01]  /*1f80*/  UMOV UR15, 0x40000040 ;  /* 0x40000040000f7882 */ /* 0x000fe20000000000 */
[----:B------:R-:W-:-:S04]  /*1f90*/  UMOV UR21, UR13 ;  /* 0x0000000d00157c82 */ /* 0x000fc80008000000 */
[----:B------:R-:W-:Y:S01]  /*1fa0*/  UMOV UR20, UR12 ;  /* 0x0000000c00147c82 */ /* 0x000fe20008000000 */
[----:B------:R-:W-:Y:S02]  /*1fb0*/  WARPGROUP.DEPBAR.LE gsb0, 0x0 ;  /* 0x00008000000079c5 */ /* 0x000fe40000010000 */
[----:B------:R-:W-:-:S06]  /*1fc0*/  WARPGROUP.ARRIVE ;  /* 0x00000000000079c5 */ /* 0x000fcc0000000000 */
[----:B------:R-:W-:Y:S01]  /*1fd0*/  HGMMA.64x16x16.F32 R40, gdesc[UR16], R40, gsb0 ;  /* 0x00200000102879f0 */ /* 0x000fe20008000828 */
[----:B------:R-:W-:Y:S01]  /*1fe0*/  UMOV UR16, UR12 ;  /* 0x0000000c00107c82 */ /* 0x000fe20008000000 */
[----:B------:R-:W-:Y:S01]  /*1ff0*/  UMOV UR17, UR13 ;  /* 0x0000000d00117c82 */ /* 0x000fe20008000000 */
[----:B------:R-:W-:Y:S01]  /*2000*/  UMOV UR19, 0x40000040 ;  /* 0x4000004000137882 */ /* 0x000fe20000000000 */
[----:B------:R-:W-:Y:S02]  /*2010*/  WARPGROUP.DEPBAR.LE gsb0, 0x0 ;  /* 0x00008000000079c5 */ /* 0x000fe40000010000 */
[----:B------:R-:W-:-:S06]  /*2020*/  WARPGROUP.ARRIVE ;  /* 0x00000000000079c5 */ /* 0x000fcc0000000000 */
[----:B------:R-:W-:Y:S01]  /*2030*/  HGMMA.64x16x16.F32 R32, gdesc[UR8], R32, gsb0 ;  /* 0x00200000082079f0 */ /* 0x000fe20008000820 */
[----:B------:R-:W-:Y:S01]  /*2040*/  UMOV UR10, UR7 ;  /* 0x00000007000a7c82 */ /* 0x000fe20008000000 */
[----:B------:R-:W-:Y:S01]  /*2050*/  UMOV UR11, 0x40000040 ;  /* 0x40000040000b7882 */ /* 0x000fe20000000000 */
[----:B------:R-:W-:Y:S02]  /*2060*/  WARPGROUP.DEPBAR.LE gsb0, 0x0 ;  /* 0x00008000000079c5 */ /* 0x000fe40000010000 */
[----:B------:R-:W-:-:S06]  /*2070*/  WARPGROUP.ARRIVE ;  /* 0x00000000000079c5 */ /* 0x000fcc0000000000 */
[----:B------:R-:W-:Y:S01]  /*2080*/  HGMMA.64x16x16.F32 R24, gdesc[UR8], R24, gsb0 ;  /* 0x00200000081879f0 */ /* 0x000fe20008000818 */
[----:B------:R-:W-:Y:S02]  /*2090*/  UMOV UR11, UR28 ;  /* 0x0000001c000b7c82 */ /* 0x000fe40008000000 */
[----:B------:R-:W-:Y:S02]  /*20a0*/  UIADD3 UR14, UR11, 0x280, URZ ;  /* 0x000002800b0e7890 */ /* 0x000fe4000fffe03f */
[----:B------:R-:W-:Y:S02]  /*20b0*/  UIADD3 UR18, UR11, 0x300, URZ ;  /* 0x000003000b127890 */ /* 0x000fe4000fffe03f */
[----:B------:R-:W-:Y:S02]  /*20c0*/  UIADD3 UR22, UR11, 0x380, URZ ;  /* 0x000003800b167890 */ /* 0x000fe4000fffe03f */
[----:B------:R-:W-:Y:S02]  /*20d0*/  UIADD3 UR7, UR11, 0x480, URZ ;  /* 0x000004800b077890 */ /* 0x000fe4000fffe03f */
[----:B------:R-:W-:-:S02]  /*20e0*/  UIADD3 UR26, UR11, 0x382, URZ ;  /* 0x000003820b1a7890 */ /* 0x000fc4000fffe03f */
[----:B------:R-:W-:Y:S02]  /*20f0*/  UIADD3 UR30, UR11, 0x384, URZ ;  /* 0x000003840b1e7890 */ /* 0x000fe4000fffe03f */
[----:B------:R-:W-:Y:S02]  /*2100*/  UIADD3 UR34, UR11, 0x386, URZ ;  /* 0x000003860b227890 */ /* 0x000fe4000fffe03f */
[----:B------:R-:W-:Y:S02]  /*2110*/  UIADD3 UR38, UR11, 0x600, URZ ;  /* 0x000006000b267890 */ /* 0x000fe4000fffe03f */
[----:B------:R-:W-:Y:S02]  /*2120*/  UIADD3 UR42, UR11, 0x602, URZ ;  /* 0x000006020b2a7890 */ /* 0x000fe4000fffe03f */
[----:B------:R-:W-:Y:S02]  /*2130*/  UIADD3 UR46, UR11, 0x604, URZ ;  /* 0x000006040b2e7890 */ /* 0x000fe4000fffe03f */
[----:B------:R-:W-:-:S02]  /*2140*/  UIADD3 UR50, UR11, 0x506, URZ ;  /* 0x000005060b327890 */ /* 0x000fc4000fffe03f */
[----:B------:R-:W-:Y:S02]  /*2150*/  UIADD3 UR10, UR11, 0x706, URZ ;  /* 0x000007060b0a7890 */ /* 0x000fe4000fffe03f */
[----:B------:R-:W-:Y:S02]  /*2160*/  UIADD3 UR54, UR11, 0x780, URZ ;  /* 0x000007800b367890 */ /* 0x000fe4000fffe03f */
[----:B------:R-:W-:Y:S01]  /*2170*/  UIADD3 UR58, UR11, 0x782, URZ ;  /* 0x000007820b3a7890 */ /* 0x000fe2000fffe03f */
        /* <DEDUP_REMOVED lines=14> */
[----:B0-----:R-:W-:Y:S02]  /*2260*/  MOV R3, UR17 ;  /* 0x0000001100037c02 */ /* 0x001fe40008000f00 */
[----:B------:R-:W-:Y:S01]  /*2270*/  MOV R6, UR16 ;  /* 0x0000001000067c02 */ /* 0x000fe20008000f00 */
[----:B------:R-:W-:-:S02]  /*2280*/  WARPGROUP.DEPBAR.LE gsb0, 0x0 ;  /* 0x00008000000079c5 */ /* 0x000fc40000010000 */
        /* <DEDUP_REMOVED lines=11> */
[----:B------:R-:W-:Y:S01]  /*2340*/  UIADD3 UR7, UR11, 0x482, URZ ;  /* 0x000004820b077890 */ /* 0x000fe2000fffe03f */
[----:B------:R-:W-:Y:S02]  /*2350*/  WARPGROUP.DEPBAR.LE gsb0, 0x0 ;  /* 0x00008000000079c5 */ /* 0x000fe40000010000 */
[----:B------:R-:W-:-:S06]  /*2360*/  WARPGROUP.ARRIVE ;  /* 0x00000000000079c5 */ /* 0x000fcc0000000000 */
[----:B------:R-:W-:Y:S01]  /*2370*/  HGMMA.64x16x16.F32 R24, gdesc[UR12], R24, gsb0 ;  /* 0x002000000c1879f0 */ /* 0x000fe20008000818 */
[----:B------:R-:W-:Y:S02]  /*2380*/  UMOV UR15, 0x40000040 ;  /* 0x40000040000f7882 */ /* 0x000fe40000000000 */
[----:B------:R-:W-:Y:S01]  /*2390*/  MOV R11, UR15 ;  /* 0x0000000f000b7c02 */ /* 0x000fe20008000f00 */
        /* <DEDUP_REMOVED lines=14> */
[----:B-1----:R-:W-:Y:S02]  /*2480*/  MOV R0, UR21 ;  /* 0x0000001500007c02 */ /* 0x002fe40008000f00 */
        /* <DEDUP_REMOVED lines=79> */
[----:B------:R-:W-:Y:S03]  /*2980*/  HGMMA.64x16x16.F32 R24, gdesc[UR24], R24, gsb0 ;  /* 0x00200000181879f0 */ /* 0x000fe60008000818 */
        /* <DEDUP_REMOVED lines=70> */
[----:B------:R-:W-:Y:S01]  /*2df0*/  UIADD3 UR42, UR11, 0x586, URZ ;  /* 0x000005860b2a7890 */ /* 0x000fe2000fffe03f */
[----:B------:R-:W-:Y:S01]  /*2e00*/  UMOV UR49, UR41 ;  /* 0x0000002900317c82 */ /* 0x000fe20008000000 */
[----:B------:R-:W-:-:S03]  /*2e10*/  UMOV UR43, 0x40000040 ;  /* 0x40000040002b7882 */ /* 0x000fc60000000000 */
        /* <DEDUP_REMOVED lines=31> */
[----:B------:R-:W-:Y:S01]  /*3010*/  UIADD3 UR44, UR6, 0xc00, URZ ;  /* 0x00000c00062c7890 */ /* 0x000fe2000fffe03f */
[----:B------:R-:W-:Y:S01]  /*3020*/  UMOV UR45, 0x40000040 ;  /* 0x40000040002d7882 */ /* 0x000fe20000000000 */
[----:B------:R-:W-:Y:S01]  /*3030*/  UIADD3 UR46, UR11, 0x880, URZ ;  /* 0x000008800b2e7890 */ /* 0x000fe2000fffe03f */
[----:B------:R-:W-:Y:S01]  /*3040*/  UMOV UR53, UR45 ;  /* 0x0000002d00357c82 */ /* 0x000fe20008000000 */
[----:B------:R-:W-:-:S03]  /*3050*/  UMOV UR49, UR45 ;  /* 0x0000002d00317c82 */ /* 0x000fc60008000000 */
        /* <DEDUP_REMOVED lines=59> */
[----:B------:R-:W-:-:S07]  /*3410*/  UIADD3 UR6, UR6, 0xc06, URZ ;  /* 0x00000c0606067890 */ /* 0x000fce000fffe03f */
[----:B------:R-:W-:Y:S01]  /*3420*/  UMOV UR14, UR6 ;  /* 0x00000006000e7c82 */ /* 0x000fe20008000000 */
[----:B------:R-:W-:Y:S01]  /*3430*/  UIADD3 UR6, UR11, 0x786, URZ ;  /* 0x000007860b067890 */ /* 0x000fe2000fffe03f */
[----:B------:R-:W-:Y:S01]  /*3440*/  IMAD.U32 R10, RZ, RZ, UR14 ;  /* 0x0000000eff0a7e24 */ /* 0x000fe2000f8e00ff */
[----:B------:R-:W-:-:S05]  /*3450*/  UMOV UR20, UR14 ;  /* 0x0000000e00147c82 */ /* 0x000fca0008000000 */
[----:B------:R-:W-:Y:S01]  /*3460*/  UMOV UR22, UR6 ;  /* 0x0000000600167c82 */ /* 0x000fe20008000000 */
[----:B------:R-:W-:Y:S01]  /*3470*/  UIADD3 UR6, UR11, 0x906, URZ ;  /* 0x000009060b067890 */ /* 0x000fe2000fffe03f */
[----:B------:R-:W-:Y:S02]  /*3480*/  WARPGROUP.DEPBAR.LE gsb0, 0x0 ;  /* 0x00008000000079c5 */ /* 0x000fe40000010000 */
[----:B------:R-:W-:-:S06]  /*3490*/  WARPGROUP.ARRIVE ;  /* 0x00000000000079c5 */ /* 0x000fcc0000000000 */
[----:B------:R-:W-:Y:S01]  /*34a0*/  HGMMA.64x16x16.F32 R40, gdesc[UR48], R40, gsb0 ;  /* 0x00200000302879f0 */ /* 0x000fe20008000828 */
[----:B------:R-:W-:Y:S01]  /*34b0*/  UMOV UR50, UR7 ;  /* 0x0000000700327c82 */ /* 0x000fe20008000000 */
[----:B------:R-:W-:Y:S01]  /*34c0*/  UMOV UR51, 0x40000040 ;  /* 0x4000004000337882 */ /* 0x000fe20000000000 */
[----:B------:R-:W-:-:S07]  /*34d0*/  UIADD3 UR7, UR11, 0x784, URZ ;  /* 0x000007840b077890 */ /* 0x000fce000fffe03f */
[----:B------:R-:W-:Y:S01]  /*34e0*/  UMOV UR18, UR7 ;  /* 0x0000000700127c82 */ /* 0x000fe20008000000 */
        /* <DEDUP_REMOVED lines=38> */
[----:B------:R-:W-:Y:S03]  /*3750*/  HGMMA.64x16x16.F32 R24, gdesc[UR52], R24, gsb0 ;  /* 0x00200000341879f0 */ /* 0x000fe60008000818 */
[----:B------:R-:W-:Y:S02]  /*3760*/  WARPGROUP.DEPBAR.LE gsb0, 0x0 ;  /* 0x00008000000079c5 */ /* 0x000fe40000010000 */
[----:B------:R-:W-:-:S06]  /*3770*/  WARPGROUP.ARRIVE ;  /* 0x00000000000079c5 */ /* 0x000fcc0000000000 */
[----:B------:R-:W-:Y:S01]  /*3780*/  HGMMA.64x16x16.F32 R56, gdesc[UR20], R56, gsb0 ;  /* 0x00200000143879f0 */ /* 0x000fe20008000838 */
[----:B------:R-:W-:Y:S02]  /*3790*/  R2UR UR21, R0 ;  /* 0x00000000001572ca */ /* 0x000fe400000e0000 */
[----:B------:R-:W-:Y:S01]  /*37a0*/  R2UR UR20, R2 ;  /* 0x00000000021472ca */ /* 0x000fe200000e0000 */
        /* <DEDUP_REMOVED lines=21> */
[----:B------:R-:W-:Y:S03]  /*3900*/  HGMMA.64x16x16.F32 R24, gdesc[UR56], R24, gsb0 ;  /* 0x00200000381879f0 */ /* 0x000fe60008000818 */
[----:B------:R-:W-:Y:S02]  /*3910*/  WARPGROUP.DEPBAR.LE gsb0, 0x0 ;  /* 0x00008000000079c5 */ /* 0x000fe40000010000 */
[----:B------:R-:W-:Y:S05]  /*3920*/  @!P0 BRA `(.L_x_17) ;  /* 0x0000000000048947 */ /* 0x000fea0003800000 */
[----:B------:R-:W-:Y:S01]  /*3930*/  BPT.TRAP 0x1 ;  /* 0x000000040000795c */ /* 0x000fe20000300000 */
.L_x_17:
[----:B------:R-:W-:Y:S01]  /*3940*/  LOP3.LUT R22, R22, 0xffffff80, RZ, 0xc0, !PT ;  /* 0xffffff8016167812 */ /* 0x000fe200078ec0ff */
[----:B------:R-:W-:Y:S01]  /*3950*/  ULDC UR6, c[0x0][0x9d8] ;  /* 0x0002760000067ab9 */ /* 0x000fe20000000800 */
[----:B------:R-:W-:Y:S01]  /*3960*/  MOV R0, 0xfffffffe ;  /* 0xfffffffe00007802 */ /* 0x000fe20000000f00 */
[----:B------:R-:W-:Y:S01]  /*3970*/  FMUL.FTZ R58, R58, UR6 ;  /* 0x000000063a3a7c20 */ /* 0x000fe20008410000 */
[----:B------:R-:W-:Y:S01]  /*3980*/  FMUL.FTZ R59, R59, UR6 ;  /* 0x000000063b3b7c20 */ /* 0x000fe20008410000 */
[----:B------:R-:W-:Y:S02]  /*3990*/  IMAD.IADD R22, R19, 0x1, -R22 ;  /* 0x0000000113167824 */ /* 0x000fe400078e0a16 */
[----:B------:R-:W-:Y:S01]  /*39a0*/  FMUL.FTZ R62, R62, UR6 ;  /* 0x000000063e3e7c20 */ /* 0x000fe20008410000 */
[----:B------:R-:W-:Y:S01]  /*39b0*/  FMUL.FTZ R63, R63, UR6 ;  /* 0x000000063f3f7c20 */ /* 0x000fe20008410000 */
[----:B------:R-:W-:Y:S01]  /*39c0*/  FMUL.FTZ R50, R50, UR6 ;  /* 0x0000000632327c20 */ /* 0x000fe20008410000 */
[----:B------:R-:W0:Y:S01]  /*39d0*/  MUFU.TANH R58, R58 ;  /* 0x0000003a003a7308 */ /* 0x000e220000002400 */
[----:B------:R-:W-:Y:S01]  /*39e0*/  SHF.R.S32.HI R3, RZ, 0x1f, R22 ;  /* 0x0000001fff037819 */ /* 0x000fe20000011416 */
[----:B------:R-:W-:Y:S01]  /*39f0*/  FMUL.FTZ R56, R56, UR6 ;  /* 0x0000000638387c20 */ /* 0x000fe20008410000 */
[----:B------:R-:W-:Y:S01]  /*3a00*/  FMUL.FTZ R51, R51, UR6 ;  /* 0x0000000633337c20 */ /* 0x000fe20008410000 */
[----:B------:R-:W-:Y:S01]  /*3a10*/  FMUL.FTZ R57, R57, UR6 ;  /* 0x0000000639397c20 */ /* 0x000fe20008410000 */
[----:B------:R-:W-:Y:S01]  /*3a20*/  LEA.HI R3, R3, R22, RZ, 0x2 ;  /* 0x0000001603037211 */ /* 0x000fe200078f10ff */
[----:B------:R-:W-:Y:S01]  /*3a30*/  FMUL.FTZ R54, R54, UR6 ;  /* 0x0000000636367c20 */ /* 0x000fe20008410000 */
[----:B------:R-:W-:Y:S01]  /*3a40*/  FMUL.FTZ R60, R60, UR6 ;  /* 0x000000063c3c7c20 */ /* 0x000fe20008410000 */
[----:B------:R-:W1:Y:S01]  /*3a50*/  MUFU.TANH R59, R59 ;  /* 0x0000003b003b7308 */ /* 0x000e620000002400 */
[----:B------:R-:W-:Y:S01]  /*3a60*/  LOP3.LUT R3, R3, 0x7ffffffc, RZ, 0xc0, !PT ;  /* 0x7ffffffc03037812 */ /* 0x000fe200078ec0ff */
[----:B------:R-:W-:Y:S01]  /*3a70*/  FMUL.FTZ R55, R55, UR6 ;  /* 0x0000000637377c20 */ /* 0x000fe20008410000 */
[----:B------:R-:W-:Y:S01]  /*3a80*/  FMUL.FTZ R61, R61, UR6 ;  /* 0x000000063d3d7c20 */ /* 0x000fe20008410000 */
[----:B------:R-:W-:Y:S01]  /*3a90*/  FMUL.FTZ R42, R42, UR6 ;  /* 0x000000062a2a7c20 */ /* 0x000fe20008410000 */
[----:B------:R-:W-:Y:S01]  /*3aa0*/  FMUL.FTZ R48, R48, UR6 ;  /* 0x0000000630307c20 */ /* 0x000fe20008410000 */
[----:B------:R-:W-:-:S02]  /*3ab0*/  IMAD.IADD R3, R22, 0x1, -R3 ;  /* 0x0000000116037824 */ /* 0x000fc400078e0a03 */
[----:B------:R-:W-:Y:S01]  /*3ac0*/  FMUL.FTZ R43, R43, UR6 ;  /* 0x000000062b2b7c20 */ /* 0x000fe20008410000 */
[----:B------:R-:W2:Y:S01]  /*3ad0*/  MUFU.TANH R62, R62 ;  /* 0x0000003e003e7308 */ /* 0x000ea20000002400 */
[----:B------:R-:W-:Y:S01]  /*3ae0*/  FMUL.FTZ R49, R49, UR6 ;  /* 0x0000000631317c20 */ /* 0x000fe20008410000 */
[----:B------:R-:W-:Y:S02]  /*3af0*/  IMAD R3, R3, R0, 0x50 ;  /* 0x0000005003037424 */ /* 0x000fe400078e0200 */
[----:B------:R-:W-:Y:S01]  /*3b00*/  FMUL.FTZ R46, R46, UR6 ;  /* 0x000000062e2e7c20 */ /* 0x000fe20008410000 */
[----:B------:R-:W-:Y:S02]  /*3b10*/  IMAD.U32 R0, RZ, RZ, UR60 ;  /* 0x0000003cff007e24 */ /* 0x000fe4000f8e00ff */
[----:B------:R-:W-:Y:S01]  /*3b20*/  FMUL.FTZ R52, R52, UR6 ;  /* 0x0000000634347c20 */ /* 0x000fe20008410000 */
[----:B------:R-:W-:Y:S02]  /*3b30*/  VIADD R3, R3, UR61 ;  /* 0x0000003d03037c36 */ /* 0x000fe40008000000 */
[----:B------:R-:W-:Y:S01]  /*3b40*/  FMUL.FTZ R47, R47, UR6 ;  /* 0x000000062f2f7c20 */ /* 0x000fe20008410000 */
[----:B------:R-:W3:Y:S01]  /*3b50*/  MUFU.TANH R63, R63 ;  /* 0x0000003f003f7308 */ /* 0x000ee20000002400 */
[----:B------:R-:W-:Y:S01]  /*3b60*/  FMUL.FTZ R53, R53, UR6 ;  /* 0x0000000635357c20 */ /* 0x000fe20008410000 */
[----:B------:R-:W-:-:S02]  /*3b70*/  IMAD R3, R0, -0x50, R3 ;  /* 0xffffffb000037824 */ /* 0x000fc400078e0203 */
[----:B------:R-:W-:Y:S01]  /*3b80*/  FMUL.FTZ R34, R34, UR6 ;  /* 0x0000000622227c20 */ /* 0x000fe20008410000 */
[----:B------:R-:W-:Y:S01]  /*3b90*/  FMUL.FTZ R40, R40, UR6 ;  /* 0x0000000628287c20 */ /* 0x000fe20008410000 */
[----:B------:R-:W-:Y:S01]  /*3ba0*/  FMUL.FTZ R35, R35, UR6 ;  /* 0x0000000623237c20 */ /* 0x000fe20008410000 */
[----:B------:R-:W-:Y:S01]  /*3bb0*/  FMUL.FTZ R41, R41, UR6 ;  /* 0x0000000629297c20 */ /* 0x000fe20008410000 */
[C---:B------:R-:W-:Y:S01]  /*3bc0*/  ISETP.GT.AND P2, PT, R3.reuse, RZ, PT ;  /* 0x000000ff0300720c */ /* 0x040fe20003f44270 */
[----:B------:R-:W4:Y:S01]  /*3bd0*/  MUFU.TANH R50, R50 ;  /* 0x0000003200327308 */ /* 0x000f220000002400 */
[C---:B------:R-:W-:Y:S01]  /*3be0*/  ISETP.GT.AND P1, PT, R3.reuse, 0x1, PT ;  /* 0x000000010300780c */ /* 0x040fe20003f24270 */
[----:B------:R-:W-:Y:S01]  /*3bf0*/  FMUL.FTZ R38, R38, UR6 ;  /* 0x0000000626267c20 */ /* 0x000fe20008410000 */
[----:B------:R-:W-:Y:S01]  /*3c00*/  ISETP.GT.AND P6, PT, R3, 0x8, PT ;  /* 0x000000080300780c */ /* 0x000fe20003fc4270 */
[----:B------:R-:W-:Y:S01]  /*3c10*/  FMUL.FTZ R44, R44, UR6 ;  /* 0x000000062c2c7c20 */ /* 0x000fe20008410000 */
[----:B0-----:R-:W-:Y:S01]  /*3c20*/  FSEL R58, R58, -INF , P2 ;  /* 0xff8000003a3a7808 */ /* 0x001fe20001000000 */
[----:B------:R-:W-:Y:S01]  /*3c30*/  FMUL.FTZ R39, R39, UR6 ;  /* 0x0000000627277c20 */ /* 0x000fe20008410000 */
[----:B-1----:R-:W-:Y:S01]  /*3c40*/  FSEL R59, R59, -INF , P1 ;  /* 0xff8000003b3b7808 */ /* 0x002fe20000800000 */
[----:B------:R-:W0:Y:S01]  /*3c50*/  MUFU.TANH R56, R56 ;  /* 0x0000003800387308 */ /* 0x000e220000002400 */
[----:B------:R-:W-:Y:S01]  /*3c60*/  ISETP.GT.AND P5, PT, R3, 0x9, PT ;  /* 0x000000090300780c */ /* 0x000fe20003fa4270 */
[----:B------:R-:W-:Y:S01]  /*3c70*/  FMUL.FTZ R45, R45, UR6 ;  /* 0x000000062d2d7c20 */ /* 0x000fe20008410000 */
[----:B--2---:R-:W-:Y:S01]  /*3c80*/  FSEL R62, R62, -INF , P6 ;  /* 0xff8000003e3e7808 */ /* 0x004fe20003000000 */
[----:B------:R-:W-:Y:S01]  /*3c90*/  FMUL.FTZ R26, R26, UR6 ;  /* 0x000000061a1a7c20 */ /* 0x000fe20008410000 */
[----:B------:R-:W-:Y:S01]  /*3ca0*/  FMNMX.FTZ R7, R58, R59, !PT ;  /* 0x0000003b3a077209 */ /* 0x000fe20007810000 */
[----:B------:R-:W-:Y:S01]  /*3cb0*/  FMUL.FTZ R32, R32, UR6 ;  /* 0x0000000620207c20 */ /* 0x000fe20008410000 */
[----:B------:R-:W-:Y:S01]  /*3cc0*/  ISETP.GT.AND P4, PT, R3, 0x10, PT ;  /* 0x000000100300780c */ /* 0x000fe20003f84270 */
[----:B------:R-:W1:Y:S01]  /*3cd0*/  MUFU.TANH R51, R51 ;  /* 0x0000003300337308 */ /* 0x000e620000002400 */
[----:B---3--:R-:W-:Y:S01]  /*3ce0*/  FSEL R63, R63, -INF , P5 ;  /* 0xff8000003f3f7808 */ /* 0x008fe20002800000 */
[----:B------:R-:W-:Y:S01]  /*3cf0*/  FMUL.FTZ R27, R27, UR6 ;  /* 0x000000061b1b7c20 */ /* 0x000fe20008410000 */
[----:B------:R-:W-:Y:S01]  /*3d00*/  FMNMX.FTZ R0, R62, R7, !PT ;  /* 0x000000073e007209 */ /* 0x000fe20007810000 */
[----:B------:R-:W-:Y:S01]  /*3d10*/  FMUL.FTZ R33, R33, UR6 ;  /* 0x0000000621217c20 */ /* 0x000fe20008410000 */
[----:B------:R-:W-:Y:S01]  /*3d20*/  ISETP.GT.AND P3, PT, R3, 0x11, PT ;  /* 0x000000110300780c */ /* 0x000fe20003f64270 */
[----:B------:R-:W-:Y:S01]  /*3d30*/  FMUL.FTZ R30, R30, UR6 ;  /* 0x000000061e1e7c20 */ /* 0x000fe20008410000 */
[----:B----4-:R-:W-:Y:S01]  /*3d40*/  FSEL R50, R50, -INF , P4 ;  /* 0xff80000032327808 */ /* 0x010fe20002000000 */
[----:B------:R-:W2:Y:S01]  /*3d50*/  MUFU.TANH R57, R57 ;  /* 0x0000003900397308 */ /* 0x000ea20000002400 */
[----:B------:R-:W-:Y:S01]  /*3d60*/  FMNMX.FTZ R7, R63, R0, !PT ;  /* 0x000000003f077209 */ /* 0x000fe20007810000 */
[----:B------:R-:W-:Y:S01]  /*3d70*/  FMUL.FTZ R31, R31, UR6 ;  /* 0x000000061f1f7c20 */ /* 0x000fe20008410000 */
[----:B0-----:R-:W-:Y:S01]  /*3d80*/  FSEL R56, R56, -INF , P2 ;  /* 0xff80000038387808 */ /* 0x001fe20001000000 */
[----:B------:R-:W-:Y:S01]  /*3d90*/  FMUL.FTZ R36, R36, UR6 ;  /* 0x0000000624247c20 */ /* 0x000fe20008410000 */
[----:B------:R-:W-:Y:S01]  /*3da0*/  ISETP.GT.AND P2, PT, R3, 0x18, PT ;  /* 0x000000180300780c */ /* 0x000fe20003f44270 */
[----:B------:R-:W-:Y:S01]  /*3db0*/  FMUL.FTZ R37, R37, UR6 ;  /* 0x0000000625257c20 */ /* 0x000fe20008410000 */
[----:B------:R-:W-:Y:S01]  /*3dc0*/  FMNMX.FTZ R0, R50, R7, !PT ;  /* 0x0000000732007209 */ /* 0x000fe20007810000 */
[----:B------:R-:W0:Y:S01]  /*3dd0*/  MUFU.TANH R54, R54 ;  /* 0x0000003600367308 */ /* 0x000e220000002400 */
[----:B-1----:R-:W-:Y:S01]  /*3de0*/  FSEL R51, R51, -INF , P3 ;  /* 0xff80000033337808 */ /* 0x002fe20001800000 */
[----:B------:R-:W-:Y:S01]  /*3df0*/  FMUL.FTZ R24, R24, UR6 ;  /* 0x0000000618187c20 */ /* 0x000fe20008410000 */
[----:B------:R-:W-:Y:S01]  /*3e00*/  FMUL.FTZ R25, R25, UR6 ;  /* 0x0000000619197c20 */ /* 0x000fe20008410000 */
[----:B------:R-:W-:Y:S01]  /*3e10*/  FMUL.FTZ R28, R28, UR6 ;  /* 0x000000061c1c7c20 */ /* 0x000fe20008410000 */
[----:B------:R-:W-:Y:S01]  /*3e20*/  FMNMX.FTZ R7, R51, R0, !PT ;  /* 0x0000000033077209 */ /* 0x000fe20007810000 */
[----:B------:R-:W-:Y:S01]  /*3e30*/  FMUL.FTZ R29, R29, UR6 ;  /* 0x000000061d1d7c20 */ /* 0x000fe20008410000 */
[----:B------:R-:W-:Y:S01]  /*3e40*/  ULDC UR7, c[0x0][0x988] ;  /* 0x0002620000077ab9 */ /* 0x000fe20000000800 */
[----:B------:R-:W1:Y:S01]  /*3e50*/  MUFU.TANH R60, R60 ;  /* 0x0000003c003c7308 */ /* 0x000e620000002400 */
[----:B--2---:R-:W-:Y:S01]  /*3e60*/  FSEL R57, R57, -INF , P1 ;  /* 0xff80000039397808 */ /* 0x004fe20000800000 */
[----:B------:R-:W2:Y:S01]  /*3e70*/  S2UR UR11, SR_CgaCtaId ;  /* 0x00000000000b79c3 */ /* 0x000ea20000008800 */
[C---:B------:R-:W-:Y:S01]  /*3e80*/  ISETP.GT.AND P1, PT, R3.reuse, 0x19, PT ;  /* 0x000000190300780c */ /* 0x040fe20003f24270 */
[----:B------:R-:W-:Y:S01]  /*3e90*/  UIADD3 UR60, UR60, -0x2, URZ ;  /* 0xfffffffe3c3c7890 */ /* 0x000fe2000fffe03f */
[----:B------:R-:W-:Y:S01]  /*3ea0*/  P2R R9, PR, RZ, 0x1 ;  /* 0x00000001ff097803 */ /* 0x000fe20000000000 */
[--C-:B------:R-:W-:Y:S01]  /*3eb0*/  IMAD.MOV.U32 R150, RZ, RZ, R151.reuse ;  /* 0x000000ffff967224 */ /* 0x100fe200078e0097 */
[----:B------:R-:W-:Y:S01]  /*3ec0*/  R2UR UR10, R16 ;  /* 0x00000000100a72ca */ /* 0x000fe200000e0000 */
[----:B------:R-:W3:Y:S01]  /*3ed0*/  MUFU.TANH R55, R55 ;  /* 0x0000003700377308 */ /* 0x000ee20000002400 */
[----:B0-----:R-:W-:Y:S01]  /*3ee0*/  FSEL R54, R54, -INF , P2 ;  /* 0xff80000036367808 */ /* 0x001fe20001000000 */
[--C-:B------:R-:W-:Y:S01]  /*3ef0*/  IMAD.MOV.U32 R148, RZ, RZ, R151.reuse ;  /* 0x000000ffff947224 */ /* 0x100fe200078e0097 */
[----:B------:R-:W-:Y:S01]  /*3f00*/  MOV R149, R151 ;  /* 0x0000009700957202 */ /* 0x000fe20000000f00 */
[--C-:B------:R-:W-:Y:S01]  /*3f10*/  IMAD.MOV.U32 R147, RZ, RZ, R151.reuse ;  /* 0x000000ffff937224 */ /* 0x100fe200078e0097 */
[----:B------:R-:W-:Y:S01]  /*3f20*/  FMNMX.FTZ R0, R54, R7, !PT ;  /* 0x0000000736007209 */ /* 0x000fe20007810000 */
[--C-:B------:R-:W-:Y:S01]  /*3f30*/  IMAD.MOV.U32 R145, RZ, RZ, R151.reuse ;  /* 0x000000ffff917224 */ /* 0x100fe200078e0097 */
[-C--:B------:R-:W-:Y:S01]  /*3f40*/  MOV R146, R151.reuse ;  /* 0x0000009700927202 */ /* 0x080fe20000000f00 */
[----:B------:R-:W0:Y:S01]  /*3f50*/  MUFU.TANH R61, R61 ;  /* 0x0000003d003d7308 */ /* 0x000e220000002400 */
[----:B-1----:R-:W-:Y:S01]  /*3f60*/  FSEL R60, R60, -INF , P6 ;  /* 0xff8000003c3c7808 */ /* 0x002fe20003000000 */
[--C-:B------:R-:W-:Y:S01]  /*3f70*/  IMAD.MOV.U32 R144, RZ, RZ, R151.reuse ;  /* 0x000000ffff907224 */ /* 0x100fe200078e0097 */
[----:B------:R-:W-:Y:S01]  /*3f80*/  ISETP.GT.AND P6, PT, R3, 0x20, PT ;  /* 0x000000200300780c */ /* 0x000fe20003fc4270 */
[----:B------:R-:W-:Y:S01]  /*3f90*/  UIADD3 UR6, UR10, 0x38840, URZ ;  /* 0x000388400a067890 */ /* 0x000fe2000fffe03f */
[----:B------:R-:W-:Y:S01]  /*3fa0*/  R2UR UR10, R17 ;  /* 0x00000000110a72ca */ /* 0x000fe200000e0000 */
[--C-:B------:R-:W-:Y:S01]  /*3fb0*/  IMAD.MOV.U32 R142, RZ, RZ, R151.reuse ;  /* 0x000000ffff8e7224 */ /* 0x100fe200078e0097 */
[-C--:B------:R-:W-:Y:S01]  /*3fc0*/  MOV R143, R151.reuse ;  /* 0x00000097008f7202 */ /* 0x080fe20000000f00 */
[----:B------:R-:W1:Y:S01]  /*3fd0*/  MUFU.TANH R42, R42 ;  /* 0x0000002a002a7308 */ /* 0x000e620000002400 */
[----:B---3--:R-:W-:Y:S01]  /*3fe0*/  FSEL R55, R55, -INF , P1 ;  /* 0xff80000037377808 */ /* 0x008fe20000800000 */
[----:B--2---:R-:W-:Y:S01]  /*3ff0*/  UPRMT UR6, UR11, 0x654, UR6 ;  /* 0x000006540b067896 */ /* 0x004fe20008000006 */
[--C-:B------:R-:W-:Y:S01]  /*4000*/  IMAD.MOV.U32 R141, RZ, RZ, R151.reuse ;  /* 0x000000ffff8d7224 */ /* 0x100fe200078e0097 */
[-C--:B------:R-:W-:Y:S01]  /*4010*/  MOV R140, R151.reuse ;  /* 0x00000097008c7202 */ /* 0x080fe20000000f00 */
[--C-:B------:R-:W-:Y:S01]  /*4020*/  IMAD.MOV.U32 R139, RZ, RZ, R151.reuse ;  /* 0x000000ffff8b7224 */ /* 0x100fe200078e0097 */
[----:B------:R-:W-:Y:S01]  /*4030*/  FMNMX.FTZ R7, R55, R0, !PT ;  /* 0x0000000037077209 */ /* 0x000fe20007810000 */
[--C-:B------:R-:W-:Y:S01]  /*4040*/  IMAD.MOV.U32 R138, RZ, RZ, R151.reuse ;  /* 0x000000ffff8a7224 */ /* 0x100fe200078e0097 */
[----:B------:R-:W2:Y:S01]  /*4050*/  MUFU.TANH R48, R48 ;  /* 0x0000003000307308 */ /* 0x000ea20000002400 */
[----:B0-----:R-:W-:Y:S01]  /*4060*/  FSEL R61, R61, -INF , P5 ;  /* 0xff8000003d3d7808 */ /* 0x001fe20002800000 */
[----:B------:R-:W-:Y:S01]  /*4070*/  UISETP.GE.AND UP0, UPT, UR60, UR10, UPT ;  /* 0x0000000a3c00728c */ /* 0x000fe2000bf06270 */
[C---:B------:R-:W-:Y:S01]  /*4080*/  ISETP.GT.AND P5, PT, R3.reuse, 0x21, PT ;  /* 0x000000210300780c */ /* 0x040fe20003fa4270 */
[----:B------:R-:W-:Y:S01]  /*4090*/  SYNCS.ARRIVE.TRANS64.RED.A1T0 RZ, [UR6], RZ ;  /* 0x000000ffffff79a7 */ /* 0x000fe20008100406 */
[----:B------:R-:W-:Y:S01]  /*40a0*/  UMOV UR6, URZ ;  /* 0x0000003f00067c82 */ /* 0x000fe20008000000 */
[-C--:B------:R-:W-:Y:S01]  /*40b0*/  MOV R137, R151.reuse ;  /* 0x0000009700897202 */ /* 0x080fe20000000f00 */
[--C-:B------:R-:W-:Y:S01]  /*40c0*/  IMAD.MOV.U32 R136, RZ, RZ, R151.reuse ;  /* 0x000000ffff887224 */ /* 0x100fe200078e0097 */
[----:B------:R-:W0:Y:S01]  /*40d0*/  MUFU.TANH R43, R43 ;  /* 0x0000002b002b7308 */ /* 0x000e220000002400 */
[----:B-1----:R-:W-:Y:S01]  /*40e0*/  FSEL R42, R42, -INF , P6 ;  /* 0xff8000002a2a7808 */ /* 0x002fe20003000000 */
[--C-:B------:R-:W-:Y:S01]  /*40f0*/  IMAD.MOV.U32 R135, RZ, RZ, R151.reuse ;  /* 0x000000ffff877224 */ /* 0x100fe200078e0097 */
[----:B------:R-:W-:Y:S01]  /*4100*/  MOV R134, R151 ;  /* 0x0000009700867202 */ /* 0x000fe20000000f00 */
[--C-:B------:R-:W-:Y:S01]  /*4110*/  IMAD.MOV.U32 R133, RZ, RZ, R151.reuse ;  /* 0x000000ffff857224 */ /* 0x100fe200078e0097 */
[----:B------:R-:W-:Y:S01]  /*4120*/  FMNMX.FTZ R0, R42, R7, !PT ;  /* 0x000000072a007209 */ /* 0x000fe20007810000 */
[--C-:B------:R-:W-:Y:S01]  /*4130*/  IMAD.MOV.U32 R132, RZ, RZ, R151.reuse ;  /* 0x000000ffff847224 */ /* 0x100fe200078e0097 */
[-C--:B------:R-:W-:Y:S01]  /*4140*/  MOV R131, R151.reuse ;  /* 0x0000009700837202 */ /* 0x080fe20000000f00 */
[----:B------:R-:W1:Y:S01]  /*4150*/  MUFU.TANH R49, R49 ;  /* 0x0000003100317308 */ /* 0x000e620000002400 */
[----:B--2---:R-:W-:Y:S01]  /*4160*/  FSEL R48, R48, -INF , P4 ;  /* 0xff80000030307808 */ /* 0x004fe20002000000 */
[--C-:B------:R-:W-:Y:S01]  /*4170*/  IMAD.MOV.U32 R130, RZ, RZ, R151.reuse ;  /* 0x000000ffff827224 */ /* 0x100fe200078e0097 */
[----:B------:R-:W-:Y:S01]  /*4180*/  ISETP.GT.AND P4, PT, R3, 0x28, PT ;  /* 0x000000280300780c */ /* 0x000fe20003f84270 */
[--C-:B------:R-:W-:Y:S01]  /*4190*/  IMAD.MOV.U32 R129, RZ, RZ, R151.reuse ;  /* 0x000000ffff817224 */ /* 0x100fe200078e0097 */
[-C--:B------:R-:W-:Y:S01]  /*41a0*/  MOV R128, R151.reuse ;  /* 0x0000009700807202 */ /* 0x080fe20000000f00 */
[--C-:B------:R-:W-:Y:S01]  /*41b0*/  IMAD.MOV.U32 R127, RZ, RZ, R151.reuse ;  /* 0x000000ffff7f7224 */ /* 0x100fe200078e0097 */
[-C--:B------:R-:W-:Y:S01]  /*41c0*/  MOV R125, R151.reuse ;  /* 0x00000097007d7202 */ /* 0x080fe20000000f00 */
[----:B------:R-:W2:Y:S01]  /*41d0*/  MUFU.TANH R46, R46 ;  /* 0x0000002e002e7308 */ /* 0x000ea20000002400 */
[----:B0-----:R-:W-:Y:S01]  /*41e0*/  FSEL R43, R43, -INF , P5 ;  /* 0xff8000002b2b7808 */ /* 0x001fe20002800000 */
[--C-:B------:R-:W-:Y:S01]  /*41f0*/  IMAD.MOV.U32 R126, RZ, RZ, R151.reuse ;  /* 0x000000ffff7e7224 */ /* 0x100fe200078e0097 */
[-C--:B------:R-:W-:Y:S01]  /*4200*/  MOV R122, R151.reuse ;  /* 0x00000097007a7202 */ /* 0x080fe20000000f00 */
[--C-:B------:R-:W-:Y:S01]  /*4210*/  IMAD.MOV.U32 R124, RZ, RZ, R151.reuse ;  /* 0x000000ffff7c7224 */ /* 0x100fe200078e0097 */
[----:B------:R-:W-:Y:S01]  /*4220*/  FMNMX.FTZ R7, R43, R0, !PT ;  /* 0x000000002b077209 */ /* 0x000fe20007810000 */
[--C-:B------:R-:W-:Y:S01]  /*4230*/  IMAD.MOV.U32 R123, RZ, RZ, R151.reuse ;  /* 0x000000ffff7b7224 */ /* 0x100fe200078e0097 */
[-C--:B------:R-:W-:Y:S01]  /*4240*/  MOV R119, R151.reuse ;  /* 0x0000009700777202 */ /* 0x080fe20000000f00 */
[----:B------:R-:W0:Y:S01]  /*4250*/  MUFU.TANH R52, R52 ;  /* 0x0000003400347308 */ /* 0x000e220000002400 */
[----:B-1----:R-:W-:Y:S01]  /*4260*/  FSEL R49, R49, -INF , P3 ;  /* 0xff80000031317808 */ /* 0x002fe20001800000 */
[--C-:B------:R-:W-:Y:S01]  /*4270*/  IMAD.MOV.U32 R121, RZ, RZ, R151.reuse ;  /* 0x000000ffff797224 */ /* 0x100fe200078e0097 */
[C---:B------:R-:W-:Y:S01]  /*4280*/  ISETP.GT.AND P3, PT, R3.reuse, 0x29, PT ;  /* 0x000000290300780c */ /* 0x040fe20003f64270 */
[--C-:B------:R-:W-:Y:S01]  /*4290*/  IMAD.MOV.U32 R120, RZ, RZ, R151.reuse ;  /* 0x000000ffff787224 */ /* 0x100fe200078e0097 */
[-C--:B------:R-:W-:Y:S01]  /*42a0*/  MOV R116, R151.reuse ;  /* 0x0000009700747202 */ /* 0x080fe20000000f00 */
[--C-:B------:R-:W-:Y:S01]  /*42b0*/  IMAD.MOV.U32 R118, RZ, RZ, R151.reuse ;  /* 0x000000ffff767224 */ /* 0x100fe200078e0097 */
[-C--:B------:R-:W-:Y:S01]  /*42c0*/  MOV R113, R151.reuse ;  /* 0x0000009700717202 */ /* 0x080fe20000000f00 */
[----:B------:R-:W1:Y:S01]  /*42d0*/  MUFU.TANH R47, R47 ;  /* 0x0000002f002f7308 */ /* 0x000e620000002400 */
[----:B--2---:R-:W-:Y:S01]  /*42e0*/  FSEL R46, R46, -INF , P4 ;  /* 0xff8000002e2e7808 */ /* 0x004fe20002000000 */
[--C-:B------:R-:W-:Y:S01]  /*42f0*/  IMAD.MOV.U32 R117, RZ, RZ, R151.reuse ;  /* 0x000000ffff757224 */ /* 0x100fe200078e0097 */
[----:B------:R-:W-:Y:S01]  /*4300*/  MOV R110, R151 ;  /* 0x00000097006e7202 */ /* 0x000fe20000000f00 */
[--C-:B------:R-:W-:Y:S01]  /*4310*/  IMAD.MOV.U32 R115, RZ, RZ, R151.reuse ;  /* 0x000000ffff737224 */ /* 0x100fe200078e0097 */
[----:B------:R-:W-:Y:S01]  /*4320*/  FMNMX.FTZ R0, R46, R7, !PT ;  /* 0x000000072e007209 */ /* 0x000fe20007810000 */
[--C-:B------:R-:W-:Y:S01]  /*4330*/  IMAD.MOV.U32 R114, RZ, RZ, R151.reuse ;  /* 0x000000ffff727224 */ /* 0x100fe200078e0097 */
[-C--:B------:R-:W-:Y:S01]  /*4340*/  MOV R107, R151.reuse ;  /* 0x00000097006b7202 */ /* 0x080fe20000000f00 */
[----:B------:R-:W2:Y:S01]  /*4350*/  MUFU.TANH R53, R53 ;  /* 0x0000003500357308 */ /* 0x000ea20000002400 */
[----:B0-----:R-:W-:Y:S01]  /*4360*/  FSEL R52, R52, -INF , P2 ;  /* 0xff80000034347808 */ /* 0x001fe20001000000 */
[--C-:B------:R-:W-:Y:S01]  /*4370*/  IMAD.MOV.U32 R112, RZ, RZ, R151.reuse ;  /* 0x000000ffff707224 */ /* 0x100fe200078e0097 */
[----:B------:R-:W-:Y:S01]  /*4380*/  ISETP.GT.AND P2, PT, R3, 0x30, PT ;  /* 0x000000300300780c */ /* 0x000fe20003f44270 */
[--C-:B------:R-:W-:Y:S01]  /*4390*/  IMAD.MOV.U32 R111, RZ, RZ, R151.reuse ;  /* 0x000000ffff6f7224 */ /* 0x100fe200078e0097 */
[-C--:B------:R-:W-:Y:S01]  /*43a0*/  MOV R104, R151.reuse ;  /* 0x0000009700687202 */ /* 0x080fe20000000f00 */
[--C-:B------:R-:W-:Y:S01]  /*43b0*/  IMAD.MOV.U32 R109, RZ, RZ, R151.reuse ;  /* 0x000000ffff6d7224 */ /* 0x100fe200078e0097 */
[-C--:B------:R-:W-:Y:S01]  /*43c0*/  MOV R101, R151.reuse ;  /* 0x0000009700657202 */ /* 0x080fe20000000f00 */
[----:B------:R-:W0:Y:S01]  /*43d0*/  MUFU.TANH R34, R34 ;  /* 0x0000002200227308 */ /* 0x000e220000002400 */
[----:B-1----:R-:W-:Y:S01]  /*43e0*/  FSEL R47, R47, -INF , P3 ;  /* 0xff8000002f2f7808 */ /* 0x002fe20001800000 */
[--C-:B------:R-:W-:Y:S01]  /*43f0*/  IMAD.MOV.U32 R108, RZ, RZ, R151.reuse ;  /* 0x000000ffff6c7224 */ /* 0x100fe200078e0097 */
[-C--:B------:R-:W-:Y:S01]  /*4400*/  MOV R98, R151.reuse ;  /* 0x0000009700627202 */ /* 0x080fe20000000f00 */
[--C-:B------:R-:W-:Y:S01]  /*4410*/  IMAD.MOV.U32 R106, RZ, RZ, R151.reuse ;  /* 0x000000ffff6a7224 */ /* 0x100fe200078e0097 */
[----:B------:R-:W-:Y:S01]  /*4420*/  FMNMX.FTZ R7, R47, R0, !PT ;  /* 0x000000002f077209 */ /* 0x000fe20007810000 */
[--C-:B------:R-:W-:Y:S01]  /*4430*/  IMAD.MOV.U32 R105, RZ, RZ, R151.reuse ;  /* 0x000000ffff697224 */ /* 0x100fe200078e0097 */
[-C--:B------:R-:W-:Y:S01]  /*4440*/  MOV R95, R151.reuse ;  /* 0x00000097005f7202 */ /* 0x080fe20000000f00 */
[----:B------:R-:W1:Y:S01]  /*4450*/  MUFU.TANH R40, R40 ;  /* 0x0000002800287308 */ /* 0x000e620000002400 */
[----:B--2---:R-:W-:Y:S01]  /*4460*/  FSEL R53, R53, -INF , P1 ;  /* 0xff80000035357808 */ /* 0x004fe20000800000 */
[--C-:B------:R-:W-:Y:S01]  /*4470*/  IMAD.MOV.U32 R103, RZ, RZ, R151.reuse ;  /* 0x000000ffff677224 */ /* 0x100fe200078e0097 */
[C---:B------:R-:W-:Y:S01]  /*4480*/  ISETP.GT.AND P1, PT, R3.reuse, 0x31, PT ;  /* 0x000000310300780c */ /* 0x040fe20003f24270 */
[--C-:B------:R-:W-:Y:S01]  /*4490*/  IMAD.MOV.U32 R102, RZ, RZ, R151.reuse ;  /* 0x000000ffff667224 */ /* 0x100fe200078e0097 */
[-C--:B------:R-:W-:Y:S01]  /*44a0*/  MOV R92, R151.reuse ;  /* 0x00000097005c7202 */ /* 0x080fe20000000f00 */
[--C-:B------:R-:W-:Y:S01]  /*44b0*/  IMAD.MOV.U32 R100, RZ, RZ, R151.reuse ;  /* 0x000000ffff647224 */ /* 0x100fe200078e0097 */
[-C--:B------:R-:W-:Y:S01]  /*44c0*/  MOV R89, R151.reuse ;  /* 0x0000009700597202 */ /* 0x080fe20000000f00 */
[----:B------:R-:W2:Y:S01]  /*44d0*/  MUFU.TANH R35, R35 ;  /* 0x0000002300237308 */ /* 0x000ea20000002400 */
        /* <DEDUP_REMOVED lines=11> */
[--C-:B------:R-:W-:Y:S01]  /*4590*/  IMAD.MOV.U32 R93, RZ, RZ, R151.reuse ;  /* 0x000000ffff5d7224 */ /* 0x100fe200078e0097 */
[-C--:B------:R-:W-:Y:S01]  /*45a0*/  MOV R80, R151.reuse ;  /* 0x0000009700507202 */ /* 0x080fe20000000f00 */
[--C-:B------:R-:W-:Y:S01]  /*45b0*/  IMAD.MOV.U32 R91, RZ, RZ, R151.reuse ;  /* 0x000000ffff5b7224 */ /* 0x100fe200078e0097 */
[-C--:B------:R-:W-:Y:S01]  /*45c0*/  MOV R77, R151.reuse ;  /* 0x00000097004d7202 */ /* 0x080fe20000000f00 */
[----:B------:R-:W1:Y:S01]  /*45d0*/  MUFU.TANH R38, R38 ;  /* 0x0000002600267308 */ /* 0x000e620000002400 */
[----:B--2---:R-:W-:Y:S01]  /*45e0*/  FSEL R35, R35, -INF , P1 ;  /* 0xff80000023237808 */ /* 0x004fe20000800000 */
[--C-:B------:R-:W-:Y:S01]  /*45f0*/  IMAD.MOV.U32 R90, RZ, RZ, R151.reuse ;  /* 0x000000ffff5a7224 */ /* 0x100fe200078e0097 */
[-C--:B------:R-:W-:Y:S01]  /*4600*/  MOV R74, R151.reuse ;  /* 0x00000097004a7202 */ /* 0x080fe20000000f00 */
        /* <DEDUP_REMOVED lines=11> */
[----:B------:R-:W-:Y:S01]  /*46c0*/  MOV R65, R151 ;  /* 0x0000009700417202 */ /* 0x000fe20000000f00 */
[----:B------:R-:W0:Y:S01]  /*46d0*/  MUFU.TANH R39, R39 ;  /* 0x0000002700277308 */ /* 0x000e220000002400 */
[----:B-1----:R-:W-:Y:S01]  /*46e0*/  FSEL R38, R38, -INF , P6 ;  /* 0xff80000026267808 */ /* 0x002fe20003000000 */
[----:B------:R-:W-:-:S02]  /*46f0*/  IMAD.MOV.U32 R81, RZ, RZ, R151 ;  /* 0x000000ffff517224 */ /* 0x000fc400078e0097 */
[--C-:B------:R-:W-:Y:S01]  /*4700*/  IMAD.MOV.U32 R79, RZ, RZ, R151.reuse ;  /* 0x000000ffff4f7224 */ /* 0x100fe200078e0097 */
[----:B------:R-:W-:Y:S01]  /*4710*/  FMNMX.FTZ R0, R38, R7, !PT ;  /* 0x0000000726007209 */ /* 0x000fe20007810000 */
[--C-:B------:R-:W-:Y:S02]  /*4720*/  IMAD.MOV.U32 R78, RZ, RZ, R151.reuse ;  /* 0x000000ffff4e7224 */ /* 0x100fe400078e0097 */
[----:B------:R-:W1:Y:S01]  /*4730*/  MUFU.TANH R45, R45 ;  /* 0x0000002d002d7308 */ /* 0x000e620000002400 */
[----:B--2---:R-:W-:Y:S01]  /*4740*/  FSEL R44, R44, -INF , P4 ;  /* 0xff8000002c2c7808 */ /* 0x004fe20002000000 */
[--C-:B------:R-:W-:Y:S01]  /*4750*/  IMAD.MOV.U32 R76, RZ, RZ, R151.reuse ;  /* 0x000000ffff4c7224 */ /* 0x100fe200078e0097 */
[----:B------:R-:W-:Y:S01]  /*4760*/  ISETP.GT.AND P4, PT, R3, 0x40, PT ;  /* 0x000000400300780c */ /* 0x000fe20003f84270 */
[--C-:B------:R-:W-:Y:S02]  /*4770*/  IMAD.MOV.U32 R75, RZ, RZ, R151.reuse ;  /* 0x000000ffff4b7224 */ /* 0x100fe400078e0097 */
[----:B------:R-:W-:-:S02]  /*4780*/  IMAD.MOV.U32 R73, RZ, RZ, R151 ;  /* 0x000000ffff497224 */ /* 0x000fc400078e0097 */
[----:B------:R-:W2:Y:S01]  /*4790*/  MUFU.TANH R26, R26 ;  /* 0x0000001a001a7308 */ /* 0x000ea20000002400 */
[----:B0-----:R-:W-:Y:S01]  /*47a0*/  FSEL R39, R39, -INF , P5 ;  /* 0xff80000027277808 */ /* 0x001fe20002800000 */
[--C-:B------:R-:W-:Y:S02]  /*47b0*/  IMAD.MOV.U32 R72, RZ, RZ, R151.reuse ;  /* 0x000000ffff487224 */ /* 0x100fe400078e0097 */
[--C-:B------:R-:W-:Y:S01]  /*47c0*/  IMAD.MOV.U32 R70, RZ, RZ, R151.reuse ;  /* 0x000000ffff467224 */ /* 0x100fe200078e0097 */
[----:B------:R-:W-:Y:S01]  /*47d0*/  FMNMX.FTZ R7, R39, R0, !PT ;  /* 0x0000000027077209 */ /* 0x000fe20007810000 */
[--C-:B------:R-:W-:Y:S02]  /*47e0*/  IMAD.MOV.U32 R69, RZ, RZ, R151.reuse ;  /* 0x000000ffff457224 */ /* 0x100fe400078e0097 */
[----:B------:R-:W0:Y:S01]  /*47f0*/  MUFU.TANH R32, R32 ;  /* 0x0000002000207308 */ /* 0x000e220000002400 */
[----:B-1----:R-:W-:Y:S01]  /*4800*/  FSEL R45, R45, -INF , P3 ;  /* 0xff8000002d2d7808 */ /* 0x002fe20001800000 */
[--C-:B------:R-:W-:Y:S01]  /*4810*/  IMAD.MOV.U32 R67, RZ, RZ, R151.reuse ;  /* 0x000000ffff437224 */ /* 0x100fe200078e0097 */
[----:B------:R-:W-:Y:S01]  /*4820*/  ISETP.GT.AND P3, PT, R3, 0x41, PT ;  /* 0x000000410300780c */ /* 0x000fe20003f64270 */
[----:B------:R-:W-:-:S02]  /*4830*/  IMAD.MOV.U32 R66, RZ, RZ, R151 ;  /* 0x000000ffff427224 */ /* 0x000fc400078e0097 */
[----:B------:R-:W-:Y:S02]  /*4840*/  IMAD.MOV.U32 R64, RZ, RZ, R151 ;  /* 0x000000ffff407224 */ /* 0x000fe400078e0097 */
[----:B------:R-:W1:Y:S01]  /*4850*/  MUFU.TANH R27, R27 ;  /* 0x0000001b001b7308 */ /* 0x000e620000002400 */
[----:B--2---:R-:W-:-:S04]  /*4860*/  FSEL R26, R26, -INF , P4 ;  /* 0xff8000001a1a7808 */ /* 0x004fc80002000000 */
[----:B------:R-:W-:-:S03]  /*4870*/  FMNMX.FTZ R0, R26, R7, !PT ;  /* 0x000000071a007209 */ /* 0x000fc60007810000 */
[----:B------:R-:W2:Y:S01]  /*4880*/  MUFU.TANH R33, R33 ;  /* 0x0000002100217308 */ /* 0x000ea20000002400 */
[----:B0-----:R-:W-:Y:S02]  /*4890*/  FSEL R32, R32, -INF , P2 ;  /* 0xff80000020207808 */ /* 0x001fe40001000000 */
[----:B------:R-:W-:-:S05]  /*48a0*/  ISETP.GT.AND P2, PT, R3, 0x48, PT ;  /* 0x000000480300780c */ /* 0x000fca0003f44270 */
[----:B------:R-:W0:Y:S01]  /*48b0*/  MUFU.TANH R30, R30 ;  /* 0x0000001e001e7308 */ /* 0x000e220000002400 */
[----:B-1----:R-:W-:-:S07]  /*48c0*/  FSEL R27, R27, -INF , P3 ;  /* 0xff8000001b1b7808 */ /* 0x002fce0001800000 */
[----:B------:R-:W1:Y:S01]  /*48d0*/  MUFU.TANH R31, R31 ;  /* 0x0000001f001f7308 */ /* 0x000e620000002400 */
[----:B--2---:R-:W-:Y:S02]  /*48e0*/  FSEL R33, R33, -INF , P1 ;  /* 0xff80000021217808 */ /* 0x004fe40000800000 */
[----:B------:R-:W-:Y:S02]  /*48f0*/  ISETP.GT.AND P1, PT, R3, 0x49, PT ;  /* 0x000000490300780c */ /* 0x000fe40003f24270 */
[----:B------:R-:W-:-:S03]  /*4900*/  FMNMX.FTZ R3, R27, R0, !PT ;  /* 0x000000001b037209 */ /* 0x000fc60007810000 */
[----:B------:R-:W2:Y:S01]  /*4910*/  MUFU.TANH R36, R36 ;  /* 0x0000002400247308 */ /* 0x000ea20000002400 */
[----:B0-----:R-:W-:-:S04]  /*4920*/  FSEL R30, R30, -INF , P2 ;  /* 0xff8000001e1e7808 */ /* 0x001fc80001000000 */
[----:B------:R-:W-:-:S03]  /*4930*/  FMNMX.FTZ R0, R30, R3, !PT ;  /* 0x000000031e007209 */ /* 0x000fc60007810000 */
[----:B------:R-:W0:Y:S01]  /*4940*/  MUFU.TANH R37, R37 ;  /* 0x0000002500257308 */ /* 0x000e220000002400 */
[----:B-1----:R-:W-:-:S04]  /*4950*/  FSEL R31, R31, -INF , P1 ;  /* 0xff8000001f1f7808 */ /* 0x002fc80000800000 */
[----:B------:R-:W-:-:S03]  /*4960*/  FMNMX.FTZ R0, R31, R0, !PT ;  /* 0x000000001f007209 */ /* 0x000fc60007810000 */
[----:B------:R-:W1:Y:S01]  /*4970*/  MUFU.TANH R24, R24 ;  /* 0x0000001800187308 */ /* 0x000e620000002400 */
[----:B--2---:R-:W-:Y:S01]  /*4980*/  FSEL R36, R36, -INF , P6 ;  /* 0xff80000024247808 */ /* 0x004fe20003000000 */
[----:B------:R-:W2:Y:S06]  /*4990*/  SHFL.BFLY PT, R3, R0, 0x2, 0x1f ;  /* 0x0c401f0000037f89 */ /* 0x000eac00000e0000 */
[----:B------:R-:W3:Y:S01]  /*49a0*/  MUFU.TANH R25, R25 ;  /* 0x0000001900197308 */ /* 0x000ee20000002400 */
[----:B0-----:R-:W-:-:S07]  /*49b0*/  FSEL R37, R37, -INF , P5 ;  /* 0xff80000025257808 */ /* 0x001fce0002800000 */
[----:B------:R-:W0:Y:S01]  /*49c0*/  MUFU.TANH R28, R28 ;  /* 0x0000001c001c7308 */ /* 0x000e220000002400 */
[----:B-1----:R-:W-:-:S07]  /*49d0*/  FSEL R24, R24, -INF , P4 ;  /* 0xff80000018187808 */ /* 0x002fce0002000000 */
[----:B------:R-:W1:Y:S01]  /*49e0*/  MUFU.TANH R29, R29 ;  /* 0x0000001d001d7308 */ /* 0x000e620000002400 */
[----:B---3--:R-:W-:Y:S02]  /*49f0*/  FSEL R25, R25, -INF , P3 ;  /* 0xff80000019197808 */ /* 0x008fe40001800000 */
[----:B--2---:R-:W-:-:S05]  /*4a00*/  FMNMX.FTZ R3, R0, R3, !PT ;  /* 0x0000000300037209 */ /* 0x004fca0007810000 */
[----:B------:R-:W2:Y:S01]  /*4a10*/  SHFL.BFLY PT, R6, R3, 0x1, 0x1f ;  /* 0x0c201f0003067f89 */ /* 0x000ea200000e0000 */
[----:B0-----:R-:W-:Y:S02]  /*4a20*/  FSEL R28, R28, -INF , P2 ;  /* 0xff8000001c1c7808 */ /* 0x001fe40001000000 */
[----:B-1----:R-:W-:Y:S02]  /*4a30*/  FSEL R29, R29, -INF , P1 ;  /* 0xff8000001d1d7808 */ /* 0x002fe40000800000 */
[----:B--2---:R-:W-:Y:S02]  /*4a40*/  FMNMX.FTZ R6, R3, R6, !PT ;  /* 0x0000000603067209 */ /* 0x004fe40007810000 */
[----:B------:R-:W-:Y:S02]  /*4a50*/  FMNMX.FTZ R3, R56, R57, !PT ;  /* 0x0000003938037209 */ /* 0x000fe40007810000 */
[C---:B------:R-:W-:Y:S01]  /*4a60*/  FSETP.NEU.FTZ.AND P0, PT, R6.reuse, -INF , PT ;  /* 0xff8000000600780b */ /* 0x040fe20003f1d000 */
[----:B------:R-:W-:Y:S01]  /*4a70*/  FMUL.FTZ R2, R6, UR7 ;  /* 0x0000000706027c20 */ /* 0x000fe20008410000 */
[----:B------:R-:W-:-:S04]  /*4a80*/  FMNMX.FTZ R0, R60, R3, !PT ;  /* 0x000000033c007209 */ /* 0x000fc80007810000 */
[----:B------:R-:W-:Y:S02]  /*4a90*/  FMNMX.FTZ R3, R61, R0, !PT ;  /* 0x000000003d037209 */ /* 0x000fe40007810000 */
[----:B------:R-:W-:Y:S02]  /*4aa0*/  FSEL R7, R2, RZ, P0 ;  /* 0x000000ff02077208 */ /* 0x000fe40000000000 */
[----:B------:R-:W-:Y:S02]  /*4ab0*/  FMNMX.FTZ R0, R48, R3, !PT ;  /* 0x0000000330007209 */ /* 0x000fe40007810000 */
[----:B------:R-:W-:Y:S01]  /*4ac0*/  ISETP.NE.AND P0, PT, R9, RZ, PT ;  /* 0x000000ff0900720c */ /* 0x000fe20003f05270 */
[--C-:B------:R-:W-:Y:S01]  /*4ad0*/  FFMA.FTZ R58, R58, UR7, -R7.reuse ;  /* 0x000000073a3a7c23 */ /* 0x100fe20008010807 */
[----:B------:R-:W-:Y:S01]  /*4ae0*/  FMNMX.FTZ R3, R49, R0, !PT ;  /* 0x0000000031037209 */ /* 0x000fe20007810000 */
[--C-:B------:R-:W-:Y:S01]  /*4af0*/  FFMA.FTZ R59, R59, UR7, -R7.reuse ;  /* 0x000000073b3b7c23 */ /* 0x100fe20008010807 */
[--C-:B------:R-:W-:Y:S01]  /*4b00*/  FFMA.FTZ R62, R62, UR7, -R7.reuse ;  /* 0x000000073e3e7c23 */ /* 0x100fe20008010807 */
[--C-:B------:R-:W-:Y:S01]  /*4b10*/  FFMA.FTZ R63, R63, UR7, -R7.reuse ;  /* 0x000000073f3f7c23 */ /* 0x100fe20008010807 */
[----:B------:R-:W-:Y:S01]  /*4b20*/  FMNMX.FTZ R0, R52, R3, !PT ;  /* 0x0000000334007209 */ /* 0x000fe20007810000 */
[----:B------:R-:W-:Y:S01]  /*4b30*/  MUFU.EX2 R58, R58 ;  /* 0x0000003a003a7308 */ /* 0x000fe20000000800 */
[--C-:B------:R-:W-:Y:S01]  /*4b40*/  FFMA.FTZ R50, R50, UR7, -R7.reuse ;  /* 0x0000000732327c23 */ /* 0x100fe20008010807 */
[--C-:B------:R-:W-:Y:S01]  /*4b50*/  FFMA.FTZ R51, R51, UR7, -R7.reuse ;  /* 0x0000000733337c23 */ /* 0x100fe20008010807 */
[----:B------:R-:W-:Y:S01]  /*4b60*/  FMNMX.FTZ R3, R53, R0, !PT ;  /* 0x0000000035037209 */ /* 0x000fe20007810000 */
[--C-:B------:R-:W-:Y:S01]  /*4b70*/  FFMA.FTZ R54, R54, UR7, -R7.reuse ;  /* 0x0000000736367c23 */ /* 0x100fe20008010807 */
[--C-:B------:R-:W-:Y:S01]  /*4b80*/  FFMA.FTZ R55, R55, UR7, -R7.reuse ;  /* 0x0000000737377c23 */ /* 0x100fe20008010807 */
[--C-:B------:R-:W-:Y:S01]  /*4b90*/  FFMA.FTZ R42, R42, UR7, -R7.reuse ;  /* 0x000000072a2a7c23 */ /* 0x100fe20008010807 */
[----:B------:R-:W-:Y:S01]  /*4ba0*/  FMNMX.FTZ R0, R40, R3, !PT ;  /* 0x0000000328007209 */ /* 0x000fe20007810000 */
[----:B------:R-:W0:Y:S01]  /*4bb0*/  MUFU.EX2 R59, R59 ;  /* 0x0000003b003b7308 */ /* 0x000e220000000800 */
[--C-:B------:R-:W-:Y:S01]  /*4bc0*/  FFMA.FTZ R43, R43, UR7, -R7.reuse ;  /* 0x000000072b2b7c23 */ /* 0x100fe20008010807 */
        /* <DEDUP_REMOVED lines=14> */
[----:B------:R-:W1:Y:S01]  /*4cb0*/  MUFU.EX2 R63, R63 ;  /* 0x0000003f003f7308 */ /* 0x000e620000000800 */
[----:B------:R-:W-:Y:S01]  /*4cc0*/  FFMA.FTZ R7, R31, UR7, -R7 ;  /* 0x000000071f077c23 */ /* 0x000fe20008010807 */
[----:B0-----:R-:W-:Y:S01]  /*4cd0*/  F2FP.F16.F32.PACK_AB R209, R59, R58 ;  /* 0x0000003a3bd1723e */ /* 0x001fe200000000ff */
[----:B------:R-:W-:Y:S01]  /*4ce0*/  IMAD.MOV.U32 R31, RZ, RZ, R151 ;  /* 0x000000ffff1f7224 */ /* 0x000fe200078e0097 */
[----:B------:R-:W-:-:S04]  /*4cf0*/  FMNMX.FTZ R3, R33, R0, !PT ;  /* 0x0000000021037209 */ /* 0x000fc80007810000 */
[----:B------:R-:W-:Y:S01]  /*4d00*/  FMNMX.FTZ R0, R36, R3, !PT ;  /* 0x0000000324007209 */ /* 0x000fe20007810000 */
[----:B------:R-:W-:Y:S03]  /*4d10*/  MUFU.EX2 R50, R50 ;  /* 0x0000003200327308 */ /* 0x000fe60000000800 */
[----:B------:R-:W-:-:S04]  /*4d20*/  FMNMX.FTZ R3, R37, R0, !PT ;  /* 0x0000000025037209 */ /* 0x000fc80007810000 */
[----:B------:R-:W-:Y:S01]  /*4d30*/  FMNMX.FTZ R0, R24, R3, !PT ;  /* 0x0000000318007209 */ /* 0x000fe20007810000 */
[----:B------:R-:W0:Y:S01]  /*4d40*/  MUFU.EX2 R51, R51 ;  /* 0x0000003300337308 */ /* 0x000e220000000800 */
[----:B-1----:R-:W-:Y:S02]  /*4d50*/  F2FP.F16.F32.PACK_AB R211, R63, R62 ;  /* 0x0000003e3fd3723e */ /* 0x002fe400000000ff */
[----:B------:R-:W-:-:S04]  /*4d60*/  FMNMX.FTZ R3, R25, R0, !PT ;  /* 0x0000000019037209 */ /* 0x000fc80007810000 */
[----:B------:R-:W-:Y:S01]  /*4d70*/  FMNMX.FTZ R0, R28, R3, !PT ;  /* 0x000000031c007209 */ /* 0x000fe20007810000 */
[----:B------:R1:W-:Y:S03]  /*4d80*/  MUFU.EX2 R195, R7 ;  /* 0x0000000700c37308 */ /* 0x0003e60000000800 */
[----:B------:R-:W-:-:S05]  /*4d90*/  FMNMX.FTZ R0, R29, R0, !PT ;  /* 0x000000001d007209 */ /* 0x000fca0007810000 */
[----:B------:R-:W2:Y:S01]  /*4da0*/  SHFL.BFLY PT, R3, R0, 0x2, 0x1f ;  /* 0x0c401f0000037f89 */ /* 0x000ea200000e0000 */
[----:B-1----:R-:W-:Y:S01]  /*4db0*/  FADD.FTZ R7, R58, R59 ;  /* 0x0000003b3a077221 */ /* 0x002fe20000010000 */
[----:B------:R-:W-:Y:S01]  /*4dc0*/  MUFU.EX2 R54, R54 ;  /* 0x0000003600367308 */ /* 0x000fe20000000800 */
[----:B0-----:R-:W-:Y:S01]  /*4dd0*/  F2FP.F16.F32.PACK_AB R205, R51, R50 ;  /* 0x0000003233cd723e */ /* 0x001fe200000000ff */
[----:B------:R-:W-:Y:S01]  /*4de0*/  IMAD.MOV.U32 R58, RZ, RZ, R151 ;  /* 0x000000ffff3a7224 */ /* 0x000fe200078e0097 */
[----:B------:R-:W-:-:S05]  /*4df0*/  MOV R59, R151 ;  /* 0x00000097003b7202 */ /* 0x000fca0000000f00 */
[----:B------:R-:W0:Y:S08]  /*4e00*/  MUFU.EX2 R55, R55 ;  /* 0x0000003700377308 */ /* 0x000e300000000800 */
[----:B------:R-:W-:Y:S01]  /*4e10*/  MUFU.EX2 R42, R42 ;  /* 0x0000002a002a7308 */ /* 0x000fe20000000800 */
[----:B--2---:R-:W-:-:S07]  /*4e20*/  FMNMX.FTZ R2, R0, R3, !PT ;  /* 0x0000000300027209 */ /* 0x004fce0007810000 */
[----:B------:R-:W1:Y:S01]  /*4e30*/  MUFU.EX2 R43, R43 ;  /* 0x0000002b002b7308 */ /* 0x000e620000000800 */
[----:B0-----:R-:W-:Y:S01]  /*4e40*/  F2FP.F16.F32.PACK_AB R207, R55, R54 ;  /* 0x0000003637cf723e */ /* 0x001fe200000000ff */
[----:B------:R-:W0:Y:S06]  /*4e50*/  SHFL.BFLY PT, R3, R2, 0x1, 0x1f ;  /* 0x0c201f0002037f89 */ /* 0x000e2c00000e0000 */
[----:B------:R-:W-:Y:S08]  /*4e60*/  MUFU.EX2 R46, R46 ;  /* 0x0000002e002e7308 */ /* 0x000ff00000000800 */
[----:B------:R-:W2:Y:S01]  /*4e70*/  MUFU.EX2 R47, R47 ;  /* 0x0000002f002f7308 */ /* 0x000ea20000000800 */
[----:B-1----:R-:W-:-:S07]  /*4e80*/  F2FP.F16.F32.PACK_AB R201, R43, R42 ;  /* 0x0000002a2bc9723e */ /* 0x002fce00000000ff */
[----:B------:R-:W-:Y:S01]  /*4e90*/  MUFU.EX2 R34, R34 ;  /* 0x0000002200227308 */ /* 0x000fe20000000800 */
[----:B0-----:R-:W-:Y:S01]  /*4ea0*/  FMNMX.FTZ R3, R2, R3, !PT ;  /* 0x0000000302037209 */ /* 0x001fe20007810000 */
[----:B------:R-:W-:Y:S01]  /*4eb0*/  FADD.FTZ R2, R62, R7 ;  /* 0x000000073e027221 */ /* 0x000fe20000010000 */
[----:B------:R-:W-:Y:S02]  /*4ec0*/  MOV R62, R151 ;  /* 0x00000097003e7202 */ /* 0x000fe40000000f00 */
[C---:B------:R-:W-:Y:S01]  /*4ed0*/  FSETP.NEU.FTZ.AND P1, PT, R3.reuse, -INF , PT ;  /* 0xff8000000300780b */ /* 0x040fe20003f3d000 */
[----:B------:R-:W-:Y:S01]  /*4ee0*/  FMUL.FTZ R0, R3, UR7 ;  /* 0x0000000703007c20 */ /* 0x000fe20008410000 */
[----:B------:R-:W-:Y:S01]  /*4ef0*/  FADD.FTZ R7, R63, R2 ;  /* 0x000000023f077221 */ /* 0x000fe20000010000 */
[----:B------:R-:W0:Y:S01]  /*4f00*/  MUFU.EX2 R35, R35 ;  /* 0x0000002300237308 */ /* 0x000e220000000800 */
[----:B--2---:R-:W-:Y:S01]  /*4f10*/  F2FP.F16.F32.PACK_AB R203, R47, R46 ;  /* 0x0000002e2fcb723e */ /* 0x004fe200000000ff */
[----:B------:R-:W-:Y:S01]  /*4f20*/  IMAD.MOV.U32 R63, RZ, RZ, R151 ;  /* 0x000000ffff3f7224 */ /* 0x000fe200078e0097 */
[----:B------:R-:W-:Y:S01]  /*4f30*/  FSEL R0, R0, RZ, P1 ;  /* 0x000000ff00007208 */ /* 0x000fe20000800000 */
[----:B------:R-:W-:Y:S01]  /*4f40*/  FADD.FTZ R2, R50, R7 ;  /* 0x0000000732027221 */ /* 0x000fe20000010000 */
[----:B------:R-:W-:-:S02]  /*4f50*/  PLOP3.LUT P1, PT, PT, PT, UP0, 0x80, 0x0 ;  /* 0x000000000000781c */ /* 0x000fc40003f2f008 */
[-C--:B------:R-:W-:Y:S01]  /*4f60*/  MOV R50, R151.reuse ;  /* 0x0000009700327202 */ /* 0x080fe20000000f00 */
[--C-:B------:R-:W-:Y:S01]  /*4f70*/  FFMA.FTZ R56, R56, UR7, -R0.reuse ;  /* 0x0000000738387c23 */ /* 0x100fe20008010800 */
[--C-:B------:R-:W-:Y:S01]  /*4f80*/  FFMA.FTZ R57, R57, UR7, -R0.reuse ;  /* 0x0000000739397c23 */ /* 0x100fe20008010800 */
[--C-:B------:R-:W-:Y:S01]  /*4f90*/  FFMA.FTZ R60, R60, UR7, -R0.reuse ;  /* 0x000000073c3c7c23 */ /* 0x100fe20008010800 */
[--C-:B------:R-:W-:Y:S01]  /*4fa0*/  FFMA.FTZ R61, R61, UR7, -R0.reuse ;  /* 0x000000073d3d7c23 */ /* 0x100fe20008010800 */
[--C-:B------:R-:W-:Y:S01]  /*4fb0*/  FFMA.FTZ R48, R48, UR7, -R0.reuse ;  /* 0x0000000730307c23 */ /* 0x100fe20008010800 */
[--C-:B------:R-:W-:Y:S01]  /*4fc0*/  FFMA.FTZ R49, R49, UR7, -R0.reuse ;  /* 0x0000000731317c23 */ /* 0x100fe20008010800 */
[----:B------:R-:W-:Y:S01]  /*4fd0*/  MUFU.EX2 R56, R56 ;  /* 0x0000003800387308 */ /* 0x000fe20000000800 */
[--C-:B------:R-:W-:Y:S01]  /*4fe0*/  FFMA.FTZ R52, R52, UR7, -R0.reuse ;  /* 0x0000000734347c23 */ /* 0x100fe20008010800 */
[----:B------:R-:W-:Y:S01]  /*4ff0*/  FFMA.FTZ R53, R53, UR7, -R0 ;  /* 0x0000000735357c23 */ /* 0x000fe20008010800 */
[----:B------:R-:W-:Y:S01]  /*5000*/  FADD.FTZ R9, R51, R2 ;  /* 0x0000000233097221 */ /* 0x000fe20000010000 */
[--C-:B------:R-:W-:Y:S01]  /*5010*/  FFMA.FTZ R40, R40, UR7, -R0.reuse ;  /* 0x0000000728287c23 */ /* 0x100fe20008010800 */
[--C-:B------:R-:W-:Y:S01]  /*5020*/  FFMA.FTZ R41, R41, UR7, -R0.reuse ;  /* 0x0000000729297c23 */ /* 0x100fe20008010800 */
[--C-:B------:R-:W-:Y:S01]  /*5030*/  FFMA.FTZ R44, R44, UR7, -R0.reuse ;  /* 0x000000072c2c7c23 */ /* 0x100fe20008010800 */
[----:B------:R-:W-:Y:S01]  /*5040*/  FADD.FTZ R14, R54, R9 ;  /* 0x00000009360e7221 */ /* 0x000fe20000010000 */
[----:B------:R-:W1:Y:S01]  /*5050*/  MUFU.EX2 R57, R57 ;  /* 0x0000003900397308 */ /* 0x000e620000000800 */
[--C-:B------:R-:W-:Y:S01]  /*5060*/  FFMA.FTZ R45, R45, UR7, -R0.reuse ;  /* 0x000000072d2d7c23 */ /* 0x100fe20008010800 */
[----:B------:R-:W-:Y:S01]  /*5070*/  FFMA.FTZ R32, R32, UR7, -R0 ;  /* 0x0000000720207c23 */ /* 0x000fe20008010800 */
[----:B------:R-:W-:Y:S01]  /*5080*/  FADD.FTZ R9, R55, R14 ;  /* 0x0000000e37097221 */ /* 0x000fe20000010000 */
[--C-:B------:R-:W-:Y:S01]  /*5090*/  FFMA.FTZ R33, R33, UR7, -R0.reuse ;  /* 0x0000000721217c23 */ /* 0x100fe20008010800 */
[--C-:B------:R-:W-:Y:S01]  /*50a0*/  FFMA.FTZ R36, R36, UR7, -R0.reuse ;  /* 0x0000000724247c23 */ /* 0x100fe20008010800 */
[--C-:B------:R-:W-:Y:S01]  /*50b0*/  FFMA.FTZ R37, R37, UR7, -R0.reuse ;  /* 0x0000000725257c23 */ /* 0x100fe20008010800 */
[----:B------:R-:W-:Y:S01]  /*50c0*/  FADD.FTZ R14, R42, R9 ;  /* 0x000000092a0e7221 */ /* 0x000fe20000010000 */
[----:B------:R-:W2:Y:S01]  /*50d0*/  MUFU.EX2 R60, R60 ;  /* 0x0000003c003c7308 */ /* 0x000ea20000000800 */
[--C-:B------:R-:W-:Y:S01]  /*50e0*/  FFMA.FTZ R24, R24, UR7, -R0.reuse ;  /* 0x0000000718187c23 */ /* 0x100fe20008010800 */
[----:B------:R-:W-:Y:S01]  /*50f0*/  FFMA.FTZ R25, R25, UR7, -R0 ;  /* 0x0000000719197c23 */ /* 0x000fe20008010800 */
[----:B------:R-:W-:Y:S01]  /*5100*/  FADD.FTZ R9, R43, R14 ;  /* 0x0000000e2b097221 */ /* 0x000fe20000010000 */
[--C-:B------:R-:W-:Y:S01]  /*5110*/  FFMA.FTZ R28, R28, UR7, -R0.reuse ;  /* 0x000000071c1c7c23 */ /* 0x100fe20008010800 */
[----:B------:R-:W-:Y:S01]  /*5120*/  FFMA.FTZ R0, R29, UR7, -R0 ;  /* 0x000000071d007c23 */ /* 0x000fe20008010800 */
[----:B0-----:R-:W-:Y:S01]  /*5130*/  F2FP.F16.F32.PACK_AB R197, R35, R34 ;  /* 0x0000002223c5723e */ /* 0x001fe200000000ff */
[----:B------:R-:W-:Y:S01]  /*5140*/  FADD.FTZ R14, R46, R9 ;  /* 0x000000092e0e7221 */ /* 0x000fe20000010000 */
[----:B------:R-:W0:Y:S01]  /*5150*/  MUFU.EX2 R61, R61 ;  /* 0x0000003d003d7308 */ /* 0x000e220000000800 */
[----:B-1----:R-:W-:Y:S01]  /*5160*/  FADD.FTZ R7, R56, R57 ;  /* 0x0000003938077221 */ /* 0x002fe20000010000 */
[----:B------:R-:W-:Y:S01]  /*5170*/  F2FP.F16.F32.PACK_AB R208, R57, R56 ;  /* 0x0000003839d0723e */ /* 0x000fe200000000ff */
[----:B------:R-:W-:Y:S01]  /*5180*/  FADD.FTZ R9, R47, R14 ;  /* 0x0000000e2f097221 */ /* 0x000fe20000010000 */
[--C-:B------:R-:W-:Y:S01]  /*5190*/  IMAD.MOV.U32 R57, RZ, RZ, R151.reuse ;  /* 0x000000ffff397224 */ /* 0x100fe200078e0097 */
[----:B------:R-:W-:Y:S01]  /*51a0*/  MOV R56, R151 ;  /* 0x0000009700387202 */ /* 0x000fe20000000f00 */
[----:B------:R-:W-:-:S02]  /*51b0*/  IMAD.MOV.U32 R55, RZ, RZ, R151 ;  /* 0x000000ffff377224 */ /* 0x000fc400078e0097 */
[----:B------:R-:W-:Y:S01]  /*51c0*/  FADD.FTZ R14, R34, R9 ;  /* 0x00000009220e7221 */ /* 0x000fe20000010000 */
[----:B------:R-:W1:Y:S01]  /*51d0*/  MUFU.EX2 R48, R48 ;  /* 0x0000003000307308 */ /* 0x000e620000000800 */
[----:B--2---:R-:W-:Y:S01]  /*51e0*/  FADD.FTZ R2, R60, R7 ;  /* 0x000000073c027221 */ /* 0x004fe20000010000 */
[--C-:B------:R-:W-:Y:S02]  /*51f0*/  IMAD.MOV.U32 R54, RZ, RZ, R151.reuse ;  /* 0x000000ffff367224 */ /* 0x100fe400078e0097 */
[----:B------:R-:W-:Y:S01]  /*5200*/  FADD.FTZ R9, R35, R14 ;  /* 0x0000000e23097221 */ /* 0x000fe20000010000 */
[--C-:B------:R-:W-:Y:S01]  /*5210*/  IMAD.MOV.U32 R51, RZ, RZ, R151.reuse ;  /* 0x000000ffff337224 */ /* 0x100fe200078e0097 */
[-C--:B------:R-:W-:Y:S01]  /*5220*/  MOV R47, R151.reuse ;  /* 0x00000097002f7202 */ /* 0x080fe20000000f00 */
[--C-:B------:R-:W-:Y:S01]  /*5230*/  IMAD.MOV.U32 R46, RZ, RZ, R151.reuse ;  /* 0x000000ffff2e7224 */ /* 0x100fe200078e0097 */
[-C--:B------:R-:W-:Y:S01]  /*5240*/  MOV R35, R151.reuse ;  /* 0x0000009700237202 */ /* 0x080fe20000000f00 */
[----:B------:R-:W2:Y:S01]  /*5250*/  MUFU.EX2 R49, R49 ;  /* 0x0000003100317308 */ /* 0x000ea20000000800 */
[C---:B0-----:R-:W-:Y:S01]  /*5260*/  FADD.FTZ R7, R61.reuse, R2 ;  /* 0x000000023d077221 */ /* 0x041fe20000010000 */
[----:B------:R-:W-:Y:S01]  /*5270*/  F2FP.F16.F32.PACK_AB R210, R61, R60 ;  /* 0x0000003c3dd2723e */ /* 0x000fe200000000ff */
[--C-:B------:R-:W-:Y:S01]  /*5280*/  IMAD.MOV.U32 R61, RZ, RZ, R151.reuse ;  /* 0x000000ffff3d7224 */ /* 0x100fe200078e0097 */
[----:B------:R-:W-:Y:S01]  /*5290*/  MOV R29, R151 ;  /* 0x00000097001d7202 */ /* 0x000fe20000000f00 */
[----:B------:R-:W-:-:S02]  /*52a0*/  IMAD.MOV.U32 R60, RZ, RZ, R151 ;  /* 0x000000ffff3c7224 */ /* 0x000fc400078e0097 */
[----:B------:R-:W-:Y:S01]  /*52b0*/  IMAD.MOV.U32 R43, RZ, RZ, R151 ;  /* 0x000000ffff2b7224 */ /* 0x000fe200078e0097 */
[----:B------:R-:W0:Y:S01]  /*52c0*/  MUFU.EX2 R52, R52 ;  /* 0x0000003400347308 */ /* 0x000e220000000800 */
[----:B-1----:R-:W-:Y:S01]  /*52d0*/  FADD.FTZ R2, R48, R7 ;  /* 0x0000000730027221 */ /* 0x002fe20000010000 */
[--C-:B------:R-:W-:Y:S02]  /*52e0*/  IMAD.MOV.U32 R42, RZ, RZ, R151.reuse ;  /* 0x000000ffff2a7224 */ /* 0x100fe400078e0097 */
[----:B------:R-:W-:-:S04]  /*52f0*/  IMAD.MOV.U32 R34, RZ, RZ, R151 ;  /* 0x000000ffff227224 */ /* 0x000fc800078e0097 */
[----:B------:R-:W1:Y:S01]  /*5300*/  MUFU.EX2 R53, R53 ;  /* 0x0000003500357308 */ /* 0x000e620000000800 */
[C---:B--2---:R-:W-:Y:S01]  /*5310*/  FADD.FTZ R7, R49.reuse, R2 ;  /* 0x0000000231077221 */ /* 0x044fe20000010000 */
[----:B------:R-:W-:Y:S01]  /*5320*/  F2FP.F16.F32.PACK_AB R204, R49, R48 ;  /* 0x0000003031cc723e */ /* 0x000fe200000000ff */
[--C-:B------:R-:W-:Y:S02]  /*5330*/  IMAD.MOV.U32 R49, RZ, RZ, R151.reuse ;  /* 0x000000ffff317224 */ /* 0x100fe400078e0097 */
[----:B------:R-:W-:-:S03]  /*5340*/  IMAD.MOV.U32 R48, RZ, RZ, R151 ;  /* 0x000000ffff307224 */ /* 0x000fc600078e0097 */
[----:B------:R-:W2:Y:S01]  /*5350*/  MUFU.EX2 R40, R40 ;  /* 0x0000002800287308 */ /* 0x000ea20000000800 */
[----:B0-----:R-:W-:-:S07]  /*5360*/  FADD.FTZ R2, R52, R7 ;  /* 0x0000000734027221 */ /* 0x001fce0000010000 */
[----:B------:R-:W0:Y:S01]  /*5370*/  MUFU.EX2 R41, R41 ;  /* 0x0000002900297308 */ /* 0x000e220000000800 */
[C---:B-1----:R-:W-:Y:S01]  /*5380*/  FADD.FTZ R7, R53.reuse, R2 ;  /* 0x0000000235077221 */ /* 0x042fe20000010000 */
[----:B------:R-:W-:Y:S01]  /*5390*/  F2FP.F16.F32.PACK_AB R206, R53, R52 ;  /* 0x0000003435ce723e */ /* 0x000fe200000000ff */
[----:B------:R-:W-:Y:S01]  /*53a0*/  IMAD.MOV.U32 R52, RZ, RZ, R151 ;  /* 0x000000ffff347224 */ /* 0x000fe200078e0097 */
[----:B------:R-:W-:-:S04]  /*53b0*/  MOV R53, R151 ;  /* 0x0000009700357202 */ /* 0x000fc80000000f00 */
[----:B------:R-:W1:Y:S01]  /*53c0*/  MUFU.EX2 R44, R44 ;  /* 0x0000002c002c7308 */ /* 0x000e620000000800 */
[----:B--2---:R-:W-:-:S07]  /*53d0*/  FADD.FTZ R2, R40, R7 ;  /* 0x0000000728027221 */ /* 0x004fce0000010000 */
[----:B------:R-:W2:Y:S01]  /*53e0*/  MUFU.EX2 R45, R45 ;  /* 0x0000002d002d7308 */ /* 0x000ea20000000800 */
[C---:B0-----:R-:W-:Y:S01]  /*53f0*/  FADD.FTZ R7, R41.reuse, R2 ;  /* 0x0000000229077221 */ /* 0x041fe20000010000 */
[----:B------:R-:W-:Y:S01]  /*5400*/  F2FP.F16.F32.PACK_AB R200, R41, R40 ;  /* 0x0000002829c8723e */ /* 0x000fe200000000ff */
[----:B------:R-:W-:Y:S01]  /*5410*/  IMAD.MOV.U32 R40, RZ, RZ, R151 ;  /* 0x000000ffff287224 */ /* 0x000fe200078e0097 */
[----:B------:R-:W-:-:S04]  /*5420*/  MOV R41, R151 ;  /* 0x0000009700297202 */ /* 0x000fc80000000f00 */
[----:B------:R-:W0:Y:S01]  /*5430*/  MUFU.EX2 R32, R32 ;  /* 0x0000002000207308 */ /* 0x000e220000000800 */
[----:B-1----:R-:W-:-:S07]  /*5440*/  FADD.FTZ R2, R44, R7 ;  /* 0x000000072c027221 */ /* 0x002fce0000010000 */
[----:B------:R-:W1:Y:S01]  /*5450*/  MUFU.EX2 R38, R38 ;  /* 0x0000002600267308 */ /* 0x000e620000000800 */
[C---:B--2---:R-:W-:Y:S01]  /*5460*/  FADD.FTZ R7, R45.reuse, R2 ;  /* 0x000000022d077221 */ /* 0x044fe20000010000 */
[----:B------:R-:W-:Y:S01]  /*5470*/  F2FP.F16.F32.PACK_AB R202, R45, R44 ;  /* 0x0000002c2dca723e */ /* 0x000fe200000000ff */
[----:B------:R-:W-:Y:S01]  /*5480*/  IMAD.MOV.U32 R45, RZ, RZ, R151 ;  /* 0x000000ffff2d7224 */ /* 0x000fe200078e0097 */
[----:B------:R-:W-:-:S04]  /*5490*/  MOV R44, R151 ;  /* 0x00000097002c7202 */ /* 0x000fc80000000f00 */
[----:B------:R-:W2:Y:S01]  /*54a0*/  MUFU.EX2 R33, R33 ;  /* 0x0000002100217308 */ /* 0x000ea20000000800 */
[----:B0-----:R-:W-:-:S07]  /*54b0*/  FADD.FTZ R2, R32, R7 ;  /* 0x0000000720027221 */ /* 0x001fce0000010000 */
        /* <DEDUP_REMOVED lines=15> */
[----:B--2---:R-:W-:-:S07]  /*55b0*/  FADD.FTZ R14, R26, R9 ;  /* 0x000000091a0e7221 */ /* 0x004fce0000010000 */
[----:B------:R-:W2:Y:S01]  /*55c0*/  MUFU.EX2 R24, R24 ;  /* 0x0000001800187308 */ /* 0x000ea20000000800 */
[C---:B0-----:R-:W-:Y:S01]  /*55d0*/  FADD.FTZ R19, R37.reuse, R2 ;  /* 0x0000000225137221 */ /* 0x041fe20000010000 */
[----:B------:R-:W-:Y:S01]  /*55e0*/  F2FP.F16.F32.PACK_AB R198, R37, R36 ;  /* 0x0000002425c6723e */ /* 0x000fe200000000ff */
[--C-:B------:R-:W-:Y:S02]  /*55f0*/  IMAD.MOV.U32 R37, RZ, RZ, R151.reuse ;  /* 0x000000ffff257224 */ /* 0x100fe400078e0097 */
[----:B------:R-:W-:-:S03]  /*5600*/  IMAD.MOV.U32 R36, RZ, RZ, R151 ;  /* 0x000000ffff247224 */ /* 0x000fc600078e0097 */
        /* <DEDUP_REMOVED lines=8> */
[----:B0-----:R-:W-:-:S04]  /*5690*/  FADD.FTZ R14, R30, R9 ;  /* 0x000000091e0e7221 */ /* 0x001fc80000010000 */
[C---:B------:R-:W-:Y:S01]  /*56a0*/  FADD.FTZ R9, R195.reuse, R14 ;  /* 0x0000000ec3097221 */ /* 0x040fe20000010000 */
[----:B------:R-:W-:Y:S01]  /*56b0*/  F2FP.F16.F32.PACK_AB R195, R195, R30 ;  /* 0x0000001ec3c3723e */ /* 0x000fe200000000ff */
[--C-:B------:R-:W-:Y:S01]  /*56c0*/  IMAD.MOV.U32 R30, RZ, RZ, R151.reuse ;  /* 0x000000ffff1e7224 */ /* 0x100fe200078e0097 */
[----:B------:R0:W3:Y:S01]  /*56d0*/  MUFU.EX2 R7, R0 ;  /* 0x0000000000077308 */ /* 0x0000e20000000800 */
[C---:B-1----:R-:W-:Y:S01]  /*56e0*/  FADD.FTZ R19, R25.reuse, R2 ;  /* 0x0000000219137221 */ /* 0x042fe20000010000 */
[----:B------:R-:W-:Y:S01]  /*56f0*/  F2FP.F16.F32.PACK_AB R192, R25, R24 ;  /* 0x0000001819c0723e */ /* 0x000fe200000000ff */
[--C-:B------:R-:W-:Y:S01]  /*5700*/  IMAD.MOV.U32 R25, RZ, RZ, R151.reuse ;  /* 0x000000ffff197224 */ /* 0x100fe200078e0097 */
[----:B------:R-:W-:Y:S01]  /*5710*/  MOV R2, 0x3f800000 ;  /* 0x3f80000000027802 */ /* 0x000fe20000000f00 */
[----:B------:R-:W-:Y:S02]  /*5720*/  IMAD.MOV.U32 R24, RZ, RZ, R151 ;  /* 0x000000ffff187224 */ /* 0x000fe400078e0097 */
[----:B--2---:R-:W-:Y:S01]  /*5730*/  FADD.FTZ R14, R28, R19 ;  /* 0x000000131c0e7221 */ /* 0x004fe20000010000 */
[----:B0-----:R-:W-:-:S03]  /*5740*/  IMAD.MOV.U32 R0, RZ, RZ, 0x3f800000 ;  /* 0x3f800000ff007424 */ /* 0x001fc600078e00ff */
[C---:B---3--:R-:W-:Y:S01]  /*5750*/  FADD.FTZ R14, R7.reuse, R14 ;  /* 0x0000000e070e7221 */ /* 0x048fe20000010000 */
[----:B------:R-:W-:Y:S01]  /*5760*/  F2FP.F16.F32.PACK_AB R194, R7, R28 ;  /* 0x0000001c07c2723e */ /* 0x000fe200000000ff */
[----:B------:R-:W-:Y:S01]  /*5770*/  IMAD.MOV.U32 R28, RZ, RZ, R151 ;  /* 0x000000ffff1c7224 */ /* 0x000fe200078e0097 */
[----:B------:R-:W-:Y:S01]  /*5780*/  MOV R7, UR6 ;  /* 0x0000000600077c02 */ /* 0x000fe20008000f00 */
[----:B------:R-:W-:Y:S06]  /*5790*/  @!P1 BRA `(.L_x_18) ;  /* 0x00000044002c9947 */ /* 0x000fec0003800000 */
[----:B------:R-:W-:Y:S01]  /*57a0*/  UMOV UR6, URZ ;  /* 0x0000003f00067c82 */ /* 0x000fe20008000000 */
[----:B------:R-:W-:Y:S01]  /*57b0*/  IMAD.U32 R212, RZ, RZ, UR60 ;  /* 0x0000003cffd47e24 */ /* 0x000fe2000f8e00ff */
[----:B------:R-:W-:Y:S01]  /*57c0*/  MOV R20, R3 ;  /* 0x0000000300147202 */ /* 0x000fe20000000f00 */
[----:B------:R-:W-:Y:S01]  /*57d0*/  IMAD.MOV.U32 R19, RZ, RZ, R6 ;  /* 0x000000ffff137224 */ /* 0x000fe200078e0006 */
[----:B------:R-:W-:Y:S01]  /*57e0*/  CS2R R150, SRZ ;  /* 0x0000000000967805 */ /* 0x000fe2000001ff00 */
[----:B------:R-:W-:Y:S01]  /*57f0*/  IMAD.U32 R216, RZ, RZ, UR6 ;  /* 0x00000006ffd87e24 */ /* 0x000fe2000f8e00ff */
[----:B------:R-:W-:Y:S01]  /*5800*/  MOV R21, UR6 ;  /* 0x0000000600157c02 */ /* 0x000fe20008000f00 */
[----:B------:R-:W-:Y:S01]  /*5810*/  IMAD.MOV.U32 R2, RZ, RZ, 0x3f800000 ;  /* 0x3f800000ff027424 */ /* 0x000fe200078e00ff */
        /* <DEDUP_REMOVED lines=62> */
[----:B------:R-:W-:Y:S01]  /*5c00*/  CS2R R24, SRZ ;  /* 0x0000000000187805 */ /* 0x000fe2000001ff00 */
[----:B------:R-:W-:-:S06]  /*5c10*/  ULDC UR61, c[0x0][0x9d8] ;  /* 0x00027600003d7ab9 */ /* 0x000fcc0000000800 */
.L_x_29:
[----:B------:R-:W-:Y:S02]  /*5c20*/  R2UR UR6, R21 ;  /* 0x00000000150672ca */ /* 0x000fe400000e0000 */
[----:B------:R-:W-:-:S11]  /*5c30*/  R2UR UR7, R216 ;  /* 0x00000000d80772ca */ /* 0x000fd600000e0000 */
[----:B------:R-:W-:-:S04]  /*5c40*/  UISETP.NE.AND UP0, UPT, UR6, 0x1, UPT ;  /* 0x000000010600788c */ /* 0x000fc8000bf05270 */
[----:B------:R-:W-:-:S04]  /*5c50*/  USEL UR6, URZ, 0x1, UP0 ;  /* 0x000000013f067887 */ /* 0x000fc80008000000 */
[----:B------:R-:W-:-:S06]  /*5c60*/  ULOP3.LUT UR6, UR7, UR6, URZ, 0x3c, !UPT ;  /* 0x0000000607067292 */ /* 0x000fcc000f8e3c3f */
[----:B------:R-:W-:Y:S01]  /*5c70*/  IMAD.U32 R7, RZ, RZ, UR6 ;  /* 0x00000006ff077e24 */ /* 0x000fe2000f8e00ff */
[----:B------:R-:W-:Y:S06]  /*5c80*/  @!P0 BRA `(.L_x_19) ;  /* 0x0000000000048947 */ /* 0x000fec0003800000 */
[----:B------:R-:W-:Y:S01]  /*5c90*/  BPT.TRAP 0x1 ;  /* 0x000000040000795c */ /* 0x000fe20000300000 */
.L_x_19:
[----:B------:R-:W-:Y:S02]  /*5ca0*/  R2UR UR6, R21 ;  /* 0x00000000150672ca */ /* 0x000fe400000e0000 */
[----:B------:R-:W-:Y:S02]  /*5cb0*/  R2UR UR7, R16 ;  /* 0x00000000100772ca */ /* 0x000fe400000e0000 */
[----:B------:R-:W-:-:S09]  /*5cc0*/  R2UR UR10, R7 ;  /* 0x00000000070a72ca */ /* 0x000fd200000e0000 */
[----:B------:R-:W-:-:S04]  /*5cd0*/  UIADD3 UR6, UR6, 0x1, URZ ;  /* 0x0000000106067890 */ /* 0x000fc8000fffe03f */
[----:B------:R-:W-:Y:S01]  /*5ce0*/  UISETP.NE.AND UP0, UPT, UR6, 0x2, UPT ;  /* 0x000000020600788c */ /* 0x000fe2000bf05270 */
[----:B------:R-:W-:-:S03]  /*5cf0*/  IMAD.U32 R3, RZ, RZ, UR10 ;  /* 0x0000000aff037e24 */ /* 0x000fc6000f8e00ff */
[----:B------:R-:W-:Y:S02]  /*5d00*/  USEL UR6, UR6, URZ, UP0 ;  /* 0x0000003f06067287 */ /* 0x000fe40008000000 */
[----:B------:R-:W-:Y:S02]  /*5d10*/  SHF.L.U32 R3, R3, 0x1f, RZ ;  /* 0x0000001f03037819 */ /* 0x000fe400000006ff */
[----:B------:R-:W-:Y:S02]  /*5d20*/  ULEA UR7, UR6, UR7, 0x3 ;  /* 0x0000000706077291 */ /* 0x000fe4000f8e183f */
[----:B------:R-:W-:-:S04]  /*5d30*/  IMAD.U32 R8, RZ, RZ, UR6 ;  /* 0x00000006ff087e24 */ /* 0x000fc8000f8e00ff */
[----:B------:R-:W-:-:S03]  /*5d40*/  MOV R213, UR7 ;  /* 0x0000000700d57c02 */ /* 0x000fc60008000f00 */
[----:B------:R0:W1:Y:S01]  /*5d50*/  SYNCS.PHASECHK.TRANS64.TRYWAIT P1, [UR7+0x38830], R3 ;  /* 0x03883003ff0075a7 */ /* 0x0000620008020147 */
[----:B------:R-:W-:Y:S05]  /*5d60*/  @!P0 BRA `(.L_x_20) ;  /* 0x0000000000048947 */ /* 0x000fea0003800000 */
[----:B------:R-:W-:Y:S01]  /*5d70*/  BPT.TRAP 0x1 ;  /* 0x000000040000795c */ /* 0x000fe20000300000 */
.L_x_20:
[----:B-1----:R-:W-:Y:S05]  /*5d80*/  @P1 BRA `(.L_x_21) ;  /* 0x00000000000c1947 */ /* 0x002fea0003800000 */
[----:B------:R-:W-:-:S13]  /*5d90*/  R2UR UR6, R213 ;  /* 0x00000000d50672ca */ /* 0x000fda00000e0000 */
[----:B------:R-:W1:Y:S02]  /*5da0*/  SYNCS.PHASECHK.TRANS64.TRYWAIT P1, [UR6+0x38830], R3 ;  /* 0x03883003ff0075a7 */ /* 0x000e640008020146 */
[----:B-1----:R-:W-:Y:S05]  /*5db0*/  @!P1 BRA `(.L_x_22) ;  /* 0x000000b800309947 */ /* 0x002fea0003800000 */
.L_x_21:
[----:B------:R-:W-:Y:S01]  /*5dc0*/  R2UR UR6, R15 ;  /* 0x000000000f0672ca */ /* 0x000fe200000e0000 */
[----:B------:R-:W-:Y:S01]  /*5dd0*/  WARPGROUP.ARRIVE ;  /* 0x00000000000079c5 */ /* 0x000fe20000000000 */
[----:B------:R-:W-:Y:S01]  /*5de0*/  R2UR UR60, R8 ;  /* 0x00000000083c72ca */ /* 0x000fe200000e0000 */
[----:B------:R-:W-:Y:S01]  /*5df0*/  UMOV UR59, 0x40000040 ;  /* 0x40000040003b7882 */ /* 0x000fe20000000000 */
[C---:B------:R-:W-:Y:S01]  /*5e00*/  R2UR UR56, R4.reuse ;  /* 0x00000000043872ca */ /* 0x040fe200000e0000 */
[----:B------:R-:W-:Y:S01]  /*5e10*/  UMOV UR43, 0x40000040 ;  /* 0x40000040002b7882 */ /* 0x000fe20000000000 */
[C---:B------:R-:W-:Y:S01]  /*5e20*/  R2UR UR57, R5.reuse ;  /* 0x00000000053972ca */ /* 0x040fe200000e0000 */
[----:B------:R-:W-:Y:S01]  /*5e30*/  UMOV UR47, 0x40000040 ;  /* 0x40000040002f7882 */ /* 0x000fe20000000000 */
[----:B01----:R-:W-:Y:S01]  /*5e40*/  MOV R3, UR41 ;  /* 0x0000002900037c02 */ /* 0x003fe20008000f00 */
[----:B------:R-:W-:Y:S01]  /*5e50*/  UMOV UR51, 0x40000040 ;  /* 0x4000004000337882 */ /* 0x000fe20000000000 */
[----:B------:R-:W-:Y:S01]  /*5e60*/  MOV R6, UR40 ;  /* 0x0000002800067c02 */ /* 0x000fe20008000f00 */
[----:B------:R-:W-:Y:S01]  /*5e70*/  UMOV UR55, 0x40000040 ;  /* 0x4000004000377882 */ /* 0x000fe20000000000 */
[C---:B------:R-:W-:Y:S01]  /*5e80*/  R2UR UR40, R4.reuse ;  /* 0x00000000042872ca */ /* 0x040fe200000e0000 */
[----:B------:R-:W-:Y:S01]  /*5e90*/  UMOV UR15, 0x40000040 ;  /* 0x40000040000f7882 */ /* 0x000fe20000000000 */
[C---:B------:R-:W-:Y:S01]  /*5ea0*/  R2UR UR41, R5.reuse ;  /* 0x00000000052972ca */ /* 0x040fe200000e0000 */
[----:B------:R-:W-:Y:S01]  /*5eb0*/  UIMAD UR60, UR60, 0xa00, UR6 ;  /* 0x00000a003c3c78a4 */ /* 0x000fe2000f8e0206 */
[----:B------:R-:W-:Y:S01]  /*5ec0*/  MOV R22, UR45 ;  /* 0x0000002d00167c02 */ /* 0x000fe20008000f00 */
[----:B------:R-:W-:Y:S01]  /*5ed0*/  UMOV UR19, 0x40000040 ;  /* 0x4000004000137882 */ /* 0x000fe20000000000 */
[----:B------:R-:W-:Y:S01]  /*5ee0*/  MOV R23, UR44 ;  /* 0x0000002c00177c02 */ /* 0x000fe20008000f00 */
[----:B------:R-:W-:Y:S01]  /*5ef0*/  UIADD3 UR6, UR60, 0x80, URZ ;  /* 0x000000803c067890 */ /* 0x000fe2000fffe03f */
[C---:B------:R-:W-:Y:S01]  /*5f00*/  R2UR UR44, R4.reuse ;  /* 0x00000000042c72ca */ /* 0x040fe200000e0000 */
[----:B------:R-:W-:Y:S01]  /*5f10*/  UIADD3 UR7, UR60, 0x100, URZ ;  /* 0x000001003c077890 */ /* 0x000fe2000fffe03f */
[C---:B------:R-:W-:Y:S01]  /*5f20*/  R2UR UR45, R5.reuse ;  /* 0x00000000052d72ca */ /* 0x040fe200000e0000 */
[----:B------:R-:W-:Y:S01]  /*5f30*/  UMOV UR58, UR60 ;  /* 0x0000003c003a7c82 */ /* 0x000fe20008000000 */
[----:B------:R-:W-:Y:S01]  /*5f40*/  MOV R152, UR49 ;  /* 0x0000003100987c02 */ /* 0x000fe20008000f00 */
[----:B------:R-:W-:Y:S01]  /*5f50*/  HGMMA.64x16x16.F32 R184, gdesc[UR56], RZ, !UPT, gsb0 ;  /* 0x0020000038b879f0 */ /* 0x000fe2000c0008ff */
[----:B------:R-:W-:Y:S01]  /*5f60*/  UMOV UR42, UR6 ;  /* 0x00000006002a7c82 */ /* 0x000fe20008000000 */
[----:B------:R-:W-:Y:S01]  /*5f70*/  MOV R153, UR48 ;  /* 0x0000003000997c02 */ /* 0x000fe20008000f00 */
[----:B------:R-:W-:Y:S01]  /*5f80*/  UMOV UR46, UR7 ;  /* 0x00000007002e7c82 */ /* 0x000fe20008000000 */
[C---:B------:R-:W-:Y:S01]  /*5f90*/  R2UR UR48, R4.reuse ;  /* 0x00000000043072ca */ /* 0x040fe200000e0000 */
[----:B------:R-:W-:Y:S01]  /*5fa0*/  UIADD3 UR6, UR60, 0x180, URZ ;  /* 0x000001803c067890 */ /* 0x000fe2000fffe03f */
[C---:B------:R-:W-:Y:S01]  /*5fb0*/  R2UR UR49, R5.reuse ;  /* 0x00000000053172ca */ /* 0x040fe200000e0000 */
[----:B------:R-:W-:Y:S01]  /*5fc0*/  UIADD3 UR58, UR60, 0x200, URZ ;  /* 0x000002003c3a7890 */ /* 0x000fe2000fffe03f */
[----:B------:R-:W-:Y:S01]  /*5fd0*/  R2UR UR56, R4 ;  /* 0x00000000043872ca */ /* 0x000fe200000e0000 */
[----:B------:R-:W-:Y:S01]  /*5fe0*/  UMOV UR59, 0x40000040 ;  /* 0x40000040003b7882 */ /* 0x000fe20000000000 */
[----:B------:R-:W-:Y:S01]  /*5ff0*/  R2UR UR57, R5 ;  /* 0x00000000053972ca */ /* 0x000fe200000e0000 */
[----:B------:R-:W-:Y:S01]  /*6000*/  UIADD3 UR7, UR60, 0x182, URZ ;  /* 0x000001823c077890 */ /* 0x000fe2000fffe03f */
[----:B------:R-:W-:Y:S01]  /*6010*/  MOV R214, UR53 ;  /* 0x0000003500d67c02 */ /* 0x000fe20008000f00 */
[----:B------:R-:W-:Y:S01]  /*6020*/  UMOV UR50, UR6 ;  /* 0x0000000600327c82 */ /* 0x000fe20008000000 */
[----:B------:R-:W-:Y:S01]  /*6030*/  MOV R215, UR52 ;  /* 0x0000003400d77c02 */ /* 0x000fe20008000f00 */
[----:B------:R-:W-:Y:S01]  /*6040*/  UIADD3 UR6, UR60, 0x2, URZ ;  /* 0x000000023c067890 */ /* 0x000fe2000fffe03f */
[----:B------:R-:W-:Y:S01]  /*6050*/  R2UR UR52, R12 ;  /* 0x000000000c3472ca */ /* 0x000fe200000e0000 */
[----:B------:R-:W-:Y:S01]  /*6060*/  UIADD3 UR14, UR60, 0x280, URZ ;  /* 0x000002803c0e7890 */ /* 0x000fe2000fffe03f */
[----:B------:R-:W-:Y:S01]  /*6070*/  R2UR UR53, R13 ;  /* 0x000000000d3572ca */ /* 0x000fe200000e0000 */
[----:B------:R-:W-:Y:S01]  /*6080*/  UIADD3 UR18, UR60, 0x282, URZ ;  /* 0x000002823c127890 */ /* 0x000fe2000fffe03f */
[-C--:B------:R-:W-:Y:S01]  /*6090*/  FMUL.FTZ R24, R24, R0.reuse ;  /* 0x0000000018187220 */ /* 0x080fe20000410000 */
[----:B------:R-:W-:Y:S01]  /*60a0*/  UIADD3 UR22, UR60, 0x284, URZ ;  /* 0x000002843c167890 */ /* 0x000fe2000fffe03f */
[-C--:B------:R-:W-:Y:S01]  /*60b0*/  FMUL.FTZ R25, R25, R0.reuse ;  /* 0x0000000019197220 */ /* 0x080fe20000410000 */
[----:B------:R-:W-:Y:S01]  /*60c0*/  UMOV UR54, UR6 ;  /* 0x0000000600367c82 */ /* 0x000fe20008000000 */
[----:B------:R-:W-:Y:S01]  /*60d0*/  UIADD3 UR6, UR60, 0x102, URZ ;  /* 0x000001023c067890 */ /* 0x000fe2000fffe03f */
[-C--:B------:R-:W-:Y:S01]  /*60e0*/  FMUL.FTZ R28, R28, R0.reuse ;  /* 0x000000001c1c7220 */ /* 0x080fe20000410000 */
[----:B------:R-:W-:Y:S01]  /*60f0*/  UMOV UR23, 0x40000040 ;  /* 0x4000004000177882 */ /* 0x000fe20000000000 */
[----:B------:R-:W-:Y:S01]  /*6100*/  UIADD3 UR26, UR60, 0x286, URZ ;  /* 0x000002863c1a7890 */ /* 0x000fe2000fffe03f */
[-C--:B------:R-:W-:Y:S01]  /*6110*/  FMUL.FTZ R29, R29, R0.reuse ;  /* 0x000000001d1d7220 */ /* 0x080fe20000410000 */
[----:B------:R-:W-:Y:S01]  /*6120*/  UMOV UR10, UR52 ;  /* 0x00000034000a7c82 */ /* 0x000fe20008000000 */
[----:B------:R-:W-:Y:S01]  /*6130*/  UMOV UR27, 0x40000040 ;  /* 0x40000040001b7882 */ /* 0x000fe20000000000 */
[----:B------:R-:W-:Y:S01]  /*6140*/  UMOV UR11, UR53 ;  /* 0x00000035000b7c82 */ /* 0x000fe20008000000 */
[----:B------:R-:W-:Y:S01]  /*6150*/  UIADD3 UR30, UR60, 0x500, URZ ;  /* 0x000005003c1e7890 */ /* 0x000fe2000fffe03f */
[-C--:B------:R-:W-:Y:S01]  /*6160*/  FMUL.FTZ R32, R32, R0.reuse ;  /* 0x0000000020207220 */ /* 0x080fe20000410000 */
[----:B------:R-:W-:Y:S01]  /*6170*/  UMOV UR31, 0x40000040 ;  /* 0x40000040001f7882 */ /* 0x000fe20000000000 */
[----:B------:R-:W-:Y:S01]  /*6180*/  UIADD3 UR34, UR60, 0x502, URZ ;  /* 0x000005023c227890 */ /* 0x000fe2000fffe03f */
[-C--:B------:R-:W-:Y:S01]  /*6190*/  FMUL.FTZ R33, R33, R0.reuse ;  /* 0x0000000021217220 */ /* 0x080fe20000410000 */
[----:B------:R-:W-:Y:S01]  /*61a0*/  UMOV UR35, 0x40000040 ;  /* 0x4000004000237882 */ /* 0x000fe20000000000 */
[----:B------:R-:W-:Y:S01]  /*61b0*/  UIADD3 UR38, UR60, 0x504, URZ ;  /* 0x000005043c267890 */ /* 0x000fe2000fffe03f */
[-C--:B------:R-:W-:Y:S01]  /*61c0*/  FMUL.FTZ R36, R36, R0.reuse ;  /* 0x0000000024247220 */ /* 0x080fe20000410000 */
[----:B------:R-:W-:Y:S01]  /*61d0*/  UMOV UR39, 0x40000040 ;  /* 0x4000004000277882 */ /* 0x000fe20000000000 */
[-C--:B------:R-:W-:Y:S01]  /*61e0*/  FMUL.FTZ R37, R37, R0.reuse ;  /* 0x0000000025257220 */ /* 0x080fe20000410000 */
        /* <DEDUP_REMOVED lines=9> */
[----:B------:R-:W-:Y:S01]  /*6280*/  FMUL.FTZ R57, R57, R0 ;  /* 0x0000000039397220 */ /* 0x000fe20000410000 */
[----:B------:R-:W-:-:S02]  /*6290*/  WARPGROUP.DEPBAR.LE gsb0, 0x0 ;  /* 0x00008000000079c5 */ /* 0x000fc40000010000 */
[----:B------:R-:W-:Y:S01]  /*62a0*/  WARPGROUP.ARRIVE ;  /* 0x00000000000079c5 */ /* 0x000fe20000000000 */
[-C--:B------:R-:W-:Y:S01]  /*62b0*/  FMUL.FTZ R60, R60, R0.reuse ;  /* 0x000000003c3c7220 */ /* 0x080fe20000410000 */
[-C--:B------:R-:W-:Y:S01]  /*62c0*/  FMUL.FTZ R61, R61, R0.reuse ;  /* 0x000000003d3d7220 */ /* 0x080fe20000410000 */
[-C--:B------:R-:W-:Y:S01]  /*62d0*/  FMUL.FTZ R64, R64, R0.reuse ;  /* 0x0000000040407220 */ /* 0x080fe20000410000 */
[-C--:B------:R-:W-:Y:S01]  /*62e0*/  FMUL.FTZ R65, R65, R0.reuse ;  /* 0x0000000041417220 */ /* 0x080fe20000410000 */
[-C--:B------:R-:W-:Y:S01]  /*62f0*/  FMUL.FTZ R68, R68, R0.reuse ;  /* 0x0000000044447220 */ /* 0x080fe20000410000 */
[----:B------:R-:W-:Y:S01]  /*6300*/  HGMMA.64x16x16.F32 R176, gdesc[UR40], RZ, !UPT, gsb0 ;  /* 0x0020000028b079f0 */ /* 0x000fe2000c0008ff */
[----:B------:R-:W-:Y:S01]  /*6310*/  R2UR UR41, R3 ;  /* 0x00000000032972ca */ /* 0x000fe200000e0000 */
[----:B------:R-:W-:Y:S01]  /*6320*/  UIADD3 UR42, UR60, 0x506, URZ ;  /* 0x000005063c2a7890 */ /* 0x000fe2000fffe03f */
[----:B------:R-:W-:Y:S01]  /*6330*/  R2UR UR40, R6 ;  /* 0x00000000062872ca */ /* 0x000fe200000e0000 */
[----:B------:R-:W-:Y:S01]  /*6340*/  UMOV UR43, 0x40000040 ;  /* 0x40000040002b7882 */ /* 0x000fe20000000000 */
[----:B------:R-:W-:Y:S01]  /*6350*/  MOV R3, UR9 ;  /* 0x0000000900037c02 */ /* 0x000fe20008000f00 */
[-C--:B------:R-:W-:Y:S01]  /*6360*/  FMUL.FTZ R69, R69, R0.reuse ;  /* 0x0000000045457220 */ /* 0x080fe20000410000 */
[----:B------:R-:W-:Y:S01]  /*6370*/  MOV R6, UR8 ;  /* 0x0000000800067c02 */ /* 0x000fe20008000f00 */
        /* <DEDUP_REMOVED lines=117> */
[----:B------:R-:W-:Y:S01]  /*6ad0*/  FMUL.FTZ R151, R151, R2 ;  /* 0x0000000297977220 */ /* 0x000fe20000410000 */
        /* <DEDUP_REMOVED lines=10> */
[----:B------:R-:W-:Y:S01]  /*6b80*/  R2UR UR53, R214 ;  /* 0x00000000d63572ca */ /* 0x000fe200000e0000 */
[----:B------:R-:W-:Y:S01]  /*6b90*/  UIADD3 UR54, UR60, 0x784, URZ ;  /* 0x000007843c367890 */ /* 0x000fe2000fffe03f */
[----:B------:R-:W-:Y:S01]  /*6ba0*/  R2UR UR52, R215 ;  /* 0x00000000d73472ca */ /* 0x000fe200000e0000 */
        /* <DEDUP_REMOVED lines=24> */
[----:B------:R-:W-:Y:S02]  /*6d30*/  UIADD3 UR6, UR60, 0x4, URZ ;  /* 0x000000043c067890 */ /* 0x000fe4000fffe03f */
[----:B------:R-:W-:Y:S02]  /*6d40*/  UIADD3 UR10, UR60, 0x84, URZ ;  /* 0x000000843c0a7890 */ /* 0x000fe4000fffe03f */
[----:B------:R-:W-:Y:S01]  /*6d50*/  UIADD3 UR11, UR60, 0x104, URZ ;  /* 0x000001043c0b7890 */ /* 0x000fe2000fffe03f */
        /* <DEDUP_REMOVED lines=28> */
[----:B------:R-:W-:Y:S01]  /*6f20*/  UMOV UR11, 0x40000040 ;  /* 0x40000040000b7882 */ /* 0x000fe20000000000 */
[----:B------:R-:W-:Y:S02]  /*6f30*/  WARPGROUP.DEPBAR.LE gsb0, 0x0 ;  /* 0x00008000000079c5 */ /* 0x000fe40000010000 */
[----:B------:R-:W-:-:S06]  /*6f40*/  WARPGROUP.ARRIVE ;  /* 0x00000000000079c5 */ /* 0x000fcc0000000000 */
[----:B------:R-:W-:Y:S01]  /*6f50*/  HGMMA.64x16x16.F32 R152, gdesc[UR4], R152, gsb0 ;  /* 0x00200000049879f0 */ /* 0x000fe20008000898 */
[----:B------:R-:W-:Y:S02]  /*6f60*/  UIADD3 UR6, UR60, 0x86, URZ ;  /* 0x000000863c067890 */ /* 0x000fe4000fffe03f */
        /* <DEDUP_REMOVED lines=28> */
[----:B------:R-:W-:Y:S01]  /*7130*/  R2UR UR8, R10 ;  /* 0x000000000a0872ca */ /* 0x000fe200000e0000 */
[----:B------:R-:W-:Y:S01]  /*7140*/  UMOV UR11, 0x40000040 ;  /* 0x40000040000b7882 */ /* 0x000fe20000000000 */
[----:B------:R-:W-:Y:S01]  /*7150*/  R2UR UR9, R11 ;  /* 0x000000000b0972ca */ /* 0x000fe200000e0000 */
        /* <DEDUP_REMOVED lines=295> */
[----:B------:R-:W-:Y:S02]  /*83d0*/  UIADD3 UR7, UR60, 0x906, URZ ;  /* 0x000009063c077890 */ /* 0x000fe4000fffe03f */
        /* <DEDUP_REMOVED lines=9> */
[----:B------:R-:W-:Y:S01]  /*8470*/  UMOV UR56, UR10 ;  /* 0x0000000a00387c82 */ /* 0x000fe20008000000 */
[----:B------:R-:W-:Y:S01]  /*8480*/  UMOV UR57, UR11 ;  /* 0x0000000b00397c82 */ /* 0x000fe20008000000 */
        /* <DEDUP_REMOVED lines=29> */
.L_x_23:
[----:B------:R-:W-:Y:S02]  /*8660*/  R2UR UR10, R16 ;  /* 0x00000000100a72ca */ /* 0x000fe400000e0000 */
[----:B------:R-:W-:Y:S02]  /*8670*/  R2UR UR6, R21 ;  /* 0x00000000150672ca */ /* 0x000fe400000e0000 */
[----:B------:R-:W-:-:S11]  /*8680*/  R2UR UR7, R216 ;  /* 0x00000000d80772ca */ /* 0x000fd600000e0000 */
[----:B------:R-:W-:Y:S02]  /*8690*/  ULEA UR6, UR6, UR10, 0x3 ;  /* 0x0000000a06067291 */ /* 0x000fe4000f8e183f */
[----:B------:R-:W-:-:S05]  /*86a0*/  IMAD.U32 R0, RZ, RZ, UR7 ;  /* 0x00000007ff007e24 */ /* 0x000fca000f8e00ff */
[----:B------:R-:W-:-:S04]  /*86b0*/  SHF.L.U32 R0, R0, 0x1f, RZ ;  /* 0x0000001f00007819 */ /* 0x000fc800000006ff */
[----:B------:R0:W1:Y:S01]  /*86c0*/  SYNCS.PHASECHK.TRANS64.TRYWAIT P1, [UR6+0x38850], R0 ;  /* 0x03885000ff0075a7 */ /* 0x0000620008020146 */
[----:B------:R-:W-:Y:S05]  /*86d0*/  @!P0 BRA `(.L_x_24) ;  /* 0x0000000000048947 */ /* 0x000fea0003800000 */
[----:B------:R-:W-:Y:S01]  /*86e0*/  BPT.TRAP 0x1 ;  /* 0x000000040000795c */ /* 0x000fe20000300000 */
.L_x_24:
[----:B-1----:R-:W-:Y:S05]  /*86f0*/  @P1 BRA `(.L_x_25) ;  /* 0x0000000000081947 */ /* 0x002fea0003800000 */
[----:B------:R-:W1:Y:S02]  /*8700*/  SYNCS.PHASECHK.TRANS64.TRYWAIT P1, [UR6+0x38850], R0 ;  /* 0x03885000ff0075a7 */ /* 0x000e640008020146 */
[----:B-1----:R-:W-:Y:S05]  /*8710*/  @!P1 BRA `(.L_x_26) ;  /* 0x0000008c00f49947 */ /* 0x002fea0003800000 */
.L_x_25:
[----:B------:R-:W-:Y:S01]  /*8720*/  R2UR UR7, R16 ;  /* 0x00000000100772ca */ /* 0x000fe200000e0000 */
[----:B------:R-:W-:Y:S01]  /*8730*/  WARPGROUP.ARRIVE ;  /* 0x00000000000079c5 */ /* 0x000fe20000000000 */
[----:B------:R-:W-:Y:S01]  /*8740*/  R2UR UR10, R21 ;  /* 0x00000000150a72ca */ /* 0x000fe200000e0000 */
[----:B------:R-:W-:-:S10]  /*8750*/  UMOV UR11, 0x40000040 ;  /* 0x40000040000b7882 */ /* 0x000fd40000000000 */
[----:B------:R-:W-:-:S04]  /*8760*/  UIADD3 UR7, UR7, 0x400, URZ ;  /* 0x0000040007077890 */ /* 0x000fc8000fffe03f */
[----:B------:R-:W-:-:S04]  /*8770*/  USHF.R.U32.HI UR7, URZ, 0x4, UR7 ;  /* 0x000000043f077899 */ /* 0x000fc80008011607 */
[----:B------:R-:W-:-:S04]  /*8780*/  ULOP3.LUT UR7, UR7, 0x3fff, URZ, 0xc0, !UPT ;  /* 0x00003fff07077892 */ /* 0x000fc8000f8ec03f */
[----:B------:R-:W-:-:S04]  /*8790*/  ULOP3.LUT UR7, UR7, 0x2800000, URZ, 0xfc, !UPT ;  /* 0x0280000007077892 */ /* 0x000fc8000f8efc3f */
[----:B------:R-:W-:-:S07]  /*87a0*/  UIMAD UR7, UR10, 0xa00, UR7 ;  /* 0x00000a000a0778a4 */ /* 0x000fce000f8e0207 */
[----:B------:R-:W-:Y:S02]  /*87b0*/  UMOV UR10, UR7 ;  /* 0x00000007000a7c82 */ /* 0x000fe40008000000 */
[----:B------:R-:W-:Y:S01]  /*87c0*/  HGMMA.64x256x16.F32 R24, R208, gdesc[UR8].tnspB, R24, gsb0 ;  /* 0x43e00008d0187df0 */ /* 0x000fe20008000818 */
[----:B------:R-:W-:Y:S01]  /*87d0*/  UIADD3 UR10, UR7, 0x80, URZ ;  /* 0x00000080070a7890 */ /* 0x000fe2000fffe03f */
[----:B------:R-:W-:Y:S01]  /*87e0*/  UMOV UR11, 0x40000040 ;  /* 0x40000040000b7882 */ /* 0x000fe20000000000 */
[----:B------:R-:W-:Y:S02]  /*87f0*/  WARPGROUP.DEPBAR.LE gsb0, 0x0 ;  /* 0x00008000000079c5 */ /* 0x000fe40000010000 */
[----:B------:R-:W-:-:S15]  /*8800*/  WARPGROUP.ARRIVE ;  /* 0x00000000000079c5 */ /* 0x000fde0000000000 */
[----:B------:R-:W-:-:S08]  /*8810*/  NOP ;  /* 0x0000000000007918 */ /* 0x000fd00000000000 */
        /* <DEDUP_REMOVED lines=18> */
[----:B------:R-:W-:Y:S03]  /*8940*/  HGMMA.64x256x16.F32 R24, R192, gdesc[UR8].tnspB, R24, gsb0 ;  /* 0x43e00008c0187df0 */ /* 0x000fe60008000818 */
[----:B------:R-:W-:Y:S02]  /*8950*/  WARPGROUP.DEPBAR.LE gsb0, 0x0 ;  /* 0x00008000000079c5 */ /* 0x000fe40000010000 */
[----:B------:R-:W-:Y:S05]  /*8960*/  @!P0 BRA `(.L_x_27) ;  /* 0x0000000000048947 */ /* 0x000fea0003800000 */
[----:B------:R-:W-:Y:S01]  /*8970*/  BPT.TRAP 0x1 ;  /* 0x000000040000795c */ /* 0x000fe20000300000 */
.L_x_27:
[----:B------:R-:W-:Y:S01]  /*8980*/  FMUL.FTZ R21, R184, UR61 ;  /* 0x0000003db8157c20 */ /* 0x000fe20008410000 */
[----:B------:R-:W-:Y:S01]  /*8990*/  FMUL.FTZ R184, R186, UR61 ;  /* 0x0000003dbab87c20 */ /* 0x000fe20008410000 */
[----:B------:R-:W-:Y:S01]  /*89a0*/  FMUL.FTZ R22, R185, UR61 ;  /* 0x0000003db9167c20 */ /* 0x000fe20008410000 */
[----:B------:R-:W-:Y:S01]  /*89b0*/  FMUL.FTZ R23, R187, UR61 ;  /* 0x0000003dbb177c20 */ /* 0x000fe20008410000 */
[----:B------:R-:W-:Y:S01]  /*89c0*/  FMUL.FTZ R187, R188, UR61 ;  /* 0x0000003dbcbb7c20 */ /* 0x000fe20008410000 */
[----:B------:R-:W-:Y:S01]  /*89d0*/  FMUL.FTZ R185, R190, UR61 ;  /* 0x0000003dbeb97c20 */ /* 0x000fe20008410000 */
[----:B------:R-:W1:Y:S01]  /*89e0*/  MUFU.TANH R21, R21 ;  /* 0x0000001500157308 */ /* 0x000e620000002400 */
[----:B------:R-:W-:Y:S01]  /*89f0*/  FMUL.FTZ R188, R189, UR61 ;  /* 0x0000003dbdbc7c20 */ /* 0x000fe20008410000 */
[----:B------:R-:W-:Y:S01]  /*8a00*/  FMUL.FTZ R186, R191, UR61 ;  /* 0x0000003dbfba7c20 */ /* 0x000fe20008410000 */
[----:B------:R-:W-:Y:S01]  /*8a10*/  FMUL.FTZ R189, R176, UR61 ;  /* 0x0000003db0bd7c20 */ /* 0x000fe20008410000 */
[----:B------:R-:W-:Y:S01]  /*8a20*/  FMUL.FTZ R176, R178, UR61 ;  /* 0x0000003db2b07c20 */ /* 0x000fe20008410000 */
[----:B------:R-:W-:Y:S01]  /*8a30*/  FMUL.FTZ R190, R177, UR61 ;  /* 0x0000003db1be7c20 */ /* 0x000fe20008410000 */
[----:B------:R-:W-:Y:S01]  /*8a40*/  FMUL.FTZ R177, R179, UR61 ;  /* 0x0000003db3b17c20 */ /* 0x000fe20008410000 */
[----:B------:R-:W-:Y:S01]  /*8a50*/  FMUL.FTZ R180, R180, UR61 ;  /* 0x0000003db4b47c20 */ /* 0x000fe20008410000 */
[----:B------:R-:W0:Y:S01]  /*8a60*/  MUFU.TANH R184, R184 ;  /* 0x000000b800b87308 */ /* 0x000e220000002400 */
[----:B------:R-:W-:Y:S01]  /*8a70*/  FMUL.FTZ R179, R183, UR61 ;  /* 0x0000003db7b37c20 */ /* 0x000fe20008410000 */
[----:B------:R-:W-:Y:S01]  /*8a80*/  FMUL.FTZ R183, R169, UR61 ;  /* 0x0000003da9b77c20 */ /* 0x000fe20008410000 */
[----:B------:R-:W-:Y:S01]  /*8a90*/  FMUL.FTZ R181, R181, UR61 ;  /* 0x0000003db5b57c20 */ /* 0x000fe20008410000 */
[----:B------:R-:W-:Y:S01]  /*8aa0*/  FMUL.FTZ R169, R171, UR61 ;  /* 0x0000003daba97c20 */ /* 0x000fe20008410000 */
[----:B------:R-:W-:Y:S01]  /*8ab0*/  FMUL.FTZ R171, R175, UR61 ;  /* 0x0000003dafab7c20 */ /* 0x000fe20008410000 */
[----:B------:R-:W-:Y:S01]  /*8ac0*/  FMUL.FTZ R175, R161, UR61 ;  /* 0x0000003da1af7c20 */ /* 0x000fe20008410000 */
[----:B------:R-:W-:Y:S01]  /*8ad0*/  FMUL.FTZ R178, R182, UR61 ;  /* 0x0000003db6b27c20 */ /* 0x000fe20008410000 */
[----:B------:R-:W2:Y:S01]  /*8ae0*/  MUFU.TANH R22, R22 ;  /* 0x0000001600167308 */ /* 0x000ea20000002400 */
[----:B-1----:R-:W-:Y:S01]  /*8af0*/  FMNMX.FTZ R3, R21, R20, !PT ;  /* 0x0000001415037209 */ /* 0x002fe20007810000 */
[----:B------:R-:W-:Y:S01]  /*8b00*/  FMUL.FTZ R161, R163, UR61 ;  /* 0x0000003da3a17c20 */ /* 0x000fe20008410000 */
[----:B------:R-:W-:Y:S01]  /*8b10*/  FMUL.FTZ R182, R168, UR61 ;  /* 0x0000003da8b67c20 */ /* 0x000fe20008410000 */
[----:B------:R-:W-:Y:S01]  /*8b20*/  FMUL.FTZ R163, R167, UR61 ;  /* 0x0000003da7a37c20 */ /* 0x000fe20008410000 */
[----:B------:R-:W-:Y:S01]  /*8b30*/  FMUL.FTZ R167, R153, UR61 ;  /* 0x0000003d99a77c20 */ /* 0x000fe20008410000 */
[----:B------:R-:W-:Y:S01]  /*8b40*/  FMUL.FTZ R168, R170, UR61 ;  /* 0x0000003daaa87c20 */ /* 0x000fe20008410000 */
[----:B------:R-:W-:Y:S01]  /*8b50*/  FMUL.FTZ R172, R172, UR61 ;  /* 0x0000003dacac7c20 */ /* 0x000fe20008410000 */
[----:B------:R-:W1:Y:S01]  /*8b60*/  MUFU.TANH R23, R23 ;  /* 0x0000001700177308 */ /* 0x000e620000002400 */
[----:B0-----:R-:W-:Y:S01]  /*8b70*/  FMNMX.FTZ R0, R184, R19, !PT ;  /* 0x00000013b8007209 */ /* 0x001fe20007810000 */
[----:B------:R-:W-:Y:S01]  /*8b80*/  FMUL.FTZ R173, R173, UR61 ;  /* 0x0000003dadad7c20 */ /* 0x000fe20008410000 */
[----:B------:R-:W-:Y:S01]  /*8b90*/  FMUL.FTZ R170, R174, UR61 ;  /* 0x0000003daeaa7c20 */ /* 0x000fe20008410000 */
[----:B------:R-:W-:Y:S01]  /*8ba0*/  FMUL.FTZ R174, R160, UR61 ;  /* 0x0000003da0ae7c20 */ /* 0x000fe20008410000 */
[----:B------:R-:W-:Y:S01]  /*8bb0*/  FMUL.FTZ R160, R162, UR61 ;  /* 0x0000003da2a07c20 */ /* 0x000fe20008410000 */
[----:B------:R-:W-:Y:S01]  /*8bc0*/  FMUL.FTZ R164, R164, UR61 ;  /* 0x0000003da4a47c20 */ /* 0x000fe20008410000 */
[----:B------:R-:W-:Y:S01]  /*8bd0*/  FMUL.FTZ R165, R165, UR61 ;  /* 0x0000003da5a57c20 */ /* 0x000fe20008410000 */
[----:B------:R-:W0:Y:S01]  /*8be0*/  MUFU.TANH R187, R187 ;  /* 0x000000bb00bb7308 */ /* 0x000e220000002400 */
[----:B--2---:R-:W-:Y:S01]  /*8bf0*/  FMNMX.FTZ R2, R22, R3, !PT ;  /* 0x0000000316027209 */ /* 0x004fe20007810000 */
        /* <DEDUP_REMOVED lines=8> */
[----:B------:R-:W-:Y:S01]  /*8c80*/  ULDC UR7, c[0x0][0x988] ;  /* 0x0002620000077ab9 */ /* 0x000fe20000000800 */
[----:B------:R-:W1:Y:S01]  /*8c90*/  S2UR UR11, SR_CgaCtaId ;  /* 0x00000000000b79c3 */ /* 0x000e620000008800 */
[----:B------:R-:W-:-:S04]  /*8ca0*/  R2UR UR10, R213 ;  /* 0x00000000d50a72ca */ /* 0x000fc800000e0000 */
[----:B------:R-:W3:Y:S01]  /*8cb0*/  MUFU.TANH R188, R188 ;  /* 0x000000bc00bc7308 */ /* 0x000ee20000002400 */
[----:B0-----:R-:W-:-:S07]  /*8cc0*/  FMNMX.FTZ R3, R187, R2, !PT ;  /* 0x00000002bb037209 */ /* 0x001fce0007810000 */
[----:B------:R-:W0:Y:S01]  /*8cd0*/  MUFU.TANH R186, R186 ;  /* 0x000000ba00ba7308 */ /* 0x000e220000002400 */
[----:B--2---:R-:W-:Y:S01]  /*8ce0*/  FMNMX.FTZ R153, R185, R0, !PT ;  /* 0x00000000b9997209 */ /* 0x004fe20007810000 */
[----:B------:R-:W-:-:S06]  /*8cf0*/  UIADD3 UR10, UR10, 0x38840, URZ ;  /* 0x000388400a0a7890 */ /* 0x000fcc000fffe03f */
[----:B------:R-:W2:Y:S01]  /*8d00*/  MUFU.TANH R189, R189 ;  /* 0x000000bd00bd7308 */ /* 0x000ea20000002400 */
[----:B---3--:R-:W-:Y:S01]  /*8d10*/  FMNMX.FTZ R0, R188, R3, !PT ;  /* 0x00000003bc007209 */ /* 0x008fe20007810000 */
[----:B-1----:R-:W-:-:S06]  /*8d20*/  UPRMT UR10, UR11, 0x654, UR10 ;  /* 0x000006540b0a7896 */ /* 0x002fcc000800000a */
[----:B------:R-:W1:Y:S01]  /*8d30*/  MUFU.TANH R176, R176 ;  /* 0x000000b000b07308 */ /* 0x000e620000002400 */
[----:B0-----:R-:W-:Y:S02]  /*8d40*/  FMNMX.FTZ R153, R186, R153, !PT ;  /* 0x00000099ba997209 */ /* 0x001fe40007810000 */
[----:B------:R-:W-:Y:S05]  /*8d50*/  SYNCS.ARRIVE.TRANS64.RED.A1T0 RZ, [UR10], RZ ;  /* 0x000000ffffff79a7 */ /* 0x000fea000810040a */
[----:B------:R-:W0:Y:S01]  /*8d60*/  MUFU.TANH R190, R190 ;  /* 0x000000be00be7308 */ /* 0x000e220000002400 */
[----:B--2---:R-:W-:-:S07]  /*8d70*/  FMNMX.FTZ R3, R189, R0, !PT ;  /* 0x00000000bd037209 */ /* 0x004fce0007810000 */
[----:B------:R-:W2:Y:S01]  /*8d80*/  MUFU.TANH R177, R177 ;  /* 0x000000b100b17308 */ /* 0x000ea20000002400 */
[----:B-1----:R-:W-:Y:S01]  /*8d90*/  FMNMX.FTZ R0, R176, R153, !PT ;  /* 0x00000099b0007209 */ /* 0x002fe20007810000 */
[----:B------:R-:W-:-:S06]  /*8da0*/  FMUL.FTZ R153, R155, UR61 ;  /* 0x0000003d9b997c20 */ /* 0x000fcc0008410000 */
[----:B------:R-:W1:Y:S01]  /*8db0*/  MUFU.TANH R180, R180 ;  /* 0x000000b400b47308 */ /* 0x000e620000002400 */
[----:B0-----:R-:W-:-:S07]  /*8dc0*/  FMNMX.FTZ R3, R190, R3, !PT ;  /* 0x00000003be037209 */ /* 0x001fce0007810000 */
[----:B------:R-:W0:Y:S01]  /*8dd0*/  MUFU.TANH R181, R181 ;  /* 0x000000b500b57308 */ /* 0x000e220000002400 */
[----:B--2---:R-:W-:-:S07]  /*8de0*/  FMNMX.FTZ R191, R177, R0, !PT ;  /* 0x00000000b1bf7209 */ /* 0x004fce0007810000 */
[----:B------:R-:W2:Y:S01]  /*8df0*/  MUFU.TANH R178, R178 ;  /* 0x000000b200b27308 */ /* 0x000ea20000002400 */
[----:B-1----:R-:W-:-:S07]  /*8e00*/  FMNMX.FTZ R0, R180, R3, !PT ;  /* 0x00000003b4007209 */ /* 0x002fce0007810000 */
        /* <DEDUP_REMOVED lines=27> */
[----:B--2---:R-:W-:Y:S01]  /*8fc0*/  FMNMX.FTZ R2, R160, R155, !PT ;  /* 0x0000009ba0027209 */ /* 0x004fe20007810000 */
[----:B------:R-:W-:-:S06]  /*8fd0*/  FMUL.FTZ R155, R159, UR61 ;  /* 0x0000003d9f9b7c20 */ /* 0x000fcc0008410000 */
        /* <DEDUP_REMOVED lines=21> */
[----:B0-----:R-:W-:-:S05]  /*9130*/  FMNMX.FTZ R0, R157, R0, !PT ;  /* 0x000000009d007209 */ /* 0x001fca0007810000 */
[----:B------:R-:W0:Y:S01]  /*9140*/  SHFL.BFLY PT, R3, R0, 0x2, 0x1f ;  /* 0x0c401f0000037f89 */ /* 0x000e2200000e0000 */
[----:B--2---:R-:W-:-:S04]  /*9150*/  FMNMX.FTZ R2, R154, R159, !PT ;  /* 0x0000009f9a027209 */ /* 0x004fc80007810000 */
[----:B-1----:R-:W-:-:S05]  /*9160*/  FMNMX.FTZ R2, R155, R2, !PT ;  /* 0x000000029b027209 */ /* 0x002fca0007810000 */
[----:B------:R-:W1:Y:S01]  /*9170*/  SHFL.BFLY PT, R159, R2, 0x2, 0x1f ;  /* 0x0c401f00029f7f89 */ /* 0x000e6200000e0000 */
[----:B0-----:R-:W-:-:S05]  /*9180*/  FMNMX.FTZ R158, R0, R3, !PT ;  /* 0x00000003009e7209 */ /* 0x001fca0007810000 */
[----:B------:R-:W0:Y:S01]  /*9190*/  SHFL.BFLY PT, R3, R158, 0x1, 0x1f ;  /* 0x0c201f009e037f89 */ /* 0x000e2200000e0000 */
[----:B-1----:R-:W-:-:S05]  /*91a0*/  FMNMX.FTZ R159, R2, R159, !PT ;  /* 0x0000009f029f7209 */ /* 0x002fca0007810000 */
[----:B------:R-:W1:Y:S01]  /*91b0*/  SHFL.BFLY PT, R6, R159, 0x1, 0x1f ;  /* 0x0c201f009f067f89 */ /* 0x000e6200000e0000 */
[----:B0-----:R-:W-:-:S05]  /*91c0*/  FMNMX.FTZ R3, R158, R3, !PT ;  /* 0x000000039e037209 */ /* 0x001fca0007810000 */
[C---:B------:R-:W-:Y:S01]  /*91d0*/  FADD.FTZ R20, -R3.reuse, R20 ;  /* 0x0000001403147221 */ /* 0x040fe20000010100 */
[----:B------:R-:W-:-:S03]  /*91e0*/  FMUL.FTZ R191, R3, UR7 ;  /* 0x0000000703bf7c20 */ /* 0x000fc60008410000 */
[----:B------:R-:W-:Y:S01]  /*91f0*/  FMUL.FTZ R20, R20, UR7 ;  /* 0x0000000714147c20 */ /* 0x000fe20008410000 */
[--C-:B------:R-:W-:Y:S01]  /*9200*/  FFMA.FTZ R208, R22, UR7, -R191.reuse ;  /* 0x0000000716d07c23 */ /* 0x100fe200080108bf */
[--C-:B------:R-:W-:Y:S01]  /*9210*/  FFMA.FTZ R210, R187, UR7, -R191.reuse ;  /* 0x00000007bbd27c23 */ /* 0x100fe200080108bf */
[--C-:B------:R-:W-:Y:S01]  /*9220*/  FFMA.FTZ R194, R156, UR7, -R191.reuse ;  /* 0x000000079cc27c23 */ /* 0x100fe200080108bf */
[----:B------:R0:W-:Y:S01]  /*9230*/  MUFU.EX2 R0, R20 ;  /* 0x0000001400007308 */ /* 0x0001e20000000800 */
[--C-:B------:R-:W-:Y:S01]  /*9240*/  FFMA.FTZ R204, R189, UR7, -R191.reuse ;  /* 0x00000007bdcc7c23 */ /* 0x100fe200080108bf */
[--C-:B------:R-:W-:Y:S01]  /*9250*/  FFMA.FTZ R206, R180, UR7, -R191.reuse ;  /* 0x00000007b4ce7c23 */ /* 0x100fe200080108bf */
[----:B-1----:R-:W-:Y:S01]  /*9260*/  FMNMX.FTZ R6, R159, R6, !PT ;  /* 0x000000069f067209 */ /* 0x002fe20007810000 */
[--C-:B------:R-:W-:Y:S01]  /*9270*/  FFMA.FTZ R159, R190, UR7, -R191.reuse ;  /* 0x00000007be9f7c23 */ /* 0x100fe200080108bf */
[--C-:B------:R-:W-:Y:S01]  /*9280*/  FFMA.FTZ R181, R181, UR7, -R191.reuse ;  /* 0x00000007b5b57c23 */ /* 0x100fe200080108bf */
[--C-:B------:R-:W-:Y:S01]  /*9290*/  FFMA.FTZ R198, R164, UR7, -R191.reuse ;  /* 0x00000007a4c67c23 */ /* 0x100fe200080108bf */
[----:B------:R-:W-:Y:S01]  /*92a0*/  FFMA.FTZ R200, R182, UR7, -R191 ;  /* 0x00000007b6c87c23 */ /* 0x000fe200080108bf */
[C---:B------:R-:W-:Y:S01]  /*92b0*/  FADD.FTZ R19, -R6.reuse, R19 ;  /* 0x0000001306137221 */ /* 0x040fe20000010100 */
[----:B0-----:R-:W-:Y:S01]  /*92c0*/  FMUL.FTZ R20, R6, UR7 ;  /* 0x0000000706147c20 */ /* 0x001fe20008410000 */
[----:B------:R-:W-:Y:S01]  /*92d0*/  MUFU.EX2 R208, R208 ;  /* 0x000000d000d07308 */ /* 0x000fe20000000800 */
[--C-:B------:R-:W-:Y:S01]  /*92e0*/  FFMA.FTZ R183, R183, UR7, -R191.reuse ;  /* 0x00000007b7b77c23 */ /* 0x100fe200080108bf */
[----:B------:R-:W-:Y:S01]  /*92f0*/  FMUL.FTZ R2, R19, UR7 ;  /* 0x0000000713027c20 */ /* 0x000fe20008410000 */
[--C-:B------:R-:W-:Y:S01]  /*9300*/  FFMA.FTZ R19, R21, UR7, -R191.reuse ;  /* 0x0000000715137c23 */ /* 0x100fe200080108bf */
[--C-:B------:R-:W-:Y:S01]  /*9310*/  FFMA.FTZ R209, R184, UR7, -R20.reuse ;  /* 0x00000007b8d17c23 */ /* 0x100fe20008010814 */
[--C-:B------:R-:W-:Y:S01]  /*9320*/  FFMA.FTZ R22, R23, UR7, -R20.reuse ;  /* 0x0000000717167c23 */ /* 0x100fe20008010814 */
[--C-:B------:R-:W-:Y:S01]  /*9330*/  FFMA.FTZ R211, R185, UR7, -R20.reuse ;  /* 0x00000007b9d37c23 */ /* 0x100fe20008010814 */
[--C-:B------:R-:W-:Y:S01]  /*9340*/  FFMA.FTZ R21, R188, UR7, -R191.reuse ;  /* 0x00000007bc157c23 */ /* 0x100fe200080108bf */
[----:B------:R-:W-:Y:S01]  /*9350*/  MUFU.EX2 R2, R2 ;  /* 0x0000000200027308 */ /* 0x000fe20000000800 */
[--C-:B------:R-:W-:Y:S01]  /*9360*/  FFMA.FTZ R156, R186, UR7, -R20.reuse ;  /* 0x00000007ba9c7c23 */ /* 0x100fe20008010814 */
[--C-:B------:R-:W-:Y:S01]  /*9370*/  FFMA.FTZ R205, R176, UR7, -R20.reuse ;  /* 0x00000007b0cd7c23 */ /* 0x100fe20008010814 */
[--C-:B------:R-:W-:Y:S01]  /*9380*/  FFMA.FTZ R158, R177, UR7, -R20.reuse ;  /* 0x00000007b19e7c23 */ /* 0x100fe20008010814 */
[--C-:B------:R-:W-:Y:S01]  /*9390*/  FFMA.FTZ R207, R178, UR7, -R20.reuse ;  /* 0x00000007b2cf7c23 */ /* 0x100fe20008010814 */
[--C-:B------:R-:W-:Y:S01]  /*93a0*/  FFMA.FTZ R164, R179, UR7, -R20.reuse ;  /* 0x00000007b3a47c23 */ /* 0x100fe20008010814 */
[--C-:B------:R-:W-:Y:S01]  /*93b0*/  FFMA.FTZ R203, R170, UR7, -R20.reuse ;  /* 0x00000007aacb7c23 */ /* 0x100fe20008010814 */
[--C-:B------:R-:W-:Y:S01]  /*93c0*/  FFMA.FTZ R201, R168, UR7, -R20.reuse ;  /* 0x00000007a8c97c23 */ /* 0x100fe20008010814 */
[----:B------:R-:W0:Y:S01]  /*93d0*/  MUFU.EX2 R19, R19 ;  /* 0x0000001300137308 */ /* 0x000e220000000800 */
[--C-:B------:R-:W-:Y:S01]  /*93e0*/  FFMA.FTZ R192, R166, UR7, -R191.reuse ;  /* 0x00000007a6c07c23 */ /* 0x100fe200080108bf */
[--C-:B------:R-:W-:Y:S01]  /*93f0*/  FFMA.FTZ R166, R169, UR7, -R20.reuse ;  /* 0x00000007a9a67c23 */ /* 0x100fe20008010814 */
[--C-:B------:R-:W-:Y:S01]  /*9400*/  FFMA.FTZ R199, R162, UR7, -R20.reuse ;  /* 0x00000007a2c77c23 */ /* 0x100fe20008010814 */
[--C-:B------:R-:W-:Y:S01]  /*9410*/  FFMA.FTZ R202, R172, UR7, -R191.reuse ;  /* 0x00000007acca7c23 */ /* 0x100fe200080108bf */
[--C-:B------:R-:W-:Y:S01]  /*9420*/  FFMA.FTZ R173, R173, UR7, -R191.reuse ;  /* 0x00000007adad7c23 */ /* 0x100fe200080108bf */
[--C-:B------:R-:W-:Y:S01]  /*9430*/  FFMA.FTZ R168, R171, UR7, -R20.reuse ;  /* 0x00000007aba87c23 */ /* 0x100fe20008010814 */
[--C-:B------:R-:W-:Y:S01]  /*9440*/  FFMA.FTZ R196, R174, UR7, -R191.reuse ;  /* 0x00000007aec47c23 */ /* 0x100fe200080108bf */
[----:B------:R-:W1:Y:S01]  /*9450*/  MUFU.EX2 R209, R209 ;  /* 0x000000d100d17308 */ /* 0x000e620000000800 */
[--C-:B------:R-:W-:Y:S01]  /*9460*/  FFMA.FTZ R197, R160, UR7, -R20.reuse ;  /* 0x00000007a0c57c23 */ /* 0x100fe20008010814 */
[--C-:B------:R-:W-:Y:S01]  /*9470*/  FFMA.FTZ R175, R175, UR7, -R191.reuse ;  /* 0x00000007afaf7c23 */ /* 0x100fe200080108bf */
[--C-:B------:R-:W-:Y:S01]  /*9480*/  FFMA.FTZ R160, R161, UR7, -R20.reuse ;  /* 0x00000007a1a07c23 */ /* 0x100fe20008010814 */
[--C-:B------:R-:W-:Y:S01]  /*9490*/  FFMA.FTZ R193, R152, UR7, -R20.reuse ;  /* 0x0000000798c17c23 */ /* 0x100fe20008010814 */
[--C-:B------:R-:W-:Y:S01]  /*94a0*/  FFMA.FTZ R165, R165, UR7, -R191.reuse ;  /* 0x00000007a5a57c23 */ /* 0x100fe200080108bf */
[----:B------:R-:W-:Y:S01]  /*94b0*/  FFMA.FTZ R167, R167, UR7, -R191 ;  /* 0x00000007a7a77c23 */ /* 0x000fe200080108bf */
[--C-:B------:R-:W-:Y:S01]  /*94c0*/  FFMA.FTZ R153, R153, UR7, -R20.reuse ;  /* 0x0000000799997c23 */ /* 0x100fe20008010814 */
[----:B------:R-:W2:Y:S01]  /*94d0*/  MUFU.EX2 R22, R22 ;  /* 0x0000001600167308 */ /* 0x000ea20000000800 */
[----:B0-----:R-:W-:Y:S01]  /*94e0*/  FFMA.FTZ R23, R0, R14, R19 ;  /* 0x0000000e00177223 */ /* 0x001fe20000010013 */
[----:B------:R-:W-:Y:S01]  /*94f0*/  FFMA.FTZ R154, R154, UR7, -R20 ;  /* 0x000000079a9a7c23 */ /* 0x000fe20008010814 */
[----:B------:R-:W-:-:S02]  /*9500*/  FFMA.FTZ R157, R157, UR7, -R191 ;  /* 0x000000079d9d7c23 */ /* 0x000fc400080108bf */
[----:B------:R-:W-:-:S03]  /*9510*/  FADD.FTZ R23, R208, R23 ;  /* 0x00000017d0177221 */ /* 0x000fc60000010000 */
[----:B------:R-:W0:Y:S01]  /*9520*/  MUFU.EX2 R210, R210 ;  /* 0x000000d200d27308 */ /* 0x000e220000000800 */
[----:B-1----:R-:W-:-:S07]  /*9530*/  FFMA.FTZ R9, R2, R9, R209 ;  /* 0x0000000902097223 */ /* 0x002fce00000100d1 */
[----:B------:R-:W1:Y:S01]  /*9540*/  MUFU.EX2 R211, R211 ;  /* 0x000000d300d37308 */ /* 0x000e620000000800 */
[----:B--2---:R-:W-:-:S07]  /*9550*/  FADD.FTZ R14, R22, R9 ;  /* 0x00000009160e7221 */ /* 0x004fce0000010000 */
[----:B------:R-:W2:Y:S01]  /*9560*/  MUFU.EX2 R21, R21 ;  /* 0x0000001500157308 */ /* 0x000ea20000000800 */
[----:B0-----:R-:W-:-:S07]  /*9570*/  FADD.FTZ R170, R210, R23 ;  /* 0x00000017d2aa7221 */ /* 0x001fce0000010000 */
[----:B------:R-:W0:Y:S01]  /*9580*/  MUFU.EX2 R156, R156 ;  /* 0x0000009c009c7308 */ /* 0x000e220000000800 */
[----:B-1----:R-:W-:-:S07]  /*9590*/  FADD.FTZ R9, R211, R14 ;  /* 0x0000000ed3097221 */ /* 0x002fce0000010000 */
        /* <DEDUP_REMOVED lines=9> */
[----:B0-----:R-:W-:Y:S01]  /*9630*/  FADD.FTZ R23, R159, R162 ;  /* 0x000000a29f177221 */ /* 0x001fe20000010000 */
[--C-:B------:R-:W-:Y:S01]  /*9640*/  FFMA.FTZ R162, R163, UR7, -R20.reuse ;  /* 0x00000007a3a27c23 */ /* 0x100fe20008010814 */
[----:B------:R-:W-:-:S05]  /*9650*/  FFMA.FTZ R20, R155, UR7, -R20 ;  /* 0x000000079b147c23 */ /* 0x000fca0008010814 */
        /* <DEDUP_REMOVED lines=54> */
[----:B-1----:R-:W-:-:S03]  /*99c0*/  FADD.FTZ R14, R157, R152 ;  /* 0x000000989d0e7221 */ /* 0x002fc60000010000 */
[----:B--2---:R-:W-:Y:S01]  /*99d0*/  FADD.FTZ R9, R20, R9 ;  /* 0x0000000914097221 */ /* 0x004fe20000010000 */
[----:B------:R-:W-:Y:S06]  /*99e0*/  @!P0 BRA `(.L_x_28) ;  /* 0x0000000000048947 */ /* 0x000fec0003800000 */
[----:B------:R-:W-:Y:S01]  /*99f0*/  BPT.TRAP 0x1 ;  /* 0x000000040000795c */ /* 0x000fe20000300000 */
.L_x_28:
[----:B------:R-:W0:Y:S01]  /*9a00*/  S2UR UR14, SR_CgaCtaId ;  /* 0x00000000000e79c3 */ /* 0x000e220000008800 */
[----:B------:R-:W-:Y:S01]  /*9a10*/  UIADD3 UR6, UR6, 0x38860, URZ ;  /* 0x0003886006067890 */ /* 0x000fe2000fffe03f */
[----:B------:R-:W-:Y:S02]  /*9a20*/  R2UR UR11, R17 ;  /* 0x00000000110b72ca */ /* 0x000fe400000e0000 */
[----:B------:R-:W-:Y:S02]  /*9a30*/  R2UR UR10, R212 ;  /* 0x00000000d40a72ca */ /* 0x000fe400000e0000 */
[----:B------:R-:W-:Y:S02]  /*9a40*/  F2FP.F16.F32.PACK_AB R210, R21, R210 ;  /* 0x000000d215d2723e */ /* 0x000fe400000000ff */
[----:B------:R-:W-:Y:S01]  /*9a50*/  F2FP.F16.F32.PACK_AB R208, R208, R19 ;  /* 0x00000013d0d0723e */ /* 0x000fe200000000ff */
[----:B------:R-:W-:Y:S01]  /*9a60*/  IMAD.MOV.U32 R19, RZ, RZ, R6 ;  /* 0x000000ffff137224 */ /* 0x000fe200078e0006 */
[----:B------:R-:W-:Y:S01]  /*9a70*/  F2FP.F16.F32.PACK_AB R195, R20, R195 ;  /* 0x000000c314c3723e */ /* 0x000fe200000000ff */
[----:B------:R-:W-:Y:S01]  /*9a80*/  IMAD.MOV.U32 R20, RZ, RZ, R3 ;  /* 0x000000ffff147224 */ /* 0x000fe200078e0003 */
[----:B------:R-:W-:-:S02]  /*9a90*/  F2FP.F16.F32.PACK_AB R209, R22, R209 ;  /* 0x000000d116d1723e */ /* 0x000fc400000000ff */
[----:B------:R-:W-:Y:S02]  /*9aa0*/  F2FP.F16.F32.PACK_AB R211, R156, R211 ;  /* 0x000000d39cd3723e */ /* 0x000fe400000000ff */
[----:B------:R-:W-:Y:S01]  /*9ab0*/  F2FP.F16.F32.PACK_AB R204, R159, R204 ;  /* 0x000000cc9fcc723e */ /* 0x000fe200000000ff */
[----:B------:R-:W-:Y:S01]  /*9ac0*/  UISETP.GT.AND UP0, UPT, UR10, UR11, UPT ;  /* 0x0000000b0a00728c */ /* 0x000fe2000bf04270 */
[----:B------:R-:W-:Y:S02]  /*9ad0*/  F2FP.F16.F32.PACK_AB R205, R158, R205 ;  /* 0x000000cd9ecd723e */ /* 0x000fe400000000ff */
[----:B------:R-:W-:Y:S02]  /*9ae0*/  F2FP.F16.F32.PACK_AB R206, R181, R206 ;  /* 0x000000ceb5ce723e */ /* 0x000fe400000000ff */
[----:B------:R-:W-:Y:S01]  /*9af0*/  F2FP.F16.F32.PACK_AB R207, R164, R207 ;  /* 0x000000cfa4cf723e */ /* 0x000fe200000000ff */
[----:B0-----:R-:W-:Y:S01]  /*9b00*/  UPRMT UR6, UR14, 0x654, UR6 ;  /* 0x000006540e067896 */ /* 0x001fe20008000006 */
[----:B------:R-:W-:-:S02]  /*9b10*/  PLOP3.LUT P1, PT, PT, PT, UP0, 0x80, 0x0 ;  /* 0x000000000000781c */ /* 0x000fc40003f2f008 */
[----:B------:R-:W-:Y:S02]  /*9b20*/  F2FP.F16.F32.PACK_AB R200, R183, R200 ;  /* 0x000000c8b7c8723e */ /* 0x000fe400000000ff */
[----:B------:R-:W-:Y:S02]  /*9b30*/  F2FP.F16.F32.PACK_AB R201, R166, R201 ;  /* 0x000000c9a6c9723e */ /* 0x000fe400000000ff */
[----:B------:R-:W-:Y:S02]  /*9b40*/  F2FP.F16.F32.PACK_AB R202, R173, R202 ;  /* 0x000000caadca723e */ /* 0x000fe400000000ff */
[----:B------:R-:W-:Y:S01]  /*9b50*/  SYNCS.ARRIVE.TRANS64.RED.A1T0 RZ, [UR6], RZ ;  /* 0x000000ffffff79a7 */ /* 0x000fe20008100406 */
[----:B------:R-:W-:Y:S02]  /*9b60*/  R2UR UR6, R8 ;  /* 0x00000000080672ca */ /* 0x000fe400000e0000 */
[----:B------:R-:W-:Y:S02]  /*9b70*/  F2FP.F16.F32.PACK_AB R203, R168, R203 ;  /* 0x000000cba8cb723e */ /* 0x000fe400000000ff */
[----:B------:R-:W-:-:S02]  /*9b80*/  F2FP.F16.F32.PACK_AB R196, R175, R196 ;  /* 0x000000c4afc4723e */ /* 0x000fc400000000ff */
[----:B------:R-:W-:Y:S02]  /*9b90*/  F2FP.F16.F32.PACK_AB R197, R160, R197 ;  /* 0x000000c5a0c5723e */ /* 0x000fe400000000ff */
[----:B------:R-:W-:Y:S02]  /*9ba0*/  F2FP.F16.F32.PACK_AB R198, R165, R198 ;  /* 0x000000c6a5c6723e */ /* 0x000fe400000000ff */
[----:B------:R-:W-:Y:S02]  /*9bb0*/  F2FP.F16.F32.PACK_AB R199, R162, R199 ;  /* 0x000000c7a2c7723e */ /* 0x000fe400000000ff */
[----:B------:R-:W-:Y:S02]  /*9bc0*/  F2FP.F16.F32.PACK_AB R192, R167, R192 ;  /* 0x000000c0a7c0723e */ /* 0x000fe400000000ff */
[----:B------:R-:W-:Y:S01]  /*9bd0*/  MOV R21, UR6 ;  /* 0x0000000600157c02 */ /* 0x000fe20008000f00 */
[----:B------:R-:W-:Y:S01]  /*9be0*/  UIADD3 UR6, UR10, -0x1, URZ ;  /* 0xffffffff0a067890 */ /* 0x000fe2000fffe03f */
[----:B------:R-:W-:-:S02]  /*9bf0*/  R2UR UR10, R7 ;  /* 0x00000000070a72ca */ /* 0x000fc400000e0000 */
[----:B------:R-:W-:Y:S02]  /*9c00*/  F2FP.F16.F32.PACK_AB R193, R153, R193 ;  /* 0x000000c199c1723e */ /* 0x000fe400000000ff */
[----:B------:R-:W-:Y:S02]  /*9c10*/  F2FP.F16.F32.PACK_AB R194, R157, R194 ;  /* 0x000000c29dc2723e */ /* 0x000fe400000000ff */
[----:B------:R-:W-:-:S07]  /*9c20*/  MOV R212, UR6 ;  /* 0x0000000600d47c02 */ /* 0x000fce0008000f00 */
[----:B------:R-:W-:Y:S01]  /*9c30*/  IMAD.U32 R216, RZ, RZ, UR10 ;  /* 0x0000000affd87e24 */ /* 0x000fe2000f8e00ff */
[----:B------:R-:W-:Y:S06]  /*9c40*/  @P1 BRA `(.L_x_29) ;  /* 0xffffffbc00f41947 */ /* 0x000fec000383ffff */
.L_x_18:
[----:B------:R-:W-:Y:S06]  /*9c50*/  BAR.ARV 0x8, 0x180 ;  /* 0x0206000000007b1d */ /* 0x000fec0000002000 */
        /* <DEDUP_REMOVED lines=128> */
[----:B------:R-:W-:Y:S06]  /*a460*/  @!P0 BRA `(.L_x_30) ;  /* 0x0000000000048947 */ /* 0x000fec0003800000 */
[----:B------:R-:W-:Y:S01]  /*a470*/  BPT.TRAP 0x1 ;  /* 0x000000040000795c */ /* 0x000fe20000300000 */
.L_x_30:
[----:B------:R-:W-:Y:S02]  /*a480*/  R2UR UR6, R16 ;  /* 0x00000000100672ca */ /* 0x000fe400000e0000 */
[----:B------:R-:W-:Y:S02]  /*a490*/  R2UR UR4, R7 ;  /* 0x00000000070472ca */ /* 0x000fe400000e0000 */
[----:B------:R-:W-:-:S11]  /*a4a0*/  R2UR UR5, R8 ;  /* 0x00000000080572ca */ /* 0x000fd600000e0000 */
[----:B------:R-:W-:Y:S02]  /*a4b0*/  IMAD.U32 R0, RZ, RZ, UR4 ;  /* 0x00000004ff007e24 */ /* 0x000fe4000f8e00ff */
[----:B------:R-:W-:-:S03]  /*a4c0*/  ULEA UR5, UR5, UR6, 0x3 ;  /* 0x0000000605057291 */ /* 0x000fc6000f8e183f */
[----:B------:R-:W-:-:S06]  /*a4d0*/  SHF.L.U32 R0, R0, 0x1f, RZ ;  /* 0x0000001f00007819 */ /* 0x000fcc00000006ff */
[----:B------:R0:W1:Y:S01]  /*a4e0*/  SYNCS.PHASECHK.TRANS64.TRYWAIT P1, [UR5+0x38850], R0 ;  /* 0x03885000ff0075a7 */ /* 0x0000620008020145 */
[----:B------:R-:W-:Y:S05]  /*a4f0*/  @!P0 BRA `(.L_x_31) ;  /* 0x0000000000048947 */ /* 0x000fea0003800000 */
[----:B------:R-:W-:Y:S01]  /*a500*/  BPT.TRAP 0x1 ;  /* 0x000000040000795c */ /* 0x000fe20000300000 */
.L_x_31:
[----:B-1----:R-:W-:Y:S05]  /*a510*/  @P1 BRA `(.L_x_32) ;  /* 0x0000000000081947 */ /* 0x002fea0003800000 */
[----:B------:R-:W1:Y:S02]  /*a520*/  SYNCS.PHASECHK.TRANS64.TRYWAIT P1, [UR5+0x38850], R0 ;  /* 0x03885000ff0075a7 */ /* 0x000e640008020145 */
[----:B-1----:R-:W-:Y:S05]  /*a530*/  @!P1 BRA `(.L_x_33) ;  /* 0x0000007000849947 */ /* 0x002fea0003800000 */
.L_x_32:
[----:B------:R-:W-:Y:S01]  /*a540*/  R2UR UR4, R16 ;  /* 0x00000000100472ca */ /* 0x000fe200000e0000 */
[----:B------:R-:W-:Y:S01]  /*a550*/  WARPGROUP.ARRIVE ;  /* 0x00000000000079c5 */ /* 0x000fe20000000000 */
[----:B------:R-:W-:Y:S01]  /*a560*/  R2UR UR6, R8 ;  /* 0x00000000080672ca */ /* 0x000fe200000e0000 */
[----:B------:R-:W-:Y:S01]  /*a570*/  UMOV UR11, 0x40000040 ;  /* 0x40000040000b7882 */ /* 0x000fe20000000000 */
[----:B-1----:R-:W1:Y:S01]  /*a580*/  SHFL.BFLY PT, R5, R14, 0x2, 0x1f ;  /* 0x0c401f000e057f89 */ /* 0x002e6200000e0000 */
[----:B------:R-:W-:Y:S02]  /*a590*/  IMAD.MOV.U32 R4, RZ, RZ, RZ ;  /* 0x000000ffff047224 */ /* 0x000fe400078e00ff */
[----:B------:R-:W-:Y:S01]  /*a5a0*/  IMAD.U32 R8, RZ, RZ, UR7 ;  /* 0x00000007ff087e24 */ /* 0x000fe2000f8e00ff */
[----:B0-----:R-:W0:Y:S05]  /*a5b0*/  SHFL.BFLY PT, R0, R9, 0x2, 0x1f ;  /* 0x0c401f0009007f89 */ /* 0x001e2a00000e0000 */
[----:B------:R-:W-:-:S04]  /*a5c0*/  UIADD3 UR4, UR4, 0x400, URZ ;  /* 0x0000040004047890 */ /* 0x000fc8000fffe03f */
[----:B------:R-:W-:-:S04]  /*a5d0*/  USHF.R.U32.HI UR4, URZ, 0x4, UR4 ;  /* 0x000000043f047899 */ /* 0x000fc80008011604 */
[----:B------:R-:W-:-:S04]  /*a5e0*/  ULOP3.LUT UR4, UR4, 0x3fff, URZ, 0xc0, !UPT ;  /* 0x00003fff04047892 */ /* 0x000fc8000f8ec03f */
[----:B------:R-:W-:Y:S01]  /*a5f0*/  ULOP3.LUT UR4, UR4, 0x2800000, URZ, 0xfc, !UPT ;  /* 0x0280000004047892 */ /* 0x000fe2000f8efc3f */
[----:B-1----:R-:W-:-:S03]  /*a600*/  FADD.FTZ R5, R5, R14 ;  /* 0x0000000e05057221 */ /* 0x002fc60000010000 */
[----:B------:R-:W-:Y:S01]  /*a610*/  UIMAD UR4, UR6, 0xa00, UR4 ;  /* 0x00000a00060478a4 */ /* 0x000fe2000f8e0204 */
[----:B------:R-:W-:Y:S01]  /*a620*/  MOV R14, UR7 ;  /* 0x00000007000e7c02 */ /* 0x000fe20008000f00 */
[----:B0-----:R-:W-:Y:S02]  /*a630*/  FADD.FTZ R2, R0, R9 ;  /* 0x0000000900027221 */ /* 0x001fe40000010000 */
[----:B------:R-:W-:Y:S01]  /*a640*/  UIADD3 UR6, UR4, 0x80, URZ ;  /* 0x0000008004067890 */ /* 0x000fe2000fffe03f */
[----:B------:R-:W0:Y:S02]  /*a650*/  SHFL.BFLY PT, R0, R5, 0x1, 0x1f ;  /* 0x0c201f0005007f89 */ /* 0x000e2400000e0000 */
[----:B------:R-:W-:Y:S02]  /*a660*/  UMOV UR10, UR4 ;  /* 0x00000004000a7c82 */ /* 0x000fe40008000000 */
[----:B------:R-:W-:Y:S01]  /*a670*/  HGMMA.64x256x16.F32 R24, R208, gdesc[UR8].tnspB, R24, gsb0 ;  /* 0x43e00008d0187df0 */ /* 0x000fe20008000818 */
[----:B------:R-:W-:Y:S01]  /*a680*/  UMOV UR11, 0x40000040 ;  /* 0x40000040000b7882 */ /* 0x000fe20000000000 */
[----:B------:R-:W-:Y:S01]  /*a690*/  UMOV UR10, UR6 ;  /* 0x00000006000a7c82 */ /* 0x000fe20008000000 */
[----:B------:R-:W-:Y:S01]  /*a6a0*/  UIADD3 UR6, UR4, 0x100, URZ ;  /* 0x0000010004067890 */ /* 0x000fe2000fffe03f */
[----:B------:R-:W1:Y:S01]  /*a6b0*/  SHFL.BFLY PT, R7, R2, 0x1, 0x1f ;  /* 0x0c201f0002077f89 */ /* 0x000e6200000e0000 */
[----:B0-----:R-:W-:Y:S01]  /*a6c0*/  FADD.FTZ R12, R5, R0 ;  /* 0x00000000050c7221 */ /* 0x001fe20000010000 */
[----:B------:R-:W-:-:S04]  /*a6d0*/  IMAD.MOV.U32 R0, RZ, RZ, -0x800000 ;  /* 0xff800000ff007424 */ /* 0x000fc800078e00ff */
[----:B------:R-:W-:Y:S01]  /*a6e0*/  FSETP.NE.FTZ.AND P1, PT, R12, RZ, PT ;  /* 0x000000ff0c00720b */ /* 0x000fe20003f35000 */
[----:B-1----:R-:W-:Y:S01]  /*a6f0*/  FADD.FTZ R13, R2, R7 ;  /* 0x00000007020d7221 */ /* 0x002fe20000010000 */
[----:B------:R-:W-:Y:S01]  /*a700*/  MOV R7, RZ ;  /* 0x000000ff00077202 */ /* 0x000fe20000000f00 */
[----:B------:R-:W-:-:S03]  /*a710*/  IMAD.MOV.U32 R2, RZ, RZ, -0x800000 ;  /* 0xff800000ff027424 */ /* 0x000fc600078e00ff */
[----:B------:R-:W-:-:S07]  /*a720*/  FSETP.NE.FTZ.AND P2, PT, R13, RZ, PT ;  /* 0x000000ff0d00720b */ /* 0x000fce0003f55000 */
[----:B------:R-:W0:Y:S01]  /*a730*/  @P1 MUFU.LG2 R10, R12 ;  /* 0x0000000c000a1308 */ /* 0x000e220000000c00 */
[----:B------:R-:W-:-:S07]  /*a740*/  @P1 FMUL.FTZ R8, R8, 0.69314718246459960938 ;  /* 0x3f31721808081820 */ /* 0x000fce0000410000 */
[----:B------:R-:W1:Y:S01]  /*a750*/  @P2 MUFU.LG2 R11, R13 ;  /* 0x0000000d000b2308 */ /* 0x000e620000000c00 */
[----:B------:R-:W-:-:S07]  /*a760*/  @P2 FMUL.FTZ R14, R14, 0.69314718246459960938 ;  /* 0x3f3172180e0e2820 */ /* 0x000fce0000410000 */
[----:B------:R2:W3:Y:S01]  /*a770*/  @P1 MUFU.RCP R7, R12 ;  /* 0x0000000c00071308 */ /* 0x0004e20000001000 */
[----:B0-----:R-:W-:-:S04]  /*a780*/  @P1 FMUL.FTZ R5, R10, 0.69314718246459960938 ;  /* 0x3f3172180a051820 */ /* 0x001fc80000410000 */
[----:B------:R-:W-:-:S03]  /*a790*/  @P1 FFMA.FTZ R0, R8, R3, R5 ;  /* 0x0000000308001223 */ /* 0x000fc60000010005 */
[----:B------:R2:W0:Y:S01]  /*a7a0*/  @P2 MUFU.RCP R4, R13 ;  /* 0x0000000d00042308 */ /* 0x0004220000001000 */
[----:B-1----:R-:W-:-:S04]  /*a7b0*/  @P2 FMUL.FTZ R11, R11, 0.69314718246459960938 ;  /* 0x3f3172180b0b2820 */ /* 0x002fc80000410000 */
[----:B------:R-:W-:Y:S01]  /*a7c0*/  @P2 FFMA.FTZ R2, R14, R6, R11 ;  /* 0x000000060e022223 */ /* 0x000fe2000001000b */
[----:B------:R-:W-:Y:S02]  /*a7d0*/  WARPGROUP.DEPBAR.LE gsb0, 0x0 ;  /* 0x00008000000079c5 */ /* 0x000fe40000010000 */
[----:B------:R-:W-:-:S06]  /*a7e0*/  WARPGROUP.ARRIVE ;  /* 0x00000000000079c5 */ /* 0x000fcc0000000000 */
[----:B------:R-:W-:Y:S01]  /*a7f0*/  HGMMA.64x256x16.F32 R24, R204, gdesc[UR8].tnspB, R24, gsb0 ;  /* 0x43e00008cc187df0 */ /* 0x000fe20008000818 */
[----:B------:R-:W-:Y:S01]  /*a800*/  UMOV UR10, UR6 ;  /* 0x00000006000a7c82 */ /* 0x000fe20008000000 */
[----:B------:R-:W-:Y:S01]  /*a810*/  UMOV UR11, 0x40000040 ;  /* 0x40000040000b7882 */ /* 0x000fe20000000000 */
[----:B------:R-:W-:Y:S02]  /*a820*/  UIADD3 UR6, UR4, 0x180, URZ ;  /* 0x0000018004067890 */ /* 0x000fe4000fffe03f */
[----:B------:R-:W-:Y:S01]  /*a830*/  UIADD3 UR4, UR4, 0x200, URZ ;  /* 0x0000020004047890 */ /* 0x000fe2000fffe03f */
[----:B------:R-:W-:Y:S02]  /*a840*/  WARPGROUP.DEPBAR.LE gsb0, 0x0 ;  /* 0x00008000000079c5 */ /* 0x000fe40000010000 */
[----:B------:R-:W-:-:S15]  /*a850*/  WARPGROUP.ARRIVE ;  /* 0x00000000000079c5 */ /* 0x000fde0000000000 */
[----:B------:R-:W-:-:S05]  /*a860*/  NOP ;  /* 0x0000000000007918 */ /* 0x000fca0000000000 */
[----:B------:R-:W-:Y:S01]  /*a870*/  HGMMA.64x256x16.F32 R24, R200, gdesc[UR8].tnspB, R24, gsb0 ;  /* 0x43e00008c8187df0 */ /* 0x000fe20008000818 */
[----:B------:R-:W-:Y:S01]  /*a880*/  UMOV UR10, UR6 ;  /* 0x00000006000a7c82 */ /* 0x000fe20008000000 */
[----:B------:R-:W-:Y:S01]  /*a890*/  UMOV UR11, 0x40000040 ;  /* 0x40000040000b7882 */ /* 0x000fe20000000000 */
[----:B------:R-:W-:Y:S02]  /*a8a0*/  WARPGROUP.DEPBAR.LE gsb0, 0x0 ;  /* 0x00008000000079c5 */ /* 0x000fe40000010000 */
[----:B------:R-:W-:-:S15]  /*a8b0*/  WARPGROUP.ARRIVE ;  /* 0x00000000000079c5 */ /* 0x000fde0000000000 */
[----:B------:R-:W-:-:S08]  /*a8c0*/  NOP ;  /* 0x0000000000007918 */ /* 0x000fd00000000000 */
[----:B------:R-:W-:Y:S01]  /*a8d0*/  HGMMA.64x256x16.F32 R24, R196, gdesc[UR8].tnspB, R24, gsb0 ;  /* 0x43e00008c4187df0 */ /* 0x000fe20008000818 */
[----:B------:R-:W-:Y:S01]  /*a8e0*/  UMOV UR10, UR4 ;  /* 0x00000004000a7c82 */ /* 0x000fe20008000000 */
[----:B------:R-:W-:Y:S01]  /*a8f0*/  UMOV UR11, 0x40000040 ;  /* 0x40000040000b7882 */ /* 0x000fe20000000000 */
[----:B------:R-:W-:Y:S02]  /*a900*/  WARPGROUP.DEPBAR.LE gsb0, 0x0 ;  /* 0x00008000000079c5 */ /* 0x000fe40000010000 */
[----:B------:R-:W-:-:S15]  /*a910*/  WARPGROUP.ARRIVE ;  /* 0x00000000000079c5 */ /* 0x000fde0000000000 */
[----:B------:R-:W-:-:S08]  /*a920*/  NOP ;  /* 0x0000000000007918 */ /* 0x000fd00000000000 */
[----:B------:R-:W-:Y:S03]  /*a930*/  HGMMA.64x256x16.F32 R24, R192, gdesc[UR8].tnspB, R24, gsb0 ;  /* 0x43e00008c0187df0 */ /* 0x000fe60008000818 */
[----:B------:R-:W-:Y:S02]  /*a940*/  WARPGROUP.DEPBAR.LE gsb0, 0x0 ;  /* 0x00008000000079c5 */ /* 0x000fe40000010000 */
[----:B0-23--:R-:W-:Y:S05]  /*a950*/  @!P0 BRA `(.L_x_34) ;  /* 0x0000000000048947 */ /* 0x00dfea0003800000 */
[----:B------:R-:W-:Y:S01]  /*a960*/  BPT.TRAP 0x1 ;  /* 0x000000040000795c */ /* 0x000fe20000300000 */
.L_x_34:
[----:B------:R-:W0:Y:S01]  /*a970*/  S2UR UR6, SR_CgaCtaId ;  /* 0x00000000000679c3 */ /* 0x000e220000008800 */
[----:B------:R-:W-:Y:S01]  /*a980*/  UIADD3 UR4, UR5, 0x38860, URZ ;  /* 0x0003886005047890 */ /* 0x000fe2000fffe03f */
        /* <DEDUP_REMOVED lines=22> */
[----:B0-----:R-:W-:Y:S01]  /*aaf0*/  UPRMT UR4, UR6, 0x654, UR4 ;  /* 0x0000065406047896 */ /* 0x001fe20008000004 */
        /* <DEDUP_REMOVED lines=8> */
[----:B------:R-:W-:Y:S01]  /*ab80*/  SYNCS.ARRIVE.TRANS64.RED.A1T0 RZ, [UR4], RZ ;  /* 0x000000ffffff79a7 */ /* 0x000fe20008100404 */
        /* <DEDUP_REMOVED lines=34> */
[----:B------:R-:W-:Y:S01]  /*adb0*/  PLOP3.LUT P0, PT, PT, PT, PT, 0x8, 0x0 ;  /* 0x000000000000781c */ /* 0x000fe20003f0e170 */
        /* <DEDUP_REMOVED lines=63> */
[----:B------:R-:W-:-:S07]  /*b1b0*/  FMUL.FTZ R151, R151, R4 ;  /* 0x0000000497977220 */ /* 0x000fce0000410000 */
.L_x_10:
[----:B------:R-:W-:Y:S05]  /*b1c0*/  @P0 BRA `(.L_x_35) ;  /* 0x0000002000600947 */ /* 0x000fea0003800000 */
[----:B------:R-:W0:Y:S01]  /*b1d0*/  S2R R3, SR_TID.X ;  /* 0x0000000000037919 */ /* 0x000e220000002100 */
[----:B------:R-:W1:Y:S01]  /*b1e0*/  LDC R8, c[0x0][0xbe8] ;  /* 0x0002fa00ff087b82 */ /* 0x000e620000000800 */
[----:B------:R-:W-:Y:S01]  /*b1f0*/  R2UR UR13, R18 ;  /* 0x00000000120d72ca */ /* 0x000fe200000e0000 */
[----:B------:R-:W-:Y:S01]  /*b200*/  ULDC.64 UR8, c[0x0][0xbd0] ;  /* 0x0002f40000087ab9 */ /* 0x000fe20000000a00 */
[----:B------:R-:W-:Y:S01]  /*b210*/  ULDC.64 UR14, c[0x0][0x208] ;  /* 0x00008200000e7ab9 */ /* 0x000fe20000000a00 */
[----:B------:R-:W-:Y:S04]  /*b220*/  BSSY B0, `(.L_x_36) ;  /* 0x000014c000007945 */ /* 0x000fe80003800000 */
[----:B------:R-:W2:Y:S06]  /*b230*/  S2UR UR12, SR_CTAID.Z ;  /* 0x00000000000c79c3 */ /* 0x000eac0000002700 */
[----:B------:R-:W-:-:S02]  /*b240*/  USHF.R.S32.HI UR7, URZ, 0x1f, UR13 ;  /* 0x0000001f3f077899 */ /* 0x000fc4000801140d */
[----:B------:R-:W-:Y:S01]  /*b250*/  IMAD R19, RZ, RZ, -UR13 ;  /* 0x8000000dff137e24 */ /* 0x000fe2000f8e02ff */
[----:B------:R-:W3:Y:S01]  /*b260*/  LDC.64 R20, c[0x0][0xbd8] ;  /* 0x0002f600ff147b82 */ /* 0x000ee20000000a00 */
[----:B------:R-:W-:Y:S02]  /*b270*/  UIMAD.WIDE.U32 UR4, UR13, UR8, URZ ;  /* 0x000000080d0472a5 */ /* 0x000fe4000f8e003f */
[----:B------:R-:W-:-:S04]  /*b280*/  UIMAD UR6, UR7, UR8, URZ ;  /* 0x00000008070672a4 */ /* 0x000fc8000f8e023f */
[----:B------:R-:W-:Y:S01]  /*b290*/  UIMAD UR6, UR13, UR9, UR6 ;  /* 0x000000090d0672a4 */ /* 0x000fe2000f8e0206 */
[----:B-1----:R-:W-:Y:S01]  /*b2a0*/  ISETP.NE.AND P0, PT, R8, 0x1, PT ;  /* 0x000000010800780c */ /* 0x002fe20003f05270 */
[----:B------:R-:W1:Y:S01]  /*b2b0*/  S2UR UR11, SR_CTAID.Y ;  /* 0x00000000000b79c3 */ /* 0x000e620000002600 */
[----:B------:R-:W-:Y:S01]  /*b2c0*/  ULDC.64 UR8, c[0x0][0xb38] ;  /* 0x0002ce0000087ab9 */ /* 0x000fe20000000a00 */
[----:B------:R-:W-:Y:S02]  /*b2d0*/  UIADD3 UR6, UR5, UR6, URZ ;  /* 0x0000000605067290 */ /* 0x000fe4000fffe03f */
[----:B------:R-:W-:Y:S01]  /*b2e0*/  UIMAD UR7, UR7, UR8, URZ ;  /* 0x00000008070772a4 */ /* 0x000fe2000f8e023f */
[----:B0-----:R-:W-:Y:S01]  /*b2f0*/  IADD3 R14, R3, -0x80, RZ ;  /* 0xffffff80030e7810 */ /* 0x001fe20007ffe0ff */
[----:B--2---:R-:W-:Y:S02]  /*b300*/  USHF.R.S32.HI UR10, URZ, 0x1f, UR12 ;  /* 0x0000001f3f0a7899 */ /* 0x004fe4000801140c */
[----:B------:R-:W1:Y:S01]  /*b310*/  LDC R152, c[0x0][0xc50] ;  /* 0x00031400ff987b82 */ /* 0x000e620000000800 */
[----:B------:R-:W-:-:S04]  /*b320*/  SHF.R.S32.HI R7, RZ, 0x1f, R14 ;  /* 0x0000001fff077819 */ /* 0x000fc8000001140e */
[CC--:B------:R-:W-:Y:S02]  /*b330*/  LEA.HI R4, R7.reuse, R14.reuse, RZ, 0x7 ;  /* 0x0000000e07047211 */ /* 0x0c0fe400078f38ff */
[----:B------:R-:W-:Y:S01]  /*b340*/  LEA.HI R7, R7, R14, RZ, 0x2 ;  /* 0x0000000e07077211 */ /* 0x000fe200078f10ff */
[----:B------:R-:W0:Y:S01]  /*b350*/  LDC.64 R22, c[0x0][0xb40] ;  /* 0x0002d000ff167b82 */ /* 0x000e220000000a00 */
[----:B------:R-:W-:Y:S02]  /*b360*/  LOP3.LUT R3, R4, 0xffffff80, RZ, 0xc0, !PT ;  /* 0xffffff8004037812 */ /* 0x000fe400078ec0ff */
[----:B------:R-:W-:Y:S02]  /*b370*/  SHF.R.S32.HI R9, RZ, 0x7, R4 ;  /* 0x00000007ff097819 */ /* 0x000fe40000011404 */
[----:B------:R-:W-:Y:S01]  /*b380*/  LOP3.LUT R7, R7, 0xfffffffc, RZ, 0xc0, !PT ;  /* 0xfffffffc07077812 */ /* 0x000fe200078ec0ff */
[----:B------:R-:W-:Y:S01]  /*b390*/  IMAD.IADD R3, R14, 0x1, -R3 ;  /* 0x000000010e037824 */ /* 0x000fe200078e0a03 */
[----:B------:R-:W-:Y:S01]  /*b3a0*/  LEA.HI R4, R4, R9, RZ, 0x1 ;  /* 0x0000000904047211 */ /* 0x000fe200078f08ff */
[----:B------:R-:W2:Y:S02]  /*b3b0*/  @P0 LDC R17, c[0x0][0xbf0] ;  /* 0x0002fc00ff110b82 */ /* 0x000ea40000000800 */
[----:B------:R-:W-:Y:S01]  /*b3c0*/  IMAD.IADD R7, R14, 0x1, -R7 ;  /* 0x000000010e077824 */ /* 0x000fe200078e0a07 */
[----:B------:R-:W-:-:S02]  /*b3d0*/  SHF.R.S32.HI R16, RZ, 0x1f, R3 ;  /* 0x0000001fff107819 */ /* 0x000fc40000011403 */
[----:B------:R-:W-:Y:S02]  /*b3e0*/  LOP3.LUT R4, R4, 0x3fffffe, RZ, 0xc0, !PT ;  /* 0x03fffffe04047812 */ /* 0x000fe400078ec0ff */
[----:B------:R-:W-:Y:S01]  /*b3f0*/  LEA.HI R10, R16, R3, RZ, 0x2 ;  /* 0x00000003100a7211 */ /* 0x000fe200078f10ff */
[----:B------:R-:W4:Y:S01]  /*b400*/  @P0 LDC R14, c[0x0][0xbec] ;  /* 0x0002fb00ff0e0b82 */ /* 0x000f220000000800 */
[----:B------:R-:W-:Y:S02]  /*b410*/  LEA.HI R11, R7, R7, RZ, 0x1 ;  /* 0x00000007070b7211 */ /* 0x000fe400078f08ff */
[--C-:B------:R-:W-:Y:S02]  /*b420*/  SHF.R.S32.HI R5, RZ, 0x2, R10.reuse ;  /* 0x00000002ff057819 */ /* 0x100fe4000001140a */
[----:B------:R-:W-:Y:S02]  /*b430*/  SHF.R.S32.HI R6, RZ, 0x1f, R10 ;  /* 0x0000001fff067819 */ /* 0x000fe4000001140a */
[----:B------:R-:W-:Y:S01]  /*b440*/  LOP3.LUT R10, R10, 0x7ffffffc, RZ, 0xc0, !PT ;  /* 0x7ffffffc0a0a7812 */ /* 0x000fe200078ec0ff */
[----:B------:R-:W5:Y:S01]  /*b450*/  @P0 LDC R154, c[0x0][0xbec] ;  /* 0x0002fb00ff9a0b82 */ /* 0x000f620000000800 */
[----:B------:R-:W-:-:S04]  /*b460*/  LEA.HI R6, R6, R5, RZ, 0x3 ;  /* 0x0000000506067211 */ /* 0x000fc800078f18ff */
[----:B------:R-:W-:Y:S02]  /*b470*/  LOP3.LUT R12, R6, 0xfffffff8, RZ, 0xc0, !PT ;  /* 0xfffffff8060c7812 */ /* 0x000fe400078ec0ff */
[----:B------:R-:W-:Y:S01]  /*b480*/  IADD3 R6, R9, -R4, RZ ;  /* 0x8000000409067210 */ /* 0x000fe20007ffe0ff */
[----:B------:R-:W5:Y:S01]  /*b490*/  @P0 LDC R153, c[0x0][0xbf0] ;  /* 0x0002fc00ff990b82 */ /* 0x000f620000000800 */
[----:B------:R-:W0:Y:S01]  /*b4a0*/  S2R R9, SR_CTAID.X ;  /* 0x0000000000097919 */ /* 0x000e220000002500 */
[----:B------:R-:W-:Y:S01]  /*b4b0*/  LEA.HI R4, R16, R3, RZ, 0x5 ;  /* 0x0000000310047211 */ /* 0x000fe200078f28ff */
[----:B------:R-:W-:Y:S01]  /*b4c0*/  IMAD.IADD R5, R5, 0x1, -R12 ;  /* 0x0000000105057824 */ /* 0x000fe200078e0a0c */
[----:B------:R-:W-:Y:S02]  /*b4d0*/  LOP3.LUT R12, R11, 0x1ffffffe, RZ, 0xc0, !PT ;  /* 0x1ffffffe0b0c7812 */ /* 0x000fe400078ec0ff */
[----:B------:R-:W-:-:S03]  /*b4e0*/  SHF.R.S32.HI R4, RZ, 0x5, R4 ;  /* 0x00000005ff047819 */ /* 0x000fc60000011404 */
[----:B------:R-:W-:Y:S01]  /*b4f0*/  IMAD.IADD R11, R7, 0x1, -R12 ;  /* 0x00000001070b7824 */ /* 0x000fe200078e0a0c */
[----:B------:R-:W-:Y:S01]  /*b500*/  LEA R7, R4, R5, 0x4 ;  /* 0x0000000504077211 */ /* 0x000fe200078e20ff */
[----:B------:R-:W-:Y:S01]  /*b510*/  IMAD.U32 R5, RZ, RZ, UR5 ;  /* 0x00000005ff057e24 */ /* 0x000fe2000f8e00ff */
[----:B------:R-:W-:Y:S01]  /*b520*/  MOV R5, UR6 ;  /* 0x0000000600057c02 */ /* 0x000fe20008000f00 */
[----:B------:R-:W-:Y:S01]  /*b530*/  IMAD.U32 R4, RZ, RZ, UR4 ;  /* 0x00000004ff047e24 */ /* 0x000fe2000f8e00ff */
[----:B------:R-:W-:Y:S01]  /*b540*/  UIMAD.WIDE.U32 UR4, UR13, UR8, URZ ;  /* 0x000000080d0472a5 */ /* 0x000fe2000f8e003f */
[----:B------:R-:W-:Y:S01]  /*b550*/  IMAD R16, R6, 0x40, R7 ;  /* 0x0000004006107824 */ /* 0x000fe200078e0207 */
[----:B------:R-:W-:Y:S01]  /*b560*/  UIMAD UR6, UR13, UR9, UR7 ;  /* 0x000000090d0672a4 */ /* 0x000fe2000f8e0207 */
[----:B---3--:R-:W-:Y:S02]  /*b570*/  IMAD R12, R20, UR10, RZ ;  /* 0x0000000a140c7c24 */ /* 0x008fe4000f8e02ff */
[----:B------:R-:W-:Y:S01]  /*b580*/  IMAD R6, R11, 0x8, R16 ;  /* 0x000000080b067824 */ /* 0x000fe200078e0210 */
[----:B------:R-:W-:Y:S01]  /*b590*/  UIADD3 UR6, UR5, UR6, URZ ;  /* 0x0000000605067290 */ /* 0x000fe2000fffe03f */
[----:B------:R-:W-:Y:S01]  /*b5a0*/  IMAD R15, R21, UR12, R12 ;  /* 0x0000000c150f7c24 */ /* 0x000fe2000f8e020c */
[----:B------:R-:W-:Y:S01]  /*b5b0*/  ULDC.64 UR8, c[0x0][0xb28] ;  /* 0x0002ca0000087ab9 */ /* 0x000fe20000000a00 */
[----:B------:R-:W-:-:S02]  /*b5c0*/  IMAD.U32 R7, RZ, RZ, UR5 ;  /* 0x00000005ff077e24 */ /* 0x000fc4000f8e00ff */
[----:B------:R-:W-:Y:S01]  /*b5d0*/  IMAD.WIDE.U32 R4, R20, UR12, R4 ;  /* 0x0000000c14047c25 */ /* 0x000fe2000f8e0004 */
[----:B------:R-:W-:Y:S01]  /*b5e0*/  MOV R7, UR6 ;  /* 0x0000000600077c02 */ /* 0x000fe20008000f00 */
[----:B------:R-:W-:Y:S02]  /*b5f0*/  ULDC.64 UR6, c[0x0][0xb48] ;  /* 0x0002d20000067ab9 */ /* 0x000fe40000000a00 */
[----:B-1----:R-:W-:Y:S01]  /*b600*/  IMAD R21, R152, R19, UR11 ;  /* 0x0000000b98157e24 */ /* 0x002fe2000f8e0213 */
[----:B------:R-:W-:Y:S02]  /*b610*/  IADD3 R5, R5, R15, RZ ;  /* 0x0000000f05057210 */ /* 0x000fe40007ffe0ff */
[----:B0-----:R-:W-:Y:S01]  /*b620*/  LEA R11, R9, R6, 0x7 ;  /* 0x00000006090b7211 */ /* 0x001fe200078e38ff */
[----:B------:R-:W-:Y:S01]  /*b630*/  IMAD.U32 R6, RZ, RZ, UR4 ;  /* 0x00000004ff067e24 */ /* 0x000fe2000f8e00ff */
[----:B------:R-:W-:Y:S02]  /*b640*/  ULDC.64 UR4, c[0x0][0xbe0] ;  /* 0x0002f80000047ab9 */ /* 0x000fe40000000a00 */
[----:B------:R-:W-:-:S04]  /*b650*/  IMAD.WIDE.U32 R4, R21, UR4, R4 ;  /* 0x0000000415047c25 */ /* 0x000fc8000f8e0004 */
[----:B----4-:R-:W-:-:S04]  /*b660*/  @P0 IMAD.HI.U32 R12, R11, R14, RZ ;  /* 0x0000000e0b0c0227 */ /* 0x010fc800078e00ff */
[C---:B------:R-:W-:Y:S02]  /*b670*/  IMAD R14, R22.reuse, UR10, RZ ;  /* 0x0000000a160e7c24 */ /* 0x040fe4000f8e02ff */
[----:B------:R-:W-:Y:S01]  /*b680*/  IMAD.MOV.U32 R13, RZ, RZ, R11 ;  /* 0x000000ffff0d7224 */ /* 0x000fe200078e000b */
[----:B--2---:R-:W-:Y:S01]  /*b690*/  @P0 SHF.R.U32.HI R13, RZ, R17, R12 ;  /* 0x00000011ff0d0219 */ /* 0x004fe2000001160c */
[----:B------:R-:W-:Y:S01]  /*b6a0*/  IMAD R17, R23, UR12, R14 ;  /* 0x0000000c17117c24 */ /* 0x000fe2000f8e020e */
[----:B------:R-:W-:Y:S01]  /*b6b0*/  SHF.R.S32.HI R14, RZ, 0x1f, R21 ;  /* 0x0000001fff0e7819 */ /* 0x000fe20000011415 */
[----:B------:R-:W-:-:S04]  /*b6c0*/  IMAD.WIDE.U32 R6, R22, UR12, R6 ;  /* 0x0000000c16067c25 */ /* 0x000fc8000f8e0006 */
[----:B-----5:R-:W-:-:S04]  /*b6d0*/  @P0 IMAD.HI.U32 R154, R11, R154, RZ ;  /* 0x0000009a0b9a0227 */ /* 0x020fc800078e00ff */
[----:B------:R-:W-:Y:S02]  /*b6e0*/  IMAD.IADD R7, R7, 0x1, R17 ;  /* 0x0000000107077824 */ /* 0x000fe400078e0211 */
[C---:B------:R-:W-:Y:S02]  /*b6f0*/  IMAD R17, R14.reuse, UR6, RZ ;  /* 0x000000060e117c24 */ /* 0x040fe4000f8e02ff */
[----:B------:R-:W-:Y:S01]  /*b700*/  IMAD.MOV.U32 R15, RZ, RZ, R11 ;  /* 0x000000ffff0f7224 */ /* 0x000fe200078e000b */
[----:B------:R-:W-:Y:S01]  /*b710*/  @P0 SHF.R.U32.HI R15, RZ, R153, R154 ;  /* 0x00000099ff0f0219 */ /* 0x000fe2000001169a */
[----:B------:R-:W-:Y:S01]  /*b720*/  IMAD R12, R14, UR4, RZ ;  /* 0x000000040e0c7c24 */ /* 0x000fe2000f8e02ff */
[----:B------:R-:W-:Y:S01]  /*b730*/  BAR.SYNC.DEFER_BLOCKING 0x1, 0x100 ;  /* 0x0044000000007b1d */ /* 0x000fe20000010000 */
[C---:B------:R-:W-:Y:S01]  /*b740*/  IMAD R19, R21.reuse, UR7, R17 ;  /* 0x0000000715137c24 */ /* 0x040fe2000f8e0211 */
[----:B------:R-:W-:Y:S01]  /*b750*/  SHF.R.S32.HI R17, RZ, 0x1f, R13 ;  /* 0x0000001fff117819 */ /* 0x000fe2000001140d */
[----:B------:R-:W-:Y:S01]  /*b760*/  IMAD R14, R21, UR5, R12 ;  /* 0x00000005150e7c24 */ /* 0x000fe2000f8e020c */
[----:B------:R-:W-:Y:S01]  /*b770*/  IADD3 R4, P0, R13, R4, RZ ;  /* 0x000000040d047210 */ /* 0x000fe20007f1e0ff */
[----:B------:R-:W-:Y:S01]  /*b780*/  IMAD.WIDE.U32 R6, R21, UR6, R6 ;  /* 0x0000000615067c25 */ /* 0x000fe2000f8e0006 */
[--C-:B------:R-:W-:Y:S01]  /*b790*/  SHF.R.S32.HI R12, RZ, 0x1f, R15.reuse ;  /* 0x0000001fff0c7819 */ /* 0x100fe2000001140f */
[----:B------:R-:W-:Y:S01]  /*b7a0*/  ULDC.64 UR4, c[0x0][0xb30] ;  /* 0x0002cc0000047ab9 */ /* 0x000fe20000000a00 */
[----:B------:R-:W-:Y:S01]  /*b7b0*/  IADD3 R13, -R13, RZ, RZ ;  /* 0x000000ff0d0d7210 */ /* 0x000fe20007ffe1ff */
[----:B------:R-:W-:Y:S01]  /*b7c0*/  IMAD.MOV R20, RZ, RZ, -R15 ;  /* 0x000000ffff147224 */ /* 0x000fe200078e0a0f */
[----:B------:R-:W-:Y:S01]  /*b7d0*/  IADD3.X R5, R17, R5, R14, P0, !PT ;  /* 0x0000000511057210 */ /* 0x000fe200007fe40e */
[----:B------:R-:W-:Y:S01]  /*b7e0*/  IMAD R12, R12, UR4, RZ ;  /* 0x000000040c0c7c24 */ /* 0x000fe2000f8e02ff */
[----:B------:R-:W-:Y:S01]  /*b7f0*/  ULDC.64 UR6, c[0x0][0xbc8] ;  /* 0x0002f20000067ab9 */ /* 0x000fe20000000a00 */
[----:B------:R-:W-:-:S02]  /*b800*/  IMAD R13, R8, R13, R11 ;  /* 0x0000000d080d7224 */ /* 0x000fc400078e020b */
[----:B------:R-:W-:Y:S02]  /*b810*/  IMAD.IADD R7, R7, 0x1, R19 ;  /* 0x0000000107077824 */ /* 0x000fe400078e0213 */
[----:B------:R-:W-:Y:S02]  /*b820*/  IMAD R11, R8, R20, R11 ;  /* 0x00000014080b7224 */ /* 0x000fe400078e020b */
[C---:B------:R-:W-:Y:S01]  /*b830*/  IMAD R17, R15.reuse, UR5, R12 ;  /* 0x000000050f117c24 */ /* 0x040fe2000f8e020c */
[----:B------:R-:W-:Y:S01]  /*b840*/  SHF.R.S32.HI R12, RZ, 0x1f, R13 ;  /* 0x0000001fff0c7819 */ /* 0x000fe2000001140d */
[----:B------:R-:W-:Y:S01]  /*b850*/  IMAD.WIDE.U32 R6, R15, UR4, R6 ;  /* 0x000000040f067c25 */ /* 0x000fe2000f8e0006 */
[----:B------:R-:W-:Y:S01]  /*b860*/  SHF.R.S32.HI R14, RZ, 0x1f, R11 ;  /* 0x0000001fff0e7819 */ /* 0x000fe2000001140b */
[----:B------:R-:W0:Y:S01]  /*b870*/  S2UR UR5, SR_CgaCtaId ;  /* 0x00000000000579c3 */ /* 0x000e220000008800 */
[----:B------:R-:W-:Y:S01]  /*b880*/  UMOV UR4, 0x400 ;  /* 0x0000040000047882 */ /* 0x000fe20000000000 */
[----:B------:R-:W-:Y:S01]  /*b890*/  IMAD R12, R12, UR6, RZ ;  /* 0x000000060c0c7c24 */ /* 0x000fe2000f8e02ff */
[----:B------:R-:W-:Y:S01]  /*b8a0*/  IADD3 R7, R7, R17, RZ ;  /* 0x0000001107077210 */ /* 0x000fe20007ffe0ff */
[----:B------:R-:W-:-:S02]  /*b8b0*/  IMAD R14, R14, UR8, RZ ;  /* 0x000000080e0e7c24 */ /* 0x000fc4000f8e02ff */
[C---:B------:R-:W-:Y:S02]  /*b8c0*/  IMAD R15, R13.reuse, UR7, R12 ;  /* 0x000000070d0f7c24 */ /* 0x040fe4000f8e020c */
[----:B------:R-:W-:Y:S01]  /*b8d0*/  IMAD.WIDE.U32 R4, R13, UR6, R4 ;  /* 0x000000060d047c25 */ /* 0x000fe2000f8e0004 */
[----:B------:R-:W-:-:S03]  /*b8e0*/  ULDC.64 UR6, c[0x0][0xba8] ;  /* 0x0002ea0000067ab9 */ /* 0x000fc60000000a00 */
[C---:B------:R-:W-:Y:S01]  /*b8f0*/  IMAD R17, R11.reuse, UR9, R14 ;  /* 0x000000090b117c24 */ /* 0x040fe2000f8e020e */
[----:B------:R-:W-:Y:S01]  /*b900*/  LEA R19, P0, R4, UR6, 0x2 ;  /* 0x0000000604137c11 */ /* 0x000fe2000f8010ff */
[----:B------:R-:W-:Y:S01]  /*b910*/  IMAD.WIDE.U32 R12, R11, UR8, R6 ;  /* 0x000000080b0c7c25 */ /* 0x000fe2000f8e0006 */
[----:B------:R-:W-:Y:S01]  /*b920*/  ULDC.64 UR8, c[0x0][0xb00] ;  /* 0x0002c00000087ab9 */ /* 0x000fe20000000a00 */
[----:B------:R-:W-:Y:S01]  /*b930*/  LEA R11, R9, R16, 0x7 ;  /* 0x00000010090b7211 */ /* 0x000fe200078e38ff */
[----:B------:R-:W-:Y:S01]  /*b940*/  ULDC UR6, c[0x0][0xa88] ;  /* 0x0002a20000067ab9 */ /* 0x000fe20000000800 */
[----:B------:R-:W-:Y:S01]  /*b950*/  IMAD.IADD R5, R5, 0x1, R15 ;  /* 0x0000000105057824 */ /* 0x000fe200078e020f */
[----:B------:R-:W-:Y:S01]  /*b960*/  LEA R6, P1, R12, UR8, 0x2 ;  /* 0x000000080c067c11 */ /* 0x000fe2000f8210ff */
[----:B------:R-:W-:Y:S01]  /*b970*/  IMAD.IADD R7, R13, 0x1, R17 ;  /* 0x000000010d077824 */ /* 0x000fe200078e0211 */
[----:B------:R-:W-:Y:S01]  /*b980*/  SHFL.IDX PT, R14, R19, 0x1, 0x1c1f ;  /* 0x003c1f00130e7f89 */ /* 0x000fe200000e0000 */
[----:B------:R-:W-:Y:S01]  /*b990*/  IMAD R8, R8, UR6, RZ ;  /* 0x0000000608087c24 */ /* 0x000fe2000f8e02ff */
[----:B------:R-:W-:Y:S01]  /*b9a0*/  LEA.HI.X R17, R4, UR7, R5, 0x2, P0 ;  /* 0x0000000704117c11 */ /* 0x000fe200080f1405 */
[----:B0-----:R-:W-:Y:S01]  /*b9b0*/  ULEA UR4, UR5, UR4, 0x18 ;  /* 0x0000000405047291 */ /* 0x001fe2000f8ec03f */
[----:B------:R-:W-:Y:S01]  /*b9c0*/  LEA.HI.X R7, R12, UR9, R7, 0x2, P1 ;  /* 0x000000090c077c11 */ /* 0x000fe200088f1407 */
[----:B------:R-:W-:Y:S01]  /*b9d0*/  VIADD R9, R11, 0x8 ;  /* 0x000000080b097836 */ /* 0x000fe20000000000 */
[----:B------:R-:W-:Y:S01]  /*b9e0*/  SHFL.IDX PT, R12, R19, RZ, 0x1c1f ;  /* 0x001c1fff130c7589 */ /* 0x000fe200000e0000 */
[----:B------:R-:W-:Y:S01]  /*b9f0*/  LOP3.LUT P0, RZ, R3, 0x3, RZ, 0xc0, !PT ;  /* 0x0000000303ff7812 */ /* 0x000fe2000780c0ff */
[----:B------:R-:W-:Y:S01]  /*ba00*/  UIADD3 UR4, UR4, 0x38820, URZ ;  /* 0x0003882004047890 */ /* 0x000fe2000fffe03f */
[CC--:B------:R-:W-:Y:S01]  /*ba10*/  ISETP.GE.AND P2, PT, R11.reuse, R8.reuse, PT ;  /* 0x000000080b00720c */ /* 0x0c0fe20003f46270 */
[----:B------:R-:W0:Y:S01]  /*ba20*/  SHFL.IDX PT, R13, R17, RZ, 0x1c1f ;  /* 0x001c1fff110d7589 */ /* 0x000e2200000e0000 */
[-C--:B------:R-:W-:Y:S01]  /*ba30*/  ISETP.GE.OR P1, PT, R11, R8.reuse, P0 ;  /* 0x000000080b00720c */ /* 0x080fe20000726670 */
[----:B------:R-:W-:Y:S01]  /*ba40*/  UPRMT UR4, URZ, 0x654, UR4 ;  /* 0x000006543f047896 */ /* 0x000fe20008000004 */
[----:B------:R-:W-:Y:S01]  /*ba50*/  ISETP.GE.OR P0, PT, R9, R8, P0 ;  /* 0x000000080900720c */ /* 0x000fe20000706670 */
[----:B------:R-:W1:Y:S01]  /*ba60*/  SHFL.IDX PT, R15, R17, 0x1, 0x1c1f ;  /* 0x003c1f00110f7f89 */ /* 0x000e6200000e0000 */
[----:B------:R-:W-:-:S03]  /*ba70*/  IMAD.IADD R3, R3, 0x1, -R10 ;  /* 0x0000000103037824 */ /* 0x000fc600078e0a0a */
[----:B------:R2:W3:Y:S02]  /*ba80*/  SHFL.IDX PT, R4, R6, RZ, 0x1c1f ;  /* 0x001c1fff06047589 */ /* 0x0004e400000e0000 */
[----:B------:R-:W-:Y:S01]  /*ba90*/  SHF.L.U32 R3, R3, 0x1, RZ ;  /* 0x0000000103037819 */ /* 0x000fe200000006ff */
[----:B------:R-:W-:Y:S01]  /*baa0*/  SYNCS.ARRIVE.TRANS64.RED.A1T0 RZ, [UR4], RZ ;  /* 0x000000ffffff79a7 */ /* 0x000fe20008100404 */
[----:B------:R2:W4:Y:S04]  /*bab0*/  SHFL.IDX PT, R5, R7, RZ, 0x1c1f ;  /* 0x001c1fff07057589 */ /* 0x00052800000e0000 */
[----:B0-----:R2:W-:Y:S04]  /*bac0*/  @!P1 ST.E desc[UR14][R12.64], R0 ;  /* 0x000000000c009985 */ /* 0x0015e8000c10190e */
[----:B-1----:R2:W-:Y:S01]  /*bad0*/  @!P0 ST.E desc[UR14][R14.64], R2 ;  /* 0x000000020e008985 */ /* 0x0025e2000c10190e */
[----:B------:R-:W-:Y:S05]  /*bae0*/  @P2 BRA `(.L_x_37) ;  /* 0x0000000800fc2947 */ /* 0x000fea0003800000 */
[C---:B--2---:R-:W-:Y:S01]  /*baf0*/  VIADD R0, R3.reuse, 0x8 ;  /* 0x0000000803007836 */ /* 0x044fe20000000000 */
[----:B------:R-:W-:Y:S01]  /*bb00*/  ULDC UR4, c[0x0][0xac8] ;  /* 0x0002b20000047ab9 */ /* 0x000fe20000000800 */
[C---:B------:R-:W-:Y:S01]  /*bb10*/  VIADD R2, R3.reuse, 0x10 ;  /* 0x0000001003027836 */ /* 0x040fe20000000000 */
[C---:B------:R-:W-:Y:S01]  /*bb20*/  IADD3 R10, R3.reuse, 0x18, RZ ;  /* 0x00000018030a7810 */ /* 0x040fe20007ffe0ff */
[C---:B------:R-:W-:Y:S01]  /*bb30*/  VIADD R19, R3.reuse, 0x20 ;  /* 0x0000002003137836 */ /* 0x040fe20000000000 */
[----:B------:R-:W-:Y:S01]  /*bb40*/  ISETP.GE.AND P3, PT, R0, UR4, PT ;  /* 0x0000000400007c0c */ /* 0x000fe2000bf66270 */
[C---:B------:R-:W-:Y:S01]  /*bb50*/  VIADD R20, R3.reuse, 0x28 ;  /* 0x0000002803147836 */ /* 0x040fe20000000000 */
[----:B------:R-:W-:Y:S01]  /*bb60*/  ISETP.GE.AND P4, PT, R2, UR4, PT ;  /* 0x0000000402007c0c */ /* 0x000fe2000bf86270 */
[----:B------:R-:W-:Y:S01]  /*bb70*/  ULDC.64 UR6, c[0x0][0x208] ;  /* 0x0000820000067ab9 */ /* 0x000fe20000000a00 */
[----:B------:R-:W-:Y:S01]  /*bb80*/  ISETP.GE.AND P5, PT, R10, UR4, PT ;  /* 0x000000040a007c0c */ /* 0x000fe2000bfa6270 */
[C---:B------:R-:W-:Y:S01]  /*bb90*/  VIADD R21, R3.reuse, 0x40 ;  /* 0x0000004003157836 */ /* 0x040fe20000000000 */
[C---:B------:R-:W-:Y:S01]  /*bba0*/  ISETP.GE.AND P2, PT, R3.reuse, UR4, PT ;  /* 0x0000000403007c0c */ /* 0x040fe2000bf46270 */
[----:B------:R-:W-:Y:S01]  /*bbb0*/  VIADD R23, R3, 0x50 ;  /* 0x0000005003177836 */ /* 0x000fe20000000000 */
[----:B------:R-:W-:-:S02]  /*bbc0*/  ISETP.GE.AND P0, PT, R19, UR4, PT ;  /* 0x0000000413007c0c */ /* 0x000fc4000bf06270 */
[----:B------:R-:W-:Y:S02]  /*bbd0*/  ISETP.GE.AND P1, PT, R20, UR4, PT ;  /* 0x0000000414007c0c */ /* 0x000fe4000bf26270 */
[----:B------:R-:W-:Y:S02]  /*bbe0*/  IADD3 R22, R3, 0x48, RZ ;  /* 0x0000004803167810 */ /* 0x000fe40007ffe0ff */
[----:B------:R-:W-:Y:S02]  /*bbf0*/  @!P3 LEA.HI R0, R0, R0, RZ, 0x1 ;  /* 0x000000000000b211 */ /* 0x000fe400078f08ff */
[----:B------:R-:W-:Y:S02]  /*bc00*/  @!P4 LEA.HI R2, R2, R2, RZ, 0x1 ;  /* 0x000000020202c211 */ /* 0x000fe400078f08ff */
[----:B------:R-:W-:Y:S02]  /*bc10*/  @!P5 LEA.HI R10, R10, R10, RZ, 0x1 ;  /* 0x0000000a0a0ad211 */ /* 0x000fe400078f08ff */
[----:B------:R-:W-:-:S02]  /*bc20*/  @!P3 LOP3.LUT R13, R0, 0xfffffffe, RZ, 0xc0, !PT ;  /* 0xfffffffe000db812 */ /* 0x000fc400078ec0ff */
[----:B------:R-:W-:Y:S01]  /*bc30*/  @!P4 LOP3.LUT R15, R2, 0xfffffffe, RZ, 0xc0, !PT ;  /* 0xfffffffe020fc812 */ /* 0x000fe200078ec0ff */
[C---:B------:R-:W-:Y:S01]  /*bc40*/  VIADD R2, R3.reuse, 0x38 ;  /* 0x0000003803027836 */ /* 0x040fe20000000000 */
[----:B------:R-:W-:Y:S01]  /*bc50*/  @!P5 LOP3.LUT R17, R10, 0xfffffffe, RZ, 0xc0, !PT ;  /* 0xfffffffe0a11d812 */ /* 0x000fe200078ec0ff */
[C-C-:B---34-:R-:W-:Y:S01]  /*bc60*/  @!P2 IMAD.WIDE R10, R3.reuse, 0x4, R4.reuse ;  /* 0x00000004030aa825 */ /* 0x158fe200078e0204 */
[----:B------:R-:W-:Y:S02]  /*bc70*/  IADD3 R0, R3, 0x30, RZ ;  /* 0x0000003003007810 */ /* 0x000fe40007ffe0ff */
[----:B------:R-:W-:Y:S01]  /*bc80*/  ISETP.GE.AND P6, PT, R23, UR4, PT ;  /* 0x0000000417007c0c */ /* 0x000fe2000bfc6270 */
[--C-:B------:R-:W-:Y:S01]  /*bc90*/  @!P3 IMAD.WIDE R12, R13, 0x4, R4.reuse ;  /* 0x000000040d0cb825 */ /* 0x100fe200078e0204 */
[----:B------:R0:W-:Y:S01]  /*bca0*/  @!P2 ST.E.64 desc[UR6][R10.64], R24 ;  /* 0x000000180a00a985 */ /* 0x0001e2000c101b06 */
[----:B------:R-:W-:Y:S02]  /*bcb0*/  ISETP.GE.AND P2, PT, R0, UR4, PT ;  /* 0x0000000400007c0c */ /* 0x000fe4000bf46270 */
[----:B------:R-:W-:Y:S01]  /*bcc0*/  @!P4 IMAD.WIDE R14, R15, 0x4, R4 ;  /* 0x000000040f0ec825 */ /* 0x000fe200078e0204 */
[----:B------:R1:W-:Y:S01]  /*bcd0*/  @!P3 ST.E.64 desc[UR6][R12.64], R28 ;  /* 0x0000001c0c00b985 */ /* 0x0003e2000c101b06 */
[----:B------:R-:W-:-:S02]  /*bce0*/  ISETP.GE.AND P3, PT, R2, UR4, PT ;  /* 0x0000000402007c0c */ /* 0x000fc4000bf66270 */
[----:B------:R-:W-:Y:S01]  /*bcf0*/  @!P5 IMAD.WIDE R16, R17, 0x4, R4 ;  /* 0x000000041110d825 */ /* 0x000fe200078e0204 */
[----:B------:R2:W-:Y:S01]  /*bd00*/  @!P4 ST.E.64 desc[UR6][R14.64], R32 ;  /* 0x000000200e00c985 */ /* 0x0005e2000c101b06 */
[----:B------:R-:W-:Y:S02]  /*bd10*/  ISETP.GE.AND P4, PT, R21, UR4, PT ;  /* 0x0000000415007c0c */ /* 0x000fe4000bf86270 */
[----:B------:R-:W-:Y:S01]  /*bd20*/  @!P0 LEA.HI R19, R19, R19, RZ, 0x1 ;  /* 0x0000001313138211 */ /* 0x000fe200078f08ff */
[----:B------:R3:W-:Y:S01]  /*bd30*/  @!P5 ST.E.64 desc[UR6][R16.64], R36 ;  /* 0x000000241000d985 */ /* 0x0007e2000c101b06 */
[----:B------:R-:W-:Y:S01]  /*bd40*/  ISETP.GE.AND P5, PT, R22, UR4, PT ;  /* 0x0000000416007c0c */ /* 0x000fe2000bfa6270 */
[----:B0-----:R-:W-:Y:S01]  /*bd50*/  VIADD R24, R3, 0x58 ;  /* 0x0000005803187836 */ /* 0x001fe20000000000 */
[----:B------:R-:W-:Y:S02]  /*bd60*/  @!P1 LEA.HI R20, R20, R20, RZ, 0x1 ;  /* 0x0000001414149211 */ /* 0x000fe400078f08ff */
[----:B------:R-:W-:-:S02]  /*bd70*/  @!P0 LOP3.LUT R11, R19, 0xfffffffe, RZ, 0xc0, !PT ;  /* 0xfffffffe130b8812 */ /* 0x000fc400078ec0ff */
[----:B-1----:R-:W-:Y:S02]  /*bd80*/  @!P1 LOP3.LUT R13, R20, 0xfffffffe, RZ, 0xc0, !PT ;  /* 0xfffffffe140d9812 */ /* 0x002fe400078ec0ff */
[----:B------:R-:W-:Y:S01]  /*bd90*/  @!P2 LEA.HI R0, R0, R0, RZ, 0x1 ;  /* 0x000000000000a211 */ /* 0x000fe200078f08ff */
[--C-:B------:R-:W-:Y:S01]  /*bda0*/  @!P0 IMAD.WIDE R10, R11, 0x4, R4.reuse ;  /* 0x000000040b0a8825 */ /* 0x100fe200078e0204 */
[----:B------:R-:W-:Y:S02]  /*bdb0*/  @!P3 LEA.HI R2, R2, R2, RZ, 0x1 ;  /* 0x000000020202b211 */ /* 0x000fe400078f08ff */
[----:B------:R-:W-:Y:S01]  /*bdc0*/  @!P4 LEA.HI R21, R21, R21, RZ, 0x1 ;  /* 0x000000151515c211 */ /* 0x000fe200078f08ff */
[----:B------:R-:W-:Y:S01]  /*bdd0*/  @!P1 IMAD.WIDE R12, R13, 0x4, R4 ;  /* 0x000000040d0c9825 */ /* 0x000fe200078e0204 */
[----:B------:R-:W-:Y:S01]  /*bde0*/  @!P5 LEA.HI R22, R22, R22, RZ, 0x1 ;  /* 0x000000161616d211 */ /* 0x000fe200078f08ff */
[----:B------:R0:W-:Y:S01]  /*bdf0*/  @!P0 ST.E.64 desc[UR6][R10.64], R40 ;  /* 0x000000280a008985 */ /* 0x0001e2000c101b06 */
[----:B------:R-:W-:-:S02]  /*be00*/  @!P6 LEA.HI R23, R23, R23, RZ, 0x1 ;  /* 0x000000171717e211 */ /* 0x000fc400078f08ff */
[----:B--2---:R-:W-:Y:S01]  /*be10*/  @!P2 LOP3.LUT R15, R0, 0xfffffffe, RZ, 0xc0, !PT ;  /* 0xfffffffe000fa812 */ /* 0x004fe200078ec0ff */
[----:B------:R1:W-:Y:S01]  /*be20*/  @!P1 ST.E.64 desc[UR6][R12.64], R44 ;  /* 0x0000002c0c009985 */ /* 0x0003e2000c101b06 */
[----:B---3--:R-:W-:Y:S01]  /*be30*/  @!P3 LOP3.LUT R17, R2, 0xfffffffe, RZ, 0xc0, !PT ;  /* 0xfffffffe0211b812 */ /* 0x008fe200078ec0ff */
[----:B------:R-:W-:Y:S01]  /*be40*/  VIADD R0, R3, 0x68 ;  /* 0x0000006803007836 */ /* 0x000fe20000000000 */
[----:B------:R-:W-:Y:S01]  /*be50*/  @!P4 LOP3.LUT R21, R21, 0xfffffffe, RZ, 0xc0, !PT ;  /* 0xfffffffe1515c812 */ /* 0x000fe200078ec0ff */
[C---:B------:R-:W-:Y:S01]  /*be60*/  VIADD R2, R3.reuse, 0x70 ;  /* 0x0000007003027836 */ /* 0x040fe20000000000 */
[----:B------:R-:W-:Y:S01]  /*be70*/  @!P5 LOP3.LUT R19, R22, 0xfffffffe, RZ, 0xc0, !PT ;  /* 0xfffffffe1613d812 */ /* 0x000fe200078ec0ff */
[----:B------:R-:W-:Y:S01]  /*be80*/  VIADD R22, R3, 0x80 ;  /* 0x0000008003167836 */ /* 0x000fe20000000000 */
[----:B------:R-:W-:Y:S02]  /*be90*/  @!P6 LOP3.LUT R23, R23, 0xfffffffe, RZ, 0xc0, !PT ;  /* 0xfffffffe1717e812 */ /* 0x000fe400078ec0ff */
[----:B------:R-:W-:Y:S01]  /*bea0*/  IADD3 R25, R3, 0x60, RZ ;  /* 0x0000006003197810 */ /* 0x000fe20007ffe0ff */
[----:B0-----:R-:W-:Y:S01]  /*beb0*/  @!P2 IMAD.WIDE R10, R15, 0x4, R4 ;  /* 0x000000040f0aa825 */ /* 0x001fe200078e0204 */
[----:B------:R-:W-:-:S02]  /*bec0*/  ISETP.GE.AND P1, PT, R24, UR4, PT ;  /* 0x0000000418007c0c */ /* 0x000fc4000bf26270 */
[----:B------:R-:W-:Y:S01]  /*bed0*/  ISETP.GE.AND P0, PT, R25, UR4, PT ;  /* 0x0000000419007c0c */ /* 0x000fe2000bf06270 */
[--C-:B-1----:R-:W-:Y:S01]  /*bee0*/  @!P3 IMAD.WIDE R12, R17, 0x4, R4.reuse ;  /* 0x00000004110cb825 */ /* 0x102fe200078e0204 */
[----:B------:R0:W-:Y:S01]  /*bef0*/  @!P2 ST.E.64 desc[UR6][R10.64], R48 ;  /* 0x000000300a00a985 */ /* 0x0001e2000c101b06 */
[----:B------:R-:W-:Y:S02]  /*bf00*/  ISETP.GE.AND P2, PT, R0, UR4, PT ;  /* 0x0000000400007c0c */ /* 0x000fe4000bf46270 */
[--C-:B------:R-:W-:Y:S01]  /*bf10*/  @!P4 IMAD.WIDE R14, R21, 0x4, R4.reuse ;  /* 0x00000004150ec825 */ /* 0x100fe200078e0204 */
[----:B------:R1:W-:Y:S03]  /*bf20*/  @!P3 ST.E.64 desc[UR6][R12.64], R52 ;  /* 0x000000340c00b985 */ /* 0x0003e6000c101b06 */
[----:B------:R-:W-:Y:S01]  /*bf30*/  @!P5 IMAD.WIDE R16, R19, 0x4, R4 ;  /* 0x000000041310d825 */ /* 0x000fe200078e0204 */
[----:B------:R2:W-:Y:S01]  /*bf40*/  @!P4 ST.E.64 desc[UR6][R14.64], R56 ;  /* 0x000000380e00c985 */ /* 0x0005e2000c101b06 */
[----:B------:R-:W-:-:S02]  /*bf50*/  IADD3 R19, R3, 0x78, RZ ;  /* 0x0000007803137810 */ /* 0x000fc40007ffe0ff */
[----:B------:R-:W-:Y:S01]  /*bf60*/  @!P6 IMAD.WIDE R20, R23, 0x4, R4 ;  /* 0x000000041714e825 */ /* 0x000fe200078e0204 */
[----:B------:R3:W-:Y:S01]  /*bf70*/  @!P5 ST.E.64 desc[UR6][R16.64], R60 ;  /* 0x0000003c1000d985 */ /* 0x0007e2000c101b06 */
[----:B------:R-:W-:Y:S02]  /*bf80*/  ISETP.GE.AND P5, PT, R19, UR4, PT ;  /* 0x0000000413007c0c */ /* 0x000fe4000bfa6270 */
[----:B------:R-:W-:Y:S01]  /*bf90*/  VIADD R23, R3, 0x88 ;  /* 0x0000008803177836 */ /* 0x000fe20000000000 */
[----:B------:R4:W-:Y:S01]  /*bfa0*/  @!P6 ST.E.64 desc[UR6][R20.64], R64 ;  /* 0x000000401400e985 */ /* 0x0009e2000c101b06 */
[----:B------:R-:W-:Y:S02]  /*bfb0*/  ISETP.GE.AND P6, PT, R2, UR4, PT ;  /* 0x0000000402007c0c */ /* 0x000fe4000bfc6270 */
[----:B------:R-:W-:Y:S02]  /*bfc0*/  ISETP.GE.AND P4, PT, R22, UR4, PT ;  /* 0x0000000416007c0c */ /* 0x000fe4000bf86270 */
[----:B------:R-:W-:-:S02]  /*bfd0*/  ISETP.GE.AND P3, PT, R23, UR4, PT ;  /* 0x0000000417007c0c */ /* 0x000fc4000bf66270 */
[----:B------:R-:W-:Y:S02]  /*bfe0*/  @!P1 LEA.HI R24, R24, R24, RZ, 0x1 ;  /* 0x0000001818189211 */ /* 0x000fe400078f08ff */
[----:B------:R-:W-:Y:S02]  /*bff0*/  @!P0 LEA.HI R25, R25, R25, RZ, 0x1 ;  /* 0x0000001919198211 */ /* 0x000fe400078f08ff */
[----:B0-----:R-:W-:Y:S02]  /*c000*/  @!P1 LOP3.LUT R11, R24, 0xfffffffe, RZ, 0xc0, !PT ;  /* 0xfffffffe180b9812 */ /* 0x001fe400078ec0ff */
[----:B-1----:R-:W-:Y:S01]  /*c010*/  @!P0 LOP3.LUT R13, R25, 0xfffffffe, RZ, 0xc0, !PT ;  /* 0xfffffffe190d8812 */ /* 0x002fe200078ec0ff */
[----:B------:R-:W-:Y:S01]  /*c020*/  VIADD R25, R3, 0x98 ;  /* 0x0000009803197836 */ /* 0x000fe20000000000 */
[----:B------:R-:W-:Y:S01]  /*c030*/  @!P2 LEA.HI R0, R0, R0, RZ, 0x1 ;  /* 0x000000000000a211 */ /* 0x000fe200078f08ff */
[----:B------:R-:W-:Y:S01]  /*c040*/  @!P1 IMAD.WIDE R10, R11, 0x4, R4 ;  /* 0x000000040b0a9825 */ /* 0x000fe200078e0204 */
[----:B------:R-:W-:-:S02]  /*c050*/  @!P6 LEA.HI R2, R2, R2, RZ, 0x1 ;  /* 0x000000020202e211 */ /* 0x000fc400078f08ff */
[----:B------:R-:W-:Y:S01]  /*c060*/  @!P5 LEA.HI R19, R19, R19, RZ, 0x1 ;  /* 0x000000131313d211 */ /* 0x000fe200078f08ff */
[----:B------:R-:W-:Y:S01]  /*c070*/  @!P0 IMAD.WIDE R12, R13, 0x4, R4 ;  /* 0x000000040d0c8825 */ /* 0x000fe200078e0204 */
[----:B------:R-:W-:Y:S01]  /*c080*/  @!P4 LEA.HI R22, R22, R22, RZ, 0x1 ;  /* 0x000000161616c211 */ /* 0x000fe200078f08ff */
[----:B------:R0:W-:Y:S01]  /*c090*/  @!P1 ST.E.64 desc[UR6][R10.64], R68 ;  /* 0x000000440a009985 */ /* 0x0001e2000c101b06 */
[----:B------:R-:W-:Y:S02]  /*c0a0*/  @!P3 LEA.HI R23, R23, R23, RZ, 0x1 ;  /* 0x000000171717b211 */ /* 0x000fe400078f08ff */
[----:B--2---:R-:W-:Y:S01]  /*c0b0*/  @!P2 LOP3.LUT R15, R0, 0xfffffffe, RZ, 0xc0, !PT ;  /* 0xfffffffe000fa812 */ /* 0x004fe200078ec0ff */
[----:B------:R1:W-:Y:S01]  /*c0c0*/  @!P0 ST.E.64 desc[UR6][R12.64], R72 ;  /* 0x000000480c008985 */ /* 0x0003e2000c101b06 */
[----:B---3--:R-:W-:Y:S01]  /*c0d0*/  @!P6 LOP3.LUT R17, R2, 0xfffffffe, RZ, 0xc0, !PT ;  /* 0xfffffffe0211e812 */ /* 0x008fe200078ec0ff */
[----:B------:R-:W-:Y:S01]  /*c0e0*/  VIADD R0, R3, 0xa0 ;  /* 0x000000a003007836 */ /* 0x000fe20000000000 */
[----:B------:R-:W-:-:S02]  /*c0f0*/  @!P5 LOP3.LUT R19, R19, 0xfffffffe, RZ, 0xc0, !PT ;  /* 0xfffffffe1313d812 */ /* 0x000fc400078ec0ff */
[----:B----4-:R-:W-:Y:S01]  /*c100*/  @!P4 LOP3.LUT R21, R22, 0xfffffffe, RZ, 0xc0, !PT ;  /* 0xfffffffe1615c812 */ /* 0x010fe200078ec0ff */
[----:B------:R-:W-:Y:S01]  /*c110*/  VIADD R22, R3, 0xb8 ;  /* 0x000000b803167836 */ /* 0x000fe20000000000 */
[----:B------:R-:W-:Y:S02]  /*c120*/  @!P3 LOP3.LUT R23, R23, 0xfffffffe, RZ, 0xc0, !PT ;  /* 0xfffffffe1717b812 */ /* 0x000fe400078ec0ff */
[----:B------:R-:W-:Y:S01]  /*c130*/  IADD3 R24, R3, 0x90, RZ ;  /* 0x0000009003187810 */ /* 0x000fe20007ffe0ff */
[--C-:B0-----:R-:W-:Y:S01]  /*c140*/  @!P2 IMAD.WIDE R10, R15, 0x4, R4.reuse ;  /* 0x000000040f0aa825 */ /* 0x101fe200078e0204 */
[----:B------:R-:W-:Y:S02]  /*c150*/  IADD3 R2, R3, 0xa8, RZ ;  /* 0x000000a803027810 */ /* 0x000fe40007ffe0ff */
[----:B------:R-:W-:Y:S01]  /*c160*/  ISETP.GE.AND P0, PT, R24, UR4, PT ;  /* 0x0000000418007c0c */ /* 0x000fe2000bf06270 */
[----:B-1----:R-:W-:Y:S01]  /*c170*/  @!P6 IMAD.WIDE R12, R17, 0x4, R4 ;  /* 0x00000004110ce825 */ /* 0x002fe200078e0204 */
[----:B------:R0:W-:Y:S01]  /*c180*/  @!P2 ST.E.64 desc[UR6][R10.64], R76 ;  /* 0x0000004c0a00a985 */ /* 0x0001e2000c101b06 */
[----:B------:R-:W-:-:S02]  /*c190*/  ISETP.GE.AND P1, PT, R25, UR4, PT ;  /* 0x0000000419007c0c */ /* 0x000fc4000bf26270 */
[--C-:B------:R-:W-:Y:S01]  /*c1a0*/  @!P5 IMAD.WIDE R14, R19, 0x4, R4.reuse ;  /* 0x00000004130ed825 */ /* 0x100fe200078e0204 */
[----:B------:R1:W-:Y:S01]  /*c1b0*/  @!P6 ST.E.64 desc[UR6][R12.64], R80 ;  /* 0x000000500c00e985 */ /* 0x0003e2000c101b06 */
[----:B------:R-:W-:Y:S02]  /*c1c0*/  ISETP.GE.AND P2, PT, R0, UR4, PT ;  /* 0x0000000400007c0c */ /* 0x000fe4000bf46270 */
[--C-:B------:R-:W-:Y:S01]  /*c1d0*/  @!P4 IMAD.WIDE R16, R21, 0x4, R4.reuse ;  /* 0x000000041510c825 */ /* 0x100fe200078e0204 */
[----:B------:R2:W-:Y:S01]  /*c1e0*/  @!P5 ST.E.64 desc[UR6][R14.64], R84 ;  /* 0x000000540e00d985 */ /* 0x0005e2000c101b06 */
[----:B------:R-:W-:Y:S02]  /*c1f0*/  ISETP.GE.AND P5, PT, R22, UR4, PT ;  /* 0x0000000416007c0c */ /* 0x000fe4000bfa6270 */
[----:B------:R-:W-:Y:S01]  /*c200*/  @!P3 IMAD.WIDE R20, R23, 0x4, R4 ;  /* 0x000000041714b825 */ /* 0x000fe200078e0204 */
[----:B------:R3:W-:Y:S01]  /*c210*/  @!P4 ST.E.64 desc[UR6][R16.64], R88 ;  /* 0x000000581000c985 */ /* 0x0007e2000c101b06 */
[----:B------:R-:W-:-:S02]  /*c220*/  IADD3 R23, R3, 0xc0, RZ ;  /* 0x000000c003177810 */ /* 0x000fc40007ffe0ff */
[----:B------:R-:W-:Y:S01]  /*c230*/  VIADD R19, R3, 0xb0 ;  /* 0x000000b003137836 */ /* 0x000fe20000000000 */
[----:B------:R4:W-:Y:S01]  /*c240*/  @!P3 ST.E.64 desc[UR6][R20.64], R92 ;  /* 0x0000005c1400b985 */ /* 0x0009e2000c101b06 */
[----:B------:R-:W-:Y:S02]  /*c250*/  ISETP.GE.AND P3, PT, R2, UR4, PT ;  /* 0x0000000402007c0c */ /* 0x000fe4000bf66270 */
[----:B------:R-:W-:Y:S02]  /*c260*/  ISETP.GE.AND P6, PT, R23, UR4, PT ;  /* 0x0000000417007c0c */ /* 0x000fe4000bfc6270 */
[----:B------:R-:W-:Y:S02]  /*c270*/  ISETP.GE.AND P4, PT, R19, UR4, PT ;  /* 0x0000000413007c0c */ /* 0x000fe4000bf86270 */
[----:B------:R-:W-:Y:S02]  /*c280*/  @!P0 LEA.HI R24, R24, R24, RZ, 0x1 ;  /* 0x0000001818188211 */ /* 0x000fe400078f08ff */
[----:B------:R-:W-:-:S02]  /*c290*/  @!P1 LEA.HI R25, R25, R25, RZ, 0x1 ;  /* 0x0000001919199211 */ /* 0x000fc400078f08ff */
[----:B0-----:R-:W-:Y:S02]  /*c2a0*/  @!P0 LOP3.LUT R11, R24, 0xfffffffe, RZ, 0xc0, !PT ;  /* 0xfffffffe180b8812 */ /* 0x001fe400078ec0ff */
[----:B------:R-:W-:Y:S02]  /*c2b0*/  @!P2 LEA.HI R0, R0, R0, RZ, 0x1 ;  /* 0x000000000000a211 */ /* 0x000fe400078f08ff */
[----:B------:R-:W-:Y:S01]  /*c2c0*/  @!P3 LEA.HI R2, R2, R2, RZ, 0x1 ;  /* 0x000000020202b211 */ /* 0x000fe200078f08ff */
[--C-:B------:R-:W-:Y:S01]  /*c2d0*/  @!P0 IMAD.WIDE R10, R11, 0x4, R4.reuse ;  /* 0x000000040b0a8825 */ /* 0x100fe200078e0204 */
[----:B-1----:R-:W-:Y:S02]  /*c2e0*/  @!P1 LOP3.LUT R13, R25, 0xfffffffe, RZ, 0xc0, !PT ;  /* 0xfffffffe190d9812 */ /* 0x002fe400078ec0ff */
[----:B------:R-:W-:Y:S02]  /*c2f0*/  @!P4 LEA.HI R19, R19, R19, RZ, 0x1 ;  /* 0x000000131313c211 */ /* 0x000fe400078f08ff */
[----:B--2---:R-:W-:Y:S01]  /*c300*/  @!P2 LOP3.LUT R15, R0, 0xfffffffe, RZ, 0xc0, !PT ;  /* 0xfffffffe000fa812 */ /* 0x004fe200078ec0ff */
[--C-:B------:R-:W-:Y:S01]  /*c310*/  @!P1 IMAD.WIDE R12, R13, 0x4, R4.reuse ;  /* 0x000000040d0c9825 */ /* 0x100fe200078e0204 */
[----:B------:R-:W-:Y:S01]  /*c320*/  @!P5 LEA.HI R22, R22, R22, RZ, 0x1 ;  /* 0x000000161616d211 */ /* 0x000fe200078f08ff */
[----:B------:R0:W-:Y:S01]  /*c330*/  @!P0 ST.E.64 desc[UR6][R10.64], R96 ;  /* 0x000000600a008985 */ /* 0x0001e2000c101b06 */
[----:B---3--:R-:W-:Y:S01]  /*c340*/  @!P3 LOP3.LUT R17, R2, 0xfffffffe, RZ, 0xc0, !PT ;  /* 0xfffffffe0211b812 */ /* 0x008fe200078ec0ff */
[----:B------:R-:W-:Y:S01]  /*c350*/  @!P2 IMAD.WIDE R14, R15, 0x4, R4 ;  /* 0x000000040f0ea825 */ /* 0x000fe200078e0204 */
[----:B------:R-:W-:Y:S01]  /*c360*/  @!P6 LEA.HI R23, R23, R23, RZ, 0x1 ;  /* 0x000000171717e211 */ /* 0x000fe200078f08ff */
[----:B------:R1:W-:Y:S01]  /*c370*/  @!P1 ST.E.64 desc[UR6][R12.64], R100 ;  /* 0x000000640c009985 */ /* 0x0003e2000c101b06 */
[----:B------:R-:W-:Y:S01]  /*c380*/  @!P4 LOP3.LUT R19, R19, 0xfffffffe, RZ, 0xc0, !PT ;  /* 0xfffffffe1313c812 */ /* 0x000fe200078ec0ff */
[----:B------:R-:W-:Y:S01]  /*c390*/  VIADD R0, R3, 0xc8 ;  /* 0x000000c803007836 */ /* 0x000fe20000000000 */
[----:B----4-:R-:W-:Y:S01]  /*c3a0*/  @!P5 LOP3.LUT R21, R22, 0xfffffffe, RZ, 0xc0, !PT ;  /* 0xfffffffe1615d812 */ /* 0x010fe200078ec0ff */
[----:B------:R2:W-:Y:S01]  /*c3b0*/  @!P2 ST.E.64 desc[UR6][R14.64], R104 ;  /* 0x000000680e00a985 */ /* 0x0005e2000c101b06 */
[----:B------:R-:W-:Y:S01]  /*c3c0*/  @!P6 LOP3.LUT R23, R23, 0xfffffffe, RZ, 0xc0, !PT ;  /* 0xfffffffe1717e812 */ /* 0x000fe200078ec0ff */
[C---:B------:R-:W-:Y:S01]  /*c3d0*/  VIADD R2, R3.reuse, 0xd0 ;  /* 0x000000d003027836 */ /* 0x040fe20000000000 */
[----:B------:R-:W-:Y:S01]  /*c3e0*/  ISETP.GE.AND P0, PT, R0, UR4, PT ;  /* 0x0000000400007c0c */ /* 0x000fe2000bf06270 */
[----:B------:R-:W-:-:S02]  /*c3f0*/  VIADD R22, R3, 0xe0 ;  /* 0x000000e003167836 */ /* 0x000fc40000000000 */
[----:B0-----:R-:W-:Y:S01]  /*c400*/  @!P3 IMAD.WIDE R10, R17, 0x4, R4 ;  /* 0x00000004110ab825 */ /* 0x001fe200078e0204 */
[----:B------:R-:W-:-:S03]  /*c410*/  ISETP.GE.AND P1, PT, R2, UR4, PT ;  /* 0x0000000402007c0c */ /* 0x000fc6000bf26270 */
[--C-:B-1----:R-:W-:Y:S01]  /*c420*/  @!P4 IMAD.WIDE R12, R19, 0x4, R4.reuse ;  /* 0x00000004130cc825 */ /* 0x102fe200078e0204 */
[----:B------:R0:W-:Y:S01]  /*c430*/  @!P3 ST.E.64 desc[UR6][R10.64], R108 ;  /* 0x0000006c0a00b985 */ /* 0x0001e2000c101b06 */
[----:B------:R-:W-:Y:S02]  /*c440*/  IADD3 R19, R3, 0xd8, RZ ;  /* 0x000000d803137810 */ /* 0x000fe40007ffe0ff */
[--C-:B------:R-:W-:Y:S01]  /*c450*/  @!P5 IMAD.WIDE R16, R21, 0x4, R4.reuse ;  /* 0x000000041510d825 */ /* 0x100fe200078e0204 */
[----:B------:R1:W-:Y:S01]  /*c460*/  @!P4 ST.E.64 desc[UR6][R12.64], R112 ;  /* 0x000000700c00c985 */ /* 0x0003e2000c101b06 */
[----:B--2---:R-:W-:Y:S02]  /*c470*/  IADD3 R15, R3, 0xf0, RZ ;  /* 0x000000f0030f7810 */ /* 0x004fe40007ffe0ff */
[----:B------:R-:W-:Y:S01]  /*c480*/  @!P6 IMAD.WIDE R20, R23, 0x4, R4 ;  /* 0x000000041714e825 */ /* 0x000fe200078e0204 */
[----:B------:R2:W-:Y:S01]  /*c490*/  @!P5 ST.E.64 desc[UR6][R16.64], R116 ;  /* 0x000000741000d985 */ /* 0x0005e2000c101b06 */
[----:B------:R-:W-:-:S02]  /*c4a0*/  ISETP.GE.AND P2, PT, R19, UR4, PT ;  /* 0x0000000413007c0c */ /* 0x000fc4000bf46270 */
[C---:B------:R-:W-:Y:S01]  /*c4b0*/  VIADD R14, R3.reuse, 0xe8 ;  /* 0x000000e8030e7836 */ /* 0x040fe20000000000 */
[----:B------:R3:W-:Y:S01]  /*c4c0*/  @!P6 ST.E.64 desc[UR6][R20.64], R120 ;  /* 0x000000781400e985 */ /* 0x0007e2000c101b06 */
[----:B------:R-:W-:Y:S01]  /*c4d0*/  ISETP.GE.AND P3, PT, R22, UR4, PT ;  /* 0x0000000416007c0c */ /* 0x000fe2000bf66270 */
[----:B0-----:R-:W-:Y:S01]  /*c4e0*/  VIADD R11, R3, 0xf8 ;  /* 0x000000f8030b7836 */ /* 0x001fe20000000000 */
[----:B------:R-:W-:Y:S02]  /*c4f0*/  ISETP.GE.AND P5, PT, R15, UR4, PT ;  /* 0x000000040f007c0c */ /* 0x000fe4000bfa6270 */
[----:B------:R-:W-:Y:S02]  /*c500*/  ISETP.GE.AND P4, PT, R14, UR4, PT ;  /* 0x000000040e007c0c */ /* 0x000fe4000bf86270 */
[----:B------:R-:W-:Y:S02]  /*c510*/  ISETP.GE.AND P6, PT, R11, UR4, PT ;  /* 0x000000040b007c0c */ /* 0x000fe4000bfc6270 */
[----:B------:R-:W-:-:S02]  /*c520*/  @!P0 LEA.HI R0, R0, R0, RZ, 0x1 ;  /* 0x0000000000008211 */ /* 0x000fc400078f08ff */
[----:B------:R-:W-:Y:S02]  /*c530*/  @!P1 LEA.HI R2, R2, R2, RZ, 0x1 ;  /* 0x0000000202029211 */ /* 0x000fe400078f08ff */
[----:B------:R-:W-:Y:S02]  /*c540*/  @!P2 LEA.HI R19, R19, R19, RZ, 0x1 ;  /* 0x000000131313a211 */ /* 0x000fe400078f08ff */
[----:B------:R-:W-:Y:S02]  /*c550*/  @!P3 LEA.HI R22, R22, R22, RZ, 0x1 ;  /* 0x000000161616b211 */ /* 0x000fe400078f08ff */
[----:B------:R-:W-:Y:S02]  /*c560*/  @!P5 LEA.HI R10, R15, R15, RZ, 0x1 ;  /* 0x0000000f0f0ad211 */ /* 0x000fe400078f08ff */
[----:B------:R-:W-:Y:S02]  /*c570*/  @!P4 LEA.HI R14, R14, R14, RZ, 0x1 ;  /* 0x0000000e0e0ec211 */ /* 0x000fe400078f08ff */
[----:B-1----:R-:W-:-:S02]  /*c580*/  @!P6 LEA.HI R12, R11, R11, RZ, 0x1 ;  /* 0x0000000b0b0ce211 */ /* 0x002fc400078f08ff */
[----:B------:R-:W-:Y:S02]  /*c590*/  @!P0 LOP3.LUT R11, R0, 0xfffffffe, RZ, 0xc0, !PT ;  /* 0xfffffffe000b8812 */ /* 0x000fe400078ec0ff */
[----:B------:R-:W-:Y:S02]  /*c5a0*/  @!P1 LOP3.LUT R13, R2, 0xfffffffe, RZ, 0xc0, !PT ;  /* 0xfffffffe020d9812 */ /* 0x000fe400078ec0ff */
[----:B------:R-:W-:Y:S02]  /*c5b0*/  @!P2 LOP3.LUT R15, R19, 0xfffffffe, RZ, 0xc0, !PT ;  /* 0xfffffffe130fa812 */ /* 0x000fe400078ec0ff */
[----:B--2---:R-:W-:Y:S02]  /*c5c0*/  @!P3 LOP3.LUT R17, R22, 0xfffffffe, RZ, 0xc0, !PT ;  /* 0xfffffffe1611b812 */ /* 0x004fe400078ec0ff */
[----:B---3--:R-:W-:Y:S01]  /*c5d0*/  @!P4 LOP3.LUT R21, R14, 0xfffffffe, RZ, 0xc0, !PT ;  /* 0xfffffffe0e15c812 */ /* 0x008fe200078ec0ff */
[----:B------:R-:W-:Y:S01]  /*c5e0*/  @!P2 IMAD.WIDE R14, R15, 0x4, R4 ;  /* 0x000000040f0ea825 */ /* 0x000fe200078e0204 */
[----:B------:R-:W-:-:S02]  /*c5f0*/  @!P5 LOP3.LUT R23, R10, 0xfffffffe, RZ, 0xc0, !PT ;  /* 0xfffffffe0a17d812 */ /* 0x000fc400078ec0ff */
[----:B------:R-:W-:Y:S01]  /*c600*/  @!P6 LOP3.LUT R19, R12, 0xfffffffe, RZ, 0xc0, !PT ;  /* 0xfffffffe0c13e812 */ /* 0x000fe200078ec0ff */
[----:B------:R-:W-:-:S04]  /*c610*/  @!P0 IMAD.WIDE R10, R11, 0x4, R4 ;  /* 0x000000040b0a8825 */ /* 0x000fc800078e0204 */
[--C-:B------:R-:W-:Y:S01]  /*c620*/  @!P1 IMAD.WIDE R12, R13, 0x4, R4.reuse ;  /* 0x000000040d0c9825 */ /* 0x100fe200078e0204 */
[----:B------:R0:W-:Y:S03]  /*c630*/  @!P0 ST.E.64 desc[UR6][R10.64], R124 ;  /* 0x0000007c0a008985 */ /* 0x0001e6000c101b06 */
[--C-:B------:R-:W-:Y:S01]  /*c640*/  @!P3 IMAD.WIDE R16, R17, 0x4, R4.reuse ;  /* 0x000000041110b825 */ /* 0x100fe200078e0204 */
[----:B------:R0:W-:Y:S03]  /*c650*/  @!P1 ST.E.64 desc[UR6][R12.64], R128 ;  /* 0x000000800c009985 */ /* 0x0001e6000c101b06 */
[--C-:B------:R-:W-:Y:S01]  /*c660*/  @!P4 IMAD.WIDE R20, R21, 0x4, R4.reuse ;  /* 0x000000041514c825 */ /* 0x100fe200078e0204 */
[----:B------:R0:W-:Y:S03]  /*c670*/  @!P2 ST.E.64 desc[UR6][R14.64], R132 ;  /* 0x000000840e00a985 */ /* 0x0001e6000c101b06 */
[--C-:B------:R-:W-:Y:S01]  /*c680*/  @!P5 IMAD.WIDE R22, R23, 0x4, R4.reuse ;  /* 0x000000041716d825 */ /* 0x100fe200078e0204 */
[----:B------:R0:W-:Y:S03]  /*c690*/  @!P3 ST.E.64 desc[UR6][R16.64], R136 ;  /* 0x000000881000b985 */ /* 0x0001e6000c101b06 */
[----:B------:R-:W-:Y:S01]  /*c6a0*/  @!P6 IMAD.WIDE R4, R19, 0x4, R4 ;  /* 0x000000041304e825 */ /* 0x000fe200078e0204 */
[----:B------:R0:W-:Y:S04]  /*c6b0*/  @!P4 ST.E.64 desc[UR6][R20.64], R140 ;  /* 0x0000008c1400c985 */ /* 0x0001e8000c101b06 */
[----:B------:R0:W-:Y:S04]  /*c6c0*/  @!P5 ST.E.64 desc[UR6][R22.64], R144 ;  /* 0x000000901600d985 */ /* 0x0001e8000c101b06 */
[----:B------:R0:W-:Y:S02]  /*c6d0*/  @!P6 ST.E.64 desc[UR6][R4.64], R148 ;  /* 0x000000940400e985 */ /* 0x0001e4000c101b06 */
.L_x_37:
[----:B------:R-:W-:Y:S05]  /*c6e0*/  BSYNC B0 ;  /* 0x0000000000007941 */ /* 0x000fea0003800000 */
.L_x_36:
[----:B------:R-:W-:Y:S01]  /*c6f0*/  ISETP.GE.AND P0, PT, R9, R8, PT ;  /* 0x000000080900720c */ /* 0x000fe20003f06270 */
[----:B0---4-:R0:W1:Y:S04]  /*c700*/  SHFL.IDX PT, R5, R7, 0x1, 0x1c1f ;  /* 0x003c1f0007057f89 */ /* 0x01106800000e0000 */
[----:B---3--:R0:W3:Y:S08]  /*c710*/  SHFL.IDX PT, R4, R6, 0x1, 0x1c1f ;  /* 0x003c1f0006047f89 */ /* 0x0080f000000e0000 */
[----:B0-----:R-:W-:Y:S05]  /*c720*/  @P0 BRA `(.L_x_8) ;  /* 0x0000004c00940947 */ /* 0x001fea0003800000 */
[C---:B--2---:R-:W-:Y:S01]  /*c730*/  VIADD R0, R3.reuse, 0x8 ;  /* 0x0000000803007836 */ /* 0x044fe20000000000 */
[C---:B------:R-:W-:Y:S01]  /*c740*/  IADD3 R2, R3.reuse, 0x10, RZ ;  /* 0x0000001003027810 */ /* 0x040fe20007ffe0ff */
[----:B------:R-:W-:Y:S01]  /*c750*/  ULDC UR4, c[0x0][0xac8] ;  /* 0x0002b20000047ab9 */ /* 0x000fe20000000800 */
[C---:B------:R-:W-:Y:S01]  /*c760*/  VIADD R12, R3.reuse, 0x18 ;  /* 0x00000018030c7836 */ /* 0x040fe20000000000 */
[C---:B------:R-:W-:Y:S01]  /*c770*/  ISETP.GE.AND P0, PT, R3.reuse, UR4, PT ;  /* 0x0000000403007c0c */ /* 0x040fe2000bf06270 */
[C---:B------:R-:W-:Y:S01]  /*c780*/  VIADD R13, R3.reuse, 0x20 ;  /* 0x00000020030d7836 */ /* 0x040fe20000000000 */
[----:B------:R-:W-:Y:S01]  /*c790*/  ISETP.GE.AND P1, PT, R0, UR4, PT ;  /* 0x0000000400007c0c */ /* 0x000fe2000bf26270 */
[----:B------:R-:W-:Y:S01]  /*c7a0*/  ULDC.64 UR6, c[0x0][0x208] ;  /* 0x0000820000067ab9 */ /* 0x000fe20000000a00 */
[----:B------:R-:W-:Y:S01]  /*c7b0*/  ISETP.GE.AND P2, PT, R2, UR4, PT ;  /* 0x0000000402007c0c */ /* 0x000fe2000bf46270 */
[C---:B------:R-:W-:Y:S01]  /*c7c0*/  VIADD R14, R3.reuse, 0x38 ;  /* 0x00000038030e7836 */ /* 0x040fe20000000000 */
[----:B------:R-:W-:Y:S01]  /*c7d0*/  ISETP.GE.AND P5, PT, R12, UR4, PT ;  /* 0x000000040c007c0c */ /* 0x000fe2000bfa6270 */
[----:B------:R-:W-:Y:S01]  /*c7e0*/  VIADD R16, R3, 0x48 ;  /* 0x0000004803107836 */ /* 0x000fe20000000000 */
[----:B------:R-:W-:Y:S01]  /*c7f0*/  ISETP.GE.AND P6, PT, R13, UR4, PT ;  /* 0x000000040d007c0c */ /* 0x000fe2000bfc6270 */
[C---:B------:R-:W-:Y:S01]  /*c800*/  VIADD R20, R3.reuse, 0x50 ;  /* 0x0000005003147836 */ /* 0x040fe20000000000 */
[----:B------:R-:W-:-:S02]  /*c810*/  IADD3 R15, R3, 0x40, RZ ;  /* 0x00000040030f7810 */ /* 0x000fc40007ffe0ff */
[----:B------:R-:W-:Y:S01]  /*c820*/  ISETP.GE.AND P4, PT, R16, UR4, PT ;  /* 0x0000000410007c0c */ /* 0x000fe2000bf86270 */
[--C-:B-1-3--:R-:W-:Y:S01]  /*c830*/  @!P0 IMAD.WIDE R6, R3, 0x4, R4.reuse ;  /* 0x0000000403068825 */ /* 0x10afe200078e0204 */
[----:B------:R-:W-:Y:S02]  /*c840*/  ISETP.GE.AND P3, PT, R15, UR4, PT ;  /* 0x000000040f007c0c */ /* 0x000fe4000bf66270 */
[----:B------:R-:W-:Y:S02]  /*c850*/  @!P1 LEA.HI R0, R0, R0, RZ, 0x1 ;  /* 0x0000000000009211 */ /* 0x000fe400078f08ff */
[----:B------:R-:W-:Y:S01]  /*c860*/  @!P2 LEA.HI R2, R2, R2, RZ, 0x1 ;  /* 0x000000020202a211 */ /* 0x000fe200078f08ff */
[----:B------:R0:W-:Y:S01]  /*c870*/  @!P0 ST.E.64 desc[UR6][R6.64], R26 ;  /* 0x0000001a06008985 */ /* 0x0001e2000c101b06 */
[----:B------:R-:W-:Y:S02]  /*c880*/  @!P1 LOP3.LUT R9, R0, 0xfffffffe, RZ, 0xc0, !PT ;  /* 0xfffffffe00099812 */ /* 0x000fe400078ec0ff */
[----:B------:R-:W-:Y:S01]  /*c890*/  @!P2 LOP3.LUT R11, R2, 0xfffffffe, RZ, 0xc0, !PT ;  /* 0xfffffffe020ba812 */ /* 0x000fe200078ec0ff */
[C---:B------:R-:W-:Y:S01]  /*c8a0*/  VIADD R2, R3.reuse, 0x30 ;  /* 0x0000003003027836 */ /* 0x040fe20000000000 */
[----:B------:R-:W-:Y:S01]  /*c8b0*/  IADD3 R0, R3, 0x28, RZ ;  /* 0x0000002803007810 */ /* 0x000fe20007ffe0ff */
[----:B------:R-:W-:Y:S01]  /*c8c0*/  @!P1 IMAD.WIDE R8, R9, 0x4, R4 ;  /* 0x0000000409089825 */ /* 0x000fe200078e0204 */
[----:B------:R-:W-:-:S02]  /*c8d0*/  @!P5 LEA.HI R12, R12, R12, RZ, 0x1 ;  /* 0x0000000c0c0cd211 */ /* 0x000fc400078f08ff */
[----:B------:R-:W-:Y:S01]  /*c8e0*/  ISETP.GE.AND P0, PT, R0, UR4, PT ;  /* 0x0000000400007c0c */ /* 0x000fe2000bf06270 */
[----:B------:R-:W-:Y:S01]  /*c8f0*/  @!P2 IMAD.WIDE R10, R11, 0x4, R4 ;  /* 0x000000040b0aa825 */ /* 0x000fe200078e0204 */
[----:B------:R1:W-:Y:S01]  /*c900*/  @!P1 ST.E.64 desc[UR6][R8.64], R30 ;  /* 0x0000001e08009985 */ /* 0x0003e2000c101b06 */
[----:B------:R-:W-:Y:S02]  /*c910*/  ISETP.GE.AND P1, PT, R2, UR4, PT ;  /* 0x0000000402007c0c */ /* 0x000fe4000bf26270 */
[----:B------:R-:W-:Y:S01]  /*c920*/  @!P6 LEA.HI R13, R13, R13, RZ, 0x1 ;  /* 0x0000000d0d0de211 */ /* 0x000fe200078f08ff */
[----:B------:R2:W-:Y:S01]  /*c930*/  @!P2 ST.E.64 desc[UR6][R10.64], R34 ;  /* 0x000000220a00a985 */ /* 0x0005e2000c101b06 */
[----:B------:R-:W-:Y:S02]  /*c940*/  ISETP.GE.AND P2, PT, R14, UR4, PT ;  /* 0x000000040e007c0c */ /* 0x000fe4000bf46270 */
[----:B0-----:R-:W-:Y:S02]  /*c950*/  @!P5 LOP3.LUT R7, R12, 0xfffffffe, RZ, 0xc0, !PT ;  /* 0xfffffffe0c07d812 */ /* 0x001fe400078ec0ff */
[----:B------:R-:W-:-:S02]  /*c960*/  @!P4 LEA.HI R16, R16, R16, RZ, 0x1 ;  /* 0x000000101010c211 */ /* 0x000fc400078f08ff */
[----:B------:R-:W-:Y:S01]  /*c970*/  @!P0 LEA.HI R0, R0, R0, RZ, 0x1 ;  /* 0x0000000000008211 */ /* 0x000fe200078f08ff */
[--C-:B------:R-:W-:Y:S01]  /*c980*/  @!P5 IMAD.WIDE R6, R7, 0x4, R4.reuse ;  /* 0x000000040706d825 */ /* 0x100fe200078e0204 */
[----:B------:R-:W-:Y:S02]  /*c990*/  @!P4 LOP3.LUT R19, R16, 0xfffffffe, RZ, 0xc0, !PT ;  /* 0xfffffffe1013c812 */ /* 0x000fe400078ec0ff */
[----:B-1----:R-:W-:Y:S02]  /*c9a0*/  @!P6 LOP3.LUT R9, R13, 0xfffffffe, RZ, 0xc0, !PT ;  /* 0xfffffffe0d09e812 */ /* 0x002fe400078ec0ff */
[----:B------:R-:W-:Y:S01]  /*c9b0*/  @!P1 LEA.HI R2, R2, R2, RZ, 0x1 ;  /* 0x0000000202029211 */ /* 0x000fe200078f08ff */
[----:B------:R0:W-:Y:S01]  /*c9c0*/  @!P5 ST.E.64 desc[UR6][R6.64], R38 ;  /* 0x000000260600d985 */ /* 0x0001e2000c101b06 */
[----:B------:R-:W-:Y:S01]  /*c9d0*/  @!P2 LEA.HI R14, R14, R14, RZ, 0x1 ;  /* 0x0000000e0e0ea211 */ /* 0x000fe200078f08ff */
[----:B------:R-:W-:Y:S01]  /*c9e0*/  @!P6 IMAD.WIDE R8, R9, 0x4, R4 ;  /* 0x000000040908e825 */ /* 0x000fe200078e0204 */
[----:B--2---:R-:W-:-:S02]  /*c9f0*/  @!P3 LEA.HI R10, R15, R15, RZ, 0x1 ;  /* 0x0000000f0f0ab211 */ /* 0x004fc400078f08ff */
[----:B------:R-:W-:Y:S01]  /*ca00*/  @!P0 LOP3.LUT R11, R0, 0xfffffffe, RZ, 0xc0, !PT ;  /* 0xfffffffe000b8812 */ /* 0x000fe200078ec0ff */
[C---:B------:R-:W-:Y:S01]  /*ca10*/  VIADD R0, R3.reuse, 0x60 ;  /* 0x0000006003007836 */ /* 0x040fe20000000000 */
[----:B------:R-:W-:Y:S01]  /*ca20*/  @!P1 LOP3.LUT R13, R2, 0xfffffffe, RZ, 0xc0, !PT ;  /* 0xfffffffe020d9812 */ /* 0x000fe200078ec0ff */
[----:B------:R1:W-:Y:S01]  /*ca30*/  @!P6 ST.E.64 desc[UR6][R8.64], R42 ;  /* 0x0000002a0800e985 */ /* 0x0003e2000c101b06 */
[----:B------:R-:W-:Y:S01]  /*ca40*/  @!P2 LOP3.LUT R15, R14, 0xfffffffe, RZ, 0xc0, !PT ;  /* 0xfffffffe0e0fa812 */ /* 0x000fe200078ec0ff */
[C---:B------:R-:W-:Y:S01]  /*ca50*/  VIADD R2, R3.reuse, 0x68 ;  /* 0x0000006803027836 */ /* 0x040fe20000000000 */
[----:B------:R-:W-:Y:S02]  /*ca60*/  @!P3 LOP3.LUT R17, R10, 0xfffffffe, RZ, 0xc0, !PT ;  /* 0xfffffffe0a11b812 */ /* 0x000fe400078ec0ff */
[----:B------:R-:W-:Y:S01]  /*ca70*/  IADD3 R21, R3, 0x58, RZ ;  /* 0x0000005803157810 */ /* 0x000fe20007ffe0ff */
[----:B0-----:R-:W-:Y:S01]  /*ca80*/  @!P0 IMAD.WIDE R6, R11, 0x4, R4 ;  /* 0x000000040b068825 */ /* 0x001fe200078e0204 */
[----:B------:R-:W-:-:S02]  /*ca90*/  ISETP.GE.AND P5, PT, R20, UR4, PT ;  /* 0x0000000414007c0c */ /* 0x000fc4000bfa6270 */
[----:B------:R-:W-:Y:S01]  /*caa0*/  ISETP.GE.AND P6, PT, R21, UR4, PT ;  /* 0x0000000415007c0c */ /* 0x000fe2000bfc6270 */
[--C-:B------:R-:W-:Y:S01]  /*cab0*/  @!P2 IMAD.WIDE R10, R15, 0x4, R4.reuse ;  /* 0x000000040f0aa825 */ /* 0x100fe200078e0204 */
[----:B------:R0:W-:Y:S01]  /*cac0*/  @!P0 ST.E.64 desc[UR6][R6.64], R46 ;  /* 0x0000002e06008985 */ /* 0x0001e2000c101b06 */
[----:B------:R-:W-:Y:S02]  /*cad0*/  IADD3 R16, R3, 0x70, RZ ;  /* 0x0000007003107810 */ /* 0x000fe40007ffe0ff */
[----:B-1----:R-:W-:-:S04]  /*cae0*/  @!P1 IMAD.WIDE R8, R13, 0x4, R4 ;  /* 0x000000040d089825 */ /* 0x002fc800078e0204 */
[--C-:B------:R-:W-:Y:S01]  /*caf0*/  @!P3 IMAD.WIDE R12, R17, 0x4, R4.reuse ;  /* 0x00000004110cb825 */ /* 0x100fe200078e0204 */
[----:B------:R1:W-:Y:S01]  /*cb00*/  @!P1 ST.E.64 desc[UR6][R8.64], R50 ;  /* 0x0000003208009985 */ /* 0x0003e2000c101b06 */
[----:B------:R-:W-:Y:S02]  /*cb10*/  @!P5 LEA.HI R20, R20, R20, RZ, 0x1 ;  /* 0x000000141414d211 */ /* 0x000fe400078f08ff */
[----:B------:R-:W-:Y:S01]  /*cb20*/  @!P4 IMAD.WIDE R14, R19, 0x4, R4 ;  /* 0x00000004130ec825 */ /* 0x000fe200078e0204 */
[----:B------:R2:W-:Y:S01]  /*cb30*/  @!P2 ST.E.64 desc[UR6][R10.64], R54 ;  /* 0x000000360a00a985 */ /* 0x0005e2000c101b06 */
[----:B------:R-:W-:Y:S02]  /*cb40*/  ISETP.GE.AND P2, PT, R16, UR4, PT ;  /* 0x0000000410007c0c */ /* 0x000fe4000bf46270 */
[C---:B------:R-:W-:Y:S01]  /*cb50*/  VIADD R17, R3.reuse, 0x78 ;  /* 0x0000007803117836 */ /* 0x040fe20000000000 */
[----:B------:R3:W-:Y:S01]  /*cb60*/  @!P3 ST.E.64 desc[UR6][R12.64], R58 ;  /* 0x0000003a0c00b985 */ /* 0x0007e2000c101b06 */
[----:B------:R-:W-:Y:S01]  /*cb70*/  VIADD R19, R3, 0x80 ;  /* 0x0000008003137836 */ /* 0x000fe20000000000 */
[----:B------:R-:W-:-:S02]  /*cb80*/  ISETP.GE.AND P3, PT, R2, UR4, PT ;  /* 0x0000000402007c0c */ /* 0x000fc4000bf66270 */
[----:B------:R4:W-:Y:S01]  /*cb90*/  @!P4 ST.E.64 desc[UR6][R14.64], R62 ;  /* 0x0000003e0e00c985 */ /* 0x0009e2000c101b06 */
[----:B------:R-:W-:Y:S02]  /*cba0*/  ISETP.GE.AND P4, PT, R0, UR4, PT ;  /* 0x0000000400007c0c */ /* 0x000fe4000bf86270 */
[----:B------:R-:W-:Y:S02]  /*cbb0*/  ISETP.GE.AND P1, PT, R17, UR4, PT ;  /* 0x0000000411007c0c */ /* 0x000fe4000bf26270 */
[----:B------:R-:W-:Y:S02]  /*cbc0*/  ISETP.GE.AND P0, PT, R19, UR4, PT ;  /* 0x0000000413007c0c */ /* 0x000fe4000bf06270 */
        /* <DEDUP_REMOVED lines=15> */
[C---:B------:R-:W-:Y:S01]  /*ccc0*/  VIADD R0, R3.reuse, 0x98 ;  /* 0x0000009803007836 */ /* 0x040fe20000000000 */
[----:B----4-:R-:W-:Y:S01]  /*ccd0*/  @!P2 LOP3.LUT R15, R16, 0xfffffffe, RZ, 0xc0, !PT ;  /* 0xfffffffe100fa812 */ /* 0x010fe200078ec0ff */
[----:B------:R-:W-:Y:S01]  /*cce0*/  VIADD R16, R3, 0xa8 ;  /* 0x000000a803107836 */ /* 0x000fe20000000000 */
[----:B------:R-:W-:-:S02]  /*ccf0*/  @!P1 LOP3.LUT R17, R17, 0xfffffffe, RZ, 0xc0, !PT ;  /* 0xfffffffe11119812 */ /* 0x000fc400078ec0ff */
[----:B------:R-:W-:Y:S02]  /*cd00*/  IADD3 R20, R3, 0x88, RZ ;  /* 0x0000008803147810 */ /* 0x000fe40007ffe0ff */
[----:B------:R-:W-:Y:S01]  /*cd10*/  @!P0 LOP3.LUT R19, R19, 0xfffffffe, RZ, 0xc0, !PT ;  /* 0xfffffffe13138812 */ /* 0x000fe200078ec0ff */
[--C-:B0-----:R-:W-:Y:S01]  /*cd20*/  @!P4 IMAD.WIDE R6, R11, 0x4, R4.reuse ;  /* 0x000000040b06c825 */ /* 0x101fe200078e0204 */
[----:B------:R-:W-:Y:S02]  /*cd30*/  ISETP.GE.AND P6, PT, R20, UR4, PT ;  /* 0x0000000414007c0c */ /* 0x000fe4000bfc6270 */
[----:B------:R-:W-:Y:S01]  /*cd40*/  ISETP.GE.AND P5, PT, R21, UR4, PT ;  /* 0x0000000415007c0c */ /* 0x000fe2000bfa6270 */
[--C-:B-1----:R-:W-:Y:S01]  /*cd50*/  @!P3 IMAD.WIDE R8, R13, 0x4, R4.reuse ;  /* 0x000000040d08b825 */ /* 0x102fe200078e0204 */
[----:B------:R0:W-:Y:S01]  /*cd60*/  @!P4 ST.E.64 desc[UR6][R6.64], R74 ;  /* 0x0000004a0600c985 */ /* 0x0001e2000c101b06 */
[----:B------:R-:W-:Y:S02]  /*cd70*/  IADD3 R2, R3, 0xa0, RZ ;  /* 0x000000a003027810 */ /* 0x000fe40007ffe0ff */
[----:B------:R-:W-:Y:S01]  /*cd80*/  @!P2 IMAD.WIDE R10, R15, 0x4, R4 ;  /* 0x000000040f0aa825 */ /* 0x000fe200078e0204 */
[----:B------:R1:W-:Y:S01]  /*cd90*/  @!P3 ST.E.64 desc[UR6][R8.64], R78 ;  /* 0x0000004e0800b985 */ /* 0x0003e2000c101b06 */
[----:B------:R-:W-:-:S02]  /*cda0*/  ISETP.GE.AND P4, PT, R2, UR4, PT ;  /* 0x0000000402007c0c */ /* 0x000fc4000bf86270 */
[--C-:B------:R-:W-:Y:S01]  /*cdb0*/  @!P1 IMAD.WIDE R12, R17, 0x4, R4.reuse ;  /* 0x00000004110c9825 */ /* 0x100fe200078e0204 */
[----:B------:R2:W-:Y:S01]  /*cdc0*/  @!P2 ST.E.64 desc[UR6][R10.64], R82 ;  /* 0x000000520a00a985 */ /* 0x0005e2000c101b06 */
[----:B------:R-:W-:Y:S02]  /*cdd0*/  @!P6 LEA.HI R20, R20, R20, RZ, 0x1 ;  /* 0x000000141414e211 */ /* 0x000fe400078f08ff */
[----:B------:R-:W-:Y:S01]  /*cde0*/  @!P0 IMAD.WIDE R14, R19, 0x4, R4 ;  /* 0x00000004130e8825 */ /* 0x000fe200078e0204 */
[----:B------:R3:W-:Y:S01]  /*cdf0*/  @!P1 ST.E.64 desc[UR6][R12.64], R86 ;  /* 0x000000560c009985 */ /* 0x0007e2000c101b06 */
[C---:B------:R-:W-:Y:S02]  /*ce00*/  IADD3 R19, R3.reuse, 0xb8, RZ ;  /* 0x000000b803137810 */ /* 0x040fe40007ffe0ff */
[----:B------:R-:W-:Y:S01]  /*ce10*/  VIADD R17, R3, 0xb0 ;  /* 0x000000b003117836 */ /* 0x000fe20000000000 */
[----:B------:R4:W-:Y:S01]  /*ce20*/  @!P0 ST.E.64 desc[UR6][R14.64], R90 ;  /* 0x0000005a0e008985 */ /* 0x0009e2000c101b06 */
[----:B------:R-:W-:-:S02]  /*ce30*/  ISETP.GE.AND P0, PT, R0, UR4, PT ;  /* 0x0000000400007c0c */ /* 0x000fc4000bf06270 */
[----:B------:R-:W-:Y:S02]  /*ce40*/  @!P5 LEA.HI R21, R21, R21, RZ, 0x1 ;  /* 0x000000151515d211 */ /* 0x000fe400078f08ff */
[----:B------:R-:W-:Y:S02]  /*ce50*/  ISETP.GE.AND P3, PT, R16, UR4, PT ;  /* 0x0000000410007c0c */ /* 0x000fe4000bf66270 */
[----:B------:R-:W-:Y:S02]  /*ce60*/  ISETP.GE.AND P2, PT, R17, UR4, PT ;  /* 0x0000000411007c0c */ /* 0x000fe4000bf46270 */
[----:B0-----:R-:W-:Y:S01]  /*ce70*/  @!P6 LOP3.LUT R7, R20, 0xfffffffe, RZ, 0xc0, !PT ;  /* 0xfffffffe1407e812 */ /* 0x001fe200078ec0ff */
[----:B------:R-:W-:Y:S01]  /*ce80*/  VIADD R20, R3, 0xc0 ;  /* 0x000000c003147836 */ /* 0x000fe20000000000 */
[----:B------:R-:W-:Y:S02]  /*ce90*/  ISETP.GE.AND P1, PT, R19, UR4, PT ;  /* 0x0000000413007c0c */ /* 0x000fe4000bf26270 */
[----:B-1----:R-:W-:Y:S01]  /*cea0*/  @!P5 LOP3.LUT R9, R21, 0xfffffffe, RZ, 0xc0, !PT ;  /* 0xfffffffe1509d812 */ /* 0x002fe200078ec0ff */
[----:B------:R-:W-:Y:S01]  /*ceb0*/  @!P6 IMAD.WIDE R6, R7, 0x4, R4 ;  /* 0x000000040706e825 */ /* 0x000fe200078e0204 */
[----:B------:R-:W-:-:S02]  /*cec0*/  @!P0 LEA.HI R0, R0, R0, RZ, 0x1 ;  /* 0x0000000000008211 */ /* 0x000fc400078f08ff */
[----:B------:R-:W-:Y:S01]  /*ced0*/  @!P4 LEA.HI R2, R2, R2, RZ, 0x1 ;  /* 0x000000020202c211 */ /* 0x000fe200078f08ff */
[----:B------:R-:W-:Y:S01]  /*cee0*/  @!P5 IMAD.WIDE R8, R9, 0x4, R4 ;  /* 0x000000040908d825 */ /* 0x000fe200078e0204 */
[----:B--2---:R-:W-:Y:S01]  /*cef0*/  @!P0 LOP3.LUT R11, R0, 0xfffffffe, RZ, 0xc0, !PT ;  /* 0xfffffffe000b8812 */ /* 0x004fe200078ec0ff */
[----:B------:R0:W-:Y:S01]  /*cf00*/  @!P6 ST.E.64 desc[UR6][R6.64], R94 ;  /* 0x0000005e0600e985 */ /* 0x0001e2000c101b06 */
[----:B------:R-:W-:Y:S01]  /*cf10*/  @!P3 LEA.HI R16, R16, R16, RZ, 0x1 ;  /* 0x000000101010b211 */ /* 0x000fe200078f08ff */
[----:B------:R-:W-:Y:S01]  /*cf20*/  VIADD R21, R3, 0xc8 ;  /* 0x000000c803157836 */ /* 0x000fe20000000000 */
[----:B------:R-:W-:Y:S01]  /*cf30*/  @!P2 LEA.HI R17, R17, R17, RZ, 0x1 ;  /* 0x000000111111a211 */ /* 0x000fe200078f08ff */
[----:B------:R1:W-:Y:S01]  /*cf40*/  @!P5 ST.E.64 desc[UR6][R8.64], R98 ;  /* 0x000000620800d985 */ /* 0x0003e2000c101b06 */
[----:B------:R-:W-:Y:S02]  /*cf50*/  ISETP.GE.AND P5, PT, R20, UR4, PT ;  /* 0x0000000414007c0c */ /* 0x000fe4000bfa6270 */
[----:B------:R-:W-:-:S02]  /*cf60*/  @!P1 LEA.HI R19, R19, R19, RZ, 0x1 ;  /* 0x0000001313139211 */ /* 0x000fc400078f08ff */
[----:B---3--:R-:W-:Y:S01]  /*cf70*/  @!P4 LOP3.LUT R13, R2, 0xfffffffe, RZ, 0xc0, !PT ;  /* 0xfffffffe020dc812 */ /* 0x008fe200078ec0ff */
[C---:B------:R-:W-:Y:S01]  /*cf80*/  VIADD R2, R3.reuse, 0xd8 ;  /* 0x000000d803027836 */ /* 0x040fe20000000000 */
[----:B------:R-:W-:Y:S02]  /*cf90*/  IADD3 R0, R3, 0xd0, RZ ;  /* 0x000000d003007810 */ /* 0x000fe40007ffe0ff */
[----:B----4-:R-:W-:Y:S01]  /*cfa0*/  @!P3 LOP3.LUT R15, R16, 0xfffffffe, RZ, 0xc0, !PT ;  /* 0xfffffffe100fb812 */ /* 0x010fe200078ec0ff */
[--C-:B0-----:R-:W-:Y:S01]  /*cfb0*/  @!P0 IMAD.WIDE R6, R11, 0x4, R4.reuse ;  /* 0x000000040b068825 */ /* 0x101fe200078e0204 */
[----:B------:R-:W-:Y:S02]  /*cfc0*/  @!P2 LOP3.LUT R17, R17, 0xfffffffe, RZ, 0xc0, !PT ;  /* 0xfffffffe1111a812 */ /* 0x000fe400078ec0ff */
[----:B------:R-:W-:Y:S01]  /*cfd0*/  ISETP.GE.AND P6, PT, R21, UR4, PT ;  /* 0x0000000415007c0c */ /* 0x000fe2000bfc6270 */
[--C-:B-1----:R-:W-:Y:S01]  /*cfe0*/  @!P4 IMAD.WIDE R8, R13, 0x4, R4.reuse ;  /* 0x000000040d08c825 */ /* 0x102fe200078e0204 */
[----:B------:R-:W-:Y:S01]  /*cff0*/  @!P1 LOP3.LUT R19, R19, 0xfffffffe, RZ, 0xc0, !PT ;  /* 0xfffffffe13139812 */ /* 0x000fe200078ec0ff */
[----:B------:R0:W-:Y:S01]  /*d000*/  @!P0 ST.E.64 desc[UR6][R6.64], R102 ;  /* 0x0000006606008985 */ /* 0x0001e2000c101b06 */
[----:B------:R-:W-:Y:S01]  /*d010*/  ISETP.GE.AND P0, PT, R0, UR4, PT ;  /* 0x0000000400007c0c */ /* 0x000fe2000bf06270 */
[--C-:B------:R-:W-:Y:S01]  /*d020*/  @!P3 IMAD.WIDE R10, R15, 0x4, R4.reuse ;  /* 0x000000040f0ab825 */ /* 0x100fe200078e0204 */
[----:B------:R-:W-:Y:S01]  /*d030*/  @!P5 LEA.HI R20, R20, R20, RZ, 0x1 ;  /* 0x000000141414d211 */ /* 0x000fe200078f08ff */
[----:B------:R1:W-:Y:S02]  /*d040*/  @!P4 ST.E.64 desc[UR6][R8.64], R106 ;  /* 0x0000006a0800c985 */ /* 0x0003e4000c101b06 */
[--C-:B------:R-:W-:Y:S01]  /*d050*/  @!P2 IMAD.WIDE R12, R17, 0x4, R4.reuse ;  /* 0x00000004110ca825 */ /* 0x100fe200078e0204 */
[----:B------:R-:W-:Y:S01]  /*d060*/  IADD3 R17, R3, 0xe8, RZ ;  /* 0x000000e803117810 */ /* 0x000fe20007ffe0ff */
[----:B------:R2:W-:Y:S02]  /*d070*/  @!P3 ST.E.64 desc[UR6][R10.64], R110 ;  /* 0x0000006e0a00b985 */ /* 0x0005e4000c101b06 */
[--C-:B------:R-:W-:Y:S01]  /*d080*/  @!P1 IMAD.WIDE R14, R19, 0x4, R4.reuse ;  /* 0x00000004130e9825 */ /* 0x100fe200078e0204 */
[----:B------:R-:W-:Y:S01]  /*d090*/  @!P6 LEA.HI R21, R21, R21, RZ, 0x1 ;  /* 0x000000151515e211 */ /* 0x000fe200078f08ff */
[----:B------:R3:W-:Y:S01]  /*d0a0*/  @!P2 ST.E.64 desc[UR6][R12.64], R114 ;  /* 0x000000720c00a985 */ /* 0x0007e2000c101b06 */
[----:B------:R-:W-:Y:S01]  /*d0b0*/  ISETP.GE.AND P3, PT, R17, UR4, PT ;  /* 0x0000000411007c0c */ /* 0x000fe2000bf66270 */
[C---:B------:R-:W-:Y:S01]  /*d0c0*/  VIADD R16, R3.reuse, 0xe0 ;  /* 0x000000e003107836 */ /* 0x040fe20000000000 */
[----:B0-----:R-:W-:Y:S01]  /*d0d0*/  @!P5 LOP3.LUT R7, R20, 0xfffffffe, RZ, 0xc0, !PT ;  /* 0xfffffffe1407d812 */ /* 0x001fe200078ec0ff */
[C---:B------:R-:W-:Y:S01]  /*d0e0*/  VIADD R19, R3.reuse, 0xf0 ;  /* 0x000000f003137836 */ /* 0x040fe20000000000 */
[----:B------:R-:W-:Y:S01]  /*d0f0*/  @!P1 ST.E.64 desc[UR6][R14.64], R118 ;  /* 0x000000760e009985 */ /* 0x000fe2000c101b06 */
[----:B------:R-:W-:Y:S01]  /*d100*/  ISETP.GE.AND P1, PT, R2, UR4, PT ;  /* 0x0000000402007c0c */ /* 0x000fe2000bf26270 */
[----:B------:R-:W-:Y:S01]  /*d110*/  VIADD R3, R3, 0xf8 ;  /* 0x000000f803037836 */ /* 0x000fe20000000000 */
[----:B------:R-:W-:Y:S01]  /*d120*/  ISETP.GE.AND P2, PT, R16, UR4, PT ;  /* 0x0000000410007c0c */ /* 0x000fe2000bf46270 */
[----:B------:R-:W-:Y:S01]  /*d130*/  @!P5 IMAD.WIDE R6, R7, 0x4, R4 ;  /* 0x000000040706d825 */ /* 0x000fe200078e0204 */
[----:B------:R-:W-:-:S02]  /*d140*/  ISETP.GE.AND P4, PT, R19, UR4, PT ;  /* 0x0000000413007c0c */ /* 0x000fc4000bf86270 */
[----:B------:R-:W-:Y:S02]  /*d150*/  @!P0 LEA.HI R0, R0, R0, RZ, 0x1 ;  /* 0x0000000000008211 */ /* 0x000fe400078f08ff */
[----:B-1----:R-:W-:Y:S01]  /*d160*/  @!P6 LOP3.LUT R9, R21, 0xfffffffe, RZ, 0xc0, !PT ;  /* 0xfffffffe1509e812 */ /* 0x002fe200078ec0ff */
[----:B------:R0:W-:Y:S01]  /*d170*/  @!P5 ST.E.64 desc[UR6][R6.64], R122 ;  /* 0x0000007a0600d985 */ /* 0x0001e2000c101b06 */
[----:B--2---:R-:W-:Y:S02]  /*d180*/  @!P0 LOP3.LUT R11, R0, 0xfffffffe, RZ, 0xc0, !PT ;  /* 0xfffffffe000b8812 */ /* 0x004fe400078ec0ff */
[----:B------:R-:W-:Y:S01]  /*d190*/  @!P3 LEA.HI R17, R17, R17, RZ, 0x1 ;  /* 0x000000111111b211 */ /* 0x000fe200078f08ff */
[----:B------:R-:W-:Y:S01]  /*d1a0*/  @!P6 IMAD.WIDE R8, R9, 0x4, R4 ;  /* 0x000000040908e825 */ /* 0x000fe200078e0204 */
[----:B------:R-:W-:Y:S02]  /*d1b0*/  @!P1 LEA.HI R2, R2, R2, RZ, 0x1 ;  /* 0x0000000202029211 */ /* 0x000fe400078f08ff */
[----:B------:R-:W-:-:S02]  /*d1c0*/  @!P2 LEA.HI R16, R16, R16, RZ, 0x1 ;  /* 0x000000101010a211 */ /* 0x000fc400078f08ff */
[----:B------:R1:W-:Y:S01]  /*d1d0*/  @!P6 ST.E.64 desc[UR6][R8.64], R126 ;  /* 0x0000007e0800e985 */ /* 0x0003e2000c101b06 */
[----:B------:R-:W-:Y:S02]  /*d1e0*/  @!P4 LEA.HI R19, R19, R19, RZ, 0x1 ;  /* 0x000000131313c211 */ /* 0x000fe400078f08ff */
[----:B---3--:R-:W-:Y:S01]  /*d1f0*/  @!P1 LOP3.LUT R13, R2, 0xfffffffe, RZ, 0xc0, !PT ;  /* 0xfffffffe020d9812 */ /* 0x008fe200078ec0ff */
[--C-:B0-----:R-:W-:Y:S01]  /*d200*/  @!P0 IMAD.WIDE R6, R11, 0x4, R4.reuse ;  /* 0x000000040b068825 */ /* 0x101fe200078e0204 */
[----:B------:R-:W-:Y:S02]  /*d210*/  @!P2 LOP3.LUT R15, R16, 0xfffffffe, RZ, 0xc0, !PT ;  /* 0xfffffffe100fa812 */ /* 0x000fe400078ec0ff */
[----:B------:R-:W-:Y:S02]  /*d220*/  @!P3 LOP3.LUT R17, R17, 0xfffffffe, RZ, 0xc0, !PT ;  /* 0xfffffffe1111b812 */ /* 0x000fe400078ec0ff */
[----:B------:R0:W-:Y:S01]  /*d230*/  @!P0 ST.E.64 desc[UR6][R6.64], R130 ;  /* 0x0000008206008985 */ /* 0x0001e2000c101b06 */
[----:B------:R-:W-:Y:S01]  /*d240*/  ISETP.GE.AND P0, PT, R3, UR4, PT ;  /* 0x0000000403007c0c */ /* 0x000fe2000bf06270 */
[----:B------:R-:W-:Y:S01]  /*d250*/  @!P2 IMAD.WIDE R10, R15, 0x4, R4 ;  /* 0x000000040f0aa825 */ /* 0x000fe200078e0204 */
[----:B------:R-:W-:-:S03]  /*d260*/  @!P4 LOP3.LUT R19, R19, 0xfffffffe, RZ, 0xc0, !PT ;  /* 0xfffffffe1313c812 */ /* 0x000fc600078ec0ff */
[----:B-1----:R-:W-:-:S04]  /*d270*/  @!P1 IMAD.WIDE R8, R13, 0x4, R4 ;  /* 0x000000040d089825 */ /* 0x002fc800078e0204 */
[--C-:B------:R-:W-:Y:S01]  /*d280*/  @!P3 IMAD.WIDE R12, R17, 0x4, R4.reuse ;  /* 0x00000004110cb825 */ /* 0x100fe200078e0204 */
[----:B------:R0:W-:Y:S03]  /*d290*/  @!P1 ST.E.64 desc[UR6][R8.64], R134 ;  /* 0x0000008608009985 */ /* 0x0001e6000c101b06 */
[----:B------:R-:W-:Y:S01]  /*d2a0*/  @!P4 IMAD.WIDE R14, R19, 0x4, R4 ;  /* 0x00000004130ec825 */ /* 0x000fe200078e0204 */
[----:B------:R0:W-:Y:S04]  /*d2b0*/  @!P2 ST.E.64 desc[UR6][R10.64], R138 ;  /* 0x0000008a0a00a985 */ /* 0x0001e8000c101b06 */
[----:B------:R0:W-:Y:S04]  /*d2c0*/  @!P3 ST.E.64 desc[UR6][R12.64], R142 ;  /* 0x0000008e0c00b985 */ /* 0x0001e8000c101b06 */
[----:B------:R0:W-:Y:S01]  /*d2d0*/  @!P4 ST.E.64 desc[UR6][R14.64], R146 ;  /* 0x000000920e00c985 */ /* 0x0001e2000c101b06 */
[----:B------:R-:W-:Y:S05]  /*d2e0*/  @P0 BRA `(.L_x_8) ;  /* 0x0000004000a40947 */ /* 0x000fea0003800000 */
[----:B------:R-:W-:Y:S01]  /*d2f0*/  LEA.HI R3, R3, R3, RZ, 0x1 ;  /* 0x0000000303037211 */ /* 0x000fe200078f08ff */
[----:B------:R-:W-:-:S03]  /*d300*/  ULDC.64 UR4, c[0x0][0x208] ;  /* 0x0000820000047ab9 */ /* 0x000fc60000000a00 */
[----:B------:R-:W-:-:S05]  /*d310*/  LOP3.LUT R3, R3, 0xfffffffe, RZ, 0xc0, !PT ;  /* 0xfffffffe03037812 */ /* 0x000fca00078ec0ff */
[----:B------:R-:W-:-:S05]  /*d320*/  IMAD.WIDE R4, R3, 0x4, R4 ;  /* 0x0000000403047825 */ /* 0x000fca00078e0204 */
[----:B------:R1:W-:Y:S01]  /*d330*/  ST.E.64 desc[UR4][R4.64], R150 ;  /* 0x0000009604007985 */ /* 0x0003e2000c101b04 */
[----:B------:R-:W-:Y:S05]  /*d340*/  BRA `(.L_x_8) ;  /* 0x00000040008c7947 */ /* 0x000fea0003800000 */
.L_x_35:
[----:B------:R-:W0:Y:S02]  /*d350*/  S2R R0, SR_TID.X ;  /* 0x0000000000007919 */ /* 0x000e240000002100 */
[----:B0-----:R-:W-:-:S04]  /*d360*/  IADD3 R2, R0, -0x80, RZ ;  /* 0xffffff8000027810 */ /* 0x001fc80007ffe0ff */
[----:B------:R-:W-:-:S13]  /*d370*/  ISETP.GT.AND P0, PT, R2, 0x7f, PT ;  /* 0x0000007f0200780c */ /* 0x000fda0003f04270 */
[----:B------:R-:W-:Y:S05]  /*d380*/  @P0 BRA `(.L_x_8) ;  /* 0x00000040007c0947 */ /* 0x000fea0003800000 */
[----:B------:R-:W0:Y:S01]  /*d390*/  S2R R3, SR_CTAID.X ;  /* 0x0000000000037919 */ /* 0x000e220000002500 */
[----:B------:R-:W1:Y:S01]  /*d3a0*/  LDC R6, c[0x0][0xbe8] ;  /* 0x0002fa00ff067b82 */ /* 0x000e620000000800 */
[----:B------:R-:W-:Y:S01]  /*d3b0*/  ULDC UR4, c[0x0][0xa88] ;  /* 0x0002a20000047ab9 */ /* 0x000fe20000000800 */
[----:B0-----:R-:W-:Y:S02]  /*d3c0*/  IMAD R0, R3, 0x80, R0 ;  /* 0x0000008003007824 */ /* 0x001fe400078e0200 */
[----:B-1----:R-:W-:Y:S02]  /*d3d0*/  IMAD R3, R6, UR4, RZ ;  /* 0x0000000406037c24 */ /* 0x002fe4000f8e02ff */
[----:B------:R-:W-:-:S05]  /*d3e0*/  VIADD R0, R0, 0xffffff80 ;  /* 0xffffff8000007836 */ /* 0x000fca0000000000 */
[----:B------:R-:W-:-:S13]  /*d3f0*/  ISETP.GE.AND P0, PT, R0, R3, PT ;  /* 0x000000030000720c */ /* 0x000fda0003f06270 */
[----:B------:R-:W-:Y:S05]  /*d400*/  @P0 BRA `(.L_x_8) ;  /* 0x00000040005c0947 */ /* 0x000fea0003800000 */
[----:B------:R-:W-:Y:S01]  /*d410*/  ISETP.NE.AND P0, PT, R6, 0x1, PT ;  /* 0x000000010600780c */ /* 0x000fe20003f05270 */
[----:B------:R-:W0:Y:S01]  /*d420*/  S2UR UR7, SR_CTAID.Z ;  /* 0x00000000000779c3 */ /* 0x000e220000002700 */
[----:B------:R-:W-:Y:S01]  /*d430*/  R2UR UR11, R18 ;  /* 0x00000000120b72ca */ /* 0x000fe200000e0000 */
[----:B------:R-:W-:Y:S01]  /*d440*/  ULDC.64 UR8, c[0x0][0xbd0] ;  /* 0x0002f40000087ab9 */ /* 0x000fe20000000a00 */
[----:B------:R-:W-:Y:S01]  /*d450*/  MOV R5, R0 ;  /* 0x0000000000057202 */ /* 0x000fe20000000f00 */
[----:B------:R-:W-:-:S04]  /*d460*/  ULDC.64 UR12, c[0x0][0x208] ;  /* 0x00008200000c7ab9 */ /* 0x000fc80000000a00 */
[----:B------:R-:W1:Y:S06]  /*d470*/  LDC.64 R10, c[0x0][0xbd8] ;  /* 0x0002f600ff0a7b82 */ /* 0x000e6c0000000a00 */
[----:B------:R-:W-:Y:S02]  /*d480*/  USHF.R.S32.HI UR6, URZ, 0x1f, UR11 ;  /* 0x0000001f3f067899 */ /* 0x000fe4000801140b */
[----:B------:R-:W2:Y:S01]  /*d490*/  @P0 LDC R7, c[0x0][0xbec] ;  /* 0x0002fb00ff070b82 */ /* 0x000ea20000000800 */
[----:B------:R-:W-:Y:S02]  /*d4a0*/  UIMAD.WIDE.U32 UR4, UR11, UR8, URZ ;  /* 0x000000080b0472a5 */ /* 0x000fe4000f8e003f */
[----:B------:R-:W-:-:S04]  /*d4b0*/  UIMAD UR6, UR6, UR8, URZ ;  /* 0x00000008060672a4 */ /* 0x000fc8000f8e023f */
[----:B------:R-:W-:Y:S01]  /*d4c0*/  UIMAD UR6, UR11, UR9, UR6 ;  /* 0x000000090b0672a4 */ /* 0x000fe2000f8e0206 */
[----:B------:R-:W3:Y:S01]  /*d4d0*/  @P0 LDC R9, c[0x0][0xbf0] ;  /* 0x0002fc00ff090b82 */ /* 0x000ee20000000800 */
[----:B0-----:R-:W-:Y:S01]  /*d4e0*/  USHF.R.S32.HI UR8, URZ, 0x1f, UR7 ;  /* 0x0000001f3f087899 */ /* 0x001fe20008011407 */
[----:B------:R-:W-:Y:S01]  /*d4f0*/  IMAD.U32 R3, RZ, RZ, UR5 ;  /* 0x00000005ff037e24 */ /* 0x000fe2000f8e00ff */
[----:B------:R-:W-:Y:S01]  /*d500*/  UIADD3 UR6, UR5, UR6, URZ ;  /* 0x0000000605067290 */ /* 0x000fe2000fffe03f */
[----:B------:R-:W-:Y:S02]  /*d510*/  IMAD.U32 R2, RZ, RZ, UR4 ;  /* 0x00000004ff027e24 */ /* 0x000fe4000f8e00ff */
[----:B------:R-:W-:Y:S02]  /*d520*/  ULDC.64 UR4, c[0x0][0xbe0] ;  /* 0x0002f80000047ab9 */ /* 0x000fe40000000a00 */
[----:B------:R-:W0:Y:S01]  /*d530*/  S2UR UR10, SR_CTAID.Y ;  /* 0x00000000000a79c3 */ /* 0x000e220000002600 */
[----:B------:R-:W-:Y:S01]  /*d540*/  MOV R3, UR6 ;  /* 0x0000000600037c02 */ /* 0x000fe20008000f00 */
[----:B-1----:R-:W-:-:S04]  /*d550*/  IMAD R12, R10, UR8, RZ ;  /* 0x000000080a0c7c24 */ /* 0x002fc8000f8e02ff */
[----:B------:R-:W-:Y:S02]  /*d560*/  IMAD R11, R11, UR7, R12 ;  /* 0x000000070b0b7c24 */ /* 0x000fe4000f8e020c */
[----:B------:R-:W0:Y:S01]  /*d570*/  LDC R8, c[0x0][0xc50] ;  /* 0x00031400ff087b82 */ /* 0x000e220000000800 */
[----:B--2---:R-:W-:-:S04]  /*d580*/  @P0 IMAD.HI.U32 R4, R0, R7, RZ ;  /* 0x0000000700040227 */ /* 0x004fc800078e00ff */
[----:B------:R-:W-:Y:S02]  /*d590*/  IMAD R7, RZ, RZ, -UR11 ;  /* 0x8000000bff077e24 */ /* 0x000fe4000f8e02ff */
[----:B------:R-:W-:Y:S01]  /*d5a0*/  IMAD.WIDE.U32 R2, R10, UR7, R2 ;  /* 0x000000070a027c25 */ /* 0x000fe2000f8e0002 */
[----:B---3--:R-:W-:-:S04]  /*d5b0*/  @P0 SHF.R.U32.HI R5, RZ, R9, R4 ;  /* 0x00000009ff050219 */ /* 0x008fc80000011604 */
[----:B------:R-:W-:Y:S01]  /*d5c0*/  IADD3 R3, R11, R3, RZ ;  /* 0x000000030b037210 */ /* 0x000fe20007ffe0ff */
[----:B0-----:R-:W-:Y:S02]  /*d5d0*/  IMAD R9, R8, R7, UR10 ;  /* 0x0000000a08097e24 */ /* 0x001fe4000f8e0207 */
[----:B------:R-:W-:Y:S02]  /*d5e0*/  IMAD.MOV R7, RZ, RZ, -R5 ;  /* 0x000000ffff077224 */ /* 0x000fe400078e0a05 */
[----:B------:R-:W-:Y:S01]  /*d5f0*/  IMAD.WIDE.U32 R2, R9, UR4, R2 ;  /* 0x0000000409027c25 */ /* 0x000fe2000f8e0002 */
[----:B------:R-:W-:-:S03]  /*d600*/  SHF.R.S32.HI R4, RZ, 0x1f, R9 ;  /* 0x0000001fff047819 */ /* 0x000fc60000011409 */
[----:B------:R-:W-:Y:S01]  /*d610*/  IMAD R7, R6, R7, R0 ;  /* 0x0000000706077224 */ /* 0x000fe200078e0200 */
[----:B------:R-:W-:Y:S01]  /*d620*/  IADD3 R2, P0, R5, R2, RZ ;  /* 0x0000000205027210 */ /* 0x000fe20007f1e0ff */
[----:B------:R-:W-:-:S03]  /*d630*/  IMAD R4, R4, UR4, RZ ;  /* 0x0000000404047c24 */ /* 0x000fc6000f8e02ff */
[----:B------:R-:W-:Y:S01]  /*d640*/  SHF.R.S32.HI R0, RZ, 0x1f, R7 ;  /* 0x0000001fff007819 */ /* 0x000fe20000011407 */
[----:B------:R-:W-:Y:S01]  /*d650*/  IMAD R4, R9, UR5, R4 ;  /* 0x0000000509047c24 */ /* 0x000fe2000f8e0204 */
[----:B------:R-:W-:Y:S01]  /*d660*/  SHF.R.S32.HI R9, RZ, 0x1f, R5 ;  /* 0x0000001fff097819 */ /* 0x000fe20000011405 */
[----:B------:R-:W-:Y:S02]  /*d670*/  ULDC.64 UR4, c[0x0][0xbc8] ;  /* 0x0002f20000047ab9 */ /* 0x000fe40000000a00 */
[----:B------:R-:W-:Y:S01]  /*d680*/  IMAD R0, R0, UR4, RZ ;  /* 0x0000000400007c24 */ /* 0x000fe2000f8e02ff */
[----:B------:R-:W-:-:S03]  /*d690*/  IADD3.X R3, R9, R3, R4, P0, !PT ;  /* 0x0000000309037210 */ /* 0x000fc600007fe404 */
[C---:B------:R-:W-:Y:S02]  /*d6a0*/  IMAD R5, R7.reuse, UR5, R0 ;  /* 0x0000000507057c24 */ /* 0x040fe4000f8e0200 */
[----:B------:R-:W-:Y:S01]  /*d6b0*/  IMAD.WIDE.U32 R2, R7, UR4, R2 ;  /* 0x0000000407027c25 */ /* 0x000fe2000f8e0002 */
[----:B------:R-:W-:-:S03]  /*d6c0*/  ULDC.64 UR4, c[0x0][0xba8] ;  /* 0x0002ea0000047ab9 */ /* 0x000fc60000000a00 */
[----:B------:R-:W-:Y:S01]  /*d6d0*/  IMAD.IADD R3, R3, 0x1, R5 ;  /* 0x0000000103037824 */ /* 0x000fe200078e0205 */
[----:B------:R-:W-:-:S04]  /*d6e0*/  LEA R4, P0, R2, UR4, 0x2 ;  /* 0x0000000402047c11 */ /* 0x000fc8000f8010ff */
[----:B------:R-:W-:Y:S01]  /*d6f0*/  LEA.HI.X R5, R2, UR5, R3, 0x2, P0 ;  /* 0x0000000502057c11 */ /* 0x000fe200080f1403 */
[----:B------:R-:W-:-:S05]  /*d700*/  IMAD.MOV.U32 R3, RZ, RZ, -0x800000 ;  /* 0xff800000ff037424 */ /* 0x000fca00078e00ff */
[----:B------:R0:W-:Y:S01]  /*d710*/  STG.E desc[UR12][R4.64], R3 ;  /* 0x0000000304007986 */ /* 0x0001e2000c10190c */
[----:B------:R-:W-:Y:S05]  /*d720*/  BRA `(.L_x_8) ;  /* 0x0000003c00947947 */ /* 0x000fea0003800000 */
.L_x_6:
[----:B------:R-:W-:-:S08]  /*d730*/  NOP ;  /* 0x0000000000007918 */ /* 0x000fd00000000000 */
[----:B0-----:R-:W0:-:S00]  /*d740*/  USETMAXREG.DEALLOC.CTAPOOL 0x28 ;  /* 0x00000028000079c8 */ /* 0x001e0000080e0500 */
[----:B0-----:R-:W-:Y:S01]  /*d750*/  LOP3.LUT R18, R0, 0x3, RZ, 0xc0, !PT ;  /* 0x0000000300127812 */ /* 0x001fe200078ec0ff */
[----:B------:R-:W0:Y:S05]  /*d760*/  S2R R26, SR_CTAID.Z ;  /* 0x00000000001a7919 */ /* 0x000e2a0000002700 */
[----:B------:R-:W1:Y:S01]  /*d770*/  S2UR UR6, SR_CTAID.Y ;  /* 0x00000000000679c3 */ /* 0x000e620000002600 */
[----:B------:R-:W2:Y:S02]  /*d780*/  SHFL.IDX PT, R0, R18, RZ, 0x1f ;  /* 0x00001fff12007589 */ /* 0x000ea400000e0000 */
[----:B--2---:R-:W-:-:S13]  /*d790*/  ISETP.NE.AND P0, PT, R0, RZ, PT ;  /* 0x000000ff0000720c */ /* 0x004fda0003f05270 */
[----:B01----:R-:W-:Y:S05]  /*d7a0*/  @!P0 BRA `(.L_x_38) ;  /* 0x0000000000288947 */ /* 0x003fea0003800000 */
[----:B------:R-:W-:Y:S01]  /*d7b0*/  ULDC UR7, c[0x0][0xc50] ;  /* 0x0003140000077ab9 */ /* 0x000fe20000000800 */
[----:B------:R-:W-:Y:S01]  /*d7c0*/  UMOV UR39, UR6 ;  /* 0x0000000600277c82 */ /* 0x000fe20008000000 */
[----:B------:R-:W-:-:S06]  /*d7d0*/  UISETP.NE.AND UP0, UPT, UR7, 0x1, UPT ;  /* 0x000000010700788c */ /* 0x000fcc000bf05270 */
[----:B------:R-:W-:-:S13]  /*d7e0*/  PLOP3.LUT P0, PT, PT, PT, UP0, 0x80, 0x0 ;  /* 0x000000000000781c */ /* 0x000fda0003f0f008 */
[----:B------:R-:W-:Y:S05]  /*d7f0*/  @!P0 BRA `(.L_x_39) ;  /* 0x0000000000308947 */ /* 0x000fea0003800000 */
[----:B------:R-:W-:Y:S01]  /*d800*/  ULDC UR4, c[0x0][0xc54] ;  /* 0x0003150000047ab9 */ /* 0x000fe20000000800 */
[----:B------:R-:W-:Y:S01]  /*d810*/  ULDC UR39, c[0x0][0xc58] ;  /* 0x0003160000277ab9 */ /* 0x000fe20000000800 */
[----:B------:R-:W-:-:S04]  /*d820*/  UIMAD.WIDE.U32 UR4, UR6, UR4, URZ ;  /* 0x00000004060472a5 */ /* 0x000fc8000f8e003f */
[----:B------:R-:W-:Y:S01]  /*d830*/  USHF.R.U32.HI UR39, URZ, UR39, UR5 ;  /* 0x000000273f277299 */ /* 0x000fe20008011605 */
[----:B------:R-:W-:Y:S11]  /*d840*/  BRA `(.L_x_39) ;  /* 0x00000000001c7947 */ /* 0x000ff60003800000 */
.L_x_38:
[----:B------:R-:W-:Y:S01]  /*d850*/  ULDC UR7, c[0x0][0xc50] ;  /* 0x0003140000077ab9 */ /* 0x000fe20000000800 */
[----:B------:R-:W-:Y:S01]  /*d860*/  UMOV UR39, UR6 ;  /* 0x0000000600277c82 */ /* 0x000fe20008000000 */
[----:B------:R-:W-:-:S11]  /*d870*/  UISETP.NE.AND UP0, UPT, UR7, 0x1, UPT ;  /* 0x000000010700788c */ /* 0x000fd6000bf05270 */
[----:B------:R-:W-:Y:S01]  /*d880*/  @UP0 ULDC UR4, c[0x0][0xc54] ;  /* 0x0003150000040ab9 */ /* 0x000fe20000000800 */
[----:B------:R-:W-:Y:S01]  /*d890*/  @UP0 ULDC UR8, c[0x0][0xc58] ;  /* 0x0003160000080ab9 */ /* 0x000fe20000000800 */
[----:B------:R-:W-:-:S04]  /*d8a0*/  UIMAD.WIDE.U32 UR4, UR6, UR4, URZ ;  /* 0x00000004060472a5 */ /* 0x000fc8000f8e003f */
[----:B------:R-:W-:-:S12]  /*d8b0*/  @UP0 USHF.R.U32.HI UR39, URZ, UR8, UR5 ;  /* 0x000000083f270299 */ /* 0x000fd80008011605 */
.L_x_39:
[----:B------:R-:W-:Y:S01]  /*d8c0*/  ISETP.GE.AND P0, PT, R26, RZ, PT ;  /* 0x000000ff1a00720c */ /* 0x000fe20003f06270 */
[----:B------:R-:W-:Y:S01]  /*d8d0*/  UIADD3 UR4, -UR39, URZ, URZ ;  /* 0x0000003f27047290 */ /* 0x000fe2000fffe13f */
[----:B------:R-:W-:Y:S01]  /*d8e0*/  MOV R0, 0x1 ;  /* 0x0000000100007802 */ /* 0x000fe20000000f00 */
[----:B------:R-:W-:Y:S02]  /*d8f0*/  IMAD.MOV.U32 R2, RZ, RZ, RZ ;  /* 0x000000ffff027224 */ /* 0x000fe400078e00ff */
[----:B------:R-:W-:Y:S01]  /*d900*/  UIMAD UR6, UR7, UR4, UR6 ;  /* 0x00000004070672a4 */ /* 0x000fe2000f8e0206 */
[----:B------:R-:W-:-:S07]  /*d910*/  IMAD.MOV.U32 R6, RZ, RZ, 0x1 ;  /* 0x00000001ff067424 */ /* 0x000fce00078e00ff */
[----:B------:R-:W-:Y:S05]  /*d920*/  @!P0 BRA `(.L_x_40) ;  /* 0x00000038004c8947 */ /* 0x000fea0003800000 */
[----:B------:R-:W0:Y:S01]  /*d930*/  LDC.64 R2, c[0x0][0xa28] ;  /* 0x00028a00ff027b82 */ /* 0x000e220000000a00 */
[----:B------:R-:W-:Y:S01]  /*d940*/  MOV R19, RZ ;  /* 0x000000ff00137202 */ /* 0x000fe20000000f00 */
[----:B------:R-:W-:Y:S01]  /*d950*/  ULDC.64 UR4, c[0x0][0x208] ;  /* 0x0000820000047ab9 */ /* 0x000fe20000000a00 */
[----:B------:R-:W-:Y:S01]  /*d960*/  ULDC UR40, c[0x0][0x2f0] ;  /* 0x0000bc0000287ab9 */ /* 0x000fe20000000800 */
[----:B0-----:R-:W-:-:S04]  /*d970*/  ISETP.NE.U32.AND P0, PT, R2, RZ, PT ;  /* 0x000000ff0200720c */ /* 0x001fc80003f05070 */
[----:B------:R-:W-:-:S13]  /*d980*/  ISETP.NE.AND.EX P0, PT, R3, RZ, PT, P0 ;  /* 0x000000ff0300720c */ /* 0x000fda0003f05300 */
[----:B------:R-:W0:Y:S02]  /*d990*/  @P0 LDC.64 R2, c[0x0][0xa28] ;  /* 0x00028a00ff020b82 */ /* 0x000e240000000a00 */
[----:B0-----:R-:W-:-:S05]  /*d9a0*/  @P0 IMAD.WIDE R2, R26, 0x4, R2 ;  /* 0x000000041a020825 */ /* 0x001fca00078e0202 */
[----:B------:R0:W5:Y:S01]  /*d9b0*/  @P0 LDG.E R19, desc[UR4][R2.64] ;  /* 0x0000000402130981 */ /* 0x000162000c1e1900 */
[----:B------:R-:W-:Y:S01]  /*d9c0*/  ULDC.64 UR4, c[0x0][0x418] ;  /* 0x0001060000047ab9 */ /* 0x000fe20000000a00 */
[----:B------:R-:W-:Y:S02]  /*d9d0*/  ULOP3.LUT UR44, UR6, 0xffff, URZ, 0xc0, !UPT ;  /* 0x0000ffff062c7892 */ /* 0x000fe4000f8ec03f */
[----:B------:R-:W-:Y:S01]  /*d9e0*/  UISETP.NE.U32.AND UP0, UPT, UR4, URZ, UPT ;  /* 0x0000003f0400728c */ /* 0x000fe2000bf05070 */
[----:B------:R-:W1:Y:S01]  /*d9f0*/  S2R R23, SR_CTAID.X ;  /* 0x0000000000177919 */ /* 0x000e620000002500 */
[----:B------:R-:W-:Y:S01]  /*da00*/  UMOV UR38, URZ ;  /* 0x0000003f00267c82 */ /* 0x000fe20008000000 */
[----:B------:R-:W-:Y:S01]  /*da10*/  ULDC UR4, c[0x0][0x424] ;  /* 0x0001090000047ab9 */ /* 0x000fe20000000800 */
[----:B------:R-:W-:-:S04]  /*da20*/  UISETP.NE.AND.EX UP0, UPT, UR5, URZ, UPT, UP0 ;  /* 0x0000003f0500728c */ /* 0x000fc8000bf05300 */
[----:B------:R-:W-:-:S04]  /*da30*/  USEL UR4, UR4, 0x1, UP0 ;  /* 0x0000000104047887 */ /* 0x000fc80008000000 */
[----:B------:R-:W-:-:S04]  /*da40*/  UIMAD UR40, UR4, UR40, URZ ;  /* 0x00000028042872a4 */ /* 0x000fc8000f8e023f */
[----:B------:R-:W-:Y:S02]  /*da50*/  UISETP.GE.AND UP0, UPT, UR40, 0x1, UPT ;  /* 0x000000012800788c */ /* 0x000fe4000bf06270 */
[----:B------:R-:W-:-:S04]  /*da60*/  UIADD3 UR4, UR40, 0x4f, URZ ;  /* 0x0000004f28047890 */ /* 0x000fc8000fffe03f */
[----:B------:R-:W-:Y:S01]  /*da70*/  PLOP3.LUT P0, PT, PT, PT, UP0, 0x80, 0x0 ;  /* 0x000000000000781c */ /* 0x000fe20003f0f008 */
[----:B------:R-:W-:-:S04]  /*da80*/  UIMAD.WIDE UR4, UR4, 0x66666667, URZ ;  /* 0x66666667040478a5 */ /* 0x000fc8000f8e023f */
[----:B------:R-:W-:-:S04]  /*da90*/  USHF.R.U32.HI UR41, URZ, 0x1f, UR5 ;  /* 0x0000001f3f297899 */ /* 0x000fc80008011605 */
[----:B------:R-:W-:-:S04]  /*daa0*/  ULEA.HI.SX32 UR41, UR5, UR41, 0x1b ;  /* 0x0000002905297291 */ /* 0x000fc8000f8fda3f */
[----:B01----:R-:W-:Y:S08]  /*dab0*/  @!P0 BRA `(.L_x_41) ;  /* 0x0000000000848947 */ /* 0x003ff00003800000 */
[----:B------:R-:W-:Y:S01]  /*dac0*/  USHF.R.U32.HI UR6, URZ, 0x10, UR6 ;  /* 0x000000103f067899 */ /* 0x000fe20008011606 */
[----:B------:R-:W-:-:S03]  /*dad0*/  UMOV UR4, URZ ;  /* 0x0000003f00047c82 */ /* 0x000fc60008000000 */
[----:B------:R-:W-:-:S11]  /*dae0*/  UISETP.NE.AND UP0, UPT, UR6, URZ, UPT ;  /* 0x0000003f0600728c */ /* 0x000fd6000bf05270 */
[----:B------:R-:W-:Y:S02]  /*daf0*/  @!UP0 ULDC UR6, c[0x0][0x9f0] ;  /* 0x00027c0000068ab9 */ /* 0x000fe40000000800 */
[----:B------:R-:W-:Y:S01]  /*db00*/  IABS R2, UR6 ;  /* 0x0000000600027c13 */ /* 0x000fe20008000000 */
[----:B------:R-:W-:Y:S02]  /*db10*/  UIADD3 UR7, UR41, -0x1, UR6 ;  /* 0xffffffff29077890 */ /* 0x000fe4000fffe006 */
[----:B------:R-:W-:Y:S02]  /*db20*/  IABS R5, UR6 ;  /* 0x0000000600057c13 */ /* 0x000fe40008000000 */
[----:B------:R-:W-:Y:S02]  /*db30*/  R2UR UR10, R2 ;  /* 0x00000000020a72ca */ /* 0x000fe400000e0000 */
[----:B------:R-:W-:Y:S01]  /*db40*/  IABS R4, UR7 ;  /* 0x0000000700047c13 */ /* 0x000fe20008000000 */
[----:B------:R-:W-:-:S03]  /*db50*/  ULOP3.LUT UR7, UR7, UR6, URZ, 0x3c, !UPT ;  /* 0x0000000607077292 */ /* 0x000fc6000f8e3c3f */
[----:B------:R-:W-:-:S07]  /*db60*/  R2UR UR9, R4 ;  /* 0x00000000040972ca */ /* 0x000fce00000e0000 */
[----:B------:R-:W0:Y:S08]  /*db70*/  I2F.RP R2, UR10 ;  /* 0x0000000a00027d06 */ /* 0x000e300008209400 */
[----:B0-----:R-:W0:Y:S02]  /*db80*/  MUFU.RCP R2, R2 ;  /* 0x0000000200027308 */ /* 0x001e240000001000 */
[----:B0-----:R-:W-:-:S02]  /*db90*/  VIADD R3, R2, 0xffffffe ;  /* 0x0ffffffe02037836 */ /* 0x001fc40000000000 */
[----:B------:R-:W-:-:S04]  /*dba0*/  IMAD.MOV R2, RZ, RZ, -R5 ;  /* 0x000000ffff027224 */ /* 0x000fc800078e0a05 */
        /* <DEDUP_REMOVED lines=14> */
[----:B------:R-:W-:Y:S02]  /*dc90*/  UISETP.NE.AND UP1, UPT, UR6, URZ, UPT ;  /* 0x0000003f0600728c */ /* 0x000fe4000bf25270 */
[----:B------:R-:W-:-:S09]  /*dca0*/  @!UP0 UIADD3 UR5, -UR5, URZ, URZ ;  /* 0x0000003f05058290 */ /* 0x000fd2000fffe13f */
[----:B------:R-:W-:-:S07]  /*dcb0*/  @!UP1 ULOP3.LUT UR5, URZ, UR6, URZ, 0x33, !UPT ;  /* 0x000000063f059292 */ /* 0x000fce000f8e333f */
[----:B------:R-:W-:-:S05]  /*dcc0*/  UMOV UR38, UR5 ;  /* 0x0000000500267c82 */ /* 0x000fca0008000000 */
.L_x_41:
[----:B------:R-:W-:Y:S02]  /*dcd0*/  UIMAD UR45, UR44, UR38, URZ ;  /* 0x000000262c2d72a4 */ /* 0x000fe4000f8e023f */
[----:B------:R-:W-:Y:S02]  /*dce0*/  MOV R3, UR38 ;  /* 0x0000002600037c02 */ /* 0x000fe40008000f00 */
[----:B------:R-:W-:Y:S02]  /*dcf0*/  MOV R6, 0x1 ;  /* 0x0000000100067802 */ /* 0x000fe40000000f00 */
[----:B------:R-:W-:-:S05]  /*dd00*/  IMAD.U32 R2, RZ, RZ, UR45 ;  /* 0x0000002dff027e24 */ /* 0x000fca000f8e00ff */
[----:B------:R-:W-:-:S04]  /*dd10*/  VIADDMNMX R2, R2, R3, UR41, PT ;  /* 0x0000002902027e46 */ /* 0x000fc8000b800103 */
[----:B------:R-:W-:Y:S01]  /*dd20*/  R2UR UR46, R2 ;  /* 0x00000000022e72ca */ /* 0x000fe200000e0000 */
[----:B------:R-:W-:-:S12]  /*dd30*/  IMAD.MOV.U32 R2, RZ, RZ, RZ ;  /* 0x000000ffff027224 */ /* 0x000fd800078e00ff */
[----:B------:R-:W-:-:S06]  /*dd40*/  UISETP.GT.AND UP0, UPT, UR46, UR45, UPT ;  /* 0x0000002d2e00728c */ /* 0x000fcc000bf04270 */
[----:B------:R-:W-:-:S13]  /*dd50*/  PLOP3.LUT P0, PT, PT, PT, UP0, 0x80, 0x0 ;  /* 0x000000000000781c */ /* 0x000fda0003f0f008 */
[----:B------:R-:W-:Y:S05]  /*dd60*/  @!P0 BRA `(.L_x_40) ;  /* 0x00000034003c8947 */ /* 0x000fea0003800000 */
[----:B------:R-:W0:Y:S01]  /*dd70*/  S2UR UR4, SR_CgaCtaId ;  /* 0x00000000000479c3 */ /* 0x000e220000008800 */
[----:B------:R-:W-:Y:S02]  /*dd80*/  UMOV UR42, 0x400 ;  /* 0x00000400002a7882 */ /* 0x000fe40000000000 */
[----:B0-----:R-:W-:-:S04]  /*dd90*/  ULEA UR42, UR4, UR42, 0x18 ;  /* 0x0000002a042a7291 */ /* 0x001fc8000f8ec03f */
[----:B------:R-:W-:-:S04]  /*dda0*/  UIADD3 UR4, UR42, 0x24400, URZ ;  /* 0x000244002a047890 */ /* 0x000fc8000fffe03f */
[----:B------:R-:W-:-:S06]  /*ddb0*/  ULOP3.LUT UP0, URZ, UR4, 0x3ff, URZ, 0xc0, !UPT ;  /* 0x000003ff043f7892 */ /* 0x000fcc000f80c03f */
[----:B------:R-:W-:-:S13]  /*ddc0*/  PLOP3.LUT P0, PT, PT, PT, UP0, 0x80, 0x0 ;  /* 0x000000000000781c */ /* 0x000fda0003f0f008 */
[----:B------:R-:W-:Y:S05]  /*ddd0*/  @!P0 BRA `(.L_x_42) ;  /* 0x0000000000408947 */ /* 0x000fea0003800000 */
[----:B------:R-:W-:Y:S01]  /*dde0*/  MOV R2, 0x0 ;  /* 0x0000000000027802 */ /* 0x000fe20000000f00 */
[----:B------:R-:W-:Y:S01]  /*ddf0*/  ULDC.64 UR4, c[0x4][0x138] ;  /* 0x01004e0000047ab9 */ /* 0x000fe20000000a00 */
[----:B------:R-:W-:Y:S01]  /*de00*/  ULDC.64 UR6, c[0x4][0x140] ;  /* 0x0100500000067ab9 */ /* 0x000fe20000000a00 */
[----:B------:R-:W-:Y:S01]  /*de10*/  IMAD.U32 R4, RZ, RZ, UR4 ;  /* 0x00000004ff047e24 */ /* 0x000fe2000f8e00ff */
[----:B------:R-:W-:Y:S01]  /*de20*/  MOV R6, UR6 ;  /* 0x0000000600067c02 */ /* 0x000fe20008000f00 */
[----:B------:R-:W-:Y:S01]  /*de30*/  IMAD.U32 R5, RZ, RZ, UR5 ;  /* 0x00000005ff057e24 */ /* 0x000fe2000f8e00ff */
[----:B------:R-:W0:Y:S01]  /*de40*/  LDC.64 R2, c[0x4][R2] ;  /* 0x0100000002027b82 */ /* 0x000e220000000a00 */
[----:B------:R-:W-:Y:S01]  /*de50*/  ULDC.64 UR4, c[0x4][0x98] ;  /* 0x0100260000047ab9 */ /* 0x000fe20000000a00 */
[----:B------:R-:W-:Y:S01]  /*de60*/  IMAD.U32 R7, RZ, RZ, UR7 ;  /* 0x00000007ff077e24 */ /* 0x000fe2000f8e00ff */
[----:B------:R-:W-:Y:S01]  /*de70*/  MOV R11, UR5 ;  /* 0x00000005000b7c02 */ /* 0x000fe20008000f00 */
[----:B------:R-:W-:Y:S01]  /*de80*/  IMAD.U32 R10, RZ, RZ, UR4 ;  /* 0x00000004ff0a7e24 */ /* 0x000fe2000f8e00ff */
[----:B------:R-:W-:Y:S01]  /*de90*/  MOV R13, RZ ;  /* 0x000000ff000d7202 */ /* 0x000fe20000000f00 */
[----:B------:R-:W-:-:S02]  /*dea0*/  IMAD.MOV.U32 R8, RZ, RZ, 0x70 ;  /* 0x00000070ff087424 */ /* 0x000fc400078e00ff */
[----:B------:R-:W-:-:S07]  /*deb0*/  IMAD.MOV.U32 R12, RZ, RZ, 0x1 ;  /* 0x00000001ff0c7424 */ /* 0x000fce00078e00ff */
[----:B------:R-:W-:-:S07]  /*dec0*/  LEPC R20, `(.L_x_42) ;  /* 0x000000001014794e */ /* 0x000fce0000000000 */
[----:B0----5:R-:W-:Y:S05]  /*ded0*/  CALL.ABS.NOINC R2 ;  /* 0x0000000002007343 */ /* 0x021fea0003c00000 */
.L_x_42:
        /* <DEDUP_REMOVED lines=8> */
[----:B------:R0:W1:Y:S01]  /*df60*/  LDC.64 R2, c[0x4][R16] ;  /* 0x0100000010027b82 */ /* 0x0000620000000a00 */
[----:B------:R-:W-:Y:S01]  /*df70*/  IMAD.U32 R5, RZ, RZ, UR5 ;  /* 0x00000005ff057e24 */ /* 0x000fe2000f8e00ff */
[----:B------:R-:W-:Y:S01]  /*df80*/  ULDC.64 UR4, c[0x4][0xa0] ;  /* 0x0100280000047ab9 */ /* 0x000fe20000000a00 */
[----:B------:R-:W-:Y:S01]  /*df90*/  MOV R6, UR6 ;  /* 0x0000000600067c02 */ /* 0x000fe20008000f00 */
[----:B------:R-:W-:Y:S01]  /*dfa0*/  IMAD.U32 R7, RZ, RZ, UR7 ;  /* 0x00000007ff077e24 */ /* 0x000fe2000f8e00ff */
[----:B------:R-:W-:Y:S01]  /*dfb0*/  MOV R11, UR5 ;  /* 0x00000005000b7c02 */ /* 0x000fe20008000f00 */
[----:B------:R-:W-:Y:S01]  /*dfc0*/  IMAD.U32 R10, RZ, RZ, UR4 ;  /* 0x00000004ff0a7e24 */ /* 0x000fe2000f8e00ff */
[----:B------:R-:W-:Y:S01]  /*dfd0*/  MOV R13, RZ ;  /* 0x000000ff000d7202 */ /* 0x000fe20000000f00 */
[----:B------:R-:W-:-:S02]  /*dfe0*/  IMAD.MOV.U32 R8, RZ, RZ, 0x70 ;  /* 0x00000070ff087424 */ /* 0x000fc400078e00ff */
[----:B0-----:R-:W-:-:S07]  /*dff0*/  IMAD.MOV.U32 R12, RZ, RZ, 0x1 ;  /* 0x00000001ff0c7424 */ /* 0x001fce00078e00ff */
[----:B------:R-:W-:-:S07]  /*e000*/  LEPC R20, `(.L_x_44) ;  /* 0x000000001014794e */ /* 0x000fce0000000000 */
[----:B-1---5:R-:W-:Y:S05]  /*e010*/  CALL.ABS.NOINC R2 ;  /* 0x0000000002007343 */ /* 0x022fea0003c00000 */
.L_x_44:
[----:B------:R0:W1:Y:S01]  /*e020*/  LDC.64 R2, c[0x4][R16] ;  /* 0x0100000010027b82 */ /* 0x0000620000000a00 */
[----:B------:R-:W-:Y:S01]  /*e030*/  ULDC.64 UR4, c[0x4][0x138] ;  /* 0x01004e0000047ab9 */ /* 0x000fe20000000a00 */
[----:B------:R-:W-:Y:S01]  /*e040*/  ULDC.64 UR6, c[0x4][0x140] ;  /* 0x0100500000067ab9 */ /* 0x000fe20000000a00 */
[----:B------:R-:W-:Y:S01]  /*e050*/  IMAD.U32 R4, RZ, RZ, UR4 ;  /* 0x00000004ff047e24 */ /* 0x000fe2000f8e00ff */
[----:B------:R-:W-:Y:S01]  /*e060*/  MOV R6, UR6 ;  /* 0x0000000600067c02 */ /* 0x000fe20008000f00 */
[----:B------:R-:W-:Y:S01]  /*e070*/  IMAD.U32 R5, RZ, RZ, UR5 ;  /* 0x00000005ff057e24 */ /* 0x000fe2000f8e00ff */
[----:B------:R-:W-:Y:S01]  /*e080*/  ULDC.64 UR4, c[0x4][0xa8] ;  /* 0x01002a0000047ab9 */ /* 0x000fe20000000a00 */
[----:B------:R-:W-:Y:S01]  /*e090*/  IMAD.U32 R7, RZ, RZ, UR7 ;  /* 0x00000007ff077e24 */ /* 0x000fe2000f8e00ff */
[----:B------:R-:W-:Y:S01]  /*e0a0*/  MOV R11, UR5 ;  /* 0x00000005000b7c02 */ /* 0x000fe20008000f00 */
[----:B------:R-:W-:Y:S01]  /*e0b0*/  IMAD.U32 R10, RZ, RZ, UR4 ;  /* 0x00000004ff0a7e24 */ /* 0x000fe2000f8e00ff */
[----:B------:R-:W-:Y:S01]  /*e0c0*/  MOV R13, RZ ;  /* 0x000000ff000d7202 */ /* 0x000fe20000000f00 */
[----:B------:R-:W-:-:S02]  /*e0d0*/  IMAD.MOV.U32 R8, RZ, RZ, 0x70 ;  /* 0x00000070ff087424 */ /* 0x000fc400078e00ff */
[----:B0-----:R-:W-:-:S07]  /*e0e0*/  IMAD.MOV.U32 R12, RZ, RZ, 0x1 ;  /* 0x00000001ff0c7424 */ /* 0x001fce00078e00ff */
[----:B------:R-:W-:-:S07]  /*e0f0*/  LEPC R20, `(.L_x_43) ;  /* 0x000000001014794e */ /* 0x000fce0000000000 */
[----:B-1----:R-:W-:Y:S05]  /*e100*/  CALL.ABS.NOINC R2 ;  /* 0x0000000002007343 */ /* 0x002fea0003c00000 */
.L_x_43:
[----:B------:R-:W0:Y:S01]  /*e110*/  LDC.64 R2, c[0x0][0x9f8] ;  /* 0x00027e00ff027b82 */ /* 0x000e220000000a00 */
[----:B------:R-:W-:Y:S01]  /*e120*/  IMAD.MOV.U32 R34, RZ, RZ, R26 ;  /* 0x000000ffff227224 */ /* 0x000fe200078e001a */
[----:B------:R-:W-:-:S06]  /*e130*/  ULDC.64 UR4, c[0x0][0x208] ;  /* 0x0000820000047ab9 */ /* 0x000fcc0000000a00 */
[----:B------:R-:W1:Y:S01]  /*e140*/  LDC R17, c[0x0][0x430] ;  /* 0x00010c00ff117b82 */ /* 0x000e620000000800 */
[----:B0-----:R-:W-:-:S04]  /*e150*/  ISETP.NE.U32.AND P0, PT, R2, RZ, PT ;  /* 0x000000ff0200720c */ /* 0x001fc80003f05070 */
[----:B------:R-:W-:-:S13]  /*e160*/  ISETP.NE.AND.EX P0, PT, R3, RZ, PT, P0 ;  /* 0x000000ff0300720c */ /* 0x000fda0003f05300 */
[----:B------:R-:W0:Y:S01]  /*e170*/  @P0 LDC.64 R2, c[0x0][0x9f8] ;  /* 0x00027e00ff020b82 */ /* 0x000e220000000a00 */
[----:B------:R-:W-:-:S05]  /*e180*/  IMAD.SHL.U32 R8, R25, 0x8, RZ ;  /* 0x0000000819087824 */ /* 0x000fca00078e00ff */
[----:B------:R-:W-:-:S04]  /*e190*/  LOP3.LUT R22, R8, 0x38, RZ, 0xc0, !PT ;  /* 0x0000003808167812 */ /* 0x000fc800078ec0ff */
[----:B------:R-:W-:Y:S01]  /*e1a0*/  LOP3.LUT R37, R22, 0x40, RZ, 0xfc, !PT ;  /* 0x0000004016257812 */ /* 0x000fe200078efcff */
[----:B0-----:R-:W-:-:S05]  /*e1b0*/  @P0 IMAD.WIDE R2, R26, 0x4, R2 ;  /* 0x000000041a020825 */ /* 0x001fca00078e0202 */
[----:B------:R0:W5:Y:S01]  /*e1c0*/  @P0 LDG.E R34, desc[UR4][R2.64] ;  /* 0x0000000402220981 */ /* 0x000162000c1e1900 */
[----:B------:R-:W-:Y:S01]  /*e1d0*/  ULDC UR4, c[0x0][0x2f4] ;  /* 0x0000bd0000047ab9 */ /* 0x000fe20000000800 */
[----:B------:R-:W-:Y:S01]  /*e1e0*/  LOP3.LUT R16, R16, 0xffffffef, RZ, 0xc0, !PT ;  /* 0xffffffef10107812 */ /* 0x000fe200078ec0ff */
[----:B------:R-:W-:Y:S01]  /*e1f0*/  UMOV UR5, 0xffffffff ;  /* 0xffffffff00057882 */ /* 0x000fe20000000000 */
[C---:B------:R-:W-:Y:S02]  /*e200*/  ISETP.GE.AND P0, PT, R22.reuse, UR4, PT ;  /* 0x0000000416007c0c */ /* 0x040fe4000bf06270 */
[----:B------:R-:W-:Y:S02]  /*e210*/  ISETP.GE.AND P2, PT, R37, UR4, PT ;  /* 0x0000000425007c0c */ /* 0x000fe4000bf46270 */
[C---:B------:R-:W-:Y:S02]  /*e220*/  LOP3.LUT R36, R22.reuse, 0x80, RZ, 0xfc, !PT ;  /* 0x0000008016247812 */ /* 0x040fe400078efcff */
[----:B------:R-:W-:-:S02]  /*e230*/  LOP3.LUT R35, R22, 0xc0, RZ, 0xfc, !PT ;  /* 0x000000c016237812 */ /* 0x000fc400078efcff */
[----:B------:R-:W-:Y:S02]  /*e240*/  ISETP.GE.AND P1, PT, R36, UR4, PT ;  /* 0x0000000424007c0c */ /* 0x000fe4000bf26270 */
[C---:B------:R-:W-:Y:S02]  /*e250*/  SHF.L.U32 R24, R25.reuse, 0x4, RZ ;  /* 0x0000000419187819 */ /* 0x040fe400000006ff */
[----:B------:R-:W-:Y:S02]  /*e260*/  LOP3.LUT R9, R25, 0x7f, RZ, 0xc0, !PT ;  /* 0x0000007f19097812 */ /* 0x000fe400078ec0ff */
[----:B------:R-:W-:Y:S02]  /*e270*/  @P0 LOP3.LUT R16, R16, 0x10, RZ, 0xfc, !PT ;  /* 0x0000001010100812 */ /* 0x000fe400078efcff */
[----:B------:R-:W-:Y:S02]  /*e280*/  ISETP.GE.AND P0, PT, R35, UR4, PT ;  /* 0x0000000423007c0c */ /* 0x000fe4000bf06270 */
[----:B------:R-:W-:-:S02]  /*e290*/  LOP3.LUT R16, R16, 0xfffffff7, RZ, 0xc0, !PT ;  /* 0xfffffff710107812 */ /* 0x000fc400078ec0ff */
[----:B------:R-:W-:Y:S02]  /*e2a0*/  LOP3.LUT R24, R24, 0x70, RZ, 0xc0, !PT ;  /* 0x0000007018187812 */ /* 0x000fe400078ec0ff */
[----:B------:R-:W-:-:S04]  /*e2b0*/  @P2 LOP3.LUT R16, R16, 0x8, RZ, 0xfc, !PT ;  /* 0x0000000810102812 */ /* 0x000fc800078efcff */
[----:B------:R-:W-:-:S04]  /*e2c0*/  LOP3.LUT R16, R16, 0xfffffffd, RZ, 0xc0, !PT ;  /* 0xfffffffd10107812 */ /* 0x000fc800078ec0ff */
[----:B------:R-:W-:-:S04]  /*e2d0*/  LOP3.LUT R16, R16, 0xfffffffb, RZ, 0xc0, !PT ;  /* 0xfffffffb10107812 */ /* 0x000fc800078ec0ff */
[----:B------:R-:W-:-:S04]  /*e2e0*/  @P1 LOP3.LUT R16, R16, 0x4, RZ, 0xfc, !PT ;  /* 0x0000000410101812 */ /* 0x000fc800078efcff */
[----:B------:R-:W-:Y:S01]  /*e2f0*/  @P0 LOP3.LUT R16, R16, 0x2, RZ, 0xfc, !PT ;  /* 0x0000000210100812 */ /* 0x000fe200078efcff */
[----:B01----:R-:W-:Y:S06]  /*e300*/  BRA.DIV UR5, `(.L_x_45) ;  /* 0x0000003605287947 */ /* 0x003fec000b800000 */
.L_x_89:
[----:B------:R-:W2:Y:S01]  /*e310*/  LDL R0, [R1+0x4] ;  /* 0x0000040001007983 */ /* 0x000ea20000100800 */
[----:B------:R-:W-:Y:S01]  /*e320*/  ISETP.NE.AND P1, PT, R17, 0x1, PT ;  /* 0x000000011100780c */ /* 0x000fe20003f25270 */
[----:B------:R-:W-:Y:S01]  /*e330*/  UIADD3 UR4, UR46, -0x1, URZ ;  /* 0xffffffff2e047890 */ /* 0x000fe2000fffe03f */
[----:B-----5:R-:W-:Y:S01]  /*e340*/  SHF.R.S32.HI R13, RZ, 0x1f, R34 ;  /* 0x0000001fff0d7819 */ /* 0x020fe20000011422 */
[----:B------:R-:W-:Y:S01]  /*e350*/  ULDC.64 UR6, c[0x0][0x208] ;  /* 0x0000820000067ab9 */ /* 0x000fe20000000a00 */
[----:B------:R-:W-:-:S03]  /*e360*/  LOP3.LUT R16, R16, 0xffffffbf, RZ, 0xc0, !PT ;  /* 0xffffffbf10107812 */ /* 0x000fc600078ec0ff */
[----:B------:R-:W-:Y:S01]  /*e370*/  IMAD.U32 R10, RZ, RZ, UR4 ;  /* 0x00000004ff0a7e24 */ /* 0x000fe2000f8e00ff */
[----:B------:R0:W-:Y:S05]  /*e380*/  STL [R1], R13 ;  /* 0x0000000d01007387 */ /* 0x0001ea0000100800 */
[----:B------:R-:W1:Y:S01]  /*e390*/  @P1 LDC R3, c[0x0][0x434] ;  /* 0x00010d00ff031b82 */ /* 0x000e620000000800 */
[----:B------:R-:W-:-:S07]  /*e3a0*/  @P1 LOP3.LUT R16, R16, 0x40, RZ, 0xfc, !PT ;  /* 0x0000004010101812 */ /* 0x000fce00078efcff */
[----:B------:R-:W3:Y:S01]  /*e3b0*/  @P1 LDC R5, c[0x0][0x438] ;  /* 0x00010e00ff051b82 */ /* 0x000ee20000000800 */
[----:B------:R-:W-:Y:S01]  /*e3c0*/  LOP3.LUT R16, R16, 0xfffffffe, RZ, 0xc0, !PT ;  /* 0xfffffffe10107812 */ /* 0x000fe200078ec0ff */
[----:B------:R-:W-:Y:S01]  /*e3d0*/  IMAD.U32 R30, RZ, RZ, UR4 ;  /* 0x00000004ff1e7e24 */ /* 0x000fe2000f8e00ff */
[----:B------:R-:W-:-:S04]  /*e3e0*/  MOV R33, UR39 ;  /* 0x0000002700217c02 */ /* 0x000fc80008000f00 */
[----:B------:R-:W-:Y:S02]  /*e3f0*/  SHF.R.S32.HI R33, RZ, 0x1f, R33 ;  /* 0x0000001fff217819 */ /* 0x000fe40000011421 */
[----:B--2---:R-:W-:Y:S02]  /*e400*/  R2UR UR5, R0 ;  /* 0x00000000000572ca */ /* 0x004fe400000e0000 */
[----:B------:R-:W-:-:S04]  /*e410*/  SHF.R.U32.HI R0, RZ, 0x3, R9 ;  /* 0x00000003ff007819 */ /* 0x000fc80000011609 */
[----:B------:R-:W-:-:S05]  /*e420*/  LOP3.LUT R12, R24, R0, RZ, 0xfc, !PT ;  /* 0x00000000180c7212 */ /* 0x000fca00078efcff */
[----:B------:R-:W-:-:S05]  /*e430*/  IMAD R10, R10, 0x50, R12 ;  /* 0x000000500a0a7824 */ /* 0x000fca00078e020c */
[C---:B------:R-:W-:Y:S01]  /*e440*/  ISETP.GE.AND P0, PT, R10.reuse, UR40, PT ;  /* 0x000000280a007c0c */ /* 0x040fe2000bf06270 */
[----:B------:R-:W-:-:S03]  /*e450*/  IMAD.IADD R10, R10, 0x1, R19 ;  /* 0x000000010a0a7824 */ /* 0x000fc600078e0213 */
[----:B------:R-:W-:Y:S01]  /*e460*/  ISETP.GT.U32.OR P0, PT, R12, 0x4f, P0 ;  /* 0x0000004f0c00780c */ /* 0x000fe20000704470 */
[----:B-1----:R-:W-:Y:S01]  /*e470*/  @P1 IMAD.HI.U32 R0, R10, R3, RZ ;  /* 0x000000030a001227 */ /* 0x002fe200078e00ff */
[----:B------:R-:W-:-:S04]  /*e480*/  MOV R11, R10 ;  /* 0x0000000a000b7202 */ /* 0x000fc80000000f00 */
[----:B---3--:R-:W-:-:S07]  /*e490*/  @P1 SHF.R.U32.HI R11, RZ, R5, R0 ;  /* 0x00000005ff0b1219 */ /* 0x008fce0000011600 */
[----:B------:R-:W1:Y:S01]  /*e4a0*/  @!P0 LDC.64 R6, c[0x0][0x428] ;  /* 0x00010a00ff068b82 */ /* 0x000e620000000a00 */
[--C-:B------:R-:W-:Y:S01]  /*e4b0*/  @!P0 SHF.R.S32.HI R3, RZ, 0x1f, R11.reuse ;  /* 0x0000001fff038819 */ /* 0x100fe2000001140b */
[----:B------:R-:W-:-:S06]  /*e4c0*/  @!P0 IMAD.MOV.U32 R2, RZ, RZ, R11 ;  /* 0x000000ffff028224 */ /* 0x000fcc00078e000b */
[----:B------:R-:W2:Y:S01]  /*e4d0*/  @!P0 LDC.64 R4, c[0x0][0x418] ;  /* 0x00010600ff048b82 */ /* 0x000ea20000000a00 */
[-C--:B-1----:R-:W-:Y:S02]  /*e4e0*/  @!P0 IMAD R0, R13, R6.reuse, RZ ;  /* 0x000000060d008224 */ /* 0x082fe400078e02ff */
[----:B------:R-:W-:-:S04]  /*e4f0*/  @!P0 IMAD.WIDE.U32 R2, R34, R6, R2 ;  /* 0x0000000622028225 */ /* 0x000fc800078e0002 */
[----:B------:R-:W-:Y:S01]  /*e500*/  @!P0 IMAD R7, R34, R7, R0 ;  /* 0x0000000722078224 */ /* 0x000fe200078e0200 */
[----:B--2---:R-:W-:-:S03]  /*e510*/  @!P0 LEA R4, P1, R2, R4, 0x2 ;  /* 0x0000000402048211 */ /* 0x004fc600078210ff */
[----:B------:R-:W-:Y:S01]  /*e520*/  @!P0 IMAD.IADD R0, R3, 0x1, R7 ;  /* 0x0000000103008824 */ /* 0x000fe200078e0207 */
[----:B------:R-:W-:-:S04]  /*e530*/  ULOP3.LUT UR5, UR5, 0x2, URZ, 0xfc, !UPT ;  /* 0x0000000205057892 */ /* 0x000fc8000f8efc3f */
[----:B------:R-:W-:Y:S02]  /*e540*/  @!P0 LEA.HI.X R5, R2, R5, R0, 0x2, P1 ;  /* 0x0000000502058211 */ /* 0x000fe400008f1400 */
[----:B------:R-:W-:Y:S01]  /*e550*/  MOV R0, RZ ;  /* 0x000000ff00007202 */ /* 0x000fe20000000f00 */
[----:B------:R-:W-:-:S05]  /*e560*/  IMAD.U32 R2, RZ, RZ, UR5 ;  /* 0x00000005ff027e24 */ /* 0x000fca000f8e00ff */
[----:B------:R0:W5:Y:S01]  /*e570*/  @!P0 LDG.E R0, desc[UR6][R4.64] ;  /* 0x0000000604008981 */ /* 0x000162000c1e1900 */
[----:B------:R-:W-:Y:S01]  /*e580*/  ISETP.GT.U32.AND P0, PT, R12, 0x4f, PT ;  /* 0x0000004f0c00780c */ /* 0x000fe20003f04070 */
[----:B------:R-:W-:Y:S01]  /*e590*/  IMAD.MOV R3, RZ, RZ, -R11 ;  /* 0x000000ffff037224 */ /* 0x000fe200078e0a0b */
[----:B------:R-:W-:-:S03]  /*e5a0*/  ISETP.NE.AND P2, PT, R2, 0x3, PT ;  /* 0x000000030200780c */ /* 0x000fc60003f45270 */
[----:B------:R-:W-:-:S08]  /*e5b0*/  IMAD R6, R17, R3, R10 ;  /* 0x0000000311067224 */ /* 0x000fd000078e020a */
[----:B------:R-:W-:-:S04]  /*e5c0*/  @P0 LOP3.LUT R16, R16, 0x1, RZ, 0xfc, !PT ;  /* 0x0000000110100812 */ /* 0x000fc800078efcff */
[----:B------:R-:W-:-:S04]  /*e5d0*/  LOP3.LUT R16, R16, 0xffffffdf, RZ, 0xc0, !PT ;  /* 0xffffffdf10107812 */ /* 0x000fc800078ec0ff */
[----:B------:R-:W-:Y:S01]  /*e5e0*/  @P2 LOP3.LUT R16, R16, 0x20, RZ, 0xfc, !PT ;  /* 0x0000002010102812 */ /* 0x000fe200078efcff */
[----:B0-----:R-:W-:Y:S06]  /*e5f0*/  @!P2 BRA `(.L_x_46) ;  /* 0x000000000004a947 */ /* 0x001fec0003800000 */
[----:B------:R-:W-:Y:S01]  /*e600*/  BPT.TRAP 0x1 ;  /* 0x000000040000795c */ /* 0x000fe20000300000 */
.L_x_46:
[----:B------:R-:W-:Y:S01]  /*e610*/  SHF.R.S32.HI R5, RZ, 0x1f, R6 ;  /* 0x0000001fff057819 */ /* 0x000fe20000011406 */
[----:B------:R-:W-:Y:S01]  /*e620*/  ULDC.64 UR4, c[0x0][0x328] ;  /* 0x0000ca0000047ab9 */ /* 0x000fe20000000a00 */
[----:B-----5:R-:W-:Y:S02]  /*e630*/  SHF.R.S32.HI R4, RZ, 0x1f, R0 ;  /* 0x0000001fff047819 */ /* 0x020fe40000011400 */
[----:B------:R-:W-:Y:S01]  /*e640*/  R2UR UR6, R33 ;  /* 0x00000000210672ca */ /* 0x000fe200000e0000 */
[----:B------:R-:W-:-:S04]  /*e650*/  IMAD R3, R5, UR4, RZ ;  /* 0x0000000405037c24 */ /* 0x000fc8000f8e02ff */
[C---:B------:R-:W-:Y:S02]  /*e660*/  IMAD R7, R6.reuse, UR5, R3 ;  /* 0x0000000506077c24 */ /* 0x040fe4000f8e0203 */
[----:B------:R-:W-:Y:S01]  /*e670*/  IMAD.WIDE.U32 R2, R6, UR4, RZ ;  /* 0x0000000406027c25 */ /* 0x000fe2000f8e00ff */
[----:B------:R-:W-:-:S03]  /*e680*/  ULDC.64 UR4, c[0x0][0x338] ;  /* 0x0000ce0000047ab9 */ /* 0x000fc60000000a00 */
[----:B------:R-:W-:Y:S02]  /*e690*/  IMAD.IADD R3, R3, 0x1, R7 ;  /* 0x0000000103037824 */ /* 0x000fe400078e0207 */
[----:B------:R-:W-:Y:S02]  /*e6a0*/  IMAD R7, R4, UR4, RZ ;  /* 0x0000000404077c24 */ /* 0x000fe4000f8e02ff */
[----:B------:R-:W-:-:S04]  /*e6b0*/  IMAD.WIDE.U32 R2, R0, UR4, R2 ;  /* 0x0000000400027c25 */ /* 0x000fc8000f8e0002 */
[----:B------:R-:W-:Y:S01]  /*e6c0*/  IMAD R7, R0, UR5, R7 ;  /* 0x0000000500077c24 */ /* 0x000fe2000f8e0207 */
[----:B------:R-:W-:-:S04]  /*e6d0*/  ULDC.64 UR4, c[0x0][0x330] ;  /* 0x0000cc0000047ab9 */ /* 0x000fc80000000a00 */
[----:B------:R-:W-:Y:S01]  /*e6e0*/  IADD3 R3, R3, R7, RZ ;  /* 0x0000000703037210 */ /* 0x000fe20007ffe0ff */
[----:B------:R-:W-:Y:S01]  /*e6f0*/  IMAD.U32 R7, RZ, RZ, UR4 ;  /* 0x00000004ff077e24 */ /* 0x000fe2000f8e00ff */
[----:B------:R-:W-:-:S03]  /*e700*/  UIMAD UR4, UR6, UR4, URZ ;  /* 0x00000004060472a4 */ /* 0x000fc6000f8e023f */
[----:B------:R-:W-:Y:S01]  /*e710*/  IMAD.WIDE.U32 R2, R7, UR39, R2 ;  /* 0x0000002707027c25 */ /* 0x000fe2000f8e0002 */
[----:B------:R-:W-:Y:S01]  /*e720*/  UIMAD UR4, UR39, UR5, UR4 ;  /* 0x00000005270472a4 */ /* 0x000fe2000f8e0204 */
[----:B------:R-:W-:Y:S02]  /*e730*/  ULDC.64 UR6, c[0x0][0x318] ;  /* 0x0000c60000067ab9 */ /* 0x000fe40000000a00 */
[----:B------:R-:W-:-:S03]  /*e740*/  LEA R17, P0, R2, UR6, 0x1 ;  /* 0x0000000602117c11 */ /* 0x000fc6000f8008ff */
[----:B------:R-:W-:-:S05]  /*e750*/  VIADD R3, R3, UR4 ;  /* 0x0000000403037c36 */ /* 0x000fca0008000000 */
[----:B------:R-:W-:Y:S02]  /*e760*/  LEA.HI.X R18, R2, UR7, R3, 0x1, P0 ;  /* 0x0000000702127c11 */ /* 0x000fe400080f0c03 */
[----:B------:R-:W-:-:S04]  /*e770*/  MOV R2, 0x1 ;  /* 0x0000000100027802 */ /* 0x000fc80000000f00 */
[----:B------:R-:W-:-:S04]  /*e780*/  SHF.L.U32 R2, R2, 0x1f, RZ ;  /* 0x0000001f02027819 */ /* 0x000fc800000006ff */
[----:B------:R-:W0:Y:S02]  /*e790*/  SYNCS.PHASECHK.TRANS64.TRYWAIT P0, [UR42+0x38840], R2 ;  /* 0x03884002ff0075a7 */ /* 0x000e24000800016a */
[----:B0-----:R-:W-:Y:S05]  /*e7a0*/  @!P0 BRA `(.L_x_47) ;  /* 0x0000003000208947 */ /* 0x001fea0003800000 */
.L_x_90:
[----:B------:R-:W-:Y:S01]  /*e7b0*/  ULDC.64 UR4, c[0x0][0x300] ;  /* 0x0000c00000047ab9 */ /* 0x000fe20000000a00 */
[----:B------:R-:W-:Y:S01]  /*e7c0*/  R2UR UR6, R33 ;  /* 0x00000000210672ca */ /* 0x000fe200000e0000 */
[----:B------:R-:W-:Y:S01]  /*e7d0*/  IMAD R5, R5, UR4, RZ ;  /* 0x0000000405057c24 */ /* 0x000fe2000f8e02ff */
[----:B------:R-:W-:Y:S01]  /*e7e0*/  SHF.R.U32.HI R27, RZ, 0x3, R9 ;  /* 0x00000003ff1b7819 */ /* 0x000fe20000011609 */
[----:B0-----:R-:W-:Y:S01]  /*e7f0*/  IMAD.WIDE.U32 R2, R6, UR4, RZ ;  /* 0x0000000406027c25 */ /* 0x001fe2000f8e00ff */
[----:B------:R-:W-:-:S03]  /*e800*/  SHF.L.U32 R31, R9, 0x3, RZ ;  /* 0x00000003091f7819 */ /* 0x000fc600000006ff */
[----:B------:R-:W-:Y:S01]  /*e810*/  IMAD R5, R6, UR5, R5 ;  /* 0x0000000506057c24 */ /* 0x000fe2000f8e0205 */
[----:B------:R-:W-:-:S03]  /*e820*/  ULDC.64 UR4, c[0x0][0x310] ;  /* 0x0000c40000047ab9 */ /* 0x000fc60000000a00 */
[----:B------:R-:W-:Y:S02]  /*e830*/  IMAD.IADD R3, R3, 0x1, R5 ;  /* 0x0000000103037824 */ /* 0x000fe400078e0205 */
[----:B------:R-:W-:Y:S02]  /*e840*/  IMAD R5, R4, UR4, RZ ;  /* 0x0000000404057c24 */ /* 0x000fe4000f8e02ff */
[----:B------:R-:W-:-:S04]  /*e850*/  IMAD.WIDE.U32 R2, R0, UR4, R2 ;  /* 0x0000000400027c25 */ /* 0x000fc8000f8e0002 */
[----:B------:R-:W-:Y:S01]  /*e860*/  IMAD R5, R0, UR5, R5 ;  /* 0x0000000500057c24 */ /* 0x000fe2000f8e0205 */
[----:B------:R-:W-:-:S03]  /*e870*/  ULDC.64 UR4, c[0x0][0x308] ;  /* 0x0000c20000047ab9 */ /* 0x000fc60000000a00 */
[----:B------:R-:W-:Y:S01]  /*e880*/  IMAD.IADD R3, R3, 0x1, R5 ;  /* 0x0000000103037824 */ /* 0x000fe200078e0205 */
[----:B------:R-:W-:Y:S01]  /*e890*/  MOV R5, UR4 ;  /* 0x0000000400057c02 */ /* 0x000fe20008000f00 */
[----:B------:R-:W-:-:S03]  /*e8a0*/  UIMAD UR4, UR6, UR4, URZ ;  /* 0x00000004060472a4 */ /* 0x000fc6000f8e023f */
[----:B------:R-:W-:Y:S01]  /*e8b0*/  ULDC.64 UR6, c[0x0][0x2e8] ;  /* 0x0000ba0000067ab9 */ /* 0x000fe20000000a00 */
[----:B------:R-:W-:Y:S02]  /*e8c0*/  UIMAD UR4, UR39, UR5, UR4 ;  /* 0x00000005270472a4 */ /* 0x000fe4000f8e0204 */
[----:B------:R-:W-:-:S04]  /*e8d0*/  IMAD.WIDE.U32 R2, R5, UR39, R2 ;  /* 0x0000002705027c25 */ /* 0x000fc8000f8e0002 */
[----:B------:R-:W-:Y:S01]  /*e8e0*/  VIADD R7, R3, UR4 ;  /* 0x0000000403077c36 */ /* 0x000fe20008000000 */
[----:B------:R-:W-:Y:S01]  /*e8f0*/  LOP3.LUT R3, R8, 0x1c0, RZ, 0xc0, !PT ;  /* 0x000001c008037812 */ /* 0x000fe200078ec0ff */
[----:B------:R-:W-:Y:S01]  /*e900*/  UMOV UR4, 0xffffffff ;  /* 0xffffffff00047882 */ /* 0x000fe20000000000 */
[C---:B------:R-:W-:Y:S02]  /*e910*/  LEA R0, P0, R2.reuse, UR6, 0x1 ;  /* 0x0000000602007c11 */ /* 0x040fe4000f8008ff */
[----:B------:R-:W-:Y:S01]  /*e920*/  LOP3.LUT R8, R3, 0x38, R8, 0xf8, !PT ;  /* 0x0000003803087812 */ /* 0x000fe200078ef808 */
[----:B------:R-:W-:Y:S01]  /*e930*/  IMAD.MOV.U32 R3, RZ, RZ, -0x50 ;  /* 0xffffffb0ff037424 */ /* 0x000fe200078e00ff */
[----:B------:R-:W-:Y:S02]  /*e940*/  LEA.HI.X R7, R2, UR7, R7, 0x1, P0 ;  /* 0x0000000702077c11 */ /* 0x000fe400080f0c07 */
[----:B------:R-:W-:Y:S01]  /*e950*/  LOP3.LUT R8, R8, 0x38, R25, 0x78, !PT ;  /* 0x0000003808087812 */ /* 0x000fe200078e7819 */
[----:B------:R-:W-:-:S03]  /*e960*/  IMAD R6, R30, R3, UR40 ;  /* 0x000000281e067e24 */ /* 0x000fc6000f8e0203 */
[----:B------:R-:W-:Y:S01]  /*e970*/  LOP3.LUT R31, R8, 0x200, R31, 0xf8, !PT ;  /* 0x00000200081f7812 */ /* 0x000fe200078ef81f */
[----:B------:R-:W-:-:S05]  /*e980*/  IMAD.IADD R6, R6, 0x1, -R27 ;  /* 0x0000000106067824 */ /* 0x000fca00078e0a1b */
[----:B------:R-:W-:Y:S01]  /*e990*/  ISETP.GE.AND P0, PT, R6, 0x1, PT ;  /* 0x000000010600780c */ /* 0x000fe20003f06270 */
[----:B------:R-:W-:-:S12]  /*e9a0*/  BRA.DIV UR4, `(.L_x_48) ;  /* 0x0000002e04b87947 */ /* 0x000fd8000b800000 */
[----:B------:R-:W-:Y:S01]  /*e9b0*/  SHFL.IDX PT, R5, R7, RZ, 0x181f ;  /* 0x00181fff07057589 */ /* 0x000fe200000e0000 */
[C---:B------:R-:W-:Y:S01]  /*e9c0*/  LOP3.LUT P4, RZ, R16.reuse, 0x10, RZ, 0xc0, !PT ;  /* 0x0000001010ff7812 */ /* 0x040fe2000788c0ff */
[----:B------:R-:W-:Y:S01]  /*e9d0*/  ULDC.64 UR4, c[0x0][0x208] ;  /* 0x0000820000047ab9 */ /* 0x000fe20000000a00 */
[C---:B------:R-:W-:Y:S01]  /*e9e0*/  LOP3.LUT P3, RZ, R16.reuse, 0x8, RZ, 0xc0, !PT ;  /* 0x0000000810ff7812 */ /* 0x040fe2000786c0ff */
[----:B------:R-:W0:Y:S01]  /*e9f0*/  SHFL.IDX PT, R4, R0, RZ, 0x181f ;  /* 0x00181fff00047589 */ /* 0x000e2200000e0000 */
[C---:B------:R-:W-:Y:S02]  /*ea00*/  LOP3.LUT P2, RZ, R16.reuse, 0x4, RZ, 0xc0, !PT ;  /* 0x0000000410ff7812 */ /* 0x040fe4000784c0ff */
[----:B------:R-:W-:Y:S01]  /*ea10*/  LOP3.LUT P1, RZ, R16, 0x2, RZ, 0xc0, !PT ;  /* 0x0000000210ff7812 */ /* 0x000fe2000782c0ff */
[----:B------:R-:W-:Y:S01]  /*ea20*/  SHFL.IDX PT, R3, R7, 0x1, 0x181f ;  /* 0x00381f0007037f89 */ /* 0x000fe200000e0000 */
[----:B------:R-:W-:-:S03]  /*ea30*/  @P0 LEA R9, R31, UR42, 0x1 ;  /* 0x0000002a1f090c11 */ /* 0x000fc6000f8e08ff */
[----:B------:R-:W1:Y:S04]  /*ea40*/  SHFL.IDX PT, R2, R0, 0x1, 0x181f ;  /* 0x00381f0000027f89 */ /* 0x000e6800000e0000 */
[----:B------:R-:W-:Y:S01]  /*ea50*/  SHFL.IDX PT, R14, R0, 0x4, 0x181f ;  /* 0x00981f00000e7f89 */ /* 0x000fe200000e0000 */
[----:B0-----:R-:W-:-:S05]  /*ea60*/  @P0 IMAD.WIDE.U32 R4, R22, 0x2, R4 ;  /* 0x0000000216040825 */ /* 0x001fca00078e0004 */
[----:B------:R-:W-:Y:S04]  /*ea70*/  @P0 LDGSTS.E.BYPASS.LTC128B.128 [R9+0x24400], desc[UR4][R4.64], !P4 ;  /* 0x2440000004090fae */ /* 0x000fe8000e101d44 */
[----:B------:R-:W-:Y:S04]  /*ea80*/  @P0 LDGSTS.E.BYPASS.LTC128B.128 [R9+0x26c00], desc[UR4][R4.64+0x80], !P3 ;  /* 0x26c0008004090fae */ /* 0x000fe8000d901d44 */
[----:B------:R-:W-:Y:S04]  /*ea90*/  @P0 LDGSTS.E.BYPASS.LTC128B.128 [R9+0x29400], desc[UR4][R4.64+0x100], !P2 ;  /* 0x2940010004090fae */ /* 0x000fe8000d101d44 */
[----:B------:R0:W-:Y:S01]  /*eaa0*/  @P0 LDGSTS.E.BYPASS.LTC128B.128 [R9+0x2bc00], desc[UR4][R4.64+0x180], !P1 ;  /* 0x2bc0018004090fae */ /* 0x0001e2000c901d44 */
[----:B------:R-:W-:-:S03]  /*eab0*/  ISETP.GE.AND P0, PT, R6, 0x11, PT ;  /* 0x000000110600780c */ /* 0x000fc60003f06270 */
[----:B0-----:R-:W-:Y:S10]  /*eac0*/  SHFL.IDX PT, R5, R7, 0x2, 0x181f ;  /* 0x00581f0007057f89 */ /* 0x001ff400000e0000 */
[----:B-1----:R-:W-:Y:S01]  /*ead0*/  @P0 IMAD.WIDE.U32 R2, R22, 0x2, R2 ;  /* 0x0000000216020825 */ /* 0x002fe200078e0002 */
[----:B------:R-:W-:Y:S01]  /*eae0*/  @P0 LEA R21, R31, UR42, 0x1 ;  /* 0x0000002a1f150c11 */ /* 0x000fe2000f8e08ff */
[----:B------:R-:W0:Y:S04]  /*eaf0*/  SHFL.IDX PT, R4, R0, 0x2, 0x181f ;  /* 0x00581f0000047f89 */ /* 0x000e2800000e0000 */
[----:B------:R-:W-:Y:S04]  /*eb00*/  @P0 LDGSTS.E.BYPASS.LTC128B.128 [R21+0x24c00], desc[UR4][R2.64], !P4 ;  /* 0x24c0000002150fae */ /* 0x000fe8000e101d44 */
[----:B------:R-:W-:Y:S04]  /*eb10*/  @P0 LDGSTS.E.BYPASS.LTC128B.128 [R21+0x27400], desc[UR4][R2.64+0x80], !P3 ;  /* 0x2740008002150fae */ /* 0x000fe8000d901d44 */
[----:B------:R-:W-:Y:S04]  /*eb20*/  @P0 LDGSTS.E.BYPASS.LTC128B.128 [R21+0x29c00], desc[UR4][R2.64+0x100], !P2 ;  /* 0x29c0010002150fae */ /* 0x000fe8000d101d44 */
[----:B------:R1:W-:Y:S01]  /*eb30*/  @P0 LDGSTS.E.BYPASS.LTC128B.128 [R21+0x2c400], desc[UR4][R2.64+0x180], !P1 ;  /* 0x2c40018002150fae */ /* 0x0003e2000c901d44 */
[----:B------:R-:W-:-:S03]  /*eb40*/  ISETP.GE.AND P0, PT, R6, 0x21, PT ;  /* 0x000000210600780c */ /* 0x000fc60003f06270 */
[----:B-1----:R-:W-:Y:S10]  /*eb50*/  SHFL.IDX PT, R3, R7, 0x3, 0x181f ;  /* 0x00781f0007037f89 */ /* 0x002ff400000e0000 */
[----:B0-----:R-:W-:Y:S01]  /*eb60*/  @P0 IMAD.WIDE.U32 R4, R22, 0x2, R4 ;  /* 0x0000000216040825 */ /* 0x001fe200078e0004 */
[----:B------:R-:W-:Y:S01]  /*eb70*/  @P0 LEA R9, R31, UR42, 0x1 ;  /* 0x0000002a1f090c11 */ /* 0x000fe2000f8e08ff */
[----:B------:R-:W0:Y:S04]  /*eb80*/  SHFL.IDX PT, R2, R0, 0x3, 0x181f ;  /* 0x00781f0000027f89 */ /* 0x000e2800000e0000 */
[----:B------:R-:W-:Y:S04]  /*eb90*/  @P0 LDGSTS.E.BYPASS.LTC128B.128 [R9+0x25400], desc[UR4][R4.64], !P4 ;  /* 0x2540000004090fae */ /* 0x000fe8000e101d44 */
[----:B------:R-:W-:Y:S04]  /*eba0*/  @P0 LDGSTS.E.BYPASS.LTC128B.128 [R9+0x27c00], desc[UR4][R4.64+0x80], !P3 ;  /* 0x27c0008004090fae */ /* 0x000fe8000d901d44 */
[----:B------:R-:W-:Y:S04]  /*ebb0*/  @P0 LDGSTS.E.BYPASS.LTC128B.128 [R9+0x2a400], desc[UR4][R4.64+0x100], !P2 ;  /* 0x2a40010004090fae */ /* 0x000fe8000d101d44 */
[----:B------:R1:W-:Y:S01]  /*ebc0*/  @P0 LDGSTS.E.BYPASS.LTC128B.128 [R9+0x2cc00], desc[UR4][R4.64+0x180], !P1 ;  /* 0x2cc0018004090fae */ /* 0x0003e2000c901d44 */
[----:B------:R-:W-:-:S03]  /*ebd0*/  ISETP.GE.AND P0, PT, R6, 0x31, PT ;  /* 0x000000310600780c */ /* 0x000fc60003f06270 */
[----:B-1----:R1:W2:Y:S10]  /*ebe0*/  SHFL.IDX PT, R4, R7, 0x4, 0x181f ;  /* 0x00981f0007047f89 */ /* 0x0022b400000e0000 */
[----:B0-----:R-:W-:Y:S01]  /*ebf0*/  @P0 IMAD.WIDE.U32 R2, R22, 0x2, R2 ;  /* 0x0000000216020825 */ /* 0x001fe200078e0002 */
[----:B------:R-:W-:-:S05]  /*ec00*/  @P0 LEA R21, R31, UR42, 0x1 ;  /* 0x0000002a1f150c11 */ /* 0x000fca000f8e08ff */
[----:B------:R1:W-:Y:S04]  /*ec10*/  @P0 LDGSTS.E.BYPASS.LTC128B.128 [R21+0x25c00], desc[UR4][R2.64], !P4 ;  /* 0x25c0000002150fae */ /* 0x0003e8000e101d44 */
[----:B------:R1:W-:Y:S04]  /*ec20*/  @P0 LDGSTS.E.BYPASS.LTC128B.128 [R21+0x28400], desc[UR4][R2.64+0x80], !P3 ;  /* 0x2840008002150fae */ /* 0x0003e8000d901d44 */
[----:B------:R1:W-:Y:S04]  /*ec30*/  @P0 LDGSTS.E.BYPASS.LTC128B.128 [R21+0x2ac00], desc[UR4][R2.64+0x100], !P2 ;  /* 0x2ac0010002150fae */ /* 0x0003e8000d101d44 */
[----:B------:R1:W-:Y:S02]  /*ec40*/  @P0 LDGSTS.E.BYPASS.LTC128B.128 [R21+0x2d400], desc[UR4][R2.64+0x180], !P1 ;  /* 0x2d40018002150fae */ /* 0x0003e4000c901d44 */
.L_x_102:
[----:B------:R-:W-:Y:S01]  /*ec50*/  ISETP.GE.AND P0, PT, R6, 0x41, PT ;  /* 0x000000410600780c */ /* 0x000fe20003f06270 */
[----:B------:R-:W-:Y:S01]  /*ec60*/  BSSY B0, `(.L_x_49) ;  /* 0x0000012000007945 */ /* 0x000fe20003800000 */
[----:B-1----:R-:W-:Y:S01]  /*ec70*/  IMAD.MOV.U32 R2, RZ, RZ, R14 ;  /* 0x000000ffff027224 */ /* 0x002fe200078e000e */
[----:B--2---:R-:W-:-:S10]  /*ec80*/  MOV R3, R4 ;  /* 0x0000000400037202 */ /* 0x004fd40000000f00 */
[----:B------:R-:W-:Y:S05]  /*ec90*/  @!P0 BRA `(.L_x_50) ;  /* 0x0000000000388947 */ /* 0x000fea0003800000 */
[----:B------:R-:W-:Y:S01]  /*eca0*/  LOP3.LUT P4, RZ, R16, 0x10, RZ, 0xc0, !PT ;  /* 0x0000001010ff7812 */ /* 0x000fe2000788c0ff */
[----:B------:R-:W-:Y:S01]  /*ecb0*/  IMAD.WIDE.U32 R2, R22, 0x2, R2 ;  /* 0x0000000216027825 */ /* 0x000fe200078e0002 */
[C---:B------:R-:W-:Y:S01]  /*ecc0*/  LOP3.LUT P3, RZ, R16.reuse, 0x8, RZ, 0xc0, !PT ;  /* 0x0000000810ff7812 */ /* 0x040fe2000786c0ff */
[----:B------:R-:W-:Y:S01]  /*ecd0*/  ULDC.64 UR4, c[0x0][0x208] ;  /* 0x0000820000047ab9 */ /* 0x000fe20000000a00 */
[C---:B------:R-:W-:Y:S02]  /*ece0*/  LOP3.LUT P2, RZ, R16.reuse, 0x4, RZ, 0xc0, !PT ;  /* 0x0000000410ff7812 */ /* 0x040fe4000784c0ff */
[----:B------:R-:W-:Y:S02]  /*ecf0*/  LOP3.LUT P1, RZ, R16, 0x2, RZ, 0xc0, !PT ;  /* 0x0000000210ff7812 */ /* 0x000fe4000782c0ff */
[----:B------:R-:W-:-:S05]  /*ed00*/  LEA R5, R31, UR42, 0x1 ;  /* 0x0000002a1f057c11 */ /* 0x000fca000f8e08ff */
[----:B------:R-:W-:Y:S01]  /*ed10*/  @!PT LDS RZ, [RZ] ;  /* 0x00000000fffff984 */ /* 0x000fe20000000800 */
[----:B------:R-:W-:Y:S01]  /*ed20*/  @!PT LDS RZ, [RZ] ;  /* 0x00000000fffff984 */ /* 0x000fe20000000800 */
[----:B------:R-:W-:Y:S01]  /*ed30*/  @!PT LDS RZ, [RZ] ;  /* 0x00000000fffff984 */ /* 0x000fe20000000800 */
[----:B------:R0:W-:Y:S04]  /*ed40*/  LDGSTS.E.BYPASS.LTC128B.128 [R5+0x26400], desc[UR4][R2.64], !P4 ;  /* 0x2640000002057fae */ /* 0x0001e8000e101d44 */
[----:B------:R0:W-:Y:S04]  /*ed50*/  LDGSTS.E.BYPASS.LTC128B.128 [R5+0x28c00], desc[UR4][R2.64+0x80], !P3 ;  /* 0x28c0008002057fae */ /* 0x0001e8000d901d44 */
[----:B------:R0:W-:Y:S04]  /*ed60*/  LDGSTS.E.BYPASS.LTC128B.128 [R5+0x2b400], desc[UR4][R2.64+0x100], !P2 ;  /* 0x2b40010002057fae */ /* 0x0001e8000d101d44 */
[----:B------:R0:W-:Y:S02]  /*ed70*/  LDGSTS.E.BYPASS.LTC128B.128 [R5+0x2dc00], desc[UR4][R2.64+0x180], !P1 ;  /* 0x2dc0018002057fae */ /* 0x0001e4000c901d44 */
.L_x_50:
[----:B------:R-:W-:Y:S05]  /*ed80*/  BSYNC B0 ;  /* 0x0000000000007941 */ /* 0x000fea0003800000 */
.L_x_49:
[----:B------:R-:W-:Y:S01]  /*ed90*/  NOP ;  /* 0x0000000000007918 */ /* 0x000fe20000000000 */
[----:B------:R-:W-:Y:S01]  /*eda0*/  SYNCS.ARRIVE.TRANS64.RED.A0T1 RZ, [UR42+0x38830], RZ ;  /* 0x038830ffffff79a7 */ /* 0x000fe2000820042a */
[----:B------:R-:W-:Y:S01]  /*edb0*/  ARRIVES.LDGSTSBAR.64.TRANSCNT [UR42+0x38830] ;  /* 0x03883000ff0079b0 */ /* 0x000fe20008000aaa */
[----:B------:R-:W-:Y:S01]  /*edc0*/  NOP ;  /* 0x0000000000007918 */ /* 0x000fe20000000000 */
[----:B------:R-:W-:-:S13]  /*edd0*/  LOP3.LUT P0, RZ, R16, 0x20, RZ, 0xc0, !PT ;  /* 0x0000002010ff7812 */ /* 0x000fda000780c0ff */
[----:B------:R-:W-:Y:S05]  /*ede0*/  @!P0 BRA `(.L_x_51) ;  /* 0x0000000000048947 */ /* 0x000fea0003800000 */
[----:B------:R-:W-:Y:S01]  /*edf0*/  BPT.TRAP 0x1 ;  /* 0x000000040000795c */ /* 0x000fe20000300000 */
.L_x_51:
[----:B------:R-:W-:Y:S01]  /*ee00*/  SYNCS.ARRIVE.TRANS64.A1T0 RZ, [UR42+0x38830], RZ ;  /* 0x038830ffffff79a7 */ /* 0x000fe2000810002a */
[----:B------:R-:W-:Y:S05]  /*ee10*/  WARPSYNC.ALL ;  /* 0x0000000000007948 */ /* 0x000fea0003800000 */
[----:B------:R-:W-:Y:S01]  /*ee20*/  UIADD3 UR5, UR42, 0x14400, URZ ;  /* 0x000144002a057890 */ /* 0x000fe2000fffe03f */
[----:B------:R-:W-:Y:S01]  /*ee30*/  R2UR UR4, R33 ;  /* 0x00000000210472ca */ /* 0x000fe200000e0000 */
[----:B------:R-:W-:Y:S01]  /*ee40*/  ULDC.64 UR6, c[0x0][0x2d8] ;  /* 0x0000b60000067ab9 */ /* 0x000fe20000000a00 */
[----:B------:R-:W-:Y:S01]  /*ee50*/  SHF.R.S32.HI R25, RZ, 0x1f, R26 ;  /* 0x0000001fff197819 */ /* 0x000fe2000001141a */
[----:B------:R-:W-:Y:S02]  /*ee60*/  ULOP3.LUT UP0, URZ, UR5, 0x3ff, URZ, 0xc0, !UPT ;  /* 0x000003ff053f7892 */ /* 0x000fe4000f80c03f */
[----:B------:R-:W-:Y:S01]  /*ee70*/  UIMAD.WIDE.U32 UR36, UR39, UR6, URZ ;  /* 0x00000006272472a5 */ /* 0x000fe2000f8e003f */
[----:B------:R-:W-:Y:S03]  /*ee80*/  BAR.SYNC.DEFER_BLOCKING 0x8, 0x180 ;  /* 0x0206000000007b1d */ /* 0x000fe60000010000 */
[----:B------:R-:W-:-:S04]  /*ee90*/  PLOP3.LUT P0, PT, PT, PT, UP0, 0x80, 0x0 ;  /* 0x000000000000781c */ /* 0x000fc80003f0f008 */
[----:B------:R-:W-:-:S04]  /*eea0*/  UIMAD UR4, UR4, UR6, URZ ;  /* 0x00000006040472a4 */ /* 0x000fc8000f8e023f */
[----:B------:R-:W-:-:S04]  /*eeb0*/  UIMAD UR4, UR39, UR7, UR4 ;  /* 0x00000007270472a4 */ /* 0x000fc8000f8e0204 */
[----:B------:R-:W-:Y:S01]  /*eec0*/  UIADD3 UR43, UR37, UR4, URZ ;  /* 0x00000004252b7290 */ /* 0x000fe2000fffe03f */
[----:B------:R-:W-:Y:S11]  /*eed0*/  @!P0 BRA `(.L_x_52) ;  /* 0x0000000000408947 */ /* 0x000ff60003800000 */
[----:B0-----:R-:W-:Y:S01]  /*eee0*/  MOV R2, 0x0 ;  /* 0x0000000000027802 */ /* 0x001fe20000000f00 */
[----:B------:R-:W-:Y:S01]  /*eef0*/  ULDC.64 UR6, c[0x4][0x138] ;  /* 0x01004e0000067ab9 */ /* 0x000fe20000000a00 */
[----:B------:R-:W-:Y:S01]  /*ef00*/  ULDC.64 UR8, c[0x4][0x140] ;  /* 0x0100500000087ab9 */ /* 0x000fe20000000a00 */
[----:B------:R-:W-:Y:S01]  /*ef10*/  ULDC.64 UR4, c[0x4][0xb0] ;  /* 0x01002c0000047ab9 */ /* 0x000fe20000000a00 */
[----:B------:R-:W-:Y:S01]  /*ef20*/  IMAD.U32 R4, RZ, RZ, UR6 ;  /* 0x00000006ff047e24 */ /* 0x000fe2000f8e00ff */
[----:B------:R-:W-:Y:S01]  /*ef30*/  MOV R6, UR8 ;  /* 0x0000000800067c02 */ /* 0x000fe20008000f00 */
[----:B------:R-:W0:Y:S01]  /*ef40*/  LDC.64 R2, c[0x4][R2] ;  /* 0x0100000002027b82 */ /* 0x000e220000000a00 */
[----:B------:R-:W-:Y:S01]  /*ef50*/  IMAD.U32 R5, RZ, RZ, UR7 ;  /* 0x00000007ff057e24 */ /* 0x000fe2000f8e00ff */
[----:B------:R-:W-:Y:S01]  /*ef60*/  MOV R11, UR5 ;  /* 0x00000005000b7c02 */ /* 0x000fe20008000f00 */
[----:B------:R-:W-:Y:S01]  /*ef70*/  IMAD.U32 R7, RZ, RZ, UR9 ;  /* 0x00000009ff077e24 */ /* 0x000fe2000f8e00ff */
[----:B------:R-:W-:Y:S01]  /*ef80*/  MOV R13, RZ ;  /* 0x000000ff000d7202 */ /* 0x000fe20000000f00 */
[----:B------:R-:W-:-:S02]  /*ef90*/  IMAD.U32 R10, RZ, RZ, UR4 ;  /* 0x00000004ff0a7e24 */ /* 0x000fc4000f8e00ff */
[----:B------:R-:W-:Y:S02]  /*efa0*/  IMAD.MOV.U32 R8, RZ, RZ, 0x70 ;  /* 0x00000070ff087424 */ /* 0x000fe400078e00ff */
[----:B------:R-:W-:-:S07]  /*efb0*/  IMAD.MOV.U32 R12, RZ, RZ, 0x1 ;  /* 0x00000001ff0c7424 */ /* 0x000fce00078e00ff */
[----:B------:R-:W-:-:S07]  /*efc0*/  LEPC R20, `(.L_x_52) ;  /* 0x000000001014794e */ /* 0x000fce0000000000 */
[----:B0-----:R-:W-:Y:S05]  /*efd0*/  CALL.ABS.NOINC R2 ;  /* 0x0000000002007343 */ /* 0x001fea0003c00000 */
.L_x_52:
[----:B0-----:R-:W0:Y:S01]  /*efe0*/  S2R R2, SR_TID.X ;  /* 0x0000000000027919 */ /* 0x001e220000002100 */
[----:B------:R-:W1:Y:S01]  /*eff0*/  LDC R0, c[0x0][0x448] ;  /* 0x00011200ff007b82 */ /* 0x000e620000000800 */
[----:B------:R-:W-:Y:S01]  /*f000*/  IMAD.U32 R4, RZ, RZ, UR36 ;  /* 0x00000024ff047e24 */ /* 0x000fe2000f8e00ff */
[----:B------:R-:W-:Y:S01]  /*f010*/  ULDC.64 UR4, c[0x0][0x2e0] ;  /* 0x0000b80000047ab9 */ /* 0x000fe20000000a00 */
[----:B------:R-:W-:Y:S02]  /*f020*/  IMAD.U32 R5, RZ, RZ, UR37 ;  /* 0x00000025ff057e24 */ /* 0x000fe4000f8e00ff */
[----:B------:R-:W-:-:S04]  /*f030*/  IMAD R25, R25, UR4, RZ ;  /* 0x0000000419197c24 */ /* 0x000fc8000f8e02ff */
[----:B------:R-:W-:Y:S01]  /*f040*/  IMAD R25, R26, UR5, R25 ;  /* 0x000000051a197c24 */ /* 0x000fe2000f8e0219 */
[----:B-1----:R-:W-:Y:S02]  /*f050*/  ISETP.NE.AND P0, PT, R0, 0x1, PT ;  /* 0x000000010000780c */ /* 0x002fe40003f05270 */
[----:B0-----:R-:W-:-:S04]  /*f060*/  LOP3.LUT R2, R2, 0x7f, RZ, 0xc0, !PT ;  /* 0x0000007f02027812 */ /* 0x001fc800078ec0ff */
[----:B------:R-:W-:-:S07]  /*f070*/  SHF.R.U32.HI R2, RZ, 0x3, R2 ;  /* 0x00000003ff027819 */ /* 0x000fce0000011602 */
[----:B------:R-:W0:Y:S01]  /*f080*/  @P0 LDC R3, c[0x0][0x450] ;  /* 0x00011400ff030b82 */ /* 0x000e220000000800 */
[----:B------:R-:W-:-:S05]  /*f090*/  LOP3.LUT R20, R24, R2, RZ, 0xfc, !PT ;  /* 0x0000000218147212 */ /* 0x000fca00078efcff */
[----:B------:R-:W-:Y:S02]  /*f0a0*/  IMAD R9, R23, 0x80, R20 ;  /* 0x0000008017097824 */ /* 0x000fe400078e0214 */
[----:B------:R-:W1:Y:S02]  /*f0b0*/  @P0 LDC R2, c[0x0][0x44c] ;  /* 0x00011300ff020b82 */ /* 0x000e640000000800 */
[----:B------:R-:W-:Y:S02]  /*f0c0*/  IMAD.MOV.U32 R7, RZ, RZ, R9 ;  /* 0x000000ffff077224 */ /* 0x000fe400078e0009 */
[----:B-1----:R-:W-:-:S05]  /*f0d0*/  @P0 IMAD.HI.U32 R2, R9, R2, RZ ;  /* 0x0000000209020227 */ /* 0x002fca00078e00ff */
[----:B0-----:R-:W-:Y:S02]  /*f0e0*/  @P0 SHF.R.U32.HI R7, RZ, R3, R2 ;  /* 0x00000003ff070219 */ /* 0x001fe40000011602 */
[----:B------:R-:W-:Y:S02]  /*f0f0*/  MOV R3, UR43 ;  /* 0x0000002b00037c02 */ /* 0x000fe40008000f00 */
[----:B------:R-:W-:Y:S01]  /*f100*/  MOV R2, R4 ;  /* 0x0000000400027202 */ /* 0x000fe20000000f00 */
[--C-:B------:R-:W-:Y:S01]  /*f110*/  IMAD.MOV R5, RZ, RZ, -R7.reuse ;  /* 0x000000ffff057224 */ /* 0x100fe200078e0a07 */
[----:B------:R-:W-:-:S03]  /*f120*/  SHF.R.S32.HI R4, RZ, 0x1f, R7 ;  /* 0x0000001fff047819 */ /* 0x000fc60000011407 */
[----:B------:R-:W-:Y:S01]  /*f130*/  IMAD.WIDE.U32 R2, R26, UR4, R2 ;  /* 0x000000041a027c25 */ /* 0x000fe2000f8e0002 */
[----:B------:R-:W-:-:S03]  /*f140*/  ULDC.64 UR4, c[0x0][0x2d0] ;  /* 0x0000b40000047ab9 */ /* 0x000fc60000000a00 */
[----:B------:R-:W-:Y:S02]  /*f150*/  IMAD.IADD R3, R3, 0x1, R25 ;  /* 0x0000000103037824 */ /* 0x000fe400078e0219 */
[----:B------:R-:W-:Y:S02]  /*f160*/  IMAD R5, R0, R5, R9 ;  /* 0x0000000500057224 */ /* 0x000fe400078e0209 */
[----:B------:R-:W-:Y:S02]  /*f170*/  IMAD R4, R4, UR4, RZ ;  /* 0x0000000404047c24 */ /* 0x000fe4000f8e02ff */
[----:B------:R-:W-:-:S04]  /*f180*/  IMAD.WIDE.U32 R2, R7, UR4, R2 ;  /* 0x0000000407027c25 */ /* 0x000fc8000f8e0002 */
[----:B------:R-:W-:Y:S01]  /*f190*/  IMAD R7, R7, UR5, R4 ;  /* 0x0000000507077c24 */ /* 0x000fe2000f8e0204 */
[----:B------:R-:W-:Y:S01]  /*f1a0*/  SHF.R.S32.HI R4, RZ, 0x1f, R5 ;  /* 0x0000001fff047819 */ /* 0x000fe20000011405 */
[----:B------:R-:W-:-:S03]  /*f1b0*/  ULDC.64 UR4, c[0x0][0x2c8] ;  /* 0x0000b20000047ab9 */ /* 0x000fc60000000a00 */
[----:B------:R-:W-:Y:S01]  /*f1c0*/  IADD3 R3, R3, R7, RZ ;  /* 0x0000000703037210 */ /* 0x000fe20007ffe0ff */
[----:B------:R-:W-:-:S04]  /*f1d0*/  IMAD R4, R4, UR4, RZ ;  /* 0x0000000404047c24 */ /* 0x000fc8000f8e02ff */
[C---:B------:R-:W-:Y:S02]  /*f1e0*/  IMAD R7, R5.reuse, UR5, R4 ;  /* 0x0000000505077c24 */ /* 0x040fe4000f8e0204 */
[----:B------:R-:W-:Y:S01]  /*f1f0*/  IMAD.WIDE.U32 R2, R5, UR4, R2 ;  /* 0x0000000405027c25 */ /* 0x000fe2000f8e0002 */
[----:B------:R-:W-:-:S03]  /*f200*/  ULDC.64 UR4, c[0x0][0x280] ;  /* 0x0000a00000047ab9 */ /* 0x000fc60000000a00 */
[----:B------:R-:W-:Y:S01]  /*f210*/  IMAD.IADD R3, R3, 0x1, R7 ;  /* 0x0000000103037824 */ /* 0x000fe200078e0207 */
[----:B------:R-:W-:Y:S01]  /*f220*/  LEA R6, P0, R2, UR4, 0x1 ;  /* 0x0000000402067c11 */ /* 0x000fe2000f8008ff */
[----:B------:R-:W-:Y:S02]  /*f230*/  ULDC UR4, c[0x0][0x2b8] ;  /* 0x0000ae0000047ab9 */ /* 0x000fe40000000800 */
[----:B------:R-:W-:Y:S02]  /*f240*/  ISETP.GE.AND P4, PT, R22, UR4, PT ;  /* 0x0000000416007c0c */ /* 0x000fe4000bf86270 */
[----:B------:R-:W-:Y:S01]  /*f250*/  LEA.HI.X R8, R2, UR5, R3, 0x1, P0 ;  /* 0x0000000502087c11 */ /* 0x000fe200080f0c03 */
[----:B------:R-:W-:Y:S01]  /*f260*/  UMOV UR5, 0xffffffff ;  /* 0xffffffff00057882 */ /* 0x000fe20000000000 */
[----:B------:R-:W-:Y:S02]  /*f270*/  ISETP.GE.AND P3, PT, R37, UR4, PT ;  /* 0x0000000425007c0c */ /* 0x000fe4000bf66270 */
[----:B------:R-:W-:-:S02]  /*f280*/  ISETP.GE.AND P2, PT, R36, UR4, PT ;  /* 0x0000000424007c0c */ /* 0x000fc4000bf46270 */
[----:B------:R-:W-:Y:S01]  /*f290*/  ISETP.GE.AND P1, PT, R35, UR4, PT ;  /* 0x0000000423007c0c */ /* 0x000fe2000bf26270 */
[----:B------:R-:W-:-:S12]  /*f2a0*/  BRA.DIV UR5, `(.L_x_53) ;  /* 0x0000002e052c7947 */ /* 0x000fd8000b800000 */
[----:B------:R-:W-:Y:S01]  /*f2b0*/  SHFL.IDX PT, R3, R8, RZ, 0x181f ;  /* 0x00181fff08037589 */ /* 0x000fe200000e0000 */
[----:B------:R-:W-:Y:S01]  /*f2c0*/  ULDC UR4, c[0x0][0x288] ;  /* 0x0000a20000047ab9 */ /* 0x000fe20000000800 */
[----:B------:R-:W-:Y:S01]  /*f2d0*/  IMAD R7, R23, 0x80, R27 ;  /* 0x0000008017077824 */ /* 0x000fe200078e021b */
[----:B------:R-:W-:Y:S01]  /*f2e0*/  ULDC.64 UR6, c[0x0][0x208] ;  /* 0x0000820000067ab9 */ /* 0x000fe20000000a00 */
[----:B------:R-:W0:Y:S01]  /*f2f0*/  SHFL.IDX PT, R2, R6, RZ, 0x181f ;  /* 0x00181fff06027589 */ /* 0x000e2200000e0000 */
[----:B------:R-:W-:Y:S02]  /*f300*/  IMAD R0, R0, UR4, RZ ;  /* 0x0000000400007c24 */ /* 0x000fe4000f8e02ff */
[C---:B------:R-:W-:Y:S01]  /*f310*/  IADD3 R11, R7.reuse, 0x10, RZ ;  /* 0x00000010070b7810 */ /* 0x040fe20007ffe0ff */
[----:B------:R-:W-:Y:S02]  /*f320*/  SHFL.IDX PT, R5, R8, 0x1, 0x181f ;  /* 0x00381f0008057f89 */ /* 0x000fe400000e0000 */
[----:B------:R-:W-:-:S02]  /*f330*/  ISETP.GE.AND P0, PT, R7, R0, PT ;  /* 0x000000000700720c */ /* 0x000fc40003f06270 */
[----:B------:R-:W1:Y:S04]  /*f340*/  SHFL.IDX PT, R4, R6, 0x1, 0x181f ;  /* 0x00381f0006047f89 */ /* 0x000e6800000e0000 */
[----:B------:R-:W-:Y:S07]  /*f350*/  SHFL.IDX PT, R14, R6, 0x7, 0x181f ;  /* 0x00f81f00060e7f89 */ /* 0x000fee00000e0000 */
[----:B------:R-:W-:Y:S01]  /*f360*/  @!P0 LEA R9, R31, UR42, 0x1 ;  /* 0x0000002a1f098c11 */ /* 0x000fe2000f8e08ff */
[----:B0-----:R-:W-:-:S05]  /*f370*/  @!P0 IMAD.WIDE.U32 R2, R22, 0x2, R2 ;  /* 0x0000000216028825 */ /* 0x001fca00078e0002 */
[----:B------:R-:W-:Y:S04]  /*f380*/  @!P0 LDGSTS.E.BYPASS.LTC128B.128 [R9+0x14400], desc[UR6][R2.64], !P4 ;  /* 0x1440000002098fae */ /* 0x000fe8000e101d46 */
[----:B------:R-:W-:Y:S04]  /*f390*/  @!P0 LDGSTS.E.BYPASS.LTC128B.128 [R9+0x18400], desc[UR6][R2.64+0x80], !P3 ;  /* 0x1840008002098fae */ /* 0x000fe8000d901d46 */
[----:B------:R-:W-:Y:S04]  /*f3a0*/  @!P0 LDGSTS.E.BYPASS.LTC128B.128 [R9+0x1c400], desc[UR6][R2.64+0x100], !P2 ;  /* 0x1c40010002098fae */ /* 0x000fe8000d101d46 */
[----:B------:R0:W-:Y:S01]  /*f3b0*/  @!P0 LDGSTS.E.BYPASS.LTC128B.128 [R9+0x20400], desc[UR6][R2.64+0x180], !P1 ;  /* 0x2040018002098fae */ /* 0x0001e2000c901d46 */
[----:B------:R-:W-:Y:S01]  /*f3c0*/  ISETP.GE.AND P0, PT, R11, R0, PT ;  /* 0x000000000b00720c */ /* 0x000fe20003f06270 */
[----:B------:R-:W-:-:S02]  /*f3d0*/  VIADD R11, R7, 0x30 ;  /* 0x00000030070b7836 */ /* 0x000fc40000000000 */
[----:B0-----:R-:W-:Y:S01]  /*f3e0*/  SHFL.IDX PT, R3, R8, 0x2, 0x181f ;  /* 0x00581f0008037f89 */ /* 0x001fe200000e0000 */
[----:B------:R-:W-:-:S09]  /*f3f0*/  VIADD R9, R7, 0x20 ;  /* 0x0000002007097836 */ /* 0x000fd20000000000 */
[----:B------:R-:W-:Y:S01]  /*f400*/  @!P0 LEA R21, R31, UR42, 0x1 ;  /* 0x0000002a1f158c11 */ /* 0x000fe2000f8e08ff */
[----:B-1----:R-:W-:Y:S01]  /*f410*/  @!P0 IMAD.WIDE.U32 R4, R22, 0x2, R4 ;  /* 0x0000000216048825 */ /* 0x002fe200078e0004 */
[----:B------:R-:W0:Y:S04]  /*f420*/  SHFL.IDX PT, R2, R6, 0x2, 0x181f ;  /* 0x00581f0006027f89 */ /* 0x000e2800000e0000 */
[----:B------:R-:W-:Y:S04]  /*f430*/  @!P0 LDGSTS.E.BYPASS.LTC128B.128 [R21+0x14c00], desc[UR6][R4.64], !P4 ;  /* 0x14c0000004158fae */ /* 0x000fe8000e101d46 */
[----:B------:R-:W-:Y:S04]  /*f440*/  @!P0 LDGSTS.E.BYPASS.LTC128B.128 [R21+0x18c00], desc[UR6][R4.64+0x80], !P3 ;  /* 0x18c0008004158fae */ /* 0x000fe8000d901d46 */
[----:B------:R-:W-:Y:S04]  /*f450*/  @!P0 LDGSTS.E.BYPASS.LTC128B.128 [R21+0x1cc00], desc[UR6][R4.64+0x100], !P2 ;  /* 0x1cc0010004158fae */ /* 0x000fe8000d101d46 */
[----:B------:R1:W-:Y:S01]  /*f460*/  @!P0 LDGSTS.E.BYPASS.LTC128B.128 [R21+0x20c00], desc[UR6][R4.64+0x180], !P1 ;  /* 0x20c0018004158fae */ /* 0x0003e2000c901d46 */
[----:B------:R-:W-:-:S03]  /*f470*/  ISETP.GE.AND P0, PT, R9, R0, PT ;  /* 0x000000000900720c */ /* 0x000fc60003f06270 */
[----:B-1----:R-:W-:Y:S10]  /*f480*/  SHFL.IDX PT, R5, R8, 0x3, 0x181f ;  /* 0x00781f0008057f89 */ /* 0x002ff400000e0000 */
[----:B0-----:R-:W-:Y:S01]  /*f490*/  @!P0 IMAD.WIDE.U32 R2, R22, 0x2, R2 ;  /* 0x0000000216028825 */ /* 0x001fe200078e0002 */
[----:B------:R-:W-:Y:S01]  /*f4a0*/  @!P0 LEA R9, R31, UR42, 0x1 ;  /* 0x0000002a1f098c11 */ /* 0x000fe2000f8e08ff */
[----:B------:R-:W0:Y:S04]  /*f4b0*/  SHFL.IDX PT, R4, R6, 0x3, 0x181f ;  /* 0x00781f0006047f89 */ /* 0x000e2800000e0000 */
[----:B------:R-:W-:Y:S04]  /*f4c0*/  @!P0 LDGSTS.E.BYPASS.LTC128B.128 [R9+0x15400], desc[UR6][R2.64], !P4 ;  /* 0x1540000002098fae */ /* 0x000fe8000e101d46 */
[----:B------:R-:W-:Y:S04]  /*f4d0*/  @!P0 LDGSTS.E.BYPASS.LTC128B.128 [R9+0x19400], desc[UR6][R2.64+0x80], !P3 ;  /* 0x1940008002098fae */ /* 0x000fe8000d901d46 */
[----:B------:R-:W-:Y:S04]  /*f4e0*/  @!P0 LDGSTS.E.BYPASS.LTC128B.128 [R9+0x1d400], desc[UR6][R2.64+0x100], !P2 ;  /* 0x1d40010002098fae */ /* 0x000fe8000d101d46 */
[----:B------:R1:W-:Y:S01]  /*f4f0*/  @!P0 LDGSTS.E.BYPASS.LTC128B.128 [R9+0x21400], desc[UR6][R2.64+0x180], !P1 ;  /* 0x2140018002098fae */ /* 0x0003e2000c901d46 */
[----:B------:R-:W-:Y:S01]  /*f500*/  ISETP.GE.AND P0, PT, R11, R0, PT ;  /* 0x000000000b00720c */ /* 0x000fe20003f06270 */
[----:B------:R-:W-:-:S02]  /*f510*/  VIADD R11, R7, 0x50 ;  /* 0x00000050070b7836 */ /* 0x000fc40000000000 */
[----:B-1----:R-:W-:Y:S01]  /*f520*/  SHFL.IDX PT, R3, R8, 0x4, 0x181f ;  /* 0x00981f0008037f89 */ /* 0x002fe200000e0000 */
[----:B------:R-:W-:-:S09]  /*f530*/  IADD3 R9, R7, 0x40, RZ ;  /* 0x0000004007097810 */ /* 0x000fd20007ffe0ff */
[----:B0-----:R-:W-:Y:S01]  /*f540*/  @!P0 IMAD.WIDE.U32 R4, R22, 0x2, R4 ;  /* 0x0000000216048825 */ /* 0x001fe200078e0004 */
[----:B------:R-:W-:Y:S01]  /*f550*/  @!P0 LEA R21, R31, UR42, 0x1 ;  /* 0x0000002a1f158c11 */ /* 0x000fe2000f8e08ff */
        /* <DEDUP_REMOVED lines=15> */
[----:B-1----:R-:W-:Y:S01]  /*f650*/  SHFL.IDX PT, R3, R8, 0x6, 0x181f ;  /* 0x00d81f0008037f89 */ /* 0x002fe200000e0000 */
[----:B------:R-:W-:-:S09]  /*f660*/  VIADD R9, R7, 0x60 ;  /* 0x0000006007097836 */ /* 0x000fd20000000000 */
[----:B------:R-:W-:Y:S01]  /*f670*/  @!P0 LEA R21, R31, UR42, 0x1 ;  /* 0x0000002a1f158c11 */ /* 0x000fe2000f8e08ff */
[----:B0-----:R-:W-:Y:S01]  /*f680*/  @!P0 IMAD.WIDE.U32 R4, R22, 0x2, R4 ;  /* 0x0000000216048825 */ /* 0x001fe200078e0004 */
[----:B------:R-:W0:Y:S04]  /*f690*/  SHFL.IDX PT, R2, R6, 0x6, 0x181f ;  /* 0x00d81f0006027f89 */ /* 0x000e2800000e0000 */
[----:B------:R1:W-:Y:S04]  /*f6a0*/  @!P0 LDGSTS.E.BYPASS.LTC128B.128 [R21+0x16c00], desc[UR6][R4.64], !P4 ;  /* 0x16c0000004158fae */ /* 0x0003e8000e101d46 */
[----:B------:R1:W-:Y:S04]  /*f6b0*/  @!P0 LDGSTS.E.BYPASS.LTC128B.128 [R21+0x1ac00], desc[UR6][R4.64+0x80], !P3 ;  /* 0x1ac0008004158fae */ /* 0x0003e8000d901d46 */
[----:B------:R1:W-:Y:S04]  /*f6c0*/  @!P0 LDGSTS.E.BYPASS.LTC128B.128 [R21+0x1ec00], desc[UR6][R4.64+0x100], !P2 ;  /* 0x1ec0010004158fae */ /* 0x0003e8000d101d46 */
[----:B------:R1:W-:Y:S01]  /*f6d0*/  @!P0 LDGSTS.E.BYPASS.LTC128B.128 [R21+0x22c00], desc[UR6][R4.64+0x180], !P1 ;  /* 0x22c0018004158fae */ /* 0x0003e2000c901d46 */
[----:B------:R-:W-:-:S03]  /*f6e0*/  ISETP.GE.AND P0, PT, R9, R0, PT ;  /* 0x000000000900720c */ /* 0x000fc60003f06270 */
[----:B------:R-:W2:Y:S10]  /*f6f0*/  SHFL.IDX PT, R8, R8, 0x7, 0x181f ;  /* 0x00f81f0008087f89 */ /* 0x000eb400000e0000 */
[----:B0-----:R-:W-:Y:S01]  /*f700*/  @!P0 IMAD.WIDE.U32 R2, R22, 0x2, R2 ;  /* 0x0000000216028825 */ /* 0x001fe200078e0002 */
[----:B------:R-:W-:-:S05]  /*f710*/  @!P0 LEA R9, R31, UR42, 0x1 ;  /* 0x0000002a1f098c11 */ /* 0x000fca000f8e08ff */
[----:B------:R1:W-:Y:S04]  /*f720*/  @!P0 LDGSTS.E.BYPASS.LTC128B.128 [R9+0x17400], desc[UR6][R2.64], !P4 ;  /* 0x1740000002098fae */ /* 0x0003e8000e101d46 */
[----:B------:R1:W-:Y:S04]  /*f730*/  @!P0 LDGSTS.E.BYPASS.LTC128B.128 [R9+0x1b400], desc[UR6][R2.64+0x80], !P3 ;  /* 0x1b40008002098fae */ /* 0x0003e8000d901d46 */
[----:B------:R1:W-:Y:S04]  /*f740*/  @!P0 LDGSTS.E.BYPASS.LTC128B.128 [R9+0x1f400], desc[UR6][R2.64+0x100], !P2 ;  /* 0x1f40010002098fae */ /* 0x0003e8000d101d46 */
[----:B--2---:R1:W-:Y:S02]  /*f750*/  @!P0 LDGSTS.E.BYPASS.LTC128B.128 [R9+0x23400], desc[UR6][R2.64+0x180], !P1 ;  /* 0x2340018002098fae */ /* 0x0043e4000c901d46 */
.L_x_119:
[----:B------:R-:W-:Y:S01]  /*f760*/  IADD3 R7, R7, 0x70, RZ ;  /* 0x0000007007077810 */ /* 0x000fe20007ffe0ff */
[----:B------:R-:W-:Y:S01]  /*f770*/  BSSY B0, `(.L_x_54) ;  /* 0x000000f000007945 */ /* 0x000fe20003800000 */
[----:B-1----:R-:W-:Y:S02]  /*f780*/  IMAD.MOV.U32 R2, RZ, RZ, R14 ;  /* 0x000000ffff027224 */ /* 0x002fe400078e000e */
[----:B------:R-:W-:Y:S01]  /*f790*/  ISETP.GE.AND P0, PT, R7, R0, PT ;  /* 0x000000000700720c */ /* 0x000fe20003f06270 */
[----:B------:R-:W-:-:S12]  /*f7a0*/  IMAD.MOV.U32 R3, RZ, RZ, R8 ;  /* 0x000000ffff037224 */ /* 0x000fd800078e0008 */
[----:B------:R-:W-:Y:S05]  /*f7b0*/  @P0 BRA `(.L_x_55) ;  /* 0x0000000000280947 */ /* 0x000fea0003800000 */
[----:B------:R-:W-:Y:S01]  /*f7c0*/  IMAD.WIDE.U32 R2, R22, 0x2, R2 ;  /* 0x0000000216027825 */ /* 0x000fe200078e0002 */
[----:B------:R-:W-:Y:S01]  /*f7d0*/  LEA R5, R31, UR42, 0x1 ;  /* 0x0000002a1f057c11 */ /* 0x000fe2000f8e08ff */
[----:B------:R-:W-:-:S04]  /*f7e0*/  ULDC.64 UR4, c[0x0][0x208] ;  /* 0x0000820000047ab9 */ /* 0x000fc80000000a00 */
[----:B------:R-:W-:Y:S01]  /*f7f0*/  @!PT LDS RZ, [RZ] ;  /* 0x00000000fffff984 */ /* 0x000fe20000000800 */
[----:B------:R-:W-:Y:S01]  /*f800*/  @!PT LDS RZ, [RZ] ;  /* 0x00000000fffff984 */ /* 0x000fe20000000800 */
[----:B------:R-:W-:Y:S01]  /*f810*/  @!PT LDS RZ, [RZ] ;  /* 0x00000000fffff984 */ /* 0x000fe20000000800 */
[----:B------:R0:W-:Y:S04]  /*f820*/  LDGSTS.E.BYPASS.LTC128B.128 [R5+0x17c00], desc[UR4][R2.64], !P4 ;  /* 0x17c0000002057fae */ /* 0x0001e8000e101d44 */
[----:B------:R0:W-:Y:S04]  /*f830*/  LDGSTS.E.BYPASS.LTC128B.128 [R5+0x1bc00], desc[UR4][R2.64+0x80], !P3 ;  /* 0x1bc0008002057fae */ /* 0x0001e8000d901d44 */
[----:B------:R0:W-:Y:S04]  /*f840*/  LDGSTS.E.BYPASS.LTC128B.128 [R5+0x1fc00], desc[UR4][R2.64+0x100], !P2 ;  /* 0x1fc0010002057fae */ /* 0x0001e8000d101d44 */
[----:B------:R0:W-:Y:S02]  /*f850*/  LDGSTS.E.BYPASS.LTC128B.128 [R5+0x23c00], desc[UR4][R2.64+0x180], !P1 ;  /* 0x23c0018002057fae */ /* 0x0001e4000c901d44 */
.L_x_55:
[----:B------:R-:W-:Y:S05]  /*f860*/  BSYNC B0 ;  /* 0x0000000000007941 */ /* 0x000fea0003800000 */
.L_x_54:
[----:B------:R-:W-:Y:S01]  /*f870*/  NOP ;  /* 0x0000000000007918 */ /* 0x000fe20000000000 */
[----:B------:R-:W-:Y:S01]  /*f880*/  SYNCS.ARRIVE.TRANS64.RED.A0T1 RZ, [UR42+0x38800], RZ ;  /* 0x038800ffffff79a7 */ /* 0x000fe2000820042a */
[----:B------:R-:W-:Y:S01]  /*f890*/  MOV R0, 0x1 ;  /* 0x0000000100007802 */ /* 0x000fe20000000f00 */
[----:B------:R-:W-:Y:S03]  /*f8a0*/  ARRIVES.LDGSTSBAR.64.TRANSCNT [UR42+0x38800] ;  /* 0x03880000ff0079b0 */ /* 0x000fe60008000aaa */
[----:B------:R-:W-:Y:S01]  /*f8b0*/  SHF.L.U32 R0, R0, 0x1f, RZ ;  /* 0x0000001f00007819 */ /* 0x000fe200000006ff */
[----:B------:R-:W-:Y:S01]  /*f8c0*/  NOP ;  /* 0x0000000000007918 */ /* 0x000fe20000000000 */
[----:B------:R-:W-:Y:S02]  /*f8d0*/  SYNCS.ARRIVE.TRANS64.A1T0 RZ, [UR42+0x38800], RZ ;  /* 0x038800ffffff79a7 */ /* 0x000fe4000810002a */
[----:B------:R-:W1:Y:S02]  /*f8e0*/  SYNCS.PHASECHK.TRANS64.TRYWAIT P0, [UR42+0x38820], R0 ;  /* 0x03882000ff0075a7 */ /* 0x000e64000800016a */
[----:B-1----:R-:W-:Y:S05]  /*f8f0*/  @!P0 BRA `(.L_x_56) ;  /* 0x0000003000588947 */ /* 0x002fea0003800000 */
.L_x_120:
[----:B------:R-:W-:Y:S01]  /*f900*/  UIADD3 UR4, UR46, -0x2, URZ ;  /* 0xfffffffe2e047890 */ /* 0x000fe2000fffe03f */
[----:B------:R-:W-:Y:S02]  /*f910*/  IMAD.MOV.U32 R26, RZ, RZ, 0x1 ;  /* 0x00000001ff1a7424 */ /* 0x000fe400078e00ff */
[----:B------:R-:W-:Y:S01]  /*f920*/  IMAD.MOV.U32 R21, RZ, RZ, RZ ;  /* 0x000000ffff157224 */ /* 0x000fe200078e00ff */
[----:B------:R-:W-:-:S06]  /*f930*/  UISETP.GE.AND UP0, UPT, UR4, UR45, UPT ;  /* 0x0000002d0400728c */ /* 0x000fcc000bf06270 */
[----:B------:R-:W-:-:S13]  /*f940*/  PLOP3.LUT P0, PT, PT, PT, UP0, 0x40, 0x0 ;  /* 0x000000000000781c */ /* 0x000fda0003f0e808 */
[----:B------:R-:W-:Y:S05]  /*f950*/  @P0 BRA `(.L_x_57) ;  /* 0x0000001000840947 */ /* 0x000fea0003800000 */
[----:B0-----:R-:W0:Y:S01]  /*f960*/  S2R R2, SR_TID.X ;  /* 0x0000000000027919 */ /* 0x001e220000002100 */
[----:B------:R-:W-:Y:S01]  /*f970*/  UIADD3 UR4, UR44, 0x1, URZ ;  /* 0x000000012c047890 */ /* 0x000fe2000fffe03f */
[----:B------:R-:W-:Y:S01]  /*f980*/  LOP3.LUT R3, RZ, UR41, RZ, 0x33, !PT ;  /* 0x00000029ff037c12 */ /* 0x000fe2000f8e33ff */
[----:B------:R-:W-:Y:S01]  /*f990*/  BSSY B0, `(.L_x_57) ;  /* 0x000011d000007945 */ /* 0x000fe20003800000 */
[----:B------:R-:W-:Y:S01]  /*f9a0*/  IMAD.MOV.U32 R23, RZ, RZ, 0x1 ;  /* 0x00000001ff177424 */ /* 0x000fe200078e00ff */
[----:B------:R-:W-:Y:S01]  /*f9b0*/  UIMAD UR4, UR4, UR38, URZ ;  /* 0x00000026040472a4 */ /* 0x000fe2000f8e023f */
[----:B------:R-:W-:-:S05]  /*f9c0*/  MOV R20, RZ ;  /* 0x000000ff00147202 */ /* 0x000fca0000000f00 */
[----:B------:R-:W-:Y:S01]  /*f9d0*/  LOP3.LUT R0, RZ, UR4, RZ, 0x33, !PT ;  /* 0x00000004ff007c12 */ /* 0x000fe2000f8e33ff */
[----:B------:R-:W-:Y:S02]  /*f9e0*/  ULDC UR4, c[0x0][0x2f4] ;  /* 0x0000bd0000047ab9 */ /* 0x000fe40000000800 */
[----:B------:R-:W-:Y:S02]  /*f9f0*/  ISETP.GE.AND P4, PT, R22, UR4, PT ;  /* 0x0000000416007c0c */ /* 0x000fe4000bf86270 */
[----:B------:R-:W-:Y:S02]  /*fa00*/  VIMNMX R0, R0, R3, !PT ;  /* 0x0000000300007248 */ /* 0x000fe40007fe0100 */
[----:B------:R-:W-:Y:S02]  /*fa10*/  ISETP.GE.AND P3, PT, R37, UR4, PT ;  /* 0x0000000425007c0c */ /* 0x000fe4000bf66270 */
[----:B------:R-:W-:Y:S02]  /*fa20*/  IADD3 R30, -R0, -0x2, RZ ;  /* 0xfffffffe001e7810 */ /* 0x000fe40007ffe1ff */
[----:B------:R-:W-:-:S02]  /*fa30*/  ISETP.GE.AND P2, PT, R36, UR4, PT ;  /* 0x0000000424007c0c */ /* 0x000fc4000bf46270 */
[----:B------:R-:W-:Y:S02]  /*fa40*/  ISETP.GE.AND P1, PT, R35, UR4, PT ;  /* 0x0000000423007c0c */ /* 0x000fe4000bf26270 */
[----:B0-----:R-:W-:-:S04]  /*fa50*/  LOP3.LUT R2, R2, 0x7f, RZ, 0xc0, !PT ;  /* 0x0000007f02027812 */ /* 0x001fc800078ec0ff */
[----:B------:R-:W-:-:S04]  /*fa60*/  SHF.R.U32.HI R2, RZ, 0x3, R2 ;  /* 0x00000003ff027819 */ /* 0x000fc80000011602 */
[----:B------:R-:W-:Y:S02]  /*fa70*/  IADD3 R19, R24, R19, R2 ;  /* 0x0000001318137210 */ /* 0x000fe40007ffe002 */
[----:B------:R-:W-:Y:S01]  /*fa80*/  IADD3 R5, -R2, UR40, RZ ;  /* 0x0000002802057c10 */ /* 0x000fe2000fffe1ff */
[----:B------:R-:W-:Y:S01]  /*fa90*/  IMAD.SHL.U32 R2, R22, 0x2, RZ ;  /* 0x0000000216027824 */ /* 0x000fe200078e00ff */
[----:B------:R-:W-:-:S03]  /*faa0*/  IADD3 R19, R19, -0xf0, RZ ;  /* 0xffffff1013137810 */ /* 0x000fc60007ffe0ff */
[C---:B------:R-:W-:Y:S02]  /*fab0*/  IMAD R5, R0.reuse, 0x50, R5 ;  /* 0x0000005000057824 */ /* 0x040fe400078e0205 */
[----:B------:R-:W-:Y:S02]  /*fac0*/  IMAD R10, R0, -0x50, R19 ;  /* 0xffffffb0000a7824 */ /* 0x000fe400078e0213 */
[----:B------:R-:W-:-:S07]  /*fad0*/  VIADD R0, R5, 0xa0 ;  /* 0x000000a005007836 */ /* 0x000fce0000000000 */
.L_x_70:
[----:B------:R-:W2:Y:S01]  /*fae0*/  LDL R8, [R1] ;  /* 0x0000000001087983 */ /* 0x000ea20000100800 */
[----:B------:R-:W0:Y:S01]  /*faf0*/  LDC R3, c[0x0][0x430] ;  /* 0x00010c00ff037b82 */ /* 0x000e220000000800 */
[----:B------:R-:W1:Y:S01]  /*fb00*/  S2R R2, SR_TID.X ;  /* 0x0000000000027919 */ /* 0x000e620000002100 */
[----:B------:R-:W3:Y:S01]  /*fb10*/  S2R R4, SR_TID.X ;  /* 0x0000000000047919 */ /* 0x000ee20000002100 */
[----:B0-----:R-:W-:Y:S01]  /*fb20*/  ISETP.NE.AND P0, PT, R3, 0x1, PT ;  /* 0x000000010300780c */ /* 0x001fe20003f05270 */
[----:B-1----:R-:W-:-:S12]  /*fb30*/  IMAD.SHL.U32 R2, R2, 0x10, RZ ;  /* 0x0000001002027824 */ /* 0x002fd800078e00ff */
[----:B------:R-:W0:Y:S01]  /*fb40*/  @P0 LDC R3, c[0x0][0x434] ;  /* 0x00010d00ff030b82 */ /* 0x000e220000000800 */
[----:B---3--:R-:W-:Y:S02]  /*fb50*/  LOP3.LUT R4, R4, 0x7f, RZ, 0xc0, !PT ;  /* 0x0000007f04047812 */ /* 0x008fe400078ec0ff */
[----:B------:R-:W-:Y:S02]  /*fb60*/  LOP3.LUT R2, R2, 0x70, RZ, 0xc0, !PT ;  /* 0x0000007002027812 */ /* 0x000fe400078ec0ff */
[----:B------:R-:W-:-:S03]  /*fb70*/  SHF.R.U32.HI R4, RZ, 0x3, R4 ;  /* 0x00000003ff047819 */ /* 0x000fc60000011604 */
[----:B------:R-:W1:Y:S01]  /*fb80*/  @P0 LDC R5, c[0x0][0x438] ;  /* 0x00010e00ff050b82 */ /* 0x000e620000000800 */
[----:B------:R-:W-:-:S04]  /*fb90*/  LOP3.LUT R2, R2, R4, RZ, 0xfc, !PT ;  /* 0x0000000402027212 */ /* 0x000fc800078efcff */
[----:B------:R-:W-:-:S13]  /*fba0*/  ISETP.GT.U32.AND P6, PT, R2, 0x4f, PT ;  /* 0x0000004f0200780c */ /* 0x000fda0003fc4070 */
[----:B------:R-:W2:Y:S01]  /*fbb0*/  @!P6 LDC.64 R6, c[0x0][0x428] ;  /* 0x00010a00ff06eb82 */ /* 0x000ea20000000a00 */
[----:B0-----:R-:W-:Y:S01]  /*fbc0*/  @P0 IMAD.HI.U32 R2, R10, R3, RZ ;  /* 0x000000030a020227 */ /* 0x001fe200078e00ff */
[----:B------:R-:W-:-:S04]  /*fbd0*/  MOV R9, R10 ;  /* 0x0000000a00097202 */ /* 0x000fc80000000f00 */
[----:B-1----:R-:W-:Y:S02]  /*fbe0*/  @P0 SHF.R.U32.HI R9, RZ, R5, R2 ;  /* 0x00000005ff090219 */ /* 0x002fe40000011602 */
[----:B------:R-:W0:Y:S02]  /*fbf0*/  @!P6 LDC.64 R4, c[0x0][0x418] ;  /* 0x00010600ff04eb82 */ /* 0x000e240000000a00 */
[----:B------:R-:W-:Y:S02]  /*fc00*/  @!P6 SHF.R.S32.HI R3, RZ, 0x1f, R9 ;  /* 0x0000001fff03e819 */ /* 0x000fe40000011409 */
[----:B------:R-:W-:Y:S02]  /*fc10*/  LOP3.LUT P5, RZ, R16, 0x20, RZ, 0xc0, !PT ;  /* 0x0000002010ff7812 */ /* 0x000fe400078ac0ff */
[----:B------:R-:W-:Y:S01]  /*fc20*/  IADD3 R21, R20, 0x1, RZ ;  /* 0x0000000114157810 */ /* 0x000fe20007ffe0ff */
[----:B------:R-:W-:Y:S01]  /*fc30*/  ULDC.64 UR4, c[0x0][0x208] ;  /* 0x0000820000047ab9 */ /* 0x000fe20000000a00 */
[----:B--2---:R-:W-:-:S04]  /*fc40*/  @!P6 IMAD R2, R8, R6, RZ ;  /* 0x000000060802e224 */ /* 0x004fc800078e02ff */
[----:B------:R-:W-:Y:S02]  /*fc50*/  @!P6 IMAD R7, R34, R7, R2 ;  /* 0x000000072207e224 */ /* 0x000fe400078e0202 */
[----:B------:R-:W-:-:S04]  /*fc60*/  @!P6 IMAD.MOV.U32 R2, RZ, RZ, R9 ;  /* 0x000000ffff02e224 */ /* 0x000fc800078e0009 */
[----:B------:R-:W-:-:S04]  /*fc70*/  @!P6 IMAD.WIDE.U32 R2, R34, R6, R2 ;  /* 0x000000062202e225 */ /* 0x000fc800078e0002 */
[----:B------:R-:W-:Y:S01]  /*fc80*/  @!P6 IMAD.IADD R3, R7, 0x1, R3 ;  /* 0x000000010703e824 */ /* 0x000fe200078e0203 */
[----:B0-----:R-:W-:Y:S01]  /*fc90*/  @!P6 LEA R4, P0, R2, R4, 0x2 ;  /* 0x000000040204e211 */ /* 0x001fe200078010ff */
[----:B------:R-:W-:-:S03]  /*fca0*/  IMAD.MOV.U32 R8, RZ, RZ, RZ ;  /* 0x000000ffff087224 */ /* 0x000fc600078e00ff */
[----:B------:R-:W-:Y:S02]  /*fcb0*/  @!P6 LEA.HI.X R5, R2, R5, R3, 0x2, P0 ;  /* 0x000000050205e211 */ /* 0x000fe400000f1403 */
[----:B------:R-:W-:-:S03]  /*fcc0*/  ISETP.NE.AND P0, PT, R21, 0x2, PT ;  /* 0x000000021500780c */ /* 0x000fc60003f05270 */
[----:B------:R0:W5:Y:S01]  /*fcd0*/  @!P6 LDG.E R8, desc[UR4][R4.64] ;  /* 0x000000040408e981 */ /* 0x000162000c1e1900 */
[----:B------:R-:W-:Y:S02]  /*fce0*/  SEL R26, RZ, 0x1, P0 ;  /* 0x00000001ff1a7807 */ /* 0x000fe40000000000 */
[----:B------:R-:W-:Y:S02]  /*fcf0*/  SEL R21, R21, RZ, P0 ;  /* 0x000000ff15157207 */ /* 0x000fe40000000000 */
[----:B------:R-:W-:Y:S01]  /*fd00*/  LOP3.LUT R26, R23, R26, RZ, 0x3c, !PT ;  /* 0x0000001a171a7212 */ /* 0x000fe200078e3cff */
[----:B------:R-:W-:Y:S06]  /*fd10*/  @!P5 BRA `(.L_x_58) ;  /* 0x000000000004d947 */ /* 0x000fec0003800000 */
[----:B------:R-:W-:Y:S01]  /*fd20*/  BPT.TRAP 0x1 ;  /* 0x000000040000795c */ /* 0x000fe20000300000 */
.L_x_58:
[----:B------:R-:W-:Y:S01]  /*fd30*/  LEA R19, R21, UR42, 0x3 ;  /* 0x0000002a15137c11 */ /* 0x000fe2000f8e18ff */
[----:B------:R-:W-:Y:S01]  /*fd40*/  BSSY B1, `(.L_x_59) ;  /* 0x0000004000017945 */ /* 0x000fe20003800000 */
[----:B------:R-:W-:-:S04]  /*fd50*/  SHF.L.U32 R2, R26, 0x1f, RZ ;  /* 0x0000001f1a027819 */ /* 0x000fc800000006ff */
[----:B------:R-:W1:Y:S02]  /*fd60*/  SYNCS.PHASECHK.TRANS64.TRYWAIT P0, [R19+URZ+0x38840], R2 ;  /* 0x03884002130075a7 */ /* 0x000e64000800017f */
[----:B-1----:R-:W-:Y:S05]  /*fd70*/  @!P0 BRA `(.L_x_60) ;  /* 0x0000002c00508947 */ /* 0x002fea0003800000 */
.L_x_121:
[----:B------:R-:W-:Y:S05]  /*fd80*/  BSYNC B1 ;  /* 0x0000000000017941 */ /* 0x000fea0003800000 */
.L_x_59:
[----:B------:R-:W-:Y:S01]  /*fd90*/  ULDC UR4, c[0x0][0x430] ;  /* 0x00010c0000047ab9 */ /* 0x000fe20000000800 */
[----:B-----5:R-:W-:Y:S01]  /*fda0*/  SHF.R.S32.HI R29, RZ, 0x1f, R8 ;  /* 0x0000001fff1d7819 */ /* 0x020fe20000011408 */
[----:B------:R-:W-:Y:S01]  /*fdb0*/  UIADD3 UR4, -UR4, URZ, URZ ;  /* 0x0000003f04047290 */ /* 0x000fe2000fffe13f */
[----:B------:R-:W-:Y:S01]  /*fdc0*/  R2UR UR6, R33 ;  /* 0x00000000210672ca */ /* 0x000fe200000e0000 */
[----:B------:R-:W-:Y:S01]  /*fdd0*/  IMAD R25, R21, 0x5000, R31 ;  /* 0x0000500015197824 */ /* 0x000fe200078e021f */
[----:B------:R-:W-:-:S03]  /*fde0*/  LOP3.LUT P5, RZ, R16, 0x2, RZ, 0xc0, !PT ;  /* 0x0000000210ff7812 */ /* 0x000fc600078ac0ff */
[----:B------:R-:W-:Y:S01]  /*fdf0*/  IMAD R9, R9, UR4, R10 ;  /* 0x0000000409097c24 */ /* 0x000fe2000f8e020a */
[----:B------:R-:W-:-:S04]  /*fe00*/  ULDC.64 UR4, c[0x0][0x300] ;  /* 0x0000c00000047ab9 */ /* 0x000fc80000000a00 */
[----:B------:R-:W-:-:S05]  /*fe10*/  SHF.R.S32.HI R28, RZ, 0x1f, R9 ;  /* 0x0000001fff1c7819 */ /* 0x000fca0000011409 */
[----:B-1----:R-:W-:-:S04]  /*fe20*/  IMAD R2, R28, UR4, RZ ;  /* 0x000000041c027c24 */ /* 0x002fc8000f8e02ff */
[C---:B0-----:R-:W-:Y:S02]  /*fe30*/  IMAD R5, R9.reuse, UR5, R2 ;  /* 0x0000000509057c24 */ /* 0x041fe4000f8e0202 */
        /* <DEDUP_REMOVED lines=14> */
[----:B------:R-:W-:Y:S01]  /*ff20*/  VIADD R27, R3, UR4 ;  /* 0x00000004031b7c36 */ /* 0x000fe20008000000 */
[----:B------:R-:W-:-:S04]  /*ff30*/  UMOV UR4, 0xffffffff ;  /* 0xffffffff00047882 */ /* 0x000fc80000000000 */
[----:B------:R-:W-:Y:S01]  /*ff40*/  LEA.HI.X R27, R2, UR7, R27, 0x1, P0 ;  /* 0x00000007021b7c11 */ /* 0x000fe200080f0c1b */
[----:B------:R-:W-:Y:S06]  /*ff50*/  BRA.DIV UR4, `(.L_x_61) ;  /* 0x0000002a04ec7947 */ /* 0x000fec000b800000 */
[----:B------:R-:W0:Y:S01]  /*ff60*/  SHFL.IDX PT, R14, R24, RZ, 0x181f ;  /* 0x00181fff180e7589 */ /* 0x000e2200000e0000 */
[----:B------:R-:W-:Y:S01]  /*ff70*/  SHF.L.U32 R12, R22, 0x1, RZ ;  /* 0x00000001160c7819 */ /* 0x000fe200000006ff */
[----:B------:R-:W-:Y:S01]  /*ff80*/  ULDC.64 UR4, c[0x0][0x208] ;  /* 0x0000820000047ab9 */ /* 0x000fe20000000a00 */
[----:B------:R-:W-:Y:S01]  /*ff90*/  LOP3.LUT R16, R16, 0xffffff7f, RZ, 0xc0, !PT ;  /* 0xffffff7f10107812 */ /* 0x000fe200078ec0ff */
[----:B------:R-:W1:Y:S01]  /*ffa0*/  SHFL.IDX PT, R3, R27, RZ, 0x181f ;  /* 0x00181fff1b037589 */ /* 0x000e6200000e0000 */
[----:B------:R-:W-:Y:S02]  /*ffb0*/  LEA R25, R25, UR42, 0x1 ;  /* 0x0000002a19197c11 */ /* 0x000fe4000f8e08ff */
[----:B------:R-:W-:Y:S01]  /*ffc0*/  @P1 LOP3.LUT R16, R16, 0x80, RZ, 0xfc, !PT ;  /* 0x0000008010101812 */ /* 0x000fe200078efcff */
[----:B------:R-:W2:Y:S03]  /*ffd0*/  SHFL.IDX PT, R11, R24, 0x1, 0x181f ;  /* 0x00381f00180b7f89 */ /* 0x000ea600000e0000 */
[C---:B------:R-:W-:Y:S01]  /*ffe0*/  LOP3.LUT P1, RZ, R16.reuse, 0x8, RZ, 0xc0, !PT ;  /* 0x0000000810ff7812 */ /* 0x040fe2000782c0ff */
[----:B------:R-:W3:Y:S01]  /*fff0*/  SHFL.IDX PT, R5, R27, 0x1, 0x181f ;  /* 0x00381f001b057f89 */ /* 0x000ee200000e0000 */
[----:B------:R-:W-:-:S03]  /*10000*/  LOP3.LUT P6, RZ, R16, 0x4, RZ, 0xc0, !PT ;  /* 0x0000000410ff7812 */ /* 0x000fc600078cc0ff */
[----:B------:R-:W-:Y:S01]  /*10010*/  SHFL.IDX PT, R32, R27, 0x3, 0x181f ;  /* 0x00781f001b207f89 */ /* 0x000fe200000e0000 */
[----:B0-----:R-:W-:-:S03]  /*10020*/  IADD3 R2, P0, R14, R12, RZ ;  /* 0x0000000c0e027210 */ /* 0x001fc60007f1e0ff */
[----:B------:R-:W-:Y:S02]  /*10030*/  SHFL.IDX PT, R14, R24, 0x4, 0x181f ;  /* 0x00981f00180e7f89 */ /* 0x000fe400000e0000 */
[----:B-1----:R-:W-:Y:S01]  /*10040*/  IMAD.X R3, RZ, RZ, R3, P0 ;  /* 0x000000ffff037224 */ /* 0x002fe200000e0603 */
[-C--:B--2---:R-:W-:Y:S02]  /*10050*/  IADD3 R6, P0, R11, R12.reuse, RZ ;  /* 0x0000000c0b067210 */ /* 0x084fe40007f1e0ff */
[----:B------:R-:W0:Y:S03]  /*10060*/  SHFL.IDX PT, R11, R24, 0x2, 0x181f ;  /* 0x00581f00180b7f89 */ /* 0x000e2600000e0000 */
[----:B---3--:R-:W-:Y:S02]  /*10070*/  IMAD.X R7, RZ, RZ, R5, P0 ;  /* 0x000000ffff077224 */ /* 0x008fe400000e0605 */
[----:B------:R-:W1:Y:S04]  /*10080*/  SHFL.IDX PT, R5, R27, 0x2, 0x181f ;  /* 0x00581f001b057f89 */ /* 0x000e6800000e0000 */
[----:B------:R-:W-:Y:S01]  /*10090*/  SHFL.IDX PT, R27, R27, 0x4, 0x181f ;  /* 0x00981f001b1b7f89 */ /* 0x000fe200000e0000 */
[----:B0-----:R-:W-:-:S04]  /*100a0*/  IADD3 R4, P0, R11, R12, RZ ;  /* 0x0000000c0b047210 */ /* 0x001fc80007f1e0ff */
[----:B-1----:R-:W-:Y:S02]  /*100b0*/  IADD3.X R5, RZ, R5, RZ, P0, !PT ;  /* 0x00000005ff057210 */ /* 0x002fe400007fe4ff */
[----:B------:R-:W-:-:S13]  /*100c0*/  LOP3.LUT P0, RZ, R16, 0x10, RZ, 0xc0, !PT ;  /* 0x0000001010ff7812 */ /* 0x000fda000780c0ff */
[----:B------:R-:W-:Y:S04]  /*100d0*/  LDGSTS.E.BYPASS.LTC128B.128 [R25+0x24400], desc[UR4][R2.64], !P0 ;  /* 0x2440000002197fae */ /* 0x000fe8000c101d44 */
[----:B------:R-:W-:Y:S04]  /*100e0*/  LDGSTS.E.BYPASS.LTC128B.128 [R25+0x26c00], desc[UR4][R2.64+0x80], !P1 ;  /* 0x26c0008002197fae */ /* 0x000fe8000c901d44 */
[----:B------:R-:W-:Y:S04]  /*100f0*/  LDGSTS.E.BYPASS.LTC128B.128 [R25+0x29400], desc[UR4][R2.64+0x100], !P6 ;  /* 0x2940010002197fae */ /* 0x000fe8000f101d44 */
[----:B------:R0:W-:Y:S04]  /*10100*/  LDGSTS.E.BYPASS.LTC128B.128 [R25+0x2bc00], desc[UR4][R2.64+0x180], !P5 ;  /* 0x2bc0018002197fae */ /* 0x0001e8000e901d44 */
[----:B0-----:R-:W0:Y:S02]  /*10110*/  SHFL.IDX PT, R2, R24, 0x3, 0x181f ;  /* 0x00781f0018027f89 */ /* 0x001e2400000e0000 */
[----:B0-----:R-:W-:-:S05]  /*10120*/  IADD3 R2, P0, R2, R12, RZ ;  /* 0x0000000c02027210 */ /* 0x001fca0007f1e0ff */
[----:B------:R-:W-:Y:S01]  /*10130*/  IMAD.X R3, RZ, RZ, R32, P0 ;  /* 0x000000ffff037224 */ /* 0x000fe200000e0620 */
[----:B------:R-:W-:-:S13]  /*10140*/  LOP3.LUT P0, RZ, R16, 0x10, RZ, 0xc0, !PT ;  /* 0x0000001010ff7812 */ /* 0x000fda000780c0ff */
[----:B------:R0:W-:Y:S04]  /*10150*/  LDGSTS.E.BYPASS.LTC128B.128 [R25+0x24c00], desc[UR4][R6.64], !P0 ;  /* 0x24c0000006197fae */ /* 0x0001e8000c101d44 */
        /* <DEDUP_REMOVED lines=8> */
[----:B------:R0:W-:Y:S01]  /*101e0*/  LDGSTS.E.BYPASS.LTC128B.128 [R25+0x28400], desc[UR4][R2.64+0x80], !P1 ;  /* 0x2840008002197fae */ /* 0x0001e2000c901d44 */
[----:B------:R-:W-:-:S03]  /*101f0*/  LOP3.LUT P1, RZ, R16, 0x80, RZ, 0xc0, !PT ;  /* 0x0000008010ff7812 */ /* 0x000fc6000782c0ff */
[----:B------:R0:W-:Y:S04]  /*10200*/  LDGSTS.E.BYPASS.LTC128B.128 [R25+0x2ac00], desc[UR4][R2.64+0x100], !P6 ;  /* 0x2ac0010002197fae */ /* 0x0001e8000f101d44 */
[----:B------:R0:W-:Y:S06]  /*10210*/  LDGSTS.E.BYPASS.LTC128B.128 [R25+0x2d400], desc[UR4][R2.64+0x180], !P5 ;  /* 0x2d40018002197fae */ /* 0x0001ec000e901d44 */
.L_x_133:
[----:B0-----:R-:W-:Y:S01]  /*10220*/  IMAD.SHL.U32 R2, R22, 0x2, RZ ;  /* 0x0000000216027824 */ /* 0x001fe200078e00ff */
[----:B------:R-:W-:Y:S01]  /*10230*/  P2R R4, PR, RZ, 0x2 ;  /* 0x00000002ff047803 */ /* 0x000fe20000000000 */
[----:B------:R-:W-:Y:S01]  /*10240*/  ULDC.64 UR4, c[0x0][0x208] ;  /* 0x0000820000047ab9 */ /* 0x000fe20000000a00 */
[----:B------:R-:W-:Y:S02]  /*10250*/  LOP3.LUT P1, RZ, R16, 0x10, RZ, 0xc0, !PT ;  /* 0x0000001010ff7812 */ /* 0x000fe4000782c0ff */
[----:B------:R-:W-:Y:S02]  /*10260*/  IADD3 R2, P0, R14, R2, RZ ;  /* 0x000000020e027210 */ /* 0x000fe40007f1e0ff */
[C---:B------:R-:W-:Y:S02]  /*10270*/  LOP3.LUT P6, RZ, R16.reuse, 0x4, RZ, 0xc0, !PT ;  /* 0x0000000410ff7812 */ /* 0x040fe400078cc0ff */
[----:B------:R-:W-:Y:S02]  /*10280*/  IADD3.X R3, RZ, R27, RZ, P0, !PT ;  /* 0x0000001bff037210 */ /* 0x000fe400007fe4ff */
[----:B------:R-:W-:-:S05]  /*10290*/  LOP3.LUT P0, RZ, R16, 0x8, RZ, 0xc0, !PT ;  /* 0x0000000810ff7812 */ /* 0x000fca000780c0ff */
[----:B------:R-:W-:Y:S01]  /*102a0*/  @!PT LDS RZ, [RZ] ;  /* 0x00000000fffff984 */ /* 0x000fe20000000800 */
[----:B------:R-:W-:Y:S01]  /*102b0*/  @!PT LDS RZ, [RZ] ;  /* 0x00000000fffff984 */ /* 0x000fe20000000800 */
[----:B------:R-:W-:Y:S01]  /*102c0*/  @!PT LDS RZ, [RZ] ;  /* 0x00000000fffff984 */ /* 0x000fe20000000800 */
[----:B------:R0:W-:Y:S01]  /*102d0*/  LDGSTS.E.BYPASS.LTC128B.128 [R25+0x26400], desc[UR4][R2.64], !P1 ;  /* 0x2640000002197fae */ /* 0x0001e2000c901d44 */
[----:B------:R-:W-:-:S07]  /*102e0*/  ISETP.NE.AND P1, PT, R4, RZ, PT ;  /* 0x000000ff0400720c */ /* 0x000fce0003f25270 */
[----:B------:R0:W-:Y:S01]  /*102f0*/  LDGSTS.E.BYPASS.LTC128B.128 [R25+0x28c00], desc[UR4][R2.64+0x80], !P0 ;  /* 0x28c0008002197fae */ /* 0x0001e2000c101d44 */
[----:B------:R-:W-:-:S03]  /*10300*/  PLOP3.LUT P0, PT, PT, PT, PT, 0x80, 0x0 ;  /* 0x000000000000781c */ /* 0x000fc60003f0f070 */
[----:B------:R0:W-:Y:S04]  /*10310*/  LDGSTS.E.BYPASS.LTC128B.128 [R25+0x2b400], desc[UR4][R2.64+0x100], !P6 ;  /* 0x2b40010002197fae */ /* 0x0001e8000f101d44 */
[----:B------:R0:W-:Y:S01]  /*10320*/  LDGSTS.E.BYPASS.LTC128B.128 [R25+0x2dc00], desc[UR4][R2.64+0x180], !P5 ;  /* 0x2dc0018002197fae */ /* 0x0001e2000e901d44 */
[----:B------:R-:W-:-:S05]  /*10330*/  NOP ;  /* 0x0000000000007918 */ /* 0x000fca0000000000 */
.L_x_62:
[----:B------:R-:W-:Y:S02]  /*10340*/  PLOP3.LUT P5, PT, P5, P0, PT, 0xa2, 0x0 ;  /* 0x000000000000781c */ /* 0x000fe40002fa1472 */
[----:B------:R-:W-:-:S08]  /*10350*/  @P0 R2UR P5, UR4, R19 ;  /* 0x00000000130402ca */ /* 0x000fd000000a0000 */
[----:B------:R-:W-:-:S05]  /*10360*/  @P0 PLOP3.LUT P0, PT, P5, PT, PT, 0x80, 0x0 ;  /* 0x000000000000081c */ /* 0x000fca0002f0f070 */
[----:B------:R-:W-:Y:S01]  /*10370*/  @!P5 SYNCS.ARRIVE.TRANS64.RED.A0T1 RZ, [UR4+0x38830], RZ ;  /* 0x038830ffffffd9a7 */ /* 0x000fe20008200404 */
[----:B------:R-:W-:Y:S07]  /*10380*/  @!P5 ARRIVES.LDGSTSBAR.64.TRANSCNT [UR4+0x38830] ;  /* 0x03883000ff00d9b0 */ /* 0x000fee0008000a84 */
[----:B------:R-:W-:Y:S05]  /*10390*/  @P0 BRA.U.ANY `(.L_x_62) ;  /* 0xfffffffd00e80947 */ /* 0x000fea000393ffff */
[----:B------:R-:W-:Y:S01]  /*103a0*/  NOP ;  /* 0x0000000000007918 */ /* 0x000fe20000000000 */
[----:B------:R-:W-:-:S13]  /*103b0*/  LOP3.LUT P6, RZ, R16, 0x20, RZ, 0xc0, !PT ;  /* 0x0000002010ff7812 */ /* 0x000fda00078cc0ff */
[----:B------:R-:W-:Y:S05]  /*103c0*/  @!P6 BRA `(.L_x_63) ;  /* 0x000000000004e947 */ /* 0x000fea0003800000 */
[----:B------:R-:W-:Y:S01]  /*103d0*/  BPT.TRAP 0x1 ;  /* 0x000000040000795c */ /* 0x000fe20000300000 */
.L_x_63:
[----:B------:R1:W-:Y:S01]  /*103e0*/  SYNCS.ARRIVE.TRANS64.A1T0 RZ, [R19+URZ+0x38830], RZ ;  /* 0x038830ff13ff79a7 */ /* 0x0003e2000810003f */
[----:B------:R-:W-:Y:S05]  /*103f0*/  @!P6 BRA `(.L_x_64) ;  /* 0x000000000004e947 */ /* 0x000fea0003800000 */
[----:B------:R-:W-:Y:S01]  /*10400*/  BPT.TRAP 0x1 ;  /* 0x000000040000795c */ /* 0x000fe20000300000 */
.L_x_64:
[----:B0-----:R-:W-:Y:S01]  /*10410*/  SHF.L.U32 R3, R23, 0x1f, RZ ;  /* 0x0000001f17037819 */ /* 0x001fe200000006ff */
[----:B------:R-:W-:Y:S01]  /*10420*/  BSSY B1, `(.L_x_65) ;  /* 0x0000004000017945 */ /* 0x000fe20003800000 */
[----:B------:R-:W-:-:S04]  /*10430*/  LEA R4, R20, UR42, 0x3 ;  /* 0x0000002a14047c11 */ /* 0x000fc8000f8e18ff */
[----:B------:R-:W0:Y:S02]  /*10440*/  SYNCS.PHASECHK.TRANS64.TRYWAIT P0, [R4+URZ+0x38860], R3 ;  /* 0x03886003040075a7 */ /* 0x000e24000800017f */
[----:B0-----:R-:W-:Y:S05]  /*10450*/  @!P0 BRA `(.L_x_66) ;  /* 0x0000002c00788947 */ /* 0x001fea0003800000 */
.L_x_134:
[----:B------:R-:W-:Y:S05]  /*10460*/  BSYNC B1 ;  /* 0x0000000000017941 */ /* 0x000fea0003800000 */
.L_x_65:
[----:B------:R-:W-:Y:S01]  /*10470*/  UMOV UR4, 0xffffffff ;  /* 0xffffffff00047882 */ /* 0x000fe20000000000 */
[----:B------:R-:W-:Y:S02]  /*10480*/  IMAD R5, R20, 0x5000, R31 ;  /* 0x0000500014057824 */ /* 0x000fe400078e021f */
[----:B------:R-:W-:Y:S01]  /*10490*/  IMAD.SHL.U32 R6, R22, 0x2, RZ ;  /* 0x0000000216067824 */ /* 0x000fe200078e00ff */
[----:B------:R-:W-:Y:S06]  /*104a0*/  BRA.DIV UR4, `(.L_x_67) ;  /* 0x0000002e04787947 */ /* 0x000fec000b800000 */
[----:B------:R-:W2:Y:S01]  /*104b0*/  SHFL.IDX PT, R14, R17, RZ, 0x181f ;  /* 0x00181fff110e7589 */ /* 0x000ea200000e0000 */
[----:B------:R-:W-:Y:S01]  /*104c0*/  LEA R5, R5, UR42, 0x1 ;  /* 0x0000002a05057c11 */ /* 0x000fe2000f8e08ff */
[----:B------:R-:W-:Y:S02]  /*104d0*/  ULDC.64 UR4, c[0x0][0x208] ;  /* 0x0000820000047ab9 */ /* 0x000fe40000000a00 */
[----:B0-----:R-:W0:Y:S01]  /*104e0*/  SHFL.IDX PT, R3, R18, RZ, 0x181f ;  /* 0x00181fff12037589 */ /* 0x001e2200000e0000 */
[----:B--2---:R-:W-:-:S03]  /*104f0*/  IADD3 R2, P0, R14, R6, RZ ;  /* 0x000000060e027210 */ /* 0x004fc60007f1e0ff */
[----:B------:R-:W2:Y:S02]  /*10500*/  SHFL.IDX PT, R14, R17, 0x1, 0x181f ;  /* 0x00381f00110e7f89 */ /* 0x000ea400000e0000 */
[----:B0-----:R-:W-:Y:S01]  /*10510*/  IMAD.X R3, RZ, RZ, R3, P0 ;  /* 0x000000ffff037224 */ /* 0x001fe200000e0603 */
[----:B------:R-:W-:-:S13]  /*10520*/  ISETP.LT.OR P0, PT, R0, 0x1, P4 ;  /* 0x000000010000780c */ /* 0x000fda0002701670 */
[----:B------:R-:W-:Y:S01]  /*10530*/  LDGSTS.E.BYPASS.LTC128B.128 [R5+0x400], desc[UR4][R2.64], !P0 ;  /* 0x0040000002057fae */ /* 0x000fe2000c101d44 */
[----:B------:R-:W-:-:S13]  /*10540*/  ISETP.LT.OR P0, PT, R0, 0x1, P3 ;  /* 0x000000010000780c */ /* 0x000fda0001f01670 */
[----:B------:R-:W-:Y:S01]  /*10550*/  LDGSTS.E.BYPASS.LTC128B.128 [R5+0x2c00], desc[UR4][R2.64+0x80], !P0 ;  /* 0x02c0008002057fae */ /* 0x000fe2000c101d44 */
[----:B------:R-:W-:-:S13]  /*10560*/  ISETP.LT.OR P0, PT, R0, 0x1, P2 ;  /* 0x000000010000780c */ /* 0x000fda0001701670 */
[----:B------:R-:W-:Y:S01]  /*10570*/  LDGSTS.E.BYPASS.LTC128B.128 [R5+0x5400], desc[UR4][R2.64+0x100], !P0 ;  /* 0x0540010002057fae */ /* 0x000fe2000c101d44 */
[----:B------:R-:W-:-:S13]  /*10580*/  ISETP.LT.OR P0, PT, R0, 0x1, P1 ;  /* 0x000000010000780c */ /* 0x000fda0000f01670 */
[----:B------:R0:W-:Y:S04]  /*10590*/  LDGSTS.E.BYPASS.LTC128B.128 [R5+0x7c00], desc[UR4][R2.64+0x180], !P0 ;  /* 0x07c0018002057fae */ /* 0x0001e8000c101d44 */
[----:B0-----:R-:W0:Y:S01]  /*105a0*/  SHFL.IDX PT, R3, R18, 0x1, 0x181f ;  /* 0x00381f0012037f89 */ /* 0x001e2200000e0000 */
[----:B--2---:R-:W-:-:S03]  /*105b0*/  IADD3 R2, P0, R14, R6, RZ ;  /* 0x000000060e027210 */ /* 0x004fc60007f1e0ff */
[----:B------:R-:W2:Y:S01]  /*105c0*/  SHFL.IDX PT, R14, R17, 0x2, 0x181f ;  /* 0x00581f00110e7f89 */ /* 0x000ea200000e0000 */
[----:B0-----:R-:W-:Y:S02]  /*105d0*/  IADD3.X R3, RZ, R3, RZ, P0, !PT ;  /* 0x00000003ff037210 */ /* 0x001fe400007fe4ff */
        /* <DEDUP_REMOVED lines=22> */
[----:B------:R-:W2:Y:S04]  /*10740*/  SHFL.IDX PT, R18, R18, 0x4, 0x181f ;  /* 0x00981f0012127f89 */ /* 0x000ea800000e0000 */
[----:B------:R3:W4:Y:S01]  /*10750*/  SHFL.IDX PT, R14, R17, 0x4, 0x181f ;  /* 0x00981f00110e7f89 */ /* 0x00072200000e0000 */
[----:B0-----:R-:W-:Y:S01]  /*10760*/  IMAD.X R3, RZ, RZ, R3, P0 ;  /* 0x000000ffff037224 */ /* 0x001fe200000e0603 */
[----:B------:R-:W-:-:S13]  /*10770*/  ISETP.LT.OR P0, PT, R0, 0x31, P4 ;  /* 0x000000310000780c */ /* 0x000fda0002701670 */
[----:B------:R3:W-:Y:S01]  /*10780*/  LDGSTS.E.BYPASS.LTC128B.128 [R5+0x1c00], desc[UR4][R2.64], !P0 ;  /* 0x01c0000002057fae */ /* 0x0007e2000c101d44 */
[----:B------:R-:W-:-:S13]  /*10790*/  ISETP.LT.OR P0, PT, R0, 0x31, P3 ;  /* 0x000000310000780c */ /* 0x000fda0001f01670 */
[----:B------:R3:W-:Y:S01]  /*107a0*/  LDGSTS.E.BYPASS.LTC128B.128 [R5+0x4400], desc[UR4][R2.64+0x80], !P0 ;  /* 0x0440008002057fae */ /* 0x0007e2000c101d44 */
[----:B------:R-:W-:-:S13]  /*107b0*/  ISETP.LT.OR P0, PT, R0, 0x31, P2 ;  /* 0x000000310000780c */ /* 0x000fda0001701670 */
[----:B------:R3:W-:Y:S01]  /*107c0*/  LDGSTS.E.BYPASS.LTC128B.128 [R5+0x6c00], desc[UR4][R2.64+0x100], !P0 ;  /* 0x06c0010002057fae */ /* 0x0007e2000c101d44 */
[----:B------:R-:W-:-:S13]  /*107d0*/  ISETP.LT.OR P0, PT, R0, 0x31, P1 ;  /* 0x000000310000780c */ /* 0x000fda0000f01670 */
[----:B--2-4-:R3:W-:Y:S02]  /*107e0*/  LDGSTS.E.BYPASS.LTC128B.128 [R5+0x9400], desc[UR4][R2.64+0x180], !P0 ;  /* 0x0940018002057fae */ /* 0x0147e4000c101d44 */
.L_x_146:
[----:B---3--:R-:W-:Y:S01]  /*107f0*/  IADD3 R2, P0, R14, R6, RZ ;  /* 0x000000060e027210 */ /* 0x008fe20007f1e0ff */
[----:B------:R-:W-:-:S03]  /*10800*/  ULDC.64 UR4, c[0x0][0x208] ;  /* 0x0000820000047ab9 */ /* 0x000fc60000000a00 */
[----:B------:R-:W-:Y:S02]  /*10810*/  IADD3.X R3, RZ, R18, RZ, P0, !PT ;  /* 0x00000012ff037210 */ /* 0x000fe400007fe4ff */
[----:B------:R-:W-:-:S13]  /*10820*/  ISETP.LT.OR P0, PT, R0, 0x41, P4 ;  /* 0x000000410000780c */ /* 0x000fda0002701670 */
[----:B------:R-:W-:Y:S01]  /*10830*/  @!PT LDS RZ, [RZ] ;  /* 0x00000000fffff984 */ /* 0x000fe20000000800 */
[----:B------:R-:W-:Y:S01]  /*10840*/  @!PT LDS RZ, [RZ] ;  /* 0x00000000fffff984 */ /* 0x000fe20000000800 */
[----:B------:R-:W-:Y:S01]  /*10850*/  @!PT LDS RZ, [RZ] ;  /* 0x00000000fffff984 */ /* 0x000fe20000000800 */
[----:B------:R-:W-:Y:S01]  /*10860*/  LDGSTS.E.BYPASS.LTC128B.128 [R5+0x2400], desc[UR4][R2.64], !P0 ;  /* 0x0240000002057fae */ /* 0x000fe2000c101d44 */
[----:B------:R-:W-:-:S13]  /*10870*/  ISETP.LT.OR P0, PT, R0, 0x41, P3 ;  /* 0x000000410000780c */ /* 0x000fda0001f01670 */
[----:B------:R-:W-:Y:S01]  /*10880*/  LDGSTS.E.BYPASS.LTC128B.128 [R5+0x4c00], desc[UR4][R2.64+0x80], !P0 ;  /* 0x04c0008002057fae */ /* 0x000fe2000c101d44 */
[----:B------:R-:W-:-:S13]  /*10890*/  ISETP.LT.OR P0, PT, R0, 0x41, P2 ;  /* 0x000000410000780c */ /* 0x000fda0001701670 */
[----:B------:R-:W-:Y:S01]  /*108a0*/  LDGSTS.E.BYPASS.LTC128B.128 [R5+0x7400], desc[UR4][R2.64+0x100], !P0 ;  /* 0x0740010002057fae */ /* 0x000fe2000c101d44 */
[----:B------:R-:W-:-:S13]  /*108b0*/  ISETP.LT.OR P0, PT, R0, 0x41, P1 ;  /* 0x000000410000780c */ /* 0x000fda0000f01670 */
[----:B------:R0:W-:Y:S01]  /*108c0*/  LDGSTS.E.BYPASS.LTC128B.128 [R5+0x9c00], desc[UR4][R2.64+0x180], !P0 ;  /* 0x09c0018002057fae */ /* 0x0001e2000c101d44 */
[----:B------:R-:W-:Y:S01]  /*108d0*/  ULDC.64 UR4, c[0x0][0x328] ;  /* 0x0000ca0000047ab9 */ /* 0x000fe20000000a00 */
[----:B------:R-:W-:Y:S01]  /*108e0*/  PLOP3.LUT P0, PT, PT, PT, PT, 0x80, 0x0 ;  /* 0x000000000000781c */ /* 0x000fe20003f0f070 */
[----:B------:R-:W-:Y:S01]  /*108f0*/  IMAD R28, R28, UR4, RZ ;  /* 0x000000041c1c7c24 */ /* 0x000fe2000f8e02ff */
[----:B------:R-:W-:-:S03]  /*10900*/  NOP ;  /* 0x0000000000007918 */ /* 0x000fc60000000000 */
[C---:B------:R-:W-:Y:S02]  /*10910*/  IMAD R7, R9.reuse, UR5, R28 ;  /* 0x0000000509077c24 */ /* 0x040fe4000f8e021c */
[----:B0-----:R-:W-:Y:S01]  /*10920*/  IMAD.WIDE.U32 R2, R9, UR4, RZ ;  /* 0x0000000409027c25 */ /* 0x001fe2000f8e00ff */
[----:B------:R-:W-:-:S03]  /*10930*/  ULDC.64 UR4, c[0x0][0x338] ;  /* 0x0000ce0000047ab9 */ /* 0x000fc60000000a00 */
[----:B------:R-:W-:Y:S02]  /*10940*/  IMAD.IADD R3, R3, 0x1, R7 ;  /* 0x0000000103037824 */ /* 0x000fe400078e0207 */
[----:B------:R-:W-:Y:S02]  /*10950*/  IMAD R29, R29, UR4, RZ ;  /* 0x000000041d1d7c24 */ /* 0x000fe4000f8e02ff */
[----:B------:R-:W-:-:S04]  /*10960*/  IMAD.WIDE.U32 R2, R8, UR4, R2 ;  /* 0x0000000408027c25 */ /* 0x000fc8000f8e0002 */
[----:B------:R-:W-:-:S04]  /*10970*/  IMAD R29, R8, UR5, R29 ;  /* 0x00000005081d7c24 */ /* 0x000fc8000f8e021d */
[----:B-1----:R-:W-:-:S07]  /*10980*/  IMAD.IADD R19, R3, 0x1, R29 ;  /* 0x0000000103137824 */ /* 0x002fce00078e021d */
.L_x_68:
        /* <DEDUP_REMOVED lines=10> */
.L_x_69:
[----:B------:R-:W-:Y:S01]  /*10a30*/  R2UR UR4, R33 ;  /* 0x00000000210472ca */ /* 0x000fe200000e0000 */
[----:B------:R-:W-:Y:S01]  /*10a40*/  ULDC.64 UR6, c[0x0][0x330] ;  /* 0x0000cc0000067ab9 */ /* 0x000fe20000000a00 */
[----:B------:R-:W-:Y:S01]  /*10a50*/  MOV R18, R2 ;  /* 0x0000000200127202 */ /* 0x000fe20000000f00 */
[----:B------:R-:W-:Y:S01]  /*10a60*/  IMAD.U32 R3, RZ, RZ, UR6 ;  /* 0x00000006ff037e24 */ /* 0x000fe2000f8e00ff */
[----:B------:R0:W-:Y:S01]  /*10a70*/  SYNCS.ARRIVE.TRANS64.A1T0 RZ, [R4+URZ+0x38850], RZ ;  /* 0x038850ff04ff79a7 */ /* 0x0001e2000810003f */
[----:B------:R-:W-:Y:S01]  /*10a80*/  VIADD R30, R30, 0xffffffff ;  /* 0xffffffff1e1e7836 */ /* 0x000fe20000000000 */
[----:B------:R-:W-:Y:S01]  /*10a90*/  IADD3 R0, R0, 0x50, RZ ;  /* 0x0000005000007810 */ /* 0x000fe20007ffe0ff */
[----:B------:R-:W-:Y:S01]  /*10aa0*/  IMAD.WIDE.U32 R18, R3, UR39, R18 ;  /* 0x0000002703127c25 */ /* 0x000fe2000f8e0012 */
[----:B------:R-:W-:-:S03]  /*10ab0*/  MOV R23, R26 ;  /* 0x0000001a00177202 */ /* 0x000fc60000000f00 */
[----:B------:R-:W-:Y:S02]  /*10ac0*/  VIADD R10, R10, 0xffffffb0 ;  /* 0xffffffb00a0a7836 */ /* 0x000fe40000000000 */
[----:B------:R-:W-:Y:S01]  /*10ad0*/  UIMAD UR4, UR4, UR6, URZ ;  /* 0x00000006040472a4 */ /* 0x000fe2000f8e023f */
[----:B------:R-:W-:-:S03]  /*10ae0*/  IMAD.MOV.U32 R20, RZ, RZ, R21 ;  /* 0x000000ffff147224 */ /* 0x000fc600078e0015 */
[----:B------:R-:W-:-:S03]  /*10af0*/  UIMAD UR4, UR39, UR7, UR4 ;  /* 0x00000007270472a4 */ /* 0x000fc6000f8e0204 */
[----:B------:R-:W-:Y:S02]  /*10b00*/  ULDC.64 UR6, c[0x0][0x318] ;  /* 0x0000c60000067ab9 */ /* 0x000fe40000000a00 */
[----:B------:R-:W-:Y:S01]  /*10b10*/  LEA R17, P0, R18, UR6, 0x1 ;  /* 0x0000000612117c11 */ /* 0x000fe2000f8008ff */
[----:B------:R-:W-:-:S05]  /*10b20*/  VIADD R3, R19, UR4 ;  /* 0x0000000413037c36 */ /* 0x000fca0008000000 */
[----:B------:R-:W-:Y:S02]  /*10b30*/  LEA.HI.X R18, R18, UR7, R3, 0x1, P0 ;  /* 0x0000000712127c11 */ /* 0x000fe400080f0c03 */
[----:B------:R-:W-:-:S13]  /*10b40*/  ISETP.GT.AND P0, PT, R30, UR45, PT ;  /* 0x0000002d1e007c0c */ /* 0x000fda000bf04270 */
[----:B0-----:R-:W-:Y:S05]  /*10b50*/  @P0 BRA `(.L_x_70) ;  /* 0xffffffec00e00947 */ /* 0x001fea000383ffff */
[----:B------:R-:W-:Y:S05]  /*10b60*/  BSYNC B0 ;  /* 0x0000000000007941 */ /* 0x000fea0003800000 */
.L_x_57:
[----:B------:R-:W-:-:S13]  /*10b70*/  LOP3.LUT P0, RZ, R16, 0x20, RZ, 0xc0, !PT ;  /* 0x0000002010ff7812 */ /* 0x000fda000780c0ff */
[----:B------:R-:W-:Y:S05]  /*10b80*/  @!P0 BRA `(.L_x_71) ;  /* 0x0000000000048947 */ /* 0x000fea0003800000 */
[----:B------:R-:W-:Y:S01]  /*10b90*/  BPT.TRAP 0x1 ;  /* 0x000000040000795c */ /* 0x000fe20000300000 */
.L_x_71:
[C---:B0-----:R-:W-:Y:S01]  /*10ba0*/  LEA R0, R21.reuse, UR42, 0x3 ;  /* 0x0000002a15007c11 */ /* 0x041fe2000f8e18ff */
[----:B------:R-:W0:Y:S01]  /*10bb0*/  S2R R2, SR_TID.X ;  /* 0x0000000000027919 */ /* 0x000e220000002100 */
[----:B------:R-:W-:Y:S01]  /*10bc0*/  SHF.L.U32 R3, R26, 0x1f, RZ ;  /* 0x0000001f1a037819 */ /* 0x000fe200000006ff */
[----:B------:R-:W-:Y:S01]  /*10bd0*/  IMAD.MOV.U32 R5, RZ, RZ, -0x50 ;  /* 0xffffffb0ff057424 */ /* 0x000fe200078e00ff */
[----:B------:R-:W-:Y:S01]  /*10be0*/  BSSY B0, `(.L_x_72) ;  /* 0x0000008000007945 */ /* 0x000fe20003800000 */
[----:B------:R-:W-:Y:S01]  /*10bf0*/  IMAD R4, R21, 0x5000, R31 ;  /* 0x0000500015047824 */ /* 0x000fe200078e021f */
[----:B------:R-:W1:Y:S01]  /*10c00*/  SYNCS.PHASECHK.TRANS64.TRYWAIT P0, [R0+URZ+0x38860], R3 ;  /* 0x03886003000075a7 */ /* 0x000e62000800017f */
[----:B------:R-:W-:Y:S01]  /*10c10*/  IMAD R5, R30, R5, UR40 ;  /* 0x000000281e057e24 */ /* 0x000fe2000f8e0205 */
[----:B0-----:R-:W-:-:S04]  /*10c20*/  LOP3.LUT R2, R2, 0x7f, RZ, 0xc0, !PT ;  /* 0x0000007f02027812 */ /* 0x001fc800078ec0ff */
[----:B------:R-:W-:-:S04]  /*10c30*/  SHF.R.U32.HI R2, RZ, 0x3, R2 ;  /* 0x00000003ff027819 */ /* 0x000fc80000011602 */
[----:B------:R-:W-:Y:S01]  /*10c40*/  IADD3 R5, -R2, R5, RZ ;  /* 0x0000000502057210 */ /* 0x000fe20007ffe1ff */
[----:B-1----:R-:W-:Y:S06]  /*10c50*/  @!P0 BRA `(.L_x_73) ;  /* 0x0000002c00588947 */ /* 0x002fec0003800000 */
.L_x_147:
[----:B------:R-:W-:Y:S05]  /*10c60*/  BSYNC B0 ;  /* 0x0000000000007941 */ /* 0x000fea0003800000 */
.L_x_72:
[----:B------:R-:W-:-:S03]  /*10c70*/  UMOV UR4, 0xffffffff ;  /* 0xffffffff00047882 */ /* 0x000fc60000000000 */
[----:B------:R-:W-:Y:S05]  /*10c80*/  BRA.DIV UR4, `(.L_x_74) ;  /* 0x0000002e04607947 */ /* 0x000fea000b800000 */
[----:B0-----:R-:W-:Y:S01]  /*10c90*/  SHFL.IDX PT, R3, R18, RZ, 0x181f ;  /* 0x00181fff12037589 */ /* 0x001fe200000e0000 */
[----:B------:R-:W-:Y:S01]  /*10ca0*/  ULDC UR4, c[0x0][0x2f4] ;  /* 0x0000bd0000047ab9 */ /* 0x000fe20000000800 */
[----:B------:R-:W-:Y:S01]  /*10cb0*/  LEA R4, R4, UR42, 0x1 ;  /* 0x0000002a04047c11 */ /* 0x000fe2000f8e08ff */
[----:B------:R-:W-:Y:S01]  /*10cc0*/  ULDC.64 UR6, c[0x0][0x208] ;  /* 0x0000820000067ab9 */ /* 0x000fe20000000a00 */
[----:B------:R-:W0:Y:S01]  /*10cd0*/  SHFL.IDX PT, R2, R17, RZ, 0x181f ;  /* 0x00181fff11027589 */ /* 0x000e2200000e0000 */
[----:B------:R-:W-:Y:S02]  /*10ce0*/  ISETP.GE.AND P2, PT, R22, UR4, PT ;  /* 0x0000000416007c0c */ /* 0x000fe4000bf46270 */
[----:B------:R-:W-:Y:S01]  /*10cf0*/  ISETP.GE.AND P3, PT, R37, UR4, PT ;  /* 0x0000000425007c0c */ /* 0x000fe2000bf66270 */
[----:B------:R-:W-:Y:S01]  /*10d00*/  SHFL.IDX PT, R6, R18, 0x1, 0x181f ;  /* 0x00381f0012067f89 */ /* 0x000fe200000e0000 */
[C---:B------:R-:W-:Y:S02]  /*10d10*/  ISETP.LT.OR P5, PT, R5.reuse, 0x1, P2 ;  /* 0x000000010500780c */ /* 0x040fe400017a1670 */
[----:B------:R-:W-:Y:S01]  /*10d20*/  ISETP.LT.OR P4, PT, R5, 0x1, P3 ;  /* 0x000000010500780c */ /* 0x000fe20001f81670 */
[----:B------:R-:W1:Y:S01]  /*10d30*/  SHFL.IDX PT, R14, R17, 0x1, 0x181f ;  /* 0x00381f00110e7f89 */ /* 0x000e6200000e0000 */
[----:B------:R-:W-:-:S02]  /*10d40*/  ISETP.GE.AND P1, PT, R36, UR4, PT ;  /* 0x0000000424007c0c */ /* 0x000fc4000bf26270 */
[----:B------:R-:W-:Y:S01]  /*10d50*/  ISETP.GE.AND P0, PT, R35, UR4, PT ;  /* 0x0000000423007c0c */ /* 0x000fe2000bf06270 */
[----:B0-----:R-:W-:-:S06]  /*10d60*/  IMAD.WIDE.U32 R2, R22, 0x2, R2 ;  /* 0x0000000216027825 */ /* 0x001fcc00078e0002 */
[----:B------:R-:W-:Y:S01]  /*10d70*/  LDGSTS.E.BYPASS.LTC128B.128 [R4+0x400], desc[UR6][R2.64], !P5 ;  /* 0x0040000002047fae */ /* 0x000fe2000e901d46 */
[----:B------:R-:W-:-:S03]  /*10d80*/  ISETP.LT.OR P5, PT, R5, 0x1, P1 ;  /* 0x000000010500780c */ /* 0x000fc60000fa1670 */
[----:B------:R-:W-:Y:S01]  /*10d90*/  LDGSTS.E.BYPASS.LTC128B.128 [R4+0x2c00], desc[UR6][R2.64+0x80], !P4 ;  /* 0x02c0008002047fae */ /* 0x000fe2000e101d46 */
[----:B------:R-:W-:-:S09]  /*10da0*/  ISETP.LT.OR P4, PT, R5, 0x1, P0 ;  /* 0x000000010500780c */ /* 0x000fd20000781670 */
[----:B------:R-:W-:Y:S01]  /*10db0*/  LDGSTS.E.BYPASS.LTC128B.128 [R4+0x5400], desc[UR6][R2.64+0x100], !P5 ;  /* 0x0540010002047fae */ /* 0x000fe2000e901d46 */
[----:B------:R-:W-:-:S03]  /*10dc0*/  ISETP.LT.OR P5, PT, R5, 0x11, P2 ;  /* 0x000000110500780c */ /* 0x000fc600017a1670 */
[----:B------:R1:W-:Y:S01]  /*10dd0*/  LDGSTS.E.BYPASS.LTC128B.128 [R4+0x7c00], desc[UR6][R2.64+0x180], !P4 ;  /* 0x07c0018002047fae */ /* 0x0003e2000e101d46 */
[----:B------:R-:W-:Y:S01]  /*10de0*/  ISETP.LT.OR P4, PT, R5, 0x11, P3 ;  /* 0x000000110500780c */ /* 0x000fe20001f81670 */
[----:B-1----:R-:W-:Y:S02]  /*10df0*/  IMAD.MOV.U32 R2, RZ, RZ, R14 ;  /* 0x000000ffff027224 */ /* 0x002fe400078e000e */
[----:B------:R-:W-:Y:S01]  /*10e00*/  IMAD.MOV.U32 R3, RZ, RZ, R6 ;  /* 0x000000ffff037224 */ /* 0x000fe200078e0006 */
[----:B------:R-:W0:Y:S01]  /*10e10*/  SHFL.IDX PT, R14, R17, 0x2, 0x181f ;  /* 0x00581f00110e7f89 */ /* 0x000e2200000e0000 */
[----:B------:R-:W-:-:S03]  /*10e20*/  IMAD.WIDE.U32 R2, R22, 0x2, R2 ;  /* 0x0000000216027825 */ /* 0x000fc600078e0002 */
[----:B------:R-:W1:Y:S04]  /*10e30*/  SHFL.IDX PT, R6, R18, 0x2, 0x181f ;  /* 0x00581f0012067f89 */ /* 0x000e6800000e0000 */
[----:B------:R-:W-:Y:S01]  /*10e40*/  LDGSTS.E.BYPASS.LTC128B.128 [R4+0xc00], desc[UR6][R2.64], !P5 ;  /* 0x00c0000002047fae */ /* 0x000fe2000e901d46 */
[----:B------:R-:W-:-:S03]  /*10e50*/  ISETP.LT.OR P5, PT, R5, 0x11, P1 ;  /* 0x000000110500780c */ /* 0x000fc60000fa1670 */
[----:B------:R-:W-:Y:S01]  /*10e60*/  LDGSTS.E.BYPASS.LTC128B.128 [R4+0x3400], desc[UR6][R2.64+0x80], !P4 ;  /* 0x0340008002047fae */ /* 0x000fe2000e101d46 */
[----:B------:R-:W-:-:S09]  /*10e70*/  ISETP.LT.OR P4, PT, R5, 0x11, P0 ;  /* 0x000000110500780c */ /* 0x000fd20000781670 */
[----:B------:R-:W-:Y:S01]  /*10e80*/  LDGSTS.E.BYPASS.LTC128B.128 [R4+0x5c00], desc[UR6][R2.64+0x100], !P5 ;  /* 0x05c0010002047fae */ /* 0x000fe2000e901d46 */
[----:B------:R-:W-:-:S03]  /*10e90*/  ISETP.LT.OR P5, PT, R5, 0x21, P2 ;  /* 0x000000210500780c */ /* 0x000fc600017a1670 */
[----:B------:R0:W-:Y:S01]  /*10ea0*/  LDGSTS.E.BYPASS.LTC128B.128 [R4+0x8400], desc[UR6][R2.64+0x180], !P4 ;  /* 0x0840018002047fae */ /* 0x0001e2000e101d46 */
[C---:B------:R-:W-:Y:S02]  /*10eb0*/  ISETP.LT.OR P4, PT, R5.reuse, 0x21, P3 ;  /* 0x000000210500780c */ /* 0x040fe40001f81670 */
[----:B0-----:R-:W-:Y:S01]  /*10ec0*/  MOV R2, R14 ;  /* 0x0000000e00027202 */ /* 0x001fe20000000f00 */
[----:B-1----:R-:W-:Y:S01]  /*10ed0*/  IMAD.MOV.U32 R3, RZ, RZ, R6 ;  /* 0x000000ffff037224 */ /* 0x002fe200078e0006 */
[----:B------:R-:W-:Y:S03]  /*10ee0*/  SHFL.IDX PT, R14, R17, 0x3, 0x181f ;  /* 0x00781f00110e7f89 */ /* 0x000fe600000e0000 */
[----:B------:R-:W-:Y:S01]  /*10ef0*/  IMAD.WIDE.U32 R2, R22, 0x2, R2 ;  /* 0x0000000216027825 */ /* 0x000fe200078e0002 */
[----:B------:R-:W0:Y:S04]  /*10f00*/  SHFL.IDX PT, R6, R18, 0x3, 0x181f ;  /* 0x00781f0012067f89 */ /* 0x000e2800000e0000 */
[----:B------:R-:W-:Y:S01]  /*10f10*/  LDGSTS.E.BYPASS.LTC128B.128 [R4+0x1400], desc[UR6][R2.64], !P5 ;  /* 0x0140000002047fae */ /* 0x000fe2000e901d46 */
[----:B------:R-:W-:-:S03]  /*10f20*/  ISETP.LT.OR P5, PT, R5, 0x21, P1 ;  /* 0x000000210500780c */ /* 0x000fc60000fa1670 */
[----:B------:R-:W-:Y:S01]  /*10f30*/  LDGSTS.E.BYPASS.LTC128B.128 [R4+0x3c00], desc[UR6][R2.64+0x80], !P4 ;  /* 0x03c0008002047fae */ /* 0x000fe2000e101d46 */
[----:B------:R-:W-:-:S03]  /*10f40*/  ISETP.LT.OR P4, PT, R5, 0x21, P0 ;  /* 0x000000210500780c */ /* 0x000fc60000781670 */
[----:B------:R-:W1:Y:S06]  /*10f50*/  SHFL.IDX PT, R18, R18, 0x4, 0x181f ;  /* 0x00981f0012127f89 */ /* 0x000e6c00000e0000 */
[----:B------:R-:W-:Y:S01]  /*10f60*/  LDGSTS.E.BYPASS.LTC128B.128 [R4+0x6400], desc[UR6][R2.64+0x100], !P5 ;  /* 0x0640010002047fae */ /* 0x000fe2000e901d46 */
[----:B------:R-:W-:-:S03]  /*10f70*/  ISETP.LT.OR P5, PT, R5, 0x31, P2 ;  /* 0x000000310500780c */ /* 0x000fc600017a1670 */
[----:B------:R0:W-:Y:S01]  /*10f80*/  LDGSTS.E.BYPASS.LTC128B.128 [R4+0x8c00], desc[UR6][R2.64+0x180], !P4 ;  /* 0x08c0018002047fae */ /* 0x0001e2000e101d46 */
[----:B------:R-:W-:Y:S02]  /*10f90*/  ISETP.LT.OR P4, PT, R5, 0x31, P3 ;  /* 0x000000310500780c */ /* 0x000fe40001f81670 */
[----:B0-----:R-:W-:Y:S01]  /*10fa0*/  MOV R3, R6 ;  /* 0x0000000600037202 */ /* 0x001fe20000000f00 */
[----:B------:R-:W-:Y:S02]  /*10fb0*/  IMAD.MOV.U32 R2, RZ, RZ, R14 ;  /* 0x000000ffff027224 */ /* 0x000fe400078e000e */
[----:B------:R0:W2:Y:S01]  /*10fc0*/  SHFL.IDX PT, R14, R17, 0x4, 0x181f ;  /* 0x00981f00110e7f89 */ /* 0x0000a200000e0000 */
[----:B------:R-:W-:Y:S02]  /*10fd0*/  IMAD.MOV.U32 R6, RZ, RZ, RZ ;  /* 0x000000ffff067224 */ /* 0x000fe400078e00ff */
[----:B------:R-:W-:-:S05]  /*10fe0*/  IMAD.WIDE.U32 R2, R22, 0x2, R2 ;  /* 0x0000000216027825 */ /* 0x000fca00078e0002 */
[----:B------:R0:W-:Y:S01]  /*10ff0*/  LDGSTS.E.BYPASS.LTC128B.128 [R4+0x1c00], desc[UR6][R2.64], !P5 ;  /* 0x01c0000002047fae */ /* 0x0001e2000e901d46 */
[----:B------:R-:W-:-:S03]  /*11000*/  ISETP.LT.OR P5, PT, R5, 0x31, P1 ;  /* 0x000000310500780c */ /* 0x000fc60000fa1670 */
[----:B------:R0:W-:Y:S01]  /*11010*/  LDGSTS.E.BYPASS.LTC128B.128 [R4+0x4400], desc[UR6][R2.64+0x80], !P4 ;  /* 0x0440008002047fae */ /* 0x0001e2000e101d46 */
[----:B------:R-:W-:-:S09]  /*11020*/  ISETP.LT.OR P4, PT, R5, 0x31, P0 ;  /* 0x000000310500780c */ /* 0x000fd20000781670 */
[----:B------:R0:W-:Y:S04]  /*11030*/  LDGSTS.E.BYPASS.LTC128B.128 [R4+0x6c00], desc[UR6][R2.64+0x100], !P5 ;  /* 0x06c0010002047fae */ /* 0x0001e8000e901d46 */
[----:B-12---:R0:W-:Y:S02]  /*11040*/  LDGSTS.E.BYPASS.LTC128B.128 [R4+0x9400], desc[UR6][R2.64+0x180], !P4 ;  /* 0x0940018002047fae */ /* 0x0061e4000e101d46 */
.L_x_159:
[C---:B------:R-:W-:Y:S01]  /*11050*/  ISETP.LT.OR P2, PT, R5.reuse, 0x41, P2 ;  /* 0x000000410500780c */ /* 0x040fe20001741670 */
[----:B0-----:R-:W-:Y:S01]  /*11060*/  IMAD.MOV.U32 R2, RZ, RZ, R14 ;  /* 0x000000ffff027224 */ /* 0x001fe200078e000e */
[C---:B------:R-:W-:Y:S01]  /*11070*/  ISETP.LT.OR P3, PT, R5.reuse, 0x41, P3 ;  /* 0x000000410500780c */ /* 0x040fe20001f61670 */
[----:B------:R-:W-:Y:S01]  /*11080*/  ULDC.64 UR4, c[0x0][0x208] ;  /* 0x0000820000047ab9 */ /* 0x000fe20000000a00 */
[C---:B------:R-:W-:Y:S02]  /*11090*/  ISETP.LT.OR P1, PT, R5.reuse, 0x41, P1 ;  /* 0x000000410500780c */ /* 0x040fe40000f21670 */
[----:B------:R-:W-:Y:S02]  /*110a0*/  ISETP.LT.OR P0, PT, R5, 0x41, P0 ;  /* 0x000000410500780c */ /* 0x000fe40000701670 */
[----:B------:R-:W-:-:S03]  /*110b0*/  MOV R3, R18 ;  /* 0x0000001200037202 */ /* 0x000fc60000000f00 */
[----:B------:R-:W-:-:S05]  /*110c0*/  IMAD.WIDE.U32 R22, R22, 0x2, R2 ;  /* 0x0000000216167825 */ /* 0x000fca00078e0002 */
[----:B------:R-:W-:Y:S01]  /*110d0*/  @!PT LDS RZ, [RZ] ;  /* 0x00000000fffff984 */ /* 0x000fe20000000800 */
[----:B------:R-:W-:Y:S01]  /*110e0*/  @!PT LDS RZ, [RZ] ;  /* 0x00000000fffff984 */ /* 0x000fe20000000800 */
[----:B------:R-:W-:Y:S01]  /*110f0*/  @!PT LDS RZ, [RZ] ;  /* 0x00000000fffff984 */ /* 0x000fe20000000800 */
[----:B------:R0:W-:Y:S04]  /*11100*/  LDGSTS.E.BYPASS.LTC128B.128 [R4+0x2400], desc[UR4][R22.64], !P2 ;  /* 0x0240000016047fae */ /* 0x0001e8000d101d44 */
[----:B------:R0:W-:Y:S04]  /*11110*/  LDGSTS.E.BYPASS.LTC128B.128 [R4+0x4c00], desc[UR4][R22.64+0x80], !P3 ;  /* 0x04c0008016047fae */ /* 0x0001e8000d901d44 */
[----:B------:R0:W-:Y:S04]  /*11120*/  LDGSTS.E.BYPASS.LTC128B.128 [R4+0x7400], desc[UR4][R22.64+0x100], !P1 ;  /* 0x0740010016047fae */ /* 0x0001e8000c901d44 */
[----:B------:R0:W-:Y:S01]  /*11130*/  LDGSTS.E.BYPASS.LTC128B.128 [R4+0x9c00], desc[UR4][R22.64+0x180], !P0 ;  /* 0x09c0018016047fae */ /* 0x0001e2000c101d44 */
[----:B------:R-:W-:Y:S01]  /*11140*/  PLOP3.LUT P0, PT, PT, PT, PT, 0x80, 0x0 ;  /* 0x000000000000781c */ /* 0x000fe20003f0f070 */
[----:B------:R-:W-:-:S12]  /*11150*/  NOP ;  /* 0x0000000000007918 */ /* 0x000fd80000000000 */
.L_x_75:
        /* <DEDUP_REMOVED lines=10> */
.L_x_76:
[----:B------:R-:W-:Y:S01]  /*11200*/  VIADD R2, R21, 0x1 ;  /* 0x0000000115027836 */ /* 0x000fe20000000000 */
[----:B------:R1:W-:Y:S04]  /*11210*/  SYNCS.ARRIVE.TRANS64.A1T0 RZ, [R0+URZ+0x38850], RZ ;  /* 0x038850ff00ff79a7 */ /* 0x0003e8000810003f */
[----:B------:R-:W-:-:S04]  /*11220*/  ISETP.NE.AND P0, PT, R2, 0x2, PT ;  /* 0x000000020200780c */ /* 0x000fc80003f05270 */
[----:B------:R-:W-:Y:S02]  /*11230*/  SEL R3, RZ, 0x1, P0 ;  /* 0x00000001ff037807 */ /* 0x000fe40000000000 */
[----:B------:R-:W-:Y:S02]  /*11240*/  SEL R2, R2, RZ, P0 ;  /* 0x000000ff02027207 */ /* 0x000fe40000000000 */
[----:B-1----:R-:W-:-:S07]  /*11250*/  LOP3.LUT R0, R26, R3, RZ, 0x3c, !PT ;  /* 0x000000031a007212 */ /* 0x002fce00078e3cff */
.L_x_40:
[----:B0-----:R-:W0:Y:S01]  /*11260*/  S2R R4, SR_CgaCtaId ;  /* 0x0000000000047919 */ /* 0x001e220000008800 */
[----:B------:R-:W-:Y:S02]  /*11270*/  MOV R3, 0x400 ;  /* 0x0000040000037802 */ /* 0x000fe40000000f00 */
[----:B------:R-:W-:Y:S02]  /*11280*/  SHF.L.U32 R6, R6, 0x1f, RZ ;  /* 0x0000001f06067819 */ /* 0x000fe400000006ff */
[----:B0-----:R-:W-:-:S04]  /*11290*/  LEA R7, R4, R3, 0x18 ;  /* 0x0000000304077211 */ /* 0x001fc800078ec0ff */
[----:B------:R-:W0:Y:S02]  /*112a0*/  SYNCS.PHASECHK.TRANS64.TRYWAIT P0, [R7+URZ+0x38820], R6 ;  /* 0x03882006070075a7 */ /* 0x000e24000800017f */
[----:B0-----:R-:W-:Y:S05]  /*112b0*/  @!P0 BRA `(.L_x_77) ;  /* 0x0000002c00c48947 */ /* 0x001fea0003800000 */
.L_x_160:
[----:B------:R-:W-:-:S03]  /*112c0*/  UMOV UR4, 0xffffffff ;  /* 0xffffffff00047882 */ /* 0x000fc60000000000 */
[----:B------:R-:W-:Y:S05]  /*112d0*/  BRA.DIV UR4, `(.L_x_78) ;  /* 0x0000002e04d07947 */ /* 0x000fea000b800000 */
[----:B------:R-:W1:Y:S02]  /*112e0*/  S2R R3, SR_TID.X ;  /* 0x0000000000037919 */ /* 0x000e640000002100 */
[----:B-1----:R-:W-:-:S04]  /*112f0*/  SHF.R.U32.HI R3, RZ, 0x5, R3 ;  /* 0x00000005ff037819 */ /* 0x002fc80000011603 */
[----:B------:R-:W-:-:S05]  /*11300*/  LOP3.LUT R3, R3, 0x3, RZ, 0xc0, !PT ;  /* 0x0000000303037812 */ /* 0x000fca00078ec0ff */
[----:B------:R1:W2:Y:S02]  /*11310*/  SHFL.IDX PT, R14, R3, RZ, 0x1f ;  /* 0x00001fff030e7589 */ /* 0x0002a400000e0000 */
.L_x_163:
[----:B--2---:R-:W-:-:S13]  /*11320*/  ISETP.NE.AND P0, PT, R14, RZ, PT ;  /* 0x000000ff0e00720c */ /* 0x004fda0003f05270 */
[----:B------:R-:W-:Y:S05]  /*11330*/  @P0 BRA `(.L_x_8) ;  /* 0x0000000000900947 */ /* 0x000fea0003800000 */
[----:B------:R-:W-:-:S03]  /*11340*/  UMOV UR4, 0xffffffff ;  /* 0xffffffff00047882 */ /* 0x000fc60000000000 */
[----:B------:R-:W-:Y:S05]  /*11350*/  BRA.DIV UR4, `(.L_x_79) ;  /* 0x0000002e04e47947 */ /* 0x000fea000b800000 */
[----:B------:R-:W-:-:S13]  /*11360*/  ELECT P6, URZ, PT ;  /* 0x00000000003f782f */ /* 0x000fda00038c0000 */
.L_x_166:
[----:B------:R-:W-:Y:S05]  /*11370*/  @!P6 BRA `(.L_x_8) ;  /* 0x000000000080e947 */ /* 0x000fea0003800000 */
[----:B-1----:R-:W2:Y:S02]  /*11380*/  LDL R3, [R1+0x4] ;  /* 0x0000040001037983 */ /* 0x002ea40000100800 */
[----:B--2---:R-:W-:-:S13]  /*11390*/  R2UR UR4, R3 ;  /* 0x00000000030472ca */ /* 0x004fda00000e0000 */
[----:B------:R-:W-:-:S06]  /*113a0*/  ULOP3.LUT UR4, UR4, 0x2, URZ, 0xfc, !UPT ;  /* 0x0000000204047892 */ /* 0x000fcc000f8efc3f */
[----:B------:R-:W-:-:S05]  /*113b0*/  IMAD.U32 R3, RZ, RZ, UR4 ;  /* 0x00000004ff037e24 */ /* 0x000fca000f8e00ff */
[----:B------:R-:W-:-:S13]  /*113c0*/  ISETP.NE.AND P0, PT, R3, 0x3, PT ;  /* 0x000000030300780c */ /* 0x000fda0003f05270 */
[----:B------:R-:W-:Y:S05]  /*113d0*/  @!P0 BRA `(.L_x_80) ;  /* 0x0000000000048947 */ /* 0x000fea0003800000 */
[----:B------:R-:W-:Y:S01]  /*113e0*/  BPT.TRAP 0x1 ;  /* 0x000000040000795c */ /* 0x000fe20000300000 */
.L_x_80:
[C---:B------:R-:W-:Y:S01]  /*113f0*/  LEA R5, R2.reuse, R7, 0x3 ;  /* 0x0000000702057211 */ /* 0x040fe200078e18ff */
[----:B------:R-:W-:Y:S01]  /*11400*/  VIADD R2, R2, 0x1 ;  /* 0x0000000102027836 */ /* 0x000fe20000000000 */
[----:B------:R-:W-:-:S04]  /*11410*/  SHF.L.U32 R4, R0, 0x1f, RZ ;  /* 0x0000001f00047819 */ /* 0x000fc800000006ff */
[----:B------:R-:W1:Y:S01]  /*11420*/  SYNCS.PHASECHK.TRANS64.TRYWAIT P1, [R5+URZ+0x38840], R4 ;  /* 0x03884004050075a7 */ /* 0x000e62000802017f */
[----:B------:R-:W-:-:S04]  /*11430*/  ISETP.NE.AND P2, PT, R2, 0x2, PT ;  /* 0x000000020200780c */ /* 0x000fc80003f45270 */
[----:B------:R-:W-:Y:S01]  /*11440*/  SEL R3, RZ, 0x1, P2 ;  /* 0x00000001ff037807 */ /* 0x000fe20001000000 */
[----:B-1----:R-:W-:Y:S08]  /*11450*/  @!P1 BRA `(.L_x_81) ;  /* 0x0000002c00c49947 */ /* 0x002ff00003800000 */
.L_x_167:
[----:B------:R-:W-:Y:S02]  /*11460*/  SEL R2, R2, RZ, P2 ;  /* 0x000000ff02027207 */ /* 0x000fe40001000000 */
[----:B------:R-:W-:Y:S01]  /*11470*/  LOP3.LUT R0, R0, R3, RZ, 0x3c, !PT ;  /* 0x0000000300007212 */ /* 0x000fe200078e3cff */
[----:B------:R-:W-:Y:S06]  /*11480*/  @!P0 BRA `(.L_x_82) ;  /* 0x0000000000048947 */ /* 0x000fec0003800000 */
[----:B------:R-:W-:Y:S01]  /*11490*/  BPT.TRAP 0x1 ;  /* 0x000000040000795c */ /* 0x000fe20000300000 */
.L_x_82:
[----:B------:R-:W-:Y:S01]  /*114a0*/  IMAD R3, R2, 0x8, R7 ;  /* 0x0000000802037824 */ /* 0x000fe200078e0207 */
[----:B------:R-:W-:-:S04]  /*114b0*/  SHF.L.U32 R0, R0, 0x1f, RZ ;  /* 0x0000001f00007819 */ /* 0x000fc800000006ff */
[----:B------:R-:W2:Y:S02]  /*114c0*/  SYNCS.PHASECHK.TRANS64.TRYWAIT P1, [R3+URZ+0x38840], R0 ;  /* 0x03884000030075a7 */ /* 0x000ea4000802017f */
[----:B--2---:R-:W-:Y:S05]  /*114d0*/  @!P1 BRA `(.L_x_83) ;  /* 0x0000002c00b89947 */ /* 0x004fea0003800000 */
.L_x_168:
[----:B------:R-:W-:Y:S05]  /*114e0*/  @!P0 BRA `(.L_x_84) ;  /* 0x0000000000048947 */ /* 0x000fea0003800000 */
[----:B------:R-:W-:Y:S01]  /*114f0*/  BPT.TRAP 0x1 ;  /* 0x000000040000795c */ /* 0x000fe20000300000 */
.L_x_84:
[----:B------:R-:W3:Y:S02]  /*11500*/  SYNCS.PHASECHK.TRANS64.TRYWAIT P1, [R5+URZ+0x38860], R4 ;  /* 0x03886004050075a7 */ /* 0x000ee4000802017f */
[----:B---3--:R-:W-:Y:S05]  /*11510*/  @!P1 BRA `(.L_x_85) ;  /* 0x0000002c00bc9947 */ /* 0x008fea0003800000 */
.L_x_169:
[----:B------:R-:W-:Y:S05]  /*11520*/  @!P0 BRA `(.L_x_86) ;  /* 0x0000000000048947 */ /* 0x000fea0003800000 */
[----:B------:R-:W-:Y:S01]  /*11530*/  BPT.TRAP 0x1 ;  /* 0x000000040000795c */ /* 0x000fe20000300000 */
.L_x_86:
[----:B----4-:R4:W0:Y:S02]  /*11540*/  SYNCS.PHASECHK.TRANS64.TRYWAIT P0, [R3+URZ+0x38860], R0 ;  /* 0x03886000030075a7 */ /* 0x010824000800017f */
[----:B0-----:R-:W-:Y:S05]  /*11550*/  @!P0 NANOSLEEP.SYNCS 0x989680 ;  /* 0x009896800000895d */ /* 0x001fea0003900000 */
[----:B------:R-:W0:Y:S02]  /*11560*/  @!P0 SYNCS.PHASECHK.TRANS64 P0, [R3+URZ+0x38860], R0 ;  /* 0x03886000030085a7 */ /* 0x000e24000800007f */
[----:B0-----:R-:W-:Y:S05]  /*11570*/  @!P0 BRA `(.L_x_86) ;  /* 0xfffffffc00f08947 */ /* 0x001fea000383ffff */
.L_x_8:
[----:B------:R-:W-:Y:S05]  /*11580*/  BSYNC B6 ;  /* 0x0000000000067941 */ /* 0x000fea0003800000 */
.L_x_5:
[----:B------:R-:W-:Y:S05]  /*11590*/  EXIT ;  /* 0x000000000000794d */ /* 0x000fea0003800000 */
.L_x_12:
[----:B------:R-:W-:-:S13]  /*115a0*/  R2UR UR4, R16 ;  /* 0x00000000100472ca */ /* 0x000fda00000e0000 */
[----:B0-----:R-:W-:-:S04]  /*115b0*/  MOV R3, UR4 ;  /* 0x0000000400037c02 */ /* 0x001fc80008000f00 */
[----:B------:R0:W1:Y:S03]  /*115c0*/  SYNCS.PHASECHK.TRANS64.TRYWAIT P0, [R3+URZ+0x38800], R0 ;  /* 0x03880000030075a7 */ /* 0x000066000800017f */
[----:B-1----:R-:W-:Y:S05]  /*115d0*/  @!P0 NANOSLEEP.SYNCS 0x989680 ;  /* 0x009896800000895d */ /* 0x002fea0003900000 */
[----:B------:R-:W1:Y:S02]  /*115e0*/  @!P0 SYNCS.PHASECHK.TRANS64 P0, [R3+URZ+0x38800], R0 ;  /* 0x03880000030085a7 */ /* 0x000e64000800007f */
[----:B-1----:R-:W-:Y:S05]  /*115f0*/  @!P0 BRA `(.L_x_12) ;  /* 0xfffffffc00e88947 */ /* 0x002fea000383ffff */
[----:B------:R-:W-:Y:S05]  /*11600*/  BRA `(.L_x_87) ;  /* 0xfffffefc00987947 */ /* 0x000fea000383ffff */
.L_x_16:
[----:B------:R-:W-:-:S13]  /*11610*/  R2UR UR4, R16 ;  /* 0x00000000100472ca */ /* 0x000fda00000e0000 */
[----:B0-----:R-:W-:-:S04]  /*11620*/  IMAD.U32 R3, RZ, RZ, UR4 ;  /* 0x00000004ff037e24 */ /* 0x001fc8000f8e00ff */
[----:B------:R0:W2:Y:S03]  /*11630*/  SYNCS.PHASECHK.TRANS64.TRYWAIT P1, [R3+URZ+0x38830], R0 ;  /* 0x03883000030075a7 */ /* 0x0000a6000802017f */
[----:B--2---:R-:W-:Y:S05]  /*11640*/  @!P1 NANOSLEEP.SYNCS 0x989680 ;  /* 0x009896800000995d */ /* 0x004fea0003900000 */
[----:B------:R-:W2:Y:S02]  /*11650*/  @!P1 SYNCS.PHASECHK.TRANS64 P1, [R3+URZ+0x38830], R0 ;  /* 0x03883000030095a7 */ /* 0x000ea4000802007f */
[----:B--2---:R-:W-:Y:S05]  /*11660*/  @!P1 BRA `(.L_x_16) ;  /* 0xfffffffc00e89947 */ /* 0x004fea000383ffff */
[----:B------:R-:W-:Y:S05]  /*11670*/  BRA `(.L_x_15) ;  /* 0xfffffefc00c07947 */ /* 0x000fea000383ffff */
.L_x_22:
[----:B------:R-:W-:-:S13]  /*11680*/  R2UR UR6, R213 ;  /* 0x00000000d50672ca */ /* 0x000fda00000e0000 */
[----:B-1----:R-:W-:-:S04]  /*11690*/  IMAD.U32 R6, RZ, RZ, UR6 ;  /* 0x00000006ff067e24 */ /* 0x002fc8000f8e00ff */
[----:B------:R1:W2:Y:S03]  /*116a0*/  SYNCS.PHASECHK.TRANS64.TRYWAIT P1, [R6+URZ+0x38830], R3 ;  /* 0x03883003060075a7 */ /* 0x0002a6000802017f */
[----:B--2---:R-:W-:Y:S05]  /*116b0*/  @!P1 NANOSLEEP.SYNCS 0x989680 ;  /* 0x009896800000995d */ /* 0x004fea0003900000 */
[----:B------:R-:W2:Y:S02]  /*116c0*/  @!P1 SYNCS.PHASECHK.TRANS64 P1, [R6+URZ+0x38830], R3 ;  /* 0x03883003060095a7 */ /* 0x000ea4000802007f */
[----:B--2---:R-:W-:Y:S05]  /*116d0*/  @!P1 BRA `(.L_x_22) ;  /* 0xfffffffc00e89947 */ /* 0x004fea000383ffff */
[----:B------:R-:W-:Y:S05]  /*116e0*/  BRA `(.L_x_21) ;  /* 0xffffff4400b47947 */ /* 0x000fea000383ffff */
.L_x_26:
[----:B-1----:R-:W-:-:S04]  /*116f0*/  MOV R3, UR6 ;  /* 0x0000000600037c02 */ /* 0x002fc80008000f00 */
[----:B------:R1:W2:Y:S03]  /*11700*/  SYNCS.PHASECHK.TRANS64.TRYWAIT P1, [R3+URZ+0x38850], R0 ;  /* 0x03885000030075a7 */ /* 0x0002a6000802017f */
[----:B--2---:R-:W-:Y:S05]  /*11710*/  @!P1 NANOSLEEP.SYNCS 0x989680 ;  /* 0x009896800000995d */ /* 0x004fea0003900000 */
[----:B------:R-:W2:Y:S02]  /*11720*/  @!P1 SYNCS.PHASECHK.TRANS64 P1, [R3+URZ+0x38850], R0 ;  /* 0x03885000030095a7 */ /* 0x000ea4000802007f */
[----:B--2---:R-:W-:Y:S05]  /*11730*/  @!P1 BRA `(.L_x_26) ;  /* 0xfffffffc00ec9947 */ /* 0x004fea000383ffff */
[----:B------:R-:W-:Y:S05]  /*11740*/  BRA `(.L_x_25) ;  /* 0xffffff6c00f47947 */ /* 0x000fea000383ffff */
.L_x_33:
[----:B-1----:R-:W-:-:S04]  /*11750*/  IMAD.U32 R5, RZ, RZ, UR5 ;  /* 0x00000005ff057e24 */ /* 0x002fc8000f8e00ff */
[----:B------:R1:W2:Y:S03]  /*11760*/  SYNCS.PHASECHK.TRANS64.TRYWAIT P1, [R5+URZ+0x38850], R0 ;  /* 0x03885000050075a7 */ /* 0x0002a6000802017f */
[----:B--2---:R-:W-:Y:S05]  /*11770*/  @!P1 NANOSLEEP.SYNCS 0x989680 ;  /* 0x009896800000995d */ /* 0x004fea0003900000 */
[----:B------:R-:W2:Y:S02]  /*11780*/  @!P1 SYNCS.PHASECHK.TRANS64 P1, [R5+URZ+0x38850], R0 ;  /* 0x03885000050095a7 */ /* 0x000ea4000802007f */
[----:B--2---:R-:W-:Y:S05]  /*11790*/  @!P1 BRA `(.L_x_33) ;  /* 0xfffffffc00ec9947 */ /* 0x004fea000383ffff */
[----:B------:R-:W-:Y:S05]  /*117a0*/  BRA `(.L_x_32) ;  /* 0xffffff8c00647947 */ /* 0x000fea000383ffff */
.L_x_45:
[----:B------:R-:W-:Y:S01]  /*117b0*/  IMAD.MOV.U32 R13, RZ, RZ, R18 ;  /* 0x000000ffff0d7224 */ /* 0x000fe200078e0012 */
[----:B------:R-:W-:Y:S01]  /*117c0*/  MOV R12, RZ ;  /* 0x000000ff000c7202 */ /* 0x000fe20000000f00 */
[----:B------:R-:W-:Y:S02]  /*117d0*/  IMAD.MOV.U32 R11, RZ, RZ, 0x1f ;  /* 0x0000001fff0b7424 */ /* 0x000fe400078e00ff */
[----:B------:R-:W-:-:S07]  /*117e0*/  IMAD.MOV.U32 R15, RZ, RZ, -0x1 ;  /* 0xffffffffff0f7424 */ /* 0x000fce00078e00ff */
[----:B-----5:R-:W-:Y:S05]  /*117f0*/  WARPSYNC.COLLECTIVE R15, `(.L_x_88) ;  /* 0x000000000f087348 */ /* 0x020fea0003c00000 */
[----:B------:R0:W1:Y:S02]  /*11800*/  SHFL.IDX P6, R14, R13, R12, R11 ;  /* 0x0000000c0d0e7389 */ /* 0x00006400000c000b */
[----:B01---5:R-:W-:Y:S01]  /*11810*/  ENDCOLLECTIVE ;  /* 0x000000000000791b */ /* 0x023fe20003800000 */
.L_x_88:
[----:B------:R-:W-:Y:S05]  /*11820*/  BRA `(.L_x_89) ;  /* 0xffffffc800b87947 */ /* 0x000fea000383ffff */
.L_x_47:
[----:B0-----:R-:W-:-:S04]  /*11830*/  MOV R3, UR42 ;  /* 0x0000002a00037c02 */ /* 0x001fc80008000f00 */
[----:B------:R0:W1:Y:S03]  /*11840*/  SYNCS.PHASECHK.TRANS64.TRYWAIT P0, [R3+URZ+0x38840], R2 ;  /* 0x03884002030075a7 */ /* 0x000066000800017f */
[----:B-1----:R-:W-:Y:S05]  /*11850*/  @!P0 NANOSLEEP.SYNCS 0x989680 ;  /* 0x009896800000895d */ /* 0x002fea0003900000 */
[----:B------:R-:W1:Y:S02]  /*11860*/  @!P0 SYNCS.PHASECHK.TRANS64 P0, [R3+URZ+0x38840], R2 ;  /* 0x03884002030085a7 */ /* 0x000e64000800007f */
[----:B-1----:R-:W-:Y:S05]  /*11870*/  @!P0 BRA `(.L_x_47) ;  /* 0xfffffffc00ec8947 */ /* 0x002fea000383ffff */
[----:B------:R-:W-:Y:S05]  /*11880*/  BRA `(.L_x_90) ;  /* 0xffffffcc00c87947 */ /* 0x000fea000383ffff */
.L_x_48:
[----:B------:R-:W-:Y:S01]  /*11890*/  BSSY B0, `(.L_x_91) ;  /* 0x0000008000007945 */ /* 0x000fe20003800000 */
[----:B------:R-:W-:Y:S01]  /*118a0*/  IMAD.MOV.U32 R13, RZ, RZ, R7 ;  /* 0x000000ffff0d7224 */ /* 0x000fe200078e0007 */
[----:B------:R-:W-:Y:S01]  /*118b0*/  MOV R11, 0x181f ;  /* 0x0000181f000b7802 */ /* 0x000fe20000000f00 */
[----:B------:R-:W-:Y:S02]  /*118c0*/  IMAD.MOV.U32 R12, RZ, RZ, RZ ;  /* 0x000000ffff0c7224 */ /* 0x000fe400078e00ff */
[----:B------:R-:W-:-:S07]  /*118d0*/  IMAD.MOV.U32 R15, RZ, RZ, -0x1 ;  /* 0xffffffffff0f7424 */ /* 0x000fce00078e00ff */
[----:B------:R-:W-:Y:S05]  /*118e0*/  WARPSYNC.COLLECTIVE R15, `(.L_x_92) ;  /* 0x000000000f087348 */ /* 0x000fea0003c00000 */
[----:B------:R0:W1:Y:S02]  /*118f0*/  SHFL.IDX P6, R14, R13, R12, R11 ;  /* 0x0000000c0d0e7389 */ /* 0x00006400000c000b */
[----:B01----:R-:W-:Y:S01]  /*11900*/  ENDCOLLECTIVE ;  /* 0x000000000000791b */ /* 0x003fe20003800000 */
.L_x_92:
[----:B------:R-:W-:Y:S05]  /*11910*/  BSYNC B0 ;  /* 0x0000000000007941 */ /* 0x000fea0003800000 */
.L_x_91:
[----:B------:R-:W-:Y:S01]  /*11920*/  MOV R13, R0 ;  /* 0x00000000000d7202 */ /* 0x000fe20000000f00 */
[----:B------:R-:W-:Y:S01]  /*11930*/  IMAD.MOV.U32 R12, RZ, RZ, RZ ;  /* 0x000000ffff0c7224 */ /* 0x000fe200078e00ff */
[----:B------:R-:W-:Y:S01]  /*11940*/  MOV R15, 0xffffffff ;  /* 0xffffffff000f7802 */ /* 0x000fe20000000f00 */
[----:B------:R-:W-:Y:S01]  /*11950*/  IMAD.MOV.U32 R11, RZ, RZ, 0x181f ;  /* 0x0000181fff0b7424 */ /* 0x000fe200078e00ff */
[C---:B------:R-:W-:Y:S01]  /*11960*/  LOP3.LUT P4, RZ, R16.reuse, 0x10, RZ, 0xc0, !PT ;  /* 0x0000001010ff7812 */ /* 0x040fe2000788c0ff */
[----:B------:R-:W-:Y:S01]  /*11970*/  IMAD.MOV.U32 R5, RZ, RZ, R14 ;  /* 0x000000ffff057224 */ /* 0x000fe200078e000e */
[----:B------:R-:W-:-:S13]  /*11980*/  LOP3.LUT P3, RZ, R16, 0x8, RZ, 0xc0, !PT ;  /* 0x0000000810ff7812 */ /* 0x000fda000786c0ff */
[----:B------:R-:W-:Y:S05]  /*11990*/  WARPSYNC.COLLECTIVE R15, `(.L_x_93) ;  /* 0x000000000f087348 */ /* 0x000fea0003c00000 */
[----:B------:R0:W1:Y:S02]  /*119a0*/  SHFL.IDX P6, R14, R13, R12, R11 ;  /* 0x0000000c0d0e7389 */ /* 0x00006400000c000b */
[----:B01----:R-:W-:Y:S01]  /*119b0*/  ENDCOLLECTIVE ;  /* 0x000000000000791b */ /* 0x003fe20003800000 */
.L_x_93:
[C---:B------:R-:W-:Y:S01]  /*119c0*/  LOP3.LUT P2, RZ, R16.reuse, 0x4, RZ, 0xc0, !PT ;  /* 0x0000000410ff7812 */ /* 0x040fe2000784c0ff */
[----:B------:R-:W-:Y:S01]  /*119d0*/  ULDC.64 UR4, c[0x0][0x208] ;  /* 0x0000820000047ab9 */ /* 0x000fe20000000a00 */
[----:B------:R-:W-:Y:S02]  /*119e0*/  LOP3.LUT P1, RZ, R16, 0x2, RZ, 0xc0, !PT ;  /* 0x0000000210ff7812 */ /* 0x000fe4000782c0ff */
[----:B------:R-:W-:Y:S01]  /*119f0*/  @P0 LEA R9, R31, UR42, 0x1 ;  /* 0x0000002a1f090c11 */ /* 0x000fe2000f8e08ff */
[----:B------:R-:W-:Y:S01]  /*11a00*/  IMAD.MOV.U32 R13, RZ, RZ, R7 ;  /* 0x000000ffff0d7224 */ /* 0x000fe200078e0007 */
[----:B------:R-:W-:Y:S01]  /*11a10*/  MOV R12, 0x1 ;  /* 0x00000001000c7802 */ /* 0x000fe20000000f00 */
[----:B------:R-:W-:-:S04]  /*11a20*/  IMAD.MOV.U32 R4, RZ, RZ, R14 ;  /* 0x000000ffff047224 */ /* 0x000fc800078e000e */
[----:B------:R-:W-:-:S05]  /*11a30*/  @P0 IMAD.WIDE.U32 R4, R22, 0x2, R4 ;  /* 0x0000000216040825 */ /* 0x000fca00078e0004 */
[----:B------:R-:W-:Y:S01]  /*11a40*/  @!PT LDS RZ, [RZ] ;  /* 0x00000000fffff984 */ /* 0x000fe20000000800 */
[----:B------:R-:W-:Y:S01]  /*11a50*/  @!PT LDS RZ, [RZ] ;  /* 0x00000000fffff984 */ /* 0x000fe20000000800 */
[----:B------:R-:W-:Y:S01]  /*11a60*/  @!PT LDS RZ, [RZ] ;  /* 0x00000000fffff984 */ /* 0x000fe20000000800 */
[----:B------:R0:W-:Y:S04]  /*11a70*/  @P0 LDGSTS.E.BYPASS.LTC128B.128 [R9+0x24400], desc[UR4][R4.64], !P4 ;  /* 0x2440000004090fae */ /* 0x0001e8000e101d44 */
[----:B------:R0:W-:Y:S04]  /*11a80*/  @P0 LDGSTS.E.BYPASS.LTC128B.128 [R9+0x26c00], desc[UR4][R4.64+0x80], !P3 ;  /* 0x26c0008004090fae */ /* 0x0001e8000d901d44 */
[----:B------:R0:W-:Y:S04]  /*11a90*/  @P0 LDGSTS.E.BYPASS.LTC128B.128 [R9+0x29400], desc[UR4][R4.64+0x100], !P2 ;  /* 0x2940010004090fae */ /* 0x0001e8000d101d44 */
[----:B------:R0:W-:Y:S01]  /*11aa0*/  @P0 LDGSTS.E.BYPASS.LTC128B.128 [R9+0x2bc00], desc[UR4][R4.64+0x180], !P1 ;  /* 0x2bc0018004090fae */ /* 0x0001e2000c901d44 */
[----:B------:R-:W-:-:S13]  /*11ab0*/  ISETP.GE.AND P0, PT, R6, 0x11, PT ;  /* 0x000000110600780c */ /* 0x000fda0003f06270 */
[----:B0-----:R-:W-:Y:S05]  /*11ac0*/  WARPSYNC.COLLECTIVE R15, `(.L_x_94) ;  /* 0x000000000f087348 */ /* 0x001fea0003c00000 */
[----:B------:R1:W2:Y:S02]  /*11ad0*/  SHFL.IDX P6, R14, R13, R12, R11 ;  /* 0x0000000c0d0e7389 */ /* 0x0002a400000c000b */
[----:B012---:R-:W-:Y:S01]  /*11ae0*/  ENDCOLLECTIVE ;  /* 0x000000000000791b */ /* 0x007fe20003800000 */
.L_x_94:
[----:B------:R-:W-:Y:S01]  /*11af0*/  @P0 LEA R21, R31, UR42, 0x1 ;  /* 0x0000002a1f150c11 */ /* 0x000fe2000f8e08ff */
[----:B------:R-:W-:Y:S02]  /*11b00*/  IMAD.MOV.U32 R13, RZ, RZ, R0 ;  /* 0x000000ffff0d7224 */ /* 0x000fe400078e0000 */
[----:B------:R-:W-:-:S07]  /*11b10*/  IMAD.MOV.U32 R3, RZ, RZ, R14 ;  /* 0x000000ffff037224 */ /* 0x000fce00078e000e */
[----:B------:R-:W-:Y:S05]  /*11b20*/  WARPSYNC.COLLECTIVE R15, `(.L_x_95) ;  /* 0x000000000f087348 */ /* 0x000fea0003c00000 */
[----:B------:R0:W1:Y:S02]  /*11b30*/  SHFL.IDX P6, R14, R13, R12, R11 ;  /* 0x0000000c0d0e7389 */ /* 0x00006400000c000b */
[----:B01----:R-:W-:Y:S01]  /*11b40*/  ENDCOLLECTIVE ;  /* 0x000000000000791b */ /* 0x003fe20003800000 */
.L_x_95:
[----:B------:R-:W-:Y:S01]  /*11b50*/  ULDC.64 UR4, c[0x0][0x208] ;  /* 0x0000820000047ab9 */ /* 0x000fe20000000a00 */
[----:B------:R-:W-:Y:S02]  /*11b60*/  IMAD.MOV.U32 R13, RZ, RZ, R7 ;  /* 0x000000ffff0d7224 */ /* 0x000fe400078e0007 */
[----:B------:R-:W-:Y:S01]  /*11b70*/  IMAD.MOV.U32 R12, RZ, RZ, 0x2 ;  /* 0x00000002ff0c7424 */ /* 0x000fe200078e00ff */
[----:B------:R-:W-:-:S05]  /*11b80*/  MOV R2, R14 ;  /* 0x0000000e00027202 */ /* 0x000fca0000000f00 */
        /* <DEDUP_REMOVED lines=12> */
.L_x_96:
[----:B------:R-:W-:Y:S01]  /*11c50*/  @P0 LEA R9, R31, UR42, 0x1 ;  /* 0x0000002a1f090c11 */ /* 0x000fe2000f8e08ff */
[----:B------:R-:W-:Y:S01]  /*11c60*/  IMAD.MOV.U32 R13, RZ, RZ, R0 ;  /* 0x000000ffff0d7224 */ /* 0x000fe200078e0000 */
[----:B------:R-:W-:-:S07]  /*11c70*/  MOV R5, R14 ;  /* 0x0000000e00057202 */ /* 0x000fce0000000f00 */
[----:B------:R-:W-:Y:S05]  /*11c80*/  WARPSYNC.COLLECTIVE R15, `(.L_x_97) ;  /* 0x000000000f087348 */ /* 0x000fea0003c00000 */
[----:B------:R0:W1:Y:S02]  /*11c90*/  SHFL.IDX P6, R14, R13, R12, R11 ;  /* 0x0000000c0d0e7389 */ /* 0x00006400000c000b */
[----:B01----:R-:W-:Y:S01]  /*11ca0*/  ENDCOLLECTIVE ;  /* 0x000000000000791b */ /* 0x003fe20003800000 */
.L_x_97:
[----:B------:R-:W-:Y:S01]  /*11cb0*/  ULDC.64 UR4, c[0x0][0x208] ;  /* 0x0000820000047ab9 */ /* 0x000fe20000000a00 */
[----:B------:R-:W-:Y:S01]  /*11cc0*/  MOV R13, R7 ;  /* 0x00000007000d7202 */ /* 0x000fe20000000f00 */
[----:B------:R-:W-:Y:S02]  /*11cd0*/  IMAD.MOV.U32 R12, RZ, RZ, 0x3 ;  /* 0x00000003ff0c7424 */ /* 0x000fe400078e00ff */
        /* <DEDUP_REMOVED lines=13> */
.L_x_98:
[----:B------:R-:W-:Y:S02]  /*11db0*/  @P0 LEA R21, R31, UR42, 0x1 ;  /* 0x0000002a1f150c11 */ /* 0x000fe4000f8e08ff */
[----:B------:R-:W-:Y:S01]  /*11dc0*/  MOV R13, R0 ;  /* 0x00000000000d7202 */ /* 0x000fe20000000f00 */
[----:B------:R-:W-:-:S07]  /*11dd0*/  IMAD.MOV.U32 R3, RZ, RZ, R14 ;  /* 0x000000ffff037224 */ /* 0x000fce00078e000e */
[----:B------:R-:W-:Y:S05]  /*11de0*/  WARPSYNC.COLLECTIVE R15, `(.L_x_99) ;  /* 0x000000000f087348 */ /* 0x000fea0003c00000 */
[----:B------:R0:W1:Y:S02]  /*11df0*/  SHFL.IDX P6, R14, R13, R12, R11 ;  /* 0x0000000c0d0e7389 */ /* 0x00006400000c000b */
[----:B01----:R-:W-:Y:S01]  /*11e00*/  ENDCOLLECTIVE ;  /* 0x000000000000791b */ /* 0x003fe20003800000 */
.L_x_99:
[----:B------:R-:W-:Y:S01]  /*11e10*/  ULDC.64 UR4, c[0x0][0x208] ;  /* 0x0000820000047ab9 */ /* 0x000fe20000000a00 */
        /* <DEDUP_REMOVED lines=10> */
[----:B------:R0:W-:Y:S02]  /*11ec0*/  @P0 LDGSTS.E.BYPASS.LTC128B.128 [R21+0x2d400], desc[UR4][R2.64+0x180], !P1 ;  /* 0x2d40018002150fae */ /* 0x0001e4000c901d44 */
[----:B0-----:R-:W-:Y:S05]  /*11ed0*/  WARPSYNC.COLLECTIVE R15, `(.L_x_100) ;  /* 0x000000000f087348 */ /* 0x001fea0003c00000 */
[----:B------:R1:W2:Y:S02]  /*11ee0*/  SHFL.IDX P6, R14, R13, R12, R11 ;  /* 0x0000000c0d0e7389 */ /* 0x0002a400000c000b */
[----:B012---:R-:W-:Y:S01]  /*11ef0*/  ENDCOLLECTIVE ;  /* 0x000000000000791b */ /* 0x007fe20003800000 */
.L_x_100:
[----:B------:R-:W-:Y:S02]  /*11f00*/  IMAD.MOV.U32 R13, RZ, RZ, R0 ;  /* 0x000000ffff0d7224 */ /* 0x000fe400078e0000 */
[----:B------:R-:W-:-:S07]  /*11f10*/  IMAD.MOV.U32 R4, RZ, RZ, R14 ;  /* 0x000000ffff047224 */ /* 0x000fce00078e000e */
[----:B------:R-:W-:Y:S05]  /*11f20*/  WARPSYNC.COLLECTIVE R15, `(.L_x_101) ;  /* 0x000000000f087348 */ /* 0x000fea0003c00000 */
[----:B------:R0:W1:Y:S02]  /*11f30*/  SHFL.IDX P6, R14, R13, R12, R11 ;  /* 0x0000000c0d0e7389 */ /* 0x00006400000c000b */
[----:B01----:R-:W-:Y:S01]  /*11f40*/  ENDCOLLECTIVE ;  /* 0x000000000000791b */ /* 0x003fe20003800000 */
.L_x_101:
[----:B------:R-:W-:Y:S05]  /*11f50*/  BRA `(.L_x_102) ;  /* 0xffffffcc003c7947 */ /* 0x000fea000383ffff */
.L_x_53:
[----:B------:R-:W-:Y:S01]  /*11f60*/  MOV R13, R8 ;  /* 0x00000008000d7202 */ /* 0x000fe20000000f00 */
[----:B------:R-:W-:Y:S01]  /*11f70*/  IMAD.MOV.U32 R12, RZ, RZ, RZ ;  /* 0x000000ffff0c7224 */ /* 0x000fe200078e00ff */
[----:B------:R-:W-:Y:S01]  /*11f80*/  MOV R15, 0xffffffff ;  /* 0xffffffff000f7802 */ /* 0x000fe20000000f00 */
[----:B------:R-:W-:Y:S02]  /*11f90*/  IMAD.MOV.U32 R11, RZ, RZ, 0x181f ;  /* 0x0000181fff0b7424 */ /* 0x000fe400078e00ff */
[----:B------:R-:W-:-:S07]  /*11fa0*/  IMAD R7, R23, 0x80, R27 ;  /* 0x0000008017077824 */ /* 0x000fce00078e021b */
[----:B------:R-:W-:Y:S05]  /*11fb0*/  WARPSYNC.COLLECTIVE R15, `(.L_x_103) ;  /* 0x000000000f087348 */ /* 0x000fea0003c00000 */
[----:B------:R0:W1:Y:S02]  /*11fc0*/  SHFL.IDX P6, R14, R13, R12, R11 ;  /* 0x0000000c0d0e7389 */ /* 0x00006400000c000b */
[----:B01----:R-:W-:Y:S01]  /*11fd0*/  ENDCOLLECTIVE ;  /* 0x000000000000791b */ /* 0x003fe20003800000 */
.L_x_103:
[----:B------:R-:W-:Y:S02]  /*11fe0*/  VIADD R5, R7, 0x10 ;  /* 0x0000001007057836 */ /* 0x000fe40000000000 */
[----:B------:R-:W-:Y:S02]  /*11ff0*/  IMAD.MOV.U32 R13, RZ, RZ, R6 ;  /* 0x000000ffff0d7224 */ /* 0x000fe400078e0006 */
[----:B------:R-:W-:-:S07]  /*12000*/  IMAD.MOV.U32 R3, RZ, RZ, R14 ;  /* 0x000000ffff037224 */ /* 0x000fce00078e000e */
[----:B------:R-:W-:Y:S05]  /*12010*/  WARPSYNC.COLLECTIVE R15, `(.L_x_104) ;  /* 0x000000000f087348 */ /* 0x000fea0003c00000 */
[----:B------:R0:W1:Y:S02]  /*12020*/  SHFL.IDX P6, R14, R13, R12, R11 ;  /* 0x0000000c0d0e7389 */ /* 0x00006400000c000b */
[----:B01----:R-:W-:Y:S01]  /*12030*/  ENDCOLLECTIVE ;  /* 0x000000000000791b */ /* 0x003fe20003800000 */
.L_x_104:
[----:B------:R-:W-:Y:S01]  /*12040*/  ULDC UR4, c[0x0][0x288] ;  /* 0x0000a20000047ab9 */ /* 0x000fe20000000800 */
[----:B------:R-:W-:Y:S01]  /*12050*/  ULDC.64 UR6, c[0x0][0x208] ;  /* 0x0000820000067ab9 */ /* 0x000fe20000000a00 */
[----:B------:R-:W-:-:S05]  /*12060*/  IMAD R0, R0, UR4, RZ ;  /* 0x0000000400007c24 */ /* 0x000fca000f8e02ff */
[----:B------:R-:W-:Y:S02]  /*12070*/  ISETP.GE.AND P0, PT, R7, R0, PT ;  /* 0x000000000700720c */ /* 0x000fe40003f06270 */
[----:B------:R-:W-:Y:S01]  /*12080*/  MOV R13, R8 ;  /* 0x00000008000d7202 */ /* 0x000fe20000000f00 */
[----:B------:R-:W-:-:S10]  /*12090*/  IMAD.MOV.U32 R12, RZ, RZ, 0x1 ;  /* 0x00000001ff0c7424 */ /* 0x000fd400078e00ff */
[----:B------:R-:W-:Y:S02]  /*120a0*/  @!P0 LEA R9, R31, UR42, 0x1 ;  /* 0x0000002a1f098c11 */ /* 0x000fe4000f8e08ff */
[----:B------:R-:W-:-:S05]  /*120b0*/  MOV R2, R14 ;  /* 0x0000000e00027202 */ /* 0x000fca0000000f00 */
[----:B------:R-:W-:-:S05]  /*120c0*/  @!P0 IMAD.WIDE.U32 R2, R22, 0x2, R2 ;  /* 0x0000000216028825 */ /* 0x000fca00078e0002 */
[----:B------:R-:W-:Y:S01]  /*120d0*/  @!PT LDS RZ, [RZ] ;  /* 0x00000000fffff984 */ /* 0x000fe20000000800 */
[----:B------:R-:W-:Y:S01]  /*120e0*/  @!PT LDS RZ, [RZ] ;  /* 0x00000000fffff984 */ /* 0x000fe20000000800 */
[----:B------:R-:W-:Y:S01]  /*120f0*/  @!PT LDS RZ, [RZ] ;  /* 0x00000000fffff984 */ /* 0x000fe20000000800 */
[----:B------:R0:W-:Y:S04]  /*12100*/  @!P0 LDGSTS.E.BYPASS.LTC128B.128 [R9+0x14400], desc[UR6][R2.64], !P4 ;  /* 0x1440000002098fae */ /* 0x0001e8000e101d46 */
[----:B------:R0:W-:Y:S04]  /*12110*/  @!P0 LDGSTS.E.BYPASS.LTC128B.128 [R9+0x18400], desc[UR6][R2.64+0x80], !P3 ;  /* 0x1840008002098fae */ /* 0x0001e8000d901d46 */
[----:B------:R0:W-:Y:S04]  /*12120*/  @!P0 LDGSTS.E.BYPASS.LTC128B.128 [R9+0x1c400], desc[UR6][R2.64+0x100], !P2 ;  /* 0x1c40010002098fae */ /* 0x0001e8000d101d46 */
[----:B------:R0:W-:Y:S01]  /*12130*/  @!P0 LDGSTS.E.BYPASS.LTC128B.128 [R9+0x20400], desc[UR6][R2.64+0x180], !P1 ;  /* 0x2040018002098fae */ /* 0x0001e2000c901d46 */
[----:B------:R-:W-:-:S13]  /*12140*/  ISETP.GE.AND P0, PT, R5, R0, PT ;  /* 0x000000000500720c */ /* 0x000fda0003f06270 */
[----:B0-----:R-:W-:Y:S05]  /*12150*/  WARPSYNC.COLLECTIVE R15, `(.L_x_105) ;  /* 0x000000000f087348 */ /* 0x001fea0003c00000 */
[----:B------:R1:W2:Y:S02]  /*12160*/  SHFL.IDX P6, R14, R13, R12, R11 ;  /* 0x0000000c0d0e7389 */ /* 0x0002a400000c000b */
[----:B012---:R-:W-:Y:S01]  /*12170*/  ENDCOLLECTIVE ;  /* 0x000000000000791b */ /* 0x007fe20003800000 */
.L_x_105:
[----:B------:R-:W-:Y:S01]  /*12180*/  VIADD R3, R7, 0x20 ;  /* 0x0000002007037836 */ /* 0x000fe20000000000 */
[----:B------:R-:W-:Y:S02]  /*12190*/  @!P0 LEA R21, R31, UR42, 0x1 ;  /* 0x0000002a1f158c11 */ /* 0x000fe4000f8e08ff */
[----:B------:R-:W-:Y:S01]  /*121a0*/  MOV R13, R6 ;  /* 0x00000006000d7202 */ /* 0x000fe20000000f00 */
[----:B------:R-:W-:-:S07]  /*121b0*/  IMAD.MOV.U32 R5, RZ, RZ, R14 ;  /* 0x000000ffff057224 */ /* 0x000fce00078e000e */
[----:B------:R-:W-:Y:S05]  /*121c0*/  WARPSYNC.COLLECTIVE R15, `(.L_x_106) ;  /* 0x000000000f087348 */ /* 0x000fea0003c00000 */
[----:B------:R0:W1:Y:S02]  /*121d0*/  SHFL.IDX P6, R14, R13, R12, R11 ;  /* 0x0000000c0d0e7389 */ /* 0x00006400000c000b */
[----:B01----:R-:W-:Y:S01]  /*121e0*/  ENDCOLLECTIVE ;  /* 0x000000000000791b */ /* 0x003fe20003800000 */
.L_x_106:
[----:B------:R-:W-:Y:S01]  /*121f0*/  ULDC.64 UR4, c[0x0][0x208] ;  /* 0x0000820000047ab9 */ /* 0x000fe20000000a00 */
[----:B------:R-:W-:Y:S01]  /*12200*/  MOV R13, R8 ;  /* 0x00000008000d7202 */ /* 0x000fe20000000f00 */
[----:B------:R-:W-:Y:S02]  /*12210*/  IMAD.MOV.U32 R12, RZ, RZ, 0x2 ;  /* 0x00000002ff0c7424 */ /* 0x000fe400078e00ff */
[----:B------:R-:W-:-:S04]  /*12220*/  IMAD.MOV.U32 R4, RZ, RZ, R14 ;  /* 0x000000ffff047224 */ /* 0x000fc800078e000e */
        /* <DEDUP_REMOVED lines=12> */
.L_x_107:
[----:B------:R-:W-:Y:S01]  /*122f0*/  VIADD R5, R7, 0x30 ;  /* 0x0000003007057836 */ /* 0x000fe20000000000 */
[----:B------:R-:W-:Y:S02]  /*12300*/  @!P0 LEA R9, R31, UR42, 0x1 ;  /* 0x0000002a1f098c11 */ /* 0x000fe4000f8e08ff */
[----:B------:R-:W-:Y:S01]  /*12310*/  MOV R13, R6 ;  /* 0x00000006000d7202 */ /* 0x000fe20000000f00 */
[----:B------:R-:W-:-:S07]  /*12320*/  IMAD.MOV.U32 R3, RZ, RZ, R14 ;  /* 0x000000ffff037224 */ /* 0x000fce00078e000e */
[----:B------:R-:W-:Y:S05]  /*12330*/  WARPSYNC.COLLECTIVE R15, `(.L_x_108) ;  /* 0x000000000f087348 */ /* 0x000fea0003c00000 */
[----:B------:R0:W1:Y:S02]  /*12340*/  SHFL.IDX P6, R14, R13, R12, R11 ;  /* 0x0000000c0d0e7389 */ /* 0x00006400000c000b */
[----:B01----:R-:W-:Y:S01]  /*12350*/  ENDCOLLECTIVE ;  /* 0x000000000000791b */ /* 0x003fe20003800000 */
.L_x_108:
        /* <DEDUP_REMOVED lines=16> */
.L_x_109:
[----:B------:R-:W-:Y:S01]  /*12460*/  VIADD R3, R7, 0x40 ;  /* 0x0000004007037836 */ /* 0x000fe20000000000 */
[----:B------:R-:W-:Y:S02]  /*12470*/  @!P0 LEA R21, R31, UR42, 0x1 ;  /* 0x0000002a1f158c11 */ /* 0x000fe4000f8e08ff */
[----:B------:R-:W-:Y:S01]  /*12480*/  MOV R13, R6 ;  /* 0x00000006000d7202 */ /* 0x000fe20000000f00 */
[----:B------:R-:W-:-:S07]  /*12490*/  IMAD.MOV.U32 R5, RZ, RZ, R14 ;  /* 0x000000ffff057224 */ /* 0x000fce00078e000e */
[----:B------:R-:W-:Y:S05]  /*124a0*/  WARPSYNC.COLLECTIVE R15, `(.L_x_110) ;  /* 0x000000000f087348 */ /* 0x000fea0003c00000 */
[----:B------:R0:W1:Y:S02]  /*124b0*/  SHFL.IDX P6, R14, R13, R12, R11 ;  /* 0x0000000c0d0e7389 */ /* 0x00006400000c000b */
[----:B01----:R-:W-:Y:S01]  /*124c0*/  ENDCOLLECTIVE ;  /* 0x000000000000791b */ /* 0x003fe20003800000 */
.L_x_110:
        /* <DEDUP_REMOVED lines=16> */
.L_x_111:
[----:B------:R-:W-:Y:S01]  /*125d0*/  VIADD R5, R7, 0x50 ;  /* 0x0000005007057836 */ /* 0x000fe20000000000 */
[----:B------:R-:W-:Y:S02]  /*125e0*/  @!P0 LEA R9, R31, UR42, 0x1 ;  /* 0x0000002a1f098c11 */ /* 0x000fe4000f8e08ff */
[----:B------:R-:W-:Y:S01]  /*125f0*/  MOV R13, R6 ;  /* 0x00000006000d7202 */ /* 0x000fe20000000f00 */
[----:B------:R-:W-:-:S07]  /*12600*/  IMAD.MOV.U32 R3, RZ, RZ, R14 ;  /* 0x000000ffff037224 */ /* 0x000fce00078e000e */
[----:B------:R-:W-:Y:S05]  /*12610*/  WARPSYNC.COLLECTIVE R15, `(.L_x_112) ;  /* 0x000000000f087348 */ /* 0x000fea0003c00000 */
[----:B------:R0:W1:Y:S02]  /*12620*/  SHFL.IDX P6, R14, R13, R12, R11 ;  /* 0x0000000c0d0e7389 */ /* 0x00006400000c000b */
[----:B01----:R-:W-:Y:S01]  /*12630*/  ENDCOLLECTIVE ;  /* 0x000000000000791b */ /* 0x003fe20003800000 */
.L_x_112:
        /* <DEDUP_REMOVED lines=16> */
.L_x_113:
[----:B------:R-:W-:Y:S01]  /*12740*/  VIADD R3, R7, 0x60 ;  /* 0x0000006007037836 */ /* 0x000fe20000000000 */
[----:B------:R-:W-:Y:S02]  /*12750*/  @!P0 LEA R21, R31, UR42, 0x1 ;  /* 0x0000002a1f158c11 */ /* 0x000fe4000f8e08ff */
[----:B------:R-:W-:Y:S01]  /*12760*/  MOV R13, R6 ;  /* 0x00000006000d7202 */ /* 0x000fe20000000f00 */
[----:B------:R-:W-:-:S07]  /*12770*/  IMAD.MOV.U32 R5, RZ, RZ, R14 ;  /* 0x000000ffff057224 */ /* 0x000fce00078e000e */
[----:B------:R-:W-:Y:S05]  /*12780*/  WARPSYNC.COLLECTIVE R15, `(.L_x_114) ;  /* 0x000000000f087348 */ /* 0x000fea0003c00000 */
[----:B------:R0:W1:Y:S02]  /*12790*/  SHFL.IDX P6, R14, R13, R12, R11 ;  /* 0x0000000c0d0e7389 */ /* 0x00006400000c000b */
[----:B01----:R-:W-:Y:S01]  /*127a0*/  ENDCOLLECTIVE ;  /* 0x000000000000791b */ /* 0x003fe20003800000 */
.L_x_114:
        /* <DEDUP_REMOVED lines=16> */
.L_x_115:
[----:B------:R-:W-:Y:S02]  /*128b0*/  @!P0 LEA R9, R31, UR42, 0x1 ;  /* 0x0000002a1f098c11 */ /* 0x000fe4000f8e08ff */
[----:B------:R-:W-:Y:S01]  /*128c0*/  MOV R13, R6 ;  /* 0x00000006000d7202 */ /* 0x000fe20000000f00 */
[----:B------:R-:W-:-:S07]  /*128d0*/  IMAD.MOV.U32 R3, RZ, RZ, R14 ;  /* 0x000000ffff037224 */ /* 0x000fce00078e000e */
[----:B------:R-:W-:Y:S05]  /*128e0*/  WARPSYNC.COLLECTIVE R15, `(.L_x_116) ;  /* 0x000000000f087348 */ /* 0x000fea0003c00000 */
[----:B------:R0:W1:Y:S02]  /*128f0*/  SHFL.IDX P6, R14, R13, R12, R11 ;  /* 0x0000000c0d0e7389 */ /* 0x00006400000c000b */
[----:B01----:R-:W-:Y:S01]  /*12900*/  ENDCOLLECTIVE ;  /* 0x000000000000791b */ /* 0x003fe20003800000 */
.L_x_116:
[----:B------:R-:W-:Y:S01]  /*12910*/  ULDC.64 UR4, c[0x0][0x208] ;  /* 0x0000820000047ab9 */ /* 0x000fe20000000a00 */
[----:B------:R-:W-:Y:S01]  /*12920*/  IMAD.MOV.U32 R13, RZ, RZ, R8 ;  /* 0x000000ffff0d7224 */ /* 0x000fe200078e0008 */
[----:B------:R-:W-:Y:S01]  /*12930*/  MOV R12, 0x7 ;  /* 0x00000007000c7802 */ /* 0x000fe20000000f00 */
        /* <DEDUP_REMOVED lines=8> */
[----:B------:R0:W-:Y:S02]  /*129c0*/  @!P0 LDGSTS.E.BYPASS.LTC128B.128 [R9+0x23400], desc[UR4][R2.64+0x180], !P1 ;  /* 0x2340018002098fae */ /* 0x0001e4000c901d44 */
[----:B0-----:R-:W-:Y:S05]  /*129d0*/  WARPSYNC.COLLECTIVE R15, `(.L_x_117) ;  /* 0x000000000f087348 */ /* 0x001fea0003c00000 */
[----:B------:R1:W2:Y:S02]  /*129e0*/  SHFL.IDX P6, R14, R13, R12, R11 ;  /* 0x0000000c0d0e7389 */ /* 0x0002a400000c000b */
[----:B012---:R-:W-:Y:S01]  /*129f0*/  ENDCOLLECTIVE ;  /* 0x000000000000791b */ /* 0x007fe20003800000 */
.L_x_117:
[----:B------:R-:W-:Y:S02]  /*12a00*/  IMAD.MOV.U32 R13, RZ, RZ, R6 ;  /* 0x000000ffff0d7224 */ /* 0x000fe400078e0006 */
[----:B------:R-:W-:-:S07]  /*12a10*/  IMAD.MOV.U32 R8, RZ, RZ, R14 ;  /* 0x000000ffff087224 */ /* 0x000fce00078e000e */
[----:B------:R-:W-:Y:S05]  /*12a20*/  WARPSYNC.COLLECTIVE R15, `(.L_x_118) ;  /* 0x000000000f087348 */ /* 0x000fea0003c00000 */
[----:B------:R0:W1:Y:S02]  /*12a30*/  SHFL.IDX P6, R14, R13, R12, R11 ;  /* 0x0000000c0d0e7389 */ /* 0x00006400000c000b */
[----:B01----:R-:W-:Y:S01]  /*12a40*/  ENDCOLLECTIVE ;  /* 0x000000000000791b */ /* 0x003fe20003800000 */
.L_x_118:
[----:B------:R-:W-:Y:S05]  /*12a50*/  BRA `(.L_x_119) ;  /* 0xffffffcc00407947 */ /* 0x000fea000383ffff */
.L_x_56:
[----:B0-----:R-:W-:-:S04]  /*12a60*/  MOV R3, UR42 ;  /* 0x0000002a00037c02 */ /* 0x001fc80008000f00 */
[----:B------:R0:W1:Y:S03]  /*12a70*/  SYNCS.PHASECHK.TRANS64.TRYWAIT P0, [R3+URZ+0x38820], R0 ;  /* 0x03882000030075a7 */ /* 0x000066000800017f */
[----:B-1----:R-:W-:Y:S05]  /*12a80*/  @!P0 NANOSLEEP.SYNCS 0x989680 ;  /* 0x009896800000895d */ /* 0x002fea0003900000 */
[----:B------:R-:W1:Y:S02]  /*12a90*/  @!P0 SYNCS.PHASECHK.TRANS64 P0, [R3+URZ+0x38820], R0 ;  /* 0x03882000030085a7 */ /* 0x000e64000800007f */
[----:B-1----:R-:W-:Y:S05]  /*12aa0*/  @!P0 BRA `(.L_x_56) ;  /* 0xfffffffc00ec8947 */ /* 0x002fea000383ffff */
[----:B------:R-:W-:Y:S05]  /*12ab0*/  BRA `(.L_x_120) ;  /* 0xffffffcc00907947 */ /* 0x000fea000383ffff */
.L_x_60:
[----:B-1----:R1:W2:Y:S02]  /*12ac0*/  SYNCS.PHASECHK.TRANS64.TRYWAIT P0, [R19+URZ+0x38840], R2 ;  /* 0x03884002130075a7 */ /* 0x0022a4000800017f */
[----:B--2---:R-:W-:Y:S05]  /*12ad0*/  @!P0 NANOSLEEP.SYNCS 0x989680 ;  /* 0x009896800000895d */ /* 0x004fea0003900000 */
[----:B------:R-:W2:Y:S02]  /*12ae0*/  @!P0 SYNCS.PHASECHK.TRANS64 P0, [R19+URZ+0x38840], R2 ;  /* 0x03884002130085a7 */ /* 0x000ea4000800007f */
[----:B--2---:R-:W-:Y:S05]  /*12af0*/  @!P0 BRA `(.L_x_60) ;  /* 0xfffffffc00f08947 */ /* 0x004fea000383ffff */
[----:B------:R-:W-:Y:S05]  /*12b00*/  BRA `(.L_x_121) ;  /* 0xffffffd0009c7947 */ /* 0x000fea000383ffff */
.L_x_61:
        /* <DEDUP_REMOVED lines=8> */
.L_x_123:
[----:B------:R-:W-:Y:S05]  /*12b90*/  BSYNC B1 ;  /* 0x0000000000017941 */ /* 0x000fea0003800000 */
.L_x_122:
[----:B------:R-:W-:Y:S01]  /*12ba0*/  MOV R13, R24 ;  /* 0x00000018000d7202 */ /* 0x000fe20000000f00 */
[----:B------:R-:W-:Y:S01]  /*12bb0*/  IMAD.MOV.U32 R12, RZ, RZ, RZ ;  /* 0x000000ffff0c7224 */ /* 0x000fe200078e00ff */
[----:B------:R-:W-:Y:S01]  /*12bc0*/  MOV R15, 0xffffffff ;  /* 0xffffffff000f7802 */ /* 0x000fe20000000f00 */
[----:B------:R-:W-:Y:S01]  /*12bd0*/  IMAD.MOV.U32 R11, RZ, RZ, 0x181f ;  /* 0x0000181fff0b7424 */ /* 0x000fe200078e00ff */
[----:B------:R-:W-:Y:S01]  /*12be0*/  P2R R4, PR, RZ, 0x8 ;  /* 0x00000008ff047803 */ /* 0x000fe20000000000 */
[----:B------:R-:W-:Y:S01]  /*12bf0*/  IMAD.MOV.U32 R3, RZ, RZ, R14 ;  /* 0x000000ffff037224 */ /* 0x000fe200078e000e */
[----:B------:R-:W-:Y:S01]  /*12c00*/  LOP3.LUT P3, RZ, R16, 0x10, RZ, 0xc0, !PT ;  /* 0x0000001010ff7812 */ /* 0x000fe2000786c0ff */
[----:B------:R-:W-:-:S12]  /*12c10*/  IMAD.SHL.U32 R32, R22, 0x2, RZ ;  /* 0x0000000216207824 */ /* 0x000fd800078e00ff */
[----:B------:R-:W-:Y:S05]  /*12c20*/  WARPSYNC.COLLECTIVE R15, `(.L_x_124) ;  /* 0x000000000f087348 */ /* 0x000fea0003c00000 */
[----:B------:R0:W1:Y:S02]  /*12c30*/  SHFL.IDX P6, R14, R13, R12, R11 ;  /* 0x0000000c0d0e7389 */ /* 0x00006400000c000b */
[----:B01----:R-:W-:Y:S01]  /*12c40*/  ENDCOLLECTIVE ;  /* 0x000000000000791b */ /* 0x003fe20003800000 */
.L_x_124:
[----:B------:R-:W-:Y:S01]  /*12c50*/  P2R R6, PR, RZ, 0x4 ;  /* 0x00000004ff067803 */ /* 0x000fe20000000000 */
[----:B------:R-:W-:Y:S01]  /*12c60*/  ULDC.64 UR4, c[0x0][0x208] ;  /* 0x0000820000047ab9 */ /* 0x000fe20000000a00 */
[C---:B------:R-:W-:Y:S02]  /*12c70*/  LOP3.LUT P2, RZ, R16.reuse, 0x8, RZ, 0xc0, !PT ;  /* 0x0000000810ff7812 */ /* 0x040fe4000784c0ff */
[----:B------:R-:W-:Y:S02]  /*12c80*/  P2R R7, PR, RZ, 0x2 ;  /* 0x00000002ff077803 */ /* 0x000fe40000000000 */
[----:B------:R-:W-:Y:S02]  /*12c90*/  LOP3.LUT P1, RZ, R16, 0x4, RZ, 0xc0, !PT ;  /* 0x0000000410ff7812 */ /* 0x000fe4000782c0ff */
[----:B------:R-:W-:Y:S02]  /*12ca0*/  LEA R25, R25, UR42, 0x1 ;  /* 0x0000002a19197c11 */ /* 0x000fe4000f8e08ff */
[----:B------:R-:W-:Y:S01]  /*12cb0*/  MOV R13, R27 ;  /* 0x0000001b000d7202 */ /* 0x000fe20000000f00 */
[----:B------:R-:W-:Y:S01]  /*12cc0*/  IMAD.MOV.U32 R12, RZ, RZ, 0x1 ;  /* 0x00000001ff0c7424 */ /* 0x000fe200078e00ff */
[----:B------:R-:W-:-:S05]  /*12cd0*/  IADD3 R2, P0, R14, R32, RZ ;  /* 0x000000200e027210 */ /* 0x000fca0007f1e0ff */
[----:B------:R-:W-:-:S05]  /*12ce0*/  IMAD.X R3, RZ, RZ, R3, P0 ;  /* 0x000000ffff037224 */ /* 0x000fca00000e0603 */
[----:B------:R-:W-:Y:S01]  /*12cf0*/  @!PT LDS RZ, [RZ] ;  /* 0x00000000fffff984 */ /* 0x000fe20000000800 */
[----:B------:R-:W-:Y:S01]  /*12d00*/  @!PT LDS RZ, [RZ] ;  /* 0x00000000fffff984 */ /* 0x000fe20000000800 */
[----:B------:R-:W-:Y:S01]  /*12d10*/  @!PT LDS RZ, [RZ] ;  /* 0x00000000fffff984 */ /* 0x000fe20000000800 */
[----:B------:R0:W-:Y:S04]  /*12d20*/  LDGSTS.E.BYPASS.LTC128B.128 [R25+0x24400], desc[UR4][R2.64], !P3 ;  /* 0x2440000002197fae */ /* 0x0001e8000d901d44 */
[----:B------:R0:W-:Y:S04]  /*12d30*/  LDGSTS.E.BYPASS.LTC128B.128 [R25+0x26c00], desc[UR4][R2.64+0x80], !P2 ;  /* 0x26c0008002197fae */ /* 0x0001e8000d101d44 */
[----:B------:R0:W-:Y:S04]  /*12d40*/  LDGSTS.E.BYPASS.LTC128B.128 [R25+0x29400], desc[UR4][R2.64+0x100], !P1 ;  /* 0x2940010002197fae */ /* 0x0001e8000c901d44 */
[----:B------:R0:W-:Y:S02]  /*12d50*/  LDGSTS.E.BYPASS.LTC128B.128 [R25+0x2bc00], desc[UR4][R2.64+0x180], !P5 ;  /* 0x2bc0018002197fae */ /* 0x0001e4000e901d44 */
[----:B0-----:R-:W-:Y:S05]  /*12d60*/  WARPSYNC.COLLECTIVE R15, `(.L_x_125) ;  /* 0x000000000f087348 */ /* 0x001fea0003c00000 */
[----:B------:R1:W2:Y:S02]  /*12d70*/  SHFL.IDX P6, R14, R13, R12, R11 ;  /* 0x0000000c0d0e7389 */ /* 0x0002a400000c000b */
[----:B012---:R-:W-:Y:S01]  /*12d80*/  ENDCOLLECTIVE ;  /* 0x000000000000791b */ /* 0x007fe20003800000 */
.L_x_125:
[----:B------:R-:W-:Y:S01]  /*12d90*/  MOV R13, R24 ;  /* 0x00000018000d7202 */ /* 0x000fe20000000f00 */
[----:B------:R-:W-:-:S07]  /*12da0*/  IMAD.MOV.U32 R5, RZ, RZ, R14 ;  /* 0x000000ffff057224 */ /* 0x000fce00078e000e */
[----:B------:R-:W-:Y:S05]  /*12db0*/  WARPSYNC.COLLECTIVE R15, `(.L_x_126) ;  /* 0x000000000f087348 */ /* 0x000fea0003c00000 */
[----:B------:R0:W1:Y:S02]  /*12dc0*/  SHFL.IDX P6, R14, R13, R12, R11 ;  /* 0x0000000c0d0e7389 */ /* 0x00006400000c000b */
[----:B01----:R-:W-:Y:S01]  /*12dd0*/  ENDCOLLECTIVE ;  /* 0x000000000000791b */ /* 0x003fe20003800000 */
.L_x_126:
[----:B------:R-:W-:Y:S01]  /*12de0*/  ULDC.64 UR4, c[0x0][0x208] ;  /* 0x0000820000047ab9 */ /* 0x000fe20000000a00 */
[----:B------:R-:W-:Y:S01]  /*12df0*/  MOV R13, R27 ;  /* 0x0000001b000d7202 */ /* 0x000fe20000000f00 */
[----:B------:R-:W-:Y:S02]  /*12e00*/  IMAD.MOV.U32 R12, RZ, RZ, 0x2 ;  /* 0x00000002ff0c7424 */ /* 0x000fe400078e00ff */
[----:B------:R-:W-:-:S05]  /*12e10*/  IMAD.MOV.U32 R11, RZ, RZ, R14 ;  /* 0x000000ffff0b7224 */ /* 0x000fca00078e000e */
[----:B------:R-:W-:Y:S01]  /*12e20*/  IADD3 R2, P0, R11, R32, RZ ;  /* 0x000000200b027210 */ /* 0x000fe20007f1e0ff */
[----:B------:R-:W-:-:S04]  /*12e30*/  IMAD.MOV.U32 R11, RZ, RZ, 0x181f ;  /* 0x0000181fff0b7424 */ /* 0x000fc800078e00ff */
        /* <DEDUP_REMOVED lines=11> */
.L_x_127:
[----:B------:R-:W-:Y:S01]  /*12ef0*/  IMAD.MOV.U32 R13, RZ, RZ, R24 ;  /* 0x000000ffff0d7224 */ /* 0x000fe200078e0018 */
[----:B------:R-:W-:-:S07]  /*12f00*/  MOV R5, R14 ;  /* 0x0000000e00057202 */ /* 0x000fce0000000f00 */
[----:B------:R-:W-:Y:S05]  /*12f10*/  WARPSYNC.COLLECTIVE R15, `(.L_x_128) ;  /* 0x000000000f087348 */ /* 0x000fea0003c00000 */
[----:B------:R0:W1:Y:S02]  /*12f20*/  SHFL.IDX P6, R14, R13, R12, R11 ;  /* 0x0000000c0d0e7389 */ /* 0x00006400000c000b */
[----:B01----:R-:W-:Y:S01]  /*12f30*/  ENDCOLLECTIVE ;  /* 0x000000000000791b */ /* 0x003fe20003800000 */
.L_x_128:
[----:B------:R-:W-:Y:S01]  /*12f40*/  ULDC.64 UR4, c[0x0][0x208] ;  /* 0x0000820000047ab9 */ /* 0x000fe20000000a00 */
[----:B------:R-:W-:Y:S02]  /*12f50*/  IMAD.MOV.U32 R13, RZ, RZ, R27 ;  /* 0x000000ffff0d7224 */ /* 0x000fe400078e001b */
[----:B------:R-:W-:Y:S02]  /*12f60*/  IMAD.MOV.U32 R12, RZ, RZ, 0x3 ;  /* 0x00000003ff0c7424 */ /* 0x000fe400078e00ff */
[----:B------:R-:W-:-:S05]  /*12f70*/  IMAD.MOV.U32 R11, RZ, RZ, R14 ;  /* 0x000000ffff0b7224 */ /* 0x000fca00078e000e */
[----:B------:R-:W-:Y:S02]  /*12f80*/  IADD3 R2, P0, R11, R32, RZ ;  /* 0x000000200b027210 */ /* 0x000fe40007f1e0ff */
[----:B------:R-:W-:Y:S02]  /*12f90*/  MOV R11, 0x181f ;  /* 0x0000181f000b7802 */ /* 0x000fe40000000f00 */
[----:B------:R-:W-:Y:S02]  /*12fa0*/  IADD3.X R3, RZ, R5, RZ, P0, !PT ;  /* 0x00000005ff037210 */ /* 0x000fe400007fe4ff */
[----:B------:R-:W-:-:S03]  /*12fb0*/  SHF.L.U32 R5, R22, 0x1, RZ ;  /* 0x0000000116057819 */ /* 0x000fc600000006ff */
        /* <DEDUP_REMOVED lines=10> */
.L_x_129:
[----:B------:R-:W-:Y:S02]  /*13060*/  IMAD.MOV.U32 R13, RZ, RZ, R24 ;  /* 0x000000ffff0d7224 */ /* 0x000fe400078e0018 */
[----:B------:R-:W-:-:S07]  /*13070*/  IMAD.MOV.U32 R32, RZ, RZ, R14 ;  /* 0x000000ffff207224 */ /* 0x000fce00078e000e */
[----:B------:R-:W-:Y:S05]  /*13080*/  WARPSYNC.COLLECTIVE R15, `(.L_x_130) ;  /* 0x000000000f087348 */ /* 0x000fea0003c00000 */
[----:B------:R0:W1:Y:S02]  /*13090*/  SHFL.IDX P6, R14, R13, R12, R11 ;  /* 0x0000000c0d0e7389 */ /* 0x00006400000c000b */
[----:B01----:R-:W-:Y:S01]  /*130a0*/  ENDCOLLECTIVE ;  /* 0x000000000000791b */ /* 0x003fe20003800000 */
.L_x_130:
[----:B------:R-:W-:Y:S01]  /*130b0*/  ULDC.64 UR4, c[0x0][0x208] ;  /* 0x0000820000047ab9 */ /* 0x000fe20000000a00 */
[----:B------:R-:W-:Y:S01]  /*130c0*/  MOV R13, R27 ;  /* 0x0000001b000d7202 */ /* 0x000fe20000000f00 */
[----:B------:R-:W-:Y:S02]  /*130d0*/  IMAD.MOV.U32 R12, RZ, RZ, 0x4 ;  /* 0x00000004ff0c7424 */ /* 0x000fe400078e00ff */
[----:B------:R-:W-:-:S05]  /*130e0*/  IMAD.MOV.U32 R2, RZ, RZ, R14 ;  /* 0x000000ffff027224 */ /* 0x000fca00078e000e */
[----:B------:R-:W-:-:S05]  /*130f0*/  IADD3 R2, P0, R2, R5, RZ ;  /* 0x0000000502027210 */ /* 0x000fca0007f1e0ff */
[----:B------:R-:W-:-:S05]  /*13100*/  IMAD.X R3, RZ, RZ, R32, P0 ;  /* 0x000000ffff037224 */ /* 0x000fca00000e0620 */
[----:B------:R-:W-:Y:S01]  /*13110*/  @!PT LDS RZ, [RZ] ;  /* 0x00000000fffff984 */ /* 0x000fe20000000800 */
[----:B------:R-:W-:Y:S01]  /*13120*/  @!PT LDS RZ, [RZ] ;  /* 0x00000000fffff984 */ /* 0x000fe20000000800 */
[----:B------:R-:W-:Y:S01]  /*13130*/  @!PT LDS RZ, [RZ] ;  /* 0x00000000fffff984 */ /* 0x000fe20000000800 */
[----:B------:R0:W-:Y:S01]  /*13140*/  LDGSTS.E.BYPASS.LTC128B.128 [R25+0x25c00], desc[UR4][R2.64], !P3 ;  /* 0x25c0000002197fae */ /* 0x0001e2000d901d44 */
[----:B------:R-:W-:-:S03]  /*13150*/  ISETP.NE.AND P3, PT, R4, RZ, PT ;  /* 0x000000ff0400720c */ /* 0x000fc60003f65270 */
[----:B------:R0:W-:Y:S01]  /*13160*/  LDGSTS.E.BYPASS.LTC128B.128 [R25+0x28400], desc[UR4][R2.64+0x80], !P2 ;  /* 0x2840008002197fae */ /* 0x0001e2000d101d44 */
[----:B------:R-:W-:-:S03]  /*13170*/  ISETP.NE.AND P2, PT, R6, RZ, PT ;  /* 0x000000ff0600720c */ /* 0x000fc60003f45270 */
[----:B------:R0:W-:Y:S01]  /*13180*/  LDGSTS.E.BYPASS.LTC128B.128 [R25+0x2ac00], desc[UR4][R2.64+0x100], !P1 ;  /* 0x2ac0010002197fae */ /* 0x0001e2000c901d44 */
[----:B------:R-:W-:-:S03]  /*13190*/  ISETP.NE.AND P1, PT, R7, RZ, PT ;  /* 0x000000ff0700720c */ /* 0x000fc60003f25270 */
[----:B------:R0:W-:Y:S10]  /*131a0*/  LDGSTS.E.BYPASS.LTC128B.128 [R25+0x2d400], desc[UR4][R2.64+0x180], !P5 ;  /* 0x2d40018002197fae */ /* 0x0001f4000e901d44 */
[----:B0-----:R-:W-:Y:S05]  /*131b0*/  WARPSYNC.COLLECTIVE R15, `(.L_x_131) ;  /* 0x000000000f087348 */ /* 0x001fea0003c00000 */
[----:B------:R1:W2:Y:S02]  /*131c0*/  SHFL.IDX P6, R14, R13, R12, R11 ;  /* 0x0000000c0d0e7389 */ /* 0x0002a400000c000b */
[----:B012---:R-:W-:Y:S01]  /*131d0*/  ENDCOLLECTIVE ;  /* 0x000000000000791b */ /* 0x007fe20003800000 */
.L_x_131:
[----:B------:R-:W-:Y:S01]  /*131e0*/  MOV R13, R24 ;  /* 0x00000018000d7202 */ /* 0x000fe20000000f00 */
[----:B------:R-:W-:-:S07]  /*131f0*/  IMAD.MOV.U32 R27, RZ, RZ, R14 ;  /* 0x000000ffff1b7224 */ /* 0x000fce00078e000e */
[----:B------:R-:W-:Y:S05]  /*13200*/  WARPSYNC.COLLECTIVE R15, `(.L_x_132) ;  /* 0x000000000f087348 */ /* 0x000fea0003c00000 */
[----:B------:R0:W1:Y:S02]  /*13210*/  SHFL.IDX P6, R14, R13, R12, R11 ;  /* 0x0000000c0d0e7389 */ /* 0x00006400000c000b */
[----:B01----:R-:W-:Y:S01]  /*13220*/  ENDCOLLECTIVE ;  /* 0x000000000000791b */ /* 0x003fe20003800000 */
.L_x_132:
[----:B------:R-:W-:Y:S05]  /*13230*/  BRA `(.L_x_133) ;  /* 0xffffffcc00f87947 */ /* 0x000fea000383ffff */
.L_x_66:
[----:B0-----:R0:W2:Y:S02]  /*13240*/  SYNCS.PHASECHK.TRANS64.TRYWAIT P0, [R4+URZ+0x38860], R3 ;  /* 0x03886003040075a7 */ /* 0x0010a4000800017f */
[----:B--2---:R-:W-:Y:S05]  /*13250*/  @!P0 NANOSLEEP.SYNCS 0x989680 ;  /* 0x009896800000895d */ /* 0x004fea0003900000 */
[----:B------:R-:W2:Y:S02]  /*13260*/  @!P0 SYNCS.PHASECHK.TRANS64 P0, [R4+URZ+0x38860], R3 ;  /* 0x03886003040085a7 */ /* 0x000ea4000800007f */
[----:B--2---:R-:W-:Y:S05]  /*13270*/  @!P0 BRA `(.L_x_66) ;  /* 0xfffffffc00f08947 */ /* 0x004fea000383ffff */
[----:B------:R-:W-:Y:S05]  /*13280*/  BRA `(.L_x_134) ;  /* 0xffffffd000747947 */ /* 0x000fea000383ffff */
.L_x_67:
[----:B------:R-:W-:Y:S01]  /*13290*/  BSSY B1, `(.L_x_135) ;  /* 0x0000008000017945 */ /* 0x000fe20003800000 */
[----:B------:R-:W-:Y:S01]  /*132a0*/  IMAD.MOV.U32 R13, RZ, RZ, R18 ;  /* 0x000000ffff0d7224 */ /* 0x000fe200078e0012 */
[----:B------:R-:W-:Y:S01]  /*132b0*/  MOV R11, 0x181f ;  /* 0x0000181f000b7802 */ /* 0x000fe20000000f00 */
[----:B------:R-:W-:Y:S02]  /*132c0*/  IMAD.MOV.U32 R12, RZ, RZ, RZ ;  /* 0x000000ffff0c7224 */ /* 0x000fe400078e00ff */
[----:B------:R-:W-:-:S07]  /*132d0*/  IMAD.MOV.U32 R15, RZ, RZ, -0x1 ;  /* 0xffffffffff0f7424 */ /* 0x000fce00078e00ff */
[----:B01----:R-:W-:Y:S05]  /*132e0*/  WARPSYNC.COLLECTIVE R15, `(.L_x_136) ;  /* 0x000000000f087348 */ /* 0x003fea0003c00000 */
[----:B------:R2:W3:Y:S02]  /*132f0*/  SHFL.IDX P6, R14, R13, R12, R11 ;  /* 0x0000000c0d0e7389 */ /* 0x0004e400000c000b */
[----:B0123--:R-:W-:Y:S01]  /*13300*/  ENDCOLLECTIVE ;  /* 0x000000000000791b */ /* 0x00ffe20003800000 */
.L_x_136:
[----:B------:R-:W-:Y:S05]  /*13310*/  BSYNC B1 ;  /* 0x0000000000017941 */ /* 0x000fea0003800000 */
.L_x_135:
[----:B------:R-:W-:Y:S01]  /*13320*/  MOV R13, R17 ;  /* 0x00000011000d7202 */ /* 0x000fe20000000f00 */
[----:B------:R-:W-:Y:S01]  /*13330*/  IMAD.MOV.U32 R12, RZ, RZ, RZ ;  /* 0x000000ffff0c7224 */ /* 0x000fe200078e00ff */
[----:B------:R-:W-:Y:S01]  /*13340*/  MOV R15, 0xffffffff ;  /* 0xffffffff000f7802 */ /* 0x000fe20000000f00 */
[----:B------:R-:W-:Y:S01]  /*13350*/  IMAD.MOV.U32 R11, RZ, RZ, 0x181f ;  /* 0x0000181fff0b7424 */ /* 0x000fe200078e00ff */
[----:B------:R-:W-:Y:S01]  /*13360*/  LEA R5, R5, UR42, 0x1 ;  /* 0x0000002a05057c11 */ /* 0x000fe2000f8e08ff */
[----:B------:R-:W-:-:S07]  /*13370*/  IMAD.MOV.U32 R3, RZ, RZ, R14 ;  /* 0x000000ffff037224 */ /* 0x000fce00078e000e */
[----:B------:R-:W-:Y:S05]  /*13380*/  WARPSYNC.COLLECTIVE R15, `(.L_x_137) ;  /* 0x000000000f087348 */ /* 0x000fea0003c00000 */
[----:B------:R0:W1:Y:S02]  /*13390*/  SHFL.IDX P6, R14, R13, R12, R11 ;  /* 0x0000000c0d0e7389 */ /* 0x00006400000c000b */
[----:B01----:R-:W-:Y:S01]  /*133a0*/  ENDCOLLECTIVE ;  /* 0x000000000000791b */ /* 0x003fe20003800000 */
.L_x_137:
[----:B------:R-:W-:Y:S01]  /*133b0*/  ULDC.64 UR4, c[0x0][0x208] ;  /* 0x0000820000047ab9 */ /* 0x000fe20000000a00 */
[----:B------:R-:W-:Y:S01]  /*133c0*/  IMAD.MOV.U32 R13, RZ, RZ, R18 ;  /* 0x000000ffff0d7224 */ /* 0x000fe200078e0012 */
[----:B------:R-:W-:Y:S02]  /*133d0*/  MOV R12, 0x1 ;  /* 0x00000001000c7802 */ /* 0x000fe40000000f00 */
[----:B------:R-:W-:-:S05]  /*133e0*/  IADD3 R2, P0, R14, R6, RZ ;  /* 0x000000060e027210 */ /* 0x000fca0007f1e0ff */
[----:B------:R-:W-:Y:S01]  /*133f0*/  IMAD.X R3, RZ, RZ, R3, P0 ;  /* 0x000000ffff037224 */ /* 0x000fe200000e0603 */
[----:B------:R-:W-:-:S13]  /*13400*/  ISETP.LT.OR P0, PT, R0, 0x1, P4 ;  /* 0x000000010000780c */ /* 0x000fda0002701670 */
[----:B------:R-:W-:Y:S01]  /*13410*/  @!PT LDS RZ, [RZ] ;  /* 0x00000000fffff984 */ /* 0x000fe20000000800 */
[----:B------:R-:W-:Y:S01]  /*13420*/  @!PT LDS RZ, [RZ] ;  /* 0x00000000fffff984 */ /* 0x000fe20000000800 */
[----:B------:R-:W-:Y:S01]  /*13430*/  @!PT LDS RZ, [RZ] ;  /* 0x00000000fffff984 */ /* 0x000fe20000000800 */
[----:B------:R0:W-:Y:S01]  /*13440*/  LDGSTS.E.BYPASS.LTC128B.128 [R5+0x400], desc[UR4][R2.64], !P0 ;  /* 0x0040000002057fae */ /* 0x0001e2000c101d44 */
[----:B------:R-:W-:-:S13]  /*13450*/  ISETP.LT.OR P0, PT, R0, 0x1, P3 ;  /* 0x000000010000780c */ /* 0x000fda0001f01670 */
[----:B------:R0:W-:Y:S01]  /*13460*/  LDGSTS.E.BYPASS.LTC128B.128 [R5+0x2c00], desc[UR4][R2.64+0x80], !P0 ;  /* 0x02c0008002057fae */ /* 0x0001e2000c101d44 */
[----:B------:R-:W-:-:S13]  /*13470*/  ISETP.LT.OR P0, PT, R0, 0x1, P2 ;  /* 0x000000010000780c */ /* 0x000fda0001701670 */
[----:B------:R0:W-:Y:S01]  /*13480*/  LDGSTS.E.BYPASS.LTC128B.128 [R5+0x5400], desc[UR4][R2.64+0x100], !P0 ;  /* 0x0540010002057fae */ /* 0x0001e2000c101d44 */
[----:B------:R-:W-:-:S13]  /*13490*/  ISETP.LT.OR P0, PT, R0, 0x1, P1 ;  /* 0x000000010000780c */ /* 0x000fda0000f01670 */
[----:B------:R0:W-:Y:S02]  /*134a0*/  LDGSTS.E.BYPASS.LTC128B.128 [R5+0x7c00], desc[UR4][R2.64+0x180], !P0 ;  /* 0x07c0018002057fae */ /* 0x0001e4000c101d44 */
[----:B0-----:R-:W-:Y:S05]  /*134b0*/  WARPSYNC.COLLECTIVE R15, `(.L_x_138) ;  /* 0x000000000f087348 */ /* 0x001fea0003c00000 */
[----:B------:R1:W2:Y:S02]  /*134c0*/  SHFL.IDX P6, R14, R13, R12, R11 ;  /* 0x0000000c0d0e7389 */ /* 0x0002a400000c000b */
[----:B012---:R-:W-:Y:S01]  /*134d0*/  ENDCOLLECTIVE ;  /* 0x000000000000791b */ /* 0x007fe20003800000 */
.L_x_138:
[----:B------:R-:W-:Y:S02]  /*134e0*/  IMAD.MOV.U32 R13, RZ, RZ, R17 ;  /* 0x000000ffff0d7224 */ /* 0x000fe400078e0011 */
[----:B------:R-:W-:-:S07]  /*134f0*/  IMAD.MOV.U32 R3, RZ, RZ, R14 ;  /* 0x000000ffff037224 */ /* 0x000fce00078e000e */
[----:B------:R-:W-:Y:S05]  /*13500*/  WARPSYNC.COLLECTIVE R15, `(.L_x_139) ;  /* 0x000000000f087348 */ /* 0x000fea0003c00000 */
[----:B------:R0:W1:Y:S02]  /*13510*/  SHFL.IDX P6, R14, R13, R12, R11 ;  /* 0x0000000c0d0e7389 */ /* 0x00006400000c000b */
[----:B01----:R-:W-:Y:S01]  /*13520*/  ENDCOLLECTIVE ;  /* 0x000000000000791b */ /* 0x003fe20003800000 */
.L_x_139:
[----:B------:R-:W-:Y:S01]  /*13530*/  ULDC.64 UR4, c[0x0][0x208] ;  /* 0x0000820000047ab9 */ /* 0x000fe20000000a00 */
[----:B------:R-:W-:Y:S02]  /*13540*/  IMAD.MOV.U32 R13, RZ, RZ, R18 ;  /* 0x000000ffff0d7224 */ /* 0x000fe400078e0012 */
[----:B------:R-:W-:Y:S01]  /*13550*/  IMAD.MOV.U32 R12, RZ, RZ, 0x2 ;  /* 0x00000002ff0c7424 */ /* 0x000fe200078e00ff */
[----:B------:R-:W-:-:S04]  /*13560*/  IADD3 R2, P0, R14, R6, RZ ;  /* 0x000000060e027210 */ /* 0x000fc80007f1e0ff */
[----:B------:R-:W-:Y:S02]  /*13570*/  IADD3.X R3, RZ, R3, RZ, P0, !PT ;  /* 0x00000003ff037210 */ /* 0x000fe400007fe4ff */
        /* <DEDUP_REMOVED lines=14> */
.L_x_140:
[----:B------:R-:W-:Y:S01]  /*13660*/  IMAD.MOV.U32 R13, RZ, RZ, R17 ;  /* 0x000000ffff0d7224 */ /* 0x000fe200078e0011 */
[----:B------:R-:W-:-:S07]  /*13670*/  MOV R3, R14 ;  /* 0x0000000e00037202 */ /* 0x000fce0000000f00 */
[----:B------:R-:W-:Y:S05]  /*13680*/  WARPSYNC.COLLECTIVE R15, `(.L_x_141) ;  /* 0x000000000f087348 */ /* 0x000fea0003c00000 */
[----:B------:R0:W1:Y:S02]  /*13690*/  SHFL.IDX P6, R14, R13, R12, R11 ;  /* 0x0000000c0d0e7389 */ /* 0x00006400000c000b */
[----:B01----:R-:W-:Y:S01]  /*136a0*/  ENDCOLLECTIVE ;  /* 0x000000000000791b */ /* 0x003fe20003800000 */
.L_x_141:
[----:B------:R-:W-:Y:S01]  /*136b0*/  ULDC.64 UR4, c[0x0][0x208] ;  /* 0x0000820000047ab9 */ /* 0x000fe20000000a00 */
[----:B------:R-:W-:Y:S01]  /*136c0*/  MOV R13, R18 ;  /* 0x00000012000d7202 */ /* 0x000fe20000000f00 */
[----:B------:R-:W-:Y:S01]  /*136d0*/  IMAD.MOV.U32 R12, RZ, RZ, 0x3 ;  /* 0x00000003ff0c7424 */ /* 0x000fe200078e00ff */
        /* <DEDUP_REMOVED lines=16> */
.L_x_142:
[----:B------:R-:W-:Y:S01]  /*137e0*/  MOV R13, R17 ;  /* 0x00000011000d7202 */ /* 0x000fe20000000f00 */
[----:B------:R-:W-:-:S07]  /*137f0*/  IMAD.MOV.U32 R3, RZ, RZ, R14 ;  /* 0x000000ffff037224 */ /* 0x000fce00078e000e */
[----:B------:R-:W-:Y:S05]  /*13800*/  WARPSYNC.COLLECTIVE R15, `(.L_x_143) ;  /* 0x000000000f087348 */ /* 0x000fea0003c00000 */
[----:B------:R0:W1:Y:S02]  /*13810*/  SHFL.IDX P6, R14, R13, R12, R11 ;  /* 0x0000000c0d0e7389 */ /* 0x00006400000c000b */
[----:B01----:R-:W-:Y:S01]  /*13820*/  ENDCOLLECTIVE ;  /* 0x000000000000791b */ /* 0x003fe20003800000 */
.L_x_143:
        /* <DEDUP_REMOVED lines=19> */
.L_x_144:
[----:B------:R-:W-:Y:S02]  /*13960*/  IMAD.MOV.U32 R13, RZ, RZ, R17 ;  /* 0x000000ffff0d7224 */ /* 0x000fe400078e0011 */
[----:B------:R-:W-:-:S07]  /*13970*/  IMAD.MOV.U32 R18, RZ, RZ, R14 ;  /* 0x000000ffff127224 */ /* 0x000fce00078e000e */
[----:B------:R-:W-:Y:S05]  /*13980*/  WARPSYNC.COLLECTIVE R15, `(.L_x_145) ;  /* 0x000000000f087348 */ /* 0x000fea0003c00000 */
[----:B------:R0:W1:Y:S02]  /*13990*/  SHFL.IDX P6, R14, R13, R12, R11 ;  /* 0x0000000c0d0e7389 */ /* 0x00006400000c000b */
[----:B01----:R-:W-:Y:S01]  /*139a0*/  ENDCOLLECTIVE ;  /* 0x000000000000791b */ /* 0x003fe20003800000 */
.L_x_145:
[----:B------:R-:W-:Y:S05]  /*139b0*/  BRA `(.L_x_146) ;  /* 0xffffffcc008c7947 */ /* 0x000fea000383ffff */
.L_x_73:
[----:B0-----:R0:W1:Y:S02]  /*139c0*/  SYNCS.PHASECHK.TRANS64.TRYWAIT P0, [R0+URZ+0x38860], R3 ;  /* 0x03886003000075a7 */ /* 0x001064000800017f */
[----:B-1----:R-:W-:Y:S05]  /*139d0*/  @!P0 NANOSLEEP.SYNCS 0x989680 ;  /* 0x009896800000895d */ /* 0x002fea0003900000 */
[----:B------:R-:W1:Y:S02]  /*139e0*/  @!P0 SYNCS.PHASECHK.TRANS64 P0, [R0+URZ+0x38860], R3 ;  /* 0x03886003000085a7 */ /* 0x000e64000800007f */
[----:B-1----:R-:W-:Y:S05]  /*139f0*/  @!P0 BRA `(.L_x_73) ;  /* 0xfffffffc00f08947 */ /* 0x002fea000383ffff */
[----:B------:R-:W-:Y:S05]  /*13a00*/  BRA `(.L_x_147) ;  /* 0xffffffd000947947 */ /* 0x000fea000383ffff */
.L_x_74:
[----:B------:R-:W-:Y:S01]  /*13a10*/  BSSY B0, `(.L_x_148) ;  /* 0x0000008000007945 */ /* 0x000fe20003800000 */
[----:B------:R-:W-:Y:S01]  /*13a20*/  MOV R13, R18 ;  /* 0x00000012000d7202 */ /* 0x000fe20000000f00 */
[----:B------:R-:W-:Y:S01]  /*13a30*/  IMAD.MOV.U32 R12, RZ, RZ, RZ ;  /* 0x000000ffff0c7224 */ /* 0x000fe200078e00ff */
[----:B------:R-:W-:Y:S01]  /*13a40*/  MOV R15, 0xffffffff ;  /* 0xffffffff000f7802 */ /* 0x000fe20000000f00 */
[----:B------:R-:W-:-:S07]  /*13a50*/  IMAD.MOV.U32 R11, RZ, RZ, 0x181f ;  /* 0x0000181fff0b7424 */ /* 0x000fce00078e00ff */
[----:B0-----:R-:W-:Y:S05]  /*13a60*/  WARPSYNC.COLLECTIVE R15, `(.L_x_149) ;  /* 0x000000000f087348 */ /* 0x001fea0003c00000 */
[----:B------:R1:W2:Y:S02]  /*13a70*/  SHFL.IDX P6, R14, R13, R12, R11 ;  /* 0x0000000c0d0e7389 */ /* 0x0002a400000c000b */
[----:B012---:R-:W-:Y:S01]  /*13a80*/  ENDCOLLECTIVE ;  /* 0x000000000000791b */ /* 0x007fe20003800000 */
.L_x_149:
[----:B------:R-:W-:Y:S05]  /*13a90*/  BSYNC B0 ;  /* 0x0000000000007941 */ /* 0x000fea0003800000 */
.L_x_148:
[----:B------:R-:W-:Y:S01]  /*13aa0*/  IMAD.MOV.U32 R13, RZ, RZ, R17 ;  /* 0x000000ffff0d7224 */ /* 0x000fe200078e0011 */
[----:B------:R-:W-:Y:S01]  /*13ab0*/  MOV R12, RZ ;  /* 0x000000ff000c7202 */ /* 0x000fe20000000f00 */
[----:B------:R-:W-:Y:S01]  /*13ac0*/  IMAD.MOV.U32 R11, RZ, RZ, 0x181f ;  /* 0x0000181fff0b7424 */ /* 0x000fe200078e00ff */
[----:B------:R-:W-:Y:S01]  /*13ad0*/  LEA R4, R4, UR42, 0x1 ;  /* 0x0000002a04047c11 */ /* 0x000fe2000f8e08ff */
[----:B------:R-:W-:Y:S02]  /*13ae0*/  IMAD.MOV.U32 R15, RZ, RZ, -0x1 ;  /* 0xffffffffff0f7424 */ /* 0x000fe400078e00ff */
[----:B------:R-:W-:-:S07]  /*13af0*/  IMAD.MOV.U32 R3, RZ, RZ, R14 ;  /* 0x000000ffff037224 */ /* 0x000fce00078e000e */
[----:B------:R-:W-:Y:S05]  /*13b00*/  WARPSYNC.COLLECTIVE R15, `(.L_x_150) ;  /* 0x000000000f087348 */ /* 0x000fea0003c00000 */
[----:B------:R0:W1:Y:S02]  /*13b10*/  SHFL.IDX P6, R14, R13, R12, R11 ;  /* 0x0000000c0d0e7389 */ /* 0x00006400000c000b */
[----:B01----:R-:W-:Y:S01]  /*13b20*/  ENDCOLLECTIVE ;  /* 0x000000000000791b */ /* 0x003fe20003800000 */
.L_x_150:
[----:B------:R-:W-:Y:S01]  /*13b30*/  ULDC UR4, c[0x0][0x2f4] ;  /* 0x0000bd0000047ab9 */ /* 0x000fe20000000800 */
[----:B------:R-:W-:Y:S01]  /*13b40*/  ULDC.64 UR6, c[0x0][0x208] ;  /* 0x0000820000067ab9 */ /* 0x000fe20000000a00 */
[----:B------:R-:W-:Y:S02]  /*13b50*/  ISETP.GE.AND P2, PT, R22, UR4, PT ;  /* 0x0000000416007c0c */ /* 0x000fe4000bf46270 */
[----:B------:R-:W-:Y:S02]  /*13b60*/  ISETP.GE.AND P3, PT, R37, UR4, PT ;  /* 0x0000000425007c0c */ /* 0x000fe4000bf66270 */
[C---:B------:R-:W-:Y:S02]  /*13b70*/  ISETP.LT.OR P5, PT, R5.reuse, 0x1, P2 ;  /* 0x000000010500780c */ /* 0x040fe400017a1670 */
[----:B------:R-:W-:Y:S02]  /*13b80*/  ISETP.LT.OR P4, PT, R5, 0x1, P3 ;  /* 0x000000010500780c */ /* 0x000fe40001f81670 */
[----:B------:R-:W-:-:S02]  /*13b90*/  ISETP.GE.AND P1, PT, R36, UR4, PT ;  /* 0x0000000424007c0c */ /* 0x000fc4000bf26270 */
[----:B------:R-:W-:Y:S01]  /*13ba0*/  ISETP.GE.AND P0, PT, R35, UR4, PT ;  /* 0x0000000423007c0c */ /* 0x000fe2000bf06270 */
[----:B------:R-:W-:Y:S02]  /*13bb0*/  IMAD.MOV.U32 R13, RZ, RZ, R18 ;  /* 0x000000ffff0d7224 */ /* 0x000fe400078e0012 */
[----:B------:R-:W-:Y:S01]  /*13bc0*/  IMAD.MOV.U32 R12, RZ, RZ, 0x1 ;  /* 0x00000001ff0c7424 */ /* 0x000fe200078e00ff */
[----:B------:R-:W-:-:S05]  /*13bd0*/  MOV R2, R14 ;  /* 0x0000000e00027202 */ /* 0x000fca0000000f00 */
[----:B------:R-:W-:-:S05]  /*13be0*/  IMAD.WIDE.U32 R2, R22, 0x2, R2 ;  /* 0x0000000216027825 */ /* 0x000fca00078e0002 */
[----:B------:R-:W-:Y:S01]  /*13bf0*/  @!PT LDS RZ, [RZ] ;  /* 0x00000000fffff984 */ /* 0x000fe20000000800 */
[----:B------:R-:W-:Y:S01]  /*13c00*/  @!PT LDS RZ, [RZ] ;  /* 0x00000000fffff984 */ /* 0x000fe20000000800 */
[----:B------:R-:W-:Y:S01]  /*13c10*/  @!PT LDS RZ, [RZ] ;  /* 0x00000000fffff984 */ /* 0x000fe20000000800 */
[----:B------:R0:W-:Y:S01]  /*13c20*/  LDGSTS.E.BYPASS.LTC128B.128 [R4+0x400], desc[UR6][R2.64], !P5 ;  /* 0x0040000002047fae */ /* 0x0001e2000e901d46 */
[----:B------:R-:W-:-:S03]  /*13c30*/  ISETP.LT.OR P5, PT, R5, 0x1, P1 ;  /* 0x000000010500780c */ /* 0x000fc60000fa1670 */
[----:B------:R0:W-:Y:S01]  /*13c40*/  LDGSTS.E.BYPASS.LTC128B.128 [R4+0x2c00], desc[UR6][R2.64+0x80], !P4 ;  /* 0x02c0008002047fae */ /* 0x0001e2000e101d46 */
[----:B------:R-:W-:-:S09]  /*13c50*/  ISETP.LT.OR P4, PT, R5, 0x1, P0 ;  /* 0x000000010500780c */ /* 0x000fd20000781670 */
[----:B------:R0:W-:Y:S01]  /*13c60*/  LDGSTS.E.BYPASS.LTC128B.128 [R4+0x5400], desc[UR6][R2.64+0x100], !P5 ;  /* 0x0540010002047fae */ /* 0x0001e2000e901d46 */
[----:B------:R-:W-:-:S03]  /*13c70*/  ISETP.LT.OR P5, PT, R5, 0x11, P2 ;  /* 0x000000110500780c */ /* 0x000fc600017a1670 */
[----:B------:R0:W-:Y:S01]  /*13c80*/  LDGSTS.E.BYPASS.LTC128B.128 [R4+0x7c00], desc[UR6][R2.64+0x180], !P4 ;  /* 0x07c0018002047fae */ /* 0x0001e2000e101d46 */
[----:B------:R-:W-:-:S13]  /*13c90*/  ISETP.LT.OR P4, PT, R5, 0x11, P3 ;  /* 0x000000110500780c */ /* 0x000fda0001f81670 */
[----:B0-----:R-:W-:Y:S05]  /*13ca0*/  WARPSYNC.COLLECTIVE R15, `(.L_x_151) ;  /* 0x000000000f087348 */ /* 0x001fea0003c00000 */
[----:B------:R1:W2:Y:S02]  /*13cb0*/  SHFL.IDX P6, R14, R13, R12, R11 ;  /* 0x0000000c0d0e7389 */ /* 0x0002a400000c000b */
[----:B012---:R-:W-:Y:S01]  /*13cc0*/  ENDCOLLECTIVE ;  /* 0x000000000000791b */ /* 0x007fe20003800000 */
.L_x_151:
[----:B------:R-:W-:Y:S01]  /*13cd0*/  IMAD.MOV.U32 R13, RZ, RZ, R17 ;  /* 0x000000ffff0d7224 */ /* 0x000fe200078e0011 */
[----:B------:R-:W-:-:S07]  /*13ce0*/  MOV R6, R14 ;  /* 0x0000000e00067202 */ /* 0x000fce0000000f00 */
[----:B------:R-:W-:Y:S05]  /*13cf0*/  WARPSYNC.COLLECTIVE R15, `(.L_x_152) ;  /* 0x000000000f087348 */ /* 0x000fea0003c00000 */
[----:B------:R0:W1:Y:S02]  /*13d00*/  SHFL.IDX P6, R14, R13, R12, R11 ;  /* 0x0000000c0d0e7389 */ /* 0x00006400000c000b */
[----:B01----:R-:W-:Y:S01]  /*13d10*/  ENDCOLLECTIVE ;  /* 0x000000000000791b */ /* 0x003fe20003800000 */
.L_x_152:
[----:B------:R-:W-:Y:S01]  /*13d20*/  ULDC.64 UR4, c[0x0][0x208] ;  /* 0x0000820000047ab9 */ /* 0x000fe20000000a00 */
[----:B------:R-:W-:Y:S01]  /*13d30*/  MOV R3, R6 ;  /* 0x0000000600037202 */ /* 0x000fe20000000f00 */
[----:B------:R-:W-:Y:S02]  /*13d40*/  IMAD.MOV.U32 R13, RZ, RZ, R18 ;  /* 0x000000ffff0d7224 */ /* 0x000fe400078e0012 */
[----:B------:R-:W-:Y:S02]  /*13d50*/  IMAD.MOV.U32 R12, RZ, RZ, 0x2 ;  /* 0x00000002ff0c7424 */ /* 0x000fe400078e00ff */
[----:B------:R-:W-:-:S04]  /*13d60*/  IMAD.MOV.U32 R2, RZ, RZ, R14 ;  /* 0x000000ffff027224 */ /* 0x000fc800078e000e */
        /* <DEDUP_REMOVED lines=15> */
.L_x_153:
[----:B------:R-:W-:Y:S01]  /*13e60*/  IMAD.MOV.U32 R13, RZ, RZ, R17 ;  /* 0x000000ffff0d7224 */ /* 0x000fe200078e0011 */
[----:B------:R-:W-:-:S07]  /*13e70*/  MOV R6, R14 ;  /* 0x0000000e00067202 */ /* 0x000fce0000000f00 */
[----:B------:R-:W-:Y:S05]  /*13e80*/  WARPSYNC.COLLECTIVE R15, `(.L_x_154) ;  /* 0x000000000f087348 */ /* 0x000fea0003c00000 */
[----:B------:R0:W1:Y:S02]  /*13e90*/  SHFL.IDX P6, R14, R13, R12, R11 ;  /* 0x0000000c0d0e7389 */ /* 0x00006400000c000b */
[----:B01----:R-:W-:Y:S01]  /*13ea0*/  ENDCOLLECTIVE ;  /* 0x000000000000791b */ /* 0x003fe20003800000 */
.L_x_154:
        /* <DEDUP_REMOVED lines=20> */
.L_x_155:
[----:B------:R-:W-:Y:S01]  /*13ff0*/  IMAD.MOV.U32 R13, RZ, RZ, R17 ;  /* 0x000000ffff0d7224 */ /* 0x000fe200078e0011 */
[----:B------:R-:W-:-:S07]  /*14000*/  MOV R6, R14 ;  /* 0x0000000e00067202 */ /* 0x000fce0000000f00 */
[----:B------:R-:W-:Y:S05]  /*14010*/  WARPSYNC.COLLECTIVE R15, `(.L_x_156) ;  /* 0x000000000f087348 */ /* 0x000fea0003c00000 */
[----:B------:R0:W1:Y:S02]  /*14020*/  SHFL.IDX P6, R14, R13, R12, R11 ;  /* 0x0000000c0d0e7389 */ /* 0x00006400000c000b */
[----:B01----:R-:W-:Y:S01]  /*14030*/  ENDCOLLECTIVE ;  /* 0x000000000000791b */ /* 0x003fe20003800000 */
.L_x_156:
[----:B------:R-:W-:Y:S01]  /*14040*/  ULDC.64 UR4, c[0x0][0x208] ;  /* 0x0000820000047ab9 */ /* 0x000fe20000000a00 */
[----:B------:R-:W-:Y:S01]  /*14050*/  MOV R3, R6 ;  /* 0x0000000600037202 */ /* 0x000fe20000000f00 */
[----:B------:R-:W-:Y:S02]  /*14060*/  IMAD.MOV.U32 R6, RZ, RZ, RZ ;  /* 0x000000ffff067224 */ /* 0x000fe400078e00ff */
        /* <DEDUP_REMOVED lines=11> */
[----:B------:R0:W-:Y:S04]  /*14120*/  LDGSTS.E.BYPASS.LTC128B.128 [R4+0x6c00], desc[UR4][R2.64+0x100], !P5 ;  /* 0x06c0010002047fae */ /* 0x0001e8000e901d44 */
[----:B------:R0:W-:Y:S02]  /*14130*/  LDGSTS.E.BYPASS.LTC128B.128 [R4+0x9400], desc[UR4][R2.64+0x180], !P4 ;  /* 0x0940018002047fae */ /* 0x0001e4000e101d44 */
[----:B0-----:R-:W-:Y:S05]  /*14140*/  WARPSYNC.COLLECTIVE R15, `(.L_x_157) ;  /* 0x000000000f087348 */ /* 0x001fea0003c00000 */
[----:B------:R1:W2:Y:S02]  /*14150*/  SHFL.IDX P6, R14, R13, R12, R11 ;  /* 0x0000000c0d0e7389 */ /* 0x0002a400000c000b */
[----:B012---:R-:W-:Y:S01]  /*14160*/  ENDCOLLECTIVE ;  /* 0x000000000000791b */ /* 0x007fe20003800000 */
.L_x_157:
[----:B------:R-:W-:Y:S01]  /*14170*/  IMAD.MOV.U32 R13, RZ, RZ, R17 ;  /* 0x000000ffff0d7224 */ /* 0x000fe200078e0011 */
[----:B------:R-:W-:-:S07]  /*14180*/  MOV R18, R14 ;  /* 0x0000000e00127202 */ /* 0x000fce0000000f00 */
[----:B------:R-:W-:Y:S05]  /*14190*/  WARPSYNC.COLLECTIVE R15, `(.L_x_158) ;  /* 0x000000000f087348 */ /* 0x000fea0003c00000 */
[----:B------:R0:W1:Y:S02]  /*141a0*/  SHFL.IDX P6, R14, R13, R12, R11 ;  /* 0x0000000c0d0e7389 */ /* 0x00006400000c000b */
[----:B01----:R-:W-:Y:S01]  /*141b0*/  ENDCOLLECTIVE ;  /* 0x000000000000791b */ /* 0x003fe20003800000 */
.L_x_158:
[----:B------:R-:W-:Y:S05]  /*141c0*/  BRA `(.L_x_159) ;  /* 0xffffffcc00a07947 */ /* 0x000fea000383ffff */
.L_x_77:
[----:B0-----:R0:W1:Y:S02]  /*141d0*/  SYNCS.PHASECHK.TRANS64.TRYWAIT P0, [R7+URZ+0x38820], R6 ;  /* 0x03882006070075a7 */ /* 0x001064000800017f */
[----:B-1----:R-:W-:Y:S05]  /*141e0*/  @!P0 NANOSLEEP.SYNCS 0x989680 ;  /* 0x009896800000895d */ /* 0x002fea0003900000 */
[----:B------:R-:W1:Y:S02]  /*141f0*/  @!P0 SYNCS.PHASECHK.TRANS64 P0, [R7+URZ+0x38820], R6 ;  /* 0x03882006070085a7 */ /* 0x000e64000800007f */
[----:B-1----:R-:W-:Y:S05]  /*14200*/  @!P0 BRA `(.L_x_77) ;  /* 0xfffffffc00f08947 */ /* 0x002fea000383ffff */
[----:B------:R-:W-:Y:S05]  /*14210*/  BRA `(.L_x_160) ;  /* 0xffffffd000287947 */ /* 0x000fea000383ffff */
.L_x_78:
[----:B------:R-:W1:Y:S01]  /*14220*/  S2R R3, SR_TID.X ;  /* 0x0000000000037919 */ /* 0x000e620000002100 */
[----:B------:R-:W-:Y:S01]  /*14230*/  BSSY B0, `(.L_x_161) ;  /* 0x000000a000007945 */ /* 0x000fe20003800000 */
[----:B------:R-:W-:Y:S01]  /*14240*/  IMAD.MOV.U32 R12, RZ, RZ, RZ ;  /* 0x000000ffff0c7224 */ /* 0x000fe200078e00ff */
[----:B------:R-:W-:Y:S01]  /*14250*/  MOV R15, 0xffffffff ;  /* 0xffffffff000f7802 */ /* 0x000fe20000000f00 */
[----:B------:R-:W-:Y:S01]  /*14260*/  IMAD.MOV.U32 R11, RZ, RZ, 0x1f ;  /* 0x0000001fff0b7424 */ /* 0x000fe200078e00ff */
[----:B-1----:R-:W-:-:S04]  /*14270*/  SHF.R.U32.HI R3, RZ, 0x5, R3 ;  /* 0x00000005ff037819 */ /* 0x002fc80000011603 */
[----:B------:R-:W-:-:S04]  /*14280*/  LOP3.LUT R3, R3, 0x3, RZ, 0xc0, !PT ;  /* 0x0000000303037812 */ /* 0x000fc800078ec0ff */
[----:B------:R-:W-:-:S07]  /*14290*/  MOV R13, R3 ;  /* 0x00000003000d7202 */ /* 0x000fce0000000f00 */
[----:B0----5:R-:W-:Y:S05]  /*142a0*/  WARPSYNC.COLLECTIVE R15, `(.L_x_162) ;  /* 0x000000000f087348 */ /* 0x021fea0003c00000 */
[----:B------:R1:W2:Y:S02]  /*142b0*/  SHFL.IDX P6, R14, R13, R12, R11 ;  /* 0x0000000c0d0e7389 */ /* 0x0002a400000c000b */
[----:B012--5:R-:W-:Y:S01]  /*142c0*/  ENDCOLLECTIVE ;  /* 0x000000000000791b */ /* 0x027fe20003800000 */
.L_x_162:
[----:B------:R-:W-:Y:S05]  /*142d0*/  BSYNC B0 ;  /* 0x0000000000007941 */ /* 0x000fea0003800000 */
.L_x_161:
[----:B------:R-:W-:Y:S05]  /*142e0*/  BRA `(.L_x_163) ;  /* 0xffffffd0000c7947 */ /* 0x000fea000383ffff */
.L_x_79:
[----:B------:R-:W-:Y:S01]  /*142f0*/  BSSY B0, `(.L_x_164) ;  /* 0x0000006000007945 */ /* 0x000fe20003800000 */
[----:B------:R-:W-:-:S07]  /*14300*/  IMAD.MOV.U32 R15, RZ, RZ, -0x1 ;  /* 0xffffffffff0f7424 */ /* 0x000fce00078e00ff */
[----:B01---5:R-:W-:Y:S05]  /*14310*/  WARPSYNC.COLLECTIVE R15, `(.L_x_165) ;  /* 0x000000000f0c7348 */ /* 0x023fea0003c00000 */
[----:B------:R-:W-:Y:S02]  /*14320*/  ELECT P6, UR62, PT ;  /* 0x00000000003e782f */ /* 0x000fe400038c0000 */
[----:B------:R-:W-:Y:S01]  /*14330*/  MOV R14, UR62 ;  /* 0x0000003e000e7c02 */ /* 0x000fe20008000f00 */
[----:B01---5:R-:W-:Y:S10]  /*14340*/  ENDCOLLECTIVE ;  /* 0x000000000000791b */ /* 0x023ff40003800000 */
.L_x_165:
[----:B------:R-:W-:Y:S05]  /*14350*/  BSYNC B0 ;  /* 0x0000000000007941 */ /* 0x000fea0003800000 */
.L_x_164:
[----:B------:R-:W-:Y:S05]  /*14360*/  BRA `(.L_x_166) ;  /* 0xffffffd000007947 */ /* 0x000fea000383ffff */
.L_x_81:
[----:B-1----:R1:W2:Y:S02]  /*14370*/  SYNCS.PHASECHK.TRANS64.TRYWAIT P1, [R5+URZ+0x38840], R4 ;  /* 0x03884004050075a7 */ /* 0x0022a4000802017f */
[----:B--2---:R-:W-:Y:S05]  /*14380*/  @!P1 NANOSLEEP.SYNCS 0x989680 ;  /* 0x009896800000995d */ /* 0x004fea0003900000 */
[----:B------:R-:W2:Y:S02]  /*14390*/  @!P1 SYNCS.PHASECHK.TRANS64 P1, [R5+URZ+0x38840], R4 ;  /* 0x03884004050095a7 */ /* 0x000ea4000802007f */
[----:B--2---:R-:W-:Y:S05]  /*143a0*/  @!P1 BRA `(.L_x_81) ;  /* 0xfffffffc00f09947 */ /* 0x004fea000383ffff */
[----:B------:R-:W-:Y:S05]  /*143b0*/  BRA `(.L_x_167) ;  /* 0xffffffd000287947 */ /* 0x000fea000383ffff */
.L_x_83:
[----:B--2---:R2:W3:Y:S02]  /*143c0*/  SYNCS.PHASECHK.TRANS64.TRYWAIT P1, [R3+URZ+0x38840], R0 ;  /* 0x03884000030075a7 */ /* 0x0044e4000802017f */
[----:B---3--:R-:W-:Y:S05]  /*143d0*/  @!P1 NANOSLEEP.SYNCS 0x989680 ;  /* 0x009896800000995d */ /* 0x008fea0003900000 */
[----:B------:R-:W3:Y:S02]  /*143e0*/  @!P1 SYNCS.PHASECHK.TRANS64 P1, [R3+URZ+0x38840], R0 ;  /* 0x03884000030095a7 */ /* 0x000ee4000802007f */
[----:B---3--:R-:W-:Y:S05]  /*143f0*/  @!P1 BRA `(.L_x_83) ;  /* 0xfffffffc00f09947 */ /* 0x008fea000383ffff */
[----:B------:R-:W-:Y:S05]  /*14400*/  BRA `(.L_x_168) ;  /* 0xffffffd000347947 */ /* 0x000fea000383ffff */
.L_x_85:
[----:B---3--:R3:W4:Y:S02]  /*14410*/  SYNCS.PHASECHK.TRANS64.TRYWAIT P1, [R5+URZ+0x38860], R4 ;  /* 0x03886004050075a7 */ /* 0x008724000802017f */
[----:B----4-:R-:W-:Y:S05]  /*14420*/  @!P1 NANOSLEEP.SYNCS 0x989680 ;  /* 0x009896800000995d */ /* 0x010fea0003900000 */
[----:B------:R-:W4:Y:S02]  /*14430*/  @!P1 SYNCS.PHASECHK.TRANS64 P1, [R5+URZ+0x38860], R4 ;  /* 0x03886004050095a7 */ /* 0x000f24000802007f */
[----:B----4-:R-:W-:Y:S05]  /*14440*/  @!P1 BRA `(.L_x_85) ;  /* 0xfffffffc00f09947 */ /* 0x010fea000383ffff */
[----:B------:R-:W-:Y:S05]  /*14450*/  BRA `(.L_x_169) ;  /* 0xffffffd000307947 */ /* 0x000fea000383ffff */
.L_x_170:
[----:B------:R-:W-:-:S00]  /*14460*/  BRA `(.L_x_170) ;  /* 0xfffffffc00fc7947 */ /* 0x000fc0000383ffff */
[----:B------:R-:W-:-:S00]  /*14470*/  NOP ;  /* 0x0000000000007918 */ /* 0x000fc00000000000 */
        /* <DEDUP_REMOVED lines=8> */
.L_x_15970:


//--------------------- .text._ZN7cutlass13device_kernelIN5flash11enable_sm90INS1_16FlashAttnFwdSm90INS1_25CollectiveMainloopFwdSm90ILi2EN4cute5tupleIJNS5_1CILi1EEES8_S8_EEENS6_IJNS7_ILi128EEENS7_ILi80EEENS7_ILi256EEEEEELi256ENS_6half_tEfNS_4arch4Sm90ELb0ELb0ELb1ELb1ELb1ELb0ELb0ELb1ELb1ELb1ELb1ELb0EEENS1_21CollectiveEpilogueFwdINS6_IJSA_SC_SB_EEES9_SE_SG_Li256ELb1ELb1ELb1ELb0EEENS1_36VarlenDynamicPersistentTileSchedulerILi128ELi80ELi256ELi128ELb1ELb1ELb1ELb0ELb1ELb1EEEEEEEEEvNT_6ParamsE --------------------------
	.section	.text._ZN7cutlass13device_kernelIN5flash11enable_sm90INS1_16FlashAttnFwdSm90INS1_25CollectiveMainloopFwdSm90ILi2EN4cute5tupleIJNS5_1CILi1EEES8_S8_EEENS6_IJNS7_ILi128EEENS7_ILi80EEENS7_ILi256EEEEEELi256ENS_6half_tEfNS_4arch4Sm90ELb0ELb0ELb1ELb1ELb1ELb0ELb0ELb1ELb1ELb1ELb1ELb0EEENS1_21CollectiveEpilogueFwdINS6_IJSA_SC_SB_EEES9_SE_SG_Li256ELb1ELb1ELb1ELb0EEENS1_36VarlenDynamicPersistentTileSchedulerILi128ELi80ELi256ELi128ELb1ELb1ELb1ELb0ELb1ELb1EEEEEEEEEvNT_6ParamsE,"ax",@progbits
	.align	128
.text._ZN7cutlass13device_kernelIN5flash11enable_sm90INS1_16FlashAttnFwdSm90INS1_25CollectiveMainloopFwdSm90ILi2EN4cute5tupleIJNS5_1CILi1EEES8_S8_EEENS6_IJNS7_ILi128EEENS7_ILi80EEENS7_ILi256EEEEEELi256ENS_6half_tEfNS_4arch4Sm90ELb0ELb0ELb1ELb1ELb1ELb0ELb0ELb1ELb1ELb1ELb1ELb0EEENS1_21CollectiveEpilogueFwdINS6_IJSA_SC_SB_EEES9_SE_SG_Li256ELb1ELb1ELb1ELb0EEENS1_36VarlenDynamicPersistentTileSchedulerILi128ELi80ELi256ELi128ELb1ELb1ELb1ELb0ELb1ELb1EEEEEEEEEvNT_6ParamsE:
        .type           _ZN7cutlass13device_kernelIN5flash11enable_sm90INS1_16FlashAttnFwdSm90INS1_25CollectiveMainloopFwdSm90ILi2EN4cute5tupleIJNS5_1CILi1EEES8_S8_EEENS6_IJNS7_ILi128EEENS7_ILi80EEENS7_ILi256EEEEEELi256ENS_6half_tEfNS_4arch4Sm90ELb0ELb0ELb1ELb1ELb1ELb0ELb0ELb1ELb1ELb1ELb1ELb0EEENS1_21CollectiveEpilogueFwdINS6_IJSA_SC_SB_EEES9_SE_SG_Li256ELb1ELb1ELb1ELb0EEENS1_36VarlenDynamicPersistentTileSchedulerILi128ELi80ELi256ELi128ELb1ELb1ELb1ELb0ELb1ELb1EEEEEEEEEvNT_6ParamsE,@function
        .size           _ZN7cutlass13device_kernelIN5flash11enable_sm90INS1_16FlashAttnFwdSm90INS1_25CollectiveMainloopFwdSm90ILi2EN4cute5tupleIJNS5_1CILi1EEES8_S8_EEENS6_IJNS7_ILi128EEENS7_ILi80EEENS7_ILi256EEEEEELi256ENS_6half_tEfNS_4arch4Sm90ELb0ELb0ELb1ELb1ELb1ELb0ELb0ELb1ELb1ELb1ELb1ELb0EEENS1_21CollectiveEpilogueFwdINS6_IJSA_SC_SB_EEES9_SE_SG_Li256ELb1ELb1ELb1ELb0EEENS1_36VarlenDynamicPersistentTileSchedulerILi128ELi80ELi256ELi128ELb1ELb1ELb1ELb0ELb1ELb1EEEEEEEEEvNT_6ParamsE,(.L_x_15971 - _ZN7cutlass13device_kernelIN5flash11enable_sm90INS1_16FlashAttnFwdSm90INS1_25CollectiveMainloopFwdSm90ILi2EN4cute5tupleIJNS5_1CILi1EEES8_S8_EEENS6_IJNS7_ILi128EEENS7_ILi80EEENS7_ILi256EEEEEELi256ENS_6half_tEfNS_4arch4Sm90ELb0ELb0ELb1ELb1ELb1ELb0ELb0ELb1ELb1ELb1ELb1ELb0EEENS1_21CollectiveEpilogueFwdINS6_IJSA_SC_SB_EEES9_SE_SG_Li256ELb1ELb1ELb1ELb0EEENS1_36VarlenDynamicPersistentTileSchedulerILi128ELi80ELi256ELi128ELb1ELb1ELb1ELb0ELb1ELb1EEEEEEEEEvNT_6ParamsE)
        .other          _ZN7cutlass13device_kernelIN5flash11enable_sm90INS1_16FlashAttnFwdSm90INS1_25CollectiveMainloopFwdSm90ILi2EN4cute5tupleIJNS5_1CILi1EEES8_S8_EEENS6_IJNS7_ILi128EEENS7_ILi80EEENS7_ILi256EEEEEELi256ENS_6half_tEfNS_4arch4Sm90ELb0ELb0ELb1ELb1ELb1ELb0ELb0ELb1ELb1ELb1ELb1ELb0EEENS1_21CollectiveEpilogueFwdINS6_IJSA_SC_SB_EEES9_SE_SG_Li256ELb1ELb1ELb1ELb0EEENS1_36VarlenDynamicPersistentTileSchedulerILi128ELi80ELi256ELi128ELb1ELb1ELb1ELb0ELb1ELb1EEEEEEEEEvNT_6ParamsE,@"STO_CUDA_ENTRY STV_DEFAULT"
_ZN7cutlass13device_kernelIN5flash11enable_sm90INS1_16FlashAttnFwdSm90INS1_25CollectiveMainloopFwdSm90ILi2EN4cute5tupleIJNS5_1CILi1EEES8_S8_EEENS6_IJNS7_ILi128EEENS7_ILi80EEENS7_ILi256EEEEEELi256ENS_6half_tEfNS_4arch4Sm90ELb0ELb0ELb1ELb1ELb1ELb0ELb0ELb1ELb1ELb1ELb1ELb0EEENS1_21CollectiveEpilogueFwdINS6_IJSA_SC_SB_EEES9_SE_SG_Li256ELb1ELb1ELb1ELb0EEENS1_36VarlenDynamicPersistentTileSchedulerILi128ELi80ELi256ELi128ELb1ELb1ELb1ELb0ELb1ELb1EEEEEEEEEvNT_6ParamsE:
        /* <DEDUP_REMOVED lines=45> */
.L_x_171:
        /* <DEDUP_REMOVED lines=22> */
.L_x_172:
        /* <DEDUP_REMOVED lines=18> */
.L_x_173:
        /* <DEDUP_REMOVED lines=22> */
.L_x_174:
        /* <DEDUP_REMOVED lines=23> */
.L_x_175:
[----:B------:R-:W-:Y:S01]  /*0820*/  UISETP.NE.AND UP0, UPT, UR9, URZ, UPT ;  /* 0x0000003f0900728c */ /* 0x000fe2000bf05270 */
[----:B------:R-:W-:Y:S01]  /*0830*/  NOP ;  /* 0x0000000000007918 */ /* 0x000fe20000000000 */
[----:B0-----:R-:W-:Y:S01]  /*0840*/  UMOV UR4, 0x1 ;  /* 0x0000000100047882 */ /* 0x001fe20000000000 */
[----:B------:R-:W-:Y:S01]  /*0850*/  ULDC.64 UR36, c[0x0][0x208] ;  /* 0x0000820000247ab9 */ /* 0x000fe20000000a00 */
[----:B------:R-:W-:Y:S01]  /*0860*/  USEL UR4, UR4, 0x2, !UP0 ;  /* 0x0000000204047887 */ /* 0x000fe2000c000000 */
[----:B-1234-:R-:W-:Y:S01]  /*0870*/  BAR.SYNC.DEFER_BLOCKING 0x0 ;  /* 0x0000000000007b1d */ /* 0x01efe20000010000 */
[----:B------:R-:W-:-:S04]  /*0880*/  PLOP3.LUT P0, PT, PT, PT, UP0, 0x80, 0x0 ;  /* 0x000000000000781c */ /* 0x000fc80003f0f008 */
[----:B------:R-:W-:-:S05]  /*0890*/  IMAD.U32 R3, RZ, RZ, UR4 ;  /* 0x00000004ff037e24 */ /* 0x000fca000f8e00ff */
[----:B------:R0:W-:Y:S04]  /*08a0*/  STL [R1+0x50], R3 ;  /* 0x0000500301007387 */ /* 0x0001e80000100800 */
[----:B------:R-:W-:Y:S05]  /*08b0*/  @!P0 BRA `(.L_x_176) ;  /* 0x000000fc006c8947 */ /* 0x000fea0003800000 */
.L_x_177:
[----:B------:R-:W-:-:S08]  /*08c0*/  NOP ;  /* 0x0000000000007918 */ /* 0x000fd00000000000 */
[----:B------:R-:W1:Y:S02]  /*08d0*/  USETMAXREG.TRY_ALLOC.CTAPOOL UP0, 0xe8 ;  /* 0x000000e8000079c8 */ /* 0x000e640008000600 */
[----:B-1----:R-:W-:-:S13]  /*08e0*/  PLOP3.LUT P0, PT, PT, PT, UP0, 0x80, 0x0 ;  /* 0x000000000000781c */ /* 0x002fda0003f0f008 */
[----:B------:R-:W-:Y:S05]  /*08f0*/  @!P0 BRA `(.L_x_177) ;  /* 0xfffffffc00f08947 */ /* 0x000fea000383ffff */
[----:B------:R-:W1:Y:S08]  /*0900*/  S2UR UR5, SR_CgaCtaId ;  /* 0x00000000000579c3 */ /* 0x000e700000008800 */
[----:B------:R-:W-:Y:S06]  /*0910*/  BAR.ARV 0x8, 0x180 ;  /* 0x0206000000007b1d */ /* 0x000fec0000002000 */
[----:B------:R-:W-:-:S02]  /*0920*/  UMOV UR4, 0x400 ;  /* 0x0000040000047882 */ /* 0x000fc40000000000 */
[----:B------:R-:W-:Y:S01]  /*0930*/  BAR.SYNC.DEFER_BLOCKING 0x5, 0x180 ;  /* 0x0146000000007b1d */ /* 0x000fe20000010000 */
[----:B-1----:R-:W-:-:S09]  /*0940*/  ULEA UR4, UR5, UR4, 0x18 ;  /* 0x0000000405047291 */ /* 0x002fd2000f8ec03f */
[----:B------:R-:W1:Y:S01]  /*0950*/  LDS.128 R8, [UR4+0x388d0] ;  /* 0x0388d004ff087984 */ /* 0x000e620008000c00 */
[----:B------:R-:W-:Y:S01]  /*0960*/  ULDC UR4, c[0x0][0xc3c] ;  /* 0x00030f0000047ab9 */ /* 0x000fe20000000800 */
[----:B------:R-:W-:Y:S06]  /*0970*/  BAR.ARV 0x4, 0x180 ;  /* 0x0106000000007b1d */ /* 0x000fec0000002000 */
[----:B-1----:R-:W-:-:S13]  /*0980*/  ISETP.GE.AND P0, PT, R11, UR4, PT ;  /* 0x000000040b007c0c */ /* 0x002fda000bf06270 */
[----:B------:R-:W-:Y:S05]  /*0990*/  @P0 EXIT ;  /* 0x000000000000094d */ /* 0x000fea0003800000 */
[----:B------:R-:W2:Y:S01]  /*09a0*/  LDL R2, [R1+0x50] ;  /* 0x0000500001027983 */ /* 0x000ea20000100800 */
[----:B------:R-:W-:Y:S01]  /*09b0*/  VIADD R0, R0, 0xffffff80 ;  /* 0xffffff8000007836 */ /* 0x000fe20000000000 */
[----:B------:R-:W-:Y:S01]  /*09c0*/  R2UR UR7, R11 ;  /* 0x000000000b0772ca */ /* 0x000fe200000e0000 */
[----:B------:R-:W-:Y:S01]  /*09d0*/  UMOV UR38, URZ ;  /* 0x0000003f00267c82 */ /* 0x000fe20008000000 */
[----:B------:R-:W-:Y:S02]  /*09e0*/  R2UR UR6, R9 ;  /* 0x00000000090672ca */ /* 0x000fe400000e0000 */
[----:B0-----:R-:W-:Y:S02]  /*09f0*/  SHF.R.S32.HI R3, RZ, 0x1f, R0 ;  /* 0x0000001fff037819 */ /* 0x001fe40000011400 */
[----:B------:R-:W-:Y:S02]  /*0a00*/  R2UR UR5, R10 ;  /* 0x000000000a0572ca */ /* 0x000fe400000e0000 */
[----:B------:R-:W-:-:S05]  /*0a10*/  LEA.HI R4, R3, R0, RZ, 0x5 ;  /* 0x0000000003047211 */ /* 0x000fca00078f28ff */
[----:B------:R-:W-:-:S05]  /*0a20*/  IMAD.SHL.U32 R6, R4, 0x20, RZ ;  /* 0x0000002004067824 */ /* 0x000fca00078e00ff */
[----:B------:R-:W-:Y:S02]  /*0a30*/  LOP3.LUT R6, R6, 0xfffffc00, RZ, 0xc0, !PT ;  /* 0xfffffc0006067812 */ /* 0x000fe400078ec0ff */
[----:B--2---:R-:W-:Y:S02]  /*0a40*/  R2UR UR4, R2 ;  /* 0x00000000020472ca */ /* 0x004fe400000e0000 */
[----:B------:R-:W-:-:S04]  /*0a50*/  LEA.HI R2, R3, R0, RZ, 0x7 ;  /* 0x0000000003027211 */ /* 0x000fc800078f38ff */
[----:B------:R-:W-:-:S05]  /*0a60*/  LOP3.LUT R5, R2, 0xffffff80, RZ, 0xc0, !PT ;  /* 0xffffff8002057812 */ /* 0x000fca00078ec0ff */
[----:B------:R-:W-:Y:S01]  /*0a70*/  IMAD.IADD R13, R0, 0x1, -R5 ;  /* 0x00000001000d7824 */ /* 0x000fe200078e0a05 */
[CC--:B------:R-:W-:Y:S01]  /*0a80*/  LEA.HI R5, R3.reuse, R0.reuse, RZ, 0x2 ;  /* 0x0000000003057211 */ /* 0x0c0fe200078f10ff */
[----:B------:R-:W-:Y:S01]  /*0a90*/  ULOP3.LUT UR8, UR4, 0x1, URZ, 0xfc, !UPT ;  /* 0x0000000104087892 */ /* 0x000fe2000f8efc3f */
[----:B------:R-:W-:Y:S02]  /*0aa0*/  LEA.HI R3, R3, R0, RZ, 0x4 ;  /* 0x0000000003037211 */ /* 0x000fe400078f20ff */
[----:B------:R-:W-:Y:S01]  /*0ab0*/  SHF.R.S32.HI R8, RZ, 0x1f, R13 ;  /* 0x0000001fff087819 */ /* 0x000fe2000001140d */
[----:B------:R-:W-:Y:S01]  /*0ac0*/  STL [R1+0x3c], R13 ;  /* 0x00003c0d01007387 */ /* 0x000fe20000100800 */
[----:B------:R-:W-:Y:S01]  /*0ad0*/  LOP3.LUT R11, R5, 0xfffffffc, RZ, 0xc0, !PT ;  /* 0xfffffffc050b7812 */ /* 0x000fe200078ec0ff */
[----:B------:R-:W-:Y:S01]  /*0ae0*/  UMOV UR4, URZ ;  /* 0x0000003f00047c82 */ /* 0x000fe20008000000 */
[----:B------:R-:W-:Y:S02]  /*0af0*/  LOP3.LUT R5, R3, 0x3fffff0, RZ, 0xc0, !PT ;  /* 0x03fffff003057812 */ /* 0x000fe400078ec0ff */
[----:B------:R-:W-:Y:S01]  /*0b00*/  LEA.HI R9, R8, R13, RZ, 0x2 ;  /* 0x0000000d08097211 */ /* 0x000fe200078f10ff */
[C---:B------:R-:W-:Y:S01]  /*0b10*/  IMAD.IADD R12, R0.reuse, 0x1, -R11 ;  /* 0x00000001000c7824 */ /* 0x040fe200078e0a0b */
[----:B------:R-:W-:Y:S01]  /*0b20*/  SHF.R.S32.HI R4, RZ, 0x4, R3 ;  /* 0x00000004ff047819 */ /* 0x000fe20000011403 */
[----:B------:R-:W-:Y:S01]  /*0b30*/  IMAD.IADD R5, R0, 0x1, -R5 ;  /* 0x0000000100057824 */ /* 0x000fe200078e0a05 */
[----:B------:R-:W-:-:S02]  /*0b40*/  SHF.R.S32.HI R10, RZ, 0x2, R9 ;  /* 0x00000002ff0a7819 */ /* 0x000fc40000011409 */
[----:B------:R-:W-:Y:S01]  /*0b50*/  SHF.R.S32.HI R7, RZ, 0x1f, R9 ;  /* 0x0000001fff077819 */ /* 0x000fe20000011409 */
[----:B------:R-:W-:Y:S01]  /*0b60*/  IMAD R6, R5, 0x40, R6 ;  /* 0x0000004005067824 */ /* 0x000fe200078e0206 */
[----:B------:R-:W-:Y:S02]  /*0b70*/  LEA.HI R0, R3, R4, RZ, 0x1 ;  /* 0x0000000403007211 */ /* 0x000fe400078f08ff */
[----:B------:R-:W-:Y:S02]  /*0b80*/  SHF.R.S32.HI R3, RZ, 0x7, R2 ;  /* 0x00000007ff037819 */ /* 0x000fe40000011402 */
[----:B------:R-:W-:Y:S02]  /*0b90*/  LEA.HI R11, R7, R10, RZ, 0x3 ;  /* 0x0000000a070b7211 */ /* 0x000fe400078f18ff */
[----:B------:R-:W-:Y:S02]  /*0ba0*/  LEA.HI R2, R2, R3, RZ, 0x1 ;  /* 0x0000000302027211 */ /* 0x000fe400078f08ff */
[----:B------:R-:W-:-:S02]  /*0bb0*/  LOP3.LUT R7, R0, 0x1ffffffe, RZ, 0xc0, !PT ;  /* 0x1ffffffe00077812 */ /* 0x000fc400078ec0ff */
[----:B------:R-:W-:Y:S02]  /*0bc0*/  LOP3.LUT R11, R11, 0xfffffff8, RZ, 0xc0, !PT ;  /* 0xfffffff80b0b7812 */ /* 0x000fe400078ec0ff */
[----:B------:R-:W-:Y:S01]  /*0bd0*/  LEA.HI R8, R8, R13, RZ, 0x5 ;  /* 0x0000000d08087211 */ /* 0x000fe200078f28ff */
[----:B------:R-:W-:Y:S01]  /*0be0*/  IMAD.IADD R7, R4, 0x1, -R7 ;  /* 0x0000000104077824 */ /* 0x000fe200078e0a07 */
[----:B------:R-:W-:Y:S01]  /*0bf0*/  LOP3.LUT R2, R2, 0x3fffffe, RZ, 0xc0, !PT ;  /* 0x03fffffe02027812 */ /* 0x000fe200078ec0ff */
[----:B------:R-:W-:Y:S01]  /*0c00*/  IMAD.IADD R11, R10, 0x1, -R11 ;  /* 0x000000010a0b7824 */ /* 0x000fe200078e0a0b */
[----:B------:R-:W-:Y:S02]  /*0c10*/  LEA.HI R0, R12, R12, RZ, 0x1 ;  /* 0x0000000c0c007211 */ /* 0x000fe400078f08ff */
[----:B------:R-:W-:Y:S01]  /*0c20*/  SHF.R.S32.HI R8, RZ, 0x5, R8 ;  /* 0x00000005ff087819 */ /* 0x000fe20000011408 */
[----:B------:R-:W-:Y:S01]  /*0c30*/  IMAD.IADD R2, R3, 0x1, -R2 ;  /* 0x0000000103027824 */ /* 0x000fe200078e0a02 */
[----:B------:R-:W-:Y:S01]  /*0c40*/  LOP3.LUT R3, R0, 0x1ffffffe, RZ, 0xc0, !PT ;  /* 0x1ffffffe00037812 */ /* 0x000fe200078ec0ff */
[----:B------:R-:W-:Y:S01]  /*0c50*/  IMAD R0, R7, 0x8, R6 ;  /* 0x0000000807007824 */ /* 0x000fe200078e0206 */
[----:B------:R-:W-:Y:S01]  /*0c60*/  LOP3.LUT R9, R9, 0x7ffffffc, RZ, 0xc0, !PT ;  /* 0x7ffffffc09097812 */ /* 0x000fe200078ec0ff */
[----:B------:R-:W-:-:S02]  /*0c70*/  IMAD R11, R8, 0x10, R11 ;  /* 0x00000010080b7824 */ /* 0x000fc400078e020b */
[----:B------:R-:W-:Y:S01]  /*0c80*/  IMAD.IADD R3, R12, 0x1, -R3 ;  /* 0x000000010c037824 */ /* 0x000fe200078e0a03 */
[----:B------:R0:W-:Y:S01]  /*0c90*/  STL [R1+0x48], R0 ;  /* 0x0000480001007387 */ /* 0x0001e20000100800 */
[----:B------:R-:W-:-:S04]  /*0ca0*/  IMAD.IADD R9, R13, 0x1, -R9 ;  /* 0x000000010d097824 */ /* 0x000fc800078e0a09 */
[----:B------:R-:W-:-:S04]  /*0cb0*/  IMAD.SHL.U32 R23, R9, 0x2, RZ ;  /* 0x0000000209177824 */ /* 0x000fc800078e00ff */
[C---:B------:R-:W-:Y:S01]  /*0cc0*/  VIADD R17, R23.reuse, 0x8 ;  /* 0x0000000817117836 */ /* 0x040fe20000000000 */
[----:B0-----:R-:W-:Y:S01]  /*0cd0*/  LEA R0, R2, R11, 0x6 ;  /* 0x0000000b02007211 */ /* 0x001fe200078e30ff */
[----:B------:R-:W-:Y:S02]  /*0ce0*/  IMAD.U32 R2, RZ, RZ, UR8 ;  /* 0x00000008ff027e24 */ /* 0x000fe4000f8e00ff */
[C---:B------:R-:W-:Y:S01]  /*0cf0*/  VIADD R16, R23.reuse, 0x10 ;  /* 0x0000001017107836 */ /* 0x040fe20000000000 */
[----:B------:R-:W-:Y:S01]  /*0d00*/  SHF.R.S32.HI R18, RZ, 0x1f, R17 ;  /* 0x0000001fff127819 */ /* 0x000fe20000011411 */
[----:B------:R0:W-:Y:S01]  /*0d10*/  STL [R1+0x40], R0 ;  /* 0x0000400001007387 */ /* 0x0001e20000100800 */
[C---:B------:R-:W-:Y:S02]  /*0d20*/  VIADD R15, R23.reuse, 0x18 ;  /* 0x00000018170f7836 */ /* 0x040fe40000000000 */
[C---:B------:R-:W-:Y:S01]  /*0d30*/  VIADD R14, R23.reuse, 0x20 ;  /* 0x00000020170e7836 */ /* 0x040fe20000000000 */
[----:B------:R1:W-:Y:S01]  /*0d40*/  STL [R1+0x4c], R2 ;  /* 0x00004c0201007387 */ /* 0x0003e20000100800 */
[C---:B------:R-:W-:Y:S01]  /*0d50*/  VIADD R13, R23.reuse, 0x28 ;  /* 0x00000028170d7836 */ /* 0x040fe20000000000 */
[----:B------:R-:W-:Y:S01]  /*0d60*/  SHF.R.S32.HI R17, RZ, 0x1f, R16 ;  /* 0x0000001fff117819 */ /* 0x000fe20000011410 */
[C---:B------:R-:W-:Y:S01]  /*0d70*/  VIADD R12, R23.reuse, 0x30 ;  /* 0x00000030170c7836 */ /* 0x040fe20000000000 */
[----:B------:R-:W-:Y:S01]  /*0d80*/  SHF.R.S32.HI R16, RZ, 0x1f, R15 ;  /* 0x0000001fff107819 */ /* 0x000fe2000001140f */
[----:B------:R-:W-:Y:S01]  /*0d90*/  VIADD R11, R23, 0x38 ;  /* 0x00000038170b7836 */ /* 0x000fe20000000000 */
[----:B------:R-:W-:Y:S01]  /*0da0*/  SHF.R.S32.HI R15, RZ, 0x1f, R14 ;  /* 0x0000001fff0f7819 */ /* 0x000fe2000001140e */
[----:B0-----:R-:W-:Y:S01]  /*0db0*/  IMAD R0, R3, 0x8, R0 ;  /* 0x0000000803007824 */ /* 0x001fe200078e0200 */
[----:B------:R-:W-:Y:S01]  /*0dc0*/  SHF.R.S32.HI R14, RZ, 0x1f, R13 ;  /* 0x0000001fff0e7819 */ /* 0x000fe2000001140d */
[C---:B------:R-:W-:Y:S01]  /*0dd0*/  VIADD R10, R23.reuse, 0x40 ;  /* 0x00000040170a7836 */ /* 0x040fe20000000000 */
[----:B------:R-:W-:Y:S01]  /*0de0*/  SHF.R.S32.HI R13, RZ, 0x1f, R12 ;  /* 0x0000001fff0d7819 */ /* 0x000fe2000001140c */
[----:B-1----:R-:W-:Y:S01]  /*0df0*/  IMAD.U32 R2, RZ, RZ, UR4 ;  /* 0x00000004ff027e24 */ /* 0x002fe2000f8e00ff */
[----:B------:R-:W-:Y:S01]  /*0e00*/  SHF.R.S32.HI R12, RZ, 0x1f, R11 ;  /* 0x0000001fff0c7819 */ /* 0x000fe2000001140b */
[C---:B------:R-:W-:Y:S01]  /*0e10*/  VIADD R9, R23.reuse, 0x48 ;  /* 0x0000004817097836 */ /* 0x040fe20000000000 */
[----:B------:R-:W-:Y:S01]  /*0e20*/  SHF.R.S32.HI R11, RZ, 0x1f, R10 ;  /* 0x0000001fff0b7819 */ /* 0x000fe2000001140a */
[C---:B------:R-:W-:Y:S01]  /*0e30*/  VIADD R8, R23.reuse, 0x50 ;  /* 0x0000005017087836 */ /* 0x040fe20000000000 */
[----:B------:R0:W-:Y:S01]  /*0e40*/  STL [R1+0x38], R2 ;  /* 0x0000380201007387 */ /* 0x0001e20000100800 */
[C---:B------:R-:W-:Y:S01]  /*0e50*/  VIADD R7, R23.reuse, 0x58 ;  /* 0x0000005817077836 */ /* 0x040fe20000000000 */
[----:B------:R-:W-:Y:S01]  /*0e60*/  SHF.R.S32.HI R10, RZ, 0x1f, R9 ;  /* 0x0000001fff0a7819 */ /* 0x000fe20000011409 */
[C---:B------:R-:W-:Y:S01]  /*0e70*/  VIADD R6, R23.reuse, 0x60 ;  /* 0x0000006017067836 */ /* 0x040fe20000000000 */
[----:B------:R1:W-:Y:S01]  /*0e80*/  STL [R1+0x44], R0 ;  /* 0x0000440001007387 */ /* 0x0003e20000100800 */
[C---:B------:R-:W-:Y:S01]  /*0e90*/  VIADD R5, R23.reuse, 0x68 ;  /* 0x0000006817057836 */ /* 0x040fe20000000000 */
[----:B------:R-:W-:Y:S01]  /*0ea0*/  SHF.R.S32.HI R9, RZ, 0x1f, R8 ;  /* 0x0000001fff097819 */ /* 0x000fe20000011408 */
[C---:B------:R-:W-:Y:S01]  /*0eb0*/  VIADD R4, R23.reuse, 0x70 ;  /* 0x0000007017047836 */ /* 0x040fe20000000000 */
[----:B------:R-:W-:Y:S01]  /*0ec0*/  SHF.R.S32.HI R8, RZ, 0x1f, R7 ;  /* 0x0000001fff087819 */ /* 0x000fe20000011407 */
[C---:B------:R-:W-:Y:S01]  /*0ed0*/  VIADD R226, R23.reuse, 0x80 ;  /* 0x0000008017e27836 */ /* 0x040fe20000000000 */
[C---:B0-----:R-:W-:Y:S01]  /*0ee0*/  IADD3 R2, R23.reuse, 0x78, RZ ;  /* 0x0000007817027810 */ /* 0x041fe20007ffe0ff */
[C---:B------:R-:W-:Y:S01]  /*0ef0*/  VIADD R225, R23.reuse, 0x88 ;  /* 0x0000008817e17836 */ /* 0x040fe20000000000 */
[----:B------:R-:W-:Y:S01]  /*0f00*/  SHF.R.S32.HI R7, RZ, 0x1f, R6 ;  /* 0x0000001fff077819 */ /* 0x000fe20000011406 */
        /* <DEDUP_REMOVED lines=18> */
[----:B------:R-:W-:Y:S01]  /*1030*/  VIADD R213, R23, 0xd8 ;  /* 0x000000d817d57836 */ /* 0x000fe20000000000 */
[----:B------:R-:W-:Y:S01]  /*1040*/  SHF.R.S32.HI R2, RZ, 0x1f, R220 ;  /* 0x0000001fff027819 */ /* 0x000fe200000114dc */
[----:B------:R-:W-:Y:S01]  /*1050*/  IMAD.U32 R16, RZ, RZ, UR4 ;  /* 0x00000004ff107e24 */ /* 0x000fe2000f8e00ff */
[----:B------:R-:W-:-:S02]  /*1060*/  SHF.R.S32.HI R5, RZ, 0x1f, R219 ;  /* 0x0000001fff057819 */ /* 0x000fc400000114db */
[----:B------:R-:W-:Y:S02]  /*1070*/  SHF.R.S32.HI R4, RZ, 0x1f, R218 ;  /* 0x0000001fff047819 */ /* 0x000fe400000114da */
[----:B-1----:R-:W-:-:S07]  /*1080*/  SHF.R.S32.HI R2, RZ, 0x1f, R217 ;  /* 0x0000001fff027819 */ /* 0x002fce00000114d9 */
.L_x_227:
[----:B------:R-:W-:Y:S01]  /*1090*/  ULDC.64 UR8, c[0x0][0xc88] ;  /* 0x0003220000087ab9 */ /* 0x000fe20000000a00 */
[----:B------:R-:W-:Y:S01]  /*10a0*/  ULDC.64 UR10, c[0x0][0xa20] ;  /* 0x00028800000a7ab9 */ /* 0x000fe20000000a00 */
[----:B------:R-:W-:Y:S02]  /*10b0*/  UIMAD.WIDE UR8, UR7, 0x4, UR8 ;  /* 0x00000004070878a5 */ /* 0x000fe4000f8e0208 */
[----:B------:R-:W-:Y:S01]  /*10c0*/  UISETP.NE.U32.AND UP1, UPT, UR10, URZ, UPT ;  /* 0x0000003f0a00728c */ /* 0x000fe2000bf25070 */
[----:B------:R-:W-:Y:S01]  /*10d0*/  UMOV UR61, URZ ;  /* 0x0000003f003d7c82 */ /* 0x000fe20008000000 */
[----:B------:R-:W-:Y:S02]  /*10e0*/  ULDC UR7, c[0x0][0x2f0] ;  /* 0x0000bc0000077ab9 */ /* 0x000fe40000000800 */
[----:B0-2---:R-:W-:Y:S02]  /*10f0*/  IMAD.U32 R2, RZ, RZ, UR8 ;  /* 0x00000008ff027e24 */ /* 0x005fe4000f8e00ff */
[----:B-1----:R-:W-:Y:S01]  /*1100*/  IMAD.U32 R3, RZ, RZ, UR9 ;  /* 0x00000009ff037e24 */ /* 0x002fe2000f8e00ff */
[----:B------:R-:W-:-:S04]  /*1110*/  ULDC.64 UR8, c[0x0][0xa28] ;  /* 0x00028a0000087ab9 */ /* 0x000fc80000000a00 */
[----:B------:R-:W2:Y:S01]  /*1120*/  LDG.E R2, desc[UR36][R2.64] ;  /* 0x0000002402027981 */ /* 0x000ea2000c1e1900 */
[----:B------:R-:W-:Y:S02]  /*1130*/  UISETP.NE.U32.AND UP0, UPT, UR8, URZ, UPT ;  /* 0x0000003f0800728c */ /* 0x000fe4000bf05070 */
[----:B------:R-:W-:Y:S02]  /*1140*/  UISETP.NE.AND.EX UP1, UPT, UR11, URZ, UPT, UP1 ;  /* 0x0000003f0b00728c */ /* 0x000fe4000bf25310 */
[----:B------:R-:W-:-:S04]  /*1150*/  UISETP.NE.AND.EX UP0, UPT, UR9, URZ, UPT, UP0 ;  /* 0x0000003f0900728c */ /* 0x000fc8000bf05300 */
[----:B------:R-:W-:Y:S02]  /*1160*/  PLOP3.LUT P1, PT, PT, PT, UP1, 0x80, 0x0 ;  /* 0x000000000000781c */ /* 0x000fe40003f2f018 */
[----:B------:R-:W-:Y:S02]  /*1170*/  PLOP3.LUT P0, PT, PT, PT, UP0, 0x80, 0x0 ;  /* 0x000000000000781c */ /* 0x000fe40003f0f008 */
[----:B--2---:R-:W-:-:S13]  /*1180*/  R2UR UR4, R2 ;  /* 0x00000000020472ca */ /* 0x004fda00000e0000 */
[----:B------:R-:W-:Y:S02]  /*1190*/  USHF.R.S32.HI UR12, URZ, 0x1f, UR4 ;  /* 0x0000001f3f0c7899 */ /* 0x000fe40008011404 */
[----:B-----5:R-:W-:Y:S01]  /*11a0*/  MOV R0, UR4 ;  /* 0x0000000400007c02 */ /* 0x020fe20008000f00 */
[----:B------:R-:W-:-:S03]  /*11b0*/  @UP0 ULEA UR8, UP2, UR4, UR8, 0x2 ;  /* 0x0000000804080291 */ /* 0x000fc6000f84103f */
[----:B------:R-:W-:Y:S01]  /*11c0*/  IMAD.U32 R2, RZ, RZ, UR12 ;  /* 0x0000000cff027e24 */ /* 0x000fe2000f8e00ff */
[----:B------:R-:W-:Y:S01]  /*11d0*/  @UP0 ULEA.HI.X UR9, UR4, UR9, UR12, 0x2, UP2 ;  /* 0x0000000904090291 */ /* 0x000fe200090f140c */
[----:B------:R-:W-:Y:S01]  /*11e0*/  STL [R1+0x30], R0 ;  /* 0x0000300001007387 */ /* 0x000fe20000100800 */
[----:B------:R-:W-:-:S03]  /*11f0*/  @UP1 ULEA UR10, UP0, UR4, UR10, 0x2 ;  /* 0x0000000a040a1291 */ /* 0x000fc6000f80103f */
[----:B------:R0:W-:Y:S01]  /*1200*/  STL [R1+0x34], R2 ;  /* 0x0000340201007387 */ /* 0x0001e20000100800 */
[----:B------:R-:W-:Y:S01]  /*1210*/  IMAD.U32 R3, RZ, RZ, UR9 ;  /* 0x00000009ff037e24 */ /* 0x000fe2000f8e00ff */
[----:B------:R-:W-:Y:S01]  /*1220*/  @UP1 ULEA.HI.X UR11, UR4, UR11, UR12, 0x2, UP0 ;  /* 0x0000000b040b1291 */ /* 0x000fe200080f140c */
[----:B------:R-:W-:Y:S02]  /*1230*/  IMAD.U32 R4, RZ, RZ, UR10 ;  /* 0x0000000aff047e24 */ /* 0x000fe4000f8e00ff */
[----:B------:R-:W-:Y:S01]  /*1240*/  ULDC UR4, c[0x0][0x424] ;  /* 0x0001090000047ab9 */ /* 0x000fe20000000800 */
[----:B0-----:R-:W-:Y:S01]  /*1250*/  IMAD.U32 R2, RZ, RZ, UR8 ;  /* 0x00000008ff027e24 */ /* 0x001fe2000f8e00ff */
[----:B------:R-:W-:-:S05]  /*1260*/  ULDC.64 UR8, c[0x0][0x418] ;  /* 0x0001060000087ab9 */ /* 0x000fca0000000a00 */
[----:B------:R-:W2:Y:S01]  /*1270*/  @P0 LDG.E R2, desc[UR36][R2.64] ;  /* 0x0000002402020981 */ /* 0x000ea2000c1e1900 */
[----:B------:R-:W-:-:S05]  /*1280*/  IMAD.U32 R5, RZ, RZ, UR11 ;  /* 0x0000000bff057e24 */ /* 0x000fca000f8e00ff */
[----:B---3--:R-:W3:Y:S01]  /*1290*/  @P1 LDG.E R4, desc[UR36][R4.64] ;  /* 0x0000002404041981 */ /* 0x008ee2000c1e1900 */
[----:B------:R-:W-:Y:S02]  /*12a0*/  UISETP.NE.U32.AND UP0, UPT, UR8, URZ, UPT ;  /* 0x0000003f0800728c */ /* 0x000fe4000bf05070 */
[----:B------:R-:W-:Y:S02]  /*12b0*/  ULOP3.LUT UR8, UR5, 0xff000000, URZ, 0xc0, !UPT ;  /* 0xff00000005087892 */ /* 0x000fe4000f8ec03f */
[----:B------:R-:W-:-:S04]  /*12c0*/  UISETP.NE.AND.EX UP0, UPT, UR9, URZ, UPT, UP0 ;  /* 0x0000003f0900728c */ /* 0x000fc8000bf05300 */
[----:B------:R-:W-:-:S04]  /*12d0*/  USEL UR4, UR4, 0x1, UP0 ;  /* 0x0000000104047887 */ /* 0x000fc80008000000 */
[----:B------:R-:W-:Y:S01]  /*12e0*/  UIMAD UR4, UR4, UR7, URZ ;  /* 0x00000007040472a4 */ /* 0x000fe2000f8e023f */
[----:B--2---:R-:W-:Y:S01]  /*12f0*/  @P0 R2UR UR61, R2 ;  /* 0x00000000023d02ca */ /* 0x004fe200000e0000 */
[----:B------:R-:W-:-:S05]  /*1300*/  IMAD.U32 R2, RZ, RZ, UR6 ;  /* 0x00000006ff027e24 */ /* 0x000fca000f8e00ff */
[----:B------:R0:W-:Y:S01]  /*1310*/  STL [R1+0x2c], R2 ;  /* 0x00002c0201007387 */ /* 0x0001e20000100800 */
[----:B---3--:R-:W-:Y:S01]  /*1320*/  @P1 R2UR UR4, R4 ;  /* 0x00000000040412ca */ /* 0x008fe200000e0000 */
[----:B----4-:R-:W-:-:S14]  /*1330*/  @P1 BRA `(.L_x_178) ;  /* 0x0000000000381947 */ /* 0x010fdc0003800000 */
[----:B------:R-:W-:Y:S02]  /*1340*/  ULDC.64 UR6, c[0x0][0xa08] ;  /* 0x0002820000067ab9 */ /* 0x000fe40000000a00 */
[----:B------:R-:W-:-:S04]  /*1350*/  ISETP.NE.U32.AND P0, PT, RZ, UR6, PT ;  /* 0x00000006ff007c0c */ /* 0x000fc8000bf05070 */
[----:B------:R-:W-:-:S13]  /*1360*/  ISETP.NE.AND.EX P0, PT, RZ, UR7, PT, P0 ;  /* 0x00000007ff007c0c */ /* 0x000fda000bf05300 */
[----:B------:R-:W-:Y:S05]  /*1370*/  @!P0 BRA `(.L_x_178) ;  /* 0x0000000000288947 */ /* 0x000fea0003800000 */
[----:B------:R-:W-:Y:S01]  /*1380*/  R2UR UR4, R0 ;  /* 0x00000000000472ca */ /* 0x000fe200000e0000 */
[----:B------:R-:W-:-:S12]  /*1390*/  ULDC.64 UR6, c[0x0][0xa08] ;  /* 0x0002820000067ab9 */ /* 0x000fd80000000a00 */
[----:B------:R-:W-:-:S06]  /*13a0*/  UIMAD.WIDE UR6, UR4, 0x4, UR6 ;  /* 0x00000004040678a5 */ /* 0x000fcc000f8e0206 */
[----:B0-----:R-:W-:Y:S02]  /*13b0*/  IMAD.U32 R2, RZ, RZ, UR6 ;  /* 0x00000006ff027e24 */ /* 0x001fe4000f8e00ff */
[----:B------:R-:W-:-:S05]  /*13c0*/  IMAD.U32 R3, RZ, RZ, UR7 ;  /* 0x00000007ff037e24 */ /* 0x000fca000f8e00ff */
[----:B------:R-:W2:Y:S04]  /*13d0*/  LDG.E R4, desc[UR36][R2.64] ;  /* 0x0000002402047981 */ /* 0x000ea8000c1e1900 */
[----:B------:R-:W3:Y:S01]  /*13e0*/  LDG.E R0, desc[UR36][R2.64+0x4] ;  /* 0x0000042402007981 */ /* 0x000ee2000c1e1900 */
[----:B--2---:R-:W-:Y:S02]  /*13f0*/  R2UR UR4, R4 ;  /* 0x00000000040472ca */ /* 0x004fe400000e0000 */
[----:B---3--:R-:W-:-:S13]  /*1400*/  R2UR UR6, R0 ;  /* 0x00000000000672ca */ /* 0x008fda00000e0000 */
[----:B------:R-:W-:-:S12]  /*1410*/  UIADD3 UR4, -UR4, UR6, URZ ;  /* 0x0000000604047290 */ /* 0x000fd8000fffe13f */
.L_x_178:
[----:B------:R-:W-:Y:S02]  /*1420*/  UIADD3 UR61, -UR61, UR4, URZ ;  /* 0x000000043d3d7290 */ /* 0x000fe4000fffe13f */
[----:B------:R-:W-:Y:S02]  /*1430*/  ULOP3.LUT UR4, UR5, 0xff0000, URZ, 0xc0, !UPT ;  /* 0x00ff000005047892 */ /* 0x000fe4000f8ec03f */
[----:B------:R-:W-:Y:S02]  /*1440*/  UISETP.GE.AND UP0, UPT, UR61, 0x1, UPT ;  /* 0x000000013d00788c */ /* 0x000fe4000bf06270 */
[----:B------:R-:W-:Y:S02]  /*1450*/  USHF.R.U32.HI UR8, URZ, 0x8, UR8 ;  /* 0x000000083f087899 */ /* 0x000fe40008011608 */
[----:B------:R-:W-:Y:S02]  /*1460*/  UIADD3 UR6, UR61, 0x4f, URZ ;  /* 0x0000004f3d067890 */ /* 0x000fe4000fffe03f */
[----:B------:R-:W-:Y:S01]  /*1470*/  PLOP3.LUT P0, PT, PT, PT, UP0, 0x80, 0x0 ;  /* 0x000000000000781c */ /* 0x000fe20003f0f008 */
[----:B------:R-:W-:-:S02]  /*1480*/  ULEA.HI UR8, UR4, UR8, URZ, 0x10 ;  /* 0x0000000804087291 */ /* 0x000fc4000f8f803f */
[----:B------:R-:W-:Y:S02]  /*1490*/  UIMAD.WIDE UR6, UR6, 0x66666667, URZ ;  /* 0x66666667060678a5 */ /* 0x000fe4000f8e023f */
[----:B------:R-:W-:Y:S02]  /*14a0*/  ULOP3.LUT UR4, UR8, 0xff, URZ, 0xc0, !UPT ;  /* 0x000000ff08047892 */ /* 0x000fe4000f8ec03f */
[----:B------:R-:W-:Y:S02]  /*14b0*/  ULOP3.LUT UR9, UR5, 0xffff, URZ, 0xc0, !UPT ;  /* 0x0000ffff05097892 */ /* 0x000fe4000f8ec03f */
[----:B------:R-:W-:Y:S02]  /*14c0*/  USHF.R.U32.HI UR5, URZ, 0x10, UR8 ;  /* 0x000000103f057899 */ /* 0x000fe40008011608 */
[----:B------:R-:W-:Y:S01]  /*14d0*/  USHF.R.U32.HI UR6, URZ, 0x1f, UR7 ;  /* 0x0000001f3f067899 */ /* 0x000fe20008011607 */
[----:B------:R-:W-:Y:S01]  /*14e0*/  IMAD.U32 R215, RZ, RZ, UR4 ;  /* 0x00000004ffd77e24 */ /* 0x000fe2000f8e00ff */
[----:B------:R-:W-:Y:S01]  /*14f0*/  UMOV UR4, URZ ;  /* 0x0000003f00047c82 */ /* 0x000fe20008000000 */
[----:B------:R-:W-:Y:S01]  /*1500*/  IMAD.U32 R216, RZ, RZ, UR9 ;  /* 0x00000009ffd87e24 */ /* 0x000fe2000f8e00ff */
[----:B------:R-:W-:Y:S01]  /*1510*/  ULEA.HI.SX32 UR9, UR7, UR6, 0x1b ;  /* 0x0000000607097291 */ /* 0x000fe2000f8fda3f */
[----:B------:R-:W-:Y:S01]  /*1520*/  IMAD.U32 R212, RZ, RZ, UR5 ;  /* 0x00000005ffd47e24 */ /* 0x000fe2000f8e00ff */
[----:B------:R-:W-:Y:S10]  /*1530*/  @!P0 BRA `(.L_x_179) ;  /* 0x0000000000948947 */ /* 0x000ff40003800000 */
[----:B------:R-:W-:Y:S01]  /*1540*/  R2UR UR5, R212 ;  /* 0x00000000d40572ca */ /* 0x000fe200000e0000 */
[----:B------:R-:W-:-:S12]  /*1550*/  ULDC UR4, c[0x0][0x9f0] ;  /* 0x00027c0000047ab9 */ /* 0x000fd80000000800 */
[----:B------:R-:W-:-:S04]  /*1560*/  UISETP.NE.AND UP0, UPT, UR5, URZ, UPT ;  /* 0x0000003f0500728c */ /* 0x000fc8000bf05270 */
[----:B------:R-:W-:-:S03]  /*1570*/  USEL UR10, UR5, UR4, UP0 ;  /* 0x00000004050a7287 */ /* 0x000fc60008000000 */
[----:B------:R-:W-:Y:S01]  /*1580*/  UMOV UR4, URZ ;  /* 0x0000003f00047c82 */ /* 0x000fe20008000000 */
[----:B------:R-:W-:Y:S02]  /*1590*/  UIADD3 UR6, UR9, -0x1, UR10 ;  /* 0xffffffff09067890 */ /* 0x000fe4000fffe00a */
[----:B------:R-:W-:-:S04]  /*15a0*/  IMAD.U32 R3, RZ, RZ, UR10 ;  /* 0x0000000aff037e24 */ /* 0x000fc8000f8e00ff */
[----:B------:R-:W-:Y:S01]  /*15b0*/  IMAD.U32 R4, RZ, RZ, UR6 ;  /* 0x00000006ff047e24 */ /* 0x000fe2000f8e00ff */
[-C--:B------:R-:W-:Y:S01]  /*15c0*/  IABS R0, R3.reuse ;  /* 0x0000000300007213 */ /* 0x080fe20000000000 */
[----:B------:R-:W-:Y:S01]  /*15d0*/  ULOP3.LUT UR6, UR6, UR10, URZ, 0x3c, !UPT ;  /* 0x0000000a06067292 */ /* 0x000fe2000f8e3c3f */
[----:B------:R-:W-:Y:S02]  /*15e0*/  IABS R5, R3 ;  /* 0x0000000300057213 */ /* 0x000fe40000000000 */
[----:B------:R-:W-:Y:S02]  /*15f0*/  R2UR UR11, R0 ;  /* 0x00000000000b72ca */ /* 0x000fe400000e0000 */
[----:B------:R-:W-:-:S05]  /*1600*/  IABS R4, R4 ;  /* 0x0000000400047213 */ /* 0x000fca0000000000 */
[----:B------:R-:W-:-:S05]  /*1610*/  IMAD.MOV.U32 R3, RZ, RZ, R4 ;  /* 0x000000ffff037224 */ /* 0x000fca00078e0004 */
[----:B------:R-:W-:Y:S01]  /*1620*/  R2UR UR8, R3 ;  /* 0x00000000030872ca */ /* 0x000fe200000e0000 */
[----:B------:R-:W1:Y:S08]  /*1630*/  I2F.RP R0, UR11 ;  /* 0x0000000b00007d06 */ /* 0x000e700008209400 */
[----:B-1----:R-:W0:Y:S02]  /*1640*/  MUFU.RCP R0, R0 ;  /* 0x0000000000007308 */ /* 0x002e240000001000 */
        /* <DEDUP_REMOVED lines=20> */
.L_x_179:
[----:B------:R-:W-:Y:S01]  /*1790*/  R2UR UR5, R215 ;  /* 0x00000000d70572ca */ /* 0x000fe200000e0000 */
[----:B------:R-:W-:Y:S01]  /*17a0*/  IMAD.U32 R3, RZ, RZ, UR4 ;  /* 0x00000004ff037e24 */ /* 0x000fe2000f8e00ff */
[----:B------:R-:W-:Y:S01]  /*17b0*/  MOV R0, UR9 ;  /* 0x0000000900007c02 */ /* 0x000fe20008000f00 */
[----:B0-----:R-:W-:Y:S01]  /*17c0*/  IMAD.MOV.U32 R2, RZ, RZ, RZ ;  /* 0x000000ffff027224 */ /* 0x001fe200078e00ff */
[----:B------:R-:W-:Y:S02]  /*17d0*/  PLOP3.LUT P0, PT, PT, PT, PT, 0x80, 0x0 ;  /* 0x000000000000781c */ /* 0x000fe40003f0f070 */
[----:B------:R-:W-:Y:S02]  /*17e0*/  CS2R R150, SRZ ;  /* 0x0000000000967805 */ /* 0x000fe4000001ff00 */
[----:B------:R-:W-:Y:S02]  /*17f0*/  CS2R R148, SRZ ;  /* 0x0000000000947805 */ /* 0x000fe4000001ff00 */
[----:B------:R-:W-:-:S02]  /*1800*/  CS2R R146, SRZ ;  /* 0x0000000000927805 */ /* 0x000fc4000001ff00 */
[----:B------:R-:W-:Y:S02]  /*1810*/  CS2R R144, SRZ ;  /* 0x0000000000907805 */ /* 0x000fe4000001ff00 */
[----:B------:R-:W-:Y:S02]  /*1820*/  CS2R R142, SRZ ;  /* 0x00000000008e7805 */ /* 0x000fe4000001ff00 */
[----:B------:R-:W-:Y:S02]  /*1830*/  CS2R R140, SRZ ;  /* 0x00000000008c7805 */ /* 0x000fe4000001ff00 */
[----:B------:R-:W-:Y:S02]  /*1840*/  CS2R R138, SRZ ;  /* 0x00000000008a7805 */ /* 0x000fe4000001ff00 */
[----:B------:R-:W-:Y:S01]  /*1850*/  CS2R R136, SRZ ;  /* 0x0000000000887805 */ /* 0x000fe2000001ff00 */
[----:B------:R-:W-:Y:S01]  /*1860*/  UIMAD UR5, UR5, UR4, URZ ;  /* 0x00000004050572a4 */ /* 0x000fe2000f8e023f */
[----:B------:R-:W-:-:S02]  /*1870*/  CS2R R134, SRZ ;  /* 0x0000000000867805 */ /* 0x000fc4000001ff00 */
[----:B------:R-:W-:Y:S02]  /*1880*/  CS2R R132, SRZ ;  /* 0x0000000000847805 */ /* 0x000fe4000001ff00 */
[----:B------:R-:W-:Y:S02]  /*1890*/  CS2R R130, SRZ ;  /* 0x0000000000827805 */ /* 0x000fe4000001ff00 */
[----:B------:R-:W-:Y:S02]  /*18a0*/  CS2R R128, SRZ ;  /* 0x0000000000807805 */ /* 0x000fe4000001ff00 */
[----:B------:R-:W-:Y:S02]  /*18b0*/  CS2R R126, SRZ ;  /* 0x00000000007e7805 */ /* 0x000fe4000001ff00 */
[----:B------:R-:W-:Y:S01]  /*18c0*/  VIADDMNMX R3, R3, UR5, R0, PT ;  /* 0x0000000503037c46 */ /* 0x000fe2000b800100 */
[----:B------:R-:W-:Y:S01]  /*18d0*/  IMAD.U32 R22, RZ, RZ, UR5 ;  /* 0x00000005ff167e24 */ /* 0x000fe2000f8e00ff */
[----:B------:R-:W-:Y:S01]  /*18e0*/  CS2R R124, SRZ ;  /* 0x00000000007c7805 */ /* 0x000fe2000001ff00 */
[----:B------:R-:W-:Y:S01]  /*18f0*/  IMAD.MOV.U32 R0, RZ, RZ, RZ ;  /* 0x000000ffff007224 */ /* 0x000fe200078e00ff */
[----:B------:R-:W-:-:S02]  /*1900*/  R2UR UR60, R3 ;  /* 0x00000000033c72ca */ /* 0x000fc400000e0000 */
        /* <DEDUP_REMOVED lines=11> */
[----:B------:R-:W-:Y:S01]  /*19c0*/  CS2R R100, SRZ ;  /* 0x0000000000647805 */ /* 0x000fe2000001ff00 */
[----:B------:R-:W-:Y:S01]  /*19d0*/  UISETP.GT.AND UP0, UPT, UR60, UR5, UPT ;  /* 0x000000053c00728c */ /* 0x000fe2000bf04270 */
[----:B------:R-:W-:-:S02]  /*19e0*/  CS2R R98, SRZ ;  /* 0x0000000000627805 */ /* 0x000fc4000001ff00 */
[----:B------:R-:W-:Y:S02]  /*19f0*/  CS2R R96, SRZ ;  /* 0x0000000000607805 */ /* 0x000fe4000001ff00 */
[----:B------:R-:W-:Y:S02]  /*1a00*/  CS2R R94, SRZ ;  /* 0x00000000005e7805 */ /* 0x000fe4000001ff00 */
[----:B------:R-:W-:Y:S02]  /*1a10*/  CS2R R92, SRZ ;  /* 0x00000000005c7805 */ /* 0x000fe4000001ff00 */
[----:B------:R-:W-:Y:S02]  /*1a20*/  CS2R R90, SRZ ;  /* 0x00000000005a7805 */ /* 0x000fe4000001ff00 */
[----:B------:R-:W-:Y:S02]  /*1a30*/  PLOP3.LUT P1, PT, PT, PT, UP0, 0x80, 0x0 ;  /* 0x000000000000781c */ /* 0x000fe40003f2f008 */
        /* <DEDUP_REMOVED lines=33> */
[----:B------:R-:W-:Y:S06]  /*1c50*/  @!P1 BRA `(.L_x_180) ;  /* 0x0000009c00509947 */ /* 0x000fec0003800000 */
[----:B------:R-:W0:Y:S01]  /*1c60*/  S2R R0, SR_TID.X ;  /* 0x0000000000007919 */ /* 0x000e220000002100 */
[----:B------:R-:W1:Y:S01]  /*1c70*/  S2UR UR7, SR_CgaCtaId ;  /* 0x00000000000779c3 */ /* 0x000e620000008800 */
[----:B------:R-:W-:Y:S02]  /*1c80*/  UMOV UR6, 0x400 ;  /* 0x0000040000067882 */ /* 0x000fe40000000000 */
[----:B-1----:R-:W-:-:S04]  /*1c90*/  ULEA UR6, UR7, UR6, 0x18 ;  /* 0x0000000607067291 */ /* 0x002fc8000f8ec03f */
[----:B------:R-:W-:Y:S01]  /*1ca0*/  UIADD3 UR6, UR6, 0x14400, URZ ;  /* 0x0001440006067890 */ /* 0x000fe2000fffe03f */
[----:B0-----:R-:W-:-:S03]  /*1cb0*/  VIADD R0, R0, 0xffffff80 ;  /* 0xffffff8000007836 */ /* 0x001fc60000000000 */
[----:B------:R-:W-:Y:S02]  /*1cc0*/  ULOP3.LUT UP0, URZ, UR6, 0x9f, URZ, 0xc0, !UPT ;  /* 0x0000009f063f7892 */ /* 0x000fe4000f80c03f */
[----:B------:R-:W-:-:S04]  /*1cd0*/  SHF.R.S32.HI R3, RZ, 0x1f, R0 ;  /* 0x0000001fff037819 */ /* 0x000fc80000011400 */
[----:B------:R-:W-:Y:S02]  /*1ce0*/  PLOP3.LUT P0, PT, PT, PT, UP0, 0x80, 0x0 ;  /* 0x000000000000781c */ /* 0x000fe40003f0f008 */
[----:B------:R-:W-:-:S04]  /*1cf0*/  LEA.HI R3, R3, R0, RZ, 0x7 ;  /* 0x0000000003037211 */ /* 0x000fc800078f38ff */
[----:B------:R-:W-:-:S06]  /*1d00*/  SHF.R.S32.HI R3, RZ, 0x7, R3 ;  /* 0x00000007ff037819 */ /* 0x000fcc0000011403 */
[----:B------:R-:W0:Y:S02]  /*1d10*/  SHFL.IDX PT, R3, R3, RZ, 0x1f ;  /* 0x00001fff03037589 */ /* 0x000e2400000e0000 */
[----:B0-----:R-:W-:-:S13]  /*1d20*/  R2UR UR4, R3 ;  /* 0x00000000030472ca */ /* 0x001fda00000e0000 */
        /* <DEDUP_REMOVED lines=10> */
[----:B------:R-:W-:Y:S01]  /*1dd0*/  IMAD.U32 R4, RZ, RZ, UR4 ;  /* 0x00000004ff047e24 */ /* 0x000fe2000f8e00ff */
[----:B------:R0:W1:Y:S01]  /*1de0*/  LDC.64 R2, c[0x4][R0] ;  /* 0x0100000000027b82 */ /* 0x0000620000000a00 */
[----:B------:R-:W-:Y:S01]  /*1df0*/  IMAD.U32 R5, RZ, RZ, UR5 ;  /* 0x00000005ff057e24 */ /* 0x000fe2000f8e00ff */
[----:B------:R-:W-:Y:S01]  /*1e00*/  ULDC.64 UR4, c[0x4][0x140] ;  /* 0x0100500000047ab9 */ /* 0x000fe20000000a00 */
[----:B------:R-:W-:Y:S02]  /*1e10*/  IMAD.U32 R10, RZ, RZ, UR6 ;  /* 0x00000006ff0a7e24 */ /* 0x000fe4000f8e00ff */
[----:B------:R-:W-:Y:S02]  /*1e20*/  IMAD.U32 R6, RZ, RZ, UR4 ;  /* 0x00000004ff067e24 */ /* 0x000fe4000f8e00ff */
[----:B------:R-:W-:-:S02]  /*1e30*/  IMAD.U32 R7, RZ, RZ, UR5 ;  /* 0x00000005ff077e24 */ /* 0x000fc4000f8e00ff */
[----:B------:R-:W-:Y:S02]  /*1e40*/  IMAD.U32 R11, RZ, RZ, UR7 ;  /* 0x00000007ff0b7e24 */ /* 0x000fe4000f8e00ff */
[----:B------:R-:W-:Y:S02]  /*1e50*/  IMAD.MOV.U32 R8, RZ, RZ, 0x70 ;  /* 0x00000070ff087424 */ /* 0x000fe400078e00ff */
[----:B------:R-:W-:Y:S02]  /*1e60*/  IMAD.MOV.U32 R12, RZ, RZ, 0x1 ;  /* 0x00000001ff0c7424 */ /* 0x000fe400078e00ff */
[----:B0-----:R-:W-:-:S07]  /*1e70*/  IMAD.MOV.U32 R13, RZ, RZ, RZ ;  /* 0x000000ffff0d7224 */ /* 0x001fce00078e00ff */
[----:B------:R-:W-:-:S07]  /*1e80*/  LEPC R20, `(.L_x_181) ;  /* 0x000000001014794e */ /* 0x000fce0000000000 */
[----:B-1----:R-:W-:Y:S05]  /*1e90*/  CALL.ABS.NOINC R2 ;  /* 0x0000000002007343 */ /* 0x002fea0003c00000 */
.L_x_181:
[----:B------:R-:W2:Y:S04]  /*1ea0*/  LDL R17, [R1+0x38] ;  /* 0x0000380001117983 */ /* 0x000ea80000100800 */
[----:B------:R-:W3:Y:S01]  /*1eb0*/  LDL R2, [R1+0x4c] ;  /* 0x00004c0001027983 */ /* 0x000ee20000100800 */
[----:B------:R-:W0:Y:S01]  /*1ec0*/  S2UR UR5, SR_CgaCtaId ;  /* 0x00000000000579c3 */ /* 0x000e220000008800 */
[----:B------:R-:W-:Y:S01]  /*1ed0*/  MOV R5, 0x400 ;  /* 0x0000040000057802 */ /* 0x000fe20000000f00 */
[----:B0-----:R-:W-:-:S05]  /*1ee0*/  IMAD.U32 R6, RZ, RZ, UR5 ;  /* 0x00000005ff067e24 */ /* 0x001fca000f8e00ff */
[----:B------:R-:W-:Y:S02]  /*1ef0*/  LEA R5, R6, R5, 0x18 ;  /* 0x0000000506057211 */ /* 0x000fe400078ec0ff */
[----:B--2---:R-:W-:Y:S02]  /*1f00*/  R2UR UR7, R17 ;  /* 0x00000000110772ca */ /* 0x004fe400000e0000 */
[----:B---3--:R-:W-:-:S11]  /*1f10*/  R2UR UR6, R2 ;  /* 0x00000000020672ca */ /* 0x008fd600000e0000 */
[----:B------:R-:W-:-:S04]  /*1f20*/  ULEA.HI UR4, UR7, UR7, URZ, 0x1 ;  /* 0x0000000707047291 */ /* 0x000fc8000f8f083f */
[----:B------:R-:W-:Y:S01]  /*1f30*/  ULOP3.LUT UR4, UR4, 0xfffffffe, URZ, 0xc0, !UPT ;  /* 0xfffffffe04047892 */ /* 0x000fe2000f8ec03f */
[----:B------:R-:W-:-:S03]  /*1f40*/  MOV R2, UR6 ;  /* 0x0000000600027c02 */ /* 0x000fc60008000f00 */
[----:B------:R-:W-:Y:S01]  /*1f50*/  UIADD3 UR4, UR7, -UR4, URZ ;  /* 0x8000000407047290 */ /* 0x000fe2000fffe03f */
[----:B------:R-:W-:-:S05]  /*1f60*/  ISETP.NE.AND P0, PT, R2, 0x3, PT ;  /* 0x000000030200780c */ /* 0x000fca0003f05270 */
[----:B------:R-:W-:-:S05]  /*1f70*/  IMAD.U32 R0, RZ, RZ, UR4 ;  /* 0x00000004ff007e24 */ /* 0x000fca000f8e00ff */
[----:B------:R-:W-:-:S04]  /*1f80*/  SHF.L.U32 R0, R0, 0x1f, RZ ;  /* 0x0000001f00007819 */ /* 0x000fc800000006ff */
[----:B------:R-:W0:Y:S02]  /*1f90*/  SYNCS.PHASECHK.TRANS64.TRYWAIT P1, [R5+URZ+0x38800], R0 ;  /* 0x03880000050075a7 */ /* 0x000e24000802017f */
[----:B0-----:R-:W-:Y:S05]  /*1fa0*/  @!P1 BRA `(.L_x_182) ;  /* 0x0000014000a09947 */ /* 0x001fea0003800000 */
.L_x_314:
[----:B------:R-:W-:Y:S05]  /*1fb0*/  @!P0 BRA `(.L_x_183) ;  /* 0x0000000000048947 */ /* 0x000fea0003800000 */
[----:B------:R-:W-:Y:S01]  /*1fc0*/  BPT.TRAP 0x1 ;  /* 0x000000040000795c */ /* 0x000fe20000300000 */
.L_x_183:
[----:B------:R-:W-:Y:S01]  /*1fd0*/  R2UR UR4, R16 ;  /* 0x00000000100472ca */ /* 0x000fe200000e0000 */
[----:B0-----:R-:W-:-:S04]  /*1fe0*/  IMAD.U32 R0, RZ, RZ, UR38 ;  /* 0x00000026ff007e24 */ /* 0x001fc8000f8e00ff */
[----:B------:R-:W-:-:S08]  /*1ff0*/  IMAD R0, R0, 0x8, R5 ;  /* 0x0000000800007824 */ /* 0x000fd000078e0205 */
[----:B------:R-:W-:-:S05]  /*2000*/  IMAD.U32 R3, RZ, RZ, UR4 ;  /* 0x00000004ff037e24 */ /* 0x000fca000f8e00ff */
[----:B------:R-:W-:-:S04]  /*2010*/  SHF.L.U32 R3, R3, 0x1f, RZ ;  /* 0x0000001f03037819 */ /* 0x000fc800000006ff */
[----:B------:R0:W1:Y:S01]  /*2020*/  SYNCS.PHASECHK.TRANS64.TRYWAIT P1, [R0+URZ+0x38830], R3 ;  /* 0x03883003000075a7 */ /* 0x000062000802017f */
[----:B------:R-:W-:Y:S05]  /*2030*/  @!P0 BRA `(.L_x_184) ;  /* 0x0000000000048947 */ /* 0x000fea0003800000 */
[----:B------:R-:W-:Y:S01]  /*2040*/  BPT.TRAP 0x1 ;  /* 0x000000040000795c */ /* 0x000fe20000300000 */
.L_x_184:
[----:B------:R-:W-:Y:S01]  /*2050*/  IMAD.MOV.U32 R151, RZ, RZ, RZ ;  /* 0x000000ffff977224 */ /* 0x000fe200078e00ff */
[----:B-1----:R-:W-:Y:S06]  /*2060*/  @P1 BRA `(.L_x_185) ;  /* 0x0000000000081947 */ /* 0x002fec0003800000 */
[----:B------:R-:W1:Y:S02]  /*2070*/  SYNCS.PHASECHK.TRANS64.TRYWAIT P1, [R0+URZ+0x38830], R3 ;  /* 0x03883003000075a7 */ /* 0x000e64000802017f */
[----:B-1----:R-:W-:Y:S05]  /*2080*/  @!P1 BRA `(.L_x_186) ;  /* 0x00000140007c9947 */ /* 0x002fea0003800000 */
.L_x_185:
[----:B------:R-:W-:Y:S05]  /*2090*/  WARPSYNC.ALL ;  /* 0x0000000000007948 */ /* 0x000fea0003800000 */
[----:B------:R-:W-:Y:S01]  /*20a0*/  R2UR UR4, R5 ;  /* 0x00000000050472ca */ /* 0x000fe200000e0000 */
[----:B------:R-:W-:Y:S01]  /*20b0*/  ULOP3.LUT UR5, UR39, 0x10000, URZ, 0xfc, !UPT ;  /* 0x0001000027057892 */ /* 0x000fe2000f8efc3f */
[----:B------:R-:W-:Y:S01]  /*20c0*/  WARPGROUP.ARRIVE ;  /* 0x00000000000079c5 */ /* 0x000fe20000000000 */
[----:B------:R-:W-:Y:S01]  /*20d0*/  UMOV UR17, 0x40000040 ;  /* 0x4000004000117882 */ /* 0x000fe20000000000 */
[----:B------:R-:W-:Y:S01]  /*20e0*/  UMOV UR19, 0x40000040 ;  /* 0x4000004000137882 */ /* 0x000fe20000000000 */
[----:B------:R-:W-:Y:S01]  /*20f0*/  UMOV UR9, UR17 ;  /* 0x0000001100097c82 */ /* 0x000fe20008000000 */
[----:B------:R-:W-:Y:S01]  /*2100*/  UMOV UR11, 0x40000040 ;  /* 0x40000040000b7882 */ /* 0x000fe20000000000 */
[----:B------:R-:W-:Y:S01]  /*2110*/  UMOV UR13, UR17 ;  /* 0x00000011000d7c82 */ /* 0x000fe20008000000 */
[----:B------:R-:W-:Y:S01]  /*2120*/  UMOV UR16, UR5 ;  /* 0x0000000500107c82 */ /* 0x000fe20008000000 */
[----:B------:R-:W-:Y:S01]  /*2130*/  UMOV UR15, 0x40000040 ;  /* 0x40000040000f7882 */ /* 0x000fe20000000000 */
[----:B------:R-:W-:Y:S01]  /*2140*/  UMOV UR8, UR16 ;  /* 0x0000001000087c82 */ /* 0x000fe20008000000 */
[----:B------:R-:W-:Y:S01]  /*2150*/  UMOV UR12, UR16 ;  /* 0x00000010000c7c82 */ /* 0x000fe20008000000 */
[----:B------:R-:W-:Y:S01]  /*2160*/  IMAD.U32 R18, RZ, RZ, UR16 ;  /* 0x00000010ff127e24 */ /* 0x000fe2000f8e00ff */
[----:B------:R-:W-:Y:S01]  /*2170*/  UIADD3 UR4, UR4, 0x24400, URZ ;  /* 0x0002440004047890 */ /* 0x000fe2000fffe03f */
[----:B------:R-:W-:Y:S01]  /*2180*/  IMAD.U32 R19, RZ, RZ, UR17 ;  /* 0x00000011ff137e24 */ /* 0x000fe2000f8e00ff */
[----:B------:R-:W-:Y:S01]  /*2190*/  UMOV UR23, 0x40000040 ;  /* 0x4000004000177882 */ /* 0x000fe20000000000 */
[----:B------:R-:W-:Y:S01]  /*21a0*/  UMOV UR27, 0x40000040 ;  /* 0x40000040001b7882 */ /* 0x000fe20000000000 */
[----:B------:R-:W-:Y:S01]  /*21b0*/  USHF.R.U32.HI UR4, URZ, 0x4, UR4 ;  /* 0x000000043f047899 */ /* 0x000fe20008011604 */
[----:B------:R-:W-:Y:S01]  /*21c0*/  MOV R7, UR38 ;  /* 0x0000002600077c02 */ /* 0x000fe20008000f00 */
[----:B------:R-:W-:Y:S01]  /*21d0*/  UMOV UR31, 0x40000040 ;  /* 0x40000040001f7882 */ /* 0x000fe20000000000 */
[----:B------:R-:W-:Y:S01]  /*21e0*/  UMOV UR35, 0x40000040 ;  /* 0x4000004000237882 */ /* 0x000fe20000000000 */
[----:B------:R-:W-:Y:S01]  /*21f0*/  ULOP3.LUT UR4, UR4, 0x3fff, URZ, 0xc0, !UPT ;  /* 0x00003fff04047892 */ /* 0x000fe2000f8ec03f */
[----:B------:R-:W-:Y:S01]  /*2200*/  MOV R17, UR37 ;  /* 0x0000002500117c02 */ /* 0x000fe20008000f00 */
[----:B------:R-:W-:Y:S01]  /*2210*/  UMOV UR43, 0x40000040 ;  /* 0x40000040002b7882 */ /* 0x000fe20000000000 */
[----:B------:R-:W-:Y:S01]  /*2220*/  UMOV UR47, 0x40000040 ;  /* 0x40000040002f7882 */ /* 0x000fe20000000000 */
[----:B------:R-:W-:Y:S01]  /*2230*/  ULOP3.LUT UR39, UR4, 0x10000, URZ, 0xfc, !UPT ;  /* 0x0001000004277892 */ /* 0x000fe2000f8efc3f */
[----:B------:R-:W-:Y:S01]  /*2240*/  MOV R20, UR36 ;  /* 0x0000002400147c02 */ /* 0x000fe20008000f00 */
[----:B------:R-:W-:Y:S01]  /*2250*/  UMOV UR51, 0x40000040 ;  /* 0x4000004000337882 */ /* 0x000fe20000000000 */
[----:B------:R-:W-:Y:S01]  /*2260*/  UMOV UR55, 0x40000040 ;  /* 0x4000004000377882 */ /* 0x000fe20000000000 */
[----:B------:R-:W-:Y:S01]  /*2270*/  UIMAD UR4, UR38, 0xa00, UR39 ;  /* 0x00000a00260478a4 */ /* 0x000fe2000f8e0227 */
[----:B------:R-:W-:Y:S01]  /*2280*/  UMOV UR59, 0x40000040 ;  /* 0x40000040003b7882 */ /* 0x000fe20000000000 */
[----:B------:R-:W-:-:S02]  /*2290*/  MOV R4, UR39 ;  /* 0x0000002700047c02 */ /* 0x000fc40008000f00 */
[----:B------:R-:W-:Y:S02]  /*22a0*/  UIADD3 UR10, UR4, 0x80, URZ ;  /* 0x00000080040a7890 */ /* 0x000fe4000fffe03f */
[----:B------:R-:W-:Y:S02]  /*22b0*/  UIADD3 UR14, UR4, 0x100, URZ ;  /* 0x00000100040e7890 */ /* 0x000fe4000fffe03f */
[----:B------:R-:W-:Y:S01]  /*22c0*/  UMOV UR18, UR4 ;  /* 0x0000000400127c82 */ /* 0x000fe20008000000 */
[----:B------:R-:W-:Y:S01]  /*22d0*/  UIADD3 UR6, UR4, 0x180, URZ ;  /* 0x0000018004067890 */ /* 0x000fe2000fffe03f */
[----:B------:R-:W-:Y:S01]  /*22e0*/  HGMMA.64x16x16.F32 R56, gdesc[UR16], RZ, !UPT, gsb0 ;  /* 0x00200000103879f0 */ /* 0x000fe2000c0008ff */
[----:B------:R-:W-:Y:S01]  /*22f0*/  UIADD3 UR7, UR4, 0x200, URZ ;  /* 0x0000020004077890 */ /* 0x000fe2000fffe03f */
[----:B------:R-:W-:Y:S01]  /*2300*/  UMOV UR19, 0x40000040 ;  /* 0x4000004000137882 */ /* 0x000fe20000000000 */
        /* <DEDUP_REMOVED lines=8> */
[----:B------:R-:W-:Y:S01]  /*2390*/  UIADD3 UR58, UR4, 0x804, URZ ;  /* 0x00000804043a7890 */ /* 0x000fe2000fffe03f */
[----:B------:R-:W-:Y:S01]  /*23a0*/  UMOV UR39, 0x40000040 ;  /* 0x4000004000277882 */ /* 0x000fe20000000000 */
[----:B------:R-:W-:Y:S02]  /*23b0*/  WARPGROUP.DEPBAR.LE gsb0, 0x0 ;  /* 0x00008000000079c5 */ /* 0x000fe40000010000 */
[----:B------:R-:W-:-:S06]  /*23c0*/  WARPGROUP.ARRIVE ;  /* 0x00000000000079c5 */ /* 0x000fcc0000000000 */
[----:B------:R-:W-:Y:S01]  /*23d0*/  HGMMA.64x16x16.F32 R48, gdesc[UR8], RZ, !UPT, gsb0 ;  /* 0x00200000083079f0 */ /* 0x000fe2000c0008ff */
[----:B------:R-:W-:Y:S01]  /*23e0*/  UMOV UR8, UR16 ;  /* 0x0000001000087c82 */ /* 0x000fe20008000000 */
[----:B------:R-:W-:Y:S01]  /*23f0*/  UMOV UR9, UR17 ;  /* 0x0000001100097c82 */ /* 0x000fe20008000000 */
[----:B------:R-:W-:Y:S01]  /*2400*/  UMOV UR10, UR6 ;  /* 0x00000006000a7c82 */ /* 0x000fe20008000000 */
[----:B------:R-:W-:Y:S01]  /*2410*/  UMOV UR11, 0x40000040 ;  /* 0x40000040000b7882 */ /* 0x000fe20000000000 */
[----:B------:R-:W-:Y:S01]  /*2420*/  UIADD3 UR6, UR5, 0x2, URZ ;  /* 0x0000000205067890 */ /* 0x000fe2000fffe03f */
[----:B------:R-:W-:Y:S02]  /*2430*/  WARPGROUP.DEPBAR.LE gsb0, 0x0 ;  /* 0x00008000000079c5 */ /* 0x000fe40000010000 */
[----:B------:R-:W-:-:S06]  /*2440*/  WARPGROUP.ARRIVE ;  /* 0x00000000000079c5 */ /* 0x000fcc0000000000 */
[----:B------:R-:W-:Y:S01]  /*2450*/  HGMMA.64x16x16.F32 R40, gdesc[UR12], RZ, !UPT, gsb0 ;  /* 0x002000000c2879f0 */ /* 0x000fe2000c0008ff */
        /* <DEDUP_REMOVED lines=9> */
[----:B------:R-:W-:Y:S01]  /*24f0*/  UMOV UR16, UR6 ;  /* 0x0000000600107c82 */ /* 0x000fe20008000000 */
[----:B------:R-:W-:Y:S01]  /*2500*/  UIADD3 UR6, UR4, 0x2, URZ ;  /* 0x0000000204067890 */ /* 0x000fe2000fffe03f */
[----:B------:R-:W-:Y:S01]  /*2510*/  IMAD.U32 R14, RZ, RZ, UR16 ;  /* 0x00000010ff0e7e24 */ /* 0x000fe2000f8e00ff */
[----:B------:R-:W-:Y:S01]  /*2520*/  UMOV UR17, 0x40000040 ;  /* 0x4000004000117882 */ /* 0x000fe20000000000 */
[----:B------:R-:W-:Y:S01]  /*2530*/  UMOV UR12, UR16 ;  /* 0x00000010000c7c82 */ /* 0x000fe20008000000 */
[----:B------:R-:W-:Y:S01]  /*2540*/  UMOV UR13, UR17 ;  /* 0x00000011000d7c82 */ /* 0x000fe20008000000 */
[----:B------:R-:W-:Y:S01]  /*2550*/  UIADD3 UR7, UR4, 0x202, URZ ;  /* 0x0000020204077890 */ /* 0x000fe2000fffe03f */
[----:B------:R-:W-:Y:S01]  /*2560*/  IMAD.U32 R15, RZ, RZ, UR17 ;  /* 0x00000011ff0f7e24 */ /* 0x000fe2000f8e00ff */
[----:B------:R-:W-:Y:S01]  /*2570*/  UMOV UR18, UR6 ;  /* 0x0000000600127c82 */ /* 0x000fe20008000000 */
[----:B------:R-:W-:Y:S01]  /*2580*/  UIADD3 UR6, UR4, 0x182, URZ ;  /* 0x0000018204067890 */ /* 0x000fe2000fffe03f */
        /* <DEDUP_REMOVED lines=10> */
[----:B------:R-:W-:Y:S02]  /*2630*/  UMOV UR19, 0x40000040 ;  /* 0x4000004000137882 */ /* 0x000fe40000000000 */
        /* <DEDUP_REMOVED lines=134> */
[----:B------:R-:W-:Y:S02]  /*2ea0*/  MOV R2, UR13 ;  /* 0x0000000d00027c02 */ /* 0x000fe40008000f00 */
[----:B01----:R-:W-:Y:S01]  /*2eb0*/  MOV R3, UR12 ;  /* 0x0000000c00037c02 */ /* 0x003fe20008000f00 */
[----:B------:R-:W-:-:S02]  /*2ec0*/  WARPGROUP.DEPBAR.LE gsb0, 0x0 ;  /* 0x00008000000079c5 */ /* 0x000fc40000010000 */
        /* <DEDUP_REMOVED lines=39> */
[----:B------:R-:W-:Y:S01]  /*3140*/  UMOV UR13, 0x40000040 ;  /* 0x40000040000d7882 */ /* 0x000fe20000000000 */
[----:B------:R-:W-:Y:S01]  /*3150*/  UMOV UR15, 0x40000040 ;  /* 0x40000040000f7882 */ /* 0x000fe20000000000 */
[----:B------:R-:W-:Y:S01]  /*3160*/  UMOV UR37, UR13 ;  /* 0x0000000d00257c82 */ /* 0x000fe20008000000 */
[----:B------:R-:W-:Y:S01]  /*3170*/  IMAD.U32 R9, RZ, RZ, UR13 ;  /* 0x0000000dff097e24 */ /* 0x000fe2000f8e00ff */
        /* <DEDUP_REMOVED lines=225> */
[----:B------:R-:W-:-:S07]  /*3f90*/  UIADD3 UR5, UR5, 0xc06, URZ ;  /* 0x00000c0605057890 */ /* 0x000fce000fffe03f */
[----:B------:R-:W-:Y:S01]  /*3fa0*/  UMOV UR12, UR5 ;  /* 0x00000005000c7c82 */ /* 0x000fe20008000000 */
[----:B------:R-:W-:Y:S01]  /*3fb0*/  UIADD3 UR5, UR4, 0x806, URZ ;  /* 0x0000080604057890 */ /* 0x000fe2000fffe03f */
[----:B------:R-:W-:Y:S01]  /*3fc0*/  IMAD.U32 R8, RZ, RZ, UR12 ;  /* 0x0000000cff087e24 */ /* 0x000fe2000f8e00ff */
[----:B------:R-:W-:-:S05]  /*3fd0*/  UMOV UR36, UR12 ;  /* 0x0000000c00247c82 */ /* 0x000fca0008000000 */
        /* <DEDUP_REMOVED lines=58> */
[----:B------:R-:W-:Y:S02]  /*4380*/  R2UR UR39, R4 ;  /* 0x00000000042772ca */ /* 0x000fe400000e0000 */
[----:B------:R-:W-:Y:S02]  /*4390*/  R2UR UR38, R7 ;  /* 0x00000000072672ca */ /* 0x000fe400000e0000 */
[----:B------:R-:W-:Y:S02]  /*43a0*/  R2UR UR37, R17 ;  /* 0x00000000112572ca */ /* 0x000fe400000e0000 */
[----:B------:R-:W-:Y:S01]  /*43b0*/  R2UR UR36, R20 ;  /* 0x00000000142472ca */ /* 0x000fe200000e0000 */
        /* <DEDUP_REMOVED lines=16> */
.L_x_187:
[----:B------:R-:W-:Y:S01]  /*44c0*/  ULDC UR4, c[0x0][0x9d8] ;  /* 0x0002760000047ab9 */ /* 0x000fe20000000800 */
[----:B------:R-:W-:Y:S01]  /*44d0*/  ULDC UR5, c[0x0][0x988] ;  /* 0x0002620000057ab9 */ /* 0x000fe20000000800 */
[----:B------:R-:W-:Y:S01]  /*44e0*/  FMUL.FTZ R58, R58, UR4 ;  /* 0x000000043a3a7c20 */ /* 0x000fe20008410000 */
[----:B------:R-:W-:Y:S01]  /*44f0*/  FMUL.FTZ R56, R56, UR4 ;  /* 0x0000000438387c20 */ /* 0x000fe20008410000 */
[----:B------:R-:W-:Y:S01]  /*4500*/  FMUL.FTZ R57, R57, UR4 ;  /* 0x0000000439397c20 */ /* 0x000fe20008410000 */
[----:B------:R-:W-:Y:S01]  /*4510*/  FMUL.FTZ R60, R60, UR4 ;  /* 0x000000043c3c7c20 */ /* 0x000fe20008410000 */
[----:B------:R0:W-:Y:S01]  /*4520*/  MUFU.TANH R2, R58 ;  /* 0x0000003a00027308 */ /* 0x0001e20000002400 */
[----:B------:R-:W-:Y:S01]  /*4530*/  FMUL.FTZ R59, R59, UR4 ;  /* 0x000000043b3b7c20 */ /* 0x000fe20008410000 */
[----:B------:R-:W-:Y:S01]  /*4540*/  FMUL.FTZ R61, R61, UR4 ;  /* 0x000000043d3d7c20 */ /* 0x000fe20008410000 */
[----:B------:R-:W-:Y:S01]  /*4550*/  FMUL.FTZ R48, R48, UR4 ;  /* 0x0000000430307c20 */ /* 0x000fe20008410000 */
[----:B------:R-:W-:Y:S01]  /*4560*/  FMUL.FTZ R49, R49, UR4 ;  /* 0x0000000431317c20 */ /* 0x000fe20008410000 */
[----:B------:R-:W-:Y:S01]  /*4570*/  FMUL.FTZ R62, R62, UR4 ;  /* 0x000000043e3e7c20 */ /* 0x000fe20008410000 */
[----:B------:R-:W-:Y:S01]  /*4580*/  FMUL.FTZ R63, R63, UR4 ;  /* 0x000000043f3f7c20 */ /* 0x000fe20008410000 */
[----:B------:R-:W-:Y:S01]  /*4590*/  FMUL.FTZ R52, R52, UR4 ;  /* 0x0000000434347c20 */ /* 0x000fe20008410000 */
[----:B------:R-:W-:Y:S01]  /*45a0*/  MUFU.TANH R56, R56 ;  /* 0x0000003800387308 */ /* 0x000fe20000002400 */
[----:B0-----:R-:W-:-:S02]  /*45b0*/  IMAD.U32 R58, RZ, RZ, UR61 ;  /* 0x0000003dff3a7e24 */ /* 0x001fc4000f8e00ff */
[----:B------:R-:W-:Y:S01]  /*45c0*/  FMUL.FTZ R35, R35, UR4 ;  /* 0x0000000423237c20 */ /* 0x000fe20008410000 */
[----:B------:R-:W-:Y:S01]  /*45d0*/  FMUL.FTZ R50, R50, UR4 ;  /* 0x0000000432327c20 */ /* 0x000fe20008410000 */
[----:B------:R-:W-:Y:S01]  /*45e0*/  FMUL.FTZ R53, R53, UR4 ;  /* 0x0000000435357c20 */ /* 0x000fe20008410000 */
[----:B------:R-:W-:Y:S01]  /*45f0*/  FMUL.FTZ R24, R24, UR4 ;  /* 0x0000000418187c20 */ /* 0x000fe20008410000 */
[----:B------:R-:W-:Y:S01]  /*4600*/  IADD3 R58, R58, 0x50, -R23 ;  /* 0x000000503a3a7810 */ /* 0x000fe20007ffe817 */
[----:B------:R-:W-:Y:S01]  /*4610*/  FMUL.FTZ R40, R40, UR4 ;  /* 0x0000000428287c20 */ /* 0x000fe20008410000 */
[----:B------:R-:W-:Y:S01]  /*4620*/  MUFU.TANH R57, R57 ;  /* 0x0000003900397308 */ /* 0x000fe20000002400 */
[----:B------:R-:W-:Y:S01]  /*4630*/  FMUL.FTZ R25, R25, UR4 ;  /* 0x0000000419197c20 */ /* 0x000fe20008410000 */
[----:B------:R-:W-:Y:S01]  /*4640*/  FMUL.FTZ R41, R41, UR4 ;  /* 0x0000000429297c20 */ /* 0x000fe20008410000 */
[----:B------:R-:W-:Y:S01]  /*4650*/  FMUL.FTZ R51, R51, UR4 ;  /* 0x0000000433337c20 */ /* 0x000fe20008410000 */
        /* <DEDUP_REMOVED lines=12> */
[----:B------:R-:W1:Y:S01]  /*4720*/  MUFU.TANH R60, R60 ;  /* 0x0000003c003c7308 */ /* 0x000e620000002400 */
[----:B0-----:R-:W-:-:S02]  /*4730*/  IMAD.U32 R59, RZ, RZ, UR60 ;  /* 0x0000003cff3b7e24 */ /* 0x001fc4000f8e00ff */
[----:B------:R-:W-:Y:S01]  /*4740*/  FMUL.FTZ R46, R46, UR4 ;  /* 0x000000042e2e7c20 */ /* 0x000fe20008410000 */
[----:B------:R-:W-:Y:S01]  /*4750*/  FMUL.FTZ R37, R37, UR4 ;  /* 0x0000000425257c20 */ /* 0x000fe20008410000 */
[----:B------:R-:W-:Y:S01]  /*4760*/  FMUL.FTZ R34, R34, UR4 ;  /* 0x0000000422227c20 */ /* 0x000fe20008410000 */
[----:B------:R-:W-:Y:S02]  /*4770*/  IMAD R59, R59, -0x50, R58 ;  /* 0xffffffb03b3b7824 */ /* 0x000fe400078e023a */
[----:B------:R-:W-:Y:S01]  /*4780*/  FMUL.FTZ R47, R47, UR4 ;  /* 0x000000042f2f7c20 */ /* 0x000fe20008410000 */
[----:B------:R-:W-:Y:S01]  /*4790*/  P2R R64, PR, RZ, 0x1 ;  /* 0x00000001ff407803 */ /* 0x000fe20000000000 */
[----:B------:R-:W0:Y:S01]  /*47a0*/  MUFU.TANH R61, R61 ;  /* 0x0000003d003d7308 */ /* 0x000e220000002400 */
[----:B------:R-:W-:Y:S01]  /*47b0*/  FMUL.FTZ R27, R27, UR4 ;  /* 0x000000041b1b7c20 */ /* 0x000fe20008410000 */
[C---:B------:R-:W-:Y:S01]  /*47c0*/  ISETP.GT.AND P2, PT, R59.reuse, RZ, PT ;  /* 0x000000ff3b00720c */ /* 0x040fe20003f44270 */
[----:B------:R-:W-:Y:S01]  /*47d0*/  FMUL.FTZ R38, R38, UR4 ;  /* 0x0000000426267c20 */ /* 0x000fe20008410000 */
[----:B------:R-:W-:Y:S01]  /*47e0*/  ISETP.GT.AND P1, PT, R59, 0x1, PT ;  /* 0x000000013b00780c */ /* 0x000fe20003f24270 */
[----:B------:R-:W-:Y:S01]  /*47f0*/  FMUL.FTZ R39, R39, UR4 ;  /* 0x0000000427277c20 */ /* 0x000fe20008410000 */
[C---:B------:R-:W-:Y:S01]  /*4800*/  ISETP.GT.AND P6, PT, R59.reuse, 0x8, PT ;  /* 0x000000083b00780c */ /* 0x040fe20003fc4270 */
[----:B------:R-:W-:Y:S01]  /*4810*/  FMUL.FTZ R26, R26, UR4 ;  /* 0x000000041a1a7c20 */ /* 0x000fe20008410000 */
[----:B------:R-:W2:Y:S01]  /*4820*/  MUFU.TANH R48, R48 ;  /* 0x0000003000307308 */ /* 0x000ea20000002400 */
[----:B------:R-:W-:Y:S01]  /*4830*/  ISETP.GT.AND P5, PT, R59, 0x9, PT ;  /* 0x000000093b00780c */ /* 0x000fe20003fa4270 */
[----:B------:R-:W-:Y:S01]  /*4840*/  FMUL.FTZ R31, R31, UR4 ;  /* 0x000000041f1f7c20 */ /* 0x000fe20008410000 */
[----:B-1----:R-:W-:Y:S01]  /*4850*/  FSEL R60, R60, -INF , P6 ;  /* 0xff8000003c3c7808 */ /* 0x002fe20003000000 */
[----:B------:R-:W-:Y:S01]  /*4860*/  FMUL.FTZ R30, R30, UR4 ;  /* 0x000000041e1e7c20 */ /* 0x000fe20008410000 */
[C---:B------:R-:W-:Y:S01]  /*4870*/  ISETP.GT.AND P4, PT, R59.reuse, 0x10, PT ;  /* 0x000000103b00780c */ /* 0x040fe20003f84270 */
[----:B------:R-:W-:Y:S01]  /*4880*/  UIADD3 UR60, UR60, -0x2, URZ ;  /* 0xfffffffe3c3c7890 */ /* 0x000fe2000fffe03f */
[----:B------:R-:W-:Y:S01]  /*4890*/  ISETP.GT.AND P3, PT, R59, 0x11, PT ;  /* 0x000000113b00780c */ /* 0x000fe20003f64270 */
[----:B------:R1:W3:Y:S01]  /*48a0*/  MUFU.TANH R17, R62 ;  /* 0x0000003e00117308 */ /* 0x0002e20000002400 */
[----:B0-----:R-:W-:Y:S01]  /*48b0*/  FSEL R61, R61, -INF , P5 ;  /* 0xff8000003d3d7808 */ /* 0x001fe20002800000 */
[--C-:B------:R-:W-:Y:S01]  /*48c0*/  IMAD.MOV.U32 R150, RZ, RZ, R151.reuse ;  /* 0x000000ffff967224 */ /* 0x100fe200078e0097 */
[----:B------:R-:W-:Y:S01]  /*48d0*/  FSEL R2, R2, -INF , P2 ;  /* 0xff80000002027808 */ /* 0x000fe20001000000 */
[--C-:B------:R-:W-:Y:S01]  /*48e0*/  IMAD.MOV.U32 R149, RZ, RZ, R151.reuse ;  /* 0x000000ffff957224 */ /* 0x100fe200078e0097 */
[----:B------:R-:W-:Y:S01]  /*48f0*/  FSEL R7, R7, -INF , P1 ;  /* 0xff80000007077808 */ /* 0x000fe20000800000 */
[--C-:B------:R-:W-:Y:S01]  /*4900*/  IMAD.MOV.U32 R148, RZ, RZ, R151.reuse ;  /* 0x000000ffff947224 */ /* 0x100fe200078e0097 */
[----:B------:R-:W-:Y:S01]  /*4910*/  R2UR UR6, R22 ;  /* 0x00000000160672ca */ /* 0x000fe200000e0000 */
[----:B------:R0:W4:Y:S01]  /*4920*/  MUFU.TANH R20, R63 ;  /* 0x0000003f00147308 */ /* 0x0001220000002400 */
[----:B-1----:R-:W-:Y:S01]  /*4930*/  FSEL R62, R56, -INF , P2 ;  /* 0xff800000383e7808 */ /* 0x002fe20001000000 */
[--C-:B------:R-:W-:Y:S01]  /*4940*/  IMAD.MOV.U32 R147, RZ, RZ, R151.reuse ;  /* 0x000000ffff937224 */ /* 0x100fe200078e0097 */
[----:B--2---:R-:W-:Y:S01]  /*4950*/  FSEL R48, R48, -INF , P4 ;  /* 0xff80000030307808 */ /* 0x004fe20002000000 */
[--C-:B------:R-:W-:Y:S01]  /*4960*/  IMAD.MOV.U32 R146, RZ, RZ, R151.reuse ;  /* 0x000000ffff927224 */ /* 0x100fe200078e0097 */
[----:B------:R-:W-:Y:S01]  /*4970*/  ISETP.GT.AND P2, PT, R59, 0x18, PT ;  /* 0x000000183b00780c */ /* 0x000fe20003f44270 */
[--C-:B------:R-:W-:Y:S01]  /*4980*/  IMAD.MOV.U32 R145, RZ, RZ, R151.reuse ;  /* 0x000000ffff917224 */ /* 0x100fe200078e0097 */
[-C--:B------:R-:W-:Y:S01]  /*4990*/  MOV R136, R151.reuse ;  /* 0x0000009700887202 */ /* 0x080fe20000000f00 */
[----:B------:R-:W1:Y:S01]  /*49a0*/  MUFU.TANH R49, R49 ;  /* 0x0000003100317308 */ /* 0x000e620000002400 */
[----:B0-----:R-:W-:Y:S01]  /*49b0*/  FSEL R63, R57, -INF , P1 ;  /* 0xff800000393f7808 */ /* 0x001fe20000800000 */
[--C-:B------:R-:W-:Y:S01]  /*49c0*/  IMAD.MOV.U32 R144, RZ, RZ, R151.reuse ;  /* 0x000000ffff907224 */ /* 0x100fe200078e0097 */
[----:B------:R-:W-:Y:S01]  /*49d0*/  ISETP.GT.AND P1, PT, R59, 0x19, PT ;  /* 0x000000193b00780c */ /* 0x000fe20003f24270 */
[----:B------:R-:W-:Y:S01]  /*49e0*/  UISETP.GE.AND UP0, UPT, UR60, UR6, UPT ;  /* 0x000000063c00728c */ /* 0x000fe2000bf06270 */
[----:B---3--:R-:W-:Y:S01]  /*49f0*/  FSEL R17, R17, -INF , P6 ;  /* 0xff80000011117808 */ /* 0x008fe20003000000 */
[--C-:B------:R-:W-:Y:S01]  /*4a00*/  IMAD.MOV.U32 R143, RZ, RZ, R151.reuse ;  /* 0x000000ffff8f7224 */ /* 0x100fe200078e0097 */
[C---:B------:R-:W-:Y:S01]  /*4a10*/  ISETP.GT.AND P6, PT, R59.reuse, 0x20, PT ;  /* 0x000000203b00780c */ /* 0x040fe20003fc4270 */
[----:B------:R-:W0:Y:S01]  /*4a20*/  MUFU.TANH R52, R52 ;  /* 0x0000003400347308 */ /* 0x000e220000002400 */
[----:B----4-:R-:W-:Y:S01]  /*4a30*/  FSEL R20, R20, -INF , P5 ;  /* 0xff80000014147808 */ /* 0x010fe20002800000 */
[--C-:B------:R-:W-:Y:S01]  /*4a40*/  IMAD.MOV.U32 R142, RZ, RZ, R151.reuse ;  /* 0x000000ffff8e7224 */ /* 0x100fe200078e0097 */
[----:B------:R-:W-:Y:S01]  /*4a50*/  ISETP.GT.AND P5, PT, R59, 0x21, PT ;  /* 0x000000213b00780c */ /* 0x000fe20003fa4270 */
[--C-:B------:R-:W-:Y:S01]  /*4a60*/  IMAD.MOV.U32 R141, RZ, RZ, R151.reuse ;  /* 0x000000ffff8d7224 */ /* 0x100fe200078e0097 */
[-C--:B------:R-:W-:Y:S01]  /*4a70*/  MOV R119, R151.reuse ;  /* 0x0000009700777202 */ /* 0x080fe20000000f00 */
[--C-:B------:R-:W-:Y:S01]  /*4a80*/  IMAD.MOV.U32 R140, RZ, RZ, R151.reuse ;  /* 0x000000ffff8c7224 */ /* 0x100fe200078e0097 */
[-C--:B------:R-:W-:Y:S01]  /*4a90*/  MOV R102, R151.reuse ;  /* 0x0000009700667202 */ /* 0x080fe20000000f00 */
[----:B------:R2:W-:Y:S01]  /*4aa0*/  MUFU.TANH R4, R35 ;  /* 0x0000002300047308 */ /* 0x0005e20000002400 */
[----:B-1----:R-:W-:Y:S01]  /*4ab0*/  FSEL R49, R49, -INF , P3 ;  /* 0xff80000031317808 */ /* 0x002fe20001800000 */
[--C-:B------:R-:W-:Y:S01]  /*4ac0*/  IMAD.MOV.U32 R139, RZ, RZ, R151.reuse ;  /* 0x000000ffff8b7224 */ /* 0x100fe200078e0097 */
[-C--:B------:R-:W-:Y:S01]  /*4ad0*/  MOV R85, R151.reuse ;  /* 0x0000009700557202 */ /* 0x080fe20000000f00 */
[--C-:B------:R-:W-:Y:S01]  /*4ae0*/  IMAD.MOV.U32 R138, RZ, RZ, R151.reuse ;  /* 0x000000ffff8a7224 */ /* 0x100fe200078e0097 */
[----:B------:R-:W-:Y:S01]  /*4af0*/  MOV R68, R151 ;  /* 0x0000009700447202 */ /* 0x000fe20000000f00 */
[----:B------:R-:W-:-:S02]  /*4b00*/  IMAD.MOV.U32 R137, RZ, RZ, R151 ;  /* 0x000000ffff897224 */ /* 0x000fc400078e0097 */
[----:B------:R-:W1:Y:S01]  /*4b10*/  MUFU.TANH R21, R50 ;  /* 0x0000003200157308 */ /* 0x000e620000002400 */
[----:B--2---:R-:W-:Y:S01]  /*4b20*/  FMNMX.FTZ R35, R62, R63, !PT ;  /* 0x0000003f3e237209 */ /* 0x004fe20007810000 */
[--C-:B------:R-:W-:Y:S01]  /*4b30*/  IMAD.MOV.U32 R135, RZ, RZ, R151.reuse ;  /* 0x000000ffff877224 */ /* 0x100fe200078e0097 */
[----:B0-----:R-:W-:Y:S01]  /*4b40*/  FSEL R52, R52, -INF , P2 ;  /* 0xff80000034347808 */ /* 0x001fe20001000000 */
[--C-:B------:R-:W-:Y:S02]  /*4b50*/  IMAD.MOV.U32 R134, RZ, RZ, R151.reuse ;  /* 0x000000ffff867224 */ /* 0x100fe400078e0097 */
[--C-:B------:R-:W-:Y:S02]  /*4b60*/  IMAD.MOV.U32 R133, RZ, RZ, R151.reuse ;  /* 0x000000ffff857224 */ /* 0x100fe400078e0097 */
[----:B------:R-:W0:Y:S01]  /*4b70*/  MUFU.TANH R53, R53 ;  /* 0x0000003500357308 */ /* 0x000e220000002400 */
[--C-:B------:R-:W-:Y:S02]  /*4b80*/  IMAD.MOV.U32 R132, RZ, RZ, R151.reuse ;  /* 0x000000ffff847224 */ /* 0x100fe400078e0097 */
[----:B------:R-:W-:-:S02]  /*4b90*/  IMAD.MOV.U32 R131, RZ, RZ, R151 ;  /* 0x000000ffff837224 */ /* 0x000fc400078e0097 */
[--C-:B------:R-:W-:Y:S02]  /*4ba0*/  IMAD.MOV.U32 R130, RZ, RZ, R151.reuse ;  /* 0x000000ffff827224 */ /* 0x100fe400078e0097 */
[--C-:B------:R-:W-:Y:S01]  /*4bb0*/  IMAD.MOV.U32 R129, RZ, RZ, R151.reuse ;  /* 0x000000ffff817224 */ /* 0x100fe200078e0097 */
[----:B------:R2:W-:Y:S01]  /*4bc0*/  MUFU.TANH R50, R24 ;  /* 0x0000001800327308 */ /* 0x0005e20000002400 */
[----:B-1----:R-:W-:Y:S01]  /*4bd0*/  FSEL R21, R21, -INF , P4 ;  /* 0xff80000015157808 */ /* 0x002fe20002000000 */
[--C-:B------:R-:W-:Y:S01]  /*4be0*/  IMAD.MOV.U32 R128, RZ, RZ, R151.reuse ;  /* 0x000000ffff807224 */ /* 0x100fe200078e0097 */
[----:B------:R-:W-:Y:S01]  /*4bf0*/  ISETP.GT.AND P4, PT, R59, 0x28, PT ;  /* 0x000000283b00780c */ /* 0x000fe20003f84270 */
[--C-:B------:R-:W-:Y:S02]  /*4c00*/  IMAD.MOV.U32 R127, RZ, RZ, R151.reuse ;  /* 0x000000ffff7f7224 */ /* 0x100fe400078e0097 */
[--C-:B------:R-:W-:Y:S02]  /*4c10*/  IMAD.MOV.U32 R126, RZ, RZ, R151.reuse ;  /* 0x000000ffff7e7224 */ /* 0x100fe400078e0097 */
[----:B------:R-:W1:Y:S01]  /*4c20*/  MUFU.TANH R40, R40 ;  /* 0x0000002800287308 */ /* 0x000e620000002400 */
[----:B--2---:R-:W-:Y:S01]  /*4c30*/  FMNMX.FTZ R24, R60, R35, !PT ;  /* 0x000000233c187209 */ /* 0x004fe20007810000 */
[--C-:B------:R-:W-:Y:S01]  /*4c40*/  IMAD.MOV.U32 R125, RZ, RZ, R151.reuse ;  /* 0x000000ffff7d7224 */ /* 0x100fe200078e0097 */
[----:B0-----:R-:W-:Y:S01]  /*4c50*/  FSEL R53, R53, -INF , P1 ;  /* 0xff80000035357808 */ /* 0x001fe20000800000 */
[----:B------:R-:W-:-:S02]  /*4c60*/  IMAD.MOV.U32 R124, RZ, RZ, R151 ;  /* 0x000000ffff7c7224 */ /* 0x000fc400078e0097 */
[--C-:B------:R-:W-:Y:S02]  /*4c70*/  IMAD.MOV.U32 R123, RZ, RZ, R151.reuse ;  /* 0x000000ffff7b7224 */ /* 0x100fe400078e0097 */
[----:B------:R0:W-:Y:S01]  /*4c80*/  MUFU.TANH R58, R25 ;  /* 0x00000019003a7308 */ /* 0x0001e20000002400 */
[--C-:B------:R-:W-:Y:S02]  /*4c90*/  IMAD.MOV.U32 R122, RZ, RZ, R151.reuse ;  /* 0x000000ffff7a7224 */ /* 0x100fe400078e0097 */
[--C-:B------:R-:W-:Y:S02]  /*4ca0*/  IMAD.MOV.U32 R121, RZ, RZ, R151.reuse ;  /* 0x000000ffff797224 */ /* 0x100fe400078e0097 */
[--C-:B------:R-:W-:Y:S02]  /*4cb0*/  IMAD.MOV.U32 R120, RZ, RZ, R151.reuse ;  /* 0x000000ffff787224 */ /* 0x100fe400078e0097 */
[--C-:B------:R-:W-:Y:S01]  /*4cc0*/  IMAD.MOV.U32 R118, RZ, RZ, R151.reuse ;  /* 0x000000ffff767224 */ /* 0x100fe200078e0097 */
[----:B------:R-:W2:Y:S01]  /*4cd0*/  MUFU.TANH R41, R41 ;  /* 0x0000002900297308 */ /* 0x000ea20000002400 */
[----:B0-----:R-:W-:Y:S01]  /*4ce0*/  FMNMX.FTZ R25, R61, R24, !PT ;  /* 0x000000183d197209 */ /* 0x001fe20007810000 */
[--C-:B------:R-:W-:Y:S01]  /*4cf0*/  IMAD.MOV.U32 R117, RZ, RZ, R151.reuse ;  /* 0x000000ffff757224 */ /* 0x100fe200078e0097 */
[----:B-1----:R-:W-:Y:S01]  /*4d00*/  FSEL R40, R40, -INF , P6 ;  /* 0xff80000028287808 */ /* 0x002fe20003000000 */
[--C-:B------:R-:W-:Y:S01]  /*4d10*/  IMAD.MOV.U32 R116, RZ, RZ, R151.reuse ;  /* 0x000000ffff747224 */ /* 0x100fe200078e0097 */
[----:B------:R-:W-:Y:S01]  /*4d20*/  FMNMX.FTZ R24, R48, R25, !PT ;  /* 0x0000001930187209 */ /* 0x000fe20007810000 */
[----:B------:R-:W-:-:S02]  /*4d30*/  IMAD.MOV.U32 R115, RZ, RZ, R151 ;  /* 0x000000ffff737224 */ /* 0x000fc400078e0097 */
[----:B------:R-:W0:Y:S01]  /*4d40*/  MUFU.TANH R51, R51 ;  /* 0x0000003300337308 */ /* 0x000e220000002400 */
[----:B------:R-:W-:Y:S01]  /*4d50*/  FMNMX.FTZ R25, R49, R24, !PT ;  /* 0x0000001831197209 */ /* 0x000fe20007810000 */
[--C-:B------:R-:W-:Y:S02]  /*4d60*/  IMAD.MOV.U32 R114, RZ, RZ, R151.reuse ;  /* 0x000000ffff727224 */ /* 0x100fe400078e0097 */
[--C-:B------:R-:W-:Y:S01]  /*4d70*/  IMAD.MOV.U32 R113, RZ, RZ, R151.reuse ;  /* 0x000000ffff717224 */ /* 0x100fe200078e0097 */
[----:B------:R-:W-:Y:S01]  /*4d80*/  FMNMX.FTZ R24, R52, R25, !PT ;  /* 0x0000001934187209 */ /* 0x000fe20007810000 */
[--C-:B------:R-:W-:Y:S02]  /*4d90*/  IMAD.MOV.U32 R112, RZ, RZ, R151.reuse ;  /* 0x000000ffff707224 */ /* 0x100fe400078e0097 */
[----:B------:R-:W1:Y:S01]  /*4da0*/  MUFU.TANH R44, R44 ;  /* 0x0000002c002c7308 */ /* 0x000e620000002400 */
[----:B------:R-:W-:Y:S01]  /*4db0*/  FMNMX.FTZ R25, R53, R24, !PT ;  /* 0x0000001835197209 */ /* 0x000fe20007810000 */
[--C-:B------:R-:W-:Y:S01]  /*4dc0*/  IMAD.MOV.U32 R111, RZ, RZ, R151.reuse ;  /* 0x000000ffff6f7224 */ /* 0x100fe200078e0097 */
[----:B--2---:R-:W-:Y:S01]  /*4dd0*/  FSEL R41, R41, -INF , P5 ;  /* 0xff80000029297808 */ /* 0x004fe20002800000 */
[----:B------:R-:W-:-:S02]  /*4de0*/  IMAD.MOV.U32 R110, RZ, RZ, R151 ;  /* 0x000000ffff6e7224 */ /* 0x000fc400078e0097 */
[--C-:B------:R-:W-:Y:S02]  /*4df0*/  IMAD.MOV.U32 R109, RZ, RZ, R151.reuse ;  /* 0x000000ffff6d7224 */ /* 0x100fe400078e0097 */
[----:B------:R-:W-:Y:S01]  /*4e00*/  MUFU.TANH R54, R54 ;  /* 0x0000003600367308 */ /* 0x000fe20000002400 */
[----:B0-----:R-:W-:Y:S01]  /*4e10*/  FSEL R24, R51, -INF , P3 ;  /* 0xff80000033187808 */ /* 0x001fe20001800000 */
[--C-:B------:R-:W-:Y:S01]  /*4e20*/  IMAD.MOV.U32 R108, RZ, RZ, R151.reuse ;  /* 0x000000ffff6c7224 */ /* 0x100fe200078e0097 */
[----:B------:R-:W-:Y:S01]  /*4e30*/  ISETP.GT.AND P3, PT, R59, 0x29, PT ;  /* 0x000000293b00780c */ /* 0x000fe20003f64270 */
[--C-:B------:R-:W-:Y:S02]  /*4e40*/  IMAD.MOV.U32 R107, RZ, RZ, R151.reuse ;  /* 0x000000ffff6b7224 */ /* 0x100fe400078e0097 */
[--C-:B------:R-:W-:Y:S02]  /*4e50*/  IMAD.MOV.U32 R106, RZ, RZ, R151.reuse ;  /* 0x000000ffff6a7224 */ /* 0x100fe400078e0097 */
[----:B------:R-:W0:Y:S01]  /*4e60*/  MUFU.TANH R45, R45 ;  /* 0x0000002d002d7308 */ /* 0x000e220000002400 */
[----:B-1----:R-:W-:Y:S01]  /*4e70*/  FSEL R44, R44, -INF , P4 ;  /* 0xff8000002c2c7808 */ /* 0x002fe20002000000 */
[----:B------:R-:W-:-:S02]  /*4e80*/  IMAD.MOV.U32 R105, RZ, RZ, R151 ;  /* 0x000000ffff697224 */ /* 0x000fc400078e0097 */
[--C-:B------:R-:W-:Y:S02]  /*4e90*/  IMAD.MOV.U32 R104, RZ, RZ, R151.reuse ;  /* 0x000000ffff687224 */ /* 0x100fe400078e0097 */
[--C-:B------:R-:W-:Y:S02]  /*4ea0*/  IMAD.MOV.U32 R103, RZ, RZ, R151.reuse ;  /* 0x000000ffff677224 */ /* 0x100fe400078e0097 */
[----:B------:R-:W-:Y:S01]  /*4eb0*/  MUFU.TANH R55, R55 ;  /* 0x0000003700377308 */ /* 0x000fe20000002400 */
[--C-:B------:R-:W-:Y:S02]  /*4ec0*/  IMAD.MOV.U32 R101, RZ, RZ, R151.reuse ;  /* 0x000000ffff657224 */ /* 0x100fe400078e0097 */
[--C-:B------:R-:W-:Y:S02]  /*4ed0*/  IMAD.MOV.U32 R100, RZ, RZ, R151.reuse ;  /* 0x000000ffff647224 */ /* 0x100fe400078e0097 */
[--C-:B------:R-:W-:Y:S02]  /*4ee0*/  IMAD.MOV.U32 R99, RZ, RZ, R151.reuse ;  /* 0x000000ffff637224 */ /* 0x100fe400078e0097 */
[--C-:B------:R-:W-:Y:S01]  /*4ef0*/  IMAD.MOV.U32 R98, RZ, RZ, R151.reuse ;  /* 0x000000ffff627224 */ /* 0x100fe200078e0097 */
[----:B------:R-:W1:Y:S01]  /*4f00*/  MUFU.TANH R32, R32 ;  /* 0x0000002000207308 */ /* 0x000e620000002400 */
[----:B0-----:R-:W-:Y:S01]  /*4f10*/  FSEL R45, R45, -INF , P3 ;  /* 0xff8000002d2d7808 */ /* 0x001fe20001800000 */
        /* <DEDUP_REMOVED lines=8> */
[----:B------:R-:W-:Y:S01]  /*4fa0*/  MUFU.TANH R33, R33 ;  /* 0x0000002100217308 */ /* 0x000fe20000002400 */
[----:B------:R-:W-:-:S02]  /*4fb0*/  IMAD.MOV.U32 R90, RZ, RZ, R151 ;  /* 0x000000ffff5a7224 */ /* 0x000fc400078e0097 */
[--C-:B------:R-:W-:Y:S02]  /*4fc0*/  IMAD.MOV.U32 R89, RZ, RZ, R151.reuse ;  /* 0x000000ffff597224 */ /* 0x100fe400078e0097 */
[--C-:B------:R-:W-:Y:S02]  /*4fd0*/  IMAD.MOV.U32 R88, RZ, RZ, R151.reuse ;  /* 0x000000ffff587224 */ /* 0x100fe400078e0097 */
[--C-:B------:R-:W-:Y:S01]  /*4fe0*/  IMAD.MOV.U32 R87, RZ, RZ, R151.reuse ;  /* 0x000000ffff577224 */ /* 0x100fe200078e0097 */
[----:B------:R0:W-:Y:S01]  /*4ff0*/  MUFU.TANH R56, R28 ;  /* 0x0000001c00387308 */ /* 0x0001e20000002400 */
[--C-:B------:R-:W-:Y:S02]  /*5000*/  IMAD.MOV.U32 R86, RZ, RZ, R151.reuse ;  /* 0x000000ffff567224 */ /* 0x100fe400078e0097 */
[--C-:B------:R-:W-:Y:S02]  /*5010*/  IMAD.MOV.U32 R84, RZ, RZ, R151.reuse ;  /* 0x000000ffff547224 */ /* 0x100fe400078e0097 */
[----:B------:R-:W-:-:S02]  /*5020*/  IMAD.MOV.U32 R83, RZ, RZ, R151 ;  /* 0x000000ffff537224 */ /* 0x000fc400078e0097 */
[--C-:B------:R-:W-:Y:S01]  /*5030*/  IMAD.MOV.U32 R82, RZ, RZ, R151.reuse ;  /* 0x000000ffff527224 */ /* 0x100fe200078e0097 */
[----:B------:R-:W2:Y:S01]  /*5040*/  MUFU.TANH R43, R43 ;  /* 0x0000002b002b7308 */ /* 0x000ea20000002400 */
[----:B0-----:R-:W-:Y:S01]  /*5050*/  FMNMX.FTZ R28, R40, R25, !PT ;  /* 0x00000019281c7209 */ /* 0x001fe20007810000 */
[--C-:B------:R-:W-:Y:S01]  /*5060*/  IMAD.MOV.U32 R81, RZ, RZ, R151.reuse ;  /* 0x000000ffff517224 */ /* 0x100fe200078e0097 */
[----:B------:R-:W-:Y:S01]  /*5070*/  FSEL R25, R54, -INF , P2 ;  /* 0xff80000036197808 */ /* 0x000fe20001000000 */
[--C-:B------:R-:W-:Y:S01]  /*5080*/  IMAD.MOV.U32 R80, RZ, RZ, R151.reuse ;  /* 0x000000ffff507224 */ /* 0x100fe200078e0097 */
[----:B------:R-:W-:Y:S01]  /*5090*/  ISETP.GT.AND P2, PT, R59, 0x30, PT ;  /* 0x000000303b00780c */ /* 0x000fe20003f44270 */
[--C-:B------:R-:W-:Y:S01]  /*50a0*/  IMAD.MOV.U32 R79, RZ, RZ, R151.reuse ;  /* 0x000000ffff4f7224 */ /* 0x100fe200078e0097 */
[----:B------:R-:W-:Y:S01]  /*50b0*/  FMNMX.FTZ R54, R2, R7, !PT ;  /* 0x0000000702367209 */ /* 0x000fe20007810000 */
[----:B------:R-:W0:Y:S01]  /*50c0*/  MUFU.TANH R36, R36 ;  /* 0x0000002400247308 */ /* 0x000e220000002400 */
[----:B-1----:R-:W-:Y:S01]  /*50d0*/  FSEL R51, R32, -INF , P2 ;  /* 0xff80000020337808 */ /* 0x002fe20001000000 */
[----:B------:R-:W-:-:S02]  /*50e0*/  IMAD.MOV.U32 R78, RZ, RZ, R151 ;  /* 0x000000ffff4e7224 */ /* 0x000fc400078e0097 */
[--C-:B------:R-:W-:Y:S02]  /*50f0*/  IMAD.MOV.U32 R77, RZ, RZ, R151.reuse ;  /* 0x000000ffff4d7224 */ /* 0x100fe400078e0097 */
[--C-:B------:R-:W-:Y:S02]  /*5100*/  IMAD.MOV.U32 R76, RZ, RZ, R151.reuse ;  /* 0x000000ffff4c7224 */ /* 0x100fe400078e0097 */
[----:B------:R1:W-:Y:S01]  /*5110*/  MUFU.TANH R57, R29 ;  /* 0x0000001d00397308 */ /* 0x0003e20000002400 */
[----:B--2---:R-:W-:Y:S01]  /*5120*/  FSEL R32, R43, -INF , P5 ;  /* 0xff8000002b207808 */ /* 0x004fe20002800000 */
[--C-:B------:R-:W-:Y:S01]  /*5130*/  IMAD.MOV.U32 R75, RZ, RZ, R151.reuse ;  /* 0x000000ffff4b7224 */ /* 0x100fe200078e0097 */
[----:B------:R-:W-:Y:S01]  /*5140*/  ISETP.GT.AND P5, PT, R59, 0x39, PT ;  /* 0x000000393b00780c */ /* 0x000fe20003fa4270 */
[--C-:B------:R-:W-:Y:S02]  /*5150*/  IMAD.MOV.U32 R74, RZ, RZ, R151.reuse ;  /* 0x000000ffff4a7224 */ /* 0x100fe400078e0097 */
[----:B------:R-:W-:-:S02]  /*5160*/  IMAD.MOV.U32 R73, RZ, RZ, R151 ;  /* 0x000000ffff497224 */ /* 0x000fc400078e0097 */
[----:B------:R-:W2:Y:S01]  /*5170*/  MUFU.TANH R46, R46 ;  /* 0x0000002e002e7308 */ /* 0x000ea20000002400 */
[----:B-1----:R-:W-:Y:S01]  /*5180*/  FMNMX.FTZ R29, R41, R28, !PT ;  /* 0x0000001c291d7209 */ /* 0x002fe20007810000 */
[--C-:B------:R-:W-:Y:S01]  /*5190*/  IMAD.MOV.U32 R72, RZ, RZ, R151.reuse ;  /* 0x000000ffff487224 */ /* 0x100fe200078e0097 */
[----:B------:R-:W-:Y:S01]  /*51a0*/  FSEL R28, R55, -INF , P1 ;  /* 0xff800000371c7808 */ /* 0x000fe20000800000 */
[--C-:B------:R-:W-:Y:S01]  /*51b0*/  IMAD.MOV.U32 R71, RZ, RZ, R151.reuse ;  /* 0x000000ffff477224 */ /* 0x100fe200078e0097 */
[----:B------:R-:W-:Y:S01]  /*51c0*/  ISETP.GT.AND P1, PT, R59, 0x31, PT ;  /* 0x000000313b00780c */ /* 0x000fe20003f24270 */
[--C-:B------:R-:W-:Y:S02]  /*51d0*/  IMAD.MOV.U32 R70, RZ, RZ, R151.reuse ;  /* 0x000000ffff467224 */ /* 0x100fe400078e0097 */
[----:B------:R1:W-:Y:S01]  /*51e0*/  MUFU.TANH R3, R34 ;  /* 0x0000002200037308 */ /* 0x0003e20000002400 */
[--C-:B------:R-:W-:Y:S02]  /*51f0*/  IMAD.MOV.U32 R69, RZ, RZ, R151.reuse ;  /* 0x000000ffff457224 */ /* 0x100fe400078e0097 */
[----:B------:R-:W-:-:S02]  /*5200*/  IMAD.MOV.U32 R67, RZ, RZ, R151 ;  /* 0x000000ffff437224 */ /* 0x000fc400078e0097 */
[--C-:B------:R-:W-:Y:S02]  /*5210*/  IMAD.MOV.U32 R66, RZ, RZ, R151.reuse ;  /* 0x000000ffff427224 */ /* 0x100fe400078e0097 */
[----:B------:R-:W-:Y:S01]  /*5220*/  IMAD.MOV.U32 R65, RZ, RZ, R151 ;  /* 0x000000ffff417224 */ /* 0x000fe200078e0097 */
[----:B------:R-:W3:Y:S01]  /*5230*/  MUFU.TANH R37, R37 ;  /* 0x0000002500257308 */ /* 0x000ee20000002400 */
[----:B-1----:R-:W-:Y:S02]  /*5240*/  FMNMX.FTZ R34, R44, R29, !PT ;  /* 0x0000001d2c227209 */ /* 0x002fe40007810000 */
[----:B------:R-:W-:Y:S02]  /*5250*/  FSEL R29, R42, -INF , P6 ;  /* 0xff8000002a1d7808 */ /* 0x000fe40003000000 */
[----:B------:R-:W-:Y:S02]  /*5260*/  FMNMX.FTZ R34, R45, R34, !PT ;  /* 0x000000222d227209 */ /* 0x000fe40007810000 */
[----:B------:R-:W-:Y:S01]  /*5270*/  FSEL R42, R33, -INF , P1 ;  /* 0xff800000212a7808 */ /* 0x000fe20000800000 */
[----:B------:R-:W1:Y:S01]  /*5280*/  MUFU.TANH R47, R47 ;  /* 0x0000002f002f7308 */ /* 0x000e620000002400 */
[----:B------:R-:W-:-:S02]  /*5290*/  ISETP.GT.AND P6, PT, R59, 0x38, PT ;  /* 0x000000383b00780c */ /* 0x000fc40003fc4270 */
[----:B------:R-:W-:Y:S02]  /*52a0*/  FMNMX.FTZ R33, R51, R34, !PT ;  /* 0x0000002233217209 */ /* 0x000fe40007810000 */
[----:B0-----:R-:W-:Y:S02]  /*52b0*/  FSEL R43, R36, -INF , P6 ;  /* 0xff800000242b7808 */ /* 0x001fe40003000000 */
[----:B------:R-:W-:Y:S01]  /*52c0*/  FMNMX.FTZ R34, R42, R33, !PT ;  /* 0x000000212a227209 */ /* 0x000fe20007810000 */
[----:B------:R-:W0:Y:S01]  /*52d0*/  MUFU.TANH R38, R38 ;  /* 0x0000002600267308 */ /* 0x000e220000002400 */
[----:B--2---:R-:W-:Y:S02]  /*52e0*/  FSEL R33, R46, -INF , P4 ;  /* 0xff8000002e217808 */ /* 0x004fe40002000000 */
[----:B------:R-:W-:Y:S02]  /*52f0*/  ISETP.GT.AND P4, PT, R59, 0x40, PT ;  /* 0x000000403b00780c */ /* 0x000fe40003f84270 */
[----:B---3--:R-:W-:-:S02]  /*5300*/  FSEL R46, R37, -INF , P5 ;  /* 0xff800000252e7808 */ /* 0x008fc40002800000 */
[----:B------:R-:W-:Y:S01]  /*5310*/  FMNMX.FTZ R35, R43, R34, !PT ;  /* 0x000000222b237209 */ /* 0x000fe20007810000 */
[----:B------:R-:W2:Y:S01]  /*5320*/  MUFU.TANH R39, R39 ;  /* 0x0000002700277308 */ /* 0x000ea20000002400 */
[----:B-1----:R-:W-:Y:S02]  /*5330*/  FSEL R34, R47, -INF , P3 ;  /* 0xff8000002f227808 */ /* 0x002fe40001800000 */
[----:B------:R-:W-:Y:S02]  /*5340*/  ISETP.GT.AND P3, PT, R59, 0x41, PT ;  /* 0x000000413b00780c */ /* 0x000fe40003f64270 */
[----:B------:R-:W-:Y:S02]  /*5350*/  FSEL R50, R50, -INF , P4 ;  /* 0xff80000032327808 */ /* 0x000fe40002000000 */
[----:B------:R-:W-:Y:S01]  /*5360*/  FMNMX.FTZ R37, R46, R35, !PT ;  /* 0x000000232e257209 */ /* 0x000fe20007810000 */
[----:B------:R-:W1:Y:S01]  /*5370*/  MUFU.TANH R26, R26 ;  /* 0x0000001a001a7308 */ /* 0x000e620000002400 */
[----:B------:R-:W-:-:S02]  /*5380*/  FSEL R35, R3, -INF , P2 ;  /* 0xff80000003237808 */ /* 0x000fc40001000000 */
[C---:B------:R-:W-:Y:S02]  /*5390*/  ISETP.GT.AND P2, PT, R59.reuse, 0x48, PT ;  /* 0x000000483b00780c */ /* 0x040fe40003f44270 */
[----:B------:R-:W-:Y:S02]  /*53a0*/  FSEL R58, R58, -INF , P3 ;  /* 0xff8000003a3a7808 */ /* 0x000fe40001800000 */
[----:B------:R-:W-:Y:S01]  /*53b0*/  FMNMX.FTZ R37, R50, R37, !PT ;  /* 0x0000002532257209 */ /* 0x000fe20007810000 */
[----:B------:R-:W3:Y:S01]  /*53c0*/  MUFU.TANH R30, R30 ;  /* 0x0000001e001e7308 */ /* 0x000ee20000002400 */
[----:B------:R-:W-:Y:S02]  /*53d0*/  FSEL R36, R4, -INF , P1 ;  /* 0xff80000004247808 */ /* 0x000fe40000800000 */
[----:B------:R-:W-:Y:S02]  /*53e0*/  ISETP.GT.AND P1, PT, R59, 0x49, PT ;  /* 0x000000493b00780c */ /* 0x000fe40003f24270 */
[----:B------:R-:W-:-:S02]  /*53f0*/  FSEL R56, R56, -INF , P2 ;  /* 0xff80000038387808 */ /* 0x000fc40001000000 */
[----:B------:R-:W-:Y:S02]  /*5400*/  FMNMX.FTZ R37, R58, R37, !PT ;  /* 0x000000253a257209 */ /* 0x000fe40007810000 */
[----:B------:R-:W-:Y:S02]  /*5410*/  FSEL R57, R57, -INF , P1 ;  /* 0xff80000039397808 */ /* 0x000fe40000800000 */
[----:B------:R-:W-:Y:S02]  /*5420*/  FMNMX.FTZ R4, R56, R37, !PT ;  /* 0x0000002538047209 */ /* 0x000fe40007810000 */
[----:B0-----:R-:W-:Y:S02]  /*5430*/  FSEL R38, R38, -INF , P6 ;  /* 0xff80000026267808 */ /* 0x001fe40003000000 */
[----:B------:R-:W-:Y:S02]  /*5440*/  FMNMX.FTZ R3, R57, R4, !PT ;  /* 0x0000000439037209 */ /* 0x000fe40007810000 */
[----:B--2---:R-:W-:-:S02]  /*5450*/  FSEL R39, R39, -INF , P5 ;  /* 0xff80000027277808 */ /* 0x004fc40002800000 */
[----:B-1----:R-:W-:Y:S01]  /*5460*/  FSEL R26, R26, -INF , P4 ;  /* 0xff8000001a1a7808 */ /* 0x002fe20002000000 */
[----:B------:R-:W0:Y:S01]  /*5470*/  SHFL.BFLY PT, R4, R3, 0x2, 0x1f ;  /* 0x0c401f0003047f89 */ /* 0x000e2200000e0000 */
[----:B---3--:R-:W-:Y:S02]  /*5480*/  FSEL R30, R30, -INF , P2 ;  /* 0xff8000001e1e7808 */ /* 0x008fe40001000000 */
[----:B0-----:R-:W-:Y:S02]  /*5490*/  FMNMX.FTZ R37, R3, R4, !PT ;  /* 0x0000000403257209 */ /* 0x001fe40007810000 */
[----:B------:R0:W-:Y:S03]  /*54a0*/  MUFU.TANH R3, R27 ;  /* 0x0000001b00037308 */ /* 0x0001e60000002400 */
[----:B------:R-:W1:Y:S02]  /*54b0*/  SHFL.BFLY PT, R4, R37, 0x1, 0x1f ;  /* 0x0c201f0025047f89 */ /* 0x000e6400000e0000 */
[----:B-1----:R-:W-:-:S02]  /*54c0*/  FMNMX.FTZ R4, R37, R4, !PT ;  /* 0x0000000425047209 */ /* 0x002fc40007810000 */
[----:B------:R-:W-:Y:S02]  /*54d0*/  FMNMX.FTZ R37, R17, R54, !PT ;  /* 0x0000003611257209 */ /* 0x000fe40007810000 */
[C---:B------:R-:W-:Y:S01]  /*54e0*/  FSETP.NEU.FTZ.AND P0, PT, R4.reuse, -INF , PT ;  /* 0xff8000000400780b */ /* 0x040fe20003f1d000 */
[----:B------:R-:W-:Y:S01]  /*54f0*/  FMUL.FTZ R47, R4, UR5 ;  /* 0x00000005042f7c20 */ /* 0x000fe20008410000 */
[----:B------:R-:W-:-:S04]  /*5500*/  FMNMX.FTZ R54, R20, R37, !PT ;  /* 0x0000002514367209 */ /* 0x000fc80007810000 */
[----:B------:R-:W-:Y:S02]  /*5510*/  FMNMX.FTZ R37, R21, R54, !PT ;  /* 0x0000003615257209 */ /* 0x000fe40007810000 */
[----:B------:R-:W-:Y:S02]  /*5520*/  FSEL R59, R47, RZ, P0 ;  /* 0x000000ff2f3b7208 */ /* 0x000fe40000000000 */
[----:B------:R-:W-:Y:S02]  /*5530*/  FMNMX.FTZ R54, R24, R37, !PT ;  /* 0x0000002518367209 */ /* 0x000fe40007810000 */
[----:B------:R-:W1:Y:S01]  /*5540*/  MUFU.TANH R37, R31 ;  /* 0x0000001f00257308 */ /* 0x000e620000002400 */
[--C-:B------:R-:W-:Y:S01]  /*5550*/  FFMA.FTZ R204, R48, UR5, -R59.reuse ;  /* 0x0000000530cc7c23 */ /* 0x100fe2000801083b */
[----:B------:R-:W-:Y:S01]  /*5560*/  FMNMX.FTZ R47, R25, R54, !PT ;  /* 0x00000036192f7209 */ /* 0x000fe20007810000 */
[--C-:B------:R-:W-:Y:S01]  /*5570*/  FFMA.FTZ R208, R62, UR5, -R59.reuse ;  /* 0x000000053ed07c23 */ /* 0x100fe2000801083b */
[--C-:B------:R-:W-:Y:S01]  /*5580*/  FFMA.FTZ R63, R63, UR5, -R59.reuse ;  /* 0x000000053f3f7c23 */ /* 0x100fe2000801083b */
[--C-:B------:R-:W-:Y:S01]  /*5590*/  FFMA.FTZ R210, R60, UR5, -R59.reuse ;  /* 0x000000053cd27c23 */ /* 0x100fe2000801083b */
[----:B------:R-:W-:Y:S01]  /*55a0*/  FMNMX.FTZ R54, R28, R47, !PT ;  /* 0x0000002f1c367209 */ /* 0x000fe20007810000 */
[--C-:B------:R-:W-:Y:S01]  /*55b0*/  FFMA.FTZ R61, R61, UR5, -R59.reuse ;  /* 0x000000053d3d7c23 */ /* 0x100fe2000801083b */
[--C-:B------:R-:W-:Y:S01]  /*55c0*/  FFMA.FTZ R49, R49, UR5, -R59.reuse ;  /* 0x0000000531317c23 */ /* 0x100fe2000801083b */
[----:B------:R-:W-:Y:S01]  /*55d0*/  MUFU.EX2 R208, R208 ;  /* 0x000000d000d07308 */ /* 0x000fe20000000800 */
[----:B0-----:R-:W-:Y:S01]  /*55e0*/  FMNMX.FTZ R27, R29, R54, !PT ;  /* 0x000000361d1b7209 */ /* 0x001fe20007810000 */
[--C-:B------:R-:W-:Y:S01]  /*55f0*/  FFMA.FTZ R52, R52, UR5, -R59.reuse ;  /* 0x0000000534347c23 */ /* 0x100fe2000801083b */
[--C-:B------:R-:W-:Y:S01]  /*5600*/  FFMA.FTZ R53, R53, UR5, -R59.reuse ;  /* 0x0000000535357c23 */ /* 0x100fe2000801083b */
[--C-:B------:R-:W-:Y:S01]  /*5610*/  FFMA.FTZ R58, R58, UR5, -R59.reuse ;  /* 0x000000053a3a7c23 */ /* 0x100fe2000801083b */
[----:B------:R-:W-:Y:S01]  /*5620*/  FMNMX.FTZ R54, R32, R27, !PT ;  /* 0x0000001b20367209 */ /* 0x000fe20007810000 */
[--C-:B------:R-:W-:Y:S01]  /*5630*/  FFMA.FTZ R41, R41, UR5, -R59.reuse ;  /* 0x0000000529297c23 */ /* 0x100fe2000801083b */
[--C-:B------:R-:W-:Y:S01]  /*5640*/  FFMA.FTZ R44, R44, UR5, -R59.reuse ;  /* 0x000000052c2c7c23 */ /* 0x100fe2000801083b */
[----:B-1----:R-:W-:Y:S01]  /*5650*/  FSEL R37, R37, -INF , P1 ;  /* 0xff80000025257808 */ /* 0x002fe20000800000 */
[----:B------:R0:W-:Y:S01]  /*5660*/  MUFU.EX2 R27, R63 ;  /* 0x0000003f001b7308 */ /* 0x0001e20000000800 */
        /* <DEDUP_REMOVED lines=8> */
[----:B------:R-:W-:Y:S01]  /*56f0*/  FMNMX.FTZ R31, R35, R54, !PT ;  /* 0x00000036231f7209 */ /* 0x000fe20007810000 */
[--C-:B------:R-:W-:Y:S01]  /*5700*/  FFMA.FTZ R50, R50, UR5, -R59.reuse ;  /* 0x0000000532327c23 */ /* 0x100fe2000801083b */
[--C-:B------:R-:W-:Y:S01]  /*5710*/  FFMA.FTZ R56, R56, UR5, -R59.reuse ;  /* 0x0000000538387c23 */ /* 0x100fe2000801083b */
[----:B------:R-:W-:Y:S01]  /*5720*/  FFMA.FTZ R57, R57, UR5, -R59 ;  /* 0x0000000539397c23 */ /* 0x000fe2000801083b */
[----:B------:R-:W-:Y:S01]  /*5730*/  FMNMX.FTZ R47, R36, R31, !PT ;  /* 0x0000001f242f7209 */ /* 0x000fe20007810000 */
[--C-:B0-----:R-:W-:Y:S01]  /*5740*/  IMAD.MOV.U32 R63, RZ, RZ, R151.reuse ;  /* 0x000000ffff3f7224 */ /* 0x101fe200078e0097 */
[----:B------:R-:W-:Y:S01]  /*5750*/  ISETP.NE.AND P0, PT, R64, RZ, PT ;  /* 0x000000ff4000720c */ /* 0x000fe20003f05270 */
[----:B------:R0:W-:Y:S01]  /*5760*/  MUFU.EX2 R31, R61 ;  /* 0x0000003d001f7308 */ /* 0x0001e20000000800 */
[----:B------:R-:W-:Y:S01]  /*5770*/  FMNMX.FTZ R54, R38, R47, !PT ;  /* 0x0000002f26367209 */ /* 0x000fe20007810000 */
[--C-:B------:R-:W-:Y:S01]  /*5780*/  IMAD.MOV.U32 R64, RZ, RZ, R151.reuse ;  /* 0x000000ffff407224 */ /* 0x100fe200078e0097 */
[----:B------:R-:W-:Y:S01]  /*5790*/  FSEL R47, R3, -INF , P3 ;  /* 0xff800000032f7808 */ /* 0x000fe20001800000 */
[----:B------:R-:W-:Y:S01]  /*57a0*/  IMAD.MOV.U32 R62, RZ, RZ, R151 ;  /* 0x000000ffff3e7224 */ /* 0x000fe200078e0097 */
[----:B------:R-:W-:Y:S01]  /*57b0*/  FMNMX.FTZ R55, R39, R54, !PT ;  /* 0x0000003627377209 */ /* 0x000fe20007810000 */
[----:B------:R-:W-:Y:S01]  /*57c0*/  FFMA.FTZ R54, R40, UR5, -R59 ;  /* 0x0000000528367c23 */ /* 0x000fe2000801083b */
[--C-:B------:R-:W-:Y:S01]  /*57d0*/  IMAD.MOV.U32 R60, RZ, RZ, R151.reuse ;  /* 0x000000ffff3c7224 */ /* 0x100fe200078e0097 */
[----:B------:R-:W-:Y:S01]  /*57e0*/  MUFU.EX2 R204, R204 ;  /* 0x000000cc00cc7308 */ /* 0x000fe20000000800 */
[----:B------:R-:W-:Y:S01]  /*57f0*/  FMNMX.FTZ R48, R26, R55, !PT ;  /* 0x000000371a307209 */ /* 0x000fe20007810000 */
[----:B0-----:R-:W-:-:S03]  /*5800*/  IMAD.MOV.U32 R61, RZ, RZ, R151 ;  /* 0x000000ffff3d7224 */ /* 0x001fc600078e0097 */
[----:B------:R-:W-:-:S03]  /*5810*/  FMNMX.FTZ R3, R47, R48, !PT ;  /* 0x000000302f037209 */ /* 0x000fc60007810000 */
[----:B------:R-:W-:Y:S01]  /*5820*/  MUFU.EX2 R49, R49 ;  /* 0x0000003100317308 */ /* 0x000fe20000000800 */
[----:B------:R-:W-:-:S04]  /*5830*/  FMNMX.FTZ R48, R30, R3, !PT ;  /* 0x000000031e307209 */ /* 0x000fc80007810000 */
[----:B------:R-:W-:-:S03]  /*5840*/  FMNMX.FTZ R48, R37, R48, !PT ;  /* 0x0000003025307209 */ /* 0x000fc60007810000 */
[----:B------:R-:W-:Y:S02]  /*5850*/  MUFU.EX2 R52, R52 ;  /* 0x0000003400347308 */ /* 0x000fe40000000800 */
[----:B------:R-:W0:Y:S06]  /*5860*/  SHFL.BFLY PT, R3, R48, 0x2, 0x1f ;  /* 0x0c401f0030037f89 */ /* 0x000e2c00000e0000 */
[----:B------:R-:W1:Y:S08]  /*5870*/  MUFU.EX2 R53, R53 ;  /* 0x0000003500357308 */ /* 0x000e700000000800 */
[----:B------:R-:W-:Y:S08]  /*5880*/  MUFU.EX2 R54, R54 ;  /* 0x0000003600367308 */ /* 0x000ff00000000800 */
[----:B------:R-:W-:Y:S01]  /*5890*/  MUFU.EX2 R55, R58 ;  /* 0x0000003a00377308 */ /* 0x000fe20000000800 */
[----:B-1----:R-:W-:-:S02]  /*58a0*/  F2FP.F16.F32.PACK_AB R206, R53, R52 ;  /* 0x0000003435ce723e */ /* 0x002fc400000000ff */
[----:B0-----:R-:W-:-:S05]  /*58b0*/  FMNMX.FTZ R40, R48, R3, !PT ;  /* 0x0000000330287209 */ /* 0x001fca0007810000 */
[----:B------:R-:W0:Y:S01]  /*58c0*/  SHFL.BFLY PT, R3, R40, 0x1, 0x1f ;  /* 0x0c201f0028037f89 */ /* 0x000e2200000e0000 */
[----:B------:R-:W1:Y:S08]  /*58d0*/  MUFU.EX2 R41, R41 ;  /* 0x0000002900297308 */ /* 0x000e700000000800 */
[----:B------:R-:W-:Y:S08]  /*58e0*/  MUFU.EX2 R44, R44 ;  /* 0x0000002c002c7308 */ /* 0x000ff00000000800 */
[----:B------:R-:W2:Y:S01]  /*58f0*/  MUFU.EX2 R45, R45 ;  /* 0x0000002d002d7308 */ /* 0x000ea20000000800 */
[----:B-1----:R-:W-:-:S02]  /*5900*/  F2FP.F16.F32.PACK_AB R200, R41, R54 ;  /* 0x0000003629c8723e */ /* 0x002fc400000000ff */
[----:B0-----:R-:W-:-:S05]  /*5910*/  FMNMX.FTZ R3, R40, R3, !PT ;  /* 0x0000000328037209 */ /* 0x001fca0007810000 */
[----:B------:R-:W-:Y:S01]  /*5920*/  MUFU.EX2 R51, R51 ;  /* 0x0000003300337308 */ /* 0x000fe20000000800 */
[C---:B------:R-:W-:Y:S01]  /*5930*/  FSETP.NEU.FTZ.AND P1, PT, R3.reuse, -INF , PT ;  /* 0xff8000000300780b */ /* 0x040fe20003f3d000 */
[----:B------:R-:W-:-:S06]  /*5940*/  FMUL.FTZ R40, R3, UR5 ;  /* 0x0000000503287c20 */ /* 0x000fcc0008410000 */
[----:B------:R-:W-:Y:S01]  /*5950*/  MUFU.EX2 R42, R42 ;  /* 0x0000002a002a7308 */ /* 0x000fe20000000800 */
[----:B------:R-:W-:Y:S02]  /*5960*/  FSEL R40, R40, RZ, P1 ;  /* 0x000000ff28287208 */ /* 0x000fe40000800000 */
[----:B------:R-:W-:Y:S02]  /*5970*/  PLOP3.LUT P1, PT, PT, PT, UP0, 0x80, 0x0 ;  /* 0x000000000000781c */ /* 0x000fe40003f2f008 */
[----:B--2---:R-:W-:Y:S01]  /*5980*/  F2FP.F16.F32.PACK_AB R202, R45, R44 ;  /* 0x0000002c2dca723e */ /* 0x004fe200000000ff */
[--C-:B------:R-:W-:Y:S01]  /*5990*/  FFMA.FTZ R2, R2, UR5, -R40.reuse ;  /* 0x0000000502027c23 */ /* 0x100fe20008010828 */
[--C-:B------:R-:W-:Y:S01]  /*59a0*/  FFMA.FTZ R7, R7, UR5, -R40.reuse ;  /* 0x0000000507077c23 */ /* 0x100fe20008010828 */
[--C-:B------:R-:W-:Y:S01]  /*59b0*/  FFMA.FTZ R17, R17, UR5, -R40.reuse ;  /* 0x0000000511117c23 */ /* 0x100fe20008010828 */
[--C-:B------:R-:W-:Y:S01]  /*59c0*/  FFMA.FTZ R20, R20, UR5, -R40.reuse ;  /* 0x0000000514147c23 */ /* 0x100fe20008010828 */
[--C-:B------:R-:W-:Y:S01]  /*59d0*/  FFMA.FTZ R21, R21, UR5, -R40.reuse ;  /* 0x0000000515157c23 */ /* 0x100fe20008010828 */
[----:B------:R0:W-:Y:S01]  /*59e0*/  MUFU.EX2 R209, R7 ;  /* 0x0000000700d17308 */ /* 0x0001e20000000800 */
        /* <DEDUP_REMOVED lines=8> */
[----:B0-----:R-:W-:Y:S01]  /*5a70*/  FADD.FTZ R7, R208, R27 ;  /* 0x0000001bd0077221 */ /* 0x001fe20000010000 */
[--C-:B------:R-:W-:Y:S01]  /*5a80*/  FFMA.FTZ R35, R35, UR5, -R40.reuse ;  /* 0x0000000523237c23 */ /* 0x100fe20008010828 */
[--C-:B------:R-:W-:Y:S01]  /*5a90*/  FFMA.FTZ R36, R36, UR5, -R40.reuse ;  /* 0x0000000524247c23 */ /* 0x100fe20008010828 */
[--C-:B------:R-:W-:Y:S01]  /*5aa0*/  FFMA.FTZ R38, R38, UR5, -R40.reuse ;  /* 0x0000000526267c23 */ /* 0x100fe20008010828 */
[----:B------:R-:W-:Y:S01]  /*5ab0*/  FADD.FTZ R48, R210, R7 ;  /* 0x00000007d2307221 */ /* 0x000fe20000010000 */
[--C-:B------:R-:W-:Y:S01]  /*5ac0*/  FFMA.FTZ R39, R39, UR5, -R40.reuse ;  /* 0x0000000527277c23 */ /* 0x100fe20008010828 */
[----:B------:R-:W-:Y:S01]  /*5ad0*/  FFMA.FTZ R26, R26, UR5, -R40 ;  /* 0x000000051a1a7c23 */ /* 0x000fe20008010828 */
[----:B------:R0:W2:Y:S01]  /*5ae0*/  MUFU.EX2 R211, R17 ;  /* 0x0000001100d37308 */ /* 0x0000a20000000800 */
[----:B------:R-:W-:Y:S01]  /*5af0*/  FADD.FTZ R7, R31, R48 ;  /* 0x000000301f077221 */ /* 0x000fe20000010000 */
[--C-:B------:R-:W-:Y:S01]  /*5b00*/  FFMA.FTZ R47, R47, UR5, -R40.reuse ;  /* 0x000000052f2f7c23 */ /* 0x100fe20008010828 */
[--C-:B------:R-:W-:Y:S01]  /*5b10*/  FFMA.FTZ R30, R30, UR5, -R40.reuse ;  /* 0x000000051e1e7c23 */ /* 0x100fe20008010828 */
[----:B------:R-:W-:Y:S01]  /*5b20*/  FFMA.FTZ R37, R37, UR5, -R40 ;  /* 0x0000000525257c23 */ /* 0x000fe20008010828 */
[----:B------:R-:W-:Y:S01]  /*5b30*/  FADD.FTZ R58, R204, R7 ;  /* 0x00000007cc3a7221 */ /* 0x000fe20000010000 */
[----:B------:R-:W-:Y:S01]  /*5b40*/  F2FP.F16.F32.PACK_AB R208, R27, R208 ;  /* 0x000000d01bd0723e */ /* 0x000fe200000000ff */
[----:B------:R-:W-:Y:S01]  /*5b50*/  IMAD.MOV.U32 R27, RZ, RZ, R151 ;  /* 0x000000ffff1b7224 */ /* 0x000fe200078e0097 */
[----:B------:R-:W3:Y:S01]  /*5b60*/  MUFU.EX2 R20, R20 ;  /* 0x0000001400147308 */ /* 0x000ee20000000800 */
[----:B-1----:R-:W-:Y:S01]  /*5b70*/  FADD.FTZ R48, R2, R209 ;  /* 0x000000d102307221 */ /* 0x002fe20000010000 */
[----:B0-----:R-:W-:Y:S01]  /*5b80*/  FADD.FTZ R17, R49, R58 ;  /* 0x0000003a31117221 */ /* 0x001fe20000010000 */
[----:B------:R-:W-:Y:S01]  /*5b90*/  F2FP.F16.F32.PACK_AB R210, R31, R210 ;  /* 0x000000d21fd2723e */ /* 0x000fe200000000ff */
[----:B------:R-:W-:Y:S01]  /*5ba0*/  IMAD.MOV.U32 R31, RZ, RZ, R151 ;  /* 0x000000ffff1f7224 */ /* 0x000fe200078e0097 */
[----:B------:R-:W-:Y:S01]  /*5bb0*/  F2FP.F16.F32.PACK_AB R204, R49, R204 ;  /* 0x000000cc31cc723e */ /* 0x000fe200000000ff */
[----:B------:R-:W-:Y:S01]  /*5bc0*/  FADD.FTZ R58, R52, R17 ;  /* 0x00000011343a7221 */ /* 0x000fe20000010000 */
[----:B------:R-:W-:Y:S01]  /*5bd0*/  F2FP.F16.F32.PACK_AB R196, R42, R51 ;  /* 0x000000332ac4723e */ /* 0x000fe200000000ff */
[----:B------:R-:W0:Y:S01]  /*5be0*/  MUFU.EX2 R21, R21 ;  /* 0x0000001500157308 */ /* 0x000e220000000800 */
[----:B--2---:R-:W-:Y:S01]  /*5bf0*/  FADD.FTZ R7, R211, R48 ;  /* 0x00000030d3077221 */ /* 0x004fe20000010000 */
[----:B------:R-:W-:Y:S01]  /*5c00*/  FADD.FTZ R59, R53, R58 ;  /* 0x0000003a353b7221 */ /* 0x000fe20000010000 */
[----:B------:R-:W-:Y:S01]  /*5c10*/  F2FP.F16.F32.PACK_AB R209, R209, R2 ;  /* 0x00000002d1d1723e */ /* 0x000fe200000000ff */
[----:B------:R-:W-:-:S02]  /*5c20*/  IMAD.MOV.U32 R2, RZ, RZ, 0x3f800000 ;  /* 0x3f800000ff027424 */ /* 0x000fc400078e00ff */
[----:B------:R-:W-:Y:S02]  /*5c30*/  IMAD.MOV.U32 R58, RZ, RZ, R151 ;  /* 0x000000ffff3a7224 */ /* 0x000fe400078e0097 */
[----:B------:R-:W1:Y:S01]  /*5c40*/  MUFU.EX2 R24, R24 ;  /* 0x0000001800187308 */ /* 0x000e620000000800 */
[----:B---3--:R-:W-:Y:S01]  /*5c50*/  FADD.FTZ R48, R20, R7 ;  /* 0x0000000714307221 */ /* 0x008fe20000010000 */
[----:B------:R-:W-:Y:S01]  /*5c60*/  IADD3 R7, R0, 0x38840, RZ ;  /* 0x0003884000077810 */ /* 0x000fe20007ffe0ff */
[--C-:B------:R-:W-:Y:S01]  /*5c70*/  IMAD.MOV.U32 R53, RZ, RZ, R151.reuse ;  /* 0x000000ffff357224 */ /* 0x100fe200078e0097 */
[----:B------:R-:W-:Y:S01]  /*5c80*/  F2FP.F16.F32.PACK_AB R211, R20, R211 ;  /* 0x000000d314d3723e */ /* 0x000fe200000000ff */
[----:B------:R-:W-:Y:S01]  /*5c90*/  IMAD.MOV.U32 R52, RZ, RZ, R151 ;  /* 0x000000ffff347224 */ /* 0x000fe200078e0097 */
[----:B------:R-:W-:Y:S01]  /*5ca0*/  PRMT R7, R6, 0x654, R7 ;  /* 0x0000065406077816 */ /* 0x000fe20000000007 */
[----:B------:R-:W-:Y:S01]  /*5cb0*/  IMAD.MOV.U32 R49, RZ, RZ, R151 ;  /* 0x000000ffff317224 */ /* 0x000fe200078e0097 */
[----:B------:R-:W2:Y:S01]  /*5cc0*/  MUFU.EX2 R25, R25 ;  /* 0x0000001900197308 */ /* 0x000ea20000000800 */
[----:B0-----:R-:W-:Y:S01]  /*5cd0*/  FADD.FTZ R17, R21, R48 ;  /* 0x0000003015117221 */ /* 0x001fe20000010000 */
[----:B------:R-:W-:Y:S01]  /*5ce0*/  FADD.FTZ R48, R54, R59 ;  /* 0x0000003b36307221 */ /* 0x000fe20000010000 */
[----:B------:R0:W-:Y:S01]  /*5cf0*/  SYNCS.ARRIVE.TRANS64.RED.A1T0 RZ, [R7+URZ], RZ ;  /* 0x000000ff07ff79a7 */ /* 0x0001e2000810043f */
[----:B------:R-:W-:-:S02]  /*5d00*/  IMAD.MOV.U32 R54, RZ, RZ, R151 ;  /* 0x000000ffff367224 */ /* 0x000fc400078e0097 */
[----:B------:R-:W-:Y:S01]  /*5d10*/  FADD.FTZ R59, R41, R48 ;  /* 0x00000030293b7221 */ /* 0x000fe20000010000 */
[----:B------:R-:W-:Y:S01]  /*5d20*/  IMAD.MOV.U32 R41, RZ, RZ, R151 ;  /* 0x000000ffff297224 */ /* 0x000fe200078e0097 */
[----:B------:R-:W3:Y:S01]  /*5d30*/  MUFU.EX2 R28, R28 ;  /* 0x0000001c001c7308 */ /* 0x000ee20000000800 */
[----:B-1----:R-:W-:Y:S01]  /*5d40*/  FADD.FTZ R0, R24, R17 ;  /* 0x0000001118007221 */ /* 0x002fe20000010000 */
[----:B------:R-:W-:Y:S01]  /*5d50*/  FADD.FTZ R48, R44, R59 ;  /* 0x0000003b2c307221 */ /* 0x000fe20000010000 */
[----:B------:R-:W-:Y:S01]  /*5d60*/  F2FP.F16.F32.PACK_AB R205, R24, R21 ;  /* 0x0000001518cd723e */ /* 0x000fe200000000ff */
[--C-:B------:R-:W-:Y:S02]  /*5d70*/  IMAD.MOV.U32 R59, RZ, RZ, R151.reuse ;  /* 0x000000ffff3b7224 */ /* 0x100fe400078e0097 */
[----:B------:R-:W-:Y:S01]  /*5d80*/  FADD.FTZ R48, R45, R48 ;  /* 0x000000302d307221 */ /* 0x000fe20000010000 */
[--C-:B------:R-:W-:Y:S01]  /*5d90*/  IMAD.MOV.U32 R45, RZ, RZ, R151.reuse ;  /* 0x000000ffff2d7224 */ /* 0x100fe200078e0097 */
[----:B------:R-:W0:Y:S01]  /*5da0*/  MUFU.EX2 R29, R29 ;  /* 0x0000001d001d7308 */ /* 0x000e220000000800 */
[----:B--2---:R-:W-:Y:S01]  /*5db0*/  FADD.FTZ R17, R25, R0 ;  /* 0x0000000019117221 */ /* 0x004fe20000010000 */
[----:B------:R-:W-:-:S02]  /*5dc0*/  IMAD.MOV.U32 R44, RZ, RZ, R151 ;  /* 0x000000ffff2c7224 */ /* 0x000fc400078e0097 */
[----:B------:R-:W-:-:S04]  /*5dd0*/  IMAD.MOV.U32 R24, RZ, RZ, R151 ;  /* 0x000000ffff187224 */ /* 0x000fc800078e0097 */
[----:B------:R-:W1:Y:S01]  /*5de0*/  MUFU.EX2 R32, R32 ;  /* 0x0000002000207308 */ /* 0x000e620000000800 */
[C---:B---3--:R-:W-:Y:S01]  /*5df0*/  FADD.FTZ R0, R28.reuse, R17 ;  /* 0x000000111c007221 */ /* 0x048fe20000010000 */
[----:B------:R-:W-:Y:S01]  /*5e00*/  FADD.FTZ R17, R51, R48 ;  /* 0x0000003033117221 */ /* 0x000fe20000010000 */
[----:B------:R-:W-:Y:S01]  /*5e10*/  F2FP.F16.F32.PACK_AB R207, R28, R25 ;  /* 0x000000191ccf723e */ /* 0x000fe200000000ff */
[----:B------:R-:W-:Y:S01]  /*5e20*/  IMAD.MOV.U32 R48, RZ, RZ, R151 ;  /* 0x000000ffff307224 */ /* 0x000fe200078e0097 */
[----:B------:R-:W-:Y:S01]  /*5e30*/  MOV R51, R151 ;  /* 0x0000009700337202 */ /* 0x000fe20000000f00 */
[----:B------:R-:W-:Y:S01]  /*5e40*/  FADD.FTZ R40, R42, R17 ;  /* 0x000000112a287221 */ /* 0x000fe20000010000 */
[--C-:B------:R-:W-:Y:S01]  /*5e50*/  IMAD.MOV.U32 R42, RZ, RZ, R151.reuse ;  /* 0x000000ffff2a7224 */ /* 0x100fe200078e0097 */
[----:B------:R-:W2:Y:S01]  /*5e60*/  MUFU.EX2 R33, R33 ;  /* 0x0000002100217308 */ /* 0x000ea20000000800 */
[----:B0-----:R-:W-:Y:S01]  /*5e70*/  FADD.FTZ R7, R29, R0 ;  /* 0x000000001d077221 */ /* 0x001fe20000010000 */
[----:B------:R-:W-:-:S02]  /*5e80*/  IMAD.MOV.U32 R28, RZ, RZ, R151 ;  /* 0x000000ffff1c7224 */ /* 0x000fc400078e0097 */
[----:B------:R-:W-:-:S04]  /*5e90*/  IMAD.MOV.U32 R25, RZ, RZ, R151 ;  /* 0x000000ffff197224 */ /* 0x000fc800078e0097 */
[----:B------:R-:W0:Y:S01]  /*5ea0*/  MUFU.EX2 R43, R43 ;  /* 0x0000002b002b7308 */ /* 0x000e220000000800 */
[C---:B-1----:R-:W-:Y:S01]  /*5eb0*/  FADD.FTZ R0, R32.reuse, R7 ;  /* 0x0000000720007221 */ /* 0x042fe20000010000 */
[----:B------:R-:W-:Y:S01]  /*5ec0*/  F2FP.F16.F32.PACK_AB R201, R32, R29 ;  /* 0x0000001d20c9723e */ /* 0x000fe200000000ff */
[--C-:B------:R-:W-:Y:S02]  /*5ed0*/  IMAD.MOV.U32 R32, RZ, RZ, R151.reuse ;  /* 0x000000ffff207224 */ /* 0x100fe400078e0097 */
[----:B------:R-:W-:-:S03]  /*5ee0*/  IMAD.MOV.U32 R29, RZ, RZ, R151 ;  /* 0x000000ffff1d7224 */ /* 0x000fc600078e0097 */
[----:B------:R-:W1:Y:S01]  /*5ef0*/  MUFU.EX2 R34, R34 ;  /* 0x0000002200227308 */ /* 0x000e620000000800 */
[----:B--2---:R-:W-:-:S07]  /*5f00*/  FADD.FTZ R7, R33, R0 ;  /* 0x0000000021077221 */ /* 0x004fce0000010000 */
        /* <DEDUP_REMOVED lines=15> */
[----:B-1----:R-:W-:Y:S01]  /*6000*/  FADD.FTZ R0, R50, R17 ;  /* 0x0000001132007221 */ /* 0x002fe20000010000 */
[C---:B------:R-:W-:Y:S01]  /*6010*/  F2FP.F16.F32.PACK_AB R192, R55.reuse, R50 ;  /* 0x0000003237c0723e */ /* 0x040fe200000000ff */
[--C-:B------:R-:W-:Y:S02]  /*6020*/  IMAD.MOV.U32 R50, RZ, RZ, R151.reuse ;  /* 0x000000ffff327224 */ /* 0x100fe400078e0097 */
[----:B------:R-:W-:Y:S01]  /*6030*/  FADD.FTZ R17, R55, R0 ;  /* 0x0000000037117221 */ /* 0x000fe20000010000 */
[----:B------:R-:W-:Y:S02]  /*6040*/  IMAD.MOV.U32 R55, RZ, RZ, R151 ;  /* 0x000000ffff377224 */ /* 0x000fe400078e0097 */
[----:B------:R-:W1:Y:S01]  /*6050*/  MUFU.EX2 R39, R39 ;  /* 0x0000002700277308 */ /* 0x000e620000000800 */
[C---:B--2---:R-:W-:Y:S01]  /*6060*/  FADD.FTZ R7, R36.reuse, R7 ;  /* 0x0000000724077221 */ /* 0x044fe20000010000 */
[----:B------:R-:W-:Y:S01]  /*6070*/  F2FP.F16.F32.PACK_AB R197, R36, R35 ;  /* 0x0000002324c5723e */ /* 0x000fe200000000ff */
[----:B------:R-:W-:-:S02]  /*6080*/  IMAD.MOV.U32 R36, RZ, RZ, R151 ;  /* 0x000000ffff247224 */ /* 0x000fc400078e0097 */
[----:B------:R-:W-:-:S03]  /*6090*/  IMAD.MOV.U32 R35, RZ, RZ, R151 ;  /* 0x000000ffff237224 */ /* 0x000fc600078e0097 */
[----:B------:R-:W2:Y:S01]  /*60a0*/  MUFU.EX2 R26, R26 ;  /* 0x0000001a001a7308 */ /* 0x000ea20000000800 */
[----:B0-----:R-:W-:-:S07]  /*60b0*/  FADD.FTZ R0, R38, R7 ;  /* 0x0000000726007221 */ /* 0x001fce0000010000 */
        /* <DEDUP_REMOVED lines=13> */
[----:B-1----:R-:W-:-:S07]  /*6190*/  FADD.FTZ R40, R56, R17 ;  /* 0x0000001138287221 */ /* 0x002fce0000010000 */
[----:B------:R-:W1:Y:S01]  /*61a0*/  MUFU.EX2 R37, R37 ;  /* 0x0000002500257308 */ /* 0x000e620000000800 */
[----:B--2---:R-:W-:Y:S01]  /*61b0*/  FADD.FTZ R0, R30, R7 ;  /* 0x000000071e007221 */ /* 0x004fe20000010000 */
[C---:B0-----:R-:W-:Y:S01]  /*61c0*/  FADD.FTZ R17, R57.reuse, R40 ;  /* 0x0000002839117221 */ /* 0x041fe20000010000 */
[----:B------:R-:W-:Y:S01]  /*61d0*/  F2FP.F16.F32.PACK_AB R194, R57, R56 ;  /* 0x0000003839c2723e */ /* 0x000fe200000000ff */
[--C-:B------:R-:W-:Y:S02]  /*61e0*/  IMAD.MOV.U32 R57, RZ, RZ, R151.reuse ;  /* 0x000000ffff397224 */ /* 0x100fe400078e0097 */
[--C-:B------:R-:W-:Y:S02]  /*61f0*/  IMAD.MOV.U32 R56, RZ, RZ, R151.reuse ;  /* 0x000000ffff387224 */ /* 0x100fe400078e0097 */
[----:B------:R-:W-:Y:S02]  /*6200*/  IMAD.MOV.U32 R40, RZ, RZ, R151 ;  /* 0x000000ffff287224 */ /* 0x000fe400078e0097 */
[C---:B-1----:R-:W-:Y:S01]  /*6210*/  FADD.FTZ R7, R37.reuse, R0 ;  /* 0x0000000025077221 */ /* 0x042fe20000010000 */
[----:B------:R-:W-:Y:S01]  /*6220*/  F2FP.F16.F32.PACK_AB R195, R37, R30 ;  /* 0x0000001e25c3723e */ /* 0x000fe200000000ff */
[----:B------:R-:W-:-:S02]  /*6230*/  IMAD.MOV.U32 R0, RZ, RZ, 0x3f800000 ;  /* 0x3f800000ff007424 */ /* 0x000fc400078e00ff */
[--C-:B------:R-:W-:Y:S02]  /*6240*/  IMAD.MOV.U32 R37, RZ, RZ, R151.reuse ;  /* 0x000000ffff257224 */ /* 0x100fe400078e0097 */
[----:B------:R-:W-:Y:S01]  /*6250*/  IMAD.MOV.U32 R30, RZ, RZ, R151 ;  /* 0x000000ffff1e7224 */ /* 0x000fe200078e0097 */
[----:B------:R-:W-:Y:S06]  /*6260*/  @!P1 BRA `(.L_x_188) ;  /* 0x00000040003c9947 */ /* 0x000fec0003800000 */
[----:B------:R-:W-:Y:S01]  /*6270*/  R2UR UR4, R16 ;  /* 0x00000000100472ca */ /* 0x000fe200000e0000 */
[----:B------:R-:W-:Y:S01]  /*6280*/  IMAD.MOV.U32 R21, RZ, RZ, R3 ;  /* 0x000000ffff157224 */ /* 0x000fe200078e0003 */
[----:B------:R-:W-:Y:S01]  /*6290*/  CS2R R150, SRZ ;  /* 0x0000000000967805 */ /* 0x000fe2000001ff00 */
[----:B------:R-:W-:Y:S01]  /*62a0*/  IMAD.MOV.U32 R227, RZ, RZ, R4 ;  /* 0x000000ffffe37224 */ /* 0x000fe200078e0004 */
[----:B------:R-:W-:Y:S01]  /*62b0*/  CS2R R146, SRZ ;  /* 0x0000000000927805 */ /* 0x000fe2000001ff00 */
[----:B------:R-:W-:Y:S01]  /*62c0*/  IMAD.MOV.U32 R2, RZ, RZ, 0x3f800000 ;  /* 0x3f800000ff027424 */ /* 0x000fe200078e00ff */
[----:B------:R-:W-:Y:S02]  /*62d0*/  CS2R R142, SRZ ;  /* 0x00000000008e7805 */ /* 0x000fe4000001ff00 */
[----:B------:R-:W-:Y:S02]  /*62e0*/  CS2R R138, SRZ ;  /* 0x00000000008a7805 */ /* 0x000fe4000001ff00 */
[----:B------:R-:W-:-:S02]  /*62f0*/  CS2R R134, SRZ ;  /* 0x0000000000867805 */ /* 0x000fc4000001ff00 */
[----:B------:R-:W-:Y:S02]  /*6300*/  CS2R R130, SRZ ;  /* 0x0000000000827805 */ /* 0x000fe4000001ff00 */
[----:B------:R-:W-:Y:S02]  /*6310*/  CS2R R126, SRZ ;  /* 0x00000000007e7805 */ /* 0x000fe4000001ff00 */
[----:B------:R-:W-:Y:S02]  /*6320*/  CS2R R122, SRZ ;  /* 0x00000000007a7805 */ /* 0x000fe4000001ff00 */
[----:B------:R-:W-:Y:S01]  /*6330*/  CS2R R118, SRZ ;  /* 0x0000000000767805 */ /* 0x000fe2000001ff00 */
[----:B------:R-:W-:Y:S01]  /*6340*/  IMAD.U32 R228, RZ, RZ, UR4 ;  /* 0x00000004ffe47e24 */ /* 0x000fe2000f8e00ff */
        /* <DEDUP_REMOVED lines=55> */
[----:B------:R-:W-:Y:S01]  /*66c0*/  IMAD.U32 R20, RZ, RZ, UR60 ;  /* 0x0000003cff147e24 */ /* 0x000fe2000f8e00ff */
[----:B------:R-:W-:Y:S01]  /*66d0*/  UMOV UR61, UR38 ;  /* 0x00000026003d7c82 */ /* 0x000fe20008000000 */
[----:B------:R-:W-:-:S05]  /*66e0*/  ULDC UR60, c[0x0][0x9d8] ;  /* 0x00027600003c7ab9 */ /* 0x000fca0000000800 */
.L_x_199:
[----:B------:R-:W-:Y:S01]  /*66f0*/  R2UR UR5, R228 ;  /* 0x00000000e40572ca */ /* 0x000fe200000e0000 */
[----:B------:R-:W-:-:S04]  /*6700*/  UISETP.NE.AND UP0, UPT, UR61, 0x1, UPT ;  /* 0x000000013d00788c */ /* 0x000fc8000bf05270 */
[----:B------:R-:W-:-:S08]  /*6710*/  USEL UR4, URZ, 0x1, UP0 ;  /* 0x000000013f047887 */ /* 0x000fd00008000000 */
[----:B------:R-:W-:-:S06]  /*6720*/  ULOP3.LUT UR4, UR5, UR4, URZ, 0x3c, !UPT ;  /* 0x0000000405047292 */ /* 0x000fcc000f8e3c3f */
[----:B------:R-:W-:Y:S01]  /*6730*/  IMAD.U32 R16, RZ, RZ, UR4 ;  /* 0x00000004ff107e24 */ /* 0x000fe2000f8e00ff */
[----:B------:R-:W-:Y:S06]  /*6740*/  @!P0 BRA `(.L_x_189) ;  /* 0x0000000000048947 */ /* 0x000fec0003800000 */
[----:B------:R-:W-:Y:S01]  /*6750*/  BPT.TRAP 0x1 ;  /* 0x000000040000795c */ /* 0x000fe20000300000 */
.L_x_189:
[----:B------:R-:W0:Y:S01]  /*6760*/  S2UR UR4, SR_CgaCtaId ;  /* 0x00000000000479c3 */ /* 0x000e220000008800 */
[----:B------:R-:W-:Y:S01]  /*6770*/  MOV R5, 0x400 ;  /* 0x0000040000057802 */ /* 0x000fe20000000f00 */
[----:B------:R-:W-:Y:S01]  /*6780*/  UIADD3 UR38, UR61, 0x1, URZ ;  /* 0x000000013d267890 */ /* 0x000fe2000fffe03f */
[----:B------:R-:W-:-:S03]  /*6790*/  R2UR UR6, R16 ;  /* 0x00000000100672ca */ /* 0x000fc600000e0000 */
[----:B------:R-:W-:-:S04]  /*67a0*/  UISETP.NE.AND UP0, UPT, UR38, 0x2, UPT ;  /* 0x000000022600788c */ /* 0x000fc8000bf05270 */
[----:B------:R-:W-:-:S06]  /*67b0*/  USEL UR38, UR38, URZ, UP0 ;  /* 0x0000003f26267287 */ /* 0x000fcc0008000000 */
[----:B------:R-:W-:-:S05]  /*67c0*/  IMAD.U32 R3, RZ, RZ, UR6 ;  /* 0x00000006ff037e24 */ /* 0x000fca000f8e00ff */
[----:B------:R-:W-:Y:S02]  /*67d0*/  SHF.L.U32 R3, R3, 0x1f, RZ ;  /* 0x0000001f03037819 */ /* 0x000fe400000006ff */
[----:B0-----:R-:W-:-:S04]  /*67e0*/  MOV R6, UR4 ;  /* 0x0000000400067c02 */ /* 0x001fc80008000f00 */
[----:B------:R-:W-:-:S04]  /*67f0*/  LEA R5, R6, R5, 0x18 ;  /* 0x0000000506057211 */ /* 0x000fc800078ec0ff */
[----:B------:R-:W-:-:S13]  /*6800*/  R2UR UR4, R5 ;  /* 0x00000000050472ca */ /* 0x000fda00000e0000 */
[----:B------:R-:W-:-:S06]  /*6810*/  ULEA UR5, UR38, UR4, 0x3 ;  /* 0x0000000426057291 */ /* 0x000fcc000f8e183f */
[----:B------:R-:W-:-:S03]  /*6820*/  IMAD.U32 R229, RZ, RZ, UR5 ;  /* 0x00000005ffe57e24 */ /* 0x000fc6000f8e00ff */
[----:B------:R0:W1:Y:S01]  /*6830*/  SYNCS.PHASECHK.TRANS64.TRYWAIT P1, [UR5+0x38830], R3 ;  /* 0x03883003ff0075a7 */ /* 0x0000620008020145 */
[----:B------:R-:W-:Y:S05]  /*6840*/  @!P0 BRA `(.L_x_190) ;  /* 0x0000000000048947 */ /* 0x000fea0003800000 */
[----:B------:R-:W-:Y:S01]  /*6850*/  BPT.TRAP 0x1 ;  /* 0x000000040000795c */ /* 0x000fe20000300000 */
.L_x_190:
[----:B-1----:R-:W-:Y:S05]  /*6860*/  @P1 BRA `(.L_x_191) ;  /* 0x00000000000c1947 */ /* 0x002fea0003800000 */
[----:B------:R-:W-:-:S13]  /*6870*/  R2UR UR4, R229 ;  /* 0x00000000e50472ca */ /* 0x000fda00000e0000 */
[----:B------:R-:W1:Y:S02]  /*6880*/  SYNCS.PHASECHK.TRANS64.TRYWAIT P1, [UR4+0x38830], R3 ;  /* 0x03883003ff0075a7 */ /* 0x000e640008020144 */
[----:B-1----:R-:W-:Y:S05]  /*6890*/  @!P1 BRA `(.L_x_192) ;  /* 0x000000f8008c9947 */ /* 0x002fea0003800000 */
.L_x_191:
[----:B------:R-:W-:Y:S01]  /*68a0*/  R2UR UR6, R18 ;  /* 0x00000000120672ca */ /* 0x000fe200000e0000 */
[----:B------:R-:W-:Y:S01]  /*68b0*/  UIMAD UR4, UR38, 0xa00, UR39 ;  /* 0x00000a00260478a4 */ /* 0x000fe2000f8e0227 */
[----:B------:R-:W-:Y:S01]  /*68c0*/  R2UR UR7, R19 ;  /* 0x00000000130772ca */ /* 0x000fe200000e0000 */
[----:B------:R-:W-:Y:S01]  /*68d0*/  WARPGROUP.ARRIVE ;  /* 0x00000000000079c5 */ /* 0x000fe20000000000 */
[----:B------:R-:W-:Y:S01]  /*68e0*/  UMOV UR59, 0x40000040 ;  /* 0x40000040003b7882 */ /* 0x000fe20000000000 */
[----:B------:R-:W-:Y:S01]  /*68f0*/  R2UR UR14, R14 ;  /* 0x000000000e0e72ca */ /* 0x000fe200000e0000 */
[----:B------:R-:W-:Y:S01]  /*6900*/  UIADD3 UR18, UR4, 0x284, URZ ;  /* 0x0000028404127890 */ /* 0x000fe2000fffe03f */
[----:B------:R-:W-:Y:S01]  /*6910*/  R2UR UR15, R15 ;  /* 0x000000000f0f72ca */ /* 0x000fe200000e0000 */
[----:B------:R-:W-:Y:S01]  /*6920*/  UMOV UR58, UR4 ;  /* 0x00000004003a7c82 */ /* 0x000fe20008000000 */
[----:B------:R-:W-:Y:S01]  /*6930*/  R2UR UR10, R12 ;  /* 0x000000000c0a72ca */ /* 0x000fe200000e0000 */
[----:B------:R-:W-:Y:S01]  /*6940*/  UMOV UR19, 0x40000040 ;  /* 0x4000004000137882 */ /* 0x000fe20000000000 */
[----:B------:R-:W-:Y:S01]  /*6950*/  R2UR UR11, R13 ;  /* 0x000000000d0b72ca */ /* 0x000fe200000e0000 */
[----:B------:R-:W-:Y:S01]  /*6960*/  UIADD3 UR22, UR4, 0x286, URZ ;  /* 0x0000028604167890 */ /* 0x000fe2000fffe03f */
[-C--:B------:R-:W-:Y:S01]  /*6970*/  FMUL.FTZ R24, R24, R0.reuse ;  /* 0x0000000018187220 */ /* 0x080fe20000410000 */
[----:B------:R-:W-:Y:S01]  /*6980*/  UMOV UR56, UR6 ;  /* 0x0000000600387c82 */ /* 0x000fe20008000000 */
[----:B------:R-:W-:Y:S01]  /*6990*/  UMOV UR57, UR7 ;  /* 0x0000000700397c82 */ /* 0x000fe20008000000 */
[----:B------:R-:W-:Y:S01]  /*69a0*/  UMOV UR23, 0x40000040 ;  /* 0x4000004000177882 */ /* 0x000fe20000000000 */
[----:B------:R-:W-:Y:S01]  /*69b0*/  HGMMA.64x16x16.F32 R184, gdesc[UR56], RZ, !UPT, gsb0 ;  /* 0x0020000038b879f0 */ /* 0x000fe2000c0008ff */
[----:B------:R-:W-:Y:S01]  /*69c0*/  UIADD3 UR58, UR4, 0x80, URZ ;  /* 0x00000080043a7890 */ /* 0x000fe2000fffe03f */
[-C--:B------:R-:W-:Y:S01]  /*69d0*/  FMUL.FTZ R25, R25, R0.reuse ;  /* 0x0000000019197220 */ /* 0x080fe20000410000 */
[----:B------:R-:W-:Y:S01]  /*69e0*/  UMOV UR56, UR6 ;  /* 0x0000000600387c82 */ /* 0x000fe20008000000 */
[----:B------:R-:W-:Y:S01]  /*69f0*/  UMOV UR57, UR7 ;  /* 0x0000000700397c82 */ /* 0x000fe20008000000 */
[----:B------:R-:W-:Y:S01]  /*6a00*/  UMOV UR59, 0x40000040 ;  /* 0x40000040003b7882 */ /* 0x000fe20000000000 */
        /* <DEDUP_REMOVED lines=54> */
[----:B------:R-:W-:Y:S01]  /*6d70*/  UIADD3 UR58, UR4, 0x100, URZ ;  /* 0x00000100043a7890 */ /* 0x000fe2000fffe03f */
[-C--:B------:R-:W-:Y:S01]  /*6d80*/  FMUL.FTZ R101, R101, R0.reuse ;  /* 0x0000000065657220 */ /* 0x080fe20000410000 */
[----:B------:R-:W-:Y:S01]  /*6d90*/  UMOV UR56, UR6 ;  /* 0x0000000600387c82 */ /* 0x000fe20008000000 */
[----:B------:R-:W-:Y:S01]  /*6da0*/  UMOV UR57, UR7 ;  /* 0x0000000700397c82 */ /* 0x000fe20008000000 */
        /* <DEDUP_REMOVED lines=103> */
[----:B------:R-:W-:Y:S02]  /*7420*/  R2UR UR6, R10 ;  /* 0x000000000a0672ca */ /* 0x000fe400000e0000 */
[----:B------:R-:W-:Y:S01]  /*7430*/  R2UR UR7, R11 ;  /* 0x000000000b0772ca */ /* 0x000fe200000e0000 */
        /* <DEDUP_REMOVED lines=35> */
[----:B------:R-:W-:Y:S01]  /*7670*/  UIADD3 UR14, UR4, 0x282, URZ ;  /* 0x00000282040e7890 */ /* 0x000fe2000fffe03f */
        /* <DEDUP_REMOVED lines=127> */
[----:B------:R-:W-:Y:S02]  /*7e70*/  R2UR UR14, R8 ;  /* 0x00000000080e72ca */ /* 0x000fe400000e0000 */
[----:B------:R-:W-:-:S11]  /*7e80*/  R2UR UR15, R9 ;  /* 0x00000000090f72ca */ /* 0x000fd600000e0000 */
[----:B------:R-:W-:Y:S02]  /*7e90*/  UMOV UR56, UR14 ;  /* 0x0000000e00387c82 */ /* 0x000fe40008000000 */
[----:B------:R-:W-:Y:S01]  /*7ea0*/  UMOV UR57, UR15 ;  /* 0x0000000f00397c82 */ /* 0x000fe20008000000 */
[----:B------:R-:W-:Y:S01]  /*7eb0*/  UMOV UR5, UR15 ;  /* 0x0000000f00057c82 */ /* 0x000fe20008000000 */
        /* <DEDUP_REMOVED lines=221> */
[----:B------:R-:W-:Y:S01]  /*8c90*/  UMOV UR4, UR14 ;  /* 0x0000000e00047c82 */ /* 0x000fe20008000000 */
        /* <DEDUP_REMOVED lines=16> */
.L_x_193:
[----:B------:R-:W-:Y:S02]  /*8da0*/  R2UR UR5, R228 ;  /* 0x00000000e40572ca */ /* 0x000fe400000e0000 */
[----:B------:R-:W-:-:S11]  /*8db0*/  R2UR UR4, R5 ;  /* 0x00000000050472ca */ /* 0x000fd600000e0000 */
[----:B------:R-:W-:Y:S02]  /*8dc0*/  IMAD.U32 R0, RZ, RZ, UR5 ;  /* 0x00000005ff007e24 */ /* 0x000fe4000f8e00ff */
[----:B------:R-:W-:-:S03]  /*8dd0*/  ULEA UR4, UR61, UR4, 0x3 ;  /* 0x000000043d047291 */ /* 0x000fc6000f8e183f */
[----:B------:R-:W-:-:S06]  /*8de0*/  SHF.L.U32 R0, R0, 0x1f, RZ ;  /* 0x0000001f00007819 */ /* 0x000fcc00000006ff */
[----:B------:R2:W3:Y:S01]  /*8df0*/  SYNCS.PHASECHK.TRANS64.TRYWAIT P1, [UR4+0x38850], R0 ;  /* 0x03885000ff0075a7 */ /* 0x0004e20008020144 */
[----:B------:R-:W-:Y:S05]  /*8e00*/  @!P0 BRA `(.L_x_194) ;  /* 0x0000000000048947 */ /* 0x000fea0003800000 */
[----:B------:R-:W-:Y:S01]  /*8e10*/  BPT.TRAP 0x1 ;  /* 0x000000040000795c */ /* 0x000fe20000300000 */
.L_x_194:
[----:B---3--:R-:W-:Y:S05]  /*8e20*/  @P1 BRA `(.L_x_195) ;  /* 0x0000000000081947 */ /* 0x008fea0003800000 */
[----:B------:R-:W3:Y:S02]  /*8e30*/  SYNCS.PHASECHK.TRANS64.TRYWAIT P1, [UR4+0x38850], R0 ;  /* 0x03885000ff0075a7 */ /* 0x000ee40008020144 */
[----:B---3--:R-:W-:Y:S05]  /*8e40*/  @!P1 BRA `(.L_x_196) ;  /* 0x000000d4003c9947 */ /* 0x008fea0003800000 */
.L_x_195:
[----:B------:R-:W-:Y:S01]  /*8e50*/  R2UR UR5, R5 ;  /* 0x00000000050572ca */ /* 0x000fe200000e0000 */
[----:B------:R-:W-:Y:S01]  /*8e60*/  WARPGROUP.ARRIVE ;  /* 0x00000000000079c5 */ /* 0x000fe20000000000 */
[----:B------:R-:W-:-:S11]  /*8e70*/  UMOV UR7, 0x40000040 ;  /* 0x4000004000077882 */ /* 0x000fd60000000000 */
        /* <DEDUP_REMOVED lines=34> */
.L_x_197:
[----:B--23--:R-:W-:Y:S01]  /*90a0*/  FMUL.FTZ R0, R184, UR60 ;  /* 0x0000003cb8007c20 */ /* 0x00cfe20008410000 */
        /* <DEDUP_REMOVED lines=14> */
[----:B------:R-:W-:Y:S01]  /*9190*/  FMUL.FTZ R160, R161, UR60 ;  /* 0x0000003ca1a07c20 */ /* 0x000fe20008410000 */
[----:B------:R-:W-:Y:S01]  /*91a0*/  FMUL.FTZ R161, R164, UR60 ;  /* 0x0000003ca4a17c20 */ /* 0x000fe20008410000 */
[----:B------:R-:W-:Y:S01]  /*91b0*/  FMUL.FTZ R164, R165, UR60 ;  /* 0x0000003ca5a47c20 */ /* 0x000fe20008410000 */
[----:B------:R-:W-:Y:S01]  /*91c0*/  FMUL.FTZ R152, R152, UR60 ;  /* 0x0000003c98987c20 */ /* 0x000fe20008410000 */
[----:B------:R-:W-:Y:S01]  /*91d0*/  FMUL.FTZ R153, R153, UR60 ;  /* 0x0000003c99997c20 */ /* 0x000fe20008410000 */
[----:B------:R-:W-:Y:S01]  /*91e0*/  FMUL.FTZ R156, R156, UR60 ;  /* 0x0000003c9c9c7c20 */ /* 0x000fe20008410000 */
[----:B------:R-:W-:Y:S01]  /*91f0*/  FMUL.FTZ R157, R157, UR60 ;  /* 0x0000003c9d9d7c20 */ /* 0x000fe20008410000 */
[----:B------:R-:W3:Y:S01]  /*9200*/  MUFU.TANH R184, R184 ;  /* 0x000000b800b87308 */ /* 0x000ee20000002400 */
[----:B01----:R-:W-:Y:S01]  /*9210*/  FMNMX.FTZ R3, R0, R227, !PT ;  /* 0x000000e300037209 */ /* 0x003fe20007810000 */
        /* <DEDUP_REMOVED lines=14> */
[----:B------:R-:W1:Y:S01]  /*9300*/  MUFU.TANH R176, R176 ;  /* 0x000000b000b07308 */ /* 0x000e620000002400 */
[----:B---3--:R-:W-:Y:S01]  /*9310*/  FMNMX.FTZ R3, R184, R3, !PT ;  /* 0x00000003b8037209 */ /* 0x008fe20007810000 */
[----:B------:R-:W-:Y:S01]  /*9320*/  FMUL.FTZ R162, R162, UR60 ;  /* 0x0000003ca2a27c20 */ /* 0x000fe20008410000 */
[----:B------:R-:W-:Y:S01]  /*9330*/  FMUL.FTZ R163, R163, UR60 ;  /* 0x0000003ca3a37c20 */ /* 0x000fe20008410000 */
[----:B------:R-:W-:Y:S01]  /*9340*/  FMUL.FTZ R166, R166, UR60 ;  /* 0x0000003ca6a67c20 */ /* 0x000fe20008410000 */
[----:B------:R-:W-:Y:S01]  /*9350*/  FMUL.FTZ R167, R167, UR60 ;  /* 0x0000003ca7a77c20 */ /* 0x000fe20008410000 */
[----:B------:R-:W-:Y:S01]  /*9360*/  FMUL.FTZ R154, R154, UR60 ;  /* 0x0000003c9a9a7c20 */ /* 0x000fe20008410000 */
[----:B------:R-:W-:Y:S01]  /*9370*/  FMUL.FTZ R155, R155, UR60 ;  /* 0x0000003c9b9b7c20 */ /* 0x000fe20008410000 */
[----:B------:R-:W2:Y:S01]  /*9380*/  MUFU.TANH R188, R188 ;  /* 0x000000bc00bc7308 */ /* 0x000ea20000002400 */
[----:B0-----:R-:W-:Y:S01]  /*9390*/  FMNMX.FTZ R3, R185, R3, !PT ;  /* 0x00000003b9037209 */ /* 0x001fe20007810000 */
[----:B------:R-:W-:Y:S01]  /*93a0*/  FMUL.FTZ R158, R158, UR60 ;  /* 0x0000003c9e9e7c20 */ /* 0x000fe20008410000 */
[----:B------:R-:W-:Y:S01]  /*93b0*/  FMUL.FTZ R159, R159, UR60 ;  /* 0x0000003c9f9f7c20 */ /* 0x000fe20008410000 */
[----:B------:R-:W-:Y:S01]  /*93c0*/  ULDC UR5, c[0x0][0x988] ;  /* 0x0002620000057ab9 */ /* 0x000fe20000000800 */
[----:B------:R-:W-:-:S02]  /*93d0*/  R2UR UR6, R229 ;  /* 0x00000000e50672ca */ /* 0x000fc400000e0000 */
[----:B------:R-:W-:Y:S01]  /*93e0*/  R2UR UR7, R6 ;  /* 0x00000000060772ca */ /* 0x000fe200000e0000 */
[----:B------:R-:W0:Y:S01]  /*93f0*/  MUFU.TANH R177, R177 ;  /* 0x000000b100b17308 */ /* 0x000e220000002400 */
[----:B-1----:R-:W-:-:S07]  /*9400*/  FMNMX.FTZ R3, R176, R3, !PT ;  /* 0x00000003b0037209 */ /* 0x002fce0007810000 */
[----:B------:R-:W1:Y:S01]  /*9410*/  MUFU.TANH R180, R180 ;  /* 0x000000b400b47308 */ /* 0x000e620000002400 */
[----:B--2---:R-:W-:Y:S01]  /*9420*/  FMNMX.FTZ R3, R188, R3, !PT ;  /* 0x00000003bc037209 */ /* 0x004fe20007810000 */
[----:B------:R-:W-:-:S04]  /*9430*/  UIADD3 UR6, UR6, 0x38840, URZ ;  /* 0x0003884006067890 */ /* 0x000fc8000fffe03f */
[----:B------:R-:W-:Y:S02]  /*9440*/  UPRMT UR6, UR7, 0x654, UR6 ;  /* 0x0000065407067896 */ /* 0x000fe40008000006 */
[----:B------:R-:W2:Y:S01]  /*9450*/  MUFU.TANH R168, R168 ;  /* 0x000000a800a87308 */ /* 0x000ea20000002400 */
[----:B0-----:R-:W-:-:S06]  /*9460*/  FMNMX.FTZ R3, R177, R3, !PT ;  /* 0x00000003b1037209 */ /* 0x001fcc0007810000 */
[----:B------:R-:W-:Y:S01]  /*9470*/  SYNCS.ARRIVE.TRANS64.RED.A1T0 RZ, [UR6], RZ ;  /* 0x000000ffffff79a7 */ /* 0x000fe20008100406 */
[----:B------:R-:W0:Y:S01]  /*9480*/  MUFU.TANH R169, R169 ;  /* 0x000000a900a97308 */ /* 0x000e220000002400 */
[----:B-1----:R-:W-:-:S07]  /*9490*/  FMNMX.FTZ R3, R180, R3, !PT ;  /* 0x00000003b4037209 */ /* 0x002fce0007810000 */
[----:B------:R-:W1:Y:S01]  /*94a0*/  MUFU.TANH R172, R172 ;  /* 0x000000ac00ac7308 */ /* 0x000e620000002400 */
[----:B--2---:R-:W-:-:S07]  /*94b0*/  FMNMX.FTZ R3, R168, R3, !PT ;  /* 0x00000003a8037209 */ /* 0x004fce0007810000 */
[----:B------:R-:W2:Y:S01]  /*94c0*/  MUFU.TANH R173, R173 ;  /* 0x000000ad00ad7308 */ /* 0x000ea20000002400 */
[----:B0-----:R-:W-:-:S07]  /*94d0*/  FMNMX.FTZ R3, R169, R3, !PT ;  /* 0x00000003a9037209 */ /* 0x001fce0007810000 */
        /* <DEDUP_REMOVED lines=19> */
[----:B-1----:R-:W-:-:S05]  /*9610*/  FMNMX.FTZ R4, R157, R3, !PT ;  /* 0x000000039d047209 */ /* 0x002fca0007810000 */
[----:B------:R-:W1:Y:S02]  /*9620*/  SHFL.BFLY PT, R3, R4, 0x2, 0x1f ;  /* 0x0c401f0004037f89 */ /* 0x000e6400000e0000 */
[----:B------:R-:W3:Y:S08]  /*9630*/  MUFU.TANH R187, R187 ;  /* 0x000000bb00bb7308 */ /* 0x000ef00000002400 */
[----:B------:R-:W4:Y:S08]  /*9640*/  MUFU.TANH R189, R189 ;  /* 0x000000bd00bd7308 */ /* 0x000f300000002400 */
[----:B------:R-:W5:Y:S01]  /*9650*/  MUFU.TANH R178, R178 ;  /* 0x000000b200b27308 */ /* 0x000f620000002400 */
[----:B-1----:R-:W-:-:S07]  /*9660*/  FMNMX.FTZ R4, R4, R3, !PT ;  /* 0x0000000304047209 */ /* 0x002fce0007810000 */
[----:B------:R-:W1:Y:S01]  /*9670*/  MUFU.TANH R179, R179 ;  /* 0x000000b300b37308 */ /* 0x000e620000002400 */
[----:B------:R-:W2:Y:S07]  /*9680*/  SHFL.BFLY PT, R3, R4, 0x1, 0x1f ;  /* 0x0c201f0004037f89 */ /* 0x000eae00000e0000 */
[----:B------:R-:W1:Y:S08]  /*9690*/  MUFU.TANH R182, R182 ;  /* 0x000000b600b67308 */ /* 0x000e700000002400 */
[----:B------:R-:W1:Y:S08]  /*96a0*/  MUFU.TANH R183, R183 ;  /* 0x000000b700b77308 */ /* 0x000e700000002400 */
[----:B------:R-:W1:Y:S01]  /*96b0*/  MUFU.TANH R170, R170 ;  /* 0x000000aa00aa7308 */ /* 0x000e620000002400 */
[----:B--2---:R-:W-:-:S02]  /*96c0*/  FMNMX.FTZ R4, R4, R3, !PT ;  /* 0x0000000304047209 */ /* 0x004fc40007810000 */
[----:B------:R-:W-:-:S05]  /*96d0*/  FMNMX.FTZ R3, R165, R21, !PT ;  /* 0x00000015a5037209 */ /* 0x000fca0007810000 */
[----:B------:R-:W2:Y:S01]  /*96e0*/  MUFU.TANH R171, R171 ;  /* 0x000000ab00ab7308 */ /* 0x000ea20000002400 */
[----:B0-----:R-:W-:Y:S01]  /*96f0*/  FMNMX.FTZ R3, R186, R3, !PT ;  /* 0x00000003ba037209 */ /* 0x001fe20007810000 */
[----:B------:R-:W-:-:S03]  /*9700*/  FADD.FTZ R193, -R4, R227 ;  /* 0x000000e304c17221 */ /* 0x000fc60000010100 */
[----:B---3--:R-:W-:Y:S01]  /*9710*/  FMNMX.FTZ R3, R187, R3, !PT ;  /* 0x00000003bb037209 */ /* 0x008fe20007810000 */
[----:B------:R-:W-:Y:S02]  /*9720*/  FMUL.FTZ R193, R193, UR5 ;  /* 0x00000005c1c17c20 */ /* 0x000fe40008410000 */
[----:B------:R-:W0:Y:S01]  /*9730*/  MUFU.TANH R174, R174 ;  /* 0x000000ae00ae7308 */ /* 0x000e220000002400 */
[----:B----4-:R-:W-:-:S04]  /*9740*/  FMNMX.FTZ R3, R189, R3, !PT ;  /* 0x00000003bd037209 */ /* 0x010fc80007810000 */
[----:B-----5:R-:W-:-:S03]  /*9750*/  FMNMX.FTZ R3, R178, R3, !PT ;  /* 0x00000003b2037209 */ /* 0x020fc60007810000 */
[----:B------:R-:W3:Y:S01]  /*9760*/  MUFU.TANH R175, R175 ;  /* 0x000000af00af7308 */ /* 0x000ee20000002400 */
[----:B-1----:R-:W-:-:S04]  /*9770*/  FMNMX.FTZ R3, R179, R3, !PT ;  /* 0x00000003b3037209 */ /* 0x002fc80007810000 */
[----:B------:R-:W-:-:S03]  /*9780*/  FMNMX.FTZ R3, R182, R3, !PT ;  /* 0x00000003b6037209 */ /* 0x000fc60007810000 */
[----:B------:R-:W1:Y:S01]  /*9790*/  MUFU.TANH R162, R162 ;  /* 0x000000a200a27308 */ /* 0x000e620000002400 */
[----:B------:R-:W-:-:S04]  /*97a0*/  FMNMX.FTZ R3, R183, R3, !PT ;  /* 0x00000003b7037209 */ /* 0x000fc80007810000 */
[----:B------:R-:W-:-:S03]  /*97b0*/  FMNMX.FTZ R3, R170, R3, !PT ;  /* 0x00000003aa037209 */ /* 0x000fc60007810000 */
[----:B------:R-:W4:Y:S01]  /*97c0*/  MUFU.TANH R163, R163 ;  /* 0x000000a300a37308 */ /* 0x000f220000002400 */
[----:B--2---:R-:W-:-:S04]  /*97d0*/  FMNMX.FTZ R3, R171, R3, !PT ;  /* 0x00000003ab037209 */ /* 0x004fc80007810000 */
[----:B0-----:R-:W-:-:S03]  /*97e0*/  FMNMX.FTZ R3, R174, R3, !PT ;  /* 0x00000003ae037209 */ /* 0x001fc60007810000 */
[----:B------:R-:W0:Y:S01]  /*97f0*/  MUFU.TANH R166, R166 ;  /* 0x000000a600a67308 */ /* 0x000e220000002400 */
[----:B---3--:R-:W-:-:S04]  /*9800*/  FMNMX.FTZ R3, R175, R3, !PT ;  /* 0x00000003af037209 */ /* 0x008fc80007810000 */
[----:B-1----:R-:W-:-:S03]  /*9810*/  FMNMX.FTZ R3, R162, R3, !PT ;  /* 0x00000003a2037209 */ /* 0x002fc60007810000 */
[----:B------:R-:W1:Y:S01]  /*9820*/  MUFU.TANH R167, R167 ;  /* 0x000000a700a77308 */ /* 0x000e620000002400 */
[----:B----4-:R-:W-:-:S07]  /*9830*/  FMNMX.FTZ R3, R163, R3, !PT ;  /* 0x00000003a3037209 */ /* 0x010fce0007810000 */
[----:B------:R-:W2:Y:S01]  /*9840*/  MUFU.TANH R154, R154 ;  /* 0x0000009a009a7308 */ /* 0x000ea20000002400 */
[----:B0-----:R-:W-:-:S07]  /*9850*/  FMNMX.FTZ R3, R166, R3, !PT ;  /* 0x00000003a6037209 */ /* 0x001fce0007810000 */
[----:B------:R-:W0:Y:S01]  /*9860*/  MUFU.TANH R155, R155 ;  /* 0x0000009b009b7308 */ /* 0x000e220000002400 */
[----:B-1----:R-:W-:-:S07]  /*9870*/  FMNMX.FTZ R3, R167, R3, !PT ;  /* 0x00000003a7037209 */ /* 0x002fce0007810000 */
[----:B------:R-:W1:Y:S01]  /*9880*/  MUFU.TANH R158, R158 ;  /* 0x0000009e009e7308 */ /* 0x000e620000002400 */
[----:B--2---:R-:W-:-:S07]  /*9890*/  FMNMX.FTZ R3, R154, R3, !PT ;  /* 0x000000039a037209 */ /* 0x004fce0007810000 */
[----:B------:R-:W2:Y:S01]  /*98a0*/  MUFU.TANH R159, R159 ;  /* 0x0000009f009f7308 */ /* 0x000ea20000002400 */
[----:B0-----:R-:W-:-:S04]  /*98b0*/  FMNMX.FTZ R3, R155, R3, !PT ;  /* 0x000000039b037209 */ /* 0x001fc80007810000 */
[----:B-1----:R-:W-:-:S04]  /*98c0*/  FMNMX.FTZ R3, R158, R3, !PT ;  /* 0x000000039e037209 */ /* 0x002fc80007810000 */
[----:B--2---:R-:W-:-:S05]  /*98d0*/  FMNMX.FTZ R3, R159, R3, !PT ;  /* 0x000000039f037209 */ /* 0x004fca0007810000 */
[----:B------:R-:W0:Y:S02]  /*98e0*/  SHFL.BFLY PT, R190, R3, 0x2, 0x1f ;  /* 0x0c401f0003be7f89 */ /* 0x000e2400000e0000 */
[----:B0-----:R-:W-:-:S05]  /*98f0*/  FMNMX.FTZ R3, R3, R190, !PT ;  /* 0x000000be03037209 */ /* 0x001fca0007810000 */
[----:B------:R-:W0:Y:S02]  /*9900*/  SHFL.BFLY PT, R190, R3, 0x1, 0x1f ;  /* 0x0c201f0003be7f89 */ /* 0x000e2400000e0000 */
[----:B0-----:R-:W-:-:S05]  /*9910*/  FMNMX.FTZ R3, R3, R190, !PT ;  /* 0x000000be03037209 */ /* 0x001fca0007810000 */
[----:B------:R-:W-:Y:S01]  /*9920*/  FADD.FTZ R192, -R3, R21 ;  /* 0x0000001503c07221 */ /* 0x000fe20000010100 */
[----:B------:R-:W-:-:S03]  /*9930*/  FMUL.FTZ R21, R4, UR5 ;  /* 0x0000000504157c20 */ /* 0x000fc60008410000 */
[----:B------:R-:W-:Y:S01]  /*9940*/  FMUL.FTZ R192, R192, UR5 ;  /* 0x00000005c0c07c20 */ /* 0x000fe20008410000 */
[--C-:B------:R-:W-:Y:S01]  /*9950*/  FFMA.FTZ R190, R0, UR5, -R21.reuse ;  /* 0x0000000500be7c23 */ /* 0x100fe20008010815 */
        /* <DEDUP_REMOVED lines=18> */
[----:B------:R-:W-:Y:S01]  /*9a80*/  FFMA.FTZ R21, R157, UR5, -R21 ;  /* 0x000000059d157c23 */ /* 0x000fe20008010815 */
[----:B------:R-:W-:Y:S01]  /*9a90*/  FMUL.FTZ R157, R3, UR5 ;  /* 0x00000005039d7c20 */ /* 0x000fe20008410000 */
[----:B------:R-:W-:Y:S03]  /*9aa0*/  MUFU.EX2 R0, R193 ;  /* 0x000000c100007308 */ /* 0x000fe60000000800 */
        /* <DEDUP_REMOVED lines=22> */
[----:B0-----:R-:W-:Y:S01]  /*9c10*/  FFMA.FTZ R17, R0, R17, R190 ;  /* 0x0000001100117223 */ /* 0x001fe200000100be */
[----:B------:R-:W-:-:S06]  /*9c20*/  FFMA.FTZ R195, R159, UR5, -R157 ;  /* 0x000000059fc37c23 */ /* 0x000fcc000801089d */
[----:B------:R-:W0:Y:S08]  /*9c30*/  MUFU.EX2 R191, R191 ;  /* 0x000000bf00bf7308 */ /* 0x000e300000000800 */
[----:B------:R-:W2:Y:S01]  /*9c40*/  MUFU.EX2 R186, R186 ;  /* 0x000000ba00ba7308 */ /* 0x000ea20000000800 */
[----:B-1----:R-:W-:-:S07]  /*9c50*/  FFMA.FTZ R7, R2, R7, R165 ;  /* 0x0000000702077223 */ /* 0x002fce00000100a5 */
[----:B------:R-:W1:Y:S01]  /*9c60*/  MUFU.EX2 R184, R184 ;  /* 0x000000b800b87308 */ /* 0x000e620000000800 */
[----:B0-----:R-:W-:-:S07]  /*9c70*/  FADD.FTZ R17, R191, R17 ;  /* 0x00000011bf117221 */ /* 0x001fce0000010000 */
[----:B------:R-:W0:Y:S01]  /*9c80*/  MUFU.EX2 R187, R187 ;  /* 0x000000bb00bb7308 */ /* 0x000e220000000800 */
[----:B--2---:R-:W-:-:S07]  /*9c90*/  FADD.FTZ R157, R186, R7 ;  /* 0x00000007ba9d7221 */ /* 0x004fce0000010000 */
[----:B------:R-:W2:Y:S01]  /*9ca0*/  MUFU.EX2 R185, R185 ;  /* 0x000000b900b97308 */ /* 0x000ea20000000800 */
[----:B-1----:R-:W-:-:S07]  /*9cb0*/  FADD.FTZ R7, R184, R17 ;  /* 0x00000011b8077221 */ /* 0x002fce0000010000 */
        /* <DEDUP_REMOVED lines=65> */
[----:B-1----:R-:W-:Y:S01]  /*a0d0*/  FADD.FTZ R157, R158, R17 ;  /* 0x000000119e9d7221 */ /* 0x002fe20000010000 */
[----:B0-----:R-:W-:-:S03]  /*a0e0*/  FADD.FTZ R17, R21, R7 ;  /* 0x0000000715117221 */ /* 0x001fc60000010000 */
[----:B--2---:R-:W-:Y:S01]  /*a0f0*/  FADD.FTZ R7, R195, R157 ;  /* 0x0000009dc3077221 */ /* 0x004fe20000010000 */
[----:B------:R-:W-:Y:S06]  /*a100*/  @!P0 BRA `(.L_x_198) ;  /* 0x0000000000048947 */ /* 0x000fec0003800000 */
[----:B------:R-:W-:Y:S01]  /*a110*/  BPT.TRAP 0x1 ;  /* 0x000000040000795c */ /* 0x000fe20000300000 */
.L_x_198:
[----:B------:R-:W-:Y:S01]  /*a120*/  R2UR UR10, R22 ;  /* 0x00000000160a72ca */ /* 0x000fe200000e0000 */
[----:B------:R-:W-:Y:S01]  /*a130*/  UIADD3 UR4, UR4, 0x38860, URZ ;  /* 0x0003886004047890 */ /* 0x000fe2000fffe03f */
[----:B------:R-:W-:Y:S01]  /*a140*/  R2UR UR7, R20 ;  /* 0x00000000140772ca */ /* 0x000fe200000e0000 */
[----:B------:R-:W-:Y:S01]  /*a150*/  UMOV UR61, UR38 ;  /* 0x00000026003d7c82 */ /* 0x000fe20008000000 */
[----:B------:R-:W-:Y:S01]  /*a160*/  R2UR UR6, R6 ;  /* 0x00000000060672ca */ /* 0x000fe200000e0000 */
[----:B------:R-:W-:Y:S01]  /*a170*/  IMAD.MOV.U32 R227, RZ, RZ, R4 ;  /* 0x000000ffffe37224 */ /* 0x000fe200078e0004 */
[----:B------:R-:W-:Y:S01]  /*a180*/  F2FP.F16.F32.PACK_AB R194, R21, R156 ;  /* 0x0000009c15c2723e */ /* 0x000fe200000000ff */
[----:B------:R-:W-:Y:S01]  /*a190*/  IMAD.MOV.U32 R21, RZ, RZ, R3 ;  /* 0x000000ffff157224 */ /* 0x000fe200078e0003 */
[----:B------:R-:W-:Y:S02]  /*a1a0*/  F2FP.F16.F32.PACK_AB R208, R191, R190 ;  /* 0x000000bebfd0723e */ /* 0x000fe400000000ff */
[----:B------:R-:W-:-:S02]  /*a1b0*/  F2FP.F16.F32.PACK_AB R209, R186, R165 ;  /* 0x000000a5bad1723e */ /* 0x000fc400000000ff */
[----:B------:R-:W-:Y:S02]  /*a1c0*/  F2FP.F16.F32.PACK_AB R210, R185, R184 ;  /* 0x000000b8b9d2723e */ /* 0x000fe400000000ff */
[----:B------:R-:W-:Y:S01]  /*a1d0*/  F2FP.F16.F32.PACK_AB R211, R189, R187 ;  /* 0x000000bbbdd3723e */ /* 0x000fe200000000ff */
[----:B------:R-:W-:Y:S01]  /*a1e0*/  UISETP.GT.AND UP0, UPT, UR7, UR10, UPT ;  /* 0x0000000a0700728c */ /* 0x000fe2000bf04270 */
[----:B------:R-:W-:Y:S01]  /*a1f0*/  F2FP.F16.F32.PACK_AB R204, R188, R176 ;  /* 0x000000b0bccc723e */ /* 0x000fe200000000ff */
[----:B------:R-:W-:Y:S01]  /*a200*/  UPRMT UR4, UR6, 0x654, UR4 ;  /* 0x0000065406047896 */ /* 0x000fe20008000004 */
[----:B------:R-:W-:Y:S02]  /*a210*/  R2UR UR6, R16 ;  /* 0x00000000100672ca */ /* 0x000fe400000e0000 */
[----:B------:R-:W-:Y:S02]  /*a220*/  F2FP.F16.F32.PACK_AB R205, R179, R178 ;  /* 0x000000b2b3cd723e */ /* 0x000fe400000000ff */
[----:B------:R-:W-:-:S02]  /*a230*/  PLOP3.LUT P1, PT, PT, PT, UP0, 0x80, 0x0 ;  /* 0x000000000000781c */ /* 0x000fc40003f2f008 */
[----:B------:R-:W-:Y:S02]  /*a240*/  F2FP.F16.F32.PACK_AB R206, R180, R177 ;  /* 0x000000b1b4ce723e */ /* 0x000fe400000000ff */
[----:B------:R-:W-:Y:S01]  /*a250*/  SYNCS.ARRIVE.TRANS64.RED.A1T0 RZ, [UR4], RZ ;  /* 0x000000ffffff79a7 */ /* 0x000fe20008100404 */
[----:B------:R-:W-:Y:S01]  /*a260*/  UIADD3 UR4, UR7, -0x1, URZ ;  /* 0xffffffff07047890 */ /* 0x000fe2000fffe03f */
[----:B------:R-:W-:Y:S02]  /*a270*/  F2FP.F16.F32.PACK_AB R207, R183, R182 ;  /* 0x000000b6b7cf723e */ /* 0x000fe400000000ff */
[----:B------:R-:W-:Y:S01]  /*a280*/  F2FP.F16.F32.PACK_AB R200, R169, R168 ;  /* 0x000000a8a9c8723e */ /* 0x000fe200000000ff */
[----:B------:R-:W-:Y:S01]  /*a290*/  IMAD.U32 R228, RZ, RZ, UR6 ;  /* 0x00000006ffe47e24 */ /* 0x000fe2000f8e00ff */
[----:B------:R-:W-:Y:S01]  /*a2a0*/  F2FP.F16.F32.PACK_AB R201, R171, R170 ;  /* 0x000000aaabc9723e */ /* 0x000fe200000000ff */
[----:B------:R-:W-:Y:S01]  /*a2b0*/  IMAD.U32 R20, RZ, RZ, UR4 ;  /* 0x00000004ff147e24 */ /* 0x000fe2000f8e00ff */
[----:B------:R-:W-:-:S02]  /*a2c0*/  F2FP.F16.F32.PACK_AB R202, R173, R172 ;  /* 0x000000acadca723e */ /* 0x000fc400000000ff */
[----:B------:R-:W-:Y:S02]  /*a2d0*/  F2FP.F16.F32.PACK_AB R203, R175, R174 ;  /* 0x000000aeafcb723e */ /* 0x000fe400000000ff */
[----:B------:R-:W-:Y:S02]  /*a2e0*/  F2FP.F16.F32.PACK_AB R196, R160, R181 ;  /* 0x000000b5a0c4723e */ /* 0x000fe400000000ff */
[----:B------:R-:W-:Y:S02]  /*a2f0*/  F2FP.F16.F32.PACK_AB R197, R163, R162 ;  /* 0x000000a2a3c5723e */ /* 0x000fe400000000ff */
[----:B------:R-:W-:Y:S02]  /*a300*/  F2FP.F16.F32.PACK_AB R198, R164, R161 ;  /* 0x000000a1a4c6723e */ /* 0x000fe400000000ff */
[----:B------:R-:W-:Y:S02]  /*a310*/  F2FP.F16.F32.PACK_AB R199, R167, R166 ;  /* 0x000000a6a7c7723e */ /* 0x000fe400000000ff */
[----:B------:R-:W-:-:S02]  /*a320*/  F2FP.F16.F32.PACK_AB R192, R153, R152 ;  /* 0x0000009899c0723e */ /* 0x000fc400000000ff */
[----:B------:R-:W-:Y:S02]  /*a330*/  F2FP.F16.F32.PACK_AB R193, R155, R154 ;  /* 0x0000009a9bc1723e */ /* 0x000fe400000000ff */
[----:B------:R-:W-:Y:S01]  /*a340*/  F2FP.F16.F32.PACK_AB R195, R195, R158 ;  /* 0x0000009ec3c3723e */ /* 0x000fe200000000ff */
[----:B------:R-:W-:Y:S06]  /*a350*/  @P1 BRA `(.L_x_199) ;  /* 0xffffffc000e41947 */ /* 0x000fec000383ffff */
.L_x_188:
        /* <DEDUP_REMOVED lines=131> */
.L_x_200:
[----:B------:R-:W-:Y:S01]  /*ab90*/  R2UR UR4, R16 ;  /* 0x00000000100472ca */ /* 0x000fe200000e0000 */
[----:B------:R-:W-:-:S04]  /*aba0*/  IMAD.U32 R12, RZ, RZ, UR38 ;  /* 0x00000026ff0c7e24 */ /* 0x000fc8000f8e00ff */
[----:B------:R-:W-:-:S08]  /*abb0*/  IMAD R12, R12, 0x8, R5 ;  /* 0x000000080c0c7824 */ /* 0x000fd000078e0205 */
[----:B------:R-:W-:-:S05]  /*abc0*/  IMAD.U32 R9, RZ, RZ, UR4 ;  /* 0x00000004ff097e24 */ /* 0x000fca000f8e00ff */
[----:B------:R-:W-:-:S04]  /*abd0*/  SHF.L.U32 R9, R9, 0x1f, RZ ;  /* 0x0000001f09097819 */ /* 0x000fc800000006ff */
[----:B------:R0:W1:Y:S01]  /*abe0*/  SYNCS.PHASECHK.TRANS64.TRYWAIT P1, [R12+URZ+0x38850], R9 ;  /* 0x038850090c0075a7 */ /* 0x000062000802017f */
[----:B------:R-:W-:Y:S05]  /*abf0*/  @!P0 BRA `(.L_x_201) ;  /* 0x0000000000048947 */ /* 0x000fea0003800000 */
[----:B------:R-:W-:Y:S01]  /*ac00*/  BPT.TRAP 0x1 ;  /* 0x000000040000795c */ /* 0x000fe20000300000 */
.L_x_201:
[----:B------:R-:W-:-:S05]  /*ac10*/  VIADD R5, R5, 0x400 ;  /* 0x0000040005057836 */ /* 0x000fca0000000000 */
[----:B------:R-:W-:-:S04]  /*ac20*/  SHF.R.U32.HI R5, RZ, 0x4, R5 ;  /* 0x00000004ff057819 */ /* 0x000fc80000011605 */
[----:B------:R-:W-:Y:S01]  /*ac30*/  LOP3.LUT R5, R5, 0x3fff, RZ, 0xc0, !PT ;  /* 0x00003fff05057812 */ /* 0x000fe200078ec0ff */
[----:B-1----:R-:W-:Y:S06]  /*ac40*/  @P1 BRA `(.L_x_202) ;  /* 0x0000000000081947 */ /* 0x002fec0003800000 */
[----:B------:R-:W1:Y:S02]  /*ac50*/  SYNCS.PHASECHK.TRANS64.TRYWAIT P1, [R12+URZ+0x38850], R9 ;  /* 0x038850090c0075a7 */ /* 0x000e64000802017f */
[----:B-1----:R-:W-:Y:S05]  /*ac60*/  @!P1 BRA `(.L_x_203) ;  /* 0x000000b400cc9947 */ /* 0x002fea0003800000 */
.L_x_202:
[----:B------:R-:W-:Y:S01]  /*ac70*/  LOP3.LUT R5, R5, 0x2800000, RZ, 0xfc, !PT ;  /* 0x0280000005057812 */ /* 0x000fe200078efcff */
[----:B------:R-:W-:Y:S01]  /*ac80*/  IMAD.U32 R8, RZ, RZ, UR38 ;  /* 0x00000026ff087e24 */ /* 0x000fe2000f8e00ff */
[----:B------:R-:W-:Y:S05]  /*ac90*/  WARPSYNC.ALL ;  /* 0x0000000000007948 */ /* 0x000fea0003800000 */
[----:B------:R-:W-:Y:S01]  /*aca0*/  IMAD R8, R8, 0xa00, R5 ;  /* 0x00000a0008087824 */ /* 0x000fe200078e0205 */
[----:B------:R-:W-:Y:S01]  /*acb0*/  WARPGROUP.ARRIVE ;  /* 0x00000000000079c5 */ /* 0x000fe20000000000 */
[----:B01----:R-:W-:Y:S01]  /*acc0*/  IMAD.MOV.U32 R9, RZ, RZ, 0x40000040 ;  /* 0x40000040ff097424 */ /* 0x003fe200078e00ff */
[----:B------:R-:W0:Y:S01]  /*acd0*/  SHFL.BFLY PT, R0, R17, 0x2, 0x1f ;  /* 0x0c401f0011007f89 */ /* 0x000e2200000e0000 */
[C---:B------:R-:W-:Y:S01]  /*ace0*/  VIADD R10, R8.reuse, 0x80 ;  /* 0x00000080080a7836 */ /* 0x040fe20000000000 */
[----:B------:R-:W-:Y:S01]  /*acf0*/  R2UR UR6, R8 ;  /* 0x00000000080672ca */ /* 0x000fe200000e0000 */
[----:B------:R-:W-:Y:S01]  /*ad00*/  IMAD.MOV.U32 R11, RZ, RZ, 0x40000040 ;  /* 0x40000040ff0b7424 */ /* 0x000fe200078e00ff */
[----:B------:R-:W-:Y:S01]  /*ad10*/  R2UR UR7, R9 ;  /* 0x00000000090772ca */ /* 0x000fe200000e0000 */
[----:B------:R-:W-:Y:S01]  /*ad20*/  IMAD.MOV.U32 R9, RZ, RZ, 0x40000040 ;  /* 0x40000040ff097424 */ /* 0x000fe200078e00ff */
[----:B------:R-:W1:Y:S01]  /*ad30*/  SHFL.BFLY PT, R2, R7, 0x2, 0x1f ;  /* 0x0c401f0007027f89 */ /* 0x000e6200000e0000 */
[----:B------:R-:W-:-:S10]  /*ad40*/  IMAD.U32 R15, RZ, RZ, UR5 ;  /* 0x00000005ff0f7e24 */ /* 0x000fd4000f8e00ff */
[----:B------:R-:W-:Y:S01]  /*ad50*/  HGMMA.64x256x16.F32 R24, R208, gdesc[UR4].tnspB, R24, gsb0 ;  /* 0x43e00004d0187df0 */ /* 0x000fe20008000818 */
[----:B------:R-:W-:Y:S01]  /*ad60*/  R2UR UR6, R10 ;  /* 0x000000000a0672ca */ /* 0x000fe200000e0000 */
[----:B------:R-:W-:Y:S01]  /*ad70*/  VIADD R10, R8, 0x100 ;  /* 0x00000100080a7836 */ /* 0x000fe20000000000 */
[----:B------:R-:W-:Y:S02]  /*ad80*/  R2UR UR7, R11 ;  /* 0x000000000b0772ca */ /* 0x000fe400000e0000 */
[----:B------:R-:W-:Y:S01]  /*ad90*/  MOV R11, 0x40000040 ;  /* 0x40000040000b7802 */ /* 0x000fe20000000f00 */
[----:B0-----:R-:W-:-:S05]  /*ada0*/  FADD.FTZ R0, R0, R17 ;  /* 0x0000001100007221 */ /* 0x001fca0000010000 */
[----:B------:R-:W0:Y:S01]  /*adb0*/  SHFL.BFLY PT, R5, R0, 0x1, 0x1f ;  /* 0x0c201f0000057f89 */ /* 0x000e2200000e0000 */
[----:B-1----:R-:W-:Y:S01]  /*adc0*/  FADD.FTZ R2, R2, R7 ;  /* 0x0000000702027221 */ /* 0x002fe20000010000 */
[----:B------:R-:W-:Y:S01]  /*add0*/  IMAD.MOV.U32 R7, RZ, RZ, RZ ;  /* 0x000000ffff077224 */ /* 0x000fe200078e00ff */
[----:B------:R-:W-:Y:S02]  /*ade0*/  WARPGROUP.DEPBAR.LE gsb0, 0x0 ;  /* 0x00008000000079c5 */ /* 0x000fe40000010000 */
[----:B------:R-:W-:-:S12]  /*adf0*/  WARPGROUP.ARRIVE ;  /* 0x00000000000079c5 */ /* 0x000fd80000000000 */
[----:B------:R-:W-:Y:S01]  /*ae00*/  HGMMA.64x256x16.F32 R24, R204, gdesc[UR4].tnspB, R24, gsb0 ;  /* 0x43e00004cc187df0 */ /* 0x000fe20008000818 */
[----:B------:R-:W-:Y:S01]  /*ae10*/  R2UR UR6, R10 ;  /* 0x000000000a0672ca */ /* 0x000fe200000e0000 */
[C---:B------:R-:W-:Y:S01]  /*ae20*/  VIADD R10, R8.reuse, 0x180 ;  /* 0x00000180080a7836 */ /* 0x040fe20000000000 */
[----:B------:R-:W-:Y:S01]  /*ae30*/  R2UR UR7, R11 ;  /* 0x000000000b0772ca */ /* 0x000fe200000e0000 */
[----:B------:R-:W-:Y:S02]  /*ae40*/  IMAD.MOV.U32 R11, RZ, RZ, 0x40000040 ;  /* 0x40000040ff0b7424 */ /* 0x000fe400078e00ff */
[----:B------:R-:W-:Y:S01]  /*ae50*/  VIADD R8, R8, 0x200 ;  /* 0x0000020008087836 */ /* 0x000fe20000000000 */
[----:B------:R-:W-:Y:S02]  /*ae60*/  WARPGROUP.DEPBAR.LE gsb0, 0x0 ;  /* 0x00008000000079c5 */ /* 0x000fe40000010000 */
[----:B------:R-:W-:-:S15]  /*ae70*/  WARPGROUP.ARRIVE ;  /* 0x00000000000079c5 */ /* 0x000fde0000000000 */
[----:B------:R-:W-:-:S04]  /*ae80*/  NOP ;  /* 0x0000000000007918 */ /* 0x000fc80000000000 */
[----:B------:R-:W-:Y:S01]  /*ae90*/  HGMMA.64x256x16.F32 R24, R200, gdesc[UR4].tnspB, R24, gsb0 ;  /* 0x43e00004c8187df0 */ /* 0x000fe20008000818 */
[----:B------:R-:W-:Y:S02]  /*aea0*/  R2UR UR6, R10 ;  /* 0x000000000a0672ca */ /* 0x000fe400000e0000 */
[----:B------:R-:W-:Y:S01]  /*aeb0*/  R2UR UR7, R11 ;  /* 0x000000000b0772ca */ /* 0x000fe200000e0000 */
[----:B0-----:R-:W-:Y:S01]  /*aec0*/  FADD.FTZ R11, R0, R5 ;  /* 0x00000005000b7221 */ /* 0x001fe20000010000 */
[----:B------:R-:W-:Y:S02]  /*aed0*/  IMAD.MOV.U32 R5, RZ, RZ, RZ ;  /* 0x000000ffff057224 */ /* 0x000fe400078e00ff */
[----:B------:R-:W-:Y:S02]  /*aee0*/  IMAD.MOV.U32 R0, RZ, RZ, -0x800000 ;  /* 0xff800000ff007424 */ /* 0x000fe400078e00ff */
[----:B------:R-:W-:-:S13]  /*aef0*/  FSETP.NE.FTZ.AND P1, PT, R11, RZ, PT ;  /* 0x000000ff0b00720b */ /* 0x000fda0003f35000 */
[----:B------:R-:W-:Y:S01]  /*af00*/  @P1 MUFU.RCP R7, R11 ;  /* 0x0000000b00071308 */ /* 0x000fe20000001000 */
[----:B------:R-:W-:Y:S02]  /*af10*/  WARPGROUP.DEPBAR.LE gsb0, 0x0 ;  /* 0x00008000000079c5 */ /* 0x000fe40000010000 */
[----:B------:R-:W-:-:S06]  /*af20*/  WARPGROUP.ARRIVE ;  /* 0x00000000000079c5 */ /* 0x000fcc0000000000 */
[----:B------:R-:W-:Y:S01]  /*af30*/  HGMMA.64x256x16.F32 R24, R196, gdesc[UR4].tnspB, R24, gsb0 ;  /* 0x43e00004c4187df0 */ /* 0x000fe20008000818 */
[----:B------:R-:W-:Y:S02]  /*af40*/  R2UR UR6, R8 ;  /* 0x00000000080672ca */ /* 0x000fe400000e0000 */
[----:B------:R-:W-:Y:S01]  /*af50*/  R2UR UR7, R9 ;  /* 0x00000000090772ca */ /* 0x000fe200000e0000 */
[----:B------:R-:W0:Y:S01]  /*af60*/  @P1 MUFU.LG2 R8, R11 ;  /* 0x0000000b00081308 */ /* 0x000e220000000c00 */
[----:B------:R-:W1:Y:S01]  /*af70*/  SHFL.BFLY PT, R9, R2, 0x1, 0x1f ;  /* 0x0c201f0002097f89 */ /* 0x000e6200000e0000 */
[----:B0-----:R-:W-:Y:S01]  /*af80*/  @P1 FMUL.FTZ R8, R8, 0.69314718246459960938 ;  /* 0x3f31721808081820 */ /* 0x001fe20000410000 */
[----:B-1----:R-:W-:Y:S01]  /*af90*/  FADD.FTZ R13, R2, R9 ;  /* 0x00000009020d7221 */ /* 0x002fe20000010000 */
[----:B------:R-:W-:Y:S02]  /*afa0*/  IMAD.U32 R9, RZ, RZ, UR5 ;  /* 0x00000005ff097e24 */ /* 0x000fe4000f8e00ff */
[----:B------:R-:W-:-:S02]  /*afb0*/  IMAD.MOV.U32 R2, RZ, RZ, -0x800000 ;  /* 0xff800000ff027424 */ /* 0x000fc400078e00ff */
[----:B------:R-:W-:Y:S01]  /*afc0*/  FSETP.NE.FTZ.AND P2, PT, R13, RZ, PT ;  /* 0x000000ff0d00720b */ /* 0x000fe20003f55000 */
[----:B------:R-:W-:-:S04]  /*afd0*/  @P1 FMUL.FTZ R9, R9, 0.69314718246459960938 ;  /* 0x3f31721809091820 */ /* 0x000fc80000410000 */
[----:B------:R-:W-:-:S08]  /*afe0*/  @P1 FFMA.FTZ R2, R9, R4, R8 ;  /* 0x0000000409021223 */ /* 0x000fd00000010008 */
[----:B------:R-:W0:Y:S01]  /*aff0*/  @P2 MUFU.LG2 R10, R13 ;  /* 0x0000000d000a2308 */ /* 0x000e220000000c00 */
[----:B------:R-:W-:-:S07]  /*b000*/  @P2 FMUL.FTZ R15, R15, 0.69314718246459960938 ;  /* 0x3f3172180f0f2820 */ /* 0x000fce0000410000 */
[----:B------:R1:W2:Y:S01]  /*b010*/  @P2 MUFU.RCP R5, R13 ;  /* 0x0000000d00052308 */ /* 0x0002a20000001000 */
[----:B0-----:R-:W-:-:S04]  /*b020*/  @P2 FMUL.FTZ R10, R10, 0.69314718246459960938 ;  /* 0x3f3172180a0a2820 */ /* 0x001fc80000410000 */
[----:B------:R-:W-:Y:S01]  /*b030*/  @P2 FFMA.FTZ R0, R15, R3, R10 ;  /* 0x000000030f002223 */ /* 0x000fe2000001000a */
[----:B------:R-:W-:Y:S02]  /*b040*/  WARPGROUP.DEPBAR.LE gsb0, 0x0 ;  /* 0x00008000000079c5 */ /* 0x000fe40000010000 */
[----:B------:R-:W-:-:S06]  /*b050*/  WARPGROUP.ARRIVE ;  /* 0x00000000000079c5 */ /* 0x000fcc0000000000 */
[----:B------:R-:W-:Y:S03]  /*b060*/  HGMMA.64x256x16.F32 R24, R192, gdesc[UR4].tnspB, R24, gsb0 ;  /* 0x43e00004c0187df0 */ /* 0x000fe60008000818 */
[----:B------:R-:W-:Y:S02]  /*b070*/  WARPGROUP.DEPBAR.LE gsb0, 0x0 ;  /* 0x00008000000079c5 */ /* 0x000fe40000010000 */
[----:B-12---:R-:W-:Y:S05]  /*b080*/  @!P0 BRA `(.L_x_204) ;  /* 0x0000000000048947 */ /* 0x006fea0003800000 */
[----:B------:R-:W-:Y:S01]  /*b090*/  BPT.TRAP 0x1 ;  /* 0x000000040000795c */ /* 0x000fe20000300000 */
.L_x_204:
[----:B------:R-:W2:Y:S01]  /*b0a0*/  LDL.LU R3, [R1+0x38] ;  /* 0x0000380001037983 */ /* 0x000ea20000300800 */
[----:B------:R-:W-:Y:S01]  /*b0b0*/  R2UR UR5, R16 ;  /* 0x00000000100572ca */ /* 0x000fe200000e0000 */
[----:B------:R-:W-:Y:S01]  /*b0c0*/  UIADD3 UR38, UR38, 0x1, URZ ;  /* 0x0000000126267890 */ /* 0x000fe2000fffe03f */
[-C--:B------:R-:W-:Y:S01]  /*b0d0*/  FMUL.FTZ R24, R24, R7.reuse ;  /* 0x0000000718187220 */ /* 0x080fe20000410000 */
[-C--:B------:R-:W-:Y:S01]  /*b0e0*/  FMUL.FTZ R25, R25, R7.reuse ;  /* 0x0000000719197220 */ /* 0x080fe20000410000 */
[-C--:B------:R-:W-:Y:S01]  /*b0f0*/  FMUL.FTZ R28, R28, R7.reuse ;  /* 0x000000071c1c7220 */ /* 0x080fe20000410000 */
[----:B------:R-:W-:Y:S01]  /*b100*/  UISETP.NE.AND UP0, UPT, UR38, 0x2, UPT ;  /* 0x000000022600788c */ /* 0x000fe2000bf05270 */
        /* <DEDUP_REMOVED lines=126> */
[----:B------:R-:W-:Y:S01]  /*b8f0*/  USEL UR38, UR38, URZ, UP0 ;  /* 0x0000003f26267287 */ /* 0x000fe20008000000 */
[----:B--2---:R-:W-:Y:S01]  /*b900*/  R2UR UR4, R3 ;  /* 0x00000000030472ca */ /* 0x004fe200000e0000 */
[----:B------:R-:W-:-:S05]  /*b910*/  VIADD R3, R12, 0x38860 ;  /* 0x000388600c037836 */ /* 0x000fca0000000000 */
[----:B------:R-:W-:-:S04]  /*b920*/  PRMT R3, R6, 0x654, R3 ;  /* 0x0000065406037816 */ /* 0x000fc80000000003 */
[----:B------:R0:W-:Y:S03]  /*b930*/  SYNCS.ARRIVE.TRANS64.RED.A1T0 RZ, [R3+URZ], RZ ;  /* 0x000000ff03ff79a7 */ /* 0x0001e6000810043f */
[----:B------:R-:W-:-:S06]  /*b940*/  UIADD3 UR4, UR4, 0x1, URZ ;  /* 0x0000000104047890 */ /* 0x000fcc000fffe03f */
[----:B0-----:R-:W-:Y:S01]  /*b950*/  IMAD.U32 R3, RZ, RZ, UR4 ;  /* 0x00000004ff037e24 */ /* 0x001fe2000f8e00ff */
[----:B------:R-:W-:-:S04]  /*b960*/  USEL UR4, URZ, 0x1, UP0 ;  /* 0x000000013f047887 */ /* 0x000fc80008000000 */
[----:B------:R0:W-:Y:S01]  /*b970*/  STL [R1+0x38], R3 ;  /* 0x0000380301007387 */ /* 0x0001e20000100800 */
[----:B------:R-:W-:-:S06]  /*b980*/  ULOP3.LUT UR5, UR5, UR4, URZ, 0x3c, !UPT ;  /* 0x0000000405057292 */ /* 0x000fcc000f8e3c3f */
[----:B------:R-:W-:-:S07]  /*b990*/  IMAD.U32 R16, RZ, RZ, UR5 ;  /* 0x00000005ff107e24 */ /* 0x000fce000f8e00ff */
.L_x_180:
[----:B------:R-:W1:Y:S08]  /*b9a0*/  S2UR UR4, SR_CgaCtaId ;  /* 0x00000000000479c3 */ /* 0x000e700000008800 */
[----:B------:R-:W-:Y:S06]  /*b9b0*/  BAR.SYNC.DEFER_BLOCKING 0x5, 0x180 ;  /* 0x0146000000007b1d */ /* 0x000fec0000010000 */
[----:B------:R-:W-:Y:S01]  /*b9c0*/  UMOV UR8, 0x400 ;  /* 0x0000040000087882 */ /* 0x000fe20000000000 */
[----:B------:R-:W-:Y:S01]  /*b9d0*/  BSSY B0, `(.L_x_205) ;  /* 0x00004c4000007945 */ /* 0x000fe20003800000 */
[----:B-1----:R-:W-:-:S09]  /*b9e0*/  ULEA UR8, UR4, UR8, 0x18 ;  /* 0x0000000804087291 */ /* 0x002fd2000f8ec03f */
[----:B------:R-:W1:Y:S02]  /*b9f0*/  LDS.128 R4, [UR8+0x388d0] ;  /* 0x0388d008ff047984 */ /* 0x000e640008000c00 */
[----:B-1----:R-:W-:Y:S02]  /*ba00*/  R2UR UR6, R5 ;  /* 0x00000000050672ca */ /* 0x002fe400000e0000 */
[----:B------:R-:W-:Y:S02]  /*ba10*/  R2UR UR5, R6 ;  /* 0x00000000060572ca */ /* 0x000fe400000e0000 */
[----:B------:R-:W-:Y:S01]  /*ba20*/  R2UR UR7, R7 ;  /* 0x00000000070772ca */ /* 0x000fe200000e0000 */
[----:B------:R-:W-:Y:S06]  /*ba30*/  BAR.ARV 0x4, 0x180 ;  /* 0x0106000000007b1d */ /* 0x000fec0000002000 */
[----:B------:R-:W-:Y:S08]  /*ba40*/  @P0 BRA `(.L_x_206) ;  /* 0x0000003800d00947 */ /* 0x000ff00003800000 */
[----:B------:R-:W2:Y:S01]  /*ba50*/  LDL.LU R9, [R1+0x30] ;  /* 0x0000300001097983 */ /* 0x000ea20000300800 */
[----:B------:R-:W1:Y:S01]  /*ba60*/  S2UR UR4, SR_SWINHI ;  /* 0x00000000000479c3 */ /* 0x000e620000002f00 */
[----:B------:R-:W-:Y:S01]  /*ba70*/  IMAD.MOV.U32 R12, RZ, RZ, 0x2 ;  /* 0x00000002ff0c7424 */ /* 0x000fe200078e00ff */
[----:B------:R-:W-:Y:S01]  /*ba80*/  F2FP.F16.F32.PACK_AB R6, R29, R28 ;  /* 0x0000001c1d06723e */ /* 0x000fe200000000ff */
[----:B------:R-:W3:Y:S01]  /*ba90*/  LDL.LU R8, [R1+0x34] ;  /* 0x0000340001087983 */ /* 0x000ee20000300800 */
[----:B------:R-:W-:Y:S01]  /*baa0*/  F2FP.F16.F32.PACK_AB R7, R31, R30 ;  /* 0x0000001e1f07723e */ /* 0x000fe200000000ff */
[----:B------:R-:W-:Y:S01]  /*bab0*/  ULDC.64 UR14, c[0x0][0xc00] ;  /* 0x00030000000e7ab9 */ /* 0x000fe20000000a00 */
[----:B------:R-:W-:Y:S01]  /*bac0*/  R2UR UR22, R212 ;  /* 0x00000000d41672ca */ /* 0x000fe200000e0000 */
[----:B0-----:R-:W4:Y:S01]  /*bad0*/  LDL R3, [R1+0x48] ;  /* 0x0000480001037983 */ /* 0x001f220000100800 */
[----:B------:R-:W-:-:S03]  /*bae0*/  ULDC UR20, c[0x0][0xbe8] ;  /* 0x0002fa0000147ab9 */ /* 0x000fc60000000800 */
[----:B------:R-:W5:Y:S01]  /*baf0*/  LDL R170, [R1+0x2c] ;  /* 0x00002c0001aa7983 */ /* 0x000f620000100800 */
[----:B------:R-:W-:Y:S02]  /*bb00*/  R2UR UR21, R215 ;  /* 0x00000000d71572ca */ /* 0x000fe400000e0000 */
[----:B------:R-:W-:Y:S01]  /*bb10*/  R2UR UR24, R216 ;  /* 0x00000000d81872ca */ /* 0x000fe200000e0000 */
[----:B------:R-:W5:Y:S01]  /*bb20*/  LDL R171, [R1+0x44] ;  /* 0x0000440001ab7983 */ /* 0x000f620000100800 */
[----:B------:R-:W-:Y:S01]  /*bb30*/  UMOV UR10, UR8 ;  /* 0x00000008000a7c82 */ /* 0x000fe20008000000 */
[----:B-1----:R-:W-:Y:S01]  /*bb40*/  UMOV UR11, UR4 ;  /* 0x00000004000b7c82 */ /* 0x002fe20008000000 */
[----:B------:R-:W-:Y:S01]  /*bb50*/  BAR.SYNC.DEFER_BLOCKING 0x1, 0x100 ;  /* 0x0044000000007b1d */ /* 0x000fe20000010000 */
[----:B--2---:R-:W-:Y:S02]  /*bb60*/  R2UR UR19, R9 ;  /* 0x00000000091372ca */ /* 0x004fe400000e0000 */
[----:B---3--:R-:W-:Y:S01]  /*bb70*/  R2UR UR17, R8 ;  /* 0x00000000081172ca */ /* 0x008fe200000e0000 */
[----:B----4-:R-:W-:Y:S01]  /*bb80*/  IMAD.WIDE R12, R3, R12, UR10 ;  /* 0x0000000a030c7e25 */ /* 0x010fe2000f8e020c */
[----:B-----5:R-:W-:-:S02]  /*bb90*/  R2UR UR18, R170 ;  /* 0x00000000aa1272ca */ /* 0x020fc400000e0000 */
[C---:B------:R-:W-:Y:S02]  /*bba0*/  IADD3 R15, P1, R12.reuse, 0x20, RZ ;  /* 0x000000200c0f7810 */ /* 0x040fe40007f3e0ff */
[----:B------:R-:W-:Y:S02]  /*bbb0*/  IADD3 R157, P4, R12, 0x60, RZ ;  /* 0x000000600c9d7810 */ /* 0x000fe40007f9e0ff */
[----:B------:R-:W-:Y:S02]  /*bbc0*/  LOP3.LUT R14, R15, 0x380, RZ, 0xc0, !PT ;  /* 0x000003800f0e7812 */ /* 0x000fe400078ec0ff */
[----:B------:R-:W-:Y:S02]  /*bbd0*/  LOP3.LUT R156, R157, 0x380, RZ, 0xc0, !PT ;  /* 0x000003809d9c7812 */ /* 0x000fe400078ec0ff */
[----:B------:R-:W-:Y:S02]  /*bbe0*/  SHF.R.U64 R14, R14, 0x3, RZ ;  /* 0x000000030e0e7819 */ /* 0x000fe400000012ff */
[----:B------:R-:W-:-:S02]  /*bbf0*/  IADD3 R161, P6, R12, 0x4020, RZ ;  /* 0x000040200ca17810 */ /* 0x000fc40007fde0ff */
[----:B------:R-:W-:Y:S02]  /*bc00*/  LOP3.LUT R5, R12, 0x380, RZ, 0xc0, !PT ;  /* 0x000003800c057812 */ /* 0x000fe400078ec0ff */
[----:B------:R-:W-:Y:S02]  /*bc10*/  SHF.R.U64 R156, R156, 0x3, RZ ;  /* 0x000000039c9c7819 */ /* 0x000fe400000012ff */
[----:B------:R-:W-:Y:S01]  /*bc20*/  LOP3.LUT R14, R14, R15, RZ, 0x3c, !PT ;  /* 0x0000000f0e0e7212 */ /* 0x000fe200078e3cff */
[----:B------:R-:W-:Y:S01]  /*bc30*/  IMAD.X R15, RZ, RZ, R13, P1 ;  /* 0x000000ffff0f7224 */ /* 0x000fe200008e060d */
[----:B------:R-:W-:Y:S02]  /*bc40*/  IADD3 R159, P3, R12, 0x4000, RZ ;  /* 0x000040000c9f7810 */ /* 0x000fe40007f7e0ff */
[----:B------:R-:W-:Y:S02]  /*bc50*/  LOP3.LUT R160, R161, 0x380, RZ, 0xc0, !PT ;  /* 0x00000380a1a07812 */ /* 0x000fe400078ec0ff */
[----:B------:R-:W-:-:S02]  /*bc60*/  SHF.R.U64 R5, R5, 0x3, RZ ;  /* 0x0000000305057819 */ /* 0x000fc400000012ff */
[C---:B------:R-:W-:Y:S02]  /*bc70*/  IADD3 R155, P0, R12.reuse, 0x40, RZ ;  /* 0x000000400c9b7810 */ /* 0x040fe40007f1e0ff */
[C---:B------:R-:W-:Y:S02]  /*bc80*/  IADD3 R163, P5, R12.reuse, 0x4040, RZ ;  /* 0x000040400ca37810 */ /* 0x040fe40007fbe0ff */
[C---:B------:R-:W-:Y:S02]  /*bc90*/  IADD3 R165, P2, R12.reuse, 0x4060, RZ ;  /* 0x000040600ca57810 */ /* 0x040fe40007f5e0ff */
[----:B------:R-:W-:Y:S02]  /*bca0*/  IADD3 R167, P1, R12, 0x8000, RZ ;  /* 0x000080000ca77810 */ /* 0x000fe40007f3e0ff */
[----:B------:R-:W-:Y:S01]  /*bcb0*/  LOP3.LUT R156, R156, R157, RZ, 0x3c, !PT ;  /* 0x0000009d9c9c7212 */ /* 0x000fe200078e3cff */
[----:B------:R-:W-:Y:S01]  /*bcc0*/  IMAD.X R157, RZ, RZ, R13, P4 ;  /* 0x000000ffff9d7224 */ /* 0x000fe200020e060d */
[----:B------:R-:W-:-:S02]  /*bcd0*/  LOP3.LUT R158, R159, 0x380, RZ, 0xc0, !PT ;  /* 0x000003809f9e7812 */ /* 0x000fc400078ec0ff */
[----:B------:R-:W-:Y:S02]  /*bce0*/  SHF.R.U64 R160, R160, 0x3, RZ ;  /* 0x00000003a0a07819 */ /* 0x000fe400000012ff */
[----:B------:R-:W-:Y:S02]  /*bcf0*/  LOP3.LUT R4, R5, R12, RZ, 0x3c, !PT ;  /* 0x0000000c05047212 */ /* 0x000fe400078e3cff */
[----:B------:R-:W-:Y:S02]  /*bd00*/  IADD3 R9, P4, R12, 0x8040, RZ ;  /* 0x000080400c097810 */ /* 0x000fe40007f9e0ff */
[----:B------:R-:W-:Y:S02]  /*bd10*/  LOP3.LUT R154, R155, 0x380, RZ, 0xc0, !PT ;  /* 0x000003809b9a7812 */ /* 0x000fe400078ec0ff */
[----:B------:R-:W-:Y:S02]  /*bd20*/  LOP3.LUT R162, R163, 0x380, RZ, 0xc0, !PT ;  /* 0x00000380a3a27812 */ /* 0x000fe400078ec0ff */
[----:B------:R-:W-:-:S02]  /*bd30*/  LOP3.LUT R164, R165, 0x380, RZ, 0xc0, !PT ;  /* 0x00000380a5a47812 */ /* 0x000fc400078ec0ff */
[----:B------:R-:W-:Y:S02]  /*bd40*/  LOP3.LUT R166, R167, 0x380, RZ, 0xc0, !PT ;  /* 0x00000380a7a67812 */ /* 0x000fe400078ec0ff */
[----:B------:R-:W-:Y:S02]  /*bd50*/  MOV R5, R13 ;  /* 0x0000000d00057202 */ /* 0x000fe40000000f00 */
[----:B------:R-:W-:Y:S02]  /*bd60*/  SHF.R.U64 R158, R158, 0x3, RZ ;  /* 0x000000039e9e7819 */ /* 0x000fe400000012ff */
[----:B------:R-:W-:Y:S01]  /*bd70*/  LOP3.LUT R160, R160, R161, RZ, 0x3c, !PT ;  /* 0x000000a1a0a07212 */ /* 0x000fe200078e3cff */
[----:B------:R-:W-:Y:S01]  /*bd80*/  IMAD.X R161, RZ, RZ, R13, P6 ;  /* 0x000000ffffa17224 */ /* 0x000fe200030e060d */
[----:B------:R-:W-:Y:S02]  /*bd90*/  LOP3.LUT R8, R9, 0x380, RZ, 0xc0, !PT ;  /* 0x0000038009087812 */ /* 0x000fe400078ec0ff */
[----:B------:R-:W-:-:S02]  /*bda0*/  SHF.R.U64 R154, R154, 0x3, RZ ;  /* 0x000000039a9a7819 */ /* 0x000fc400000012ff */
[----:B------:R-:W-:Y:S02]  /*bdb0*/  SHF.R.U64 R162, R162, 0x3, RZ ;  /* 0x00000003a2a27819 */ /* 0x000fe400000012ff */
[----:B------:R-:W-:Y:S02]  /*bdc0*/  SHF.R.U64 R164, R164, 0x3, RZ ;  /* 0x00000003a4a47819 */ /* 0x000fe400000012ff */
[----:B------:R-:W-:Y:S02]  /*bdd0*/  SHF.R.U64 R166, R166, 0x3, RZ ;  /* 0x00000003a6a67819 */ /* 0x000fe400000012ff */
[----:B------:R-:W-:Y:S02]  /*bde0*/  MOV R3, R4 ;  /* 0x0000000400037202 */ /* 0x000fe40000000f00 */
[----:B------:R-:W-:Y:S02]  /*bdf0*/  IADD3 R17, P6, R12, 0xc000, RZ ;  /* 0x0000c0000c117810 */ /* 0x000fe40007fde0ff */
[----:B------:R-:W-:-:S02]  /*be00*/  F2FP.F16.F32.PACK_AB R4, R25, R24 ;  /* 0x000000181904723e */ /* 0x000fc400000000ff */
[----:B------:R-:W-:Y:S02]  /*be10*/  F2FP.F16.F32.PACK_AB R5, R27, R26 ;  /* 0x0000001a1b05723e */ /* 0x000fe400000000ff */
[----:B------:R-:W-:Y:S01]  /*be20*/  LOP3.LUT R158, R158, R159, RZ, 0x3c, !PT ;  /* 0x0000009f9e9e7212 */ /* 0x000fe200078e3cff */
[--C-:B------:R-:W-:Y:S01]  /*be30*/  IMAD.X R159, RZ, RZ, R13.reuse, P3 ;  /* 0x000000ffff9f7224 */ /* 0x100fe200018e060d */
[----:B------:R-:W-:Y:S02]  /*be40*/  SHF.R.U64 R8, R8, 0x3, RZ ;  /* 0x0000000308087819 */ /* 0x000fe400000012ff */
[----:B------:R-:W-:Y:S01]  /*be50*/  LOP3.LUT R154, R154, R155, RZ, 0x3c, !PT ;  /* 0x0000009b9a9a7212 */ /* 0x000fe200078e3cff */
[--C-:B------:R-:W-:Y:S01]  /*be60*/  IMAD.X R155, RZ, RZ, R13.reuse, P0 ;  /* 0x000000ffff9b7224 */ /* 0x100fe200000e060d */
[----:B------:R-:W-:Y:S01]  /*be70*/  LOP3.LUT R162, R162, R163, RZ, 0x3c, !PT ;  /* 0x000000a3a2a27212 */ /* 0x000fe200078e3cff */
[--C-:B------:R-:W-:Y:S01]  /*be80*/  IMAD.X R163, RZ, RZ, R13.reuse, P5 ;  /* 0x000000ffffa37224 */ /* 0x100fe200028e060d */
[----:B------:R-:W-:Y:S01]  /*be90*/  LOP3.LUT R164, R164, R165, RZ, 0x3c, !PT ;  /* 0x000000a5a4a47212 */ /* 0x000fe200078e3cff */
[--C-:B------:R-:W-:Y:S01]  /*bea0*/  IMAD.X R165, RZ, RZ, R13.reuse, P2 ;  /* 0x000000ffffa57224 */ /* 0x100fe200010e060d */
[----:B------:R-:W-:Y:S01]  /*beb0*/  LOP3.LUT R166, R166, R167, RZ, 0x3c, !PT ;  /* 0x000000a7a6a67212 */ /* 0x000fe200078e3cff */
[----:B------:R-:W-:Y:S01]  /*bec0*/  IMAD.X R167, RZ, RZ, R13, P1 ;  /* 0x000000ffffa77224 */ /* 0x000fe200008e060d */
[----:B------:R-:W-:-:S02]  /*bed0*/  IADD3 R11, P3, R12, 0x8060, RZ ;  /* 0x000080600c0b7810 */ /* 0x000fc40007f7e0ff */
[----:B------:R-:W-:Y:S01]  /*bee0*/  LOP3.LUT R10, R17, 0x380, RZ, 0xc0, !PT ;  /* 0x00000380110a7812 */ /* 0x000fe200078ec0ff */
[----:B------:R0:W-:Y:S01]  /*bef0*/  STSM.16.M88.4 [R3], R4 ;  /* 0x0000000403007844 */ /* 0x0001e20000000200 */
[C---:B------:R-:W-:Y:S02]  /*bf00*/  IADD3 R169, P0, R12.reuse, 0x8020, RZ ;  /* 0x000080200ca97810 */ /* 0x040fe40007f1e0ff */
[C---:B------:R-:W-:Y:S02]  /*bf10*/  IADD3 R20, P5, R12.reuse, 0xc020, RZ ;  /* 0x0000c0200c147810 */ /* 0x040fe40007fbe0ff */
[C---:B------:R-:W-:Y:S02]  /*bf20*/  IADD3 R153, P2, R12.reuse, 0xc040, RZ ;  /* 0x0000c0400c997810 */ /* 0x040fe40007f5e0ff */
[----:B------:R-:W-:Y:S02]  /*bf30*/  IADD3 R18, P1, R12, 0xc060, RZ ;  /* 0x0000c0600c127810 */ /* 0x000fe40007f3e0ff */
[----:B------:R-:W-:-:S02]  /*bf40*/  SHF.R.U64 R10, R10, 0x3, RZ ;  /* 0x000000030a0a7819 */ /* 0x000fc400000012ff */
[----:B------:R-:W-:Y:S02]  /*bf50*/  LOP3.LUT R168, R169, 0x380, RZ, 0xc0, !PT ;  /* 0x00000380a9a87812 */ /* 0x000fe400078ec0ff */
[----:B------:R-:W-:Y:S02]  /*bf60*/  LOP3.LUT R21, R20, 0x380, RZ, 0xc0, !PT ;  /* 0x0000038014157812 */ /* 0x000fe400078ec0ff */
[----:B0-----:R-:W-:Y:S01]  /*bf70*/  LOP3.LUT R4, R8, R9, RZ, 0x3c, !PT ;  /* 0x0000000908047212 */ /* 0x001fe200078e3cff */
[----:B------:R-:W-:Y:S01]  /*bf80*/  IMAD.X R5, RZ, RZ, R13, P4 ;  /* 0x000000ffff057224 */ /* 0x000fe200020e060d */
[----:B------:R-:W-:Y:S02]  /*bf90*/  LOP3.LUT R8, R11, 0x380, RZ, 0xc0, !PT ;  /* 0x000003800b087812 */ /* 0x000fe400078ec0ff */
[----:B------:R-:W-:Y:S02]  /*bfa0*/  LOP3.LUT R152, R153, 0x380, RZ, 0xc0, !PT ;  /* 0x0000038099987812 */ /* 0x000fe400078ec0ff */
[----:B------:R-:W-:-:S02]  /*bfb0*/  LOP3.LUT R19, R18, 0x380, RZ, 0xc0, !PT ;  /* 0x0000038012137812 */ /* 0x000fc400078ec0ff */
[----:B------:R-:W-:Y:S02]  /*bfc0*/  SHF.R.U64 R8, R8, 0x3, RZ ;  /* 0x0000000308087819 */ /* 0x000fe400000012ff */
[----:B------:R-:W-:Y:S02]  /*bfd0*/  LOP3.LUT R10, R10, R17, RZ, 0x3c, !PT ;  /* 0x000000110a0a7212 */ /* 0x000fe400078e3cff */
[----:B------:R-:W-:Y:S02]  /*bfe0*/  MOV R17, R4 ;  /* 0x0000000400117202 */ /* 0x000fe40000000f00 */
[----:B------:R-:W-:Y:S02]  /*bff0*/  SHF.R.U64 R168, R168, 0x3, RZ ;  /* 0x00000003a8a87819 */ /* 0x000fe400000012ff */
[----:B------:R-:W-:Y:S02]  /*c000*/  SHF.R.U64 R21, R21, 0x3, RZ ;  /* 0x0000000315157819 */ /* 0x000fe400000012ff */
[----:B------:R-:W-:-:S02]  /*c010*/  SHF.R.U64 R152, R152, 0x3, RZ ;  /* 0x0000000398987819 */ /* 0x000fc400000012ff */
[----:B------:R-:W-:Y:S02]  /*c020*/  SHF.R.U64 R19, R19, 0x3, RZ ;  /* 0x0000000313137819 */ /* 0x000fe400000012ff */
[----:B------:R-:W-:Y:S02]  /*c030*/  MOV R14, R14 ;  /* 0x0000000e000e7202 */ /* 0x000fe40000000f00 */
[----:B------:R-:W-:Y:S02]  /*c040*/  F2FP.F16.F32.PACK_AB R4, R33, R32 ;  /* 0x000000202104723e */ /* 0x000fe400000000ff */
[----:B------:R-:W-:Y:S02]  /*c050*/  F2FP.F16.F32.PACK_AB R5, R35, R34 ;  /* 0x000000222305723e */ /* 0x000fe400000000ff */
[----:B------:R-:W-:Y:S02]  /*c060*/  F2FP.F16.F32.PACK_AB R6, R37, R36 ;  /* 0x000000242506723e */ /* 0x000fe400000000ff */
[----:B------:R-:W-:Y:S01]  /*c070*/  F2FP.F16.F32.PACK_AB R7, R39, R38 ;  /* 0x000000262707723e */ /* 0x000fe200000000ff */
[--C-:B------:R-:W-:Y:S01]  /*c080*/  IMAD.X R9, RZ, RZ, R13.reuse, P3 ;  /* 0x000000ffff097224 */ /* 0x100fe200018e060d */
[----:B------:R-:W-:Y:S01]  /*c090*/  LOP3.LUT R8, R8, R11, RZ, 0x3c, !PT ;  /* 0x0000000b08087212 */ /* 0x000fe200078e3cff */
        /* <DEDUP_REMOVED lines=9> */
[----:B------:R0:W-:Y:S01]  /*c130*/  STSM.16.M88.4 [R14], R4 ;  /* 0x000000040e007844 */ /* 0x0001e20000000200 */
[----:B------:R-:W-:-:S02]  /*c140*/  MOV R154, R154 ;  /* 0x0000009a009a7202 */ /* 0x000fc40000000f00 */
[----:B------:R-:W-:Y:S02]  /*c150*/  F2FP.F16.F32.PACK_AB R12, R41, R40 ;  /* 0x00000028290c723e */ /* 0x000fe400000000ff */
[----:B------:R-:W-:Y:S02]  /*c160*/  F2FP.F16.F32.PACK_AB R13, R43, R42 ;  /* 0x0000002a2b0d723e */ /* 0x000fe400000000ff */
[----:B------:R-:W-:Y:S02]  /*c170*/  F2FP.F16.F32.PACK_AB R15, R47, R46 ;  /* 0x0000002e2f0f723e */ /* 0x000fe400000000ff */
[----:B------:R-:W-:Y:S02]  /*c180*/  MOV R156, R156 ;  /* 0x0000009c009c7202 */ /* 0x000fe40000000f00 */
[----:B------:R-:W-:Y:S02]  /*c190*/  MOV R22, R8 ;  /* 0x0000000800167202 */ /* 0x000fe40000000f00 */
[----:B------:R-:W-:-:S02]  /*c1a0*/  MOV R3, R10 ;  /* 0x0000000a00037202 */ /* 0x000fc40000000f00 */
[----:B0-----:R-:W-:Y:S02]  /*c1b0*/  F2FP.F16.F32.PACK_AB R14, R45, R44 ;  /* 0x0000002c2d0e723e */ /* 0x001fe400000000ff */
[----:B------:R-:W-:Y:S02]  /*c1c0*/  F2FP.F16.F32.PACK_AB R4, R49, R48 ;  /* 0x000000303104723e */ /* 0x000fe400000000ff */
[----:B------:R-:W-:Y:S02]  /*c1d0*/  F2FP.F16.F32.PACK_AB R5, R51, R50 ;  /* 0x000000323305723e */ /* 0x000fe400000000ff */
[----:B------:R-:W-:Y:S02]  /*c1e0*/  F2FP.F16.F32.PACK_AB R6, R53, R52 ;  /* 0x000000343506723e */ /* 0x000fe400000000ff */
[----:B------:R-:W-:Y:S02]  /*c1f0*/  F2FP.F16.F32.PACK_AB R7, R55, R54 ;  /* 0x000000363707723e */ /* 0x000fe400000000ff */
[----:B------:R-:W-:-:S02]  /*c200*/  MOV R158, R158 ;  /* 0x0000009e009e7202 */ /* 0x000fc40000000f00 */
[----:B------:R-:W-:Y:S02]  /*c210*/  F2FP.F16.F32.PACK_AB R8, R57, R56 ;  /* 0x000000383908723e */ /* 0x000fe400000000ff */
[----:B------:R-:W-:Y:S02]  /*c220*/  F2FP.F16.F32.PACK_AB R9, R59, R58 ;  /* 0x0000003a3b09723e */ /* 0x000fe400000000ff */
[----:B------:R-:W-:Y:S02]  /*c230*/  F2FP.F16.F32.PACK_AB R10, R61, R60 ;  /* 0x0000003c3d0a723e */ /* 0x000fe400000000ff */
[----:B------:R-:W-:Y:S01]  /*c240*/  F2FP.F16.F32.PACK_AB R11, R63, R62 ;  /* 0x0000003e3f0b723e */ /* 0x000fe200000000ff */
[----:B------:R0:W-:Y:S01]  /*c250*/  STSM.16.M88.4 [R154], R12 ;  /* 0x0000000c9a007844 */ /* 0x0001e20000000200 */
[----:B------:R-:W-:Y:S02]  /*c260*/  MOV R160, R160 ;  /* 0x000000a000a07202 */ /* 0x000fe40000000f00 */
[----:B------:R-:W-:Y:S01]  /*c270*/  MOV R20, R20 ;  /* 0x0000001400147202 */ /* 0x000fe20000000f00 */
[----:B------:R1:W-:Y:S01]  /*c280*/  STSM.16.M88.4 [R156], R4 ;  /* 0x000000049c007844 */ /* 0x0003e20000000200 */
[----:B------:R-:W-:-:S02]  /*c290*/  MOV R21, R152 ;  /* 0x0000009800157202 */ /* 0x000fc40000000f00 */
[----:B------:R-:W-:Y:S01]  /*c2a0*/  MOV R162, R162 ;  /* 0x000000a200a27202 */ /* 0x000fe20000000f00 */
[----:B------:R2:W-:Y:S01]  /*c2b0*/  STSM.16.M88.4 [R158], R8 ;  /* 0x000000089e007844 */ /* 0x0005e20000000200 */
[----:B------:R-:W-:Y:S02]  /*c2c0*/  F2FP.F16.F32.PACK_AB R152, R73, R72 ;  /* 0x000000484998723e */ /* 0x000fe400000000ff */
[----:B------:R-:W-:Y:S02]  /*c2d0*/  F2FP.F16.F32.PACK_AB R153, R75, R74 ;  /* 0x0000004a4b99723e */ /* 0x000fe400000000ff */
[----:B------:R-:W-:Y:S02]  /*c2e0*/  F2FP.F16.F32.PACK_AB R155, R79, R78 ;  /* 0x0000004e4f9b723e */ /* 0x000fe400000000ff */
[----:B0-----:R-:W-:Y:S02]  /*c2f0*/  F2FP.F16.F32.PACK_AB R12, R65, R64 ;  /* 0x00000040410c723e */ /* 0x001fe400000000ff */
[----:B------:R-:W-:-:S02]  /*c300*/  F2FP.F16.F32.PACK_AB R13, R67, R66 ;  /* 0x00000042430d723e */ /* 0x000fc400000000ff */
[----:B------:R-:W-:Y:S02]  /*c310*/  F2FP.F16.F32.PACK_AB R14, R69, R68 ;  /* 0x00000044450e723e */ /* 0x000fe400000000ff */
[----:B------:R-:W-:Y:S02]  /*c320*/  F2FP.F16.F32.PACK_AB R15, R71, R70 ;  /* 0x00000046470f723e */ /* 0x000fe400000000ff */
[----:B------:R-:W-:Y:S02]  /*c330*/  F2FP.F16.F32.PACK_AB R154, R77, R76 ;  /* 0x0000004c4d9a723e */ /* 0x000fe400000000ff */
[----:B------:R-:W-:Y:S02]  /*c340*/  MOV R164, R164 ;  /* 0x000000a400a47202 */ /* 0x000fe40000000f00 */
[----:B-1----:R-:W-:Y:S02]  /*c350*/  F2FP.F16.F32.PACK_AB R156, R81, R80 ;  /* 0x00000050519c723e */ /* 0x002fe400000000ff */
[----:B------:R-:W-:-:S02]  /*c360*/  F2FP.F16.F32.PACK_AB R157, R83, R82 ;  /* 0x00000052539d723e */ /* 0x000fc400000000ff */
[----:B--2---:R-:W-:Y:S02]  /*c370*/  F2FP.F16.F32.PACK_AB R158, R85, R84 ;  /* 0x00000054559e723e */ /* 0x004fe400000000ff */
[----:B------:R-:W-:Y:S01]  /*c380*/  F2FP.F16.F32.PACK_AB R159, R87, R86 ;  /* 0x00000056579f723e */ /* 0x000fe200000000ff */
[----:B------:R0:W-:Y:S01]  /*c390*/  STSM.16.M88.4 [R160], R12 ;  /* 0x0000000ca0007844 */ /* 0x0001e20000000200 */
[----:B------:R-:W-:Y:S02]  /*c3a0*/  MOV R166, R166 ;  /* 0x000000a600a67202 */ /* 0x000fe40000000f00 */
[----:B------:R-:W-:Y:S02]  /*c3b0*/  F2FP.F16.F32.PACK_AB R4, R89, R88 ;  /* 0x000000585904723e */ /* 0x000fe400000000ff */
[----:B------:R-:W-:Y:S02]  /*c3c0*/  F2FP.F16.F32.PACK_AB R5, R91, R90 ;  /* 0x0000005a5b05723e */ /* 0x000fe400000000ff */
[----:B------:R-:W-:-:S02]  /*c3d0*/  F2FP.F16.F32.PACK_AB R6, R93, R92 ;  /* 0x0000005c5d06723e */ /* 0x000fc400000000ff */
[----:B------:R-:W-:Y:S02]  /*c3e0*/  F2FP.F16.F32.PACK_AB R7, R95, R94 ;  /* 0x0000005e5f07723e */ /* 0x000fe400000000ff */
[----:B------:R-:W-:Y:S02]  /*c3f0*/  MOV R168, R168 ;  /* 0x000000a800a87202 */ /* 0x000fe40000000f00 */
[----:B------:R-:W-:Y:S02]  /*c400*/  F2FP.F16.F32.PACK_AB R8, R97, R96 ;  /* 0x000000606108723e */ /* 0x000fe400000000ff */
[----:B------:R-:W-:Y:S02]  /*c410*/  F2FP.F16.F32.PACK_AB R9, R99, R98 ;  /* 0x000000626309723e */ /* 0x000fe400000000ff */
[----:B------:R-:W-:Y:S02]  /*c420*/  F2FP.F16.F32.PACK_AB R10, R101, R100 ;  /* 0x00000064650a723e */ /* 0x000fe400000000ff */
[----:B------:R-:W-:Y:S01]  /*c430*/  F2FP.F16.F32.PACK_AB R11, R103, R102 ;  /* 0x00000066670b723e */ /* 0x000fe200000000ff */
[----:B------:R1:W-:Y:S01]  /*c440*/  STSM.16.M88.4 [R162], R152 ;  /* 0x00000098a2007844 */ /* 0x0003e20000000200 */
[----:B0-----:R-:W-:-:S02]  /*c450*/  F2FP.F16.F32.PACK_AB R12, R105, R104 ;  /* 0x00000068690c723e */ /* 0x001fc400000000ff */
[----:B------:R-:W-:Y:S02]  /*c460*/  F2FP.F16.F32.PACK_AB R13, R107, R106 ;  /* 0x0000006a6b0d723e */ /* 0x000fe400000000ff */
[----:B------:R-:W-:Y:S02]  /*c470*/  F2FP.F16.F32.PACK_AB R14, R109, R108 ;  /* 0x0000006c6d0e723e */ /* 0x000fe400000000ff */
[----:B------:R-:W-:Y:S01]  /*c480*/  F2FP.F16.F32.PACK_AB R15, R111, R110 ;  /* 0x0000006e6f0f723e */ /* 0x000fe200000000ff */
[----:B------:R0:W-:Y:S01]  /*c490*/  STSM.16.M88.4 [R164], R156 ;  /* 0x0000009ca4007844 */ /* 0x0001e20000000200 */
[----:B------:R-:W-:-:S03]  /*c4a0*/  MOV R161, R18 ;  /* 0x0000001200a17202 */ /* 0x000fc60000000f00 */
[----:B------:R2:W-:Y:S01]  /*c4b0*/  STSM.16.M88.4 [R166], R4 ;  /* 0x00000004a6007844 */ /* 0x0005e20000000200 */
[----:B-1----:R-:W-:Y:S02]  /*c4c0*/  F2FP.F16.F32.PACK_AB R152, R113, R112 ;  /* 0x000000707198723e */ /* 0x002fe400000000ff */
[----:B------:R-:W-:Y:S02]  /*c4d0*/  F2FP.F16.F32.PACK_AB R153, R115, R114 ;  /* 0x000000727399723e */ /* 0x000fe400000000ff */
[----:B------:R-:W-:Y:S02]  /*c4e0*/  F2FP.F16.F32.PACK_AB R154, R117, R116 ;  /* 0x00000074759a723e */ /* 0x000fe400000000ff */
[----:B------:R-:W-:Y:S01]  /*c4f0*/  F2FP.F16.F32.PACK_AB R155, R119, R118 ;  /* 0x00000076779b723e */ /* 0x000fe200000000ff */
[----:B------:R1:W-:Y:S01]  /*c500*/  STSM.16.M88.4 [R168], R8 ;  /* 0x00000008a8007844 */ /* 0x0003e20000000200 */
[----:B0-----:R-:W-:Y:S02]  /*c510*/  F2FP.F16.F32.PACK_AB R156, R121, R120 ;  /* 0x00000078799c723e */ /* 0x001fe400000000ff */
[----:B------:R-:W-:-:S02]  /*c520*/  F2FP.F16.F32.PACK_AB R157, R123, R122 ;  /* 0x0000007a7b9d723e */ /* 0x000fc400000000ff */
[----:B------:R-:W-:Y:S02]  /*c530*/  F2FP.F16.F32.PACK_AB R158, R125, R124 ;  /* 0x0000007c7d9e723e */ /* 0x000fe400000000ff */
[----:B------:R-:W-:Y:S01]  /*c540*/  F2FP.F16.F32.PACK_AB R159, R127, R126 ;  /* 0x0000007e7f9f723e */ /* 0x000fe200000000ff */
[----:B------:R0:W-:Y:S01]  /*c550*/  STSM.16.M88.4 [R17], R12 ;  /* 0x0000000c11007844 */ /* 0x0001e20000000200 */
[----:B--2---:R-:W-:Y:S02]  /*c560*/  F2FP.F16.F32.PACK_AB R4, R129, R128 ;  /* 0x000000808104723e */ /* 0x004fe400000000ff */
[----:B------:R-:W-:Y:S02]  /*c570*/  F2FP.F16.F32.PACK_AB R5, R131, R130 ;  /* 0x000000828305723e */ /* 0x000fe400000000ff */
[----:B------:R-:W-:Y:S02]  /*c580*/  F2FP.F16.F32.PACK_AB R6, R133, R132 ;  /* 0x000000848506723e */ /* 0x000fe400000000ff */
[----:B------:R-:W-:-:S02]  /*c590*/  F2FP.F16.F32.PACK_AB R7, R135, R134 ;  /* 0x000000868707723e */ /* 0x000fc400000000ff */
[----:B-1----:R-:W-:Y:S02]  /*c5a0*/  F2FP.F16.F32.PACK_AB R8, R137, R136 ;  /* 0x000000888908723e */ /* 0x002fe400000000ff */
[----:B------:R-:W-:Y:S02]  /*c5b0*/  F2FP.F16.F32.PACK_AB R9, R139, R138 ;  /* 0x0000008a8b09723e */ /* 0x000fe400000000ff */
[----:B------:R-:W-:Y:S02]  /*c5c0*/  F2FP.F16.F32.PACK_AB R10, R141, R140 ;  /* 0x0000008c8d0a723e */ /* 0x000fe400000000ff */
[----:B------:R-:W-:Y:S01]  /*c5d0*/  F2FP.F16.F32.PACK_AB R11, R143, R142 ;  /* 0x0000008e8f0b723e */ /* 0x000fe200000000ff */
[----:B------:R-:W-:Y:S01]  /*c5e0*/  STSM.16.M88.4 [R22], R152 ;  /* 0x0000009816007844 */ /* 0x000fe20000000200 */
[----:B0-----:R-:W-:Y:S02]  /*c5f0*/  F2FP.F16.F32.PACK_AB R12, R145, R144 ;  /* 0x00000090910c723e */ /* 0x001fe400000000ff */
[----:B------:R-:W-:-:S02]  /*c600*/  F2FP.F16.F32.PACK_AB R13, R147, R146 ;  /* 0x00000092930d723e */ /* 0x000fc400000000ff */
[----:B------:R-:W-:Y:S02]  /*c610*/  F2FP.F16.F32.PACK_AB R14, R149, R148 ;  /* 0x00000094950e723e */ /* 0x000fe400000000ff */
[----:B------:R-:W-:Y:S01]  /*c620*/  F2FP.F16.F32.PACK_AB R15, R151, R150 ;  /* 0x00000096970f723e */ /* 0x000fe200000000ff */
[----:B------:R-:W-:Y:S04]  /*c630*/  STSM.16.M88.4 [R3], R156 ;  /* 0x0000009c03007844 */ /* 0x000fe80000000200 */
[----:B------:R0:W-:Y:S04]  /*c640*/  STSM.16.M88.4 [R20], R4 ;  /* 0x0000000414007844 */ /* 0x0001e80000000200 */
[----:B------:R1:W-:Y:S04]  /*c650*/  STSM.16.M88.4 [R21], R8 ;  /* 0x0000000815007844 */ /* 0x0003e80000000200 */
[----:B------:R2:W-:Y:S01]  /*c660*/  STSM.16.M88.4 [R161], R12 ;  /* 0x0000000ca1007844 */ /* 0x0005e20000000200 */
[----:B------:R-:W-:Y:S01]  /*c670*/  USHF.L.U32 UR4, UR19, 0x2, URZ ;  /* 0x0000000213047899 */ /* 0x000fe2000800063f */
[----:B------:R-:W-:Y:S01]  /*c680*/  BAR.SYNC.DEFER_BLOCKING 0x1, 0x100 ;  /* 0x0044000000007b1d */ /* 0x000fe20000010000 */
[----:B------:R-:W-:Y:S01]  /*c690*/  ISETP.NE.U32.AND P0, PT, RZ, UR14, PT ;  /* 0x0000000eff007c0c */ /* 0x000fe2000bf05070 */
[----:B------:R-:W-:-:S02]  /*c6a0*/  USHF.L.U64.HI UR16, UR19, 0x2, UR17 ;  /* 0x0000000213107899 */ /* 0x000fc40008010211 */
[----:B------:R-:W-:Y:S01]  /*c6b0*/  UIADD3 UR9, UP0, UR4, UR14, URZ ;  /* 0x0000000e04097290 */ /* 0x000fe2000ff1e03f */
[----:B------:R-:W-:-:S03]  /*c6c0*/  ISETP.NE.AND.EX P0, PT, RZ, UR15, PT, P0 ;  /* 0x0000000fff007c0c */ /* 0x000fc6000bf05300 */
[----:B------:R-:W-:Y:S02]  /*c6d0*/  UIADD3.X UR12, UR16, UR15, URZ, UP0, !UPT ;  /* 0x0000000f100c7290 */ /* 0x000fe400087fe43f */
[----:B------:R-:W-:-:S04]  /*c6e0*/  IMAD.U32 R18, RZ, RZ, UR9 ;  /* 0x00000009ff127e24 */ /* 0x000fc8000f8e00ff */
[----:B------:R-:W-:Y:S01]  /*c6f0*/  IMAD.U32 R19, RZ, RZ, UR12 ;  /* 0x0000000cff137e24 */ /* 0x000fe2000f8e00ff */
[----:B------:R-:W-:-:S04]  /*c700*/  ULDC.64 UR12, c[0x0][0xc08] ;  /* 0x00030200000c7ab9 */ /* 0x000fc80000000a00 */
[----:B------:R-:W3:Y:S01]  /*c710*/  @P0 LDG.E R17, desc[UR36][R18.64] ;  /* 0x0000002412110981 */ /* 0x000ee2000c1e1900 */
[----:B------:R-:W-:-:S04]  /*c720*/  UISETP.NE.U32.AND UP0, UPT, UR12, URZ, UPT ;  /* 0x0000003f0c00728c */ /* 0x000fc8000bf05070 */
[----:B------:R-:W-:-:S06]  /*c730*/  UISETP.NE.AND.EX UP0, UPT, UR13, URZ, UPT, UP0 ;  /* 0x0000003f0d00728c */ /* 0x000fcc000bf05300 */
[----:B------:R-:W-:-:S05]  /*c740*/  PLOP3.LUT P4, PT, PT, PT, UP0, 0x80, 0x0 ;  /* 0x000000000000781c */ /* 0x000fca0003f8f008 */
[----:B------:R-:W-:-:S03]  /*c750*/  @UP0 UIADD3 UR12, UP1, UR4, UR12, URZ ;  /* 0x0000000c040c0290 */ /* 0x000fc6000ff3e03f */
[----:B------:R-:W-:Y:S01]  /*c760*/  ULDC UR4, c[0x0][0xad4] ;  /* 0x0002b50000047ab9 */ /* 0x000fe20000000800 */
[----:B------:R-:W-:Y:S02]  /*c770*/  @UP0 UIADD3.X UR13, UR16, UR13, URZ, UP1, !UPT ;  /* 0x0000000d100d0290 */ /* 0x000fe40008ffe43f */
[----:B0-----:R-:W-:-:S04]  /*c780*/  IMAD.U32 R4, RZ, RZ, UR12 ;  /* 0x0000000cff047e24 */ /* 0x001fc8000f8e00ff */
[----:B------:R-:W-:-:S05]  /*c790*/  MOV R5, UR13 ;  /* 0x0000000d00057c02 */ /* 0x000fca0008000f00 */
[----:B------:R0:W4:Y:S01]  /*c7a0*/  @P4 LDG.E R3, desc[UR36][R4.64] ;  /* 0x0000002404034981 */ /* 0x000122000c1e1900 */
[----:B------:R-:W-:Y:S02]  /*c7b0*/  UISETP.NE.AND UP0, UPT, UR22, URZ, UPT ;  /* 0x0000003f1600728c */ /* 0x000fe4000bf05270 */
[----:B------:R-:W-:Y:S02]  /*c7c0*/  UISETP.NE.AND UP1, UPT, UR20, 0x1, UPT ;  /* 0x000000011400788c */ /* 0x000fe4000bf25270 */
[----:B------:R-:W-:Y:S01]  /*c7d0*/  USEL UR4, UR22, UR4, UP0 ;  /* 0x0000000416047287 */ /* 0x000fe20008000000 */
[----:B------:R-:W-:-:S03]  /*c7e0*/  UMOV UR23, 0x9b8 ;  /* 0x000009b800177882 */ /* 0x000fc60000000000 */
[----:B------:R-:W-:Y:S01]  /*c7f0*/  UISETP.GT.AND UP2, UPT, UR4, 0x1, UPT ;  /* 0x000000010400788c */ /* 0x000fe2000bf44270 */
[----:B------:R-:W-:Y:S01]  /*c800*/  PLOP3.LUT P1, PT, PT, PT, UP1, 0x80, 0x0 ;  /* 0x000000000000781c */ /* 0x000fe20003f2f018 */
[----:B------:R-:W-:Y:S02]  /*c810*/  UISETP.NE.U32.AND UP0, UPT, UR14, URZ, UPT ;  /* 0x0000003f0e00728c */ /* 0x000fe4000bf05070 */
[----:B------:R-:W-:Y:S01]  /*c820*/  USEL UR23, UR23, 0x978, UP2 ;  /* 0x0000097817177887 */ /* 0x000fe20009000000 */
[----:B-1----:R-:W-:Y:S01]  /*c830*/  IMAD.U32 R8, RZ, RZ, UR18 ;  /* 0x00000012ff087e24 */ /* 0x002fe2000f8e00ff */
[----:B------:R-:W-:Y:S01]  /*c840*/  UISETP.NE.AND.EX UP0, UPT, UR15, URZ, UPT, UP0 ;  /* 0x0000003f0f00728c */ /* 0x000fe2000bf05300 */
[----:B------:R-:W-:Y:S02]  /*c850*/  UMOV UR4, URZ ;  /* 0x0000003f00047c82 */ /* 0x000fe40008000000 */
[----:B------:R-:W-:Y:S01]  /*c860*/  IMAD R8, R8, 0x80, R171 ;  /* 0x0000008008087824 */ /* 0x000fe200078e02ab */
[----:B------:R-:W-:Y:S01]  /*c870*/  USEL UR9, UR19, URZ, !UP0 ;  /* 0x0000003f13097287 */ /* 0x000fe2000c000000 */
[----:B------:R-:W-:Y:S01]  /*c880*/  @UP1 ULDC UR25, c[0x0][0xbec] ;  /* 0x0002fb0000191ab9 */ /* 0x000fe20000000800 */
[----:B------:R-:W-:-:S02]  /*c890*/  USEL UR22, UR17, URZ, !UP0 ;  /* 0x0000003f11167287 */ /* 0x000fc4000c000000 */
[----:B0-----:R-:W-:Y:S01]  /*c8a0*/  @P1 IMAD.HI.U32 R4, R8, UR25, RZ ;  /* 0x0000001908041c27 */ /* 0x001fe2000f8e00ff */
[----:B------:R-:W-:Y:S01]  /*c8b0*/  USEL UR21, UR21, URZ, UP2 ;  /* 0x0000003f15157287 */ /* 0x000fe20009000000 */
[----:B------:R-:W-:Y:S01]  /*c8c0*/  ULDC.64 UR16, c[0x0][UR23+0x220] ;  /* 0x0000880017107abb */ /* 0x000fe20008000a00 */
[----:B------:R-:W-:Y:S01]  /*c8d0*/  ULDC.64 UR14, c[0x0][UR23+0x218] ;  /* 0x00008600170e7abb */ /* 0x000fe20008000a00 */
[----:B------:R-:W-:Y:S01]  /*c8e0*/  ULDC.64 UR18, c[0x0][UR23+0x228] ;  /* 0x00008a0017127abb */ /* 0x000fe20008000a00 */
[----:B------:R-:W-:Y:S02]  /*c8f0*/  UIMAD UR17, UR17, UR9, URZ ;  /* 0x00000009111172a4 */ /* 0x000fe4000f8e023f */
[----:B------:R-:W-:Y:S01]  /*c900*/  UIMAD.WIDE.U32 UR12, UR14, UR24, URZ ;  /* 0x000000180e0c72a5 */ /* 0x000fe2000f8e003f */
[----:B------:R-:W-:Y:S01]  /*c910*/  IMAD.MOV.U32 R5, RZ, RZ, R8 ;  /* 0x000000ffff057224 */ /* 0x000fe200078e0008 */
[----:B------:R-:W-:Y:S01]  /*c920*/  @UP1 ULDC UR28, c[0x0][0xbf0] ;  /* 0x0002fc00001c1ab9 */ /* 0x000fe20000000800 */
[----:B------:R-:W-:-:S02]  /*c930*/  UIMAD UR24, UR15, UR24, URZ ;  /* 0x000000180f1872a4 */ /* 0x000fc4000f8e023f */
[----:B------:R-:W-:Y:S01]  /*c940*/  UIMAD.WIDE.U32 UR26, UR18, UR21, URZ ;  /* 0x00000015121a72a5 */ /* 0x000fe2000f8e003f */
[----:B------:R-:W-:Y:S01]  /*c950*/  @P1 SHF.R.U32.HI R5, RZ, UR28, R4 ;  /* 0x0000001cff051c19 */ /* 0x000fe20008011604 */
[----:B------:R-:W-:Y:S02]  /*c960*/  UIMAD.WIDE.U32 UR14, UR16, UR9, URZ ;  /* 0x00000009100e72a5 */ /* 0x000fe4000f8e003f */
[----:B------:R-:W-:Y:S02]  /*c970*/  UIMAD UR18, UR19, UR21, URZ ;  /* 0x00000015131272a4 */ /* 0x000fe4000f8e023f */
[----:B------:R-:W-:Y:S01]  /*c980*/  UIMAD UR17, UR16, UR22, UR17 ;  /* 0x00000016101172a4 */ /* 0x000fe2000f8e0211 */
[----:B------:R-:W-:Y:S01]  /*c990*/  IMAD.U32 R4, RZ, RZ, UR26 ;  /* 0x0000001aff047e24 */ /* 0x000fe2000f8e00ff */
[----:B------:R-:W-:Y:S01]  /*c9a0*/  UIADD3 UR18, UR27, UR18, URZ ;  /* 0x000000121b127290 */ /* 0x000fe2000fffe03f */
[----:B------:R-:W-:Y:S01]  /*c9b0*/  IMAD.MOV R7, RZ, RZ, -R5 ;  /* 0x000000ffff077224 */ /* 0x000fe200078e0a05 */
[----:B------:R-:W-:-:S02]  /*c9c0*/  UIADD3 UR24, UR13, UR24, URZ ;  /* 0x000000180d187290 */ /* 0x000fc4000fffe03f */
[----:B------:R-:W-:Y:S01]  /*c9d0*/  UIADD3 UR17, UR15, UR17, URZ ;  /* 0x000000110f117290 */ /* 0x000fe2000fffe03f */
[----:B------:R-:W-:Y:S02]  /*c9e0*/  IMAD R7, R7, UR20, R8 ;  /* 0x0000001407077c24 */ /* 0x000fe4000f8e0208 */
[----:B------:R-:W-:-:S03]  /*c9f0*/  IMAD.U32 R10, RZ, RZ, UR18 ;  /* 0x00000012ff0a7e24 */ /* 0x000fc6000f8e00ff */
[----:B------:R-:W-:Y:S02]  /*ca00*/  SHF.R.S32.HI R6, RZ, 0x1f, R7 ;  /* 0x0000001fff067819 */ /* 0x000fe40000011407 */
[----:B---3--:R-:W-:-:S13]  /*ca10*/  @P0 R2UR UR4, R17 ;  /* 0x00000000110402ca */ /* 0x008fda00000e0000 */
[----:B------:R-:W-:Y:S02]  /*ca20*/  UIADD3 UR12, UP0, UP3, UR14, UR12, UR4 ;  /* 0x0000000c0e0c7290 */ /* 0x000fe4000fb1e004 */
[----:B------:R-:W-:-:S04]  /*ca30*/  USHF.R.S32.HI UR16, URZ, 0x1f, UR4 ;  /* 0x0000001f3f107899 */ /* 0x000fc80008011404 */
[----:B------:R-:W-:Y:S01]  /*ca40*/  UIADD3.X UR14, UR17, UR24, UR16, UP0, UP3 ;  /* 0x00000018110e7290 */ /* 0x000fe200087e6410 */
[----:B------:R-:W-:Y:S02]  /*ca50*/  IADD3 R4, P2, P3, R5, UR12, R4 ;  /* 0x0000000c05047c10 */ /* 0x000fe4000fb5e004 */
[----:B------:R-:W-:Y:S01]  /*ca60*/  SHF.R.S32.HI R5, RZ, 0x1f, R5 ;  /* 0x0000001fff057819 */ /* 0x000fe20000011405 */
[----:B------:R-:W-:Y:S02]  /*ca70*/  ULDC.64 UR12, c[0x0][UR23+0x210] ;  /* 0x00008400170c7abb */ /* 0x000fe40008000a00 */
[----:B------:R-:W-:Y:S01]  /*ca80*/  IMAD R9, R7, UR13, RZ ;  /* 0x0000000d07097c24 */ /* 0x000fe2000f8e02ff */
[----:B------:R-:W-:Y:S01]  /*ca90*/  IADD3.X R5, R5, UR14, R10, P2, P3 ;  /* 0x0000000e05057c10 */ /* 0x000fe200097e640a */
[----:B------:R-:W-:Y:S01]  /*caa0*/  ULDC.64 UR14, c[0x0][0xba8] ;  /* 0x0002ea00000e7ab9 */ /* 0x000fe20000000a00 */
[----:B------:R-:W-:Y:S01]  /*cab0*/  @!UP2 ULDC UR14, c[0x0][0xb50] ;  /* 0x0002d400000eaab9 */ /* 0x000fe20000000800 */
[----:B------:R-:W-:Y:S01]  /*cac0*/  IMAD R9, R6, UR12, R9 ;  /* 0x0000000c06097c24 */ /* 0x000fe2000f8e0209 */
[----:B------:R-:W-:Y:S01]  /*cad0*/  @!UP2 ULDC UR15, c[0x0][0xb54] ;  /* 0x0002d500000faab9 */ /* 0x000fe20000000800 */
[----:B------:R-:W-:-:S04]  /*cae0*/  IMAD.WIDE.U32 R4, R7, UR12, R4 ;  /* 0x0000000c07047c25 */ /* 0x000fc8000f8e0004 */
[----:B------:R-:W-:Y:S01]  /*caf0*/  IMAD.IADD R5, R5, 0x1, R9 ;  /* 0x0000000105057824 */ /* 0x000fe200078e0209 */
[C---:B------:R-:W-:Y:S01]  /*cb00*/  LEA R9, P2, R4.reuse, UR14, 0x2 ;  /* 0x0000000e04097c11 */ /* 0x040fe2000f8410ff */
[----:B------:R-:W-:Y:S01]  /*cb10*/  ULDC UR12, c[0x0][0xa88] ;  /* 0x0002a200000c7ab9 */ /* 0x000fe20000000800 */
[----:B----4-:R-:W-:Y:S02]  /*cb20*/  @P4 R2UR UR12, R3 ;  /* 0x00000000030c42ca */ /* 0x010fe400000e0000 */
[----:B------:R-:W-:Y:S01]  /*cb30*/  LEA.HI.X R10, R4, UR15, R5, 0x2, P2 ;  /* 0x0000000f040a7c11 */ /* 0x000fe200090f1405 */
[----:B--2---:R-:W-:-:S12]  /*cb40*/  @P4 BRA `(.L_x_207) ;  /* 0x0000000000184947 */ /* 0x004fd80003800000 */
[----:B------:R-:W-:Y:S05]  /*cb50*/  @!P0 BRA `(.L_x_207) ;  /* 0x0000000000148947 */ /* 0x000fea0003800000 */
[----:B------:R-:W2:Y:S04]  /*cb60*/  LDG.E R4, desc[UR36][R18.64] ;  /* 0x0000002412047981 */ /* 0x000ea8000c1e1900 */
[----:B------:R-:W3:Y:S01]  /*cb70*/  LDG.E R3, desc[UR36][R18.64+0x4] ;  /* 0x0000042412037981 */ /* 0x000ee2000c1e1900 */
[----:B--2---:R-:W-:Y:S02]  /*cb80*/  R2UR UR13, R4 ;  /* 0x00000000040d72ca */ /* 0x004fe400000e0000 */
[----:B---3--:R-:W-:-:S13]  /*cb90*/  R2UR UR12, R3 ;  /* 0x00000000030c72ca */ /* 0x008fda00000e0000 */
[----:B------:R-:W-:-:S12]  /*cba0*/  UIADD3 UR12, -UR13, UR12, URZ ;  /* 0x0000000c0d0c7290 */ /* 0x000fd8000fffe13f */
.L_x_207:
[----:B------:R-:W2:Y:S04]  /*cbb0*/  LDL R12, [R1+0x40] ;  /* 0x00004000010c7983 */ /* 0x000ea80000100800 */
[----:B------:R-:W3:Y:S01]  /*cbc0*/  LDL R3, [R1+0x3c] ;  /* 0x00003c0001037983 */ /* 0x000ee20000100800 */
[----:B------:R-:W-:Y:S01]  /*cbd0*/  R2UR UR13, R170 ;  /* 0x00000000aa0d72ca */ /* 0x000fe200000e0000 */
[----:B------:R-:W-:Y:S01]  /*cbe0*/  UIMAD UR17, UR12, UR20, URZ ;  /* 0x000000140c1172a4 */ /* 0x000fe2000f8e023f */
[----:B------:R-:W-:Y:S01]  /*cbf0*/  PLOP3.LUT P3, PT, PT, PT, UP2, 0x80, 0x0 ;  /* 0x000000000000781c */ /* 0x000fe20003f6f028 */
[----:B------:R-:W-:Y:S04]  /*cc00*/  SHFL.IDX PT, R4, R9, RZ, 0x1c1f ;  /* 0x001c1fff09047589 */ /* 0x000fe800000e0000 */
[----:B------:R-:W0:Y:S04]  /*cc10*/  SHFL.IDX PT, R5, R10, RZ, 0x1c1f ;  /* 0x001c1fff0a057589 */ /* 0x000e2800000e0000 */
[----:B------:R-:W-:Y:S02]  /*cc20*/  SHFL.IDX PT, R6, R9, 0x1, 0x1c1f ;  /* 0x003c1f0009067f89 */ /* 0x000fe400000e0000 */
[----:B------:R-:W-:-:S02]  /*cc30*/  IMAD.U32 R11, RZ, RZ, UR13 ;  /* 0x0000000dff0b7e24 */ /* 0x000fc4000f8e00ff */
[----:B------:R-:W1:Y:S02]  /*cc40*/  SHFL.IDX PT, R7, R10, 0x1, 0x1c1f ;  /* 0x003c1f000a077f89 */ /* 0x000e6400000e0000 */
[----:B--2---:R-:W-:Y:S01]  /*cc50*/  IMAD R11, R11, 0x80, R12 ;  /* 0x000000800b0b7824 */ /* 0x004fe200078e020c */
[----:B---3--:R-:W-:-:S03]  /*cc60*/  LOP3.LUT P0, RZ, R3, 0x3, RZ, 0xc0, !PT ;  /* 0x0000000303ff7812 */ /* 0x008fc6000780c0ff */
[C---:B------:R-:W-:Y:S01]  /*cc70*/  VIADD R3, R11.reuse, 0x8 ;  /* 0x000000080b037836 */ /* 0x040fe20000000000 */
[----:B------:R-:W-:-:S04]  /*cc80*/  ISETP.GE.OR P2, PT, R11, UR17, P0 ;  /* 0x000000110b007c0c */ /* 0x000fc80008746670 */
[----:B------:R-:W-:-:S09]  /*cc90*/  ISETP.GE.OR P0, PT, R3, UR17, P0 ;  /* 0x0000001103007c0c */ /* 0x000fd20008706670 */
[----:B0-----:R0:W-:Y:S01]  /*cca0*/  @!P2 ST.E desc[UR36][R4.64], R2 ;  /* 0x000000020400a985 */ /* 0x0011e2000c101924 */
[----:B------:R-:W-:-:S03]  /*ccb0*/  ISETP.GE.AND P2, PT, R11, UR17, PT ;  /* 0x000000110b007c0c */ /* 0x000fc6000bf46270 */
[----:B-1----:R0:W-:Y:S01]  /*ccc0*/  @!P0 ST.E desc[UR36][R6.64], R0 ;  /* 0x0000000006008985 */ /* 0x0021e2000c101924 */
[----:B------:R-:W-:Y:S01]  /*ccd0*/  ISETP.GE.AND P0, PT, R3, UR17, PT ;  /* 0x0000001103007c0c */ /* 0x000fe2000bf06270 */
[----:B------:R-:W-:-:S12]  /*cce0*/  @P3 BRA `(.L_x_208) ;  /* 0x0000001000183947 */ /* 0x000fd80003800000 */
[----:B0-----:R-:W0:Y:S01]  /*ccf0*/  S2R R0, SR_TID.X ;  /* 0x0000000000007919 */ /* 0x001e220000002100 */
[----:B------:R-:W-:Y:S01]  /*cd00*/  ULDC.64 UR14, c[0x0][0xaa0] ;  /* 0x0002a800000e7ab9 */ /* 0x000fe20000000a00 */
[----:B------:R-:W-:Y:S02]  /*cd10*/  R2UR UR19, R216 ;  /* 0x00000000d81372ca */ /* 0x000fe400000e0000 */
[----:B------:R-:W-:Y:S01]  /*cd20*/  R2UR UR18, R170 ;  /* 0x00000000aa1272ca */ /* 0x000fe200000e0000 */
[----:B0-----:R-:W-:-:S05]  /*cd30*/  VIADD R0, R0, 0xffffff80 ;  /* 0xffffff8000007836 */ /* 0x001fca0000000000 */
[----:B------:R-:W-:-:S04]  /*cd40*/  SHF.R.S32.HI R3, RZ, 0x1f, R0 ;  /* 0x0000001fff037819 */ /* 0x000fc80000011400 */
[----:B------:R-:W-:-:S04]  /*cd50*/  LEA.HI R3, R3, R0, RZ, 0x3 ;  /* 0x0000000003037211 */ /* 0x000fc800078f18ff */
[----:B------:R-:W-:Y:S02]  /*cd60*/  LOP3.LUT R5, R3, 0xfffffff8, RZ, 0xc0, !PT ;  /* 0xfffffff803057812 */ /* 0x000fe400078ec0ff */
[----:B------:R-:W-:Y:S01]  /*cd70*/  SHF.R.S32.HI R17, RZ, 0x3, R3 ;  /* 0x00000003ff117819 */ /* 0x000fe20000011403 */
[----:B------:R-:W-:Y:S02]  /*cd80*/  IMAD.MOV.U32 R3, RZ, RZ, 0x2 ;  /* 0x00000002ff037424 */ /* 0x000fe400078e00ff */
[----:B------:R-:W-:-:S04]  /*cd90*/  IMAD.IADD R18, R0, 0x1, -R5 ;  /* 0x0000000100127824 */ /* 0x000fc800078e0a05 */
[----:B------:R-:W-:-:S04]  /*cda0*/  IMAD.SHL.U32 R0, R18, 0x8, RZ ;  /* 0x0000000812007824 */ /* 0x000fc800078e00ff */
[----:B------:R-:W-:-:S04]  /*cdb0*/  IMAD R2, R17, 0x40, R0 ;  /* 0x0000004011027824 */ /* 0x000fc800078e0200 */
[----:B------:R-:W-:-:S03]  /*cdc0*/  IMAD.WIDE R2, R2, R3, UR10 ;  /* 0x0000000a02027e25 */ /* 0x000fc6000f8e0203 */
[C---:B------:R-:W-:Y:S02]  /*cdd0*/  IADD3 R25, P2, R2.reuse, 0x3000, RZ ;  /* 0x0000300002197810 */ /* 0x040fe40007f5e0ff */
[C---:B------:R-:W-:Y:S02]  /*cde0*/  IADD3 R9, P4, R2.reuse, 0x1000, RZ ;  /* 0x0000100002097810 */ /* 0x040fe40007f9e0ff */
[----:B------:R-:W-:Y:S02]  /*cdf0*/  IADD3 R13, P3, R2, 0x2000, RZ ;  /* 0x00002000020d7810 */ /* 0x000fe40007f7e0ff */
[----:B------:R-:W-:Y:S02]  /*ce00*/  LOP3.LUT R24, R25, 0x380, RZ, 0xc0, !PT ;  /* 0x0000038019187812 */ /* 0x000fe400078ec0ff */
[----:B------:R-:W-:Y:S02]  /*ce10*/  LOP3.LUT R8, R9, 0x380, RZ, 0xc0, !PT ;  /* 0x0000038009087812 */ /* 0x000fe400078ec0ff */
[----:B------:R-:W-:-:S02]  /*ce20*/  LOP3.LUT R12, R13, 0x380, RZ, 0xc0, !PT ;  /* 0x000003800d0c7812 */ /* 0x000fc400078ec0ff */
[----:B------:R-:W-:Y:S02]  /*ce30*/  SHF.R.U64 R24, R24, 0x3, RZ ;  /* 0x0000000318187819 */ /* 0x000fe400000012ff */
[----:B------:R-:W-:Y:S02]  /*ce40*/  SHF.R.U64 R8, R8, 0x3, RZ ;  /* 0x0000000308087819 */ /* 0x000fe400000012ff */
[----:B------:R-:W-:Y:S02]  /*ce50*/  SHF.R.U64 R12, R12, 0x3, RZ ;  /* 0x000000030c0c7819 */ /* 0x000fe400000012ff */
[----:B------:R-:W-:Y:S01]  /*ce60*/  LOP3.LUT R24, R24, R25, RZ, 0x3c, !PT ;  /* 0x0000001918187212 */ /* 0x000fe200078e3cff */
[--C-:B------:R-:W-:Y:S01]  /*ce70*/  IMAD.X R25, RZ, RZ, R3.reuse, P2 ;  /* 0x000000ffff197224 */ /* 0x100fe200010e0603 */
[----:B------:R-:W-:Y:S01]  /*ce80*/  LOP3.LUT R8, R8, R9, RZ, 0x3c, !PT ;  /* 0x0000000908087212 */ /* 0x000fe200078e3cff */
[----:B------:R-:W-:Y:S01]  /*ce90*/  IMAD.X R9, RZ, RZ, R3, P4 ;  /* 0x000000ffff097224 */ /* 0x000fe200020e0603 */
[----:B------:R-:W-:-:S02]  /*cea0*/  LOP3.LUT R12, R12, R13, RZ, 0x3c, !PT ;  /* 0x0000000d0c0c7212 */ /* 0x000fc400078e3cff */
[----:B------:R-:W-:Y:S01]  /*ceb0*/  IADD3.X R13, RZ, R3, RZ, P3, !PT ;  /* 0x00000003ff0d7210 */ /* 0x000fe20001ffe4ff */
[----:B------:R-:W-:Y:S01]  /*cec0*/  UIMAD UR12, UR16, UR14, URZ ;  /* 0x0000000e100c72a4 */ /* 0x000fe2000f8e023f */
[C---:B------:R-:W-:Y:S01]  /*ced0*/  IADD3 R49, P2, R2.reuse, 0x9000, RZ ;  /* 0x0000900002317810 */ /* 0x040fe20007f5e0ff */
[----:B------:R-:W-:Y:S01]  /*cee0*/  UIMAD.WIDE.U32 UR10, UR4, UR14, URZ ;  /* 0x0000000e040a72a5 */ /* 0x000fe2000f8e003f */
[C---:B------:R-:W-:Y:S01]  /*cef0*/  IADD3 R29, P0, R2.reuse, 0x4000, RZ ;  /* 0x00004000021d7810 */ /* 0x040fe20007f1e0ff */
[----:B------:R-:W-:Y:S01]  /*cf00*/  IMAD.U32 R78, RZ, RZ, UR18 ;  /* 0x00000012ff4e7e24 */ /* 0x000fe2000f8e00ff */
[C---:B------:R-:W-:Y:S01]  /*cf10*/  IADD3 R33, P6, R2.reuse, 0x5000, RZ ;  /* 0x0000500002217810 */ /* 0x040fe20007fde0ff */
[----:B------:R-:W5:Y:S01]  /*cf20*/  LD.E.128 R8, desc[UR36][R8.64] ;  /* 0x0000002408087980 */ /* 0x000f62000c101d00 */
[C---:B------:R-:W-:Y:S02]  /*cf30*/  IADD3 R37, P5, R2.reuse, 0x6000, RZ ;  /* 0x0000600002257810 */ /* 0x040fe40007fbe0ff */
[C---:B------:R-:W-:Y:S01]  /*cf40*/  IADD3 R41, P4, R2.reuse, 0x7000, RZ ;  /* 0x0000700002297810 */ /* 0x040fe20007f9e0ff */
[----:B------:R-:W5:Y:S01]  /*cf50*/  LD.E.128 R24, desc[UR36][R24.64] ;  /* 0x0000002418187980 */ /* 0x000f62000c101d00 */
[----:B------:R-:W-:-:S02]  /*cf60*/  IADD3 R45, P3, R2, 0x8000, RZ ;  /* 0x00008000022d7810 */ /* 0x000fc40007f7e0ff */
[----:B------:R-:W-:Y:S01]  /*cf70*/  LOP3.LUT R7, R2, 0x380, RZ, 0xc0, !PT ;  /* 0x0000038002077812 */ /* 0x000fe200078ec0ff */
[----:B------:R-:W-:Y:S01]  /*cf80*/  UIMAD UR12, UR4, UR15, UR12 ;  /* 0x0000000f040c72a4 */ /* 0x000fe2000f8e020c */
[----:B------:R-:W-:Y:S01]  /*cf90*/  LOP3.LUT R48, R49, 0x380, RZ, 0xc0, !PT ;  /* 0x0000038031307812 */ /* 0x000fe200078ec0ff */
[----:B------:R-:W-:Y:S01]  /*cfa0*/  @UP1 ULDC UR14, c[0x0][0xbec] ;  /* 0x0002fb00000e1ab9 */ /* 0x000fe20000000800 */
[----:B------:R-:W-:Y:S01]  /*cfb0*/  LOP3.LUT R28, R29, 0x380, RZ, 0xc0, !PT ;  /* 0x000003801d1c7812 */ /* 0x000fe200078ec0ff */
[----:B------:R-:W5:Y:S01]  /*cfc0*/  LD.E.128 R12, desc[UR36][R12.64] ;  /* 0x000000240c0c7980 */ /* 0x000f62000c101d00 */
[----:B------:R-:W-:Y:S02]  /*cfd0*/  LOP3.LUT R32, R33, 0x380, RZ, 0xc0, !PT ;  /* 0x0000038021207812 */ /* 0x000fe400078ec0ff */
[----:B------:R-:W-:Y:S02]  /*cfe0*/  LOP3.LUT R36, R37, 0x380, RZ, 0xc0, !PT ;  /* 0x0000038025247812 */ /* 0x000fe400078ec0ff */
[----:B------:R-:W-:-:S02]  /*cff0*/  LOP3.LUT R40, R41, 0x380, RZ, 0xc0, !PT ;  /* 0x0000038029287812 */ /* 0x000fc400078ec0ff */
[----:B------:R-:W-:Y:S02]  /*d000*/  LOP3.LUT R44, R45, 0x380, RZ, 0xc0, !PT ;  /* 0x000003802d2c7812 */ /* 0x000fe400078ec0ff */
[----:B------:R-:W-:Y:S02]  /*d010*/  SHF.R.U64 R48, R48, 0x3, RZ ;  /* 0x0000000330307819 */ /* 0x000fe400000012ff */
[----:B------:R-:W-:Y:S02]  /*d020*/  SHF.R.U64 R28, R28, 0x3, RZ ;  /* 0x000000031c1c7819 */ /* 0x000fe400000012ff */
[----:B------:R-:W-:Y:S02]  /*d030*/  SHF.R.U64 R32, R32, 0x3, RZ ;  /* 0x0000000320207819 */ /* 0x000fe400000012ff */
[----:B------:R-:W-:Y:S02]  /*d040*/  SHF.R.U64 R36, R36, 0x3, RZ ;  /* 0x0000000324247819 */ /* 0x000fe400000012ff */
[----:B------:R-:W-:-:S02]  /*d050*/  SHF.R.U64 R40, R40, 0x3, RZ ;  /* 0x0000000328287819 */ /* 0x000fc400000012ff */
        /* <DEDUP_REMOVED lines=14> */
[----:B------:R-:W-:Y:S01]  /*d140*/  SHF.R.U64 R7, R7, 0x3, RZ ;  /* 0x0000000307077819 */ /* 0x000fe200000012ff */
[----:B------:R-:W-:Y:S01]  /*d150*/  UIADD3 UR11, UR11, UR12, URZ ;  /* 0x0000000c0b0b7290 */ /* 0x000fe2000fffe03f */
[C---:B------:R-:W-:Y:S01]  /*d160*/  IADD3 R53, P0, R2.reuse, 0xa000, RZ ;  /* 0x0000a00002357810 */ /* 0x040fe20007f1e0ff */
[----:B------:R-:W-:Y:S01]  /*d170*/  IMAD.X R73, RZ, RZ, R3, P2 ;  /* 0x000000ffff497224 */ /* 0x000fe200010e0603 */
[C---:B------:R-:W-:Y:S01]  /*d180*/  IADD3 R57, P6, R2.reuse, 0xb000, RZ ;  /* 0x0000b00002397810 */ /* 0x040fe20007fde0ff */
[----:B------:R-:W-:Y:S01]  /*d190*/  ULDC.64 UR12, c[0x0][0xae8] ;  /* 0x0002ba00000c7ab9 */ /* 0x000fe20000000a00 */
[C---:B------:R-:W-:Y:S01]  /*d1a0*/  IADD3 R61, P5, R2.reuse, 0xc000, RZ ;  /* 0x0000c000023d7810 */ /* 0x040fe20007fbe0ff */
[----:B------:R-:W-:Y:S01]  /*d1b0*/  USHF.R.S32.HI UR4, URZ, 0x1f, UR9 ;  /* 0x0000001f3f047899 */ /* 0x000fe20008011409 */
[C---:B------:R-:W-:Y:S01]  /*d1c0*/  IADD3 R65, P4, R2.reuse, 0xd000, RZ ;  /* 0x0000d00002417810 */ /* 0x040fe20007f9e0ff */
[----:B------:R-:W5:Y:S01]  /*d1d0*/  LD.E.128 R28, desc[UR36][R28.64] ;  /* 0x000000241c1c7980 */ /* 0x000f62000c101d00 */
[----:B------:R-:W-:-:S02]  /*d1e0*/  IADD3 R69, P3, R2, 0xe000, RZ ;  /* 0x0000e00002457810 */ /* 0x000fc40007f7e0ff */
[----:B------:R-:W-:Y:S01]  /*d1f0*/  LOP3.LUT R4, R5, 0x380, RZ, 0xc0, !PT ;  /* 0x0000038005047812 */ /* 0x000fe200078ec0ff */
[----:B------:R-:W5:Y:S01]  /*d200*/  LD.E.128 R32, desc[UR36][R32.64] ;  /* 0x0000002420207980 */ /* 0x000f62000c101d00 */
[----:B------:R-:W-:Y:S02]  /*d210*/  LOP3.LUT R52, R53, 0x380, RZ, 0xc0, !PT ;  /* 0x0000038035347812 */ /* 0x000fe400078ec0ff */
[----:B------:R-:W-:Y:S01]  /*d220*/  LOP3.LUT R56, R57, 0x380, RZ, 0xc0, !PT ;  /* 0x0000038039387812 */ /* 0x000fe200078ec0ff */
[----:B------:R-:W5:Y:S01]  /*d230*/  LD.E.128 R36, desc[UR36][R36.64] ;  /* 0x0000002424247980 */ /* 0x000f62000c101d00 */
[----:B------:R-:W-:Y:S02]  /*d240*/  LOP3.LUT R60, R61, 0x380, RZ, 0xc0, !PT ;  /* 0x000003803d3c7812 */ /* 0x000fe400078ec0ff */
[----:B------:R-:W-:Y:S01]  /*d250*/  LOP3.LUT R64, R65, 0x380, RZ, 0xc0, !PT ;  /* 0x0000038041407812 */ /* 0x000fe200078ec0ff */
[----:B------:R-:W5:Y:S01]  /*d260*/  LD.E.128 R40, desc[UR36][R40.64] ;  /* 0x0000002428287980 */ /* 0x000f62000c101d00 */
[----:B------:R-:W-:-:S02]  /*d270*/  LOP3.LUT R68, R69, 0x380, RZ, 0xc0, !PT ;  /* 0x0000038045447812 */ /* 0x000fc400078ec0ff */
[----:B------:R-:W-:Y:S01]  /*d280*/  SHF.R.U64 R4, R4, 0x3, RZ ;  /* 0x0000000304047819 */ /* 0x000fe200000012ff */
[----:B------:R-:W5:Y:S01]  /*d290*/  LD.E.128 R44, desc[UR36][R44.64] ;  /* 0x000000242c2c7980 */ /* 0x000f62000c101d00 */
[----:B------:R-:W-:Y:S02]  /*d2a0*/  SHF.R.U64 R52, R52, 0x3, RZ ;  /* 0x0000000334347819 */ /* 0x000fe400000012ff */
[----:B------:R-:W-:Y:S01]  /*d2b0*/  SHF.R.U64 R56, R56, 0x3, RZ ;  /* 0x0000000338387819 */ /* 0x000fe200000012ff */
[----:B------:R-:W5:Y:S01]  /*d2c0*/  LD.E.128 R48, desc[UR36][R48.64] ;  /* 0x0000002430307980 */ /* 0x000f62000c101d00 */
[----:B------:R-:W-:Y:S02]  /*d2d0*/  SHF.R.U64 R60, R60, 0x3, RZ ;  /* 0x000000033c3c7819 */ /* 0x000fe400000012ff */
[----:B------:R-:W-:Y:S02]  /*d2e0*/  SHF.R.U64 R64, R64, 0x3, RZ ;  /* 0x0000000340407819 */ /* 0x000fe400000012ff */
[----:B------:R-:W-:-:S02]  /*d2f0*/  SHF.R.U64 R68, R68, 0x3, RZ ;  /* 0x0000000344447819 */ /* 0x000fc400000012ff */
[----:B------:R-:W-:Y:S01]  /*d300*/  LOP3.LUT R2, R7, R2, RZ, 0x3c, !PT ;  /* 0x0000000207027212 */ /* 0x000fe200078e3cff */
[----:B------:R-:W-:Y:S01]  /*d310*/  UIMAD.WIDE.U32 UR10, UR19, UR12, UR10 ;  /* 0x0000000c130a72a5 */ /* 0x000fe2000f8e000a */
        /* <DEDUP_REMOVED lines=10> */
[----:B------:R-:W-:Y:S01]  /*d3c0*/  LOP3.LUT R72, R4, R5, RZ, 0x3c, !PT ;  /* 0x0000000504487212 */ /* 0x000fe200078e3cff */
[----:B------:R-:W-:Y:S01]  /*d3d0*/  UIMAD UR11, UR19, UR13, UR11 ;  /* 0x0000000d130b72a4 */ /* 0x000fe2000f8e020b */
[----:B------:R0:W5:Y:S02]  /*d3e0*/  LD.E.128 R4, desc[UR36][R2.64] ;  /* 0x0000002402047980 */ /* 0x000164000c101d00 */
[----:B------:R-:W-:-:S02]  /*d3f0*/  ULDC.64 UR12, c[0x0][0xaf0] ;  /* 0x0002bc00000c7ab9 */ /* 0x000fc40000000a00 */
[----:B------:R-:W-:Y:S01]  /*d400*/  UIMAD UR4, UR4, UR12, URZ ;  /* 0x0000000c040472a4 */ /* 0x000fe2000f8e023f */
[----:B------:R-:W5:Y:S01]  /*d410*/  LD.E.128 R52, desc[UR36][R52.64] ;  /* 0x0000002434347980 */ /* 0x000f62000c101d00 */
[----:B------:R-:W-:-:S03]  /*d420*/  IMAD R78, R78, 0x80, R17 ;  /* 0x000000804e4e7824 */ /* 0x000fc600078e0211 */
[----:B------:R-:W5:Y:S01]  /*d430*/  LD.E.128 R56, desc[UR36][R56.64] ;  /* 0x0000002438387980 */ /* 0x000f62000c101d00 */
[----:B0-----:R-:W-:Y:S02]  /*d440*/  IMAD.U32 R3, RZ, RZ, UR18 ;  /* 0x00000012ff037e24 */ /* 0x001fe4000f8e00ff */
[----:B------:R-:W-:Y:S01]  /*d450*/  IMAD R2, R18, 0x20, R17 ;  /* 0x0000002012027824 */ /* 0x000fe200078e0211 */
[----:B------:R-:W5:Y:S03]  /*d460*/  LD.E.128 R60, desc[UR36][R60.64] ;  /* 0x000000243c3c7980 */ /* 0x000f66000c101d00 */
[----:B------:R-:W-:Y:S01]  /*d470*/  IMAD R20, R3, 0x80, R2 ;  /* 0x0000008003147824 */ /* 0x000fe200078e0202 */
[----:B------:R-:W-:Y:S01]  /*d480*/  UIMAD UR4, UR9, UR13, UR4 ;  /* 0x0000000d090472a4 */ /* 0x000fe2000f8e0204 */
[----:B------:R-:W5:Y:S02]  /*d490*/  LD.E.128 R64, desc[UR36][R64.64] ;  /* 0x0000002440407980 */ /* 0x000f64000c101d00 */
[----:B------:R-:W-:Y:S01]  /*d4a0*/  @P1 IMAD.HI.U32 R2, R20, UR14, RZ ;  /* 0x0000000e14021c27 */ /* 0x000fe2000f8e00ff */
[----:B------:R-:W-:Y:S01]  /*d4b0*/  UIMAD.WIDE.U32 UR10, UR9, UR12, UR10 ;  /* 0x0000000c090a72a5 */ /* 0x000fe2000f8e000a */
[----:B------:R-:W-:Y:S01]  /*d4c0*/  MOV R19, R20 ;  /* 0x0000001400137202 */ /* 0x000fe20000000f00 */
[----:B------:R-:W5:Y:S01]  /*d4d0*/  LD.E.128 R68, desc[UR36][R68.64] ;  /* 0x0000002444447980 */ /* 0x000f62000c101d00 */
[----:B------:R-:W-:-:S02]  /*d4e0*/  @UP1 ULDC UR9, c[0x0][0xbf0] ;  /* 0x0002fc0000091ab9 */ /* 0x000fc40000000800 */
[----:B------:R-:W-:Y:S01]  /*d4f0*/  @P1 SHF.R.U32.HI R19, RZ, UR9, R2 ;  /* 0x00000009ff131c19 */ /* 0x000fe20008011602 */
[----:B------:R-:W-:Y:S01]  /*d500*/  UIADD3 UR4, UR11, UR4, URZ ;  /* 0x000000040b047290 */ /* 0x000fe2000fffe03f */
[----:B------:R-:W-:Y:S01]  /*d510*/  IMAD.U32 R2, RZ, RZ, UR10 ;  /* 0x0000000aff027e24 */ /* 0x000fe2000f8e00ff */
[----:B------:R-:W5:Y:S01]  /*d520*/  LD.E.128 R72, desc[UR36][R72.64] ;  /* 0x0000002448487980 */ /* 0x000f62000c101d00 */
[--C-:B------:R-:W-:Y:S01]  /*d530*/  SHF.R.S32.HI R18, RZ, 0x1f, R19.reuse ;  /* 0x0000001fff127819 */ /* 0x100fe20000011413 */
[----:B------:R-:W-:Y:S02]  /*d540*/  IMAD.MOV R21, RZ, RZ, -R19 ;  /* 0x000000ffff157224 */ /* 0x000fe400078e0a13 */
[----:B------:R-:W-:Y:S01]  /*d550*/  IMAD.U32 R3, RZ, RZ, UR11 ;  /* 0x0000000bff037e24 */ /* 0x000fe2000f8e00ff */
[----:B------:R-:W-:Y:S01]  /*d560*/  ULDC.64 UR10, c[0x0][0xae0] ;  /* 0x0002b800000a7ab9 */ /* 0x000fe20000000a00 */
[----:B------:R-:W-:Y:S01]  /*d570*/  IMAD.U32 R3, RZ, RZ, UR4 ;  /* 0x00000004ff037e24 */ /* 0x000fe2000f8e00ff */
[----:B------:R-:W-:Y:S01]  /*d580*/  @!PT LDS RZ, [RZ] ;  /* 0x00000000fffff984 */ /* 0x000fe20000000800 */
[----:B------:R-:W-:Y:S01]  /*d590*/  @!PT LDS RZ, [RZ] ;  /* 0x00000000fffff984 */ /* 0x000fe20000000800 */
[----:B------:R-:W-:Y:S01]  /*d5a0*/  @!PT LDS RZ, [RZ] ;  /* 0x00000000fffff984 */ /* 0x000fe20000000800 */
[----:B------:R-:W-:Y:S01]  /*d5b0*/  @!PT LDS RZ, [RZ] ;  /* 0x00000000fffff984 */ /* 0x000fe20000000800 */
[----:B------:R0:W-:Y:S06]  /*d5c0*/  MEMBAR.ALL.CTA ;  /* 0x0000000000007992 */ /* 0x0001ec0000008000 */
[----:B0-----:R-:W0:Y:S01]  /*d5d0*/  FENCE.VIEW.ASYNC.S ;  /* 0x00000000000073c6 */ /* 0x001e220000000000 */
[----:B------:R-:W-:-:S02]  /*d5e0*/  IMAD R18, R18, UR10, RZ ;  /* 0x0000000a12127c24 */ /* 0x000fc4000f8e02ff */
[----:B------:R-:W-:Y:S02]  /*d5f0*/  IMAD R21, R21, UR20, R20 ;  /* 0x0000001415157c24 */ /* 0x000fe4000f8e0214 */
[----:B------:R-:W-:-:S04]  /*d600*/  IMAD.WIDE.U32 R2, R19, UR10, R2 ;  /* 0x0000000a13027c25 */ /* 0x000fc8000f8e0002 */
[----:B------:R-:W-:Y:S01]  /*d610*/  IMAD R19, R19, UR11, R18 ;  /* 0x0000000b13137c24 */ /* 0x000fe2000f8e0212 */
[----:B------:R-:W-:Y:S01]  /*d620*/  SHF.R.S32.HI R18, RZ, 0x1f, R21 ;  /* 0x0000001fff127819 */ /* 0x000fe20000011415 */
[----:B------:R-:W-:Y:S02]  /*d630*/  ULDC.64 UR10, c[0x0][0xad8] ;  /* 0x0002b600000a7ab9 */ /* 0x000fe40000000a00 */
[----:B------:R-:W-:Y:S02]  /*d640*/  IMAD.IADD R3, R3, 0x1, R19 ;  /* 0x0000000103037824 */ /* 0x000fe400078e0213 */
[----:B------:R-:W-:Y:S02]  /*d650*/  IMAD R18, R18, UR10, RZ ;  /* 0x0000000a12127c24 */ /* 0x000fe4000f8e02ff */
[----:B------:R-:W-:-:S04]  /*d660*/  IMAD.WIDE.U32 R2, R21, UR10, R2 ;  /* 0x0000000a15027c25 */ /* 0x000fc8000f8e0002 */
[----:B------:R-:W-:Y:S01]  /*d670*/  IMAD R17, R21, UR11, R18 ;  /* 0x0000000b15117c24 */ /* 0x000fe2000f8e0212 */
[----:B------:R-:W-:-:S03]  /*d680*/  ULDC.64 UR10, c[0x0][0xa80] ;  /* 0x0002a000000a7ab9 */ /* 0x000fc60000000a00 */
[----:B------:R-:W-:Y:S01]  /*d690*/  IMAD.IADD R3, R3, 0x1, R17 ;  /* 0x0000000103037824 */ /* 0x000fe200078e0211 */
[----:B------:R-:W-:Y:S01]  /*d6a0*/  LEA R17, P2, R2, UR10, 0x1 ;  /* 0x0000000a02117c11 */ /* 0x000fe2000f8408ff */
[----:B------:R-:W-:-:S03]  /*d6b0*/  UIADD3 UR8, UR8, 0x38820, URZ ;  /* 0x0003882008087890 */ /* 0x000fc6000fffe03f */
[----:B------:R-:W-:Y:S02]  /*d6c0*/  LEA.HI.X R22, R2, UR11, R3, 0x1, P2 ;  /* 0x0000000b02167c11 */ /* 0x000fe400090f0c03 */
[C---:B------:R-:W-:Y:S01]  /*d6d0*/  ISETP.GE.AND P2, PT, R78.reuse, UR17, PT ;  /* 0x000000114e007c0c */ /* 0x040fe2000bf46270 */
[----:B------:R-:W-:Y:S01]  /*d6e0*/  UPRMT UR8, URZ, 0x654, UR8 ;  /* 0x000006543f087896 */ /* 0x000fe20008000008 */
[C---:B------:R-:W-:Y:S02]  /*d6f0*/  VIADD R18, R78.reuse, 0x20 ;  /* 0x000000204e127836 */ /* 0x040fe40000000000 */
[----:B------:R-:W-:Y:S02]  /*d700*/  VIADD R19, R78, 0x40 ;  /* 0x000000404e137836 */ /* 0x000fe40000000000 */
[C---:B------:R-:W-:Y:S02]  /*d710*/  VIADD R82, R0.reuse, 0x80 ;  /* 0x0000008000527836 */ /* 0x040fe40000000000 */
[----:B------:R-:W-:-:S02]  /*d720*/  VIADD R84, R0, 0xc0 ;  /* 0x000000c000547836 */ /* 0x000fc40000000000 */
[----:B------:R-:W-:Y:S01]  /*d730*/  VIADD R80, R0, 0x40 ;  /* 0x0000004000507836 */ /* 0x000fe20000000000 */
[----:B0-----:R-:W-:Y:S01]  /*d740*/  SYNCS.ARRIVE.TRANS64.RED.A1T0 RZ, [UR8], RZ ;  /* 0x000000ffffff79a7 */ /* 0x001fe20008100408 */
[----:B------:R0:W1:Y:S01]  /*d750*/  SHFL.IDX PT, R79, R17, RZ, 0x181f ;  /* 0x00181fff114f7589 */ /* 0x00006200000e0000 */
[----:B------:R-:W-:Y:S03]  /*d760*/  BSSY B1, `(.L_x_209) ;  /* 0x000001a000017945 */ /* 0x000fe60003800000 */
[----:B------:R0:W2:Y:S01]  /*d770*/  SHFL.IDX PT, R77, R22, RZ, 0x181f ;  /* 0x00181fff164d7589 */ /* 0x0000a200000e0000 */
[----:B------:R-:W-:Y:S02]  /*d780*/  ISETP.GE.AND P1, PT, R18, UR17, PT ;  /* 0x0000001112007c0c */ /* 0x000fe4000bf26270 */
[----:B------:R-:W-:Y:S02]  /*d790*/  ISETP.GE.AND P0, PT, R19, UR17, PT ;  /* 0x0000001113007c0c */ /* 0x000fe4000bf06270 */
[----:B------:R-:W-:-:S02]  /*d7a0*/  SHF.R.S32.HI R86, RZ, 0x1f, R0 ;  /* 0x0000001fff567819 */ /* 0x000fc40000011400 */
[----:B------:R-:W-:Y:S02]  /*d7b0*/  SHF.R.S32.HI R81, RZ, 0x1f, R82 ;  /* 0x0000001fff517819 */ /* 0x000fe40000011452 */
[----:B------:R-:W-:Y:S02]  /*d7c0*/  SHF.R.S32.HI R83, RZ, 0x1f, R84 ;  /* 0x0000001fff537819 */ /* 0x000fe40000011454 */
[----:B------:R-:W-:Y:S01]  /*d7d0*/  SHF.R.S32.HI R85, RZ, 0x1f, R80 ;  /* 0x0000001fff557819 */ /* 0x000fe20000011450 */
[----:B0-----:R-:W-:Y:S06]  /*d7e0*/  @P2 BRA `(.L_x_210) ;  /* 0x0000000000442947 */ /* 0x001fec0003800000 */
[----:B------:R-:W-:Y:S02]  /*d7f0*/  ULDC UR4, c[0x0][0xac8] ;  /* 0x0002b20000047ab9 */ /* 0x000fe40000000800 */
[----:B------:R-:W-:Y:S02]  /*d800*/  ISETP.GE.AND P5, PT, R0, UR4, PT ;  /* 0x0000000400007c0c */ /* 0x000fe4000bfa6270 */
[----:B------:R-:W-:Y:S02]  /*d810*/  ISETP.GE.AND P4, PT, R80, UR4, PT ;  /* 0x0000000450007c0c */ /* 0x000fe4000bf86270 */
[----:B------:R-:W-:Y:S02]  /*d820*/  ISETP.GE.AND P3, PT, R82, UR4, PT ;  /* 0x0000000452007c0c */ /* 0x000fe4000bf66270 */
[----:B------:R-:W-:-:S07]  /*d830*/  ISETP.GE.AND P2, PT, R84, UR4, PT ;  /* 0x0000000454007c0c */ /* 0x000fce000bf46270 */
[----:B-1----:R-:W-:-:S04]  /*d840*/  @!P5 LEA R2, P6, R0, R79, 0x1 ;  /* 0x0000004f0002d211 */ /* 0x002fc800078c08ff */
[----:B--2---:R-:W-:Y:S02]  /*d850*/  @!P5 LEA.HI.X R3, R0, R77, R86, 0x1, P6 ;  /* 0x0000004d0003d211 */ /* 0x004fe400030f0c56 */
[----:B------:R-:W-:-:S03]  /*d860*/  @!P4 LEA R18, P6, R80, R79, 0x1 ;  /* 0x0000004f5012c211 */ /* 0x000fc600078c08ff */
[----:B-----5:R0:W-:Y:S01]  /*d870*/  @!P5 ST.E.128 desc[UR36][R2.64], R4 ;  /* 0x000000040200d985 */ /* 0x0201e2000c101d24 */
[----:B------:R-:W-:Y:S02]  /*d880*/  @!P4 LEA.HI.X R19, R80, R77, R85, 0x1, P6 ;  /* 0x0000004d5013c211 */ /* 0x000fe400030f0c55 */
[----:B------:R-:W-:-:S03]  /*d890*/  @!P3 LEA R20, P6, R82, R79, 0x1 ;  /* 0x0000004f5214b211 */ /* 0x000fc600078c08ff */
[----:B------:R0:W-:Y:S01]  /*d8a0*/  @!P4 ST.E.128 desc[UR36][R18.64], R28 ;  /* 0x0000001c1200c985 */ /* 0x0001e2000c101d24 */
[----:B------:R-:W-:Y:S02]  /*d8b0*/  @!P3 LEA.HI.X R21, R82, R77, R81, 0x1, P6 ;  /* 0x0000004d5215b211 */ /* 0x000fe400030f0c51 */
[----:B------:R-:W-:-:S03]  /*d8c0*/  @!P2 LEA R76, P6, R84, R79, 0x1 ;  /* 0x0000004f544ca211 */ /* 0x000fc600078c08ff */
[----:B------:R0:W-:Y:S01]  /*d8d0*/  @!P3 ST.E.128 desc[UR36][R20.64], R44 ;  /* 0x0000002c1400b985 */ /* 0x0001e2000c101d24 */
[----:B------:R-:W-:-:S05]  /*d8e0*/  @!P2 LEA.HI.X R77, R84, R77, R83, 0x1, P6 ;  /* 0x0000004d544da211 */ /* 0x000fca00030f0c53 */
[----:B------:R0:W-:Y:S04]  /*d8f0*/  @!P2 ST.E.128 desc[UR36][R76.64], R60 ;  /* 0x0000003c4c00a985 */ /* 0x0001e8000c101d24 */
.L_x_210:
[----:B------:R-:W-:Y:S05]  /*d900*/  BSYNC B1 ;  /* 0x0000000000017941 */ /* 0x000fea0003800000 */
.L_x_209:
[----:B0-----:R0:W3:Y:S01]  /*d910*/  SHFL.IDX PT, R19, R22, 0x1, 0x181f ;  /* 0x00381f0016137f89 */ /* 0x0010e200000e0000 */
[----:B------:R-:W-:Y:S03]  /*d920*/  BSSY B1, `(.L_x_211) ;  /* 0x0000014000017945 */ /* 0x000fe60003800000 */
[----:B-----5:R0:W4:Y:S01]  /*d930*/  SHFL.IDX PT, R7, R17, 0x1, 0x181f ;  /* 0x00381f0011077f89 */ /* 0x02012200000e0000 */
[----:B------:R-:W-:Y:S05]  /*d940*/  @P1 BRA `(.L_x_212) ;  /* 0x0000000000441947 */ /* 0x000fea0003800000 */
[----:B------:R-:W-:Y:S02]  /*d950*/  ULDC UR4, c[0x0][0xac8] ;  /* 0x0002b20000047ab9 */ /* 0x000fe40000000800 */
[----:B------:R-:W-:Y:S02]  /*d960*/  ISETP.GE.AND P4, PT, R0, UR4, PT ;  /* 0x0000000400007c0c */ /* 0x000fe4000bf86270 */
[----:B------:R-:W-:Y:S02]  /*d970*/  ISETP.GE.AND P3, PT, R80, UR4, PT ;  /* 0x0000000450007c0c */ /* 0x000fe4000bf66270 */
[----:B------:R-:W-:Y:S02]  /*d980*/  ISETP.GE.AND P2, PT, R82, UR4, PT ;  /* 0x0000000452007c0c */ /* 0x000fe4000bf46270 */
[----:B------:R-:W-:-:S07]  /*d990*/  ISETP.GE.AND P1, PT, R84, UR4, PT ;  /* 0x0000000454007c0c */ /* 0x000fce000bf26270 */
[-C--:B----4-:R-:W-:Y:S02]  /*d9a0*/  @!P4 LEA R2, P6, R0, R7.reuse, 0x1 ;  /* 0x000000070002c211 */ /* 0x090fe400078c08ff */
[----:B------:R-:W-:Y:S02]  /*d9b0*/  @!P3 LEA R4, P5, R80, R7, 0x1 ;  /* 0x000000075004b211 */ /* 0x000fe400078a08ff */
[----:B---3--:R-:W-:Y:S02]  /*d9c0*/  @!P4 LEA.HI.X R3, R0, R19, R86, 0x1, P6 ;  /* 0x000000130003c211 */ /* 0x008fe400030f0c56 */
[----:B------:R-:W-:Y:S02]  /*d9d0*/  @!P2 LEA R6, P6, R82, R7, 0x1 ;  /* 0x000000075206a211 */ /* 0x000fe400078c08ff */
[----:B------:R-:W-:Y:S01]  /*d9e0*/  @!P3 LEA.HI.X R5, R80, R19, R85, 0x1, P5 ;  /* 0x000000135005b211 */ /* 0x000fe200028f0c55 */
[----:B------:R3:W-:Y:S01]  /*d9f0*/  @!P4 ST.E.128 desc[UR36][R2.64], R8 ;  /* 0x000000080200c985 */ /* 0x0007e2000c101d24 */
[----:B------:R-:W-:-:S02]  /*da00*/  @!P1 LEA R18, P5, R84, R7, 0x1 ;  /* 0x0000000754129211 */ /* 0x000fc400078a08ff */
[-C--:B------:R-:W-:Y:S01]  /*da10*/  @!P2 LEA.HI.X R7, R82, R19.reuse, R81, 0x1, P6 ;  /* 0x000000135207a211 */ /* 0x080fe200030f0c51 */
[----:B------:R3:W-:Y:S01]  /*da20*/  @!P3 ST.E.128 desc[UR36][R4.64], R32 ;  /* 0x000000200400b985 */ /* 0x0007e2000c101d24 */
[----:B------:R-:W-:-:S03]  /*da30*/  @!P1 LEA.HI.X R19, R84, R19, R83, 0x1, P5 ;  /* 0x0000001354139211 */ /* 0x000fc600028f0c53 */
[----:B------:R3:W-:Y:S04]  /*da40*/  @!P2 ST.E.128 desc[UR36][R6.64], R48 ;  /* 0x000000300600a985 */ /* 0x0007e8000c101d24 */
[----:B------:R3:W-:Y:S02]  /*da50*/  @!P1 ST.E.128 desc[UR36][R18.64], R64 ;  /* 0x0000004012009985 */ /* 0x0007e4000c101d24 */
.L_x_212:
[----:B------:R-:W-:Y:S05]  /*da60*/  BSYNC B1 ;  /* 0x0000000000017941 */ /* 0x000fea0003800000 */
.L_x_211:
[----:B---3--:R3:W0:Y:S01]  /*da70*/  SHFL.IDX PT, R9, R22, 0x2, 0x181f ;  /* 0x00581f0016097f89 */ /* 0x00862200000e0000 */
[----:B------:R-:W-:Y:S03]  /*da80*/  BSSY B1, `(.L_x_213) ;  /* 0x0000014000017945 */ /* 0x000fe60003800000 */
[----:B------:R3:W0:Y:S01]  /*da90*/  SHFL.IDX PT, R5, R17, 0x2, 0x181f ;  /* 0x00581f0011057f89 */ /* 0x00062200000e0000 */
[----:B------:R-:W-:Y:S05]  /*daa0*/  @P0 BRA `(.L_x_214) ;  /* 0x0000000000440947 */ /* 0x000fea0003800000 */
[----:B------:R-:W-:Y:S02]  /*dab0*/  ULDC UR4, c[0x0][0xac8] ;  /* 0x0002b20000047ab9 */ /* 0x000fe40000000800 */
[----:B------:R-:W-:Y:S02]  /*dac0*/  ISETP.GE.AND P3, PT, R0, UR4, PT ;  /* 0x0000000400007c0c */ /* 0x000fe4000bf66270 */
[----:B------:R-:W-:Y:S02]  /*dad0*/  ISETP.GE.AND P2, PT, R80, UR4, PT ;  /* 0x0000000450007c0c */ /* 0x000fe4000bf46270 */
[----:B------:R-:W-:Y:S02]  /*dae0*/  ISETP.GE.AND P1, PT, R82, UR4, PT ;  /* 0x0000000452007c0c */ /* 0x000fe4000bf26270 */
[----:B------:R-:W-:-:S07]  /*daf0*/  ISETP.GE.AND P0, PT, R84, UR4, PT ;  /* 0x0000000454007c0c */ /* 0x000fce000bf06270 */
[-C--:B0-----:R-:W-:Y:S02]  /*db00*/  @!P3 LEA R2, P6, R0, R5.reuse, 0x1 ;  /* 0x000000050002b211 */ /* 0x081fe400078c08ff */
[-C--:B------:R-:W-:Y:S02]  /*db10*/  @!P2 LEA R4, P5, R80, R5.reuse, 0x1 ;  /* 0x000000055004a211 */ /* 0x080fe400078a08ff */
[----:B------:R-:W-:Y:S02]  /*db20*/  @!P1 LEA R6, P4, R82, R5, 0x1 ;  /* 0x0000000552069211 */ /* 0x000fe400078808ff */
[----:B------:R-:W-:Y:S02]  /*db30*/  @!P3 LEA.HI.X R3, R0, R9, R86, 0x1, P6 ;  /* 0x000000090003b211 */ /* 0x000fe400030f0c56 */
[----:B------:R-:W-:Y:S02]  /*db40*/  @!P0 LEA R8, P6, R84, R5, 0x1 ;  /* 0x0000000554088211 */ /* 0x000fe400078c08ff */
[-C--:B------:R-:W-:Y:S01]  /*db50*/  @!P2 LEA.HI.X R5, R80, R9.reuse, R85, 0x1, P5 ;  /* 0x000000095005a211 */ /* 0x080fe200028f0c55 */
[----:B------:R0:W-:Y:S01]  /*db60*/  @!P3 ST.E.128 desc[UR36][R2.64], R12 ;  /* 0x0000000c0200b985 */ /* 0x0001e2000c101d24 */
[----:B----4-:R-:W-:-:S02]  /*db70*/  @!P1 LEA.HI.X R7, R82, R9, R81, 0x1, P4 ;  /* 0x0000000952079211 */ /* 0x010fc400020f0c51 */
[----:B------:R-:W-:Y:S01]  /*db80*/  @!P0 LEA.HI.X R9, R84, R9, R83, 0x1, P6 ;  /* 0x0000000954098211 */ /* 0x000fe200030f0c53 */
[----:B------:R0:W-:Y:S04]  /*db90*/  @!P2 ST.E.128 desc[UR36][R4.64], R36 ;  /* 0x000000240400a985 */ /* 0x0001e8000c101d24 */
[----:B------:R0:W-:Y:S04]  /*dba0*/  @!P1 ST.E.128 desc[UR36][R6.64], R52 ;  /* 0x0000003406009985 */ /* 0x0001e8000c101d24 */
[----:B------:R0:W-:Y:S02]  /*dbb0*/  @!P0 ST.E.128 desc[UR36][R8.64], R68 ;  /* 0x0000004408008985 */ /* 0x0001e4000c101d24 */
.L_x_214:
[----:B------:R-:W-:Y:S05]  /*dbc0*/  BSYNC B1 ;  /* 0x0000000000017941 */ /* 0x000fea0003800000 */
.L_x_213:
[----:B0-----:R-:W-:Y:S01]  /*dbd0*/  VIADD R2, R78, 0x60 ;  /* 0x000000604e027836 */ /* 0x001fe20000000000 */
[----:B------:R0:W0:Y:S04]  /*dbe0*/  SHFL.IDX PT, R9, R22, 0x3, 0x181f ;  /* 0x00781f0016097f89 */ /* 0x00002800000e0000 */
[----:B------:R-:W-:Y:S01]  /*dbf0*/  ISETP.GE.AND P0, PT, R2, UR17, PT ;  /* 0x0000001102007c0c */ /* 0x000fe2000bf06270 */
[----:B---3--:R-:W3:-:S12]  /*dc00*/  SHFL.IDX PT, R17, R17, 0x3, 0x181f ;  /* 0x00781f0011117f89 */ /* 0x008ed800000e0000 */
[----:B------:R-:W-:Y:S05]  /*dc10*/  @P0 BRA `(.L_x_215) ;  /* 0x00000028007c0947 */ /* 0x000fea0003800000 */
[----:B------:R-:W-:Y:S02]  /*dc20*/  ULDC UR4, c[0x0][0xac8] ;  /* 0x0002b20000047ab9 */ /* 0x000fe40000000800 */
[----:B------:R-:W-:Y:S02]  /*dc30*/  ISETP.GE.AND P3, PT, R0, UR4, PT ;  /* 0x0000000400007c0c */ /* 0x000fe4000bf66270 */
[----:B------:R-:W-:Y:S02]  /*dc40*/  ISETP.GE.AND P4, PT, R80, UR4, PT ;  /* 0x0000000450007c0c */ /* 0x000fe4000bf86270 */
[----:B------:R-:W-:-:S09]  /*dc50*/  ISETP.GE.AND P5, PT, R82, UR4, PT ;  /* 0x0000000452007c0c */ /* 0x000fd2000bfa6270 */
[-C--:B---3--:R-:W-:Y:S02]  /*dc60*/  @!P3 LEA R2, P0, R0, R17.reuse, 0x1 ;  /* 0x000000110002b211 */ /* 0x088fe400078008ff */
[-C--:B------:R-:W-:Y:S02]  /*dc70*/  @!P4 LEA R4, P1, R80, R17.reuse, 0x1 ;  /* 0x000000115004c211 */ /* 0x080fe400078208ff */
[----:B------:R-:W-:Y:S02]  /*dc80*/  @!P5 LEA R6, P2, R82, R17, 0x1 ;  /* 0x000000115206d211 */ /* 0x000fe400078408ff */
[-C--:B0-----:R-:W-:Y:S02]  /*dc90*/  @!P3 LEA.HI.X R3, R0, R9.reuse, R86, 0x1, P0 ;  /* 0x000000090003b211 */ /* 0x081fe400000f0c56 */
[-C--:B------:R-:W-:Y:S02]  /*dca0*/  @!P4 LEA.HI.X R5, R80, R9.reuse, R85, 0x1, P1 ;  /* 0x000000095005c211 */ /* 0x080fe400008f0c55 */
[----:B----4-:R-:W-:Y:S01]  /*dcb0*/  @!P5 LEA.HI.X R7, R82, R9, R81, 0x1, P2 ;  /* 0x000000095207d211 */ /* 0x010fe200010f0c51 */
[----:B------:R0:W-:Y:S01]  /*dcc0*/  @!P3 ST.E.128 desc[UR36][R2.64], R24 ;  /* 0x000000180200b985 */ /* 0x0001e2000c101d24 */
[----:B------:R-:W-:-:S03]  /*dcd0*/  ISETP.GE.AND P0, PT, R84, UR4, PT ;  /* 0x0000000454007c0c */ /* 0x000fc6000bf06270 */
[----:B------:R0:W-:Y:S04]  /*dce0*/  @!P4 ST.E.128 desc[UR36][R4.64], R40 ;  /* 0x000000280400c985 */ /* 0x0001e8000c101d24 */
[----:B------:R0:W-:Y:S06]  /*dcf0*/  @!P5 ST.E.128 desc[UR36][R6.64], R56 ;  /* 0x000000380600d985 */ /* 0x0001ec000c101d24 */
[----:B------:R-:W-:Y:S05]  /*dd00*/  @P0 BRA `(.L_x_215) ;  /* 0x0000002800400947 */ /* 0x000fea0003800000 */
[----:B0-----:R-:W-:-:S04]  /*dd10*/  LEA R2, P0, R84, R17, 0x1 ;  /* 0x0000001154027211 */ /* 0x001fc800078008ff */
[----:B------:R-:W-:-:S05]  /*dd20*/  LEA.HI.X R3, R84, R9, R83, 0x1, P0 ;  /* 0x0000000954037211 */ /* 0x000fca00000f0c53 */
[----:B------:R0:W-:Y:S01]  /*dd30*/  ST.E.128 desc[UR36][R2.64], R72 ;  /* 0x0000004802007985 */ /* 0x0001e2000c101d24 */
[----:B------:R-:W-:Y:S05]  /*dd40*/  BRA `(.L_x_215) ;  /* 0x0000002800307947 */ /* 0x000fea0003800000 */
.L_x_208:
[----:B------:R-:W-:Y:S01]  /*dd50*/  ULDC.64 UR14, c[0x0][0xb08] ;  /* 0x0002c200000e7ab9 */ /* 0x000fe20000000a00 */
[----:B------:R-:W-:Y:S01]  /*dd60*/  R2UR UR18, R216 ;  /* 0x00000000d81272ca */ /* 0x000fe200000e0000 */
[----:B------:R-:W-:Y:S01]  /*dd70*/  UIMAD UR12, UR16, UR14, URZ ;  /* 0x0000000e100c72a4 */ /* 0x000fe2000f8e023f */
[----:B------:R-:W-:Y:S01]  /*dd80*/  R2UR UR17, R215 ;  /* 0x00000000d71172ca */ /* 0x000fe200000e0000 */
[----:B------:R-:W-:Y:S01]  /*dd90*/  UIMAD.WIDE.U32 UR10, UR4, UR14, URZ ;  /* 0x0000000e040a72a5 */ /* 0x000fe2000f8e003f */
[----:B0-----:R-:W-:Y:S01]  /*dda0*/  IMAD.MOV.U32 R5, RZ, RZ, R8 ;  /* 0x000000ffff057224 */ /* 0x001fe200078e0008 */
[----:B------:R-:W-:Y:S01]  /*ddb0*/  UIMAD UR12, UR4, UR15, UR12 ;  /* 0x0000000f040c72a4 */ /* 0x000fe2000f8e020c */
[C---:B------:R-:W-:Y:S01]  /*ddc0*/  VIADD R159, R23.reuse, 0x78 ;  /* 0x00000078179f7836 */ /* 0x040fe20000000000 */
[----:B------:R-:W-:Y:S01]  /*ddd0*/  USHF.R.S32.HI UR4, URZ, 0x1f, UR9 ;  /* 0x0000001f3f047899 */ /* 0x000fe20008011409 */
[C---:B------:R-:W-:Y:S01]  /*dde0*/  VIADD R161, R23.reuse, 0x70 ;  /* 0x0000007017a17836 */ /* 0x040fe20000000000 */
[----:B------:R-:W-:Y:S01]  /*ddf0*/  UIADD3 UR11, UR11, UR12, URZ ;  /* 0x0000000c0b0b7290 */ /* 0x000fe2000fffe03f */
[C---:B------:R-:W-:Y:S01]  /*de00*/  VIADD R163, R23.reuse, 0x68 ;  /* 0x0000006817a37836 */ /* 0x040fe20000000000 */
[----:B------:R-:W-:Y:S01]  /*de10*/  ULDC.64 UR14, c[0x0][0xb40] ;  /* 0x0002d000000e7ab9 */ /* 0x000fe20000000a00 */
[----:B------:R-:W-:Y:S01]  /*de20*/  ULDC.64 UR12, c[0x0][0xb38] ;  /* 0x0002ce00000c7ab9 */ /* 0x000fe20000000a00 */
[----:B------:R-:W-:Y:S01]  /*de30*/  UIMAD UR4, UR4, UR14, URZ ;  /* 0x0000000e040472a4 */ /* 0x000fe2000f8e023f */
[C---:B------:R-:W-:Y:S01]  /*de40*/  VIADD R165, R23.reuse, 0x60 ;  /* 0x0000006017a57836 */ /* 0x040fe20000000000 */
[----:B------:R-:W-:Y:S01]  /*de50*/  UIMAD.WIDE.U32 UR10, UR18, UR12, UR10 ;  /* 0x0000000c120a72a5 */ /* 0x000fe2000f8e000a */
[C---:B------:R-:W-:Y:S01]  /*de60*/  VIADD R167, R23.reuse, 0x58 ;  /* 0x0000005817a77836 */ /* 0x040fe20000000000 */
[----:B------:R-:W-:Y:S01]  /*de70*/  UIMAD UR4, UR9, UR15, UR4 ;  /* 0x0000000f090472a4 */ /* 0x000fe2000f8e0204 */
[C---:B------:R-:W-:Y:S01]  /*de80*/  VIADD R169, R23.reuse, 0x50 ;  /* 0x0000005017a97836 */ /* 0x040fe20000000000 */
[----:B------:R-:W-:Y:S01]  /*de90*/  UIMAD UR11, UR18, UR13, UR11 ;  /* 0x0000000d120b72a4 */ /* 0x000fe2000f8e020b */
[C---:B------:R-:W-:Y:S01]  /*dea0*/  VIADD R171, R23.reuse, 0x48 ;  /* 0x0000004817ab7836 */ /* 0x040fe20000000000 */
[----:B------:R-:W-:Y:S01]  /*deb0*/  UIADD3 UR8, UR8, 0x38820, URZ ;  /* 0x0003882008087890 */ /* 0x000fe2000fffe03f */
[C---:B------:R-:W-:Y:S01]  /*dec0*/  VIADD R173, R23.reuse, 0x40 ;  /* 0x0000004017ad7836 */ /* 0x040fe20000000000 */
[----:B------:R-:W-:Y:S01]  /*ded0*/  UIMAD.WIDE.U32 UR10, UR9, UR14, UR10 ;  /* 0x0000000e090a72a5 */ /* 0x000fe2000f8e000a */
[C---:B------:R-:W-:Y:S01]  /*dee0*/  VIADD R175, R23.reuse, 0x38 ;  /* 0x0000003817af7836 */ /* 0x040fe20000000000 */
[----:B------:R-:W-:Y:S01]  /*def0*/  ULDC.64 UR12, c[0x0][0xb48] ;  /* 0x0002d200000c7ab9 */ /* 0x000fe20000000a00 */
[----:B------:R-:W-:Y:S01]  /*df00*/  @UP1 ULDC UR9, c[0x0][0xbec] ;  /* 0x0002fb0000091ab9 */ /* 0x000fe20000000800 */
[----:B------:R-:W-:Y:S01]  /*df10*/  UIADD3 UR11, UR11, UR4, URZ ;  /* 0x000000040b0b7290 */ /* 0x000fe2000fffe03f */
[----:B------:R-:W-:Y:S01]  /*df20*/  @P1 IMAD.HI.U32 R0, R8, UR9, RZ ;  /* 0x0000000908001c27 */ /* 0x000fe2000f8e00ff */
[----:B------:R-:W-:Y:S01]  /*df30*/  UPRMT UR8, URZ, 0x654, UR8 ;  /* 0x000006543f087896 */ /* 0x000fe20008000008 */
[C---:B------:R-:W-:Y:S01]  /*df40*/  IADD3 R187, R23.reuse, 0x8, RZ ;  /* 0x0000000817bb7810 */ /* 0x040fe20007ffe0ff */
[----:B------:R-:W-:Y:S01]  /*df50*/  @UP1 ULDC UR4, c[0x0][0xbf0] ;  /* 0x0002fc0000041ab9 */ /* 0x000fe20000000800 */
[----:B------:R-:W-:Y:S01]  /*df60*/  UIMAD.WIDE.U32 UR10, UR17, UR12, UR10 ;  /* 0x0000000c110a72a5 */ /* 0x000fe2000f8e000a */
[----:B------:R-:W-:Y:S01]  /*df70*/  @P1 SHF.R.U32.HI R5, RZ, UR4, R0 ;  /* 0x00000004ff051c19 */ /* 0x000fe20008011600 */
[----:B------:R-:W-:Y:S01]  /*df80*/  VIADD R177, R23, 0x30 ;  /* 0x0000003017b17836 */ /* 0x000fe20000000000 */
[----:B------:R-:W-:Y:S01]  /*df90*/  BSSY B1, `(.L_x_216) ;  /* 0x00000d0000017945 */ /* 0x000fe20003800000 */
[----:B------:R-:W-:Y:S01]  /*dfa0*/  UIMAD UR4, UR17, UR13, UR11 ;  /* 0x0000000d110472a4 */ /* 0x000fe2000f8e020b */
[--C-:B------:R-:W-:Y:S01]  /*dfb0*/  SHF.R.S32.HI R0, RZ, 0x1f, R5.reuse ;  /* 0x0000001fff007819 */ /* 0x100fe20000011405 */
[----:B------:R-:W-:Y:S01]  /*dfc0*/  IMAD.MOV R7, RZ, RZ, -R5 ;  /* 0x000000ffff077224 */ /* 0x000fe200078e0a05 */
[----:B------:R-:W-:Y:S01]  /*dfd0*/  ULDC.64 UR12, c[0x0][0xb30] ;  /* 0x0002cc00000c7ab9 */ /* 0x000fe20000000a00 */
[----:B------:R-:W-:Y:S01]  /*dfe0*/  MOV R2, UR10 ;  /* 0x0000000a00027c02 */ /* 0x000fe20008000f00 */
[----:B------:R-:W-:Y:S01]  /*dff0*/  IMAD.U32 R3, RZ, RZ, UR11 ;  /* 0x0000000bff037e24 */ /* 0x000fe2000f8e00ff */
[----:B------:R-:W-:Y:S01]  /*e000*/  ULDC.64 UR10, c[0x0][0xb28] ;  /* 0x0002ca00000a7ab9 */ /* 0x000fe20000000a00 */
[----:B------:R-:W-:Y:S01]  /*e010*/  IMAD R7, R7, UR20, R8 ;  /* 0x0000001407077c24 */ /* 0x000fe2000f8e0208 */
[----:B------:R-:W-:Y:S01]  /*e020*/  SYNCS.ARRIVE.TRANS64.RED.A1T0 RZ, [UR8], RZ ;  /* 0x000000ffffff79a7 */ /* 0x000fe20008100408 */
[----:B------:R-:W-:Y:S01]  /*e030*/  IMAD R0, R0, UR12, RZ ;  /* 0x0000000c00007c24 */ /* 0x000fe2000f8e02ff */
[----:B------:R-:W-:Y:S01]  /*e040*/  SHF.R.S32.HI R18, RZ, 0x1f, R217 ;  /* 0x0000001fff127819 */ /* 0x000fe200000114d9 */
[----:B------:R-:W-:Y:S01]  /*e050*/  IMAD.U32 R3, RZ, RZ, UR4 ;  /* 0x00000004ff037e24 */ /* 0x000fe2000f8e00ff */
[----:B------:R-:W-:Y:S01]  /*e060*/  SHF.R.S32.HI R20, RZ, 0x1f, R218 ;  /* 0x0000001fff147819 */ /* 0x000fe200000114da */
[C---:B------:R-:W-:Y:S01]  /*e070*/  IMAD R9, R5.reuse, UR13, R0 ;  /* 0x0000000d05097c24 */ /* 0x040fe2000f8e0200 */
[----:B------:R-:W-:Y:S01]  /*e080*/  SHF.R.S32.HI R0, RZ, 0x1f, R7 ;  /* 0x0000001fff007819 */ /* 0x000fe20000011407 */
[----:B------:R-:W-:Y:S01]  /*e090*/  IMAD.WIDE.U32 R2, R5, UR12, R2 ;  /* 0x0000000c05027c25 */ /* 0x000fe2000f8e0002 */
[----:B------:R-:W-:-:S02]  /*e0a0*/  SHF.R.S32.HI R21, RZ, 0x1f, R219 ;  /* 0x0000001fff157819 */ /* 0x000fc400000114db */
[----:B------:R-:W-:Y:S01]  /*e0b0*/  SHF.R.S32.HI R22, RZ, 0x1f, R220 ;  /* 0x0000001fff167819 */ /* 0x000fe200000114dc */
[----:B------:R-:W-:Y:S01]  /*e0c0*/  IMAD R0, R0, UR10, RZ ;  /* 0x0000000a00007c24 */ /* 0x000fe2000f8e02ff */
[----:B------:R-:W-:Y:S01]  /*e0d0*/  SHF.R.S32.HI R152, RZ, 0x1f, R221 ;  /* 0x0000001fff987819 */ /* 0x000fe200000114dd */
[----:B------:R-:W-:Y:S01]  /*e0e0*/  IMAD.IADD R3, R3, 0x1, R9 ;  /* 0x0000000103037824 */ /* 0x000fe200078e0209 */
[----:B------:R-:W-:Y:S01]  /*e0f0*/  SHF.R.S32.HI R153, RZ, 0x1f, R222 ;  /* 0x0000001fff997819 */ /* 0x000fe200000114de */
[C---:B------:R-:W-:Y:S01]  /*e100*/  IMAD R5, R7.reuse, UR11, R0 ;  /* 0x0000000b07057c24 */ /* 0x040fe2000f8e0200 */
[----:B------:R-:W-:Y:S01]  /*e110*/  SHF.R.S32.HI R154, RZ, 0x1f, R223 ;  /* 0x0000001fff9a7819 */ /* 0x000fe200000114df */
[----:B------:R-:W-:Y:S01]  /*e120*/  IMAD.WIDE.U32 R2, R7, UR10, R2 ;  /* 0x0000000a07027c25 */ /* 0x000fe2000f8e0002 */
[----:B------:R-:W-:Y:S01]  /*e130*/  ULDC.64 UR10, c[0x0][0xb00] ;  /* 0x0002c000000a7ab9 */ /* 0x000fe20000000a00 */
[----:B------:R-:W-:Y:S02]  /*e140*/  SHF.R.S32.HI R155, RZ, 0x1f, R224 ;  /* 0x0000001fff9b7819 */ /* 0x000fe400000114e0 */
[----:B------:R-:W-:Y:S01]  /*e150*/  IMAD.IADD R3, R3, 0x1, R5 ;  /* 0x0000000103037824 */ /* 0x000fe200078e0205 */
[C---:B------:R-:W-:Y:S01]  /*e160*/  LEA R0, P1, R2.reuse, UR10, 0x2 ;  /* 0x0000000a02007c11 */ /* 0x040fe2000f8210ff */
[C---:B------:R-:W-:Y:S01]  /*e170*/  VIADD R179, R23.reuse, 0x28 ;  /* 0x0000002817b37836 */ /* 0x040fe20000000000 */
[----:B------:R-:W-:Y:S01]  /*e180*/  SHF.R.S32.HI R156, RZ, 0x1f, R225 ;  /* 0x0000001fff9c7819 */ /* 0x000fe200000114e1 */
[C---:B------:R-:W-:Y:S01]  /*e190*/  VIADD R181, R23.reuse, 0x20 ;  /* 0x0000002017b57836 */ /* 0x040fe20000000000 */
[----:B------:R-:W-:Y:S01]  /*e1a0*/  LEA.HI.X R12, R2, UR11, R3, 0x2, P1 ;  /* 0x0000000b020c7c11 */ /* 0x000fe200088f1403 */
[C---:B------:R-:W-:Y:S01]  /*e1b0*/  VIADD R183, R23.reuse, 0x18 ;  /* 0x0000001817b77836 */ /* 0x040fe20000000000 */
[----:B------:R0:W1:Y:S01]  /*e1c0*/  SHFL.IDX PT, R2, R0, RZ, 0x1c1f ;  /* 0x001c1fff00027589 */ /* 0x00006200000e0000 */
[C---:B------:R-:W-:Y:S01]  /*e1d0*/  VIADD R185, R23.reuse, 0x10 ;  /* 0x0000001017b97836 */ /* 0x040fe20000000000 */
[----:B------:R-:W-:Y:S01]  /*e1e0*/  SHF.R.S32.HI R157, RZ, 0x1f, R226 ;  /* 0x0000001fff9d7819 */ /* 0x000fe200000114e2 */
[C---:B------:R-:W-:Y:S01]  /*e1f0*/  VIADD R158, R23.reuse, 0x78 ;  /* 0x00000078179e7836 */ /* 0x040fe20000000000 */
[----:B------:R0:W2:Y:S01]  /*e200*/  SHFL.IDX PT, R3, R12, RZ, 0x1c1f ;  /* 0x001c1fff0c037589 */ /* 0x0000a200000e0000 */
        /* <DEDUP_REMOVED lines=12> */
[C---:B------:R-:W-:Y:S01]  /*e2d0*/  IADD3 R170, R23.reuse, 0x48, RZ ;  /* 0x0000004817aa7810 */ /* 0x040fe20007ffe0ff */
        /* <DEDUP_REMOVED lines=13> */
[----:B------:R-:W-:-:S02]  /*e3b0*/  SHF.R.S32.HI R183, RZ, 0x1f, R183 ;  /* 0x0000001fffb77819 */ /* 0x000fc400000114b7 */
[----:B------:R-:W-:Y:S02]  /*e3c0*/  SHF.R.S32.HI R185, RZ, 0x1f, R185 ;  /* 0x0000001fffb97819 */ /* 0x000fe400000114b9 */
[----:B------:R-:W-:Y:S01]  /*e3d0*/  SHF.R.S32.HI R187, RZ, 0x1f, R187 ;  /* 0x0000001fffbb7819 */ /* 0x000fe200000114bb */
[----:B012---:R-:W-:Y:S06]  /*e3e0*/  @P2 BRA `(.L_x_217) ;  /* 0x0000000800282947 */ /* 0x007fec0003800000 */
[----:B------:R-:W-:Y:S01]  /*e3f0*/  ULDC UR4, c[0x0][0xac8] ;  /* 0x0002b20000047ab9 */ /* 0x000fe20000000800 */
[C---:B------:R-:W-:Y:S01]  /*e400*/  VIADD R13, R23.reuse, 0xe0 ;  /* 0x000000e0170d7836 */ /* 0x040fe20000000000 */
[C---:B------:R-:W-:Y:S01]  /*e410*/  ISETP.GE.AND P2, PT, R23.reuse, UR4, PT ;  /* 0x0000000417007c0c */ /* 0x040fe2000bf46270 */
[C---:B------:R-:W-:Y:S01]  /*e420*/  VIADD R17, R23.reuse, 0xe8 ;  /* 0x000000e817117836 */ /* 0x040fe20000000000 */
[----:B------:R-:W-:Y:S01]  /*e430*/  ISETP.GE.AND P1, PT, R186, UR4, PT ;  /* 0x00000004ba007c0c */ /* 0x000fe2000bf26270 */
[----:B------:R-:W-:Y:S01]  /*e440*/  VIADD R19, R23, 0xf0 ;  /* 0x000000f017137836 */ /* 0x000fe20000000000 */
[----:B------:R-:W-:Y:S02]  /*e450*/  ISETP.GE.AND P3, PT, R184, UR4, PT ;  /* 0x00000004b8007c0c */ /* 0x000fe4000bf66270 */
[----:B------:R-:W-:-:S07]  /*e460*/  ISETP.GE.AND P4, PT, R182, UR4, PT ;  /* 0x00000004b6007c0c */ /* 0x000fce000bf86270 */
[----:B------:R-:W-:Y:S02]  /*e470*/  @!P2 IMAD.WIDE R4, R23, 0x4, R2 ;  /* 0x000000041704a825 */ /* 0x000fe400078e0202 */
[----:B------:R-:W-:-:S03]  /*e480*/  @!P1 LEA R6, P5, R186, R2, 0x2 ;  /* 0x00000002ba069211 */ /* 0x000fc600078a10ff */
[----:B------:R0:W-:Y:S01]  /*e490*/  @!P2 ST.E.64 desc[UR36][R4.64], R24 ;  /* 0x000000180400a985 */ /* 0x0001e2000c101b24 */
[----:B------:R-:W-:Y:S02]  /*e4a0*/  ISETP.GE.AND P2, PT, R180, UR4, PT ;  /* 0x00000004b4007c0c */ /* 0x000fe4000bf46270 */
[----:B------:R-:W-:-:S05]  /*e4b0*/  @!P1 LEA.HI.X R7, R186, R3, R187, 0x2, P5 ;  /* 0x00000003ba079211 */ /* 0x000fca00028f14bb */
[----:B------:R1:W-:Y:S01]  /*e4c0*/  @!P1 ST.E.64 desc[UR36][R6.64], R28 ;  /* 0x0000001c06009985 */ /* 0x0003e2000c101b24 */
[----:B------:R-:W-:Y:S02]  /*e4d0*/  ISETP.GE.AND P1, PT, R178, UR4, PT ;  /* 0x00000004b2007c0c */ /* 0x000fe4000bf26270 */
[----:B0-----:R-:W-:-:S04]  /*e4e0*/  @!P3 LEA R4, P6, R184, R2, 0x2 ;  /* 0x00000002b804b211 */ /* 0x001fc800078c10ff */
[----:B------:R-:W-:Y:S02]  /*e4f0*/  @!P3 LEA.HI.X R5, R184, R3, R185, 0x2, P6 ;  /* 0x00000003b805b211 */ /* 0x000fe400030f14b9 */
[----:B-1----:R-:W-:-:S03]  /*e500*/  @!P4 LEA R6, P5, R182, R2, 0x2 ;  /* 0x00000002b606c211 */ /* 0x002fc600078a10ff */
        /* <DEDUP_REMOVED lines=34> */
[----:B------:R-:W-:Y:S02]  /*e730*/  @!P4 LEA.HI.X R7, R166, R3, R167, 0x2, P5 ;  /* 0x00000003a607c211 */ /* 0x000fe400028f14a7 */
[----:B------:R-:W-:-:S03]  /*e740*/  ISETP.GE.AND P5, PT, R158, UR4, PT ;  /* 0x000000049e007c0c */ /* 0x000fc6000bfa6270 */
[----:B------:R1:W-:Y:S01]  /*e750*/  @!P4 ST.E.64 desc[UR36][R6.64], R68 ;  /* 0x000000440600c985 */ /* 0x0003e2000c101b24 */
[----:B------:R-:W-:Y:S02]  /*e760*/  ISETP.GE.AND P4, PT, R226, UR4, PT ;  /* 0x00000004e2007c0c */ /* 0x000fe4000bf86270 */
[----:B0-----:R-:W-:-:S04]  /*e770*/  @!P2 LEA R4, P6, R164, R2, 0x2 ;  /* 0x00000002a404a211 */ /* 0x001fc800078c10ff */
[----:B------:R-:W-:Y:S02]  /*e780*/  @!P2 LEA.HI.X R5, R164, R3, R165, 0x2, P6 ;  /* 0x00000003a405a211 */ /* 0x000fe400030f14a5 */
[----:B-1----:R-:W-:-:S03]  /*e790*/  @!P1 LEA R6, P6, R162, R2, 0x2 ;  /* 0x00000002a2069211 */ /* 0x002fc600078c10ff */
[----:B------:R0:W-:Y:S01]  /*e7a0*/  @!P2 ST.E.64 desc[UR36][R4.64], R72 ;  /* 0x000000480400a985 */ /* 0x0001e2000c101b24 */
[----:B------:R-:W-:Y:S02]  /*e7b0*/  @!P1 LEA.HI.X R7, R162, R3, R163, 0x2, P6 ;  /* 0x00000003a2079211 */ /* 0x000fe400030f14a3 */
[----:B------:R-:W-:-:S03]  /*e7c0*/  @!P4 LEA R10, P6, R226, R2, 0x2 ;  /* 0x00000002e20ac211 */ /* 0x000fc600078c10ff */
[----:B------:R1:W-:Y:S01]  /*e7d0*/  @!P1 ST.E.64 desc[UR36][R6.64], R76 ;  /* 0x0000004c06009985 */ /* 0x0003e2000c101b24 */
[----:B------:R-:W-:Y:S02]  /*e7e0*/  ISETP.GE.AND P1, PT, R225, UR4, PT ;  /* 0x00000004e1007c0c */ /* 0x000fe4000bf26270 */
[----:B------:R-:W-:Y:S02]  /*e7f0*/  @!P4 LEA.HI.X R11, R226, R3, R157, 0x2, P6 ;  /* 0x00000003e20bc211 */ /* 0x000fe400030f149d */
[----:B0-----:R-:W-:-:S04]  /*e800*/  @!P3 LEA R4, P2, R160, R2, 0x2 ;  /* 0x00000002a004b211 */ /* 0x001fc800078410ff */
[----:B------:R-:W-:Y:S02]  /*e810*/  @!P3 LEA.HI.X R5, R160, R3, R161, 0x2, P2 ;  /* 0x00000003a005b211 */ /* 0x000fe400010f14a1 */
[----:B------:R-:W-:-:S03]  /*e820*/  @!P5 LEA R8, P2, R158, R2, 0x2 ;  /* 0x000000029e08d211 */ /* 0x000fc600078410ff */
[----:B------:R0:W-:Y:S01]  /*e830*/  @!P3 ST.E.64 desc[UR36][R4.64], R80 ;  /* 0x000000500400b985 */ /* 0x0001e2000c101b24 */
[----:B------:R-:W-:Y:S02]  /*e840*/  ISETP.GE.AND P3, PT, R224, UR4, PT ;  /* 0x00000004e0007c0c */ /* 0x000fe4000bf66270 */
[----:B------:R-:W-:Y:S02]  /*e850*/  @!P5 LEA.HI.X R9, R158, R3, R159, 0x2, P2 ;  /* 0x000000039e09d211 */ /* 0x000fe400010f149f */
[----:B------:R-:W-:-:S03]  /*e860*/  ISETP.GE.AND P2, PT, R223, UR4, PT ;  /* 0x00000004df007c0c */ /* 0x000fc6000bf46270 */
[----:B------:R2:W-:Y:S01]  /*e870*/  @!P5 ST.E.64 desc[UR36][R8.64], R84 ;  /* 0x000000540800d985 */ /* 0x0005e2000c101b24 */
[----:B------:R-:W-:-:S03]  /*e880*/  @!P1 LEA R14, P5, R225, R2, 0x2 ;  /* 0x00000002e10e9211 */ /* 0x000fc600078a10ff */
[----:B------:R3:W-:Y:S01]  /*e890*/  @!P4 ST.E.64 desc[UR36][R10.64], R88 ;  /* 0x000000580a00c985 */ /* 0x0007e2000c101b24 */
[----:B------:R-:W-:Y:S02]  /*e8a0*/  ISETP.GE.AND P4, PT, R222, UR4, PT ;  /* 0x00000004de007c0c */ /* 0x000fe4000bf86270 */
[CC--:B-1----:R-:W-:Y:S02]  /*e8b0*/  @!P3 LEA R6, P6, R224.reuse, R2.reuse, 0x2 ;  /* 0x00000002e006b211 */ /* 0x0c2fe400078c10ff */
[-C--:B------:R-:W-:Y:S02]  /*e8c0*/  @!P1 LEA.HI.X R15, R225, R3.reuse, R156, 0x2, P5 ;  /* 0x00000003e10f9211 */ /* 0x080fe400028f149c */
[----:B------:R-:W-:Y:S02]  /*e8d0*/  @!P3 LEA.HI.X R7, R224, R3, R155, 0x2, P6 ;  /* 0x00000003e007b211 */ /* 0x000fe400030f149b */
[----:B------:R-:W-:Y:S01]  /*e8e0*/  ISETP.GE.AND P6, PT, R221, UR4, PT ;  /* 0x00000004dd007c0c */ /* 0x000fe2000bfc6270 */
[----:B------:R-:W-:Y:S01]  /*e8f0*/  @!P1 ST.E.64 desc[UR36][R14.64], R92 ;  /* 0x0000005c0e009985 */ /* 0x000fe2000c101b24 */
[----:B0-----:R-:W-:-:S03]  /*e900*/  @!P2 LEA R4, P5, R223, R2, 0x2 ;  /* 0x00000002df04a211 */ /* 0x001fc600078a10ff */
[----:B------:R0:W-:Y:S01]  /*e910*/  @!P3 ST.E.64 desc[UR36][R6.64], R96 ;  /* 0x000000600600b985 */ /* 0x0001e2000c101b24 */
[-C--:B------:R-:W-:Y:S02]  /*e920*/  @!P2 LEA.HI.X R5, R223, R3.reuse, R154, 0x2, P5 ;  /* 0x00000003df05a211 */ /* 0x080fe400028f149a */
[----:B------:R-:W-:Y:S02]  /*e930*/  ISETP.GE.AND P3, PT, R220, UR4, PT ;  /* 0x00000004dc007c0c */ /* 0x000fe4000bf66270 */
[CC--:B--2---:R-:W-:Y:S01]  /*e940*/  @!P4 LEA R8, P1, R222.reuse, R2.reuse, 0x2 ;  /* 0x00000002de08c211 */ /* 0x0c4fe200078210ff */
[----:B------:R1:W-:Y:S01]  /*e950*/  @!P2 ST.E.64 desc[UR36][R4.64], R100 ;  /* 0x000000640400a985 */ /* 0x0003e2000c101b24 */
[----:B------:R-:W-:Y:S02]  /*e960*/  ISETP.GE.AND P2, PT, R219, UR4, PT ;  /* 0x00000004db007c0c */ /* 0x000fe4000bf46270 */
[----:B---3--:R-:W-:Y:S02]  /*e970*/  @!P6 LEA R10, P5, R221, R2, 0x2 ;  /* 0x00000002dd0ae211 */ /* 0x008fe400078a10ff */
[----:B------:R-:W-:-:S02]  /*e980*/  @!P4 LEA.HI.X R9, R222, R3, R153, 0x2, P1 ;  /* 0x00000003de09c211 */ /* 0x000fc400008f1499 */
[----:B------:R-:W-:Y:S02]  /*e990*/  @!P6 LEA.HI.X R11, R221, R3, R152, 0x2, P5 ;  /* 0x00000003dd0be211 */ /* 0x000fe400028f1498 */
[----:B------:R-:W-:Y:S01]  /*e9a0*/  ISETP.GE.AND P1, PT, R218, UR4, PT ;  /* 0x00000004da007c0c */ /* 0x000fe2000bf26270 */
[----:B------:R2:W-:Y:S01]  /*e9b0*/  @!P4 ST.E.64 desc[UR36][R8.64], R104 ;  /* 0x000000680800c985 */ /* 0x0005e2000c101b24 */
[----:B------:R-:W-:-:S03]  /*e9c0*/  ISETP.GE.AND P5, PT, R217, UR4, PT ;  /* 0x00000004d9007c0c */ /* 0x000fc6000bfa6270 */
[----:B------:R3:W-:Y:S01]  /*e9d0*/  @!P6 ST.E.64 desc[UR36][R10.64], R108 ;  /* 0x0000006c0a00e985 */ /* 0x0007e2000c101b24 */
[CC--:B0-----:R-:W-:Y:S02]  /*e9e0*/  @!P3 LEA R6, P6, R220.reuse, R2.reuse, 0x2 ;  /* 0x00000002dc06b211 */ /* 0x0c1fe400078c10ff */
[CC--:B-1----:R-:W-:Y:S02]  /*e9f0*/  @!P2 LEA R4, P4, R219.reuse, R2.reuse, 0x2 ;  /* 0x00000002db04a211 */ /* 0x0c2fe400078810ff */
[-C--:B------:R-:W-:Y:S02]  /*ea00*/  @!P3 LEA.HI.X R7, R220, R3.reuse, R22, 0x2, P6 ;  /* 0x00000003dc07b211 */ /* 0x080fe400030f1416 */
[----:B------:R-:W-:Y:S02]  /*ea10*/  @!P2 LEA.HI.X R5, R219, R3, R21, 0x2, P4 ;  /* 0x00000003db05a211 */ /* 0x000fe400020f1415 */
[----:B------:R-:W-:Y:S01]  /*ea20*/  ISETP.GE.AND P4, PT, R214, UR4, PT ;  /* 0x00000004d6007c0c */ /* 0x000fe2000bf86270 */
[----:B------:R0:W-:Y:S01]  /*ea30*/  @!P3 ST.E.64 desc[UR36][R6.64], R112 ;  /* 0x000000700600b985 */ /* 0x0001e2000c101b24 */
[----:B------:R-:W-:-:S03]  /*ea40*/  @!P1 LEA R14, P6, R218, R2, 0x2 ;  /* 0x00000002da0e9211 */ /* 0x000fc600078c10ff */
[----:B------:R-:W-:Y:S01]  /*ea50*/  @!P2 ST.E.64 desc[UR36][R4.64], R116 ;  /* 0x000000740400a985 */ /* 0x000fe2000c101b24 */
[CC--:B--2---:R-:W-:Y:S02]  /*ea60*/  @!P5 LEA R8, P2, R217.reuse, R2.reuse, 0x2 ;  /* 0x00000002d908d211 */ /* 0x0c4fe400078410ff */
[-C--:B------:R-:W-:Y:S02]  /*ea70*/  @!P1 LEA.HI.X R15, R218, R3.reuse, R20, 0x2, P6 ;  /* 0x00000003da0f9211 */ /* 0x080fe400030f1414 */
[----:B------:R-:W-:Y:S02]  /*ea80*/  @!P5 LEA.HI.X R9, R217, R3, R18, 0x2, P2 ;  /* 0x00000003d909d211 */ /* 0x000fe400010f1412 */
[----:B------:R-:W-:Y:S01]  /*ea90*/  ISETP.GE.AND P2, PT, R213, UR4, PT ;  /* 0x00000004d5007c0c */ /* 0x000fe2000bf46270 */
[----:B------:R1:W-:Y:S01]  /*eaa0*/  @!P1 ST.E.64 desc[UR36][R14.64], R120 ;  /* 0x000000780e009985 */ /* 0x0003e2000c101b24 */
[----:B---3--:R-:W-:Y:S02]  /*eab0*/  SHF.R.S32.HI R11, RZ, 0x1f, R214 ;  /* 0x0000001fff0b7819 */ /* 0x008fe400000114d6 */
[----:B------:R-:W-:Y:S01]  /*eac0*/  @!P4 LEA R10, P3, R214, R2, 0x2 ;  /* 0x00000002d60ac211 */ /* 0x000fe200078610ff */
[----:B------:R2:W-:Y:S01]  /*ead0*/  @!P5 ST.E.64 desc[UR36][R8.64], R124 ;  /* 0x0000007c0800d985 */ /* 0x0005e2000c101b24 */
[----:B------:R-:W-:-:S02]  /*eae0*/  ISETP.GE.AND P1, PT, R13, UR4, PT ;  /* 0x000000040d007c0c */ /* 0x000fc4000bf26270 */
[----:B------:R-:W-:Y:S02]  /*eaf0*/  @!P4 LEA.HI.X R11, R214, R3, R11, 0x2, P3 ;  /* 0x00000003d60bc211 */ /* 0x000fe400018f140b */
[----:B------:R-:W-:Y:S02]  /*eb00*/  ISETP.GE.AND P3, PT, R17, UR4, PT ;  /* 0x0000000411007c0c */ /* 0x000fe4000bf66270 */
[----:B0-----:R-:W-:Y:S01]  /*eb10*/  SHF.R.S32.HI R7, RZ, 0x1f, R213 ;  /* 0x0000001fff077819 */ /* 0x001fe200000114d5 */
[----:B------:R0:W-:Y:S01]  /*eb20*/  @!P4 ST.E.64 desc[UR36][R10.64], R128 ;  /* 0x000000800a00c985 */ /* 0x0001e2000c101b24 */
[----:B------:R-:W-:Y:S01]  /*eb30*/  ISETP.GE.AND P4, PT, R19, UR4, PT ;  /* 0x0000000413007c0c */ /* 0x000fe2000bf86270 */
[----:B-1----:R-:W-:Y:S01]  /*eb40*/  VIADD R15, R23, 0xf8 ;  /* 0x000000f8170f7836 */ /* 0x002fe20000000000 */
[----:B------:R-:W-:Y:S02]  /*eb50*/  @!P2 LEA R6, P5, R213, R2, 0x2 ;  /* 0x00000002d506a211 */ /* 0x000fe400078a10ff */
[----:B------:R-:W-:-:S02]  /*eb60*/  SHF.R.S32.HI R5, RZ, 0x1f, R13 ;  /* 0x0000001fff057819 */ /* 0x000fc4000001140d */
[-C--:B------:R-:W-:Y:S02]  /*eb70*/  @!P1 LEA R4, P6, R13, R2.reuse, 0x2 ;  /* 0x000000020d049211 */ /* 0x080fe400078c10ff */
[-C--:B------:R-:W-:Y:S02]  /*eb80*/  @!P2 LEA.HI.X R7, R213, R3.reuse, R7, 0x2, P5 ;  /* 0x00000003d507a211 */ /* 0x080fe400028f1407 */
[----:B------:R-:W-:Y:S02]  /*eb90*/  ISETP.GE.AND P5, PT, R15, UR4, PT ;  /* 0x000000040f007c0c */ /* 0x000fe4000bfa6270 */
[----:B------:R-:W-:Y:S01]  /*eba0*/  @!P1 LEA.HI.X R5, R13, R3, R5, 0x2, P6 ;  /* 0x000000030d059211 */ /* 0x000fe200030f1405 */
[----:B------:R1:W-:Y:S01]  /*ebb0*/  @!P2 ST.E.64 desc[UR36][R6.64], R132 ;  /* 0x000000840600a985 */ /* 0x0003e2000c101b24 */
[----:B--2---:R-:W-:Y:S02]  /*ebc0*/  SHF.R.S32.HI R9, RZ, 0x1f, R17 ;  /* 0x0000001fff097819 */ /* 0x004fe40000011411 */
[----:B------:R-:W-:Y:S01]  /*ebd0*/  @!P3 LEA R8, P6, R17, R2, 0x2 ;  /* 0x000000021108b211 */ /* 0x000fe200078c10ff */
[----:B------:R1:W-:Y:S01]  /*ebe0*/  @!P1 ST.E.64 desc[UR36][R4.64], R136 ;  /* 0x0000008804009985 */ /* 0x0003e2000c101b24 */
[----:B0-----:R-:W-:-:S02]  /*ebf0*/  SHF.R.S32.HI R11, RZ, 0x1f, R19 ;  /* 0x0000001fff0b7819 */ /* 0x001fc40000011413 */
[-C--:B------:R-:W-:Y:S02]  /*ec00*/  @!P3 LEA.HI.X R9, R17, R3.reuse, R9, 0x2, P6 ;  /* 0x000000031109b211 */ /* 0x080fe400030f1409 */
[CC--:B------:R-:W-:Y:S02]  /*ec10*/  @!P4 LEA R10, P6, R19.reuse, R2.reuse, 0x2 ;  /* 0x00000002130ac211 */ /* 0x0c0fe400078c10ff */
[----:B------:R-:W-:Y:S01]  /*ec20*/  SHF.R.S32.HI R13, RZ, 0x1f, R15 ;  /* 0x0000001fff0d7819 */ /* 0x000fe2000001140f */
[----:B------:R1:W-:Y:S01]  /*ec30*/  @!P3 ST.E.64 desc[UR36][R8.64], R140 ;  /* 0x0000008c0800b985 */ /* 0x0003e2000c101b24 */
[----:B------:R-:W-:Y:S02]  /*ec40*/  @!P4 LEA.HI.X R11, R19, R3, R11, 0x2, P6 ;  /* 0x00000003130bc211 */ /* 0x000fe400030f140b */
[----:B------:R-:W-:-:S03]  /*ec50*/  @!P5 LEA R2, P6, R15, R2, 0x2 ;  /* 0x000000020f02d211 */ /* 0x000fc600078c10ff */
[----:B------:R1:W-:Y:S01]  /*ec60*/  @!P4 ST.E.64 desc[UR36][R10.64], R144 ;  /* 0x000000900a00c985 */ /* 0x0003e2000c101b24 */
[----:B------:R-:W-:-:S05]  /*ec70*/  @!P5 LEA.HI.X R3, R15, R3, R13, 0x2, P6 ;  /* 0x000000030f03d211 */ /* 0x000fca00030f140d */
[----:B------:R1:W-:Y:S04]  /*ec80*/  @!P5 ST.E.64 desc[UR36][R2.64], R148 ;  /* 0x000000940200d985 */ /* 0x0003e8000c101b24 */
.L_x_217:
[----:B------:R-:W-:Y:S05]  /*ec90*/  BSYNC B1 ;  /* 0x0000000000017941 */ /* 0x000fea0003800000 */
.L_x_216:
[----:B-1----:R0:W1:Y:S04]  /*eca0*/  SHFL.IDX PT, R3, R12, 0x1, 0x1c1f ;  /* 0x003c1f000c037f89 */ /* 0x00206800000e0000 */
[----:B------:R0:W2:Y:S01]  /*ecb0*/  SHFL.IDX PT, R2, R0, 0x1, 0x1c1f ;  /* 0x003c1f0000027f89 */ /* 0x0000a200000e0000 */
[----:B------:R-:W-:Y:S05]  /*ecc0*/  @P0 BRA `(.L_x_215) ;  /* 0x0000001800500947 */ /* 0x000fea0003800000 */
[----:B------:R-:W-:Y:S01]  /*ecd0*/  ULDC UR4, c[0x0][0xac8] ;  /* 0x0002b20000047ab9 */ /* 0x000fe20000000800 */
[C---:B------:R-:W-:Y:S01]  /*ece0*/  VIADD R17, R23.reuse, 0xe0 ;  /* 0x000000e017117836 */ /* 0x040fe20000000000 */
[----:B------:R-:W-:Y:S01]  /*ecf0*/  ISETP.GE.AND P0, PT, R186, UR4, PT ;  /* 0x00000004ba007c0c */ /* 0x000fe2000bf06270 */
[C---:B------:R-:W-:Y:S01]  /*ed00*/  VIADD R19, R23.reuse, 0xf0 ;  /* 0x000000f017137836 */ /* 0x040fe20000000000 */
[----:B------:R-:W-:Y:S02]  /*ed10*/  ISETP.GE.AND P6, PT, R23, UR4, PT ;  /* 0x0000000417007c0c */ /* 0x000fe4000bfc6270 */
[----:B------:R-:W-:Y:S02]  /*ed20*/  ISETP.GE.AND P1, PT, R184, UR4, PT ;  /* 0x00000004b8007c0c */ /* 0x000fe4000bf26270 */
[----:B------:R-:W-:Y:S02]  /*ed30*/  ISETP.GE.AND P2, PT, R182, UR4, PT ;  /* 0x00000004b6007c0c */ /* 0x000fe4000bf46270 */
[----:B------:R-:W-:-:S02]  /*ed40*/  ISETP.GE.AND P3, PT, R180, UR4, PT ;  /* 0x00000004b4007c0c */ /* 0x000fc4000bf66270 */
[----:B0-----:R-:W-:-:S03]  /*ed50*/  SHF.R.S32.HI R0, RZ, 0x1f, R17 ;  /* 0x0000001fff007819 */ /* 0x001fc60000011411 */
[-C--:B--2---:R-:W-:Y:S02]  /*ed60*/  @!P0 LEA R6, P5, R186, R2.reuse, 0x2 ;  /* 0x00000002ba068211 */ /* 0x084fe400078a10ff */
[----:B-1----:R-:W-:Y:S02]  /*ed70*/  @!P6 IMAD.WIDE R4, R23, 0x4, R2 ;  /* 0x000000041704e825 */ /* 0x002fe400078e0202 */
[-C--:B------:R-:W-:Y:S02]  /*ed80*/  @!P1 LEA R8, P4, R184, R2.reuse, 0x2 ;  /* 0x00000002b8089211 */ /* 0x080fe400078810ff */
[-C--:B------:R-:W-:Y:S01]  /*ed90*/  @!P0 LEA.HI.X R7, R186, R3.reuse, R187, 0x2, P5 ;  /* 0x00000003ba078211 */ /* 0x080fe200028f14bb */
[----:B------:R0:W-:Y:S01]  /*eda0*/  @!P6 ST.E.64 desc[UR36][R4.64], R26 ;  /* 0x0000001a0400e985 */ /* 0x0001e2000c101b24 */
[----:B------:R-:W-:Y:S02]  /*edb0*/  @!P1 LEA.HI.X R9, R184, R3, R185, 0x2, P4 ;  /* 0x00000003b8099211 */ /* 0x000fe400020f14b9 */
[----:B------:R-:W-:Y:S01]  /*edc0*/  ISETP.GE.AND P5, PT, R178, UR4, PT ;  /* 0x00000004b2007c0c */ /* 0x000fe2000bfa6270 */
[----:B------:R1:W-:Y:S01]  /*edd0*/  @!P0 ST.E.64 desc[UR36][R6.64], R30 ;  /* 0x0000001e06008985 */ /* 0x0003e2000c101b24 */
[----:B------:R-:W-:-:S02]  /*ede0*/  @!P2 LEA R10, P6, R182, R2, 0x2 ;  /* 0x00000002b60aa211 */ /* 0x000fc400078c10ff */
[----:B------:R-:W-:Y:S01]  /*edf0*/  ISETP.GE.AND P0, PT, R176, UR4, PT ;  /* 0x00000004b0007c0c */ /* 0x000fe2000bf06270 */
[----:B------:R2:W-:Y:S01]  /*ee00*/  @!P1 ST.E.64 desc[UR36][R8.64], R34 ;  /* 0x0000002208009985 */ /* 0x0005e2000c101b24 */
[-C--:B------:R-:W-:Y:S02]  /*ee10*/  @!P2 LEA.HI.X R11, R182, R3.reuse, R183, 0x2, P6 ;  /* 0x00000003b60ba211 */ /* 0x080fe400030f14b7 */
[----:B------:R-:W-:Y:S02]  /*ee20*/  ISETP.GE.AND P1, PT, R174, UR4, PT ;  /* 0x00000004ae007c0c */ /* 0x000fe4000bf26270 */
[----:B------:R-:W-:Y:S01]  /*ee30*/  @!P3 LEA R12, P4, R180, R2, 0x2 ;  /* 0x00000002b40cb211 */ /* 0x000fe200078810ff */
[----:B------:R3:W-:Y:S01]  /*ee40*/  @!P2 ST.E.64 desc[UR36][R10.64], R38 ;  /* 0x000000260a00a985 */ /* 0x0007e2000c101b24 */
[----:B------:R-:W-:Y:S02]  /*ee50*/  ISETP.GE.AND P2, PT, R172, UR4, PT ;  /* 0x00000004ac007c0c */ /* 0x000fe4000bf46270 */
[----:B------:R-:W-:-:S02]  /*ee60*/  @!P3 LEA.HI.X R13, R180, R3, R181, 0x2, P4 ;  /* 0x00000003b40db211 */ /* 0x000fc400020f14b5 */
[-C--:B0-----:R-:W-:Y:S02]  /*ee70*/  @!P5 LEA R4, P4, R178, R2.reuse, 0x2 ;  /* 0x00000002b204d211 */ /* 0x081fe400078810ff */
[-C--:B-1----:R-:W-:Y:S01]  /*ee80*/  @!P0 LEA R6, P6, R176, R2.reuse, 0x2 ;  /* 0x00000002b0068211 */ /* 0x082fe200078c10ff */
[----:B------:R-:W-:Y:S01]  /*ee90*/  @!P3 ST.E.64 desc[UR36][R12.64], R42 ;  /* 0x0000002a0c00b985 */ /* 0x000fe2000c101b24 */
[-C--:B------:R-:W-:Y:S02]  /*eea0*/  @!P5 LEA.HI.X R5, R178, R3.reuse, R179, 0x2, P4 ;  /* 0x00000003b205d211 */ /* 0x080fe400020f14b3 */
[----:B------:R-:W-:Y:S02]  /*eeb0*/  ISETP.GE.AND P3, PT, R170, UR4, PT ;  /* 0x00000004aa007c0c */ /* 0x000fe4000bf66270 */
[----:B------:R-:W-:Y:S01]  /*eec0*/  @!P1 LEA R14, P4, R174, R2, 0x2 ;  /* 0x00000002ae0e9211 */ /* 0x000fe200078810ff */
[----:B------:R0:W-:Y:S01]  /*eed0*/  @!P5 ST.E.64 desc[UR36][R4.64], R46 ;  /* 0x0000002e0400d985 */ /* 0x0001e2000c101b24 */
[----:B------:R-:W-:-:S02]  /*eee0*/  @!P0 LEA.HI.X R7, R176, R3, R177, 0x2, P6 ;  /* 0x00000003b0078211 */ /* 0x000fc400030f14b1 */
[-C--:B------:R-:W-:Y:S02]  /*eef0*/  @!P1 LEA.HI.X R15, R174, R3.reuse, R175, 0x2, P4 ;  /* 0x00000003ae0f9211 */ /* 0x080fe400020f14af */
[----:B------:R-:W-:Y:S01]  /*ef00*/  ISETP.GE.AND P5, PT, R168, UR4, PT ;  /* 0x00000004a8007c0c */ /* 0x000fe2000bfa6270 */
[----:B------:R1:W-:Y:S01]  /*ef10*/  @!P0 ST.E.64 desc[UR36][R6.64], R50 ;  /* 0x0000003206008985 */ /* 0x0003e2000c101b24 */
[----:B--2---:R-:W-:Y:S02]  /*ef20*/  @!P2 LEA R8, P6, R172, R2, 0x2 ;  /* 0x00000002ac08a211 */ /* 0x004fe400078c10ff */
[----:B------:R-:W-:Y:S01]  /*ef30*/  ISETP.GE.AND P0, PT, R166, UR4, PT ;  /* 0x00000004a6007c0c */ /* 0x000fe2000bf06270 */
[----:B------:R-:W-:Y:S01]  /*ef40*/  @!P1 ST.E.64 desc[UR36][R14.64], R54 ;  /* 0x000000360e009985 */ /* 0x000fe2000c101b24 */
[----:B------:R-:W-:Y:S02]  /*ef50*/  @!P2 LEA.HI.X R9, R172, R3, R173, 0x2, P6 ;  /* 0x00000003ac09a211 */ /* 0x000fe400030f14ad */
[----:B------:R-:W-:-:S02]  /*ef60*/  ISETP.GE.AND P1, PT, R164, UR4, PT ;  /* 0x00000004a4007c0c */ /* 0x000fc4000bf26270 */
[-C--:B---3--:R-:W-:Y:S01]  /*ef70*/  @!P3 LEA R10, P4, R170, R2.reuse, 0x2 ;  /* 0x00000002aa0ab211 */ /* 0x088fe200078810ff */
[----:B------:R2:W-:Y:S01]  /*ef80*/  @!P2 ST.E.64 desc[UR36][R8.64], R58 ;  /* 0x0000003a0800a985 */ /* 0x0005e2000c101b24 */
[----:B------:R-:W-:Y:S02]  /*ef90*/  ISETP.GE.AND P2, PT, R162, UR4, PT ;  /* 0x00000004a2007c0c */ /* 0x000fe4000bf46270 */
[-C--:B------:R-:W-:Y:S02]  /*efa0*/  @!P3 LEA.HI.X R11, R170, R3.reuse, R171, 0x2, P4 ;  /* 0x00000003aa0bb211 */ /* 0x080fe400020f14ab */
[-C--:B0-----:R-:W-:Y:S02]  /*efb0*/  @!P5 LEA R4, P4, R168, R2.reuse, 0x2 ;  /* 0x00000002a804d211 */ /* 0x081fe400078810ff */
[----:B-1----:R-:W-:Y:S01]  /*efc0*/  @!P0 LEA R6, P6, R166, R2, 0x2 ;  /* 0x00000002a6068211 */ /* 0x002fe200078c10ff */
[----:B------:R0:W-:Y:S01]  /*efd0*/  @!P3 ST.E.64 desc[UR36][R10.64], R62 ;  /* 0x0000003e0a00b985 */ /* 0x0001e2000c101b24 */
[----:B------:R-:W-:-:S02]  /*efe0*/  @!P5 LEA.HI.X R5, R168, R3, R169, 0x2, P4 ;  /* 0x00000003a805d211 */ /* 0x000fc400020f14a9 */
[----:B------:R-:W-:Y:S02]  /*eff0*/  ISETP.GE.AND P3, PT, R160, UR4, PT ;  /* 0x00000004a0007c0c */ /* 0x000fe4000bf66270 */
[-C--:B------:R-:W-:Y:S01]  /*f000*/  @!P1 LEA R12, P4, R164, R2.reuse, 0x2 ;  /* 0x00000002a40c9211 */ /* 0x080fe200078810ff */
[----:B------:R1:W-:Y:S01]  /*f010*/  @!P5 ST.E.64 desc[UR36][R4.64], R66 ;  /* 0x000000420400d985 */ /* 0x0003e2000c101b24 */
[-C--:B------:R-:W-:Y:S02]  /*f020*/  @!P0 LEA.HI.X R7, R166, R3.reuse, R167, 0x2, P6 ;  /* 0x00000003a6078211 */ /* 0x080fe400030f14a7 */
[----:B------:R-:W-:Y:S02]  /*f030*/  @!P1 LEA.HI.X R13, R164, R3, R165, 0x2, P4 ;  /* 0x00000003a40d9211 */ /* 0x000fe400020f14a5 */
[----:B------:R-:W-:Y:S01]  /*f040*/  ISETP.GE.AND P6, PT, R158, UR4, PT ;  /* 0x000000049e007c0c */ /* 0x000fe2000bfc6270 */
[----:B------:R3:W-:Y:S01]  /*f050*/  @!P0 ST.E.64 desc[UR36][R6.64], R70 ;  /* 0x0000004606008985 */ /* 0x0007e2000c101b24 */
[----:B--2---:R-:W-:-:S02]  /*f060*/  @!P2 LEA R8, P5, R162, R2, 0x2 ;  /* 0x00000002a208a211 */ /* 0x004fc400078a10ff */
[----:B------:R-:W-:Y:S01]  /*f070*/  ISETP.GE.AND P0, PT, R226, UR4, PT ;  /* 0x00000004e2007c0c */ /* 0x000fe2000bf06270 */
[----:B------:R-:W-:Y:S01]  /*f080*/  @!P1 ST.E.64 desc[UR36][R12.64], R74 ;  /* 0x0000004a0c009985 */ /* 0x000fe2000c101b24 */
[-C--:B------:R-:W-:Y:S02]  /*f090*/  @!P2 LEA.HI.X R9, R162, R3.reuse, R163, 0x2, P5 ;  /* 0x00000003a209a211 */ /* 0x080fe400028f14a3 */
[----:B------:R-:W-:Y:S02]  /*f0a0*/  ISETP.GE.AND P1, PT, R225, UR4, PT ;  /* 0x00000004e1007c0c */ /* 0x000fe4000bf26270 */
[----:B0-----:R-:W-:Y:S01]  /*f0b0*/  @!P3 LEA R10, P4, R160, R2, 0x2 ;  /* 0x00000002a00ab211 */ /* 0x001fe200078810ff */
[----:B------:R0:W-:Y:S01]  /*f0c0*/  @!P2 ST.E.64 desc[UR36][R8.64], R78 ;  /* 0x0000004e0800a985 */ /* 0x0001e2000c101b24 */
[----:B------:R-:W-:Y:S02]  /*f0d0*/  ISETP.GE.AND P2, PT, R224, UR4, PT ;  /* 0x00000004e0007c0c */ /* 0x000fe4000bf46270 */
[----:B------:R-:W-:-:S02]  /*f0e0*/  @!P3 LEA.HI.X R11, R160, R3, R161, 0x2, P4 ;  /* 0x00000003a00bb211 */ /* 0x000fc400020f14a1 */
[-C--:B-1----:R-:W-:Y:S02]  /*f0f0*/  @!P6 LEA R4, P4, R158, R2.reuse, 0x2 ;  /* 0x000000029e04e211 */ /* 0x082fe400078810ff */
[-C--:B---3--:R-:W-:Y:S01]  /*f100*/  @!P0 LEA R6, P5, R226, R2.reuse, 0x2 ;  /* 0x00000002e2068211 */ /* 0x088fe200078a10ff */
[----:B------:R1:W-:Y:S01]  /*f110*/  @!P3 ST.E.64 desc[UR36][R10.64], R82 ;  /* 0x000000520a00b985 */ /* 0x0003e2000c101b24 */
        /* <DEDUP_REMOVED lines=8> */
[C---:B0-----:R-:W-:Y:S02]  /*f1a0*/  @!P2 LEA R8, P6, R224.reuse, R2, 0x2 ;  /* 0x00000002e008a211 */ /* 0x041fe400078c10ff */
[----:B------:R-:W-:Y:S01]  /*f1b0*/  ISETP.GE.AND P0, PT, R221, UR4, PT ;  /* 0x00000004dd007c0c */ /* 0x000fe2000bf06270 */
[----:B------:R0:W-:Y:S01]  /*f1c0*/  @!P1 ST.E.64 desc[UR36][R14.64], R94 ;  /* 0x0000005e0e009985 */ /* 0x0001e2000c101b24 */
[----:B------:R-:W-:Y:S02]  /*f1d0*/  @!P2 LEA.HI.X R9, R224, R3, R155, 0x2, P6 ;  /* 0x00000003e009a211 */ /* 0x000fe400030f149b */
[----:B------:R-:W-:-:S02]  /*f1e0*/  ISETP.GE.AND P1, PT, R220, UR4, PT ;  /* 0x00000004dc007c0c */ /* 0x000fc4000bf26270 */
[-C--:B-1----:R-:W-:Y:S01]  /*f1f0*/  @!P3 LEA R10, P4, R223, R2.reuse, 0x2 ;  /* 0x00000002df0ab211 */ /* 0x082fe200078810ff */
[----:B------:R1:W-:Y:S01]  /*f200*/  @!P2 ST.E.64 desc[UR36][R8.64], R98 ;  /* 0x000000620800a985 */ /* 0x0003e2000c101b24 */
[----:B------:R-:W-:Y:S02]  /*f210*/  ISETP.GE.AND P2, PT, R219, UR4, PT ;  /* 0x00000004db007c0c */ /* 0x000fe4000bf46270 */
[-C--:B------:R-:W-:Y:S02]  /*f220*/  @!P3 LEA.HI.X R11, R223, R3.reuse, R154, 0x2, P4 ;  /* 0x00000003df0bb211 */ /* 0x080fe400020f149a */
[CC--:B--2---:R-:W-:Y:S02]  /*f230*/  @!P5 LEA R4, P4, R222.reuse, R2.reuse, 0x2 ;  /* 0x00000002de04d211 */ /* 0x0c4fe400078810ff */
[----:B---3--:R-:W-:Y:S01]  /*f240*/  @!P0 LEA R6, P6, R221, R2, 0x2 ;  /* 0x00000002dd068211 */ /* 0x008fe200078c10ff */
[----:B------:R-:W-:Y:S01]  /*f250*/  @!P3 ST.E.64 desc[UR36][R10.64], R102 ;  /* 0x000000660a00b985 */ /* 0x000fe2000c101b24 */
[----:B------:R-:W-:-:S02]  /*f260*/  @!P5 LEA.HI.X R5, R222, R3, R153, 0x2, P4 ;  /* 0x00000003de05d211 */ /* 0x000fc400020f1499 */
[-C--:B------:R-:W-:Y:S02]  /*f270*/  @!P1 LEA R12, P4, R220, R2.reuse, 0x2 ;  /* 0x00000002dc0c9211 */ /* 0x080fe400078810ff */
[----:B------:R-:W-:Y:S01]  /*f280*/  ISETP.GE.AND P3, PT, R218, UR4, PT ;  /* 0x00000004da007c0c */ /* 0x000fe2000bf66270 */
[----:B------:R-:W-:Y:S01]  /*f290*/  @!P5 ST.E.64 desc[UR36][R4.64], R106 ;  /* 0x0000006a0400d985 */ /* 0x000fe2000c101b24 */
[-C--:B------:R-:W-:Y:S02]  /*f2a0*/  @!P0 LEA.HI.X R7, R221, R3.reuse, R152, 0x2, P6 ;  /* 0x00000003dd078211 */ /* 0x080fe400030f1498 */
[----:B------:R-:W-:Y:S02]  /*f2b0*/  @!P1 LEA.HI.X R13, R220, R3, R22, 0x2, P4 ;  /* 0x00000003dc0d9211 */ /* 0x000fe400020f1416 */
[----:B0-----:R-:W-:Y:S01]  /*f2c0*/  @!P2 LEA R14, P5, R219, R2, 0x2 ;  /* 0x00000002db0ea211 */ /* 0x001fe200078a10ff */
[----:B------:R0:W-:Y:S01]  /*f2d0*/  @!P0 ST.E.64 desc[UR36][R6.64], R110 ;  /* 0x0000006e06008985 */ /* 0x0001e2000c101b24 */
[----:B------:R-:W-:-:S02]  /*f2e0*/  ISETP.GE.AND P0, PT, R214, UR4, PT ;  /* 0x00000004d6007c0c */ /* 0x000fc4000bf06270 */
[-C--:B------:R-:W-:Y:S01]  /*f2f0*/  @!P2 LEA.HI.X R15, R219, R3.reuse, R21, 0x2, P5 ;  /* 0x00000003db0fa211 */ /* 0x080fe200028f1415 */
[----:B------:R2:W-:Y:S01]  /*f300*/  @!P1 ST.E.64 desc[UR36][R12.64], R114 ;  /* 0x000000720c009985 */ /* 0x0005e2000c101b24 */
[----:B------:R-:W-:Y:S02]  /*f310*/  ISETP.GE.AND P1, PT, R217, UR4, PT ;  /* 0x00000004d9007c0c */ /* 0x000fe4000bf26270 */
[C---:B-1----:R-:W-:Y:S01]  /*f320*/  @!P3 LEA R8, P4, R218.reuse, R2, 0x2 ;  /* 0x00000002da08b211 */ /* 0x042fe200078810ff */
[----:B------:R-:W-:Y:S01]  /*f330*/  @!P2 ST.E.64 desc[UR36][R14.64], R118 ;  /* 0x000000760e00a985 */ /* 0x000fe2000c101b24 */
[----:B------:R-:W-:Y:S02]  /*f340*/  ISETP.GE.AND P2, PT, R213, UR4, PT ;  /* 0x00000004d5007c0c */ /* 0x000fe4000bf46270 */
[----:B------:R-:W-:Y:S02]  /*f350*/  @!P3 LEA.HI.X R9, R218, R3, R20, 0x2, P4 ;  /* 0x00000003da09b211 */ /* 0x000fe400020f1414 */
[----:B------:R-:W-:-:S02]  /*f360*/  ISETP.GE.AND P4, PT, R17, UR4, PT ;  /* 0x0000000411007c0c */ /* 0x000fc4000bf86270 */
[----:B0-----:R-:W-:Y:S01]  /*f370*/  SHF.R.S32.HI R7, RZ, 0x1f, R214 ;  /* 0x0000001fff077819 */ /* 0x001fe200000114d6 */
[----:B------:R0:W-:Y:S01]  /*f380*/  @!P3 ST.E.64 desc[UR36][R8.64], R122 ;  /* 0x0000007a0800b985 */ /* 0x0001e2000c101b24 */
[-C--:B------:R-:W-:Y:S01]  /*f390*/  @!P0 LEA R6, P6, R214, R2.reuse, 0x2 ;  /* 0x00000002d6068211 */ /* 0x080fe200078c10ff */
[----:B--2---:R-:W-:Y:S01]  /*f3a0*/  VIADD R13, R23, 0xe8 ;  /* 0x000000e8170d7836 */ /* 0x004fe20000000000 */
[----:B------:R-:W-:Y:S02]  /*f3b0*/  @!P1 LEA R4, P5, R217, R2, 0x2 ;  /* 0x00000002d9049211 */ /* 0x000fe400078a10ff */
[----:B------:R-:W-:Y:S02]  /*f3c0*/  SHF.R.S32.HI R11, RZ, 0x1f, R213 ;  /* 0x0000001fff0b7819 */ /* 0x000fe400000114d5 */
[----:B------:R-:W-:Y:S02]  /*f3d0*/  ISETP.GE.AND P3, PT, R13, UR4, PT ;  /* 0x000000040d007c0c */ /* 0x000fe4000bf66270 */
[----:B------:R-:W-:-:S02]  /*f3e0*/  @!P1 LEA.HI.X R5, R217, R3, R18, 0x2, P5 ;  /* 0x00000003d9059211 */ /* 0x000fc400028f1412 */
[-C--:B------:R-:W-:Y:S02]  /*f3f0*/  @!P2 LEA R10, P5, R213, R2.reuse, 0x2 ;  /* 0x00000002d50aa211 */ /* 0x080fe400078a10ff */
[-C--:B------:R-:W-:Y:S01]  /*f400*/  @!P0 LEA.HI.X R7, R214, R3.reuse, R7, 0x2, P6 ;  /* 0x00000003d6078211 */ /* 0x080fe200030f1407 */
[----:B------:R1:W-:Y:S01]  /*f410*/  @!P1 ST.E.64 desc[UR36][R4.64], R126 ;  /* 0x0000007e04009985 */ /* 0x0003e2000c101b24 */
[----:B------:R-:W-:Y:S02]  /*f420*/  ISETP.GE.AND P6, PT, R19, UR4, PT ;  /* 0x0000000413007c0c */ /* 0x000fe4000bfc6270 */
[----:B------:R-:W-:Y:S01]  /*f430*/  @!P2 LEA.HI.X R11, R213, R3, R11, 0x2, P5 ;  /* 0x00000003d50ba211 */ /* 0x000fe200028f140b */
[----:B------:R1:W-:Y:S01]  /*f440*/  @!P0 ST.E.64 desc[UR36][R6.64], R130 ;  /* 0x0000008206008985 */ /* 0x0003e2000c101b24 */
[----:B0-----:R-:W-:-:S03]  /*f450*/  @!P4 LEA R8, P5, R17, R2, 0x2 ;  /* 0x000000021108c211 */ /* 0x001fc600078a10ff */
[----:B------:R1:W-:Y:S01]  /*f460*/  @!P2 ST.E.64 desc[UR36][R10.64], R134 ;  /* 0x000000860a00a985 */ /* 0x0003e2000c101b24 */
[-C--:B------:R-:W-:Y:S01]  /*f470*/  @!P4 LEA.HI.X R9, R17, R3.reuse, R0, 0x2, P5 ;  /* 0x000000031109c211 */ /* 0x080fe200028f1400 */
[----:B------:R-:W-:Y:S01]  /*f480*/  VIADD R17, R23, 0xf8 ;  /* 0x000000f817117836 */ /* 0x000fe20000000000 */
[----:B------:R-:W-:Y:S02]  /*f490*/  SHF.R.S32.HI R0, RZ, 0x1f, R13 ;  /* 0x0000001fff007819 */ /* 0x000fe4000001140d */
[----:B------:R-:W-:Y:S01]  /*f4a0*/  @!P3 LEA R12, P5, R13, R2, 0x2 ;  /* 0x000000020d0cb211 */ /* 0x000fe200078a10ff */
[----:B------:R1:W-:Y:S01]  /*f4b0*/  @!P4 ST.E.64 desc[UR36][R8.64], R138 ;  /* 0x0000008a0800c985 */ /* 0x0003e2000c101b24 */
[----:B------:R-:W-:Y:S02]  /*f4c0*/  ISETP.GE.AND P0, PT, R17, UR4, PT ;  /* 0x0000000411007c0c */ /* 0x000fe4000bf06270 */
[----:B------:R-:W-:Y:S02]  /*f4d0*/  @!P3 LEA.HI.X R13, R13, R3, R0, 0x2, P5 ;  /* 0x000000030d0db211 */ /* 0x000fe400028f1400 */
[----:B------:R-:W-:-:S02]  /*f4e0*/  SHF.R.S32.HI R0, RZ, 0x1f, R19 ;  /* 0x0000001fff007819 */ /* 0x000fc40000011413 */
[C---:B------:R-:W-:Y:S01]  /*f4f0*/  @!P6 LEA R14, P5, R19.reuse, R2, 0x2 ;  /* 0x00000002130ee211 */ /* 0x040fe200078a10ff */
[----:B------:R1:W-:Y:S03]  /*f500*/  @!P3 ST.E.64 desc[UR36][R12.64], R142 ;  /* 0x0000008e0c00b985 */ /* 0x0003e6000c101b24 */
[----:B------:R-:W-:-:S05]  /*f510*/  @!P6 LEA.HI.X R15, R19, R3, R0, 0x2, P5 ;  /* 0x00000003130fe211 */ /* 0x000fca00028f1400 */
[----:B------:R1:W-:Y:S01]  /*f520*/  @!P6 ST.E.64 desc[UR36][R14.64], R146 ;  /* 0x000000920e00e985 */ /* 0x0003e2000c101b24 */
[----:B------:R-:W-:Y:S05]  /*f530*/  @P0 BRA `(.L_x_215) ;  /* 0x0000001000340947 */ /* 0x000fea0003800000 */
[----:B------:R-:W-:Y:S02]  /*f540*/  LEA R2, P0, R17, R2, 0x2 ;  /* 0x0000000211027211 */ /* 0x000fe400078010ff */
[----:B------:R-:W-:-:S04]  /*f550*/  SHF.R.S32.HI R0, RZ, 0x1f, R17 ;  /* 0x0000001fff007819 */ /* 0x000fc80000011411 */
[----:B------:R-:W-:-:S05]  /*f560*/  LEA.HI.X R3, R17, R3, R0, 0x2, P0 ;  /* 0x0000000311037211 */ /* 0x000fca00000f1400 */
[----:B------:R0:W-:Y:S01]  /*f570*/  ST.E.64 desc[UR36][R2.64], R150 ;  /* 0x0000009602007985 */ /* 0x0001e2000c101b24 */
[----:B------:R-:W-:Y:S05]  /*f580*/  BRA `(.L_x_215) ;  /* 0x0000001000207947 */ /* 0x000fea0003800000 */
.L_x_206:
[----:B------:R-:W2:Y:S01]  /*f590*/  LDL R9, [R1+0x30] ;  /* 0x0000300001097983 */ /* 0x000ea20000100800 */
[----:B------:R-:W-:-:S03]  /*f5a0*/  ULDC.64 UR8, c[0x0][0xc00] ;  /* 0x0003000000087ab9 */ /* 0x000fc60000000a00 */
[----:B------:R-:W3:Y:S01]  /*f5b0*/  LDL R8, [R1+0x34] ;  /* 0x0000340001087983 */ /* 0x000ee20000100800 */
[----:B------:R-:W-:Y:S01]  /*f5c0*/  UISETP.NE.U32.AND UP0, UPT, UR8, URZ, UPT ;  /* 0x0000003f0800728c */ /* 0x000fe2000bf05070 */
[----:B------:R-:W-:-:S03]  /*f5d0*/  R2UR UR10, R212 ;  /* 0x00000000d40a72ca */ /* 0x000fc600000e0000 */
[----:B------:R-:W-:-:S03]  /*f5e0*/  UISETP.NE.AND.EX UP0, UPT, UR9, URZ, UPT, UP0 ;  /* 0x0000003f0900728c */ /* 0x000fc6000bf05300 */
[----:B------:R-:W-:-:S03]  /*f5f0*/  ULDC.64 UR8, c[0x0][0xc00] ;  /* 0x0003000000087ab9 */ /* 0x000fc60000000a00 */
[----:B------:R-:W-:Y:S02]  /*f600*/  PLOP3.LUT P1, PT, PT, PT, UP0, 0x80, 0x0 ;  /* 0x000000000000781c */ /* 0x000fe40003f2f008 */
[----:B--2---:R-:W-:Y:S02]  /*f610*/  R2UR UR4, R9 ;  /* 0x00000000090472ca */ /* 0x004fe400000e0000 */
[----:B---3--:R-:W-:-:S11]  /*f620*/  R2UR UR11, R8 ;  /* 0x00000000080b72ca */ /* 0x008fd600000e0000 */
[----:B------:R-:W-:-:S06]  /*f630*/  UIMAD.WIDE UR8, UR4, 0x4, UR8 ;  /* 0x00000004040878a5 */ /* 0x000fcc000f8e0208 */
[----:B------:R-:W-:Y:S02]  /*f640*/  IMAD.U32 R2, RZ, RZ, UR8 ;  /* 0x00000008ff027e24 */ /* 0x000fe4000f8e00ff */
[----:B0-----:R-:W-:Y:S01]  /*f650*/  IMAD.U32 R3, RZ, RZ, UR9 ;  /* 0x00000009ff037e24 */ /* 0x001fe2000f8e00ff */
[----:B------:R-:W-:Y:S02]  /*f660*/  ULDC.64 UR8, c[0x0][0xc08] ;  /* 0x0003020000087ab9 */ /* 0x000fe40000000a00 */
[----:B------:R-:W-:Y:S02]  /*f670*/  UISETP.NE.U32.AND UP1, UPT, UR8, URZ, UPT ;  /* 0x0000003f0800728c */ /* 0x000fe4000bf25070 */
[----:B------:R-:W2:Y:S02]  /*f680*/  @P1 LDG.E R7, desc[UR36][R2.64] ;  /* 0x0000002402071981 */ /* 0x000ea4000c1e1900 */
[----:B------:R-:W-:-:S06]  /*f690*/  UISETP.NE.AND.EX UP1, UPT, UR9, URZ, UPT, UP1 ;  /* 0x0000003f0900728c */ /* 0x000fcc000bf25310 */
[----:B------:R-:W-:-:S05]  /*f6a0*/  PLOP3.LUT P2, PT, PT, PT, UP1, 0x80, 0x0 ;  /* 0x000000000000781c */ /* 0x000fca0003f4f018 */
[----:B------:R-:W-:-:S04]  /*f6b0*/  @UP1 ULEA UR8, UP2, UR4, UR8, 0x2 ;  /* 0x0000000804081291 */ /* 0x000fc8000f84103f */
[----:B------:R-:W-:Y:S02]  /*f6c0*/  @UP1 ULEA.HI.X UR9, UR4, UR9, UR11, 0x2, UP2 ;  /* 0x0000000904091291 */ /* 0x000fe400090f140b */
[----:B------:R-:W-:Y:S01]  /*f6d0*/  IMAD.U32 R4, RZ, RZ, UR8 ;  /* 0x00000008ff047e24 */ /* 0x000fe2000f8e00ff */
[----:B------:R-:W-:Y:S02]  /*f6e0*/  ULDC UR4, c[0x0][0xa88] ;  /* 0x0002a20000047ab9 */ /* 0x000fe40000000800 */
[----:B------:R-:W-:Y:S02]  /*f6f0*/  IMAD.U32 R0, RZ, RZ, UR4 ;  /* 0x00000004ff007e24 */ /* 0x000fe4000f8e00ff */
[----:B------:R-:W-:-:S05]  /*f700*/  IMAD.U32 R5, RZ, RZ, UR9 ;  /* 0x00000009ff057e24 */ /* 0x000fca000f8e00ff */
[----:B------:R0:W5:Y:S01]  /*f710*/  @P2 LDG.E R0, desc[UR36][R4.64] ;  /* 0x0000002404002981 */ /* 0x000162000c1e1900 */
[----:B------:R-:W-:Y:S01]  /*f720*/  UMOV UR4, URZ ;  /* 0x0000003f00047c82 */ /* 0x000fe20008000000 */
[----:B------:R-:W-:Y:S01]  /*f730*/  UISETP.NE.AND UP1, UPT, UR10, URZ, UPT ;  /* 0x0000003f0a00728c */ /* 0x000fe2000bf25270 */
[----:B------:R-:W1:Y:S10]  /*f740*/  S2R R6, SR_TID.X ;  /* 0x0000000000067919 */ /* 0x000e740000002100 */
[----:B------:R-:W-:-:S02]  /*f750*/  @!UP1 ULDC UR10, c[0x0][0xad4] ;  /* 0x0002b500000a9ab9 */ /* 0x000fc40000000800 */
[----:B------:R-:W-:Y:S02]  /*f760*/  IMAD.U32 R212, RZ, RZ, UR10 ;  /* 0x0000000affd47e24 */ /* 0x000fe4000f8e00ff */
[----:B-1----:R-:W-:-:S05]  /*f770*/  VIADD R6, R6, 0xffffff80 ;  /* 0xffffff8006067836 */ /* 0x002fca0000000000 */
[----:B------:R-:W-:Y:S02]  /*f780*/  ISETP.GT.AND P0, PT, R6, 0x7f, PT ;  /* 0x0000007f0600780c */ /* 0x000fe40003f04270 */
[----:B--2---:R-:W-:-:S13]  /*f790*/  @P1 R2UR UR4, R7 ;  /* 0x00000000070412ca */ /* 0x004fda00000e0000 */
[----:B------:R-:W-:Y:S01]  /*f7a0*/  USHF.R.S32.HI UR21, URZ, 0x1f, UR4 ;  /* 0x0000001f3f157899 */ /* 0x000fe20008011404 */
[----:B0-----:R-:W-:Y:S11]  /*f7b0*/  @P2 BRA `(.L_x_218) ;  /* 0x0000000000102947 */ /* 0x001ff60003800000 */
[----:B------:R-:W-:Y:S05]  /*f7c0*/  @!P1 BRA `(.L_x_218) ;  /* 0x00000000000c9947 */ /* 0x000fea0003800000 */
[----:B------:R-:W2:Y:S04]  /*f7d0*/  LDG.E R5, desc[UR36][R2.64] ;  /* 0x0000002402057981 */ /* 0x000ea8000c1e1900 */
[----:B-----5:R-:W2:Y:S02]  /*f7e0*/  LDG.E R0, desc[UR36][R2.64+0x4] ;  /* 0x0000042402007981 */ /* 0x020ea4000c1e1900 */
[----:B--2---:R-:W-:-:S07]  /*f7f0*/  IMAD.IADD R0, R0, 0x1, -R5 ;  /* 0x0000000100007824 */ /* 0x004fce00078e0a05 */
.L_x_218:
[----:B------:R-:W-:Y:S01]  /*f800*/  R2UR UR9, R9 ;  /* 0x00000000090972ca */ /* 0x000fe200000e0000 */
[----:B------:R-:W-:Y:S01]  /*f810*/  BSSY B1, `(.L_x_219) ;  /* 0x0000040000017945 */ /* 0x000fe20003800000 */
[----:B------:R-:W-:-:S11]  /*f820*/  R2UR UR8, R8 ;  /* 0x00000000080872ca */ /* 0x000fd600000e0000 */
[----:B------:R-:W-:Y:S02]  /*f830*/  USEL UR12, UR9, URZ, !UP0 ;  /* 0x0000003f090c7287 */ /* 0x000fe4000c000000 */
[----:B------:R-:W-:Y:S01]  /*f840*/  USEL UR13, UR8, URZ, !UP0 ;  /* 0x0000003f080d7287 */ /* 0x000fe2000c000000 */
[----:B------:R-:W-:Y:S11]  /*f850*/  @P0 BRA `(.L_x_220) ;  /* 0x0000000000ec0947 */ /* 0x000ff60003800000 */
[----:B------:R-:W2:Y:S01]  /*f860*/  LDL R2, [R1+0x2c] ;  /* 0x00002c0001027983 */ /* 0x000ea20000100800 */
[----:B------:R-:W0:Y:S01]  /*f870*/  LDC R9, c[0x0][0xbe8] ;  /* 0x0002fa00ff097b82 */ /* 0x000e220000000800 */
[----:B--2---:R-:W-:Y:S02]  /*f880*/  R2UR UR8, R2 ;  /* 0x00000000020872ca */ /* 0x004fe400000e0000 */
[----:B------:R-:W1:Y:S11]  /*f890*/  S2R R2, SR_TID.X ;  /* 0x0000000000027919 */ /* 0x000e760000002100 */
[----:B------:R-:W-:-:S05]  /*f8a0*/  MOV R3, UR8 ;  /* 0x0000000800037c02 */ /* 0x000fca0008000f00 */
[----:B-1----:R-:W-:Y:S02]  /*f8b0*/  IMAD R2, R3, 0x80, R2 ;  /* 0x0000008003027824 */ /* 0x002fe400078e0202 */
[----:B0----5:R-:W-:Y:S02]  /*f8c0*/  IMAD R3, R0, R9, RZ ;  /* 0x0000000900037224 */ /* 0x021fe400078e02ff */
[----:B------:R-:W-:-:S05]  /*f8d0*/  VIADD R4, R2, 0xffffff80 ;  /* 0xffffff8002047836 */ /* 0x000fca0000000000 */
[----:B------:R-:W-:-:S13]  /*f8e0*/  ISETP.GE.AND P0, PT, R4, R3, PT ;  /* 0x000000030400720c */ /* 0x000fda0003f06270 */
[----:B------:R-:W-:Y:S05]  /*f8f0*/  @P0 BRA `(.L_x_220) ;  /* 0x0000000000c40947 */ /* 0x000fea0003800000 */
[----:B------:R-:W-:Y:S01]  /*f900*/  ISETP.NE.AND P0, PT, R9, 0x1, PT ;  /* 0x000000010900780c */ /* 0x000fe20003f05270 */
[----:B------:R-:W-:Y:S01]  /*f910*/  UMOV UR19, 0x9b8 ;  /* 0x000009b800137882 */ /* 0x000fe20000000000 */
[----:B------:R-:W-:Y:S01]  /*f920*/  R2UR UR9, R212 ;  /* 0x00000000d40972ca */ /* 0x000fe200000e0000 */
[----:B------:R-:W-:Y:S01]  /*f930*/  IMAD.MOV.U32 R5, RZ, RZ, R4 ;  /* 0x000000ffff057224 */ /* 0x000fe200078e0004 */
[----:B------:R-:W-:Y:S02]  /*f940*/  R2UR UR8, R215 ;  /* 0x00000000d70872ca */ /* 0x000fe400000e0000 */
[----:B------:R-:W-:-:S07]  /*f950*/  R2UR UR20, R216 ;  /* 0x00000000d81472ca */ /* 0x000fce00000e0000 */
[----:B------:R-:W0:Y:S02]  /*f960*/  @P0 LDC R3, c[0x0][0xbec] ;  /* 0x0002fb00ff030b82 */ /* 0x000e240000000800 */
[----:B------:R-:W-:-:S04]  /*f970*/  UISETP.GT.AND UP0, UPT, UR9, 0x1, UPT ;  /* 0x000000010900788c */ /* 0x000fc8000bf04270 */
[----:B------:R-:W-:Y:S02]  /*f980*/  USEL UR19, UR19, 0x978, UP0 ;  /* 0x0000097813137887 */ /* 0x000fe40008000000 */
[----:B------:R-:W1:Y:S01]  /*f990*/  @P0 LDC R7, c[0x0][0xbf0] ;  /* 0x0002fc00ff070b82 */ /* 0x000e620000000800 */
[----:B------:R-:W-:-:S09]  /*f9a0*/  USEL UR18, UR8, URZ, UP0 ;  /* 0x0000003f08127287 */ /* 0x000fd20008000000 */
[----:B------:R-:W-:Y:S01]  /*f9b0*/  ULDC.64 UR8, c[0x0][UR19+0x218] ;  /* 0x0000860013087abb */ /* 0x000fe20008000a00 */
[----:B------:R-:W-:Y:S01]  /*f9c0*/  ULDC.64 UR14, c[0x0][UR19+0x220] ;  /* 0x00008800130e7abb */ /* 0x000fe20008000a00 */
[----:B------:R-:W-:Y:S01]  /*f9d0*/  ULDC.64 UR16, c[0x0][UR19+0x228] ;  /* 0x00008a0013107abb */ /* 0x000fe20008000a00 */
[----:B------:R-:W-:Y:S02]  /*f9e0*/  UIMAD.WIDE.U32 UR10, UR8, UR20, URZ ;  /* 0x00000014080a72a5 */ /* 0x000fe4000f8e003f */
[----:B------:R-:W-:Y:S01]  /*f9f0*/  UIMAD UR20, UR9, UR20, URZ ;  /* 0x00000014091472a4 */ /* 0x000fe2000f8e023f */
[----:B0-----:R-:W-:Y:S01]  /*fa00*/  @P0 IMAD.HI.U32 R2, R4, R3, RZ ;  /* 0x0000000304020227 */ /* 0x001fe200078e00ff */
[----:B------:R-:W-:Y:S02]  /*fa10*/  UIMAD UR15, UR15, UR12, URZ ;  /* 0x0000000c0f0f72a4 */ /* 0x000fe4000f8e023f */
[----:B------:R-:W-:Y:S02]  /*fa20*/  UIMAD.WIDE.U32 UR22, UR16, UR18, URZ ;  /* 0x00000012101672a5 */ /* 0x000fe4000f8e003f */
[----:B------:R-:W-:-:S02]  /*fa30*/  UIMAD.WIDE.U32 UR8, UR14, UR12, URZ ;  /* 0x0000000c0e0872a5 */ /* 0x000fc4000f8e003f */
[----:B------:R-:W-:Y:S01]  /*fa40*/  UIMAD UR16, UR17, UR18, URZ ;  /* 0x00000012111072a4 */ /* 0x000fe2000f8e023f */
[----:B-1----:R-:W-:Y:S01]  /*fa50*/  @P0 SHF.R.U32.HI R5, RZ, R7, R2 ;  /* 0x00000007ff050219 */ /* 0x002fe20000011602 */
[----:B------:R-:W-:Y:S01]  /*fa60*/  UIMAD UR15, UR14, UR13, UR15 ;  /* 0x0000000d0e0f72a4 */ /* 0x000fe2000f8e020f */
[----:B------:R-:W-:Y:S01]  /*fa70*/  IMAD.U32 R2, RZ, RZ, UR22 ;  /* 0x00000016ff027e24 */ /* 0x000fe2000f8e00ff */
[----:B------:R-:W-:Y:S01]  /*fa80*/  UIADD3 UR10, UP1, UP2, UR8, UR10, UR4 ;  /* 0x0000000a080a7290 */ /* 0x000fe2000fa3e004 */
[----:B------:R-:W-:Y:S01]  /*fa90*/  IMAD.U32 R3, RZ, RZ, UR23 ;  /* 0x00000017ff037e24 */ /* 0x000fe2000f8e00ff */
[----:B------:R-:W-:Y:S01]  /*faa0*/  UIADD3 UR16, UR23, UR16, URZ ;  /* 0x0000001017107290 */ /* 0x000fe2000fffe03f */
[--C-:B------:R-:W-:Y:S01]  /*fab0*/  IMAD.MOV R7, RZ, RZ, -R5.reuse ;  /* 0x000000ffff077224 */ /* 0x100fe200078e0a05 */
[----:B------:R-:W-:Y:S02]  /*fac0*/  UIADD3 UR20, UR11, UR20, URZ ;  /* 0x000000140b147290 */ /* 0x000fe4000fffe03f */
[----:B------:R-:W-:Y:S01]  /*fad0*/  UIADD3 UR15, UR9, UR15, URZ ;  /* 0x0000000f090f7290 */ /* 0x000fe2000fffe03f */
[----:B------:R-:W-:Y:S01]  /*fae0*/  IADD3 R2, P0, P1, R5, UR10, R2 ;  /* 0x0000000a05027c10 */ /* 0x000fe2000f91e002 */
[----:B------:R-:W-:Y:S01]  /*faf0*/  IMAD R7, R9, R7, R4 ;  /* 0x0000000709077224 */ /* 0x000fe200078e0204 */
[----:B------:R-:W-:Y:S01]  /*fb00*/  SHF.R.S32.HI R5, RZ, 0x1f, R5 ;  /* 0x0000001fff057819 */ /* 0x000fe20000011405 */
[----:B------:R-:W-:Y:S01]  /*fb10*/  UIADD3.X UR10, UR15, UR20, UR21, UP1, UP2 ;  /* 0x000000140f0a7290 */ /* 0x000fe20008fe4415 */
[----:B------:R-:W-:Y:S01]  /*fb20*/  IMAD.U32 R8, RZ, RZ, UR16 ;  /* 0x00000010ff087e24 */ /* 0x000fe2000f8e00ff */
[----:B------:R-:W-:Y:S01]  /*fb30*/  ULDC.64 UR8, c[0x0][UR19+0x210] ;  /* 0x0000840013087abb */ /* 0x000fe20008000a00 */
[----:B------:R-:W-:Y:S01]  /*fb40*/  SHF.R.S32.HI R4, RZ, 0x1f, R7 ;  /* 0x0000001fff047819 */ /* 0x000fe20000011407 */
[----:B------:R-:W-:-:S02]  /*fb50*/  IMAD R9, R7, UR9, RZ ;  /* 0x0000000907097c24 */ /* 0x000fc4000f8e02ff */
[----:B------:R-:W-:Y:S01]  /*fb60*/  IADD3.X R3, R5, UR10, R8, P0, P1 ;  /* 0x0000000a05037c10 */ /* 0x000fe200087e2408 */
[----:B------:R-:W-:Y:S01]  /*fb70*/  ULDC.64 UR10, c[0x0][0xba8] ;  /* 0x0002ea00000a7ab9 */ /* 0x000fe20000000a00 */
[----:B------:R-:W-:Y:S01]  /*fb80*/  IMAD R9, R4, UR8, R9 ;  /* 0x0000000804097c24 */ /* 0x000fe2000f8e0209 */
[----:B------:R-:W-:Y:S01]  /*fb90*/  @!UP0 ULDC UR10, c[0x0][0xb50] ;  /* 0x0002d400000a8ab9 */ /* 0x000fe20000000800 */
[----:B------:R-:W-:Y:S01]  /*fba0*/  @!UP0 ULDC UR11, c[0x0][0xb54] ;  /* 0x0002d500000b8ab9 */ /* 0x000fe20000000800 */
[----:B------:R-:W-:-:S04]  /*fbb0*/  IMAD.WIDE.U32 R2, R7, UR8, R2 ;  /* 0x0000000807027c25 */ /* 0x000fc8000f8e0002 */
[----:B------:R-:W-:Y:S01]  /*fbc0*/  IMAD.IADD R3, R3, 0x1, R9 ;  /* 0x0000000103037824 */ /* 0x000fe200078e0209 */
[----:B------:R-:W-:-:S04]  /*fbd0*/  LEA R4, P0, R2, UR10, 0x2 ;  /* 0x0000000a02047c11 */ /* 0x000fc8000f8010ff */
[----:B------:R-:W-:Y:S01]  /*fbe0*/  LEA.HI.X R5, R2, UR11, R3, 0x2, P0 ;  /* 0x0000000b02057c11 */ /* 0x000fe200080f1403 */
[----:B------:R-:W-:-:S05]  /*fbf0*/  IMAD.MOV.U32 R3, RZ, RZ, -0x800000 ;  /* 0xff800000ff037424 */ /* 0x000fca00078e00ff */
[----:B------:R0:W-:Y:S03]  /*fc00*/  STG.E desc[UR36][R4.64], R3 ;  /* 0x0000000304007986 */ /* 0x0001e6000c101924 */
.L_x_220:
[----:B------:R-:W-:Y:S05]  /*fc10*/  BSYNC B1 ;  /* 0x0000000000017941 */ /* 0x000fea0003800000 */
.L_x_219:
[----:B------:R-:W-:-:S13]  /*fc20*/  R2UR UR8, R212 ;  /* 0x00000000d40872ca */ /* 0x000fda00000e0000 */
[----:B------:R-:W-:-:S06]  /*fc30*/  UISETP.GT.AND UP0, UPT, UR8, 0x1, UPT ;  /* 0x000000010800788c */ /* 0x000fcc000bf04270 */
[----:B------:R-:W-:-:S13]  /*fc40*/  PLOP3.LUT P0, PT, PT, PT, UP0, 0x80, 0x0 ;  /* 0x000000000000781c */ /* 0x000fda0003f0f008 */
[----:B------:R-:W-:Y:S05]  /*fc50*/  @P0 BRA `(.L_x_215) ;  /* 0x00000008006c0947 */ /* 0x000fea0003800000 */
[----:B------:R-:W2:Y:S01]  /*fc60*/  LDL.LU R2, [R1+0x2c] ;  /* 0x00002c0001027983 */ /* 0x000ea20000300800 */
[----:B------:R-:W1:Y:S01]  /*fc70*/  LDC R11, c[0x0][0xbe8] ;  /* 0x0002fa00ff0b7b82 */ /* 0x000e620000000800 */
[----:B0-----:R-:W-:Y:S01]  /*fc80*/  SHF.R.S32.HI R3, RZ, 0x1f, R6 ;  /* 0x0000001fff037819 */ /* 0x001fe20000011406 */
[----:B------:R-:W-:Y:S01]  /*fc90*/  ULDC.64 UR10, c[0x0][0xaa0] ;  /* 0x0002a800000a7ab9 */ /* 0x000fe20000000a00 */
[----:B------:R-:W-:Y:S01]  /*fca0*/  R2UR UR15, R216 ;  /* 0x00000000d80f72ca */ /* 0x000fe200000e0000 */
[----:B------:R-:W-:Y:S01]  /*fcb0*/  UIMAD.WIDE.U32 UR8, UR4, UR10, URZ ;  /* 0x0000000a040872a5 */ /* 0x000fe2000f8e003f */
[----:B------:R-:W-:Y:S01]  /*fcc0*/  BSSY B1, `(.L_x_221) ;  /* 0x0000052000017945 */ /* 0x000fe20003800000 */
[----:B------:R-:W-:-:S04]  /*fcd0*/  UIMAD UR10, UR21, UR10, URZ ;  /* 0x0000000a150a72a4 */ /* 0x000fc8000f8e023f */
[----:B------:R-:W-:-:S04]  /*fce0*/  UIMAD UR10, UR4, UR11, UR10 ;  /* 0x0000000b040a72a4 */ /* 0x000fc8000f8e020a */
[----:B------:R-:W-:-:S03]  /*fcf0*/  UIADD3 UR9, UR9, UR10, URZ ;  /* 0x0000000a09097290 */ /* 0x000fc6000fffe03f */
[----:B------:R-:W-:Y:S02]  /*fd00*/  ULDC.64 UR10, c[0x0][0xae8] ;  /* 0x0002ba00000a7ab9 */ /* 0x000fe40000000a00 */
[----:B------:R-:W-:-:S04]  /*fd10*/  UIMAD.WIDE.U32 UR8, UR15, UR10, UR8 ;  /* 0x0000000a0f0872a5 */ /* 0x000fc8000f8e0008 */
[----:B------:R-:W-:Y:S01]  /*fd20*/  UIMAD UR9, UR15, UR11, UR9 ;  /* 0x0000000b0f0972a4 */ /* 0x000fe2000f8e0209 */
[----:B-1----:R-:W-:Y:S02]  /*fd30*/  ISETP.NE.AND P0, PT, R11, 0x1, PT ;  /* 0x000000010b00780c */ /* 0x002fe40003f05270 */
[----:B------:R-:W-:Y:S02]  /*fd40*/  ULDC.64 UR10, c[0x0][0xaf0] ;  /* 0x0002bc00000a7ab9 */ /* 0x000fe40000000a00 */
[----:B------:R-:W-:-:S04]  /*fd50*/  UIMAD UR13, UR13, UR10, URZ ;  /* 0x0000000a0d0d72a4 */ /* 0x000fc8000f8e023f */
[----:B------:R-:W-:Y:S02]  /*fd60*/  UIMAD UR4, UR12, UR11, UR13 ;  /* 0x0000000b0c0472a4 */ /* 0x000fe4000f8e020d */
[----:B------:R-:W-:-:S03]  /*fd70*/  UIMAD.WIDE.U32 UR12, UR12, UR10, UR8 ;  /* 0x0000000a0c0c72a5 */ /* 0x000fc6000f8e0008 */
[----:B------:R-:W0:Y:S01]  /*fd80*/  @P0 LDC R7, c[0x0][0xbf0] ;  /* 0x0002fc00ff070b82 */ /* 0x000e220000000800 */
[----:B------:R-:W-:Y:S01]  /*fd90*/  UIADD3 UR4, UR13, UR4, URZ ;  /* 0x000000040d047290 */ /* 0x000fe2000fffe03f */
[----:B------:R-:W-:Y:S01]  /*fda0*/  ULDC.64 UR8, c[0x0][0xae0] ;  /* 0x0002b80000087ab9 */ /* 0x000fe20000000a00 */
[----:B--2---:R-:W-:Y:S02]  /*fdb0*/  R2UR UR14, R2 ;  /* 0x00000000020e72ca */ /* 0x004fe400000e0000 */
[----:B------:R-:W-:-:S03]  /*fdc0*/  LEA.HI R2, R3, R6, RZ, 0x3 ;  /* 0x0000000603027211 */ /* 0x000fc600078f18ff */
[----:B------:R-:W1:Y:S01]  /*fdd0*/  @P0 LDC R3, c[0x0][0xbec] ;  /* 0x0002fb00ff030b82 */ /* 0x000e620000000800 */
[----:B------:R-:W-:Y:S02]  /*fde0*/  LOP3.LUT R5, R2, 0xfffffff8, RZ, 0xc0, !PT ;  /* 0xfffffff802057812 */ /* 0x000fe400078ec0ff */
[----:B------:R-:W-:-:S03]  /*fdf0*/  SHF.R.S32.HI R13, RZ, 0x3, R2 ;  /* 0x00000003ff0d7819 */ /* 0x000fc60000011402 */
[----:B------:R-:W-:Y:S02]  /*fe00*/  IMAD.IADD R8, R6, 0x1, -R5 ;  /* 0x0000000106087824 */ /* 0x000fe400078e0a05 */
[----:B------:R-:W-:Y:S02]  /*fe10*/  IMAD.U32 R5, RZ, RZ, UR14 ;  /* 0x0000000eff057e24 */ /* 0x000fe4000f8e00ff */
[----:B------:R-:W-:-:S04]  /*fe20*/  IMAD R2, R8, 0x20, R13 ;  /* 0x0000002008027824 */ /* 0x000fc800078e020d */
[----:B------:R-:W-:-:S04]  /*fe30*/  IMAD R6, R5, 0x80, R2 ;  /* 0x0000008005067824 */ /* 0x000fc800078e0202 */
[----:B------:R-:W-:Y:S02]  /*fe40*/  IMAD.MOV.U32 R5, RZ, RZ, R6 ;  /* 0x000000ffff057224 */ /* 0x000fe400078e0006 */
[----:B-1----:R-:W-:Y:S01]  /*fe50*/  @P0 IMAD.HI.U32 R2, R6, R3, RZ ;  /* 0x0000000306020227 */ /* 0x002fe200078e00ff */
[----:B------:R-:W-:-:S03]  /*fe60*/  MOV R3, UR13 ;  /* 0x0000000d00037c02 */ /* 0x000fc60008000f00 */
[----:B------:R-:W-:Y:S01]  /*fe70*/  IMAD.U32 R3, RZ, RZ, UR4 ;  /* 0x00000004ff037e24 */ /* 0x000fe2000f8e00ff */
[----:B0-----:R-:W-:Y:S01]  /*fe80*/  @P0 SHF.R.U32.HI R5, RZ, R7, R2 ;  /* 0x00000007ff050219 */ /* 0x001fe20000011602 */
[----:B------:R-:W-:-:S03]  /*fe90*/  IMAD.U32 R2, RZ, RZ, UR12 ;  /* 0x0000000cff027e24 */ /* 0x000fc6000f8e00ff */
[--C-:B------:R-:W-:Y:S01]  /*fea0*/  SHF.R.S32.HI R4, RZ, 0x1f, R5.reuse ;  /* 0x0000001fff047819 */ /* 0x100fe20000011405 */
[----:B------:R-:W-:Y:S02]  /*feb0*/  IMAD.MOV R7, RZ, RZ, -R5 ;  /* 0x000000ffff077224 */ /* 0x000fe400078e0a05 */
[----:B------:R-:W-:-:S04]  /*fec0*/  IMAD.WIDE.U32 R2, R5, UR8, R2 ;  /* 0x0000000805027c25 */ /* 0x000fc8000f8e0002 */
[----:B------:R-:W-:Y:S02]  /*fed0*/  IMAD R7, R11, R7, R6 ;  /* 0x000000070b077224 */ /* 0x000fe400078e0206 */
[----:B------:R-:W-:Y:S02]  /*fee0*/  IMAD R4, R4, UR8, RZ ;  /* 0x0000000804047c24 */ /* 0x000fe4000f8e02ff */
[----:B------:R-:W-:Y:S02]  /*fef0*/  IMAD.U32 R6, RZ, RZ, UR14 ;  /* 0x0000000eff067e24 */ /* 0x000fe4000f8e00ff */
[----:B------:R-:W-:Y:S01]  /*ff00*/  IMAD R9, R5, UR9, R4 ;  /* 0x0000000905097c24 */ /* 0x000fe2000f8e0204 */
[----:B------:R-:W-:Y:S01]  /*ff10*/  SHF.R.S32.HI R4, RZ, 0x1f, R7 ;  /* 0x0000001fff047819 */ /* 0x000fe20000011407 */
[----:B------:R-:W-:Y:S01]  /*ff20*/  ULDC.64 UR8, c[0x0][0xad8] ;  /* 0x0002b60000087ab9 */ /* 0x000fe20000000a00 */
[----:B------:R-:W-:Y:S02]  /*ff30*/  IMAD R6, R6, 0x80, R13 ;  /* 0x0000008006067824 */ /* 0x000fe400078e020d */
[----:B------:R-:W-:-:S02]  /*ff40*/  IMAD.IADD R3, R3, 0x1, R9 ;  /* 0x0000000103037824 */ /* 0x000fc400078e0209 */
[----:B------:R-:W-:Y:S02]  /*ff50*/  IMAD R4, R4, UR8, RZ ;  /* 0x0000000804047c24 */ /* 0x000fe4000f8e02ff */
[----:B------:R-:W-:-:S04]  /*ff60*/  IMAD.WIDE.U32 R2, R7, UR8, R2 ;  /* 0x0000000807027c25 */ /* 0x000fc8000f8e0002 */
[----:B------:R-:W-:Y:S01]  /*ff70*/  IMAD R5, R7, UR9, R4 ;  /* 0x0000000907057c24 */ /* 0x000fe2000f8e0204 */
[----:B------:R-:W-:Y:S01]  /*ff80*/  ULDC.64 UR8, c[0x0][0xa80] ;  /* 0x0002a00000087ab9 */ /* 0x000fe20000000a00 */
[----:B-----5:R-:W-:Y:S02]  /*ff90*/  IMAD R11, R0, R11, RZ ;  /* 0x0000000b000b7224 */ /* 0x020fe400078e02ff */
[----:B------:R-:W-:Y:S02]  /*ffa0*/  VIADD R4, R6, 0x40 ;  /* 0x0000004006047836 */ /* 0x000fe40000000000 */
[----:B------:R-:W-:Y:S01]  /*ffb0*/  IMAD.IADD R3, R3, 0x1, R5 ;  /* 0x0000000103037824 */ /* 0x000fe200078e0205 */
[----:B------:R-:W-:Y:S01]  /*ffc0*/  LEA R5, P2, R2, UR8, 0x1 ;  /* 0x0000000802057c11 */ /* 0x000fe2000f8408ff */
[----:B------:R-:W-:Y:S01]  /*ffd0*/  VIADD R0, R6, 0x20 ;  /* 0x0000002006007836 */ /* 0x000fe20000000000 */
[----:B------:R-:W-:Y:S01]  /*ffe0*/  ISETP.GE.AND P0, PT, R4, R11, PT ;  /* 0x0000000b0400720c */ /* 0x000fe20003f06270 */
[----:B------:R-:W-:Y:S01]  /*fff0*/  IMAD.SHL.U32 R7, R8, 0x8, RZ ;  /* 0x0000000808077824 */ /* 0x000fe200078e00ff */
[----:B------:R-:W-:-:S02]  /*10000*/  LEA.HI.X R4, R2, UR9, R3, 0x1, P2 ;  /* 0x0000000902047c11 */ /* 0x000fc400090f0c03 */
[-C--:B------:R-:W-:Y:S01]  /*10010*/  ISETP.GE.AND P2, PT, R6, R11.reuse, PT ;  /* 0x0000000b0600720c */ /* 0x080fe20003f46270 */
[C---:B------:R-:W-:Y:S01]  /*10020*/  VIADD R9, R7.reuse, 0x80 ;  /* 0x0000008007097836 */ /* 0x040fe20000000000 */
[----:B------:R-:W-:Y:S01]  /*10030*/  ISETP.GE.AND P1, PT, R0, R11, PT ;  /* 0x0000000b0000720c */ /* 0x000fe20003f26270 */
[C---:B------:R-:W-:Y:S01]  /*10040*/  VIADD R15, R7.reuse, 0xc0 ;  /* 0x000000c0070f7836 */ /* 0x040fe20000000000 */
[----:B------:R0:W1:Y:S01]  /*10050*/  SHFL.IDX PT, R2, R5, RZ, 0x181f ;  /* 0x00181fff05027589 */ /* 0x00006200000e0000 */
[----:B------:R-:W-:Y:S01]  /*10060*/  VIADD R13, R7, 0x40 ;  /* 0x00000040070d7836 */ /* 0x000fe20000000000 */
[----:B------:R-:W-:Y:S02]  /*10070*/  SHF.R.S32.HI R8, RZ, 0x1f, R7 ;  /* 0x0000001fff087819 */ /* 0x000fe40000011407 */
[----:B------:R0:W2:Y:S01]  /*10080*/  SHFL.IDX PT, R0, R4, RZ, 0x181f ;  /* 0x00181fff04007589 */ /* 0x0000a200000e0000 */
[----:B------:R-:W-:Y:S02]  /*10090*/  SHF.R.S32.HI R10, RZ, 0x1f, R9 ;  /* 0x0000001fff0a7819 */ /* 0x000fe40000011409 */
[----:B------:R-:W-:-:S02]  /*100a0*/  SHF.R.S32.HI R12, RZ, 0x1f, R15 ;  /* 0x0000001fff0c7819 */ /* 0x000fc4000001140f */
[----:B------:R-:W-:Y:S01]  /*100b0*/  SHF.R.S32.HI R14, RZ, 0x1f, R13 ;  /* 0x0000001fff0e7819 */ /* 0x000fe2000001140d */
[----:B------:R-:W-:Y:S06]  /*100c0*/  @P2 BRA `(.L_x_222) ;  /* 0x0000000000442947 */ /* 0x000fec0003800000 */
        /* <DEDUP_REMOVED lines=8> */
[----:B------:R3:W-:Y:S01]  /*10150*/  @!P5 ST.E.128 desc[UR36][R18.64], RZ ;  /* 0x000000ff1200d985 */ /* 0x0007e2000c101d24 */
[----:B------:R-:W-:Y:S02]  /*10160*/  @!P4 LEA.HI.X R21, R13, R0, R14, 0x1, P6 ;  /* 0x000000000d15c211 */ /* 0x000fe400030f0c0e */
[----:B------:R-:W-:-:S03]  /*10170*/  @!P3 LEA R24, P6, R9, R2, 0x1 ;  /* 0x000000020918b211 */ /* 0x000fc600078c08ff */
[----:B------:R3:W-:Y:S01]  /*10180*/  @!P4 ST.E.128 desc[UR36][R20.64], RZ ;  /* 0x000000ff1400c985 */ /* 0x0007e2000c101d24 */
[----:B------:R-:W-:Y:S02]  /*10190*/  @!P3 LEA.HI.X R25, R9, R0, R10, 0x1, P6 ;  /* 0x000000000919b211 */ /* 0x000fe400030f0c0a */
[----:B------:R-:W-:-:S03]  /*101a0*/  @!P2 LEA R2, P6, R15, R2, 0x1 ;  /* 0x000000020f02a211 */ /* 0x000fc600078c08ff */
[----:B------:R3:W-:Y:S01]  /*101b0*/  @!P3 ST.E.128 desc[UR36][R24.64], RZ ;  /* 0x000000ff1800b985 */ /* 0x0007e2000c101d24 */
[----:B------:R-:W-:-:S05]  /*101c0*/  @!P2 LEA.HI.X R3, R15, R0, R12, 0x1, P6 ;  /* 0x000000000f03a211 */ /* 0x000fca00030f0c0c */
[----:B------:R3:W-:Y:S04]  /*101d0*/  @!P2 ST.E.128 desc[UR36][R2.64], RZ ;  /* 0x000000ff0200a985 */ /* 0x0007e8000c101d24 */
.L_x_222:
[----:B------:R-:W-:Y:S05]  /*101e0*/  BSYNC B1 ;  /* 0x0000000000017941 */ /* 0x000fea0003800000 */
.L_x_221:
[----:B--2---:R2:W4:Y:S01]  /*101f0*/  SHFL.IDX PT, R0, R4, 0x1, 0x181f ;  /* 0x00381f0004007f89 */ /* 0x00452200000e0000 */
[----:B------:R-:W-:Y:S03]  /*10200*/  BSSY B1, `(.L_x_223) ;  /* 0x0000014000017945 */ /* 0x000fe60003800000 */
[----:B-1-3--:R2:W1:Y:S01]  /*10210*/  SHFL.IDX PT, R2, R5, 0x1, 0x181f ;  /* 0x00381f0005027f89 */ /* 0x00a46200000e0000 */
[----:B------:R-:W-:Y:S05]  /*10220*/  @P1 BRA `(.L_x_224) ;  /* 0x0000000000441947 */ /* 0x000fea0003800000 */
[----:B------:R-:W-:Y:S02]  /*10230*/  ULDC UR4, c[0x0][0xac8] ;  /* 0x0002b20000047ab9 */ /* 0x000fe40000000800 */
[----:B------:R-:W-:Y:S02]  /*10240*/  ISETP.GE.AND P4, PT, R7, UR4, PT ;  /* 0x0000000407007c0c */ /* 0x000fe4000bf86270 */
[----:B------:R-:W-:Y:S02]  /*10250*/  ISETP.GE.AND P3, PT, R13, UR4, PT ;  /* 0x000000040d007c0c */ /* 0x000fe4000bf66270 */
[----:B------:R-:W-:Y:S02]  /*10260*/  ISETP.GE.AND P2, PT, R9, UR4, PT ;  /* 0x0000000409007c0c */ /* 0x000fe4000bf46270 */
[----:B------:R-:W-:-:S07]  /*10270*/  ISETP.GE.AND P1, PT, R15, UR4, PT ;  /* 0x000000040f007c0c */ /* 0x000fce000bf26270 */
[-C--:B-1----:R-:W-:Y:S02]  /*10280*/  @!P4 LEA R18, P6, R7, R2.reuse, 0x1 ;  /* 0x000000020712c211 */ /* 0x082fe400078c08ff */
[----:B------:R-:W-:Y:S02]  /*10290*/  @!P3 LEA R20, P5, R13, R2, 0x1 ;  /* 0x000000020d14b211 */ /* 0x000fe400078a08ff */
[----:B----4-:R-:W-:Y:S02]  /*102a0*/  @!P4 LEA.HI.X R19, R7, R0, R8, 0x1, P6 ;  /* 0x000000000713c211 */ /* 0x010fe400030f0c08 */
[----:B------:R-:W-:Y:S02]  /*102b0*/  @!P2 LEA R24, P6, R9, R2, 0x1 ;  /* 0x000000020918a211 */ /* 0x000fe400078c08ff */
[----:B------:R-:W-:Y:S01]  /*102c0*/  @!P3 LEA.HI.X R21, R13, R0, R14, 0x1, P5 ;  /* 0x000000000d15b211 */ /* 0x000fe200028f0c0e */
[----:B------:R3:W-:Y:S01]  /*102d0*/  @!P4 ST.E.128 desc[UR36][R18.64], RZ ;  /* 0x000000ff1200c985 */ /* 0x0007e2000c101d24 */
[----:B------:R-:W-:-:S02]  /*102e0*/  @!P1 LEA R2, P5, R15, R2, 0x1 ;  /* 0x000000020f029211 */ /* 0x000fc400078a08ff */
[-C--:B------:R-:W-:Y:S01]  /*102f0*/  @!P2 LEA.HI.X R25, R9, R0.reuse, R10, 0x1, P6 ;  /* 0x000000000919a211 */ /* 0x080fe200030f0c0a */
[----:B------:R3:W-:Y:S01]  /*10300*/  @!P3 ST.E.128 desc[UR36][R20.64], RZ ;  /* 0x000000ff1400b985 */ /* 0x0007e2000c101d24 */
[----:B------:R-:W-:-:S03]  /*10310*/  @!P1 LEA.HI.X R3, R15, R0, R12, 0x1, P5 ;  /* 0x000000000f039211 */ /* 0x000fc600028f0c0c */
[----:B------:R3:W-:Y:S04]  /*10320*/  @!P2 ST.E.128 desc[UR36][R24.64], RZ ;  /* 0x000000ff1800a985 */ /* 0x0007e8000c101d24 */
[----:B------:R3:W-:Y:S02]  /*10330*/  @!P1 ST.E.128 desc[UR36][R2.64], RZ ;  /* 0x000000ff02009985 */ /* 0x0007e4000c101d24 */
.L_x_224:
[----:B------:R-:W-:Y:S05]  /*10340*/  BSYNC B1 ;  /* 0x0000000000017941 */ /* 0x000fea0003800000 */
.L_x_223:
[----:B----4-:R4:W0:Y:S01]  /*10350*/  SHFL.IDX PT, R0, R4, 0x2, 0x181f ;  /* 0x00581f0004007f89 */ /* 0x01082200000e0000 */
        /* <DEDUP_REMOVED lines=9> */
[-C--:B------:R-:W-:Y:S02]  /*103f0*/  @!P2 LEA R20, P5, R13, R2.reuse, 0x1 ;  /* 0x000000020d14a211 */ /* 0x080fe400078a08ff */
[----:B------:R-:W-:Y:S02]  /*10400*/  @!P1 LEA R24, P4, R9, R2, 0x1 ;  /* 0x0000000209189211 */ /* 0x000fe400078808ff */
[----:B0-----:R-:W-:Y:S02]  /*10410*/  @!P3 LEA.HI.X R19, R7, R0, R8, 0x1, P6 ;  /* 0x000000000713b211 */ /* 0x001fe400030f0c08 */
[----:B------:R-:W-:Y:S02]  /*10420*/  @!P0 LEA R2, P6, R15, R2, 0x1 ;  /* 0x000000020f028211 */ /* 0x000fe400078c08ff */
[-C--:B------:R-:W-:Y:S01]  /*10430*/  @!P2 LEA.HI.X R21, R13, R0.reuse, R14, 0x1, P5 ;  /* 0x000000000d15a211 */ /* 0x080fe200028f0c0e */
[----:B------:R3:W-:Y:S01]  /*10440*/  @!P3 ST.E.128 desc[UR36][R18.64], RZ ;  /* 0x000000ff1200b985 */ /* 0x0007e2000c101d24 */
[----:B------:R-:W-:-:S02]  /*10450*/  @!P1 LEA.HI.X R25, R9, R0, R10, 0x1, P4 ;  /* 0x0000000009199211 */ /* 0x000fc400020f0c0a */
[----:B------:R-:W-:Y:S01]  /*10460*/  @!P0 LEA.HI.X R3, R15, R0, R12, 0x1, P6 ;  /* 0x000000000f038211 */ /* 0x000fe200030f0c0c */
[----:B------:R3:W-:Y:S04]  /*10470*/  @!P2 ST.E.128 desc[UR36][R20.64], RZ ;  /* 0x000000ff1400a985 */ /* 0x0007e8000c101d24 */
[----:B------:R3:W-:Y:S04]  /*10480*/  @!P1 ST.E.128 desc[UR36][R24.64], RZ ;  /* 0x000000ff18009985 */ /* 0x0007e8000c101d24 */
[----:B------:R3:W-:Y:S02]  /*10490*/  @!P0 ST.E.128 desc[UR36][R2.64], RZ ;  /* 0x000000ff02008985 */ /* 0x0007e4000c101d24 */
.L_x_226:
[----:B------:R-:W-:Y:S05]  /*104a0*/  BSYNC B1 ;  /* 0x0000000000017941 */ /* 0x000fea0003800000 */
.L_x_225:
[----:B0-----:R-:W-:Y:S01]  /*104b0*/  VIADD R0, R6, 0x60 ;  /* 0x0000006006007836 */ /* 0x001fe20000000000 */
[----:B--2-4-:R-:W0:Y:S04]  /*104c0*/  SHFL.IDX PT, R4, R4, 0x3, 0x181f ;  /* 0x00781f0004047f89 */ /* 0x014e2800000e0000 */
[----:B------:R-:W-:Y:S01]  /*104d0*/  ISETP.GE.AND P0, PT, R0, R11, PT ;  /* 0x0000000b0000720c */ /* 0x000fe20003f06270 */
[----:B-1-3--:R1:W2:-:S12]  /*104e0*/  SHFL.IDX PT, R2, R5, 0x3, 0x181f ;  /* 0x00781f0005027f89 */ /* 0x00a29800000e0000 */
[----:B-1----:R-:W-:Y:S05]  /*104f0*/  @P0 BRA `(.L_x_215) ;  /* 0x0000000000440947 */ /* 0x002fea0003800000 */
[----:B------:R-:W-:Y:S02]  /*10500*/  ULDC UR4, c[0x0][0xac8] ;  /* 0x0002b20000047ab9 */ /* 0x000fe40000000800 */
[----:B------:R-:W-:Y:S02]  /*10510*/  ISETP.GE.AND P3, PT, R7, UR4, PT ;  /* 0x0000000407007c0c */ /* 0x000fe4000bf66270 */
[----:B------:R-:W-:Y:S02]  /*10520*/  ISETP.GE.AND P2, PT, R13, UR4, PT ;  /* 0x000000040d007c0c */ /* 0x000fe4000bf46270 */
[----:B------:R-:W-:Y:S02]  /*10530*/  ISETP.GE.AND P1, PT, R9, UR4, PT ;  /* 0x0000000409007c0c */ /* 0x000fe4000bf26270 */
[----:B------:R-:W-:-:S07]  /*10540*/  ISETP.GE.AND P0, PT, R15, UR4, PT ;  /* 0x000000040f007c0c */ /* 0x000fce000bf06270 */
[----:B--2---:R-:W-:-:S04]  /*10550*/  @!P3 LEA R6, P4, R7, R2, 0x1 ;  /* 0x000000020706b211 */ /* 0x004fc800078808ff */
[----:B0-----:R-:W-:Y:S02]  /*10560*/  @!P3 LEA.HI.X R7, R7, R4, R8, 0x1, P4 ;  /* 0x000000040707b211 */ /* 0x001fe400020f0c08 */
[-C--:B------:R-:W-:Y:S02]  /*10570*/  @!P2 LEA R18, P4, R13, R2.reuse, 0x1 ;  /* 0x000000020d12a211 */ /* 0x080fe400078808ff */
[-C--:B------:R-:W-:Y:S01]  /*10580*/  @!P1 LEA R8, P5, R9, R2.reuse, 0x1 ;  /* 0x0000000209089211 */ /* 0x080fe200078a08ff */
[----:B------:R0:W-:Y:S01]  /*10590*/  @!P3 ST.E.128 desc[UR36][R6.64], RZ ;  /* 0x000000ff0600b985 */ /* 0x0001e2000c101d24 */
[----:B------:R-:W-:Y:S02]  /*105a0*/  @!P0 LEA R2, P6, R15, R2, 0x1 ;  /* 0x000000020f028211 */ /* 0x000fe400078c08ff */
[-C--:B------:R-:W-:Y:S02]  /*105b0*/  @!P2 LEA.HI.X R19, R13, R4.reuse, R14, 0x1, P4 ;  /* 0x000000040d13a211 */ /* 0x080fe400020f0c0e */
[----:B------:R-:W-:-:S02]  /*105c0*/  @!P1 LEA.HI.X R9, R9, R4, R10, 0x1, P5 ;  /* 0x0000000409099211 */ /* 0x000fc400028f0c0a */
[----:B------:R-:W-:Y:S01]  /*105d0*/  @!P0 LEA.HI.X R3, R15, R4, R12, 0x1, P6 ;  /* 0x000000040f038211 */ /* 0x000fe200030f0c0c */
[----:B------:R0:W-:Y:S04]  /*105e0*/  @!P2 ST.E.128 desc[UR36][R18.64], RZ ;  /* 0x000000ff1200a985 */ /* 0x0001e8000c101d24 */
[----:B------:R0:W-:Y:S04]  /*105f0*/  @!P1 ST.E.128 desc[UR36][R8.64], RZ ;  /* 0x000000ff08009985 */ /* 0x0001e8000c101d24 */
[----:B------:R0:W-:Y:S02]  /*10600*/  @!P0 ST.E.128 desc[UR36][R2.64], RZ ;  /* 0x000000ff02008985 */ /* 0x0001e4000c101d24 */
.L_x_215:
[----:B------:R-:W-:Y:S05]  /*10610*/  BSYNC B0 ;  /* 0x0000000000007941 */ /* 0x000fea0003800000 */
.L_x_205:
[----:B------:R-:W-:Y:S02]  /*10620*/  ULDC UR4, c[0x0][0xc3c] ;  /* 0x00030f0000047ab9 */ /* 0x000fe40000000800 */
[----:B------:R-:W-:-:S06]  /*10630*/  UISETP.GE.AND UP0, UPT, UR7, UR4, UPT ;  /* 0x000000040700728c */ /* 0x000fcc000bf06270 */
[----:B------:R-:W-:-:S13]  /*10640*/  PLOP3.LUT P0, PT, PT, PT, UP0, 0x80, 0x0 ;  /* 0x000000000000781c */ /* 0x000fda0003f0f008 */
[----:B------:R-:W-:Y:S05]  /*10650*/  @!P0 BRA `(.L_x_227) ;  /* 0xffffff08008c8947 */ /* 0x000fea000383ffff */
[----:B------:R-:W-:Y:S05]  /*10660*/  EXIT ;  /* 0x000000000000794d */ /* 0x000fea0003800000 */
.L_x_176:
[----:B------:R-:W-:-:S08]  /*10670*/  NOP ;  /* 0x0000000000007918 */ /* 0x000fd00000000000 */
[----:B0-----:R-:W0:-:S00]  /*10680*/  USETMAXREG.DEALLOC.CTAPOOL 0x28 ;  /* 0x00000028000079c8 */ /* 0x001e0000080e0500 */
[----:B0-----:R-:W-:Y:S01]  /*10690*/  LOP3.LUT R2, R2, 0x3, RZ, 0xc0, !PT ;  /* 0x0000000302027812 */ /* 0x001fe200078ec0ff */
[----:B------:R-:W-:Y:S01]  /*106a0*/  IMAD.MOV.U32 R6, RZ, RZ, RZ ;  /* 0x000000ffff067224 */ /* 0x000fe200078e00ff */
[----:B------:R-:W-:-:S04]  /*106b0*/  LOP3.LUT R23, R23, 0xfffffeff, RZ, 0xc0, !PT ;  /* 0xfffffeff17177812 */ /* 0x000fc800078ec0ff */
[----:B------:R-:W0:Y:S02]  /*106c0*/  SHFL.IDX PT, R2, R2, RZ, 0x1f ;  /* 0x00001fff02027589 */ /* 0x000e2400000e0000 */
[----:B0-----:R-:W-:-:S13]  /*106d0*/  ISETP.NE.AND P0, PT, R2, RZ, PT ;  /* 0x000000ff0200720c */ /* 0x001fda0003f05270 */
[----:B------:R-:W-:Y:S01]  /*106e0*/  @P0 LOP3.LUT R23, R23, 0x100, RZ, 0xfc, !PT ;  /* 0x0000010017170812 */ /* 0x000fe200078efcff */
[----:B------:R-:W-:Y:S06]  /*106f0*/  @!P0 BRA `(.L_x_228) ;  /* 0x00000000001c8947 */ /* 0x000fec0003800000 */
[----:B------:R-:W0:Y:S08]  /*10700*/  S2UR UR5, SR_CgaCtaId ;  /* 0x00000000000579c3 */ /* 0x000e300000008800 */
[----:B------:R-:W-:Y:S06]  /*10710*/  BAR.SYNC.DEFER_BLOCKING 0x5, 0x180 ;  /* 0x0146000000007b1d */ /* 0x000fec0000010000 */
[----:B------:R-:W-:-:S02]  /*10720*/  UMOV UR4, 0x400 ;  /* 0x0000040000047882 */ /* 0x000fc40000000000 */
[----:B0-----:R-:W-:-:S09]  /*10730*/  ULEA UR4, UR5, UR4, 0x18 ;  /* 0x0000000405047291 */ /* 0x001fd2000f8ec03f */
[----:B------:R-:W0:Y:S01]  /*10740*/  LDS.128 R16, [UR4+0x388d0] ;  /* 0x0388d004ff107984 */ /* 0x000e220008000c00 */
[----:B------:R-:W-:Y:S06]  /*10750*/  BAR.ARV 0x4, 0x180 ;  /* 0x0106000000007b1d */ /* 0x000fec0000002000 */
[----:B------:R-:W-:Y:S05]  /*10760*/  BRA `(.L_x_229) ;  /* 0x0000000800947947 */ /* 0x000fea0003800000 */
.L_x_228:
[----:B------:R-:W-:Y:S01]  /*10770*/  LOP3.LUT R7, R0, 0x1f, RZ, 0xc0, !PT ;  /* 0x0000001f00077812 */ /* 0x000fe200078ec0ff */
[----:B------:R-:W-:Y:S01]  /*10780*/  ULDC UR4, c[0x0][0xc3c] ;  /* 0x00030f0000047ab9 */ /* 0x000fe20000000800 */
[----:B------:R-:W-:Y:S01]  /*10790*/  IMAD.MOV.U32 R9, RZ, RZ, RZ ;  /* 0x000000ffff097224 */ /* 0x000fe200078e00ff */
[----:B------:R-:W0:Y:S01]  /*107a0*/  S2UR UR6, SR_CTAID.X ;  /* 0x00000000000679c3 */ /* 0x000e220000002500 */
[----:B------:R-:W-:Y:S01]  /*107b0*/  ISETP.NE.AND P0, PT, R7, 0x1f, PT ;  /* 0x0000001f0700780c */ /* 0x000fe20003f05270 */
[----:B------:R-:W-:-:S03]  /*107c0*/  ULDC UR5, c[0x0][0xc38] ;  /* 0x00030e0000057ab9 */ /* 0x000fc60000000800 */
[----:B------:R-:W-:-:S13]  /*107d0*/  ISETP.GE.OR P1, PT, R7, UR4, !P0 ;  /* 0x0000000407007c0c */ /* 0x000fda000c726670 */
[----:B------:R-:W1:Y:S08]  /*107e0*/  @!P1 LDC.64 R4, c[0x0][0xc80] ;  /* 0x00032000ff049b82 */ /* 0x000e700000000a00 */
[----:B------:R-:W2:Y:S01]  /*107f0*/  @!P1 LDC.64 R2, c[0x0][0xc78] ;  /* 0x00031e00ff029b82 */ /* 0x000ea20000000a00 */
[----:B-1----:R-:W-:-:S05]  /*10800*/  @!P1 IMAD.WIDE.U32 R4, R7, 0x4, R4 ;  /* 0x0000000407049825 */ /* 0x002fca00078e0004 */
[----:B------:R-:W3:Y:S01]  /*10810*/  @!P1 LDG.E R6, desc[UR36][R4.64] ;  /* 0x0000002404069981 */ /* 0x000ee2000c1e1900 */
[----:B--2---:R-:W-:-:S05]  /*10820*/  @!P1 IMAD.WIDE.U32 R2, R7, 0x4, R2 ;  /* 0x0000000407029825 */ /* 0x004fca00078e0002 */
[----:B------:R-:W3:Y:S01]  /*10830*/  @!P1 LDG.E R9, desc[UR36][R2.64] ;  /* 0x0000002402099981 */ /* 0x000ee2000c1e1900 */
[C---:B------:R-:W-:Y:S02]  /*10840*/  ISETP.NE.AND P1, PT, R7.reuse, RZ, PT ;  /* 0x000000ff0700720c */ /* 0x040fe40003f25270 */
[C---:B------:R-:W-:Y:S02]  /*10850*/  ISETP.GE.U32.AND P2, PT, R7.reuse, 0x2, PT ;  /* 0x000000020700780c */ /* 0x040fe40003f46070 */
[C---:B------:R-:W-:Y:S02]  /*10860*/  ISETP.GE.U32.AND P3, PT, R7.reuse, 0x4, PT ;  /* 0x000000040700780c */ /* 0x040fe40003f66070 */
[C---:B------:R-:W-:Y:S02]  /*10870*/  ISETP.GE.U32.AND P4, PT, R7.reuse, 0x8, PT ;  /* 0x000000080700780c */ /* 0x040fe40003f86070 */
[----:B------:R-:W-:Y:S01]  /*10880*/  ISETP.GE.U32.AND P5, PT, R7, 0x10, PT ;  /* 0x000000100700780c */ /* 0x000fe20003fa6070 */
[----:B------:R-:W-:Y:S01]  /*10890*/  UMOV UR4, URZ ;  /* 0x0000003f00047c82 */ /* 0x000fe20008000000 */
[----:B---3--:R-:W-:-:S05]  /*108a0*/  IMAD R8, R6, R9, RZ ;  /* 0x0000000906087224 */ /* 0x008fca00078e02ff */
[----:B------:R-:W1:Y:S02]  /*108b0*/  SHFL.UP PT, R10, R8, 0x1, RZ ;  /* 0x04200000080a7989 */ /* 0x000e6400000e00ff */
[----:B-1----:R-:W-:-:S05]  /*108c0*/  SEL R11, R10, RZ, P1 ;  /* 0x000000ff0a0b7207 */ /* 0x002fca0000800000 */
[----:B------:R-:W-:-:S05]  /*108d0*/  IMAD.IADD R11, R8, 0x1, R11 ;  /* 0x00000001080b7824 */ /* 0x000fca00078e020b */
[----:B------:R-:W1:Y:S02]  /*108e0*/  SHFL.UP PT, R10, R11, 0x2, RZ ;  /* 0x044000000b0a7989 */ /* 0x000e6400000e00ff */
[----:B-1----:R-:W-:-:S05]  /*108f0*/  SEL R10, R10, RZ, P2 ;  /* 0x000000ff0a0a7207 */ /* 0x002fca0001000000 */
[----:B------:R-:W-:-:S05]  /*10900*/  IMAD.IADD R10, R11, 0x1, R10 ;  /* 0x000000010b0a7824 */ /* 0x000fca00078e020a */
[----:B------:R-:W1:Y:S02]  /*10910*/  SHFL.UP PT, R4, R10, 0x4, RZ ;  /* 0x048000000a047989 */ /* 0x000e6400000e00ff */
[----:B-1----:R-:W-:-:S04]  /*10920*/  SEL R3, R4, RZ, P3 ;  /* 0x000000ff04037207 */ /* 0x002fc80001800000 */
[----:B------:R-:W-:-:S05]  /*10930*/  IADD3 R3, R10, R3, RZ ;  /* 0x000000030a037210 */ /* 0x000fca0007ffe0ff */
[----:B------:R-:W1:Y:S02]  /*10940*/  SHFL.UP PT, R2, R3, 0x8, RZ ;  /* 0x0500000003027989 */ /* 0x000e6400000e00ff */
[----:B-1----:R-:W-:-:S05]  /*10950*/  SEL R2, R2, RZ, P4 ;  /* 0x000000ff02027207 */ /* 0x002fca0002000000 */
[----:B------:R-:W-:-:S05]  /*10960*/  IMAD.IADD R2, R3, 0x1, R2 ;  /* 0x0000000103027824 */ /* 0x000fca00078e0202 */
[----:B------:R-:W1:Y:S02]  /*10970*/  SHFL.UP PT, R4, R2, 0x10, RZ ;  /* 0x0600000002047989 */ /* 0x000e6400000e00ff */
[----:B-1----:R-:W-:-:S05]  /*10980*/  SEL R5, R4, RZ, P5 ;  /* 0x000000ff04057207 */ /* 0x002fca0002800000 */
[----:B------:R-:W-:-:S05]  /*10990*/  IMAD.IADD R5, R2, 0x1, R5 ;  /* 0x0000000102057824 */ /* 0x000fca00078e0205 */
[----:B------:R-:W1:Y:S02]  /*109a0*/  SHFL.IDX PT, R8, R5, 0x1f, 0x1f ;  /* 0x03e01f0005087f89 */ /* 0x000e6400000e0000 */
[----:B-1----:R-:W-:-:S05]  /*109b0*/  IMAD R8, R8, UR5, RZ ;  /* 0x0000000508087c24 */ /* 0x002fca000f8e02ff */
[----:B0-----:R-:W-:Y:S01]  /*109c0*/  ISETP.GT.AND P6, PT, R8, UR6, PT ;  /* 0x0000000608007c0c */ /* 0x001fe2000bfc4270 */
[----:B------:R-:W-:-:S12]  /*109d0*/  IMAD.MOV.U32 R3, RZ, RZ, R8 ;  /* 0x000000ffff037224 */ /* 0x000fd800078e0008 */
[----:B------:R-:W-:Y:S05]  /*109e0*/  @P6 BRA `(.L_x_230) ;  /* 0x0000000000986947 */ /* 0x000fea0003800000 */
[----:B------:R-:W-:Y:S01]  /*109f0*/  IMAD.MOV.U32 R8, RZ, RZ, R3 ;  /* 0x000000ffff087224 */ /* 0x000fe200078e0003 */
[----:B------:R-:W-:Y:S01]  /*10a00*/  UMOV UR4, URZ ;  /* 0x0000003f00047c82 */ /* 0x000fe20008000000 */
[----:B------:R-:W-:-:S05]  /*10a10*/  ULDC UR5, c[0x0][0xc38] ;  /* 0x00030e0000057ab9 */ /* 0x000fca0000000800 */
.L_x_232:
[----:B------:R-:W0:Y:S01]  /*10a20*/  LDC R2, c[0x0][0xc3c] ;  /* 0x00030f00ff027b82 */ /* 0x000e220000000800 */
[----:B------:R-:W-:-:S06]  /*10a30*/  UIADD3 UR4, UR4, 0x1f, URZ ;  /* 0x0000001f04047890 */ /* 0x000fcc000fffe03f */
[----:B0-----:R-:W-:-:S13]  /*10a40*/  ISETP.LE.AND P6, PT, R2, UR4, PT ;  /* 0x0000000402007c0c */ /* 0x001fda000bfc3270 */
[----:B------:R-:W-:Y:S05]  /*10a50*/  @P6 BRA `(.L_x_231) ;  /* 0x0000000400ac6947 */ /* 0x000fea0003800000 */
[----:B------:R-:W-:Y:S02]  /*10a60*/  VIADD R9, R7, UR4 ;  /* 0x0000000407097c36 */ /* 0x000fe40008000000 */
[----:B------:R-:W-:-:S03]  /*10a70*/  IMAD.MOV.U32 R6, RZ, RZ, RZ ;  /* 0x000000ffff067224 */ /* 0x000fc600078e00ff */
[----:B------:R-:W-:-:S13]  /*10a80*/  ISETP.GE.OR P6, PT, R9, R2, !P0 ;  /* 0x000000020900720c */ /* 0x000fda00047c6670 */
[----:B------:R-:W0:Y:S08]  /*10a90*/  @!P6 LDC.64 R4, c[0x0][0xc80] ;  /* 0x00032000ff04eb82 */ /* 0x000e300000000a00 */
[----:B------:R-:W1:Y:S01]  /*10aa0*/  @!P6 LDC.64 R2, c[0x0][0xc78] ;  /* 0x00031e00ff02eb82 */ /* 0x000e620000000a00 */
[----:B0-----:R-:W-:-:S05]  /*10ab0*/  @!P6 IMAD.WIDE R4, R9, 0x4, R4 ;  /* 0x000000040904e825 */ /* 0x001fca00078e0204 */
[----:B------:R-:W2:Y:S01]  /*10ac0*/  @!P6 LDG.E R6, desc[UR36][R4.64] ;  /* 0x000000240406e981 */ /* 0x000ea2000c1e1900 */
[----:B-1----:R-:W-:-:S04]  /*10ad0*/  @!P6 IMAD.WIDE R2, R9, 0x4, R2 ;  /* 0x000000040902e825 */ /* 0x002fc800078e0202 */
[----:B------:R-:W-:-:S06]  /*10ae0*/  IMAD.MOV.U32 R9, RZ, RZ, RZ ;  /* 0x000000ffff097224 */ /* 0x000fcc00078e00ff */
[----:B------:R-:W2:Y:S02]  /*10af0*/  @!P6 LDG.E R9, desc[UR36][R2.64] ;  /* 0x000000240209e981 */ /* 0x000ea4000c1e1900 */
[----:B--2---:R-:W-:-:S05]  /*10b00*/  IMAD R13, R6, R9, RZ ;  /* 0x00000009060d7224 */ /* 0x004fca00078e02ff */
[----:B------:R-:W0:Y:S02]  /*10b10*/  SHFL.UP PT, R10, R13, 0x1, RZ ;  /* 0x042000000d0a7989 */ /* 0x000e2400000e00ff */
[----:B0-----:R-:W-:-:S05]  /*10b20*/  SEL R10, R10, RZ, P1 ;  /* 0x000000ff0a0a7207 */ /* 0x001fca0000800000 */
[----:B------:R-:W-:-:S05]  /*10b30*/  IMAD.IADD R10, R13, 0x1, R10 ;  /* 0x000000010d0a7824 */ /* 0x000fca00078e020a */
        /* <DEDUP_REMOVED lines=12> */
[----:B------:R-:W0:Y:S02]  /*10c00*/  SHFL.IDX PT, R2, R5, 0x1f, 0x1f ;  /* 0x03e01f0005027f89 */ /* 0x000e2400000e0000 */
[----:B0-----:R-:W-:-:S04]  /*10c10*/  IMAD R3, R2, UR5, RZ ;  /* 0x0000000502037c24 */ /* 0x001fc8000f8e02ff */
[----:B------:R-:W-:-:S05]  /*10c20*/  IMAD.IADD R8, R3, 0x1, R8 ;  /* 0x0000000103087824 */ /* 0x000fca00078e0208 */
[----:B------:R-:W-:-:S13]  /*10c30*/  ISETP.GT.AND P6, PT, R8, UR6, PT ;  /* 0x0000000608007c0c */ /* 0x000fda000bfc4270 */
[----:B------:R-:W-:Y:S05]  /*10c40*/  @!P6 BRA `(.L_x_232) ;  /* 0xfffffffc0074e947 */ /* 0x000fea000383ffff */
.L_x_230:
[----:B------:R-:W-:Y:S01]  /*10c50*/  IMAD.IADD R11, R8, 0x1, -R3 ;  /* 0x00000001080b7824 */ /* 0x000fe200078e0a03 */
[----:B------:R-:W-:-:S03]  /*10c60*/  MOV R16, RZ ;  /* 0x000000ff00107202 */ /* 0x000fc60000000f00 */
[----:B------:R-:W-:-:S05]  /*10c70*/  IMAD R2, R5, UR5, R11 ;  /* 0x0000000505027c24 */ /* 0x000fca000f8e020b */
[----:B------:R-:W-:-:S13]  /*10c80*/  ISETP.GT.AND P0, PT, R2, UR6, PT ;  /* 0x0000000602007c0c */ /* 0x000fda000bf04270 */
[----:B------:R-:W-:-:S04]  /*10c90*/  VOTE.ANY R8, PT, !P0 ;  /* 0x0000000000087806 */ /* 0x000fc800040e0100 */
[----:B------:R-:W0:Y:S01]  /*10ca0*/  POPC R19, R8 ;  /* 0x0000000800137309 */ /* 0x000e220000000000 */
[----:B------:R-:W-:Y:S01]  /*10cb0*/  ISETP.NE.AND P0, PT, R8, RZ, PT ;  /* 0x000000ff0800720c */ /* 0x000fe20003f05270 */
[----:B0-----:R-:W0:Y:S04]  /*10cc0*/  SHFL.IDX PT, R6, R6, R19, 0x1f ;  /* 0x00001f1306067589 */ /* 0x001e2800000e0000 */
[----:B------:R1:W2:Y:S01]  /*10cd0*/  SHFL.IDX PT, R9, R9, R19, 0x1f ;  /* 0x00001f1309097589 */ /* 0x0002a200000e0000 */
[----:B0-----:R-:W-:-:S04]  /*10ce0*/  IABS R4, R6 ;  /* 0x0000000600047213 */ /* 0x001fc80000000000 */
[----:B------:R-:W0:Y:S08]  /*10cf0*/  I2F.RP R10, R4 ;  /* 0x00000004000a7306 */ /* 0x000e300000209400 */
[----:B0-----:R-:W0:Y:S02]  /*10d00*/  MUFU.RCP R10, R10 ;  /* 0x0000000a000a7308 */ /* 0x001e240000001000 */
[----:B0-----:R-:W-:-:S06]  /*10d10*/  VIADD R2, R10, 0xffffffe ;  /* 0x0ffffffe0a027836 */ /* 0x001fcc0000000000 */
[----:B------:R-:W0:Y:S02]  /*10d20*/  F2I.FTZ.U32.TRUNC.NTZ R3, R2 ;  /* 0x0000000200037305 */ /* 0x000e24000021f000 */
[----:B0-----:R-:W-:Y:S01]  /*10d30*/  IMAD.MOV R12, RZ, RZ, -R3 ;  /* 0x000000ffff0c7224 */ /* 0x001fe200078e0a03 */
[----:B-12---:R-:W-:Y:S06]  /*10d40*/  @!P0 BRA `(.L_x_233) ;  /* 0x0000000000088947 */ /* 0x006fec0003800000 */
[----:B------:R-:W-:-:S06]  /*10d50*/  VIADD R16, R19, 0xffffffff ;  /* 0xffffffff13107836 */ /* 0x000fcc0000000000 */
[----:B------:R0:W1:Y:S02]  /*10d60*/  SHFL.IDX PT, R16, R5, R16, 0x1f ;  /* 0x00001f1005107589 */ /* 0x00006400000e0000 */
.L_x_233:
[----:B-1----:R-:W-:Y:S01]  /*10d70*/  IMAD R16, R16, UR5, R11 ;  /* 0x0000000510107c24 */ /* 0x002fe2000f8e020b */
[----:B0-----:R-:W-:Y:S01]  /*10d80*/  IABS R5, R9 ;  /* 0x0000000900057213 */ /* 0x001fe20000000000 */
[----:B------:R-:W-:Y:S01]  /*10d90*/  IMAD.MOV.U32 R11, RZ, RZ, R12 ;  /* 0x000000ffff0b7224 */ /* 0x000fe200078e000c */
[----:B------:R-:W-:Y:S01]  /*10da0*/  IABS R12, R6 ;  /* 0x00000006000c7213 */ /* 0x000fe20000000000 */
[----:B------:R-:W-:Y:S01]  /*10db0*/  IMAD.MOV.U32 R2, RZ, RZ, RZ ;  /* 0x000000ffff027224 */ /* 0x000fe200078e00ff */
[----:B------:R-:W-:Y:S01]  /*10dc0*/  IADD3 R17, -R16, UR6, RZ ;  /* 0x0000000610117c10 */ /* 0x000fe2000fffe1ff */
[----:B------:R-:W-:Y:S01]  /*10dd0*/  IMAD R11, R11, R4, RZ ;  /* 0x000000040b0b7224 */ /* 0x000fe200078e02ff */
[----:B------:R-:W0:Y:S01]  /*10de0*/  I2F.RP R8, R5 ;  /* 0x0000000500087306 */ /* 0x000e220000209400 */
[----:B------:R-:W-:Y:S01]  /*10df0*/  IMAD.MOV R12, RZ, RZ, -R12 ;  /* 0x000000ffff0c7224 */ /* 0x000fe200078e0a0c */
[----:B------:R-:W-:Y:S01]  /*10e00*/  IABS R10, R17 ;  /* 0x00000011000a7213 */ /* 0x000fe20000000000 */
[----:B------:R-:W-:-:S04]  /*10e10*/  IMAD.HI.U32 R2, R3, R11, R2 ;  /* 0x0000000b03027227 */ /* 0x000fc800078e0002 */
[----:B------:R-:W-:Y:S02]  /*10e20*/  IMAD.MOV.U32 R3, RZ, RZ, R10 ;  /* 0x000000ffff037224 */ /* 0x000fe400078e000a */
[----:B------:R-:W-:Y:S02]  /*10e30*/  IMAD.MOV.U32 R10, RZ, RZ, R12 ;  /* 0x000000ffff0a7224 */ /* 0x000fe400078e000c */
[----:B------:R-:W-:-:S04]  /*10e40*/  IMAD.HI.U32 R2, R2, R3, RZ ;  /* 0x0000000302027227 */ /* 0x000fc800078e00ff */
[----:B------:R-:W-:Y:S01]  /*10e50*/  IMAD R3, R2, R10, R3 ;  /* 0x0000000a02037224 */ /* 0x000fe200078e0203 */
[----:B0-----:R-:W0:Y:S01]  /*10e60*/  MUFU.RCP R8, R8 ;  /* 0x0000000800087308 */ /* 0x001e220000001000 */
[----:B------:R-:W-:-:S03]  /*10e70*/  VIADD R19, R19, UR4 ;  /* 0x0000000413137c36 */ /* 0x000fc60008000000 */
[----:B------:R-:W-:-:S13]  /*10e80*/  ISETP.GT.U32.AND P1, PT, R4, R3, PT ;  /* 0x000000030400720c */ /* 0x000fda0003f24070 */
[----:B------:R-:W-:Y:S02]  /*10e90*/  @!P1 IMAD.IADD R3, R3, 0x1, -R4 ;  /* 0x0000000103039824 */ /* 0x000fe400078e0a04 */
[----:B0-----:R-:W-:Y:S02]  /*10ea0*/  VIADD R10, R8, 0xffffffe ;  /* 0x0ffffffe080a7836 */ /* 0x001fe40000000000 */
[----:B------:R-:W-:Y:S01]  /*10eb0*/  @!P1 VIADD R2, R2, 0x1 ;  /* 0x0000000102029836 */ /* 0x000fe20000000000 */
[----:B------:R-:W-:Y:S02]  /*10ec0*/  ISETP.GE.U32.AND P0, PT, R3, R4, PT ;  /* 0x000000040300720c */ /* 0x000fe40003f06070 */
[----:B------:R-:W-:Y:S01]  /*10ed0*/  LOP3.LUT R4, R17, R6, RZ, 0x3c, !PT ;  /* 0x0000000611047212 */ /* 0x000fe200078e3cff */
[----:B------:R0:W1:Y:S01]  /*10ee0*/  F2I.FTZ.U32.TRUNC.NTZ R3, R10 ;  /* 0x0000000a00037305 */ /* 0x000062000021f000 */
[----:B------:R-:W-:Y:S02]  /*10ef0*/  ISETP.NE.AND P1, PT, R6, RZ, PT ;  /* 0x000000ff0600720c */ /* 0x000fe40003f25270 */
[----:B------:R-:W-:-:S02]  /*10f00*/  ISETP.GE.AND P2, PT, R4, RZ, PT ;  /* 0x000000ff0400720c */ /* 0x000fc40003f46270 */
[----:B0-----:R-:W-:-:S05]  /*10f10*/  IABS R10, R9 ;  /* 0x00000009000a7213 */ /* 0x001fca0000000000 */
[----:B------:R-:W-:-:S04]  /*10f20*/  @P0 VIADD R2, R2, 0x1 ;  /* 0x0000000102020836 */ /* 0x000fc80000000000 */
[----:B------:R-:W-:Y:S02]  /*10f30*/  IMAD.MOV.U32 R8, RZ, RZ, R2 ;  /* 0x000000ffff087224 */ /* 0x000fe400078e0002 */
[----:B-1----:R-:W-:Y:S02]  /*10f40*/  IMAD.MOV R2, RZ, RZ, -R3 ;  /* 0x000000ffff027224 */ /* 0x002fe400078e0a03 */
[----:B------:R-:W-:Y:S01]  /*10f50*/  @!P2 IMAD.MOV R8, RZ, RZ, -R8 ;  /* 0x000000ffff08a224 */ /* 0x000fe200078e0a08 */
[----:B------:R-:W-:Y:S01]  /*10f60*/  @!P1 LOP3.LUT R8, RZ, R6, RZ, 0x33, !PT ;  /* 0x00000006ff089212 */ /* 0x000fe200078e33ff */
[----:B------:R-:W-:Y:S02]  /*10f70*/  IMAD R11, R2, R5, RZ ;  /* 0x00000005020b7224 */ /* 0x000fe400078e02ff */
[----:B------:R-:W-:Y:S01]  /*10f80*/  IMAD.MOV.U32 R2, RZ, RZ, RZ ;  /* 0x000000ffff027224 */ /* 0x000fe200078e00ff */
[----:B------:R-:W-:Y:S01]  /*10f90*/  IABS R4, R8 ;  /* 0x0000000800047213 */ /* 0x000fe20000000000 */
[----:B------:R-:W-:-:S02]  /*10fa0*/  IMAD.MOV R10, RZ, RZ, -R10 ;  /* 0x000000ffff0a7224 */ /* 0x000fc400078e0a0a */
[----:B------:R-:W-:-:S04]  /*10fb0*/  IMAD.HI.U32 R2, R3, R11, R2 ;  /* 0x0000000b03027227 */ /* 0x000fc800078e0002 */
[----:B------:R-:W-:Y:S01]  /*10fc0*/  IMAD.MOV.U32 R3, RZ, RZ, R4 ;  /* 0x000000ffff037224 */ /* 0x000fe200078e0004 */
[----:B------:R-:W-:Y:S01]  /*10fd0*/  MOV R4, R10 ;  /* 0x0000000a00047202 */ /* 0x000fe20000000f00 */
[----:B------:R-:W-:Y:S02]  /*10fe0*/  IMAD R6, R6, R8, RZ ;  /* 0x0000000806067224 */ /* 0x000fe400078e02ff */
[----:B------:R-:W-:-:S04]  /*10ff0*/  IMAD.HI.U32 R2, R2, R3, RZ ;  /* 0x0000000302027227 */ /* 0x000fc800078e00ff */
[----:B------:R-:W-:Y:S01]  /*11000*/  IMAD R4, R2, R4, R3 ;  /* 0x0000000402047224 */ /* 0x000fe200078e0203 */
[----:B------:R-:W-:Y:S01]  /*11010*/  LOP3.LUT R3, R8, R9, RZ, 0x3c, !PT ;  /* 0x0000000908037212 */ /* 0x000fe200078e3cff */
[----:B------:R-:W-:-:S03]  /*11020*/  IMAD.IADD R17, R17, 0x1, -R6 ;  /* 0x0000000111117824 */ /* 0x000fc600078e0a06 */
[----:B------:R-:W-:Y:S02]  /*11030*/  ISETP.GT.U32.AND P1, PT, R5, R4, PT ;  /* 0x000000040500720c */ /* 0x000fe40003f24070 */
[----:B------:R-:W-:-:S11]  /*11040*/  ISETP.GE.AND P2, PT, R3, RZ, PT ;  /* 0x000000ff0300720c */ /* 0x000fd60003f46270 */
[----:B------:R-:W-:Y:S02]  /*11050*/  @!P1 IMAD.IADD R4, R4, 0x1, -R5 ;  /* 0x0000000104049824 */ /* 0x000fe400078e0a05 */
[----:B------:R-:W-:Y:S01]  /*11060*/  @!P1 VIADD R2, R2, 0x1 ;  /* 0x0000000102029836 */ /* 0x000fe20000000000 */
[----:B------:R-:W-:Y:S02]  /*11070*/  ISETP.NE.AND P1, PT, R9, RZ, PT ;  /* 0x000000ff0900720c */ /* 0x000fe40003f25270 */
[----:B------:R-:W-:-:S13]  /*11080*/  ISETP.GE.U32.AND P0, PT, R4, R5, PT ;  /* 0x000000050400720c */ /* 0x000fda0003f06070 */
[----:B------:R-:W-:-:S04]  /*11090*/  @P0 VIADD R2, R2, 0x1 ;  /* 0x0000000102020836 */ /* 0x000fc80000000000 */
[----:B------:R-:W-:Y:S01]  /*110a0*/  @!P2 IMAD.MOV R2, RZ, RZ, -R2 ;  /* 0x000000ffff02a224 */ /* 0x000fe200078e0a02 */
[----:B------:R-:W-:-:S05]  /*110b0*/  @!P1 LOP3.LUT R2, RZ, R9, RZ, 0x33, !PT ;  /* 0x00000009ff029212 */ /* 0x000fca00078e33ff */
[----:B------:R-:W-:-:S04]  /*110c0*/  IMAD.MOV R18, RZ, RZ, -R2 ;  /* 0x000000ffff127224 */ /* 0x000fc800078e0a02 */
[C---:B------:R-:W-:Y:S02]  /*110d0*/  IMAD R18, R9.reuse, R18, R8 ;  /* 0x0000001209127224 */ /* 0x040fe400078e0208 */
[----:B------:R-:W-:-:S04]  /*110e0*/  IMAD R9, R9, 0x1000000, R2 ;  /* 0x0100000009097824 */ /* 0x000fc800078e0202 */
[----:B------:R-:W-:Y:S01]  /*110f0*/  IMAD R18, R18, 0x10000, R9 ;  /* 0x0001000012127824 */ /* 0x000fe200078e0209 */
[----:B------:R-:W-:Y:S06]  /*11100*/  BRA `(.L_x_234) ;  /* 0x0000000000147947 */ /* 0x000fec0003800000 */
.L_x_231:
[----:B------:R-:W-:Y:S01]  /*11110*/  ULDC UR4, c[0x0][0xc3c] ;  /* 0x00030f0000047ab9 */ /* 0x000fe20000000800 */
[----:B------:R-:W-:Y:S02]  /*11120*/  IMAD.MOV.U32 R17, RZ, RZ, RZ ;  /* 0x000000ffff117224 */ /* 0x000fe400078e00ff */
[----:B------:R-:W-:Y:S02]  /*11130*/  IMAD.U32 R16, RZ, RZ, UR6 ;  /* 0x00000006ff107e24 */ /* 0x000fe4000f8e00ff */
[----:B------:R-:W-:Y:S02]  /*11140*/  IMAD.MOV.U32 R18, RZ, RZ, RZ ;  /* 0x000000ffff127224 */ /* 0x000fe400078e00ff */
[----:B------:R-:W-:-:S07]  /*11150*/  IMAD.U32 R19, RZ, RZ, UR4 ;  /* 0x00000004ff137e24 */ /* 0x000fce000f8e00ff */
.L_x_234:
[----:B------:R-:W-:-:S13]  /*11160*/  ISETP.NE.AND P0, PT, R7, RZ, PT ;  /* 0x000000ff0700720c */ /* 0x000fda0003f05270 */
[----:B------:R-:W0:Y:S01]  /*11170*/  @!P0 S2R R3, SR_CgaCtaId ;  /* 0x0000000000038919 */ /* 0x000e220000008800 */
[----:B------:R-:W-:-:S04]  /*11180*/  @!P0 MOV R2, 0x400 ;  /* 0x0000040000028802 */ /* 0x000fc80000000f00 */
[----:B0-----:R-:W-:-:S05]  /*11190*/  @!P0 LEA R2, R3, R2, 0x18 ;  /* 0x0000000203028211 */ /* 0x001fca00078ec0ff */
[----:B------:R1:W-:Y:S01]  /*111a0*/  @!P0 STS.128 [R2+0x388d0], R16 ;  /* 0x0388d01002008388 */ /* 0x0003e20000000c00 */
[----:B------:R-:W-:Y:S06]  /*111b0*/  BAR.ARV 0x5, 0x180 ;  /* 0x0146000000007b1d */ /* 0x000fec0000002000 */
.L_x_229:
[----:B------:R2:W-:Y:S01]  /*111c0*/  STL [R1+0x28], RZ ;  /* 0x000028ff01007387 */ /* 0x0005e20000100800 */
[----:B------:R-:W-:Y:S01]  /*111d0*/  ULDC UR4, c[0x0][0xc3c] ;  /* 0x00030f0000047ab9 */ /* 0x000fe20000000800 */
[----:B------:R-:W-:Y:S01]  /*111e0*/  IMAD.MOV.U32 R28, RZ, RZ, 0x1 ;  /* 0x00000001ff1c7424 */ /* 0x000fe200078e00ff */
[----:B0-----:R-:W-:Y:S01]  /*111f0*/  ISETP.GE.AND P0, PT, R19, UR4, PT ;  /* 0x0000000413007c0c */ /* 0x001fe2000bf06270 */
[----:B------:R-:W-:-:S12]  /*11200*/  IMAD.MOV.U32 R27, RZ, RZ, RZ ;  /* 0x000000ffff1b7224 */ /* 0x000fd800078e00ff */
[----:B--2---:R-:W-:Y:S05]  /*11210*/  @P0 BRA `(.L_x_235) ;  /* 0x0000004c00140947 */ /* 0x004fea0003800000 */
[----:B-1----:R-:W2:Y:S01]  /*11220*/  LDL R2, [R1+0x50] ;  /* 0x0000500001027983 */ /* 0x002ea20000100800 */
[----:B------:R-:W0:Y:S01]  /*11230*/  S2UR UR5, SR_CgaCtaId ;  /* 0x00000000000579c3 */ /* 0x000e220000008800 */
[----:B------:R-:W-:Y:S01]  /*11240*/  SHF.L.U32 R32, R0, 0x3, RZ ;  /* 0x0000000300207819 */ /* 0x000fe200000006ff */
[----:B------:R-:W-:Y:S01]  /*11250*/  BSSY B8, `(.L_x_235) ;  /* 0x00004c1000087945 */ /* 0x000fe20003800000 */
[----:B------:R1:W-:Y:S01]  /*11260*/  STL [R1+0x28], RZ ;  /* 0x000028ff01007387 */ /* 0x0003e20000100800 */
[----:B------:R-:W-:Y:S01]  /*11270*/  IMAD.MOV.U32 R28, RZ, RZ, 0x1 ;  /* 0x00000001ff1c7424 */ /* 0x000fe200078e00ff */
[----:B------:R-:W-:Y:S01]  /*11280*/  LOP3.LUT R3, R32, 0x1f8, RZ, 0xc0, !PT ;  /* 0x000001f820037812 */ /* 0x000fe200078ec0ff */
[----:B------:R-:W-:Y:S01]  /*11290*/  IMAD.MOV.U32 R27, RZ, RZ, RZ ;  /* 0x000000ffff1b7224 */ /* 0x000fe200078e00ff */
[----:B------:R-:W-:Y:S02]  /*112a0*/  ULDC UR39, c[0x0][0xc] ;  /* 0x0000030000277ab9 */ /* 0x000fe40000000800 */
[----:B------:R-:W-:-:S04]  /*112b0*/  LOP3.LUT R3, R3, 0x38, R0, 0x78, !PT ;  /* 0x0000003803037812 */ /* 0x000fc800078e7800 */
[----:B------:R-:W-:Y:S02]  /*112c0*/  LOP3.LUT R31, R3, 0x200, R32, 0xf8, !PT ;  /* 0x00000200031f7812 */ /* 0x000fe400078ef820 */
[----:B------:R-:W-:-:S04]  /*112d0*/  LOP3.LUT R32, R32, 0x38, RZ, 0xc0, !PT ;  /* 0x0000003820207812 */ /* 0x000fc800078ec0ff */
[C---:B------:R-:W-:Y:S02]  /*112e0*/  LOP3.LUT R37, R32.reuse, 0x40, RZ, 0xfc, !PT ;  /* 0x0000004020257812 */ /* 0x040fe400078efcff */
[C---:B------:R-:W-:Y:S02]  /*112f0*/  LOP3.LUT R36, R32.reuse, 0x80, RZ, 0xfc, !PT ;  /* 0x0000008020247812 */ /* 0x040fe400078efcff */
[----:B------:R-:W-:Y:S02]  /*11300*/  LOP3.LUT R34, R32, 0xc0, RZ, 0xfc, !PT ;  /* 0x000000c020227812 */ /* 0x000fe400078efcff */
[----:B--2---:R-:W-:Y:S02]  /*11310*/  R2UR UR4, R2 ;  /* 0x00000000020472ca */ /* 0x004fe400000e0000 */
[C---:B------:R-:W-:Y:S01]  /*11320*/  LOP3.LUT R2, R0.reuse, 0x7f, RZ, 0xc0, !PT ;  /* 0x0000007f00027812 */ /* 0x040fe200078ec0ff */
[----:B------:R-:W-:-:S03]  /*11330*/  IMAD.SHL.U32 R0, R0, 0x10, RZ ;  /* 0x0000001000007824 */ /* 0x000fc600078e00ff */
[----:B------:R-:W-:-:S04]  /*11340*/  SHF.R.U32.HI R2, RZ, 0x3, R2 ;  /* 0x00000003ff027819 */ /* 0x000fc80000011602 */
[----:B------:R-:W-:-:S03]  /*11350*/  LOP3.LUT R0, R2, 0x70, R0, 0xf8, !PT ;  /* 0x0000007002007812 */ /* 0x000fc600078ef800 */
[----:B------:R-:W-:-:S03]  /*11360*/  ULOP3.LUT UR38, UR4, 0x2, URZ, 0xfc, !UPT ;  /* 0x0000000204267892 */ /* 0x000fc6000f8efc3f */
[----:B------:R-:W-:Y:S02]  /*11370*/  UMOV UR4, 0x400 ;  /* 0x0000040000047882 */ /* 0x000fe40000000000 */
[----:B0-----:R-:W-:-:S06]  /*11380*/  ULEA UR4, UR5, UR4, 0x18 ;  /* 0x0000000405047291 */ /* 0x001fcc000f8ec03f */
[----:B------:R-:W-:-:S04]  /*11390*/  IMAD.U32 R22, RZ, RZ, UR4 ;  /* 0x00000004ff167e24 */ /* 0x000fc8000f8e00ff */
[----:B-1----:R-:W-:-:S07]  /*113a0*/  IMAD R33, R31, 0x2, R22 ;  /* 0x000000021f217824 */ /* 0x002fce00078e0216 */
.L_x_300:
[----:B0-----:R-:W0:Y:S02]  /*113b0*/  LDC.64 R2, c[0x0][0xc88] ;  /* 0x00032200ff027b82 */ /* 0x001e240000000a00 */
[----:B0-----:R-:W-:-:S05]  /*113c0*/  IMAD.WIDE R2, R19, 0x4, R2 ;  /* 0x0000000413027825 */ /* 0x001fca00078e0202 */
[----:B--2---:R-:W2:Y:S01]  /*113d0*/  LDG.E R29, desc[UR36][R2.64] ;  /* 0x00000024021d7981 */ /* 0x004ea2000c1e1900 */
[----:B------:R-:W-:Y:S05]  /*113e0*/  YIELD ;  /* 0x0000000000007946 */ /* 0x000fea0003800000 */
[----:B------:R-:W-:Y:S01]  /*113f0*/  ULDC.64 UR4, c[0x0][0xa28] ;  /* 0x00028a0000047ab9 */ /* 0x000fe20000000a00 */
[----:B------:R-:W-:Y:S01]  /*11400*/  IMAD.MOV.U32 R6, RZ, RZ, RZ ;  /* 0x000000ffff067224 */ /* 0x000fe200078e00ff */
[----:B------:R-:W-:Y:S01]  /*11410*/  ISETP.NE.U32.AND P0, PT, RZ, UR4, PT ;  /* 0x00000004ff007c0c */ /* 0x000fe2000bf05070 */
[----:B------:R-:W-:-:S03]  /*11420*/  ULDC.64 UR6, c[0x0][0xa18] ;  /* 0x0002860000067ab9 */ /* 0x000fc60000000a00 */
[----:B------:R-:W-:Y:S01]  /*11430*/  ISETP.NE.AND.EX P0, PT, RZ, UR5, PT, P0 ;  /* 0x00000005ff007c0c */ /* 0x000fe2000bf05300 */
[----:B------:R-:W-:Y:S01]  /*11440*/  IMAD.MOV.U32 R35, RZ, RZ, RZ ;  /* 0x000000ffff237224 */ /* 0x000fe200078e00ff */
[----:B--2---:R-:W-:-:S11]  /*11450*/  SHF.R.S32.HI R0, RZ, 0x1f, R29 ;  /* 0x0000001fff007819 */ /* 0x004fd6000001141d */
[C---:B------:R-:W-:Y:S01]  /*11460*/  @P0 LEA R2, P1, R29.reuse, UR4, 0x2 ;  /* 0x000000041d020c11 */ /* 0x040fe2000f8210ff */
[C---:B------:R-:W-:Y:S01]  /*11470*/  IMAD.SHL.U32 R24, R29.reuse, 0x4, RZ ;  /* 0x000000041d187824 */ /* 0x040fe200078e00ff */
[C-C-:B------:R-:W-:Y:S01]  /*11480*/  SHF.L.U64.HI R25, R29.reuse, 0x2, R0.reuse ;  /* 0x000000021d197819 */ /* 0x140fe20000010200 */
[----:B------:R0:W-:Y:S01]  /*11490*/  STL [R1+0x10], R0 ;  /* 0x0000100001007387 */ /* 0x0001e20000100800 */
[----:B------:R-:W-:Y:S01]  /*114a0*/  @P0 LEA.HI.X R3, R29, UR5, R0, 0x2, P1 ;  /* 0x000000051d030c11 */ /* 0x000fe200088f1400 */
[----:B------:R-:W-:-:S04]  /*114b0*/  ULDC.64 UR4, c[0x0][0xa00] ;  /* 0x0002800000047ab9 */ /* 0x000fc80000000a00 */
[----:B------:R1:W2:Y:S01]  /*114c0*/  @P0 LDG.E R6, desc[UR36][R2.64] ;  /* 0x0000002402060981 */ /* 0x0002a2000c1e1900 */
[----:B------:R-:W-:Y:S02]  /*114d0*/  ISETP.NE.U32.AND P0, PT, RZ, UR4, PT ;  /* 0x00000004ff007c0c */ /* 0x000fe4000bf05070 */
[----:B------:R-:W-:Y:S02]  /*114e0*/  LOP3.LUT R23, R23, 0xffffff7f, RZ, 0xc0, !PT ;  /* 0xffffff7f17177812 */ /* 0x000fe400078ec0ff */
[----:B------:R-:W-:Y:S02]  /*114f0*/  ISETP.NE.AND.EX P2, PT, RZ, UR5, PT, P0 ;  /* 0x00000005ff007c0c */ /* 0x000fe4000bf45300 */
[----:B------:R-:W-:Y:S02]  /*11500*/  ISETP.NE.U32.AND P0, PT, RZ, UR6, PT ;  /* 0x00000006ff007c0c */ /* 0x000fe4000bf05070 */
[----:B-1----:R-:W-:Y:S02]  /*11510*/  IADD3 R2, P1, R24, UR4, RZ ;  /* 0x0000000418027c10 */ /* 0x002fe4000ff3e0ff */
[----:B------:R-:W-:-:S02]  /*11520*/  ISETP.NE.AND.EX P0, PT, RZ, UR7, PT, P0 ;  /* 0x00000007ff007c0c */ /* 0x000fc4000bf05300 */
[----:B------:R-:W-:Y:S01]  /*11530*/  IADD3.X R3, R25, UR5, RZ, P1, !PT ;  /* 0x0000000519037c10 */ /* 0x000fe20008ffe4ff */
[----:B------:R-:W-:-:S04]  /*11540*/  ULDC.64 UR4, c[0x0][0x418] ;  /* 0x0001060000047ab9 */ /* 0x000fc80000000a00 */
[----:B------:R-:W-:Y:S01]  /*11550*/  @P2 LOP3.LUT R23, R23, 0x80, RZ, 0xfc, !PT ;  /* 0x0000008017172812 */ /* 0x000fe200078efcff */
[----:B------:R1:W5:Y:S05]  /*11560*/  @P2 LDG.E R35, desc[UR36][R2.64] ;  /* 0x0000002402232981 */ /* 0x00036a000c1e1900 */
[----:B------:R-:W-:-:S04]  /*11570*/  @P0 IADD3 R4, P1, R24, UR6, RZ ;  /* 0x0000000618040c10 */ /* 0x000fc8000ff3e0ff */
[----:B------:R-:W-:-:S05]  /*11580*/  @P0 IADD3.X R5, R25, UR7, RZ, P1, !PT ;  /* 0x0000000719050c10 */ /* 0x000fca0008ffe4ff */
[----:B------:R-:W3:Y:S01]  /*11590*/  @P0 LDG.E R4, desc[UR36][R4.64] ;  /* 0x0000002404040981 */ /* 0x000ee2000c1e1900 */
[----:B------:R-:W-:-:S03]  /*115a0*/  UISETP.NE.U32.AND UP0, UPT, UR4, URZ, UPT ;  /* 0x0000003f0400728c */ /* 0x000fc6000bf05070 */
[----:B------:R-:W-:Y:S01]  /*115b0*/  ULDC UR4, c[0x0][0x424] ;  /* 0x0001090000047ab9 */ /* 0x000fe20000000800 */
[----:B------:R-:W-:-:S03]  /*115c0*/  UISETP.NE.AND.EX UP0, UPT, UR5, URZ, UPT, UP0 ;  /* 0x0000003f0500728c */ /* 0x000fc6000bf05300 */
[----:B------:R-:W-:Y:S01]  /*115d0*/  ULDC UR5, c[0x0][0x2f0] ;  /* 0x0000bc0000057ab9 */ /* 0x000fe20000000800 */
[----:B------:R-:W-:-:S04]  /*115e0*/  USEL UR4, UR4, 0x1, UP0 ;  /* 0x0000000104047887 */ /* 0x000fc80008000000 */
[----:B------:R-:W-:-:S06]  /*115f0*/  UIMAD UR4, UR4, UR5, URZ ;  /* 0x00000005040472a4 */ /* 0x000fcc000f8e023f */
[----:B0-----:R-:W-:Y:S01]  /*11600*/  IMAD.U32 R0, RZ, RZ, UR4 ;  /* 0x00000004ff007e24 */ /* 0x001fe2000f8e00ff */
[----:B--2---:R1:W-:Y:S04]  /*11610*/  STL [R1+0x8], R6 ;  /* 0x0000080601007387 */ /* 0x0043e80000100800 */
[----:B---3--:R1:W-:Y:S01]  /*11620*/  @P0 STL [R1+0x20], R4 ;  /* 0x0000200401000387 */ /* 0x0083e20000100800 */
[----:B------:R-:W-:Y:S05]  /*11630*/  @P0 BRA `(.L_x_236) ;  /* 0x0000000000200947 */ /* 0x000fea0003800000 */
[----:B------:R-:W-:Y:S02]  /*11640*/  ULDC UR4, c[0x0][0x288] ;  /* 0x0000a20000047ab9 */ /* 0x000fe40000000800 */
[----:B-1----:R-:W-:-:S05]  /*11650*/  IMAD.U32 R4, RZ, RZ, UR4 ;  /* 0x00000004ff047e24 */ /* 0x002fca000f8e00ff */
[----:B------:R0:W-:Y:S01]  /*11660*/  STL [R1+0x20], R4 ;  /* 0x0000200401007387 */ /* 0x0001e20000100800 */
[----:B------:R-:W-:Y:S05]  /*11670*/  @!P2 BRA `(.L_x_236) ;  /* 0x000000000010a947 */ /* 0x000fea0003800000 */
[----:B------:R-:W2:Y:S04]  /*11680*/  LDG.E R5, desc[UR36][R2.64] ;  /* 0x0000002402057981 */ /* 0x000ea8000c1e1900 */
[----:B0-----:R-:W2:Y:S02]  /*11690*/  LDG.E R4, desc[UR36][R2.64+0x4] ;  /* 0x0000042402047981 */ /* 0x001ea4000c1e1900 */
[----:B--2---:R-:W-:-:S05]  /*116a0*/  IMAD.IADD R2, R4, 0x1, -R5 ;  /* 0x0000000104027824 */ /* 0x004fca00078e0a05 */
[----:B------:R2:W-:Y:S02]  /*116b0*/  STL [R1+0x20], R2 ;  /* 0x0000200201007387 */ /* 0x0005e40000100800 */
.L_x_236:
[----:B------:R-:W-:Y:S01]  /*116c0*/  ULDC.64 UR4, c[0x0][0xa20] ;  /* 0x0002880000047ab9 */ /* 0x000fe20000000a00 */
[----:B------:R-:W-:Y:S01]  /*116d0*/  IMAD.MOV.U32 R30, RZ, RZ, R29 ;  /* 0x000000ffff1e7224 */ /* 0x000fe200078e001d */
[----:B------:R-:W-:-:S04]  /*116e0*/  ISETP.NE.U32.AND P0, PT, RZ, UR4, PT ;  /* 0x00000004ff007c0c */ /* 0x000fc8000bf05070 */
[----:B------:R-:W-:-:S13]  /*116f0*/  ISETP.NE.AND.EX P0, PT, RZ, UR5, PT, P0 ;  /* 0x00000005ff007c0c */ /* 0x000fda000bf05300 */
[----:B------:R-:W-:Y:S05]  /*11700*/  @!P0 BRA `(.L_x_237) ;  /* 0x0000000000108947 */ /* 0x000fea0003800000 */
[----:B-12---:R-:W-:-:S04]  /*11710*/  IADD3 R2, P0, R24, UR4, RZ ;  /* 0x0000000418027c10 */ /* 0x006fc8000ff1e0ff */
[----:B------:R-:W-:-:S05]  /*11720*/  IADD3.X R3, R25, UR5, RZ, P0, !PT ;  /* 0x0000000519037c10 */ /* 0x000fca00087fe4ff */
[----:B------:R1:W5:Y:S01]  /*11730*/  LDG.E R0, desc[UR36][R2.64] ;  /* 0x0000002402007981 */ /* 0x000362000c1e1900 */
[----:B------:R-:W-:Y:S05]  /*11740*/  BRA `(.L_x_238) ;  /* 0x0000000000247947 */ /* 0x000fea0003800000 */
.L_x_237:
[----:B------:R-:W-:Y:S02]  /*11750*/  ULDC.64 UR4, c[0x0][0xa08] ;  /* 0x0002820000047ab9 */ /* 0x000fe40000000a00 */
[----:B------:R-:W-:-:S04]  /*11760*/  ISETP.NE.U32.AND P0, PT, RZ, UR4, PT ;  /* 0x00000004ff007c0c */ /* 0x000fc8000bf05070 */
[----:B------:R-:W-:-:S13]  /*11770*/  ISETP.NE.AND.EX P0, PT, RZ, UR5, PT, P0 ;  /* 0x00000005ff007c0c */ /* 0x000fda000bf05300 */
[----:B------:R-:W-:Y:S05]  /*11780*/  @!P0 BRA `(.L_x_238) ;  /* 0x0000000000148947 */ /* 0x000fea0003800000 */
[----:B-12---:R-:W1:Y:S02]  /*11790*/  LDC.64 R2, c[0x0][0xa08] ;  /* 0x00028200ff027b82 */ /* 0x006e640000000a00 */
[----:B-1----:R-:W-:-:S05]  /*117a0*/  IMAD.WIDE R2, R30, 0x4, R2 ;  /* 0x000000041e027825 */ /* 0x002fca00078e0202 */
[----:B------:R-:W2:Y:S04]  /*117b0*/  LDG.E R0, desc[UR36][R2.64] ;  /* 0x0000002402007981 */ /* 0x000ea8000c1e1900 */
[----:B------:R-:W2:Y:S02]  /*117c0*/  LDG.E R5, desc[UR36][R2.64+0x4] ;  /* 0x0000042402057981 */ /* 0x000ea4000c1e1900 */
[----:B--2---:R-:W-:-:S07]  /*117d0*/  IMAD.IADD R0, R5, 0x1, -R0 ;  /* 0x0000000105007824 */ /* 0x004fce00078e0a00 */
.L_x_238:
[----:B01---5:R-:W-:Y:S01]  /*117e0*/  IMAD.IADD R4, R0, 0x1, -R6 ;  /* 0x0000000100047824 */ /* 0x023fe200078e0a06 */
[----:B------:R-:W-:Y:S01]  /*117f0*/  LOP3.LUT R0, R18, 0xff000000, RZ, 0xc0, !PT ;  /* 0xff00000012007812 */ /* 0x000fe200078ec0ff */
[----:B------:R-:W-:Y:S02]  /*11800*/  BSSY B0, `(.L_x_239) ;  /* 0x0000029000007945 */ /* 0x000fe40003800000 */
[C---:B--2---:R-:W-:Y:S01]  /*11810*/  VIADD R2, R4.reuse, 0x4f ;  /* 0x0000004f04027836 */ /* 0x044fe20000000000 */
[----:B------:R-:W-:Y:S01]  /*11820*/  ISETP.GE.AND P0, PT, R4, 0x1, PT ;  /* 0x000000010400780c */ /* 0x000fe20003f06270 */
[----:B------:R0:W-:Y:S01]  /*11830*/  STL [R1], R4 ;  /* 0x0000000401007387 */ /* 0x0001e20000100800 */
[----:B------:R-:W-:Y:S01]  /*11840*/  SHF.R.U32.HI R3, RZ, 0x8, R0 ;  /* 0x00000008ff037819 */ /* 0x000fe20000011600 */
[----:B------:R-:W-:Y:S01]  /*11850*/  IMAD.HI R2, R2, 0x66666667, RZ ;  /* 0x6666666702027827 */ /* 0x000fe200078e02ff */
[----:B------:R-:W-:-:S04]  /*11860*/  LOP3.LUT R0, R18, 0xff0000, RZ, 0xc0, !PT ;  /* 0x00ff000012007812 */ /* 0x000fc800078ec0ff */
[----:B------:R-:W-:Y:S02]  /*11870*/  LEA.HI R6, R0, R3, RZ, 0x10 ;  /* 0x0000000300067211 */ /* 0x000fe400078f80ff */
[----:B------:R-:W-:Y:S02]  /*11880*/  SHF.R.U32.HI R3, RZ, 0x1f, R2 ;  /* 0x0000001fff037819 */ /* 0x000fe40000011602 */
[----:B------:R-:W-:Y:S02]  /*11890*/  LOP3.LUT R5, R6, 0xff, RZ, 0xc0, !PT ;  /* 0x000000ff06057812 */ /* 0x000fe400078ec0ff */
[----:B0-----:R-:W-:Y:S02]  /*118a0*/  LEA.HI.SX32 R4, R2, R3, 0x1b ;  /* 0x0000000302047211 */ /* 0x001fe400078fdaff */
[----:B------:R-:W-:Y:S01]  /*118b0*/  MOV R0, RZ ;  /* 0x000000ff00007202 */ /* 0x000fe20000000f00 */
[----:B------:R-:W-:Y:S06]  /*118c0*/  @!P0 BRA `(.L_x_240) ;  /* 0x0000000000708947 */ /* 0x000fec0003800000 */
[----:B------:R-:W-:-:S04]  /*118d0*/  SHF.R.U32.HI R6, RZ, 0x10, R6 ;  /* 0x00000010ff067819 */ /* 0x000fc80000011606 */
[----:B------:R-:W-:-:S13]  /*118e0*/  ISETP.NE.AND P0, PT, R6, RZ, PT ;  /* 0x000000ff0600720c */ /* 0x000fda0003f05270 */
[----:B------:R-:W0:Y:S02]  /*118f0*/  @!P0 LDC R6, c[0x0][0x9f0] ;  /* 0x00027c00ff068b82 */ /* 0x000e240000000800 */
[-C--:B0-----:R-:W-:Y:S02]  /*11900*/  IABS R8, R6.reuse ;  /* 0x0000000600087213 */ /* 0x081fe40000000000 */
[----:B------:R-:W-:Y:S02]  /*11910*/  IADD3 R7, R6, -0x1, R4 ;  /* 0xffffffff06077810 */ /* 0x000fe40007ffe004 */
[----:B------:R-:W0:Y:S02]  /*11920*/  I2F.RP R9, R8 ;  /* 0x0000000800097306 */ /* 0x000e240000209400 */
[----:B------:R-:W-:-:S04]  /*11930*/  LOP3.LUT R0, R7, R6, RZ, 0x3c, !PT ;  /* 0x0000000607007212 */ /* 0x000fc800078e3cff */
[----:B------:R-:W-:Y:S02]  /*11940*/  ISETP.GE.AND P2, PT, R0, RZ, PT ;  /* 0x000000ff0000720c */ /* 0x000fe40003f46270 */
[----:B0-----:R-:W0:Y:S02]  /*11950*/  MUFU.RCP R9, R9 ;  /* 0x0000000900097308 */ /* 0x001e240000001000 */
[----:B0-----:R-:W-:-:S06]  /*11960*/  VIADD R2, R9, 0xffffffe ;  /* 0x0ffffffe09027836 */ /* 0x001fcc0000000000 */
[----:B------:R0:W1:Y:S02]  /*11970*/  F2I.FTZ.U32.TRUNC.NTZ R3, R2 ;  /* 0x0000000200037305 */ /* 0x000064000021f000 */
[----:B0-----:R-:W-:Y:S02]  /*11980*/  IMAD.MOV.U32 R2, RZ, RZ, RZ ;  /* 0x000000ffff027224 */ /* 0x001fe400078e00ff */
[----:B-1----:R-:W-:-:S04]  /*11990*/  IMAD.MOV R0, RZ, RZ, -R3 ;  /* 0x000000ffff007224 */ /* 0x002fc800078e0a03 */
[----:B------:R-:W-:-:S04]  /*119a0*/  IMAD R0, R0, R8, RZ ;  /* 0x0000000800007224 */ /* 0x000fc800078e02ff */
[----:B------:R-:W-:Y:S01]  /*119b0*/  IMAD.HI.U32 R0, R3, R0, R2 ;  /* 0x0000000003007227 */ /* 0x000fe200078e0002 */
[----:B------:R-:W-:Y:S02]  /*119c0*/  IABS R3, R7 ;  /* 0x0000000700037213 */ /* 0x000fe40000000000 */
[----:B------:R-:W-:-:S03]  /*119d0*/  IABS R7, R6 ;  /* 0x0000000600077213 */ /* 0x000fc60000000000 */
[----:B------:R-:W-:-:S04]  /*119e0*/  IMAD.HI.U32 R0, R0, R3, RZ ;  /* 0x0000000300007227 */ /* 0x000fc800078e00ff */
[----:B------:R-:W-:-:S04]  /*119f0*/  IMAD.MOV R2, RZ, RZ, -R7 ;  /* 0x000000ffff027224 */ /* 0x000fc800078e0a07 */
[----:B------:R-:W-:-:S05]  /*11a00*/  IMAD R3, R0, R2, R3 ;  /* 0x0000000200037224 */ /* 0x000fca00078e0203 */
[----:B------:R-:W-:-:S13]  /*11a10*/  ISETP.GT.U32.AND P1, PT, R8, R3, PT ;  /* 0x000000030800720c */ /* 0x000fda0003f24070 */
[----:B------:R-:W-:Y:S02]  /*11a20*/  @!P1 IMAD.IADD R3, R3, 0x1, -R8 ;  /* 0x0000000103039824 */ /* 0x000fe400078e0a08 */
[----:B------:R-:W-:Y:S01]  /*11a30*/  @!P1 VIADD R0, R0, 0x1 ;  /* 0x0000000100009836 */ /* 0x000fe20000000000 */
[----:B------:R-:W-:Y:S02]  /*11a40*/  ISETP.NE.AND P1, PT, R6, RZ, PT ;  /* 0x000000ff0600720c */ /* 0x000fe40003f25270 */
[----:B------:R-:W-:-:S13]  /*11a50*/  ISETP.GE.U32.AND P0, PT, R3, R8, PT ;  /* 0x000000080300720c */ /* 0x000fda0003f06070 */
[----:B------:R-:W-:-:S04]  /*11a60*/  @P0 VIADD R0, R0, 0x1 ;  /* 0x0000000100000836 */ /* 0x000fc80000000000 */
[----:B------:R-:W-:Y:S01]  /*11a70*/  @!P2 IMAD.MOV R0, RZ, RZ, -R0 ;  /* 0x000000ffff00a224 */ /* 0x000fe200078e0a00 */
[----:B------:R-:W-:-:S07]  /*11a80*/  @!P1 LOP3.LUT R0, RZ, R6, RZ, 0x33, !PT ;  /* 0x00000006ff009212 */ /* 0x000fce00078e33ff */
.L_x_240:
[----:B------:R-:W-:Y:S05]  /*11a90*/  BSYNC B0 ;  /* 0x0000000000007941 */ /* 0x000fea0003800000 */
.L_x_239:
[-C--:B------:R-:W-:Y:S01]  /*11aa0*/  IMAD R3, R5, R0.reuse, RZ ;  /* 0x0000000005037224 */ /* 0x080fe200078e02ff */
[----:B------:R-:W-:Y:S04]  /*11ab0*/  BSSY B7, `(.L_x_241) ;  /* 0x0000378000077945 */ /* 0x000fe80003800000 */
[----:B------:R-:W-:Y:S01]  /*11ac0*/  VIADDMNMX R2, R3, R0, R4, PT ;  /* 0x0000000003027246 */ /* 0x000fe20003800104 */
[----:B------:R0:W-:Y:S03]  /*11ad0*/  STL [R1+0x4], R3 ;  /* 0x0000040301007387 */ /* 0x0001e60000100800 */
[----:B------:R-:W-:Y:S01]  /*11ae0*/  ISETP.GT.AND P0, PT, R2, R3, PT ;  /* 0x000000030200720c */ /* 0x000fe20003f04270 */
[----:B------:R0:W-:-:S12]  /*11af0*/  STL [R1+0x24], R2 ;  /* 0x0000240201007387 */ /* 0x0001d80000100800 */
[----:B0-----:R-:W-:Y:S05]  /*11b00*/  @P0 BRA `(.L_x_242) ;  /* 0x0000000000440947 */ /* 0x001fea0003800000 */
[----:B------:R-:W0:Y:S02]  /*11b10*/  S2R R2, SR_TID.X ;  /* 0x0000000000027919 */ /* 0x000e240000002100 */
[----:B0-----:R-:W-:-:S04]  /*11b20*/  LOP3.LUT R2, R2, 0x7f, RZ, 0xc0, !PT ;  /* 0x0000007f02027812 */ /* 0x001fc800078ec0ff */
[----:B------:R-:W-:-:S13]  /*11b30*/  ISETP.NE.AND P0, PT, R2, RZ, PT ;  /* 0x000000ff0200720c */ /* 0x000fda0003f05270 */
[----:B------:R-:W-:Y:S05]  /*11b40*/  @P0 BRA `(.L_x_243) ;  /* 0x0000003400b80947 */ /* 0x000fea0003800000 */
[----:B------:R-:W0:Y:S01]  /*11b50*/  S2R R5, SR_LANEID ;  /* 0x0000000000057919 */ /* 0x000e220000000000 */
[----:B------:R-:W-:Y:S01]  /*11b60*/  VOTEU.ANY UR4, UPT, PT ;  /* 0x0000000000047886 */ /* 0x000fe200038e0100 */
[----:B------:R-:W1:Y:S01]  /*11b70*/  LDC.64 R2, c[0x0][0xc60] ;  /* 0x00031800ff027b82 */ /* 0x000e620000000a00 */
[----:B------:R-:W0:Y:S02]  /*11b80*/  FLO.U32 R0, UR4 ;  /* 0x0000000400007d00 */ /* 0x000e2400080e0000 */
[----:B0-----:R-:W-:-:S06]  /*11b90*/  ISETP.EQ.U32.AND P0, PT, R0, R5, PT ;  /* 0x000000050000720c */ /* 0x001fcc0003f02070 */
[----:B------:R-:W1:Y:S07]  /*11ba0*/  POPC R5, UR4 ;  /* 0x0000000400057d09 */ /* 0x000e6e0008000000 */
[----:B-1----:R-:W2:Y:S01]  /*11bb0*/  @P0 ATOMG.E.ADD.STRONG.GPU PT, R3, desc[UR36][R2.64], R5 ;  /* 0x00000005020309a8 */ /* 0x002ea200081ee1e4 */
[----:B------:R-:W0:Y:S02]  /*11bc0*/  S2R R4, SR_LTMASK ;  /* 0x0000000000047919 */ /* 0x000e240000003900 */
[----:B0-----:R-:W-:-:S04]  /*11bd0*/  LOP3.LUT R4, R4, UR4, RZ, 0xc0, !PT ;  /* 0x0000000404047c12 */ /* 0x001fc8000f8ec0ff */
[----:B------:R-:W0:Y:S01]  /*11be0*/  POPC R7, R4 ;  /* 0x0000000400077309 */ /* 0x000e220000000000 */
[----:B--2---:R-:W0:Y:S02]  /*11bf0*/  SHFL.IDX PT, R0, R3, R0, 0x1f ;  /* 0x00001f0003007589 */ /* 0x004e2400000e0000 */
[----:B0-----:R-:W-:Y:S01]  /*11c00*/  IADD3 R16, R0, UR39, R7 ;  /* 0x0000002700107c10 */ /* 0x001fe2000fffe007 */
[----:B------:R-:W-:Y:S06]  /*11c10*/  BRA `(.L_x_243) ;  /* 0x0000003400847947 */ /* 0x000fec0003800000 */
.L_x_242:
[----:B------:R-:W-:Y:S01]  /*11c20*/  VIADD R0, R22, 0x24400 ;  /* 0x0002440016007836 */ /* 0x000fe20000000000 */
[----:B------:R-:W-:Y:S04]  /*11c30*/  BSSY B6, `(.L_x_244) ;  /* 0x0000013000067945 */ /* 0x000fe80003800000 */
[----:B------:R-:W-:-:S13]  /*11c40*/  LOP3.LUT P0, RZ, R0, 0x3ff, RZ, 0xc0, !PT ;  /* 0x000003ff00ff7812 */ /* 0x000fda000780c0ff */
[----:B------:R-:W-:Y:S05]  /*11c50*/  @!P0 BRA `(.L_x_245) ;  /* 0x0000000000408947 */ /* 0x000fea0003800000 */
[----:B------:R-:W-:Y:S01]  /*11c60*/  MOV R2, 0x0 ;  /* 0x0000000000027802 */ /* 0x000fe20000000f00 */
[----:B------:R-:W-:Y:S01]  /*11c70*/  ULDC.64 UR6, c[0x4][0x138] ;  /* 0x01004e0000067ab9 */ /* 0x000fe20000000a00 */
[----:B------:R-:W-:Y:S01]  /*11c80*/  ULDC.64 UR8, c[0x4][0x140] ;  /* 0x0100500000087ab9 */ /* 0x000fe20000000a00 */
[----:B------:R-:W-:Y:S01]  /*11c90*/  ULDC.64 UR4, c[0x4][0x98] ;  /* 0x0100260000047ab9 */ /* 0x000fe20000000a00 */
[----:B------:R-:W-:Y:S01]  /*11ca0*/  IMAD.U32 R4, RZ, RZ, UR6 ;  /* 0x00000006ff047e24 */ /* 0x000fe2000f8e00ff */
[----:B------:R-:W-:Y:S01]  /*11cb0*/  MOV R8, 0x70 ;  /* 0x0000007000087802 */ /* 0x000fe20000000f00 */
[----:B------:R-:W0:Y:S01]  /*11cc0*/  LDC.64 R2, c[0x4][R2] ;  /* 0x0100000002027b82 */ /* 0x000e220000000a00 */
[----:B------:R-:W-:Y:S02]  /*11cd0*/  IMAD.U32 R5, RZ, RZ, UR7 ;  /* 0x00000007ff057e24 */ /* 0x000fe4000f8e00ff */
[----:B------:R-:W-:Y:S02]  /*11ce0*/  IMAD.U32 R6, RZ, RZ, UR8 ;  /* 0x00000008ff067e24 */ /* 0x000fe4000f8e00ff */
[----:B------:R-:W-:-:S02]  /*11cf0*/  IMAD.U32 R7, RZ, RZ, UR9 ;  /* 0x00000009ff077e24 */ /* 0x000fc4000f8e00ff */
[----:B------:R-:W-:Y:S02]  /*11d00*/  IMAD.U32 R10, RZ, RZ, UR4 ;  /* 0x00000004ff0a7e24 */ /* 0x000fe4000f8e00ff */
[----:B------:R-:W-:Y:S02]  /*11d10*/  IMAD.U32 R11, RZ, RZ, UR5 ;  /* 0x00000005ff0b7e24 */ /* 0x000fe4000f8e00ff */
[----:B------:R-:W-:Y:S02]  /*11d20*/  IMAD.MOV.U32 R12, RZ, RZ, 0x1 ;  /* 0x00000001ff0c7424 */ /* 0x000fe400078e00ff */
[----:B------:R-:W-:-:S07]  /*11d30*/  IMAD.MOV.U32 R13, RZ, RZ, RZ ;  /* 0x000000ffff0d7224 */ /* 0x000fce00078e00ff */
[----:B------:R-:W-:-:S07]  /*11d40*/  LEPC R20, `(.L_x_245) ;  /* 0x000000001014794e */ /* 0x000fce0000000000 */
[----:B0-----:R-:W-:Y:S05]  /*11d50*/  CALL.ABS.NOINC R2 ;  /* 0x0000000002007343 */ /* 0x001fea0003c00000 */
.L_x_245:
[----:B------:R-:W-:Y:S05]  /*11d60*/  BSYNC B6 ;  /* 0x0000000000067941 */ /* 0x000fea0003800000 */
.L_x_244:
        /* <DEDUP_REMOVED lines=8> */
[----:B------:R0:W1:Y:S01]  /*11df0*/  LDC.64 R2, c[0x4][R26] ;  /* 0x010000001a027b82 */ /* 0x0000620000000a00 */
[----:B------:R-:W-:Y:S02]  /*11e00*/  IMAD.U32 R4, RZ, RZ, UR6 ;  /* 0x00000006ff047e24 */ /* 0x000fe4000f8e00ff */
[----:B------:R-:W-:Y:S02]  /*11e10*/  IMAD.U32 R5, RZ, RZ, UR7 ;  /* 0x00000007ff057e24 */ /* 0x000fe4000f8e00ff */
[----:B------:R-:W-:Y:S02]  /*11e20*/  IMAD.U32 R6, RZ, RZ, UR8 ;  /* 0x00000008ff067e24 */ /* 0x000fe4000f8e00ff */
[----:B------:R-:W-:-:S02]  /*11e30*/  IMAD.U32 R7, RZ, RZ, UR9 ;  /* 0x00000009ff077e24 */ /* 0x000fc4000f8e00ff */
[----:B------:R-:W-:Y:S02]  /*11e40*/  IMAD.U32 R10, RZ, RZ, UR4 ;  /* 0x00000004ff0a7e24 */ /* 0x000fe4000f8e00ff */
[----:B------:R-:W-:Y:S02]  /*11e50*/  IMAD.U32 R11, RZ, RZ, UR5 ;  /* 0x00000005ff0b7e24 */ /* 0x000fe4000f8e00ff */
[----:B------:R-:W-:Y:S02]  /*11e60*/  IMAD.MOV.U32 R8, RZ, RZ, 0x70 ;  /* 0x00000070ff087424 */ /* 0x000fe400078e00ff */
[----:B------:R-:W-:Y:S02]  /*11e70*/  IMAD.MOV.U32 R12, RZ, RZ, 0x1 ;  /* 0x00000001ff0c7424 */ /* 0x000fe400078e00ff */
[----:B0-----:R-:W-:-:S07]  /*11e80*/  IMAD.MOV.U32 R13, RZ, RZ, RZ ;  /* 0x000000ffff0d7224 */ /* 0x001fce00078e00ff */
[----:B------:R-:W-:-:S07]  /*11e90*/  LEPC R20, `(.L_x_248) ;  /* 0x000000001014794e */ /* 0x000fce0000000000 */
[----:B-1----:R-:W-:Y:S05]  /*11ea0*/  CALL.ABS.NOINC R2 ;  /* 0x0000000002007343 */ /* 0x002fea0003c00000 */
.L_x_248:
[----:B------:R0:W1:Y:S01]  /*11eb0*/  LDC.64 R2, c[0x4][R26] ;  /* 0x010000001a027b82 */ /* 0x0000620000000a00 */
[----:B------:R-:W-:Y:S01]  /*11ec0*/  ULDC.64 UR6, c[0x4][0x138] ;  /* 0x01004e0000067ab9 */ /* 0x000fe20000000a00 */
[----:B------:R-:W-:Y:S01]  /*11ed0*/  ULDC.64 UR8, c[0x4][0x140] ;  /* 0x0100500000087ab9 */ /* 0x000fe20000000a00 */
[----:B------:R-:W-:Y:S01]  /*11ee0*/  ULDC.64 UR4, c[0x4][0xa8] ;  /* 0x01002a0000047ab9 */ /* 0x000fe20000000a00 */
[----:B------:R-:W-:Y:S01]  /*11ef0*/  IMAD.U32 R4, RZ, RZ, UR6 ;  /* 0x00000006ff047e24 */ /* 0x000fe2000f8e00ff */
[----:B------:R-:W-:Y:S01]  /*11f00*/  MOV R7, UR9 ;  /* 0x0000000900077c02 */ /* 0x000fe20008000f00 */
        /* <DEDUP_REMOVED lines=9> */
.L_x_247:
[----:B------:R-:W-:Y:S05]  /*11fa0*/  BSYNC B6 ;  /* 0x0000000000067941 */ /* 0x000fea0003800000 */
.L_x_246:
[----:B------:R-:W2:Y:S01]  /*11fb0*/  LDL R2, [R1+0x24] ;  /* 0x0000240001027983 */ /* 0x000ea20000100800 */
[----:B------:R-:W-:Y:S01]  /*11fc0*/  ULDC.64 UR4, c[0x0][0x9f8] ;  /* 0x00027e0000047ab9 */ /* 0x000fe20000000a00 */
[----:B------:R-:W0:Y:S02]  /*11fd0*/  LDC R6, c[0x0][0x430] ;  /* 0x00010c00ff067b82 */ /* 0x000e240000000800 */
[----:B------:R-:W3:Y:S01]  /*11fe0*/  LDL R4, [R1] ;  /* 0x0000000001047983 */ /* 0x000ee20000100800 */
[----:B------:R-:W-:-:S03]  /*11ff0*/  ISETP.NE.U32.AND P0, PT, RZ, UR4, PT ;  /* 0x00000004ff007c0c */ /* 0x000fc6000bf05070 */
[----:B------:R-:W4:Y:S01]  /*12000*/  LDL R21, [R1+0x8] ;  /* 0x0000080001157983 */ /* 0x000f220000100800 */
[----:B------:R-:W-:-:S13]  /*12010*/  ISETP.NE.AND.EX P0, PT, RZ, UR5, PT, P0 ;  /* 0x00000005ff007c0c */ /* 0x000fda000bf05300 */
[----:B------:R-:W-:Y:S01]  /*12020*/  @P0 IADD3 R24, P1, R24, UR4, RZ ;  /* 0x0000000418180c10 */ /* 0x000fe2000ff3e0ff */
[----:B------:R-:W1:Y:S01]  /*12030*/  S2R R20, SR_TID.X ;  /* 0x0000000000147919 */ /* 0x000e620000002100 */
[----:B------:R-:W-:Y:S02]  /*12040*/  ULDC UR4, c[0x0][0x2f4] ;  /* 0x0000bd0000047ab9 */ /* 0x000fe40000000800 */
[----:B------:R-:W-:-:S05]  /*12050*/  @P0 IADD3.X R25, R25, UR5, RZ, P1, !PT ;  /* 0x0000000519190c10 */ /* 0x000fca0008ffe4ff */
[----:B------:R1:W4:Y:S01]  /*12060*/  @P0 LDG.E R30, desc[UR36][R24.64] ;  /* 0x00000024181e0981 */ /* 0x000322000c1e1900 */
[----:B0-----:R-:W-:Y:S02]  /*12070*/  ISETP.NE.AND P2, PT, R6, 0x1, PT ;  /* 0x000000010600780c */ /* 0x001fe40003f45270 */
[----:B------:R-:W-:-:S11]  /*12080*/  LOP3.LUT R23, R23, 0xffffffbf, RZ, 0xc0, !PT ;  /* 0xffffffbf17177812 */ /* 0x000fd600078ec0ff */
[----:B------:R-:W0:Y:S01]  /*12090*/  @P2 LDC R3, c[0x0][0x434] ;  /* 0x00010d00ff032b82 */ /* 0x000e220000000800 */
[----:B------:R-:W-:Y:S02]  /*120a0*/  @P2 LOP3.LUT R23, R23, 0x40, RZ, 0xfc, !PT ;  /* 0x0000004017172812 */ /* 0x000fe400078efcff */
[----:B-1----:R-:W-:-:S04]  /*120b0*/  LOP3.LUT R20, R20, 0x7f, RZ, 0xc0, !PT ;  /* 0x0000007f14147812 */ /* 0x002fc800078ec0ff */
[----:B------:R-:W-:Y:S02]  /*120c0*/  SHF.R.U32.HI R26, RZ, 0x3, R20 ;  /* 0x00000003ff1a7819 */ /* 0x000fe40000011614 */
[----:B------:R-:W1:Y:S02]  /*120d0*/  S2R R20, SR_TID.X ;  /* 0x0000000000147919 */ /* 0x000e640000002100 */
[----:B-1----:R-:W-:-:S05]  /*120e0*/  IMAD.SHL.U32 R20, R20, 0x10, RZ ;  /* 0x0000001014147824 */ /* 0x002fca00078e00ff */
[----:B------:R-:W-:Y:S02]  /*120f0*/  LOP3.LUT R20, R26, 0x70, R20, 0xf8, !PT ;  /* 0x000000701a147812 */ /* 0x000fe400078ef814 */
[----:B------:R-:W-:Y:S01]  /*12100*/  LOP3.LUT R23, R23, 0xffffffef, RZ, 0xc0, !PT ;  /* 0xffffffef17177812 */ /* 0x000fe200078ec0ff */
[----:B------:R-:W-:Y:S01]  /*12110*/  UMOV UR5, 0xffffffff ;  /* 0xffffffff00057882 */ /* 0x000fe20000000000 */
[----:B------:R-:W-:Y:S01]  /*12120*/  LOP3.LUT R25, R18, 0xffff, RZ, 0xc0, !PT ;  /* 0x0000ffff12197812 */ /* 0x000fe200078ec0ff */
[----:B--2---:R-:W-:Y:S02]  /*12130*/  VIADD R26, R2, 0xffffffff ;  /* 0xffffffff021a7836 */ /* 0x004fe40000000000 */
[----:B------:R-:W1:Y:S02]  /*12140*/  @P2 LDC R2, c[0x0][0x438] ;  /* 0x00010e00ff022b82 */ /* 0x000e640000000800 */
[----:B------:R-:W-:-:S05]  /*12150*/  IMAD R0, R26, 0x50, R20 ;  /* 0x000000501a007824 */ /* 0x000fca00078e0214 */
[C---:B---3--:R-:W-:Y:S01]  /*12160*/  ISETP.GE.AND P0, PT, R0.reuse, R4, PT ;  /* 0x000000040000720c */ /* 0x048fe20003f06270 */
[----:B----4-:R-:W-:-:S03]  /*12170*/  IMAD.IADD R0, R0, 0x1, R21 ;  /* 0x0000000100007824 */ /* 0x010fc600078e0215 */
[----:B------:R-:W-:Y:S01]  /*12180*/  ISETP.GT.U32.OR P0, PT, R20, 0x4f, P0 ;  /* 0x0000004f1400780c */ /* 0x000fe20000704470 */
[----:B0-----:R-:W-:-:S04]  /*12190*/  @P2 IMAD.HI.U32 R3, R0, R3, RZ ;  /* 0x0000000300032227 */ /* 0x001fc800078e00ff */
[----:B------:R-:W-:Y:S01]  /*121a0*/  IMAD.MOV.U32 R4, RZ, RZ, R0 ;  /* 0x000000ffff047224 */ /* 0x000fe200078e0000 */
[----:B-1----:R-:W-:-:S07]  /*121b0*/  @P2 SHF.R.U32.HI R4, RZ, R2, R3 ;  /* 0x00000002ff042219 */ /* 0x002fce0000011603 */
[----:B------:R-:W0:Y:S01]  /*121c0*/  @!P0 LDC.64 R2, c[0x0][0x428] ;  /* 0x00010a00ff028b82 */ /* 0x000e220000000a00 */
[----:B------:R-:W-:-:S04]  /*121d0*/  IMAD.MOV R5, RZ, RZ, -R4 ;  /* 0x000000ffff057224 */ /* 0x000fc800078e0a04 */
[----:B------:R-:W-:Y:S01]  /*121e0*/  IMAD R0, R6, R5, R0 ;  /* 0x0000000506007224 */ /* 0x000fe200078e0200 */
[----:B------:R-:W-:Y:S02]  /*121f0*/  SHF.R.S32.HI R6, RZ, 0x1f, R30 ;  /* 0x0000001fff067819 */ /* 0x000fe4000001141e */
[----:B------:R-:W-:-:S03]  /*12200*/  @!P0 SHF.R.S32.HI R5, RZ, 0x1f, R4 ;  /* 0x0000001fff058819 */ /* 0x000fc60000011404 */
[----:B------:R0:W-:Y:S02]  /*12210*/  STL [R1+0xc], R6 ;  /* 0x00000c0601007387 */ /* 0x0001e40000100800 */
[-C--:B0-----:R-:W-:Y:S02]  /*12220*/  @!P0 IMAD R6, R6, R2.reuse, RZ ;  /* 0x0000000206068224 */ /* 0x081fe400078e02ff */
[----:B------:R-:W-:-:S04]  /*12230*/  @!P0 IMAD.WIDE.U32 R4, R30, R2, R4 ;  /* 0x000000021e048225 */ /* 0x000fc800078e0004 */
[----:B------:R-:W-:Y:S02]  /*12240*/  @!P0 IMAD R6, R30, R3, R6 ;  /* 0x000000031e068224 */ /* 0x000fe400078e0206 */
[----:B------:R-:W0:Y:S02]  /*12250*/  @!P0 LDC.64 R2, c[0x0][0x418] ;  /* 0x00010600ff028b82 */ /* 0x000e240000000a00 */
[----:B------:R-:W-:Y:S01]  /*12260*/  @!P0 IMAD.IADD R6, R5, 0x1, R6 ;  /* 0x0000000105068824 */ /* 0x000fe200078e0206 */
[----:B------:R-:W-:Y:S02]  /*12270*/  ISETP.GE.AND P2, PT, R37, UR4, PT ;  /* 0x0000000425007c0c */ /* 0x000fe4000bf46270 */
[----:B0-----:R-:W-:-:S04]  /*12280*/  @!P0 LEA R2, P1, R4, R2, 0x2 ;  /* 0x0000000204028211 */ /* 0x001fc800078210ff */
[----:B------:R-:W-:Y:S01]  /*12290*/  @!P0 LEA.HI.X R3, R4, R3, R6, 0x2, P1 ;  /* 0x0000000304038211 */ /* 0x000fe200008f1406 */
[----:B------:R-:W-:-:S06]  /*122a0*/  IMAD.MOV.U32 R4, RZ, RZ, RZ ;  /* 0x000000ffff047224 */ /* 0x000fcc00078e00ff */
[----:B------:R0:W5:Y:S01]  /*122b0*/  @!P0 LDG.E R4, desc[UR36][R2.64] ;  /* 0x0000002402048981 */ /* 0x000162000c1e1900 */
[----:B------:R-:W-:Y:S02]  /*122c0*/  ISETP.GE.AND P0, PT, R32, UR4, PT ;  /* 0x0000000420007c0c */ /* 0x000fe4000bf06270 */
[----:B------:R-:W-:Y:S01]  /*122d0*/  ISETP.GE.AND P1, PT, R36, UR4, PT ;  /* 0x0000000424007c0c */ /* 0x000fe2000bf26270 */
[----:B0-----:R-:W-:-:S10]  /*122e0*/  IMAD.U32 R2, RZ, RZ, UR38 ;  /* 0x00000026ff027e24 */ /* 0x001fd4000f8e00ff */
[----:B------:R-:W-:Y:S02]  /*122f0*/  @P0 LOP3.LUT R23, R23, 0x10, RZ, 0xfc, !PT ;  /* 0x0000001017170812 */ /* 0x000fe400078efcff */
[----:B------:R-:W-:Y:S02]  /*12300*/  ISETP.GE.AND P0, PT, R34, UR4, PT ;  /* 0x0000000422007c0c */ /* 0x000fe4000bf06270 */
[----:B------:R-:W-:-:S04]  /*12310*/  LOP3.LUT R23, R23, 0xfffffff7, RZ, 0xc0, !PT ;  /* 0xfffffff717177812 */ /* 0x000fc800078ec0ff */
[----:B------:R-:W-:-:S04]  /*12320*/  @P2 LOP3.LUT R23, R23, 0x8, RZ, 0xfc, !PT ;  /* 0x0000000817172812 */ /* 0x000fc800078efcff */
[----:B------:R-:W-:-:S04]  /*12330*/  LOP3.LUT R23, R23, 0xfffffffb, RZ, 0xc0, !PT ;  /* 0xfffffffb17177812 */ /* 0x000fc800078ec0ff */
[----:B------:R-:W-:-:S04]  /*12340*/  @P1 LOP3.LUT R23, R23, 0x4, RZ, 0xfc, !PT ;  /* 0x0000000417171812 */ /* 0x000fc800078efcff */
[----:B------:R-:W-:-:S04]  /*12350*/  LOP3.LUT R23, R23, 0xfffffffd, RZ, 0xc0, !PT ;  /* 0xfffffffd17177812 */ /* 0x000fc800078ec0ff */
[----:B------:R-:W-:Y:S01]  /*12360*/  @P0 LOP3.LUT R23, R23, 0x2, RZ, 0xfc, !PT ;  /* 0x0000000217170812 */ /* 0x000fe200078efcff */
[----:B------:R-:W-:Y:S06]  /*12370*/  BRA.DIV UR5, `(.L_x_249) ;  /* 0x00000042051c7947 */ /* 0x000fec000b800000 */
.L_x_317:
[----:B------:R-:W-:Y:S02]  /*12380*/  ISETP.NE.AND P0, PT, R2, 0x3, PT ;  /* 0x000000030200780c */ /* 0x000fe40003f05270 */
[----:B------:R-:W-:Y:S02]  /*12390*/  ISETP.GT.U32.AND P1, PT, R20, 0x4f, PT ;  /* 0x0000004f1400780c */ /* 0x000fe40003f24070 */
[----:B------:R-:W-:-:S09]  /*123a0*/  LOP3.LUT R23, R23, 0xffffffdf, RZ, 0xc0, !PT ;  /* 0xffffffdf17177812 */ /* 0x000fd200078ec0ff */
[----:B------:R-:W-:-:S04]  /*123b0*/  @P0 LOP3.LUT R23, R23, 0x20, RZ, 0xfc, !PT ;  /* 0x0000002017170812 */ /* 0x000fc800078efcff */
[----:B------:R-:W-:-:S04]  /*123c0*/  LOP3.LUT R23, R23, 0xfffffffe, RZ, 0xc0, !PT ;  /* 0xfffffffe17177812 */ /* 0x000fc800078ec0ff */
[----:B------:R-:W-:Y:S01]  /*123d0*/  @P1 LOP3.LUT R23, R23, 0x1, RZ, 0xfc, !PT ;  /* 0x0000000117171812 */ /* 0x000fe200078efcff */
[----:B------:R-:W-:Y:S06]  /*123e0*/  @!P0 BRA `(.L_x_250) ;  /* 0x0000000000048947 */ /* 0x000fec0003800000 */
[----:B------:R-:W-:Y:S01]  /*123f0*/  BPT.TRAP 0x1 ;  /* 0x000000040000795c */ /* 0x000fe20000300000 */
.L_x_250:
[----:B------:R-:W-:Y:S01]  /*12400*/  SHF.R.S32.HI R6, RZ, 0x1f, R0 ;  /* 0x0000001fff067819 */ /* 0x000fe20000011400 */
[----:B------:R-:W-:Y:S01]  /*12410*/  ULDC.64 UR4, c[0x0][0x328] ;  /* 0x0000ca0000047ab9 */ /* 0x000fe20000000a00 */
[----:B-----5:R-:W-:Y:S01]  /*12420*/  SHF.R.S32.HI R7, RZ, 0x1f, R4 ;  /* 0x0000001fff077819 */ /* 0x020fe20000011404 */
[----:B------:R-:W-:Y:S01]  /*12430*/  IMAD.WIDE.U32 R2, R0, UR4, RZ ;  /* 0x0000000400027c25 */ /* 0x000fe2000f8e00ff */
[----:B------:R-:W-:Y:S01]  /*12440*/  ULDC.64 UR6, c[0x0][0x318] ;  /* 0x0000c60000067ab9 */ /* 0x000fe20000000a00 */
[----:B------:R-:W-:Y:S02]  /*12450*/  BSSY B0, `(.L_x_251) ;  /* 0x0000012000007945 */ /* 0x000fe40003800000 */
[----:B------:R-:W-:-:S04]  /*12460*/  IMAD R5, R6, UR4, RZ ;  /* 0x0000000406057c24 */ /* 0x000fc8000f8e02ff */
        /* <DEDUP_REMOVED lines=8> */
[----:B------:R-:W-:Y:S01]  /*124f0*/  LEA R5, R27, R22, 0x3 ;  /* 0x000000161b057211 */ /* 0x000fe200078e18ff */
[----:B------:R-:W-:-:S04]  /*12500*/  IMAD.WIDE.U32 R2, R25, UR4, R2 ;  /* 0x0000000419027c25 */ /* 0x000fc8000f8e0002 */
[----:B------:R-:W-:Y:S01]  /*12510*/  IMAD R24, R25, UR5, R3 ;  /* 0x0000000519187c24 */ /* 0x000fe2000f8e0203 */
[----:B------:R-:W-:-:S04]  /*12520*/  LEA R18, P0, R2, UR6, 0x1 ;  /* 0x0000000602127c11 */ /* 0x000fc8000f8008ff */
[----:B------:R-:W-:Y:S02]  /*12530*/  LEA.HI.X R24, R2, UR7, R24, 0x1, P0 ;  /* 0x0000000702187c11 */ /* 0x000fe400080f0c18 */
[----:B------:R-:W-:-:S06]  /*12540*/  SHF.L.U32 R2, R28, 0x1f, RZ ;  /* 0x0000001f1c027819 */ /* 0x000fcc00000006ff */
[----:B------:R-:W0:Y:S02]  /*12550*/  SYNCS.PHASECHK.TRANS64.TRYWAIT P0, [R5+URZ+0x38840], R2 ;  /* 0x03884002050075a7 */ /* 0x000e24000800017f */
[----:B0-----:R-:W-:Y:S05]  /*12560*/  @!P0 BRA `(.L_x_252) ;  /* 0x0000003c00d48947 */ /* 0x001fea0003800000 */
.L_x_318:
[----:B------:R-:W-:Y:S05]  /*12570*/  BSYNC B0 ;  /* 0x0000000000007941 */ /* 0x000fea0003800000 */
.L_x_251:
[----:B------:R-:W2:Y:S01]  /*12580*/  LDL R9, [R1] ;  /* 0x0000000001097983 */ /* 0x000ea20000100800 */
[----:B------:R-:W-:Y:S01]  /*12590*/  ULDC.64 UR4, c[0x0][0x300] ;  /* 0x0000c00000047ab9 */ /* 0x000fe20000000a00 */
[----:B------:R-:W-:Y:S01]  /*125a0*/  ULDC.64 UR6, c[0x0][0x2e8] ;  /* 0x0000ba0000067ab9 */ /* 0x000fe20000000a00 */
[----:B------:R-:W-:Y:S01]  /*125b0*/  IMAD R6, R6, UR4, RZ ;  /* 0x0000000406067c24 */ /* 0x000fe2000f8e02ff */
[----:B------:R-:W1:Y:S01]  /*125c0*/  S2R R8, SR_TID.X ;  /* 0x0000000000087919 */ /* 0x000e620000002100 */
[----:B0-----:R-:W-:-:S04]  /*125d0*/  IMAD.WIDE.U32 R2, R0, UR4, RZ ;  /* 0x0000000400027c25 */ /* 0x001fc8000f8e00ff */
[----:B------:R-:W-:Y:S01]  /*125e0*/  IMAD R6, R0, UR5, R6 ;  /* 0x0000000500067c24 */ /* 0x000fe2000f8e0206 */
[----:B------:R-:W-:Y:S02]  /*125f0*/  ULDC.64 UR4, c[0x0][0x310] ;  /* 0x0000c40000047ab9 */ /* 0x000fe40000000a00 */
[----:B------:R-:W-:Y:S02]  /*12600*/  IMAD R7, R7, UR4, RZ ;  /* 0x0000000407077c24 */ /* 0x000fe4000f8e02ff */
[----:B------:R-:W-:Y:S02]  /*12610*/  IMAD.IADD R3, R3, 0x1, R6 ;  /* 0x0000000103037824 */ /* 0x000fe400078e0206 */
[C---:B------:R-:W-:Y:S02]  /*12620*/  IMAD R7, R4.reuse, UR5, R7 ;  /* 0x0000000504077c24 */ /* 0x040fe4000f8e0207 */
[----:B------:R-:W-:Y:S01]  /*12630*/  IMAD.WIDE.U32 R2, R4, UR4, R2 ;  /* 0x0000000404027c25 */ /* 0x000fe2000f8e0002 */
[----:B------:R-:W-:-:S03]  /*12640*/  ULDC.64 UR4, c[0x0][0x308] ;  /* 0x0000c20000047ab9 */ /* 0x000fc60000000a00 */
[----:B------:R-:W-:Y:S02]  /*12650*/  IMAD.IADD R3, R3, 0x1, R7 ;  /* 0x0000000103037824 */ /* 0x000fe400078e0207 */
[----:B------:R-:W-:Y:S02]  /*12660*/  IMAD R7, R27, 0x5000, R31 ;  /* 0x000050001b077824 */ /* 0x000fe400078e021f */
[----:B------:R-:W-:Y:S01]  /*12670*/  IMAD.WIDE.U32 R2, R25, UR4, R2 ;  /* 0x0000000419027c25 */ /* 0x000fe2000f8e0002 */
[----:B------:R-:W-:-:S03]  /*12680*/  UMOV UR4, 0xffffffff ;  /* 0xffffffff00047882 */ /* 0x000fc60000000000 */
[----:B------:R-:W-:Y:S01]  /*12690*/  IMAD R6, R25, UR5, R3 ;  /* 0x0000000519067c24 */ /* 0x000fe2000f8e0203 */
[----:B------:R-:W-:-:S04]  /*126a0*/  LEA R0, P0, R2, UR6, 0x1 ;  /* 0x0000000602007c11 */ /* 0x000fc8000f8008ff */
[----:B------:R-:W-:Y:S02]  /*126b0*/  LEA.HI.X R6, R2, UR7, R6, 0x1, P0 ;  /* 0x0000000702067c11 */ /* 0x000fe400080f0c06 */
[----:B-1----:R-:W-:-:S04]  /*126c0*/  LOP3.LUT R8, R8, 0x7f, RZ, 0xc0, !PT ;  /* 0x0000007f08087812 */ /* 0x002fc800078ec0ff */
[----:B------:R-:W-:Y:S01]  /*126d0*/  SHF.R.U32.HI R8, RZ, 0x3, R8 ;  /* 0x00000003ff087819 */ /* 0x000fe20000011608 */
[----:B--2---:R-:W-:-:S04]  /*126e0*/  IMAD R4, R26, -0x50, R9 ;  /* 0xffffffb01a047824 */ /* 0x004fc800078e0209 */
[----:B------:R-:W-:-:S05]  /*126f0*/  IMAD.IADD R4, R4, 0x1, -R8 ;  /* 0x0000000104047824 */ /* 0x000fca00078e0a08 */
[----:B------:R-:W-:Y:S01]  /*12700*/  ISETP.GE.AND P0, PT, R4, 0x1, PT ;  /* 0x000000010400780c */ /* 0x000fe20003f06270 */
[----:B------:R-:W-:-:S12]  /*12710*/  BRA.DIV UR4, `(.L_x_253) ;  /* 0x0000003e047c7947 */ /* 0x000fd8000b800000 */
[----:B------:R-:W0:Y:S01]  /*12720*/  SHFL.IDX PT, R3, R0, RZ, 0x181f ;  /* 0x00181fff00037589 */ /* 0x000e2200000e0000 */
[----:B------:R-:W-:Y:S01]  /*12730*/  LOP3.LUT P5, RZ, R23, 0x10, RZ, 0xc0, !PT ;  /* 0x0000001017ff7812 */ /* 0x000fe200078ac0ff */
[----:B------:R-:W-:Y:S01]  /*12740*/  @P0 IMAD R9, R7, 0x2, R22 ;  /* 0x0000000207090824 */ /* 0x000fe200078e0216 */
[C---:B------:R-:W-:Y:S01]  /*12750*/  LOP3.LUT P4, RZ, R23.reuse, 0x8, RZ, 0xc0, !PT ;  /* 0x0000000817ff7812 */ /* 0x040fe2000788c0ff */
[----:B------:R-:W1:Y:S01]  /*12760*/  SHFL.IDX PT, R2, R6, RZ, 0x181f ;  /* 0x00181fff06027589 */ /* 0x000e6200000e0000 */
[C---:B------:R-:W-:Y:S02]  /*12770*/  LOP3.LUT P3, RZ, R23.reuse, 0x4, RZ, 0xc0, !PT ;  /* 0x0000000417ff7812 */ /* 0x040fe4000786c0ff */
[----:B------:R-:W-:Y:S01]  /*12780*/  LOP3.LUT P2, RZ, R23, 0x2, RZ, 0xc0, !PT ;  /* 0x0000000217ff7812 */ /* 0x000fe2000784c0ff */
[----:B------:R-:W-:Y:S01]  /*12790*/  SHFL.IDX PT, R8, R6, 0x1, 0x181f ;  /* 0x00381f0006087f89 */ /* 0x000fe200000e0000 */
[----:B0-----:R-:W-:-:S05]  /*127a0*/  @P0 LEA R3, P1, R32, R3, 0x1 ;  /* 0x0000000320030211 */ /* 0x001fca00078208ff */
[----:B-1----:R-:W-:-:S05]  /*127b0*/  @P0 IMAD.X R2, RZ, RZ, R2, P1 ;  /* 0x000000ffff020224 */ /* 0x002fca00008e0602 */
[----:B------:R-:W-:-:S04]  /*127c0*/  @P0 LOP3.LUT R3, R3, R2, RZ, 0x3c, !PT ;  /* 0x0000000203030212 */ /* 0x000fc800078e3cff */
[----:B------:R-:W-:-:S04]  /*127d0*/  @P0 LOP3.LUT R2, R3, R2, RZ, 0x3c, !PT ;  /* 0x0000000203020212 */ /* 0x000fc800078e3cff */
[----:B------:R-:W-:-:S05]  /*127e0*/  @P0 LOP3.LUT R3, R3, R2, RZ, 0x3c, !PT ;  /* 0x0000000203030212 */ /* 0x000fca00078e3cff */
[----:B------:R-:W-:Y:S04]  /*127f0*/  @P0 LDGSTS.E.BYPASS.LTC128B.128 [R9+0x24400], desc[UR36][R2.64], !P5 ;  /* 0x2440000002090fae */ /* 0x000fe8000e901d64 */
[----:B------:R-:W-:Y:S04]  /*12800*/  @P0 LDGSTS.E.BYPASS.LTC128B.128 [R9+0x26c00], desc[UR36][R2.64+0x80], !P4 ;  /* 0x26c0008002090fae */ /* 0x000fe8000e101d64 */
[----:B------:R-:W-:Y:S04]  /*12810*/  @P0 LDGSTS.E.BYPASS.LTC128B.128 [R9+0x29400], desc[UR36][R2.64+0x100], !P3 ;  /* 0x2940010002090fae */ /* 0x000fe8000d901d64 */
[----:B------:R0:W-:Y:S01]  /*12820*/  @P0 LDGSTS.E.BYPASS.LTC128B.128 [R9+0x2bc00], desc[UR36][R2.64+0x180], !P2 ;  /* 0x2bc0018002090fae */ /* 0x0001e2000d101d64 */
[----:B------:R-:W-:-:S03]  /*12830*/  ISETP.GE.AND P0, PT, R4, 0x11, PT ;  /* 0x000000110400780c */ /* 0x000fc60003f06270 */
[----:B0-----:R-:W0:Y:S10]  /*12840*/  SHFL.IDX PT, R2, R0, 0x1, 0x181f ;  /* 0x00381f0000027f89 */ /* 0x001e3400000e0000 */
[----:B------:R-:W-:Y:S01]  /*12850*/  @P0 IMAD R21, R7, 0x2, R22 ;  /* 0x0000000207150824 */ /* 0x000fe200078e0216 */
[----:B0-----:R-:W-:-:S05]  /*12860*/  @P0 LEA R2, P1, R32, R2, 0x1 ;  /* 0x0000000220020211 */ /* 0x001fca00078208ff */
[----:B------:R-:W-:Y:S02]  /*12870*/  @P0 IMAD.X R3, RZ, RZ, R8, P1 ;  /* 0x000000ffff030224 */ /* 0x000fe400008e0608 */
[----:B------:R-:W-:Y:S04]  /*12880*/  SHFL.IDX PT, R8, R6, 0x2, 0x181f ;  /* 0x00581f0006087f89 */ /* 0x000fe800000e0000 */
        /* <DEDUP_REMOVED lines=17> */
[----:B------:R-:W1:Y:S01]  /*129a0*/  SHFL.IDX PT, R0, R0, 0x4, 0x181f ;  /* 0x00981f0000007f89 */ /* 0x000e6200000e0000 */
[----:B0-----:R-:W-:-:S05]  /*129b0*/  @P0 LEA R2, P1, R32, R2, 0x1 ;  /* 0x0000000220020211 */ /* 0x001fca00078208ff */
[----:B------:R-:W-:Y:S02]  /*129c0*/  @P0 IMAD.X R3, RZ, RZ, R8, P1 ;  /* 0x000000ffff030224 */ /* 0x000fe400008e0608 */
[----:B------:R0:W2:Y:S04]  /*129d0*/  SHFL.IDX PT, R8, R6, 0x4, 0x181f ;  /* 0x00981f0006087f89 */ /* 0x0000a800000e0000 */
[----:B------:R0:W-:Y:S04]  /*129e0*/  @P0 LDGSTS.E.BYPASS.LTC128B.128 [R21+0x25c00], desc[UR36][R2.64], !P5 ;  /* 0x25c0000002150fae */ /* 0x0001e8000e901d64 */
[----:B------:R0:W-:Y:S04]  /*129f0*/  @P0 LDGSTS.E.BYPASS.LTC128B.128 [R21+0x28400], desc[UR36][R2.64+0x80], !P4 ;  /* 0x2840008002150fae */ /* 0x0001e8000e101d64 */
[----:B------:R0:W-:Y:S04]  /*12a00*/  @P0 LDGSTS.E.BYPASS.LTC128B.128 [R21+0x2ac00], desc[UR36][R2.64+0x100], !P3 ;  /* 0x2ac0010002150fae */ /* 0x0001e8000d901d64 */
[----:B-1----:R0:W-:Y:S02]  /*12a10*/  @P0 LDGSTS.E.BYPASS.LTC128B.128 [R21+0x2d400], desc[UR36][R2.64+0x180], !P2 ;  /* 0x2d40018002150fae */ /* 0x0021e4000d101d64 */
.L_x_330:
[----:B------:R-:W-:Y:S01]  /*12a20*/  ISETP.GE.AND P0, PT, R4, 0x41, PT ;  /* 0x000000410400780c */ /* 0x000fe20003f06270 */
[----:B------:R-:W-:-:S12]  /*12a30*/  BSSY B0, `(.L_x_254) ;  /* 0x0000010000007945 */ /* 0x000fd80003800000 */
[----:B------:R-:W-:Y:S05]  /*12a40*/  @!P0 BRA `(.L_x_255) ;  /* 0x0000000000388947 */ /* 0x000fea0003800000 */
[----:B------:R-:W-:Y:S01]  /*12a50*/  LOP3.LUT P4, RZ, R23, 0x10, RZ, 0xc0, !PT ;  /* 0x0000001017ff7812 */ /* 0x000fe2000788c0ff */
[----:B------:R-:W-:Y:S01]  /*12a60*/  IMAD R7, R7, 0x2, R22 ;  /* 0x0000000207077824 */ /* 0x000fe200078e0216 */
[C---:B------:R-:W-:Y:S02]  /*12a70*/  LOP3.LUT P3, RZ, R23.reuse, 0x8, RZ, 0xc0, !PT ;  /* 0x0000000817ff7812 */ /* 0x040fe4000786c0ff */
[C---:B------:R-:W-:Y:S02]  /*12a80*/  LOP3.LUT P2, RZ, R23.reuse, 0x4, RZ, 0xc0, !PT ;  /* 0x0000000417ff7812 */ /* 0x040fe4000784c0ff */
[----:B------:R-:W-:Y:S02]  /*12a90*/  LOP3.LUT P1, RZ, R23, 0x2, RZ, 0xc0, !PT ;  /* 0x0000000217ff7812 */ /* 0x000fe4000782c0ff */
[----:B0-----:R-:W-:-:S05]  /*12aa0*/  LEA R2, P0, R32, R0, 0x1 ;  /* 0x0000000020027211 */ /* 0x001fca00078008ff */
[----:B--2---:R-:W-:-:S05]  /*12ab0*/  IMAD.X R3, RZ, RZ, R8, P0 ;  /* 0x000000ffff037224 */ /* 0x004fca00000e0608 */
[----:B------:R-:W-:Y:S01]  /*12ac0*/  @!PT LDS RZ, [RZ] ;  /* 0x00000000fffff984 */ /* 0x000fe20000000800 */
[----:B------:R-:W-:Y:S01]  /*12ad0*/  @!PT LDS RZ, [RZ] ;  /* 0x00000000fffff984 */ /* 0x000fe20000000800 */
[----:B------:R-:W-:Y:S01]  /*12ae0*/  @!PT LDS RZ, [RZ] ;  /* 0x00000000fffff984 */ /* 0x000fe20000000800 */
[----:B------:R1:W-:Y:S04]  /*12af0*/  LDGSTS.E.BYPASS.LTC128B.128 [R7+0x26400], desc[UR36][R2.64], !P4 ;  /* 0x2640000002077fae */ /* 0x0003e8000e101d64 */
[----:B------:R1:W-:Y:S04]  /*12b00*/  LDGSTS.E.BYPASS.LTC128B.128 [R7+0x28c00], desc[UR36][R2.64+0x80], !P3 ;  /* 0x28c0008002077fae */ /* 0x0003e8000d901d64 */
[----:B------:R1:W-:Y:S04]  /*12b10*/  LDGSTS.E.BYPASS.LTC128B.128 [R7+0x2b400], desc[UR36][R2.64+0x100], !P2 ;  /* 0x2b40010002077fae */ /* 0x0003e8000d101d64 */
[----:B------:R1:W-:Y:S02]  /*12b20*/  LDGSTS.E.BYPASS.LTC128B.128 [R7+0x2dc00], desc[UR36][R2.64+0x180], !P1 ;  /* 0x2dc0018002077fae */ /* 0x0003e4000c901d64 */
.L_x_255:
[----:B------:R-:W-:Y:S05]  /*12b30*/  BSYNC B0 ;  /* 0x0000000000007941 */ /* 0x000fea0003800000 */
.L_x_254:
[----:B------:R-:W-:Y:S01]  /*12b40*/  NOP ;  /* 0x0000000000007918 */ /* 0x000fe20000000000 */
[----:B------:R-:W-:-:S13]  /*12b50*/  PLOP3.LUT P0, PT, PT, PT, PT, 0x80, 0x0 ;  /* 0x000000000000781c */ /* 0x000fda0003f0f070 */
.L_x_256:
        /* <DEDUP_REMOVED lines=10> */
.L_x_257:
[----:B------:R3:W5:Y:S01]  /*12c00*/  LDL.LU R0, [R1+0x10] ;  /* 0x0000100001007983 */ /* 0x0007620000300800 */
[----:B------:R-:W-:Y:S01]  /*12c10*/  LOP3.LUT P0, RZ, R23, 0x80, RZ, 0xc0, !PT ;  /* 0x0000008017ff7812 */ /* 0x000fe2000780c0ff */
[----:B------:R3:W-:-:S12]  /*12c20*/  SYNCS.ARRIVE.TRANS64.A1T0 RZ, [R5+URZ+0x38830], RZ ;  /* 0x038830ff05ff79a7 */ /* 0x0007d8000810003f */
[----:B------:R-:W-:Y:S05]  /*12c30*/  WARPSYNC.ALL ;  /* 0x0000000000007948 */ /* 0x000fea0003800000 */
[----:B------:R-:W-:Y:S01]  /*12c40*/  ULDC.64 UR4, c[0x0][0x298] ;  /* 0x0000a60000047ab9 */ /* 0x000fe20000000a00 */
[----:B01----:R-:W-:Y:S01]  /*12c50*/  VIADD R2, R22, 0x14400 ;  /* 0x0001440016027836 */ /* 0x003fe20000000000 */
[----:B------:R-:W-:Y:S01]  /*12c60*/  SEL R29, R29, RZ, !P0 ;  /* 0x000000ff1d1d7207 */ /* 0x000fe20004000000 */
[----:B------:R-:W-:Y:S01]  /*12c70*/  IMAD.WIDE.U32 R6, R35, UR4, RZ ;  /* 0x0000000423067c25 */ /* 0x000fe2000f8e00ff */
[----:B------:R-:W-:Y:S01]  /*12c80*/  BSSY B6, `(.L_x_258) ;  /* 0x000001b000067945 */ /* 0x000fe20003800000 */
[----:B------:R-:W-:Y:S01]  /*12c90*/  BAR.SYNC.DEFER_BLOCKING 0x8, 0x180 ;  /* 0x0206000000007b1d */ /* 0x000fe20000010000 */
[----:B-----5:R-:W-:-:S02]  /*12ca0*/  SEL R0, R0, RZ, !P0 ;  /* 0x000000ff00007207 */ /* 0x020fc40004000000 */
[----:B------:R-:W-:-:S03]  /*12cb0*/  LOP3.LUT P0, RZ, R2, 0x3ff, RZ, 0xc0, !PT ;  /* 0x000003ff02ff7812 */ /* 0x000fc6000780c0ff */
[----:B------:R0:W-:Y:S04]  /*12cc0*/  STL [R1+0x10], R0 ;  /* 0x0000100001007387 */ /* 0x0001e80000100800 */
[----:B------:R1:W-:Y:S01]  /*12cd0*/  STL.64 [R1+0x18], R6 ;  /* 0x0000180601007387 */ /* 0x0003e20000100a00 */
[----:B0-----:R-:W-:-:S05]  /*12ce0*/  SHF.R.S32.HI R0, RZ, 0x1f, R35 ;  /* 0x0000001fff007819 */ /* 0x001fca0000011423 */
[----:B------:R-:W-:-:S04]  /*12cf0*/  IMAD R0, R0, UR4, RZ ;  /* 0x0000000400007c24 */ /* 0x000fc8000f8e02ff */
[----:B------:R-:W-:-:S04]  /*12d00*/  IMAD R0, R35, UR5, R0 ;  /* 0x0000000523007c24 */ /* 0x000fc8000f8e0200 */
[----:B------:R-:W-:Y:S01]  /*12d10*/  IMAD.IADD R35, R7, 0x1, R0 ;  /* 0x0000000107237824 */ /* 0x000fe200078e0200 */
[----:B-1----:R-:W-:Y:S06]  /*12d20*/  @!P0 BRA `(.L_x_259) ;  /* 0x0000000000408947 */ /* 0x002fec0003800000 */
[----:B------:R-:W-:Y:S01]  /*12d30*/  MOV R2, 0x0 ;  /* 0x0000000000027802 */ /* 0x000fe20000000f00 */
[----:B------:R-:W-:Y:S01]  /*12d40*/  ULDC.64 UR6, c[0x4][0x138] ;  /* 0x01004e0000067ab9 */ /* 0x000fe20000000a00 */
[----:B------:R-:W-:Y:S01]  /*12d50*/  ULDC.64 UR8, c[0x4][0x140] ;  /* 0x0100500000087ab9 */ /* 0x000fe20000000a00 */
[----:B------:R-:W-:Y:S01]  /*12d60*/  ULDC.64 UR4, c[0x4][0xb0] ;  /* 0x01002c0000047ab9 */ /* 0x000fe20000000a00 */
[----:B------:R-:W-:Y:S01]  /*12d70*/  MOV R4, UR6 ;  /* 0x0000000600047c02 */ /* 0x000fe20008000f00 */
[----:B---3--:R-:W-:Y:S01]  /*12d80*/  IMAD.U32 R5, RZ, RZ, UR7 ;  /* 0x00000007ff057e24 */ /* 0x008fe2000f8e00ff */
[----:B------:R-:W0:Y:S01]  /*12d90*/  LDC.64 R2, c[0x4][R2] ;  /* 0x0100000002027b82 */ /* 0x000e220000000a00 */
[----:B------:R-:W-:Y:S02]  /*12da0*/  IMAD.U32 R6, RZ, RZ, UR8 ;  /* 0x00000008ff067e24 */ /* 0x000fe4000f8e00ff */
[----:B------:R-:W-:Y:S02]  /*12db0*/  IMAD.U32 R7, RZ, RZ, UR9 ;  /* 0x00000009ff077e24 */ /* 0x000fe4000f8e00ff */
[----:B------:R-:W-:-:S02]  /*12dc0*/  IMAD.U32 R10, RZ, RZ, UR4 ;  /* 0x00000004ff0a7e24 */ /* 0x000fc4000f8e00ff */
[----:B------:R-:W-:Y:S02]  /*12dd0*/  IMAD.U32 R11, RZ, RZ, UR5 ;  /* 0x00000005ff0b7e24 */ /* 0x000fe4000f8e00ff */
[----:B--2---:R-:W-:Y:S02]  /*12de0*/  IMAD.MOV.U32 R8, RZ, RZ, 0x70 ;  /* 0x00000070ff087424 */ /* 0x004fe400078e00ff */
[----:B------:R-:W-:Y:S02]  /*12df0*/  IMAD.MOV.U32 R12, RZ, RZ, 0x1 ;  /* 0x00000001ff0c7424 */ /* 0x000fe400078e00ff */
[----:B------:R-:W-:-:S07]  /*12e00*/  IMAD.MOV.U32 R13, RZ, RZ, RZ ;  /* 0x000000ffff0d7224 */ /* 0x000fce00078e00ff */
[----:B------:R-:W-:-:S07]  /*12e10*/  LEPC R20, `(.L_x_259) ;  /* 0x000000001014794e */ /* 0x000fce0000000000 */
[----:B0-----:R-:W-:Y:S05]  /*12e20*/  CALL.ABS.NOINC R2 ;  /* 0x0000000002007343 */ /* 0x001fea0003c00000 */
.L_x_259:
[----:B------:R-:W-:Y:S05]  /*12e30*/  BSYNC B6 ;  /* 0x0000000000067941 */ /* 0x000fea0003800000 */
.L_x_258:
[----:B------:R-:W4:Y:S01]  /*12e40*/  LDL.LU R20, [R1+0x10] ;  /* 0x0000100001147983 */ /* 0x000f220000300800 */
[----:B------:R-:W-:Y:S01]  /*12e50*/  ULDC.64 UR4, c[0x0][0x2d8] ;  /* 0x0000b60000047ab9 */ /* 0x000fe20000000a00 */
[----:B------:R-:W0:Y:S02]  /*12e60*/  LDC R6, c[0x0][0x448] ;  /* 0x00011200ff067b82 */ /* 0x000e240000000800 */
[----:B------:R-:W2:Y:S04]  /*12e70*/  LDL.LU.64 R2, [R1+0x18] ;  /* 0x0000180001027983 */ /* 0x000ea80000300a00 */
[----:B------:R1:W5:Y:S01]  /*12e80*/  LDL R10, [R1+0x20] ;  /* 0x00002000010a7983 */ /* 0x0003620000100800 */
[----:B0-----:R-:W-:-:S13]  /*12e90*/  ISETP.NE.AND P0, PT, R6, 0x1, PT ;  /* 0x000000010600780c */ /* 0x001fda0003f05270 */
[----:B---3--:R-:W0:Y:S08]  /*12ea0*/  @P0 LDC R5, c[0x0][0x44c] ;  /* 0x00011300ff050b82 */ /* 0x008e300000000800 */
[----:B------:R-:W3:Y:S01]  /*12eb0*/  @P0 LDC R4, c[0x0][0x450] ;  /* 0x00011400ff040b82 */ /* 0x000ee20000000800 */
[----:B--2---:R-:W-:Y:S02]  /*12ec0*/  IMAD.MOV.U32 R3, RZ, RZ, R35 ;  /* 0x000000ffff037224 */ /* 0x004fe400078e0023 */
[----:B------:R-:W-:-:S04]  /*12ed0*/  IMAD.WIDE.U32 R2, R25, UR4, R2 ;  /* 0x0000000419027c25 */ /* 0x000fc8000f8e0002 */
[----:B------:R-:W-:Y:S01]  /*12ee0*/  IMAD R3, R25, UR5, R3 ;  /* 0x0000000519037c24 */ /* 0x000fe2000f8e0203 */
[----:B------:R-:W-:Y:S02]  /*12ef0*/  ULDC.64 UR4, c[0x0][0x2e0] ;  /* 0x0000b80000047ab9 */ /* 0x000fe40000000a00 */
[----:B----4-:R-:W-:Y:S02]  /*12f00*/  IMAD R0, R20, UR4, RZ ;  /* 0x0000000414007c24 */ /* 0x010fe4000f8e02ff */
[----:B------:R-:W2:Y:S01]  /*12f10*/  S2R R20, SR_TID.X ;  /* 0x0000000000147919 */ /* 0x000ea20000002100 */
[----:B------:R-:W-:-:S04]  /*12f20*/  IMAD.WIDE.U32 R2, R29, UR4, R2 ;  /* 0x000000041d027c25 */ /* 0x000fc8000f8e0002 */
[----:B------:R-:W-:Y:S01]  /*12f30*/  IMAD R0, R29, UR5, R0 ;  /* 0x000000051d007c24 */ /* 0x000fe2000f8e0200 */
[----:B------:R-:W-:-:S03]  /*12f40*/  ULDC.64 UR4, c[0x0][0x2d0] ;  /* 0x0000b40000047ab9 */ /* 0x000fc60000000a00 */
[----:B------:R-:W-:Y:S02]  /*12f50*/  IMAD.IADD R3, R3, 0x1, R0 ;  /* 0x0000000103037824 */ /* 0x000fe400078e0200 */
[----:B------:R-:W-:Y:S01]  /*12f60*/  IMAD.SHL.U32 R0, R17, 0x80, RZ ;  /* 0x0000008011007824 */ /* 0x000fe200078e00ff */
[----:B--2---:R-:W-:-:S04]  /*12f70*/  LOP3.LUT R20, R20, 0x7f, RZ, 0xc0, !PT ;  /* 0x0000007f14147812 */ /* 0x004fc800078ec0ff */
[----:B------:R-:W-:Y:S02]  /*12f80*/  SHF.R.U32.HI R21, RZ, 0x3, R20 ;  /* 0x00000003ff157819 */ /* 0x000fe40000011614 */
[----:B------:R-:W2:Y:S02]  /*12f90*/  S2R R20, SR_TID.X ;  /* 0x0000000000147919 */ /* 0x000ea40000002100 */
[----:B--2---:R-:W-:-:S05]  /*12fa0*/  IMAD.SHL.U32 R20, R20, 0x10, RZ ;  /* 0x0000001014147824 */ /* 0x004fca00078e00ff */
[----:B------:R-:W-:-:S04]  /*12fb0*/  LOP3.LUT R20, R21, 0x70, R20, 0xf8, !PT ;  /* 0x0000007015147812 */ /* 0x000fc800078ef814 */
[----:B------:R-:W-:-:S05]  /*12fc0*/  LOP3.LUT R7, R20, R0, RZ, 0xfc, !PT ;  /* 0x0000000014077212 */ /* 0x000fca00078efcff */
[----:B0-----:R-:W-:-:S04]  /*12fd0*/  @P0 IMAD.HI.U32 R8, R7, R5, RZ ;  /* 0x0000000507080227 */ /* 0x001fc800078e00ff */
[----:B------:R-:W-:Y:S01]  /*12fe0*/  IMAD.MOV.U32 R5, RZ, RZ, R7 ;  /* 0x000000ffff057224 */ /* 0x000fe200078e0007 */
[----:B---3--:R-:W-:Y:S01]  /*12ff0*/  @P0 SHF.R.U32.HI R5, RZ, R4, R8 ;  /* 0x00000004ff050219 */ /* 0x008fe20000011608 */
[----:B------:R-:W0:Y:S04]  /*13000*/  S2R R20, SR_TID.X ;  /* 0x0000000000147919 */ /* 0x000e280000002100 */
[----:B------:R-:W-:-:S04]  /*13010*/  IMAD.MOV R4, RZ, RZ, -R5 ;  /* 0x000000ffff047224 */ /* 0x000fc800078e0a05 */
[----:B------:R-:W-:Y:S01]  /*13020*/  IMAD R4, R6, R4, R7 ;  /* 0x0000000406047224 */ /* 0x000fe200078e0207 */
[----:B------:R-:W-:Y:S01]  /*13030*/  SHF.R.S32.HI R7, RZ, 0x1f, R5 ;  /* 0x0000001fff077819 */ /* 0x000fe20000011405 */
[----:B------:R-:W-:-:S04]  /*13040*/  IMAD.WIDE.U32 R2, R5, UR4, R2 ;  /* 0x0000000405027c25 */ /* 0x000fc8000f8e0002 */
[----:B------:R-:W-:-:S04]  /*13050*/  IMAD R7, R7, UR4, RZ ;  /* 0x0000000407077c24 */ /* 0x000fc8000f8e02ff */
[----:B------:R-:W-:Y:S01]  /*13060*/  IMAD R7, R5, UR5, R7 ;  /* 0x0000000505077c24 */ /* 0x000fe2000f8e0207 */
[----:B------:R-:W-:Y:S01]  /*13070*/  SHF.R.S32.HI R5, RZ, 0x1f, R4 ;  /* 0x0000001fff057819 */ /* 0x000fe20000011404 */
[----:B------:R-:W-:Y:S02]  /*13080*/  ULDC.64 UR4, c[0x0][0x2c8] ;  /* 0x0000b20000047ab9 */ /* 0x000fe40000000a00 */
[----:B------:R-:W-:Y:S02]  /*13090*/  IMAD.IADD R3, R3, 0x1, R7 ;  /* 0x0000000103037824 */ /* 0x000fe400078e0207 */
[----:B------:R-:W-:Y:S02]  /*130a0*/  IMAD R5, R5, UR4, RZ ;  /* 0x0000000405057c24 */ /* 0x000fe4000f8e02ff */
[----:B------:R-:W-:-:S04]  /*130b0*/  IMAD.WIDE.U32 R2, R4, UR4, R2 ;  /* 0x0000000404027c25 */ /* 0x000fc8000f8e0002 */
[----:B------:R-:W-:Y:S01]  /*130c0*/  IMAD R5, R4, UR5, R5 ;  /* 0x0000000504057c24 */ /* 0x000fe2000f8e0205 */
[----:B------:R-:W-:-:S04]  /*130d0*/  ULDC.64 UR4, c[0x0][0x280] ;  /* 0x0000a00000047ab9 */ /* 0x000fc80000000a00 */
[----:B------:R-:W-:Y:S02]  /*130e0*/  IADD3 R3, R3, R5, RZ ;  /* 0x0000000503037210 */ /* 0x000fe40007ffe0ff */
[----:B------:R-:W-:Y:S01]  /*130f0*/  LEA R5, P0, R2, UR4, 0x1 ;  /* 0x0000000402057c11 */ /* 0x000fe2000f8008ff */
[----:B------:R-:W-:Y:S01]  /*13100*/  ULDC UR4, c[0x0][0x2b8] ;  /* 0x0000ae0000047ab9 */ /* 0x000fe20000000800 */
[----:B0-----:R-:W-:Y:S02]  /*13110*/  LOP3.LUT R20, R20, 0x7f, RZ, 0xc0, !PT ;  /* 0x0000007f14147812 */ /* 0x001fe400078ec0ff */
[----:B------:R-:W-:Y:S01]  /*13120*/  LEA.HI.X R4, R2, UR5, R3, 0x1, P0 ;  /* 0x0000000502047c11 */ /* 0x000fe200080f0c03 */
[----:B------:R-:W-:Y:S01]  /*13130*/  UMOV UR5, 0xffffffff ;  /* 0xffffffff00057882 */ /* 0x000fe20000000000 */
[----:B------:R-:W-:Y:S02]  /*13140*/  ISETP.GE.AND P4, PT, R32, UR4, PT ;  /* 0x0000000420007c0c */ /* 0x000fe4000bf86270 */
[----:B------:R-:W-:-:S02]  /*13150*/  ISETP.GE.AND P3, PT, R37, UR4, PT ;  /* 0x0000000425007c0c */ /* 0x000fc4000bf66270 */
[----:B------:R-:W-:Y:S02]  /*13160*/  ISETP.GE.AND P2, PT, R36, UR4, PT ;  /* 0x0000000424007c0c */ /* 0x000fe4000bf46270 */
[----:B------:R-:W-:Y:S02]  /*13170*/  ISETP.GE.AND P1, PT, R34, UR4, PT ;  /* 0x0000000422007c0c */ /* 0x000fe4000bf26270 */
[----:B------:R-:W-:Y:S01]  /*13180*/  SHF.R.U32.HI R9, RZ, 0x3, R20 ;  /* 0x00000003ff097819 */ /* 0x000fe20000011614 */
[----:B-1----:R-:W-:Y:S10]  /*13190*/  BRA.DIV UR5, `(.L_x_260) ;  /* 0x0000003a05a07947 */ /* 0x002ff4000b800000 */
[----:B------:R-:W0:Y:S01]  /*131a0*/  SHFL.IDX PT, R14, R5, RZ, 0x181f ;  /* 0x00181fff050e7589 */ /* 0x000e2200000e0000 */
[----:B-----5:R-:W-:Y:S02]  /*131b0*/  IMAD R6, R10, R6, RZ ;  /* 0x000000060a067224 */ /* 0x020fe400078e02ff */
[----:B------:R-:W-:Y:S01]  /*131c0*/  IMAD.IADD R0, R9, 0x1, R0 ;  /* 0x0000000109007824 */ /* 0x000fe200078e0200 */
[----:B------:R-:W1:Y:S03]  /*131d0*/  SHFL.IDX PT, R2, R4, RZ, 0x181f ;  /* 0x00181fff04027589 */ /* 0x000e6600000e0000 */
[C---:B------:R-:W-:Y:S01]  /*131e0*/  VIADD R7, R0.reuse, 0x10 ;  /* 0x0000001000077836 */ /* 0x040fe20000000000 */
[----:B------:R-:W-:-:S13]  /*131f0*/  ISETP.GE.AND P0, PT, R0, R6, PT ;  /* 0x000000060000720c */ /* 0x000fda0003f06270 */
[----:B0-----:R-:W-:-:S05]  /*13200*/  @!P0 LEA R14, P5, R32, R14, 0x1 ;  /* 0x0000000e200e8211 */ /* 0x001fca00078a08ff */
[----:B-1----:R-:W-:Y:S02]  /*13210*/  @!P0 IMAD.X R3, RZ, RZ, R2, P5 ;  /* 0x000000ffff038224 */ /* 0x002fe400028e0602 */
[----:B------:R-:W-:Y:S02]  /*13220*/  @!P0 IMAD.MOV.U32 R2, RZ, RZ, R14 ;  /* 0x000000ffff028224 */ /* 0x000fe400078e000e */
[----:B------:R-:W0:Y:S04]  /*13230*/  SHFL.IDX PT, R14, R5, 0x1, 0x181f ;  /* 0x00381f00050e7f89 */ /* 0x000e2800000e0000 */
[----:B------:R-:W-:Y:S04]  /*13240*/  @!P0 LDGSTS.E.BYPASS.LTC128B.128 [R33+0x14400], desc[UR36][R2.64], !P4 ;  /* 0x1440000002218fae */ /* 0x000fe8000e101d64 */
[----:B------:R-:W-:Y:S04]  /*13250*/  @!P0 LDGSTS.E.BYPASS.LTC128B.128 [R33+0x18400], desc[UR36][R2.64+0x80], !P3 ;  /* 0x1840008002218fae */ /* 0x000fe8000d901d64 */
[----:B------:R-:W-:Y:S04]  /*13260*/  @!P0 LDGSTS.E.BYPASS.LTC128B.128 [R33+0x1c400], desc[UR36][R2.64+0x100], !P2 ;  /* 0x1c40010002218fae */ /* 0x000fe8000d101d64 */
[----:B------:R1:W-:Y:S01]  /*13270*/  @!P0 LDGSTS.E.BYPASS.LTC128B.128 [R33+0x20400], desc[UR36][R2.64+0x180], !P1 ;  /* 0x2040018002218fae */ /* 0x0003e2000c901d64 */
[----:B------:R-:W-:-:S03]  /*13280*/  ISETP.GE.AND P0, PT, R7, R6, PT ;  /* 0x000000060700720c */ /* 0x000fc60003f06270 */
[----:B-1----:R-:W1:Y:S10]  /*13290*/  SHFL.IDX PT, R2, R4, 0x1, 0x181f ;  /* 0x00381f0004027f89 */ /* 0x002e7400000e0000 */
[----:B0-----:R-:W-:-:S05]  /*132a0*/  @!P0 LEA R14, P5, R32, R14, 0x1 ;  /* 0x0000000e200e8211 */ /* 0x001fca00078a08ff */
[----:B-1----:R-:W-:Y:S02]  /*132b0*/  @!P0 IMAD.X R7, RZ, RZ, R2, P5 ;  /* 0x000000ffff078224 */ /* 0x002fe400028e0602 */
[----:B------:R-:W-:Y:S02]  /*132c0*/  @!P0 IMAD.MOV.U32 R2, RZ, RZ, R14 ;  /* 0x000000ffff028224 */ /* 0x000fe400078e000e */
[----:B------:R-:W-:Y:S01]  /*132d0*/  @!P0 IMAD.MOV.U32 R3, RZ, RZ, R7 ;  /* 0x000000ffff038224 */ /* 0x000fe200078e0007 */
[----:B------:R-:W0:Y:S01]  /*132e0*/  SHFL.IDX PT, R14, R5, 0x2, 0x181f ;  /* 0x00581f00050e7f89 */ /* 0x000e2200000e0000 */
[----:B------:R-:W-:-:S03]  /*132f0*/  VIADD R7, R0, 0x20 ;  /* 0x0000002000077836 */ /* 0x000fc60000000000 */
        /* <DEDUP_REMOVED lines=23> */
[----:B------:R-:W-:-:S03]  /*13470*/  IADD3 R7, R0, 0x40, RZ ;  /* 0x0000004000077810 */ /* 0x000fc60007ffe0ff */
        /* <DEDUP_REMOVED lines=34> */
[----:B------:R0:W1:Y:S04]  /*136a0*/  SHFL.IDX PT, R14, R5, 0x7, 0x181f ;  /* 0x00f81f00050e7f89 */ /* 0x00006800000e0000 */
[----:B------:R0:W-:Y:S04]  /*136b0*/  @!P0 LDGSTS.E.BYPASS.LTC128B.128 [R33+0x17400], desc[UR36][R2.64], !P4 ;  /* 0x1740000002218fae */ /* 0x0001e8000e101d64 */
[----:B------:R0:W-:Y:S04]  /*136c0*/  @!P0 LDGSTS.E.BYPASS.LTC128B.128 [R33+0x1b400], desc[UR36][R2.64+0x80], !P3 ;  /* 0x1b40008002218fae */ /* 0x0001e8000d901d64 */
[----:B------:R0:W-:Y:S04]  /*136d0*/  @!P0 LDGSTS.E.BYPASS.LTC128B.128 [R33+0x1f400], desc[UR36][R2.64+0x100], !P2 ;  /* 0x1f40010002218fae */ /* 0x0001e8000d101d64 */
[----:B------:R0:W-:Y:S04]  /*136e0*/  @!P0 LDGSTS.E.BYPASS.LTC128B.128 [R33+0x23400], desc[UR36][R2.64+0x180], !P1 ;  /* 0x2340018002218fae */ /* 0x0001e8000c901d64 */
[----:B------:R0:W2:Y:S02]  /*136f0*/  SHFL.IDX PT, R7, R4, 0x7, 0x181f ;  /* 0x00f81f0004077f89 */ /* 0x0000a400000e0000 */
.L_x_347:
[----:B0-----:R-:W-:Y:S01]  /*13700*/  VIADD R3, R0, 0x70 ;  /* 0x0000007000037836 */ /* 0x001fe20000000000 */
[----:B------:R-:W-:Y:S04]  /*13710*/  BSSY B0, `(.L_x_261) ;  /* 0x000000c000007945 */ /* 0x000fe80003800000 */
[----:B------:R-:W-:-:S13]  /*13720*/  ISETP.GE.AND P0, PT, R3, R6, PT ;  /* 0x000000060300720c */ /* 0x000fda0003f06270 */
[----:B------:R-:W-:Y:S05]  /*13730*/  @P0 BRA `(.L_x_262) ;  /* 0x0000000000240947 */ /* 0x000fea0003800000 */
[----:B-1----:R-:W-:-:S05]  /*13740*/  LEA R2, P0, R32, R14, 0x1 ;  /* 0x0000000e20027211 */ /* 0x002fca00078008ff */
        /* <DEDUP_REMOVED lines=8> */
.L_x_262:
[----:B------:R-:W-:Y:S05]  /*137d0*/  BSYNC B0 ;  /* 0x0000000000007941 */ /* 0x000fea0003800000 */
.L_x_261:
[----:B------:R-:W-:Y:S01]  /*137e0*/  NOP ;  /* 0x0000000000007918 */ /* 0x000fe20000000000 */
[----:B------:R-:W-:-:S13]  /*137f0*/  PLOP3.LUT P0, PT, PT, PT, PT, 0x80, 0x0 ;  /* 0x000000000000781c */ /* 0x000fda0003f0f070 */
.L_x_263:
[----:B------:R-:W-:Y:S02]  /*13800*/  PLOP3.LUT P1, PT, P1, P0, PT, 0xa2, 0x0 ;  /* 0x000000000000781c */ /* 0x000fe40000f21472 */
[----:B------:R-:W-:-:S08]  /*13810*/  @P0 R2UR P1, UR4, R22 ;  /* 0x00000000160402ca */ /* 0x000fd00000020000 */
[----:B------:R-:W-:-:S05]  /*13820*/  @P0 PLOP3.LUT P0, PT, P1, PT, PT, 0x80, 0x0 ;  /* 0x000000000000081c */ /* 0x000fca0000f0f070 */
[----:B------:R-:W-:Y:S01]  /*13830*/  @!P1 SYNCS.ARRIVE.TRANS64.RED.A0T1 RZ, [UR4+0x38800], RZ ;  /* 0x038800ffffff99a7 */ /* 0x000fe20008200404 */
[----:B------:R-:W-:Y:S07]  /*13840*/  @!P1 ARRIVES.LDGSTSBAR.64.TRANSCNT [UR4+0x38800] ;  /* 0x03880000ff0099b0 */ /* 0x000fee0008000a84 */
[----:B------:R-:W-:Y:S05]  /*13850*/  @P0 BRA.U.ANY `(.L_x_263) ;  /* 0xfffffffd00e80947 */ /* 0x000fea000393ffff */
[----:B0-----:R-:W3:Y:S04]  /*13860*/  LDL.LU R3, [R1+0x28] ;  /* 0x0000280001037983 */ /* 0x001ee80000300800 */
[----:B------:R-:W4:Y:S01]  /*13870*/  LDL.LU R2, [R1+0x24] ;  /* 0x0000240001027983 */ /* 0x000f220000300800 */
[----:B---3--:R-:W-:-:S05]  /*13880*/  VIADD R3, R3, 0x1 ;  /* 0x0000000103037836 */ /* 0x008fca0000000000 */
[----:B------:R-:W-:Y:S01]  /*13890*/  LEA.HI R0, R3, R3, RZ, 0x1 ;  /* 0x0000000303007211 */ /* 0x000fe200078f08ff */
[----:B------:R0:W-:Y:S03]  /*138a0*/  STL [R1+0x28], R3 ;  /* 0x0000280301007387 */ /* 0x0001e60000100800 */
[----:B------:R-:W-:-:S05]  /*138b0*/  LOP3.LUT R0, R0, 0xfffffffe, RZ, 0xc0, !PT ;  /* 0xfffffffe00007812 */ /* 0x000fca00078ec0ff */
[----:B0-----:R-:W-:Y:S01]  /*138c0*/  IMAD.IADD R3, R3, 0x1, -R0 ;  /* 0x0000000103037824 */ /* 0x001fe200078e0a00 */
[----:B----4-:R-:W-:-:S04]  /*138d0*/  IADD3 R0, R2, -0x2, RZ ;  /* 0xfffffffe02007810 */ /* 0x010fc80007ffe0ff */
[----:B------:R-:W-:Y:S01]  /*138e0*/  SHF.L.U32 R3, R3, 0x1f, RZ ;  /* 0x0000001f03037819 */ /* 0x000fe200000006ff */
[----:B------:R-:W-:Y:S01]  /*138f0*/  NOP ;  /* 0x0000000000007918 */ /* 0x000fe20000000000 */
[----:B------:R0:W-:Y:S01]  /*13900*/  SYNCS.ARRIVE.TRANS64.A1T0 RZ, [R22+URZ+0x38800], RZ ;  /* 0x038800ff16ff79a7 */ /* 0x0001e2000810003f */
[----:B------:R-:W-:Y:S01]  /*13910*/  BSSY B0, `(.L_x_264) ;  /* 0x0000003000007945 */ /* 0x000fe20003800000 */
[----:B------:R-:W3:Y:S03]  /*13920*/  SYNCS.PHASECHK.TRANS64.TRYWAIT P0, [R22+URZ+0x38820], R3 ;  /* 0x03882003160075a7 */ /* 0x000ee6000800017f */
[----:B0--3--:R-:W-:Y:S05]  /*13930*/  @!P0 BRA `(.L_x_265) ;  /* 0x0000003c00708947 */ /* 0x009fea0003800000 */
.L_x_348:
[----:B------:R-:W-:Y:S05]  /*13940*/  BSYNC B0 ;  /* 0x0000000000007941 */ /* 0x000fea0003800000 */
.L_x_264:
[----:B------:R-:W3:Y:S01]  /*13950*/  LDL R2, [R1+0x4] ;  /* 0x0000040001027983 */ /* 0x000ee20000100800 */
[----:B------:R-:W-:Y:S01]  /*13960*/  BSSY B0, `(.L_x_266) ;  /* 0x0000110000007945 */ /* 0x000fe20003800000 */
[----:B---3--:R-:W-:-:S13]  /*13970*/  ISETP.GE.AND P0, PT, R0, R2, PT ;  /* 0x000000020000720c */ /* 0x008fda0003f06270 */
[----:B------:R-:W-:Y:S05]  /*13980*/  @!P0 BRA `(.L_x_267) ;  /* 0x0000001000348947 */ /* 0x000fea0003800000 */
[----:B------:R-:W-:Y:S01]  /*13990*/  ULDC UR4, c[0x0][0x2f4] ;  /* 0x0000bd0000047ab9 */ /* 0x000fe20000000800 */
[----:B--2---:R-:W-:Y:S01]  /*139a0*/  IMAD.MOV.U32 R7, RZ, RZ, R27 ;  /* 0x000000ffff077224 */ /* 0x004fe200078e001b */
[----:B------:R-:W-:Y:S01]  /*139b0*/  ISETP.GE.AND P4, PT, R32, UR4, PT ;  /* 0x0000000420007c0c */ /* 0x000fe2000bf86270 */
[----:B------:R-:W-:Y:S01]  /*139c0*/  IMAD.MOV.U32 R17, RZ, RZ, R28 ;  /* 0x000000ffff117224 */ /* 0x000fe200078e001c */
[----:B------:R-:W-:Y:S01]  /*139d0*/  ISETP.GE.AND P3, PT, R37, UR4, PT ;  /* 0x0000000425007c0c */ /* 0x000fe2000bf66270 */
[----:B------:R-:W-:Y:S01]  /*139e0*/  IMAD.MOV.U32 R29, RZ, RZ, R26 ;  /* 0x000000ffff1d7224 */ /* 0x000fe200078e001a */
[----:B------:R-:W-:Y:S02]  /*139f0*/  ISETP.GE.AND P2, PT, R36, UR4, PT ;  /* 0x0000000424007c0c */ /* 0x000fe4000bf46270 */
[----:B------:R-:W-:-:S13]  /*13a00*/  ISETP.GE.AND P1, PT, R34, UR4, PT ;  /* 0x0000000422007c0c */ /* 0x000fda000bf26270 */
.L_x_280:
[----:B------:R-:W2:Y:S04]  /*13a10*/  LDL R6, [R1+0x8] ;  /* 0x0000080001067983 */ /* 0x000ea80000100800 */
[----:B------:R-:W3:Y:S01]  /*13a20*/  LDL R8, [R1+0xc] ;  /* 0x00000c0001087983 */ /* 0x000ee20000100800 */
[----:B------:R-:W4:Y:S01]  /*13a30*/  S2R R2, SR_TID.X ;  /* 0x0000000000027919 */ /* 0x000f220000002100 */
[----:B------:R-:W1:Y:S01]  /*13a40*/  S2R R9, SR_TID.X ;  /* 0x0000000000097919 */ /* 0x000e620000002100 */
[----:B----4-:R-:W-:-:S04]  /*13a50*/  LOP3.LUT R2, R2, 0x7f, RZ, 0xc0, !PT ;  /* 0x0000007f02027812 */ /* 0x010fc800078ec0ff */
[----:B0-----:R-:W-:Y:S02]  /*13a60*/  SHF.R.U32.HI R3, RZ, 0x3, R2 ;  /* 0x00000003ff037819 */ /* 0x001fe40000011602 */
[----:B------:R-:W0:Y:S01]  /*13a70*/  LDC R2, c[0x0][0x430] ;  /* 0x00010c00ff027b82 */ /* 0x000e220000000800 */
[----:B-1----:R-:W-:-:S05]  /*13a80*/  IMAD.SHL.U32 R9, R9, 0x10, RZ ;  /* 0x0000001009097824 */ /* 0x002fca00078e00ff */
[----:B------:R-:W-:-:S04]  /*13a90*/  LOP3.LUT R9, R3, 0x70, R9, 0xf8, !PT ;  /* 0x0000007003097812 */ /* 0x000fc800078ef809 */
[----:B------:R-:W-:-:S13]  /*13aa0*/  ISETP.GT.U32.AND P6, PT, R9, 0x4f, PT ;  /* 0x0000004f0900780c */ /* 0x000fda0003fc4070 */
[----:B------:R-:W3:Y:S01]  /*13ab0*/  @!P6 LDC.64 R4, c[0x0][0x428] ;  /* 0x00010a00ff04eb82 */ /* 0x000ee20000000a00 */
[----:B0-----:R-:W-:-:S13]  /*13ac0*/  ISETP.NE.AND P0, PT, R2, 0x1, PT ;  /* 0x000000010200780c */ /* 0x001fda0003f05270 */
[----:B------:R-:W0:Y:S08]  /*13ad0*/  @P0 LDC R3, c[0x0][0x434] ;  /* 0x00010d00ff030b82 */ /* 0x000e300000000800 */
[----:B------:R-:W1:Y:S01]  /*13ae0*/  @P0 LDC R2, c[0x0][0x438] ;  /* 0x00010e00ff020b82 */ /* 0x000e620000000800 */
[----:B--2---:R-:W-:-:S04]  /*13af0*/  IMAD R6, R0, 0x50, R6 ;  /* 0x0000005000067824 */ /* 0x004fc800078e0206 */
[----:B------:R-:W-:-:S04]  /*13b00*/  IMAD.IADD R6, R9, 0x1, R6 ;  /* 0x0000000109067824 */ /* 0x000fc800078e0206 */
[----:B0-----:R-:W-:-:S04]  /*13b10*/  @P0 IMAD.HI.U32 R3, R6, R3, RZ ;  /* 0x0000000306030227 */ /* 0x001fc800078e00ff */
[----:B------:R-:W-:Y:S01]  /*13b20*/  IMAD.MOV.U32 R10, RZ, RZ, R6 ;  /* 0x000000ffff0a7224 */ /* 0x000fe200078e0006 */
[----:B-1----:R-:W-:Y:S01]  /*13b30*/  @P0 SHF.R.U32.HI R10, RZ, R2, R3 ;  /* 0x00000002ff0a0219 */ /* 0x002fe20000011603 */
[----:B---3--:R-:W-:Y:S02]  /*13b40*/  @!P6 IMAD R2, R8, R4, RZ ;  /* 0x000000040802e224 */ /* 0x008fe400078e02ff */
[----:B------:R-:W0:Y:S01]  /*13b50*/  @!P6 LDC.64 R8, c[0x0][0x418] ;  /* 0x00010600ff08eb82 */ /* 0x000e220000000a00 */
[----:B------:R-:W-:Y:S01]  /*13b60*/  @!P6 SHF.R.S32.HI R3, RZ, 0x1f, R10 ;  /* 0x0000001fff03e819 */ /* 0x000fe2000001140a */
[----:B------:R-:W-:Y:S02]  /*13b70*/  @!P6 IMAD R5, R30, R5, R2 ;  /* 0x000000051e05e224 */ /* 0x000fe400078e0202 */
[----:B------:R-:W-:-:S04]  /*13b80*/  @!P6 IMAD.MOV.U32 R2, RZ, RZ, R10 ;  /* 0x000000ffff02e224 */ /* 0x000fc800078e000a */
[----:B------:R-:W-:-:S04]  /*13b90*/  @!P6 IMAD.WIDE.U32 R2, R30, R4, R2 ;  /* 0x000000041e02e225 */ /* 0x000fc800078e0002 */
[----:B------:R-:W-:Y:S02]  /*13ba0*/  @!P6 IMAD.IADD R5, R5, 0x1, R3 ;  /* 0x000000010505e824 */ /* 0x000fe400078e0203 */
[----:B------:R-:W-:Y:S01]  /*13bb0*/  IMAD.MOV.U32 R4, RZ, RZ, RZ ;  /* 0x000000ffff047224 */ /* 0x000fe200078e00ff */
[----:B0-----:R-:W-:-:S04]  /*13bc0*/  @!P6 LEA R8, P0, R2, R8, 0x2 ;  /* 0x000000080208e211 */ /* 0x001fc800078010ff */
[----:B------:R-:W-:-:S05]  /*13bd0*/  @!P6 LEA.HI.X R9, R2, R9, R5, 0x2, P0 ;  /* 0x000000090209e211 */ /* 0x000fca00000f1405 */
[----:B------:R0:W5:Y:S01]  /*13be0*/  @!P6 LDG.E R4, desc[UR36][R8.64] ;  /* 0x000000240804e981 */ /* 0x000162000c1e1900 */
[----:B------:R-:W-:Y:S01]  /*13bf0*/  LOP3.LUT P5, RZ, R23, 0x20, RZ, 0xc0, !PT ;  /* 0x0000002017ff7812 */ /* 0x000fe200078ac0ff */
[----:B------:R-:W-:Y:S01]  /*13c00*/  VIADD R27, R7, 0x1 ;  /* 0x00000001071b7836 */ /* 0x000fe20000000000 */
[----:B------:R-:W-:Y:S05]  /*13c10*/  YIELD ;  /* 0x0000000000007946 */ /* 0x000fea0003800000 */
[----:B------:R-:W-:Y:S01]  /*13c20*/  ISETP.NE.AND P0, PT, R27, 0x2, PT ;  /* 0x000000021b00780c */ /* 0x000fe20003f05270 */
[----:B------:R-:W-:Y:S01]  /*13c30*/  IMAD.MOV R5, RZ, RZ, -R10 ;  /* 0x000000ffff057224 */ /* 0x000fe200078e0a0a */
[----:B------:R-:W-:-:S02]  /*13c40*/  ULDC UR4, c[0x0][0x430] ;  /* 0x00010c0000047ab9 */ /* 0x000fc40000000800 */
[----:B------:R-:W-:Y:S01]  /*13c50*/  SEL R28, RZ, 0x1, P0 ;  /* 0x00000001ff1c7807 */ /* 0x000fe20000000000 */
[----:B------:R-:W-:Y:S01]  /*13c60*/  IMAD R5, R5, UR4, R6 ;  /* 0x0000000405057c24 */ /* 0x000fe2000f8e0206 */
[----:B------:R-:W-:Y:S01]  /*13c70*/  SEL R27, R27, RZ, P0 ;  /* 0x000000ff1b1b7207 */ /* 0x000fe20000000000 */
[----:B------:R-:W-:Y:S01]  /*13c80*/  IMAD.MOV.U32 R26, RZ, RZ, R0 ;  /* 0x000000ffff1a7224 */ /* 0x000fe200078e0000 */
[----:B------:R-:W-:Y:S01]  /*13c90*/  LOP3.LUT R28, R17, R28, RZ, 0x3c, !PT ;  /* 0x0000001c111c7212 */ /* 0x000fe200078e3cff */
[----:B0-----:R-:W-:Y:S06]  /*13ca0*/  @!P5 BRA `(.L_x_268) ;  /* 0x000000000004d947 */ /* 0x001fec0003800000 */
[----:B------:R-:W-:Y:S01]  /*13cb0*/  BPT.TRAP 0x1 ;  /* 0x000000040000795c */ /* 0x000fe20000300000 */
.L_x_268:
[----:B------:R-:W-:Y:S01]  /*13cc0*/  IMAD R6, R27, 0x8, R22 ;  /* 0x000000081b067824 */ /* 0x000fe200078e0216 */
[----:B------:R-:W-:Y:S01]  /*13cd0*/  SHF.L.U32 R3, R28, 0x1f, RZ ;  /* 0x0000001f1c037819 */ /* 0x000fe200000006ff */
[----:B------:R-:W-:Y:S03]  /*13ce0*/  BSSY B1, `(.L_x_269) ;  /* 0x0000003000017945 */ /* 0x000fe60003800000 */
[----:B------:R-:W0:Y:S02]  /*13cf0*/  SYNCS.PHASECHK.TRANS64.TRYWAIT P0, [R6+URZ+0x38840], R3 ;  /* 0x03884003060075a7 */ /* 0x000e24000800017f */
[----:B0-----:R-:W-:Y:S05]  /*13d00*/  @!P0 BRA `(.L_x_270) ;  /* 0x0000003800908947 */ /* 0x001fea0003800000 */
.L_x_349:
[----:B------:R-:W-:Y:S05]  /*13d10*/  BSYNC B1 ;  /* 0x0000000000017941 */ /* 0x000fea0003800000 */
.L_x_269:
[----:B------:R-:W-:Y:S01]  /*13d20*/  SHF.R.S32.HI R20, RZ, 0x1f, R5 ;  /* 0x0000001fff147819 */ /* 0x000fe20000011405 */
[----:B------:R-:W-:Y:S01]  /*13d30*/  ULDC.64 UR4, c[0x0][0x300] ;  /* 0x0000c00000047ab9 */ /* 0x000fe20000000a00 */
[----:B-----5:R-:W-:Y:S01]  /*13d40*/  SHF.R.S32.HI R21, RZ, 0x1f, R4 ;  /* 0x0000001fff157819 */ /* 0x020fe20000011404 */
[----:B0-----:R-:W-:Y:S01]  /*13d50*/  IMAD.WIDE.U32 R2, R5, UR4, RZ ;  /* 0x0000000405027c25 */ /* 0x001fe2000f8e00ff */
[----:B------:R-:W-:Y:S01]  /*13d60*/  ULDC.64 UR6, c[0x0][0x2e8] ;  /* 0x0000ba0000067ab9 */ /* 0x000fe20000000a00 */
[----:B------:R-:W-:Y:S02]  /*13d70*/  LOP3.LUT P5, RZ, R23, 0x2, RZ, 0xc0, !PT ;  /* 0x0000000217ff7812 */ /* 0x000fe400078ac0ff */
[----:B------:R-:W-:Y:S02]  /*13d80*/  IMAD R0, R20, UR4, RZ ;  /* 0x0000000414007c24 */ /* 0x000fe4000f8e02ff */
[----:B------:R-:W-:Y:S02]  /*13d90*/  IMAD R9, R27, 0x5000, R31 ;  /* 0x000050001b097824 */ /* 0x000fe400078e021f */
[----:B------:R-:W-:Y:S01]  /*13da0*/  IMAD R0, R5, UR5, R0 ;  /* 0x0000000505007c24 */ /* 0x000fe2000f8e0200 */
[----:B------:R-:W-:-:S03]  /*13db0*/  ULDC.64 UR4, c[0x0][0x310] ;  /* 0x0000c40000047ab9 */ /* 0x000fc60000000a00 */
[----:B------:R-:W-:Y:S02]  /*13dc0*/  IMAD.IADD R3, R3, 0x1, R0 ;  /* 0x0000000103037824 */ /* 0x000fe400078e0200 */
[----:B------:R-:W-:Y:S02]  /*13dd0*/  IMAD R0, R21, UR4, RZ ;  /* 0x0000000415007c24 */ /* 0x000fe4000f8e02ff */
[----:B------:R-:W-:-:S04]  /*13de0*/  IMAD.WIDE.U32 R2, R4, UR4, R2 ;  /* 0x0000000404027c25 */ /* 0x000fc8000f8e0002 */
[----:B------:R-:W-:Y:S01]  /*13df0*/  IMAD R0, R4, UR5, R0 ;  /* 0x0000000504007c24 */ /* 0x000fe2000f8e0200 */
[----:B------:R-:W-:-:S03]  /*13e00*/  ULDC.64 UR4, c[0x0][0x308] ;  /* 0x0000c20000047ab9 */ /* 0x000fc60000000a00 */
[----:B------:R-:W-:Y:S02]  /*13e10*/  IMAD.IADD R3, R3, 0x1, R0 ;  /* 0x0000000103037824 */ /* 0x000fe400078e0200 */
[----:B------:R-:W-:Y:S01]  /*13e20*/  IMAD.WIDE.U32 R2, R25, UR4, R2 ;  /* 0x0000000419027c25 */ /* 0x000fe2000f8e0002 */
[----:B------:R-:W-:-:S03]  /*13e30*/  UMOV UR4, 0xffffffff ;  /* 0xffffffff00047882 */ /* 0x000fc60000000000 */
[----:B------:R-:W-:Y:S01]  /*13e40*/  IMAD R10, R25, UR5, R3 ;  /* 0x00000005190a7c24 */ /* 0x000fe2000f8e0203 */
[----:B------:R-:W-:-:S04]  /*13e50*/  LEA R8, P0, R2, UR6, 0x1 ;  /* 0x0000000602087c11 */ /* 0x000fc8000f8008ff */
[----:B------:R-:W-:Y:S01]  /*13e60*/  LEA.HI.X R10, R2, UR7, R10, 0x1, P0 ;  /* 0x00000007020a7c11 */ /* 0x000fe200080f0c0a */
[----:B------:R-:W-:Y:S08]  /*13e70*/  BRA.DIV UR4, `(.L_x_271) ;  /* 0x0000003a04487947 */ /* 0x000ff0000b800000 */
[----:B------:R-:W0:Y:S01]  /*13e80*/  SHFL.IDX PT, R2, R8, RZ, 0x181f ;  /* 0x00181fff08027589 */ /* 0x000e2200000e0000 */
[----:B------:R-:W-:Y:S01]  /*13e90*/  LOP3.LUT R23, R23, 0xfffffbff, RZ, 0xc0, !PT ;  /* 0xfffffbff17177812 */ /* 0x000fe200078ec0ff */
[----:B------:R-:W-:Y:S01]  /*13ea0*/  IMAD R9, R9, 0x2, R22 ;  /* 0x0000000209097824 */ /* 0x000fe200078e0216 */
[----:B------:R-:W-:Y:S01]  /*13eb0*/  SHF.L.U32 R0, R32, 0x1, RZ ;  /* 0x0000000120007819 */ /* 0x000fe200000006ff */
[----:B------:R-:W1:Y:S01]  /*13ec0*/  SHFL.IDX PT, R3, R10, RZ, 0x181f ;  /* 0x00181fff0a037589 */ /* 0x000e6200000e0000 */
[----:B------:R-:W-:-:S03]  /*13ed0*/  @P2 LOP3.LUT R23, R23, 0x400, RZ, 0xfc, !PT ;  /* 0x0000040017172812 */ /* 0x000fc600078efcff */
[----:B------:R-:W-:Y:S01]  /*13ee0*/  SHFL.IDX PT, R35, R10, 0x1, 0x181f ;  /* 0x00381f000a237f89 */ /* 0x000fe200000e0000 */
[C---:B------:R-:W-:Y:S02]  /*13ef0*/  LOP3.LUT P2, RZ, R23.reuse, 0x10, RZ, 0xc0, !PT ;  /* 0x0000001017ff7812 */ /* 0x040fe4000784c0ff */
[----:B------:R-:W-:-:S04]  /*13f00*/  LOP3.LUT R23, R23, 0xfffffdff, RZ, 0xc0, !PT ;  /* 0xfffffdff17177812 */ /* 0x000fc800078ec0ff */
[----:B------:R-:W-:-:S04]  /*13f10*/  @P1 LOP3.LUT R23, R23, 0x200, RZ, 0xfc, !PT ;  /* 0x0000020017171812 */ /* 0x000fc800078efcff */
[C---:B------:R-:W-:Y:S02]  /*13f20*/  LOP3.LUT P1, RZ, R23.reuse, 0x8, RZ, 0xc0, !PT ;  /* 0x0000000817ff7812 */ /* 0x040fe4000782c0ff */
[----:B------:R-:W-:Y:S02]  /*13f30*/  LOP3.LUT P6, RZ, R23, 0x4, RZ, 0xc0, !PT ;  /* 0x0000000417ff7812 */ /* 0x000fe400078cc0ff */
[----:B0-----:R-:W-:-:S05]  /*13f40*/  IADD3 R2, P0, R2, R0, RZ ;  /* 0x0000000002027210 */ /* 0x001fca0007f1e0ff */
[----:B-1----:R-:W-:-:S05]  /*13f50*/  IMAD.X R3, RZ, RZ, R3, P0 ;  /* 0x000000ffff037224 */ /* 0x002fca00000e0603 */
[----:B------:R-:W-:Y:S04]  /*13f60*/  LDGSTS.E.BYPASS.LTC128B.128 [R9+0x24400], desc[UR36][R2.64], !P2 ;  /* 0x2440000002097fae */ /* 0x000fe8000d101d64 */
[----:B------:R-:W-:Y:S04]  /*13f70*/  LDGSTS.E.BYPASS.LTC128B.128 [R9+0x26c00], desc[UR36][R2.64+0x80], !P1 ;  /* 0x26c0008002097fae */ /* 0x000fe8000c901d64 */
[----:B------:R-:W-:Y:S04]  /*13f80*/  LDGSTS.E.BYPASS.LTC128B.128 [R9+0x29400], desc[UR36][R2.64+0x100], !P6 ;  /* 0x2940010002097fae */ /* 0x000fe8000f101d64 */
[----:B------:R0:W-:Y:S04]  /*13f90*/  LDGSTS.E.BYPASS.LTC128B.128 [R9+0x2bc00], desc[UR36][R2.64+0x180], !P5 ;  /* 0x2bc0018002097fae */ /* 0x0001e8000e901d64 */
[----:B0-----:R-:W0:Y:S02]  /*13fa0*/  SHFL.IDX PT, R2, R8, 0x1, 0x181f ;  /* 0x00381f0008027f89 */ /* 0x001e2400000e0000 */
[----:B0-----:R-:W-:-:S05]  /*13fb0*/  IADD3 R2, P0, R2, R0, RZ ;  /* 0x0000000002027210 */ /* 0x001fca0007f1e0ff */
[----:B------:R-:W-:Y:S02]  /*13fc0*/  IMAD.X R3, RZ, RZ, R35, P0 ;  /* 0x000000ffff037224 */ /* 0x000fe400000e0623 */
[----:B------:R-:W-:Y:S04]  /*13fd0*/  SHFL.IDX PT, R35, R10, 0x2, 0x181f ;  /* 0x00581f000a237f89 */ /* 0x000fe800000e0000 */
        /* <DEDUP_REMOVED lines=15> */
[----:B------:R0:W1:Y:S04]  /*140d0*/  SHFL.IDX PT, R35, R10, 0x4, 0x181f ;  /* 0x00981f000a237f89 */ /* 0x00006800000e0000 */
[----:B------:R-:W-:Y:S01]  /*140e0*/  LDGSTS.E.BYPASS.LTC128B.128 [R9+0x25c00], desc[UR36][R2.64], !P2 ;  /* 0x25c0000002097fae */ /* 0x000fe2000d101d64 */
[----:B------:R-:W-:-:S03]  /*140f0*/  LOP3.LUT P2, RZ, R23, 0x400, RZ, 0xc0, !PT ;  /* 0x0000040017ff7812 */ /* 0x000fc6000784c0ff */
[----:B------:R-:W-:Y:S01]  /*14100*/  LDGSTS.E.BYPASS.LTC128B.128 [R9+0x28400], desc[UR36][R2.64+0x80], !P1 ;  /* 0x2840008002097fae */ /* 0x000fe2000c901d64 */
[----:B------:R-:W-:-:S03]  /*14110*/  LOP3.LUT P1, RZ, R23, 0x200, RZ, 0xc0, !PT ;  /* 0x0000020017ff7812 */ /* 0x000fc6000782c0ff */
[----:B------:R-:W-:Y:S04]  /*14120*/  LDGSTS.E.BYPASS.LTC128B.128 [R9+0x2ac00], desc[UR36][R2.64+0x100], !P6 ;  /* 0x2ac0010002097fae */ /* 0x000fe8000f101d64 */
[----:B------:R2:W-:Y:S04]  /*14130*/  LDGSTS.E.BYPASS.LTC128B.128 [R9+0x2d400], desc[UR36][R2.64+0x180], !P5 ;  /* 0x2d40018002097fae */ /* 0x0005e8000e901d64 */
[----:B-12---:R0:W2:Y:S02]  /*14140*/  SHFL.IDX PT, R2, R8, 0x4, 0x181f ;  /* 0x00981f0008027f89 */ /* 0x0060a400000e0000 */
.L_x_361:
[----:B------:R-:W-:Y:S02]  /*14150*/  LOP3.LUT R23, R23, 0xfffffdff, RZ, 0xc0, !PT ;  /* 0xfffffdff17177812 */ /* 0x000fe400078ec0ff */
[----:B--2---:R-:W-:Y:S02]  /*14160*/  IADD3 R2, P0, R2, R0, RZ ;  /* 0x0000000002027210 */ /* 0x004fe40007f1e0ff */
[----:B------:R-:W-:-:S03]  /*14170*/  @P1 LOP3.LUT R23, R23, 0x200, RZ, 0xfc, !PT ;  /* 0x0000020017171812 */ /* 0x000fc600078efcff */
[----:B------:R-:W-:Y:S01]  /*14180*/  IMAD.X R3, RZ, RZ, R35, P0 ;  /* 0x000000ffff037224 */ /* 0x000fe200000e0623 */
[C---:B------:R-:W-:Y:S02]  /*14190*/  LOP3.LUT P1, RZ, R23.reuse, 0x10, RZ, 0xc0, !PT ;  /* 0x0000001017ff7812 */ /* 0x040fe4000782c0ff */
[C---:B------:R-:W-:Y:S02]  /*141a0*/  LOP3.LUT P0, RZ, R23.reuse, 0x8, RZ, 0xc0, !PT ;  /* 0x0000000817ff7812 */ /* 0x040fe4000780c0ff */
[----:B------:R-:W-:-:S09]  /*141b0*/  LOP3.LUT P6, RZ, R23, 0x4, RZ, 0xc0, !PT ;  /* 0x0000000417ff7812 */ /* 0x000fd200078cc0ff */
[----:B------:R-:W-:Y:S01]  /*141c0*/  @!PT LDS RZ, [RZ] ;  /* 0x00000000fffff984 */ /* 0x000fe20000000800 */
[----:B------:R-:W-:Y:S01]  /*141d0*/  @!PT LDS RZ, [RZ] ;  /* 0x00000000fffff984 */ /* 0x000fe20000000800 */
[----:B------:R-:W-:Y:S01]  /*141e0*/  @!PT LDS RZ, [RZ] ;  /* 0x00000000fffff984 */ /* 0x000fe20000000800 */
[----:B------:R1:W-:Y:S01]  /*141f0*/  LDGSTS.E.BYPASS.LTC128B.128 [R9+0x26400], desc[UR36][R2.64], !P1 ;  /* 0x2640000002097fae */ /* 0x0003e2000c901d64 */
[----:B------:R-:W-:-:S03]  /*14200*/  LOP3.LUT P1, RZ, R23, 0x200, RZ, 0xc0, !PT ;  /* 0x0000020017ff7812 */ /* 0x000fc6000782c0ff */
[----:B------:R1:W-:Y:S01]  /*14210*/  LDGSTS.E.BYPASS.LTC128B.128 [R9+0x28c00], desc[UR36][R2.64+0x80], !P0 ;  /* 0x28c0008002097fae */ /* 0x0003e2000c101d64 */
[----:B------:R-:W-:-:S03]  /*14220*/  PLOP3.LUT P0, PT, PT, PT, PT, 0x80, 0x0 ;  /* 0x000000000000781c */ /* 0x000fc60003f0f070 */
[----:B------:R1:W-:Y:S04]  /*14230*/  LDGSTS.E.BYPASS.LTC128B.128 [R9+0x2b400], desc[UR36][R2.64+0x100], !P6 ;  /* 0x2b40010002097fae */ /* 0x0003e8000f101d64 */
[----:B------:R1:W-:Y:S01]  /*14240*/  LDGSTS.E.BYPASS.LTC128B.128 [R9+0x2dc00], desc[UR36][R2.64+0x180], !P5 ;  /* 0x2dc0018002097fae */ /* 0x0003e2000e901d64 */
[----:B------:R-:W-:-:S05]  /*14250*/  NOP ;  /* 0x0000000000007918 */ /* 0x000fca0000000000 */
.L_x_272:
        /* <DEDUP_REMOVED lines=10> */
.L_x_273:
[----:B------:R2:W-:Y:S01]  /*14300*/  SYNCS.ARRIVE.TRANS64.A1T0 RZ, [R6+URZ+0x38830], RZ ;  /* 0x038830ff06ff79a7 */ /* 0x0005e2000810003f */
[----:B------:R-:W-:Y:S05]  /*14310*/  @!P6 BRA `(.L_x_274) ;  /* 0x000000000004e947 */ /* 0x000fea0003800000 */
[----:B------:R-:W-:Y:S01]  /*14320*/  BPT.TRAP 0x1 ;  /* 0x000000040000795c */ /* 0x000fe20000300000 */
.L_x_274:
[----:B-1----:R-:W-:Y:S01]  /*14330*/  SHF.L.U32 R2, R17, 0x1f, RZ ;  /* 0x0000001f11027819 */ /* 0x002fe200000006ff */
[----:B--2---:R-:W-:Y:S01]  /*14340*/  IMAD R6, R7, 0x8, R22 ;  /* 0x0000000807067824 */ /* 0x004fe200078e0216 */
[----:B------:R-:W-:Y:S03]  /*14350*/  BSSY B1, `(.L_x_275) ;  /* 0x0000003000017945 */ /* 0x000fe60003800000 */
[----:B------:R-:W1:Y:S02]  /*14360*/  SYNCS.PHASECHK.TRANS64.TRYWAIT P0, [R6+URZ+0x38860], R2 ;  /* 0x03886002060075a7 */ /* 0x000e64000800017f */
[----:B-1----:R-:W-:Y:S05]  /*14370*/  @!P0 BRA `(.L_x_276) ;  /* 0x0000003800cc8947 */ /* 0x002fea0003800000 */
.L_x_362:
[----:B------:R-:W-:Y:S05]  /*14380*/  BSYNC B1 ;  /* 0x0000000000017941 */ /* 0x000fea0003800000 */
.L_x_275:
[----:B0-----:R-:W2:Y:S01]  /*14390*/  LDL R8, [R1] ;  /* 0x0000000001087983 */ /* 0x001ea20000100800 */
[----:B------:R-:W0:Y:S01]  /*143a0*/  S2R R3, SR_TID.X ;  /* 0x0000000000037919 */ /* 0x000e220000002100 */
[----:B------:R-:W-:Y:S01]  /*143b0*/  UMOV UR4, 0xffffffff ;  /* 0xffffffff00047882 */ /* 0x000fe20000000000 */
[----:B------:R-:W-:Y:S01]  /*143c0*/  IMAD R7, R7, 0x5000, R31 ;  /* 0x0000500007077824 */ /* 0x000fe200078e021f */
[----:B0-----:R-:W-:-:S04]  /*143d0*/  LOP3.LUT R3, R3, 0x7f, RZ, 0xc0, !PT ;  /* 0x0000007f03037812 */ /* 0x001fc800078ec0ff */
[----:B------:R-:W-:Y:S01]  /*143e0*/  SHF.R.U32.HI R3, RZ, 0x3, R3 ;  /* 0x00000003ff037819 */ /* 0x000fe20000011603 */
[----:B--2---:R-:W-:-:S04]  /*143f0*/  IMAD R8, R29, -0x50, R8 ;  /* 0xffffffb01d087824 */ /* 0x004fc800078e0208 */
[----:B------:R-:W-:Y:S01]  /*14400*/  IMAD.IADD R8, R8, 0x1, -R3 ;  /* 0x0000000108087824 */ /* 0x000fe200078e0a03 */
[----:B------:R-:W-:Y:S06]  /*14410*/  BRA.DIV UR4, `(.L_x_277) ;  /* 0x0000003a04b87947 */ /* 0x000fec000b800000 */
[----:B-1----:R-:W0:Y:S01]  /*14420*/  SHFL.IDX PT, R2, R18, RZ, 0x181f ;  /* 0x00181fff12027589 */ /* 0x002e2200000e0000 */
[----:B------:R-:W-:-:S03]  /*14430*/  IMAD R7, R7, 0x2, R22 ;  /* 0x0000000207077824 */ /* 0x000fc600078e0216 */
[----:B------:R-:W1:Y:S04]  /*14440*/  SHFL.IDX PT, R3, R24, RZ, 0x181f ;  /* 0x00181fff18037589 */ /* 0x000e6800000e0000 */
[----:B------:R-:W-:Y:S01]  /*14450*/  SHFL.IDX PT, R14, R18, 0x4, 0x181f ;  /* 0x00981f00120e7f89 */ /* 0x000fe200000e0000 */
[----:B0-----:R-:W-:-:S05]  /*14460*/  IADD3 R2, P0, R2, R0, RZ ;  /* 0x0000000002027210 */ /* 0x001fca0007f1e0ff */
[----:B-1----:R-:W-:Y:S01]  /*14470*/  IMAD.X R3, RZ, RZ, R3, P0 ;  /* 0x000000ffff037224 */ /* 0x002fe200000e0603 */
        /* <DEDUP_REMOVED lines=8> */
[----:B0-----:R-:W0:Y:S04]  /*14500*/  SHFL.IDX PT, R2, R18, 0x1, 0x181f ;  /* 0x00381f0012027f89 */ /* 0x001e2800000e0000 */
[----:B------:R-:W1:Y:S01]  /*14510*/  SHFL.IDX PT, R3, R24, 0x1, 0x181f ;  /* 0x00381f0018037f89 */ /* 0x000e6200000e0000 */
        /* <DEDUP_REMOVED lines=23> */
[----:B------:R-:W1:Y:S04]  /*14690*/  SHFL.IDX PT, R3, R24, 0x3, 0x181f ;  /* 0x00781f0018037f89 */ /* 0x000e6800000e0000 */
[----:B------:R-:W2:Y:S01]  /*146a0*/  SHFL.IDX PT, R24, R24, 0x4, 0x181f ;  /* 0x00981f0018187f89 */ /* 0x000ea200000e0000 */
[----:B0-----:R-:W-:-:S05]  /*146b0*/  IADD3 R2, P0, R2, R0, RZ ;  /* 0x0000000002027210 */ /* 0x001fca0007f1e0ff */
[----:B-1----:R-:W-:Y:S01]  /*146c0*/  IMAD.X R3, RZ, RZ, R3, P0 ;  /* 0x000000ffff037224 */ /* 0x002fe200000e0603 */
[----:B------:R-:W-:-:S13]  /*146d0*/  ISETP.LT.OR P0, PT, R8, 0x31, P4 ;  /* 0x000000310800780c */ /* 0x000fda0002701670 */
[----:B------:R0:W-:Y:S01]  /*146e0*/  LDGSTS.E.BYPASS.LTC128B.128 [R7+0x1c00], desc[UR36][R2.64], !P0 ;  /* 0x01c0000002077fae */ /* 0x0001e2000c101d64 */
[----:B------:R-:W-:-:S13]  /*146f0*/  ISETP.LT.OR P0, PT, R8, 0x31, P3 ;  /* 0x000000310800780c */ /* 0x000fda0001f01670 */
[----:B------:R0:W-:Y:S01]  /*14700*/  LDGSTS.E.BYPASS.LTC128B.128 [R7+0x4400], desc[UR36][R2.64+0x80], !P0 ;  /* 0x0440008002077fae */ /* 0x0001e2000c101d64 */
[----:B------:R-:W-:-:S13]  /*14710*/  ISETP.LT.OR P0, PT, R8, 0x31, P2 ;  /* 0x000000310800780c */ /* 0x000fda0001701670 */
[----:B------:R0:W-:Y:S01]  /*14720*/  LDGSTS.E.BYPASS.LTC128B.128 [R7+0x6c00], desc[UR36][R2.64+0x100], !P0 ;  /* 0x06c0010002077fae */ /* 0x0001e2000c101d64 */
[----:B------:R-:W-:-:S13]  /*14730*/  ISETP.LT.OR P0, PT, R8, 0x31, P1 ;  /* 0x000000310800780c */ /* 0x000fda0000f01670 */
[----:B--2---:R0:W-:Y:S02]  /*14740*/  LDGSTS.E.BYPASS.LTC128B.128 [R7+0x9400], desc[UR36][R2.64+0x180], !P0 ;  /* 0x0940018002077fae */ /* 0x0041e4000c101d64 */
.L_x_374:
[----:B01----:R-:W-:Y:S01]  /*14750*/  IADD3 R2, P0, R14, R0, RZ ;  /* 0x000000000e027210 */ /* 0x003fe20007f1e0ff */
[----:B------:R-:W-:Y:S01]  /*14760*/  ULDC.64 UR4, c[0x0][0x328] ;  /* 0x0000ca0000047ab9 */ /* 0x000fe20000000a00 */
[----:B------:R-:W-:Y:S01]  /*14770*/  ULDC.64 UR6, c[0x0][0x318] ;  /* 0x0000c60000067ab9 */ /* 0x000fe20000000a00 */
[----:B------:R-:W-:Y:S02]  /*14780*/  IMAD R20, R20, UR4, RZ ;  /* 0x0000000414147c24 */ /* 0x000fe4000f8e02ff */
[----:B------:R-:W-:Y:S01]  /*14790*/  IMAD.X R3, RZ, RZ, R24, P0 ;  /* 0x000000ffff037224 */ /* 0x000fe200000e0618 */
[----:B------:R-:W-:Y:S01]  /*147a0*/  ISETP.LT.OR P0, PT, R8, 0x41, P4 ;  /* 0x000000410800780c */ /* 0x000fe20002701670 */
[----:B------:R-:W-:-:S12]  /*147b0*/  IMAD R9, R5, UR5, R20 ;  /* 0x0000000505097c24 */ /* 0x000fd8000f8e0214 */
        /* <DEDUP_REMOVED lines=10> */
[----:B------:R-:W-:Y:S01]  /*14860*/  NOP ;  /* 0x0000000000007918 */ /* 0x000fe20000000000 */
[----:B0-----:R-:W-:Y:S01]  /*14870*/  IMAD.WIDE.U32 R2, R5, UR4, RZ ;  /* 0x0000000405027c25 */ /* 0x001fe2000f8e00ff */
[----:B------:R-:W-:-:S03]  /*14880*/  ULDC.64 UR4, c[0x0][0x338] ;  /* 0x0000ce0000047ab9 */ /* 0x000fc60000000a00 */
[----:B------:R-:W-:Y:S02]  /*14890*/  IMAD.IADD R3, R3, 0x1, R9 ;  /* 0x0000000103037824 */ /* 0x000fe400078e0209 */
[----:B------:R-:W-:Y:S02]  /*148a0*/  IMAD R21, R21, UR4, RZ ;  /* 0x0000000415157c24 */ /* 0x000fe4000f8e02ff */
[----:B------:R-:W-:-:S04]  /*148b0*/  IMAD.WIDE.U32 R2, R4, UR4, R2 ;  /* 0x0000000404027c25 */ /* 0x000fc8000f8e0002 */
[----:B------:R-:W-:Y:S01]  /*148c0*/  IMAD R21, R4, UR5, R21 ;  /* 0x0000000504157c24 */ /* 0x000fe2000f8e0215 */
[----:B------:R-:W-:-:S04]  /*148d0*/  ULDC.64 UR4, c[0x0][0x330] ;  /* 0x0000cc0000047ab9 */ /* 0x000fc80000000a00 */
[----:B------:R-:W-:-:S03]  /*148e0*/  IADD3 R3, R3, R21, RZ ;  /* 0x0000001503037210 */ /* 0x000fc60007ffe0ff */
[----:B------:R-:W-:-:S04]  /*148f0*/  IMAD.WIDE.U32 R2, R25, UR4, R2 ;  /* 0x0000000419027c25 */ /* 0x000fc8000f8e0002 */
[----:B------:R-:W-:Y:S01]  /*14900*/  IMAD R3, R25, UR5, R3 ;  /* 0x0000000519037c24 */ /* 0x000fe2000f8e0203 */
[----:B------:R-:W-:-:S04]  /*14910*/  LEA R18, P0, R2, UR6, 0x1 ;  /* 0x0000000602127c11 */ /* 0x000fc8000f8008ff */
[----:B------:R-:W-:Y:S02]  /*14920*/  LEA.HI.X R24, R2, UR7, R3, 0x1, P0 ;  /* 0x0000000702187c11 */ /* 0x000fe400080f0c03 */
[----:B------:R-:W-:-:S13]  /*14930*/  PLOP3.LUT P0, PT, PT, PT, PT, 0x80, 0x0 ;  /* 0x000000000000781c */ /* 0x000fda0003f0f070 */
.L_x_278:
        /* <DEDUP_REMOVED lines=10> */
.L_x_279:
[----:B------:R-:W2:Y:S01]  /*149e0*/  LDL R2, [R1+0x4] ;  /* 0x0000040001027983 */ /* 0x000ea20000100800 */
[----:B------:R3:W-:Y:S01]  /*149f0*/  SYNCS.ARRIVE.TRANS64.A1T0 RZ, [R6+URZ+0x38850], RZ ;  /* 0x038850ff06ff79a7 */ /* 0x0007e2000810003f */
[C---:B------:R-:W-:Y:S02]  /*14a00*/  VIADD R0, R26.reuse, 0xffffffff ;  /* 0xffffffff1a007836 */ /* 0x040fe40000000000 */
[----:B------:R-:W-:Y:S02]  /*14a10*/  IMAD.MOV.U32 R7, RZ, RZ, R27 ;  /* 0x000000ffff077224 */ /* 0x000fe400078e001b */
[----:B------:R-:W-:Y:S02]  /*14a20*/  IMAD.MOV.U32 R17, RZ, RZ, R28 ;  /* 0x000000ffff117224 */ /* 0x000fe400078e001c */
[----:B------:R-:W-:Y:S01]  /*14a30*/  IMAD.MOV.U32 R29, RZ, RZ, R26 ;  /* 0x000000ffff1d7224 */ /* 0x000fe200078e001a */
[----:B--2---:R-:W-:-:S13]  /*14a40*/  ISETP.GT.AND P0, PT, R26, R2, PT ;  /* 0x000000021a00720c */ /* 0x004fda0003f04270 */
[----:B---3--:R-:W-:Y:S05]  /*14a50*/  @P0 BRA `(.L_x_280) ;  /* 0xffffffec00ec0947 */ /* 0x008fea000383ffff */
.L_x_267:
[----:B------:R-:W-:Y:S05]  /*14a60*/  BSYNC B0 ;  /* 0x0000000000007941 */ /* 0x000fea0003800000 */
.L_x_266:
[----:B------:R-:W3:Y:S01]  /*14a70*/  S2R R2, SR_TID.X ;  /* 0x0000000000027919 */ /* 0x000ee20000002100 */
[----:B------:R-:W-:Y:S01]  /*14a80*/  BSSY B0, `(.L_x_281) ;  /* 0x0000010000007945 */ /* 0x000fe20003800000 */
[----:B---3--:R-:W-:-:S04]  /*14a90*/  LOP3.LUT R2, R2, 0x7f, RZ, 0xc0, !PT ;  /* 0x0000007f02027812 */ /* 0x008fc800078ec0ff */
[----:B------:R-:W-:-:S13]  /*14aa0*/  ISETP.NE.AND P0, PT, R2, RZ, PT ;  /* 0x000000ff0200720c */ /* 0x000fda0003f05270 */
[----:B------:R-:W-:Y:S05]  /*14ab0*/  @P0 BRA `(.L_x_282) ;  /* 0x0000000000300947 */ /* 0x000fea0003800000 */
[----:B------:R-:W3:Y:S01]  /*14ac0*/  S2R R5, SR_LANEID ;  /* 0x0000000000057919 */ /* 0x000ee20000000000 */
[----:B------:R-:W-:Y:S01]  /*14ad0*/  VOTEU.ANY UR4, UPT, PT ;  /* 0x0000000000047886 */ /* 0x000fe200038e0100 */
[----:B0-----:R-:W0:Y:S01]  /*14ae0*/  LDC.64 R2, c[0x0][0xc60] ;  /* 0x00031800ff027b82 */ /* 0x001e220000000a00 */
[----:B------:R-:W3:Y:S02]  /*14af0*/  FLO.U32 R0, UR4 ;  /* 0x0000000400007d00 */ /* 0x000ee400080e0000 */
[----:B---3--:R-:W-:-:S06]  /*14b00*/  ISETP.EQ.U32.AND P0, PT, R0, R5, PT ;  /* 0x000000050000720c */ /* 0x008fcc0003f02070 */
[----:B------:R-:W0:Y:S07]  /*14b10*/  POPC R5, UR4 ;  /* 0x0000000400057d09 */ /* 0x000e2e0008000000 */
[----:B0-----:R-:W3:Y:S01]  /*14b20*/  @P0 ATOMG.E.ADD.STRONG.GPU PT, R3, desc[UR36][R2.64], R5 ;  /* 0x00000005020309a8 */ /* 0x001ee200081ee1e4 */
[----:B------:R-:W0:Y:S02]  /*14b30*/  S2R R4, SR_LTMASK ;  /* 0x0000000000047919 */ /* 0x000e240000003900 */
[----:B0-----:R-:W-:-:S04]  /*14b40*/  LOP3.LUT R4, R4, UR4, RZ, 0xc0, !PT ;  /* 0x0000000404047c12 */ /* 0x001fc8000f8ec0ff */
[----:B--2---:R-:W0:Y:S01]  /*14b50*/  POPC R7, R4 ;  /* 0x0000000400077309 */ /* 0x004e220000000000 */
[----:B---3--:R-:W0:Y:S02]  /*14b60*/  SHFL.IDX PT, R0, R3, R0, 0x1f ;  /* 0x00001f0003007589 */ /* 0x008e2400000e0000 */
[----:B0-----:R-:W-:-:S07]  /*14b70*/  IADD3 R16, R0, UR39, R7 ;  /* 0x0000002700107c10 */ /* 0x001fce000fffe007 */
.L_x_282:
[----:B------:R-:W-:Y:S05]  /*14b80*/  BSYNC B0 ;  /* 0x0000000000007941 */ /* 0x000fea0003800000 */
.L_x_281:
[----:B------:R-:W-:-:S13]  /*14b90*/  LOP3.LUT P0, RZ, R23, 0x20, RZ, 0xc0, !PT ;  /* 0x0000002017ff7812 */ /* 0x000fda000780c0ff */
[----:B------:R-:W-:Y:S05]  /*14ba0*/  @!P0 BRA `(.L_x_283) ;  /* 0x0000000000048947 */ /* 0x000fea0003800000 */
[----:B------:R-:W-:Y:S01]  /*14bb0*/  BPT.TRAP 0x1 ;  /* 0x000000040000795c */ /* 0x000fe20000300000 */
.L_x_283:
[----:B------:R-:W3:Y:S01]  /*14bc0*/  LDL.LU R0, [R1] ;  /* 0x0000000001007983 */ /* 0x000ee20000300800 */
[----:B------:R-:W-:Y:S01]  /*14bd0*/  IMAD R4, R27, 0x8, R22 ;  /* 0x000000081b047824 */ /* 0x000fe200078e0216 */
[----:B0-----:R-:W-:Y:S01]  /*14be0*/  SHF.L.U32 R3, R28, 0x1f, RZ ;  /* 0x0000001f1c037819 */ /* 0x001fe200000006ff */
[----:B------:R-:W-:Y:S03]  /*14bf0*/  BSSY B0, `(.L_x_284) ;  /* 0x0000004000007945 */ /* 0x000fe60003800000 */
[----:B------:R-:W0:Y:S01]  /*14c00*/  SYNCS.PHASECHK.TRANS64.TRYWAIT P0, [R4+URZ+0x38860], R3 ;  /* 0x03886003040075a7 */ /* 0x000e22000800017f */
[----:B---3--:R-:W-:Y:S01]  /*14c10*/  IMAD R5, R26, -0x50, R0 ;  /* 0xffffffb01a057824 */ /* 0x008fe200078e0200 */
[----:B0-----:R-:W-:Y:S06]  /*14c20*/  @!P0 BRA `(.L_x_285) ;  /* 0x00000038008c8947 */ /* 0x001fec0003800000 */
.L_x_375:
[----:B------:R-:W-:Y:S05]  /*14c30*/  BSYNC B0 ;  /* 0x0000000000007941 */ /* 0x000fea0003800000 */
.L_x_284:
[----:B------:R-:W3:Y:S01]  /*14c40*/  S2R R0, SR_TID.X ;  /* 0x0000000000007919 */ /* 0x000ee20000002100 */
[----:B------:R-:W-:Y:S01]  /*14c50*/  UMOV UR4, 0xffffffff ;  /* 0xffffffff00047882 */ /* 0x000fe20000000000 */
[----:B--2---:R-:W-:Y:S01]  /*14c60*/  IMAD R7, R27, 0x5000, R31 ;  /* 0x000050001b077824 */ /* 0x004fe200078e021f */
[----:B---3--:R-:W-:-:S04]  /*14c70*/  LOP3.LUT R0, R0, 0x7f, RZ, 0xc0, !PT ;  /* 0x0000007f00007812 */ /* 0x008fc800078ec0ff */
[----:B------:R-:W-:-:S05]  /*14c80*/  SHF.R.U32.HI R0, RZ, 0x3, R0 ;  /* 0x00000003ff007819 */ /* 0x000fca0000011600 */
[----:B------:R-:W-:Y:S01]  /*14c90*/  IMAD.IADD R5, R5, 0x1, -R0 ;  /* 0x0000000105057824 */ /* 0x000fe200078e0a00 */
[----:B------:R-:W-:Y:S06]  /*14ca0*/  BRA.DIV UR4, `(.L_x_286) ;  /* 0x0000003a04807947 */ /* 0x000fec000b800000 */
[----:B-1----:R-:W1:Y:S01]  /*14cb0*/  SHFL.IDX PT, R14, R18, RZ, 0x181f ;  /* 0x00181fff120e7589 */ /* 0x002e6200000e0000 */
[----:B------:R-:W-:Y:S01]  /*14cc0*/  ULDC UR4, c[0x0][0x2f4] ;  /* 0x0000bd0000047ab9 */ /* 0x000fe20000000800 */
[C---:B------:R-:W-:Y:S01]  /*14cd0*/  IMAD.SHL.U32 R8, R32.reuse, 0x2, RZ ;  /* 0x0000000220087824 */ /* 0x040fe200078e00ff */
[----:B------:R-:W-:Y:S01]  /*14ce0*/  ISETP.GE.AND P3, PT, R32, UR4, PT ;  /* 0x0000000420007c0c */ /* 0x000fe2000bf66270 */
[----:B0-----:R-:W0:Y:S01]  /*14cf0*/  SHFL.IDX PT, R3, R24, RZ, 0x181f ;  /* 0x00181fff18037589 */ /* 0x001e2200000e0000 */
[----:B------:R-:W-:Y:S01]  /*14d00*/  ISETP.GE.AND P2, PT, R37, UR4, PT ;  /* 0x0000000425007c0c */ /* 0x000fe2000bf46270 */
[----:B------:R-:W-:Y:S01]  /*14d10*/  IMAD R0, R7, 0x2, R22 ;  /* 0x0000000207007824 */ /* 0x000fe200078e0216 */
[----:B------:R-:W-:Y:S01]  /*14d20*/  ISETP.LT.OR P4, PT, R5, 0x1, P3 ;  /* 0x000000010500780c */ /* 0x000fe20001f81670 */
[----:B------:R-:W-:Y:S01]  /*14d30*/  SHFL.IDX PT, R7, R24, 0x1, 0x181f ;  /* 0x00381f0018077f89 */ /* 0x000fe200000e0000 */
[----:B------:R-:W-:-:S03]  /*14d40*/  ISETP.GE.AND P1, PT, R36, UR4, PT ;  /* 0x0000000424007c0c */ /* 0x000fc6000bf26270 */
[----:B------:R-:W-:Y:S01]  /*14d50*/  SHFL.IDX PT, R9, R24, 0x2, 0x181f ;  /* 0x00581f0018097f89 */ /* 0x000fe200000e0000 */
[----:B-1----:R-:W-:-:S03]  /*14d60*/  IADD3 R2, P0, R14, R8, RZ ;  /* 0x000000080e027210 */ /* 0x002fc60007f1e0ff */
[----:B------:R-:W1:Y:S02]  /*14d70*/  SHFL.IDX PT, R14, R18, 0x1, 0x181f ;  /* 0x00381f00120e7f89 */ /* 0x000e6400000e0000 */
[----:B0-----:R-:W-:Y:S01]  /*14d80*/  IMAD.X R3, RZ, RZ, R3, P0 ;  /* 0x000000ffff037224 */ /* 0x001fe200000e0603 */
[----:B------:R-:W-:-:S04]  /*14d90*/  ISETP.LT.OR P0, PT, R5, 0x1, P2 ;  /* 0x000000010500780c */ /* 0x000fc80001701670 */
[----:B------:R-:W-:Y:S01]  /*14da0*/  LDGSTS.E.BYPASS.LTC128B.128 [R0+0x400], desc[UR36][R2.64], !P4 ;  /* 0x0040000002007fae */ /* 0x000fe2000e101d64 */
[----:B------:R-:W-:-:S08]  /*14db0*/  ISETP.LT.OR P4, PT, R5, 0x1, P1 ;  /* 0x000000010500780c */ /* 0x000fd00000f81670 */
[----:B------:R-:W-:Y:S01]  /*14dc0*/  LDGSTS.E.BYPASS.LTC128B.128 [R0+0x2c00], desc[UR36][R2.64+0x80], !P0 ;  /* 0x02c0008002007fae */ /* 0x000fe2000c101d64 */
[----:B------:R-:W-:-:S04]  /*14dd0*/  ISETP.GE.AND P0, PT, R34, UR4, PT ;  /* 0x0000000422007c0c */ /* 0x000fc8000bf06270 */
[----:B------:R-:W-:Y:S01]  /*14de0*/  LDGSTS.E.BYPASS.LTC128B.128 [R0+0x5400], desc[UR36][R2.64+0x100], !P4 ;  /* 0x0540010002007fae */ /* 0x000fe2000e101d64 */
[----:B------:R-:W-:-:S13]  /*14df0*/  ISETP.LT.OR P4, PT, R5, 0x1, P0 ;  /* 0x000000010500780c */ /* 0x000fda0000781670 */
[----:B------:R0:W-:Y:S01]  /*14e00*/  LDGSTS.E.BYPASS.LTC128B.128 [R0+0x7c00], desc[UR36][R2.64+0x180], !P4 ;  /* 0x07c0018002007fae */ /* 0x0001e2000e101d64 */
[----:B-1----:R-:W-:-:S03]  /*14e10*/  IADD3 R6, P4, R14, R8, RZ ;  /* 0x000000080e067210 */ /* 0x002fc60007f9e0ff */
[----:B------:R-:W0:Y:S02]  /*14e20*/  SHFL.IDX PT, R14, R18, 0x2, 0x181f ;  /* 0x00581f00120e7f89 */ /* 0x000e2400000e0000 */
[----:B------:R-:W-:Y:S01]  /*14e30*/  IMAD.X R7, RZ, RZ, R7, P4 ;  /* 0x000000ffff077224 */ /* 0x000fe200020e0607 */
[----:B------:R-:W-:-:S13]  /*14e40*/  ISETP.LT.OR P4, PT, R5, 0x11, P3 ;  /* 0x000000110500780c */ /* 0x000fda0001f81670 */
[----:B------:R-:W-:Y:S01]  /*14e50*/  LDGSTS.E.BYPASS.LTC128B.128 [R0+0xc00], desc[UR36][R6.64], !P4 ;  /* 0x00c0000006007fae */ /* 0x000fe2000e101d64 */
[----:B------:R-:W-:-:S13]  /*14e60*/  ISETP.LT.OR P4, PT, R5, 0x11, P2 ;  /* 0x000000110500780c */ /* 0x000fda0001781670 */
[----:B------:R-:W-:Y:S01]  /*14e70*/  LDGSTS.E.BYPASS.LTC128B.128 [R0+0x3400], desc[UR36][R6.64+0x80], !P4 ;  /* 0x0340008006007fae */ /* 0x000fe2000e101d64 */
[----:B------:R-:W-:-:S13]  /*14e80*/  ISETP.LT.OR P4, PT, R5, 0x11, P1 ;  /* 0x000000110500780c */ /* 0x000fda0000f81670 */
[----:B------:R-:W-:Y:S01]  /*14e90*/  LDGSTS.E.BYPASS.LTC128B.128 [R0+0x5c00], desc[UR36][R6.64+0x100], !P4 ;  /* 0x05c0010006007fae */ /* 0x000fe2000e101d64 */
[----:B------:R-:W-:-:S13]  /*14ea0*/  ISETP.LT.OR P4, PT, R5, 0x11, P0 ;  /* 0x000000110500780c */ /* 0x000fda0000781670 */
[----:B------:R-:W-:Y:S01]  /*14eb0*/  LDGSTS.E.BYPASS.LTC128B.128 [R0+0x8400], desc[UR36][R6.64+0x180], !P4 ;  /* 0x0840018006007fae */ /* 0x000fe2000e101d64 */
[----:B0-----:R-:W-:-:S03]  /*14ec0*/  IADD3 R2, P4, R14, R8, RZ ;  /* 0x000000080e027210 */ /* 0x001fc60007f9e0ff */
[----:B------:R-:W0:Y:S02]  /*14ed0*/  SHFL.IDX PT, R14, R18, 0x3, 0x181f ;  /* 0x00781f00120e7f89 */ /* 0x000e2400000e0000 */
[----:B------:R-:W-:Y:S01]  /*14ee0*/  IMAD.X R3, RZ, RZ, R9, P4 ;  /* 0x000000ffff037224 */ /* 0x000fe200020e0609 */
[C---:B------:R-:W-:Y:S01]  /*14ef0*/  ISETP.LT.OR P4, PT, R5.reuse, 0x21, P3 ;  /* 0x000000210500780c */ /* 0x040fe20001f81670 */
[----:B------:R-:W1:Y:S04]  /*14f00*/  SHFL.IDX PT, R9, R24, 0x3, 0x181f ;  /* 0x00781f0018097f89 */ /* 0x000e6800000e0000 */
[----:B------:R-:W2:Y:S08]  /*14f10*/  SHFL.IDX PT, R24, R24, 0x4, 0x181f ;  /* 0x00981f0018187f89 */ /* 0x000eb000000e0000 */
[----:B------:R-:W-:Y:S01]  /*14f20*/  LDGSTS.E.BYPASS.LTC128B.128 [R0+0x1400], desc[UR36][R2.64], !P4 ;  /* 0x0140000002007fae */ /* 0x000fe2000e101d64 */
[----:B------:R-:W-:-:S13]  /*14f30*/  ISETP.LT.OR P4, PT, R5, 0x21, P2 ;  /* 0x000000210500780c */ /* 0x000fda0001781670 */
[----:B------:R-:W-:Y:S01]  /*14f40*/  LDGSTS.E.BYPASS.LTC128B.128 [R0+0x3c00], desc[UR36][R2.64+0x80], !P4 ;  /* 0x03c0008002007fae */ /* 0x000fe2000e101d64 */
[----:B------:R-:W-:-:S13]  /*14f50*/  ISETP.LT.OR P4, PT, R5, 0x21, P1 ;  /* 0x000000210500780c */ /* 0x000fda0000f81670 */
[----:B------:R-:W-:Y:S01]  /*14f60*/  LDGSTS.E.BYPASS.LTC128B.128 [R0+0x6400], desc[UR36][R2.64+0x100], !P4 ;  /* 0x0640010002007fae */ /* 0x000fe2000e101d64 */
[----:B------:R-:W-:-:S13]  /*14f70*/  ISETP.LT.OR P4, PT, R5, 0x21, P0 ;  /* 0x000000210500780c */ /* 0x000fda0000781670 */
[----:B------:R0:W-:Y:S02]  /*14f80*/  LDGSTS.E.BYPASS.LTC128B.128 [R0+0x8c00], desc[UR36][R2.64+0x180], !P4 ;  /* 0x08c0018002007fae */ /* 0x0001e4000e101d64 */
[----:B0-----:R-:W-:Y:S02]  /*14f90*/  IADD3 R2, P4, R14, R8, RZ ;  /* 0x000000080e027210 */ /* 0x001fe40007f9e0ff */
[----:B------:R3:W4:Y:S03]  /*14fa0*/  SHFL.IDX PT, R14, R18, 0x4, 0x181f ;  /* 0x00981f00120e7f89 */ /* 0x00072600000e0000 */
        /* <DEDUP_REMOVED lines=9> */
.L_x_387:
[C---:B------:R-:W-:Y:S02]  /*15040*/  ISETP.LT.OR P3, PT, R5.reuse, 0x41, P3 ;  /* 0x000000410500780c */ /* 0x040fe40001f61670 */
[C---:B------:R-:W-:Y:S02]  /*15050*/  ISETP.LT.OR P2, PT, R5.reuse, 0x41, P2 ;  /* 0x000000410500780c */ /* 0x040fe40001741670 */
[C---:B------:R-:W-:Y:S02]  /*15060*/  ISETP.LT.OR P1, PT, R5.reuse, 0x41, P1 ;  /* 0x000000410500780c */ /* 0x040fe40000f21670 */
[----:B0--3--:R-:W-:Y:S02]  /*15070*/  IADD3 R2, P4, R14, R8, RZ ;  /* 0x000000080e027210 */ /* 0x009fe40007f9e0ff */
[----:B------:R-:W-:-:S03]  /*15080*/  ISETP.LT.OR P0, PT, R5, 0x41, P0 ;  /* 0x000000410500780c */ /* 0x000fc60000701670 */
[----:B------:R-:W-:-:S05]  /*15090*/  IMAD.X R3, RZ, RZ, R24, P4 ;  /* 0x000000ffff037224 */ /* 0x000fca00020e0618 */
        /* <DEDUP_REMOVED lines=9> */
.L_x_287:
        /* <DEDUP_REMOVED lines=10> */
.L_x_288:
[----:B------:R1:W-:Y:S01]  /*151d0*/  SYNCS.ARRIVE.TRANS64.A1T0 RZ, [R4+URZ+0x38850], RZ ;  /* 0x038850ff04ff79a7 */ /* 0x0003e2000810003f */
[----:B------:R-:W-:-:S05]  /*151e0*/  VIADD R27, R27, 0x1 ;  /* 0x000000011b1b7836 */ /* 0x000fca0000000000 */
[----:B------:R-:W-:-:S04]  /*151f0*/  ISETP.NE.AND P0, PT, R27, 0x2, PT ;  /* 0x000000021b00780c */ /* 0x000fc80003f05270 */
[----:B0-----:R-:W-:Y:S02]  /*15200*/  SEL R3, RZ, 0x1, P0 ;  /* 0x00000001ff037807 */ /* 0x001fe40000000000 */
[----:B------:R-:W-:Y:S02]  /*15210*/  SEL R27, R27, RZ, P0 ;  /* 0x000000ff1b1b7207 */ /* 0x000fe40000000000 */
[----:B-1----:R-:W-:-:S07]  /*15220*/  LOP3.LUT R28, R28, R3, RZ, 0x3c, !PT ;  /* 0x000000031c1c7212 */ /* 0x002fce00078e3cff */
.L_x_243:
[----:B------:R-:W-:Y:S05]  /*15230*/  BSYNC B7 ;  /* 0x0000000000077941 */ /* 0x000fea0003800000 */
.L_x_241:
[----:B------:R-:W-:-:S13]  /*15240*/  LOP3.LUT P0, RZ, R23, 0x100, RZ, 0xc0, !PT ;  /* 0x0000010017ff7812 */ /* 0x000fda000780c0ff */
[----:B------:R-:W-:Y:S05]  /*15250*/  @!P0 BRA `(.L_x_289) ;  /* 0x0000000000248947 */ /* 0x000fea0003800000 */
[----:B------:R-:W-:Y:S05]  /*15260*/  WARPSYNC.ALL ;  /* 0x0000000000007948 */ /* 0x000fea0003800000 */
[----:B------:R-:W0:Y:S08]  /*15270*/  S2UR UR5, SR_CgaCtaId ;  /* 0x00000000000579c3 */ /* 0x000e300000008800 */
[----:B------:R-:W-:Y:S06]  /*15280*/  BAR.SYNC.DEFER_BLOCKING 0x5, 0x180 ;  /* 0x0146000000007b1d */ /* 0x000fec0000010000 */
[----:B------:R-:W-:-:S02]  /*15290*/  UMOV UR4, 0x400 ;  /* 0x0000040000047882 */ /* 0x000fc40000000000 */
[----:B0-----:R-:W-:-:S06]  /*152a0*/  ULEA UR4, UR5, UR4, 0x18 ;  /* 0x0000000405047291 */ /* 0x001fcc000f8ec03f */
[----:B------:R-:W-:-:S05]  /*152b0*/  IMAD.U32 R22, RZ, RZ, UR4 ;  /* 0x00000004ff167e24 */ /* 0x000fca000f8e00ff */
[----:B------:R0:W1:Y:S01]  /*152c0*/  LDS.128 R16, [R22+0x388d0] ;  /* 0x0388d00016107984 */ /* 0x0000620000000c00 */
[----:B------:R-:W-:Y:S06]  /*152d0*/  BAR.ARV 0x4, 0x180 ;  /* 0x0106000000007b1d */ /* 0x000fec0000002000 */
[----:B------:R-:W-:Y:S05]  /*152e0*/  BRA `(.L_x_290) ;  /* 0x0000000800d07947 */ /* 0x000fea0003800000 */
.L_x_289:
[----:B------:R-:W0:Y:S01]  /*152f0*/  S2R R9, SR_TID.X ;  /* 0x0000000000097919 */ /* 0x000e220000002100 */
[----:B------:R-:W-:Y:S01]  /*15300*/  UMOV UR4, 0xffffffff ;  /* 0xffffffff00047882 */ /* 0x000fe20000000000 */
[----:B0-----:R-:W-:-:S04]  /*15310*/  LOP3.LUT R9, R9, 0x1f, RZ, 0xc0, !PT ;  /* 0x0000001f09097812 */ /* 0x001fc800078ec0ff */
[----:B------:R-:W-:Y:S01]  /*15320*/  ISETP.NE.AND P0, PT, R9, 0x1f, PT ;  /* 0x0000001f0900780c */ /* 0x000fe20003f05270 */
[----:B------:R-:W-:-:S12]  /*15330*/  BRA.DIV UR4, `(.L_x_291) ;  /* 0x0000003a04e07947 */ /* 0x000fd8000b800000 */
[----:B------:R-:W-:Y:S01]  /*15340*/  IADD3 R7, R19, R9, RZ ;  /* 0x0000000913077210 */ /* 0x000fe20007ffe0ff */
[----:B------:R-:W-:-:S03]  /*15350*/  ULDC UR4, c[0x0][0xc3c] ;  /* 0x00030f0000047ab9 */ /* 0x000fc60000000800 */
[----:B------:R-:W-:-:S13]  /*15360*/  ISETP.GE.OR P1, PT, R7, UR4, !P0 ;  /* 0x0000000407007c0c */ /* 0x000fda000c726670 */
[----:B------:R-:W0:Y:S08]  /*15370*/  @!P1 LDC.64 R2, c[0x0][0xc80] ;  /* 0x00032000ff029b82 */ /* 0x000e300000000a00 */
[----:B------:R-:W1:Y:S01]  /*15380*/  @!P1 LDC.64 R4, c[0x0][0xc78] ;  /* 0x00031e00ff049b82 */ /* 0x000e620000000a00 */
[----:B0-----:R-:W-:-:S05]  /*15390*/  @!P1 IMAD.WIDE R2, R7, 0x4, R2 ;  /* 0x0000000407029825 */ /* 0x001fca00078e0202 */
[----:B------:R1:W2:Y:S02]  /*153a0*/  @!P1 LDG.E R6, desc[UR36][R2.64] ;  /* 0x0000002402069981 */ /* 0x0002a4000c1e1900 */
[----:B-1----:R-:W-:-:S05]  /*153b0*/  @!P1 IMAD.WIDE R2, R7, 0x4, R4 ;  /* 0x0000000407029825 */ /* 0x002fca00078e0204 */
[----:B------:R-:W3:Y:S01]  /*153c0*/  @!P1 LDG.E R5, desc[UR36][R2.64] ;  /* 0x0000002402059981 */ /* 0x000ee2000c1e1900 */
[----:B------:R-:W-:Y:S01]  /*153d0*/  IMAD.MOV.U32 R7, RZ, RZ, RZ ;  /* 0x000000ffff077224 */ /* 0x000fe200078e00ff */
[C---:B------:R-:W-:Y:S01]  /*153e0*/  ISETP.GE.U32.AND P2, PT, R9.reuse, 0x2, PT ;  /* 0x000000020900780c */ /* 0x040fe20003f46070 */
[----:B------:R-:W-:Y:S01]  /*153f0*/  IMAD.MOV.U32 R4, RZ, RZ, RZ ;  /* 0x000000ffff047224 */ /* 0x000fe200078e00ff */
[C---:B------:R-:W-:Y:S01]  /*15400*/  ISETP.GE.U32.AND P3, PT, R9.reuse, 0x4, PT ;  /* 0x000000040900780c */ /* 0x040fe20003f66070 */
[----:B------:R-:W-:Y:S01]  /*15410*/  SHFL.IDX PT, R0, R16, RZ, 0x1f ;  /* 0x00001fff10007589 */ /* 0x000fe200000e0000 */
[C---:B------:R-:W-:Y:S02]  /*15420*/  ISETP.GE.U32.AND P4, PT, R9.reuse, 0x8, PT ;  /* 0x000000080900780c */ /* 0x040fe40003f86070 */
[----:B------:R-:W-:Y:S01]  /*15430*/  ISETP.GE.U32.AND P5, PT, R9, 0x10, PT ;  /* 0x000000100900780c */ /* 0x000fe20003fa6070 */
[----:B------:R-:W-:Y:S01]  /*15440*/  SHFL.IDX PT, R8, R16, 0x1, 0x1f ;  /* 0x00201f0010087f89 */ /* 0x000fe200000e0000 */
[----:B--2---:R-:W-:-:S02]  /*15450*/  @!P1 IMAD.MOV.U32 R7, RZ, RZ, R6 ;  /* 0x000000ffff079224 */ /* 0x004fc400078e0006 */
[----:B------:R-:W-:Y:S02]  /*15460*/  IMAD.MOV.U32 R6, RZ, RZ, RZ ;  /* 0x000000ffff067224 */ /* 0x000fe400078e00ff */
[----:B---3--:R-:W-:Y:S01]  /*15470*/  @!P1 IMAD.MOV.U32 R4, RZ, RZ, R5 ;  /* 0x000000ffff049224 */ /* 0x008fe200078e0005 */
[----:B------:R-:W-:-:S03]  /*15480*/  ISETP.NE.AND P1, PT, R9, RZ, PT ;  /* 0x000000ff0900720c */ /* 0x000fc60003f25270 */
[----:B------:R-:W-:-:S05]  /*15490*/  IMAD R13, R4, R7, RZ ;  /* 0x00000007040d7224 */ /* 0x000fca00078e02ff */
        /* <DEDUP_REMOVED lines=15> */
[----:B------:R0:W1:Y:S02]  /*15590*/  SHFL.IDX PT, R14, R2, 0x1f, 0x1f ;  /* 0x03e01f00020e7f89 */ /* 0x00006400000e0000 */
.L_x_397:
[----:B------:R-:W-:Y:S02]  /*155a0*/  ULDC UR4, c[0x0][0xc38] ;  /* 0x00030e0000047ab9 */ /* 0x000fe40000000800 */
[----:B------:R-:W-:-:S04]  /*155b0*/  IMAD.U32 R5, RZ, RZ, UR4 ;  /* 0x00000004ff057e24 */ /* 0x000fc8000f8e00ff */
[----:B-1----:R-:W-:-:S04]  /*155c0*/  IMAD R14, R14, R5, RZ ;  /* 0x000000050e0e7224 */ /* 0x002fc800078e02ff */
[----:B------:R-:W-:-:S05]  /*155d0*/  IMAD.IADD R9, R8, 0x1, R14 ;  /* 0x0000000108097824 */ /* 0x000fca00078e020e */
[----:B------:R-:W-:-:S13]  /*155e0*/  ISETP.GT.AND P6, PT, R9, R0, PT ;  /* 0x000000000900720c */ /* 0x000fda0003fc4270 */
[----:B------:R-:W-:Y:S05]  /*155f0*/  @P6 BRA `(.L_x_292) ;  /* 0x0000000000a46947 */ /* 0x000fea0003800000 */
.L_x_295:
[----:B0-----:R-:W0:Y:S01]  /*15600*/  LDC R2, c[0x0][0xc3c] ;  /* 0x00030f00ff027b82 */ /* 0x001e220000000800 */
[----:B------:R-:W-:-:S05]  /*15610*/  VIADD R19, R19, 0x1f ;  /* 0x0000001f13137836 */ /* 0x000fca0000000000 */
[----:B0-----:R-:W-:-:S13]  /*15620*/  ISETP.GE.AND P6, PT, R19, R2, PT ;  /* 0x000000021300720c */ /* 0x001fda0003fc6270 */
[----:B------:R-:W-:Y:S05]  /*15630*/  @P6 BRA `(.L_x_293) ;  /* 0x0000000400b86947 */ /* 0x000fea0003800000 */
[----:B------:R-:W0:Y:S01]  /*15640*/  S2R R3, SR_TID.X ;  /* 0x0000000000037919 */ /* 0x000e220000002100 */
[----:B------:R-:W-:Y:S01]  /*15650*/  IMAD.MOV.U32 R7, RZ, RZ, RZ ;  /* 0x000000ffff077224 */ /* 0x000fe200078e00ff */
[----:B0-----:R-:W-:-:S05]  /*15660*/  LOP3.LUT R3, R3, 0x1f, RZ, 0xc0, !PT ;  /* 0x0000001f03037812 */ /* 0x001fca00078ec0ff */
[----:B------:R-:W-:-:S05]  /*15670*/  IMAD.IADD R11, R19, 0x1, R3 ;  /* 0x00000001130b7824 */ /* 0x000fca00078e0203 */
[----:B------:R-:W-:-:S13]  /*15680*/  ISETP.GE.OR P6, PT, R11, R2, !P0 ;  /* 0x000000020b00720c */ /* 0x000fda00047c6670 */
[----:B------:R-:W0:Y:S08]  /*15690*/  @!P6 LDC.64 R2, c[0x0][0xc80] ;  /* 0x00032000ff02eb82 */ /* 0x000e300000000a00 */
[----:B------:R-:W1:Y:S01]  /*156a0*/  @!P6 LDC.64 R4, c[0x0][0xc78] ;  /* 0x00031e00ff04eb82 */ /* 0x000e620000000a00 */
[----:B0-----:R-:W-:-:S05]  /*156b0*/  @!P6 IMAD.WIDE R2, R11, 0x4, R2 ;  /* 0x000000040b02e825 */ /* 0x001fca00078e0202 */
[----:B------:R1:W2:Y:S02]  /*156c0*/  @!P6 LDG.E R7, desc[UR36][R2.64] ;  /* 0x000000240207e981 */ /* 0x0002a4000c1e1900 */
[----:B-1----:R-:W-:Y:S01]  /*156d0*/  @!P6 IMAD.WIDE R2, R11, 0x4, R4 ;  /* 0x000000040b02e825 */ /* 0x002fe200078e0204 */
[----:B------:R-:W-:-:S06]  /*156e0*/  MOV R4, RZ ;  /* 0x000000ff00047202 */ /* 0x000fcc0000000f00 */
[----:B------:R-:W2:Y:S01]  /*156f0*/  @!P6 LDG.E R4, desc[UR36][R2.64] ;  /* 0x000000240204e981 */ /* 0x000ea2000c1e1900 */
[----:B------:R-:W-:Y:S01]  /*15700*/  UMOV UR4, 0xffffffff ;  /* 0xffffffff00047882 */ /* 0x000fe20000000000 */
[----:B--2---:R-:W-:Y:S02]  /*15710*/  IMAD R13, R4, R7, RZ ;  /* 0x00000007040d7224 */ /* 0x004fe400078e02ff */
[----:B------:R-:W-:Y:S05]  /*15720*/  BRA.DIV UR4, `(.L_x_294) ;  /* 0x0000003e04207947 */ /* 0x000fea000b800000 */
        /* <DEDUP_REMOVED lines=16> */
.L_x_405:
[----:B------:R-:W-:Y:S02]  /*15830*/  ULDC UR4, c[0x0][0xc38] ;  /* 0x00030e0000047ab9 */ /* 0x000fe40000000800 */
[----:B------:R-:W-:-:S04]  /*15840*/  IMAD.U32 R5, RZ, RZ, UR4 ;  /* 0x00000004ff057e24 */ /* 0x000fc8000f8e00ff */
[----:B-1----:R-:W-:-:S04]  /*15850*/  IMAD R14, R14, R5, RZ ;  /* 0x000000050e0e7224 */ /* 0x002fc800078e02ff */
[----:B------:R-:W-:-:S05]  /*15860*/  IMAD.IADD R9, R14, 0x1, R9 ;  /* 0x000000010e097824 */ /* 0x000fca00078e0209 */
[----:B------:R-:W-:-:S13]  /*15870*/  ISETP.GT.AND P6, PT, R9, R0, PT ;  /* 0x000000000900720c */ /* 0x000fda0003fc4270 */
[----:B------:R-:W-:Y:S05]  /*15880*/  @!P6 BRA `(.L_x_295) ;  /* 0xfffffffc005ce947 */ /* 0x000fea000383ffff */
.L_x_292:
[----:B------:R-:W-:Y:S01]  /*15890*/  IMAD.IADD R9, R9, 0x1, -R14 ;  /* 0x0000000109097824 */ /* 0x000fe200078e0a0e */
[----:B------:R-:W-:-:S03]  /*158a0*/  UMOV UR4, 0xffffffff ;  /* 0xffffffff00047882 */ /* 0x000fc60000000000 */
[----:B------:R-:W-:-:S05]  /*158b0*/  IMAD R3, R2, R5, R9 ;  /* 0x0000000502037224 */ /* 0x000fca00078e0209 */
[----:B------:R-:W-:Y:S01]  /*158c0*/  ISETP.GT.AND P6, PT, R3, R0, PT ;  /* 0x000000000300720c */ /* 0x000fe20003fc4270 */
[----:B------:R-:W-:-:S12]  /*158d0*/  BRA.DIV UR4, `(.L_x_296) ;  /* 0x0000003e046c7947 */ /* 0x000fd8000b800000 */
[----:B------:R-:W-:-:S04]  /*158e0*/  VOTE.ANY R3, PT, !P6 ;  /* 0x0000000000037806 */ /* 0x000fc800070e0100 */
[----:B------:R-:W1:Y:S02]  /*158f0*/  POPC R8, R3 ;  /* 0x0000000300087309 */ /* 0x000e640000000000 */
[----:B-1----:R1:W2:Y:S04]  /*15900*/  SHFL.IDX PT, R7, R7, R8, 0x1f ;  /* 0x00001f0807077589 */ /* 0x0022a800000e0000 */
[----:B------:R1:W3:Y:S02]  /*15910*/  SHFL.IDX PT, R4, R4, R8, 0x1f ;  /* 0x00001f0804047589 */ /* 0x0002e400000e0000 */
.L_x_410:
[----:B------:R-:W-:-:S13]  /*15920*/  ISETP.NE.AND P0, PT, R3, RZ, PT ;  /* 0x000000ff0300720c */ /* 0x000fda0003f05270 */
[----:B------:R-:W-:Y:S05]  /*15930*/  @!P0 BRA `(.L_x_297) ;  /* 0x0000000000108947 */ /* 0x000fea0003800000 */
[----:B------:R-:W-:Y:S01]  /*15940*/  UMOV UR4, 0xffffffff ;  /* 0xffffffff00047882 */ /* 0x000fe20000000000 */
[----:B------:R-:W-:Y:S02]  /*15950*/  VIADD R12, R8, 0xffffffff ;  /* 0xffffffff080c7836 */ /* 0x000fe40000000000 */
[----:B------:R-:W-:Y:S05]  /*15960*/  BRA.DIV UR4, `(.L_x_298) ;  /* 0x0000003e04a47947 */ /* 0x000fea000b800000 */
[----:B------:R4:W0:Y:S02]  /*15970*/  SHFL.IDX PT, R6, R2, R12, 0x1f ;  /* 0x00001f0c02067589 */ /* 0x00082400000e0000 */
.L_x_297:
[----:B--2---:R-:W-:Y:S01]  /*15980*/  IABS R10, R7 ;  /* 0x00000007000a7213 */ /* 0x004fe20000000000 */
[----:B0-----:R-:W-:Y:S01]  /*15990*/  IMAD R16, R6, R5, R9 ;  /* 0x0000000506107224 */ /* 0x001fe200078e0209 */
[----:B---3--:R-:W-:Y:S01]  /*159a0*/  IABS R5, R4 ;  /* 0x0000000400057213 */ /* 0x008fe20000000000 */
[----:B------:R-:W-:Y:S01]  /*159b0*/  IMAD.IADD R19, R8, 0x1, R19 ;  /* 0x0000000108137824 */ /* 0x000fe200078e0213 */
[----:B------:R-:W0:Y:S01]  /*159c0*/  I2F.RP R11, R10 ;  /* 0x0000000a000b7306 */ /* 0x000e220000209400 */
[----:B------:R-:W-:-:S07]  /*159d0*/  IMAD.IADD R0, R0, 0x1, -R16 ;  /* 0x0000000100007824 */ /* 0x000fce00078e0a10 */
[----:B----4-:R-:W2:Y:S08]  /*159e0*/  I2F.RP R12, R5 ;  /* 0x00000005000c7306 */ /* 0x010eb00000209400 */
[----:B0-----:R-:W0:Y:S08]  /*159f0*/  MUFU.RCP R11, R11 ;  /* 0x0000000b000b7308 */ /* 0x001e300000001000 */
[----:B--2---:R-:W-:Y:S01]  /*15a00*/  MUFU.RCP R12, R12 ;  /* 0x0000000c000c7308 */ /* 0x004fe20000001000 */
[----:B0-----:R-:W-:-:S07]  /*15a10*/  VIADD R2, R11, 0xffffffe ;  /* 0x0ffffffe0b027836 */ /* 0x001fce0000000000 */
[----:B------:R0:W2:Y:S02]  /*15a20*/  F2I.FTZ.U32.TRUNC.NTZ R3, R2 ;  /* 0x0000000200037305 */ /* 0x0000a4000021f000 */
[----:B0-----:R-:W-:Y:S02]  /*15a30*/  IMAD.MOV.U32 R2, RZ, RZ, RZ ;  /* 0x000000ffff027224 */ /* 0x001fe400078e00ff */
[----:B--2---:R-:W-:-:S04]  /*15a40*/  IMAD.MOV R9, RZ, RZ, -R3 ;  /* 0x000000ffff097224 */ /* 0x004fc800078e0a03 */
[----:B------:R-:W-:-:S04]  /*15a50*/  IMAD R9, R9, R10, RZ ;  /* 0x0000000a09097224 */ /* 0x000fc800078e02ff */
[----:B------:R-:W-:Y:S01]  /*15a60*/  IMAD.HI.U32 R3, R3, R9, R2 ;  /* 0x0000000903037227 */ /* 0x000fe200078e0002 */
[----:B------:R-:W-:Y:S02]  /*15a70*/  IABS R2, R7 ;  /* 0x0000000700027213 */ /* 0x000fe40000000000 */
[----:B------:R-:W-:-:S03]  /*15a80*/  IABS R9, R0 ;  /* 0x0000000000097213 */ /* 0x000fc60000000000 */
[----:B------:R-:W-:Y:S02]  /*15a90*/  IMAD.MOV R2, RZ, RZ, -R2 ;  /* 0x000000ffff027224 */ /* 0x000fe400078e0a02 */
[----:B------:R-:W-:-:S04]  /*15aa0*/  IMAD.HI.U32 R6, R3, R9, RZ ;  /* 0x0000000903067227 */ /* 0x000fc800078e00ff */
[----:B------:R-:W-:Y:S02]  /*15ab0*/  VIADD R3, R12, 0xffffffe ;  /* 0x0ffffffe0c037836 */ /* 0x000fe40000000000 */
[----:B------:R-:W-:-:S04]  /*15ac0*/  IMAD R9, R6, R2, R9 ;  /* 0x0000000206097224 */ /* 0x000fc800078e0209 */
[----:B------:R-:W0:Y:S01]  /*15ad0*/  F2I.FTZ.U32.TRUNC.NTZ R3, R3 ;  /* 0x0000000300037305 */ /* 0x000e22000021f000 */
[----:B------:R-:W-:-:S13]  /*15ae0*/  ISETP.GT.U32.AND P1, PT, R10, R9, PT ;  /* 0x000000090a00720c */ /* 0x000fda0003f24070 */
[-C--:B------:R-:W-:Y:S01]  /*15af0*/  @!P1 IADD3 R9, R9, -R10.reuse, RZ ;  /* 0x8000000a09099210 */ /* 0x080fe20007ffe0ff */
[----:B0-----:R-:W-:Y:S02]  /*15b00*/  IMAD.MOV R2, RZ, RZ, -R3 ;  /* 0x000000ffff027224 */ /* 0x001fe400078e0a03 */
[----:B------:R-:W-:Y:S01]  /*15b10*/  @!P1 VIADD R6, R6, 0x1 ;  /* 0x0000000106069836 */ /* 0x000fe20000000000 */
[----:B------:R-:W-:Y:S01]  /*15b20*/  ISETP.GE.U32.AND P0, PT, R9, R10, PT ;  /* 0x0000000a0900720c */ /* 0x000fe20003f06070 */
[----:B------:R-:W-:Y:S01]  /*15b30*/  IMAD R9, R2, R5, RZ ;  /* 0x0000000502097224 */ /* 0x000fe200078e02ff */
[----:B------:R-:W-:Y:S01]  /*15b40*/  ISETP.NE.AND P1, PT, R7, RZ, PT ;  /* 0x000000ff0700720c */ /* 0x000fe20003f25270 */
[----:B------:R-:W-:-:S04]  /*15b50*/  IMAD.MOV.U32 R2, RZ, RZ, RZ ;  /* 0x000000ffff027224 */ /* 0x000fc800078e00ff */
[----:B------:R-:W-:Y:S01]  /*15b60*/  IMAD.HI.U32 R9, R3, R9, R2 ;  /* 0x0000000903097227 */ /* 0x000fe200078e0002 */
[----:B------:R-:W-:Y:S02]  /*15b70*/  LOP3.LUT R2, R0, R7, RZ, 0x3c, !PT ;  /* 0x0000000700027212 */ /* 0x000fe400078e3cff */
[----:B------:R-:W-:Y:S02]  /*15b80*/  IABS R3, R4 ;  /* 0x0000000400037213 */ /* 0x000fe40000000000 */
[----:B------:R-:W-:Y:S01]  /*15b90*/  ISETP.GE.AND P2, PT, R2, RZ, PT ;  /* 0x000000ff0200720c */ /* 0x000fe20003f46270 */
[----:B------:R-:W-:Y:S02]  /*15ba0*/  @P0 VIADD R6, R6, 0x1 ;  /* 0x0000000106060836 */ /* 0x000fe40000000000 */
[----:B------:R-:W-:-:S10]  /*15bb0*/  IMAD.MOV R3, RZ, RZ, -R3 ;  /* 0x000000ffff037224 */ /* 0x000fd400078e0a03 */
[----:B------:R-:W-:Y:S01]  /*15bc0*/  @!P2 IMAD.MOV R6, RZ, RZ, -R6 ;  /* 0x000000ffff06a224 */ /* 0x000fe200078e0a06 */
[----:B------:R-:W-:-:S04]  /*15bd0*/  @!P1 LOP3.LUT R6, RZ, R7, RZ, 0x33, !PT ;  /* 0x00000007ff069212 */ /* 0x000fc800078e33ff */
[-C--:B------:R-:W-:Y:S01]  /*15be0*/  IABS R2, R6.reuse ;  /* 0x0000000600027213 */ /* 0x080fe20000000000 */
[----:B------:R-:W-:-:S04]  /*15bf0*/  IMAD R7, R7, R6, RZ ;  /* 0x0000000607077224 */ /* 0x000fc800078e02ff */
[----:B------:R-:W-:-:S04]  /*15c00*/  IMAD.HI.U32 R9, R9, R2, RZ ;  /* 0x0000000209097227 */ /* 0x000fc800078e00ff */
[----:B------:R-:W-:Y:S02]  /*15c10*/  IMAD R2, R9, R3, R2 ;  /* 0x0000000309027224 */ /* 0x000fe400078e0202 */
[----:B------:R-:W-:-:S03]  /*15c20*/  IMAD.IADD R17, R0, 0x1, -R7 ;  /* 0x0000000100117824 */ /* 0x000fc600078e0a07 */
[----:B------:R-:W-:-:S13]  /*15c30*/  ISETP.GT.U32.AND P1, PT, R5, R2, PT ;  /* 0x000000020500720c */ /* 0x000fda0003f24070 */
[----:B------:R-:W-:Y:S02]  /*15c40*/  @!P1 IMAD.IADD R2, R2, 0x1, -R5 ;  /* 0x0000000102029824 */ /* 0x000fe400078e0a05 */
[----:B------:R-:W-:Y:S01]  /*15c50*/  @!P1 VIADD R9, R9, 0x1 ;  /* 0x0000000109099836 */ /* 0x000fe20000000000 */
[----:B------:R-:W-:Y:S02]  /*15c60*/  ISETP.NE.AND P1, PT, R4, RZ, PT ;  /* 0x000000ff0400720c */ /* 0x000fe40003f25270 */
[----:B------:R-:W-:Y:S02]  /*15c70*/  ISETP.GE.U32.AND P0, PT, R2, R5, PT ;  /* 0x000000050200720c */ /* 0x000fe40003f06070 */
[----:B------:R-:W-:-:S04]  /*15c80*/  LOP3.LUT R2, R6, R4, RZ, 0x3c, !PT ;  /* 0x0000000406027212 */ /* 0x000fc800078e3cff */
[----:B------:R-:W-:-:S07]  /*15c90*/  ISETP.GE.AND P2, PT, R2, RZ, PT ;  /* 0x000000ff0200720c */ /* 0x000fce0003f46270 */
[----:B------:R-:W-:-:S06]  /*15ca0*/  @P0 VIADD R9, R9, 0x1 ;  /* 0x0000000109090836 */ /* 0x000fcc0000000000 */
[----:B------:R-:W-:Y:S01]  /*15cb0*/  @!P2 IMAD.MOV R9, RZ, RZ, -R9 ;  /* 0x000000ffff09a224 */ /* 0x000fe200078e0a09 */
[----:B------:R-:W-:-:S05]  /*15cc0*/  @!P1 LOP3.LUT R9, RZ, R4, RZ, 0x33, !PT ;  /* 0x00000004ff099212 */ /* 0x000fca00078e33ff */
[--C-:B------:R-:W-:Y:S02]  /*15cd0*/  IMAD.MOV R3, RZ, RZ, -R9.reuse ;  /* 0x000000ffff037224 */ /* 0x100fe400078e0a09 */
[C---:B------:R-:W-:Y:S02]  /*15ce0*/  IMAD R9, R4.reuse, 0x1000000, R9 ;  /* 0x0100000004097824 */ /* 0x040fe400078e0209 */
[----:B------:R-:W-:-:S04]  /*15cf0*/  IMAD R18, R4, R3, R6 ;  /* 0x0000000304127224 */ /* 0x000fc800078e0206 */
[----:B------:R-:W-:Y:S01]  /*15d00*/  IMAD R18, R18, 0x10000, R9 ;  /* 0x0001000012127824 */ /* 0x000fe200078e0209 */
[----:B------:R-:W-:Y:S06]  /*15d10*/  BRA `(.L_x_299) ;  /* 0x00000000001c7947 */ /* 0x000fec0003800000 */
.L_x_293:
[----:B------:R-:W-:Y:S01]  /*15d20*/  UMOV UR4, URZ ;  /* 0x0000003f00047c82 */ /* 0x000fe20008000000 */
[----:B------:R-:W-:Y:S01]  /*15d30*/  UMOV UR5, URZ ;  /* 0x0000003f00057c82 */ /* 0x000fe20008000000 */
[----:B------:R-:W-:Y:S01]  /*15d40*/  ULDC UR6, c[0x0][0xc3c] ;  /* 0x00030f0000067ab9 */ /* 0x000fe20000000800 */
[----:B------:R-:W-:Y:S01]  /*15d50*/  MOV R16, R0 ;  /* 0x0000000000107202 */ /* 0x000fe20000000f00 */
[----:B------:R-:W-:Y:S02]  /*15d60*/  IMAD.U32 R17, RZ, RZ, UR4 ;  /* 0x00000004ff117e24 */ /* 0x000fe4000f8e00ff */
[----:B------:R-:W-:Y:S02]  /*15d70*/  IMAD.U32 R18, RZ, RZ, UR5 ;  /* 0x00000005ff127e24 */ /* 0x000fe4000f8e00ff */
[----:B------:R-:W-:-:S07]  /*15d80*/  IMAD.U32 R19, RZ, RZ, UR6 ;  /* 0x00000006ff137e24 */ /* 0x000fce000f8e00ff */
.L_x_299:
[----:B------:R-:W0:Y:S01]  /*15d90*/  S2R R0, SR_TID.X ;  /* 0x0000000000007919 */ /* 0x000e220000002100 */
[----:B------:R-:W-:Y:S05]  /*15da0*/  WARPSYNC.ALL ;  /* 0x0000000000007948 */ /* 0x000fea0003800000 */
[----:B------:R-:W-:Y:S01]  /*15db0*/  BAR.SYNC.DEFER_BLOCKING 0x4, 0x180 ;  /* 0x0106000000007b1d */ /* 0x000fe20000010000 */
[----:B0-----:R-:W-:-:S04]  /*15dc0*/  LOP3.LUT R0, R0, 0x1f, RZ, 0xc0, !PT ;  /* 0x0000001f00007812 */ /* 0x001fc800078ec0ff */
[----:B------:R-:W-:-:S13]  /*15dd0*/  ISETP.NE.AND P0, PT, R0, RZ, PT ;  /* 0x000000ff0000720c */ /* 0x000fda0003f05270 */
[----:B------:R-:W0:Y:S01]  /*15de0*/  @!P0 S2R R3, SR_CgaCtaId ;  /* 0x0000000000038919 */ /* 0x000e220000008800 */
[----:B------:R-:W-:-:S04]  /*15df0*/  @!P0 MOV R0, 0x400 ;  /* 0x0000040000008802 */ /* 0x000fc80000000f00 */
[----:B0-----:R-:W-:-:S05]  /*15e00*/  @!P0 LEA R22, R3, R0, 0x18 ;  /* 0x0000000003168211 */ /* 0x001fca00078ec0ff */
[----:B------:R2:W-:Y:S01]  /*15e10*/  @!P0 STS.128 [R22+0x388d0], R16 ;  /* 0x0388d01016008388 */ /* 0x0005e20000000c00 */
[----:B------:R-:W-:Y:S06]  /*15e20*/  BAR.ARV 0x5, 0x180 ;  /* 0x0146000000007b1d */ /* 0x000fec0000002000 */
.L_x_290:
[----:B------:R-:W-:Y:S02]  /*15e30*/  ULDC UR4, c[0x0][0xc3c] ;  /* 0x00030f0000047ab9 */ /* 0x000fe40000000800 */
[----:B-1----:R-:W-:-:S13]  /*15e40*/  ISETP.GE.AND P0, PT, R19, UR4, PT ;  /* 0x0000000413007c0c */ /* 0x002fda000bf06270 */
[----:B------:R-:W-:Y:S05]  /*15e50*/  @!P0 BRA `(.L_x_300) ;  /* 0xffffffb400548947 */ /* 0x000fea000383ffff */
[----:B------:R-:W-:Y:S05]  /*15e60*/  BSYNC B8 ;  /* 0x0000000000087941 */ /* 0x000fea0003800000 */
.L_x_235:
[----:B------:R-:W3:Y:S01]  /*15e70*/  LDL.LU R0, [R1+0x28] ;  /* 0x0000280001007983 */ /* 0x000ee20000300800 */
[----:B------:R-:W-:Y:S01]  /*15e80*/  BSSY B0, `(.L_x_301) ;  /* 0x000000b000007945 */ /* 0x000fe20003800000 */
[----:B------:R-:W4:Y:S01]  /*15e90*/  S2R R5, SR_CgaCtaId ;  /* 0x0000000000057919 */ /* 0x000f220000008800 */
[----:B---3--:R-:W-:-:S05]  /*15ea0*/  VIADD R0, R0, 0x1 ;  /* 0x0000000100007836 */ /* 0x008fca0000000000 */
[----:B-1----:R-:W-:-:S04]  /*15eb0*/  LEA.HI R2, R0, R0, RZ, 0x1 ;  /* 0x0000000000027211 */ /* 0x002fc800078f08ff */
[----:B------:R-:W-:Y:S02]  /*15ec0*/  LOP3.LUT R3, R2, 0xfffffffe, RZ, 0xc0, !PT ;  /* 0xfffffffe02037812 */ /* 0x000fe400078ec0ff */
[----:B------:R-:W-:-:S03]  /*15ed0*/  MOV R2, 0x400 ;  /* 0x0000040000027802 */ /* 0x000fc60000000f00 */
[----:B------:R-:W-:Y:S01]  /*15ee0*/  IMAD.IADD R0, R0, 0x1, -R3 ;  /* 0x0000000100007824 */ /* 0x000fe200078e0a03 */
[----:B----4-:R-:W-:-:S04]  /*15ef0*/  LEA R4, R5, R2, 0x18 ;  /* 0x0000000205047211 */ /* 0x010fc800078ec0ff */
[----:B------:R-:W-:-:S04]  /*15f00*/  SHF.L.U32 R0, R0, 0x1f, RZ ;  /* 0x0000001f00007819 */ /* 0x000fc800000006ff */
[----:B------:R-:W1:Y:S02]  /*15f10*/  SYNCS.PHASECHK.TRANS64.TRYWAIT P0, [R4+URZ+0x38820], R0 ;  /* 0x03882000040075a7 */ /* 0x000e64000800017f */
[----:B-1----:R-:W-:Y:S05]  /*15f20*/  @!P0 BRA `(.L_x_302) ;  /* 0x00000038005c8947 */ /* 0x002fea0003800000 */
.L_x_413:
[----:B------:R-:W-:Y:S05]  /*15f30*/  BSYNC B0 ;  /* 0x0000000000007941 */ /* 0x000fea0003800000 */
.L_x_301:
[----:B------:R-:W-:-:S03]  /*15f40*/  UMOV UR4, 0xffffffff ;  /* 0xffffffff00047882 */ /* 0x000fc60000000000 */
[----:B------:R-:W-:Y:S05]  /*15f50*/  BRA.DIV UR4, `(.L_x_303) ;  /* 0x0000003a04647947 */ /* 0x000fea000b800000 */
[----:B-1----:R-:W1:Y:S02]  /*15f60*/  S2R R0, SR_TID.X ;  /* 0x0000000000007919 */ /* 0x002e640000002100 */
[----:B-1----:R-:W-:-:S04]  /*15f70*/  SHF.R.U32.HI R0, RZ, 0x5, R0 ;  /* 0x00000005ff007819 */ /* 0x002fc80000011600 */
[----:B------:R-:W-:-:S05]  /*15f80*/  LOP3.LUT R0, R0, 0x3, RZ, 0xc0, !PT ;  /* 0x0000000300007812 */ /* 0x000fca00078ec0ff */
[----:B------:R1:W3:Y:S02]  /*15f90*/  SHFL.IDX PT, R14, R0, RZ, 0x1f ;  /* 0x00001fff000e7589 */ /* 0x0002e400000e0000 */
.L_x_416:
[----:B---3--:R-:W-:Y:S01]  /*15fa0*/  ISETP.NE.AND P0, PT, R14, RZ, PT ;  /* 0x000000ff0e00720c */ /* 0x008fe20003f05270 */
[----:B------:R-:W-:-:S12]  /*15fb0*/  BSSY B0, `(.L_x_304) ;  /* 0x0000026000007945 */ /* 0x000fd80003800000 */
[----:B------:R-:W-:Y:S05]  /*15fc0*/  @P0 BRA `(.L_x_305) ;  /* 0x0000000000900947 */ /* 0x000fea0003800000 */
[----:B------:R-:W-:-:S03]  /*15fd0*/  UMOV UR4, 0xffffffff ;  /* 0xffffffff00047882 */ /* 0x000fc60000000000 */
[----:B------:R-:W-:Y:S05]  /*15fe0*/  BRA.DIV UR4, `(.L_x_306) ;  /* 0x0000003a04747947 */ /* 0x000fea000b800000 */
[----:B------:R-:W-:-:S13]  /*15ff0*/  ELECT P6, URZ, PT ;  /* 0x00000000003f782f */ /* 0x000fda00038c0000 */
.L_x_419:
[----:B------:R-:W-:Y:S05]  /*16000*/  @!P6 BRA `(.L_x_305) ;  /* 0x000000000080e947 */ /* 0x000fea0003800000 */
[----:B-1----:R-:W3:Y:S02]  /*16010*/  LDL R0, [R1+0x50] ;  /* 0x0000500001007983 */ /* 0x002ee40000100800 */
[----:B---3--:R-:W-:-:S13]  /*16020*/  R2UR UR4, R0 ;  /* 0x00000000000472ca */ /* 0x008fda00000e0000 */
[----:B------:R-:W-:-:S06]  /*16030*/  ULOP3.LUT UR4, UR4, 0x2, URZ, 0xfc, !UPT ;  /* 0x0000000204047892 */ /* 0x000fcc000f8efc3f */
[----:B------:R-:W-:-:S05]  /*16040*/  IMAD.U32 R0, RZ, RZ, UR4 ;  /* 0x00000004ff007e24 */ /* 0x000fca000f8e00ff */
[----:B------:R-:W-:-:S13]  /*16050*/  ISETP.NE.AND P0, PT, R0, 0x3, PT ;  /* 0x000000030000780c */ /* 0x000fda0003f05270 */
[----:B------:R-:W-:Y:S05]  /*16060*/  @!P0 BRA `(.L_x_307) ;  /* 0x0000000000048947 */ /* 0x000fea0003800000 */
[----:B------:R-:W-:Y:S01]  /*16070*/  BPT.TRAP 0x1 ;  /* 0x000000040000795c */ /* 0x000fe20000300000 */
.L_x_307:
[C---:B------:R-:W-:Y:S01]  /*16080*/  IMAD R5, R27.reuse, 0x8, R4 ;  /* 0x000000081b057824 */ /* 0x040fe200078e0204 */
[----:B------:R-:W-:Y:S01]  /*16090*/  SHF.L.U32 R0, R28, 0x1f, RZ ;  /* 0x0000001f1c007819 */ /* 0x000fe200000006ff */
[----:B------:R-:W-:-:S03]  /*160a0*/  VIADD R27, R27, 0x1 ;  /* 0x000000011b1b7836 */ /* 0x000fc60000000000 */
[----:B------:R-:W1:Y:S02]  /*160b0*/  SYNCS.PHASECHK.TRANS64.TRYWAIT P1, [R5+URZ+0x38840], R0 ;  /* 0x03884000050075a7 */ /* 0x000e64000802017f */
[----:B------:R-:W-:-:S04]  /*160c0*/  ISETP.NE.AND P2, PT, R27, 0x2, PT ;  /* 0x000000021b00780c */ /* 0x000fc80003f45270 */
[----:B------:R-:W-:Y:S01]  /*160d0*/  SEL R3, RZ, 0x1, P2 ;  /* 0x00000001ff037807 */ /* 0x000fe20001000000 */
[----:B-1----:R-:W-:Y:S08]  /*160e0*/  @!P1 BRA `(.L_x_308) ;  /* 0x0000003800549947 */ /* 0x002ff00003800000 */
.L_x_420:
[----:B------:R-:W-:Y:S02]  /*160f0*/  SEL R27, R27, RZ, P2 ;  /* 0x000000ff1b1b7207 */ /* 0x000fe40001000000 */
[----:B------:R-:W-:Y:S01]  /*16100*/  LOP3.LUT R2, R28, R3, RZ, 0x3c, !PT ;  /* 0x000000031c027212 */ /* 0x000fe200078e3cff */
[----:B------:R-:W-:Y:S06]  /*16110*/  @!P0 BRA `(.L_x_309) ;  /* 0x0000000000048947 */ /* 0x000fec0003800000 */
[----:B------:R-:W-:Y:S01]  /*16120*/  BPT.TRAP 0x1 ;  /* 0x000000040000795c */ /* 0x000fe20000300000 */
.L_x_309:
[----:B------:R-:W-:Y:S01]  /*16130*/  IMAD R27, R27, 0x8, R4 ;  /* 0x000000081b1b7824 */ /* 0x000fe200078e0204 */
[----:B------:R-:W-:-:S04]  /*16140*/  SHF.L.U32 R2, R2, 0x1f, RZ ;  /* 0x0000001f02027819 */ /* 0x000fc800000006ff */
[----:B------:R-:W3:Y:S02]  /*16150*/  SYNCS.PHASECHK.TRANS64.TRYWAIT P1, [R27+URZ+0x38840], R2 ;  /* 0x038840021b0075a7 */ /* 0x000ee4000802017f */
[----:B---3--:R-:W-:Y:S05]  /*16160*/  @!P1 BRA `(.L_x_310) ;  /* 0x0000003800489947 */ /* 0x008fea0003800000 */
.L_x_421:
[----:B------:R-:W-:Y:S05]  /*16170*/  @!P0 BRA `(.L_x_311) ;  /* 0x0000000000048947 */ /* 0x000fea0003800000 */
[----:B------:R-:W-:Y:S01]  /*16180*/  BPT.TRAP 0x1 ;  /* 0x000000040000795c */ /* 0x000fe20000300000 */
.L_x_311:
[----:B------:R-:W4:Y:S02]  /*16190*/  SYNCS.PHASECHK.TRANS64.TRYWAIT P1, [R5+URZ+0x38860], R0 ;  /* 0x03886000050075a7 */ /* 0x000f24000802017f */
[----:B----4-:R-:W-:Y:S05]  /*161a0*/  @!P1 BRA `(.L_x_312) ;  /* 0x00000038004c9947 */ /* 0x010fea0003800000 */
.L_x_422:
[----:B------:R-:W-:Y:S05]  /*161b0*/  @!P0 BRA `(.L_x_313) ;  /* 0x0000000000048947 */ /* 0x000fea0003800000 */
[----:B------:R-:W-:Y:S01]  /*161c0*/  BPT.TRAP 0x1 ;  /* 0x000000040000795c */ /* 0x000fe20000300000 */
.L_x_313:
[----:B------:R0:W0:Y:S02]  /*161d0*/  SYNCS.PHASECHK.TRANS64.TRYWAIT P0, [R27+URZ+0x38860], R2 ;  /* 0x038860021b0075a7 */ /* 0x000024000800017f */
[----:B0-----:R-:W-:Y:S05]  /*161e0*/  @!P0 NANOSLEEP.SYNCS 0x989680 ;  /* 0x009896800000895d */ /* 0x001fea0003900000 */
[----:B------:R-:W0:Y:S02]  /*161f0*/  @!P0 SYNCS.PHASECHK.TRANS64 P0, [R27+URZ+0x38860], R2 ;  /* 0x038860021b0085a7 */ /* 0x000e24000800007f */
[----:B0-----:R-:W-:Y:S05]  /*16200*/  @!P0 BRA `(.L_x_313) ;  /* 0xfffffffc00f08947 */ /* 0x001fea000383ffff */
.L_x_305:
[----:B------:R-:W-:Y:S05]  /*16210*/  BSYNC B0 ;  /* 0x0000000000007941 */ /* 0x000fea0003800000 */
.L_x_304:
[----:B------:R-:W-:Y:S05]  /*16220*/  EXIT ;  /* 0x000000000000794d */ /* 0x000fea0003800000 */
.L_x_182:
[----:B0-----:R0:W1:Y:S02]  /*16230*/  SYNCS.PHASECHK.TRANS64.TRYWAIT P1, [R5+URZ+0x38800], R0 ;  /* 0x03880000050075a7 */ /* 0x001064000802017f */
[----:B-1----:R-:W-:Y:S05]  /*16240*/  @!P1 NANOSLEEP.SYNCS 0x989680 ;  /* 0x009896800000995d */ /* 0x002fea0003900000 */
[----:B------:R-:W1:Y:S02]  /*16250*/  @!P1 SYNCS.PHASECHK.TRANS64 P1, [R5+URZ+0x38800], R0 ;  /* 0x03880000050095a7 */ /* 0x000e64000802007f */
[----:B-1----:R-:W-:Y:S05]  /*16260*/  @!P1 BRA `(.L_x_182) ;  /* 0xfffffffc00f09947 */ /* 0x002fea000383ffff */
[----:B------:R-:W-:Y:S05]  /*16270*/  BRA `(.L_x_314) ;  /* 0xfffffebc004c7947 */ /* 0x000fea000383ffff */
.L_x_186:
[----:B-1----:R1:W2:Y:S02]  /*16280*/  SYNCS.PHASECHK.TRANS64.TRYWAIT P1, [R0+URZ+0x38830], R3 ;  /* 0x03883003000075a7 */ /* 0x0022a4000802017f */
[----:B--2---:R-:W-:Y:S05]  /*16290*/  @!P1 NANOSLEEP.SYNCS 0x989680 ;  /* 0x009896800000995d */ /* 0x004fea0003900000 */
[----:B------:R-:W2:Y:S02]  /*162a0*/  @!P1 SYNCS.PHASECHK.TRANS64 P1, [R0+URZ+0x38830], R3 ;  /* 0x03883003000095a7 */ /* 0x000ea4000802007f */
[----:B--2---:R-:W-:Y:S05]  /*162b0*/  @!P1 BRA `(.L_x_186) ;  /* 0xfffffffc00f09947 */ /* 0x004fea000383ffff */
[----:B------:R-:W-:Y:S05]  /*162c0*/  BRA `(.L_x_185) ;  /* 0xfffffebc00707947 */ /* 0x000fea000383ffff */
.L_x_192:
[----:B------:R-:W-:-:S13]  /*162d0*/  R2UR UR4, R229 ;  /* 0x00000000e50472ca */ /* 0x000fda00000e0000 */
[----:B-1----:R-:W-:-:S04]  /*162e0*/  IMAD.U32 R4, RZ, RZ, UR4 ;  /* 0x00000004ff047e24 */ /* 0x002fc8000f8e00ff */
[----:B------:R1:W2:Y:S03]  /*162f0*/  SYNCS.PHASECHK.TRANS64.TRYWAIT P1, [R4+URZ+0x38830], R3 ;  /* 0x03883003040075a7 */ /* 0x0002a6000802017f */
[----:B--2---:R-:W-:Y:S05]  /*16300*/  @!P1 NANOSLEEP.SYNCS 0x989680 ;  /* 0x009896800000995d */ /* 0x004fea0003900000 */
[----:B------:R-:W2:Y:S02]  /*16310*/  @!P1 SYNCS.PHASECHK.TRANS64 P1, [R4+URZ+0x38830], R3 ;  /* 0x03883003040095a7 */ /* 0x000ea4000802007f */
[----:B--2---:R-:W-:Y:S05]  /*16320*/  @!P1 BRA `(.L_x_192) ;  /* 0xfffffffc00e89947 */ /* 0x004fea000383ffff */
[----:B------:R-:W-:Y:S05]  /*16330*/  BRA `(.L_x_191) ;  /* 0xffffff0400587947 */ /* 0x000fea000383ffff */
.L_x_196:
[----:B---3--:R-:W-:-:S04]  /*16340*/  IMAD.U32 R2, RZ, RZ, UR4 ;  /* 0x00000004ff027e24 */ /* 0x008fc8000f8e00ff */
[----:B------:R3:W4:Y:S03]  /*16350*/  SYNCS.PHASECHK.TRANS64.TRYWAIT P1, [R2+URZ+0x38850], R0 ;  /* 0x03885000020075a7 */ /* 0x000726000802017f */
[----:B----4-:R-:W-:Y:S05]  /*16360*/  @!P1 NANOSLEEP.SYNCS 0x989680 ;  /* 0x009896800000995d */ /* 0x010fea0003900000 */
[----:B------:R-:W4:Y:S02]  /*16370*/  @!P1 SYNCS.PHASECHK.TRANS64 P1, [R2+URZ+0x38850], R0 ;  /* 0x03885000020095a7 */ /* 0x000f24000802007f */
[----:B----4-:R-:W-:Y:S05]  /*16380*/  @!P1 BRA `(.L_x_196) ;  /* 0xfffffffc00ec9947 */ /* 0x010fea000383ffff */
[----:B------:R-:W-:Y:S05]  /*16390*/  BRA `(.L_x_195) ;  /* 0xffffff2800ac7947 */ /* 0x000fea000383ffff */
.L_x_203:
[----:B-1----:R1:W2:Y:S02]  /*163a0*/  SYNCS.PHASECHK.TRANS64.TRYWAIT P1, [R12+URZ+0x38850], R9 ;  /* 0x038850090c0075a7 */ /* 0x0022a4000802017f */
[----:B--2---:R-:W-:Y:S05]  /*163b0*/  @!P1 NANOSLEEP.SYNCS 0x989680 ;  /* 0x009896800000995d */ /* 0x004fea0003900000 */
[----:B------:R-:W2:Y:S02]  /*163c0*/  @!P1 SYNCS.PHASECHK.TRANS64 P1, [R12+URZ+0x38850], R9 ;  /* 0x038850090c0095a7 */ /* 0x000ea4000802007f */
[----:B--2---:R-:W-:Y:S05]  /*163d0*/  @!P1 BRA `(.L_x_203) ;  /* 0xfffffffc00f09947 */ /* 0x004fea000383ffff */
[----:B------:R-:W-:Y:S05]  /*163e0*/  BRA `(.L_x_202) ;  /* 0xffffff4800207947 */ /* 0x000fea000383ffff */
.L_x_249:
[----:B------:R-:W0:Y:S01]  /*163f0*/  S2R R7, SR_TID.X ;  /* 0x0000000000077919 */ /* 0x000e220000002100 */
[----:B------:R-:W-:Y:S01]  /*16400*/  BSSY B0, `(.L_x_315) ;  /* 0x000000a000007945 */ /* 0x000fe20003800000 */
[----:B------:R-:W-:Y:S02]  /*16410*/  IMAD.MOV.U32 R12, RZ, RZ, RZ ;  /* 0x000000ffff0c7224 */ /* 0x000fe400078e00ff */
[----:B------:R-:W-:Y:S02]  /*16420*/  IMAD.MOV.U32 R11, RZ, RZ, 0x1f ;  /* 0x0000001fff0b7424 */ /* 0x000fe400078e00ff */
[----:B------:R-:W-:Y:S01]  /*16430*/  IMAD.MOV.U32 R15, RZ, RZ, -0x1 ;  /* 0xffffffffff0f7424 */ /* 0x000fe200078e00ff */
[----:B0-----:R-:W-:-:S04]  /*16440*/  SHF.R.U32.HI R7, RZ, 0x5, R7 ;  /* 0x00000005ff077819 */ /* 0x001fc80000011607 */
[----:B------:R-:W-:-:S05]  /*16450*/  LOP3.LUT R7, R7, 0x3, RZ, 0xc0, !PT ;  /* 0x0000000307077812 */ /* 0x000fca00078ec0ff */
[----:B------:R-:W-:-:S07]  /*16460*/  IMAD.MOV.U32 R13, RZ, RZ, R7 ;  /* 0x000000ffff0d7224 */ /* 0x000fce00078e0007 */
[----:B-----5:R-:W-:Y:S05]  /*16470*/  WARPSYNC.COLLECTIVE R15, `(.L_x_316) ;  /* 0x000000000f087348 */ /* 0x020fea0003c00000 */
[----:B------:R0:W1:Y:S02]  /*16480*/  SHFL.IDX P6, R14, R13, R12, R11 ;  /* 0x0000000c0d0e7389 */ /* 0x00006400000c000b */
[----:B01---5:R-:W-:Y:S01]  /*16490*/  ENDCOLLECTIVE ;  /* 0x000000000000791b */ /* 0x023fe20003800000 */
.L_x_316:
[----:B------:R-:W-:Y:S05]  /*164a0*/  BSYNC B0 ;  /* 0x0000000000007941 */ /* 0x000fea0003800000 */
.L_x_315:
[----:B------:R-:W-:Y:S05]  /*164b0*/  BRA `(.L_x_317) ;  /* 0xffffffbc00b07947 */ /* 0x000fea000383ffff */
.L_x_252:
[----:B0-----:R0:W1:Y:S02]  /*164c0*/  SYNCS.PHASECHK.TRANS64.TRYWAIT P0, [R5+URZ+0x38840], R2 ;  /* 0x03884002050075a7 */ /* 0x001064000800017f */
[----:B-1----:R-:W-:Y:S05]  /*164d0*/  @!P0 NANOSLEEP.SYNCS 0x989680 ;  /* 0x009896800000895d */ /* 0x002fea0003900000 */
[----:B------:R-:W1:Y:S02]  /*164e0*/  @!P0 SYNCS.PHASECHK.TRANS64 P0, [R5+URZ+0x38840], R2 ;  /* 0x03884002050085a7 */ /* 0x000e64000800007f */
[----:B-1----:R-:W-:Y:S05]  /*164f0*/  @!P0 BRA `(.L_x_252) ;  /* 0xfffffffc00f08947 */ /* 0x002fea000383ffff */
[----:B------:R-:W-:Y:S05]  /*16500*/  BRA `(.L_x_318) ;  /* 0xffffffc000187947 */ /* 0x000fea000383ffff */
.L_x_253:
[----:B------:R-:W-:Y:S01]  /*16510*/  BSSY B0, `(.L_x_319) ;  /* 0x0000008000007945 */ /* 0x000fe20003800000 */
[----:B------:R-:W-:Y:S01]  /*16520*/  MOV R13, R6 ;  /* 0x00000006000d7202 */ /* 0x000fe20000000f00 */
[----:B------:R-:W-:Y:S02]  /*16530*/  IMAD.MOV.U32 R12, RZ, RZ, RZ ;  /* 0x000000ffff0c7224 */ /* 0x000fe400078e00ff */
[----:B------:R-:W-:Y:S02]  /*16540*/  IMAD.MOV.U32 R11, RZ, RZ, 0x181f ;  /* 0x0000181fff0b7424 */ /* 0x000fe400078e00ff */
[----:B------:R-:W-:-:S07]  /*16550*/  IMAD.MOV.U32 R15, RZ, RZ, -0x1 ;  /* 0xffffffffff0f7424 */ /* 0x000fce00078e00ff */
[----:B------:R-:W-:Y:S05]  /*16560*/  WARPSYNC.COLLECTIVE R15, `(.L_x_320) ;  /* 0x000000000f087348 */ /* 0x000fea0003c00000 */
[----:B------:R0:W1:Y:S02]  /*16570*/  SHFL.IDX P6, R14, R13, R12, R11 ;  /* 0x0000000c0d0e7389 */ /* 0x00006400000c000b */
[----:B01----:R-:W-:Y:S01]  /*16580*/  ENDCOLLECTIVE ;  /* 0x000000000000791b */ /* 0x003fe20003800000 */
.L_x_320:
[----:B------:R-:W-:Y:S05]  /*16590*/  BSYNC B0 ;  /* 0x0000000000007941 */ /* 0x000fea0003800000 */
.L_x_319:
[----:B------:R-:W-:Y:S01]  /*165a0*/  IMAD.MOV.U32 R13, RZ, RZ, R0 ;  /* 0x000000ffff0d7224 */ /* 0x000fe200078e0000 */
[C---:B------:R-:W-:Y:S01]  /*165b0*/  LOP3.LUT P5, RZ, R23.reuse, 0x10, RZ, 0xc0, !PT ;  /* 0x0000001017ff7812 */ /* 0x040fe200078ac0ff */
[----:B------:R-:W-:Y:S01]  /*165c0*/  IMAD.MOV.U32 R12, RZ, RZ, RZ ;  /* 0x000000ffff0c7224 */ /* 0x000fe200078e00ff */
[C---:B------:R-:W-:Y:S01]  /*165d0*/  LOP3.LUT P4, RZ, R23.reuse, 0x8, RZ, 0xc0, !PT ;  /* 0x0000000817ff7812 */ /* 0x040fe2000788c0ff */
[----:B------:R-:W-:Y:S01]  /*165e0*/  IMAD.MOV.U32 R11, RZ, RZ, 0x181f ;  /* 0x0000181fff0b7424 */ /* 0x000fe200078e00ff */
[C---:B------:R-:W-:Y:S01]  /*165f0*/  LOP3.LUT P3, RZ, R23.reuse, 0x4, RZ, 0xc0, !PT ;  /* 0x0000000417ff7812 */ /* 0x040fe2000786c0ff */
[----:B------:R-:W-:Y:S01]  /*16600*/  IMAD.MOV.U32 R15, RZ, RZ, -0x1 ;  /* 0xffffffffff0f7424 */ /* 0x000fe200078e00ff */
[----:B------:R-:W-:Y:S01]  /*16610*/  LOP3.LUT P2, RZ, R23, 0x2, RZ, 0xc0, !PT ;  /* 0x0000000217ff7812 */ /* 0x000fe2000784c0ff */
[----:B------:R-:W-:Y:S02]  /*16620*/  IMAD.MOV.U32 R2, RZ, RZ, R14 ;  /* 0x000000ffff027224 */ /* 0x000fe400078e000e */
[----:B------:R-:W-:-:S10]  /*16630*/  @P0 IMAD R9, R7, 0x2, R22 ;  /* 0x0000000207090824 */ /* 0x000fd400078e0216 */
[----:B------:R-:W-:Y:S05]  /*16640*/  WARPSYNC.COLLECTIVE R15, `(.L_x_321) ;  /* 0x000000000f087348 */ /* 0x000fea0003c00000 */
[----:B------:R0:W1:Y:S02]  /*16650*/  SHFL.IDX P6, R14, R13, R12, R11 ;  /* 0x0000000c0d0e7389 */ /* 0x00006400000c000b */
[----:B01----:R-:W-:Y:S01]  /*16660*/  ENDCOLLECTIVE ;  /* 0x000000000000791b */ /* 0x003fe20003800000 */
.L_x_321:
[----:B------:R-:W-:Y:S02]  /*16670*/  IMAD.MOV.U32 R13, RZ, RZ, R6 ;  /* 0x000000ffff0d7224 */ /* 0x000fe400078e0006 */
[----:B------:R-:W-:Y:S02]  /*16680*/  IMAD.MOV.U32 R12, RZ, RZ, 0x1 ;  /* 0x00000001ff0c7424 */ /* 0x000fe400078e00ff */
[----:B------:R-:W-:-:S07]  /*16690*/  IMAD.MOV.U32 R3, RZ, RZ, R14 ;  /* 0x000000ffff037224 */ /* 0x000fce00078e000e */
[----:B------:R-:W-:Y:S05]  /*166a0*/  WARPSYNC.COLLECTIVE R15, `(.L_x_322) ;  /* 0x000000000f087348 */ /* 0x000fea0003c00000 */
[----:B------:R0:W1:Y:S02]  /*166b0*/  SHFL.IDX P6, R14, R13, R12, R11 ;  /* 0x0000000c0d0e7389 */ /* 0x00006400000c000b */
[----:B01----:R-:W-:Y:S01]  /*166c0*/  ENDCOLLECTIVE ;  /* 0x000000000000791b */ /* 0x003fe20003800000 */
.L_x_322:
[----:B------:R-:W-:-:S05]  /*166d0*/  @P0 LEA R3, P1, R32, R3, 0x1 ;  /* 0x0000000320030211 */ /* 0x000fca00078208ff */
[----:B------:R-:W-:-:S05]  /*166e0*/  @P0 IMAD.X R2, RZ, RZ, R2, P1 ;  /* 0x000000ffff020224 */ /* 0x000fca00008e0602 */
[----:B------:R-:W-:Y:S01]  /*166f0*/  @P0 LOP3.LUT R3, R3, R2, RZ, 0x3c, !PT ;  /* 0x0000000203030212 */ /* 0x000fe200078e3cff */
[----:B------:R-:W-:-:S03]  /*16700*/  IMAD.MOV.U32 R13, RZ, RZ, R0 ;  /* 0x000000ffff0d7224 */ /* 0x000fc600078e0000 */
[----:B------:R-:W-:-:S04]  /*16710*/  @P0 LOP3.LUT R2, R3, R2, RZ, 0x3c, !PT ;  /* 0x0000000203020212 */ /* 0x000fc800078e3cff */
[----:B------:R-:W-:Y:S01]  /*16720*/  @P0 LOP3.LUT R3, R3, R2, RZ, 0x3c, !PT ;  /* 0x0000000203030212 */ /* 0x000fe200078e3cff */
[----:B------:R-:W-:-:S07]  /*16730*/  IMAD.MOV.U32 R8, RZ, RZ, R14 ;  /* 0x000000ffff087224 */ /* 0x000fce00078e000e */
[----:B------:R-:W-:Y:S05]  /*16740*/  WARPSYNC.COLLECTIVE R15, `(.L_x_323) ;  /* 0x000000000f087348 */ /* 0x000fea0003c00000 */
[----:B------:R0:W1:Y:S02]  /*16750*/  SHFL.IDX P6, R14, R13, R12, R11 ;  /* 0x0000000c0d0e7389 */ /* 0x00006400000c000b */
[----:B01----:R-:W-:Y:S01]  /*16760*/  ENDCOLLECTIVE ;  /* 0x000000000000791b */ /* 0x003fe20003800000 */
.L_x_323:
[----:B------:R-:W-:Y:S01]  /*16770*/  @!PT LDS RZ, [RZ] ;  /* 0x00000000fffff984 */ /* 0x000fe20000000800 */
[----:B------:R-:W-:Y:S01]  /*16780*/  @!PT LDS RZ, [RZ] ;  /* 0x00000000fffff984 */ /* 0x000fe20000000800 */
[----:B------:R-:W-:Y:S01]  /*16790*/  @!PT LDS RZ, [RZ] ;  /* 0x00000000fffff984 */ /* 0x000fe20000000800 */
[----:B------:R-:W-:Y:S04]  /*167a0*/  @P0 LDGSTS.E.BYPASS.LTC128B.128 [R9+0x24400], desc[UR36][R2.64], !P5 ;  /* 0x2440000002090fae */ /* 0x000fe8000e901d64 */
[----:B------:R-:W-:Y:S04]  /*167b0*/  @P0 LDGSTS.E.BYPASS.LTC128B.128 [R9+0x26c00], desc[UR36][R2.64+0x80], !P4 ;  /* 0x26c0008002090fae */ /* 0x000fe8000e101d64 */
[----:B------:R-:W-:Y:S01]  /*167c0*/  @P0 LDGSTS.E.BYPASS.LTC128B.128 [R9+0x29400], desc[UR36][R2.64+0x100], !P3 ;  /* 0x2940010002090fae */ /* 0x000fe2000d901d64 */
[----:B------:R-:W-:Y:S02]  /*167d0*/  IMAD.MOV.U32 R13, RZ, RZ, R6 ;  /* 0x000000ffff0d7224 */ /* 0x000fe400078e0006 */
[----:B------:R-:W-:Y:S01]  /*167e0*/  IMAD.MOV.U32 R12, RZ, RZ, 0x2 ;  /* 0x00000002ff0c7424 */ /* 0x000fe200078e00ff */
[----:B------:R0:W-:Y:S01]  /*167f0*/  @P0 LDGSTS.E.BYPASS.LTC128B.128 [R9+0x2bc00], desc[UR36][R2.64+0x180], !P2 ;  /* 0x2bc0018002090fae */ /* 0x0001e2000d101d64 */
[----:B------:R-:W-:-:S02]  /*16800*/  ISETP.GE.AND P0, PT, R4, 0x11, PT ;  /* 0x000000110400780c */ /* 0x000fc40003f06270 */
[----:B0-----:R-:W-:-:S11]  /*16810*/  MOV R2, R14 ;  /* 0x0000000e00027202 */ /* 0x001fd60000000f00 */
[----:B------:R-:W-:Y:S05]  /*16820*/  WARPSYNC.COLLECTIVE R15, `(.L_x_324) ;  /* 0x000000000f087348 */ /* 0x000fea0003c00000 */
[----:B------:R0:W1:Y:S02]  /*16830*/  SHFL.IDX P6, R14, R13, R12, R11 ;  /* 0x0000000c0d0e7389 */ /* 0x00006400000c000b */
[----:B01----:R-:W-:Y:S01]  /*16840*/  ENDCOLLECTIVE ;  /* 0x000000000000791b */ /* 0x003fe20003800000 */
.L_x_324:
[----:B------:R-:W-:Y:S01]  /*16850*/  @P0 IMAD R21, R7, 0x2, R22 ;  /* 0x0000000207150824 */ /* 0x000fe200078e0216 */
[----:B------:R-:W-:-:S05]  /*16860*/  @P0 LEA R2, P1, R32, R2, 0x1 ;  /* 0x0000000220020211 */ /* 0x000fca00078208ff */
[----:B------:R-:W-:-:S05]  /*16870*/  @P0 IMAD.X R3, RZ, RZ, R8, P1 ;  /* 0x000000ffff030224 */ /* 0x000fca00008e0608 */
[----:B------:R-:W-:Y:S01]  /*16880*/  @!PT LDS RZ, [RZ] ;  /* 0x00000000fffff984 */ /* 0x000fe20000000800 */
[----:B------:R-:W-:Y:S01]  /*16890*/  @!PT LDS RZ, [RZ] ;  /* 0x00000000fffff984 */ /* 0x000fe20000000800 */
[----:B------:R-:W-:Y:S01]  /*168a0*/  @!PT LDS RZ, [RZ] ;  /* 0x00000000fffff984 */ /* 0x000fe20000000800 */
[----:B------:R0:W-:Y:S01]  /*168b0*/  @P0 LDGSTS.E.BYPASS.LTC128B.128 [R21+0x24c00], desc[UR36][R2.64], !P5 ;  /* 0x24c0000002150fae */ /* 0x0001e2000e901d64 */
[----:B------:R-:W-:-:S03]  /*168c0*/  IMAD.MOV.U32 R13, RZ, RZ, R0 ;  /* 0x000000ffff0d7224 */ /* 0x000fc600078e0000 */
[----:B------:R0:W-:Y:S04]  /*168d0*/  @P0 LDGSTS.E.BYPASS.LTC128B.128 [R21+0x27400], desc[UR36][R2.64+0x80], !P4 ;  /* 0x2740008002150fae */ /* 0x0001e8000e101d64 */
[----:B------:R0:W-:Y:S01]  /*168e0*/  @P0 LDGSTS.E.BYPASS.LTC128B.128 [R21+0x29c00], desc[UR36][R2.64+0x100], !P3 ;  /* 0x29c0010002150fae */ /* 0x0001e2000d901d64 */
[----:B------:R-:W-:-:S03]  /*168f0*/  IMAD.MOV.U32 R8, RZ, RZ, R14 ;  /* 0x000000ffff087224 */ /* 0x000fc600078e000e */
[----:B------:R0:W-:Y:S01]  /*16900*/  @P0 LDGSTS.E.BYPASS.LTC128B.128 [R21+0x2c400], desc[UR36][R2.64+0x180], !P2 ;  /* 0x2c40018002150fae */ /* 0x0001e2000d101d64 */
[----:B------:R-:W-:-:S13]  /*16910*/  ISETP.GE.AND P0, PT, R4, 0x21, PT ;  /* 0x000000210400780c */ /* 0x000fda0003f06270 */
[----:B0-----:R-:W-:Y:S05]  /*16920*/  WARPSYNC.COLLECTIVE R15, `(.L_x_325) ;  /* 0x000000000f087348 */ /* 0x001fea0003c00000 */
[----:B------:R1:W2:Y:S02]  /*16930*/  SHFL.IDX P6, R14, R13, R12, R11 ;  /* 0x0000000c0d0e7389 */ /* 0x0002a400000c000b */
[----:B012---:R-:W-:Y:S01]  /*16940*/  ENDCOLLECTIVE ;  /* 0x000000000000791b */ /* 0x007fe20003800000 */
.L_x_325:
[----:B------:R-:W-:Y:S02]  /*16950*/  @P0 IMAD R9, R7, 0x2, R22 ;  /* 0x0000000207090824 */ /* 0x000fe400078e0216 */
[----:B------:R-:W-:Y:S02]  /*16960*/  IMAD.MOV.U32 R13, RZ, RZ, R6 ;  /* 0x000000ffff0d7224 */ /* 0x000fe400078e0006 */
[----:B------:R-:W-:Y:S02]  /*16970*/  IMAD.MOV.U32 R12, RZ, RZ, 0x3 ;  /* 0x00000003ff0c7424 */ /* 0x000fe400078e00ff */
[----:B------:R-:W-:-:S07]  /*16980*/  IMAD.MOV.U32 R2, RZ, RZ, R14 ;  /* 0x000000ffff027224 */ /* 0x000fce00078e000e */
[----:B------:R-:W-:Y:S05]  /*16990*/  WARPSYNC.COLLECTIVE R15, `(.L_x_326) ;  /* 0x000000000f087348 */ /* 0x000fea0003c00000 */
[----:B------:R0:W1:Y:S02]  /*169a0*/  SHFL.IDX P6, R14, R13, R12, R11 ;  /* 0x0000000c0d0e7389 */ /* 0x00006400000c000b */
[----:B01----:R-:W-:Y:S01]  /*169b0*/  ENDCOLLECTIVE ;  /* 0x000000000000791b */ /* 0x003fe20003800000 */
.L_x_326:
        /* <DEDUP_REMOVED lines=15> */
.L_x_327:
[----:B------:R-:W-:Y:S01]  /*16ab0*/  @P0 LEA R21, R7, R22, 0x1 ;  /* 0x0000001607150211 */ /* 0x000fe200078e08ff */
[----:B------:R-:W-:Y:S02]  /*16ac0*/  IMAD.MOV.U32 R13, RZ, RZ, R6 ;  /* 0x000000ffff0d7224 */ /* 0x000fe400078e0006 */
[----:B------:R-:W-:Y:S02]  /*16ad0*/  IMAD.MOV.U32 R12, RZ, RZ, 0x4 ;  /* 0x00000004ff0c7424 */ /* 0x000fe400078e00ff */
[----:B------:R-:W-:-:S07]  /*16ae0*/  IMAD.MOV.U32 R2, RZ, RZ, R14 ;  /* 0x000000ffff027224 */ /* 0x000fce00078e000e */
[----:B------:R-:W-:Y:S05]  /*16af0*/  WARPSYNC.COLLECTIVE R15, `(.L_x_328) ;  /* 0x000000000f087348 */ /* 0x000fea0003c00000 */
[----:B------:R0:W1:Y:S02]  /*16b00*/  SHFL.IDX P6, R14, R13, R12, R11 ;  /* 0x0000000c0d0e7389 */ /* 0x00006400000c000b */
[----:B01----:R-:W-:Y:S01]  /*16b10*/  ENDCOLLECTIVE ;  /* 0x000000000000791b */ /* 0x003fe20003800000 */
.L_x_328:
        /* <DEDUP_REMOVED lines=10> */
[----:B------:R0:W-:Y:S04]  /*16bc0*/  @P0 LDGSTS.E.BYPASS.LTC128B.128 [R21+0x2d400], desc[UR36][R2.64+0x180], !P2 ;  /* 0x2d40018002150fae */ /* 0x0001e8000d101d64 */
[----:B0-----:R-:W-:Y:S05]  /*16bd0*/  WARPSYNC.COLLECTIVE R15, `(.L_x_329) ;  /* 0x000000000f087348 */ /* 0x001fea0003c00000 */
[----:B------:R1:W2:Y:S02]  /*16be0*/  SHFL.IDX P6, R14, R13, R12, R11 ;  /* 0x0000000c0d0e7389 */ /* 0x0002a400000c000b */
[----:B012---:R-:W-:Y:S01]  /*16bf0*/  ENDCOLLECTIVE ;  /* 0x000000000000791b */ /* 0x007fe20003800000 */
.L_x_329:
[----:B------:R-:W-:Y:S01]  /*16c00*/  IMAD.MOV.U32 R0, RZ, RZ, R14 ;  /* 0x000000ffff007224 */ /* 0x000fe200078e000e */
[----:B------:R-:W-:Y:S06]  /*16c10*/  BRA `(.L_x_330) ;  /* 0xffffffbc00807947 */ /* 0x000fec000383ffff */
.L_x_260:
[----:B------:R-:W-:Y:S02]  /*16c20*/  IMAD.MOV.U32 R13, RZ, RZ, R4 ;  /* 0x000000ffff0d7224 */ /* 0x000fe400078e0004 */
[----:B------:R-:W-:Y:S02]  /*16c30*/  IMAD.MOV.U32 R12, RZ, RZ, RZ ;  /* 0x000000ffff0c7224 */ /* 0x000fe400078e00ff */
[----:B------:R-:W-:Y:S02]  /*16c40*/  IMAD.MOV.U32 R11, RZ, RZ, 0x181f ;  /* 0x0000181fff0b7424 */ /* 0x000fe400078e00ff */
[----:B------:R-:W-:Y:S02]  /*16c50*/  IMAD.MOV.U32 R15, RZ, RZ, -0x1 ;  /* 0xffffffffff0f7424 */ /* 0x000fe400078e00ff */
[----:B-----5:R-:W-:Y:S02]  /*16c60*/  IMAD R6, R10, R6, RZ ;  /* 0x000000060a067224 */ /* 0x020fe400078e02ff */
[----:B------:R-:W-:-:S07]  /*16c70*/  IMAD.IADD R0, R9, 0x1, R0 ;  /* 0x0000000109007824 */ /* 0x000fce00078e0200 */
[----:B------:R-:W-:Y:S05]  /*16c80*/  WARPSYNC.COLLECTIVE R15, `(.L_x_331) ;  /* 0x000000000f087348 */ /* 0x000fea0003c00000 */
[----:B------:R0:W1:Y:S02]  /*16c90*/  SHFL.IDX P6, R14, R13, R12, R11 ;  /* 0x0000000c0d0e7389 */ /* 0x00006400000c000b */
[----:B01----:R-:W-:Y:S01]  /*16ca0*/  ENDCOLLECTIVE ;  /* 0x000000000000791b */ /* 0x003fe20003800000 */
.L_x_331:
[C---:B------:R-:W-:Y:S01]  /*16cb0*/  VIADD R7, R0.reuse, 0x10 ;  /* 0x0000001000077836 */ /* 0x040fe20000000000 */
[----:B------:R-:W-:Y:S01]  /*16cc0*/  ISETP.GE.AND P0, PT, R0, R6, PT ;  /* 0x000000060000720c */ /* 0x000fe20003f06270 */
[----:B------:R-:W-:Y:S02]  /*16cd0*/  IMAD.MOV.U32 R13, RZ, RZ, R5 ;  /* 0x000000ffff0d7224 */ /* 0x000fe400078e0005 */
[----:B------:R-:W-:-:S10]  /*16ce0*/  IMAD.MOV.U32 R2, RZ, RZ, R14 ;  /* 0x000000ffff027224 */ /* 0x000fd400078e000e */
[----:B------:R-:W-:Y:S05]  /*16cf0*/  WARPSYNC.COLLECTIVE R15, `(.L_x_332) ;  /* 0x000000000f087348 */ /* 0x000fea0003c00000 */
[----:B------:R0:W1:Y:S02]  /*16d00*/  SHFL.IDX P6, R14, R13, R12, R11 ;  /* 0x0000000c0d0e7389 */ /* 0x00006400000c000b */
[----:B01----:R-:W-:Y:S01]  /*16d10*/  ENDCOLLECTIVE ;  /* 0x000000000000791b */ /* 0x003fe20003800000 */
.L_x_332:
[----:B------:R-:W-:Y:S01]  /*16d20*/  MOV R13, R4 ;  /* 0x00000004000d7202 */ /* 0x000fe20000000f00 */
[----:B------:R-:W-:Y:S01]  /*16d30*/  IMAD.MOV.U32 R12, RZ, RZ, 0x1 ;  /* 0x00000001ff0c7424 */ /* 0x000fe200078e00ff */
[----:B------:R-:W-:-:S05]  /*16d40*/  @!P0 LEA R14, P5, R32, R14, 0x1 ;  /* 0x0000000e200e8211 */ /* 0x000fca00078a08ff */
[----:B------:R-:W-:Y:S02]  /*16d50*/  @!P0 IMAD.X R3, RZ, RZ, R2, P5 ;  /* 0x000000ffff038224 */ /* 0x000fe400028e0602 */
[----:B------:R-:W-:-:S07]  /*16d60*/  @!P0 IMAD.MOV.U32 R2, RZ, RZ, R14 ;  /* 0x000000ffff028224 */ /* 0x000fce00078e000e */
[----:B------:R-:W-:Y:S05]  /*16d70*/  WARPSYNC.COLLECTIVE R15, `(.L_x_333) ;  /* 0x000000000f087348 */ /* 0x000fea0003c00000 */
[----:B------:R0:W1:Y:S02]  /*16d80*/  SHFL.IDX P6, R14, R13, R12, R11 ;  /* 0x0000000c0d0e7389 */ /* 0x00006400000c000b */
[----:B01----:R-:W-:Y:S01]  /*16d90*/  ENDCOLLECTIVE ;  /* 0x000000000000791b */ /* 0x003fe20003800000 */
.L_x_333:
[----:B------:R-:W-:Y:S01]  /*16da0*/  @!PT LDS RZ, [RZ] ;  /* 0x00000000fffff984 */ /* 0x000fe20000000800 */
[----:B------:R-:W-:Y:S01]  /*16db0*/  @!PT LDS RZ, [RZ] ;  /* 0x00000000fffff984 */ /* 0x000fe20000000800 */
[----:B------:R-:W-:Y:S01]  /*16dc0*/  @!PT LDS RZ, [RZ] ;  /* 0x00000000fffff984 */ /* 0x000fe20000000800 */
[----:B------:R-:W-:Y:S04]  /*16dd0*/  @!P0 LDGSTS.E.BYPASS.LTC128B.128 [R33+0x14400], desc[UR36][R2.64], !P4 ;  /* 0x1440000002218fae */ /* 0x000fe8000e101d64 */
[----:B------:R-:W-:Y:S04]  /*16de0*/  @!P0 LDGSTS.E.BYPASS.LTC128B.128 [R33+0x18400], desc[UR36][R2.64+0x80], !P3 ;  /* 0x1840008002218fae */ /* 0x000fe8000d901d64 */
[----:B------:R-:W-:Y:S01]  /*16df0*/  @!P0 LDGSTS.E.BYPASS.LTC128B.128 [R33+0x1c400], desc[UR36][R2.64+0x100], !P2 ;  /* 0x1c40010002218fae */ /* 0x000fe2000d101d64 */
[----:B------:R-:W-:-:S03]  /*16e00*/  IMAD.MOV.U32 R13, RZ, RZ, R5 ;  /* 0x000000ffff0d7224 */ /* 0x000fc600078e0005 */
[----:B------:R0:W-:Y:S01]  /*16e10*/  @!P0 LDGSTS.E.BYPASS.LTC128B.128 [R33+0x20400], desc[UR36][R2.64+0x180], !P1 ;  /* 0x2040018002218fae */ /* 0x0001e2000c901d64 */
[----:B------:R-:W-:Y:S01]  /*16e20*/  ISETP.GE.AND P0, PT, R7, R6, PT ;  /* 0x000000060700720c */ /* 0x000fe20003f06270 */
[----:B0-----:R-:W-:-:S12]  /*16e30*/  IMAD.MOV.U32 R2, RZ, RZ, R14 ;  /* 0x000000ffff027224 */ /* 0x001fd800078e000e */
[----:B------:R-:W-:Y:S05]  /*16e40*/  WARPSYNC.COLLECTIVE R15, `(.L_x_334) ;  /* 0x000000000f087348 */ /* 0x000fea0003c00000 */
[----:B------:R0:W1:Y:S02]  /*16e50*/  SHFL.IDX P6, R14, R13, R12, R11 ;  /* 0x0000000c0d0e7389 */ /* 0x00006400000c000b */
[----:B01----:R-:W-:Y:S01]  /*16e60*/  ENDCOLLECTIVE ;  /* 0x000000000000791b */ /* 0x003fe20003800000 */
.L_x_334:
[----:B------:R-:W-:Y:S02]  /*16e70*/  IMAD.MOV.U32 R13, RZ, RZ, R4 ;  /* 0x000000ffff0d7224 */ /* 0x000fe400078e0004 */
[----:B------:R-:W-:Y:S01]  /*16e80*/  IMAD.MOV.U32 R12, RZ, RZ, 0x2 ;  /* 0x00000002ff0c7424 */ /* 0x000fe200078e00ff */
[----:B------:R-:W-:-:S05]  /*16e90*/  @!P0 LEA R14, P5, R32, R14, 0x1 ;  /* 0x0000000e200e8211 */ /* 0x000fca00078a08ff */
[----:B------:R-:W-:Y:S02]  /*16ea0*/  @!P0 IMAD.X R7, RZ, RZ, R2, P5 ;  /* 0x000000ffff078224 */ /* 0x000fe400028e0602 */
[----:B------:R-:W-:-:S07]  /*16eb0*/  @!P0 IMAD.MOV.U32 R2, RZ, RZ, R14 ;  /* 0x000000ffff028224 */ /* 0x000fce00078e000e */
[----:B------:R-:W-:Y:S05]  /*16ec0*/  WARPSYNC.COLLECTIVE R15, `(.L_x_335) ;  /* 0x000000000f087348 */ /* 0x000fea0003c00000 */
[----:B------:R0:W1:Y:S02]  /*16ed0*/  SHFL.IDX P6, R14, R13, R12, R11 ;  /* 0x0000000c0d0e7389 */ /* 0x00006400000c000b */
[----:B01----:R-:W-:Y:S01]  /*16ee0*/  ENDCOLLECTIVE ;  /* 0x000000000000791b */ /* 0x003fe20003800000 */
.L_x_335:
[----:B------:R-:W-:Y:S02]  /*16ef0*/  @!P0 IMAD.MOV.U32 R3, RZ, RZ, R7 ;  /* 0x000000ffff038224 */ /* 0x000fe400078e0007 */
[----:B------:R-:W-:-:S03]  /*16f00*/  VIADD R7, R0, 0x20 ;  /* 0x0000002000077836 */ /* 0x000fc60000000000 */
[----:B------:R-:W-:Y:S01]  /*16f10*/  @!PT LDS RZ, [RZ] ;  /* 0x00000000fffff984 */ /* 0x000fe20000000800 */
[----:B------:R-:W-:Y:S01]  /*16f20*/  @!PT LDS RZ, [RZ] ;  /* 0x00000000fffff984 */ /* 0x000fe20000000800 */
[----:B------:R-:W-:Y:S01]  /*16f30*/  @!PT LDS RZ, [RZ] ;  /* 0x00000000fffff984 */ /* 0x000fe20000000800 */
[----:B------:R-:W-:Y:S04]  /*16f40*/  @!P0 LDGSTS.E.BYPASS.LTC128B.128 [R33+0x14c00], desc[UR36][R2.64], !P4 ;  /* 0x14c0000002218fae */ /* 0x000fe8000e101d64 */
[----:B------:R-:W-:Y:S01]  /*16f50*/  @!P0 LDGSTS.E.BYPASS.LTC128B.128 [R33+0x18c00], desc[UR36][R2.64+0x80], !P3 ;  /* 0x18c0008002218fae */ /* 0x000fe2000d901d64 */
[----:B------:R-:W-:-:S03]  /*16f60*/  IMAD.MOV.U32 R13, RZ, RZ, R5 ;  /* 0x000000ffff0d7224 */ /* 0x000fc600078e0005 */
[----:B------:R-:W-:Y:S04]  /*16f70*/  @!P0 LDGSTS.E.BYPASS.LTC128B.128 [R33+0x1cc00], desc[UR36][R2.64+0x100], !P2 ;  /* 0x1cc0010002218fae */ /* 0x000fe8000d101d64 */
[----:B------:R0:W-:Y:S01]  /*16f80*/  @!P0 LDGSTS.E.BYPASS.LTC128B.128 [R33+0x20c00], desc[UR36][R2.64+0x180], !P1 ;  /* 0x20c0018002218fae */ /* 0x0001e2000c901d64 */
[----:B------:R-:W-:Y:S01]  /*16f90*/  ISETP.GE.AND P0, PT, R7, R6, PT ;  /* 0x000000060700720c */ /* 0x000fe20003f06270 */
[----:B0-----:R-:W-:-:S12]  /*16fa0*/  IMAD.MOV.U32 R2, RZ, RZ, R14 ;  /* 0x000000ffff027224 */ /* 0x001fd800078e000e */
[----:B------:R-:W-:Y:S05]  /*16fb0*/  WARPSYNC.COLLECTIVE R15, `(.L_x_336) ;  /* 0x000000000f087348 */ /* 0x000fea0003c00000 */
[----:B------:R0:W1:Y:S02]  /*16fc0*/  SHFL.IDX P6, R14, R13, R12, R11 ;  /* 0x0000000c0d0e7389 */ /* 0x00006400000c000b */
[----:B01----:R-:W-:Y:S01]  /*16fd0*/  ENDCOLLECTIVE ;  /* 0x000000000000791b */ /* 0x003fe20003800000 */
.L_x_336:
        /* <DEDUP_REMOVED lines=8> */
.L_x_337:
        /* <DEDUP_REMOVED lines=15> */
.L_x_338:
        /* <DEDUP_REMOVED lines=8> */
.L_x_339:
        /* <DEDUP_REMOVED lines=15> */
.L_x_340:
        /* <DEDUP_REMOVED lines=8> */
.L_x_341:
        /* <DEDUP_REMOVED lines=15> */
.L_x_342:
        /* <DEDUP_REMOVED lines=8> */
.L_x_343:
        /* <DEDUP_REMOVED lines=15> */
.L_x_344:
[----:B------:R-:W-:Y:S01]  /*175a0*/  IMAD.MOV.U32 R13, RZ, RZ, R4 ;  /* 0x000000ffff0d7224 */ /* 0x000fe200078e0004 */
[----:B------:R-:W-:Y:S02]  /*175b0*/  MOV R12, 0x7 ;  /* 0x00000007000c7802 */ /* 0x000fe40000000f00 */
[----:B------:R-:W-:-:S05]  /*175c0*/  @!P0 LEA R14, P5, R32, R14, 0x1 ;  /* 0x0000000e200e8211 */ /* 0x000fca00078a08ff */
[----:B------:R-:W-:Y:S02]  /*175d0*/  @!P0 IMAD.X R7, RZ, RZ, R2, P5 ;  /* 0x000000ffff078224 */ /* 0x000fe400028e0602 */
[----:B------:R-:W-:-:S07]  /*175e0*/  @!P0 IMAD.MOV.U32 R2, RZ, RZ, R14 ;  /* 0x000000ffff028224 */ /* 0x000fce00078e000e */
[----:B------:R-:W-:Y:S05]  /*175f0*/  WARPSYNC.COLLECTIVE R15, `(.L_x_345) ;  /* 0x000000000f087348 */ /* 0x000fea0003c00000 */
[----:B------:R0:W1:Y:S02]  /*17600*/  SHFL.IDX P6, R14, R13, R12, R11 ;  /* 0x0000000c0d0e7389 */ /* 0x00006400000c000b */
[----:B01----:R-:W-:Y:S01]  /*17610*/  ENDCOLLECTIVE ;  /* 0x000000000000791b */ /* 0x003fe20003800000 */
.L_x_345:
[----:B------:R-:W-:-:S05]  /*17620*/  @!P0 IMAD.MOV.U32 R3, RZ, RZ, R7 ;  /* 0x000000ffff038224 */ /* 0x000fca00078e0007 */
[----:B------:R-:W-:Y:S01]  /*17630*/  @!PT LDS RZ, [RZ] ;  /* 0x00000000fffff984 */ /* 0x000fe20000000800 */
[----:B------:R-:W-:Y:S01]  /*17640*/  @!PT LDS RZ, [RZ] ;  /* 0x00000000fffff984 */ /* 0x000fe20000000800 */
[----:B------:R-:W-:Y:S01]  /*17650*/  @!PT LDS RZ, [RZ] ;  /* 0x00000000fffff984 */ /* 0x000fe20000000800 */
[----:B------:R0:W-:Y:S04]  /*17660*/  @!P0 LDGSTS.E.BYPASS.LTC128B.128 [R33+0x17400], desc[UR36][R2.64], !P4 ;  /* 0x1740000002218fae */ /* 0x0001e8000e101d64 */
[----:B------:R0:W-:Y:S01]  /*17670*/  @!P0 LDGSTS.E.BYPASS.LTC128B.128 [R33+0x1b400], desc[UR36][R2.64+0x80], !P3 ;  /* 0x1b40008002218fae */ /* 0x0001e2000d901d64 */
[----:B------:R-:W-:-:S03]  /*17680*/  IMAD.MOV.U32 R13, RZ, RZ, R5 ;  /* 0x000000ffff0d7224 */ /* 0x000fc600078e0005 */
[----:B------:R0:W-:Y:S04]  /*17690*/  @!P0 LDGSTS.E.BYPASS.LTC128B.128 [R33+0x1f400], desc[UR36][R2.64+0x100], !P2 ;  /* 0x1f40010002218fae */ /* 0x0001e8000d101d64 */
[----:B------:R0:W-:Y:S01]  /*176a0*/  @!P0 LDGSTS.E.BYPASS.LTC128B.128 [R33+0x23400], desc[UR36][R2.64+0x180], !P1 ;  /* 0x2340018002218fae */ /* 0x0001e2000c901d64 */
[----:B------:R-:W-:-:S07]  /*176b0*/  IMAD.MOV.U32 R7, RZ, RZ, R14 ;  /* 0x000000ffff077224 */ /* 0x000fce00078e000e */
[----:B0-----:R-:W-:Y:S05]  /*176c0*/  WARPSYNC.COLLECTIVE R15, `(.L_x_346) ;  /* 0x000000000f087348 */ /* 0x001fea0003c00000 */
[----:B------:R1:W2:Y:S02]  /*176d0*/  SHFL.IDX P6, R14, R13, R12, R11 ;  /* 0x0000000c0d0e7389 */ /* 0x0002a400000c000b */
[----:B012---:R-:W-:Y:S01]  /*176e0*/  ENDCOLLECTIVE ;  /* 0x000000000000791b */ /* 0x007fe20003800000 */
.L_x_346:
[----:B------:R-:W-:Y:S05]  /*176f0*/  BRA `(.L_x_347) ;  /* 0xffffffc000007947 */ /* 0x000fea000383ffff */
.L_x_265:
[----:B0-----:R0:W3:Y:S02]  /*17700*/  SYNCS.PHASECHK.TRANS64.TRYWAIT P0, [R22+URZ+0x38820], R3 ;  /* 0x03882003160075a7 */ /* 0x0010e4000800017f */
[----:B---3--:R-:W-:Y:S05]  /*17710*/  @!P0 NANOSLEEP.SYNCS 0x989680 ;  /* 0x009896800000895d */ /* 0x008fea0003900000 */
[----:B------:R-:W3:Y:S02]  /*17720*/  @!P0 SYNCS.PHASECHK.TRANS64 P0, [R22+URZ+0x38820], R3 ;  /* 0x03882003160085a7 */ /* 0x000ee4000800007f */
[----:B---3--:R-:W-:Y:S05]  /*17730*/  @!P0 BRA `(.L_x_265) ;  /* 0xfffffffc00f08947 */ /* 0x008fea000383ffff */
[----:B------:R-:W-:Y:S05]  /*17740*/  BRA `(.L_x_348) ;  /* 0xffffffc0007c7947 */ /* 0x000fea000383ffff */
.L_x_270:
[----:B0-----:R0:W1:Y:S02]  /*17750*/  SYNCS.PHASECHK.TRANS64.TRYWAIT P0, [R6+URZ+0x38840], R3 ;  /* 0x03884003060075a7 */ /* 0x001064000800017f */
[----:B-1----:R-:W-:Y:S05]  /*17760*/  @!P0 NANOSLEEP.SYNCS 0x989680 ;  /* 0x009896800000895d */ /* 0x002fea0003900000 */
[----:B------:R-:W1:Y:S02]  /*17770*/  @!P0 SYNCS.PHASECHK.TRANS64 P0, [R6+URZ+0x38840], R3 ;  /* 0x03884003060085a7 */ /* 0x000e64000800007f */
[----:B-1----:R-:W-:Y:S05]  /*17780*/  @!P0 BRA `(.L_x_270) ;  /* 0xfffffffc00f08947 */ /* 0x002fea000383ffff */
[----:B------:R-:W-:Y:S05]  /*17790*/  BRA `(.L_x_349) ;  /* 0xffffffc4005c7947 */ /* 0x000fea000383ffff */
.L_x_271:
[----:B------:R-:W-:Y:S01]  /*177a0*/  BSSY B1, `(.L_x_350) ;  /* 0x0000008000017945 */ /* 0x000fe20003800000 */
[----:B------:R-:W-:Y:S02]  /*177b0*/  IMAD.MOV.U32 R13, RZ, RZ, R10 ;  /* 0x000000ffff0d7224 */ /* 0x000fe400078e000a */
[----:B------:R-:W-:Y:S02]  /*177c0*/  IMAD.MOV.U32 R12, RZ, RZ, RZ ;  /* 0x000000ffff0c7224 */ /* 0x000fe400078e00ff */
[----:B------:R-:W-:Y:S02]  /*177d0*/  IMAD.MOV.U32 R11, RZ, RZ, 0x181f ;  /* 0x0000181fff0b7424 */ /* 0x000fe400078e00ff */
[----:B------:R-:W-:-:S07]  /*177e0*/  IMAD.MOV.U32 R15, RZ, RZ, -0x1 ;  /* 0xffffffffff0f7424 */ /* 0x000fce00078e00ff */
[----:B------:R-:W-:Y:S05]  /*177f0*/  WARPSYNC.COLLECTIVE R15, `(.L_x_351) ;  /* 0x000000000f087348 */ /* 0x000fea0003c00000 */
[----:B------:R0:W1:Y:S02]  /*17800*/  SHFL.IDX P6, R14, R13, R12, R11 ;  /* 0x0000000c0d0e7389 */ /* 0x00006400000c000b */
[----:B01----:R-:W-:Y:S01]  /*17810*/  ENDCOLLECTIVE ;  /* 0x000000000000791b */ /* 0x003fe20003800000 */
.L_x_351:
[----:B------:R-:W-:Y:S05]  /*17820*/  BSYNC B1 ;  /* 0x0000000000017941 */ /* 0x000fea0003800000 */
.L_x_350:
[----:B------:R-:W-:Y:S01]  /*17830*/  IMAD.MOV.U32 R13, RZ, RZ, R8 ;  /* 0x000000ffff0d7224 */ /* 0x000fe200078e0008 */
[----:B------:R-:W-:Y:S01]  /*17840*/  LOP3.LUT R23, R23, 0xfffff7ff, RZ, 0xc0, !PT ;  /* 0xfffff7ff17177812 */ /* 0x000fe200078ec0ff */
[----:B------:R-:W-:Y:S02]  /*17850*/  IMAD.MOV.U32 R12, RZ, RZ, RZ ;  /* 0x000000ffff0c7224 */ /* 0x000fe400078e00ff */
[----:B------:R-:W-:Y:S01]  /*17860*/  IMAD.MOV.U32 R11, RZ, RZ, 0x181f ;  /* 0x0000181fff0b7424 */ /* 0x000fe200078e00ff */
[----:B------:R-:W-:Y:S01]  /*17870*/  @P3 LOP3.LUT R23, R23, 0x800, RZ, 0xfc, !PT ;  /* 0x0000080017173812 */ /* 0x000fe200078efcff */
[----:B------:R-:W-:Y:S02]  /*17880*/  IMAD.MOV.U32 R15, RZ, RZ, -0x1 ;  /* 0xffffffffff0f7424 */ /* 0x000fe400078e00ff */
[----:B------:R-:W-:Y:S01]  /*17890*/  IMAD.MOV.U32 R3, RZ, RZ, R14 ;  /* 0x000000ffff037224 */ /* 0x000fe200078e000e */
[----:B------:R-:W-:Y:S01]  /*178a0*/  LOP3.LUT P3, RZ, R23, 0x10, RZ, 0xc0, !PT ;  /* 0x0000001017ff7812 */ /* 0x000fe2000786c0ff */
[----:B------:R-:W-:-:S12]  /*178b0*/  IMAD.SHL.U32 R0, R32, 0x2, RZ ;  /* 0x0000000220007824 */ /* 0x000fd800078e00ff */
[----:B------:R-:W-:Y:S05]  /*178c0*/  WARPSYNC.COLLECTIVE R15, `(.L_x_352) ;  /* 0x000000000f087348 */ /* 0x000fea0003c00000 */
[----:B------:R0:W1:Y:S02]  /*178d0*/  SHFL.IDX P6, R14, R13, R12, R11 ;  /* 0x0000000c0d0e7389 */ /* 0x00006400000c000b */
[----:B01----:R-:W-:Y:S01]  /*178e0*/  ENDCOLLECTIVE ;  /* 0x000000000000791b */ /* 0x003fe20003800000 */
.L_x_352:
[----:B------:R-:W-:Y:S01]  /*178f0*/  LOP3.LUT R23, R23, 0xfffffbff, RZ, 0xc0, !PT ;  /* 0xfffffbff17177812 */ /* 0x000fe200078ec0ff */
[----:B------:R-:W-:-:S03]  /*17900*/  IMAD R9, R9, 0x2, R22 ;  /* 0x0000000209097824 */ /* 0x000fc600078e0216 */
[----:B------:R-:W-:-:S04]  /*17910*/  @P2 LOP3.LUT R23, R23, 0x400, RZ, 0xfc, !PT ;  /* 0x0000040017172812 */ /* 0x000fc800078efcff */
[C---:B------:R-:W-:Y:S02]  /*17920*/  LOP3.LUT P2, RZ, R23.reuse, 0x8, RZ, 0xc0, !PT ;  /* 0x0000000817ff7812 */ /* 0x040fe4000784c0ff */
[----:B------:R-:W-:Y:S02]  /*17930*/  LOP3.LUT R23, R23, 0xfffffdff, RZ, 0xc0, !PT ;  /* 0xfffffdff17177812 */ /* 0x000fe400078ec0ff */
[----:B------:R-:W-:Y:S01]  /*17940*/  MOV R13, R10 ;  /* 0x0000000a000d7202 */ /* 0x000fe20000000f00 */
[----:B------:R-:W-:Y:S01]  /*17950*/  IMAD.MOV.U32 R12, RZ, RZ, 0x1 ;  /* 0x00000001ff0c7424 */ /* 0x000fe200078e00ff */
[----:B------:R-:W-:-:S04]  /*17960*/  @P1 LOP3.LUT R23, R23, 0x200, RZ, 0xfc, !PT ;  /* 0x0000020017171812 */ /* 0x000fc800078efcff */
[----:B------:R-:W-:Y:S01]  /*17970*/  LOP3.LUT P1, RZ, R23, 0x4, RZ, 0xc0, !PT ;  /* 0x0000000417ff7812 */ /* 0x000fe2000782c0ff */
[----:B------:R-:W-:-:S12]  /*17980*/  IMAD.MOV.U32 R2, RZ, RZ, R14 ;  /* 0x000000ffff027224 */ /* 0x000fd800078e000e */
[----:B------:R-:W-:Y:S05]  /*17990*/  WARPSYNC.COLLECTIVE R15, `(.L_x_353) ;  /* 0x000000000f087348 */ /* 0x000fea0003c00000 */
[----:B------:R0:W1:Y:S02]  /*179a0*/  SHFL.IDX P6, R14, R13, R12, R11 ;  /* 0x0000000c0d0e7389 */ /* 0x00006400000c000b */
[----:B01----:R-:W-:Y:S01]  /*179b0*/  ENDCOLLECTIVE ;  /* 0x000000000000791b */ /* 0x003fe20003800000 */
.L_x_353:
[----:B------:R-:W-:-:S05]  /*179c0*/  IADD3 R2, P0, R2, R0, RZ ;  /* 0x0000000002027210 */ /* 0x000fca0007f1e0ff */
[----:B------:R-:W-:-:S05]  /*179d0*/  IMAD.X R3, RZ, RZ, R3, P0 ;  /* 0x000000ffff037224 */ /* 0x000fca00000e0603 */
[----:B------:R-:W-:Y:S01]  /*179e0*/  @!PT LDS RZ, [RZ] ;  /* 0x00000000fffff984 */ /* 0x000fe20000000800 */
[----:B------:R-:W-:Y:S01]  /*179f0*/  @!PT LDS RZ, [RZ] ;  /* 0x00000000fffff984 */ /* 0x000fe20000000800 */
[----:B------:R-:W-:Y:S01]  /*17a00*/  @!PT LDS RZ, [RZ] ;  /* 0x00000000fffff984 */ /* 0x000fe20000000800 */
[----:B------:R0:W-:Y:S01]  /*17a10*/  LDGSTS.E.BYPASS.LTC128B.128 [R9+0x24400], desc[UR36][R2.64], !P3 ;  /* 0x2440000002097fae */ /* 0x0001e2000d901d64 */
[----:B------:R-:W-:-:S03]  /*17a20*/  IMAD.MOV.U32 R13, RZ, RZ, R8 ;  /* 0x000000ffff0d7224 */ /* 0x000fc600078e0008 */
[----:B------:R0:W-:Y:S04]  /*17a30*/  LDGSTS.E.BYPASS.LTC128B.128 [R9+0x26c00], desc[UR36][R2.64+0x80], !P2 ;  /* 0x26c0008002097fae */ /* 0x0001e8000d101d64 */
[----:B------:R0:W-:Y:S01]  /*17a40*/  LDGSTS.E.BYPASS.LTC128B.128 [R9+0x29400], desc[UR36][R2.64+0x100], !P1 ;  /* 0x2940010002097fae */ /* 0x0001e2000c901d64 */
[----:B------:R-:W-:-:S03]  /*17a50*/  IMAD.MOV.U32 R35, RZ, RZ, R14 ;  /* 0x000000ffff237224 */ /* 0x000fc600078e000e */
[----:B------:R0:W-:Y:S04]  /*17a60*/  LDGSTS.E.BYPASS.LTC128B.128 [R9+0x2bc00], desc[UR36][R2.64+0x180], !P5 ;  /* 0x2bc0018002097fae */ /* 0x0001e8000e901d64 */
[----:B0-----:R-:W-:Y:S05]  /*17a70*/  WARPSYNC.COLLECTIVE R15, `(.L_x_354) ;  /* 0x000000000f087348 */ /* 0x001fea0003c00000 */
[----:B------:R1:W2:Y:S02]  /*17a80*/  SHFL.IDX P6, R14, R13, R12, R11 ;  /* 0x0000000c0d0e7389 */ /* 0x0002a400000c000b */
[----:B012---:R-:W-:Y:S01]  /*17a90*/  ENDCOLLECTIVE ;  /* 0x000000000000791b */ /* 0x007fe20003800000 */
.L_x_354:
[----:B------:R-:W-:Y:S02]  /*17aa0*/  IMAD.MOV.U32 R13, RZ, RZ, R10 ;  /* 0x000000ffff0d7224 */ /* 0x000fe400078e000a */
[----:B------:R-:W-:Y:S02]  /*17ab0*/  IMAD.MOV.U32 R12, RZ, RZ, 0x2 ;  /* 0x00000002ff0c7424 */ /* 0x000fe400078e00ff */
[----:B------:R-:W-:-:S07]  /*17ac0*/  IMAD.MOV.U32 R2, RZ, RZ, R14 ;  /* 0x000000ffff027224 */ /* 0x000fce00078e000e */
[----:B------:R-:W-:Y:S05]  /*17ad0*/  WARPSYNC.COLLECTIVE R15, `(.L_x_355) ;  /* 0x000000000f087348 */ /* 0x000fea0003c00000 */
[----:B------:R0:W1:Y:S02]  /*17ae0*/  SHFL.IDX P6, R14, R13, R12, R11 ;  /* 0x0000000c0d0e7389 */ /* 0x00006400000c000b */
[----:B01----:R-:W-:Y:S01]  /*17af0*/  ENDCOLLECTIVE ;  /* 0x000000000000791b */ /* 0x003fe20003800000 */
.L_x_355:
        /* <DEDUP_REMOVED lines=14> */
.L_x_356:
[----:B------:R-:W-:Y:S02]  /*17be0*/  IMAD.MOV.U32 R13, RZ, RZ, R10 ;  /* 0x000000ffff0d7224 */ /* 0x000fe400078e000a */
[----:B------:R-:W-:Y:S02]  /*17bf0*/  IMAD.MOV.U32 R12, RZ, RZ, 0x3 ;  /* 0x00000003ff0c7424 */ /* 0x000fe400078e00ff */
[----:B------:R-:W-:-:S07]  /*17c00*/  IMAD.MOV.U32 R2, RZ, RZ, R14 ;  /* 0x000000ffff027224 */ /* 0x000fce00078e000e */
[----:B------:R-:W-:Y:S05]  /*17c10*/  WARPSYNC.COLLECTIVE R15, `(.L_x_357) ;  /* 0x000000000f087348 */ /* 0x000fea0003c00000 */
[----:B------:R0:W1:Y:S02]  /*17c20*/  SHFL.IDX P6, R14, R13, R12, R11 ;  /* 0x0000000c0d0e7389 */ /* 0x00006400000c000b */
[----:B01----:R-:W-:Y:S01]  /*17c30*/  ENDCOLLECTIVE ;  /* 0x000000000000791b */ /* 0x003fe20003800000 */
.L_x_357:
        /* <DEDUP_REMOVED lines=14> */
.L_x_358:
[----:B------:R-:W-:Y:S02]  /*17d20*/  IMAD.MOV.U32 R13, RZ, RZ, R10 ;  /* 0x000000ffff0d7224 */ /* 0x000fe400078e000a */
[----:B------:R-:W-:Y:S01]  /*17d30*/  IMAD.MOV.U32 R12, RZ, RZ, 0x4 ;  /* 0x00000004ff0c7424 */ /* 0x000fe200078e00ff */
[----:B------:R-:W-:-:S07]  /*17d40*/  MOV R2, R14 ;  /* 0x0000000e00027202 */ /* 0x000fce0000000f00 */
[----:B------:R-:W-:Y:S05]  /*17d50*/  WARPSYNC.COLLECTIVE R15, `(.L_x_359) ;  /* 0x000000000f087348 */ /* 0x000fea0003c00000 */
[----:B------:R0:W1:Y:S02]  /*17d60*/  SHFL.IDX P6, R14, R13, R12, R11 ;  /* 0x0000000c0d0e7389 */ /* 0x00006400000c000b */
[----:B01----:R-:W-:Y:S01]  /*17d70*/  ENDCOLLECTIVE ;  /* 0x000000000000791b */ /* 0x003fe20003800000 */
.L_x_359:
[----:B------:R-:W-:-:S05]  /*17d80*/  IADD3 R2, P0, R2, R0, RZ ;  /* 0x0000000002027210 */ /* 0x000fca0007f1e0ff */
[----:B------:R-:W-:-:S05]  /*17d90*/  IMAD.X R3, RZ, RZ, R35, P0 ;  /* 0x000000ffff037224 */ /* 0x000fca00000e0623 */
[----:B------:R-:W-:Y:S01]  /*17da0*/  @!PT LDS RZ, [RZ] ;  /* 0x00000000fffff984 */ /* 0x000fe20000000800 */
[----:B------:R-:W-:Y:S01]  /*17db0*/  @!PT LDS RZ, [RZ] ;  /* 0x00000000fffff984 */ /* 0x000fe20000000800 */
[----:B------:R-:W-:Y:S01]  /*17dc0*/  @!PT LDS RZ, [RZ] ;  /* 0x00000000fffff984 */ /* 0x000fe20000000800 */
[----:B------:R0:W-:Y:S01]  /*17dd0*/  LDGSTS.E.BYPASS.LTC128B.128 [R9+0x25c00], desc[UR36][R2.64], !P3 ;  /* 0x25c0000002097fae */ /* 0x0001e2000d901d64 */
[C---:B------:R-:W-:Y:S01]  /*17de0*/  LOP3.LUT P3, RZ, R23.reuse, 0x800, RZ, 0xc0, !PT ;  /* 0x0000080017ff7812 */ /* 0x040fe2000786c0ff */
[----:B------:R-:W-:Y:S02]  /*17df0*/  IMAD.MOV.U32 R13, RZ, RZ, R8 ;  /* 0x000000ffff0d7224 */ /* 0x000fe400078e0008 */
[----:B------:R0:W-:Y:S01]  /*17e00*/  LDGSTS.E.BYPASS.LTC128B.128 [R9+0x28400], desc[UR36][R2.64+0x80], !P2 ;  /* 0x2840008002097fae */ /* 0x0001e2000d101d64 */
[----:B------:R-:W-:-:S03]  /*17e10*/  LOP3.LUT P2, RZ, R23, 0x400, RZ, 0xc0, !PT ;  /* 0x0000040017ff7812 */ /* 0x000fc6000784c0ff */
[----:B------:R0:W-:Y:S01]  /*17e20*/  LDGSTS.E.BYPASS.LTC128B.128 [R9+0x2ac00], desc[UR36][R2.64+0x100], !P1 ;  /* 0x2ac0010002097fae */ /* 0x0001e2000c901d64 */
[----:B------:R-:W-:Y:S01]  /*17e30*/  LOP3.LUT P1, RZ, R23, 0x200, RZ, 0xc0, !PT ;  /* 0x0000020017ff7812 */ /* 0x000fe2000782c0ff */
[----:B------:R-:W-:Y:S02]  /*17e40*/  IMAD.MOV.U32 R35, RZ, RZ, R14 ;  /* 0x000000ffff237224 */ /* 0x000fe400078e000e */
[----:B------:R0:W-:Y:S10]  /*17e50*/  LDGSTS.E.BYPASS.LTC128B.128 [R9+0x2d400], desc[UR36][R2.64+0x180], !P5 ;  /* 0x2d40018002097fae */ /* 0x0001f4000e901d64 */
[----:B0-----:R-:W-:Y:S05]  /*17e60*/  WARPSYNC.COLLECTIVE R15, `(.L_x_360) ;  /* 0x000000000f087348 */ /* 0x001fea0003c00000 */
[----:B------:R1:W2:Y:S02]  /*17e70*/  SHFL.IDX P6, R14, R13, R12, R11 ;  /* 0x0000000c0d0e7389 */ /* 0x0002a400000c000b */
[----:B012---:R-:W-:Y:S01]  /*17e80*/  ENDCOLLECTIVE ;  /* 0x000000000000791b */ /* 0x007fe20003800000 */
.L_x_360:
[----:B------:R-:W-:Y:S01]  /*17e90*/  IMAD.MOV.U32 R2, RZ, RZ, R14 ;  /* 0x000000ffff027224 */ /* 0x000fe200078e000e */
[----:B------:R-:W-:Y:S06]  /*17ea0*/  BRA `(.L_x_361) ;  /* 0xffffffc000a87947 */ /* 0x000fec000383ffff */
.L_x_276:
[----:B-1----:R1:W2:Y:S02]  /*17eb0*/  SYNCS.PHASECHK.TRANS64.TRYWAIT P0, [R6+URZ+0x38860], R2 ;  /* 0x03886002060075a7 */ /* 0x0022a4000800017f */
[----:B--2---:R-:W-:Y:S05]  /*17ec0*/  @!P0 NANOSLEEP.SYNCS 0x989680 ;  /* 0x009896800000895d */ /* 0x004fea0003900000 */
[----:B------:R-:W2:Y:S02]  /*17ed0*/  @!P0 SYNCS.PHASECHK.TRANS64 P0, [R6+URZ+0x38860], R2 ;  /* 0x03886002060085a7 */ /* 0x000ea4000800007f */
[----:B--2---:R-:W-:Y:S05]  /*17ee0*/  @!P0 BRA `(.L_x_276) ;  /* 0xfffffffc00f08947 */ /* 0x004fea000383ffff */
[----:B------:R-:W-:Y:S05]  /*17ef0*/  BRA `(.L_x_362) ;  /* 0xffffffc400207947 */ /* 0x000fea000383ffff */
.L_x_277:
[----:B------:R-:W-:Y:S01]  /*17f00*/  BSSY B1, `(.L_x_363) ;  /* 0x0000008000017945 */ /* 0x000fe20003800000 */
[----:B------:R-:W-:Y:S02]  /*17f10*/  IMAD.MOV.U32 R13, RZ, RZ, R24 ;  /* 0x000000ffff0d7224 */ /* 0x000fe400078e0018 */
[----:B------:R-:W-:Y:S02]  /*17f20*/  IMAD.MOV.U32 R12, RZ, RZ, RZ ;  /* 0x000000ffff0c7224 */ /* 0x000fe400078e00ff */
[----:B------:R-:W-:Y:S02]  /*17f30*/  IMAD.MOV.U32 R11, RZ, RZ, 0x181f ;  /* 0x0000181fff0b7424 */ /* 0x000fe400078e00ff */
[----:B------:R-:W-:-:S07]  /*17f40*/  IMAD.MOV.U32 R15, RZ, RZ, -0x1 ;  /* 0xffffffffff0f7424 */ /* 0x000fce00078e00ff */
[----:B-1----:R-:W-:Y:S05]  /*17f50*/  WARPSYNC.COLLECTIVE R15, `(.L_x_364) ;  /* 0x000000000f087348 */ /* 0x002fea0003c00000 */
[----:B------:R0:W2:Y:S02]  /*17f60*/  SHFL.IDX P6, R14, R13, R12, R11 ;  /* 0x0000000c0d0e7389 */ /* 0x0000a400000c000b */
[----:B012---:R-:W-:Y:S01]  /*17f70*/  ENDCOLLECTIVE ;  /* 0x000000000000791b */ /* 0x007fe20003800000 */
.L_x_364:
[----:B------:R-:W-:Y:S05]  /*17f80*/  BSYNC B1 ;  /* 0x0000000000017941 */ /* 0x000fea0003800000 */
.L_x_363:
[----:B------:R-:W-:Y:S02]  /*17f90*/  IMAD.MOV.U32 R13, RZ, RZ, R18 ;  /* 0x000000ffff0d7224 */ /* 0x000fe400078e0012 */
[----:B------:R-:W-:Y:S02]  /*17fa0*/  IMAD.MOV.U32 R12, RZ, RZ, RZ ;  /* 0x000000ffff0c7224 */ /* 0x000fe400078e00ff */
[----:B------:R-:W-:Y:S02]  /*17fb0*/  IMAD.MOV.U32 R11, RZ, RZ, 0x181f ;  /* 0x0000181fff0b7424 */ /* 0x000fe400078e00ff */
[----:B------:R-:W-:Y:S02]  /*17fc0*/  IMAD.MOV.U32 R15, RZ, RZ, -0x1 ;  /* 0xffffffffff0f7424 */ /* 0x000fe400078e00ff */
[----:B------:R-:W-:Y:S02]  /*17fd0*/  IMAD.MOV.U32 R3, RZ, RZ, R14 ;  /* 0x000000ffff037224 */ /* 0x000fe400078e000e */
[----:B------:R-:W-:-:S07]  /*17fe0*/  IMAD R7, R7, 0x2, R22 ;  /* 0x0000000207077824 */ /* 0x000fce00078e0216 */
[----:B------:R-:W-:Y:S05]  /*17ff0*/  WARPSYNC.COLLECTIVE R15, `(.L_x_365) ;  /* 0x000000000f087348 */ /* 0x000fea0003c00000 */
[----:B------:R0:W1:Y:S02]  /*18000*/  SHFL.IDX P6, R14, R13, R12, R11 ;  /* 0x0000000c0d0e7389 */ /* 0x00006400000c000b */
[----:B01----:R-:W-:Y:S01]  /*18010*/  ENDCOLLECTIVE ;  /* 0x000000000000791b */ /* 0x003fe20003800000 */
.L_x_365:
[----:B------:R-:W-:Y:S02]  /*18020*/  IMAD.MOV.U32 R13, RZ, RZ, R24 ;  /* 0x000000ffff0d7224 */ /* 0x000fe400078e0018 */
[----:B------:R-:W-:Y:S01]  /*18030*/  IMAD.MOV.U32 R12, RZ, RZ, 0x1 ;  /* 0x00000001ff0c7424 */ /* 0x000fe200078e00ff */
[----:B------:R-:W-:-:S07]  /*18040*/  MOV R2, R14 ;  /* 0x0000000e00027202 */ /* 0x000fce0000000f00 */
[----:B------:R-:W-:Y:S05]  /*18050*/  WARPSYNC.COLLECTIVE R15, `(.L_x_366) ;  /* 0x000000000f087348 */ /* 0x000fea0003c00000 */
[----:B------:R0:W1:Y:S02]  /*18060*/  SHFL.IDX P6, R14, R13, R12, R11 ;  /* 0x0000000c0d0e7389 */ /* 0x00006400000c000b */
[----:B01----:R-:W-:Y:S01]  /*18070*/  ENDCOLLECTIVE ;  /* 0x000000000000791b */ /* 0x003fe20003800000 */
.L_x_366:
[----:B------:R-:W-:-:S05]  /*18080*/  IADD3 R2, P0, R2, R0, RZ ;  /* 0x0000000002027210 */ /* 0x000fca0007f1e0ff */
[----:B------:R-:W-:Y:S01]  /*18090*/  IMAD.X R3, RZ, RZ, R3, P0 ;  /* 0x000000ffff037224 */ /* 0x000fe200000e0603 */
[----:B------:R-:W-:Y:S01]  /*180a0*/  ISETP.LT.OR P0, PT, R8, 0x1, P4 ;  /* 0x000000010800780c */ /* 0x000fe20002701670 */
[----:B------:R-:W-:-:S12]  /*180b0*/  IMAD.MOV.U32 R13, RZ, RZ, R18 ;  /* 0x000000ffff0d7224 */ /* 0x000fd800078e0012 */
        /* <DEDUP_REMOVED lines=9> */
[----:B------:R0:W-:Y:S02]  /*18150*/  LDGSTS.E.BYPASS.LTC128B.128 [R7+0x7c00], desc[UR36][R2.64+0x180], !P0 ;  /* 0x07c0018002077fae */ /* 0x0001e4000c101d64 */
[----:B0-----:R-:W-:-:S07]  /*18160*/  IMAD.MOV.U32 R3, RZ, RZ, R14 ;  /* 0x000000ffff037224 */ /* 0x001fce00078e000e */
[----:B------:R-:W-:Y:S05]  /*18170*/  WARPSYNC.COLLECTIVE R15, `(.L_x_367) ;  /* 0x000000000f087348 */ /* 0x000fea0003c00000 */
[----:B------:R0:W1:Y:S02]  /*18180*/  SHFL.IDX P6, R14, R13, R12, R11 ;  /* 0x0000000c0d0e7389 */ /* 0x00006400000c000b */
[----:B01----:R-:W-:Y:S01]  /*18190*/  ENDCOLLECTIVE ;  /* 0x000000000000791b */ /* 0x003fe20003800000 */
.L_x_367:
[----:B------:R-:W-:Y:S02]  /*181a0*/  IMAD.MOV.U32 R13, RZ, RZ, R24 ;  /* 0x000000ffff0d7224 */ /* 0x000fe400078e0018 */
[----:B------:R-:W-:Y:S02]  /*181b0*/  IMAD.MOV.U32 R12, RZ, RZ, 0x2 ;  /* 0x00000002ff0c7424 */ /* 0x000fe400078e00ff */
[----:B------:R-:W-:-:S07]  /*181c0*/  IMAD.MOV.U32 R2, RZ, RZ, R14 ;  /* 0x000000ffff027224 */ /* 0x000fce00078e000e */
[----:B------:R-:W-:Y:S05]  /*181d0*/  WARPSYNC.COLLECTIVE R15, `(.L_x_368) ;  /* 0x000000000f087348 */ /* 0x000fea0003c00000 */
[----:B------:R0:W1:Y:S02]  /*181e0*/  SHFL.IDX P6, R14, R13, R12, R11 ;  /* 0x0000000c0d0e7389 */ /* 0x00006400000c000b */
[----:B01----:R-:W-:Y:S01]  /*181f0*/  ENDCOLLECTIVE ;  /* 0x000000000000791b */ /* 0x003fe20003800000 */
.L_x_368:
        /* <DEDUP_REMOVED lines=18> */
.L_x_369:
[----:B------:R-:W-:Y:S01]  /*18320*/  IMAD.MOV.U32 R13, RZ, RZ, R24 ;  /* 0x000000ffff0d7224 */ /* 0x000fe200078e0018 */
[----:B------:R-:W-:Y:S01]  /*18330*/  MOV R12, 0x3 ;  /* 0x00000003000c7802 */ /* 0x000fe20000000f00 */
[----:B------:R-:W-:-:S07]  /*18340*/  IMAD.MOV.U32 R2, RZ, RZ, R14 ;  /* 0x000000ffff027224 */ /* 0x000fce00078e000e */
[----:B------:R-:W-:Y:S05]  /*18350*/  WARPSYNC.COLLECTIVE R15, `(.L_x_370) ;  /* 0x000000000f087348 */ /* 0x000fea0003c00000 */
[----:B------:R0:W1:Y:S02]  /*18360*/  SHFL.IDX P6, R14, R13, R12, R11 ;  /* 0x0000000c0d0e7389 */ /* 0x00006400000c000b */
[----:B01----:R-:W-:Y:S01]  /*18370*/  ENDCOLLECTIVE ;  /* 0x000000000000791b */ /* 0x003fe20003800000 */
.L_x_370:
        /* <DEDUP_REMOVED lines=18> */
.L_x_371:
[----:B------:R-:W-:Y:S02]  /*184a0*/  IMAD.MOV.U32 R13, RZ, RZ, R24 ;  /* 0x000000ffff0d7224 */ /* 0x000fe400078e0018 */
[----:B------:R-:W-:Y:S02]  /*184b0*/  IMAD.MOV.U32 R12, RZ, RZ, 0x4 ;  /* 0x00000004ff0c7424 */ /* 0x000fe400078e00ff */
[----:B------:R-:W-:-:S07]  /*184c0*/  IMAD.MOV.U32 R2, RZ, RZ, R14 ;  /* 0x000000ffff027224 */ /* 0x000fce00078e000e */
[----:B------:R-:W-:Y:S05]  /*184d0*/  WARPSYNC.COLLECTIVE R15, `(.L_x_372) ;  /* 0x000000000f087348 */ /* 0x000fea0003c00000 */
[----:B------:R0:W1:Y:S02]  /*184e0*/  SHFL.IDX P6, R14, R13, R12, R11 ;  /* 0x0000000c0d0e7389 */ /* 0x00006400000c000b */
[----:B01----:R-:W-:Y:S01]  /*184f0*/  ENDCOLLECTIVE ;  /* 0x000000000000791b */ /* 0x003fe20003800000 */
.L_x_372:
[----:B------:R-:W-:-:S05]  /*18500*/  IADD3 R2, P0, R2, R0, RZ ;  /* 0x0000000002027210 */ /* 0x000fca0007f1e0ff */
[----:B------:R-:W-:Y:S01]  /*18510*/  IMAD.X R3, RZ, RZ, R3, P0 ;  /* 0x000000ffff037224 */ /* 0x000fe200000e0603 */
[----:B------:R-:W-:Y:S01]  /*18520*/  ISETP.LT.OR P0, PT, R8, 0x31, P4 ;  /* 0x000000310800780c */ /* 0x000fe20002701670 */
[----:B------:R-:W-:-:S12]  /*18530*/  IMAD.MOV.U32 R13, RZ, RZ, R18 ;  /* 0x000000ffff0d7224 */ /* 0x000fd800078e0012 */
[----:B------:R-:W-:Y:S01]  /*18540*/  @!PT LDS RZ, [RZ] ;  /* 0x00000000fffff984 */ /* 0x000fe20000000800 */
[----:B------:R-:W-:Y:S01]  /*18550*/  @!PT LDS RZ, [RZ] ;  /* 0x00000000fffff984 */ /* 0x000fe20000000800 */
[----:B------:R-:W-:Y:S01]  /*18560*/  @!PT LDS RZ, [RZ] ;  /* 0x00000000fffff984 */ /* 0x000fe20000000800 */
[----:B------:R0:W-:Y:S01]  /*18570*/  LDGSTS.E.BYPASS.LTC128B.128 [R7+0x1c00], desc[UR36][R2.64], !P0 ;  /* 0x01c0000002077fae */ /* 0x0001e2000c101d64 */
[----:B------:R-:W-:Y:S01]  /*18580*/  ISETP.LT.OR P0, PT, R8, 0x31, P3 ;  /* 0x000000310800780c */ /* 0x000fe20001f01670 */
[----:B------:R-:W-:-:S12]  /*18590*/  IMAD.MOV.U32 R24, RZ, RZ, R14 ;  /* 0x000000ffff187224 */ /* 0x000fd800078e000e */
[----:B0-----:R-:W-:Y:S05]  /*185a0*/  WARPSYNC.COLLECTIVE R15, `(.L_x_373) ;  /* 0x000000000f087348 */ /* 0x001fea0003c00000 */
[----:B------:R1:W2:Y:S02]  /*185b0*/  SHFL.IDX P6, R14, R13, R12, R11 ;  /* 0x0000000c0d0e7389 */ /* 0x0002a400000c000b */
[----:B012---:R-:W-:Y:S01]  /*185c0*/  ENDCOLLECTIVE ;  /* 0x000000000000791b */ /* 0x007fe20003800000 */
.L_x_373:
        /* <DEDUP_REMOVED lines=8> */
[----:B------:R-:W-:Y:S05]  /*18650*/  BRA `(.L_x_374) ;  /* 0xffffffc0003c7947 */ /* 0x000fea000383ffff */
.L_x_285:
[----:B0-----:R0:W3:Y:S02]  /*18660*/  SYNCS.PHASECHK.TRANS64.TRYWAIT P0, [R4+URZ+0x38860], R3 ;  /* 0x03886003040075a7 */ /* 0x0010e4000800017f */
[----:B---3--:R-:W-:Y:S05]  /*18670*/  @!P0 NANOSLEEP.SYNCS 0x989680 ;  /* 0x009896800000895d */ /* 0x008fea0003900000 */
[----:B------:R-:W3:Y:S02]  /*18680*/  @!P0 SYNCS.PHASECHK.TRANS64 P0, [R4+URZ+0x38860], R3 ;  /* 0x03886003040085a7 */ /* 0x000ee4000800007f */
[----:B---3--:R-:W-:Y:S05]  /*18690*/  @!P0 BRA `(.L_x_285) ;  /* 0xfffffffc00f08947 */ /* 0x008fea000383ffff */
[----:B------:R-:W-:Y:S05]  /*186a0*/  BRA `(.L_x_375) ;  /* 0xffffffc400607947 */ /* 0x000fea000383ffff */
.L_x_286:
[----:B------:R-:W-:Y:S01]  /*186b0*/  BSSY B0, `(.L_x_376) ;  /* 0x0000008000007945 */ /* 0x000fe20003800000 */
[----:B------:R-:W-:Y:S02]  /*186c0*/  IMAD.MOV.U32 R13, RZ, RZ, R24 ;  /* 0x000000ffff0d7224 */ /* 0x000fe400078e0018 */
[----:B------:R-:W-:Y:S02]  /*186d0*/  IMAD.MOV.U32 R12, RZ, RZ, RZ ;  /* 0x000000ffff0c7224 */ /* 0x000fe400078e00ff */
[----:B------:R-:W-:Y:S02]  /*186e0*/  IMAD.MOV.U32 R11, RZ, RZ, 0x181f ;  /* 0x0000181fff0b7424 */ /* 0x000fe400078e00ff */
[----:B------:R-:W-:-:S07]  /*186f0*/  IMAD.MOV.U32 R15, RZ, RZ, -0x1 ;  /* 0xffffffffff0f7424 */ /* 0x000fce00078e00ff */
[----:B01----:R-:W-:Y:S05]  /*18700*/  WARPSYNC.COLLECTIVE R15, `(.L_x_377) ;  /* 0x000000000f087348 */ /* 0x003fea0003c00000 */
[----:B-1----:R1:W2:Y:S02]  /*18710*/  SHFL.IDX P6, R14, R13, R12, R11 ;  /* 0x0000000c0d0e7389 */ /* 0x0022a400000c000b */
[----:B012---:R-:W-:Y:S01]  /*18720*/  ENDCOLLECTIVE ;  /* 0x000000000000791b */ /* 0x007fe20003800000 */
.L_x_377:
[----:B------:R-:W-:Y:S05]  /*18730*/  BSYNC B0 ;  /* 0x0000000000007941 */ /* 0x000fea0003800000 */
.L_x_376:
[----:B------:R-:W-:Y:S01]  /*18740*/  IMAD.MOV.U32 R13, RZ, RZ, R18 ;  /* 0x000000ffff0d7224 */ /* 0x000fe200078e0012 */
[----:B------:R-:W-:Y:S01]  /*18750*/  MOV R11, 0x181f ;  /* 0x0000181f000b7802 */ /* 0x000fe20000000f00 */
[----:B------:R-:W-:Y:S02]  /*18760*/  IMAD.MOV.U32 R12, RZ, RZ, RZ ;  /* 0x000000ffff0c7224 */ /* 0x000fe400078e00ff */
[----:B------:R-:W-:Y:S02]  /*18770*/  IMAD.MOV.U32 R15, RZ, RZ, -0x1 ;  /* 0xffffffffff0f7424 */ /* 0x000fe400078e00ff */
[----:B------:R-:W-:Y:S02]  /*18780*/  IMAD.MOV.U32 R3, RZ, RZ, R14 ;  /* 0x000000ffff037224 */ /* 0x000fe400078e000e */
[----:B------:R-:W-:-:S07]  /*18790*/  IMAD.SHL.U32 R8, R32, 0x2, RZ ;  /* 0x0000000220087824 */ /* 0x000fce00078e00ff */
[----:B------:R-:W-:Y:S05]  /*187a0*/  WARPSYNC.COLLECTIVE R15, `(.L_x_378) ;  /* 0x000000000f087348 */ /* 0x000fea0003c00000 */
[----:B------:R0:W1:Y:S02]  /*187b0*/  SHFL.IDX P6, R14, R13, R12, R11 ;  /* 0x0000000c0d0e7389 */ /* 0x00006400000c000b */
[----:B01----:R-:W-:Y:S01]  /*187c0*/  ENDCOLLECTIVE ;  /* 0x000000000000791b */ /* 0x003fe20003800000 */
.L_x_378:
[----:B------:R-:W-:Y:S01]  /*187d0*/  ULDC UR4, c[0x0][0x2f4] ;  /* 0x0000bd0000047ab9 */ /* 0x000fe20000000800 */
[----:B------:R-:W-:Y:S01]  /*187e0*/  IMAD R0, R7, 0x2, R22 ;  /* 0x0000000207007824 */ /* 0x000fe200078e0216 */
[----:B------:R-:W-:Y:S02]  /*187f0*/  ISETP.GE.AND P3, PT, R32, UR4, PT ;  /* 0x0000000420007c0c */ /* 0x000fe4000bf66270 */
[----:B------:R-:W-:Y:S02]  /*18800*/  ISETP.GE.AND P2, PT, R37, UR4, PT ;  /* 0x0000000425007c0c */ /* 0x000fe4000bf46270 */
[----:B------:R-:W-:Y:S02]  /*18810*/  ISETP.LT.OR P4, PT, R5, 0x1, P3 ;  /* 0x000000010500780c */ /* 0x000fe40001f81670 */
[----:B------:R-:W-:Y:S01]  /*18820*/  ISETP.GE.AND P1, PT, R36, UR4, PT ;  /* 0x0000000424007c0c */ /* 0x000fe2000bf26270 */
[----:B------:R-:W-:Y:S02]  /*18830*/  IMAD.MOV.U32 R13, RZ, RZ, R24 ;  /* 0x000000ffff0d7224 */ /* 0x000fe400078e0018 */
[----:B------:R-:W-:Y:S01]  /*18840*/  IMAD.MOV.U32 R12, RZ, RZ, 0x1 ;  /* 0x00000001ff0c7424 */ /* 0x000fe200078e00ff */
[----:B------:R-:W-:-:S05]  /*18850*/  IADD3 R2, P0, R14, R8, RZ ;  /* 0x000000080e027210 */ /* 0x000fca0007f1e0ff */
[----:B------:R-:W-:Y:S01]  /*18860*/  IMAD.X R3, RZ, RZ, R3, P0 ;  /* 0x000000ffff037224 */ /* 0x000fe200000e0603 */
[----:B------:R-:W-:-:S04]  /*18870*/  ISETP.LT.OR P0, PT, R5, 0x1, P2 ;  /* 0x000000010500780c */ /* 0x000fc80001701670 */
[----:B------:R-:W-:Y:S01]  /*18880*/  @!PT LDS RZ, [RZ] ;  /* 0x00000000fffff984 */ /* 0x000fe20000000800 */
[----:B------:R-:W-:Y:S01]  /*18890*/  @!PT LDS RZ, [RZ] ;  /* 0x00000000fffff984 */ /* 0x000fe20000000800 */
[----:B------:R-:W-:Y:S01]  /*188a0*/  @!PT LDS RZ, [RZ] ;  /* 0x00000000fffff984 */ /* 0x000fe20000000800 */
[----:B------:R0:W-:Y:S01]  /*188b0*/  LDGSTS.E.BYPASS.LTC128B.128 [R0+0x400], desc[UR36][R2.64], !P4 ;  /* 0x0040000002007fae */ /* 0x0001e2000e101d64 */
[----:B------:R-:W-:-:S08]  /*188c0*/  ISETP.LT.OR P4, PT, R5, 0x1, P1 ;  /* 0x000000010500780c */ /* 0x000fd00000f81670 */
[----:B------:R0:W-:Y:S01]  /*188d0*/  LDGSTS.E.BYPASS.LTC128B.128 [R0+0x2c00], desc[UR36][R2.64+0x80], !P0 ;  /* 0x02c0008002007fae */ /* 0x0001e2000c101d64 */
[----:B------:R-:W-:-:S13]  /*188e0*/  ISETP.GE.AND P0, PT, R34, UR4, PT ;  /* 0x0000000422007c0c */ /* 0x000fda000bf06270 */
[----:B0-----:R-:W-:Y:S05]  /*188f0*/  WARPSYNC.COLLECTIVE R15, `(.L_x_379) ;  /* 0x000000000f087348 */ /* 0x001fea0003c00000 */
[----:B------:R1:W2:Y:S02]  /*18900*/  SHFL.IDX P6, R14, R13, R12, R11 ;  /* 0x0000000c0d0e7389 */ /* 0x0002a400000c000b */
[----:B012---:R-:W-:Y:S01]  /*18910*/  ENDCOLLECTIVE ;  /* 0x000000000000791b */ /* 0x007fe20003800000 */
.L_x_379:
[----:B------:R-:W-:Y:S01]  /*18920*/  @!PT LDS RZ, [RZ] ;  /* 0x00000000fffff984 */ /* 0x000fe20000000800 */
[----:B------:R-:W-:Y:S01]  /*18930*/  @!PT LDS RZ, [RZ] ;  /* 0x00000000fffff984 */ /* 0x000fe20000000800 */
[----:B------:R-:W-:Y:S01]  /*18940*/  @!PT LDS RZ, [RZ] ;  /* 0x00000000fffff984 */ /* 0x000fe20000000800 */
[----:B------:R0:W-:Y:S01]  /*18950*/  LDGSTS.E.BYPASS.LTC128B.128 [R0+0x5400], desc[UR36][R2.64+0x100], !P4 ;  /* 0x0540010002007fae */ /* 0x0001e2000e101d64 */
[----:B------:R-:W-:Y:S01]  /*18960*/  ISETP.LT.OR P4, PT, R5, 0x1, P0 ;  /* 0x000000010500780c */ /* 0x000fe20000781670 */
[----:B------:R-:W-:-:S12]  /*18970*/  IMAD.MOV.U32 R13, RZ, RZ, R18 ;  /* 0x000000ffff0d7224 */ /* 0x000fd800078e0012 */
[----:B------:R0:W-:Y:S01]  /*18980*/  LDGSTS.E.BYPASS.LTC128B.128 [R0+0x7c00], desc[UR36][R2.64+0x180], !P4 ;  /* 0x07c0018002007fae */ /* 0x0001e2000e101d64 */
[----:B------:R-:W-:-:S07]  /*18990*/  IMAD.MOV.U32 R7, RZ, RZ, R14 ;  /* 0x000000ffff077224 */ /* 0x000fce00078e000e */
[----:B0-----:R-:W-:Y:S05]  /*189a0*/  WARPSYNC.COLLECTIVE R15, `(.L_x_380) ;  /* 0x000000000f087348 */ /* 0x001fea0003c00000 */
[----:B------:R1:W2:Y:S02]  /*189b0*/  SHFL.IDX P6, R14, R13, R12, R11 ;  /* 0x0000000c0d0e7389 */ /* 0x0002a400000c000b */
[----:B012---:R-:W-:Y:S01]  /*189c0*/  ENDCOLLECTIVE ;  /* 0x000000000000791b */ /* 0x007fe20003800000 */
.L_x_380:
[----:B------:R-:W-:Y:S02]  /*189d0*/  IMAD.MOV.U32 R13, RZ, RZ, R24 ;  /* 0x000000ffff0d7224 */ /* 0x000fe400078e0018 */
[----:B------:R-:W-:Y:S01]  /*189e0*/  IMAD.MOV.U32 R12, RZ, RZ, 0x2 ;  /* 0x00000002ff0c7424 */ /* 0x000fe200078e00ff */
[----:B------:R-:W-:-:S13]  /*189f0*/  IADD3 R2, P4, R14, R8, RZ ;  /* 0x000000080e027210 */ /* 0x000fda0007f9e0ff */
[----:B------:R-:W-:Y:S05]  /*18a00*/  WARPSYNC.COLLECTIVE R15, `(.L_x_381) ;  /* 0x000000000f087348 */ /* 0x000fea0003c00000 */
[----:B------:R0:W1:Y:S02]  /*18a10*/  SHFL.IDX P6, R14, R13, R12, R11 ;  /* 0x0000000c0d0e7389 */ /* 0x00006400000c000b */
[----:B01----:R-:W-:Y:S01]  /*18a20*/  ENDCOLLECTIVE ;  /* 0x000000000000791b */ /* 0x003fe20003800000 */
.L_x_381:
        /* <DEDUP_REMOVED lines=12> */
.L_x_382:
[----:B------:R-:W-:Y:S01]  /*18af0*/  @!PT LDS RZ, [RZ] ;  /* 0x00000000fffff984 */ /* 0x000fe20000000800 */
[----:B------:R-:W-:Y:S01]  /*18b00*/  @!PT LDS RZ, [RZ] ;  /* 0x00000000fffff984 */ /* 0x000fe20000000800 */
[----:B------:R-:W-:Y:S01]  /*18b10*/  @!PT LDS RZ, [RZ] ;  /* 0x00000000fffff984 */ /* 0x000fe20000000800 */
[----:B------:R-:W-:Y:S01]  /*18b20*/  LDGSTS.E.BYPASS.LTC128B.128 [R0+0x3400], desc[UR36][R2.64+0x80], !P4 ;  /* 0x0340008002007fae */ /* 0x000fe2000e101d64 */
[----:B------:R-:W-:Y:S01]  /*18b30*/  ISETP.LT.OR P4, PT, R5, 0x11, P1 ;  /* 0x000000110500780c */ /* 0x000fe20000f81670 */
[----:B------:R-:W-:Y:S01]  /*18b40*/  IMAD.MOV.U32 R13, RZ, RZ, R24 ;  /* 0x000000ffff0d7224 */ /* 0x000fe200078e0018 */
[----:B------:R-:W-:-:S11]  /*18b50*/  MOV R12, 0x3 ;  /* 0x00000003000c7802 */ /* 0x000fd60000000f00 */
[----:B------:R-:W-:Y:S01]  /*18b60*/  LDGSTS.E.BYPASS.LTC128B.128 [R0+0x5c00], desc[UR36][R2.64+0x100], !P4 ;  /* 0x05c0010002007fae */ /* 0x000fe2000e101d64 */
[----:B------:R-:W-:-:S13]  /*18b70*/  ISETP.LT.OR P4, PT, R5, 0x11, P0 ;  /* 0x000000110500780c */ /* 0x000fda0000781670 */
[----:B------:R0:W-:Y:S02]  /*18b80*/  LDGSTS.E.BYPASS.LTC128B.128 [R0+0x8400], desc[UR36][R2.64+0x180], !P4 ;  /* 0x0840018002007fae */ /* 0x0001e4000e101d64 */
[----:B0-----:R-:W-:-:S13]  /*18b90*/  IADD3 R2, P4, R14, R8, RZ ;  /* 0x000000080e027210 */ /* 0x001fda0007f9e0ff */
[----:B------:R-:W-:Y:S05]  /*18ba0*/  WARPSYNC.COLLECTIVE R15, `(.L_x_383) ;  /* 0x000000000f087348 */ /* 0x000fea0003c00000 */
[----:B------:R0:W1:Y:S02]  /*18bb0*/  SHFL.IDX P6, R14, R13, R12, R11 ;  /* 0x0000000c0d0e7389 */ /* 0x00006400000c000b */
[----:B01----:R-:W-:Y:S01]  /*18bc0*/  ENDCOLLECTIVE ;  /* 0x000000000000791b */ /* 0x003fe20003800000 */
.L_x_383:
        /* <DEDUP_REMOVED lines=12> */
.L_x_384:
[----:B------:R-:W-:Y:S01]  /*18c90*/  @!PT LDS RZ, [RZ] ;  /* 0x00000000fffff984 */ /* 0x000fe20000000800 */
[----:B------:R-:W-:Y:S01]  /*18ca0*/  @!PT LDS RZ, [RZ] ;  /* 0x00000000fffff984 */ /* 0x000fe20000000800 */
[----:B------:R-:W-:Y:S01]  /*18cb0*/  @!PT LDS RZ, [RZ] ;  /* 0x00000000fffff984 */ /* 0x000fe20000000800 */
[----:B------:R-:W-:Y:S01]  /*18cc0*/  LDGSTS.E.BYPASS.LTC128B.128 [R0+0x3c00], desc[UR36][R2.64+0x80], !P4 ;  /* 0x03c0008002007fae */ /* 0x000fe2000e101d64 */
[----:B------:R-:W-:Y:S01]  /*18cd0*/  ISETP.LT.OR P4, PT, R5, 0x21, P1 ;  /* 0x000000210500780c */ /* 0x000fe20000f81670 */
[----:B------:R-:W-:Y:S02]  /*18ce0*/  IMAD.MOV.U32 R13, RZ, RZ, R24 ;  /* 0x000000ffff0d7224 */ /* 0x000fe400078e0018 */
[----:B------:R-:W-:-:S10]  /*18cf0*/  IMAD.MOV.U32 R12, RZ, RZ, 0x4 ;  /* 0x00000004ff0c7424 */ /* 0x000fd400078e00ff */
[----:B------:R-:W-:Y:S01]  /*18d00*/  LDGSTS.E.BYPASS.LTC128B.128 [R0+0x6400], desc[UR36][R2.64+0x100], !P4 ;  /* 0x0640010002007fae */ /* 0x000fe2000e101d64 */
[----:B------:R-:W-:-:S13]  /*18d10*/  ISETP.LT.OR P4, PT, R5, 0x21, P0 ;  /* 0x000000210500780c */ /* 0x000fda0000781670 */
[----:B------:R0:W-:Y:S02]  /*18d20*/  LDGSTS.E.BYPASS.LTC128B.128 [R0+0x8c00], desc[UR36][R2.64+0x180], !P4 ;  /* 0x08c0018002007fae */ /* 0x0001e4000e101d64 */
[----:B0-----:R-:W-:-:S13]  /*18d30*/  IADD3 R2, P4, R14, R8, RZ ;  /* 0x000000080e027210 */ /* 0x001fda0007f9e0ff */
[----:B------:R-:W-:Y:S05]  /*18d40*/  WARPSYNC.COLLECTIVE R15, `(.L_x_385) ;  /* 0x000000000f087348 */ /* 0x000fea0003c00000 */
[----:B------:R0:W1:Y:S02]  /*18d50*/  SHFL.IDX P6, R14, R13, R12, R11 ;  /* 0x0000000c0d0e7389 */ /* 0x00006400000c000b */
[----:B01----:R-:W-:Y:S01]  /*18d60*/  ENDCOLLECTIVE ;  /* 0x000000000000791b */ /* 0x003fe20003800000 */
.L_x_385:
        /* <DEDUP_REMOVED lines=12> */
.L_x_386:
        /* <DEDUP_REMOVED lines=9> */
.L_x_291:
        /* <DEDUP_REMOVED lines=8> */
.L_x_389:
[----:B------:R-:W-:Y:S05]  /*18f40*/  BSYNC B0 ;  /* 0x0000000000007941 */ /* 0x000fea0003800000 */
.L_x_388:
[----:B------:R-:W-:Y:S01]  /*18f50*/  IMAD.MOV.U32 R13, RZ, RZ, R16 ;  /* 0x000000ffff0d7224 */ /* 0x000fe200078e0010 */
[----:B------:R-:W-:Y:S01]  /*18f60*/  MOV R15, 0xffffffff ;  /* 0xffffffff000f7802 */ /* 0x000fe20000000f00 */
[----:B------:R-:W-:Y:S02]  /*18f70*/  IMAD.MOV.U32 R12, RZ, RZ, 0x1 ;  /* 0x00000001ff0c7424 */ /* 0x000fe400078e00ff */
[----:B------:R-:W-:Y:S02]  /*18f80*/  IMAD.MOV.U32 R11, RZ, RZ, 0x1f ;  /* 0x0000001fff0b7424 */ /* 0x000fe400078e00ff */
[----:B------:R-:W-:Y:S02]  /*18f90*/  IMAD.IADD R7, R19, 0x1, R9 ;  /* 0x0000000113077824 */ /* 0x000fe400078e0209 */
[----:B------:R-:W-:-:S07]  /*18fa0*/  IMAD.MOV.U32 R0, RZ, RZ, R14 ;  /* 0x000000ffff007224 */ /* 0x000fce00078e000e */
[----:B------:R-:W-:Y:S05]  /*18fb0*/  WARPSYNC.COLLECTIVE R15, `(.L_x_390) ;  /* 0x000000000f087348 */ /* 0x000fea0003c00000 */
[----:B------:R0:W1:Y:S02]  /*18fc0*/  SHFL.IDX P6, R14, R13, R12, R11 ;  /* 0x0000000c0d0e7389 */ /* 0x00006400000c000b */
[----:B01----:R-:W-:Y:S01]  /*18fd0*/  ENDCOLLECTIVE ;  /* 0x000000000000791b */ /* 0x003fe20003800000 */
.L_x_390:
[----:B------:R-:W-:Y:S02]  /*18fe0*/  ULDC UR4, c[0x0][0xc3c] ;  /* 0x00030f0000047ab9 */ /* 0x000fe40000000800 */
[----:B------:R-:W-:-:S13]  /*18ff0*/  ISETP.GE.OR P1, PT, R7, UR4, !P0 ;  /* 0x0000000407007c0c */ /* 0x000fda000c726670 */
[----:B------:R-:W0:Y:S08]  /*19000*/  @!P1 LDC.64 R2, c[0x0][0xc80] ;  /* 0x00032000ff029b82 */ /* 0x000e300000000a00 */
[----:B------:R-:W1:Y:S01]  /*19010*/  @!P1 LDC.64 R4, c[0x0][0xc78] ;  /* 0x00031e00ff049b82 */ /* 0x000e620000000a00 */
[----:B------:R-:W-:Y:S02]  /*19020*/  IMAD.MOV.U32 R11, RZ, RZ, RZ ;  /* 0x000000ffff0b7224 */ /* 0x000fe400078e00ff */
[----:B------:R-:W-:-:S02]  /*19030*/  IMAD.MOV.U32 R8, RZ, RZ, R14 ;  /* 0x000000ffff087224 */ /* 0x000fc400078e000e */
[----:B0-----:R-:W-:-:S05]  /*19040*/  @!P1 IMAD.WIDE R2, R7, 0x4, R2 ;  /* 0x0000000407029825 */ /* 0x001fca00078e0202 */
[----:B------:R1:W2:Y:S02]  /*19050*/  @!P1 LDG.E R6, desc[UR36][R2.64] ;  /* 0x0000002402069981 */ /* 0x0002a4000c1e1900 */
[----:B-1----:R-:W-:-:S05]  /*19060*/  @!P1 IMAD.WIDE R2, R7, 0x4, R4 ;  /* 0x0000000407029825 */ /* 0x002fca00078e0204 */
[----:B------:R-:W3:Y:S01]  /*19070*/  @!P1 LDG.E R5, desc[UR36][R2.64] ;  /* 0x0000002402059981 */ /* 0x000ee2000c1e1900 */
[----:B------:R-:W-:Y:S01]  /*19080*/  IMAD.MOV.U32 R7, RZ, RZ, RZ ;  /* 0x000000ffff077224 */ /* 0x000fe200078e00ff */
[C---:B------:R-:W-:Y:S01]  /*19090*/  ISETP.GE.U32.AND P2, PT, R9.reuse, 0x2, PT ;  /* 0x000000020900780c */ /* 0x040fe20003f46070 */
[----:B------:R-:W-:Y:S01]  /*190a0*/  IMAD.MOV.U32 R4, RZ, RZ, RZ ;  /* 0x000000ffff047224 */ /* 0x000fe200078e00ff */
[C---:B------:R-:W-:Y:S02]  /*190b0*/  ISETP.GE.U32.AND P3, PT, R9.reuse, 0x4, PT ;  /* 0x000000040900780c */ /* 0x040fe40003f66070 */
[C---:B------:R-:W-:Y:S02]  /*190c0*/  ISETP.GE.U32.AND P4, PT, R9.reuse, 0x8, PT ;  /* 0x000000080900780c */ /* 0x040fe40003f86070 */
[----:B------:R-:W-:Y:S01]  /*190d0*/  ISETP.GE.U32.AND P5, PT, R9, 0x10, PT ;  /* 0x000000100900780c */ /* 0x000fe20003fa6070 */
[----:B--2---:R-:W-:Y:S02]  /*190e0*/  @!P1 IMAD.MOV.U32 R7, RZ, RZ, R6 ;  /* 0x000000ffff079224 */ /* 0x004fe400078e0006 */
[----:B------:R-:W-:-:S02]  /*190f0*/  IMAD.MOV.U32 R6, RZ, RZ, RZ ;  /* 0x000000ffff067224 */ /* 0x000fc400078e00ff */
[----:B---3--:R-:W-:Y:S01]  /*19100*/  @!P1 IMAD.MOV.U32 R4, RZ, RZ, R5 ;  /* 0x000000ffff049224 */ /* 0x008fe200078e0005 */
[----:B------:R-:W-:-:S03]  /*19110*/  ISETP.NE.AND P1, PT, R9, RZ, PT ;  /* 0x000000ff0900720c */ /* 0x000fc60003f25270 */
[----:B------:R-:W-:-:S10]  /*19120*/  IMAD R13, R4, R7, RZ ;  /* 0x00000007040d7224 */ /* 0x000fd400078e02ff */
[----:B------:R-:W-:Y:S05]  /*19130*/  WARPSYNC.COLLECTIVE R15, `(.L_x_391) ;  /* 0x000000000f087348 */ /* 0x000fea0003c00000 */
[----:B------:R0:W1:Y:S02]  /*19140*/  SHFL.UP P6, R14, R13, R12, R11 ;  /* 0x0400000c0d0e7389 */ /* 0x00006400000c000b */
[----:B01----:R-:W-:Y:S01]  /*19150*/  ENDCOLLECTIVE ;  /* 0x000000000000791b */ /* 0x003fe20003800000 */
.L_x_391:
[----:B------:R-:W-:Y:S01]  /*19160*/  IMAD.MOV.U32 R12, RZ, RZ, 0x2 ;  /* 0x00000002ff0c7424 */ /* 0x000fe200078e00ff */
[----:B------:R-:W-:-:S05]  /*19170*/  SEL R14, R14, RZ, P1 ;  /* 0x000000ff0e0e7207 */ /* 0x000fca0000800000 */
[----:B------:R-:W-:-:S04]  /*19180*/  IMAD.IADD R5, R13, 0x1, R14 ;  /* 0x000000010d057824 */ /* 0x000fc800078e020e */
[----:B------:R-:W-:-:S07]  /*19190*/  IMAD.MOV.U32 R13, RZ, RZ, R5 ;  /* 0x000000ffff0d7224 */ /* 0x000fce00078e0005 */
[----:B------:R-:W-:Y:S05]  /*191a0*/  WARPSYNC.COLLECTIVE R15, `(.L_x_392) ;  /* 0x000000000f087348 */ /* 0x000fea0003c00000 */
[----:B------:R0:W1:Y:S02]  /*191b0*/  SHFL.UP P6, R14, R13, R12, R11 ;  /* 0x0400000c0d0e7389 */ /* 0x00006400000c000b */
[----:B01----:R-:W-:Y:S01]  /*191c0*/  ENDCOLLECTIVE ;  /* 0x000000000000791b */ /* 0x003fe20003800000 */
.L_x_392:
[----:B------:R-:W-:Y:S01]  /*191d0*/  IMAD.MOV.U32 R12, RZ, RZ, 0x4 ;  /* 0x00000004ff0c7424 */ /* 0x000fe200078e00ff */
[----:B------:R-:W-:-:S05]  /*191e0*/  SEL R2, R14, RZ, P2 ;  /* 0x000000ff0e027207 */ /* 0x000fca0001000000 */
[----:B------:R-:W-:-:S04]  /*191f0*/  IMAD.IADD R2, R5, 0x1, R2 ;  /* 0x0000000105027824 */ /* 0x000fc800078e0202 */
[----:B------:R-:W-:-:S07]  /*19200*/  IMAD.MOV.U32 R13, RZ, RZ, R2 ;  /* 0x000000ffff0d7224 */ /* 0x000fce00078e0002 */
[----:B------:R-:W-:Y:S05]  /*19210*/  WARPSYNC.COLLECTIVE R15, `(.L_x_393) ;  /* 0x000000000f087348 */ /* 0x000fea0003c00000 */
[----:B------:R0:W1:Y:S02]  /*19220*/  SHFL.UP P6, R14, R13, R12, R11 ;  /* 0x0400000c0d0e7389 */ /* 0x00006400000c000b */
[----:B01----:R-:W-:Y:S01]  /*19230*/  ENDCOLLECTIVE ;  /* 0x000000000000791b */ /* 0x003fe20003800000 */
.L_x_393:
[----:B------:R-:W-:Y:S02]  /*19240*/  MOV R12, 0x8 ;  /* 0x00000008000c7802 */ /* 0x000fe40000000f00 */
[----:B------:R-:W-:-:S05]  /*19250*/  SEL R3, R14, RZ, P3 ;  /* 0x000000ff0e037207 */ /* 0x000fca0001800000 */
[----:B------:R-:W-:-:S04]  /*19260*/  IMAD.IADD R3, R2, 0x1, R3 ;  /* 0x0000000102037824 */ /* 0x000fc800078e0203 */
[----:B------:R-:W-:-:S07]  /*19270*/  IMAD.MOV.U32 R13, RZ, RZ, R3 ;  /* 0x000000ffff0d7224 */ /* 0x000fce00078e0003 */
[----:B------:R-:W-:Y:S05]  /*19280*/  WARPSYNC.COLLECTIVE R15, `(.L_x_394) ;  /* 0x000000000f087348 */ /* 0x000fea0003c00000 */
[----:B------:R0:W1:Y:S02]  /*19290*/  SHFL.UP P6, R14, R13, R12, R11 ;  /* 0x0400000c0d0e7389 */ /* 0x00006400000c000b */
[----:B01----:R-:W-:Y:S01]  /*192a0*/  ENDCOLLECTIVE ;  /* 0x000000000000791b */ /* 0x003fe20003800000 */
.L_x_394:
[----:B------:R-:W-:Y:S01]  /*192b0*/  IMAD.MOV.U32 R12, RZ, RZ, 0x10 ;  /* 0x00000010ff0c7424 */ /* 0x000fe200078e00ff */
[----:B------:R-:W-:-:S05]  /*192c0*/  SEL R14, R14, RZ, P4 ;  /* 0x000000ff0e0e7207 */ /* 0x000fca0002000000 */
[----:B------:R-:W-:-:S04]  /*192d0*/  IMAD.IADD R5, R3, 0x1, R14 ;  /* 0x0000000103057824 */ /* 0x000fc800078e020e */
[----:B------:R-:W-:-:S07]  /*192e0*/  IMAD.MOV.U32 R13, RZ, RZ, R5 ;  /* 0x000000ffff0d7224 */ /* 0x000fce00078e0005 */
[----:B------:R-:W-:Y:S05]  /*192f0*/  WARPSYNC.COLLECTIVE R15, `(.L_x_395) ;  /* 0x000000000f087348 */ /* 0x000fea0003c00000 */
[----:B------:R0:W1:Y:S02]  /*19300*/  SHFL.UP P6, R14, R13, R12, R11 ;  /* 0x0400000c0d0e7389 */ /* 0x00006400000c000b */
[----:B01----:R-:W-:Y:S01]  /*19310*/  ENDCOLLECTIVE ;  /* 0x000000000000791b */ /* 0x003fe20003800000 */
.L_x_395:
[----:B------:R-:W-:Y:S02]  /*19320*/  IMAD.MOV.U32 R12, RZ, RZ, 0x1f ;  /* 0x0000001fff0c7424 */ /* 0x000fe400078e00ff */
[----:B------:R-:W-:Y:S01]  /*19330*/  IMAD.MOV.U32 R11, RZ, RZ, 0x1f ;  /* 0x0000001fff0b7424 */ /* 0x000fe200078e00ff */
[----:B------:R-:W-:-:S05]  /*19340*/  SEL R2, R14, RZ, P5 ;  /* 0x000000ff0e027207 */ /* 0x000fca0002800000 */
[----:B------:R-:W-:-:S04]  /*19350*/  IMAD.IADD R2, R5, 0x1, R2 ;  /* 0x0000000105027824 */ /* 0x000fc800078e0202 */
[----:B------:R-:W-:-:S07]  /*19360*/  IMAD.MOV.U32 R13, RZ, RZ, R2 ;  /* 0x000000ffff0d7224 */ /* 0x000fce00078e0002 */
[----:B------:R-:W-:Y:S05]  /*19370*/  WARPSYNC.COLLECTIVE R15, `(.L_x_396) ;  /* 0x000000000f087348 */ /* 0x000fea0003c00000 */
[----:B------:R0:W1:Y:S02]  /*19380*/  SHFL.IDX P6, R14, R13, R12, R11 ;  /* 0x0000000c0d0e7389 */ /* 0x00006400000c000b */
[----:B01----:R-:W-:Y:S01]  /*19390*/  ENDCOLLECTIVE ;  /* 0x000000000000791b */ /* 0x003fe20003800000 */
.L_x_396:
[----:B------:R-:W-:Y:S05]  /*193a0*/  BRA `(.L_x_397) ;  /* 0xffffffc0007c7947 */ /* 0x000fea000383ffff */
.L_x_294:
[----:B------:R-:W-:Y:S01]  /*193b0*/  BSSY B0, `(.L_x_398) ;  /* 0x0000007000007945 */ /* 0x000fe20003800000 */
[----:B------:R-:W-:Y:S02]  /*193c0*/  IMAD.MOV.U32 R12, RZ, RZ, 0x1 ;  /* 0x00000001ff0c7424 */ /* 0x000fe400078e00ff */
[----:B------:R-:W-:Y:S02]  /*193d0*/  IMAD.MOV.U32 R11, RZ, RZ, RZ ;  /* 0x000000ffff0b7224 */ /* 0x000fe400078e00ff */
[----:B------:R-:W-:-:S07]  /*193e0*/  IMAD.MOV.U32 R15, RZ, RZ, -0x1 ;  /* 0xffffffffff0f7424 */ /* 0x000fce00078e00ff */
[----:B------:R-:W-:Y:S05]  /*193f0*/  WARPSYNC.COLLECTIVE R15, `(.L_x_399) ;  /* 0x000000000f087348 */ /* 0x000fea0003c00000 */
[----:B------:R0:W1:Y:S02]  /*19400*/  SHFL.UP P6, R14, R13, R12, R11 ;  /* 0x0400000c0d0e7389 */ /* 0x00006400000c000b */
[----:B01----:R-:W-:Y:S01]  /*19410*/  ENDCOLLECTIVE ;  /* 0x000000000000791b */ /* 0x003fe20003800000 */
.L_x_399:
[----:B------:R-:W-:Y:S05]  /*19420*/  BSYNC B0 ;  /* 0x0000000000007941 */ /* 0x000fea0003800000 */
.L_x_398:
[----:B------:R-:W-:Y:S01]  /*19430*/  SEL R14, R14, RZ, P1 ;  /* 0x000000ff0e0e7207 */ /* 0x000fe20000800000 */
[----:B------:R-:W-:Y:S02]  /*19440*/  IMAD.MOV.U32 R12, RZ, RZ, 0x2 ;  /* 0x00000002ff0c7424 */ /* 0x000fe400078e00ff */
[----:B------:R-:W-:Y:S02]  /*19450*/  IMAD.MOV.U32 R11, RZ, RZ, RZ ;  /* 0x000000ffff0b7224 */ /* 0x000fe400078e00ff */
[----:B------:R-:W-:Y:S02]  /*19460*/  IMAD.IADD R13, R13, 0x1, R14 ;  /* 0x000000010d0d7824 */ /* 0x000fe400078e020e */
[----:B------:R-:W-:-:S07]  /*19470*/  IMAD.MOV.U32 R15, RZ, RZ, -0x1 ;  /* 0xffffffffff0f7424 */ /* 0x000fce00078e00ff */
[----:B------:R-:W-:Y:S05]  /*19480*/  WARPSYNC.COLLECTIVE R15, `(.L_x_400) ;  /* 0x000000000f087348 */ /* 0x000fea0003c00000 */
[----:B------:R0:W1:Y:S02]  /*19490*/  SHFL.UP P6, R14, R13, R12, R11 ;  /* 0x0400000c0d0e7389 */ /* 0x00006400000c000b */
[----:B01----:R-:W-:Y:S01]  /*194a0*/  ENDCOLLECTIVE ;  /* 0x000000000000791b */ /* 0x003fe20003800000 */
.L_x_400:
[----:B------:R-:W-:Y:S01]  /*194b0*/  IMAD.MOV.U32 R12, RZ, RZ, 0x4 ;  /* 0x00000004ff0c7424 */ /* 0x000fe200078e00ff */
[----:B------:R-:W-:-:S04]  /*194c0*/  SEL R2, R14, RZ, P2 ;  /* 0x000000ff0e027207 */ /* 0x000fc80001000000 */
[----:B------:R-:W-:-:S05]  /*194d0*/  IADD3 R2, R13, R2, RZ ;  /* 0x000000020d027210 */ /* 0x000fca0007ffe0ff */
[----:B------:R-:W-:-:S07]  /*194e0*/  IMAD.MOV.U32 R13, RZ, RZ, R2 ;  /* 0x000000ffff0d7224 */ /* 0x000fce00078e0002 */
[----:B------:R-:W-:Y:S05]  /*194f0*/  WARPSYNC.COLLECTIVE R15, `(.L_x_401) ;  /* 0x000000000f087348 */ /* 0x000fea0003c00000 */
[----:B------:R0:W1:Y:S02]  /*19500*/  SHFL.UP P6, R14, R13, R12, R11 ;  /* 0x0400000c0d0e7389 */ /* 0x00006400000c000b */
[----:B01----:R-:W-:Y:S01]  /*19510*/  ENDCOLLECTIVE ;  /* 0x000000000000791b */ /* 0x003fe20003800000 */
.L_x_401:
[----:B------:R-:W-:Y:S01]  /*19520*/  IMAD.MOV.U32 R12, RZ, RZ, 0x8 ;  /* 0x00000008ff0c7424 */ /* 0x000fe200078e00ff */
[----:B------:R-:W-:-:S05]  /*19530*/  SEL R3, R14, RZ, P3 ;  /* 0x000000ff0e037207 */ /* 0x000fca0001800000 */
[----:B------:R-:W-:-:S04]  /*19540*/  IMAD.IADD R3, R2, 0x1, R3 ;  /* 0x0000000102037824 */ /* 0x000fc800078e0203 */
[----:B------:R-:W-:-:S07]  /*19550*/  IMAD.MOV.U32 R13, RZ, RZ, R3 ;  /* 0x000000ffff0d7224 */ /* 0x000fce00078e0003 */
[----:B------:R-:W-:Y:S05]  /*19560*/  WARPSYNC.COLLECTIVE R15, `(.L_x_402) ;  /* 0x000000000f087348 */ /* 0x000fea0003c00000 */
[----:B------:R0:W1:Y:S02]  /*19570*/  SHFL.UP P6, R14, R13, R12, R11 ;  /* 0x0400000c0d0e7389 */ /* 0x00006400000c000b */
[----:B01----:R-:W-:Y:S01]  /*19580*/  ENDCOLLECTIVE ;  /* 0x000000000000791b */ /* 0x003fe20003800000 */
.L_x_402:
[----:B------:R-:W-:Y:S01]  /*19590*/  IMAD.MOV.U32 R12, RZ, RZ, 0x10 ;  /* 0x00000010ff0c7424 */ /* 0x000fe200078e00ff */
[----:B------:R-:W-:-:S05]  /*195a0*/  SEL R14, R14, RZ, P4 ;  /* 0x000000ff0e0e7207 */ /* 0x000fca0002000000 */
[----:B------:R-:W-:-:S04]  /*195b0*/  IMAD.IADD R5, R3, 0x1, R14 ;  /* 0x0000000103057824 */ /* 0x000fc800078e020e */
[----:B------:R-:W-:-:S07]  /*195c0*/  IMAD.MOV.U32 R13, RZ, RZ, R5 ;  /* 0x000000ffff0d7224 */ /* 0x000fce00078e0005 */
[----:B------:R-:W-:Y:S05]  /*195d0*/  WARPSYNC.COLLECTIVE R15, `(.L_x_403) ;  /* 0x000000000f087348 */ /* 0x000fea0003c00000 */
[----:B------:R0:W1:Y:S02]  /*195e0*/  SHFL.UP P6, R14, R13, R12, R11 ;  /* 0x0400000c0d0e7389 */ /* 0x00006400000c000b */
[----:B01----:R-:W-:Y:S01]  /*195f0*/  ENDCOLLECTIVE ;  /* 0x000000000000791b */ /* 0x003fe20003800000 */
.L_x_403:
        /* <DEDUP_REMOVED lines=8> */
.L_x_404:
[----:B------:R-:W-:Y:S05]  /*19680*/  BRA `(.L_x_405) ;  /* 0xffffffc000687947 */ /* 0x000fea000383ffff */
.L_x_296:
[----:B------:R-:W-:Y:S01]  /*19690*/  BSSY B0, `(.L_x_406) ;  /* 0x0000006000007945 */ /* 0x000fe20003800000 */
[----:B------:R-:W-:Y:S01]  /*196a0*/  PLOP3.LUT P6, PT, P6, PT, PT, 0x8, 0x0 ;  /* 0x000000000000781c */ /* 0x000fe200037ce170 */
[----:B------:R-:W-:-:S12]  /*196b0*/  IMAD.MOV.U32 R15, RZ, RZ, -0x1 ;  /* 0xffffffffff0f7424 */ /* 0x000fd800078e00ff */
[----:B0-----:R-:W-:Y:S05]  /*196c0*/  WARPSYNC.COLLECTIVE R15, `(.L_x_407) ;  /* 0x000000000f087348 */ /* 0x001fea0003c00000 */
[----:B------:R-:W-:Y:S01]  /*196d0*/  VOTE.ANY R14, PT, P6 ;  /* 0x00000000000e7806 */ /* 0x000fe200030e0100 */
[----:B0-----:R-:W-:Y:S06]  /*196e0*/  ENDCOLLECTIVE ;  /* 0x000000000000791b */ /* 0x001fec0003800000 */
.L_x_407:
[----:B------:R-:W-:Y:S05]  /*196f0*/  BSYNC B0 ;  /* 0x0000000000007941 */ /* 0x000fea0003800000 */
.L_x_406:
[----:B------:R-:W-:Y:S02]  /*19700*/  IMAD.MOV.U32 R3, RZ, RZ, R14 ;  /* 0x000000ffff037224 */ /* 0x000fe400078e000e */
[----:B------:R-:W-:Y:S02]  /*19710*/  IMAD.MOV.U32 R13, RZ, RZ, R7 ;  /* 0x000000ffff0d7224 */ /* 0x000fe400078e0007 */
[----:B------:R-:W0:Y:S01]  /*19720*/  POPC R8, R3 ;  /* 0x0000000300087309 */ /* 0x000e220000000000 */
[----:B------:R-:W-:Y:S02]  /*19730*/  IMAD.MOV.U32 R11, RZ, RZ, 0x1f ;  /* 0x0000001fff0b7424 */ /* 0x000fe400078e00ff */
[----:B------:R-:W-:Y:S01]  /*19740*/  IMAD.MOV.U32 R15, RZ, RZ, -0x1 ;  /* 0xffffffffff0f7424 */ /* 0x000fe200078e00ff */
[----:B0-----:R-:W-:-:S07]  /*19750*/  MOV R12, R8 ;  /* 0x00000008000c7202 */ /* 0x001fce0000000f00 */
[----:B------:R-:W-:Y:S05]  /*19760*/  WARPSYNC.COLLECTIVE R15, `(.L_x_408) ;  /* 0x000000000f087348 */ /* 0x000fea0003c00000 */
[----:B------:R0:W1:Y:S02]  /*19770*/  SHFL.IDX P6, R14, R13, R12, R11 ;  /* 0x0000000c0d0e7389 */ /* 0x00006400000c000b */
[----:B01----:R-:W-:Y:S01]  /*19780*/  ENDCOLLECTIVE ;  /* 0x000000000000791b */ /* 0x003fe20003800000 */
.L_x_408:
[----:B------:R-:W-:Y:S02]  /*19790*/  IMAD.MOV.U32 R13, RZ, RZ, R4 ;  /* 0x000000ffff0d7224 */ /* 0x000fe400078e0004 */
[----:B------:R-:W-:-:S07]  /*197a0*/  IMAD.MOV.U32 R7, RZ, RZ, R14 ;  /* 0x000000ffff077224 */ /* 0x000fce00078e000e */
[----:B------:R-:W-:Y:S05]  /*197b0*/  WARPSYNC.COLLECTIVE R15, `(.L_x_409) ;  /* 0x000000000f087348 */ /* 0x000fea0003c00000 */
[----:B------:R0:W1:Y:S02]  /*197c0*/  SHFL.IDX P6, R14, R13, R12, R11 ;  /* 0x0000000c0d0e7389 */ /* 0x00006400000c000b */
[----:B01----:R-:W-:Y:S01]  /*197d0*/  ENDCOLLECTIVE ;  /* 0x000000000000791b */ /* 0x003fe20003800000 */
.L_x_409:
[----:B------:R-:W-:Y:S01]  /*197e0*/  IMAD.MOV.U32 R4, RZ, RZ, R14 ;  /* 0x000000ffff047224 */ /* 0x000fe200078e000e */
[----:B------:R-:W-:Y:S06]  /*197f0*/  BRA `(.L_x_410) ;  /* 0xffffffc000487947 */ /* 0x000fec000383ffff */
.L_x_298:
[----:B------:R-:W-:Y:S01]  /*19800*/  BSSY B0, `(.L_x_411) ;  /* 0x0000007000007945 */ /* 0x000fe20003800000 */
[----:B------:R-:W-:Y:S02]  /*19810*/  IMAD.MOV.U32 R13, RZ, RZ, R2 ;  /* 0x000000ffff0d7224 */ /* 0x000fe400078e0002 */
[----:B------:R-:W-:Y:S02]  /*19820*/  IMAD.MOV.U32 R11, RZ, RZ, 0x1f ;  /* 0x0000001fff0b7424 */ /* 0x000fe400078e00ff */
[----:B------:R-:W-:-:S07]  /*19830*/  IMAD.MOV.U32 R15, RZ, RZ, -0x1 ;  /* 0xffffffffff0f7424 */ /* 0x000fce00078e00ff */
[----:B0123--:R-:W-:Y:S05]  /*19840*/  WARPSYNC.COLLECTIVE R15, `(.L_x_412) ;  /* 0x000000000f087348 */ /* 0x00ffea0003c00000 */
[----:B------:R4:W0:Y:S02]  /*19850*/  SHFL.IDX P6, R14, R13, R12, R11 ;  /* 0x0000000c0d0e7389 */ /* 0x00082400000c000b */
[----:B01234-:R-:W-:Y:S01]  /*19860*/  ENDCOLLECTIVE ;  /* 0x000000000000791b */ /* 0x01ffe20003800000 */
.L_x_412:
[----:B------:R-:W-:Y:S05]  /*19870*/  BSYNC B0 ;  /* 0x0000000000007941 */ /* 0x000fea0003800000 */
.L_x_411:
[----:B------:R-:W-:Y:S01]  /*19880*/  IMAD.MOV.U32 R6, RZ, RZ, R14 ;  /* 0x000000ffff067224 */ /* 0x000fe200078e000e */
[----:B------:R-:W-:Y:S06]  /*19890*/  BRA `(.L_x_297) ;  /* 0xffffffc000387947 */ /* 0x000fec000383ffff */
.L_x_302:
[----:B-1----:R1:W3:Y:S02]  /*198a0*/  SYNCS.PHASECHK.TRANS64.TRYWAIT P0, [R4+URZ+0x38820], R0 ;  /* 0x03882000040075a7 */ /* 0x0022e4000800017f */
[----:B---3--:R-:W-:Y:S05]  /*198b0*/  @!P0 NANOSLEEP.SYNCS 0x989680 ;  /* 0x009896800000895d */ /* 0x008fea0003900000 */
[----:B------:R-:W3:Y:S02]  /*198c0*/  @!P0 SYNCS.PHASECHK.TRANS64 P0, [R4+URZ+0x38820], R0 ;  /* 0x03882000040085a7 */ /* 0x000ee4000800007f */
[----:B---3--:R-:W-:Y:S05]  /*198d0*/  @!P0 BRA `(.L_x_302) ;  /* 0xfffffffc00f08947 */ /* 0x008fea000383ffff */
[----:B------:R-:W-:Y:S05]  /*198e0*/  BRA `(.L_x_413) ;  /* 0xffffffc400907947 */ /* 0x000fea000383ffff */
.L_x_303:
[----:B------:R-:W3:Y:S01]  /*198f0*/  S2R R2, SR_TID.X ;  /* 0x0000000000027919 */ /* 0x000ee20000002100 */
[----:B------:R-:W-:Y:S01]  /*19900*/  BSSY B0, `(.L_x_414) ;  /* 0x000000a000007945 */ /* 0x000fe20003800000 */
[----:B------:R-:W-:Y:S02]  /*19910*/  IMAD.MOV.U32 R12, RZ, RZ, RZ ;  /* 0x000000ffff0c7224 */ /* 0x000fe400078e00ff */
[----:B------:R-:W-:Y:S02]  /*19920*/  IMAD.MOV.U32 R11, RZ, RZ, 0x1f ;  /* 0x0000001fff0b7424 */ /* 0x000fe400078e00ff */
[----:B------:R-:W-:Y:S01]  /*19930*/  IMAD.MOV.U32 R15, RZ, RZ, -0x1 ;  /* 0xffffffffff0f7424 */ /* 0x000fe200078e00ff */
[----:B---3--:R-:W-:-:S04]  /*19940*/  SHF.R.U32.HI R2, RZ, 0x5, R2 ;  /* 0x00000005ff027819 */ /* 0x008fc80000011602 */
[----:B------:R-:W-:-:S05]  /*19950*/  LOP3.LUT R2, R2, 0x3, RZ, 0xc0, !PT ;  /* 0x0000000302027812 */ /* 0x000fca00078ec0ff */
[----:B------:R-:W-:-:S07]  /*19960*/  IMAD.MOV.U32 R13, RZ, RZ, R2 ;  /* 0x000000ffff0d7224 */ /* 0x000fce00078e0002 */
[----:B012---:R-:W-:Y:S05]  /*19970*/  WARPSYNC.COLLECTIVE R15, `(.L_x_415) ;  /* 0x000000000f087348 */ /* 0x007fea0003c00000 */
[----:B------:R3:W4:Y:S02]  /*19980*/  SHFL.IDX P6, R14, R13, R12, R11 ;  /* 0x0000000c0d0e7389 */ /* 0x00072400000c000b */
[----:B01234-:R-:W-:Y:S01]  /*19990*/  ENDCOLLECTIVE ;  /* 0x000000000000791b */ /* 0x01ffe20003800000 */
.L_x_415:
[----:B------:R-:W-:Y:S05]  /*199a0*/  BSYNC B0 ;  /* 0x0000000000007941 */ /* 0x000fea0003800000 */
.L_x_414:
[----:B------:R-:W-:Y:S05]  /*199b0*/  BRA `(.L_x_416) ;  /* 0xffffffc400787947 */ /* 0x000fea000383ffff */
.L_x_306:
[----:B------:R-:W-:Y:S01]  /*199c0*/  BSSY B1, `(.L_x_417) ;  /* 0x0000006000017945 */ /* 0x000fe20003800000 */
[----:B------:R-:W-:-:S07]  /*199d0*/  IMAD.MOV.U32 R15, RZ, RZ, -0x1 ;  /* 0xffffffffff0f7424 */ /* 0x000fce00078e00ff */
[----:B012---:R-:W-:Y:S05]  /*199e0*/  WARPSYNC.COLLECTIVE R15, `(.L_x_418) ;  /* 0x000000000f0c7348 */ /* 0x007fea0003c00000 */
[----:B------:R-:W-:Y:S02]  /*199f0*/  ELECT P6, UR62, PT ;  /* 0x00000000003e782f */ /* 0x000fe400038c0000 */
[----:B------:R-:W-:Y:S01]  /*19a00*/  MOV R14, UR62 ;  /* 0x0000003e000e7c02 */ /* 0x000fe20008000f00 */
[----:B012---:R-:W-:Y:S10]  /*19a10*/  ENDCOLLECTIVE ;  /* 0x000000000000791b */ /* 0x007ff40003800000 */
.L_x_418:
[----:B------:R-:W-:Y:S05]  /*19a20*/  BSYNC B1 ;  /* 0x0000000000017941 */ /* 0x000fea0003800000 */
.L_x_417:
[----:B------:R-:W-:Y:S05]  /*19a30*/  BRA `(.L_x_419) ;  /* 0xffffffc400707947 */ /* 0x000fea000383ffff */
.L_x_308:
[----:B-1----:R1:W3:Y:S02]  /*19a40*/  SYNCS.PHASECHK.TRANS64.TRYWAIT P1, [R5+URZ+0x38840], R0 ;  /* 0x03884000050075a7 */ /* 0x0022e4000802017f */
[----:B---3--:R-:W-:Y:S05]  /*19a50*/  @!P1 NANOSLEEP.SYNCS 0x989680 ;  /* 0x009896800000995d */ /* 0x008fea0003900000 */
[----:B------:R-:W3:Y:S02]  /*19a60*/  @!P1 SYNCS.PHASECHK.TRANS64 P1, [R5+URZ+0x38840], R0 ;  /* 0x03884000050095a7 */ /* 0x000ee4000802007f */
[----:B---3--:R-:W-:Y:S05]  /*19a70*/  @!P1 BRA `(.L_x_308) ;  /* 0xfffffffc00f09947 */ /* 0x008fea000383ffff */
[----:B------:R-:W-:Y:S05]  /*19a80*/  BRA `(.L_x_420) ;  /* 0xffffffc400987947 */ /* 0x000fea000383ffff */
.L_x_310:
[----:B---3--:R3:W4:Y:S02]  /*19a90*/  SYNCS.PHASECHK.TRANS64.TRYWAIT P1, [R27+URZ+0x38840], R2 ;  /* 0x038840021b0075a7 */ /* 0x008724000802017f */
[----:B----4-:R-:W-:Y:S05]  /*19aa0*/  @!P1 NANOSLEEP.SYNCS 0x989680 ;  /* 0x009896800000995d */ /* 0x010fea0003900000 */
[----:B------:R-:W4:Y:S02]  /*19ab0*/  @!P1 SYNCS.PHASECHK.TRANS64 P1, [R27+URZ+0x38840], R2 ;  /* 0x038840021b0095a7 */ /* 0x000f24000802007f */
[----:B----4-:R-:W-:Y:S05]  /*19ac0*/  @!P1 BRA `(.L_x_310) ;  /* 0xfffffffc00f09947 */ /* 0x010fea000383ffff */
[----:B------:R-:W-:Y:S05]  /*19ad0*/  BRA `(.L_x_421) ;  /* 0xffffffc400a47947 */ /* 0x000fea000383ffff */
.L_x_312:
[----:B----4-:R4:W0:Y:S02]  /*19ae0*/  SYNCS.PHASECHK.TRANS64.TRYWAIT P1, [R5+URZ+0x38860], R0 ;  /* 0x03886000050075a7 */ /* 0x010824000802017f */
[----:B0-----:R-:W-:Y:S05]  /*19af0*/  @!P1 NANOSLEEP.SYNCS 0x989680 ;  /* 0x009896800000995d */ /* 0x001fea0003900000 */
[----:B------:R-:W0:Y:S02]  /*19b00*/  @!P1 SYNCS.PHASECHK.TRANS64 P1, [R5+URZ+0x38860], R0 ;  /* 0x03886000050095a7 */ /* 0x000e24000802007f */
[----:B0-----:R-:W-:Y:S05]  /*19b10*/  @!P1 BRA `(.L_x_312) ;  /* 0xfffffffc00f09947 */ /* 0x001fea000383ffff */
[----:B------:R-:W-:Y:S05]  /*19b20*/  BRA `(.L_x_422) ;  /* 0xffffffc400a07947 */ /* 0x000fea000383ffff */
.L_x_423:
        /* <DEDUP_REMOVED lines=13> */
.L_x_15971:


//--------------------- .text._ZN7cutlass13device_kernelIN5flash11enable_sm90INS1_16FlashAttnFwdSm90INS1_25CollectiveMainloopFwdSm90ILi2EN4cute5tupleIJNS5_1CILi1EEES8_S8_EEENS6_IJNS7_ILi128EEENS7_ILi80EEENS7_ILi256EEEEEELi256ENS_6half_tEfNS_4arch4Sm90ELb0ELb0ELb1ELb1ELb1ELb1ELb0ELb1ELb1ELb1ELb1ELb0EEENS1_21CollectiveEpilogueFwdINS6_IJSA_SC_SB_EEES9_SE_SG_Li256ELb1ELb1ELb1ELb0EEENS1_36VarlenDynamicPersistentTileSchedulerILi128ELi80ELi256ELi128ELb1ELb1ELb1ELb0ELb1ELb1EEEEEEEEEvNT_6ParamsE --------------------------
	.section	.text._ZN7cutlass13device_kernelIN5flash11enable_sm90INS1_16FlashAttnFwdSm90INS1_25CollectiveMainloopFwdSm90ILi2EN4cute5tupleIJNS5_1CILi1EEES8_S8_EEENS6_IJNS7_ILi128EEENS7_ILi80EEENS7_ILi256EEEEEELi256ENS_6half_tEfNS_4arch4Sm90ELb0ELb0ELb1ELb1ELb1ELb1ELb0ELb1ELb1ELb1ELb1ELb0EEENS1_21CollectiveEpilogueFwdINS6_IJSA_SC_SB_EEES9_SE_SG_Li256ELb1ELb1ELb1ELb0EEENS1_36VarlenDynamicPersistentTileSchedulerILi128ELi80ELi256ELi128ELb1ELb1ELb1ELb0ELb1ELb1EEEEEEEEEvNT_6ParamsE,"ax",@progbits
	.align	128
.text._ZN7cutlass13device_kernelIN5flash11enable_sm90INS1_16FlashAttnFwdSm90INS1_25CollectiveMainloopFwdSm90ILi2EN4cute5tupleIJNS5_1CILi1EEES8_S8_EEENS6_IJNS7_ILi128EEENS7_ILi80EEENS7_ILi256EEEEEELi256ENS_6half_tEfNS_4arch4Sm90ELb0ELb0ELb1ELb1ELb1ELb1ELb0ELb1ELb1ELb1ELb1ELb0EEENS1_21CollectiveEpilogueFwdINS6_IJSA_SC_SB_EEES9_SE_SG_Li256ELb1ELb1ELb1ELb0EEENS1_36VarlenDynamicPersistentTileSchedulerILi128ELi80ELi256ELi128ELb1ELb1ELb1ELb0ELb1ELb1EEEEEEEEEvNT_6ParamsE:
        .type           _ZN7cutlass13device_kernelIN5flash11enable_sm90INS1_16FlashAttnFwdSm90INS1_25CollectiveMainloopFwdSm90ILi2EN4cute5tupleIJNS5_1CILi1EEES8_S8_EEENS6_IJNS7_ILi128EEENS7_ILi80EEENS7_ILi256EEEEEELi256ENS_6half_tEfNS_4arch4Sm90ELb0ELb0ELb1ELb1ELb1ELb1ELb0ELb1ELb1ELb1ELb1ELb0EEENS1_21CollectiveEpilogueFwdINS6_IJSA_SC_SB_EEES9_SE_SG_Li256ELb1ELb1ELb1ELb0EEENS1_36VarlenDynamicPersistentTileSchedulerILi128ELi80ELi256ELi128ELb1ELb1ELb1ELb0ELb1ELb1EEEEEEEEEvNT_6ParamsE,@function
        .size           _ZN7cutlass13device_kernelIN5flash11enable_sm90INS1_16FlashAttnFwdSm90INS1_25CollectiveMainloopFwdSm90ILi2EN4cute5tupleIJNS5_1CILi1EEES8_S8_EEENS6_IJNS7_ILi128EEENS7_ILi80EEENS7_ILi256EEEEEELi256ENS_6half_tEfNS_4arch4Sm90ELb0ELb0ELb1ELb1ELb1ELb1ELb0ELb1ELb1ELb1ELb1ELb0EEENS1_21CollectiveEpilogueFwdINS6_IJSA_SC_SB_EEES9_SE_SG_Li256ELb1ELb1ELb1ELb0EEENS1_36VarlenDynamicPersistentTileSchedulerILi128ELi80ELi256ELi128ELb1ELb1ELb1ELb0ELb1ELb1EEEEEEEEEvNT_6ParamsE,(.L_x_15972 - _ZN7cutlass13device_kernelIN5flash11enable_sm90INS1_16FlashAttnFwdSm90INS1_25CollectiveMainloopFwdSm90ILi2EN4cute5tupleIJNS5_1CILi1EEES8_S8_EEENS6_IJNS7_ILi128EEENS7_ILi80EEENS7_ILi256EEEEEELi256ENS_6half_tEfNS_4arch4Sm90ELb0ELb0ELb1ELb1ELb1ELb1ELb0ELb1ELb1ELb1ELb1ELb0EEENS1_21CollectiveEpilogueFwdINS6_IJSA_SC_SB_EEES9_SE_SG_Li256ELb1ELb1ELb1ELb0EEENS1_36VarlenDynamicPersistentTileSchedulerILi128ELi80ELi256ELi128ELb1ELb1ELb1ELb0ELb1ELb1EEEEEEEEEvNT_6ParamsE)
        .other          _ZN7cutlass13device_kernelIN5flash11enable_sm90INS1_16FlashAttnFwdSm90INS1_25CollectiveMainloopFwdSm90ILi2EN4cute5tupleIJNS5_1CILi1EEES8_S8_EEENS6_IJNS7_ILi128EEENS7_ILi80EEENS7_ILi256EEEEEELi256ENS_6half_tEfNS_4arch4Sm90ELb0ELb0ELb1ELb1ELb1ELb1ELb0ELb1ELb1ELb1ELb1ELb0EEENS1_21CollectiveEpilogueFwdINS6_IJSA_SC_SB_EEES9_SE_SG_Li256ELb1ELb1ELb1ELb0EEENS1_36VarlenDynamicPersistentTileSchedulerILi128ELi80ELi256ELi128ELb1ELb1ELb1ELb0ELb1ELb1EEEEEEEEEvNT_6ParamsE,@"STO_CUDA_ENTRY STV_DEFAULT"
_ZN7cutlass13device_kernelIN5flash11enable_sm90INS1_16FlashAttnFwdSm90INS1_25CollectiveMainloopFwdSm90ILi2EN4cute5tupleIJNS5_1CILi1EEES8_S8_EEENS6_IJNS7_ILi128EEENS7_ILi80EEENS7_ILi256EEEEEELi256ENS_6half_tEfNS_4arch4Sm90ELb0ELb0ELb1ELb1ELb1ELb1ELb0ELb1ELb1ELb1ELb1ELb0EEENS1_21CollectiveEpilogueFwdINS6_IJSA_SC_SB_EEES9_SE_SG_Li256ELb1ELb1ELb1ELb0EEENS1_36VarlenDynamicPersistentTileSchedulerILi128ELi80ELi256ELi128ELb1ELb1ELb1ELb0ELb1ELb1EEEEEEEEEvNT_6ParamsE:
[----:B------:R-:W0:Y:S02]  /*0000*/  LDC R1, c[0x0][0x28] ;  /* 0x00000a00ff017b82 */ /* 0x000e240000000800 */
[----:B0-----:R-:W-:Y:S01]  /*0010*/  VIADD R1, R1, 0xfffffe38 ;  /* 0xfffffe3801017836 */ /* 0x001fe20000000000 */
[----:B------:R-:W0:Y:S01]  /*0020*/  S2R R0, SR_TID.X ;  /* 0x0000000000007919 */ /* 0x000e220000002100 */
[----:B------:R-:W-:Y:S01]  /*0030*/  ELECT P0, URZ, PT ;  /* 0x00000000003f782f */ /* 0x000fe20003800000 */
[----:B------:R-:W-:Y:S01]  /*0040*/  BSSY B0, `(.L_x_424) ;  /* 0x000000e000007945 */ /* 0x000fe20003800000 */
[----:B0-----:R-:W-:-:S05]  /*0050*/  SHF.R.U32.HI R2, RZ, 0x5, R0 ;  /* 0x00000005ff027819 */ /* 0x001fca0000011600 */
[----:B------:R-:W0:Y:S02]  /*0060*/  SHFL.IDX PT, R3, R2, RZ, 0x1f ;  /* 0x00001fff02037589 */ /* 0x000e2400000e0000 */
[----:B0-----:R-:W-:Y:S02]  /*0070*/  ISETP.EQ.AND P0, PT, R3, RZ, P0 ;  /* 0x000000ff0300720c */ /* 0x001fe40000702270 */
[----:B------:R-:W-:-:S11]  /*0080*/  SHF.R.U32.HI R3, RZ, 0x7, R0 ;  /* 0x00000007ff037819 */ /* 0x000fd60000011600 */
[----:B------:R-:W-:Y:S05]  /*0090*/  @!P0 BRA `(.L_x_425) ;  /* 0x0000000000208947 */ /* 0x000fea0003800000 */
[----:B------:R-:W-:Y:S02]  /*00a0*/  ULDC.64 UR4, c[0x0][0x198] ;  /* 0x0000660000047ab9 */ /* 0x000fe40000000a00 */
[----:B------:R-:W-:Y:S02]  /*00b0*/  UIADD3 UR6, UP0, UR4, 0x570, URZ ;  /* 0x0000057004067890 */ /* 0x000fe4000ff1e03f */
[----:B------:R-:W-:Y:S02]  /*00c0*/  UIADD3 UR4, UP1, UR4, 0x670, URZ ;  /* 0x0000067004047890 */ /* 0x000fe4000ff3e03f */
[----:B------:R-:W-:Y:S02]  /*00d0*/  UIADD3.X UR7, URZ, UR5, URZ, UP0, !UPT ;  /* 0x000000053f077290 */ /* 0x000fe400087fe43f */
[----:B------:R-:W-:-:S07]  /*00e0*/  UIADD3.X UR5, URZ, UR5, URZ, UP1, !UPT ;  /* 0x000000053f057290 */ /* 0x000fce0008ffe43f */
[----:B------:R0:W-:Y:S02]  /*00f0*/  UTMACCTL.PF [UR6] ;  /* 0x00000000060079b9 */ /* 0x0001e40008040000 */
[----:B------:R0:W-:Y:S02]  /*0100*/  UTMACCTL.PF [UR4] ;  /* 0x00000000040079b9 */ /* 0x0001e40008040000 */
[----:B0-----:R-:W-:Y:S01]  /*0110*/  NOP ;  /* 0x0000000000007918 */ /* 0x001fe20000000000 */
.L_x_425:
[----:B------:R-:W-:Y:S05]  /*0120*/  BSYNC B0 ;  /* 0x0000000000007941 */ /* 0x000fea0003800000 */
.L_x_424:
[----:B------:R-:W-:Y:S01]  /*0130*/  VOTEU.ANY UP0, P0 ;  /* 0x00000000003f7886 */ /* 0x000fe20000000100 */
[----:B------:R-:W0:Y:S01]  /*0140*/  SHFL.IDX PT, R3, R3, RZ, 0x1f ;  /* 0x00001fff03037589 */ /* 0x000e2200000e0000 */
[----:B------:R-:W-:Y:S01]  /*0150*/  UMOV UR4, 0x80 ;  /* 0x0000008000047882 */ /* 0x000fe20000000000 */
[----:B------:R-:W-:Y:S01]  /*0160*/  UMOV UR7, 0x100 ;  /* 0x0000010000077882 */ /* 0x000fe20000000000 */
[----:B------:R-:W-:Y:S01]  /*0170*/  VOTEU.ANY UP1, P0 ;  /* 0x00000000003f7886 */ /* 0x000fe20000020100 */
[----:B------:R-:W1:Y:S01]  /*0180*/  @UP0 S2UR UR8, SR_CgaCtaId ;  /* 0x00000000000809c3 */ /* 0x000e620000008800 */
[----:B------:R-:W2:Y:S01]  /*0190*/  SHFL.IDX PT, R4, R2, RZ, 0x1f ;  /* 0x00001fff02047589 */ /* 0x000ea200000e0000 */
[----:B------:R-:W-:Y:S01]  /*01a0*/  @UP0 UMOV UR6, 0x400 ;  /* 0x0000040000060882 */ /* 0x000fe20000000000 */
[----:B------:R-:W-:-:S04]  /*01b0*/  @UP0 UIADD3 UR4, -UR4, 0x100000, URZ ;  /* 0x0010000004040890 */ /* 0x000fc8000fffe13f */
[----:B------:R-:W-:Y:S02]  /*01c0*/  @UP0 USHF.L.U32 UR5, UR4, 0xb, URZ ;  /* 0x0000000b04050899 */ /* 0x000fe4000800063f */
[----:B------:R-:W-:Y:S01]  /*01d0*/  @UP0 USHF.L.U32 UR4, UR4, 0x1, URZ ;  /* 0x0000000104040899 */ /* 0x000fe2000800063f */
[----:B------:R-:W-:Y:S01]  /*01e0*/  VOTEU.ANY UP2, P0 ;  /* 0x00000000003f7886 */ /* 0x000fe20000040100 */
[----:B0-----:R-:W-:Y:S01]  /*01f0*/  R2UR UR9, R3 ;  /* 0x00000000030972ca */ /* 0x001fe200000e0000 */
[----:B-1----:R-:W-:Y:S01]  /*0200*/  @UP0 ULEA UR8, UR8, UR6, 0x18 ;  /* 0x0000000608080291 */ /* 0x002fe2000f8ec03f */
[----:B--2---:R-:W-:Y:S01]  /*0210*/  ISETP.NE.AND P1, PT, R4, RZ, PT ;  /* 0x000000ff0400720c */ /* 0x004fe20003f25270 */
[----:B------:R-:W-:-:S04]  /*0220*/  @UP0 UIADD3 UR6, -UR7, 0x100000, URZ ;  /* 0x0010000007060890 */ /* 0x000fc8000fffe13f */
[----:B------:R-:W-:Y:S02]  /*0230*/  @UP0 USHF.L.U32 UR7, UR6, 0xb, URZ ;  /* 0x0000000b06070899 */ /* 0x000fe4000800063f */
[----:B------:R-:W-:-:S04]  /*0240*/  @UP0 USHF.L.U32 UR6, UR6, 0x1, URZ ;  /* 0x0000000106060899 */ /* 0x000fc8000800063f */
[----:B------:R-:W-:Y:S01]  /*0250*/  UISETP.NE.AND UP0, UPT, UR9, URZ, UPT ;  /* 0x0000003f0900728c */ /* 0x000fe2000bf05270 */
[----:B------:R-:W0:Y:S02]  /*0260*/  FENCE.VIEW.ASYNC.S ;  /* 0x00000000000073c6 */ /* 0x000e240000000000 */
[----:B0-----:R0:W1:Y:S05]  /*0270*/  @UP1 SYNCS.EXCH.64 URZ, [UR8+0x38800], UR4 ;  /* 0x03880004083f15b2 */ /* 0x00106a0008000100 */
[----:B------:R0:W2:Y:S01]  /*0280*/  @UP2 SYNCS.EXCH.64 URZ, [UR8+0x38820], UR6 ;  /* 0x03882006083f25b2 */ /* 0x0000a20008000100 */
        /* <DEDUP_REMOVED lines=14> */
[----:B0-----:R3:W4:Y:S08]  /*0370*/  SYNCS.EXCH.64 URZ, [UR8+0x38830], UR4 ;  /* 0x03883004083f75b2 */ /* 0x0017300008000100 */
[----:B------:R3:W0:Y:S01]  /*0380*/  SYNCS.EXCH.64 URZ, [UR8+0x38840], UR6 ;  /* 0x03884006083f75b2 */ /* 0x0006220008000100 */
[----:B------:R3:W0:Y:S01]  /*0390*/  SYNCS.EXCH.64 URZ, [UR8+0x38838], UR4 ;  /* 0x03883804083f75b2 */ /* 0x0006220008000100 */
[----:B------:R3:W0:Y:S02]  /*03a0*/  SYNCS.EXCH.64 URZ, [UR8+0x38848], UR6 ;  /* 0x03884806083f75b2 */ /* 0x0006240008000100 */
[----:B---3--:R-:W-:Y:S01]  /*03b0*/  NOP ;  /* 0x0000000000007918 */ /* 0x008fe20000000000 */
.L_x_426:
[----:B------:R-:W3:Y:S01]  /*03c0*/  SHFL.IDX PT, R3, R2, RZ, 0x1f ;  /* 0x00001fff02037589 */ /* 0x000ee200000e0000 */
[----:B------:R-:W-:Y:S01]  /*03d0*/  NOP ;  /* 0x0000000000007918 */ /* 0x000fe20000000000 */
[----:B---3--:R-:W-:-:S13]  /*03e0*/  ISETP.NE.AND P0, PT, R3, RZ, PT ;  /* 0x000000ff0300720c */ /* 0x008fda0003f05270 */
        /* <DEDUP_REMOVED lines=17> */
[----:B------:R3:W0:Y:S02]  /*0500*/  SYNCS.EXCH.64 URZ, [UR8+0x38868], UR6 ;  /* 0x03886806083f75b2 */ /* 0x0006240008000100 */
[----:B---3--:R-:W-:Y:S01]  /*0510*/  NOP ;  /* 0x0000000000007918 */ /* 0x008fe20000000000 */
.L_x_427:
[----:B------:R-:W3:Y:S01]  /*0520*/  SHFL.IDX PT, R3, R2, RZ, 0x1f ;  /* 0x00001fff02037589 */ /* 0x000ee200000e0000 */
[----:B------:R-:W-:Y:S01]  /*0530*/  NOP ;  /* 0x0000000000007918 */ /* 0x000fe20000000000 */
[----:B---3--:R-:W-:-:S13]  /*0540*/  ISETP.NE.AND P0, PT, R3, RZ, PT ;  /* 0x000000ff0300720c */ /* 0x008fda0003f05270 */
        /* <DEDUP_REMOVED lines=13> */
[----:B------:R3:W0:Y:S02]  /*0620*/  SYNCS.EXCH.64 URZ, [UR6+0x38888], UR4 ;  /* 0x03888804063f75b2 */ /* 0x0006240008000100 */
[----:B---3--:R-:W-:Y:S01]  /*0630*/  NOP ;  /* 0x0000000000007918 */ /* 0x008fe20000000000 */
.L_x_428:
        /* <DEDUP_REMOVED lines=22> */
.L_x_429:
        /* <DEDUP_REMOVED lines=22> */
.L_x_430:
[----:B------:R-:W-:Y:S01]  /*0900*/  PLOP3.LUT P0, PT, PT, PT, UP0, 0x80, 0x0 ;  /* 0x000000000000781c */ /* 0x000fe20003f0f008 */
[----:B------:R-:W-:Y:S01]  /*0910*/  UMOV UR60, 0x1 ;  /* 0x00000001003c7882 */ /* 0x000fe20000000000 */
[----:B------:R-:W-:Y:S01]  /*0920*/  NOP ;  /* 0x0000000000007918 */ /* 0x000fe20000000000 */
[----:B------:R-:W-:Y:S01]  /*0930*/  USEL UR60, UR60, 0x2, !UP0 ;  /* 0x000000023c3c7887 */ /* 0x000fe2000c000000 */
[----:B------:R-:W-:Y:S01]  /*0940*/  BSSY B9, `(.L_x_431) ;  /* 0x0002a43000097945 */ /* 0x000fe20003800000 */
[----:B012-4-:R-:W-:Y:S08]  /*0950*/  BAR.SYNC.DEFER_BLOCKING 0x0 ;  /* 0x0000000000007b1d */ /* 0x017ff00000010000 */
[----:B------:R-:W-:Y:S05]  /*0960*/  @!P0 BRA `(.L_x_432) ;  /* 0x0000022800808947 */ /* 0x000fea0003800000 */
.L_x_433:
[----:B------:R-:W-:-:S08]  /*0970*/  NOP ;  /* 0x0000000000007918 */ /* 0x000fd00000000000 */
[----:B------:R-:W0:Y:S02]  /*0980*/  USETMAXREG.TRY_ALLOC.CTAPOOL UP0, 0xe8 ;  /* 0x000000e8000079c8 */ /* 0x000e240008000600 */
[----:B0-----:R-:W-:-:S13]  /*0990*/  PLOP3.LUT P0, PT, PT, PT, UP0, 0x80, 0x0 ;  /* 0x000000000000781c */ /* 0x001fda0003f0f008 */
[----:B------:R-:W-:Y:S05]  /*09a0*/  @!P0 BRA `(.L_x_433) ;  /* 0xfffffffc00f08947 */ /* 0x000fea000383ffff */
[----:B------:R-:W0:Y:S08]  /*09b0*/  S2UR UR4, SR_CgaCtaId ;  /* 0x00000000000479c3 */ /* 0x000e300000008800 */
[----:B------:R-:W-:Y:S06]  /*09c0*/  BAR.ARV 0x8, 0x180 ;  /* 0x0206000000007b1d */ /* 0x000fec0000002000 */
[----:B------:R-:W-:-:S02]  /*09d0*/  MOV R23, 0x400 ;  /* 0x0000040000177802 */ /* 0x000fc40000000f00 */
[----:B------:R-:W-:Y:S01]  /*09e0*/  BAR.SYNC.DEFER_BLOCKING 0x5, 0x180 ;  /* 0x0146000000007b1d */ /* 0x000fe20000010000 */
[----:B0-----:R-:W-:-:S05]  /*09f0*/  IMAD.U32 R2, RZ, RZ, UR4 ;  /* 0x00000004ff027e24 */ /* 0x001fca000f8e00ff */
[----:B------:R-:W-:Y:S01]  /*0a00*/  ULDC UR4, c[0x0][0xc3c] ;  /* 0x00030f0000047ab9 */ /* 0x000fe20000000800 */
[----:B------:R-:W-:Y:S01]  /*0a10*/  LEA R23, R2, R23, 0x18 ;  /* 0x0000001702177211 */ /* 0x000fe200078ec0ff */
[----:B------:R-:W-:Y:S04]  /*0a20*/  STL [R1+0x60], R2 ;  /* 0x0000600201007387 */ /* 0x000fe80000100800 */
[----:B------:R-:W0:Y:S01]  /*0a30*/  LDS.128 R128, [R23+0x388d0] ;  /* 0x0388d00017807984 */ /* 0x000e220000000c00 */
[----:B------:R-:W-:Y:S06]  /*0a40*/  BAR.ARV 0x4, 0x180 ;  /* 0x0106000000007b1d */ /* 0x000fec0000002000 */
[----:B0-----:R-:W-:-:S13]  /*0a50*/  ISETP.GE.AND P0, PT, R131, UR4, PT ;  /* 0x0000000483007c0c */ /* 0x001fda000bf06270 */
[----:B------:R-:W-:Y:S05]  /*0a60*/  @P0 BRA `(.L_x_434) ;  /* 0x000002a000c00947 */ /* 0x000fea0003800000 */
[----:B------:R-:W-:Y:S01]  /*0a70*/  VIADD R0, R0, 0xffffff80 ;  /* 0xffffff8000007836 */ /* 0x000fe20000000000 */
[----:B------:R-:W-:Y:S01]  /*0a80*/  R2UR UR4, R23 ;  /* 0x00000000170472ca */ /* 0x000fe200000e0000 */
[----:B------:R-:W-:Y:S01]  /*0a90*/  ULOP3.LUT UR5, UR60, 0x1, URZ, 0xfc, !UPT ;  /* 0x000000013c057892 */ /* 0x000fe2000f8efc3f */
[----:B------:R-:W-:Y:S01]  /*0aa0*/  IMAD.MOV.U32 R213, RZ, RZ, RZ ;  /* 0x000000ffffd57224 */ /* 0x000fe200078e00ff */
[----:B------:R-:W-:Y:S01]  /*0ab0*/  MOV R229, RZ ;  /* 0x000000ff00e57202 */ /* 0x000fe20000000f00 */
[----:B------:R-:W-:Y:S01]  /*0ac0*/  IMAD.MOV.U32 R225, RZ, RZ, RZ ;  /* 0x000000ffffe17224 */ /* 0x000fe200078e00ff */
[----:B------:R-:W-:Y:S01]  /*0ad0*/  SHF.R.S32.HI R3, RZ, 0x1f, R0 ;  /* 0x0000001fff037819 */ /* 0x000fe20000011400 */
[----:B------:R-:W-:-:S03]  /*0ae0*/  IMAD.MOV.U32 R226, RZ, RZ, RZ ;  /* 0x000000ffffe27224 */ /* 0x000fc600078e00ff */
[CC--:B------:R-:W-:Y:S02]  /*0af0*/  LEA.HI R2, R3.reuse, R0.reuse, RZ, 0x7 ;  /* 0x0000000003027211 */ /* 0x0c0fe400078f38ff */
[CC--:B------:R-:W-:Y:S02]  /*0b00*/  LEA.HI R5, R3.reuse, R0.reuse, RZ, 0x5 ;  /* 0x0000000003057211 */ /* 0x0c0fe400078f28ff */
[CC--:B------:R-:W-:Y:S01]  /*0b10*/  LEA.HI R4, R3.reuse, R0.reuse, RZ, 0x4 ;  /* 0x0000000003047211 */ /* 0x0c0fe200078f20ff */
[----:B------:R-:W-:Y:S01]  /*0b20*/  UIADD3 UR4, UR4, 0x14400, URZ ;  /* 0x0001440004047890 */ /* 0x000fe2000fffe03f */
[----:B------:R-:W-:Y:S02]  /*0b30*/  LOP3.LUT R7, R2, 0xffffff80, RZ, 0xc0, !PT ;  /* 0xffffff8002077812 */ /* 0x000fe400078ec0ff */
[CC--:B------:R-:W-:Y:S02]  /*0b40*/  LEA.HI R224, R3.reuse, R0.reuse, RZ, 0x3 ;  /* 0x0000000003e07211 */ /* 0x0c0fe400078f18ff */
[CC--:B------:R-:W-:Y:S01]  /*0b50*/  LEA.HI R6, R3.reuse, R0.reuse, RZ, 0x2 ;  /* 0x0000000003067211 */ /* 0x0c0fe200078f10ff */
[----:B------:R-:W-:Y:S01]  /*0b60*/  IMAD.IADD R20, R0, 0x1, -R7 ;  /* 0x0000000100147824 */ /* 0x000fe200078e0a07 */
[----:B------:R-:W-:-:S02]  /*0b70*/  LEA.HI R8, R3, R0, RZ, 0x6 ;  /* 0x0000000003087211 */ /* 0x000fc400078f30ff */
[----:B------:R-:W-:Y:S02]  /*0b80*/  SHF.L.U32 R5, R5, 0x5, RZ ;  /* 0x0000000505057819 */ /* 0x000fe400000006ff */
[----:B------:R-:W-:Y:S01]  /*0b90*/  LOP3.LUT R3, R4, 0x3fffff0, RZ, 0xc0, !PT ;  /* 0x03fffff004037812 */ /* 0x000fe200078ec0ff */
[----:B------:R-:W-:Y:S01]  /*0ba0*/  STL [R1+0x120], R20 ;  /* 0x0001201401007387 */ /* 0x000fe20000100800 */
[----:B------:R-:W-:Y:S02]  /*0bb0*/  LOP3.LUT R11, R6, 0xfffffffc, RZ, 0xc0, !PT ;  /* 0xfffffffc060b7812 */ /* 0x000fe400078ec0ff */
[----:B------:R-:W-:Y:S01]  /*0bc0*/  LOP3.LUT R7, R224, 0xfffffff8, RZ, 0xc0, !PT ;  /* 0xfffffff8e0077812 */ /* 0x000fe200078ec0ff */
[C---:B------:R-:W-:Y:S01]  /*0bd0*/  IMAD.IADD R3, R0.reuse, 0x1, -R3 ;  /* 0x0000000100037824 */ /* 0x040fe200078e0a03 */
[----:B------:R-:W-:Y:S02]  /*0be0*/  LOP3.LUT R6, R5, 0xfffffc00, RZ, 0xc0, !PT ;  /* 0xfffffc0005067812 */ /* 0x000fe400078ec0ff */
[----:B------:R-:W-:Y:S01]  /*0bf0*/  SHF.R.S32.HI R5, RZ, 0x4, R4 ;  /* 0x00000004ff057819 */ /* 0x000fe20000011404 */
[----:B------:R-:W-:Y:S01]  /*0c00*/  IMAD.IADD R14, R0, 0x1, -R7 ;  /* 0x00000001000e7824 */ /* 0x000fe200078e0a07 */
[----:B------:R-:W-:Y:S01]  /*0c10*/  SHF.R.S32.HI R9, RZ, 0x1f, R20 ;  /* 0x0000001fff097819 */ /* 0x000fe20000011414 */
[----:B------:R-:W-:Y:S01]  /*0c20*/  IMAD R7, R3, 0x40, R6 ;  /* 0x0000004003077824 */ /* 0x000fe200078e0206 */
[----:B------:R-:W-:Y:S01]  /*0c30*/  SHF.R.S32.HI R3, RZ, 0x7, R2 ;  /* 0x00000007ff037819 */ /* 0x000fe20000011402 */
[----:B------:R-:W-:Y:S01]  /*0c40*/  IMAD.SHL.U32 R216, R14, 0x4, RZ ;  /* 0x000000040ed87824 */ /* 0x000fe200078e00ff */
[----:B------:R-:W-:Y:S01]  /*0c50*/  LEA.HI R4, R4, R5, RZ, 0x1 ;  /* 0x0000000504047211 */ /* 0x000fe200078f08ff */
[----:B------:R-:W-:Y:S01]  /*0c60*/  STL [R1+0x70], R14 ;  /* 0x0000700e01007387 */ /* 0x000fe20000100800 */
[----:B------:R-:W-:Y:S01]  /*0c70*/  SHF.R.S32.HI R224, RZ, 0x3, R224 ;  /* 0x00000003ffe07819 */ /* 0x000fe200000114e0 */
[----:B------:R-:W-:Y:S01]  /*0c80*/  VIADD R221, R216, 0x20 ;  /* 0x00000020d8dd7836 */ /* 0x000fe20000000000 */
[----:B------:R-:W-:-:S02]  /*0c90*/  LEA.HI R10, R9, R20, RZ, 0x2 ;  /* 0x00000014090a7211 */ /* 0x000fc400078f10ff */
[----:B------:R-:W-:Y:S01]  /*0ca0*/  LEA.HI R2, R2, R3, RZ, 0x1 ;  /* 0x0000000302027211 */ /* 0x000fe200078f08ff */
[----:B------:R-:W-:Y:S01]  /*0cb0*/  VIADD R6, R224, 0x60 ;  /* 0x00000060e0067836 */ /* 0x000fe20000000000 */
[----:B------:R-:W-:Y:S02]  /*0cc0*/  LOP3.LUT R4, R4, 0x1ffffffe, RZ, 0xc0, !PT ;  /* 0x1ffffffe04047812 */ /* 0x000fe400078ec0ff */
[----:B------:R-:W-:Y:S02]  /*0cd0*/  IADD3 R12, R0, -R11, RZ ;  /* 0x8000000b000c7210 */ /* 0x000fe40007ffe0ff */
[----:B------:R-:W-:Y:S01]  /*0ce0*/  SHF.R.S32.HI R0, RZ, 0x2, R10 ;  /* 0x00000002ff007819 */ /* 0x000fe2000001140a */
[----:B------:R-:W-:Y:S01]  /*0cf0*/  IMAD.IADD R4, R5, 0x1, -R4 ;  /* 0x0000000105047824 */ /* 0x000fe200078e0a04 */
[----:B------:R-:W-:Y:S02]  /*0d00*/  SHF.R.S32.HI R11, RZ, 0x1f, R10 ;  /* 0x0000001fff0b7819 */ /* 0x000fe4000001140a */
[----:B------:R-:W-:-:S02]  /*0d10*/  LOP3.LUT R2, R2, 0x3fffffe, RZ, 0xc0, !PT ;  /* 0x03fffffe02027812 */ /* 0x000fc400078ec0ff */
[----:B------:R-:W-:Y:S02]  /*0d20*/  SHF.R.S32.HI R5, RZ, 0x1f, R6 ;  /* 0x0000001fff057819 */ /* 0x000fe40000011406 */
[----:B------:R-:W-:Y:S02]  /*0d30*/  LEA.HI R11, R11, R0, RZ, 0x3 ;  /* 0x000000000b0b7211 */ /* 0x000fe400078f18ff */
[----:B------:R-:W-:Y:S01]  /*0d40*/  IADD3 R2, R3, -R2, RZ ;  /* 0x8000000203027210 */ /* 0x000fe20007ffe0ff */
[----:B------:R-:W-:Y:S01]  /*0d50*/  IMAD R3, R4, 0x8, R7 ;  /* 0x0000000804037824 */ /* 0x000fe200078e0207 */
[----:B------:R-:W-:Y:S01]  /*0d60*/  LEA.HI R5, R5, R6, RZ, 0x3 ;  /* 0x0000000605057211 */ /* 0x000fe200078f18ff */
[----:B------:R-:W-:Y:S01]  /*0d70*/  IMAD.SHL.U32 R6, R6, 0x40, RZ ;  /* 0x0000004006067824 */ /* 0x000fe200078e00ff */
[----:B------:R-:W-:Y:S02]  /*0d80*/  LOP3.LUT R11, R11, 0xfffffff8, RZ, 0xc0, !PT ;  /* 0xfffffff80b0b7812 */ /* 0x000fe400078ec0ff */
[----:B------:R-:W-:Y:S01]  /*0d90*/  LEA.HI R9, R9, R20, RZ, 0x5 ;  /* 0x0000001409097211 */ /* 0x000fe200078f28ff */
[----:B------:R0:W-:Y:S01]  /*0da0*/  STL [R1+0x1c0], R3 ;  /* 0x0001c00301007387 */ /* 0x0001e20000100800 */
[----:B------:R-:W-:Y:S01]  /*0db0*/  IMAD.SHL.U32 R5, R5, 0x40, RZ ;  /* 0x0000004005057824 */ /* 0x000fe200078e00ff */
[----:B------:R-:W-:Y:S01]  /*0dc0*/  SHF.L.U32 R16, R14, 0x3, RZ ;  /* 0x000000030e107819 */ /* 0x000fe200000006ff */
[----:B------:R-:W-:Y:S01]  /*0dd0*/  IMAD.IADD R0, R0, 0x1, -R11 ;  /* 0x0000000100007824 */ /* 0x000fe200078e0a0b */
[----:B------:R-:W-:Y:S01]  /*0de0*/  SHF.R.S32.HI R9, RZ, 0x5, R9 ;  /* 0x00000005ff097819 */ /* 0x000fe20000011409 */
[----:B------:R-:W-:Y:S01]  /*0df0*/  VIADD R11, R224, 0x20 ;  /* 0x00000020e00b7836 */ /* 0x000fe20000000000 */
[----:B------:R-:W-:Y:S01]  /*0e00*/  LOP3.LUT R13, R6, 0x1c0, RZ, 0xc0, !PT ;  /* 0x000001c0060d7812 */ /* 0x000fe200078ec0ff */
[----:B------:R-:W-:Y:S01]  /*0e10*/  VIADD R22, R16, 0xc0 ;  /* 0x000000c010167836 */ /* 0x000fe20000000000 */
[----:B------:R-:W-:Y:S01]  /*0e20*/  LOP3.LUT R5, R5, 0xfffffe00, RZ, 0xc0, !PT ;  /* 0xfffffe0005057812 */ /* 0x000fe200078ec0ff */
[----:B------:R-:W-:Y:S01]  /*0e30*/  IMAD R9, R9, 0x10, R0 ;  /* 0x0000001009097824 */ /* 0x000fe200078e0200 */
[----:B0-----:R-:W-:Y:S01]  /*0e40*/  LEA.HI R3, R12, R12, RZ, 0x1 ;  /* 0x0000000c0c037211 */ /* 0x001fe200078f08ff */
[----:B------:R-:W-:Y:S01]  /*0e50*/  IMAD.SHL.U32 R0, R224, 0x40, RZ ;  /* 0x00000040e0007824 */ /* 0x000fe200078e00ff */
[----:B------:R-:W-:Y:S01]  /*0e60*/  SHF.R.U32.HI R4, RZ, 0x3, R13 ;  /* 0x00000003ff047819 */ /* 0x000fe2000001160d */
[----:B------:R0:W-:Y:S01]  /*0e70*/  STL [R1+0x118], R5 ;  /* 0x0001180501007387 */ /* 0x0001e20000100800 */
[----:B------:R-:W-:-:S02]  /*0e80*/  LOP3.LUT R3, R3, 0x1ffffffe, RZ, 0xc0, !PT ;  /* 0x1ffffffe03037812 */ /* 0x000fc400078ec0ff */
[----:B------:R-:W-:Y:S01]  /*0e90*/  LOP3.LUT R7, R13, 0x38, R16, 0xf8, !PT ;  /* 0x000000380d077812 */ /* 0x000fe200078ef810 */
[----:B------:R-:W-:Y:S01]  /*0ea0*/  IMAD R13, R2, 0x40, R9 ;  /* 0x00000040020d7824 */ /* 0x000fe200078e0209 */
[----:B------:R-:W-:Y:S01]  /*0eb0*/  IADD3 R6, R224, 0x40, RZ ;  /* 0x00000040e0067810 */ /* 0x000fe20007ffe0ff */
[----:B------:R-:W-:Y:S01]  /*0ec0*/  IMAD.IADD R3, R12, 0x1, -R3 ;  /* 0x000000010c037824 */ /* 0x000fe200078e0a03 */
[----:B------:R-:W-:Y:S02]  /*0ed0*/  IADD3 R220, R216, 0x40, RZ ;  /* 0x00000040d8dc7810 */ /* 0x000fe40007ffe0ff */
[----:B------:R-:W-:Y:S01]  /*0ee0*/  LOP3.LUT R12, R5, R7, R4, 0xf6, !PT ;  /* 0x00000007050c7212 */ /* 0x000fe200078ef604 */
[----:B------:R-:W-:Y:S01]  /*0ef0*/  IMAD.SHL.U32 R4, R6, 0x40, RZ ;  /* 0x0000004006047824 */ /* 0x000fe200078e00ff */
[----:B------:R-:W-:Y:S01]  /*0f00*/  SHF.R.S32.HI R2, RZ, 0x1f, R11 ;  /* 0x0000001fff027819 */ /* 0x000fe2000001140b */
[----:B------:R-:W-:Y:S01]  /*0f10*/  IMAD.IADD R214, R216, 0x1, R220 ;  /* 0x00000001d8d67824 */ /* 0x000fe200078e02dc */
[----:B0-----:R-:W-:Y:S01]  /*0f20*/  SHF.R.S32.HI R5, RZ, 0x1f, R6 ;  /* 0x0000001fff057819 */ /* 0x001fe20000011406 */
[----:B------:R-:W-:Y:S01]  /*0f30*/  STL [R1+0x1b8], R13 ;  /* 0x0001b80d01007387 */ /* 0x000fe20000100800 */
[----:B------:R-:W-:Y:S01]  /*0f40*/  LOP3.LUT R19, R0, 0x1c0, RZ, 0xc0, !PT ;  /* 0x000001c000137812 */ /* 0x000fe200078ec0ff */
[----:B------:R-:W-:Y:S01]  /*0f50*/  IMAD.SHL.U32 R0, R11, 0x40, RZ ;  /* 0x000000400b007824 */ /* 0x000fe200078e00ff */
[----:B------:R-:W-:-:S02]  /*0f60*/  LEA.HI R2, R2, R11, RZ, 0x3 ;  /* 0x0000000b02027211 */ /* 0x000fc400078f18ff */
[----:B------:R-:W-:Y:S02]  /*0f70*/  LEA.HI R6, R5, R6, RZ, 0x3 ;  /* 0x0000000605067211 */ /* 0x000fe400078f18ff */
[----:B------:R-:W-:Y:S01]  /*0f80*/  SHF.R.S32.HI R5, RZ, 0x1f, R214 ;  /* 0x0000001fff057819 */ /* 0x000fe200000114d6 */
[----:B------:R-:W-:Y:S01]  /*0f90*/  IMAD.SHL.U32 R2, R2, 0x40, RZ ;  /* 0x0000004002027824 */ /* 0x000fe200078e00ff */
[----:B------:R-:W-:Y:S01]  /*0fa0*/  SHF.L.U32 R8, R8, 0x3, RZ ;  /* 0x0000000308087819 */ /* 0x000fe200000006ff */
[----:B------:R-:W-:Y:S01]  /*0fb0*/  IMAD.SHL.U32 R6, R6, 0x40, RZ ;  /* 0x0000004006067824 */ /* 0x000fe200078e00ff */
[----:B------:R-:W-:Y:S02]  /*0fc0*/  LOP3.LUT R24, R0, 0x1c0, RZ, 0xc0, !PT ;  /* 0x000001c000187812 */ /* 0x000fe400078ec0ff */
[----:B------:R-:W-:Y:S02]  /*0fd0*/  LEA.HI R0, R5, R214, RZ, 0x6 ;  /* 0x000000d605007211 */ /* 0x000fe400078f30ff */
[----:B------:R-:W-:-:S02]  /*0fe0*/  LOP3.LUT R21, R4, 0x1c0, RZ, 0xc0, !PT ;  /* 0x000001c004157812 */ /* 0x000fc400078ec0ff */
[----:B------:R-:W-:Y:S02]  /*0ff0*/  LEA.HI R5, R5, R214, RZ, 0x3 ;  /* 0x000000d605057211 */ /* 0x000fe400078f18ff */
[----:B------:R-:W-:Y:S02]  /*1000*/  LOP3.LUT R25, R8, 0xfffffe00, RZ, 0xc0, !PT ;  /* 0xfffffe0008197812 */ /* 0x000fe400078ec0ff */
[----:B------:R-:W-:Y:S02]  /*1010*/  LOP3.LUT R15, R2, 0xfffffe00, RZ, 0xc0, !PT ;  /* 0xfffffe00020f7812 */ /* 0x000fe400078ec0ff */
[----:B------:R-:W-:Y:S01]  /*1020*/  LOP3.LUT R8, R6, 0xfffffe00, RZ, 0xc0, !PT ;  /* 0xfffffe0006087812 */ /* 0x000fe200078ec0ff */
[----:B------:R-:W-:Y:S01]  /*1030*/  STL [R1+0x5c], R25 ;  /* 0x00005c1901007387 */ /* 0x000fe20000100800 */
[----:B------:R-:W-:Y:S02]  /*1040*/  SHF.L.U32 R2, R0, 0x7, RZ ;  /* 0x0000000700027819 */ /* 0x000fe400000006ff */
[----:B------:R-:W-:Y:S01]  /*1050*/  SHF.R.U32.HI R26, RZ, 0x3, R19 ;  /* 0x00000003ff1a7819 */ /* 0x000fe20000011613 */
[----:B------:R-:W-:Y:S01]  /*1060*/  STL [R1+0x58], R15 ;  /* 0x0000580f01007387 */ /* 0x000fe20000100800 */
[----:B------:R-:W-:-:S02]  /*1070*/  SHF.R.U32.HI R18, RZ, 0x3, R24 ;  /* 0x00000003ff127819 */ /* 0x000fc40000011618 */
[----:B------:R-:W-:Y:S01]  /*1080*/  SHF.R.U32.HI R14, RZ, 0x3, R21 ;  /* 0x00000003ff0e7819 */ /* 0x000fe20000011615 */
[----:B------:R-:W-:Y:S01]  /*1090*/  STL [R1+0x54], R8 ;  /* 0x0000540801007387 */ /* 0x000fe20000100800 */
[--C-:B------:R-:W-:Y:S02]  /*10a0*/  LOP3.LUT R0, R19, 0x38, R5.reuse, 0xf8, !PT ;  /* 0x0000003813007812 */ /* 0x100fe400078ef805 */
[--C-:B------:R-:W-:Y:S01]  /*10b0*/  LOP3.LUT R4, R24, 0x38, R5.reuse, 0xf8, !PT ;  /* 0x0000003818047812 */ /* 0x100fe200078ef805 */
[----:B------:R-:W-:Y:S01]  /*10c0*/  STL [R1+0x84], RZ ;  /* 0x000084ff01007387 */ /* 0x000fe20000100800 */
[----:B------:R-:W-:Y:S02]  /*10d0*/  LOP3.LUT R6, R21, 0x38, R5, 0xf8, !PT ;  /* 0x0000003815067812 */ /* 0x000fe400078ef805 */
[----:B------:R-:W-:Y:S02]  /*10e0*/  LOP3.LUT R2, R2, 0xffffe000, RZ, 0xc0, !PT ;  /* 0xffffe00002027812 */ /* 0x000fe400078ec0ff */
[----:B------:R-:W-:Y:S01]  /*10f0*/  LOP3.LUT R7, R0, R26, RZ, 0x3c, !PT ;  /* 0x0000001a00077212 */ /* 0x000fe200078e3cff */
[----:B------:R-:W-:Y:S01]  /*1100*/  IMAD.U32 R0, RZ, RZ, UR5 ;  /* 0x00000005ff007e24 */ /* 0x000fe2000f8e00ff */
[----:B------:R-:W-:-:S02]  /*1110*/  LOP3.LUT R9, R4, R18, RZ, 0x3c, !PT ;  /* 0x0000001204097212 */ /* 0x000fc400078e3cff */
[----:B------:R-:W-:Y:S02]  /*1120*/  LOP3.LUT R11, R6, R14, RZ, 0x3c, !PT ;  /* 0x0000000e060b7212 */ /* 0x000fe400078e3cff */
[----:B------:R-:W-:Y:S01]  /*1130*/  LOP3.LUT R0, R19, 0x38, R16, 0xf8, !PT ;  /* 0x0000003813007812 */ /* 0x000fe200078ef810 */
[----:B------:R-:W-:Y:S01]  /*1140*/  VIADD R19, R16, 0x80 ;  /* 0x0000008010137836 */ /* 0x000fe20000000000 */
[-C--:B------:R-:W-:Y:S02]  /*1150*/  IADD3 R7, R7, R2.reuse, R25 ;  /* 0x0000000207077210 */ /* 0x080fe40007ffe019 */
[-C--:B------:R-:W-:Y:S02]  /*1160*/  IADD3 R9, R9, R2.reuse, R15 ;  /* 0x0000000209097210 */ /* 0x080fe40007ffe00f */
[----:B------:R-:W-:Y:S01]  /*1170*/  IADD3 R11, R11, R2, R8 ;  /* 0x000000020b0b7210 */ /* 0x000fe20007ffe008 */
[----:B------:R-:W-:Y:S01]  /*1180*/  IMAD.U32 R2, RZ, RZ, UR4 ;  /* 0x00000004ff027e24 */ /* 0x000fe2000f8e00ff */
[----:B------:R-:W-:-:S02]  /*1190*/  LOP3.LUT R4, R25, R0, R26, 0xf6, !PT ;  /* 0x0000000019047212 */ /* 0x000fc400078ef61a */
[----:B------:R-:W-:Y:S02]  /*11a0*/  LOP3.LUT R10, R10, 0x7ffffffc, RZ, 0xc0, !PT ;  /* 0x7ffffffc0a0a7812 */ /* 0x000fe400078ec0ff */
[----:B------:R0:W-:Y:S01]  /*11b0*/  STL [R1+0x11c], R2 ;  /* 0x00011c0201007387 */ /* 0x0001e20000100800 */
[----:B------:R-:W-:Y:S02]  /*11c0*/  LOP3.LUT R0, R24, 0x38, R16, 0xf8, !PT ;  /* 0x0000003818007812 */ /* 0x000fe400078ef810 */
[----:B------:R-:W-:Y:S01]  /*11d0*/  IMAD.IADD R10, R20, 0x1, -R10 ;  /* 0x00000001140a7824 */ /* 0x000fe200078e0a0a */
[----:B------:R1:W-:Y:S01]  /*11e0*/  STL [R1+0x6c], R4 ;  /* 0x00006c0401007387 */ /* 0x0003e20000100800 */
[----:B------:R-:W-:Y:S02]  /*11f0*/  LOP3.LUT R0, R15, R0, R18, 0xf6, !PT ;  /* 0x000000000f007212 */ /* 0x000fe400078ef612 */
[----:B------:R-:W-:Y:S02]  /*1200*/  LOP3.LUT R212, R5, 0xfffffff8, RZ, 0xc0, !PT ;  /* 0xfffffff805d47812 */ /* 0x000fe400078ec0ff */
[----:B------:R-:W-:-:S02]  /*1210*/  SHF.L.U32 R43, R10, 0x1, RZ ;  /* 0x000000010a2b7819 */ /* 0x000fc400000006ff */
[----:B0-----:R-:W-:Y:S02]  /*1220*/  LOP3.LUT R2, R21, 0x38, R16, 0xf8, !PT ;  /* 0x0000003815027812 */ /* 0x001fe400078ef810 */
[C---:B------:R-:W-:Y:S01]  /*1230*/  IADD3 R39, R43.reuse, 0x20, RZ ;  /* 0x000000202b277810 */ /* 0x040fe20007ffe0ff */
[C---:B------:R-:W-:Y:S01]  /*1240*/  VIADD R42, R43.reuse, 0x8 ;  /* 0x000000082b2a7836 */ /* 0x040fe20000000000 */
[----:B-1----:R-:W-:Y:S01]  /*1250*/  LEA R4, R4, UR4, 0x1 ;  /* 0x0000000404047c11 */ /* 0x002fe2000f8e08ff */
[C---:B------:R-:W-:Y:S01]  /*1260*/  VIADD R41, R43.reuse, 0x10 ;  /* 0x000000102b297836 */ /* 0x040fe20000000000 */
[----:B------:R-:W-:Y:S01]  /*1270*/  LOP3.LUT R2, R8, R2, R14, 0xf6, !PT ;  /* 0x0000000208027212 */ /* 0x000fe200078ef60e */
[C---:B------:R-:W-:Y:S01]  /*1280*/  VIADD R40, R43.reuse, 0x18 ;  /* 0x000000182b287836 */ /* 0x040fe20000000000 */
[C---:B------:R-:W-:Y:S01]  /*1290*/  IADD3 R35, R43.reuse, 0x40, RZ ;  /* 0x000000402b237810 */ /* 0x040fe20007ffe0ff */
[----:B------:R0:W-:Y:S01]  /*12a0*/  STL [R1+0x68], R4 ;  /* 0x0000680401007387 */ /* 0x0001e20000100800 */
[C---:B------:R-:W-:Y:S01]  /*12b0*/  VIADD R38, R43.reuse, 0x28 ;  /* 0x000000282b267836 */ /* 0x040fe20000000000 */
[C---:B------:R-:W-:Y:S01]  /*12c0*/  IADD3 R31, R43.reuse, 0x60, RZ ;  /* 0x000000602b1f7810 */ /* 0x040fe20007ffe0ff */
[C---:B------:R-:W-:Y:S01]  /*12d0*/  VIADD R37, R43.reuse, 0x30 ;  /* 0x000000302b257836 */ /* 0x040fe20000000000 */
[----:B------:R-:W-:Y:S01]  /*12e0*/  STL [R1+0x90], R43 ;  /* 0x0000902b01007387 */ /* 0x000fe20000100800 */
[C---:B------:R-:W-:Y:S01]  /*12f0*/  VIADD R36, R43.reuse, 0x38 ;  /* 0x000000382b247836 */ /* 0x040fe20000000000 */
[C---:B------:R-:W-:Y:S01]  /*1300*/  IADD3 R27, R43.reuse, 0x80, RZ ;  /* 0x000000802b1b7810 */ /* 0x040fe20007ffe0ff */
[C---:B------:R-:W-:Y:S01]  /*1310*/  VIADD R34, R43.reuse, 0x48 ;  /* 0x000000482b227836 */ /* 0x040fe20000000000 */
[C---:B------:R-:W-:Y:S01]  /*1320*/  IADD3 R21, R43.reuse, 0xa0, RZ ;  /* 0x000000a02b157810 */ /* 0x040fe20007ffe0ff */
[C---:B------:R-:W-:Y:S01]  /*1330*/  VIADD R33, R43.reuse, 0x50 ;  /* 0x000000502b217836 */ /* 0x040fe20000000000 */
[----:B0-----:R-:W-:Y:S01]  /*1340*/  SHF.R.S32.HI R4, RZ, 0x3, R5 ;  /* 0x00000003ff047819 */ /* 0x001fe20000011405 */
[C---:B------:R-:W-:Y:S01]  /*1350*/  VIADD R32, R43.reuse, 0x58 ;  /* 0x000000582b207836 */ /* 0x040fe20000000000 */
[----:B------:R-:W-:Y:S01]  /*1360*/  LEA R5, R12, UR4, 0x1 ;  /* 0x000000040c057c11 */ /* 0x000fe2000f8e08ff */
[C---:B------:R-:W-:Y:S01]  /*1370*/  VIADD R30, R43.reuse, 0x68 ;  /* 0x000000682b1e7836 */ /* 0x040fe20000000000 */
[C---:B------:R-:W-:Y:S01]  /*1380*/  IADD3 R14, R43.reuse, 0xc0, RZ ;  /* 0x000000c02b0e7810 */ /* 0x040fe20007ffe0ff */
[----:B------:R0:W-:Y:S01]  /*1390*/  STL [R1+0x114], R4 ;  /* 0x0001140401007387 */ /* 0x0001e20000100800 */
[C---:B------:R-:W-:Y:S01]  /*13a0*/  VIADD R29, R43.reuse, 0x70 ;  /* 0x000000702b1d7836 */ /* 0x040fe20000000000 */
[C---:B------:R-:W-:Y:S01]  /*13b0*/  IADD3 R6, R43.reuse, 0xe0, RZ ;  /* 0x000000e02b067810 */ /* 0x040fe20007ffe0ff */
[C---:B------:R-:W-:Y:S01]  /*13c0*/  VIADD R28, R43.reuse, 0x78 ;  /* 0x000000782b1c7836 */ /* 0x040fe20000000000 */
[----:B------:R1:W-:Y:S01]  /*13d0*/  STL [R1+0x1a0], R5 ;  /* 0x0001a00501007387 */ /* 0x0003e20000100800 */
[C---:B------:R-:W-:Y:S01]  /*13e0*/  VIADD R26, R43.reuse, 0x88 ;  /* 0x000000882b1a7836 */ /* 0x040fe20000000000 */
[----:B------:R-:W-:Y:S01]  /*13f0*/  SHF.R.S32.HI R17, RZ, 0x1f, R16 ;  /* 0x0000001fff117819 */ /* 0x000fe20000011410 */
[C---:B------:R-:W-:Y:S01]  /*1400*/  VIADD R25, R43.reuse, 0x90 ;  /* 0x000000902b197836 */ /* 0x040fe20000000000 */
[----:B------:R-:W-:Y:S01]  /*1410*/  IADD3 R222, R216, 0x60, RZ ;  /* 0x00000060d8de7810 */ /* 0x000fe20007ffe0ff */
[C---:B------:R-:W-:Y:S01]  /*1420*/  VIADD R24, R43.reuse, 0x98 ;  /* 0x000000982b187836 */ /* 0x040fe20000000000 */
[----:B0-----:R-:W-:Y:S01]  /*1430*/  LEA R4, R0, UR4, 0x1 ;  /* 0x0000000400047c11 */ /* 0x001fe2000f8e08ff */
[C---:B------:R-:W-:Y:S01]  /*1440*/  VIADD R20, R43.reuse, 0xa8 ;  /* 0x000000a82b147836 */ /* 0x040fe20000000000 */
[----:B------:R-:W-:Y:S01]  /*1450*/  LEA R0, R2, UR4, 0x1 ;  /* 0x0000000402007c11 */ /* 0x000fe2000f8e08ff */
[C---:B------:R-:W-:Y:S01]  /*1460*/  VIADD R18, R43.reuse, 0xb0 ;  /* 0x000000b02b127836 */ /* 0x040fe20000000000 */
[----:B------:R-:W-:Y:S01]  /*1470*/  SHF.R.S32.HI R2, RZ, 0x1f, R41 ;  /* 0x0000001fff027819 */ /* 0x000fe20000011429 */
        /* <DEDUP_REMOVED lines=9> */
[C---:B-1----:R-:W-:Y:S01]  /*1510*/  VIADD R5, R43.reuse, 0xe8 ;  /* 0x000000e82b057836 */ /* 0x042fe20000000000 */
[----:B------:R-:W-:Y:S01]  /*1520*/  SHF.R.S32.HI R215, RZ, 0x1f, R212 ;  /* 0x0000001fffd77819 */ /* 0x000fe200000114d4 */
[C---:B0-----:R-:W-:Y:S01]  /*1530*/  VIADD R4, R43.reuse, 0xf0 ;  /* 0x000000f02b047836 */ /* 0x041fe20000000000 */
[----:B------:R-:W-:Y:S01]  /*1540*/  STL [R1+0x108], R41 ;  /* 0x0001082901007387 */ /* 0x000fe20000100800 */
[----:B--2---:R-:W-:-:S03]  /*1550*/  VIADD R0, R43, 0xf8 ;  /* 0x000000f82b007836 */ /* 0x004fc60000000000 */
[----:B------:R0:W-:Y:S01]  /*1560*/  STL [R1+0x104], R40 ;  /* 0x0001042801007387 */ /* 0x0001e20000100800 */
[----:B---3--:R-:W-:-:S03]  /*1570*/  SHF.R.S32.HI R42, RZ, 0x1f, R42 ;  /* 0x0000001fff2a7819 */ /* 0x008fc6000001142a */
[----:B------:R-:W-:Y:S04]  /*1580*/  STL [R1+0x100], R39 ;  /* 0x0001002701007387 */ /* 0x000fe80000100800 */
[----:B------:R1:W-:Y:S01]  /*1590*/  STL [R1+0xfc], R38 ;  /* 0x0000fc2601007387 */ /* 0x0003e20000100800 */
[----:B0-----:R-:W-:-:S03]  /*15a0*/  SHF.R.S32.HI R40, RZ, 0x1f, R40 ;  /* 0x0000001fff287819 */ /* 0x001fc60000011428 */
[----:B------:R0:W-:Y:S04]  /*15b0*/  STL [R1+0xf8], R37 ;  /* 0x0000f82501007387 */ /* 0x0001e80000100800 */
[----:B------:R-:W-:Y:S01]  /*15c0*/  STL [R1+0xf4], R36 ;  /* 0x0000f42401007387 */ /* 0x000fe20000100800 */
[----:B-1----:R-:W-:-:S03]  /*15d0*/  SHF.R.S32.HI R38, RZ, 0x1f, R38 ;  /* 0x0000001fff267819 */ /* 0x002fc60000011426 */
        /* <DEDUP_REMOVED lines=40> */
[----:B------:R-:W-:Y:S01]  /*1860*/  STL [R1+0x94], R0 ;  /* 0x0000940001007387 */ /* 0x000fe20000100800 */
[----:B0-----:R-:W-:-:S03]  /*1870*/  SHF.R.S32.HI R4, RZ, 0x1f, R4 ;  /* 0x0000001fff047819 */ /* 0x001fc60000011404 */
[----:B------:R0:W-:Y:S04]  /*1880*/  STL [R1+0x198], R2 ;  /* 0x0001980201007387 */ /* 0x0001e80000100800 */
[----:B------:R-:W-:Y:S01]  /*1890*/  STL [R1+0x194], R40 ;  /* 0x0001942801007387 */ /* 0x000fe20000100800 */
[----:B0-----:R-:W-:-:S05]  /*18a0*/  SHF.R.S32.HI R2, RZ, 0x1f, R39 ;  /* 0x0000001fff027819 */ /* 0x001fca0000011427 */
[----:B------:R0:W-:Y:S04]  /*18b0*/  STL [R1+0x190], R2 ;  /* 0x0001900201007387 */ /* 0x0001e80000100800 */
[----:B------:R-:W-:Y:S04]  /*18c0*/  STL [R1+0x18c], R38 ;  /* 0x00018c2601007387 */ /* 0x000fe80000100800 */
        /* <DEDUP_REMOVED lines=33> */
[----:B0-----:R-:W-:Y:S02]  /*1ae0*/  SHF.R.S32.HI R2, RZ, 0x1f, R0 ;  /* 0x0000001fff027819 */ /* 0x001fe40000011400 */
[----:B------:R-:W-:-:S02]  /*1af0*/  LEA R0, R3, R13, 0x3 ;  /* 0x0000000d03007211 */ /* 0x000fc400078e18ff */
[----:B------:R-:W-:Y:S01]  /*1b00*/  LEA R3, R7, UR4, 0x1 ;  /* 0x0000000407037c11 */ /* 0x000fe2000f8e08ff */
[----:B------:R0:W-:Y:S04]  /*1b10*/  STL [R1+0x124], R2 ;  /* 0x0001240201007387 */ /* 0x0001e80000100800 */
[----:B------:R1:W-:Y:S04]  /*1b20*/  STL [R1+0x1bc], R0 ;  /* 0x0001bc0001007387 */ /* 0x0003e80000100800 */
[----:B------:R2:W-:Y:S01]  /*1b30*/  STL [R1+0x1b4], R3 ;  /* 0x0001b40301007387 */ /* 0x0005e20000100800 */
[----:B0-----:R-:W-:-:S02]  /*1b40*/  LEA R2, R9, UR4, 0x1 ;  /* 0x0000000409027c11 */ /* 0x001fc4000f8e08ff */
[----:B-1----:R-:W-:-:S05]  /*1b50*/  LEA R0, R11, UR4, 0x1 ;  /* 0x000000040b007c11 */ /* 0x002fca000f8e08ff */
[----:B------:R2:W-:Y:S04]  /*1b60*/  STL [R1+0x1a4], R0 ;  /* 0x0001a40001007387 */ /* 0x0005e80000100800 */
[----:B------:R2:W-:Y:S02]  /*1b70*/  STL [R1+0x1ac], R2 ;  /* 0x0001ac0201007387 */ /* 0x0005e40000100800 */
.L_x_679:
[----:B0-234-:R-:W0:Y:S01]  /*1b80*/  LDC.64 R2, c[0x0][0xc88] ;  /* 0x00032200ff027b82 */ /* 0x01de220000000a00 */
[----:B------:R-:W-:Y:S01]  /*1b90*/  ULDC.64 UR10, c[0x0][0x208] ;  /* 0x00008200000a7ab9 */ /* 0x000fe20000000a00 */
[----:B------:R-:W-:Y:S01]  /*1ba0*/  ULDC.64 UR4, c[0x0][0xa28] ;  /* 0x00028a0000047ab9 */ /* 0x000fe20000000a00 */
[----:B------:R-:W-:Y:S01]  /*1bb0*/  ULDC.64 UR8, c[0x0][0xa18] ;  /* 0x0002860000087ab9 */ /* 0x000fe20000000a00 */
[----:B------:R-:W-:Y:S01]  /*1bc0*/  ULDC.64 UR6, c[0x0][0xa08] ;  /* 0x0002820000067ab9 */ /* 0x000fe20000000a00 */
[----:B0-----:R-:W-:-:S05]  /*1bd0*/  IMAD.WIDE R2, R131, 0x4, R2 ;  /* 0x0000000483027825 */ /* 0x001fca00078e0202 */
[----:B------:R-:W2:Y:S01]  /*1be0*/  LDG.E R26, desc[UR10][R2.64] ;  /* 0x0000000a021a7981 */ /* 0x000ea2000c1e1900 */
[----:B------:R-:W-:Y:S01]  /*1bf0*/  ISETP.NE.U32.AND P2, PT, RZ, UR4, PT ;  /* 0x00000004ff007c0c */ /* 0x000fe2000bf45070 */
[----:B------:R-:W-:Y:S01]  /*1c00*/  IMAD.MOV.U32 R8, RZ, RZ, RZ ;  /* 0x000000ffff087224 */ /* 0x000fe200078e00ff */
[----:B------:R-:W-:Y:S01]  /*1c10*/  ISETP.NE.U32.AND P1, PT, RZ, UR8, PT ;  /* 0x00000008ff007c0c */ /* 0x000fe2000bf25070 */
[----:B------:R-:W-:Y:S01]  /*1c20*/  IMAD.MOV.U32 R114, RZ, RZ, RZ ;  /* 0x000000ffff727224 */ /* 0x000fe200078e00ff */
[----:B------:R-:W-:Y:S02]  /*1c30*/  ISETP.NE.AND.EX P2, PT, RZ, UR5, PT, P2 ;  /* 0x00000005ff007c0c */ /* 0x000fe4000bf45320 */
[----:B------:R-:W-:Y:S02]  /*1c40*/  ISETP.NE.AND.EX P1, PT, RZ, UR9, PT, P1 ;  /* 0x00000009ff007c0c */ /* 0x000fe4000bf25310 */
[----:B------:R-:W-:-:S04]  /*1c50*/  ISETP.NE.U32.AND P0, PT, RZ, UR6, PT ;  /* 0x00000006ff007c0c */ /* 0x000fc8000bf05070 */
[----:B------:R-:W-:Y:S02]  /*1c60*/  ISETP.NE.AND.EX P0, PT, RZ, UR7, PT, P0 ;  /* 0x00000007ff007c0c */ /* 0x000fe4000bf05300 */
[C---:B------:R-:W-:Y:S02]  /*1c70*/  LOP3.LUT R6, R130.reuse, 0xff000000, RZ, 0xc0, !PT ;  /* 0xff00000082067812 */ /* 0x040fe400078ec0ff */
[----:B-----5:R-:W-:Y:S02]  /*1c80*/  LOP3.LUT R223, R130, 0xffff, RZ, 0xc0, !PT ;  /* 0x0000ffff82df7812 */ /* 0x020fe400078ec0ff */
[----:B--2---:R-:W-:Y:S01]  /*1c90*/  SHF.R.S32.HI R0, RZ, 0x1f, R26 ;  /* 0x0000001fff007819 */ /* 0x004fe2000001141a */
[C---:B------:R-:W-:Y:S01]  /*1ca0*/  IMAD.SHL.U32 R28, R26.reuse, 0x4, RZ ;  /* 0x000000041a1c7824 */ /* 0x040fe200078e00ff */
[----:B------:R-:W-:Y:S01]  /*1cb0*/  STL [R1+0x78], R26 ;  /* 0x0000781a01007387 */ /* 0x000fe20000100800 */
[C---:B------:R-:W-:Y:S02]  /*1cc0*/  @P2 LEA R4, P3, R26.reuse, UR4, 0x2 ;  /* 0x000000041a042c11 */ /* 0x040fe4000f8610ff */
[C-C-:B------:R-:W-:Y:S01]  /*1cd0*/  SHF.L.U64.HI R27, R26.reuse, 0x2, R0.reuse ;  /* 0x000000021a1b7819 */ /* 0x140fe20000010200 */
[----:B------:R0:W-:Y:S01]  /*1ce0*/  STL [R1+0x110], R0 ;  /* 0x0001100001007387 */ /* 0x0001e20000100800 */
[----:B------:R-:W-:Y:S01]  /*1cf0*/  ULDC UR4, c[0x0][0x288] ;  /* 0x0000a20000047ab9 */ /* 0x000fe20000000800 */
[----:B------:R-:W-:-:S02]  /*1d00*/  @P2 LEA.HI.X R5, R26, UR5, R0, 0x2, P3 ;  /* 0x000000051a052c11 */ /* 0x000fc400098f1400 */
[----:B------:R1:W-:Y:S01]  /*1d10*/  STL [R1+0x7c], R28 ;  /* 0x00007c1c01007387 */ /* 0x0003e20000100800 */
[----:B------:R-:W-:Y:S01]  /*1d20*/  MOV R132, UR4 ;  /* 0x0000000400847c02 */ /* 0x000fe20008000f00 */
[----:B------:R-:W-:Y:S01]  /*1d30*/  ULDC.64 UR4, c[0x0][0x418] ;  /* 0x0001060000047ab9 */ /* 0x000fe20000000a00 */
[----:B------:R-:W-:Y:S01]  /*1d40*/  IADD3 R2, P4, R28, UR6, RZ ;  /* 0x000000061c027c10 */ /* 0x000fe2000ff9e0ff */
[----:B------:R1:W-:Y:S01]  /*1d50*/  STL [R1+0x80], R27 ;  /* 0x0000801b01007387 */ /* 0x0003e20000100800 */
[----:B------:R-:W-:Y:S02]  /*1d60*/  UISETP.NE.U32.AND UP0, UPT, UR4, URZ, UPT ;  /* 0x0000003f0400728c */ /* 0x000fe4000bf05070 */
[----:B------:R-:W-:Y:S01]  /*1d70*/  IADD3.X R3, R27, UR7, RZ, P4, !PT ;  /* 0x000000071b037c10 */ /* 0x000fe2000a7fe4ff */
[----:B------:R1:W-:Y:S01]  /*1d80*/  STL [R1+0x88], R129 ;  /* 0x0000888101007387 */ /* 0x0003e20000100800 */
[----:B------:R-:W-:Y:S01]  /*1d90*/  UISETP.NE.AND.EX UP0, UPT, UR5, URZ, UPT, UP0 ;  /* 0x0000003f0500728c */ /* 0x000fe2000bf05300 */
[----:B------:R-:W-:-:S02]  /*1da0*/  ULDC UR4, c[0x0][0x424] ;  /* 0x0001090000047ab9 */ /* 0x000fc40000000800 */
[----:B------:R2:W5:Y:S01]  /*1db0*/  @P2 LDG.E R8, desc[UR10][R4.64] ;  /* 0x0000000a04082981 */ /* 0x000562000c1e1900 */
[----:B------:R-:W-:Y:S01]  /*1dc0*/  ULDC.64 UR6, c[0x0][0xa20] ;  /* 0x0002880000067ab9 */ /* 0x000fe20000000a00 */
[----:B------:R-:W-:Y:S01]  /*1dd0*/  USEL UR4, UR4, 0x1, UP0 ;  /* 0x0000000104047887 */ /* 0x000fe20008000000 */
[----:B------:R-:W-:Y:S01]  /*1de0*/  ULDC UR5, c[0x0][0x2f0] ;  /* 0x0000bc0000057ab9 */ /* 0x000fe20000000800 */
[----:B0-----:R-:W-:Y:S01]  /*1df0*/  LOP3.LUT R0, R130, 0xff0000, RZ, 0xc0, !PT ;  /* 0x00ff000082007812 */ /* 0x001fe200078ec0ff */
[----:B------:R-:W5:Y:S01]  /*1e00*/  @P0 LDG.E R114, desc[UR10][R2.64] ;  /* 0x0000000a02720981 */ /* 0x000f62000c1e1900 */
[----:B--2---:R-:W-:-:S04]  /*1e10*/  @P1 IADD3 R4, P2, R28, UR8, RZ ;  /* 0x000000081c041c10 */ /* 0x004fc8000ff5e0ff */
[----:B------:R-:W-:Y:S02]  /*1e20*/  @P1 IADD3.X R5, R27, UR9, RZ, P2, !PT ;  /* 0x000000091b051c10 */ /* 0x000fe400097fe4ff */
[----:B------:R-:W-:Y:S01]  /*1e30*/  ISETP.NE.U32.AND P2, PT, RZ, UR6, PT ;  /* 0x00000006ff007c0c */ /* 0x000fe2000bf45070 */
[----:B------:R-:W-:Y:S02]  /*1e40*/  UIMAD UR4, UR4, UR5, URZ ;  /* 0x00000005040472a4 */ /* 0x000fe4000f8e023f */
[----:B------:R0:W5:Y:S01]  /*1e50*/  @P1 LDG.E R132, desc[UR10][R4.64] ;  /* 0x0000000a04841981 */ /* 0x000162000c1e1900 */
[----:B------:R-:W-:Y:S01]  /*1e60*/  ISETP.NE.AND.EX P2, PT, RZ, UR7, PT, P2 ;  /* 0x00000007ff007c0c */ /* 0x000fe2000bf45320 */
[----:B------:R-:W-:Y:S01]  /*1e70*/  ULDC UR5, c[0x0][0x348] ;  /* 0x0000d20000057ab9 */ /* 0x000fe20000000800 */
[----:B0-----:R-:W-:-:S04]  /*1e80*/  SHF.R.U32.HI R5, RZ, 0x8, R6 ;  /* 0x00000008ff057819 */ /* 0x001fc80000011606 */
[----:B------:R-:W-:Y:S01]  /*1e90*/  LEA.HI R6, R0, R5, RZ, 0x10 ;  /* 0x0000000500067211 */ /* 0x000fe200078f80ff */
[----:B-1----:R-:W-:Y:S06]  /*1ea0*/  @P1 BRA `(.L_x_435) ;  /* 0x0000000000281947 */ /* 0x002fec0003800000 */
[----:B------:R-:W-:Y:S02]  /*1eb0*/  ULDC.64 UR8, c[0x0][0xa00] ;  /* 0x0002800000087ab9 */ /* 0x000fe40000000a00 */
[----:B------:R-:W-:-:S04]  /*1ec0*/  ISETP.NE.U32.AND P1, PT, RZ, UR8, PT ;  /* 0x00000008ff007c0c */ /* 0x000fc8000bf25070 */
[----:B------:R-:W-:-:S13]  /*1ed0*/  ISETP.NE.AND.EX P1, PT, RZ, UR9, PT, P1 ;  /* 0x00000009ff007c0c */ /* 0x000fda000bf25310 */
[----:B------:R-:W-:Y:S05]  /*1ee0*/  @!P1 BRA `(.L_x_435) ;  /* 0x0000000000189947 */ /* 0x000fea0003800000 */
[----:B------:R-:W0:Y:S01]  /*1ef0*/  LDC.64 R4, c[0x0][0xa00] ;  /* 0x00028000ff047b82 */ /* 0x000e220000000a00 */
[----:B------:R-:W-:Y:S01]  /*1f00*/  ULDC.64 UR8, c[0x0][0x208] ;  /* 0x0000820000087ab9 */ /* 0x000fe20000000a00 */
[----:B0-----:R-:W-:-:S05]  /*1f10*/  IMAD.WIDE R4, R26, 0x4, R4 ;  /* 0x000000041a047825 */ /* 0x001fca00078e0204 */
[----:B-----5:R-:W2:Y:S04]  /*1f20*/  LDG.E R132, desc[UR8][R4.64] ;  /* 0x0000000804847981 */ /* 0x020ea8000c1e1900 */
[----:B------:R-:W2:Y:S02]  /*1f30*/  LDG.E R7, desc[UR8][R4.64+0x4] ;  /* 0x0000040804077981 */ /* 0x000ea4000c1e1900 */
[----:B--2---:R-:W-:-:S07]  /*1f40*/  IMAD.IADD R132, R7, 0x1, -R132 ;  /* 0x0000000107847824 */ /* 0x004fce00078e0a84 */
.L_x_435:
[----:B------:R-:W-:Y:S02]  /*1f50*/  IMAD.U32 R24, RZ, RZ, UR5 ;  /* 0x00000005ff187e24 */ /* 0x000fe4000f8e00ff */
[----:B------:R-:W-:Y:S01]  /*1f60*/  IMAD.U32 R25, RZ, RZ, UR4 ;  /* 0x00000004ff197e24 */ /* 0x000fe2000f8e00ff */
[----:B------:R-:W-:Y:S06]  /*1f70*/  @!P2 BRA `(.L_x_436) ;  /* 0x000000000014a947 */ /* 0x000fec0003800000 */
[----:B------:R-:W-:Y:S01]  /*1f80*/  IADD3 R2, P0, R28, UR6, RZ ;  /* 0x000000061c027c10 */ /* 0x000fe2000ff1e0ff */
[----:B------:R-:W-:-:S03]  /*1f90*/  ULDC.64 UR4, c[0x0][0x208] ;  /* 0x0000820000047ab9 */ /* 0x000fc60000000a00 */
[----:B------:R-:W-:-:S05]  /*1fa0*/  IADD3.X R3, R27, UR7, RZ, P0, !PT ;  /* 0x000000071b037c10 */ /* 0x000fca00087fe4ff */
[----:B------:R0:W5:Y:S01]  /*1fb0*/  LDG.E R25, desc[UR4][R2.64] ;  /* 0x0000000402197981 */ /* 0x000162000c1e1900 */
[----:B------:R-:W-:Y:S05]  /*1fc0*/  BRA `(.L_x_437) ;  /* 0x0000000000147947 */ /* 0x000fea0003800000 */
.L_x_436:
[----:B------:R-:W-:Y:S05]  /*1fd0*/  @!P0 BRA `(.L_x_437) ;  /* 0x0000000000108947 */ /* 0x000fea0003800000 */
[----:B------:R-:W-:Y:S02]  /*1fe0*/  ULDC.64 UR4, c[0x0][0x208] ;  /* 0x0000820000047ab9 */ /* 0x000fe40000000a00 */
[----:B------:R-:W2:Y:S04]  /*1ff0*/  LDG.E R0, desc[UR4][R2.64] ;  /* 0x0000000402007981 */ /* 0x000ea8000c1e1900 */
[----:B------:R-:W2:Y:S02]  /*2000*/  LDG.E R25, desc[UR4][R2.64+0x4] ;  /* 0x0000040402197981 */ /* 0x000ea4000c1e1900 */
[----:B--2---:R-:W-:-:S07]  /*2010*/  IADD3 R25, -R0, R25, RZ ;  /* 0x0000001900197210 */ /* 0x004fce0007ffe1ff */
.L_x_437:
[----:B------:R-:W-:Y:S01]  /*2020*/  ULDC.64 UR4, c[0x0][0xa10] ;  /* 0x0002840000047ab9 */ /* 0x000fe20000000a00 */
[----:B------:R-:W-:Y:S01]  /*2030*/  ULDC.64 UR6, c[0x0][0x208] ;  /* 0x0000820000067ab9 */ /* 0x000fe20000000a00 */
[----:B------:R-:W-:-:S04]  /*2040*/  ISETP.NE.U32.AND P0, PT, RZ, UR4, PT ;  /* 0x00000004ff007c0c */ /* 0x000fc8000bf05070 */
[----:B------:R-:W-:Y:S01]  /*2050*/  ISETP.NE.AND.EX P0, PT, RZ, UR5, PT, P0 ;  /* 0x00000005ff007c0c */ /* 0x000fe2000bf05300 */
[----:B------:R-:W-:-:S12]  /*2060*/  ULDC.64 UR4, c[0x0][0xa30] ;  /* 0x00028c0000047ab9 */ /* 0x000fd80000000a00 */
[----:B0-----:R-:W0:Y:S02]  /*2070*/  @P0 LDC.64 R2, c[0x0][0xa10] ;  /* 0x00028400ff020b82 */ /* 0x001e240000000a00 */
[----:B0-----:R-:W-:-:S05]  /*2080*/  @P0 IMAD.WIDE R2, R26, 0x4, R2 ;  /* 0x000000041a020825 */ /* 0x001fca00078e0202 */
[----:B------:R-:W2:Y:S04]  /*2090*/  @P0 LDG.E R0, desc[UR6][R2.64] ;  /* 0x0000000602000981 */ /* 0x000ea8000c1e1900 */
[----:B------:R0:W2:Y:S01]  /*20a0*/  @P0 LDG.E R5, desc[UR6][R2.64+0x4] ;  /* 0x0000040602050981 */ /* 0x0000a2000c1e1900 */
[----:B------:R-:W-:Y:S01]  /*20b0*/  ISETP.NE.U32.AND P1, PT, RZ, UR4, PT ;  /* 0x00000004ff007c0c */ /* 0x000fe2000bf25070 */
[----:B-----5:R-:W-:Y:S01]  /*20c0*/  IMAD.MOV.U32 R127, RZ, RZ, R25 ;  /* 0x000000ffff7f7224 */ /* 0x020fe200078e0019 */
[----:B------:R-:W-:Y:S01]  /*20d0*/  LOP3.LUT R10, R6, 0xff, RZ, 0xc0, !PT ;  /* 0x000000ff060a7812 */ /* 0x000fe200078ec0ff */
[----:B------:R-:W-:Y:S01]  /*20e0*/  IMAD.IADD R9, R25, 0x1, -R8 ;  /* 0x0000000119097824 */ /* 0x000fe200078e0a08 */
[----:B------:R-:W-:Y:S02]  /*20f0*/  ISETP.NE.AND.EX P1, PT, RZ, UR5, PT, P1 ;  /* 0x00000005ff007c0c */ /* 0x000fe4000bf25310 */
[----:B------:R-:W-:Y:S01]  /*2100*/  SHF.R.U32.HI R4, RZ, 0x10, R6 ;  /* 0x00000010ff047819 */ /* 0x000fe20000011606 */
[----:B------:R1:W-:Y:S04]  /*2110*/  STL [R1+0x8c], R10 ;  /* 0x00008c0a01007387 */ /* 0x0003e80000100800 */
[----:B------:R1:W-:Y:S06]  /*2120*/  STL [R1+0x74], R4 ;  /* 0x0000740401007387 */ /* 0x0003ec0000100800 */
[----:B0-----:R-:W-:-:S04]  /*2130*/  @P1 IADD3 R2, P2, R28, UR4, RZ ;  /* 0x000000041c021c10 */ /* 0x001fc8000ff5e0ff */
[----:B------:R-:W-:Y:S01]  /*2140*/  @P1 IADD3.X R3, R27, UR5, RZ, P2, !PT ;  /* 0x000000051b031c10 */ /* 0x000fe200097fe4ff */
[----:B------:R-:W-:Y:S01]  /*2150*/  BSSY B0, `(.L_x_438) ;  /* 0x000002a000007945 */ /* 0x000fe20003800000 */
[----:B------:R-:W-:-:S03]  /*2160*/  LOP3.LUT R18, R18, 0xfffffffd, RZ, 0xc0, !PT ;  /* 0xfffffffd12127812 */ /* 0x000fc600078ec0ff */
[----:B------:R0:W5:Y:S02]  /*2170*/  @P1 LDG.E R127, desc[UR6][R2.64] ;  /* 0x00000006027f1981 */ /* 0x000164000c1e1900 */
[----:B0-----:R-:W-:Y:S02]  /*2180*/  IMAD.MOV.U32 R3, RZ, RZ, RZ ;  /* 0x000000ffff037224 */ /* 0x001fe400078e00ff */
[----:B--2---:R-:W-:-:S05]  /*2190*/  @P0 IMAD.IADD R24, R5, 0x1, -R0 ;  /* 0x0000000105180824 */ /* 0x004fca00078e0a00 */
[----:B------:R-:W-:-:S04]  /*21a0*/  IADD3 R133, R9, R24, RZ ;  /* 0x0000001809857210 */ /* 0x000fc80007ffe0ff */
[C---:B------:R-:W-:Y:S01]  /*21b0*/  ISETP.GE.AND P3, PT, R133.reuse, 0x1, PT ;  /* 0x000000018500780c */ /* 0x040fe20003f66270 */
[----:B------:R-:W-:-:S04]  /*21c0*/  VIADD R0, R133, 0x4f ;  /* 0x0000004f85007836 */ /* 0x000fc80000000000 */
[----:B------:R-:W-:-:S05]  /*21d0*/  IMAD.HI R0, R0, 0x66666667, RZ ;  /* 0x6666666700007827 */ /* 0x000fca00078e02ff */
[----:B------:R-:W-:-:S03]  /*21e0*/  SHF.R.U32.HI R5, RZ, 0x1f, R0 ;  /* 0x0000001fff057819 */ /* 0x000fc60000011600 */
[----:B------:R-:W-:Y:S02]  /*21f0*/  @P3 LOP3.LUT R18, R18, 0x2, RZ, 0xfc, !PT ;  /* 0x0000000212123812 */ /* 0x000fe400078efcff */
[----:B------:R-:W-:Y:S01]  /*2200*/  LEA.HI.SX32 R130, R0, R5, 0x1b ;  /* 0x0000000500827211 */ /* 0x000fe200078fdaff */
[----:B-1----:R-:W-:Y:S06]  /*2210*/  @!P3 BRA `(.L_x_439) ;  /* 0x000000000074b947 */ /* 0x002fec0003800000 */
[----:B------:R-:W-:Y:S01]  /*2220*/  ISETP.NE.AND P0, PT, R4, RZ, PT ;  /* 0x000000ff0400720c */ /* 0x000fe20003f05270 */
[----:B------:R-:W-:-:S03]  /*2230*/  ULDC UR4, c[0x0][0x9f0] ;  /* 0x00027c0000047ab9 */ /* 0x000fc60000000800 */
[----:B------:R-:W-:-:S04]  /*2240*/  SEL R11, R4, UR4, P0 ;  /* 0x00000004040b7c07 */ /* 0x000fc80008000000 */
[-C--:B------:R-:W-:Y:S02]  /*2250*/  IABS R5, R11.reuse ;  /* 0x0000000b00057213 */ /* 0x080fe40000000000 */
[----:B------:R-:W-:Y:S02]  /*2260*/  IADD3 R0, R130, -0x1, R11 ;  /* 0xffffffff82007810 */ /* 0x000fe40007ffe00b */
[----:B------:R-:W0:Y:S01]  /*2270*/  I2F.RP R4, R5 ;  /* 0x0000000500047306 */ /* 0x000e220000209400 */
[----:B------:R-:W-:-:S05]  /*2280*/  IABS R8, R11 ;  /* 0x0000000b00087213 */ /* 0x000fca0000000000 */
[----:B------:R-:W-:Y:S02]  /*2290*/  IMAD.MOV R8, RZ, RZ, -R8 ;  /* 0x000000ffff087224 */ /* 0x000fe400078e0a08 */
[----:B0-----:R-:W0:Y:S02]  /*22a0*/  MUFU.RCP R4, R4 ;  /* 0x0000000400047308 */ /* 0x001e240000001000 */
[----:B0-----:R-:W-:Y:S01]  /*22b0*/  VIADD R2, R4, 0xffffffe ;  /* 0x0ffffffe04027836 */ /* 0x001fe20000000000 */
[----:B------:R-:W-:Y:S02]  /*22c0*/  IABS R4, R0 ;  /* 0x0000000000047213 */ /* 0x000fe40000000000 */
[----:B------:R-:W-:-:S03]  /*22d0*/  LOP3.LUT R0, R0, R11, RZ, 0x3c, !PT ;  /* 0x0000000b00007212 */ /* 0x000fc600078e3cff */
[----:B------:R0:W1:Y:S01]  /*22e0*/  F2I.FTZ.U32.TRUNC.NTZ R3, R2 ;  /* 0x0000000200037305 */ /* 0x000062000021f000 */
[----:B------:R-:W-:Y:S01]  /*22f0*/  ISETP.GE.AND P2, PT, R0, RZ, PT ;  /* 0x000000ff0000720c */ /* 0x000fe20003f46270 */
[----:B0-----:R-:W-:Y:S01]  /*2300*/  IMAD.MOV.U32 R2, RZ, RZ, RZ ;  /* 0x000000ffff027224 */ /* 0x001fe200078e00ff */
[----:B-1----:R-:W-:-:S05]  /*2310*/  IADD3 R6, RZ, -R3, RZ ;  /* 0x80000003ff067210 */ /* 0x002fca0007ffe0ff */
[----:B------:R-:W-:-:S04]  /*2320*/  IMAD R7, R6, R5, RZ ;  /* 0x0000000506077224 */ /* 0x000fc800078e02ff */
[----:B------:R-:W-:-:S04]  /*2330*/  IMAD.HI.U32 R3, R3, R7, R2 ;  /* 0x0000000703037227 */ /* 0x000fc800078e0002 */
[----:B------:R-:W-:Y:S02]  /*2340*/  IMAD.MOV.U32 R2, RZ, RZ, R8 ;  /* 0x000000ffff027224 */ /* 0x000fe400078e0008 */
[----:B------:R-:W-:-:S04]  /*2350*/  IMAD.HI.U32 R3, R3, R4, RZ ;  /* 0x0000000403037227 */ /* 0x000fc800078e00ff */
[----:B------:R-:W-:-:S05]  /*2360*/  IMAD R2, R3, R2, R4 ;  /* 0x0000000203027224 */ /* 0x000fca00078e0204 */
[----:B------:R-:W-:-:S13]  /*2370*/  ISETP.GT.U32.AND P1, PT, R5, R2, PT ;  /* 0x000000020500720c */ /* 0x000fda0003f24070 */
[-C--:B------:R-:W-:Y:S01]  /*2380*/  @!P1 IADD3 R2, R2, -R5.reuse, RZ ;  /* 0x8000000502029210 */ /* 0x080fe20007ffe0ff */
[----:B------:R-:W-:Y:S01]  /*2390*/  @!P1 VIADD R3, R3, 0x1 ;  /* 0x0000000103039836 */ /* 0x000fe20000000000 */
[----:B------:R-:W-:Y:S02]  /*23a0*/  ISETP.NE.AND P1, PT, R11, RZ, PT ;  /* 0x000000ff0b00720c */ /* 0x000fe40003f25270 */
[----:B------:R-:W-:-:S13]  /*23b0*/  ISETP.GE.U32.AND P0, PT, R2, R5, PT ;  /* 0x000000050200720c */ /* 0x000fda0003f06070 */
[----:B------:R-:W-:-:S04]  /*23c0*/  @P0 VIADD R3, R3, 0x1 ;  /* 0x0000000103030836 */ /* 0x000fc80000000000 */
[----:B------:R-:W-:Y:S01]  /*23d0*/  @!P2 IMAD.MOV R3, RZ, RZ, -R3 ;  /* 0x000000ffff03a224 */ /* 0x000fe200078e0a03 */
[----:B------:R-:W-:-:S07]  /*23e0*/  @!P1 LOP3.LUT R3, RZ, R11, RZ, 0x33, !PT ;  /* 0x0000000bff039212 */ /* 0x000fce00078e33ff */
.L_x_439:
[----:B------:R-:W-:Y:S05]  /*23f0*/  BSYNC B0 ;  /* 0x0000000000007941 */ /* 0x000fea0003800000 */
.L_x_438:
[----:B------:R-:W-:-:S05]  /*2400*/  IMAD R0, R10, R3, RZ ;  /* 0x000000030a007224 */ /* 0x000fca00078e02ff */
[C---:B------:R-:W-:Y:S01]  /*2410*/  VIADDMNMX R3, R0.reuse, R3, R130, PT ;  /* 0x0000000300037246 */ /* 0x040fe20003800182 */
[----:B------:R-:W-:-:S04]  /*2420*/  IMAD R0, R0, 0x50, -R9 ;  /* 0x0000005000007824 */ /* 0x000fc800078e0a09 */
[----:B------:R-:W-:Y:S01]  /*2430*/  IMAD R3, R3, 0x50, -R9 ;  /* 0x0000005003037824 */ /* 0x000fe200078e0a09 */
[----:B------:R-:W-:-:S04]  /*2440*/  VIMNMX R0, RZ, R0, !PT ;  /* 0x00000000ff007248 */ /* 0x000fc80007fe0100 */
[----:B------:R-:W-:Y:S01]  /*2450*/  VIMNMX R3, R3, R24, PT ;  /* 0x0000001803037248 */ /* 0x000fe20003fe0100 */
[----:B------:R-:W-:-:S03]  /*2460*/  IMAD.WIDE.U32 R112, R0, -0x33333333, RZ ;  /* 0xcccccccd00707825 */ /* 0x000fc600078e00ff */
[----:B------:R-:W-:Y:S02]  /*2470*/  ISETP.GT.AND P0, PT, R3, R0, PT ;  /* 0x000000000300720c */ /* 0x000fe40003f04270 */
[----:B------:R-:W-:-:S05]  /*2480*/  SHF.R.U32.HI R112, RZ, 0x6, R113 ;  /* 0x00000006ff707819 */ /* 0x000fca0000011671 */
[----:B------:R-:W-:-:S06]  /*2490*/  IMAD.MOV.U32 R2, RZ, RZ, R112 ;  /* 0x000000ffff027224 */ /* 0x000fcc00078e0070 */
[----:B------:R-:W-:-:S05]  /*24a0*/  @P0 IADD3 R0, R3, 0x4f, RZ ;  /* 0x0000004f03000810 */ /* 0x000fca0007ffe0ff */
[----:B------:R-:W-:-:S05]  /*24b0*/  @P0 IMAD.HI R0, R0, 0x66666667, RZ ;  /* 0x6666666700000827 */ /* 0x000fca00078e02ff */
[----:B------:R-:W-:-:S04]  /*24c0*/  @P0 SHF.R.U32.HI R3, RZ, 0x1f, R0 ;  /* 0x0000001fff030819 */ /* 0x000fc80000011600 */
[----:B------:R-:W-:Y:S02]  /*24d0*/  @P0 LEA.HI.SX32 R2, R0, R3, 0x1b ;  /* 0x0000000300020211 */ /* 0x000fe400078fdaff */
[----:B------:R-:W-:Y:S02]  /*24e0*/  PLOP3.LUT P0, PT, PT, PT, PT, 0x80, 0x0 ;  /* 0x000000000000781c */ /* 0x000fe40003f0f070 */
[----:B------:R-:W-:-:S13]  /*24f0*/  ISETP.GT.AND P1, PT, R2, R112, PT ;  /* 0x000000700200720c */ /* 0x000fda0003f24270 */
[----:B------:R-:W-:Y:S05]  /*2500*/  @!P1 BRA `(.L_x_440) ;  /* 0x0000009400d89947 */ /* 0x000fea0003800000 */
[----:B------:R-:W-:Y:S01]  /*2510*/  VIADD R0, R23, 0x24400 ;  /* 0x0002440017007836 */ /* 0x000fe20000000000 */
[----:B------:R-:W-:Y:S04]  /*2520*/  BSSY B6, `(.L_x_441) ;  /* 0x0000013000067945 */ /* 0x000fe80003800000 */
[----:B------:R-:W-:-:S13]  /*2530*/  LOP3.LUT P0, RZ, R0, 0x3ff, RZ, 0xc0, !PT ;  /* 0x000003ff00ff7812 */ /* 0x000fda000780c0ff */
[----:B------:R-:W-:Y:S05]  /*2540*/  @!P0 BRA `(.L_x_442) ;  /* 0x0000000000408947 */ /* 0x000fea0003800000 */
[----:B------:R-:W-:Y:S01]  /*2550*/  MOV R14, 0x0 ;  /* 0x00000000000e7802 */ /* 0x000fe20000000f00 */
[----:B------:R-:W-:Y:S01]  /*2560*/  ULDC.64 UR4, c[0x4][0x138] ;  /* 0x01004e0000047ab9 */ /* 0x000fe20000000a00 */
[----:B------:R-:W-:Y:S01]  /*2570*/  ULDC.64 UR6, c[0x4][0xa8] ;  /* 0x01002a0000067ab9 */ /* 0x000fe20000000a00 */
[----:B------:R-:W-:Y:S01]  /*2580*/  IMAD.U32 R4, RZ, RZ, UR4 ;  /* 0x00000004ff047e24 */ /* 0x000fe2000f8e00ff */
[----:B------:R-:W-:Y:S01]  /*2590*/  MOV R5, UR5 ;  /* 0x0000000500057c02 */ /* 0x000fe20008000f00 */
[----:B------:R-:W-:Y:S01]  /*25a0*/  ULDC.64 UR4, c[0x4][0x140] ;  /* 0x0100500000047ab9 */ /* 0x000fe20000000a00 */
[----:B------:R-:W0:Y:S01]  /*25b0*/  LDC.64 R14, c[0x4][R14] ;  /* 0x010000000e0e7b82 */ /* 0x000e220000000a00 */
[----:B------:R-:W-:Y:S01]  /*25c0*/  IMAD.U32 R6, RZ, RZ, UR4 ;  /* 0x00000004ff067e24 */ /* 0x000fe2000f8e00ff */
[----:B------:R-:W-:Y:S01]  /*25d0*/  MOV R11, UR7 ;  /* 0x00000007000b7c02 */ /* 0x000fe20008000f00 */
[----:B------:R-:W-:Y:S02]  /*25e0*/  IMAD.U32 R7, RZ, RZ, UR5 ;  /* 0x00000005ff077e24 */ /* 0x000fe4000f8e00ff */
[----:B------:R-:W-:-:S02]  /*25f0*/  IMAD.U32 R10, RZ, RZ, UR6 ;  /* 0x00000006ff0a7e24 */ /* 0x000fc4000f8e00ff */
[----:B------:R-:W-:Y:S02]  /*2600*/  IMAD.MOV.U32 R8, RZ, RZ, 0x70 ;  /* 0x00000070ff087424 */ /* 0x000fe400078e00ff */
[----:B------:R-:W-:Y:S02]  /*2610*/  IMAD.MOV.U32 R12, RZ, RZ, 0x1 ;  /* 0x00000001ff0c7424 */ /* 0x000fe400078e00ff */
[----:B------:R-:W-:-:S07]  /*2620*/  IMAD.MOV.U32 R13, RZ, RZ, RZ ;  /* 0x000000ffff0d7224 */ /* 0x000fce00078e00ff */
[----:B------:R-:W-:-:S07]  /*2630*/  LEPC R20, `(.L_x_442) ;  /* 0x000000001014794e */ /* 0x000fce0000000000 */
[----:B0----5:R-:W-:Y:S05]  /*2640*/  CALL.ABS.NOINC R14 ;  /* 0x000000000e007343 */ /* 0x021fea0003c00000 */
.L_x_442:
[----:B------:R-:W-:Y:S05]  /*2650*/  BSYNC B6 ;  /* 0x0000000000067941 */ /* 0x000fea0003800000 */
.L_x_441:
[----:B------:R-:W-:Y:S01]  /*2660*/  IADD3 R0, R23, 0x400, RZ ;  /* 0x0000040017007810 */ /* 0x000fe20007ffe0ff */
[----:B------:R-:W-:Y:S03]  /*2670*/  BSSY B6, `(.L_x_443) ;  /* 0x0000013000067945 */ /* 0x000fe60003800000 */
[----:B------:R-:W-:-:S13]  /*2680*/  LOP3.LUT P0, RZ, R0, 0x3ff, RZ, 0xc0, !PT ;  /* 0x000003ff00ff7812 */ /* 0x000fda000780c0ff */
[----:B------:R-:W-:Y:S05]  /*2690*/  @!P0 BRA `(.L_x_444) ;  /* 0x0000000000408947 */ /* 0x000fea0003800000 */
[----:B------:R-:W-:Y:S01]  /*26a0*/  MOV R14, 0x0 ;  /* 0x00000000000e7802 */ /* 0x000fe20000000f00 */
[----:B------:R-:W-:Y:S01]  /*26b0*/  ULDC.64 UR4, c[0x4][0x138] ;  /* 0x01004e0000047ab9 */ /* 0x000fe20000000a00 */
[----:B------:R-:W-:Y:S01]  /*26c0*/  ULDC.64 UR6, c[0x4][0xa8] ;  /* 0x01002a0000067ab9 */ /* 0x000fe20000000a00 */
[----:B------:R-:W-:Y:S01]  /*26d0*/  IMAD.U32 R4, RZ, RZ, UR4 ;  /* 0x00000004ff047e24 */ /* 0x000fe2000f8e00ff */
[----:B------:R-:W-:Y:S01]  /*26e0*/  MOV R12, 0x1 ;  /* 0x00000001000c7802 */ /* 0x000fe20000000f00 */
[----:B------:R-:W-:Y:S01]  /*26f0*/  IMAD.U32 R5, RZ, RZ, UR5 ;  /* 0x00000005ff057e24 */ /* 0x000fe2000f8e00ff */
[----:B------:R-:W0:Y:S01]  /*2700*/  LDC.64 R14, c[0x4][R14] ;  /* 0x010000000e0e7b82 */ /* 0x000e220000000a00 */
[----:B------:R-:W-:Y:S01]  /*2710*/  ULDC.64 UR4, c[0x4][0x140] ;  /* 0x0100500000047ab9 */ /* 0x000fe20000000a00 */
[----:B------:R-:W-:Y:S01]  /*2720*/  IMAD.U32 R10, RZ, RZ, UR6 ;  /* 0x00000006ff0a7e24 */ /* 0x000fe2000f8e00ff */
[----:B------:R-:W-:Y:S01]  /*2730*/  MOV R7, UR5 ;  /* 0x0000000500077c02 */ /* 0x000fe20008000f00 */
[----:B------:R-:W-:-:S02]  /*2740*/  IMAD.U32 R6, RZ, RZ, UR4 ;  /* 0x00000004ff067e24 */ /* 0x000fc4000f8e00ff */
[----:B------:R-:W-:Y:S02]  /*2750*/  IMAD.U32 R11, RZ, RZ, UR7 ;  /* 0x00000007ff0b7e24 */ /* 0x000fe4000f8e00ff */
[----:B------:R-:W-:Y:S02]  /*2760*/  IMAD.MOV.U32 R8, RZ, RZ, 0x70 ;  /* 0x00000070ff087424 */ /* 0x000fe400078e00ff */
[----:B------:R-:W-:-:S07]  /*2770*/  IMAD.MOV.U32 R13, RZ, RZ, RZ ;  /* 0x000000ffff0d7224 */ /* 0x000fce00078e00ff */
[----:B------:R-:W-:-:S07]  /*2780*/  LEPC R20, `(.L_x_444) ;  /* 0x000000001014794e */ /* 0x000fce0000000000 */
[----:B0----5:R-:W-:Y:S05]  /*2790*/  CALL.ABS.NOINC R14 ;  /* 0x000000000e007343 */ /* 0x021fea0003c00000 */
.L_x_444:
[----:B------:R-:W-:Y:S05]  /*27a0*/  BSYNC B6 ;  /* 0x0000000000067941 */ /* 0x000fea0003800000 */
.L_x_443:
[----:B------:R-:W2:Y:S01]  /*27b0*/  LDL R15, [R1+0x58] ;  /* 0x00005800010f7983 */ /* 0x000ea20000100800 */
[----:B------:R-:W-:Y:S01]  /*27c0*/  ULDC.64 UR4, c[0x0][0x9f8] ;  /* 0x00027e0000047ab9 */ /* 0x000fe20000000a00 */
[----:B------:R-:W0:Y:S01]  /*27d0*/  LDC R111, c[0x0][0x3f4] ;  /* 0x0000fd00ff6f7b82 */ /* 0x000e220000000800 */
[----:B------:R-:W-:Y:S01]  /*27e0*/  ISETP.NE.U32.AND P0, PT, RZ, UR4, PT ;  /* 0x00000004ff007c0c */ /* 0x000fe2000bf05070 */
[----:B------:R-:W-:Y:S01]  /*27f0*/  IMAD.MOV.U32 R100, RZ, RZ, R26 ;  /* 0x000000ffff647224 */ /* 0x000fe200078e001a */
[----:B------:R-:W-:Y:S01]  /*2800*/  ULDC.64 UR6, c[0x0][0x208] ;  /* 0x0000820000067ab9 */ /* 0x000fe20000000a00 */
[----:B------:R-:W3:Y:S01]  /*2810*/  LDL R20, [R1+0x5c] ;  /* 0x00005c0001147983 */ /* 0x000ee20000100800 */
[----:B------:R-:W-:-:S03]  /*2820*/  ISETP.NE.AND.EX P0, PT, RZ, UR5, PT, P0 ;  /* 0x00000005ff007c0c */ /* 0x000fc6000bf05300 */
[----:B------:R-:W1:Y:S01]  /*2830*/  LDC.64 R94, c[0x0][0x3f8] ;  /* 0x0000fe00ff5e7b82 */ /* 0x000e620000000a00 */
[----:B------:R-:W4:Y:S07]  /*2840*/  LDL R13, [R1+0x54] ;  /* 0x00005400010d7983 */ /* 0x000f2e0000100800 */
[----:B------:R-:W1:Y:S02]  /*2850*/  LDC.64 R88, c[0x0][0x408] ;  /* 0x00010200ff587b82 */ /* 0x000e640000000a00 */
[----:B------:R-:W-:Y:S01]  /*2860*/  @P0 IADD3 R4, P1, R28, UR4, RZ ;  /* 0x000000041c040c10 */ /* 0x000fe2000ff3e0ff */
[----:B------:R-:W-:-:S03]  /*2870*/  ULDC UR4, c[0x0][0x2f4] ;  /* 0x0000bd0000047ab9 */ /* 0x000fc60000000800 */
[----:B------:R-:W-:Y:S02]  /*2880*/  @P0 IADD3.X R5, R27, UR5, RZ, P1, !PT ;  /* 0x000000051b050c10 */ /* 0x000fe40008ffe4ff */
[----:B------:R-:W-:-:S03]  /*2890*/  ISETP.GE.AND P1, PT, R214, UR4, PT ;  /* 0x00000004d6007c0c */ /* 0x000fc6000bf26270 */
[----:B------:R1:W4:Y:S01]  /*28a0*/  @P0 LDG.E R100, desc[UR6][R4.64] ;  /* 0x0000000604640981 */ /* 0x000322000c1e1900 */
[----:B------:R-:W-:Y:S02]  /*28b0*/  SEL R3, RZ, 0xffffffff, P1 ;  /* 0xffffffffff037807 */ /* 0x000fe40000800000 */
[----:B------:R-:W-:-:S03]  /*28c0*/  ISETP.GE.AND P0, PT, R16, UR4, PT ;  /* 0x0000000410007c0c */ /* 0x000fc6000bf06270 */
[----:B------:R-:W-:Y:S01]  /*28d0*/  IMAD.SHL.U32 R3, R3, 0x2, RZ ;  /* 0x0000000203037824 */ /* 0x000fe200078e00ff */
[----:B------:R-:W-:Y:S02]  /*28e0*/  SEL R0, RZ, 0x1, P0 ;  /* 0x00000001ff007807 */ /* 0x000fe40000000000 */
[----:B------:R-:W-:Y:S02]  /*28f0*/  ISETP.GE.AND P2, PT, R19, UR4, PT ;  /* 0x0000000413007c0c */ /* 0x000fe4000bf46270 */
[----:B------:R-:W-:Y:S02]  /*2900*/  LOP3.LUT R0, R3, 0x2, R0, 0xe2, !PT ;  /* 0x0000000203007812 */ /* 0x000fe400078ee200 */
[----:B------:R-:W-:Y:S02]  /*2910*/  SEL R3, RZ, 0x4, P2 ;  /* 0x00000004ff037807 */ /* 0x000fe40001000000 */
[----:B------:R-:W-:Y:S02]  /*2920*/  SHF.R.S32.HI R7, RZ, 0x1f, R224 ;  /* 0x0000001fff077819 */ /* 0x000fe400000114e0 */
[----:B0-----:R-:W-:-:S02]  /*2930*/  ISETP.GE.AND P2, PT, R16, R111, PT ;  /* 0x0000006f1000720c */ /* 0x001fc40003f46270 */
[----:B------:R-:W-:Y:S01]  /*2940*/  LOP3.LUT R0, R0, R3, RZ, 0xfc, !PT ;  /* 0x0000000300007212 */ /* 0x000fe200078efcff */
[-C--:B-1----:R-:W-:Y:S01]  /*2950*/  IMAD R6, R7, R94.reuse, RZ ;  /* 0x0000005e07067224 */ /* 0x082fe200078e02ff */
[----:B------:R-:W-:Y:S02]  /*2960*/  SHF.R.S32.HI R217, RZ, 0x1f, R216 ;  /* 0x0000001fffd97819 */ /* 0x000fe400000114d8 */
[----:B------:R-:W-:Y:S01]  /*2970*/  SEL R3, R111, RZ, P2 ;  /* 0x000000ff6f037207 */ /* 0x000fe20001000000 */
[C---:B------:R-:W-:Y:S02]  /*2980*/  IMAD R5, R224.reuse, R95, R6 ;  /* 0x0000005fe0057224 */ /* 0x040fe400078e0206 */
[----:B------:R-:W-:Y:S01]  /*2990*/  IMAD.WIDE.U32 R98, R224, R94, R216 ;  /* 0x0000005ee0627225 */ /* 0x000fe200078e00d8 */
[----:B------:R-:W-:-:S03]  /*29a0*/  ISETP.GE.AND P1, PT, R214, R111, PT ;  /* 0x0000006fd600720c */ /* 0x000fc60003f26270 */
[----:B------:R-:W-:Y:S02]  /*29b0*/  IMAD.IADD R3, R16, 0x1, R3 ;  /* 0x0000000110037824 */ /* 0x000fe400078e0203 */
[----:B------:R-:W-:-:S04]  /*29c0*/  IMAD.WIDE.U32 R96, R224, R94, R16 ;  /* 0x0000005ee0607225 */ /* 0x000fc800078e0010 */
[C---:B------:R-:W-:Y:S02]  /*29d0*/  VIADD R26, R224.reuse, 0x20 ;  /* 0x00000020e01a7836 */ /* 0x040fe40000000000 */
[----:B------:R-:W-:Y:S01]  /*29e0*/  VIADD R14, R224, 0x20 ;  /* 0x00000020e00e7836 */ /* 0x000fe20000000000 */
[----:B------:R-:W-:Y:S01]  /*29f0*/  IADD3 R99, R99, R5, RZ ;  /* 0x0000000563637210 */ /* 0x000fe20007ffe0ff */
[-C--:B------:R-:W-:Y:S01]  /*2a00*/  IMAD R4, R7, R88.reuse, RZ ;  /* 0x0000005807047224 */ /* 0x080fe200078e02ff */
[----:B------:R-:W-:Y:S01]  /*2a10*/  SHF.R.S32.HI R8, RZ, 0x1f, R3 ;  /* 0x0000001fff087819 */ /* 0x000fe20000011403 */
[----:B------:R-:W-:Y:S01]  /*2a20*/  IMAD.IADD R97, R5, 0x1, R97 ;  /* 0x0000000105617824 */ /* 0x000fe200078e0261 */
[----:B------:R-:W-:Y:S02]  /*2a30*/  SEL R5, R111, RZ, P1 ;  /* 0x000000ff6f057207 */ /* 0x000fe40000800000 */
[----:B------:R-:W-:Y:S02]  /*2a40*/  SHF.L.U32 R26, R26, 0x6, RZ ;  /* 0x000000061a1a7819 */ /* 0x000fe400000006ff */
[----:B------:R-:W-:Y:S01]  /*2a50*/  SHF.L.U32 R14, R14, 0x6, RZ ;  /* 0x000000060e0e7819 */ /* 0x000fe200000006ff */
[----:B------:R-:W-:Y:S01]  /*2a60*/  IMAD.WIDE.U32 R92, R224, R88, R216 ;  /* 0x00000058e05c7225 */ /* 0x000fe200078e00d8 */
[----:B------:R-:W-:-:S03]  /*2a70*/  LOP3.LUT R26, R26, 0x1c0, RZ, 0xc0, !PT ;  /* 0x000001c01a1a7812 */ /* 0x000fc600078ec0ff */
[----:B------:R-:W-:Y:S01]  /*2a80*/  IMAD R7, R224, R89, R4 ;  /* 0x00000059e0077224 */ /* 0x000fe200078e0204 */
[-C--:B------:R-:W-:Y:S01]  /*2a90*/  LEA.HI R4, R8, R3.reuse, RZ, 0x6 ;  /* 0x0000000308047211 */ /* 0x080fe200078f30ff */
[----:B------:R-:W-:Y:S01]  /*2aa0*/  IMAD.WIDE.U32 R90, R224, R88, R16 ;  /* 0x00000058e05a7225 */ /* 0x000fe200078e0010 */
[----:B------:R-:W-:Y:S02]  /*2ab0*/  LEA.HI R8, R8, R3, RZ, 0x3 ;  /* 0x0000000308087211 */ /* 0x000fe400078f18ff */
[----:B------:R-:W-:Y:S01]  /*2ac0*/  LOP3.LUT R14, R14, 0x1c0, RZ, 0xc0, !PT ;  /* 0x000001c00e0e7812 */ /* 0x000fe200078ec0ff */
[----:B------:R-:W-:Y:S02]  /*2ad0*/  VIADD R11, R224, 0x40 ;  /* 0x00000040e00b7836 */ /* 0x000fe40000000000 */
[----:B------:R-:W-:Y:S01]  /*2ae0*/  IMAD.IADD R5, R214, 0x1, R5 ;  /* 0x00000001d6057824 */ /* 0x000fe200078e0205 */
[----:B------:R-:W-:Y:S01]  /*2af0*/  IADD3 R93, R93, R7, RZ ;  /* 0x000000075d5d7210 */ /* 0x000fe20007ffe0ff */
[----:B------:R-:W-:Y:S01]  /*2b00*/  IMAD.IADD R91, R7, 0x1, R91 ;  /* 0x00000001075b7824 */ /* 0x000fe200078e025b */
[----:B------:R-:W-:Y:S01]  /*2b10*/  SHF.R.S32.HI R4, RZ, 0x6, R4 ;  /* 0x00000006ff047819 */ /* 0x000fe20000011404 */
[----:B------:R-:W-:Y:S01]  /*2b20*/  IMAD.SHL.U32 R11, R11, 0x40, RZ ;  /* 0x000000400b0b7824 */ /* 0x000fe200078e00ff */
[----:B------:R-:W-:-:S02]  /*2b30*/  LOP3.LUT R7, R26, 0x38, R8, 0xf8, !PT ;  /* 0x000000381a077812 */ /* 0x000fc400078ef808 */
[----:B------:R-:W-:Y:S02]  /*2b40*/  SHF.R.U32.HI R14, RZ, 0x3, R14 ;  /* 0x00000003ff0e7819 */ /* 0x000fe4000001160e */
[----:B------:R-:W-:Y:S02]  /*2b50*/  SHF.R.S32.HI R6, RZ, 0x1f, R5 ;  /* 0x0000001fff067819 */ /* 0x000fe40000011405 */
[----:B------:R-:W-:Y:S02]  /*2b60*/  LOP3.LUT R7, R7, R14, RZ, 0x3c, !PT ;  /* 0x0000000e07077212 */ /* 0x000fe400078e3cff */
[----:B------:R-:W-:Y:S02]  /*2b70*/  LOP3.LUT R11, R11, 0x1c0, RZ, 0xc0, !PT ;  /* 0x000001c00b0b7812 */ /* 0x000fe400078ec0ff */
[----:B------:R-:W-:Y:S02]  /*2b80*/  LEA.HI R10, R6, R5, RZ, 0x3 ;  /* 0x00000005060a7211 */ /* 0x000fe400078f18ff */
[----:B------:R-:W-:Y:S01]  /*2b90*/  LOP3.LUT R9, R11, 0x38, R8, 0xf8, !PT ;  /* 0x000000380b097812 */ /* 0x000fe200078ef808 */
[----:B--2---:R-:W-:-:S04]  /*2ba0*/  IMAD R124, R4, 0x1400, R15 ;  /* 0x00001400047c7824 */ /* 0x004fc800078e020f */
[----:B------:R-:W-:Y:S01]  /*2bb0*/  IMAD.IADD R124, R124, 0x1, R7 ;  /* 0x000000017c7c7824 */ /* 0x000fe200078e0207 */
[----:B------:R-:W-:Y:S02]  /*2bc0*/  LOP3.LUT R7, R11, 0x38, R10, 0xf8, !PT ;  /* 0x000000380b077812 */ /* 0x000fe400078ef80a */
[----:B------:R-:W2:Y:S01]  /*2bd0*/  LDL R11, [R1+0x70] ;  /* 0x00007000010b7983 */ /* 0x000ea20000100800 */
[C---:B------:R-:W-:Y:S01]  /*2be0*/  IMAD.SHL.U32 R27, R224.reuse, 0x40, RZ ;  /* 0x00000040e01b7824 */ /* 0x040fe200078e00ff */
[C---:B------:R-:W-:Y:S01]  /*2bf0*/  SHF.L.U32 R21, R224.reuse, 0x6, RZ ;  /* 0x00000006e0157819 */ /* 0x040fe200000006ff */
[----:B------:R-:W-:-:S03]  /*2c00*/  VIADD R12, R224, 0x40 ;  /* 0x00000040e00c7836 */ /* 0x000fc60000000000 */
[----:B------:R-:W-:Y:S01]  /*2c10*/  LOP3.LUT R27, R27, 0x1c0, RZ, 0xc0, !PT ;  /* 0x000001c01b1b7812 */ /* 0x000fe200078ec0ff */
[----:B------:R-:W-:Y:S01]  /*2c20*/  IMAD.SHL.U32 R12, R12, 0x40, RZ ;  /* 0x000000400c0c7824 */ /* 0x000fe200078e00ff */
[----:B------:R-:W-:Y:S02]  /*2c30*/  LOP3.LUT R21, R21, 0x1c0, RZ, 0xc0, !PT ;  /* 0x000001c015157812 */ /* 0x000fe400078ec0ff */
[----:B------:R-:W-:Y:S02]  /*2c40*/  LOP3.LUT R3, R27, 0x38, R8, 0xf8, !PT ;  /* 0x000000381b037812 */ /* 0x000fe400078ef808 */
[----:B------:R-:W-:Y:S02]  /*2c50*/  SHF.R.U32.HI R21, RZ, 0x3, R21 ;  /* 0x00000003ff157819 */ /* 0x000fe40000011615 */
[----:B------:R-:W-:Y:S01]  /*2c60*/  LOP3.LUT R12, R12, 0x1c0, RZ, 0xc0, !PT ;  /* 0x000001c00c0c7812 */ /* 0x000fe200078ec0ff */
[----:B---3--:R-:W-:Y:S01]  /*2c70*/  IMAD R126, R4, 0x1400, R20 ;  /* 0x00001400047e7824 */ /* 0x008fe200078e0214 */
[----:B------:R-:W-:-:S02]  /*2c80*/  LOP3.LUT R3, R3, R21, RZ, 0x3c, !PT ;  /* 0x0000001503037212 */ /* 0x000fc400078e3cff */
[----:B------:R-:W-:Y:S02]  /*2c90*/  SHF.R.U32.HI R12, RZ, 0x3, R12 ;  /* 0x00000003ff0c7819 */ /* 0x000fe4000001160c */
[----:B------:R-:W-:Y:S01]  /*2ca0*/  LEA.HI R5, R6, R5, RZ, 0x6 ;  /* 0x0000000506057211 */ /* 0x000fe200078f30ff */
[----:B------:R-:W0:Y:S01]  /*2cb0*/  S2R R158, SR_TID.X ;  /* 0x00000000009e7919 */ /* 0x000e220000002100 */
[----:B------:R-:W-:Y:S01]  /*2cc0*/  LOP3.LUT R9, R9, R12, RZ, 0x3c, !PT ;  /* 0x0000000c09097212 */ /* 0x000fe200078e3cff */
[----:B----4-:R-:W-:Y:S01]  /*2cd0*/  IMAD R122, R4, 0x1400, R13 ;  /* 0x00001400047a7824 */ /* 0x010fe200078e020d */
[----:B------:R-:W-:Y:S01]  /*2ce0*/  SHF.R.S32.HI R5, RZ, 0x6, R5 ;  /* 0x00000006ff057819 */ /* 0x000fe20000011405 */
[----:B------:R-:W-:Y:S01]  /*2cf0*/  IMAD.IADD R126, R126, 0x1, R3 ;  /* 0x000000017e7e7824 */ /* 0x000fe200078e0203 */
[----:B------:R-:W-:Y:S01]  /*2d00*/  LOP3.LUT R3, R27, 0x38, R10, 0xf8, !PT ;  /* 0x000000381b037812 */ /* 0x000fe200078ef80a */
[----:B------:R-:W-:Y:S01]  /*2d10*/  IMAD.IADD R122, R122, 0x1, R9 ;  /* 0x000000017a7a7824 */ /* 0x000fe200078e0209 */
[----:B-----5:R-:W-:Y:S01]  /*2d20*/  SHF.R.S32.HI R9, RZ, 0x1f, R127 ;  /* 0x0000001fff097819 */ /* 0x020fe2000001147f */
[----:B------:R-:W-:Y:S01]  /*2d30*/  IMAD R125, R5, 0x1400, R20 ;  /* 0x00001400057d7824 */ /* 0x000fe200078e0214 */
[----:B------:R-:W-:-:S04]  /*2d40*/  LOP3.LUT R4, R3, R21, RZ, 0x3c, !PT ;  /* 0x0000001503047212 */ /* 0x000fc800078e3cff */
[----:B------:R-:W-:Y:S01]  /*2d50*/  IADD3 R125, R125, R4, RZ ;  /* 0x000000047d7d7210 */ /* 0x000fe20007ffe0ff */
[----:B------:R-:W-:Y:S01]  /*2d60*/  IMAD R4, R9, R94, RZ ;  /* 0x0000005e09047224 */ /* 0x000fe200078e02ff */
[----:B------:R-:W-:Y:S02]  /*2d70*/  LOP3.LUT R12, R7, R12, RZ, 0x3c, !PT ;  /* 0x0000000c070c7212 */ /* 0x000fe400078e3cff */
[----:B------:R-:W-:Y:S01]  /*2d80*/  LOP3.LUT R6, R26, 0x38, R10, 0xf8, !PT ;  /* 0x000000381a067812 */ /* 0x000fe200078ef80a */
[----:B------:R-:W-:Y:S01]  /*2d90*/  IMAD R7, R127, R95, R4 ;  /* 0x0000005f7f077224 */ /* 0x000fe200078e0204 */
[----:B------:R-:W-:Y:S01]  /*2da0*/  ISETP.GE.AND P0, PT, R22, UR4, PT ;  /* 0x0000000416007c0c */ /* 0x000fe2000bf06270 */
[----:B------:R-:W-:Y:S01]  /*2db0*/  IMAD R4, R9, R88, RZ ;  /* 0x0000005809047224 */ /* 0x000fe200078e02ff */
[----:B------:R-:W-:Y:S01]  /*2dc0*/  LOP3.LUT R6, R6, R14, RZ, 0x3c, !PT ;  /* 0x0000000e06067212 */ /* 0x000fe200078e3cff */
[C---:B------:R-:W-:Y:S01]  /*2dd0*/  IMAD R123, R5.reuse, 0x1400, R15 ;  /* 0x00001400057b7824 */ /* 0x040fe200078e020f */
[C---:B------:R-:W-:Y:S01]  /*2de0*/  SHF.L.U64.HI R103, R88.reuse, 0x5, R89 ;  /* 0x0000000558677819 */ /* 0x040fe20000010259 */
[----:B------:R-:W-:Y:S01]  /*2df0*/  IMAD R121, R5, 0x1400, R13 ;  /* 0x0000140005797824 */ /* 0x000fe200078e020d */
[----:B------:R-:W-:Y:S01]  /*2e00*/  SHF.L.U64.HI R107, R88, 0x6, R89 ;  /* 0x00000006586b7819 */ /* 0x000fe20000010259 */
[----:B------:R-:W-:Y:S01]  /*2e10*/  IMAD R5, R89, 0x50, RZ ;  /* 0x0000005059057824 */ /* 0x000fe200078e02ff */
[----:B------:R-:W-:Y:S01]  /*2e20*/  SEL R3, RZ, 0x8, P0 ;  /* 0x00000008ff037807 */ /* 0x000fe20000000000 */
[----:B------:R-:W-:-:S02]  /*2e30*/  IMAD R9, R127, R89, R4 ;  /* 0x000000597f097224 */ /* 0x000fc400078e0204 */
[C---:B------:R-:W-:Y:S02]  /*2e40*/  IMAD.SHL.U32 R104, R88.reuse, 0x20, RZ ;  /* 0x0000002058687824 */ /* 0x040fe400078e00ff */
[----:B------:R-:W-:Y:S02]  /*2e50*/  IMAD.SHL.U32 R108, R88, 0x40, RZ ;  /* 0x00000040586c7824 */ /* 0x000fe400078e00ff */
[----:B------:R-:W-:-:S04]  /*2e60*/  IMAD.WIDE.U32 R92, R127, R88, R92 ;  /* 0x000000587f5c7225 */ /* 0x000fc800078e005c */
[----:B------:R-:W-:-:S04]  /*2e70*/  IMAD.WIDE.U32 R90, R127, R88, R90 ;  /* 0x000000587f5a7225 */ /* 0x000fc800078e005a */
[----:B------:R-:W-:-:S04]  /*2e80*/  IMAD.WIDE.U32 R96, R127, R94, R96 ;  /* 0x0000005e7f607225 */ /* 0x000fc800078e0060 */
[----:B------:R-:W-:-:S04]  /*2e90*/  IMAD.WIDE.U32 R88, R88, 0x50, RZ ;  /* 0x0000005058587825 */ /* 0x000fc800078e00ff */
[----:B------:R-:W-:Y:S01]  /*2ea0*/  IMAD.WIDE.U32 R98, R127, R94, R98 ;  /* 0x0000005e7f627225 */ /* 0x000fe200078e0062 */
[----:B------:R-:W-:-:S03]  /*2eb0*/  IADD3 R4, R7, R97, RZ ;  /* 0x0000006107047210 */ /* 0x000fc60007ffe0ff */
[----:B------:R-:W-:Y:S01]  /*2ec0*/  IMAD.IADD R114, R114, 0x1, R25 ;  /* 0x0000000172727824 */ /* 0x000fe200078e0219 */
[----:B------:R-:W-:Y:S01]  /*2ed0*/  LOP3.LUT R25, R0, R3, RZ, 0xfc, !PT ;  /* 0x0000000300197212 */ /* 0x000fe200078efcff */
[----:B------:R-:W-:Y:S02]  /*2ee0*/  IMAD.IADD R123, R123, 0x1, R6 ;  /* 0x000000017b7b7824 */ /* 0x000fe400078e0206 */
[----:B------:R-:W-:Y:S01]  /*2ef0*/  IMAD.IADD R120, R89, 0x1, R5 ;  /* 0x0000000159787824 */ /* 0x000fe200078e0205 */
[C---:B------:R-:W-:Y:S01]  /*2f00*/  SHF.L.U64.HI R101, R94.reuse, 0x5, R95 ;  /* 0x000000055e657819 */ /* 0x040fe2000001025f */
[----:B------:R-:W-:Y:S01]  /*2f10*/  IMAD.IADD R3, R99, 0x1, R7 ;  /* 0x0000000163037824 */ /* 0x000fe200078e0207 */
[C---:B------:R-:W-:Y:S01]  /*2f20*/  SHF.L.U64.HI R105, R94.reuse, 0x6, R95 ;  /* 0x000000065e697819 */ /* 0x040fe2000001025f */
[----:B------:R-:W-:Y:S01]  /*2f30*/  IMAD.IADD R5, R93, 0x1, R9 ;  /* 0x000000015d057824 */ /* 0x000fe200078e0209 */
[C---:B------:R-:W-:Y:S01]  /*2f40*/  SHF.L.U32 R106, R94.reuse, 0x6, RZ ;  /* 0x000000065e6a7819 */ /* 0x040fe200000006ff */
[----:B------:R-:W-:Y:S01]  /*2f50*/  IMAD.IADD R6, R9, 0x1, R91 ;  /* 0x0000000109067824 */ /* 0x000fe200078e025b */
[----:B------:R-:W-:Y:S01]  /*2f60*/  SHF.R.S32.HI R7, RZ, 0x3, R8 ;  /* 0x00000003ff077819 */ /* 0x000fe20000011408 */
[----:B------:R-:W-:Y:S01]  /*2f70*/  IMAD R115, R95, 0x50, RZ ;  /* 0x000000505f737824 */ /* 0x000fe200078e02ff */
[----:B------:R-:W-:Y:S01]  /*2f80*/  SHF.R.S32.HI R9, RZ, 0x3, R10 ;  /* 0x00000003ff097819 */ /* 0x000fe2000001140a */
[----:B------:R-:W-:Y:S01]  /*2f90*/  IMAD.SHL.U32 R102, R94, 0x20, RZ ;  /* 0x000000205e667824 */ /* 0x000fe200078e00ff */
[----:B------:R-:W-:Y:S01]  /*2fa0*/  LOP3.LUT R8, R8, 0xfffffff8, RZ, 0xc0, !PT ;  /* 0xfffffff808087812 */ /* 0x000fe200078ec0ff */
[----:B------:R-:W-:Y:S01]  /*2fb0*/  IMAD.WIDE.U32 R94, R94, 0x50, RZ ;  /* 0x000000505e5e7825 */ /* 0x000fe200078e00ff */
[----:B------:R-:W-:-:S02]  /*2fc0*/  LOP3.LUT R10, R10, 0xfffffff8, RZ, 0xc0, !PT ;  /* 0xfffffff80a0a7812 */ /* 0x000fc400078ec0ff */
[----:B------:R-:W-:Y:S01]  /*2fd0*/  LOP3.LUT R20, R25, 0x2, RZ, 0xc0, !PT ;  /* 0x0000000219147812 */ /* 0x000fe200078ec0ff */
[----:B------:R-:W-:Y:S01]  /*2fe0*/  IMAD.IADD R121, R121, 0x1, R12 ;  /* 0x0000000179797824 */ /* 0x000fe200078e020c */
[----:B------:R-:W-:Y:S01]  /*2ff0*/  LOP3.LUT R21, R25, 0x4, RZ, 0xc0, !PT ;  /* 0x0000000419157812 */ /* 0x000fe200078ec0ff */
[----:B------:R-:W-:Y:S01]  /*3000*/  IMAD.IADD R115, R95, 0x1, R115 ;  /* 0x000000015f737824 */ /* 0x000fe200078e0273 */
[----:B0-----:R-:W-:Y:S02]  /*3010*/  LEA.HI R158, R158, 0x8, RZ, 0x19 ;  /* 0x000000089e9e7811 */ /* 0x001fe400078fc8ff */
[----:B------:R-:W-:Y:S02]  /*3020*/  SHF.L.U32 R111, R111, 0x1, RZ ;  /* 0x000000016f6f7819 */ /* 0x000fe400000006ff */
[----:B------:R-:W-:Y:S02]  /*3030*/  LOP3.LUT R0, R0, 0x1, RZ, 0xc0, !PT ;  /* 0x0000000100007812 */ /* 0x000fe400078ec0ff */
[----:B------:R-:W-:-:S02]  /*3040*/  LOP3.LUT R25, R25, 0x8, RZ, 0xc0, !PT ;  /* 0x0000000819197812 */ /* 0x000fc400078ec0ff */
[----:B------:R-:W-:Y:S02]  /*3050*/  SHF.R.S32.HI R113, RZ, 0x1f, R100 ;  /* 0x0000001fff717819 */ /* 0x000fe40000011464 */
[----:B------:R-:W-:Y:S02]  /*3060*/  SHF.R.S32.HI R26, RZ, 0x1f, R8 ;  /* 0x0000001fff1a7819 */ /* 0x000fe40000011408 */
[----:B------:R-:W-:Y:S01]  /*3070*/  SHF.R.S32.HI R27, RZ, 0x1f, R10 ;  /* 0x0000001fff1b7819 */ /* 0x000fe2000001140a */
[----:B--2---:R-:W-:-:S07]  /*3080*/  IMAD R109, R11, 0x20, R224 ;  /* 0x000000200b6d7824 */ /* 0x004fce00078e02e0 */
.L_x_561:
[----:B-1----:R-:W2:Y:S01]  /*3090*/  LDL R31, [R1+0x6c] ;  /* 0x00006c00011f7983 */ /* 0x002ea20000100800 */
[----:B------:R-:W0:Y:S01]  /*30a0*/  LDC R77, c[0x0][0x430] ;  /* 0x00010c00ff4d7b82 */ /* 0x000e220000000800 */
[----:B------:R-:W-:Y:S01]  /*30b0*/  IADD3 R2, R2, -0x1, RZ ;  /* 0xffffffff02027810 */ /* 0x000fe20007ffe0ff */
[----:B------:R-:W-:Y:S01]  /*30c0*/  IMAD.MOV.U32 R76, RZ, RZ, RZ ;  /* 0x000000ffff4c7224 */ /* 0x000fe200078e00ff */
[----:B------:R-:W-:-:S03]  /*30d0*/  ULDC.64 UR4, c[0x0][0x208] ;  /* 0x0000820000047ab9 */ /* 0x000fc60000000a00 */
[----:B------:R-:W-:Y:S02]  /*30e0*/  IMAD R13, R2, 0x50, R109 ;  /* 0x00000050020d7824 */ /* 0x000fe400078e026d */
[----:B------:R-:W1:Y:S02]  /*30f0*/  LDC R110, c[0x0][0x3f4] ;  /* 0x0000fd00ff6e7b82 */ /* 0x000e640000000800 */
[----:B------:R-:W-:Y:S01]  /*3100*/  IMAD.IADD R32, R114, 0x1, R13 ;  /* 0x0000000172207824 */ /* 0x000fe200078e020d */
[----:B------:R-:W-:-:S03]  /*3110*/  ISETP.GE.AND P0, PT, R13, R24, PT ;  /* 0x000000180d00720c */ /* 0x000fc60003f06270 */
[----:B------:R-:W-:Y:S01]  /*3120*/  IMAD.MOV.U32 R28, RZ, RZ, R32 ;  /* 0x000000ffff1c7224 */ /* 0x000fe200078e0020 */
[----:B------:R-:W-:Y:S02]  /*3130*/  ISETP.GT.OR P0, PT, R109, 0x4f, P0 ;  /* 0x0000004f6d00780c */ /* 0x000fe40000704670 */
[----:B0-----:R-:W-:-:S11]  /*3140*/  ISETP.NE.AND P3, PT, R77, 0x1, PT ;  /* 0x000000014d00780c */ /* 0x001fd60003f65270 */
[----:B------:R-:W0:Y:S08]  /*3150*/  @!P0 LDC.64 R14, c[0x0][0x428] ;  /* 0x00010a00ff0e8b82 */ /* 0x000e300000000a00 */
[----:B------:R-:W3:Y:S08]  /*3160*/  @!P0 LDC.64 R12, c[0x0][0x418] ;  /* 0x00010600ff0c8b82 */ /* 0x000ef00000000a00 */
[----:B------:R-:W4:Y:S08]  /*3170*/  @P3 LDC R11, c[0x0][0x434] ;  /* 0x00010d00ff0b3b82 */ /* 0x000f300000000800 */
[----:B------:R-:W1:Y:S01]  /*3180*/  @P3 LDC R30, c[0x0][0x438] ;  /* 0x00010e00ff1e3b82 */ /* 0x000e620000000800 */
[----:B----4-:R-:W-:-:S05]  /*3190*/  @P3 IMAD.HI.U32 R11, R32, R11, RZ ;  /* 0x0000000b200b3227 */ /* 0x010fca00078e00ff */
[----:B-1----:R-:W-:Y:S01]  /*31a0*/  @P3 SHF.R.U32.HI R28, RZ, R30, R11 ;  /* 0x0000001eff1c3219 */ /* 0x002fe2000001160b */
[----:B0-----:R-:W-:-:S03]  /*31b0*/  @!P0 IMAD R11, R113, R14, RZ ;  /* 0x0000000e710b8224 */ /* 0x001fc600078e02ff */
[--C-:B------:R-:W-:Y:S01]  /*31c0*/  @!P0 SHF.R.S32.HI R29, RZ, 0x1f, R28.reuse ;  /* 0x0000001fff1d8819 */ /* 0x100fe2000001141c */
[C---:B------:R-:W-:Y:S02]  /*31d0*/  @!P0 IMAD R11, R100.reuse, R15, R11 ;  /* 0x0000000f640b8224 */ /* 0x040fe400078e020b */
[----:B------:R-:W-:-:S05]  /*31e0*/  @!P0 IMAD.WIDE.U32 R14, R100, R14, R28 ;  /* 0x0000000e640e8225 */ /* 0x000fca00078e001c */
[----:B------:R-:W-:Y:S02]  /*31f0*/  @!P0 IADD3 R11, R15, R11, RZ ;  /* 0x0000000b0f0b8210 */ /* 0x000fe40007ffe0ff */
[----:B---3--:R-:W-:-:S04]  /*3200*/  @!P0 LEA R12, P3, R14, R12, 0x2 ;  /* 0x0000000c0e0c8211 */ /* 0x008fc800078610ff */
[----:B------:R-:W-:Y:S02]  /*3210*/  @!P0 LEA.HI.X R13, R14, R13, R11, 0x2, P3 ;  /* 0x0000000d0e0d8211 */ /* 0x000fe400018f140b */
[----:B------:R-:W-:-:S03]  /*3220*/  ISETP.GT.AND P3, PT, R2, R112, PT ;  /* 0x000000700200720c */ /* 0x000fc60003f64270 */
[----:B------:R0:W5:Y:S01]  /*3230*/  @!P0 LDG.E R76, desc[UR4][R12.64] ;  /* 0x000000040c4c8981 */ /* 0x000162000c1e1900 */
[----:B------:R-:W-:Y:S01]  /*3240*/  ISETP.GE.AND P0, PT, R110, 0x1, PT ;  /* 0x000000016e00780c */ /* 0x000fe20003f06270 */
[----:B------:R-:W-:Y:S01]  /*3250*/  IMAD.MOV R14, RZ, RZ, -R28 ;  /* 0x000000ffff0e7224 */ /* 0x000fe200078e0a1c */
[----:B------:R-:W-:Y:S01]  /*3260*/  LOP3.LUT R18, R18, 0xfffffffe, RZ, 0xc0, !PT ;  /* 0xfffffffe12127812 */ /* 0x000fe200078ec0ff */
[----:B------:R-:W-:Y:S05]  /*3270*/  YIELD ;  /* 0x0000000000007946 */ /* 0x000fea0003800000 */
[----:B------:R-:W-:Y:S01]  /*3280*/  BSSY B0, `(.L_x_445) ;  /* 0x0000813000007945 */ /* 0x000fe20003800000 */
[----:B------:R-:W-:Y:S01]  /*3290*/  IMAD R77, R77, R14, R32 ;  /* 0x0000000e4d4d7224 */ /* 0x000fe200078e0220 */
[----:B------:R-:W-:Y:S01]  /*32a0*/  @P3 LOP3.LUT R18, R18, 0x1, RZ, 0xfc, !PT ;  /* 0x0000000112123812 */ /* 0x000fe200078efcff */
[----:B--2---:R-:W-:-:S05]  /*32b0*/  IMAD R78, R213, 0x5000, R31 ;  /* 0x00005000d54e7824 */ /* 0x004fca00078e021f */
[----:B------:R-:W-:Y:S01]  /*32c0*/  LEA R78, R78, R23, 0x1 ;  /* 0x000000174e4e7211 */ /* 0x000fe200078e08ff */
[----:B0-----:R-:W-:Y:S06]  /*32d0*/  @!P0 BRA `(.L_x_446) ;  /* 0x0000007800548947 */ /* 0x001fec0003800000 */
[----:B------:R-:W-:Y:S01]  /*32e0*/  SHF.R.S32.HI R79, RZ, 0x1f, R77 ;  /* 0x0000001fff4f7819 */ /* 0x000fe2000001144d */
[----:B------:R-:W-:Y:S01]  /*32f0*/  ULDC.64 UR4, c[0x0][0x300] ;  /* 0x0000c00000047ab9 */ /* 0x000fe20000000a00 */
[----:B-----5:R-:W-:Y:S01]  /*3300*/  SHF.R.S32.HI R84, RZ, 0x1f, R76 ;  /* 0x0000001fff547819 */ /* 0x020fe2000001144c */
[----:B------:R-:W-:Y:S01]  /*3310*/  IMAD.WIDE.U32 R12, R77, UR4, RZ ;  /* 0x000000044d0c7c25 */ /* 0x000fe2000f8e00ff */
[----:B------:R-:W-:Y:S02]  /*3320*/  ULDC.U8 UR6, c[0x0][0x410] ;  /* 0x0001040000067ab9 */ /* 0x000fe40000000000 */
[----:B------:R-:W-:Y:S01]  /*3330*/  ISETP.NE.AND P0, PT, RZ, UR6, PT ;  /* 0x00000006ff007c0c */ /* 0x000fe2000bf05270 */
[----:B------:R-:W-:Y:S02]  /*3340*/  IMAD R14, R79, UR4, RZ ;  /* 0x000000044f0e7c24 */ /* 0x000fe4000f8e02ff */
[----:B------:R-:W-:Y:S02]  /*3350*/  IMAD R85, R2, -0x50, R24 ;  /* 0xffffffb002557824 */ /* 0x000fe400078e0218 */
[----:B------:R-:W-:Y:S01]  /*3360*/  IMAD R11, R77, UR5, R14 ;  /* 0x000000054d0b7c24 */ /* 0x000fe2000f8e020e */
[----:B------:R-:W-:Y:S01]  /*3370*/  ULDC.64 UR4, c[0x0][0x310] ;  /* 0x0000c40000047ab9 */ /* 0x000fe20000000a00 */
[----:B------:R-:W-:Y:S01]  /*3380*/  IMAD R14, R115, R2, RZ ;  /* 0x00000002730e7224 */ /* 0x000fe200078e02ff */
[----:B------:R-:W-:Y:S01]  /*3390*/  VIMNMX R85, R85, 0x50, PT ;  /* 0x0000005055557848 */ /* 0x000fe20003fe0100 */
[----:B------:R-:W-:-:S02]  /*33a0*/  IMAD R15, R84, UR4, RZ ;  /* 0x00000004540f7c24 */ /* 0x000fc4000f8e02ff */
[----:B------:R-:W-:Y:S01]  /*33b0*/  IMAD.IADD R13, R13, 0x1, R11 ;  /* 0x000000010d0d7824 */ /* 0x000fe200078e020b */
[----:B------:R-:W-:Y:S01]  /*33c0*/  SHF.R.S32.HI R11, RZ, 0x1f, R2 ;  /* 0x0000001fff0b7819 */ /* 0x000fe20000011402 */
[C---:B------:R-:W-:Y:S02]  /*33d0*/  IMAD R15, R76.reuse, UR5, R15 ;  /* 0x000000054c0f7c24 */ /* 0x040fe4000f8e020f */
[----:B------:R-:W-:Y:S01]  /*33e0*/  IMAD.WIDE.U32 R12, R76, UR4, R12 ;  /* 0x000000044c0c7c25 */ /* 0x000fe2000f8e000c */
[----:B------:R-:W-:-:S03]  /*33f0*/  ULDC.64 UR4, c[0x0][0x308] ;  /* 0x0000c20000047ab9 */ /* 0x000fc60000000a00 */
[----:B------:R-:W-:Y:S02]  /*3400*/  IMAD.IADD R13, R13, 0x1, R15 ;  /* 0x000000010d0d7824 */ /* 0x000fe400078e020f */
[----:B------:R-:W-:Y:S02]  /*3410*/  IMAD R15, R120, R2, RZ ;  /* 0x00000002780f7224 */ /* 0x000fe400078e02ff */
[----:B------:R-:W-:-:S04]  /*3420*/  IMAD.WIDE.U32 R116, R223, UR4, R12 ;  /* 0x00000004df747c25 */ /* 0x000fc8000f8e000c */
[C---:B------:R-:W-:Y:S02]  /*3430*/  IMAD R29, R11.reuse, R94, R14 ;  /* 0x0000005e0b1d7224 */ /* 0x040fe400078e020e */
[----:B------:R-:W-:Y:S02]  /*3440*/  IMAD R31, R11, R88, R15 ;  /* 0x000000580b1f7224 */ /* 0x000fe400078e020f */
[----:B------:R-:W-:Y:S01]  /*3450*/  IMAD R11, R223, UR5, R117 ;  /* 0x00000005df0b7c24 */ /* 0x000fe2000f8e0275 */
[----:B------:R-:W-:Y:S01]  /*3460*/  ULDC.64 UR4, c[0x0][0x2e8] ;  /* 0x0000ba0000047ab9 */ /* 0x000fe20000000a00 */
[----:B------:R-:W-:Y:S01]  /*3470*/  IMAD.WIDE.U32 R14, R94, R2, RZ ;  /* 0x000000025e0e7225 */ /* 0x000fe200078e00ff */
[----:B------:R-:W-:-:S03]  /*3480*/  LEA R117, P3, R116, UR4, 0x1 ;  /* 0x0000000474757c11 */ /* 0x000fc6000f8608ff */
[----:B------:R-:W-:Y:S01]  /*3490*/  IMAD.WIDE.U32 R12, R88, R2, RZ ;  /* 0x00000002580c7225 */ /* 0x000fe200078e00ff */
[----:B------:R-:W-:Y:S02]  /*34a0*/  LEA.HI.X R116, R116, UR5, R11, 0x1, P3 ;  /* 0x0000000574747c11 */ /* 0x000fe400098f0c0b */
[----:B------:R-:W-:Y:S01]  /*34b0*/  IADD3 R11, R15, R29, RZ ;  /* 0x0000001d0f0b7210 */ /* 0x000fe20007ffe0ff */
[----:B------:R-:W-:Y:S01]  /*34c0*/  IMAD.IADD R80, R13, 0x1, R31 ;  /* 0x000000010d507824 */ /* 0x000fe200078e021f */
[----:B------:R-:W-:Y:S06]  /*34d0*/  @!P0 BRA `(.L_x_447) ;  /* 0x0000003800548947 */ /* 0x000fec0003800000 */
[----:B------:R-:W-:Y:S01]  /*34e0*/  ISETP.GE.AND P3, PT, R224, R85, PT ;  /* 0x00000055e000720c */ /* 0x000fe20003f66270 */
[----:B------:R-:W-:Y:S01]  /*34f0*/  BSSY B1, `(.L_x_448) ;  /* 0x000002a000017945 */ /* 0x000fe20003800000 */
        /* <DEDUP_REMOVED lines=9> */
[----:B------:R-:W-:Y:S06]  /*3590*/  @P3 BRA `(.L_x_449) ;  /* 0x00000000007c3947 */ /* 0x000fec0003800000 */
[----:B------:R-:W-:Y:S01]  /*35a0*/  IADD3 R28, P4, R98, R14, RZ ;  /* 0x0000000e621c7210 */ /* 0x000fe20007f9e0ff */
[----:B------:R-:W-:Y:S01]  /*35b0*/  ULDC.64 UR4, c[0x0][0x3e8] ;  /* 0x0000fa0000047ab9 */ /* 0x000fe20000000a00 */
[----:B------:R-:W-:Y:S01]  /*35c0*/  IADD3 R29, P0, R92, R12, RZ ;  /* 0x0000000c5c1d7210 */ /* 0x000fe20007f1e0ff */
[----:B------:R-:W-:Y:S01]  /*35d0*/  ULDC.64 UR6, c[0x0][0x400] ;  /* 0x0001000000067ab9 */ /* 0x000fe20000000a00 */
[----:B------:R-:W-:Y:S01]  /*35e0*/  CS2R R72, SRZ ;  /* 0x0000000000487805 */ /* 0x000fe2000001ff00 */
[----:B------:R-:W-:Y:S01]  /*35f0*/  IMAD.X R31, R11, 0x1, R3, P4 ;  /* 0x000000010b1f7824 */ /* 0x000fe200020e0603 */
[----:B------:R-:W-:Y:S02]  /*3600*/  LEA R30, P4, R28, UR4, 0x1 ;  /* 0x000000041c1e7c11 */ /* 0x000fe4000f8808ff */
[----:B------:R-:W-:Y:S02]  /*3610*/  CS2R R68, SRZ ;  /* 0x0000000000447805 */ /* 0x000fe4000001ff00 */
[----:B------:R-:W-:-:S02]  /*3620*/  IADD3.X R32, R80, R5, RZ, P0, !PT ;  /* 0x0000000550207210 */ /* 0x000fc400007fe4ff */
[----:B------:R-:W-:Y:S02]  /*3630*/  CS2R R74, SRZ ;  /* 0x00000000004a7805 */ /* 0x000fe4000001ff00 */
[----:B------:R-:W-:Y:S02]  /*3640*/  LEA.HI.X R31, R28, UR5, R31, 0x1, P4 ;  /* 0x000000051c1f7c11 */ /* 0x000fe4000a0f0c1f */
[----:B------:R-:W-:Y:S02]  /*3650*/  CS2R R70, SRZ ;  /* 0x0000000000467805 */ /* 0x000fe4000001ff00 */
[C---:B------:R-:W-:Y:S01]  /*3660*/  LEA R28, P0, R29.reuse, UR6, 0x1 ;  /* 0x000000061d1c7c11 */ /* 0x040fe2000f8008ff */
[----:B------:R-:W-:Y:S01]  /*3670*/  ULDC.64 UR8, c[0x0][0x208] ;  /* 0x0000820000087ab9 */ /* 0x000fe20000000a00 */
[----:B------:R-:W-:Y:S02]  /*3680*/  ISETP.GE.AND P4, PT, R216, R110, PT ;  /* 0x0000006ed800720c */ /* 0x000fe40003f86270 */
[----:B------:R-:W-:-:S02]  /*3690*/  LEA.HI.X R29, R29, UR7, R32, 0x1, P0 ;  /* 0x000000071d1d7c11 */ /* 0x000fc400080f0c20 */
[----:B------:R-:W-:Y:S02]  /*36a0*/  ISETP.GE.AND P0, PT, R221, R110, PT ;  /* 0x0000006edd00720c */ /* 0x000fe40003f06270 */
[----:B------:R-:W-:-:S07]  /*36b0*/  CS2R R64, SRZ ;  /* 0x0000000000407805 */ /* 0x000fce000001ff00 */
[----:B------:R0:W5:Y:S04]  /*36c0*/  @!P4 LDG.E.64 R72, desc[UR8][R30.64] ;  /* 0x000000081e48c981 */ /* 0x000168000c1e1b00 */
[----:B------:R0:W5:Y:S01]  /*36d0*/  @!P4 LDG.E.64 R74, desc[UR8][R28.64] ;  /* 0x000000081c4ac981 */ /* 0x000162000c1e1b00 */
[----:B------:R-:W-:-:S03]  /*36e0*/  ISETP.GE.AND P4, PT, R220, R110, PT ;  /* 0x0000006edc00720c */ /* 0x000fc60003f86270 */
[----:B------:R0:W5:Y:S04]  /*36f0*/  @!P0 LDG.E.64 R68, desc[UR8][R30.64+0x40] ;  /* 0x000040081e448981 */ /* 0x000168000c1e1b00 */
[----:B------:R0:W5:Y:S01]  /*3700*/  @!P0 LDG.E.64 R70, desc[UR8][R28.64+0x40] ;  /* 0x000040081c468981 */ /* 0x000162000c1e1b00 */
[----:B------:R-:W-:Y:S02]  /*3710*/  ISETP.GE.AND P0, PT, R222, R110, PT ;  /* 0x0000006ede00720c */ /* 0x000fe40003f06270 */
[----:B------:R-:W-:Y:S02]  /*3720*/  CS2R R60, SRZ ;  /* 0x00000000003c7805 */ /* 0x000fe4000001ff00 */
[----:B------:R-:W-:Y:S02]  /*3730*/  CS2R R66, SRZ ;  /* 0x0000000000427805 */ /* 0x000fe4000001ff00 */
[----:B------:R-:W-:Y:S01]  /*3740*/  CS2R R62, SRZ ;  /* 0x00000000003e7805 */ /* 0x000fe2000001ff00 */
[----:B------:R0:W5:Y:S04]  /*3750*/  @!P4 LDG.E.64 R64, desc[UR8][R30.64+0x80] ;  /* 0x000080081e40c981 */ /* 0x000168000c1e1b00 */
[----:B------:R0:W5:Y:S04]  /*3760*/  @!P4 LDG.E.64 R66, desc[UR8][R28.64+0x80] ;  /* 0x000080081c42c981 */ /* 0x000168000c1e1b00 */
[----:B------:R0:W5:Y:S04]  /*3770*/  @!P0 LDG.E.64 R60, desc[UR8][R30.64+0xc0] ;  /* 0x0000c0081e3c8981 */ /* 0x000168000c1e1b00 */
[----:B------:R0:W5:Y:S02]  /*3780*/  @!P0 LDG.E.64 R62, desc[UR8][R28.64+0xc0] ;  /* 0x0000c0081c3e8981 */ /* 0x000164000c1e1b00 */
.L_x_449:
[----:B------:R-:W-:Y:S05]  /*3790*/  BSYNC B1 ;  /* 0x0000000000017941 */ /* 0x000fea0003800000 */
.L_x_448:
[----:B0----5:R-:W-:Y:S01]  /*37a0*/  IMAD.MOV.U32 R28, RZ, RZ, R60 ;  /* 0x000000ffff1c7224 */ /* 0x021fe200078e003c */
[----:B------:R-:W-:Y:S01]  /*37b0*/  MOV R29, R64 ;  /* 0x00000040001d7202 */ /* 0x000fe20000000f00 */
[----:B------:R-:W-:Y:S01]  /*37c0*/  IMAD.MOV.U32 R30, RZ, RZ, R61 ;  /* 0x000000ffff1e7224 */ /* 0x000fe200078e003d */
[----:B------:R-:W-:Y:S01]  /*37d0*/  BSSY B1, `(.L_x_450) ;  /* 0x0000045000017945 */ /* 0x000fe20003800000 */
[----:B------:R-:W-:Y:S01]  /*37e0*/  VIADD R31, R224, 0x20 ;  /* 0x00000020e01f7836 */ /* 0x000fe20000000000 */
[----:B------:R-:W-:Y:S01]  /*37f0*/  PRMT R147, R28, 0x7610, R147 ;  /* 0x000076101c937816 */ /* 0x000fe20000000093 */
[----:B------:R-:W-:Y:S01]  /*3800*/  IMAD.MOV.U32 R28, RZ, RZ, R65 ;  /* 0x000000ffff1c7224 */ /* 0x000fe200078e0041 */
[----:B------:R-:W-:Y:S01]  /*3810*/  PRMT R146, R30, 0x7610, R146 ;  /* 0x000076101e927816 */ /* 0x000fe20000000092 */
[----:B------:R-:W-:Y:S01]  /*3820*/  IMAD.MOV.U32 R30, RZ, RZ, R72 ;  /* 0x000000ffff1e7224 */ /* 0x000fe200078e0048 */
[----:B------:R-:W-:Y:S01]  /*3830*/  PRMT R149, R29, 0x7610, R149 ;  /* 0x000076101d957816 */ /* 0x000fe20000000095 */
[----:B------:R-:W-:Y:S01]  /*3840*/  IMAD.MOV.U32 R29, RZ, RZ, R68 ;  /* 0x000000ffff1d7224 */ /* 0x000fe200078e0044 */
[----:B------:R-:W-:-:S02]  /*3850*/  PRMT R148, R28, 0x7610, R148 ;  /* 0x000076101c947816 */ /* 0x000fc40000000094 */
[----:B------:R-:W-:Y:S02]  /*3860*/  CS2R R48, SRZ ;  /* 0x0000000000307805 */ /* 0x000fe4000001ff00 */
[----:B------:R-:W-:Y:S02]  /*3870*/  MOV R28, R69 ;  /* 0x00000045001c7202 */ /* 0x000fe40000000f00 */
[----:B------:R-:W-:Y:S02]  /*3880*/  CS2R R52, SRZ ;  /* 0x0000000000347805 */ /* 0x000fe4000001ff00 */
[----:B------:R-:W-:Y:S01]  /*3890*/  PRMT R119, R30, 0x7610, R119 ;  /* 0x000076101e777816 */ /* 0x000fe20000000077 */
[----:B------:R-:W-:Y:S01]  /*38a0*/  IMAD.MOV.U32 R30, RZ, RZ, R63 ;  /* 0x000000ffff1e7224 */ /* 0x000fe200078e003f */
[----:B------:R-:W-:Y:S01]  /*38b0*/  PRMT R150, R28, 0x5410, R29 ;  /* 0x000054101c967816 */ /* 0x000fe2000000001d */
[----:B------:R-:W-:Y:S01]  /*38c0*/  IMAD.MOV.U32 R29, RZ, RZ, R73 ;  /* 0x000000ffff1d7224 */ /* 0x000fe200078e0049 */
[----:B------:R-:W-:-:S02]  /*38d0*/  ISETP.GE.AND P4, PT, R31, R85, PT ;  /* 0x000000551f00720c */ /* 0x000fc40003f86270 */
[----:B------:R-:W-:Y:S02]  /*38e0*/  CS2R R56, SRZ ;  /* 0x0000000000387805 */ /* 0x000fe4000001ff00 */
[----:B------:R-:W-:Y:S02]  /*38f0*/  MOV R28, R62 ;  /* 0x0000003e001c7202 */ /* 0x000fe40000000f00 */
[----:B------:R-:W-:Y:S02]  /*3900*/  CS2R R46, SRZ ;  /* 0x00000000002e7805 */ /* 0x000fe4000001ff00 */
        /* <DEDUP_REMOVED lines=15> */
[----:B------:R-:W-:Y:S02]  /*3a00*/  PRMT R152, R29, 0x5410, R30 ;  /* 0x000054101d987816 */ /* 0x000fe4000000001e */
[----:B------:R-:W-:Y:S01]  /*3a10*/  PRMT R119, R119, 0x5410, R28 ;  /* 0x0000541077777816 */ /* 0x000fe2000000001c */
[----:B------:R-:W-:Y:S06]  /*3a20*/  @P4 BRA `(.L_x_451) ;  /* 0x00000000007c4947 */ /* 0x000fec0003800000 */
[----:B------:R-:W-:Y:S01]  /*3a30*/  IADD3 R28, P0, P5, R98, R14, R102 ;  /* 0x0000000e621c7210 */ /* 0x000fe20007d1e066 */
[----:B------:R-:W-:Y:S01]  /*3a40*/  ULDC.64 UR4, c[0x0][0x3e8] ;  /* 0x0000fa0000047ab9 */ /* 0x000fe20000000a00 */
[----:B------:R-:W-:Y:S01]  /*3a50*/  ULDC.64 UR6, c[0x0][0x400] ;  /* 0x0001000000067ab9 */ /* 0x000fe20000000a00 */
[----:B------:R-:W-:Y:S02]  /*3a60*/  CS2R R56, SRZ ;  /* 0x0000000000387805 */ /* 0x000fe4000001ff00 */
[----:B------:R-:W-:Y:S02]  /*3a70*/  IADD3.X R31, R3, R11, R101, P0, P5 ;  /* 0x0000000b031f7210 */ /* 0x000fe400007ea465 */
[----:B------:R-:W-:Y:S02]  /*3a80*/  CS2R R58, SRZ ;  /* 0x00000000003a7805 */ /* 0x000fe4000001ff00 */
[----:B------:R-:W-:Y:S01]  /*3a90*/  IADD3 R29, P0, P5, R92, R12, R104 ;  /* 0x0000000c5c1d7210 */ /* 0x000fe20007d1e068 */
[----:B------:R-:W-:-:S03]  /*3aa0*/  ULDC.64 UR8, c[0x0][0x208] ;  /* 0x0000820000087ab9 */ /* 0x000fc60000000a00 */
[----:B------:R-:W-:Y:S02]  /*3ab0*/  IADD3.X R32, R5, R80, R103, P0, P5 ;  /* 0x0000005005207210 */ /* 0x000fe400007ea467 */
[----:B------:R-:W-:-:S04]  /*3ac0*/  LEA R30, P0, R28, UR4, 0x1 ;  /* 0x000000041c1e7c11 */ /* 0x000fc8000f8008ff */
[----:B------:R-:W-:Y:S02]  /*3ad0*/  LEA.HI.X R31, R28, UR5, R31, 0x1, P0 ;  /* 0x000000051c1f7c11 */ /* 0x000fe400080f0c1f */
[----:B------:R-:W-:-:S04]  /*3ae0*/  LEA R28, P0, R29, UR6, 0x1 ;  /* 0x000000061d1c7c11 */ /* 0x000fc8000f8008ff */
[----:B------:R-:W-:Y:S02]  /*3af0*/  LEA.HI.X R29, R29, UR7, R32, 0x1, P0 ;  /* 0x000000071d1d7c11 */ /* 0x000fe400080f0c20 */
[----:B------:R-:W-:Y:S02]  /*3b00*/  ISETP.GE.AND P0, PT, R216, R110, PT ;  /* 0x0000006ed800720c */ /* 0x000fe40003f06270 */
[----:B------:R-:W-:Y:S02]  /*3b10*/  CS2R R52, SRZ ;  /* 0x0000000000347805 */ /* 0x000fe4000001ff00 */
[----:B------:R-:W-:-:S09]  /*3b20*/  CS2R R54, SRZ ;  /* 0x0000000000367805 */ /* 0x000fd2000001ff00 */
[----:B------:R0:W5:Y:S04]  /*3b30*/  @!P0 LDG.E.64 R56, desc[UR8][R30.64] ;  /* 0x000000081e388981 */ /* 0x000168000c1e1b00 */
[----:B------:R0:W5:Y:S01]  /*3b40*/  @!P0 LDG.E.64 R58, desc[UR8][R28.64] ;  /* 0x000000081c3a8981 */ /* 0x000162000c1e1b00 */
        /* <DEDUP_REMOVED lines=10> */
[----:B------:R-:W-:-:S13]  /*3bf0*/  ISETP.GE.AND P0, PT, R222, R110, PT ;  /* 0x0000006ede00720c */ /* 0x000fda0003f06270 */
[----:B------:R0:W5:Y:S04]  /*3c00*/  @!P0 LDG.E.64 R44, desc[UR8][R30.64+0xc0] ;  /* 0x0000c0081e2c8981 */ /* 0x000168000c1e1b00 */
[----:B------:R0:W5:Y:S02]  /*3c10*/  @!P0 LDG.E.64 R46, desc[UR8][R28.64+0xc0] ;  /* 0x0000c0081c2e8981 */ /* 0x000164000c1e1b00 */
.L_x_451:
[----:B------:R-:W-:Y:S05]  /*3c20*/  BSYNC B1 ;  /* 0x0000000000017941 */ /* 0x000fea0003800000 */
.L_x_450:
[----:B0----5:R-:W-:Y:S01]  /*3c30*/  IMAD.MOV.U32 R29, RZ, RZ, R48 ;  /* 0x000000ffff1d7224 */ /* 0x021fe200078e0030 */
[----:B------:R-:W-:Y:S01]  /*3c40*/  MOV R28, R49 ;  /* 0x00000031001c7202 */ /* 0x000fe20000000f00 */
[----:B------:R-:W-:Y:S01]  /*3c50*/  IMAD.MOV.U32 R30, RZ, RZ, R45 ;  /* 0x000000ffff1e7224 */ /* 0x000fe200078e002d */
[----:B------:R-:W-:Y:S01]  /*3c60*/  IADD3 R32, R224, 0x40, RZ ;  /* 0x00000040e0207810 */ /* 0x000fe20007ffe0ff */
[----:B------:R-:W-:Y:S01]  /*3c70*/  BSSY B1, `(.L_x_452) ;  /* 0x0000041000017945 */ /* 0x000fe20003800000 */
[----:B------:R-:W-:Y:S01]  /*3c80*/  PRMT R140, R28, 0x7610, R140 ;  /* 0x000076101c8c7816 */ /* 0x000fe2000000008c */
[----:B------:R-:W-:Y:S01]  /*3c90*/  IMAD.MOV.U32 R28, RZ, RZ, R57 ;  /* 0x000000ffff1c7224 */ /* 0x000fe200078e0039 */
[----:B------:R-:W-:Y:S02]  /*3ca0*/  PRMT R139, R139, 0x5410, R29 ;  /* 0x000054108b8b7816 */ /* 0x000fe4000000001d */
[----:B------:R-:W-:Y:S02]  /*3cb0*/  CS2R R36, SRZ ;  /* 0x0000000000247805 */ /* 0x000fe4000001ff00 */
[----:B------:R-:W-:-:S02]  /*3cc0*/  MOV R29, R56 ;  /* 0x00000038001d7202 */ /* 0x000fc40000000f00 */
[----:B------:R-:W-:Y:S02]  /*3cd0*/  CS2R R40, SRZ ;  /* 0x0000000000287805 */ /* 0x000fe4000001ff00 */
[----:B------:R-:W-:Y:S02]  /*3ce0*/  MOV R31, R44 ;  /* 0x0000002c001f7202 */ /* 0x000fe40000000f00 */
[----:B------:R-:W-:Y:S02]  /*3cf0*/  CS2R R34, SRZ ;  /* 0x0000000000227805 */ /* 0x000fe4000001ff00 */
[----:B------:R-:W-:Y:S01]  /*3d00*/  PRMT R144, R29, 0x5410, R28 ;  /* 0x000054101d907816 */ /* 0x000fe2000000001c */
[----:B------:R-:W-:Y:S01]  /*3d10*/  IMAD.MOV.U32 R28, RZ, RZ, R51 ;  /* 0x000000ffff1c7224 */ /* 0x000fe200078e0033 */
[----:B------:R-:W-:Y:S01]  /*3d20*/  ISETP.GE.AND P5, PT, R32, R85, PT ;  /* 0x000000552000720c */ /* 0x000fe20003fa6270 */
[----:B------:R-:W-:Y:S01]  /*3d30*/  IMAD.MOV.U32 R29, RZ, RZ, R50 ;  /* 0x000000ffff1d7224 */ /* 0x000fe200078e0032 */
[----:B------:R-:W-:Y:S01]  /*3d40*/  PRMT R136, R31, 0x5410, R30 ;  /* 0x000054101f887816 */ /* 0x000fe2000000001e */
[----:B------:R-:W-:Y:S01]  /*3d50*/  IMAD.MOV.U32 R31, RZ, RZ, R52 ;  /* 0x000000ffff1f7224 */ /* 0x000fe200078e0034 */
[----:B------:R-:W-:Y:S01]  /*3d60*/  PRMT R141, R28, 0x7610, R141 ;  /* 0x000076101c8d7816 */ /* 0x000fe2000000008d */
[----:B------:R-:W-:Y:S01]  /*3d70*/  IMAD.MOV.U32 R30, RZ, RZ, R53 ;  /* 0x000000ffff1e7224 */ /* 0x000fe200078e0035 */
[----:B------:R-:W-:Y:S01]  /*3d80*/  PRMT R140, R140, 0x5410, R29 ;  /* 0x000054108c8c7816 */ /* 0x000fe2000000001d */
[----:B------:R-:W-:Y:S01]  /*3d90*/  IMAD.MOV.U32 R28, RZ, RZ, R55 ;  /* 0x000000ffff1c7224 */ /* 0x000fe200078e0037 */
[----:B------:R-:W-:-:S02]  /*3da0*/  MOV R29, R54 ;  /* 0x00000036001d7202 */ /* 0x000fc40000000f00 */
[----:B------:R-:W-:Y:S02]  /*3db0*/  CS2R R32, SRZ ;  /* 0x0000000000207805 */ /* 0x000fe4000001ff00 */
[----:B------:R-:W-:Y:S01]  /*3dc0*/  PRMT R142, R31, 0x5410, R30 ;  /* 0x000054101f8e7816 */ /* 0x000fe2000000001e */
[----:B------:R-:W-:Y:S01]  /*3dd0*/  IMAD.MOV.U32 R31, RZ, RZ, R46 ;  /* 0x000000ffff1f7224 */ /* 0x000fe200078e002e */
[----:B------:R-:W-:Y:S01]  /*3de0*/  PRMT R143, R29, 0x5410, R28 ;  /* 0x000054101d8f7816 */ /* 0x000fe2000000001c */
[----:B------:R-:W-:Y:S01]  /*3df0*/  IMAD.MOV.U32 R29, RZ, RZ, R58 ;  /* 0x000000ffff1d7224 */ /* 0x000fe200078e003a */
[----:B------:R-:W-:Y:S01]  /*3e00*/  MOV R30, R47 ;  /* 0x0000002f001e7202 */ /* 0x000fe20000000f00 */
[----:B------:R-:W-:Y:S01]  /*3e10*/  IMAD.MOV.U32 R28, RZ, RZ, R59 ;  /* 0x000000ffff1c7224 */ /* 0x000fe200078e003b */
[----:B------:R-:W-:Y:S02]  /*3e20*/  CS2R R38, SRZ ;  /* 0x0000000000267805 */ /* 0x000fe4000001ff00 */
[----:B------:R-:W-:-:S02]  /*3e30*/  CS2R R42, SRZ ;  /* 0x00000000002a7805 */ /* 0x000fc4000001ff00 */
[----:B------:R-:W-:Y:S02]  /*3e40*/  PRMT R137, R31, 0x5410, R30 ;  /* 0x000054101f897816 */ /* 0x000fe4000000001e */
[----:B------:R-:W-:Y:S02]  /*3e50*/  CS2R R30, SRZ ;  /* 0x00000000001e7805 */ /* 0x000fe4000001ff00 */
[----:B------:R-:W-:Y:S02]  /*3e60*/  PRMT R145, R29, 0x5410, R28 ;  /* 0x000054101d917816 */ /* 0x000fe4000000001c */
[----:B------:R-:W-:Y:S01]  /*3e70*/  CS2R R28, SRZ ;  /* 0x00000000001c7805 */ /* 0x000fe2000001ff00 */
[----:B------:R-:W-:Y:S06]  /*3e80*/  @P5 BRA `(.L_x_453) ;  /* 0x00000000007c5947 */ /* 0x000fec0003800000 */
[----:B------:R-:W-:Y:S01]  /*3e90*/  IADD3 R15, P0, P6, R98, R106, R14 ;  /* 0x0000006a620f7210 */ /* 0x000fe20007e1e00e */
[----:B------:R-:W-:Y:S01]  /*3ea0*/  ULDC.64 UR4, c[0x0][0x3e8] ;  /* 0x0000fa0000047ab9 */ /* 0x000fe20000000a00 */
[----:B------:R-:W-:Y:S02]  /*3eb0*/  CS2R R40, SRZ ;  /* 0x0000000000287805 */ /* 0x000fe4000001ff00 */
[----:B------:R-:W-:Y:S02]  /*3ec0*/  CS2R R42, SRZ ;  /* 0x00000000002a7805 */ /* 0x000fe4000001ff00 */
[----:B------:R-:W-:Y:S01]  /*3ed0*/  IADD3.X R11, R3, R105, R11, P0, P6 ;  /* 0x00000069030b7210 */ /* 0x000fe200007ec40b */
[----:B------:R-:W-:Y:S01]  /*3ee0*/  ULDC.64 UR6, c[0x0][0x208] ;  /* 0x0000820000067ab9 */ /* 0x000fe20000000a00 */
[----:B------:R-:W-:-:S04]  /*3ef0*/  IADD3 R13, P0, P6, R92, R108, R12 ;  /* 0x0000006c5c0d7210 */ /* 0x000fc80007e1e00c */
[----:B------:R-:W-:Y:S02]  /*3f00*/  IADD3.X R80, R5, R107, R80, P0, P6 ;  /* 0x0000006b05507210 */ /* 0x000fe400007ec450 */
[----:B------:R-:W-:-:S04]  /*3f10*/  LEA R14, P0, R15, UR4, 0x1 ;  /* 0x000000040f0e7c11 */ /* 0x000fc8000f8008ff */
[----:B------:R-:W-:Y:S01]  /*3f20*/  LEA.HI.X R15, R15, UR5, R11, 0x1, P0 ;  /* 0x000000050f0f7c11 */ /* 0x000fe200080f0c0b */
[----:B------:R-:W-:Y:S02]  /*3f30*/  ULDC.64 UR4, c[0x0][0x400] ;  /* 0x0001000000047ab9 */ /* 0x000fe40000000a00 */
        /* <DEDUP_REMOVED lines=20> */
.L_x_453:
[----:B------:R-:W-:Y:S05]  /*4080*/  BSYNC B1 ;  /* 0x0000000000017941 */ /* 0x000fea0003800000 */
.L_x_452:
[----:B0----5:R-:W-:Y:S01]  /*4090*/  IMAD.MOV.U32 R12, RZ, RZ, R28 ;  /* 0x000000ffff0c7224 */ /* 0x021fe200078e001c */
[----:B------:R-:W-:Y:S01]  /*40a0*/  MOV R11, R29 ;  /* 0x0000001d000b7202 */ /* 0x000fe20000000f00 */
[----:B------:R-:W-:-:S03]  /*40b0*/  ULOP3.LUT UR4, UR60, 0x1, URZ, 0xfc, !UPT ;  /* 0x000000013c047892 */ /* 0x000fc6000f8efc3f */
[----:B------:R-:W-:Y:S01]  /*40c0*/  PRMT R81, R12, 0x5410, R11 ;  /* 0x000054100c517816 */ /* 0x000fe2000000000b */
[----:B------:R-:W-:Y:S01]  /*40d0*/  IMAD.MOV.U32 R12, RZ, RZ, R32 ;  /* 0x000000ffff0c7224 */ /* 0x000fe200078e0020 */
[----:B------:R-:W-:Y:S01]  /*40e0*/  UISETP.NE.AND UP0, UPT, UR4, 0x3, UPT ;  /* 0x000000030400788c */ /* 0x000fe2000bf05270 */
[----:B------:R-:W-:-:S05]  /*40f0*/  IMAD.MOV.U32 R11, RZ, RZ, R33 ;  /* 0x000000ffff0b7224 */ /* 0x000fca00078e0021 */
[----:B------:R-:W-:Y:S01]  /*4100*/  PRMT R128, R12, 0x5410, R11 ;  /* 0x000054100c807816 */ /* 0x000fe2000000000b */
[----:B------:R-:W-:Y:S01]  /*4110*/  IMAD.MOV.U32 R11, RZ, RZ, R37 ;  /* 0x000000ffff0b7224 */ /* 0x000fe200078e0025 */
[----:B------:R-:W-:Y:S02]  /*4120*/  MOV R12, R36 ;  /* 0x00000024000c7202 */ /* 0x000fe40000000f00 */
[----:B------:R-:W-:Y:S02]  /*4130*/  PLOP3.LUT P0, PT, PT, PT, UP0, 0x80, 0x0 ;  /* 0x000000000000781c */ /* 0x000fe40003f0f008 */
[----:B------:R-:W-:Y:S01]  /*4140*/  PRMT R134, R12, 0x5410, R11 ;  /* 0x000054100c867816 */ /* 0x000fe2000000000b */
[----:B------:R-:W-:Y:S01]  /*4150*/  IMAD.MOV.U32 R12, RZ, RZ, R40 ;  /* 0x000000ffff0c7224 */ /* 0x000fe200078e0028 */
[----:B------:R-:W-:-:S04]  /*4160*/  MOV R11, R41 ;  /* 0x00000029000b7202 */ /* 0x000fc80000000f00 */
[----:B------:R-:W-:Y:S01]  /*4170*/  PRMT R138, R12, 0x5410, R11 ;  /* 0x000054100c8a7816 */ /* 0x000fe2000000000b */
[----:B------:R-:W-:Y:S02]  /*4180*/  IMAD.MOV.U32 R12, RZ, RZ, R30 ;  /* 0x000000ffff0c7224 */ /* 0x000fe400078e001e */
[----:B------:R-:W-:-:S05]  /*4190*/  IMAD.MOV.U32 R11, RZ, RZ, R31 ;  /* 0x000000ffff0b7224 */ /* 0x000fca00078e001f */
[----:B------:R-:W-:Y:S02]  /*41a0*/  PRMT R82, R12, 0x5410, R11 ;  /* 0x000054100c527816 */ /* 0x000fe4000000000b */
[----:B------:R-:W-:-:S04]  /*41b0*/  MOV R11, R34 ;  /* 0x00000022000b7202 */ /* 0x000fc80000000f00 */
[----:B------:R-:W-:Y:S01]  /*41c0*/  PRMT R131, R11, 0x7610, R131 ;  /* 0x000076100b837816 */ /* 0x000fe20000000083 */
[----:B------:R-:W-:-:S05]  /*41d0*/  IMAD.MOV.U32 R11, RZ, RZ, R35 ;  /* 0x000000ffff0b7224 */ /* 0x000fca00078e0023 */
[----:B------:R-:W-:Y:S01]  /*41e0*/  PRMT R131, R131, 0x5410, R11 ;  /* 0x0000541083837816 */ /* 0x000fe2000000000b */
[----:B------:R-:W-:-:S05]  /*41f0*/  IMAD.MOV.U32 R11, RZ, RZ, R38 ;  /* 0x000000ffff0b7224 */ /* 0x000fca00078e0026 */
[----:B------:R-:W-:Y:S02]  /*4200*/  PRMT R135, R11, 0x7610, R135 ;  /* 0x000076100b877816 */ /* 0x000fe40000000087 */
[----:B------:R-:W-:-:S04]  /*4210*/  MOV R11, R39 ;  /* 0x00000027000b7202 */ /* 0x000fc80000000f00 */
[----:B------:R-:W-:Y:S01]  /*4220*/  PRMT R135, R135, 0x5410, R11 ;  /* 0x0000541087877816 */ /* 0x000fe2000000000b */
[----:B------:R-:W-:-:S05]  /*4230*/  IMAD.MOV.U32 R11, RZ, RZ, R42 ;  /* 0x000000ffff0b7224 */ /* 0x000fca00078e002a */
[----:B------:R-:W-:Y:S01]  /*4240*/  PRMT R139, R11, 0x7610, R139 ;  /* 0x000076100b8b7816 */ /* 0x000fe2000000008b */
[----:B------:R-:W-:-:S05]  /*4250*/  IMAD.MOV.U32 R11, RZ, RZ, R43 ;  /* 0x000000ffff0b7224 */ /* 0x000fca00078e002b */
[----:B------:R-:W-:Y:S01]  /*4260*/  PRMT R141, R141, 0x5410, R11 ;  /* 0x000054108d8d7816 */ /* 0x000fe2000000000b */
[----:B------:R-:W-:Y:S06]  /*4270*/  @!P0 BRA `(.L_x_454) ;  /* 0x0000000000048947 */ /* 0x000fec0003800000 */
[----:B------:R-:W-:Y:S01]  /*4280*/  BPT.TRAP 0x1 ;  /* 0x000000040000795c */ /* 0x000fe20000300000 */
.L_x_454:
[----:B------:R-:W-:Y:S01]  /*4290*/  LEA R86, R213, R23, 0x3 ;  /* 0x00000017d5567211 */ /* 0x000fe200078e18ff */
[----:B------:R-:W-:Y:S01]  /*42a0*/  BSSY B1, `(.L_x_455) ;  /* 0x0000004000017945 */ /* 0x000fe20003800000 */
[----:B------:R-:W-:-:S04]  /*42b0*/  SHF.L.U32 R87, R225, 0x1f, RZ ;  /* 0x0000001fe1577819 */ /* 0x000fc800000006ff */
[----:B------:R-:W0:Y:S02]  /*42c0*/  SYNCS.PHASECHK.TRANS64.TRYWAIT P6, [R86+URZ+0x38890], R87 ;  /* 0x03889057560075a7 */ /* 0x000e2400080c017f */
[----:B0-----:R-:W-:Y:S05]  /*42d0*/  @!P6 BRA `(.L_x_456) ;  /* 0x0000026800ace947 */ /* 0x001fea0003800000 */
.L_x_810:
[----:B------:R-:W-:Y:S05]  /*42e0*/  BSYNC B1 ;  /* 0x0000000000017941 */ /* 0x000fea0003800000 */
.L_x_455:
[----:B------:R-:W-:-:S03]  /*42f0*/  UMOV UR4, 0xffffffff ;  /* 0xffffffff00047882 */ /* 0x000fc60000000000 */
[----:B------:R-:W-:Y:S05]  /*4300*/  BRA.DIV UR4, `(.L_x_457) ;  /* 0x0000026a04b47947 */ /* 0x000fea000b800000 */
[----:B------:R1:W2:Y:S04]  /*4310*/  SHFL.IDX PT, R80, R116, RZ, 0x181f ;  /* 0x00181fff74507589 */ /* 0x0002a800000e0000 */
[----:B------:R1:W3:Y:S02]  /*4320*/  SHFL.IDX PT, R11, R117, RZ, 0x181f ;  /* 0x00181fff750b7589 */ /* 0x0002e400000e0000 */
.L_x_814:
[----:B------:R-:W-:Y:S04]  /*4330*/  BSSY B1, `(.L_x_458) ;  /* 0x00000dd000017945 */ /* 0x000fe80003800000 */
[----:B------:R-:W-:Y:S05]  /*4340*/  @P3 BRA `(.L_x_459) ;  /* 0x0000000c006c3947 */ /* 0x000fea0003800000 */
[----:B------:R-:W-:Y:S01]  /*4350*/  ISETP.NE.AND P3, PT, R0, RZ, PT ;  /* 0x000000ff0000720c */ /* 0x000fe20003f65270 */
[----:B------:R-:W-:-:S12]  /*4360*/  BSSY B2, `(.L_x_460) ;  /* 0x0000035000027945 */ /* 0x000fd80003800000 */
[----:B------:R-:W-:Y:S05]  /*4370*/  @!P3 BRA `(.L_x_461) ;  /* 0x0000000000ccb947 */ /* 0x000fea0003800000 */
[----:B------:R4:W0:Y:S01]  /*4380*/  LDS.128 R12, [R78+0x24400] ;  /* 0x024400004e0c7984 */ /* 0x0008220000000c00 */
[----:B------:R-:W-:Y:S01]  /*4390*/  ISETP.GE.AND P3, PT, R216, R110, PT ;  /* 0x0000006ed800720c */ /* 0x000fe20003f66270 */
[----:B------:R-:W-:-:S12]  /*43a0*/  BSSY B3, `(.L_x_462) ;  /* 0x000002c000037945 */ /* 0x000fd80003800000 */
[----:B----4-:R-:W-:Y:S05]  /*43b0*/  @P3 BRA `(.L_x_463) ;  /* 0x0000000000a83947 */ /* 0x010fea0003800000 */
[----:B------:R-:W-:Y:S01]  /*43c0*/  SHF.R.U64 R83, R74, 0x10, R75 ;  /* 0x000000104a537819 */ /* 0x000fe2000000124b */
[----:B0-----:R-:W-:Y:S01]  /*43d0*/  HADD2.F32 R118, -RZ, R13.H0_H0 ;  /* 0x2000000dff767230 */ /* 0x001fe20000004100 */
[----:B------:R-:W-:Y:S02]  /*43e0*/  SHF.R.U64 R72, R72, 0x10, R73 ;  /* 0x0000001048487819 */ /* 0x000fe40000001249 */
[----:B------:R-:W-:Y:S01]  /*43f0*/  SHF.R.U32.HI R74, RZ, 0x10, R75 ;  /* 0x00000010ff4a7819 */ /* 0x000fe2000001164b */
[----:B------:R-:W-:Y:S01]  /*4400*/  HADD2.F32 R83, -RZ, R83.H0_H0 ;  /* 0x20000053ff537230 */ /* 0x000fe20000004100 */
[----:B------:R-:W-:Y:S01]  /*4410*/  SHF.R.U32.HI R73, RZ, 0x10, R73 ;  /* 0x00000010ff497819 */ /* 0x000fe20000011649 */
[----:B------:R-:W-:Y:S02]  /*4420*/  HADD2.F32 R75, -RZ, R13.H1_H1 ;  /* 0x3000000dff4b7230 */ /* 0x000fe40000004100 */
[----:B------:R-:W-:Y:S02]  /*4430*/  HADD2.F32 R72, -RZ, R72.H0_H0 ;  /* 0x20000048ff487230 */ /* 0x000fe40000004100 */
[----:B------:R-:W-:-:S02]  /*4440*/  HADD2.F32 R73, -RZ, R73.H0_H0 ;  /* 0x20000049ff497230 */ /* 0x000fc40000004100 */
[-C--:B------:R-:W-:Y:S01]  /*4450*/  FMUL.FTZ R13, R75, R83.reuse ;  /* 0x000000534b0d7220 */ /* 0x080fe20000410000 */
[----:B------:R-:W-:-:S03]  /*4460*/  FMUL.FTZ R83, R118, R83 ;  /* 0x0000005376537220 */ /* 0x000fc60000410000 */
[-C--:B------:R-:W-:Y:S01]  /*4470*/  FFMA.FTZ R13, R118, R72.reuse, -R13 ;  /* 0x00000048760d7223 */ /* 0x080fe2000001080d */
[----:B------:R-:W-:Y:S01]  /*4480*/  FFMA.FTZ R72, R75, R72, R83 ;  /* 0x000000484b487223 */ /* 0x000fe20000010053 */
[----:B------:R-:W-:Y:S02]  /*4490*/  HADD2.F32 R75, -RZ, R74.H0_H0 ;  /* 0x2000004aff4b7230 */ /* 0x000fe40000004100 */
[--C-:B------:R-:W-:Y:S02]  /*44a0*/  HADD2.F32 R74, -RZ, R15.reuse.H1_H1 ;  /* 0x3000000fff4a7230 */ /* 0x100fe40000004100 */
[----:B------:R-:W-:Y:S01]  /*44b0*/  HADD2.F32 R83, -RZ, R15.H0_H0 ;  /* 0x2000000fff537230 */ /* 0x000fe20000004100 */
[----:B------:R-:W-:Y:S01]  /*44c0*/  F2FP.F16.F32.PACK_AB R13, R72, R13 ;  /* 0x0000000d480d723e */ /* 0x000fe200000000ff */
[----:B------:R-:W-:Y:S02]  /*44d0*/  HADD2.F32 R118, -RZ, R12.H0_H0 ;  /* 0x2000000cff767230 */ /* 0x000fe40000004100 */
[-C--:B------:R-:W-:Y:S01]  /*44e0*/  FMUL.FTZ R15, R74, R75.reuse ;  /* 0x0000004b4a0f7220 */ /* 0x080fe20000410000 */
[----:B------:R-:W-:-:S03]  /*44f0*/  FMUL.FTZ R75, R83, R75 ;  /* 0x0000004b534b7220 */ /* 0x000fc60000410000 */
[-C--:B------:R-:W-:Y:S01]  /*4500*/  FFMA.FTZ R15, R83, R73.reuse, -R15 ;  /* 0x00000049530f7223 */ /* 0x080fe2000001080f */
[--C-:B------:R-:W-:Y:S02]  /*4510*/  HADD2.F32 R83, -RZ, R119.reuse.H1_H1 ;  /* 0x30000077ff537230 */ /* 0x100fe40000004100 */
[----:B------:R-:W-:Y:S01]  /*4520*/  FFMA.FTZ R73, R74, R73, R75 ;  /* 0x000000494a497223 */ /* 0x000fe2000001004b */
[----:B------:R-:W-:Y:S02]  /*4530*/  HADD2.F32 R74, -RZ, R12.H1_H1 ;  /* 0x3000000cff4a7230 */ /* 0x000fe40000004100 */
[----:B------:R-:W-:Y:S02]  /*4540*/  HADD2.F32 R75, -RZ, R119.H0_H0 ;  /* 0x20000077ff4b7230 */ /* 0x000fe40000004100 */
[----:B------:R-:W-:Y:S02]  /*4550*/  HADD2.F32 R119, -RZ, R152.H1_H1 ;  /* 0x30000098ff777230 */ /* 0x000fe40000004100 */
[-C--:B------:R-:W-:Y:S01]  /*4560*/  FMUL.FTZ R12, R74, R83.reuse ;  /* 0x000000534a0c7220 */ /* 0x080fe20000410000 */
[----:B------:R-:W-:Y:S01]  /*4570*/  FMUL.FTZ R83, R118, R83 ;  /* 0x0000005376537220 */ /* 0x000fe20000410000 */
[----:B------:R-:W-:-:S02]  /*4580*/  F2FP.F16.F32.PACK_AB R15, R73, R15 ;  /* 0x0000000f490f723e */ /* 0x000fc400000000ff */
[-C--:B------:R-:W-:Y:S01]  /*4590*/  FFMA.FTZ R12, R118, R75.reuse, -R12 ;  /* 0x0000004b760c7223 */ /* 0x080fe2000001080c */
[----:B------:R-:W-:Y:S02]  /*45a0*/  IMAD.MOV.U32 R118, RZ, RZ, R14 ;  /* 0x000000ffff767224 */ /* 0x000fe400078e000e */
[----:B------:R-:W-:Y:S01]  /*45b0*/  FFMA.FTZ R14, R74, R75, R83 ;  /* 0x0000004b4a0e7223 */ /* 0x000fe20000010053 */
[----:B------:R-:W-:Y:S02]  /*45c0*/  HADD2.F32 R83, -RZ, R151.H0_H0 ;  /* 0x20000097ff537230 */ /* 0x000fe40000004100 */
[--C-:B------:R-:W-:Y:S02]  /*45d0*/  HADD2.F32 R75, -RZ, R118.reuse.H1_H1 ;  /* 0x30000076ff4b7230 */ /* 0x100fe40000004100 */
[----:B------:R-:W-:Y:S01]  /*45e0*/  F2FP.F16.F32.PACK_AB R12, R14, R12 ;  /* 0x0000000c0e0c723e */ /* 0x000fe200000000ff */
[----:B------:R-:W-:Y:S02]  /*45f0*/  HADD2.F32 R118, -RZ, R118.H0_H0 ;  /* 0x20000076ff767230 */ /* 0x000fe40000004100 */
[----:B------:R-:W-:-:S04]  /*4600*/  FMUL.FTZ R74, R75, R119 ;  /* 0x000000774b4a7220 */ /* 0x000fc80000410000 */
[C---:B------:R-:W-:Y:S01]  /*4610*/  FFMA.FTZ R74, R118.reuse, R83, -R74 ;  /* 0x00000053764a7223 */ /* 0x040fe2000001084a */
[----:B------:R-:W-:-:S04]  /*4620*/  FMUL.FTZ R118, R118, R119 ;  /* 0x0000007776767220 */ /* 0x000fc80000410000 */
[----:B------:R-:W-:-:S05]  /*4630*/  FFMA.FTZ R118, R75, R83, R118 ;  /* 0x000000534b767223 */ /* 0x000fca0000010076 */
[----:B------:R-:W-:-:S05]  /*4640*/  F2FP.F16.F32.PACK_AB R74, R118, R74 ;  /* 0x0000004a764a723e */ /* 0x000fca00000000ff */
[----:B------:R-:W-:-:S07]  /*4650*/  IMAD.MOV.U32 R14, RZ, RZ, R74 ;  /* 0x000000ffff0e7224 */ /* 0x000fce00078e004a */
.L_x_463:
[----:B------:R-:W-:Y:S05]  /*4660*/  BSYNC B3 ;  /* 0x0000000000037941 */ /* 0x000fea0003800000 */
.L_x_462:
[----:B---3--:R-:W-:Y:S01]  /*4670*/  LEA R72, P3, R16, R11, 0x1 ;  /* 0x0000000b10487211 */ /* 0x008fe200078608ff */
[----:B------:R-:W-:-:S03]  /*4680*/  ULDC.64 UR4, c[0x0][0x208] ;  /* 0x0000820000047ab9 */ /* 0x000fc60000000a00 */
[----:B--2---:R-:W-:-:S05]  /*4690*/  LEA.HI.X R73, R16, R80, R17, 0x1, P3 ;  /* 0x0000005010497211 */ /* 0x004fca00018f0c11 */
[----:B0-----:R4:W-:Y:S04]  /*46a0*/  ST.E.128 desc[UR4][R72.64], R12 ;  /* 0x0000000c48007985 */ /* 0x0019e8000c101d04 */
.L_x_461:
[----:B------:R-:W-:Y:S05]  /*46b0*/  BSYNC B2 ;  /* 0x0000000000027941 */ /* 0x000fea0003800000 */
.L_x_460:
[----:B------:R-:W-:Y:S01]  /*46c0*/  ISETP.NE.AND P3, PT, R20, RZ, PT ;  /* 0x000000ff1400720c */ /* 0x000fe20003f65270 */
[----:B------:R-:W-:-:S12]  /*46d0*/  BSSY B2, `(.L_x_464) ;  /* 0x0000034000027945 */ /* 0x000fd80003800000 */
[----:B------:R-:W-:Y:S05]  /*46e0*/  @!P3 BRA `(.L_x_465) ;  /* 0x0000000000c8b947 */ /* 0x000fea0003800000 */
[----:B----4-:R4:W0:Y:S01]  /*46f0*/  LDS.128 R12, [R78+0x26c00] ;  /* 0x026c00004e0c7984 */ /* 0x0108220000000c00 */
[----:B------:R-:W-:Y:S01]  /*4700*/  ISETP.GE.AND P3, PT, R221, R110, PT ;  /* 0x0000006edd00720c */ /* 0x000fe20003f66270 */
[----:B------:R-:W-:-:S12]  /*4710*/  BSSY B3, `(.L_x_466) ;  /* 0x000002b000037945 */ /* 0x000fd80003800000 */
[----:B----4-:R-:W-:Y:S05]  /*4720*/  @P3 BRA `(.L_x_467) ;  /* 0x0000000000a43947 */ /* 0x010fea0003800000 */
[--C-:B------:R-:W-:Y:S01]  /*4730*/  SHF.R.U64 R72, R68, 0x10, R69.reuse ;  /* 0x0000001044487819 */ /* 0x100fe20000001245 */
[--C-:B0-----:R-:W-:Y:S01]  /*4740*/  HADD2.F32 R73, -RZ, R13.reuse.H0_H0 ;  /* 0x2000000dff497230 */ /* 0x101fe20000004100 */
[----:B------:R-:W-:Y:S02]  /*4750*/  SHF.R.U32.HI R68, RZ, 0x10, R69 ;  /* 0x00000010ff447819 */ /* 0x000fe40000011645 */
[--C-:B------:R-:W-:Y:S01]  /*4760*/  SHF.R.U64 R69, R70, 0x10, R71.reuse ;  /* 0x0000001046457819 */ /* 0x100fe20000001247 */
[----:B------:R-:W-:Y:S01]  /*4770*/  HADD2.F32 R72, -RZ, R72.H0_H0 ;  /* 0x20000048ff487230 */ /* 0x000fe20000004100 */
[----:B------:R-:W-:Y:S01]  /*4780*/  SHF.R.U32.HI R70, RZ, 0x10, R71 ;  /* 0x00000010ff467819 */ /* 0x000fe20000011647 */
[----:B------:R-:W-:Y:S02]  /*4790*/  HADD2.F32 R71, -RZ, R13.H1_H1 ;  /* 0x3000000dff477230 */ /* 0x000fe40000004100 */
[----:B------:R-:W-:Y:S02]  /*47a0*/  HADD2.F32 R69, -RZ, R69.H0_H0 ;  /* 0x20000045ff457230 */ /* 0x000fe40000004100 */
[----:B------:R-:W-:-:S02]  /*47b0*/  HADD2.F32 R70, -RZ, R70.H0_H0 ;  /* 0x20000046ff467230 */ /* 0x000fc40000004100 */
[----:B------:R-:W-:Y:S02]  /*47c0*/  HADD2.F32 R68, -RZ, R68.H0_H0 ;  /* 0x20000044ff447230 */ /* 0x000fe40000004100 */
[-C--:B------:R-:W-:Y:S01]  /*47d0*/  FMUL.FTZ R13, R71, R69.reuse ;  /* 0x00000045470d7220 */ /* 0x080fe20000410000 */
[----:B------:R-:W-:-:S03]  /*47e0*/  FMUL.FTZ R69, R73, R69 ;  /* 0x0000004549457220 */ /* 0x000fc60000410000 */
[-C--:B------:R-:W-:Y:S01]  /*47f0*/  FFMA.FTZ R13, R73, R72.reuse, -R13 ;  /* 0x00000048490d7223 */ /* 0x080fe2000001080d */
[----:B------:R-:W-:Y:S01]  /*4800*/  FFMA.FTZ R69, R71, R72, R69 ;  /* 0x0000004847457223 */ /* 0x000fe20000010045 */
[--C-:B------:R-:W-:Y:S01]  /*4810*/  HADD2.F32 R71, -RZ, R15.reuse.H1_H1 ;  /* 0x3000000fff477230 */ /* 0x100fe20000004100 */
[----:B------:R-:W-:Y:S01]  /*4820*/  MOV R73, R12 ;  /* 0x0000000c00497202 */ /* 0x000fe20000000f00 */
[----:B------:R-:W-:Y:S02]  /*4830*/  HADD2.F32 R72, -RZ, R15.H0_H0 ;  /* 0x2000000fff487230 */ /* 0x000fe40000004100 */
[----:B------:R-:W-:Y:S01]  /*4840*/  F2FP.F16.F32.PACK_AB R13, R69, R13 ;  /* 0x0000000d450d723e */ /* 0x000fe200000000ff */
[-C--:B------:R-:W-:Y:S01]  /*4850*/  FMUL.FTZ R15, R71, R70.reuse ;  /* 0x00000046470f7220 */ /* 0x080fe20000410000 */
[--C-:B------:R-:W-:Y:S02]  /*4860*/  HADD2.F32 R12, -RZ, R73.reuse.H1_H1 ;  /* 0x30000049ff0c7230 */ /* 0x100fe40000004100 */
[----:B------:R-:W-:Y:S01]  /*4870*/  FMUL.FTZ R70, R72, R70 ;  /* 0x0000004648467220 */ /* 0x000fe20000410000 */
[----:B------:R-:W-:-:S02]  /*4880*/  HADD2.F32 R73, -RZ, R73.H0_H0 ;  /* 0x20000049ff497230 */ /* 0x000fc40000004100 */
[-C--:B------:R-:W-:Y:S01]  /*4890*/  FFMA.FTZ R15, R72, R68.reuse, -R15 ;  /* 0x00000044480f7223 */ /* 0x080fe2000001080f */
[----:B------:R-:W-:Y:S02]  /*48a0*/  HADD2.F32 R72, -RZ, R151.H1_H1 ;  /* 0x30000097ff487230 */ /* 0x000fe40000004100 */
[----:B------:R-:W-:Y:S01]  /*48b0*/  FFMA.FTZ R71, R71, R68, R70 ;  /* 0x0000004447477223 */ /* 0x000fe20000010046 */
[----:B------:R-:W-:Y:S02]  /*48c0*/  HADD2.F32 R68, -RZ, R150.H1_H1 ;  /* 0x30000096ff447230 */ /* 0x000fe40000004100 */
[CC--:B------:R-:W-:Y:S01]  /*48d0*/  FMUL.FTZ R70, R12.reuse, R72.reuse ;  /* 0x000000480c467220 */ /* 0x0c0fe20000410000 */
[----:B------:R-:W-:Y:S01]  /*48e0*/  FMUL.FTZ R72, R73, R72 ;  /* 0x0000004849487220 */ /* 0x000fe20000410000 */
[----:B------:R-:W-:Y:S02]  /*48f0*/  F2FP.F16.F32.PACK_AB R15, R71, R15 ;  /* 0x0000000f470f723e */ /* 0x000fe400000000ff */
[-C--:B------:R-:W-:Y:S01]  /*4900*/  FFMA.FTZ R70, R73, R68.reuse, -R70 ;  /* 0x0000004449467223 */ /* 0x080fe20000010846 */
[----:B------:R-:W-:Y:S01]  /*4910*/  FFMA.FTZ R12, R12, R68, R72 ;  /* 0x000000440c0c7223 */ /* 0x000fe20000010048 */
[----:B------:R-:W-:-:S02]  /*4920*/  HADD2.F32 R68, -RZ, R152.H0_H0 ;  /* 0x20000098ff447230 */ /* 0x000fc40000004100 */
[----:B------:R-:W-:Y:S02]  /*4930*/  HADD2.F32 R72, -RZ, R14.H1_H1 ;  /* 0x3000000eff487230 */ /* 0x000fe40000004100 */
[----:B------:R-:W-:Y:S01]  /*4940*/  HADD2.F32 R73, -RZ, R150.H0_H0 ;  /* 0x20000096ff497230 */ /* 0x000fe20000004100 */
[----:B------:R-:W-:Y:S01]  /*4950*/  F2FP.F16.F32.PACK_AB R12, R12, R70 ;  /* 0x000000460c0c723e */ /* 0x000fe200000000ff */
[----:B------:R-:W-:Y:S02]  /*4960*/  HADD2.F32 R14, -RZ, R14.H0_H0 ;  /* 0x2000000eff0e7230 */ /* 0x000fe40000004100 */
[----:B------:R-:W-:-:S04]  /*4970*/  FMUL.FTZ R74, R72, R68 ;  /* 0x00000044484a7220 */ /* 0x000fc80000410000 */
[C---:B------:R-:W-:Y:S01]  /*4980*/  FFMA.FTZ R74, R14.reuse, R73, -R74 ;  /* 0x000000490e4a7223 */ /* 0x040fe2000001084a */
[----:B------:R-:W-:-:S04]  /*4990*/  FMUL.FTZ R14, R14, R68 ;  /* 0x000000440e0e7220 */ /* 0x000fc80000410000 */
[----:B------:R-:W-:-:S05]  /*49a0*/  FFMA.FTZ R14, R72, R73, R14 ;  /* 0x00000049480e7223 */ /* 0x000fca000001000e */
[----:B------:R-:W-:-:S07]  /*49b0*/  F2FP.F16.F32.PACK_AB R14, R14, R74 ;  /* 0x0000004a0e0e723e */ /* 0x000fce00000000ff */
.L_x_467:
[----:B------:R-:W-:Y:S05]  /*49c0*/  BSYNC B3 ;  /* 0x0000000000037941 */ /* 0x000fea0003800000 */
.L_x_466:
[----:B---3--:R-:W-:Y:S01]  /*49d0*/  LEA R68, P3, R212, R11, 0x1 ;  /* 0x0000000bd4447211 */ /* 0x008fe200078608ff */
[----:B------:R-:W-:-:S03]  /*49e0*/  ULDC.64 UR4, c[0x0][0x208] ;  /* 0x0000820000047ab9 */ /* 0x000fc60000000a00 */
[----:B--2---:R-:W-:-:S05]  /*49f0*/  LEA.HI.X R69, R212, R80, R215, 0x1, P3 ;  /* 0x00000050d4457211 */ /* 0x004fca00018f0cd7 */
[----:B0-----:R0:W-:Y:S04]  /*4a00*/  ST.E.128 desc[UR4][R68.64], R12 ;  /* 0x0000000c44007985 */ /* 0x0011e8000c101d04 */
.L_x_465:
[----:B------:R-:W-:Y:S05]  /*4a10*/  BSYNC B2 ;  /* 0x0000000000027941 */ /* 0x000fea0003800000 */
.L_x_464:
[----:B------:R-:W-:Y:S01]  /*4a20*/  ISETP.NE.AND P3, PT, R21, RZ, PT ;  /* 0x000000ff1500720c */ /* 0x000fe20003f65270 */
[----:B------:R-:W-:-:S12]  /*4a30*/  BSSY B2, `(.L_x_468) ;  /* 0x0000036000027945 */ /* 0x000fd80003800000 */
[----:B------:R-:W-:Y:S05]  /*4a40*/  @!P3 BRA `(.L_x_469) ;  /* 0x0000000000d0b947 */ /* 0x000fea0003800000 */
[----:B0---4-:R0:W4:Y:S01]  /*4a50*/  LDS.128 R12, [R78+0x29400] ;  /* 0x029400004e0c7984 */ /* 0x0111220000000c00 */
[----:B------:R-:W-:Y:S01]  /*4a60*/  ISETP.GE.AND P3, PT, R220, R110, PT ;  /* 0x0000006edc00720c */ /* 0x000fe20003f66270 */
[----:B------:R-:W-:-:S12]  /*4a70*/  BSSY B3, `(.L_x_470) ;  /* 0x000002d000037945 */ /* 0x000fd80003800000 */
[----:B0-----:R-:W-:Y:S05]  /*4a80*/  @P3 BRA `(.L_x_471) ;  /* 0x0000000000ac3947 */ /* 0x001fea0003800000 */
[--C-:B------:R-:W-:Y:S02]  /*4a90*/  SHF.R.U64 R68, R64, 0x10, R65.reuse ;  /* 0x0000001040447819 */ /* 0x100fe40000001241 */
[----:B------:R-:W-:Y:S01]  /*4aa0*/  SHF.R.U32.HI R64, RZ, 0x10, R65 ;  /* 0x00000010ff407819 */ /* 0x000fe20000011641 */
[----:B----4-:R-:W-:Y:S01]  /*4ab0*/  IMAD.MOV.U32 R65, RZ, RZ, R13 ;  /* 0x000000ffff417224 */ /* 0x010fe200078e000d */
[--C-:B------:R-:W-:Y:S01]  /*4ac0*/  SHF.R.U64 R69, R66, 0x10, R67.reuse ;  /* 0x0000001042457819 */ /* 0x100fe20000001243 */
[----:B------:R-:W-:Y:S01]  /*4ad0*/  HADD2.F32 R68, -RZ, R68.H0_H0 ;  /* 0x20000044ff447230 */ /* 0x000fe20000004100 */
[----:B------:R-:W-:Y:S02]  /*4ae0*/  SHF.R.U32.HI R66, RZ, 0x10, R67 ;  /* 0x00000010ff427819 */ /* 0x000fe40000011643 */
[----:B------:R-:W-:Y:S02]  /*4af0*/  HADD2.F32 R67, -RZ, R65.H1_H1 ;  /* 0x30000041ff437230 */ /* 0x000fe40000004100 */
[----:B------:R-:W-:-:S02]  /*4b00*/  HADD2.F32 R13, -RZ, R69.H0_H0 ;  /* 0x20000045ff0d7230 */ /* 0x000fc40000004100 */
[----:B------:R-:W-:Y:S02]  /*4b10*/  HADD2.F32 R69, -RZ, R65.H0_H0 ;  /* 0x20000041ff457230 */ /* 0x000fe40000004100 */
[----:B------:R-:W-:Y:S02]  /*4b20*/  HADD2.F32 R66, -RZ, R66.H0_H0 ;  /* 0x20000042ff427230 */ /* 0x000fe40000004100 */
[-C--:B------:R-:W-:Y:S01]  /*4b30*/  FMUL.FTZ R65, R67, R13.reuse ;  /* 0x0000000d43417220 */ /* 0x080fe20000410000 */
[----:B------:R-:W-:-:S03]  /*4b40*/  FMUL.FTZ R13, R69, R13 ;  /* 0x0000000d450d7220 */ /* 0x000fc60000410000 */
[----:B------:R-:W-:Y:S01]  /*4b50*/  FFMA.FTZ R65, R69, R68, -R65 ;  /* 0x0000004445417223 */ /* 0x000fe20000010841 */
[----:B------:R-:W-:Y:S01]  /*4b60*/  MOV R69, R12 ;  /* 0x0000000c00457202 */ /* 0x000fe20000000f00 */
[----:B------:R-:W-:Y:S01]  /*4b70*/  FFMA.FTZ R13, R67, R68, R13 ;  /* 0x00000044430d7223 */ /* 0x000fe2000001000d */
[----:B------:R-:W-:Y:S02]  /*4b80*/  IMAD.MOV.U32 R67, RZ, RZ, R15 ;  /* 0x000000ffff437224 */ /* 0x000fe400078e000f */
[----:B------:R-:W-:Y:S02]  /*4b90*/  HADD2.F32 R68, -RZ, R64.H0_H0 ;  /* 0x20000040ff447230 */ /* 0x000fe40000004100 */
[----:B------:R-:W-:Y:S01]  /*4ba0*/  HADD2.F32 R12, -RZ, R69.H1_H1 ;  /* 0x30000045ff0c7230 */ /* 0x000fe20000004100 */
[----:B------:R-:W-:Y:S01]  /*4bb0*/  F2FP.F16.F32.PACK_AB R13, R13, R65 ;  /* 0x000000410d0d723e */ /* 0x000fe200000000ff */
[--C-:B------:R-:W-:Y:S02]  /*4bc0*/  HADD2.F32 R15, -RZ, R67.reuse.H1_H1 ;  /* 0x30000043ff0f7230 */ /* 0x100fe40000004100 */
[----:B------:R-:W-:-:S02]  /*4bd0*/  HADD2.F32 R67, -RZ, R67.H0_H0 ;  /* 0x20000043ff437230 */ /* 0x000fc40000004100 */
[----:B------:R-:W-:Y:S02]  /*4be0*/  HADD2.F32 R69, -RZ, R69.H0_H0 ;  /* 0x20000045ff457230 */ /* 0x000fe40000004100 */
[-C--:B------:R-:W-:Y:S01]  /*4bf0*/  FMUL.FTZ R64, R15, R66.reuse ;  /* 0x000000420f407220 */ /* 0x080fe20000410000 */
[----:B------:R-:W-:-:S03]  /*4c00*/  FMUL.FTZ R66, R67, R66 ;  /* 0x0000004243427220 */ /* 0x000fc60000410000 */
[-C--:B------:R-:W-:Y:S01]  /*4c10*/  FFMA.FTZ R64, R67, R68.reuse, -R64 ;  /* 0x0000004443407223 */ /* 0x080fe20000010840 */
[----:B------:R-:W-:Y:S01]  /*4c20*/  FFMA.FTZ R15, R15, R68, R66 ;  /* 0x000000440f0f7223 */ /* 0x000fe20000010042 */
[--C-:B------:R-:W-:Y:S02]  /*4c30*/  HADD2.F32 R68, -RZ, R149.reuse.H1_H1 ;  /* 0x30000095ff447230 */ /* 0x100fe40000004100 */
[----:B------:R-:W-:Y:S02]  /*4c40*/  HADD2.F32 R66, -RZ, R149.H0_H0 ;  /* 0x20000095ff427230 */ /* 0x000fe40000004100 */
[----:B------:R-:W-:Y:S01]  /*4c50*/  F2FP.F16.F32.PACK_AB R15, R15, R64 ;  /* 0x000000400f0f723e */ /* 0x000fe200000000ff */
[-C--:B------:R-:W-:Y:S01]  /*4c60*/  FMUL.FTZ R67, R12, R68.reuse ;  /* 0x000000440c437220 */ /* 0x080fe20000410000 */
[----:B------:R-:W-:-:S03]  /*4c70*/  FMUL.FTZ R68, R69, R68 ;  /* 0x0000004445447220 */ /* 0x000fc60000410000 */
[-C--:B------:R-:W-:Y:S01]  /*4c80*/  FFMA.FTZ R67, R69, R66.reuse, -R67 ;  /* 0x0000004245437223 */ /* 0x080fe20000010843 */
[----:B------:R-:W-:Y:S01]  /*4c90*/  FFMA.FTZ R12, R12, R66, R68 ;  /* 0x000000420c0c7223 */ /* 0x000fe20000010044 */
[----:B------:R-:W-:Y:S02]  /*4ca0*/  HADD2.F32 R66, -RZ, R148.H1_H1 ;  /* 0x30000094ff427230 */ /* 0x000fe40000004100 */
        /* <DEDUP_REMOVED lines=9> */
.L_x_471:
[----:B------:R-:W-:Y:S05]  /*4d40*/  BSYNC B3 ;  /* 0x0000000000037941 */ /* 0x000fea0003800000 */
.L_x_470:
[----:B---3--:R-:W-:Y:S01]  /*4d50*/  LEA R64, P3, R19, R11, 0x1 ;  /* 0x0000000b13407211 */ /* 0x008fe200078608ff */
[----:B------:R-:W-:-:S03]  /*4d60*/  ULDC.64 UR4, c[0x0][0x208] ;  /* 0x0000820000047ab9 */ /* 0x000fc60000000a00 */
[----:B--2---:R-:W-:-:S05]  /*4d70*/  LEA.HI.X R65, R19, R80, R219, 0x1, P3 ;  /* 0x0000005013417211 */ /* 0x004fca00018f0cdb */
[----:B----4-:R0:W-:Y:S04]  /*4d80*/  ST.E.128 desc[UR4][R64.64], R12 ;  /* 0x0000000c40007985 */ /* 0x0101e8000c101d04 */
.L_x_469:
[----:B------:R-:W-:Y:S05]  /*4d90*/  BSYNC B2 ;  /* 0x0000000000027941 */ /* 0x000fea0003800000 */
.L_x_468:
[----:B------:R-:W-:-:S13]  /*4da0*/  ISETP.NE.AND P3, PT, R25, RZ, PT ;  /* 0x000000ff1900720c */ /* 0x000fda0003f65270 */
        /* <DEDUP_REMOVED lines=48> */
.L_x_473:
[----:B------:R-:W-:Y:S05]  /*50b0*/  BSYNC B2 ;  /* 0x0000000000027941 */ /* 0x000fea0003800000 */
.L_x_472:
[----:B---3--:R-:W-:Y:S01]  /*50c0*/  LEA R60, P3, R22, R11, 0x1 ;  /* 0x0000000b163c7211 */ /* 0x008fe200078608ff */
[----:B------:R-:W-:-:S03]  /*50d0*/  ULDC.64 UR4, c[0x0][0x208] ;  /* 0x0000820000047ab9 */ /* 0x000fc60000000a00 */
[----:B--2---:R-:W-:-:S05]  /*50e0*/  LEA.HI.X R61, R22, R80, R218, 0x1, P3 ;  /* 0x00000050163d7211 */ /* 0x004fca00018f0cda */
[----:B----4-:R0:W-:Y:S04]  /*50f0*/  ST.E.128 desc[UR4][R60.64], R12 ;  /* 0x0000000c3c007985 */ /* 0x0101e8000c101d04 */
.L_x_459:
[----:B------:R-:W-:Y:S05]  /*5100*/  BSYNC B1 ;  /* 0x0000000000017941 */ /* 0x000fea0003800000 */
.L_x_458:
[----:B------:R-:W-:-:S03]  /*5110*/  UMOV UR4, 0xffffffff ;  /* 0xffffffff00047882 */ /* 0x000fc60000000000 */
[----:B------:R-:W-:Y:S05]  /*5120*/  BRA.DIV UR4, `(.L_x_474) ;  /* 0x0000025e04787947 */ /* 0x000fea000b800000 */
[----:B0-----:R0:W0:Y:S04]  /*5130*/  SHFL.IDX PT, R60, R116, 0x1, 0x181f ;  /* 0x00381f00743c7f89 */ /* 0x00102800000e0000 */
[----:B---3--:R3:W0:Y:S02]  /*5140*/  SHFL.IDX PT, R11, R117, 0x1, 0x181f ;  /* 0x00381f00750b7f89 */ /* 0x00862400000e0000 */
.L_x_818:
[----:B------:R-:W-:Y:S04]  /*5150*/  BSSY B1, `(.L_x_475) ;  /* 0x00000e5000017945 */ /* 0x000fe80003800000 */
[----:B------:R-:W-:Y:S05]  /*5160*/  @P4 BRA `(.L_x_476) ;  /* 0x0000000c008c4947 */ /* 0x000fea0003800000 */
[----:B------:R-:W-:Y:S01]  /*5170*/  ISETP.NE.AND P3, PT, R0, RZ, PT ;  /* 0x000000ff0000720c */ /* 0x000fe20003f65270 */
[----:B------:R-:W-:-:S12]  /*5180*/  BSSY B2, `(.L_x_477) ;  /* 0x0000037000027945 */ /* 0x000fd80003800000 */
[----:B------:R-:W-:Y:S05]  /*5190*/  @!P3 BRA `(.L_x_478) ;  /* 0x0000000000d4b947 */ /* 0x000fea0003800000 */
[----:B----4-:R4:W0:Y:S01]  /*51a0*/  LDS.128 R12, [R78+0x25400] ;  /* 0x025400004e0c7984 */ /* 0x0108220000000c00 */
[----:B------:R-:W-:Y:S01]  /*51b0*/  ISETP.GE.AND P3, PT, R216, R110, PT ;  /* 0x0000006ed800720c */ /* 0x000fe20003f66270 */
[----:B------:R-:W-:-:S12]  /*51c0*/  BSSY B3, `(.L_x_479) ;  /* 0x000002e000037945 */ /* 0x000fd80003800000 */
[----:B----4-:R-:W-:Y:S05]  /*51d0*/  @P3 BRA `(.L_x_480) ;  /* 0x0000000000b03947 */ /* 0x010fea0003800000 */
[----:B------:R-:W-:Y:S01]  /*51e0*/  SHF.R.U64 R62, R58, 0x10, R59 ;  /* 0x000000103a3e7819 */ /* 0x000fe2000000123b */
[----:B0-----:R-:W-:Y:S01]  /*51f0*/  IMAD.MOV.U32 R61, RZ, RZ, R13 ;  /* 0x000000ffff3d7224 */ /* 0x001fe200078e000d */
[----:B------:R-:W-:Y:S02]  /*5200*/  SHF.R.U64 R56, R56, 0x10, R57 ;  /* 0x0000001038387819 */ /* 0x000fe40000001239 */
[----:B------:R-:W-:Y:S01]  /*5210*/  SHF.R.U32.HI R58, RZ, 0x10, R59 ;  /* 0x00000010ff3a7819 */ /* 0x000fe2000001163b */
[----:B------:R-:W-:Y:S01]  /*5220*/  HADD2.F32 R13, -RZ, R62.H0_H0 ;  /* 0x2000003eff0d7230 */ /* 0x000fe20000004100 */
[----:B------:R-:W-:Y:S01]  /*5230*/  SHF.R.U32.HI R57, RZ, 0x10, R57 ;  /* 0x00000010ff397819 */ /* 0x000fe20000011639 */
[--C-:B------:R-:W-:Y:S02]  /*5240*/  HADD2.F32 R59, -RZ, R61.reuse.H1_H1 ;  /* 0x3000003dff3b7230 */ /* 0x100fe40000004100 */
[----:B------:R-:W-:Y:S02]  /*5250*/  HADD2.F32 R61, -RZ, R61.H0_H0 ;  /* 0x2000003dff3d7230 */ /* 0x000fe40000004100 */
[----:B------:R-:W-:-:S02]  /*5260*/  HADD2.F32 R56, -RZ, R56.H0_H0 ;  /* 0x20000038ff387230 */ /* 0x000fc40000004100 */
[-C--:B------:R-:W-:Y:S01]  /*5270*/  FMUL.FTZ R62, R59, R13.reuse ;  /* 0x0000000d3b3e7220 */ /* 0x080fe20000410000 */
[----:B------:R-:W-:Y:S02]  /*5280*/  HADD2.F32 R58, -RZ, R58.H0_H0 ;  /* 0x2000003aff3a7230 */ /* 0x000fe40000004100 */
[C---:B------:R-:W-:Y:S01]  /*5290*/  FMUL.FTZ R13, R61.reuse, R13 ;  /* 0x0000000d3d0d7220 */ /* 0x040fe20000410000 */
[----:B------:R-:W-:Y:S02]  /*52a0*/  HADD2.F32 R57, -RZ, R57.H0_H0 ;  /* 0x20000039ff397230 */ /* 0x000fe40000004100 */
[-C--:B------:R-:W-:Y:S01]  /*52b0*/  FFMA.FTZ R62, R61, R56.reuse, -R62 ;  /* 0x000000383d3e7223 */ /* 0x080fe2000001083e */
[----:B------:R-:W-:Y:S01]  /*52c0*/  FFMA.FTZ R56, R59, R56, R13 ;  /* 0x000000383b387223 */ /* 0x000fe2000001000d */
[----:B------:R-:W-:-:S04]  /*52d0*/  IMAD.MOV.U32 R13, RZ, RZ, R15 ;  /* 0x000000ffff0d7224 */ /* 0x000fc800078e000f */
[----:B------:R-:W-:Y:S01]  /*52e0*/  F2FP.F16.F32.PACK_AB R56, R56, R62 ;  /* 0x0000003e3838723e */ /* 0x000fe200000000ff */
[--C-:B------:R-:W-:Y:S02]  /*52f0*/  HADD2.F32 R15, -RZ, R13.reuse.H1_H1 ;  /* 0x3000000dff0f7230 */ /* 0x100fe40000004100 */
[----:B------:R-:W-:-:S03]  /*5300*/  HADD2.F32 R13, -RZ, R13.H0_H0 ;  /* 0x2000000dff0d7230 */ /* 0x000fc60000004100 */
[----:B------:R-:W-:-:S04]  /*5310*/  FMUL.FTZ R59, R15, R58 ;  /* 0x0000003a0f3b7220 */ /* 0x000fc80000410000 */
[CC--:B------:R-:W-:Y:S01]  /*5320*/  FFMA.FTZ R59, R13.reuse, R57.reuse, -R59 ;  /* 0x000000390d3b7223 */ /* 0x0c0fe2000001083b */
[----:B------:R-:W-:Y:S01]  /*5330*/  FMUL.FTZ R13, R13, R58 ;  /* 0x0000003a0d0d7220 */ /* 0x000fe20000410000 */
[--C-:B------:R-:W-:Y:S02]  /*5340*/  HADD2.F32 R58, -RZ, R144.reuse.H0_H0 ;  /* 0x20000090ff3a7230 */ /* 0x100fe40000004100 */
[----:B------:R-:W-:Y:S02]  /*5350*/  HADD2.F32 R144, -RZ, R144.H1_H1 ;  /* 0x30000090ff907230 */ /* 0x000fe40000004100 */
[----:B------:R-:W-:Y:S01]  /*5360*/  FFMA.FTZ R13, R15, R57, R13 ;  /* 0x000000390f0d7223 */ /* 0x000fe2000001000d */
[--C-:B------:R-:W-:Y:S02]  /*5370*/  HADD2.F32 R15, -RZ, R145.reuse.H0_H0 ;  /* 0x20000091ff0f7230 */ /* 0x100fe40000004100 */
[--C-:B------:R-:W-:Y:S02]  /*5380*/  HADD2.F32 R57, -RZ, R12.reuse.H1_H1 ;  /* 0x3000000cff397230 */ /* 0x100fe40000004100 */
[----:B------:R-:W-:Y:S01]  /*5390*/  HADD2.F32 R12, -RZ, R12.H0_H0 ;  /* 0x2000000cff0c7230 */ /* 0x000fe20000004100 */
[----:B------:R-:W-:Y:S01]  /*53a0*/  F2FP.F16.F32.PACK_AB R59, R13, R59 ;  /* 0x0000003b0d3b723e */ /* 0x000fe200000000ff */
[----:B------:R-:W-:-:S02]  /*53b0*/  HADD2.F32 R145, -RZ, R145.H1_H1 ;  /* 0x30000091ff917230 */ /* 0x000fc40000004100 */
[----:B------:R-:W-:Y:S01]  /*53c0*/  FMUL.FTZ R61, R57, R15 ;  /* 0x0000000f393d7220 */ /* 0x000fe20000410000 */
[----:B------:R-:W-:-:S03]  /*53d0*/  MOV R13, R56 ;  /* 0x00000038000d7202 */ /* 0x000fc60000000f00 */
[CC--:B------:R-:W-:Y:S01]  /*53e0*/  FFMA.FTZ R61, R12.reuse, R58.reuse, -R61 ;  /* 0x0000003a0c3d7223 */ /* 0x0c0fe2000001083d */
[----:B------:R-:W-:Y:S01]  /*53f0*/  FMUL.FTZ R12, R12, R15 ;  /* 0x0000000f0c0c7220 */ /* 0x000fe20000410000 */
[--C-:B------:R-:W-:Y:S02]  /*5400*/  HADD2.F32 R15, -RZ, R14.reuse.H1_H1 ;  /* 0x3000000eff0f7230 */ /* 0x100fe40000004100 */
[----:B------:R-:W-:Y:S02]  /*5410*/  HADD2.F32 R14, -RZ, R14.H0_H0 ;  /* 0x2000000eff0e7230 */ /* 0x000fe40000004100 */
[----:B------:R-:W-:Y:S01]  /*5420*/  FFMA.FTZ R12, R57, R58, R12 ;  /* 0x0000003a390c7223 */ /* 0x000fe2000001000c */
[----:B------:R-:W-:-:S04]  /*5430*/  FMUL.FTZ R57, R15, R145 ;  /* 0x000000910f397220 */ /* 0x000fc80000410000 */
[----:B------:R-:W-:Y:S01]  /*5440*/  F2FP.F16.F32.PACK_AB R12, R12, R61 ;  /* 0x0000003d0c0c723e */ /* 0x000fe200000000ff */
[C---:B------:R-:W-:Y:S01]  /*5450*/  FFMA.FTZ R57, R14.reuse, R144, -R57 ;  /* 0x000000900e397223 */ /* 0x040fe20000010839 */
[----:B------:R-:W-:-:S04]  /*5460*/  FMUL.FTZ R14, R14, R145 ;  /* 0x000000910e0e7220 */ /* 0x000fc80000410000 */
[----:B------:R-:W-:Y:S01]  /*5470*/  FFMA.FTZ R14, R15, R144, R14 ;  /* 0x000000900f0e7223 */ /* 0x000fe2000001000e */
[----:B------:R-:W-:-:S04]  /*5480*/  IMAD.MOV.U32 R15, RZ, RZ, R59 ;  /* 0x000000ffff0f7224 */ /* 0x000fc800078e003b */
[----:B------:R-:W-:-:S07]  /*5490*/  F2FP.F16.F32.PACK_AB R14, R14, R57 ;  /* 0x000000390e0e723e */ /* 0x000fce00000000ff */
.L_x_480:
[----:B------:R-:W-:Y:S05]  /*54a0*/  BSYNC B3 ;  /* 0x0000000000037941 */ /* 0x000fea0003800000 */
.L_x_479:
[----:B0-----:R-:W-:Y:S01]  /*54b0*/  LEA R56, P3, R16, R11, 0x1 ;  /* 0x0000000b10387211 */ /* 0x001fe200078608ff */
[----:B------:R-:W-:-:S03]  /*54c0*/  ULDC.64 UR4, c[0x0][0x208] ;  /* 0x0000820000047ab9 */ /* 0x000fc60000000a00 */
[----:B------:R-:W-:-:S05]  /*54d0*/  LEA.HI.X R57, R16, R60, R17, 0x1, P3 ;  /* 0x0000003c10397211 */ /* 0x000fca00018f0c11 */
[----:B------:R0:W-:Y:S04]  /*54e0*/  ST.E.128 desc[UR4][R56.64], R12 ;  /* 0x0000000c38007985 */ /* 0x0001e8000c101d04 */
.L_x_478:
[----:B------:R-:W-:Y:S05]  /*54f0*/  BSYNC B2 ;  /* 0x0000000000027941 */ /* 0x000fea0003800000 */
.L_x_477:
[----:B------:R-:W-:Y:S01]  /*5500*/  ISETP.NE.AND P3, PT, R20, RZ, PT ;  /* 0x000000ff1400720c */ /* 0x000fe20003f65270 */
[----:B------:R-:W-:-:S12]  /*5510*/  BSSY B2, `(.L_x_481) ;  /* 0x0000037000027945 */ /* 0x000fd80003800000 */
[----:B------:R-:W-:Y:S05]  /*5520*/  @!P3 BRA `(.L_x_482) ;  /* 0x0000000000d4b947 */ /* 0x000fea0003800000 */
[----:B0---4-:R0:W4:Y:S01]  /*5530*/  LDS.128 R12, [R78+0x27c00] ;  /* 0x027c00004e0c7984 */ /* 0x0111220000000c00 */
[----:B------:R-:W-:Y:S01]  /*5540*/  ISETP.GE.AND P3, PT, R221, R110, PT ;  /* 0x0000006edd00720c */ /* 0x000fe20003f66270 */
[----:B------:R-:W-:-:S12]  /*5550*/  BSSY B3, `(.L_x_483) ;  /* 0x000002e000037945 */ /* 0x000fd80003800000 */
[----:B0-----:R-:W-:Y:S05]  /*5560*/  @P3 BRA `(.L_x_484) ;  /* 0x0000000000b03947 */ /* 0x001fea0003800000 */
[----:B------:R-:W-:Y:S01]  /*5570*/  SHF.R.U64 R57, R54, 0x10, R55 ;  /* 0x0000001036397819 */ /* 0x000fe20000001237 */
[----:B----4-:R-:W-:Y:S01]  /*5580*/  IMAD.MOV.U32 R56, RZ, RZ, R13 ;  /* 0x000000ffff387224 */ /* 0x010fe200078e000d */
[----:B------:R-:W-:Y:S02]  /*5590*/  SHF.R.U64 R52, R52, 0x10, R53 ;  /* 0x0000001034347819 */ /* 0x000fe40000001235 */
[----:B------:R-:W-:Y:S01]  /*55a0*/  SHF.R.U32.HI R54, RZ, 0x10, R55 ;  /* 0x00000010ff367819 */ /* 0x000fe20000011637 */
[----:B------:R-:W-:Y:S01]  /*55b0*/  HADD2.F32 R13, -RZ, R57.H0_H0 ;  /* 0x20000039ff0d7230 */ /* 0x000fe20000004100 */
[----:B------:R-:W-:Y:S01]  /*55c0*/  SHF.R.U32.HI R53, RZ, 0x10, R53 ;  /* 0x00000010ff357819 */ /* 0x000fe20000011635 */
[--C-:B------:R-:W-:Y:S02]  /*55d0*/  HADD2.F32 R55, -RZ, R56.reuse.H1_H1 ;  /* 0x30000038ff377230 */ /* 0x100fe40000004100 */
[----:B------:R-:W-:Y:S02]  /*55e0*/  HADD2.F32 R56, -RZ, R56.H0_H0 ;  /* 0x20000038ff387230 */ /* 0x000fe40000004100 */
[----:B------:R-:W-:-:S02]  /*55f0*/  HADD2.F32 R52, -RZ, R52.H0_H0 ;  /* 0x20000034ff347230 */ /* 0x000fc40000004100 */
[CC--:B------:R-:W-:Y:S01]  /*5600*/  FMUL.FTZ R57, R55.reuse, R13.reuse ;  /* 0x0000000d37397220 */ /* 0x0c0fe20000410000 */
[----:B------:R-:W-:Y:S02]  /*5610*/  HADD2.F32 R54, -RZ, R54.H0_H0 ;  /* 0x20000036ff367230 */ /* 0x000fe40000004100 */
[C---:B------:R-:W-:Y:S01]  /*5620*/  FMUL.FTZ R13, R56.reuse, R13 ;  /* 0x0000000d380d7220 */ /* 0x040fe20000410000 */
[----:B------:R-:W-:Y:S02]  /*5630*/  HADD2.F32 R53, -RZ, R53.H0_H0 ;  /* 0x20000035ff357230 */ /* 0x000fe40000004100 */
[-C--:B------:R-:W-:Y:S01]  /*5640*/  FFMA.FTZ R57, R56, R52.reuse, -R57 ;  /* 0x0000003438397223 */ /* 0x080fe20000010839 */
[----:B------:R-:W-:Y:S01]  /*5650*/  FFMA.FTZ R52, R55, R52, R13 ;  /* 0x0000003437347223 */ /* 0x000fe2000001000d */
[----:B------:R-:W-:-:S04]  /*5660*/  MOV R13, R15 ;  /* 0x0000000f000d7202 */ /* 0x000fc80000000f00 */
        /* <DEDUP_REMOVED lines=15> */
[----:B------:R-:W-:-:S03]  /*5760*/  IMAD.MOV.U32 R13, RZ, RZ, R52 ;  /* 0x000000ffff0d7224 */ /* 0x000fc600078e0034 */
        /* <DEDUP_REMOVED lines=12> */
.L_x_484:
[----:B------:R-:W-:Y:S05]  /*5830*/  BSYNC B3 ;  /* 0x0000000000037941 */ /* 0x000fea0003800000 */
.L_x_483:
[----:B------:R-:W-:Y:S01]  /*5840*/  LEA R52, P3, R212, R11, 0x1 ;  /* 0x0000000bd4347211 */ /* 0x000fe200078608ff */
[----:B------:R-:W-:-:S03]  /*5850*/  ULDC.64 UR4, c[0x0][0x208] ;  /* 0x0000820000047ab9 */ /* 0x000fc60000000a00 */
[----:B------:R-:W-:-:S05]  /*5860*/  LEA.HI.X R53, R212, R60, R215, 0x1, P3 ;  /* 0x0000003cd4357211 */ /* 0x000fca00018f0cd7 */
[----:B----4-:R0:W-:Y:S04]  /*5870*/  ST.E.128 desc[UR4][R52.64], R12 ;  /* 0x0000000c34007985 */ /* 0x0101e8000c101d04 */
.L_x_482:
[----:B------:R-:W-:Y:S05]  /*5880*/  BSYNC B2 ;  /* 0x0000000000027941 */ /* 0x000fea0003800000 */
.L_x_481:
[----:B------:R-:W-:Y:S01]  /*5890*/  ISETP.NE.AND P3, PT, R21, RZ, PT ;  /* 0x000000ff1500720c */ /* 0x000fe20003f65270 */
[----:B------:R-:W-:-:S12]  /*58a0*/  BSSY B2, `(.L_x_485) ;  /* 0x0000037000027945 */ /* 0x000fd80003800000 */
[----:B------:R-:W-:Y:S05]  /*58b0*/  @!P3 BRA `(.L_x_486) ;  /* 0x0000000000d4b947 */ /* 0x000fea0003800000 */
[----:B0---4-:R0:W4:Y:S01]  /*58c0*/  LDS.128 R12, [R78+0x2a400] ;  /* 0x02a400004e0c7984 */ /* 0x0111220000000c00 */
[----:B------:R-:W-:Y:S01]  /*58d0*/  ISETP.GE.AND P3, PT, R220, R110, PT ;  /* 0x0000006edc00720c */ /* 0x000fe20003f66270 */
[----:B------:R-:W-:-:S12]  /*58e0*/  BSSY B3, `(.L_x_487) ;  /* 0x000002e000037945 */ /* 0x000fd80003800000 */
[----:B0-----:R-:W-:Y:S05]  /*58f0*/  @P3 BRA `(.L_x_488) ;  /* 0x0000000000b03947 */ /* 0x001fea0003800000 */
[----:B------:R-:W-:Y:S02]  /*5900*/  SHF.R.U64 R53, R50, 0x10, R51 ;  /* 0x0000001032357819 */ /* 0x000fe40000001233 */
[----:B----4-:R-:W-:Y:S02]  /*5910*/  MOV R52, R13 ;  /* 0x0000000d00347202 */ /* 0x010fe40000000f00 */
[----:B------:R-:W-:Y:S01]  /*5920*/  SHF.R.U64 R48, R48, 0x10, R49 ;  /* 0x0000001030307819 */ /* 0x000fe20000001231 */
[----:B------:R-:W-:Y:S01]  /*5930*/  HADD2.F32 R13, -RZ, R53.H0_H0 ;  /* 0x20000035ff0d7230 */ /* 0x000fe20000004100 */
[----:B------:R-:W-:Y:S01]  /*5940*/  SHF.R.U32.HI R50, RZ, 0x10, R51 ;  /* 0x00000010ff327819 */ /* 0x000fe20000011633 */
[--C-:B------:R-:W-:Y:S01]  /*5950*/  HADD2.F32 R51, -RZ, R52.reuse.H1_H1 ;  /* 0x30000034ff337230 */ /* 0x100fe20000004100 */
[----:B------:R-:W-:Y:S01]  /*5960*/  SHF.R.U32.HI R49, RZ, 0x10, R49 ;  /* 0x00000010ff317819 */ /* 0x000fe20000011631 */
        /* <DEDUP_REMOVED lines=13> */
[C---:B------:R-:W-:Y:S01]  /*5a40*/  FFMA.FTZ R51, R13.reuse, R49, -R51 ;  /* 0x000000310d337223 */ /* 0x040fe20000010833 */
[----:B------:R-:W-:Y:S01]  /*5a50*/  FMUL.FTZ R13, R13, R50 ;  /* 0x000000320d0d7220 */ /* 0x000fe20000410000 */
[----:B------:R-:W-:-:S03]  /*5a60*/  HADD2.F32 R50, -RZ, R139.H1_H1 ;  /* 0x3000008bff327230 */ /* 0x000fc60000004100 */
[----:B------:R-:W-:Y:S01]  /*5a70*/  FFMA.FTZ R13, R15, R49, R13 ;  /* 0x000000310f0d7223 */ /* 0x000fe2000001000d */
[----:B------:R-:W-:Y:S02]  /*5a80*/  HADD2.F32 R15, -RZ, R140.H1_H1 ;  /* 0x3000008cff0f7230 */ /* 0x000fe40000004100 */
[--C-:B------:R-:W-:Y:S02]  /*5a90*/  HADD2.F32 R49, -RZ, R12.reuse.H1_H1 ;  /* 0x3000000cff317230 */ /* 0x100fe40000004100 */
[----:B------:R-:W-:Y:S01]  /*5aa0*/  HADD2.F32 R12, -RZ, R12.H0_H0 ;  /* 0x2000000cff0c7230 */ /* 0x000fe20000004100 */
[----:B------:R-:W-:Y:S01]  /*5ab0*/  F2FP.F16.F32.PACK_AB R51, R13, R51 ;  /* 0x000000330d33723e */ /* 0x000fe200000000ff */
[----:B------:R-:W-:Y:S02]  /*5ac0*/  HADD2.F32 R140, -RZ, R140.H0_H0 ;  /* 0x2000008cff8c7230 */ /* 0x000fe40000004100 */
[----:B------:R-:W-:Y:S01]  /*5ad0*/  FMUL.FTZ R52, R49, R15 ;  /* 0x0000000f31347220 */ /* 0x000fe20000410000 */
[----:B------:R-:W-:-:S03]  /*5ae0*/  IMAD.MOV.U32 R13, RZ, RZ, R48 ;  /* 0x000000ffff0d7224 */ /* 0x000fc600078e0030 */
[C---:B------:R-:W-:Y:S01]  /*5af0*/  FFMA.FTZ R52, R12.reuse, R50, -R52 ;  /* 0x000000320c347223 */ /* 0x040fe20000010834 */
[----:B------:R-:W-:Y:S01]  /*5b00*/  FMUL.FTZ R12, R12, R15 ;  /* 0x0000000f0c0c7220 */ /* 0x000fe20000410000 */
[----:B------:R-:W-:-:S03]  /*5b10*/  HADD2.F32 R15, -RZ, R141.H0_H0 ;  /* 0x2000008dff0f7230 */ /* 0x000fc60000004100 */
[----:B------:R-:W-:Y:S01]  /*5b20*/  FFMA.FTZ R12, R49, R50, R12 ;  /* 0x00000032310c7223 */ /* 0x000fe2000001000c */
[--C-:B------:R-:W-:Y:S02]  /*5b30*/  HADD2.F32 R49, -RZ, R14.reuse.H1_H1 ;  /* 0x3000000eff317230 */ /* 0x100fe40000004100 */
[----:B------:R-:W-:Y:S02]  /*5b40*/  HADD2.F32 R14, -RZ, R14.H0_H0 ;  /* 0x2000000eff0e7230 */ /* 0x000fe40000004100 */
[----:B------:R-:W-:Y:S01]  /*5b50*/  F2FP.F16.F32.PACK_AB R12, R12, R52 ;  /* 0x000000340c0c723e */ /* 0x000fe200000000ff */
[----:B------:R-:W-:-:S04]  /*5b60*/  FMUL.FTZ R50, R49, R15 ;  /* 0x0000000f31327220 */ /* 0x000fc80000410000 */
[C---:B------:R-:W-:Y:S01]  /*5b70*/  FFMA.FTZ R50, R14.reuse, R140, -R50 ;  /* 0x0000008c0e327223 */ /* 0x040fe20000010832 */
[----:B------:R-:W-:Y:S01]  /*5b80*/  FMUL.FTZ R14, R14, R15 ;  /* 0x0000000f0e0e7220 */ /* 0x000fe20000410000 */
[----:B------:R-:W-:-:S03]  /*5b90*/  MOV R15, R51 ;  /* 0x00000033000f7202 */ /* 0x000fc60000000f00 */
[----:B------:R-:W-:-:S05]  /*5ba0*/  FFMA.FTZ R14, R49, R140, R14 ;  /* 0x0000008c310e7223 */ /* 0x000fca000001000e */
[----:B------:R-:W-:-:S07]  /*5bb0*/  F2FP.F16.F32.PACK_AB R14, R14, R50 ;  /* 0x000000320e0e723e */ /* 0x000fce00000000ff */
.L_x_488:
[----:B------:R-:W-:Y:S05]  /*5bc0*/  BSYNC B3 ;  /* 0x0000000000037941 */ /* 0x000fea0003800000 */
.L_x_487:
[----:B------:R-:W-:Y:S01]  /*5bd0*/  LEA R48, P3, R19, R11, 0x1 ;  /* 0x0000000b13307211 */ /* 0x000fe200078608ff */
[----:B------:R-:W-:-:S03]  /*5be0*/  ULDC.64 UR4, c[0x0][0x208] ;  /* 0x0000820000047ab9 */ /* 0x000fc60000000a00 */
[----:B------:R-:W-:-:S05]  /*5bf0*/  LEA.HI.X R49, R19, R60, R219, 0x1, P3 ;  /* 0x0000003c13317211 */ /* 0x000fca00018f0cdb */
[----:B----4-:R0:W-:Y:S04]  /*5c00*/  ST.E.128 desc[UR4][R48.64], R12 ;  /* 0x0000000c30007985 */ /* 0x0101e8000c101d04 */
.L_x_486:
[----:B------:R-:W-:Y:S05]  /*5c10*/  BSYNC B2 ;  /* 0x0000000000027941 */ /* 0x000fea0003800000 */
.L_x_485:
        /* <DEDUP_REMOVED lines=11> */
[----:B------:R-:W-:Y:S01]  /*5cd0*/  SHF.R.U32.HI R45, RZ, 0x10, R45 ;  /* 0x00000010ff2d7819 */ /* 0x000fe2000001162d */
[----:B------:R-:W-:Y:S02]  /*5ce0*/  HADD2.F32 R46, -RZ, R46.H0_H0 ;  /* 0x2000002eff2e7230 */ /* 0x000fe40000004100 */
[--C-:B------:R-:W-:Y:S02]  /*5cf0*/  HADD2.F32 R13, -RZ, R47.reuse.H1_H1 ;  /* 0x3000002fff0d7230 */ /* 0x100fe40000004100 */
[----:B------:R-:W-:-:S02]  /*5d00*/  HADD2.F32 R47, -RZ, R47.H0_H0 ;  /* 0x2000002fff2f7230 */ /* 0x000fc40000004100 */
[----:B------:R-:W-:Y:S02]  /*5d10*/  HADD2.F32 R44, -RZ, R44.H0_H0 ;  /* 0x2000002cff2c7230 */ /* 0x000fe40000004100 */
[-C--:B------:R-:W-:Y:S01]  /*5d20*/  FMUL.FTZ R49, R13, R48.reuse ;  /* 0x000000300d317220 */ /* 0x080fe20000410000 */
[----:B------:R-:W-:Y:S02]  /*5d30*/  HADD2.F32 R45, -RZ, R45.H0_H0 ;  /* 0x2000002dff2d7230 */ /* 0x000fe40000004100 */
[C---:B------:R-:W-:Y:S01]  /*5d40*/  FMUL.FTZ R48, R47.reuse, R48 ;  /* 0x000000302f307220 */ /* 0x040fe20000410000 */
[----:B------:R-:W-:-:S03]  /*5d50*/  FFMA.FTZ R49, R47, R44, -R49 ;  /* 0x0000002c2f317223 */ /* 0x000fc60000010831 */
[----:B------:R-:W-:Y:S01]  /*5d60*/  FFMA.FTZ R48, R13, R44, R48 ;  /* 0x0000002c0d307223 */ /* 0x000fe20000010030 */
[--C-:B------:R-:W-:Y:S02]  /*5d70*/  HADD2.F32 R13, -RZ, R15.reuse.H1_H1 ;  /* 0x3000000fff0d7230 */ /* 0x100fe40000004100 */
[----:B------:R-:W-:Y:S02]  /*5d80*/  HADD2.F32 R15, -RZ, R15.H0_H0 ;  /* 0x2000000fff0f7230 */ /* 0x000fe40000004100 */
[----:B------:R-:W-:Y:S01]  /*5d90*/  F2FP.F16.F32.PACK_AB R48, R48, R49 ;  /* 0x000000313030723e */ /* 0x000fe200000000ff */
[-C--:B------:R-:W-:Y:S02]  /*5da0*/  FMUL.FTZ R44, R13, R46.reuse ;  /* 0x0000002e0d2c7220 */ /* 0x080fe40000410000 */
[C---:B------:R-:W-:Y:S02]  /*5db0*/  FMUL.FTZ R46, R15.reuse, R46 ;  /* 0x0000002e0f2e7220 */ /* 0x040fe40000410000 */
[----:B------:R-:W-:Y:S01]  /*5dc0*/  FFMA.FTZ R44, R15, R45, -R44 ;  /* 0x0000002d0f2c7223 */ /* 0x000fe2000001082c */
[----:B------:R-:W-:-:S02]  /*5dd0*/  HADD2.F32 R15, -RZ, R137.H0_H0 ;  /* 0x20000089ff0f7230 */ /* 0x000fc40000004100 */
[----:B------:R-:W-:Y:S01]  /*5de0*/  FFMA.FTZ R46, R13, R45, R46 ;  /* 0x0000002d0d2e7223 */ /* 0x000fe2000001002e */
[--C-:B------:R-:W-:Y:S02]  /*5df0*/  HADD2.F32 R13, -RZ, R12.reuse.H0_H0 ;  /* 0x2000000cff0d7230 */ /* 0x100fe40000004100 */
[----:B------:R-:W-:Y:S02]  /*5e00*/  HADD2.F32 R12, -RZ, R12.H1_H1 ;  /* 0x3000000cff0c7230 */ /* 0x000fe40000004100 */
[--C-:B------:R-:W-:Y:S01]  /*5e10*/  HADD2.F32 R45, -RZ, R136.reuse.H0_H0 ;  /* 0x20000088ff2d7230 */ /* 0x100fe20000004100 */
[----:B------:R-:W-:Y:S01]  /*5e20*/  F2FP.F16.F32.PACK_AB R44, R46, R44 ;  /* 0x0000002c2e2c723e */ /* 0x000fe200000000ff */
[----:B------:R-:W-:Y:S02]  /*5e30*/  HADD2.F32 R137, -RZ, R137.H1_H1 ;  /* 0x30000089ff897230 */ /* 0x000fe40000004100 */
[-C--:B------:R-:W-:Y:S01]  /*5e40*/  FMUL.FTZ R47, R12, R15.reuse ;  /* 0x0000000f0c2f7220 */ /* 0x080fe20000410000 */
[----:B------:R-:W-:Y:S01]  /*5e50*/  FMUL.FTZ R15, R13, R15 ;  /* 0x0000000f0d0f7220 */ /* 0x000fe20000410000 */
[----:B------:R-:W-:-:S02]  /*5e60*/  HADD2.F32 R136, -RZ, R136.H1_H1 ;  /* 0x30000088ff887230 */ /* 0x000fc40000004100 */
[-C--:B------:R-:W-:Y:S01]  /*5e70*/  FFMA.FTZ R47, R13, R45.reuse, -R47 ;  /* 0x0000002d0d2f7223 */ /* 0x080fe2000001082f */
[----:B------:R-:W-:Y:S01]  /*5e80*/  FFMA.FTZ R15, R12, R45, R15 ;  /* 0x0000002d0c0f7223 */ /* 0x000fe2000001000f */
[--C-:B------:R-:W-:Y:S02]  /*5e90*/  HADD2.F32 R12, -RZ, R14.reuse.H0_H0 ;  /* 0x2000000eff0c7230 */ /* 0x100fe40000004100 */
[----:B------:R-:W-:Y:S02]  /*5ea0*/  HADD2.F32 R14, -RZ, R14.H1_H1 ;  /* 0x3000000eff0e7230 */ /* 0x000fe40000004100 */
[----:B------:R-:W-:-:S03]  /*5eb0*/  F2FP.F16.F32.PACK_AB R15, R15, R47 ;  /* 0x0000002f0f0f723e */ /* 0x000fc600000000ff */
[-C--:B------:R-:W-:Y:S01]  /*5ec0*/  FMUL.FTZ R13, R14, R137.reuse ;  /* 0x000000890e0d7220 */ /* 0x080fe20000410000 */
[----:B------:R-:W-:-:S03]  /*5ed0*/  FMUL.FTZ R137, R12, R137 ;  /* 0x000000890c897220 */ /* 0x000fc60000410000 */
[-C--:B------:R-:W-:Y:S01]  /*5ee0*/  FFMA.FTZ R13, R12, R136.reuse, -R13 ;  /* 0x000000880c0d7223 */ /* 0x080fe2000001080d */
[----:B------:R-:W-:Y:S01]  /*5ef0*/  FFMA.FTZ R137, R14, R136, R137 ;  /* 0x000000880e897223 */ /* 0x000fe20000010089 */
[----:B------:R-:W-:Y:S02]  /*5f00*/  IMAD.MOV.U32 R12, RZ, RZ, R15 ;  /* 0x000000ffff0c7224 */ /* 0x000fe400078e000f */
[----:B------:R-:W-:Y:S02]  /*5f10*/  IMAD.MOV.U32 R15, RZ, RZ, R44 ;  /* 0x000000ffff0f7224 */ /* 0x000fe400078e002c */
[----:B------:R-:W-:Y:S02]  /*5f20*/  F2FP.F16.F32.PACK_AB R137, R137, R13 ;  /* 0x0000000d8989723e */ /* 0x000fe400000000ff */
[----:B------:R-:W-:-:S03]  /*5f30*/  MOV R13, R48 ;  /* 0x00000030000d7202 */ /* 0x000fc60000000f00 */
[----:B------:R-:W-:-:S07]  /*5f40*/  IMAD.MOV.U32 R14, RZ, RZ, R137 ;  /* 0x000000ffff0e7224 */ /* 0x000fce00078e0089 */
.L_x_490:
[----:B------:R-:W-:Y:S05]  /*5f50*/  BSYNC B2 ;  /* 0x0000000000027941 */ /* 0x000fea0003800000 */
.L_x_489:
[----:B------:R-:W-:Y:S01]  /*5f60*/  LEA R44, P3, R22, R11, 0x1 ;  /* 0x0000000b162c7211 */ /* 0x000fe200078608ff */
[----:B------:R-:W-:-:S03]  /*5f70*/  ULDC.64 UR4, c[0x0][0x208] ;  /* 0x0000820000047ab9 */ /* 0x000fc60000000a00 */
[----:B------:R-:W-:-:S05]  /*5f80*/  LEA.HI.X R45, R22, R60, R218, 0x1, P3 ;  /* 0x0000003c162d7211 */ /* 0x000fca00018f0cda */
[----:B----4-:R0:W-:Y:S04]  /*5f90*/  ST.E.128 desc[UR4][R44.64], R12 ;  /* 0x0000000c2c007985 */ /* 0x0101e8000c101d04 */
.L_x_476:
[----:B------:R-:W-:Y:S05]  /*5fa0*/  BSYNC B1 ;  /* 0x0000000000017941 */ /* 0x000fea0003800000 */
.L_x_475:
[----:B------:R-:W-:-:S03]  /*5fb0*/  UMOV UR4, 0xffffffff ;  /* 0xffffffff00047882 */ /* 0x000fc60000000000 */
[----:B------:R-:W-:Y:S05]  /*5fc0*/  BRA.DIV UR4, `(.L_x_491) ;  /* 0x00000252041c7947 */ /* 0x000fea000b800000 */
[----:B01----:R-:W0:Y:S04]  /*5fd0*/  SHFL.IDX PT, R116, R116, 0x2, 0x181f ;  /* 0x00581f0074747f89 */ /* 0x003e2800000e0000 */
[----:B---3--:R-:W1:Y:S02]  /*5fe0*/  SHFL.IDX PT, R117, R117, 0x2, 0x181f ;  /* 0x00581f0075757f89 */ /* 0x008e6400000e0000 */
.L_x_822:
[----:B------:R-:W-:Y:S05]  /*5ff0*/  @P5 BRA `(.L_x_492) ;  /* 0x0000005000ec5947 */ /* 0x000fea0003800000 */
[----:B------:R-:W-:Y:S01]  /*6000*/  ISETP.NE.AND P3, PT, R0, RZ, PT ;  /* 0x000000ff0000720c */ /* 0x000fe20003f65270 */
[----:B------:R-:W-:-:S12]  /*6010*/  BSSY B1, `(.L_x_493) ;  /* 0x0000038000017945 */ /* 0x000fd80003800000 */
[----:B------:R-:W-:Y:S05]  /*6020*/  @!P3 BRA `(.L_x_494) ;  /* 0x0000000000d8b947 */ /* 0x000fea0003800000 */
[----:B----4-:R3:W4:Y:S01]  /*6030*/  LDS.128 R12, [R78+0x26400] ;  /* 0x026400004e0c7984 */ /* 0x0107220000000c00 */
[----:B------:R-:W-:Y:S01]  /*6040*/  ISETP.GE.AND P3, PT, R216, R110, PT ;  /* 0x0000006ed800720c */ /* 0x000fe20003f66270 */
[----:B------:R-:W-:-:S12]  /*6050*/  BSSY B2, `(.L_x_495) ;  /* 0x000002f000027945 */ /* 0x000fd80003800000 */
[----:B---3--:R-:W-:Y:S05]  /*6060*/  @P3 BRA `(.L_x_496) ;  /* 0x0000000000b43947 */ /* 0x008fea0003800000 */
[----:B------:R-:W-:Y:S01]  /*6070*/  SHF.R.U64 R44, R42, 0x10, R43 ;  /* 0x000000102a2c7819 */ /* 0x000fe2000000122b */
[----:B------:R-:W-:Y:S01]  /*6080*/  HADD2.F32 R139, -RZ, R139.H0_H0 ;  /* 0x2000008bff8b7230 */ /* 0x000fe20000004100 */
[----:B----4-:R-:W-:Y:S01]  /*6090*/  MOV R42, R13 ;  /* 0x0000000d002a7202 */ /* 0x010fe20000000f00 */
[----:B------:R-:W-:Y:S01]  /*60a0*/  HADD2.F32 R141, -RZ, R141.H1_H1 ;  /* 0x3000008dff8d7230 */ /* 0x000fe20000004100 */
[----:B------:R-:W-:Y:S01]  /*60b0*/  SHF.R.U64 R13, R40, 0x10, R41 ;  /* 0x00000010280d7819 */ /* 0x000fe20000001229 */
[----:B------:R-:W-:Y:S01]  /*60c0*/  HADD2.F32 R44, -RZ, R44.H0_H0 ;  /* 0x2000002cff2c7230 */ /* 0x000fe20000004100 */
[----:B------:R-:W-:Y:S01]  /*60d0*/  SHF.R.U32.HI R43, RZ, 0x10, R43 ;  /* 0x00000010ff2b7819 */ /* 0x000fe2000001162b */
[--C-:B------:R-:W-:Y:S02]  /*60e0*/  HADD2.F32 R11, -RZ, R42.reuse.H1_H1 ;  /* 0x3000002aff0b7230 */ /* 0x100fe40000004100 */
[----:B------:R-:W-:Y:S02]  /*60f0*/  HADD2.F32 R40, -RZ, R42.H0_H0 ;  /* 0x2000002aff287230 */ /* 0x000fe40000004100 */
[----:B------:R-:W-:-:S02]  /*6100*/  HADD2.F32 R13, -RZ, R13.H0_H0 ;  /* 0x2000000dff0d7230 */ /* 0x000fc40000004100 */
[-C--:B------:R-:W-:Y:S01]  /*6110*/  FMUL.FTZ R42, R11, R44.reuse ;  /* 0x0000002c0b2a7220 */ /* 0x080fe20000410000 */
[----:B------:R-:W-:-:S03]  /*6120*/  FMUL.FTZ R44, R40, R44 ;  /* 0x0000002c282c7220 */ /* 0x000fc60000410000 */
[-C--:B------:R-:W-:Y:S01]  /*6130*/  FFMA.FTZ R42, R40, R13.reuse, -R42 ;  /* 0x0000000d282a7223 */ /* 0x080fe2000001082a */
[----:B------:R-:W-:Y:S01]  /*6140*/  SHF.R.U32.HI R40, RZ, 0x10, R41 ;  /* 0x00000010ff287819 */ /* 0x000fe20000011629 */
[----:B------:R-:W-:Y:S01]  /*6150*/  FFMA.FTZ R44, R11, R13, R44 ;  /* 0x0000000d0b2c7223 */ /* 0x000fe2000001002c */
[----:B------:R-:W-:Y:S02]  /*6160*/  IMAD.MOV.U32 R13, RZ, RZ, R15 ;  /* 0x000000ffff0d7224 */ /* 0x000fe400078e000f */
[----:B------:R-:W-:Y:S02]  /*6170*/  HADD2.F32 R15, -RZ, R43.H0_H0 ;  /* 0x2000002bff0f7230 */ /* 0x000fe40000004100 */
[----:B------:R-:W-:Y:S01]  /*6180*/  HADD2.F32 R40, -RZ, R40.H0_H0 ;  /* 0x20000028ff287230 */ /* 0x000fe20000004100 */
[----:B------:R-:W-:Y:S01]  /*6190*/  F2FP.F16.F32.PACK_AB R42, R44, R42 ;  /* 0x0000002a2c2a723e */ /* 0x000fe200000000ff */
[--C-:B------:R-:W-:Y:S02]  /*61a0*/  HADD2.F32 R11, -RZ, R13.reuse.H1_H1 ;  /* 0x3000000dff0b7230 */ /* 0x100fe40000004100 */
[----:B------:R-:W-:-:S03]  /*61b0*/  HADD2.F32 R13, -RZ, R13.H0_H0 ;  /* 0x2000000dff0d7230 */ /* 0x000fc60000004100 */
[-C--:B------:R-:W-:Y:S02]  /*61c0*/  FMUL.FTZ R41, R11, R15.reuse ;  /* 0x0000000f0b297220 */ /* 0x080fe40000410000 */
[C---:B------:R-:W-:Y:S02]  /*61d0*/  FMUL.FTZ R15, R13.reuse, R15 ;  /* 0x0000000f0d0f7220 */ /* 0x040fe40000410000 */
[-C--:B------:R-:W-:Y:S01]  /*61e0*/  FFMA.FTZ R41, R13, R40.reuse, -R41 ;  /* 0x000000280d297223 */ /* 0x080fe20000010829 */
[----:B------:R-:W-:Y:S02]  /*61f0*/  HADD2.F32 R13, -RZ, R138.H0_H0 ;  /* 0x2000008aff0d7230 */ /* 0x000fe40000004100 */
[----:B------:R-:W-:Y:S01]  /*6200*/  FFMA.FTZ R15, R11, R40, R15 ;  /* 0x000000280b0f7223 */ /* 0x000fe2000001000f */
[--C-:B------:R-:W-:Y:S02]  /*6210*/  HADD2.F32 R11, -RZ, R12.reuse.H0_H0 ;  /* 0x2000000cff0b7230 */ /* 0x100fe40000004100 */
[----:B------:R-:W-:-:S02]  /*6220*/  HADD2.F32 R12, -RZ, R12.H1_H1 ;  /* 0x3000000cff0c7230 */ /* 0x000fc40000004100 */
[----:B------:R-:W-:Y:S01]  /*6230*/  HADD2.F32 R138, -RZ, R138.H1_H1 ;  /* 0x3000008aff8a7230 */ /* 0x000fe20000004100 */
[----:B------:R-:W-:Y:S02]  /*6240*/  F2FP.F16.F32.PACK_AB R15, R15, R41 ;  /* 0x000000290f0f723e */ /* 0x000fe400000000ff */
[-C--:B------:R-:W-:Y:S01]  /*6250*/  FMUL.FTZ R40, R12, R139.reuse ;  /* 0x0000008b0c287220 */ /* 0x080fe20000410000 */
[----:B------:R-:W-:-:S03]  /*6260*/  FMUL.FTZ R139, R11, R139 ;  /* 0x0000008b0b8b7220 */ /* 0x000fc60000410000 */
[-C--:B------:R-:W-:Y:S01]  /*6270*/  FFMA.FTZ R40, R11, R13.reuse, -R40 ;  /* 0x0000000d0b287223 */ /* 0x080fe20000010828 */
[--C-:B------:R-:W-:Y:S02]  /*6280*/  HADD2.F32 R11, -RZ, R14.reuse.H0_H0 ;  /* 0x2000000eff0b7230 */ /* 0x100fe40000004100 */
[----:B------:R-:W-:Y:S01]  /*6290*/  FFMA.FTZ R139, R12, R13, R139 ;  /* 0x0000000d0c8b7223 */ /* 0x000fe2000001008b */
[----:B------:R-:W-:Y:S01]  /*62a0*/  HADD2.F32 R14, -RZ, R14.H1_H1 ;  /* 0x3000000eff0e7230 */ /* 0x000fe20000004100 */
[----:B------:R-:W-:-:S03]  /*62b0*/  MOV R13, R42 ;  /* 0x0000002a000d7202 */ /* 0x000fc60000000f00 */
[----:B------:R-:W-:Y:S01]  /*62c0*/  F2FP.F16.F32.PACK_AB R40, R139, R40 ;  /* 0x000000288b28723e */ /* 0x000fe200000000ff */
[-C--:B------:R-:W-:Y:S01]  /*62d0*/  FMUL.FTZ R12, R14, R141.reuse ;  /* 0x0000008d0e0c7220 */ /* 0x080fe20000410000 */
[----:B------:R-:W-:-:S03]  /*62e0*/  FMUL.FTZ R141, R11, R141 ;  /* 0x0000008d0b8d7220 */ /* 0x000fc60000410000 */
[-C--:B------:R-:W-:Y:S01]  /*62f0*/  FFMA.FTZ R12, R11, R138.reuse, -R12 ;  /* 0x0000008a0b0c7223 */ /* 0x080fe2000001080c */
[----:B------:R-:W-:-:S05]  /*6300*/  FFMA.FTZ R141, R14, R138, R141 ;  /* 0x0000008a0e8d7223 */ /* 0x000fca000001008d */
[----:B------:R-:W-:Y:S01]  /*6310*/  F2FP.F16.F32.PACK_AB R141, R141, R12 ;  /* 0x0000000c8d8d723e */ /* 0x000fe200000000ff */
[----:B------:R-:W-:-:S04]  /*6320*/  IMAD.MOV.U32 R12, RZ, RZ, R40 ;  /* 0x000000ffff0c7224 */ /* 0x000fc800078e0028 */
[----:B------:R-:W-:-:S07]  /*6330*/  IMAD.MOV.U32 R14, RZ, RZ, R141 ;  /* 0x000000ffff0e7224 */ /* 0x000fce00078e008d */
.L_x_496:
[----:B------:R-:W-:Y:S05]  /*6340*/  BSYNC B2 ;  /* 0x0000000000027941 */ /* 0x000fea0003800000 */
.L_x_495:
[----:B-1----:R-:W-:Y:S01]  /*6350*/  LEA R40, P3, R16, R117, 0x1 ;  /* 0x0000007510287211 */ /* 0x002fe200078608ff */
[----:B------:R-:W-:-:S03]  /*6360*/  ULDC.64 UR4, c[0x0][0x208] ;  /* 0x0000820000047ab9 */ /* 0x000fc60000000a00 */
[----:B0-----:R-:W-:-:S05]  /*6370*/  LEA.HI.X R41, R16, R116, R17, 0x1, P3 ;  /* 0x0000007410297211 */ /* 0x001fca00018f0c11 */
[----:B----4-:R3:W-:Y:S04]  /*6380*/  ST.E.128 desc[UR4][R40.64], R12 ;  /* 0x0000000c28007985 */ /* 0x0107e8000c101d04 */
.L_x_494:
[----:B------:R-:W-:Y:S05]  /*6390*/  BSYNC B1 ;  /* 0x0000000000017941 */ /* 0x000fea0003800000 */
.L_x_493:
[----:B------:R-:W-:Y:S01]  /*63a0*/  ISETP.NE.AND P3, PT, R20, RZ, PT ;  /* 0x000000ff1400720c */ /* 0x000fe20003f65270 */
[----:B------:R-:W-:-:S12]  /*63b0*/  BSSY B1, `(.L_x_497) ;  /* 0x000003a000017945 */ /* 0x000fd80003800000 */
[----:B------:R-:W-:Y:S05]  /*63c0*/  @!P3 BRA `(.L_x_498) ;  /* 0x0000000000e0b947 */ /* 0x000fea0003800000 */
[----:B---34-:R3:W4:Y:S01]  /*63d0*/  LDS.128 R12, [R78+0x28c00] ;  /* 0x028c00004e0c7984 */ /* 0x0187220000000c00 */
[----:B------:R-:W-:Y:S01]  /*63e0*/  ISETP.GE.AND P4, PT, R221, R110, PT ;  /* 0x0000006edd00720c */ /* 0x000fe20003f86270 */
[----:B------:R-:W-:Y:S01]  /*63f0*/  BSSY B2, `(.L_x_499) ;  /* 0x0000033000027945 */ /* 0x000fe20003800000 */
[----:B-1----:R-:W-:-:S04]  /*6400*/  LEA R40, P3, R212, R117, 0x1 ;  /* 0x00000075d4287211 */ /* 0x002fc800078608ff */
[----:B0-----:R-:W-:-:S07]  /*6410*/  LEA.HI.X R41, R212, R116, R215, 0x1, P3 ;  /* 0x00000074d4297211 */ /* 0x001fce00018f0cd7 */
[----:B---3--:R-:W-:Y:S05]  /*6420*/  @P4 BRA `(.L_x_500) ;  /* 0x0000000000bc4947 */ /* 0x008fea0003800000 */
[----:B------:R-:W-:Y:S01]  /*6430*/  SHF.R.U64 R42, R38, 0x10, R39 ;  /* 0x00000010262a7819 */ /* 0x000fe20000001227 */
[----:B----4-:R-:W-:Y:S01]  /*6440*/  IMAD.MOV.U32 R38, RZ, RZ, R13 ;  /* 0x000000ffff267224 */ /* 0x010fe200078e000d */
[----:B------:R-:W-:Y:S02]  /*6450*/  SHF.R.U64 R13, R36, 0x10, R37 ;  /* 0x00000010240d7819 */ /* 0x000fe40000001225 */
[----:B------:R-:W-:Y:S01]  /*6460*/  SHF.R.U32.HI R39, RZ, 0x10, R39 ;  /* 0x00000010ff277819 */ /* 0x000fe20000011627 */
[----:B------:R-:W-:Y:S02]  /*6470*/  HADD2.F32 R42, -RZ, R42.H0_H0 ;  /* 0x2000002aff2a7230 */ /* 0x000fe40000004100 */
        /* <DEDUP_REMOVED lines=8> */
[----:B------:R-:W-:Y:S01]  /*6500*/  MOV R11, R15 ;  /* 0x0000000f000b7202 */ /* 0x000fe20000000f00 */
[----:B------:R-:W-:Y:S02]  /*6510*/  IMAD.MOV.U32 R13, RZ, RZ, R12 ;  /* 0x000000ffff0d7224 */ /* 0x000fe400078e000c */
[----:B------:R-:W-:Y:S01]  /*6520*/  HADD2.F32 R12, -RZ, R39.H0_H0 ;  /* 0x20000027ff0c7230 */ /* 0x000fe20000004100 */
[----:B------:R-:W-:Y:S01]  /*6530*/  F2FP.F16.F32.PACK_AB R38, R42, R38 ;  /* 0x000000262a26723e */ /* 0x000fe200000000ff */
[--C-:B------:R-:W-:Y:S02]  /*6540*/  HADD2.F32 R15, -RZ, R11.reuse.H1_H1 ;  /* 0x3000000bff0f7230 */ /* 0x100fe40000004100 */
[----:B------:R-:W-:-:S02]  /*6550*/  HADD2.F32 R11, -RZ, R11.H0_H0 ;  /* 0x2000000bff0b7230 */ /* 0x000fc40000004100 */
[----:B------:R-:W-:Y:S02]  /*6560*/  HADD2.F32 R36, -RZ, R36.H0_H0 ;  /* 0x20000024ff247230 */ /* 0x000fe40000004100 */
[-C--:B------:R-:W-:Y:S01]  /*6570*/  FMUL.FTZ R37, R15, R12.reuse ;  /* 0x0000000c0f257220 */ /* 0x080fe20000410000 */
[----:B------:R-:W-:-:S03]  /*6580*/  FMUL.FTZ R12, R11, R12 ;  /* 0x0000000c0b0c7220 */ /* 0x000fc60000410000 */
[-C--:B------:R-:W-:Y:S01]  /*6590*/  FFMA.FTZ R37, R11, R36.reuse, -R37 ;  /* 0x000000240b257223 */ /* 0x080fe20000010825 */
[----:B------:R-:W-:Y:S02]  /*65a0*/  HADD2.F32 R11, -RZ, R135.H0_H0 ;  /* 0x20000087ff0b7230 */ /* 0x000fe40000004100 */
[----:B------:R-:W-:Y:S01]  /*65b0*/  FFMA.FTZ R12, R15, R36, R12 ;  /* 0x000000240f0c7223 */ /* 0x000fe2000001000c */
[--C-:B------:R-:W-:Y:S02]  /*65c0*/  HADD2.F32 R15, -RZ, R13.reuse.H1_H1 ;  /* 0x3000000dff0f7230 */ /* 0x100fe40000004100 */
[----:B------:R-:W-:Y:S02]  /*65d0*/  HADD2.F32 R13, -RZ, R13.H0_H0 ;  /* 0x2000000dff0d7230 */ /* 0x000fe40000004100 */
[----:B------:R-:W-:Y:S02]  /*65e0*/  HADD2.F32 R36, -RZ, R134.H0_H0 ;  /* 0x20000086ff247230 */ /* 0x000fe40000004100 */
[----:B------:R-:W-:Y:S01]  /*65f0*/  FMUL.FTZ R39, R15, R11 ;  /* 0x0000000b0f277220 */ /* 0x000fe20000410000 */
[----:B------:R-:W-:-:S02]  /*6600*/  HADD2.F32 R135, -RZ, R135.H1_H1 ;  /* 0x30000087ff877230 */ /* 0x000fc40000004100 */
[C---:B------:R-:W-:Y:S01]  /*6610*/  FMUL.FTZ R11, R13.reuse, R11 ;  /* 0x0000000b0d0b7220 */ /* 0x040fe20000410000 */
[----:B------:R-:W-:Y:S02]  /*6620*/  HADD2.F32 R134, -RZ, R134.H1_H1 ;  /* 0x30000086ff867230 */ /* 0x000fe40000004100 */
[-C--:B------:R-:W-:Y:S01]  /*6630*/  FFMA.FTZ R39, R13, R36.reuse, -R39 ;  /* 0x000000240d277223 */ /* 0x080fe20000010827 */
[--C-:B------:R-:W-:Y:S02]  /*6640*/  HADD2.F32 R13, -RZ, R14.reuse.H1_H1 ;  /* 0x3000000eff0d7230 */ /* 0x100fe40000004100 */
[----:B------:R-:W-:Y:S01]  /*6650*/  FFMA.FTZ R11, R15, R36, R11 ;  /* 0x000000240f0b7223 */ /* 0x000fe2000001000b */
[----:B------:R-:W-:Y:S01]  /*6660*/  HADD2.F32 R14, -RZ, R14.H0_H0 ;  /* 0x2000000eff0e7230 */ /* 0x000fe20000004100 */
[----:B------:R-:W-:Y:S01]  /*6670*/  F2FP.F16.F32.PACK_AB R37, R12, R37 ;  /* 0x000000250c25723e */ /* 0x000fe200000000ff */
[----:B------:R-:W-:Y:S02]  /*6680*/  FMUL.FTZ R15, R13, R135 ;  /* 0x000000870d0f7220 */ /* 0x000fe40000410000 */
[----:B------:R-:W-:Y:S01]  /*6690*/  F2FP.F16.F32.PACK_AB R11, R11, R39 ;  /* 0x000000270b0b723e */ /* 0x000fe200000000ff */
[C---:B------:R-:W-:Y:S01]  /*66a0*/  FMUL.FTZ R135, R14.reuse, R135 ;  /* 0x000000870e877220 */ /* 0x040fe20000410000 */
[----:B------:R-:W-:-:S03]  /*66b0*/  FFMA.FTZ R15, R14, R134, -R15 ;  /* 0x000000860e0f7223 */ /* 0x000fc6000001080f */
[----:B------:R-:W-:Y:S01]  /*66c0*/  FFMA.FTZ R135, R13, R134, R135 ;  /* 0x000000860d877223 */ /* 0x000fe20000010087 */
[----:B------:R-:W-:Y:S01]  /*66d0*/  IMAD.MOV.U32 R12, RZ, RZ, R11 ;  /* 0x000000ffff0c7224 */ /* 0x000fe200078e000b */
[----:B------:R-:W-:-:S03]  /*66e0*/  MOV R13, R38 ;  /* 0x00000026000d7202 */ /* 0x000fc60000000f00 */
[----:B------:R-:W-:-:S05]  /*66f0*/  F2FP.F16.F32.PACK_AB R15, R135, R15 ;  /* 0x0000000f870f723e */ /* 0x000fca00000000ff */
[----:B------:R-:W-:Y:S02]  /*6700*/  IMAD.MOV.U32 R14, RZ, RZ, R15 ;  /* 0x000000ffff0e7224 */ /* 0x000fe400078e000f */
[----:B------:R-:W-:-:S07]  /*6710*/  IMAD.MOV.U32 R15, RZ, RZ, R37 ;  /* 0x000000ffff0f7224 */ /* 0x000fce00078e0025 */
.L_x_500:
[----:B------:R-:W-:Y:S05]  /*6720*/  BSYNC B2 ;  /* 0x0000000000027941 */ /* 0x000fea0003800000 */
.L_x_499:
[----:B------:R-:W-:Y:S02]  /*6730*/  ULDC.64 UR4, c[0x0][0x208] ;  /* 0x0000820000047ab9 */ /* 0x000fe40000000a00 */
[----:B----4-:R0:W-:Y:S03]  /*6740*/  ST.E.128 desc[UR4][R40.64], R12 ;  /* 0x0000000c28007985 */ /* 0x0101e6000c101d04 */
.L_x_498:
[----:B------:R-:W-:Y:S05]  /*6750*/  BSYNC B1 ;  /* 0x0000000000017941 */ /* 0x000fea0003800000 */
.L_x_497:
[----:B------:R-:W-:Y:S01]  /*6760*/  ISETP.NE.AND P3, PT, R21, RZ, PT ;  /* 0x000000ff1500720c */ /* 0x000fe20003f65270 */
[----:B------:R-:W-:-:S12]  /*6770*/  BSSY B1, `(.L_x_501) ;  /* 0x0000034000017945 */ /* 0x000fd80003800000 */
[----:B------:R-:W-:Y:S05]  /*6780*/  @!P3 BRA `(.L_x_502) ;  /* 0x0000000000c8b947 */ /* 0x000fea0003800000 */
[----:B0--34-:R0:W3:Y:S01]  /*6790*/  LDS.128 R12, [R78+0x2b400] ;  /* 0x02b400004e0c7984 */ /* 0x0190e20000000c00 */
[----:B------:R-:W-:Y:S01]  /*67a0*/  ISETP.GE.AND P4, PT, R220, R110, PT ;  /* 0x0000006edc00720c */ /* 0x000fe20003f86270 */
[----:B------:R-:W-:Y:S01]  /*67b0*/  BSSY B2, `(.L_x_503) ;  /* 0x000002d000027945 */ /* 0x000fe20003800000 */
[----:B-1----:R-:W-:-:S04]  /*67c0*/  LEA R36, P3, R19, R117, 0x1 ;  /* 0x0000007513247211 */ /* 0x002fc800078608ff */
[----:B------:R-:W-:-:S07]  /*67d0*/  LEA.HI.X R37, R19, R116, R219, 0x1, P3 ;  /* 0x0000007413257211 */ /* 0x000fce00018f0cdb */
[----:B0-----:R-:W-:Y:S05]  /*67e0*/  @P4 BRA `(.L_x_504) ;  /* 0x0000000000a44947 */ /* 0x001fea0003800000 */
[--C-:B------:R-:W-:Y:S01]  /*67f0*/  SHF.R.U64 R11, R32, 0x10, R33.reuse ;  /* 0x00000010200b7819 */ /* 0x100fe20000001221 */
[--C-:B---3--:R-:W-:Y:S01]  /*6800*/  HADD2.F32 R38, -RZ, R15.reuse.H1_H1 ;  /* 0x3000000fff267230 */ /* 0x108fe20000004100 */
[----:B------:R-:W-:Y:S01]  /*6810*/  SHF.R.U32.HI R32, RZ, 0x10, R33 ;  /* 0x00000010ff207819 */ /* 0x000fe20000011621 */
[----:B------:R-:W-:Y:S01]  /*6820*/  HADD2.F32 R15, -RZ, R15.H0_H0 ;  /* 0x2000000fff0f7230 */ /* 0x000fe20000004100 */
[--C-:B------:R-:W-:Y:S01]  /*6830*/  SHF.R.U64 R33, R34, 0x10, R35.reuse ;  /* 0x0000001022217819 */ /* 0x100fe20000001223 */
[----:B------:R-:W-:Y:S01]  /*6840*/  HADD2.F32 R11, -RZ, R11.H0_H0 ;  /* 0x2000000bff0b7230 */ /* 0x000fe20000004100 */
[----:B------:R-:W-:Y:S01]  /*6850*/  SHF.R.U32.HI R34, RZ, 0x10, R35 ;  /* 0x00000010ff227819 */ /* 0x000fe20000011623 */
[----:B------:R-:W-:Y:S02]  /*6860*/  HADD2.F32 R35, -RZ, R13.H1_H1 ;  /* 0x3000000dff237230 */ /* 0x000fe40000004100 */
[----:B------:R-:W-:Y:S02]  /*6870*/  HADD2.F32 R33, -RZ, R33.H0_H0 ;  /* 0x20000021ff217230 */ /* 0x000fe40000004100 */
[----:B------:R-:W-:-:S02]  /*6880*/  HADD2.F32 R13, -RZ, R13.H0_H0 ;  /* 0x2000000dff0d7230 */ /* 0x000fc40000004100 */
[----:B------:R-:W-:Y:S02]  /*6890*/  HADD2.F32 R34, -RZ, R34.H0_H0 ;  /* 0x20000022ff227230 */ /* 0x000fe40000004100 */
[----:B------:R-:W-:Y:S02]  /*68a0*/  HADD2.F32 R39, -RZ, R32.H0_H0 ;  /* 0x20000020ff277230 */ /* 0x000fe40000004100 */
[-C--:B------:R-:W-:Y:S01]  /*68b0*/  FMUL.FTZ R32, R35, R33.reuse ;  /* 0x0000002123207220 */ /* 0x080fe20000410000 */
[----:B------:R-:W-:Y:S01]  /*68c0*/  FMUL.FTZ R40, R13, R33 ;  /* 0x000000210d287220 */ /* 0x000fe20000410000 */
[-C--:B------:R-:W-:Y:S01]  /*68d0*/  FMUL.FTZ R33, R38, R34.reuse ;  /* 0x0000002226217220 */ /* 0x080fe20000410000 */
[----:B------:R-:W-:Y:S01]  /*68e0*/  FMUL.FTZ R34, R15, R34 ;  /* 0x000000220f227220 */ /* 0x000fe20000410000 */
[-C--:B------:R-:W-:Y:S01]  /*68f0*/  FFMA.FTZ R32, R13, R11.reuse, -R32 ;  /* 0x0000000b0d207223 */ /* 0x080fe20000010820 */
[----:B------:R-:W-:Y:S01]  /*6900*/  FFMA.FTZ R40, R35, R11, R40 ;  /* 0x0000000b23287223 */ /* 0x000fe20000010028 */
[----:B------:R-:W-:Y:S01]  /*6910*/  FFMA.FTZ R33, R15, R39, -R33 ;  /* 0x000000270f217223 */ /* 0x000fe20000010821 */
[----:B------:R-:W-:-:S02]  /*6920*/  HADD2.F32 R15, -RZ, R12.H1_H1 ;  /* 0x3000000cff0f7230 */ /* 0x000fc40000004100 */
[----:B------:R-:W-:Y:S01]  /*6930*/  FFMA.FTZ R34, R38, R39, R34 ;  /* 0x0000002726227223 */ /* 0x000fe20000010022 */
[--C-:B------:R-:W-:Y:S01]  /*6940*/  HADD2.F32 R13, -RZ, R131.reuse.H0_H0 ;  /* 0x20000083ff0d7230 */ /* 0x100fe20000004100 */
[----:B------:R-:W-:Y:S01]  /*6950*/  F2FP.F16.F32.PACK_AB R32, R40, R32 ;  /* 0x000000202820723e */ /* 0x000fe200000000ff */
[----:B------:R-:W-:Y:S02]  /*6960*/  HADD2.F32 R12, -RZ, R12.H0_H0 ;  /* 0x2000000cff0c7230 */ /* 0x000fe40000004100 */
[----:B------:R-:W-:Y:S02]  /*6970*/  HADD2.F32 R131, -RZ, R131.H1_H1 ;  /* 0x30000083ff837230 */ /* 0x000fe40000004100 */
[-C--:B------:R-:W-:Y:S01]  /*6980*/  FMUL.FTZ R38, R15, R13.reuse ;  /* 0x0000000d0f267220 */ /* 0x080fe20000410000 */
[--C-:B------:R-:W-:Y:S02]  /*6990*/  HADD2.F32 R35, -RZ, R14.reuse.H1_H1 ;  /* 0x3000000eff237230 */ /* 0x100fe40000004100 */
[----:B------:R-:W-:Y:S01]  /*69a0*/  FMUL.FTZ R39, R12, R13 ;  /* 0x0000000d0c277220 */ /* 0x000fe20000410000 */
[----:B------:R-:W-:-:S02]  /*69b0*/  HADD2.F32 R14, -RZ, R14.H0_H0 ;  /* 0x2000000eff0e7230 */ /* 0x000fc40000004100 */
[--C-:B------:R-:W-:Y:S02]  /*69c0*/  HADD2.F32 R11, -RZ, R128.reuse.H0_H0 ;  /* 0x20000080ff0b7230 */ /* 0x100fe40000004100 */
[-C--:B------:R-:W-:Y:S01]  /*69d0*/  FMUL.FTZ R13, R35, R131.reuse ;  /* 0x00000083230d7220 */ /* 0x080fe20000410000 */
[----:B------:R-:W-:Y:S02]  /*69e0*/  HADD2.F32 R128, -RZ, R128.H1_H1 ;  /* 0x30000080ff807230 */ /* 0x000fe40000004100 */
[----:B------:R-:W-:Y:S01]  /*69f0*/  FMUL.FTZ R131, R14, R131 ;  /* 0x000000830e837220 */ /* 0x000fe20000410000 */
[-C--:B------:R-:W-:Y:S01]  /*6a00*/  FFMA.FTZ R38, R12, R11.reuse, -R38 ;  /* 0x0000000b0c267223 */ /* 0x080fe20000010826 */
[----:B------:R-:W-:Y:S01]  /*6a10*/  FFMA.FTZ R39, R15, R11, R39 ;  /* 0x0000000b0f277223 */ /* 0x000fe20000010027 */
[-C--:B------:R-:W-:Y:S01]  /*6a20*/  FFMA.FTZ R13, R14, R128.reuse, -R13 ;  /* 0x000000800e0d7223 */ /* 0x080fe2000001080d */
[----:B------:R-:W-:Y:S01]  /*6a30*/  FFMA.FTZ R128, R35, R128, R131 ;  /* 0x0000008023807223 */ /* 0x000fe20000010083 */
[----:B------:R-:W-:-:S02]  /*6a40*/  F2FP.F16.F32.PACK_AB R15, R34, R33 ;  /* 0x00000021220f723e */ /* 0x000fc400000000ff */
[----:B------:R-:W-:Y:S02]  /*6a50*/  F2FP.F16.F32.PACK_AB R12, R39, R38 ;  /* 0x00000026270c723e */ /* 0x000fe400000000ff */
[----:B------:R-:W-:Y:S02]  /*6a60*/  F2FP.F16.F32.PACK_AB R14, R128, R13 ;  /* 0x0000000d800e723e */ /* 0x000fe400000000ff */
[----:B------:R-:W-:-:S07]  /*6a70*/  MOV R13, R32 ;  /* 0x00000020000d7202 */ /* 0x000fce0000000f00 */
.L_x_504:
[----:B------:R-:W-:Y:S05]  /*6a80*/  BSYNC B2 ;  /* 0x0000000000027941 */ /* 0x000fea0003800000 */
.L_x_503:
[----:B------:R-:W-:Y:S02]  /*6a90*/  ULDC.64 UR4, c[0x0][0x208] ;  /* 0x0000820000047ab9 */ /* 0x000fe40000000a00 */
[----:B---3--:R0:W-:Y:S03]  /*6aa0*/  ST.E.128 desc[UR4][R36.64], R12 ;  /* 0x0000000c24007985 */ /* 0x0081e6000c101d04 */
.L_x_502:
[----:B------:R-:W-:Y:S05]  /*6ab0*/  BSYNC B1 ;  /* 0x0000000000017941 */ /* 0x000fea0003800000 */
.L_x_501:
[----:B------:R-:W-:-:S13]  /*6ac0*/  ISETP.NE.AND P3, PT, R25, RZ, PT ;  /* 0x000000ff1900720c */ /* 0x000fda0003f65270 */
        /* <DEDUP_REMOVED lines=8> */
[--C-:B---3--:R-:W-:Y:S01]  /*6b50*/  HADD2.F32 R36, -RZ, R15.reuse.H0_H0 ;  /* 0x2000000fff247230 */ /* 0x108fe20000004100 */
[----:B------:R-:W-:Y:S01]  /*6b60*/  SHF.R.U32.HI R28, RZ, 0x10, R29 ;  /* 0x00000010ff1c7819 */ /* 0x000fe2000001161d */
[----:B------:R-:W-:Y:S01]  /*6b70*/  IMAD.MOV.U32 R29, RZ, RZ, R13 ;  /* 0x000000ffff1d7224 */ /* 0x000fe200078e000d */
[--C-:B------:R-:W-:Y:S01]  /*6b80*/  SHF.R.U64 R38, R30, 0x10, R31.reuse ;  /* 0x000000101e267819 */ /* 0x100fe2000000121f */
[----:B------:R-:W-:Y:S01]  /*6b90*/  HADD2.F32 R30, -RZ, R15.H1_H1 ;  /* 0x3000000fff1e7230 */ /* 0x000fe20000004100 */
[----:B------:R-:W-:Y:S01]  /*6ba0*/  SHF.R.U32.HI R11, RZ, 0x10, R31 ;  /* 0x00000010ff0b7819 */ /* 0x000fe2000001161f */
[----:B------:R-:W-:Y:S02]  /*6bb0*/  HADD2.F32 R34, -RZ, R34.H0_H0 ;  /* 0x20000022ff227230 */ /* 0x000fe40000004100 */
[----:B------:R-:W-:Y:S02]  /*6bc0*/  HADD2.F32 R38, -RZ, R38.H0_H0 ;  /* 0x20000026ff267230 */ /* 0x000fe40000004100 */
[----:B------:R-:W-:-:S02]  /*6bd0*/  HADD2.F32 R13, -RZ, R29.H1_H1 ;  /* 0x3000001dff0d7230 */ /* 0x000fc40000004100 */
[----:B------:R-:W-:Y:S02]  /*6be0*/  HADD2.F32 R29, -RZ, R29.H0_H0 ;  /* 0x2000001dff1d7230 */ /* 0x000fe40000004100 */
[----:B------:R-:W-:Y:S02]  /*6bf0*/  HADD2.F32 R11, -RZ, R11.H0_H0 ;  /* 0x2000000bff0b7230 */ /* 0x000fe40000004100 */
[----:B------:R-:W-:Y:S02]  /*6c00*/  HADD2.F32 R15, -RZ, R28.H0_H0 ;  /* 0x2000001cff0f7230 */ /* 0x000fe40000004100 */
[-C--:B------:R-:W-:Y:S01]  /*6c10*/  FMUL.FTZ R28, R13, R38.reuse ;  /* 0x000000260d1c7220 */ /* 0x080fe20000410000 */
[C---:B------:R-:W-:Y:S01]  /*6c20*/  FMUL.FTZ R38, R29.reuse, R38 ;  /* 0x000000261d267220 */ /* 0x040fe20000410000 */
[-C--:B------:R-:W-:Y:S01]  /*6c30*/  FMUL.FTZ R31, R30, R11.reuse ;  /* 0x0000000b1e1f7220 */ /* 0x080fe20000410000 */
[C---:B------:R-:W-:Y:S01]  /*6c40*/  FMUL.FTZ R35, R36.reuse, R11 ;  /* 0x0000000b24237220 */ /* 0x040fe20000410000 */
[-C--:B------:R-:W-:Y:S01]  /*6c50*/  FFMA.FTZ R11, R29, R34.reuse, -R28 ;  /* 0x000000221d0b7223 */ /* 0x080fe2000001081c */
[----:B------:R-:W-:Y:S01]  /*6c60*/  FFMA.FTZ R28, R13, R34, R38 ;  /* 0x000000220d1c7223 */ /* 0x000fe20000010026 */
[----:B------:R-:W-:Y:S01]  /*6c70*/  FFMA.FTZ R13, R36, R15, -R31 ;  /* 0x0000000f240d7223 */ /* 0x000fe2000001081f */
[----:B------:R-:W-:-:S02]  /*6c80*/  HADD2.F32 R29, -RZ, R82.H0_H0 ;  /* 0x20000052ff1d7230 */ /* 0x000fc40000004100 */
[----:B------:R-:W-:Y:S01]  /*6c90*/  FFMA.FTZ R30, R30, R15, R35 ;  /* 0x0000000f1e1e7223 */ /* 0x000fe20000010023 */
[--C-:B------:R-:W-:Y:S01]  /*6ca0*/  HADD2.F32 R34, -RZ, R12.reuse.H1_H1 ;  /* 0x3000000cff227230 */ /* 0x100fe20000004100 */
[----:B------:R-:W-:Y:S01]  /*6cb0*/  F2FP.F16.F32.PACK_AB R11, R28, R11 ;  /* 0x0000000b1c0b723e */ /* 0x000fe200000000ff */
[----:B------:R-:W-:Y:S02]  /*6cc0*/  HADD2.F32 R36, -RZ, R12.H0_H0 ;  /* 0x2000000cff247230 */ /* 0x000fe40000004100 */
[----:B------:R-:W-:Y:S02]  /*6cd0*/  HADD2.F32 R31, -RZ, R82.H1_H1 ;  /* 0x30000052ff1f7230 */ /* 0x000fe40000004100 */
[-C--:B------:R-:W-:Y:S01]  /*6ce0*/  FMUL.FTZ R35, R34, R29.reuse ;  /* 0x0000001d22237220 */ /* 0x080fe20000410000 */
[----:B------:R-:W-:Y:S02]  /*6cf0*/  HADD2.F32 R12, -RZ, R14.H1_H1 ;  /* 0x3000000eff0c7230 */ /* 0x000fe40000004100 */
[----:B------:R-:W-:Y:S01]  /*6d00*/  FMUL.FTZ R29, R36, R29 ;  /* 0x0000001d241d7220 */ /* 0x000fe20000410000 */
[----:B------:R-:W-:-:S02]  /*6d10*/  HADD2.F32 R15, -RZ, R81.H0_H0 ;  /* 0x20000051ff0f7230 */ /* 0x000fc40000004100 */
[----:B------:R-:W-:Y:S02]  /*6d20*/  HADD2.F32 R14, -RZ, R14.H0_H0 ;  /* 0x2000000eff0e7230 */ /* 0x000fe40000004100 */
[----:B------:R-:W-:Y:S01]  /*6d30*/  FMUL.FTZ R37, R12, R31 ;  /* 0x0000001f0c257220 */ /* 0x000fe20000410000 */
[----:B------:R-:W-:Y:S02]  /*6d40*/  HADD2.F32 R81, -RZ, R81.H1_H1 ;  /* 0x30000051ff517230 */ /* 0x000fe40000004100 */
[-C--:B------:R-:W-:Y:S01]  /*6d50*/  FFMA.FTZ R35, R36, R15.reuse, -R35 ;  /* 0x0000000f24237223 */ /* 0x080fe20000010823 */
[----:B------:R-:W-:Y:S01]  /*6d60*/  FFMA.FTZ R34, R34, R15, R29 ;  /* 0x0000000f22227223 */ /* 0x000fe2000001001d */
[----:B------:R-:W-:Y:S01]  /*6d70*/  FMUL.FTZ R31, R14, R31 ;  /* 0x0000001f0e1f7220 */ /* 0x000fe20000410000 */
[----:B------:R-:W-:Y:S01]  /*6d80*/  F2FP.F16.F32.PACK_AB R15, R30, R13 ;  /* 0x0000000d1e0f723e */ /* 0x000fe200000000ff */
[----:B------:R-:W-:Y:S01]  /*6d90*/  FFMA.FTZ R37, R14, R81, -R37 ;  /* 0x000000510e257223 */ /* 0x000fe20000010825 */
[----:B------:R-:W-:Y:S01]  /*6da0*/  MOV R13, R11 ;  /* 0x0000000b000d7202 */ /* 0x000fe20000000f00 */
[----:B------:R-:W-:Y:S01]  /*6db0*/  FFMA.FTZ R12, R12, R81, R31 ;  /* 0x000000510c0c7223 */ /* 0x000fe2000001001f */
[----:B------:R-:W-:-:S04]  /*6dc0*/  F2FP.F16.F32.PACK_AB R34, R34, R35 ;  /* 0x000000232222723e */ /* 0x000fc800000000ff */
[----:B------:R-:W-:Y:S01]  /*6dd0*/  F2FP.F16.F32.PACK_AB R14, R12, R37 ;  /* 0x000000250c0e723e */ /* 0x000fe200000000ff */
[----:B------:R-:W-:-:S07]  /*6de0*/  IMAD.MOV.U32 R12, RZ, RZ, R34 ;  /* 0x000000ffff0c7224 */ /* 0x000fce00078e0022 */
.L_x_506:
[----:B------:R-:W-:Y:S05]  /*6df0*/  BSYNC B1 ;  /* 0x0000000000017941 */ /* 0x000fea0003800000 */
.L_x_505:
[----:B------:R-:W-:Y:S02]  /*6e00*/  ULDC.64 UR4, c[0x0][0x208] ;  /* 0x0000820000047ab9 */ /* 0x000fe40000000a00 */
[----:B---3--:R0:W-:Y:S01]  /*6e10*/  ST.E.128 desc[UR4][R32.64], R12 ;  /* 0x0000000c20007985 */ /* 0x0081e2000c101d04 */
[----:B------:R-:W-:Y:S05]  /*6e20*/  BRA `(.L_x_492) ;  /* 0x0000004400607947 */ /* 0x000fea0003800000 */
.L_x_447:
        /* <DEDUP_REMOVED lines=18> */
[----:B------:R-:W-:Y:S01]  /*6f50*/  LEA R36, P4, R30, UR4, 0x1 ;  /* 0x000000041e247c11 */ /* 0x000fe2000f8808ff */
[----:B------:R-:W-:Y:S01]  /*6f60*/  IMAD.X R29, R80, 0x1, R6, P0 ;  /* 0x00000001501d7824 */ /* 0x000fe200000e0606 */
[----:B------:R-:W-:Y:S02]  /*6f70*/  ISETP.GE.AND P0, PT, R16, R110, PT ;  /* 0x0000006e1000720c */ /* 0x000fe40003f06270 */
[----:B------:R-:W-:-:S02]  /*6f80*/  CS2R R32, SRZ ;  /* 0x0000000000207805 */ /* 0x000fc4000001ff00 */
[----:B------:R-:W-:Y:S02]  /*6f90*/  LEA.HI.X R37, R30, UR5, R31, 0x1, P4 ;  /* 0x000000051e257c11 */ /* 0x000fe4000a0f0c1f */
[----:B------:R-:W-:Y:S02]  /*6fa0*/  CS2R R30, SRZ ;  /* 0x00000000001e7805 */ /* 0x000fe4000001ff00 */
[----:B------:R-:W-:Y:S01]  /*6fb0*/  LEA R44, P4, R28, UR6, 0x1 ;  /* 0x000000061c2c7c11 */ /* 0x000fe2000f8808ff */
[----:B------:R-:W-:-:S03]  /*6fc0*/  ULDC.64 UR8, c[0x0][0x208] ;  /* 0x0000820000087ab9 */ /* 0x000fc60000000a00 */
[----:B------:R-:W-:Y:S02]  /*6fd0*/  LEA.HI.X R45, R28, UR7, R29, 0x1, P4 ;  /* 0x000000071c2d7c11 */ /* 0x000fe4000a0f0c1d */
[----:B------:R-:W-:Y:S02]  /*6fe0*/  CS2R R28, SRZ ;  /* 0x00000000001c7805 */ /* 0x000fe4000001ff00 */
[----:B------:R-:W-:Y:S02]  /*6ff0*/  ISETP.GE.AND P4, PT, R214, R110, PT ;  /* 0x0000006ed600720c */ /* 0x000fe40003f86270 */
[----:B------:R-:W-:Y:S02]  /*7000*/  CS2R R42, SRZ ;  /* 0x00000000002a7805 */ /* 0x000fe4000001ff00 */
[----:B------:R-:W-:Y:S01]  /*7010*/  CS2R R40, SRZ ;  /* 0x0000000000287805 */ /* 0x000fe2000001ff00 */
[----:B------:R-:W5:Y:S01]  /*7020*/  @!P0 LDG.E.128 R32, desc[UR8][R36.64] ;  /* 0x0000000824208981 */ /* 0x000f62000c1e1d00 */
[----:B------:R-:W-:-:S04]  /*7030*/  CS2R R38, SRZ ;  /* 0x0000000000267805 */ /* 0x000fc8000001ff00 */
[----:B------:R-:W5:Y:S04]  /*7040*/  @!P0 LDG.E.128 R40, desc[UR8][R44.64] ;  /* 0x000000082c288981 */ /* 0x000f68000c1e1d00 */
[----:B------:R0:W5:Y:S02]  /*7050*/  @!P4 LDG.E.128 R28, desc[UR8][R36.64+0x80] ;  /* 0x00008008241cc981 */ /* 0x000164000c1e1d00 */
[----:B0-----:R-:W-:-:S06]  /*7060*/  CS2R R36, SRZ ;  /* 0x0000000000247805 */ /* 0x001fcc000001ff00 */
[----:B------:R0:W5:Y:S02]  /*7070*/  @!P4 LDG.E.128 R36, desc[UR8][R44.64+0x80] ;  /* 0x000080082c24c981 */ /* 0x000164000c1e1d00 */
.L_x_508:
[----:B------:R-:W-:Y:S05]  /*7080*/  BSYNC B1 ;  /* 0x0000000000017941 */ /* 0x000fea0003800000 */
.L_x_507:
[----:B0----5:R-:W-:Y:S01]  /*7090*/  MOV R44, R30 ;  /* 0x0000001e002c7202 */ /* 0x021fe20000000f00 */
[----:B------:R-:W-:Y:S01]  /*70a0*/  IMAD.MOV.U32 R45, RZ, RZ, R28 ;  /* 0x000000ffff2d7224 */ /* 0x000fe200078e001c */
[----:B------:R-:W-:Y:S01]  /*70b0*/  IADD3 R49, R224, 0x20, RZ ;  /* 0x00000020e0317810 */ /* 0x000fe20007ffe0ff */
[----:B------:R-:W-:Y:S01]  /*70c0*/  IMAD.MOV.U32 R48, RZ, RZ, R31 ;  /* 0x000000ffff307224 */ /* 0x000fe200078e001f */
[----:B------:R-:W-:Y:S01]  /*70d0*/  PRMT R156, R44, 0x7610, R156 ;  /* 0x000076102c9c7816 */ /* 0x000fe2000000009c */
[----:B------:R-:W-:Y:S01]  /*70e0*/  BSSY B1, `(.L_x_509) ;  /* 0x000003d000017945 */ /* 0x000fe20003800000 */
        /* <DEDUP_REMOVED lines=14> */
[----:B------:R-:W-:-:S02]  /*71d0*/  MOV R48, R39 ;  /* 0x0000002700307202 */ /* 0x000fc40000000f00 */
[----:B------:R-:W-:Y:S02]  /*71e0*/  CS2R R58, SRZ ;  /* 0x00000000003a7805 */ /* 0x000fe4000001ff00 */
[----:B------:R-:W-:Y:S02]  /*71f0*/  ISETP.GE.AND P4, PT, R49, R85, PT ;  /* 0x000000553100720c */ /* 0x000fe40003f86270 */
[----:B------:R-:W-:Y:S02]  /*7200*/  CS2R R56, SRZ ;  /* 0x0000000000387805 */ /* 0x000fe4000001ff00 */
[----:B------:R-:W-:Y:S01]  /*7210*/  PRMT R137, R45, 0x7610, R137 ;  /* 0x000076102d897816 */ /* 0x000fe20000000089 */
[----:B------:R-:W-:Y:S01]  /*7220*/  IMAD.MOV.U32 R45, RZ, RZ, R36 ;  /* 0x000000ffff2d7224 */ /* 0x000fe200078e0024 */
[----:B------:R-:W-:Y:S01]  /*7230*/  PRMT R156, R156, 0x5410, R44 ;  /* 0x000054109c9c7816 */ /* 0x000fe2000000002c */
[----:B------:R-:W-:Y:S01]  /*7240*/  IMAD.MOV.U32 R44, RZ, RZ, R37 ;  /* 0x000000ffff2c7224 */ /* 0x000fe200078e0025 */
[----:B------:R-:W-:-:S02]  /*7250*/  PRMT R159, R159, 0x5410, R48 ;  /* 0x000054109f9f7816 */ /* 0x000fc40000000030 */
[----:B------:R-:W-:Y:S02]  /*7260*/  MOV R48, R42 ;  /* 0x0000002a00307202 */ /* 0x000fe40000000f00 */
[----:B------:R-:W-:Y:S01]  /*7270*/  PRMT R157, R157, 0x5410, R45 ;  /* 0x000054109d9d7816 */ /* 0x000fe2000000002d */
[----:B------:R-:W-:Y:S01]  /*7280*/  IMAD.MOV.U32 R45, RZ, RZ, R43 ;  /* 0x000000ffff2d7224 */ /* 0x000fe200078e002b */
[----:B------:R-:W-:Y:S01]  /*7290*/  PRMT R160, R160, 0x5410, R44 ;  /* 0x00005410a0a07816 */ /* 0x000fe2000000002c */
[----:B------:R-:W-:Y:S01]  /*72a0*/  IMAD.MOV.U32 R44, RZ, RZ, R40 ;  /* 0x000000ffff2c7224 */ /* 0x000fe200078e0028 */
[----:B------:R-:W-:Y:S01]  /*72b0*/  PRMT R161, R161, 0x5410, R48 ;  /* 0x00005410a1a17816 */ /* 0x000fe20000000030 */
[----:B------:R-:W-:-:S03]  /*72c0*/  IMAD.MOV.U32 R48, RZ, RZ, R41 ;  /* 0x000000ffff307224 */ /* 0x000fc600078e0029 */
[----:B------:R-:W-:Y:S02]  /*72d0*/  PRMT R163, R45, 0x5410, R44 ;  /* 0x000054102da37816 */ /* 0x000fe4000000002c */
[----:B------:R-:W-:Y:S02]  /*72e0*/  CS2R R44, SRZ ;  /* 0x00000000002c7805 */ /* 0x000fe4000001ff00 */
[----:B------:R-:W-:Y:S02]  /*72f0*/  PRMT R138, R48, 0x7610, R138 ;  /* 0x00007610308a7816 */ /* 0x000fe4000000008a */
[----:B------:R-:W-:Y:S01]  /*7300*/  CS2R R48, SRZ ;  /* 0x0000000000307805 */ /* 0x000fe2000001ff00 */
[----:B------:R-:W-:Y:S06]  /*7310*/  @P4 BRA `(.L_x_510) ;  /* 0x0000000000644947 */ /* 0x000fec0003800000 */
[----:B------:R-:W-:Y:S01]  /*7320*/  IADD3 R46, P0, P5, R96, R14, R102 ;  /* 0x0000000e602e7210 */ /* 0x000fe20007d1e066 */
[----:B------:R-:W-:Y:S01]  /*7330*/  ULDC.64 UR4, c[0x0][0x3e8] ;  /* 0x0000fa0000047ab9 */ /* 0x000fe20000000a00 */
[----:B------:R-:W-:Y:S01]  /*7340*/  ULDC.64 UR6, c[0x0][0x400] ;  /* 0x0001000000067ab9 */ /* 0x000fe20000000a00 */
[----:B------:R-:W-:Y:S02]  /*7350*/  CS2R R50, SRZ ;  /* 0x0000000000327805 */ /* 0x000fe4000001ff00 */
[----:B------:R-:W-:Y:S02]  /*7360*/  IADD3.X R47, R4, R11, R101, P0, P5 ;  /* 0x0000000b042f7210 */ /* 0x000fe400007ea465 */
[----:B------:R-:W-:Y:S02]  /*7370*/  CS2R R48, SRZ ;  /* 0x0000000000307805 */ /* 0x000fe4000001ff00 */
[----:B------:R-:W-:Y:S02]  /*7380*/  IADD3 R44, P0, P5, R90, R12, R104 ;  /* 0x0000000c5a2c7210 */ /* 0x000fe40007d1e068 */
[----:B------:R-:W-:-:S02]  /*7390*/  CS2R R58, SRZ ;  /* 0x00000000003a7805 */ /* 0x000fc4000001ff00 */
[----:B------:R-:W-:Y:S01]  /*73a0*/  CS2R R56, SRZ ;  /* 0x0000000000387805 */ /* 0x000fe2000001ff00 */
[----:B------:R-:W-:Y:S01]  /*73b0*/  ULDC.64 UR8, c[0x0][0x208] ;  /* 0x0000820000087ab9 */ /* 0x000fe20000000a00 */
        /* <DEDUP_REMOVED lines=8> */
[----:B------:R-:W5:Y:S04]  /*7440*/  @!P0 LDG.E.128 R48, desc[UR8][R52.64] ;  /* 0x0000000834308981 */ /* 0x000f68000c1e1d00 */
[----:B------:R-:W5:Y:S01]  /*7450*/  @!P0 LDG.E.128 R56, desc[UR8][R60.64] ;  /* 0x000000083c388981 */ /* 0x000f62000c1e1d00 */
[----:B------:R-:W-:Y:S02]  /*7460*/  ISETP.GE.AND P0, PT, R214, R110, PT ;  /* 0x0000006ed600720c */ /* 0x000fe40003f06270 */
[----:B------:R-:W-:-:S11]  /*7470*/  CS2R R54, SRZ ;  /* 0x0000000000367805 */ /* 0x000fd6000001ff00 */
[----:B------:R0:W5:Y:S02]  /*7480*/  @!P0 LDG.E.128 R44, desc[UR8][R52.64+0x80] ;  /* 0x00008008342c8981 */ /* 0x000164000c1e1d00 */
[----:B0-----:R-:W-:-:S06]  /*7490*/  CS2R R52, SRZ ;  /* 0x0000000000347805 */ /* 0x001fcc000001ff00 */
[----:B------:R0:W5:Y:S02]  /*74a0*/  @!P0 LDG.E.128 R52, desc[UR8][R60.64+0x80] ;  /* 0x000080083c348981 */ /* 0x000164000c1e1d00 */
.L_x_510:
[----:B------:R-:W-:Y:S05]  /*74b0*/  BSYNC B1 ;  /* 0x0000000000017941 */ /* 0x000fea0003800000 */
.L_x_509:
[----:B0----5:R-:W-:Y:S01]  /*74c0*/  IMAD.MOV.U32 R61, RZ, RZ, R44 ;  /* 0x000000ffff3d7224 */ /* 0x021fe200078e002c */
[----:B------:R-:W-:Y:S01]  /*74d0*/  MOV R62, R47 ;  /* 0x0000002f003e7202 */ /* 0x000fe20000000f00 */
[----:B------:R-:W-:Y:S01]  /*74e0*/  IMAD.MOV.U32 R60, RZ, RZ, R45 ;  /* 0x000000ffff3c7224 */ /* 0x000fe200078e002d */
[----:B------:R-:W-:Y:S01]  /*74f0*/  BSSY B1, `(.L_x_511) ;  /* 0x0000036000017945 */ /* 0x000fe20003800000 */
[----:B------:R-:W-:Y:S01]  /*7500*/  VIADD R64, R224, 0x40 ;  /* 0x00000040e0407836 */ /* 0x000fe20000000000 */
[----:B------:R-:W-:Y:S01]  /*7510*/  CS2R R66, SRZ ;  /* 0x0000000000427805 */ /* 0x000fe2000001ff00 */
[----:B------:R-:W-:Y:S01]  /*7520*/  IMAD.MOV.U32 R63, RZ, RZ, R46 ;  /* 0x000000ffff3f7224 */ /* 0x000fe200078e002e */
[----:B------:R-:W-:Y:S01]  /*7530*/  PRMT R149, R61, 0x5410, R60 ;  /* 0x000054103d957816 */ /* 0x000fe2000000003c */
[----:B------:R-:W-:Y:S01]  /*7540*/  IMAD.MOV.U32 R61, RZ, RZ, R48 ;  /* 0x000000ffff3d7224 */ /* 0x000fe200078e0030 */
[----:B------:R-:W-:Y:S02]  /*7550*/  MOV R60, R49 ;  /* 0x00000031003c7202 */ /* 0x000fe40000000f00 */
[----:B------:R-:W-:-:S02]  /*7560*/  CS2R R70, SRZ ;  /* 0x0000000000467805 */ /* 0x000fc4000001ff00 */
[----:B------:R-:W-:Y:S02]  /*7570*/  ISETP.GE.AND P5, PT, R64, R85, PT ;  /* 0x000000554000720c */ /* 0x000fe40003fa6270 */
[----:B------:R-:W-:Y:S02]  /*7580*/  CS2R R64, SRZ ;  /* 0x0000000000407805 */ /* 0x000fe4000001ff00 */
[----:B------:R-:W-:Y:S01]  /*7590*/  PRMT R153, R61, 0x5410, R60 ;  /* 0x000054103d997816 */ /* 0x000fe2000000003c */
[----:B------:R-:W-:Y:S01]  /*75a0*/  IMAD.MOV.U32 R60, RZ, RZ, R53 ;  /* 0x000000ffff3c7224 */ /* 0x000fe200078e0035 */
        /* <DEDUP_REMOVED lines=8> */
[----:B------:R-:W-:Y:S02]  /*7630*/  MOV R60, R59 ;  /* 0x0000003b003c7202 */ /* 0x000fe40000000f00 */
[----:B------:R-:W-:Y:S02]  /*7640*/  CS2R R72, SRZ ;  /* 0x0000000000487805 */ /* 0x000fe4000001ff00 */
[----:B------:R-:W-:Y:S01]  /*7650*/  PRMT R152, R63, 0x5410, R62 ;  /* 0x000054103f987816 */ /* 0x000fe2000000003e */
[----:B------:R-:W-:Y:S01]  /*7660*/  IMAD.MOV.U32 R63, RZ, RZ, R54 ;  /* 0x000000ffff3f7224 */ /* 0x000fe200078e0036 */
[----:B------:R-:W-:Y:S01]  /*7670*/  PRMT R154, R61, 0x5410, R60 ;  /* 0x000054103d9a7816 */ /* 0x000fe2000000003c */
[----:B------:R-:W-:Y:S01]  /*7680*/  IMAD.MOV.U32 R62, RZ, RZ, R55 ;  /* 0x000000ffff3e7224 */ /* 0x000fe200078e0037 */
[----:B------:R-:W-:Y:S01]  /*7690*/  MOV R60, R57 ;  /* 0x00000039003c7202 */ /* 0x000fe20000000f00 */
        /* <DEDUP_REMOVED lines=8> */
[----:B------:R-:W-:Y:S02]  /*7720*/  ULDC.64 UR6, c[0x0][0x208] ;  /* 0x0000820000067ab9 */ /* 0x000fe40000000a00 */
[----:B------:R-:W-:Y:S02]  /*7730*/  IADD3.X R11, R4, R105, R11, P0, P6 ;  /* 0x00000069040b7210 */ /* 0x000fe400007ec40b */
        /* <DEDUP_REMOVED lines=9> */
[----:B------:R-:W-:Y:S02]  /*77d0*/  CS2R R60, SRZ ;  /* 0x00000000003c7805 */ /* 0x000fe4000001ff00 */
[----:B------:R-:W-:Y:S02]  /*77e0*/  CS2R R70, SRZ ;  /* 0x0000000000467805 */ /* 0x000fe4000001ff00 */
[----:B------:R-:W-:-:S05]  /*77f0*/  CS2R R68, SRZ ;  /* 0x0000000000447805 */ /* 0x000fca000001ff00 */
[----:B------:R0:W5:Y:S04]  /*7800*/  @!P0 LDG.E.128 R64, desc[UR6][R14.64] ;  /* 0x000000060e408981 */ /* 0x000168000c1e1d00 */
[----:B------:R0:W5:Y:S01]  /*7810*/  @!P0 LDG.E.128 R72, desc[UR6][R12.64] ;  /* 0x000000060c488981 */ /* 0x000162000c1e1d00 */
[----:B------:R-:W-:-:S13]  /*7820*/  ISETP.GE.AND P0, PT, R214, R110, PT ;  /* 0x0000006ed600720c */ /* 0x000fda0003f06270 */
[----:B------:R0:W5:Y:S04]  /*7830*/  @!P0 LDG.E.128 R60, desc[UR6][R14.64+0x80] ;  /* 0x000080060e3c8981 */ /* 0x000168000c1e1d00 */
[----:B------:R0:W5:Y:S02]  /*7840*/  @!P0 LDG.E.128 R68, desc[UR6][R12.64+0x80] ;  /* 0x000080060c448981 */ /* 0x000164000c1e1d00 */
.L_x_512:
[----:B------:R-:W-:Y:S05]  /*7850*/  BSYNC B1 ;  /* 0x0000000000017941 */ /* 0x000fea0003800000 */
.L_x_511:
[----:B0----5:R-:W-:Y:S01]  /*7860*/  IMAD.MOV.U32 R12, RZ, RZ, R62 ;  /* 0x000000ffff0c7224 */ /* 0x021fe200078e003e */
[----:B------:R-:W-:Y:S01]  /*7870*/  ULOP3.LUT UR4, UR60, 0x1, URZ, 0xfc, !UPT ;  /* 0x000000013c047892 */ /* 0x000fe2000f8efc3f */
[----:B------:R-:W-:-:S03]  /*7880*/  IMAD.MOV.U32 R11, RZ, RZ, R63 ;  /* 0x000000ffff0b7224 */ /* 0x000fc600078e003f */
[----:B------:R-:W-:Y:S02]  /*7890*/  UISETP.NE.AND UP0, UPT, UR4, 0x3, UPT ;  /* 0x000000030400788c */ /* 0x000fe4000bf05270 */
        /* <DEDUP_REMOVED lines=10> */
[----:B------:R-:W-:Y:S01]  /*7940*/  PRMT R145, R12, 0x5410, R11 ;  /* 0x000054100c917816 */ /* 0x000fe2000000000b */
[----:B------:R-:W-:Y:S01]  /*7950*/  IMAD.MOV.U32 R11, RZ, RZ, R71 ;  /* 0x000000ffff0b7224 */ /* 0x000fe200078e0047 */
[----:B------:R-:W-:-:S04]  /*7960*/  MOV R12, R70 ;  /* 0x00000046000c7202 */ /* 0x000fc80000000f00 */
        /* <DEDUP_REMOVED lines=13> */
[----:B------:R-:W-:Y:S06]  /*7a40*/  @!P0 BRA `(.L_x_513) ;  /* 0x0000000000048947 */ /* 0x000fec0003800000 */
[----:B------:R-:W-:Y:S01]  /*7a50*/  BPT.TRAP 0x1 ;  /* 0x000000040000795c */ /* 0x000fe20000300000 */
.L_x_513:
[----:B------:R-:W-:Y:S01]  /*7a60*/  IMAD R86, R213, 0x8, R23 ;  /* 0x00000008d5567824 */ /* 0x000fe200078e0217 */
[----:B------:R-:W-:Y:S01]  /*7a70*/  SHF.L.U32 R87, R225, 0x1f, RZ ;  /* 0x0000001fe1577819 */ /* 0x000fe200000006ff */
[----:B------:R-:W-:Y:S03]  /*7a80*/  BSSY B1, `(.L_x_514) ;  /* 0x0000003000017945 */ /* 0x000fe60003800000 */
[----:B------:R-:W0:Y:S02]  /*7a90*/  SYNCS.PHASECHK.TRANS64.TRYWAIT P6, [R86+URZ+0x38890], R87 ;  /* 0x03889057560075a7 */ /* 0x000e2400080c017f */
[----:B0-----:R-:W-:Y:S05]  /*7aa0*/  @!P6 BRA `(.L_x_515) ;  /* 0x0000023400b0e947 */ /* 0x001fea0003800000 */
.L_x_823:
[----:B------:R-:W-:Y:S05]  /*7ab0*/  BSYNC B1 ;  /* 0x0000000000017941 */ /* 0x000fea0003800000 */
.L_x_514:
[----:B------:R-:W1:Y:S01]  /*7ac0*/  LDC R128, c[0x0][0x2f4] ;  /* 0x0000bd00ff807b82 */ /* 0x000e620000000800 */
[----:B------:R-:W-:Y:S01]  /*7ad0*/  UMOV UR4, 0xffffffff ;  /* 0xffffffff00047882 */ /* 0x000fe20000000000 */
[----:B-1----:R-:W-:Y:S02]  /*7ae0*/  IADD3 R131, -R111, R128, RZ ;  /* 0x000000806f837210 */ /* 0x002fe40007ffe1ff */
[----:B------:R-:W-:Y:S05]  /*7af0*/  BRA.DIV UR4, `(.L_x_516) ;  /* 0x0000023604b07947 */ /* 0x000fea000b800000 */
[----:B------:R1:W2:Y:S04]  /*7b00*/  SHFL.IDX PT, R119, R116, RZ, 0x181f ;  /* 0x00181fff74777589 */ /* 0x0002a800000e0000 */
[----:B------:R1:W3:Y:S02]  /*7b10*/  SHFL.IDX PT, R11, R117, RZ, 0x181f ;  /* 0x00181fff750b7589 */ /* 0x0002e400000e0000 */
.L_x_827:
[----:B------:R-:W-:Y:S04]  /*7b20*/  BSSY B1, `(.L_x_517) ;  /* 0x0000101000017945 */ /* 0x000fe80003800000 */
[----:B------:R-:W-:Y:S05]  /*7b30*/  @P3 BRA `(.L_x_518) ;  /* 0x0000000c00fc3947 */ /* 0x000fea0003800000 */
[----:B------:R-:W-:Y:S01]  /*7b40*/  ISETP.NE.AND P3, PT, R0, RZ, PT ;  /* 0x000000ff0000720c */ /* 0x000fe20003f65270 */
[----:B------:R-:W-:Y:S01]  /*7b50*/  BSSY B2, `(.L_x_519) ;  /* 0x000007f000027945 */ /* 0x000fe20003800000 */
[----:B---3--:R-:W-:-:S11]  /*7b60*/  IMAD.MOV.U32 R118, RZ, RZ, R11 ;  /* 0x000000ffff767224 */ /* 0x008fd600078e000b */
[----:B------:R-:W-:Y:S05]  /*7b70*/  @!P3 BRA `(.L_x_520) ;  /* 0x0000000400f0b947 */ /* 0x000fea0003800000 */
[----:B------:R-:W3:Y:S01]  /*7b80*/  LDL R15, [R1+0x5c] ;  /* 0x00005c00010f7983 */ /* 0x000ee20000100800 */
[----:B------:R-:W-:Y:S01]  /*7b90*/  SEL R12, R111, R131, !P2 ;  /* 0x000000836f0c7207 */ /* 0x000fe20005000000 */
[C---:B------:R-:W-:Y:S01]  /*7ba0*/  IMAD.SHL.U32 R80, R224.reuse, 0x40, RZ ;  /* 0x00000040e0507824 */ /* 0x040fe200078e00ff */
[----:B------:R-:W-:Y:S01]  /*7bb0*/  SHF.L.U32 R14, R224, 0x6, RZ ;  /* 0x00000006e00e7819 */ /* 0x000fe200000006ff */
[----:B------:R-:W-:Y:S01]  /*7bc0*/  BSSY B3, `(.L_x_521) ;  /* 0x0000070000037945 */ /* 0x000fe20003800000 */
[----:B------:R-:W-:Y:S02]  /*7bd0*/  SHF.R.S32.HI R13, RZ, 0x1f, R12 ;  /* 0x0000001fff0d7819 */ /* 0x000fe4000001140c */
[----:B------:R-:W-:Y:S02]  /*7be0*/  LOP3.LUT R80, R80, 0x1c0, RZ, 0xc0, !PT ;  /* 0x000001c050507812 */ /* 0x000fe400078ec0ff */
[----:B------:R-:W-:Y:S02]  /*7bf0*/  LEA.HI R13, R13, R12, RZ, 0x4 ;  /* 0x0000000c0d0d7211 */ /* 0x000fe400078f20ff */
[----:B------:R-:W-:-:S02]  /*7c00*/  LOP3.LUT R14, R14, 0x1c0, RZ, 0xc0, !PT ;  /* 0x000001c00e0e7812 */ /* 0x000fc400078ec0ff */
[----:B------:R-:W-:Y:S02]  /*7c10*/  LEA.HI.SX32 R134, R13, R7, 0x1c ;  /* 0x000000070d867211 */ /* 0x000fe400078fe2ff */
[----:B------:R-:W-:Y:S02]  /*7c20*/  SHF.R.U32.HI R14, RZ, 0x3, R14 ;  /* 0x00000003ff0e7819 */ /* 0x000fe4000001160e */
[----:B------:R-:W-:Y:S02]  /*7c30*/  SHF.R.S32.HI R13, RZ, 0x1f, R134 ;  /* 0x0000001fff0d7819 */ /* 0x000fe40000011486 */
[----:B------:R-:W-:Y:S02]  /*7c40*/  ISETP.GE.AND P3, PT, R16, R110, PT ;  /* 0x0000006e1000720c */ /* 0x000fe40003f66270 */
[----:B------:R-:W-:Y:S01]  /*7c50*/  LEA.HI R13, R13, R134, RZ, 0x3 ;  /* 0x000000860d0d7211 */ /* 0x000fe200078f18ff */
[----:B------:R-:W-:-:S03]  /*7c60*/  IMAD.SHL.U32 R134, R134, 0x8, RZ ;  /* 0x0000000886867824 */ /* 0x000fc600078e00ff */
[----:B------:R-:W-:Y:S02]  /*7c70*/  SHF.R.S32.HI R13, RZ, 0x3, R13 ;  /* 0x00000003ff0d7819 */ /* 0x000fe4000001140d */
[----:B------:R-:W-:-:S04]  /*7c80*/  LOP3.LUT R12, R80, 0x38, R134, 0xf8, !PT ;  /* 0x00000038500c7812 */ /* 0x000fc800078ef886 */
[----:B------:R-:W-:Y:S01]  /*7c90*/  LOP3.LUT R12, R12, R14, RZ, 0x3c, !PT ;  /* 0x0000000e0c0c7212 */ /* 0x000fe200078e3cff */
[----:B---3--:R-:W-:-:S04]  /*7ca0*/  IMAD R13, R13, 0x1400, R15 ;  /* 0x000014000d0d7824 */ /* 0x008fc800078e020f */
[----:B------:R-:W-:-:S04]  /*7cb0*/  IMAD.IADD R12, R13, 0x1, R12 ;  /* 0x000000010d0c7824 */ /* 0x000fc800078e020c */
[C---:B------:R-:W-:Y:S02]  /*7cc0*/  IMAD R80, R213.reuse, 0x5000, R12 ;  /* 0x00005000d5507824 */ /* 0x040fe400078e020c */
[----:B------:R-:W-:Y:S02]  /*7cd0*/  IMAD R12, R213, 0x5000, R126 ;  /* 0x00005000d50c7824 */ /* 0x000fe400078e027e */
[----:B------:R-:W-:-:S03]  /*7ce0*/  IMAD R80, R80, 0x2, R23 ;  /* 0x0000000250507824 */ /* 0x000fc600078e0217 */
[----:B------:R-:W-:-:S03]  /*7cf0*/  LEA R12, R12, R23, 0x1 ;  /* 0x000000170c0c7211 */ /* 0x000fc600078e08ff */
[----:B------:R-:W3:Y:S04]  /*7d00*/  LDS.128 R80, [R80+0x24400] ;  /* 0x0244000050507984 */ /* 0x000ee80000000c00 */
[----:B------:R-:W4:Y:S01]  /*7d10*/  LDS.128 R12, [R12+0x24400] ;  /* 0x024400000c0c7984 */ /* 0x000f220000000c00 */
[----:B------:R-:W-:Y:S05]  /*7d20*/  @P3 BRA `(.L_x_522) ;  /* 0x0000000400643947 */ /* 0x000fea0003800000 */
[----:B---3--:R-:W-:Y:S01]  /*7d30*/  IMAD.MOV.U32 R136, RZ, RZ, R81 ;  /* 0x000000ffff887224 */ /* 0x008fe200078e0051 */
[----:B----4-:R-:W-:Y:S01]  /*7d40*/  MOV R135, R13 ;  /* 0x0000000d00877202 */ /* 0x010fe20000000f00 */
[----:B------:R-:W-:Y:S01]  /*7d50*/  HADD2.F32 R138, -RZ, R138.H0_H0 ;  /* 0x2000008aff8a7230 */ /* 0x000fe20000004100 */
[--C-:B------:R-:W-:Y:S01]  /*7d60*/  SHF.R.U64 R32, R32, 0x10, R33.reuse ;  /* 0x0000001020207819 */ /* 0x100fe20000001221 */
[----:B------:R-:W-:Y:S01]  /*7d70*/  HADD2.F32 R137, -RZ, R137.H0_H0 ;  /* 0x20000089ff897230 */ /* 0x000fe20000004100 */
[----:B------:R-:W-:Y:S01]  /*7d80*/  SHF.R.U32.HI R33, RZ, 0x10, R33 ;  /* 0x00000010ff217819 */ /* 0x000fe20000011621 */
[----:B------:R-:W-:Y:S01]  /*7d90*/  HADD2.F32 R13, -RZ, R136.H0_H0 ;  /* 0x20000088ff0d7230 */ /* 0x000fe20000004100 */
[----:B------:R-:W-:Y:S01]  /*7da0*/  SHF.R.U64 R40, R40, 0x10, R41 ;  /* 0x0000001028287819 */ /* 0x000fe20000001229 */
[--C-:B------:R-:W-:Y:S01]  /*7db0*/  HADD2.F32 R139, -RZ, R135.reuse.H0_H0 ;  /* 0x20000087ff8b7230 */ /* 0x100fe20000004100 */
[----:B------:R-:W-:Y:S01]  /*7dc0*/  SHF.R.U64 R34, R34, 0x10, R35 ;  /* 0x0000001022227819 */ /* 0x000fe20000001223 */
[----:B------:R-:W-:-:S02]  /*7dd0*/  HADD2.F32 R135, -RZ, R135.H1_H1 ;  /* 0x30000087ff877230 */ /* 0x000fc40000004100 */
[-C--:B------:R-:W-:Y:S01]  /*7de0*/  FMUL.FTZ R81, R13, R138.reuse ;  /* 0x0000008a0d517220 */ /* 0x080fe20000410000 */
[----:B------:R-:W-:Y:S02]  /*7df0*/  HADD2.F32 R40, -RZ, R40.H0_H0 ;  /* 0x20000028ff287230 */ /* 0x000fe40000004100 */
[C---:B------:R-:W-:Y:S01]  /*7e00*/  FMUL.FTZ R138, R139.reuse, R138 ;  /* 0x0000008a8b8a7220 */ /* 0x040fe20000410000 */
[----:B------:R-:W-:Y:S02]  /*7e10*/  HADD2.F32 R32, -RZ, R32.H0_H0 ;  /* 0x20000020ff207230 */ /* 0x000fe40000004100 */
[-C--:B------:R-:W-:Y:S01]  /*7e20*/  FFMA.FTZ R81, R139, R137.reuse, -R81 ;  /* 0x000000898b517223 */ /* 0x080fe20000010851 */
[----:B------:R-:W-:Y:S02]  /*7e30*/  HADD2.F32 R34, -RZ, R34.H0_H0 ;  /* 0x20000022ff227230 */ /* 0x000fe40000004100 */
[----:B------:R-:W-:Y:S01]  /*7e40*/  FFMA.FTZ R13, R13, R137, R138 ;  /* 0x000000890d0d7223 */ /* 0x000fe2000001008a */
[----:B------:R-:W-:Y:S01]  /*7e50*/  SHF.R.U32.HI R137, RZ, 0x10, R41 ;  /* 0x00000010ff897819 */ /* 0x000fe20000011629 */
[----:B------:R-:W-:-:S02]  /*7e60*/  HADD2.F32 R41, -RZ, R136.H1_H1 ;  /* 0x30000088ff297230 */ /* 0x000fc40000004100 */
[----:B------:R-:W-:Y:S02]  /*7e70*/  HADD2.F32 R136, -RZ, R33.H0_H0 ;  /* 0x20000021ff887230 */ /* 0x000fe40000004100 */
[----:B------:R-:W-:Y:S02]  /*7e80*/  HADD2.F32 R137, -RZ, R137.H0_H0 ;  /* 0x20000089ff897230 */ /* 0x000fe40000004100 */
[----:B------:R-:W-:-:S03]  /*7e90*/  HADD2.F32 R138, -RZ, R163.H0_H0 ;  /* 0x200000a3ff8a7230 */ /* 0x000fc60000004100 */
[-C--:B------:R-:W-:Y:S01]  /*7ea0*/  FMUL.FTZ R33, R41, R137.reuse ;  /* 0x0000008929217220 */ /* 0x080fe20000410000 */
[----:B------:R-:W-:-:S03]  /*7eb0*/  FMUL.FTZ R137, R135, R137 ;  /* 0x0000008987897220 */ /* 0x000fc60000410000 */
[-C--:B------:R-:W-:Y:S01]  /*7ec0*/  FFMA.FTZ R33, R135, R136.reuse, -R33 ;  /* 0x0000008887217223 */ /* 0x080fe20000010821 */
[----:B------:R-:W-:Y:S01]  /*7ed0*/  FFMA.FTZ R41, R41, R136, R137 ;  /* 0x0000008829297223 */ /* 0x000fe20000010089 */
[----:B------:R-:W-:Y:S02]  /*7ee0*/  IMAD.MOV.U32 R136, RZ, RZ, R83 ;  /* 0x000000ffff887224 */ /* 0x000fe400078e0053 */
[----:B------:R-:W-:Y:S01]  /*7ef0*/  IMAD.MOV.U32 R135, RZ, RZ, R15 ;  /* 0x000000ffff877224 */ /* 0x000fe200078e000f */
[----:B------:R-:W-:Y:S01]  /*7f00*/  F2FP.F16.F32.PACK_AB R33, R33, R81 ;  /* 0x000000512121723e */ /* 0x000fe200000000ff */
[----:B------:R-:W-:Y:S01]  /*7f10*/  HADD2.F32 R137, -RZ, R162.H0_H0 ;  /* 0x200000a2ff897230 */ /* 0x000fe20000004100 */
[----:B------:R-:W-:Y:S01]  /*7f20*/  F2FP.F16.F32.PACK_AB R41, R41, R13 ;  /* 0x0000000d2929723e */ /* 0x000fe200000000ff */
[----:B------:R-:W-:Y:S01]  /*7f30*/  HADD2.F32 R83, -RZ, R136.H0_H0 ;  /* 0x20000088ff537230 */ /* 0x000fe20000004100 */
[----:B------:R-:W-:Y:S01]  /*7f40*/  MOV R13, R33 ;  /* 0x00000021000d7202 */ /* 0x000fe20000000f00 */
[----:B------:R-:W-:-:S02]  /*7f50*/  HADD2.F32 R139, -RZ, R135.H0_H0 ;  /* 0x20000087ff8b7230 */ /* 0x000fc40000004100 */
[----:B------:R-:W-:Y:S02]  /*7f60*/  HADD2.F32 R135, -RZ, R135.H1_H1 ;  /* 0x30000087ff877230 */ /* 0x000fe40000004100 */
[-C--:B------:R-:W-:Y:S01]  /*7f70*/  FMUL.FTZ R15, R83, R138.reuse ;  /* 0x0000008a530f7220 */ /* 0x080fe20000410000 */
[----:B------:R-:W-:Y:S02]  /*7f80*/  IMAD.MOV.U32 R81, RZ, RZ, R41 ;  /* 0x000000ffff517224 */ /* 0x000fe400078e0029 */
[C---:B------:R-:W-:Y:S01]  /*7f90*/  FMUL.FTZ R138, R139.reuse, R138 ;  /* 0x0000008a8b8a7220 */ /* 0x040fe20000410000 */
[-C--:B------:R-:W-:Y:S01]  /*7fa0*/  FFMA.FTZ R15, R139, R137.reuse, -R15 ;  /* 0x000000898b0f7223 */ /* 0x080fe2000001080f */
[----:B------:R-:W-:Y:S02]  /*7fb0*/  HADD2.F32 R139, -RZ, R163.H1_H1 ;  /* 0x300000a3ff8b7230 */ /* 0x000fe40000004100 */
[----:B------:R-:W-:Y:S01]  /*7fc0*/  FFMA.FTZ R83, R83, R137, R138 ;  /* 0x0000008953537223 */ /* 0x000fe2000001008a */
[----:B------:R-:W-:-:S02]  /*7fd0*/  SHF.R.U32.HI R137, RZ, 0x10, R35 ;  /* 0x00000010ff897819 */ /* 0x000fc40000011623 */
[--C-:B------:R-:W-:Y:S02]  /*7fe0*/  SHF.R.U64 R35, R42, 0x10, R43.reuse ;  /* 0x000000102a237819 */ /* 0x100fe4000000122b */
[----:B------:R-:W-:Y:S01]  /*7ff0*/  SHF.R.U32.HI R42, RZ, 0x10, R43 ;  /* 0x00000010ff2a7819 */ /* 0x000fe2000001162b */
[----:B------:R-:W-:Y:S02]  /*8000*/  HADD2.F32 R43, -RZ, R136.H1_H1 ;  /* 0x30000088ff2b7230 */ /* 0x000fe40000004100 */
[----:B------:R-:W-:Y:S02]  /*8010*/  HADD2.F32 R137, -RZ, R137.H0_H0 ;  /* 0x20000089ff897230 */ /* 0x000fe40000004100 */
[----:B------:R-:W-:Y:S02]  /*8020*/  HADD2.F32 R136, -RZ, R42.H0_H0 ;  /* 0x2000002aff887230 */ /* 0x000fe40000004100 */
[----:B------:R-:W-:-:S03]  /*8030*/  HADD2.F32 R35, -RZ, R35.H0_H0 ;  /* 0x20000023ff237230 */ /* 0x000fc60000004100 */
[----:B------:R-:W-:-:S04]  /*8040*/  FMUL.FTZ R42, R43, R136 ;  /* 0x000000882b2a7220 */ /* 0x000fc80000410000 */
[CC--:B------:R-:W-:Y:S01]  /*8050*/  FFMA.FTZ R42, R135.reuse, R137.reuse, -R42 ;  /* 0x00000089872a7223 */ /* 0x0c0fe2000001082a */
[----:B------:R-:W-:Y:S01]  /*8060*/  FMUL.FTZ R135, R135, R136 ;  /* 0x0000008887877220 */ /* 0x000fe20000410000 */
[--C-:B------:R-:W-:Y:S02]  /*8070*/  HADD2.F32 R136, -RZ, R80.reuse.H0_H0 ;  /* 0x20000050ff887230 */ /* 0x100fe40000004100 */
[----:B------:R-:W-:Y:S02]  /*8080*/  HADD2.F32 R80, -RZ, R80.H1_H1 ;  /* 0x30000050ff507230 */ /* 0x000fe40000004100 */
[----:B------:R-:W-:Y:S01]  /*8090*/  FFMA.FTZ R43, R43, R137, R135 ;  /* 0x000000892b2b7223 */ /* 0x000fe20000010087 */
[----:B------:R-:W-:Y:S02]  /*80a0*/  HADD2.F32 R135, -RZ, R12.H0_H0 ;  /* 0x2000000cff877230 */ /* 0x000fe40000004100 */
[----:B------:R-:W-:Y:S01]  /*80b0*/  FMUL.FTZ R138, R136, R139 ;  /* 0x0000008b888a7220 */ /* 0x000fe20000410000 */
[----:B------:R-:W-:Y:S01]  /*80c0*/  HADD2.F32 R137, -RZ, R162.H1_H1 ;  /* 0x300000a2ff897230 */ /* 0x000fe20000004100 */
[----:B------:R-:W-:Y:S01]  /*80d0*/  F2FP.F16.F32.PACK_AB R15, R42, R15 ;  /* 0x0000000f2a0f723e */ /* 0x000fe200000000ff */
[----:B------:R-:W-:-:S02]  /*80e0*/  HADD2.F32 R12, -RZ, R12.H1_H1 ;  /* 0x3000000cff0c7230 */ /* 0x000fc40000004100 */
[----:B------:R-:W-:Y:S01]  /*80f0*/  FMUL.FTZ R139, R135, R139 ;  /* 0x0000008b878b7220 */ /* 0x000fe20000410000 */
[----:B------:R-:W-:Y:S01]  /*8100*/  F2FP.F16.F32.PACK_AB R83, R43, R83 ;  /* 0x000000532b53723e */ /* 0x000fe200000000ff */
[-C--:B------:R-:W-:Y:S02]  /*8110*/  FFMA.FTZ R135, R135, R137.reuse, -R138 ;  /* 0x0000008987877223 */ /* 0x080fe4000001088a */
[----:B------:R-:W-:Y:S01]  /*8120*/  FFMA.FTZ R136, R136, R137, R139 ;  /* 0x0000008988887223 */ /* 0x000fe2000001008b */
[-C--:B------:R-:W-:Y:S01]  /*8130*/  FMUL.FTZ R137, R80, R40.reuse ;  /* 0x0000002850897220 */ /* 0x080fe20000410000 */
[C---:B------:R-:W-:Y:S01]  /*8140*/  FMUL.FTZ R40, R12.reuse, R40 ;  /* 0x000000280c287220 */ /* 0x040fe20000410000 */
[----:B------:R-:W-:Y:S02]  /*8150*/  HADD2.F32 R139, -RZ, R161.H1_H1 ;  /* 0x300000a1ff8b7230 */ /* 0x000fe40000004100 */
[-C--:B------:R-:W-:Y:S01]  /*8160*/  FFMA.FTZ R12, R12, R32.reuse, -R137 ;  /* 0x000000200c0c7223 */ /* 0x080fe20000010889 */
[----:B------:R-:W-:Y:S01]  /*8170*/  FFMA.FTZ R32, R80, R32, R40 ;  /* 0x0000002050207223 */ /* 0x000fe20000010028 */
[----:B------:R-:W-:-:S02]  /*8180*/  HADD2.F32 R40, -RZ, R82.H0_H0 ;  /* 0x20000052ff287230 */ /* 0x000fc40000004100 */
[----:B------:R-:W-:Y:S01]  /*8190*/  HADD2.F32 R80, -RZ, R14.H0_H0 ;  /* 0x2000000eff507230 */ /* 0x000fe20000004100 */
[----:B------:R-:W-:Y:S01]  /*81a0*/  F2FP.F16.F32.PACK_AB R12, R12, R135 ;  /* 0x000000870c0c723e */ /* 0x000fe200000000ff */
[----:B------:R-:W-:Y:S02]  /*81b0*/  HADD2.F32 R137, -RZ, R161.H0_H0 ;  /* 0x200000a1ff897230 */ /* 0x000fe40000004100 */
[-C--:B------:R-:W-:Y:S01]  /*81c0*/  FMUL.FTZ R138, R40, R139.reuse ;  /* 0x0000008b288a7220 */ /* 0x080fe20000410000 */
[----:B------:R-:W-:Y:S02]  /*81d0*/  HADD2.F32 R82, -RZ, R82.H1_H1 ;  /* 0x30000052ff527230 */ /* 0x000fe40000004100 */
[C---:B------:R-:W-:Y:S01]  /*81e0*/  FMUL.FTZ R139, R80.reuse, R139 ;  /* 0x0000008b508b7220 */ /* 0x040fe20000410000 */
[----:B------:R-:W-:Y:S02]  /*81f0*/  HADD2.F32 R14, -RZ, R14.H1_H1 ;  /* 0x3000000eff0e7230 */ /* 0x000fe40000004100 */
[-C--:B------:R-:W-:Y:S01]  /*8200*/  FFMA.FTZ R138, R80, R137.reuse, -R138 ;  /* 0x00000089508a7223 */ /* 0x080fe2000001088a */
[----:B------:R-:W-:Y:S01]  /*8210*/  F2FP.F16.F32.PACK_AB R32, R32, R136 ;  /* 0x000000882020723e */ /* 0x000fe200000000ff */
[----:B------:R-:W-:Y:S01]  /*8220*/  FFMA.FTZ R139, R40, R137, R139 ;  /* 0x00000089288b7223 */ /* 0x000fe2000001008b */
[-C--:B------:R-:W-:Y:S01]  /*8230*/  FMUL.FTZ R40, R82, R35.reuse ;  /* 0x0000002352287220 */ /* 0x080fe20000410000 */
[----:B------:R-:W-:-:S02]  /*8240*/  FMUL.FTZ R35, R14, R35 ;  /* 0x000000230e237220 */ /* 0x000fc40000410000 */
[----:B------:R-:W-:Y:S02]  /*8250*/  IMAD.MOV.U32 R80, RZ, RZ, R32 ;  /* 0x000000ffff507224 */ /* 0x000fe400078e0020 */
[-C--:B------:R-:W-:Y:S01]  /*8260*/  FFMA.FTZ R40, R14, R34.reuse, -R40 ;  /* 0x000000220e287223 */ /* 0x080fe20000010828 */
[----:B------:R-:W-:-:S04]  /*8270*/  FFMA.FTZ R35, R82, R34, R35 ;  /* 0x0000002252237223 */ /* 0x000fc80000010023 */
[----:B------:R-:W-:Y:S02]  /*8280*/  F2FP.F16.F32.PACK_AB R40, R40, R138 ;  /* 0x0000008a2828723e */ /* 0x000fe400000000ff */
[----:B------:R-:W-:Y:S02]  /*8290*/  F2FP.F16.F32.PACK_AB R35, R35, R139 ;  /* 0x0000008b2323723e */ /* 0x000fe400000000ff */
[----:B------:R-:W-:-:S03]  /*82a0*/  MOV R14, R40 ;  /* 0x00000028000e7202 */ /* 0x000fc60000000f00 */
[----:B------:R-:W-:-:S07]  /*82b0*/  IMAD.MOV.U32 R82, RZ, RZ, R35 ;  /* 0x000000ffff527224 */ /* 0x000fce00078e0023 */
.L_x_522:
[----:B------:R-:W-:Y:S05]  /*82c0*/  BSYNC B3 ;  /* 0x0000000000037941 */ /* 0x000fea0003800000 */
.L_x_521:
[----:B------:R-:W-:Y:S01]  /*82d0*/  LEA R32, P3, R8, R11, 0x1 ;  /* 0x0000000b08207211 */ /* 0x000fe200078608ff */
[----:B------:R-:W-:-:S03]  /*82e0*/  ULDC.64 UR4, c[0x0][0x208] ;  /* 0x0000820000047ab9 */ /* 0x000fc60000000a00 */
[----:B--2---:R-:W-:Y:S02]  /*82f0*/  LEA.HI.X R33, R8, R119, R26, 0x1, P3 ;  /* 0x0000007708217211 */ /* 0x004fe400018f0c1a */
[----:B------:R-:W-:-:S03]  /*8300*/  ISETP.GE.AND P3, PT, R134, R128, PT ;  /* 0x000000808600720c */ /* 0x000fc60003f66270 */
[----:B----4-:R2:W-:Y:S10]  /*8310*/  ST.E.128 desc[UR4][R32.64], R12 ;  /* 0x0000000c20007985 */ /* 0x0105f4000c101d04 */
[----:B--2---:R-:W-:-:S05]  /*8320*/  @!P3 IMAD.WIDE R12, R134, 0x2, R118 ;  /* 0x00000002860cb825 */ /* 0x004fca00078e0276 */
[----:B---3--:R3:W-:Y:S02]  /*8330*/  @!P3 ST.E.128 desc[UR4][R12.64], R80 ;  /* 0x000000500c00b985 */ /* 0x0087e4000c101d04 */
.L_x_520:
[----:B------:R-:W-:Y:S05]  /*8340*/  BSYNC B2 ;  /* 0x0000000000027941 */ /* 0x000fea0003800000 */
.L_x_519:
[----:B------:R-:W-:-:S13]  /*8350*/  ISETP.NE.AND P3, PT, R20, RZ, PT ;  /* 0x000000ff1400720c */ /* 0x000fda0003f65270 */
[----:B------:R-:W-:Y:S05]  /*8360*/  @!P3 BRA `(.L_x_518) ;  /* 0x0000000400f0b947 */ /* 0x000fea0003800000 */
[----:B------:R-:W4:Y:S01]  /*8370*/  LDL R15, [R1+0x5c] ;  /* 0x00005c00010f7983 */ /* 0x000f220000100800 */
[----:B---3--:R-:W-:Y:S01]  /*8380*/  SEL R12, R111, R131, !P1 ;  /* 0x000000836f0c7207 */ /* 0x008fe20004800000 */
        /* <DEDUP_REMOVED lines=16> */
[----:B----4-:R-:W-:-:S04]  /*8490*/  IMAD R13, R13, 0x1400, R15 ;  /* 0x000014000d0d7824 */ /* 0x010fc800078e020f */
        /* <DEDUP_REMOVED lines=10> */
[--C-:B------:R-:W-:Y:S01]  /*8540*/  HADD2.F32 R43, -RZ, R160.reuse.H1_H1 ;  /* 0x300000a0ff2b7230 */ /* 0x100fe20000004100 */
[--C-:B------:R-:W-:Y:S01]  /*8550*/  SHF.R.U64 R28, R28, 0x10, R29.reuse ;  /* 0x000000101c1c7819 */ /* 0x100fe2000000121d */
[----:B------:R-:W-:Y:S01]  /*8560*/  HADD2.F32 R80, -RZ, R160.H0_H0 ;  /* 0x200000a0ff507230 */ /* 0x000fe20000004100 */
[----:B------:R-:W-:Y:S01]  /*8570*/  SHF.R.U32.HI R29, RZ, 0x10, R29 ;  /* 0x00000010ff1d7819 */ /* 0x000fe2000001161d */
[--C-:B------:R-:W-:Y:S01]  /*8580*/  HADD2.F32 R13, -RZ, R42.reuse.H0_H0 ;  /* 0x2000002aff0d7230 */ /* 0x100fe20000004100 */
[----:B------:R-:W-:Y:S01]  /*8590*/  SHF.R.U64 R30, R30, 0x10, R31 ;  /* 0x000000101e1e7819 */ /* 0x000fe2000000121f */
[----:B------:R-:W-:Y:S02]  /*85a0*/  HADD2.F32 R81, -RZ, R41.H0_H0 ;  /* 0x20000029ff517230 */ /* 0x000fe40000004100 */
        /* <DEDUP_REMOVED lines=8> */
[--C-:B------:R-:W-:Y:S01]  /*8630*/  SHF.R.U32.HI R43, RZ, 0x10, R37.reuse ;  /* 0x00000010ff2b7819 */ /* 0x100fe20000011625 */
[----:B------:R-:W-:Y:S01]  /*8640*/  HADD2.F32 R80, -RZ, R159.H1_H1 ;  /* 0x3000009fff507230 */ /* 0x000fe20000004100 */
[----:B------:R-:W-:Y:S01]  /*8650*/  SHF.R.U64 R37, R36, 0x10, R37 ;  /* 0x0000001024257819 */ /* 0x000fe20000001225 */
[----:B------:R-:W-:-:S02]  /*8660*/  HADD2.F32 R36, -RZ, R41.H1_H1 ;  /* 0x30000029ff247230 */ /* 0x000fc40000004100 */
[----:B------:R-:W-:Y:S02]  /*8670*/  HADD2.F32 R43, -RZ, R43.H0_H0 ;  /* 0x2000002bff2b7230 */ /* 0x000fe40000004100 */
[----:B------:R-:W-:-:S03]  /*8680*/  HADD2.F32 R37, -RZ, R37.H0_H0 ;  /* 0x20000025ff257230 */ /* 0x000fc60000004100 */
[-C--:B------:R-:W-:Y:S01]  /*8690*/  FMUL.FTZ R41, R42, R43.reuse ;  /* 0x0000002b2a297220 */ /* 0x080fe20000410000 */
[----:B------:R-:W-:-:S03]  /*86a0*/  FMUL.FTZ R43, R36, R43 ;  /* 0x0000002b242b7220 */ /* 0x000fc60000410000 */
[-C--:B------:R-:W-:Y:S01]  /*86b0*/  FFMA.FTZ R36, R36, R29.reuse, -R41 ;  /* 0x0000001d24247223 */ /* 0x080fe20000010829 */
[----:B------:R-:W-:Y:S02]  /*86c0*/  HADD2.F32 R41, -RZ, R35.H0_H0 ;  /* 0x20000023ff297230 */ /* 0x000fe40000004100 */
[----:B------:R-:W-:Y:S01]  /*86d0*/  FFMA.FTZ R29, R42, R29, R43 ;  /* 0x0000001d2a1d7223 */ /* 0x000fe2000001002b */
[----:B------:R-:W-:Y:S02]  /*86e0*/  HADD2.F32 R42, -RZ, R159.H0_H0 ;  /* 0x2000009fff2a7230 */ /* 0x000fe40000004100 */
[----:B------:R-:W-:Y:S02]  /*86f0*/  HADD2.F32 R43, -RZ, R15.H0_H0 ;  /* 0x2000000fff2b7230 */ /* 0x000fe40000004100 */
[----:B------:R-:W-:Y:S01]  /*8700*/  FMUL.FTZ R81, R41, R80 ;  /* 0x0000005029517220 */ /* 0x000fe20000410000 */
[----:B------:R-:W-:Y:S01]  /*8710*/  HADD2.F32 R35, -RZ, R35.H1_H1 ;  /* 0x30000023ff237230 */ /* 0x000fe20000004100 */
[----:B------:R-:W-:Y:S01]  /*8720*/  F2FP.F16.F32.PACK_AB R33, R36, R33 ;  /* 0x000000212421723e */ /* 0x000fe200000000ff */
[----:B------:R-:W-:-:S02]  /*8730*/  HADD2.F32 R15, -RZ, R15.H1_H1 ;  /* 0x3000000fff0f7230 */ /* 0x000fc40000004100 */
[C---:B------:R-:W-:Y:S01]  /*8740*/  FFMA.FTZ R81, R43.reuse, R42, -R81 ;  /* 0x0000002a2b517223 */ /* 0x040fe20000010851 */
[----:B------:R-:W-:Y:S01]  /*8750*/  FMUL.FTZ R43, R43, R80 ;  /* 0x000000502b2b7220 */ /* 0x000fe20000410000 */
[----:B------:R-:W-:Y:S01]  /*8760*/  HADD2.F32 R80, -RZ, R157.H1_H1 ;  /* 0x3000009dff507230 */ /* 0x000fe20000004100 */
[----:B------:R-:W-:Y:S01]  /*8770*/  F2FP.F16.F32.PACK_AB R29, R29, R13 ;  /* 0x0000000d1d1d723e */ /* 0x000fe200000000ff */
[----:B------:R-:W-:Y:S02]  /*8780*/  IMAD.MOV.U32 R13, RZ, RZ, R33 ;  /* 0x000000ffff0d7224 */ /* 0x000fe400078e0021 */
[----:B------:R-:W-:Y:S01]  /*8790*/  FFMA.FTZ R43, R41, R42, R43 ;  /* 0x0000002a292b7223 */ /* 0x000fe2000001002b */
[----:B------:R-:W-:Y:S02]  /*87a0*/  SHF.R.U32.HI R41, RZ, 0x10, R31 ;  /* 0x00000010ff297819 */ /* 0x000fe4000001161f */
[--C-:B------:R-:W-:Y:S02]  /*87b0*/  SHF.R.U64 R31, R38, 0x10, R39.reuse ;  /* 0x00000010261f7819 */ /* 0x100fe40000001227 */
[----:B------:R-:W-:Y:S01]  /*87c0*/  SHF.R.U32.HI R38, RZ, 0x10, R39 ;  /* 0x00000010ff267819 */ /* 0x000fe20000011627 */
[----:B------:R-:W-:Y:S01]  /*87d0*/  HADD2.F32 R41, -RZ, R41.H0_H0 ;  /* 0x20000029ff297230 */ /* 0x000fe20000004100 */
[----:B------:R-:W-:Y:S01]  /*87e0*/  MOV R33, R29 ;  /* 0x0000001d00217202 */ /* 0x000fe20000000f00 */
[----:B------:R-:W-:-:S02]  /*87f0*/  HADD2.F32 R31, -RZ, R31.H0_H0 ;  /* 0x2000001fff1f7230 */ /* 0x000fc40000004100 */
[----:B------:R-:W-:-:S05]  /*8800*/  HADD2.F32 R38, -RZ, R38.H0_H0 ;  /* 0x20000026ff267230 */ /* 0x000fca0000004100 */
[----:B------:R-:W-:-:S04]  /*8810*/  FMUL.FTZ R39, R35, R38 ;  /* 0x0000002623277220 */ /* 0x000fc80000410000 */
[C---:B------:R-:W-:Y:S01]  /*8820*/  FFMA.FTZ R39, R15.reuse, R41, -R39 ;  /* 0x000000290f277223 */ /* 0x040fe20000010827 */
[----:B------:R-:W-:Y:S01]  /*8830*/  FMUL.FTZ R15, R15, R38 ;  /* 0x000000260f0f7220 */ /* 0x000fe20000410000 */
[----:B------:R-:W-:-:S03]  /*8840*/  HADD2.F32 R38, -RZ, R157.H0_H0 ;  /* 0x2000009dff267230 */ /* 0x000fc60000004100 */
[----:B------:R-:W-:Y:S01]  /*8850*/  FFMA.FTZ R15, R35, R41, R15 ;  /* 0x00000029230f7223 */ /* 0x000fe2000001000f */
[----:B------:R-:W-:Y:S01]  /*8860*/  HADD2.F32 R35, -RZ, R32.H0_H0 ;  /* 0x20000020ff237230 */ /* 0x000fe20000004100 */
[----:B------:R-:W-:Y:S01]  /*8870*/  F2FP.F16.F32.PACK_AB R39, R39, R81 ;  /* 0x000000512727723e */ /* 0x000fe200000000ff */
[----:B------:R-:W-:Y:S02]  /*8880*/  HADD2.F32 R41, -RZ, R12.H0_H0 ;  /* 0x2000000cff297230 */ /* 0x000fe40000004100 */
[----:B------:R-:W-:Y:S02]  /*8890*/  HADD2.F32 R32, -RZ, R32.H1_H1 ;  /* 0x30000020ff207230 */ /* 0x000fe40000004100 */
[-C--:B------:R-:W-:Y:S01]  /*88a0*/  FMUL.FTZ R42, R35, R80.reuse ;  /* 0x00000050232a7220 */ /* 0x080fe20000410000 */
[----:B------:R-:W-:Y:S02]  /*88b0*/  HADD2.F32 R12, -RZ, R12.H1_H1 ;  /* 0x3000000cff0c7230 */ /* 0x000fe40000004100 */
[----:B------:R-:W-:Y:S01]  /*88c0*/  FMUL.FTZ R80, R41, R80 ;  /* 0x0000005029507220 */ /* 0x000fe20000410000 */
[----:B------:R-:W-:Y:S01]  /*88d0*/  F2FP.F16.F32.PACK_AB R43, R15, R43 ;  /* 0x0000002b0f2b723e */ /* 0x000fe200000000ff */
[----:B------:R-:W-:Y:S01]  /*88e0*/  FFMA.FTZ R42, R41, R38, -R42 ;  /* 0x00000026292a7223 */ /* 0x000fe2000001082a */
[----:B------:R-:W-:-:S02]  /*88f0*/  HADD2.F32 R41, -RZ, R156.H1_H1 ;  /* 0x3000009cff297230 */ /* 0x000fc40000004100 */
[----:B------:R-:W-:Y:S01]  /*8900*/  FFMA.FTZ R80, R35, R38, R80 ;  /* 0x0000002623507223 */ /* 0x000fe20000010050 */
[-C--:B------:R-:W-:Y:S01]  /*8910*/  FMUL.FTZ R35, R32, R37.reuse ;  /* 0x0000002520237220 */ /* 0x080fe20000410000 */
[C---:B------:R-:W-:Y:S01]  /*8920*/  FMUL.FTZ R37, R12.reuse, R37 ;  /* 0x000000250c257220 */ /* 0x040fe20000410000 */
[----:B------:R-:W-:Y:S02]  /*8930*/  IMAD.MOV.U32 R15, RZ, RZ, R39 ;  /* 0x000000ffff0f7224 */ /* 0x000fe400078e0027 */
[-C--:B------:R-:W-:Y:S01]  /*8940*/  FFMA.FTZ R12, R12, R28.reuse, -R35 ;  /* 0x0000001c0c0c7223 */ /* 0x080fe20000010823 */
[----:B------:R-:W-:Y:S01]  /*8950*/  FFMA.FTZ R28, R32, R28, R37 ;  /* 0x0000001c201c7223 */ /* 0x000fe20000010025 */
[----:B------:R-:W-:Y:S02]  /*8960*/  HADD2.F32 R32, -RZ, R34.H0_H0 ;  /* 0x20000022ff207230 */ /* 0x000fe40000004100 */
[----:B------:R-:W-:Y:S01]  /*8970*/  HADD2.F32 R37, -RZ, R14.H0_H0 ;  /* 0x2000000eff257230 */ /* 0x000fe20000004100 */
[----:B------:R-:W-:Y:S01]  /*8980*/  F2FP.F16.F32.PACK_AB R12, R12, R42 ;  /* 0x0000002a0c0c723e */ /* 0x000fe200000000ff */
[----:B------:R-:W-:-:S02]  /*8990*/  HADD2.F32 R35, -RZ, R156.H0_H0 ;  /* 0x2000009cff237230 */ /* 0x000fc40000004100 */
        /* <DEDUP_REMOVED lines=8> */
[----:B------:R-:W-:Y:S01]  /*8a20*/  FMUL.FTZ R31, R14, R31 ;  /* 0x0000001f0e1f7220 */ /* 0x000fe20000410000 */
[----:B------:R-:W-:-:S02]  /*8a30*/  IMAD.MOV.U32 R35, RZ, RZ, R43 ;  /* 0x000000ffff237224 */ /* 0x000fc400078e002b */
[-C--:B------:R-:W-:Y:S01]  /*8a40*/  FFMA.FTZ R32, R14, R30.reuse, -R32 ;  /* 0x0000001e0e207223 */ /* 0x080fe20000010820 */
[----:B------:R-:W-:-:S04]  /*8a50*/  FFMA.FTZ R31, R34, R30, R31 ;  /* 0x0000001e221f7223 */ /* 0x000fc8000001001f */
[----:B------:R-:W-:Y:S01]  /*8a60*/  F2FP.F16.F32.PACK_AB R38, R32, R38 ;  /* 0x000000262026723e */ /* 0x000fe200000000ff */
[----:B------:R-:W-:Y:S01]  /*8a70*/  IMAD.MOV.U32 R32, RZ, RZ, R28 ;  /* 0x000000ffff207224 */ /* 0x000fe200078e001c */
[----:B------:R-:W-:-:S03]  /*8a80*/  F2FP.F16.F32.PACK_AB R31, R31, R41 ;  /* 0x000000291f1f723e */ /* 0x000fc600000000ff */
[----:B------:R-:W-:Y:S01]  /*8a90*/  IMAD.MOV.U32 R14, RZ, RZ, R38 ;  /* 0x000000ffff0e7224 */ /* 0x000fe200078e0026 */
[----:B------:R-:W-:-:S07]  /*8aa0*/  MOV R34, R31 ;  /* 0x0000001f00227202 */ /* 0x000fce0000000f00 */
.L_x_524:
[----:B------:R-:W-:Y:S05]  /*8ab0*/  BSYNC B2 ;  /* 0x0000000000027941 */ /* 0x000fea0003800000 */
.L_x_523:
[----:B------:R-:W-:Y:S01]  /*8ac0*/  LEA R28, P3, R10, R11, 0x1 ;  /* 0x0000000b0a1c7211 */ /* 0x000fe200078608ff */
[----:B------:R-:W-:-:S03]  /*8ad0*/  ULDC.64 UR4, c[0x0][0x208] ;  /* 0x0000820000047ab9 */ /* 0x000fc60000000a00 */
[----:B--2---:R-:W-:Y:S02]  /*8ae0*/  LEA.HI.X R29, R10, R119, R27, 0x1, P3 ;  /* 0x000000770a1d7211 */ /* 0x004fe400018f0c1b */
[----:B------:R-:W-:-:S03]  /*8af0*/  ISETP.GE.AND P3, PT, R40, R128, PT ;  /* 0x000000802800720c */ /* 0x000fc60003f66270 */
[----:B----4-:R4:W-:Y:S10]  /*8b00*/  ST.E.128 desc[UR4][R28.64], R12 ;  /* 0x0000000c1c007985 */ /* 0x0109f4000c101d04 */
[----:B------:R-:W-:-:S05]  /*8b10*/  @!P3 IMAD.WIDE R118, R40, 0x2, R118 ;  /* 0x000000022876b825 */ /* 0x000fca00078e0276 */
[----:B---3--:R4:W-:Y:S02]  /*8b20*/  @!P3 ST.E.128 desc[UR4][R118.64], R32 ;  /* 0x000000207600b985 */ /* 0x0089e4000c101d04 */
.L_x_518:
[----:B------:R-:W-:Y:S05]  /*8b30*/  BSYNC B1 ;  /* 0x0000000000017941 */ /* 0x000fea0003800000 */
.L_x_517:
[----:B------:R-:W-:-:S03]  /*8b40*/  UMOV UR4, 0xffffffff ;  /* 0xffffffff00047882 */ /* 0x000fc60000000000 */
[----:B------:R-:W-:Y:S05]  /*8b50*/  BRA.DIV UR4, `(.L_x_525) ;  /* 0x0000022604e47947 */ /* 0x000fea000b800000 */
[----:B----4-:R4:W0:Y:S04]  /*8b60*/  SHFL.IDX PT, R33, R116, 0x1, 0x181f ;  /* 0x00381f0074217f89 */ /* 0x01082800000e0000 */
[----:B---3--:R4:W3:Y:S02]  /*8b70*/  SHFL.IDX PT, R11, R117, 0x1, 0x181f ;  /* 0x00381f00750b7f89 */ /* 0x0088e400000e0000 */
.L_x_831:
        /* <DEDUP_REMOVED lines=8> */
[C---:B------:R-:W-:Y:S01]  /*8c00*/  VIADD R14, R224.reuse, 0x20 ;  /* 0x00000020e00e7836 */ /* 0x040fe20000000000 */
[----:B------:R-:W-:Y:S01]  /*8c10*/  IADD3 R28, R224, 0x20, RZ ;  /* 0x00000020e01c7810 */ /* 0x000fe20007ffe0ff */
[----:B------:R-:W-:Y:S01]  /*8c20*/  BSSY B3, `(.L_x_530) ;  /* 0x0000071000037945 */ /* 0x000fe20003800000 */
[----:B------:R-:W-:Y:S01]  /*8c30*/  SHF.R.S32.HI R13, RZ, 0x1f, R12 ;  /* 0x0000001fff0d7819 */ /* 0x000fe2000001140c */
[----:B------:R-:W-:Y:S01]  /*8c40*/  IMAD.SHL.U32 R14, R14, 0x40, RZ ;  /* 0x000000400e0e7824 */ /* 0x000fe200078e00ff */
[----:B------:R-:W-:Y:S01]  /*8c50*/  ISETP.GE.AND P3, PT, R16, R110, PT ;  /* 0x0000006e1000720c */ /* 0x000fe20003f66270 */
[----:B------:R-:W-:Y:S01]  /*8c60*/  IMAD.SHL.U32 R28, R28, 0x40, RZ ;  /* 0x000000401c1c7824 */ /* 0x000fe200078e00ff */
[----:B------:R-:W-:Y:S02]  /*8c70*/  LEA.HI R13, R13, R12, RZ, 0x4 ;  /* 0x0000000c0d0d7211 */ /* 0x000fe400078f20ff */
[----:B------:R-:W-:-:S02]  /*8c80*/  LOP3.LUT R14, R14, 0x1c0, RZ, 0xc0, !PT ;  /* 0x000001c00e0e7812 */ /* 0x000fc400078ec0ff */
[----:B------:R-:W-:Y:S02]  /*8c90*/  LEA.HI.SX32 R36, R13, R7, 0x1c ;  /* 0x000000070d247211 */ /* 0x000fe400078fe2ff */
[----:B------:R-:W-:Y:S02]  /*8ca0*/  LOP3.LUT R28, R28, 0x1c0, RZ, 0xc0, !PT ;  /* 0x000001c01c1c7812 */ /* 0x000fe400078ec0ff */
[----:B------:R-:W-:Y:S02]  /*8cb0*/  SHF.R.S32.HI R13, RZ, 0x1f, R36 ;  /* 0x0000001fff0d7819 */ /* 0x000fe40000011424 */
[----:B------:R-:W-:Y:S02]  /*8cc0*/  SHF.R.U32.HI R14, RZ, 0x3, R14 ;  /* 0x00000003ff0e7819 */ /* 0x000fe4000001160e */
[----:B------:R-:W-:Y:S02]  /*8cd0*/  LEA.HI R13, R13, R36, RZ, 0x3 ;  /* 0x000000240d0d7211 */ /* 0x000fe400078f18ff */
[----:B------:R-:W-:-:S02]  /*8ce0*/  SHF.L.U32 R36, R36, 0x3, RZ ;  /* 0x0000000324247819 */ /* 0x000fc400000006ff */
        /* <DEDUP_REMOVED lines=10> */
[----:B------:R-:W0:Y:S01]  /*8d90*/  LDS.128 R12, [R12+0x24400] ;  /* 0x024400000c0c7984 */ /* 0x000e220000000c00 */
[----:B------:R-:W-:Y:S05]  /*8da0*/  @P3 BRA `(.L_x_531) ;  /* 0x0000000400603947 */ /* 0x000fea0003800000 */
[----:B------:R-:W-:Y:S01]  /*8db0*/  HADD2.F32 R35, -RZ, R155.H1_H1 ;  /* 0x3000009bff237230 */ /* 0x000fe20000004100 */
[----:B------:R-:W-:Y:S01]  /*8dc0*/  SHF.R.U64 R56, R56, 0x10, R57 ;  /* 0x0000001038387819 */ /* 0x000fe20000001239 */
[----:B---3--:R-:W-:Y:S02]  /*8dd0*/  HADD2.F32 R34, -RZ, R29.H0_H0 ;  /* 0x2000001dff227230 */ /* 0x008fe40000004100 */
[----:B0-----:R-:W-:Y:S02]  /*8de0*/  HADD2.F32 R38, -RZ, R13.H0_H0 ;  /* 0x2000000dff267230 */ /* 0x001fe40000004100 */
[----:B------:R-:W-:Y:S02]  /*8df0*/  HADD2.F32 R37, -RZ, R153.H1_H1 ;  /* 0x30000099ff257230 */ /* 0x000fe40000004100 */
[-C--:B------:R-:W-:Y:S01]  /*8e00*/  FMUL.FTZ R39, R34, R35.reuse ;  /* 0x0000002322277220 */ /* 0x080fe20000410000 */
[----:B------:R-:W-:Y:S02]  /*8e10*/  HADD2.F32 R41, -RZ, R15.H0_H0 ;  /* 0x2000000fff297230 */ /* 0x000fe40000004100 */
[----:B------:R-:W-:Y:S01]  /*8e20*/  FMUL.FTZ R35, R38, R35 ;  /* 0x0000002326237220 */ /* 0x000fe20000410000 */
[----:B------:R-:W-:-:S02]  /*8e30*/  HADD2.F32 R40, -RZ, R152.H1_H1 ;  /* 0x30000098ff287230 */ /* 0x000fc40000004100 */
[-C--:B------:R-:W-:Y:S01]  /*8e40*/  FFMA.FTZ R39, R38, R37.reuse, -R39 ;  /* 0x0000002526277223 */ /* 0x080fe20000010827 */
[----:B------:R-:W-:Y:S02]  /*8e50*/  HADD2.F32 R38, -RZ, R29.H1_H1 ;  /* 0x3000001dff267230 */ /* 0x000fe40000004100 */
[----:B------:R-:W-:Y:S01]  /*8e60*/  FFMA.FTZ R34, R34, R37, R35 ;  /* 0x0000002522227223 */ /* 0x000fe20000010023 */
[----:B------:R-:W-:Y:S01]  /*8e70*/  SHF.R.U32.HI R37, RZ, 0x10, R57 ;  /* 0x00000010ff257819 */ /* 0x000fe20000011639 */
[----:B------:R-:W-:Y:S01]  /*8e80*/  HADD2.F32 R29, -RZ, R13.H1_H1 ;  /* 0x3000000dff1d7230 */ /* 0x000fe20000004100 */
[--C-:B------:R-:W-:Y:S01]  /*8e90*/  SHF.R.U64 R35, R48, 0x10, R49.reuse ;  /* 0x0000001030237819 */ /* 0x100fe20000001231 */
[----:B------:R-:W-:Y:S01]  /*8ea0*/  HADD2.F32 R15, -RZ, R15.H1_H1 ;  /* 0x3000000fff0f7230 */ /* 0x000fe20000004100 */
[----:B------:R-:W-:Y:S01]  /*8eb0*/  SHF.R.U32.HI R48, RZ, 0x10, R49 ;  /* 0x00000010ff307819 */ /* 0x000fe20000011631 */
[----:B------:R-:W-:Y:S02]  /*8ec0*/  HADD2.F32 R37, -RZ, R37.H0_H0 ;  /* 0x20000025ff257230 */ /* 0x000fe40000004100 */
[----:B------:R-:W-:-:S02]  /*8ed0*/  HADD2.F32 R155, -RZ, R155.H0_H0 ;  /* 0x2000009bff9b7230 */ /* 0x000fc40000004100 */
[----:B------:R-:W-:Y:S02]  /*8ee0*/  HADD2.F32 R48, -RZ, R48.H0_H0 ;  /* 0x20000030ff307230 */ /* 0x000fe40000004100 */
[CC--:B------:R-:W-:Y:S01]  /*8ef0*/  FMUL.FTZ R13, R38.reuse, R37.reuse ;  /* 0x00000025260d7220 */ /* 0x0c0fe20000410000 */
[C---:B------:R-:W-:Y:S01]  /*8f00*/  FMUL.FTZ R37, R29.reuse, R37 ;  /* 0x000000251d257220 */ /* 0x040fe20000410000 */
[----:B------:R-:W-:Y:S02]  /*8f10*/  HADD2.F32 R43, -RZ, R12.H0_H0 ;  /* 0x2000000cff2b7230 */ /* 0x000fe40000004100 */
[-C--:B------:R-:W-:Y:S01]  /*8f20*/  FFMA.FTZ R29, R29, R48.reuse, -R13 ;  /* 0x000000301d1d7223 */ /* 0x080fe2000001080d */
[----:B------:R-:W-:Y:S01]  /*8f30*/  FFMA.FTZ R13, R38, R48, R37 ;  /* 0x00000030260d7223 */ /* 0x000fe20000010025 */
[----:B------:R-:W-:Y:S02]  /*8f40*/  HADD2.F32 R37, -RZ, R154.H1_H1 ;  /* 0x3000009aff257230 */ /* 0x000fe40000004100 */
[--C-:B------:R-:W-:Y:S01]  /*8f50*/  HADD2.F32 R38, -RZ, R31.reuse.H0_H0 ;  /* 0x2000001fff267230 */ /* 0x100fe20000004100 */
[----:B------:R-:W-:Y:S01]  /*8f60*/  F2FP.F16.F32.PACK_AB R29, R29, R39 ;  /* 0x000000271d1d723e */ /* 0x000fe200000000ff */
[----:B------:R-:W-:Y:S01]  /*8f70*/  HADD2.F32 R31, -RZ, R31.H1_H1 ;  /* 0x3000001fff1f7230 */ /* 0x000fe20000004100 */
[----:B------:R-:W-:Y:S01]  /*8f80*/  F2FP.F16.F32.PACK_AB R34, R13, R34 ;  /* 0x000000220d22723e */ /* 0x000fe200000000ff */
[----:B------:R-:W-:-:S02]  /*8f90*/  HADD2.F32 R153, -RZ, R153.H0_H0 ;  /* 0x20000099ff997230 */ /* 0x000fc40000004100 */
[CC--:B------:R-:W-:Y:S01]  /*8fa0*/  FMUL.FTZ R42, R38.reuse, R37.reuse ;  /* 0x00000025262a7220 */ /* 0x0c0fe20000410000 */
[C---:B------:R-:W-:Y:S01]  /*8fb0*/  FMUL.FTZ R37, R41.reuse, R37 ;  /* 0x0000002529257220 */ /* 0x040fe20000410000 */
[----:B------:R-:W-:Y:S01]  /*8fc0*/  HADD2.F32 R56, -RZ, R56.H0_H0 ;  /* 0x20000038ff387230 */ /* 0x000fe20000004100 */
[----:B------:R-:W-:Y:S01]  /*8fd0*/  MOV R13, R29 ;  /* 0x0000001d000d7202 */ /* 0x000fe20000000f00 */
[-C--:B------:R-:W-:Y:S01]  /*8fe0*/  FFMA.FTZ R42, R41, R40.reuse, -R42 ;  /* 0x00000028292a7223 */ /* 0x080fe2000001082a */
[----:B------:R-:W-:Y:S01]  /*8ff0*/  FFMA.FTZ R37, R38, R40, R37 ;  /* 0x0000002826257223 */ /* 0x000fe20000010025 */
[--C-:B------:R-:W-:Y:S01]  /*9000*/  SHF.R.U64 R40, R58, 0x10, R59.reuse ;  /* 0x000000103a287819 */ /* 0x100fe2000000123b */
[----:B------:R-:W-:Y:S01]  /*9010*/  HADD2.F32 R12, -RZ, R12.H1_H1 ;  /* 0x3000000cff0c7230 */ /* 0x000fe20000004100 */
[----:B------:R-:W-:Y:S01]  /*9020*/  SHF.R.U32.HI R58, RZ, 0x10, R59 ;  /* 0x00000010ff3a7819 */ /* 0x000fe2000001163b */
[----:B------:R-:W-:Y:S01]  /*9030*/  HADD2.F32 R35, -RZ, R35.H0_H0 ;  /* 0x20000023ff237230 */ /* 0x000fe20000004100 */
[--C-:B------:R-:W-:Y:S01]  /*9040*/  SHF.R.U64 R38, R50, 0x10, R51.reuse ;  /* 0x0000001032267819 */ /* 0x100fe20000001233 */
[----:B------:R-:W-:Y:S01]  /*9050*/  HADD2.F32 R154, -RZ, R154.H0_H0 ;  /* 0x2000009aff9a7230 */ /* 0x000fe20000004100 */
[----:B------:R-:W-:Y:S01]  /*9060*/  SHF.R.U32.HI R50, RZ, 0x10, R51 ;  /* 0x00000010ff327819 */ /* 0x000fe20000011633 */
[----:B------:R-:W-:-:S02]  /*9070*/  HADD2.F32 R58, -RZ, R58.H0_H0 ;  /* 0x2000003aff3a7230 */ /* 0x000fc40000004100 */
[----:B------:R-:W-:Y:S02]  /*9080*/  HADD2.F32 R152, -RZ, R152.H0_H0 ;  /* 0x20000098ff987230 */ /* 0x000fe40000004100 */
[----:B------:R-:W-:Y:S02]  /*9090*/  HADD2.F32 R50, -RZ, R50.H0_H0 ;  /* 0x20000032ff327230 */ /* 0x000fe40000004100 */
[----:B------:R-:W-:Y:S01]  /*90a0*/  FMUL.FTZ R41, R31, R58 ;  /* 0x0000003a1f297220 */ /* 0x000fe20000410000 */
[----:B------:R-:W-:Y:S02]  /*90b0*/  HADD2.F32 R40, -RZ, R40.H0_H0 ;  /* 0x20000028ff287230 */ /* 0x000fe40000004100 */
[----:B------:R-:W-:Y:S02]  /*90c0*/  HADD2.F32 R38, -RZ, R38.H0_H0 ;  /* 0x20000026ff267230 */ /* 0x000fe40000004100 */
[C---:B------:R-:W-:Y:S01]  /*90d0*/  FFMA.FTZ R41, R15.reuse, R50, -R41 ;  /* 0x000000320f297223 */ /* 0x040fe20000010829 */
[----:B------:R-:W-:Y:S01]  /*90e0*/  FMUL.FTZ R15, R15, R58 ;  /* 0x0000003a0f0f7220 */ /* 0x000fe20000410000 */
[----:B------:R-:W-:-:S03]  /*90f0*/  IMAD.MOV.U32 R29, RZ, RZ, R34 ;  /* 0x000000ffff1d7224 */ /* 0x000fc600078e0022 */
[----:B------:R-:W-:Y:S01]  /*9100*/  FFMA.FTZ R15, R31, R50, R15 ;  /* 0x000000321f0f7223 */ /* 0x000fe2000001000f */
[--C-:B------:R-:W-:Y:S01]  /*9110*/  HADD2.F32 R31, -RZ, R28.reuse.H0_H0 ;  /* 0x2000001cff1f7230 */ /* 0x100fe20000004100 */
[----:B------:R-:W-:Y:S01]  /*9120*/  F2FP.F16.F32.PACK_AB R41, R41, R42 ;  /* 0x0000002a2929723e */ /* 0x000fe200000000ff */
[----:B------:R-:W-:Y:S02]  /*9130*/  HADD2.F32 R28, -RZ, R28.H1_H1 ;  /* 0x3000001cff1c7230 */ /* 0x000fe40000004100 */
[----:B------:R-:W-:Y:S01]  /*9140*/  F2FP.F16.F32.PACK_AB R37, R15, R37 ;  /* 0x000000250f25723e */ /* 0x000fe200000000ff */
[-C--:B------:R-:W-:Y:S01]  /*9150*/  FMUL.FTZ R48, R31, R155.reuse ;  /* 0x0000009b1f307220 */ /* 0x080fe20000410000 */
[C---:B------:R-:W-:Y:S01]  /*9160*/  FMUL.FTZ R155, R43.reuse, R155 ;  /* 0x0000009b2b9b7220 */ /* 0x040fe20000410000 */
[----:B------:R-:W-:Y:S02]  /*9170*/  IMAD.MOV.U32 R15, RZ, RZ, R41 ;  /* 0x000000ffff0f7224 */ /* 0x000fe400078e0029 */
[-C--:B------:R-:W-:Y:S01]  /*9180*/  FFMA.FTZ R48, R43, R153.reuse, -R48 ;  /* 0x000000992b307223 */ /* 0x080fe20000010830 */
[----:B------:R-:W-:Y:S01]  /*9190*/  FFMA.FTZ R155, R31, R153, R155 ;  /* 0x000000991f9b7223 */ /* 0x000fe2000001009b */
[-C--:B------:R-:W-:Y:S01]  /*91a0*/  FMUL.FTZ R31, R28, R56.reuse ;  /* 0x000000381c1f7220 */ /* 0x080fe20000410000 */
[----:B------:R-:W-:-:S03]  /*91b0*/  FMUL.FTZ R56, R12, R56 ;  /* 0x000000380c387220 */ /* 0x000fc60000410000 */
[-C--:B------:R-:W-:Y:S01]  /*91c0*/  FFMA.FTZ R31, R12, R35.reuse, -R31 ;  /* 0x000000230c1f7223 */ /* 0x080fe2000001081f */
[----:B------:R-:W-:Y:S01]  /*91d0*/  FFMA.FTZ R56, R28, R35, R56 ;  /* 0x000000231c387223 */ /* 0x000fe20000010038 */
[----:B------:R-:W-:Y:S02]  /*91e0*/  HADD2.F32 R12, -RZ, R30.H0_H0 ;  /* 0x2000001eff0c7230 */ /* 0x000fe40000004100 */
[----:B------:R-:W-:Y:S01]  /*91f0*/  HADD2.F32 R28, -RZ, R14.H0_H0 ;  /* 0x2000000eff1c7230 */ /* 0x000fe20000004100 */
[----:B------:R-:W-:Y:S01]  /*9200*/  F2FP.F16.F32.PACK_AB R31, R31, R48 ;  /* 0x000000301f1f723e */ /* 0x000fe200000000ff */
[----:B------:R-:W-:Y:S02]  /*9210*/  HADD2.F32 R30, -RZ, R30.H1_H1 ;  /* 0x3000001eff1e7230 */ /* 0x000fe40000004100 */
[-C--:B------:R-:W-:Y:S01]  /*9220*/  FMUL.FTZ R35, R12, R154.reuse ;  /* 0x0000009a0c237220 */ /* 0x080fe20000410000 */
[----:B------:R-:W-:Y:S02]  /*9230*/  HADD2.F32 R14, -RZ, R14.H1_H1 ;  /* 0x3000000eff0e7230 */ /* 0x000fe40000004100 */
[----:B------:R-:W-:Y:S01]  /*9240*/  FMUL.FTZ R154, R28, R154 ;  /* 0x0000009a1c9a7220 */ /* 0x000fe20000410000 */
[----:B------:R-:W-:Y:S01]  /*9250*/  F2FP.F16.F32.PACK_AB R56, R56, R155 ;  /* 0x0000009b3838723e */ /* 0x000fe200000000ff */
[----:B------:R-:W-:-:S02]  /*9260*/  FFMA.FTZ R35, R28, R152, -R35 ;  /* 0x000000981c237223 */ /* 0x000fc40000010823 */
[----:B------:R-:W-:Y:S01]  /*9270*/  FFMA.FTZ R154, R12, R152, R154 ;  /* 0x000000980c9a7223 */ /* 0x000fe2000001009a */
[-C--:B------:R-:W-:Y:S01]  /*9280*/  FMUL.FTZ R12, R30, R40.reuse ;  /* 0x000000281e0c7220 */ /* 0x080fe20000410000 */
[C---:B------:R-:W-:Y:S01]  /*9290*/  FMUL.FTZ R40, R14.reuse, R40 ;  /* 0x000000280e287220 */ /* 0x040fe20000410000 */
[----:B------:R-:W-:Y:S02]  /*92a0*/  IMAD.MOV.U32 R28, RZ, RZ, R56 ;  /* 0x000000ffff1c7224 */ /* 0x000fe400078e0038 */
[-C--:B------:R-:W-:Y:S01]  /*92b0*/  FFMA.FTZ R12, R14, R38.reuse, -R12 ;  /* 0x000000260e0c7223 */ /* 0x080fe2000001080c */
[----:B------:R-:W-:-:S04]  /*92c0*/  FFMA.FTZ R40, R30, R38, R40 ;  /* 0x000000261e287223 */ /* 0x000fc80000010028 */
[----:B------:R-:W-:Y:S01]  /*92d0*/  F2FP.F16.F32.PACK_AB R35, R12, R35 ;  /* 0x000000230c23723e */ /* 0x000fe200000000ff */
[----:B------:R-:W-:Y:S01]  /*92e0*/  IMAD.MOV.U32 R12, RZ, RZ, R31 ;  /* 0x000000ffff0c7224 */ /* 0x000fe200078e001f */
[----:B------:R-:W-:Y:S02]  /*92f0*/  F2FP.F16.F32.PACK_AB R40, R40, R154 ;  /* 0x0000009a2828723e */ /* 0x000fe400000000ff */
[----:B------:R-:W-:Y:S02]  /*9300*/  MOV R14, R35 ;  /* 0x00000023000e7202 */ /* 0x000fe40000000f00 */
[----:B------:R-:W-:Y:S01]  /*9310*/  MOV R31, R37 ;  /* 0x00000025001f7202 */ /* 0x000fe20000000f00 */
[----:B------:R-:W-:-:S07]  /*9320*/  IMAD.MOV.U32 R30, RZ, RZ, R40 ;  /* 0x000000ffff1e7224 */ /* 0x000fce00078e0028 */
.L_x_531:
[----:B------:R-:W-:Y:S05]  /*9330*/  BSYNC B3 ;  /* 0x0000000000037941 */ /* 0x000fea0003800000 */
.L_x_530:
[----:B------:R-:W-:Y:S01]  /*9340*/  LEA R34, P3, R8, R11, 0x1 ;  /* 0x0000000b08227211 */ /* 0x000fe200078608ff */
[----:B------:R-:W-:-:S03]  /*9350*/  ULDC.64 UR4, c[0x0][0x208] ;  /* 0x0000820000047ab9 */ /* 0x000fc60000000a00 */
[----:B0-----:R-:W-:Y:S02]  /*9360*/  LEA.HI.X R35, R8, R33, R26, 0x1, P3 ;  /* 0x0000002108237211 */ /* 0x001fe400018f0c1a */
[----:B------:R-:W-:-:S03]  /*9370*/  ISETP.GE.AND P3, PT, R36, R128, PT ;  /* 0x000000802400720c */ /* 0x000fc60003f66270 */
[----:B------:R0:W-:Y:S10]  /*9380*/  ST.E.128 desc[UR4][R34.64], R12 ;  /* 0x0000000c22007985 */ /* 0x0001f4000c101d04 */
[----:B0-----:R-:W-:-:S05]  /*9390*/  @!P3 IMAD.WIDE R12, R36, 0x2, R32 ;  /* 0x00000002240cb825 */ /* 0x001fca00078e0220 */
[----:B---3--:R3:W-:Y:S02]  /*93a0*/  @!P3 ST.E.128 desc[UR4][R12.64], R28 ;  /* 0x0000001c0c00b985 */ /* 0x0087e4000c101d04 */
.L_x_529:
[----:B------:R-:W-:Y:S05]  /*93b0*/  BSYNC B2 ;  /* 0x0000000000027941 */ /* 0x000fea0003800000 */
.L_x_528:
[----:B------:R-:W-:-:S13]  /*93c0*/  ISETP.NE.AND P3, PT, R20, RZ, PT ;  /* 0x000000ff1400720c */ /* 0x000fda0003f65270 */
[----:B------:R-:W-:Y:S05]  /*93d0*/  @!P3 BRA `(.L_x_527) ;  /* 0x0000000400f4b947 */ /* 0x000fea0003800000 */
[----:B------:R-:W5:Y:S01]  /*93e0*/  LDL R15, [R1+0x58] ;  /* 0x00005800010f7983 */ /* 0x000f620000100800 */
[----:B---3--:R-:W-:Y:S01]  /*93f0*/  SEL R12, R111, R131, !P1 ;  /* 0x000000836f0c7207 */ /* 0x008fe20004800000 */
[----:B------:R-:W-:Y:S01]  /*9400*/  VIADD R14, R224, 0x20 ;  /* 0x00000020e00e7836 */ /* 0x000fe20000000000 */
[----:B------:R-:W-:Y:S01]  /*9410*/  ISETP.GE.AND P3, PT, R214, R110, PT ;  /* 0x0000006ed600720c */ /* 0x000fe20003f66270 */
[----:B------:R-:W-:Y:S01]  /*9420*/  VIADD R28, R224, 0x20 ;  /* 0x00000020e01c7836 */ /* 0x000fe20000000000 */
[----:B------:R-:W-:Y:S01]  /*9430*/  SHF.R.S32.HI R13, RZ, 0x1f, R12 ;  /* 0x0000001fff0d7819 */ /* 0x000fe2000001140c */
[----:B------:R-:W-:Y:S01]  /*9440*/  BSSY B2, `(.L_x_532) ;  /* 0x000006f000027945 */ /* 0x000fe20003800000 */
[----:B------:R-:W-:Y:S01]  /*9450*/  SHF.L.U32 R14, R14, 0x6, RZ ;  /* 0x000000060e0e7819 */ /* 0x000fe200000006ff */
[----:B------:R-:W-:Y:S01]  /*9460*/  IMAD.SHL.U32 R28, R28, 0x40, RZ ;  /* 0x000000401c1c7824 */ /* 0x000fe200078e00ff */
[----:B------:R-:W-:Y:S02]  /*9470*/  LEA.HI R13, R13, R12, RZ, 0x4 ;  /* 0x0000000c0d0d7211 */ /* 0x000fe400078f20ff */
[----:B------:R-:W-:-:S02]  /*9480*/  LOP3.LUT R14, R14, 0x1c0, RZ, 0xc0, !PT ;  /* 0x000001c00e0e7812 */ /* 0x000fc400078ec0ff */
[----:B------:R-:W-:Y:S02]  /*9490*/  LEA.HI.SX32 R36, R13, R9, 0x1c ;  /* 0x000000090d247211 */ /* 0x000fe400078fe2ff */
[----:B------:R-:W-:Y:S02]  /*94a0*/  LOP3.LUT R28, R28, 0x1c0, RZ, 0xc0, !PT ;  /* 0x000001c01c1c7812 */ /* 0x000fe400078ec0ff */
[----:B------:R-:W-:Y:S02]  /*94b0*/  SHF.R.S32.HI R13, RZ, 0x1f, R36 ;  /* 0x0000001fff0d7819 */ /* 0x000fe40000011424 */
[----:B------:R-:W-:Y:S02]  /*94c0*/  SHF.R.U32.HI R14, RZ, 0x3, R14 ;  /* 0x00000003ff0e7819 */ /* 0x000fe4000001160e */
[----:B------:R-:W-:Y:S01]  /*94d0*/  LEA.HI R13, R13, R36, RZ, 0x3 ;  /* 0x000000240d0d7211 */ /* 0x000fe200078f18ff */
[----:B------:R-:W-:-:S03]  /*94e0*/  IMAD.SHL.U32 R36, R36, 0x8, RZ ;  /* 0x0000000824247824 */ /* 0x000fc600078e00ff */
[----:B------:R-:W-:Y:S02]  /*94f0*/  SHF.R.S32.HI R13, RZ, 0x3, R13 ;  /* 0x00000003ff0d7819 */ /* 0x000fe4000001140d */
[----:B------:R-:W-:-:S04]  /*9500*/  LOP3.LUT R12, R28, 0x38, R36, 0xf8, !PT ;  /* 0x000000381c0c7812 */ /* 0x000fc800078ef824 */
[----:B------:R-:W-:Y:S01]  /*9510*/  LOP3.LUT R12, R12, R14, RZ, 0x3c, !PT ;  /* 0x0000000e0c0c7212 */ /* 0x000fe200078e3cff */
[----:B-----5:R-:W-:-:S05]  /*9520*/  IMAD R13, R13, 0x1400, R15 ;  /* 0x000014000d0d7824 */ /* 0x020fca00078e020f */
[----:B------:R-:W-:-:S05]  /*9530*/  IADD3 R12, R13, R12, RZ ;  /* 0x0000000c0d0c7210 */ /* 0x000fca0007ffe0ff */
[C---:B------:R-:W-:Y:S02]  /*9540*/  IMAD R28, R213.reuse, 0x5000, R12 ;  /* 0x00005000d51c7824 */ /* 0x040fe400078e020c */
[----:B------:R-:W-:Y:S02]  /*9550*/  IMAD R12, R213, 0x5000, R123 ;  /* 0x00005000d50c7824 */ /* 0x000fe400078e027b */
[--C-:B------:R-:W-:Y:S02]  /*9560*/  IMAD R28, R28, 0x2, R23.reuse ;  /* 0x000000021c1c7824 */ /* 0x100fe400078e0217 */
[----:B------:R-:W-:-:S04]  /*9570*/  IMAD R12, R12, 0x2, R23 ;  /* 0x000000020c0c7824 */ /* 0x000fc800078e0217 */
        /* <DEDUP_REMOVED lines=36> */
[----:B------:R-:W-:Y:S02]  /*97c0*/  HADD2.F32 R52, -RZ, R52.H0_H0 ;  /* 0x20000034ff347230 */ /* 0x000fe40000004100 */
        /* <DEDUP_REMOVED lines=17> */
[----:B------:R-:W-:Y:S01]  /*98e0*/  IMAD.MOV.U32 R13, RZ, RZ, R29 ;  /* 0x000000ffff0d7224 */ /* 0x000fe200078e001d */
[----:B------:R-:W-:-:S02]  /*98f0*/  MOV R29, R34 ;  /* 0x00000022001d7202 */ /* 0x000fc40000000f00 */
        /* <DEDUP_REMOVED lines=29> */
[----:B------:R-:W-:Y:S02]  /*9ad0*/  F2FP.F16.F32.PACK_AB R35, R12, R35 ;  /* 0x000000230c23723e */ /* 0x000fe400000000ff */
[----:B------:R-:W-:Y:S02]  /*9ae0*/  F2FP.F16.F32.PACK_AB R40, R40, R150 ;  /* 0x000000962828723e */ /* 0x000fe400000000ff */
[----:B------:R-:W-:Y:S01]  /*9af0*/  MOV R12, R31 ;  /* 0x0000001f000c7202 */ /* 0x000fe20000000f00 */
[----:B------:R-:W-:Y:S01]  /*9b00*/  IMAD.MOV.U32 R14, RZ, RZ, R35 ;  /* 0x000000ffff0e7224 */ /* 0x000fe200078e0023 */
[----:B------:R-:W-:Y:S01]  /*9b10*/  MOV R30, R40 ;  /* 0x00000028001e7202 */ /* 0x000fe20000000f00 */
[----:B------:R-:W-:-:S07]  /*9b20*/  IMAD.MOV.U32 R31, RZ, RZ, R37 ;  /* 0x000000ffff1f7224 */ /* 0x000fce00078e0025 */
.L_x_533:
[----:B------:R-:W-:Y:S05]  /*9b30*/  BSYNC B2 ;  /* 0x0000000000027941 */ /* 0x000fea0003800000 */
.L_x_532:
[----:B------:R-:W-:Y:S01]  /*9b40*/  LEA R34, P3, R10, R11, 0x1 ;  /* 0x0000000b0a227211 */ /* 0x000fe200078608ff */
[----:B------:R-:W-:-:S03]  /*9b50*/  ULDC.64 UR4, c[0x0][0x208] ;  /* 0x0000820000047ab9 */ /* 0x000fc60000000a00 */
[----:B0-----:R-:W-:Y:S02]  /*9b60*/  LEA.HI.X R35, R10, R33, R27, 0x1, P3 ;  /* 0x000000210a237211 */ /* 0x001fe400018f0c1b */
[----:B------:R-:W-:-:S03]  /*9b70*/  ISETP.GE.AND P3, PT, R36, R128, PT ;  /* 0x000000802400720c */ /* 0x000fc60003f66270 */
[----:B------:R0:W-:Y:S10]  /*9b80*/  ST.E.128 desc[UR4][R34.64], R12 ;  /* 0x0000000c22007985 */ /* 0x0001f4000c101d04 */
[----:B------:R-:W-:-:S05]  /*9b90*/  @!P3 IMAD.WIDE R32, R36, 0x2, R32 ;  /* 0x000000022420b825 */ /* 0x000fca00078e0220 */
[----:B---3--:R0:W-:Y:S02]  /*9ba0*/  @!P3 ST.E.128 desc[UR4][R32.64], R28 ;  /* 0x0000001c2000b985 */ /* 0x0081e4000c101d04 */
.L_x_527:
[----:B------:R-:W-:Y:S05]  /*9bb0*/  BSYNC B1 ;  /* 0x0000000000017941 */ /* 0x000fea0003800000 */
.L_x_526:
[----:B------:R-:W-:-:S03]  /*9bc0*/  UMOV UR4, 0xffffffff ;  /* 0xffffffff00047882 */ /* 0x000fc60000000000 */
[----:B------:R-:W-:Y:S05]  /*9bd0*/  BRA.DIV UR4, `(.L_x_534) ;  /* 0x0000021a04107947 */ /* 0x000fea000b800000 */
[----:B-1--4-:R-:W1:Y:S04]  /*9be0*/  SHFL.IDX PT, R116, R116, 0x2, 0x181f ;  /* 0x00581f0074747f89 */ /* 0x012e6800000e0000 */
[----:B------:R-:W4:Y:S02]  /*9bf0*/  SHFL.IDX PT, R117, R117, 0x2, 0x181f ;  /* 0x00581f0075757f89 */ /* 0x000f2400000e0000 */
.L_x_835:
[----:B------:R-:W-:Y:S05]  /*9c00*/  @P5 BRA `(.L_x_492) ;  /* 0x0000001400e85947 */ /* 0x000fea0003800000 */
[----:B------:R-:W-:Y:S01]  /*9c10*/  ISETP.NE.AND P3, PT, R0, RZ, PT ;  /* 0x000000ff0000720c */ /* 0x000fe20003f65270 */
[----:B------:R-:W-:Y:S01]  /*9c20*/  BSSY B1, `(.L_x_535) ;  /* 0x0000081000017945 */ /* 0x000fe20003800000 */
[----:B0---4-:R-:W-:Y:S01]  /*9c30*/  IMAD.MOV.U32 R32, RZ, RZ, R117 ;  /* 0x000000ffff207224 */ /* 0x011fe200078e0075 */
[----:B-1----:R-:W-:-:S10]  /*9c40*/  MOV R33, R116 ;  /* 0x0000007400217202 */ /* 0x002fd40000000f00 */
[----:B------:R-:W-:Y:S05]  /*9c50*/  @!P3 BRA `(.L_x_536) ;  /* 0x0000000400f4b947 */ /* 0x000fea0003800000 */
[----:B------:R-:W4:Y:S01]  /*9c60*/  LDL R15, [R1+0x54] ;  /* 0x00005400010f7983 */ /* 0x000f220000100800 */
        /* <DEDUP_REMOVED lines=19> */
[----:B----4-:R-:W-:-:S05]  /*9da0*/  IMAD R13, R13, 0x1400, R15 ;  /* 0x000014000d0d7824 */ /* 0x010fca00078e020f */
[----:B------:R-:W-:-:S05]  /*9db0*/  IADD3 R12, R13, R12, RZ ;  /* 0x0000000c0d0c7210 */ /* 0x000fca0007ffe0ff */
[C---:B------:R-:W-:Y:S02]  /*9dc0*/  IMAD R28, R213.reuse, 0x5000, R12 ;  /* 0x00005000d51c7824 */ /* 0x040fe400078e020c */
[----:B------:R-:W-:Y:S02]  /*9dd0*/  IMAD R12, R213, 0x5000, R122 ;  /* 0x00005000d50c7824 */ /* 0x000fe400078e027a */
[--C-:B------:R-:W-:Y:S02]  /*9de0*/  IMAD R28, R28, 0x2, R23.reuse ;  /* 0x000000021c1c7824 */ /* 0x100fe400078e0217 */
[----:B------:R-:W-:-:S04]  /*9df0*/  IMAD R12, R12, 0x2, R23 ;  /* 0x000000020c0c7824 */ /* 0x000fc800078e0217 */
[----:B------:R-:W0:Y:S04]  /*9e00*/  LDS.128 R28, [R28+0x24400] ;  /* 0x024400001c1c7984 */ /* 0x000e280000000c00 */
[----:B------:R-:W1:Y:S01]  /*9e10*/  LDS.128 R12, [R12+0x24400] ;  /* 0x024400000c0c7984 */ /* 0x000e620000000c00 */
[----:B------:R-:W-:Y:S05]  /*9e20*/  @P3 BRA `(.L_x_538) ;  /* 0x0000000400603947 */ /* 0x000fea0003800000 */
[----:B------:R-:W-:Y:S01]  /*9e30*/  HADD2.F32 R35, -RZ, R147.H1_H1 ;  /* 0x30000093ff237230 */ /* 0x000fe20000004100 */
[----:B------:R-:W-:Y:S01]  /*9e40*/  SHF.R.U64 R72, R72, 0x10, R73 ;  /* 0x0000001048487819 */ /* 0x000fe20000001249 */
[----:B0-----:R-:W-:Y:S02]  /*9e50*/  HADD2.F32 R34, -RZ, R29.H0_H0 ;  /* 0x2000001dff227230 */ /* 0x001fe40000004100 */
[----:B-1----:R-:W-:Y:S02]  /*9e60*/  HADD2.F32 R37, -RZ, R13.H0_H0 ;  /* 0x2000000dff257230 */ /* 0x002fe40000004100 */
        /* <DEDUP_REMOVED lines=16> */
[-C--:B------:R-:W-:Y:S01]  /*9f70*/  FMUL.FTZ R13, R37, R36.reuse ;  /* 0x00000024250d7220 */ /* 0x080fe20000410000 */
        /* <DEDUP_REMOVED lines=37> */
[CC--:B------:R-:W-:Y:S01]  /*a1d0*/  FMUL.FTZ R43, R31.reuse, R147.reuse ;  /* 0x000000931f2b7220 */ /* 0x0c0fe20000410000 */
        /* <DEDUP_REMOVED lines=29> */
.L_x_538:
[----:B------:R-:W-:Y:S05]  /*a3b0*/  BSYNC B2 ;  /* 0x0000000000027941 */ /* 0x000fea0003800000 */
.L_x_537:
[----:B------:R-:W-:Y:S01]  /*a3c0*/  ISETP.GE.AND P4, PT, R11, R128, PT ;  /* 0x000000800b00720c */ /* 0x000fe20003f86270 */
[----:B------:R-:W-:Y:S01]  /*a3d0*/  ULDC.64 UR4, c[0x0][0x208] ;  /* 0x0000820000047ab9 */ /* 0x000fe20000000a00 */
[----:B------:R-:W-:-:S04]  /*a3e0*/  LEA R34, P3, R8, R117, 0x1 ;  /* 0x0000007508227211 */ /* 0x000fc800078608ff */
[----:B------:R-:W-:-:S05]  /*a3f0*/  LEA.HI.X R35, R8, R116, R26, 0x1, P3 ;  /* 0x0000007408237211 */ /* 0x000fca00018f0c1a */
[----:B-1----:R1:W-:Y:S02]  /*a400*/  ST.E.128 desc[UR4][R34.64], R12 ;  /* 0x0000000c22007985 */ /* 0x0023e4000c101d04 */
[----:B-1----:R-:W-:-:S05]  /*a410*/  @!P4 IMAD.WIDE R12, R11, 0x2, R32 ;  /* 0x000000020b0cc825 */ /* 0x002fca00078e0220 */
[----:B0-----:R0:W-:Y:S02]  /*a420*/  @!P4 ST.E.128 desc[UR4][R12.64], R28 ;  /* 0x0000001c0c00c985 */ /* 0x0011e4000c101d04 */
.L_x_536:
[----:B------:R-:W-:Y:S05]  /*a430*/  BSYNC B1 ;  /* 0x0000000000017941 */ /* 0x000fea0003800000 */
.L_x_535:
[----:B------:R-:W-:-:S13]  /*a440*/  ISETP.NE.AND P3, PT, R20, RZ, PT ;  /* 0x000000ff1400720c */ /* 0x000fda0003f65270 */
[----:B------:R-:W-:Y:S05]  /*a450*/  @!P3 BRA `(.L_x_492) ;  /* 0x0000000c00d4b947 */ /* 0x000fea0003800000 */
[----:B------:R-:W4:Y:S01]  /*a460*/  LDL R15, [R1+0x54] ;  /* 0x00005400010f7983 */ /* 0x000f220000100800 */
[----:B------:R-:W-:Y:S01]  /*a470*/  SEL R131, R111, R131, !P1 ;  /* 0x000000836f837207 */ /* 0x000fe20004800000 */
[C---:B0--3--:R-:W-:Y:S01]  /*a480*/  VIADD R12, R224.reuse, 0x40 ;  /* 0x00000040e00c7836 */ /* 0x049fe20000000000 */
[----:B------:R-:W-:Y:S01]  /*a490*/  IADD3 R14, R224, 0x40, RZ ;  /* 0x00000040e00e7810 */ /* 0x000fe20007ffe0ff */
[----:B------:R-:W-:Y:S01]  /*a4a0*/  BSSY B1, `(.L_x_539) ;  /* 0x0000070000017945 */ /* 0x000fe20003800000 */
[----:B------:R-:W-:Y:S02]  /*a4b0*/  SHF.R.S32.HI R11, RZ, 0x1f, R131 ;  /* 0x0000001fff0b7819 */ /* 0x000fe40000011483 */
        /* <DEDUP_REMOVED lines=9> */
[----:B------:R-:W-:Y:S01]  /*a550*/  IMAD.SHL.U32 R11, R11, 0x8, RZ ;  /* 0x000000080b0b7824 */ /* 0x000fe200078e00ff */
[----:B------:R-:W-:-:S02]  /*a560*/  ISETP.GE.AND P4, PT, R214, R110, PT ;  /* 0x0000006ed600720c */ /* 0x000fc40003f86270 */
[----:B------:R-:W-:Y:S02]  /*a570*/  SHF.R.S32.HI R13, RZ, 0x3, R13 ;  /* 0x00000003ff0d7819 */ /* 0x000fe4000001140d */
[----:B------:R-:W-:Y:S02]  /*a580*/  LOP3.LUT R12, R12, 0x38, R11, 0xf8, !PT ;  /* 0x000000380c0c7812 */ /* 0x000fe400078ef80b */
[----:B------:R-:W-:Y:S02]  /*a590*/  LEA R34, P3, R10, R117, 0x1 ;  /* 0x000000750a227211 */ /* 0x000fe400078608ff */
[----:B------:R-:W-:Y:S02]  /*a5a0*/  LOP3.LUT R12, R12, R14, RZ, 0x3c, !PT ;  /* 0x0000000e0c0c7212 */ /* 0x000fe400078e3cff */
[----:B------:R-:W-:Y:S01]  /*a5b0*/  LEA.HI.X R35, R10, R116, R27, 0x1, P3 ;  /* 0x000000740a237211 */ /* 0x000fe200018f0c1b */
[----:B----4-:R-:W-:-:S04]  /*a5c0*/  IMAD R13, R13, 0x1400, R15 ;  /* 0x000014000d0d7824 */ /* 0x010fc800078e020f */
[----:B------:R-:W-:Y:S02]  /*a5d0*/  IMAD.IADD R13, R13, 0x1, R12 ;  /* 0x000000010d0d7824 */ /* 0x000fe400078e020c */
[C---:B------:R-:W-:Y:S02]  /*a5e0*/  IMAD R12, R213.reuse, 0x5000, R121 ;  /* 0x00005000d50c7824 */ /* 0x040fe400078e0279 */
[----:B------:R-:W-:Y:S02]  /*a5f0*/  IMAD R28, R213, 0x5000, R13 ;  /* 0x00005000d51c7824 */ /* 0x000fe400078e020d */
[----:B------:R-:W-:-:S03]  /*a600*/  IMAD R12, R12, 0x2, R23 ;  /* 0x000000020c0c7824 */ /* 0x000fc600078e0217 */
[----:B------:R-:W-:-:S03]  /*a610*/  LEA R28, R28, R23, 0x1 ;  /* 0x000000171c1c7211 */ /* 0x000fc600078e08ff */
[----:B------:R-:W0:Y:S04]  /*a620*/  LDS.128 R12, [R12+0x24400] ;  /* 0x024400000c0c7984 */ /* 0x000e280000000c00 */
[----:B------:R-:W1:Y:S01]  /*a630*/  LDS.128 R28, [R28+0x24400] ;  /* 0x024400001c1c7984 */ /* 0x000e620000000c00 */
[----:B------:R-:W-:Y:S05]  /*a640*/  @P4 BRA `(.L_x_540) ;  /* 0x0000000400544947 */ /* 0x000fea0003800000 */
[----:B------:R-:W-:Y:S01]  /*a650*/  HADD2.F32 R39, -RZ, R143.H1_H1 ;  /* 0x3000008fff277230 */ /* 0x000fe20000004100 */
[----:B------:R-:W-:Y:S01]  /*a660*/  SHF.R.U64 R68, R68, 0x10, R69 ;  /* 0x0000001044447819 */ /* 0x000fe20000001245 */
[----:B-1----:R-:W-:Y:S01]  /*a670*/  HADD2.F32 R36, -RZ, R29.H0_H0 ;  /* 0x2000001dff247230 */ /* 0x002fe20000004100 */
[----:B------:R-:W-:Y:S01]  /*a680*/  SHF.R.U64 R60, R60, 0x10, R61 ;  /* 0x000000103c3c7819 */ /* 0x000fe2000000123d */
[----:B0-----:R-:W-:Y:S01]  /*a690*/  HADD2.F32 R37, -RZ, R13.H0_H0 ;  /* 0x2000000dff257230 */ /* 0x001fe20000004100 */
[----:B------:R-:W-:Y:S01]  /*a6a0*/  SHF.R.U64 R70, R70, 0x10, R71 ;  /* 0x0000001046467819 */ /* 0x000fe20000001247 */
[----:B------:R-:W-:Y:S02]  /*a6b0*/  HADD2.F32 R38, -RZ, R141.H1_H1 ;  /* 0x3000008dff267230 */ /* 0x000fe40000004100 */
[-C--:B------:R-:W-:Y:S01]  /*a6c0*/  FMUL.FTZ R40, R36, R39.reuse ;  /* 0x0000002724287220 */ /* 0x080fe20000410000 */
[----:B------:R-:W-:Y:S02]  /*a6d0*/  HADD2.F32 R143, -RZ, R143.H0_H0 ;  /* 0x2000008fff8f7230 */ /* 0x000fe40000004100 */
[----:B------:R-:W-:Y:S01]  /*a6e0*/  FMUL.FTZ R39, R37, R39 ;  /* 0x0000002725277220 */ /* 0x000fe20000410000 */
[----:B------:R-:W-:-:S02]  /*a6f0*/  HADD2.F32 R141, -RZ, R141.H0_H0 ;  /* 0x2000008dff8d7230 */ /* 0x000fc40000004100 */
[-C--:B------:R-:W-:Y:S01]  /*a700*/  FFMA.FTZ R37, R37, R38.reuse, -R40 ;  /* 0x0000002625257223 */ /* 0x080fe20000010828 */
[----:B------:R-:W-:Y:S01]  /*a710*/  SHF.R.U32.HI R40, RZ, 0x10, R61 ;  /* 0x00000010ff287819 */ /* 0x000fe2000001163d */
[----:B------:R-:W-:Y:S01]  /*a720*/  FFMA.FTZ R36, R36, R38, R39 ;  /* 0x0000002624247223 */ /* 0x000fe20000010027 */
[----:B------:R-:W-:Y:S01]  /*a730*/  SHF.R.U32.HI R39, RZ, 0x10, R69 ;  /* 0x00000010ff277819 */ /* 0x000fe20000011645 */
[----:B------:R-:W-:Y:S01]  /*a740*/  HADD2.F32 R38, -RZ, R29.H1_H1 ;  /* 0x3000001dff267230 */ /* 0x000fe20000004100 */
[----:B------:R-:W-:Y:S01]  /*a750*/  SHF.R.U64 R62, R62, 0x10, R63 ;  /* 0x000000103e3e7819 */ /* 0x000fe2000000123f */
[----:B------:R-:W-:Y:S02]  /*a760*/  HADD2.F32 R68, -RZ, R68.H0_H0 ;  /* 0x20000044ff447230 */ /* 0x000fe40000004100 */
[----:B------:R-:W-:Y:S02]  /*a770*/  HADD2.F32 R29, -RZ, R39.H0_H0 ;  /* 0x20000027ff1d7230 */ /* 0x000fe40000004100 */
[----:B------:R-:W-:-:S02]  /*a780*/  HADD2.F32 R39, -RZ, R13.H1_H1 ;  /* 0x3000000dff277230 */ /* 0x000fc40000004100 */
[----:B------:R-:W-:Y:S02]  /*a790*/  HADD2.F32 R13, -RZ, R40.H0_H0 ;  /* 0x20000028ff0d7230 */ /* 0x000fe40000004100 */
[CC--:B------:R-:W-:Y:S01]  /*a7a0*/  FMUL.FTZ R40, R38.reuse, R29.reuse ;  /* 0x0000001d26287220 */ /* 0x0c0fe20000410000 */
[----:B------:R-:W-:Y:S02]  /*a7b0*/  HADD2.F32 R60, -RZ, R60.H0_H0 ;  /* 0x2000003cff3c7230 */ /* 0x000fe40000004100 */
[C---:B------:R-:W-:Y:S01]  /*a7c0*/  FMUL.FTZ R41, R39.reuse, R29 ;  /* 0x0000001d27297220 */ /* 0x040fe20000410000 */
[----:B------:R-:W-:Y:S02]  /*a7d0*/  HADD2.F32 R70, -RZ, R70.H0_H0 ;  /* 0x20000046ff467230 */ /* 0x000fe40000004100 */
[-C--:B------:R-:W-:Y:S01]  /*a7e0*/  FFMA.FTZ R29, R39, R13.reuse, -R40 ;  /* 0x0000000d271d7223 */ /* 0x080fe20000010828 */
[----:B------:R-:W-:Y:S02]  /*a7f0*/  HADD2.F32 R40, -RZ, R142.H1_H1 ;  /* 0x3000008eff287230 */ /* 0x000fe40000004100 */
[----:B------:R-:W-:Y:S01]  /*a800*/  FFMA.FTZ R13, R38, R13, R41 ;  /* 0x0000000d260d7223 */ /* 0x000fe20000010029 */
[----:B------:R-:W-:-:S02]  /*a810*/  HADD2.F32 R38, -RZ, R31.H0_H0 ;  /* 0x2000001fff267230 */ /* 0x000fc40000004100 */
[----:B------:R-:W-:Y:S01]  /*a820*/  HADD2.F32 R39, -RZ, R15.H0_H0 ;  /* 0x2000000fff277230 */ /* 0x000fe20000004100 */
[----:B------:R-:W-:Y:S01]  /*a830*/  F2FP.F16.F32.PACK_AB R29, R29, R37 ;  /* 0x000000251d1d723e */ /* 0x000fe200000000ff */
[----:B------:R-:W-:Y:S02]  /*a840*/  HADD2.F32 R41, -RZ, R140.H1_H1 ;  /* 0x3000008cff297230 */ /* 0x000fe40000004100 */
[-C--:B------:R-:W-:Y:S01]  /*a850*/  FMUL.FTZ R42, R38, R40.reuse ;  /* 0x00000028262a7220 */ /* 0x080fe20000410000 */
[----:B------:R-:W-:Y:S02]  /*a860*/  HADD2.F32 R31, -RZ, R31.H1_H1 ;  /* 0x3000001fff1f7230 */ /* 0x000fe40000004100 */
[C---:B------:R-:W-:Y:S01]  /*a870*/  FMUL.FTZ R40, R39.reuse, R40 ;  /* 0x0000002827287220 */ /* 0x040fe20000410000 */
[----:B------:R-:W-:Y:S02]  /*a880*/  HADD2.F32 R142, -RZ, R142.H0_H0 ;  /* 0x2000008eff8e7230 */ /* 0x000fe40000004100 */
[----:B------:R-:W-:Y:S01]  /*a890*/  FFMA.FTZ R42, R39, R41, -R42 ;  /* 0x00000029272a7223 */ /* 0x000fe2000001082a */
[----:B------:R-:W-:-:S02]  /*a8a0*/  HADD2.F32 R39, -RZ, R15.H1_H1 ;  /* 0x3000000fff277230 */ /* 0x000fc40000004100 */
[----:B------:R-:W-:Y:S01]  /*a8b0*/  FFMA.FTZ R40, R38, R41, R40 ;  /* 0x0000002926287223 */ /* 0x000fe20000010028 */
[----:B------:R-:W-:Y:S01]  /*a8c0*/  SHF.R.U32.HI R38, RZ, 0x10, R71 ;  /* 0x00000010ff267819 */ /* 0x000fe20000011647 */
[----:B------:R-:W-:Y:S01]  /*a8d0*/  HADD2.F32 R140, -RZ, R140.H0_H0 ;  /* 0x2000008cff8c7230 */ /* 0x000fe20000004100 */
[----:B------:R-:W-:Y:S01]  /*a8e0*/  SHF.R.U32.HI R41, RZ, 0x10, R63 ;  /* 0x00000010ff297819 */ /* 0x000fe2000001163f */
[----:B------:R-:W-:Y:S01]  /*a8f0*/  HADD2.F32 R62, -RZ, R62.H0_H0 ;  /* 0x2000003eff3e7230 */ /* 0x000fe20000004100 */
[----:B------:R-:W-:Y:S01]  /*a900*/  F2FP.F16.F32.PACK_AB R36, R13, R36 ;  /* 0x000000240d24723e */ /* 0x000fe200000000ff */
[----:B------:R-:W-:Y:S02]  /*a910*/  HADD2.F32 R38, -RZ, R38.H0_H0 ;  /* 0x20000026ff267230 */ /* 0x000fe40000004100 */
[----:B------:R-:W-:Y:S02]  /*a920*/  HADD2.F32 R15, -RZ, R41.H0_H0 ;  /* 0x20000029ff0f7230 */ /* 0x000fe40000004100 */
[----:B------:R-:W-:-:S02]  /*a930*/  IMAD.MOV.U32 R13, RZ, RZ, R29 ;  /* 0x000000ffff0d7224 */ /* 0x000fc400078e001d */
[-C--:B------:R-:W-:Y:S01]  /*a940*/  FMUL.FTZ R41, R31, R38.reuse ;  /* 0x000000261f297220 */ /* 0x080fe20000410000 */
[C---:B------:R-:W-:Y:S01]  /*a950*/  FMUL.FTZ R38, R39.reuse, R38 ;  /* 0x0000002627267220 */ /* 0x040fe20000410000 */
[----:B------:R-:W-:Y:S02]  /*a960*/  MOV R29, R36 ;  /* 0x00000024001d7202 */ /* 0x000fe40000000f00 */
[-C--:B------:R-:W-:Y:S01]  /*a970*/  FFMA.FTZ R41, R39, R15.reuse, -R41 ;  /* 0x0000000f27297223 */ /* 0x080fe20000010829 */
[----:B------:R-:W-:Y:S01]  /*a980*/  FFMA.FTZ R38, R31, R15, R38 ;  /* 0x0000000f1f267223 */ /* 0x000fe20000010026 */
[----:B------:R-:W-:Y:S02]  /*a990*/  HADD2.F32 R15, -RZ, R28.H0_H0 ;  /* 0x2000001cff0f7230 */ /* 0x000fe40000004100 */
[----:B------:R-:W-:Y:S01]  /*a9a0*/  HADD2.F32 R31, -RZ, R12.H0_H0 ;  /* 0x2000000cff1f7230 */ /* 0x000fe20000004100 */
[----:B------:R-:W-:Y:S01]  /*a9b0*/  F2FP.F16.F32.PACK_AB R41, R41, R42 ;  /* 0x0000002a2929723e */ /* 0x000fe200000000ff */
[----:B------:R-:W-:-:S02]  /*a9c0*/  HADD2.F32 R28, -RZ, R28.H1_H1 ;  /* 0x3000001cff1c7230 */ /* 0x000fc40000004100 */
[-C--:B------:R-:W-:Y:S01]  /*a9d0*/  FMUL.FTZ R39, R15, R143.reuse ;  /* 0x0000008f0f277220 */ /* 0x080fe20000410000 */
[----:B------:R-:W-:Y:S02]  /*a9e0*/  HADD2.F32 R12, -RZ, R12.H1_H1 ;  /* 0x3000000cff0c7230 */ /* 0x000fe40000004100 */
[C---:B------:R-:W-:Y:S01]  /*a9f0*/  FMUL.FTZ R143, R31.reuse, R143 ;  /* 0x0000008f1f8f7220 */ /* 0x040fe20000410000 */
[----:B------:R-:W-:Y:S01]  /*aa00*/  F2FP.F16.F32.PACK_AB R38, R38, R40 ;  /* 0x000000282626723e */ /* 0x000fe200000000ff */
[-C--:B------:R-:W-:Y:S02]  /*aa10*/  FFMA.FTZ R39, R31, R141.reuse, -R39 ;  /* 0x0000008d1f277223 */ /* 0x080fe40000010827 */
[----:B------:R-:W-:Y:S01]  /*aa20*/  FFMA.FTZ R143, R15, R141, R143 ;  /* 0x0000008d0f8f7223 */ /* 0x000fe2000001008f */
[-C--:B------:R-:W-:Y:S01]  /*aa30*/  FMUL.FTZ R15, R28, R68.reuse ;  /* 0x000000441c0f7220 */ /* 0x080fe20000410000 */
[----:B------:R-:W-:-:S03]  /*aa40*/  FMUL.FTZ R68, R12, R68 ;  /* 0x000000440c447220 */ /* 0x000fc60000410000 */
[-C--:B------:R-:W-:Y:S01]  /*aa50*/  FFMA.FTZ R15, R12, R60.reuse, -R15 ;  /* 0x0000003c0c0f7223 */ /* 0x080fe2000001080f */
[----:B------:R-:W-:Y:S02]  /*aa60*/  HADD2.F32 R12, -RZ, R30.H0_H0 ;  /* 0x2000001eff0c7230 */ /* 0x000fe40000004100 */
[----:B------:R-:W-:Y:S01]  /*aa70*/  FFMA.FTZ R68, R28, R60, R68 ;  /* 0x0000003c1c447223 */ /* 0x000fe20000010044 */
[----:B------:R-:W-:Y:S02]  /*aa80*/  HADD2.F32 R28, -RZ, R14.H0_H0 ;  /* 0x2000000eff1c7230 */ /* 0x000fe40000004100 */
[----:B------:R-:W-:Y:S02]  /*aa90*/  HADD2.F32 R30, -RZ, R30.H1_H1 ;  /* 0x3000001eff1e7230 */ /* 0x000fe40000004100 */
[-C--:B------:R-:W-:Y:S01]  /*aaa0*/  FMUL.FTZ R31, R12, R142.reuse ;  /* 0x0000008e0c1f7220 */ /* 0x080fe20000410000 */
[----:B------:R-:W-:Y:S02]  /*aab0*/  HADD2.F32 R14, -RZ, R14.H1_H1 ;  /* 0x3000000eff0e7230 */ /* 0x000fe40000004100 */
[----:B------:R-:W-:Y:S01]  /*aac0*/  FMUL.FTZ R142, R28, R142 ;  /* 0x0000008e1c8e7220 */ /* 0x000fe20000410000 */
[----:B------:R-:W-:Y:S01]  /*aad0*/  F2FP.F16.F32.PACK_AB R143, R68, R143 ;  /* 0x0000008f448f723e */ /* 0x000fe200000000ff */
[----:B------:R-:W-:Y:S01]  /*aae0*/  FFMA.FTZ R31, R28, R140, -R31 ;  /* 0x0000008c1c1f7223 */ /* 0x000fe2000001081f */
[-C--:B------:R-:W-:Y:S01]  /*aaf0*/  FMUL.FTZ R28, R30, R70.reuse ;  /* 0x000000461e1c7220 */ /* 0x080fe20000410000 */
[----:B------:R-:W-:Y:S01]  /*ab00*/  FMUL.FTZ R70, R14, R70 ;  /* 0x000000460e467220 */ /* 0x000fe20000410000 */
[----:B------:R-:W-:Y:S01]  /*ab10*/  FFMA.FTZ R142, R12, R140, R142 ;  /* 0x0000008c0c8e7223 */ /* 0x000fe2000001008e */
[----:B------:R-:W-:Y:S01]  /*ab20*/  F2FP.F16.F32.PACK_AB R12, R15, R39 ;  /* 0x000000270f0c723e */ /* 0x000fe200000000ff */
[-C--:B------:R-:W-:Y:S01]  /*ab30*/  FFMA.FTZ R28, R14, R62.reuse, -R28 ;  /* 0x0000003e0e1c7223 */ /* 0x080fe2000001081c */
[----:B------:R-:W-:Y:S01]  /*ab40*/  FFMA.FTZ R70, R30, R62, R70 ;  /* 0x0000003e1e467223 */ /* 0x000fe20000010046 */
[----:B------:R-:W-:-:S03]  /*ab50*/  IMAD.MOV.U32 R15, RZ, RZ, R41 ;  /* 0x000000ffff0f7224 */ /* 0x000fc600078e0029 */
[----:B------:R-:W-:Y:S01]  /*ab60*/  F2FP.F16.F32.PACK_AB R14, R28, R31 ;  /* 0x0000001f1c0e723e */ /* 0x000fe200000000ff */
[----:B------:R-:W-:Y:S01]  /*ab70*/  IMAD.MOV.U32 R28, RZ, RZ, R143 ;  /* 0x000000ffff1c7224 */ /* 0x000fe200078e008f */
[----:B------:R-:W-:Y:S01]  /*ab80*/  F2FP.F16.F32.PACK_AB R30, R70, R142 ;  /* 0x0000008e461e723e */ /* 0x000fe200000000ff */
[----:B------:R-:W-:-:S07]  /*ab90*/  IMAD.MOV.U32 R31, RZ, RZ, R38 ;  /* 0x000000ffff1f7224 */ /* 0x000fce00078e0026 */
.L_x_540:
[----:B------:R-:W-:Y:S05]  /*aba0*/  BSYNC B1 ;  /* 0x0000000000017941 */ /* 0x000fea0003800000 */
.L_x_539:
[----:B------:R-:W-:Y:S01]  /*abb0*/  ISETP.GE.AND P3, PT, R11, R128, PT ;  /* 0x000000800b00720c */ /* 0x000fe20003f66270 */
[----:B------:R-:W-:Y:S02]  /*abc0*/  ULDC.64 UR4, c[0x0][0x208] ;  /* 0x0000820000047ab9 */ /* 0x000fe40000000a00 */
[----:B0-----:R0:W-:Y:S10]  /*abd0*/  ST.E.128 desc[UR4][R34.64], R12 ;  /* 0x0000000c22007985 */ /* 0x0011f4000c101d04 */
[----:B------:R-:W-:Y:S05]  /*abe0*/  @P3 BRA `(.L_x_492) ;  /* 0x0000000400f03947 */ /* 0x000fea0003800000 */
[----:B------:R-:W-:Y:S01]  /*abf0*/  IMAD.WIDE R32, R11, 0x2, R32 ;  /* 0x000000020b207825 */ /* 0x000fe200078e0220 */
[----:B------:R-:W-:-:S04]  /*ac00*/  ULDC.64 UR4, c[0x0][0x208] ;  /* 0x0000820000047ab9 */ /* 0x000fc80000000a00 */
[----:B-1----:R1:W-:Y:S01]  /*ac10*/  ST.E.128 desc[UR4][R32.64], R28 ;  /* 0x0000001c20007985 */ /* 0x0023e2000c101d04 */
[----:B------:R-:W-:Y:S05]  /*ac20*/  BRA `(.L_x_492) ;  /* 0x0000000400e07947 */ /* 0x000fea0003800000 */
.L_x_446:
[----:B------:R-:W-:-:S04]  /*ac30*/  ULOP3.LUT UR4, UR60, 0x1, URZ, 0xfc, !UPT ;  /* 0x000000013c047892 */ /* 0x000fc8000f8efc3f */
[----:B------:R-:W-:-:S06]  /*ac40*/  UISETP.NE.AND UP0, UPT, UR4, 0x3, UPT ;  /* 0x000000030400788c */ /* 0x000fcc000bf05270 */
[----:B------:R-:W-:-:S13]  /*ac50*/  PLOP3.LUT P0, PT, PT, PT, UP0, 0x80, 0x0 ;  /* 0x000000000000781c */ /* 0x000fda0003f0f008 */
[----:B------:R-:W-:Y:S05]  /*ac60*/  @!P0 BRA `(.L_x_541) ;  /* 0x0000000000048947 */ /* 0x000fea0003800000 */
[----:B------:R-:W-:Y:S01]  /*ac70*/  BPT.TRAP 0x1 ;  /* 0x000000040000795c */ /* 0x000fe20000300000 */
.L_x_541:
[----:B------:R-:W-:Y:S01]  /*ac80*/  LEA R86, R213, R23, 0x3 ;  /* 0x00000017d5567211 */ /* 0x000fe200078e18ff */
[----:B------:R-:W-:Y:S01]  /*ac90*/  BSSY B1, `(.L_x_542) ;  /* 0x0000005000017945 */ /* 0x000fe20003800000 */
[----:B------:R-:W-:Y:S02]  /*aca0*/  SHF.L.U32 R87, R225, 0x1f, RZ ;  /* 0x0000001fe1577819 */ /* 0x000fe400000006ff */
[----:B------:R-:W-:Y:S02]  /*acb0*/  SHF.R.S32.HI R79, RZ, 0x1f, R77 ;  /* 0x0000001fff4f7819 */ /* 0x000fe4000001144d */
[----:B------:R-:W0:Y:S02]  /*acc0*/  SYNCS.PHASECHK.TRANS64.TRYWAIT P3, [R86+URZ+0x38890], R87 ;  /* 0x03889057560075a7 */ /* 0x000e24000806017f */
[----:B0-----:R-:W-:Y:S05]  /*acd0*/  @!P3 BRA `(.L_x_543) ;  /* 0x00000208001cb947 */ /* 0x001fea0003800000 */
.L_x_836:
[----:B------:R-:W-:Y:S05]  /*ace0*/  BSYNC B1 ;  /* 0x0000000000017941 */ /* 0x000fea0003800000 */
.L_x_542:
[----:B------:R-:W-:Y:S01]  /*acf0*/  ULDC.64 UR4, c[0x0][0x300] ;  /* 0x0000c00000047ab9 */ /* 0x000fe20000000a00 */
[----:B-----5:R-:W-:Y:S01]  /*ad00*/  SHF.R.S32.HI R84, RZ, 0x1f, R76 ;  /* 0x0000001fff547819 */ /* 0x020fe2000001144c */
[----:B------:R-:W-:Y:S01]  /*ad10*/  IMAD R14, R79, UR4, RZ ;  /* 0x000000044f0e7c24 */ /* 0x000fe2000f8e02ff */
[----:B------:R-:W-:Y:S01]  /*ad20*/  ULDC.64 UR6, c[0x0][0x2e8] ;  /* 0x0000ba0000067ab9 */ /* 0x000fe20000000a00 */
[----:B------:R-:W-:-:S04]  /*ad30*/  IMAD.WIDE.U32 R12, R77, UR4, RZ ;  /* 0x000000044d0c7c25 */ /* 0x000fc8000f8e00ff */
[----:B------:R-:W-:Y:S01]  /*ad40*/  IMAD R11, R77, UR5, R14 ;  /* 0x000000054d0b7c24 */ /* 0x000fe2000f8e020e */
[----:B------:R-:W-:Y:S01]  /*ad50*/  ULDC.64 UR4, c[0x0][0x310] ;  /* 0x0000c40000047ab9 */ /* 0x000fe20000000a00 */
[----:B------:R-:W-:Y:S02]  /*ad60*/  IMAD R85, R2, -0x50, R24 ;  /* 0xffffffb002557824 */ /* 0x000fe400078e0218 */
[----:B------:R-:W-:Y:S02]  /*ad70*/  IMAD R15, R84, UR4, RZ ;  /* 0x00000004540f7c24 */ /* 0x000fe4000f8e02ff */
[----:B------:R-:W-:Y:S01]  /*ad80*/  IMAD.IADD R13, R13, 0x1, R11 ;  /* 0x000000010d0d7824 */ /* 0x000fe200078e020b */
[----:B------:R-:W-:Y:S01]  /*ad90*/  VIMNMX R85, R85, 0x50, PT ;  /* 0x0000005055557848 */ /* 0x000fe20003fe0100 */
[C---:B------:R-:W-:Y:S02]  /*ada0*/  IMAD R15, R76.reuse, UR5, R15 ;  /* 0x000000054c0f7c24 */ /* 0x040fe4000f8e020f */
[----:B------:R-:W-:Y:S01]  /*adb0*/  IMAD.WIDE.U32 R12, R76, UR4, R12 ;  /* 0x000000044c0c7c25 */ /* 0x000fe2000f8e000c */
[----:B------:R-:W-:Y:S01]  /*adc0*/  ULDC.64 UR4, c[0x0][0x308] ;  /* 0x0000c20000047ab9 */ /* 0x000fe20000000a00 */
[----:B------:R-:W-:-:S02]  /*add0*/  IADD3 R32, -R224, R85, RZ ;  /* 0x00000055e0207210 */ /* 0x000fc40007ffe1ff */
[----:B------:R-:W-:Y:S02]  /*ade0*/  IMAD.IADD R13, R13, 0x1, R15 ;  /* 0x000000010d0d7824 */ /* 0x000fe400078e020f */
[----:B------:R-:W-:Y:S01]  /*adf0*/  IMAD.WIDE.U32 R12, R223, UR4, R12 ;  /* 0x00000004df0c7c25 */ /* 0x000fe2000f8e000c */
[----:B------:R-:W-:-:S03]  /*ae00*/  UMOV UR4, 0xffffffff ;  /* 0xffffffff00047882 */ /* 0x000fc60000000000 */
[----:B------:R-:W-:Y:S01]  /*ae10*/  IMAD R31, R223, UR5, R13 ;  /* 0x00000005df1f7c24 */ /* 0x000fe2000f8e020d */
[----:B------:R-:W-:-:S04]  /*ae20*/  LEA R30, P3, R12, UR6, 0x1 ;  /* 0x000000060c1e7c11 */ /* 0x000fc8000f8608ff */
[----:B------:R-:W-:Y:S02]  /*ae30*/  LEA.HI.X R31, R12, UR7, R31, 0x1, P3 ;  /* 0x000000070c1f7c11 */ /* 0x000fe400098f0c1f */
[----:B------:R-:W-:Y:S01]  /*ae40*/  ISETP.GE.AND P3, PT, R32, 0x1, PT ;  /* 0x000000012000780c */ /* 0x000fe20003f66270 */
[----:B------:R-:W-:-:S12]  /*ae50*/  BRA.DIV UR4, `(.L_x_544) ;  /* 0x0000020604d07947 */ /* 0x000fd8000b800000 */
[----:B------:R1:W2:Y:S04]  /*ae60*/  SHFL.IDX PT, R33, R31, RZ, 0x181f ;  /* 0x00181fff1f217589 */ /* 0x0002a800000e0000 */
[----:B------:R1:W3:Y:S02]  /*ae70*/  SHFL.IDX PT, R11, R30, RZ, 0x181f ;  /* 0x00181fff1e0b7589 */ /* 0x0002e400000e0000 */
.L_x_840:
[----:B------:R-:W-:Y:S04]  /*ae80*/  BSSY B1, `(.L_x_545) ;  /* 0x0000018000017945 */ /* 0x000fe80003800000 */
[----:B------:R-:W-:Y:S05]  /*ae90*/  @!P3 BRA `(.L_x_546) ;  /* 0x000000000058b947 */ /* 0x000fea0003800000 */
[----:B------:R-:W-:Y:S01]  /*aea0*/  ULDC UR4, c[0x0][0x2f4] ;  /* 0x0000bd0000047ab9 */ /* 0x000fe20000000800 */
[----:B------:R-:W-:Y:S01]  /*aeb0*/  ULDC.64 UR6, c[0x0][0x208] ;  /* 0x0000820000067ab9 */ /* 0x000fe20000000a00 */
[----:B------:R-:W-:-:S13]  /*aec0*/  ISETP.GE.AND P4, PT, R16, UR4, PT ;  /* 0x0000000410007c0c */ /* 0x000fda000bf86270 */
[----:B------:R-:W4:Y:S01]  /*aed0*/  @!P4 LDS.128 R12, [R78+0x24400] ;  /* 0x024400004e0cc984 */ /* 0x000f220000000c00 */
[----:B---3--:R-:W-:-:S04]  /*aee0*/  @!P4 LEA R28, P3, R16, R11, 0x1 ;  /* 0x0000000b101cc211 */ /* 0x008fc800078608ff */
[----:B--2---:R-:W-:Y:S02]  /*aef0*/  @!P4 LEA.HI.X R29, R16, R33, R17, 0x1, P3 ;  /* 0x00000021101dc211 */ /* 0x004fe400018f0c11 */
[----:B------:R-:W-:-:S03]  /*af00*/  ISETP.GE.AND P3, PT, R214, UR4, PT ;  /* 0x00000004d6007c0c */ /* 0x000fc6000bf66270 */
[----:B----4-:R2:W-:Y:S10]  /*af10*/  @!P4 ST.E.128 desc[UR6][R28.64], R12 ;  /* 0x0000000c1c00c985 */ /* 0x0105f4000c101d06 */
[----:B------:R-:W3:Y:S01]  /*af20*/  @!P3 LDS.128 R12, [R78+0x26c00] ;  /* 0x026c00004e0cb984 */ /* 0x000ee20000000c00 */
[----:B--2---:R-:W-:-:S04]  /*af30*/  @!P3 LEA R28, P4, R212, R11, 0x1 ;  /* 0x0000000bd41cb211 */ /* 0x004fc800078808ff */
[----:B------:R-:W-:Y:S02]  /*af40*/  @!P3 LEA.HI.X R29, R212, R33, R215, 0x1, P4 ;  /* 0x00000021d41db211 */ /* 0x000fe400020f0cd7 */
[----:B------:R-:W-:-:S03]  /*af50*/  ISETP.GE.AND P4, PT, R19, UR4, PT ;  /* 0x0000000413007c0c */ /* 0x000fc6000bf86270 */
[----:B---3--:R2:W-:Y:S10]  /*af60*/  @!P3 ST.E.128 desc[UR6][R28.64], R12 ;  /* 0x0000000c1c00b985 */ /* 0x0085f4000c101d06 */
[----:B------:R-:W3:Y:S01]  /*af70*/  @!P4 LDS.128 R12, [R78+0x29400] ;  /* 0x029400004e0cc984 */ /* 0x000ee20000000c00 */
[----:B--2---:R-:W-:-:S04]  /*af80*/  @!P4 LEA R28, P3, R19, R11, 0x1 ;  /* 0x0000000b131cc211 */ /* 0x004fc800078608ff */
[----:B------:R-:W-:Y:S02]  /*af90*/  @!P4 LEA.HI.X R29, R19, R33, R219, 0x1, P3 ;  /* 0x00000021131dc211 */ /* 0x000fe400018f0cdb */
[----:B------:R-:W-:-:S03]  /*afa0*/  ISETP.GE.AND P3, PT, R22, UR4, PT ;  /* 0x0000000416007c0c */ /* 0x000fc6000bf66270 */
[----:B---3--:R2:W-:Y:S10]  /*afb0*/  @!P4 ST.E.128 desc[UR6][R28.64], R12 ;  /* 0x0000000c1c00c985 */ /* 0x0085f4000c101d06 */
[----:B------:R-:W3:Y:S01]  /*afc0*/  @!P3 LDS.128 R12, [R78+0x2bc00] ;  /* 0x02bc00004e0cb984 */ /* 0x000ee20000000c00 */
[----:B--2---:R-:W-:-:S04]  /*afd0*/  @!P3 LEA R28, P4, R22, R11, 0x1 ;  /* 0x0000000b161cb211 */ /* 0x004fc800078808ff */
[----:B------:R-:W-:-:S05]  /*afe0*/  @!P3 LEA.HI.X R29, R22, R33, R218, 0x1, P4 ;  /* 0x00000021161db211 */ /* 0x000fca00020f0cda */
[----:B---3--:R4:W-:Y:S04]  /*aff0*/  @!P3 ST.E.128 desc[UR6][R28.64], R12 ;  /* 0x0000000c1c00b985 */ /* 0x0089e8000c101d06 */
.L_x_546:
[----:B------:R-:W-:Y:S05]  /*b000*/  BSYNC B1 ;  /* 0x0000000000017941 */ /* 0x000fea0003800000 */
.L_x_545:
[----:B------:R-:W-:-:S03]  /*b010*/  UMOV UR4, 0xffffffff ;  /* 0xffffffff00047882 */ /* 0x000fc60000000000 */
[----:B------:R-:W-:Y:S05]  /*b020*/  BRA.DIV UR4, `(.L_x_547) ;  /* 0x0000020604a87947 */ /* 0x000fea000b800000 */
[----:B--2---:R2:W0:Y:S04]  /*b030*/  SHFL.IDX PT, R33, R31, 0x1, 0x181f ;  /* 0x00381f001f217f89 */ /* 0x00442800000e0000 */
[----:B---3--:R2:W3:Y:S02]  /*b040*/  SHFL.IDX PT, R11, R30, 0x1, 0x181f ;  /* 0x00381f001e0b7f89 */ /* 0x0084e400000e0000 */
.L_x_844:
[----:B------:R-:W-:Y:S01]  /*b050*/  ISETP.GE.AND P3, PT, R32, 0x21, PT ;  /* 0x000000212000780c */ /* 0x000fe20003f66270 */
[----:B------:R-:W-:-:S12]  /*b060*/  BSSY B1, `(.L_x_548) ;  /* 0x0000018000017945 */ /* 0x000fd80003800000 */
[----:B------:R-:W-:Y:S05]  /*b070*/  @!P3 BRA `(.L_x_549) ;  /* 0x000000000058b947 */ /* 0x000fea0003800000 */
[----:B------:R-:W-:Y:S01]  /*b080*/  ULDC UR4, c[0x0][0x2f4] ;  /* 0x0000bd0000047ab9 */ /* 0x000fe20000000800 */
[----:B------:R-:W-:Y:S01]  /*b090*/  ULDC.64 UR6, c[0x0][0x208] ;  /* 0x0000820000067ab9 */ /* 0x000fe20000000a00 */
[----:B------:R-:W-:-:S13]  /*b0a0*/  ISETP.GE.AND P4, PT, R16, UR4, PT ;  /* 0x0000000410007c0c */ /* 0x000fda000bf86270 */
[----:B----4-:R-:W4:Y:S01]  /*b0b0*/  @!P4 LDS.128 R12, [R78+0x25400] ;  /* 0x025400004e0cc984 */ /* 0x010f220000000c00 */
[----:B---3--:R-:W-:-:S04]  /*b0c0*/  @!P4 LEA R28, P3, R16, R11, 0x1 ;  /* 0x0000000b101cc211 */ /* 0x008fc800078608ff */
[----:B0-----:R-:W-:Y:S02]  /*b0d0*/  @!P4 LEA.HI.X R29, R16, R33, R17, 0x1, P3 ;  /* 0x00000021101dc211 */ /* 0x001fe400018f0c11 */
[----:B------:R-:W-:-:S03]  /*b0e0*/  ISETP.GE.AND P3, PT, R214, UR4, PT ;  /* 0x00000004d6007c0c */ /* 0x000fc6000bf66270 */
[----:B----4-:R0:W-:Y:S10]  /*b0f0*/  @!P4 ST.E.128 desc[UR6][R28.64], R12 ;  /* 0x0000000c1c00c985 */ /* 0x0101f4000c101d06 */
[----:B------:R-:W3:Y:S01]  /*b100*/  @!P3 LDS.128 R12, [R78+0x27c00] ;  /* 0x027c00004e0cb984 */ /* 0x000ee20000000c00 */
[----:B0-----:R-:W-:-:S04]  /*b110*/  @!P3 LEA R28, P4, R212, R11, 0x1 ;  /* 0x0000000bd41cb211 */ /* 0x001fc800078808ff */
[----:B------:R-:W-:Y:S02]  /*b120*/  @!P3 LEA.HI.X R29, R212, R33, R215, 0x1, P4 ;  /* 0x00000021d41db211 */ /* 0x000fe400020f0cd7 */
[----:B------:R-:W-:-:S03]  /*b130*/  ISETP.GE.AND P4, PT, R19, UR4, PT ;  /* 0x0000000413007c0c */ /* 0x000fc6000bf86270 */
[----:B---3--:R0:W-:Y:S10]  /*b140*/  @!P3 ST.E.128 desc[UR6][R28.64], R12 ;  /* 0x0000000c1c00b985 */ /* 0x0081f4000c101d06 */
[----:B------:R-:W3:Y:S01]  /*b150*/  @!P4 LDS.128 R12, [R78+0x2a400] ;  /* 0x02a400004e0cc984 */ /* 0x000ee20000000c00 */
[----:B0-----:R-:W-:-:S04]  /*b160*/  @!P4 LEA R28, P3, R19, R11, 0x1 ;  /* 0x0000000b131cc211 */ /* 0x001fc800078608ff */
[----:B------:R-:W-:Y:S02]  /*b170*/  @!P4 LEA.HI.X R29, R19, R33, R219, 0x1, P3 ;  /* 0x00000021131dc211 */ /* 0x000fe400018f0cdb */
[----:B------:R-:W-:-:S03]  /*b180*/  ISETP.GE.AND P3, PT, R22, UR4, PT ;  /* 0x0000000416007c0c */ /* 0x000fc6000bf66270 */
[----:B---3--:R0:W-:Y:S10]  /*b190*/  @!P4 ST.E.128 desc[UR6][R28.64], R12 ;  /* 0x0000000c1c00c985 */ /* 0x0081f4000c101d06 */
[----:B------:R-:W3:Y:S01]  /*b1a0*/  @!P3 LDS.128 R12, [R78+0x2cc00] ;  /* 0x02cc00004e0cb984 */ /* 0x000ee20000000c00 */
[----:B0-----:R-:W-:-:S04]  /*b1b0*/  @!P3 LEA R28, P4, R22, R11, 0x1 ;  /* 0x0000000b161cb211 */ /* 0x001fc800078808ff */
[----:B------:R-:W-:-:S05]  /*b1c0*/  @!P3 LEA.HI.X R29, R22, R33, R218, 0x1, P4 ;  /* 0x00000021161db211 */ /* 0x000fca00020f0cda */
[----:B---3--:R0:W-:Y:S04]  /*b1d0*/  @!P3 ST.E.128 desc[UR6][R28.64], R12 ;  /* 0x0000000c1c00b985 */ /* 0x0081e8000c101d06 */
.L_x_549:
[----:B------:R-:W-:Y:S05]  /*b1e0*/  BSYNC B1 ;  /* 0x0000000000017941 */ /* 0x000fea0003800000 */
.L_x_548:
[----:B------:R-:W-:-:S03]  /*b1f0*/  UMOV UR4, 0xffffffff ;  /* 0xffffffff00047882 */ /* 0x000fc60000000000 */
[----:B------:R-:W-:Y:S05]  /*b200*/  BRA.DIV UR4, `(.L_x_550) ;  /* 0x00000206047c7947 */ /* 0x000fea000b800000 */
[----:B-12---:R-:W1:Y:S04]  /*b210*/  SHFL.IDX PT, R31, R31, 0x2, 0x181f ;  /* 0x00581f001f1f7f89 */ /* 0x006e6800000e0000 */
[----:B------:R-:W2:Y:S02]  /*b220*/  SHFL.IDX PT, R30, R30, 0x2, 0x181f ;  /* 0x00581f001e1e7f89 */ /* 0x000ea400000e0000 */
.L_x_848:
[----:B------:R-:W-:-:S13]  /*b230*/  ISETP.GE.AND P3, PT, R32, 0x41, PT ;  /* 0x000000412000780c */ /* 0x000fda0003f66270 */
[----:B------:R-:W-:Y:S05]  /*b240*/  @!P3 BRA `(.L_x_492) ;  /* 0x000000000058b947 */ /* 0x000fea0003800000 */
[----:B------:R-:W-:Y:S01]  /*b250*/  ULDC UR4, c[0x0][0x2f4] ;  /* 0x0000bd0000047ab9 */ /* 0x000fe20000000800 */
[----:B------:R-:W-:Y:S01]  /*b260*/  ULDC.64 UR6, c[0x0][0x208] ;  /* 0x0000820000067ab9 */ /* 0x000fe20000000a00 */
[----:B------:R-:W-:-:S13]  /*b270*/  ISETP.GE.AND P4, PT, R16, UR4, PT ;  /* 0x0000000410007c0c */ /* 0x000fda000bf86270 */
[----:B0---4-:R-:W0:Y:S01]  /*b280*/  @!P4 LDS.128 R12, [R78+0x26400] ;  /* 0x026400004e0cc984 */ /* 0x011e220000000c00 */
[----:B--2---:R-:W-:-:S04]  /*b290*/  @!P4 LEA R28, P3, R16, R30, 0x1 ;  /* 0x0000001e101cc211 */ /* 0x004fc800078608ff */
[----:B-1----:R-:W-:Y:S02]  /*b2a0*/  @!P4 LEA.HI.X R29, R16, R31, R17, 0x1, P3 ;  /* 0x0000001f101dc211 */ /* 0x002fe400018f0c11 */
[----:B------:R-:W-:-:S03]  /*b2b0*/  ISETP.GE.AND P3, PT, R214, UR4, PT ;  /* 0x00000004d6007c0c */ /* 0x000fc6000bf66270 */
[----:B0-----:R0:W-:Y:S10]  /*b2c0*/  @!P4 ST.E.128 desc[UR6][R28.64], R12 ;  /* 0x0000000c1c00c985 */ /* 0x0011f4000c101d06 */
[----:B------:R-:W1:Y:S01]  /*b2d0*/  @!P3 LDS.128 R12, [R78+0x28c00] ;  /* 0x028c00004e0cb984 */ /* 0x000e620000000c00 */
[----:B0-----:R-:W-:-:S04]  /*b2e0*/  @!P3 LEA R28, P4, R212, R30, 0x1 ;  /* 0x0000001ed41cb211 */ /* 0x001fc800078808ff */
[----:B------:R-:W-:Y:S02]  /*b2f0*/  @!P3 LEA.HI.X R29, R212, R31, R215, 0x1, P4 ;  /* 0x0000001fd41db211 */ /* 0x000fe400020f0cd7 */
[----:B------:R-:W-:-:S03]  /*b300*/  ISETP.GE.AND P4, PT, R19, UR4, PT ;  /* 0x0000000413007c0c */ /* 0x000fc6000bf86270 */
[----:B-1----:R0:W-:Y:S10]  /*b310*/  @!P3 ST.E.128 desc[UR6][R28.64], R12 ;  /* 0x0000000c1c00b985 */ /* 0x0021f4000c101d06 */
[----:B------:R-:W1:Y:S01]  /*b320*/  @!P4 LDS.128 R12, [R78+0x2b400] ;  /* 0x02b400004e0cc984 */ /* 0x000e620000000c00 */
[----:B0-----:R-:W-:-:S04]  /*b330*/  @!P4 LEA R28, P3, R19, R30, 0x1 ;  /* 0x0000001e131cc211 */ /* 0x001fc800078608ff */
[----:B------:R-:W-:Y:S02]  /*b340*/  @!P4 LEA.HI.X R29, R19, R31, R219, 0x1, P3 ;  /* 0x0000001f131dc211 */ /* 0x000fe400018f0cdb */
[----:B------:R-:W-:-:S03]  /*b350*/  ISETP.GE.AND P3, PT, R22, UR4, PT ;  /* 0x0000000416007c0c */ /* 0x000fc6000bf66270 */
[----:B-1----:R0:W-:Y:S10]  /*b360*/  @!P4 ST.E.128 desc[UR6][R28.64], R12 ;  /* 0x0000000c1c00c985 */ /* 0x0021f4000c101d06 */
[----:B------:R-:W1:Y:S01]  /*b370*/  @!P3 LDS.128 R12, [R78+0x2dc00] ;  /* 0x02dc00004e0cb984 */ /* 0x000e620000000c00 */
[----:B0-----:R-:W-:-:S04]  /*b380*/  @!P3 LEA R28, P4, R22, R30, 0x1 ;  /* 0x0000001e161cb211 */ /* 0x001fc800078808ff */
[----:B------:R-:W-:-:S05]  /*b390*/  @!P3 LEA.HI.X R29, R22, R31, R218, 0x1, P4 ;  /* 0x0000001f161db211 */ /* 0x000fca00020f0cda */
[----:B-1----:R0:W-:Y:S04]  /*b3a0*/  @!P3 ST.E.128 desc[UR6][R28.64], R12 ;  /* 0x0000000c1c00b985 */ /* 0x0021e8000c101d06 */
.L_x_492:
[----:B------:R-:W-:Y:S05]  /*b3b0*/  BSYNC B0 ;  /* 0x0000000000007941 */ /* 0x000fea0003800000 */
.L_x_445:
[----:B---3--:R-:W3:Y:S01]  /*b3c0*/  S2R R11, SR_TID.X ;  /* 0x00000000000b7919 */ /* 0x008ee20000002100 */
[----:B------:R-:W-:Y:S01]  /*b3d0*/  @!PT LDS RZ, [RZ] ;  /* 0x00000000fffff984 */ /* 0x000fe20000000800 */
[----:B------:R-:W-:Y:S01]  /*b3e0*/  @!PT LDS RZ, [RZ] ;  /* 0x00000000fffff984 */ /* 0x000fe20000000800 */
[----:B------:R-:W-:Y:S01]  /*b3f0*/  @!PT LDS RZ, [RZ] ;  /* 0x00000000fffff984 */ /* 0x000fe20000000800 */
[----:B------:R-:W-:Y:S01]  /*b400*/  @!PT LDS RZ, [RZ] ;  /* 0x00000000fffff984 */ /* 0x000fe20000000800 */
[----:B------:R5:W-:Y:S06]  /*b410*/  MEMBAR.ALL.CTA ;  /* 0x0000000000007992 */ /* 0x000bec0000008000 */
[----:B-----5:R-:W5:Y:S01]  /*b420*/  FENCE.VIEW.ASYNC.S ;  /* 0x00000000000073c6 */ /* 0x020f620000000000 */
[----:B------:R-:W-:Y:S05]  /*b430*/  WARPSYNC.ALL ;  /* 0x0000000000007948 */ /* 0x000fea0003800000 */
[----:B------:R-:W-:Y:S01]  /*b440*/  BSSY B0, `(.L_x_551) ;  /* 0x0000009000007945 */ /* 0x000fe20003800000 */
[----:B---3--:R-:W-:Y:S01]  /*b450*/  LOP3.LUT R11, R11, 0x7f, RZ, 0xc0, !PT ;  /* 0x0000007f0b0b7812 */ /* 0x008fe200078ec0ff */
[----:B-----5:R3:W-:Y:S03]  /*b460*/  BAR.SYNC.DEFER_BLOCKING R158, 0x80 ;  /* 0x0002009e0000751d */ /* 0x0207e60000010000 */
[----:B------:R-:W-:-:S13]  /*b470*/  ISETP.NE.AND P3, PT, R11, RZ, PT ;  /* 0x000000ff0b00720c */ /* 0x000fda0003f65270 */
[----:B------:R-:W-:-:S05]  /*b480*/  @!P3 VIADD R11, R86, 0x388a0 ;  /* 0x000388a0560bb836 */ /* 0x000fca0000000000 */
[----:B------:R-:W-:-:S04]  /*b490*/  @!P3 PRMT R11, RZ, 0x654, R11 ;  /* 0x00000654ff0bb816 */ /* 0x000fc8000000000b */
[----:B------:R3:W-:Y:S01]  /*b4a0*/  @!P3 SYNCS.ARRIVE.TRANS64.RED.A1T0 RZ, [R11+URZ], RZ ;  /* 0x000000ff0bffb9a7 */ /* 0x0007e2000810043f */
[----:B------:R-:W-:Y:S05]  /*b4b0*/  @!P0 BRA `(.L_x_552) ;  /* 0x0000000000048947 */ /* 0x000fea0003800000 */
[----:B------:R-:W-:Y:S01]  /*b4c0*/  BPT.TRAP 0x1 ;  /* 0x000000040000795c */ /* 0x000fe20000300000 */
.L_x_552:
[----:B------:R-:W-:Y:S05]  /*b4d0*/  BSYNC B0 ;  /* 0x0000000000007941 */ /* 0x000fea0003800000 */
.L_x_551:
[----:B------:R-:W5:Y:S01]  /*b4e0*/  SYNCS.PHASECHK.TRANS64.TRYWAIT P0, [R86+URZ+0x388b0], R87 ;  /* 0x0388b057560075a7 */ /* 0x000f62000800017f */
[----:B------:R-:W-:Y:S01]  /*b4f0*/  ULDC UR61, c[0x0][0x2f4] ;  /* 0x0000bd00003d7ab9 */ /* 0x000fe20000000800 */
[----:B------:R-:W-:Y:S04]  /*b500*/  BSSY B0, `(.L_x_553) ;  /* 0x0000002000007945 */ /* 0x000fe80003800000 */
[----:B-----5:R-:W-:Y:S05]  /*b510*/  @!P0 BRA `(.L_x_554) ;  /* 0x0000020400048947 */ /* 0x020fea0003800000 */
.L_x_849:
[----:B------:R-:W-:Y:S05]  /*b520*/  BSYNC B0 ;  /* 0x0000000000007941 */ /* 0x000fea0003800000 */
.L_x_553:
[----:B------:R-:W-:Y:S01]  /*b530*/  ULDC.64 UR4, c[0x0][0x328] ;  /* 0x0000ca0000047ab9 */ /* 0x000fe20000000a00 */
[----:B------:R-:W-:Y:S01]  /*b540*/  IMAD.IADD R85, R85, 0x1, -R224 ;  /* 0x0000000155557824 */ /* 0x000fe200078e0ae0 */
[----:B------:R-:W-:Y:S01]  /*b550*/  ULDC.64 UR6, c[0x0][0x318] ;  /* 0x0000c60000067ab9 */ /* 0x000fe20000000a00 */
[----:B0---4-:R-:W-:Y:S01]  /*b560*/  IMAD R14, R79, UR4, RZ ;  /* 0x000000044f0e7c24 */ /* 0x011fe2000f8e02ff */
[----:B------:R-:W-:Y:S01]  /*b570*/  BSSY B0, `(.L_x_555) ;  /* 0x0000027000007945 */ /* 0x000fe20003800000 */
[----:B------:R-:W-:Y:S01]  /*b580*/  IMAD.WIDE.U32 R12, R77, UR4, RZ ;  /* 0x000000044d0c7c25 */ /* 0x000fe2000f8e00ff */
[----:B------:R-:W-:-:S03]  /*b590*/  ISETP.GE.AND P0, PT, R85, 0x1, PT ;  /* 0x000000015500780c */ /* 0x000fc60003f06270 */
[----:B------:R-:W-:Y:S01]  /*b5a0*/  IMAD R77, R77, UR5, R14 ;  /* 0x000000054d4d7c24 */ /* 0x000fe2000f8e020e */
[----:B------:R-:W-:Y:S02]  /*b5b0*/  ULDC.64 UR4, c[0x0][0x338] ;  /* 0x0000ce0000047ab9 */ /* 0x000fe40000000a00 */
[----:B---3--:R-:W-:Y:S02]  /*b5c0*/  IMAD R11, R84, UR4, RZ ;  /* 0x00000004540b7c24 */ /* 0x008fe4000f8e02ff */
[----:B------:R-:W-:Y:S02]  /*b5d0*/  IMAD.IADD R13, R13, 0x1, R77 ;  /* 0x000000010d0d7824 */ /* 0x000fe400078e024d */
[C---:B------:R-:W-:Y:S02]  /*b5e0*/  IMAD R11, R76.reuse, UR5, R11 ;  /* 0x000000054c0b7c24 */ /* 0x040fe4000f8e020b */
[----:B------:R-:W-:Y:S01]  /*b5f0*/  IMAD.WIDE.U32 R12, R76, UR4, R12 ;  /* 0x000000044c0c7c25 */ /* 0x000fe2000f8e000c */
[----:B------:R-:W-:-:S04]  /*b600*/  ULDC.64 UR4, c[0x0][0x330] ;  /* 0x0000cc0000047ab9 */ /* 0x000fc80000000a00 */
[----:B------:R-:W-:-:S03]  /*b610*/  IADD3 R13, R13, R11, RZ ;  /* 0x0000000b0d0d7210 */ /* 0x000fc60007ffe0ff */
[----:B------:R-:W-:-:S04]  /*b620*/  IMAD.WIDE.U32 R12, R223, UR4, R12 ;  /* 0x00000004df0c7c25 */ /* 0x000fc8000f8e000c */
[----:B------:R-:W-:Y:S01]  /*b630*/  IMAD R13, R223, UR5, R13 ;  /* 0x00000005df0d7c24 */ /* 0x000fe2000f8e020d */
[----:B------:R-:W-:-:S04]  /*b640*/  LEA R11, P4, R12, UR6, 0x1 ;  /* 0x000000060c0b7c11 */ /* 0x000fc8000f8808ff */
[----:B-12---:R-:W-:Y:S01]  /*b650*/  LEA.HI.X R30, R12, UR7, R13, 0x1, P4 ;  /* 0x000000070c1e7c11 */ /* 0x006fe2000a0f0c0d */
[----:B------:R0:W1:Y:S04]  /*b660*/  SHFL.IDX PT, R33, R11, RZ, 0x181f ;  /* 0x00181fff0b217589 */ /* 0x00006800000e0000 */
[----:B------:R0:W2:Y:S01]  /*b670*/  SHFL.IDX PT, R31, R30, RZ, 0x181f ;  /* 0x00181fff1e1f7589 */ /* 0x0000a200000e0000 */
[----:B------:R-:W-:Y:S05]  /*b680*/  @!P0 BRA `(.L_x_556) ;  /* 0x0000000000548947 */ /* 0x000fea0003800000 */
[----:B------:R-:W-:Y:S01]  /*b690*/  ISETP.GE.AND P4, PT, R16, UR61, PT ;  /* 0x0000003d10007c0c */ /* 0x000fe2000bf86270 */
[----:B------:R-:W-:-:S12]  /*b6a0*/  ULDC.64 UR4, c[0x0][0x208] ;  /* 0x0000820000047ab9 */ /* 0x000fd80000000a00 */
[----:B------:R-:W3:Y:S01]  /*b6b0*/  @!P4 LDS.128 R12, [R78+0x400] ;  /* 0x000400004e0cc984 */ /* 0x000ee20000000c00 */
[----:B-1----:R-:W-:-:S04]  /*b6c0*/  @!P4 LEA R28, P0, R16, R33, 0x1 ;  /* 0x00000021101cc211 */ /* 0x002fc800078008ff */
[----:B--2---:R-:W-:Y:S02]  /*b6d0*/  @!P4 LEA.HI.X R29, R16, R31, R17, 0x1, P0 ;  /* 0x0000001f101dc211 */ /* 0x004fe400000f0c11 */
[----:B------:R-:W-:-:S03]  /*b6e0*/  ISETP.GE.AND P0, PT, R214, UR61, PT ;  /* 0x0000003dd6007c0c */ /* 0x000fc6000bf06270 */
[----:B---3--:R1:W-:Y:S10]  /*b6f0*/  @!P4 ST.E.128 desc[UR4][R28.64], R12 ;  /* 0x0000000c1c00c985 */ /* 0x0083f4000c101d04 */
[----:B------:R-:W2:Y:S01]  /*b700*/  @!P0 LDS.128 R12, [R78+0x2c00] ;  /* 0x002c00004e0c8984 */ /* 0x000ea20000000c00 */
[----:B-1----:R-:W-:-:S04]  /*b710*/  @!P0 LEA R28, P4, R212, R33, 0x1 ;  /* 0x00000021d41c8211 */ /* 0x002fc800078808ff */
[----:B------:R-:W-:Y:S02]  /*b720*/  @!P0 LEA.HI.X R29, R212, R31, R215, 0x1, P4 ;  /* 0x0000001fd41d8211 */ /* 0x000fe400020f0cd7 */
[----:B------:R-:W-:-:S03]  /*b730*/  ISETP.GE.AND P4, PT, R19, UR61, PT ;  /* 0x0000003d13007c0c */ /* 0x000fc6000bf86270 */
[----:B--2---:R1:W-:Y:S10]  /*b740*/  @!P0 ST.E.128 desc[UR4][R28.64], R12 ;  /* 0x0000000c1c008985 */ /* 0x0043f4000c101d04 */
[----:B------:R-:W2:Y:S01]  /*b750*/  @!P4 LDS.128 R12, [R78+0x5400] ;  /* 0x005400004e0cc984 */ /* 0x000ea20000000c00 */
[----:B-1----:R-:W-:-:S04]  /*b760*/  @!P4 LEA R28, P0, R19, R33, 0x1 ;  /* 0x00000021131cc211 */ /* 0x002fc800078008ff */
[----:B------:R-:W-:Y:S02]  /*b770*/  @!P4 LEA.HI.X R29, R19, R31, R219, 0x1, P0 ;  /* 0x0000001f131dc211 */ /* 0x000fe400000f0cdb */
[----:B------:R-:W-:-:S03]  /*b780*/  ISETP.GE.AND P0, PT, R22, UR61, PT ;  /* 0x0000003d16007c0c */ /* 0x000fc6000bf06270 */
[----:B--2---:R1:W-:Y:S10]  /*b790*/  @!P4 ST.E.128 desc[UR4][R28.64], R12 ;  /* 0x0000000c1c00c985 */ /* 0x0043f4000c101d04 */
[----:B------:R-:W2:Y:S01]  /*b7a0*/  @!P0 LDS.128 R12, [R78+0x7c00] ;  /* 0x007c00004e0c8984 */ /* 0x000ea20000000c00 */
[----:B-1----:R-:W-:-:S04]  /*b7b0*/  @!P0 LEA R28, P4, R22, R33, 0x1 ;  /* 0x00000021161c8211 */ /* 0x002fc800078808ff */
[----:B------:R-:W-:-:S05]  /*b7c0*/  @!P0 LEA.HI.X R29, R22, R31, R218, 0x1, P4 ;  /* 0x0000001f161d8211 */ /* 0x000fca00020f0cda */
[----:B--2---:R3:W-:Y:S04]  /*b7d0*/  @!P0 ST.E.128 desc[UR4][R28.64], R12 ;  /* 0x0000000c1c008985 */ /* 0x0047e8000c101d04 */
.L_x_556:
[----:B------:R-:W-:Y:S05]  /*b7e0*/  BSYNC B0 ;  /* 0x0000000000007941 */ /* 0x000fea0003800000 */
.L_x_555:
[----:B------:R-:W-:Y:S01]  /*b7f0*/  ISETP.GE.AND P0, PT, R85, 0x21, PT ;  /* 0x000000215500780c */ /* 0x000fe20003f06270 */
[----:B--2---:R2:W4:Y:S01]  /*b800*/  SHFL.IDX PT, R31, R30, 0x1, 0x181f ;  /* 0x00381f001e1f7f89 */ /* 0x00452200000e0000 */
[----:B------:R-:W-:Y:S03]  /*b810*/  BSSY B0, `(.L_x_557) ;  /* 0x0000018000007945 */ /* 0x000fe60003800000 */
[----:B-1----:R2:W1:Y:S08]  /*b820*/  SHFL.IDX PT, R33, R11, 0x1, 0x181f ;  /* 0x00381f000b217f89 */ /* 0x00247000000e0000 */
[----:B--2---:R-:W-:Y:S05]  /*b830*/  @!P0 BRA `(.L_x_558) ;  /* 0x0000000000548947 */ /* 0x004fea0003800000 */
[----:B------:R-:W-:Y:S01]  /*b840*/  ISETP.GE.AND P4, PT, R16, UR61, PT ;  /* 0x0000003d10007c0c */ /* 0x000fe2000bf86270 */
[----:B------:R-:W-:-:S12]  /*b850*/  ULDC.64 UR4, c[0x0][0x208] ;  /* 0x0000820000047ab9 */ /* 0x000fd80000000a00 */
[----:B---3--:R-:W2:Y:S01]  /*b860*/  @!P4 LDS.128 R12, [R78+0x1400] ;  /* 0x001400004e0cc984 */ /* 0x008ea20000000c00 */
[----:B-1----:R-:W-:-:S04]  /*b870*/  @!P4 LEA R28, P0, R16, R33, 0x1 ;  /* 0x00000021101cc211 */ /* 0x002fc800078008ff */
[----:B----4-:R-:W-:Y:S02]  /*b880*/  @!P4 LEA.HI.X R29, R16, R31, R17, 0x1, P0 ;  /* 0x0000001f101dc211 */ /* 0x010fe400000f0c11 */
        /* <DEDUP_REMOVED lines=16> */
.L_x_558:
[----:B------:R-:W-:Y:S05]  /*b990*/  BSYNC B0 ;  /* 0x0000000000007941 */ /* 0x000fea0003800000 */
.L_x_557:
[----:B------:R-:W-:Y:S01]  /*b9a0*/  ISETP.GE.AND P0, PT, R85, 0x41, PT ;  /* 0x000000415500780c */ /* 0x000fe20003f06270 */
[----:B----4-:R4:W1:Y:S01]  /*b9b0*/  SHFL.IDX PT, R31, R30, 0x2, 0x181f ;  /* 0x00581f001e1f7f89 */ /* 0x01086200000e0000 */
[----:B------:R-:W-:Y:S03]  /*b9c0*/  BSSY B0, `(.L_x_559) ;  /* 0x0000018000007945 */ /* 0x000fe60003800000 */
[----:B0-----:R-:W0:Y:S08]  /*b9d0*/  SHFL.IDX PT, R11, R11, 0x2, 0x181f ;  /* 0x00581f000b0b7f89 */ /* 0x001e3000000e0000 */
[----:B----4-:R-:W-:Y:S05]  /*b9e0*/  @!P0 BRA `(.L_x_560) ;  /* 0x0000000000548947 */ /* 0x010fea0003800000 */
[----:B------:R-:W-:Y:S01]  /*b9f0*/  ISETP.GE.AND P4, PT, R16, UR61, PT ;  /* 0x0000003d10007c0c */ /* 0x000fe2000bf86270 */
[----:B------:R-:W-:-:S12]  /*ba00*/  ULDC.64 UR4, c[0x0][0x208] ;  /* 0x0000820000047ab9 */ /* 0x000fd80000000a00 */
[----:B--23--:R-:W2:Y:S01]  /*ba10*/  @!P4 LDS.128 R12, [R78+0x2400] ;  /* 0x002400004e0cc984 */ /* 0x00cea20000000c00 */
[----:B0-----:R-:W-:-:S04]  /*ba20*/  @!P4 LEA R28, P0, R16, R11, 0x1 ;  /* 0x0000000b101cc211 */ /* 0x001fc800078008ff */
[----:B-1----:R-:W-:Y:S02]  /*ba30*/  @!P4 LEA.HI.X R29, R16, R31, R17, 0x1, P0 ;  /* 0x0000001f101dc211 */ /* 0x002fe400000f0c11 */
[----:B------:R-:W-:-:S03]  /*ba40*/  ISETP.GE.AND P0, PT, R214, UR61, PT ;  /* 0x0000003dd6007c0c */ /* 0x000fc6000bf06270 */
[----:B--2---:R0:W-:Y:S10]  /*ba50*/  @!P4 ST.E.128 desc[UR4][R28.64], R12 ;  /* 0x0000000c1c00c985 */ /* 0x0041f4000c101d04 */
        /* <DEDUP_REMOVED lines=14> */
.L_x_560:
[----:B------:R-:W-:Y:S05]  /*bb40*/  BSYNC B0 ;  /* 0x0000000000007941 */ /* 0x000fea0003800000 */
.L_x_559:
[----:B------:R-:W-:Y:S01]  /*bb50*/  @!PT LDS RZ, [RZ] ;  /* 0x00000000fffff984 */ /* 0x000fe20000000800 */
[----:B------:R-:W-:Y:S01]  /*bb60*/  @!PT LDS RZ, [RZ] ;  /* 0x00000000fffff984 */ /* 0x000fe20000000800 */
[----:B------:R-:W-:Y:S01]  /*bb70*/  @!PT LDS RZ, [RZ] ;  /* 0x00000000fffff984 */ /* 0x000fe20000000800 */
[----:B------:R-:W-:Y:S01]  /*bb80*/  @!PT LDS RZ, [RZ] ;  /* 0x00000000fffff984 */ /* 0x000fe20000000800 */
[----:B------:R5:W-:Y:S06]  /*bb90*/  MEMBAR.ALL.CTA ;  /* 0x0000000000007992 */ /* 0x000bec0000008000 */
[----:B-----5:R-:W5:Y:S01]  /*bba0*/  FENCE.VIEW.ASYNC.S ;  /* 0x00000000000073c6 */ /* 0x020f620000000000 */
[----:B------:R-:W-:Y:S01]  /*bbb0*/  @!P3 VIADD R86, R86, 0x388c0 ;  /* 0x000388c05656b836 */ /* 0x000fe20000000000 */
[----:B-----5:R0:W-:Y:S01]  /*bbc0*/  BAR.SYNC.DEFER_BLOCKING R158, 0x80 ;  /* 0x0002009e0000751d */ /* 0x0201e20000010000 */
[----:B------:R-:W-:-:S03]  /*bbd0*/  LOP3.LUT P4, RZ, R18, 0x1, RZ, 0xc0, !PT ;  /* 0x0000000112ff7812 */ /* 0x000fc6000788c0ff */
[----:B------:R-:W-:Y:S02]  /*bbe0*/  @!P3 PRMT R86, RZ, 0x654, R86 ;  /* 0x00000654ff56b816 */ /* 0x000fe40000000056 */
[----:B------:R-:W-:Y:S02]  /*bbf0*/  IADD3 R213, R213, 0x1, RZ ;  /* 0x00000001d5d57810 */ /* 0x000fe40007ffe0ff */
[----:B------:R-:W-:Y:S01]  /*bc00*/  PLOP3.LUT P0, PT, PT, PT, PT, 0x8, 0x0 ;  /* 0x000000000000781c */ /* 0x000fe20003f0e170 */
[----:B------:R0:W-:Y:S01]  /*bc10*/  @!P3 SYNCS.ARRIVE.TRANS64.RED.A1T0 RZ, [R86+URZ], RZ ;  /* 0x000000ff56ffb9a7 */ /* 0x0001e2000810043f */
[----:B------:R-:W-:-:S04]  /*bc20*/  ISETP.NE.AND P3, PT, R213, 0x2, PT ;  /* 0x00000002d500780c */ /* 0x000fc80003f65270 */
[----:B--234-:R-:W-:Y:S02]  /*bc30*/  SEL R12, RZ, 0x1, P3 ;  /* 0x00000001ff0c7807 */ /* 0x01cfe40001800000 */
[----:B------:R-:W-:Y:S02]  /*bc40*/  SEL R213, R213, RZ, P3 ;  /* 0x000000ffd5d57207 */ /* 0x000fe40001800000 */
[----:B------:R-:W-:Y:S01]  /*bc50*/  LOP3.LUT R225, R225, R12, RZ, 0x3c, !PT ;  /* 0x0000000ce1e17212 */ /* 0x000fe200078e3cff */
[----:B0-----:R-:W-:Y:S06]  /*bc60*/  @P4 BRA `(.L_x_561) ;  /* 0xffffff7400084947 */ /* 0x001fec000383ffff */
.L_x_440:
[----:B------:R-:W-:Y:S01]  /*bc70*/  BSSY B0, `(.L_x_562) ;  /* 0x0000005000007945 */ /* 0x000fe20003800000 */
[----:B------:R-:W-:-:S03]  /*bc80*/  IMAD.MOV.U32 R3, RZ, RZ, RZ ;  /* 0x000000ffff037224 */ /* 0x000fc600078e00ff */
[----:B------:R-:W-:Y:S05]  /*bc90*/  @P0 BRA `(.L_x_563) ;  /* 0x0000000000080947 */ /* 0x000fea0003800000 */
[----:B------:R-:W0:Y:S02]  /*bca0*/  FENCE.VIEW.ASYNC.G ;  /* 0x00000000000073c6 */ /* 0x000e240000000100 */
[----:B0-----:R-:W-:Y:S06]  /*bcb0*/  BAR.ARV 0xc, 0x180 ;  /* 0x0306000000007b1d */ /* 0x001fec0000002000 */
.L_x_563:
[----:B------:R-:W-:Y:S05]  /*bcc0*/  BSYNC B0 ;  /* 0x0000000000007941 */ /* 0x000fea0003800000 */
.L_x_562:
[----:B------:R-:W-:Y:S01]  /*bcd0*/  LOP3.LUT P0, RZ, R18, 0x2, RZ, 0xc0, !PT ;  /* 0x0000000212ff7812 */ /* 0x000fe2000780c0ff */
[----:B------:R-:W-:-:S12]  /*bce0*/  BSSY B0, `(.L_x_564) ;  /* 0x0000020000007945 */ /* 0x000fd80003800000 */
[----:B------:R-:W-:Y:S05]  /*bcf0*/  @!P0 BRA `(.L_x_565) ;  /* 0x0000000000788947 */ /* 0x000fea0003800000 */
[----:B------:R-:W2:Y:S01]  /*bd00*/  LDL R0, [R1+0x74] ;  /* 0x0000740001007983 */ /* 0x000ea20000100800 */
[----:B------:R-:W-:Y:S01]  /*bd10*/  ULDC UR4, c[0x0][0x9f0] ;  /* 0x00027c0000047ab9 */ /* 0x000fe20000000800 */
[----:B--2---:R-:W-:-:S04]  /*bd20*/  ISETP.NE.AND P0, PT, R0, RZ, PT ;  /* 0x000000ff0000720c */ /* 0x004fc80003f05270 */
[----:B------:R-:W-:-:S04]  /*bd30*/  SEL R9, R0, UR4, P0 ;  /* 0x0000000400097c07 */ /* 0x000fc80008000000 */
[-C--:B------:R-:W-:Y:S02]  /*bd40*/  IABS R5, R9.reuse ;  /* 0x0000000900057213 */ /* 0x080fe40000000000 */
[----:B------:R-:W-:Y:S02]  /*bd50*/  IABS R8, R9 ;  /* 0x0000000900087213 */ /* 0x000fe40000000000 */
[----:B------:R-:W0:Y:S01]  /*bd60*/  I2F.RP R4, R5 ;  /* 0x0000000500047306 */ /* 0x000e220000209400 */
[----:B------:R-:W-:Y:S02]  /*bd70*/  IADD3 R0, R130, -0x1, R9 ;  /* 0xffffffff82007810 */ /* 0x000fe40007ffe009 */
[----:B------:R-:W-:-:S05]  /*bd80*/  IMAD.MOV R8, RZ, RZ, -R8 ;  /* 0x000000ffff087224 */ /* 0x000fca00078e0a08 */
[----:B0-----:R-:W0:Y:S02]  /*bd90*/  MUFU.RCP R4, R4 ;  /* 0x0000000400047308 */ /* 0x001e240000001000 */
[----:B0-----:R-:W-:Y:S01]  /*bda0*/  VIADD R2, R4, 0xffffffe ;  /* 0x0ffffffe04027836 */ /* 0x001fe20000000000 */
[----:B------:R-:W-:Y:S02]  /*bdb0*/  IABS R4, R0 ;  /* 0x0000000000047213 */ /* 0x000fe40000000000 */
[----:B------:R-:W-:-:S03]  /*bdc0*/  LOP3.LUT R0, R0, R9, RZ, 0x3c, !PT ;  /* 0x0000000900007212 */ /* 0x000fc600078e3cff */
[----:B------:R0:W2:Y:S01]  /*bdd0*/  F2I.FTZ.U32.TRUNC.NTZ R3, R2 ;  /* 0x0000000200037305 */ /* 0x0000a2000021f000 */
[----:B------:R-:W-:Y:S01]  /*bde0*/  ISETP.GE.AND P2, PT, R0, RZ, PT ;  /* 0x000000ff0000720c */ /* 0x000fe20003f46270 */
[----:B0-----:R-:W-:Y:S01]  /*bdf0*/  IMAD.MOV.U32 R2, RZ, RZ, RZ ;  /* 0x000000ffff027224 */ /* 0x001fe200078e00ff */
[----:B--2---:R-:W-:-:S05]  /*be00*/  IADD3 R6, RZ, -R3, RZ ;  /* 0x80000003ff067210 */ /* 0x004fca0007ffe0ff */
[----:B------:R-:W-:-:S04]  /*be10*/  IMAD R7, R6, R5, RZ ;  /* 0x0000000506077224 */ /* 0x000fc800078e02ff */
[----:B------:R-:W-:Y:S01]  /*be20*/  IMAD.HI.U32 R3, R3, R7, R2 ;  /* 0x0000000703037227 */ /* 0x000fe200078e0002 */
[----:B------:R-:W-:-:S05]  /*be30*/  MOV R2, R8 ;  /* 0x0000000800027202 */ /* 0x000fca0000000f00 */
[----:B------:R-:W-:-:S04]  /*be40*/  IMAD.HI.U32 R3, R3, R4, RZ ;  /* 0x0000000403037227 */ /* 0x000fc800078e00ff */
[----:B------:R-:W-:-:S05]  /*be50*/  IMAD R2, R3, R2, R4 ;  /* 0x0000000203027224 */ /* 0x000fca00078e0204 */
[----:B------:R-:W-:-:S13]  /*be60*/  ISETP.GT.U32.AND P1, PT, R5, R2, PT ;  /* 0x000000020500720c */ /* 0x000fda0003f24070 */
[----:B------:R-:W-:Y:S02]  /*be70*/  @!P1 IMAD.IADD R2, R2, 0x1, -R5 ;  /* 0x0000000102029824 */ /* 0x000fe400078e0a05 */
[----:B------:R-:W-:Y:S01]  /*be80*/  @!P1 VIADD R3, R3, 0x1 ;  /* 0x0000000103039836 */ /* 0x000fe20000000000 */
[----:B------:R-:W-:Y:S02]  /*be90*/  ISETP.NE.AND P1, PT, R9, RZ, PT ;  /* 0x000000ff0900720c */ /* 0x000fe40003f25270 */
[----:B------:R-:W-:-:S13]  /*bea0*/  ISETP.GE.U32.AND P0, PT, R2, R5, PT ;  /* 0x000000050200720c */ /* 0x000fda0003f06070 */
[----:B------:R-:W-:-:S05]  /*beb0*/  @P0 IADD3 R3, R3, 0x1, RZ ;  /* 0x0000000103030810 */ /* 0x000fca0007ffe0ff */
[----:B------:R-:W-:Y:S01]  /*bec0*/  @!P2 IMAD.MOV R3, RZ, RZ, -R3 ;  /* 0x000000ffff03a224 */ /* 0x000fe200078e0a03 */
[----:B------:R-:W-:-:S07]  /*bed0*/  @!P1 LOP3.LUT R3, RZ, R9, RZ, 0x33, !PT ;  /* 0x00000009ff039212 */ /* 0x000fce00078e33ff */
.L_x_565:
[----:B------:R-:W-:Y:S05]  /*bee0*/  BSYNC B0 ;  /* 0x0000000000007941 */ /* 0x000fea0003800000 */
.L_x_564:
[----:B------:R-:W2:Y:S01]  /*bef0*/  LDL R0, [R1+0x8c] ;  /* 0x00008c0001007983 */ /* 0x000ea20000100800 */
[----:B------:R-:W-:Y:S02]  /*bf00*/  PLOP3.LUT P0, PT, PT, PT, PT, 0x80, 0x0 ;  /* 0x000000000000781c */ /* 0x000fe40003f0f070 */
        /* <DEDUP_REMOVED lines=12> */
[----:B-1----:R-:W-:Y:S02]  /*bfd0*/  CS2R R32, SRZ ;  /* 0x0000000000207805 */ /* 0x002fe4000001ff00 */
        /* <DEDUP_REMOVED lines=51> */
[----:B--2---:R-:W-:-:S05]  /*c310*/  IMAD R0, R0, R3, RZ ;  /* 0x0000000300007224 */ /* 0x004fca00078e02ff */
[----:B------:R0:W-:Y:S01]  /*c320*/  STL [R1+0x64], R0 ;  /* 0x0000640001007387 */ /* 0x0001e20000100800 */
[----:B------:R-:W-:Y:S02]  /*c330*/  VIADDMNMX R112, R0, R3, R130, PT ;  /* 0x0000000300707246 */ /* 0x000fe40003800182 */
[----:B------:R-:W-:Y:S02]  /*c340*/  CS2R R2, SRZ ;  /* 0x0000000000027805 */ /* 0x000fe4000001ff00 */
[----:B------:R-:W-:-:S13]  /*c350*/  ISETP.GT.AND P1, PT, R112, R0, PT ;  /* 0x000000007000720c */ /* 0x000fda0003f24270 */
[----:B0-----:R-:W-:Y:S05]  /*c360*/  @!P1 BRA `(.L_x_566) ;  /* 0x0000012800009947 */ /* 0x001fea0003800000 */
[----:B------:R-:W2:Y:S02]  /*c370*/  LDL R0, [R1+0x11c] ;  /* 0x00011c0001007983 */ /* 0x000ea40000100800 */
[----:B--2---:R-:W-:Y:S02]  /*c380*/  R2UR UR4, R0 ;  /* 0x00000000000472ca */ /* 0x004fe400000e0000 */
[----:B------:R-:W0:Y:S11]  /*c390*/  S2R R0, SR_TID.X ;  /* 0x0000000000007919 */ /* 0x000e360000002100 */
[----:B------:R-:W-:-:S06]  /*c3a0*/  ULOP3.LUT UP0, URZ, UR4, 0x9f, URZ, 0xc0, !UPT ;  /* 0x0000009f043f7892 */ /* 0x000fcc000f80c03f */
[----:B------:R-:W-:Y:S01]  /*c3b0*/  PLOP3.LUT P0, PT, PT, PT, UP0, 0x80, 0x0 ;  /* 0x000000000000781c */ /* 0x000fe20003f0f008 */
[----:B0-----:R-:W-:-:S05]  /*c3c0*/  VIADD R0, R0, 0xffffff80 ;  /* 0xffffff8000007836 */ /* 0x001fca0000000000 */
[----:B------:R-:W-:-:S04]  /*c3d0*/  SHF.R.S32.HI R3, RZ, 0x1f, R0 ;  /* 0x0000001fff037819 */ /* 0x000fc80000011400 */
[----:B------:R-:W-:-:S04]  /*c3e0*/  LEA.HI R3, R3, R0, RZ, 0x7 ;  /* 0x0000000003037211 */ /* 0x000fc800078f38ff */
[----:B------:R-:W-:-:S06]  /*c3f0*/  SHF.R.S32.HI R0, RZ, 0x7, R3 ;  /* 0x00000007ff007819 */ /* 0x000fcc0000011403 */
[----:B------:R-:W0:Y:S02]  /*c400*/  SHFL.IDX PT, R0, R0, RZ, 0x1f ;  /* 0x00001fff00007589 */ /* 0x000e2400000e0000 */
[----:B0-----:R-:W-:-:S04]  /*c410*/  LEA.HI R2, R0, R0, RZ, 0x1 ;  /* 0x0000000000027211 */ /* 0x001fc800078f08ff */
[----:B------:R-:W-:-:S04]  /*c420*/  LOP3.LUT R3, R2, 0x1e, RZ, 0xc0, !PT ;  /* 0x0000001e02037812 */ /* 0x000fc800078ec0ff */
[----:B------:R-:W-:-:S04]  /*c430*/  IADD3 R3, R0, -R3, RZ ;  /* 0x8000000300037210 */ /* 0x000fc80007ffe0ff */
[----:B------:R-:W-:-:S04]  /*c440*/  LEA R3, R3, UR4, 0xd ;  /* 0x0000000403037c11 */ /* 0x000fc8000f8e68ff */
[----:B------:R-:W-:-:S04]  /*c450*/  SHF.R.U32.HI R2, RZ, 0x4, R3 ;  /* 0x00000004ff027819 */ /* 0x000fc80000011603 */
[----:B------:R-:W-:Y:S01]  /*c460*/  LOP3.LUT R2, R2, 0x3fff, RZ, 0xc0, !PT ;  /* 0x00003fff02027812 */ /* 0x000fe200078ec0ff */
[----:B------:R-:W-:Y:S06]  /*c470*/  @!P0 BRA `(.L_x_567) ;  /* 0x0000000000408947 */ /* 0x000fec0003800000 */
        /* <DEDUP_REMOVED lines=16> */
.L_x_567:
[----:B------:R-:W-:Y:S02]  /*c580*/  ULDC UR4, c[0x0][0x3f4] ;  /* 0x0000fd0000047ab9 */ /* 0x000fe40000000800 */
[----:B------:R-:W-:-:S13]  /*c590*/  ISETP.LT.AND P0, PT, RZ, UR4, PT ;  /* 0x00000004ff007c0c */ /* 0x000fda000bf01270 */
[----:B------:R-:W-:Y:S05]  /*c5a0*/  @P0 BRA `(.L_x_568) ;  /* 0x0000000000400947 */ /* 0x000fea0003800000 */
[----:B------:R-:W2:Y:S02]  /*c5b0*/  LDL R20, [R1+0x84] ;  /* 0x0000840001147983 */ /* 0x000ea40000100800 */
[----:B--2---:R-:W-:-:S04]  /*c5c0*/  LEA.HI R0, R20, R20, RZ, 0x1 ;  /* 0x0000001414007211 */ /* 0x004fc800078f08ff */
[----:B------:R-:W-:-:S05]  /*c5d0*/  LOP3.LUT R0, R0, 0xfffffffe, RZ, 0xc0, !PT ;  /* 0xfffffffe00007812 */ /* 0x000fca00078ec0ff */
[----:B------:R-:W-:-:S05]  /*c5e0*/  IMAD.IADD R0, R20, 0x1, -R0 ;  /* 0x0000000114007824 */ /* 0x000fca00078e0a00 */
[----:B------:R-:W-:-:S04]  /*c5f0*/  SHF.L.U32 R0, R0, 0x1f, RZ ;  /* 0x0000001f00007819 */ /* 0x000fc800000006ff */
[----:B------:R0:W1:Y:S03]  /*c600*/  SYNCS.PHASECHK.TRANS64.TRYWAIT P0, [R23+URZ+0x38800], R0 ;  /* 0x03880000170075a7 */ /* 0x000066000800017f */
[----:B-1----:R-:W-:Y:S05]  /*c610*/  @!P0 NANOSLEEP.SYNCS 0x989680 ;  /* 0x009896800000895d */ /* 0x002fea0003900000 */
[----:B------:R-:W1:Y:S01]  /*c620*/  @!P0 SYNCS.PHASECHK.TRANS64 P0, [R23+URZ+0x38800], R0 ;  /* 0x03880000170085a7 */ /* 0x000e62000800007f */
[----:B------:R-:W-:Y:S04]  /*c630*/  BSSY B0, `(.L_x_569) ;  /* 0x0000006000007945 */ /* 0x000fe80003800000 */
[----:B-1----:R-:W-:Y:S05]  /*c640*/  @P0 BRA `(.L_x_570) ;  /* 0x0000000000100947 */ /* 0x002fea0003800000 */
.L_x_571:
[----:B-1----:R1:W2:Y:S02]  /*c650*/  SYNCS.PHASECHK.TRANS64.TRYWAIT P0, [R23+URZ+0x38800], R0 ;  /* 0x03880000170075a7 */ /* 0x0022a4000800017f */
[----:B--2---:R-:W-:Y:S05]  /*c660*/  @!P0 NANOSLEEP.SYNCS 0x989680 ;  /* 0x009896800000895d */ /* 0x004fea0003900000 */
[----:B------:R-:W2:Y:S02]  /*c670*/  @!P0 SYNCS.PHASECHK.TRANS64 P0, [R23+URZ+0x38800], R0 ;  /* 0x03880000170085a7 */ /* 0x000ea4000800007f */
[----:B--2---:R-:W-:Y:S05]  /*c680*/  @!P0 BRA `(.L_x_571) ;  /* 0xfffffffc00f08947 */ /* 0x004fea000383ffff */
.L_x_570:
[----:B------:R-:W-:Y:S05]  /*c690*/  BSYNC B0 ;  /* 0x0000000000007941 */ /* 0x000fea0003800000 */
.L_x_569:
[----:B------:R-:W-:Y:S05]  /*c6a0*/  BRA `(.L_x_572) ;  /* 0x0000006c00807947 */ /* 0x000fea0003800000 */
.L_x_568:
[----:B------:R-:W2:Y:S01]  /*c6b0*/  LDL R0, [R1+0x11c] ;  /* 0x00011c0001007983 */ /* 0x000ea20000100800 */
[----:B------:R-:W-:Y:S01]  /*c6c0*/  ULDC.64 UR4, c[0x0][0x3f8] ;  /* 0x0000fe0000047ab9 */ /* 0x000fe20000000a00 */
[----:B------:R-:W-:Y:S01]  /*c6d0*/  ULDC.64 UR6, c[0x0][0x408] ;  /* 0x0001020000067ab9 */ /* 0x000fe20000000a00 */
[----:B-----5:R-:W-:Y:S01]  /*c6e0*/  IMAD.WIDE.U32 R4, R127, UR4, RZ ;  /* 0x000000047f047c25 */ /* 0x020fe2000f8e00ff */
[----:B--2---:R-:W-:Y:S02]  /*c6f0*/  R2UR UR8, R0 ;  /* 0x00000000000872ca */ /* 0x004fe400000e0000 */
[----:B------:R-:W-:-:S05]  /*c700*/  SHF.R.S32.HI R0, RZ, 0x1f, R127 ;  /* 0x0000001fff007819 */ /* 0x000fca000001147f */
[C---:B------:R-:W-:Y:S02]  /*c710*/  IMAD R6, R0.reuse, UR4, RZ ;  /* 0x0000000400067c24 */ /* 0x040fe4000f8e02ff */
[----:B------:R-:W-:Y:S02]  /*c720*/  IMAD R0, R0, UR6, RZ ;  /* 0x0000000600007c24 */ /* 0x000fe4000f8e02ff */
[C---:B------:R-:W-:Y:S01]  /*c730*/  IMAD R3, R127.reuse, UR5, R6 ;  /* 0x000000057f037c24 */ /* 0x040fe2000f8e0206 */
[----:B------:R-:W-:Y:S01]  /*c740*/  ULDC.64 UR4, c[0x0][0x3e8] ;  /* 0x0000fa0000047ab9 */ /* 0x000fe20000000a00 */
[----:B------:R-:W-:Y:S01]  /*c750*/  ULOP3.LUT UP0, URZ, UR8, 0x3ff, URZ, 0xc0, !UPT ;  /* 0x000003ff083f7892 */ /* 0x000fe2000f80c03f */
[C---:B------:R-:W-:Y:S01]  /*c760*/  IMAD R29, R127.reuse, UR7, R0 ;  /* 0x000000077f1d7c24 */ /* 0x040fe2000f8e0200 */
[----:B------:R-:W-:Y:S01]  /*c770*/  LEA R28, P0, R4, UR4, 0x1 ;  /* 0x00000004041c7c11 */ /* 0x000fe2000f8008ff */
[----:B------:R-:W-:Y:S01]  /*c780*/  IMAD.WIDE.U32 R6, R127, UR6, RZ ;  /* 0x000000067f067c25 */ /* 0x000fe2000f8e00ff */
[----:B------:R-:W-:-:S02]  /*c790*/  ULDC.64 UR6, c[0x0][0x400] ;  /* 0x0001000000067ab9 */ /* 0x000fc40000000a00 */
[----:B------:R-:W-:Y:S01]  /*c7a0*/  PLOP3.LUT P2, PT, PT, PT, UP0, 0x80, 0x0 ;  /* 0x000000000000781c */ /* 0x000fe20003f4f008 */
[----:B------:R-:W-:Y:S01]  /*c7b0*/  IMAD.IADD R3, R3, 0x1, R5 ;  /* 0x0000000103037824 */ /* 0x000fe200078e0205 */
[----:B------:R-:W-:Y:S02]  /*c7c0*/  LEA R30, P1, R6, UR6, 0x1 ;  /* 0x00000006061e7c11 */ /* 0x000fe4000f8208ff */
[----:B------:R-:W-:Y:S02]  /*c7d0*/  IADD3 R29, R29, R7, RZ ;  /* 0x000000071d1d7210 */ /* 0x000fe40007ffe0ff */
[----:B------:R-:W-:Y:S02]  /*c7e0*/  LEA.HI.X R24, R4, UR5, R3, 0x1, P0 ;  /* 0x0000000504187c11 */ /* 0x000fe400080f0c03 */
[----:B------:R-:W-:-:S05]  /*c7f0*/  LEA.HI.X R29, R6, UR7, R29, 0x1, P1 ;  /* 0x00000007061d7c11 */ /* 0x000fca00088f0c1d */
        /* <DEDUP_REMOVED lines=16> */
[----:B0-----:R-:W-:Y:S05]  /*c900*/  CALL.ABS.NOINC R14 ;  /* 0x000000000e007343 */ /* 0x001fea0003c00000 */
.L_x_573:
[----:B------:R-:W-:Y:S01]  /*c910*/  ULDC.U8 UR4, c[0x0][0x410] ;  /* 0x0001040000047ab9 */ /* 0x000fe20000000000 */
[----:B------:R-:W-:Y:S01]  /*c920*/  BSSY B0, `(.L_x_574) ;  /* 0x00006b0000007945 */ /* 0x000fe20003800000 */
[----:B------:R-:W-:Y:S01]  /*c930*/  ISETP.NE.AND P0, PT, RZ, UR4, PT ;  /* 0x00000004ff007c0c */ /* 0x000fe2000bf05270 */
[----:B------:R-:W-:-:S12]  /*c940*/  IMAD R8, R129, 0x80, R224 ;  /* 0x0000008081087824 */ /* 0x000fd800078e02e0 */
[----:B------:R-:W-:Y:S05]  /*c950*/  @!P0 BRA `(.L_x_575) ;  /* 0x0000003000c88947 */ /* 0x000fea0003800000 */
[----:B------:R-:W-:-:S03]  /*c960*/  UMOV UR4, 0xffffffff ;  /* 0xffffffff00047882 */ /* 0x000fc60000000000 */
[----:B------:R-:W-:Y:S05]  /*c970*/  BRA.DIV UR4, `(.L_x_576) ;  /* 0x000001f204007947 */ /* 0x000fea000b800000 */
[----:B------:R0:W1:Y:S04]  /*c980*/  SHFL.IDX PT, R0, R24, RZ, 0x181f ;  /* 0x00181fff18007589 */ /* 0x00006800000e0000 */
[----:B------:R0:W2:Y:S04]  /*c990*/  SHFL.IDX PT, R3, R28, RZ, 0x181f ;  /* 0x00181fff1c037589 */ /* 0x0000a800000e0000 */
[----:B------:R-:W3:Y:S04]  /*c9a0*/  SHFL.IDX PT, R29, R29, RZ, 0x181f ;  /* 0x00181fff1d1d7589 */ /* 0x000ee800000e0000 */
[----:B------:R0:W4:Y:S02]  /*c9b0*/  SHFL.IDX PT, R32, R30, RZ, 0x181f ;  /* 0x00181fff1e207589 */ /* 0x00012400000e0000 */
.L_x_855:
[----:B------:R-:W-:Y:S01]  /*c9c0*/  ULDC UR4, c[0x0][0x448] ;  /* 0x0001120000047ab9 */ /* 0x000fe20000000800 */
[----:B------:R-:W-:Y:S01]  /*c9d0*/  BSSY B1, `(.L_x_577) ;  /* 0x000003e000017945 */ /* 0x000fe20003800000 */
[----:B------:R-:W-:Y:S01]  /*c9e0*/  IMAD R33, R132, UR4, RZ ;  /* 0x0000000484217c24 */ /* 0x000fe2000f8e02ff */
[----:B------:R-:W-:Y:S02]  /*c9f0*/  CS2R R4, SRZ ;  /* 0x0000000000047805 */ /* 0x000fe4000001ff00 */
[----:B------:R-:W-:Y:S02]  /*ca00*/  CS2R R10, SRZ ;  /* 0x00000000000a7805 */ /* 0x000fe4000001ff00 */
[----:B------:R-:W-:Y:S02]  /*ca10*/  CS2R R12, SRZ ;  /* 0x00000000000c7805 */ /* 0x000fe4000001ff00 */
[----:B------:R-:W-:Y:S02]  /*ca20*/  CS2R R20, SRZ ;  /* 0x0000000000147805 */ /* 0x000fe4000001ff00 */
[----:B------:R-:W-:Y:S01]  /*ca30*/  ISETP.GE.AND P0, PT, R8, R33, PT ;  /* 0x000000210800720c */ /* 0x000fe20003f06270 */
[----:B------:R-:W-:Y:S01]  /*ca40*/  IMAD R33, R129, -0x80, R33 ;  /* 0xffffff8081217824 */ /* 0x000fe200078e0221 */
[----:B0-----:R-:W-:-:S02]  /*ca50*/  CS2R R30, SRZ ;  /* 0x00000000001e7805 */ /* 0x001fc4000001ff00 */
[----:B------:R-:W-:Y:S02]  /*ca60*/  CS2R R6, SRZ ;  /* 0x0000000000067805 */ /* 0x000fe4000001ff00 */
[----:B------:R-:W-:Y:S02]  /*ca70*/  CS2R R8, SRZ ;  /* 0x0000000000087805 */ /* 0x000fe4000001ff00 */
[----:B------:R-:W-:-:S05]  /*ca80*/  CS2R R14, SRZ ;  /* 0x00000000000e7805 */ /* 0x000fca000001ff00 */
[----:B------:R-:W-:Y:S05]  /*ca90*/  @P0 BRA `(.L_x_578) ;  /* 0x0000000000c40947 */ /* 0x000fea0003800000 */
[----:B------:R-:W-:Y:S01]  /*caa0*/  ULDC UR4, c[0x0][0x3f4] ;  /* 0x0000fd0000047ab9 */ /* 0x000fe20000000800 */
[C---:B------:R-:W-:Y:S01]  /*cab0*/  IMAD.SHL.U32 R6, R221.reuse, 0x2, RZ ;  /* 0x00000002dd067824 */ /* 0x040fe200078e00ff */
[----:B------:R-:W-:Y:S02]  /*cac0*/  ISETP.GE.AND P3, PT, R216, UR4, PT ;  /* 0x00000004d8007c0c */ /* 0x000fe4000bf66270 */
[----:B------:R-:W-:Y:S02]  /*cad0*/  CS2R R20, SRZ ;  /* 0x0000000000147805 */ /* 0x000fe4000001ff00 */
[----:B------:R-:W-:Y:S01]  /*cae0*/  ISETP.GE.AND P2, PT, R221, UR4, PT ;  /* 0x00000004dd007c0c */ /* 0x000fe2000bf46270 */
[----:B------:R-:W-:Y:S01]  /*caf0*/  IMAD.SHL.U32 R28, R222, 0x2, RZ ;  /* 0x00000002de1c7824 */ /* 0x000fe200078e00ff */
[----:B------:R-:W-:Y:S01]  /*cb00*/  ISETP.GE.AND P1, PT, R220, UR4, PT ;  /* 0x00000004dc007c0c */ /* 0x000fe2000bf26270 */
[----:B------:R-:W-:Y:S01]  /*cb10*/  ULDC.64 UR6, c[0x0][0x208] ;  /* 0x0000820000067ab9 */ /* 0x000fe20000000a00 */
[----:B------:R-:W-:-:S02]  /*cb20*/  SHF.R.S32.HI R9, RZ, 0x1f, R220 ;  /* 0x0000001fff097819 */ /* 0x000fc400000114dc */
[----:B------:R-:W-:Y:S02]  /*cb30*/  CS2R R14, SRZ ;  /* 0x00000000000e7805 */ /* 0x000fe4000001ff00 */
[----:B------:R-:W-:Y:S02]  /*cb40*/  SHF.R.S32.HI R4, RZ, 0x1f, R221 ;  /* 0x0000001fff047819 */ /* 0x000fe400000114dd */
[----:B------:R-:W-:Y:S02]  /*cb50*/  SHF.L.U64.HI R25, R220, 0x1, R9 ;  /* 0x00000001dc197819 */ /* 0x000fe40000010209 */
[----:B------:R-:W-:Y:S01]  /*cb60*/  ISETP.GE.AND P0, PT, R222, UR4, PT ;  /* 0x00000004de007c0c */ /* 0x000fe2000bf06270 */
[----:B----4-:R-:W-:Y:S01]  /*cb70*/  @!P3 IMAD.MOV.U32 R12, RZ, RZ, R32 ;  /* 0x000000ffff0cb224 */ /* 0x010fe200078e0020 */
[----:B------:R-:W-:Y:S01]  /*cb80*/  SHF.L.U64.HI R5, R221, 0x1, R4 ;  /* 0x00000001dd057819 */ /* 0x000fe20000010204 */
[----:B---3--:R-:W-:Y:S01]  /*cb90*/  @!P3 IMAD.MOV.U32 R13, RZ, RZ, R29 ;  /* 0x000000ffff0db224 */ /* 0x008fe200078e001d */
[----:B--2---:R-:W-:Y:S01]  /*cba0*/  @!P2 IADD3 R10, P4, R3, R6, RZ ;  /* 0x00000006030aa210 */ /* 0x004fe20007f9e0ff */
[----:B------:R-:W-:Y:S01]  /*cbb0*/  @!P3 IMAD.MOV.U32 R8, RZ, RZ, R3 ;  /* 0x000000ffff08b224 */ /* 0x000fe200078e0003 */
[----:B-1----:R-:W-:Y:S01]  /*cbc0*/  @!P3 MOV R9, R0 ;  /* 0x000000000009b202 */ /* 0x002fe20000000f00 */
[----:B------:R-:W-:Y:S01]  /*cbd0*/  @!P3 IMAD.WIDE R30, R216, 0x2, R12 ;  /* 0x00000002d81eb825 */ /* 0x000fe200078e020c */
[----:B------:R-:W-:-:S02]  /*cbe0*/  SHF.L.U32 R24, R220, 0x1, RZ ;  /* 0x00000001dc187819 */ /* 0x000fc400000006ff */
[----:B------:R-:W-:Y:S02]  /*cbf0*/  CS2R R12, SRZ ;  /* 0x00000000000c7805 */ /* 0x000fe4000001ff00 */
[----:B------:R-:W-:Y:S01]  /*cc00*/  SHF.R.S32.HI R7, RZ, 0x1f, R222 ;  /* 0x0000001fff077819 */ /* 0x000fe200000114de */
[----:B------:R-:W-:Y:S01]  /*cc10*/  @!P2 IMAD.X R11, R0, 0x1, R5, P4 ;  /* 0x00000001000ba824 */ /* 0x000fe200020e0605 */
[----:B------:R-:W-:Y:S01]  /*cc20*/  @!P2 IADD3 R6, P6, R32, R6, RZ ;  /* 0x000000062006a210 */ /* 0x000fe20007fde0ff */
[----:B------:R-:W-:Y:S01]  /*cc30*/  @!P3 IMAD.WIDE R8, R216, 0x2, R8 ;  /* 0x00000002d808b825 */ /* 0x000fe200078e0208 */
[----:B------:R-:W-:Y:S01]  /*cc40*/  @!P1 IADD3 R4, P5, R3, R24, RZ ;  /* 0x0000001803049210 */ /* 0x000fe20007fbe0ff */
[----:B------:R0:W5:Y:S01]  /*cc50*/  @!P3 LD.E.64 R14, desc[UR6][R30.64] ;  /* 0x000000061e0eb980 */ /* 0x000162000c101b00 */
[----:B------:R-:W-:Y:S02]  /*cc60*/  SHF.L.U64.HI R34, R222, 0x1, R7 ;  /* 0x00000001de227819 */ /* 0x000fe40000010207 */
[----:B------:R-:W-:Y:S01]  /*cc70*/  @!P2 IADD3.X R7, R29, R5, RZ, P6, !PT ;  /* 0x000000051d07a210 */ /* 0x000fe200037fe4ff */
[----:B------:R1:W5:Y:S01]  /*cc80*/  @!P3 LD.E.64 R20, desc[UR6][R8.64] ;  /* 0x000000060814b980 */ /* 0x000362000c101b00 */
[----:B------:R-:W-:Y:S01]  /*cc90*/  @!P1 IMAD.X R5, R0, 0x1, R25, P5 ;  /* 0x0000000100059824 */ /* 0x000fe200028e0619 */
[----:B------:R-:W-:-:S02]  /*cca0*/  @!P0 IADD3 R26, P6, R3, R28, RZ ;  /* 0x0000001c031a8210 */ /* 0x000fc40007fde0ff */
[----:B------:R2:W5:Y:S01]  /*ccb0*/  @!P2 LD.E.64 R12, desc[UR6][R10.64] ;  /* 0x000000060a0ca980 */ /* 0x000562000c101b00 */
[C---:B------:R-:W-:Y:S02]  /*ccc0*/  @!P1 IADD3 R24, P4, R32.reuse, R24, RZ ;  /* 0x0000001820189210 */ /* 0x040fe40007f9e0ff */
[----:B------:R-:W-:Y:S02]  /*ccd0*/  @!P0 IADD3 R28, P5, R32, R28, RZ ;  /* 0x0000001c201c8210 */ /* 0x000fe40007fbe0ff */
[----:B0-----:R-:W-:Y:S02]  /*cce0*/  CS2R R30, SRZ ;  /* 0x00000000001e7805 */ /* 0x001fe4000001ff00 */
[----:B------:R-:W-:Y:S02]  /*ccf0*/  @!P1 IADD3.X R25, R29, R25, RZ, P4, !PT ;  /* 0x000000191d199210 */ /* 0x000fe400027fe4ff */
[----:B-1----:R-:W-:Y:S01]  /*cd00*/  CS2R R8, SRZ ;  /* 0x0000000000087805 */ /* 0x002fe2000001ff00 */
[----:B------:R-:W-:-:S02]  /*cd10*/  @!P0 IMAD.X R27, R0, 0x1, R34, P6 ;  /* 0x00000001001b8824 */ /* 0x000fc400030e0622 */
[----:B------:R-:W-:Y:S01]  /*cd20*/  @!P0 IMAD.X R29, R29, 0x1, R34, P5 ;  /* 0x000000011d1d8824 */ /* 0x000fe200028e0622 */
[----:B--2---:R-:W-:Y:S02]  /*cd30*/  CS2R R10, SRZ ;  /* 0x00000000000a7805 */ /* 0x004fe4000001ff00 */
[----:B------:R0:W5:Y:S04]  /*cd40*/  @!P2 LD.E.64 R8, desc[UR6][R6.64] ;  /* 0x000000060608a980 */ /* 0x000168000c101b00 */
[----:B------:R1:W5:Y:S04]  /*cd50*/  @!P1 LD.E.64 R10, desc[UR6][R4.64] ;  /* 0x00000006040a9980 */ /* 0x000368000c101b00 */
[----:B------:R2:W5:Y:S01]  /*cd60*/  @!P0 LD.E.64 R30, desc[UR6][R28.64] ;  /* 0x000000061c1e8980 */ /* 0x000562000c101b00 */
[----:B0-----:R-:W-:-:S02]  /*cd70*/  CS2R R6, SRZ ;  /* 0x0000000000067805 */ /* 0x001fc4000001ff00 */
[----:B-1----:R-:W-:-:S04]  /*cd80*/  CS2R R4, SRZ ;  /* 0x0000000000047805 */ /* 0x002fc8000001ff00 */
[----:B------:R2:W5:Y:S04]  /*cd90*/  @!P1 LD.E.64 R6, desc[UR6][R24.64] ;  /* 0x0000000618069980 */ /* 0x000568000c101b00 */
[----:B------:R2:W5:Y:S02]  /*cda0*/  @!P0 LD.E.64 R4, desc[UR6][R26.64] ;  /* 0x000000061a048980 */ /* 0x000564000c101b00 */
.L_x_578:
[----:B------:R-:W-:Y:S05]  /*cdb0*/  BSYNC B1 ;  /* 0x0000000000017941 */ /* 0x000fea0003800000 */
.L_x_577:
[----:B--23--:R-:W1:Y:S01]  /*cdc0*/  LDL R29, [R1+0x84] ;  /* 0x00008400011d7983 */ /* 0x00ce620000100800 */
[----:B-----5:R-:W-:Y:S01]  /*cdd0*/  MOV R3, R4 ;  /* 0x0000000400037202 */ /* 0x020fe20000000f00 */
[----:B------:R-:W-:Y:S01]  /*cde0*/  IMAD.MOV.U32 R24, RZ, RZ, R21 ;  /* 0x000000ffff187224 */ /* 0x000fe200078e0015 */
[----:B------:R-:W-:Y:S01]  /*cdf0*/  SHF.R.U64 R40, R4, 0x10, R5 ;  /* 0x0000001004287819 */ /* 0x000fe20000001205 */
[----:B------:R-:W-:Y:S01]  /*ce00*/  IMAD.MOV.U32 R27, RZ, RZ, R14 ;  /* 0x000000ffff1b7224 */ /* 0x000fe200078e000e */
[----:B------:R-:W-:Y:S01]  /*ce10*/  MOV R25, R20 ;  /* 0x0000001400197202 */ /* 0x000fe20000000f00 */
[----:B----4-:R-:W-:Y:S01]  /*ce20*/  IMAD.MOV.U32 R32, RZ, RZ, R8 ;  /* 0x000000ffff207224 */ /* 0x010fe200078e0008 */
[--C-:B------:R-:W-:Y:S01]  /*ce30*/  SHF.R.U64 R26, R20, 0x10, R21.reuse ;  /* 0x00000010141a7819 */ /* 0x100fe20000001215 */
[----:B------:R-:W-:Y:S01]  /*ce40*/  IMAD.MOV.U32 R20, RZ, RZ, R12 ;  /* 0x000000ffff147224 */ /* 0x000fe200078e000c */
[----:B------:R-:W-:Y:S01]  /*ce50*/  SHF.R.U32.HI R35, RZ, 0x10, R21 ;  /* 0x00000010ff237819 */ /* 0x000fe20000011615 */
[----:B------:R-:W-:Y:S01]  /*ce60*/  BSSY B1, `(.L_x_579) ;  /* 0x000002f000017945 */ /* 0x000fe20003800000 */
[----:B------:R-:W-:-:S02]  /*ce70*/  MOV R21, R13 ;  /* 0x0000000d00157202 */ /* 0x000fc40000000f00 */
[--C-:B------:R-:W-:Y:S01]  /*ce80*/  SHF.R.U64 R36, R12, 0x10, R13.reuse ;  /* 0x000000100c247819 */ /* 0x100fe2000000120d */
[----:B------:R-:W-:Y:S01]  /*ce90*/  IMAD.MOV.U32 R12, RZ, RZ, R10 ;  /* 0x000000ffff0c7224 */ /* 0x000fe200078e000a */
[----:B------:R-:W-:Y:S01]  /*cea0*/  SHF.R.U32.HI R37, RZ, 0x10, R13 ;  /* 0x00000010ff257819 */ /* 0x000fe2000001160d */
[--C-:B------:R-:W-:Y:S01]  /*ceb0*/  IMAD.MOV.U32 R13, RZ, RZ, R11.reuse ;  /* 0x000000ffff0d7224 */ /* 0x100fe200078e000b */
[----:B------:R-:W-:Y:S01]  /*cec0*/  SHF.R.U64 R38, R10, 0x10, R11 ;  /* 0x000000100a267819 */ /* 0x000fe2000000120b */
[----:B------:R-:W-:Y:S01]  /*ced0*/  IMAD.MOV.U32 R10, RZ, RZ, R5 ;  /* 0x000000ffff0a7224 */ /* 0x000fe200078e0005 */
[----:B------:R-:W-:Y:S01]  /*cee0*/  SHF.R.U64 R42, R14, 0x10, R15 ;  /* 0x000000100e2a7819 */ /* 0x000fe2000000120f */
[----:B------:R-:W-:Y:S01]  /*cef0*/  IMAD.MOV.U32 R14, RZ, RZ, R6 ;  /* 0x000000ffff0e7224 */ /* 0x000fe200078e0006 */
[----:B------:R-:W-:Y:S01]  /*cf00*/  SHF.R.U32.HI R41, RZ, 0x10, R5 ;  /* 0x00000010ff297819 */ /* 0x000fe20000011605 */
[----:B------:R-:W-:Y:S01]  /*cf10*/  IMAD.MOV.U32 R5, RZ, RZ, R31 ;  /* 0x000000ffff057224 */ /* 0x000fe200078e001f */
[----:B------:R-:W-:-:S02]  /*cf20*/  MOV R28, R15 ;  /* 0x0000000f001c7202 */ /* 0x000fc40000000f00 */
[----:B------:R-:W-:Y:S02]  /*cf30*/  MOV R34, R9 ;  /* 0x0000000900227202 */ /* 0x000fe40000000f00 */
[--C-:B------:R-:W-:Y:S02]  /*cf40*/  SHF.R.U64 R44, R8, 0x10, R9.reuse ;  /* 0x00000010082c7819 */ /* 0x100fe40000001209 */
[----:B------:R-:W-:Y:S02]  /*cf50*/  SHF.R.U32.HI R45, RZ, 0x10, R9 ;  /* 0x00000010ff2d7819 */ /* 0x000fe40000011609 */
[----:B------:R-:W-:Y:S02]  /*cf60*/  SHF.R.U64 R6, R6, 0x10, R7 ;  /* 0x0000001006067819 */ /* 0x000fe40000001207 */
[----:B------:R-:W-:Y:S02]  /*cf70*/  SHF.R.U32.HI R39, RZ, 0x10, R11 ;  /* 0x00000010ff277819 */ /* 0x000fe4000001160b */
[----:B------:R-:W-:-:S02]  /*cf80*/  SHF.R.U32.HI R43, RZ, 0x10, R15 ;  /* 0x00000010ff2b7819 */ /* 0x000fc4000001160f */
[----:B------:R-:W-:Y:S02]  /*cf90*/  MOV R9, R30 ;  /* 0x0000001e00097202 */ /* 0x000fe40000000f00 */
[----:B------:R-:W-:Y:S02]  /*cfa0*/  PRMT R11, R12, 0x5410, R13 ;  /* 0x000054100c0b7816 */ /* 0x000fe4000000000d */
[----:B------:R-:W-:Y:S02]  /*cfb0*/  SHF.R.U64 R30, R30, 0x10, R31 ;  /* 0x000000101e1e7819 */ /* 0x000fe4000000121f */
[----:B------:R-:W-:Y:S02]  /*cfc0*/  PRMT R25, R25, 0x5410, R24 ;  /* 0x0000541019197816 */ /* 0x000fe40000000018 */
[----:B------:R-:W-:Y:S02]  /*cfd0*/  PRMT R15, R20, 0x5410, R21 ;  /* 0x00005410140f7816 */ /* 0x000fe40000000015 */
[----:B------:R-:W-:-:S02]  /*cfe0*/  PRMT R27, R27, 0x5410, R28 ;  /* 0x000054101b1b7816 */ /* 0x000fc4000000001c */
[----:B------:R-:W-:Y:S02]  /*cff0*/  SHF.R.U32.HI R31, RZ, 0x10, R31 ;  /* 0x00000010ff1f7819 */ /* 0x000fe4000001161f */
[----:B------:R-:W-:Y:S02]  /*d000*/  PRMT R26, R26, 0x5410, R35 ;  /* 0x000054101a1a7816 */ /* 0x000fe40000000023 */
[----:B------:R-:W-:Y:S02]  /*d010*/  PRMT R20, R36, 0x5410, R37 ;  /* 0x0000541024147816 */ /* 0x000fe40000000025 */
[----:B------:R-:W-:Y:S02]  /*d020*/  PRMT R12, R38, 0x5410, R39 ;  /* 0x00005410260c7816 */ /* 0x000fe40000000027 */
[----:B------:R-:W-:Y:S02]  /*d030*/  PRMT R3, R3, 0x5410, R10 ;  /* 0x0000541003037816 */ /* 0x000fe4000000000a */
[----:B------:R-:W-:-:S02]  /*d040*/  PRMT R8, R40, 0x5410, R41 ;  /* 0x0000541028087816 */ /* 0x000fc40000000029 */
[----:B------:R-:W-:Y:S02]  /*d050*/  PRMT R28, R42, 0x5410, R43 ;  /* 0x000054102a1c7816 */ /* 0x000fe4000000002b */
[----:B------:R-:W-:Y:S02]  /*d060*/  PRMT R21, R32, 0x5410, R34 ;  /* 0x0000541020157816 */ /* 0x000fe40000000022 */
[----:B------:R-:W-:Y:S02]  /*d070*/  PRMT R24, R44, 0x5410, R45 ;  /* 0x000054102c187816 */ /* 0x000fe4000000002d */
[----:B------:R-:W-:Y:S02]  /*d080*/  PRMT R9, R9, 0x5410, R5 ;  /* 0x0000541009097816 */ /* 0x000fe40000000005 */
[----:B-1----:R-:W-:-:S04]  /*d090*/  LEA.HI R0, R29, R29, RZ, 0x1 ;  /* 0x0000001d1d007211 */ /* 0x002fc800078f08ff */
[----:B------:R-:W-:-:S05]  /*d0a0*/  LOP3.LUT R0, R0, 0xfffffffe, RZ, 0xc0, !PT ;  /* 0xfffffffe00007812 */ /* 0x000fca00078ec0ff */
[----:B------:R-:W-:Y:S02]  /*d0b0*/  IMAD.IADD R0, R29, 0x1, -R0 ;  /* 0x000000011d007824 */ /* 0x000fe400078e0a00 */
[--C-:B------:R-:W-:Y:S01]  /*d0c0*/  IMAD.MOV.U32 R29, RZ, RZ, R7.reuse ;  /* 0x000000ffff1d7224 */ /* 0x100fe200078e0007 */
[----:B------:R-:W-:Y:S02]  /*d0d0*/  SHF.R.U32.HI R7, RZ, 0x10, R7 ;  /* 0x00000010ff077819 */ /* 0x000fe40000011607 */
[----:B------:R-:W-:Y:S02]  /*d0e0*/  SHF.L.U32 R4, R0, 0x1f, RZ ;  /* 0x0000001f00047819 */ /* 0x000fe400000006ff */
[----:B------:R-:W-:Y:S02]  /*d0f0*/  VIMNMX R0, R33, 0x80, PT ;  /* 0x0000008021007848 */ /* 0x000fe40003fe0100 */
[----:B------:R-:W0:Y:S01]  /*d100*/  SYNCS.PHASECHK.TRANS64.TRYWAIT P0, [R23+URZ+0x38800], R4 ;  /* 0x03880004170075a7 */ /* 0x000e22000800017f */
[----:B------:R-:W-:-:S02]  /*d110*/  PRMT R13, R14, 0x5410, R29 ;  /* 0x000054100e0d7816 */ /* 0x000fc4000000001d */
[----:B------:R-:W-:Y:S02]  /*d120*/  ISETP.GE.AND P1, PT, R224, R0, PT ;  /* 0x00000000e000720c */ /* 0x000fe40003f26270 */
[----:B------:R-:W-:Y:S01]  /*d130*/  PRMT R14, R6, 0x5410, R7 ;  /* 0x00005410060e7816 */ /* 0x000fe20000000007 */
[----:B0-----:R-:W-:Y:S10]  /*d140*/  @!P0 BRA `(.L_x_580) ;  /* 0x000001e800808947 */ /* 0x001ff40003800000 */
.L_x_856:
[----:B------:R-:W-:Y:S05]  /*d150*/  BSYNC B1 ;  /* 0x0000000000017941 */ /* 0x000fea0003800000 */
.L_x_579:
[----:B------:R-:W-:Y:S01]  /*d160*/  BSSY B1, `(.L_x_581) ;  /* 0x00000ab000017945 */ /* 0x000fe20003800000 */
[----:B------:R-:W-:-:S03]  /*d170*/  PRMT R10, R30, 0x5410, R31 ;  /* 0x000054101e0a7816 */ /* 0x000fc6000000001f */
[----:B------:R-:W-:Y:S05]  /*d180*/  @P1 BRA `(.L_x_582) ;  /* 0x0000000800a01947 */ /* 0x000fea0003800000 */
[----:B------:R1:W5:Y:S01]  /*d190*/  LDL R41, [R1+0x68] ;  /* 0x0000680001297983 */ /* 0x0003620000100800 */
[----:B------:R-:W2:Y:S01]  /*d1a0*/  LDC R5, c[0x0][0x3f4] ;  /* 0x0000fd00ff057b82 */ /* 0x000ea20000000800 */
[----:B------:R-:W-:Y:S01]  /*d1b0*/  BSSY B2, `(.L_x_583) ;  /* 0x000002c000027945 */ /* 0x000fe20003800000 */
[-C--:B--2---:R-:W-:Y:S02]  /*d1c0*/  ISETP.GE.AND P0, PT, R216, R5.reuse, PT ;  /* 0x00000005d800720c */ /* 0x084fe40003f06270 */
[-C--:B------:R-:W-:Y:S02]  /*d1d0*/  ISETP.GE.AND P1, PT, R221, R5.reuse, PT ;  /* 0x00000005dd00720c */ /* 0x080fe40003f26270 */
[-C--:B------:R-:W-:Y:S02]  /*d1e0*/  ISETP.GE.AND P2, PT, R220, R5.reuse, PT ;  /* 0x00000005dc00720c */ /* 0x080fe40003f46270 */
[----:B------:R-:W-:-:S07]  /*d1f0*/  ISETP.GE.AND P3, PT, R222, R5, PT ;  /* 0x00000005de00720c */ /* 0x000fce0003f66270 */
[----:B-1----:R-:W-:Y:S06]  /*d200*/  @P0 BRA `(.L_x_584) ;  /* 0x0000000000980947 */ /* 0x002fec0003800000 */
[----:B0----5:R-:W0:Y:S01]  /*d210*/  LDS.128 R4, [R41] ;  /* 0x0000000029047984 */ /* 0x021e220000000c00 */
[----:B------:R-:W-:Y:S02]  /*d220*/  HADD2.F32 R35, -RZ, R27.H0_H0 ;  /* 0x2000001bff237230 */ /* 0x000fe40000004100 */
[----:B------:R-:W-:Y:S02]  /*d230*/  HADD2.F32 R33, -RZ, R25.H0_H0 ;  /* 0x20000019ff217230 */ /* 0x000fe40000004100 */
[----:B------:R-:W-:Y:S02]  /*d240*/  HADD2.F32 R34, -RZ, R26.H0_H0 ;  /* 0x2000001aff227230 */ /* 0x000fe40000004100 */
[----:B------:R-:W-:Y:S02]  /*d250*/  HADD2.F32 R36, -RZ, R28.H0_H0 ;  /* 0x2000001cff247230 */ /* 0x000fe40000004100 */
[--C-:B0-----:R-:W-:Y:S02]  /*d260*/  HADD2.F32 R29, -RZ, R4.reuse.H0_H0 ;  /* 0x20000004ff1d7230 */ /* 0x101fe40000004100 */
[----:B------:R-:W-:-:S02]  /*d270*/  HADD2.F32 R4, -RZ, R4.H1_H1 ;  /* 0x30000004ff047230 */ /* 0x000fc40000004100 */
[--C-:B------:R-:W-:Y:S02]  /*d280*/  HADD2.F32 R30, -RZ, R5.reuse.H0_H0 ;  /* 0x20000005ff1e7230 */ /* 0x100fe40000004100 */
[----:B------:R-:W-:Y:S02]  /*d290*/  HADD2.F32 R5, -RZ, R5.H1_H1 ;  /* 0x30000005ff057230 */ /* 0x000fe40000004100 */
[C---:B------:R-:W-:Y:S01]  /*d2a0*/  FMUL.FTZ R38, R4.reuse, R35 ;  /* 0x0000002304267220 */ /* 0x040fe20000410000 */
[-C--:B------:R-:W-:Y:S01]  /*d2b0*/  FMUL.FTZ R4, R4, R33.reuse ;  /* 0x0000002104047220 */ /* 0x080fe20000410000 */
[--C-:B------:R-:W-:Y:S02]  /*d2c0*/  HADD2.F32 R31, -RZ, R6.reuse.H0_H0 ;  /* 0x20000006ff1f7230 */ /* 0x100fe40000004100 */
[----:B------:R-:W-:Y:S02]  /*d2d0*/  HADD2.F32 R32, -RZ, R7.H0_H0 ;  /* 0x20000007ff207230 */ /* 0x000fe40000004100 */
[----:B------:R-:W-:Y:S01]  /*d2e0*/  FMUL.FTZ R37, R5, R36 ;  /* 0x0000002405257220 */ /* 0x000fe20000410000 */
[C---:B------:R-:W-:Y:S01]  /*d2f0*/  FFMA.FTZ R38, R29.reuse, R33, -R38 ;  /* 0x000000211d267223 */ /* 0x040fe20000010826 */
[----:B------:R-:W-:Y:S01]  /*d300*/  FFMA.FTZ R35, R29, R35, R4 ;  /* 0x000000231d237223 */ /* 0x000fe20000010004 */
[----:B------:R-:W-:Y:S01]  /*d310*/  FMUL.FTZ R39, R5, R34 ;  /* 0x0000002205277220 */ /* 0x000fe20000410000 */
[----:B------:R-:W-:-:S02]  /*d320*/  HADD2.F32 R6, -RZ, R6.H1_H1 ;  /* 0x30000006ff067230 */ /* 0x000fc40000004100 */
[C---:B------:R-:W-:Y:S01]  /*d330*/  FFMA.FTZ R37, R30.reuse, R34, -R37 ;  /* 0x000000221e257223 */ /* 0x040fe20000010825 */
[----:B------:R-:W-:Y:S02]  /*d340*/  HADD2.F32 R7, -RZ, R7.H1_H1 ;  /* 0x30000007ff077230 */ /* 0x000fe40000004100 */
[----:B------:R-:W-:Y:S01]  /*d350*/  FFMA.FTZ R30, R30, R36, R39 ;  /* 0x000000241e1e7223 */ /* 0x000fe20000010027 */
[----:B------:R-:W-:Y:S02]  /*d360*/  HADD2.F32 R29, -RZ, R27.H1_H1 ;  /* 0x3000001bff1d7230 */ /* 0x000fe40000004100 */
[----:B------:R-:W-:Y:S02]  /*d370*/  HADD2.F32 R4, -RZ, R25.H1_H1 ;  /* 0x30000019ff047230 */ /* 0x000fe40000004100 */
[----:B------:R-:W-:Y:S02]  /*d380*/  HADD2.F32 R33, -RZ, R28.H1_H1 ;  /* 0x3000001cff217230 */ /* 0x000fe40000004100 */
[----:B------:R-:W-:Y:S01]  /*d390*/  FMUL.FTZ R34, R6, R29 ;  /* 0x0000001d06227220 */ /* 0x000fe20000410000 */
[----:B------:R-:W-:-:S02]  /*d3a0*/  HADD2.F32 R5, -RZ, R26.H1_H1 ;  /* 0x3000001aff057230 */ /* 0x000fc40000004100 */
[-C--:B------:R-:W-:Y:S01]  /*d3b0*/  FMUL.FTZ R36, R6, R4.reuse ;  /* 0x0000000406247220 */ /* 0x080fe20000410000 */
[----:B------:R-:W-:Y:S01]  /*d3c0*/  FMUL.FTZ R39, R7, R33 ;  /* 0x0000002107277220 */ /* 0x000fe20000410000 */
[----:B------:R-:W-:Y:S01]  /*d3d0*/  FFMA.FTZ R6, R31, R4, -R34 ;  /* 0x000000041f067223 */ /* 0x000fe20000010822 */
[----:B------:R-:W-:Y:S01]  /*d3e0*/  FMUL.FTZ R40, R7, R5 ;  /* 0x0000000507287220 */ /* 0x000fe20000410000 */
[----:B------:R-:W-:Y:S01]  /*d3f0*/  FFMA.FTZ R29, R31, R29, R36 ;  /* 0x0000001d1f1d7223 */ /* 0x000fe20000010024 */
[C---:B------:R-:W-:Y:S01]  /*d400*/  FFMA.FTZ R7, R32.reuse, R5, -R39 ;  /* 0x0000000520077223 */ /* 0x040fe20000010827 */
[----:B------:R-:W-:Y:S01]  /*d410*/  F2FP.F16.F32.PACK_AB R4, R35, R38 ;  /* 0x000000262304723e */ /* 0x000fe200000000ff */
[----:B------:R-:W-:Y:S01]  /*d420*/  FFMA.FTZ R40, R32, R33, R40 ;  /* 0x0000002120287223 */ /* 0x000fe20000010028 */
[----:B------:R-:W-:Y:S02]  /*d430*/  F2FP.F16.F32.PACK_AB R5, R30, R37 ;  /* 0x000000251e05723e */ /* 0x000fe400000000ff */
[----:B------:R-:W-:-:S02]  /*d440*/  F2FP.F16.F32.PACK_AB R6, R29, R6 ;  /* 0x000000061d06723e */ /* 0x000fc400000000ff */
[----:B------:R-:W-:-:S05]  /*d450*/  F2FP.F16.F32.PACK_AB R7, R40, R7 ;  /* 0x000000072807723e */ /* 0x000fca00000000ff */
[----:B------:R1:W-:Y:S02]  /*d460*/  STS.128 [R41], R4 ;  /* 0x0000000429007388 */ /* 0x0003e40000000c00 */
.L_x_584:
[----:B------:R-:W-:Y:S05]  /*d470*/  BSYNC B2 ;  /* 0x0000000000027941 */ /* 0x000fea0003800000 */
.L_x_583:
[----:B------:R-:W-:Y:S04]  /*d480*/  BSSY B2, `(.L_x_585) ;  /* 0x0000028000027945 */ /* 0x000fe80003800000 */
[----:B------:R-:W-:Y:S05]  /*d490*/  @P1 BRA `(.L_x_586) ;  /* 0x0000000000981947 */ /* 0x000fea0003800000 */
[----:B01---5:R-:W0:Y:S01]  /*d4a0*/  LDS.128 R4, [R41+0x4000] ;  /* 0x0040000029047984 */ /* 0x023e220000000c00 */
        /* <DEDUP_REMOVED lines=36> */
[----:B------:R2:W-:Y:S02]  /*d6f0*/  STS.128 [R41+0x4000], R4 ;  /* 0x0040000429007388 */ /* 0x0005e40000000c00 */
.L_x_586:
[----:B------:R-:W-:Y:S05]  /*d700*/  BSYNC B2 ;  /* 0x0000000000027941 */ /* 0x000fea0003800000 */
.L_x_585:
[----:B------:R-:W-:Y:S04]  /*d710*/  BSSY B2, `(.L_x_587) ;  /* 0x0000028000027945 */ /* 0x000fe80003800000 */
[----:B------:R-:W-:Y:S05]  /*d720*/  @P2 BRA `(.L_x_588) ;  /* 0x0000000000982947 */ /* 0x000fea0003800000 */
[----:B012--5:R-:W0:Y:S01]  /*d730*/  LDS.128 R4, [R41+0x8000] ;  /* 0x0080000029047984 */ /* 0x027e220000000c00 */
        /* <DEDUP_REMOVED lines=37> */
.L_x_588:
[----:B------:R-:W-:Y:S05]  /*d990*/  BSYNC B2 ;  /* 0x0000000000027941 */ /* 0x000fea0003800000 */
.L_x_587:
[----:B------:R-:W-:Y:S05]  /*d9a0*/  @P3 BRA `(.L_x_582) ;  /* 0x0000000000983947 */ /* 0x000fea0003800000 */
[----:B0123-5:R-:W0:Y:S01]  /*d9b0*/  LDS.128 R4, [R41+0xc000] ;  /* 0x00c0000029047984 */ /* 0x02fe220000000c00 */
        /* <DEDUP_REMOVED lines=37> */
.L_x_582:
[----:B------:R-:W-:Y:S05]  /*dc10*/  BSYNC B1 ;  /* 0x0000000000017941 */ /* 0x000fea0003800000 */
.L_x_581:
[----:B01234-:R-:W-:Y:S01]  /*dc20*/  VIADD R4, R224, 0x20 ;  /* 0x00000020e0047836 */ /* 0x01ffe20000000000 */
[----:B------:R-:W-:Y:S04]  /*dc30*/  BSSY B1, `(.L_x_589) ;  /* 0x00000ab000017945 */ /* 0x000fe80003800000 */
[----:B------:R-:W-:-:S13]  /*dc40*/  ISETP.GE.AND P0, PT, R4, R0, PT ;  /* 0x000000000400720c */ /* 0x000fda0003f06270 */
[----:B------:R-:W-:Y:S05]  /*dc50*/  @P0 BRA `(.L_x_590) ;  /* 0x0000000800a00947 */ /* 0x000fea0003800000 */
[----:B-----5:R0:W5:Y:S01]  /*dc60*/  LDL R41, [R1+0x68] ;  /* 0x0000680001297983 */ /* 0x0201620000100800 */
[----:B------:R-:W1:Y:S01]  /*dc70*/  LDC R5, c[0x0][0x3f4] ;  /* 0x0000fd00ff057b82 */ /* 0x000e620000000800 */
[----:B------:R-:W-:Y:S01]  /*dc80*/  BSSY B2, `(.L_x_591) ;  /* 0x000002c000027945 */ /* 0x000fe20003800000 */
[-C--:B-1----:R-:W-:Y:S02]  /*dc90*/  ISETP.GE.AND P0, PT, R216, R5.reuse, PT ;  /* 0x00000005d800720c */ /* 0x082fe40003f06270 */
[-C--:B------:R-:W-:Y:S02]  /*dca0*/  ISETP.GE.AND P1, PT, R221, R5.reuse, PT ;  /* 0x00000005dd00720c */ /* 0x080fe40003f26270 */
[-C--:B------:R-:W-:Y:S02]  /*dcb0*/  ISETP.GE.AND P2, PT, R220, R5.reuse, PT ;  /* 0x00000005dc00720c */ /* 0x080fe40003f46270 */
[----:B------:R-:W-:-:S07]  /*dcc0*/  ISETP.GE.AND P3, PT, R222, R5, PT ;  /* 0x00000005de00720c */ /* 0x000fce0003f66270 */
[----:B0-----:R-:W-:Y:S06]  /*dcd0*/  @P0 BRA `(.L_x_592) ;  /* 0x0000000000980947 */ /* 0x001fec0003800000 */
[----:B-----5:R-:W0:Y:S01]  /*dce0*/  LDS.128 R4, [R41+0x1000] ;  /* 0x0010000029047984 */ /* 0x020e220000000c00 */
[----:B------:R-:W-:Y:S02]  /*dcf0*/  HADD2.F32 R37, -RZ, R27.H0_H0 ;  /* 0x2000001bff257230 */ /* 0x000fe40000004100 */
[----:B------:R-:W-:Y:S02]  /*dd00*/  HADD2.F32 R35, -RZ, R25.H0_H0 ;  /* 0x20000019ff237230 */ /* 0x000fe40000004100 */
[----:B------:R-:W-:Y:S02]  /*dd10*/  HADD2.F32 R40, -RZ, R28.H0_H0 ;  /* 0x2000001cff287230 */ /* 0x000fe40000004100 */
[----:B------:R-:W-:Y:S02]  /*dd20*/  HADD2.F32 R38, -RZ, R26.H0_H0 ;  /* 0x2000001aff267230 */ /* 0x000fe40000004100 */
[----:B------:R-:W-:Y:S02]  /*dd30*/  HADD2.F32 R39, -RZ, R27.H1_H1 ;  /* 0x3000001bff277230 */ /* 0x000fe40000004100 */
[----:B------:R-:W-:-:S02]  /*dd40*/  HADD2.F32 R42, -RZ, R28.H1_H1 ;  /* 0x3000001cff2a7230 */ /* 0x000fc40000004100 */
[--C-:B0-----:R-:W-:Y:S02]  /*dd50*/  HADD2.F32 R29, -RZ, R4.reuse.H0_H0 ;  /* 0x20000004ff1d7230 */ /* 0x101fe40000004100 */
[----:B------:R-:W-:Y:S02]  /*dd60*/  HADD2.F32 R4, -RZ, R4.H1_H1 ;  /* 0x30000004ff047230 */ /* 0x000fe40000004100 */
[--C-:B------:R-:W-:Y:S02]  /*dd70*/  HADD2.F32 R30, -RZ, R5.reuse.H0_H0 ;  /* 0x20000005ff1e7230 */ /* 0x100fe40000004100 */
[----:B------:R-:W-:Y:S02]  /*dd80*/  HADD2.F32 R5, -RZ, R5.H1_H1 ;  /* 0x30000005ff057230 */ /* 0x000fe40000004100 */
[-C--:B------:R-:W-:Y:S01]  /*dd90*/  FMUL.FTZ R34, R37, R4.reuse ;  /* 0x0000000425227220 */ /* 0x080fe20000410000 */
[----:B------:R-:W-:Y:S01]  /*dda0*/  FMUL.FTZ R36, R35, R4 ;  /* 0x0000000423247220 */ /* 0x000fe20000410000 */
[----:B------:R-:W-:-:S02]  /*ddb0*/  HADD2.F32 R31, -RZ, R6.H0_H0 ;  /* 0x20000006ff1f7230 */ /* 0x000fc40000004100 */
[----:B------:R-:W-:Y:S01]  /*ddc0*/  FMUL.FTZ R33, R40, R5 ;  /* 0x0000000528217220 */ /* 0x000fe20000410000 */
[----:B------:R-:W-:Y:S01]  /*ddd0*/  FFMA.FTZ R4, R35, R29, -R34 ;  /* 0x0000001d23047223 */ /* 0x000fe20000010822 */
[--C-:B------:R-:W-:Y:S02]  /*dde0*/  HADD2.F32 R32, -RZ, R7.reuse.H0_H0 ;  /* 0x20000007ff207230 */ /* 0x100fe40000004100 */
[C---:B------:R-:W-:Y:S01]  /*ddf0*/  FMUL.FTZ R35, R38.reuse, R5 ;  /* 0x0000000526237220 */ /* 0x040fe20000410000 */
[----:B------:R-:W-:Y:S02]  /*de00*/  HADD2.F32 R6, -RZ, R6.H1_H1 ;  /* 0x30000006ff067230 */ /* 0x000fe40000004100 */
[----:B------:R-:W-:Y:S01]  /*de10*/  FFMA.FTZ R29, R37, R29, R36 ;  /* 0x0000001d251d7223 */ /* 0x000fe20000010024 */
[----:B------:R-:W-:Y:S02]  /*de20*/  HADD2.F32 R7, -RZ, R7.H1_H1 ;  /* 0x30000007ff077230 */ /* 0x000fe40000004100 */
[----:B------:R-:W-:Y:S01]  /*de30*/  FFMA.FTZ R5, R38, R30, -R33 ;  /* 0x0000001e26057223 */ /* 0x000fe20000010821 */
[----:B------:R-:W-:-:S02]  /*de40*/  HADD2.F32 R37, -RZ, R25.H1_H1 ;  /* 0x30000019ff257230 */ /* 0x000fc40000004100 */
[----:B------:R-:W-:Y:S01]  /*de50*/  FFMA.FTZ R30, R40, R30, R35 ;  /* 0x0000001e281e7223 */ /* 0x000fe20000010023 */
[----:B------:R-:W-:Y:S02]  /*de60*/  HADD2.F32 R38, -RZ, R26.H1_H1 ;  /* 0x3000001aff267230 */ /* 0x000fe40000004100 */
[-C--:B------:R-:W-:Y:S01]  /*de70*/  FMUL.FTZ R34, R39, R6.reuse ;  /* 0x0000000627227220 */ /* 0x080fe20000410000 */
[-C--:B------:R-:W-:Y:S01]  /*de80*/  FMUL.FTZ R33, R42, R7.reuse ;  /* 0x000000072a217220 */ /* 0x080fe20000410000 */
[----:B------:R-:W-:Y:S01]  /*de90*/  FMUL.FTZ R36, R37, R6 ;  /* 0x0000000625247220 */ /* 0x000fe20000410000 */
[----:B------:R-:W-:Y:S01]  /*dea0*/  F2FP.F16.F32.PACK_AB R4, R29, R4 ;  /* 0x000000041d04723e */ /* 0x000fe200000000ff */
[C---:B------:R-:W-:Y:S01]  /*deb0*/  FMUL.FTZ R35, R38.reuse, R7 ;  /* 0x0000000726237220 */ /* 0x040fe20000410000 */
[-C--:B------:R-:W-:Y:S01]  /*dec0*/  FFMA.FTZ R6, R37, R31.reuse, -R34 ;  /* 0x0000001f25067223 */ /* 0x080fe20000010822 */
[-C--:B------:R-:W-:Y:S01]  /*ded0*/  FFMA.FTZ R7, R38, R32.reuse, -R33 ;  /* 0x0000002026077223 */ /* 0x080fe20000010821 */
[----:B------:R-:W-:Y:S01]  /*dee0*/  FFMA.FTZ R31, R39, R31, R36 ;  /* 0x0000001f271f7223 */ /* 0x000fe20000010024 */
[----:B------:R-:W-:Y:S01]  /*def0*/  FFMA.FTZ R32, R42, R32, R35 ;  /* 0x000000202a207223 */ /* 0x000fe20000010023 */
[----:B------:R-:W-:-:S03]  /*df00*/  F2FP.F16.F32.PACK_AB R5, R30, R5 ;  /* 0x000000051e05723e */ /* 0x000fc600000000ff */
[----:B------:R-:W-:Y:S02]  /*df10*/  F2FP.F16.F32.PACK_AB R6, R31, R6 ;  /* 0x000000061f06723e */ /* 0x000fe400000000ff */
[----:B------:R-:W-:-:S05]  /*df20*/  F2FP.F16.F32.PACK_AB R7, R32, R7 ;  /* 0x000000072007723e */ /* 0x000fca00000000ff */
[----:B------:R0:W-:Y:S02]  /*df30*/  STS.128 [R41+0x1000], R4 ;  /* 0x0010000429007388 */ /* 0x0001e40000000c00 */
.L_x_592:
[----:B------:R-:W-:Y:S05]  /*df40*/  BSYNC B2 ;  /* 0x0000000000027941 */ /* 0x000fea0003800000 */
.L_x_591:
[----:B------:R-:W-:Y:S04]  /*df50*/  BSSY B2, `(.L_x_593) ;  /* 0x0000028000027945 */ /* 0x000fe80003800000 */
[----:B------:R-:W-:Y:S05]  /*df60*/  @P1 BRA `(.L_x_594) ;  /* 0x0000000000981947 */ /* 0x000fea0003800000 */
[----:B0----5:R-:W0:Y:S01]  /*df70*/  LDS.128 R4, [R41+0x5000] ;  /* 0x0050000029047984 */ /* 0x021e220000000c00 */
        /* <DEDUP_REMOVED lines=37> */
.L_x_594:
[----:B------:R-:W-:Y:S05]  /*e1d0*/  BSYNC B2 ;  /* 0x0000000000027941 */ /* 0x000fea0003800000 */
.L_x_593:
[----:B------:R-:W-:Y:S04]  /*e1e0*/  BSSY B2, `(.L_x_595) ;  /* 0x0000028000027945 */ /* 0x000fe80003800000 */
[----:B------:R-:W-:Y:S05]  /*e1f0*/  @P2 BRA `(.L_x_596) ;  /* 0x0000000000982947 */ /* 0x000fea0003800000 */
[----:B01---5:R-:W0:Y:S01]  /*e200*/  LDS.128 R4, [R41+0x9000] ;  /* 0x0090000029047984 */ /* 0x023e220000000c00 */
        /* <DEDUP_REMOVED lines=37> */
.L_x_596:
[----:B------:R-:W-:Y:S05]  /*e460*/  BSYNC B2 ;  /* 0x0000000000027941 */ /* 0x000fea0003800000 */
.L_x_595:
[----:B------:R-:W-:Y:S05]  /*e470*/  @P3 BRA `(.L_x_590) ;  /* 0x0000000000983947 */ /* 0x000fea0003800000 */
[----:B012--5:R-:W0:Y:S01]  /*e480*/  LDS.128 R4, [R41+0xd000] ;  /* 0x00d0000029047984 */ /* 0x027e220000000c00 */
        /* <DEDUP_REMOVED lines=37> */
.L_x_590:
[----:B------:R-:W-:Y:S05]  /*e6e0*/  BSYNC B1 ;  /* 0x0000000000017941 */ /* 0x000fea0003800000 */
.L_x_589:
[----:B0123--:R-:W-:Y:S01]  /*e6f0*/  IADD3 R4, R224, 0x40, RZ ;  /* 0x00000040e0047810 */ /* 0x00ffe20007ffe0ff */
[----:B------:R-:W-:Y:S03]  /*e700*/  BSSY B1, `(.L_x_597) ;  /* 0x00000ab000017945 */ /* 0x000fe60003800000 */
        /* <DEDUP_REMOVED lines=48> */
.L_x_600:
[----:B------:R-:W-:Y:S05]  /*ea10*/  BSYNC B2 ;  /* 0x0000000000027941 */ /* 0x000fea0003800000 */
.L_x_599:
        /* <DEDUP_REMOVED lines=40> */
.L_x_602:
[----:B------:R-:W-:Y:S05]  /*eca0*/  BSYNC B2 ;  /* 0x0000000000027941 */ /* 0x000fea0003800000 */
.L_x_601:
        /* <DEDUP_REMOVED lines=40> */
.L_x_604:
[----:B------:R-:W-:Y:S05]  /*ef30*/  BSYNC B2 ;  /* 0x0000000000027941 */ /* 0x000fea0003800000 */
.L_x_603:
        /* <DEDUP_REMOVED lines=39> */
.L_x_598:
[----:B------:R-:W-:Y:S05]  /*f1b0*/  BSYNC B1 ;  /* 0x0000000000017941 */ /* 0x000fea0003800000 */
.L_x_597:
[----:B0123--:R-:W-:-:S05]  /*f1c0*/  VIADD R5, R224, 0x60 ;  /* 0x00000060e0057836 */ /* 0x00ffca0000000000 */
[----:B------:R-:W-:-:S13]  /*f1d0*/  ISETP.GE.AND P0, PT, R5, R0, PT ;  /* 0x000000000500720c */ /* 0x000fda0003f06270 */
[----:B------:R-:W-:Y:S05]  /*f1e0*/  @P0 BRA `(.L_x_605) ;  /* 0x00000040008c0947 */ /* 0x000fea0003800000 */
[----:B------:R0:W5:Y:S01]  /*f1f0*/  LDL R38, [R1+0x68] ;  /* 0x0000680001267983 */ /* 0x0001620000100800 */
        /* <DEDUP_REMOVED lines=16> */
[-C--:B------:R-:W-:Y:S01]  /*f300*/  FMUL.FTZ R33, R36, R4.reuse ;  /* 0x0000000424217220 */ /* 0x080fe20000410000 */
[C---:B------:R-:W-:Y:S01]  /*f310*/  FMUL.FTZ R35, R34.reuse, R4 ;  /* 0x0000000422237220 */ /* 0x040fe20000410000 */
[----:B------:R-:W-:Y:S02]  /*f320*/  HADD2.F32 R30, -RZ, R6.H0_H0 ;  /* 0x20000006ff1e7230 */ /* 0x000fe40000004100 */
[-C--:B------:R-:W-:Y:S01]  /*f330*/  FMUL.FTZ R32, R39, R5.reuse ;  /* 0x0000000527207220 */ /* 0x080fe20000410000 */
[-C--:B------:R-:W-:Y:S01]  /*f340*/  FFMA.FTZ R4, R34, R0.reuse, -R33 ;  /* 0x0000000022047223 */ /* 0x080fe20000010821 */
[----:B------:R-:W-:Y:S01]  /*f350*/  FFMA.FTZ R35, R36, R0, R35 ;  /* 0x0000000024237223 */ /* 0x000fe20000010023 */
[----:B------:R-:W-:Y:S01]  /*f360*/  FMUL.FTZ R0, R37, R5 ;  /* 0x0000000525007220 */ /* 0x000fe20000410000 */
[----:B------:R-:W-:-:S02]  /*f370*/  HADD2.F32 R31, -RZ, R7.H0_H0 ;  /* 0x20000007ff1f7230 */ /* 0x000fc40000004100 */
[-C--:B------:R-:W-:Y:S01]  /*f380*/  FFMA.FTZ R5, R37, R29.reuse, -R32 ;  /* 0x0000001d25057223 */ /* 0x080fe20000010820 */
[----:B------:R-:W-:Y:S02]  /*f390*/  HADD2.F32 R6, -RZ, R6.H1_H1 ;  /* 0x30000006ff067230 */ /* 0x000fe40000004100 */
[----:B------:R-:W-:Y:S01]  /*f3a0*/  FFMA.FTZ R0, R39, R29, R0 ;  /* 0x0000001d27007223 */ /* 0x000fe20000010000 */
[----:B------:R-:W-:Y:S01]  /*f3b0*/  HADD2.F32 R7, -RZ, R7.H1_H1 ;  /* 0x30000007ff077230 */ /* 0x000fe20000004100 */
[----:B------:R-:W-:Y:S01]  /*f3c0*/  F2FP.F16.F32.PACK_AB R4, R35, R4 ;  /* 0x000000042304723e */ /* 0x000fe200000000ff */
[----:B------:R-:W-:Y:S02]  /*f3d0*/  HADD2.F32 R34, -RZ, R27.H1_H1 ;  /* 0x3000001bff227230 */ /* 0x000fe40000004100 */
[----:B------:R-:W-:Y:S01]  /*f3e0*/  HADD2.F32 R32, -RZ, R25.H1_H1 ;  /* 0x30000019ff207230 */ /* 0x000fe20000004100 */
[----:B------:R-:W-:Y:S01]  /*f3f0*/  F2FP.F16.F32.PACK_AB R5, R0, R5 ;  /* 0x000000050005723e */ /* 0x000fe200000000ff */
[----:B------:R-:W-:-:S02]  /*f400*/  HADD2.F32 R37, -RZ, R28.H1_H1 ;  /* 0x3000001cff257230 */ /* 0x000fc40000004100 */
[-C--:B------:R-:W-:Y:S01]  /*f410*/  FMUL.FTZ R25, R34, R6.reuse ;  /* 0x0000000622197220 */ /* 0x080fe20000410000 */
[----:B------:R-:W-:Y:S02]  /*f420*/  HADD2.F32 R33, -RZ, R26.H1_H1 ;  /* 0x3000001aff217230 */ /* 0x000fe40000004100 */
[C---:B------:R-:W-:Y:S01]  /*f430*/  FMUL.FTZ R27, R32.reuse, R6 ;  /* 0x00000006201b7220 */ /* 0x040fe20000410000 */
[-C--:B------:R-:W-:Y:S01]  /*f440*/  FMUL.FTZ R26, R37, R7.reuse ;  /* 0x00000007251a7220 */ /* 0x080fe20000410000 */
[-C--:B------:R-:W-:Y:S01]  /*f450*/  FFMA.FTZ R6, R32, R30.reuse, -R25 ;  /* 0x0000001e20067223 */ /* 0x080fe20000010819 */
[C---:B------:R-:W-:Y:S01]  /*f460*/  FMUL.FTZ R28, R33.reuse, R7 ;  /* 0x00000007211c7220 */ /* 0x040fe20000410000 */
[----:B------:R-:W-:Y:S01]  /*f470*/  FFMA.FTZ R27, R34, R30, R27 ;  /* 0x0000001e221b7223 */ /* 0x000fe2000001001b */
[-C--:B------:R-:W-:Y:S02]  /*f480*/  FFMA.FTZ R7, R33, R31.reuse, -R26 ;  /* 0x0000001f21077223 */ /* 0x080fe4000001081a */
[----:B------:R-:W-:-:S02]  /*f490*/  FFMA.FTZ R28, R37, R31, R28 ;  /* 0x0000001f251c7223 */ /* 0x000fc4000001001c */
[----:B------:R-:W-:-:S03]  /*f4a0*/  F2FP.F16.F32.PACK_AB R6, R27, R6 ;  /* 0x000000061b06723e */ /* 0x000fc600000000ff */
[----:B------:R-:W-:-:S05]  /*f4b0*/  F2FP.F16.F32.PACK_AB R7, R28, R7 ;  /* 0x000000071c07723e */ /* 0x000fca00000000ff */
[----:B------:R0:W-:Y:S02]  /*f4c0*/  STS.128 [R38+0x3000], R4 ;  /* 0x0030000426007388 */ /* 0x0001e40000000c00 */
.L_x_607:
[----:B------:R-:W-:Y:S05]  /*f4d0*/  BSYNC B1 ;  /* 0x0000000000017941 */ /* 0x000fea0003800000 */
.L_x_606:
[----:B------:R-:W-:Y:S04]  /*f4e0*/  BSSY B1, `(.L_x_608) ;  /* 0x0000028000017945 */ /* 0x000fe80003800000 */
[----:B------:R-:W-:Y:S05]  /*f4f0*/  @P1 BRA `(.L_x_609) ;  /* 0x0000000000981947 */ /* 0x000fea0003800000 */
[----:B0----5:R-:W0:Y:S01]  /*f500*/  LDS.128 R4, [R38+0x7000] ;  /* 0x0070000026047984 */ /* 0x021e220000000c00 */
        /* <DEDUP_REMOVED lines=37> */
.L_x_609:
[----:B------:R-:W-:Y:S05]  /*f760*/  BSYNC B1 ;  /* 0x0000000000017941 */ /* 0x000fea0003800000 */
.L_x_608:
        /* <DEDUP_REMOVED lines=40> */
.L_x_611:
[----:B------:R-:W-:Y:S05]  /*f9f0*/  BSYNC B1 ;  /* 0x0000000000017941 */ /* 0x000fea0003800000 */
.L_x_610:
        /* <DEDUP_REMOVED lines=38> */
[----:B------:R3:W-:Y:S01]  /*fc60*/  STS.128 [R38+0xf000], R4 ;  /* 0x00f0000426007388 */ /* 0x0007e20000000c00 */
[----:B------:R-:W-:Y:S05]  /*fc70*/  BRA `(.L_x_605) ;  /* 0x0000003400e87947 */ /* 0x000fea0003800000 */
.L_x_575:
[----:B------:R-:W-:-:S03]  /*fc80*/  UMOV UR4, 0xffffffff ;  /* 0xffffffff00047882 */ /* 0x000fc60000000000 */
[----:B------:R-:W-:Y:S05]  /*fc90*/  BRA.DIV UR4, `(.L_x_612) ;  /* 0x000001be04c07947 */ /* 0x000fea000b800000 */
[----:B------:R0:W1:Y:S04]  /*fca0*/  SHFL.IDX PT, R0, R24, RZ, 0x181f ;  /* 0x00181fff18007589 */ /* 0x00006800000e0000 */
[----:B------:R-:W2:Y:S04]  /*fcb0*/  SHFL.IDX PT, R28, R28, RZ, 0x181f ;  /* 0x00181fff1c1c7589 */ /* 0x000ea800000e0000 */
[----:B------:R0:W3:Y:S04]  /*fcc0*/  SHFL.IDX PT, R3, R29, RZ, 0x181f ;  /* 0x00181fff1d037589 */ /* 0x0000e800000e0000 */
[----:B------:R-:W4:Y:S02]  /*fcd0*/  SHFL.IDX PT, R30, R30, RZ, 0x181f ;  /* 0x00181fff1e1e7589 */ /* 0x000f2400000e0000 */
.L_x_862:
        /* <DEDUP_REMOVED lines=9> */
[----:B------:R-:W-:-:S02]  /*fd70*/  CS2R R8, SRZ ;  /* 0x0000000000087805 */ /* 0x000fc4000001ff00 */
[----:B------:R-:W-:Y:S02]  /*fd80*/  CS2R R12, SRZ ;  /* 0x00000000000c7805 */ /* 0x000fe4000001ff00 */
[----:B------:R-:W-:Y:S02]  /*fd90*/  CS2R R26, SRZ ;  /* 0x00000000001a7805 */ /* 0x000fe4000001ff00 */
[----:B0-----:R-:W-:-:S05]  /*fda0*/  CS2R R24, SRZ ;  /* 0x0000000000187805 */ /* 0x001fca000001ff00 */
[----:B------:R-:W-:Y:S05]  /*fdb0*/  @P0 BRA `(.L_x_614) ;  /* 0x0000000000600947 */ /* 0x000fea0003800000 */
[----:B------:R-:W-:Y:S01]  /*fdc0*/  ULDC UR4, c[0x0][0x3f4] ;  /* 0x0000fd0000047ab9 */ /* 0x000fe20000000800 */
[----:B------:R-:W-:Y:S01]  /*fdd0*/  ULDC.64 UR6, c[0x0][0x208] ;  /* 0x0000820000067ab9 */ /* 0x000fe20000000a00 */
[----:B------:R-:W-:Y:S02]  /*fde0*/  ISETP.GE.AND P4, PT, R16, UR4, PT ;  /* 0x0000000410007c0c */ /* 0x000fe4000bf86270 */
[----:B------:R-:W-:-:S11]  /*fdf0*/  ISETP.GE.AND P5, PT, R214, UR4, PT ;  /* 0x00000004d6007c0c */ /* 0x000fd6000bfa6270 */
[C---:B------:R-:W-:Y:S01]  /*fe00*/  @!P4 IMAD.SHL.U32 R21, R16.reuse, 0x2, RZ ;  /* 0x000000021015c824 */ /* 0x040fe200078e00ff */
[----:B------:R-:W-:Y:S02]  /*fe10*/  @!P4 SHF.L.U64.HI R7, R16, 0x1, R17 ;  /* 0x000000011007c819 */ /* 0x000fe40000010211 */
[----:B------:R-:W-:Y:S02]  /*fe20*/  @!P5 SHF.L.U32 R31, R212, 0x1, RZ ;  /* 0x00000001d41fd819 */ /* 0x000fe400000006ff */
[-C--:B--2---:R-:W-:Y:S02]  /*fe30*/  @!P4 IADD3 R4, P0, R28, R21.reuse, RZ ;  /* 0x000000151c04c210 */ /* 0x084fe40007f1e0ff */
[C---:B----4-:R-:W-:Y:S02]  /*fe40*/  @!P4 IADD3 R20, P1, R30.reuse, R21, RZ ;  /* 0x000000151e14c210 */ /* 0x050fe40007f3e0ff */
[-C--:B------:R-:W-:Y:S01]  /*fe50*/  @!P5 IADD3 R30, P3, R30, R31.reuse, RZ ;  /* 0x0000001f1e1ed210 */ /* 0x080fe20007f7e0ff */
[----:B-1----:R-:W-:Y:S01]  /*fe60*/  @!P4 IMAD.X R5, R0, 0x1, R7, P0 ;  /* 0x000000010005c824 */ /* 0x002fe200000e0607 */
[----:B------:R-:W-:Y:S01]  /*fe70*/  @!P5 SHF.L.U64.HI R6, R212, 0x1, R215 ;  /* 0x00000001d406d819 */ /* 0x000fe200000102d7 */
[----:B---3--:R-:W-:Y:S01]  /*fe80*/  @!P4 IMAD.X R21, R3, 0x1, R7, P1 ;  /* 0x000000010315c824 */ /* 0x008fe200008e0607 */
[----:B------:R-:W-:-:S02]  /*fe90*/  @!P5 IADD3 R28, P2, R28, R31, RZ ;  /* 0x0000001f1c1cd210 */ /* 0x000fc40007f5e0ff */
[----:B------:R-:W-:Y:S01]  /*fea0*/  CS2R R14, SRZ ;  /* 0x00000000000e7805 */ /* 0x000fe2000001ff00 */
[----:B------:R0:W5:Y:S01]  /*feb0*/  @!P4 LD.E.128 R8, desc[UR6][R4.64] ;  /* 0x000000060408c980 */ /* 0x000162000c101d00 */
[----:B------:R-:W-:Y:S01]  /*fec0*/  @!P5 IMAD.X R31, R3, 0x1, R6, P3 ;  /* 0x00000001031fd824 */ /* 0x000fe200018e0606 */
[----:B------:R-:W-:Y:S02]  /*fed0*/  @!P5 IADD3.X R29, R0, R6, RZ, P2, !PT ;  /* 0x00000006001dd210 */ /* 0x000fe400017fe4ff */
[----:B------:R-:W-:Y:S02]  /*fee0*/  CS2R R6, SRZ ;  /* 0x0000000000067805 */ /* 0x000fe4000001ff00 */
[----:B------:R-:W-:Y:S01]  /*fef0*/  CS2R R12, SRZ ;  /* 0x00000000000c7805 */ /* 0x000fe2000001ff00 */
[----:B------:R1:W5:Y:S01]  /*ff00*/  @!P4 LD.E.128 R24, desc[UR6][R20.64] ;  /* 0x000000061418c980 */ /* 0x000362000c101d00 */
[----:B0-----:R-:W-:-:S04]  /*ff10*/  CS2R R4, SRZ ;  /* 0x0000000000047805 */ /* 0x001fc8000001ff00 */
[----:B------:R1:W5:Y:S04]  /*ff20*/  @!P5 LD.E.128 R12, desc[UR6][R30.64] ;  /* 0x000000061e0cd980 */ /* 0x000368000c101d00 */
[----:B------:R1:W5:Y:S02]  /*ff30*/  @!P5 LD.E.128 R4, desc[UR6][R28.64] ;  /* 0x000000061c04d980 */ /* 0x000364000c101d00 */
.L_x_614:
[----:B------:R-:W-:Y:S05]  /*ff40*/  BSYNC B1 ;  /* 0x0000000000017941 */ /* 0x000fea0003800000 */
.L_x_613:
[----:B-1----:R-:W4:Y:S01]  /*ff50*/  LDL R31, [R1+0x84] ;  /* 0x00008400011f7983 */ /* 0x002f220000100800 */
[----:B---3-5:R-:W-:Y:S01]  /*ff60*/  MOV R3, R4 ;  /* 0x0000000400037202 */ /* 0x028fe20000000f00 */
[----:B--2---:R-:W-:Y:S01]  /*ff70*/  IMAD.MOV.U32 R28, RZ, RZ, R8 ;  /* 0x000000ffff1c7224 */ /* 0x004fe200078e0008 */
[----:B------:R-:W-:Y:S01]  /*ff80*/  SHF.R.U64 R38, R4, 0x10, R5 ;  /* 0x0000001004267819 */ /* 0x000fe20000001205 */
[----:B------:R-:W-:Y:S01]  /*ff90*/  IMAD.MOV.U32 R20, RZ, RZ, R10 ;  /* 0x000000ffff147224 */ /* 0x000fe200078e000a */
[----:B------:R-:W-:Y:S01]  /*ffa0*/  MOV R29, R9 ;  /* 0x00000009001d7202 */ /* 0x000fe20000000f00 */
[----:B------:R-:W-:Y:S01]  /*ffb0*/  IMAD.MOV.U32 R21, RZ, RZ, R11 ;  /* 0x000000ffff157224 */ /* 0x000fe200078e000b */
[--C-:B------:R-:W-:Y:S01]  /*ffc0*/  SHF.R.U64 R34, R8, 0x10, R9.reuse ;  /* 0x0000001008227819 */ /* 0x100fe20000001209 */
[----:B----4-:R-:W-:Y:S01]  /*ffd0*/  IMAD.MOV.U32 R30, RZ, RZ, R24 ;  /* 0x000000ffff1e7224 */ /* 0x010fe200078e0018 */
[----:B------:R-:W-:Y:S01]  /*ffe0*/  SHF.R.U32.HI R35, RZ, 0x10, R9 ;  /* 0x00000010ff237819 */ /* 0x000fe20000011609 */
[--C-:B------:R-:W-:Y:S01]  /*fff0*/  IMAD.MOV.U32 R9, RZ, RZ, R5.reuse ;  /* 0x000000ffff097224 */ /* 0x100fe200078e0005 */
[----:B------:R-:W-:Y:S01]  /*10000*/  SHF.R.U32.HI R39, RZ, 0x10, R5 ;  /* 0x00000010ff277819 */ /* 0x000fe20000011605 */
[----:B------:R-:W-:Y:S01]  /*10010*/  IMAD.MOV.U32 R5, RZ, RZ, R6 ;  /* 0x000000ffff057224 */ /* 0x000fe200078e0006 */
[----:B------:R-:W-:Y:S01]  /*10020*/  SHF.R.U64 R36, R10, 0x10, R11 ;  /* 0x000000100a247819 */ /* 0x000fe2000000120b */
[----:B------:R-:W-:Y:S01]  /*10030*/  IMAD.MOV.U32 R33, RZ, RZ, R25 ;  /* 0x000000ffff217224 */ /* 0x000fe200078e0019 */
[----:B------:R-:W-:Y:S01]  /*10040*/  SHF.R.U32.HI R37, RZ, 0x10, R11 ;  /* 0x00000010ff257819 */ /* 0x000fe2000001160b */
[----:B------:R-:W-:Y:S01]  /*10050*/  IMAD.MOV.U32 R11, RZ, RZ, R13 ;  /* 0x000000ffff0b7224 */ /* 0x000fe200078e000d */
[----:B------:R-:W-:Y:S01]  /*10060*/  SHF.R.U64 R40, R6, 0x10, R7 ;  /* 0x0000001006287819 */ /* 0x000fe20000001207 */
[----:B------:R-:W-:Y:S01]  /*10070*/  IMAD.MOV.U32 R6, RZ, RZ, R14 ;  /* 0x000000ffff067224 */ /* 0x000fe200078e000e */
[----:B------:R-:W-:Y:S01]  /*10080*/  SHF.R.U64 R42, R24, 0x10, R25 ;  /* 0x00000010182a7819 */ /* 0x000fe20000001219 */
[----:B------:R-:W-:Y:S01]  /*10090*/  IMAD.MOV.U32 R24, RZ, RZ, R27 ;  /* 0x000000ffff187224 */ /* 0x000fe200078e001b */
[----:B------:R-:W-:Y:S01]  /*100a0*/  MOV R8, R7 ;  /* 0x0000000700087202 */ /* 0x000fe20000000f00 */
[----:B------:R-:W-:Y:S01]  /*100b0*/  BSSY B1, `(.L_x_615) ;  /* 0x0000023000017945 */ /* 0x000fe20003800000 */
[----:B------:R-:W-:-:S02]  /*100c0*/  SHF.R.U32.HI R41, RZ, 0x10, R7 ;  /* 0x00000010ff297819 */ /* 0x000fc40000011607 */
[----:B------:R-:W-:Y:S02]  /*100d0*/  SHF.R.U32.HI R43, RZ, 0x10, R25 ;  /* 0x00000010ff2b7819 */ /* 0x000fe40000011619 */
[--C-:B------:R-:W-:Y:S02]  /*100e0*/  SHF.R.U64 R44, R26, 0x10, R27.reuse ;  /* 0x000000101a2c7819 */ /* 0x100fe4000000121b */
[----:B------:R-:W-:Y:S02]  /*100f0*/  SHF.R.U32.HI R45, RZ, 0x10, R27 ;  /* 0x00000010ff2d7819 */ /* 0x000fe4000001161b */
[----:B------:R-:W-:Y:S02]  /*10100*/  MOV R10, R12 ;  /* 0x0000000c000a7202 */ /* 0x000fe40000000f00 */
[--C-:B------:R-:W-:Y:S02]  /*10110*/  SHF.R.U64 R46, R12, 0x10, R13.reuse ;  /* 0x000000100c2e7819 */ /* 0x100fe4000000120d */
[----:B------:R-:W-:-:S02]  /*10120*/  SHF.R.U32.HI R47, RZ, 0x10, R13 ;  /* 0x00000010ff2f7819 */ /* 0x000fc4000001160d */
[----:B------:R-:W-:Y:S02]  /*10130*/  MOV R7, R15 ;  /* 0x0000000f00077202 */ /* 0x000fe40000000f00 */
[----:B------:R-:W-:Y:S02]  /*10140*/  PRMT R25, R28, 0x5410, R29 ;  /* 0x000054101c197816 */ /* 0x000fe4000000001d */
[--C-:B------:R-:W-:Y:S02]  /*10150*/  SHF.R.U64 R48, R14, 0x10, R15.reuse ;  /* 0x000000100e307819 */ /* 0x100fe4000000120f */
[----:B------:R-:W-:Y:S02]  /*10160*/  SHF.R.U32.HI R49, RZ, 0x10, R15 ;  /* 0x00000010ff317819 */ /* 0x000fe4000001160f */
[----:B------:R-:W-:Y:S02]  /*10170*/  PRMT R27, R20, 0x5410, R21 ;  /* 0x00005410141b7816 */ /* 0x000fe40000000015 */
[----:B------:R-:W-:-:S02]  /*10180*/  PRMT R29, R30, 0x5410, R33 ;  /* 0x000054101e1d7816 */ /* 0x000fc40000000021 */
[----:B------:R-:W-:Y:S02]  /*10190*/  PRMT R28, R36, 0x5410, R37 ;  /* 0x00005410241c7816 */ /* 0x000fe40000000025 */
        /* <DEDUP_REMOVED lines=8> */
[----:B------:R-:W-:-:S04]  /*10220*/  LEA.HI R0, R31, R31, RZ, 0x1 ;  /* 0x0000001f1f007211 */ /* 0x000fc800078f08ff */
[----:B------:R-:W-:-:S04]  /*10230*/  LOP3.LUT R0, R0, 0xfffffffe, RZ, 0xc0, !PT ;  /* 0xfffffffe00007812 */ /* 0x000fc800078ec0ff */
[----:B------:R-:W-:Y:S01]  /*10240*/  IADD3 R0, R31, -R0, RZ ;  /* 0x800000001f007210 */ /* 0x000fe20007ffe0ff */
[----:B------:R-:W-:Y:S01]  /*10250*/  IMAD.MOV.U32 R31, RZ, RZ, R26 ;  /* 0x000000ffff1f7224 */ /* 0x000fe200078e001a */
[----:B------:R-:W-:Y:S02]  /*10260*/  PRMT R26, R34, 0x5410, R35 ;  /* 0x00005410221a7816 */ /* 0x000fe40000000023 */
[----:B------:R-:W-:Y:S02]  /*10270*/  SHF.L.U32 R4, R0, 0x1f, RZ ;  /* 0x0000001f00047819 */ /* 0x000fe400000006ff */
[----:B------:R-:W-:Y:S02]  /*10280*/  VIMNMX R0, R32, 0x80, PT ;  /* 0x0000008020007848 */ /* 0x000fe40003fe0100 */
[----:B------:R-:W0:Y:S01]  /*10290*/  SYNCS.PHASECHK.TRANS64.TRYWAIT P0, [R23+URZ+0x38800], R4 ;  /* 0x03880004170075a7 */ /* 0x000e22000800017f */
[----:B------:R-:W-:Y:S02]  /*102a0*/  PRMT R31, R31, 0x5410, R24 ;  /* 0x000054101f1f7816 */ /* 0x000fe40000000018 */
[----:B------:R-:W-:-:S02]  /*102b0*/  PRMT R32, R44, 0x5410, R45 ;  /* 0x000054102c207816 */ /* 0x000fc4000000002d */
[----:B------:R-:W-:Y:S01]  /*102c0*/  ISETP.GE.AND P1, PT, R224, R0, PT ;  /* 0x00000000e000720c */ /* 0x000fe20003f26270 */
[----:B0-----:R-:W-:-:S12]  /*102d0*/  @!P0 BRA `(.L_x_616) ;  /* 0x000001b800a48947 */ /* 0x001fd80003800000 */
.L_x_863:
[----:B------:R-:W-:Y:S05]  /*102e0*/  BSYNC B1 ;  /* 0x0000000000017941 */ /* 0x000fea0003800000 */
.L_x_615:
[----:B------:R-:W-:Y:S01]  /*102f0*/  BSSY B1, `(.L_x_617) ;  /* 0x00000c0000017945 */ /* 0x000fe20003800000 */
[----:B------:R-:W-:-:S03]  /*10300*/  PRMT R24, R48, 0x5410, R49 ;  /* 0x0000541030187816 */ /* 0x000fc60000000031 */
[----:B------:R-:W-:Y:S05]  /*10310*/  @P1 BRA `(.L_x_618) ;  /* 0x0000000800f41947 */ /* 0x000fea0003800000 */
[----:B------:R1:W5:Y:S01]  /*10320*/  LDL R51, [R1+0x5c] ;  /* 0x00005c0001337983 */ /* 0x0003620000100800 */
[----:B------:R-:W2:Y:S01]  /*10330*/  LDC R33, c[0x0][0x3f4] ;  /* 0x0000fd00ff217b82 */ /* 0x000ea20000000800 */
[C---:B------:R-:W-:Y:S01]  /*10340*/  IMAD.SHL.U32 R52, R224.reuse, 0x40, RZ ;  /* 0x00000040e0347824 */ /* 0x040fe200078e00ff */
[----:B------:R-:W-:Y:S01]  /*10350*/  BSSY B2, `(.L_x_619) ;  /* 0x0000060000027945 */ /* 0x000fe20003800000 */
[----:B------:R-:W-:-:S03]  /*10360*/  IMAD.SHL.U32 R53, R224, 0x40, RZ ;  /* 0x00000040e0357824 */ /* 0x000fc600078e00ff */
[----:B------:R-:W-:Y:S02]  /*10370*/  LOP3.LUT R52, R52, 0x1c0, RZ, 0xc0, !PT ;  /* 0x000001c034347812 */ /* 0x000fe400078ec0ff */
[----:B------:R-:W-:Y:S02]  /*10380*/  LOP3.LUT R53, R53, 0x1c0, RZ, 0xc0, !PT ;  /* 0x000001c035357812 */ /* 0x000fe400078ec0ff */
[----:B------:R-:W-:Y:S02]  /*10390*/  SHF.R.U32.HI R52, RZ, 0x3, R52 ;  /* 0x00000003ff347819 */ /* 0x000fe40000011634 */
[-C--:B--2---:R-:W-:Y:S02]  /*103a0*/  ISETP.GE.AND P0, PT, R16, R33.reuse, PT ;  /* 0x000000211000720c */ /* 0x084fe40003f06270 */
[----:B------:R-:W-:-:S11]  /*103b0*/  ISETP.GE.AND P1, PT, R214, R33, PT ;  /* 0x00000021d600720c */ /* 0x000fd60003f26270 */
[----:B-1----:R-:W-:Y:S05]  /*103c0*/  @P0 BRA `(.L_x_620) ;  /* 0x0000000400600947 */ /* 0x002fea0003800000 */
[----:B------:R-:W0:Y:S04]  /*103d0*/  LDL R5, [R1+0x70] ;  /* 0x0000700001057983 */ /* 0x000e280000100800 */
[----:B------:R-:W2:Y:S01]  /*103e0*/  LDL R54, [R1+0x68] ;  /* 0x0000680001367983 */ /* 0x000ea20000100800 */
[----:B------:R-:W-:Y:S02]  /*103f0*/  HADD2.F32 R47, -RZ, R29.H0_H0 ;  /* 0x2000001dff2f7230 */ /* 0x000fe40000004100 */
[--C-:B------:R-:W-:Y:S02]  /*10400*/  HADD2.F32 R45, -RZ, R25.reuse.H0_H0 ;  /* 0x20000019ff2d7230 */ /* 0x100fe40000004100 */
[----:B------:R-:W-:Y:S02]  /*10410*/  HADD2.F32 R46, -RZ, R30.H0_H0 ;  /* 0x2000001eff2e7230 */ /* 0x000fe40000004100 */
[----:B------:R-:W-:Y:S01]  /*10420*/  HADD2.F32 R44, -RZ, R25.H1_H1 ;  /* 0x30000019ff2c7230 */ /* 0x000fe20000004100 */
[----:B0-----:R-:W-:-:S04]  /*10430*/  LEA.HI R4, R33, R5, RZ, 0x1d ;  /* 0x0000000521047211 */ /* 0x001fc800078fe8ff */
[----:B------:R-:W-:Y:S02]  /*10440*/  SHF.R.S32.HI R7, RZ, 0x1f, R4 ;  /* 0x0000001fff077819 */ /* 0x000fe40000011404 */
[----:B------:R-:W-:Y:S02]  /*10450*/  SHF.L.U32 R5, R4, 0x3, RZ ;  /* 0x0000000304057819 */ /* 0x000fe400000006ff */
[----:B------:R-:W-:Y:S02]  /*10460*/  LEA.HI R7, R7, R4, RZ, 0x3 ;  /* 0x0000000407077211 */ /* 0x000fe400078f18ff */
[----:B------:R-:W-:-:S03]  /*10470*/  LOP3.LUT R5, R53, 0x38, R5, 0xf8, !PT ;  /* 0x0000003835057812 */ /* 0x000fc600078ef805 */
[----:B------:R-:W-:Y:S01]  /*10480*/  IMAD.SHL.U32 R7, R7, 0x400, RZ ;  /* 0x0000040007077824 */ /* 0x000fe200078e00ff */
[----:B------:R-:W-:-:S04]  /*10490*/  LOP3.LUT R9, R5, R52, RZ, 0x3c, !PT ;  /* 0x0000003405097212 */ /* 0x000fc800078e3cff */
[----:B------:R-:W-:Y:S02]  /*104a0*/  LOP3.LUT R8, R7, 0x7fffe000, RZ, 0xc0, !PT ;  /* 0x7fffe00007087812 */ /* 0x000fe400078ec0ff */
[----:B--2---:R-:W0:Y:S02]  /*104b0*/  LDS.128 R4, [R54] ;  /* 0x0000000036047984 */ /* 0x004e240000000c00 */
[----:B-----5:R-:W-:-:S05]  /*104c0*/  IADD3 R8, R9, R8, R51 ;  /* 0x0000000809087210 */ /* 0x020fca0007ffe033 */
[----:B------:R-:W-:-:S05]  /*104d0*/  IMAD R34, R8, 0x2, R23 ;  /* 0x0000000208227824 */ /* 0x000fca00078e0217 */
[----:B------:R-:W1:Y:S01]  /*104e0*/  LDS.128 R8, [R34+0x14400] ;  /* 0x0144000022087984 */ /* 0x000e620000000c00 */
[--C-:B0-----:R-:W-:Y:S02]  /*104f0*/  HADD2.F32 R36, -RZ, R4.reuse.H0_H0 ;  /* 0x20000004ff247230 */ /* 0x101fe40000004100 */
[----:B------:R-:W-:Y:S02]  /*10500*/  HADD2.F32 R37, -RZ, R4.H1_H1 ;  /* 0x30000004ff257230 */ /* 0x000fe40000004100 */
[--C-:B------:R-:W-:Y:S02]  /*10510*/  HADD2.F32 R40, -RZ, R5.reuse.H0_H0 ;  /* 0x20000005ff287230 */ /* 0x100fe40000004100 */
[----:B------:R-:W-:Y:S02]  /*10520*/  HADD2.F32 R5, -RZ, R5.H1_H1 ;  /* 0x30000005ff057230 */ /* 0x000fe40000004100 */
[--C-:B------:R-:W-:Y:S02]  /*10530*/  HADD2.F32 R35, -RZ, R6.reuse.H0_H0 ;  /* 0x20000006ff237230 */ /* 0x100fe40000004100 */
[----:B------:R-:W-:-:S02]  /*10540*/  HADD2.F32 R6, -RZ, R6.H1_H1 ;  /* 0x30000006ff067230 */ /* 0x000fc40000004100 */
[--C-:B-1----:R-:W-:Y:S02]  /*10550*/  HADD2.F32 R38, -RZ, R8.reuse.H0_H0 ;  /* 0x20000008ff267230 */ /* 0x102fe40000004100 */
[--C-:B------:R-:W-:Y:S02]  /*10560*/  HADD2.F32 R41, -RZ, R9.reuse.H0_H0 ;  /* 0x20000009ff297230 */ /* 0x100fe40000004100 */
[----:B------:R-:W-:Y:S02]  /*10570*/  HADD2.F32 R42, -RZ, R9.H1_H1 ;  /* 0x30000009ff2a7230 */ /* 0x000fe40000004100 */
[C---:B------:R-:W-:Y:S01]  /*10580*/  FMUL.FTZ R9, R38.reuse, R47 ;  /* 0x0000002f26097220 */ /* 0x040fe20000410000 */
[----:B------:R-:W-:Y:S02]  /*10590*/  HADD2.F32 R39, -RZ, R8.H1_H1 ;  /* 0x30000008ff277230 */ /* 0x000fe40000004100 */
[----:B------:R-:W-:Y:S01]  /*105a0*/  FMUL.FTZ R49, R38, R45 ;  /* 0x0000002d26317220 */ /* 0x000fe20000410000 */
[----:B------:R-:W-:-:S02]  /*105b0*/  HADD2.F32 R38, -RZ, R26.H0_H0 ;  /* 0x2000001aff267230 */ /* 0x000fc40000004100 */
[C---:B------:R-:W-:Y:S01]  /*105c0*/  FFMA.FTZ R9, R36.reuse, R45, -R9 ;  /* 0x0000002d24097223 */ /* 0x040fe20000010809 */
[----:B------:R-:W-:Y:S02]  /*105d0*/  HADD2.F32 R45, -RZ, R29.H1_H1 ;  /* 0x3000001dff2d7230 */ /* 0x000fe40000004100 */
[C---:B------:R-:W-:Y:S01]  /*105e0*/  FMUL.FTZ R48, R39.reuse, R46 ;  /* 0x0000002e27307220 */ /* 0x040fe20000410000 */
[----:B------:R-:W-:Y:S01]  /*105f0*/  FFMA.FTZ R36, R36, R47, R49 ;  /* 0x0000002f24247223 */ /* 0x000fe20000010031 */
[-C--:B------:R-:W-:Y:S01]  /*10600*/  FMUL.FTZ R50, R39, R38.reuse ;  /* 0x0000002627327220 */ /* 0x080fe20000410000 */
[----:B------:R-:W-:Y:S02]  /*10610*/  HADD2.F32 R47, -RZ, R30.H1_H1 ;  /* 0x3000001eff2f7230 */ /* 0x000fe40000004100 */
[----:B------:R-:W-:Y:S01]  /*10620*/  FFMA.FTZ R38, R37, R38, -R48 ;  /* 0x0000002625267223 */ /* 0x000fe20000010830 */
[C---:B------:R-:W-:Y:S01]  /*10630*/  FMUL.FTZ R39, R41.reuse, R45 ;  /* 0x0000002d29277220 */ /* 0x040fe20000410000 */
[----:B------:R-:W-:Y:S01]  /*10640*/  FMUL.FTZ R48, R41, R44 ;  /* 0x0000002c29307220 */ /* 0x000fe20000410000 */
[----:B------:R-:W-:-:S02]  /*10650*/  HADD2.F32 R41, -RZ, R26.H1_H1 ;  /* 0x3000001aff297230 */ /* 0x000fc40000004100 */
[----:B------:R-:W-:Y:S01]  /*10660*/  FFMA.FTZ R37, R37, R46, R50 ;  /* 0x0000002e25257223 */ /* 0x000fe20000010032 */
[C---:B------:R-:W-:Y:S01]  /*10670*/  FFMA.FTZ R39, R40.reuse, R44, -R39 ;  /* 0x0000002c28277223 */ /* 0x040fe20000010827 */
[----:B------:R-:W-:Y:S01]  /*10680*/  FFMA.FTZ R40, R40, R45, R48 ;  /* 0x0000002d28287223 */ /* 0x000fe20000010030 */
[--C-:B------:R-:W-:Y:S02]  /*10690*/  HADD2.F32 R43, -RZ, R10.reuse.H0_H0 ;  /* 0x2000000aff2b7230 */ /* 0x100fe40000004100 */
[C---:B------:R-:W-:Y:S01]  /*106a0*/  FMUL.FTZ R48, R42.reuse, R47 ;  /* 0x0000002f2a307220 */ /* 0x040fe20000410000 */
[----:B------:R-:W-:Y:S02]  /*106b0*/  HADD2.F32 R46, -RZ, R31.H0_H0 ;  /* 0x2000001fff2e7230 */ /* 0x000fe40000004100 */
[-C--:B------:R-:W-:Y:S01]  /*106c0*/  FMUL.FTZ R42, R42, R41.reuse ;  /* 0x000000292a2a7220 */ /* 0x080fe20000410000 */
[----:B------:R-:W-:Y:S02]  /*106d0*/  HADD2.F32 R44, -RZ, R27.H0_H0 ;  /* 0x2000001bff2c7230 */ /* 0x000fe40000004100 */
[----:B------:R-:W-:Y:S01]  /*106e0*/  FFMA.FTZ R48, R5, R41, -R48 ;  /* 0x0000002905307223 */ /* 0x000fe20000010830 */
[----:B------:R-:W-:-:S02]  /*106f0*/  HADD2.F32 R10, -RZ, R10.H1_H1 ;  /* 0x3000000aff0a7230 */ /* 0x000fc40000004100 */
[C---:B------:R-:W-:Y:S01]  /*10700*/  FMUL.FTZ R50, R43.reuse, R46 ;  /* 0x0000002e2b327220 */ /* 0x040fe20000410000 */
[----:B------:R-:W-:Y:S02]  /*10710*/  HADD2.F32 R45, -RZ, R32.H0_H0 ;  /* 0x20000020ff2d7230 */ /* 0x000fe40000004100 */
[-C--:B------:R-:W-:Y:S01]  /*10720*/  FMUL.FTZ R43, R43, R44.reuse ;  /* 0x0000002c2b2b7220 */ /* 0x080fe20000410000 */
[----:B------:R-:W-:Y:S02]  /*10730*/  HADD2.F32 R41, -RZ, R28.H0_H0 ;  /* 0x2000001cff297230 */ /* 0x000fe40000004100 */
[----:B------:R-:W-:Y:S01]  /*10740*/  FFMA.FTZ R47, R5, R47, R42 ;  /* 0x0000002f052f7223 */ /* 0x000fe2000001002a */
[--C-:B------:R-:W-:Y:S02]  /*10750*/  HADD2.F32 R8, -RZ, R11.reuse.H0_H0 ;  /* 0x2000000bff087230 */ /* 0x100fe40000004100 */
[C---:B------:R-:W-:Y:S01]  /*10760*/  FMUL.FTZ R5, R10.reuse, R45 ;  /* 0x0000002d0a057220 */ /* 0x040fe20000410000 */
        /* <DEDUP_REMOVED lines=9> */
[----:B------:R-:W-:Y:S01]  /*10800*/  FMUL.FTZ R45, R8, R35 ;  /* 0x00000023082d7220 */ /* 0x000fe20000410000 */
[----:B------:R-:W-:Y:S02]  /*10810*/  HADD2.F32 R10, -RZ, R28.H1_H1 ;  /* 0x3000001cff0a7230 */ /* 0x000fe40000004100 */
[----:B------:R-:W-:Y:S01]  /*10820*/  FMUL.FTZ R6, R11, R42 ;  /* 0x0000002a0b067220 */ /* 0x000fe20000410000 */
[----:B------:R-:W-:-:S02]  /*10830*/  HADD2.F32 R4, -RZ, R7.H0_H0 ;  /* 0x20000007ff047230 */ /* 0x000fc40000004100 */
[-C--:B------:R-:W-:Y:S01]  /*10840*/  FMUL.FTZ R8, R8, R5.reuse ;  /* 0x0000000508087220 */ /* 0x080fe20000410000 */
[----:B------:R-:W-:Y:S02]  /*10850*/  HADD2.F32 R7, -RZ, R7.H1_H1 ;  /* 0x30000007ff077230 */ /* 0x000fe40000004100 */
[-C--:B------:R-:W-:Y:S01]  /*10860*/  FMUL.FTZ R49, R11, R10.reuse ;  /* 0x0000000a0b317220 */ /* 0x080fe20000410000 */
[C---:B------:R-:W-:Y:S01]  /*10870*/  FFMA.FTZ R45, R4.reuse, R5, -R45 ;  /* 0x00000005042d7223 */ /* 0x040fe2000001082d */
[----:B------:R-:W-:Y:S01]  /*10880*/  FFMA.FTZ R11, R4, R35, R8 ;  /* 0x00000023040b7223 */ /* 0x000fe20000010008 */
[C---:B------:R-:W-:Y:S01]  /*10890*/  FFMA.FTZ R46, R7.reuse, R10, -R6 ;  /* 0x0000000a072e7223 */ /* 0x040fe20000010806 */
[----:B------:R-:W-:Y:S01]  /*108a0*/  FFMA.FTZ R42, R7, R42, R49 ;  /* 0x0000002a072a7223 */ /* 0x000fe20000010031 */
[----:B------:R-:W-:Y:S02]  /*108b0*/  F2FP.F16.F32.PACK_AB R4, R38, R9 ;  /* 0x000000092604723e */ /* 0x000fe400000000ff */
[----:B------:R-:W-:-:S02]  /*108c0*/  F2FP.F16.F32.PACK_AB R5, R48, R39 ;  /* 0x000000273005723e */ /* 0x000fc400000000ff */
[----:B------:R-:W-:Y:S02]  /*108d0*/  F2FP.F16.F32.PACK_AB R6, R41, R50 ;  /* 0x000000322906723e */ /* 0x000fe400000000ff */
[----:B------:R-:W-:Y:S02]  /*108e0*/  F2FP.F16.F32.PACK_AB R7, R46, R45 ;  /* 0x0000002d2e07723e */ /* 0x000fe400000000ff */
[----:B------:R-:W-:Y:S02]  /*108f0*/  F2FP.F16.F32.PACK_AB R8, R37, R36 ;  /* 0x000000242508723e */ /* 0x000fe400000000ff */
[----:B------:R-:W-:Y:S01]  /*10900*/  F2FP.F16.F32.PACK_AB R9, R47, R40 ;  /* 0x000000282f09723e */ /* 0x000fe200000000ff */
[----:B------:R1:W-:Y:S01]  /*10910*/  STS.128 [R54], R4 ;  /* 0x0000000436007388 */ /* 0x0003e20000000c00 */
[----:B------:R-:W-:Y:S02]  /*10920*/  F2FP.F16.F32.PACK_AB R10, R44, R43 ;  /* 0x0000002b2c0a723e */ /* 0x000fe400000000ff */
[----:B------:R-:W-:-:S05]  /*10930*/  F2FP.F16.F32.PACK_AB R11, R42, R11 ;  /* 0x0000000b2a0b723e */ /* 0x000fca00000000ff */
[----:B------:R1:W-:Y:S02]  /*10940*/  STS.128 [R34+0x14400], R8 ;  /* 0x0144000822007388 */ /* 0x0003e40000000c00 */
.L_x_620:
[----:B------:R-:W-:Y:S05]  /*10950*/  BSYNC B2 ;  /* 0x0000000000027941 */ /* 0x000fea0003800000 */
.L_x_619:
[----:B------:R-:W-:Y:S05]  /*10960*/  @P1 BRA `(.L_x_618) ;  /* 0x0000000400601947 */ /* 0x000fea0003800000 */
[----:B01----:R-:W2:Y:S04]  /*10970*/  LDL R4, [R1+0x114] ;  /* 0x0001140001047983 */ /* 0x003ea80000100800 */
[----:B------:R-:W3:Y:S01]  /*10980*/  LDL R50, [R1+0x1b4] ;  /* 0x0001b40001327983 */ /* 0x000ee20000100800 */
[----:B------:R-:W-:Y:S02]  /*10990*/  HADD2.F32 R44, -RZ, R15.H0_H0 ;  /* 0x2000000fff2c7230 */ /* 0x000fe40000004100 */
[----:B------:R-:W-:Y:S02]  /*109a0*/  HADD2.F32 R43, -RZ, R3.H0_H0 ;  /* 0x20000003ff2b7230 */ /* 0x000fe40000004100 */
[----:B------:R-:W-:Y:S01]  /*109b0*/  HADD2.F32 R45, -RZ, R20.H0_H0 ;  /* 0x20000014ff2d7230 */ /* 0x000fe20000004100 */
[----:B--2---:R-:W-:-:S04]  /*109c0*/  LEA.HI R33, R33, R4, RZ, 0x1d ;  /* 0x0000000421217211 */ /* 0x004fc800078fe8ff */
[----:B------:R-:W-:Y:S02]  /*109d0*/  SHF.R.S32.HI R6, RZ, 0x1f, R33 ;  /* 0x0000001fff067819 */ /* 0x000fe40000011421 */
[----:B------:R-:W-:Y:S02]  /*109e0*/  SHF.L.U32 R4, R33, 0x3, RZ ;  /* 0x0000000321047819 */ /* 0x000fe400000006ff */
[----:B------:R-:W-:Y:S02]  /*109f0*/  LEA.HI R6, R6, R33, RZ, 0x3 ;  /* 0x0000002106067211 */ /* 0x000fe400078f18ff */
[----:B------:R-:W-:-:S03]  /*10a00*/  LOP3.LUT R4, R53, 0x38, R4, 0xf8, !PT ;  /* 0x0000003835047812 */ /* 0x000fc600078ef804 */
[----:B------:R-:W-:Y:S01]  /*10a10*/  IMAD.SHL.U32 R6, R6, 0x400, RZ ;  /* 0x0000040006067824 */ /* 0x000fe200078e00ff */
[----:B------:R-:W-:-:S04]  /*10a20*/  LOP3.LUT R9, R4, R52, RZ, 0x3c, !PT ;  /* 0x0000003404097212 */ /* 0x000fc800078e3cff */
[----:B------:R-:W-:Y:S02]  /*10a30*/  LOP3.LUT R8, R6, 0x7fffe000, RZ, 0xc0, !PT ;  /* 0x7fffe00006087812 */ /* 0x000fe400078ec0ff */
[----:B---3--:R-:W0:Y:S02]  /*10a40*/  LDS.128 R4, [R50] ;  /* 0x0000000032047984 */ /* 0x008e240000000c00 */
        /* <DEDUP_REMOVED lines=10> */
[----:B------:R-:W-:Y:S02]  /*10af0*/  HADD2.F32 R37, -RZ, R8.H1_H1 ;  /* 0x30000008ff257230 */ /* 0x000fe40000004100 */
[--C-:B------:R-:W-:Y:S02]  /*10b00*/  HADD2.F32 R40, -RZ, R9.reuse.H0_H0 ;  /* 0x20000009ff287230 */ /* 0x100fe40000004100 */
[C---:B------:R-:W-:Y:S01]  /*10b10*/  FMUL.FTZ R46, R36.reuse, R44 ;  /* 0x0000002c242e7220 */ /* 0x040fe20000410000 */
[----:B------:R-:W-:Y:S01]  /*10b20*/  FMUL.FTZ R48, R36, R43 ;  /* 0x0000002b24307220 */ /* 0x000fe20000410000 */
[----:B------:R-:W-:Y:S02]  /*10b30*/  HADD2.F32 R41, -RZ, R9.H1_H1 ;  /* 0x30000009ff297230 */ /* 0x000fe40000004100 */
[----:B------:R-:W-:Y:S01]  /*10b40*/  FMUL.FTZ R47, R37, R45 ;  /* 0x0000002d252f7220 */ /* 0x000fe20000410000 */
[----:B------:R-:W-:-:S02]  /*10b50*/  HADD2.F32 R36, -RZ, R12.H0_H0 ;  /* 0x2000000cff247230 */ /* 0x000fc40000004100 */
[C---:B------:R-:W-:Y:S01]  /*10b60*/  FFMA.FTZ R9, R35.reuse, R43, -R46 ;  /* 0x0000002b23097223 */ /* 0x040fe2000001082e */
[----:B------:R-:W-:Y:S02]  /*10b70*/  HADD2.F32 R46, -RZ, R15.H1_H1 ;  /* 0x3000000fff2e7230 */ /* 0x000fe40000004100 */
[----:B------:R-:W-:Y:S01]  /*10b80*/  FFMA.FTZ R35, R35, R44, R48 ;  /* 0x0000002c23237223 */ /* 0x000fe20000010030 */
[----:B------:R-:W-:Y:S02]  /*10b90*/  HADD2.F32 R43, -RZ, R3.H1_H1 ;  /* 0x30000003ff2b7230 */ /* 0x000fe40000004100 */
[-C--:B------:R-:W-:Y:S01]  /*10ba0*/  FMUL.FTZ R37, R37, R36.reuse ;  /* 0x0000002425257220 */ /* 0x080fe20000410000 */
[----:B------:R-:W-:Y:S01]  /*10bb0*/  FFMA.FTZ R36, R38, R36, -R47 ;  /* 0x0000002426247223 */ /* 0x000fe2000001082f */
[C---:B------:R-:W-:Y:S01]  /*10bc0*/  FMUL.FTZ R48, R40.reuse, R46 ;  /* 0x0000002e28307220 */ /* 0x040fe20000410000 */
[----:B------:R-:W-:Y:S02]  /*10bd0*/  HADD2.F32 R44, -RZ, R20.H1_H1 ;  /* 0x30000014ff2c7230 */ /* 0x000fe40000004100 */
[----:B------:R-:W-:Y:S01]  /*10be0*/  FMUL.FTZ R47, R40, R43 ;  /* 0x0000002b282f7220 */ /* 0x000fe20000410000 */
[----:B------:R-:W-:-:S02]  /*10bf0*/  HADD2.F32 R40, -RZ, R12.H1_H1 ;  /* 0x3000000cff287230 */ /* 0x000fc40000004100 */
[----:B------:R-:W-:Y:S01]  /*10c00*/  FFMA.FTZ R38, R38, R45, R37 ;  /* 0x0000002d26267223 */ /* 0x000fe20000010025 */
[C---:B------:R-:W-:Y:S01]  /*10c10*/  FFMA.FTZ R37, R39.reuse, R43, -R48 ;  /* 0x0000002b27257223 */ /* 0x040fe20000010830 */
[--C-:B------:R-:W-:Y:S02]  /*10c20*/  HADD2.F32 R42, -RZ, R10.reuse.H0_H0 ;  /* 0x2000000aff2a7230 */ /* 0x100fe40000004100 */
[----:B------:R-:W-:Y:S01]  /*10c30*/  FFMA.FTZ R39, R39, R46, R47 ;  /* 0x0000002e27277223 */ /* 0x000fe2000001002f */
[----:B------:R-:W-:Y:S02]  /*10c40*/  HADD2.F32 R45, -RZ, R21.H0_H0 ;  /* 0x20000015ff2d7230 */ /* 0x000fe40000004100 */
[C---:B------:R-:W-:Y:S01]  /*10c50*/  FMUL.FTZ R46, R41.reuse, R44 ;  /* 0x0000002c292e7220 */ /* 0x040fe20000410000 */
[----:B------:R-:W-:Y:S02]  /*10c60*/  HADD2.F32 R10, -RZ, R10.H1_H1 ;  /* 0x3000000aff0a7230 */ /* 0x000fe40000004100 */
[----:B------:R-:W-:Y:S01]  /*10c70*/  FMUL.FTZ R48, R41, R40 ;  /* 0x0000002829307220 */ /* 0x000fe20000410000 */
[----:B------:R-:W-:-:S02]  /*10c80*/  HADD2.F32 R43, -RZ, R13.H0_H0 ;  /* 0x2000000dff2b7230 */ /* 0x000fc40000004100 */
[C---:B------:R-:W-:Y:S01]  /*10c90*/  FFMA.FTZ R46, R5.reuse, R40, -R46 ;  /* 0x00000028052e7223 */ /* 0x040fe2000001082e */
[----:B------:R-:W-:Y:S02]  /*10ca0*/  HADD2.F32 R47, -RZ, R24.H0_H0 ;  /* 0x20000018ff2f7230 */ /* 0x000fe40000004100 */
[C---:B------:R-:W-:Y:S01]  /*10cb0*/  FMUL.FTZ R49, R42.reuse, R45 ;  /* 0x0000002d2a317220 */ /* 0x040fe20000410000 */
[----:B------:R-:W-:Y:S02]  /*10cc0*/  HADD2.F32 R41, -RZ, R14.H0_H0 ;  /* 0x2000000eff297230 */ /* 0x000fe40000004100 */
[----:B------:R-:W-:Y:S01]  /*10cd0*/  FFMA.FTZ R48, R5, R44, R48 ;  /* 0x0000002c05307223 */ /* 0x000fe20000010030 */
[----:B------:R-:W-:Y:S01]  /*10ce0*/  FMUL.FTZ R42, R42, R43 ;  /* 0x0000002b2a2a7220 */ /* 0x000fe20000410000 */
[----:B------:R-:W-:Y:S01]  /*10cf0*/  FMUL.FTZ R5, R10, R47 ;  /* 0x0000002f0a057220 */ /* 0x000fe20000410000 */
[----:B------:R-:W-:Y:S01]  /*10d00*/  FFMA.FTZ R49, R34, R43, -R49 ;  /* 0x0000002b22317223 */ /* 0x000fe20000010831 */
[----:B------:R-:W-:-:S02]  /*10d10*/  HADD2.F32 R8, -RZ, R11.H0_H0 ;  /* 0x2000000bff087230 */ /* 0x000fc40000004100 */
[----:B------:R-:W-:Y:S01]  /*10d20*/  FFMA.FTZ R42, R34, R45, R42 ;  /* 0x0000002d222a7223 */ /* 0x000fe2000001002a */
[-C--:B------:R-:W-:Y:S01]  /*10d30*/  FMUL.FTZ R43, R10, R41.reuse ;  /* 0x000000290a2b7220 */ /* 0x080fe20000410000 */
[C---:B------:R-:W-:Y:S01]  /*10d40*/  FFMA.FTZ R40, R6.reuse, R41, -R5 ;  /* 0x0000002906287223 */ /* 0x040fe20000010805 */
[----:B------:R-:W-:Y:S02]  /*10d50*/  HADD2.F32 R11, -RZ, R11.H1_H1 ;  /* 0x3000000bff0b7230 */ /* 0x000fe40000004100 */
[----:B------:R-:W-:Y:S02]  /*10d60*/  HADD2.F32 R41, -RZ, R21.H1_H1 ;  /* 0x30000015ff297230 */ /* 0x000fe40000004100 */
[----:B------:R-:W-:Y:S01]  /*10d70*/  FFMA.FTZ R43, R6, R47, R43 ;  /* 0x0000002f062b7223 */ /* 0x000fe2000001002b */
[----:B------:R-:W-:Y:S02]  /*10d80*/  HADD2.F32 R34, -RZ, R24.H1_H1 ;  /* 0x30000018ff227230 */ /* 0x000fe40000004100 */
[----:B------:R-:W-:-:S02]  /*10d90*/  HADD2.F32 R5, -RZ, R13.H1_H1 ;  /* 0x3000000dff057230 */ /* 0x000fc40000004100 */
[C---:B------:R-:W-:Y:S01]  /*10da0*/  FMUL.FTZ R45, R8.reuse, R41 ;  /* 0x00000029082d7220 */ /* 0x040fe20000410000 */
[----:B------:R-:W-:Y:S02]  /*10db0*/  HADD2.F32 R10, -RZ, R14.H1_H1 ;  /* 0x3000000eff0a7230 */ /* 0x000fe40000004100 */
[C---:B------:R-:W-:Y:S01]  /*10dc0*/  FMUL.FTZ R6, R11.reuse, R34 ;  /* 0x000000220b067220 */ /* 0x040fe20000410000 */
[--C-:B------:R-:W-:Y:S02]  /*10dd0*/  HADD2.F32 R4, -RZ, R7.reuse.H0_H0 ;  /* 0x20000007ff047230 */ /* 0x100fe40000004100 */
[-C--:B------:R-:W-:Y:S01]  /*10de0*/  FMUL.FTZ R8, R8, R5.reuse ;  /* 0x0000000508087220 */ /* 0x080fe20000410000 */
[----:B------:R-:W-:Y:S02]  /*10df0*/  HADD2.F32 R7, -RZ, R7.H1_H1 ;  /* 0x30000007ff077230 */ /* 0x000fe40000004100 */
[-C--:B------:R-:W-:Y:S01]  /*10e00*/  FMUL.FTZ R47, R11, R10.reuse ;  /* 0x0000000a0b2f7220 */ /* 0x080fe20000410000 */
[C---:B------:R-:W-:Y:S01]  /*10e10*/  FFMA.FTZ R45, R4.reuse, R5, -R45 ;  /* 0x00000005042d7223 */ /* 0x040fe2000001082d */
[----:B------:R-:W-:Y:S01]  /*10e20*/  FFMA.FTZ R11, R4, R41, R8 ;  /* 0x00000029040b7223 */ /* 0x000fe20000010008 */
[C---:B------:R-:W-:Y:S01]  /*10e30*/  FFMA.FTZ R44, R7.reuse, R10, -R6 ;  /* 0x0000000a072c7223 */ /* 0x040fe20000010806 */
[----:B------:R-:W-:Y:S01]  /*10e40*/  FFMA.FTZ R34, R7, R34, R47 ;  /* 0x0000002207227223 */ /* 0x000fe2000001002f */
[----:B------:R-:W-:-:S02]  /*10e50*/  F2FP.F16.F32.PACK_AB R4, R36, R9 ;  /* 0x000000092404723e */ /* 0x000fc400000000ff */
[----:B------:R-:W-:Y:S02]  /*10e60*/  F2FP.F16.F32.PACK_AB R5, R46, R37 ;  /* 0x000000252e05723e */ /* 0x000fe400000000ff */
[----:B------:R-:W-:Y:S02]  /*10e70*/  F2FP.F16.F32.PACK_AB R6, R40, R49 ;  /* 0x000000312806723e */ /* 0x000fe400000000ff */
[----:B------:R-:W-:Y:S02]  /*10e80*/  F2FP.F16.F32.PACK_AB R7, R44, R45 ;  /* 0x0000002d2c07723e */ /* 0x000fe400000000ff */
[----:B------:R-:W-:Y:S02]  /*10e90*/  F2FP.F16.F32.PACK_AB R8, R38, R35 ;  /* 0x000000232608723e */ /* 0x000fe400000000ff */
[----:B------:R-:W-:Y:S01]  /*10ea0*/  F2FP.F16.F32.PACK_AB R9, R48, R39 ;  /* 0x000000273009723e */ /* 0x000fe200000000ff */
[----:B------:R2:W-:Y:S01]  /*10eb0*/  STS.128 [R50], R4 ;  /* 0x0000000432007388 */ /* 0x0005e20000000c00 */
[----:B------:R-:W-:-:S02]  /*10ec0*/  F2FP.F16.F32.PACK_AB R10, R43, R42 ;  /* 0x0000002a2b0a723e */ /* 0x000fc400000000ff */
[----:B------:R-:W-:-:S05]  /*10ed0*/  F2FP.F16.F32.PACK_AB R11, R34, R11 ;  /* 0x0000000b220b723e */ /* 0x000fca00000000ff */
[----:B------:R2:W-:Y:S02]  /*10ee0*/  STS.128 [R33+0x14400], R8 ;  /* 0x0144000821007388 */ /* 0x0005e40000000c00 */
.L_x_618:
[----:B------:R-:W-:Y:S05]  /*10ef0*/  BSYNC B1 ;  /* 0x0000000000017941 */ /* 0x000fea0003800000 */
.L_x_617:
[----:B012---:R-:W-:Y:S01]  /*10f00*/  IADD3 R4, R224, 0x20, RZ ;  /* 0x00000020e0047810 */ /* 0x007fe20007ffe0ff */
[----:B------:R-:W-:Y:S03]  /*10f10*/  BSSY B1, `(.L_x_621) ;  /* 0x00000c2000017945 */ /* 0x000fe60003800000 */
[----:B------:R-:W-:-:S13]  /*10f20*/  ISETP.GE.AND P0, PT, R4, R0, PT ;  /* 0x000000000400720c */ /* 0x000fda0003f06270 */
[----:B------:R-:W-:Y:S05]  /*10f30*/  @P0 BRA `(.L_x_622) ;  /* 0x0000000800fc0947 */ /* 0x000fea0003800000 */
[----:B-----5:R0:W5:Y:S01]  /*10f40*/  LDL R51, [R1+0x58] ;  /* 0x0000580001337983 */ /* 0x0201620000100800 */
[----:B------:R-:W1:Y:S01]  /*10f50*/  LDC R33, c[0x0][0x3f4] ;  /* 0x0000fd00ff217b82 */ /* 0x000e620000000800 */
[C---:B------:R-:W-:Y:S01]  /*10f60*/  VIADD R52, R224.reuse, 0x20 ;  /* 0x00000020e0347836 */ /* 0x040fe20000000000 */
[----:B------:R-:W-:Y:S01]  /*10f70*/  IADD3 R53, R224, 0x20, RZ ;  /* 0x00000020e0357810 */ /* 0x000fe20007ffe0ff */
[----:B------:R-:W-:Y:S02]  /*10f80*/  BSSY B2, `(.L_x_623) ;  /* 0x0000061000027945 */ /* 0x000fe40003800000 */
[----:B------:R-:W-:Y:S02]  /*10f90*/  IMAD.SHL.U32 R52, R52, 0x40, RZ ;  /* 0x0000004034347824 */ /* 0x000fe400078e00ff */
[----:B------:R-:W-:-:S03]  /*10fa0*/  IMAD.SHL.U32 R53, R53, 0x40, RZ ;  /* 0x0000004035357824 */ /* 0x000fc600078e00ff */
[----:B------:R-:W-:Y:S02]  /*10fb0*/  LOP3.LUT R52, R52, 0x1c0, RZ, 0xc0, !PT ;  /* 0x000001c034347812 */ /* 0x000fe400078ec0ff */
[----:B------:R-:W-:Y:S02]  /*10fc0*/  LOP3.LUT R53, R53, 0x1c0, RZ, 0xc0, !PT ;  /* 0x000001c035357812 */ /* 0x000fe400078ec0ff */
[----:B------:R-:W-:Y:S02]  /*10fd0*/  SHF.R.U32.HI R52, RZ, 0x3, R52 ;  /* 0x00000003ff347819 */ /* 0x000fe40000011634 */
[-C--:B-1----:R-:W-:Y:S02]  /*10fe0*/  ISETP.GE.AND P0, PT, R16, R33.reuse, PT ;  /* 0x000000211000720c */ /* 0x082fe40003f06270 */
[----:B------:R-:W-:-:S11]  /*10ff0*/  ISETP.GE.AND P1, PT, R214, R33, PT ;  /* 0x00000021d600720c */ /* 0x000fd60003f26270 */
[----:B0-----:R-:W-:Y:S05]  /*11000*/  @P0 BRA `(.L_x_624) ;  /* 0x0000000400600947 */ /* 0x001fea0003800000 */
[----:B------:R-:W2:Y:S04]  /*11010*/  LDL R4, [R1+0x70] ;  /* 0x0000700001047983 */ /* 0x000ea80000100800 */
[----:B------:R-:W3:Y:S01]  /*11020*/  LDL R54, [R1+0x1b0] ;  /* 0x0001b00001367983 */ /* 0x000ee20000100800 */
[----:B------:R-:W-:Y:S02]  /*11030*/  HADD2.F32 R48, -RZ, R29.H0_H0 ;  /* 0x2000001dff307230 */ /* 0x000fe40000004100 */
[----:B------:R-:W-:Y:S02]  /*11040*/  HADD2.F32 R46, -RZ, R25.H0_H0 ;  /* 0x20000019ff2e7230 */ /* 0x000fe40000004100 */
[----:B------:R-:W-:Y:S02]  /*11050*/  HADD2.F32 R49, -RZ, R30.H0_H0 ;  /* 0x2000001eff317230 */ /* 0x000fe40000004100 */
[----:B------:R-:W-:Y:S01]  /*11060*/  HADD2.F32 R50, -RZ, R29.H1_H1 ;  /* 0x3000001dff327230 */ /* 0x000fe20000004100 */
[----:B--2---:R-:W-:-:S04]  /*11070*/  LEA.HI R4, R33, R4, RZ, 0x1d ;  /* 0x0000000421047211 */ /* 0x004fc800078fe8ff */
[----:B------:R-:W-:Y:S01]  /*11080*/  SHF.R.S32.HI R7, RZ, 0x1f, R4 ;  /* 0x0000001fff077819 */ /* 0x000fe20000011404 */
[----:B------:R-:W-:-:S03]  /*11090*/  IMAD.SHL.U32 R5, R4, 0x8, RZ ;  /* 0x0000000804057824 */ /* 0x000fc600078e00ff */
[----:B------:R-:W-:Y:S02]  /*110a0*/  LEA.HI R7, R7, R4, RZ, 0x3 ;  /* 0x0000000407077211 */ /* 0x000fe400078f18ff */
[----:B------:R-:W-:Y:S02]  /*110b0*/  LOP3.LUT R4, R53, 0x38, R5, 0xf8, !PT ;  /* 0x0000003835047812 */ /* 0x000fe400078ef805 */
[----:B------:R-:W-:Y:S02]  /*110c0*/  SHF.L.U32 R7, R7, 0xa, RZ ;  /* 0x0000000a07077819 */ /* 0x000fe400000006ff */
[----:B------:R-:W-:Y:S02]  /*110d0*/  LOP3.LUT R8, R4, R52, RZ, 0x3c, !PT ;  /* 0x0000003404087212 */ /* 0x000fe400078e3cff */
        /* <DEDUP_REMOVED lines=13> */
[----:B------:R-:W-:Y:S02]  /*111b0*/  HADD2.F32 R42, -RZ, R9.H0_H0 ;  /* 0x20000009ff2a7230 */ /* 0x000fe40000004100 */
[-C--:B------:R-:W-:Y:S01]  /*111c0*/  FMUL.FTZ R45, R48, R5.reuse ;  /* 0x00000005302d7220 */ /* 0x080fe20000410000 */
[C---:B------:R-:W-:Y:S01]  /*111d0*/  FMUL.FTZ R47, R46.reuse, R5 ;  /* 0x000000052e2f7220 */ /* 0x040fe20000410000 */
[----:B------:R-:W-:Y:S02]  /*111e0*/  HADD2.F32 R44, -RZ, R10.H0_H0 ;  /* 0x2000000aff2c7230 */ /* 0x000fe40000004100 */
[----:B------:R-:W-:Y:S01]  /*111f0*/  FFMA.FTZ R5, R46, R38, -R45 ;  /* 0x000000262e057223 */ /* 0x000fe2000001082d */
[----:B------:R-:W-:-:S02]  /*11200*/  HADD2.F32 R45, -RZ, R26.H0_H0 ;  /* 0x2000001aff2d7230 */ /* 0x000fc40000004100 */
[----:B------:R-:W-:Y:S01]  /*11210*/  FFMA.FTZ R8, R48, R38, R47 ;  /* 0x0000002630087223 */ /* 0x000fe2000001002f */
[----:B------:R-:W-:Y:S02]  /*11220*/  HADD2.F32 R37, -RZ, R10.H1_H1 ;  /* 0x3000000aff257230 */ /* 0x000fe40000004100 */
[-C--:B------:R-:W-:Y:S01]  /*11230*/  FMUL.FTZ R10, R49, R41.reuse ;  /* 0x00000029310a7220 */ /* 0x080fe20000410000 */
[----:B------:R-:W-:Y:S02]  /*11240*/  HADD2.F32 R46, -RZ, R25.H1_H1 ;  /* 0x30000019ff2e7230 */ /* 0x000fe40000004100 */
[----:B------:R-:W-:Y:S01]  /*11250*/  FMUL.FTZ R38, R45, R41 ;  /* 0x000000292d267220 */ /* 0x000fe20000410000 */
[----:B------:R-:W-:Y:S02]  /*11260*/  HADD2.F32 R43, -RZ, R9.H1_H1 ;  /* 0x30000009ff2b7230 */ /* 0x000fe40000004100 */
[----:B------:R-:W-:Y:S01]  /*11270*/  FMUL.FTZ R41, R50, R42 ;  /* 0x0000002a32297220 */ /* 0x000fe20000410000 */
[----:B------:R-:W-:-:S02]  /*11280*/  HADD2.F32 R48, -RZ, R30.H1_H1 ;  /* 0x3000001eff307230 */ /* 0x000fc40000004100 */
[-C--:B------:R-:W-:Y:S01]  /*11290*/  FFMA.FTZ R10, R45, R39.reuse, -R10 ;  /* 0x000000272d0a7223 */ /* 0x080fe2000001080a */
[C---:B------:R-:W-:Y:S01]  /*112a0*/  FMUL.FTZ R45, R46.reuse, R42 ;  /* 0x0000002a2e2d7220 */ /* 0x040fe20000410000 */
[----:B------:R-:W-:Y:S01]  /*112b0*/  FFMA.FTZ R39, R49, R39, R38 ;  /* 0x0000002731277223 */ /* 0x000fe20000010026 */
[-C--:B------:R-:W-:Y:S01]  /*112c0*/  FFMA.FTZ R38, R46, R40.reuse, -R41 ;  /* 0x000000282e267223 */ /* 0x080fe20000010829 */
[----:B------:R-:W-:Y:S02]  /*112d0*/  HADD2.F32 R42, -RZ, R26.H1_H1 ;  /* 0x3000001aff2a7230 */ /* 0x000fe40000004100 */
[----:B------:R-:W-:Y:S01]  /*112e0*/  FMUL.FTZ R41, R48, R43 ;  /* 0x0000002b30297220 */ /* 0x000fe20000410000 */
[----:B------:R-:W-:Y:S02]  /*112f0*/  HADD2.F32 R49, -RZ, R31.H0_H0 ;  /* 0x2000001fff317230 */ /* 0x000fe40000004100 */
[----:B------:R-:W-:Y:S01]  /*11300*/  FFMA.FTZ R40, R50, R40, R45 ;  /* 0x0000002832287223 */ /* 0x000fe2000001002d */
[----:B------:R-:W-:-:S02]  /*11310*/  HADD2.F32 R47, -RZ, R27.H0_H0 ;  /* 0x2000001bff2f7230 */ /* 0x000fc40000004100 */
[C---:B------:R-:W-:Y:S01]  /*11320*/  FMUL.FTZ R43, R42.reuse, R43 ;  /* 0x0000002b2a2b7220 */ /* 0x040fe20000410000 */
[----:B------:R-:W-:Y:S01]  /*11330*/  FFMA.FTZ R41, R42, R36, -R41 ;  /* 0x000000242a297223 */ /* 0x000fe20000010829 */
[----:B------:R-:W-:Y:S02]  /*11340*/  HADD2.F32 R50, -RZ, R32.H0_H0 ;  /* 0x20000020ff327230 */ /* 0x000fe40000004100 */
[-C--:B------:R-:W-:Y:S01]  /*11350*/  FMUL.FTZ R42, R49, R44.reuse ;  /* 0x0000002c312a7220 */ /* 0x080fe20000410000 */
[----:B------:R-:W-:Y:S02]  /*11360*/  HADD2.F32 R46, -RZ, R28.H0_H0 ;  /* 0x2000001cff2e7230 */ /* 0x000fe40000004100 */
[----:B------:R-:W-:Y:S01]  /*11370*/  FMUL.FTZ R44, R47, R44 ;  /* 0x0000002c2f2c7220 */ /* 0x000fe20000410000 */
[----:B------:R-:W-:Y:S01]  /*11380*/  FFMA.FTZ R43, R48, R36, R43 ;  /* 0x00000024302b7223 */ /* 0x000fe2000001002b */
[----:B------:R-:W-:Y:S02]  /*11390*/  HADD2.F32 R9, -RZ, R11.H0_H0 ;  /* 0x2000000bff097230 */ /* 0x000fe40000004100 */
[----:B------:R-:W-:Y:S01]  /*113a0*/  FMUL.FTZ R45, R50, R37 ;  /* 0x00000025322d7220 */ /* 0x000fe20000410000 */
[----:B------:R-:W-:Y:S01]  /*113b0*/  FFMA.FTZ R44, R49, R35, R44 ;  /* 0x00000023312c7223 */ /* 0x000fe2000001002c */
[----:B------:R-:W-:-:S02]  /*113c0*/  HADD2.F32 R48, -RZ, R31.H1_H1 ;  /* 0x3000001fff307230 */ /* 0x000fc40000004100 */
[----:B------:R-:W-:Y:S01]  /*113d0*/  FFMA.FTZ R42, R47, R35, -R42 ;  /* 0x000000232f2a7223 */ /* 0x000fe2000001082a */
[----:B------:R-:W-:Y:S02]  /*113e0*/  HADD2.F32 R11, -RZ, R11.H1_H1 ;  /* 0x3000000bff0b7230 */ /* 0x000fe40000004100 */
[C---:B------:R-:W-:Y:S01]  /*113f0*/  FMUL.FTZ R37, R46.reuse, R37 ;  /* 0x000000252e257220 */ /* 0x040fe20000410000 */
[----:B------:R-:W-:Y:S02]  /*11400*/  HADD2.F32 R49, -RZ, R32.H1_H1 ;  /* 0x30000020ff317230 */ /* 0x000fe40000004100 */
[-C--:B------:R-:W-:Y:S01]  /*11410*/  FFMA.FTZ R45, R46, R6.reuse, -R45 ;  /* 0x000000062e2d7223 */ /* 0x080fe2000001082d */
[----:B------:R-:W-:Y:S02]  /*11420*/  HADD2.F32 R36, -RZ, R27.H1_H1 ;  /* 0x3000001bff247230 */ /* 0x000fe40000004100 */
[----:B------:R-:W-:Y:S01]  /*11430*/  FFMA.FTZ R37, R50, R6, R37 ;  /* 0x0000000632257223 */ /* 0x000fe20000010025 */
[----:B------:R-:W-:-:S02]  /*11440*/  HADD2.F32 R47, -RZ, R28.H1_H1 ;  /* 0x3000001cff2f7230 */ /* 0x000fc40000004100 */
[----:B------:R-:W-:Y:S01]  /*11450*/  FMUL.FTZ R35, R48, R9 ;  /* 0x0000000930237220 */ /* 0x000fe20000410000 */
[--C-:B------:R-:W-:Y:S02]  /*11460*/  HADD2.F32 R4, -RZ, R7.reuse.H0_H0 ;  /* 0x20000007ff047230 */ /* 0x100fe40000004100 */
[----:B------:R-:W-:Y:S01]  /*11470*/  FMUL.FTZ R6, R49, R11 ;  /* 0x0000000b31067220 */ /* 0x000fe20000410000 */
[----:B------:R-:W-:Y:S02]  /*11480*/  HADD2.F32 R7, -RZ, R7.H1_H1 ;  /* 0x30000007ff077230 */ /* 0x000fe40000004100 */
[C---:B------:R-:W-:Y:S01]  /*11490*/  FMUL.FTZ R9, R36.reuse, R9 ;  /* 0x0000000924097220 */ /* 0x040fe20000410000 */
[----:B------:R-:W-:Y:S01]  /*114a0*/  FMUL.FTZ R46, R47, R11 ;  /* 0x0000000b2f2e7220 */ /* 0x000fe20000410000 */
[----:B------:R-:W-:Y:S01]  /*114b0*/  FFMA.FTZ R35, R36, R4, -R35 ;  /* 0x0000000424237223 */ /* 0x000fe20000010823 */
[----:B------:R-:W-:Y:S01]  /*114c0*/  F2FP.F16.F32.PACK_AB R8, R39, R8 ;  /* 0x000000082708723e */ /* 0x000fe200000000ff */
[-C--:B------:R-:W-:Y:S01]  /*114d0*/  FFMA.FTZ R36, R47, R7.reuse, -R6 ;  /* 0x000000072f247223 */ /* 0x080fe20000010806 */
[----:B------:R-:W-:Y:S01]  /*114e0*/  FFMA.FTZ R11, R48, R4, R9 ;  /* 0x00000004300b7223 */ /* 0x000fe20000010009 */
        /* <DEDUP_REMOVED lines=8> */
[----:B------:R-:W-:-:S05]  /*11570*/  F2FP.F16.F32.PACK_AB R11, R46, R11 ;  /* 0x0000000b2e0b723e */ /* 0x000fca00000000ff */
[----:B------:R0:W-:Y:S02]  /*11580*/  STS.128 [R34+0x14400], R8 ;  /* 0x0144000822007388 */ /* 0x0001e40000000c00 */
.L_x_624:
[----:B------:R-:W-:Y:S05]  /*11590*/  BSYNC B2 ;  /* 0x0000000000027941 */ /* 0x000fea0003800000 */
.L_x_623:
[----:B------:R-:W-:Y:S05]  /*115a0*/  @P1 BRA `(.L_x_622) ;  /* 0x0000000400601947 */ /* 0x000fea0003800000 */
[----:B0-----:R-:W2:Y:S04]  /*115b0*/  LDL R4, [R1+0x114] ;  /* 0x0001140001047983 */ /* 0x001ea80000100800 */
[----:B------:R-:W3:Y:S01]  /*115c0*/  LDL R50, [R1+0x1ac] ;  /* 0x0001ac0001327983 */ /* 0x000ee20000100800 */
[----:B------:R-:W-:Y:S02]  /*115d0*/  HADD2.F32 R47, -RZ, R15.H0_H0 ;  /* 0x2000000fff2f7230 */ /* 0x000fe40000004100 */
[----:B------:R-:W-:Y:S02]  /*115e0*/  HADD2.F32 R45, -RZ, R3.H0_H0 ;  /* 0x20000003ff2d7230 */ /* 0x000fe40000004100 */
[----:B------:R-:W-:Y:S02]  /*115f0*/  HADD2.F32 R46, -RZ, R20.H0_H0 ;  /* 0x20000014ff2e7230 */ /* 0x000fe40000004100 */
[----:B------:R-:W-:-:S02]  /*11600*/  HADD2.F32 R44, -RZ, R12.H0_H0 ;  /* 0x2000000cff2c7230 */ /* 0x000fc40000004100 */
[----:B------:R-:W-:Y:S02]  /*11610*/  HADD2.F32 R49, -RZ, R15.H1_H1 ;  /* 0x3000000fff317230 */ /* 0x000fe40000004100 */
[----:B------:R-:W-:Y:S01]  /*11620*/  HADD2.F32 R48, -RZ, R24.H0_H0 ;  /* 0x20000018ff307230 */ /* 0x000fe20000004100 */
        /* <DEDUP_REMOVED lines=9> */
[----:B-----5:R-:W-:Y:S01]  /*116c0*/  IADD3 R8, R8, R9, R51 ;  /* 0x0000000908087210 */ /* 0x020fe20007ffe033 */
[----:B------:R-:W-:-:S04]  /*116d0*/  HADD2.F32 R51, -RZ, R20.H1_H1 ;  /* 0x30000014ff337230 */ /* 0x000fc80000004100 */
        /* <DEDUP_REMOVED lines=11> */
[-C--:B------:R-:W-:Y:S01]  /*11790*/  FMUL.FTZ R8, R47, R5.reuse ;  /* 0x000000052f087220 */ /* 0x080fe20000410000 */
[----:B------:R-:W-:Y:S02]  /*117a0*/  HADD2.F32 R36, -RZ, R10.H1_H1 ;  /* 0x3000000aff247230 */ /* 0x000fe40000004100 */
[----:B------:R-:W-:Y:S01]  /*117b0*/  FMUL.FTZ R10, R45, R5 ;  /* 0x000000052d0a7220 */ /* 0x000fe20000410000 */
[----:B------:R-:W-:-:S02]  /*117c0*/  HADD2.F32 R41, -RZ, R9.H0_H0 ;  /* 0x20000009ff297230 */ /* 0x000fc40000004100 */
[-C--:B------:R-:W-:Y:S01]  /*117d0*/  FFMA.FTZ R5, R45, R37.reuse, -R8 ;  /* 0x000000252d057223 */ /* 0x080fe20000010808 */
[-C--:B------:R-:W-:Y:S01]  /*117e0*/  FMUL.FTZ R45, R46, R40.reuse ;  /* 0x000000282e2d7220 */ /* 0x080fe20000410000 */
[----:B------:R-:W-:Y:S01]  /*117f0*/  FFMA.FTZ R8, R47, R37, R10 ;  /* 0x000000252f087223 */ /* 0x000fe2000001000a */
[----:B------:R-:W-:Y:S02]  /*11800*/  HADD2.F32 R47, -RZ, R3.H1_H1 ;  /* 0x30000003ff2f7230 */ /* 0x000fe40000004100 */
[C---:B------:R-:W-:Y:S01]  /*11810*/  FMUL.FTZ R37, R44.reuse, R40 ;  /* 0x000000282c257220 */ /* 0x040fe20000410000 */
[-C--:B------:R-:W-:Y:S01]  /*11820*/  FFMA.FTZ R10, R44, R38.reuse, -R45 ;  /* 0x000000262c0a7223 */ /* 0x080fe2000001082d */
[-C--:B------:R-:W-:Y:S01]  /*11830*/  FMUL.FTZ R40, R49, R41.reuse ;  /* 0x0000002931287220 */ /* 0x080fe20000410000 */
[----:B------:R-:W-:Y:S02]  /*11840*/  HADD2.F32 R42, -RZ, R9.H1_H1 ;  /* 0x30000009ff2a7230 */ /* 0x000fe40000004100 */
[----:B------:R-:W-:Y:S01]  /*11850*/  FMUL.FTZ R44, R47, R41 ;  /* 0x000000292f2c7220 */ /* 0x000fe20000410000 */
[----:B------:R-:W-:Y:S01]  /*11860*/  FFMA.FTZ R37, R46, R38, R37 ;  /* 0x000000262e257223 */ /* 0x000fe20000010025 */
[----:B------:R-:W-:-:S02]  /*11870*/  HADD2.F32 R41, -RZ, R12.H1_H1 ;  /* 0x3000000cff297230 */ /* 0x000fc40000004100 */
[-C--:B------:R-:W-:Y:S01]  /*11880*/  FFMA.FTZ R38, R47, R39.reuse, -R40 ;  /* 0x000000272f267223 */ /* 0x080fe20000010828 */
[----:B------:R-:W-:Y:S01]  /*11890*/  FFMA.FTZ R39, R49, R39, R44 ;  /* 0x0000002731277223 */ /* 0x000fe2000001002c */
[----:B------:R-:W-:Y:S02]  /*118a0*/  HADD2.F32 R46, -RZ, R21.H0_H0 ;  /* 0x20000015ff2e7230 */ /* 0x000fe40000004100 */
[-C--:B------:R-:W-:Y:S01]  /*118b0*/  FMUL.FTZ R40, R51, R42.reuse ;  /* 0x0000002a33287220 */ /* 0x080fe20000410000 */
[----:B------:R-:W-:Y:S02]  /*118c0*/  HADD2.F32 R44, -RZ, R13.H0_H0 ;  /* 0x2000000dff2c7230 */ /* 0x000fe40000004100 */
[C---:B------:R-:W-:Y:S01]  /*118d0*/  FMUL.FTZ R42, R41.reuse, R42 ;  /* 0x0000002a292a7220 */ /* 0x040fe20000410000 */
[----:B------:R-:W-:Y:S02]  /*118e0*/  HADD2.F32 R9, -RZ, R11.H0_H0 ;  /* 0x2000000bff097230 */ /* 0x000fe40000004100 */
[----:B------:R-:W-:Y:S01]  /*118f0*/  FMUL.FTZ R45, R46, R43 ;  /* 0x0000002b2e2d7220 */ /* 0x000fe20000410000 */
[----:B------:R-:W-:Y:S01]  /*11900*/  FFMA.FTZ R41, R41, R35, -R40 ;  /* 0x0000002329297223 */ /* 0x000fe20000010828 */
[----:B------:R-:W-:Y:S01]  /*11910*/  FMUL.FTZ R43, R44, R43 ;  /* 0x0000002b2c2b7220 */ /* 0x000fe20000410000 */
[----:B------:R-:W-:-:S02]  /*11920*/  HADD2.F32 R40, -RZ, R14.H0_H0 ;  /* 0x2000000eff287230 */ /* 0x000fc40000004100 */
[----:B------:R-:W-:Y:S01]  /*11930*/  FFMA.FTZ R42, R51, R35, R42 ;  /* 0x00000023332a7223 */ /* 0x000fe2000001002a */
[----:B------:R-:W-:Y:S01]  /*11940*/  FMUL.FTZ R35, R48, R36 ;  /* 0x0000002430237220 */ /* 0x000fe20000410000 */
[-C--:B------:R-:W-:Y:S01]  /*11950*/  FFMA.FTZ R43, R46, R34.reuse, R43 ;  /* 0x000000222e2b7223 */ /* 0x080fe2000001002b */
[----:B------:R-:W-:Y:S01]  /*11960*/  FFMA.FTZ R45, R44, R34, -R45 ;  /* 0x000000222c2d7223 */ /* 0x000fe2000001082d */
[----:B------:R-:W-:Y:S02]  /*11970*/  HADD2.F32 R46, -RZ, R21.H1_H1 ;  /* 0x30000015ff2e7230 */ /* 0x000fe40000004100 */
[C---:B------:R-:W-:Y:S01]  /*11980*/  FMUL.FTZ R47, R40.reuse, R36 ;  /* 0x00000024282f7220 */ /* 0x040fe20000410000 */
[----:B------:R-:W-:Y:S02]  /*11990*/  HADD2.F32 R11, -RZ, R11.H1_H1 ;  /* 0x3000000bff0b7230 */ /* 0x000fe40000004100 */
[----:B------:R-:W-:Y:S01]  /*119a0*/  FFMA.FTZ R34, R40, R6, -R35 ;  /* 0x0000000628227223 */ /* 0x000fe20000010823 */
[----:B------:R-:W-:-:S02]  /*119b0*/  HADD2.F32 R51, -RZ, R24.H1_H1 ;  /* 0x30000018ff337230 */ /* 0x000fc40000004100 */
[----:B------:R-:W-:Y:S01]  /*119c0*/  FFMA.FTZ R36, R48, R6, R47 ;  /* 0x0000000630247223 */ /* 0x000fe2000001002f */
[----:B------:R-:W-:Y:S02]  /*119d0*/  HADD2.F32 R40, -RZ, R13.H1_H1 ;  /* 0x3000000dff287230 */ /* 0x000fe40000004100 */
[----:B------:R-:W-:Y:S01]  /*119e0*/  FMUL.FTZ R35, R46, R9 ;  /* 0x000000092e237220 */ /* 0x000fe20000410000 */
[----:B------:R-:W-:Y:S02]  /*119f0*/  HADD2.F32 R49, -RZ, R14.H1_H1 ;  /* 0x3000000eff317230 */ /* 0x000fe40000004100 */
[----:B------:R-:W-:Y:S01]  /*11a00*/  FMUL.FTZ R6, R51, R11 ;  /* 0x0000000b33067220 */ /* 0x000fe20000410000 */
[--C-:B------:R-:W-:Y:S02]  /*11a10*/  HADD2.F32 R4, -RZ, R7.reuse.H0_H0 ;  /* 0x20000007ff047230 */ /* 0x100fe40000004100 */
[----:B------:R-:W-:Y:S01]  /*11a20*/  FMUL.FTZ R9, R40, R9 ;  /* 0x0000000928097220 */ /* 0x000fe20000410000 */
[----:B------:R-:W-:-:S02]  /*11a30*/  HADD2.F32 R7, -RZ, R7.H1_H1 ;  /* 0x30000007ff077230 */ /* 0x000fc40000004100 */
[----:B------:R-:W-:Y:S01]  /*11a40*/  FMUL.FTZ R44, R49, R11 ;  /* 0x0000000b312c7220 */ /* 0x000fe20000410000 */
[----:B------:R-:W-:Y:S01]  /*11a50*/  F2FP.F16.F32.PACK_AB R8, R37, R8 ;  /* 0x000000082508723e */ /* 0x000fe200000000ff */
[-C--:B------:R-:W-:Y:S01]  /*11a60*/  FFMA.FTZ R35, R40, R4.reuse, -R35 ;  /* 0x0000000428237223 */ /* 0x080fe20000010823 */
[----:B------:R-:W-:Y:S01]  /*11a70*/  FFMA.FTZ R11, R46, R4, R9 ;  /* 0x000000042e0b7223 */ /* 0x000fe20000010009 */
[-C--:B------:R-:W-:Y:S01]  /*11a80*/  FFMA.FTZ R40, R49, R7.reuse, -R6 ;  /* 0x0000000731287223 */ /* 0x080fe20000010806 */
[----:B------:R-:W-:Y:S01]  /*11a90*/  FFMA.FTZ R44, R51, R7, R44 ;  /* 0x00000007332c7223 */ /* 0x000fe2000001002c */
[----:B------:R-:W-:Y:S02]  /*11aa0*/  F2FP.F16.F32.PACK_AB R4, R10, R5 ;  /* 0x000000050a04723e */ /* 0x000fe400000000ff */
[----:B------:R-:W-:Y:S02]  /*11ab0*/  F2FP.F16.F32.PACK_AB R5, R41, R38 ;  /* 0x000000262905723e */ /* 0x000fe400000000ff */
[----:B------:R-:W-:-:S02]  /*11ac0*/  F2FP.F16.F32.PACK_AB R6, R34, R45 ;  /* 0x0000002d2206723e */ /* 0x000fc400000000ff */
[----:B------:R-:W-:Y:S02]  /*11ad0*/  F2FP.F16.F32.PACK_AB R7, R40, R35 ;  /* 0x000000232807723e */ /* 0x000fe400000000ff */
[----:B------:R-:W-:Y:S02]  /*11ae0*/  F2FP.F16.F32.PACK_AB R9, R42, R39 ;  /* 0x000000272a09723e */ /* 0x000fe400000000ff */
[----:B------:R-:W-:Y:S01]  /*11af0*/  F2FP.F16.F32.PACK_AB R10, R36, R43 ;  /* 0x0000002b240a723e */ /* 0x000fe200000000ff */
[----:B------:R1:W-:Y:S01]  /*11b00*/  STS.128 [R50], R4 ;  /* 0x0000000432007388 */ /* 0x0003e20000000c00 */
[----:B------:R-:W-:-:S05]  /*11b10*/  F2FP.F16.F32.PACK_AB R11, R44, R11 ;  /* 0x0000000b2c0b723e */ /* 0x000fca00000000ff */
[----:B------:R1:W-:Y:S02]  /*11b20*/  STS.128 [R33+0x14400], R8 ;  /* 0x0144000821007388 */ /* 0x0003e40000000c00 */
.L_x_622:
[----:B------:R-:W-:Y:S05]  /*11b30*/  BSYNC B1 ;  /* 0x0000000000017941 */ /* 0x000fea0003800000 */
.L_x_621:
[----:B01----:R-:W-:Y:S01]  /*11b40*/  VIADD R4, R224, 0x40 ;  /* 0x00000040e0047836 */ /* 0x003fe20000000000 */
[----:B------:R-:W-:Y:S04]  /*11b50*/  BSSY B1, `(.L_x_625) ;  /* 0x00000c2000017945 */ /* 0x000fe80003800000 */
[----:B------:R-:W-:-:S13]  /*11b60*/  ISETP.GE.AND P0, PT, R4, R0, PT ;  /* 0x000000000400720c */ /* 0x000fda0003f06270 */
[----:B------:R-:W-:Y:S05]  /*11b70*/  @P0 BRA `(.L_x_626) ;  /* 0x0000000800fc0947 */ /* 0x000fea0003800000 */
[----:B-----5:R0:W5:Y:S01]  /*11b80*/  LDL R51, [R1+0x54] ;  /* 0x0000540001337983 */ /* 0x0201620000100800 */
[----:B------:R-:W1:Y:S01]  /*11b90*/  LDC R33, c[0x0][0x3f4] ;  /* 0x0000fd00ff217b82 */ /* 0x000e620000000800 */
[C---:B------:R-:W-:Y:S01]  /*11ba0*/  IADD3 R52, R224.reuse, 0x40, RZ ;  /* 0x00000040e0347810 */ /* 0x040fe20007ffe0ff */
[----:B------:R-:W-:Y:S01]  /*11bb0*/  VIADD R53, R224, 0x40 ;  /* 0x00000040e0357836 */ /* 0x000fe20000000000 */
[----:B------:R-:W-:Y:S03]  /*11bc0*/  BSSY B2, `(.L_x_627) ;  /* 0x0000061000027945 */ /* 0x000fe60003800000 */
[----:B------:R-:W-:Y:S01]  /*11bd0*/  IMAD.SHL.U32 R52, R52, 0x40, RZ ;  /* 0x0000004034347824 */ /* 0x000fe200078e00ff */
[----:B------:R-:W-:-:S04]  /*11be0*/  SHF.L.U32 R53, R53, 0x6, RZ ;  /* 0x0000000635357819 */ /* 0x000fc800000006ff */
        /* <DEDUP_REMOVED lines=16> */
[----:B------:R-:W-:-:S03]  /*11cf0*/  LOP3.LUT R4, R53, 0x38, R5, 0xf8, !PT ;  /* 0x0000003835047812 */ /* 0x000fc600078ef805 */
[----:B------:R-:W-:Y:S01]  /*11d00*/  IMAD.SHL.U32 R7, R7, 0x400, RZ ;  /* 0x0000040007077824 */ /* 0x000fe200078e00ff */
[----:B------:R-:W-:-:S04]  /*11d10*/  LOP3.LUT R8, R4, R52, RZ, 0x3c, !PT ;  /* 0x0000003404087212 */ /* 0x000fc800078e3cff */
[----:B------:R-:W-:Y:S02]  /*11d20*/  LOP3.LUT R9, R7, 0x7fffe000, RZ, 0xc0, !PT ;  /* 0x7fffe00007097812 */ /* 0x000fe400078ec0ff */
[----:B---3--:R-:W0:Y:S02]  /*11d30*/  LDS.128 R4, [R54] ;  /* 0x0000000036047984 */ /* 0x008e240000000c00 */
[----:B-----5:R-:W-:-:S04]  /*11d40*/  IADD3 R8, R8, R9, R51 ;  /* 0x0000000908087210 */ /* 0x020fc80007ffe033 */
[----:B------:R-:W-:-:S05]  /*11d50*/  LEA R34, R8, R23, 0x1 ;  /* 0x0000001708227211 */ /* 0x000fca00078e08ff */
        /* <DEDUP_REMOVED lines=71> */
.L_x_628:
[----:B------:R-:W-:Y:S05]  /*121d0*/  BSYNC B2 ;  /* 0x0000000000027941 */ /* 0x000fea0003800000 */
.L_x_627:
        /* <DEDUP_REMOVED lines=18> */
[----:B-----5:R-:W-:Y:S01]  /*12300*/  IADD3 R8, R8, R9, R51 ;  /* 0x0000000908087210 */ /* 0x020fe20007ffe033 */
[----:B------:R-:W-:-:S03]  /*12310*/  HADD2.F32 R51, -RZ, R20.H1_H1 ;  /* 0x30000014ff337230 */ /* 0x000fc60000004100 */
        /* <DEDUP_REMOVED lines=69> */
.L_x_626:
[----:B------:R-:W-:Y:S05]  /*12770*/  BSYNC B1 ;  /* 0x0000000000017941 */ /* 0x000fea0003800000 */
.L_x_625:
[----:B01----:R-:W-:-:S05]  /*12780*/  VIADD R5, R224, 0x60 ;  /* 0x00000060e0057836 */ /* 0x003fca0000000000 */
[----:B------:R-:W-:-:S13]  /*12790*/  ISETP.GE.AND P0, PT, R5, R0, PT ;  /* 0x000000000500720c */ /* 0x000fda0003f06270 */
[----:B------:R-:W-:Y:S05]  /*127a0*/  @P0 BRA `(.L_x_605) ;  /* 0x0000000c001c0947 */ /* 0x000fea0003800000 */
[----:B------:R0:W5:Y:S01]  /*127b0*/  LDL R49, [R1+0x118] ;  /* 0x0001180001317983 */ /* 0x0001620000100800 */
[----:B------:R-:W1:Y:S01]  /*127c0*/  LDC R33, c[0x0][0x3f4] ;  /* 0x0000fd00ff217b82 */ /* 0x000e620000000800 */
[----:B-----5:R-:W-:Y:S01]  /*127d0*/  VIADD R51, R224, 0x60 ;  /* 0x00000060e0337836 */ /* 0x020fe20000000000 */
[----:B------:R-:W-:Y:S04]  /*127e0*/  BSSY B1, `(.L_x_629) ;  /* 0x000005f000017945 */ /* 0x000fe80003800000 */
[----:B------:R-:W-:-:S04]  /*127f0*/  SHF.L.U32 R51, R51, 0x6, RZ ;  /* 0x0000000633337819 */ /* 0x000fc800000006ff */
[----:B------:R-:W-:Y:S02]  /*12800*/  LOP3.LUT R51, R51, 0x1c0, RZ, 0xc0, !PT ;  /* 0x000001c033337812 */ /* 0x000fe400078ec0ff */
[-C--:B-1----:R-:W-:Y:S02]  /*12810*/  ISETP.GE.AND P0, PT, R16, R33.reuse, PT ;  /* 0x000000211000720c */ /* 0x082fe40003f06270 */
[----:B------:R-:W-:-:S11]  /*12820*/  ISETP.GE.AND P1, PT, R214, R33, PT ;  /* 0x00000021d600720c */ /* 0x000fd60003f26270 */
[----:B0-----:R-:W-:Y:S05]  /*12830*/  @P0 BRA `(.L_x_630) ;  /* 0x0000000400640947 */ /* 0x001fea0003800000 */
[----:B------:R-:W2:Y:S04]  /*12840*/  LDL R4, [R1+0x70] ;  /* 0x0000700001047983 */ /* 0x000ea80000100800 */
[----:B------:R-:W3:Y:S01]  /*12850*/  LDL R52, [R1+0x1a0] ;  /* 0x0001a00001347983 */ /* 0x000ee20000100800 */
[----:B------:R-:W-:Y:S01]  /*12860*/  SHF.R.U32.HI R7, RZ, 0x3, R51 ;  /* 0x00000003ff077819 */ /* 0x000fe20000011633 */
[----:B------:R-:W-:Y:S02]  /*12870*/  HADD2.F32 R46, -RZ, R29.H0_H0 ;  /* 0x2000001dff2e7230 */ /* 0x000fe40000004100 */
[----:B------:R-:W-:Y:S02]  /*12880*/  HADD2.F32 R44, -RZ, R25.H0_H0 ;  /* 0x20000019ff2c7230 */ /* 0x000fe40000004100 */
[----:B------:R-:W-:-:S02]  /*12890*/  HADD2.F32 R47, -RZ, R30.H0_H0 ;  /* 0x2000001eff2f7230 */ /* 0x000fc40000004100 */
[----:B------:R-:W-:Y:S02]  /*128a0*/  HADD2.F32 R45, -RZ, R26.H0_H0 ;  /* 0x2000001aff2d7230 */ /* 0x000fe40000004100 */
[----:B------:R-:W-:Y:S02]  /*128b0*/  HADD2.F32 R50, -RZ, R29.H1_H1 ;  /* 0x3000001dff327230 */ /* 0x000fe40000004100 */
        /* <DEDUP_REMOVED lines=10> */
[----:B------:R-:W-:-:S04]  /*12960*/  IADD3 R0, R0, R9, R49 ;  /* 0x0000000900007210 */ /* 0x000fc80007ffe031 */
        /* <DEDUP_REMOVED lines=11> */
[-C--:B------:R-:W-:Y:S01]  /*12a20*/  FMUL.FTZ R9, R46, R5.reuse ;  /* 0x000000052e097220 */ /* 0x080fe20000410000 */
[----:B------:R-:W-:Y:S02]  /*12a30*/  HADD2.F32 R39, -RZ, R8.H1_H1 ;  /* 0x30000008ff277230 */ /* 0x000fe40000004100 */
[----:B------:R-:W-:Y:S01]  /*12a40*/  FMUL.FTZ R43, R44, R5 ;  /* 0x000000052c2b7220 */ /* 0x000fe20000410000 */
[----:B------:R-:W-:Y:S01]  /*12a50*/  FMUL.FTZ R25, R50, R40 ;  /* 0x0000002832197220 */ /* 0x000fe20000410000 */
[----:B------:R-:W-:Y:S01]  /*12a60*/  FFMA.FTZ R5, R44, R36, -R9 ;  /* 0x000000242c057223 */ /* 0x000fe20000010809 */
[----:B------:R-:W-:Y:S01]  /*12a70*/  FMUL.FTZ R29, R48, R40 ;  /* 0x00000028301d7220 */ /* 0x000fe20000410000 */
[----:B------:R-:W-:Y:S01]  /*12a80*/  FFMA.FTZ R9, R46, R36, R43 ;  /* 0x000000242e097223 */ /* 0x000fe2000001002b */
[-C--:B------:R-:W-:Y:S01]  /*12a90*/  FMUL.FTZ R44, R47, R39.reuse ;  /* 0x000000272f2c7220 */ /* 0x080fe20000410000 */
[----:B------:R-:W-:Y:S01]  /*12aa0*/  FMUL.FTZ R46, R45, R39 ;  /* 0x000000272d2e7220 */ /* 0x000fe20000410000 */
[----:B------:R-:W-:-:S02]  /*12ab0*/  HADD2.F32 R43, -RZ, R30.H1_H1 ;  /* 0x3000001eff2b7230 */ /* 0x000fc40000004100 */
[-C--:B------:R-:W-:Y:S01]  /*12ac0*/  FFMA.FTZ R25, R48, R38.reuse, -R25 ;  /* 0x0000002630197223 */ /* 0x080fe20000010819 */
[-C--:B------:R-:W-:Y:S01]  /*12ad0*/  FFMA.FTZ R36, R45, R37.reuse, -R44 ;  /* 0x000000252d247223 */ /* 0x080fe2000001082c */
[----:B------:R-:W-:Y:S01]  /*12ae0*/  FFMA.FTZ R46, R47, R37, R46 ;  /* 0x000000252f2e7223 */ /* 0x000fe2000001002e */
[----:B------:R-:W-:Y:S02]  /*12af0*/  HADD2.F32 R37, -RZ, R26.H1_H1 ;  /* 0x3000001aff257230 */ /* 0x000fe40000004100 */
[----:B------:R-:W-:Y:S01]  /*12b00*/  FFMA.FTZ R29, R50, R38, R29 ;  /* 0x00000026321d7223 */ /* 0x000fe2000001001d */
[----:B------:R-:W-:Y:S02]  /*12b10*/  HADD2.F32 R42, -RZ, R10.H0_H0 ;  /* 0x2000000aff2a7230 */ /* 0x000fe40000004100 */
[-C--:B------:R-:W-:Y:S01]  /*12b20*/  FMUL.FTZ R26, R43, R41.reuse ;  /* 0x000000292b1a7220 */ /* 0x080fe20000410000 */
[----:B------:R-:W-:Y:S02]  /*12b30*/  HADD2.F32 R38, -RZ, R27.H0_H0 ;  /* 0x2000001bff267230 */ /* 0x000fe40000004100 */
[----:B------:R-:W-:Y:S01]  /*12b40*/  FMUL.FTZ R30, R37, R41 ;  /* 0x00000029251e7220 */ /* 0x000fe20000410000 */
[----:B------:R-:W-:-:S02]  /*12b50*/  HADD2.F32 R44, -RZ, R31.H0_H0 ;  /* 0x2000001fff2c7230 */ /* 0x000fc40000004100 */
[-C--:B------:R-:W-:Y:S01]  /*12b60*/  FFMA.FTZ R26, R37, R35.reuse, -R26 ;  /* 0x00000023251a7223 */ /* 0x080fe2000001081a */
[----:B------:R-:W-:Y:S02]  /*12b70*/  HADD2.F32 R10, -RZ, R10.H1_H1 ;  /* 0x3000000aff0a7230 */ /* 0x000fe40000004100 */
[-C--:B------:R-:W-:Y:S01]  /*12b80*/  FMUL.FTZ R39, R38, R42.reuse ;  /* 0x0000002a26277220 */ /* 0x080fe20000410000 */
[----:B------:R-:W-:Y:S02]  /*12b90*/  HADD2.F32 R48, -RZ, R32.H0_H0 ;  /* 0x20000020ff307230 */ /* 0x000fe40000004100 */
[----:B------:R-:W-:Y:S01]  /*12ba0*/  FMUL.FTZ R37, R44, R42 ;  /* 0x0000002a2c257220 */ /* 0x000fe20000410000 */
[----:B------:R-:W-:Y:S02]  /*12bb0*/  HADD2.F32 R40, -RZ, R28.H0_H0 ;  /* 0x2000001cff287230 */ /* 0x000fe40000004100 */
[----:B------:R-:W-:Y:S01]  /*12bc0*/  FFMA.FTZ R30, R43, R35, R30 ;  /* 0x000000232b1e7223 */ /* 0x000fe2000001001e */
[----:B------:R-:W-:-:S02]  /*12bd0*/  HADD2.F32 R8, -RZ, R11.H0_H0 ;  /* 0x2000000bff087230 */ /* 0x000fc40000004100 */
[----:B------:R-:W-:Y:S01]  /*12be0*/  FMUL.FTZ R35, R48, R10 ;  /* 0x0000000a30237220 */ /* 0x000fe20000410000 */
[-C--:B------:R-:W-:Y:S01]  /*12bf0*/  FFMA.FTZ R37, R38, R34.reuse, -R37 ;  /* 0x0000002226257223 */ /* 0x080fe20000010825 */
[----:B------:R-:W-:Y:S01]  /*12c00*/  FFMA.FTZ R39, R44, R34, R39 ;  /* 0x000000222c277223 */ /* 0x000fe20000010027 */
[C---:B------:R-:W-:Y:S01]  /*12c10*/  FMUL.FTZ R41, R40.reuse, R10 ;  /* 0x0000000a28297220 */ /* 0x040fe20000410000 */
[----:B------:R-:W-:Y:S02]  /*12c20*/  HADD2.F32 R11, -RZ, R11.H1_H1 ;  /* 0x3000000bff0b7230 */ /* 0x000fe40000004100 */
[----:B------:R-:W-:Y:S01]  /*12c30*/  FFMA.FTZ R10, R40, R6, -R35 ;  /* 0x00000006280a7223 */ /* 0x000fe20000010823 */
[----:B------:R-:W-:Y:S02]  /*12c40*/  HADD2.F32 R38, -RZ, R31.H1_H1 ;  /* 0x3000001fff267230 */ /* 0x000fe40000004100 */
[----:B------:R-:W-:Y:S02]  /*12c50*/  HADD2.F32 R34, -RZ, R27.H1_H1 ;  /* 0x3000001bff227230 */ /* 0x000fe40000004100 */
[----:B------:R-:W-:-:S02]  /*12c60*/  HADD2.F32 R43, -RZ, R32.H1_H1 ;  /* 0x30000020ff2b7230 */ /* 0x000fc40000004100 */
[----:B------:R-:W-:Y:S01]  /*12c70*/  FMUL.FTZ R27, R38, R8 ;  /* 0x00000008261b7220 */ /* 0x000fe20000410000 */
[----:B------:R-:W-:Y:S02]  /*12c80*/  HADD2.F32 R35, -RZ, R28.H1_H1 ;  /* 0x3000001cff237230 */ /* 0x000fe40000004100 */
[----:B------:R-:W-:Y:S01]  /*12c90*/  FFMA.FTZ R28, R48, R6, R41 ;  /* 0x00000006301c7223 */ /* 0x000fe20000010029 */
[--C-:B------:R-:W-:Y:S02]  /*12ca0*/  HADD2.F32 R4, -RZ, R7.reuse.H0_H0 ;  /* 0x20000007ff047230 */ /* 0x100fe40000004100 */
[C---:B------:R-:W-:Y:S01]  /*12cb0*/  FMUL.FTZ R31, R34.reuse, R8 ;  /* 0x00000008221f7220 */ /* 0x040fe20000410000 */
[----:B------:R-:W-:Y:S02]  /*12cc0*/  HADD2.F32 R7, -RZ, R7.H1_H1 ;  /* 0x30000007ff077230 */ /* 0x000fe40000004100 */
[-C--:B------:R-:W-:Y:S01]  /*12cd0*/  FMUL.FTZ R6, R43, R11.reuse ;  /* 0x0000000b2b067220 */ /* 0x080fe20000410000 */
[C---:B------:R-:W-:Y:S01]  /*12ce0*/  FMUL.FTZ R8, R35.reuse, R11 ;  /* 0x0000000b23087220 */ /* 0x040fe20000410000 */
[-C--:B------:R-:W-:Y:S01]  /*12cf0*/  FFMA.FTZ R27, R34, R4.reuse, -R27 ;  /* 0x00000004221b7223 */ /* 0x080fe2000001081b */
[----:B------:R-:W-:Y:S01]  /*12d00*/  FFMA.FTZ R11, R38, R4, R31 ;  /* 0x00000004260b7223 */ /* 0x000fe2000001001f */
[-C--:B------:R-:W-:Y:S01]  /*12d10*/  FFMA.FTZ R32, R35, R7.reuse, -R6 ;  /* 0x0000000723207223 */ /* 0x080fe20000010806 */
[----:B------:R-:W-:Y:S01]  /*12d20*/  FFMA.FTZ R34, R43, R7, R8 ;  /* 0x000000072b227223 */ /* 0x000fe20000010008 */
[----:B------:R-:W-:-:S02]  /*12d30*/  F2FP.F16.F32.PACK_AB R4, R36, R5 ;  /* 0x000000052404723e */ /* 0x000fc400000000ff */
[----:B------:R-:W-:Y:S02]  /*12d40*/  F2FP.F16.F32.PACK_AB R8, R46, R9 ;  /* 0x000000092e08723e */ /* 0x000fe400000000ff */
        /* <DEDUP_REMOVED lines=8> */
.L_x_630:
[----:B------:R-:W-:Y:S05]  /*12dd0*/  BSYNC B1 ;  /* 0x0000000000017941 */ /* 0x000fea0003800000 */
.L_x_629:
[----:B------:R-:W-:Y:S05]  /*12de0*/  @P1 BRA `(.L_x_605) ;  /* 0x00000004008c1947 */ /* 0x000fea0003800000 */
[----:B0-----:R-:W2:Y:S04]  /*12df0*/  LDL R0, [R1+0x11c] ;  /* 0x00011c0001007983 */ /* 0x001ea80000100800 */
[----:B------:R-:W3:Y:S01]  /*12e00*/  LDL R4, [R1+0x114] ;  /* 0x0001140001047983 */ /* 0x000ee20000100800 */
[----:B------:R-:W-:Y:S02]  /*12e10*/  SHF.R.S32.HI R5, RZ, 0x1f, R214 ;  /* 0x0000001fff057819 */ /* 0x000fe400000114d6 */
[----:B------:R-:W-:Y:S01]  /*12e20*/  SHF.R.U32.HI R7, RZ, 0x3, R51 ;  /* 0x00000003ff077819 */ /* 0x000fe20000011633 */
[----:B------:R-:W-:Y:S02]  /*12e30*/  HADD2.F32 R36, -RZ, R15.H0_H0 ;  /* 0x2000000fff247230 */ /* 0x000fe40000004100 */
[----:B------:R-:W-:-:S02]  /*12e40*/  HADD2.F32 R34, -RZ, R3.H0_H0 ;  /* 0x20000003ff227230 */ /* 0x000fc40000004100 */
[----:B------:R-:W-:Y:S02]  /*12e50*/  HADD2.F32 R41, -RZ, R20.H0_H0 ;  /* 0x20000014ff297230 */ /* 0x000fe40000004100 */
[----:B------:R-:W-:Y:S01]  /*12e60*/  HADD2.F32 R39, -RZ, R12.H0_H0 ;  /* 0x2000000cff277230 */ /* 0x000fe20000004100 */
[----:B--2---:R-:W-:Y:S02]  /*12e70*/  R2UR UR4, R0 ;  /* 0x00000000000472ca */ /* 0x004fe400000e0000 */
[CC--:B------:R-:W-:Y:S02]  /*12e80*/  LEA.HI R0, R5.reuse, R214.reuse, RZ, 0x6 ;  /* 0x000000d605007211 */ /* 0x0c0fe400078f30ff */
[----:B------:R-:W-:Y:S02]  /*12e90*/  LEA.HI R5, R5, R214, RZ, 0x3 ;  /* 0x000000d605057211 */ /* 0x000fe400078f18ff */
[----:B---3--:R-:W-:Y:S01]  /*12ea0*/  LEA.HI R33, R33, R4, RZ, 0x1d ;  /* 0x0000000421217211 */ /* 0x008fe200078fe8ff */
[----:B------:R-:W-:Y:S01]  /*12eb0*/  IMAD.SHL.U32 R4, R0, 0x80, RZ ;  /* 0x0000008000047824 */ /* 0x000fe200078e00ff */
[----:B------:R-:W-:-:S02]  /*12ec0*/  LOP3.LUT R6, R51, 0x38, R5, 0xf8, !PT ;  /* 0x0000003833067812 */ /* 0x000fc400078ef805 */
[----:B------:R-:W-:Y:S02]  /*12ed0*/  SHF.R.S32.HI R0, RZ, 0x1f, R33 ;  /* 0x0000001fff007819 */ /* 0x000fe40000011421 */
[----:B------:R-:W-:Y:S01]  /*12ee0*/  LOP3.LUT R5, R4, 0xffffe000, RZ, 0xc0, !PT ;  /* 0xffffe00004057812 */ /* 0x000fe200078ec0ff */
[----:B------:R-:W-:Y:S01]  /*12ef0*/  IMAD.SHL.U32 R4, R33, 0x8, RZ ;  /* 0x0000000821047824 */ /* 0x000fe200078e00ff */
[----:B------:R-:W-:Y:S02]  /*12f00*/  LOP3.LUT R6, R6, R7, RZ, 0x3c, !PT ;  /* 0x0000000706067212 */ /* 0x000fe400078e3cff */
[----:B------:R-:W-:Y:S02]  /*12f10*/  LEA.HI R0, R0, R33, RZ, 0x3 ;  /* 0x0000002100007211 */ /* 0x000fe400078f18ff */
[----:B------:R-:W-:Y:S02]  /*12f20*/  IADD3 R6, R6, R5, R49 ;  /* 0x0000000506067210 */ /* 0x000fe40007ffe031 */
[----:B------:R-:W-:-:S02]  /*12f30*/  LOP3.LUT R4, R51, 0x38, R4, 0xf8, !PT ;  /* 0x0000003833047812 */ /* 0x000fc400078ef804 */
[----:B------:R-:W-:Y:S02]  /*12f40*/  SHF.L.U32 R5, R0, 0xa, RZ ;  /* 0x0000000a00057819 */ /* 0x000fe400000006ff */
[----:B------:R-:W-:Y:S02]  /*12f50*/  LOP3.LUT R8, R4, R7, RZ, 0x3c, !PT ;  /* 0x0000000704087212 */ /* 0x000fe400078e3cff */
[----:B------:R-:W-:-:S04]  /*12f60*/  LOP3.LUT R9, R5, 0x7fffe000, RZ, 0xc0, !PT ;  /* 0x7fffe00005097812 */ /* 0x000fc800078ec0ff */
[----:B------:R-:W-:-:S05]  /*12f70*/  IADD3 R8, R8, R9, R49 ;  /* 0x0000000908087210 */ /* 0x000fca0007ffe031 */
[----:B------:R-:W-:Y:S01]  /*12f80*/  IMAD R25, R8, 0x2, R23 ;  /* 0x0000000208197824 */ /* 0x000fe200078e0217 */
[----:B------:R-:W-:-:S04]  /*12f90*/  LEA R0, R6, UR4, 0x1 ;  /* 0x0000000406007c11 */ /* 0x000fc8000f8e08ff */
[----:B------:R-:W0:Y:S04]  /*12fa0*/  LDS.128 R8, [R25+0x14400] ;  /* 0x0144000019087984 */ /* 0x000e280000000c00 */
[----:B------:R-:W1:Y:S01]  /*12fb0*/  LDS.128 R4, [R0] ;  /* 0x0000000000047984 */ /* 0x000e620000000c00 */
[--C-:B0-----:R-:W-:Y:S02]  /*12fc0*/  HADD2.F32 R30, -RZ, R8.reuse.H0_H0 ;  /* 0x20000008ff1e7230 */ /* 0x101fe40000004100 */
[----:B------:R-:W-:Y:S02]  /*12fd0*/  HADD2.F32 R8, -RZ, R8.H1_H1 ;  /* 0x30000008ff087230 */ /* 0x000fe40000004100 */
[--C-:B-1----:R-:W-:Y:S02]  /*12fe0*/  HADD2.F32 R26, -RZ, R4.reuse.H0_H0 ;  /* 0x20000004ff1a7230 */ /* 0x102fe40000004100 */
[-C--:B------:R-:W-:Y:S01]  /*12ff0*/  FMUL.FTZ R35, R36, R30.reuse ;  /* 0x0000001e24237220 */ /* 0x080fe20000410000 */
[----:B------:R-:W-:Y:S01]  /*13000*/  FMUL.FTZ R37, R34, R30 ;  /* 0x0000001e22257220 */ /* 0x000fe20000410000 */
[----:B------:R-:W-:-:S02]  /*13010*/  HADD2.F32 R27, -RZ, R4.H1_H1 ;  /* 0x30000004ff1b7230 */ /* 0x000fc40000004100 */
[-C--:B------:R-:W-:Y:S01]  /*13020*/  FFMA.FTZ R35, R34, R26.reuse, -R35 ;  /* 0x0000001a22237223 */ /* 0x080fe20000010823 */
[----:B------:R-:W-:Y:S02]  /*13030*/  HADD2.F32 R31, -RZ, R9.H0_H0 ;  /* 0x20000009ff1f7230 */ /* 0x000fe40000004100 */
[----:B------:R-:W-:Y:S01]  /*13040*/  FFMA.FTZ R37, R36, R26, R37 ;  /* 0x0000001a24257223 */ /* 0x000fe20000010025 */
[----:B------:R-:W-:Y:S02]  /*13050*/  HADD2.F32 R34, -RZ, R15.H1_H1 ;  /* 0x3000000fff227230 */ /* 0x000fe40000004100 */
[-C--:B------:R-:W-:Y:S01]  /*13060*/  FMUL.FTZ R30, R41, R8.reuse ;  /* 0x00000008291e7220 */ /* 0x080fe20000410000 */
[----:B------:R-:W-:Y:S02]  /*13070*/  HADD2.F32 R26, -RZ, R3.H1_H1 ;  /* 0x30000003ff1a7230 */ /* 0x000fe40000004100 */
[----:B------:R-:W-:Y:S01]  /*13080*/  FMUL.FTZ R8, R39, R8 ;  /* 0x0000000827087220 */ /* 0x000fe20000410000 */
[----:B------:R-:W-:-:S02]  /*13090*/  HADD2.F32 R28, -RZ, R5.H0_H0 ;  /* 0x20000005ff1c7230 */ /* 0x000fc40000004100 */
[----:B------:R-:W-:Y:S01]  /*130a0*/  FFMA.FTZ R30, R39, R27, -R30 ;  /* 0x0000001b271e7223 */ /* 0x000fe2000001081e */
[-C--:B------:R-:W-:Y:S01]  /*130b0*/  FMUL.FTZ R3, R34, R31.reuse ;  /* 0x0000001f22037220 */ /* 0x080fe20000410000 */
[----:B------:R-:W-:Y:S02]  /*130c0*/  HADD2.F32 R9, -RZ, R9.H1_H1 ;  /* 0x30000009ff097230 */ /* 0x000fe40000004100 */
[----:B------:R-:W-:Y:S01]  /*130d0*/  FMUL.FTZ R31, R26, R31 ;  /* 0x0000001f1a1f7220 */ /* 0x000fe20000410000 */
[----:B------:R-:W-:Y:S02]  /*130e0*/  HADD2.F32 R39, -RZ, R20.H1_H1 ;  /* 0x30000014ff277230 */ /* 0x000fe40000004100 */
[----:B------:R-:W-:Y:S02]  /*130f0*/  HADD2.F32 R15, -RZ, R12.H1_H1 ;  /* 0x3000000cff0f7230 */ /* 0x000fe40000004100 */
[----:B------:R-:W-:Y:S01]  /*13100*/  FFMA.FTZ R8, R41, R27, R8 ;  /* 0x0000001b29087223 */ /* 0x000fe20000010008 */
[----:B------:R-:W-:-:S02]  /*13110*/  HADD2.F32 R5, -RZ, R5.H1_H1 ;  /* 0x30000005ff057230 */ /* 0x000fc40000004100 */
[-C--:B------:R-:W-:Y:S01]  /*13120*/  FFMA.FTZ R31, R34, R28.reuse, R31 ;  /* 0x0000001c221f7223 */ /* 0x080fe2000001001f */
[--C-:B------:R-:W-:Y:S02]  /*13130*/  HADD2.F32 R32, -RZ, R10.reuse.H0_H0 ;  /* 0x2000000aff207230 */ /* 0x100fe40000004100 */
[-C--:B------:R-:W-:Y:S01]  /*13140*/  FMUL.FTZ R12, R39, R9.reuse ;  /* 0x00000009270c7220 */ /* 0x080fe20000410000 */
[----:B------:R-:W-:Y:S02]  /*13150*/  HADD2.F32 R41, -RZ, R21.H0_H0 ;  /* 0x20000015ff297230 */ /* 0x000fe40000004100 */
[----:B------:R-:W-:Y:S01]  /*13160*/  FMUL.FTZ R20, R15, R9 ;  /* 0x000000090f147220 */ /* 0x000fe20000410000 */
[----:B------:R-:W-:Y:S02]  /*13170*/  HADD2.F32 R10, -RZ, R10.H1_H1 ;  /* 0x3000000aff0a7230 */ /* 0x000fe40000004100 */
[----:B------:R-:W-:Y:S02]  /*13180*/  HADD2.F32 R34, -RZ, R24.H0_H0 ;  /* 0x20000018ff227230 */ /* 0x000fe40000004100 */
[----:B------:R-:W-:Y:S01]  /*13190*/  FFMA.FTZ R3, R26, R28, -R3 ;  /* 0x0000001c1a037223 */ /* 0x000fe20000010803 */
[----:B------:R-:W-:-:S02]  /*131a0*/  HADD2.F32 R29, -RZ, R6.H0_H0 ;  /* 0x20000006ff1d7230 */ /* 0x000fc40000004100 */
[-C--:B------:R-:W-:Y:S01]  /*131b0*/  FFMA.FTZ R12, R15, R5.reuse, -R12 ;  /* 0x000000050f0c7223 */ /* 0x080fe2000001080c */
[----:B------:R-:W-:Y:S02]  /*131c0*/  HADD2.F32 R27, -RZ, R13.H0_H0 ;  /* 0x2000000dff1b7230 */ /* 0x000fe40000004100 */
[----:B------:R-:W-:Y:S01]  /*131d0*/  FMUL.FTZ R26, R41, R32 ;  /* 0x00000020291a7220 */ /* 0x000fe20000410000 */
[----:B------:R-:W-:Y:S02]  /*131e0*/  HADD2.F32 R6, -RZ, R6.H1_H1 ;  /* 0x30000006ff067230 */ /* 0x000fe40000004100 */
[----:B------:R-:W-:Y:S01]  /*131f0*/  FFMA.FTZ R20, R39, R5, R20 ;  /* 0x0000000527147223 */ /* 0x000fe20000010014 */
[----:B------:R-:W-:Y:S02]  /*13200*/  HADD2.F32 R28, -RZ, R14.H0_H0 ;  /* 0x2000000eff1c7230 */ /* 0x000fe40000004100 */
[----:B------:R-:W-:Y:S01]  /*13210*/  FMUL.FTZ R5, R34, R10 ;  /* 0x0000000a22057220 */ /* 0x000fe20000410000 */
[----:B------:R-:W-:-:S02]  /*13220*/  HADD2.F32 R33, -RZ, R11.H0_H0 ;  /* 0x2000000bff217230 */ /* 0x000fc40000004100 */
[C---:B------:R-:W-:Y:S01]  /*13230*/  FMUL.FTZ R32, R27.reuse, R32 ;  /* 0x000000201b207220 */ /* 0x040fe20000410000 */
[----:B------:R-:W-:Y:S01]  /*13240*/  FFMA.FTZ R26, R27, R29, -R26 ;  /* 0x0000001d1b1a7223 */ /* 0x000fe2000001081a */
[----:B------:R-:W-:Y:S02]  /*13250*/  HADD2.F32 R11, -RZ, R11.H1_H1 ;  /* 0x3000000bff0b7230 */ /* 0x000fe40000004100 */
[C---:B------:R-:W-:Y:S01]  /*13260*/  FMUL.FTZ R9, R28.reuse, R10 ;  /* 0x0000000a1c097220 */ /* 0x040fe20000410000 */
[----:B------:R-:W-:Y:S01]  /*13270*/  FFMA.FTZ R15, R28, R6, -R5 ;  /* 0x000000061c0f7223 */ /* 0x000fe20000010805 */
[----:B------:R-:W-:Y:S02]  /*13280*/  HADD2.F32 R36, -RZ, R21.H1_H1 ;  /* 0x30000015ff247230 */ /* 0x000fe40000004100 */
[----:B------:R-:W-:Y:S02]  /*13290*/  HADD2.F32 R27, -RZ, R24.H1_H1 ;  /* 0x30000018ff1b7230 */ /* 0x000fe40000004100 */
[----:B------:R-:W-:-:S02]  /*132a0*/  HADD2.F32 R28, -RZ, R13.H1_H1 ;  /* 0x3000000dff1c7230 */ /* 0x000fc40000004100 */
[----:B------:R-:W-:Y:S02]  /*132b0*/  HADD2.F32 R21, -RZ, R14.H1_H1 ;  /* 0x3000000eff157230 */ /* 0x000fe40000004100 */
[----:B------:R-:W-:Y:S01]  /*132c0*/  FFMA.FTZ R13, R34, R6, R9 ;  /* 0x00000006220d7223 */ /* 0x000fe20000010009 */
[--C-:B------:R-:W-:Y:S02]  /*132d0*/  HADD2.F32 R4, -RZ, R7.reuse.H0_H0 ;  /* 0x20000007ff047230 */ /* 0x100fe40000004100 */
[----:B------:R-:W-:Y:S01]  /*132e0*/  FMUL.FTZ R5, R36, R33 ;  /* 0x0000002124057220 */ /* 0x000fe20000410000 */
[----:B------:R-:W-:Y:S02]  /*132f0*/  HADD2.F32 R7, -RZ, R7.H1_H1 ;  /* 0x30000007ff077230 */ /* 0x000fe40000004100 */
[----:B------:R-:W-:Y:S01]  /*13300*/  FMUL.FTZ R6, R27, R11 ;  /* 0x0000000b1b067220 */ /* 0x000fe20000410000 */
[C---:B------:R-:W-:Y:S01]  /*13310*/  FMUL.FTZ R33, R28.reuse, R33 ;  /* 0x000000211c217220 */ /* 0x040fe20000410000 */
[C---:B------:R-:W-:Y:S01]  /*13320*/  FMUL.FTZ R10, R21.reuse, R11 ;  /* 0x0000000b150a7220 */ /* 0x040fe20000410000 */
[-C--:B------:R-:W-:Y:S01]  /*13330*/  FFMA.FTZ R11, R28, R4.reuse, -R5 ;  /* 0x000000041c0b7223 */ /* 0x080fe20000010805 */
[----:B------:R-:W-:Y:S01]  /*13340*/  FFMA.FTZ R14, R21, R7, -R6 ;  /* 0x00000007150e7223 */ /* 0x000fe20000010806 */
[----:B------:R-:W-:Y:S01]  /*13350*/  FFMA.FTZ R32, R41, R29, R32 ;  /* 0x0000001d29207223 */ /* 0x000fe20000010020 */
[----:B------:R-:W-:Y:S01]  /*13360*/  FFMA.FTZ R33, R36, R4, R33 ;  /* 0x0000000424217223 */ /* 0x000fe20000010021 */
[----:B------:R-:W-:Y:S01]  /*13370*/  FFMA.FTZ R24, R27, R7, R10 ;  /* 0x000000071b187223 */ /* 0x000fe2000001000a */
[----:B------:R-:W-:-:S02]  /*13380*/  F2FP.F16.F32.PACK_AB R4, R30, R35 ;  /* 0x000000231e04723e */ /* 0x000fc400000000ff */
[----:B------:R-:W-:Y:S02]  /*13390*/  F2FP.F16.F32.PACK_AB R5, R12, R3 ;  /* 0x000000030c05723e */ /* 0x000fe400000000ff */
[----:B------:R-:W-:Y:S02]  /*133a0*/  F2FP.F16.F32.PACK_AB R6, R15, R26 ;  /* 0x0000001a0f06723e */ /* 0x000fe400000000ff */
[----:B------:R-:W-:Y:S02]  /*133b0*/  F2FP.F16.F32.PACK_AB R7, R14, R11 ;  /* 0x0000000b0e07723e */ /* 0x000fe400000000ff */
[----:B------:R-:W-:Y:S02]  /*133c0*/  F2FP.F16.F32.PACK_AB R8, R8, R37 ;  /* 0x000000250808723e */ /* 0x000fe400000000ff */
[----:B------:R-:W-:Y:S02]  /*133d0*/  F2FP.F16.F32.PACK_AB R9, R20, R31 ;  /* 0x0000001f1409723e */ /* 0x000fe400000000ff */
[----:B------:R-:W-:-:S02]  /*133e0*/  F2FP.F16.F32.PACK_AB R10, R13, R32 ;  /* 0x000000200d0a723e */ /* 0x000fc400000000ff */
[----:B------:R-:W-:Y:S01]  /*133f0*/  F2FP.F16.F32.PACK_AB R11, R24, R33 ;  /* 0x00000021180b723e */ /* 0x000fe200000000ff */
[----:B------:R4:W-:Y:S04]  /*13400*/  STS.128 [R0], R4 ;  /* 0x0000000400007388 */ /* 0x0009e80000000c00 */
[----:B------:R4:W-:Y:S02]  /*13410*/  STS.128 [R25+0x14400], R8 ;  /* 0x0144000819007388 */ /* 0x0009e40000000c00 */
.L_x_605:
[----:B------:R-:W-:Y:S05]  /*13420*/  BSYNC B0 ;  /* 0x0000000000007941 */ /* 0x000fea0003800000 */
.L_x_574:
[----:B------:R-:W-:Y:S01]  /*13430*/  @!PT LDS RZ, [RZ] ;  /* 0x00000000fffff984 */ /* 0x000fe20000000800 */
[----:B------:R-:W-:Y:S01]  /*13440*/  @!PT LDS RZ, [RZ] ;  /* 0x00000000fffff984 */ /* 0x000fe20000000800 */
[----:B------:R-:W-:Y:S01]  /*13450*/  @!PT LDS RZ, [RZ] ;  /* 0x00000000fffff984 */ /* 0x000fe20000000800 */
[----:B------:R-:W-:Y:S01]  /*13460*/  @!PT LDS RZ, [RZ] ;  /* 0x00000000fffff984 */ /* 0x000fe20000000800 */
[----:B------:R0:W-:Y:S06]  /*13470*/  MEMBAR.ALL.CTA ;  /* 0x0000000000007992 */ /* 0x0001ec0000008000 */
[----:B0-----:R-:W0:Y:S01]  /*13480*/  FENCE.VIEW.ASYNC.S ;  /* 0x00000000000073c6 */ /* 0x001e220000000000 */
[----:B------:R-:W-:Y:S05]  /*13490*/  WARPSYNC.ALL ;  /* 0x0000000000007948 */ /* 0x000fea0003800000 */
[----:B0-----:R-:W-:Y:S06]  /*134a0*/  BAR.SYNC.DEFER_BLOCKING 0xd, 0x100 ;  /* 0x0344000000007b1d */ /* 0x001fec0000010000 */
.L_x_572:
[----:B------:R-:W-:-:S06]  /*134b0*/  ULOP3.LUT UR4, UR60, 0x1, URZ, 0xfc, !UPT ;  /* 0x000000013c047892 */ /* 0x000fcc000f8efc3f */
[----:B01--4-:R-:W-:-:S05]  /*134c0*/  IMAD.U32 R0, RZ, RZ, UR4 ;  /* 0x00000004ff007e24 */ /* 0x013fca000f8e00ff */
[----:B------:R-:W-:-:S13]  /*134d0*/  ISETP.NE.AND P0, PT, R0, 0x3, PT ;  /* 0x000000030000780c */ /* 0x000fda0003f05270 */
[----:B------:R-:W-:Y:S05]  /*134e0*/  @!P0 BRA `(.L_x_631) ;  /* 0x0000000000048947 */ /* 0x000fea0003800000 */
[----:B------:R-:W-:Y:S01]  /*134f0*/  BPT.TRAP 0x1 ;  /* 0x000000040000795c */ /* 0x000fe20000300000 */
.L_x_631:
[----:B------:R-:W-:Y:S02]  /*13500*/  LEA R0, R226, R23, 0x3 ;  /* 0x00000017e2007211 */ /* 0x000fe400078e18ff */
[----:B------:R-:W-:-:S04]  /*13510*/  SHF.L.U32 R3, R229, 0x1f, RZ ;  /* 0x0000001fe5037819 */ /* 0x000fc800000006ff */
[----:B------:R0:W1:Y:S01]  /*13520*/  SYNCS.PHASECHK.TRANS64.TRYWAIT P1, [R0+URZ+0x38830], R3 ;  /* 0x03883003000075a7 */ /* 0x000062000802017f */
[----:B------:R-:W-:Y:S05]  /*13530*/  @!P0 BRA `(.L_x_632) ;  /* 0x0000000000048947 */ /* 0x000fea0003800000 */
[----:B------:R-:W-:Y:S01]  /*13540*/  BPT.TRAP 0x1 ;  /* 0x000000040000795c */ /* 0x000fe20000300000 */
.L_x_632:
[----:B------:R-:W-:Y:S01]  /*13550*/  IMAD.MOV.U32 R151, RZ, RZ, RZ ;  /* 0x000000ffff977224 */ /* 0x000fe200078e00ff */
[----:B-1----:R-:W-:Y:S06]  /*13560*/  @P1 BRA `(.L_x_633) ;  /* 0x0000000000081947 */ /* 0x002fec0003800000 */
[----:B------:R-:W1:Y:S02]  /*13570*/  SYNCS.PHASECHK.TRANS64.TRYWAIT P1, [R0+URZ+0x38830], R3 ;  /* 0x03883003000075a7 */ /* 0x000e64000802017f */
[----:B-1----:R-:W-:Y:S05]  /*13580*/  @!P1 BRA `(.L_x_634) ;  /* 0x00000188000c9947 */ /* 0x002fea0003800000 */
.L_x_633:
[----:B------:R-:W-:Y:S05]  /*13590*/  WARPSYNC.ALL ;  /* 0x0000000000007948 */ /* 0x000fea0003800000 */
[----:B01----:R-:W-:Y:S01]  /*135a0*/  VIADD R3, R23, 0x24400 ;  /* 0x0002440017037836 */ /* 0x003fe20000000000 */
[----:B------:R-:W-:Y:S01]  /*135b0*/  R2UR UR20, R2 ;  /* 0x00000000021472ca */ /* 0x000fe200000e0000 */
[----:B--23--:R-:W-:Y:S01]  /*135c0*/  IMAD.MOV.U32 R5, RZ, RZ, 0x40000040 ;  /* 0x40000040ff057424 */ /* 0x00cfe200078e00ff */
[----:B------:R-:W-:Y:S01]  /*135d0*/  WARPGROUP.ARRIVE ;  /* 0x00000000000079c5 */ /* 0x000fe20000000000 */
[----:B------:R-:W-:Y:S01]  /*135e0*/  UMOV UR25, 0x40000040 ;  /* 0x4000004000197882 */ /* 0x000fe20000000000 */
[----:B------:R-:W-:Y:S01]  /*135f0*/  SHF.R.U32.HI R3, RZ, 0x4, R3 ;  /* 0x00000004ff037819 */ /* 0x000fe20000011603 */
[----:B------:R-:W-:Y:S01]  /*13600*/  UMOV UR17, UR25 ;  /* 0x0000001900117c82 */ /* 0x000fe20008000000 */
[----:B------:R-:W-:Y:S01]  /*13610*/  R2UR UR27, R5 ;  /* 0x00000000051b72ca */ /* 0x000fe200000e0000 */
[----:B------:R-:W-:Y:S01]  /*13620*/  UMOV UR5, UR17 ;  /* 0x0000001100057c82 */ /* 0x000fe20008000000 */
[----:B------:R-:W-:Y:S01]  /*13630*/  LOP3.LUT R3, R3, 0x3fff, RZ, 0xc0, !PT ;  /* 0x00003fff03037812 */ /* 0x000fe200078ec0ff */
[----:B------:R-:W-:Y:S01]  /*13640*/  UMOV UR9, UR17 ;  /* 0x0000001100097c82 */ /* 0x000fe20008000000 */
[----:B------:R-:W-:Y:S01]  /*13650*/  MOV R7, 0x40000040 ;  /* 0x4000004000077802 */ /* 0x000fe20000000f00 */
[----:B------:R-:W-:Y:S01]  /*13660*/  UMOV UR13, UR17 ;  /* 0x00000011000d7c82 */ /* 0x000fe20008000000 */
[----:B------:R-:W-:Y:S01]  /*13670*/  LOP3.LUT R4, R3, 0x10000, RZ, 0xfc, !PT ;  /* 0x0001000003047812 */ /* 0x000fe200078efcff */
[----:B------:R-:W-:Y:S01]  /*13680*/  ULOP3.LUT UR20, UR20, 0x10000, URZ, 0xfc, !UPT ;  /* 0x0001000014147892 */ /* 0x000fe2000f8efc3f */
[C---:B------:R-:W-:Y:S01]  /*13690*/  R2UR UR7, R7.reuse ;  /* 0x00000000070772ca */ /* 0x040fe200000e0000 */
[----:B------:R-:W-:Y:S01]  /*136a0*/  IMAD.MOV.U32 R3, RZ, RZ, 0x40000040 ;  /* 0x40000040ff037424 */ /* 0x000fe200078e00ff */
[----:B------:R-:W-:Y:S01]  /*136b0*/  R2UR UR15, R7 ;  /* 0x00000000070f72ca */ /* 0x000fe200000e0000 */
[----:B------:R0:W-:Y:S01]  /*136c0*/  STL [R1+0x50], R4 ;  /* 0x0000500401007387 */ /* 0x0001e20000100800 */
[----:B------:R-:W-:Y:S01]  /*136d0*/  IMAD.U32 R11, RZ, RZ, UR25 ;  /* 0x00000019ff0b7e24 */ /* 0x000fe2000f8e00ff */
[----:B------:R-:W-:Y:S01]  /*136e0*/  MOV R9, 0x40000040 ;  /* 0x4000004000097802 */ /* 0x000fe20000000f00 */
[----:B------:R-:W-:Y:S01]  /*136f0*/  UMOV UR24, UR20 ;  /* 0x0000001400187c82 */ /* 0x000fe20008000000 */
[C---:B------:R-:W-:Y:S01]  /*13700*/  R2UR UR11, R3.reuse ;  /* 0x00000000030b72ca */ /* 0x040fe200000e0000 */
[----:B------:R-:W-:Y:S01]  /*13710*/  UMOV UR16, UR24 ;  /* 0x0000001800107c82 */ /* 0x000fe20008000000 */
[----:B------:R-:W-:Y:S01]  /*13720*/  R2UR UR19, R3 ;  /* 0x00000000031372ca */ /* 0x000fe200000e0000 */
[----:B------:R-:W-:Y:S01]  /*13730*/  UMOV UR4, UR16 ;  /* 0x0000001000047c82 */ /* 0x000fe20008000000 */
[----:B------:R-:W-:Y:S01]  /*13740*/  UMOV UR8, UR16 ;  /* 0x0000001000087c82 */ /* 0x000fe20008000000 */
[----:B------:R-:W-:Y:S01]  /*13750*/  UMOV UR12, UR16 ;  /* 0x00000010000c7c82 */ /* 0x000fe20008000000 */
[----:B0-----:R-:W-:Y:S01]  /*13760*/  IMAD R4, R226, 0xa00, R4 ;  /* 0x00000a00e2047824 */ /* 0x001fe200078e0204 */
[----:B------:R-:W-:Y:S01]  /*13770*/  MOV R3, 0x40000040 ;  /* 0x4000004000037802 */ /* 0x000fe20000000f00 */
[----:B------:R-:W-:Y:S01]  /*13780*/  IMAD.U32 R10, RZ, RZ, UR24 ;  /* 0x00000018ff0a7e24 */ /* 0x000fe2000f8e00ff */
[----:B------:R-:W-:Y:S01]  /*13790*/  UIADD3 UR56, UR20, 0x804, URZ ;  /* 0x0000080414387890 */ /* 0x000fe2000fffe03f */
[C---:B------:R-:W-:Y:S01]  /*137a0*/  VIADD R2, R4.reuse, 0x100 ;  /* 0x0000010004027836 */ /* 0x040fe20000000000 */
[C---:B------:R-:W-:Y:S01]  /*137b0*/  R2UR UR26, R4.reuse ;  /* 0x00000000041a72ca */ /* 0x040fe200000e0000 */
[----:B------:R-:W-:Y:S01]  /*137c0*/  IMAD.MOV.U32 R7, RZ, RZ, 0x40000040 ;  /* 0x40000040ff077424 */ /* 0x000fe200078e00ff */
[C---:B------:R-:W-:Y:S01]  /*137d0*/  IADD3 R6, R4.reuse, 0x80, RZ ;  /* 0x0000008004067810 */ /* 0x040fe20007ffe0ff */
[----:B------:R-:W-:Y:S01]  /*137e0*/  VIADD R8, R4, 0x102 ;  /* 0x0000010204087836 */ /* 0x000fe20000000000 */
[----:B------:R-:W-:Y:S01]  /*137f0*/  R2UR UR10, R2 ;  /* 0x00000000020a72ca */ /* 0x000fe200000e0000 */
[----:B------:R0:W-:Y:S01]  /*13800*/  STL.64 [R1+0x8], R10 ;  /* 0x0000080a01007387 */ /* 0x0001e20000100a00 */
[----:B------:R-:W-:Y:S01]  /*13810*/  R2UR UR6, R6 ;  /* 0x00000000060672ca */ /* 0x000fe200000e0000 */
[C---:B------:R-:W-:Y:S01]  /*13820*/  VIADD R6, R4.reuse, 0x180 ;  /* 0x0000018004067836 */ /* 0x040fe20000000000 */
[----:B------:R-:W-:Y:S01]  /*13830*/  IADD3 R2, R4, 0x200, RZ ;  /* 0x0000020004027810 */ /* 0x000fe20007ffe0ff */
[----:B------:R-:W-:Y:S01]  /*13840*/  UMOV UR57, 0x40000040 ;  /* 0x4000004000397882 */ /* 0x000fe20000000000 */
[----:B------:R-:W-:Y:S01]  /*13850*/  UIADD3 UR52, UR20, 0x806, URZ ;  /* 0x0000080614347890 */ /* 0x000fe2000fffe03f */
[----:B------:R-:W-:Y:S01]  /*13860*/  IMAD.MOV.U32 R5, RZ, RZ, 0x40000040 ;  /* 0x40000040ff057424 */ /* 0x000fe200078e00ff */
[----:B------:R-:W-:Y:S01]  /*13870*/  R2UR UR14, R6 ;  /* 0x00000000060e72ca */ /* 0x000fe200000e0000 */
[----:B------:R-:W-:Y:S01]  /*13880*/  HGMMA.64x16x16.F32 R56, gdesc[UR24], RZ, !UPT, gsb0 ;  /* 0x00200000183879f0 */ /* 0x000fe2000c0008ff */
[----:B------:R-:W-:Y:S01]  /*13890*/  R2UR UR18, R2 ;  /* 0x00000000021272ca */ /* 0x000fe200000e0000 */
[----:B------:R-:W-:Y:S01]  /*138a0*/  UMOV UR25, 0x40000040 ;  /* 0x4000004000197882 */ /* 0x000fe20000000000 */
[C---:B------:R-:W-:Y:S01]  /*138b0*/  IADD3 R2, R4.reuse, 0x2, RZ ;  /* 0x0000000204027810 */ /* 0x040fe20007ffe0ff */
[----:B------:R-:W-:Y:S01]  /*138c0*/  VIADD R6, R4, 0x82 ;  /* 0x0000008204067836 */ /* 0x000fe20000000000 */
[----:B------:R-:W-:Y:S01]  /*138d0*/  R2UR UR27, R3 ;  /* 0x00000000031b72ca */ /* 0x000fe200000e0000 */
[----:B------:R-:W-:Y:S01]  /*138e0*/  IMAD.MOV.U32 R3, RZ, RZ, 0x40000040 ;  /* 0x40000040ff037424 */ /* 0x000fe200078e00ff */
[----:B------:R-:W-:Y:S01]  /*138f0*/  R2UR UR26, R2 ;  /* 0x00000000021a72ca */ /* 0x000fe200000e0000 */
[----:B------:R-:W-:Y:S01]  /*13900*/  VIADD R2, R4, 0x182 ;  /* 0x0000018204027836 */ /* 0x000fe20000000000 */
[----:B------:R-:W-:Y:S01]  /*13910*/  UMOV UR53, 0x40000040 ;  /* 0x4000004000357882 */ /* 0x000fe20000000000 */
[----:B0-----:R-:W-:Y:S01]  /*13920*/  IMAD.U32 R11, RZ, RZ, UR25 ;  /* 0x00000019ff0b7e24 */ /* 0x001fe2000f8e00ff */
[----:B------:R-:W-:Y:S01]  /*13930*/  UIADD3 UR48, UR20, 0xc00, URZ ;  /* 0x00000c0014307890 */ /* 0x000fe2000fffe03f */
[----:B------:R-:W-:Y:S01]  /*13940*/  UMOV UR49, 0x40000040 ;  /* 0x4000004000317882 */ /* 0x000fe20000000000 */
[----:B------:R-:W-:Y:S01]  /*13950*/  UIADD3 UR44, UR20, 0xc02, URZ ;  /* 0x00000c02142c7890 */ /* 0x000fe2000fffe03f */
[----:B------:R-:W-:Y:S01]  /*13960*/  UMOV UR45, 0x40000040 ;  /* 0x40000040002d7882 */ /* 0x000fe20000000000 */
[----:B------:R-:W-:Y:S01]  /*13970*/  UIADD3 UR40, UR20, 0xc04, URZ ;  /* 0x00000c0414287890 */ /* 0x000fe2000fffe03f */
[----:B------:R-:W-:Y:S01]  /*13980*/  UMOV UR41, 0x40000040 ;  /* 0x4000004000297882 */ /* 0x000fe20000000000 */
[----:B------:R-:W-:Y:S01]  /*13990*/  UIADD3 UR36, UR20, 0xc06, URZ ;  /* 0x00000c0614247890 */ /* 0x000fe2000fffe03f */
[----:B------:R-:W-:Y:S01]  /*139a0*/  UMOV UR37, 0x40000040 ;  /* 0x4000004000257882 */ /* 0x000fe20000000000 */
[----:B------:R-:W-:-:S02]  /*139b0*/  WARPGROUP.DEPBAR.LE gsb0, 0x0 ;  /* 0x00008000000079c5 */ /* 0x000fc40000010000 */
[----:B-----5:R-:W-:-:S06]  /*139c0*/  WARPGROUP.ARRIVE ;  /* 0x00000000000079c5 */ /* 0x020fcc0000000000 */
[----:B------:R-:W-:Y:S01]  /*139d0*/  HGMMA.64x16x16.F32 R48, gdesc[UR4], RZ, !UPT, gsb0 ;  /* 0x00200000043079f0 */ /* 0x000fe2000c0008ff */
[----:B------:R-:W-:Y:S01]  /*139e0*/  UIADD3 UR4, UR20, 0x2, URZ ;  /* 0x0000000214047890 */ /* 0x000fe2000fffe03f */
[----:B------:R-:W-:Y:S01]  /*139f0*/  R2UR UR6, R6 ;  /* 0x00000000060672ca */ /* 0x000fe200000e0000 */
[----:B------:R-:W-:Y:S01]  /*13a00*/  VIADD R6, R4, 0x202 ;  /* 0x0000020204067836 */ /* 0x000fe20000000000 */
[----:B------:R-:W-:Y:S02]  /*13a10*/  R2UR UR7, R7 ;  /* 0x00000000070772ca */ /* 0x000fe400000e0000 */
[----:B------:R-:W-:Y:S02]  /*13a20*/  MOV R7, 0x40000040 ;  /* 0x4000004000077802 */ /* 0x000fe40000000f00 */
[----:B------:R-:W-:Y:S02]  /*13a30*/  UMOV UR24, UR4 ;  /* 0x0000000400187c82 */ /* 0x000fe40008000000 */
[----:B------:R-:W-:-:S05]  /*13a40*/  IMAD.U32 R10, RZ, RZ, UR24 ;  /* 0x00000018ff0a7e24 */ /* 0x000fca000f8e00ff */
[----:B------:R0:W-:Y:S01]  /*13a50*/  STL.64 [R1], R10 ;  /* 0x0000000a01007387 */ /* 0x0001e20000100a00 */
[----:B------:R-:W-:Y:S02]  /*13a60*/  WARPGROUP.DEPBAR.LE gsb0, 0x0 ;  /* 0x00008000000079c5 */ /* 0x000fe40000010000 */
[----:B------:R-:W-:-:S06]  /*13a70*/  WARPGROUP.ARRIVE ;  /* 0x00000000000079c5 */ /* 0x000fcc0000000000 */
[----:B------:R-:W-:Y:S01]  /*13a80*/  HGMMA.64x16x16.F32 R40, gdesc[UR8], RZ, !UPT, gsb0 ;  /* 0x00200000082879f0 */ /* 0x000fe2000c0008ff */
[----:B------:R-:W-:Y:S01]  /*13a90*/  R2UR UR10, R8 ;  /* 0x00000000080a72ca */ /* 0x000fe200000e0000 */
[----:B------:R-:W-:Y:S01]  /*13aa0*/  VIADD R8, R4, 0x104 ;  /* 0x0000010404087836 */ /* 0x000fe20000000000 */
[----:B------:R-:W-:Y:S02]  /*13ab0*/  R2UR UR11, R9 ;  /* 0x00000000090b72ca */ /* 0x000fe400000e0000 */
[----:B------:R-:W-:Y:S01]  /*13ac0*/  MOV R9, 0x40000040 ;  /* 0x4000004000097802 */ /* 0x000fe20000000f00 */
[----:B------:R-:W-:Y:S02]  /*13ad0*/  WARPGROUP.DEPBAR.LE gsb0, 0x0 ;  /* 0x00008000000079c5 */ /* 0x000fe40000010000 */
[----:B------:R-:W-:-:S06]  /*13ae0*/  WARPGROUP.ARRIVE ;  /* 0x00000000000079c5 */ /* 0x000fcc0000000000 */
[----:B------:R-:W-:Y:S01]  /*13af0*/  HGMMA.64x16x16.F32 R32, gdesc[UR12], RZ, !UPT, gsb0 ;  /* 0x002000000c2079f0 */ /* 0x000fe2000c0008ff */
[----:B------:R-:W-:Y:S02]  /*13b00*/  R2UR UR14, R2 ;  /* 0x00000000020e72ca */ /* 0x000fe400000e0000 */
[----:B------:R-:W-:Y:S02]  /*13b10*/  R2UR UR15, R3 ;  /* 0x00000000030f72ca */ /* 0x000fe400000e0000 */
[----:B------:R-:W-:Y:S02]  /*13b20*/  IADD3 R2, R4, 0x4, RZ ;  /* 0x0000000404027810 */ /* 0x000fe40007ffe0ff */
[----:B------:R-:W-:Y:S01]  /*13b30*/  MOV R3, 0x40000040 ;  /* 0x4000004000037802 */ /* 0x000fe20000000f00 */
[----:B------:R-:W-:Y:S02]  /*13b40*/  WARPGROUP.DEPBAR.LE gsb0, 0x0 ;  /* 0x00008000000079c5 */ /* 0x000fe40000010000 */
[----:B------:R-:W-:-:S06]  /*13b50*/  WARPGROUP.ARRIVE ;  /* 0x00000000000079c5 */ /* 0x000fcc0000000000 */
[----:B------:R-:W-:Y:S01]  /*13b60*/  HGMMA.64x16x16.F32 R24, gdesc[UR16], RZ, !UPT, gsb0 ;  /* 0x00200000101879f0 */ /* 0x000fe2000c0008ff */
[----:B------:R-:W-:Y:S01]  /*13b70*/  UMOV UR16, UR24 ;  /* 0x0000001800107c82 */ /* 0x000fe20008000000 */
[----:B------:R-:W-:Y:S01]  /*13b80*/  UMOV UR17, UR25 ;  /* 0x0000001900117c82 */ /* 0x000fe20008000000 */
[----:B------:R-:W-:Y:S01]  /*13b90*/  UMOV UR4, UR16 ;  /* 0x0000001000047c82 */ /* 0x000fe20008000000 */
[----:B------:R-:W-:Y:S01]  /*13ba0*/  UMOV UR5, UR17 ;  /* 0x0000001100057c82 */ /* 0x000fe20008000000 */
[----:B------:R-:W-:Y:S01]  /*13bb0*/  UMOV UR8, UR16 ;  /* 0x0000001000087c82 */ /* 0x000fe20008000000 */
[----:B------:R-:W-:Y:S01]  /*13bc0*/  UMOV UR9, UR17 ;  /* 0x0000001100097c82 */ /* 0x000fe20008000000 */
[----:B------:R-:W-:Y:S01]  /*13bd0*/  UMOV UR12, UR16 ;  /* 0x00000010000c7c82 */ /* 0x000fe20008000000 */
[----:B------:R-:W-:Y:S01]  /*13be0*/  UMOV UR13, UR17 ;  /* 0x00000011000d7c82 */ /* 0x000fe20008000000 */
[----:B------:R-:W-:Y:S01]  /*13bf0*/  R2UR UR18, R6 ;  /* 0x00000000061272ca */ /* 0x000fe200000e0000 */
[----:B------:R-:W-:Y:S01]  /*13c00*/  VIADD R6, R4, 0x84 ;  /* 0x0000008404067836 */ /* 0x000fe20000000000 */
[----:B------:R-:W-:Y:S01]  /*13c10*/  R2UR UR19, R7 ;  /* 0x00000000071372ca */ /* 0x000fe200000e0000 */
[----:B------:R-:W-:Y:S01]  /*13c20*/  IMAD.MOV.U32 R7, RZ, RZ, 0x40000040 ;  /* 0x40000040ff077424 */ /* 0x000fe200078e00ff */
[----:B------:R-:W-:-:S02]  /*13c30*/  WARPGROUP.DEPBAR.LE gsb0, 0x0 ;  /* 0x00008000000079c5 */ /* 0x000fc40000010000 */
[----:B------:R-:W-:-:S06]  /*13c40*/  WARPGROUP.ARRIVE ;  /* 0x00000000000079c5 */ /* 0x000fcc0000000000 */
[----:B------:R-:W-:Y:S01]  /*13c50*/  HGMMA.64x16x16.F32 R56, gdesc[UR24], R56, gsb0 ;  /* 0x00200000183879f0 */ /* 0x000fe20008000838 */
[----:B------:R-:W-:Y:S01]  /*13c60*/  R2UR UR26, R2 ;  /* 0x00000000021a72ca */ /* 0x000fe200000e0000 */
[----:B------:R-:W-:Y:S01]  /*13c70*/  UMOV UR25, 0x40000040 ;  /* 0x4000004000197882 */ /* 0x000fe20000000000 */
[----:B------:R-:W-:Y:S01]  /*13c80*/  R2UR UR27, R3 ;  /* 0x00000000031b72ca */ /* 0x000fe200000e0000 */
[----:B------:R-:W-:Y:S02]  /*13c90*/  VIADD R2, R4, 0x184 ;  /* 0x0000018404027836 */ /* 0x000fe40000000000 */
[----:B------:R-:W-:Y:S02]  /*13ca0*/  IMAD.MOV.U32 R3, RZ, RZ, 0x40000040 ;  /* 0x40000040ff037424 */ /* 0x000fe400078e00ff */
[----:B0-----:R-:W-:Y:S01]  /*13cb0*/  IMAD.U32 R11, RZ, RZ, UR25 ;  /* 0x00000019ff0b7e24 */ /* 0x001fe2000f8e00ff */
[----:B------:R-:W-:Y:S02]  /*13cc0*/  WARPGROUP.DEPBAR.LE gsb0, 0x0 ;  /* 0x00008000000079c5 */ /* 0x000fe40000010000 */
[----:B------:R-:W-:-:S06]  /*13cd0*/  WARPGROUP.ARRIVE ;  /* 0x00000000000079c5 */ /* 0x000fcc0000000000 */
[----:B------:R-:W-:Y:S01]  /*13ce0*/  HGMMA.64x16x16.F32 R48, gdesc[UR4], R48, gsb0 ;  /* 0x00200000043079f0 */ /* 0x000fe20008000830 */
[----:B------:R-:W-:Y:S01]  /*13cf0*/  UIADD3 UR4, UR20, 0x4, URZ ;  /* 0x0000000414047890 */ /* 0x000fe2000fffe03f */
[----:B------:R-:W-:Y:S01]  /*13d00*/  R2UR UR6, R6 ;  /* 0x00000000060672ca */ /* 0x000fe200000e0000 */
[----:B------:R-:W-:Y:S01]  /*13d10*/  VIADD R6, R4, 0x204 ;  /* 0x0000020404067836 */ /* 0x000fe20000000000 */
[----:B------:R-:W-:Y:S02]  /*13d20*/  R2UR UR7, R7 ;  /* 0x00000000070772ca */ /* 0x000fe400000e0000 */
[----:B------:R-:W-:Y:S02]  /*13d30*/  MOV R7, 0x40000040 ;  /* 0x4000004000077802 */ /* 0x000fe40000000f00 */
[----:B------:R-:W-:Y:S02]  /*13d40*/  UMOV UR24, UR4 ;  /* 0x0000000400187c82 */ /* 0x000fe40008000000 */
[----:B------:R-:W-:-:S05]  /*13d50*/  IMAD.U32 R10, RZ, RZ, UR24 ;  /* 0x00000018ff0a7e24 */ /* 0x000fca000f8e00ff */
[----:B------:R0:W-:Y:S01]  /*13d60*/  STL.64 [R1+0x48], R10 ;  /* 0x0000480a01007387 */ /* 0x0001e20000100a00 */
[----:B------:R-:W-:Y:S02]  /*13d70*/  WARPGROUP.DEPBAR.LE gsb0, 0x0 ;  /* 0x00008000000079c5 */ /* 0x000fe40000010000 */
[----:B------:R-:W-:-:S06]  /*13d80*/  WARPGROUP.ARRIVE ;  /* 0x00000000000079c5 */ /* 0x000fcc0000000000 */
[----:B------:R-:W-:Y:S01]  /*13d90*/  HGMMA.64x16x16.F32 R40, gdesc[UR8], R40, gsb0 ;  /* 0x00200000082879f0 */ /* 0x000fe20008000828 */
[----:B------:R-:W-:Y:S01]  /*13da0*/  R2UR UR10, R8 ;  /* 0x00000000080a72ca */ /* 0x000fe200000e0000 */
[----:B------:R-:W-:Y:S01]  /*13db0*/  VIADD R8, R4, 0x106 ;  /* 0x0000010604087836 */ /* 0x000fe20000000000 */
[----:B------:R-:W-:Y:S02]  /*13dc0*/  R2UR UR11, R9 ;  /* 0x00000000090b72ca */ /* 0x000fe400000e0000 */
[----:B------:R-:W-:Y:S01]  /*13dd0*/  MOV R9, 0x40000040 ;  /* 0x4000004000097802 */ /* 0x000fe20000000f00 */
[----:B------:R-:W-:Y:S02]  /*13de0*/  WARPGROUP.DEPBAR.LE gsb0, 0x0 ;  /* 0x00008000000079c5 */ /* 0x000fe40000010000 */
[----:B------:R-:W-:-:S06]  /*13df0*/  WARPGROUP.ARRIVE ;  /* 0x00000000000079c5 */ /* 0x000fcc0000000000 */
[----:B------:R-:W-:Y:S01]  /*13e00*/  HGMMA.64x16x16.F32 R32, gdesc[UR12], R32, gsb0 ;  /* 0x002000000c2079f0 */ /* 0x000fe20008000820 */
[----:B------:R-:W-:Y:S02]  /*13e10*/  R2UR UR14, R2 ;  /* 0x00000000020e72ca */ /* 0x000fe400000e0000 */
[----:B------:R-:W-:Y:S02]  /*13e20*/  R2UR UR15, R3 ;  /* 0x00000000030f72ca */ /* 0x000fe400000e0000 */
[----:B------:R-:W-:Y:S02]  /*13e30*/  IADD3 R2, R4, 0x6, RZ ;  /* 0x0000000604027810 */ /* 0x000fe40007ffe0ff */
[----:B------:R-:W-:Y:S01]  /*13e40*/  MOV R3, 0x40000040 ;  /* 0x4000004000037802 */ /* 0x000fe20000000f00 */
[----:B------:R-:W-:Y:S02]  /*13e50*/  WARPGROUP.DEPBAR.LE gsb0, 0x0 ;  /* 0x00008000000079c5 */ /* 0x000fe40000010000 */
[----:B------:R-:W-:-:S06]  /*13e60*/  WARPGROUP.ARRIVE ;  /* 0x00000000000079c5 */ /* 0x000fcc0000000000 */
[----:B------:R-:W-:Y:S01]  /*13e70*/  HGMMA.64x16x16.F32 R24, gdesc[UR16], R24, gsb0 ;  /* 0x00200000101879f0 */ /* 0x000fe20008000818 */
        /* <DEDUP_REMOVED lines=339> */
[----:B------:R-:W-:Y:S02]  /*153b0*/  MOV R3, 0x40000040 ;  /* 0x4000004000037802 */ /* 0x000fe40000000f00 */
[----:B------:R-:W-:Y:S01]  /*153c0*/  R2UR UR58, R2 ;  /* 0x00000000023a72ca */ /* 0x000fe200000e0000 */
[----:B------:R-:W-:Y:S01]  /*153d0*/  VIADD R2, R4, 0x684 ;  /* 0x0000068404027836 */ /* 0x000fe20000000000 */
[----:B------:R-:W-:Y:S01]  /*153e0*/  R2UR UR59, R3 ;  /* 0x00000000033b72ca */ /* 0x000fe200000e0000 */
[----:B------:R-:W-:Y:S01]  /*153f0*/  IMAD.MOV.U32 R3, RZ, RZ, 0x40000040 ;  /* 0x40000040ff037424 */ /* 0x000fe200078e00ff */
[----:B------:R-:W-:-:S02]  /*15400*/  WARPGROUP.DEPBAR.LE gsb0, 0x0 ;  /* 0x00008000000079c5 */ /* 0x000fc40000010000 */
        /* <DEDUP_REMOVED lines=16> */
[----:B------:R-:W-:Y:S03]  /*15510*/  HGMMA.64x16x16.F32 R56, gdesc[UR24], R56, gsb0 ;  /* 0x00200000183879f0 */ /* 0x000fe60008000838 */
[----:B------:R-:W-:Y:S02]  /*15520*/  WARPGROUP.DEPBAR.LE gsb0, 0x0 ;  /* 0x00008000000079c5 */ /* 0x000fe40000010000 */
[----:B------:R-:W-:-:S06]  /*15530*/  WARPGROUP.ARRIVE ;  /* 0x00000000000079c5 */ /* 0x000fcc0000000000 */
[----:B------:R-:W-:Y:S01]  /*15540*/  HGMMA.64x16x16.F32 R48, gdesc[UR4], R48, gsb0 ;  /* 0x00200000043079f0 */ /* 0x000fe20008000830 */
[----:B------:R-:W-:Y:S01]  /*15550*/  R2UR UR6, R8 ;  /* 0x00000000080672ca */ /* 0x000fe200000e0000 */
[----:B------:R-:W-:Y:S01]  /*15560*/  UMOV UR4, UR56 ;  /* 0x0000003800047c82 */ /* 0x000fe20008000000 */
[----:B------:R-:W-:Y:S01]  /*15570*/  R2UR UR7, R9 ;  /* 0x00000000090772ca */ /* 0x000fe200000e0000 */
[----:B------:R-:W-:Y:S01]  /*15580*/  UMOV UR5, UR57 ;  /* 0x0000003900057c82 */ /* 0x000fe20008000000 */
[----:B------:R-:W-:Y:S01]  /*15590*/  IMAD.MOV.U32 R9, RZ, RZ, 0x40000040 ;  /* 0x40000040ff097424 */ /* 0x000fe200078e00ff */
[----:B------:R-:W-:Y:S01]  /*155a0*/  IADD3 R8, R4, 0x606, RZ ;  /* 0x0000060604087810 */ /* 0x000fe20007ffe0ff */
[----:B------:R-:W-:Y:S02]  /*155b0*/  WARPGROUP.DEPBAR.LE gsb0, 0x0 ;  /* 0x00008000000079c5 */ /* 0x000fe40000010000 */
[----:B------:R-:W-:-:S06]  /*155c0*/  WARPGROUP.ARRIVE ;  /* 0x00000000000079c5 */ /* 0x000fcc0000000000 */
[----:B------:R-:W-:Y:S01]  /*155d0*/  HGMMA.64x16x16.F32 R40, gdesc[UR8], R40, gsb0 ;  /* 0x00200000082879f0 */ /* 0x000fe20008000828 */
[----:B------:R-:W-:Y:S01]  /*155e0*/  R2UR UR10, R2 ;  /* 0x00000000020a72ca */ /* 0x000fe200000e0000 */
[----:B------:R-:W-:Y:S01]  /*155f0*/  UMOV UR8, UR56 ;  /* 0x0000003800087c82 */ /* 0x000fe20008000000 */
[----:B------:R-:W-:Y:S01]  /*15600*/  R2UR UR11, R3 ;  /* 0x00000000030b72ca */ /* 0x000fe200000e0000 */
[----:B------:R-:W-:Y:S01]  /*15610*/  UMOV UR9, UR57 ;  /* 0x0000003900097c82 */ /* 0x000fe20008000000 */
[----:B------:R-:W-:Y:S02]  /*15620*/  VIADD R2, R4, 0x506 ;  /* 0x0000050604027836 */ /* 0x000fe40000000000 */
[----:B------:R-:W-:-:S03]  /*15630*/  IMAD.MOV.U32 R3, RZ, RZ, 0x40000040 ;  /* 0x40000040ff037424 */ /* 0x000fc600078e00ff */
        /* <DEDUP_REMOVED lines=9> */
[----:B------:R-:W-:Y:S02]  /*156d0*/  WARPGROUP.DEPBAR.LE gsb0, 0x0 ;  /* 0x00008000000079c5 */ /* 0x000fe40000010000 */
[----:B------:R-:W-:-:S06]  /*156e0*/  WARPGROUP.ARRIVE ;  /* 0x00000000000079c5 */ /* 0x000fcc0000000000 */
[----:B------:R-:W-:Y:S01]  /*156f0*/  HGMMA.64x16x16.F32 R24, gdesc[UR16], R24, gsb0 ;  /* 0x00200000101879f0 */ /* 0x000fe20008000818 */
[----:B------:R-:W-:Y:S01]  /*15700*/  R2UR UR18, R6 ;  /* 0x00000000061272ca */ /* 0x000fe200000e0000 */
[----:B------:R-:W-:Y:S01]  /*15710*/  UMOV UR16, UR56 ;  /* 0x0000003800107c82 */ /* 0x000fe20008000000 */
[----:B------:R-:W-:Y:S01]  /*15720*/  R2UR UR19, R7 ;  /* 0x00000000071372ca */ /* 0x000fe200000e0000 */
[----:B------:R-:W-:Y:S01]  /*15730*/  UMOV UR17, UR57 ;  /* 0x0000003900117c82 */ /* 0x000fe20008000000 */
[----:B------:R-:W-:Y:S01]  /*15740*/  VIADD R6, R4, 0x704 ;  /* 0x0000070404067836 */ /* 0x000fe20000000000 */
[----:B------:R-:W-:-:S04]  /*15750*/  MOV R7, 0x40000040 ;  /* 0x4000004000077802 */ /* 0x000fc80000000f00 */
[----:B------:R-:W-:Y:S01]  /*15760*/  R2UR UR14, R6 ;  /* 0x00000000060e72ca */ /* 0x000fe200000e0000 */
[----:B------:R-:W-:Y:S01]  /*15770*/  VIADD R6, R4, 0x586 ;  /* 0x0000058604067836 */ /* 0x000fe20000000000 */
[----:B------:R-:W-:Y:S01]  /*15780*/  R2UR UR15, R7 ;  /* 0x00000000070f72ca */ /* 0x000fe200000e0000 */
[----:B------:R-:W-:Y:S01]  /*15790*/  IMAD.MOV.U32 R7, RZ, RZ, 0x40000040 ;  /* 0x40000040ff077424 */ /* 0x000fe200078e00ff */
[----:B------:R-:W-:Y:S02]  /*157a0*/  WARPGROUP.DEPBAR.LE gsb0, 0x0 ;  /* 0x00008000000079c5 */ /* 0x000fe40000010000 */
        /* <DEDUP_REMOVED lines=10> */
[----:B------:R-:W-:Y:S01]  /*15850*/  IMAD.MOV.U32 R7, RZ, RZ, 0x40000040 ;  /* 0x40000040ff077424 */ /* 0x000fe200078e00ff */
        /* <DEDUP_REMOVED lines=9> */
[----:B------:R-:W-:Y:S01]  /*158f0*/  R2UR UR50, R2 ;  /* 0x00000000023272ca */ /* 0x000fe200000e0000 */
[----:B------:R-:W-:Y:S01]  /*15900*/  VIADD R2, R4, 0x900 ;  /* 0x0000090004027836 */ /* 0x000fe20000000000 */
[----:B------:R-:W-:Y:S01]  /*15910*/  R2UR UR51, R3 ;  /* 0x00000000033372ca */ /* 0x000fe200000e0000 */
        /* <DEDUP_REMOVED lines=8> */
[----:B------:R-:W-:Y:S02]  /*159a0*/  IADD3 R6, R4, 0x800, RZ ;  /* 0x0000080004067810 */ /* 0x000fe40007ffe0ff */
[----:B------:R-:W-:Y:S01]  /*159b0*/  MOV R7, 0x40000040 ;  /* 0x4000004000077802 */ /* 0x000fe20000000f00 */
        /* <DEDUP_REMOVED lines=136> */
[C---:B------:R-:W-:Y:S02]  /*16240*/  IADD3 R6, R4.reuse, 0x806, RZ ;  /* 0x0000080604067810 */ /* 0x040fe40007ffe0ff */
[----:B------:R-:W-:Y:S02]  /*16250*/  MOV R7, 0x40000040 ;  /* 0x4000004000077802 */ /* 0x000fe40000000f00 */
[----:B------:R-:W-:Y:S01]  /*16260*/  IADD3 R4, R4, 0x986, RZ ;  /* 0x0000098604047810 */ /* 0x000fe20007ffe0ff */
        /* <DEDUP_REMOVED lines=33> */
[----:B------:R-:W-:Y:S03]  /*16480*/  HGMMA.64x16x16.F32 R56, gdesc[UR36], R56, gsb0 ;  /* 0x00200000243879f0 */ /* 0x000fe60008000838 */
        /* <DEDUP_REMOVED lines=13> */
[----:B0-----:R-:W-:Y:S05]  /*16560*/  @!P0 BRA `(.L_x_635) ;  /* 0x0000000000048947 */ /* 0x001fea0003800000 */
[----:B------:R-:W-:Y:S01]  /*16570*/  BPT.TRAP 0x1 ;  /* 0x000000040000795c */ /* 0x000fe20000300000 */
.L_x_635:
[----:B------:R-:W2:Y:S01]  /*16580*/  LDL R65, [R1+0x90] ;  /* 0x0000900001417983 */ /* 0x000ea20000100800 */
[----:B------:R-:W-:Y:S01]  /*16590*/  ULDC UR4, c[0x0][0x9d8] ;  /* 0x0002760000047ab9 */ /* 0x000fe20000000800 */
[----:B------:R-:W-:Y:S01]  /*165a0*/  ULDC UR5, c[0x0][0x988] ;  /* 0x0002620000057ab9 */ /* 0x000fe20000000800 */
        /* <DEDUP_REMOVED lines=23> */
[----:B------:R-:W-:Y:S01]  /*16720*/  FMUL.FTZ R21, R43, UR4 ;  /* 0x000000042b157c20 */ /* 0x000fe20008410000 */
[----:B------:R-:W-:Y:S01]  /*16730*/  FMUL.FTZ R43, R45, UR4 ;  /* 0x000000042d2b7c20 */ /* 0x000fe20008410000 */
[----:B------:R-:W-:Y:S01]  /*16740*/  FMUL.FTZ R11, R55, UR4 ;  /* 0x00000004370b7c20 */ /* 0x000fe20008410000 */
[----:B------:R-:W-:Y:S01]  /*16750*/  FMUL.FTZ R62, R32, UR4 ;  /* 0x00000004203e7c20 */ /* 0x000fe20008410000 */
[----:B------:R-:W-:Y:S01]  /*16760*/  FMUL.FTZ R15, R42, UR4 ;  /* 0x000000042a0f7c20 */ /* 0x000fe20008410000 */
[----:B------:R-:W-:Y:S01]  /*16770*/  FMUL.FTZ R68, R36, UR4 ;  /* 0x0000000424447c20 */ /* 0x000fe20008410000 */
[----:B------:R-:W-:Y:S01]  /*16780*/  FMUL.FTZ R40, R46, UR4 ;  /* 0x000000042e287c20 */ /* 0x000fe20008410000 */
[----:B------:R-:W4:Y:S01]  /*16790*/  MUFU.TANH R6, R6 ;  /* 0x0000000600067308 */ /* 0x000f220000002400 */
[----:B------:R-:W-:Y:S01]  /*167a0*/  FMUL.FTZ R70, R37, UR4 ;  /* 0x0000000425467c20 */ /* 0x000fe20008410000 */
[----:B------:R-:W-:Y:S01]  /*167b0*/  FMUL.FTZ R72, R24, UR4 ;  /* 0x0000000418487c20 */ /* 0x000fe20008410000 */
[----:B------:R-:W-:Y:S01]  /*167c0*/  FMUL.FTZ R42, R47, UR4 ;  /* 0x000000042f2a7c20 */ /* 0x000fe20008410000 */
[----:B------:R-:W-:Y:S01]  /*167d0*/  FMUL.FTZ R78, R28, UR4 ;  /* 0x000000041c4e7c20 */ /* 0x000fe20008410000 */
[----:B------:R-:W-:Y:S01]  /*167e0*/  FMUL.FTZ R44, R34, UR4 ;  /* 0x00000004222c7c20 */ /* 0x000fe20008410000 */
[----:B------:R-:W-:Y:S01]  /*167f0*/  FMUL.FTZ R46, R35, UR4 ;  /* 0x00000004232e7c20 */ /* 0x000fe20008410000 */
[----:B------:R-:W-:Y:S01]  /*16800*/  FMUL.FTZ R76, R29, UR4 ;  /* 0x000000041d4c7c20 */ /* 0x000fe20008410000 */
[----:B------:R-:W5:Y:S01]  /*16810*/  MUFU.TANH R8, R8 ;  /* 0x0000000800087308 */ /* 0x000f620000002400 */
[----:B------:R-:W-:Y:S01]  /*16820*/  FMUL.FTZ R38, R38, UR4 ;  /* 0x0000000426267c20 */ /* 0x000fe20008410000 */
[----:B------:R-:W-:Y:S01]  /*16830*/  FMUL.FTZ R39, R39, UR4 ;  /* 0x0000000427277c20 */ /* 0x000fe20008410000 */
[----:B------:R-:W-:Y:S01]  /*16840*/  FMUL.FTZ R26, R26, UR4 ;  /* 0x000000041a1a7c20 */ /* 0x000fe20008410000 */
[----:B------:R-:W-:Y:S01]  /*16850*/  P2R R64, PR, RZ, 0x1 ;  /* 0x00000001ff407803 */ /* 0x000fe20000000000 */
[----:B------:R-:W-:Y:S01]  /*16860*/  FMUL.FTZ R27, R27, UR4 ;  /* 0x000000041b1b7c20 */ /* 0x000fe20008410000 */
[----:B------:R-:W-:Y:S01]  /*16870*/  FMUL.FTZ R30, R30, UR4 ;  /* 0x000000041e1e7c20 */ /* 0x000fe20008410000 */
[----:B------:R-:W-:Y:S01]  /*16880*/  FMUL.FTZ R31, R31, UR4 ;  /* 0x000000041f1f7c20 */ /* 0x000fe20008410000 */
[----:B------:R-:W5:Y:S01]  /*16890*/  MUFU.TANH R2, R2 ;  /* 0x0000000200027308 */ /* 0x000f620000002400 */
[----:B------:R-:W5:Y:S01]  /*168a0*/  LDL R45, [R1+0x60] ;  /* 0x00006000012d7983 */ /* 0x000f620000100800 */
[----:B------:R-:W-:Y:S01]  /*168b0*/  VIADD R0, R0, 0x38840 ;  /* 0x0003884000007836 */ /* 0x000fe20000000000 */
[----:B------:R-:W-:Y:S01]  /*168c0*/  ULDC UR39, c[0x0][0x9d8] ;  /* 0x0002760000277ab9 */ /* 0x000fe20000000800 */
[----:B------:R-:W-:-:S04]  /*168d0*/  ULDC UR38, c[0x0][0x988] ;  /* 0x0002620000267ab9 */ /* 0x000fc80000000800 */
[----:B------:R-:W5:Y:S08]  /*168e0*/  MUFU.TANH R14, R14 ;  /* 0x0000000e000e7308 */ /* 0x000f700000002400 */
        /* <DEDUP_REMOVED lines=22> */
[----:B------:R-:W5:Y:S01]  /*16a50*/  MUFU.TANH R44, R44 ;  /* 0x0000002c002c7308 */ /* 0x000f620000002400 */
[----:B--2---:R-:W-:-:S07]  /*16a60*/  IADD3 R33, R133, 0x50, -R65 ;  /* 0x0000005085217810 */ /* 0x004fce0007ffe841 */
[----:B------:R-:W2:Y:S01]  /*16a70*/  MUFU.TANH R74, R74 ;  /* 0x0000004a004a7308 */ /* 0x000ea20000002400 */
[----:B------:R-:W-:-:S07]  /*16a80*/  IMAD R33, R112, -0x50, R33 ;  /* 0xffffffb070217824 */ /* 0x000fce00078e0221 */
[----:B------:R-:W2:Y:S01]  /*16a90*/  MUFU.TANH R46, R46 ;  /* 0x0000002e002e7308 */ /* 0x000ea20000002400 */
[C---:B------:R-:W-:Y:S02]  /*16aa0*/  ISETP.GT.AND P2, PT, R33.reuse, RZ, PT ;  /* 0x000000ff2100720c */ /* 0x040fe40003f44270 */
[C---:B------:R-:W-:Y:S02]  /*16ab0*/  ISETP.GT.AND P1, PT, R33.reuse, 0x1, PT ;  /* 0x000000012100780c */ /* 0x040fe40003f24270 */
[----:B------:R-:W-:Y:S02]  /*16ac0*/  ISETP.GT.AND P6, PT, R33, 0x8, PT ;  /* 0x000000082100780c */ /* 0x000fe40003fc4270 */
[----:B0-----:R-:W-:Y:S02]  /*16ad0*/  FSEL R25, R3, -INF , P2 ;  /* 0xff80000003197808 */ /* 0x001fe40001000000 */
[----:B-1----:R-:W-:Y:S02]  /*16ae0*/  FSEL R52, R4, -INF , P1 ;  /* 0xff80000004347808 */ /* 0x002fe40000800000 */
[----:B------:R-:W-:-:S02]  /*16af0*/  ISETP.GT.AND P5, PT, R33, 0x9, PT ;  /* 0x000000092100780c */ /* 0x000fc40003fa4270 */
[----:B---3--:R-:W-:Y:S02]  /*16b00*/  FSEL R56, R5, -INF , P6 ;  /* 0xff80000005387808 */ /* 0x008fe40003000000 */
[----:B------:R-:W-:Y:S02]  /*16b10*/  FMNMX.FTZ R3, R25, R52, !PT ;  /* 0x0000003419037209 */ /* 0x000fe40007810000 */
[C---:B------:R-:W-:Y:S02]  /*16b20*/  ISETP.GT.AND P4, PT, R33.reuse, 0x10, PT ;  /* 0x000000102100780c */ /* 0x040fe40003f84270 */
[----:B----4-:R-:W-:Y:S02]  /*16b30*/  FSEL R54, R6, -INF , P5 ;  /* 0xff80000006367808 */ /* 0x010fe40002800000 */
[----:B------:R-:W-:Y:S02]  /*16b40*/  FMNMX.FTZ R3, R56, R3, !PT ;  /* 0x0000000338037209 */ /* 0x000fe40007810000 */
[----:B------:R-:W-:-:S02]  /*16b50*/  ISETP.GT.AND P3, PT, R33, 0x11, PT ;  /* 0x000000112100780c */ /* 0x000fc40003f64270 */
[----:B-----5:R-:W-:Y:S02]  /*16b60*/  FSEL R4, R8, -INF , P4 ;  /* 0xff80000008047808 */ /* 0x020fe40002000000 */
[----:B------:R-:W-:Y:S02]  /*16b70*/  FMNMX.FTZ R3, R54, R3, !PT ;  /* 0x0000000336037209 */ /* 0x000fe40007810000 */
[----:B------:R-:W-:Y:S02]  /*16b80*/  FSEL R2, R2, -INF , P2 ;  /* 0xff80000002027808 */ /* 0x000fe40001000000 */
[----:B------:R-:W-:Y:S02]  /*16b90*/  ISETP.GT.AND P2, PT, R33, 0x18, PT ;  /* 0x000000182100780c */ /* 0x000fe40003f44270 */
[----:B------:R-:W-:Y:S02]  /*16ba0*/  FSEL R6, R14, -INF , P3 ;  /* 0xff8000000e067808 */ /* 0x000fe40001800000 */
[----:B------:R-:W-:-:S02]  /*16bb0*/  FMNMX.FTZ R3, R4, R3, !PT ;  /* 0x0000000304037209 */ /* 0x000fc40007810000 */
[----:B------:R-:W-:Y:S02]  /*16bc0*/  FSEL R7, R7, -INF , P1 ;  /* 0xff80000007077808 */ /* 0x000fe40000800000 */
[----:B------:R-:W-:Y:S02]  /*16bd0*/  ISETP.GT.AND P1, PT, R33, 0x19, PT ;  /* 0x000000192100780c */ /* 0x000fe40003f24270 */
[----:B------:R-:W-:Y:S02]  /*16be0*/  FSEL R8, R49, -INF , P2 ;  /* 0xff80000031087808 */ /* 0x000fe40001000000 */
[----:B------:R-:W-:Y:S02]  /*16bf0*/  FMNMX.FTZ R3, R6, R3, !PT ;  /* 0x0000000306037209 */ /* 0x000fe40007810000 */
[----:B------:R-:W-:Y:S02]  /*16c00*/  FSEL R10, R10, -INF , P6 ;  /* 0xff8000000a0a7808 */ /* 0x000fe40003000000 */
[----:B------:R-:W-:-:S02]  /*16c10*/  ISETP.GT.AND P6, PT, R33, 0x20, PT ;  /* 0x000000202100780c */ /* 0x000fc40003fc4270 */
[----:B------:R-:W-:Y:S02]  /*16c20*/  FSEL R14, R48, -INF , P1 ;  /* 0xff800000300e7808 */ /* 0x000fe40000800000 */
        /* <DEDUP_REMOVED lines=24> */
[----:B------:R-:W-:Y:S01]  /*16db0*/  FMNMX.FTZ R3, R62, R3, !PT ;  /* 0x000000033e037209 */ /* 0x000fe20007810000 */
[----:B------:R-:W0:Y:S01]  /*16dc0*/  MUFU.TANH R78, R78 ;  /* 0x0000004e004e7308 */ /* 0x000e220000002400 */
[----:B------:R-:W-:Y:S02]  /*16dd0*/  FSEL R36, R21, -INF , P5 ;  /* 0xff80000015247808 */ /* 0x000fe40002800000 */
[----:B------:R-:W-:Y:S02]  /*16de0*/  ISETP.GT.AND P5, PT, R33, 0x39, PT ;  /* 0x000000392100780c */ /* 0x000fe40003fa4270 */
[----:B------:R-:W-:Y:S02]  /*16df0*/  FSEL R68, R68, -INF , P6 ;  /* 0xff80000044447808 */ /* 0x000fe40003000000 */
[----:B------:R-:W-:Y:S01]  /*16e00*/  FMNMX.FTZ R3, R66, R3, !PT ;  /* 0x0000000342037209 */ /* 0x000fe20007810000 */
[----:B------:R-:W1:Y:S01]  /*16e10*/  MUFU.TANH R76, R76 ;  /* 0x0000004c004c7308 */ /* 0x000e620000002400 */
[----:B------:R-:W-:-:S02]  /*16e20*/  FSEL R40, R40, -INF , P4 ;  /* 0xff80000028287808 */ /* 0x000fc40002000000 */
[C---:B------:R-:W-:Y:S02]  /*16e30*/  ISETP.GT.AND P4, PT, R33.reuse, 0x40, PT ;  /* 0x000000402100780c */ /* 0x040fe40003f84270 */
[----:B------:R-:W-:Y:S02]  /*16e40*/  FSEL R70, R70, -INF , P5 ;  /* 0xff80000046467808 */ /* 0x000fe40002800000 */
[----:B------:R-:W-:Y:S02]  /*16e50*/  FMNMX.FTZ R3, R68, R3, !PT ;  /* 0x0000000344037209 */ /* 0x000fe40007810000 */
[----:B------:R-:W-:Y:S02]  /*16e60*/  FSEL R42, R42, -INF , P3 ;  /* 0xff8000002a2a7808 */ /* 0x000fe40001800000 */
[----:B------:R-:W-:Y:S02]  /*16e70*/  ISETP.GT.AND P3, PT, R33, 0x41, PT ;  /* 0x000000412100780c */ /* 0x000fe40003f64270 */
[----:B------:R-:W-:-:S02]  /*16e80*/  FSEL R72, R72, -INF , P4 ;  /* 0xff80000048487808 */ /* 0x000fc40002000000 */
[----:B------:R-:W-:Y:S02]  /*16e90*/  FMNMX.FTZ R3, R70, R3, !PT ;  /* 0x0000000346037209 */ /* 0x000fe40007810000 */
[----:B------:R-:W-:Y:S02]  /*16ea0*/  FSEL R44, R44, -INF , P2 ;  /* 0xff8000002c2c7808 */ /* 0x000fe40001000000 */
[----:B------:R-:W-:Y:S02]  /*16eb0*/  ISETP.GT.AND P2, PT, R33, 0x48, PT ;  /* 0x000000482100780c */ /* 0x000fe40003f44270 */
[----:B--2---:R-:W-:Y:S02]  /*16ec0*/  FSEL R74, R74, -INF , P3 ;  /* 0xff8000004a4a7808 */ /* 0x004fe40001800000 */
[----:B------:R-:W-:Y:S02]  /*16ed0*/  FMNMX.FTZ R3, R72, R3, !PT ;  /* 0x0000000348037209 */ /* 0x000fe40007810000 */
[----:B------:R-:W-:-:S02]  /*16ee0*/  FSEL R46, R46, -INF , P1 ;  /* 0xff8000002e2e7808 */ /* 0x000fc40000800000 */
[----:B------:R-:W-:Y:S02]  /*16ef0*/  ISETP.GT.AND P1, PT, R33, 0x49, PT ;  /* 0x000000492100780c */ /* 0x000fe40003f24270 */
[----:B0-----:R-:W-:Y:S02]  /*16f00*/  FSEL R78, R78, -INF , P2 ;  /* 0xff8000004e4e7808 */ /* 0x001fe40001000000 */
[----:B------:R-:W-:Y:S02]  /*16f10*/  FMNMX.FTZ R3, R74, R3, !PT ;  /* 0x000000034a037209 */ /* 0x000fe40007810000 */
[----:B-1----:R-:W-:Y:S02]  /*16f20*/  FSEL R76, R76, -INF , P1 ;  /* 0xff8000004c4c7808 */ /* 0x002fe40000800000 */
[----:B------:R-:W-:-:S04]  /*16f30*/  FMNMX.FTZ R3, R78, R3, !PT ;  /* 0x000000034e037209 */ /* 0x000fc80007810000 */
[----:B------:R-:W-:-:S05]  /*16f40*/  FMNMX.FTZ R9, R76, R3, !PT ;  /* 0x000000034c097209 */ /* 0x000fca0007810000 */
[----:B------:R-:W0:Y:S02]  /*16f50*/  SHFL.BFLY PT, R80, R9, 0x2, 0x1f ;  /* 0x0c401f0009507f89 */ /* 0x000e2400000e0000 */
[----:B0-----:R-:W-:Y:S02]  /*16f60*/  FMNMX.FTZ R80, R9, R80, !PT ;  /* 0x0000005009507209 */ /* 0x001fe40007810000 */
[----:B------:R-:W-:-:S04]  /*16f70*/  FMNMX.FTZ R9, R2, R7, !PT ;  /* 0x0000000702097209 */ /* 0x000fc80007810000 */
[----:B------:R-:W-:Y:S01]  /*16f80*/  FMNMX.FTZ R9, R10, R9, !PT ;  /* 0x000000090a097209 */ /* 0x000fe20007810000 */
[----:B------:R-:W0:Y:S03]  /*16f90*/  SHFL.BFLY PT, R5, R80, 0x1, 0x1f ;  /* 0x0c201f0050057f89 */ /* 0x000e2600000e0000 */
[----:B------:R-:W-:-:S04]  /*16fa0*/  FMNMX.FTZ R9, R12, R9, !PT ;  /* 0x000000090c097209 */ /* 0x000fc80007810000 */
[----:B------:R-:W-:-:S04]  /*16fb0*/  FMNMX.FTZ R9, R20, R9, !PT ;  /* 0x0000000914097209 */ /* 0x000fc80007810000 */
[----:B------:R-:W-:-:S04]  /*16fc0*/  FMNMX.FTZ R9, R24, R9, !PT ;  /* 0x0000000918097209 */ /* 0x000fc80007810000 */
[----:B------:R-:W-:-:S04]  /*16fd0*/  FMNMX.FTZ R9, R28, R9, !PT ;  /* 0x000000091c097209 */ /* 0x000fc80007810000 */
[----:B------:R-:W-:Y:S01]  /*16fe0*/  FMNMX.FTZ R9, R32, R9, !PT ;  /* 0x0000000920097209 */ /* 0x000fe20007810000 */
[----:B------:R-:W1:Y:S03]  /*16ff0*/  MUFU.TANH R38, R38 ;  /* 0x0000002600267308 */ /* 0x000e660000002400 */
[----:B------:R-:W-:Y:S02]  /*17000*/  FMNMX.FTZ R9, R34, R9, !PT ;  /* 0x0000000922097209 */ /* 0x000fe40007810000 */
[----:B0-----:R-:W-:Y:S02]  /*17010*/  FMNMX.FTZ R5, R80, R5, !PT ;  /* 0x0000000550057209 */ /* 0x001fe40007810000 */
[----:B------:R-:W-:Y:S02]  /*17020*/  MOV R3, UR5 ;  /* 0x0000000500037c02 */ /* 0x000fe40008000f00 */
[----:B------:R-:W-:Y:S01]  /*17030*/  FMNMX.FTZ R11, R36, R9, !PT ;  /* 0x00000009240b7209 */ /* 0x000fe20007810000 */
[----:B------:R-:W0:Y:S01]  /*17040*/  MUFU.TANH R39, R39 ;  /* 0x0000002700277308 */ /* 0x000e220000002400 */
[C---:B------:R-:W-:Y:S01]  /*17050*/  FSETP.NEU.FTZ.AND P0, PT, R5.reuse, -INF , PT ;  /* 0xff8000000500780b */ /* 0x040fe20003f1d000 */
[----:B------:R-:W-:Y:S01]  /*17060*/  FMUL.FTZ R13, R5, R3 ;  /* 0x00000003050d7220 */ /* 0x000fe20000410000 */
[----:B------:R-:W-:-:S04]  /*17070*/  FMNMX.FTZ R11, R40, R11, !PT ;  /* 0x0000000b280b7209 */ /* 0x000fc80007810000 */
[----:B------:R-:W-:Y:S01]  /*17080*/  FMNMX.FTZ R11, R42, R11, !PT ;  /* 0x0000000b2a0b7209 */ /* 0x000fe20007810000 */
[----:B------:R0:W2:Y:S01]  /*17090*/  MUFU.TANH R15, R26 ;  /* 0x0000001a000f7308 */ /* 0x0000a20000002400 */
[----:B------:R-:W-:Y:S02]  /*170a0*/  FSEL R13, R13, RZ, P0 ;  /* 0x000000ff0d0d7208 */ /* 0x000fe40000000000 */
[----:B------:R-:W-:-:S05]  /*170b0*/  FMNMX.FTZ R11, R44, R11, !PT ;  /* 0x0000000b2c0b7209 */ /* 0x000fca0007810000 */
[----:B------:R-:W-:Y:S01]  /*170c0*/  MUFU.TANH R27, R27 ;  /* 0x0000001b001b7308 */ /* 0x000fe20000002400 */
[----:B------:R-:W-:Y:S01]  /*170d0*/  FFMA.FTZ R208, R25, R3, -R13 ;  /* 0x0000000319d07223 */ /* 0x000fe2000001080d */
[----:B-1----:R-:W-:Y:S02]  /*170e0*/  FSEL R38, R38, -INF , P6 ;  /* 0xff80000026267808 */ /* 0x002fe40003000000 */
[----:B------:R-:W-:-:S04]  /*170f0*/  FMNMX.FTZ R25, R46, R11, !PT ;  /* 0x0000000b2e197209 */ /* 0x000fc80007810000 */
[----:B------:R2:W1:Y:S01]  /*17100*/  MUFU.TANH R21, R30 ;  /* 0x0000001e00157308 */ /* 0x0004620000002400 */
[----:B0-----:R-:W-:Y:S02]  /*17110*/  FSEL R26, R39, -INF , P5 ;  /* 0xff800000271a7808 */ /* 0x001fe40002800000 */
[----:B------:R-:W-:Y:S01]  /*17120*/  FMNMX.FTZ R25, R38, R25, !PT ;  /* 0x0000001926197209 */ /* 0x000fe20007810000 */
[----:B------:R-:W-:-:S04]  /*17130*/  FFMA.FTZ R52, R52, R3, -R13 ;  /* 0x0000000334347223 */ /* 0x000fc8000001080d */
[----:B------:R-:W0:Y:S01]  /*17140*/  MUFU.TANH R31, R31 ;  /* 0x0000001f001f7308 */ /* 0x000e220000002400 */
[----:B--2---:R-:W-:Y:S02]  /*17150*/  FSEL R30, R15, -INF , P4 ;  /* 0xff8000000f1e7808 */ /* 0x004fe40002000000 */
[----:B------:R-:W-:Y:S01]  /*17160*/  FMNMX.FTZ R25, R26, R25, !PT ;  /* 0x000000191a197209 */ /* 0x000fe20007810000 */
[----:B------:R-:W-:-:S03]  /*17170*/  FFMA.FTZ R29, R54, R3, -R13 ;  /* 0x00000003361d7223 */ /* 0x000fc6000001080d */
[----:B------:R-:W-:Y:S01]  /*17180*/  FMNMX.FTZ R25, R30, R25, !PT ;  /* 0x000000191e197209 */ /* 0x000fe20007810000 */
[----:B------:R2:W-:Y:S01]  /*17190*/  MUFU.EX2 R9, R52 ;  /* 0x0000003400097308 */ /* 0x0005e20000000800 */
[----:B-1----:R-:W-:Y:S01]  /*171a0*/  FSEL R54, R21, -INF , P2 ;  /* 0xff80000015367808 */ /* 0x002fe20001000000 */
[----:B------:R-:W-:Y:S01]  /*171b0*/  FFMA.FTZ R15, R6, R3, -R13 ;  /* 0x00000003060f7223 */ /* 0x000fe2000001080d */
[----:B--2---:R-:W-:-:S04]  /*171c0*/  FSEL R52, R27, -INF , P3 ;  /* 0xff8000001b347808 */ /* 0x004fc80001800000 */
[----:B------:R-:W-:Y:S02]  /*171d0*/  FMNMX.FTZ R25, R52, R25, !PT ;  /* 0x0000001934197209 */ /* 0x000fe40007810000 */
[----:B0-----:R-:W-:Y:S02]  /*171e0*/  FSEL R6, R31, -INF , P1 ;  /* 0xff8000001f067808 */ /* 0x001fe40000800000 */
[----:B------:R-:W-:Y:S01]  /*171f0*/  FMNMX.FTZ R25, R54, R25, !PT ;  /* 0x0000001936197209 */ /* 0x000fe20007810000 */
[----:B------:R-:W-:-:S03]  /*17200*/  FFMA.FTZ R204, R4, R3, -R13 ;  /* 0x0000000304cc7223 */ /* 0x000fc6000001080d */
[----:B------:R-:W-:Y:S01]  /*17210*/  FMNMX.FTZ R4, R6, R25, !PT ;  /* 0x0000001906047209 */ /* 0x000fe20007810000 */
[----:B------:R0:W-:Y:S04]  /*17220*/  MUFU.EX2 R11, R29 ;  /* 0x0000001d000b7308 */ /* 0x0001e80000000800 */
[----:B0-----:R-:W0:Y:S01]  /*17230*/  SHFL.BFLY PT, R29, R4, 0x2, 0x1f ;  /* 0x0c401f00041d7f89 */ /* 0x001e2200000e0000 */
[----:B------:R-:W-:Y:S01]  /*17240*/  FFMA.FTZ R206, R8, R3, -R13 ;  /* 0x0000000308ce7223 */ /* 0x000fe2000001080d */
[----:B0-----:R-:W-:-:S05]  /*17250*/  FMNMX.FTZ R8, R4, R29, !PT ;  /* 0x0000001d04087209 */ /* 0x001fca0007810000 */
[----:B------:R-:W0:Y:S02]  /*17260*/  SHFL.BFLY PT, R33, R8, 0x1, 0x1f ;  /* 0x0c201f0008217f89 */ /* 0x000e2400000e0000 */
[----:B0-----:R-:W-:-:S04]  /*17270*/  FMNMX.FTZ R4, R8, R33, !PT ;  /* 0x0000002108047209 */ /* 0x001fc80007810000 */
[C---:B------:R-:W-:Y:S01]  /*17280*/  FSETP.NEU.FTZ.AND P1, PT, R4.reuse, -INF , PT ;  /* 0xff8000000400780b */ /* 0x040fe20003f3d000 */
[----:B------:R-:W-:-:S05]  /*17290*/  FMUL.FTZ R35, R4, R3 ;  /* 0x0000000304237220 */ /* 0x000fca0000410000 */
[----:B------:R-:W-:-:S05]  /*172a0*/  FSEL R35, R35, RZ, P1 ;  /* 0x000000ff23237208 */ /* 0x000fca0000800000 */
[-C--:B------:R-:W-:Y:S02]  /*172b0*/  FFMA.FTZ R201, R34, R3.reuse, -R35 ;  /* 0x0000000322c97223 */ /* 0x080fe40000010823 */
[----:B------:R-:W2:Y:S01]  /*172c0*/  LDL R34, [R1+0x64] ;  /* 0x0000640001227983 */ /* 0x000ea20000100800 */
[-C--:B------:R-:W-:Y:S01]  /*172d0*/  FFMA.FTZ R210, R56, R3.reuse, -R13 ;  /* 0x0000000338d27223 */ /* 0x080fe2000001080d */
[----:B------:R-:W0:Y:S01]  /*172e0*/  MUFU.EX2 R208, R208 ;  /* 0x000000d000d07308 */ /* 0x000e220000000800 */
[-CC-:B------:R-:W-:Y:S01]  /*172f0*/  FFMA.FTZ R209, R2, R3.reuse, -R35.reuse ;  /* 0x0000000302d17223 */ /* 0x180fe20000010823 */
[-CC-:B------:R-:W-:Y:S01]  /*17300*/  FFMA.FTZ R2, R7, R3.reuse, -R35.reuse ;  /* 0x0000000307027223 */ /* 0x180fe20000010823 */
[----:B------:R-:W-:-:S05]  /*17310*/  FFMA.FTZ R211, R10, R3, -R35 ;  /* 0x000000030ad37223 */ /* 0x000fca0000010823 */
[----:B------:R-:W1:Y:S01]  /*17320*/  MUFU.EX2 R210, R210 ;  /* 0x000000d200d27308 */ /* 0x000e620000000800 */
[-CC-:B------:R-:W-:Y:S01]  /*17330*/  FFMA.FTZ R8, R12, R3.reuse, -R35.reuse ;  /* 0x000000030c087223 */ /* 0x180fe20000010823 */
[----:B------:R-:W-:-:S06]  /*17340*/  FFMA.FTZ R205, R20, R3, -R35 ;  /* 0x0000000314cd7223 */ /* 0x000fcc0000010823 */
[----:B------:R-:W-:Y:S08]  /*17350*/  MUFU.EX2 R209, R209 ;  /* 0x000000d100d17308 */ /* 0x000ff00000000800 */
[----:B------:R-:W3:Y:S01]  /*17360*/  MUFU.EX2 R2, R2 ;  /* 0x0000000200027308 */ /* 0x000ee20000000800 */
[----:B0-----:R-:W-:-:S07]  /*17370*/  FADD.FTZ R7, R208, R9 ;  /* 0x00000009d0077221 */ /* 0x001fce0000010000 */
[----:B------:R-:W0:Y:S01]  /*17380*/  MUFU.EX2 R204, R204 ;  /* 0x000000cc00cc7308 */ /* 0x000e220000000800 */
[----:B------:R-:W-:-:S07]  /*17390*/  FFMA.FTZ R10, R24, R3, -R35 ;  /* 0x00000003180a7223 */ /* 0x000fce0000010823 */
[----:B------:R-:W4:Y:S01]  /*173a0*/  MUFU.EX2 R211, R211 ;  /* 0x000000d300d37308 */ /* 0x000f220000000800 */
[----:B-1----:R-:W-:Y:S01]  /*173b0*/  FADD.FTZ R24, R210, R7 ;  /* 0x00000007d2187221 */ /* 0x002fe20000010000 */
[----:B------:R-:W-:-:S06]  /*173c0*/  FFMA.FTZ R207, R28, R3, -R35 ;  /* 0x000000031ccf7223 */ /* 0x000fcc0000010823 */
[----:B------:R-:W1:Y:S01]  /*173d0*/  MUFU.EX2 R8, R8 ;  /* 0x0000000800087308 */ /* 0x000e620000000800 */
[----:B------:R-:W-:Y:S01]  /*173e0*/  FADD.FTZ R7, R11, R24 ;  /* 0x000000180b077221 */ /* 0x000fe20000010000 */
[----:B---3--:R-:W-:-:S06]  /*173f0*/  FADD.FTZ R28, R209, R2 ;  /* 0x00000002d11c7221 */ /* 0x008fcc0000010000 */
[----:B------:R-:W3:Y:S01]  /*17400*/  MUFU.EX2 R205, R205 ;  /* 0x000000cd00cd7308 */ /* 0x000ee20000000800 */
[-C--:B------:R-:W-:Y:S01]  /*17410*/  FFMA.FTZ R12, R32, R3.reuse, -R35 ;  /* 0x00000003200c7223 */ /* 0x080fe20000010823 */
[----:B------:R-:W-:Y:S01]  /*17420*/  FFMA.FTZ R21, R14, R3, -R13 ;  /* 0x000000030e157223 */ /* 0x000fe2000001080d */
[----:B0-----:R-:W-:-:S05]  /*17430*/  FADD.FTZ R24, R204, R7 ;  /* 0x00000007cc187221 */ /* 0x001fca0000010000 */
[----:B------:R-:W0:Y:S01]  /*17440*/  MUFU.EX2 R10, R10 ;  /* 0x0000000a000a7308 */ /* 0x000e220000000800 */
[----:B----4-:R-:W-:Y:S01]  /*17450*/  FADD.FTZ R7, R211, R28 ;  /* 0x0000001cd3077221 */ /* 0x010fe20000010000 */
[----:B------:R-:W-:-:S06]  /*17460*/  FFMA.FTZ R200, R50, R3, -R13 ;  /* 0x0000000332c87223 */ /* 0x000fcc000001080d */
[----:B------:R-:W4:Y:S01]  /*17470*/  MUFU.EX2 R15, R15 ;  /* 0x0000000f000f7308 */ /* 0x000f220000000800 */
[----:B-1----:R-:W-:Y:S01]  /*17480*/  FADD.FTZ R28, R8, R7 ;  /* 0x00000007081c7221 */ /* 0x002fe20000010000 */
[----:B------:R-:W-:-:S06]  /*17490*/  FFMA.FTZ R14, R36, R3, -R35 ;  /* 0x00000003240e7223 */ /* 0x000fcc0000010823 */
[----:B------:R-:W1:Y:S01]  /*174a0*/  MUFU.EX2 R207, R207 ;  /* 0x000000cf00cf7308 */ /* 0x000e620000000800 */
[----:B------:R-:W-:-:S07]  /*174b0*/  FFMA.FTZ R25, R48, R3, -R13 ;  /* 0x0000000330197223 */ /* 0x000fce000001080d */
[----:B------:R-:W5:Y:S01]  /*174c0*/  MUFU.EX2 R206, R206 ;  /* 0x000000ce00ce7308 */ /* 0x000f620000000800 */
[----:B---3--:R-:W-:Y:S01]  /*174d0*/  FADD.FTZ R7, R205, R28 ;  /* 0x0000001ccd077221 */ /* 0x008fe20000010000 */
[----:B------:R-:W-:-:S06]  /*174e0*/  FFMA.FTZ R203, R40, R3, -R35 ;  /* 0x0000000328cb7223 */ /* 0x000fcc0000010823 */
[----:B------:R-:W3:Y:S01]  /*174f0*/  MUFU.EX2 R12, R12 ;  /* 0x0000000c000c7308 */ /* 0x000ee20000000800 */
[----:B------:R-:W-:-:S07]  /*17500*/  FFMA.FTZ R202, R58, R3, -R13 ;  /* 0x000000033aca7223 */ /* 0x000fce000001080d */
[----:B------:R-:W3:Y:S01]  /*17510*/  MUFU.EX2 R21, R21 ;  /* 0x0000001500157308 */ /* 0x000ee20000000800 */
[----:B0-----:R-:W-:Y:S01]  /*17520*/  FADD.FTZ R28, R10, R7 ;  /* 0x000000070a1c7221 */ /* 0x001fe20000010000 */
[----:B------:R-:W-:-:S06]  /*17530*/  FFMA.FTZ R20, R42, R3, -R35 ;  /* 0x000000032a147223 */ /* 0x000fcc0000010823 */
[----:B------:R-:W0:Y:S01]  /*17540*/  MUFU.EX2 R201, R201 ;  /* 0x000000c900c97308 */ /* 0x000e220000000800 */
[----:B----4-:R-:W-:Y:S01]  /*17550*/  FADD.FTZ R37, R15, R24 ;  /* 0x000000180f257221 */ /* 0x010fe20000010000 */
[----:B------:R-:W-:-:S06]  /*17560*/  FFMA.FTZ R27, R60, R3, -R13 ;  /* 0x000000033c1b7223 */ /* 0x000fcc000001080d */
[----:B------:R-:W4:Y:S01]  /*17570*/  MUFU.EX2 R200, R200 ;  /* 0x000000c800c87308 */ /* 0x000f220000000800 */
[----:B-1----:R-:W-:Y:S01]  /*17580*/  FADD.FTZ R7, R207, R28 ;  /* 0x0000001ccf077221 */ /* 0x002fe20000010000 */
[----:B------:R-:W-:-:S06]  /*17590*/  FFMA.FTZ R197, R44, R3, -R35 ;  /* 0x000000032cc57223 */ /* 0x000fcc0000010823 */
[----:B------:R-:W1:Y:S01]  /*175a0*/  MUFU.EX2 R14, R14 ;  /* 0x0000000e000e7308 */ /* 0x000e620000000800 */
[----:B-----5:R-:W-:Y:S01]  /*175b0*/  FADD.FTZ R32, R206, R37 ;  /* 0x00000025ce207221 */ /* 0x020fe20000010000 */
[----:B------:R-:W-:-:S06]  /*175c0*/  FFMA.FTZ R196, R62, R3, -R13 ;  /* 0x000000033ec47223 */ /* 0x000fcc000001080d */
[----:B------:R-:W5:Y:S01]  /*175d0*/  MUFU.EX2 R25, R25 ;  /* 0x0000001900197308 */ /* 0x000f620000000800 */
[----:B---3--:R-:W-:Y:S01]  /*175e0*/  FADD.FTZ R28, R12, R7 ;  /* 0x000000070c1c7221 */ /* 0x008fe20000010000 */
[----:B------:R-:W-:-:S06]  /*175f0*/  FFMA.FTZ R24, R46, R3, -R35 ;  /* 0x000000032e187223 */ /* 0x000fcc0000010823 */
[----:B------:R-:W3:Y:S01]  /*17600*/  MUFU.EX2 R203, R203 ;  /* 0x000000cb00cb7308 */ /* 0x000ee20000000800 */
[----:B------:R-:W-:Y:S01]  /*17610*/  FADD.FTZ R37, R21, R32 ;  /* 0x0000002015257221 */ /* 0x000fe20000010000 */
[----:B------:R-:W-:-:S06]  /*17620*/  FFMA.FTZ R29, R66, R3, -R13 ;  /* 0x00000003421d7223 */ /* 0x000fcc000001080d */
[----:B------:R-:W3:Y:S01]  /*17630*/  MUFU.EX2 R202, R202 ;  /* 0x000000ca00ca7308 */ /* 0x000ee20000000800 */
[----:B0-----:R-:W-:Y:S01]  /*17640*/  FADD.FTZ R7, R201, R28 ;  /* 0x0000001cc9077221 */ /* 0x001fe20000010000 */
[----:B------:R-:W-:-:S06]  /*17650*/  FFMA.FTZ R199, R38, R3, -R35 ;  /* 0x0000000326c77223 */ /* 0x000fcc0000010823 */
[----:B------:R-:W-:Y:S01]  /*17660*/  MUFU.EX2 R20, R20 ;  /* 0x0000001400147308 */ /* 0x000fe20000000800 */
[----:B----4-:R-:W-:Y:S01]  /*17670*/  FADD.FTZ R32, R200, R37 ;  /* 0x00000025c8207221 */ /* 0x010fe20000010000 */
[----:B------:R-:W-:-:S06]  /*17680*/  FFMA.FTZ R198, R68, R3, -R13 ;  /* 0x0000000344c67223 */ /* 0x000fcc000001080d */
[----:B------:R-:W0:Y:S01]  /*17690*/  MUFU.EX2 R27, R27 ;  /* 0x0000001b001b7308 */ /* 0x000e220000000800 */
[----:B-1----:R-:W-:Y:S01]  /*176a0*/  FADD.FTZ R28, R14, R7 ;  /* 0x000000070e1c7221 */ /* 0x002fe20000010000 */
[----:B------:R-:W-:-:S06]  /*176b0*/  PRMT R0, R45, 0x654, R0 ;  /* 0x000006542d007816 */ /* 0x000fcc0000000000 */
[----:B------:R-:W-:Y:S01]  /*176c0*/  MUFU.EX2 R197, R197 ;  /* 0x000000c500c57308 */ /* 0x000fe20000000800 */
[----:B-----5:R-:W-:Y:S01]  /*176d0*/  FADD.FTZ R37, R25, R32 ;  /* 0x0000002019257221 */ /* 0x020fe20000010000 */
[----:B------:R-:W-:-:S06]  /*176e0*/  FFMA.FTZ R31, R70, R3, -R13 ;  /* 0x00000003461f7223 */ /* 0x000fcc000001080d */
[----:B------:R-:W1:Y:S01]  /*176f0*/  MUFU.EX2 R196, R196 ;  /* 0x000000c400c47308 */ /* 0x000e620000000800 */
[-CC-:B------:R-:W-:Y:S01]  /*17700*/  FFMA.FTZ R26, R26, R3.reuse, -R35.reuse ;  /* 0x000000031a1a7223 */ /* 0x180fe20000010823 */
[----:B---3--:R-:W-:Y:S01]  /*17710*/  FADD.FTZ R7, R203, R28 ;  /* 0x0000001ccb077221 */ /* 0x008fe20000010000 */
[-C--:B------:R-:W-:Y:S01]  /*17720*/  FFMA.FTZ R193, R30, R3.reuse, -R35 ;  /* 0x000000031ec17223 */ /* 0x080fe20000010823 */
[----:B------:R3:W-:Y:S04]  /*17730*/  SYNCS.ARRIVE.TRANS64.RED.A1T0 RZ, [R0+URZ], RZ ;  /* 0x000000ff00ff79a7 */ /* 0x0007e8000810043f */
[----:B------:R-:W4:Y:S01]  /*17740*/  MUFU.EX2 R24, R24 ;  /* 0x0000001800187308 */ /* 0x000f220000000800 */
[----:B------:R-:W-:Y:S01]  /*17750*/  FADD.FTZ R32, R202, R37 ;  /* 0x00000025ca207221 */ /* 0x000fe20000010000 */
[----:B------:R-:W-:-:S06]  /*17760*/  FFMA.FTZ R192, R72, R3, -R13 ;  /* 0x0000000348c07223 */ /* 0x000fcc000001080d */
[----:B------:R-:W5:Y:S01]  /*17770*/  MUFU.EX2 R29, R29 ;  /* 0x0000001d001d7308 */ /* 0x000f620000000800 */
[----:B------:R-:W-:-:S07]  /*17780*/  FFMA.FTZ R52, R52, R3, -R35 ;  /* 0x0000000334347223 */ /* 0x000fce0000010823 */
[----:B------:R-:W5:Y:S01]  /*17790*/  MUFU.EX2 R199, R199 ;  /* 0x000000c700c77308 */ /* 0x000f620000000800 */
[----:B0-----:R-:W-:-:S07]  /*177a0*/  FADD.FTZ R37, R27, R32 ;  /* 0x000000201b257221 */ /* 0x001fce0000010000 */
[----:B------:R-:W0:Y:S01]  /*177b0*/  MUFU.EX2 R198, R198 ;  /* 0x000000c600c67308 */ /* 0x000e220000000800 */
[-C--:B------:R-:W-:Y:S01]  /*177c0*/  FFMA.FTZ R74, R74, R3.reuse, -R13 ;  /* 0x000000034a4a7223 */ /* 0x080fe2000001080d */
[----:B------:R-:W-:-:S06]  /*177d0*/  FFMA.FTZ R54, R54, R3, -R35 ;  /* 0x0000000336367223 */ /* 0x000fcc0000010823 */
[----:B---3--:R3:W0:Y:S01]  /*177e0*/  MUFU.EX2 R0, R26 ;  /* 0x0000001a00007308 */ /* 0x0086220000000800 */
[----:B-1----:R-:W-:Y:S01]  /*177f0*/  FADD.FTZ R30, R196, R37 ;  /* 0x00000025c41e7221 */ /* 0x002fe20000010000 */
[----:B------:R-:W-:-:S06]  /*17800*/  FFMA.FTZ R194, R78, R3, -R13 ;  /* 0x000000034ec27223 */ /* 0x000fcc000001080d */
[----:B------:R-:W1:Y:S01]  /*17810*/  MUFU.EX2 R31, R31 ;  /* 0x0000001f001f7308 */ /* 0x000e620000000800 */
[----:B---3--:R-:W-:-:S04]  /*17820*/  FADD.FTZ R26, R20, R7 ;  /* 0x00000007141a7221 */ /* 0x008fc80000010000 */
[----:B------:R-:W-:-:S03]  /*17830*/  FADD.FTZ R7, R197, R26 ;  /* 0x0000001ac5077221 */ /* 0x000fc60000010000 */
[----:B------:R-:W3:Y:S01]  /*17840*/  MUFU.EX2 R193, R193 ;  /* 0x000000c100c17308 */ /* 0x000ee20000000800 */
[----:B----4-:R-:W-:Y:S01]  /*17850*/  FADD.FTZ R26, R24, R7 ;  /* 0x00000007181a7221 */ /* 0x010fe20000010000 */
[----:B------:R-:W-:Y:S01]  /*17860*/  FFMA.FTZ R6, R6, R3, -R35 ;  /* 0x0000000306067223 */ /* 0x000fe20000010823 */
[----:B-----5:R-:W-:-:S05]  /*17870*/  FADD.FTZ R35, R29, R30 ;  /* 0x0000001e1d237221 */ /* 0x020fca0000010000 */
[----:B------:R-:W4:Y:S01]  /*17880*/  MUFU.EX2 R192, R192 ;  /* 0x000000c000c07308 */ /* 0x000f220000000800 */
[----:B------:R-:W-:Y:S01]  /*17890*/  FFMA.FTZ R13, R76, R3, -R13 ;  /* 0x000000034c0d7223 */ /* 0x000fe2000001080d */
[----:B------:R-:W-:-:S06]  /*178a0*/  FADD.FTZ R7, R199, R26 ;  /* 0x0000001ac7077221 */ /* 0x000fcc0000010000 */
[----:B------:R-:W5:Y:S01]  /*178b0*/  MUFU.EX2 R52, R52 ;  /* 0x0000003400347308 */ /* 0x000f620000000800 */
[----:B------:R-:W-:Y:S01]  /*178c0*/  F2FP.F16.F32.PACK_AB R204, R15, R204 ;  /* 0x000000cc0fcc723e */ /* 0x000fe200000000ff */
[----:B0-----:R-:W-:Y:S01]  /*178d0*/  FADD.FTZ R28, R198, R35 ;  /* 0x00000023c61c7221 */ /* 0x001fe20000010000 */
[----:B------:R-:W-:-:S05]  /*178e0*/  VIADD R15, R112, 0xfffffffe ;  /* 0xfffffffe700f7836 */ /* 0x000fca0000000000 */
[----:B------:R-:W0:Y:S01]  /*178f0*/  MUFU.EX2 R33, R74 ;  /* 0x0000004a00217308 */ /* 0x000e220000000800 */
[----:B------:R-:W-:Y:S01]  /*17900*/  FADD.FTZ R26, R0, R7 ;  /* 0x00000007001a7221 */ /* 0x000fe20000010000 */
[----:B------:R-:W-:-:S06]  /*17910*/  F2FP.F16.F32.PACK_AB R208, R9, R208 ;  /* 0x000000d009d0723e */ /* 0x000fcc00000000ff */
[----:B------:R-:W0:Y:S01]  /*17920*/  MUFU.EX2 R54, R54 ;  /* 0x0000003600367308 */ /* 0x000e220000000800 */
[----:B-1----:R-:W-:-:S07]  /*17930*/  FADD.FTZ R9, R31, R28 ;  /* 0x0000001c1f097221 */ /* 0x002fce0000010000 */
[----:B------:R-:W1:Y:S01]  /*17940*/  MUFU.EX2 R194, R194 ;  /* 0x000000c200c27308 */ /* 0x000e620000000800 */
[----:B---3--:R-:W-:-:S07]  /*17950*/  FADD.FTZ R7, R193, R26 ;  /* 0x0000001ac1077221 */ /* 0x008fce0000010000 */
[----:B------:R-:W3:Y:S01]  /*17960*/  MUFU.EX2 R195, R6 ;  /* 0x0000000600c37308 */ /* 0x000ee20000000800 */
[----:B----4-:R-:W-:-:S07]  /*17970*/  FADD.FTZ R28, R192, R9 ;  /* 0x00000009c01c7221 */ /* 0x010fce0000010000 */
[----:B------:R-:W4:Y:S01]  /*17980*/  MUFU.EX2 R13, R13 ;  /* 0x0000000d000d7308 */ /* 0x000f220000000800 */
[----:B--2---:R-:W-:Y:S01]  /*17990*/  ISETP.GE.AND P1, PT, R15, R34, PT ;  /* 0x000000220f00720c */ /* 0x004fe20003f26270 */
[----:B-----5:R-:W-:Y:S01]  /*179a0*/  FADD.FTZ R7, R52, R7 ;  /* 0x0000000734077221 */ /* 0x020fe20000010000 */
[----:B0-----:R-:W-:Y:S01]  /*179b0*/  FADD.FTZ R9, R33, R28 ;  /* 0x0000001c21097221 */ /* 0x001fe20000010000 */
[----:B------:R-:W-:Y:S02]  /*179c0*/  F2FP.F16.F32.PACK_AB R209, R2, R209 ;  /* 0x000000d102d1723e */ /* 0x000fe400000000ff */
[----:B------:R-:W-:Y:S01]  /*179d0*/  FADD.FTZ R2, R54, R7 ;  /* 0x0000000736027221 */ /* 0x000fe20000010000 */
[----:B-1----:R-:W-:Y:S01]  /*179e0*/  FADD.FTZ R228, R194, R9 ;  /* 0x00000009c2e47221 */ /* 0x002fe20000010000 */
[----:B------:R-:W-:Y:S01]  /*179f0*/  BSSY B0, `(.L_x_636) ;  /* 0x00005b9000007945 */ /* 0x000fe20003800000 */
[----:B------:R-:W-:Y:S01]  /*17a00*/  ISETP.NE.AND P0, PT, R64, RZ, PT ;  /* 0x000000ff4000720c */ /* 0x000fe20003f05270 */
[----:B---3--:R-:W-:Y:S01]  /*17a10*/  FADD.FTZ R227, R195, R2 ;  /* 0x00000002c3e37221 */ /* 0x008fe20000010000 */
[----:B------:R-:W-:Y:S01]  /*17a20*/  F2FP.F16.F32.PACK_AB R200, R25, R200 ;  /* 0x000000c819c8723e */ /* 0x000fe200000000ff */
[--C-:B------:R-:W-:Y:S01]  /*17a30*/  IMAD.MOV.U32 R150, RZ, RZ, R151.reuse ;  /* 0x000000ffff967224 */ /* 0x100fe200078e0097 */
[----:B------:R-:W-:Y:S01]  /*17a40*/  F2FP.F16.F32.PACK_AB R202, R27, R202 ;  /* 0x000000ca1bca723e */ /* 0x000fe200000000ff */
[--C-:B------:R-:W-:Y:S01]  /*17a50*/  IMAD.MOV.U32 R148, RZ, RZ, R151.reuse ;  /* 0x000000ffff947224 */ /* 0x100fe200078e0097 */
[----:B------:R-:W-:Y:S01]  /*17a60*/  F2FP.F16.F32.PACK_AB R196, R29, R196 ;  /* 0x000000c41dc4723e */ /* 0x000fe200000000ff */
[----:B----4-:R-:W-:Y:S01]  /*17a70*/  FADD.FTZ R228, R13, R228 ;  /* 0x000000e40de47221 */ /* 0x010fe20000010000 */
[----:B------:R-:W-:Y:S01]  /*17a80*/  F2FP.F16.F32.PACK_AB R198, R31, R198 ;  /* 0x000000c61fc6723e */ /* 0x000fe200000000ff */
[--C-:B------:R-:W-:Y:S01]  /*17a90*/  IMAD.MOV.U32 R147, RZ, RZ, R151.reuse ;  /* 0x000000ffff937224 */ /* 0x100fe200078e0097 */
[----:B------:R-:W-:Y:S01]  /*17aa0*/  F2FP.F16.F32.PACK_AB R192, R33, R192 ;  /* 0x000000c021c0723e */ /* 0x000fe200000000ff */
[--C-:B------:R-:W-:Y:S01]  /*17ab0*/  IMAD.MOV.U32 R145, RZ, RZ, R151.reuse ;  /* 0x000000ffff917224 */ /* 0x100fe200078e0097 */
[----:B------:R-:W-:Y:S01]  /*17ac0*/  F2FP.F16.F32.PACK_AB R197, R24, R197 ;  /* 0x000000c518c5723e */ /* 0x000fe200000000ff */
[--C-:B------:R-:W-:Y:S01]  /*17ad0*/  IMAD.MOV.U32 R144, RZ, RZ, R151.reuse ;  /* 0x000000ffff907224 */ /* 0x100fe200078e0097 */
[----:B------:R-:W-:Y:S01]  /*17ae0*/  F2FP.F16.F32.PACK_AB R199, R0, R199 ;  /* 0x000000c700c7723e */ /* 0x000fe200000000ff */
[----:B------:R-:W-:Y:S01]  /*17af0*/  IMAD.MOV.U32 R0, RZ, RZ, 0x3f800000 ;  /* 0x3f800000ff007424 */ /* 0x000fe200078e00ff */
[----:B------:R-:W-:Y:S01]  /*17b00*/  F2FP.F16.F32.PACK_AB R193, R52, R193 ;  /* 0x000000c134c1723e */ /* 0x000fe200000000ff */
[--C-:B------:R-:W-:Y:S01]  /*17b10*/  IMAD.MOV.U32 R142, RZ, RZ, R151.reuse ;  /* 0x000000ffff8e7224 */ /* 0x100fe200078e0097 */
        /* <DEDUP_REMOVED lines=18> */
[----:B------:R-:W-:Y:S01]  /*17c40*/  MOV R2, 0x3f800000 ;  /* 0x3f80000000027802 */ /* 0x000fe20000000f00 */
[--C-:B------:R-:W-:Y:S01]  /*17c50*/  IMAD.MOV.U32 R127, RZ, RZ, R151.reuse ;  /* 0x000000ffff7f7224 */ /* 0x100fe200078e0097 */
[-C--:B------:R-:W-:Y:S01]  /*17c60*/  MOV R149, R151.reuse ;  /* 0x0000009700957202 */ /* 0x080fe20000000f00 */
        /* <DEDUP_REMOVED lines=81> */
[----:B------:R-:W-:Y:S01]  /*18180*/  MOV R26, R151 ;  /* 0x00000097001a7202 */ /* 0x000fe20000000f00 */
[----:B------:R-:W-:-:S02]  /*18190*/  IMAD.MOV.U32 R64, RZ, RZ, R151 ;  /* 0x000000ffff407224 */ /* 0x000fc400078e0097 */
[--C-:B------:R-:W-:Y:S02]  /*181a0*/  IMAD.MOV.U32 R63, RZ, RZ, R151.reuse ;  /* 0x000000ffff3f7224 */ /* 0x100fe400078e0097 */
[--C-:B------:R-:W-:Y:S02]  /*181b0*/  IMAD.MOV.U32 R61, RZ, RZ, R151.reuse ;  /* 0x000000ffff3d7224 */ /* 0x100fe400078e0097 */
[--C-:B------:R-:W-:Y:S02]  /*181c0*/  IMAD.MOV.U32 R60, RZ, RZ, R151.reuse ;  /* 0x000000ffff3c7224 */ /* 0x100fe400078e0097 */
[--C-:B------:R-:W-:Y:S02]  /*181d0*/  IMAD.MOV.U32 R58, RZ, RZ, R151.reuse ;  /* 0x000000ffff3a7224 */ /* 0x100fe400078e0097 */
[--C-:B------:R-:W-:Y:S02]  /*181e0*/  IMAD.MOV.U32 R57, RZ, RZ, R151.reuse ;  /* 0x000000ffff397224 */ /* 0x100fe400078e0097 */
        /* <DEDUP_REMOVED lines=21> */
[----:B------:R-:W-:Y:S01]  /*18340*/  IMAD.MOV.U32 R24, RZ, RZ, R151 ;  /* 0x000000ffff187224 */ /* 0x000fe200078e0097 */
[----:B------:R-:W-:Y:S06]  /*18350*/  @!P1 BRA `(.L_x_637) ;  /* 0x0000005000889947 */ /* 0x000fec0003800000 */
[----:B------:R-:W-:Y:S01]  /*18360*/  MOV R14, R4 ;  /* 0x00000004000e7202 */ /* 0x000fe20000000f00 */
[----:B------:R-:W-:Y:S01]  /*18370*/  IMAD.MOV.U32 R13, RZ, RZ, R5 ;  /* 0x000000ffff0d7224 */ /* 0x000fe200078e0005 */
[----:B------:R-:W-:Y:S01]  /*18380*/  MOV R8, R226 ;  /* 0x000000e200087202 */ /* 0x000fe20000000f00 */
        /* <DEDUP_REMOVED lines=65> */
[----:B------:R-:W-:-:S07]  /*187a0*/  CS2R R24, SRZ ;  /* 0x0000000000187805 */ /* 0x000fce000001ff00 */
.L_x_650:
[----:B------:R-:W-:-:S04]  /*187b0*/  ISETP.NE.AND P1, PT, R8, 0x1, PT ;  /* 0x000000010800780c */ /* 0x000fc80003f25270 */
[----:B------:R-:W-:-:S04]  /*187c0*/  SEL R229, RZ, 0x1, P1 ;  /* 0x00000001ffe57807 */ /* 0x000fc80000800000 */
[----:B------:R-:W-:Y:S01]  /*187d0*/  LOP3.LUT R229, R12, R229, RZ, 0x3c, !PT ;  /* 0x000000e50ce57212 */ /* 0x000fe200078e3cff */
[----:B------:R-:W-:Y:S06]  /*187e0*/  @!P0 BRA `(.L_x_638) ;  /* 0x0000000000048947 */ /* 0x000fec0003800000 */
[----:B------:R-:W-:Y:S01]  /*187f0*/  BPT.TRAP 0x1 ;  /* 0x000000040000795c */ /* 0x000fe20000300000 */
.L_x_638:
[----:B------:R-:W-:Y:S01]  /*18800*/  VIADD R226, R8, 0x1 ;  /* 0x0000000108e27836 */ /* 0x000fe20000000000 */
[----:B------:R-:W-:-:S04]  /*18810*/  SHF.L.U32 R3, R229, 0x1f, RZ ;  /* 0x0000001fe5037819 */ /* 0x000fc800000006ff */
[----:B------:R-:W-:-:S04]  /*18820*/  ISETP.NE.AND P1, PT, R226, 0x2, PT ;  /* 0x00000002e200780c */ /* 0x000fc80003f25270 */
[----:B------:R-:W-:-:S04]  /*18830*/  SEL R226, R226, RZ, P1 ;  /* 0x000000ffe2e27207 */ /* 0x000fc80000800000 */
[----:B------:R-:W-:-:S04]  /*18840*/  LEA R9, R226, R23, 0x3 ;  /* 0x00000017e2097211 */ /* 0x000fc800078e18ff */
[----:B------:R0:W1:Y:S01]  /*18850*/  SYNCS.PHASECHK.TRANS64.TRYWAIT P1, [R9+URZ+0x38830], R3 ;  /* 0x03883003090075a7 */ /* 0x000062000802017f */
[----:B------:R-:W-:Y:S05]  /*18860*/  @!P0 BRA `(.L_x_639) ;  /* 0x0000000000048947 */ /* 0x000fea0003800000 */
[----:B------:R-:W-:Y:S01]  /*18870*/  BPT.TRAP 0x1 ;  /* 0x000000040000795c */ /* 0x000fe20000300000 */
.L_x_639:
[----:B------:R-:W2:Y:S01]  /*18880*/  LDL R4, [R1+0x50] ;  /* 0x0000500001047983 */ /* 0x000ea20000100800 */
[----:B------:R-:W-:Y:S01]  /*18890*/  BSSY B1, `(.L_x_640) ;  /* 0x0000007000017945 */ /* 0x000fe20003800000 */
[----:B------:R-:W-:Y:S02]  /*188a0*/  IMAD.MOV.U32 R5, RZ, RZ, 0x40000040 ;  /* 0x40000040ff057424 */ /* 0x000fe400078e00ff */
[----:B--2---:R-:W-:-:S04]  /*188b0*/  IMAD R4, R226, 0xa00, R4 ;  /* 0x00000a00e2047824 */ /* 0x004fc800078e0204 */
[----:B------:R-:W-:Y:S01]  /*188c0*/  VIADD R6, R4, 0x80 ;  /* 0x0000008004067836 */ /* 0x000fe20000000000 */
[----:B-1----:R-:W-:Y:S06]  /*188d0*/  @P1 BRA `(.L_x_641) ;  /* 0x0000000000081947 */ /* 0x002fec0003800000 */
[----:B------:R-:W1:Y:S02]  /*188e0*/  SYNCS.PHASECHK.TRANS64.TRYWAIT P1, [R9+URZ+0x38830], R3 ;  /* 0x03883003090075a7 */ /* 0x000e64000802017f */
[----:B-1----:R-:W-:Y:S05]  /*188f0*/  @!P1 BRA `(.L_x_642) ;  /* 0x0000013400449947 */ /* 0x002fea0003800000 */
.L_x_641:
[----:B------:R-:W-:Y:S05]  /*18900*/  BSYNC B1 ;  /* 0x0000000000017941 */ /* 0x000fea0003800000 */
.L_x_640:
[----:B------:R-:W2:Y:S04]  /*18910*/  LDL.64 R154, [R1+0x8] ;  /* 0x00000800019a7983 */ /* 0x000ea80000100a00 */
[----:B------:R-:W3:Y:S01]  /*18920*/  LDL.64 R152, [R1] ;  /* 0x0000000001987983 */ /* 0x000ee20000100a00 */
[----:B------:R-:W-:Y:S02]  /*18930*/  R2UR UR10, R4 ;  /* 0x00000000040a72ca */ /* 0x000fe400000e0000 */
[----:B------:R-:W-:Y:S01]  /*18940*/  R2UR UR11, R5 ;  /* 0x00000000050b72ca */ /* 0x000fe200000e0000 */
[----:B------:R-:W-:Y:S01]  /*18950*/  WARPGROUP.ARRIVE ;  /* 0x00000000000079c5 */ /* 0x000fe20000000000 */
[----:B------:R-:W-:Y:S01]  /*18960*/  MOV R7, 0x40000040 ;  /* 0x4000004000077802 */ /* 0x000fe20000000f00 */
[----:B------:R-:W4:Y:S01]  /*18970*/  LDL.64 R20, [R1+0x48] ;  /* 0x0000480001147983 */ /* 0x000f220000100a00 */
[----:B------:R-:W-:-:S02]  /*18980*/  R2UR UR6, R6 ;  /* 0x00000000060672ca */ /* 0x000fc400000e0000 */
[----:B------:R-:W-:Y:S01]  /*18990*/  R2UR UR7, R7 ;  /* 0x00000000070772ca */ /* 0x000fe200000e0000 */
[C---:B------:R-:W-:Y:S02]  /*189a0*/  VIADD R6, R4.reuse, 0x100 ;  /* 0x0000010004067836 */ /* 0x040fe40000000000 */
[----:B------:R-:W-:Y:S02]  /*189b0*/  VIADD R10, R4, 0x180 ;  /* 0x00000180040a7836 */ /* 0x000fe40000000000 */
[----:B------:R-:W-:Y:S01]  /*189c0*/  IMAD.MOV.U32 R11, RZ, RZ, 0x40000040 ;  /* 0x40000040ff0b7424 */ /* 0x000fe200078e00ff */
[----:B--2---:R-:W-:Y:S02]  /*189d0*/  R2UR UR12, R154 ;  /* 0x000000009a0c72ca */ /* 0x004fe400000e0000 */
[----:B------:R-:W-:Y:S02]  /*189e0*/  R2UR UR13, R155 ;  /* 0x000000009b0d72ca */ /* 0x000fe400000e0000 */
[----:B---3--:R-:W-:-:S02]  /*189f0*/  R2UR UR28, R152 ;  /* 0x00000000981c72ca */ /* 0x008fc400000e0000 */
[----:B------:R-:W-:Y:S02]  /*18a00*/  R2UR UR29, R153 ;  /* 0x00000000991d72ca */ /* 0x000fe400000e0000 */
[----:B----4-:R-:W-:Y:S02]  /*18a10*/  R2UR UR46, R20 ;  /* 0x00000000142e72ca */ /* 0x010fe400000e0000 */
[----:B------:R-:W-:-:S03]  /*18a20*/  R2UR UR47, R21 ;  /* 0x00000000152f72ca */ /* 0x000fc600000e0000 */
[----:B------:R-:W-:Y:S01]  /*18a30*/  UMOV UR8, UR12 ;  /* 0x0000000c00087c82 */ /* 0x000fe20008000000 */
[----:B------:R-:W-:Y:S01]  /*18a40*/  UMOV UR4, UR12 ;  /* 0x0000000c00047c82 */ /* 0x000fe20008000000 */
[----:B------:R-:W-:Y:S01]  /*18a50*/  UMOV UR9, UR13 ;  /* 0x0000000d00097c82 */ /* 0x000fe20008000000 */
[----:B------:R-:W-:Y:S01]  /*18a60*/  UMOV UR5, UR13 ;  /* 0x0000000d00057c82 */ /* 0x000fe20008000000 */
        /* <DEDUP_REMOVED lines=9> */
[----:B------:R-:W2:Y:S01]  /*18b00*/  LDL.64 R20, [R1+0x40] ;  /* 0x0000400001147983 */ /* 0x000ea20000100a00 */
[----:B------:R-:W-:Y:S01]  /*18b10*/  R2UR UR10, R6 ;  /* 0x00000000060a72ca */ /* 0x000fe200000e0000 */
[----:B------:R-:W-:Y:S01]  /*18b20*/  UMOV UR8, UR12 ;  /* 0x0000000c00087c82 */ /* 0x000fe20008000000 */
[----:B------:R-:W-:Y:S01]  /*18b30*/  R2UR UR11, R7 ;  /* 0x00000000070b72ca */ /* 0x000fe200000e0000 */
[----:B------:R-:W-:Y:S01]  /*18b40*/  UMOV UR9, UR13 ;  /* 0x0000000d00097c82 */ /* 0x000fe20008000000 */
[----:B------:R-:W-:-:S02]  /*18b50*/  IADD3 R6, R4, 0x200, RZ ;  /* 0x0000020004067810 */ /* 0x000fc40007ffe0ff */
[----:B------:R-:W-:Y:S02]  /*18b60*/  MOV R7, 0x40000040 ;  /* 0x4000004000077802 */ /* 0x000fe40000000f00 */
[----:B------:R-:W-:Y:S01]  /*18b70*/  R2UR UR34, R6 ;  /* 0x00000000062272ca */ /* 0x000fe200000e0000 */
[----:B------:R-:W-:Y:S01]  /*18b80*/  VIADD R6, R4, 0x82 ;  /* 0x0000008204067836 */ /* 0x000fe20000000000 */
[----:B------:R-:W-:Y:S01]  /*18b90*/  R2UR UR35, R7 ;  /* 0x00000000072372ca */ /* 0x000fe200000e0000 */
[----:B------:R-:W-:-:S03]  /*18ba0*/  IMAD.MOV.U32 R7, RZ, RZ, 0x40000040 ;  /* 0x40000040ff077424 */ /* 0x000fc600078e00ff */
[----:B------:R-:W-:Y:S01]  /*18bb0*/  R2UR UR22, R6 ;  /* 0x00000000061672ca */ /* 0x000fe200000e0000 */
[----:B------:R-:W-:Y:S01]  /*18bc0*/  VIADD R6, R4, 0x182 ;  /* 0x0000018204067836 */ /* 0x000fe20000000000 */
[----:B------:R-:W-:Y:S01]  /*18bd0*/  R2UR UR23, R7 ;  /* 0x00000000071772ca */ /* 0x000fe200000e0000 */
[----:B------:R-:W-:-:S03]  /*18be0*/  IMAD.MOV.U32 R7, RZ, RZ, 0x40000040 ;  /* 0x40000040ff077424 */ /* 0x000fc600078e00ff */
[----:B------:R-:W-:Y:S02]  /*18bf0*/  R2UR UR14, R6 ;  /* 0x00000000060e72ca */ /* 0x000fe400000e0000 */
[----:B------:R-:W-:Y:S01]  /*18c00*/  R2UR UR15, R7 ;  /* 0x00000000070f72ca */ /* 0x000fe200000e0000 */
[----:B------:R-:W-:Y:S01]  /*18c10*/  IMAD.MOV.U32 R7, RZ, RZ, 0x40000040 ;  /* 0x40000040ff077424 */ /* 0x000fe200078e00ff */
[----:B------:R-:W-:Y:S01]  /*18c20*/  IADD3 R6, R4, 0x4, RZ ;  /* 0x0000000404067810 */ /* 0x000fe20007ffe0ff */
[----:B------:R-:W-:Y:S02]  /*18c30*/  WARPGROUP.DEPBAR.LE gsb0, 0x0 ;  /* 0x00008000000079c5 */ /* 0x000fe40000010000 */
[----:B------:R-:W-:-:S06]  /*18c40*/  WARPGROUP.ARRIVE ;  /* 0x00000000000079c5 */ /* 0x000fcc0000000000 */
[----:B------:R-:W-:Y:S01]  /*18c50*/  HGMMA.64x16x16.F32 R176, gdesc[UR4], RZ, !UPT, gsb0 ;  /* 0x0020000004b079f0 */ /* 0x000fe2000c0008ff */
        /* <DEDUP_REMOVED lines=9> */
[----:B------:R-:W-:Y:S02]  /*18cf0*/  MOV R11, 0x40000040 ;  /* 0x40000040000b7802 */ /* 0x000fe40000000f00 */
[----:B------:R-:W-:Y:S01]  /*18d00*/  R2UR UR18, R10 ;  /* 0x000000000a1272ca */ /* 0x000fe200000e0000 */
[----:B------:R-:W-:Y:S02]  /*18d10*/  WARPGROUP.DEPBAR.LE gsb0, 0x0 ;  /* 0x00008000000079c5 */ /* 0x000fe40000010000 */
[----:B------:R-:W-:Y:S01]  /*18d20*/  WARPGROUP.ARRIVE ;  /* 0x00000000000079c5 */ /* 0x000fe20000000000 */
[----:B------:R-:W-:Y:S01]  /*18d30*/  R2UR UR19, R11 ;  /* 0x000000000b1372ca */ /* 0x000fe200000e0000 */
[----:B------:R-:W-:Y:S01]  /*18d40*/  UMOV UR12, UR28 ;  /* 0x0000001c000c7c82 */ /* 0x000fe20008000000 */
[----:B------:R-:W-:Y:S01]  /*18d50*/  UMOV UR13, UR29 ;  /* 0x0000001d000d7c82 */ /* 0x000fe20008000000 */
[----:B------:R-:W-:-:S02]  /*18d60*/  VIADD R10, R4, 0x202 ;  /* 0x00000202040a7836 */ /* 0x000fc40000000000 */
[----:B------:R-:W-:Y:S01]  /*18d70*/  HGMMA.64x16x16.F32 R168, gdesc[UR8], RZ, !UPT, gsb0 ;  /* 0x0020000008a879f0 */ /* 0x000fe2000c0008ff */
[----:B------:R-:W-:Y:S01]  /*18d80*/  IMAD.MOV.U32 R11, RZ, RZ, 0x40000040 ;  /* 0x40000040ff0b7424 */ /* 0x000fe200078e00ff */
[----:B------:R-:W-:Y:S02]  /*18d90*/  R2UR UR10, R6 ;  /* 0x00000000060a72ca */ /* 0x000fe400000e0000 */
[----:B------:R-:W-:Y:S02]  /*18da0*/  R2UR UR30, R10 ;  /* 0x000000000a1e72ca */ /* 0x000fe400000e0000 */
[----:B------:R-:W-:Y:S02]  /*18db0*/  R2UR UR31, R11 ;  /* 0x000000000b1f72ca */ /* 0x000fe400000e0000 */
[----:B------:R-:W-:Y:S01]  /*18dc0*/  R2UR UR11, R7 ;  /* 0x00000000070b72ca */ /* 0x000fe200000e0000 */
[----:B------:R-:W-:Y:S01]  /*18dd0*/  UMOV UR8, UR46 ;  /* 0x0000002e00087c82 */ /* 0x000fe20008000000 */
[----:B------:R-:W-:Y:S01]  /*18de0*/  UMOV UR9, UR47 ;  /* 0x0000002f00097c82 */ /* 0x000fe20008000000 */
[----:B------:R-:W-:Y:S01]  /*18df0*/  IMAD.MOV.U32 R7, RZ, RZ, 0x40000040 ;  /* 0x40000040ff077424 */ /* 0x000fe200078e00ff */
[----:B------:R-:W-:Y:S01]  /*18e00*/  IADD3 R6, R4, 0x84, RZ ;  /* 0x0000008404067810 */ /* 0x000fe20007ffe0ff */
[----:B------:R-:W3:Y:S01]  /*18e10*/  LDL.64 R10, [R1+0x30] ;  /* 0x00003000010a7983 */ /* 0x000ee20000100a00 */
[----:B------:R-:W-:-:S02]  /*18e20*/  WARPGROUP.DEPBAR.LE gsb0, 0x0 ;  /* 0x00008000000079c5 */ /* 0x000fc40000010000 */
[----:B------:R-:W-:-:S06]  /*18e30*/  WARPGROUP.ARRIVE ;  /* 0x00000000000079c5 */ /* 0x000fcc0000000000 */
[----:B------:R-:W-:Y:S01]  /*18e40*/  HGMMA.64x16x16.F32 R160, gdesc[UR4], RZ, !UPT, gsb0 ;  /* 0x0020000004a079f0 */ /* 0x000fe2000c0008ff */
[----:B------:R-:W-:Y:S02]  /*18e50*/  R2UR UR6, R6 ;  /* 0x00000000060672ca */ /* 0x000fe400000e0000 */
[----:B------:R-:W-:Y:S01]  /*18e60*/  R2UR UR7, R7 ;  /* 0x00000000070772ca */ /* 0x000fe200000e0000 */
[----:B------:R-:W-:Y:S02]  /*18e70*/  WARPGROUP.DEPBAR.LE gsb0, 0x0 ;  /* 0x00008000000079c5 */ /* 0x000fe40000010000 */
[----:B------:R-:W-:-:S06]  /*18e80*/  WARPGROUP.ARRIVE ;  /* 0x00000000000079c5 */ /* 0x000fcc0000000000 */
[----:B------:R-:W-:Y:S03]  /*18e90*/  HGMMA.64x16x16.F32 R152, gdesc[UR32], RZ, !UPT, gsb0 ;  /* 0x00200000209879f0 */ /* 0x000fe6000c0008ff */
[----:B------:R-:W-:Y:S02]  /*18ea0*/  WARPGROUP.DEPBAR.LE gsb0, 0x0 ;  /* 0x00008000000079c5 */ /* 0x000fe40000010000 */
[----:B------:R-:W-:-:S06]  /*18eb0*/  WARPGROUP.ARRIVE ;  /* 0x00000000000079c5 */ /* 0x000fcc0000000000 */
[----:B------:R-:W-:Y:S01]  /*18ec0*/  HGMMA.64x16x16.F32 R184, gdesc[UR24], R184, gsb0 ;  /* 0x0020000018b879f0 */ /* 0x000fe200080008b8 */
[----:B--2---:R-:W-:Y:S02]  /*18ed0*/  R2UR UR42, R20 ;  /* 0x00000000142a72ca */ /* 0x004fe400000e0000 */
[----:B------:R-:W-:Y:S01]  /*18ee0*/  R2UR UR43, R21 ;  /* 0x00000000152b72ca */ /* 0x000fe200000e0000 */
[----:B------:R-:W-:Y:S01]  /*18ef0*/  UMOV UR4, UR46 ;  /* 0x0000002e00047c82 */ /* 0x000fe20008000000 */
[----:B------:R-:W-:Y:S01]  /*18f00*/  UMOV UR5, UR47 ;  /* 0x0000002f00057c82 */ /* 0x000fe20008000000 */
[----:B------:R-:W-:Y:S01]  /*18f10*/  VIADD R6, R4, 0x104 ;  /* 0x0000010404067836 */ /* 0x000fe20000000000 */
[----:B------:R-:W-:Y:S01]  /*18f20*/  MOV R7, 0x40000040 ;  /* 0x4000004000077802 */ /* 0x000fe20000000f00 */
[----:B------:R-:W-:Y:S01]  /*18f30*/  UMOV UR24, UR46 ;  /* 0x0000002e00187c82 */ /* 0x000fe20008000000 */
[----:B------:R-:W-:Y:S01]  /*18f40*/  UMOV UR25, UR47 ;  /* 0x0000002f00197c82 */ /* 0x000fe20008000000 */
[----:B------:R-:W-:Y:S01]  /*18f50*/  UMOV UR32, UR46 ;  /* 0x0000002e00207c82 */ /* 0x000fe20008000000 */
[----:B------:R-:W-:-:S02]  /*18f60*/  WARPGROUP.DEPBAR.LE gsb0, 0x0 ;  /* 0x00008000000079c5 */ /* 0x000fc40000010000 */
[----:B------:R-:W-:Y:S01]  /*18f70*/  WARPGROUP.ARRIVE ;  /* 0x00000000000079c5 */ /* 0x000fe20000000000 */
[----:B------:R-:W-:Y:S01]  /*18f80*/  UMOV UR33, UR47 ;  /* 0x0000002f00217c82 */ /* 0x000fe20008000000 */
[----:B------:R-:W2:Y:S04]  /*18f90*/  LDL.64 R20, [R1+0x38] ;  /* 0x0000380001147983 */ /* 0x000ea80000100a00 */
        /* <DEDUP_REMOVED lines=18> */
[----:B------:R-:W-:Y:S01]  /*190c0*/  VIADD R6, R4, 0x184 ;  /* 0x0000018404067836 */ /* 0x000fe20000000000 */
[----:B------:R-:W-:Y:S02]  /*190d0*/  WARPGROUP.DEPBAR.LE gsb0, 0x0 ;  /* 0x00008000000079c5 */ /* 0x000fe40000010000 */
[----:B------:R-:W-:-:S09]  /*190e0*/  WARPGROUP.ARRIVE ;  /* 0x00000000000079c5 */ /* 0x000fd20000000000 */
[----:B------:R-:W-:Y:S01]  /*190f0*/  HGMMA.64x16x16.F32 R168, gdesc[UR24], R168, gsb0 ;  /* 0x0020000018a879f0 */ /* 0x000fe200080008a8 */
[----:B------:R-:W-:Y:S01]  /*19100*/  IMAD.MOV.U32 R7, RZ, RZ, 0x40000040 ;  /* 0x40000040ff077424 */ /* 0x000fe200078e00ff */
[----:B------:R-:W-:-:S04]  /*19110*/  R2UR UR22, R6 ;  /* 0x00000000061672ca */ /* 0x000fc800000e0000 */
[----:B------:R-:W-:Y:S01]  /*19120*/  R2UR UR23, R7 ;  /* 0x00000000071772ca */ /* 0x000fe200000e0000 */
[----:B------:R-:W-:Y:S01]  /*19130*/  UMOV UR20, UR46 ;  /* 0x0000002e00147c82 */ /* 0x000fe20008000000 */
[----:B------:R-:W-:Y:S01]  /*19140*/  UMOV UR21, UR47 ;  /* 0x0000002f00157c82 */ /* 0x000fe20008000000 */
[----:B------:R-:W-:Y:S02]  /*19150*/  WARPGROUP.DEPBAR.LE gsb0, 0x0 ;  /* 0x00008000000079c5 */ /* 0x000fe40000010000 */
[----:B------:R-:W-:-:S08]  /*19160*/  WARPGROUP.ARRIVE ;  /* 0x00000000000079c5 */ /* 0x000fd00000000000 */
[----:B------:R-:W-:Y:S01]  /*19170*/  HGMMA.64x16x16.F32 R160, gdesc[UR20], R160, gsb0 ;  /* 0x0020000014a079f0 */ /* 0x000fe200080008a0 */
[----:B------:R-:W-:Y:S01]  /*19180*/  IMAD.MOV.U32 R7, RZ, RZ, 0x40000040 ;  /* 0x40000040ff077424 */ /* 0x000fe200078e00ff */
[----:B------:R-:W-:-:S04]  /*19190*/  IADD3 R6, R4, 0x204, RZ ;  /* 0x0000020404067810 */ /* 0x000fc80007ffe0ff */
[----:B------:R-:W-:Y:S02]  /*191a0*/  R2UR UR34, R6 ;  /* 0x00000000062272ca */ /* 0x000fe400000e0000 */
[----:B------:R-:W-:Y:S01]  /*191b0*/  R2UR UR35, R7 ;  /* 0x00000000072372ca */ /* 0x000fe200000e0000 */
[----:B------:R-:W-:Y:S02]  /*191c0*/  WARPGROUP.DEPBAR.LE gsb0, 0x0 ;  /* 0x00008000000079c5 */ /* 0x000fe40000010000 */
[----:B------:R-:W-:-:S10]  /*191d0*/  WARPGROUP.ARRIVE ;  /* 0x00000000000079c5 */ /* 0x000fd40000000000 */
[----:B------:R-:W-:Y:S01]  /*191e0*/  HGMMA.64x16x16.F32 R152, gdesc[UR32], R152, gsb0 ;  /* 0x00200000209879f0 */ /* 0x000fe20008000898 */
[----:B------:R-:W-:Y:S01]  /*191f0*/  VIADD R6, R4, 0x6 ;  /* 0x0000000604067836 */ /* 0x000fe20000000000 */
[----:B------:R-:W-:-:S04]  /*19200*/  MOV R7, 0x40000040 ;  /* 0x4000004000077802 */ /* 0x000fc80000000f00 */
[----:B------:R-:W-:Y:S02]  /*19210*/  R2UR UR18, R6 ;  /* 0x00000000061272ca */ /* 0x000fe400000e0000 */
[----:B------:R-:W-:Y:S01]  /*19220*/  R2UR UR19, R7 ;  /* 0x00000000071372ca */ /* 0x000fe200000e0000 */
[----:B------:R-:W-:Y:S01]  /*19230*/  UMOV UR16, UR42 ;  /* 0x0000002a00107c82 */ /* 0x000fe20008000000 */
[----:B------:R-:W-:Y:S01]  /*19240*/  UMOV UR17, UR43 ;  /* 0x0000002b00117c82 */ /* 0x000fe20008000000 */
[----:B------:R-:W-:Y:S02]  /*19250*/  WARPGROUP.DEPBAR.LE gsb0, 0x0 ;  /* 0x00008000000079c5 */ /* 0x000fe40000010000 */
[----:B------:R-:W-:-:S08]  /*19260*/  WARPGROUP.ARRIVE ;  /* 0x00000000000079c5 */ /* 0x000fd00000000000 */
[----:B------:R-:W-:Y:S01]  /*19270*/  HGMMA.64x16x16.F32 R184, gdesc[UR16], R184, gsb0 ;  /* 0x0020000010b879f0 */ /* 0x000fe200080008b8 */
[----:B------:R-:W-:Y:S02]  /*19280*/  VIADD R6, R4, 0x86 ;  /* 0x0000008604067836 */ /* 0x000fe40000000000 */
[----:B------:R-:W-:-:S03]  /*19290*/  IMAD.MOV.U32 R7, RZ, RZ, 0x40000040 ;  /* 0x40000040ff077424 */ /* 0x000fc600078e00ff */
[----:B------:R-:W-:Y:S02]  /*192a0*/  R2UR UR14, R6 ;  /* 0x00000000060e72ca */ /* 0x000fe400000e0000 */
        /* <DEDUP_REMOVED lines=10> */
[----:B------:R-:W-:Y:S01]  /*19350*/  UMOV UR8, UR42 ;  /* 0x0000002a00087c82 */ /* 0x000fe20008000000 */
[----:B------:R-:W-:Y:S01]  /*19360*/  UMOV UR9, UR43 ;  /* 0x0000002b00097c82 */ /* 0x000fe20008000000 */
[----:B------:R-:W-:Y:S02]  /*19370*/  WARPGROUP.DEPBAR.LE gsb0, 0x0 ;  /* 0x00008000000079c5 */ /* 0x000fe40000010000 */
[----:B------:R-:W-:-:S08]  /*19380*/  WARPGROUP.ARRIVE ;  /* 0x00000000000079c5 */ /* 0x000fd00000000000 */
        /* <DEDUP_REMOVED lines=20> */
[----:B------:R-:W-:Y:S02]  /*194d0*/  IADD3 R6, R4, 0x280, RZ ;  /* 0x0000028004067810 */ /* 0x000fe40007ffe0ff */
[----:B--2---:R-:W-:Y:S02]  /*194e0*/  R2UR UR50, R20 ;  /* 0x00000000143272ca */ /* 0x004fe400000e0000 */
[----:B------:R-:W-:Y:S02]  /*194f0*/  R2UR UR51, R21 ;  /* 0x00000000153372ca */ /* 0x000fe400000e0000 */
[----:B------:R-:W-:Y:S01]  /*19500*/  R2UR UR26, R6 ;  /* 0x00000000061a72ca */ /* 0x000fe200000e0000 */
[----:B------:R-:W2:Y:S01]  /*19510*/  LDL.64 R20, [R1+0x28] ;  /* 0x0000280001147983 */ /* 0x000ea20000100a00 */
[----:B------:R-:W-:-:S07]  /*19520*/  R2UR UR27, R7 ;  /* 0x00000000071b72ca */ /* 0x000fce00000e0000 */
[----:B------:R-:W-:Y:S02]  /*19530*/  UMOV UR24, UR50 ;  /* 0x0000003200187c82 */ /* 0x000fe40008000000 */
[----:B------:R-:W-:Y:S01]  /*19540*/  UMOV UR25, UR51 ;  /* 0x0000003300197c82 */ /* 0x000fe20008000000 */
[----:B------:R-:W-:Y:S02]  /*19550*/  WARPGROUP.DEPBAR.LE gsb0, 0x0 ;  /* 0x00008000000079c5 */ /* 0x000fe40000010000 */
[----:B------:R-:W-:-:S06]  /*19560*/  WARPGROUP.ARRIVE ;  /* 0x00000000000079c5 */ /* 0x000fcc0000000000 */
        /* <DEDUP_REMOVED lines=38> */
[----:B------:R-:W-:Y:S01]  /*197d0*/  IMAD.MOV.U32 R7, RZ, RZ, 0x40000040 ;  /* 0x40000040ff077424 */ /* 0x000fe200078e00ff */
[----:B---3--:R-:W-:Y:S02]  /*197e0*/  R2UR UR46, R10 ;  /* 0x000000000a2e72ca */ /* 0x008fe400000e0000 */
[----:B------:R-:W-:Y:S02]  /*197f0*/  R2UR UR47, R11 ;  /* 0x000000000b2f72ca */ /* 0x000fe400000e0000 */
[----:B------:R-:W-:Y:S01]  /*19800*/  R2UR UR10, R6 ;  /* 0x00000000060a72ca */ /* 0x000fe200000e0000 */
[----:B------:R-:W3:Y:S01]  /*19810*/  LDL.64 R10, [R1+0x20] ;  /* 0x00002000010a7983 */ /* 0x000ee20000100a00 */
[----:B------:R-:W-:-:S07]  /*19820*/  R2UR UR11, R7 ;  /* 0x00000000070b72ca */ /* 0x000fce00000e0000 */
[----:B------:R-:W-:Y:S02]  /*19830*/  UMOV UR8, UR46 ;  /* 0x0000002e00087c82 */ /* 0x000fe40008000000 */
[----:B------:R-:W-:Y:S01]  /*19840*/  UMOV UR9, UR47 ;  /* 0x0000002f00097c82 */ /* 0x000fe20008000000 */
[----:B------:R-:W-:Y:S02]  /*19850*/  WARPGROUP.DEPBAR.LE gsb0, 0x0 ;  /* 0x00008000000079c5 */ /* 0x000fe40000010000 */
[----:B------:R-:W-:-:S06]  /*19860*/  WARPGROUP.ARRIVE ;  /* 0x00000000000079c5 */ /* 0x000fcc0000000000 */
        /* <DEDUP_REMOVED lines=38> */
[----:B------:R-:W-:Y:S02]  /*19ad0*/  MOV R7, 0x40000040 ;  /* 0x4000004000077802 */ /* 0x000fe40000000f00 */
        /* <DEDUP_REMOVED lines=96> */
[----:B--2---:R-:W-:Y:S02]  /*1a0e0*/  R2UR UR46, R20 ;  /* 0x00000000142e72ca */ /* 0x004fe400000e0000 */
[----:B------:R-:W-:Y:S02]  /*1a0f0*/  R2UR UR47, R21 ;  /* 0x00000000152f72ca */ /* 0x000fe400000e0000 */
[----:B------:R-:W-:Y:S02]  /*1a100*/  R2UR UR10, R6 ;  /* 0x00000000060a72ca */ /* 0x000fe400000e0000 */
        /* <DEDUP_REMOVED lines=44> */
[----:B---3--:R-:W-:Y:S02]  /*1a3d0*/  R2UR UR42, R10 ;  /* 0x000000000a2a72ca */ /* 0x008fe400000e0000 */
        /* <DEDUP_REMOVED lines=445> */
.L_x_643:
[----:B------:R-:W-:Y:S02]  /*1bfb0*/  SHF.L.U32 R0, R12, 0x1f, RZ ;  /* 0x0000001f0c007819 */ /* 0x000fe400000006ff */
[----:B------:R-:W-:-:S04]  /*1bfc0*/  LEA R6, R8, R23, 0x3 ;  /* 0x0000001708067211 */ /* 0x000fc800078e18ff */
[----:B------:R2:W3:Y:S01]  /*1bfd0*/  SYNCS.PHASECHK.TRANS64.TRYWAIT P1, [R6+URZ+0x38850], R0 ;  /* 0x03885000060075a7 */ /* 0x0004e2000802017f */
[----:B------:R-:W-:Y:S05]  /*1bfe0*/  @!P0 BRA `(.L_x_644) ;  /* 0x0000000000048947 */ /* 0x000fea0003800000 */
[----:B------:R-:W-:Y:S01]  /*1bff0*/  BPT.TRAP 0x1 ;  /* 0x000000040000795c */ /* 0x000fe20000300000 */
.L_x_644:
[----:B------:R-:W-:Y:S04]  /*1c000*/  BSSY B1, `(.L_x_645) ;  /* 0x0000004000017945 */ /* 0x000fe80003800000 */
[----:B---3--:R-:W-:Y:S05]  /*1c010*/  @P1 BRA `(.L_x_646) ;  /* 0x0000000000081947 */ /* 0x008fea0003800000 */
[----:B------:R-:W3:Y:S02]  /*1c020*/  SYNCS.PHASECHK.TRANS64.TRYWAIT P1, [R6+URZ+0x38850], R0 ;  /* 0x03885000060075a7 */ /* 0x000ee4000802017f */
[----:B---3--:R-:W-:Y:S05]  /*1c030*/  @!P1 BRA `(.L_x_647) ;  /* 0x000000fc00889947 */ /* 0x008fea0003800000 */
.L_x_646:
[----:B------:R-:W-:Y:S05]  /*1c040*/  BSYNC B1 ;  /* 0x0000000000017941 */ /* 0x000fea0003800000 */
.L_x_645:
[----:B--23--:R-:W-:Y:S01]  /*1c050*/  VIADD R0, R23, 0x400 ;  /* 0x0000040017007836 */ /* 0x00cfe20000000000 */
[----:B------:R-:W-:Y:S01]  /*1c060*/  WARPGROUP.ARRIVE ;  /* 0x00000000000079c5 */ /* 0x000fe20000000000 */
[----:B01----:R-:W-:Y:S02]  /*1c070*/  IMAD.MOV.U32 R3, RZ, RZ, 0x40000040 ;  /* 0x40000040ff037424 */ /* 0x003fe400078e00ff */
[----:B------:R-:W-:Y:S01]  /*1c080*/  IMAD.MOV.U32 R5, RZ, RZ, 0x40000040 ;  /* 0x40000040ff057424 */ /* 0x000fe200078e00ff */
[----:B------:R-:W-:Y:S02]  /*1c090*/  SHF.R.U32.HI R0, RZ, 0x4, R0 ;  /* 0x00000004ff007819 */ /* 0x000fe40000011600 */
[----:B------:R-:W-:Y:S01]  /*1c0a0*/  R2UR UR7, R3 ;  /* 0x00000000030772ca */ /* 0x000fe200000e0000 */
[----:B------:R-:W-:Y:S01]  /*1c0b0*/  IMAD.MOV.U32 R3, RZ, RZ, 0x40000040 ;  /* 0x40000040ff037424 */ /* 0x000fe200078e00ff */
[----:B------:R-:W-:-:S04]  /*1c0c0*/  LOP3.LUT R0, R0, 0x3fff, RZ, 0xc0, !PT ;  /* 0x00003fff00007812 */ /* 0x000fc800078ec0ff */
[----:B------:R-:W-:-:S05]  /*1c0d0*/  LOP3.LUT R0, R0, 0x2800000, RZ, 0xfc, !PT ;  /* 0x0280000000007812 */ /* 0x000fca00078efcff */
[----:B------:R-:W-:-:S05]  /*1c0e0*/  IMAD R2, R8, 0xa00, R0 ;  /* 0x00000a0008027824 */ /* 0x000fca00078e0200 */
[C---:B------:R-:W-:Y:S02]  /*1c0f0*/  R2UR UR6, R2.reuse ;  /* 0x00000000020672ca */ /* 0x040fe400000e0000 */
[----:B------:R-:W-:-:S11]  /*1c100*/  IADD3 R4, R2, 0x80, RZ ;  /* 0x0000008002047810 */ /* 0x000fd60007ffe0ff */
[----:B------:R-:W-:Y:S01]  /*1c110*/  HGMMA.64x256x16.F32 R24, R208, gdesc[UR4].tnspB, R24, gsb0 ;  /* 0x43e00004d0187df0 */ /* 0x000fe20008000818 */
[----:B------:R-:W-:Y:S01]  /*1c120*/  R2UR UR6, R4 ;  /* 0x00000000040672ca */ /* 0x000fe200000e0000 */
[----:B------:R-:W-:Y:S01]  /*1c130*/  VIADD R4, R2, 0x100 ;  /* 0x0000010002047836 */ /* 0x000fe20000000000 */
[----:B------:R-:W-:Y:S02]  /*1c140*/  R2UR UR7, R5 ;  /* 0x00000000050772ca */ /* 0x000fe400000e0000 */
[----:B------:R-:W-:Y:S01]  /*1c150*/  MOV R5, 0x40000040 ;  /* 0x4000004000057802 */ /* 0x000fe20000000f00 */
[----:B------:R-:W-:Y:S02]  /*1c160*/  WARPGROUP.DEPBAR.LE gsb0, 0x0 ;  /* 0x00008000000079c5 */ /* 0x000fe40000010000 */
[----:B------:R-:W-:-:S15]  /*1c170*/  WARPGROUP.ARRIVE ;  /* 0x00000000000079c5 */ /* 0x000fde0000000000 */
[----:B------:R-:W-:-:S05]  /*1c180*/  NOP ;  /* 0x0000000000007918 */ /* 0x000fca0000000000 */
[----:B------:R-:W-:Y:S01]  /*1c190*/  HGMMA.64x256x16.F32 R24, R204, gdesc[UR4].tnspB, R24, gsb0 ;  /* 0x43e00004cc187df0 */ /* 0x000fe20008000818 */
[----:B------:R-:W-:Y:S01]  /*1c1a0*/  R2UR UR6, R4 ;  /* 0x00000000040672ca */ /* 0x000fe200000e0000 */
[C---:B------:R-:W-:Y:S01]  /*1c1b0*/  VIADD R4, R2.reuse, 0x180 ;  /* 0x0000018002047836 */ /* 0x040fe20000000000 */
[----:B------:R-:W-:Y:S01]  /*1c1c0*/  R2UR UR7, R5 ;  /* 0x00000000050772ca */ /* 0x000fe200000e0000 */
[----:B------:R-:W-:Y:S01]  /*1c1d0*/  IMAD.MOV.U32 R5, RZ, RZ, 0x40000040 ;  /* 0x40000040ff057424 */ /* 0x000fe200078e00ff */
[----:B------:R-:W-:Y:S01]  /*1c1e0*/  IADD3 R2, R2, 0x200, RZ ;  /* 0x0000020002027810 */ /* 0x000fe20007ffe0ff */
[----:B------:R-:W-:Y:S02]  /*1c1f0*/  WARPGROUP.DEPBAR.LE gsb0, 0x0 ;  /* 0x00008000000079c5 */ /* 0x000fe40000010000 */
[----:B------:R-:W-:-:S15]  /*1c200*/  WARPGROUP.ARRIVE ;  /* 0x00000000000079c5 */ /* 0x000fde0000000000 */
[----:B------:R-:W-:-:S05]  /*1c210*/  NOP ;  /* 0x0000000000007918 */ /* 0x000fca0000000000 */
[----:B------:R-:W-:Y:S01]  /*1c220*/  HGMMA.64x256x16.F32 R24, R200, gdesc[UR4].tnspB, R24, gsb0 ;  /* 0x43e00004c8187df0 */ /* 0x000fe20008000818 */
[----:B------:R-:W-:Y:S02]  /*1c230*/  R2UR UR6, R4 ;  /* 0x00000000040672ca */ /* 0x000fe400000e0000 */
[----:B------:R-:W-:Y:S01]  /*1c240*/  R2UR UR7, R5 ;  /* 0x00000000050772ca */ /* 0x000fe200000e0000 */
[----:B------:R-:W-:Y:S02]  /*1c250*/  WARPGROUP.DEPBAR.LE gsb0, 0x0 ;  /* 0x00008000000079c5 */ /* 0x000fe40000010000 */
[----:B------:R-:W-:-:S15]  /*1c260*/  WARPGROUP.ARRIVE ;  /* 0x00000000000079c5 */ /* 0x000fde0000000000 */
[----:B------:R-:W-:-:S07]  /*1c270*/  NOP ;  /* 0x0000000000007918 */ /* 0x000fce0000000000 */
[----:B------:R-:W-:Y:S01]  /*1c280*/  HGMMA.64x256x16.F32 R24, R196, gdesc[UR4].tnspB, R24, gsb0 ;  /* 0x43e00004c4187df0 */ /* 0x000fe20008000818 */
[----:B------:R-:W-:Y:S02]  /*1c290*/  R2UR UR6, R2 ;  /* 0x00000000020672ca */ /* 0x000fe400000e0000 */
[----:B------:R-:W-:Y:S01]  /*1c2a0*/  R2UR UR7, R3 ;  /* 0x00000000030772ca */ /* 0x000fe200000e0000 */
[----:B------:R-:W-:Y:S02]  /*1c2b0*/  WARPGROUP.DEPBAR.LE gsb0, 0x0 ;  /* 0x00008000000079c5 */ /* 0x000fe40000010000 */
[----:B------:R-:W-:-:S15]  /*1c2c0*/  WARPGROUP.ARRIVE ;  /* 0x00000000000079c5 */ /* 0x000fde0000000000 */
[----:B------:R-:W-:-:S07]  /*1c2d0*/  NOP ;  /* 0x0000000000007918 */ /* 0x000fce0000000000 */
[----:B------:R-:W-:Y:S03]  /*1c2e0*/  HGMMA.64x256x16.F32 R24, R192, gdesc[UR4].tnspB, R24, gsb0 ;  /* 0x43e00004c0187df0 */ /* 0x000fe60008000818 */
[----:B------:R-:W-:Y:S02]  /*1c2f0*/  WARPGROUP.DEPBAR.LE gsb0, 0x0 ;  /* 0x00008000000079c5 */ /* 0x000fe40000010000 */
[----:B------:R-:W-:Y:S05]  /*1c300*/  @!P0 BRA `(.L_x_648) ;  /* 0x0000000000048947 */ /* 0x000fea0003800000 */
[----:B------:R-:W-:Y:S01]  /*1c310*/  BPT.TRAP 0x1 ;  /* 0x000000040000795c */ /* 0x000fe20000300000 */
.L_x_648:
[----:B------:R-:W-:Y:S02]  /*1c320*/  FMUL.FTZ R0, R184, UR39 ;  /* 0x00000027b8007c20 */ /* 0x000fe40008410000 */
[----:B------:R-:W2:Y:S01]  /*1c330*/  LDL R184, [R1+0x60] ;  /* 0x0000600001b87983 */ /* 0x000ea20000100800 */
        /* <DEDUP_REMOVED lines=20> */
[----:B0-----:R-:W-:Y:S01]  /*1c480*/  FMNMX.FTZ R3, R0, R13, !PT ;  /* 0x0000000d00037209 */ /* 0x001fe20007810000 */
[----:B------:R-:W-:Y:S01]  /*1c490*/  FMUL.FTZ R156, R156, UR39 ;  /* 0x000000279c9c7c20 */ /* 0x000fe20008410000 */
[----:B------:R-:W-:Y:S01]  /*1c4a0*/  FMUL.FTZ R157, R157, UR39 ;  /* 0x000000279d9d7c20 */ /* 0x000fe20008410000 */
[----:B------:R-:W-:Y:S01]  /*1c4b0*/  FMUL.FTZ R165, R186, UR39 ;  /* 0x00000027baa57c20 */ /* 0x000fe20008410000 */
[----:B------:R-:W-:Y:S01]  /*1c4c0*/  FMUL.FTZ R187, R187, UR39 ;  /* 0x00000027bbbb7c20 */ /* 0x000fe20008410000 */
[----:B------:R-:W-:Y:S01]  /*1c4d0*/  FMUL.FTZ R176, R190, UR39 ;  /* 0x00000027beb07c20 */ /* 0x000fe20008410000 */
[----:B------:R-:W-:Y:S01]  /*1c4e0*/  VIADD R4, R9, 0x38840 ;  /* 0x0003884009047836 */ /* 0x000fe20000000000 */
[----:B------:R-:W0:Y:S01]  /*1c4f0*/  MUFU.TANH R8, R8 ;  /* 0x0000000800087308 */ /* 0x000e220000002400 */
        /* <DEDUP_REMOVED lines=21> */
[----:B------:R-:W-:-:S02]  /*1c650*/  FMUL.FTZ R154, R159, UR39 ;  /* 0x000000279f9a7c20 */ /* 0x000fc40008410000 */
[----:B------:R-:W0:Y:S01]  /*1c660*/  MUFU.TANH R11, R11 ;  /* 0x0000000b000b7308 */ /* 0x000e220000002400 */
[----:B-1----:R-:W-:-:S07]  /*1c670*/  FMNMX.FTZ R3, R10, R3, !PT ;  /* 0x000000030a037209 */ /* 0x002fce0007810000 */
[----:B------:R-:W1:Y:S01]  /*1c680*/  MUFU.TANH R20, R20 ;  /* 0x0000001400147308 */ /* 0x000e620000002400 */
[----:B---3--:R-:W-:-:S07]  /*1c690*/  FMNMX.FTZ R3, R12, R3, !PT ;  /* 0x000000030c037209 */ /* 0x008fce0007810000 */
[----:B------:R-:W3:Y:S01]  /*1c6a0*/  MUFU.TANH R21, R21 ;  /* 0x0000001500157308 */ /* 0x000ee20000002400 */
[----:B0-----:R-:W-:-:S07]  /*1c6b0*/  FMNMX.FTZ R3, R11, R3, !PT ;  /* 0x000000030b037209 */ /* 0x001fce0007810000 */
        /* <DEDUP_REMOVED lines=25> */
[----:B-1----:R-:W-:-:S05]  /*1c850*/  FMNMX.FTZ R5, R157, R3, !PT ;  /* 0x000000039d057209 */ /* 0x002fca0007810000 */
[----:B------:R-:W1:Y:S02]  /*1c860*/  SHFL.BFLY PT, R3, R5, 0x2, 0x1f ;  /* 0x0c401f0005037f89 */ /* 0x000e6400000e0000 */
[----:B------:R-:W4:Y:S08]  /*1c870*/  MUFU.TANH R176, R176 ;  /* 0x000000b000b07308 */ /* 0x000f300000002400 */
[----:B------:R-:W5:Y:S08]  /*1c880*/  MUFU.TANH R177, R177 ;  /* 0x000000b100b17308 */ /* 0x000f700000002400 */
[----:B------:R-:W5:Y:S01]  /*1c890*/  MUFU.TANH R178, R178 ;  /* 0x000000b200b27308 */ /* 0x000f620000002400 */
[----:B-1----:R-:W-:-:S07]  /*1c8a0*/  FMNMX.FTZ R5, R5, R3, !PT ;  /* 0x0000000305057209 */ /* 0x002fce0007810000 */
[----:B------:R-:W1:Y:S01]  /*1c8b0*/  MUFU.TANH R179, R179 ;  /* 0x000000b300b37308 */ /* 0x000e620000002400 */
[----:B------:R-:W3:Y:S07]  /*1c8c0*/  SHFL.BFLY PT, R3, R5, 0x1, 0x1f ;  /* 0x0c201f0005037f89 */ /* 0x000eee00000e0000 */
[----:B------:R-:W1:Y:S08]  /*1c8d0*/  MUFU.TANH R180, R180 ;  /* 0x000000b400b47308 */ /* 0x000e700000002400 */
[----:B------:R-:W1:Y:S08]  /*1c8e0*/  MUFU.TANH R181, R181 ;  /* 0x000000b500b57308 */ /* 0x000e700000002400 */
[----:B------:R-:W1:Y:S01]  /*1c8f0*/  MUFU.TANH R170, R170 ;  /* 0x000000aa00aa7308 */ /* 0x000e620000002400 */
[----:B---3--:R-:W-:-:S02]  /*1c900*/  FMNMX.FTZ R5, R5, R3, !PT ;  /* 0x0000000305057209 */ /* 0x008fc40007810000 */
[----:B------:R-:W-:-:S05]  /*1c910*/  FMNMX.FTZ R3, R165, R14, !PT ;  /* 0x0000000ea5037209 */ /* 0x000fca0007810000 */
[----:B------:R-:W3:Y:S01]  /*1c920*/  MUFU.TANH R171, R171 ;  /* 0x000000ab00ab7308 */ /* 0x000ee20000002400 */
[----:B0-----:R-:W-:Y:S01]  /*1c930*/  FMNMX.FTZ R3, R9, R3, !PT ;  /* 0x0000000309037209 */ /* 0x001fe20007810000 */
[----:B------:R-:W-:-:S03]  /*1c940*/  FADD.FTZ R159, -R5, R13 ;  /* 0x0000000d059f7221 */ /* 0x000fc60000010100 */
[----:B----4-:R-:W-:-:S03]  /*1c950*/  FMNMX.FTZ R3, R176, R3, !PT ;  /* 0x00000003b0037209 */ /* 0x010fc60007810000 */
[----:B------:R-:W0:Y:S01]  /*1c960*/  MUFU.TANH R174, R174 ;  /* 0x000000ae00ae7308 */ /* 0x000e220000002400 */
[----:B-----5:R-:W-:-:S04]  /*1c970*/  FMNMX.FTZ R3, R177, R3, !PT ;  /* 0x00000003b1037209 */ /* 0x020fc80007810000 */
[----:B------:R-:W-:-:S03]  /*1c980*/  FMNMX.FTZ R3, R178, R3, !PT ;  /* 0x00000003b2037209 */ /* 0x000fc60007810000 */
[----:B------:R-:W4:Y:S01]  /*1c990*/  MUFU.TANH R175, R175 ;  /* 0x000000af00af7308 */ /* 0x000f220000002400 */
[----:B-1----:R-:W-:-:S04]  /*1c9a0*/  FMNMX.FTZ R3, R179, R3, !PT ;  /* 0x00000003b3037209 */ /* 0x002fc80007810000 */
[----:B------:R-:W-:-:S03]  /*1c9b0*/  FMNMX.FTZ R3, R180, R3, !PT ;  /* 0x00000003b4037209 */ /* 0x000fc60007810000 */
[----:B------:R-:W1:Y:S01]  /*1c9c0*/  MUFU.TANH R162, R162 ;  /* 0x000000a200a27308 */ /* 0x000e620000002400 */
[----:B------:R-:W-:-:S04]  /*1c9d0*/  FMNMX.FTZ R3, R181, R3, !PT ;  /* 0x00000003b5037209 */ /* 0x000fc80007810000 */
[----:B------:R-:W-:-:S03]  /*1c9e0*/  FMNMX.FTZ R3, R170, R3, !PT ;  /* 0x00000003aa037209 */ /* 0x000fc60007810000 */
[----:B------:R-:W5:Y:S01]  /*1c9f0*/  MUFU.TANH R197, R197 ;  /* 0x000000c500c57308 */ /* 0x000f620000002400 */
[----:B---3--:R-:W-:-:S04]  /*1ca00*/  FMNMX.FTZ R3, R171, R3, !PT ;  /* 0x00000003ab037209 */ /* 0x008fc80007810000 */
[----:B0-----:R-:W-:-:S03]  /*1ca10*/  FMNMX.FTZ R3, R174, R3, !PT ;  /* 0x00000003ae037209 */ /* 0x001fc60007810000 */
[----:B------:R-:W0:Y:S01]  /*1ca20*/  MUFU.TANH R199, R199 ;  /* 0x000000c700c77308 */ /* 0x000e220000002400 */
[----:B----4-:R-:W-:-:S04]  /*1ca30*/  FMNMX.FTZ R3, R175, R3, !PT ;  /* 0x00000003af037209 */ /* 0x010fc80007810000 */
[----:B-1----:R-:W-:-:S03]  /*1ca40*/  FMNMX.FTZ R3, R162, R3, !PT ;  /* 0x00000003a2037209 */ /* 0x002fc60007810000 */
[----:B------:R-:W1:Y:S01]  /*1ca50*/  MUFU.TANH R166, R166 ;  /* 0x000000a600a67308 */ /* 0x000e620000002400 */
[----:B-----5:R-:W-:-:S07]  /*1ca60*/  FMNMX.FTZ R3, R197, R3, !PT ;  /* 0x00000003c5037209 */ /* 0x020fce0007810000 */
[----:B------:R-:W3:Y:S01]  /*1ca70*/  MUFU.TANH R193, R193 ;  /* 0x000000c100c17308 */ /* 0x000ee20000002400 */
[----:B0-----:R-:W-:-:S07]  /*1ca80*/  FMNMX.FTZ R3, R199, R3, !PT ;  /* 0x00000003c7037209 */ /* 0x001fce0007810000 */
[----:B------:R-:W0:Y:S01]  /*1ca90*/  MUFU.TANH R163, R163 ;  /* 0x000000a300a37308 */ /* 0x000e220000002400 */
[----:B-1----:R-:W-:Y:S02]  /*1caa0*/  FMNMX.FTZ R3, R166, R3, !PT ;  /* 0x00000003a6037209 */ /* 0x002fe40007810000 */
[----:B--2---:R-:W-:-:S04]  /*1cab0*/  PRMT R4, R184, 0x654, R4 ;  /* 0x00000654b8047816 */ /* 0x004fc80000000004 */
[----:B------:R1:W-:Y:S01]  /*1cac0*/  SYNCS.ARRIVE.TRANS64.RED.A1T0 RZ, [R4+URZ], RZ ;  /* 0x000000ff04ff79a7 */ /* 0x0003e2000810043f */
[----:B------:R-:W2:Y:S01]  /*1cad0*/  MUFU.TANH R195, R195 ;  /* 0x000000c300c37308 */ /* 0x000ea20000002400 */
[----:B---3--:R-:W-:-:S07]  /*1cae0*/  FMNMX.FTZ R3, R193, R3, !PT ;  /* 0x00000003c1037209 */ /* 0x008fce0007810000 */
[----:B------:R-:W3:Y:S01]  /*1caf0*/  MUFU.TANH R154, R154 ;  /* 0x0000009a009a7308 */ /* 0x000ee20000002400 */
[----:B0-----:R-:W-:-:S04]  /*1cb00*/  FMNMX.FTZ R3, R163, R3, !PT ;  /* 0x00000003a3037209 */ /* 0x001fc80007810000 */
[----:B--2---:R-:W-:-:S04]  /*1cb10*/  FMNMX.FTZ R3, R195, R3, !PT ;  /* 0x00000003c3037209 */ /* 0x004fc80007810000 */
[----:B---3--:R-:W-:-:S05]  /*1cb20*/  FMNMX.FTZ R3, R154, R3, !PT ;  /* 0x000000039a037209 */ /* 0x008fca0007810000 */
[----:B-1----:R-:W0:Y:S02]  /*1cb30*/  SHFL.BFLY PT, R4, R3, 0x2, 0x1f ;  /* 0x0c401f0003047f89 */ /* 0x002e2400000e0000 */
[----:B0-----:R-:W-:-:S05]  /*1cb40*/  FMNMX.FTZ R4, R3, R4, !PT ;  /* 0x0000000403047209 */ /* 0x001fca0007810000 */
[----:B------:R-:W0:Y:S02]  /*1cb50*/  SHFL.BFLY PT, R3, R4, 0x1, 0x1f ;  /* 0x0c201f0004037f89 */ /* 0x000e2400000e0000 */
[----:B0-----:R-:W-:Y:S02]  /*1cb60*/  FMNMX.FTZ R4, R4, R3, !PT ;  /* 0x0000000304047209 */ /* 0x001fe40007810000 */
[----:B------:R-:W-:-:S03]  /*1cb70*/  MOV R3, UR38 ;  /* 0x0000002600037c02 */ /* 0x000fc60008000f00 */
[----:B------:R-:W-:Y:S02]  /*1cb80*/  FADD.FTZ R158, -R4, R14 ;  /* 0x0000000e049e7221 */ /* 0x000fe40000010100 */
[-C--:B------:R-:W-:Y:S01]  /*1cb90*/  FMUL.FTZ R13, R5, R3.reuse ;  /* 0x00000003050d7220 */ /* 0x080fe20000410000 */
[-C--:B------:R-:W-:Y:S01]  /*1cba0*/  FMUL.FTZ R159, R159, R3.reuse ;  /* 0x000000039f9f7220 */ /* 0x080fe20000410000 */
[-C--:B------:R-:W-:Y:S02]  /*1cbb0*/  FMUL.FTZ R158, R158, R3.reuse ;  /* 0x000000039e9e7220 */ /* 0x080fe40000410000 */
[-CC-:B------:R-:W-:Y:S01]  /*1cbc0*/  FFMA.FTZ R14, R7, R3.reuse, -R13.reuse ;  /* 0x00000003070e7223 */ /* 0x180fe2000001080d */
[-CC-:B------:R-:W-:Y:S01]  /*1cbd0*/  FFMA.FTZ R192, R152, R3.reuse, -R13.reuse ;  /* 0x0000000398c07223 */ /* 0x180fe2000001080d */
[-CC-:B------:R-:W-:Y:S01]  /*1cbe0*/  FFMA.FTZ R208, R0, R3.reuse, -R13.reuse ;  /* 0x0000000300d07223 */ /* 0x180fe2000001080d */
[-CC-:B------:R-:W-:Y:S01]  /*1cbf0*/  FFMA.FTZ R210, R8, R3.reuse, -R13.reuse ;  /* 0x0000000308d27223 */ /* 0x180fe2000001080d */
[----:B------:R0:W-:Y:S01]  /*1cc00*/  MUFU.EX2 R152, R14 ;  /* 0x0000000e00987308 */ /* 0x0001e20000000800 */
[-CC-:B------:R-:W-:Y:S01]  /*1cc10*/  FFMA.FTZ R8, R161, R3.reuse, -R13.reuse ;  /* 0x00000003a1087223 */ /* 0x180fe2000001080d */
[-CC-:B------:R-:W-:Y:S01]  /*1cc20*/  FFMA.FTZ R155, R2, R3.reuse, -R13.reuse ;  /* 0x00000003029b7223 */ /* 0x180fe2000001080d */
[-CC-:B------:R-:W-:Y:S01]  /*1cc30*/  FFMA.FTZ R196, R160, R3.reuse, -R13.reuse ;  /* 0x00000003a0c47223 */ /* 0x180fe2000001080d */
[-CC-:B------:R-:W-:Y:S01]  /*1cc40*/  FFMA.FTZ R204, R12, R3.reuse, -R13.reuse ;  /* 0x000000030ccc7223 */ /* 0x180fe2000001080d */
[-CC-:B------:R-:W-:Y:S01]  /*1cc50*/  FFMA.FTZ R10, R10, R3.reuse, -R13.reuse ;  /* 0x000000030a0a7223 */ /* 0x180fe2000001080d */
[-CC-:B------:R-:W-:Y:S01]  /*1cc60*/  FFMA.FTZ R12, R21, R3.reuse, -R13.reuse ;  /* 0x00000003150c7223 */ /* 0x180fe2000001080d */
[-CC-:B------:R-:W-:Y:S01]  /*1cc70*/  FFMA.FTZ R21, R157, R3.reuse, -R13.reuse ;  /* 0x000000039d157223 */ /* 0x180fe2000001080d */
[----:B------:R1:W-:Y:S01]  /*1cc80*/  MUFU.EX2 R0, R159 ;  /* 0x0000009f00007308 */ /* 0x0003e20000000800 */
[-C--:B0-----:R-:W-:Y:S01]  /*1cc90*/  FMUL.FTZ R14, R4, R3.reuse ;  /* 0x00000003040e7220 */ /* 0x081fe20000410000 */
[-CC-:B------:R-:W-:Y:S01]  /*1cca0*/  FFMA.FTZ R206, R20, R3.reuse, -R13.reuse ;  /* 0x0000000314ce7223 */ /* 0x180fe2000001080d */
[-CC-:B------:R-:W-:Y:S01]  /*1ccb0*/  FFMA.FTZ R7, R153, R3.reuse, -R13.reuse ;  /* 0x0000000399077223 */ /* 0x180fe2000001080d */
[-CC-:B------:R-:W-:Y:S01]  /*1ccc0*/  FFMA.FTZ R194, R156, R3.reuse, -R13.reuse ;  /* 0x000000039cc27223 */ /* 0x180fe2000001080d */
[-CC-:B------:R-:W-:Y:S01]  /*1ccd0*/  FFMA.FTZ R209, R165, R3.reuse, -R14.reuse ;  /* 0x00000003a5d17223 */ /* 0x180fe2000001080e */
[-CC-:B------:R-:W-:Y:S01]  /*1cce0*/  FFMA.FTZ R161, R9, R3.reuse, -R14.reuse ;  /* 0x0000000309a17223 */ /* 0x180fe2000001080e */
[-CC-:B------:R-:W-:Y:S01]  /*1ccf0*/  FFMA.FTZ R211, R176, R3.reuse, -R14.reuse ;  /* 0x00000003b0d37223 */ /* 0x180fe2000001080e */
[----:B------:R0:W-:Y:S01]  /*1cd00*/  MUFU.EX2 R2, R158 ;  /* 0x0000009e00027308 */ /* 0x0001e20000000800 */
[-CC-:B------:R-:W-:Y:S01]  /*1cd10*/  FFMA.FTZ R160, R177, R3.reuse, -R14.reuse ;  /* 0x00000003b1a07223 */ /* 0x180fe2000001080e */
[-CC-:B------:R-:W-:Y:S01]  /*1cd20*/  FFMA.FTZ R205, R178, R3.reuse, -R14.reuse ;  /* 0x00000003b2cd7223 */ /* 0x180fe2000001080e */
[-CC-:B-1----:R-:W-:Y:S01]  /*1cd30*/  FFMA.FTZ R159, R179, R3.reuse, -R14.reuse ;  /* 0x00000003b39f7223 */ /* 0x182fe2000001080e */
[-CC-:B------:R-:W-:Y:S01]  /*1cd40*/  FFMA.FTZ R162, R162, R3.reuse, -R14.reuse ;  /* 0x00000003a2a27223 */ /* 0x180fe2000001080e */
[-CC-:B------:R-:W-:Y:S01]  /*1cd50*/  FFMA.FTZ R207, R180, R3.reuse, -R14.reuse ;  /* 0x00000003b4cf7223 */ /* 0x180fe2000001080e */
[-CC-:B------:R-:W-:Y:S01]  /*1cd60*/  FFMA.FTZ R157, R170, R3.reuse, -R14.reuse ;  /* 0x00000003aa9d7223 */ /* 0x180fe2000001080e */
[-CC-:B------:R-:W-:Y:S01]  /*1cd70*/  FFMA.FTZ R201, R171, R3.reuse, -R14.reuse ;  /* 0x00000003abc97223 */ /* 0x180fe2000001080e */
[----:B------:R-:W1:Y:S01]  /*1cd80*/  MUFU.EX2 R208, R208 ;  /* 0x000000d000d07308 */ /* 0x000e620000000800 */
[-CC-:B0-----:R-:W-:Y:S01]  /*1cd90*/  FFMA.FTZ R158, R181, R3.reuse, -R14.reuse ;  /* 0x00000003b59e7223 */ /* 0x181fe2000001080e */
[-CC-:B------:R-:W-:Y:S01]  /*1cda0*/  FFMA.FTZ R156, R174, R3.reuse, -R14.reuse ;  /* 0x00000003ae9c7223 */ /* 0x180fe2000001080e */
[-CC-:B------:R-:W-:Y:S01]  /*1cdb0*/  FFMA.FTZ R203, R175, R3.reuse, -R14.reuse ;  /* 0x00000003afcb7223 */ /* 0x180fe2000001080e */
[-CC-:B------:R-:W-:Y:S01]  /*1cdc0*/  FFMA.FTZ R197, R197, R3.reuse, -R14.reuse ;  /* 0x00000003c5c57223 */ /* 0x180fe2000001080e */
[-CC-:B------:R-:W-:Y:S01]  /*1cdd0*/  FFMA.FTZ R199, R199, R3.reuse, -R14.reuse ;  /* 0x00000003c7c77223 */ /* 0x180fe2000001080e */
[-CC-:B------:R-:W-:Y:S01]  /*1cde0*/  FFMA.FTZ R153, R166, R3.reuse, -R14.reuse ;  /* 0x00000003a6997223 */ /* 0x180fe2000001080e */
[-CC-:B------:R-:W-:Y:S01]  /*1cdf0*/  FFMA.FTZ R193, R193, R3.reuse, -R14.reuse ;  /* 0x00000003c1c17223 */ /* 0x180fe2000001080e */
[----:B------:R-:W0:Y:S01]  /*1ce00*/  MUFU.EX2 R209, R209 ;  /* 0x000000d100d17308 */ /* 0x000e220000000800 */
[-C--:B------:R-:W-:Y:S01]  /*1ce10*/  FFMA.FTZ R195, R195, R3.reuse, -R14 ;  /* 0x00000003c3c37223 */ /* 0x080fe2000001080e */
[-CC-:B------:R-:W-:Y:S01]  /*1ce20*/  FFMA.FTZ R11, R11, R3.reuse, -R13.reuse ;  /* 0x000000030b0b7223 */ /* 0x180fe2000001080d */
[-CC-:B------:R-:W-:Y:S01]  /*1ce30*/  FFMA.FTZ R200, R168, R3.reuse, -R13.reuse ;  /* 0x00000003a8c87223 */ /* 0x180fe2000001080d */
[-CC-:B------:R-:W-:Y:S01]  /*1ce40*/  FFMA.FTZ R169, R169, R3.reuse, -R13.reuse ;  /* 0x00000003a9a97223 */ /* 0x180fe2000001080d */
[-CC-:B------:R-:W-:Y:S01]  /*1ce50*/  FFMA.FTZ R202, R172, R3.reuse, -R13.reuse ;  /* 0x00000003acca7223 */ /* 0x180fe2000001080d */
[-CC-:B------:R-:W-:Y:S01]  /*1ce60*/  FFMA.FTZ R173, R173, R3.reuse, -R13.reuse ;  /* 0x00000003adad7223 */ /* 0x180fe2000001080d */
[----:B------:R-:W-:Y:S01]  /*1ce70*/  FFMA.FTZ R198, R164, R3, -R13 ;  /* 0x00000003a4c67223 */ /* 0x000fe2000001080d */
[----:B------:R-:W-:Y:S01]  /*1ce80*/  MUFU.EX2 R155, R155 ;  /* 0x0000009b009b7308 */ /* 0x000fe20000000800 */
[----:B-1----:R-:W-:-:S07]  /*1ce90*/  FFMA.FTZ R228, R0, R228, R208 ;  /* 0x000000e400e47223 */ /* 0x002fce00000100d0 */
[----:B------:R-:W1:Y:S01]  /*1cea0*/  MUFU.EX2 R161, R161 ;  /* 0x000000a100a17308 */ /* 0x000e620000000800 */
[----:B0-----:R-:W-:-:S07]  /*1ceb0*/  FFMA.FTZ R227, R2, R227, R209 ;  /* 0x000000e302e37223 */ /* 0x001fce00000100d1 */
[----:B------:R-:W0:Y:S08]  /*1cec0*/  MUFU.EX2 R211, R211 ;  /* 0x000000d300d37308 */ /* 0x000e300000000800 */
[----:B------:R-:W-:Y:S08]  /*1ced0*/  MUFU.EX2 R210, R210 ;  /* 0x000000d200d27308 */ /* 0x000ff00000000800 */
[----:B------:R-:W2:Y:S08]  /*1cee0*/  MUFU.EX2 R160, R160 ;  /* 0x000000a000a07308 */ /* 0x000eb00000000800 */
[----:B------:R-:W-:Y:S08]  /*1cef0*/  MUFU.EX2 R20, R10 ;  /* 0x0000000a00147308 */ /* 0x000ff00000000800 */
[----:B------:R-:W3:Y:S08]  /*1cf00*/  MUFU.EX2 R205, R205 ;  /* 0x000000cd00cd7308 */ /* 0x000ef00000000800 */
[----:B------:R4:W-:Y:S08]  /*1cf10*/  MUFU.EX2 R9, R21 ;  /* 0x0000001500097308 */ /* 0x0009f00000000800 */
[----:B------:R-:W-:Y:S01]  /*1cf20*/  MUFU.EX2 R204, R204 ;  /* 0x000000cc00cc7308 */ /* 0x000fe20000000800 */
[-CC-:B----4-:R-:W-:Y:S01]  /*1cf30*/  FFMA.FTZ R21, R163, R3.reuse, -R14.reuse ;  /* 0x00000003a3157223 */ /* 0x190fe2000001080e */
[----:B------:R-:W-:Y:S01]  /*1cf40*/  FFMA.FTZ R14, R154, R3, -R14 ;  /* 0x000000039a0e7223 */ /* 0x000fe2000001080e */
[----:B-1----:R-:W-:-:S04]  /*1cf50*/  FADD.FTZ R163, R161, R227 ;  /* 0x000000e3a1a37221 */ /* 0x002fc80000010000 */
[----:B0-----:R-:W-:Y:S01]  /*1cf60*/  FADD.FTZ R163, R211, R163 ;  /* 0x000000a3d3a37221 */ /* 0x001fe20000010000 */
[----:B------:R-:W0:Y:S03]  /*1cf70*/  MUFU.EX2 R159, R159 ;  /* 0x0000009f009f7308 */ /* 0x000e260000000800 */
[----:B--2---:R-:W-:-:S04]  /*1cf80*/  FADD.FTZ R163, R160, R163 ;  /* 0x000000a3a0a37221 */ /* 0x004fc80000010000 */
[----:B---3--:R-:W-:Y:S01]  /*1cf90*/  FADD.FTZ R163, R205, R163 ;  /* 0x000000a3cda37221 */ /* 0x008fe20000010000 */
[----:B------:R1:W-:Y:S08]  /*1cfa0*/  MUFU.EX2 R154, R162 ;  /* 0x000000a2009a7308 */ /* 0x0003f00000000800 */
[----:B------:R-:W2:Y:S01]  /*1cfb0*/  MUFU.EX2 R13, R11 ;  /* 0x0000000b000d7308 */ /* 0x000ea20000000800 */
[----:B-1----:R-:W-:Y:S01]  /*1cfc0*/  FADD.FTZ R162, R155, R228 ;  /* 0x000000e49ba27221 */ /* 0x002fe20000010000 */
[----:B0-----:R-:W-:-:S03]  /*1cfd0*/  FADD.FTZ R163, R159, R163 ;  /* 0x000000a39fa37221 */ /* 0x001fc60000010000 */
[----:B------:R-:W-:-:S03]  /*1cfe0*/  FADD.FTZ R162, R152, R162 ;  /* 0x000000a298a27221 */ /* 0x000fc60000010000 */
[----:B------:R-:W0:Y:S01]  /*1cff0*/  MUFU.EX2 R207, R207 ;  /* 0x000000cf00cf7308 */ /* 0x000e220000000800 */
[----:B------:R-:W-:-:S04]  /*1d000*/  FADD.FTZ R162, R210, R162 ;  /* 0x000000a2d2a27221 */ /* 0x000fc80000010000 */
[----:B------:R-:W-:-:S03]  /*1d010*/  FADD.FTZ R162, R20, R162 ;  /* 0x000000a214a27221 */ /* 0x000fc60000010000 */
[----:B------:R-:W1:Y:S01]  /*1d020*/  MUFU.EX2 R206, R206 ;  /* 0x000000ce00ce7308 */ /* 0x000e620000000800 */
[----:B------:R-:W-:-:S04]  /*1d030*/  FADD.FTZ R162, R204, R162 ;  /* 0x000000a2cca27221 */ /* 0x000fc80000010000 */
[----:B--2---:R-:W-:-:S03]  /*1d040*/  FADD.FTZ R162, R13, R162 ;  /* 0x000000a20da27221 */ /* 0x004fc60000010000 */
        /* <DEDUP_REMOVED lines=21> */
[----:B-1----:R-:W-:-:S04]  /*1d1a0*/  FADD.FTZ R163, R203, R163 ;  /* 0x000000a3cba37221 */ /* 0x002fc80000010000 */
[----:B------:R-:W-:-:S03]  /*1d1b0*/  FADD.FTZ R163, R154, R163 ;  /* 0x000000a39aa37221 */ /* 0x000fc60000010000 */
        /* <DEDUP_REMOVED lines=24> */
[----:B------:R-:W-:Y:S01]  /*1d340*/  FADD.FTZ R228, R9, R162 ;  /* 0x000000a209e47221 */ /* 0x000fe20000010000 */
[----:B--2---:R-:W-:-:S04]  /*1d350*/  FADD.FTZ R163, R195, R163 ;  /* 0x000000a3c3a37221 */ /* 0x004fc80000010000 */
[----:B0-----:R-:W-:Y:S01]  /*1d360*/  FADD.FTZ R227, R14, R163 ;  /* 0x000000a30ee37221 */ /* 0x001fe20000010000 */
[----:B------:R-:W-:Y:S06]  /*1d370*/  @!P0 BRA `(.L_x_649) ;  /* 0x0000000000048947 */ /* 0x000fec0003800000 */
[----:B------:R-:W-:Y:S01]  /*1d380*/  BPT.TRAP 0x1 ;  /* 0x000000040000795c */ /* 0x000fe20000300000 */
.L_x_649:
[----:B------:R-:W2:Y:S01]  /*1d390*/  LDL R162, [R1+0x64] ;  /* 0x0000640001a27983 */ /* 0x000ea20000100800 */
[----:B------:R-:W-:Y:S01]  /*1d3a0*/  VIADD R6, R6, 0x38860 ;  /* 0x0003886006067836 */ /* 0x000fe20000000000 */
[----:B------:R-:W-:Y:S01]  /*1d3b0*/  F2FP.F16.F32.PACK_AB R206, R206, R13 ;  /* 0x0000000dcece723e */ /* 0x000fe200000000ff */
[----:B------:R-:W-:Y:S01]  /*1d3c0*/  IMAD.MOV.U32 R13, RZ, RZ, R5 ;  /* 0x000000ffff0d7224 */ /* 0x000fe200078e0005 */
[----:B------:R-:W-:Y:S01]  /*1d3d0*/  F2FP.F16.F32.PACK_AB R200, R200, R12 ;  /* 0x0000000cc8c8723e */ /* 0x000fe200000000ff */
[----:B------:R-:W-:Y:S01]  /*1d3e0*/  IMAD.MOV.U32 R12, RZ, RZ, R229 ;  /* 0x000000ffff0c7224 */ /* 0x000fe200078e00e5 */
[----:B------:R-:W-:Y:S02]  /*1d3f0*/  PRMT R6, R184, 0x654, R6 ;  /* 0x00000654b8067816 */ /* 0x000fe40000000006 */
[----:B------:R-:W-:Y:S02]  /*1d400*/  F2FP.F16.F32.PACK_AB R198, R198, R8 ;  /* 0x00000008c6c6723e */ /* 0x000fe400000000ff */
[----:B------:R0:W-:Y:S01]  /*1d410*/  SYNCS.ARRIVE.TRANS64.RED.A1T0 RZ, [R6+URZ], RZ ;  /* 0x000000ff06ff79a7 */ /* 0x0001e2000810043f */
        /* <DEDUP_REMOVED lines=17> */
[----:B------:R-:W-:Y:S02]  /*1d530*/  MOV R14, R4 ;  /* 0x00000004000e7202 */ /* 0x000fe40000000f00 */
[----:B------:R-:W-:-:S02]  /*1d540*/  MOV R8, R226 ;  /* 0x000000e200087202 */ /* 0x000fc40000000f00 */
[C---:B--2---:R-:W-:Y:S01]  /*1d550*/  ISETP.GT.AND P1, PT, R15.reuse, R162, PT ;  /* 0x000000a20f00720c */ /* 0x044fe20003f24270 */
[----:B------:R-:W-:-:S12]  /*1d560*/  VIADD R15, R15, 0xffffffff ;  /* 0xffffffff0f0f7836 */ /* 0x000fd80000000000 */
[----:B0-----:R-:W-:Y:S05]  /*1d570*/  @P1 BRA `(.L_x_650) ;  /* 0xffffffb0008c1947 */ /* 0x001fea000383ffff */
.L_x_637:
[----:B------:R-:W-:Y:S05]  /*1d580*/  BSYNC B0 ;  /* 0x0000000000007941 */ /* 0x000fea0003800000 */
.L_x_636:
        /* <DEDUP_REMOVED lines=131> */
.L_x_651:
[----:B------:R-:W-:Y:S01]  /*1ddc0*/  IMAD R2, R226, 0x8, R23 ;  /* 0x00000008e2027824 */ /* 0x000fe200078e0217 */
[----:B------:R-:W-:-:S04]  /*1ddd0*/  SHF.L.U32 R0, R229, 0x1f, RZ ;  /* 0x0000001fe5007819 */ /* 0x000fc800000006ff */
[----:B------:R0:W1:Y:S01]  /*1dde0*/  SYNCS.PHASECHK.TRANS64.TRYWAIT P1, [R2+URZ+0x38850], R0 ;  /* 0x03885000020075a7 */ /* 0x000062000802017f */
[----:B------:R-:W-:Y:S05]  /*1ddf0*/  @!P0 BRA `(.L_x_652) ;  /* 0x0000000000048947 */ /* 0x000fea0003800000 */
[----:B------:R-:W-:Y:S01]  /*1de00*/  BPT.TRAP 0x1 ;  /* 0x000000040000795c */ /* 0x000fe20000300000 */
.L_x_652:
[----:B------:R-:W-:Y:S04]  /*1de10*/  BSSY B0, `(.L_x_653) ;  /* 0x0000004000007945 */ /* 0x000fe80003800000 */
[----:B-1----:R-:W-:Y:S05]  /*1de20*/  @P1 BRA `(.L_x_654) ;  /* 0x0000000000081947 */ /* 0x002fea0003800000 */
[----:B------:R-:W1:Y:S02]  /*1de30*/  SYNCS.PHASECHK.TRANS64.TRYWAIT P1, [R2+URZ+0x38850], R0 ;  /* 0x03885000020075a7 */ /* 0x000e64000802017f */
[----:B-1----:R-:W-:Y:S05]  /*1de40*/  @!P1 BRA `(.L_x_655) ;  /* 0x000000e000189947 */ /* 0x002fea0003800000 */
.L_x_654:
[----:B------:R-:W-:Y:S05]  /*1de50*/  BSYNC B0 ;  /* 0x0000000000007941 */ /* 0x000fea0003800000 */
.L_x_653:
[----:B------:R-:W-:Y:S01]  /*1de60*/  VIADD R23, R23, 0x400 ;  /* 0x0000040017177836 */ /* 0x000fe20000000000 */
[----:B------:R-:W-:Y:S01]  /*1de70*/  MOV R7, 0x40000040 ;  /* 0x4000004000077802 */ /* 0x000fe20000000f00 */
[----:B------:R-:W-:Y:S01]  /*1de80*/  WARPGROUP.ARRIVE ;  /* 0x00000000000079c5 */ /* 0x000fe20000000000 */
[----:B------:R-:W-:Y:S01]  /*1de90*/  IMAD.MOV.U32 R9, RZ, RZ, 0x40000040 ;  /* 0x40000040ff097424 */ /* 0x000fe200078e00ff */
[----:B01----:R-:W0:Y:S01]  /*1dea0*/  SHFL.BFLY PT, R0, R228, 0x2, 0x1f ;  /* 0x0c401f00e4007f89 */ /* 0x003e2200000e0000 */
[----:B------:R-:W-:Y:S02]  /*1deb0*/  SHF.R.U32.HI R23, RZ, 0x4, R23 ;  /* 0x00000004ff177819 */ /* 0x000fe40000011617 */
[----:B------:R-:W-:Y:S01]  /*1dec0*/  R2UR UR7, R7 ;  /* 0x00000000070772ca */ /* 0x000fe200000e0000 */
[----:B------:R-:W-:Y:S01]  /*1ded0*/  IMAD.MOV.U32 R7, RZ, RZ, 0x40000040 ;  /* 0x40000040ff077424 */ /* 0x000fe200078e00ff */
[----:B------:R-:W-:Y:S02]  /*1dee0*/  LOP3.LUT R23, R23, 0x3fff, RZ, 0xc0, !PT ;  /* 0x00003fff17177812 */ /* 0x000fe400078ec0ff */
[----:B------:R-:W-:-:S02]  /*1def0*/  MOV R184, 0xff800000 ;  /* 0xff80000000b87802 */ /* 0x000fc40000000f00 */
[----:B------:R-:W-:Y:S02]  /*1df00*/  LOP3.LUT R23, R23, 0x2800000, RZ, 0xfc, !PT ;  /* 0x0280000017177812 */ /* 0x000fe400078efcff */
[----:B------:R-:W-:-:S03]  /*1df10*/  MOV R185, 0xff800000 ;  /* 0xff80000000b97802 */ /* 0x000fc60000000f00 */
[----:B------:R-:W-:Y:S02]  /*1df20*/  IMAD R6, R226, 0xa00, R23 ;  /* 0x00000a00e2067824 */ /* 0x000fe400078e0217 */
[----:B------:R-:W-:Y:S02]  /*1df30*/  IMAD.MOV.U32 R23, RZ, RZ, RZ ;  /* 0x000000ffff177224 */ /* 0x000fe400078e00ff */
[C---:B------:R-:W-:Y:S01]  /*1df40*/  VIADD R8, R6.reuse, 0x80 ;  /* 0x0000008006087836 */ /* 0x040fe20000000000 */
[----:B------:R-:W-:Y:S01]  /*1df50*/  R2UR UR6, R6 ;  /* 0x00000000060672ca */ /* 0x000fe200000e0000 */
[----:B0-----:R-:W-:-:S12]  /*1df60*/  FADD.FTZ R0, R0, R228 ;  /* 0x000000e400007221 */ /* 0x001fd80000010000 */
[----:B------:R-:W-:Y:S01]  /*1df70*/  HGMMA.64x256x16.F32 R24, R208, gdesc[UR4].tnspB, R24, gsb0 ;  /* 0x43e00004d0187df0 */ /* 0x000fe20008000818 */
[----:B------:R-:W-:Y:S02]  /*1df80*/  R2UR UR6, R8 ;  /* 0x00000000080672ca */ /* 0x000fe400000e0000 */
[----:B------:R-:W-:Y:S01]  /*1df90*/  R2UR UR7, R9 ;  /* 0x00000000090772ca */ /* 0x000fe200000e0000 */
[----:B------:R-:W-:Y:S01]  /*1dfa0*/  IMAD.MOV.U32 R9, RZ, RZ, 0x40000040 ;  /* 0x40000040ff097424 */ /* 0x000fe200078e00ff */
[----:B------:R-:W-:Y:S01]  /*1dfb0*/  IADD3 R8, R6, 0x100, RZ ;  /* 0x0000010006087810 */ /* 0x000fe20007ffe0ff */
[----:B------:R-:W-:Y:S02]  /*1dfc0*/  WARPGROUP.DEPBAR.LE gsb0, 0x0 ;  /* 0x00008000000079c5 */ /* 0x000fe40000010000 */
[----:B------:R-:W-:-:S15]  /*1dfd0*/  WARPGROUP.ARRIVE ;  /* 0x00000000000079c5 */ /* 0x000fde0000000000 */
[----:B------:R-:W-:-:S05]  /*1dfe0*/  NOP ;  /* 0x0000000000007918 */ /* 0x000fca0000000000 */
[----:B------:R-:W-:Y:S01]  /*1dff0*/  HGMMA.64x256x16.F32 R24, R204, gdesc[UR4].tnspB, R24, gsb0 ;  /* 0x43e00004cc187df0 */ /* 0x000fe20008000818 */
[----:B------:R-:W-:Y:S01]  /*1e000*/  R2UR UR6, R8 ;  /* 0x00000000080672ca */ /* 0x000fe200000e0000 */
[C---:B------:R-:W-:Y:S01]  /*1e010*/  VIADD R8, R6.reuse, 0x180 ;  /* 0x0000018006087836 */ /* 0x040fe20000000000 */
[----:B------:R-:W-:Y:S01]  /*1e020*/  R2UR UR7, R9 ;  /* 0x00000000090772ca */ /* 0x000fe200000e0000 */
[----:B------:R-:W-:Y:S01]  /*1e030*/  VIADD R6, R6, 0x200 ;  /* 0x0000020006067836 */ /* 0x000fe20000000000 */
[----:B------:R-:W-:Y:S01]  /*1e040*/  MOV R9, 0x40000040 ;  /* 0x4000004000097802 */ /* 0x000fe20000000f00 */
        /* <DEDUP_REMOVED lines=12> */
[----:B------:R-:W0:Y:S04]  /*1e110*/  SHFL.BFLY PT, R6, R227, 0x2, 0x1f ;  /* 0x0c401f00e3067f89 */ /* 0x000e2800000e0000 */
[----:B------:R-:W1:Y:S01]  /*1e120*/  SHFL.BFLY PT, R7, R0, 0x1, 0x1f ;  /* 0x0c201f0000077f89 */ /* 0x000e6200000e0000 */
[----:B0-----:R-:W-:Y:S01]  /*1e130*/  FADD.FTZ R6, R6, R227 ;  /* 0x000000e306067221 */ /* 0x001fe20000010000 */
[----:B-1----:R-:W-:-:S04]  /*1e140*/  FADD.FTZ R0, R0, R7 ;  /* 0x0000000700007221 */ /* 0x002fc80000010000 */
[----:B------:R-:W0:Y:S01]  /*1e150*/  SHFL.BFLY PT, R8, R6, 0x1, 0x1f ;  /* 0x0c201f0006087f89 */ /* 0x000e2200000e0000 */
[----:B------:R-:W-:-:S13]  /*1e160*/  FSETP.NE.FTZ.AND P1, PT, R0, RZ, PT ;  /* 0x000000ff0000720b */ /* 0x000fda0003f35000 */
[----:B------:R-:W1:Y:S01]  /*1e170*/  @P1 MUFU.LG2 R7, R0 ;  /* 0x0000000000071308 */ /* 0x000e620000000c00 */
[----:B0-----:R-:W-:Y:S01]  /*1e180*/  FADD.FTZ R6, R6, R8 ;  /* 0x0000000806067221 */ /* 0x001fe20000010000 */
[----:B------:R-:W-:-:S06]  /*1e190*/  @P1 FMUL.FTZ R8, R3, 0.69314718246459960938 ;  /* 0x3f31721803081820 */ /* 0x000fcc0000410000 */
[----:B------:R0:W-:Y:S01]  /*1e1a0*/  @P1 MUFU.RCP R23, R0 ;  /* 0x0000000000171308 */ /* 0x0001e20000001000 */
[----:B------:R-:W-:Y:S01]  /*1e1b0*/  FSETP.NE.FTZ.AND P2, PT, R6, RZ, PT ;  /* 0x000000ff0600720b */ /* 0x000fe20003f55000 */
[----:B-1----:R-:W-:Y:S01]  /*1e1c0*/  @P1 FMUL.FTZ R7, R7, 0.69314718246459960938 ;  /* 0x3f31721807071820 */ /* 0x002fe20000410000 */
[----:B0-----:R-:W-:-:S03]  /*1e1d0*/  IMAD.MOV.U32 R0, RZ, RZ, RZ ;  /* 0x000000ffff007224 */ /* 0x001fc600078e00ff */
        /* <DEDUP_REMOVED lines=12> */
.L_x_656:
[----:B------:R-:W2:Y:S01]  /*1e2a0*/  LDL.LU R3, [R1+0x60] ;  /* 0x0000600001037983 */ /* 0x000ea20000300800 */
[----:B------:R-:W-:-:S03]  /*1e2b0*/  VIADD R2, R2, 0x38860 ;  /* 0x0003886002027836 */ /* 0x000fc60000000000 */
[----:B------:R-:W3:Y:S01]  /*1e2c0*/  LDL.LU R186, [R1+0x84] ;  /* 0x0000840001ba7983 */ /* 0x000ee20000300800 */
[----:B------:R-:W-:Y:S02]  /*1e2d0*/  VIADD R226, R226, 0x1 ;  /* 0x00000001e2e27836 */ /* 0x000fe40000000000 */
        /* <DEDUP_REMOVED lines=8> */
[----:B------:R-:W-:Y:S01]  /*1e360*/  ISETP.NE.AND P1, PT, R226, 0x2, PT ;  /* 0x00000002e200780c */ /* 0x000fe20003f25270 */
        /* <DEDUP_REMOVED lines=114> */
[----:B------:R-:W-:-:S02]  /*1ea90*/  PLOP3.LUT P0, PT, PT, PT, PT, 0x8, 0x0 ;  /* 0x000000000000781c */ /* 0x000fc40003f0e170 */
[----:B------:R-:W-:Y:S02]  /*1eaa0*/  SEL R226, R226, RZ, P1 ;  /* 0x000000ffe2e27207 */ /* 0x000fe40000800000 */
[----:B--2---:R-:W-:Y:S02]  /*1eab0*/  PRMT R2, R3, 0x654, R2 ;  /* 0x0000065403027816 */ /* 0x004fe40000000002 */
[----:B---3--:R-:W-:Y:S02]  /*1eac0*/  IADD3 R186, R186, 0x1, RZ ;  /* 0x00000001baba7810 */ /* 0x008fe40007ffe0ff */
[----:B------:R0:W-:Y:S03]  /*1ead0*/  SYNCS.ARRIVE.TRANS64.RED.A1T0 RZ, [R2+URZ], RZ ;  /* 0x000000ff02ff79a7 */ /* 0x0001e6000810043f */
[----:B------:R1:W-:Y:S01]  /*1eae0*/  STL [R1+0x84], R186 ;  /* 0x000084ba01007387 */ /* 0x0003e20000100800 */
[-C--:B------:R-:W-:Y:S01]  /*1eaf0*/  FMUL.FTZ R3, R89, R23.reuse ;  /* 0x0000001759037220 */ /* 0x080fe20000410000 */
[-C--:B------:R-:W-:Y:S01]  /*1eb00*/  FMUL.FTZ R89, R107, R0.reuse ;  /* 0x000000006b597220 */ /* 0x080fe20000410000 */
[----:B0-----:R-:W-:Y:S01]  /*1eb10*/  FMUL.FTZ R2, R88, R23 ;  /* 0x0000001758027220 */ /* 0x001fe20000410000 */
[-C--:B------:R-:W-:Y:S01]  /*1eb20*/  FMUL.FTZ R88, R106, R0.reuse ;  /* 0x000000006a587220 */ /* 0x080fe20000410000 */
[-C--:B------:R-:W-:Y:S01]  /*1eb30*/  FMUL.FTZ R106, R142, R0.reuse ;  /* 0x000000008e6a7220 */ /* 0x080fe20000410000 */
[----:B------:R-:W-:Y:S01]  /*1eb40*/  FMUL.FTZ R107, R143, R0 ;  /* 0x000000008f6b7220 */ /* 0x000fe20000410000 */
[----:B------:R-:W-:-:S04]  /*1eb50*/  SEL R0, RZ, 0x1, P1 ;  /* 0x00000001ff007807 */ /* 0x000fc80000800000 */
[----:B-1----:R-:W-:-:S07]  /*1eb60*/  LOP3.LUT R229, R229, R0, RZ, 0x3c, !PT ;  /* 0x00000000e5e57212 */ /* 0x002fce00078e3cff */
.L_x_566:
[----:B------:R-:W0:Y:S08]  /*1eb70*/  S2UR UR4, SR_CgaCtaId ;  /* 0x00000000000479c3 */ /* 0x000e300000008800 */
[----:B------:R-:W-:Y:S01]  /*1eb80*/  BAR.SYNC.DEFER_BLOCKING 0x5, 0x180 ;  /* 0x0146000000007b1d */ /* 0x000fe20000010000 */
[----:B------:R-:W-:-:S05]  /*1eb90*/  MOV R23, 0x400 ;  /* 0x0000040000177802 */ /* 0x000fca0000000f00 */
[----:B------:R-:W-:Y:S01]  /*1eba0*/  BSSY B0, `(.L_x_657) ;  /* 0x0000478000007945 */ /* 0x000fe20003800000 */
[----:B0-----:R-:W-:-:S05]  /*1ebb0*/  IMAD.U32 R0, RZ, RZ, UR4 ;  /* 0x00000004ff007e24 */ /* 0x001fca000f8e00ff */
[----:B------:R0:W-:Y:S01]  /*1ebc0*/  STL [R1+0x60], R0 ;  /* 0x0000600001007387 */ /* 0x0001e20000100800 */
[----:B------:R-:W-:-:S05]  /*1ebd0*/  LEA R23, R0, R23, 0x18 ;  /* 0x0000001700177211 */ /* 0x000fca00078ec0ff */
[----:B------:R0:W1:Y:S01]  /*1ebe0*/  LDS.128 R128, [R23+0x388d0] ;  /* 0x0388d00017807984 */ /* 0x0000620000000c00 */
[----:B------:R-:W-:Y:S06]  /*1ebf0*/  BAR.ARV 0x4, 0x180 ;  /* 0x0106000000007b1d */ /* 0x000fec0000002000 */
[----:B------:R-:W-:Y:S05]  /*1ec00*/  @P0 BRA `(.L_x_658) ;  /* 0x00000038001c0947 */ /* 0x000fea0003800000 */
[----:B------:R-:W2:Y:S01]  /*1ec10*/  LDL R56, [R1+0x1c0] ;  /* 0x0001c00001387983 */ /* 0x000ea20000100800 */
[----:B0-----:R-:W0:Y:S01]  /*1ec20*/  S2R R0, SR_SWINHI ;  /* 0x0000000000007919 */ /* 0x001e220000002f00 */
[----:B------:R-:W-:Y:S01]  /*1ec30*/  F2FP.F16.F32.PACK_AB R58, R181, R180 ;  /* 0x000000b4b53a723e */ /* 0x000fe200000000ff */
[----:B------:R-:W-:Y:S01]  /*1ec40*/  ULDC.64 UR6, c[0x0][0xc00] ;  /* 0x0003000000067ab9 */ /* 0x000fe20000000a00 */
[----:B------:R-:W-:Y:S01]  /*1ec50*/  F2FP.F16.F32.PACK_AB R59, R31, R30 ;  /* 0x0000001e1f3b723e */ /* 0x000fe200000000ff */
[----:B------:R-:W3:Y:S01]  /*1ec60*/  LDL.LU R118, [R1+0x7c] ;  /* 0x00007c0001767983 */ /* 0x000ee20000300800 */
[----:B------:R-:W-:Y:S01]  /*1ec70*/  F2FP.F16.F32.PACK_AB R60, R179, R178 ;  /* 0x000000b2b33c723e */ /* 0x000fe200000000ff */
[----:B------:R-:W-:Y:S01]  /*1ec80*/  ULDC.64 UR4, c[0x0][0xc08] ;  /* 0x0003020000047ab9 */ /* 0x000fe20000000a00 */
[----:B------:R-:W-:Y:S01]  /*1ec90*/  F2FP.F16.F32.PACK_AB R61, R35, R34 ;  /* 0x00000022233d723e */ /* 0x000fe200000000ff */
[----:B------:R-:W4:Y:S01]  /*1eca0*/  LDL.LU R117, [R1+0x80] ;  /* 0x0000800001757983 */ /* 0x000f220000300800 */
[----:B------:R-:W-:-:S02]  /*1ecb0*/  F2FP.F16.F32.PACK_AB R62, R177, R176 ;  /* 0x000000b0b13e723e */ /* 0x000fc400000000ff */
[----:B------:R-:W-:Y:S01]  /*1ecc0*/  F2FP.F16.F32.PACK_AB R63, R39, R38 ;  /* 0x00000026273f723e */ /* 0x000fe200000000ff */
[----:B------:R-:W4:Y:S01]  /*1ecd0*/  LDL.LU R116, [R1+0x74] ;  /* 0x0000740001747983 */ /* 0x000f220000300800 */
[----:B------:R-:W-:Y:S02]  /*1ece0*/  MOV R114, R23 ;  /* 0x0000001700727202 */ /* 0x000fe40000000f00 */
[----:B0-----:R-:W-:Y:S01]  /*1ecf0*/  MOV R115, R0 ;  /* 0x0000000000737202 */ /* 0x001fe20000000f00 */
[----:B------:R-:W-:Y:S02]  /*1ed00*/  BAR.SYNC.DEFER_BLOCKING 0x1, 0x100 ;  /* 0x0044000000007b1d */ /* 0x000fe40000010000 */
[----:B--2---:R-:W-:-:S03]  /*1ed10*/  IMAD.WIDE R112, R56, 0x2, R114 ;  /* 0x0000000238707825 */ /* 0x004fc600078e0272 */
[----:B------:R-:W-:Y:S01]  /*1ed20*/  LOP3.LUT R0, R112, 0x380, RZ, 0xc0, !PT ;  /* 0x0000038070007812 */ /* 0x000fe200078ec0ff */
[----:B------:R-:W-:-:S03]  /*1ed30*/  IMAD.MOV.U32 R57, RZ, RZ, R113 ;  /* 0x000000ffff397224 */ /* 0x000fc600078e0071 */
[----:B------:R-:W-:-:S04]  /*1ed40*/  SHF.R.U64 R0, R0, 0x3, RZ ;  /* 0x0000000300007819 */ /* 0x000fc800000012ff */
[----:B------:R-:W-:-:S04]  /*1ed50*/  LOP3.LUT R56, R0, R112, RZ, 0x3c, !PT ;  /* 0x0000007000387212 */ /* 0x000fc800078e3cff */
[----:B------:R-:W-:Y:S02]  /*1ed60*/  MOV R0, R56 ;  /* 0x0000003800007202 */ /* 0x000fe40000000f00 */
[----:B------:R-:W-:Y:S02]  /*1ed70*/  F2FP.F16.F32.PACK_AB R56, R183, R182 ;  /* 0x000000b6b738723e */ /* 0x000fe400000000ff */
[----:B------:R-:W-:-:S05]  /*1ed80*/  F2FP.F16.F32.PACK_AB R57, R27, R26 ;  /* 0x0000001a1b39723e */ /* 0x000fca00000000ff */
[----:B------:R0:W-:Y:S02]  /*1ed90*/  STSM.16.M88.4 [R0], R56 ;  /* 0x0000003800007844 */ /* 0x0001e40000000200 */
[----:B0-----:R-:W-:-:S04]  /*1eda0*/  IADD3 R56, P0, R112, 0x20, RZ ;  /* 0x0000002070387810 */ /* 0x001fc80007f1e0ff */
[----:B------:R-:W-:-:S04]  /*1edb0*/  LOP3.LUT R0, R56, 0x380, RZ, 0xc0, !PT ;  /* 0x0000038038007812 */ /* 0x000fc800078ec0ff */
[----:B------:R-:W-:Y:S02]  /*1edc0*/  SHF.R.U64 R0, R0, 0x3, RZ ;  /* 0x0000000300007819 */ /* 0x000fe400000012ff */
[----:B------:R-:W-:Y:S02]  /*1edd0*/  IADD3.X R57, RZ, R113, RZ, P0, !PT ;  /* 0x00000071ff397210 */ /* 0x000fe400007fe4ff */
[----:B------:R-:W-:-:S04]  /*1ede0*/  LOP3.LUT R56, R0, R56, RZ, 0x3c, !PT ;  /* 0x0000003800387212 */ /* 0x000fc800078e3cff */
[----:B------:R-:W-:-:S05]  /*1edf0*/  MOV R56, R56 ;  /* 0x0000003800387202 */ /* 0x000fca0000000f00 */
[----:B------:R0:W-:Y:S02]  /*1ee00*/  STSM.16.M88.4 [R56], R60 ;  /* 0x0000003c38007844 */ /* 0x0001e40000000200 */
[----:B0-----:R-:W-:-:S04]  /*1ee10*/  IADD3 R56, P0, R112, 0x40, RZ ;  /* 0x0000004070387810 */ /* 0x001fc80007f1e0ff */
[----:B------:R-:W-:Y:S01]  /*1ee20*/  LOP3.LUT R0, R56, 0x380, RZ, 0xc0, !PT ;  /* 0x0000038038007812 */ /* 0x000fe200078ec0ff */
[----:B------:R-:W-:-:S03]  /*1ee30*/  IMAD.X R57, RZ, RZ, R113, P0 ;  /* 0x000000ffff397224 */ /* 0x000fc600000e0671 */
[----:B------:R-:W-:-:S04]  /*1ee40*/  SHF.R.U64 R0, R0, 0x3, RZ ;  /* 0x0000000300007819 */ /* 0x000fc800000012ff */
[----:B------:R-:W-:Y:S02]  /*1ee50*/  LOP3.LUT R56, R0, R56, RZ, 0x3c, !PT ;  /* 0x0000003800387212 */ /* 0x000fe400078e3cff */
[----:B------:R-:W-:Y:S02]  /*1ee60*/  F2FP.F16.F32.PACK_AB R58, R173, R172 ;  /* 0x000000acad3a723e */ /* 0x000fe400000000ff */
[----:B------:R-:W-:Y:S02]  /*1ee70*/  MOV R0, R56 ;  /* 0x0000003800007202 */ /* 0x000fe40000000f00 */
[----:B------:R-:W-:Y:S02]  /*1ee80*/  F2FP.F16.F32.PACK_AB R56, R175, R174 ;  /* 0x000000aeaf38723e */ /* 0x000fe400000000ff */
[----:B------:R-:W-:Y:S02]  /*1ee90*/  F2FP.F16.F32.PACK_AB R57, R43, R42 ;  /* 0x0000002a2b39723e */ /* 0x000fe400000000ff */
[----:B------:R-:W-:-:S05]  /*1eea0*/  F2FP.F16.F32.PACK_AB R59, R47, R46 ;  /* 0x0000002e2f3b723e */ /* 0x000fca00000000ff */
        /* <DEDUP_REMOVED lines=13> */
[----:B------:R-:W-:-:S04]  /*1ef80*/  LOP3.LUT R0, R56, 0x380, RZ, 0xc0, !PT ;  /* 0x0000038038007812 */ /* 0x000fc800078ec0ff */
[----:B------:R-:W-:Y:S02]  /*1ef90*/  SHF.R.U64 R0, R0, 0x3, RZ ;  /* 0x0000000300007819 */ /* 0x000fe400000012ff */
[----:B------:R-:W-:Y:S02]  /*1efa0*/  IADD3.X R57, RZ, R113, RZ, P0, !PT ;  /* 0x00000071ff397210 */ /* 0x000fe400007fe4ff */
[----:B------:R-:W-:Y:S02]  /*1efb0*/  LOP3.LUT R56, R0, R56, RZ, 0x3c, !PT ;  /* 0x0000003800387212 */ /* 0x000fe400078e3cff */
[----:B------:R-:W-:Y:S02]  /*1efc0*/  F2FP.F16.F32.PACK_AB R58, R165, R164 ;  /* 0x000000a4a53a723e */ /* 0x000fe400000000ff */
[----:B------:R-:W-:Y:S02]  /*1efd0*/  MOV R0, R56 ;  /* 0x0000003800007202 */ /* 0x000fe40000000f00 */
[----:B------:R-:W-:-:S02]  /*1efe0*/  F2FP.F16.F32.PACK_AB R56, R167, R166 ;  /* 0x000000a6a738723e */ /* 0x000fc400000000ff */
        /* <DEDUP_REMOVED lines=123> */
[----:B------:R3:W-:Y:S01]  /*1f7a0*/  STSM.16.M88.4 [R112], R60 ;  /* 0x0000003c70007844 */ /* 0x0007e20000000200 */
[----:B------:R-:W-:Y:S01]  /*1f7b0*/  BAR.SYNC.DEFER_BLOCKING 0x1, 0x100 ;  /* 0x0044000000007b1d */ /* 0x000fe20000010000 */
[----:B---3--:R-:W-:-:S04]  /*1f7c0*/  IADD3 R62, P0, R118, UR6, RZ ;  /* 0x00000006763e7c10 */ /* 0x008fc8000ff1e0ff */
[----:B----4-:R-:W-:Y:S02]  /*1f7d0*/  IADD3.X R63, R117, UR7, RZ, P0, !PT ;  /* 0x00000007753f7c10 */ /* 0x010fe400087fe4ff */
[----:B------:R-:W-:-:S04]  /*1f7e0*/  ISETP.NE.U32.AND P0, PT, RZ, UR4, PT ;  /* 0x00000004ff007c0c */ /* 0x000fc8000bf05070 */
[----:B------:R-:W-:Y:S01]  /*1f7f0*/  ISETP.NE.AND.EX P0, PT, RZ, UR5, PT, P0 ;  /* 0x00000005ff007c0c */ /* 0x000fe2000bf05300 */
[----:B------:R-:W-:-:S12]  /*1f800*/  IMAD.MOV.U32 R112, RZ, RZ, 0x9b8 ;  /* 0x000009b8ff707424 */ /* 0x000fd800078e00ff */
[----:B------:R-:W-:Y:S01]  /*1f810*/  @P0 IADD3 R58, P2, R118, UR4, RZ ;  /* 0x00000004763a0c10 */ /* 0x000fe2000ff5e0ff */
[----:B------:R-:W-:-:S03]  /*1f820*/  ULDC UR4, c[0x0][0xa88] ;  /* 0x0002a20000047ab9 */ /* 0x000fc60000000800 */
[----:B------:R-:W-:Y:S01]  /*1f830*/  @P0 IADD3.X R59, R117, UR5, RZ, P2, !PT ;  /* 0x00000005753b0c10 */ /* 0x000fe200097fe4ff */
[----:B------:R-:W-:Y:S01]  /*1f840*/  IMAD.U32 R0, RZ, RZ, UR4 ;  /* 0x00000004ff007e24 */ /* 0x000fe2000f8e00ff */
[----:B------:R-:W-:Y:S01]  /*1f850*/  ISETP.NE.AND P2, PT, R116, RZ, PT ;  /* 0x000000ff7400720c */ /* 0x000fe20003f45270 */
[----:B------:R-:W-:-:S03]  /*1f860*/  ULDC UR4, c[0x0][0xad4] ;  /* 0x0002b50000047ab9 */ /* 0x000fc60000000800 */
[----:B------:R-:W-:-:S04]  /*1f870*/  SEL R56, R116, UR4, P2 ;  /* 0x0000000474387c07 */ /* 0x000fc80009000000 */
[----:B------:R-:W-:Y:S01]  /*1f880*/  ISETP.GT.AND P2, PT, R56, 0x1, PT ;  /* 0x000000013800780c */ /* 0x000fe20003f44270 */
[----:B------:R-:W-:Y:S02]  /*1f890*/  ULDC.64 UR8, c[0x0][0x208] ;  /* 0x0000820000087ab9 */ /* 0x000fe40000000a00 */
[----:B------:R0:W5:Y:S01]  /*1f8a0*/  @P0 LDG.E R0, desc[UR8][R58.64] ;  /* 0x000000083a000981 */ /* 0x000162000c1e1900 */
[----:B------:R-:W-:-:S04]  /*1f8b0*/  SEL R112, R112, 0x978, P2 ;  /* 0x0000097870707807 */ /* 0x000fc80001000000 */
[----:B------:R2:W3:Y:S08]  /*1f8c0*/  LDC.64 R60, c[0x0][R112+0x220] ;  /* 0x00008800703c7b82 */ /* 0x0004f00000000a00 */
[----:B0-----:R2:W0:Y:S01]  /*1f8d0*/  LDC.64 R58, c[0x0][R112+0x218] ;  /* 0x00008600703a7b82 */ /* 0x0014220000000a00 */
[----:B------:R-:W-:-:S04]  /*1f8e0*/  ISETP.NE.U32.AND P1, PT, RZ, UR6, PT ;  /* 0x00000006ff007c0c */ /* 0x000fc8000bf25070 */
[----:B------:R-:W-:Y:S02]  /*1f8f0*/  ISETP.NE.AND.EX P1, PT, RZ, UR7, PT, P1 ;  /* 0x00000007ff007c0c */ /* 0x000fe4000bf25310 */
[----:B------:R-:W-:-:S11]  /*1f900*/  MOV R57, RZ ;  /* 0x000000ff00397202 */ /* 0x000fd60000000f00 */
[----:B------:R2:W5:Y:S01]  /*1f910*/  @P1 LDG.E R57, desc[UR8][R62.64] ;  /* 0x000000083e391981 */ /* 0x000562000c1e1900 */
[----:B------:R-:W-:Y:S05]  /*1f920*/  @P0 BRA `(.L_x_659) ;  /* 0x0000000000140947 */ /* 0x000fea0003800000 */
[----:B------:R-:W-:Y:S05]  /*1f930*/  @!P1 BRA `(.L_x_659) ;  /* 0x0000000000109947 */ /* 0x000fea0003800000 */
[----:B------:R-:W-:Y:S02]  /*1f940*/  ULDC.64 UR4, c[0x0][0x208] ;  /* 0x0000820000047ab9 */ /* 0x000fe40000000a00 */
[----:B-----5:R-:W4:Y:S04]  /*1f950*/  LDG.E R0, desc[UR4][R62.64] ;  /* 0x000000043e007981 */ /* 0x020f28000c1e1900 */
[----:B--2---:R-:W4:Y:S02]  /*1f960*/  LDG.E R62, desc[UR4][R62.64+0x4] ;  /* 0x000004043e3e7981 */ /* 0x004f24000c1e1900 */
[----:B----4-:R-:W-:-:S07]  /*1f970*/  IADD3 R0, -R0, R62, RZ ;  /* 0x0000003e00007210 */ /* 0x010fce0007ffe1ff */
.L_x_659:
[----:B------:R-:W4:Y:S01]  /*1f980*/  LDL.LU R56, [R1+0x78] ;  /* 0x0000780001387983 */ /* 0x000f220000300800 */
[----:B------:R-:W1:Y:S03]  /*1f990*/  LDC R119, c[0x0][0xbe8] ;  /* 0x0002fa00ff777b82 */ /* 0x000e660000000800 */
[----:B------:R-:W3:Y:S04]  /*1f9a0*/  LDL.LU R113, [R1+0x110] ;  /* 0x0001100001717983 */ /* 0x000ee80000300800 */
[----:B------:R-:W3:Y:S04]  /*1f9b0*/  LDL R120, [R1+0x8c] ;  /* 0x00008c0001787983 */ /* 0x000ee80000100800 */
[----:B------:R-:W3:Y:S04]  /*1f9c0*/  LDL R124, [R1+0x1bc] ;  /* 0x0001bc00017c7983 */ /* 0x000ee80000100800 */
[----:B------:R-:W3:Y:S04]  /*1f9d0*/  LDL R121, [R1+0x88] ;  /* 0x0000880001797983 */ /* 0x000ee80000100800 */
[----:B------:R-:W3:Y:S04]  /*1f9e0*/  LDL R123, [R1+0x1b8] ;  /* 0x0001b800017b7983 */ /* 0x000ee80000100800 */
[----:B------:R-:W3:Y:S01]  /*1f9f0*/  LDL R122, [R1+0x120] ;  /* 0x00012000017a7983 */ /* 0x000ee20000100800 */
[----:B--2---:R-:W2:Y:S01]  /*1fa00*/  LDC.64 R62, c[0x0][R112+0x228] ;  /* 0x00008a00703e7b82 */ /* 0x004ea20000000a00 */
[----:B------:R-:W-:-:S02]  /*1fa10*/  ISETP.NE.U32.AND P0, PT, RZ, UR6, PT ;  /* 0x00000006ff007c0c */ /* 0x000fc4000bf05070 */
[----:B-1----:R-:W-:Y:S02]  /*1fa20*/  ISETP.NE.AND P1, PT, R119, 0x1, PT ;  /* 0x000000017700780c */ /* 0x002fe40003f25270 */
[----:B------:R-:W-:Y:S01]  /*1fa30*/  ISETP.NE.AND.EX P0, PT, RZ, UR7, PT, P0 ;  /* 0x00000007ff007c0c */ /* 0x000fe2000bf05300 */
[-C--:B0-----:R-:W-:Y:S02]  /*1fa40*/  IMAD R116, R59, R223.reuse, RZ ;  /* 0x000000df3b747224 */ /* 0x081fe400078e02ff */
[----:B------:R-:W-:-:S08]  /*1fa50*/  IMAD.WIDE.U32 R58, R58, R223, RZ ;  /* 0x000000df3a3a7225 */ /* 0x000fd000078e00ff */
[----:B------:R-:W0:Y:S01]  /*1fa60*/  @P1 LDC R118, c[0x0][0xbec] ;  /* 0x0002fb00ff761b82 */ /* 0x000e220000000800 */
[----:B------:R-:W-:Y:S02]  /*1fa70*/  IMAD.IADD R116, R59, 0x1, R116 ;  /* 0x000000013b747824 */ /* 0x000fe400078e0274 */
[----:B-----5:R-:W-:Y:S01]  /*1fa80*/  IMAD R0, R0, R119, RZ ;  /* 0x0000007700007224 */ /* 0x020fe200078e02ff */
[----:B------:R-:W-:Y:S01]  /*1fa90*/  ULDC.64 UR4, c[0x0][0x208] ;  /* 0x0000820000047ab9 */ /* 0x000fe20000000a00 */
[----:B----4-:R-:W-:Y:S02]  /*1faa0*/  SEL R56, R56, RZ, !P0 ;  /* 0x000000ff38387207 */ /* 0x010fe40004000000 */
[----:B---3--:R-:W-:-:S03]  /*1fab0*/  SEL R113, R113, RZ, !P0 ;  /* 0x000000ff71717207 */ /* 0x008fc60004000000 */
[----:B------:R-:W-:-:S04]  /*1fac0*/  IMAD R61, R61, R56, RZ ;  /* 0x000000383d3d7224 */ /* 0x000fc800078e02ff */
[C---:B------:R-:W-:Y:S02]  /*1fad0*/  IMAD R113, R60.reuse, R113, R61 ;  /* 0x000000713c717224 */ /* 0x040fe400078e023d */
[----:B------:R-:W-:-:S04]  /*1fae0*/  IMAD.WIDE.U32 R60, R60, R56, RZ ;  /* 0x000000383c3c7225 */ /* 0x000fc800078e00ff */
[----:B------:R-:W-:Y:S01]  /*1faf0*/  IMAD.IADD R61, R61, 0x1, R113 ;  /* 0x000000013d3d7824 */ /* 0x000fe200078e0271 */
[----:B------:R-:W-:Y:S02]  /*1fb00*/  IADD3 R113, P0, P3, R60, R58, R57 ;  /* 0x0000003a3c717210 */ /* 0x000fe40007b1e039 */
[----:B------:R-:W1:Y:S01]  /*1fb10*/  @P1 LDC R60, c[0x0][0xbf0] ;  /* 0x0002fc00ff3c1b82 */ /* 0x000e620000000800 */
[----:B------:R-:W-:-:S05]  /*1fb20*/  SEL R58, R120, RZ, P2 ;  /* 0x000000ff783a7207 */ /* 0x000fca0001000000 */
[-C--:B--2---:R-:W-:Y:S02]  /*1fb30*/  IMAD R59, R63, R58.reuse, RZ ;  /* 0x0000003a3f3b7224 */ /* 0x084fe400078e02ff */
[----:B------:R-:W-:Y:S01]  /*1fb40*/  IMAD.WIDE.U32 R62, R62, R58, RZ ;  /* 0x0000003a3e3e7225 */ /* 0x000fe200078e00ff */
[----:B------:R-:W-:-:S04]  /*1fb50*/  SHF.R.S32.HI R58, RZ, 0x1f, R57 ;  /* 0x0000001fff3a7819 */ /* 0x000fc80000011439 */
[----:B------:R-:W-:Y:S02]  /*1fb60*/  IADD3.X R117, R61, R116, R58, P0, P3 ;  /* 0x000000743d757210 */ /* 0x000fe400007e643a */
[----:B------:R-:W-:-:S05]  /*1fb70*/  LEA R116, R121, R124, 0x7 ;  /* 0x0000007c79747211 */ /* 0x000fca00078e38ff */
[----:B0-----:R-:W-:-:S04]  /*1fb80*/  @P1 IMAD.HI.U32 R61, R116, R118, RZ ;  /* 0x00000076743d1227 */ /* 0x001fc800078e00ff */
[----:B------:R-:W-:Y:S01]  /*1fb90*/  IMAD.MOV.U32 R118, RZ, RZ, R116 ;  /* 0x000000ffff767224 */ /* 0x000fe200078e0074 */
[----:B-1----:R-:W-:Y:S02]  /*1fba0*/  @P1 SHF.R.U32.HI R118, RZ, R60, R61 ;  /* 0x0000003cff761219 */ /* 0x002fe4000001163d */
[----:B------:R0:W1:Y:S02]  /*1fbb0*/  LDC.64 R60, c[0x0][R112+0x210] ;  /* 0x00008400703c7b82 */ /* 0x0000640000000a00 */
[----:B------:R-:W-:-:S06]  /*1fbc0*/  IADD3 R62, P0, P3, R118, R113, R62 ;  /* 0x00000071763e7210 */ /* 0x000fcc0007b1e03e */
[----:B0-----:R-:W0:Y:S01]  /*1fbd0*/  LDC.64 R112, c[0x0][0xba8] ;  /* 0x0002ea00ff707b82 */ /* 0x001e220000000a00 */
[----:B------:R-:W-:Y:S01]  /*1fbe0*/  IMAD.IADD R59, R63, 0x1, R59 ;  /* 0x000000013f3b7824 */ /* 0x000fe200078e023b */
[----:B------:R-:W-:-:S04]  /*1fbf0*/  SHF.R.S32.HI R63, RZ, 0x1f, R118 ;  /* 0x0000001fff3f7819 */ /* 0x000fc80000011476 */
[----:B------:R-:W-:Y:S02]  /*1fc00*/  IADD3.X R63, R63, R117, R59, P0, P3 ;  /* 0x000000753f3f7210 */ /* 0x000fe400007e643b */
[----:B------:R-:W-:-:S05]  /*1fc10*/  IADD3 R117, -R118, RZ, RZ ;  /* 0x000000ff76757210 */ /* 0x000fca0007ffe1ff */
[----:B------:R-:W-:Y:S01]  /*1fc20*/  IMAD R117, R119, R117, R116 ;  /* 0x0000007577757224 */ /* 0x000fe200078e0274 */
[----:B0-----:R-:W0:Y:S08]  /*1fc30*/  @!P2 LDC R112, c[0x0][0xb50] ;  /* 0x0002d400ff70ab82 */ /* 0x001e300000000800 */
[----:B------:R-:W2:Y:S01]  /*1fc40*/  @!P2 LDC R113, c[0x0][0xb54] ;  /* 0x0002d500ff71ab82 */ /* 0x000ea20000000800 */
[----:B------:R-:W-:Y:S01]  /*1fc50*/  SHF.R.S32.HI R59, RZ, 0x1f, R117 ;  /* 0x0000001fff3b7819 */ /* 0x000fe20000011475 */
[----:B-1----:R-:W-:-:S02]  /*1fc60*/  IMAD R61, R61, R117, RZ ;  /* 0x000000753d3d7224 */ /* 0x002fc400078e02ff */
[----:B------:R-:W-:-:S04]  /*1fc70*/  IMAD.WIDE.U32 R62, R60, R117, R62 ;  /* 0x000000753c3e7225 */ /* 0x000fc800078e003e */
[----:B------:R-:W-:Y:S01]  /*1fc80*/  IMAD R59, R60, R59, R61 ;  /* 0x0000003b3c3b7224 */ /* 0x000fe200078e023d */
[----:B0-----:R-:W-:-:S03]  /*1fc90*/  LEA R112, P0, R62, R112, 0x2 ;  /* 0x000000703e707211 */ /* 0x001fc600078010ff */
[----:B------:R-:W-:-:S05]  /*1fca0*/  IMAD.IADD R59, R63, 0x1, R59 ;  /* 0x000000013f3b7824 */ /* 0x000fca00078e023b */
[----:B--2---:R-:W-:Y:S01]  /*1fcb0*/  LEA.HI.X R59, R62, R113, R59, 0x2, P0 ;  /* 0x000000713e3b7211 */ /* 0x004fe200000f143b */
[----:B------:R-:W-:Y:S01]  /*1fcc0*/  SHFL.IDX PT, R60, R112, RZ, 0x1c1f ;  /* 0x001c1fff703c7589 */ /* 0x000fe200000e0000 */
[----:B------:R-:W-:-:S03]  /*1fcd0*/  IMAD R113, R121, 0x80, R123 ;  /* 0x0000008079717824 */ /* 0x000fc600078e027b */
[----:B------:R-:W0:Y:S04]  /*1fce0*/  SHFL.IDX PT, R61, R59, RZ, 0x1c1f ;  /* 0x001c1fff3b3d7589 */ /* 0x000e2800000e0000 */
[----:B------:R1:W-:Y:S04]  /*1fcf0*/  SHFL.IDX PT, R62, R112, 0x1, 0x1c1f ;  /* 0x003c1f00703e7f89 */ /* 0x0003e800000e0000 */
[----:B------:R-:W2:Y:S01]  /*1fd00*/  SHFL.IDX PT, R63, R59, 0x1, 0x1c1f ;  /* 0x003c1f003b3f7f89 */ /* 0x000ea200000e0000 */
[----:B------:R-:W-:Y:S02]  /*1fd10*/  LOP3.LUT P0, RZ, R122, 0x3, RZ, 0xc0, !PT ;  /* 0x000000037aff7812 */ /* 0x000fe4000780c0ff */
[----:B-1----:R-:W-:-:S02]  /*1fd20*/  IADD3 R112, R113, 0x8, RZ ;  /* 0x0000000871707810 */ /* 0x002fc40007ffe0ff */
[-C--:B------:R-:W-:Y:S02]  /*1fd30*/  ISETP.GE.OR P3, PT, R113, R0.reuse, P0 ;  /* 0x000000007100720c */ /* 0x080fe40000766670 */
[----:B------:R-:W-:-:S11]  /*1fd40*/  ISETP.GE.OR P0, PT, R112, R0, P0 ;  /* 0x000000007000720c */ /* 0x000fd60000706670 */
[----:B0-----:R0:W-:Y:S04]  /*1fd50*/  @!P3 ST.E desc[UR4][R60.64], R184 ;  /* 0x000000b83c00b985 */ /* 0x0011e8000c101904 */
[----:B--2---:R0:W-:Y:S01]  /*1fd60*/  @!P0 ST.E desc[UR4][R62.64], R185 ;  /* 0x000000b93e008985 */ /* 0x0041e2000c101904 */
[----:B------:R-:W-:Y:S05]  /*1fd70*/  @P2 BRA `(.L_x_660) ;  /* 0x0000000c00e02947 */ /* 0x000fea0003800000 */
[----:B------:R-:W2:Y:S01]  /*1fd80*/  LDL R122, [R1+0x70] ;  /* 0x00007000017a7983 */ /* 0x000ea20000100800 */
[----:B------:R-:W1:Y:S01]  /*1fd90*/  @P1 LDC R59, c[0x0][0xbec] ;  /* 0x0002fb00ff3b1b82 */ /* 0x000e620000000800 */
[----:B------:R-:W-:-:S07]  /*1fda0*/  ULDC.64 UR4, c[0x0][0x208] ;  /* 0x0000820000047ab9 */ /* 0x000fce0000000a00 */
[----:B------:R-:W3:Y:S01]  /*1fdb0*/  @P1 LDC R81, c[0x0][0xbf0] ;  /* 0x0002fc00ff511b82 */ /* 0x000ee20000000800 */
[----:B------:R-:W-:Y:S01]  /*1fdc0*/  IMAD R80, R121, 0x80, R224 ;  /* 0x0000008079507824 */ /* 0x000fe200078e02e0 */
[----:B------:R-:W-:Y:S01]  /*1fdd0*/  BSSY B1, `(.L_x_661) ;  /* 0x00000aa000017945 */ /* 0x000fe20003800000 */
[----:B--2---:R-:W-:-:S04]  /*1fde0*/  IMAD R3, R224, 0x8, R122 ;  /* 0x00000008e0037824 */ /* 0x004fc800078e027a */
[----:B------:R-:W-:-:S04]  /*1fdf0*/  IMAD.SHL.U32 R3, R3, 0x8, RZ ;  /* 0x0000000803037824 */ /* 0x000fc800078e00ff */
[----:B------:R-:W-:-:S03]  /*1fe00*/  IMAD.WIDE R114, R3, 0x2, R114 ;  /* 0x0000000203727825 */ /* 0x000fc600078e0272 */
        /* <DEDUP_REMOVED lines=9> */
[----:B------:R-:W-:Y:S02]  /*1fea0*/  LOP3.LUT R8, R8, R9, RZ, 0x3c, !PT ;  /* 0x0000000908087212 */ /* 0x000fe400078e3cff */
[----:B------:R-:W-:Y:S01]  /*1feb0*/  LOP3.LUT R12, R12, R13, RZ, 0x3c, !PT ;  /* 0x0000000d0c0c7212 */ /* 0x000fe200078e3cff */
[--C-:B------:R-:W-:Y:S01]  /*1fec0*/  IMAD.X R13, RZ, RZ, R115.reuse, P3 ;  /* 0x000000ffff0d7224 */ /* 0x100fe200018e0673 */
[----:B------:R-:W-:Y:S01]  /*1fed0*/  LOP3.LUT R24, R24, R25, RZ, 0x3c, !PT ;  /* 0x0000001918187212 */ /* 0x000fe200078e3cff */
[----:B------:R-:W-:Y:S01]  /*1fee0*/  IMAD.X R25, RZ, RZ, R115, P2 ;  /* 0x000000ffff197224 */ /* 0x000fe200010e0673 */
[----:B------:R-:W-:-:S02]  /*1fef0*/  IADD3.X R9, RZ, R115, RZ, P4, !PT ;  /* 0x00000073ff097210 */ /* 0x000fc400027fe4ff */
[C---:B------:R-:W-:Y:S01]  /*1ff00*/  IADD3 R29, P0, R114.reuse, 0x4000, RZ ;  /* 0x00004000721d7810 */ /* 0x040fe20007f1e0ff */
[----:B------:R-:W5:Y:S01]  /*1ff10*/  LD.E.128 R12, desc[UR4][R12.64] ;  /* 0x000000040c0c7980 */ /* 0x000f62000c101d00 */
[C---:B------:R-:W-:Y:S02]  /*1ff20*/  IADD3 R33, P6, R114.reuse, 0x5000, RZ ;  /* 0x0000500072217810 */ /* 0x040fe40007fde0ff */
[C---:B------:R-:W-:Y:S01]  /*1ff30*/  IADD3 R37, P5, R114.reuse, 0x6000, RZ ;  /* 0x0000600072257810 */ /* 0x040fe20007fbe0ff */
[----:B------:R-:W5:Y:S01]  /*1ff40*/  LD.E.128 R8, desc[UR4][R8.64] ;  /* 0x0000000408087980 */ /* 0x000f62000c101d00 */
[C---:B------:R-:W-:Y:S02]  /*1ff50*/  IADD3 R41, P4, R114.reuse, 0x7000, RZ ;  /* 0x0000700072297810 */ /* 0x040fe40007f9e0ff */
[C---:B------:R-:W-:Y:S01]  /*1ff60*/  IADD3 R45, P3, R114.reuse, 0x8000, RZ ;  /* 0x00008000722d7810 */ /* 0x040fe20007f7e0ff */
[----:B------:R-:W5:Y:S01]  /*1ff70*/  LD.E.128 R24, desc[UR4][R24.64] ;  /* 0x0000000418187980 */ /* 0x000f62000c101d00 */
[----:B------:R-:W-:-:S02]  /*1ff80*/  IADD3 R49, P2, R114, 0x9000, RZ ;  /* 0x0000900072317810 */ /* 0x000fc40007f5e0ff */
[----:B------:R-:W-:Y:S02]  /*1ff90*/  LOP3.LUT R28, R29, 0x380, RZ, 0xc0, !PT ;  /* 0x000003801d1c7812 */ /* 0x000fe400078ec0ff */
[----:B------:R-:W-:Y:S02]  /*1ffa0*/  LOP3.LUT R32, R33, 0x380, RZ, 0xc0, !PT ;  /* 0x0000038021207812 */ /* 0x000fe400078ec0ff */
[----:B------:R-:W-:Y:S02]  /*1ffb0*/  LOP3.LUT R36, R37, 0x380, RZ, 0xc0, !PT ;  /* 0x0000038025247812 */ /* 0x000fe400078ec0ff */
[----:B------:R-:W-:Y:S02]  /*1ffc0*/  LOP3.LUT R40, R41, 0x380, RZ, 0xc0, !PT ;  /* 0x0000038029287812 */ /* 0x000fe400078ec0ff */
[----:B------:R-:W-:Y:S02]  /*1ffd0*/  LOP3.LUT R44, R45, 0x380, RZ, 0xc0, !PT ;  /* 0x000003802d2c7812 */ /* 0x000fe400078ec0ff */
[----:B------:R-:W-:-:S02]  /*1ffe0*/  LOP3.LUT R48, R49, 0x380, RZ, 0xc0, !PT ;  /* 0x0000038031307812 */ /* 0x000fc400078ec0ff */
[----:B------:R-:W-:Y:S02]  /*1fff0*/  SHF.R.U64 R28, R28, 0x3, RZ ;  /* 0x000000031c1c7819 */ /* 0x000fe400000012ff */
[----:B------:R-:W-:Y:S02]  /*20000*/  SHF.R.U64 R32, R32, 0x3, RZ ;  /* 0x0000000320207819 */ /* 0x000fe400000012ff */
[----:B------:R-:W-:Y:S02]  /*20010*/  SHF.R.U64 R36, R36, 0x3, RZ ;  /* 0x0000000324247819 */ /* 0x000fe400000012ff */
[----:B------:R-:W-:Y:S02]  /*20020*/  SHF.R.U64 R40, R40, 0x3, RZ ;  /* 0x0000000328287819 */ /* 0x000fe400000012ff */
[----:B------:R-:W-:Y:S02]  /*20030*/  SHF.R.U64 R44, R44, 0x3, RZ ;  /* 0x000000032c2c7819 */ /* 0x000fe400000012ff */
[----:B------:R-:W-:-:S02]  /*20040*/  SHF.R.U64 R48, R48, 0x3, RZ ;  /* 0x0000000330307819 */ /* 0x000fc400000012ff */
[----:B------:R-:W-:Y:S02]  /*20050*/  LOP3.LUT R28, R28, R29, RZ, 0x3c, !PT ;  /* 0x0000001d1c1c7212 */ /* 0x000fe400078e3cff */
[----:B------:R-:W-:Y:S01]  /*20060*/  LOP3.LUT R32, R32, R33, RZ, 0x3c, !PT ;  /* 0x0000002120207212 */ /* 0x000fe200078e3cff */
[--C-:B------:R-:W-:Y:S01]  /*20070*/  IMAD.X R33, RZ, RZ, R115.reuse, P6 ;  /* 0x000000ffff217224 */ /* 0x100fe200030e0673 */
[----:B------:R-:W-:Y:S01]  /*20080*/  LOP3.LUT R36, R36, R37, RZ, 0x3c, !PT ;  /* 0x0000002524247212 */ /* 0x000fe200078e3cff */
[--C-:B------:R-:W-:Y:S01]  /*20090*/  IMAD.X R37, RZ, RZ, R115.reuse, P5 ;  /* 0x000000ffff257224 */ /* 0x100fe200028e0673 */
[----:B------:R-:W-:Y:S02]  /*200a0*/  LOP3.LUT R40, R40, R41, RZ, 0x3c, !PT ;  /* 0x0000002928287212 */ /* 0x000fe400078e3cff */
[----:B------:R-:W-:Y:S01]  /*200b0*/  LOP3.LUT R44, R44, R45, RZ, 0x3c, !PT ;  /* 0x0000002d2c2c7212 */ /* 0x000fe200078e3cff */
[--C-:B------:R-:W-:Y:S01]  /*200c0*/  IMAD.X R45, RZ, RZ, R115.reuse, P3 ;  /* 0x000000ffff2d7224 */ /* 0x100fe200018e0673 */
[----:B------:R-:W-:Y:S01]  /*200d0*/  IADD3.X R29, RZ, R115, RZ, P0, !PT ;  /* 0x00000073ff1d7210 */ /* 0x000fe200007fe4ff */
[----:B------:R-:W5:Y:S01]  /*200e0*/  LD.E.128 R32, desc[UR4][R32.64] ;  /* 0x0000000420207980 */ /* 0x000f62000c101d00 */
[----:B------:R-:W-:Y:S01]  /*200f0*/  LOP3.LUT R48, R48, R49, RZ, 0x3c, !PT ;  /* 0x0000003130307212 */ /* 0x000fe200078e3cff */
[----:B------:R-:W-:Y:S01]  /*20100*/  IMAD.X R49, RZ, RZ, R115, P2 ;  /* 0x000000ffff317224 */ /* 0x000fe200010e0673 */
[----:B------:R-:W-:Y:S01]  /*20110*/  IADD3.X R41, RZ, R115, RZ, P4, !PT ;  /* 0x00000073ff297210 */ /* 0x000fe200027fe4ff */
[----:B------:R-:W5:Y:S01]  /*20120*/  LD.E.128 R36, desc[UR4][R36.64] ;  /* 0x0000000424247980 */ /* 0x000f62000c101d00 */
[----:B------:R-:W-:-:S02]  /*20130*/  IADD3 R53, P0, R114, 0xa000, RZ ;  /* 0x0000a00072357810 */ /* 0x000fc40007f1e0ff */
[C---:B0-----:R-:W-:Y:S01]  /*20140*/  IADD3 R61, P6, R114.reuse, 0xb000, RZ ;  /* 0x0000b000723d7810 */ /* 0x041fe20007fde0ff */
[----:B------:R-:W5:Y:S01]  /*20150*/  LD.E.128 R28, desc[UR4][R28.64] ;  /* 0x000000041c1c7980 */ /* 0x000f62000c101d00 */
[C---:B------:R-:W-:Y:S02]  /*20160*/  IADD3 R65, P5, R114.reuse, 0xc000, RZ ;  /* 0x0000c00072417810 */ /* 0x040fe40007fbe0ff */
[C---:B------:R-:W-:Y:S01]  /*20170*/  IADD3 R69, P4, R114.reuse, 0xd000, RZ ;  /* 0x0000d00072457810 */ /* 0x040fe20007f9e0ff */
[----:B------:R-:W5:Y:S01]  /*20180*/  LD.E.128 R40, desc[UR4][R40.64] ;  /* 0x0000000428287980 */ /* 0x000f62000c101d00 */
[C---:B------:R-:W-:Y:S02]  /*20190*/  IADD3 R73, P3, R114.reuse, 0xe000, RZ ;  /* 0x0000e00072497810 */ /* 0x040fe40007f7e0ff */
[----:B------:R-:W-:Y:S01]  /*201a0*/  IADD3 R3, P2, R114, 0xf000, RZ ;  /* 0x0000f00072037810 */ /* 0x000fe20007f5e0ff */
[----:B------:R-:W5:Y:S01]  /*201b0*/  LD.E.128 R44, desc[UR4][R44.64] ;  /* 0x000000042c2c7980 */ /* 0x000f62000c101d00 */
[----:B------:R-:W-:-:S02]  /*201c0*/  LOP3.LUT R52, R53, 0x380, RZ, 0xc0, !PT ;  /* 0x0000038035347812 */ /* 0x000fc400078ec0ff */
[----:B------:R-:W-:Y:S01]  /*201d0*/  LOP3.LUT R60, R61, 0x380, RZ, 0xc0, !PT ;  /* 0x000003803d3c7812 */ /* 0x000fe200078ec0ff */
[----:B------:R-:W-:Y:S01]  /*201e0*/  IMAD.X R77, RZ, RZ, R115, P2 ;  /* 0x000000ffff4d7224 */ /* 0x000fe200010e0673 */
[----:B------:R-:W-:Y:S01]  /*201f0*/  LOP3.LUT R64, R65, 0x380, RZ, 0xc0, !PT ;  /* 0x0000038041407812 */ /* 0x000fe200078ec0ff */
[----:B------:R-:W5:Y:S01]  /*20200*/  LD.E.128 R48, desc[UR4][R48.64] ;  /* 0x0000000430307980 */ /* 0x000f62000c101d00 */
        /* <DEDUP_REMOVED lines=10> */
[----:B------:R-:W-:Y:S02]  /*202b0*/  SHF.R.U64 R2, R2, 0x3, RZ ;  /* 0x0000000302027819 */ /* 0x000fe400000012ff */
[----:B------:R-:W-:Y:S02]  /*202c0*/  LOP3.LUT R52, R52, R53, RZ, 0x3c, !PT ;  /* 0x0000003534347212 */ /* 0x000fe400078e3cff */
[----:B------:R-:W-:Y:S01]  /*202d0*/  LOP3.LUT R60, R60, R61, RZ, 0x3c, !PT ;  /* 0x0000003d3c3c7212 */ /* 0x000fe200078e3cff */
[--C-:B------:R-:W-:Y:S01]  /*202e0*/  IMAD.X R61, RZ, RZ, R115.reuse, P6 ;  /* 0x000000ffff3d7224 */ /* 0x100fe200030e0673 */
[----:B------:R-:W-:Y:S01]  /*202f0*/  LOP3.LUT R64, R64, R65, RZ, 0x3c, !PT ;  /* 0x0000004140407212 */ /* 0x000fe200078e3cff */
[--C-:B------:R-:W-:Y:S01]  /*20300*/  IMAD.X R65, RZ, RZ, R115.reuse, P5 ;  /* 0x000000ffff417224 */ /* 0x100fe200028e0673 */
[----:B------:R-:W-:Y:S02]  /*20310*/  LOP3.LUT R68, R68, R69, RZ, 0x3c, !PT ;  /* 0x0000004544447212 */ /* 0x000fe400078e3cff */
[----:B------:R-:W-:Y:S01]  /*20320*/  LOP3.LUT R72, R72, R73, RZ, 0x3c, !PT ;  /* 0x0000004948487212 */ /* 0x000fe200078e3cff */
[----:B------:R-:W-:Y:S01]  /*20330*/  IMAD.X R73, RZ, RZ, R115, P3 ;  /* 0x000000ffff497224 */ /* 0x000fe200018e0673 */
[----:B------:R-:W-:Y:S01]  /*20340*/  LOP3.LUT R4, R5, R114, RZ, 0x3c, !PT ;  /* 0x0000007205047212 */ /* 0x000fe200078e3cff */
[----:B------:R-:W5:Y:S01]  /*20350*/  LD.E.128 R60, desc[UR4][R60.64] ;  /* 0x000000043c3c7980 */ /* 0x000f62000c101d00 */
[----:B------:R-:W-:-:S02]  /*20360*/  IADD3.X R53, RZ, R115, RZ, P0, !PT ;  /* 0x00000073ff357210 */ /* 0x000fc400007fe4ff */
[-C--:B------:R-:W-:Y:S01]  /*20370*/  IADD3.X R69, RZ, R115.reuse, RZ, P4, !PT ;  /* 0x00000073ff457210 */ /* 0x080fe200027fe4ff */
[----:B------:R-:W5:Y:S01]  /*20380*/  LD.E.128 R64, desc[UR4][R64.64] ;  /* 0x0000000440407980 */ /* 0x000f62000c101d00 */
[----:B------:R-:W-:Y:S02]  /*20390*/  MOV R5, R115 ;  /* 0x0000007300057202 */ /* 0x000fe40000000f00 */
[----:B------:R-:W-:Y:S01]  /*203a0*/  LOP3.LUT R76, R2, R3, RZ, 0x3c, !PT ;  /* 0x00000003024c7212 */ /* 0x000fe200078e3cff */
[----:B------:R-:W5:Y:S04]  /*203b0*/  LD.E.128 R52, desc[UR4][R52.64] ;  /* 0x0000000434347980 */ /* 0x000f68000c101d00 */
[----:B------:R-:W5:Y:S04]  /*203c0*/  LD.E.128 R4, desc[UR4][R4.64] ;  /* 0x0000000404047980 */ /* 0x000f68000c101d00 */
[----:B------:R-:W5:Y:S04]  /*203d0*/  LD.E.128 R68, desc[UR4][R68.64] ;  /* 0x0000000444447980 */ /* 0x000f68000c101d00 */
[----:B------:R-:W5:Y:S04]  /*203e0*/  LD.E.128 R72, desc[UR4][R72.64] ;  /* 0x0000000448487980 */ /* 0x000f68000c101d00 */
[----:B------:R-:W5:Y:S01]  /*203f0*/  LD.E.128 R76, desc[UR4][R76.64] ;  /* 0x000000044c4c7980 */ /* 0x000f62000c101d00 */
[----:B------:R-:W-:-:S02]  /*20400*/  ULDC.64 UR4, c[0x0][0xaa0] ;  /* 0x0002a80000047ab9 */ /* 0x000fc40000000a00 */
[----:B------:R-:W-:Y:S01]  /*20410*/  IMAD R58, R58, UR4, RZ ;  /* 0x000000043a3a7c24 */ /* 0x000fe2000f8e02ff */
[----:B------:R-:W-:Y:S01]  /*20420*/  @!PT LDS RZ, [RZ] ;  /* 0x00000000fffff984 */ /* 0x000fe20000000800 */
[----:B------:R-:W-:Y:S01]  /*20430*/  @!PT LDS RZ, [RZ] ;  /* 0x00000000fffff984 */ /* 0x000fe20000000800 */
[----:B------:R-:W-:Y:S01]  /*20440*/  @!PT LDS RZ, [RZ] ;  /* 0x00000000fffff984 */ /* 0x000fe20000000800 */
[----:B------:R-:W-:Y:S01]  /*20450*/  @!PT LDS RZ, [RZ] ;  /* 0x00000000fffff984 */ /* 0x000fe20000000800 */
[----:B------:R0:W-:Y:S06]  /*20460*/  MEMBAR.ALL.CTA ;  /* 0x0000000000007992 */ /* 0x0001ec0000008000 */
[----:B0-----:R-:W0:Y:S01]  /*20470*/  FENCE.VIEW.ASYNC.S ;  /* 0x00000000000073c6 */ /* 0x001e220000000000 */
[----:B------:R-:W-:-:S04]  /*20480*/  IMAD.WIDE.U32 R2, R57, UR4, RZ ;  /* 0x0000000439027c25 */ /* 0x000fc8000f8e00ff */
[----:B------:R-:W-:Y:S01]  /*20490*/  IMAD R21, R57, UR5, R58 ;  /* 0x0000000539157c24 */ /* 0x000fe2000f8e023a */
[----:B------:R-:W-:Y:S01]  /*204a0*/  ULDC.64 UR4, c[0x0][0xae8] ;  /* 0x0002ba0000047ab9 */ /* 0x000fe20000000a00 */
[----:B------:R-:W-:Y:S02]  /*204b0*/  IMAD R58, R122, 0x20, R224 ;  /* 0x000000207a3a7824 */ /* 0x000fe400078e02e0 */
[----:B------:R-:W-:-:S03]  /*204c0*/  IMAD.IADD R3, R3, 0x1, R21 ;  /* 0x0000000103037824 */ /* 0x000fc600078e0215 */
[----:B------:R-:W-:Y:S01]  /*204d0*/  LEA R58, R121, R58, 0x7 ;  /* 0x0000003a793a7211 */ /* 0x000fe200078e38ff */
[----:B------:R-:W-:Y:S01]  /*204e0*/  IMAD.WIDE.U32 R2, R223, UR4, R2 ;  /* 0x00000004df027c25 */ /* 0x000fe2000f8e0002 */
[----:B------:R-:W-:-:S03]  /*204f0*/  SHF.R.S32.HI R57, RZ, 0x1f, R56 ;  /* 0x0000001fff397819 */ /* 0x000fc60000011438 */
[----:B-1----:R-:W-:-:S04]  /*20500*/  @P1 IMAD.HI.U32 R20, R58, R59, RZ ;  /* 0x0000003b3a141227 */ /* 0x002fc800078e00ff */
[----:B------:R-:W-:Y:S01]  /*20510*/  IMAD R3, R223, UR5, R3 ;  /* 0x00000005df037c24 */ /* 0x000fe2000f8e0203 */
[----:B------:R-:W-:Y:S01]  /*20520*/  ULDC.64 UR4, c[0x0][0xaf0] ;  /* 0x0002bc0000047ab9 */ /* 0x000fe20000000a00 */
[----:B------:R-:W-:Y:S01]  /*20530*/  IMAD.MOV.U32 R21, RZ, RZ, R58 ;  /* 0x000000ffff157224 */ /* 0x000fe200078e003a */
[----:B---3--:R-:W-:Y:S01]  /*20540*/  @P1 SHF.R.U32.HI R21, RZ, R81, R20 ;  /* 0x00000051ff151219 */ /* 0x008fe20000011614 */
[----:B------:R-:W-:Y:S02]  /*20550*/  IMAD R57, R57, UR4, RZ ;  /* 0x0000000439397c24 */ /* 0x000fe4000f8e02ff */
[----:B------:R-:W-:Y:S01]  /*20560*/  IMAD.WIDE.U32 R2, R56, UR4, R2 ;  /* 0x0000000438027c25 */ /* 0x000fe2000f8e0002 */
[----:B------:R-:W-:-:S03]  /*20570*/  SHF.R.S32.HI R20, RZ, 0x1f, R21 ;  /* 0x0000001fff147819 */ /* 0x000fc60000011415 */
[----:B------:R-:W-:Y:S01]  /*20580*/  IMAD R57, R56, UR5, R57 ;  /* 0x0000000538397c24 */ /* 0x000fe2000f8e0239 */
[----:B------:R-:W-:Y:S01]  /*20590*/  ULDC.64 UR4, c[0x0][0xae0] ;  /* 0x0002b80000047ab9 */ /* 0x000fe20000000a00 */
[----:B------:R-:W-:Y:S02]  /*205a0*/  IMAD.MOV R56, RZ, RZ, -R21 ;  /* 0x000000ffff387224 */ /* 0x000fe400078e0a15 */
[----:B------:R-:W-:Y:S01]  /*205b0*/  IMAD R20, R20, UR4, RZ ;  /* 0x0000000414147c24 */ /* 0x000fe2000f8e02ff */
[----:B------:R-:W-:Y:S01]  /*205c0*/  IADD3 R3, R3, R57, RZ ;  /* 0x0000003903037210 */ /* 0x000fe20007ffe0ff */
[----:B------:R-:W-:Y:S02]  /*205d0*/  IMAD R119, R119, R56, R58 ;  /* 0x0000003877777224 */ /* 0x000fe400078e023a */
[C---:B------:R-:W-:Y:S02]  /*205e0*/  IMAD R57, R21.reuse, UR5, R20 ;  /* 0x0000000515397c24 */ /* 0x040fe4000f8e0214 */
[----:B------:R-:W-:Y:S01]  /*205f0*/  IMAD.WIDE.U32 R2, R21, UR4, R2 ;  /* 0x0000000415027c25 */ /* 0x000fe2000f8e0002 */
[----:B------:R-:W-:Y:S01]  /*20600*/  SHF.R.S32.HI R20, RZ, 0x1f, R119 ;  /* 0x0000001fff147819 */ /* 0x000fe20000011477 */
[----:B------:R-:W-:-:S02]  /*20610*/  ULDC.64 UR4, c[0x0][0xad8] ;  /* 0x0002b60000047ab9 */ /* 0x000fc40000000a00 */
[----:B------:R-:W-:Y:S02]  /*20620*/  IMAD.IADD R3, R3, 0x1, R57 ;  /* 0x0000000103037824 */ /* 0x000fe400078e0239 */
[----:B------:R-:W-:Y:S02]  /*20630*/  IMAD R20, R20, UR4, RZ ;  /* 0x0000000414147c24 */ /* 0x000fe4000f8e02ff */
[----:B------:R-:W-:Y:S01]  /*20640*/  IMAD.WIDE.U32 R2, R119, UR4, R2 ;  /* 0x0000000477027c25 */ /* 0x000fe2000f8e0002 */
[----:B------:R-:W-:-:S03]  /*20650*/  ISETP.GE.AND P2, PT, R80, R0, PT ;  /* 0x000000005000720c */ /* 0x000fc60003f46270 */
[----:B------:R-:W-:Y:S01]  /*20660*/  IMAD R57, R119, UR5, R20 ;  /* 0x0000000577397c24 */ /* 0x000fe2000f8e0214 */
[----:B------:R-:W-:Y:S01]  /*20670*/  ULDC.64 UR4, c[0x0][0xa80] ;  /* 0x0002a00000047ab9 */ /* 0x000fe20000000a00 */
[----:B------:R-:W-:Y:S01]  /*20680*/  VIADD R20, R23, 0x38820 ;  /* 0x0003882017147836 */ /* 0x000fe20000000000 */
[----:B------:R-:W-:Y:S02]  /*20690*/  LEA R81, P3, R2, UR4, 0x1 ;  /* 0x0000000402517c11 */ /* 0x000fe4000f8608ff */
[----:B------:R-:W-:Y:S02]  /*206a0*/  IADD3 R3, R3, R57, RZ ;  /* 0x0000003903037210 */ /* 0x000fe40007ffe0ff */
[----:B------:R-:W-:Y:S02]  /*206b0*/  IADD3 R21, R80, 0x20, RZ ;  /* 0x0000002050157810 */ /* 0x000fe40007ffe0ff */
[----:B------:R-:W-:Y:S02]  /*206c0*/  LEA.HI.X R82, R2, UR5, R3, 0x1, P3 ;  /* 0x0000000502527c11 */ /* 0x000fe400098f0c03 */
[----:B------:R-:W-:-:S02]  /*206d0*/  PRMT R20, RZ, 0x654, R20 ;  /* 0x00000654ff147816 */ /* 0x000fc40000000014 */
[-C--:B------:R-:W-:Y:S01]  /*206e0*/  ISETP.GE.AND P1, PT, R21, R0.reuse, PT ;  /* 0x000000001500720c */ /* 0x080fe20003f26270 */
[----:B------:R-:W-:Y:S01]  /*206f0*/  VIADD R21, R80, 0x40 ;  /* 0x0000004050157836 */ /* 0x000fe20000000000 */
[----:B0-----:R0:W-:Y:S01]  /*20700*/  SYNCS.ARRIVE.TRANS64.RED.A1T0 RZ, [R20+URZ], RZ ;  /* 0x000000ff14ff79a7 */ /* 0x0011e2000810043f */
[----:B------:R0:W1:Y:S04]  /*20710*/  SHFL.IDX PT, R83, R81, RZ, 0x181f ;  /* 0x00181fff51537589 */ /* 0x00006800000e0000 */
[----:B------:R0:W2:Y:S01]  /*20720*/  SHFL.IDX PT, R59, R82, RZ, 0x181f ;  /* 0x00181fff523b7589 */ /* 0x0000a200000e0000 */
[----:B------:R-:W-:Y:S01]  /*20730*/  ISETP.GE.AND P0, PT, R21, R0, PT ;  /* 0x000000001500720c */ /* 0x000fe20003f06270 */
[----:B------:R-:W-:-:S12]  /*20740*/  @P2 BRA `(.L_x_662) ;  /* 0x0000000000482947 */ /* 0x000fd80003800000 */
[----:B------:R-:W-:Y:S01]  /*20750*/  ULDC UR4, c[0x0][0xac8] ;  /* 0x0002b20000047ab9 */ /* 0x000fe20000000800 */
[----:B------:R-:W-:Y:S01]  /*20760*/  ULDC.64 UR6, c[0x0][0x208] ;  /* 0x0000820000067ab9 */ /* 0x000fe20000000a00 */
[----:B------:R-:W-:Y:S02]  /*20770*/  ISETP.GE.AND P5, PT, R16, UR4, PT ;  /* 0x0000000410007c0c */ /* 0x000fe4000bfa6270 */
[----:B------:R-:W-:Y:S02]  /*20780*/  ISETP.GE.AND P4, PT, R214, UR4, PT ;  /* 0x00000004d6007c0c */ /* 0x000fe4000bf86270 */
[----:B------:R-:W-:Y:S02]  /*20790*/  ISETP.GE.AND P3, PT, R19, UR4, PT ;  /* 0x0000000413007c0c */ /* 0x000fe4000bf66270 */
[----:B------:R-:W-:-:S07]  /*207a0*/  ISETP.GE.AND P2, PT, R22, UR4, PT ;  /* 0x0000000416007c0c */ /* 0x000fce000bf46270 */
[----:B-1----:R-:W-:-:S04]  /*207b0*/  @!P5 LEA R2, P6, R16, R83, 0x1 ;  /* 0x000000531002d211 */ /* 0x002fc800078c08ff */
[----:B--2---:R-:W-:Y:S02]  /*207c0*/  @!P5 LEA.HI.X R3, R16, R59, R17, 0x1, P6 ;  /* 0x0000003b1003d211 */ /* 0x004fe400030f0c11 */
[----:B0-----:R-:W-:-:S03]  /*207d0*/  @!P4 LEA R20, P6, R212, R83, 0x1 ;  /* 0x00000053d414c211 */ /* 0x001fc600078c08ff */
        /* <DEDUP_REMOVED lines=9> */
.L_x_662:
[----:B------:R-:W-:Y:S05]  /*20870*/  BSYNC B1 ;  /* 0x0000000000017941 */ /* 0x000fea0003800000 */
.L_x_661:
[----:B---3--:R3:W4:Y:S01]  /*20880*/  SHFL.IDX PT, R21, R82, 0x1, 0x181f ;  /* 0x00381f0052157f89 */ /* 0x00872200000e0000 */
[----:B------:R-:W-:Y:S03]  /*20890*/  BSSY B1, `(.L_x_663) ;  /* 0x0000015000017945 */ /* 0x000fe60003800000 */
[----:B-----5:R3:W0:Y:S01]  /*208a0*/  SHFL.IDX PT, R7, R81, 0x1, 0x181f ;  /* 0x00381f0051077f89 */ /* 0x02062200000e0000 */
[----:B------:R-:W-:Y:S05]  /*208b0*/  @P1 BRA `(.L_x_664) ;  /* 0x0000000000481947 */ /* 0x000fea0003800000 */
[----:B------:R-:W-:Y:S01]  /*208c0*/  ULDC UR4, c[0x0][0xac8] ;  /* 0x0002b20000047ab9 */ /* 0x000fe20000000800 */
[----:B------:R-:W-:Y:S01]  /*208d0*/  ULDC.64 UR6, c[0x0][0x208] ;  /* 0x0000820000067ab9 */ /* 0x000fe20000000a00 */
[----:B------:R-:W-:Y:S02]  /*208e0*/  ISETP.GE.AND P4, PT, R16, UR4, PT ;  /* 0x0000000410007c0c */ /* 0x000fe4000bf86270 */
[----:B------:R-:W-:Y:S02]  /*208f0*/  ISETP.GE.AND P3, PT, R214, UR4, PT ;  /* 0x00000004d6007c0c */ /* 0x000fe4000bf66270 */
[----:B------:R-:W-:Y:S02]  /*20900*/  ISETP.GE.AND P2, PT, R19, UR4, PT ;  /* 0x0000000413007c0c */ /* 0x000fe4000bf46270 */
[----:B------:R-:W-:-:S07]  /*20910*/  ISETP.GE.AND P1, PT, R22, UR4, PT ;  /* 0x0000000416007c0c */ /* 0x000fce000bf26270 */
[-C--:B0-----:R-:W-:Y:S02]  /*20920*/  @!P4 LEA R2, P6, R16, R7.reuse, 0x1 ;  /* 0x000000071002c211 */ /* 0x081fe400078c08ff */
[----:B------:R-:W-:Y:S02]  /*20930*/  @!P3 LEA R4, P5, R212, R7, 0x1 ;  /* 0x00000007d404b211 */ /* 0x000fe400078a08ff */
[----:B----4-:R-:W-:Y:S02]  /*20940*/  @!P4 LEA.HI.X R3, R16, R21, R17, 0x1, P6 ;  /* 0x000000151003c211 */ /* 0x010fe400030f0c11 */
        /* <DEDUP_REMOVED lines=9> */
.L_x_664:
[----:B------:R-:W-:Y:S05]  /*209e0*/  BSYNC B1 ;  /* 0x0000000000017941 */ /* 0x000fea0003800000 */
.L_x_663:
[----:B0-----:R0:W0:Y:S01]  /*209f0*/  SHFL.IDX PT, R9, R82, 0x2, 0x181f ;  /* 0x00581f0052097f89 */ /* 0x00102200000e0000 */
[----:B------:R-:W-:Y:S03]  /*20a00*/  BSSY B1, `(.L_x_665) ;  /* 0x0000015000017945 */ /* 0x000fe60003800000 */
[----:B------:R0:W0:Y:S01]  /*20a10*/  SHFL.IDX PT, R5, R81, 0x2, 0x181f ;  /* 0x00581f0051057f89 */ /* 0x00002200000e0000 */
        /* <DEDUP_REMOVED lines=8> */
[-C--:B------:R-:W-:Y:S02]  /*20aa0*/  @!P2 LEA R4, P5, R212, R5.reuse, 0x1 ;  /* 0x00000005d404a211 */ /* 0x080fe400078a08ff */
[C---:B------:R-:W-:Y:S02]  /*20ab0*/  @!P1 LEA R6, P4, R19.reuse, R5, 0x1 ;  /* 0x0000000513069211 */ /* 0x040fe400078808ff */
[----:B------:R-:W-:Y:S02]  /*20ac0*/  @!P3 LEA.HI.X R3, R16, R9, R17, 0x1, P6 ;  /* 0x000000091003b211 */ /* 0x000fe400030f0c11 */
[----:B------:R-:W-:Y:S02]  /*20ad0*/  @!P0 LEA R8, P6, R22, R5, 0x1 ;  /* 0x0000000516088211 */ /* 0x000fe400078c08ff */
[-C--:B------:R-:W-:Y:S01]  /*20ae0*/  @!P2 LEA.HI.X R5, R212, R9.reuse, R215, 0x1, P5 ;  /* 0x00000009d405a211 */ /* 0x080fe200028f0cd7 */
[----:B------:R0:W-:Y:S01]  /*20af0*/  @!P3 ST.E.128 desc[UR6][R2.64], R12 ;  /* 0x0000000c0200b985 */ /* 0x0001e2000c101d06 */
[----:B------:R-:W-:-:S02]  /*20b00*/  @!P1 LEA.HI.X R7, R19, R9, R219, 0x1, P4 ;  /* 0x0000000913079211 */ /* 0x000fc400020f0cdb */
[----:B------:R-:W-:Y:S01]  /*20b10*/  @!P0 LEA.HI.X R9, R22, R9, R218, 0x1, P6 ;  /* 0x0000000916098211 */ /* 0x000fe200030f0cda */
[----:B------:R0:W-:Y:S04]  /*20b20*/  @!P2 ST.E.128 desc[UR6][R4.64], R36 ;  /* 0x000000240400a985 */ /* 0x0001e8000c101d06 */
[----:B------:R0:W-:Y:S04]  /*20b30*/  @!P1 ST.E.128 desc[UR6][R6.64], R52 ;  /* 0x0000003406009985 */ /* 0x0001e8000c101d06 */
[----:B------:R0:W-:Y:S02]  /*20b40*/  @!P0 ST.E.128 desc[UR6][R8.64], R72 ;  /* 0x0000004808008985 */ /* 0x0001e4000c101d06 */
.L_x_666:
[----:B------:R-:W-:Y:S05]  /*20b50*/  BSYNC B1 ;  /* 0x0000000000017941 */ /* 0x000fea0003800000 */
.L_x_665:
[----:B0-----:R-:W-:Y:S01]  /*20b60*/  VIADD R3, R80, 0x60 ;  /* 0x0000006050037836 */ /* 0x001fe20000000000 */
[----:B------:R0:W0:Y:S04]  /*20b70*/  SHFL.IDX PT, R9, R82, 0x3, 0x181f ;  /* 0x00781f0052097f89 */ /* 0x00002800000e0000 */
[----:B------:R-:W-:Y:S01]  /*20b80*/  ISETP.GE.AND P0, PT, R3, R0, PT ;  /* 0x000000000300720c */ /* 0x000fe20003f06270 */
[----:B---3--:R-:W3:-:S12]  /*20b90*/  SHFL.IDX PT, R81, R81, 0x3, 0x181f ;  /* 0x00781f0051517f89 */ /* 0x008ed800000e0000 */
[----:B------:R-:W-:Y:S05]  /*20ba0*/  @P0 BRA `(.L_x_667) ;  /* 0x0000002400dc0947 */ /* 0x000fea0003800000 */
[----:B------:R-:W-:Y:S01]  /*20bb0*/  ULDC UR4, c[0x0][0xac8] ;  /* 0x0002b20000047ab9 */ /* 0x000fe20000000800 */
[----:B------:R-:W-:Y:S01]  /*20bc0*/  ULDC.64 UR6, c[0x0][0x208] ;  /* 0x0000820000067ab9 */ /* 0x000fe20000000a00 */
[----:B------:R-:W-:Y:S02]  /*20bd0*/  ISETP.GE.AND P3, PT, R16, UR4, PT ;  /* 0x0000000410007c0c */ /* 0x000fe4000bf66270 */
[----:B------:R-:W-:Y:S02]  /*20be0*/  ISETP.GE.AND P4, PT, R214, UR4, PT ;  /* 0x00000004d6007c0c */ /* 0x000fe4000bf86270 */
[----:B------:R-:W-:-:S09]  /*20bf0*/  ISETP.GE.AND P5, PT, R19, UR4, PT ;  /* 0x0000000413007c0c */ /* 0x000fd2000bfa6270 */
[-C--:B---3--:R-:W-:Y:S02]  /*20c00*/  @!P3 LEA R2, P0, R16, R81.reuse, 0x1 ;  /* 0x000000511002b211 */ /* 0x088fe400078008ff */
[----:B------:R-:W-:Y:S02]  /*20c10*/  @!P4 LEA R4, P1, R212, R81, 0x1 ;  /* 0x00000051d404c211 */ /* 0x000fe400078208ff */
[----:B0-----:R-:W-:Y:S02]  /*20c20*/  @!P3 LEA.HI.X R3, R16, R9, R17, 0x1, P0 ;  /* 0x000000091003b211 */ /* 0x001fe400000f0c11 */
[----:B------:R-:W-:Y:S02]  /*20c30*/  ISETP.GE.AND P0, PT, R22, UR4, PT ;  /* 0x0000000416007c0c */ /* 0x000fe4000bf06270 */
[----:B------:R-:W-:Y:S01]  /*20c40*/  @!P5 LEA R6, P2, R19, R81, 0x1 ;  /* 0x000000511306d211 */ /* 0x000fe200078408ff */
[----:B------:R0:W-:Y:S01]  /*20c50*/  @!P3 ST.E.128 desc[UR6][R2.64], R24 ;  /* 0x000000180200b985 */ /* 0x0001e2000c101d06 */
[----:B------:R-:W-:-:S02]  /*20c60*/  @!P4 LEA.HI.X R5, R212, R9, R215, 0x1, P1 ;  /* 0x00000009d405c211 */ /* 0x000fc400008f0cd7 */
[----:B------:R-:W-:-:S03]  /*20c70*/  @!P5 LEA.HI.X R7, R19, R9, R219, 0x1, P2 ;  /* 0x000000091307d211 */ /* 0x000fc600010f0cdb */
[----:B------:R0:W-:Y:S04]  /*20c80*/  @!P4 ST.E.128 desc[UR6][R4.64], R40 ;  /* 0x000000280400c985 */ /* 0x0001e8000c101d06 */
[----:B------:R0:W-:Y:S01]  /*20c90*/  @!P5 ST.E.128 desc[UR6][R6.64], R60 ;  /* 0x0000003c0600d985 */ /* 0x0001e2000c101d06 */
[----:B------:R-:W-:Y:S05]  /*20ca0*/  @P0 BRA `(.L_x_667) ;  /* 0x00000024009c0947 */ /* 0x000fea0003800000 */
[----:B0-----:R-:W-:Y:S01]  /*20cb0*/  LEA R2, P0, R22, R81, 0x1 ;  /* 0x0000005116027211 */ /* 0x001fe200078008ff */
[----:B------:R-:W-:-:S03]  /*20cc0*/  ULDC.64 UR4, c[0x0][0x208] ;  /* 0x0000820000047ab9 */ /* 0x000fc60000000a00 */
[----:B------:R-:W-:-:S05]  /*20cd0*/  LEA.HI.X R3, R22, R9, R218, 0x1, P0 ;  /* 0x0000000916037211 */ /* 0x000fca00000f0cda */
[----:B------:R0:W-:Y:S01]  /*20ce0*/  ST.E.128 desc[UR4][R2.64], R76 ;  /* 0x0000004c02007985 */ /* 0x0001e2000c101d04 */
[----:B------:R-:W-:Y:S05]  /*20cf0*/  BRA `(.L_x_667) ;  /* 0x0000002400887947 */ /* 0x000fea0003800000 */
.L_x_660:
[----:B0-----:R-:W0:Y:S01]  /*20d00*/  @P1 LDC R61, c[0x0][0xbec] ;  /* 0x0002fb00ff3d1b82 */ /* 0x001e220000000800 */
[----:B------:R-:W-:Y:S01]  /*20d10*/  IMAD.MOV.U32 R60, RZ, RZ, R116 ;  /* 0x000000ffff3c7224 */ /* 0x000fe200078e0074 */
[----:B------:R-:W-:Y:S01]  /*20d20*/  ULDC.64 UR4, c[0x0][0xb08] ;  /* 0x0002c20000047ab9 */ /* 0x000fe20000000a00 */
[----:B------:R1:W5:Y:S04]  /*20d30*/  LDL R227, [R1+0x90] ;  /* 0x0000900001e37983 */ /* 0x0003680000100800 */
[----:B------:R1:W5:Y:S01]  /*20d40*/  LDL R211, [R1+0x10c] ;  /* 0x00010c0001d37983 */ /* 0x0003620000100800 */
[----:B------:R-:W2:Y:S03]  /*20d50*/  @P1 LDC R59, c[0x0][0xbf0] ;  /* 0x0002fc00ff3b1b82 */ /* 0x000ea60000000800 */
[----:B------:R1:W5:Y:S04]  /*20d60*/  LDL R210, [R1+0x198] ;  /* 0x0001980001d27983 */ /* 0x0003680000100800 */
[----:B------:R1:W5:Y:S04]  /*20d70*/  LDL R209, [R1+0x108] ;  /* 0x0001080001d17983 */ /* 0x0003680000100800 */
[----:B------:R1:W5:Y:S04]  /*20d80*/  LDL R208, [R1+0x194] ;  /* 0x0001940001d07983 */ /* 0x0003680000100800 */
[----:B------:R1:W5:Y:S01]  /*20d90*/  LDL R207, [R1+0x104] ;  /* 0x0001040001cf7983 */ /* 0x0003620000100800 */
[----:B0-----:R-:W-:-:S03]  /*20da0*/  @P1 IMAD.HI.U32 R61, R116, R61, RZ ;  /* 0x0000003d743d1227 */ /* 0x001fc600078e00ff */
[----:B------:R1:W5:Y:S04]  /*20db0*/  LDL R206, [R1+0x190] ;  /* 0x0001900001ce7983 */ /* 0x0003680000100800 */
[----:B------:R1:W5:Y:S01]  /*20dc0*/  LDL R205, [R1+0x100] ;  /* 0x0001000001cd7983 */ /* 0x0003620000100800 */
[----:B--2---:R-:W-:Y:S01]  /*20dd0*/  @P1 SHF.R.U32.HI R60, RZ, R59, R61 ;  /* 0x0000003bff3c1219 */ /* 0x004fe2000001163d */
[----:B------:R-:W-:Y:S02]  /*20de0*/  IMAD R61, R58, UR4, RZ ;  /* 0x000000043a3d7c24 */ /* 0x000fe4000f8e02ff */
[C---:B------:R-:W-:Y:S01]  /*20df0*/  IMAD.WIDE.U32 R58, R57.reuse, UR4, RZ ;  /* 0x00000004393a7c25 */ /* 0x040fe2000f8e00ff */
[----:B------:R1:W5:Y:S03]  /*20e00*/  LDL R204, [R1+0x18c] ;  /* 0x00018c0001cc7983 */ /* 0x0003660000100800 */
[----:B------:R-:W-:Y:S01]  /*20e10*/  IMAD R61, R57, UR5, R61 ;  /* 0x00000005393d7c24 */ /* 0x000fe2000f8e023d */
[----:B------:R-:W-:Y:S01]  /*20e20*/  ULDC.64 UR4, c[0x0][0xb38] ;  /* 0x0002ce0000047ab9 */ /* 0x000fe20000000a00 */
[----:B------:R-:W-:Y:S01]  /*20e30*/  SHF.R.S32.HI R57, RZ, 0x1f, R56 ;  /* 0x0000001fff397819 */ /* 0x000fe20000011438 */
[----:B------:R1:W5:Y:S02]  /*20e40*/  LDL R203, [R1+0xfc] ;  /* 0x0000fc0001cb7983 */ /* 0x0003640000100800 */
[----:B------:R-:W-:-:S02]  /*20e50*/  IADD3 R59, R59, R61, RZ ;  /* 0x0000003d3b3b7210 */ /* 0x000fc40007ffe0ff */
[----:B------:R1:W5:Y:S01]  /*20e60*/  LDL R202, [R1+0x188] ;  /* 0x0001880001ca7983 */ /* 0x0003620000100800 */
[----:B------:R-:W-:-:S03]  /*20e70*/  IMAD.WIDE.U32 R58, R223, UR4, R58 ;  /* 0x00000004df3a7c25 */ /* 0x000fc6000f8e003a */
[----:B------:R1:W5:Y:S01]  /*20e80*/  LDL R201, [R1+0xf8] ;  /* 0x0000f80001c97983 */ /* 0x0003620000100800 */
[----:B------:R-:W-:Y:S01]  /*20e90*/  IMAD R59, R223, UR5, R59 ;  /* 0x00000005df3b7c24 */ /* 0x000fe2000f8e023b */
[----:B------:R-:W-:Y:S02]  /*20ea0*/  ULDC.64 UR4, c[0x0][0xb40] ;  /* 0x0002d00000047ab9 */ /* 0x000fe40000000a00 */
[----:B------:R1:W5:Y:S01]  /*20eb0*/  LDL R223, [R1+0x19c] ;  /* 0x00019c0001df7983 */ /* 0x0003620000100800 */
[----:B------:R-:W-:Y:S02]  /*20ec0*/  IMAD R57, R57, UR4, RZ ;  /* 0x0000000439397c24 */ /* 0x000fe4000f8e02ff */
[C---:B------:R-:W-:Y:S01]  /*20ed0*/  IMAD.WIDE.U32 R58, R56.reuse, UR4, R58 ;  /* 0x00000004383a7c25 */ /* 0x040fe2000f8e003a */
[----:B------:R1:W5:Y:S03]  /*20ee0*/  LDL R200, [R1+0x184] ;  /* 0x0001840001c87983 */ /* 0x0003660000100800 */
[----:B------:R-:W-:Y:S01]  /*20ef0*/  IMAD R57, R56, UR5, R57 ;  /* 0x0000000538397c24 */ /* 0x000fe2000f8e0239 */
[----:B------:R-:W-:Y:S01]  /*20f00*/  ULDC.64 UR4, c[0x0][0xb48] ;  /* 0x0002d20000047ab9 */ /* 0x000fe20000000a00 */
[--C-:B------:R-:W-:Y:S01]  /*20f10*/  IMAD.MOV R56, RZ, RZ, -R60.reuse ;  /* 0x000000ffff387224 */ /* 0x100fe200078e0a3c */
[----:B------:R1:W5:Y:S01]  /*20f20*/  LDL R199, [R1+0xf4] ;  /* 0x0000f40001c77983 */ /* 0x0003620000100800 */
[----:B------:R-:W-:Y:S01]  /*20f30*/  IMAD.IADD R59, R59, 0x1, R57 ;  /* 0x000000013b3b7824 */ /* 0x000fe200078e0239 */
[----:B------:R-:W-:Y:S01]  /*20f40*/  SHF.R.S32.HI R57, RZ, 0x1f, R60 ;  /* 0x0000001fff397819 */ /* 0x000fe2000001143c */
[----:B------:R-:W-:Y:S01]  /*20f50*/  IMAD R56, R119, R56, R116 ;  /* 0x0000003877387224 */ /* 0x000fe200078e0274 */
[----:B------:R1:W5:Y:S01]  /*20f60*/  LDL R198, [R1+0x180] ;  /* 0x0001800001c67983 */ /* 0x0003620000100800 */
[----:B------:R-:W-:-:S03]  /*20f70*/  IMAD.WIDE.U32 R58, R120, UR4, R58 ;  /* 0x00000004783a7c25 */ /* 0x000fc6000f8e003a */
[----:B------:R1:W5:Y:S01]  /*20f80*/  LDL R197, [R1+0xf0] ;  /* 0x0000f00001c57983 */ /* 0x0003620000100800 */
[----:B------:R-:W-:Y:S01]  /*20f90*/  IMAD R59, R120, UR5, R59 ;  /* 0x00000005783b7c24 */ /* 0x000fe2000f8e023b */
[----:B------:R-:W-:Y:S02]  /*20fa0*/  ULDC.64 UR4, c[0x0][0xb30] ;  /* 0x0002cc0000047ab9 */ /* 0x000fe40000000a00 */
[----:B------:R1:W5:Y:S04]  /*20fb0*/  LDL R196, [R1+0x17c] ;  /* 0x00017c0001c47983 */ /* 0x0003680000100800 */
        /* <DEDUP_REMOVED lines=44> */
[----:B------:R1:W5:Y:S01]  /*21280*/  LDL R116, [R1+0x94] ;  /* 0x0000940001747983 */ /* 0x0003620000100800 */
[----:B------:R-:W-:-:S02]  /*21290*/  IMAD R57, R57, UR4, RZ ;  /* 0x0000000439397c24 */ /* 0x000fc4000f8e02ff */
        /* <DEDUP_REMOVED lines=11> */
[----:B------:R-:W-:-:S03]  /*21350*/  VIADD R56, R23, 0x38820 ;  /* 0x0003882017387836 */ /* 0x000fc60000000000 */
[----:B------:R-:W-:Y:S02]  /*21360*/  LEA.HI.X R61, R58, UR5, R61, 0x2, P0 ;  /* 0x000000053a3d7c11 */ /* 0x000fe400080f143d */
[----:B------:R-:W-:Y:S02]  /*21370*/  ISETP.GE.AND P0, PT, R113, R0, PT ;  /* 0x000000007100720c */ /* 0x000fe40003f06270 */
[----:B------:R-:W-:Y:S01]  /*21380*/  PRMT R56, RZ, 0x654, R56 ;  /* 0x00000654ff387816 */ /* 0x000fe20000000038 */
[----:B------:R1:W0:Y:S01]  /*21390*/  SHFL.IDX PT, R57, R61, RZ, 0x1c1f ;  /* 0x001c1fff3d397589 */ /* 0x00022200000e0000 */
[----:B------:R-:W-:Y:S02]  /*213a0*/  BSSY B1, `(.L_x_668) ;  /* 0x0000085000017945 */ /* 0x000fe40003800000 */
[----:B------:R2:W-:Y:S02]  /*213b0*/  SYNCS.ARRIVE.TRANS64.RED.A1T0 RZ, [R56+URZ], RZ ;  /* 0x000000ff38ff79a7 */ /* 0x0005e4000810043f */
[----:B--2---:R1:W2:Y:S05]  /*213c0*/  SHFL.IDX PT, R56, R60, RZ, 0x1c1f ;  /* 0x001c1fff3c387589 */ /* 0x0042aa00000e0000 */
[----:B------:R-:W-:Y:S05]  /*213d0*/  @P0 BRA `(.L_x_669) ;  /* 0x0000000800040947 */ /* 0x000fea0003800000 */
[----:B------:R-:W-:Y:S01]  /*213e0*/  ULDC UR4, c[0x0][0xac8] ;  /* 0x0002b20000047ab9 */ /* 0x000fe20000000800 */
[----:B------:R-:W-:Y:S01]  /*213f0*/  ULDC.64 UR6, c[0x0][0x208] ;  /* 0x0000820000067ab9 */ /* 0x000fe20000000a00 */
[----:B-----5:R-:W-:Y:S02]  /*21400*/  ISETP.GE.AND P0, PT, R227, UR4, PT ;  /* 0x00000004e3007c0c */ /* 0x020fe4000bf06270 */
[----:B------:R-:W-:Y:S02]  /*21410*/  ISETP.GE.AND P5, PT, R191, UR4, PT ;  /* 0x00000004bf007c0c */ /* 0x000fe4000bfa6270 */
[----:B------:R-:W-:Y:S02]  /*21420*/  ISETP.GE.AND P4, PT, R189, UR4, PT ;  /* 0x00000004bd007c0c */ /* 0x000fe4000bf86270 */
[----:B------:R-:W-:-:S07]  /*21430*/  ISETP.GE.AND P3, PT, R187, UR4, PT ;  /* 0x00000004bb007c0c */ /* 0x000fce000bf66270 */
[----:B0-2---:R-:W-:-:S05]  /*21440*/  @!P0 IMAD.WIDE R58, R227, 0x4, R56 ;  /* 0x00000004e33a8825 */ /* 0x005fca00078e0238 */
[----:B------:R0:W-:Y:S01]  /*21450*/  @!P0 ST.E.64 desc[UR6][R58.64], R182 ;  /* 0x000000b63a008985 */ /* 0x0001e2000c101b06 */
[----:B------:R-:W-:-:S13]  /*21460*/  ISETP.GE.AND P0, PT, R211, UR4, PT ;  /* 0x00000004d3007c0c */ /* 0x000fda000bf06270 */
[----:B0-----:R-:W-:-:S04]  /*21470*/  @!P0 LEA R58, P1, R211, R56, 0x2 ;  /* 0x00000038d33a8211 */ /* 0x001fc800078210ff */
[----:B------:R-:W-:Y:S02]  /*21480*/  @!P0 LEA.HI.X R59, R211, R57, R223, 0x2, P1 ;  /* 0x00000039d33b8211 */ /* 0x000fe400008f14df */
[----:B------:R-:W-:-:S03]  /*21490*/  ISETP.GE.AND P1, PT, R207, UR4, PT ;  /* 0x00000004cf007c0c */ /* 0x000fc6000bf26270 */
[----:B------:R0:W-:Y:S01]  /*214a0*/  @!P0 ST.E.64 desc[UR6][R58.64], R180 ;  /* 0x000000b43a008985 */ /* 0x0001e2000c101b06 */
[----:B------:R-:W-:-:S13]  /*214b0*/  ISETP.GE.AND P0, PT, R209, UR4, PT ;  /* 0x00000004d1007c0c */ /* 0x000fda000bf06270 */
[----:B0-----:R-:W-:-:S04]  /*214c0*/  @!P0 LEA R58, P2, R209, R56, 0x2 ;  /* 0x00000038d13a8211 */ /* 0x001fc800078410ff */
[----:B------:R-:W-:-:S05]  /*214d0*/  @!P0 LEA.HI.X R59, R209, R57, R210, 0x2, P2 ;  /* 0x00000039d13b8211 */ /* 0x000fca00010f14d2 */
[----:B------:R0:W-:Y:S01]  /*214e0*/  @!P0 ST.E.64 desc[UR6][R58.64], R178 ;  /* 0x000000b23a008985 */ /* 0x0001e2000c101b06 */
[----:B------:R-:W-:Y:S02]  /*214f0*/  ISETP.GE.AND P0, PT, R205, UR4, PT ;  /* 0x00000004cd007c0c */ /* 0x000fe4000bf06270 */
        /* <DEDUP_REMOVED lines=25> */
[----:B------:R-:W-:Y:S02]  /*21690*/  @!P1 LEA.HI.X R59, R195, R57, R196, 0x2, P2 ;  /* 0x00000039c33b9211 */ /* 0x000fe400010f14c4 */
[----:B------:R-:W-:-:S03]  /*216a0*/  @!P4 LEA R62, P2, R189, R56, 0x2 ;  /* 0x00000038bd3ec211 */ /* 0x000fc600078410ff */
[----:B------:R0:W-:Y:S01]  /*216b0*/  @!P1 ST.E.64 desc[UR6][R58.64], R164 ;  /* 0x000000a43a009985 */ /* 0x0001e2000c101b06 */
[----:B------:R-:W-:Y:S02]  /*216c0*/  @!P4 LEA.HI.X R63, R189, R57, R190, 0x2, P2 ;  /* 0x00000039bd3fc211 */ /* 0x000fe400010f14be */
[----:B------:R-:W-:Y:S02]  /*216d0*/  ISETP.GE.AND P2, PT, R149, UR4, PT ;  /* 0x0000000495007c0c */ /* 0x000fe4000bf46270 */
[----:B0-----:R-:W-:-:S04]  /*216e0*/  @!P0 LEA R58, P1, R193, R56, 0x2 ;  /* 0x00000038c13a8211 */ /* 0x001fc800078210ff */
[----:B------:R-:W-:Y:S02]  /*216f0*/  @!P0 LEA.HI.X R59, R193, R57, R194, 0x2, P1 ;  /* 0x00000039c13b8211 */ /* 0x000fe400008f14c2 */
[----:B------:R-:W-:-:S03]  /*21700*/  ISETP.GE.AND P1, PT, R151, UR4, PT ;  /* 0x0000000497007c0c */ /* 0x000fc6000bf26270 */
[----:B------:R0:W-:Y:S01]  /*21710*/  @!P0 ST.E.64 desc[UR6][R58.64], R162 ;  /* 0x000000a23a008985 */ /* 0x0001e2000c101b06 */
[----:B------:R-:W-:Y:S02]  /*21720*/  ISETP.GE.AND P0, PT, R185, UR4, PT ;  /* 0x00000004b9007c0c */ /* 0x000fe4000bf06270 */
[----:B0-----:R-:W-:-:S04]  /*21730*/  @!P5 LEA R58, P6, R191, R56, 0x2 ;  /* 0x00000038bf3ad211 */ /* 0x001fc800078c10ff */
[----:B------:R-:W-:Y:S02]  /*21740*/  @!P5 LEA.HI.X R59, R191, R57, R192, 0x2, P6 ;  /* 0x00000039bf3bd211 */ /* 0x000fe400030f14c0 */
[----:B------:R-:W-:-:S03]  /*21750*/  @!P3 LEA R114, P6, R187, R56, 0x2 ;  /* 0x00000038bb72b211 */ /* 0x000fc600078c10ff */
[----:B------:R0:W-:Y:S01]  /*21760*/  @!P5 ST.E.64 desc[UR6][R58.64], R160 ;  /* 0x000000a03a00d985 */ /* 0x0001e2000c101b06 */
[----:B------:R-:W-:-:S03]  /*21770*/  @!P3 LEA.HI.X R115, R187, R57, R188, 0x2, P6 ;  /* 0x00000039bb73b211 */ /* 0x000fc600030f14bc */
[----:B------:R2:W-:Y:S04]  /*21780*/  @!P4 ST.E.64 desc[UR6][R62.64], R158 ;  /* 0x0000009e3e00c985 */ /* 0x0005e8000c101b06 */
[----:B------:R3:W-:Y:S01]  /*21790*/  @!P3 ST.E.64 desc[UR6][R114.64], R156 ;  /* 0x0000009c7200b985 */ /* 0x0007e2000c101b06 */
[----:B------:R-:W-:Y:S02]  /*217a0*/  ISETP.GE.AND P3, PT, R147, UR4, PT ;  /* 0x0000000493007c0c */ /* 0x000fe4000bf66270 */
[----:B0-----:R-:W-:-:S04]  /*217b0*/  @!P0 LEA R58, P4, R185, R56, 0x2 ;  /* 0x00000038b93a8211 */ /* 0x001fc800078810ff */
[-C--:B------:R-:W-:Y:S02]  /*217c0*/  @!P0 LEA.HI.X R59, R185, R57.reuse, R186, 0x2, P4 ;  /* 0x00000039b93b8211 */ /* 0x080fe400020f14ba */
[----:B------:R-:W-:Y:S02]  /*217d0*/  ISETP.GE.AND P4, PT, R145, UR4, PT ;  /* 0x0000000491007c0c */ /* 0x000fe4000bf86270 */
[-C--:B--2---:R-:W-:Y:S01]  /*217e0*/  @!P1 LEA R62, P5, R151, R56.reuse, 0x2 ;  /* 0x00000038973e9211 */ /* 0x084fe200078a10ff */
[----:B------:R0:W-:Y:S01]  /*217f0*/  @!P0 ST.E.64 desc[UR6][R58.64], R154 ;  /* 0x0000009a3a008985 */ /* 0x0001e2000c101b06 */
[----:B---3--:R-:W-:Y:S02]  /*21800*/  @!P2 LEA R114, P6, R149, R56, 0x2 ;  /* 0x000000389572a211 */ /* 0x008fe400078c10ff */
[----:B------:R-:W-:Y:S02]  /*21810*/  @!P1 LEA.HI.X R63, R151, R57, R184, 0x2, P5 ;  /* 0x00000039973f9211 */ /* 0x000fe400028f14b8 */
[----:B------:R-:W-:-:S02]  /*21820*/  ISETP.GE.AND P5, PT, R143, UR4, PT ;  /* 0x000000048f007c0c */ /* 0x000fc4000bfa6270 */
[----:B------:R-:W-:Y:S01]  /*21830*/  @!P2 LEA.HI.X R115, R149, R57, R150, 0x2, P6 ;  /* 0x000000399573a211 */ /* 0x000fe200030f1496 */
[----:B------:R-:W-:Y:S01]  /*21840*/  @!P1 ST.E.64 desc[UR6][R62.64], R152 ;  /* 0x000000983e009985 */ /* 0x000fe2000c101b06 */
[----:B------:R-:W-:-:S03]  /*21850*/  ISETP.GE.AND P1, PT, R139, UR4, PT ;  /* 0x000000048b007c0c */ /* 0x000fc6000bf26270 */
[----:B------:R2:W-:Y:S01]  /*21860*/  @!P2 ST.E.64 desc[UR6][R114.64], R2 ;  /* 0x000000027200a985 */ /* 0x0005e2000c101b06 */
[----:B------:R-:W-:Y:S02]  /*21870*/  ISETP.GE.AND P2, PT, R141, UR4, PT ;  /* 0x000000048d007c0c */ /* 0x000fe4000bf46270 */
[----:B0-----:R-:W-:-:S04]  /*21880*/  @!P4 LEA R58, P0, R145, R56, 0x2 ;  /* 0x00000038913ac211 */ /* 0x001fc800078010ff */
[----:B------:R-:W-:Y:S02]  /*21890*/  @!P4 LEA.HI.X R59, R145, R57, R146, 0x2, P0 ;  /* 0x00000039913bc211 */ /* 0x000fe400000f1492 */
[----:B------:R-:W-:Y:S02]  /*218a0*/  ISETP.GE.AND P0, PT, R137, UR4, PT ;  /* 0x0000000489007c0c */ /* 0x000fe4000bf06270 */
[----:B--2---:R-:W-:-:S04]  /*218b0*/  @!P3 LEA R2, P6, R147, R56, 0x2 ;  /* 0x000000389302b211 */ /* 0x004fc800078c10ff */
[----:B------:R-:W-:Y:S02]  /*218c0*/  @!P3 LEA.HI.X R3, R147, R57, R148, 0x2, P6 ;  /* 0x000000399303b211 */ /* 0x000fe400030f1494 */
[----:B------:R-:W-:-:S03]  /*218d0*/  @!P5 LEA R62, P6, R143, R56, 0x2 ;  /* 0x000000388f3ed211 */ /* 0x000fc600078c10ff */
[----:B------:R0:W-:Y:S01]  /*218e0*/  @!P3 ST.E.64 desc[UR6][R2.64], R4 ;  /* 0x000000040200b985 */ /* 0x0001e2000c101b06 */
[----:B------:R-:W-:-:S03]  /*218f0*/  @!P5 LEA.HI.X R63, R143, R57, R144, 0x2, P6 ;  /* 0x000000398f3fd211 */ /* 0x000fc600030f1490 */
[----:B------:R2:W-:Y:S01]  /*21900*/  @!P4 ST.E.64 desc[UR6][R58.64], R6 ;  /* 0x000000063a00c985 */ /* 0x0005e2000c101b06 */
[----:B------:R-:W-:-:S03]  /*21910*/  ISETP.GE.AND P4, PT, R133, UR4, PT ;  /* 0x0000000485007c0c */ /* 0x000fc6000bf86270 */
[----:B------:R-:W-:Y:S01]  /*21920*/  @!P5 ST.E.64 desc[UR6][R62.64], R8 ;  /* 0x000000083e00d985 */ /* 0x000fe2000c101b06 */
[----:B------:R-:W-:Y:S02]  /*21930*/  ISETP.GE.AND P5, PT, R135, UR4, PT ;  /* 0x0000000487007c0c */ /* 0x000fe4000bfa6270 */
[-C--:B0-----:R-:W-:Y:S02]  /*21940*/  @!P2 LEA R2, P6, R141, R56.reuse, 0x2 ;  /* 0x000000388d02a211 */ /* 0x081fe400078c10ff */
[-C--:B------:R-:W-:Y:S02]  /*21950*/  @!P1 LEA R4, P3, R139, R56.reuse, 0x2 ;  /* 0x000000388b049211 */ /* 0x080fe400078610ff */
[-C--:B------:R-:W-:Y:S02]  /*21960*/  @!P2 LEA.HI.X R3, R141, R57.reuse, R142, 0x2, P6 ;  /* 0x000000398d03a211 */ /* 0x080fe400030f148e */
[----:B--2---:R-:W-:Y:S02]  /*21970*/  @!P0 LEA R6, P6, R137, R56, 0x2 ;  /* 0x0000003889068211 */ /* 0x004fe400078c10ff */
[----:B------:R-:W-:Y:S01]  /*21980*/  @!P1 LEA.HI.X R5, R139, R57, R140, 0x2, P3 ;  /* 0x000000398b059211 */ /* 0x000fe200018f148c */
[----:B------:R0:W-:Y:S01]  /*21990*/  @!P2 ST.E.64 desc[UR6][R2.64], R10 ;  /* 0x0000000a0200a985 */ /* 0x0001e2000c101b06 */
[----:B------:R-:W-:-:S02]  /*219a0*/  ISETP.GE.AND P3, PT, R128, UR4, PT ;  /* 0x0000000480007c0c */ /* 0x000fc4000bf66270 */
[----:B------:R-:W-:Y:S01]  /*219b0*/  @!P0 LEA.HI.X R7, R137, R57, R138, 0x2, P6 ;  /* 0x0000003989078211 */ /* 0x000fe200030f148a */
[----:B------:R2:W-:Y:S04]  /*219c0*/  @!P1 ST.E.64 desc[UR6][R4.64], R12 ;  /* 0x0000000c04009985 */ /* 0x0005e8000c101b06 */
[----:B------:R3:W-:Y:S01]  /*219d0*/  @!P0 ST.E.64 desc[UR6][R6.64], R14 ;  /* 0x0000000e06008985 */ /* 0x0007e2000c101b06 */
[----:B------:R-:W-:Y:S02]  /*219e0*/  ISETP.GE.AND P0, PT, R126, UR4, PT ;  /* 0x000000047e007c0c */ /* 0x000fe4000bf06270 */
[-C--:B0-----:R-:W-:Y:S02]  /*219f0*/  @!P5 LEA R2, P1, R135, R56.reuse, 0x2 ;  /* 0x000000388702d211 */ /* 0x081fe400078210ff */
[----:B--2---:R-:W-:-:S02]  /*21a00*/  @!P4 LEA R4, P2, R133, R56, 0x2 ;  /* 0x000000388504c211 */ /* 0x004fc400078410ff */
[-C--:B------:R-:W-:Y:S02]  /*21a10*/  @!P5 LEA.HI.X R3, R135, R57.reuse, R136, 0x2, P1 ;  /* 0x000000398703d211 */ /* 0x080fe400008f1488 */
[----:B---3--:R-:W-:Y:S02]  /*21a20*/  @!P3 LEA R6, P6, R128, R56, 0x2 ;  /* 0x000000388006b211 */ /* 0x008fe400078c10ff */
[----:B------:R-:W-:Y:S01]  /*21a30*/  ISETP.GE.AND P1, PT, R124, UR4, PT ;  /* 0x000000047c007c0c */ /* 0x000fe2000bf26270 */
[----:B------:R0:W-:Y:S01]  /*21a40*/  @!P5 ST.E.64 desc[UR6][R2.64], R20 ;  /* 0x000000140200d985 */ /* 0x0001e2000c101b06 */
[-C--:B------:R-:W-:Y:S02]  /*21a50*/  @!P4 LEA.HI.X R5, R133, R57.reuse, R134, 0x2, P2 ;  /* 0x000000398505c211 */ /* 0x080fe400010f1486 */
[----:B------:R-:W-:Y:S02]  /*21a60*/  @!P3 LEA.HI.X R7, R128, R57, R132, 0x2, P6 ;  /* 0x000000398007b211 */ /* 0x000fe400030f1484 */
[----:B------:R-:W-:Y:S01]  /*21a70*/  ISETP.GE.AND P2, PT, R118, UR4, PT ;  /* 0x0000000476007c0c */ /* 0x000fe2000bf46270 */
[----:B------:R2:W-:Y:S01]  /*21a80*/  @!P4 ST.E.64 desc[UR6][R4.64], R24 ;  /* 0x000000180400c985 */ /* 0x0005e2000c101b06 */
[----:B------:R-:W-:-:S03]  /*21a90*/  ISETP.GE.AND P4, PT, R122, UR4, PT ;  /* 0x000000047a007c0c */ /* 0x000fc6000bf86270 */
[----:B------:R3:W-:Y:S01]  /*21aa0*/  @!P3 ST.E.64 desc[UR6][R6.64], R28 ;  /* 0x0000001c0600b985 */ /* 0x0007e2000c101b06 */
[----:B------:R-:W-:Y:S02]  /*21ab0*/  ISETP.GE.AND P3, PT, R120, UR4, PT ;  /* 0x0000000478007c0c */ /* 0x000fe4000bf66270 */
[----:B0-----:R-:W-:-:S04]  /*21ac0*/  @!P0 LEA R2, P5, R126, R56, 0x2 ;  /* 0x000000387e028211 */ /* 0x001fc800078a10ff */
[-C--:B------:R-:W-:Y:S02]  /*21ad0*/  @!P0 LEA.HI.X R3, R126, R57.reuse, R127, 0x2, P5 ;  /* 0x000000397e038211 */ /* 0x080fe400028f147f */
[----:B------:R-:W-:Y:S02]  /*21ae0*/  ISETP.GE.AND P5, PT, R116, UR4, PT ;  /* 0x0000000474007c0c */ /* 0x000fe4000bfa6270 */
[CC--:B--2---:R-:W-:Y:S01]  /*21af0*/  @!P1 LEA R4, P6, R124.reuse, R56.reuse, 0x2 ;  /* 0x000000387c049211 */ /* 0x0c4fe200078c10ff */
[----:B------:R0:W-:Y:S03]  /*21b00*/  @!P0 ST.E.64 desc[UR6][R2.64], R32 ;  /* 0x0000002002008985 */ /* 0x0001e6000c101b06 */
[----:B------:R-:W-:Y:S02]  /*21b10*/  @!P1 LEA.HI.X R5, R124, R57, R125, 0x2, P6 ;  /* 0x000000397c059211 */ /* 0x000fe400030f147d */
[----:B---3--:R-:W-:-:S03]  /*21b20*/  @!P3 LEA R6, P6, R120, R56, 0x2 ;  /* 0x000000387806b211 */ /* 0x008fc600078c10ff */
[----:B------:R2:W-:Y:S01]  /*21b30*/  @!P1 ST.E.64 desc[UR6][R4.64], R36 ;  /* 0x0000002404009985 */ /* 0x0005e2000c101b06 */
[----:B------:R-:W-:Y:S02]  /*21b40*/  @!P3 LEA.HI.X R7, R120, R57, R121, 0x2, P6 ;  /* 0x000000397807b211 */ /* 0x000fe400030f1479 */
[----:B0-----:R-:W-:-:S04]  /*21b50*/  @!P4 LEA R2, P0, R122, R56, 0x2 ;  /* 0x000000387a02c211 */ /* 0x001fc800078010ff */
[-C--:B------:R-:W-:Y:S02]  /*21b60*/  @!P4 LEA.HI.X R3, R122, R57.reuse, R123, 0x2, P0 ;  /* 0x000000397a03c211 */ /* 0x080fe400000f147b */
[-C--:B------:R-:W-:Y:S02]  /*21b70*/  @!P5 LEA R8, P0, R116, R56.reuse, 0x2 ;  /* 0x000000387408d211 */ /* 0x080fe400078010ff */
[----:B--2---:R-:W-:Y:S01]  /*21b80*/  @!P2 LEA R4, P1, R118, R56, 0x2 ;  /* 0x000000387604a211 */ /* 0x004fe200078210ff */
[----:B------:R3:W-:Y:S01]  /*21b90*/  @!P4 ST.E.64 desc[UR6][R2.64], R40 ;  /* 0x000000280200c985 */ /* 0x0007e2000c101b06 */
[-C--:B------:R-:W-:Y:S02]  /*21ba0*/  @!P5 LEA.HI.X R9, R116, R57.reuse, R117, 0x2, P0 ;  /* 0x000000397409d211 */ /* 0x080fe400000f1475 */
[----:B------:R-:W-:Y:S01]  /*21bb0*/  @!P2 LEA.HI.X R5, R118, R57, R119, 0x2, P1 ;  /* 0x000000397605a211 */ /* 0x000fe200008f1477 */
[----:B------:R3:W-:Y:S04]  /*21bc0*/  @!P3 ST.E.64 desc[UR6][R6.64], R44 ;  /* 0x0000002c0600b985 */ /* 0x0007e8000c101b06 */
[----:B------:R3:W-:Y:S04]  /*21bd0*/  @!P2 ST.E.64 desc[UR6][R4.64], R48 ;  /* 0x000000300400a985 */ /* 0x0007e8000c101b06 */
[----:B------:R3:W-:Y:S02]  /*21be0*/  @!P5 ST.E.64 desc[UR6][R8.64], R52 ;  /* 0x000000340800d985 */ /* 0x0007e4000c101b06 */
.L_x_669:
[----:B------:R-:W-:Y:S05]  /*21bf0*/  BSYNC B1 ;  /* 0x0000000000017941 */ /* 0x000fea0003800000 */
.L_x_668:
[----:B------:R-:W-:Y:S01]  /*21c00*/  ISETP.GE.AND P0, PT, R112, R0, PT ;  /* 0x000000007000720c */ /* 0x000fe20003f06270 */
[----:B---3--:R3:W4:Y:S04]  /*21c10*/  SHFL.IDX PT, R3, R61, 0x1, 0x1c1f ;  /* 0x003c1f003d037f89 */ /* 0x00872800000e0000 */
[----:B------:R3:W0:Y:S08]  /*21c20*/  SHFL.IDX PT, R2, R60, 0x1, 0x1c1f ;  /* 0x003c1f003c027f89 */ /* 0x00063000000e0000 */
[----:B---3--:R-:W-:Y:S05]  /*21c30*/  @P0 BRA `(.L_x_667) ;  /* 0x0000001400b80947 */ /* 0x008fea0003800000 */
[----:B------:R-:W-:Y:S01]  /*21c40*/  ULDC UR4, c[0x0][0xac8] ;  /* 0x0002b20000047ab9 */ /* 0x000fe20000000800 */
[----:B------:R-:W-:Y:S01]  /*21c50*/  ULDC.64 UR6, c[0x0][0x208] ;  /* 0x0000820000067ab9 */ /* 0x000fe20000000a00 */
[----:B-----5:R-:W-:Y:S02]  /*21c60*/  ISETP.GE.AND P3, PT, R227, UR4, PT ;  /* 0x00000004e3007c0c */ /* 0x020fe4000bf66270 */
[----:B------:R-:W-:Y:S02]  /*21c70*/  ISETP.GE.AND P2, PT, R211, UR4, PT ;  /* 0x00000004d3007c0c */ /* 0x000fe4000bf46270 */
[----:B------:R-:W-:Y:S02]  /*21c80*/  ISETP.GE.AND P1, PT, R209, UR4, PT ;  /* 0x00000004d1007c0c */ /* 0x000fe4000bf26270 */
[----:B------:R-:W-:Y:S02]  /*21c90*/  ISETP.GE.AND P0, PT, R207, UR4, PT ;  /* 0x00000004cf007c0c */ /* 0x000fe4000bf06270 */
[----:B------:R-:W-:-:S05]  /*21ca0*/  ISETP.GE.AND P4, PT, R203, UR4, PT ;  /* 0x00000004cb007c0c */ /* 0x000fca000bf86270 */
[----:B0---4-:R-:W-:-:S04]  /*21cb0*/  @!P3 IMAD.WIDE R4, R227, 0x4, R2 ;  /* 0x00000004e304b825 */ /* 0x011fc800078e0202 */
[-C--:B------:R-:W-:Y:S01]  /*21cc0*/  @!P1 LEA R6, P5, R209, R2.reuse, 0x2 ;  /* 0x00000002d1069211 */ /* 0x080fe200078a10ff */
[----:B------:R0:W-:Y:S01]  /*21cd0*/  @!P3 ST.E.64 desc[UR6][R4.64], R26 ;  /* 0x0000001a0400b985 */ /* 0x0001e2000c101b06 */
[----:B------:R-:W-:Y:S02]  /*21ce0*/  ISETP.GE.AND P3, PT, R205, UR4, PT ;  /* 0x00000004cd007c0c */ /* 0x000fe4000bf66270 */
[----:B------:R-:W-:Y:S02]  /*21cf0*/  @!P1 LEA.HI.X R7, R209, R3, R210, 0x2, P5 ;  /* 0x00000003d1079211 */ /* 0x000fe400028f14d2 */
        /* <DEDUP_REMOVED lines=9> */
[-C--:B0-----:R-:W-:Y:S02]  /*21d90*/  @!P3 LEA R4, P1, R205, R2.reuse, 0x2 ;  /* 0x00000002cd04b211 */ /* 0x081fe400078210ff */
[----:B---3--:R-:W-:Y:S02]  /*21da0*/  @!P4 LEA R6, P2, R203, R2, 0x2 ;  /* 0x00000002cb06c211 */ /* 0x008fe400078410ff */
[----:B------:R-:W-:-:S02]  /*21db0*/  @!P3 LEA.HI.X R5, R205, R3, R206, 0x2, P1 ;  /* 0x00000003cd05b211 */ /* 0x000fc400008f14ce */
[----:B------:R-:W-:Y:S02]  /*21dc0*/  ISETP.GE.AND P1, PT, R197, UR4, PT ;  /* 0x00000004c5007c0c */ /* 0x000fe4000bf26270 */
[-C--:B------:R-:W-:Y:S01]  /*21dd0*/  @!P4 LEA.HI.X R7, R203, R3.reuse, R204, 0x2, P2 ;  /* 0x00000003cb07c211 */ /* 0x080fe200010f14cc */
[----:B------:R0:W-:Y:S01]  /*21de0*/  @!P3 ST.E.64 desc[UR6][R4.64], R42 ;  /* 0x0000002a0400b985 */ /* 0x0001e2000c101b06 */
[----:B------:R-:W-:Y:S02]  /*21df0*/  ISETP.GE.AND P2, PT, R195, UR4, PT ;  /* 0x00000004c3007c0c */ /* 0x000fe4000bf46270 */
[----:B----4-:R-:W-:Y:S01]  /*21e00*/  @!P5 LEA R8, P6, R201, R2, 0x2 ;  /* 0x00000002c908d211 */ /* 0x010fe200078c10ff */
[----:B------:R3:W-:Y:S01]  /*21e10*/  @!P4 ST.E.64 desc[UR6][R6.64], R46 ;  /* 0x0000002e0600c985 */ /* 0x0007e2000c101b06 */
[----:B------:R-:W-:Y:S02]  /*21e20*/  ISETP.GE.AND P3, PT, R193, UR4, PT ;  /* 0x00000004c1007c0c */ /* 0x000fe4000bf66270 */
[----:B------:R-:W-:-:S02]  /*21e30*/  @!P5 LEA.HI.X R9, R201, R3, R202, 0x2, P6 ;  /* 0x00000003c909d211 */ /* 0x000fc400030f14ca */
[----:B------:R-:W-:-:S03]  /*21e40*/  ISETP.GE.AND P4, PT, R191, UR4, PT ;  /* 0x00000004bf007c0c */ /* 0x000fc6000bf86270 */
[----:B------:R4:W-:Y:S01]  /*21e50*/  @!P5 ST.E.64 desc[UR6][R8.64], R50 ;  /* 0x000000320800d985 */ /* 0x0009e2000c101b06 */
[-C--:B0-----:R-:W-:Y:S02]  /*21e60*/  @!P0 LEA R4, P6, R199, R2.reuse, 0x2 ;  /* 0x00000002c7048211 */ /* 0x081fe400078c10ff */
[-C--:B---3--:R-:W-:Y:S02]  /*21e70*/  @!P1 LEA R6, P5, R197, R2.reuse, 0x2 ;  /* 0x00000002c5069211 */ /* 0x088fe400078a10ff */
[-C--:B------:R-:W-:Y:S02]  /*21e80*/  @!P0 LEA.HI.X R5, R199, R3.reuse, R200, 0x2, P6 ;  /* 0x00000003c7058211 */ /* 0x080fe400030f14c8 */
[----:B------:R-:W-:Y:S02]  /*21e90*/  @!P1 LEA.HI.X R7, R197, R3, R198, 0x2, P5 ;  /* 0x00000003c5079211 */ /* 0x000fe400028f14c6 */
[----:B------:R-:W-:Y:S01]  /*21ea0*/  ISETP.GE.AND P5, PT, R189, UR4, PT ;  /* 0x00000004bd007c0c */ /* 0x000fe2000bfa6270 */
[----:B------:R0:W-:Y:S01]  /*21eb0*/  @!P0 ST.E.64 desc[UR6][R4.64], R54 ;  /* 0x0000003604008985 */ /* 0x0001e2000c101b06 */
[----:B----4-:R-:W-:-:S02]  /*21ec0*/  @!P2 LEA R8, P6, R195, R2, 0x2 ;  /* 0x00000002c308a211 */ /* 0x010fc400078c10ff */
[----:B------:R-:W-:Y:S01]  /*21ed0*/  ISETP.GE.AND P0, PT, R187, UR4, PT ;  /* 0x00000004bb007c0c */ /* 0x000fe2000bf06270 */
[----:B------:R3:W-:Y:S01]  /*21ee0*/  @!P1 ST.E.64 desc[UR6][R6.64], R64 ;  /* 0x0000004006009985 */ /* 0x0007e2000c101b06 */
[----:B------:R-:W-:Y:S02]  /*21ef0*/  @!P2 LEA.HI.X R9, R195, R3, R196, 0x2, P6 ;  /* 0x00000003c309a211 */ /* 0x000fe400030f14c4 */
        /* <DEDUP_REMOVED lines=8> */
[----:B----4-:R-:W-:-:S03]  /*21f80*/  @!P5 LEA R8, P6, R189, R2, 0x2 ;  /* 0x00000002bd08d211 */ /* 0x010fc600078c10ff */
[----:B------:R3:W-:Y:S01]  /*21f90*/  @!P4 ST.E.64 desc[UR6][R6.64], R70 ;  /* 0x000000460600c985 */ /* 0x0007e2000c101b06 */
[----:B------:R-:W-:-:S05]  /*21fa0*/  @!P5 LEA.HI.X R9, R189, R3, R190, 0x2, P6 ;  /* 0x00000003bd09d211 */ /* 0x000fca00030f14be */
[----:B------:R4:W-:Y:S01]  /*21fb0*/  @!P5 ST.E.64 desc[UR6][R8.64], R74 ;  /* 0x0000004a0800d985 */ /* 0x0009e2000c101b06 */
[----:B------:R-:W-:Y:S02]  /*21fc0*/  ISETP.GE.AND P5, PT, R149, UR4, PT ;  /* 0x0000000495007c0c */ /* 0x000fe4000bfa6270 */
[----:B0-----:R-:W-:-:S04]  /*21fd0*/  @!P0 LEA R4, P4, R187, R2, 0x2 ;  /* 0x00000002bb048211 */ /* 0x001fc800078810ff */
[-C--:B------:R-:W-:Y:S02]  /*21fe0*/  @!P0 LEA.HI.X R5, R187, R3.reuse, R188, 0x2, P4 ;  /* 0x00000003bb058211 */ /* 0x080fe400020f14bc */
[----:B------:R-:W-:Y:S02]  /*21ff0*/  ISETP.GE.AND P4, PT, R147, UR4, PT ;  /* 0x0000000493007c0c */ /* 0x000fe4000bf86270 */
[-C--:B---3--:R-:W-:Y:S01]  /*22000*/  @!P1 LEA R6, P3, R185, R2.reuse, 0x2 ;  /* 0x00000002b9069211 */ /* 0x088fe200078610ff */
[----:B------:R0:W-:Y:S01]  /*22010*/  @!P0 ST.E.64 desc[UR6][R4.64], R72 ;  /* 0x0000004804008985 */ /* 0x0001e2000c101b06 */
[----:B----4-:R-:W-:Y:S02]  /*22020*/  @!P2 LEA R8, P6, R151, R2, 0x2 ;  /* 0x000000029708a211 */ /* 0x010fe400078c10ff */
[----:B------:R-:W-:Y:S02]  /*22030*/  @!P1 LEA.HI.X R7, R185, R3, R186, 0x2, P3 ;  /* 0x00000003b9079211 */ /* 0x000fe400018f14ba */
[----:B------:R-:W-:-:S02]  /*22040*/  ISETP.GE.AND P3, PT, R145, UR4, PT ;  /* 0x0000000491007c0c */ /* 0x000fc4000bf66270 */
[----:B------:R-:W-:Y:S01]  /*22050*/  @!P2 LEA.HI.X R9, R151, R3, R184, 0x2, P6 ;  /* 0x000000039709a211 */ /* 0x000fe200030f14b8 */
[----:B------:R3:W-:Y:S01]  /*22060*/  @!P1 ST.E.64 desc[UR6][R6.64], R76 ;  /* 0x0000004c06009985 */ /* 0x0007e2000c101b06 */
[----:B------:R-:W-:-:S03]  /*22070*/  ISETP.GE.AND P1, PT, R141, UR4, PT ;  /* 0x000000048d007c0c */ /* 0x000fc6000bf26270 */
[----:B------:R4:W-:Y:S01]  /*22080*/  @!P2 ST.E.64 desc[UR6][R8.64], R78 ;  /* 0x0000004e0800a985 */ /* 0x0009e2000c101b06 */
[----:B------:R-:W-:Y:S02]  /*22090*/  ISETP.GE.AND P2, PT, R143, UR4, PT ;  /* 0x000000048f007c0c */ /* 0x000fe4000bf46270 */
[----:B0-----:R-:W-:-:S04]  /*220a0*/  @!P5 LEA R4, P6, R149, R2, 0x2 ;  /* 0x000000029504d211 */ /* 0x001fc800078c10ff */
[----:B------:R-:W-:Y:S02]  /*220b0*/  @!P5 LEA.HI.X R5, R149, R3, R150, 0x2, P6 ;  /* 0x000000039505d211 */ /* 0x000fe400030f1496 */
[----:B---3--:R-:W-:-:S03]  /*220c0*/  @!P4 LEA R6, P0, R147, R2, 0x2 ;  /* 0x000000029306c211 */ /* 0x008fc600078010ff */
[----:B------:R0:W-:Y:S01]  /*220d0*/  @!P5 ST.E.64 desc[UR6][R4.64], R80 ;  /* 0x000000500400d985 */ /* 0x0001e2000c101b06 */
[----:B------:R-:W-:Y:S02]  /*220e0*/  ISETP.GE.AND P5, PT, R137, UR4, PT ;  /* 0x0000000489007c0c */ /* 0x000fe4000bfa6270 */
[-C--:B------:R-:W-:Y:S02]  /*220f0*/  @!P4 LEA.HI.X R7, R147, R3.reuse, R148, 0x2, P0 ;  /* 0x000000039307c211 */ /* 0x080fe400000f1494 */
[----:B------:R-:W-:Y:S02]  /*22100*/  ISETP.GE.AND P0, PT, R139, UR4, PT ;  /* 0x000000048b007c0c */ /* 0x000fe4000bf06270 */
[----:B----4-:R-:W-:Y:S01]  /*22110*/  @!P3 LEA R8, P6, R145, R2, 0x2 ;  /* 0x000000029108b211 */ /* 0x010fe200078c10ff */
[----:B------:R3:W-:Y:S01]  /*22120*/  @!P4 ST.E.64 desc[UR6][R6.64], R82 ;  /* 0x000000520600c985 */ /* 0x0007e2000c101b06 */
[----:B------:R-:W-:Y:S02]  /*22130*/  ISETP.GE.AND P4, PT, R135, UR4, PT ;  /* 0x0000000487007c0c */ /* 0x000fe4000bf86270 */
[----:B------:R-:W-:-:S02]  /*22140*/  @!P3 LEA.HI.X R9, R145, R3, R146, 0x2, P6 ;  /* 0x000000039109b211 */ /* 0x000fc400030f1492 */
[----:B0-----:R-:W-:-:S03]  /*22150*/  @!P2 LEA R4, P6, R143, R2, 0x2 ;  /* 0x000000028f04a211 */ /* 0x001fc600078c10ff */
[----:B------:R0:W-:Y:S01]  /*22160*/  @!P3 ST.E.64 desc[UR6][R8.64], R84 ;  /* 0x000000540800b985 */ /* 0x0001e2000c101b06 */
[----:B------:R-:W-:Y:S02]  /*22170*/  @!P2 LEA.HI.X R5, R143, R3, R144, 0x2, P6 ;  /* 0x000000038f05a211 */ /* 0x000fe400030f1490 */
[----:B---3--:R-:W-:-:S03]  /*22180*/  @!P1 LEA R6, P3, R141, R2, 0x2 ;  /* 0x000000028d069211 */ /* 0x008fc600078610ff */
[----:B------:R3:W-:Y:S01]  /*22190*/  @!P2 ST.E.64 desc[UR6][R4.64], R86 ;  /* 0x000000560400a985 */ /* 0x0007e2000c101b06 */
[-C--:B------:R-:W-:Y:S02]  /*221a0*/  @!P1 LEA.HI.X R7, R141, R3.reuse, R142, 0x2, P3 ;  /* 0x000000038d079211 */ /* 0x080fe400018f148e */
[----:B------:R-:W-:Y:S02]  /*221b0*/  ISETP.GE.AND P3, PT, R133, UR4, PT ;  /* 0x0000000485007c0c */ /* 0x000fe4000bf66270 */
[CC--:B0-----:R-:W-:Y:S01]  /*221c0*/  @!P0 LEA R8, P6, R139.reuse, R2.reuse, 0x2 ;  /* 0x000000028b088211 */ /* 0x0c1fe200078c10ff */
[----:B------:R0:W-:Y:S03]  /*221d0*/  @!P1 ST.E.64 desc[UR6][R6.64], R88 ;  /* 0x0000005806009985 */ /* 0x0001e6000c101b06 */
[----:B------:R-:W-:Y:S02]  /*221e0*/  @!P0 LEA.HI.X R9, R139, R3, R140, 0x2, P6 ;  /* 0x000000038b098211 */ /* 0x000fe400030f148c */
[----:B---3--:R-:W-:-:S03]  /*221f0*/  @!P5 LEA R4, P1, R137, R2, 0x2 ;  /* 0x000000028904d211 */ /* 0x008fc600078210ff */
[----:B------:R3:W-:Y:S01]  /*22200*/  @!P0 ST.E.64 desc[UR6][R8.64], R90 ;  /* 0x0000005a08008985 */ /* 0x0007e2000c101b06 */
[----:B------:R-:W-:Y:S02]  /*22210*/  ISETP.GE.AND P0, PT, R128, UR4, PT ;  /* 0x0000000480007c0c */ /* 0x000fe4000bf06270 */
[-C--:B------:R-:W-:Y:S02]  /*22220*/  @!P5 LEA.HI.X R5, R137, R3.reuse, R138, 0x2, P1 ;  /* 0x000000038905d211 */ /* 0x080fe400008f148a */
[----:B------:R-:W-:Y:S02]  /*22230*/  ISETP.GE.AND P1, PT, R126, UR4, PT ;  /* 0x000000047e007c0c */ /* 0x000fe4000bf26270 */
[C---:B0-----:R-:W-:Y:S01]  /*22240*/  @!P4 LEA R6, P2, R135.reuse, R2, 0x2 ;  /* 0x000000028706c211 */ /* 0x041fe200078410ff */
[----:B------:R0:W-:Y:S03]  /*22250*/  @!P5 ST.E.64 desc[UR6][R4.64], R92 ;  /* 0x0000005c0400d985 */ /* 0x0001e6000c101b06 */
[----:B------:R-:W-:-:S02]  /*22260*/  @!P4 LEA.HI.X R7, R135, R3, R136, 0x2, P2 ;  /* 0x000000038707c211 */ /* 0x000fc400010f1488 */
[----:B------:R-:W-:Y:S02]  /*22270*/  ISETP.GE.AND P2, PT, R120, UR4, PT ;  /* 0x0000000478007c0c */ /* 0x000fe4000bf46270 */
[CC--:B---3--:R-:W-:Y:S01]  /*22280*/  @!P3 LEA R8, P6, R133.reuse, R2.reuse, 0x2 ;  /* 0x000000028508b211 */ /* 0x0c8fe200078c10ff */
[----:B------:R3:W-:Y:S01]  /*22290*/  @!P4 ST.E.64 desc[UR6][R6.64], R94 ;  /* 0x0000005e0600c985 */ /* 0x0007e2000c101b06 */
[----:B------:R-:W-:Y:S02]  /*222a0*/  ISETP.GE.AND P4, PT, R124, UR4, PT ;  /* 0x000000047c007c0c */ /* 0x000fe4000bf86270 */
[----:B------:R-:W-:Y:S02]  /*222b0*/  @!P3 LEA.HI.X R9, R133, R3, R134, 0x2, P6 ;  /* 0x000000038509b211 */ /* 0x000fe400030f1486 */
[----:B0-----:R-:W-:-:S03]  /*222c0*/  @!P1 LEA R4, P6, R126, R2, 0x2 ;  /* 0x000000027e049211 */ /* 0x001fc600078c10ff */
[----:B------:R0:W-:Y:S01]  /*222d0*/  @!P3 ST.E.64 desc[UR6][R8.64], R96 ;  /* 0x000000600800b985 */ /* 0x0001e2000c101b06 */
[----:B------:R-:W-:Y:S02]  /*222e0*/  ISETP.GE.AND P3, PT, R122, UR4, PT ;  /* 0x000000047a007c0c */ /* 0x000fe4000bf66270 */
[----:B------:R-:W-:Y:S02]  /*222f0*/  @!P1 LEA.HI.X R5, R126, R3, R127, 0x2, P6 ;  /* 0x000000037e059211 */ /* 0x000fe400030f147f */
[----:B---3--:R-:W-:-:S04]  /*22300*/  @!P0 LEA R6, P5, R128, R2, 0x2 ;  /* 0x0000000280068211 */ /* 0x008fc800078a10ff */
[----:B------:R-:W-:Y:S02]  /*22310*/  @!P0 LEA.HI.X R7, R128, R3, R132, 0x2, P5 ;  /* 0x0000000380078211 */ /* 0x000fe400028f1484 */
[----:B------:R-:W-:-:S03]  /*22320*/  ISETP.GE.AND P5, PT, R118, UR4, PT ;  /* 0x0000000476007c0c */ /* 0x000fc6000bfa6270 */
[----:B------:R3:W-:Y:S04]  /*22330*/  @!P0 ST.E.64 desc[UR6][R6.64], R98 ;  /* 0x0000006206008985 */ /* 0x0007e8000c101b06 */
[----:B------:R4:W-:Y:S01]  /*22340*/  @!P1 ST.E.64 desc[UR6][R4.64], R100 ;  /* 0x0000006404009985 */ /* 0x0009e2000c101b06 */
[----:B0-----:R-:W-:-:S04]  /*22350*/  @!P2 LEA R8, P1, R120, R2, 0x2 ;  /* 0x000000027808a211 */ /* 0x001fc800078210ff */
[----:B------:R-:W-:Y:S02]  /*22360*/  @!P2 LEA.HI.X R9, R120, R3, R121, 0x2, P1 ;  /* 0x000000037809a211 */ /* 0x000fe400008f1479 */
[----:B---3--:R-:W-:-:S04]  /*22370*/  @!P4 LEA R6, P0, R124, R2, 0x2 ;  /* 0x000000027c06c211 */ /* 0x008fc800078010ff */
[-C--:B------:R-:W-:Y:S02]  /*22380*/  @!P4 LEA.HI.X R7, R124, R3.reuse, R125, 0x2, P0 ;  /* 0x000000037c07c211 */ /* 0x080fe400000f147d */
[-C--:B------:R-:W-:Y:S02]  /*22390*/  @!P5 LEA R10, P0, R118, R2.reuse, 0x2 ;  /* 0x00000002760ad211 */ /* 0x080fe400078010ff */
[----:B----4-:R-:W-:Y:S01]  /*223a0*/  @!P3 LEA R4, P6, R122, R2, 0x2 ;  /* 0x000000027a04b211 */ /* 0x010fe200078c10ff */
[----:B------:R0:W-:Y:S01]  /*223b0*/  @!P4 ST.E.64 desc[UR6][R6.64], R102 ;  /* 0x000000660600c985 */ /* 0x0001e2000c101b06 */
[-C--:B------:R-:W-:Y:S02]  /*223c0*/  @!P5 LEA.HI.X R11, R118, R3.reuse, R119, 0x2, P0 ;  /* 0x00000003760bd211 */ /* 0x080fe400000f1477 */
[----:B------:R-:W-:Y:S02]  /*223d0*/  ISETP.GE.AND P0, PT, R116, UR4, PT ;  /* 0x0000000474007c0c */ /* 0x000fe4000bf06270 */
[----:B------:R-:W-:-:S05]  /*223e0*/  @!P3 LEA.HI.X R5, R122, R3, R123, 0x2, P6 ;  /* 0x000000037a05b211 */ /* 0x000fca00030f147b */
[----:B------:R0:W-:Y:S04]  /*223f0*/  @!P3 ST.E.64 desc[UR6][R4.64], R104 ;  /* 0x000000680400b985 */ /* 0x0001e8000c101b06 */
[----:B------:R0:W-:Y:S04]  /*22400*/  @!P2 ST.E.64 desc[UR6][R8.64], R106 ;  /* 0x0000006a0800a985 */ /* 0x0001e8000c101b06 */
[----:B------:R0:W-:Y:S01]  /*22410*/  @!P5 ST.E.64 desc[UR6][R10.64], R108 ;  /* 0x0000006c0a00d985 */ /* 0x0001e2000c101b06 */
[----:B------:R-:W-:Y:S05]  /*22420*/  @P0 BRA `(.L_x_667) ;  /* 0x0000000c00bc0947 */ /* 0x000fea0003800000 */
[----:B------:R-:W-:Y:S01]  /*22430*/  LEA R2, P0, R116, R2, 0x2 ;  /* 0x0000000274027211 */ /* 0x000fe200078010ff */
[----:B------:R-:W-:-:S03]  /*22440*/  ULDC.64 UR4, c[0x0][0x208] ;  /* 0x0000820000047ab9 */ /* 0x000fc60000000a00 */
[----:B------:R-:W-:-:S05]  /*22450*/  LEA.HI.X R3, R116, R3, R117, 0x2, P0 ;  /* 0x0000000374037211 */ /* 0x000fca00000f1475 */
[----:B------:R3:W-:Y:S01]  /*22460*/  ST.E.64 desc[UR4][R2.64], R110 ;  /* 0x0000006e02007985 */ /* 0x0007e2000c101b04 */
[----:B------:R-:W-:Y:S05]  /*22470*/  BRA `(.L_x_667) ;  /* 0x0000000c00a87947 */ /* 0x000fea0003800000 */
.L_x_658:
[----:B------:R-:W2:Y:S01]  /*22480*/  LDL.LU R4, [R1+0x7c] ;  /* 0x00007c0001047983 */ /* 0x000ea20000300800 */
[----:B------:R-:W-:Y:S01]  /*22490*/  ULDC.64 UR6, c[0x0][0xc08] ;  /* 0x0003020000067ab9 */ /* 0x000fe20000000a00 */
[----:B------:R-:W-:Y:S02]  /*224a0*/  ULDC.64 UR4, c[0x0][0xc00] ;  /* 0x0003000000047ab9 */ /* 0x000fe40000000a00 */
[----:B0-----:R-:W3:Y:S04]  /*224b0*/  LDL.LU R0, [R1+0x80] ;  /* 0x0000800001007983 */ /* 0x001ee80000300800 */
[----:B------:R-:W4:Y:S01]  /*224c0*/  LDL R8, [R1+0x74] ;  /* 0x0000740001087983 */ /* 0x000f220000100800 */
[----:B------:R-:W-:Y:S01]  /*224d0*/  ISETP.NE.U32.AND P1, PT, RZ, UR6, PT ;  /* 0x00000006ff007c0c */ /* 0x000fe2000bf25070 */
[----:B------:R-:W-:Y:S01]  /*224e0*/  ULDC.64 UR8, c[0x0][0x208] ;  /* 0x0000820000087ab9 */ /* 0x000fe20000000a00 */
[----:B------:R-:W-:-:S02]  /*224f0*/  ISETP.NE.U32.AND P0, PT, RZ, UR4, PT ;  /* 0x00000004ff007c0c */ /* 0x000fc4000bf05070 */
[----:B------:R-:W-:Y:S01]  /*22500*/  ISETP.NE.AND.EX P1, PT, RZ, UR7, PT, P1 ;  /* 0x00000007ff007c0c */ /* 0x000fe2000bf25310 */
[----:B------:R-:W0:Y:S01]  /*22510*/  S2R R6, SR_TID.X ;  /* 0x0000000000067919 */ /* 0x000e220000002100 */
[----:B------:R-:W-:Y:S02]  /*22520*/  ISETP.NE.AND.EX P0, PT, RZ, UR5, PT, P0 ;  /* 0x00000005ff007c0c */ /* 0x000fe4000bf05300 */
[----:B------:R-:W-:Y:S01]  /*22530*/  MOV R15, RZ ;  /* 0x000000ff000f7202 */ /* 0x000fe20000000f00 */
[----:B0-----:R-:W-:-:S05]  /*22540*/  VIADD R7, R6, 0xffffff80 ;  /* 0xffffff8006077836 */ /* 0x001fca0000000000 */
[----:B------:R-:W-:Y:S02]  /*22550*/  ISETP.GT.AND P3, PT, R7, 0x7f, PT ;  /* 0x0000007f0700780c */ /* 0x000fe40003f64270 */
[----:B--2---:R-:W-:-:S04]  /*22560*/  IADD3 R2, P2, R4, UR4, RZ ;  /* 0x0000000404027c10 */ /* 0x004fc8000ff5e0ff */
[----:B---3--:R-:W-:Y:S02]  /*22570*/  IADD3.X R3, R0, UR5, RZ, P2, !PT ;  /* 0x0000000500037c10 */ /* 0x008fe400097fe4ff */
[----:B------:R-:W-:Y:S01]  /*22580*/  @P1 IADD3 R4, P2, R4, UR6, RZ ;  /* 0x0000000604041c10 */ /* 0x000fe2000ff5e0ff */
[----:B------:R-:W-:Y:S02]  /*22590*/  ULDC UR4, c[0x0][0xa88] ;  /* 0x0002a20000047ab9 */ /* 0x000fe40000000800 */
[----:B------:R0:W5:Y:S01]  /*225a0*/  @P0 LDG.E R15, desc[UR8][R2.64] ;  /* 0x00000008020f0981 */ /* 0x000162000c1e1900 */
[----:B------:R-:W-:Y:S01]  /*225b0*/  @P1 IADD3.X R5, R0, UR7, RZ, P2, !PT ;  /* 0x0000000700051c10 */ /* 0x000fe200097fe4ff */
[----:B------:R-:W-:Y:S01]  /*225c0*/  IMAD.U32 R0, RZ, RZ, UR4 ;  /* 0x00000004ff007e24 */ /* 0x000fe2000f8e00ff */
[----:B----4-:R-:W-:-:S05]  /*225d0*/  ISETP.NE.AND P2, PT, R8, RZ, PT ;  /* 0x000000ff0800720c */ /* 0x010fca0003f45270 */
[----:B------:R0:W5:Y:S08]  /*225e0*/  @P1 LDG.E R0, desc[UR8][R4.64] ;  /* 0x0000000804001981 */ /* 0x000170000c1e1900 */
[----:B------:R-:W2:Y:S02]  /*225f0*/  @!P2 LDC R8, c[0x0][0xad4] ;  /* 0x0002b500ff08ab82 */ /* 0x000ea40000000800 */
[----:B--2---:R0:W-:Y:S01]  /*22600*/  @!P2 STL [R1+0x74], R8 ;  /* 0x000074080100a387 */ /* 0x0041e20000100800 */
[----:B------:R-:W-:Y:S01]  /*22610*/  ISETP.GT.AND P2, PT, R8, 0x1, PT ;  /* 0x000000010800780c */ /* 0x000fe20003f44270 */
[----:B------:R-:W-:-:S12]  /*22620*/  @P1 BRA `(.L_x_670) ;  /* 0x0000000000141947 */ /* 0x000fd80003800000 */
[----:B------:R-:W-:Y:S05]  /*22630*/  @!P0 BRA `(.L_x_670) ;  /* 0x0000000000108947 */ /* 0x000fea0003800000 */
[----:B------:R-:W-:Y:S02]  /*22640*/  ULDC.64 UR4, c[0x0][0x208] ;  /* 0x0000820000047ab9 */ /* 0x000fe40000000a00 */
[----:B0-----:R-:W2:Y:S04]  /*22650*/  LDG.E R5, desc[UR4][R2.64] ;  /* 0x0000000402057981 */ /* 0x001ea8000c1e1900 */
[----:B-----5:R-:W2:Y:S02]  /*22660*/  LDG.E R0, desc[UR4][R2.64+0x4] ;  /* 0x0000040402007981 */ /* 0x020ea4000c1e1900 */
[----:B--2---:R-:W-:-:S07]  /*22670*/  IADD3 R0, -R5, R0, RZ ;  /* 0x0000000005007210 */ /* 0x004fce0007ffe1ff */
.L_x_670:
[----:B0-----:R-:W2:Y:S04]  /*22680*/  LDL.LU R3, [R1+0x78] ;  /* 0x0000780001037983 */ /* 0x001ea80000300800 */
[----:B------:R-:W3:Y:S01]  /*22690*/  LDL.LU R2, [R1+0x110] ;  /* 0x0001100001027983 */ /* 0x000ee20000300800 */
[----:B------:R-:W-:Y:S01]  /*226a0*/  BSSY B1, `(.L_x_671) ;  /* 0x0000039000017945 */ /* 0x000fe20003800000 */
[----:B-----5:R-:W-:Y:S02]  /*226b0*/  SHF.R.S32.HI R24, RZ, 0x1f, R15 ;  /* 0x0000001fff187819 */ /* 0x020fe4000001140f */
[----:B--2---:R-:W-:Y:S02]  /*226c0*/  SEL R29, R3, RZ, !P0 ;  /* 0x000000ff031d7207 */ /* 0x004fe40004000000 */
[----:B---3--:R-:W-:Y:S01]  /*226d0*/  SEL R26, R2, RZ, !P0 ;  /* 0x000000ff021a7207 */ /* 0x008fe20004000000 */
[----:B------:R-:W-:Y:S06]  /*226e0*/  @P3 BRA `(.L_x_672) ;  /* 0x0000000000d03947 */ /* 0x000fec0003800000 */
[----:B------:R-:W2:Y:S01]  /*226f0*/  LDL R2, [R1+0x88] ;  /* 0x0000880001027983 */ /* 0x000ea20000100800 */
[----:B------:R-:W0:Y:S02]  /*22700*/  LDC R31, c[0x0][0xbe8] ;  /* 0x0002fa00ff1f7b82 */ /* 0x000e240000000800 */
[----:B0-----:R-:W-:Y:S02]  /*22710*/  IMAD R3, R0, R31, RZ ;  /* 0x0000001f00037224 */ /* 0x001fe400078e02ff */
[----:B--2---:R-:W-:-:S04]  /*22720*/  IMAD R2, R2, 0x80, R6 ;  /* 0x0000008002027824 */ /* 0x004fc800078e0206 */
[----:B------:R-:W-:-:S05]  /*22730*/  VIADD R28, R2, 0xffffff80 ;  /* 0xffffff80021c7836 */ /* 0x000fca0000000000 */
[----:B------:R-:W-:-:S13]  /*22740*/  ISETP.GE.AND P0, PT, R28, R3, PT ;  /* 0x000000031c00720c */ /* 0x000fda0003f06270 */
[----:B------:R-:W-:Y:S05]  /*22750*/  @P0 BRA `(.L_x_672) ;  /* 0x0000000000b40947 */ /* 0x000fea0003800000 */
[----:B------:R-:W2:Y:S01]  /*22760*/  LDL.LU R30, [R1+0x8c] ;  /* 0x00008c00011e7983 */ /* 0x000ea20000300800 */
[----:B------:R-:W-:Y:S01]  /*22770*/  ISETP.GT.AND P0, PT, R8, 0x1, PT ;  /* 0x000000010800780c */ /* 0x000fe20003f04270 */
[----:B------:R-:W-:Y:S01]  /*22780*/  IMAD.MOV.U32 R21, RZ, RZ, R28 ;  /* 0x000000ffff157224 */ /* 0x000fe200078e001c */
[----:B------:R-:W-:Y:S01]  /*22790*/  MOV R20, 0x9b8 ;  /* 0x000009b800147802 */ /* 0x000fe20000000f00 */
[----:B------:R-:W0:Y:S01]  /*227a0*/  LDC.64 R8, c[0x0][0xba8] ;  /* 0x0002ea00ff087b82 */ /* 0x000e220000000a00 */
[----:B------:R-:W-:Y:S01]  /*227b0*/  ISETP.NE.AND P1, PT, R31, 0x1, PT ;  /* 0x000000011f00780c */ /* 0x000fe20003f25270 */
[----:B------:R-:W-:Y:S01]  /*227c0*/  ULDC.64 UR4, c[0x0][0x208] ;  /* 0x0000820000047ab9 */ /* 0x000fe20000000a00 */
[----:B------:R-:W-:-:S05]  /*227d0*/  SEL R20, R20, 0x978, P0 ;  /* 0x0000097814147807 */ /* 0x000fca0000000000 */
[----:B------:R-:W3:Y:S08]  /*227e0*/  LDC.64 R2, c[0x0][R20+0x220] ;  /* 0x0000880014027b82 */ /* 0x000ef00000000a00 */
[----:B------:R-:W4:Y:S08]  /*227f0*/  LDC.64 R10, c[0x0][R20+0x218] ;  /* 0x00008600140a7b82 */ /* 0x000f300000000a00 */
[----:B------:R-:W5:Y:S08]  /*22800*/  LDC.64 R4, c[0x0][R20+0x228] ;  /* 0x00008a0014047b82 */ /* 0x000f700000000a00 */
[----:B------:R-:W1:Y:S08]  /*22810*/  @P1 LDC R13, c[0x0][0xbec] ;  /* 0x0002fb00ff0d1b82 */ /* 0x000e700000000800 */
[----:B------:R-:W5:Y:S08]  /*22820*/  LDC.64 R6, c[0x0][R20+0x210] ;  /* 0x0000840014067b82 */ /* 0x000f700000000a00 */
[----:B------:R-:W5:Y:S01]  /*22830*/  @P1 LDC R27, c[0x0][0xbf0] ;  /* 0x0002fc00ff1b1b82 */ /* 0x000f620000000800 */
[----:B-1----:R-:W-:-:S07]  /*22840*/  @P1 IMAD.HI.U32 R14, R28, R13, RZ ;  /* 0x0000000d1c0e1227 */ /* 0x002fce00078e00ff */
[----:B0-----:R-:W0:Y:S01]  /*22850*/  @!P0 LDC R8, c[0x0][0xb50] ;  /* 0x0002d400ff088b82 */ /* 0x001e220000000800 */
[-C--:B---3--:R-:W-:Y:S02]  /*22860*/  IMAD R3, R3, R29.reuse, RZ ;  /* 0x0000001d03037224 */ /* 0x088fe400078e02ff */
[----:B------:R-:W-:-:S05]  /*22870*/  IMAD.WIDE.U32 R12, R2, R29, RZ ;  /* 0x0000001d020c7225 */ /* 0x000fca00078e00ff */
[----:B------:R-:W1:Y:S01]  /*22880*/  @!P0 LDC R9, c[0x0][0xb54] ;  /* 0x0002d500ff098b82 */ /* 0x000e620000000800 */
[-C--:B----4-:R-:W-:Y:S02]  /*22890*/  IMAD R25, R11, R223.reuse, RZ ;  /* 0x000000df0b197224 */ /* 0x090fe400078e02ff */
[----:B------:R-:W-:Y:S01]  /*228a0*/  IMAD.WIDE.U32 R10, R10, R223, RZ ;  /* 0x000000df0a0a7225 */ /* 0x000fe200078e00ff */
[----:B-----5:R-:W-:-:S03]  /*228b0*/  @P1 SHF.R.U32.HI R21, RZ, R27, R14 ;  /* 0x0000001bff151219 */ /* 0x020fc6000001160e */
[----:B------:R-:W-:Y:S01]  /*228c0*/  IMAD R27, R2, R26, R3 ;  /* 0x0000001a021b7224 */ /* 0x000fe200078e0203 */
[----:B------:R-:W-:Y:S01]  /*228d0*/  IADD3 R10, P1, P3, R12, R10, R15 ;  /* 0x0000000a0c0a7210 */ /* 0x000fe20007b3e00f */
[----:B------:R-:W-:Y:S01]  /*228e0*/  IMAD.IADD R25, R11, 0x1, R25 ;  /* 0x000000010b197824 */ /* 0x000fe200078e0219 */
[----:B------:R-:W-:Y:S01]  /*228f0*/  IADD3 R2, -R21, RZ, RZ ;  /* 0x000000ff15027210 */ /* 0x000fe20007ffe1ff */
[----:B------:R-:W-:Y:S01]  /*22900*/  IMAD.IADD R27, R13, 0x1, R27 ;  /* 0x000000010d1b7824 */ /* 0x000fe200078e021b */
[----:B--2---:R-:W-:-:S05]  /*22910*/  SEL R3, R30, RZ, P0 ;  /* 0x000000ff1e037207 */ /* 0x004fca0000000000 */
[-C--:B------:R-:W-:Y:S02]  /*22920*/  IMAD R11, R5, R3.reuse, RZ ;  /* 0x00000003050b7224 */ /* 0x080fe400078e02ff */
[----:B------:R-:W-:-:S04]  /*22930*/  IMAD.WIDE.U32 R4, R4, R3, RZ ;  /* 0x0000000304047225 */ /* 0x000fc800078e00ff */
[----:B------:R-:W-:Y:S01]  /*22940*/  IMAD R3, R31, R2, R28 ;  /* 0x000000021f037224 */ /* 0x000fe200078e021c */
[----:B------:R-:W-:Y:S01]  /*22950*/  IADD3.X R2, R27, R25, R24, P1, P3 ;  /* 0x000000191b027210 */ /* 0x000fe20000fe6418 */
[----:B------:R-:W-:Y:S01]  /*22960*/  IMAD.IADD R11, R5, 0x1, R11 ;  /* 0x00000001050b7824 */ /* 0x000fe200078e020b */
[----:B------:R-:W-:Y:S02]  /*22970*/  IADD3 R4, P0, P1, R21, R10, R4 ;  /* 0x0000000a15047210 */ /* 0x000fe4000791e004 */
[----:B------:R-:W-:-:S04]  /*22980*/  SHF.R.S32.HI R21, RZ, 0x1f, R21 ;  /* 0x0000001fff157819 */ /* 0x000fc80000011415 */
[----:B------:R-:W-:Y:S01]  /*22990*/  IADD3.X R5, R21, R2, R11, P0, P1 ;  /* 0x0000000215057210 */ /* 0x000fe200007e240b */
[-C--:B------:R-:W-:Y:S01]  /*229a0*/  IMAD R2, R7, R3.reuse, RZ ;  /* 0x0000000307027224 */ /* 0x080fe200078e02ff */
[----:B------:R-:W-:Y:S01]  /*229b0*/  SHF.R.S32.HI R11, RZ, 0x1f, R3 ;  /* 0x0000001fff0b7819 */ /* 0x000fe20000011403 */
[----:B------:R-:W-:-:S04]  /*229c0*/  IMAD.WIDE.U32 R4, R6, R3, R4 ;  /* 0x0000000306047225 */ /* 0x000fc800078e0004 */
[----:B------:R-:W-:Y:S01]  /*229d0*/  IMAD R11, R6, R11, R2 ;  /* 0x0000000b060b7224 */ /* 0x000fe200078e0202 */
[----:B0-----:R-:W-:Y:S01]  /*229e0*/  LEA R8, P0, R4, R8, 0x2 ;  /* 0x0000000804087211 */ /* 0x001fe200078010ff */
[----:B------:R-:W-:-:S03]  /*229f0*/  IMAD.MOV.U32 R3, RZ, RZ, -0x800000 ;  /* 0xff800000ff037424 */ /* 0x000fc600078e00ff */
[----:B------:R-:W-:-:S04]  /*22a00*/  IADD3 R2, R5, R11, RZ ;  /* 0x0000000b05027210 */ /* 0x000fc80007ffe0ff */
[----:B-1----:R-:W-:-:S05]  /*22a10*/  LEA.HI.X R9, R4, R9, R2, 0x2, P0 ;  /* 0x0000000904097211 */ /* 0x002fca00000f1402 */
[----:B------:R0:W-:Y:S02]  /*22a20*/  STG.E desc[UR4][R8.64], R3 ;  /* 0x0000000308007986 */ /* 0x0001e4000c101904 */
.L_x_672:
[----:B------:R-:W-:Y:S05]  /*22a30*/  BSYNC B1 ;  /* 0x0000000000017941 */ /* 0x000fea0003800000 */
.L_x_671:
[----:B------:R-:W-:Y:S05]  /*22a40*/  @P2 BRA `(.L_x_667) ;  /* 0x0000000800342947 */ /* 0x000fea0003800000 */
[----:B------:R-:W0:Y:S01]  /*22a50*/  LDL.LU R2, [R1+0x88] ;  /* 0x0000880001027983 */ /* 0x000e220000300800 */
[----:B------:R-:W2:Y:S01]  /*22a60*/  LDC R11, c[0x0][0xbe8] ;  /* 0x0002fa00ff0b7b82 */ /* 0x000ea20000000800 */
[----:B------:R-:W-:Y:S01]  /*22a70*/  ULDC.64 UR4, c[0x0][0xaa0] ;  /* 0x0002a80000047ab9 */ /* 0x000fe20000000a00 */
[----:B------:R-:W-:Y:S01]  /*22a80*/  ULDC.64 UR6, c[0x0][0xaf0] ;  /* 0x0002bc0000067ab9 */ /* 0x000fe20000000a00 */
[----:B------:R-:W3:Y:S01]  /*22a90*/  LDL R4, [R1+0x70] ;  /* 0x0000700001047983 */ /* 0x000ee20000100800 */
[----:B------:R-:W-:Y:S01]  /*22aa0*/  BSSY B1, `(.L_x_673) ;  /* 0x0000042000017945 */ /* 0x000fe20003800000 */
[----:B--2---:R-:W-:-:S13]  /*22ab0*/  ISETP.NE.AND P0, PT, R11, 0x1, PT ;  /* 0x000000010b00780c */ /* 0x004fda0003f05270 */
[----:B------:R-:W2:Y:S08]  /*22ac0*/  @P0 LDC R6, c[0x0][0xbec] ;  /* 0x0002fb00ff060b82 */ /* 0x000eb00000000800 */
[----:B------:R-:W4:Y:S01]  /*22ad0*/  @P0 LDC R7, c[0x0][0xbf0] ;  /* 0x0002fc00ff070b82 */ /* 0x000f220000000800 */
[----:B0-----:R-:W-:Y:S02]  /*22ae0*/  IMAD.MOV.U32 R8, RZ, RZ, R2 ;  /* 0x000000ffff087224 */ /* 0x001fe400078e0002 */
[----:B------:R-:W-:Y:S01]  /*22af0*/  IMAD R2, R24, UR4, RZ ;  /* 0x0000000418027c24 */ /* 0x000fe2000f8e02ff */
[----:B---3--:R-:W-:Y:S01]  /*22b00*/  LEA R4, R4, R224, 0x5 ;  /* 0x000000e004047211 */ /* 0x008fe200078e28ff */
[----:B------:R-:W-:-:S02]  /*22b10*/  IMAD R12, R8, 0x80, R224 ;  /* 0x00000080080c7824 */ /* 0x000fc400078e02e0 */
[C---:B------:R-:W-:Y:S02]  /*22b20*/  IMAD R5, R15.reuse, UR5, R2 ;  /* 0x000000050f057c24 */ /* 0x040fe4000f8e0202 */
[----:B------:R-:W-:Y:S01]  /*22b30*/  IMAD.WIDE.U32 R2, R15, UR4, RZ ;  /* 0x000000040f027c25 */ /* 0x000fe2000f8e00ff */
[----:B------:R-:W-:-:S03]  /*22b40*/  ULDC.64 UR4, c[0x0][0xae8] ;  /* 0x0002ba0000047ab9 */ /* 0x000fc60000000a00 */
[----:B------:R-:W-:Y:S02]  /*22b50*/  IMAD R9, R8, 0x80, R4 ;  /* 0x0000008008097824 */ /* 0x000fe400078e0204 */
[----:B------:R-:W-:Y:S02]  /*22b60*/  IMAD.IADD R3, R3, 0x1, R5 ;  /* 0x0000000103037824 */ /* 0x000fe400078e0205 */
[----:B--2---:R-:W-:Y:S01]  /*22b70*/  @P0 IMAD.HI.U32 R4, R9, R6, RZ ;  /* 0x0000000609040227 */ /* 0x004fe200078e00ff */
[----:B------:R-:W-:-:S03]  /*22b80*/  MOV R5, R9 ;  /* 0x0000000900057202 */ /* 0x000fc60000000f00 */
[----:B------:R-:W-:Y:S01]  /*22b90*/  IMAD.WIDE.U32 R2, R223, UR4, R2 ;  /* 0x00000004df027c25 */ /* 0x000fe2000f8e0002 */
[----:B----4-:R-:W-:-:S03]  /*22ba0*/  @P0 SHF.R.U32.HI R5, RZ, R7, R4 ;  /* 0x00000007ff050219 */ /* 0x010fc60000011604 */
[----:B------:R-:W-:Y:S01]  /*22bb0*/  IMAD R6, R26, UR6, RZ ;  /* 0x000000061a067c24 */ /* 0x000fe2000f8e02ff */
[----:B------:R-:W-:Y:S01]  /*22bc0*/  SHF.R.S32.HI R4, RZ, 0x1f, R5 ;  /* 0x0000001fff047819 */ /* 0x000fe20000011405 */
[----:B------:R-:W-:Y:S01]  /*22bd0*/  IMAD R3, R223, UR5, R3 ;  /* 0x00000005df037c24 */ /* 0x000fe2000f8e0203 */
[----:B------:R-:W-:Y:S01]  /*22be0*/  ULDC.64 UR4, c[0x0][0xae0] ;  /* 0x0002b80000047ab9 */ /* 0x000fe20000000a00 */
[C---:B------:R-:W-:Y:S02]  /*22bf0*/  IMAD R7, R29.reuse, UR7, R6 ;  /* 0x000000071d077c24 */ /* 0x040fe4000f8e0206 */
[----:B------:R-:W-:-:S04]  /*22c00*/  IMAD.WIDE.U32 R2, R29, UR6, R2 ;  /* 0x000000061d027c25 */ /* 0x000fc8000f8e0002 */
[----:B------:R-:W-:Y:S02]  /*22c10*/  IMAD.MOV R6, RZ, RZ, -R5 ;  /* 0x000000ffff067224 */ /* 0x000fe400078e0a05 */
[----:B------:R-:W-:Y:S02]  /*22c20*/  IMAD.IADD R3, R3, 0x1, R7 ;  /* 0x0000000103037824 */ /* 0x000fe400078e0207 */
[----:B------:R-:W-:Y:S02]  /*22c30*/  IMAD R4, R4, UR4, RZ ;  /* 0x0000000404047c24 */ /* 0x000fe4000f8e02ff */
[----:B------:R-:W-:Y:S02]  /*22c40*/  IMAD R7, R11, R6, R9 ;  /* 0x000000060b077224 */ /* 0x000fe400078e0209 */
[C---:B------:R-:W-:Y:S02]  /*22c50*/  IMAD R9, R5.reuse, UR5, R4 ;  /* 0x0000000505097c24 */ /* 0x040fe4000f8e0204 */
[----:B------:R-:W-:Y:S01]  /*22c60*/  IMAD.WIDE.U32 R2, R5, UR4, R2 ;  /* 0x0000000405027c25 */ /* 0x000fe2000f8e0002 */
[----:B------:R-:W-:Y:S01]  /*22c70*/  SHF.R.S32.HI R4, RZ, 0x1f, R7 ;  /* 0x0000001fff047819 */ /* 0x000fe20000011407 */
[----:B------:R-:W-:-:S02]  /*22c80*/  ULDC.64 UR4, c[0x0][0xad8] ;  /* 0x0002b60000047ab9 */ /* 0x000fc40000000a00 */
[----:B------:R-:W-:Y:S01]  /*22c90*/  IMAD R15, R0, R11, RZ ;  /* 0x0000000b000f7224 */ /* 0x000fe200078e02ff */
[----:B------:R-:W-:Y:S01]  /*22ca0*/  IADD3 R3, R3, R9, RZ ;  /* 0x0000000903037210 */ /* 0x000fe20007ffe0ff */
[----:B------:R-:W-:Y:S02]  /*22cb0*/  IMAD R4, R4, UR4, RZ ;  /* 0x0000000404047c24 */ /* 0x000fe4000f8e02ff */
[C---:B------:R-:W-:Y:S01]  /*22cc0*/  VIADD R0, R12.reuse, 0x20 ;  /* 0x000000200c007836 */ /* 0x040fe20000000000 */
[-C--:B------:R-:W-:Y:S01]  /*22cd0*/  ISETP.GE.AND P2, PT, R12, R15.reuse, PT ;  /* 0x0000000f0c00720c */ /* 0x080fe20003f46270 */
[C---:B------:R-:W-:Y:S02]  /*22ce0*/  IMAD R5, R7.reuse, UR5, R4 ;  /* 0x0000000507057c24 */ /* 0x040fe4000f8e0204 */
[----:B------:R-:W-:Y:S01]  /*22cf0*/  IMAD.WIDE.U32 R2, R7, UR4, R2 ;  /* 0x0000000407027c25 */ /* 0x000fe2000f8e0002 */
[----:B------:R-:W-:Y:S01]  /*22d00*/  ULDC.64 UR4, c[0x0][0xa80] ;  /* 0x0002a00000047ab9 */ /* 0x000fe20000000a00 */
[----:B------:R-:W-:-:S02]  /*22d10*/  ISETP.GE.AND P1, PT, R0, R15, PT ;  /* 0x0000000f0000720c */ /* 0x000fc40003f26270 */
[----:B------:R-:W-:Y:S01]  /*22d20*/  IMAD.IADD R3, R3, 0x1, R5 ;  /* 0x0000000103037824 */ /* 0x000fe200078e0205 */
[----:B------:R-:W-:Y:S02]  /*22d30*/  LEA R10, P3, R2, UR4, 0x1 ;  /* 0x00000004020a7c11 */ /* 0x000fe4000f8608ff */
[----:B------:R-:W-:Y:S02]  /*22d40*/  IADD3 R0, R12, 0x40, RZ ;  /* 0x000000400c007810 */ /* 0x000fe40007ffe0ff */
[----:B------:R-:W-:Y:S01]  /*22d50*/  LEA.HI.X R11, R2, UR5, R3, 0x1, P3 ;  /* 0x00000005020b7c11 */ /* 0x000fe200098f0c03 */
[----:B------:R0:W2:Y:S01]  /*22d60*/  SHFL.IDX PT, R13, R10, RZ, 0x181f ;  /* 0x00181fff0a0d7589 */ /* 0x0000a200000e0000 */
[----:B------:R-:W-:-:S03]  /*22d70*/  ISETP.GE.AND P0, PT, R0, R15, PT ;  /* 0x0000000f0000720c */ /* 0x000fc60003f06270 */
[----:B------:R0:W3:Y:S01]  /*22d80*/  SHFL.IDX PT, R9, R11, RZ, 0x181f ;  /* 0x00181fff0b097589 */ /* 0x0000e200000e0000 */
[----:B------:R-:W-:Y:S09]  /*22d90*/  @P2 BRA `(.L_x_674) ;  /* 0x0000000000482947 */ /* 0x000ff20003800000 */
[----:B------:R-:W-:Y:S01]  /*22da0*/  ULDC UR4, c[0x0][0xac8] ;  /* 0x0002b20000047ab9 */ /* 0x000fe20000000800 */
[----:B------:R-:W-:Y:S01]  /*22db0*/  ULDC.64 UR6, c[0x0][0x208] ;  /* 0x0000820000067ab9 */ /* 0x000fe20000000a00 */
[----:B------:R-:W-:Y:S02]  /*22dc0*/  ISETP.GE.AND P5, PT, R16, UR4, PT ;  /* 0x0000000410007c0c */ /* 0x000fe4000bfa6270 */
[----:B------:R-:W-:Y:S02]  /*22dd0*/  ISETP.GE.AND P4, PT, R214, UR4, PT ;  /* 0x00000004d6007c0c */ /* 0x000fe4000bf86270 */
[----:B------:R-:W-:Y:S02]  /*22de0*/  ISETP.GE.AND P3, PT, R19, UR4, PT ;  /* 0x0000000413007c0c */ /* 0x000fe4000bf66270 */
[----:B------:R-:W-:-:S07]  /*22df0*/  ISETP.GE.AND P2, PT, R22, UR4, PT ;  /* 0x0000000416007c0c */ /* 0x000fce000bf46270 */
[----:B--2---:R-:W-:-:S04]  /*22e00*/  @!P5 LEA R2, P6, R16, R13, 0x1 ;  /* 0x0000000d1002d211 */ /* 0x004fc800078c08ff */
[----:B---3--:R-:W-:Y:S02]  /*22e10*/  @!P5 LEA.HI.X R3, R16, R9, R17, 0x1, P6 ;  /* 0x000000091003d211 */ /* 0x008fe400030f0c11 */
        /* <DEDUP_REMOVED lines=10> */
.L_x_674:
[----:B------:R-:W-:Y:S05]  /*22ec0*/  BSYNC B1 ;  /* 0x0000000000017941 */ /* 0x000fea0003800000 */
.L_x_673:
[----:B---34-:R3:W4:Y:S01]  /*22ed0*/  SHFL.IDX PT, R9, R11, 0x1, 0x181f ;  /* 0x00381f000b097f89 */ /* 0x01872200000e0000 */
        /* <DEDUP_REMOVED lines=21> */
.L_x_676:
[----:B------:R-:W-:Y:S05]  /*23030*/  BSYNC B1 ;  /* 0x0000000000017941 */ /* 0x000fea0003800000 */
.L_x_675:
[----:B0---4-:R0:W4:Y:S01]  /*23040*/  SHFL.IDX PT, R9, R11, 0x2, 0x181f ;  /* 0x00581f000b097f89 */ /* 0x01112200000e0000 */
        /* <DEDUP_REMOVED lines=12> */
[----:B----4-:R-:W-:Y:S02]  /*23110*/  @!P3 LEA.HI.X R3, R16, R9, R17, 0x1, P6 ;  /* 0x000000091003b211 */ /* 0x010fe400030f0c11 */
        /* <DEDUP_REMOVED lines=8> */
.L_x_678:
[----:B------:R-:W-:Y:S05]  /*231a0*/  BSYNC B1 ;  /* 0x0000000000017941 */ /* 0x000fea0003800000 */
.L_x_677:
[----:B------:R-:W-:Y:S01]  /*231b0*/  VIADD R0, R12, 0x60 ;  /* 0x000000600c007836 */ /* 0x000fe20000000000 */
[----:B0--3--:R-:W0:Y:S04]  /*231c0*/  SHFL.IDX PT, R11, R11, 0x3, 0x181f ;  /* 0x00781f000b0b7f89 */ /* 0x009e2800000e0000 */
[----:B------:R-:W-:Y:S01]  /*231d0*/  ISETP.GE.AND P0, PT, R0, R15, PT ;  /* 0x0000000f0000720c */ /* 0x000fe20003f06270 */
[----:B----4-:R3:W4:-:S12]  /*231e0*/  SHFL.IDX PT, R9, R10, 0x3, 0x181f ;  /* 0x00781f000a097f89 */ /* 0x01071800000e0000 */
[----:B---3--:R-:W-:Y:S05]  /*231f0*/  @P0 BRA `(.L_x_667) ;  /* 0x0000000000480947 */ /* 0x008fea0003800000 */
[----:B------:R-:W-:Y:S01]  /*23200*/  ULDC UR4, c[0x0][0xac8] ;  /* 0x0002b20000047ab9 */ /* 0x000fe20000000800 */
[----:B------:R-:W-:Y:S01]  /*23210*/  ULDC.64 UR6, c[0x0][0x208] ;  /* 0x0000820000067ab9 */ /* 0x000fe20000000a00 */
[----:B------:R-:W-:Y:S02]  /*23220*/  ISETP.GE.AND P3, PT, R16, UR4, PT ;  /* 0x0000000410007c0c */ /* 0x000fe4000bf66270 */
[----:B------:R-:W-:Y:S02]  /*23230*/  ISETP.GE.AND P2, PT, R214, UR4, PT ;  /* 0x00000004d6007c0c */ /* 0x000fe4000bf46270 */
[----:B------:R-:W-:Y:S02]  /*23240*/  ISETP.GE.AND P1, PT, R19, UR4, PT ;  /* 0x0000000413007c0c */ /* 0x000fe4000bf26270 */
[----:B------:R-:W-:-:S07]  /*23250*/  ISETP.GE.AND P0, PT, R22, UR4, PT ;  /* 0x0000000416007c0c */ /* 0x000fce000bf06270 */
[-C--:B----4-:R-:W-:Y:S02]  /*23260*/  @!P3 LEA R2, P6, R16, R9.reuse, 0x1 ;  /* 0x000000091002b211 */ /* 0x090fe400078c08ff */
[-C--:B------:R-:W-:Y:S02]  /*23270*/  @!P2 LEA R4, P5, R212, R9.reuse, 0x1 ;  /* 0x00000009d404a211 */ /* 0x080fe400078a08ff */
[C---:B------:R-:W-:Y:S02]  /*23280*/  @!P1 LEA R6, P4, R19.reuse, R9, 0x1 ;  /* 0x0000000913069211 */ /* 0x040fe400078808ff */
        /* <DEDUP_REMOVED lines=9> */
.L_x_667:
[----:B------:R-:W-:Y:S05]  /*23320*/  BSYNC B0 ;  /* 0x0000000000007941 */ /* 0x000fea0003800000 */
.L_x_657:
[----:B------:R-:W-:Y:S02]  /*23330*/  ULDC UR4, c[0x0][0xc3c] ;  /* 0x00030f0000047ab9 */ /* 0x000fe40000000800 */
[----:B-1----:R-:W-:-:S13]  /*23340*/  ISETP.GE.AND P0, PT, R131, UR4, PT ;  /* 0x0000000483007c0c */ /* 0x002fda000bf06270 */
[----:B------:R-:W-:Y:S05]  /*23350*/  @!P0 BRA `(.L_x_679) ;  /* 0xfffffde800088947 */ /* 0x000fea000383ffff */
[----:B------:R-:W-:Y:S05]  /*23360*/  BRA `(.L_x_434) ;  /* 0x0000007800807947 */ /* 0x000fea0003800000 */
.L_x_432:
[----:B------:R-:W-:-:S08]  /*23370*/  NOP ;  /* 0x0000000000007918 */ /* 0x000fd00000000000 */
[----:B------:R-:W0:-:S00]  /*23380*/  USETMAXREG.DEALLOC.CTAPOOL 0x28 ;  /* 0x00000028000079c8 */ /* 0x000e0000080e0500 */
[----:B0-----:R-:W-:Y:S02]  /*23390*/  LOP3.LUT R2, R2, 0x3, RZ, 0xc0, !PT ;  /* 0x0000000302027812 */ /* 0x001fe400078ec0ff */
[----:B------:R-:W-:Y:S02]  /*233a0*/  LOP3.LUT R18, R18, 0xffffffbf, RZ, 0xc0, !PT ;  /* 0xffffffbf12127812 */ /* 0x000fe400078ec0ff */
[----:B------:R-:W-:Y:S02]  /*233b0*/  MOV R6, RZ ;  /* 0x000000ff00067202 */ /* 0x000fe40000000f00 */
        /* <DEDUP_REMOVED lines=11> */
.L_x_680:
[----:B------:R-:W-:Y:S01]  /*23470*/  LOP3.LUT R7, R0, 0x1f, RZ, 0xc0, !PT ;  /* 0x0000001f00077812 */ /* 0x000fe200078ec0ff */
[----:B------:R-:W-:Y:S01]  /*23480*/  ULDC UR4, c[0x0][0xc3c] ;  /* 0x00030f0000047ab9 */ /* 0x000fe20000000800 */
[----:B------:R-:W-:Y:S01]  /*23490*/  IMAD.MOV.U32 R9, RZ, RZ, RZ ;  /* 0x000000ffff097224 */ /* 0x000fe200078e00ff */
[----:B------:R-:W-:Y:S01]  /*234a0*/  ULDC.64 UR6, c[0x0][0x208] ;  /* 0x0000820000067ab9 */ /* 0x000fe20000000a00 */
[----:B------:R-:W-:Y:S01]  /*234b0*/  ISETP.NE.AND P0, PT, R7, 0x1f, PT ;  /* 0x0000001f0700780c */ /* 0x000fe20003f05270 */
[----:B------:R-:W-:-:S03]  /*234c0*/  ULDC UR5, c[0x0][0xc38] ;  /* 0x00030e0000057ab9 */ /* 0x000fc60000000800 */
[----:B------:R-:W-:-:S13]  /*234d0*/  ISETP.GE.OR P1, PT, R7, UR4, !P0 ;  /* 0x0000000407007c0c */ /* 0x000fda000c726670 */
[----:B------:R-:W0:Y:S08]  /*234e0*/  @!P1 LDC.64 R4, c[0x0][0xc80] ;  /* 0x00032000ff049b82 */ /* 0x000e300000000a00 */
[----:B------:R-:W1:Y:S01]  /*234f0*/  @!P1 LDC.64 R2, c[0x0][0xc78] ;  /* 0x00031e00ff029b82 */ /* 0x000e620000000a00 */
[----:B0-----:R-:W-:-:S05]  /*23500*/  @!P1 IMAD.WIDE.U32 R4, R7, 0x4, R4 ;  /* 0x0000000407049825 */ /* 0x001fca00078e0004 */
[----:B------:R-:W2:Y:S01]  /*23510*/  @!P1 LDG.E R6, desc[UR6][R4.64] ;  /* 0x0000000604069981 */ /* 0x000ea2000c1e1900 */
[----:B-1----:R-:W-:-:S05]  /*23520*/  @!P1 IMAD.WIDE.U32 R2, R7, 0x4, R2 ;  /* 0x0000000407029825 */ /* 0x002fca00078e0002 */
[----:B------:R-:W2:Y:S01]  /*23530*/  @!P1 LDG.E R9, desc[UR6][R2.64] ;  /* 0x0000000602099981 */ /* 0x000ea2000c1e1900 */
[C---:B------:R-:W-:Y:S02]  /*23540*/  ISETP.NE.AND P1, PT, R7.reuse, RZ, PT ;  /* 0x000000ff0700720c */ /* 0x040fe40003f25270 */
[C---:B------:R-:W-:Y:S02]  /*23550*/  ISETP.GE.U32.AND P2, PT, R7.reuse, 0x2, PT ;  /* 0x000000020700780c */ /* 0x040fe40003f46070 */
[C---:B------:R-:W-:Y:S02]  /*23560*/  ISETP.GE.U32.AND P3, PT, R7.reuse, 0x4, PT ;  /* 0x000000040700780c */ /* 0x040fe40003f66070 */
[C---:B------:R-:W-:Y:S02]  /*23570*/  ISETP.GE.U32.AND P4, PT, R7.reuse, 0x8, PT ;  /* 0x000000080700780c */ /* 0x040fe40003f86070 */
[----:B------:R-:W-:Y:S01]  /*23580*/  ISETP.GE.U32.AND P5, PT, R7, 0x10, PT ;  /* 0x000000100700780c */ /* 0x000fe20003fa6070 */
[----:B------:R-:W0:Y:S01]  /*23590*/  S2UR UR6, SR_CTAID.X ;  /* 0x00000000000679c3 */ /* 0x000e220000002500 */
[----:B------:R-:W-:Y:S01]  /*235a0*/  UMOV UR4, URZ ;  /* 0x0000003f00047c82 */ /* 0x000fe20008000000 */
[----:B--2---:R-:W-:-:S05]  /*235b0*/  IMAD R8, R6, R9, RZ ;  /* 0x0000000906087224 */ /* 0x004fca00078e02ff */
        /* <DEDUP_REMOVED lines=23> */
.L_x_684:
[----:B------:R-:W0:Y:S01]  /*23730*/  LDC R2, c[0x0][0xc3c] ;  /* 0x00030f00ff027b82 */ /* 0x000e220000000800 */
[----:B------:R-:W-:Y:S01]  /*23740*/  UIADD3 UR4, UR4, 0x1f, URZ ;  /* 0x0000001f04047890 */ /* 0x000fe2000fffe03f */
[----:B------:R-:W-:Y:S02]  /*23750*/  ULDC UR7, c[0x0][0xc3c] ;  /* 0x00030f0000077ab9 */ /* 0x000fe40000000800 */
[----:B------:R-:W-:-:S03]  /*23760*/  MOV R27, UR7 ;  /* 0x00000007001b7c02 */ /* 0x000fc60008000f00 */
[----:B0-----:R-:W-:-:S13]  /*23770*/  ISETP.LE.AND P6, PT, R2, UR4, PT ;  /* 0x0000000402007c0c */ /* 0x001fda000bfc3270 */
[----:B------:R-:W-:Y:S05]  /*23780*/  @P6 BRA `(.L_x_683) ;  /* 0x0000000400b06947 */ /* 0x000fea0003800000 */
[----:B------:R-:W-:Y:S01]  /*23790*/  VIADD R9, R7, UR4 ;  /* 0x0000000407097c36 */ /* 0x000fe20008000000 */
[----:B------:R-:W-:Y:S01]  /*237a0*/  ULDC.64 UR8, c[0x0][0x208] ;  /* 0x0000820000087ab9 */ /* 0x000fe20000000a00 */
[----:B------:R-:W-:-:S03]  /*237b0*/  IMAD.MOV.U32 R6, RZ, RZ, RZ ;  /* 0x000000ffff067224 */ /* 0x000fc600078e00ff */
[----:B------:R-:W-:-:S13]  /*237c0*/  ISETP.GE.OR P6, PT, R9, R2, !P0 ;  /* 0x000000020900720c */ /* 0x000fda00047c6670 */
[----:B------:R-:W0:Y:S08]  /*237d0*/  @!P6 LDC.64 R4, c[0x0][0xc80] ;  /* 0x00032000ff04eb82 */ /* 0x000e300000000a00 */
[----:B------:R-:W1:Y:S01]  /*237e0*/  @!P6 LDC.64 R2, c[0x0][0xc78] ;  /* 0x00031e00ff02eb82 */ /* 0x000e620000000a00 */
[----:B0-----:R-:W-:-:S05]  /*237f0*/  @!P6 IMAD.WIDE R4, R9, 0x4, R4 ;  /* 0x000000040904e825 */ /* 0x001fca00078e0204 */
[----:B------:R-:W2:Y:S01]  /*23800*/  @!P6 LDG.E R6, desc[UR8][R4.64] ;  /* 0x000000080406e981 */ /* 0x000ea2000c1e1900 */
[----:B-1----:R-:W-:Y:S01]  /*23810*/  @!P6 IMAD.WIDE R2, R9, 0x4, R2 ;  /* 0x000000040902e825 */ /* 0x002fe200078e0202 */
[----:B------:R-:W-:-:S06]  /*23820*/  MOV R9, RZ ;  /* 0x000000ff00097202 */ /* 0x000fcc0000000f00 */
        /* <DEDUP_REMOVED lines=9> */
[----:B0-----:R-:W-:-:S04]  /*238c0*/  SEL R12, R12, RZ, P3 ;  /* 0x000000ff0c0c7207 */ /* 0x001fc80001800000 */
[----:B------:R-:W-:-:S05]  /*238d0*/  IADD3 R12, R11, R12, RZ ;  /* 0x0000000c0b0c7210 */ /* 0x000fca0007ffe0ff */
[----:B------:R-:W0:Y:S02]  /*238e0*/  SHFL.UP PT, R2, R12, 0x8, RZ ;  /* 0x050000000c027989 */ /* 0x000e2400000e00ff */
[----:B0-----:R-:W-:-:S05]  /*238f0*/  SEL R3, R2, RZ, P4 ;  /* 0x000000ff02037207 */ /* 0x001fca0002000000 */
[----:B------:R-:W-:-:S05]  /*23900*/  IMAD.IADD R3, R12, 0x1, R3 ;  /* 0x000000010c037824 */ /* 0x000fca00078e0203 */
[----:B------:R-:W0:Y:S02]  /*23910*/  SHFL.UP PT, R2, R3, 0x10, RZ ;  /* 0x0600000003027989 */ /* 0x000e2400000e00ff */
[----:B0-----:R-:W-:-:S05]  /*23920*/  SEL R2, R2, RZ, P5 ;  /* 0x000000ff02027207 */ /* 0x001fca0002800000 */
[----:B------:R-:W-:-:S05]  /*23930*/  IMAD.IADD R5, R3, 0x1, R2 ;  /* 0x0000000103057824 */ /* 0x000fca00078e0202 */
[----:B------:R-:W0:Y:S02]  /*23940*/  SHFL.IDX PT, R2, R5, 0x1f, 0x1f ;  /* 0x03e01f0005027f89 */ /* 0x000e2400000e0000 */
[----:B0-----:R-:W-:-:S05]  /*23950*/  IMAD R3, R2, UR5, RZ ;  /* 0x0000000502037c24 */ /* 0x001fca000f8e02ff */
[----:B------:R-:W-:-:S04]  /*23960*/  IADD3 R8, R3, R8, RZ ;  /* 0x0000000803087210 */ /* 0x000fc80007ffe0ff */
[----:B------:R-:W-:-:S13]  /*23970*/  ISETP.GT.AND P6, PT, R8, UR6, PT ;  /* 0x0000000608007c0c */ /* 0x000fda000bfc4270 */
[----:B------:R-:W-:Y:S05]  /*23980*/  @!P6 BRA `(.L_x_684) ;  /* 0xfffffffc0068e947 */ /* 0x000fea000383ffff */
.L_x_682:
[----:B------:R-:W-:Y:S02]  /*23990*/  IMAD.IADD R11, R8, 0x1, -R3 ;  /* 0x00000001080b7824 */ /* 0x000fe400078e0a03 */
[----:B------:R-:W-:Y:S02]  /*239a0*/  IMAD.MOV.U32 R24, RZ, RZ, RZ ;  /* 0x000000ffff187224 */ /* 0x000fe400078e00ff */
        /* <DEDUP_REMOVED lines=12> */
[----:B0-----:R-:W-:Y:S01]  /*23a70*/  IADD3 R12, RZ, -R3, RZ ;  /* 0x80000003ff0c7210 */ /* 0x001fe20007ffe0ff */
[----:B-12---:R-:W-:Y:S06]  /*23a80*/  @!P0 BRA `(.L_x_685) ;  /* 0x0000000000088947 */ /* 0x006fec0003800000 */
[----:B------:R-:W-:-:S06]  /*23a90*/  VIADD R24, R27, 0xffffffff ;  /* 0xffffffff1b187836 */ /* 0x000fcc0000000000 */
[----:B------:R0:W1:Y:S02]  /*23aa0*/  SHFL.IDX PT, R24, R5, R24, 0x1f ;  /* 0x00001f1805187589 */ /* 0x00006400000e0000 */
.L_x_685:
[----:B-1----:R-:W-:Y:S01]  /*23ab0*/  IMAD R24, R24, UR5, R11 ;  /* 0x0000000518187c24 */ /* 0x002fe2000f8e020b */
[----:B------:R-:W-:Y:S01]  /*23ac0*/  MOV R11, R12 ;  /* 0x0000000c000b7202 */ /* 0x000fe20000000f00 */
[----:B------:R-:W-:Y:S01]  /*23ad0*/  IMAD.MOV.U32 R2, RZ, RZ, RZ ;  /* 0x000000ffff027224 */ /* 0x000fe200078e00ff */
[----:B------:R-:W-:Y:S01]  /*23ae0*/  IABS R12, R6 ;  /* 0x00000006000c7213 */ /* 0x000fe20000000000 */
[----:B------:R-:W-:Y:S01]  /*23af0*/  VIADD R27, R27, UR4 ;  /* 0x000000041b1b7c36 */ /* 0x000fe20008000000 */
[----:B------:R-:W-:Y:S01]  /*23b00*/  IADD3 R25, -R24, UR6, RZ ;  /* 0x0000000618197c10 */ /* 0x000fe2000fffe1ff */
[----:B------:R-:W-:Y:S01]  /*23b10*/  IMAD R11, R11, R4, RZ ;  /* 0x000000040b0b7224 */ /* 0x000fe200078e02ff */
[----:B0-----:R-:W-:Y:S01]  /*23b20*/  IABS R5, R9 ;  /* 0x0000000900057213 */ /* 0x001fe20000000000 */
[----:B------:R-:W-:Y:S01]  /*23b30*/  IMAD.MOV R12, RZ, RZ, -R12 ;  /* 0x000000ffff0c7224 */ /* 0x000fe200078e0a0c */
[----:B------:R-:W-:Y:S01]  /*23b40*/  IABS R10, R25 ;  /* 0x00000019000a7213 */ /* 0x000fe20000000000 */
[----:B------:R-:W-:Y:S01]  /*23b50*/  IMAD.HI.U32 R2, R3, R11, R2 ;  /* 0x0000000b03027227 */ /* 0x000fe200078e0002 */
[----:B------:R-:W0:Y:S02]  /*23b60*/  I2F.RP R8, R5 ;  /* 0x0000000500087306 */ /* 0x000e240000209400 */
[----:B------:R-:W-:Y:S01]  /*23b70*/  MOV R3, R10 ;  /* 0x0000000a00037202 */ /* 0x000fe20000000f00 */
[----:B------:R-:W-:-:S04]  /*23b80*/  IMAD.MOV.U32 R10, RZ, RZ, R12 ;  /* 0x000000ffff0a7224 */ /* 0x000fc800078e000c */
[----:B------:R-:W-:-:S04]  /*23b90*/  IMAD.HI.U32 R2, R2, R3, RZ ;  /* 0x0000000302027227 */ /* 0x000fc800078e00ff */
[----:B------:R-:W-:Y:S01]  /*23ba0*/  IMAD R3, R2, R10, R3 ;  /* 0x0000000a02037224 */ /* 0x000fe200078e0203 */
[----:B0-----:R-:W0:Y:S04]  /*23bb0*/  MUFU.RCP R8, R8 ;  /* 0x0000000800087308 */ /* 0x001e280000001000 */
[----:B------:R-:W-:-:S13]  /*23bc0*/  ISETP.GT.U32.AND P1, PT, R4, R3, PT ;  /* 0x000000030400720c */ /* 0x000fda0003f24070 */
[----:B------:R-:W-:Y:S02]  /*23bd0*/  @!P1 IMAD.IADD R3, R3, 0x1, -R4 ;  /* 0x0000000103039824 */ /* 0x000fe400078e0a04 */
[----:B------:R-:W-:Y:S01]  /*23be0*/  @!P1 VIADD R2, R2, 0x1 ;  /* 0x0000000102029836 */ /* 0x000fe20000000000 */
[----:B0-----:R-:W-:Y:S02]  /*23bf0*/  IADD3 R10, R8, 0xffffffe, RZ ;  /* 0x0ffffffe080a7810 */ /* 0x001fe40007ffe0ff */
[----:B------:R-:W-:Y:S02]  /*23c00*/  ISETP.GE.U32.AND P0, PT, R3, R4, PT ;  /* 0x000000040300720c */ /* 0x000fe40003f06070 */
[----:B------:R-:W-:Y:S01]  /*23c10*/  LOP3.LUT R4, R25, R6, RZ, 0x3c, !PT ;  /* 0x0000000619047212 */ /* 0x000fe200078e3cff */
[----:B------:R0:W1:Y:S01]  /*23c20*/  F2I.FTZ.U32.TRUNC.NTZ R3, R10 ;  /* 0x0000000a00037305 */ /* 0x000062000021f000 */
[----:B------:R-:W-:Y:S02]  /*23c30*/  ISETP.NE.AND P1, PT, R6, RZ, PT ;  /* 0x000000ff0600720c */ /* 0x000fe40003f25270 */
[----:B------:R-:W-:-:S02]  /*23c40*/  ISETP.GE.AND P2, PT, R4, RZ, PT ;  /* 0x000000ff0400720c */ /* 0x000fc40003f46270 */
[----:B0-----:R-:W-:-:S05]  /*23c50*/  IABS R10, R9 ;  /* 0x00000009000a7213 */ /* 0x001fca0000000000 */
[----:B------:R-:W-:Y:S01]  /*23c60*/  @P0 VIADD R2, R2, 0x1 ;  /* 0x0000000102020836 */ /* 0x000fe20000000000 */
[----:B------:R-:W-:-:S04]  /*23c70*/  IADD3 R10, RZ, -R10, RZ ;  /* 0x8000000aff0a7210 */ /* 0x000fc80007ffe0ff */
[----:B------:R-:W-:Y:S01]  /*23c80*/  MOV R8, R2 ;  /* 0x0000000200087202 */ /* 0x000fe20000000f00 */
[----:B-1----:R-:W-:-:S04]  /*23c90*/  IMAD.MOV R2, RZ, RZ, -R3 ;  /* 0x000000ffff027224 */ /* 0x002fc800078e0a03 */
[----:B------:R-:W-:Y:S01]  /*23ca0*/  @!P2 IMAD.MOV R8, RZ, RZ, -R8 ;  /* 0x000000ffff08a224 */ /* 0x000fe200078e0a08 */
[----:B------:R-:W-:Y:S01]  /*23cb0*/  @!P1 LOP3.LUT R8, RZ, R6, RZ, 0x33, !PT ;  /* 0x00000006ff089212 */ /* 0x000fe200078e33ff */
[----:B------:R-:W-:Y:S02]  /*23cc0*/  IMAD R11, R2, R5, RZ ;  /* 0x00000005020b7224 */ /* 0x000fe400078e02ff */
[----:B------:R-:W-:Y:S01]  /*23cd0*/  IMAD.MOV.U32 R2, RZ, RZ, RZ ;  /* 0x000000ffff027224 */ /* 0x000fe200078e00ff */
[-C--:B------:R-:W-:Y:S01]  /*23ce0*/  IABS R4, R8.reuse ;  /* 0x0000000800047213 */ /* 0x080fe20000000000 */
[----:B------:R-:W-:Y:S02]  /*23cf0*/  IMAD R6, R6, R8, RZ ;  /* 0x0000000806067224 */ /* 0x000fe400078e02ff */
[----:B------:R-:W-:-:S04]  /*23d00*/  IMAD.HI.U32 R2, R3, R11, R2 ;  /* 0x0000000b03027227 */ /* 0x000fc800078e0002 */
[----:B------:R-:W-:Y:S01]  /*23d10*/  IMAD.MOV.U32 R3, RZ, RZ, R4 ;  /* 0x000000ffff037224 */ /* 0x000fe200078e0004 */
[----:B------:R-:W-:Y:S01]  /*23d20*/  MOV R4, R10 ;  /* 0x0000000a00047202 */ /* 0x000fe20000000f00 */
[----:B------:R-:W-:Y:S02]  /*23d30*/  IMAD.IADD R25, R25, 0x1, -R6 ;  /* 0x0000000119197824 */ /* 0x000fe400078e0a06 */
[----:B------:R-:W-:-:S04]  /*23d40*/  IMAD.HI.U32 R2, R2, R3, RZ ;  /* 0x0000000302027227 */ /* 0x000fc800078e00ff */
[----:B------:R-:W-:Y:S01]  /*23d50*/  IMAD R4, R2, R4, R3 ;  /* 0x0000000402047224 */ /* 0x000fe200078e0203 */
[----:B------:R-:W-:-:S04]  /*23d60*/  LOP3.LUT R3, R8, R9, RZ, 0x3c, !PT ;  /* 0x0000000908037212 */ /* 0x000fc800078e3cff */
[----:B------:R-:W-:Y:S02]  /*23d70*/  ISETP.GT.U32.AND P1, PT, R5, R4, PT ;  /* 0x000000040500720c */ /* 0x000fe40003f24070 */
[----:B------:R-:W-:-:S11]  /*23d80*/  ISETP.GE.AND P2, PT, R3, RZ, PT ;  /* 0x000000ff0300720c */ /* 0x000fd60003f46270 */
[----:B------:R-:W-:Y:S02]  /*23d90*/  @!P1 IMAD.IADD R4, R4, 0x1, -R5 ;  /* 0x0000000104049824 */ /* 0x000fe400078e0a05 */
[----:B------:R-:W-:Y:S01]  /*23da0*/  @!P1 VIADD R2, R2, 0x1 ;  /* 0x0000000102029836 */ /* 0x000fe20000000000 */
[----:B------:R-:W-:Y:S02]  /*23db0*/  ISETP.NE.AND P1, PT, R9, RZ, PT ;  /* 0x000000ff0900720c */ /* 0x000fe40003f25270 */
[----:B------:R-:W-:-:S13]  /*23dc0*/  ISETP.GE.U32.AND P0, PT, R4, R5, PT ;  /* 0x000000050400720c */ /* 0x000fda0003f06070 */
[----:B------:R-:W-:-:S05]  /*23dd0*/  @P0 IADD3 R2, R2, 0x1, RZ ;  /* 0x0000000102020810 */ /* 0x000fca0007ffe0ff */
[----:B------:R-:W-:Y:S01]  /*23de0*/  @!P2 IMAD.MOV R2, RZ, RZ, -R2 ;  /* 0x000000ffff02a224 */ /* 0x000fe200078e0a02 */
[----:B------:R-:W-:-:S05]  /*23df0*/  @!P1 LOP3.LUT R2, RZ, R9, RZ, 0x33, !PT ;  /* 0x00000009ff029212 */ /* 0x000fca00078e33ff */
[----:B------:R-:W-:-:S04]  /*23e00*/  IMAD.MOV R26, RZ, RZ, -R2 ;  /* 0x000000ffff1a7224 */ /* 0x000fc800078e0a02 */
[C---:B------:R-:W-:Y:S01]  /*23e10*/  IMAD R26, R9.reuse, R26, R8 ;  /* 0x0000001a091a7224 */ /* 0x040fe200078e0208 */
[----:B------:R-:W-:-:S04]  /*23e20*/  LEA R9, R9, R2, 0x18 ;  /* 0x0000000209097211 */ /* 0x000fc800078ec0ff */
[----:B------:R-:W-:Y:S01]  /*23e30*/  LEA R26, R26, R9, 0x10 ;  /* 0x000000091a1a7211 */ /* 0x000fe200078e80ff */
[----:B------:R-:W-:Y:S06]  /*23e40*/  BRA `(.L_x_686) ;  /* 0x00000000000c7947 */ /* 0x000fec0003800000 */
.L_x_683:
[----:B------:R-:W-:Y:S01]  /*23e50*/  IMAD.MOV.U32 R25, RZ, RZ, RZ ;  /* 0x000000ffff197224 */ /* 0x000fe200078e00ff */
[----:B------:R-:W-:Y:S01]  /*23e60*/  MOV R26, RZ ;  /* 0x000000ff001a7202 */ /* 0x000fe20000000f00 */
[----:B------:R-:W-:-:S07]  /*23e70*/  IMAD.U32 R24, RZ, RZ, UR6 ;  /* 0x00000006ff187e24 */ /* 0x000fce000f8e00ff */
.L_x_686:
[----:B------:R-:W-:-:S13]  /*23e80*/  ISETP.NE.AND P0, PT, R7, RZ, PT ;  /* 0x000000ff0700720c */ /* 0x000fda0003f05270 */
[----:B------:R-:W0:Y:S01]  /*23e90*/  @!P0 S2R R3, SR_CgaCtaId ;  /* 0x0000000000038919 */ /* 0x000e220000008800 */
[----:B------:R-:W-:-:S04]  /*23ea0*/  @!P0 MOV R2, 0x400 ;  /* 0x0000040000028802 */ /* 0x000fc80000000f00 */
[----:B0-----:R-:W-:-:S05]  /*23eb0*/  @!P0 LEA R2, R3, R2, 0x18 ;  /* 0x0000000203028211 */ /* 0x001fca00078ec0ff */
[----:B------:R1:W-:Y:S01]  /*23ec0*/  @!P0 STS.128 [R2+0x388d0], R24 ;  /* 0x0388d01802008388 */ /* 0x0003e20000000c00 */
[----:B------:R-:W-:Y:S06]  /*23ed0*/  BAR.ARV 0x5, 0x180 ;  /* 0x0146000000007b1d */ /* 0x000fec0000002000 */
.L_x_681:
[----:B------:R2:W-:Y:S01]  /*23ee0*/  STL [R1+0x2c], RZ ;  /* 0x00002cff01007387 */ /* 0x0005e20000100800 */
[----:B------:R-:W-:Y:S01]  /*23ef0*/  ULDC UR4, c[0x0][0xc3c] ;  /* 0x00030f0000047ab9 */ /* 0x000fe20000000800 */
[----:B------:R-:W-:Y:S01]  /*23f00*/  IMAD.MOV.U32 R29, RZ, RZ, 0x1 ;  /* 0x00000001ff1d7424 */ /* 0x000fe200078e00ff */
[----:B0-----:R-:W-:Y:S01]  /*23f10*/  ISETP.GE.AND P0, PT, R27, UR4, PT ;  /* 0x000000041b007c0c */ /* 0x001fe2000bf06270 */
[----:B------:R-:W-:-:S12]  /*23f20*/  IMAD.MOV.U32 R23, RZ, RZ, RZ ;  /* 0x000000ffff177224 */ /* 0x000fd800078e00ff */
[----:B--2---:R-:W-:Y:S05]  /*23f30*/  @P0 BRA `(.L_x_687) ;  /* 0x0000006800b00947 */ /* 0x004fea0003800000 */
[----:B------:R-:W0:Y:S01]  /*23f40*/  S2UR UR5, SR_CgaCtaId ;  /* 0x00000000000579c3 */ /* 0x000e220000008800 */
[----:B------:R2:W-:Y:S01]  /*23f50*/  STL [R1+0x2c], RZ ;  /* 0x00002cff01007387 */ /* 0x0005e20000100800 */
[C---:B------:R-:W-:Y:S01]  /*23f60*/  SHF.L.U32 R34, R0.reuse, 0x3, RZ ;  /* 0x0000000300227819 */ /* 0x040fe200000006ff */
[----:B------:R-:W-:Y:S01]  /*23f70*/  UMOV UR4, 0x400 ;  /* 0x0000040000047882 */ /* 0x000fe20000000000 */
[----:B------:R-:W-:Y:S01]  /*23f80*/  LOP3.LUT R4, R0, 0x7f, RZ, 0xc0, !PT ;  /* 0x0000007f00047812 */ /* 0x000fe200078ec0ff */
[----:B------:R-:W-:Y:S01]  /*23f90*/  BSSY B8, `(.L_x_687) ;  /* 0x00006a6000087945 */ /* 0x000fe20003800000 */
[C---:B------:R-:W-:Y:S01]  /*23fa0*/  LOP3.LUT R3, R34.reuse, 0x1f8, RZ, 0xc0, !PT ;  /* 0x000001f822037812 */ /* 0x040fe200078ec0ff */
[----:B------:R-:W-:Y:S01]  /*23fb0*/  IMAD.MOV.U32 R28, RZ, RZ, RZ ;  /* 0x000000ffff1c7224 */ /* 0x000fe200078e00ff */
[----:B------:R-:W-:Y:S01]  /*23fc0*/  LOP3.LUT R34, R34, 0x38, RZ, 0xc0, !PT ;  /* 0x0000003822227812 */ /* 0x000fe200078ec0ff */
[----:B------:R-:W-:Y:S01]  /*23fd0*/  IMAD.SHL.U32 R33, R4, 0x8, RZ ;  /* 0x0000000804217824 */ /* 0x000fe200078e00ff */
[----:B-1----:R-:W-:Y:S01]  /*23fe0*/  LOP3.LUT R2, R3, 0x38, R0, 0x78, !PT ;  /* 0x0000003803027812 */ /* 0x002fe200078e7800 */
[----:B------:R-:W-:Y:S01]  /*23ff0*/  IMAD.SHL.U32 R0, R0, 0x10, RZ ;  /* 0x0000001000007824 */ /* 0x000fe200078e00ff */
[----:B------:R-:W-:Y:S01]  /*24000*/  MOV R30, 0x1 ;  /* 0x00000001001e7802 */ /* 0x000fe20000000f00 */
[----:B------:R-:W-:Y:S01]  /*24010*/  IMAD.MOV.U32 R23, RZ, RZ, RZ ;  /* 0x000000ffff177224 */ /* 0x000fe200078e00ff */
[----:B------:R-:W-:Y:S01]  /*24020*/  LOP3.LUT R33, R2, 0x200, R33, 0xf8, !PT ;  /* 0x0000020002217812 */ /* 0x000fe200078ef821 */
[----:B------:R-:W-:Y:S01]  /*24030*/  ULDC.64 UR38, c[0x0][0x198] ;  /* 0x0000660000267ab9 */ /* 0x000fe20000000a00 */
[----:B------:R-:W-:Y:S01]  /*24040*/  SHF.R.U32.HI R2, RZ, 0x3, R4 ;  /* 0x00000003ff027819 */ /* 0x000fe20000011604 */
[----:B------:R-:W-:Y:S01]  /*24050*/  ULOP3.LUT UR37, UR60, 0x2, URZ, 0xfc, !UPT ;  /* 0x000000023c257892 */ /* 0x000fe2000f8efc3f */
[----:B------:R-:W-:Y:S01]  /*24060*/  MOV R29, 0x1 ;  /* 0x00000001001d7802 */ /* 0x000fe20000000f00 */
[----:B------:R-:W-:Y:S01]  /*24070*/  ULDC UR36, c[0x0][0xc] ;  /* 0x0000030000247ab9 */ /* 0x000fe20000000800 */
[----:B------:R-:W-:-:S02]  /*24080*/  LOP3.LUT R0, R2, 0x70, R0, 0xf8, !PT ;  /* 0x0000007002007812 */ /* 0x000fc400078ef800 */
[C---:B------:R-:W-:Y:S01]  /*24090*/  LOP3.LUT R2, R34.reuse, 0x40, RZ, 0xfc, !PT ;  /* 0x0000004022027812 */ /* 0x040fe200078efcff */
[----:B0-----:R-:W-:Y:S01]  /*240a0*/  ULEA UR4, UR5, UR4, 0x18 ;  /* 0x0000000405047291 */ /* 0x001fe2000f8ec03f */
[C---:B------:R-:W-:Y:S02]  /*240b0*/  LOP3.LUT R0, R34.reuse, 0x80, RZ, 0xfc, !PT ;  /* 0x0000008022007812 */ /* 0x040fe400078efcff */
[----:B------:R-:W-:-:S03]  /*240c0*/  LOP3.LUT R37, R34, 0xc0, RZ, 0xfc, !PT ;  /* 0x000000c022257812 */ /* 0x000fc600078efcff */
[----:B------:R-:W-:-:S04]  /*240d0*/  IMAD.U32 R16, RZ, RZ, UR4 ;  /* 0x00000004ff107e24 */ /* 0x000fc8000f8e00ff */
[----:B--2---:R-:W-:-:S07]  /*240e0*/  IMAD R36, R33, 0x2, R16 ;  /* 0x0000000221247824 */ /* 0x004fce00078e0210 */
.L_x_798:
[----:B0-----:R-:W0:Y:S01]  /*240f0*/  LDC.64 R2, c[0x0][0xc88] ;  /* 0x00032200ff027b82 */ /* 0x001e220000000a00 */
[----:B------:R-:W-:Y:S01]  /*24100*/  ULDC.64 UR4, c[0x0][0x208] ;  /* 0x0000820000047ab9 */ /* 0x000fe20000000a00 */
[----:B0-----:R-:W-:-:S05]  /*24110*/  IMAD.WIDE R2, R27, 0x4, R2 ;  /* 0x000000041b027825 */ /* 0x001fca00078e0202 */
[----:B--2---:R-:W2:Y:S01]  /*24120*/  LDG.E R31, desc[UR4][R2.64] ;  /* 0x00000004021f7981 */ /* 0x004ea2000c1e1900 */
[----:B------:R-:W-:Y:S05]  /*24130*/  YIELD ;  /* 0x0000000000007946 */ /* 0x000fea0003800000 */
[----:B------:R-:W-:Y:S01]  /*24140*/  ULDC.64 UR4, c[0x0][0xa28] ;  /* 0x00028a0000047ab9 */ /* 0x000fe20000000a00 */
[----:B------:R-:W-:Y:S01]  /*24150*/  ULDC.64 UR8, c[0x0][0xa18] ;  /* 0x0002860000087ab9 */ /* 0x000fe20000000a00 */
[----:B------:R-:W-:Y:S01]  /*24160*/  ISETP.NE.U32.AND P0, PT, RZ, UR4, PT ;  /* 0x00000004ff007c0c */ /* 0x000fe2000bf05070 */
[----:B------:R-:W-:Y:S01]  /*24170*/  ULDC.64 UR10, c[0x0][0x208] ;  /* 0x00008200000a7ab9 */ /* 0x000fe20000000a00 */
[----:B------:R-:W-:Y:S01]  /*24180*/  MOV R11, RZ ;  /* 0x000000ff000b7202 */ /* 0x000fe20000000f00 */
[----:B------:R-:W-:Y:S01]  /*24190*/  ULDC.64 UR6, c[0x0][0xa10] ;  /* 0x0002840000067ab9 */ /* 0x000fe20000000a00 */
[----:B------:R-:W-:-:S02]  /*241a0*/  ISETP.NE.AND.EX P0, PT, RZ, UR5, PT, P0 ;  /* 0x00000005ff007c0c */ /* 0x000fc4000bf05300 */
[----:B--2---:R-:W-:-:S11]  /*241b0*/  SHF.R.S32.HI R0, RZ, 0x1f, R31 ;  /* 0x0000001fff007819 */ /* 0x004fd6000001141f */
[C---:B------:R-:W-:Y:S01]  /*241c0*/  @P0 LEA R2, P1, R31.reuse, UR4, 0x2 ;  /* 0x000000041f020c11 */ /* 0x040fe2000f8210ff */
[C---:B------:R-:W-:Y:S01]  /*241d0*/  IMAD.SHL.U32 R17, R31.reuse, 0x4, RZ ;  /* 0x000000041f117824 */ /* 0x040fe200078e00ff */
[C-C-:B------:R-:W-:Y:S01]  /*241e0*/  SHF.L.U64.HI R19, R31.reuse, 0x2, R0.reuse ;  /* 0x000000021f137819 */ /* 0x140fe20000010200 */
[----:B------:R0:W-:Y:S01]  /*241f0*/  STL [R1+0x20], R0 ;  /* 0x0000200001007387 */ /* 0x0001e20000100800 */
[----:B------:R-:W-:Y:S01]  /*24200*/  @P0 LEA.HI.X R3, R31, UR5, R0, 0x2, P1 ;  /* 0x000000051f030c11 */ /* 0x000fe200088f1400 */
[----:B------:R-:W-:Y:S01]  /*24210*/  ULDC.64 UR4, c[0x0][0xa00] ;  /* 0x0002800000047ab9 */ /* 0x000fe20000000a00 */
[----:B------:R-:W-:-:S03]  /*24220*/  ISETP.NE.U32.AND P1, PT, RZ, UR8, PT ;  /* 0x00000008ff007c0c */ /* 0x000fc6000bf25070 */
[----:B------:R1:W2:Y:S01]  /*24230*/  @P0 LDG.E R11, desc[UR10][R2.64] ;  /* 0x0000000a020b0981 */ /* 0x0002a2000c1e1900 */
[----:B------:R-:W-:Y:S01]  /*24240*/  ISETP.NE.AND.EX P1, PT, RZ, UR9, PT, P1 ;  /* 0x00000009ff007c0c */ /* 0x000fe2000bf25310 */
[----:B------:R-:W-:Y:S01]  /*24250*/  IMAD.MOV.U32 R35, RZ, RZ, RZ ;  /* 0x000000ffff237224 */ /* 0x000fe200078e00ff */
[----:B------:R-:W-:Y:S02]  /*24260*/  ISETP.NE.U32.AND P0, PT, RZ, UR4, PT ;  /* 0x00000004ff007c0c */ /* 0x000fe4000bf05070 */
[----:B------:R-:W-:Y:S02]  /*24270*/  ISETP.NE.U32.AND P2, PT, RZ, UR6, PT ;  /* 0x00000006ff007c0c */ /* 0x000fe4000bf45070 */
[----:B------:R-:W-:Y:S02]  /*24280*/  ISETP.NE.AND.EX P0, PT, RZ, UR5, PT, P0 ;  /* 0x00000005ff007c0c */ /* 0x000fe4000bf05300 */
[----:B------:R-:W-:Y:S02]  /*24290*/  ISETP.NE.AND.EX P2, PT, RZ, UR7, PT, P2 ;  /* 0x00000007ff007c0c */ /* 0x000fe4000bf45320 */
[C---:B-1----:R-:W-:Y:S01]  /*242a0*/  IADD3 R2, P3, R17.reuse, UR4, RZ ;  /* 0x0000000411027c10 */ /* 0x042fe2000ff7e0ff */
[----:B------:R-:W-:Y:S01]  /*242b0*/  ULDC UR4, c[0x0][0x288] ;  /* 0x0000a20000047ab9 */ /* 0x000fe20000000800 */
[----:B------:R-:W-:-:S02]  /*242c0*/  IADD3 R4, P4, R17, UR6, RZ ;  /* 0x0000000611047c10 */ /* 0x000fc4000ff9e0ff */
[----:B------:R-:W-:Y:S02]  /*242d0*/  IADD3.X R3, R19, UR5, RZ, P3, !PT ;  /* 0x0000000513037c10 */ /* 0x000fe40009ffe4ff */
[----:B------:R-:W-:Y:S01]  /*242e0*/  @P1 IADD3 R6, P3, R17, UR8, RZ ;  /* 0x0000000811061c10 */ /* 0x000fe2000ff7e0ff */
[----:B------:R-:W-:Y:S01]  /*242f0*/  IMAD.U32 R8, RZ, RZ, UR4 ;  /* 0x00000004ff087e24 */ /* 0x000fe2000f8e00ff */
[----:B------:R-:W-:Y:S01]  /*24300*/  ULDC.64 UR4, c[0x0][0x418] ;  /* 0x0001060000047ab9 */ /* 0x000fe20000000a00 */
[----:B0-----:R-:W-:Y:S01]  /*24310*/  MOV R0, RZ ;  /* 0x000000ff00007202 */ /* 0x001fe20000000f00 */
[----:B------:R-:W5:Y:S01]  /*24320*/  @P0 LDG.E R35, desc[UR10][R2.64] ;  /* 0x0000000a02230981 */ /* 0x000f62000c1e1900 */
[C---:B------:R-:W-:Y:S02]  /*24330*/  @P1 IADD3.X R7, R19.reuse, UR9, RZ, P3, !PT ;  /* 0x0000000913071c10 */ /* 0x040fe40009ffe4ff */
[----:B------:R-:W-:-:S03]  /*24340*/  IADD3.X R5, R19, UR7, RZ, P4, !PT ;  /* 0x0000000713057c10 */ /* 0x000fc6000a7fe4ff */
[----:B------:R0:W3:Y:S01]  /*24350*/  @P1 LDG.E R8, desc[UR10][R6.64] ;  /* 0x0000000a06081981 */ /* 0x0000e2000c1e1900 */
[----:B------:R-:W-:-:S03]  /*24360*/  UISETP.NE.U32.AND UP0, UPT, UR4, URZ, UPT ;  /* 0x0000003f0400728c */ /* 0x000fc6000bf05070 */
[----:B------:R-:W-:Y:S01]  /*24370*/  ULDC UR4, c[0x0][0x424] ;  /* 0x0001090000047ab9 */ /* 0x000fe20000000800 */
[----:B------:R-:W-:Y:S01]  /*24380*/  UISETP.NE.AND.EX UP0, UPT, UR5, URZ, UPT, UP0 ;  /* 0x0000003f0500728c */ /* 0x000fe2000bf05300 */
[----:B------:R1:W5:Y:S02]  /*24390*/  @P2 LDG.E R0, desc[UR10][R4.64] ;  /* 0x0000000a04002981 */ /* 0x000364000c1e1900 */
[----:B------:R-:W-:Y:S01]  /*243a0*/  ULDC UR5, c[0x0][0x2f0] ;  /* 0x0000bc0000057ab9 */ /* 0x000fe20000000800 */
[----:B------:R-:W-:-:S04]  /*243b0*/  USEL UR4, UR4, 0x1, UP0 ;  /* 0x0000000104047887 */ /* 0x000fc80008000000 */
[----:B------:R-:W-:-:S03]  /*243c0*/  UIMAD UR4, UR4, UR5, URZ ;  /* 0x00000005040472a4 */ /* 0x000fc6000f8e023f */
[----:B------:R-:W-:Y:S02]  /*243d0*/  ULDC UR5, c[0x0][0x348] ;  /* 0x0000d20000057ab9 */ /* 0x000fe40000000800 */
[----:B0-----:R-:W-:Y:S01]  /*243e0*/  IMAD.U32 R6, RZ, RZ, UR5 ;  /* 0x00000005ff067e24 */ /* 0x001fe2000f8e00ff */
[----:B------:R-:W-:Y:S01]  /*243f0*/  MOV R9, UR4 ;  /* 0x0000000400097c02 */ /* 0x000fe20008000f00 */
[----:B--2---:R1:W-:Y:S04]  /*24400*/  STL [R1+0x10], R11 ;  /* 0x0000100b01007387 */ /* 0x0043e80000100800 */
[----:B---3--:R1:W-:Y:S01]  /*24410*/  STL [R1+0x28], R8 ;  /* 0x0000280801007387 */ /* 0x0083e20000100800 */
[----:B------:R-:W-:Y:S05]  /*24420*/  @P1 BRA `(.L_x_688) ;  /* 0x0000000000181947 */ /* 0x000fea0003800000 */
[----:B------:R-:W-:Y:S05]  /*24430*/  @!P0 BRA `(.L_x_688) ;  /* 0x0000000000148947 */ /* 0x000fea0003800000 */
[----:B------:R-:W-:Y:S02]  /*24440*/  ULDC.64 UR4, c[0x0][0x208] ;  /* 0x0000820000047ab9 */ /* 0x000fe40000000a00 */
[----:B-1----:R-:W2:Y:S04]  /*24450*/  LDG.E R8, desc[UR4][R2.64] ;  /* 0x0000000402087981 */ /* 0x002ea8000c1e1900 */
[----:B------:R-:W2:Y:S02]  /*24460*/  LDG.E R7, desc[UR4][R2.64+0x4] ;  /* 0x0000040402077981 */ /* 0x000ea4000c1e1900 */
[----:B--2---:R-:W-:-:S05]  /*24470*/  IMAD.IADD R2, R7, 0x1, -R8 ;  /* 0x0000000107027824 */ /* 0x004fca00078e0a08 */
[----:B------:R0:W-:Y:S02]  /*24480*/  STL [R1+0x28], R2 ;  /* 0x0000280201007387 */ /* 0x0001e40000100800 */
.L_x_688:
[----:B------:R-:W-:Y:S01]  /*24490*/  ULDC.64 UR4, c[0x0][0xa20] ;  /* 0x0002880000047ab9 */ /* 0x000fe20000000a00 */
[C---:B0-----:R-:W-:Y:S01]  /*244a0*/  LOP3.LUT R2, R26.reuse, 0xff000000, RZ, 0xc0, !PT ;  /* 0xff0000001a027812 */ /* 0x041fe200078ec0ff */
[----:B------:R-:W-:Y:S01]  /*244b0*/  IMAD.MOV.U32 R32, RZ, RZ, R31 ;  /* 0x000000ffff207224 */ /* 0x000fe200078e001f */
[----:B------:R-:W-:Y:S02]  /*244c0*/  ISETP.NE.U32.AND P0, PT, RZ, UR4, PT ;  /* 0x00000004ff007c0c */ /* 0x000fe4000bf05070 */
[----:B------:R-:W-:Y:S02]  /*244d0*/  SHF.R.U32.HI R3, RZ, 0x8, R2 ;  /* 0x00000008ff037819 */ /* 0x000fe40000011602 */
[----:B------:R-:W-:Y:S02]  /*244e0*/  ISETP.NE.AND.EX P0, PT, RZ, UR5, PT, P0 ;  /* 0x00000005ff007c0c */ /* 0x000fe4000bf05300 */
[C---:B-1----:R-:W-:Y:S02]  /*244f0*/  LOP3.LUT R8, R26.reuse, 0xff0000, RZ, 0xc0, !PT ;  /* 0x00ff00001a087812 */ /* 0x042fe400078ec0ff */
[----:B------:R-:W-:-:S02]  /*24500*/  LOP3.LUT R26, R26, 0xffff, RZ, 0xc0, !PT ;  /* 0x0000ffff1a1a7812 */ /* 0x000fc400078ec0ff */
[----:B------:R-:W-:-:S07]  /*24510*/  LEA.HI R8, R8, R3, RZ, 0x10 ;  /* 0x0000000308087211 */ /* 0x000fce00078f80ff */
[----:B------:R-:W-:Y:S05]  /*24520*/  @!P0 BRA `(.L_x_689) ;  /* 0x0000000000148947 */ /* 0x000fea0003800000 */
[----:B------:R-:W-:Y:S01]  /*24530*/  IADD3 R2, P0, R17, UR4, RZ ;  /* 0x0000000411027c10 */ /* 0x000fe2000ff1e0ff */
[----:B------:R-:W-:-:S03]  /*24540*/  ULDC.64 UR6, c[0x0][0x208] ;  /* 0x0000820000067ab9 */ /* 0x000fc60000000a00 */
[----:B------:R-:W-:-:S05]  /*24550*/  IADD3.X R3, R19, UR5, RZ, P0, !PT ;  /* 0x0000000513037c10 */ /* 0x000fca00087fe4ff */
[----:B------:R0:W5:Y:S01]  /*24560*/  LDG.E R9, desc[UR6][R2.64] ;  /* 0x0000000602097981 */ /* 0x000162000c1e1900 */
[----:B------:R-:W-:Y:S05]  /*24570*/  BRA `(.L_x_690) ;  /* 0x0000000000287947 */ /* 0x000fea0003800000 */
.L_x_689:
[----:B------:R-:W-:Y:S02]  /*24580*/  ULDC.64 UR4, c[0x0][0xa08] ;  /* 0x0002820000047ab9 */ /* 0x000fe40000000a00 */
[----:B------:R-:W-:-:S04]  /*24590*/  ISETP.NE.U32.AND P0, PT, RZ, UR4, PT ;  /* 0x00000004ff007c0c */ /* 0x000fc8000bf05070 */
[----:B------:R-:W-:-:S13]  /*245a0*/  ISETP.NE.AND.EX P0, PT, RZ, UR5, PT, P0 ;  /* 0x00000005ff007c0c */ /* 0x000fda000bf05300 */
[----:B------:R-:W-:Y:S05]  /*245b0*/  @!P0 BRA `(.L_x_690) ;  /* 0x0000000000188947 */ /* 0x000fea0003800000 */
[----:B------:R-:W0:Y:S01]  /*245c0*/  LDC.64 R2, c[0x0][0xa08] ;  /* 0x00028200ff027b82 */ /* 0x000e220000000a00 */
[----:B------:R-:W-:Y:S01]  /*245d0*/  ULDC.64 UR4, c[0x0][0x208] ;  /* 0x0000820000047ab9 */ /* 0x000fe20000000a00 */
[----:B0-----:R-:W-:-:S05]  /*245e0*/  IMAD.WIDE R2, R32, 0x4, R2 ;  /* 0x0000000420027825 */ /* 0x001fca00078e0202 */
[----:B------:R-:W2:Y:S04]  /*245f0*/  LDG.E R9, desc[UR4][R2.64] ;  /* 0x0000000402097981 */ /* 0x000ea8000c1e1900 */
[----:B------:R-:W2:Y:S02]  /*24600*/  LDG.E R10, desc[UR4][R2.64+0x4] ;  /* 0x00000404020a7981 */ /* 0x000ea4000c1e1900 */
[----:B--2---:R-:W-:-:S07]  /*24610*/  IADD3 R9, -R9, R10, RZ ;  /* 0x0000000a09097210 */ /* 0x004fce0007ffe1ff */
.L_x_690:
[----:B------:R-:W-:Y:S02]  /*24620*/  ULDC.64 UR4, c[0x0][0x208] ;  /* 0x0000820000047ab9 */ /* 0x000fe40000000a00 */
[----:B0-----:R-:W2:Y:S04]  /*24630*/  @P2 LDG.E R2, desc[UR4][R4.64] ;  /* 0x0000000404022981 */ /* 0x001ea8000c1e1900 */
[----:B------:R0:W2:Y:S01]  /*24640*/  @P2 LDG.E R3, desc[UR4][R4.64+0x4] ;  /* 0x0000040404032981 */ /* 0x0000a2000c1e1900 */
[----:B-----5:R-:W-:Y:S01]  /*24650*/  IMAD.IADD R9, R9, 0x1, -R11 ;  /* 0x0000000109097824 */ /* 0x020fe200078e0a0b */
[----:B------:R-:W-:Y:S01]  /*24660*/  BSSY B0, `(.L_x_691) ;  /* 0x000002a000007945 */ /* 0x000fe20003800000 */
[----:B------:R-:W-:Y:S02]  /*24670*/  LOP3.LUT R7, R8, 0xff, RZ, 0xc0, !PT ;  /* 0x000000ff08077812 */ /* 0x000fe400078ec0ff */
[----:B0-----:R-:W-:Y:S01]  /*24680*/  SHF.R.U32.HI R5, RZ, 0x10, R8 ;  /* 0x00000010ff057819 */ /* 0x001fe20000011608 */
[----:B--2---:R-:W-:-:S05]  /*24690*/  @P2 IMAD.IADD R6, R3, 0x1, -R2 ;  /* 0x0000000103062824 */ /* 0x004fca00078e0a02 */
[----:B------:R-:W-:-:S04]  /*246a0*/  IADD3 R3, R9, R6, RZ ;  /* 0x0000000609037210 */ /* 0x000fc80007ffe0ff */
[C---:B------:R-:W-:Y:S01]  /*246b0*/  ISETP.GE.AND P1, PT, R3.reuse, 0x1, PT ;  /* 0x000000010300780c */ /* 0x040fe20003f26270 */
[----:B------:R-:W-:Y:S01]  /*246c0*/  VIADD R2, R3, 0x4f ;  /* 0x0000004f03027836 */ /* 0x000fe20000000000 */
[----:B------:R0:W-:Y:S03]  /*246d0*/  STL [R1+0x8], R3 ;  /* 0x0000080301007387 */ /* 0x0001e60000100800 */
[----:B------:R-:W-:-:S05]  /*246e0*/  IMAD.HI R2, R2, 0x66666667, RZ ;  /* 0x6666666702027827 */ /* 0x000fca00078e02ff */
[----:B0-----:R-:W-:-:S04]  /*246f0*/  SHF.R.U32.HI R3, RZ, 0x1f, R2 ;  /* 0x0000001fff037819 */ /* 0x001fc80000011602 */
[----:B------:R-:W-:Y:S01]  /*24700*/  LEA.HI.SX32 R4, R2, R3, 0x1b ;  /* 0x0000000302047211 */ /* 0x000fe200078fdaff */
[----:B------:R-:W-:Y:S01]  /*24710*/  IMAD.MOV.U32 R3, RZ, RZ, RZ ;  /* 0x000000ffff037224 */ /* 0x000fe200078e00ff */
[----:B------:R-:W-:Y:S06]  /*24720*/  @!P1 BRA `(.L_x_692) ;  /* 0x0000000000749947 */ /* 0x000fec0003800000 */
[----:B------:R-:W-:Y:S01]  /*24730*/  ISETP.NE.AND P0, PT, R5, RZ, PT ;  /* 0x000000ff0500720c */ /* 0x000fe20003f05270 */
[----:B------:R-:W-:-:S03]  /*24740*/  ULDC UR4, c[0x0][0x9f0] ;  /* 0x00027c0000047ab9 */ /* 0x000fc60000000800 */
[----:B------:R-:W-:-:S04]  /*24750*/  SEL R8, R5, UR4, P0 ;  /* 0x0000000405087c07 */ /* 0x000fc80008000000 */
[----:B------:R-:W-:Y:S02]  /*24760*/  IABS R10, R8 ;  /* 0x00000008000a7213 */ /* 0x000fe40000000000 */
[----:B------:R-:W-:Y:S02]  /*24770*/  IADD3 R11, R8, -0x1, R4 ;  /* 0xffffffff080b7810 */ /* 0x000fe40007ffe004 */
[----:B------:R-:W0:Y:S08]  /*24780*/  I2F.RP R2, R10 ;  /* 0x0000000a00027306 */ /* 0x000e300000209400 */
[----:B0-----:R-:W0:Y:S02]  /*24790*/  MUFU.RCP R2, R2 ;  /* 0x0000000200027308 */ /* 0x001e240000001000 */
[----:B0-----:R-:W-:-:S06]  /*247a0*/  IADD3 R2, R2, 0xffffffe, RZ ;  /* 0x0ffffffe02027810 */ /* 0x001fcc0007ffe0ff */
[----:B------:R0:W1:Y:S02]  /*247b0*/  F2I.FTZ.U32.TRUNC.NTZ R3, R2 ;  /* 0x0000000200037305 */ /* 0x000064000021f000 */
[----:B0-----:R-:W-:-:S04]  /*247c0*/  LOP3.LUT R2, R11, R8, RZ, 0x3c, !PT ;  /* 0x000000080b027212 */ /* 0x001fc800078e3cff */
[----:B------:R-:W-:Y:S01]  /*247d0*/  ISETP.GE.AND P4, PT, R2, RZ, PT ;  /* 0x000000ff0200720c */ /* 0x000fe20003f86270 */
[----:B-1----:R-:W-:-:S04]  /*247e0*/  IMAD.MOV R2, RZ, RZ, -R3 ;  /* 0x000000ffff027224 */ /* 0x002fc800078e0a03 */
[----:B------:R-:W-:Y:S02]  /*247f0*/  IMAD R12, R2, R10, RZ ;  /* 0x0000000a020c7224 */ /* 0x000fe400078e02ff */
[----:B------:R-:W-:-:S04]  /*24800*/  IMAD.MOV.U32 R2, RZ, RZ, RZ ;  /* 0x000000ffff027224 */ /* 0x000fc800078e00ff */
[----:B------:R-:W-:Y:S01]  /*24810*/  IMAD.HI.U32 R2, R3, R12, R2 ;  /* 0x0000000c03027227 */ /* 0x000fe200078e0002 */
[----:B------:R-:W-:Y:S02]  /*24820*/  IABS R3, R11 ;  /* 0x0000000b00037213 */ /* 0x000fe40000000000 */
[----:B------:R-:W-:-:S03]  /*24830*/  IABS R11, R8 ;  /* 0x00000008000b7213 */ /* 0x000fc60000000000 */
[----:B------:R-:W-:Y:S01]  /*24840*/  IMAD.HI.U32 R2, R2, R3, RZ ;  /* 0x0000000302027227 */ /* 0x000fe200078e00ff */
[----:B------:R-:W-:-:S05]  /*24850*/  IADD3 R11, RZ, -R11, RZ ;  /* 0x8000000bff0b7210 */ /* 0x000fca0007ffe0ff */
        /* <DEDUP_REMOVED lines=8> */
[----:B------:R-:W-:-:S05]  /*248e0*/  @!P3 LOP3.LUT R2, RZ, R8, RZ, 0x33, !PT ;  /* 0x00000008ff02b212 */ /* 0x000fca00078e33ff */
[----:B------:R-:W-:-:S07]  /*248f0*/  IMAD.MOV.U32 R3, RZ, RZ, R2 ;  /* 0x000000ffff037224 */ /* 0x000fce00078e0002 */
.L_x_692:
[----:B------:R-:W-:Y:S05]  /*24900*/  BSYNC B0 ;  /* 0x0000000000007941 */ /* 0x000fea0003800000 */
.L_x_691:
[-C--:B------:R-:W-:Y:S01]  /*24910*/  IMAD R2, R7, R3.reuse, RZ ;  /* 0x0000000307027224 */ /* 0x080fe200078e02ff */
[----:B------:R-:W-:Y:S04]  /*24920*/  BSSY B0, `(.L_x_693) ;  /* 0x0000191000007945 */ /* 0x000fe80003800000 */
[C---:B------:R-:W-:Y:S01]  /*24930*/  VIADDMNMX R3, R2.reuse, R3, R4, PT ;  /* 0x0000000302037246 */ /* 0x040fe20003800104 */
[----:B------:R-:W-:-:S04]  /*24940*/  IMAD R2, R2, 0x50, -R9 ;  /* 0x0000005002027824 */ /* 0x000fc800078e0a09 */
[----:B------:R-:W-:Y:S01]  /*24950*/  IMAD R3, R3, 0x50, -R9 ;  /* 0x0000005003037824 */ /* 0x000fe200078e0a09 */
[----:B------:R-:W-:-:S04]  /*24960*/  VIMNMX R2, RZ, R2, !PT ;  /* 0x00000002ff027248 */ /* 0x000fc80007fe0100 */
[----:B------:R-:W-:-:S04]  /*24970*/  VIMNMX R3, R3, R6, PT ;  /* 0x0000000603037248 */ /* 0x000fc80003fe0100 */
[----:B------:R-:W-:-:S13]  /*24980*/  ISETP.GT.AND P0, PT, R3, R2, PT ;  /* 0x000000020300720c */ /* 0x000fda0003f04270 */
[----:B------:R-:W-:Y:S01]  /*24990*/  @P0 IADD3 R8, R3, 0x4f, RZ ;  /* 0x0000004f03080810 */ /* 0x000fe20007ffe0ff */
[----:B------:R-:W-:-:S04]  /*249a0*/  IMAD.WIDE.U32 R2, R2, -0x33333333, RZ ;  /* 0xcccccccd02027825 */ /* 0x000fc800078e00ff */
[----:B------:R-:W-:Y:S01]  /*249b0*/  @P0 IMAD.HI R8, R8, 0x66666667, RZ ;  /* 0x6666666708080827 */ /* 0x000fe200078e02ff */
[----:B------:R-:W-:-:S04]  /*249c0*/  SHF.R.U32.HI R6, RZ, 0x6, R3 ;  /* 0x00000006ff067819 */ /* 0x000fc80000011603 */
[----:B------:R-:W-:Y:S01]  /*249d0*/  @P0 SHF.R.U32.HI R2, RZ, 0x1f, R8 ;  /* 0x0000001fff020819 */ /* 0x000fe20000011608 */
[----:B------:R-:W-:-:S03]  /*249e0*/  IMAD.MOV.U32 R3, RZ, RZ, R6 ;  /* 0x000000ffff037224 */ /* 0x000fc600078e0006 */
[----:B------:R-:W-:Y:S02]  /*249f0*/  @P0 LEA.HI.SX32 R3, R8, R2, 0x1b ;  /* 0x0000000208030211 */ /* 0x000fe400078fdaff */
[----:B------:R-:W-:Y:S02]  /*24a00*/  PLOP3.LUT P0, PT, PT, PT, PT, 0x80, 0x0 ;  /* 0x000000000000781c */ /* 0x000fe40003f0f070 */
[----:B------:R-:W-:-:S13]  /*24a10*/  ISETP.GT.AND P3, PT, R3, R6, PT ;  /* 0x000000060300720c */ /* 0x000fda0003f64270 */
[----:B------:R-:W-:Y:S05]  /*24a20*/  @!P3 BRA `(.L_x_694) ;  /* 0x000000180000b947 */ /* 0x000fea0003800000 */
[----:B------:R-:W-:Y:S01]  /*24a30*/  UMOV UR4, 0xffffffff ;  /* 0xffffffff00047882 */ /* 0x000fe20000000000 */
[----:B------:R-:W-:Y:S02]  /*24a40*/  SEL R2, R32, RZ, !P2 ;  /* 0x000000ff20027207 */ /* 0x000fe40005000000 */
[----:B------:R-:W-:Y:S05]  /*24a50*/  BRA.DIV UR4, `(.L_x_695) ;  /* 0x0000007604287947 */ /* 0x000fea000b800000 */
[----:B------:R-:W0:Y:S02]  /*24a60*/  S2R R8, SR_TID.X ;  /* 0x0000000000087919 */ /* 0x000e240000002100 */
[----:B0-----:R-:W-:-:S04]  /*24a70*/  SHF.R.U32.HI R8, RZ, 0x5, R8 ;  /* 0x00000005ff087819 */ /* 0x001fc80000011608 */
[----:B------:R-:W-:-:S05]  /*24a80*/  LOP3.LUT R8, R8, 0x3, RZ, 0xc0, !PT ;  /* 0x0000000308087812 */ /* 0x000fca00078ec0ff */
[----:B------:R0:W1:Y:S02]  /*24a90*/  SHFL.IDX PT, R14, R8, RZ, 0x1f ;  /* 0x00001fff080e7589 */ /* 0x00006400000e0000 */
.L_x_866:
[----:B-1----:R-:W-:Y:S02]  /*24aa0*/  ISETP.NE.AND P0, PT, R14, RZ, PT ;  /* 0x000000ff0e00720c */ /* 0x002fe40003f05270 */
[----:B------:R-:W-:-:S11]  /*24ab0*/  PLOP3.LUT P6, PT, PT, PT, PT, 0x8, 0x0 ;  /* 0x000000000000781c */ /* 0x000fd60003fce170 */
[----:B------:R-:W-:Y:S05]  /*24ac0*/  @P0 BRA `(.L_x_696) ;  /* 0x00000000000c0947 */ /* 0x000fea0003800000 */
[----:B------:R-:W-:-:S03]  /*24ad0*/  UMOV UR4, 0xffffffff ;  /* 0xffffffff00047882 */ /* 0x000fc60000000000 */
[----:B------:R-:W-:Y:S05]  /*24ae0*/  BRA.DIV UR4, `(.L_x_697) ;  /* 0x0000007604387947 */ /* 0x000fea000b800000 */
[----:B------:R-:W-:-:S13]  /*24af0*/  ELECT P6, URZ, PT ;  /* 0x00000000003f782f */ /* 0x000fda00038c0000 */
.L_x_696:
[----:B0-----:R-:W2:Y:S01]  /*24b00*/  LDL R8, [R1+0x2c] ;  /* 0x00002c0001087983 */ /* 0x001ea20000100800 */
[----:B------:R-:W-:Y:S01]  /*24b10*/  BSSY B1, `(.L_x_698) ;  /* 0x0000008000017945 */ /* 0x000fe20003800000 */
[----:B--2---:R-:W-:-:S05]  /*24b20*/  VIADD R8, R8, 0x1 ;  /* 0x0000000108087836 */ /* 0x004fca0000000000 */
[----:B------:R-:W-:-:S04]  /*24b30*/  LEA.HI R9, R8, R8, RZ, 0x1 ;  /* 0x0000000808097211 */ /* 0x000fc800078f08ff */
[----:B------:R-:W-:-:S04]  /*24b40*/  LOP3.LUT R9, R9, 0xfffffffe, RZ, 0xc0, !PT ;  /* 0xfffffffe09097812 */ /* 0x000fc800078ec0ff */
[----:B------:R-:W-:-:S04]  /*24b50*/  IADD3 R8, R8, -R9, RZ ;  /* 0x8000000908087210 */ /* 0x000fc80007ffe0ff */
[----:B------:R-:W-:-:S04]  /*24b60*/  SHF.L.U32 R8, R8, 0x1f, RZ ;  /* 0x0000001f08087819 */ /* 0x000fc800000006ff */
[----:B------:R-:W0:Y:S02]  /*24b70*/  SYNCS.PHASECHK.TRANS64.TRYWAIT P0, [R16+URZ+0x38820], R8 ;  /* 0x03882008100075a7 */ /* 0x000e24000800017f */
[----:B0-----:R-:W-:Y:S05]  /*24b80*/  @!P0 BRA `(.L_x_699) ;  /* 0x0000007400308947 */ /* 0x001fea0003800000 */
.L_x_869:
[----:B------:R-:W-:Y:S05]  /*24b90*/  BSYNC B1 ;  /* 0x0000000000017941 */ /* 0x000fea0003800000 */
.L_x_698:
[----:B------:R-:W-:Y:S04]  /*24ba0*/  BSSY B1, `(.L_x_700) ;  /* 0x00000ab000017945 */ /* 0x000fe80003800000 */
[----:B------:R-:W-:Y:S05]  /*24bb0*/  @!P6 BRA `(.L_x_701) ;  /* 0x0000000800a4e947 */ /* 0x000fea0003800000 */
[----:B------:R-:W-:Y:S01]  /*24bc0*/  IMAD R12, R28, 0x8, R16 ;  /* 0x000000081c0c7824 */ /* 0x000fe200078e0210 */
[----:B------:R-:W-:Y:S01]  /*24bd0*/  SHF.L.U32 R11, R30, 0x1f, RZ ;  /* 0x0000001f1e0b7819 */ /* 0x000fe200000006ff */
[----:B------:R-:W1:Y:S01]  /*24be0*/  S2R R9, SR_TID.X ;  /* 0x0000000000097919 */ /* 0x000e620000002100 */
[----:B------:R-:W-:Y:S02]  /*24bf0*/  BSSY B2, `(.L_x_702) ;  /* 0x0000005000027945 */ /* 0x000fe40003800000 */
[----:B------:R-:W2:Y:S01]  /*24c00*/  SYNCS.PHASECHK.TRANS64.TRYWAIT P0, [R12+URZ+0x388a0], R11 ;  /* 0x0388a00b0c0075a7 */ /* 0x000ea2000800017f */
[----:B-1----:R-:W-:-:S04]  /*24c10*/  LOP3.LUT R9, R9, 0x7f, RZ, 0xc0, !PT ;  /* 0x0000007f09097812 */ /* 0x002fc800078ec0ff */
[----:B------:R-:W-:Y:S01]  /*24c20*/  ISETP.NE.AND P2, PT, R9, RZ, PT ;  /* 0x000000ff0900720c */ /* 0x000fe20003f45270 */
[----:B--2---:R-:W-:-:S12]  /*24c30*/  @!P0 BRA `(.L_x_703) ;  /* 0x0000007400188947 */ /* 0x004fd80003800000 */
.L_x_870:
[----:B------:R-:W-:Y:S05]  /*24c40*/  BSYNC B2 ;  /* 0x0000000000027941 */ /* 0x000fea0003800000 */
.L_x_702:
[----:B------:R-:W-:Y:S04]  /*24c50*/  BSSY B2, `(.L_x_704) ;  /* 0x0000009000027945 */ /* 0x000fe80003800000 */
[----:B------:R-:W-:Y:S05]  /*24c60*/  @P2 BRA `(.L_x_705) ;  /* 0x00000000001c2947 */ /* 0x000fea0003800000 */
[----:B------:R-:W2:Y:S01]  /*24c70*/  S2R R9, SR_TID.X ;  /* 0x0000000000097919 */ /* 0x000ea20000002100 */
[----:B0-----:R-:W-:-:S04]  /*24c80*/  IMAD.MOV.U32 R8, RZ, RZ, 0xa000 ;  /* 0x0000a000ff087424 */ /* 0x001fc800078e00ff */
[----:B------:R3:W-:Y:S01]  /*24c90*/  SYNCS.ARRIVE.TRANS64 RZ, [R12+URZ+0x38890], R8 ;  /* 0x038890080cff79a7 */ /* 0x0007e2000800003f */
[----:B--2---:R-:W-:-:S04]  /*24ca0*/  LOP3.LUT R9, R9, 0x1f, RZ, 0xc0, !PT ;  /* 0x0000001f09097812 */ /* 0x004fc800078ec0ff */
[----:B------:R-:W-:-:S13]  /*24cb0*/  ISETP.NE.AND P0, PT, R9, RZ, PT ;  /* 0x000000ff0900720c */ /* 0x000fda0003f05270 */
[----:B---3--:R-:W-:Y:S05]  /*24cc0*/  @!P0 BRA `(.L_x_705) ;  /* 0x0000000000048947 */ /* 0x008fea0003800000 */
[----:B------:R-:W-:Y:S01]  /*24cd0*/  BPT.TRAP 0x1 ;  /* 0x000000040000795c */ /* 0x000fe20000300000 */
.L_x_705:
[----:B------:R-:W-:Y:S05]  /*24ce0*/  BSYNC B2 ;  /* 0x0000000000027941 */ /* 0x000fea0003800000 */
.L_x_704:
[----:B0-----:R-:W-:Y:S01]  /*24cf0*/  MOV R8, RZ ;  /* 0x000000ff00087202 */ /* 0x001fe20000000f00 */
[----:B------:R-:W-:Y:S01]  /*24d00*/  IMAD R10, R28, 0xa000, R16 ;  /* 0x0000a0001c0a7824 */ /* 0x000fe200078e0210 */
[----:B------:R-:W-:Y:S01]  /*24d10*/  UIADD3 UR4, UP0, UR38, 0x570, URZ ;  /* 0x0000057026047890 */ /* 0x000fe2000ff1e03f */
[----:B------:R-:W-:Y:S01]  /*24d20*/  IMAD R9, R3, 0x50, R0 ;  /* 0x0000005003097824 */ /* 0x000fe200078e0200 */
[----:B------:R-:W-:Y:S01]  /*24d30*/  R2UR UR10, R8 ;  /* 0x00000000080a72ca */ /* 0x000fe200000e0000 */
[----:B------:R-:W-:Y:S01]  /*24d40*/  VIADD R8, R12, 0x38890 ;  /* 0x000388900c087836 */ /* 0x000fe20000000000 */
[----:B------:R-:W-:Y:S01]  /*24d50*/  PLOP3.LUT P0, PT, PT, PT, PT, 0x80, 0x0 ;  /* 0x000000000000781c */ /* 0x000fe20003f0f070 */
[----:B------:R-:W-:Y:S01]  /*24d60*/  VIADD R9, R9, 0xffffffb0 ;  /* 0xffffffb009097836 */ /* 0x000fe20000000000 */
[----:B------:R-:W-:Y:S01]  /*24d70*/  IADD3 R13, R10, 0x24400, RZ ;  /* 0x000244000a0d7810 */ /* 0x000fe20007ffe0ff */
[----:B------:R-:W-:Y:S01]  /*24d80*/  UIADD3.X UR5, URZ, UR39, URZ, UP0, !UPT ;  /* 0x000000273f057290 */ /* 0x000fe200087fe43f */
[----:B------:R-:W-:Y:S01]  /*24d90*/  UMOV UR6, 0x0 ;  /* 0x0000000000067882 */ /* 0x000fe20000000000 */
[----:B------:R-:W-:-:S10]  /*24da0*/  UMOV UR7, 0x12f00000 ;  /* 0x12f0000000077882 */ /* 0x000fd40000000000 */
.L_x_706:
[----:B------:R-:W-:-:S13]  /*24db0*/  @P0 ELECT P3, URZ, PT ;  /* 0x00000000003f082f */ /* 0x000fda0003860000 */
[----:B------:R-:W-:Y:S02]  /*24dc0*/  @P3 R2UR UR13, R2 ;  /* 0x00000000020d32ca */ /* 0x000fe400000e0000 */
[----:B------:R-:W-:Y:S02]  /*24dd0*/  @P3 R2UR UR12, R26 ;  /* 0x000000001a0c32ca */ /* 0x000fe400000e0000 */
[----:B------:R-:W-:Y:S02]  /*24de0*/  @P3 R2UR UR11, R9 ;  /* 0x00000000090b32ca */ /* 0x000fe400000e0000 */
[----:B------:R-:W-:Y:S02]  /*24df0*/  @P3 R2UR UR9, R8 ;  /* 0x00000000080932ca */ /* 0x000fe400000e0000 */
[----:B------:R-:W-:Y:S02]  /*24e00*/  @P3 R2UR UR8, R13 ;  /* 0x000000000d0832ca */ /* 0x000fe400000e0000 */
[----:B------:R-:W-:-:S02]  /*24e10*/  @P3 PLOP3.LUT P0, PT, P3, PT, PT, 0x8, 0x0 ;  /* 0x000000000000381c */ /* 0x000fc40001f0e170 */
[----:B------:R-:W-:-:S09]  /*24e20*/  PLOP3.LUT P3, PT, PT, PT, PT, 0x8, 0x0 ;  /* 0x000000000000781c */ /* 0x000fd20003f6e170 */
[----:B------:R0:W-:Y:S02]  /*24e30*/  UTMALDG.4D [UR8], [UR4], desc[UR6] ;  /* 0x00000608040075b4 */ /* 0x0001e40008019000 */
[----:B0-----:R-:W-:Y:S05]  /*24e40*/  @P0 BRA.U.ANY `(.L_x_706) ;  /* 0xfffffffd00d80947 */ /* 0x001fea000393ffff */
[----:B------:R-:W-:Y:S01]  /*24e50*/  IMAD.MOV.U32 R22, RZ, RZ, 0x40 ;  /* 0x00000040ff167424 */ /* 0x000fe200078e00ff */
[----:B------:R-:W-:Y:S01]  /*24e60*/  PLOP3.LUT P0, PT, PT, PT, PT, 0x80, 0x0 ;  /* 0x000000000000781c */ /* 0x000fe20003f0f070 */
[----:B------:R-:W-:Y:S01]  /*24e70*/  VIADD R13, R10, 0x26c00 ;  /* 0x00026c000a0d7836 */ /* 0x000fe20000000000 */
[----:B------:R-:W-:Y:S01]  /*24e80*/  UMOV UR6, 0x0 ;  /* 0x0000000000067882 */ /* 0x000fe20000000000 */
[----:B------:R-:W-:Y:S01]  /*24e90*/  UMOV UR7, 0x12f00000 ;  /* 0x12f0000000077882 */ /* 0x000fe20000000000 */
[----:B------:R-:W-:-:S15]  /*24ea0*/  R2UR UR10, R22 ;  /* 0x00000000160a72ca */ /* 0x000fde00000e0000 */
.L_x_707:
        /* <DEDUP_REMOVED lines=10> */
[----:B------:R-:W-:Y:S01]  /*24f50*/  MOV R21, 0x80 ;  /* 0x0000008000157802 */ /* 0x000fe20000000f00 */
[----:B------:R-:W-:Y:S01]  /*24f60*/  VIADD R13, R10, 0x29400 ;  /* 0x000294000a0d7836 */ /* 0x000fe20000000000 */
[----:B------:R-:W-:Y:S01]  /*24f70*/  PLOP3.LUT P0, PT, PT, PT, PT, 0x80, 0x0 ;  /* 0x000000000000781c */ /* 0x000fe20003f0f070 */
[----:B------:R-:W-:Y:S01]  /*24f80*/  UMOV UR6, 0x0 ;  /* 0x0000000000067882 */ /* 0x000fe20000000000 */
[----:B------:R-:W-:Y:S01]  /*24f90*/  R2UR UR10, R21 ;  /* 0x00000000150a72ca */ /* 0x000fe200000e0000 */
[----:B------:R-:W-:-:S14]  /*24fa0*/  UMOV UR7, 0x12f00000 ;  /* 0x12f0000000077882 */ /* 0x000fdc0000000000 */
.L_x_708:
        /* <DEDUP_REMOVED lines=12> */
[----:B------:R-:W-:Y:S01]  /*25070*/  UMOV UR6, 0x0 ;  /* 0x0000000000067882 */ /* 0x000fe20000000000 */
[----:B------:R-:W-:Y:S01]  /*25080*/  IADD3 R13, R10, 0x2bc00, RZ ;  /* 0x0002bc000a0d7810 */ /* 0x000fe20007ffe0ff */
[----:B------:R-:W-:Y:S01]  /*25090*/  UMOV UR7, 0x12f00000 ;  /* 0x12f0000000077882 */ /* 0x000fe20000000000 */
[----:B------:R-:W-:-:S15]  /*250a0*/  R2UR UR10, R20 ;  /* 0x00000000140a72ca */ /* 0x000fde00000e0000 */
.L_x_709:
        /* <DEDUP_REMOVED lines=10> */
[----:B------:R-:W0:Y:S01]  /*25150*/  SYNCS.PHASECHK.TRANS64.TRYWAIT P0, [R12+URZ+0x388c0], R11 ;  /* 0x0388c00b0c0075a7 */ /* 0x000e22000800017f */
[----:B------:R-:W-:Y:S04]  /*25160*/  BSSY B2, `(.L_x_710) ;  /* 0x0000002000027945 */ /* 0x000fe80003800000 */
[----:B0-----:R-:W-:Y:S05]  /*25170*/  @!P0 BRA `(.L_x_711) ;  /* 0x0000006c00dc8947 */ /* 0x001fea0003800000 */
.L_x_871:
[----:B------:R-:W-:Y:S05]  /*25180*/  BSYNC B2 ;  /* 0x0000000000027941 */ /* 0x000fea0003800000 */
.L_x_710:
[----:B------:R-:W-:Y:S01]  /*25190*/  BSSY B2, `(.L_x_712) ;  /* 0x000000b000027945 */ /* 0x000fe20003800000 */
[----:B------:R-:W-:Y:S02]  /*251a0*/  IMAD.MOV.U32 R14, RZ, RZ, 0x0 ;  /* 0x00000000ff0e7424 */ /* 0x000fe400078e00ff */
[----:B------:R-:W-:Y:S01]  /*251b0*/  IMAD.MOV.U32 R15, RZ, RZ, 0x12f00000 ;  /* 0x12f00000ff0f7424 */ /* 0x000fe200078e00ff */
[----:B------:R-:W-:Y:S06]  /*251c0*/  @P2 BRA `(.L_x_713) ;  /* 0x00000000001c2947 */ /* 0x000fec0003800000 */
[----:B------:R-:W2:Y:S01]  /*251d0*/  S2R R13, SR_TID.X ;  /* 0x00000000000d7919 */ /* 0x000ea20000002100 */
[----:B------:R-:W-:-:S04]  /*251e0*/  MOV R8, 0xa000 ;  /* 0x0000a00000087802 */ /* 0x000fc80000000f00 */
[----:B------:R3:W-:Y:S01]  /*251f0*/  SYNCS.ARRIVE.TRANS64 RZ, [R12+URZ+0x388b0], R8 ;  /* 0x0388b0080cff79a7 */ /* 0x0007e2000800003f */
[----:B--2---:R-:W-:-:S04]  /*25200*/  LOP3.LUT R13, R13, 0x1f, RZ, 0xc0, !PT ;  /* 0x0000001f0d0d7812 */ /* 0x004fc800078ec0ff */
[----:B------:R-:W-:-:S13]  /*25210*/  ISETP.NE.AND P0, PT, R13, RZ, PT ;  /* 0x000000ff0d00720c */ /* 0x000fda0003f05270 */
[----:B---3--:R-:W-:Y:S05]  /*25220*/  @!P0 BRA `(.L_x_713) ;  /* 0x0000000000048947 */ /* 0x008fea0003800000 */
[----:B------:R-:W-:Y:S01]  /*25230*/  BPT.TRAP 0x1 ;  /* 0x000000040000795c */ /* 0x000fe20000300000 */
.L_x_713:
[----:B------:R-:W-:Y:S05]  /*25240*/  BSYNC B2 ;  /* 0x0000000000027941 */ /* 0x000fea0003800000 */
.L_x_712:
[----:B------:R-:W-:Y:S01]  /*25250*/  R2UR UR6, R14 ;  /* 0x000000000e0672ca */ /* 0x000fe200000e0000 */
[----:B------:R-:W-:Y:S01]  /*25260*/  IMAD.MOV.U32 R8, RZ, RZ, RZ ;  /* 0x000000ffff087224 */ /* 0x000fe200078e00ff */
[----:B------:R-:W-:Y:S01]  /*25270*/  R2UR UR7, R15 ;  /* 0x000000000f0772ca */ /* 0x000fe200000e0000 */
[----:B------:R-:W-:Y:S01]  /*25280*/  UIADD3 UR4, UP0, UR38, 0x670, URZ ;  /* 0x0000067026047890 */ /* 0x000fe2000ff1e03f */
[----:B------:R-:W-:Y:S01]  /*25290*/  PLOP3.LUT P0, PT, PT, PT, PT, 0x80, 0x0 ;  /* 0x000000000000781c */ /* 0x000fe20003f0f070 */
[----:B01----:R-:W-:Y:S01]  /*252a0*/  VIADD R12, R12, 0x388b0 ;  /* 0x000388b00c0c7836 */ /* 0x003fe20000000000 */
[----:B------:R-:W-:Y:S01]  /*252b0*/  R2UR UR10, R8 ;  /* 0x00000000080a72ca */ /* 0x000fe200000e0000 */
[----:B------:R-:W-:Y:S01]  /*252c0*/  UIADD3.X UR5, URZ, UR39, URZ, UP0, !UPT ;  /* 0x000000273f057290 */ /* 0x000fe200087fe43f */
[----:B------:R-:W-:-:S13]  /*252d0*/  IADD3 R8, R10, 0x400, RZ ;  /* 0x000004000a087810 */ /* 0x000fda0007ffe0ff */
.L_x_714:
        /* <DEDUP_REMOVED lines=10> */
[----:B------:R-:W-:Y:S01]  /*25380*/  R2UR UR10, R22 ;  /* 0x00000000160a72ca */ /* 0x000fe200000e0000 */
[----:B------:R-:W-:Y:S01]  /*25390*/  VIADD R8, R10, 0x2c00 ;  /* 0x00002c000a087836 */ /* 0x000fe20000000000 */
[----:B------:R-:W-:Y:S02]  /*253a0*/  R2UR UR6, R14 ;  /* 0x000000000e0672ca */ /* 0x000fe400000e0000 */
[----:B------:R-:W-:Y:S02]  /*253b0*/  R2UR UR7, R15 ;  /* 0x000000000f0772ca */ /* 0x000fe400000e0000 */
[----:B------:R-:W-:-:S13]  /*253c0*/  PLOP3.LUT P0, PT, PT, PT, PT, 0x80, 0x0 ;  /* 0x000000000000781c */ /* 0x000fda0003f0f070 */
.L_x_715:
        /* <DEDUP_REMOVED lines=15> */
.L_x_716:
        /* <DEDUP_REMOVED lines=10> */
[----:B------:R-:W-:Y:S02]  /*25560*/  R2UR UR10, R20 ;  /* 0x00000000140a72ca */ /* 0x000fe400000e0000 */
[----:B------:R-:W-:Y:S02]  /*25570*/  R2UR UR6, R14 ;  /* 0x000000000e0672ca */ /* 0x000fe400000e0000 */
[----:B------:R-:W-:Y:S02]  /*25580*/  R2UR UR7, R15 ;  /* 0x000000000f0772ca */ /* 0x000fe400000e0000 */
[----:B------:R-:W-:Y:S02]  /*25590*/  PLOP3.LUT P0, PT, PT, PT, PT, 0x80, 0x0 ;  /* 0x000000000000781c */ /* 0x000fe40003f0f070 */
[----:B------:R-:W-:-:S11]  /*255a0*/  IADD3 R10, R10, 0x7c00, RZ ;  /* 0x00007c000a0a7810 */ /* 0x000fd60007ffe0ff */
.L_x_717:
        /* <DEDUP_REMOVED lines=9> */
[----:B-1----:R-:W-:Y:S05]  /*25640*/  @P0 BRA.U.ANY `(.L_x_717) ;  /* 0xfffffffd00d80947 */ /* 0x002fea000393ffff */
.L_x_701:
[----:B------:R-:W-:Y:S05]  /*25650*/  BSYNC B1 ;  /* 0x0000000000017941 */ /* 0x000fea0003800000 */
.L_x_700:
[----:B------:R-:W-:Y:S01]  /*25660*/  VIADD R12, R3, 0xfffffffe ;  /* 0xfffffffe030c7836 */ /* 0x000fe20000000000 */
[----:B------:R-:W-:Y:S01]  /*25670*/  PLOP3.LUT P0, PT, PT, PT, PT, 0x8, 0x0 ;  /* 0x000000000000781c */ /* 0x000fe20003f0e170 */
[----:B------:R-:W-:-:S03]  /*25680*/  VIADD R28, R28, 0x1 ;  /* 0x000000011c1c7836 */ /* 0x000fc60000000000 */
[----:B------:R-:W-:Y:S02]  /*25690*/  ISETP.GE.AND P3, PT, R12, R6, PT ;  /* 0x000000060c00720c */ /* 0x000fe40003f66270 */
[----:B------:R-:W-:-:S04]  /*256a0*/  ISETP.NE.AND P2, PT, R28, 0x2, PT ;  /* 0x000000021c00780c */ /* 0x000fc80003f45270 */
[----:B------:R-:W-:Y:S02]  /*256b0*/  SEL R3, RZ, 0x1, P2 ;  /* 0x00000001ff037807 */ /* 0x000fe40001000000 */
[----:B------:R-:W-:Y:S02]  /*256c0*/  SEL R28, R28, RZ, P2 ;  /* 0x000000ff1c1c7207 */ /* 0x000fe40001000000 */
[----:B------:R-:W-:-:S03]  /*256d0*/  LOP3.LUT R30, R30, R3, RZ, 0x3c, !PT ;  /* 0x000000031e1e7212 */ /* 0x000fc600078e3cff */
[----:B------:R-:W-:Y:S05]  /*256e0*/  @!P3 BRA `(.L_x_694) ;  /* 0x0000000800d0b947 */ /* 0x000fea0003800000 */
.L_x_736:
[----:B------:R-:W-:Y:S05]  /*256f0*/  YIELD ;  /* 0x0000000000007946 */ /* 0x000fea0003800000 */
[----:B------:R-:W-:Y:S04]  /*25700*/  BSSY B1, `(.L_x_718) ;  /* 0x00000aa000017945 */ /* 0x000fe80003800000 */
[----:B------:R-:W-:Y:S05]  /*25710*/  @!P6 BRA `(.L_x_719) ;  /* 0x0000000800a0e947 */ /* 0x000fea0003800000 */
[----:B------:R-:W-:Y:S01]  /*25720*/  LEA R11, R28, R16, 0x3 ;  /* 0x000000101c0b7211 */ /* 0x000fe200078e18ff */
[----:B------:R-:W1:Y:S01]  /*25730*/  S2R R3, SR_TID.X ;  /* 0x0000000000037919 */ /* 0x000e620000002100 */
[----:B------:R-:W-:Y:S01]  /*25740*/  SHF.L.U32 R10, R30, 0x1f, RZ ;  /* 0x0000001f1e0a7819 */ /* 0x000fe200000006ff */
[----:B------:R-:W-:Y:S03]  /*25750*/  BSSY B2, `(.L_x_720) ;  /* 0x0000005000027945 */ /* 0x000fe60003800000 */
[----:B------:R-:W2:Y:S01]  /*25760*/  SYNCS.PHASECHK.TRANS64.TRYWAIT P2, [R11+URZ+0x388a0], R10 ;  /* 0x0388a00a0b0075a7 */ /* 0x000ea2000804017f */
[----:B-1----:R-:W-:-:S04]  /*25770*/  LOP3.LUT R3, R3, 0x7f, RZ, 0xc0, !PT ;  /* 0x0000007f03037812 */ /* 0x002fc800078ec0ff */
[----:B------:R-:W-:Y:S01]  /*25780*/  ISETP.NE.AND P3, PT, R3, RZ, PT ;  /* 0x000000ff0300720c */ /* 0x000fe20003f65270 */
[----:B--2---:R-:W-:-:S12]  /*25790*/  @!P2 BRA `(.L_x_721) ;  /* 0x000000680068a947 */ /* 0x004fd80003800000 */
.L_x_872:
[----:B------:R-:W-:Y:S05]  /*257a0*/  BSYNC B2 ;  /* 0x0000000000027941 */ /* 0x000fea0003800000 */
.L_x_720:
[----:B------:R-:W-:Y:S04]  /*257b0*/  BSSY B2, `(.L_x_722) ;  /* 0x0000009000027945 */ /* 0x000fe80003800000 */
[----:B------:R-:W-:Y:S05]  /*257c0*/  @P3 BRA `(.L_x_723) ;  /* 0x00000000001c3947 */ /* 0x000fea0003800000 */
[----:B0-----:R-:W0:Y:S01]  /*257d0*/  S2R R8, SR_TID.X ;  /* 0x0000000000087919 */ /* 0x001e220000002100 */
[----:B------:R-:W-:-:S04]  /*257e0*/  IMAD.MOV.U32 R3, RZ, RZ, 0xa000 ;  /* 0x0000a000ff037424 */ /* 0x000fc800078e00ff */
[----:B------:R2:W-:Y:S01]  /*257f0*/  SYNCS.ARRIVE.TRANS64 RZ, [R11+URZ+0x38890], R3 ;  /* 0x038890030bff79a7 */ /* 0x0005e2000800003f */
[----:B0-----:R-:W-:-:S04]  /*25800*/  LOP3.LUT R8, R8, 0x1f, RZ, 0xc0, !PT ;  /* 0x0000001f08087812 */ /* 0x001fc800078ec0ff */
[----:B------:R-:W-:-:S13]  /*25810*/  ISETP.NE.AND P2, PT, R8, RZ, PT ;  /* 0x000000ff0800720c */ /* 0x000fda0003f45270 */
[----:B--2---:R-:W-:Y:S05]  /*25820*/  @!P2 BRA `(.L_x_723) ;  /* 0x000000000004a947 */ /* 0x004fea0003800000 */
[----:B------:R-:W-:Y:S01]  /*25830*/  BPT.TRAP 0x1 ;  /* 0x000000040000795c */ /* 0x000fe20000300000 */
.L_x_723:
[----:B------:R-:W-:Y:S05]  /*25840*/  BSYNC B2 ;  /* 0x0000000000027941 */ /* 0x000fea0003800000 */
.L_x_722:
[----:B------:R-:W-:Y:S01]  /*25850*/  IMAD.MOV.U32 R20, RZ, RZ, RZ ;  /* 0x000000ffff147224 */ /* 0x000fe200078e00ff */
[----:B------:R-:W-:Y:S01]  /*25860*/  UIADD3 UR4, UP0, UR38, 0x570, URZ ;  /* 0x0000057026047890 */ /* 0x000fe2000ff1e03f */
[----:B------:R-:W-:Y:S01]  /*25870*/  IMAD R9, R28, 0xa000, R16 ;  /* 0x0000a0001c097824 */ /* 0x000fe200078e0210 */
[----:B------:R-:W-:Y:S01]  /*25880*/  PLOP3.LUT P2, PT, PT, PT, PT, 0x80, 0x0 ;  /* 0x000000000000781c */ /* 0x000fe20003f4f070 */
[----:B0-----:R-:W-:Y:S01]  /*25890*/  IMAD R8, R12, 0x50, R0 ;  /* 0x000000500c087824 */ /* 0x001fe200078e0200 */
[----:B------:R-:W-:Y:S01]  /*258a0*/  R2UR UR10, R20 ;  /* 0x00000000140a72ca */ /* 0x000fe200000e0000 */
[----:B------:R-:W-:Y:S01]  /*258b0*/  VIADD R13, R9, 0x24400 ;  /* 0x00024400090d7836 */ /* 0x000fe20000000000 */
[----:B------:R-:W-:Y:S01]  /*258c0*/  IADD3 R3, R11, 0x38890, RZ ;  /* 0x000388900b037810 */ /* 0x000fe20007ffe0ff */
[----:B------:R-:W-:Y:S01]  /*258d0*/  UIADD3.X UR5, URZ, UR39, URZ, UP0, !UPT ;  /* 0x000000273f057290 */ /* 0x000fe200087fe43f */
[----:B------:R-:W-:Y:S01]  /*258e0*/  UMOV UR6, 0x0 ;  /* 0x0000000000067882 */ /* 0x000fe20000000000 */
[----:B------:R-:W-:-:S10]  /*258f0*/  UMOV UR7, 0x12f00000 ;  /* 0x12f0000000077882 */ /* 0x000fd40000000000 */
.L_x_724:
        /* <DEDUP_REMOVED lines=13> */
[----:B------:R-:W-:Y:S02]  /*259d0*/  UMOV UR7, 0x12f00000 ;  /* 0x12f0000000077882 */ /* 0x000fe40000000000 */
[----:B------:R-:W-:Y:S02]  /*259e0*/  R2UR UR10, R13 ;  /* 0x000000000d0a72ca */ /* 0x000fe400000e0000 */
[----:B------:R-:W-:-:S13]  /*259f0*/  IADD3 R13, R9, 0x26c00, RZ ;  /* 0x00026c00090d7810 */ /* 0x000fda0007ffe0ff */
.L_x_725:
        /* <DEDUP_REMOVED lines=16> */
.L_x_726:
        /* <DEDUP_REMOVED lines=16> */
.L_x_727:
        /* <DEDUP_REMOVED lines=13> */
.L_x_873:
[----:B------:R-:W-:Y:S05]  /*25cd0*/  BSYNC B2 ;  /* 0x0000000000027941 */ /* 0x000fea0003800000 */
.L_x_728:
[----:B------:R-:W-:Y:S01]  /*25ce0*/  BSSY B2, `(.L_x_730) ;  /* 0x000000b000027945 */ /* 0x000fe20003800000 */
[----:B------:R-:W-:Y:S01]  /*25cf0*/  IMAD.MOV.U32 R14, RZ, RZ, 0x0 ;  /* 0x00000000ff0e7424 */ /* 0x000fe200078e00ff */
[----:B------:R-:W-:Y:S02]  /*25d00*/  MOV R15, 0x12f00000 ;  /* 0x12f00000000f7802 */ /* 0x000fe40000000f00 */
[----:B------:R-:W-:Y:S05]  /*25d10*/  @P3 BRA `(.L_x_731) ;  /* 0x00000000001c3947 */ /* 0x000fea0003800000 */
[----:B------:R-:W2:Y:S01]  /*25d20*/  S2R R13, SR_TID.X ;  /* 0x00000000000d7919 */ /* 0x000ea20000002100 */
[----:B------:R-:W-:-:S04]  /*25d30*/  IMAD.MOV.U32 R3, RZ, RZ, 0xa000 ;  /* 0x0000a000ff037424 */ /* 0x000fc800078e00ff */
[----:B------:R3:W-:Y:S01]  /*25d40*/  SYNCS.ARRIVE.TRANS64 RZ, [R11+URZ+0x388b0], R3 ;  /* 0x0388b0030bff79a7 */ /* 0x0007e2000800003f */
[----:B--2---:R-:W-:-:S04]  /*25d50*/  LOP3.LUT R13, R13, 0x1f, RZ, 0xc0, !PT ;  /* 0x0000001f0d0d7812 */ /* 0x004fc800078ec0ff */
[----:B------:R-:W-:-:S13]  /*25d60*/  ISETP.NE.AND P2, PT, R13, RZ, PT ;  /* 0x000000ff0d00720c */ /* 0x000fda0003f45270 */
[----:B---3--:R-:W-:Y:S05]  /*25d70*/  @!P2 BRA `(.L_x_731) ;  /* 0x000000000004a947 */ /* 0x008fea0003800000 */
[----:B------:R-:W-:Y:S01]  /*25d80*/  BPT.TRAP 0x1 ;  /* 0x000000040000795c */ /* 0x000fe20000300000 */
.L_x_731:
[----:B------:R-:W-:Y:S05]  /*25d90*/  BSYNC B2 ;  /* 0x0000000000027941 */ /* 0x000fea0003800000 */
.L_x_730:
[----:B------:R-:W-:Y:S01]  /*25da0*/  R2UR UR10, R20 ;  /* 0x00000000140a72ca */ /* 0x000fe200000e0000 */
[----:B------:R-:W-:Y:S01]  /*25db0*/  UIADD3 UR4, UP0, UR38, 0x670, URZ ;  /* 0x0000067026047890 */ /* 0x000fe2000ff1e03f */
[----:B------:R-:W-:Y:S01]  /*25dc0*/  R2UR UR6, R14 ;  /* 0x000000000e0672ca */ /* 0x000fe200000e0000 */
[----:B01----:R-:W-:Y:S01]  /*25dd0*/  VIADD R11, R11, 0x388b0 ;  /* 0x000388b00b0b7836 */ /* 0x003fe20000000000 */
[----:B------:R-:W-:Y:S01]  /*25de0*/  R2UR UR7, R15 ;  /* 0x000000000f0772ca */ /* 0x000fe200000e0000 */
[----:B------:R-:W-:Y:S01]  /*25df0*/  UIADD3.X UR5, URZ, UR39, URZ, UP0, !UPT ;  /* 0x000000273f057290 */ /* 0x000fe200087fe43f */
[----:B------:R-:W-:Y:S02]  /*25e00*/  PLOP3.LUT P2, PT, PT, PT, PT, 0x80, 0x0 ;  /* 0x000000000000781c */ /* 0x000fe40003f4f070 */
[----:B------:R-:W-:-:S11]  /*25e10*/  IADD3 R3, R9, 0x400, RZ ;  /* 0x0000040009037810 */ /* 0x000fd60007ffe0ff */
.L_x_732:
        /* <DEDUP_REMOVED lines=11> */
[----:B------:R-:W-:Y:S01]  /*25ed0*/  R2UR UR6, R14 ;  /* 0x000000000e0672ca */ /* 0x000fe200000e0000 */
[----:B------:R-:W-:Y:S01]  /*25ee0*/  VIADD R3, R9, 0x2c00 ;  /* 0x00002c0009037836 */ /* 0x000fe20000000000 */
[----:B------:R-:W-:Y:S02]  /*25ef0*/  R2UR UR7, R15 ;  /* 0x000000000f0772ca */ /* 0x000fe400000e0000 */
[----:B------:R-:W-:Y:S02]  /*25f00*/  R2UR UR10, R10 ;  /* 0x000000000a0a72ca */ /* 0x000fe400000e0000 */
[----:B------:R-:W-:-:S13]  /*25f10*/  PLOP3.LUT P2, PT, PT, PT, PT, 0x80, 0x0 ;  /* 0x000000000000781c */ /* 0x000fda0003f4f070 */
.L_x_733:
        /* <DEDUP_REMOVED lines=15> */
.L_x_734:
        /* <DEDUP_REMOVED lines=15> */
.L_x_735:
        /* <DEDUP_REMOVED lines=10> */
.L_x_719:
[----:B------:R-:W-:Y:S05]  /*261a0*/  BSYNC B1 ;  /* 0x0000000000017941 */ /* 0x000fea0003800000 */
.L_x_718:
[----:B------:R-:W-:Y:S01]  /*261b0*/  ISETP.GT.AND P3, PT, R12, R6, PT ;  /* 0x000000060c00720c */ /* 0x000fe20003f64270 */
[----:B------:R-:W-:Y:S01]  /*261c0*/  VIADD R28, R28, 0x1 ;  /* 0x000000011c1c7836 */ /* 0x000fe20000000000 */
[----:B------:R-:W-:-:S04]  /*261d0*/  IADD3 R12, R12, -0x1, RZ ;  /* 0xffffffff0c0c7810 */ /* 0x000fc80007ffe0ff */
[----:B------:R-:W-:-:S04]  /*261e0*/  ISETP.NE.AND P2, PT, R28, 0x2, PT ;  /* 0x000000021c00780c */ /* 0x000fc80003f45270 */
[----:B------:R-:W-:Y:S02]  /*261f0*/  SEL R3, RZ, 0x1, P2 ;  /* 0x00000001ff037807 */ /* 0x000fe40001000000 */
[----:B------:R-:W-:Y:S02]  /*26200*/  SEL R28, R28, RZ, P2 ;  /* 0x000000ff1c1c7207 */ /* 0x000fe40001000000 */
[----:B------:R-:W-:Y:S01]  /*26210*/  LOP3.LUT R30, R30, R3, RZ, 0x3c, !PT ;  /* 0x000000031e1e7212 */ /* 0x000fe200078e3cff */
[----:B------:R-:W-:Y:S06]  /*26220*/  @P3 BRA `(.L_x_736) ;  /* 0xfffffff400303947 */ /* 0x000fec000383ffff */
.L_x_694:
[----:B------:R-:W-:Y:S05]  /*26230*/  BSYNC B0 ;  /* 0x0000000000007941 */ /* 0x000fea0003800000 */
.L_x_693:
[----:B------:R-:W-:Y:S05]  /*26240*/  @!P0 WARPSYNC.ALL ;  /* 0x0000000000008948 */ /* 0x000fea0003800000 */
[----:B------:R-:W-:Y:S01]  /*26250*/  @!P0 BAR.SYNC.DEFER_BLOCKING 0xc, 0x180 ;  /* 0x0306000000008b1d */ /* 0x000fe20000010000 */
[----:B------:R-:W-:-:S05]  /*26260*/  IMAD.MOV.U32 R0, RZ, RZ, RZ ;  /* 0x000000ffff007224 */ /* 0x000fca00078e00ff */
[----:B------:R-:W-:Y:S04]  /*26270*/  BSSY B0, `(.L_x_737) ;  /* 0x000001e000007945 */ /* 0x000fe80003800000 */
[----:B------:R-:W-:Y:S05]  /*26280*/  @!P1 BRA `(.L_x_738) ;  /* 0x0000000000709947 */ /* 0x000fea0003800000 */
[----:B------:R-:W-:-:S13]  /*26290*/  ISETP.NE.AND P0, PT, R5, RZ, PT ;  /* 0x000000ff0500720c */ /* 0x000fda0003f05270 */
[----:B------:R-:W1:Y:S02]  /*262a0*/  @!P0 LDC R5, c[0x0][0x9f0] ;  /* 0x00027c00ff058b82 */ /* 0x000e640000000800 */
[-C--:B-1----:R-:W-:Y:S02]  /*262b0*/  IABS R0, R5.reuse ;  /* 0x0000000500007213 */ /* 0x082fe40000000000 */
[----:B0-----:R-:W-:Y:S02]  /*262c0*/  IABS R8, R5 ;  /* 0x0000000500087213 */ /* 0x001fe40000000000 */
[----:B------:R-:W0:Y:S03]  /*262d0*/  I2F.RP R9, R0 ;  /* 0x0000000000097306 */ /* 0x000e260000209400 */
[----:B------:R-:W-:-:S05]  /*262e0*/  IMAD.MOV R8, RZ, RZ, -R8 ;  /* 0x000000ffff087224 */ /* 0x000fca00078e0a08 */
[----:B0-----:R-:W0:Y:S02]  /*262f0*/  MUFU.RCP R9, R9 ;  /* 0x0000000900097308 */ /* 0x001e240000001000 */
[----:B0-----:R-:W-:-:S06]  /*26300*/  VIADD R10, R9, 0xffffffe ;  /* 0x0ffffffe090a7836 */ /* 0x001fcc0000000000 */
[----:B------:R-:W0:Y:S02]  /*26310*/  F2I.FTZ.U32.TRUNC.NTZ R3, R10 ;  /* 0x0000000a00037305 */ /* 0x000e24000021f000 */
[----:B0-----:R-:W-:-:S05]  /*26320*/  IADD3 R2, RZ, -R3, RZ ;  /* 0x80000003ff027210 */ /* 0x001fca0007ffe0ff */
[----:B------:R-:W-:Y:S02]  /*26330*/  IMAD R6, R2, R0, RZ ;  /* 0x0000000002067224 */ /* 0x000fe400078e02ff */
[----:B------:R-:W-:-:S04]  /*26340*/  IMAD.MOV.U32 R2, RZ, RZ, RZ ;  /* 0x000000ffff027224 */ /* 0x000fc800078e00ff */
[----:B------:R-:W-:Y:S01]  /*26350*/  IMAD.HI.U32 R6, R3, R6, R2 ;  /* 0x0000000603067227 */ /* 0x000fe200078e0002 */
[----:B------:R-:W-:-:S04]  /*26360*/  IADD3 R3, R4, -0x1, R5 ;  /* 0xffffffff04037810 */ /* 0x000fc80007ffe005 */
[----:B------:R-:W-:Y:S02]  /*26370*/  IABS R2, R3 ;  /* 0x0000000300027213 */ /* 0x000fe40000000000 */
[----:B------:R-:W-:-:S03]  /*26380*/  LOP3.LUT R3, R3, R5, RZ, 0x3c, !PT ;  /* 0x0000000503037212 */ /* 0x000fc600078e3cff */
[----:B------:R-:W-:Y:S01]  /*26390*/  IMAD.HI.U32 R6, R6, R2, RZ ;  /* 0x0000000206067227 */ /* 0x000fe200078e00ff */
[----:B------:R-:W-:-:S03]  /*263a0*/  ISETP.GE.AND P2, PT, R3, RZ, PT ;  /* 0x000000ff0300720c */ /* 0x000fc60003f46270 */
[----:B------:R-:W-:-:S05]  /*263b0*/  IMAD R2, R6, R8, R2 ;  /* 0x0000000806027224 */ /* 0x000fca00078e0202 */
[----:B------:R-:W-:-:S13]  /*263c0*/  ISETP.GT.U32.AND P1, PT, R0, R2, PT ;  /* 0x000000020000720c */ /* 0x000fda0003f24070 */
[-C--:B------:R-:W-:Y:S01]  /*263d0*/  @!P1 IADD3 R2, R2, -R0.reuse, RZ ;  /* 0x8000000002029210 */ /* 0x080fe20007ffe0ff */
[----:B------:R-:W-:Y:S01]  /*263e0*/  @!P1 VIADD R6, R6, 0x1 ;  /* 0x0000000106069836 */ /* 0x000fe20000000000 */
[----:B------:R-:W-:Y:S02]  /*263f0*/  ISETP.NE.AND P1, PT, R5, RZ, PT ;  /* 0x000000ff0500720c */ /* 0x000fe40003f25270 */
[----:B------:R-:W-:-:S13]  /*26400*/  ISETP.GE.U32.AND P0, PT, R2, R0, PT ;  /* 0x000000000200720c */ /* 0x000fda0003f06070 */
[----:B------:R-:W-:-:S05]  /*26410*/  @P0 VIADD R6, R6, 0x1 ;  /* 0x0000000106060836 */ /* 0x000fca0000000000 */
[----:B------:R-:W-:-:S05]  /*26420*/  MOV R0, R6 ;  /* 0x0000000600007202 */ /* 0x000fca0000000f00 */
[----:B------:R-:W-:Y:S01]  /*26430*/  @!P2 IMAD.MOV R0, RZ, RZ, -R0 ;  /* 0x000000ffff00a224 */ /* 0x000fe200078e0a00 */
[----:B------:R-:W-:-:S07]  /*26440*/  @!P1 LOP3.LUT R0, RZ, R5, RZ, 0x33, !PT ;  /* 0x00000005ff009212 */ /* 0x000fce00078e33ff */
.L_x_738:
[----:B------:R-:W-:Y:S05]  /*26450*/  BSYNC B0 ;  /* 0x0000000000007941 */ /* 0x000fea0003800000 */
.L_x_737:
[-C--:B------:R-:W-:Y:S01]  /*26460*/  IMAD R3, R7, R0.reuse, RZ ;  /* 0x0000000007037224 */ /* 0x080fe200078e02ff */
[----:B------:R-:W-:Y:S04]  /*26470*/  BSSY B7, `(.L_x_739) ;  /* 0x0000393000077945 */ /* 0x000fe80003800000 */
[----:B------:R-:W-:Y:S01]  /*26480*/  VIADDMNMX R2, R3, R0, R4, PT ;  /* 0x0000000003027246 */ /* 0x000fe20003800104 */
[----:B------:R1:W-:Y:S03]  /*26490*/  STL [R1+0xc], R3 ;  /* 0x00000c0301007387 */ /* 0x0003e60000100800 */
[----:B------:R-:W-:Y:S01]  /*264a0*/  ISETP.GT.AND P0, PT, R2, R3, PT ;  /* 0x000000030200720c */ /* 0x000fe20003f04270 */
[----:B------:R1:W-:-:S12]  /*264b0*/  STL [R1+0x1c], R2 ;  /* 0x00001c0201007387 */ /* 0x0003d80000100800 */
[----:B-1----:R-:W-:Y:S05]  /*264c0*/  @P0 BRA `(.L_x_740) ;  /* 0x0000000000480947 */ /* 0x002fea0003800000 */
[----:B------:R-:W1:Y:S02]  /*264d0*/  S2R R2, SR_TID.X ;  /* 0x0000000000027919 */ /* 0x000e640000002100 */
[----:B-1----:R-:W-:-:S04]  /*264e0*/  LOP3.LUT R2, R2, 0x7f, RZ, 0xc0, !PT ;  /* 0x0000007f02027812 */ /* 0x002fc800078ec0ff */
[----:B------:R-:W-:-:S13]  /*264f0*/  ISETP.NE.AND P0, PT, R2, RZ, PT ;  /* 0x000000ff0200720c */ /* 0x000fda0003f05270 */
[----:B------:R-:W-:Y:S05]  /*26500*/  @P0 BRA `(.L_x_741) ;  /* 0x0000003800240947 */ /* 0x000fea0003800000 */
[----:B------:R-:W1:Y:S01]  /*26510*/  S2R R5, SR_LANEID ;  /* 0x0000000000057919 */ /* 0x000e620000000000 */
[----:B------:R-:W-:Y:S01]  /*26520*/  VOTEU.ANY UR4, UPT, PT ;  /* 0x0000000000047886 */ /* 0x000fe200038e0100 */
[----:B------:R-:W2:Y:S01]  /*26530*/  LDC.64 R2, c[0x0][0xc60] ;  /* 0x00031800ff027b82 */ /* 0x000ea20000000a00 */
[----:B------:R-:W1:Y:S01]  /*26540*/  FLO.U32 R0, UR4 ;  /* 0x0000000400007d00 */ /* 0x000e6200080e0000 */
[----:B------:R-:W-:Y:S01]  /*26550*/  ULDC.64 UR6, c[0x0][0x208] ;  /* 0x0000820000067ab9 */ /* 0x000fe20000000a00 */
[----:B-1----:R-:W-:-:S06]  /*26560*/  ISETP.EQ.U32.AND P0, PT, R0, R5, PT ;  /* 0x000000050000720c */ /* 0x002fcc0003f02070 */
[----:B------:R-:W2:Y:S07]  /*26570*/  POPC R5, UR4 ;  /* 0x0000000400057d09 */ /* 0x000eae0008000000 */
[----:B--2---:R-:W2:Y:S01]  /*26580*/  @P0 ATOMG.E.ADD.STRONG.GPU PT, R3, desc[UR6][R2.64], R5 ;  /* 0x00000005020309a8 */ /* 0x004ea200081ee1c6 */
[----:B------:R-:W1:Y:S02]  /*26590*/  S2R R4, SR_LTMASK ;  /* 0x0000000000047919 */ /* 0x000e640000003900 */
[----:B-1----:R-:W-:-:S04]  /*265a0*/  LOP3.LUT R4, R4, UR4, RZ, 0xc0, !PT ;  /* 0x0000000404047c12 */ /* 0x002fc8000f8ec0ff */
[----:B------:R-:W1:Y:S01]  /*265b0*/  POPC R7, R4 ;  /* 0x0000000400077309 */ /* 0x000e620000000000 */
[----:B--2---:R-:W1:Y:S02]  /*265c0*/  SHFL.IDX PT, R0, R3, R0, 0x1f ;  /* 0x00001f0003007589 */ /* 0x004e6400000e0000 */
[----:B-1----:R-:W-:Y:S01]  /*265d0*/  IADD3 R24, R0, UR36, R7 ;  /* 0x0000002400187c10 */ /* 0x002fe2000fffe007 */
[----:B------:R-:W-:Y:S06]  /*265e0*/  BRA `(.L_x_741) ;  /* 0x0000003400ec7947 */ /* 0x000fec0003800000 */
.L_x_740:
        /* <DEDUP_REMOVED lines=8> */
[----:B------:R-:W-:Y:S01]  /*26670*/  MOV R4, UR6 ;  /* 0x0000000600047c02 */ /* 0x000fe20008000f00 */
[----:B------:R-:W-:Y:S01]  /*26680*/  IMAD.U32 R5, RZ, RZ, UR7 ;  /* 0x00000007ff057e24 */ /* 0x000fe2000f8e00ff */
[----:B------:R-:W1:Y:S01]  /*26690*/  LDC.64 R2, c[0x4][R2] ;  /* 0x0100000002027b82 */ /* 0x000e620000000a00 */
[----:B------:R-:W-:Y:S01]  /*266a0*/  IMAD.U32 R6, RZ, RZ, UR8 ;  /* 0x00000008ff067e24 */ /* 0x000fe2000f8e00ff */
[----:B------:R-:W-:Y:S01]  /*266b0*/  MOV R7, UR9 ;  /* 0x0000000900077c02 */ /* 0x000fe20008000f00 */
[----:B------:R-:W-:Y:S01]  /*266c0*/  IMAD.U32 R10, RZ, RZ, UR4 ;  /* 0x00000004ff0a7e24 */ /* 0x000fe2000f8e00ff */
[----:B0-----:R-:W-:Y:S01]  /*266d0*/  MOV R8, 0x70 ;  /* 0x0000007000087802 */ /* 0x001fe20000000f00 */
[----:B------:R-:W-:-:S02]  /*266e0*/  IMAD.U32 R11, RZ, RZ, UR5 ;  /* 0x00000005ff0b7e24 */ /* 0x000fc4000f8e00ff */
[----:B------:R-:W-:Y:S02]  /*266f0*/  IMAD.MOV.U32 R12, RZ, RZ, 0x1 ;  /* 0x00000001ff0c7424 */ /* 0x000fe400078e00ff */
[----:B------:R-:W-:-:S07]  /*26700*/  IMAD.MOV.U32 R13, RZ, RZ, RZ ;  /* 0x000000ffff0d7224 */ /* 0x000fce00078e00ff */
[----:B------:R-:W-:-:S07]  /*26710*/  LEPC R20, `(.L_x_743) ;  /* 0x000000001014794e */ /* 0x000fce0000000000 */
[----:B-1----:R-:W-:Y:S05]  /*26720*/  CALL.ABS.NOINC R2 ;  /* 0x0000000002007343 */ /* 0x002fea0003c00000 */
.L_x_743:
[----:B------:R-:W-:Y:S05]  /*26730*/  BSYNC B6 ;  /* 0x0000000000067941 */ /* 0x000fea0003800000 */
.L_x_742:
[----:B------:R-:W-:Y:S01]  /*26740*/  IADD3 R0, R16, 0x400, RZ ;  /* 0x0000040010007810 */ /* 0x000fe20007ffe0ff */
[----:B------:R-:W-:Y:S03]  /*26750*/  BSSY B6, `(.L_x_744) ;  /* 0x0000022000067945 */ /* 0x000fe60003800000 */
[----:B------:R-:W-:-:S13]  /*26760*/  LOP3.LUT P0, RZ, R0, 0x3ff, RZ, 0xc0, !PT ;  /* 0x000003ff00ff7812 */ /* 0x000fda000780c0ff */
[----:B------:R-:W-:Y:S05]  /*26770*/  @!P0 BRA `(.L_x_745) ;  /* 0x00000000007c8947 */ /* 0x000fea0003800000 */
[----:B------:R-:W-:Y:S01]  /*26780*/  MOV R22, 0x0 ;  /* 0x0000000000167802 */ /* 0x000fe20000000f00 */
[----:B------:R-:W-:Y:S01]  /*26790*/  ULDC.64 UR6, c[0x4][0x138] ;  /* 0x01004e0000067ab9 */ /* 0x000fe20000000a00 */
[----:B------:R-:W-:Y:S01]  /*267a0*/  ULDC.64 UR8, c[0x4][0x140] ;  /* 0x0100500000087ab9 */ /* 0x000fe20000000a00 */
[----:B------:R-:W-:Y:S01]  /*267b0*/  ULDC.64 UR4, c[0x4][0xa0] ;  /* 0x0100280000047ab9 */ /* 0x000fe20000000a00 */
[----:B------:R1:W2:Y:S01]  /*267c0*/  LDC.64 R2, c[0x4][R22] ;  /* 0x0100000016027b82 */ /* 0x0002a20000000a00 */
[----:B------:R-:W-:Y:S01]  /*267d0*/  IMAD.U32 R4, RZ, RZ, UR6 ;  /* 0x00000006ff047e24 */ /* 0x000fe2000f8e00ff */
[----:B------:R-:W-:Y:S01]  /*267e0*/  MOV R6, UR8 ;  /* 0x0000000800067c02 */ /* 0x000fe20008000f00 */
[----:B------:R-:W-:Y:S01]  /*267f0*/  IMAD.U32 R5, RZ, RZ, UR7 ;  /* 0x00000007ff057e24 */ /* 0x000fe2000f8e00ff */
[----:B------:R-:W-:Y:S01]  /*26800*/  MOV R11, UR5 ;  /* 0x00000005000b7c02 */ /* 0x000fe20008000f00 */
[----:B------:R-:W-:Y:S01]  /*26810*/  IMAD.U32 R7, RZ, RZ, UR9 ;  /* 0x00000009ff077e24 */ /* 0x000fe2000f8e00ff */
[----:B------:R-:W-:Y:S01]  /*26820*/  MOV R13, RZ ;  /* 0x000000ff000d7202 */ /* 0x000fe20000000f00 */
[----:B------:R-:W-:-:S02]  /*26830*/  IMAD.U32 R10, RZ, RZ, UR4 ;  /* 0x00000004ff0a7e24 */ /* 0x000fc4000f8e00ff */
[----:B0-----:R-:W-:Y:S02]  /*26840*/  IMAD.MOV.U32 R8, RZ, RZ, 0x70 ;  /* 0x00000070ff087424 */ /* 0x001fe400078e00ff */
[----:B-1----:R-:W-:-:S07]  /*26850*/  IMAD.MOV.U32 R12, RZ, RZ, 0x1 ;  /* 0x00000001ff0c7424 */ /* 0x002fce00078e00ff */
[----:B------:R-:W-:-:S07]  /*26860*/  LEPC R20, `(.L_x_746) ;  /* 0x000000001014794e */ /* 0x000fce0000000000 */
[----:B--2---:R-:W-:Y:S05]  /*26870*/  CALL.ABS.NOINC R2 ;  /* 0x0000000002007343 */ /* 0x004fea0003c00000 */
.L_x_746:
[----:B------:R0:W1:Y:S01]  /*26880*/  LDC.64 R2, c[0x4][R22] ;  /* 0x0100000016027b82 */ /* 0x0000620000000a00 */
[----:B------:R-:W-:Y:S01]  /*26890*/  ULDC.64 UR4, c[0x4][0x138] ;  /* 0x01004e0000047ab9 */ /* 0x000fe20000000a00 */
[----:B------:R-:W-:Y:S01]  /*268a0*/  ULDC.64 UR6, c[0x4][0x140] ;  /* 0x0100500000067ab9 */ /* 0x000fe20000000a00 */
[----:B------:R-:W-:Y:S01]  /*268b0*/  ULDC.64 UR8, c[0x4][0xa8] ;  /* 0x01002a0000087ab9 */ /* 0x000fe20000000a00 */
[----:B------:R-:W-:Y:S01]  /*268c0*/  IMAD.U32 R4, RZ, RZ, UR4 ;  /* 0x00000004ff047e24 */ /* 0x000fe2000f8e00ff */
[----:B------:R-:W-:Y:S01]  /*268d0*/  MOV R6, UR6 ;  /* 0x0000000600067c02 */ /* 0x000fe20008000f00 */
[----:B------:R-:W-:Y:S01]  /*268e0*/  IMAD.U32 R5, RZ, RZ, UR5 ;  /* 0x00000005ff057e24 */ /* 0x000fe2000f8e00ff */
[----:B------:R-:W-:Y:S01]  /*268f0*/  MOV R11, UR9 ;  /* 0x00000009000b7c02 */ /* 0x000fe20008000f00 */
[----:B------:R-:W-:Y:S01]  /*26900*/  IMAD.U32 R7, RZ, RZ, UR7 ;  /* 0x00000007ff077e24 */ /* 0x000fe2000f8e00ff */
[----:B------:R-:W-:Y:S01]  /*26910*/  MOV R13, RZ ;  /* 0x000000ff000d7202 */ /* 0x000fe20000000f00 */
[----:B------:R-:W-:-:S02]  /*26920*/  IMAD.U32 R10, RZ, RZ, UR8 ;  /* 0x00000008ff0a7e24 */ /* 0x000fc4000f8e00ff */
[----:B------:R-:W-:Y:S02]  /*26930*/  IMAD.MOV.U32 R8, RZ, RZ, 0x70 ;  /* 0x00000070ff087424 */ /* 0x000fe400078e00ff */
[----:B0-----:R-:W-:-:S07]  /*26940*/  IMAD.MOV.U32 R12, RZ, RZ, 0x1 ;  /* 0x00000001ff0c7424 */ /* 0x001fce00078e00ff */
[----:B------:R-:W-:-:S07]  /*26950*/  LEPC R20, `(.L_x_745) ;  /* 0x000000001014794e */ /* 0x000fce0000000000 */
[----:B-1----:R-:W-:Y:S05]  /*26960*/  CALL.ABS.NOINC R2 ;  /* 0x0000000002007343 */ /* 0x002fea0003c00000 */
.L_x_745:
[----:B------:R-:W-:Y:S05]  /*26970*/  BSYNC B6 ;  /* 0x0000000000067941 */ /* 0x000fea0003800000 */
.L_x_744:
[----:B------:R-:W2:Y:S01]  /*26980*/  LDL R22, [R1+0x1c] ;  /* 0x00001c0001167983 */ /* 0x000ea20000100800 */
[----:B------:R-:W-:-:S03]  /*26990*/  ULDC.64 UR4, c[0x0][0x9f8] ;  /* 0x00027e0000047ab9 */ /* 0x000fc60000000a00 */
[----:B------:R-:W3:Y:S01]  /*269a0*/  LDL R7, [R1+0x8] ;  /* 0x0000080001077983 */ /* 0x000ee20000100800 */
[----:B------:R-:W-:-:S03]  /*269b0*/  ISETP.NE.U32.AND P0, PT, RZ, UR4, PT ;  /* 0x00000004ff007c0c */ /* 0x000fc6000bf05070 */
[----:B------:R-:W4:Y:S01]  /*269c0*/  LDL R21, [R1+0x10] ;  /* 0x0000100001157983 */ /* 0x000f220000100800 */
[----:B------:R-:W-:Y:S01]  /*269d0*/  ISETP.NE.AND.EX P0, PT, RZ, UR5, PT, P0 ;  /* 0x00000005ff007c0c */ /* 0x000fe2000bf05300 */
[----:B------:R-:W-:Y:S01]  /*269e0*/  ULDC.64 UR6, c[0x0][0x208] ;  /* 0x0000820000067ab9 */ /* 0x000fe20000000a00 */
[----:B------:R-:W1:Y:S01]  /*269f0*/  LDC R0, c[0x0][0x430] ;  /* 0x00010c00ff007b82 */ /* 0x000e620000000800 */
[----:B------:R-:W0:Y:S10]  /*26a00*/  S2R R20, SR_TID.X ;  /* 0x0000000000147919 */ /* 0x000e340000002100 */
[----:B------:R-:W-:Y:S01]  /*26a10*/  @P0 IADD3 R2, P1, R17, UR4, RZ ;  /* 0x0000000411020c10 */ /* 0x000fe2000ff3e0ff */
[----:B------:R-:W-:-:S03]  /*26a20*/  ULDC UR4, c[0x0][0x2f4] ;  /* 0x0000bd0000047ab9 */ /* 0x000fc60000000800 */
[----:B------:R-:W-:-:S05]  /*26a30*/  @P0 IADD3.X R3, R19, UR5, RZ, P1, !PT ;  /* 0x0000000513030c10 */ /* 0x000fca0008ffe4ff */
[----:B------:R4:W4:Y:S01]  /*26a40*/  @P0 LDG.E R32, desc[UR6][R2.64] ;  /* 0x0000000602200981 */ /* 0x000922000c1e1900 */
[----:B0-----:R-:W-:-:S04]  /*26a50*/  LOP3.LUT R20, R20, 0x7f, RZ, 0xc0, !PT ;  /* 0x0000007f14147812 */ /* 0x001fc800078ec0ff */
[----:B------:R-:W-:Y:S02]  /*26a60*/  SHF.R.U32.HI R4, RZ, 0x3, R20 ;  /* 0x00000003ff047819 */ /* 0x000fe40000011614 */
[----:B------:R-:W0:Y:S01]  /*26a70*/  S2R R20, SR_TID.X ;  /* 0x0000000000147919 */ /* 0x000e220000002100 */
[----:B-1----:R-:W-:-:S13]  /*26a80*/  ISETP.NE.AND P1, PT, R0, 0x1, PT ;  /* 0x000000010000780c */ /* 0x002fda0003f25270 */
[----:B------:R-:W1:Y:S01]  /*26a90*/  @P1 LDC R6, c[0x0][0x438] ;  /* 0x00010e00ff061b82 */ /* 0x000e620000000800 */
[----:B0-----:R-:W-:-:S05]  /*26aa0*/  IMAD.SHL.U32 R20, R20, 0x10, RZ ;  /* 0x0000001014147824 */ /* 0x001fca00078e00ff */
[----:B------:R-:W-:Y:S02]  /*26ab0*/  LOP3.LUT R20, R4, 0x70, R20, 0xf8, !PT ;  /* 0x0000007004147812 */ /* 0x000fe400078ef814 */
[----:B------:R-:W0:Y:S01]  /*26ac0*/  @P1 LDC R4, c[0x0][0x434] ;  /* 0x00010d00ff041b82 */ /* 0x000e220000000800 */
[----:B------:R-:W-:Y:S02]  /*26ad0*/  LOP3.LUT R18, R18, 0xfffffffe, RZ, 0xc0, !PT ;  /* 0xfffffffe12127812 */ /* 0x000fe400078ec0ff */
[----:B------:R-:W-:-:S04]  /*26ae0*/  LOP3.LUT R9, R34, 0x40, RZ, 0xfc, !PT ;  /* 0x0000004022097812 */ /* 0x000fc800078efcff */
[----:B------:R-:W-:Y:S01]  /*26af0*/  ISETP.GE.AND P3, PT, R9, UR4, PT ;  /* 0x0000000409007c0c */ /* 0x000fe2000bf66270 */
[----:B------:R-:W-:Y:S01]  /*26b00*/  UMOV UR5, 0xffffffff ;  /* 0xffffffff00057882 */ /* 0x000fe20000000000 */
[----:B--2---:R-:W-:-:S04]  /*26b10*/  VIADD R22, R22, 0xffffffff ;  /* 0xffffffff16167836 */ /* 0x004fc80000000000 */
[----:B------:R-:W-:-:S05]  /*26b20*/  IMAD R5, R22, 0x50, R20 ;  /* 0x0000005016057824 */ /* 0x000fca00078e0214 */
[----:B---3--:R-:W-:-:S04]  /*26b30*/  ISETP.GE.AND P0, PT, R5, R7, PT ;  /* 0x000000070500720c */ /* 0x008fc80003f06270 */
[----:B------:R-:W-:Y:S02]  /*26b40*/  ISETP.GT.U32.OR P0, PT, R20, 0x4f, P0 ;  /* 0x0000004f1400780c */ /* 0x000fe40000704470 */
[----:B----4-:R-:W-:-:S11]  /*26b50*/  IADD3 R5, R5, R21, RZ ;  /* 0x0000001505057210 */ /* 0x010fd60007ffe0ff */
[----:B------:R-:W2:Y:S01]  /*26b60*/  @!P0 LDC.64 R2, c[0x0][0x428] ;  /* 0x00010a00ff028b82 */ /* 0x000ea20000000a00 */
[----:B0-----:R-:W-:-:S04]  /*26b70*/  @P1 IMAD.HI.U32 R7, R5, R4, RZ ;  /* 0x0000000405071227 */ /* 0x001fc800078e00ff */
[----:B------:R-:W-:Y:S01]  /*26b80*/  IMAD.MOV.U32 R4, RZ, RZ, R5 ;  /* 0x000000ffff047224 */ /* 0x000fe200078e0005 */
[----:B-1----:R-:W-:Y:S02]  /*26b90*/  @P1 SHF.R.U32.HI R4, RZ, R6, R7 ;  /* 0x00000006ff041219 */ /* 0x002fe40000011607 */
[----:B------:R-:W-:-:S03]  /*26ba0*/  SHF.R.S32.HI R8, RZ, 0x1f, R32 ;  /* 0x0000001fff087819 */ /* 0x000fc60000011420 */
[----:B------:R-:W-:-:S04]  /*26bb0*/  IMAD.MOV R6, RZ, RZ, -R4 ;  /* 0x000000ffff067224 */ /* 0x000fc800078e0a04 */
[----:B------:R-:W-:Y:S01]  /*26bc0*/  IMAD R0, R0, R6, R5 ;  /* 0x0000000600007224 */ /* 0x000fe200078e0205 */
[--C-:B------:R-:W-:Y:S01]  /*26bd0*/  @!P0 SHF.R.S32.HI R5, RZ, 0x1f, R4.reuse ;  /* 0x0000001fff058819 */ /* 0x100fe20000011404 */
[-C--:B--2---:R-:W-:Y:S02]  /*26be0*/  @!P0 IMAD R6, R8, R2.reuse, RZ ;  /* 0x0000000208068224 */ /* 0x084fe400078e02ff */
[----:B------:R-:W-:-:S04]  /*26bf0*/  @!P0 IMAD.WIDE.U32 R4, R32, R2, R4 ;  /* 0x0000000220048225 */ /* 0x000fc800078e0004 */
[----:B------:R-:W-:Y:S02]  /*26c00*/  @!P0 IMAD R6, R32, R3, R6 ;  /* 0x0000000320068224 */ /* 0x000fe400078e0206 */
[----:B------:R-:W0:Y:S03]  /*26c10*/  @!P0 LDC.64 R2, c[0x0][0x418] ;  /* 0x00010600ff028b82 */ /* 0x000e260000000a00 */
[----:B------:R-:W-:Y:S01]  /*26c20*/  @!P0 IADD3 R6, R5, R6, RZ ;  /* 0x0000000605068210 */ /* 0x000fe20007ffe0ff */
[----:B------:R-:W-:Y:S01]  /*26c30*/  IMAD.U32 R7, RZ, RZ, UR37 ;  /* 0x00000025ff077e24 */ /* 0x000fe2000f8e00ff */
[----:B0-----:R-:W-:-:S04]  /*26c40*/  @!P0 LEA R2, P1, R4, R2, 0x2 ;  /* 0x0000000204028211 */ /* 0x001fc800078210ff */
[----:B------:R-:W-:Y:S01]  /*26c50*/  @!P0 LEA.HI.X R3, R4, R3, R6, 0x2, P1 ;  /* 0x0000000304038211 */ /* 0x000fe200008f1406 */
[----:B------:R-:W-:-:S06]  /*26c60*/  IMAD.MOV.U32 R4, RZ, RZ, RZ ;  /* 0x000000ffff047224 */ /* 0x000fcc00078e00ff */
[----:B------:R0:W5:Y:S01]  /*26c70*/  @!P0 LDG.E R4, desc[UR6][R2.64] ;  /* 0x0000000602048981 */ /* 0x000162000c1e1900 */
[----:B------:R-:W-:Y:S02]  /*26c80*/  ISETP.GT.U32.AND P0, PT, R20, 0x4f, PT ;  /* 0x0000004f1400780c */ /* 0x000fe40003f04070 */
[----:B------:R-:W-:-:S11]  /*26c90*/  ISETP.NE.AND P2, PT, R7, 0x3, PT ;  /* 0x000000030700780c */ /* 0x000fd60003f45270 */
[----:B------:R-:W-:Y:S02]  /*26ca0*/  @P0 LOP3.LUT R18, R18, 0x1, RZ, 0xfc, !PT ;  /* 0x0000000112120812 */ /* 0x000fe400078efcff */
[----:B------:R-:W-:Y:S02]  /*26cb0*/  ISETP.GE.AND P0, PT, R34, UR4, PT ;  /* 0x0000000422007c0c */ /* 0x000fe4000bf06270 */
[----:B------:R-:W-:-:S04]  /*26cc0*/  LOP3.LUT R18, R18, 0xffffffdf, RZ, 0xc0, !PT ;  /* 0xffffffdf12127812 */ /* 0x000fc800078ec0ff */
[----:B------:R-:W-:-:S04]  /*26cd0*/  @P2 LOP3.LUT R18, R18, 0x20, RZ, 0xfc, !PT ;  /* 0x0000002012122812 */ /* 0x000fc800078efcff */
[----:B------:R-:W-:Y:S01]  /*26ce0*/  LOP3.LUT R18, R18, 0xffffffef, RZ, 0xc0, !PT ;  /* 0xffffffef12127812 */ /* 0x000fe200078ec0ff */
[----:B------:R1:W-:Y:S03]  /*26cf0*/  STL [R1+0x14], R8 ;  /* 0x0000140801007387 */ /* 0x0003e60000100800 */
[----:B------:R-:W-:-:S04]  /*26d00*/  @P0 LOP3.LUT R18, R18, 0x10, RZ, 0xfc, !PT ;  /* 0x0000001012120812 */ /* 0x000fc800078efcff */
[----:B------:R-:W-:Y:S02]  /*26d10*/  LOP3.LUT R18, R18, 0xfffffff7, RZ, 0xc0, !PT ;  /* 0xfffffff712127812 */ /* 0x000fe400078ec0ff */
[----:B-1----:R-:W-:Y:S02]  /*26d20*/  LOP3.LUT R8, R34, 0x80, RZ, 0xfc, !PT ;  /* 0x0000008022087812 */ /* 0x002fe400078efcff */
[----:B------:R-:W-:Y:S02]  /*26d30*/  @P3 LOP3.LUT R18, R18, 0x8, RZ, 0xfc, !PT ;  /* 0x0000000812123812 */ /* 0x000fe400078efcff */
[----:B------:R-:W-:Y:S02]  /*26d40*/  ISETP.GE.AND P1, PT, R8, UR4, PT ;  /* 0x0000000408007c0c */ /* 0x000fe4000bf26270 */
[----:B------:R-:W-:Y:S02]  /*26d50*/  ISETP.GE.AND P0, PT, R37, UR4, PT ;  /* 0x0000000425007c0c */ /* 0x000fe4000bf06270 */
[----:B------:R-:W-:-:S04]  /*26d60*/  LOP3.LUT R18, R18, 0xfffffffd, RZ, 0xc0, !PT ;  /* 0xfffffffd12127812 */ /* 0x000fc800078ec0ff */
[----:B------:R-:W-:-:S05]  /*26d70*/  LOP3.LUT R18, R18, 0xfffffffb, RZ, 0xc0, !PT ;  /* 0xfffffffb12127812 */ /* 0x000fca00078ec0ff */
[----:B------:R-:W-:-:S04]  /*26d80*/  @P1 LOP3.LUT R18, R18, 0x4, RZ, 0xfc, !PT ;  /* 0x0000000412121812 */ /* 0x000fc800078efcff */
[----:B------:R-:W-:Y:S01]  /*26d90*/  @P0 LOP3.LUT R18, R18, 0x2, RZ, 0xfc, !PT ;  /* 0x0000000212120812 */ /* 0x000fe200078efcff */
[----:B0-----:R-:W-:Y:S06]  /*26da0*/  BRA.DIV UR5, `(.L_x_747) ;  /* 0x00000056050c7947 */ /* 0x001fec000b800000 */
.L_x_876:
[----:B------:R-:W-:Y:S05]  /*26db0*/  @!P2 BRA `(.L_x_748) ;  /* 0x000000000004a947 */ /* 0x000fea0003800000 */
[----:B------:R-:W-:Y:S01]  /*26dc0*/  BPT.TRAP 0x1 ;  /* 0x000000040000795c */ /* 0x000fe20000300000 */
.L_x_748:
        /* <DEDUP_REMOVED lines=8> */
[----:B------:R-:W-:-:S04]  /*26e50*/  ULDC.64 UR4, c[0x0][0x338] ;  /* 0x0000ce0000047ab9 */ /* 0x000fc80000000a00 */
[----:B------:R-:W-:Y:S01]  /*26e60*/  IADD3 R3, R3, R5, RZ ;  /* 0x0000000503037210 */ /* 0x000fe20007ffe0ff */
[----:B------:R-:W-:-:S04]  /*26e70*/  IMAD R5, R7, UR4, RZ ;  /* 0x0000000407057c24 */ /* 0x000fc8000f8e02ff */
[C---:B------:R-:W-:Y:S02]  /*26e80*/  IMAD R5, R4.reuse, UR5, R5 ;  /* 0x0000000504057c24 */ /* 0x040fe4000f8e0205 */
[----:B------:R-:W-:Y:S01]  /*26e90*/  IMAD.WIDE.U32 R2, R4, UR4, R2 ;  /* 0x0000000404027c25 */ /* 0x000fe2000f8e0002 */
[----:B------:R-:W-:-:S03]  /*26ea0*/  ULDC.64 UR4, c[0x0][0x330] ;  /* 0x0000cc0000047ab9 */ /* 0x000fc60000000a00 */
[----:B------:R-:W-:Y:S02]  /*26eb0*/  IMAD.IADD R3, R3, 0x1, R5 ;  /* 0x0000000103037824 */ /* 0x000fe400078e0205 */
[----:B------:R-:W-:Y:S02]  /*26ec0*/  IMAD R5, R23, 0x8, R16 ;  /* 0x0000000817057824 */ /* 0x000fe400078e0210 */
[----:B------:R-:W-:-:S04]  /*26ed0*/  IMAD.WIDE.U32 R2, R26, UR4, R2 ;  /* 0x000000041a027c25 */ /* 0x000fc8000f8e0002 */
[----:B------:R-:W-:Y:S01]  /*26ee0*/  IMAD R19, R26, UR5, R3 ;  /* 0x000000051a137c24 */ /* 0x000fe2000f8e0203 */
[----:B------:R-:W-:-:S04]  /*26ef0*/  LEA R17, P0, R2, UR6, 0x1 ;  /* 0x0000000602117c11 */ /* 0x000fc8000f8008ff */
[----:B------:R-:W-:Y:S02]  /*26f00*/  LEA.HI.X R19, R2, UR7, R19, 0x1, P0 ;  /* 0x0000000702137c11 */ /* 0x000fe400080f0c13 */
[----:B------:R-:W-:-:S06]  /*26f10*/  SHF.L.U32 R2, R29, 0x1f, RZ ;  /* 0x0000001f1d027819 */ /* 0x000fcc00000006ff */
[----:B------:R-:W0:Y:S02]  /*26f20*/  SYNCS.PHASECHK.TRANS64.TRYWAIT P0, [R5+URZ+0x38840], R2 ;  /* 0x03884002050075a7 */ /* 0x000e24000800017f */
[----:B0-----:R-:W-:Y:S05]  /*26f30*/  @!P0 BRA `(.L_x_750) ;  /* 0x0000005000dc8947 */ /* 0x001fea0003800000 */
.L_x_877:
[----:B------:R-:W-:Y:S05]  /*26f40*/  BSYNC B0 ;  /* 0x0000000000007941 */ /* 0x000fea0003800000 */
.L_x_749:
[----:B------:R-:W2:Y:S01]  /*26f50*/  LDL R9, [R1+0x8] ;  /* 0x0000080001097983 */ /* 0x000ea20000100800 */
        /* <DEDUP_REMOVED lines=8> */
[----:B------:R-:W-:Y:S02]  /*26fe0*/  IADD3 R3, R3, R6, RZ ;  /* 0x0000000603037210 */ /* 0x000fe40007ffe0ff */
        /* <DEDUP_REMOVED lines=8> */
[----:B------:R-:W-:Y:S02]  /*27070*/  LEA R0, P0, R2, UR6, 0x1 ;  /* 0x0000000602007c11 */ /* 0x000fe4000f8008ff */
[----:B-1----:R-:W-:Y:S02]  /*27080*/  LOP3.LUT R8, R8, 0x7f, RZ, 0xc0, !PT ;  /* 0x0000007f08087812 */ /* 0x002fe400078ec0ff */
[----:B------:R-:W-:Y:S02]  /*27090*/  LEA.HI.X R6, R2, UR7, R6, 0x1, P0 ;  /* 0x0000000702067c11 */ /* 0x000fe400080f0c06 */
[----:B------:R-:W-:Y:S01]  /*270a0*/  SHF.R.U32.HI R8, RZ, 0x3, R8 ;  /* 0x00000003ff087819 */ /* 0x000fe20000011608 */
[----:B--2---:R-:W-:-:S04]  /*270b0*/  IMAD R4, R22, -0x50, R9 ;  /* 0xffffffb016047824 */ /* 0x004fc800078e0209 */
[----:B------:R-:W-:-:S05]  /*270c0*/  IMAD.IADD R4, R4, 0x1, -R8 ;  /* 0x0000000104047824 */ /* 0x000fca00078e0a08 */
[----:B------:R-:W-:Y:S01]  /*270d0*/  ISETP.GE.AND P0, PT, R4, 0x1, PT ;  /* 0x000000010400780c */ /* 0x000fe20003f06270 */
[----:B------:R-:W-:-:S12]  /*270e0*/  BRA.DIV UR4, `(.L_x_751) ;  /* 0x0000005204847947 */ /* 0x000fd8000b800000 */
[----:B------:R-:W0:Y:S01]  /*270f0*/  SHFL.IDX PT, R3, R0, RZ, 0x181f ;  /* 0x00181fff00037589 */ /* 0x000e2200000e0000 */
[C---:B------:R-:W-:Y:S01]  /*27100*/  LOP3.LUT P5, RZ, R18.reuse, 0x10, RZ, 0xc0, !PT ;  /* 0x0000001012ff7812 */ /* 0x040fe200078ac0ff */
[----:B------:R-:W-:Y:S01]  /*27110*/  @P0 IMAD R9, R7, 0x2, R16 ;  /* 0x0000000207090824 */ /* 0x000fe200078e0210 */
[C---:B------:R-:W-:Y:S01]  /*27120*/  LOP3.LUT P4, RZ, R18.reuse, 0x8, RZ, 0xc0, !PT ;  /* 0x0000000812ff7812 */ /* 0x040fe2000788c0ff */
[----:B------:R-:W1:Y:S01]  /*27130*/  SHFL.IDX PT, R2, R6, RZ, 0x181f ;  /* 0x00181fff06027589 */ /* 0x000e6200000e0000 */
[C---:B------:R-:W-:Y:S01]  /*27140*/  LOP3.LUT P3, RZ, R18.reuse, 0x4, RZ, 0xc0, !PT ;  /* 0x0000000412ff7812 */ /* 0x040fe2000786c0ff */
[----:B------:R-:W-:Y:S01]  /*27150*/  ULDC.64 UR4, c[0x0][0x208] ;  /* 0x0000820000047ab9 */ /* 0x000fe20000000a00 */
[----:B------:R-:W-:Y:S01]  /*27160*/  LOP3.LUT P2, RZ, R18, 0x2, RZ, 0xc0, !PT ;  /* 0x0000000212ff7812 */ /* 0x000fe2000784c0ff */
[----:B------:R-:W-:Y:S01]  /*27170*/  SHFL.IDX PT, R8, R6, 0x1, 0x181f ;  /* 0x00381f0006087f89 */ /* 0x000fe200000e0000 */
[----:B0-----:R-:W-:-:S04]  /*27180*/  @P0 LEA R3, P1, R34, R3, 0x1 ;  /* 0x0000000322030211 */ /* 0x001fc800078208ff */
[----:B-1----:R-:W-:Y:S02]  /*27190*/  @P0 IADD3.X R2, RZ, R2, RZ, P1, !PT ;  /* 0x00000002ff020210 */ /* 0x002fe40000ffe4ff */
[----:B------:R-:W-:Y:S02]  /*271a0*/  ISETP.GE.AND P1, PT, R4, 0x11, PT ;  /* 0x000000110400780c */ /* 0x000fe40003f26270 */
[----:B------:R-:W-:-:S04]  /*271b0*/  @P0 LOP3.LUT R3, R3, R2, RZ, 0x3c, !PT ;  /* 0x0000000203030212 */ /* 0x000fc800078e3cff */
[----:B------:R-:W-:-:S04]  /*271c0*/  @P0 LOP3.LUT R2, R3, R2, RZ, 0x3c, !PT ;  /* 0x0000000203020212 */ /* 0x000fc800078e3cff */
[----:B------:R-:W-:-:S03]  /*271d0*/  @P0 LOP3.LUT R3, R3, R2, RZ, 0x3c, !PT ;  /* 0x0000000203030212 */ /* 0x000fc600078e3cff */
[----:B------:R-:W-:Y:S02]  /*271e0*/  @P1 LEA R21, R7, R16, 0x1 ;  /* 0x0000001007151211 */ /* 0x000fe400078e08ff */
[----:B------:R-:W-:Y:S04]  /*271f0*/  @P0 LDGSTS.E.BYPASS.LTC128B.128 [R9+0x24400], desc[UR4][R2.64], !P5 ;  /* 0x2440000002090fae */ /* 0x000fe8000e901d44 */
[----:B------:R-:W-:Y:S04]  /*27200*/  @P0 LDGSTS.E.BYPASS.LTC128B.128 [R9+0x26c00], desc[UR4][R2.64+0x80], !P4 ;  /* 0x26c0008002090fae */ /* 0x000fe8000e101d44 */
[----:B------:R-:W-:Y:S04]  /*27210*/  @P0 LDGSTS.E.BYPASS.LTC128B.128 [R9+0x29400], desc[UR4][R2.64+0x100], !P3 ;  /* 0x2940010002090fae */ /* 0x000fe8000d901d44 */
[----:B------:R0:W-:Y:S04]  /*27220*/  @P0 LDGSTS.E.BYPASS.LTC128B.128 [R9+0x2bc00], desc[UR4][R2.64+0x180], !P2 ;  /* 0x2bc0018002090fae */ /* 0x0001e8000d101d44 */
[----:B0-----:R-:W0:Y:S02]  /*27230*/  SHFL.IDX PT, R2, R0, 0x1, 0x181f ;  /* 0x00381f0000027f89 */ /* 0x001e2400000e0000 */
        /* <DEDUP_REMOVED lines=21> */
[----:B0-----:R-:W-:-:S04]  /*27390*/  @P1 LEA R2, P0, R34, R2, 0x1 ;  /* 0x0000000222021211 */ /* 0x001fc800078008ff */
[----:B------:R-:W-:Y:S02]  /*273a0*/  @P1 IADD3.X R3, RZ, R8, RZ, P0, !PT ;  /* 0x00000008ff031210 */ /* 0x000fe400007fe4ff */
[----:B------:R0:W2:Y:S04]  /*273b0*/  SHFL.IDX PT, R8, R6, 0x4, 0x181f ;  /* 0x00981f0006087f89 */ /* 0x0000a800000e0000 */
[----:B------:R0:W-:Y:S04]  /*273c0*/  @P1 LDGSTS.E.BYPASS.LTC128B.128 [R21+0x25c00], desc[UR4][R2.64], !P5 ;  /* 0x25c0000002151fae */ /* 0x0001e8000e901d44 */
[----:B------:R0:W-:Y:S04]  /*273d0*/  @P1 LDGSTS.E.BYPASS.LTC128B.128 [R21+0x28400], desc[UR4][R2.64+0x80], !P4 ;  /* 0x2840008002151fae */ /* 0x0001e8000e101d44 */
[----:B------:R0:W-:Y:S04]  /*273e0*/  @P1 LDGSTS.E.BYPASS.LTC128B.128 [R21+0x2ac00], desc[UR4][R2.64+0x100], !P3 ;  /* 0x2ac0010002151fae */ /* 0x0001e8000d901d44 */
[----:B-1----:R0:W-:Y:S02]  /*273f0*/  @P1 LDGSTS.E.BYPASS.LTC128B.128 [R21+0x2d400], desc[UR4][R2.64+0x180], !P2 ;  /* 0x2d40018002151fae */ /* 0x0021e4000d101d44 */
.L_x_889:
[----:B------:R-:W-:Y:S01]  /*27400*/  ISETP.GE.AND P0, PT, R4, 0x41, PT ;  /* 0x000000410400780c */ /* 0x000fe20003f06270 */
[----:B------:R-:W-:-:S12]  /*27410*/  BSSY B0, `(.L_x_752) ;  /* 0x0000011000007945 */ /* 0x000fd80003800000 */
[----:B------:R-:W-:Y:S05]  /*27420*/  @!P0 BRA `(.L_x_753) ;  /* 0x00000000003c8947 */ /* 0x000fea0003800000 */
[C---:B------:R-:W-:Y:S01]  /*27430*/  LOP3.LUT P4, RZ, R18.reuse, 0x10, RZ, 0xc0, !PT ;  /* 0x0000001012ff7812 */ /* 0x040fe2000788c0ff */
[----:B------:R-:W-:Y:S01]  /*27440*/  ULDC.64 UR4, c[0x0][0x208] ;  /* 0x0000820000047ab9 */ /* 0x000fe20000000a00 */
[C---:B------:R-:W-:Y:S02]  /*27450*/  LOP3.LUT P3, RZ, R18.reuse, 0x8, RZ, 0xc0, !PT ;  /* 0x0000000812ff7812 */ /* 0x040fe4000786c0ff */
[C---:B------:R-:W-:Y:S02]  /*27460*/  LOP3.LUT P2, RZ, R18.reuse, 0x4, RZ, 0xc0, !PT ;  /* 0x0000000412ff7812 */ /* 0x040fe4000784c0ff */
[----:B------:R-:W-:Y:S02]  /*27470*/  LOP3.LUT P1, RZ, R18, 0x2, RZ, 0xc0, !PT ;  /* 0x0000000212ff7812 */ /* 0x000fe4000782c0ff */
[----:B0-----:R-:W-:Y:S02]  /*27480*/  LEA R2, P0, R34, R0, 0x1 ;  /* 0x0000000022027211 */ /* 0x001fe400078008ff */
[----:B------:R-:W-:-:S03]  /*27490*/  LEA R7, R7, R16, 0x1 ;  /* 0x0000001007077211 */ /* 0x000fc600078e08ff */
        /* <DEDUP_REMOVED lines=8> */
.L_x_753:
[----:B------:R-:W-:Y:S05]  /*27520*/  BSYNC B0 ;  /* 0x0000000000007941 */ /* 0x000fea0003800000 */
.L_x_752:
[----:B------:R-:W-:Y:S01]  /*27530*/  NOP ;  /* 0x0000000000007918 */ /* 0x000fe20000000000 */
[----:B------:R-:W-:-:S13]  /*27540*/  PLOP3.LUT P0, PT, PT, PT, PT, 0x80, 0x0 ;  /* 0x000000000000781c */ /* 0x000fda0003f0f070 */
.L_x_754:
[----:B------:R-:W-:Y:S02]  /*27550*/  PLOP3.LUT P1, PT, P1, P0, PT, 0xa2, 0x0 ;  /* 0x000000000000781c */ /* 0x000fe40000f21472 */
[----:B------:R-:W-:-:S08]  /*27560*/  @P0 R2UR P1, UR4, R5 ;  /* 0x00000000050402ca */ /* 0x000fd00000020000 */
[----:B------:R-:W-:-:S05]  /*27570*/  @P0 PLOP3.LUT P0, PT, P1, PT, PT, 0x80, 0x0 ;  /* 0x000000000000081c */ /* 0x000fca0000f0f070 */
[----:B------:R-:W-:Y:S01]  /*27580*/  @!P1 SYNCS.ARRIVE.TRANS64.RED.A0T1 RZ, [UR4+0x38830], RZ ;  /* 0x038830ffffff99a7 */ /* 0x000fe20008200404 */
[----:B------:R-:W-:Y:S07]  /*27590*/  @!P1 ARRIVES.LDGSTSBAR.64.TRANSCNT [UR4+0x38830] ;  /* 0x03883000ff0099b0 */ /* 0x000fee0008000a84 */
[----:B------:R-:W-:Y:S05]  /*275a0*/  @P0 BRA.U.ANY `(.L_x_754) ;  /* 0xfffffffd00e80947 */ /* 0x000fea000393ffff */
[----:B------:R-:W-:Y:S01]  /*275b0*/  NOP ;  /* 0x0000000000007918 */ /* 0x000fe20000000000 */
[----:B------:R-:W-:-:S05]  /*275c0*/  IMAD.U32 R0, RZ, RZ, UR37 ;  /* 0x00000025ff007e24 */ /* 0x000fca000f8e00ff */
[----:B------:R-:W-:-:S13]  /*275d0*/  ISETP.NE.AND P2, PT, R0, 0x3, PT ;  /* 0x000000030000780c */ /* 0x000fda0003f45270 */
[----:B------:R-:W-:Y:S05]  /*275e0*/  @!P2 BRA `(.L_x_755) ;  /* 0x000000000004a947 */ /* 0x000fea0003800000 */
[----:B------:R-:W-:Y:S01]  /*275f0*/  BPT.TRAP 0x1 ;  /* 0x000000040000795c */ /* 0x000fe20000300000 */
.L_x_755:
[----:B------:R3:W5:Y:S01]  /*27600*/  LDL.LU R0, [R1+0x20] ;  /* 0x0000200001007983 */ /* 0x0007620000300800 */
[----:B------:R3:W-:Y:S02]  /*27610*/  SYNCS.ARRIVE.TRANS64.A1T0 RZ, [R5+URZ+0x38830], RZ ;  /* 0x038830ff05ff79a7 */ /* 0x0007e4000810003f */
[----:B------:R-:W-:Y:S05]  /*27620*/  WARPSYNC.ALL ;  /* 0x0000000000007948 */ /* 0x000fea0003800000 */
[----:B------:R-:W-:Y:S01]  /*27630*/  ULDC.64 UR4, c[0x0][0xa00] ;  /* 0x0002800000047ab9 */ /* 0x000fe20000000a00 */
[----:B------:R-:W-:Y:S01]  /*27640*/  BSSY B6, `(.L_x_756) ;  /* 0x0000021000067945 */ /* 0x000fe20003800000 */
[----:B------:R-:W-:Y:S01]  /*27650*/  BAR.SYNC.DEFER_BLOCKING 0x8, 0x180 ;  /* 0x0206000000007b1d */ /* 0x000fe20000010000 */
[----:B------:R-:W-:-:S04]  /*27660*/  ISETP.NE.U32.AND P0, PT, RZ, UR4, PT ;  /* 0x00000004ff007c0c */ /* 0x000fc8000bf05070 */
[----:B------:R-:W-:Y:S01]  /*27670*/  ISETP.NE.AND.EX P0, PT, RZ, UR5, PT, P0 ;  /* 0x00000005ff007c0c */ /* 0x000fe2000bf05300 */
[----:B------:R-:W-:Y:S02]  /*27680*/  ULDC.64 UR4, c[0x0][0x298] ;  /* 0x0000a60000047ab9 */ /* 0x000fe40000000a00 */
[----:B---3--:R-:W-:Y:S01]  /*27690*/  IMAD.WIDE.U32 R4, R35, UR4, RZ ;  /* 0x0000000423047c25 */ /* 0x008fe2000f8e00ff */
[----:B------:R-:W-:Y:S02]  /*276a0*/  SEL R31, R31, RZ, !P0 ;  /* 0x000000ff1f1f7207 */ /* 0x000fe40004000000 */
[----:B01---5:R-:W-:Y:S02]  /*276b0*/  SEL R2, R0, RZ, !P0 ;  /* 0x000000ff00027207 */ /* 0x023fe40004000000 */
[----:B------:R-:W-:-:S03]  /*276c0*/  SHF.R.S32.HI R0, RZ, 0x1f, R35 ;  /* 0x0000001fff007819 */ /* 0x000fc60000011423 */
[----:B------:R0:W-:Y:S02]  /*276d0*/  STL [R1+0x30], R2 ;  /* 0x0000300201007387 */ /* 0x0001e40000100800 */
[----:B------:R-:W-:Y:S02]  /*276e0*/  IMAD R0, R0, UR4, RZ ;  /* 0x0000000400007c24 */ /* 0x000fe4000f8e02ff */
[----:B------:R1:W-:Y:S02]  /*276f0*/  STL.64 [R1+0x20], R4 ;  /* 0x0000200401007387 */ /* 0x0003e40000100a00 */
[----:B------:R-:W-:Y:S02]  /*27700*/  IMAD R0, R35, UR5, R0 ;  /* 0x0000000523007c24 */ /* 0x000fe4000f8e0200 */
[----:B0-----:R-:W-:-:S03]  /*27710*/  VIADD R2, R16, 0x14400 ;  /* 0x0001440010027836 */ /* 0x001fc60000000000 */
[----:B------:R-:W-:Y:S02]  /*27720*/  IADD3 R35, R5, R0, RZ ;  /* 0x0000000005237210 */ /* 0x000fe40007ffe0ff */
[----:B------:R-:W-:-:S13]  /*27730*/  LOP3.LUT P0, RZ, R2, 0x3ff, RZ, 0xc0, !PT ;  /* 0x000003ff02ff7812 */ /* 0x000fda000780c0ff */
[----:B-1----:R-:W-:Y:S05]  /*27740*/  @!P0 BRA `(.L_x_757) ;  /* 0x0000000000408947 */ /* 0x002fea0003800000 */
[----:B------:R-:W-:Y:S01]  /*27750*/  MOV R2, 0x0 ;  /* 0x0000000000027802 */ /* 0x000fe20000000f00 */
        /* <DEDUP_REMOVED lines=11> */
[----:B--2---:R-:W-:Y:S02]  /*27810*/  IMAD.MOV.U32 R8, RZ, RZ, 0x70 ;  /* 0x00000070ff087424 */ /* 0x004fe400078e00ff */
[----:B------:R-:W-:-:S07]  /*27820*/  IMAD.MOV.U32 R12, RZ, RZ, 0x1 ;  /* 0x00000001ff0c7424 */ /* 0x000fce00078e00ff */
[----:B------:R-:W-:-:S07]  /*27830*/  LEPC R20, `(.L_x_757) ;  /* 0x000000001014794e */ /* 0x000fce0000000000 */
[----:B0-----:R-:W-:Y:S05]  /*27840*/  CALL.ABS.NOINC R2 ;  /* 0x0000000002007343 */ /* 0x001fea0003c00000 */
.L_x_757:
[----:B------:R-:W-:Y:S05]  /*27850*/  BSYNC B6 ;  /* 0x0000000000067941 */ /* 0x000fea0003800000 */
.L_x_756:
[----:B------:R-:W3:Y:S01]  /*27860*/  LDL.LU R20, [R1+0x30] ;  /* 0x0000300001147983 */ /* 0x000ee20000300800 */
[----:B------:R-:W-:Y:S01]  /*27870*/  ULDC.64 UR4, c[0x0][0x2d8] ;  /* 0x0000b60000047ab9 */ /* 0x000fe20000000a00 */
[----:B--2---:R-:W0:Y:S02]  /*27880*/  LDC R8, c[0x0][0x448] ;  /* 0x00011200ff087b82 */ /* 0x004e240000000800 */
[----:B------:R-:W2:Y:S04]  /*27890*/  LDL.LU.64 R2, [R1+0x20] ;  /* 0x0000200001027983 */ /* 0x000ea80000300a00 */
[----:B------:R1:W5:Y:S01]  /*278a0*/  LDL R10, [R1+0x28] ;  /* 0x00002800010a7983 */ /* 0x0003620000100800 */
[----:B0-----:R-:W-:-:S13]  /*278b0*/  ISETP.NE.AND P0, PT, R8, 0x1, PT ;  /* 0x000000010800780c */ /* 0x001fda0003f05270 */
[----:B------:R-:W0:Y:S08]  /*278c0*/  @P0 LDC R5, c[0x0][0x44c] ;  /* 0x00011300ff050b82 */ /* 0x000e300000000800 */
[----:B------:R-:W4:Y:S01]  /*278d0*/  @P0 LDC R4, c[0x0][0x450] ;  /* 0x00011400ff040b82 */ /* 0x000f220000000800 */
[C---:B------:R-:W-:Y:S02]  /*278e0*/  LOP3.LUT R11, R34.reuse, 0x40, RZ, 0xfc, !PT ;  /* 0x00000040220b7812 */ /* 0x040fe400078efcff */
[----:B------:R-:W-:Y:S01]  /*278f0*/  LOP3.LUT R9, R34, 0x80, RZ, 0xfc, !PT ;  /* 0x0000008022097812 */ /* 0x000fe200078efcff */
[----:B--2---:R-:W-:-:S02]  /*27900*/  IMAD.MOV.U32 R3, RZ, RZ, R35 ;  /* 0x000000ffff037224 */ /* 0x004fc400078e0023 */
[----:B------:R-:W-:-:S04]  /*27910*/  IMAD.WIDE.U32 R2, R26, UR4, R2 ;  /* 0x000000041a027c25 */ /* 0x000fc8000f8e0002 */
[----:B------:R-:W-:Y:S01]  /*27920*/  IMAD R3, R26, UR5, R3 ;  /* 0x000000051a037c24 */ /* 0x000fe2000f8e0203 */
[----:B------:R-:W-:Y:S02]  /*27930*/  ULDC.64 UR4, c[0x0][0x2e0] ;  /* 0x0000b80000047ab9 */ /* 0x000fe40000000a00 */
[----:B---3--:R-:W-:Y:S02]  /*27940*/  IMAD R0, R20, UR4, RZ ;  /* 0x0000000414007c24 */ /* 0x008fe4000f8e02ff */
        /* <DEDUP_REMOVED lines=9> */
[----:B--2---:R-:W-:-:S04]  /*279e0*/  SHF.L.U32 R20, R20, 0x4, RZ ;  /* 0x0000000414147819 */ /* 0x004fc800000006ff */
[----:B------:R-:W-:-:S04]  /*279f0*/  LOP3.LUT R20, R21, 0x70, R20, 0xf8, !PT ;  /* 0x0000007015147812 */ /* 0x000fc800078ef814 */
[----:B------:R-:W-:-:S05]  /*27a00*/  LOP3.LUT R6, R20, R0, RZ, 0xfc, !PT ;  /* 0x0000000014067212 */ /* 0x000fca00078efcff */
[----:B0-----:R-:W-:-:S04]  /*27a10*/  @P0 IMAD.HI.U32 R7, R6, R5, RZ ;  /* 0x0000000506070227 */ /* 0x001fc800078e00ff */
[----:B------:R-:W-:Y:S01]  /*27a20*/  IMAD.MOV.U32 R5, RZ, RZ, R6 ;  /* 0x000000ffff057224 */ /* 0x000fe200078e0006 */
[----:B----4-:R-:W-:-:S04]  /*27a30*/  @P0 SHF.R.U32.HI R5, RZ, R4, R7 ;  /* 0x00000004ff050219 */ /* 0x010fc80000011607 */
[C---:B------:R-:W-:Y:S01]  /*27a40*/  IADD3 R4, -R5.reuse, RZ, RZ ;  /* 0x000000ff05047210 */ /* 0x040fe20007ffe1ff */
[----:B------:R-:W0:Y:S04]  /*27a50*/  S2R R20, SR_TID.X ;  /* 0x0000000000147919 */ /* 0x000e280000002100 */
        /* <DEDUP_REMOVED lines=14> */
[----:B------:R-:W-:Y:S01]  /*27b40*/  ULDC UR4, c[0x0][0x2b8] ;  /* 0x0000ae0000047ab9 */ /* 0x000fe20000000800 */
[----:B0-----:R-:W-:Y:S02]  /*27b50*/  LOP3.LUT R20, R20, 0x7f, RZ, 0xc0, !PT ;  /* 0x0000007f14147812 */ /* 0x001fe400078ec0ff */
[----:B------:R-:W-:Y:S01]  /*27b60*/  LEA.HI.X R4, R2, UR5, R4, 0x1, P0 ;  /* 0x0000000502047c11 */ /* 0x000fe200080f0c04 */
[----:B------:R-:W-:Y:S01]  /*27b70*/  UMOV UR5, 0xffffffff ;  /* 0xffffffff00057882 */ /* 0x000fe20000000000 */
[----:B------:R-:W-:Y:S02]  /*27b80*/  ISETP.GE.AND P4, PT, R34, UR4, PT ;  /* 0x0000000422007c0c */ /* 0x000fe4000bf86270 */
[----:B------:R-:W-:Y:S02]  /*27b90*/  ISETP.GE.AND P3, PT, R11, UR4, PT ;  /* 0x000000040b007c0c */ /* 0x000fe4000bf66270 */
[----:B------:R-:W-:-:S02]  /*27ba0*/  ISETP.GE.AND P2, PT, R9, UR4, PT ;  /* 0x0000000409007c0c */ /* 0x000fc4000bf46270 */
[----:B------:R-:W-:Y:S02]  /*27bb0*/  ISETP.GE.AND P0, PT, R37, UR4, PT ;  /* 0x0000000425007c0c */ /* 0x000fe4000bf06270 */
[----:B------:R-:W-:Y:S01]  /*27bc0*/  SHF.R.U32.HI R9, RZ, 0x3, R20 ;  /* 0x00000003ff097819 */ /* 0x000fe20000011614 */
[----:B-1----:R-:W-:Y:S10]  /*27bd0*/  BRA.DIV UR5, `(.L_x_758) ;  /* 0x0000004e059c7947 */ /* 0x002ff4000b800000 */
[----:B------:R-:W0:Y:S01]  /*27be0*/  SHFL.IDX PT, R3, R5, RZ, 0x181f ;  /* 0x00181fff05037589 */ /* 0x000e2200000e0000 */
[----:B-----5:R-:W-:Y:S01]  /*27bf0*/  IMAD R6, R10, R8, RZ ;  /* 0x000000080a067224 */ /* 0x020fe200078e02ff */
[----:B------:R-:W-:Y:S01]  /*27c00*/  IADD3 R0, R9, R0, RZ ;  /* 0x0000000009007210 */ /* 0x000fe20007ffe0ff */
[----:B------:R-:W-:Y:S01]  /*27c10*/  ULDC.64 UR4, c[0x0][0x208] ;  /* 0x0000820000047ab9 */ /* 0x000fe20000000a00 */
[----:B------:R-:W1:Y:S02]  /*27c20*/  SHFL.IDX PT, R2, R4, RZ, 0x181f ;  /* 0x00181fff04027589 */ /* 0x000e6400000e0000 */
[----:B------:R-:W-:Y:S02]  /*27c30*/  ISETP.GE.AND P1, PT, R0, R6, PT ;  /* 0x000000060000720c */ /* 0x000fe40003f26270 */
[----:B------:R-:W-:Y:S11]  /*27c40*/  SHFL.IDX PT, R14, R5, 0x7, 0x181f ;  /* 0x00f81f00050e7f89 */ /* 0x000ff600000e0000 */
[----:B0-----:R-:W-:-:S05]  /*27c50*/  @!P1 LEA R7, P5, R34, R3, 0x1 ;  /* 0x0000000322079211 */ /* 0x001fca00078a08ff */
[----:B-1----:R-:W-:Y:S02]  /*27c60*/  @!P1 IMAD.X R3, RZ, RZ, R2, P5 ;  /* 0x000000ffff039224 */ /* 0x002fe400028e0602 */
[----:B------:R-:W-:Y:S01]  /*27c70*/  @!P1 IMAD.MOV.U32 R2, RZ, RZ, R7 ;  /* 0x000000ffff029224 */ /* 0x000fe200078e0007 */
[----:B------:R-:W-:-:S04]  /*27c80*/  IADD3 R7, R0, 0x10, RZ ;  /* 0x0000001000077810 */ /* 0x000fc80007ffe0ff */
[----:B------:R-:W-:Y:S04]  /*27c90*/  @!P1 LDGSTS.E.BYPASS.LTC128B.128 [R36+0x14400], desc[UR4][R2.64], !P4 ;  /* 0x1440000002249fae */ /* 0x000fe8000e101d44 */
[----:B------:R-:W-:Y:S04]  /*27ca0*/  @!P1 LDGSTS.E.BYPASS.LTC128B.128 [R36+0x18400], desc[UR4][R2.64+0x80], !P3 ;  /* 0x1840008002249fae */ /* 0x000fe8000d901d44 */
[----:B------:R-:W-:Y:S04]  /*27cb0*/  @!P1 LDGSTS.E.BYPASS.LTC128B.128 [R36+0x1c400], desc[UR4][R2.64+0x100], !P2 ;  /* 0x1c40010002249fae */ /* 0x000fe8000d101d44 */
[----:B------:R0:W-:Y:S01]  /*27cc0*/  @!P1 LDGSTS.E.BYPASS.LTC128B.128 [R36+0x20400], desc[UR4][R2.64+0x180], !P0 ;  /* 0x2040018002249fae */ /* 0x0001e2000c101d44 */
[----:B------:R-:W-:-:S03]  /*27cd0*/  ISETP.GE.AND P1, PT, R7, R6, PT ;  /* 0x000000060700720c */ /* 0x000fc60003f26270 */
[----:B0-----:R-:W0:Y:S04]  /*27ce0*/  SHFL.IDX PT, R3, R5, 0x1, 0x181f ;  /* 0x00381f0005037f89 */ /* 0x001e2800000e0000 */
[----:B------:R-:W1:Y:S06]  /*27cf0*/  SHFL.IDX PT, R2, R4, 0x1, 0x181f ;  /* 0x00381f0004027f89 */ /* 0x000e6c00000e0000 */
[----:B0-----:R-:W-:-:S05]  /*27d00*/  @!P1 LEA R7, P5, R34, R3, 0x1 ;  /* 0x0000000322079211 */ /* 0x001fca00078a08ff */
[----:B-1----:R-:W-:Y:S02]  /*27d10*/  @!P1 IMAD.X R8, RZ, RZ, R2, P5 ;  /* 0x000000ffff089224 */ /* 0x002fe400028e0602 */
[----:B------:R-:W-:Y:S02]  /*27d20*/  @!P1 IMAD.MOV.U32 R2, RZ, RZ, R7 ;  /* 0x000000ffff029224 */ /* 0x000fe400078e0007 */
[----:B------:R-:W-:Y:S01]  /*27d30*/  VIADD R7, R0, 0x20 ;  /* 0x0000002000077836 */ /* 0x000fe20000000000 */
[----:B------:R-:W-:-:S05]  /*27d40*/  @!P1 MOV R3, R8 ;  /* 0x0000000800039202 */ /* 0x000fca0000000f00 */
        /* <DEDUP_REMOVED lines=8> */
[----:B-1----:R-:W-:Y:S01]  /*27dd0*/  @!P1 IMAD.X R8, RZ, RZ, R2, P5 ;  /* 0x000000ffff089224 */ /* 0x002fe200028e0602 */
[----:B------:R-:W-:Y:S01]  /*27de0*/  @!P1 MOV R2, R7 ;  /* 0x0000000700029202 */ /* 0x000fe20000000f00 */
[----:B------:R-:W-:Y:S02]  /*27df0*/  VIADD R7, R0, 0x30 ;  /* 0x0000003000077836 */ /* 0x000fe40000000000 */
[----:B------:R-:W-:-:S05]  /*27e00*/  @!P1 IMAD.MOV.U32 R3, RZ, RZ, R8 ;  /* 0x000000ffff039224 */ /* 0x000fca00078e0008 */
[----:B------:R-:W-:Y:S04]  /*27e10*/  @!P1 LDGSTS.E.BYPASS.LTC128B.128 [R36+0x15400], desc[UR4][R2.64], !P4 ;  /* 0x1540000002249fae */ /* 0x000fe8000e101d44 */
[----:B------:R-:W-:Y:S04]  /*27e20*/  @!P1 LDGSTS.E.BYPASS.LTC128B.128 [R36+0x19400], desc[UR4][R2.64+0x80], !P3 ;  /* 0x1940008002249fae */ /* 0x000fe8000d901d44 */
[----:B------:R-:W-:Y:S04]  /*27e30*/  @!P1 LDGSTS.E.BYPASS.LTC128B.128 [R36+0x1d400], desc[UR4][R2.64+0x100], !P2 ;  /* 0x1d40010002249fae */ /* 0x000fe8000d101d44 */
[----:B------:R0:W-:Y:S01]  /*27e40*/  @!P1 LDGSTS.E.BYPASS.LTC128B.128 [R36+0x21400], desc[UR4][R2.64+0x180], !P0 ;  /* 0x2140018002249fae */ /* 0x0001e2000c101d44 */
[----:B------:R-:W-:-:S03]  /*27e50*/  ISETP.GE.AND P1, PT, R7, R6, PT ;  /* 0x000000060700720c */ /* 0x000fc60003f26270 */
[----:B0-----:R-:W0:Y:S04]  /*27e60*/  SHFL.IDX PT, R3, R5, 0x3, 0x181f ;  /* 0x00781f0005037f89 */ /* 0x001e2800000e0000 */
[----:B------:R-:W1:Y:S06]  /*27e70*/  SHFL.IDX PT, R2, R4, 0x3, 0x181f ;  /* 0x00781f0004027f89 */ /* 0x000e6c00000e0000 */
[----:B0-----:R-:W-:-:S04]  /*27e80*/  @!P1 LEA R7, P5, R34, R3, 0x1 ;  /* 0x0000000322079211 */ /* 0x001fc800078a08ff */
[----:B-1----:R-:W-:Y:S01]  /*27e90*/  @!P1 IADD3.X R8, RZ, R2, RZ, P5, !PT ;  /* 0x00000002ff089210 */ /* 0x002fe20002ffe4ff */
[----:B------:R-:W-:Y:S01]  /*27ea0*/  @!P1 IMAD.MOV.U32 R2, RZ, RZ, R7 ;  /* 0x000000ffff029224 */ /* 0x000fe200078e0007 */
[----:B------:R-:W-:-:S03]  /*27eb0*/  IADD3 R7, R0, 0x40, RZ ;  /* 0x0000004000077810 */ /* 0x000fc60007ffe0ff */
        /* <DEDUP_REMOVED lines=34> */
[----:B------:R-:W-:Y:S02]  /*280e0*/  @!P1 IMAD.MOV.U32 R2, RZ, RZ, R7 ;  /* 0x000000ffff029224 */ /* 0x000fe400078e0007 */
[----:B------:R0:W1:Y:S02]  /*280f0*/  SHFL.IDX PT, R7, R4, 0x7, 0x181f ;  /* 0x00f81f0004077f89 */ /* 0x00006400000e0000 */
[----:B------:R-:W-:-:S05]  /*28100*/  @!P1 IMAD.MOV.U32 R3, RZ, RZ, R8 ;  /* 0x000000ffff039224 */ /* 0x000fca00078e0008 */
[----:B------:R0:W-:Y:S04]  /*28110*/  @!P1 LDGSTS.E.BYPASS.LTC128B.128 [R36+0x17400], desc[UR4][R2.64], !P4 ;  /* 0x1740000002249fae */ /* 0x0001e8000e101d44 */
[----:B------:R0:W-:Y:S04]  /*28120*/  @!P1 LDGSTS.E.BYPASS.LTC128B.128 [R36+0x1b400], desc[UR4][R2.64+0x80], !P3 ;  /* 0x1b40008002249fae */ /* 0x0001e8000d901d44 */
[----:B------:R0:W-:Y:S04]  /*28130*/  @!P1 LDGSTS.E.BYPASS.LTC128B.128 [R36+0x1f400], desc[UR4][R2.64+0x100], !P2 ;  /* 0x1f40010002249fae */ /* 0x0001e8000d101d44 */
[----:B------:R0:W-:Y:S02]  /*28140*/  @!P1 LDGSTS.E.BYPASS.LTC128B.128 [R36+0x23400], desc[UR4][R2.64+0x180], !P0 ;  /* 0x2340018002249fae */ /* 0x0001e4000c101d44 */
.L_x_906:
[----:B0-----:R-:W-:Y:S01]  /*28150*/  IADD3 R3, R0, 0x70, RZ ;  /* 0x0000007000037810 */ /* 0x001fe20007ffe0ff */
[----:B------:R-:W-:Y:S03]  /*28160*/  BSSY B0, `(.L_x_759) ;  /* 0x000000d000007945 */ /* 0x000fe60003800000 */
[----:B------:R-:W-:-:S13]  /*28170*/  ISETP.GE.AND P1, PT, R3, R6, PT ;  /* 0x000000060300720c */ /* 0x000fda0003f26270 */
[----:B------:R-:W-:Y:S05]  /*28180*/  @P1 BRA `(.L_x_760) ;  /* 0x0000000000281947 */ /* 0x000fea0003800000 */
[----:B------:R-:W-:Y:S01]  /*28190*/  LEA R2, P1, R34, R14, 0x1 ;  /* 0x0000000e22027211 */ /* 0x000fe200078208ff */
[----:B------:R-:W-:-:S04]  /*281a0*/  ULDC.64 UR4, c[0x0][0x208] ;  /* 0x0000820000047ab9 */ /* 0x000fc80000000a00 */
[----:B-1----:R-:W-:-:S05]  /*281b0*/  IMAD.X R3, RZ, RZ, R7, P1 ;  /* 0x000000ffff037224 */ /* 0x002fca00008e0607 */
[----:B------:R-:W-:Y:S01]  /*281c0*/  @!PT LDS RZ, [RZ] ;  /* 0x00000000fffff984 */ /* 0x000fe20000000800 */
[----:B------:R-:W-:Y:S01]  /*281d0*/  @!PT LDS RZ, [RZ] ;  /* 0x00000000fffff984 */ /* 0x000fe20000000800 */
[----:B------:R-:W-:Y:S01]  /*281e0*/  @!PT LDS RZ, [RZ] ;  /* 0x00000000fffff984 */ /* 0x000fe20000000800 */
[----:B------:R0:W-:Y:S04]  /*281f0*/  LDGSTS.E.BYPASS.LTC128B.128 [R36+0x17c00], desc[UR4][R2.64], !P4 ;  /* 0x17c0000002247fae */ /* 0x0001e8000e101d44 */
[----:B------:R0:W-:Y:S04]  /*28200*/  LDGSTS.E.BYPASS.LTC128B.128 [R36+0x1bc00], desc[UR4][R2.64+0x80], !P3 ;  /* 0x1bc0008002247fae */ /* 0x0001e8000d901d44 */
[----:B------:R0:W-:Y:S04]  /*28210*/  LDGSTS.E.BYPASS.LTC128B.128 [R36+0x1fc00], desc[UR4][R2.64+0x100], !P2 ;  /* 0x1fc0010002247fae */ /* 0x0001e8000d101d44 */
[----:B------:R0:W-:Y:S02]  /*28220*/  LDGSTS.E.BYPASS.LTC128B.128 [R36+0x23c00], desc[UR4][R2.64+0x180], !P0 ;  /* 0x23c0018002247fae */ /* 0x0001e4000c101d44 */
.L_x_760:
[----:B------:R-:W-:Y:S05]  /*28230*/  BSYNC B0 ;  /* 0x0000000000007941 */ /* 0x000fea0003800000 */
.L_x_759:
[----:B------:R-:W-:Y:S01]  /*28240*/  NOP ;  /* 0x0000000000007918 */ /* 0x000fe20000000000 */
[----:B------:R-:W-:-:S13]  /*28250*/  PLOP3.LUT P0, PT, PT, PT, PT, 0x80, 0x0 ;  /* 0x000000000000781c */ /* 0x000fda0003f0f070 */
.L_x_761:
[----:B------:R-:W-:Y:S02]  /*28260*/  PLOP3.LUT P1, PT, P1, P0, PT, 0xa2, 0x0 ;  /* 0x000000000000781c */ /* 0x000fe40000f21472 */
[----:B------:R-:W-:-:S08]  /*28270*/  @P0 R2UR P1, UR4, R16 ;  /* 0x00000000100402ca */ /* 0x000fd00000020000 */
[----:B------:R-:W-:-:S05]  /*28280*/  @P0 PLOP3.LUT P0, PT, P1, PT, PT, 0x80, 0x0 ;  /* 0x000000000000081c */ /* 0x000fca0000f0f070 */
[----:B------:R-:W-:Y:S01]  /*28290*/  @!P1 SYNCS.ARRIVE.TRANS64.RED.A0T1 RZ, [UR4+0x38800], RZ ;  /* 0x038800ffffff99a7 */ /* 0x000fe20008200404 */
[----:B------:R-:W-:Y:S07]  /*282a0*/  @!P1 ARRIVES.LDGSTSBAR.64.TRANSCNT [UR4+0x38800] ;  /* 0x03880000ff0099b0 */ /* 0x000fee0008000a84 */
[----:B------:R-:W-:Y:S05]  /*282b0*/  @P0 BRA.U.ANY `(.L_x_761) ;  /* 0xfffffffd00e80947 */ /* 0x000fea000393ffff */
[----:B0-----:R-:W2:Y:S04]  /*282c0*/  LDL.LU R3, [R1+0x2c] ;  /* 0x00002c0001037983 */ /* 0x001ea80000300800 */
[----:B------:R-:W3:Y:S01]  /*282d0*/  LDL.LU R2, [R1+0x1c] ;  /* 0x00001c0001027983 */ /* 0x000ee20000300800 */
[----:B--2---:R-:W-:-:S05]  /*282e0*/  VIADD R3, R3, 0x1 ;  /* 0x0000000103037836 */ /* 0x004fca0000000000 */
[----:B------:R-:W-:Y:S01]  /*282f0*/  LEA.HI R0, R3, R3, RZ, 0x1 ;  /* 0x0000000303007211 */ /* 0x000fe200078f08ff */
[----:B------:R0:W-:Y:S03]  /*28300*/  STL [R1+0x2c], R3 ;  /* 0x00002c0301007387 */ /* 0x0001e60000100800 */
[----:B------:R-:W-:-:S04]  /*28310*/  LOP3.LUT R0, R0, 0xfffffffe, RZ, 0xc0, !PT ;  /* 0xfffffffe00007812 */ /* 0x000fc800078ec0ff */
[----:B0-----:R-:W-:Y:S01]  /*28320*/  IADD3 R3, R3, -R0, RZ ;  /* 0x8000000003037210 */ /* 0x001fe20007ffe0ff */
[----:B---3--:R-:W-:-:S03]  /*28330*/  VIADD R0, R2, 0xfffffffe ;  /* 0xfffffffe02007836 */ /* 0x008fc60000000000 */
[----:B------:R-:W-:Y:S01]  /*28340*/  SHF.L.U32 R3, R3, 0x1f, RZ ;  /* 0x0000001f03037819 */ /* 0x000fe200000006ff */
[----:B------:R-:W-:Y:S01]  /*28350*/  NOP ;  /* 0x0000000000007918 */ /* 0x000fe20000000000 */
[----:B------:R0:W-:Y:S01]  /*28360*/  SYNCS.ARRIVE.TRANS64.A1T0 RZ, [R16+URZ+0x38800], RZ ;  /* 0x038800ff10ff79a7 */ /* 0x0001e2000810003f */
[----:B------:R-:W-:Y:S01]  /*28370*/  BSSY B0, `(.L_x_762) ;  /* 0x0000003000007945 */ /* 0x000fe20003800000 */
[----:B------:R-:W2:Y:S03]  /*28380*/  SYNCS.PHASECHK.TRANS64.TRYWAIT P0, [R16+URZ+0x38820], R3 ;  /* 0x03882003100075a7 */ /* 0x000ea6000800017f */
[----:B0-2---:R-:W-:Y:S05]  /*28390*/  @!P0 BRA `(.L_x_763) ;  /* 0x00000050009c8947 */ /* 0x005fea0003800000 */
.L_x_907:
[----:B------:R-:W-:Y:S05]  /*283a0*/  BSYNC B0 ;  /* 0x0000000000007941 */ /* 0x000fea0003800000 */
.L_x_762:
[----:B------:R-:W2:Y:S01]  /*283b0*/  LDL R2, [R1+0xc] ;  /* 0x00000c0001027983 */ /* 0x000ea20000100800 */
[----:B------:R-:W-:Y:S01]  /*283c0*/  BSSY B0, `(.L_x_764) ;  /* 0x000011a000007945 */ /* 0x000fe20003800000 */
[----:B--2---:R-:W-:-:S13]  /*283d0*/  ISETP.GE.AND P0, PT, R0, R2, PT ;  /* 0x000000020000720c */ /* 0x004fda0003f06270 */
[----:B------:R-:W-:Y:S05]  /*283e0*/  @!P0 BRA `(.L_x_765) ;  /* 0x00000010005c8947 */ /* 0x000fea0003800000 */
[C---:B------:R-:W-:Y:S01]  /*283f0*/  LOP3.LUT R4, R34.reuse, 0x40, RZ, 0xfc, !PT ;  /* 0x0000004022047812 */ /* 0x040fe200078efcff */
[----:B------:R-:W-:Y:S01]  /*28400*/  ULDC UR4, c[0x0][0x2f4] ;  /* 0x0000bd0000047ab9 */ /* 0x000fe20000000800 */
[C---:B------:R-:W-:Y:S01]  /*28410*/  LOP3.LUT R2, R34.reuse, 0x80, RZ, 0xfc, !PT ;  /* 0x0000008022027812 */ /* 0x040fe200078efcff */
[----:B-1----:R-:W-:Y:S01]  /*28420*/  IMAD.MOV.U32 R7, RZ, RZ, R23 ;  /* 0x000000ffff077224 */ /* 0x002fe200078e0017 */
[----:B------:R-:W-:Y:S01]  /*28430*/  MOV R20, R29 ;  /* 0x0000001d00147202 */ /* 0x000fe20000000f00 */
[----:B------:R-:W-:Y:S01]  /*28440*/  IMAD.MOV.U32 R31, RZ, RZ, R22 ;  /* 0x000000ffff1f7224 */ /* 0x000fe200078e0016 */
[----:B------:R-:W-:Y:S02]  /*28450*/  ISETP.GE.AND P4, PT, R34, UR4, PT ;  /* 0x0000000422007c0c */ /* 0x000fe4000bf86270 */
[----:B------:R-:W-:Y:S02]  /*28460*/  ISETP.GE.AND P3, PT, R4, UR4, PT ;  /* 0x0000000404007c0c */ /* 0x000fe4000bf66270 */
[----:B------:R-:W-:-:S02]  /*28470*/  ISETP.GE.AND P2, PT, R2, UR4, PT ;  /* 0x0000000402007c0c */ /* 0x000fc4000bf46270 */
[----:B------:R-:W-:-:S13]  /*28480*/  ISETP.GE.AND P1, PT, R37, UR4, PT ;  /* 0x0000000425007c0c */ /* 0x000fda000bf26270 */
.L_x_778:
[----:B------:R-:W2:Y:S01]  /*28490*/  LDL R5, [R1+0x10] ;  /* 0x0000100001057983 */ /* 0x000ea20000100800 */
[----:B------:R-:W1:Y:S03]  /*284a0*/  LDC R11, c[0x0][0x430] ;  /* 0x00010c00ff0b7b82 */ /* 0x000e660000000800 */
[----:B------:R-:W3:Y:S01]  /*284b0*/  LDL R8, [R1+0x14] ;  /* 0x0000140001087983 */ /* 0x000ee20000100800 */
[----:B------:R-:W4:Y:S01]  /*284c0*/  S2R R2, SR_TID.X ;  /* 0x0000000000027919 */ /* 0x000f220000002100 */
[----:B------:R-:W4:Y:S01]  /*284d0*/  S2R R4, SR_TID.X ;  /* 0x0000000000047919 */ /* 0x000f220000002100 */
[----:B-1----:R-:W-:-:S13]  /*284e0*/  ISETP.NE.AND P0, PT, R11, 0x1, PT ;  /* 0x000000010b00780c */ /* 0x002fda0003f05270 */
[----:B0-----:R-:W0:Y:S01]  /*284f0*/  @P0 LDC R3, c[0x0][0x434] ;  /* 0x00010d00ff030b82 */ /* 0x001e220000000800 */
[----:B----4-:R-:W-:Y:S01]  /*28500*/  LOP3.LUT R2, R2, 0x7f, RZ, 0xc0, !PT ;  /* 0x0000007f02027812 */ /* 0x010fe200078ec0ff */
[----:B------:R-:W-:-:S03]  /*28510*/  IMAD.SHL.U32 R4, R4, 0x10, RZ ;  /* 0x0000001004047824 */ /* 0x000fc600078e00ff */
[----:B------:R-:W-:-:S04]  /*28520*/  SHF.R.U32.HI R2, RZ, 0x3, R2 ;  /* 0x00000003ff027819 */ /* 0x000fc80000011602 */
[----:B------:R-:W-:Y:S02]  /*28530*/  LOP3.LUT R4, R2, 0x70, R4, 0xf8, !PT ;  /* 0x0000007002047812 */ /* 0x000fe400078ef804 */
[----:B------:R-:W1:Y:S02]  /*28540*/  @P0 LDC R2, c[0x0][0x438] ;  /* 0x00010e00ff020b82 */ /* 0x000e640000000800 */
[----:B------:R-:W-:Y:S01]  /*28550*/  ISETP.GT.U32.AND P5, PT, R4, 0x4f, PT ;  /* 0x0000004f0400780c */ /* 0x000fe20003fa4070 */
[----:B------:R-:W-:Y:S01]  /*28560*/  ULDC.64 UR4, c[0x0][0x208] ;  /* 0x0000820000047ab9 */ /* 0x000fe20000000a00 */
[----:B------:R-:W-:Y:S01]  /*28570*/  MOV R12, UR37 ;  /* 0x00000025000c7c02 */ /* 0x000fe20008000f00 */
[----:B------:R-:W-:Y:S02]  /*28580*/  VIADD R23, R7, 0x1 ;  /* 0x0000000107177836 */ /* 0x000fe40000000000 */
[----:B------:R-:W-:Y:S02]  /*28590*/  IMAD.MOV.U32 R22, RZ, RZ, R0 ;  /* 0x000000ffff167224 */ /* 0x000fe400078e0000 */
[----:B--2---:R-:W-:-:S05]  /*285a0*/  IMAD R6, R0, 0x50, R5 ;  /* 0x0000005000067824 */ /* 0x004fca00078e0205 */
[----:B------:R-:W-:Y:S02]  /*285b0*/  IADD3 R6, R4, R6, RZ ;  /* 0x0000000604067210 */ /* 0x000fe40007ffe0ff */
[----:B------:R-:W2:Y:S03]  /*285c0*/  @!P5 LDC.64 R4, c[0x0][0x428] ;  /* 0x00010a00ff04db82 */ /* 0x000ea60000000a00 */
[----:B0-----:R-:W-:-:S04]  /*285d0*/  @P0 IMAD.HI.U32 R3, R6, R3, RZ ;  /* 0x0000000306030227 */ /* 0x001fc800078e00ff */
[----:B------:R-:W-:Y:S01]  /*285e0*/  IMAD.MOV.U32 R10, RZ, RZ, R6 ;  /* 0x000000ffff0a7224 */ /* 0x000fe200078e0006 */
[----:B-1----:R-:W-:-:S04]  /*285f0*/  @P0 SHF.R.U32.HI R10, RZ, R2, R3 ;  /* 0x00000002ff0a0219 */ /* 0x002fc80000011603 */
[--C-:B------:R-:W-:Y:S01]  /*28600*/  @!P5 SHF.R.S32.HI R3, RZ, 0x1f, R10.reuse ;  /* 0x0000001fff03d819 */ /* 0x100fe2000001140a */
[----:B------:R-:W-:-:S04]  /*28610*/  @!P5 IMAD.MOV.U32 R2, RZ, RZ, R10 ;  /* 0x000000ffff02d224 */ /* 0x000fc800078e000a */
[----:B--2---:R-:W-:-:S04]  /*28620*/  @!P5 IMAD.WIDE.U32 R2, R32, R4, R2 ;  /* 0x000000042002d225 */ /* 0x004fc800078e0002 */
[----:B---3--:R-:W-:Y:S02]  /*28630*/  @!P5 IMAD R4, R8, R4, RZ ;  /* 0x000000040804d224 */ /* 0x008fe400078e02ff */
[----:B------:R-:W0:Y:S02]  /*28640*/  @!P5 LDC.64 R8, c[0x0][0x418] ;  /* 0x00010600ff08db82 */ /* 0x000e240000000a00 */
[----:B------:R-:W-:Y:S02]  /*28650*/  @!P5 IMAD R5, R32, R5, R4 ;  /* 0x000000052005d224 */ /* 0x000fe400078e0204 */
[----:B------:R-:W-:-:S03]  /*28660*/  IMAD.MOV.U32 R4, RZ, RZ, RZ ;  /* 0x000000ffff047224 */ /* 0x000fc600078e00ff */
[----:B------:R-:W-:Y:S02]  /*28670*/  @!P5 IADD3 R3, R5, R3, RZ ;  /* 0x000000030503d210 */ /* 0x000fe40007ffe0ff */
[----:B0-----:R-:W-:-:S04]  /*28680*/  @!P5 LEA R8, P0, R2, R8, 0x2 ;  /* 0x000000080208d211 */ /* 0x001fc800078010ff */
[----:B------:R-:W-:-:S05]  /*28690*/  @!P5 LEA.HI.X R9, R2, R9, R3, 0x2, P0 ;  /* 0x000000090209d211 */ /* 0x000fca00000f1403 */
[----:B------:R0:W5:Y:S01]  /*286a0*/  @!P5 LDG.E R4, desc[UR4][R8.64] ;  /* 0x000000040804d981 */ /* 0x000162000c1e1900 */
[----:B------:R-:W-:Y:S02]  /*286b0*/  ISETP.NE.AND P5, PT, R12, 0x3, PT ;  /* 0x000000030c00780c */ /* 0x000fe40003fa5270 */
[----:B------:R-:W-:Y:S01]  /*286c0*/  ISETP.NE.AND P0, PT, R23, 0x2, PT ;  /* 0x000000021700780c */ /* 0x000fe20003f05270 */
[----:B------:R-:W-:Y:S01]  /*286d0*/  IMAD.MOV R5, RZ, RZ, -R10 ;  /* 0x000000ffff057224 */ /* 0x000fe200078e0a0a */
[----:B------:R-:W-:Y:S05]  /*286e0*/  YIELD ;  /* 0x0000000000007946 */ /* 0x000fea0003800000 */
[----:B------:R-:W-:Y:S01]  /*286f0*/  SEL R29, RZ, 0x1, P0 ;  /* 0x00000001ff1d7807 */ /* 0x000fe20000000000 */
[----:B------:R-:W-:Y:S01]  /*28700*/  IMAD R5, R11, R5, R6 ;  /* 0x000000050b057224 */ /* 0x000fe200078e0206 */
[----:B------:R-:W-:-:S02]  /*28710*/  SEL R23, R23, RZ, P0 ;  /* 0x000000ff17177207 */ /* 0x000fc40000000000 */
[----:B------:R-:W-:Y:S01]  /*28720*/  LOP3.LUT R29, R20, R29, RZ, 0x3c, !PT ;  /* 0x0000001d141d7212 */ /* 0x000fe200078e3cff */
[----:B0-----:R-:W-:Y:S06]  /*28730*/  @!P5 BRA `(.L_x_766) ;  /* 0x000000000004d947 */ /* 0x001fec0003800000 */
[----:B------:R-:W-:Y:S01]  /*28740*/  BPT.TRAP 0x1 ;  /* 0x000000040000795c */ /* 0x000fe20000300000 */
.L_x_766:
[----:B------:R-:W-:Y:S01]  /*28750*/  LEA R6, R23, R16, 0x3 ;  /* 0x0000001017067211 */ /* 0x000fe200078e18ff */
[----:B------:R-:W-:Y:S01]  /*28760*/  BSSY B1, `(.L_x_767) ;  /* 0x0000004000017945 */ /* 0x000fe20003800000 */
[----:B------:R-:W-:-:S04]  /*28770*/  SHF.L.U32 R3, R29, 0x1f, RZ ;  /* 0x0000001f1d037819 */ /* 0x000fc800000006ff */
[----:B------:R-:W0:Y:S02]  /*28780*/  SYNCS.PHASECHK.TRANS64.TRYWAIT P0, [R6+URZ+0x38840], R3 ;  /* 0x03884003060075a7 */ /* 0x000e24000800017f */
[----:B0-----:R-:W-:Y:S05]  /*28790*/  @!P0 BRA `(.L_x_768) ;  /* 0x0000004c00b08947 */ /* 0x001fea0003800000 */
.L_x_908:
[----:B------:R-:W-:Y:S05]  /*287a0*/  BSYNC B1 ;  /* 0x0000000000017941 */ /* 0x000fea0003800000 */
.L_x_767:
        /* <DEDUP_REMOVED lines=27> */
[----:B------:R-:W-:Y:S01]  /*28960*/  @P2 LOP3.LUT R18, R18, 0x100, RZ, 0xfc, !PT ;  /* 0x0000010012122812 */ /* 0x000fe200078efcff */
[----:B------:R-:W-:Y:S02]  /*28970*/  ULDC.64 UR4, c[0x0][0x208] ;  /* 0x0000820000047ab9 */ /* 0x000fe40000000a00 */
        /* <DEDUP_REMOVED lines=13> */
[----:B0-----:R-:W-:-:S04]  /*28a50*/  IADD3 R2, P0, R2, R0, RZ ;  /* 0x0000000002027210 */ /* 0x001fc80007f1e0ff */
[----:B------:R-:W-:Y:S02]  /*28a60*/  IADD3.X R3, RZ, R35, RZ, P0, !PT ;  /* 0x00000023ff037210 */ /* 0x000fe400007fe4ff */
        /* <DEDUP_REMOVED lines=24> */
.L_x_920:
[----:B------:R-:W-:Y:S01]  /*28bf0*/  LOP3.LUT R18, R18, 0xffffff7f, RZ, 0xc0, !PT ;  /* 0xffffff7f12127812 */ /* 0x000fe200078ec0ff */
[----:B------:R-:W-:Y:S01]  /*28c00*/  ULDC.64 UR4, c[0x0][0x208] ;  /* 0x0000820000047ab9 */ /* 0x000fe20000000a00 */
[----:B--2---:R-:W-:Y:S02]  /*28c10*/  IADD3 R2, P0, R2, R0, RZ ;  /* 0x0000000002027210 */ /* 0x004fe40007f1e0ff */
[----:B------:R-:W-:Y:S02]  /*28c20*/  @P1 LOP3.LUT R18, R18, 0x80, RZ, 0xfc, !PT ;  /* 0x0000008012121812 */ /* 0x000fe400078efcff */
[----:B------:R-:W-:Y:S02]  /*28c30*/  IADD3.X R3, RZ, R35, RZ, P0, !PT ;  /* 0x00000023ff037210 */ /* 0x000fe400007fe4ff */
[C---:B------:R-:W-:Y:S02]  /*28c40*/  LOP3.LUT P1, RZ, R18.reuse, 0x10, RZ, 0xc0, !PT ;  /* 0x0000001012ff7812 */ /* 0x040fe4000782c0ff */
[----:B------:R-:W-:-:S02]  /*28c50*/  LOP3.LUT P0, RZ, R18, 0x8, RZ, 0xc0, !PT ;  /* 0x0000000812ff7812 */ /* 0x000fc4000780c0ff */
        /* <DEDUP_REMOVED lines=11> */
.L_x_770:
[----:B------:R-:W-:Y:S02]  /*28d10*/  PLOP3.LUT P5, PT, P5, P0, PT, 0xa2, 0x0 ;  /* 0x000000000000781c */ /* 0x000fe40002fa1472 */
[----:B------:R-:W-:-:S08]  /*28d20*/  @P0 R2UR P5, UR4, R6 ;  /* 0x00000000060402ca */ /* 0x000fd000000a0000 */
[----:B------:R-:W-:-:S05]  /*28d30*/  @P0 PLOP3.LUT P0, PT, P5, PT, PT, 0x80, 0x0 ;  /* 0x000000000000081c */ /* 0x000fca0002f0f070 */
[----:B------:R-:W-:Y:S01]  /*28d40*/  @!P5 SYNCS.ARRIVE.TRANS64.RED.A0T1 RZ, [UR4+0x38830], RZ ;  /* 0x038830ffffffd9a7 */ /* 0x000fe20008200404 */
[----:B------:R-:W-:Y:S07]  /*28d50*/  @!P5 ARRIVES.LDGSTSBAR.64.TRANSCNT [UR4+0x38830] ;  /* 0x03883000ff00d9b0 */ /* 0x000fee0008000a84 */
[----:B------:R-:W-:Y:S05]  /*28d60*/  @P0 BRA.U.ANY `(.L_x_770) ;  /* 0xfffffffd00e80947 */ /* 0x000fea000393ffff */
[----:B------:R-:W-:Y:S01]  /*28d70*/  NOP ;  /* 0x0000000000007918 */ /* 0x000fe20000000000 */
[----:B-1----:R-:W-:-:S05]  /*28d80*/  IMAD.U32 R2, RZ, RZ, UR37 ;  /* 0x00000025ff027e24 */ /* 0x002fca000f8e00ff */
[----:B------:R-:W-:-:S13]  /*28d90*/  ISETP.NE.AND P6, PT, R2, 0x3, PT ;  /* 0x000000030200780c */ /* 0x000fda0003fc5270 */
[----:B------:R-:W-:Y:S05]  /*28da0*/  @!P6 BRA `(.L_x_771) ;  /* 0x000000000004e947 */ /* 0x000fea0003800000 */
[----:B------:R-:W-:Y:S01]  /*28db0*/  BPT.TRAP 0x1 ;  /* 0x000000040000795c */ /* 0x000fe20000300000 */
.L_x_771:
[----:B------:R1:W-:Y:S01]  /*28dc0*/  SYNCS.ARRIVE.TRANS64.A1T0 RZ, [R6+URZ+0x38830], RZ ;  /* 0x038830ff06ff79a7 */ /* 0x0003e2000810003f */
[----:B------:R-:W-:Y:S05]  /*28dd0*/  @!P6 BRA `(.L_x_772) ;  /* 0x000000000004e947 */ /* 0x000fea0003800000 */
[----:B------:R-:W-:Y:S01]  /*28de0*/  BPT.TRAP 0x1 ;  /* 0x000000040000795c */ /* 0x000fe20000300000 */
.L_x_772:
[----:B------:R-:W-:Y:S01]  /*28df0*/  SHF.L.U32 R2, R20, 0x1f, RZ ;  /* 0x0000001f14027819 */ /* 0x000fe200000006ff */
[----:B-1----:R-:W-:Y:S01]  /*28e00*/  IMAD R6, R7, 0x8, R16 ;  /* 0x0000000807067824 */ /* 0x002fe200078e0210 */
[----:B------:R-:W-:Y:S03]  /*28e10*/  BSSY B1, `(.L_x_773) ;  /* 0x0000003000017945 */ /* 0x000fe60003800000 */
[----:B------:R-:W1:Y:S02]  /*28e20*/  SYNCS.PHASECHK.TRANS64.TRYWAIT P0, [R6+URZ+0x38860], R2 ;  /* 0x03886002060075a7 */ /* 0x000e64000800017f */
[----:B-1----:R-:W-:Y:S05]  /*28e30*/  @!P0 BRA `(.L_x_774) ;  /* 0x0000004c00f08947 */ /* 0x002fea0003800000 */
.L_x_921:
[----:B------:R-:W-:Y:S05]  /*28e40*/  BSYNC B1 ;  /* 0x0000000000017941 */ /* 0x000fea0003800000 */
.L_x_773:
[----:B0-----:R-:W2:Y:S01]  /*28e50*/  LDL R8, [R1+0x8] ;  /* 0x0000080001087983 */ /* 0x001ea20000100800 */
[----:B------:R-:W0:Y:S01]  /*28e60*/  S2R R3, SR_TID.X ;  /* 0x0000000000037919 */ /* 0x000e220000002100 */
[----:B------:R-:W-:Y:S01]  /*28e70*/  UMOV UR4, 0xffffffff ;  /* 0xffffffff00047882 */ /* 0x000fe20000000000 */
[----:B------:R-:W-:Y:S01]  /*28e80*/  IMAD R7, R7, 0x5000, R33 ;  /* 0x0000500007077824 */ /* 0x000fe200078e0221 */
[----:B0-----:R-:W-:-:S04]  /*28e90*/  LOP3.LUT R3, R3, 0x7f, RZ, 0xc0, !PT ;  /* 0x0000007f03037812 */ /* 0x001fc800078ec0ff */
[----:B------:R-:W-:Y:S01]  /*28ea0*/  SHF.R.U32.HI R3, RZ, 0x3, R3 ;  /* 0x00000003ff037819 */ /* 0x000fe20000011603 */
[----:B--2---:R-:W-:-:S05]  /*28eb0*/  IMAD R8, R31, -0x50, R8 ;  /* 0xffffffb01f087824 */ /* 0x004fca00078e0208 */
[----:B------:R-:W-:Y:S01]  /*28ec0*/  IADD3 R8, -R3, R8, RZ ;  /* 0x0000000803087210 */ /* 0x000fe20007ffe1ff */
[----:B------:R-:W-:Y:S06]  /*28ed0*/  BRA.DIV UR4, `(.L_x_775) ;  /* 0x0000004e04dc7947 */ /* 0x000fec000b800000 */
[----:B-1----:R-:W0:Y:S01]  /*28ee0*/  SHFL.IDX PT, R2, R17, RZ, 0x181f ;  /* 0x00181fff11027589 */ /* 0x002e2200000e0000 */
[----:B------:R-:W-:Y:S01]  /*28ef0*/  IMAD R7, R7, 0x2, R16 ;  /* 0x0000000207077824 */ /* 0x000fe200078e0210 */
[----:B------:R-:W-:Y:S02]  /*28f00*/  ULDC.64 UR4, c[0x0][0x208] ;  /* 0x0000820000047ab9 */ /* 0x000fe40000000a00 */
[----:B------:R-:W1:Y:S01]  /*28f10*/  SHFL.IDX PT, R3, R19, RZ, 0x181f ;  /* 0x00181fff13037589 */ /* 0x000e6200000e0000 */
[----:B0-----:R-:W-:-:S05]  /*28f20*/  IADD3 R2, P0, R2, R0, RZ ;  /* 0x0000000002027210 */ /* 0x001fca0007f1e0ff */
[----:B-1----:R-:W-:Y:S01]  /*28f30*/  IMAD.X R3, RZ, RZ, R3, P0 ;  /* 0x000000ffff037224 */ /* 0x002fe200000e0603 */
[----:B------:R-:W-:-:S13]  /*28f40*/  ISETP.LT.OR P0, PT, R8, 0x1, P4 ;  /* 0x000000010800780c */ /* 0x000fda0002701670 */
[----:B------:R-:W-:Y:S01]  /*28f50*/  @!PT LDS RZ, [RZ] ;  /* 0x00000000fffff984 */ /* 0x000fe20000000800 */
        /* <DEDUP_REMOVED lines=9> */
[----:B0-----:R-:W-:-:S04]  /*28ff0*/  IADD3 R2, P0, R2, R0, RZ ;  /* 0x0000000002027210 */ /* 0x001fc80007f1e0ff */
[----:B-1----:R-:W-:Y:S02]  /*29000*/  IADD3.X R3, RZ, R3, RZ, P0, !PT ;  /* 0x00000003ff037210 */ /* 0x002fe400007fe4ff */
        /* <DEDUP_REMOVED lines=33> */
[----:B0-2---:R0:W1:Y:S02]  /*29220*/  SHFL.IDX PT, R2, R17, 0x4, 0x181f ;  /* 0x00981f0011027f89 */ /* 0x00506400000e0000 */
.L_x_933:
[----:B-1----:R-:W-:Y:S01]  /*29230*/  IADD3 R2, P0, R2, R0, RZ ;  /* 0x0000000002027210 */ /* 0x002fe20007f1e0ff */
[----:B------:R-:W-:Y:S01]  /*29240*/  ULDC.64 UR4, c[0x0][0x208] ;  /* 0x0000820000047ab9 */ /* 0x000fe20000000a00 */
[----:B------:R-:W-:Y:S02]  /*29250*/  ULDC.64 UR6, c[0x0][0x318] ;  /* 0x0000c60000067ab9 */ /* 0x000fe40000000a00 */
        /* <DEDUP_REMOVED lines=12> */
[----:B------:R-:W-:Y:S02]  /*29320*/  ULDC.64 UR4, c[0x0][0x328] ;  /* 0x0000ca0000047ab9 */ /* 0x000fe40000000a00 */
[----:B------:R-:W-:-:S04]  /*29330*/  IMAD R0, R21, UR4, RZ ;  /* 0x0000000415007c24 */ /* 0x000fc8000f8e02ff */
[C---:B------:R-:W-:Y:S01]  /*29340*/  IMAD R9, R5.reuse, UR5, R0 ;  /* 0x0000000505097c24 */ /* 0x040fe2000f8e0200 */
[----:B------:R-:W-:Y:S01]  /*29350*/  NOP ;  /* 0x0000000000007918 */ /* 0x000fe20000000000 */
[----:B-1----:R-:W-:Y:S01]  /*29360*/  IMAD.WIDE.U32 R2, R5, UR4, RZ ;  /* 0x0000000405027c25 */ /* 0x002fe2000f8e00ff */
[----:B------:R-:W-:-:S03]  /*29370*/  ULDC.64 UR4, c[0x0][0x338] ;  /* 0x0000ce0000047ab9 */ /* 0x000fc60000000a00 */
[----:B------:R-:W-:Y:S02]  /*29380*/  IMAD.IADD R3, R3, 0x1, R9 ;  /* 0x0000000103037824 */ /* 0x000fe400078e0209 */
[----:B------:R-:W-:Y:S02]  /*29390*/  IMAD R25, R25, UR4, RZ ;  /* 0x0000000419197c24 */ /* 0x000fe4000f8e02ff */
[----:B------:R-:W-:-:S04]  /*293a0*/  IMAD.WIDE.U32 R2, R4, UR4, R2 ;  /* 0x0000000404027c25 */ /* 0x000fc8000f8e0002 */
[----:B------:R-:W-:Y:S01]  /*293b0*/  IMAD R25, R4, UR5, R25 ;  /* 0x0000000504197c24 */ /* 0x000fe2000f8e0219 */
[----:B------:R-:W-:-:S03]  /*293c0*/  ULDC.64 UR4, c[0x0][0x330] ;  /* 0x0000cc0000047ab9 */ /* 0x000fc60000000a00 */
[----:B------:R-:W-:Y:S02]  /*293d0*/  IMAD.IADD R3, R3, 0x1, R25 ;  /* 0x0000000103037824 */ /* 0x000fe400078e0219 */
[----:B------:R-:W-:-:S04]  /*293e0*/  IMAD.WIDE.U32 R2, R26, UR4, R2 ;  /* 0x000000041a027c25 */ /* 0x000fc8000f8e0002 */
[----:B------:R-:W-:Y:S01]  /*293f0*/  IMAD R3, R26, UR5, R3 ;  /* 0x000000051a037c24 */ /* 0x000fe2000f8e0203 */
[----:B0-----:R-:W-:-:S04]  /*29400*/  LEA R17, P0, R2, UR6, 0x1 ;  /* 0x0000000602117c11 */ /* 0x001fc8000f8008ff */
[----:B------:R-:W-:Y:S02]  /*29410*/  LEA.HI.X R19, R2, UR7, R3, 0x1, P0 ;  /* 0x0000000702137c11 */ /* 0x000fe400080f0c03 */
[----:B------:R-:W-:-:S13]  /*29420*/  PLOP3.LUT P0, PT, PT, PT, PT, 0x80, 0x0 ;  /* 0x000000000000781c */ /* 0x000fda0003f0f070 */
.L_x_776:
[----:B------:R-:W-:Y:S02]  /*29430*/  PLOP3.LUT P5, PT, P5, P0, PT, 0xa2, 0x0 ;  /* 0x000000000000781c */ /* 0x000fe40002fa1472 */
[----:B------:R-:W-:-:S08]  /*29440*/  @P0 R2UR P5, UR4, R6 ;  /* 0x00000000060402ca */ /* 0x000fd000000a0000 */
[----:B------:R-:W-:-:S05]  /*29450*/  @P0 PLOP3.LUT P0, PT, P5, PT, PT, 0x80, 0x0 ;  /* 0x000000000000081c */ /* 0x000fca0002f0f070 */
[----:B------:R-:W-:Y:S01]  /*29460*/  @!P5 SYNCS.ARRIVE.TRANS64.RED.A0T1 RZ, [UR4+0x38850], RZ ;  /* 0x038850ffffffd9a7 */ /* 0x000fe20008200404 */
[----:B------:R-:W-:Y:S07]  /*29470*/  @!P5 ARRIVES.LDGSTSBAR.64.TRANSCNT [UR4+0x38850] ;  /* 0x03885000ff00d9b0 */ /* 0x000fee0008000a84 */
[----:B------:R-:W-:Y:S05]  /*29480*/  @P0 BRA.U.ANY `(.L_x_776) ;  /* 0xfffffffd00e80947 */ /* 0x000fea000393ffff */
[----:B------:R-:W-:Y:S01]  /*29490*/  NOP ;  /* 0x0000000000007918 */ /* 0x000fe20000000000 */
[----:B------:R-:W-:-:S04]  /*294a0*/  MOV R0, UR37 ;  /* 0x0000002500007c02 */ /* 0x000fc80008000f00 */
[----:B------:R-:W-:-:S13]  /*294b0*/  ISETP.NE.AND P6, PT, R0, 0x3, PT ;  /* 0x000000030000780c */ /* 0x000fda0003fc5270 */
[----:B------:R-:W-:Y:S05]  /*294c0*/  @!P6 BRA `(.L_x_777) ;  /* 0x000000000004e947 */ /* 0x000fea0003800000 */
[----:B------:R-:W-:Y:S01]  /*294d0*/  BPT.TRAP 0x1 ;  /* 0x000000040000795c */ /* 0x000fe20000300000 */
.L_x_777:
[----:B------:R-:W2:Y:S01]  /*294e0*/  LDL R2, [R1+0xc] ;  /* 0x00000c0001027983 */ /* 0x000ea20000100800 */
[----:B------:R3:W-:Y:S01]  /*294f0*/  SYNCS.ARRIVE.TRANS64.A1T0 RZ, [R6+URZ+0x38850], RZ ;  /* 0x038850ff06ff79a7 */ /* 0x0007e2000810003f */
[C---:B------:R-:W-:Y:S01]  /*29500*/  VIADD R0, R22.reuse, 0xffffffff ;  /* 0xffffffff16007836 */ /* 0x040fe20000000000 */
[----:B------:R-:W-:Y:S01]  /*29510*/  MOV R20, R29 ;  /* 0x0000001d00147202 */ /* 0x000fe20000000f00 */
[----:B------:R-:W-:Y:S02]  /*29520*/  IMAD.MOV.U32 R7, RZ, RZ, R23 ;  /* 0x000000ffff077224 */ /* 0x000fe400078e0017 */
[----:B------:R-:W-:Y:S01]  /*29530*/  IMAD.MOV.U32 R31, RZ, RZ, R22 ;  /* 0x000000ffff1f7224 */ /* 0x000fe200078e0016 */
[----:B--2---:R-:W-:-:S13]  /*29540*/  ISETP.GT.AND P0, PT, R22, R2, PT ;  /* 0x000000021600720c */ /* 0x004fda0003f04270 */
[----:B---3--:R-:W-:Y:S05]  /*29550*/  @P0 BRA `(.L_x_778) ;  /* 0xffffffec00cc0947 */ /* 0x008fea000383ffff */
.L_x_765:
[----:B------:R-:W-:Y:S05]  /*29560*/  BSYNC B0 ;  /* 0x0000000000007941 */ /* 0x000fea0003800000 */
.L_x_764:
[----:B------:R-:W2:Y:S01]  /*29570*/  S2R R2, SR_TID.X ;  /* 0x0000000000027919 */ /* 0x000ea20000002100 */
[----:B------:R-:W-:Y:S01]  /*29580*/  BSSY B0, `(.L_x_779) ;  /* 0x0000011000007945 */ /* 0x000fe20003800000 */
[----:B--2---:R-:W-:-:S04]  /*29590*/  LOP3.LUT R2, R2, 0x7f, RZ, 0xc0, !PT ;  /* 0x0000007f02027812 */ /* 0x004fc800078ec0ff */
[----:B------:R-:W-:-:S13]  /*295a0*/  ISETP.NE.AND P0, PT, R2, RZ, PT ;  /* 0x000000ff0200720c */ /* 0x000fda0003f05270 */
[----:B------:R-:W-:Y:S05]  /*295b0*/  @P0 BRA `(.L_x_780) ;  /* 0x0000000000340947 */ /* 0x000fea0003800000 */
[----:B------:R-:W2:Y:S01]  /*295c0*/  S2R R5, SR_LANEID ;  /* 0x0000000000057919 */ /* 0x000ea20000000000 */
[----:B------:R-:W-:Y:S01]  /*295d0*/  VOTEU.ANY UR4, UPT, PT ;  /* 0x0000000000047886 */ /* 0x000fe200038e0100 */
[----:B0-----:R-:W0:Y:S01]  /*295e0*/  LDC.64 R2, c[0x0][0xc60] ;  /* 0x00031800ff027b82 */ /* 0x001e220000000a00 */
[----:B------:R-:W2:Y:S01]  /*295f0*/  FLO.U32 R0, UR4 ;  /* 0x0000000400007d00 */ /* 0x000ea200080e0000 */
[----:B------:R-:W-:Y:S01]  /*29600*/  ULDC.64 UR6, c[0x0][0x208] ;  /* 0x0000820000067ab9 */ /* 0x000fe20000000a00 */
[----:B--2---:R-:W-:-:S06]  /*29610*/  ISETP.EQ.U32.AND P0, PT, R0, R5, PT ;  /* 0x000000050000720c */ /* 0x004fcc0003f02070 */
[----:B------:R-:W0:Y:S07]  /*29620*/  POPC R5, UR4 ;  /* 0x0000000400057d09 */ /* 0x000e2e0008000000 */
[----:B0-----:R-:W2:Y:S01]  /*29630*/  @P0 ATOMG.E.ADD.STRONG.GPU PT, R3, desc[UR6][R2.64], R5 ;  /* 0x00000005020309a8 */ /* 0x001ea200081ee1c6 */
[----:B------:R-:W0:Y:S02]  /*29640*/  S2R R4, SR_LTMASK ;  /* 0x0000000000047919 */ /* 0x000e240000003900 */
[----:B0-----:R-:W-:-:S04]  /*29650*/  LOP3.LUT R4, R4, UR4, RZ, 0xc0, !PT ;  /* 0x0000000404047c12 */ /* 0x001fc8000f8ec0ff */
[----:B-1----:R-:W0:Y:S01]  /*29660*/  POPC R7, R4 ;  /* 0x0000000400077309 */ /* 0x002e220000000000 */
[----:B--2---:R-:W0:Y:S02]  /*29670*/  SHFL.IDX PT, R0, R3, R0, 0x1f ;  /* 0x00001f0003007589 */ /* 0x004e2400000e0000 */
[----:B0-----:R-:W-:-:S07]  /*29680*/  IADD3 R24, R0, UR36, R7 ;  /* 0x0000002400187c10 */ /* 0x001fce000fffe007 */
.L_x_780:
[----:B------:R-:W-:Y:S05]  /*29690*/  BSYNC B0 ;  /* 0x0000000000007941 */ /* 0x000fea0003800000 */
.L_x_779:
[----:B------:R-:W-:-:S05]  /*296a0*/  IMAD.U32 R0, RZ, RZ, UR37 ;  /* 0x00000025ff007e24 */ /* 0x000fca000f8e00ff */
[----:B------:R-:W-:-:S13]  /*296b0*/  ISETP.NE.AND P0, PT, R0, 0x3, PT ;  /* 0x000000030000780c */ /* 0x000fda0003f05270 */
[----:B------:R-:W-:Y:S05]  /*296c0*/  @!P0 BRA `(.L_x_781) ;  /* 0x0000000000048947 */ /* 0x000fea0003800000 */
[----:B------:R-:W-:Y:S01]  /*296d0*/  BPT.TRAP 0x1 ;  /* 0x000000040000795c */ /* 0x000fe20000300000 */
.L_x_781:
[----:B------:R-:W2:Y:S01]  /*296e0*/  LDL.LU R0, [R1+0x8] ;  /* 0x0000080001007983 */ /* 0x000ea20000300800 */
[----:B------:R-:W-:Y:S01]  /*296f0*/  LEA R4, R23, R16, 0x3 ;  /* 0x0000001017047211 */ /* 0x000fe200078e18ff */
[----:B------:R-:W-:Y:S01]  /*29700*/  BSSY B0, `(.L_x_782) ;  /* 0x0000005000007945 */ /* 0x000fe20003800000 */
[----:B0-----:R-:W-:-:S04]  /*29710*/  SHF.L.U32 R3, R29, 0x1f, RZ ;  /* 0x0000001f1d037819 */ /* 0x001fc800000006ff */
[----:B------:R-:W0:Y:S01]  /*29720*/  SYNCS.PHASECHK.TRANS64.TRYWAIT P0, [R4+URZ+0x38860], R3 ;  /* 0x03886003040075a7 */ /* 0x000e22000800017f */
[----:B--2---:R-:W-:Y:S01]  /*29730*/  IMAD R5, R22, -0x50, R0 ;  /* 0xffffffb016057824 */ /* 0x004fe200078e0200 */
[----:B0-----:R-:W-:Y:S06]  /*29740*/  @!P0 BRA `(.L_x_783) ;  /* 0x0000004c00a08947 */ /* 0x001fec0003800000 */
.L_x_934:
[----:B------:R-:W-:Y:S05]  /*29750*/  BSYNC B0 ;  /* 0x0000000000007941 */ /* 0x000fea0003800000 */
.L_x_782:
[----:B------:R-:W2:Y:S01]  /*29760*/  S2R R0, SR_TID.X ;  /* 0x0000000000007919 */ /* 0x000ea20000002100 */
[----:B------:R-:W-:Y:S01]  /*29770*/  UMOV UR4, 0xffffffff ;  /* 0xffffffff00047882 */ /* 0x000fe20000000000 */
[----:B-1----:R-:W-:Y:S01]  /*29780*/  IMAD R7, R23, 0x5000, R33 ;  /* 0x0000500017077824 */ /* 0x002fe200078e0221 */
[----:B--2---:R-:W-:-:S04]  /*29790*/  LOP3.LUT R0, R0, 0x7f, RZ, 0xc0, !PT ;  /* 0x0000007f00007812 */ /* 0x004fc800078ec0ff */
[----:B------:R-:W-:-:S05]  /*297a0*/  SHF.R.U32.HI R0, RZ, 0x3, R0 ;  /* 0x00000003ff007819 */ /* 0x000fca0000011600 */
[----:B------:R-:W-:Y:S01]  /*297b0*/  IMAD.IADD R5, R5, 0x1, -R0 ;  /* 0x0000000105057824 */ /* 0x000fe200078e0a00 */
[----:B------:R-:W-:Y:S06]  /*297c0*/  BRA.DIV UR4, `(.L_x_784) ;  /* 0x0000004e04947947 */ /* 0x000fec000b800000 */
[----:B------:R-:W1:Y:S01]  /*297d0*/  SHFL.IDX PT, R14, R17, RZ, 0x181f ;  /* 0x00181fff110e7589 */ /* 0x000e6200000e0000 */
[----:B------:R-:W-:Y:S01]  /*297e0*/  ULDC UR4, c[0x0][0x2f4] ;  /* 0x0000bd0000047ab9 */ /* 0x000fe20000000800 */
[C---:B------:R-:W-:Y:S01]  /*297f0*/  IMAD.SHL.U32 R8, R34.reuse, 0x2, RZ ;  /* 0x0000000222087824 */ /* 0x040fe200078e00ff */
[C---:B------:R-:W-:Y:S01]  /*29800*/  ISETP.GE.AND P3, PT, R34.reuse, UR4, PT ;  /* 0x0000000422007c0c */ /* 0x040fe2000bf66270 */
[----:B0-----:R-:W0:Y:S01]  /*29810*/  SHFL.IDX PT, R3, R19, RZ, 0x181f ;  /* 0x00181fff13037589 */ /* 0x001e2200000e0000 */
[----:B------:R-:W-:Y:S01]  /*29820*/  LOP3.LUT R2, R34, 0x40, RZ, 0xfc, !PT ;  /* 0x0000004022027812 */ /* 0x000fe200078efcff */
[----:B------:R-:W-:Y:S01]  /*29830*/  ULDC.64 UR6, c[0x0][0x208] ;  /* 0x0000820000067ab9 */ /* 0x000fe20000000a00 */
[----:B------:R-:W-:Y:S02]  /*29840*/  ISETP.LT.OR P4, PT, R5, 0x1, P3 ;  /* 0x000000010500780c */ /* 0x000fe40001f81670 */
[----:B------:R-:W-:Y:S02]  /*29850*/  ISETP.GE.AND P2, PT, R2, UR4, PT ;  /* 0x0000000402007c0c */ /* 0x000fe4000bf46270 */
[----:B------:R-:W-:-:S02]  /*29860*/  LOP3.LUT R2, R34, 0x80, RZ, 0xfc, !PT ;  /* 0x0000008022027812 */ /* 0x000fc400078efcff */
[----:B------:R-:W-:Y:S02]  /*29870*/  LEA R0, R7, R16, 0x1 ;  /* 0x0000001007007211 */ /* 0x000fe400078e08ff */
[----:B------:R-:W-:Y:S02]  /*29880*/  ISETP.GE.AND P1, PT, R2, UR4, PT ;  /* 0x0000000402007c0c */ /* 0x000fe4000bf26270 */
[----:B-1----:R-:W-:Y:S02]  /*29890*/  IADD3 R6, P0, R14, R8, RZ ;  /* 0x000000080e067210 */ /* 0x002fe40007f1e0ff */
[----:B------:R-:W1:Y:S03]  /*298a0*/  SHFL.IDX PT, R14, R17, 0x1, 0x181f ;  /* 0x00381f00110e7f89 */ /* 0x000e6600000e0000 */
[----:B0-----:R-:W-:Y:S01]  /*298b0*/  IMAD.X R7, RZ, RZ, R3, P0 ;  /* 0x000000ffff077224 */ /* 0x001fe200000e0603 */
[C---:B------:R-:W-:Y:S01]  /*298c0*/  ISETP.LT.OR P0, PT, R5.reuse, 0x1, P2 ;  /* 0x000000010500780c */ /* 0x040fe20001701670 */
[----:B------:R-:W0:Y:S04]  /*298d0*/  SHFL.IDX PT, R3, R19, 0x1, 0x181f ;  /* 0x00381f0013037f89 */ /* 0x000e2800000e0000 */
[----:B------:R-:W-:Y:S01]  /*298e0*/  LDGSTS.E.BYPASS.LTC128B.128 [R0+0x400], desc[UR6][R6.64], !P4 ;  /* 0x0040000006007fae */ /* 0x000fe2000e101d46 */
[----:B------:R-:W-:-:S07]  /*298f0*/  ISETP.LT.OR P4, PT, R5, 0x1, P1 ;  /* 0x000000010500780c */ /* 0x000fce0000f81670 */
[----:B------:R-:W-:Y:S01]  /*29900*/  LDGSTS.E.BYPASS.LTC128B.128 [R0+0x2c00], desc[UR6][R6.64+0x80], !P0 ;  /* 0x02c0008006007fae */ /* 0x000fe2000c101d46 */
[----:B------:R-:W-:-:S05]  /*29910*/  ISETP.GE.AND P0, PT, R37, UR4, PT ;  /* 0x0000000425007c0c */ /* 0x000fca000bf06270 */
[----:B------:R-:W-:Y:S01]  /*29920*/  LDGSTS.E.BYPASS.LTC128B.128 [R0+0x5400], desc[UR6][R6.64+0x100], !P4 ;  /* 0x0540010006007fae */ /* 0x000fe2000e101d46 */
[----:B------:R-:W-:-:S13]  /*29930*/  ISETP.LT.OR P4, PT, R5, 0x1, P0 ;  /* 0x000000010500780c */ /* 0x000fda0000781670 */
[----:B------:R2:W-:Y:S01]  /*29940*/  LDGSTS.E.BYPASS.LTC128B.128 [R0+0x7c00], desc[UR6][R6.64+0x180], !P4 ;  /* 0x07c0018006007fae */ /* 0x0005e2000e101d46 */
[----:B-1----:R-:W-:-:S03]  /*29950*/  IADD3 R2, P4, R14, R8, RZ ;  /* 0x000000080e027210 */ /* 0x002fc60007f9e0ff */
[----:B------:R-:W1:Y:S02]  /*29960*/  SHFL.IDX PT, R14, R17, 0x2, 0x181f ;  /* 0x00581f00110e7f89 */ /* 0x000e6400000e0000 */
[----:B0-----:R-:W-:Y:S01]  /*29970*/  IMAD.X R3, RZ, RZ, R3, P4 ;  /* 0x000000ffff037224 */ /* 0x001fe200020e0603 */
[----:B------:R-:W-:Y:S01]  /*29980*/  ISETP.LT.OR P4, PT, R5, 0x11, P3 ;  /* 0x000000110500780c */ /* 0x000fe20001f81670 */
[----:B--2---:R-:W0:-:S12]  /*29990*/  SHFL.IDX PT, R7, R19, 0x2, 0x181f ;  /* 0x00581f0013077f89 */ /* 0x004e1800000e0000 */
[----:B------:R-:W-:Y:S01]  /*299a0*/  LDGSTS.E.BYPASS.LTC128B.128 [R0+0xc00], desc[UR6][R2.64], !P4 ;  /* 0x00c0000002007fae */ /* 0x000fe2000e101d46 */
[----:B------:R-:W-:-:S13]  /*299b0*/  ISETP.LT.OR P4, PT, R5, 0x11, P2 ;  /* 0x000000110500780c */ /* 0x000fda0001781670 */
[----:B------:R-:W-:Y:S01]  /*299c0*/  LDGSTS.E.BYPASS.LTC128B.128 [R0+0x3400], desc[UR6][R2.64+0x80], !P4 ;  /* 0x0340008002007fae */ /* 0x000fe2000e101d46 */
[----:B------:R-:W-:-:S13]  /*299d0*/  ISETP.LT.OR P4, PT, R5, 0x11, P1 ;  /* 0x000000110500780c */ /* 0x000fda0000f81670 */
[----:B------:R-:W-:Y:S01]  /*299e0*/  LDGSTS.E.BYPASS.LTC128B.128 [R0+0x5c00], desc[UR6][R2.64+0x100], !P4 ;  /* 0x05c0010002007fae */ /* 0x000fe2000e101d46 */
[----:B------:R-:W-:-:S13]  /*299f0*/  ISETP.LT.OR P4, PT, R5, 0x11, P0 ;  /* 0x000000110500780c */ /* 0x000fda0000781670 */
[----:B------:R2:W-:Y:S01]  /*29a00*/  LDGSTS.E.BYPASS.LTC128B.128 [R0+0x8400], desc[UR6][R2.64+0x180], !P4 ;  /* 0x0840018002007fae */ /* 0x0005e2000e101d46 */
[----:B-1----:R-:W-:-:S03]  /*29a10*/  IADD3 R6, P4, R14, R8, RZ ;  /* 0x000000080e067210 */ /* 0x002fc60007f9e0ff */
[----:B------:R-:W1:Y:S01]  /*29a20*/  SHFL.IDX PT, R14, R17, 0x3, 0x181f ;  /* 0x00781f00110e7f89 */ /* 0x000e6200000e0000 */
[----:B0-----:R-:W-:Y:S02]  /*29a30*/  IADD3.X R7, RZ, R7, RZ, P4, !PT ;  /* 0x00000007ff077210 */ /* 0x001fe400027fe4ff */
[C---:B------:R-:W-:Y:S01]  /*29a40*/  ISETP.LT.OR P4, PT, R5.reuse, 0x21, P3 ;  /* 0x000000210500780c */ /* 0x040fe20001f81670 */
[----:B--2---:R-:W0:Y:S04]  /*29a50*/  SHFL.IDX PT, R3, R19, 0x3, 0x181f ;  /* 0x00781f0013037f89 */ /* 0x004e2800000e0000 */
[----:B------:R-:W2:Y:S08]  /*29a60*/  SHFL.IDX PT, R19, R19, 0x4, 0x181f ;  /* 0x00981f0013137f89 */ /* 0x000eb000000e0000 */
[----:B------:R3:W-:Y:S01]  /*29a70*/  LDGSTS.E.BYPASS.LTC128B.128 [R0+0x1400], desc[UR6][R6.64], !P4 ;  /* 0x0140000006007fae */ /* 0x0007e2000e101d46 */
[----:B------:R-:W-:-:S13]  /*29a80*/  ISETP.LT.OR P4, PT, R5, 0x21, P2 ;  /* 0x000000210500780c */ /* 0x000fda0001781670 */
[----:B------:R3:W-:Y:S01]  /*29a90*/  LDGSTS.E.BYPASS.LTC128B.128 [R0+0x3c00], desc[UR6][R6.64+0x80], !P4 ;  /* 0x03c0008006007fae */ /* 0x0007e2000e101d46 */
[----:B------:R-:W-:-:S13]  /*29aa0*/  ISETP.LT.OR P4, PT, R5, 0x21, P1 ;  /* 0x000000210500780c */ /* 0x000fda0000f81670 */
[----:B------:R3:W-:Y:S01]  /*29ab0*/  LDGSTS.E.BYPASS.LTC128B.128 [R0+0x6400], desc[UR6][R6.64+0x100], !P4 ;  /* 0x0640010006007fae */ /* 0x0007e2000e101d46 */
[----:B------:R-:W-:-:S13]  /*29ac0*/  ISETP.LT.OR P4, PT, R5, 0x21, P0 ;  /* 0x000000210500780c */ /* 0x000fda0000781670 */
[----:B------:R3:W-:Y:S01]  /*29ad0*/  LDGSTS.E.BYPASS.LTC128B.128 [R0+0x8c00], desc[UR6][R6.64+0x180], !P4 ;  /* 0x08c0018006007fae */ /* 0x0007e2000e101d46 */
[----:B-1----:R-:W-:-:S03]  /*29ae0*/  IADD3 R2, P4, R14, R8, RZ ;  /* 0x000000080e027210 */ /* 0x002fc60007f9e0ff */
[----:B------:R3:W1:Y:S02]  /*29af0*/  SHFL.IDX PT, R14, R17, 0x4, 0x181f ;  /* 0x00981f00110e7f89 */ /* 0x00066400000e0000 */
        /* <DEDUP_REMOVED lines=8> */
[----:B-12---:R3:W-:Y:S02]  /*29b80*/  LDGSTS.E.BYPASS.LTC128B.128 [R0+0x9400], desc[UR6][R2.64+0x180], !P4 ;  /* 0x0940018002007fae */ /* 0x0067e4000e101d46 */
.L_x_946:
[C---:B------:R-:W-:Y:S01]  /*29b90*/  ISETP.LT.OR P3, PT, R5.reuse, 0x41, P3 ;  /* 0x000000410500780c */ /* 0x040fe20001f61670 */
[----:B------:R-:W-:Y:S01]  /*29ba0*/  ULDC.64 UR4, c[0x0][0x208] ;  /* 0x0000820000047ab9 */ /* 0x000fe20000000a00 */
[C---:B------:R-:W-:Y:S02]  /*29bb0*/  ISETP.LT.OR P2, PT, R5.reuse, 0x41, P2 ;  /* 0x000000410500780c */ /* 0x040fe40001741670 */
[C---:B------:R-:W-:Y:S02]  /*29bc0*/  ISETP.LT.OR P1, PT, R5.reuse, 0x41, P1 ;  /* 0x000000410500780c */ /* 0x040fe40000f21670 */
[----:B---3--:R-:W-:Y:S02]  /*29bd0*/  IADD3 R2, P4, R14, R8, RZ ;  /* 0x000000080e027210 */ /* 0x008fe40007f9e0ff */
        /* <DEDUP_REMOVED lines=11> */
.L_x_785:
[----:B------:R-:W-:Y:S02]  /*29c90*/  PLOP3.LUT P1, PT, P1, P0, PT, 0xa2, 0x0 ;  /* 0x000000000000781c */ /* 0x000fe40000f21472 */
[----:B------:R-:W-:-:S08]  /*29ca0*/  @P0 R2UR P1, UR4, R4 ;  /* 0x00000000040402ca */ /* 0x000fd00000020000 */
[----:B------:R-:W-:-:S05]  /*29cb0*/  @P0 PLOP3.LUT P0, PT, P1, PT, PT, 0x80, 0x0 ;  /* 0x000000000000081c */ /* 0x000fca0000f0f070 */
[----:B------:R-:W-:Y:S01]  /*29cc0*/  @!P1 SYNCS.ARRIVE.TRANS64.RED.A0T1 RZ, [UR4+0x38850], RZ ;  /* 0x038850ffffff99a7 */ /* 0x000fe20008200404 */
[----:B------:R-:W-:Y:S07]  /*29cd0*/  @!P1 ARRIVES.LDGSTSBAR.64.TRANSCNT [UR4+0x38850] ;  /* 0x03885000ff0099b0 */ /* 0x000fee0008000a84 */
[----:B------:R-:W-:Y:S05]  /*29ce0*/  @P0 BRA.U.ANY `(.L_x_785) ;  /* 0xfffffffd00e80947 */ /* 0x000fea000393ffff */
[----:B------:R-:W-:Y:S01]  /*29cf0*/  NOP ;  /* 0x0000000000007918 */ /* 0x000fe20000000000 */
[----:B0-----:R-:W-:-:S04]  /*29d00*/  MOV R0, UR37 ;  /* 0x0000002500007c02 */ /* 0x001fc80008000f00 */
[----:B------:R-:W-:-:S13]  /*29d10*/  ISETP.NE.AND P2, PT, R0, 0x3, PT ;  /* 0x000000030000780c */ /* 0x000fda0003f45270 */
[----:B------:R-:W-:Y:S05]  /*29d20*/  @!P2 BRA `(.L_x_786) ;  /* 0x000000000004a947 */ /* 0x000fea0003800000 */
[----:B------:R-:W-:Y:S01]  /*29d30*/  BPT.TRAP 0x1 ;  /* 0x000000040000795c */ /* 0x000fe20000300000 */
.L_x_786:
[----:B------:R0:W-:Y:S01]  /*29d40*/  SYNCS.ARRIVE.TRANS64.A1T0 RZ, [R4+URZ+0x38850], RZ ;  /* 0x038850ff04ff79a7 */ /* 0x0001e2000810003f */
[----:B------:R-:W-:-:S05]  /*29d50*/  VIADD R23, R23, 0x1 ;  /* 0x0000000117177836 */ /* 0x000fca0000000000 */
[----:B------:R-:W-:-:S04]  /*29d60*/  ISETP.NE.AND P0, PT, R23, 0x2, PT ;  /* 0x000000021700780c */ /* 0x000fc80003f05270 */
[----:B------:R-:W-:Y:S02]  /*29d70*/  SEL R0, RZ, 0x1, P0 ;  /* 0x00000001ff007807 */ /* 0x000fe40000000000 */
[----:B------:R-:W-:Y:S02]  /*29d80*/  SEL R23, R23, RZ, P0 ;  /* 0x000000ff17177207 */ /* 0x000fe40000000000 */
[----:B0-----:R-:W-:-:S07]  /*29d90*/  LOP3.LUT R29, R29, R0, RZ, 0x3c, !PT ;  /* 0x000000001d1d7212 */ /* 0x001fce00078e3cff */
.L_x_741:
[----:B------:R-:W-:Y:S05]  /*29da0*/  BSYNC B7 ;  /* 0x0000000000077941 */ /* 0x000fea0003800000 */
.L_x_739:
[----:B------:R-:W-:-:S13]  /*29db0*/  LOP3.LUT P0, RZ, R18, 0x40, RZ, 0xc0, !PT ;  /* 0x0000004012ff7812 */ /* 0x000fda000780c0ff */
[----:B------:R-:W-:Y:S05]  /*29dc0*/  @!P0 BRA `(.L_x_787) ;  /* 0x0000000000248947 */ /* 0x000fea0003800000 */
[----:B------:R-:W-:Y:S05]  /*29dd0*/  WARPSYNC.ALL ;  /* 0x0000000000007948 */ /* 0x000fea0003800000 */
[----:B------:R-:W1:Y:S08]  /*29de0*/  S2UR UR5, SR_CgaCtaId ;  /* 0x00000000000579c3 */ /* 0x000e700000008800 */
[----:B------:R-:W-:Y:S06]  /*29df0*/  BAR.SYNC.DEFER_BLOCKING 0x5, 0x180 ;  /* 0x0146000000007b1d */ /* 0x000fec0000010000 */
[----:B------:R-:W-:-:S02]  /*29e00*/  UMOV UR4, 0x400 ;  /* 0x0000040000047882 */ /* 0x000fc40000000000 */
[----:B-1----:R-:W-:-:S06]  /*29e10*/  ULEA UR4, UR5, UR4, 0x18 ;  /* 0x0000000405047291 */ /* 0x002fcc000f8ec03f */
[----:B0-----:R-:W-:-:S05]  /*29e20*/  IMAD.U32 R16, RZ, RZ, UR4 ;  /* 0x00000004ff107e24 */ /* 0x001fca000f8e00ff */
[----:B------:R0:W1:Y:S01]  /*29e30*/  LDS.128 R24, [R16+0x388d0] ;  /* 0x0388d00010187984 */ /* 0x0000620000000c00 */
[----:B------:R-:W-:Y:S06]  /*29e40*/  BAR.ARV 0x4, 0x180 ;  /* 0x0106000000007b1d */ /* 0x000fec0000002000 */
[----:B------:R-:W-:Y:S05]  /*29e50*/  BRA `(.L_x_788) ;  /* 0x0000000800d87947 */ /* 0x000fea0003800000 */
.L_x_787:
[----:B------:R-:W1:Y:S01]  /*29e60*/  S2R R9, SR_TID.X ;  /* 0x0000000000097919 */ /* 0x000e620000002100 */
[----:B------:R-:W-:Y:S01]  /*29e70*/  UMOV UR4, 0xffffffff ;  /* 0xffffffff00047882 */ /* 0x000fe20000000000 */
[----:B-1----:R-:W-:-:S04]  /*29e80*/  LOP3.LUT R9, R9, 0x1f, RZ, 0xc0, !PT ;  /* 0x0000001f09097812 */ /* 0x002fc800078ec0ff */
[----:B------:R-:W-:Y:S01]  /*29e90*/  ISETP.NE.AND P0, PT, R9, 0x1f, PT ;  /* 0x0000001f0900780c */ /* 0x000fe20003f05270 */
[----:B------:R-:W-:-:S12]  /*29ea0*/  BRA.DIV UR4, `(.L_x_789) ;  /* 0x0000004e04c87947 */ /* 0x000fd8000b800000 */
[----:B------:R-:W-:Y:S01]  /*29eb0*/  IADD3 R7, R27, R9, RZ ;  /* 0x000000091b077210 */ /* 0x000fe20007ffe0ff */
[----:B------:R-:W-:Y:S01]  /*29ec0*/  ULDC UR4, c[0x0][0xc3c] ;  /* 0x00030f0000047ab9 */ /* 0x000fe20000000800 */
[----:B------:R-:W-:Y:S02]  /*29ed0*/  ULDC.64 UR6, c[0x0][0x208] ;  /* 0x0000820000067ab9 */ /* 0x000fe40000000a00 */
[----:B------:R-:W-:-:S13]  /*29ee0*/  ISETP.GE.OR P1, PT, R7, UR4, !P0 ;  /* 0x0000000407007c0c */ /* 0x000fda000c726670 */
[----:B------:R-:W1:Y:S08]  /*29ef0*/  @!P1 LDC.64 R2, c[0x0][0xc80] ;  /* 0x00032000ff029b82 */ /* 0x000e700000000a00 */
[----:B------:R-:W2:Y:S01]  /*29f00*/  @!P1 LDC.64 R4, c[0x0][0xc78] ;  /* 0x00031e00ff049b82 */ /* 0x000ea20000000a00 */
[----:B-1----:R-:W-:-:S05]  /*29f10*/  @!P1 IMAD.WIDE R2, R7, 0x4, R2 ;  /* 0x0000000407029825 */ /* 0x002fca00078e0202 */
[----:B------:R2:W3:Y:S02]  /*29f20*/  @!P1 LDG.E R6, desc[UR6][R2.64] ;  /* 0x0000000602069981 */ /* 0x0004e4000c1e1900 */
[----:B--2---:R-:W-:-:S05]  /*29f30*/  @!P1 IMAD.WIDE R2, R7, 0x4, R4 ;  /* 0x0000000407029825 */ /* 0x004fca00078e0204 */
[----:B------:R-:W2:Y:S01]  /*29f40*/  @!P1 LDG.E R5, desc[UR6][R2.64] ;  /* 0x0000000602059981 */ /* 0x000ea2000c1e1900 */
[----:B------:R-:W-:Y:S01]  /*29f50*/  IMAD.MOV.U32 R7, RZ, RZ, RZ ;  /* 0x000000ffff077224 */ /* 0x000fe200078e00ff */
[----:B------:R-:W-:Y:S02]  /*29f60*/  MOV R4, RZ ;  /* 0x000000ff00047202 */ /* 0x000fe40000000f00 */
[C---:B------:R-:W-:Y:S01]  /*29f70*/  ISETP.GE.U32.AND P2, PT, R9.reuse, 0x2, PT ;  /* 0x000000020900780c */ /* 0x040fe20003f46070 */
[----:B------:R-:W-:Y:S01]  /*29f80*/  SHFL.IDX PT, R0, R24, RZ, 0x1f ;  /* 0x00001fff18007589 */ /* 0x000fe200000e0000 */
[C---:B------:R-:W-:Y:S02]  /*29f90*/  ISETP.GE.U32.AND P3, PT, R9.reuse, 0x4, PT ;  /* 0x000000040900780c */ /* 0x040fe40003f66070 */
[C---:B------:R-:W-:Y:S01]  /*29fa0*/  ISETP.GE.U32.AND P4, PT, R9.reuse, 0x8, PT ;  /* 0x000000080900780c */ /* 0x040fe20003f86070 */
[----:B0-----:R-:W-:Y:S01]  /*29fb0*/  SHFL.IDX PT, R8, R24, 0x1, 0x1f ;  /* 0x00201f0018087f89 */ /* 0x001fe200000e0000 */
[----:B------:R-:W-:Y:S01]  /*29fc0*/  ISETP.GE.U32.AND P5, PT, R9, 0x10, PT ;  /* 0x000000100900780c */ /* 0x000fe20003fa6070 */
[----:B---3--:R-:W-:-:S02]  /*29fd0*/  @!P1 IMAD.MOV.U32 R7, RZ, RZ, R6 ;  /* 0x000000ffff079224 */ /* 0x008fc400078e0006 */
[----:B------:R-:W-:Y:S02]  /*29fe0*/  IMAD.MOV.U32 R6, RZ, RZ, RZ ;  /* 0x000000ffff067224 */ /* 0x000fe400078e00ff */
[----:B--2---:R-:W-:Y:S01]  /*29ff0*/  @!P1 IMAD.MOV.U32 R4, RZ, RZ, R5 ;  /* 0x000000ffff049224 */ /* 0x004fe200078e0005 */
[----:B------:R-:W-:-:S03]  /*2a000*/  ISETP.NE.AND P1, PT, R9, RZ, PT ;  /* 0x000000ff0900720c */ /* 0x000fc60003f25270 */
[----:B------:R-:W-:-:S05]  /*2a010*/  IMAD R13, R4, R7, RZ ;  /* 0x00000007040d7224 */ /* 0x000fca00078e02ff */
        /* <DEDUP_REMOVED lines=15> */
[----:B------:R0:W1:Y:S02]  /*2a110*/  SHFL.IDX PT, R14, R2, 0x1f, 0x1f ;  /* 0x03e01f00020e7f89 */ /* 0x00006400000e0000 */
.L_x_956:
[----:B------:R-:W-:Y:S02]  /*2a120*/  ULDC UR4, c[0x0][0xc38] ;  /* 0x00030e0000047ab9 */ /* 0x000fe40000000800 */
[----:B------:R-:W-:-:S04]  /*2a130*/  IMAD.U32 R5, RZ, RZ, UR4 ;  /* 0x00000004ff057e24 */ /* 0x000fc8000f8e00ff */
[----:B-1----:R-:W-:-:S05]  /*2a140*/  IMAD R14, R14, R5, RZ ;  /* 0x000000050e0e7224 */ /* 0x002fca00078e02ff */
[----:B------:R-:W-:-:S04]  /*2a150*/  IADD3 R9, R8, R14, RZ ;  /* 0x0000000e08097210 */ /* 0x000fc80007ffe0ff */
[----:B------:R-:W-:-:S13]  /*2a160*/  ISETP.GT.AND P6, PT, R9, R0, PT ;  /* 0x000000000900720c */ /* 0x000fda0003fc4270 */
[----:B------:R-:W-:Y:S05]  /*2a170*/  @P6 BRA `(.L_x_790) ;  /* 0x0000000000a86947 */ /* 0x000fea0003800000 */
.L_x_793:
[----:B0-----:R-:W0:Y:S01]  /*2a180*/  LDC R2, c[0x0][0xc3c] ;  /* 0x00030f00ff027b82 */ /* 0x001e220000000800 */
[----:B------:R-:W-:-:S05]  /*2a190*/  VIADD R27, R27, 0x1f ;  /* 0x0000001f1b1b7836 */ /* 0x000fca0000000000 */
[----:B0-----:R-:W-:-:S13]  /*2a1a0*/  ISETP.GE.AND P6, PT, R27, R2, PT ;  /* 0x000000021b00720c */ /* 0x001fda0003fc6270 */
[----:B------:R-:W-:Y:S05]  /*2a1b0*/  @P6 BRA `(.L_x_791) ;  /* 0x0000000400bc6947 */ /* 0x000fea0003800000 */
[----:B------:R-:W0:Y:S01]  /*2a1c0*/  S2R R3, SR_TID.X ;  /* 0x0000000000037919 */ /* 0x000e220000002100 */
[----:B------:R-:W-:Y:S01]  /*2a1d0*/  MOV R7, RZ ;  /* 0x000000ff00077202 */ /* 0x000fe20000000f00 */
[----:B------:R-:W-:Y:S01]  /*2a1e0*/  ULDC.64 UR4, c[0x0][0x208] ;  /* 0x0000820000047ab9 */ /* 0x000fe20000000a00 */
[----:B0-----:R-:W-:-:S05]  /*2a1f0*/  LOP3.LUT R3, R3, 0x1f, RZ, 0xc0, !PT ;  /* 0x0000001f03037812 */ /* 0x001fca00078ec0ff */
[----:B------:R-:W-:-:S05]  /*2a200*/  IMAD.IADD R11, R27, 0x1, R3 ;  /* 0x000000011b0b7824 */ /* 0x000fca00078e0203 */
[----:B------:R-:W-:-:S13]  /*2a210*/  ISETP.GE.OR P6, PT, R11, R2, !P0 ;  /* 0x000000020b00720c */ /* 0x000fda00047c6670 */
[----:B------:R-:W0:Y:S08]  /*2a220*/  @!P6 LDC.64 R2, c[0x0][0xc80] ;  /* 0x00032000ff02eb82 */ /* 0x000e300000000a00 */
[----:B------:R-:W1:Y:S01]  /*2a230*/  @!P6 LDC.64 R4, c[0x0][0xc78] ;  /* 0x00031e00ff04eb82 */ /* 0x000e620000000a00 */
[----:B0-----:R-:W-:-:S05]  /*2a240*/  @!P6 IMAD.WIDE R2, R11, 0x4, R2 ;  /* 0x000000040b02e825 */ /* 0x001fca00078e0202 */
[----:B------:R1:W2:Y:S02]  /*2a250*/  @!P6 LDG.E R7, desc[UR4][R2.64] ;  /* 0x000000040207e981 */ /* 0x0002a4000c1e1900 */
[----:B-1----:R-:W-:-:S04]  /*2a260*/  @!P6 IMAD.WIDE R2, R11, 0x4, R4 ;  /* 0x000000040b02e825 */ /* 0x002fc800078e0204 */
[----:B------:R-:W-:-:S06]  /*2a270*/  IMAD.MOV.U32 R4, RZ, RZ, RZ ;  /* 0x000000ffff047224 */ /* 0x000fcc00078e00ff */
        /* <DEDUP_REMOVED lines=20> */
.L_x_964:
[----:B------:R-:W-:Y:S02]  /*2a3c0*/  ULDC UR4, c[0x0][0xc38] ;  /* 0x00030e0000047ab9 */ /* 0x000fe40000000800 */
[----:B------:R-:W-:-:S04]  /*2a3d0*/  IMAD.U32 R5, RZ, RZ, UR4 ;  /* 0x00000004ff057e24 */ /* 0x000fc8000f8e00ff */
[----:B-1----:R-:W-:-:S04]  /*2a3e0*/  IMAD R14, R14, R5, RZ ;  /* 0x000000050e0e7224 */ /* 0x002fc800078e02ff */
[----:B------:R-:W-:-:S05]  /*2a3f0*/  IMAD.IADD R9, R14, 0x1, R9 ;  /* 0x000000010e097824 */ /* 0x000fca00078e0209 */
[----:B------:R-:W-:-:S13]  /*2a400*/  ISETP.GT.AND P6, PT, R9, R0, PT ;  /* 0x000000000900720c */ /* 0x000fda0003fc4270 */
[----:B------:R-:W-:Y:S05]  /*2a410*/  @!P6 BRA `(.L_x_793) ;  /* 0xfffffffc0058e947 */ /* 0x000fea000383ffff */
.L_x_790:
[----:B------:R-:W-:Y:S01]  /*2a420*/  IADD3 R9, -R14, R9, RZ ;  /* 0x000000090e097210 */ /* 0x000fe20007ffe1ff */
[----:B------:R-:W-:-:S04]  /*2a430*/  UMOV UR4, 0xffffffff ;  /* 0xffffffff00047882 */ /* 0x000fc80000000000 */
[----:B------:R-:W-:-:S05]  /*2a440*/  IMAD R3, R2, R5, R9 ;  /* 0x0000000502037224 */ /* 0x000fca00078e0209 */
[----:B------:R-:W-:Y:S01]  /*2a450*/  ISETP.GT.AND P6, PT, R3, R0, PT ;  /* 0x000000000300720c */ /* 0x000fe20003fc4270 */
[----:B------:R-:W-:-:S12]  /*2a460*/  BRA.DIV UR4, `(.L_x_794) ;  /* 0x0000005204507947 */ /* 0x000fd8000b800000 */
[----:B------:R-:W-:-:S04]  /*2a470*/  VOTE.ANY R3, PT, !P6 ;  /* 0x0000000000037806 */ /* 0x000fc800070e0100 */
[----:B------:R-:W1:Y:S02]  /*2a480*/  POPC R8, R3 ;  /* 0x0000000300087309 */ /* 0x000e640000000000 */
[----:B-1----:R1:W2:Y:S04]  /*2a490*/  SHFL.IDX PT, R7, R7, R8, 0x1f ;  /* 0x00001f0807077589 */ /* 0x0022a800000e0000 */
[----:B------:R1:W3:Y:S02]  /*2a4a0*/  SHFL.IDX PT, R4, R4, R8, 0x1f ;  /* 0x00001f0804047589 */ /* 0x0002e400000e0000 */
.L_x_969:
[----:B------:R-:W-:-:S13]  /*2a4b0*/  ISETP.NE.AND P0, PT, R3, RZ, PT ;  /* 0x000000ff0300720c */ /* 0x000fda0003f05270 */
[----:B------:R-:W-:Y:S05]  /*2a4c0*/  @!P0 BRA `(.L_x_795) ;  /* 0x0000000000108947 */ /* 0x000fea0003800000 */
[----:B------:R-:W-:Y:S01]  /*2a4d0*/  UMOV UR4, 0xffffffff ;  /* 0xffffffff00047882 */ /* 0x000fe20000000000 */
[----:B------:R-:W-:Y:S02]  /*2a4e0*/  VIADD R12, R8, 0xffffffff ;  /* 0xffffffff080c7836 */ /* 0x000fe40000000000 */
[----:B------:R-:W-:Y:S05]  /*2a4f0*/  BRA.DIV UR4, `(.L_x_796) ;  /* 0x0000005204887947 */ /* 0x000fea000b800000 */
[----:B------:R4:W0:Y:S02]  /*2a500*/  SHFL.IDX PT, R6, R2, R12, 0x1f ;  /* 0x00001f0c02067589 */ /* 0x00082400000e0000 */
.L_x_795:
[----:B--2---:R-:W-:Y:S01]  /*2a510*/  IABS R10, R7 ;  /* 0x00000007000a7213 */ /* 0x004fe20000000000 */
[----:B0-----:R-:W-:Y:S01]  /*2a520*/  IMAD R24, R6, R5, R9 ;  /* 0x0000000506187224 */ /* 0x001fe200078e0209 */
[----:B---3--:R-:W-:Y:S02]  /*2a530*/  IABS R5, R4 ;  /* 0x0000000400057213 */ /* 0x008fe40000000000 */
[----:B------:R-:W0:Y:S01]  /*2a540*/  I2F.RP R11, R10 ;  /* 0x0000000a000b7306 */ /* 0x000e220000209400 */
[----:B------:R-:W-:Y:S01]  /*2a550*/  IMAD.IADD R0, R0, 0x1, -R24 ;  /* 0x0000000100007824 */ /* 0x000fe200078e0a18 */
[----:B------:R-:W-:-:S06]  /*2a560*/  IADD3 R27, R8, R27, RZ ;  /* 0x0000001b081b7210 */ /* 0x000fcc0007ffe0ff */
[----:B----4-:R-:W2:Y:S08]  /*2a570*/  I2F.RP R12, R5 ;  /* 0x00000005000c7306 */ /* 0x010eb00000209400 */
[----:B0-----:R-:W0:Y:S08]  /*2a580*/  MUFU.RCP R11, R11 ;  /* 0x0000000b000b7308 */ /* 0x001e300000001000 */
[----:B--2---:R-:W-:Y:S01]  /*2a590*/  MUFU.RCP R12, R12 ;  /* 0x0000000c000c7308 */ /* 0x004fe20000001000 */
[----:B0-----:R-:W-:-:S07]  /*2a5a0*/  VIADD R2, R11, 0xffffffe ;  /* 0x0ffffffe0b027836 */ /* 0x001fce0000000000 */
[----:B------:R0:W2:Y:S02]  /*2a5b0*/  F2I.FTZ.U32.TRUNC.NTZ R3, R2 ;  /* 0x0000000200037305 */ /* 0x0000a4000021f000 */
[----:B0-----:R-:W-:Y:S01]  /*2a5c0*/  IMAD.MOV.U32 R2, RZ, RZ, RZ ;  /* 0x000000ffff027224 */ /* 0x001fe200078e00ff */
[----:B--2---:R-:W-:-:S05]  /*2a5d0*/  IADD3 R9, RZ, -R3, RZ ;  /* 0x80000003ff097210 */ /* 0x004fca0007ffe0ff */
[----:B------:R-:W-:-:S04]  /*2a5e0*/  IMAD R9, R9, R10, RZ ;  /* 0x0000000a09097224 */ /* 0x000fc800078e02ff */
[----:B------:R-:W-:Y:S01]  /*2a5f0*/  IMAD.HI.U32 R3, R3, R9, R2 ;  /* 0x0000000903037227 */ /* 0x000fe200078e0002 */
[----:B------:R-:W-:Y:S02]  /*2a600*/  IABS R2, R7 ;  /* 0x0000000700027213 */ /* 0x000fe40000000000 */
[----:B------:R-:W-:Y:S02]  /*2a610*/  IABS R9, R0 ;  /* 0x0000000000097213 */ /* 0x000fe40000000000 */
[----:B------:R-:W-:-:S03]  /*2a620*/  IADD3 R2, RZ, -R2, RZ ;  /* 0x80000002ff027210 */ /* 0x000fc60007ffe0ff */
[----:B------:R-:W-:-:S04]  /*2a630*/  IMAD.HI.U32 R6, R3, R9, RZ ;  /* 0x0000000903067227 */ /* 0x000fc800078e00ff */
[----:B------:R-:W-:Y:S02]  /*2a640*/  VIADD R3, R12, 0xffffffe ;  /* 0x0ffffffe0c037836 */ /* 0x000fe40000000000 */
[----:B------:R-:W-:-:S04]  /*2a650*/  IMAD R9, R6, R2, R9 ;  /* 0x0000000206097224 */ /* 0x000fc800078e0209 */
[----:B------:R-:W0:Y:S01]  /*2a660*/  F2I.FTZ.U32.TRUNC.NTZ R3, R3 ;  /* 0x0000000300037305 */ /* 0x000e22000021f000 */
[----:B------:R-:W-:-:S13]  /*2a670*/  ISETP.GT.U32.AND P1, PT, R10, R9, PT ;  /* 0x000000090a00720c */ /* 0x000fda0003f24070 */
[----:B------:R-:W-:Y:S01]  /*2a680*/  @!P1 IMAD.IADD R9, R9, 0x1, -R10 ;  /* 0x0000000109099824 */ /* 0x000fe200078e0a0a */
[----:B0-----:R-:W-:Y:S01]  /*2a690*/  IADD3 R2, RZ, -R3, RZ ;  /* 0x80000003ff027210 */ /* 0x001fe20007ffe0ff */
[----:B------:R-:W-:Y:S01]  /*2a6a0*/  @!P1 VIADD R6, R6, 0x1 ;  /* 0x0000000106069836 */ /* 0x000fe20000000000 */
[----:B------:R-:W-:Y:S02]  /*2a6b0*/  ISETP.NE.AND P1, PT, R7, RZ, PT ;  /* 0x000000ff0700720c */ /* 0x000fe40003f25270 */
[----:B------:R-:W-:Y:S01]  /*2a6c0*/  ISETP.GE.U32.AND P0, PT, R9, R10, PT ;  /* 0x0000000a0900720c */ /* 0x000fe20003f06070 */
[----:B------:R-:W-:Y:S02]  /*2a6d0*/  IMAD R9, R2, R5, RZ ;  /* 0x0000000502097224 */ /* 0x000fe400078e02ff */
[----:B------:R-:W-:-:S04]  /*2a6e0*/  IMAD.MOV.U32 R2, RZ, RZ, RZ ;  /* 0x000000ffff027224 */ /* 0x000fc800078e00ff */
[----:B------:R-:W-:Y:S01]  /*2a6f0*/  IMAD.HI.U32 R9, R3, R9, R2 ;  /* 0x0000000903097227 */ /* 0x000fe200078e0002 */
[----:B------:R-:W-:Y:S02]  /*2a700*/  LOP3.LUT R2, R0, R7, RZ, 0x3c, !PT ;  /* 0x0000000700027212 */ /* 0x000fe400078e3cff */
[----:B------:R-:W-:Y:S02]  /*2a710*/  IABS R3, R4 ;  /* 0x0000000400037213 */ /* 0x000fe40000000000 */
[----:B------:R-:W-:Y:S02]  /*2a720*/  ISETP.GE.AND P2, PT, R2, RZ, PT ;  /* 0x000000ff0200720c */ /* 0x000fe40003f46270 */
[----:B------:R-:W-:Y:S01]  /*2a730*/  @P0 IADD3 R6, R6, 0x1, RZ ;  /* 0x0000000106060810 */ /* 0x000fe20007ffe0ff */
        /* <DEDUP_REMOVED lines=9> */
[-C--:B------:R-:W-:Y:S01]  /*2a7d0*/  @!P1 IADD3 R2, R2, -R5.reuse, RZ ;  /* 0x8000000502029210 */ /* 0x080fe20007ffe0ff */
[----:B------:R-:W-:Y:S01]  /*2a7e0*/  @!P1 VIADD R9, R9, 0x1 ;  /* 0x0000000109099836 */ /* 0x000fe20000000000 */
[----:B------:R-:W-:Y:S02]  /*2a7f0*/  ISETP.NE.AND P1, PT, R4, RZ, PT ;  /* 0x000000ff0400720c */ /* 0x000fe40003f25270 */
[----:B------:R-:W-:Y:S02]  /*2a800*/  ISETP.GE.U32.AND P0, PT, R2, R5, PT ;  /* 0x000000050200720c */ /* 0x000fe40003f06070 */
[----:B------:R-:W-:-:S04]  /*2a810*/  LOP3.LUT R2, R6, R4, RZ, 0x3c, !PT ;  /* 0x0000000406027212 */ /* 0x000fc800078e3cff */
[----:B------:R-:W-:-:S07]  /*2a820*/  ISETP.GE.AND P2, PT, R2, RZ, PT ;  /* 0x000000ff0200720c */ /* 0x000fce0003f46270 */
[----:B------:R-:W-:-:S06]  /*2a830*/  @P0 VIADD R9, R9, 0x1 ;  /* 0x0000000109090836 */ /* 0x000fcc0000000000 */
[----:B------:R-:W-:Y:S02]  /*2a840*/  @!P2 IADD3 R9, -R9, RZ, RZ ;  /* 0x000000ff0909a210 */ /* 0x000fe40007ffe1ff */
[----:B------:R-:W-:-:S05]  /*2a850*/  @!P1 LOP3.LUT R9, RZ, R4, RZ, 0x33, !PT ;  /* 0x00000004ff099212 */ /* 0x000fca00078e33ff */
[--C-:B------:R-:W-:Y:S02]  /*2a860*/  IMAD.MOV R3, RZ, RZ, -R9.reuse ;  /* 0x000000ffff037224 */ /* 0x100fe400078e0a09 */
[C---:B------:R-:W-:Y:S02]  /*2a870*/  IMAD R9, R4.reuse, 0x1000000, R9 ;  /* 0x0100000004097824 */ /* 0x040fe400078e0209 */
[----:B------:R-:W-:-:S04]  /*2a880*/  IMAD R6, R4, R3, R6 ;  /* 0x0000000304067224 */ /* 0x000fc800078e0206 */
[----:B------:R-:W-:Y:S01]  /*2a890*/  IMAD R26, R6, 0x10000, R9 ;  /* 0x00010000061a7824 */ /* 0x000fe200078e0209 */
[----:B------:R-:W-:Y:S06]  /*2a8a0*/  BRA `(.L_x_797) ;  /* 0x00000000001c7947 */ /* 0x000fec0003800000 */
.L_x_791:
[----:B------:R-:W-:Y:S01]  /*2a8b0*/  UMOV UR4, URZ ;  /* 0x0000003f00047c82 */ /* 0x000fe20008000000 */
[----:B------:R-:W-:Y:S01]  /*2a8c0*/  UMOV UR5, URZ ;  /* 0x0000003f00057c82 */ /* 0x000fe20008000000 */
[----:B------:R-:W-:Y:S01]  /*2a8d0*/  ULDC UR6, c[0x0][0xc3c] ;  /* 0x00030f0000067ab9 */ /* 0x000fe20000000800 */
[----:B------:R-:W-:Y:S01]  /*2a8e0*/  MOV R24, R0 ;  /* 0x0000000000187202 */ /* 0x000fe20000000f00 */
[----:B------:R-:W-:Y:S01]  /*2a8f0*/  IMAD.U32 R25, RZ, RZ, UR4 ;  /* 0x00000004ff197e24 */ /* 0x000fe2000f8e00ff */
[----:B------:R-:W-:Y:S01]  /*2a900*/  MOV R27, UR6 ;  /* 0x00000006001b7c02 */ /* 0x000fe20008000f00 */
[----:B------:R-:W-:-:S07]  /*2a910*/  IMAD.U32 R26, RZ, RZ, UR5 ;  /* 0x00000005ff1a7e24 */ /* 0x000fce000f8e00ff */
.L_x_797:
        /* <DEDUP_REMOVED lines=10> */
.L_x_788:
[----:B------:R-:W-:Y:S02]  /*2a9c0*/  ULDC UR4, c[0x0][0xc3c] ;  /* 0x00030f0000047ab9 */ /* 0x000fe40000000800 */
[----:B-1----:R-:W-:-:S13]  /*2a9d0*/  ISETP.GE.AND P0, PT, R27, UR4, PT ;  /* 0x000000041b007c0c */ /* 0x002fda000bf06270 */
[----:B------:R-:W-:Y:S05]  /*2a9e0*/  @!P0 BRA `(.L_x_798) ;  /* 0xffffff9400c08947 */ /* 0x000fea000383ffff */
[----:B------:R-:W-:Y:S05]  /*2a9f0*/  BSYNC B8 ;  /* 0x0000000000087941 */ /* 0x000fea0003800000 */
.L_x_687:
        /* <DEDUP_REMOVED lines=12> */
.L_x_972:
[----:B------:R-:W-:Y:S05]  /*2aac0*/  BSYNC B0 ;  /* 0x0000000000007941 */ /* 0x000fea0003800000 */
.L_x_799:
[----:B------:R-:W-:-:S03]  /*2aad0*/  UMOV UR4, 0xffffffff ;  /* 0xffffffff00047882 */ /* 0x000fc60000000000 */
[----:B------:R-:W-:Y:S05]  /*2aae0*/  BRA.DIV UR4, `(.L_x_801) ;  /* 0x0000004e04487947 */ /* 0x000fea000b800000 */
[----:B-1----:R-:W1:Y:S02]  /*2aaf0*/  S2R R0, SR_TID.X ;  /* 0x0000000000007919 */ /* 0x002e640000002100 */
[----:B-1----:R-:W-:-:S04]  /*2ab00*/  SHF.R.U32.HI R0, RZ, 0x5, R0 ;  /* 0x00000005ff007819 */ /* 0x002fc80000011600 */
[----:B------:R-:W-:-:S05]  /*2ab10*/  LOP3.LUT R0, R0, 0x3, RZ, 0xc0, !PT ;  /* 0x0000000300007812 */ /* 0x000fca00078ec0ff */
[----:B------:R1:W3:Y:S02]  /*2ab20*/  SHFL.IDX PT, R14, R0, RZ, 0x1f ;  /* 0x00001fff000e7589 */ /* 0x0002e400000e0000 */
.L_x_975:
[----:B---3--:R-:W-:-:S13]  /*2ab30*/  ISETP.NE.AND P0, PT, R14, RZ, PT ;  /* 0x000000ff0e00720c */ /* 0x008fda0003f05270 */
[----:B------:R-:W-:Y:S05]  /*2ab40*/  @P0 BRA `(.L_x_434) ;  /* 0x0000000000880947 */ /* 0x000fea0003800000 */
[----:B------:R-:W-:-:S03]  /*2ab50*/  UMOV UR4, 0xffffffff ;  /* 0xffffffff00047882 */ /* 0x000fc60000000000 */
[----:B------:R-:W-:Y:S05]  /*2ab60*/  BRA.DIV UR4, `(.L_x_802) ;  /* 0x0000004e045c7947 */ /* 0x000fea000b800000 */
[----:B------:R-:W-:-:S13]  /*2ab70*/  ELECT P6, URZ, PT ;  /* 0x00000000003f782f */ /* 0x000fda00038c0000 */
.L_x_978:
[----:B------:R-:W-:Y:S05]  /*2ab80*/  @!P6 BRA `(.L_x_434) ;  /* 0x000000000078e947 */ /* 0x000fea0003800000 */
[----:B------:R-:W-:-:S06]  /*2ab90*/  ULOP3.LUT UR4, UR60, 0x2, URZ, 0xfc, !UPT ;  /* 0x000000023c047892 */ /* 0x000fcc000f8efc3f */
[----:B-1----:R-:W-:-:S04]  /*2aba0*/  MOV R0, UR4 ;  /* 0x0000000400007c02 */ /* 0x002fc80008000f00 */
[----:B------:R-:W-:-:S13]  /*2abb0*/  ISETP.NE.AND P0, PT, R0, 0x3, PT ;  /* 0x000000030000780c */ /* 0x000fda0003f05270 */
[----:B------:R-:W-:Y:S05]  /*2abc0*/  @!P0 BRA `(.L_x_803) ;  /* 0x0000000000048947 */ /* 0x000fea0003800000 */
[----:B------:R-:W-:Y:S01]  /*2abd0*/  BPT.TRAP 0x1 ;  /* 0x000000040000795c */ /* 0x000fe20000300000 */
.L_x_803:
[----:B------:R-:W-:Y:S01]  /*2abe0*/  IMAD R3, R23, 0x8, R5 ;  /* 0x0000000817037824 */ /* 0x000fe200078e0205 */
[----:B------:R-:W-:Y:S01]  /*2abf0*/  SHF.L.U32 R2, R29, 0x1f, RZ ;  /* 0x0000001f1d027819 */ /* 0x000fe200000006ff */
[----:B------:R-:W-:-:S03]  /*2ac00*/  VIADD R23, R23, 0x1 ;  /* 0x0000000117177836 */ /* 0x000fc60000000000 */
[----:B------:R-:W1:Y:S02]  /*2ac10*/  SYNCS.PHASECHK.TRANS64.TRYWAIT P1, [R3+URZ+0x38840], R2 ;  /* 0x03884002030075a7 */ /* 0x000e64000802017f */
[----:B------:R-:W-:-:S04]  /*2ac20*/  ISETP.NE.AND P2, PT, R23, 0x2, PT ;  /* 0x000000021700780c */ /* 0x000fc80003f45270 */
[----:B------:R-:W-:Y:S01]  /*2ac30*/  SEL R0, RZ, 0x1, P2 ;  /* 0x00000001ff007807 */ /* 0x000fe20001000000 */
[----:B-1----:R-:W-:Y:S08]  /*2ac40*/  @!P1 BRA `(.L_x_804) ;  /* 0x0000004c00449947 */ /* 0x002ff00003800000 */
.L_x_979:
[----:B------:R-:W-:Y:S02]  /*2ac50*/  SEL R23, R23, RZ, P2 ;  /* 0x000000ff17177207 */ /* 0x000fe40001000000 */
[----:B------:R-:W-:Y:S01]  /*2ac60*/  LOP3.LUT R0, R29, R0, RZ, 0x3c, !PT ;  /* 0x000000001d007212 */ /* 0x000fe200078e3cff */
[----:B------:R-:W-:Y:S06]  /*2ac70*/  @!P0 BRA `(.L_x_805) ;  /* 0x0000000000048947 */ /* 0x000fec0003800000 */
[----:B------:R-:W-:Y:S01]  /*2ac80*/  BPT.TRAP 0x1 ;  /* 0x000000040000795c */ /* 0x000fe20000300000 */
.L_x_805:
[----:B------:R-:W-:Y:S02]  /*2ac90*/  LEA R23, R23, R5, 0x3 ;  /* 0x0000000517177211 */ /* 0x000fe400078e18ff */
[----:B------:R-:W-:-:S04]  /*2aca0*/  SHF.L.U32 R0, R0, 0x1f, RZ ;  /* 0x0000001f00007819 */ /* 0x000fc800000006ff */
[----:B------:R-:W3:Y:S02]  /*2acb0*/  SYNCS.PHASECHK.TRANS64.TRYWAIT P1, [R23+URZ+0x38840], R0 ;  /* 0x03884000170075a7 */ /* 0x000ee4000802017f */
[----:B---3--:R-:W-:Y:S05]  /*2acc0*/  @!P1 BRA `(.L_x_806) ;  /* 0x0000004c00389947 */ /* 0x008fea0003800000 */
.L_x_980:
[----:B------:R-:W-:Y:S05]  /*2acd0*/  @!P0 BRA `(.L_x_807) ;  /* 0x0000000000048947 */ /* 0x000fea0003800000 */
[----:B------:R-:W-:Y:S01]  /*2ace0*/  BPT.TRAP 0x1 ;  /* 0x000000040000795c */ /* 0x000fe20000300000 */
.L_x_807:
[----:B------:R-:W4:Y:S02]  /*2acf0*/  SYNCS.PHASECHK.TRANS64.TRYWAIT P1, [R3+URZ+0x38860], R2 ;  /* 0x03886002030075a7 */ /* 0x000f24000802017f */
[----:B----4-:R-:W-:Y:S05]  /*2ad00*/  @!P1 BRA `(.L_x_808) ;  /* 0x0000004c003c9947 */ /* 0x010fea0003800000 */
.L_x_981:
[----:B------:R-:W-:Y:S05]  /*2ad10*/  @!P0 BRA `(.L_x_809) ;  /* 0x0000000000048947 */ /* 0x000fea0003800000 */
[----:B------:R-:W-:Y:S01]  /*2ad20*/  BPT.TRAP 0x1 ;  /* 0x000000040000795c */ /* 0x000fe20000300000 */
.L_x_809:
[----:B------:R0:W0:Y:S02]  /*2ad30*/  SYNCS.PHASECHK.TRANS64.TRYWAIT P0, [R23+URZ+0x38860], R0 ;  /* 0x03886000170075a7 */ /* 0x000024000800017f */
[----:B0-----:R-:W-:Y:S05]  /*2ad40*/  @!P0 NANOSLEEP.SYNCS 0x989680 ;  /* 0x009896800000895d */ /* 0x001fea0003900000 */
[----:B------:R-:W0:Y:S02]  /*2ad50*/  @!P0 SYNCS.PHASECHK.TRANS64 P0, [R23+URZ+0x38860], R0 ;  /* 0x03886000170085a7 */ /* 0x000e24000800007f */
[----:B0-----:R-:W-:Y:S05]  /*2ad60*/  @!P0 BRA `(.L_x_809) ;  /* 0xfffffffc00f08947 */ /* 0x001fea000383ffff */
.L_x_434:
[----:B------:R-:W-:Y:S05]  /*2ad70*/  BSYNC B9 ;  /* 0x0000000000097941 */ /* 0x000fea0003800000 */
.L_x_431:
[----:B------:R-:W-:Y:S05]  /*2ad80*/  EXIT ;  /* 0x000000000000794d */ /* 0x000fea0003800000 */
.L_x_456:
[----:B0-----:R0:W1:Y:S02]  /*2ad90*/  SYNCS.PHASECHK.TRANS64.TRYWAIT P6, [R86+URZ+0x38890], R87 ;  /* 0x03889057560075a7 */ /* 0x00106400080c017f */
[----:B-1----:R-:W-:Y:S05]  /*2ada0*/  @!P6 NANOSLEEP.SYNCS 0x989680 ;  /* 0x009896800000e95d */ /* 0x002fea0003900000 */
[----:B------:R-:W1:Y:S02]  /*2adb0*/  @!P6 SYNCS.PHASECHK.TRANS64 P6, [R86+URZ+0x38890], R87 ;  /* 0x038890575600e5a7 */ /* 0x000e6400080c007f */
[----:B-1----:R-:W-:Y:S05]  /*2adc0*/  @!P6 BRA `(.L_x_456) ;  /* 0xfffffffc00f0e947 */ /* 0x002fea000383ffff */
[----:B------:R-:W-:Y:S05]  /*2add0*/  BRA `(.L_x_810) ;  /* 0xfffffd9400407947 */ /* 0x000fea000383ffff */
.L_x_457:
[----:B------:R-:W-:Y:S01]  /*2ade0*/  BSSY B1, `(.L_x_811) ;  /* 0x0000008000017945 */ /* 0x000fe20003800000 */
[----:B------:R-:W-:Y:S01]  /*2adf0*/  IMAD.MOV.U32 R13, RZ, RZ, R116 ;  /* 0x000000ffff0d7224 */ /* 0x000fe200078e0074 */
[----:B------:R-:W-:Y:S01]  /*2ae00*/  MOV R11, 0x181f ;  /* 0x0000181f000b7802 */ /* 0x000fe20000000f00 */
[----:B------:R-:W-:Y:S02]  /*2ae10*/  IMAD.MOV.U32 R12, RZ, RZ, RZ ;  /* 0x000000ffff0c7224 */ /* 0x000fe400078e00ff */
[----:B------:R-:W-:-:S07]  /*2ae20*/  IMAD.MOV.U32 R15, RZ, RZ, -0x1 ;  /* 0xffffffffff0f7424 */ /* 0x000fce00078e00ff */
[----:B0-----:R-:W-:Y:S05]  /*2ae30*/  WARPSYNC.COLLECTIVE R15, `(.L_x_812) ;  /* 0x000000000f087348 */ /* 0x001fea0003c00000 */
[----:B------:R1:W2:Y:S02]  /*2ae40*/  SHFL.IDX P6, R14, R13, R12, R11 ;  /* 0x0000000c0d0e7389 */ /* 0x0002a400000c000b */
[----:B012---:R-:W-:Y:S01]  /*2ae50*/  ENDCOLLECTIVE ;  /* 0x000000000000791b */ /* 0x007fe20003800000 */
.L_x_812:
[----:B------:R-:W-:Y:S05]  /*2ae60*/  BSYNC B1 ;  /* 0x0000000000017941 */ /* 0x000fea0003800000 */
.L_x_811:
[----:B------:R-:W-:Y:S01]  /*2ae70*/  MOV R13, R117 ;  /* 0x00000075000d7202 */ /* 0x000fe20000000f00 */
[----:B------:R-:W-:Y:S01]  /*2ae80*/  IMAD.MOV.U32 R12, RZ, RZ, RZ ;  /* 0x000000ffff0c7224 */ /* 0x000fe200078e00ff */
[----:B------:R-:W-:Y:S01]  /*2ae90*/  MOV R15, 0xffffffff ;  /* 0xffffffff000f7802 */ /* 0x000fe20000000f00 */
[----:B------:R-:W-:Y:S02]  /*2aea0*/  IMAD.MOV.U32 R11, RZ, RZ, 0x181f ;  /* 0x0000181fff0b7424 */ /* 0x000fe400078e00ff */
[----:B------:R-:W-:-:S07]  /*2aeb0*/  IMAD.MOV.U32 R80, RZ, RZ, R14 ;  /* 0x000000ffff507224 */ /* 0x000fce00078e000e */
[----:B------:R-:W-:Y:S05]  /*2aec0*/  WARPSYNC.COLLECTIVE R15, `(.L_x_813) ;  /* 0x000000000f087348 */ /* 0x000fea0003c00000 */
[----:B------:R0:W1:Y:S02]  /*2aed0*/  SHFL.IDX P6, R14, R13, R12, R11 ;  /* 0x0000000c0d0e7389 */ /* 0x00006400000c000b */
[----:B01----:R-:W-:Y:S01]  /*2aee0*/  ENDCOLLECTIVE ;  /* 0x000000000000791b */ /* 0x003fe20003800000 */
.L_x_813:
[----:B------:R-:W-:Y:S01]  /*2aef0*/  IMAD.MOV.U32 R11, RZ, RZ, R14 ;  /* 0x000000ffff0b7224 */ /* 0x000fe200078e000e */
[----:B------:R-:W-:Y:S06]  /*2af00*/  BRA `(.L_x_814) ;  /* 0xfffffd9400087947 */ /* 0x000fec000383ffff */
.L_x_474:
[----:B------:R-:W-:Y:S01]  /*2af10*/  BSSY B1, `(.L_x_815) ;  /* 0x0000008000017945 */ /* 0x000fe20003800000 */
[----:B0---4-:R-:W-:Y:S01]  /*2af20*/  IMAD.MOV.U32 R13, RZ, RZ, R116 ;  /* 0x000000ffff0d7224 */ /* 0x011fe200078e0074 */
[----:B------:R-:W-:Y:S01]  /*2af30*/  MOV R12, 0x1 ;  /* 0x00000001000c7802 */ /* 0x000fe20000000f00 */
[----:B---3--:R-:W-:Y:S02]  /*2af40*/  IMAD.MOV.U32 R11, RZ, RZ, 0x181f ;  /* 0x0000181fff0b7424 */ /* 0x008fe400078e00ff */
[----:B------:R-:W-:-:S07]  /*2af50*/  IMAD.MOV.U32 R15, RZ, RZ, -0x1 ;  /* 0xffffffffff0f7424 */ /* 0x000fce00078e00ff */
[----:B-12---:R-:W-:Y:S05]  /*2af60*/  WARPSYNC.COLLECTIVE R15, `(.L_x_816) ;  /* 0x000000000f087348 */ /* 0x006fea0003c00000 */
[----:B------:R0:W3:Y:S02]  /*2af70*/  SHFL.IDX P6, R14, R13, R12, R11 ;  /* 0x0000000c0d0e7389 */ /* 0x0000e400000c000b */
[----:B0123--:R-:W-:Y:S01]  /*2af80*/  ENDCOLLECTIVE ;  /* 0x000000000000791b */ /* 0x00ffe20003800000 */
.L_x_816:
[----:B------:R-:W-:Y:S05]  /*2af90*/  BSYNC B1 ;  /* 0x0000000000017941 */ /* 0x000fea0003800000 */
.L_x_815:
[----:B------:R-:W-:Y:S01]  /*2afa0*/  IMAD.MOV.U32 R13, RZ, RZ, R117 ;  /* 0x000000ffff0d7224 */ /* 0x000fe200078e0075 */
[----:B------:R-:W-:Y:S01]  /*2afb0*/  MOV R11, 0x181f ;  /* 0x0000181f000b7802 */ /* 0x000fe20000000f00 */
[----:B------:R-:W-:Y:S01]  /*2afc0*/  IMAD.MOV.U32 R12, RZ, RZ, 0x1 ;  /* 0x00000001ff0c7424 */ /* 0x000fe200078e00ff */
[----:B------:R-:W-:Y:S01]  /*2afd0*/  MOV R60, R14 ;  /* 0x0000000e003c7202 */ /* 0x000fe20000000f00 */
[----:B------:R-:W-:-:S07]  /*2afe0*/  IMAD.MOV.U32 R15, RZ, RZ, -0x1 ;  /* 0xffffffffff0f7424 */ /* 0x000fce00078e00ff */
[----:B------:R-:W-:Y:S05]  /*2aff0*/  WARPSYNC.COLLECTIVE R15, `(.L_x_817) ;  /* 0x000000000f087348 */ /* 0x000fea0003c00000 */
[----:B------:R0:W1:Y:S02]  /*2b000*/  SHFL.IDX P6, R14, R13, R12, R11 ;  /* 0x0000000c0d0e7389 */ /* 0x00006400000c000b */
[----:B01----:R-:W-:Y:S01]  /*2b010*/  ENDCOLLECTIVE ;  /* 0x000000000000791b */ /* 0x003fe20003800000 */
.L_x_817:
[----:B------:R-:W-:Y:S01]  /*2b020*/  IMAD.MOV.U32 R11, RZ, RZ, R14 ;  /* 0x000000ffff0b7224 */ /* 0x000fe200078e000e */
[----:B------:R-:W-:Y:S06]  /*2b030*/  BRA `(.L_x_818) ;  /* 0xfffffda000447947 */ /* 0x000fec000383ffff */
.L_x_491:
[----:B------:R-:W-:Y:S01]  /*2b040*/  BSSY B1, `(.L_x_819) ;  /* 0x0000008000017945 */ /* 0x000fe20003800000 */
[----:B0---4-:R-:W-:Y:S01]  /*2b050*/  MOV R13, R116 ;  /* 0x00000074000d7202 */ /* 0x011fe20000000f00 */
[----:B------:R-:W-:Y:S01]  /*2b060*/  IMAD.MOV.U32 R12, RZ, RZ, 0x2 ;  /* 0x00000002ff0c7424 */ /* 0x000fe200078e00ff */
[----:B------:R-:W-:Y:S01]  /*2b070*/  MOV R15, 0xffffffff ;  /* 0xffffffff000f7802 */ /* 0x000fe20000000f00 */
[----:B------:R-:W-:-:S07]  /*2b080*/  IMAD.MOV.U32 R11, RZ, RZ, 0x181f ;  /* 0x0000181fff0b7424 */ /* 0x000fce00078e00ff */
[----:B-123--:R-:W-:Y:S05]  /*2b090*/  WARPSYNC.COLLECTIVE R15, `(.L_x_820) ;  /* 0x000000000f087348 */ /* 0x00efea0003c00000 */
[----:B------:R0:W4:Y:S02]  /*2b0a0*/  SHFL.IDX P6, R14, R13, R12, R11 ;  /* 0x0000000c0d0e7389 */ /* 0x00012400000c000b */
[----:B01234-:R-:W-:Y:S01]  /*2b0b0*/  ENDCOLLECTIVE ;  /* 0x000000000000791b */ /* 0x01ffe20003800000 */
.L_x_820:
[----:B------:R-:W-:Y:S05]  /*2b0c0*/  BSYNC B1 ;  /* 0x0000000000017941 */ /* 0x000fea0003800000 */
.L_x_819:
[----:B------:R-:W-:Y:S01]  /*2b0d0*/  IMAD.MOV.U32 R13, RZ, RZ, R117 ;  /* 0x000000ffff0d7224 */ /* 0x000fe200078e0075 */
[----:B------:R-:W-:Y:S01]  /*2b0e0*/  MOV R12, 0x2 ;  /* 0x00000002000c7802 */ /* 0x000fe20000000f00 */
[----:B------:R-:W-:Y:S02]  /*2b0f0*/  IMAD.MOV.U32 R11, RZ, RZ, 0x181f ;  /* 0x0000181fff0b7424 */ /* 0x000fe400078e00ff */
[----:B------:R-:W-:Y:S02]  /*2b100*/  IMAD.MOV.U32 R15, RZ, RZ, -0x1 ;  /* 0xffffffffff0f7424 */ /* 0x000fe400078e00ff */
[----:B------:R-:W-:-:S07]  /*2b110*/  IMAD.MOV.U32 R116, RZ, RZ, R14 ;  /* 0x000000ffff747224 */ /* 0x000fce00078e000e */
[----:B------:R-:W-:Y:S05]  /*2b120*/  WARPSYNC.COLLECTIVE R15, `(.L_x_821) ;  /* 0x000000000f087348 */ /* 0x000fea0003c00000 */
[----:B------:R0:W1:Y:S02]  /*2b130*/  SHFL.IDX P6, R14, R13, R12, R11 ;  /* 0x0000000c0d0e7389 */ /* 0x00006400000c000b */
[----:B01----:R-:W-:Y:S01]  /*2b140*/  ENDCOLLECTIVE ;  /* 0x000000000000791b */ /* 0x003fe20003800000 */
.L_x_821:
[----:B------:R-:W-:Y:S01]  /*2b150*/  MOV R117, R14 ;  /* 0x0000000e00757202 */ /* 0x000fe20000000f00 */
[----:B------:R-:W-:Y:S06]  /*2b160*/  BRA `(.L_x_822) ;  /* 0xfffffdac00a07947 */ /* 0x000fec000383ffff */
.L_x_515:
[----:B0-----:R0:W1:Y:S02]  /*2b170*/  SYNCS.PHASECHK.TRANS64.TRYWAIT P6, [R86+URZ+0x38890], R87 ;  /* 0x03889057560075a7 */ /* 0x00106400080c017f */
[----:B-1----:R-:W-:Y:S05]  /*2b180*/  @!P6 NANOSLEEP.SYNCS 0x989680 ;  /* 0x009896800000e95d */ /* 0x002fea0003900000 */
[----:B------:R-:W1:Y:S02]  /*2b190*/  @!P6 SYNCS.PHASECHK.TRANS64 P6, [R86+URZ+0x38890], R87 ;  /* 0x038890575600e5a7 */ /* 0x000e6400080c007f */
[----:B-1----:R-:W-:Y:S05]  /*2b1a0*/  @!P6 BRA `(.L_x_515) ;  /* 0xfffffffc00f0e947 */ /* 0x002fea000383ffff */
[----:B------:R-:W-:Y:S05]  /*2b1b0*/  BRA `(.L_x_823) ;  /* 0xfffffdc8003c7947 */ /* 0x000fea000383ffff */
.L_x_516:
        /* <DEDUP_REMOVED lines=8> */
.L_x_825:
[----:B------:R-:W-:Y:S05]  /*2b240*/  BSYNC B1 ;  /* 0x0000000000017941 */ /* 0x000fea0003800000 */
.L_x_824:
        /* <DEDUP_REMOVED lines=8> */
.L_x_826:
[----:B------:R-:W-:Y:S01]  /*2b2d0*/  IMAD.MOV.U32 R11, RZ, RZ, R14 ;  /* 0x000000ffff0b7224 */ /* 0x000fe200078e000e */
[----:B------:R-:W-:Y:S06]  /*2b2e0*/  BRA `(.L_x_827) ;  /* 0xfffffdc8000c7947 */ /* 0x000fec000383ffff */
.L_x_525:
[----:B------:R-:W-:Y:S01]  /*2b2f0*/  BSSY B1, `(.L_x_828) ;  /* 0x0000008000017945 */ /* 0x000fe20003800000 */
[----:B---34-:R-:W-:Y:S01]  /*2b300*/  IMAD.MOV.U32 R13, RZ, RZ, R116 ;  /* 0x000000ffff0d7224 */ /* 0x018fe200078e0074 */
[----:B------:R-:W-:Y:S01]  /*2b310*/  MOV R12, 0x1 ;  /* 0x00000001000c7802 */ /* 0x000fe20000000f00 */
[----:B------:R-:W-:Y:S02]  /*2b320*/  IMAD.MOV.U32 R11, RZ, RZ, 0x181f ;  /* 0x0000181fff0b7424 */ /* 0x000fe400078e00ff */
[----:B------:R-:W-:-:S07]  /*2b330*/  IMAD.MOV.U32 R15, RZ, RZ, -0x1 ;  /* 0xffffffffff0f7424 */ /* 0x000fce00078e00ff */
[----:B012---:R-:W-:Y:S05]  /*2b340*/  WARPSYNC.COLLECTIVE R15, `(.L_x_829) ;  /* 0x000000000f087348 */ /* 0x007fea0003c00000 */
[----:B------:R3:W4:Y:S02]  /*2b350*/  SHFL.IDX P6, R14, R13, R12, R11 ;  /* 0x0000000c0d0e7389 */ /* 0x00072400000c000b */
[----:B01234-:R-:W-:Y:S01]  /*2b360*/  ENDCOLLECTIVE ;  /* 0x000000000000791b */ /* 0x01ffe20003800000 */
.L_x_829:
[----:B------:R-:W-:Y:S05]  /*2b370*/  BSYNC B1 ;  /* 0x0000000000017941 */ /* 0x000fea0003800000 */
.L_x_828:
        /* <DEDUP_REMOVED lines=8> */
.L_x_830:
[----:B------:R-:W-:Y:S01]  /*2b400*/  IMAD.MOV.U32 R11, RZ, RZ, R14 ;  /* 0x000000ffff0b7224 */ /* 0x000fe200078e000e */
[----:B------:R-:W-:Y:S06]  /*2b410*/  BRA `(.L_x_831) ;  /* 0xfffffdd400d87947 */ /* 0x000fec000383ffff */
.L_x_534:
[----:B------:R-:W-:Y:S01]  /*2b420*/  BSSY B1, `(.L_x_832) ;  /* 0x0000008000017945 */ /* 0x000fe20003800000 */
[----:B0--3--:R-:W-:Y:S01]  /*2b430*/  MOV R13, R116 ;  /* 0x00000074000d7202 */ /* 0x009fe20000000f00 */
[----:B------:R-:W-:Y:S01]  /*2b440*/  IMAD.MOV.U32 R12, RZ, RZ, 0x2 ;  /* 0x00000002ff0c7424 */ /* 0x000fe200078e00ff */
[----:B------:R-:W-:Y:S01]  /*2b450*/  MOV R15, 0xffffffff ;  /* 0xffffffff000f7802 */ /* 0x000fe20000000f00 */
[----:B------:R-:W-:-:S07]  /*2b460*/  IMAD.MOV.U32 R11, RZ, RZ, 0x181f ;  /* 0x0000181fff0b7424 */ /* 0x000fce00078e00ff */
[----:B-12-4-:R-:W-:Y:S05]  /*2b470*/  WARPSYNC.COLLECTIVE R15, `(.L_x_833) ;  /* 0x000000000f087348 */ /* 0x016fea0003c00000 */
[----:B------:R0:W3:Y:S02]  /*2b480*/  SHFL.IDX P6, R14, R13, R12, R11 ;  /* 0x0000000c0d0e7389 */ /* 0x0000e400000c000b */
[----:B01234-:R-:W-:Y:S01]  /*2b490*/  ENDCOLLECTIVE ;  /* 0x000000000000791b */ /* 0x01ffe20003800000 */
.L_x_833:
[----:B------:R-:W-:Y:S05]  /*2b4a0*/  BSYNC B1 ;  /* 0x0000000000017941 */ /* 0x000fea0003800000 */
.L_x_832:
        /* <DEDUP_REMOVED lines=8> */
.L_x_834:
[----:B------:R-:W-:Y:S01]  /*2b530*/  MOV R117, R14 ;  /* 0x0000000e00757202 */ /* 0x000fe20000000f00 */
[----:B------:R-:W-:Y:S06]  /*2b540*/  BRA `(.L_x_835) ;  /* 0xfffffde400ac7947 */ /* 0x000fec000383ffff */
.L_x_543:
[----:B0-----:R0:W1:Y:S02]  /*2b550*/  SYNCS.PHASECHK.TRANS64.TRYWAIT P3, [R86+URZ+0x38890], R87 ;  /* 0x03889057560075a7 */ /* 0x001064000806017f */
[----:B-1----:R-:W-:Y:S05]  /*2b560*/  @!P3 NANOSLEEP.SYNCS 0x989680 ;  /* 0x009896800000b95d */ /* 0x002fea0003900000 */
[----:B------:R-:W1:Y:S02]  /*2b570*/  @!P3 SYNCS.PHASECHK.TRANS64 P3, [R86+URZ+0x38890], R87 ;  /* 0x038890575600b5a7 */ /* 0x000e64000806007f */
[----:B-1----:R-:W-:Y:S05]  /*2b580*/  @!P3 BRA `(.L_x_543) ;  /* 0xfffffffc00f0b947 */ /* 0x002fea000383ffff */
[----:B------:R-:W-:Y:S05]  /*2b590*/  BRA `(.L_x_836) ;  /* 0xfffffdf400d07947 */ /* 0x000fea000383ffff */
.L_x_544:
        /* <DEDUP_REMOVED lines=8> */
.L_x_838:
[----:B------:R-:W-:Y:S05]  /*2b620*/  BSYNC B1 ;  /* 0x0000000000017941 */ /* 0x000fea0003800000 */
.L_x_837:
        /* <DEDUP_REMOVED lines=8> */
.L_x_839:
[----:B------:R-:W-:Y:S01]  /*2b6b0*/  IMAD.MOV.U32 R11, RZ, RZ, R14 ;  /* 0x000000ffff0b7224 */ /* 0x000fe200078e000e */
[----:B------:R-:W-:Y:S06]  /*2b6c0*/  BRA `(.L_x_840) ;  /* 0xfffffdf400ec7947 */ /* 0x000fec000383ffff */
.L_x_547:
[----:B------:R-:W-:Y:S01]  /*2b6d0*/  BSSY B1, `(.L_x_841) ;  /* 0x0000008000017945 */ /* 0x000fe20003800000 */
[----:B----4-:R-:W-:Y:S01]  /*2b6e0*/  IMAD.MOV.U32 R13, RZ, RZ, R31 ;  /* 0x000000ffff0d7224 */ /* 0x010fe200078e001f */
[----:B------:R-:W-:Y:S01]  /*2b6f0*/  MOV R12, 0x1 ;  /* 0x00000001000c7802 */ /* 0x000fe20000000f00 */
[----:B---3--:R-:W-:Y:S02]  /*2b700*/  IMAD.MOV.U32 R11, RZ, RZ, 0x181f ;  /* 0x0000181fff0b7424 */ /* 0x008fe400078e00ff */
[----:B------:R-:W-:-:S07]  /*2b710*/  IMAD.MOV.U32 R15, RZ, RZ, -0x1 ;  /* 0xffffffffff0f7424 */ /* 0x000fce00078e00ff */
[----:B012---:R-:W-:Y:S05]  /*2b720*/  WARPSYNC.COLLECTIVE R15, `(.L_x_842) ;  /* 0x000000000f087348 */ /* 0x007fea0003c00000 */
[----:B------:R3:W4:Y:S02]  /*2b730*/  SHFL.IDX P6, R14, R13, R12, R11 ;  /* 0x0000000c0d0e7389 */ /* 0x00072400000c000b */
[----:B01234-:R-:W-:Y:S01]  /*2b740*/  ENDCOLLECTIVE ;  /* 0x000000000000791b */ /* 0x01ffe20003800000 */
.L_x_842:
[----:B------:R-:W-:Y:S05]  /*2b750*/  BSYNC B1 ;  /* 0x0000000000017941 */ /* 0x000fea0003800000 */
.L_x_841:
        /* <DEDUP_REMOVED lines=8> */
.L_x_843:
[----:B------:R-:W-:Y:S01]  /*2b7e0*/  IMAD.MOV.U32 R11, RZ, RZ, R14 ;  /* 0x000000ffff0b7224 */ /* 0x000fe200078e000e */
[----:B------:R-:W-:Y:S06]  /*2b7f0*/  BRA `(.L_x_844) ;  /* 0xfffffdf800147947 */ /* 0x000fec000383ffff */
.L_x_550:
[----:B------:R-:W-:Y:S01]  /*2b800*/  BSSY B1, `(.L_x_845) ;  /* 0x0000008000017945 */ /* 0x000fe20003800000 */
[----:B0---4-:R-:W-:Y:S01]  /*2b810*/  MOV R13, R31 ;  /* 0x0000001f000d7202 */ /* 0x011fe20000000f00 */
[----:B------:R-:W-:Y:S01]  /*2b820*/  IMAD.MOV.U32 R12, RZ, RZ, 0x2 ;  /* 0x00000002ff0c7424 */ /* 0x000fe200078e00ff */
[----:B------:R-:W-:Y:S01]  /*2b830*/  MOV R15, 0xffffffff ;  /* 0xffffffff000f7802 */ /* 0x000fe20000000f00 */
[----:B---3--:R-:W-:-:S07]  /*2b840*/  IMAD.MOV.U32 R11, RZ, RZ, 0x181f ;  /* 0x0000181fff0b7424 */ /* 0x008fce00078e00ff */
[----:B-12---:R-:W-:Y:S05]  /*2b850*/  WARPSYNC.COLLECTIVE R15, `(.L_x_846) ;  /* 0x000000000f087348 */ /* 0x006fea0003c00000 */
[----:B------:R0:W3:Y:S02]  /*2b860*/  SHFL.IDX P6, R14, R13, R12, R11 ;  /* 0x0000000c0d0e7389 */ /* 0x0000e400000c000b */
[----:B0123--:R-:W-:Y:S01]  /*2b870*/  ENDCOLLECTIVE ;  /* 0x000000000000791b */ /* 0x00ffe20003800000 */
.L_x_846:
[----:B------:R-:W-:Y:S05]  /*2b880*/  BSYNC B1 ;  /* 0x0000000000017941 */ /* 0x000fea0003800000 */
.L_x_845:
        /* <DEDUP_REMOVED lines=8> */
.L_x_847:
[----:B------:R-:W-:Y:S01]  /*2b910*/  MOV R30, R14 ;  /* 0x0000000e001e7202 */ /* 0x000fe20000000f00 */
[----:B------:R-:W-:Y:S06]  /*2b920*/  BRA `(.L_x_848) ;  /* 0xfffffdf800407947 */ /* 0x000fec000383ffff */
.L_x_554:
[----:B------:R0:W0:Y:S02]  /*2b930*/  SYNCS.PHASECHK.TRANS64.TRYWAIT P0, [R86+URZ+0x388b0], R87 ;  /* 0x0388b057560075a7 */ /* 0x000024000800017f */
[----:B0-----:R-:W-:Y:S05]  /*2b940*/  @!P0 NANOSLEEP.SYNCS 0x989680 ;  /* 0x009896800000895d */ /* 0x001fea0003900000 */
[----:B------:R-:W0:Y:S02]  /*2b950*/  @!P0 SYNCS.PHASECHK.TRANS64 P0, [R86+URZ+0x388b0], R87 ;  /* 0x0388b057560085a7 */ /* 0x000e24000800007f */
[----:B0-----:R-:W-:Y:S05]  /*2b960*/  @!P0 BRA `(.L_x_554) ;  /* 0xfffffffc00f08947 */ /* 0x001fea000383ffff */
[----:B------:R-:W-:Y:S05]  /*2b970*/  BRA `(.L_x_849) ;  /* 0xfffffdf800e87947 */ /* 0x000fea000383ffff */
.L_x_576:
        /* <DEDUP_REMOVED lines=8> */
.L_x_851:
[----:B------:R-:W-:Y:S05]  /*2ba00*/  BSYNC B1 ;  /* 0x0000000000017941 */ /* 0x000fea0003800000 */
.L_x_850:
        /* <DEDUP_REMOVED lines=8> */
.L_x_852:
[----:B------:R-:W-:Y:S02]  /*2ba90*/  IMAD.MOV.U32 R13, RZ, RZ, R29 ;  /* 0x000000ffff0d7224 */ /* 0x000fe400078e001d */
[----:B------:R-:W-:-:S07]  /*2baa0*/  IMAD.MOV.U32 R3, RZ, RZ, R14 ;  /* 0x000000ffff037224 */ /* 0x000fce00078e000e */
[----:B------:R-:W-:Y:S05]  /*2bab0*/  WARPSYNC.COLLECTIVE R15, `(.L_x_853) ;  /* 0x000000000f087348 */ /* 0x000fea0003c00000 */
[----:B------:R0:W1:Y:S02]  /*2bac0*/  SHFL.IDX P6, R14, R13, R12, R11 ;  /* 0x0000000c0d0e7389 */ /* 0x00006400000c000b */
[----:B01----:R-:W-:Y:S01]  /*2bad0*/  ENDCOLLECTIVE ;  /* 0x000000000000791b */ /* 0x003fe20003800000 */
.L_x_853:
[----:B------:R-:W-:Y:S01]  /*2bae0*/  IMAD.MOV.U32 R13, RZ, RZ, R30 ;  /* 0x000000ffff0d7224 */ /* 0x000fe200078e001e */
[----:B------:R-:W-:-:S07]  /*2baf0*/  MOV R29, R14 ;  /* 0x0000000e001d7202 */ /* 0x000fce0000000f00 */
[----:B------:R-:W-:Y:S05]  /*2bb00*/  WARPSYNC.COLLECTIVE R15, `(.L_x_854) ;  /* 0x000000000f087348 */ /* 0x000fea0003c00000 */
[----:B------:R0:W1:Y:S02]  /*2bb10*/  SHFL.IDX P6, R14, R13, R12, R11 ;  /* 0x0000000c0d0e7389 */ /* 0x00006400000c000b */
[----:B01----:R-:W-:Y:S01]  /*2bb20*/  ENDCOLLECTIVE ;  /* 0x000000000000791b */ /* 0x003fe20003800000 */
.L_x_854:
[----:B------:R-:W-:Y:S01]  /*2bb30*/  IMAD.MOV.U32 R32, RZ, RZ, R14 ;  /* 0x000000ffff207224 */ /* 0x000fe200078e000e */
[----:B------:R-:W-:Y:S06]  /*2bb40*/  BRA `(.L_x_855) ;  /* 0xfffffe0c009c7947 */ /* 0x000fec000383ffff */
.L_x_580:
[----:B0-----:R0:W1:Y:S02]  /*2bb50*/  SYNCS.PHASECHK.TRANS64.TRYWAIT P0, [R23+URZ+0x38800], R4 ;  /* 0x03880004170075a7 */ /* 0x001064000800017f */
[----:B-1----:R-:W-:Y:S05]  /*2bb60*/  @!P0 NANOSLEEP.SYNCS 0x989680 ;  /* 0x009896800000895d */ /* 0x002fea0003900000 */
[----:B------:R-:W1:Y:S02]  /*2bb70*/  @!P0 SYNCS.PHASECHK.TRANS64 P0, [R23+URZ+0x38800], R4 ;  /* 0x03880004170085a7 */ /* 0x000e64000800007f */
[----:B-1----:R-:W-:Y:S05]  /*2bb80*/  @!P0 BRA `(.L_x_580) ;  /* 0xfffffffc00f08947 */ /* 0x002fea000383ffff */
[----:B------:R-:W-:Y:S05]  /*2bb90*/  BRA `(.L_x_856) ;  /* 0xfffffe14006c7947 */ /* 0x000fea000383ffff */
.L_x_612:
[----:B------:R-:W-:Y:S01]  /*2bba0*/  BSSY B1, `(.L_x_857) ;  /* 0x0000008000017945 */ /* 0x000fe20003800000 */
[----:B------:R-:W-:Y:S01]  /*2bbb0*/  MOV R13, R24 ;  /* 0x00000018000d7202 */ /* 0x000fe20000000f00 */
[----:B------:R-:W-:Y:S01]  /*2bbc0*/  IMAD.MOV.U32 R12, RZ, RZ, RZ ;  /* 0x000000ffff0c7224 */ /* 0x000fe200078e00ff */
[----:B------:R-:W-:Y:S01]  /*2bbd0*/  MOV R15, 0xffffffff ;  /* 0xffffffff000f7802 */ /* 0x000fe20000000f00 */
[----:B------:R-:W-:-:S07]  /*2bbe0*/  IMAD.MOV.U32 R11, RZ, RZ, 0x181f ;  /* 0x0000181fff0b7424 */ /* 0x000fce00078e00ff */
[----:B------:R-:W-:Y:S05]  /*2bbf0*/  WARPSYNC.COLLECTIVE R15, `(.L_x_858) ;  /* 0x000000000f087348 */ /* 0x000fea0003c00000 */
[----:B------:R0:W1:Y:S02]  /*2bc00*/  SHFL.IDX P6, R14, R13, R12, R11 ;  /* 0x0000000c0d0e7389 */ /* 0x00006400000c000b */
[----:B01----:R-:W-:Y:S01]  /*2bc10*/  ENDCOLLECTIVE ;  /* 0x000000000000791b */ /* 0x003fe20003800000 */
.L_x_858:
[----:B------:R-:W-:Y:S05]  /*2bc20*/  BSYNC B1 ;  /* 0x0000000000017941 */ /* 0x000fea0003800000 */
.L_x_857:
[----:B------:R-:W-:Y:S01]  /*2bc30*/  IMAD.MOV.U32 R13, RZ, RZ, R28 ;  /* 0x000000ffff0d7224 */ /* 0x000fe200078e001c */
[----:B------:R-:W-:Y:S01]  /*2bc40*/  MOV R12, RZ ;  /* 0x000000ff000c7202 */ /* 0x000fe20000000f00 */
[----:B------:R-:W-:Y:S02]  /*2bc50*/  IMAD.MOV.U32 R11, RZ, RZ, 0x181f ;  /* 0x0000181fff0b7424 */ /* 0x000fe400078e00ff */
[----:B------:R-:W-:Y:S02]  /*2bc60*/  IMAD.MOV.U32 R15, RZ, RZ, -0x1 ;  /* 0xffffffffff0f7424 */ /* 0x000fe400078e00ff */
[----:B------:R-:W-:-:S07]  /*2bc70*/  IMAD.MOV.U32 R0, RZ, RZ, R14 ;  /* 0x000000ffff007224 */ /* 0x000fce00078e000e */
[----:B------:R-:W-:Y:S05]  /*2bc80*/  WARPSYNC.COLLECTIVE R15, `(.L_x_859) ;  /* 0x000000000f087348 */ /* 0x000fea0003c00000 */
[----:B------:R0:W1:Y:S02]  /*2bc90*/  SHFL.IDX P6, R14, R13, R12, R11 ;  /* 0x0000000c0d0e7389 */ /* 0x00006400000c000b */
[----:B01----:R-:W-:Y:S01]  /*2bca0*/  ENDCOLLECTIVE ;  /* 0x000000000000791b */ /* 0x003fe20003800000 */
.L_x_859:
[----:B------:R-:W-:Y:S01]  /*2bcb0*/  IMAD.MOV.U32 R13, RZ, RZ, R29 ;  /* 0x000000ffff0d7224 */ /* 0x000fe200078e001d */
[----:B------:R-:W-:-:S07]  /*2bcc0*/  MOV R28, R14 ;  /* 0x0000000e001c7202 */ /* 0x000fce0000000f00 */
[----:B------:R-:W-:Y:S05]  /*2bcd0*/  WARPSYNC.COLLECTIVE R15, `(.L_x_860) ;  /* 0x000000000f087348 */ /* 0x000fea0003c00000 */
[----:B------:R0:W1:Y:S02]  /*2bce0*/  SHFL.IDX P6, R14, R13, R12, R11 ;  /* 0x0000000c0d0e7389 */ /* 0x00006400000c000b */
[----:B01----:R-:W-:Y:S01]  /*2bcf0*/  ENDCOLLECTIVE ;  /* 0x000000000000791b */ /* 0x003fe20003800000 */
.L_x_860:
[----:B------:R-:W-:Y:S01]  /*2bd00*/  MOV R13, R30 ;  /* 0x0000001e000d7202 */ /* 0x000fe20000000f00 */
[----:B------:R-:W-:-:S07]  /*2bd10*/  IMAD.MOV.U32 R3, RZ, RZ, R14 ;  /* 0x000000ffff037224 */ /* 0x000fce00078e000e */
[----:B------:R-:W-:Y:S05]  /*2bd20*/  WARPSYNC.COLLECTIVE R15, `(.L_x_861) ;  /* 0x000000000f087348 */ /* 0x000fea0003c00000 */
[----:B------:R0:W1:Y:S02]  /*2bd30*/  SHFL.IDX P6, R14, R13, R12, R11 ;  /* 0x0000000c0d0e7389 */ /* 0x00006400000c000b */
[----:B01----:R-:W-:Y:S01]  /*2bd40*/  ENDCOLLECTIVE ;  /* 0x000000000000791b */ /* 0x003fe20003800000 */
.L_x_861:
[----:B------:R-:W-:Y:S01]  /*2bd50*/  IMAD.MOV.U32 R30, RZ, RZ, R14 ;  /* 0x000000ffff1e7224 */ /* 0x000fe200078e000e */
[----:B------:R-:W-:Y:S06]  /*2bd60*/  BRA `(.L_x_862) ;  /* 0xfffffe3c00dc7947 */ /* 0x000fec000383ffff */
.L_x_616:
[----:B0-----:R0:W1:Y:S02]  /*2bd70*/  SYNCS.PHASECHK.TRANS64.TRYWAIT P0, [R23+URZ+0x38800], R4 ;  /* 0x03880004170075a7 */ /* 0x001064000800017f */
[----:B-1----:R-:W-:Y:S05]  /*2bd80*/  @!P0 NANOSLEEP.SYNCS 0x989680 ;  /* 0x009896800000895d */ /* 0x002fea0003900000 */
[----:B------:R-:W1:Y:S02]  /*2bd90*/  @!P0 SYNCS.PHASECHK.TRANS64 P0, [R23+URZ+0x38800], R4 ;  /* 0x03880004170085a7 */ /* 0x000e64000800007f */
[----:B-1----:R-:W-:Y:S05]  /*2bda0*/  @!P0 BRA `(.L_x_616) ;  /* 0xfffffffc00f08947 */ /* 0x002fea000383ffff */
[----:B------:R-:W-:Y:S05]  /*2bdb0*/  BRA `(.L_x_863) ;  /* 0xfffffe4400487947 */ /* 0x000fea000383ffff */
.L_x_634:
[----:B-1----:R1:W4:Y:S02]  /*2bdc0*/  SYNCS.PHASECHK.TRANS64.TRYWAIT P1, [R0+URZ+0x38830], R3 ;  /* 0x03883003000075a7 */ /* 0x002324000802017f */
[----:B----4-:R-:W-:Y:S05]  /*2bdd0*/  @!P1 NANOSLEEP.SYNCS 0x989680 ;  /* 0x009896800000995d */ /* 0x010fea0003900000 */
[----:B------:R-:W4:Y:S02]  /*2bde0*/  @!P1 SYNCS.PHASECHK.TRANS64 P1, [R0+URZ+0x38830], R3 ;  /* 0x03883003000095a7 */ /* 0x000f24000802007f */
[----:B----4-:R-:W-:Y:S05]  /*2bdf0*/  @!P1 BRA `(.L_x_634) ;  /* 0xfffffffc00f09947 */ /* 0x010fea000383ffff */
[----:B------:R-:W-:Y:S05]  /*2be00*/  BRA `(.L_x_633) ;  /* 0xfffffe7400e07947 */ /* 0x000fea000383ffff */
.L_x_642:
[----:B-1----:R1:W2:Y:S02]  /*2be10*/  SYNCS.PHASECHK.TRANS64.TRYWAIT P1, [R9+URZ+0x38830], R3 ;  /* 0x03883003090075a7 */ /* 0x0022a4000802017f */
[----:B--2---:R-:W-:Y:S05]  /*2be20*/  @!P1 NANOSLEEP.SYNCS 0x989680 ;  /* 0x009896800000995d */ /* 0x004fea0003900000 */
[----:B------:R-:W2:Y:S02]  /*2be30*/  @!P1 SYNCS.PHASECHK.TRANS64 P1, [R9+URZ+0x38830], R3 ;  /* 0x03883003090095a7 */ /* 0x000ea4000802007f */
[----:B--2---:R-:W-:Y:S05]  /*2be40*/  @!P1 BRA `(.L_x_642) ;  /* 0xfffffffc00f09947 */ /* 0x004fea000383ffff */
[----:B------:R-:W-:Y:S05]  /*2be50*/  BRA `(.L_x_641) ;  /* 0xfffffec800a87947 */ /* 0x000fea000383ffff */
.L_x_647:
[----:B---3--:R3:W4:Y:S02]  /*2be60*/  SYNCS.PHASECHK.TRANS64.TRYWAIT P1, [R6+URZ+0x38850], R0 ;  /* 0x03885000060075a7 */ /* 0x008724000802017f */
[----:B----4-:R-:W-:Y:S05]  /*2be70*/  @!P1 NANOSLEEP.SYNCS 0x989680 ;  /* 0x009896800000995d */ /* 0x010fea0003900000 */
[----:B------:R-:W4:Y:S02]  /*2be80*/  @!P1 SYNCS.PHASECHK.TRANS64 P1, [R6+URZ+0x38850], R0 ;  /* 0x03885000060095a7 */ /* 0x000f24000802007f */
[----:B----4-:R-:W-:Y:S05]  /*2be90*/  @!P1 BRA `(.L_x_647) ;  /* 0xfffffffc00f09947 */ /* 0x010fea000383ffff */
[----:B------:R-:W-:Y:S05]  /*2bea0*/  BRA `(.L_x_646) ;  /* 0xffffff0000647947 */ /* 0x000fea000383ffff */
.L_x_655:
[----:B-1----:R1:W2:Y:S02]  /*2beb0*/  SYNCS.PHASECHK.TRANS64.TRYWAIT P1, [R2+URZ+0x38850], R0 ;  /* 0x03885000020075a7 */ /* 0x0022a4000802017f */
[----:B--2---:R-:W-:Y:S05]  /*2bec0*/  @!P1 NANOSLEEP.SYNCS 0x989680 ;  /* 0x009896800000995d */ /* 0x004fea0003900000 */
[----:B------:R-:W2:Y:S02]  /*2bed0*/  @!P1 SYNCS.PHASECHK.TRANS64 P1, [R2+URZ+0x38850], R0 ;  /* 0x03885000020095a7 */ /* 0x000ea4000802007f */
[----:B--2---:R-:W-:Y:S05]  /*2bee0*/  @!P1 BRA `(.L_x_655) ;  /* 0xfffffffc00f09947 */ /* 0x004fea000383ffff */
[----:B------:R-:W-:Y:S05]  /*2bef0*/  BRA `(.L_x_654) ;  /* 0xffffff1c00d47947 */ /* 0x000fea000383ffff */
.L_x_695:
[----:B------:R-:W0:Y:S01]  /*2bf00*/  S2R R10, SR_TID.X ;  /* 0x00000000000a7919 */ /* 0x000e220000002100 */
[----:B------:R-:W-:Y:S01]  /*2bf10*/  BSSY B1, `(.L_x_864) ;  /* 0x000000a000017945 */ /* 0x000fe20003800000 */
[----:B------:R-:W-:Y:S01]  /*2bf20*/  MOV R12, RZ ;  /* 0x000000ff000c7202 */ /* 0x000fe20000000f00 */
[----:B------:R-:W-:Y:S02]  /*2bf30*/  IMAD.MOV.U32 R11, RZ, RZ, 0x1f ;  /* 0x0000001fff0b7424 */ /* 0x000fe400078e00ff */
[----:B------:R-:W-:Y:S01]  /*2bf40*/  IMAD.MOV.U32 R15, RZ, RZ, -0x1 ;  /* 0xffffffffff0f7424 */ /* 0x000fe200078e00ff */
[----:B0-----:R-:W-:-:S04]  /*2bf50*/  SHF.R.U32.HI R10, RZ, 0x5, R10 ;  /* 0x00000005ff0a7819 */ /* 0x001fc8000001160a */
[----:B------:R-:W-:-:S05]  /*2bf60*/  LOP3.LUT R10, R10, 0x3, RZ, 0xc0, !PT ;  /* 0x000000030a0a7812 */ /* 0x000fca00078ec0ff */
[----:B------:R-:W-:-:S07]  /*2bf70*/  IMAD.MOV.U32 R13, RZ, RZ, R10 ;  /* 0x000000ffff0d7224 */ /* 0x000fce00078e000a */
[----:B------:R-:W-:Y:S05]  /*2bf80*/  WARPSYNC.COLLECTIVE R15, `(.L_x_865) ;  /* 0x000000000f087348 */ /* 0x000fea0003c00000 */
[----:B------:R0:W1:Y:S02]  /*2bf90*/  SHFL.IDX P6, R14, R13, R12, R11 ;  /* 0x0000000c0d0e7389 */ /* 0x00006400000c000b */
[----:B01----:R-:W-:Y:S01]  /*2bfa0*/  ENDCOLLECTIVE ;  /* 0x000000000000791b */ /* 0x003fe20003800000 */
.L_x_865:
[----:B------:R-:W-:Y:S05]  /*2bfb0*/  BSYNC B1 ;  /* 0x0000000000017941 */ /* 0x000fea0003800000 */
.L_x_864:
[----:B------:R-:W-:Y:S05]  /*2bfc0*/  BRA `(.L_x_866) ;  /* 0xffffff8800b47947 */ /* 0x000fea000383ffff */
.L_x_697:
[----:B------:R-:W-:Y:S01]  /*2bfd0*/  BSSY B1, `(.L_x_867) ;  /* 0x0000006000017945 */ /* 0x000fe20003800000 */
[----:B------:R-:W-:-:S07]  /*2bfe0*/  MOV R15, 0xffffffff ;  /* 0xffffffff000f7802 */ /* 0x000fce0000000f00 */
[----:B0-----:R-:W-:Y:S05]  /*2bff0*/  WARPSYNC.COLLECTIVE R15, `(.L_x_868) ;  /* 0x000000000f0c7348 */ /* 0x001fea0003c00000 */
[----:B------:R-:W-:Y:S02]  /*2c000*/  ELECT P6, UR62, PT ;  /* 0x00000000003e782f */ /* 0x000fe400038c0000 */
[----:B------:R-:W-:Y:S01]  /*2c010*/  MOV R14, UR62 ;  /* 0x0000003e000e7c02 */ /* 0x000fe20008000f00 */
[----:B0-----:R-:W-:Y:S10]  /*2c020*/  ENDCOLLECTIVE ;  /* 0x000000000000791b */ /* 0x001ff40003800000 */
.L_x_868:
[----:B------:R-:W-:Y:S05]  /*2c030*/  BSYNC B1 ;  /* 0x0000000000017941 */ /* 0x000fea0003800000 */
.L_x_867:
[----:B------:R-:W-:Y:S05]  /*2c040*/  BRA `(.L_x_696) ;  /* 0xffffff8800ac7947 */ /* 0x000fea000383ffff */
.L_x_699:
[----:B0-----:R0:W1:Y:S02]  /*2c050*/  SYNCS.PHASECHK.TRANS64.TRYWAIT P0, [R16+URZ+0x38820], R8 ;  /* 0x03882008100075a7 */ /* 0x001064000800017f */
[----:B-1----:R-:W-:Y:S05]  /*2c060*/  @!P0 NANOSLEEP.SYNCS 0x989680 ;  /* 0x009896800000895d */ /* 0x002fea0003900000 */
[----:B------:R-:W1:Y:S02]  /*2c070*/  @!P0 SYNCS.PHASECHK.TRANS64 P0, [R16+URZ+0x38820], R8 ;  /* 0x03882008100085a7 */ /* 0x000e64000800007f */
[----:B-1----:R-:W-:Y:S05]  /*2c080*/  @!P0 BRA `(.L_x_699) ;  /* 0xfffffffc00f08947 */ /* 0x002fea000383ffff */
[----:B------:R-:W-:Y:S05]  /*2c090*/  BRA `(.L_x_869) ;  /* 0xffffff8800bc7947 */ /* 0x000fea000383ffff */
.L_x_703:
[----:B-1----:R1:W2:Y:S02]  /*2c0a0*/  SYNCS.PHASECHK.TRANS64.TRYWAIT P0, [R12+URZ+0x388a0], R11 ;  /* 0x0388a00b0c0075a7 */ /* 0x0022a4000800017f */
[----:B--2---:R-:W-:Y:S05]  /*2c0b0*/  @!P0 NANOSLEEP.SYNCS 0x989680 ;  /* 0x009896800000895d */ /* 0x004fea0003900000 */
[----:B------:R-:W2:Y:S02]  /*2c0c0*/  @!P0 SYNCS.PHASECHK.TRANS64 P0, [R12+URZ+0x388a0], R11 ;  /* 0x0388a00b0c0085a7 */ /* 0x000ea4000800007f */
[----:B--2---:R-:W-:Y:S05]  /*2c0d0*/  @!P0 BRA `(.L_x_703) ;  /* 0xfffffffc00f08947 */ /* 0x004fea000383ffff */
[----:B------:R-:W-:Y:S05]  /*2c0e0*/  BRA `(.L_x_870) ;  /* 0xffffff8800d47947 */ /* 0x000fea000383ffff */
.L_x_711:
[----:B0-----:R0:W2:Y:S02]  /*2c0f0*/  SYNCS.PHASECHK.TRANS64.TRYWAIT P0, [R12+URZ+0x388c0], R11 ;  /* 0x0388c00b0c0075a7 */ /* 0x0010a4000800017f */
[----:B--2---:R-:W-:Y:S05]  /*2c100*/  @!P0 NANOSLEEP.SYNCS 0x989680 ;  /* 0x009896800000895d */ /* 0x004fea0003900000 */
[----:B------:R-:W2:Y:S02]  /*2c110*/  @!P0 SYNCS.PHASECHK.TRANS64 P0, [R12+URZ+0x388c0], R11 ;  /* 0x0388c00b0c0085a7 */ /* 0x000ea4000800007f */
[----:B--2---:R-:W-:Y:S05]  /*2c120*/  @!P0 BRA `(.L_x_711) ;  /* 0xfffffffc00f08947 */ /* 0x004fea000383ffff */
[----:B------:R-:W-:Y:S05]  /*2c130*/  BRA `(.L_x_871) ;  /* 0xffffff9000107947 */ /* 0x000fea000383ffff */
.L_x_721:
[----:B-1----:R1:W2:Y:S02]  /*2c140*/  SYNCS.PHASECHK.TRANS64.TRYWAIT P2, [R11+URZ+0x388a0], R10 ;  /* 0x0388a00a0b0075a7 */ /* 0x0022a4000804017f */
[----:B--2---:R-:W-:Y:S05]  /*2c150*/  @!P2 NANOSLEEP.SYNCS 0x989680 ;  /* 0x009896800000a95d */ /* 0x004fea0003900000 */
[----:B------:R-:W2:Y:S02]  /*2c160*/  @!P2 SYNCS.PHASECHK.TRANS64 P2, [R11+URZ+0x388a0], R10 ;  /* 0x0388a00a0b00a5a7 */ /* 0x000ea4000804007f */
[----:B--2---:R-:W-:Y:S05]  /*2c170*/  @!P2 BRA `(.L_x_721) ;  /* 0xfffffffc00f0a947 */ /* 0x004fea000383ffff */
[----:B------:R-:W-:Y:S05]  /*2c180*/  BRA `(.L_x_872) ;  /* 0xffffff9400847947 */ /* 0x000fea000383ffff */
.L_x_729:
[----:B0-----:R0:W2:Y:S02]  /*2c190*/  SYNCS.PHASECHK.TRANS64.TRYWAIT P2, [R11+URZ+0x388c0], R10 ;  /* 0x0388c00a0b0075a7 */ /* 0x0010a4000804017f */
[----:B--2---:R-:W-:Y:S05]  /*2c1a0*/  @!P2 NANOSLEEP.SYNCS 0x989680 ;  /* 0x009896800000a95d */ /* 0x004fea0003900000 */
[----:B------:R-:W2:Y:S02]  /*2c1b0*/  @!P2 SYNCS.PHASECHK.TRANS64 P2, [R11+URZ+0x388c0], R10 ;  /* 0x0388c00a0b00a5a7 */ /* 0x000ea4000804007f */
[----:B--2---:R-:W-:Y:S05]  /*2c1c0*/  @!P2 BRA `(.L_x_729) ;  /* 0xfffffffc00f0a947 */ /* 0x004fea000383ffff */
[----:B------:R-:W-:Y:S05]  /*2c1d0*/  BRA `(.L_x_873) ;  /* 0xffffff9800bc7947 */ /* 0x000fea000383ffff */
.L_x_747:
[----:B------:R-:W0:Y:S01]  /*2c1e0*/  S2R R8, SR_TID.X ;  /* 0x0000000000087919 */ /* 0x000e220000002100 */
[----:B------:R-:W-:Y:S01]  /*2c1f0*/  BSSY B0, `(.L_x_874) ;  /* 0x000000a000007945 */ /* 0x000fe20003800000 */
[----:B------:R-:W-:Y:S01]  /*2c200*/  IMAD.MOV.U32 R12, RZ, RZ, RZ ;  /* 0x000000ffff0c7224 */ /* 0x000fe200078e00ff */
[----:B------:R-:W-:Y:S01]  /*2c210*/  MOV R11, 0x1f ;  /* 0x0000001f000b7802 */ /* 0x000fe20000000f00 */
[----:B------:R-:W-:Y:S01]  /*2c220*/  IMAD.MOV.U32 R15, RZ, RZ, -0x1 ;  /* 0xffffffffff0f7424 */ /* 0x000fe200078e00ff */
[----:B0-----:R-:W-:-:S04]  /*2c230*/  SHF.R.U32.HI R8, RZ, 0x5, R8 ;  /* 0x00000005ff087819 */ /* 0x001fc80000011608 */
[----:B------:R-:W-:-:S05]  /*2c240*/  LOP3.LUT R8, R8, 0x3, RZ, 0xc0, !PT ;  /* 0x0000000308087812 */ /* 0x000fca00078ec0ff */
[----:B------:R-:W-:-:S07]  /*2c250*/  IMAD.MOV.U32 R13, RZ, RZ, R8 ;  /* 0x000000ffff0d7224 */ /* 0x000fce00078e0008 */
[----:B-----5:R-:W-:Y:S05]  /*2c260*/  WARPSYNC.COLLECTIVE R15, `(.L_x_875) ;  /* 0x000000000f087348 */ /* 0x020fea0003c00000 */
[----:B------:R0:W1:Y:S02]  /*2c270*/  SHFL.IDX P6, R14, R13, R12, R11 ;  /* 0x0000000c0d0e7389 */ /* 0x00006400000c000b */
[----:B01---5:R-:W-:Y:S01]  /*2c280*/  ENDCOLLECTIVE ;  /* 0x000000000000791b */ /* 0x023fe20003800000 */
.L_x_875:
[----:B------:R-:W-:Y:S05]  /*2c290*/  BSYNC B0 ;  /* 0x0000000000007941 */ /* 0x000fea0003800000 */
.L_x_874:
[----:B------:R-:W-:Y:S05]  /*2c2a0*/  BRA `(.L_x_876) ;  /* 0xffffffa800c07947 */ /* 0x000fea000383ffff */
.L_x_750:
[----:B0-----:R0:W1:Y:S02]  /*2c2b0*/  SYNCS.PHASECHK.TRANS64.TRYWAIT P0, [R5+URZ+0x38840], R2 ;  /* 0x03884002050075a7 */ /* 0x001064000800017f */
[----:B-1----:R-:W-:Y:S05]  /*2c2c0*/  @!P0 NANOSLEEP.SYNCS 0x989680 ;  /* 0x009896800000895d */ /* 0x002fea0003900000 */
[----:B------:R-:W1:Y:S02]  /*2c2d0*/  @!P0 SYNCS.PHASECHK.TRANS64 P0, [R5+URZ+0x38840], R2 ;  /* 0x03884002050085a7 */ /* 0x000e64000800007f */
[----:B-1----:R-:W-:Y:S05]  /*2c2e0*/  @!P0 BRA `(.L_x_750) ;  /* 0xfffffffc00f08947 */ /* 0x002fea000383ffff */
[----:B------:R-:W-:Y:S05]  /*2c2f0*/  BRA `(.L_x_877) ;  /* 0xffffffac00107947 */ /* 0x000fea000383ffff */
.L_x_751:
[----:B------:R-:W-:Y:S01]  /*2c300*/  BSSY B0, `(.L_x_878) ;  /* 0x0000008000007945 */ /* 0x000fe20003800000 */
[----:B------:R-:W-:Y:S01]  /*2c310*/  IMAD.MOV.U32 R13, RZ, RZ, R6 ;  /* 0x000000ffff0d7224 */ /* 0x000fe200078e0006 */
[----:B------:R-:W-:Y:S01]  /*2c320*/  MOV R12, RZ ;  /* 0x000000ff000c7202 */ /* 0x000fe20000000f00 */
[----:B------:R-:W-:Y:S02]  /*2c330*/  IMAD.MOV.U32 R11, RZ, RZ, 0x181f ;  /* 0x0000181fff0b7424 */ /* 0x000fe400078e00ff */
[----:B------:R-:W-:-:S07]  /*2c340*/  IMAD.MOV.U32 R15, RZ, RZ, -0x1 ;  /* 0xffffffffff0f7424 */ /* 0x000fce00078e00ff */
[----:B------:R-:W-:Y:S05]  /*2c350*/  WARPSYNC.COLLECTIVE R15, `(.L_x_879) ;  /* 0x000000000f087348 */ /* 0x000fea0003c00000 */
[----:B------:R0:W1:Y:S02]  /*2c360*/  SHFL.IDX P6, R14, R13, R12, R11 ;  /* 0x0000000c0d0e7389 */ /* 0x00006400000c000b */
[----:B01----:R-:W-:Y:S01]  /*2c370*/  ENDCOLLECTIVE ;  /* 0x000000000000791b */ /* 0x003fe20003800000 */
.L_x_879:
[----:B------:R-:W-:Y:S05]  /*2c380*/  BSYNC B0 ;  /* 0x0000000000007941 */ /* 0x000fea0003800000 */
.L_x_878:
[----:B------:R-:W-:Y:S01]  /*2c390*/  IMAD.MOV.U32 R13, RZ, RZ, R0 ;  /* 0x000000ffff0d7224 */ /* 0x000fe200078e0000 */
[----:B------:R-:W-:Y:S01]  /*2c3a0*/  MOV R11, 0x181f ;  /* 0x0000181f000b7802 */ /* 0x000fe20000000f00 */
[----:B------:R-:W-:Y:S01]  /*2c3b0*/  IMAD.MOV.U32 R12, RZ, RZ, RZ ;  /* 0x000000ffff0c7224 */ /* 0x000fe200078e00ff */
[----:B------:R-:W-:Y:S01]  /*2c3c0*/  MOV R2, R14 ;  /* 0x0000000e00027202 */ /* 0x000fe20000000f00 */
[----:B------:R-:W-:Y:S01]  /*2c3d0*/  IMAD.MOV.U32 R15, RZ, RZ, -0x1 ;  /* 0xffffffffff0f7424 */ /* 0x000fe200078e00ff */
[C---:B------:R-:W-:Y:S01]  /*2c3e0*/  LOP3.LUT P5, RZ, R18.reuse, 0x10, RZ, 0xc0, !PT ;  /* 0x0000001012ff7812 */ /* 0x040fe200078ac0ff */
[----:B------:R-:W-:Y:S01]  /*2c3f0*/  @P0 IMAD R9, R7, 0x2, R16 ;  /* 0x0000000207090824 */ /* 0x000fe200078e0210 */
[----:B------:R-:W-:-:S13]  /*2c400*/  LOP3.LUT P4, RZ, R18, 0x8, RZ, 0xc0, !PT ;  /* 0x0000000812ff7812 */ /* 0x000fda000788c0ff */
[----:B------:R-:W-:Y:S05]  /*2c410*/  WARPSYNC.COLLECTIVE R15, `(.L_x_880) ;  /* 0x000000000f087348 */ /* 0x000fea0003c00000 */
[----:B------:R0:W1:Y:S02]  /*2c420*/  SHFL.IDX P6, R14, R13, R12, R11 ;  /* 0x0000000c0d0e7389 */ /* 0x00006400000c000b */
[----:B01----:R-:W-:Y:S01]  /*2c430*/  ENDCOLLECTIVE ;  /* 0x000000000000791b */ /* 0x003fe20003800000 */
.L_x_880:
[C---:B------:R-:W-:Y:S01]  /*2c440*/  LOP3.LUT P3, RZ, R18.reuse, 0x4, RZ, 0xc0, !PT ;  /* 0x0000000412ff7812 */ /* 0x040fe2000786c0ff */
[----:B------:R-:W-:Y:S01]  /*2c450*/  ULDC.64 UR4, c[0x0][0x208] ;  /* 0x0000820000047ab9 */ /* 0x000fe20000000a00 */
[----:B------:R-:W-:Y:S01]  /*2c460*/  LOP3.LUT P2, RZ, R18, 0x2, RZ, 0xc0, !PT ;  /* 0x0000000212ff7812 */ /* 0x000fe2000784c0ff */
[----:B------:R-:W-:Y:S01]  /*2c470*/  IMAD.MOV.U32 R13, RZ, RZ, R6 ;  /* 0x000000ffff0d7224 */ /* 0x000fe200078e0006 */
[----:B------:R-:W-:Y:S01]  /*2c480*/  MOV R12, 0x1 ;  /* 0x00000001000c7802 */ /* 0x000fe20000000f00 */
[----:B------:R-:W-:-:S05]  /*2c490*/  IMAD.MOV.U32 R3, RZ, RZ, R14 ;  /* 0x000000ffff037224 */ /* 0x000fca00078e000e */
[----:B------:R-:W-:-:S04]  /*2c4a0*/  @P0 LEA R3, P1, R34, R3, 0x1 ;  /* 0x0000000322030211 */ /* 0x000fc800078208ff */
[----:B------:R-:W-:Y:S02]  /*2c4b0*/  @P0 IADD3.X R2, RZ, R2, RZ, P1, !PT ;  /* 0x00000002ff020210 */ /* 0x000fe40000ffe4ff */
[----:B------:R-:W-:Y:S02]  /*2c4c0*/  ISETP.GE.AND P1, PT, R4, 0x11, PT ;  /* 0x000000110400780c */ /* 0x000fe40003f26270 */
[----:B------:R-:W-:-:S04]  /*2c4d0*/  @P0 LOP3.LUT R3, R3, R2, RZ, 0x3c, !PT ;  /* 0x0000000203030212 */ /* 0x000fc800078e3cff */
[----:B------:R-:W-:-:S04]  /*2c4e0*/  @P0 LOP3.LUT R2, R3, R2, RZ, 0x3c, !PT ;  /* 0x0000000203020212 */ /* 0x000fc800078e3cff */
[----:B------:R-:W-:-:S03]  /*2c4f0*/  @P0 LOP3.LUT R3, R3, R2, RZ, 0x3c, !PT ;  /* 0x0000000203030212 */ /* 0x000fc600078e3cff */
[----:B------:R-:W-:Y:S02]  /*2c500*/  @P1 IMAD R21, R7, 0x2, R16 ;  /* 0x0000000207151824 */ /* 0x000fe400078e0210 */
        /* <DEDUP_REMOVED lines=10> */
.L_x_881:
[----:B------:R-:W-:Y:S02]  /*2c5b0*/  IMAD.MOV.U32 R13, RZ, RZ, R0 ;  /* 0x000000ffff0d7224 */ /* 0x000fe400078e0000 */
[----:B------:R-:W-:-:S07]  /*2c5c0*/  IMAD.MOV.U32 R8, RZ, RZ, R14 ;  /* 0x000000ffff087224 */ /* 0x000fce00078e000e */
[----:B------:R-:W-:Y:S05]  /*2c5d0*/  WARPSYNC.COLLECTIVE R15, `(.L_x_882) ;  /* 0x000000000f087348 */ /* 0x000fea0003c00000 */
[----:B------:R0:W1:Y:S02]  /*2c5e0*/  SHFL.IDX P6, R14, R13, R12, R11 ;  /* 0x0000000c0d0e7389 */ /* 0x00006400000c000b */
[----:B01----:R-:W-:Y:S01]  /*2c5f0*/  ENDCOLLECTIVE ;  /* 0x000000000000791b */ /* 0x003fe20003800000 */
.L_x_882:
[----:B------:R-:W-:Y:S01]  /*2c600*/  ULDC.64 UR4, c[0x0][0x208] ;  /* 0x0000820000047ab9 */ /* 0x000fe20000000a00 */
[----:B------:R-:W-:Y:S01]  /*2c610*/  MOV R13, R6 ;  /* 0x00000006000d7202 */ /* 0x000fe20000000f00 */
[----:B------:R-:W-:Y:S01]  /*2c620*/  IMAD.MOV.U32 R12, RZ, RZ, 0x2 ;  /* 0x00000002ff0c7424 */ /* 0x000fe200078e00ff */
[----:B------:R-:W-:-:S04]  /*2c630*/  MOV R2, R14 ;  /* 0x0000000e00027202 */ /* 0x000fc80000000f00 */
[----:B------:R-:W-:-:S05]  /*2c640*/  @P1 LEA R2, P0, R34, R2, 0x1 ;  /* 0x0000000222021211 */ /* 0x000fca00078008ff */
[----:B------:R-:W-:-:S05]  /*2c650*/  @P1 IMAD.X R3, RZ, RZ, R8, P0 ;  /* 0x000000ffff031224 */ /* 0x000fca00000e0608 */
        /* <DEDUP_REMOVED lines=11> */
.L_x_883:
[----:B------:R-:W-:Y:S02]  /*2c710*/  @P1 LEA R9, R7, R16, 0x1 ;  /* 0x0000001007091211 */ /* 0x000fe400078e08ff */
[----:B------:R-:W-:Y:S01]  /*2c720*/  MOV R13, R0 ;  /* 0x00000000000d7202 */ /* 0x000fe20000000f00 */
[----:B------:R-:W-:-:S07]  /*2c730*/  IMAD.MOV.U32 R8, RZ, RZ, R14 ;  /* 0x000000ffff087224 */ /* 0x000fce00078e000e */
[----:B------:R-:W-:Y:S05]  /*2c740*/  WARPSYNC.COLLECTIVE R15, `(.L_x_884) ;  /* 0x000000000f087348 */ /* 0x000fea0003c00000 */
[----:B------:R0:W1:Y:S02]  /*2c750*/  SHFL.IDX P6, R14, R13, R12, R11 ;  /* 0x0000000c0d0e7389 */ /* 0x00006400000c000b */
[----:B01----:R-:W-:Y:S01]  /*2c760*/  ENDCOLLECTIVE ;  /* 0x000000000000791b */ /* 0x003fe20003800000 */
.L_x_884:
[----:B------:R-:W-:Y:S01]  /*2c770*/  ULDC.64 UR4, c[0x0][0x208] ;  /* 0x0000820000047ab9 */ /* 0x000fe20000000a00 */
[----:B------:R-:W-:Y:S02]  /*2c780*/  IMAD.MOV.U32 R13, RZ, RZ, R6 ;  /* 0x000000ffff0d7224 */ /* 0x000fe400078e0006 */
[----:B------:R-:W-:Y:S02]  /*2c790*/  IMAD.MOV.U32 R12, RZ, RZ, 0x3 ;  /* 0x00000003ff0c7424 */ /* 0x000fe400078e00ff */
[----:B------:R-:W-:-:S05]  /*2c7a0*/  IMAD.MOV.U32 R2, RZ, RZ, R14 ;  /* 0x000000ffff027224 */ /* 0x000fca00078e000e */
        /* <DEDUP_REMOVED lines=13> */
.L_x_885:
[----:B------:R-:W-:Y:S02]  /*2c880*/  @P1 IMAD R21, R7, 0x2, R16 ;  /* 0x0000000207151824 */ /* 0x000fe400078e0210 */
[----:B------:R-:W-:Y:S01]  /*2c890*/  IMAD.MOV.U32 R13, RZ, RZ, R0 ;  /* 0x000000ffff0d7224 */ /* 0x000fe200078e0000 */
[----:B------:R-:W-:-:S07]  /*2c8a0*/  MOV R8, R14 ;  /* 0x0000000e00087202 */ /* 0x000fce0000000f00 */
[----:B------:R-:W-:Y:S05]  /*2c8b0*/  WARPSYNC.COLLECTIVE R15, `(.L_x_886) ;  /* 0x000000000f087348 */ /* 0x000fea0003c00000 */
[----:B------:R0:W1:Y:S02]  /*2c8c0*/  SHFL.IDX P6, R14, R13, R12, R11 ;  /* 0x0000000c0d0e7389 */ /* 0x00006400000c000b */
[----:B01----:R-:W-:Y:S01]  /*2c8d0*/  ENDCOLLECTIVE ;  /* 0x000000000000791b */ /* 0x003fe20003800000 */
.L_x_886:
[----:B------:R-:W-:Y:S01]  /*2c8e0*/  ULDC.64 UR4, c[0x0][0x208] ;  /* 0x0000820000047ab9 */ /* 0x000fe20000000a00 */
[----:B------:R-:W-:Y:S01]  /*2c8f0*/  IMAD.MOV.U32 R13, RZ, RZ, R6 ;  /* 0x000000ffff0d7224 */ /* 0x000fe200078e0006 */
[----:B------:R-:W-:Y:S01]  /*2c900*/  MOV R12, 0x4 ;  /* 0x00000004000c7802 */ /* 0x000fe20000000f00 */
[----:B------:R-:W-:-:S05]  /*2c910*/  IMAD.MOV.U32 R2, RZ, RZ, R14 ;  /* 0x000000ffff027224 */ /* 0x000fca00078e000e */
[----:B------:R-:W-:-:S04]  /*2c920*/  @P1 LEA R2, P0, R34, R2, 0x1 ;  /* 0x0000000222021211 */ /* 0x000fc800078008ff */
[----:B------:R-:W-:-:S05]  /*2c930*/  @P1 IADD3.X R3, RZ, R8, RZ, P0, !PT ;  /* 0x00000008ff031210 */ /* 0x000fca00007fe4ff */
        /* <DEDUP_REMOVED lines=10> */
.L_x_887:
[----:B------:R-:W-:Y:S02]  /*2c9e0*/  IMAD.MOV.U32 R13, RZ, RZ, R0 ;  /* 0x000000ffff0d7224 */ /* 0x000fe400078e0000 */
[----:B------:R-:W-:-:S07]  /*2c9f0*/  IMAD.MOV.U32 R8, RZ, RZ, R14 ;  /* 0x000000ffff087224 */ /* 0x000fce00078e000e */
[----:B------:R-:W-:Y:S05]  /*2ca00*/  WARPSYNC.COLLECTIVE R15, `(.L_x_888) ;  /* 0x000000000f087348 */ /* 0x000fea0003c00000 */
[----:B------:R0:W1:Y:S02]  /*2ca10*/  SHFL.IDX P6, R14, R13, R12, R11 ;  /* 0x0000000c0d0e7389 */ /* 0x00006400000c000b */
[----:B01----:R-:W-:Y:S01]  /*2ca20*/  ENDCOLLECTIVE ;  /* 0x000000000000791b */ /* 0x003fe20003800000 */
.L_x_888:
[----:B------:R-:W-:Y:S01]  /*2ca30*/  MOV R0, R14 ;  /* 0x0000000e00007202 */ /* 0x000fe20000000f00 */
[----:B------:R-:W-:Y:S06]  /*2ca40*/  BRA `(.L_x_889) ;  /* 0xffffffa8006c7947 */ /* 0x000fec000383ffff */
.L_x_758:
[----:B------:R-:W-:Y:S01]  /*2ca50*/  IMAD.MOV.U32 R13, RZ, RZ, R4 ;  /* 0x000000ffff0d7224 */ /* 0x000fe200078e0004 */
[----:B------:R-:W-:Y:S01]  /*2ca60*/  MOV R11, 0x181f ;  /* 0x0000181f000b7802 */ /* 0x000fe20000000f00 */
[----:B------:R-:W-:Y:S02]  /*2ca70*/  IMAD.MOV.U32 R12, RZ, RZ, RZ ;  /* 0x000000ffff0c7224 */ /* 0x000fe400078e00ff */
[----:B------:R-:W-:Y:S02]  /*2ca80*/  IMAD.MOV.U32 R15, RZ, RZ, -0x1 ;  /* 0xffffffffff0f7424 */ /* 0x000fe400078e00ff */
[----:B-----5:R-:W-:Y:S02]  /*2ca90*/  IMAD R6, R10, R8, RZ ;  /* 0x000000080a067224 */ /* 0x020fe400078e02ff */
[----:B------:R-:W-:-:S07]  /*2caa0*/  IMAD.IADD R0, R9, 0x1, R0 ;  /* 0x0000000109007824 */ /* 0x000fce00078e0200 */
[----:B------:R-:W-:Y:S05]  /*2cab0*/  WARPSYNC.COLLECTIVE R15, `(.L_x_890) ;  /* 0x000000000f087348 */ /* 0x000fea0003c00000 */
[----:B------:R0:W1:Y:S02]  /*2cac0*/  SHFL.IDX P6, R14, R13, R12, R11 ;  /* 0x0000000c0d0e7389 */ /* 0x00006400000c000b */
[----:B01----:R-:W-:Y:S01]  /*2cad0*/  ENDCOLLECTIVE ;  /* 0x000000000000791b */ /* 0x003fe20003800000 */
.L_x_890:
[----:B------:R-:W-:Y:S02]  /*2cae0*/  ISETP.GE.AND P1, PT, R0, R6, PT ;  /* 0x000000060000720c */ /* 0x000fe40003f26270 */
[----:B------:R-:W-:Y:S01]  /*2caf0*/  MOV R13, R5 ;  /* 0x00000005000d7202 */ /* 0x000fe20000000f00 */
[----:B------:R-:W-:-:S10]  /*2cb00*/  IMAD.MOV.U32 R2, RZ, RZ, R14 ;  /* 0x000000ffff027224 */ /* 0x000fd400078e000e */
[----:B------:R-:W-:Y:S05]  /*2cb10*/  WARPSYNC.COLLECTIVE R15, `(.L_x_891) ;  /* 0x000000000f087348 */ /* 0x000fea0003c00000 */
[----:B------:R0:W1:Y:S02]  /*2cb20*/  SHFL.IDX P6, R14, R13, R12, R11 ;  /* 0x0000000c0d0e7389 */ /* 0x00006400000c000b */
[----:B01----:R-:W-:Y:S01]  /*2cb30*/  ENDCOLLECTIVE ;  /* 0x000000000000791b */ /* 0x003fe20003800000 */
.L_x_891:
[----:B------:R-:W-:Y:S01]  /*2cb40*/  ULDC.64 UR4, c[0x0][0x208] ;  /* 0x0000820000047ab9 */ /* 0x000fe20000000a00 */
[----:B------:R-:W-:Y:S01]  /*2cb50*/  MOV R13, R4 ;  /* 0x00000004000d7202 */ /* 0x000fe20000000f00 */
[----:B------:R-:W-:Y:S02]  /*2cb60*/  IMAD.MOV.U32 R12, RZ, RZ, 0x1 ;  /* 0x00000001ff0c7424 */ /* 0x000fe400078e00ff */
[----:B------:R-:W-:-:S05]  /*2cb70*/  IMAD.MOV.U32 R3, RZ, RZ, R14 ;  /* 0x000000ffff037224 */ /* 0x000fca00078e000e */
[----:B------:R-:W-:-:S04]  /*2cb80*/  @!P1 LEA R7, P5, R34, R3, 0x1 ;  /* 0x0000000322079211 */ /* 0x000fc800078a08ff */
[----:B------:R-:W-:Y:S01]  /*2cb90*/  @!P1 IADD3.X R3, RZ, R2, RZ, P5, !PT ;  /* 0x00000002ff039210 */ /* 0x000fe20002ffe4ff */
[----:B------:R-:W-:Y:S02]  /*2cba0*/  @!P1 IMAD.MOV.U32 R2, RZ, RZ, R7 ;  /* 0x000000ffff029224 */ /* 0x000fe400078e0007 */
[----:B------:R-:W-:-:S03]  /*2cbb0*/  VIADD R7, R0, 0x10 ;  /* 0x0000001000077836 */ /* 0x000fc60000000000 */
        /* <DEDUP_REMOVED lines=11> */
.L_x_892:
[----:B------:R-:W-:Y:S01]  /*2cc70*/  MOV R13, R5 ;  /* 0x00000005000d7202 */ /* 0x000fe20000000f00 */
[----:B------:R-:W-:-:S07]  /*2cc80*/  IMAD.MOV.U32 R2, RZ, RZ, R14 ;  /* 0x000000ffff027224 */ /* 0x000fce00078e000e */
[----:B------:R-:W-:Y:S05]  /*2cc90*/  WARPSYNC.COLLECTIVE R15, `(.L_x_893) ;  /* 0x000000000f087348 */ /* 0x000fea0003c00000 */
[----:B------:R0:W1:Y:S02]  /*2cca0*/  SHFL.IDX P6, R14, R13, R12, R11 ;  /* 0x0000000c0d0e7389 */ /* 0x00006400000c000b */
[----:B01----:R-:W-:Y:S01]  /*2ccb0*/  ENDCOLLECTIVE ;  /* 0x000000000000791b */ /* 0x003fe20003800000 */
.L_x_893:
[----:B------:R-:W-:Y:S01]  /*2ccc0*/  ULDC.64 UR4, c[0x0][0x208] ;  /* 0x0000820000047ab9 */ /* 0x000fe20000000a00 */
[----:B------:R-:W-:Y:S01]  /*2ccd0*/  MOV R13, R4 ;  /* 0x00000004000d7202 */ /* 0x000fe20000000f00 */
[----:B------:R-:W-:Y:S02]  /*2cce0*/  IMAD.MOV.U32 R12, RZ, RZ, 0x2 ;  /* 0x00000002ff0c7424 */ /* 0x000fe400078e00ff */
[----:B------:R-:W-:-:S05]  /*2ccf0*/  IMAD.MOV.U32 R3, RZ, RZ, R14 ;  /* 0x000000ffff037224 */ /* 0x000fca00078e000e */
[----:B------:R-:W-:-:S05]  /*2cd00*/  @!P1 LEA R7, P5, R34, R3, 0x1 ;  /* 0x0000000322079211 */ /* 0x000fca00078a08ff */
[----:B------:R-:W-:Y:S01]  /*2cd10*/  @!P1 IMAD.X R8, RZ, RZ, R2, P5 ;  /* 0x000000ffff089224 */ /* 0x000fe200028e0602 */
[----:B------:R-:W-:Y:S01]  /*2cd20*/  @!P1 MOV R2, R7 ;  /* 0x0000000700029202 */ /* 0x000fe20000000f00 */
[----:B------:R-:W-:Y:S02]  /*2cd30*/  VIADD R7, R0, 0x20 ;  /* 0x0000002000077836 */ /* 0x000fe40000000000 */
[----:B------:R-:W-:-:S05]  /*2cd40*/  @!P1 IMAD.MOV.U32 R3, RZ, RZ, R8 ;  /* 0x000000ffff039224 */ /* 0x000fca00078e0008 */
        /* <DEDUP_REMOVED lines=11> */
.L_x_894:
[----:B------:R-:W-:Y:S01]  /*2ce00*/  MOV R13, R5 ;  /* 0x00000005000d7202 */ /* 0x000fe20000000f00 */
[----:B------:R-:W-:-:S07]  /*2ce10*/  IMAD.MOV.U32 R2, RZ, RZ, R14 ;  /* 0x000000ffff027224 */ /* 0x000fce00078e000e */
[----:B------:R-:W-:Y:S05]  /*2ce20*/  WARPSYNC.COLLECTIVE R15, `(.L_x_895) ;  /* 0x000000000f087348 */ /* 0x000fea0003c00000 */
[----:B------:R0:W1:Y:S02]  /*2ce30*/  SHFL.IDX P6, R14, R13, R12, R11 ;  /* 0x0000000c0d0e7389 */ /* 0x00006400000c000b */
[----:B01----:R-:W-:Y:S01]  /*2ce40*/  ENDCOLLECTIVE ;  /* 0x000000000000791b */ /* 0x003fe20003800000 */
.L_x_895:
        /* <DEDUP_REMOVED lines=20> */
.L_x_896:
[----:B------:R-:W-:Y:S01]  /*2cf90*/  MOV R13, R5 ;  /* 0x00000005000d7202 */ /* 0x000fe20000000f00 */
[----:B------:R-:W-:-:S07]  /*2cfa0*/  IMAD.MOV.U32 R2, RZ, RZ, R14 ;  /* 0x000000ffff027224 */ /* 0x000fce00078e000e */
[----:B------:R-:W-:Y:S05]  /*2cfb0*/  WARPSYNC.COLLECTIVE R15, `(.L_x_897) ;  /* 0x000000000f087348 */ /* 0x000fea0003c00000 */
[----:B------:R0:W1:Y:S02]  /*2cfc0*/  SHFL.IDX P6, R14, R13, R12, R11 ;  /* 0x0000000c0d0e7389 */ /* 0x00006400000c000b */
[----:B01----:R-:W-:Y:S01]  /*2cfd0*/  ENDCOLLECTIVE ;  /* 0x000000000000791b */ /* 0x003fe20003800000 */
.L_x_897:
        /* <DEDUP_REMOVED lines=20> */
.L_x_898:
[----:B------:R-:W-:Y:S01]  /*2d120*/  MOV R13, R5 ;  /* 0x00000005000d7202 */ /* 0x000fe20000000f00 */
[----:B------:R-:W-:-:S07]  /*2d130*/  IMAD.MOV.U32 R2, RZ, RZ, R14 ;  /* 0x000000ffff027224 */ /* 0x000fce00078e000e */
[----:B------:R-:W-:Y:S05]  /*2d140*/  WARPSYNC.COLLECTIVE R15, `(.L_x_899) ;  /* 0x000000000f087348 */ /* 0x000fea0003c00000 */
[----:B------:R0:W1:Y:S02]  /*2d150*/  SHFL.IDX P6, R14, R13, R12, R11 ;  /* 0x0000000c0d0e7389 */ /* 0x00006400000c000b */
[----:B01----:R-:W-:Y:S01]  /*2d160*/  ENDCOLLECTIVE ;  /* 0x000000000000791b */ /* 0x003fe20003800000 */
.L_x_899:
        /* <DEDUP_REMOVED lines=20> */
.L_x_900:
[----:B------:R-:W-:Y:S01]  /*2d2b0*/  MOV R13, R5 ;  /* 0x00000005000d7202 */ /* 0x000fe20000000f00 */
[----:B------:R-:W-:-:S07]  /*2d2c0*/  IMAD.MOV.U32 R2, RZ, RZ, R14 ;  /* 0x000000ffff027224 */ /* 0x000fce00078e000e */
[----:B------:R-:W-:Y:S05]  /*2d2d0*/  WARPSYNC.COLLECTIVE R15, `(.L_x_901) ;  /* 0x000000000f087348 */ /* 0x000fea0003c00000 */
[----:B------:R0:W1:Y:S02]  /*2d2e0*/  SHFL.IDX P6, R14, R13, R12, R11 ;  /* 0x0000000c0d0e7389 */ /* 0x00006400000c000b */
[----:B01----:R-:W-:Y:S01]  /*2d2f0*/  ENDCOLLECTIVE ;  /* 0x000000000000791b */ /* 0x003fe20003800000 */
.L_x_901:
        /* <DEDUP_REMOVED lines=20> */
.L_x_902:
[----:B------:R-:W-:Y:S01]  /*2d440*/  MOV R13, R5 ;  /* 0x00000005000d7202 */ /* 0x000fe20000000f00 */
[----:B------:R-:W-:-:S07]  /*2d450*/  IMAD.MOV.U32 R2, RZ, RZ, R14 ;  /* 0x000000ffff027224 */ /* 0x000fce00078e000e */
[----:B------:R-:W-:Y:S05]  /*2d460*/  WARPSYNC.COLLECTIVE R15, `(.L_x_903) ;  /* 0x000000000f087348 */ /* 0x000fea0003c00000 */
[----:B------:R0:W1:Y:S02]  /*2d470*/  SHFL.IDX P6, R14, R13, R12, R11 ;  /* 0x0000000c0d0e7389 */ /* 0x00006400000c000b */
[----:B01----:R-:W-:Y:S01]  /*2d480*/  ENDCOLLECTIVE ;  /* 0x000000000000791b */ /* 0x003fe20003800000 */
.L_x_903:
[----:B------:R-:W-:Y:S01]  /*2d490*/  ULDC.64 UR4, c[0x0][0x208] ;  /* 0x0000820000047ab9 */ /* 0x000fe20000000a00 */
[----:B------:R-:W-:Y:S01]  /*2d4a0*/  IMAD.MOV.U32 R13, RZ, RZ, R4 ;  /* 0x000000ffff0d7224 */ /* 0x000fe200078e0004 */
[----:B------:R-:W-:Y:S01]  /*2d4b0*/  MOV R12, 0x7 ;  /* 0x00000007000c7802 */ /* 0x000fe20000000f00 */
[----:B------:R-:W-:-:S05]  /*2d4c0*/  IMAD.MOV.U32 R3, RZ, RZ, R14 ;  /* 0x000000ffff037224 */ /* 0x000fca00078e000e */
[----:B------:R-:W-:-:S05]  /*2d4d0*/  @!P1 LEA R7, P5, R34, R3, 0x1 ;  /* 0x0000000322079211 */ /* 0x000fca00078a08ff */
[----:B------:R-:W-:Y:S01]  /*2d4e0*/  @!P1 IMAD.X R8, RZ, RZ, R2, P5 ;  /* 0x000000ffff089224 */ /* 0x000fe200028e0602 */
[----:B------:R-:W-:-:S03]  /*2d4f0*/  @!P1 MOV R2, R7 ;  /* 0x0000000700029202 */ /* 0x000fc60000000f00 */
[----:B------:R-:W-:-:S05]  /*2d500*/  @!P1 IMAD.MOV.U32 R3, RZ, RZ, R8 ;  /* 0x000000ffff039224 */ /* 0x000fca00078e0008 */
        /* <DEDUP_REMOVED lines=10> */
.L_x_904:
[----:B------:R-:W-:Y:S02]  /*2d5b0*/  IMAD.MOV.U32 R13, RZ, RZ, R5 ;  /* 0x000000ffff0d7224 */ /* 0x000fe400078e0005 */
[----:B------:R-:W-:-:S07]  /*2d5c0*/  IMAD.MOV.U32 R7, RZ, RZ, R14 ;  /* 0x000000ffff077224 */ /* 0x000fce00078e000e */
[----:B------:R-:W-:Y:S05]  /*2d5d0*/  WARPSYNC.COLLECTIVE R15, `(.L_x_905) ;  /* 0x000000000f087348 */ /* 0x000fea0003c00000 */
[----:B------:R0:W1:Y:S02]  /*2d5e0*/  SHFL.IDX P6, R14, R13, R12, R11 ;  /* 0x0000000c0d0e7389 */ /* 0x00006400000c000b */
[----:B01----:R-:W-:Y:S01]  /*2d5f0*/  ENDCOLLECTIVE ;  /* 0x000000000000791b */ /* 0x003fe20003800000 */
.L_x_905:
[----:B------:R-:W-:Y:S05]  /*2d600*/  BRA `(.L_x_906) ;  /* 0xffffffa800d07947 */ /* 0x000fea000383ffff */
.L_x_763:
[----:B0-----:R0:W2:Y:S02]  /*2d610*/  SYNCS.PHASECHK.TRANS64.TRYWAIT P0, [R16+URZ+0x38820], R3 ;  /* 0x03882003100075a7 */ /* 0x0010a4000800017f */
[----:B--2---:R-:W-:Y:S05]  /*2d620*/  @!P0 NANOSLEEP.SYNCS 0x989680 ;  /* 0x009896800000895d */ /* 0x004fea0003900000 */
[----:B------:R-:W2:Y:S02]  /*2d630*/  @!P0 SYNCS.PHASECHK.TRANS64 P0, [R16+URZ+0x38820], R3 ;  /* 0x03882003100085a7 */ /* 0x000ea4000800007f */
[----:B--2---:R-:W-:Y:S05]  /*2d640*/  @!P0 BRA `(.L_x_763) ;  /* 0xfffffffc00f08947 */ /* 0x004fea000383ffff */
[----:B------:R-:W-:Y:S05]  /*2d650*/  BRA `(.L_x_907) ;  /* 0xffffffac00507947 */ /* 0x000fea000383ffff */
.L_x_768:
[----:B0-----:R0:W1:Y:S02]  /*2d660*/  SYNCS.PHASECHK.TRANS64.TRYWAIT P0, [R6+URZ+0x38840], R3 ;  /* 0x03884003060075a7 */ /* 0x001064000800017f */
[----:B-1----:R-:W-:Y:S05]  /*2d670*/  @!P0 NANOSLEEP.SYNCS 0x989680 ;  /* 0x009896800000895d */ /* 0x002fea0003900000 */
[----:B------:R-:W1:Y:S02]  /*2d680*/  @!P0 SYNCS.PHASECHK.TRANS64 P0, [R6+URZ+0x38840], R3 ;  /* 0x03884003060085a7 */ /* 0x000e64000800007f */
[----:B-1----:R-:W-:Y:S05]  /*2d690*/  @!P0 BRA `(.L_x_768) ;  /* 0xfffffffc00f08947 */ /* 0x002fea000383ffff */
[----:B------:R-:W-:Y:S05]  /*2d6a0*/  BRA `(.L_x_908) ;  /* 0xffffffb0003c7947 */ /* 0x000fea000383ffff */
.L_x_769:
        /* <DEDUP_REMOVED lines=8> */
.L_x_910:
[----:B------:R-:W-:Y:S05]  /*2d730*/  BSYNC B1 ;  /* 0x0000000000017941 */ /* 0x000fea0003800000 */
.L_x_909:
[----:B------:R-:W-:Y:S01]  /*2d740*/  IMAD.MOV.U32 R13, RZ, RZ, R8 ;  /* 0x000000ffff0d7224 */ /* 0x000fe200078e0008 */
[----:B------:R-:W-:Y:S01]  /*2d750*/  MOV R12, RZ ;  /* 0x000000ff000c7202 */ /* 0x000fe20000000f00 */
[----:B------:R-:W-:Y:S01]  /*2d760*/  IMAD.MOV.U32 R11, RZ, RZ, 0x181f ;  /* 0x0000181fff0b7424 */ /* 0x000fe200078e00ff */
[----:B------:R-:W-:Y:S01]  /*2d770*/  LOP3.LUT R18, R18, 0xfffffdff, RZ, 0xc0, !PT ;  /* 0xfffffdff12127812 */ /* 0x000fe200078ec0ff */
[----:B------:R-:W-:Y:S01]  /*2d780*/  IMAD.MOV.U32 R15, RZ, RZ, -0x1 ;  /* 0xffffffffff0f7424 */ /* 0x000fe200078e00ff */
[----:B------:R-:W-:Y:S01]  /*2d790*/  LEA R9, R9, R16, 0x1 ;  /* 0x0000001009097211 */ /* 0x000fe200078e08ff */
[----:B------:R-:W-:Y:S01]  /*2d7a0*/  IMAD.MOV.U32 R3, RZ, RZ, R14 ;  /* 0x000000ffff037224 */ /* 0x000fe200078e000e */
[----:B------:R-:W-:Y:S01]  /*2d7b0*/  @P3 LOP3.LUT R18, R18, 0x200, RZ, 0xfc, !PT ;  /* 0x0000020012123812 */ /* 0x000fe200078efcff */
[----:B------:R-:W-:-:S07]  /*2d7c0*/  IMAD.SHL.U32 R0, R34, 0x2, RZ ;  /* 0x0000000222007824 */ /* 0x000fce00078e00ff */
[----:B------:R-:W-:Y:S05]  /*2d7d0*/  WARPSYNC.COLLECTIVE R15, `(.L_x_911) ;  /* 0x000000000f087348 */ /* 0x000fea0003c00000 */
[----:B------:R0:W1:Y:S02]  /*2d7e0*/  SHFL.IDX P6, R14, R13, R12, R11 ;  /* 0x0000000c0d0e7389 */ /* 0x00006400000c000b */
[----:B01----:R-:W-:Y:S01]  /*2d7f0*/  ENDCOLLECTIVE ;  /* 0x000000000000791b */ /* 0x003fe20003800000 */
.L_x_911:
[----:B------:R-:W-:Y:S01]  /*2d800*/  ULDC.64 UR4, c[0x0][0x208] ;  /* 0x0000820000047ab9 */ /* 0x000fe20000000a00 */
[C---:B------:R-:W-:Y:S02]  /*2d810*/  LOP3.LUT P3, RZ, R18.reuse, 0x10, RZ, 0xc0, !PT ;  /* 0x0000001012ff7812 */ /* 0x040fe4000786c0ff */
[----:B------:R-:W-:-:S04]  /*2d820*/  LOP3.LUT R18, R18, 0xfffffeff, RZ, 0xc0, !PT ;  /* 0xfffffeff12127812 */ /* 0x000fc800078ec0ff */
[----:B------:R-:W-:-:S04]  /*2d830*/  @P2 LOP3.LUT R18, R18, 0x100, RZ, 0xfc, !PT ;  /* 0x0000010012122812 */ /* 0x000fc800078efcff */
[C---:B------:R-:W-:Y:S02]  /*2d840*/  LOP3.LUT P2, RZ, R18.reuse, 0x8, RZ, 0xc0, !PT ;  /* 0x0000000812ff7812 */ /* 0x040fe4000784c0ff */
[----:B------:R-:W-:Y:S01]  /*2d850*/  LOP3.LUT R18, R18, 0xffffff7f, RZ, 0xc0, !PT ;  /* 0xffffff7f12127812 */ /* 0x000fe200078ec0ff */
[----:B------:R-:W-:Y:S02]  /*2d860*/  IMAD.MOV.U32 R13, RZ, RZ, R10 ;  /* 0x000000ffff0d7224 */ /* 0x000fe400078e000a */
[----:B------:R-:W-:Y:S01]  /*2d870*/  IMAD.MOV.U32 R12, RZ, RZ, 0x1 ;  /* 0x00000001ff0c7424 */ /* 0x000fe200078e00ff */
[----:B------:R-:W-:-:S04]  /*2d880*/  @P1 LOP3.LUT R18, R18, 0x80, RZ, 0xfc, !PT ;  /* 0x0000008012121812 */ /* 0x000fc800078efcff */
[----:B------:R-:W-:Y:S02]  /*2d890*/  LOP3.LUT P1, RZ, R18, 0x4, RZ, 0xc0, !PT ;  /* 0x0000000412ff7812 */ /* 0x000fe4000782c0ff */
[----:B------:R-:W-:-:S04]  /*2d8a0*/  MOV R2, R14 ;  /* 0x0000000e00027202 */ /* 0x000fc80000000f00 */
        /* <DEDUP_REMOVED lines=12> */
.L_x_912:
[----:B------:R-:W-:Y:S01]  /*2d970*/  IMAD.MOV.U32 R13, RZ, RZ, R8 ;  /* 0x000000ffff0d7224 */ /* 0x000fe200078e0008 */
[----:B------:R-:W-:-:S07]  /*2d980*/  MOV R35, R14 ;  /* 0x0000000e00237202 */ /* 0x000fce0000000f00 */
[----:B------:R-:W-:Y:S05]  /*2d990*/  WARPSYNC.COLLECTIVE R15, `(.L_x_913) ;  /* 0x000000000f087348 */ /* 0x000fea0003c00000 */
[----:B------:R0:W1:Y:S02]  /*2d9a0*/  SHFL.IDX P6, R14, R13, R12, R11 ;  /* 0x0000000c0d0e7389 */ /* 0x00006400000c000b */
[----:B01----:R-:W-:Y:S01]  /*2d9b0*/  ENDCOLLECTIVE ;  /* 0x000000000000791b */ /* 0x003fe20003800000 */
.L_x_913:
[----:B------:R-:W-:Y:S01]  /*2d9c0*/  ULDC.64 UR4, c[0x0][0x208] ;  /* 0x0000820000047ab9 */ /* 0x000fe20000000a00 */
[----:B------:R-:W-:Y:S02]  /*2d9d0*/  IMAD.MOV.U32 R13, RZ, RZ, R10 ;  /* 0x000000ffff0d7224 */ /* 0x000fe400078e000a */
[----:B------:R-:W-:Y:S02]  /*2d9e0*/  IMAD.MOV.U32 R12, RZ, RZ, 0x2 ;  /* 0x00000002ff0c7424 */ /* 0x000fe400078e00ff */
[----:B------:R-:W-:-:S05]  /*2d9f0*/  IMAD.MOV.U32 R2, RZ, RZ, R14 ;  /* 0x000000ffff027224 */ /* 0x000fca00078e000e */
[----:B------:R-:W-:-:S04]  /*2da00*/  IADD3 R2, P0, R2, R0, RZ ;  /* 0x0000000002027210 */ /* 0x000fc80007f1e0ff */
[----:B------:R-:W-:-:S05]  /*2da10*/  IADD3.X R3, RZ, R35, RZ, P0, !PT ;  /* 0x00000023ff037210 */ /* 0x000fca00007fe4ff */
        /* <DEDUP_REMOVED lines=10> */
.L_x_914:
[----:B------:R-:W-:Y:S01]  /*2dac0*/  IMAD.MOV.U32 R13, RZ, RZ, R8 ;  /* 0x000000ffff0d7224 */ /* 0x000fe200078e0008 */
[----:B------:R-:W-:-:S07]  /*2dad0*/  MOV R35, R14 ;  /* 0x0000000e00237202 */ /* 0x000fce0000000f00 */
[----:B------:R-:W-:Y:S05]  /*2dae0*/  WARPSYNC.COLLECTIVE R15, `(.L_x_915) ;  /* 0x000000000f087348 */ /* 0x000fea0003c00000 */
[----:B------:R0:W1:Y:S02]  /*2daf0*/  SHFL.IDX P6, R14, R13, R12, R11 ;  /* 0x0000000c0d0e7389 */ /* 0x00006400000c000b */
[----:B01----:R-:W-:Y:S01]  /*2db00*/  ENDCOLLECTIVE ;  /* 0x000000000000791b */ /* 0x003fe20003800000 */
.L_x_915:
        /* <DEDUP_REMOVED lines=16> */
.L_x_916:
[----:B------:R-:W-:Y:S01]  /*2dc10*/  IMAD.MOV.U32 R13, RZ, RZ, R8 ;  /* 0x000000ffff0d7224 */ /* 0x000fe200078e0008 */
[----:B------:R-:W-:-:S07]  /*2dc20*/  MOV R35, R14 ;  /* 0x0000000e00237202 */ /* 0x000fce0000000f00 */
[----:B------:R-:W-:Y:S05]  /*2dc30*/  WARPSYNC.COLLECTIVE R15, `(.L_x_917) ;  /* 0x000000000f087348 */ /* 0x000fea0003c00000 */
[----:B------:R0:W1:Y:S02]  /*2dc40*/  SHFL.IDX P6, R14, R13, R12, R11 ;  /* 0x0000000c0d0e7389 */ /* 0x00006400000c000b */
[----:B01----:R-:W-:Y:S01]  /*2dc50*/  ENDCOLLECTIVE ;  /* 0x000000000000791b */ /* 0x003fe20003800000 */
.L_x_917:
        /* <DEDUP_REMOVED lines=9> */
[----:B------:R0:W-:Y:S01]  /*2dcf0*/  LDGSTS.E.BYPASS.LTC128B.128 [R9+0x25c00], desc[UR4][R2.64], !P3 ;  /* 0x25c0000002097fae */ /* 0x0001e2000d901d44 */
[----:B------:R-:W-:-:S03]  /*2dd00*/  LOP3.LUT P3, RZ, R18, 0x200, RZ, 0xc0, !PT ;  /* 0x0000020012ff7812 */ /* 0x000fc6000786c0ff */
[----:B------:R0:W-:Y:S01]  /*2dd10*/  LDGSTS.E.BYPASS.LTC128B.128 [R9+0x28400], desc[UR4][R2.64+0x80], !P2 ;  /* 0x2840008002097fae */ /* 0x0001e2000d101d44 */
[----:B------:R-:W-:-:S03]  /*2dd20*/  LOP3.LUT P2, RZ, R18, 0x100, RZ, 0xc0, !PT ;  /* 0x0000010012ff7812 */ /* 0x000fc6000784c0ff */
[----:B------:R0:W-:Y:S01]  /*2dd30*/  LDGSTS.E.BYPASS.LTC128B.128 [R9+0x2ac00], desc[UR4][R2.64+0x100], !P1 ;  /* 0x2ac0010002097fae */ /* 0x0001e2000c901d44 */
[----:B------:R-:W-:-:S03]  /*2dd40*/  LOP3.LUT P1, RZ, R18, 0x80, RZ, 0xc0, !PT ;  /* 0x0000008012ff7812 */ /* 0x000fc6000782c0ff */
[----:B------:R0:W-:Y:S10]  /*2dd50*/  LDGSTS.E.BYPASS.LTC128B.128 [R9+0x2d400], desc[UR4][R2.64+0x180], !P5 ;  /* 0x2d40018002097fae */ /* 0x0001f4000e901d44 */
[----:B0-----:R-:W-:Y:S05]  /*2dd60*/  WARPSYNC.COLLECTIVE R15, `(.L_x_918) ;  /* 0x000000000f087348 */ /* 0x001fea0003c00000 */
[----:B------:R1:W2:Y:S02]  /*2dd70*/  SHFL.IDX P6, R14, R13, R12, R11 ;  /* 0x0000000c0d0e7389 */ /* 0x0002a400000c000b */
[----:B012---:R-:W-:Y:S01]  /*2dd80*/  ENDCOLLECTIVE ;  /* 0x000000000000791b */ /* 0x007fe20003800000 */
.L_x_918:
[----:B------:R-:W-:Y:S01]  /*2dd90*/  IMAD.MOV.U32 R13, RZ, RZ, R8 ;  /* 0x000000ffff0d7224 */ /* 0x000fe200078e0008 */
[----:B------:R-:W-:-:S07]  /*2dda0*/  MOV R35, R14 ;  /* 0x0000000e00237202 */ /* 0x000fce0000000f00 */
[----:B------:R-:W-:Y:S05]  /*2ddb0*/  WARPSYNC.COLLECTIVE R15, `(.L_x_919) ;  /* 0x000000000f087348 */ /* 0x000fea0003c00000 */
[----:B------:R0:W1:Y:S02]  /*2ddc0*/  SHFL.IDX P6, R14, R13, R12, R11 ;  /* 0x0000000c0d0e7389 */ /* 0x00006400000c000b */
[----:B01----:R-:W-:Y:S01]  /*2ddd0*/  ENDCOLLECTIVE ;  /* 0x000000000000791b */ /* 0x003fe20003800000 */
.L_x_919:
[----:B------:R-:W-:Y:S01]  /*2dde0*/  IMAD.MOV.U32 R2, RZ, RZ, R14 ;  /* 0x000000ffff027224 */ /* 0x000fe200078e000e */
[----:B------:R-:W-:Y:S06]  /*2ddf0*/  BRA `(.L_x_920) ;  /* 0xffffffac007c7947 */ /* 0x000fec000383ffff */
.L_x_774:
[----:B-1----:R1:W2:Y:S02]  /*2de00*/  SYNCS.PHASECHK.TRANS64.TRYWAIT P0, [R6+URZ+0x38860], R2 ;  /* 0x03886002060075a7 */ /* 0x0022a4000800017f */
[----:B--2---:R-:W-:Y:S05]  /*2de10*/  @!P0 NANOSLEEP.SYNCS 0x989680 ;  /* 0x009896800000895d */ /* 0x004fea0003900000 */
[----:B------:R-:W2:Y:S02]  /*2de20*/  @!P0 SYNCS.PHASECHK.TRANS64 P0, [R6+URZ+0x38860], R2 ;  /* 0x03886002060085a7 */ /* 0x000ea4000800007f */
[----:B--2---:R-:W-:Y:S05]  /*2de30*/  @!P0 BRA `(.L_x_774) ;  /* 0xfffffffc00f08947 */ /* 0x004fea000383ffff */
[----:B------:R-:W-:Y:S05]  /*2de40*/  BRA `(.L_x_921) ;  /* 0xffffffac00fc7947 */ /* 0x000fea000383ffff */
.L_x_775:
[----:B------:R-:W-:Y:S01]  /*2de50*/  BSSY B1, `(.L_x_922) ;  /* 0x0000008000017945 */ /* 0x000fe20003800000 */
[----:B------:R-:W-:Y:S01]  /*2de60*/  MOV R13, R19 ;  /* 0x00000013000d7202 */ /* 0x000fe20000000f00 */
[----:B------:R-:W-:Y:S01]  /*2de70*/  IMAD.MOV.U32 R12, RZ, RZ, RZ ;  /* 0x000000ffff0c7224 */ /* 0x000fe200078e00ff */
[----:B------:R-:W-:Y:S01]  /*2de80*/  MOV R15, 0xffffffff ;  /* 0xffffffff000f7802 */ /* 0x000fe20000000f00 */
[----:B------:R-:W-:-:S07]  /*2de90*/  IMAD.MOV.U32 R11, RZ, RZ, 0x181f ;  /* 0x0000181fff0b7424 */ /* 0x000fce00078e00ff */
[----:B-1----:R-:W-:Y:S05]  /*2dea0*/  WARPSYNC.COLLECTIVE R15, `(.L_x_923) ;  /* 0x000000000f087348 */ /* 0x002fea0003c00000 */
[----:B------:R0:W2:Y:S02]  /*2deb0*/  SHFL.IDX P6, R14, R13, R12, R11 ;  /* 0x0000000c0d0e7389 */ /* 0x0000a400000c000b */
[----:B012---:R-:W-:Y:S01]  /*2dec0*/  ENDCOLLECTIVE ;  /* 0x000000000000791b */ /* 0x007fe20003800000 */
.L_x_923:
[----:B------:R-:W-:Y:S05]  /*2ded0*/  BSYNC B1 ;  /* 0x0000000000017941 */ /* 0x000fea0003800000 */
.L_x_922:
[----:B------:R-:W-:Y:S01]  /*2dee0*/  IMAD.MOV.U32 R13, RZ, RZ, R17 ;  /* 0x000000ffff0d7224 */ /* 0x000fe200078e0011 */
[----:B------:R-:W-:Y:S01]  /*2def0*/  MOV R12, RZ ;  /* 0x000000ff000c7202 */ /* 0x000fe20000000f00 */
[----:B------:R-:W-:Y:S02]  /*2df00*/  IMAD.MOV.U32 R11, RZ, RZ, 0x181f ;  /* 0x0000181fff0b7424 */ /* 0x000fe400078e00ff */
[----:B------:R-:W-:Y:S02]  /*2df10*/  IMAD.MOV.U32 R15, RZ, RZ, -0x1 ;  /* 0xffffffffff0f7424 */ /* 0x000fe400078e00ff */
[----:B------:R-:W-:Y:S02]  /*2df20*/  IMAD.MOV.U32 R3, RZ, RZ, R14 ;  /* 0x000000ffff037224 */ /* 0x000fe400078e000e */
[----:B------:R-:W-:-:S07]  /*2df30*/  IMAD R7, R7, 0x2, R16 ;  /* 0x0000000207077824 */ /* 0x000fce00078e0210 */
[----:B------:R-:W-:Y:S05]  /*2df40*/  WARPSYNC.COLLECTIVE R15, `(.L_x_924) ;  /* 0x000000000f087348 */ /* 0x000fea0003c00000 */
[----:B------:R0:W1:Y:S02]  /*2df50*/  SHFL.IDX P6, R14, R13, R12, R11 ;  /* 0x0000000c0d0e7389 */ /* 0x00006400000c000b */
[----:B01----:R-:W-:Y:S01]  /*2df60*/  ENDCOLLECTIVE ;  /* 0x000000000000791b */ /* 0x003fe20003800000 */
.L_x_924:
[----:B------:R-:W-:Y:S01]  /*2df70*/  ULDC.64 UR4, c[0x0][0x208] ;  /* 0x0000820000047ab9 */ /* 0x000fe20000000a00 */
[----:B------:R-:W-:Y:S01]  /*2df80*/  MOV R13, R19 ;  /* 0x00000013000d7202 */ /* 0x000fe20000000f00 */
[----:B------:R-:W-:Y:S01]  /*2df90*/  IMAD.MOV.U32 R12, RZ, RZ, 0x1 ;  /* 0x00000001ff0c7424 */ /* 0x000fe200078e00ff */
[----:B------:R-:W-:-:S04]  /*2dfa0*/  MOV R2, R14 ;  /* 0x0000000e00027202 */ /* 0x000fc80000000f00 */
        /* <DEDUP_REMOVED lines=16> */
.L_x_925:
[----:B------:R-:W-:Y:S01]  /*2e0b0*/  MOV R13, R17 ;  /* 0x00000011000d7202 */ /* 0x000fe20000000f00 */
[----:B------:R-:W-:-:S07]  /*2e0c0*/  IMAD.MOV.U32 R3, RZ, RZ, R14 ;  /* 0x000000ffff037224 */ /* 0x000fce00078e000e */
[----:B------:R-:W-:Y:S05]  /*2e0d0*/  WARPSYNC.COLLECTIVE R15, `(.L_x_926) ;  /* 0x000000000f087348 */ /* 0x000fea0003c00000 */
[----:B------:R0:W1:Y:S02]  /*2e0e0*/  SHFL.IDX P6, R14, R13, R12, R11 ;  /* 0x0000000c0d0e7389 */ /* 0x00006400000c000b */
[----:B01----:R-:W-:Y:S01]  /*2e0f0*/  ENDCOLLECTIVE ;  /* 0x000000000000791b */ /* 0x003fe20003800000 */
.L_x_926:
[----:B------:R-:W-:Y:S01]  /*2e100*/  ULDC.64 UR4, c[0x0][0x208] ;  /* 0x0000820000047ab9 */ /* 0x000fe20000000a00 */
[----:B------:R-:W-:Y:S01]  /*2e110*/  MOV R13, R19 ;  /* 0x00000013000d7202 */ /* 0x000fe20000000f00 */
[----:B------:R-:W-:Y:S02]  /*2e120*/  IMAD.MOV.U32 R12, RZ, RZ, 0x2 ;  /* 0x00000002ff0c7424 */ /* 0x000fe400078e00ff */
[----:B------:R-:W-:-:S05]  /*2e130*/  IMAD.MOV.U32 R2, RZ, RZ, R14 ;  /* 0x000000ffff027224 */ /* 0x000fca00078e000e */
        /* <DEDUP_REMOVED lines=16> */
.L_x_927:
[----:B------:R-:W-:Y:S01]  /*2e240*/  MOV R13, R17 ;  /* 0x00000011000d7202 */ /* 0x000fe20000000f00 */
[----:B------:R-:W-:-:S07]  /*2e250*/  IMAD.MOV.U32 R3, RZ, RZ, R14 ;  /* 0x000000ffff037224 */ /* 0x000fce00078e000e */
[----:B------:R-:W-:Y:S05]  /*2e260*/  WARPSYNC.COLLECTIVE R15, `(.L_x_928) ;  /* 0x000000000f087348 */ /* 0x000fea0003c00000 */
[----:B------:R0:W1:Y:S02]  /*2e270*/  SHFL.IDX P6, R14, R13, R12, R11 ;  /* 0x0000000c0d0e7389 */ /* 0x00006400000c000b */
[----:B01----:R-:W-:Y:S01]  /*2e280*/  ENDCOLLECTIVE ;  /* 0x000000000000791b */ /* 0x003fe20003800000 */
.L_x_928:
        /* <DEDUP_REMOVED lines=20> */
.L_x_929:
[----:B------:R-:W-:Y:S01]  /*2e3d0*/  MOV R13, R17 ;  /* 0x00000011000d7202 */ /* 0x000fe20000000f00 */
[----:B------:R-:W-:-:S07]  /*2e3e0*/  IMAD.MOV.U32 R3, RZ, RZ, R14 ;  /* 0x000000ffff037224 */ /* 0x000fce00078e000e */
[----:B------:R-:W-:Y:S05]  /*2e3f0*/  WARPSYNC.COLLECTIVE R15, `(.L_x_930) ;  /* 0x000000000f087348 */ /* 0x000fea0003c00000 */
[----:B------:R0:W1:Y:S02]  /*2e400*/  SHFL.IDX P6, R14, R13, R12, R11 ;  /* 0x0000000c0d0e7389 */ /* 0x00006400000c000b */
[----:B01----:R-:W-:Y:S01]  /*2e410*/  ENDCOLLECTIVE ;  /* 0x000000000000791b */ /* 0x003fe20003800000 */
.L_x_930:
        /* <DEDUP_REMOVED lines=20> */
.L_x_931:
[----:B------:R-:W-:Y:S01]  /*2e560*/  MOV R13, R17 ;  /* 0x00000011000d7202 */ /* 0x000fe20000000f00 */
[----:B------:R-:W-:-:S07]  /*2e570*/  IMAD.MOV.U32 R19, RZ, RZ, R14 ;  /* 0x000000ffff137224 */ /* 0x000fce00078e000e */
[----:B------:R-:W-:Y:S05]  /*2e580*/  WARPSYNC.COLLECTIVE R15, `(.L_x_932) ;  /* 0x000000000f087348 */ /* 0x000fea0003c00000 */
[----:B------:R0:W1:Y:S02]  /*2e590*/  SHFL.IDX P6, R14, R13, R12, R11 ;  /* 0x0000000c0d0e7389 */ /* 0x00006400000c000b */
[----:B01----:R-:W-:Y:S01]  /*2e5a0*/  ENDCOLLECTIVE ;  /* 0x000000000000791b */ /* 0x003fe20003800000 */
.L_x_932:
[----:B------:R-:W-:Y:S01]  /*2e5b0*/  IMAD.MOV.U32 R2, RZ, RZ, R14 ;  /* 0x000000ffff027224 */ /* 0x000fe200078e000e */
[----:B------:R-:W-:Y:S06]  /*2e5c0*/  BRA `(.L_x_933) ;  /* 0xffffffac00187947 */ /* 0x000fec000383ffff */
.L_x_783:
[----:B0-----:R0:W2:Y:S02]  /*2e5d0*/  SYNCS.PHASECHK.TRANS64.TRYWAIT P0, [R4+URZ+0x38860], R3 ;  /* 0x03886003040075a7 */ /* 0x0010a4000800017f */
[----:B--2---:R-:W-:Y:S05]  /*2e5e0*/  @!P0 NANOSLEEP.SYNCS 0x989680 ;  /* 0x009896800000895d */ /* 0x004fea0003900000 */
[----:B------:R-:W2:Y:S02]  /*2e5f0*/  @!P0 SYNCS.PHASECHK.TRANS64 P0, [R4+URZ+0x38860], R3 ;  /* 0x03886003040085a7 */ /* 0x000ea4000800007f */
[----:B--2---:R-:W-:Y:S05]  /*2e600*/  @!P0 BRA `(.L_x_783) ;  /* 0xfffffffc00f08947 */ /* 0x004fea000383ffff */
[----:B------:R-:W-:Y:S05]  /*2e610*/  BRA `(.L_x_934) ;  /* 0xffffffb0004c7947 */ /* 0x000fea000383ffff */
.L_x_784:
[----:B------:R-:W-:Y:S01]  /*2e620*/  BSSY B0, `(.L_x_935) ;  /* 0x0000008000007945 */ /* 0x000fe20003800000 */
[----:B------:R-:W-:Y:S01]  /*2e630*/  IMAD.MOV.U32 R13, RZ, RZ, R19 ;  /* 0x000000ffff0d7224 */ /* 0x000fe200078e0013 */
[----:B------:R-:W-:Y:S01]  /*2e640*/  MOV R12, RZ ;  /* 0x000000ff000c7202 */ /* 0x000fe20000000f00 */
[----:B------:R-:W-:Y:S02]  /*2e650*/  IMAD.MOV.U32 R11, RZ, RZ, 0x181f ;  /* 0x0000181fff0b7424 */ /* 0x000fe400078e00ff */
[----:B------:R-:W-:-:S07]  /*2e660*/  IMAD.MOV.U32 R15, RZ, RZ, -0x1 ;  /* 0xffffffffff0f7424 */ /* 0x000fce00078e00ff */
[----:B0-----:R-:W-:Y:S05]  /*2e670*/  WARPSYNC.COLLECTIVE R15, `(.L_x_936) ;  /* 0x000000000f087348 */ /* 0x001fea0003c00000 */
[----:B------:R1:W2:Y:S02]  /*2e680*/  SHFL.IDX P6, R14, R13, R12, R11 ;  /* 0x0000000c0d0e7389 */ /* 0x0002a400000c000b */
[----:B012---:R-:W-:Y:S01]  /*2e690*/  ENDCOLLECTIVE ;  /* 0x000000000000791b */ /* 0x007fe20003800000 */
.L_x_936:
[----:B------:R-:W-:Y:S05]  /*2e6a0*/  BSYNC B0 ;  /* 0x0000000000007941 */ /* 0x000fea0003800000 */
.L_x_935:
[----:B------:R-:W-:Y:S01]  /*2e6b0*/  IMAD.MOV.U32 R13, RZ, RZ, R17 ;  /* 0x000000ffff0d7224 */ /* 0x000fe200078e0011 */
[----:B------:R-:W-:Y:S01]  /*2e6c0*/  MOV R11, 0x181f ;  /* 0x0000181f000b7802 */ /* 0x000fe20000000f00 */
[----:B------:R-:W-:Y:S01]  /*2e6d0*/  IMAD.MOV.U32 R12, RZ, RZ, RZ ;  /* 0x000000ffff0c7224 */ /* 0x000fe200078e00ff */
[----:B------:R-:W-:Y:S01]  /*2e6e0*/  MOV R3, R14 ;  /* 0x0000000e00037202 */ /* 0x000fe20000000f00 */
[----:B------:R-:W-:Y:S01]  /*2e6f0*/  IMAD.MOV.U32 R15, RZ, RZ, -0x1 ;  /* 0xffffffffff0f7424 */ /* 0x000fe200078e00ff */
[C---:B------:R-:W-:Y:S01]  /*2e700*/  LOP3.LUT R0, R34.reuse, 0x40, RZ, 0xfc, !PT ;  /* 0x0000004022007812 */ /* 0x040fe200078efcff */
[C---:B------:R-:W-:Y:S01]  /*2e710*/  IMAD.SHL.U32 R8, R34.reuse, 0x2, RZ ;  /* 0x0000000222087824 */ /* 0x040fe200078e00ff */
[----:B------:R-:W-:-:S07]  /*2e720*/  LOP3.LUT R6, R34, 0x80, RZ, 0xfc, !PT ;  /* 0x0000008022067812 */ /* 0x000fce00078efcff */
[----:B------:R-:W-:Y:S05]  /*2e730*/  WARPSYNC.COLLECTIVE R15, `(.L_x_937) ;  /* 0x000000000f087348 */ /* 0x000fea0003c00000 */
[----:B------:R0:W1:Y:S02]  /*2e740*/  SHFL.IDX P6, R14, R13, R12, R11 ;  /* 0x0000000c0d0e7389 */ /* 0x00006400000c000b */
[----:B01----:R-:W-:Y:S01]  /*2e750*/  ENDCOLLECTIVE ;  /* 0x000000000000791b */ /* 0x003fe20003800000 */
.L_x_937:
[----:B------:R-:W-:Y:S01]  /*2e760*/  ULDC UR4, c[0x0][0x2f4] ;  /* 0x0000bd0000047ab9 */ /* 0x000fe20000000800 */
[----:B------:R-:W-:Y:S01]  /*2e770*/  ULDC.64 UR6, c[0x0][0x208] ;  /* 0x0000820000067ab9 */ /* 0x000fe20000000a00 */
[----:B------:R-:W-:Y:S02]  /*2e780*/  ISETP.GE.AND P3, PT, R34, UR4, PT ;  /* 0x0000000422007c0c */ /* 0x000fe4000bf66270 */
[----:B------:R-:W-:Y:S01]  /*2e790*/  ISETP.GE.AND P2, PT, R0, UR4, PT ;  /* 0x0000000400007c0c */ /* 0x000fe2000bf46270 */
[----:B------:R-:W-:Y:S01]  /*2e7a0*/  IMAD R0, R7, 0x2, R16 ;  /* 0x0000000207007824 */ /* 0x000fe200078e0210 */
[----:B------:R-:W-:Y:S02]  /*2e7b0*/  ISETP.LT.OR P4, PT, R5, 0x1, P3 ;  /* 0x000000010500780c */ /* 0x000fe40001f81670 */
[----:B------:R-:W-:Y:S01]  /*2e7c0*/  ISETP.GE.AND P1, PT, R6, UR4, PT ;  /* 0x0000000406007c0c */ /* 0x000fe2000bf26270 */
[----:B------:R-:W-:Y:S01]  /*2e7d0*/  IMAD.MOV.U32 R13, RZ, RZ, R19 ;  /* 0x000000ffff0d7224 */ /* 0x000fe200078e0013 */
[----:B------:R-:W-:-:S02]  /*2e7e0*/  MOV R12, 0x1 ;  /* 0x00000001000c7802 */ /* 0x000fc40000000f00 */
[----:B------:R-:W-:-:S04]  /*2e7f0*/  IADD3 R2, P0, R14, R8, RZ ;  /* 0x000000080e027210 */ /* 0x000fc80007f1e0ff */
[----:B------:R-:W-:Y:S02]  /*2e800*/  IADD3.X R3, RZ, R3, RZ, P0, !PT ;  /* 0x00000003ff037210 */ /* 0x000fe400007fe4ff */
[----:B------:R-:W-:-:S03]  /*2e810*/  ISETP.LT.OR P0, PT, R5, 0x1, P2 ;  /* 0x000000010500780c */ /* 0x000fc60001701670 */
[----:B------:R-:W-:Y:S01]  /*2e820*/  @!PT LDS RZ, [RZ] ;  /* 0x00000000fffff984 */ /* 0x000fe20000000800 */
[----:B------:R-:W-:Y:S01]  /*2e830*/  @!PT LDS RZ, [RZ] ;  /* 0x00000000fffff984 */ /* 0x000fe20000000800 */
[----:B------:R-:W-:Y:S01]  /*2e840*/  @!PT LDS RZ, [RZ] ;  /* 0x00000000fffff984 */ /* 0x000fe20000000800 */
[----:B------:R0:W-:Y:S01]  /*2e850*/  LDGSTS.E.BYPASS.LTC128B.128 [R0+0x400], desc[UR6][R2.64], !P4 ;  /* 0x0040000002007fae */ /* 0x0001e2000e101d46 */
[----:B------:R-:W-:-:S09]  /*2e860*/  ISETP.LT.OR P4, PT, R5, 0x1, P1 ;  /* 0x000000010500780c */ /* 0x000fd20000f81670 */
[----:B------:R0:W-:Y:S01]  /*2e870*/  LDGSTS.E.BYPASS.LTC128B.128 [R0+0x2c00], desc[UR6][R2.64+0x80], !P0 ;  /* 0x02c0008002007fae */ /* 0x0001e2000c101d46 */
[----:B------:R-:W-:-:S03]  /*2e880*/  ISETP.GE.AND P0, PT, R37, UR4, PT ;  /* 0x0000000425007c0c */ /* 0x000fc6000bf06270 */
[----:B------:R0:W-:Y:S01]  /*2e890*/  LDGSTS.E.BYPASS.LTC128B.128 [R0+0x5400], desc[UR6][R2.64+0x100], !P4 ;  /* 0x0540010002007fae */ /* 0x0001e2000e101d46 */
[----:B------:R-:W-:-:S13]  /*2e8a0*/  ISETP.LT.OR P4, PT, R5, 0x1, P0 ;  /* 0x000000010500780c */ /* 0x000fda0000781670 */
[----:B------:R0:W-:Y:S02]  /*2e8b0*/  LDGSTS.E.BYPASS.LTC128B.128 [R0+0x7c00], desc[UR6][R2.64+0x180], !P4 ;  /* 0x07c0018002007fae */ /* 0x0001e4000e101d46 */
[----:B0-----:R-:W-:Y:S05]  /*2e8c0*/  WARPSYNC.COLLECTIVE R15, `(.L_x_938) ;  /* 0x000000000f087348 */ /* 0x001fea0003c00000 */
[----:B------:R1:W2:Y:S02]  /*2e8d0*/  SHFL.IDX P6, R14, R13, R12, R11 ;  /* 0x0000000c0d0e7389 */ /* 0x0002a400000c000b */
[----:B012---:R-:W-:Y:S01]  /*2e8e0*/  ENDCOLLECTIVE ;  /* 0x000000000000791b */ /* 0x007fe20003800000 */
.L_x_938:
[----:B------:R-:W-:Y:S02]  /*2e8f0*/  IMAD.MOV.U32 R13, RZ, RZ, R17 ;  /* 0x000000ffff0d7224 */ /* 0x000fe400078e0011 */
[----:B------:R-:W-:-:S07]  /*2e900*/  IMAD.MOV.U32 R3, RZ, RZ, R14 ;  /* 0x000000ffff037224 */ /* 0x000fce00078e000e */
[----:B------:R-:W-:Y:S05]  /*2e910*/  WARPSYNC.COLLECTIVE R15, `(.L_x_939) ;  /* 0x000000000f087348 */ /* 0x000fea0003c00000 */
[----:B------:R0:W1:Y:S02]  /*2e920*/  SHFL.IDX P6, R14, R13, R12, R11 ;  /* 0x0000000c0d0e7389 */ /* 0x00006400000c000b */
[----:B01----:R-:W-:Y:S01]  /*2e930*/  ENDCOLLECTIVE ;  /* 0x000000000000791b */ /* 0x003fe20003800000 */
.L_x_939:
        /* <DEDUP_REMOVED lines=19> */
.L_x_940:
[----:B------:R-:W-:Y:S01]  /*2ea70*/  IMAD.MOV.U32 R13, RZ, RZ, R17 ;  /* 0x000000ffff0d7224 */ /* 0x000fe200078e0011 */
[----:B------:R-:W-:-:S07]  /*2ea80*/  MOV R7, R14 ;  /* 0x0000000e00077202 */ /* 0x000fce0000000f00 */
[----:B------:R-:W-:Y:S05]  /*2ea90*/  WARPSYNC.COLLECTIVE R15, `(.L_x_941) ;  /* 0x000000000f087348 */ /* 0x000fea0003c00000 */
[----:B------:R0:W1:Y:S02]  /*2eaa0*/  SHFL.IDX P6, R14, R13, R12, R11 ;  /* 0x0000000c0d0e7389 */ /* 0x00006400000c000b */
[----:B01----:R-:W-:Y:S01]  /*2eab0*/  ENDCOLLECTIVE ;  /* 0x000000000000791b */ /* 0x003fe20003800000 */
.L_x_941:
        /* <DEDUP_REMOVED lines=19> */
.L_x_942:
[----:B------:R-:W-:Y:S01]  /*2ebf0*/  MOV R13, R17 ;  /* 0x00000011000d7202 */ /* 0x000fe20000000f00 */
[----:B------:R-:W-:-:S07]  /*2ec00*/  IMAD.MOV.U32 R3, RZ, RZ, R14 ;  /* 0x000000ffff037224 */ /* 0x000fce00078e000e */
[----:B------:R-:W-:Y:S05]  /*2ec10*/  WARPSYNC.COLLECTIVE R15, `(.L_x_943) ;  /* 0x000000000f087348 */ /* 0x000fea0003c00000 */
[----:B------:R0:W1:Y:S02]  /*2ec20*/  SHFL.IDX P6, R14, R13, R12, R11 ;  /* 0x0000000c0d0e7389 */ /* 0x00006400000c000b */
[----:B01----:R-:W-:Y:S01]  /*2ec30*/  ENDCOLLECTIVE ;  /* 0x000000000000791b */ /* 0x003fe20003800000 */
.L_x_943:
        /* <DEDUP_REMOVED lines=19> */
.L_x_944:
[----:B------:R-:W-:Y:S02]  /*2ed70*/  IMAD.MOV.U32 R13, RZ, RZ, R17 ;  /* 0x000000ffff0d7224 */ /* 0x000fe400078e0011 */
[----:B------:R-:W-:-:S07]  /*2ed80*/  IMAD.MOV.U32 R19, RZ, RZ, R14 ;  /* 0x000000ffff137224 */ /* 0x000fce00078e000e */
[----:B------:R-:W-:Y:S05]  /*2ed90*/  WARPSYNC.COLLECTIVE R15, `(.L_x_945) ;  /* 0x000000000f087348 */ /* 0x000fea0003c00000 */
[----:B------:R0:W1:Y:S02]  /*2eda0*/  SHFL.IDX P6, R14, R13, R12, R11 ;  /* 0x0000000c0d0e7389 */ /* 0x00006400000c000b */
[----:B01----:R-:W-:Y:S01]  /*2edb0*/  ENDCOLLECTIVE ;  /* 0x000000000000791b */ /* 0x003fe20003800000 */
.L_x_945:
[----:B------:R-:W-:Y:S05]  /*2edc0*/  BRA `(.L_x_946) ;  /* 0xffffffac00707947 */ /* 0x000fea000383ffff */
.L_x_789:
        /* <DEDUP_REMOVED lines=8> */
.L_x_948:
[----:B------:R-:W-:Y:S05]  /*2ee50*/  BSYNC B0 ;  /* 0x0000000000007941 */ /* 0x000fea0003800000 */
.L_x_947:
[----:B------:R-:W-:Y:S01]  /*2ee60*/  IMAD.MOV.U32 R13, RZ, RZ, R24 ;  /* 0x000000ffff0d7224 */ /* 0x000fe200078e0018 */
[----:B------:R-:W-:Y:S01]  /*2ee70*/  MOV R12, 0x1 ;  /* 0x00000001000c7802 */ /* 0x000fe20000000f00 */
[----:B------:R-:W-:Y:S02]  /*2ee80*/  IMAD.MOV.U32 R11, RZ, RZ, 0x1f ;  /* 0x0000001fff0b7424 */ /* 0x000fe400078e00ff */
[----:B------:R-:W-:Y:S02]  /*2ee90*/  IMAD.MOV.U32 R15, RZ, RZ, -0x1 ;  /* 0xffffffffff0f7424 */ /* 0x000fe400078e00ff */
[----:B------:R-:W-:Y:S02]  /*2eea0*/  IMAD.IADD R7, R27, 0x1, R9 ;  /* 0x000000011b077824 */ /* 0x000fe400078e0209 */
[----:B------:R-:W-:-:S07]  /*2eeb0*/  IMAD.MOV.U32 R0, RZ, RZ, R14 ;  /* 0x000000ffff007224 */ /* 0x000fce00078e000e */
[----:B------:R-:W-:Y:S05]  /*2eec0*/  WARPSYNC.COLLECTIVE R15, `(.L_x_949) ;  /* 0x000000000f087348 */ /* 0x000fea0003c00000 */
[----:B------:R0:W1:Y:S02]  /*2eed0*/  SHFL.IDX P6, R14, R13, R12, R11 ;  /* 0x0000000c0d0e7389 */ /* 0x00006400000c000b */
[----:B01----:R-:W-:Y:S01]  /*2eee0*/  ENDCOLLECTIVE ;  /* 0x000000000000791b */ /* 0x003fe20003800000 */
.L_x_949:
[----:B------:R-:W-:Y:S01]  /*2eef0*/  ULDC UR4, c[0x0][0xc3c] ;  /* 0x00030f0000047ab9 */ /* 0x000fe20000000800 */
[----:B------:R-:W-:Y:S01]  /*2ef00*/  ULDC.64 UR6, c[0x0][0x208] ;  /* 0x0000820000067ab9 */ /* 0x000fe20000000a00 */
[----:B------:R-:W-:-:S13]  /*2ef10*/  ISETP.GE.OR P1, PT, R7, UR4, !P0 ;  /* 0x0000000407007c0c */ /* 0x000fda000c726670 */
[----:B------:R-:W0:Y:S08]  /*2ef20*/  @!P1 LDC.64 R2, c[0x0][0xc80] ;  /* 0x00032000ff029b82 */ /* 0x000e300000000a00 */
[----:B------:R-:W1:Y:S01]  /*2ef30*/  @!P1 LDC.64 R4, c[0x0][0xc78] ;  /* 0x00031e00ff049b82 */ /* 0x000e620000000a00 */
[----:B------:R-:W-:Y:S02]  /*2ef40*/  MOV R11, RZ ;  /* 0x000000ff000b7202 */ /* 0x000fe40000000f00 */
[----:B------:R-:W-:Y:S01]  /*2ef50*/  MOV R8, R14 ;  /* 0x0000000e00087202 */ /* 0x000fe20000000f00 */
        /* <DEDUP_REMOVED lines=9> */
[----:B------:R-:W-:Y:S02]  /*2eff0*/  ISETP.GE.U32.AND P5, PT, R9, 0x10, PT ;  /* 0x000000100900780c */ /* 0x000fe40003fa6070 */
[----:B--2---:R-:W-:Y:S01]  /*2f000*/  @!P1 MOV R7, R6 ;  /* 0x0000000600079202 */ /* 0x004fe20000000f00 */
[----:B------:R-:W-:-:S02]  /*2f010*/  IMAD.MOV.U32 R6, RZ, RZ, RZ ;  /* 0x000000ffff067224 */ /* 0x000fc400078e00ff */
[----:B---3--:R-:W-:Y:S01]  /*2f020*/  @!P1 IMAD.MOV.U32 R4, RZ, RZ, R5 ;  /* 0x000000ffff049224 */ /* 0x008fe200078e0005 */
[----:B------:R-:W-:-:S03]  /*2f030*/  ISETP.NE.AND P1, PT, R9, RZ, PT ;  /* 0x000000ff0900720c */ /* 0x000fc60003f25270 */
[----:B------:R-:W-:-:S10]  /*2f040*/  IMAD R13, R4, R7, RZ ;  /* 0x00000007040d7224 */ /* 0x000fd400078e02ff */
[----:B------:R-:W-:Y:S05]  /*2f050*/  WARPSYNC.COLLECTIVE R15, `(.L_x_950) ;  /* 0x000000000f087348 */ /* 0x000fea0003c00000 */
[----:B------:R0:W1:Y:S02]  /*2f060*/  SHFL.UP P6, R14, R13, R12, R11 ;  /* 0x0400000c0d0e7389 */ /* 0x00006400000c000b */
[----:B01----:R-:W-:Y:S01]  /*2f070*/  ENDCOLLECTIVE ;  /* 0x000000000000791b */ /* 0x003fe20003800000 */
.L_x_950:
[----:B------:R-:W-:Y:S02]  /*2f080*/  MOV R12, 0x2 ;  /* 0x00000002000c7802 */ /* 0x000fe40000000f00 */
[----:B------:R-:W-:-:S05]  /*2f090*/  SEL R14, R14, RZ, P1 ;  /* 0x000000ff0e0e7207 */ /* 0x000fca0000800000 */
[----:B------:R-:W-:-:S04]  /*2f0a0*/  IMAD.IADD R5, R13, 0x1, R14 ;  /* 0x000000010d057824 */ /* 0x000fc800078e020e */
[----:B------:R-:W-:-:S07]  /*2f0b0*/  IMAD.MOV.U32 R13, RZ, RZ, R5 ;  /* 0x000000ffff0d7224 */ /* 0x000fce00078e0005 */
[----:B------:R-:W-:Y:S05]  /*2f0c0*/  WARPSYNC.COLLECTIVE R15, `(.L_x_951) ;  /* 0x000000000f087348 */ /* 0x000fea0003c00000 */
[----:B------:R0:W1:Y:S02]  /*2f0d0*/  SHFL.UP P6, R14, R13, R12, R11 ;  /* 0x0400000c0d0e7389 */ /* 0x00006400000c000b */
[----:B01----:R-:W-:Y:S01]  /*2f0e0*/  ENDCOLLECTIVE ;  /* 0x000000000000791b */ /* 0x003fe20003800000 */
.L_x_951:
[----:B------:R-:W-:Y:S02]  /*2f0f0*/  MOV R12, 0x4 ;  /* 0x00000004000c7802 */ /* 0x000fe40000000f00 */
[----:B------:R-:W-:-:S05]  /*2f100*/  SEL R2, R14, RZ, P2 ;  /* 0x000000ff0e027207 */ /* 0x000fca0001000000 */
[----:B------:R-:W-:-:S04]  /*2f110*/  IMAD.IADD R2, R5, 0x1, R2 ;  /* 0x0000000105027824 */ /* 0x000fc800078e0202 */
[----:B------:R-:W-:-:S07]  /*2f120*/  IMAD.MOV.U32 R13, RZ, RZ, R2 ;  /* 0x000000ffff0d7224 */ /* 0x000fce00078e0002 */
[----:B------:R-:W-:Y:S05]  /*2f130*/  WARPSYNC.COLLECTIVE R15, `(.L_x_952) ;  /* 0x000000000f087348 */ /* 0x000fea0003c00000 */
[----:B------:R0:W1:Y:S02]  /*2f140*/  SHFL.UP P6, R14, R13, R12, R11 ;  /* 0x0400000c0d0e7389 */ /* 0x00006400000c000b */
[----:B01----:R-:W-:Y:S01]  /*2f150*/  ENDCOLLECTIVE ;  /* 0x000000000000791b */ /* 0x003fe20003800000 */
.L_x_952:
[----:B------:R-:W-:Y:S02]  /*2f160*/  MOV R12, 0x8 ;  /* 0x00000008000c7802 */ /* 0x000fe40000000f00 */
[----:B------:R-:W-:-:S05]  /*2f170*/  SEL R3, R14, RZ, P3 ;  /* 0x000000ff0e037207 */ /* 0x000fca0001800000 */
[----:B------:R-:W-:-:S04]  /*2f180*/  IMAD.IADD R3, R2, 0x1, R3 ;  /* 0x0000000102037824 */ /* 0x000fc800078e0203 */
[----:B------:R-:W-:-:S07]  /*2f190*/  IMAD.MOV.U32 R13, RZ, RZ, R3 ;  /* 0x000000ffff0d7224 */ /* 0x000fce00078e0003 */
[----:B------:R-:W-:Y:S05]  /*2f1a0*/  WARPSYNC.COLLECTIVE R15, `(.L_x_953) ;  /* 0x000000000f087348 */ /* 0x000fea0003c00000 */
[----:B------:R0:W1:Y:S02]  /*2f1b0*/  SHFL.UP P6, R14, R13, R12, R11 ;  /* 0x0400000c0d0e7389 */ /* 0x00006400000c000b */
[----:B01----:R-:W-:Y:S01]  /*2f1c0*/  ENDCOLLECTIVE ;  /* 0x000000000000791b */ /* 0x003fe20003800000 */
.L_x_953:
[----:B------:R-:W-:Y:S02]  /*2f1d0*/  MOV R12, 0x10 ;  /* 0x00000010000c7802 */ /* 0x000fe40000000f00 */
[----:B------:R-:W-:-:S05]  /*2f1e0*/  SEL R14, R14, RZ, P4 ;  /* 0x000000ff0e0e7207 */ /* 0x000fca0002000000 */
[----:B------:R-:W-:-:S04]  /*2f1f0*/  IMAD.IADD R5, R3, 0x1, R14 ;  /* 0x0000000103057824 */ /* 0x000fc800078e020e */
[----:B------:R-:W-:-:S07]  /*2f200*/  IMAD.MOV.U32 R13, RZ, RZ, R5 ;  /* 0x000000ffff0d7224 */ /* 0x000fce00078e0005 */
[----:B------:R-:W-:Y:S05]  /*2f210*/  WARPSYNC.COLLECTIVE R15, `(.L_x_954) ;  /* 0x000000000f087348 */ /* 0x000fea0003c00000 */
[----:B------:R0:W1:Y:S02]  /*2f220*/  SHFL.UP P6, R14, R13, R12, R11 ;  /* 0x0400000c0d0e7389 */ /* 0x00006400000c000b */
[----:B01----:R-:W-:Y:S01]  /*2f230*/  ENDCOLLECTIVE ;  /* 0x000000000000791b */ /* 0x003fe20003800000 */
.L_x_954:
[----:B------:R-:W-:Y:S01]  /*2f240*/  MOV R12, 0x1f ;  /* 0x0000001f000c7802 */ /* 0x000fe20000000f00 */
[----:B------:R-:W-:Y:S01]  /*2f250*/  IMAD.MOV.U32 R11, RZ, RZ, 0x1f ;  /* 0x0000001fff0b7424 */ /* 0x000fe200078e00ff */
[----:B------:R-:W-:-:S05]  /*2f260*/  SEL R2, R14, RZ, P5 ;  /* 0x000000ff0e027207 */ /* 0x000fca0002800000 */
[----:B------:R-:W-:-:S04]  /*2f270*/  IMAD.IADD R2, R5, 0x1, R2 ;  /* 0x0000000105027824 */ /* 0x000fc800078e0202 */
[----:B------:R-:W-:-:S07]  /*2f280*/  IMAD.MOV.U32 R13, RZ, RZ, R2 ;  /* 0x000000ffff0d7224 */ /* 0x000fce00078e0002 */
[----:B------:R-:W-:Y:S05]  /*2f290*/  WARPSYNC.COLLECTIVE R15, `(.L_x_955) ;  /* 0x000000000f087348 */ /* 0x000fea0003c00000 */
[----:B------:R0:W1:Y:S02]  /*2f2a0*/  SHFL.IDX P6, R14, R13, R12, R11 ;  /* 0x0000000c0d0e7389 */ /* 0x00006400000c000b */
[----:B01----:R-:W-:Y:S01]  /*2f2b0*/  ENDCOLLECTIVE ;  /* 0x000000000000791b */ /* 0x003fe20003800000 */
.L_x_955:
[----:B------:R-:W-:Y:S05]  /*2f2c0*/  BRA `(.L_x_956) ;  /* 0xffffffac00947947 */ /* 0x000fea000383ffff */
.L_x_792:
[----:B------:R-:W-:Y:S01]  /*2f2d0*/  BSSY B0, `(.L_x_957) ;  /* 0x0000007000007945 */ /* 0x000fe20003800000 */
[----:B------:R-:W-:Y:S01]  /*2f2e0*/  MOV R12, 0x1 ;  /* 0x00000001000c7802 */ /* 0x000fe20000000f00 */
[----:B------:R-:W-:Y:S02]  /*2f2f0*/  IMAD.MOV.U32 R11, RZ, RZ, RZ ;  /* 0x000000ffff0b7224 */ /* 0x000fe400078e00ff */
[----:B------:R-:W-:-:S07]  /*2f300*/  IMAD.MOV.U32 R15, RZ, RZ, -0x1 ;  /* 0xffffffffff0f7424 */ /* 0x000fce00078e00ff */
[----:B------:R-:W-:Y:S05]  /*2f310*/  WARPSYNC.COLLECTIVE R15, `(.L_x_958) ;  /* 0x000000000f087348 */ /* 0x000fea0003c00000 */
[----:B------:R0:W1:Y:S02]  /*2f320*/  SHFL.UP P6, R14, R13, R12, R11 ;  /* 0x0400000c0d0e7389 */ /* 0x00006400000c000b */
[----:B01----:R-:W-:Y:S01]  /*2f330*/  ENDCOLLECTIVE ;  /* 0x000000000000791b */ /* 0x003fe20003800000 */
.L_x_958:
[----:B------:R-:W-:Y:S05]  /*2f340*/  BSYNC B0 ;  /* 0x0000000000007941 */ /* 0x000fea0003800000 */
.L_x_957:
[----:B------:R-:W-:Y:S01]  /*2f350*/  SEL R14, R14, RZ, P1 ;  /* 0x000000ff0e0e7207 */ /* 0x000fe20000800000 */
[----:B------:R-:W-:Y:S01]  /*2f360*/  IMAD.MOV.U32 R12, RZ, RZ, 0x2 ;  /* 0x00000002ff0c7424 */ /* 0x000fe200078e00ff */
[----:B------:R-:W-:Y:S01]  /*2f370*/  MOV R15, 0xffffffff ;  /* 0xffffffff000f7802 */ /* 0x000fe20000000f00 */
[----:B------:R-:W-:Y:S01]  /*2f380*/  IMAD.MOV.U32 R11, RZ, RZ, RZ ;  /* 0x000000ffff0b7224 */ /* 0x000fe200078e00ff */
[----:B------:R-:W-:-:S07]  /*2f390*/  IADD3 R13, R13, R14, RZ ;  /* 0x0000000e0d0d7210 */ /* 0x000fce0007ffe0ff */
[----:B------:R-:W-:Y:S05]  /*2f3a0*/  WARPSYNC.COLLECTIVE R15, `(.L_x_959) ;  /* 0x000000000f087348 */ /* 0x000fea0003c00000 */
[----:B------:R0:W1:Y:S02]  /*2f3b0*/  SHFL.UP P6, R14, R13, R12, R11 ;  /* 0x0400000c0d0e7389 */ /* 0x00006400000c000b */
[----:B01----:R-:W-:Y:S01]  /*2f3c0*/  ENDCOLLECTIVE ;  /* 0x000000000000791b */ /* 0x003fe20003800000 */
.L_x_959:
[----:B------:R-:W-:Y:S02]  /*2f3d0*/  MOV R12, 0x4 ;  /* 0x00000004000c7802 */ /* 0x000fe40000000f00 */
[----:B------:R-:W-:-:S05]  /*2f3e0*/  SEL R2, R14, RZ, P2 ;  /* 0x000000ff0e027207 */ /* 0x000fca0001000000 */
[----:B------:R-:W-:-:S04]  /*2f3f0*/  IMAD.IADD R2, R13, 0x1, R2 ;  /* 0x000000010d027824 */ /* 0x000fc800078e0202 */
[----:B------:R-:W-:-:S07]  /*2f400*/  IMAD.MOV.U32 R13, RZ, RZ, R2 ;  /* 0x000000ffff0d7224 */ /* 0x000fce00078e0002 */
[----:B------:R-:W-:Y:S05]  /*2f410*/  WARPSYNC.COLLECTIVE R15, `(.L_x_960) ;  /* 0x000000000f087348 */ /* 0x000fea0003c00000 */
[----:B------:R0:W1:Y:S02]  /*2f420*/  SHFL.UP P6, R14, R13, R12, R11 ;  /* 0x0400000c0d0e7389 */ /* 0x00006400000c000b */
[----:B01----:R-:W-:Y:S01]  /*2f430*/  ENDCOLLECTIVE ;  /* 0x000000000000791b */ /* 0x003fe20003800000 */
.L_x_960:
[----:B------:R-:W-:Y:S02]  /*2f440*/  MOV R12, 0x8 ;  /* 0x00000008000c7802 */ /* 0x000fe40000000f00 */
[----:B------:R-:W-:-:S05]  /*2f450*/  SEL R3, R14, RZ, P3 ;  /* 0x000000ff0e037207 */ /* 0x000fca0001800000 */
[----:B------:R-:W-:-:S04]  /*2f460*/  IMAD.IADD R3, R2, 0x1, R3 ;  /* 0x0000000102037824 */ /* 0x000fc800078e0203 */
[----:B------:R-:W-:-:S07]  /*2f470*/  IMAD.MOV.U32 R13, RZ, RZ, R3 ;  /* 0x000000ffff0d7224 */ /* 0x000fce00078e0003 */
[----:B------:R-:W-:Y:S05]  /*2f480*/  WARPSYNC.COLLECTIVE R15, `(.L_x_961) ;  /* 0x000000000f087348 */ /* 0x000fea0003c00000 */
[----:B------:R0:W1:Y:S02]  /*2f490*/  SHFL.UP P6, R14, R13, R12, R11 ;  /* 0x0400000c0d0e7389 */ /* 0x00006400000c000b */
[----:B01----:R-:W-:Y:S01]  /*2f4a0*/  ENDCOLLECTIVE ;  /* 0x000000000000791b */ /* 0x003fe20003800000 */
.L_x_961:
[----:B------:R-:W-:Y:S02]  /*2f4b0*/  MOV R12, 0x10 ;  /* 0x00000010000c7802 */ /* 0x000fe40000000f00 */
[----:B------:R-:W-:-:S05]  /*2f4c0*/  SEL R14, R14, RZ, P4 ;  /* 0x000000ff0e0e7207 */ /* 0x000fca0002000000 */
[----:B------:R-:W-:-:S04]  /*2f4d0*/  IMAD.IADD R5, R3, 0x1, R14 ;  /* 0x0000000103057824 */ /* 0x000fc800078e020e */
[----:B------:R-:W-:-:S07]  /*2f4e0*/  IMAD.MOV.U32 R13, RZ, RZ, R5 ;  /* 0x000000ffff0d7224 */ /* 0x000fce00078e0005 */
[----:B------:R-:W-:Y:S05]  /*2f4f0*/  WARPSYNC.COLLECTIVE R15, `(.L_x_962) ;  /* 0x000000000f087348 */ /* 0x000fea0003c00000 */
[----:B------:R0:W1:Y:S02]  /*2f500*/  SHFL.UP P6, R14, R13, R12, R11 ;  /* 0x0400000c0d0e7389 */ /* 0x00006400000c000b */
[----:B01----:R-:W-:Y:S01]  /*2f510*/  ENDCOLLECTIVE ;  /* 0x000000000000791b */ /* 0x003fe20003800000 */
.L_x_962:
        /* <DEDUP_REMOVED lines=8> */
.L_x_963:
[----:B------:R-:W-:Y:S05]  /*2f5a0*/  BRA `(.L_x_964) ;  /* 0xffffffac00847947 */ /* 0x000fea000383ffff */
.L_x_794:
[----:B------:R-:W-:Y:S01]  /*2f5b0*/  BSSY B0, `(.L_x_965) ;  /* 0x0000006000007945 */ /* 0x000fe20003800000 */
[----:B------:R-:W-:Y:S01]  /*2f5c0*/  PLOP3.LUT P6, PT, P6, PT, PT, 0x8, 0x0 ;  /* 0x000000000000781c */ /* 0x000fe200037ce170 */
[----:B------:R-:W-:-:S12]  /*2f5d0*/  IMAD.MOV.U32 R15, RZ, RZ, -0x1 ;  /* 0xffffffffff0f7424 */ /* 0x000fd800078e00ff */
[----:B0-----:R-:W-:Y:S05]  /*2f5e0*/  WARPSYNC.COLLECTIVE R15, `(.L_x_966) ;  /* 0x000000000f087348 */ /* 0x001fea0003c00000 */
[----:B------:R-:W-:Y:S01]  /*2f5f0*/  VOTE.ANY R14, PT, P6 ;  /* 0x00000000000e7806 */ /* 0x000fe200030e0100 */
[----:B0-----:R-:W-:Y:S06]  /*2f600*/  ENDCOLLECTIVE ;  /* 0x000000000000791b */ /* 0x001fec0003800000 */
.L_x_966:
[----:B------:R-:W-:Y:S05]  /*2f610*/  BSYNC B0 ;  /* 0x0000000000007941 */ /* 0x000fea0003800000 */
.L_x_965:
[----:B------:R-:W-:Y:S01]  /*2f620*/  MOV R3, R14 ;  /* 0x0000000e00037202 */ /* 0x000fe20000000f00 */
[----:B------:R-:W-:Y:S01]  /*2f630*/  IMAD.MOV.U32 R13, RZ, RZ, R7 ;  /* 0x000000ffff0d7224 */ /* 0x000fe200078e0007 */
[----:B------:R-:W-:Y:S01]  /*2f640*/  MOV R11, 0x1f ;  /* 0x0000001f000b7802 */ /* 0x000fe20000000f00 */
[----:B------:R-:W-:Y:S01]  /*2f650*/  IMAD.MOV.U32 R15, RZ, RZ, -0x1 ;  /* 0xffffffffff0f7424 */ /* 0x000fe200078e00ff */
[----:B------:R-:W0:Y:S02]  /*2f660*/  POPC R8, R3 ;  /* 0x0000000300087309 */ /* 0x000e240000000000 */
[----:B0-----:R-:W-:-:S07]  /*2f670*/  IMAD.MOV.U32 R12, RZ, RZ, R8 ;  /* 0x000000ffff0c7224 */ /* 0x001fce00078e0008 */
[----:B------:R-:W-:Y:S05]  /*2f680*/  WARPSYNC.COLLECTIVE R15, `(.L_x_967) ;  /* 0x000000000f087348 */ /* 0x000fea0003c00000 */
[----:B------:R0:W1:Y:S02]  /*2f690*/  SHFL.IDX P6, R14, R13, R12, R11 ;  /* 0x0000000c0d0e7389 */ /* 0x00006400000c000b */
[----:B01----:R-:W-:Y:S01]  /*2f6a0*/  ENDCOLLECTIVE ;  /* 0x000000000000791b */ /* 0x003fe20003800000 */
.L_x_967:
[----:B------:R-:W-:Y:S01]  /*2f6b0*/  MOV R13, R4 ;  /* 0x00000004000d7202 */ /* 0x000fe20000000f00 */
[----:B------:R-:W-:-:S07]  /*2f6c0*/  IMAD.MOV.U32 R7, RZ, RZ, R14 ;  /* 0x000000ffff077224 */ /* 0x000fce00078e000e */
[----:B------:R-:W-:Y:S05]  /*2f6d0*/  WARPSYNC.COLLECTIVE R15, `(.L_x_968) ;  /* 0x000000000f087348 */ /* 0x000fea0003c00000 */
[----:B------:R0:W1:Y:S02]  /*2f6e0*/  SHFL.IDX P6, R14, R13, R12, R11 ;  /* 0x0000000c0d0e7389 */ /* 0x00006400000c000b */
[----:B01----:R-:W-:Y:S01]  /*2f6f0*/  ENDCOLLECTIVE ;  /* 0x000000000000791b */ /* 0x003fe20003800000 */
.L_x_968:
[----:B------:R-:W-:Y:S01]  /*2f700*/  IMAD.MOV.U32 R4, RZ, RZ, R14 ;  /* 0x000000ffff047224 */ /* 0x000fe200078e000e */
[----:B------:R-:W-:Y:S06]  /*2f710*/  BRA `(.L_x_969) ;  /* 0xffffffac00647947 */ /* 0x000fec000383ffff */
.L_x_796:
[----:B------:R-:W-:Y:S01]  /*2f720*/  BSSY B0, `(.L_x_970) ;  /* 0x0000007000007945 */ /* 0x000fe20003800000 */
[----:B------:R-:W-:Y:S01]  /*2f730*/  IMAD.MOV.U32 R13, RZ, RZ, R2 ;  /* 0x000000ffff0d7224 */ /* 0x000fe200078e0002 */
[----:B------:R-:W-:Y:S01]  /*2f740*/  MOV R11, 0x1f ;  /* 0x0000001f000b7802 */ /* 0x000fe20000000f00 */
[----:B------:R-:W-:-:S07]  /*2f750*/  IMAD.MOV.U32 R15, RZ, RZ, -0x1 ;  /* 0xffffffffff0f7424 */ /* 0x000fce00078e00ff */
[----:B0123--:R-:W-:Y:S05]  /*2f760*/  WARPSYNC.COLLECTIVE R15, `(.L_x_971) ;  /* 0x000000000f087348 */ /* 0x00ffea0003c00000 */
[----:B------:R4:W0:Y:S02]  /*2f770*/  SHFL.IDX P6, R14, R13, R12, R11 ;  /* 0x0000000c0d0e7389 */ /* 0x00082400000c000b */
[----:B01234-:R-:W-:Y:S01]  /*2f780*/  ENDCOLLECTIVE ;  /* 0x000000000000791b */ /* 0x01ffe20003800000 */
.L_x_971:
[----:B------:R-:W-:Y:S05]  /*2f790*/  BSYNC B0 ;  /* 0x0000000000007941 */ /* 0x000fea0003800000 */
.L_x_970:
[----:B------:R-:W-:Y:S01]  /*2f7a0*/  IMAD.MOV.U32 R6, RZ, RZ, R14 ;  /* 0x000000ffff067224 */ /* 0x000fe200078e000e */
[----:B------:R-:W-:Y:S06]  /*2f7b0*/  BRA `(.L_x_795) ;  /* 0xffffffac00547947 */ /* 0x000fec000383ffff */
.L_x_800:
[----:B-1----:R1:W3:Y:S02]  /*2f7c0*/  SYNCS.PHASECHK.TRANS64.TRYWAIT P0, [R5+URZ+0x38820], R0 ;  /* 0x03882000050075a7 */ /* 0x0022e4000800017f */
[----:B---3--:R-:W-:Y:S05]  /*2f7d0*/  @!P0 NANOSLEEP.SYNCS 0x989680 ;  /* 0x009896800000895d */ /* 0x008fea0003900000 */
[----:B------:R-:W3:Y:S02]  /*2f7e0*/  @!P0 SYNCS.PHASECHK.TRANS64 P0, [R5+URZ+0x38820], R0 ;  /* 0x03882000050085a7 */ /* 0x000ee4000800007f */
[----:B---3--:R-:W-:Y:S05]  /*2f7f0*/  @!P0 BRA `(.L_x_800) ;  /* 0xfffffffc00f08947 */ /* 0x008fea000383ffff */
[----:B------:R-:W-:Y:S05]  /*2f800*/  BRA `(.L_x_972) ;  /* 0xffffffb000ac7947 */ /* 0x000fea000383ffff */
.L_x_801:
[----:B------:R-:W3:Y:S01]  /*2f810*/  S2R R2, SR_TID.X ;  /* 0x0000000000027919 */ /* 0x000ee20000002100 */
[----:B------:R-:W-:Y:S01]  /*2f820*/  BSSY B0, `(.L_x_973) ;  /* 0x000000a000007945 */ /* 0x000fe20003800000 */
[----:B------:R-:W-:Y:S01]  /*2f830*/  IMAD.MOV.U32 R12, RZ, RZ, RZ ;  /* 0x000000ffff0c7224 */ /* 0x000fe200078e00ff */
[----:B------:R-:W-:Y:S01]  /*2f840*/  MOV R15, 0xffffffff ;  /* 0xffffffff000f7802 */ /* 0x000fe20000000f00 */
[----:B------:R-:W-:Y:S01]  /*2f850*/  IMAD.MOV.U32 R11, RZ, RZ, 0x1f ;  /* 0x0000001fff0b7424 */ /* 0x000fe200078e00ff */
[----:B---3--:R-:W-:-:S04]  /*2f860*/  SHF.R.U32.HI R2, RZ, 0x5, R2 ;  /* 0x00000005ff027819 */ /* 0x008fc80000011602 */
[----:B------:R-:W-:-:S04]  /*2f870*/  LOP3.LUT R2, R2, 0x3, RZ, 0xc0, !PT ;  /* 0x0000000302027812 */ /* 0x000fc800078ec0ff */
[----:B------:R-:W-:-:S07]  /*2f880*/  MOV R13, R2 ;  /* 0x00000002000d7202 */ /* 0x000fce0000000f00 */
[----:B012---:R-:W-:Y:S05]  /*2f890*/  WARPSYNC.COLLECTIVE R15, `(.L_x_974) ;  /* 0x000000000f087348 */ /* 0x007fea0003c00000 */
[----:B------:R3:W4:Y:S02]  /*2f8a0*/  SHFL.IDX P6, R14, R13, R12, R11 ;  /* 0x0000000c0d0e7389 */ /* 0x00072400000c000b */
[----:B01234-:R-:W-:Y:S01]  /*2f8b0*/  ENDCOLLECTIVE ;  /* 0x000000000000791b */ /* 0x01ffe20003800000 */
.L_x_974:
[----:B------:R-:W-:Y:S05]  /*2f8c0*/  BSYNC B0 ;  /* 0x0000000000007941 */ /* 0x000fea0003800000 */
.L_x_973:
[----:B------:R-:W-:Y:S05]  /*2f8d0*/  BRA `(.L_x_975) ;  /* 0xffffffb000947947 */ /* 0x000fea000383ffff */
.L_x_802:
[----:B------:R-:W-:Y:S01]  /*2f8e0*/  BSSY B0, `(.L_x_976) ;  /* 0x0000006000007945 */ /* 0x000fe20003800000 */
[----:B------:R-:W-:-:S07]  /*2f8f0*/  IMAD.MOV.U32 R15, RZ, RZ, -0x1 ;  /* 0xffffffffff0f7424 */ /* 0x000fce00078e00ff */
[----:B012---:R-:W-:Y:S05]  /*2f900*/  WARPSYNC.COLLECTIVE R15, `(.L_x_977) ;  /* 0x000000000f0c7348 */ /* 0x007fea0003c00000 */
[----:B------:R-:W-:Y:S02]  /*2f910*/  ELECT P6, UR62, PT ;  /* 0x00000000003e782f */ /* 0x000fe400038c0000 */
[----:B------:R-:W-:Y:S01]  /*2f920*/  MOV R14, UR62 ;  /* 0x0000003e000e7c02 */ /* 0x000fe20008000f00 */
[----:B012---:R-:W-:Y:S10]  /*2f930*/  ENDCOLLECTIVE ;  /* 0x000000000000791b */ /* 0x007ff40003800000 */
.L_x_977:
[----:B------:R-:W-:Y:S05]  /*2f940*/  BSYNC B0 ;  /* 0x0000000000007941 */ /* 0x000fea0003800000 */
.L_x_976:
[----:B------:R-:W-:Y:S05]  /*2f950*/  BRA `(.L_x_978) ;  /* 0xffffffb000887947 */ /* 0x000fea000383ffff */
.L_x_804:
[----:B-1----:R1:W3:Y:S02]  /*2f960*/  SYNCS.PHASECHK.TRANS64.TRYWAIT P1, [R3+URZ+0x38840], R2 ;  /* 0x03884002030075a7 */ /* 0x0022e4000802017f */
[----:B---3--:R-:W-:Y:S05]  /*2f970*/  @!P1 NANOSLEEP.SYNCS 0x989680 ;  /* 0x009896800000995d */ /* 0x008fea0003900000 */
[----:B------:R-:W3:Y:S02]  /*2f980*/  @!P1 SYNCS.PHASECHK.TRANS64 P1, [R3+URZ+0x38840], R2 ;  /* 0x03884002030095a7 */ /* 0x000ee4000802007f */
[----:B---3--:R-:W-:Y:S05]  /*2f990*/  @!P1 BRA `(.L_x_804) ;  /* 0xfffffffc00f09947 */ /* 0x008fea000383ffff */
[----:B------:R-:W-:Y:S05]  /*2f9a0*/  BRA `(.L_x_979) ;  /* 0xffffffb000a87947 */ /* 0x000fea000383ffff */
.L_x_806:
[----:B---3--:R3:W4:Y:S02]  /*2f9b0*/  SYNCS.PHASECHK.TRANS64.TRYWAIT P1, [R23+URZ+0x38840], R0 ;  /* 0x03884000170075a7 */ /* 0x008724000802017f */
[----:B----4-:R-:W-:Y:S05]  /*2f9c0*/  @!P1 NANOSLEEP.SYNCS 0x989680 ;  /* 0x009896800000995d */ /* 0x010fea0003900000 */
[----:B------:R-:W4:Y:S02]  /*2f9d0*/  @!P1 SYNCS.PHASECHK.TRANS64 P1, [R23+URZ+0x38840], R0 ;  /* 0x03884000170095a7 */ /* 0x000f24000802007f */
[----:B----4-:R-:W-:Y:S05]  /*2f9e0*/  @!P1 BRA `(.L_x_806) ;  /* 0xfffffffc00f09947 */ /* 0x010fea000383ffff */
[----:B------:R-:W-:Y:S05]  /*2f9f0*/  BRA `(.L_x_980) ;  /* 0xffffffb000b47947 */ /* 0x000fea000383ffff */
.L_x_808:
[----:B----4-:R4:W0:Y:S02]  /*2fa00*/  SYNCS.PHASECHK.TRANS64.TRYWAIT P1, [R3+URZ+0x38860], R2 ;  /* 0x03886002030075a7 */ /* 0x010824000802017f */
[----:B0-----:R-:W-:Y:S05]  /*2fa10*/  @!P1 NANOSLEEP.SYNCS 0x989680 ;  /* 0x009896800000995d */ /* 0x001fea0003900000 */
[----:B------:R-:W0:Y:S02]  /*2fa20*/  @!P1 SYNCS.PHASECHK.TRANS64 P1, [R3+URZ+0x38860], R2 ;  /* 0x03886002030095a7 */ /* 0x000e24000802007f */
[----:B0-----:R-:W-:Y:S05]  /*2fa30*/  @!P1 BRA `(.L_x_808) ;  /* 0xfffffffc00f09947 */ /* 0x001fea000383ffff */
[----:B------:R-:W-:Y:S05]  /*2fa40*/  BRA `(.L_x_981) ;  /* 0xffffffb000b07947 */ /* 0x000fea000383ffff */
.L_x_982:
        /* <DEDUP_REMOVED lines=11> */
.L_x_15972:


//--------------------- .text._ZN7cutlass13device_kernelIN5flash11enable_sm90INS1_16FlashAttnFwdSm90INS1_25CollectiveMainloopFwdSm90ILi2EN4cute5tupleIJNS5_1CILi1EEES8_S8_EEENS6_IJNS7_ILi128EEENS7_ILi64EEENS7_ILi256EEEEEELi256ENS_6half_tEfNS_4arch4Sm90ELb0ELb1ELb1ELb0ELb1ELb0ELb0ELb1ELb1ELb1ELb1ELb0EEENS1_21CollectiveEpilogueFwdINS6_IJSA_SC_SB_EEES9_SE_SG_Li256ELb0ELb1ELb1ELb0EEENS1_19SingleTileSchedulerILb0ELb1ELb1ELi128EEEEEEEEEvNT_6ParamsE --------------------------
	.section	.text._ZN7cutlass13device_kernelIN5flash11enable_sm90INS1_16FlashAttnFwdSm90INS1_25CollectiveMainloopFwdSm90ILi2EN4cute5tupleIJNS5_1CILi1EEES8_S8_EEENS6_IJNS7_ILi128EEENS7_ILi64EEENS7_ILi256EEEEEELi256ENS_6half_tEfNS_4arch4Sm90ELb0ELb1ELb1ELb0ELb1ELb0ELb0ELb1ELb1ELb1ELb1ELb0EEENS1_21CollectiveEpilogueFwdINS6_IJSA_SC_SB_EEES9_SE_SG_Li256ELb0ELb1ELb1ELb0EEENS1_19SingleTileSchedulerILb0ELb1ELb1ELi128EEEEEEEEEvNT_6ParamsE,"ax",@progbits
	.align	128
.text._ZN7cutlass13device_kernelIN5flash11enable_sm90INS1_16FlashAttnFwdSm90INS1_25CollectiveMainloopFwdSm90ILi2EN4cute5tupleIJNS5_1CILi1EEES8_S8_EEENS6_IJNS7_ILi128EEENS7_ILi64EEENS7_ILi256EEEEEELi256ENS_6half_tEfNS_4arch4Sm90ELb0ELb1ELb1ELb0ELb1ELb0ELb0ELb1ELb1ELb1ELb1ELb0EEENS1_21CollectiveEpilogueFwdINS6_IJSA_SC_SB_EEES9_SE_SG_Li256ELb0ELb1ELb1ELb0EEENS1_19SingleTileSchedulerILb0ELb1ELb1ELi128EEEEEEEEEvNT_6ParamsE:
        .type           _ZN7cutlass13device_kernelIN5flash11enable_sm90INS1_16FlashAttnFwdSm90INS1_25CollectiveMainloopFwdSm90ILi2EN4cute5tupleIJNS5_1CILi1EEES8_S8_EEENS6_IJNS7_ILi128EEENS7_ILi64EEENS7_ILi256EEEEEELi256ENS_6half_tEfNS_4arch4Sm90ELb0ELb1ELb1ELb0ELb1ELb0ELb0ELb1ELb1ELb1ELb1ELb0EEENS1_21CollectiveEpilogueFwdINS6_IJSA_SC_SB_EEES9_SE_SG_Li256ELb0ELb1ELb1ELb0EEENS1_19SingleTileSchedulerILb0ELb1ELb1ELi128EEEEEEEEEvNT_6ParamsE,@function
        .size           _ZN7cutlass13device_kernelIN5flash11enable_sm90INS1_16FlashAttnFwdSm90INS1_25CollectiveMainloopFwdSm90ILi2EN4cute5tupleIJNS5_1CILi1EEES8_S8_EEENS6_IJNS7_ILi128EEENS7_ILi64EEENS7_ILi256EEEEEELi256ENS_6half_tEfNS_4arch4Sm90ELb0ELb1ELb1ELb0ELb1ELb0ELb0ELb1ELb1ELb1ELb1ELb0EEENS1_21CollectiveEpilogueFwdINS6_IJSA_SC_SB_EEES9_SE_SG_Li256ELb0ELb1ELb1ELb0EEENS1_19SingleTileSchedulerILb0ELb1ELb1ELi128EEEEEEEEEvNT_6ParamsE,(.L_x_15973 - _ZN7cutlass13device_kernelIN5flash11enable_sm90INS1_16FlashAttnFwdSm90INS1_25CollectiveMainloopFwdSm90ILi2EN4cute5tupleIJNS5_1CILi1EEES8_S8_EEENS6_IJNS7_ILi128EEENS7_ILi64EEENS7_ILi256EEEEEELi256ENS_6half_tEfNS_4arch4Sm90ELb0ELb1ELb1ELb0ELb1ELb0ELb0ELb1ELb1ELb1ELb1ELb0EEENS1_21CollectiveEpilogueFwdINS6_IJSA_SC_SB_EEES9_SE_SG_Li256ELb0ELb1ELb1ELb0EEENS1_19SingleTileSchedulerILb0ELb1ELb1ELi128EEEEEEEEEvNT_6ParamsE)
        .other          _ZN7cutlass13device_kernelIN5flash11enable_sm90INS1_16FlashAttnFwdSm90INS1_25CollectiveMainloopFwdSm90ILi2EN4cute5tupleIJNS5_1CILi1EEES8_S8_EEENS6_IJNS7_ILi128EEENS7_ILi64EEENS7_ILi256EEEEEELi256ENS_6half_tEfNS_4arch4Sm90ELb0ELb1ELb1ELb0ELb1ELb0ELb0ELb1ELb1ELb1ELb1ELb0EEENS1_21CollectiveEpilogueFwdINS6_IJSA_SC_SB_EEES9_SE_SG_Li256ELb0ELb1ELb1ELb0EEENS1_19SingleTileSchedulerILb0ELb1ELb1ELi128EEEEEEEEEvNT_6ParamsE,@"STO_CUDA_ENTRY STV_DEFAULT"
_ZN7cutlass13device_kernelIN5flash11enable_sm90INS1_16FlashAttnFwdSm90INS1_25CollectiveMainloopFwdSm90ILi2EN4cute5tupleIJNS5_1CILi1EEES8_S8_EEENS6_IJNS7_ILi128EEENS7_ILi64EEENS7_ILi256EEEEEELi256ENS_6half_tEfNS_4arch4Sm90ELb0ELb1ELb1ELb0ELb1ELb0ELb0ELb1ELb1ELb1ELb1ELb0EEENS1_21CollectiveEpilogueFwdINS6_IJSA_SC_SB_EEES9_SE_SG_Li256ELb0ELb1ELb1ELb0EEENS1_19SingleTileSchedulerILb0ELb1ELb1ELi128EEEEEEEEEvNT_6ParamsE:
        /* <DEDUP_REMOVED lines=45> */
.L_x_983:
        /* <DEDUP_REMOVED lines=22> */
.L_x_984:
        /* <DEDUP_REMOVED lines=18> */
.L_x_985:
        /* <DEDUP_REMOVED lines=22> */
.L_x_986:
        /* <DEDUP_REMOVED lines=23> */
.L_x_987:
[----:B------:R-:W-:Y:S01]  /*0820*/  UISETP.NE.AND UP0, UPT, UR9, URZ, UPT ;  /* 0x0000003f0900728c */ /* 0x000fe2000bf05270 */
[----:B------:R-:W-:Y:S01]  /*0830*/  NOP ;  /* 0x0000000000007918 */ /* 0x000fe20000000000 */
[----:B0-----:R-:W-:Y:S01]  /*0840*/  UMOV UR4, 0x1 ;  /* 0x0000000100047882 */ /* 0x001fe20000000000 */
[----:B------:R-:W-:Y:S01]  /*0850*/  ULDC.64 UR60, c[0x0][0x208] ;  /* 0x00008200003c7ab9 */ /* 0x000fe20000000a00 */
[----:B------:R-:W-:Y:S01]  /*0860*/  USEL UR4, UR4, 0x2, !UP0 ;  /* 0x0000000204047887 */ /* 0x000fe2000c000000 */
[----:B------:R-:W-:Y:S01]  /*0870*/  BSSY B6, `(.L_x_988) ;  /* 0x000138e000067945 */ /* 0x000fe20003800000 */
[----:B-1234-:R-:W-:Y:S01]  /*0880*/  BAR.SYNC.DEFER_BLOCKING 0x0 ;  /* 0x0000000000007b1d */ /* 0x01efe20000010000 */
[----:B------:R-:W-:-:S03]  /*0890*/  PLOP3.LUT P0, PT, PT, PT, UP0, 0x80, 0x0 ;  /* 0x000000000000781c */ /* 0x000fc60003f0f008 */
[----:B------:R-:W-:-:S05]  /*08a0*/  IMAD.U32 R2, RZ, RZ, UR4 ;  /* 0x00000004ff027e24 */ /* 0x000fca000f8e00ff */
[----:B------:R0:W-:Y:S05]  /*08b0*/  STL [R1+0x4], R2 ;  /* 0x0000040201007387 */ /* 0x0001ea0000100800 */
[----:B------:R-:W-:Y:S05]  /*08c0*/  @!P0 BRA `(.L_x_989) ;  /* 0x000000f800908947 */ /* 0x000fea0003800000 */
.L_x_990:
        /* <DEDUP_REMOVED lines=14> */
[----:B------:R-:W-:Y:S01]  /*09b0*/  IMAD.U32 R0, RZ, RZ, UR10 ;  /* 0x0000000aff007e24 */ /* 0x000fe2000f8e00ff */
[----:B--2---:R-:W-:Y:S01]  /*09c0*/  ISETP.LE.AND P0, PT, RZ, UR8, PT ;  /* 0x00000008ff007c0c */ /* 0x004fe2000bf03270 */
[----:B------:R-:W-:-:S03]  /*09d0*/  UIADD3 UR4, -UR10, URZ, URZ ;  /* 0x0000003f0a047290 */ /* 0x000fc6000fffe13f */
[----:B------:R1:W-:Y:S01]  /*09e0*/  STL [R1], R0 ;  /* 0x0000000001007387 */ /* 0x0003e20000100800 */
[----:B------:R-:W-:-:S08]  /*09f0*/  UIMAD UR6, UR7, UR4, UR6 ;  /* 0x00000004070672a4 */ /* 0x000fd0000f8e0206 */
[----:B------:R-:W-:Y:S05]  /*0a00*/  @!P0 BRA `(.L_x_991) ;  /* 0x0000013400d08947 */ /* 0x000fea0003800000 */
[----:B0-----:R-:W0:Y:S01]  /*0a10*/  LDC.64 R2, c[0x0][0x418] ;  /* 0x00010600ff027b82 */ /* 0x001e220000000a00 */
[----:B------:R-:W-:Y:S01]  /*0a20*/  ULDC UR4, c[0x0][0x448] ;  /* 0x0001120000047ab9 */ /* 0x000fe20000000800 */
[----:B------:R-:W-:Y:S01]  /*0a30*/  VIADD R19, R26, 0xffffff80 ;  /* 0xffffff801a137836 */ /* 0x000fe20000000000 */
[----:B------:R-:W-:-:S04]  /*0a40*/  UISETP.NE.AND UP0, UPT, UR4, 0x1, UPT ;  /* 0x000000010400788c */ /* 0x000fc8000bf05270 */
[----:B------:R-:W-:Y:S01]  /*0a50*/  UP2UR UR4, UPR, URZ, 0x1 ;  /* 0x000000013f047883 */ /* 0x000fe20008000000 */
[----:B------:R-:W1:Y:S05]  /*0a60*/  LDC R18, c[0x0][0x288] ;  /* 0x0000a200ff127b82 */ /* 0x000e6a0000000800 */
[----:B------:R-:W-:Y:S01]  /*0a70*/  MOV R23, UR4 ;  /* 0x0000000400177c02 */ /* 0x000fe20008000f00 */
[----:B------:R-:W-:Y:S01]  /*0a80*/  @UP0 ULDC UR9, c[0x0][0x44c] ;  /* 0x0001130000090ab9 */ /* 0x000fe20000000800 */
[----:B------:R-:W-:Y:S01]  /*0a90*/  @UP0 ULDC UR11, c[0x0][0x450] ;  /* 0x00011400000b0ab9 */ /* 0x000fe20000000800 */
[----:B------:R-:W2:Y:S01]  /*0aa0*/  LDC R17, c[0x0][0x424] ;  /* 0x00010900ff117b82 */ /* 0x000ea20000000800 */
[----:B------:R-:W-:-:S07]  /*0ab0*/  ULDC.64 UR4, c[0x0][0x9e0] ;  /* 0x0002780000047ab9 */ /* 0x000fce0000000a00 */
[----:B------:R-:W3:Y:S01]  /*0ac0*/  S2UR UR38, SR_CTAID.X ;  /* 0x00000000002679c3 */ /* 0x000ee20000002500 */
[----:B0-----:R-:W-:-:S04]  /*0ad0*/  ISETP.NE.U32.AND P0, PT, R2, RZ, PT ;  /* 0x000000ff0200720c */ /* 0x001fc80003f05070 */
[----:B------:R-:W-:-:S03]  /*0ae0*/  ISETP.NE.AND.EX P0, PT, R3, RZ, PT, P0 ;  /* 0x000000ff0300720c */ /* 0x000fc60003f05300 */
[----:B------:R-:W0:Y:S01]  /*0af0*/  LDC R4, c[0x0][0x2f0] ;  /* 0x0000bc00ff047b82 */ /* 0x000e220000000800 */
[----:B-1----:R-:W-:Y:S02]  /*0b00*/  IADD3 R0, -R18, 0x1, RZ ;  /* 0x0000000112007810 */ /* 0x002fe40007ffe1ff */
[----:B--2---:R-:W-:Y:S01]  /*0b10*/  SEL R17, R17, 0x1, P0 ;  /* 0x0000000111117807 */ /* 0x004fe20000000000 */
[----:B---3--:R-:W-:-:S04]  /*0b20*/  USHF.L.U32 UR38, UR38, 0x7, URZ ;  /* 0x0000000726267899 */ /* 0x008fc8000800063f */
[----:B------:R-:W-:Y:S02]  /*0b30*/  @UP0 UIADD3 UR8, UR38, 0x7f, URZ ;  /* 0x0000007f26080890 */ /* 0x000fe4000fffe03f */
[----:B------:R-:W-:Y:S01]  /*0b40*/  UIADD3 UR7, UR38, 0x7f, URZ ;  /* 0x0000007f26077890 */ /* 0x000fe2000fffe03f */
[----:B0-----:R-:W-:Y:S01]  /*0b50*/  IMAD R0, R17, R4, R0 ;  /* 0x0000000411007224 */ /* 0x001fe200078e0200 */
[----:B------:R-:W-:-:S04]  /*0b60*/  UIMAD.WIDE.U32 UR8, UR8, UR9, URZ ;  /* 0x00000009080872a5 */ /* 0x000fc8000f8e003f */
[----:B------:R-:W-:Y:S01]  /*0b70*/  R2UR UR10, R0 ;  /* 0x00000000000a72ca */ /* 0x000fe200000e0000 */
[----:B------:R-:W-:Y:S02]  /*0b80*/  @UP0 USHF.R.U32.HI UR7, URZ, UR11, UR9 ;  /* 0x0000000b3f070299 */ /* 0x000fe40008011609 */
[----:B------:R-:W-:-:S04]  /*0b90*/  UISETP.GE.AND UP0, UPT, UR5, 0x1, UPT ;  /* 0x000000010500788c */ /* 0x000fc8000bf06270 */
[----:B------:R-:W-:Y:S02]  /*0ba0*/  UP2UR UR8, UPR, URZ, 0x1 ;  /* 0x000000013f087883 */ /* 0x000fe40008000000 */
[----:B------:R-:W-:-:S04]  /*0bb0*/  PLOP3.LUT P0, PT, PT, PT, UP0, 0x40, 0x0 ;  /* 0x000000000000781c */ /* 0x000fc80003f0e808 */
[----:B------:R-:W-:Y:S01]  /*0bc0*/  UIADD3 UR7, UR10, UR7, URZ ;  /* 0x000000070a077290 */ /* 0x000fe2000fffe03f */
[----:B------:R-:W-:-:S03]  /*0bd0*/  IMAD.U32 R22, RZ, RZ, UR8 ;  /* 0x00000008ff167e24 */ /* 0x000fc6000f8e00ff */
[----:B------:R-:W-:-:S06]  /*0be0*/  UIADD3 UR4, UR7, UR4, URZ ;  /* 0x0000000407047290 */ /* 0x000fcc000fffe03f */
[----:B------:R-:W-:Y:S01]  /*0bf0*/  IMAD.U32 R0, RZ, RZ, UR4 ;  /* 0x00000004ff007e24 */ /* 0x000fe2000f8e00ff */
[----:B------:R-:W-:Y:S06]  /*0c00*/  @P0 BRA `(.L_x_992) ;  /* 0x0000000000400947 */ /* 0x000fec0003800000 */
[----:B------:R-:W-:Y:S01]  /*0c10*/  ISETP.LT.AND P0, PT, RZ, UR7, PT ;  /* 0x00000007ff007c0c */ /* 0x000fe2000bf01270 */
[----:B------:R-:W-:-:S12]  /*0c20*/  UIADD3 UR4, UR7, -0x1, URZ ;  /* 0xffffffff07047890 */ /* 0x000fd8000fffe03f */
[----:B------:R-:W-:Y:S05]  /*0c30*/  @P0 BRA `(.L_x_993) ;  /* 0x00000000001c0947 */ /* 0x000fea0003800000 */
[----:B------:R-:W-:Y:S02]  /*0c40*/  UISETP.NE.AND UP0, UPT, UR5, 0x1, UPT ;  /* 0x000000010500788c */ /* 0x000fe4000bf05270 */
[----:B------:R-:W-:-:S09]  /*0c50*/  UIADD3 UR4, -UR7, URZ, URZ ;  /* 0x0000003f07047290 */ /* 0x000fd2000fffe13f */
[----:B------:R-:W-:Y:S02]  /*0c60*/  @UP0 ULDC.64 UR10, c[0x0][0x9e8] ;  /* 0x00027a00000a0ab9 */ /* 0x000fe40000000a00 */
[----:B------:R-:W-:-:S04]  /*0c70*/  UIMAD.WIDE.U32 UR8, UR4, UR10, URZ ;  /* 0x0000000a040872a5 */ /* 0x000fc8000f8e003f */
[----:B------:R-:W-:-:S04]  /*0c80*/  @UP0 USHF.R.U32.HI UR4, URZ, UR11, UR9 ;  /* 0x0000000b3f040299 */ /* 0x000fc80008011609 */
[----:B------:R-:W-:Y:S01]  /*0c90*/  ULOP3.LUT UR4, URZ, UR4, URZ, 0x33, !UPT ;  /* 0x000000043f047292 */ /* 0x000fe2000f8e333f */
[----:B------:R-:W-:Y:S11]  /*0ca0*/  BRA `(.L_x_994) ;  /* 0x0000000000107947 */ /* 0x000ff60003800000 */
.L_x_993:
[----:B------:R-:W-:-:S11]  /*0cb0*/  UISETP.NE.AND UP0, UPT, UR5, 0x1, UPT ;  /* 0x000000010500788c */ /* 0x000fd6000bf05270 */
[----:B------:R-:W-:Y:S02]  /*0cc0*/  @UP0 ULDC.64 UR10, c[0x0][0x9e8] ;  /* 0x00027a00000a0ab9 */ /* 0x000fe40000000a00 */
[----:B------:R-:W-:-:S04]  /*0cd0*/  UIMAD.WIDE.U32 UR8, UR4, UR10, URZ ;  /* 0x0000000a040872a5 */ /* 0x000fc8000f8e003f */
[----:B------:R-:W-:-:S12]  /*0ce0*/  @UP0 USHF.R.U32.HI UR4, URZ, UR11, UR9 ;  /* 0x0000000b3f040299 */ /* 0x000fd80008011609 */
.L_x_994:
[----:B------:R-:W-:-:S06]  /*0cf0*/  UIMAD UR4, UR4, UR5, UR5 ;  /* 0x00000005040472a4 */ /* 0x000fcc000f8e0205 */
[----:B------:R-:W-:-:S07]  /*0d00*/  VIMNMX R0, R0, UR4, PT ;  /* 0x0000000400007c48 */ /* 0x000fce000bfe0100 */
.L_x_992:
[----:B------:R-:W-:Y:S01]  /*0d10*/  R2UR UR4, R23 ;  /* 0x00000000170472ca */ /* 0x000fe200000e0000 */
[CC--:B------:R-:W-:Y:S01]  /*0d20*/  IMAD R18, R17.reuse, R4.reuse, -R18 ;  /* 0x0000000411127224 */ /* 0x0c0fe200078e0a12 */
[----:B------:R-:W-:Y:S01]  /*0d30*/  IADD3 R2, R0, 0x3f, RZ ;  /* 0x0000003f00027810 */ /* 0x000fe20007ffe0ff */
[----:B------:R-:W-:-:S03]  /*0d40*/  IMAD R0, R17, R4, 0x3f ;  /* 0x0000003f11007424 */ /* 0x000fc600078e0204 */
[----:B------:R-:W-:Y:S02]  /*0d50*/  R2UR UR7, R18 ;  /* 0x00000000120772ca */ /* 0x000fe400000e0000 */
[----:B------:R-:W-:Y:S02]  /*0d60*/  SHF.R.S32.HI R5, RZ, 0x1f, R2 ;  /* 0x0000001fff057819 */ /* 0x000fe40000011402 */
[----:B------:R-:W-:Y:S02]  /*0d70*/  SHF.R.S32.HI R3, RZ, 0x1f, R0 ;  /* 0x0000001fff037819 */ /* 0x000fe40000011400 */
[----:B------:R-:W-:Y:S01]  /*0d80*/  LEA.HI R5, R5, R2, RZ, 0x6 ;  /* 0x0000000205057211 */ /* 0x000fe200078f30ff */
[----:B------:R-:W-:Y:S01]  /*0d90*/  UISETP.NE.AND UP0, UPT, UR4, URZ, UPT ;  /* 0x0000003f0400728c */ /* 0x000fe2000bf05270 */
[----:B------:R-:W-:Y:S02]  /*0da0*/  LEA.HI R3, R3, R0, RZ, 0x6 ;  /* 0x0000000003037211 */ /* 0x000fe400078f30ff */
[----:B------:R-:W-:Y:S01]  /*0db0*/  UMOV UR4, UR38 ;  /* 0x0000002600047c82 */ /* 0x000fe20008000000 */
[----:B------:R-:W-:-:S02]  /*0dc0*/  SHF.R.S32.HI R0, RZ, 0x6, R5 ;  /* 0x00000006ff007819 */ /* 0x000fc40000011405 */
[----:B------:R-:W-:-:S04]  /*0dd0*/  SHF.R.S32.HI R3, RZ, 0x6, R3 ;  /* 0x00000006ff037819 */ /* 0x000fc80000011403 */
[----:B------:R-:W-:Y:S01]  /*0de0*/  VIMNMX R203, R3, R0, PT ;  /* 0x0000000003cb7248 */ /* 0x000fe20003fe0100 */
[----:B------:R-:W-:Y:S01]  /*0df0*/  @UP0 ULDC UR8, c[0x0][0x44c] ;  /* 0x0001130000080ab9 */ /* 0x000fe20000000800 */
[----:B------:R-:W-:Y:S01]  /*0e00*/  @UP0 ULDC UR10, c[0x0][0x450] ;  /* 0x00011400000a0ab9 */ /* 0x000fe20000000800 */
[----:B------:R-:W-:-:S04]  /*0e10*/  UIMAD.WIDE.U32 UR8, UR38, UR8, URZ ;  /* 0x00000008260872a5 */ /* 0x000fc8000f8e003f */
[----:B------:R-:W-:Y:S02]  /*0e20*/  @UP0 USHF.R.U32.HI UR4, URZ, UR10, UR9 ;  /* 0x0000000a3f040299 */ /* 0x000fe40008011609 */
[----:B------:R-:W-:Y:S02]  /*0e30*/  UISETP.GE.AND UP0, UPT, UR5, 0x1, UPT ;  /* 0x000000010500788c */ /* 0x000fe4000bf06270 */
[----:B------:R-:W-:-:S03]  /*0e40*/  UIADD3 UR4, UR7, UR4, URZ ;  /* 0x0000000407047290 */ /* 0x000fc6000fffe03f */
[----:B------:R-:W-:Y:S01]  /*0e50*/  ULDC UR7, c[0x0][0x9dc] ;  /* 0x0002770000077ab9 */ /* 0x000fe20000000800 */
[----:B------:R-:W-:Y:S01]  /*0e60*/  PLOP3.LUT P0, PT, PT, PT, UP0, 0x40, 0x0 ;  /* 0x000000000000781c */ /* 0x000fe20003f0e808 */
[----:B------:R-:W-:-:S12]  /*0e70*/  UIADD3 UR7, UR4, -UR7, URZ ;  /* 0x8000000704077290 */ /* 0x000fd8000fffe03f */
[----:B------:R-:W-:Y:S05]  /*0e80*/  @P0 BRA `(.L_x_995) ;  /* 0x0000000000440947 */ /* 0x000fea0003800000 */
[----:B------:R-:W-:-:S06]  /*0e90*/  UISETP.GT.AND UP0, UPT, UR4, -0x1, UPT ;  /* 0xffffffff0400788c */ /* 0x000fcc000bf04270 */
[----:B------:R-:W-:-:S13]  /*0ea0*/  PLOP3.LUT P0, PT, PT, PT, UP0, 0x80, 0x0 ;  /* 0x000000000000781c */ /* 0x000fda0003f0f008 */
[----:B------:R-:W-:Y:S05]  /*0eb0*/  @P0 BRA `(.L_x_996) ;  /* 0x00000000001c0947 */ /* 0x000fea0003800000 */
[----:B------:R-:W-:Y:S02]  /*0ec0*/  UISETP.NE.AND UP0, UPT, UR5, 0x1, UPT ;  /* 0x000000010500788c */ /* 0x000fe4000bf05270 */
[----:B------:R-:W-:-:S09]  /*0ed0*/  ULOP3.LUT UR4, URZ, UR4, URZ, 0x33, !UPT ;  /* 0x000000043f047292 */ /* 0x000fd2000f8e333f */
[----:B------:R-:W-:Y:S02]  /*0ee0*/  @UP0 ULDC.64 UR10, c[0x0][0x9e8] ;  /* 0x00027a00000a0ab9 */ /* 0x000fe40000000a00 */
[----:B------:R-:W-:-:S04]  /*0ef0*/  UIMAD.WIDE.U32 UR8, UR4, UR10, URZ ;  /* 0x0000000a040872a5 */ /* 0x000fc8000f8e003f */
[----:B------:R-:W-:-:S04]  /*0f00*/  @UP0 USHF.R.U32.HI UR4, URZ, UR11, UR9 ;  /* 0x0000000b3f040299 */ /* 0x000fc80008011609 */
[----:B------:R-:W-:Y:S01]  /*0f10*/  ULOP3.LUT UR4, URZ, UR4, URZ, 0x33, !UPT ;  /* 0x000000043f047292 */ /* 0x000fe2000f8e333f */
[----:B------:R-:W-:Y:S11]  /*0f20*/  BRA `(.L_x_997) ;  /* 0x0000000000107947 */ /* 0x000ff60003800000 */
.L_x_996:
[----:B------:R-:W-:-:S11]  /*0f30*/  UISETP.NE.AND UP0, UPT, UR5, 0x1, UPT ;  /* 0x000000010500788c */ /* 0x000fd6000bf05270 */
[----:B------:R-:W-:Y:S02]  /*0f40*/  @UP0 ULDC.64 UR10, c[0x0][0x9e8] ;  /* 0x00027a00000a0ab9 */ /* 0x000fe40000000a00 */
[----:B------:R-:W-:-:S04]  /*0f50*/  UIMAD.WIDE.U32 UR8, UR4, UR10, URZ ;  /* 0x0000000a040872a5 */ /* 0x000fc8000f8e003f */
[----:B------:R-:W-:-:S12]  /*0f60*/  @UP0 USHF.R.U32.HI UR4, URZ, UR11, UR9 ;  /* 0x0000000b3f040299 */ /* 0x000fd80008011609 */
.L_x_997:
[----:B------:R-:W-:-:S04]  /*0f70*/  UIMAD UR4, UR4, UR5, URZ ;  /* 0x00000005040472a4 */ /* 0x000fc8000f8e023f */
[----:B------:R-:W-:-:S04]  /*0f80*/  UISETP.LT.AND UP0, UPT, UR7, UR4, UPT ;  /* 0x000000040700728c */ /* 0x000fc8000bf01270 */
[----:B------:R-:W-:-:S12]  /*0f90*/  USEL UR7, UR7, UR4, !UP0 ;  /* 0x0000000407077287 */ /* 0x000fd8000c000000 */
.L_x_995:
[----:B------:R-:W-:Y:S02]  /*0fa0*/  USHF.R.S32.HI UR4, URZ, 0x1f, UR7 ;  /* 0x0000001f3f047899 */ /* 0x000fe40008011407 */
[----:B------:R-:W-:Y:S02]  /*0fb0*/  USHF.R.U32.HI UR11, URZ, 0x10, UR6 ;  /* 0x000000103f0b7899 */ /* 0x000fe40008011606 */
[----:B------:R-:W-:Y:S02]  /*0fc0*/  ULEA.HI UR4, UR4, UR7, URZ, 0x6 ;  /* 0x0000000704047291 */ /* 0x000fe4000f8f303f */
[----:B------:R-:W-:Y:S02]  /*0fd0*/  ULOP3.LUT UR7, UR6, 0xffff, URZ, 0xc0, !UPT ;  /* 0x0000ffff06077892 */ /* 0x000fe4000f8ec03f */
[----:B------:R-:W-:-:S04]  /*0fe0*/  USHF.R.S32.HI UR4, URZ, 0x6, UR4 ;  /* 0x000000063f047899 */ /* 0x000fc80008011404 */
[----:B------:R-:W-:-:S04]  /*0ff0*/  UISETP.LT.AND UP0, UPT, URZ, UR4, UPT ;  /* 0x000000043f00728c */ /* 0x000fc8000bf01270 */
[----:B------:R-:W-:Y:S02]  /*1000*/  USEL UR10, URZ, UR4, !UP0 ;  /* 0x000000043f0a7287 */ /* 0x000fe4000c000000 */
[----:B------:R-:W-:Y:S01]  /*1010*/  UISETP.NE.AND UP0, UPT, UR11, URZ, UPT ;  /* 0x0000003f0b00728c */ /* 0x000fe2000bf05270 */
[----:B------:R-:W-:-:S03]  /*1020*/  UMOV UR4, URZ ;  /* 0x0000003f00047c82 */ /* 0x000fc60008000000 */
[----:B------:R-:W-:-:S07]  /*1030*/  ISETP.GT.AND P0, PT, R203, UR10, PT ;  /* 0x0000000acb007c0c */ /* 0x000fce000bf04270 */
[----:B------:R-:W-:-:S06]  /*1040*/  @!UP0 ULDC UR11, c[0x0][0x9f0] ;  /* 0x00027c00000b8ab9 */ /* 0x000fcc0000000800 */
[----:B------:R-:W-:Y:S05]  /*1050*/  @!P0 BRA `(.L_x_998) ;  /* 0x00000000008c8947 */ /* 0x000fea0003800000 */
[----:B------:R-:W-:Y:S01]  /*1060*/  IMAD.U32 R4, RZ, RZ, UR11 ;  /* 0x0000000bff047e24 */ /* 0x000fe2000f8e00ff */
[----:B------:R-:W-:-:S04]  /*1070*/  UMOV UR4, URZ ;  /* 0x0000003f00047c82 */ /* 0x000fc80008000000 */
[----:B------:R-:W-:-:S04]  /*1080*/  IABS R0, R4 ;  /* 0x0000000400007213 */ /* 0x000fc80000000000 */
[----:B------:R-:W-:Y:S02]  /*1090*/  R2UR UR12, R0 ;  /* 0x00000000000c72ca */ /* 0x000fe400000e0000 */
[----:B------:R-:W-:Y:S02]  /*10a0*/  IADD3 R0, R4, -0x1, R203 ;  /* 0xffffffff04007810 */ /* 0x000fe40007ffe0cb */
[----:B------:R-:W-:Y:S02]  /*10b0*/  IABS R4, R4 ;  /* 0x0000000400047213 */ /* 0x000fe40000000000 */
[----:B------:R-:W-:Y:S02]  /*10c0*/  R2UR UR6, R0 ;  /* 0x00000000000672ca */ /* 0x000fe400000e0000 */
[----:B------:R-:W-:-:S05]  /*10d0*/  IADD3 R4, RZ, -R4, RZ ;  /* 0x80000004ff047210 */ /* 0x000fca0007ffe0ff */
[----:B------:R-:W0:Y:S06]  /*10e0*/  I2F.RP R2, UR12 ;  /* 0x0000000c00027d06 */ /* 0x000e2c0008209400 */
[----:B------:R-:W-:-:S06]  /*10f0*/  UIADD3 UR6, -UR10, UR6, URZ ;  /* 0x000000060a067290 */ /* 0x000fcc000fffe13f */
[----:B------:R-:W-:Y:S01]  /*1100*/  IMAD.U32 R0, RZ, RZ, UR6 ;  /* 0x00000006ff007e24 */ /* 0x000fe2000f8e00ff */
[----:B------:R-:W-:Y:S01]  /*1110*/  ULOP3.LUT UR6, UR6, UR11, URZ, 0x3c, !UPT ;  /* 0x0000000b06067292 */ /* 0x000fe2000f8e3c3f */
[----:B0-----:R-:W0:Y:S03]  /*1120*/  MUFU.RCP R2, R2 ;  /* 0x0000000200027308 */ /* 0x001e260000001000 */
[----:B------:R-:W-:-:S04]  /*1130*/  IABS R0, R0 ;  /* 0x0000000000007213 */ /* 0x000fc80000000000 */
[----:B------:R-:W-:Y:S01]  /*1140*/  R2UR UR9, R0 ;  /* 0x00000000000972ca */ /* 0x000fe200000e0000 */
[----:B------:R-:W-:Y:S02]  /*1150*/  IMAD.MOV.U32 R0, RZ, RZ, R4 ;  /* 0x000000ffff007224 */ /* 0x000fe400078e0004 */
[----:B0-----:R-:W-:-:S06]  /*1160*/  VIADD R3, R2, 0xffffffe ;  /* 0x0ffffffe02037836 */ /* 0x001fcc0000000000 */
        /* <DEDUP_REMOVED lines=18> */
.L_x_998:
[----:B------:R-:W-:Y:S02]  /*1290*/  UIMAD UR5, UR7, UR4, UR10 ;  /* 0x00000004070572a4 */ /* 0x000fe4000f8e020a */
[----:B------:R-:W-:Y:S01]  /*12a0*/  IMAD.U32 R0, RZ, RZ, UR4 ;  /* 0x00000004ff007e24 */ /* 0x000fe2000f8e00ff */
[----:B------:R-:W-:Y:S01]  /*12b0*/  PLOP3.LUT P0, PT, PT, PT, PT, 0x80, 0x0 ;  /* 0x000000000000781c */ /* 0x000fe20003f0f070 */
[----:B------:R-:W-:Y:S01]  /*12c0*/  IMAD.MOV.U32 R2, RZ, RZ, RZ ;  /* 0x000000ffff027224 */ /* 0x000fe200078e00ff */
[----:B------:R-:W-:Y:S02]  /*12d0*/  CS2R R150, SRZ ;  /* 0x0000000000967805 */ /* 0x000fe4000001ff00 */
[----:B------:R-:W-:Y:S02]  /*12e0*/  CS2R R148, SRZ ;  /* 0x0000000000947805 */ /* 0x000fe4000001ff00 */
[----:B------:R-:W-:Y:S01]  /*12f0*/  VIADDMNMX R203, R0, UR5, R203, PT ;  /* 0x0000000500cb7c46 */ /* 0x000fe2000b8001cb */
[----:B------:R-:W-:Y:S01]  /*1300*/  IMAD.MOV.U32 R0, RZ, RZ, RZ ;  /* 0x000000ffff007224 */ /* 0x000fe200078e00ff */
[----:B------:R-:W-:-:S02]  /*1310*/  MOV R200, UR5 ;  /* 0x0000000500c87c02 */ /* 0x000fc40008000f00 */
[----:B------:R-:W-:Y:S02]  /*1320*/  CS2R R146, SRZ ;  /* 0x0000000000927805 */ /* 0x000fe4000001ff00 */
[----:B------:R-:W-:Y:S02]  /*1330*/  ISETP.GT.AND P1, PT, R203, UR5, PT ;  /* 0x00000005cb007c0c */ /* 0x000fe4000bf24270 */
        /* <DEDUP_REMOVED lines=66> */
[----:B------:R-:W-:-:S05]  /*1760*/  SHF.R.S32.HI R58, RZ, 0x7, R57 ;  /* 0x00000007ff3a7819 */ /* 0x000fca0000011439 */
        /* <DEDUP_REMOVED lines=19> */
[----:B------:R-:W-:Y:S01]  /*18a0*/  MOV R5, UR5 ;  /* 0x0000000500057c02 */ /* 0x000fe20008000f00 */
[----:B------:R-:W-:Y:S01]  /*18b0*/  ULDC.64 UR4, c[0x4][0x140] ;  /* 0x0100500000047ab9 */ /* 0x000fe20000000a00 */
[----:B------:R-:W-:Y:S01]  /*18c0*/  IMAD.U32 R10, RZ, RZ, UR6 ;  /* 0x00000006ff0a7e24 */ /* 0x000fe2000f8e00ff */
[----:B------:R-:W-:Y:S01]  /*18d0*/  MOV R11, UR7 ;  /* 0x00000007000b7c02 */ /* 0x000fe20008000f00 */
[----:B------:R-:W-:Y:S02]  /*18e0*/  IMAD.U32 R6, RZ, RZ, UR4 ;  /* 0x00000004ff067e24 */ /* 0x000fe4000f8e00ff */
[----:B------:R-:W-:-:S02]  /*18f0*/  IMAD.U32 R7, RZ, RZ, UR5 ;  /* 0x00000005ff077e24 */ /* 0x000fc4000f8e00ff */
[----:B------:R-:W-:Y:S02]  /*1900*/  IMAD.MOV.U32 R8, RZ, RZ, 0x70 ;  /* 0x00000070ff087424 */ /* 0x000fe400078e00ff */
[----:B------:R-:W-:Y:S02]  /*1910*/  IMAD.MOV.U32 R12, RZ, RZ, 0x1 ;  /* 0x00000001ff0c7424 */ /* 0x000fe400078e00ff */
[----:B0-----:R-:W-:-:S07]  /*1920*/  IMAD.MOV.U32 R13, RZ, RZ, RZ ;  /* 0x000000ffff0d7224 */ /* 0x001fce00078e00ff */
[----:B------:R-:W-:-:S07]  /*1930*/  LEPC R20, `(.L_x_1000) ;  /* 0x000000001014794e */ /* 0x000fce0000000000 */
[----:B-1----:R-:W-:Y:S05]  /*1940*/  CALL.ABS.NOINC R2 ;  /* 0x0000000002007343 */ /* 0x002fea0003c00000 */
.L_x_1000:
[----:B------:R-:W-:Y:S02]  /*1950*/  R2UR UR4, R16 ;  /* 0x00000000100472ca */ /* 0x000fe400000e0000 */
[----:B------:R-:W-:-:S11]  /*1960*/  SHF.L.U32 R0, RZ, 0x1f, RZ ;  /* 0x0000001fff007819 */ /* 0x000fd600000006ff */
[----:B------:R-:W0:Y:S02]  /*1970*/  SYNCS.PHASECHK.TRANS64.TRYWAIT P0, [UR4+0x30800], R0 ;  /* 0x03080000ff0075a7 */ /* 0x000e240008000144 */
[----:B0-----:R-:W-:Y:S05]  /*1980*/  @!P0 BRA `(.L_x_1001) ;  /* 0x0000012400f88947 */ /* 0x001fea0003800000 */
.L_x_1134:
[----:B------:R-:W2:Y:S02]  /*1990*/  LDL R2, [R1+0x4] ;  /* 0x0000040001027983 */ /* 0x000ea40000100800 */
[----:B--2---:R-:W-:-:S13]  /*19a0*/  R2UR UR4, R2 ;  /* 0x00000000020472ca */ /* 0x004fda00000e0000 */
[----:B------:R-:W-:-:S06]  /*19b0*/  ULOP3.LUT UR4, UR4, 0x1, URZ, 0xfc, !UPT ;  /* 0x0000000104047892 */ /* 0x000fcc000f8efc3f */
[----:B------:R-:W-:-:S04]  /*19c0*/  MOV R2, UR4 ;  /* 0x0000000400027c02 */ /* 0x000fc80008000f00 */
[----:B------:R-:W-:-:S13]  /*19d0*/  ISETP.NE.AND P0, PT, R2, 0x3, PT ;  /* 0x000000030200780c */ /* 0x000fda0003f05270 */
[----:B------:R-:W-:Y:S05]  /*19e0*/  @!P0 BRA `(.L_x_1002) ;  /* 0x0000000000048947 */ /* 0x000fea0003800000 */
[----:B------:R-:W-:Y:S01]  /*19f0*/  BPT.TRAP 0x1 ;  /* 0x000000040000795c */ /* 0x000fe20000300000 */
.L_x_1002:
[----:B------:R-:W-:-:S13]  /*1a00*/  R2UR UR4, R16 ;  /* 0x00000000100472ca */ /* 0x000fda00000e0000 */
[----:B------:R1:W2:Y:S01]  /*1a10*/  SYNCS.PHASECHK.TRANS64.TRYWAIT P1, [UR4+0x30830], R0 ;  /* 0x03083000ff0075a7 */ /* 0x0002a20008020144 */
[----:B------:R-:W-:Y:S05]  /*1a20*/  @!P0 BRA `(.L_x_1003) ;  /* 0x0000000000048947 */ /* 0x000fea0003800000 */
[----:B------:R-:W-:Y:S01]  /*1a30*/  BPT.TRAP 0x1 ;  /* 0x000000040000795c */ /* 0x000fe20000300000 */
.L_x_1003:
[----:B------:R-:W-:-:S05]  /*1a40*/  IMAD.U32 R6, RZ, RZ, UR36 ;  /* 0x00000024ff067e24 */ /* 0x000fca000f8e00ff */
[----:B------:R-:W-:Y:S01]  /*1a50*/  LOP3.LUT R6, R6, 0x10000, RZ, 0xfc, !PT ;  /* 0x0001000006067812 */ /* 0x000fe200078efcff */
[----:B--2---:R-:W-:Y:S06]  /*1a60*/  @P1 BRA `(.L_x_1004) ;  /* 0x00000000000c1947 */ /* 0x004fec0003800000 */
[----:B------:R-:W-:-:S13]  /*1a70*/  R2UR UR4, R16 ;  /* 0x00000000100472ca */ /* 0x000fda00000e0000 */
[----:B------:R-:W2:Y:S02]  /*1a80*/  SYNCS.PHASECHK.TRANS64.TRYWAIT P1, [UR4+0x30830], R0 ;  /* 0x03083000ff0075a7 */ /* 0x000ea40008020144 */
[----:B--2---:R-:W-:Y:S05]  /*1a90*/  @!P1 BRA `(.L_x_1005) ;  /* 0x0000012400d09947 */ /* 0x004fea0003800000 */
.L_x_1004:
[----:B------:R-:W-:Y:S05]  /*1aa0*/  WARPSYNC.ALL ;  /* 0x0000000000007948 */ /* 0x000fea0003800000 */
[----:B------:R-:W-:Y:S01]  /*1ab0*/  IMAD.MOV.U32 R7, RZ, RZ, 0x40000040 ;  /* 0x40000040ff077424 */ /* 0x000fe200078e00ff */
[----:B------:R-:W-:Y:S01]  /*1ac0*/  R2UR UR4, R16 ;  /* 0x00000000100472ca */ /* 0x000fe200000e0000 */
[----:B------:R-:W-:Y:S01]  /*1ad0*/  WARPGROUP.ARRIVE ;  /* 0x00000000000079c5 */ /* 0x000fe20000000000 */
[----:B------:R-:W-:Y:S01]  /*1ae0*/  R2UR UR8, R6 ;  /* 0x00000000060872ca */ /* 0x000fe200000e0000 */
[----:B------:R-:W-:Y:S01]  /*1af0*/  UMOV UR11, 0x40000040 ;  /* 0x40000040000b7882 */ /* 0x000fe20000000000 */
[----:B------:R-:W-:Y:S01]  /*1b00*/  R2UR UR9, R7 ;  /* 0x00000000070972ca */ /* 0x000fe200000e0000 */
[----:B------:R-:W-:Y:S01]  /*1b10*/  UMOV UR13, 0x40000040 ;  /* 0x40000040000d7882 */ /* 0x000fe20000000000 */
[----:B------:R-:W-:Y:S01]  /*1b20*/  UMOV UR7, 0x40000040 ;  /* 0x4000004000077882 */ /* 0x000fe20000000000 */
[----:B------:R-:W-:Y:S01]  /*1b30*/  UMOV UR5, UR13 ;  /* 0x0000000d00057c82 */ /* 0x000fe20008000000 */
[----:B------:R-:W-:Y:S01]  /*1b40*/  IMAD.U32 R11, RZ, RZ, UR13 ;  /* 0x0000000dff0b7e24 */ /* 0x000fe2000f8e00ff */
[----:B------:R-:W-:Y:S01]  /*1b50*/  UMOV UR13, 0x40000040 ;  /* 0x40000040000d7882 */ /* 0x000fe20000000000 */
[----:B------:R-:W-:Y:S01]  /*1b60*/  UMOV UR15, 0x40000040 ;  /* 0x40000040000f7882 */ /* 0x000fe20000000000 */
[----:B------:R-:W-:Y:S01]  /*1b70*/  UMOV UR17, 0x40000040 ;  /* 0x4000004000117882 */ /* 0x000fe20000000000 */
[----:B------:R-:W-:Y:S01]  /*1b80*/  UMOV UR21, 0x40000040 ;  /* 0x4000004000157882 */ /* 0x000fe20000000000 */
[----:B------:R-:W-:Y:S01]  /*1b90*/  UIADD3 UR4, UR4, 0x20400, URZ ;  /* 0x0002040004047890 */ /* 0x000fe2000fffe03f */
[----:B------:R-:W-:Y:S01]  /*1ba0*/  UMOV UR25, 0x40000040 ;  /* 0x4000004000197882 */ /* 0x000fe20000000000 */
[----:B------:R-:W-:-:S02]  /*1bb0*/  UMOV UR29, 0x40000040 ;  /* 0x40000040001d7882 */ /* 0x000fc40000000000 */
[----:B------:R-:W-:Y:S01]  /*1bc0*/  USHF.R.U32.HI UR4, URZ, 0x4, UR4 ;  /* 0x000000043f047899 */ /* 0x000fe20008011604 */
[----:B------:R-:W-:Y:S01]  /*1bd0*/  UMOV UR33, 0x40000040 ;  /* 0x4000004000217882 */ /* 0x000fe20000000000 */
[----:B------:R-:W-:Y:S02]  /*1be0*/  UMOV UR37, 0x40000040 ;  /* 0x4000004000257882 */ /* 0x000fe40000000000 */
[----:B------:R-:W-:Y:S01]  /*1bf0*/  ULOP3.LUT UR4, UR4, 0x3fff, URZ, 0xc0, !UPT ;  /* 0x00003fff04047892 */ /* 0x000fe2000f8ec03f */
[----:B------:R-:W-:Y:S01]  /*1c00*/  UMOV UR41, 0x40000040 ;  /* 0x4000004000297882 */ /* 0x000fe20000000000 */
[----:B------:R-:W-:Y:S02]  /*1c10*/  UMOV UR45, 0x40000040 ;  /* 0x40000040002d7882 */ /* 0x000fe40000000000 */
[----:B------:R-:W-:Y:S01]  /*1c20*/  ULOP3.LUT UR18, UR4, 0x10000, URZ, 0xfc, !UPT ;  /* 0x0001000004127892 */ /* 0x000fe2000f8efc3f */
[----:B------:R-:W-:Y:S01]  /*1c30*/  UMOV UR49, 0x40000040 ;  /* 0x4000004000317882 */ /* 0x000fe20000000000 */
[----:B------:R-:W-:-:S02]  /*1c40*/  UMOV UR53, 0x40000040 ;  /* 0x4000004000357882 */ /* 0x000fc40000000000 */
[----:B------:R-:W-:Y:S02]  /*1c50*/  UIADD3 UR6, UR18, 0x2, URZ ;  /* 0x0000000212067890 */ /* 0x000fe4000fffe03f */
[----:B------:R-:W-:Y:S02]  /*1c60*/  UIADD3 UR14, UR18, 0x200, URZ ;  /* 0x00000200120e7890 */ /* 0x000fe4000fffe03f */
[----:B------:R-:W-:Y:S01]  /*1c70*/  IMAD.U32 R20, RZ, RZ, UR18 ;  /* 0x00000012ff147e24 */ /* 0x000fe2000f8e00ff */
[----:B------:R-:W-:Y:S02]  /*1c80*/  UMOV UR10, UR18 ;  /* 0x00000012000a7c82 */ /* 0x000fe40008000000 */
[----:B------:R-:W-:Y:S01]  /*1c90*/  HGMMA.64x64x16.F32 R24, gdesc[UR8], RZ, !UPT, gsb0 ;  /* 0x00e00000081879f0 */ /* 0x000fe2000c0008ff */
[----:B------:R-:W-:Y:S01]  /*1ca0*/  R2UR UR10, R6 ;  /* 0x00000000060a72ca */ /* 0x000fe200000e0000 */
[----:B------:R-:W-:Y:S02]  /*1cb0*/  UMOV UR9, 0x40000040 ;  /* 0x4000004000097882 */ /* 0x000fe40000000000 */
[----:B------:R-:W-:-:S10]  /*1cc0*/  IMAD.U32 R15, RZ, RZ, UR9 ;  /* 0x00000009ff0f7e24 */ /* 0x000fd4000f8e00ff */
[----:B------:R-:W-:Y:S02]  /*1cd0*/  UIADD3 UR4, UR10, 0x2, URZ ;  /* 0x000000020a047890 */ /* 0x000fe4000fffe03f */
[----:B------:R-:W-:Y:S02]  /*1ce0*/  UIADD3 UR16, UR10, 0x402, URZ ;  /* 0x000004020a107890 */ /* 0x000fe4000fffe03f */
[----:B------:R-:W-:Y:S02]  /*1cf0*/  UIADD3 UR20, UR10, 0x404, URZ ;  /* 0x000004040a147890 */ /* 0x000fe4000fffe03f */
[----:B------:R-:W-:Y:S01]  /*1d00*/  UIADD3 UR24, UR10, 0x406, URZ ;  /* 0x000004060a187890 */ /* 0x000fe2000fffe03f */
[----:B------:R-:W-:Y:S01]  /*1d10*/  UMOV UR12, UR4 ;  /* 0x00000004000c7c82 */ /* 0x000fe20008000000 */
[----:B------:R-:W-:Y:S01]  /*1d20*/  UIADD3 UR28, UR10, 0x800, URZ ;  /* 0x000008000a1c7890 */ /* 0x000fe2000fffe03f */
[----:B------:R-:W-:Y:S01]  /*1d30*/  MOV R10, UR12 ;  /* 0x0000000c000a7c02 */ /* 0x000fe20008000f00 */
[----:B------:R-:W-:Y:S01]  /*1d40*/  UMOV UR4, UR12 ;  /* 0x0000000c00047c82 */ /* 0x000fe20008000000 */
[----:B------:R-:W-:-:S02]  /*1d50*/  UIADD3 UR12, UR10, 0x400, URZ ;  /* 0x000004000a0c7890 */ /* 0x000fc4000fffe03f */
[----:B------:R-:W-:Y:S02]  /*1d60*/  UIADD3 UR32, UR10, 0x802, URZ ;  /* 0x000008020a207890 */ /* 0x000fe4000fffe03f */
[----:B------:R-:W-:Y:S02]  /*1d70*/  UIADD3 UR36, UR10, 0x804, URZ ;  /* 0x000008040a247890 */ /* 0x000fe4000fffe03f */
[----:B------:R-:W-:Y:S02]  /*1d80*/  UIADD3 UR40, UR10, 0x806, URZ ;  /* 0x000008060a287890 */ /* 0x000fe4000fffe03f */
[----:B------:R-:W-:Y:S02]  /*1d90*/  UIADD3 UR44, UR10, 0xc00, URZ ;  /* 0x00000c000a2c7890 */ /* 0x000fe4000fffe03f */
[----:B------:R-:W-:Y:S02]  /*1da0*/  UIADD3 UR48, UR10, 0xc02, URZ ;  /* 0x00000c020a307890 */ /* 0x000fe4000fffe03f */
[----:B------:R-:W-:Y:S01]  /*1db0*/  UIADD3 UR52, UR10, 0xc04, URZ ;  /* 0x00000c040a347890 */ /* 0x000fe2000fffe03f */
[----:B------:R-:W-:-:S02]  /*1dc0*/  WARPGROUP.DEPBAR.LE gsb0, 0x0 ;  /* 0x00008000000079c5 */ /* 0x000fc40000010000 */
[----:B------:R-:W-:-:S06]  /*1dd0*/  WARPGROUP.ARRIVE ;  /* 0x00000000000079c5 */ /* 0x000fcc0000000000 */
[----:B------:R-:W-:Y:S01]  /*1de0*/  HGMMA.64x64x16.F32 R24, gdesc[UR4], R24, gsb0 ;  /* 0x00e00000041879f0 */ /* 0x000fe20008000818 */
[----:B------:R-:W-:Y:S02]  /*1df0*/  UIADD3 UR4, UR10, 0x4, URZ ;  /* 0x000000040a047890 */ /* 0x000fe4000fffe03f */
[----:B------:R-:W-:Y:S01]  /*1e00*/  UIADD3 UR6, UR18, 0x4, URZ ;  /* 0x0000000412067890 */ /* 0x000fe2000fffe03f */
[----:B------:R-:W-:Y:S01]  /*1e10*/  UMOV UR5, UR9 ;  /* 0x0000000900057c82 */ /* 0x000fe20008000000 */
[----:B------:R-:W-:Y:S01]  /*1e20*/  UMOV UR7, 0x40000040 ;  /* 0x4000004000077882 */ /* 0x000fe20000000000 */
[----:B------:R-:W-:Y:S02]  /*1e30*/  UMOV UR9, 0x40000040 ;  /* 0x4000004000097882 */ /* 0x000fe40000000000 */
[----:B------:R-:W-:Y:S02]  /*1e40*/  UMOV UR8, UR4 ;  /* 0x0000000400087c82 */ /* 0x000fe40008000000 */
[----:B------:R-:W-:Y:S01]  /*1e50*/  UMOV UR4, UR8 ;  /* 0x0000000800047c82 */ /* 0x000fe20008000000 */
[----:B------:R-:W-:Y:S01]  /*1e60*/  IMAD.U32 R14, RZ, RZ, UR8 ;  /* 0x00000008ff0e7e24 */ /* 0x000fe2000f8e00ff */
[----:B------:R-:W-:-:S02]  /*1e70*/  UIADD3 UR8, UR10, 0x6, URZ ;  /* 0x000000060a087890 */ /* 0x000fc4000fffe03f */
[----:B------:R-:W-:Y:S01]  /*1e80*/  UIADD3 UR10, UR10, 0xc06, URZ ;  /* 0x00000c060a0a7890 */ /* 0x000fe2000fffe03f */
[----:B------:R-:W-:Y:S02]  /*1e90*/  WARPGROUP.DEPBAR.LE gsb0, 0x0 ;  /* 0x00008000000079c5 */ /* 0x000fe40000010000 */
[----:B------:R-:W-:-:S06]  /*1ea0*/  WARPGROUP.ARRIVE ;  /* 0x00000000000079c5 */ /* 0x000fcc0000000000 */
[----:B------:R-:W-:Y:S01]  /*1eb0*/  HGMMA.64x64x16.F32 R24, gdesc[UR4], R24, gsb0 ;  /* 0x00e00000041879f0 */ /* 0x000fe20008000818 */
[----:B------:R-:W-:Y:S01]  /*1ec0*/  UIADD3 UR6, UR18, 0x6, URZ ;  /* 0x0000000612067890 */ /* 0x000fe2000fffe03f */
[----:B------:R-:W-:Y:S01]  /*1ed0*/  UMOV UR4, UR8 ;  /* 0x0000000800047c82 */ /* 0x000fe20008000000 */
[----:B------:R-:W-:Y:S01]  /*1ee0*/  UMOV UR5, UR9 ;  /* 0x0000000900057c82 */ /* 0x000fe20008000000 */
[----:B------:R-:W-:Y:S01]  /*1ef0*/  UMOV UR7, 0x40000040 ;  /* 0x4000004000077882 */ /* 0x000fe20000000000 */
        /* <DEDUP_REMOVED lines=9> */
[----:B------:R-:W-:Y:S03]  /*1f90*/  HGMMA.64x64x16.F32 R24, gdesc[UR12], R24, gsb0 ;  /* 0x00e000000c1879f0 */ /* 0x000fe60008000818 */
        /* <DEDUP_REMOVED lines=68> */
[----:B------:R-:W-:Y:S01]  /*23e0*/  UMOV UR5, 0x40000040 ;  /* 0x4000004000057882 */ /* 0x000fe20000000000 */
[----:B------:R-:W-:Y:S01]  /*23f0*/  UMOV UR7, 0x40000040 ;  /* 0x4000004000077882 */ /* 0x000fe20000000000 */
[----:B------:R-:W-:Y:S01]  /*2400*/  MOV R12, UR4 ;  /* 0x00000004000c7c02 */ /* 0x000fe20008000f00 */
[----:B------:R-:W-:Y:S01]  /*2410*/  IMAD.U32 R13, RZ, RZ, UR5 ;  /* 0x00000005ff0d7e24 */ /* 0x000fe2000f8e00ff */
[----:B------:R-:W-:Y:S02]  /*2420*/  WARPGROUP.DEPBAR.LE gsb0, 0x0 ;  /* 0x00008000000079c5 */ /* 0x000fe40000010000 */
[----:B------:R-:W-:-:S06]  /*2430*/  WARPGROUP.ARRIVE ;  /* 0x00000000000079c5 */ /* 0x000fcc0000000000 */
[----:B------:R-:W-:Y:S03]  /*2440*/  HGMMA.64x64x16.F32 R24, gdesc[UR4], R24, gsb0 ;  /* 0x00e00000041879f0 */ /* 0x000fe60008000818 */
[----:B------:R-:W-:Y:S02]  /*2450*/  WARPGROUP.DEPBAR.LE gsb0, 0x0 ;  /* 0x00008000000079c5 */ /* 0x000fe40000010000 */
[----:B------:R-:W-:Y:S05]  /*2460*/  @!P0 BRA `(.L_x_1006) ;  /* 0x0000000000048947 */ /* 0x000fea0003800000 */
[----:B------:R-:W-:Y:S01]  /*2470*/  BPT.TRAP 0x1 ;  /* 0x000000040000795c */ /* 0x000fe20000300000 */
.L_x_1006:
[----:B01----:R-:W-:Y:S01]  /*2480*/  LOP3.LUT R0, R57, 0xffffff80, RZ, 0xc0, !PT ;  /* 0xffffff8039007812 */ /* 0x003fe200078ec0ff */
[----:B------:R-:W-:Y:S01]  /*2490*/  ULDC UR11, c[0x0][0x2f0] ;  /* 0x0000bc00000b7ab9 */ /* 0x000fe20000000800 */
[----:B------:R-:W-:Y:S01]  /*24a0*/  R2UR UR5, R23 ;  /* 0x00000000170572ca */ /* 0x000fe200000e0000 */
[----:B------:R-:W-:Y:S01]  /*24b0*/  ULDC UR14, c[0x0][0x9e0] ;  /* 0x00027800000e7ab9 */ /* 0x000fe20000000800 */
[----:B------:R-:W-:Y:S01]  /*24c0*/  LEA.HI R56, R56, R19, RZ, 0x2 ;  /* 0x0000001338387211 */ /* 0x000fe200078f10ff */
[----:B------:R-:W-:Y:S01]  /*24d0*/  IMAD.IADD R0, R19, 0x1, -R0 ;  /* 0x0000000113007824 */ /* 0x000fe200078e0a00 */
[----:B------:R-:W-:Y:S02]  /*24e0*/  LEA.HI R5, R58, R58, RZ, 0x1 ;  /* 0x0000003a3a057211 */ /* 0x000fe400078f08ff */
[----:B------:R-:W-:Y:S02]  /*24f0*/  LOP3.LUT R56, R56, 0xfffffffc, RZ, 0xc0, !PT ;  /* 0xfffffffc38387812 */ /* 0x000fe400078ec0ff */
[----:B------:R-:W-:-:S02]  /*2500*/  SHF.R.S32.HI R3, RZ, 0x1f, R0 ;  /* 0x0000001fff037819 */ /* 0x000fc40000011400 */
[----:B------:R-:W-:Y:S01]  /*2510*/  LOP3.LUT R5, R5, 0x3fffffe, RZ, 0xc0, !PT ;  /* 0x03fffffe05057812 */ /* 0x000fe200078ec0ff */
[----:B------:R-:W-:Y:S01]  /*2520*/  IMAD.IADD R56, R19, 0x1, -R56 ;  /* 0x0000000113387824 */ /* 0x000fe200078e0a38 */
[CC--:B------:R-:W-:Y:S01]  /*2530*/  LEA.HI R2, R3.reuse, R0.reuse, RZ, 0x2 ;  /* 0x0000000003027211 */ /* 0x0c0fe200078f10ff */
[----:B------:R-:W-:Y:S01]  /*2540*/  UISETP.NE.AND UP1, UPT, UR5, URZ, UPT ;  /* 0x0000003f0500728c */ /* 0x000fe2000bf25270 */
[----:B------:R-:W-:Y:S02]  /*2550*/  LEA.HI R4, R3, R0, RZ, 0x5 ;  /* 0x0000000003047211 */ /* 0x000fe400078f28ff */
[--C-:B------:R-:W-:Y:S01]  /*2560*/  SHF.R.S32.HI R3, RZ, 0x2, R2.reuse ;  /* 0x00000002ff037819 */ /* 0x100fe20000011402 */
[----:B------:R-:W-:Y:S01]  /*2570*/  ULDC UR5, c[0x0][0x9d8] ;  /* 0x0002760000057ab9 */ /* 0x000fe20000000800 */
[----:B------:R-:W-:Y:S01]  /*2580*/  SHF.R.S32.HI R8, RZ, 0x1f, R2 ;  /* 0x0000001fff087819 */ /* 0x000fe20000011402 */
[----:B------:R-:W-:Y:S01]  /*2590*/  FMUL.FTZ R26, R26, UR5 ;  /* 0x000000051a1a7c20 */ /* 0x000fe20008410000 */
[----:B------:R-:W-:Y:S01]  /*25a0*/  SHF.R.S32.HI R4, RZ, 0x5, R4 ;  /* 0x00000005ff047819 */ /* 0x000fe20000011404 */
[----:B------:R-:W-:Y:S01]  /*25b0*/  FMUL.FTZ R34, R34, UR5 ;  /* 0x0000000522227c20 */ /* 0x000fe20008410000 */
[-C--:B------:R-:W-:Y:S01]  /*25c0*/  LEA.HI R8, R8, R3.reuse, RZ, 0x3 ;  /* 0x0000000308087211 */ /* 0x080fe200078f18ff */
[----:B------:R-:W0:Y:S01]  /*25d0*/  MUFU.TANH R59, R26 ;  /* 0x0000001a003b7308 */ /* 0x000e220000002400 */
[----:B------:R-:W-:Y:S01]  /*25e0*/  LEA R9, R4, UR38, 0x4 ;  /* 0x0000002604097c11 */ /* 0x000fe2000f8e20ff */
[----:B------:R-:W-:Y:S01]  /*25f0*/  @UP1 ULDC UR6, c[0x0][0x450] ;  /* 0x0001140000061ab9 */ /* 0x000fe20000000800 */
[----:B------:R-:W-:Y:S01]  /*2600*/  LOP3.LUT R8, R8, 0xfffffff8, RZ, 0xc0, !PT ;  /* 0xfffffff808087812 */ /* 0x000fe200078ec0ff */
[----:B------:R-:W-:Y:S01]  /*2610*/  FMUL.FTZ R24, R24, UR5 ;  /* 0x0000000518187c20 */ /* 0x000fe20008410000 */
[----:B------:R-:W-:Y:S01]  /*2620*/  LEA.HI R4, R56, R56, RZ, 0x1 ;  /* 0x0000003838047211 */ /* 0x000fe200078f08ff */
[----:B------:R-:W-:Y:S01]  /*2630*/  FMUL.FTZ R25, R25, UR5 ;  /* 0x0000000519197c20 */ /* 0x000fe20008410000 */
[----:B------:R-:W-:Y:S01]  /*2640*/  R2UR UR4, R22 ;  /* 0x00000000160472ca */ /* 0x000fe200000e0000 */
[----:B------:R1:W2:Y:S01]  /*2650*/  MUFU.TANH R26, R34 ;  /* 0x00000022001a7308 */ /* 0x0002a20000002400 */
[----:B------:R-:W-:Y:S01]  /*2660*/  IADD3 R8, R9, R3, -R8 ;  /* 0x0000000309087210 */ /* 0x000fe20007ffe808 */
[----:B------:R-:W-:Y:S01]  /*2670*/  FMUL.FTZ R27, R27, UR5 ;  /* 0x000000051b1b7c20 */ /* 0x000fe20008410000 */
[----:B------:R-:W-:Y:S01]  /*2680*/  IADD3 R5, R58, -R5, RZ ;  /* 0x800000053a057210 */ /* 0x000fe20007ffe0ff */
[----:B------:R-:W-:Y:S01]  /*2690*/  FMUL.FTZ R28, R28, UR5 ;  /* 0x000000051c1c7c20 */ /* 0x000fe20008410000 */
[----:B------:R-:W-:Y:S01]  /*26a0*/  LOP3.LUT R3, R4, 0x1ffffffe, RZ, 0xc0, !PT ;  /* 0x1ffffffe04037812 */ /* 0x000fe200078ec0ff */
[----:B------:R-:W-:Y:S01]  /*26b0*/  FMUL.FTZ R29, R29, UR5 ;  /* 0x000000051d1d7c20 */ /* 0x000fe20008410000 */
[----:B------:R-:W-:Y:S01]  /*26c0*/  PLOP3.LUT P1, PT, PT, PT, UP1, 0x80, 0x0 ;  /* 0x000000000000781c */ /* 0x000fe20003f2f018 */
[----:B------:R-:W-:Y:S01]  /*26d0*/  IMAD R8, R5, 0x40, R8 ;  /* 0x0000004005087824 */ /* 0x000fe200078e0208 */
[----:B------:R-:W-:Y:S01]  /*26e0*/  R2UR UR7, R16 ;  /* 0x00000000100772ca */ /* 0x000fe200000e0000 */
[----:B------:R-:W-:Y:S01]  /*26f0*/  IMAD.IADD R3, R56, 0x1, -R3 ;  /* 0x0000000138037824 */ /* 0x000fe200078e0a03 */
[----:B------:R-:W-:Y:S01]  /*2700*/  PLOP3.LUT P2, PT, PT, PT, UP1, 0x80, 0x0 ;  /* 0x000000000000781c */ /* 0x000fe20003f4f018 */
[----:B------:R-:W-:Y:S01]  /*2710*/  UISETP.NE.AND UP0, UPT, UR4, URZ, UPT ;  /* 0x0000003f0400728c */ /* 0x000fe2000bf05270 */
[----:B------:R-:W-:Y:S01]  /*2720*/  LOP3.LUT R5, R2, 0x7ffffffc, RZ, 0xc0, !PT ;  /* 0x7ffffffc02057812 */ /* 0x000fe200078ec0ff */
[----:B------:R-:W-:Y:S01]  /*2730*/  IMAD R19, R3, 0x8, R8 ;  /* 0x0000000803137824 */ /* 0x000fe200078e0208 */
[----:B------:R-:W-:Y:S01]  /*2740*/  @UP1 ULDC UR4, c[0x0][0x44c] ;  /* 0x0001130000041ab9 */ /* 0x000fe20000000800 */
[----:B------:R-:W-:-:S02]  /*2750*/  IMAD.MOV.U32 R8, RZ, RZ, -0x40 ;  /* 0xffffffc0ff087424 */ /* 0x000fc400078e00ff */
[----:B------:R-:W-:Y:S01]  /*2760*/  FMUL.FTZ R30, R30, UR5 ;  /* 0x000000051e1e7c20 */ /* 0x000fe20008410000 */
[----:B------:R-:W-:Y:S01]  /*2770*/  IMAD.IADD R5, R0, 0x1, -R5 ;  /* 0x0000000100057824 */ /* 0x000fe200078e0a05 */
[----:B------:R-:W-:Y:S01]  /*2780*/  MOV R3, R19 ;  /* 0x0000001300037202 */ /* 0x000fe20000000f00 */
[----:B------:R-:W-:-:S04]  /*2790*/  @P1 IMAD.HI.U32 R4, R19, UR4, RZ ;  /* 0x0000000413041c27 */ /* 0x000fc8000f8e00ff */
[----:B------:R-:W-:Y:S01]  /*27a0*/  FMUL.FTZ R31, R31, UR5 ;  /* 0x000000051f1f7c20 */ /* 0x000fe20008410000 */
[----:B------:R-:W-:Y:S01]  /*27b0*/  UIADD3 UR4, UR7, 0x30840, URZ ;  /* 0x0003084007047890 */ /* 0x000fe2000fffe03f */
[----:B------:R-:W3:Y:S01]  /*27c0*/  S2UR UR7, SR_CgaCtaId ;  /* 0x00000000000779c3 */ /* 0x000ee20000008800 */
[----:B-1----:R-:W-:Y:S01]  /*27d0*/  IMAD R34, R203, R8, 0x40 ;  /* 0x00000040cb227424 */ /* 0x002fe200078e0208 */
[----:B------:R-:W-:Y:S01]  /*27e0*/  @P2 SHF.R.U32.HI R3, RZ, UR6, R4 ;  /* 0x00000006ff032c19 */ /* 0x000fe20008011604 */
[----:B------:R-:W-:Y:S01]  /*27f0*/  FMUL.FTZ R32, R32, UR5 ;  /* 0x0000000520207c20 */ /* 0x000fe20008410000 */
[----:B------:R-:W-:Y:S01]  /*2800*/  FMUL.FTZ R33, R33, UR5 ;  /* 0x0000000521217c20 */ /* 0x000fe20008410000 */
[----:B------:R-:W-:Y:S02]  /*2810*/  VIADD R0, R34, 0x1 ;  /* 0x0000000122007836 */ /* 0x000fe40000000000 */
[----:B------:R-:W-:Y:S01]  /*2820*/  FMUL.FTZ R35, R35, UR5 ;  /* 0x0000000523237c20 */ /* 0x000fe20008410000 */
[----:B------:R-:W1:Y:S01]  /*2830*/  SHFL.IDX PT, R4, R3, RZ, 0x1c1f ;  /* 0x001c1fff03047589 */ /* 0x000e6200000e0000 */
[----:B------:R-:W-:Y:S01]  /*2840*/  FMUL.FTZ R36, R36, UR5 ;  /* 0x0000000524247c20 */ /* 0x000fe20008410000 */
        /* <DEDUP_REMOVED lines=15> */
[----:B---3--:R-:W-:Y:S01]  /*2940*/  UPRMT UR4, UR7, 0x654, UR4 ;  /* 0x0000065407047896 */ /* 0x008fe20008000004 */
[----:B------:R-:W-:Y:S01]  /*2950*/  FMUL.FTZ R52, R52, UR5 ;  /* 0x0000000534347c20 */ /* 0x000fe20008410000 */
[----:B------:R-:W-:Y:S01]  /*2960*/  FMUL.FTZ R53, R53, UR5 ;  /* 0x0000000535357c20 */ /* 0x000fe20008410000 */
[----:B------:R-:W-:Y:S01]  /*2970*/  FMUL.FTZ R54, R54, UR5 ;  /* 0x0000000536367c20 */ /* 0x000fe20008410000 */
[----:B------:R-:W-:Y:S01]  /*2980*/  FMUL.FTZ R55, R55, UR5 ;  /* 0x0000000537377c20 */ /* 0x000fe20008410000 */
[----:B------:R-:W-:Y:S01]  /*2990*/  IMAD R0, R5, -0x2, R0 ;  /* 0xfffffffe05007824 */ /* 0x000fe200078e0200 */
[----:B------:R-:W-:Y:S01]  /*29a0*/  ULDC UR5, c[0x0][0x288] ;  /* 0x0000a20000057ab9 */ /* 0x000fe20000000800 */
[----:B------:R-:W-:Y:S01]  /*29b0*/  PLOP3.LUT P1, PT, PT, PT, UP0, 0x40, 0x0 ;  /* 0x000000000000781c */ /* 0x000fe20003f2e808 */
[----:B------:R-:W3:Y:S01]  /*29c0*/  MUFU.TANH R24, R24 ;  /* 0x0000001800187308 */ /* 0x000ee20000002400 */
[----:B------:R-:W-:Y:S01]  /*29d0*/  MOV R154, UR5 ;  /* 0x00000005009a7c02 */ /* 0x000fe20008000f00 */
[----:B------:R-:W-:Y:S01]  /*29e0*/  SYNCS.ARRIVE.TRANS64.RED.A1T0 RZ, [UR4], RZ ;  /* 0x000000ffffff79a7 */ /* 0x000fe20008100404 */
[C---:B------:R-:W-:Y:S01]  /*29f0*/  IMAD R9, R17.reuse, UR11, R0 ;  /* 0x0000000b11097c24 */ /* 0x040fe2000f8e0200 */
[----:B------:R-:W-:Y:S01]  /*2a00*/  ULDC UR4, c[0x0][0x9dc] ;  /* 0x0002770000047ab9 */ /* 0x000fe20000000800 */
[----:B------:R-:W-:Y:S01]  /*2a10*/  IMAD R0, R17, UR11, R34 ;  /* 0x0000000b11007c24 */ /* 0x000fe2000f8e0222 */
[----:B------:R-:W-:Y:S01]  /*2a20*/  ULOP3.LUT UR6, URZ, UR4, URZ, 0x33, !UPT ;  /* 0x000000043f067292 */ /* 0x000fe2000f8e333f */
[----:B------:R-:W-:Y:S01]  /*2a30*/  IMAD.IADD R9, R9, 0x1, -R154 ;  /* 0x0000000109097824 */ /* 0x000fe200078e0a9a */
[----:B------:R-:W4:Y:S01]  /*2a40*/  MUFU.TANH R25, R25 ;  /* 0x0000001900197308 */ /* 0x000f220000002400 */
[----:B------:R-:W-:Y:S01]  /*2a50*/  IMAD R56, R5, -0x2, R0 ;  /* 0xfffffffe05387824 */ /* 0x000fe200078e0200 */
[----:B------:R-:W-:Y:S01]  /*2a60*/  LEA R8, R203, 0xffffffc0, 0x6 ;  /* 0xffffffc0cb087811 */ /* 0x000fe200078e30ff */
[C---:B------:R-:W-:Y:S01]  /*2a70*/  VIADD R57, R9.reuse, UR14 ;  /* 0x0000000e09397c36 */ /* 0x040fe20008000000 */
[----:B------:R-:W-:Y:S01]  /*2a80*/  IADD3 R58, R9, UR6, RZ ;  /* 0x00000006093a7c10 */ /* 0x000fe2000fffe0ff */
[----:B------:R-:W-:-:S03]  /*2a90*/  IMAD.U32 R21, RZ, RZ, UR6 ;  /* 0x00000006ff157e24 */ /* 0x000fc6000f8e00ff */
[----:B------:R-:W0:Y:S01]  /*2aa0*/  MUFU.TANH R27, R27 ;  /* 0x0000001b001b7308 */ /* 0x000e220000002400 */
[----:B-1----:R-:W-:Y:S01]  /*2ab0*/  VIADDMNMX R0, R4, R57, R56, PT ;  /* 0x0000003904007246 */ /* 0x002fe20003800138 */
[----:B------:R-:W-:-:S06]  /*2ac0*/  IMAD.IADD R2, R58, 0x1, R4 ;  /* 0x000000013a027824 */ /* 0x000fcc00078e0204 */
[----:B------:R-:W1:Y:S08]  /*2ad0*/  MUFU.TANH R28, R28 ;  /* 0x0000001c001c7308 */ /* 0x000e700000002400 */
[----:B------:R-:W0:Y:S08]  /*2ae0*/  MUFU.TANH R29, R29 ;  /* 0x0000001d001d7308 */ /* 0x000e300000002400 */
        /* <DEDUP_REMOVED lines=24> */
[----:B------:R-:W0:Y:S01]  /*2c70*/  MUFU.TANH R55, R55 ;  /* 0x0000003700377308 */ /* 0x000e220000002400 */
[----:B-1234-:R-:W-:Y:S05]  /*2c80*/  @P1 BRA `(.L_x_1007) ;  /* 0x0000000000641947 */ /* 0x01efea0003800000 */
[----:B------:R-:W-:Y:S01]  /*2c90*/  IMAD R9, R17, UR11, R4 ;  /* 0x0000000b11097c24 */ /* 0x000fe2000f8e0204 */
[----:B------:R-:W-:Y:S03]  /*2ca0*/  BSSY B0, `(.L_x_1008) ;  /* 0x0000013000007945 */ /* 0x000fe60003800000 */
[----:B------:R-:W-:-:S05]  /*2cb0*/  IMAD.IADD R9, R9, 0x1, -R154 ;  /* 0x0000000109097824 */ /* 0x000fca00078e0a9a */
[----:B------:R-:W-:-:S13]  /*2cc0*/  ISETP.GT.AND P1, PT, R9, -0x1, PT ;  /* 0xffffffff0900780c */ /* 0x000fda0003f24270 */
[----:B------:R-:W-:Y:S05]  /*2cd0*/  @P1 BRA `(.L_x_1009) ;  /* 0x0000000000241947 */ /* 0x000fea0003800000 */
[----:B------:R-:W-:Y:S01]  /*2ce0*/  ULDC UR4, c[0x0][0x9e4] ;  /* 0x0002790000047ab9 */ /* 0x000fe20000000800 */
[----:B------:R-:W-:Y:S01]  /*2cf0*/  LOP3.LUT R9, RZ, R9, RZ, 0x33, !PT ;  /* 0x00000009ff097212 */ /* 0x000fe200078e33ff */
[----:B------:R-:W-:-:S05]  /*2d00*/  IMAD.U32 R60, RZ, RZ, UR4 ;  /* 0x00000004ff3c7e24 */ /* 0x000fca000f8e00ff */
[----:B------:R-:W-:-:S13]  /*2d10*/  ISETP.NE.AND P1, PT, R60, 0x1, PT ;  /* 0x000000013c00780c */ /* 0x000fda0003f25270 */
[----:B------:R-:W1:Y:S02]  /*2d20*/  @P1 LDC.64 R62, c[0x0][0x9e8] ;  /* 0x00027a00ff3e1b82 */ /* 0x000e640000000a00 */
[----:B-1----:R-:W-:-:S05]  /*2d30*/  @P1 IMAD.HI.U32 R4, R9, R62, RZ ;  /* 0x0000003e09041227 */ /* 0x002fca00078e00ff */
[----:B------:R-:W-:-:S04]  /*2d40*/  @P1 SHF.R.U32.HI R9, RZ, R63, R4 ;  /* 0x0000003fff091219 */ /* 0x000fc80000011604 */
[----:B------:R-:W-:Y:S01]  /*2d50*/  LOP3.LUT R9, RZ, R9, RZ, 0x33, !PT ;  /* 0x00000009ff097212 */ /* 0x000fe200078e33ff */
[----:B------:R-:W-:Y:S06]  /*2d60*/  BRA `(.L_x_1010) ;  /* 0x0000000000187947 */ /* 0x000fec0003800000 */
.L_x_1009:
[----:B------:R-:W-:Y:S02]  /*2d70*/  ULDC UR4, c[0x0][0x9e4] ;  /* 0x0002790000047ab9 */ /* 0x000fe40000000800 */
[----:B------:R-:W-:-:S04]  /*2d80*/  MOV R60, UR4 ;  /* 0x00000004003c7c02 */ /* 0x000fc80008000f00 */
[----:B------:R-:W-:-:S13]  /*2d90*/  ISETP.NE.AND P1, PT, R60, 0x1, PT ;  /* 0x000000013c00780c */ /* 0x000fda0003f25270 */
[----:B------:R-:W1:Y:S02]  /*2da0*/  @P1 LDC.64 R62, c[0x0][0x9e8] ;  /* 0x00027a00ff3e1b82 */ /* 0x000e640000000a00 */
[----:B-1----:R-:W-:-:S05]  /*2db0*/  @P1 IMAD.HI.U32 R4, R9, R62, RZ ;  /* 0x0000003e09041227 */ /* 0x002fca00078e00ff */
[----:B------:R-:W-:-:S07]  /*2dc0*/  @P1 SHF.R.U32.HI R9, RZ, R63, R4 ;  /* 0x0000003fff091219 */ /* 0x000fce0000011604 */
.L_x_1010:
[----:B------:R-:W-:Y:S05]  /*2dd0*/  BSYNC B0 ;  /* 0x0000000000007941 */ /* 0x000fea0003800000 */
.L_x_1008:
[----:B------:R-:W-:-:S04]  /*2de0*/  IMAD R4, R9, R60, -R8 ;  /* 0x0000003c09047224 */ /* 0x000fc800078e0a08 */
[----:B------:R-:W-:-:S05]  /*2df0*/  IMAD R9, R5, -0x2, R4 ;  /* 0xfffffffe05097824 */ /* 0x000fca00078e0204 */
[----:B------:R-:W-:Y:S02]  /*2e00*/  VIADDMNMX R0, R9, R60, R0, PT ;  /* 0x0000003c09007246 */ /* 0x000fe40003800100 */
[----:B------:R-:W-:-:S07]  /*2e10*/  VIMNMX R2, R2, R9, !PT ;  /* 0x0000000902027248 */ /* 0x000fce0007fe0100 */
.L_x_1007:
[C---:B------:R-:W-:Y:S01]  /*2e20*/  ISETP.GE.AND P2, PT, R34.reuse, 0x9, PT ;  /* 0x000000092200780c */ /* 0x040fe20003f46270 */
[----:B------:R-:W1:Y:S01]  /*2e30*/  SHFL.IDX PT, R3, R3, 0x1, 0x1c1f ;  /* 0x003c1f0003037f89 */ /* 0x000e6200000e0000 */
[----:B------:R-:W-:Y:S02]  /*2e40*/  ISETP.GE.AND P1, PT, R34, 0x2, PT ;  /* 0x000000022200780c */ /* 0x000fe40003f26270 */
[C---:B------:R-:W-:Y:S02]  /*2e50*/  ISETP.GT.AND P3, PT, R2.reuse, 0x8, !P2 ;  /* 0x000000080200780c */ /* 0x040fe40005764270 */
[----:B------:R-:W-:Y:S02]  /*2e60*/  ISETP.GT.AND P4, PT, R2, 0x1, !P1 ;  /* 0x000000010200780c */ /* 0x000fe40004f84270 */
[----:B------:R-:W-:Y:S02]  /*2e70*/  ISETP.LT.OR P3, PT, R0, 0x9, P3 ;  /* 0x000000090000780c */ /* 0x000fe40001f61670 */
[----:B------:R-:W-:-:S02]  /*2e80*/  ISETP.GE.AND P5, PT, R34, 0x11, PT ;  /* 0x000000112200780c */ /* 0x000fc40003fa6270 */
[----:B------:R-:W-:Y:S02]  /*2e90*/  FSEL R63, R28, -INF , !P3 ;  /* 0xff8000001c3f7808 */ /* 0x000fe40005800000 */
[----:B------:R-:W-:Y:S02]  /*2ea0*/  ISETP.LT.OR P4, PT, R0, 0x2, P4 ;  /* 0x000000020000780c */ /* 0x000fe40002781670 */
[----:B------:R-:W-:Y:S02]  /*2eb0*/  ISETP.GT.AND P3, PT, R2, 0x10, !P5 ;  /* 0x000000100200780c */ /* 0x000fe40006f64270 */
[----:B------:R-:W-:Y:S02]  /*2ec0*/  ISETP.GE.AND P6, PT, R34, 0xa, PT ;  /* 0x0000000a2200780c */ /* 0x000fe40003fc6270 */
[----:B------:R-:W-:Y:S02]  /*2ed0*/  FSEL R61, R25, -INF , !P4 ;  /* 0xff800000193d7808 */ /* 0x000fe40006000000 */
[----:B------:R-:W-:-:S02]  /*2ee0*/  P2R R62, PR, RZ, 0x20 ;  /* 0x00000020ff3e7803 */ /* 0x000fc40000000000 */
[----:B------:R-:W-:Y:S02]  /*2ef0*/  ISETP.LT.OR P3, PT, R0, 0x11, P3 ;  /* 0x000000110000780c */ /* 0x000fe40001f61670 */
[----:B------:R-:W-:Y:S02]  /*2f00*/  ISETP.GT.AND P4, PT, R2, 0x9, !P6 ;  /* 0x000000090200780c */ /* 0x000fe40007784270 */
[----:B------:R-:W-:Y:S02]  /*2f10*/  ISETP.GE.AND P5, PT, R34, 0x12, PT ;  /* 0x000000122200780c */ /* 0x000fe40003fa6270 */
[----:B0-----:R-:W-:Y:S02]  /*2f20*/  FSEL R67, R32, -INF , !P3 ;  /* 0xff80000020437808 */ /* 0x001fe40005800000 */
[----:B------:R-:W-:Y:S02]  /*2f30*/  ISETP.LT.OR P4, PT, R0, 0xa, P4 ;  /* 0x0000000a0000780c */ /* 0x000fe40002781670 */
[----:B------:R-:W-:-:S02]  /*2f40*/  ISETP.GT.AND P3, PT, R2, 0x11, !P5 ;  /* 0x000000110200780c */ /* 0x000fc40006f64270 */
[----:B------:R-:W-:Y:S02]  /*2f50*/  FSEL R65, R29, -INF , !P4 ;  /* 0xff8000001d417808 */ /* 0x000fe40006000000 */
[----:B------:R-:W-:Y:S02]  /*2f60*/  ISETP.LT.OR P3, PT, R0, 0x12, P3 ;  /* 0x000000120000780c */ /* 0x000fe40001f61670 */
[----:B------:R-:W-:Y:S02]  /*2f70*/  ISETP.GE.AND P4, PT, R34, 0x19, PT ;  /* 0x000000192200780c */ /* 0x000fe40003f86270 */
[----:B------:R-:W-:Y:S02]  /*2f80*/  FSEL R69, R33, -INF , !P3 ;  /* 0xff80000021457808 */ /* 0x000fe40005800000 */
[----:B------:R-:W-:Y:S02]  /*2f90*/  ISETP.GT.AND P3, PT, R2, 0x18, !P4 ;  /* 0x000000180200780c */ /* 0x000fe40006764270 */
[----:B------:R-:W-:-:S02]  /*2fa0*/  P2R R32, PR, RZ, 0x10 ;  /* 0x00000010ff207803 */ /* 0x000fc40000000000 */
[----:B------:R-:W-:Y:S02]  /*2fb0*/  ISETP.LT.OR P3, PT, R0, 0x19, P3 ;  /* 0x000000190000780c */ /* 0x000fe40001f61670 */
[----:B------:R-:W-:Y:S02]  /*2fc0*/  ISETP.GE.AND P4, PT, R34, 0x1a, PT ;  /* 0x0000001a2200780c */ /* 0x000fe40003f86270 */
[----:B------:R-:W-:Y:S02]  /*2fd0*/  FSEL R71, R36, -INF , !P3 ;  /* 0xff80000024477808 */ /* 0x000fe40005800000 */
[----:B------:R-:W-:Y:S02]  /*2fe0*/  ISETP.GT.AND P3, PT, R2, 0x19, !P4 ;  /* 0x000000190200780c */ /* 0x000fe40006764270 */
[----:B------:R-:W-:Y:S02]  /*2ff0*/  P2R R33, PR, RZ, 0x10 ;  /* 0x00000010ff217803 */ /* 0x000fe40000000000 */
[----:B------:R-:W-:-:S02]  /*3000*/  ISETP.LT.OR P3, PT, R0, 0x1a, P3 ;  /* 0x0000001a0000780c */ /* 0x000fc40001f61670 */
[----:B------:R-:W-:Y:S02]  /*3010*/  ISETP.GE.AND P4, PT, R34, 0x21, PT ;  /* 0x000000212200780c */ /* 0x000fe40003f86270 */
[----:B------:R-:W-:Y:S02]  /*3020*/  FSEL R73, R37, -INF , !P3 ;  /* 0xff80000025497808 */ /* 0x000fe40005800000 */
[----:B------:R-:W-:Y:S02]  /*3030*/  ISETP.GT.AND P3, PT, R2, 0x20, !P4 ;  /* 0x000000200200780c */ /* 0x000fe40006764270 */
[----:B------:R-:W-:Y:S02]  /*3040*/  P2R R36, PR, RZ, 0x10 ;  /* 0x00000010ff247803 */ /* 0x000fe40000000000 */
[----:B------:R-:W-:Y:S02]  /*3050*/  ISETP.LT.OR P3, PT, R0, 0x21, P3 ;  /* 0x000000210000780c */ /* 0x000fe40001f61670 */
[----:B------:R-:W-:-:S02]  /*3060*/  ISETP.GE.AND P4, PT, R34, 0x22, PT ;  /* 0x000000222200780c */ /* 0x000fc40003f86270 */
[----:B------:R-:W-:Y:S02]  /*3070*/  FSEL R75, R40, -INF , !P3 ;  /* 0xff800000284b7808 */ /* 0x000fe40005800000 */
[----:B------:R-:W-:Y:S02]  /*3080*/  ISETP.GT.AND P3, PT, R2, 0x21, !P4 ;  /* 0x000000210200780c */ /* 0x000fe40006764270 */
[----:B------:R-:W-:Y:S02]  /*3090*/  P2R R40, PR, RZ, 0x10 ;  /* 0x00000010ff287803 */ /* 0x000fe40000000000 */
[----:B------:R-:W-:Y:S02]  /*30a0*/  ISETP.LT.OR P3, PT, R0, 0x22, P3 ;  /* 0x000000220000780c */ /* 0x000fe40001f61670 */
[----:B------:R-:W-:Y:S02]  /*30b0*/  ISETP.GE.AND P4, PT, R34, 0x29, PT ;  /* 0x000000292200780c */ /* 0x000fe40003f86270 */
[----:B------:R-:W-:-:S02]  /*30c0*/  FSEL R77, R41, -INF , !P3 ;  /* 0xff800000294d7808 */ /* 0x000fc40005800000 */
[----:B------:R-:W-:Y:S02]  /*30d0*/  ISETP.GT.AND P3, PT, R2, 0x28, !P4 ;  /* 0x000000280200780c */ /* 0x000fe40006764270 */
[----:B------:R-:W-:Y:S02]  /*30e0*/  P2R R41, PR, RZ, 0x10 ;  /* 0x00000010ff297803 */ /* 0x000fe40000000000 */
[----:B------:R-:W-:Y:S02]  /*30f0*/  ISETP.LT.OR P3, PT, R0, 0x29, P3 ;  /* 0x000000290000780c */ /* 0x000fe40001f61670 */
[----:B------:R-:W-:Y:S02]  /*3100*/  ISETP.GE.AND P4, PT, R34, 0x2a, PT ;  /* 0x0000002a2200780c */ /* 0x000fe40003f86270 */
[----:B------:R-:W-:Y:S02]  /*3110*/  FSEL R79, R44, -INF , !P3 ;  /* 0xff8000002c4f7808 */ /* 0x000fe40005800000 */
[----:B------:R-:W-:-:S02]  /*3120*/  ISETP.GT.AND P3, PT, R2, 0x29, !P4 ;  /* 0x000000290200780c */ /* 0x000fc40006764270 */
[----:B------:R-:W-:Y:S02]  /*3130*/  P2R R44, PR, RZ, 0x10 ;  /* 0x00000010ff2c7803 */ /* 0x000fe40000000000 */
[----:B------:R-:W-:Y:S02]  /*3140*/  ISETP.LT.OR P3, PT, R0, 0x2a, P3 ;  /* 0x0000002a0000780c */ /* 0x000fe40001f61670 */
[----:B------:R-:W-:Y:S02]  /*3150*/  P2R R29, PR, RZ, 0x20 ;  /* 0x00000020ff1d7803 */ /* 0x000fe40000000000 */
[----:B------:R-:W-:Y:S02]  /*3160*/  FSEL R81, R45, -INF , !P3 ;  /* 0xff8000002d517808 */ /* 0x000fe40005800000 */
[----:B------:R-:W-:Y:S02]  /*3170*/  ISETP.GE.AND P3, PT, R34, 0x31, PT ;  /* 0x000000312200780c */ /* 0x000fe40003f66270 */
[----:B------:R-:W-:-:S02]  /*3180*/  P2R R60, PR, RZ, 0x40 ;  /* 0x00000040ff3c7803 */ /* 0x000fc40000000000 */
[----:B------:R-:W-:Y:S02]  /*3190*/  ISETP.GT.AND P4, PT, R2, 0x30, !P3 ;  /* 0x000000300200780c */ /* 0x000fe40005f84270 */
[----:B------:R-:W-:Y:S02]  /*31a0*/  R2UR UR4, R22 ;  /* 0x00000000160472ca */ /* 0x000fe400000e0000 */
[----:B------:R-:W-:-:S04]  /*31b0*/  ISETP.LT.OR P4, PT, R0, 0x31, P4 ;  /* 0x000000310000780c */ /* 0x000fc80002781670 */
[----:B------:R-:W-:Y:S02]  /*31c0*/  FSEL R83, R48, -INF , !P4 ;  /* 0xff80000030537808 */ /* 0x000fe40006000000 */
[----:B------:R-:W-:-:S04]  /*31d0*/  ISETP.GE.AND P4, PT, R34, 0x32, PT ;  /* 0x000000322200780c */ /* 0x000fc80003f86270 */
[----:B------:R-:W-:Y:S01]  /*31e0*/  ISETP.GT.AND P5, PT, R2, 0x31, !P4 ;  /* 0x000000310200780c */ /* 0x000fe200067a4270 */
[----:B------:R-:W-:-:S03]  /*31f0*/  UISETP.NE.AND UP0, UPT, UR4, URZ, UPT ;  /* 0x0000003f0400728c */ /* 0x000fc6000bf05270 */
[----:B------:R-:W-:-:S04]  /*3200*/  ISETP.LT.OR P5, PT, R0, 0x32, P5 ;  /* 0x000000320000780c */ /* 0x000fc80002fa1670 */
[----:B------:R-:W-:Y:S02]  /*3210*/  FSEL R85, R49, -INF , !P5 ;  /* 0xff80000031557808 */ /* 0x000fe40006800000 */
[----:B------:R-:W-:-:S04]  /*3220*/  ISETP.GE.AND P5, PT, R34, 0x39, PT ;  /* 0x000000392200780c */ /* 0x000fc80003fa6270 */
[----:B------:R-:W-:-:S04]  /*3230*/  ISETP.GT.AND P6, PT, R2, 0x38, !P5 ;  /* 0x000000380200780c */ /* 0x000fc80006fc4270 */
[----:B------:R-:W-:-:S04]  /*3240*/  ISETP.LT.OR P6, PT, R0, 0x39, P6 ;  /* 0x000000390000780c */ /* 0x000fc800037c1670 */
[----:B------:R-:W-:Y:S02]  /*3250*/  FSEL R87, R52, -INF , !P6 ;  /* 0xff80000034577808 */ /* 0x000fe40007000000 */
[----:B------:R-:W-:-:S04]  /*3260*/  ISETP.GE.AND P6, PT, R34, 0x1, PT ;  /* 0x000000012200780c */ /* 0x000fc80003fc6270 */
[----:B------:R-:W-:Y:S02]  /*3270*/  P2R R28, PR, RZ, 0x40 ;  /* 0x00000040ff1c7803 */ /* 0x000fe40000000000 */
[----:B------:R-:W-:-:S04]  /*3280*/  ISETP.GT.AND P6, PT, R2, RZ, !P6 ;  /* 0x000000ff0200720c */ /* 0x000fc800077c4270 */
[----:B------:R-:W-:-:S04]  /*3290*/  ISETP.LT.OR P6, PT, R0, 0x1, P6 ;  /* 0x000000010000780c */ /* 0x000fc800037c1670 */
[----:B------:R-:W-:Y:S02]  /*32a0*/  FSEL R37, R24, -INF , !P6 ;  /* 0xff80000018257808 */ /* 0x000fe40007000000 */
[----:B------:R-:W-:-:S04]  /*32b0*/  ISETP.GE.AND P6, PT, R34, 0x3a, PT ;  /* 0x0000003a2200780c */ /* 0x000fc80003fc6270 */
[----:B------:R-:W-:Y:S02]  /*32c0*/  P2R R34, PR, RZ, 0x40 ;  /* 0x00000040ff227803 */ /* 0x000fe40000000000 */
[----:B------:R-:W-:Y:S01]  /*32d0*/  ISETP.GT.AND P6, PT, R2, 0x39, !P6 ;  /* 0x000000390200780c */ /* 0x000fe200077c4270 */
[----:B-1----:R-:W-:-:S03]  /*32e0*/  IMAD.IADD R2, R58, 0x1, R3 ;  /* 0x000000013a027824 */ /* 0x002fc600078e0203 */
[----:B------:R-:W-:Y:S02]  /*32f0*/  ISETP.LT.OR P6, PT, R0, 0x3a, P6 ;  /* 0x0000003a0000780c */ /* 0x000fe400037c1670 */
[----:B------:R-:W-:Y:S02]  /*3300*/  VIADDMNMX R0, R3, R57, R56, PT ;  /* 0x0000003903007246 */ /* 0x000fe40003800138 */
[----:B------:R-:W-:Y:S02]  /*3310*/  FSEL R53, R53, -INF , !P6 ;  /* 0xff80000035357808 */ /* 0x000fe40007000000 */
[----:B------:R-:W-:-:S13]  /*3320*/  PLOP3.LUT P6, PT, PT, PT, UP0, 0x40, 0x0 ;  /* 0x000000000000781c */ /* 0x000fda0003fce808 */
[----:B------:R-:W-:Y:S05]  /*3330*/  @P6 BRA `(.L_x_1011) ;  /* 0x0000000000646947 */ /* 0x000fea0003800000 */
        /* <DEDUP_REMOVED lines=9> */
[----:B------:R-:W0:Y:S02]  /*33d0*/  @P6 LDC.64 R24, c[0x0][0x9e8] ;  /* 0x00027a00ff186b82 */ /* 0x000e240000000a00 */
[----:B0-----:R-:W-:-:S05]  /*33e0*/  @P6 IMAD.HI.U32 R4, R3, R24, RZ ;  /* 0x0000001803046227 */ /* 0x001fca00078e00ff */
[----:B------:R-:W-:-:S04]  /*33f0*/  @P6 SHF.R.U32.HI R3, RZ, R25, R4 ;  /* 0x00000019ff036219 */ /* 0x000fc80000011604 */
[----:B------:R-:W-:Y:S01]  /*3400*/  LOP3.LUT R3, RZ, R3, RZ, 0x33, !PT ;  /* 0x00000003ff037212 */ /* 0x000fe200078e33ff */
[----:B------:R-:W-:Y:S06]  /*3410*/  BRA `(.L_x_1014) ;  /* 0x0000000000187947 */ /* 0x000fec0003800000 */
.L_x_1013:
[----:B------:R-:W-:Y:S02]  /*3420*/  ULDC UR4, c[0x0][0x9e4] ;  /* 0x0002790000047ab9 */ /* 0x000fe40000000800 */
[----:B------:R-:W-:-:S04]  /*3430*/  MOV R9, UR4 ;  /* 0x0000000400097c02 */ /* 0x000fc80008000f00 */
[----:B------:R-:W-:-:S13]  /*3440*/  ISETP.NE.AND P6, PT, R9, 0x1, PT ;  /* 0x000000010900780c */ /* 0x000fda0003fc5270 */
[----:B------:R-:W0:Y:S02]  /*3450*/  @P6 LDC.64 R24, c[0x0][0x9e8] ;  /* 0x00027a00ff186b82 */ /* 0x000e240000000a00 */
[----:B0-----:R-:W-:-:S05]  /*3460*/  @P6 IMAD.HI.U32 R4, R3, R24, RZ ;  /* 0x0000001803046227 */ /* 0x001fca00078e00ff */
[----:B------:R-:W-:-:S07]  /*3470*/  @P6 SHF.R.U32.HI R3, RZ, R25, R4 ;  /* 0x00000019ff036219 */ /* 0x000fce0000011604 */
.L_x_1014:
[----:B------:R-:W-:Y:S05]  /*3480*/  BSYNC B0 ;  /* 0x0000000000007941 */ /* 0x000fea0003800000 */
.L_x_1012:
[----:B------:R-:W-:-:S04]  /*3490*/  IMAD R4, R3, R9, -R8 ;  /* 0x0000000903047224 */ /* 0x000fc800078e0a08 */
[----:B------:R-:W-:-:S05]  /*34a0*/  IMAD R3, R5, -0x2, R4 ;  /* 0xfffffffe05037824 */ /* 0x000fca00078e0204 */
[----:B------:R-:W-:Y:S02]  /*34b0*/  VIADDMNMX R0, R3, R9, R0, PT ;  /* 0x0000000903007246 */ /* 0x000fe40003800100 */
[----:B------:R-:W-:-:S07]  /*34c0*/  VIMNMX R2, R2, R3, !PT ;  /* 0x0000000302027248 */ /* 0x000fce0007fe0100 */
.L_x_1011:
[----:B------:R-:W-:Y:S01]  /*34d0*/  ISETP.GT.AND P1, PT, R2, 0x1, !P1 ;  /* 0x000000010200780c */ /* 0x000fe20004f24270 */
[----:B------:R-:W-:Y:S01]  /*34e0*/  ULDC UR10, c[0x0][0x988] ;  /* 0x00026200000a7ab9 */ /* 0x000fe20000000800 */
[----:B------:R-:W-:Y:S01]  /*34f0*/  FMNMX.FTZ R3, R37, R61, !PT ;  /* 0x0000003d25037209 */ /* 0x000fe20007810000 */
[----:B------:R-:W-:Y:S01]  /*3500*/  VIADD R203, R203, 0xfffffffe ;  /* 0xfffffffecbcb7836 */ /* 0x000fe20000000000 */
[----:B------:R-:W-:Y:S02]  /*3510*/  ISETP.LT.OR P1, PT, R0, 0x2, P1 ;  /* 0x000000020000780c */ /* 0x000fe40000f21670 */
[----:B------:R-:W-:Y:S02]  /*3520*/  FMNMX.FTZ R3, R63, R3, !PT ;  /* 0x000000033f037209 */ /* 0x000fe40007810000 */
[----:B------:R-:W-:Y:S02]  /*3530*/  FSEL R9, R27, -INF , !P1 ;  /* 0xff8000001b097808 */ /* 0x000fe40004800000 */
[----:B------:R-:W-:-:S02]  /*3540*/  ISETP.NE.AND P1, PT, R60, RZ, PT ;  /* 0x000000ff3c00720c */ /* 0x000fc40003f25270 */
[----:B------:R-:W-:Y:S02]  /*3550*/  FMNMX.FTZ R3, R65, R3, !PT ;  /* 0x0000000341037209 */ /* 0x000fe40007810000 */
[----:B------:R-:W-:Y:S02]  /*3560*/  ISETP.GT.AND P1, PT, R2, 0x9, !P1 ;  /* 0x000000090200780c */ /* 0x000fe40004f24270 */
[----:B------:R-:W-:Y:S02]  /*3570*/  FMNMX.FTZ R3, R67, R3, !PT ;  /* 0x0000000343037209 */ /* 0x000fe40007810000 */
[----:B------:R-:W-:Y:S02]  /*3580*/  ISETP.LT.OR P1, PT, R0, 0xa, P1 ;  /* 0x0000000a0000780c */ /* 0x000fe40000f21670 */
[----:B------:R-:W-:Y:S02]  /*3590*/  FMNMX.FTZ R3, R69, R3, !PT ;  /* 0x0000000345037209 */ /* 0x000fe40007810000 */
[----:B------:R-:W-:-:S02]  /*35a0*/  FSEL R25, R31, -INF , !P1 ;  /* 0xff8000001f197808 */ /* 0x000fc40004800000 */
[----:B------:R-:W-:Y:S02]  /*35b0*/  ISETP.NE.AND P1, PT, R62, RZ, PT ;  /* 0x000000ff3e00720c */ /* 0x000fe40003f25270 */
[----:B------:R-:W-:Y:S02]  /*35c0*/  FMNMX.FTZ R3, R71, R3, !PT ;  /* 0x0000000347037209 */ /* 0x000fe40007810000 */
[----:B------:R-:W-:Y:S02]  /*35d0*/  ISETP.GT.AND P1, PT, R2, 0x10, !P1 ;  /* 0x000000100200780c */ /* 0x000fe40004f24270 */
[----:B------:R-:W-:Y:S02]  /*35e0*/  FMNMX.FTZ R3, R73, R3, !PT ;  /* 0x0000000349037209 */ /* 0x000fe40007810000 */
[----:B------:R-:W-:Y:S02]  /*35f0*/  ISETP.LT.OR P1, PT, R0, 0x11, P1 ;  /* 0x000000110000780c */ /* 0x000fe40000f21670 */
[----:B------:R-:W-:-:S02]  /*3600*/  FMNMX.FTZ R3, R75, R3, !PT ;  /* 0x000000034b037209 */ /* 0x000fc40007810000 */
[----:B------:R-:W-:Y:S02]  /*3610*/  FSEL R26, R26, -INF , !P1 ;  /* 0xff8000001a1a7808 */ /* 0x000fe40004800000 */
[----:B------:R-:W-:Y:S02]  /*3620*/  ISETP.NE.AND P1, PT, R29, RZ, PT ;  /* 0x000000ff1d00720c */ /* 0x000fe40003f25270 */
[----:B------:R-:W-:Y:S02]  /*3630*/  FMNMX.FTZ R3, R77, R3, !PT ;  /* 0x000000034d037209 */ /* 0x000fe40007810000 */
[----:B------:R-:W-:Y:S02]  /*3640*/  ISETP.GT.AND P1, PT, R2, 0x11, !P1 ;  /* 0x000000110200780c */ /* 0x000fe40004f24270 */
[----:B------:R-:W-:Y:S02]  /*3650*/  FMNMX.FTZ R3, R79, R3, !PT ;  /* 0x000000034f037209 */ /* 0x000fe40007810000 */
[----:B------:R-:W-:-:S02]  /*3660*/  ISETP.LT.OR P1, PT, R0, 0x12, P1 ;  /* 0x000000120000780c */ /* 0x000fc40000f21670 */
[----:B------:R-:W-:Y:S02]  /*3670*/  FMNMX.FTZ R3, R81, R3, !PT ;  /* 0x0000000351037209 */ /* 0x000fe40007810000 */
[----:B------:R-:W-:Y:S02]  /*3680*/  FSEL R27, R35, -INF , !P1 ;  /* 0xff800000231b7808 */ /* 0x000fe40004800000 */
[----:B------:R-:W-:Y:S02]  /*3690*/  ISETP.NE.AND P1, PT, R32, RZ, PT ;  /* 0x000000ff2000720c */ /* 0x000fe40003f25270 */
[----:B------:R-:W-:Y:S02]  /*36a0*/  FMNMX.FTZ R3, R83, R3, !PT ;  /* 0x0000000353037209 */ /* 0x000fe40007810000 */
[----:B------:R-:W-:Y:S02]  /*36b0*/  ISETP.GT.AND P1, PT, R2, 0x18, !P1 ;  /* 0x000000180200780c */ /* 0x000fe40004f24270 */
[----:B------:R-:W-:-:S02]  /*36c0*/  ISETP.NE.AND P6, PT, R28, RZ, PT ;  /* 0x000000ff1c00720c */ /* 0x000fc40003fc5270 */
[----:B------:R-:W-:Y:S02]  /*36d0*/  ISETP.LT.OR P1, PT, R0, 0x19, P1 ;  /* 0x000000190000780c */ /* 0x000fe40000f21670 */
[----:B------:R-:W-:Y:S02]  /*36e0*/  FMNMX.FTZ R3, R85, R3, !PT ;  /* 0x0000000355037209 */ /* 0x000fe40007810000 */
[----:B------:R-:W-:Y:S02]  /*36f0*/  FSEL R28, R38, -INF , !P1 ;  /* 0xff800000261c7808 */ /* 0x000fe40004800000 */
[----:B------:R-:W-:Y:S02]  /*3700*/  ISETP.NE.AND P1, PT, R33, RZ, PT ;  /* 0x000000ff2100720c */ /* 0x000fe40003f25270 */
[----:B------:R-:W-:Y:S02]  /*3710*/  FMNMX.FTZ R3, R87, R3, !PT ;  /* 0x0000000357037209 */ /* 0x000fe40007810000 */
[----:B------:R-:W-:-:S02]  /*3720*/  ISETP.GT.AND P1, PT, R2, 0x19, !P1 ;  /* 0x000000190200780c */ /* 0x000fc40004f24270 */
[----:B------:R-:W-:Y:S02]  /*3730*/  FMNMX.FTZ R33, R53, R3, !PT ;  /* 0x0000000335217209 */ /* 0x000fe40007810000 */
[----:B------:R-:W-:Y:S02]  /*3740*/  ISETP.LT.OR P1, PT, R0, 0x1a, P1 ;  /* 0x0000001a0000780c */ /* 0x000fe40000f21670 */
[----:B------:R-:W-:Y:S01]  /*3750*/  ISETP.GT.AND P2, PT, R2, 0x8, !P2 ;  /* 0x000000080200780c */ /* 0x000fe20005744270 */
[----:B------:R-:W0:Y:S01]  /*3760*/  SHFL.BFLY PT, R4, R33, 0x2, 0x1f ;  /* 0x0c401f0021047f89 */ /* 0x000e2200000e0000 */
[----:B------:R-:W-:Y:S02]  /*3770*/  FSEL R29, R39, -INF , !P1 ;  /* 0xff800000271d7808 */ /* 0x000fe40004800000 */
[----:B------:R-:W-:Y:S02]  /*3780*/  ISETP.NE.AND P1, PT, R36, RZ, PT ;  /* 0x000000ff2400720c */ /* 0x000fe40003f25270 */
[----:B------:R-:W-:-:S02]  /*3790*/  ISETP.LT.OR P2, PT, R0, 0x9, P2 ;  /* 0x000000090000780c */ /* 0x000fc40001741670 */
[----:B------:R-:W-:Y:S02]  /*37a0*/  ISETP.GT.AND P1, PT, R2, 0x20, !P1 ;  /* 0x000000200200780c */ /* 0x000fe40004f24270 */
[----:B------:R-:W-:Y:S02]  /*37b0*/  FSEL R24, R30, -INF , !P2 ;  /* 0xff8000001e187808 */ /* 0x000fe40005000000 */
[----:B------:R-:W-:Y:S02]  /*37c0*/  ISETP.LT.OR P1, PT, R0, 0x21, P1 ;  /* 0x000000210000780c */ /* 0x000fe40000f21670 */
[----:B------:R-:W-:Y:S02]  /*37d0*/  ISETP.NE.AND P2, PT, R40, RZ, PT ;  /* 0x000000ff2800720c */ /* 0x000fe40003f45270 */
[----:B------:R-:W-:Y:S02]  /*37e0*/  FSEL R30, R42, -INF , !P1 ;  /* 0xff8000002a1e7808 */ /* 0x000fe40004800000 */
[----:B------:R-:W-:-:S02]  /*37f0*/  ISETP.GT.AND P1, PT, R2, 0x21, !P2 ;  /* 0x000000210200780c */ /* 0x000fc40005724270 */
[----:B------:R-:W-:Y:S02]  /*3800*/  ISETP.NE.AND P2, PT, R44, RZ, PT ;  /* 0x000000ff2c00720c */ /* 0x000fe40003f45270 */
[----:B------:R-:W-:Y:S02]  /*3810*/  ISETP.LT.OR P1, PT, R0, 0x22, P1 ;  /* 0x000000220000780c */ /* 0x000fe40000f21670 */
[C---:B------:R-:W-:Y:S02]  /*3820*/  ISETP.GT.AND P2, PT, R2.reuse, 0x29, !P2 ;  /* 0x000000290200780c */ /* 0x040fe40005744270 */
[----:B------:R-:W-:Y:S02]  /*3830*/  FSEL R31, R43, -INF , !P1 ;  /* 0xff8000002b1f7808 */ /* 0x000fe40004800000 */
[----:B------:R-:W-:Y:S02]  /*3840*/  ISETP.GT.AND P1, PT, R2, RZ, !P6 ;  /* 0x000000ff0200720c */ /* 0x000fe40007724270 */
[----:B------:R-:W-:-:S02]  /*3850*/  ISETP.NE.AND P6, PT, R34, RZ, PT ;  /* 0x000000ff2200720c */ /* 0x000fc40003fc5270 */
[----:B0-----:R-:W-:Y:S02]  /*3860*/  FMNMX.FTZ R34, R33, R4, !PT ;  /* 0x0000000421227209 */ /* 0x001fe40007810000 */
[----:B------:R-:W-:Y:S02]  /*3870*/  ISETP.LT.OR P1, PT, R0, 0x1, P1 ;  /* 0x000000010000780c */ /* 0x000fe40000f21670 */
[----:B------:R-:W-:Y:S01]  /*3880*/  ISETP.GT.AND P3, PT, R2, 0x30, !P3 ;  /* 0x000000300200780c */ /* 0x000fe20005f64270 */
[----:B------:R-:W0:Y:S01]  /*3890*/  SHFL.BFLY PT, R35, R34, 0x1, 0x1f ;  /* 0x0c201f0022237f89 */ /* 0x000e2200000e0000 */
[----:B------:R-:W-:Y:S02]  /*38a0*/  FSEL R8, R59, -INF , !P1 ;  /* 0xff8000003b087808 */ /* 0x000fe40004800000 */
[----:B------:R-:W-:Y:S02]  /*38b0*/  ISETP.NE.AND P1, PT, R41, RZ, PT ;  /* 0x000000ff2900720c */ /* 0x000fe40003f25270 */
[----:B------:R-:W-:-:S02]  /*38c0*/  FMNMX.FTZ R3, R8, R9, !PT ;  /* 0x0000000908037209 */ /* 0x000fc40007810000 */
[----:B------:R-:W-:Y:S02]  /*38d0*/  ISETP.GT.AND P1, PT, R2, 0x28, !P1 ;  /* 0x000000280200780c */ /* 0x000fe40004f24270 */
[----:B------:R-:W-:Y:S02]  /*38e0*/  FMNMX.FTZ R4, R24, R3, !PT ;  /* 0x0000000318047209 */ /* 0x000fe40007810000 */
[C---:B------:R-:W-:Y:S02]  /*38f0*/  ISETP.LT.OR P1, PT, R0.reuse, 0x29, P1 ;  /* 0x000000290000780c */ /* 0x040fe40000f21670 */
[----:B------:R-:W-:Y:S02]  /*3900*/  FMNMX.FTZ R3, R25, R4, !PT ;  /* 0x0000000419037209 */ /* 0x000fe40007810000 */
[----:B------:R-:W-:Y:S02]  /*3910*/  ISETP.LT.OR P2, PT, R0, 0x2a, P2 ;  /* 0x0000002a0000780c */ /* 0x000fe40001741670 */
[----:B------:R-:W-:-:S02]  /*3920*/  FMNMX.FTZ R32, R26, R3, !PT ;  /* 0x000000031a207209 */ /* 0x000fc40007810000 */
[----:B------:R-:W-:Y:S02]  /*3930*/  ISETP.GT.AND P4, PT, R2, 0x31, !P4 ;  /* 0x000000310200780c */ /* 0x000fe40006784270 */
[----:B------:R-:W-:Y:S02]  /*3940*/  FMNMX.FTZ R3, R27, R32, !PT ;  /* 0x000000201b037209 */ /* 0x000fe40007810000 */
[----:B------:R-:W-:Y:S02]  /*3950*/  FSEL R32, R46, -INF , !P1 ;  /* 0xff8000002e207808 */ /* 0x000fe40004800000 */
[----:B0-----:R-:W-:Y:S02]  /*3960*/  FMNMX.FTZ R4, R34, R35, !PT ;  /* 0x0000002322047209 */ /* 0x001fe40007810000 */
[----:B------:R-:W-:Y:S02]  /*3970*/  FMNMX.FTZ R34, R28, R3, !PT ;  /* 0x000000031c227209 */ /* 0x000fe40007810000 */
[C---:B------:R-:W-:Y:S01]  /*3980*/  FSETP.NEU.FTZ.AND P1, PT, R4.reuse, -INF , PT ;  /* 0xff8000000400780b */ /* 0x040fe20003f3d000 */
[----:B------:R-:W-:Y:S01]  /*3990*/  FMUL.FTZ R33, R4, UR10 ;  /* 0x0000000a04217c20 */ /* 0x000fe20008410000 */
[----:B------:R-:W-:-:S02]  /*39a0*/  FMNMX.FTZ R3, R29, R34, !PT ;  /* 0x000000221d037209 */ /* 0x000fc40007810000 */
[----:B------:R-:W-:Y:S02]  /*39b0*/  ISETP.GT.AND P5, PT, R2, 0x38, !P5 ;  /* 0x000000380200780c */ /* 0x000fe40006fa4270 */
[----:B------:R-:W-:Y:S02]  /*39c0*/  FMNMX.FTZ R34, R30, R3, !PT ;  /* 0x000000031e227209 */ /* 0x000fe40007810000 */
[----:B------:R-:W-:Y:S02]  /*39d0*/  FSEL R38, R33, RZ, P1 ;  /* 0x000000ff21267208 */ /* 0x000fe40000800000 */
[----:B------:R-:W-:Y:S02]  /*39e0*/  FMNMX.FTZ R3, R31, R34, !PT ;  /* 0x000000221f037209 */ /* 0x000fe40007810000 */
[----:B------:R-:W-:Y:S01]  /*39f0*/  ISETP.GT.AND P1, PT, R2, 0x39, !P6 ;  /* 0x000000390200780c */ /* 0x000fe20007724270 */
[--C-:B------:R-:W-:Y:S01]  /*3a00*/  FFMA.FTZ R37, R37, UR10, -R38.reuse ;  /* 0x0000000a25257c23 */ /* 0x100fe20008010826 */
[----:B------:R-:W-:Y:S01]  /*3a10*/  ISETP.LT.OR P3, PT, R0, 0x31, P3 ;  /* 0x000000310000780c */ /* 0x000fe20001f61670 */
[--C-:B------:R-:W-:Y:S01]  /*3a20*/  FFMA.FTZ R39, R61, UR10, -R38.reuse ;  /* 0x0000000a3d277c23 */ /* 0x100fe20008010826 */
[----:B------:R-:W-:Y:S01]  /*3a30*/  FSEL R2, R47, -INF , !P2 ;  /* 0xff8000002f027808 */ /* 0x000fe20005000000 */
[----:B------:R0:W-:Y:S01]  /*3a40*/  MUFU.EX2 R196, R37 ;  /* 0x0000002500c47308 */ /* 0x0001e20000000800 */
[----:B------:R-:W-:Y:S01]  /*3a50*/  FMNMX.FTZ R3, R32, R3, !PT ;  /* 0x0000000320037209 */ /* 0x000fe20007810000 */
[--C-:B------:R-:W-:Y:S01]  /*3a60*/  FFMA.FTZ R40, R65, UR10, -R38.reuse ;  /* 0x0000000a41287c23 */ /* 0x100fe20008010826 */
[----:B------:R-:W-:Y:S01]  /*3a70*/  ISETP.LT.OR P4, PT, R0, 0x32, P4 ;  /* 0x000000320000780c */ /* 0x000fe20002781670 */
[--C-:B------:R-:W-:Y:S01]  /*3a80*/  FFMA.FTZ R42, R67, UR10, -R38.reuse ;  /* 0x0000000a432a7c23 */ /* 0x100fe20008010826 */
[----:B------:R-:W-:Y:S01]  /*3a90*/  FSEL R33, R50, -INF , !P3 ;  /* 0xff80000032217808 */ /* 0x000fe20005800000 */
[--C-:B------:R-:W-:Y:S01]  /*3aa0*/  FFMA.FTZ R43, R69, UR10, -R38.reuse ;  /* 0x0000000a452b7c23 */ /* 0x100fe20008010826 */
[----:B------:R-:W-:Y:S01]  /*3ab0*/  FMNMX.FTZ R36, R2, R3, !PT ;  /* 0x0000000302247209 */ /* 0x000fe20007810000 */
[----:B------:R-:W1:Y:S01]  /*3ac0*/  MUFU.EX2 R39, R39 ;  /* 0x0000002700277308 */ /* 0x000e620000000800 */
[C---:B------:R-:W-:Y:S01]  /*3ad0*/  ISETP.LT.OR P5, PT, R0.reuse, 0x39, P5 ;  /* 0x000000390000780c */ /* 0x040fe20002fa1670 */
[--C-:B0-----:R-:W-:Y:S01]  /*3ae0*/  FFMA.FTZ R37, R63, UR10, -R38.reuse ;  /* 0x0000000a3f257c23 */ /* 0x101fe20008010826 */
[----:B------:R-:W-:Y:S01]  /*3af0*/  FSEL R34, R51, -INF , !P4 ;  /* 0xff80000033227808 */ /* 0x000fe20006000000 */
[--C-:B------:R-:W-:Y:S01]  /*3b00*/  FFMA.FTZ R44, R71, UR10, -R38.reuse ;  /* 0x0000000a472c7c23 */ /* 0x100fe20008010826 */
[----:B------:R-:W-:Y:S01]  /*3b10*/  FMNMX.FTZ R3, R33, R36, !PT ;  /* 0x0000002421037209 */ /* 0x000fe20007810000 */
[--C-:B------:R-:W-:Y:S01]  /*3b20*/  FFMA.FTZ R45, R73, UR10, -R38.reuse ;  /* 0x0000000a492d7c23 */ /* 0x100fe20008010826 */
[----:B------:R-:W-:Y:S01]  /*3b30*/  ISETP.LT.OR P1, PT, R0, 0x3a, P1 ;  /* 0x0000003a0000780c */ /* 0x000fe20000f21670 */
[----:B------:R-:W-:Y:S01]  /*3b40*/  MUFU.EX2 R198, R37 ;  /* 0x0000002500c67308 */ /* 0x000fe20000000800 */
[----:B------:R-:W-:Y:S01]  /*3b50*/  FSEL R0, R54, -INF , !P5 ;  /* 0xff80000036007808 */ /* 0x000fe20006800000 */
[--C-:B------:R-:W-:Y:S01]  /*3b60*/  FFMA.FTZ R46, R75, UR10, -R38.reuse ;  /* 0x0000000a4b2e7c23 */ /* 0x100fe20008010826 */
[----:B------:R-:W-:Y:S01]  /*3b70*/  FMNMX.FTZ R3, R34, R3, !PT ;  /* 0x0000000322037209 */ /* 0x000fe20007810000 */
[--C-:B------:R-:W-:Y:S01]  /*3b80*/  FFMA.FTZ R48, R79, UR10, -R38.reuse ;  /* 0x0000000a4f307c23 */ /* 0x100fe20008010826 */
[----:B------:R-:W-:Y:S01]  /*3b90*/  FSEL R35, R55, -INF , !P1 ;  /* 0xff80000037237808 */ /* 0x000fe20004800000 */
[--C-:B------:R-:W-:Y:S01]  /*3ba0*/  FFMA.FTZ R49, R81, UR10, -R38.reuse ;  /* 0x0000000a51317c23 */ /* 0x100fe20008010826 */
[----:B------:R-:W-:Y:S01]  /*3bb0*/  FMNMX.FTZ R36, R0, R3, !PT ;  /* 0x0000000300247209 */ /* 0x000fe20007810000 */
[----:B------:R0:W-:Y:S01]  /*3bc0*/  MUFU.EX2 R41, R40 ;  /* 0x0000002800297308 */ /* 0x0001e20000000800 */
[--C-:B------:R-:W-:Y:S01]  /*3bd0*/  FFMA.FTZ R50, R83, UR10, -R38.reuse ;  /* 0x0000000a53327c23 */ /* 0x100fe20008010826 */
[----:B------:R-:W-:Y:S01]  /*3be0*/  FFMA.FTZ R51, R85, UR10, -R38 ;  /* 0x0000000a55337c23 */ /* 0x000fe20008010826 */
[----:B------:R-:W-:Y:S01]  /*3bf0*/  FMNMX.FTZ R36, R35, R36, !PT ;  /* 0x0000002423247209 */ /* 0x000fe20007810000 */
[----:B-1----:R-:W-:Y:S01]  /*3c00*/  FADD.FTZ R55, R196, R39 ;  /* 0x00000027c4377221 */ /* 0x002fe20000010000 */
[----:B------:R-:W-:-:S02]  /*3c10*/  R2UR UR6, R18 ;  /* 0x00000000120672ca */ /* 0x000fc400000e0000 */
[----:B------:R-:W-:Y:S01]  /*3c20*/  R2UR UR5, R23 ;  /* 0x00000000170572ca */ /* 0x000fe200000e0000 */
[----:B------:R-:W1:Y:S01]  /*3c30*/  SHFL.BFLY PT, R3, R36, 0x2, 0x1f ;  /* 0x0c401f0024037f89 */ /* 0x000e6200000e0000 */
[----:B0-----:R-:W-:Y:S01]  /*3c40*/  FFMA.FTZ R40, R77, UR10, -R38 ;  /* 0x0000000a4d287c23 */ /* 0x001fe20008010826 */
[----:B------:R-:W-:Y:S01]  /*3c50*/  MUFU.EX2 R42, R42 ;  /* 0x0000002a002a7308 */ /* 0x000fe20000000800 */
[----:B------:R-:W-:Y:S02]  /*3c60*/  F2FP.F16.F32.PACK_AB R196, R39, R196 ;  /* 0x000000c427c4723e */ /* 0x000fe400000000ff */
[----:B------:R-:W-:-:S05]  /*3c70*/  R2UR UR4, R22 ;  /* 0x00000000160472ca */ /* 0x000fca00000e0000 */
[----:B------:R-:W0:Y:S02]  /*3c80*/  MUFU.EX2 R43, R43 ;  /* 0x0000002b002b7308 */ /* 0x000e240000000800 */
[----:B------:R-:W-:-:S06]  /*3c90*/  UISETP.NE.AND UP1, UPT, UR5, URZ, UPT ;  /* 0x0000003f0500728c */ /* 0x000fcc000bf25270 */
[----:B------:R-:W-:Y:S01]  /*3ca0*/  MUFU.EX2 R44, R44 ;  /* 0x0000002c002c7308 */ /* 0x000fe20000000800 */
[----:B------:R-:W-:-:S04]  /*3cb0*/  UISETP.NE.AND UP0, UPT, UR4, URZ, UPT ;  /* 0x0000003f0400728c */ /* 0x000fc8000bf05270 */
[----:B------:R-:W-:Y:S01]  /*3cc0*/  @UP1 ULDC UR4, c[0x0][0x44c] ;  /* 0x0001130000041ab9 */ /* 0x000fe20000000800 */
[----:B-1----:R-:W-:Y:S01]  /*3cd0*/  FMNMX.FTZ R37, R36, R3, !PT ;  /* 0x0000000324257209 */ /* 0x002fe20007810000 */
[----:B------:R-:W-:Y:S01]  /*3ce0*/  UIMAD.WIDE.U32 UR4, UR38, UR4, URZ ;  /* 0x00000004260472a5 */ /* 0x000fe2000f8e003f */
[----:B------:R-:W1:Y:S01]  /*3cf0*/  MUFU.EX2 R45, R45 ;  /* 0x0000002d002d7308 */ /* 0x000e620000000800 */
[----:B------:R-:W-:Y:S01]  /*3d00*/  @UP1 ULDC UR7, c[0x0][0x450] ;  /* 0x0001140000071ab9 */ /* 0x000fe20000000800 */
[----:B0-----:R-:W-:Y:S01]  /*3d10*/  F2FP.F16.F32.PACK_AB R192, R43, R42 ;  /* 0x0000002a2bc0723e */ /* 0x001fe200000000ff */
[----:B------:R-:W0:Y:S01]  /*3d20*/  SHFL.BFLY PT, R36, R37, 0x1, 0x1f ;  /* 0x0c201f0025247f89 */ /* 0x000e2200000e0000 */
[----:B------:R-:W-:-:S04]  /*3d30*/  @UP1 USHF.R.U32.HI UR38, URZ, UR7, UR5 ;  /* 0x000000073f261299 */ /* 0x000fc80008011605 */
[----:B------:R-:W-:Y:S01]  /*3d40*/  MUFU.EX2 R46, R46 ;  /* 0x0000002e002e7308 */ /* 0x000fe20000000800 */
[----:B------:R-:W-:-:S04]  /*3d50*/  UIADD3 UR38, UR6, UR38, URZ ;  /* 0x0000002606267290 */ /* 0x000fc8000fffe03f */
[----:B------:R-:W-:-:S03]  /*3d60*/  UIADD3 UR14, UR38, UR14, URZ ;  /* 0x0000000e260e7290 */ /* 0x000fc6000fffe03f */
[----:B------:R-:W2:Y:S01]  /*3d70*/  MUFU.EX2 R47, R40 ;  /* 0x00000028002f7308 */ /* 0x000ea20000000800 */
[----:B-1----:R-:W-:-:S07]  /*3d80*/  F2FP.F16.F32.PACK_AB R194, R45, R44 ;  /* 0x0000002c2dc2723e */ /* 0x002fce00000000ff */
[----:B------:R-:W-:Y:S01]  /*3d90*/  MUFU.EX2 R48, R48 ;  /* 0x0000003000307308 */ /* 0x000fe20000000800 */
[----:B0-----:R-:W-:Y:S01]  /*3da0*/  FMNMX.FTZ R3, R37, R36, !PT ;  /* 0x0000002425037209 */ /* 0x001fe20007810000 */
[--C-:B------:R-:W-:Y:S01]  /*3db0*/  FFMA.FTZ R36, R87, UR10, -R38.reuse ;  /* 0x0000000a57247c23 */ /* 0x100fe20008010826 */
[----:B------:R-:W-:Y:S02]  /*3dc0*/  FFMA.FTZ R38, R53, UR10, -R38 ;  /* 0x0000000a35267c23 */ /* 0x000fe40008010826 */
[C---:B------:R-:W-:Y:S01]  /*3dd0*/  FSETP.NEU.FTZ.AND P1, PT, R3.reuse, -INF , PT ;  /* 0xff8000000300780b */ /* 0x040fe20003f3d000 */
[----:B------:R-:W-:Y:S02]  /*3de0*/  FMUL.FTZ R37, R3, UR10 ;  /* 0x0000000a03257c20 */ /* 0x000fe40008410000 */
[----:B------:R-:W0:Y:S01]  /*3df0*/  MUFU.EX2 R49, R49 ;  /* 0x0000003100317308 */ /* 0x000e220000000800 */
[----:B--2---:R-:W-:Y:S02]  /*3e00*/  F2FP.F16.F32.PACK_AB R188, R47, R46 ;  /* 0x0000002e2fbc723e */ /* 0x004fe400000000ff */
[----:B------:R-:W-:-:S02]  /*3e10*/  FSEL R53, R37, RZ, P1 ;  /* 0x000000ff25357208 */ /* 0x000fc40000800000 */
[----:B------:R-:W-:-:S03]  /*3e20*/  PLOP3.LUT P1, PT, PT, PT, UP0, 0x40, 0x0 ;  /* 0x000000000000781c */ /* 0x000fc60003f2e808 */
[----:B------:R1:W-:Y:S01]  /*3e30*/  MUFU.EX2 R37, R38 ;  /* 0x0000002600257308 */ /* 0x0003e20000000800 */
[--C-:B------:R-:W-:Y:S01]  /*3e40*/  FFMA.FTZ R8, R8, UR10, -R53.reuse ;  /* 0x0000000a08087c23 */ /* 0x100fe20008010835 */
[--C-:B------:R-:W-:Y:S01]  /*3e50*/  FFMA.FTZ R9, R9, UR10, -R53.reuse ;  /* 0x0000000a09097c23 */ /* 0x100fe20008010835 */
[--C-:B------:R-:W-:Y:S01]  /*3e60*/  FFMA.FTZ R24, R24, UR10, -R53.reuse ;  /* 0x0000000a18187c23 */ /* 0x100fe20008010835 */
[--C-:B------:R-:W-:Y:S01]  /*3e70*/  FFMA.FTZ R25, R25, UR10, -R53.reuse ;  /* 0x0000000a19197c23 */ /* 0x100fe20008010835 */
[--C-:B------:R-:W-:Y:S01]  /*3e80*/  FFMA.FTZ R26, R26, UR10, -R53.reuse ;  /* 0x0000000a1a1a7c23 */ /* 0x100fe20008010835 */
[--C-:B------:R-:W-:Y:S01]  /*3e90*/  FFMA.FTZ R27, R27, UR10, -R53.reuse ;  /* 0x0000000a1b1b7c23 */ /* 0x100fe20008010835 */
[----:B------:R-:W-:Y:S01]  /*3ea0*/  FFMA.FTZ R28, R28, UR10, -R53 ;  /* 0x0000000a1c1c7c23 */ /* 0x000fe20008010835 */
[----:B------:R-:W-:Y:S01]  /*3eb0*/  MUFU.EX2 R8, R8 ;  /* 0x0000000800087308 */ /* 0x000fe20000000800 */
[----:B-1----:R-:W-:Y:S01]  /*3ec0*/  FADD.FTZ R38, R198, R55 ;  /* 0x00000037c6267221 */ /* 0x002fe20000010000 */
[--C-:B------:R-:W-:Y:S01]  /*3ed0*/  FFMA.FTZ R29, R29, UR10, -R53.reuse ;  /* 0x0000000a1d1d7c23 */ /* 0x100fe20008010835 */
[--C-:B------:R-:W-:Y:S01]  /*3ee0*/  FFMA.FTZ R30, R30, UR10, -R53.reuse ;  /* 0x0000000a1e1e7c23 */ /* 0x100fe20008010835 */
[--C-:B------:R-:W-:Y:S01]  /*3ef0*/  FFMA.FTZ R31, R31, UR10, -R53.reuse ;  /* 0x0000000a1f1f7c23 */ /* 0x100fe20008010835 */
[----:B------:R-:W-:Y:S01]  /*3f00*/  FADD.FTZ R55, R41, R38 ;  /* 0x0000002629377221 */ /* 0x000fe20000010000 */
[--C-:B------:R-:W-:Y:S01]  /*3f10*/  FFMA.FTZ R32, R32, UR10, -R53.reuse ;  /* 0x0000000a20207c23 */ /* 0x100fe20008010835 */
[----:B------:R-:W-:Y:S01]  /*3f20*/  FFMA.FTZ R2, R2, UR10, -R53 ;  /* 0x0000000a02027c23 */ /* 0x000fe20008010835 */
[----:B------:R-:W1:Y:S01]  /*3f30*/  MUFU.EX2 R9, R9 ;  /* 0x0000000900097308 */ /* 0x000e620000000800 */
[----:B------:R-:W-:Y:S01]  /*3f40*/  FADD.FTZ R38, R42, R55 ;  /* 0x000000372a267221 */ /* 0x000fe20000010000 */
[--C-:B------:R-:W-:Y:S01]  /*3f50*/  FFMA.FTZ R33, R33, UR10, -R53.reuse ;  /* 0x0000000a21217c23 */ /* 0x100fe20008010835 */
[--C-:B------:R-:W-:Y:S01]  /*3f60*/  FFMA.FTZ R34, R34, UR10, -R53.reuse ;  /* 0x0000000a22227c23 */ /* 0x100fe20008010835 */
[--C-:B------:R-:W-:Y:S01]  /*3f70*/  FFMA.FTZ R0, R0, UR10, -R53.reuse ;  /* 0x0000000a00007c23 */ /* 0x100fe20008010835 */
[----:B------:R-:W-:Y:S01]  /*3f80*/  FADD.FTZ R55, R43, R38 ;  /* 0x000000262b377221 */ /* 0x000fe20000010000 */
[----:B------:R-:W-:Y:S01]  /*3f90*/  FFMA.FTZ R35, R35, UR10, -R53 ;  /* 0x0000000a23237c23 */ /* 0x000fe20008010835 */
[----:B------:R-:W-:Y:S01]  /*3fa0*/  F2FP.F16.F32.PACK_AB R198, R41, R198 ;  /* 0x000000c629c6723e */ /* 0x000fe200000000ff */
[----:B------:R-:W2:Y:S01]  /*3fb0*/  MUFU.EX2 R24, R24 ;  /* 0x0000001800187308 */ /* 0x000ea20000000800 */
[----:B------:R-:W-:Y:S01]  /*3fc0*/  FADD.FTZ R38, R44, R55 ;  /* 0x000000372c267221 */ /* 0x000fe20000010000 */
[----:B0-----:R-:W-:-:S03]  /*3fd0*/  F2FP.F16.F32.PACK_AB R190, R49, R48 ;  /* 0x0000003031be723e */ /* 0x001fc600000000ff */
[----:B------:R-:W-:-:S03]  /*3fe0*/  FADD.FTZ R57, R45, R38 ;  /* 0x000000262d397221 */ /* 0x000fc60000010000 */
[----:B------:R-:W0:Y:S01]  /*3ff0*/  MUFU.EX2 R25, R25 ;  /* 0x0000001900197308 */ /* 0x000e220000000800 */
[----:B-1----:R-:W-:Y:S01]  /*4000*/  FADD.FTZ R55, R8, R9 ;  /* 0x0000000908377221 */ /* 0x002fe20000010000 */
[----:B------:R-:W-:Y:S01]  /*4010*/  FADD.FTZ R38, R46, R57 ;  /* 0x000000392e267221 */ /* 0x000fe20000010000 */
[----:B------:R-:W-:-:S03]  /*4020*/  F2FP.F16.F32.PACK_AB R197, R9, R8 ;  /* 0x0000000809c5723e */ /* 0x000fc600000000ff */
[----:B------:R-:W-:Y:S02]  /*4030*/  FADD.FTZ R57, R47, R38 ;  /* 0x000000262f397221 */ /* 0x000fe40000010000 */
[----:B------:R-:W1:Y:S01]  /*4040*/  MUFU.EX2 R26, R26 ;  /* 0x0000001a001a7308 */ /* 0x000e620000000800 */
[----:B--2---:R-:W-:Y:S01]  /*4050*/  FADD.FTZ R18, R24, R55 ;  /* 0x0000003718127221 */ /* 0x004fe20000010000 */
[----:B------:R-:W-:-:S04]  /*4060*/  FADD.FTZ R38, R48, R57 ;  /* 0x0000003930267221 */ /* 0x000fc80000010000 */
[----:B------:R-:W-:Y:S02]  /*4070*/  FADD.FTZ R53, R49, R38 ;  /* 0x0000002631357221 */ /* 0x000fe40000010000 */
[----:B------:R-:W2:Y:S01]  /*4080*/  MUFU.EX2 R27, R27 ;  /* 0x0000001b001b7308 */ /* 0x000ea20000000800 */
[C---:B0-----:R-:W-:Y:S01]  /*4090*/  FADD.FTZ R55, R25.reuse, R18 ;  /* 0x0000001219377221 */ /* 0x041fe20000010000 */
[----:B------:R-:W-:-:S06]  /*40a0*/  F2FP.F16.F32.PACK_AB R199, R25, R24 ;  /* 0x0000001819c7723e */ /* 0x000fcc00000000ff */
[----:B------:R-:W-:Y:S01]  /*40b0*/  MUFU.EX2 R28, R28 ;  /* 0x0000001c001c7308 */ /* 0x000fe20000000800 */
[----:B-1----:R-:W-:-:S07]  /*40c0*/  FADD.FTZ R18, R26, R55 ;  /* 0x000000371a127221 */ /* 0x002fce0000010000 */
[----:B------:R-:W0:Y:S01]  /*40d0*/  MUFU.EX2 R29, R29 ;  /* 0x0000001d001d7308 */ /* 0x000e220000000800 */
[C---:B--2---:R-:W-:Y:S01]  /*40e0*/  FADD.FTZ R39, R27.reuse, R18 ;  /* 0x000000121b277221 */ /* 0x044fe20000010000 */
[----:B------:R-:W-:-:S06]  /*40f0*/  F2FP.F16.F32.PACK_AB R193, R27, R26 ;  /* 0x0000001a1bc1723e */ /* 0x000fcc00000000ff */
[----:B------:R-:W-:Y:S08]  /*4100*/  MUFU.EX2 R30, R30 ;  /* 0x0000001e001e7308 */ /* 0x000ff00000000800 */
[----:B------:R-:W1:Y:S01]  /*4110*/  MUFU.EX2 R31, R31 ;  /* 0x0000001f001f7308 */ /* 0x000e620000000800 */
[----:B0-----:R-:W-:-:S07]  /*4120*/  F2FP.F16.F32.PACK_AB R195, R29, R28 ;  /* 0x0000001c1dc3723e */ /* 0x001fce00000000ff */
[----:B------:R-:W0:Y:S08]  /*4130*/  MUFU.EX2 R32, R32 ;  /* 0x0000002000207308 */ /* 0x000e300000000800 */
[----:B------:R2:W-:Y:S01]  /*4140*/  MUFU.EX2 R191, R2 ;  /* 0x0000000200bf7308 */ /* 0x0005e20000000800 */
[----:B-1----:R-:W-:-:S07]  /*4150*/  F2FP.F16.F32.PACK_AB R189, R31, R30 ;  /* 0x0000001e1fbd723e */ /* 0x002fce00000000ff */
[----:B------:R-:W1:Y:S01]  /*4160*/  MUFU.EX2 R50, R50 ;  /* 0x0000003200327308 */ /* 0x000e620000000800 */
[----:B--2---:R-:W-:-:S04]  /*4170*/  FADD.FTZ R2, R28, R39 ;  /* 0x000000271c027221 */ /* 0x004fc80000010000 */
[----:B------:R-:W-:-:S03]  /*4180*/  FADD.FTZ R39, R29, R2 ;  /* 0x000000021d277221 */ /* 0x000fc60000010000 */
[----:B------:R-:W2:Y:S01]  /*4190*/  MUFU.EX2 R33, R33 ;  /* 0x0000002100217308 */ /* 0x000ea20000000800 */
[----:B------:R-:W-:-:S04]  /*41a0*/  FADD.FTZ R2, R30, R39 ;  /* 0x000000271e027221 */ /* 0x000fc80000010000 */
[----:B------:R-:W-:-:S03]  /*41b0*/  FADD.FTZ R39, R31, R2 ;  /* 0x000000021f277221 */ /* 0x000fc60000010000 */
[----:B------:R-:W3:Y:S01]  /*41c0*/  MUFU.EX2 R51, R51 ;  /* 0x0000003300337308 */ /* 0x000ee20000000800 */
[----:B0-----:R-:W-:Y:S01]  /*41d0*/  FADD.FTZ R2, R32, R39 ;  /* 0x0000002720027221 */ /* 0x001fe20000010000 */
[----:B-1----:R-:W-:-:S03]  /*41e0*/  FADD.FTZ R18, R50, R53 ;  /* 0x0000003532127221 */ /* 0x002fc60000010000 */
[C---:B------:R-:W-:Y:S01]  /*41f0*/  FADD.FTZ R2, R191.reuse, R2 ;  /* 0x00000002bf027221 */ /* 0x040fe20000010000 */
[----:B------:R-:W-:Y:S02]  /*4200*/  F2FP.F16.F32.PACK_AB R191, R191, R32 ;  /* 0x00000020bfbf723e */ /* 0x000fe400000000ff */
[----:B------:R-:W0:Y:S01]  /*4210*/  MUFU.EX2 R34, R34 ;  /* 0x0000002200227308 */ /* 0x000e220000000800 */
[----:B--2---:R-:W-:-:S07]  /*4220*/  FADD.FTZ R9, R33, R2 ;  /* 0x0000000221097221 */ /* 0x004fce0000010000 */
[----:B------:R-:W1:Y:S01]  /*4230*/  MUFU.EX2 R36, R36 ;  /* 0x0000002400247308 */ /* 0x000e620000000800 */
[C---:B---3--:R-:W-:Y:S01]  /*4240*/  FADD.FTZ R41, R51.reuse, R18 ;  /* 0x0000001233297221 */ /* 0x048fe20000010000 */
[----:B------:R-:W-:-:S06]  /*4250*/  F2FP.F16.F32.PACK_AB R184, R51, R50 ;  /* 0x0000003233b8723e */ /* 0x000fcc00000000ff */
[----:B------:R-:W2:Y:S01]  /*4260*/  MUFU.EX2 R0, R0 ;  /* 0x0000000000007308 */ /* 0x000ea20000000800 */
[C---:B0-----:R-:W-:Y:S01]  /*4270*/  FADD.FTZ R9, R34.reuse, R9 ;  /* 0x0000000922097221 */ /* 0x041fe20000010000 */
[----:B------:R-:W-:-:S06]  /*4280*/  F2FP.F16.F32.PACK_AB R185, R34, R33 ;  /* 0x0000002122b9723e */ /* 0x000fcc00000000ff */
[----:B------:R-:W0:Y:S01]  /*4290*/  MUFU.EX2 R35, R35 ;  /* 0x0000002300237308 */ /* 0x000e220000000800 */
[----:B-1----:R-:W-:Y:S01]  /*42a0*/  FADD.FTZ R18, R36, R41 ;  /* 0x0000002924127221 */ /* 0x002fe20000010000 */
[----:B------:R-:W-:-:S03]  /*42b0*/  F2FP.F16.F32.PACK_AB R186, R37, R36 ;  /* 0x0000002425ba723e */ /* 0x000fc600000000ff */
[----:B------:R-:W-:Y:S01]  /*42c0*/  FADD.FTZ R18, R37, R18 ;  /* 0x0000001225127221 */ /* 0x000fe20000010000 */
[----:B--2---:R-:W-:-:S04]  /*42d0*/  FADD.FTZ R2, R0, R9 ;  /* 0x0000000900027221 */ /* 0x004fc80000010000 */
[C---:B0-----:R-:W-:Y:S01]  /*42e0*/  FADD.FTZ R9, R35.reuse, R2 ;  /* 0x0000000223097221 */ /* 0x041fe20000010000 */
[----:B------:R-:W-:Y:S01]  /*42f0*/  F2FP.F16.F32.PACK_AB R187, R35, R0 ;  /* 0x0000000023bb723e */ /* 0x000fe200000000ff */
[----:B------:R-:W-:Y:S06]  /*4300*/  @P1 BRA `(.L_x_1015) ;  /* 0x00000000004c1947 */ /* 0x000fec0003800000 */
[----:B------:R-:W-:Y:S01]  /*4310*/  ISETP.LT.AND P1, PT, RZ, UR38, PT ;  /* 0x00000026ff007c0c */ /* 0x000fe2000bf21270 */
[----:B------:R-:W-:-:S12]  /*4320*/  UIADD3 UR15, UR38, -0x1, URZ ;  /* 0xffffffff260f7890 */ /* 0x000fd8000fffe03f */
[----:B------:R-:W-:Y:S05]  /*4330*/  @P1 BRA `(.L_x_1016) ;  /* 0x0000000000201947 */ /* 0x000fea0003800000 */
[----:B------:R-:W-:Y:S01]  /*4340*/  ULDC UR18, c[0x0][0x9e4] ;  /* 0x0002790000127ab9 */ /* 0x000fe20000000800 */
[----:B------:R-:W-:Y:S02]  /*4350*/  UIADD3 UR15, -UR38, URZ, URZ ;  /* 0x0000003f260f7290 */ /* 0x000fe4000fffe13f */
[----:B------:R-:W-:-:S11]  /*4360*/  UISETP.NE.AND UP0, UPT, UR18, 0x1, UPT ;  /* 0x000000011200788c */ /* 0x000fd6000bf05270 */
[----:B------:R-:W-:Y:S02]  /*4370*/  @UP0 ULDC.64 UR4, c[0x0][0x9e8] ;  /* 0x00027a0000040ab9 */ /* 0x000fe40000000a00 */
[----:B------:R-:W-:-:S04]  /*4380*/  UIMAD.WIDE.U32 UR6, UR15, UR4, URZ ;  /* 0x000000040f0672a5 */ /* 0x000fc8000f8e003f */
[----:B------:R-:W-:-:S04]  /*4390*/  @UP0 USHF.R.U32.HI UR15, URZ, UR5, UR7 ;  /* 0x000000053f0f0299 */ /* 0x000fc80008011607 */
[----:B------:R-:W-:Y:S01]  /*43a0*/  ULOP3.LUT UR15, URZ, UR15, URZ, 0x33, !UPT ;  /* 0x0000000f3f0f7292 */ /* 0x000fe2000f8e333f */
[----:B------:R-:W-:Y:S11]  /*43b0*/  BRA `(.L_x_1017) ;  /* 0x0000000000147947 */ /* 0x000ff60003800000 */
.L_x_1016:
[----:B------:R-:W-:Y:S02]  /*43c0*/  ULDC UR18, c[0x0][0x9e4] ;  /* 0x0002790000127ab9 */ /* 0x000fe40000000800 */
[----:B------:R-:W-:-:S11]  /*43d0*/  UISETP.NE.AND UP0, UPT, UR18, 0x1, UPT ;  /* 0x000000011200788c */ /* 0x000fd6000bf05270 */
[----:B------:R-:W-:Y:S02]  /*43e0*/  @UP0 ULDC.64 UR4, c[0x0][0x9e8] ;  /* 0x00027a0000040ab9 */ /* 0x000fe40000000a00 */
[----:B------:R-:W-:-:S04]  /*43f0*/  UIMAD.WIDE.U32 UR6, UR15, UR4, URZ ;  /* 0x000000040f0672a5 */ /* 0x000fc8000f8e003f */
[----:B------:R-:W-:-:S12]  /*4400*/  @UP0 USHF.R.U32.HI UR15, URZ, UR5, UR7 ;  /* 0x000000053f0f0299 */ /* 0x000fd80008011607 */
.L_x_1017:
[----:B------:R-:W-:-:S04]  /*4410*/  UIMAD UR15, UR15, UR18, UR18 ;  /* 0x000000120f0f72a4 */ /* 0x000fc8000f8e0212 */
[----:B------:R-:W-:-:S04]  /*4420*/  UISETP.LT.AND UP0, UPT, UR14, UR15, UPT ;  /* 0x0000000f0e00728c */ /* 0x000fc8000bf01270 */
[----:B------:R-:W-:-:S12]  /*4430*/  USEL UR14, UR14, UR15, UP0 ;  /* 0x0000000f0e0e7287 */ /* 0x000fd80008000000 */
.L_x_1015:
[----:B------:R-:W-:Y:S01]  /*4440*/  R2UR UR5, R200 ;  /* 0x00000000c80572ca */ /* 0x000fe200000e0000 */
[----:B------:R-:W-:Y:S01]  /*4450*/  USHF.R.S32.HI UR4, URZ, 0x1f, UR14 ;  /* 0x0000001f3f047899 */ /* 0x000fe2000801140e */
[----:B------:R-:W-:Y:S01]  /*4460*/  IMAD.MOV.U32 R0, RZ, RZ, 0x3f800000 ;  /* 0x3f800000ff007424 */ /* 0x000fe200078e00ff */
[----:B------:R-:W-:Y:S01]  /*4470*/  CS2R R150, SRZ ;  /* 0x0000000000967805 */ /* 0x000fe2000001ff00 */
[----:B------:R-:W-:Y:S01]  /*4480*/  IMAD.MOV.U32 R2, RZ, RZ, 0x3f800000 ;  /* 0x3f800000ff027424 */ /* 0x000fe200078e00ff */
[----:B------:R-:W-:Y:S01]  /*4490*/  ULEA.HI UR4, UR4, UR14, URZ, 0x6 ;  /* 0x0000000e04047291 */ /* 0x000fe2000f8f303f */
[----:B------:R-:W-:Y:S02]  /*44a0*/  CS2R R148, SRZ ;  /* 0x0000000000947805 */ /* 0x000fe4000001ff00 */
[----:B------:R-:W-:Y:S02]  /*44b0*/  CS2R R146, SRZ ;  /* 0x0000000000927805 */ /* 0x000fe4000001ff00 */
[----:B------:R-:W-:Y:S01]  /*44c0*/  CS2R R144, SRZ ;  /* 0x0000000000907805 */ /* 0x000fe2000001ff00 */
[----:B------:R-:W-:Y:S01]  /*44d0*/  USHF.R.S32.HI UR4, URZ, 0x6, UR4 ;  /* 0x000000063f047899 */ /* 0x000fe20008011404 */
[----:B------:R-:W-:-:S02]  /*44e0*/  CS2R R142, SRZ ;  /* 0x00000000008e7805 */ /* 0x000fc4000001ff00 */
[----:B------:R-:W-:Y:S02]  /*44f0*/  CS2R R140, SRZ ;  /* 0x00000000008c7805 */ /* 0x000fe4000001ff00 */
[----:B------:R-:W-:Y:S01]  /*4500*/  CS2R R138, SRZ ;  /* 0x00000000008a7805 */ /* 0x000fe2000001ff00 */
[----:B------:R-:W-:Y:S01]  /*4510*/  UISETP.LT.AND UP0, UPT, UR5, UR4, UPT ;  /* 0x000000040500728c */ /* 0x000fe2000bf01270 */
[----:B------:R-:W-:Y:S02]  /*4520*/  CS2R R136, SRZ ;  /* 0x0000000000887805 */ /* 0x000fe4000001ff00 */
[----:B------:R-:W-:Y:S02]  /*4530*/  CS2R R134, SRZ ;  /* 0x0000000000867805 */ /* 0x000fe4000001ff00 */
[----:B------:R-:W-:Y:S01]  /*4540*/  CS2R R132, SRZ ;  /* 0x0000000000847805 */ /* 0x000fe2000001ff00 */
[----:B------:R-:W-:Y:S01]  /*4550*/  USEL UR5, UR5, UR4, !UP0 ;  /* 0x0000000405057287 */ /* 0x000fe2000c000000 */
[----:B------:R-:W-:-:S02]  /*4560*/  CS2R R130, SRZ ;  /* 0x0000000000827805 */ /* 0x000fc4000001ff00 */
[----:B------:R-:W-:Y:S01]  /*4570*/  CS2R R128, SRZ ;  /* 0x0000000000807805 */ /* 0x000fe2000001ff00 */
[----:B------:R-:W-:Y:S01]  /*4580*/  UMOV UR4, URZ ;  /* 0x0000003f00047c82 */ /* 0x000fe20008000000 */
[----:B------:R-:W-:Y:S02]  /*4590*/  CS2R R126, SRZ ;  /* 0x00000000007e7805 */ /* 0x000fe4000001ff00 */
[----:B------:R-:W-:Y:S02]  /*45a0*/  CS2R R124, SRZ ;  /* 0x00000000007c7805 */ /* 0x000fe4000001ff00 */
[----:B------:R-:W-:Y:S02]  /*45b0*/  ISETP.GE.AND P1, PT, R203, UR5, PT ;  /* 0x00000005cb007c0c */ /* 0x000fe4000bf26270 */
[----:B------:R-:W-:Y:S02]  /*45c0*/  CS2R R122, SRZ ;  /* 0x00000000007a7805 */ /* 0x000fe4000001ff00 */
[----:B------:R-:W-:Y:S01]  /*45d0*/  MOV R204, UR5 ;  /* 0x0000000500cc7c02 */ /* 0x000fe20008000f00 */
[----:B------:R-:W-:Y:S01]  /*45e0*/  UMOV UR5, URZ ;  /* 0x0000003f00057c82 */ /* 0x000fe20008000000 */
[----:B------:R-:W-:Y:S01]  /*45f0*/  CS2R R120, SRZ ;  /* 0x0000000000787805 */ /* 0x000fe2000001ff00 */
[----:B------:R-:W-:Y:S01]  /*4600*/  IMAD.U32 R8, RZ, RZ, UR5 ;  /* 0x00000005ff087e24 */ /* 0x000fe2000f8e00ff */
        /* <DEDUP_REMOVED lines=48> */
[----:B------:R-:W-:Y:S06]  /*4910*/  @!P1 BRA `(.L_x_1018) ;  /* 0x0000002c00789947 */ /* 0x000fec0003800000 */
[----:B------:R-:W-:Y:S01]  /*4920*/  UMOV UR4, URZ ;  /* 0x0000003f00047c82 */ /* 0x000fe20008000000 */
[----:B------:R-:W-:Y:S01]  /*4930*/  IMAD.MOV.U32 R202, RZ, RZ, R3 ;  /* 0x000000ffffca7224 */ /* 0x000fe200078e0003 */
[----:B------:R-:W-:Y:S01]  /*4940*/  MOV R205, UR4 ;  /* 0x0000000400cd7c02 */ /* 0x000fe20008000f00 */
[----:B------:R-:W-:Y:S01]  /*4950*/  IMAD.MOV.U32 R201, RZ, RZ, R4 ;  /* 0x000000ffffc97224 */ /* 0x000fe200078e0004 */
[----:B------:R-:W-:Y:S01]  /*4960*/  UMOV UR5, URZ ;  /* 0x0000003f00057c82 */ /* 0x000fe20008000000 */
[----:B------:R-:W-:Y:S01]  /*4970*/  IMAD.MOV.U32 R2, RZ, RZ, 0x3f800000 ;  /* 0x3f800000ff027424 */ /* 0x000fe200078e00ff */
[----:B------:R-:W-:Y:S01]  /*4980*/  ULDC UR7, c[0x0][0x9d8] ;  /* 0x0002760000077ab9 */ /* 0x000fe20000000800 */
[----:B------:R-:W-:Y:S02]  /*4990*/  IMAD.MOV.U32 R0, RZ, RZ, 0x3f800000 ;  /* 0x3f800000ff007424 */ /* 0x000fe400078e00ff */
[----:B------:R-:W-:-:S07]  /*49a0*/  IMAD.MOV.U32 R151, RZ, RZ, RZ ;  /* 0x000000ffff977224 */ /* 0x000fce00078e00ff */
.L_x_1037:
[----:B------:R-:W-:Y:S01]  /*49b0*/  R2UR UR6, R205 ;  /* 0x00000000cd0672ca */ /* 0x000fe200000e0000 */
[----:B------:R-:W-:-:S04]  /*49c0*/  UISETP.NE.AND UP0, UPT, UR5, 0x1, UPT ;  /* 0x000000010500788c */ /* 0x000fc8000bf05270 */
[----:B------:R-:W-:-:S08]  /*49d0*/  USEL UR4, URZ, 0x1, UP0 ;  /* 0x000000013f047887 */ /* 0x000fd00008000000 */
[----:B------:R-:W-:-:S06]  /*49e0*/  ULOP3.LUT UR4, UR6, UR4, URZ, 0x3c, !UPT ;  /* 0x0000000406047292 */ /* 0x000fcc000f8e3c3f */
[----:B------:R-:W-:Y:S01]  /*49f0*/  MOV R8, UR4 ;  /* 0x0000000400087c02 */ /* 0x000fe20008000f00 */
[----:B------:R-:W-:Y:S06]  /*4a00*/  @!P0 BRA `(.L_x_1019) ;  /* 0x0000000000048947 */ /* 0x000fec0003800000 */
[----:B------:R-:W-:Y:S01]  /*4a10*/  BPT.TRAP 0x1 ;  /* 0x000000040000795c */ /* 0x000fe20000300000 */
.L_x_1019:
[----:B------:R-:W-:Y:S01]  /*4a20*/  R2UR UR6, R16 ;  /* 0x00000000100672ca */ /* 0x000fe200000e0000 */
[----:B------:R-:W-:Y:S01]  /*4a30*/  UIADD3 UR4, UR5, 0x1, URZ ;  /* 0x0000000105047890 */ /* 0x000fe2000fffe03f */
[----:B------:R-:W-:-:S03]  /*4a40*/  R2UR UR10, R8 ;  /* 0x00000000080a72ca */ /* 0x000fc600000e0000 */
[----:B------:R-:W-:-:S04]  /*4a50*/  UISETP.NE.AND UP0, UPT, UR4, 0x2, UPT ;  /* 0x000000020400788c */ /* 0x000fc8000bf05270 */
[----:B------:R-:W-:-:S04]  /*4a60*/  USEL UR4, UR4, URZ, UP0 ;  /* 0x0000003f04047287 */ /* 0x000fc80008000000 */
[----:B------:R-:W-:Y:S02]  /*4a70*/  ULEA UR6, UR4, UR6, 0x3 ;  /* 0x0000000604067291 */ /* 0x000fe4000f8e183f */
[----:B------:R-:W-:-:S04]  /*4a80*/  IMAD.U32 R3, RZ, RZ, UR10 ;  /* 0x0000000aff037e24 */ /* 0x000fc8000f8e00ff */
[----:B------:R-:W-:Y:S01]  /*4a90*/  IMAD.U32 R206, RZ, RZ, UR6 ;  /* 0x00000006ffce7e24 */ /* 0x000fe2000f8e00ff */
[----:B------:R-:W-:-:S04]  /*4aa0*/  SHF.L.U32 R3, R3, 0x1f, RZ ;  /* 0x0000001f03037819 */ /* 0x000fc800000006ff */
[----:B------:R0:W1:Y:S01]  /*4ab0*/  SYNCS.PHASECHK.TRANS64.TRYWAIT P1, [UR6+0x30830], R3 ;  /* 0x03083003ff0075a7 */ /* 0x0000620008020146 */
[----:B------:R-:W-:Y:S05]  /*4ac0*/  @!P0 BRA `(.L_x_1020) ;  /* 0x0000000000048947 */ /* 0x000fea0003800000 */
[----:B------:R-:W-:Y:S01]  /*4ad0*/  BPT.TRAP 0x1 ;  /* 0x000000040000795c */ /* 0x000fe20000300000 */
.L_x_1020:
[----:B-1----:R-:W-:Y:S05]  /*4ae0*/  @P1 BRA `(.L_x_1021) ;  /* 0x00000000000c1947 */ /* 0x002fea0003800000 */
[----:B------:R-:W-:-:S13]  /*4af0*/  R2UR UR6, R206 ;  /* 0x00000000ce0672ca */ /* 0x000fda00000e0000 */
[----:B------:R-:W1:Y:S02]  /*4b00*/  SYNCS.PHASECHK.TRANS64.TRYWAIT P1, [UR6+0x30830], R3 ;  /* 0x03083003ff0075a7 */ /* 0x000e640008020146 */
[----:B-1----:R-:W-:Y:S05]  /*4b10*/  @!P1 BRA `(.L_x_1022) ;  /* 0x000000f400cc9947 */ /* 0x002fea0003800000 */
.L_x_1021:
[----:B------:R-:W-:Y:S01]  /*4b20*/  R2UR UR6, R20 ;  /* 0x00000000140672ca */ /* 0x000fe200000e0000 */
[----:B------:R-:W-:Y:S01]  /*4b30*/  WARPGROUP.ARRIVE ;  /* 0x00000000000079c5 */ /* 0x000fe20000000000 */
[----:B------:R-:W-:Y:S01]  /*4b40*/  R2UR UR56, R6 ;  /* 0x00000000063872ca */ /* 0x000fe200000e0000 */
[----:B------:R-:W-:Y:S01]  /*4b50*/  UMOV UR59, 0x40000040 ;  /* 0x40000040003b7882 */ /* 0x000fe20000000000 */
[----:B------:R-:W-:Y:S01]  /*4b60*/  R2UR UR57, R7 ;  /* 0x00000000073972ca */ /* 0x000fe200000e0000 */
[----:B------:R-:W-:Y:S01]  /*4b70*/  UMOV UR55, 0x40000040 ;  /* 0x4000004000377882 */ /* 0x000fe20000000000 */
[----:B01----:R-:W-:Y:S01]  /*4b80*/  MOV R3, UR53 ;  /* 0x0000003500037c02 */ /* 0x003fe20008000f00 */
[----:B------:R-:W-:Y:S01]  /*4b90*/  UMOV UR11, 0x40000040 ;  /* 0x40000040000b7882 */ /* 0x000fe20000000000 */
[----:B------:R-:W-:Y:S01]  /*4ba0*/  MOV R4, UR52 ;  /* 0x0000003400047c02 */ /* 0x000fe20008000f00 */
[----:B------:R-:W-:Y:S01]  /*4bb0*/  UMOV UR15, 0x40000040 ;  /* 0x40000040000f7882 */ /* 0x000fe20000000000 */
[----:B------:R-:W-:Y:S01]  /*4bc0*/  R2UR UR52, R10 ;  /* 0x000000000a3472ca */ /* 0x000fe200000e0000 */
[----:B------:R-:W-:Y:S01]  /*4bd0*/  UMOV UR19, 0x40000040 ;  /* 0x4000004000137882 */ /* 0x000fe20000000000 */
[----:B------:R-:W-:Y:S01]  /*4be0*/  R2UR UR53, R11 ;  /* 0x000000000b3572ca */ /* 0x000fe200000e0000 */
[----:B------:R-:W-:Y:S01]  /*4bf0*/  ULEA UR6, UR4, UR6, 0xb ;  /* 0x0000000604067291 */ /* 0x000fe2000f8e583f */
[-C--:B------:R-:W-:Y:S01]  /*4c00*/  FMUL.FTZ R24, R24, R0.reuse ;  /* 0x0000000018187220 */ /* 0x080fe20000410000 */
[----:B------:R-:W-:Y:S01]  /*4c10*/  UMOV UR23, 0x40000040 ;  /* 0x4000004000177882 */ /* 0x000fe20000000000 */
[----:B------:R-:W-:Y:S01]  /*4c20*/  UMOV UR27, 0x40000040 ;  /* 0x40000040001b7882 */ /* 0x000fe20000000000 */
[----:B------:R-:W-:Y:S01]  /*4c30*/  UIADD3 UR10, UR6, 0x2, URZ ;  /* 0x00000002060a7890 */ /* 0x000fe2000fffe03f */
[-C--:B------:R-:W-:Y:S01]  /*4c40*/  FMUL.FTZ R25, R25, R0.reuse ;  /* 0x0000000019197220 */ /* 0x080fe20000410000 */
[----:B------:R-:W-:Y:S01]  /*4c50*/  UIADD3 UR14, UR6, 0x200, URZ ;  /* 0x00000200060e7890 */ /* 0x000fe2000fffe03f */
[-C--:B------:R-:W-:Y:S01]  /*4c60*/  FMUL.FTZ R28, R28, R0.reuse ;  /* 0x000000001c1c7220 */ /* 0x080fe20000410000 */
[----:B------:R-:W-:Y:S01]  /*4c70*/  UMOV UR58, UR6 ;  /* 0x00000006003a7c82 */ /* 0x000fe20008000000 */
[----:B------:R-:W-:Y:S01]  /*4c80*/  UIADD3 UR18, UR6, 0x202, URZ ;  /* 0x0000020206127890 */ /* 0x000fe2000fffe03f */
[----:B------:R-:W-:Y:S01]  /*4c90*/  HGMMA.64x64x16.F32 R152, gdesc[UR56], RZ, !UPT, gsb0 ;  /* 0x00e00000389879f0 */ /* 0x000fe2000c0008ff */
[----:B------:R-:W-:Y:S01]  /*4ca0*/  UMOV UR54, UR10 ;  /* 0x0000000a00367c82 */ /* 0x000fe20008000000 */
[----:B------:R-:W-:Y:S01]  /*4cb0*/  R2UR UR56, R14 ;  /* 0x000000000e3872ca */ /* 0x000fe200000e0000 */
[----:B------:R-:W-:Y:S01]  /*4cc0*/  UIADD3 UR10, UR6, 0x4, URZ ;  /* 0x00000004060a7890 */ /* 0x000fe2000fffe03f */
[----:B------:R-:W-:Y:S01]  /*4cd0*/  R2UR UR57, R15 ;  /* 0x000000000f3972ca */ /* 0x000fe200000e0000 */
[----:B------:R-:W-:Y:S01]  /*4ce0*/  UMOV UR59, 0x40000040 ;  /* 0x40000040003b7882 */ /* 0x000fe20000000000 */
[----:B------:R-:W-:Y:S01]  /*4cf0*/  UIADD3 UR22, UR6, 0x204, URZ ;  /* 0x0000020406167890 */ /* 0x000fe2000fffe03f */
[-C--:B------:R-:W-:Y:S01]  /*4d00*/  FMUL.FTZ R29, R29, R0.reuse ;  /* 0x000000001d1d7220 */ /* 0x080fe20000410000 */
[----:B------:R-:W-:Y:S01]  /*4d10*/  UIADD3 UR26, UR6, 0x206, URZ ;  /* 0x00000206061a7890 */ /* 0x000fe2000fffe03f */
[-C--:B------:R-:W-:Y:S01]  /*4d20*/  FMUL.FTZ R32, R32, R0.reuse ;  /* 0x0000000020207220 */ /* 0x080fe20000410000 */
[----:B------:R-:W-:Y:S01]  /*4d30*/  UMOV UR58, UR10 ;  /* 0x0000000a003a7c82 */ /* 0x000fe20008000000 */
[----:B------:R-:W-:Y:S01]  /*4d40*/  UIADD3 UR10, UR6, 0x6, URZ ;  /* 0x00000006060a7890 */ /* 0x000fe2000fffe03f */
[-C--:B------:R-:W-:Y:S01]  /*4d50*/  FMUL.FTZ R33, R33, R0.reuse ;  /* 0x0000000021217220 */ /* 0x080fe20000410000 */
        /* <DEDUP_REMOVED lines=70> */
[----:B------:R-:W-:Y:S01]  /*51c0*/  HGMMA.64x64x16.F32 R152, gdesc[UR52], R152, gsb0 ;  /* 0x00e00000349879f0 */ /* 0x000fe20008000898 */
[----:B------:R-:W-:Y:S01]  /*51d0*/  R2UR UR53, R3 ;  /* 0x00000000033572ca */ /* 0x000fe200000e0000 */
[----:B------:R-:W-:Y:S01]  /*51e0*/  UIADD3 UR54, UR6, 0x604, URZ ;  /* 0x0000060406367890 */ /* 0x000fe2000fffe03f */
[----:B------:R-:W-:Y:S01]  /*51f0*/  R2UR UR52, R4 ;  /* 0x00000000043472ca */ /* 0x000fe200000e0000 */
[----:B------:R-:W-:Y:S01]  /*5200*/  UMOV UR55, 0x40000040 ;  /* 0x4000004000377882 */ /* 0x000fe20000000000 */
[----:B------:R-:W-:Y:S01]  /*5210*/  UIADD3 UR6, UR6, 0x606, URZ ;  /* 0x0000060606067890 */ /* 0x000fe2000fffe03f */
        /* <DEDUP_REMOVED lines=68> */
[----:B------:R-:W-:Y:S01]  /*5660*/  HGMMA.64x64x16.F32 R152, gdesc[UR56], R152, gsb0 ;  /* 0x00e00000389879f0 */ /* 0x000fe20008000898 */
[----:B------:R-:W-:Y:S01]  /*5670*/  R2UR UR56, R12 ;  /* 0x000000000c3872ca */ /* 0x000fe200000e0000 */
[----:B------:R-:W-:Y:S01]  /*5680*/  UMOV UR58, UR6 ;  /* 0x00000006003a7c82 */ /* 0x000fe20008000000 */
[----:B------:R-:W-:Y:S01]  /*5690*/  R2UR UR57, R13 ;  /* 0x000000000d3972ca */ /* 0x000fe200000e0000 */
[----:B------:R-:W-:Y:S01]  /*56a0*/  UMOV UR59, 0x40000040 ;  /* 0x40000040003b7882 */ /* 0x000fe20000000000 */
[----:B------:R-:W-:Y:S02]  /*56b0*/  WARPGROUP.DEPBAR.LE gsb0, 0x0 ;  /* 0x00008000000079c5 */ /* 0x000fe40000010000 */
[----:B------:R-:W-:-:S06]  /*56c0*/  WARPGROUP.ARRIVE ;  /* 0x00000000000079c5 */ /* 0x000fcc0000000000 */
[----:B------:R-:W-:Y:S03]  /*56d0*/  HGMMA.64x64x16.F32 R152, gdesc[UR8], R152, gsb0 ;  /* 0x00e00000089879f0 */ /* 0x000fe60008000898 */
        /* <DEDUP_REMOVED lines=37> */
[----:B------:R-:W-:Y:S05]  /*5930*/  @!P0 BRA `(.L_x_1023) ;  /* 0x0000000000048947 */ /* 0x000fea0003800000 */
[----:B------:R-:W-:Y:S01]  /*5940*/  BPT.TRAP 0x1 ;  /* 0x000000040000795c */ /* 0x000fe20000300000 */
.L_x_1023:
        /* <DEDUP_REMOVED lines=8> */
.L_x_1024:
[----:B-1----:R-:W-:Y:S05]  /*59d0*/  @P1 BRA `(.L_x_1025) ;  /* 0x0000000000081947 */ /* 0x002fea0003800000 */
[----:B------:R-:W1:Y:S02]  /*59e0*/  SYNCS.PHASECHK.TRANS64.TRYWAIT P1, [UR6+0x30850], R0 ;  /* 0x03085000ff0075a7 */ /* 0x000e640008020146 */
[----:B-1----:R-:W-:Y:S05]  /*59f0*/  @!P1 BRA `(.L_x_1026) ;  /* 0x000000e800309947 */ /* 0x002fea0003800000 */
.L_x_1025:
[----:B------:R-:W-:Y:S01]  /*5a00*/  R2UR UR10, R16 ;  /* 0x00000000100a72ca */ /* 0x000fe200000e0000 */
[----:B------:R-:W-:Y:S01]  /*5a10*/  WARPGROUP.ARRIVE ;  /* 0x00000000000079c5 */ /* 0x000fe20000000000 */
[----:B------:R-:W-:-:S11]  /*5a20*/  UMOV UR11, 0x40000040 ;  /* 0x40000040000b7882 */ /* 0x000fd60000000000 */
[----:B------:R-:W-:-:S04]  /*5a30*/  UIADD3 UR10, UR10, 0x400, URZ ;  /* 0x000004000a0a7890 */ /* 0x000fc8000fffe03f */
[----:B------:R-:W-:-:S04]  /*5a40*/  USHF.R.U32.HI UR10, URZ, 0x4, UR10 ;  /* 0x000000043f0a7899 */ /* 0x000fc8000801160a */
[----:B------:R-:W-:-:S04]  /*5a50*/  ULOP3.LUT UR10, UR10, 0x3fff, URZ, 0xc0, !UPT ;  /* 0x00003fff0a0a7892 */ /* 0x000fc8000f8ec03f */
[----:B------:R-:W-:-:S04]  /*5a60*/  ULOP3.LUT UR10, UR10, 0x2000000, URZ, 0xfc, !UPT ;  /* 0x020000000a0a7892 */ /* 0x000fc8000f8efc3f */
[----:B------:R-:W-:-:S07]  /*5a70*/  ULEA UR5, UR5, UR10, 0xb ;  /* 0x0000000a05057291 */ /* 0x000fce000f8e583f */
        /* <DEDUP_REMOVED lines=23> */
.L_x_1027:
[----:B------:R-:W-:Y:S01]  /*5bf0*/  R2UR UR10, R23 ;  /* 0x00000000170a72ca */ /* 0x000fe200000e0000 */
[----:B------:R-:W2:Y:S01]  /*5c00*/  S2UR UR11, SR_CgaCtaId ;  /* 0x00000000000b79c3 */ /* 0x000ea20000008800 */
[----:B------:R-:W-:Y:S01]  /*5c10*/  R2UR UR5, R22 ;  /* 0x00000000160572ca */ /* 0x000fe200000e0000 */
[----:B01----:R-:W-:Y:S01]  /*5c20*/  FMUL.FTZ R0, R154, UR7 ;  /* 0x000000079a007c20 */ /* 0x003fe20008410000 */
[----:B------:R-:W-:Y:S01]  /*5c30*/  R2UR UR14, R206 ;  /* 0x00000000ce0e72ca */ /* 0x000fe200000e0000 */
[----:B------:R-:W-:Y:S01]  /*5c40*/  FMUL.FTZ R188, R161, UR7 ;  /* 0x00000007a1bc7c20 */ /* 0x000fe20008410000 */
[----:B------:R-:W-:Y:S01]  /*5c50*/  FMUL.FTZ R161, R171, UR7 ;  /* 0x00000007aba17c20 */ /* 0x000fe20008410000 */
[----:B------:R-:W-:Y:S01]  /*5c60*/  FMUL.FTZ R171, R173, UR7 ;  /* 0x00000007adab7c20 */ /* 0x000fe20008410000 */
[----:B------:R-:W-:Y:S01]  /*5c70*/  FMUL.FTZ R185, R156, UR7 ;  /* 0x000000079cb97c20 */ /* 0x000fe20008410000 */
[----:B------:R-:W0:Y:S01]  /*5c80*/  LDC R154, c[0x0][0x288] ;  /* 0x0000a200ff9a7b82 */ /* 0x000e220000000800 */
[----:B------:R-:W-:Y:S01]  /*5c90*/  FMUL.FTZ R173, R177, UR7 ;  /* 0x00000007b1ad7c20 */ /* 0x000fe20008410000 */
[----:B------:R-:W-:Y:S01]  /*5ca0*/  FMUL.FTZ R156, R162, UR7 ;  /* 0x00000007a29c7c20 */ /* 0x000fe20008410000 */
[----:B------:R-:W-:Y:S01]  /*5cb0*/  MOV R177, R19 ;  /* 0x0000001300b17202 */ /* 0x000fe20000000f00 */
[----:B------:R-:W-:Y:S01]  /*5cc0*/  UISETP.NE.AND UP1, UPT, UR10, URZ, UPT ;  /* 0x0000003f0a00728c */ /* 0x000fe2000bf25270 */
[----:B------:R-:W-:Y:S01]  /*5cd0*/  FMUL.FTZ R162, R174, UR7 ;  /* 0x00000007aea27c20 */ /* 0x000fe20008410000 */
[----:B------:R-:W-:Y:S01]  /*5ce0*/  UISETP.NE.AND UP0, UPT, UR5, URZ, UPT ;  /* 0x0000003f0500728c */ /* 0x000fe2000bf05270 */
[----:B------:R-:W-:-:S02]  /*5cf0*/  IMAD.SHL.U32 R174, R203, 0x40, RZ ;  /* 0x00000040cbae7824 */ /* 0x000fc400078e00ff */
[----:B------:R-:W-:Y:S01]  /*5d00*/  FMUL.FTZ R189, R164, UR7 ;  /* 0x00000007a4bd7c20 */ /* 0x000fe20008410000 */
[----:B------:R-:W-:Y:S01]  /*5d10*/  FMUL.FTZ R164, R178, UR7 ;  /* 0x00000007b2a47c20 */ /* 0x000fe20008410000 */
[----:B------:R-:W-:Y:S01]  /*5d20*/  PLOP3.LUT P1, PT, PT, PT, UP1, 0x80, 0x0 ;  /* 0x000000000000781c */ /* 0x000fe20003f2f018 */
[----:B------:R-:W-:Y:S01]  /*5d30*/  FMUL.FTZ R4, R152, UR7 ;  /* 0x0000000798047c20 */ /* 0x000fe20008410000 */
[----:B------:R-:W-:Y:S01]  /*5d40*/  PLOP3.LUT P2, PT, PT, PT, UP1, 0x80, 0x0 ;  /* 0x000000000000781c */ /* 0x000fe20003f4f018 */
[----:B------:R-:W-:Y:S01]  /*5d50*/  FMUL.FTZ R187, R160, UR7 ;  /* 0x00000007a0bb7c20 */ /* 0x000fe20008410000 */
[----:B------:R-:W-:Y:S01]  /*5d60*/  FMUL.FTZ R184, R153, UR7 ;  /* 0x0000000799b87c20 */ /* 0x000fe20008410000 */
[----:B------:R-:W-:Y:S01]  /*5d70*/  @UP1 ULDC UR5, c[0x0][0x44c] ;  /* 0x0001130000051ab9 */ /* 0x000fe20000000800 */
[----:B------:R-:W-:Y:S01]  /*5d80*/  FMUL.FTZ R152, R155, UR7 ;  /* 0x000000079b987c20 */ /* 0x000fe20008410000 */
[----:B------:R-:W-:Y:S01]  /*5d90*/  FMUL.FTZ R186, R157, UR7 ;  /* 0x000000079dba7c20 */ /* 0x000fe20008410000 */
[----:B------:R-:W-:Y:S01]  /*5da0*/  FMUL.FTZ R160, R170, UR7 ;  /* 0x00000007aaa07c20 */ /* 0x000fe20008410000 */
[----:B------:R-:W-:Y:S01]  /*5db0*/  FMUL.FTZ R153, R158, UR7 ;  /* 0x000000079e997c20 */ /* 0x000fe20008410000 */
[----:B------:R-:W-:Y:S01]  /*5dc0*/  FMUL.FTZ R155, R159, UR7 ;  /* 0x000000079f9b7c20 */ /* 0x000fe20008410000 */
[----:B------:R-:W-:Y:S01]  /*5dd0*/  FMUL.FTZ R157, R163, UR7 ;  /* 0x00000007a39d7c20 */ /* 0x000fe20008410000 */
[----:B------:R-:W-:Y:S01]  /*5de0*/  FMUL.FTZ R170, R172, UR7 ;  /* 0x00000007acaa7c20 */ /* 0x000fe20008410000 */
[----:B------:R-:W-:Y:S01]  /*5df0*/  @P1 IMAD.HI.U32 R2, R19, UR5, RZ ;  /* 0x0000000513021c27 */ /* 0x000fe2000f8e00ff */
[----:B------:R-:W-:-:S03]  /*5e00*/  @UP1 ULDC UR5, c[0x0][0x450] ;  /* 0x0001140000051ab9 */ /* 0x000fc60000000800 */
[----:B------:R-:W-:Y:S01]  /*5e10*/  FMUL.FTZ R190, R165, UR7 ;  /* 0x00000007a5be7c20 */ /* 0x000fe20008410000 */
[----:B------:R-:W-:Y:S01]  /*5e20*/  FMUL.FTZ R158, R166, UR7 ;  /* 0x00000007a69e7c20 */ /* 0x000fe20008410000 */
[----:B------:R-:W-:Y:S01]  /*5e30*/  FMUL.FTZ R159, R167, UR7 ;  /* 0x00000007a79f7c20 */ /* 0x000fe20008410000 */
[----:B------:R-:W-:Y:S01]  /*5e40*/  @P2 SHF.R.U32.HI R177, RZ, UR5, R2 ;  /* 0x00000005ffb12c19 */ /* 0x000fe20008011602 */
[----:B------:R-:W-:Y:S01]  /*5e50*/  UIADD3 UR5, UR14, 0x30840, URZ ;  /* 0x000308400e057890 */ /* 0x000fe2000fffe03f */
[----:B------:R-:W-:Y:S01]  /*5e60*/  IADD3 R2, -R174, 0x1, RZ ;  /* 0x00000001ae027810 */ /* 0x000fe20007ffe1ff */
[----:B------:R-:W-:Y:S01]  /*5e70*/  FMUL.FTZ R163, R175, UR7 ;  /* 0x00000007afa37c20 */ /* 0x000fe20008410000 */
[----:B------:R-:W-:Y:S01]  /*5e80*/  FMUL.FTZ R172, R176, UR7 ;  /* 0x00000007b0ac7c20 */ /* 0x000fe20008410000 */
[----:B------:R-:W1:Y:S01]  /*5e90*/  SHFL.IDX PT, R178, R177, RZ, 0x1c1f ;  /* 0x001c1fffb1b27589 */ /* 0x000e6200000e0000 */
[----:B------:R-:W-:Y:S01]  /*5ea0*/  R2UR UR10, R21 ;  /* 0x00000000150a72ca */ /* 0x000fe200000e0000 */
[----:B------:R-:W-:Y:S01]  /*5eb0*/  FMUL.FTZ R168, R168, UR7 ;  /* 0x00000007a8a87c20 */ /* 0x000fe20008410000 */
[----:B------:R-:W-:Y:S01]  /*5ec0*/  FMUL.FTZ R169, R169, UR7 ;  /* 0x00000007a9a97c20 */ /* 0x000fe20008410000 */
[----:B------:R-:W-:Y:S01]  /*5ed0*/  FMUL.FTZ R165, R179, UR7 ;  /* 0x00000007b3a57c20 */ /* 0x000fe20008410000 */
[----:B------:R-:W-:Y:S01]  /*5ee0*/  FMUL.FTZ R175, R180, UR7 ;  /* 0x00000007b4af7c20 */ /* 0x000fe20008410000 */
[----:B------:R-:W-:Y:S01]  /*5ef0*/  FMUL.FTZ R176, R181, UR7 ;  /* 0x00000007b5b07c20 */ /* 0x000fe20008410000 */
[----:B------:R-:W-:Y:S01]  /*5f00*/  FMUL.FTZ R166, R182, UR7 ;  /* 0x00000007b6a67c20 */ /* 0x000fe20008410000 */
[----:B------:R-:W-:-:S02]  /*5f10*/  IMAD R2, R5, -0x2, R2 ;  /* 0xfffffffe05027824 */ /* 0x000fc400078e0202 */
[----:B------:R-:W-:Y:S01]  /*5f20*/  FMUL.FTZ R167, R183, UR7 ;  /* 0x00000007b7a77c20 */ /* 0x000fe20008410000 */
[----:B--2---:R-:W-:Y:S01]  /*5f30*/  UPRMT UR5, UR11, 0x654, UR5 ;  /* 0x000006540b057896 */ /* 0x004fe20008000005 */
[----:B------:R-:W-:Y:S01]  /*5f40*/  PLOP3.LUT P1, PT, PT, PT, UP0, 0x40, 0x0 ;  /* 0x000000000000781c */ /* 0x000fe20003f2e808 */
[----:B------:R-:W2:Y:S01]  /*5f50*/  MUFU.TANH R4, R4 ;  /* 0x0000000400047308 */ /* 0x000ea20000002400 */
[----:B------:R-:W-:Y:S01]  /*5f60*/  ULDC UR11, c[0x0][0x2f0] ;  /* 0x0000bc00000b7ab9 */ /* 0x000fe20000000800 */
[----:B------:R-:W-:Y:S01]  /*5f70*/  ULDC UR14, c[0x0][0x9e0] ;  /* 0x00027800000e7ab9 */ /* 0x000fe20000000800 */
[----:B------:R-:W-:-:S04]  /*5f80*/  IMAD R3, R17, UR11, R2 ;  /* 0x0000000b11037c24 */ /* 0x000fc8000f8e0202 */
[----:B0-----:R-:W-:Y:S01]  /*5f90*/  IMAD.IADD R3, R3, 0x1, -R154 ;  /* 0x0000000103037824 */ /* 0x001fe200078e0a9a */
[----:B------:R-:W0:Y:S01]  /*5fa0*/  MUFU.TANH R184, R184 ;  /* 0x000000b800b87308 */ /* 0x000e220000002400 */
[----:B------:R-:W-:Y:S02]  /*5fb0*/  SYNCS.ARRIVE.TRANS64.RED.A1T0 RZ, [UR5], RZ ;  /* 0x000000ffffff79a7 */ /* 0x000fe40008100405 */
[C---:B------:R-:W-:Y:S01]  /*5fc0*/  VIADD R182, R3.reuse, UR14 ;  /* 0x0000000e03b67c36 */ /* 0x040fe20008000000 */
[----:B------:R-:W-:-:S03]  /*5fd0*/  IADD3 R183, R3, UR10, RZ ;  /* 0x0000000a03b77c10 */ /* 0x000fc6000fffe0ff */
[--C-:B-1----:R-:W-:Y:S01]  /*5fe0*/  IMAD.IADD R179, R182, 0x1, R178.reuse ;  /* 0x00000001b6b37824 */ /* 0x102fe200078e02b2 */
[----:B------:R-:W1:Y:S01]  /*5ff0*/  MUFU.TANH R0, R0 ;  /* 0x0000000000007308 */ /* 0x000e620000002400 */
[----:B------:R-:W-:-:S07]  /*6000*/  IMAD.IADD R180, R183, 0x1, R178 ;  /* 0x00000001b7b47824 */ /* 0x000fce00078e02b2 */
[----:B------:R-:W3:Y:S08]  /*6010*/  MUFU.TANH R152, R152 ;  /* 0x0000009800987308 */ /* 0x000ef00000002400 */
[----:B------:R-:W4:Y:S08]  /*6020*/  MUFU.TANH R185, R185 ;  /* 0x000000b900b97308 */ /* 0x000f300000002400 */
        /* <DEDUP_REMOVED lines=34> */
[----:B------:R-:W-:Y:S02]  /*6250*/  LOP3.LUT R181, RZ, R181, RZ, 0x33, !PT ;  /* 0x000000b5ffb57212 */ /* 0x000fe400078e33ff */
[----:B------:R-:W-:-:S04]  /*6260*/  MOV R178, UR5 ;  /* 0x0000000500b27c02 */ /* 0x000fc80008000f00 */
[----:B------:R-:W-:-:S13]  /*6270*/  ISETP.NE.AND P1, PT, R178, 0x1, PT ;  /* 0x00000001b200780c */ /* 0x000fda0003f25270 */
[----:B------:R-:W1:Y:S02]  /*6280*/  @P1 LDC.64 R2, c[0x0][0x9e8] ;  /* 0x00027a00ff021b82 */ /* 0x000e640000000a00 */
[----:B-1----:R-:W-:-:S05]  /*6290*/  @P1 IMAD.HI.U32 R2, R181, R2, RZ ;  /* 0x00000002b5021227 */ /* 0x002fca00078e00ff */
[----:B------:R-:W-:-:S04]  /*62a0*/  @P1 SHF.R.U32.HI R181, RZ, R3, R2 ;  /* 0x00000003ffb51219 */ /* 0x000fc80000011602 */
[----:B------:R-:W-:Y:S01]  /*62b0*/  LOP3.LUT R181, RZ, R181, RZ, 0x33, !PT ;  /* 0x000000b5ffb57212 */ /* 0x000fe200078e33ff */
[----:B------:R-:W-:Y:S06]  /*62c0*/  BRA `(.L_x_1031) ;  /* 0x0000000000187947 */ /* 0x000fec0003800000 */
.L_x_1030:
[----:B------:R-:W-:Y:S02]  /*62d0*/  ULDC UR5, c[0x0][0x9e4] ;  /* 0x0002790000057ab9 */ /* 0x000fe40000000800 */
[----:B------:R-:W-:-:S05]  /*62e0*/  IMAD.U32 R178, RZ, RZ, UR5 ;  /* 0x00000005ffb27e24 */ /* 0x000fca000f8e00ff */
[----:B------:R-:W-:-:S13]  /*62f0*/  ISETP.NE.AND P1, PT, R178, 0x1, PT ;  /* 0x00000001b200780c */ /* 0x000fda0003f25270 */
[----:B------:R-:W1:Y:S02]  /*6300*/  @P1 LDC.64 R2, c[0x0][0x9e8] ;  /* 0x00027a00ff021b82 */ /* 0x000e640000000a00 */
[----:B-1----:R-:W-:-:S05]  /*6310*/  @P1 IMAD.HI.U32 R2, R181, R2, RZ ;  /* 0x00000002b5021227 */ /* 0x002fca00078e00ff */
[----:B------:R-:W-:-:S07]  /*6320*/  @P1 SHF.R.U32.HI R181, RZ, R3, R2 ;  /* 0x00000003ffb51219 */ /* 0x000fce0000011602 */
.L_x_1031:
[----:B------:R-:W-:Y:S05]  /*6330*/  BSYNC B0 ;  /* 0x0000000000007941 */ /* 0x000fea0003800000 */
.L_x_1029:
[----:B------:R-:W-:-:S04]  /*6340*/  IMAD R2, R181, R178, -R174 ;  /* 0x000000b2b5027224 */ /* 0x000fc800078e0aae */
[----:B------:R-:W-:-:S05]  /*6350*/  IMAD R2, R5, -0x2, R2 ;  /* 0xfffffffe05027824 */ /* 0x000fca00078e0202 */
[----:B------:R-:W-:Y:S02]  /*6360*/  VIADDMNMX R179, R2, R178, R179, PT ;  /* 0x000000b202b37246 */ /* 0x000fe400038001b3 */
[----:B------:R-:W-:-:S07]  /*6370*/  VIMNMX R180, R180, R2, !PT ;  /* 0x00000002b4b47248 */ /* 0x000fce0007fe0100 */
.L_x_1028:
[----:B------:R-:W-:Y:S01]  /*6380*/  ISETP.GT.AND P1, PT, R203, -0x1, PT ;  /* 0xffffffffcb00780c */ /* 0x000fe20003f24270 */
[----:B------:R-:W1:Y:S01]  /*6390*/  SHFL.IDX PT, R2, R177, 0x1, 0x1c1f ;  /* 0x003c1f00b1027f89 */ /* 0x000e6200000e0000 */
[----:B------:R-:W-:Y:S02]  /*63a0*/  R2UR UR5, R22 ;  /* 0x00000000160572ca */ /* 0x000fe400000e0000 */
[C---:B------:R-:W-:Y:S02]  /*63b0*/  ISETP.GT.AND P4, PT, R180.reuse, 0x1, P1 ;  /* 0x00000001b400780c */ /* 0x040fe40000f84270 */
[----:B------:R-:W-:Y:S02]  /*63c0*/  ISETP.GT.AND P5, PT, R180, RZ, P1 ;  /* 0x000000ffb400720c */ /* 0x000fe40000fa4270 */
[C---:B------:R-:W-:Y:S02]  /*63d0*/  ISETP.LT.OR P4, PT, R179.reuse, 0x2, P4 ;  /* 0x00000002b300780c */ /* 0x040fe40002781670 */
[----:B------:R-:W-:-:S02]  /*63e0*/  ISETP.LT.OR P5, PT, R179, 0x1, P5 ;  /* 0x00000001b300780c */ /* 0x000fc40002fa1670 */
[----:B0-----:R-:W-:Y:S02]  /*63f0*/  FSEL R184, R184, -INF , !P4 ;  /* 0xff800000b8b87808 */ /* 0x001fe40006000000 */
[----:B------:R-:W-:Y:S01]  /*6400*/  ISETP.GT.AND P4, PT, R180, 0x18, P1 ;  /* 0x00000018b400780c */ /* 0x000fe20000f84270 */
[----:B------:R-:W-:Y:S01]  /*6410*/  UISETP.NE.AND UP0, UPT, UR5, URZ, UPT ;  /* 0x0000003f0500728c */ /* 0x000fe2000bf05270 */
[----:B------:R-:W-:Y:S02]  /*6420*/  FSEL R178, R4, -INF , !P5 ;  /* 0xff80000004b27808 */ /* 0x000fe40006800000 */
[----:B------:R-:W-:Y:S02]  /*6430*/  ISETP.LT.OR P4, PT, R179, 0x19, P4 ;  /* 0x00000019b300780c */ /* 0x000fe40002781670 */
[C---:B------:R-:W-:Y:S02]  /*6440*/  ISETP.GT.AND P6, PT, R180.reuse, 0x8, P1 ;  /* 0x00000008b400780c */ /* 0x040fe40000fc4270 */
[----:B------:R-:W-:-:S02]  /*6450*/  ISETP.GT.AND P2, PT, R180, 0x9, P1 ;  /* 0x00000009b400780c */ /* 0x000fc40000f44270 */
[----:B------:R-:W-:Y:S01]  /*6460*/  ISETP.GT.AND P3, PT, R180, 0x10, P1 ;  /* 0x00000010b400780c */ /* 0x000fe20000f64270 */
[----:B-1----:R-:W-:Y:S01]  /*6470*/  IMAD.IADD R177, R182, 0x1, R2 ;  /* 0x00000001b6b17824 */ /* 0x002fe200078e0202 */
[C---:B------:R-:W-:Y:S02]  /*6480*/  ISETP.GT.AND P5, PT, R180.reuse, 0x11, P1 ;  /* 0x00000011b400780c */ /* 0x040fe40000fa4270 */
[----:B------:R-:W-:Y:S02]  /*6490*/  FSEL R189, R189, -INF , !P4 ;  /* 0xff800000bdbd7808 */ /* 0x000fe40006000000 */
[----:B------:R-:W-:Y:S02]  /*64a0*/  ISETP.GT.AND P4, PT, R180, 0x29, P1 ;  /* 0x00000029b400780c */ /* 0x000fe40000f84270 */
[C---:B------:R-:W-:Y:S02]  /*64b0*/  ISETP.LT.OR P6, PT, R179.reuse, 0x9, P6 ;  /* 0x00000009b300780c */ /* 0x040fe400037c1670 */
[----:B------:R-:W-:-:S02]  /*64c0*/  ISETP.LT.OR P2, PT, R179, 0xa, P2 ;  /* 0x0000000ab300780c */ /* 0x000fc40001741670 */
[C---:B------:R-:W-:Y:S02]  /*64d0*/  ISETP.LT.OR P3, PT, R179.reuse, 0x11, P3 ;  /* 0x00000011b300780c */ /* 0x040fe40001f61670 */
[C---:B------:R-:W-:Y:S02]  /*64e0*/  ISETP.LT.OR P5, PT, R179.reuse, 0x12, P5 ;  /* 0x00000012b300780c */ /* 0x040fe40002fa1670 */
[----:B------:R-:W-:Y:S02]  /*64f0*/  ISETP.LT.OR P4, PT, R179, 0x2a, P4 ;  /* 0x0000002ab300780c */ /* 0x000fe40002781670 */
[----:B------:R-:W-:Y:S02]  /*6500*/  FSEL R185, R185, -INF , !P6 ;  /* 0xff800000b9b97808 */ /* 0x000fe40007000000 */
[----:B------:R-:W-:Y:S02]  /*6510*/  FSEL R186, R186, -INF , !P2 ;  /* 0xff800000baba7808 */ /* 0x000fe40005000000 */
[----:B------:R-:W-:-:S02]  /*6520*/  FSEL R187, R187, -INF , !P3 ;  /* 0xff800000bbbb7808 */ /* 0x000fc40005800000 */
[----:B------:R-:W-:Y:S02]  /*6530*/  FSEL R188, R188, -INF , !P5 ;  /* 0xff800000bcbc7808 */ /* 0x000fe40006800000 */
[C---:B------:R-:W-:Y:S02]  /*6540*/  ISETP.GT.AND P6, PT, R180.reuse, 0x19, P1 ;  /* 0x00000019b400780c */ /* 0x040fe40000fc4270 */
[C---:B------:R-:W-:Y:S02]  /*6550*/  ISETP.GT.AND P2, PT, R180.reuse, 0x20, P1 ;  /* 0x00000020b400780c */ /* 0x040fe40000f44270 */
[C---:B------:R-:W-:Y:S02]  /*6560*/  ISETP.GT.AND P3, PT, R180.reuse, 0x21, P1 ;  /* 0x00000021b400780c */ /* 0x040fe40000f64270 */
[----:B------:R-:W-:Y:S02]  /*6570*/  ISETP.GT.AND P5, PT, R180, 0x28, P1 ;  /* 0x00000028b400780c */ /* 0x000fe40000fa4270 */
[----:B------:R-:W-:-:S02]  /*6580*/  FSEL R171, R171, -INF , !P4 ;  /* 0xff800000abab7808 */ /* 0x000fc40006000000 */
[----:B------:R-:W-:Y:S02]  /*6590*/  PLOP3.LUT P4, PT, PT, PT, UP0, 0x40, 0x0 ;  /* 0x000000000000781c */ /* 0x000fe40003f8e808 */
[C---:B------:R-:W-:Y:S02]  /*65a0*/  ISETP.LT.OR P6, PT, R179.reuse, 0x1a, P6 ;  /* 0x0000001ab300780c */ /* 0x040fe400037c1670 */
[C---:B------:R-:W-:Y:S02]  /*65b0*/  ISETP.LT.OR P2, PT, R179.reuse, 0x21, P2 ;  /* 0x00000021b300780c */ /* 0x040fe40001741670 */
[C---:B------:R-:W-:Y:S02]  /*65c0*/  ISETP.LT.OR P3, PT, R179.reuse, 0x22, P3 ;  /* 0x00000022b300780c */ /* 0x040fe40001f61670 */
[----:B------:R-:W-:Y:S02]  /*65d0*/  ISETP.LT.OR P5, PT, R179, 0x29, P5 ;  /* 0x00000029b300780c */ /* 0x000fe40002fa1670 */
[----:B------:R-:W-:-:S02]  /*65e0*/  FSEL R190, R190, -INF , !P6 ;  /* 0xff800000bebe7808 */ /* 0x000fc40007000000 */
[----:B------:R-:W-:Y:S02]  /*65f0*/  FSEL R168, R168, -INF , !P2 ;  /* 0xff800000a8a87808 */ /* 0x000fe40005000000 */
[----:B------:R-:W-:Y:S02]  /*6600*/  FSEL R169, R169, -INF , !P3 ;  /* 0xff800000a9a97808 */ /* 0x000fe40005800000 */
[----:B------:R-:W-:Y:S02]  /*6610*/  FSEL R170, R170, -INF , !P5 ;  /* 0xff800000aaaa7808 */ /* 0x000fe40006800000 */
[C---:B------:R-:W-:Y:S02]  /*6620*/  ISETP.GT.AND P6, PT, R180.reuse, 0x30, P1 ;  /* 0x00000030b400780c */ /* 0x040fe40000fc4270 */
[C---:B------:R-:W-:Y:S02]  /*6630*/  ISETP.GT.AND P2, PT, R180.reuse, 0x31, P1 ;  /* 0x00000031b400780c */ /* 0x040fe40000f44270 */
[----:B------:R-:W-:-:S02]  /*6640*/  ISETP.GT.AND P3, PT, R180, 0x38, P1 ;  /* 0x00000038b400780c */ /* 0x000fc40000f64270 */
[----:B------:R-:W-:Y:S02]  /*6650*/  ISETP.GT.AND P5, PT, R180, 0x39, P1 ;  /* 0x00000039b400780c */ /* 0x000fe40000fa4270 */
[C---:B------:R-:W-:Y:S02]  /*6660*/  ISETP.LT.OR P6, PT, R179.reuse, 0x31, P6 ;  /* 0x00000031b300780c */ /* 0x040fe400037c1670 */
[C---:B------:R-:W-:Y:S02]  /*6670*/  ISETP.LT.OR P2, PT, R179.reuse, 0x32, P2 ;  /* 0x00000032b300780c */ /* 0x040fe40001741670 */
[C---:B------:R-:W-:Y:S02]  /*6680*/  ISETP.LT.OR P3, PT, R179.reuse, 0x39, P3 ;  /* 0x00000039b300780c */ /* 0x040fe40001f61670 */
[----:B------:R-:W-:Y:S01]  /*6690*/  ISETP.LT.OR P5, PT, R179, 0x3a, P5 ;  /* 0x0000003ab300780c */ /* 0x000fe20002fa1670 */
[----:B------:R-:W-:Y:S01]  /*66a0*/  IMAD.IADD R179, R183, 0x1, R2 ;  /* 0x00000001b7b37824 */ /* 0x000fe200078e0202 */
[----:B------:R-:W-:-:S02]  /*66b0*/  FSEL R172, R172, -INF , !P6 ;  /* 0xff800000acac7808 */ /* 0x000fc40007000000 */
[----:B------:R-:W-:Y:S02]  /*66c0*/  FSEL R173, R173, -INF , !P2 ;  /* 0xff800000adad7808 */ /* 0x000fe40005000000 */
[----:B------:R-:W-:Y:S02]  /*66d0*/  FSEL R175, R175, -INF , !P3 ;  /* 0xff800000afaf7808 */ /* 0x000fe40005800000 */
[----:B------:R-:W-:Y:S01]  /*66e0*/  FSEL R176, R176, -INF , !P5 ;  /* 0xff800000b0b07808 */ /* 0x000fe20006800000 */
[----:B------:R-:W-:Y:S06]  /*66f0*/  @P4 BRA `(.L_x_1032) ;  /* 0x0000000000644947 */ /* 0x000fec0003800000 */
[----:B------:R-:W-:Y:S01]  /*6700*/  IMAD R3, R17, UR11, R2 ;  /* 0x0000000b11037c24 */ /* 0x000fe2000f8e0202 */
[----:B------:R-:W-:Y:S04]  /*6710*/  BSSY B0, `(.L_x_1033) ;  /* 0x0000013000007945 */ /* 0x000fe80003800000 */
[----:B------:R-:W-:-:S04]  /*6720*/  IADD3 R181, R3, -R154, RZ ;  /* 0x8000009a03b57210 */ /* 0x000fc80007ffe0ff */
        /* <DEDUP_REMOVED lines=11> */
.L_x_1034:
[----:B------:R-:W-:Y:S02]  /*67e0*/  ULDC UR5, c[0x0][0x9e4] ;  /* 0x0002790000057ab9 */ /* 0x000fe40000000800 */
[----:B------:R-:W-:-:S05]  /*67f0*/  IMAD.U32 R4, RZ, RZ, UR5 ;  /* 0x00000005ff047e24 */ /* 0x000fca000f8e00ff */
[----:B------:R-:W-:-:S13]  /*6800*/  ISETP.NE.AND P2, PT, R4, 0x1, PT ;  /* 0x000000010400780c */ /* 0x000fda0003f45270 */
[----:B------:R-:W0:Y:S02]  /*6810*/  @P2 LDC.64 R2, c[0x0][0x9e8] ;  /* 0x00027a00ff022b82 */ /* 0x000e240000000a00 */
[----:B0-----:R-:W-:-:S05]  /*6820*/  @P2 IMAD.HI.U32 R2, R181, R2, RZ ;  /* 0x00000002b5022227 */ /* 0x001fca00078e00ff */
[----:B------:R-:W-:-:S07]  /*6830*/  @P2 SHF.R.U32.HI R181, RZ, R3, R2 ;  /* 0x00000003ffb52219 */ /* 0x000fce0000011602 */
.L_x_1035:
[----:B------:R-:W-:Y:S05]  /*6840*/  BSYNC B0 ;  /* 0x0000000000007941 */ /* 0x000fea0003800000 */
.L_x_1033:
[----:B------:R-:W-:-:S04]  /*6850*/  IMAD R174, R181, R4, -R174 ;  /* 0x00000004b5ae7224 */ /* 0x000fc800078e0aae */
[----:B------:R-:W-:-:S05]  /*6860*/  IMAD R174, R5, -0x2, R174 ;  /* 0xfffffffe05ae7824 */ /* 0x000fca00078e02ae */
[----:B------:R-:W-:Y:S02]  /*6870*/  VIADDMNMX R177, R174, R4, R177, PT ;  /* 0x00000004aeb17246 */ /* 0x000fe400038001b1 */
[----:B------:R-:W-:-:S07]  /*6880*/  VIMNMX R179, R179, R174, !PT ;  /* 0x000000aeb3b37248 */ /* 0x000fce0007fe0100 */
.L_x_1032:
[----:B------:R-:W-:Y:S01]  /*6890*/  FMNMX.FTZ R3, R178, R201, !PT ;  /* 0x000000c9b2037209 */ /* 0x000fe20007810000 */
[----:B------:R-:W-:Y:S01]  /*68a0*/  ULDC UR5, c[0x0][0x988] ;  /* 0x0002620000057ab9 */ /* 0x000fe20000000800 */
[C---:B------:R-:W-:Y:S01]  /*68b0*/  ISETP.GT.AND P3, PT, R179.reuse, RZ, P1 ;  /* 0x000000ffb300720c */ /* 0x040fe20000f64270 */
[----:B------:R-:W-:Y:S01]  /*68c0*/  UMOV UR10, UR5 ;  /* 0x00000005000a7c82 */ /* 0x000fe20008000000 */
[----:B------:R-:W-:Y:S02]  /*68d0*/  FMNMX.FTZ R2, R184, R3, !PT ;  /* 0x00000003b8027209 */ /* 0x000fe40007810000 */
[----:B------:R-:W-:Y:S02]  /*68e0*/  ISETP.GT.AND P4, PT, R179, 0x1, P1 ;  /* 0x00000001b300780c */ /* 0x000fe40000f84270 */
[----:B------:R-:W-:Y:S02]  /*68f0*/  FMNMX.FTZ R3, R185, R2, !PT ;  /* 0x00000002b9037209 */ /* 0x000fe40007810000 */
[----:B------:R-:W-:-:S02]  /*6900*/  ISETP.LT.OR P3, PT, R177, 0x1, P3 ;  /* 0x00000001b100780c */ /* 0x000fc40001f61670 */
[----:B------:R-:W-:Y:S02]  /*6910*/  FMNMX.FTZ R2, R186, R3, !PT ;  /* 0x00000003ba027209 */ /* 0x000fe40007810000 */
[----:B------:R-:W-:Y:S02]  /*6920*/  ISETP.GT.AND P6, PT, R179, 0x8, P1 ;  /* 0x00000008b300780c */ /* 0x000fe40000fc4270 */
[----:B------:R-:W-:Y:S02]  /*6930*/  FMNMX.FTZ R3, R187, R2, !PT ;  /* 0x00000002bb037209 */ /* 0x000fe40007810000 */
[----:B------:R-:W-:Y:S02]  /*6940*/  ISETP.LT.OR P4, PT, R177, 0x2, P4 ;  /* 0x00000002b100780c */ /* 0x000fe40002781670 */
[----:B------:R-:W-:Y:S02]  /*6950*/  FMNMX.FTZ R2, R188, R3, !PT ;  /* 0x00000003bc027209 */ /* 0x000fe40007810000 */
[----:B------:R-:W-:-:S02]  /*6960*/  ISETP.GT.AND P2, PT, R179, 0x9, P1 ;  /* 0x00000009b300780c */ /* 0x000fc40000f44270 */
[----:B------:R-:W-:Y:S02]  /*6970*/  FMNMX.FTZ R3, R189, R2, !PT ;  /* 0x00000002bd037209 */ /* 0x000fe40007810000 */
[----:B------:R-:W-:Y:S02]  /*6980*/  ISETP.LT.OR P6, PT, R177, 0x9, P6 ;  /* 0x00000009b100780c */ /* 0x000fe400037c1670 */
[----:B------:R-:W-:Y:S02]  /*6990*/  FMNMX.FTZ R3, R190, R3, !PT ;  /* 0x00000003be037209 */ /* 0x000fe40007810000 */
[----:B------:R-:W-:Y:S02]  /*69a0*/  FSEL R152, R152, -INF , !P4 ;  /* 0xff80000098987808 */ /* 0x000fe40006000000 */
        /* <DEDUP_REMOVED lines=9> */
[----:B------:R-:W-:Y:S02]  /*6a40*/  FSEL R155, R155, -INF , !P2 ;  /* 0xff8000009b9b7808 */ /* 0x000fe40005000000 */
[----:B------:R-:W-:Y:S02]  /*6a50*/  FMNMX.FTZ R2, R173, R2, !PT ;  /* 0x00000002ad027209 */ /* 0x000fe40007810000 */
[----:B------:R-:W-:Y:S02]  /*6a60*/  ISETP.LT.OR P5, PT, R177, 0x11, P5 ;  /* 0x00000011b100780c */ /* 0x000fe40002fa1670 */
[----:B------:R-:W-:Y:S02]  /*6a70*/  FMNMX.FTZ R3, R175, R2, !PT ;  /* 0x00000002af037209 */ /* 0x000fe40007810000 */
[----:B------:R-:W-:-:S02]  /*6a80*/  ISETP.GT.AND P6, PT, R179, 0x18, P1 ;  /* 0x00000018b300780c */ /* 0x000fc40000fc4270 */
[----:B------:R-:W-:Y:S02]  /*6a90*/  FMNMX.FTZ R3, R176, R3, !PT ;  /* 0x00000003b0037209 */ /* 0x000fe40007810000 */
[----:B------:R-:W-:Y:S02]  /*6aa0*/  ISETP.LT.OR P4, PT, R177, 0x12, P4 ;  /* 0x00000012b100780c */ /* 0x000fe40002781670 */
[----:B------:R-:W-:Y:S01]  /*6ab0*/  FSEL R156, R156, -INF , !P5 ;  /* 0xff8000009c9c7808 */ /* 0x000fe20006800000 */
[----:B------:R-:W0:Y:S01]  /*6ac0*/  SHFL.BFLY PT, R2, R3, 0x2, 0x1f ;  /* 0x0c401f0003027f89 */ /* 0x000e2200000e0000 */
[----:B------:R-:W-:Y:S02]  /*6ad0*/  ISETP.GT.AND P2, PT, R179, 0x19, P1 ;  /* 0x00000019b300780c */ /* 0x000fe40000f44270 */
[----:B------:R-:W-:Y:S02]  /*6ae0*/  ISETP.LT.OR P6, PT, R177, 0x19, P6 ;  /* 0x00000019b100780c */ /* 0x000fe400037c1670 */
[----:B------:R-:W-:-:S02]  /*6af0*/  FSEL R157, R157, -INF , !P4 ;  /* 0xff8000009d9d7808 */ /* 0x000fc40006000000 */
[----:B------:R-:W-:Y:S02]  /*6b00*/  FSEL R158, R158, -INF , !P6 ;  /* 0xff8000009e9e7808 */ /* 0x000fe40007000000 */
[----:B------:R-:W-:Y:S02]  /*6b10*/  ISETP.LT.OR P2, PT, R177, 0x1a, P2 ;  /* 0x0000001ab100780c */ /* 0x000fe40001741670 */
[----:B------:R-:W-:Y:S02]  /*6b20*/  ISETP.GT.AND P5, PT, R179, 0x21, P1 ;  /* 0x00000021b300780c */ /* 0x000fe40000fa4270 */
[----:B------:R-:W-:Y:S02]  /*6b30*/  FSEL R159, R159, -INF , !P2 ;  /* 0xff8000009f9f7808 */ /* 0x000fe40005000000 */
[----:B------:R-:W-:Y:S02]  /*6b40*/  ISETP.GT.AND P4, PT, R179, 0x28, P1 ;  /* 0x00000028b300780c */ /* 0x000fe40000f84270 */
[----:B------:R-:W-:-:S02]  /*6b50*/  ISETP.LT.OR P5, PT, R177, 0x22, P5 ;  /* 0x00000022b100780c */ /* 0x000fc40002fa1670 */
[----:B------:R-:W-:Y:S02]  /*6b60*/  ISETP.GT.AND P6, PT, R179, 0x29, P1 ;  /* 0x00000029b300780c */ /* 0x000fe40000fc4270 */
[----:B------:R-:W-:Y:S02]  /*6b70*/  ISETP.LT.OR P4, PT, R177, 0x29, P4 ;  /* 0x00000029b100780c */ /* 0x000fe40002781670 */
[----:B------:R-:W-:Y:S02]  /*6b80*/  FSEL R174, R161, -INF , !P5 ;  /* 0xff800000a1ae7808 */ /* 0x000fe40006800000 */
[----:B0-----:R-:W-:Y:S02]  /*6b90*/  FMNMX.FTZ R2, R3, R2, !PT ;  /* 0x0000000203027209 */ /* 0x001fe40007810000 */
[----:B------:R-:W-:Y:S02]  /*6ba0*/  ISETP.GT.AND P2, PT, R179, 0x30, P1 ;  /* 0x00000030b300780c */ /* 0x000fe40000f44270 */
[----:B------:R-:W-:Y:S01]  /*6bb0*/  FSEL R162, R162, -INF , !P4 ;  /* 0xff800000a2a27808 */ /* 0x000fe20006000000 */
[----:B------:R-:W0:Y:S01]  /*6bc0*/  SHFL.BFLY PT, R181, R2, 0x1, 0x1f ;  /* 0x0c201f0002b57f89 */ /* 0x000e2200000e0000 */
[----:B------:R-:W-:-:S02]  /*6bd0*/  ISETP.LT.OR P6, PT, R177, 0x2a, P6 ;  /* 0x0000002ab100780c */ /* 0x000fc400037c1670 */
[----:B------:R-:W-:Y:S02]  /*6be0*/  ISETP.GT.AND P5, PT, R179, 0x31, P1 ;  /* 0x00000031b300780c */ /* 0x000fe40000fa4270 */
[----:B------:R-:W-:Y:S02]  /*6bf0*/  ISETP.LT.OR P2, PT, R177, 0x31, P2 ;  /* 0x00000031b100780c */ /* 0x000fe40001741670 */
[----:B------:R-:W-:Y:S02]  /*6c00*/  FSEL R163, R163, -INF , !P6 ;  /* 0xff800000a3a37808 */ /* 0x000fe40007000000 */
[----:B------:R-:W-:Y:S02]  /*6c10*/  ISETP.GT.AND P4, PT, R179, 0x38, P1 ;  /* 0x00000038b300780c */ /* 0x000fe40000f84270 */
[----:B------:R-:W-:Y:S02]  /*6c20*/  ISETP.LT.OR P5, PT, R177, 0x32, P5 ;  /* 0x00000032b100780c */ /* 0x000fe40002fa1670 */
[----:B------:R-:W-:-:S02]  /*6c30*/  FSEL R164, R164, -INF , !P2 ;  /* 0xff800000a4a47808 */ /* 0x000fc40005000000 */
[----:B------:R-:W-:Y:S02]  /*6c40*/  ISETP.LT.OR P4, PT, R177, 0x39, P4 ;  /* 0x00000039b100780c */ /* 0x000fe40002781670 */
[----:B------:R-:W-:Y:S02]  /*6c50*/  FSEL R165, R165, -INF , !P5 ;  /* 0xff800000a5a57808 */ /* 0x000fe40006800000 */
[----:B------:R-:W-:Y:S02]  /*6c60*/  FSEL R166, R166, -INF , !P4 ;  /* 0xff800000a6a67808 */ /* 0x000fe40006000000 */
[----:B0-----:R-:W-:Y:S02]  /*6c70*/  FMNMX.FTZ R4, R2, R181, !PT ;  /* 0x000000b502047209 */ /* 0x001fe40007810000 */
[----:B------:R-:W-:Y:S02]  /*6c80*/  FSEL R181, R0, -INF , !P3 ;  /* 0xff80000000b57808 */ /* 0x000fe40005800000 */
        /* <DEDUP_REMOVED lines=8> */
[----:B------:R-:W-:Y:S02]  /*6d10*/  FSETP.NEU.FTZ.AND P3, PT, R4, -INF , PT ;  /* 0xff8000000400780b */ /* 0x000fe40003f7d000 */
[----:B------:R-:W-:Y:S01]  /*6d20*/  FMNMX.FTZ R0, R156, R3, !PT ;  /* 0x000000039c007209 */ /* 0x000fe20007810000 */
[----:B------:R-:W-:Y:S01]  /*6d30*/  FMUL.FTZ R3, R4, UR10 ;  /* 0x0000000a04037c20 */ /* 0x000fe20008410000 */
[----:B------:R-:W-:Y:S02]  /*6d40*/  ISETP.LT.OR P1, PT, R177, 0x3a, P1 ;  /* 0x0000003ab100780c */ /* 0x000fe40000f21670 */
[----:B------:R-:W-:Y:S02]  /*6d50*/  FMNMX.FTZ R183, R157, R0, !PT ;  /* 0x000000009db77209 */ /* 0x000fe40007810000 */
[----:B------:R-:W-:-:S02]  /*6d60*/  FSEL R3, R3, RZ, P3 ;  /* 0x000000ff03037208 */ /* 0x000fc40001800000 */
[----:B------:R-:W-:Y:S02]  /*6d70*/  FMNMX.FTZ R0, R158, R183, !PT ;  /* 0x000000b79e007209 */ /* 0x000fe40007810000 */
[----:B------:R-:W-:Y:S01]  /*6d80*/  FSEL R2, R4, RZ, P3 ;  /* 0x000000ff04027208 */ /* 0x000fe20001800000 */
        /* <DEDUP_REMOVED lines=8> */
[--C-:B------:R-:W-:Y:S01]  /*6e10*/  FFMA.FTZ R192, R187, UR10, -R3.reuse ;  /* 0x0000000abbc07c23 */ /* 0x100fe20008010803 */
[----:B------:R-:W-:Y:S01]  /*6e20*/  FMNMX.FTZ R183, R174, R183, !PT ;  /* 0x000000b7aeb77209 */ /* 0x000fe20007810000 */
[--C-:B------:R-:W-:Y:S01]  /*6e30*/  FFMA.FTZ R194, R189, UR10, -R3.reuse ;  /* 0x0000000abdc27c23 */ /* 0x100fe20008010803 */
[--C-:B------:R-:W-:Y:S01]  /*6e40*/  FFMA.FTZ R169, R169, UR10, -R3.reuse ;  /* 0x0000000aa9a97c23 */ /* 0x100fe20008010803 */
[--C-:B------:R-:W-:Y:S01]  /*6e50*/  FFMA.FTZ R171, R171, UR10, -R3.reuse ;  /* 0x0000000aabab7c23 */ /* 0x100fe20008010803 */
[----:B------:R-:W-:Y:S01]  /*6e60*/  FMNMX.FTZ R0, R162, R183, !PT ;  /* 0x000000b7a2007209 */ /* 0x000fe20007810000 */
[--C-:B------:R-:W-:Y:S01]  /*6e70*/  FFMA.FTZ R184, R172, UR10, -R3.reuse ;  /* 0x0000000aacb87c23 */ /* 0x100fe20008010803 */
[--C-:B0-----:R-:W-:Y:S01]  /*6e80*/  FFMA.FTZ R186, R175, UR10, -R3.reuse ;  /* 0x0000000aafba7c23 */ /* 0x101fe20008010803 */
[--C-:B------:R-:W-:Y:S01]  /*6e90*/  FFMA.FTZ R173, R173, UR10, -R3.reuse ;  /* 0x0000000aadad7c23 */ /* 0x100fe20008010803 */
[----:B------:R-:W-:Y:S01]  /*6ea0*/  FMNMX.FTZ R179, R163, R0, !PT ;  /* 0x00000000a3b37209 */ /* 0x000fe20007810000 */
[----:B------:R-:W-:Y:S01]  /*6eb0*/  FFMA.FTZ R175, R176, UR10, -R3 ;  /* 0x0000000ab0af7c23 */ /* 0x000fe20008010803 */
[----:B------:R-:W-:Y:S01]  /*6ec0*/  FADD.FTZ R2, -R2, R201 ;  /* 0x000000c902027221 */ /* 0x000fe20000010100 */
[----:B------:R-:W-:Y:S01]  /*6ed0*/  MUFU.EX2 R161, R161 ;  /* 0x000000a100a17308 */ /* 0x000fe20000000800 */
[----:B------:R-:W-:Y:S01]  /*6ee0*/  FMNMX.FTZ R0, R164, R179, !PT ;  /* 0x000000b3a4007209 */ /* 0x000fe20007810000 */
[--C-:B------:R-:W-:Y:S01]  /*6ef0*/  FFMA.FTZ R179, R190, UR10, -R3.reuse ;  /* 0x0000000abeb37c23 */ /* 0x100fe20008010803 */
[----:B------:R-:W-:Y:S01]  /*6f00*/  FFMA.FTZ R190, R170, UR10, -R3 ;  /* 0x0000000aaabe7c23 */ /* 0x000fe20008010803 */
[----:B------:R-:W-:Y:S01]  /*6f10*/  FMUL.FTZ R2, R2, UR10 ;  /* 0x0000000a02027c20 */ /* 0x000fe20008410000 */
[----:B------:R-:W-:-:S03]  /*6f20*/  FMNMX.FTZ R177, R165, R0, !PT ;  /* 0x00000000a5b17209 */ /* 0x000fc60007810000 */
[----:B------:R-:W-:Y:S01]  /*6f30*/  MUFU.EX2 R196, R196 ;  /* 0x000000c400c47308 */ /* 0x000fe20000000800 */
[----:B------:R-:W-:-:S04]  /*6f40*/  FMNMX.FTZ R177, R166, R177, !PT ;  /* 0x000000b1a6b17209 */ /* 0x000fc80007810000 */
[----:B------:R-:W-:Y:S01]  /*6f50*/  FMNMX.FTZ R0, R178, R177, !PT ;  /* 0x000000b1b2007209 */ /* 0x000fe20007810000 */
[--C-:B------:R-:W-:Y:S01]  /*6f60*/  FFMA.FTZ R177, R188, UR10, -R3.reuse ;  /* 0x0000000abcb17c23 */ /* 0x100fe20008010803 */
[----:B------:R-:W-:Y:S01]  /*6f70*/  FFMA.FTZ R188, R168, UR10, -R3 ;  /* 0x0000000aa8bc7c23 */ /* 0x000fe20008010803 */
[----:B------:R-:W-:Y:S02]  /*6f80*/  MUFU.EX2 R198, R198 ;  /* 0x000000c600c67308 */ /* 0x000fe40000000800 */
[----:B------:R-:W0:Y:S06]  /*6f90*/  SHFL.BFLY PT, R183, R0, 0x2, 0x1f ;  /* 0x0c401f0000b77f89 */ /* 0x000e2c00000e0000 */
[----:B------:R-:W-:Y:S08]  /*6fa0*/  MUFU.EX2 R192, R192 ;  /* 0x000000c000c07308 */ /* 0x000ff00000000800 */
[----:B------:R-:W-:Y:S08]  /*6fb0*/  MUFU.EX2 R177, R177 ;  /* 0x000000b100b17308 */ /* 0x000ff00000000800 */
[----:B------:R-:W-:Y:S01]  /*6fc0*/  MUFU.EX2 R194, R194 ;  /* 0x000000c200c27308 */ /* 0x000fe20000000800 */
[----:B0-----:R-:W-:-:S05]  /*6fd0*/  FMNMX.FTZ R183, R0, R183, !PT ;  /* 0x000000b700b77209 */ /* 0x001fca0007810000 */
[----:B------:R-:W0:Y:S02]  /*6fe0*/  SHFL.BFLY PT, R0, R183, 0x1, 0x1f ;  /* 0x0c201f00b7007f89 */ /* 0x000e2400000e0000 */
[----:B------:R-:W-:Y:S08]  /*6ff0*/  MUFU.EX2 R179, R179 ;  /* 0x000000b300b37308 */ /* 0x000ff00000000800 */
[----:B------:R-:W-:Y:S08]  /*7000*/  MUFU.EX2 R188, R188 ;  /* 0x000000bc00bc7308 */ /* 0x000ff00000000800 */
[----:B------:R-:W-:Y:S01]  /*7010*/  MUFU.EX2 R169, R169 ;  /* 0x000000a900a97308 */ /* 0x000fe20000000800 */
[----:B0-----:R-:W-:-:S07]  /*7020*/  FMNMX.FTZ R3, R183, R0, !PT ;  /* 0x00000000b7037209 */ /* 0x001fce0007810000 */
[----:B------:R-:W-:Y:S01]  /*7030*/  MUFU.EX2 R190, R190 ;  /* 0x000000be00be7308 */ /* 0x000fe20000000800 */
[C---:B------:R-:W-:Y:S01]  /*7040*/  FSETP.NEU.FTZ.AND P1, PT, R3.reuse, -INF , PT ;  /* 0xff8000000300780b */ /* 0x040fe20003f3d000 */
[----:B------:R-:W-:-:S06]  /*7050*/  FMUL.FTZ R183, R3, UR10 ;  /* 0x0000000a03b77c20 */ /* 0x000fcc0008410000 */
[----:B------:R-:W0:Y:S01]  /*7060*/  MUFU.EX2 R0, R2 ;  /* 0x0000000200007308 */ /* 0x000e220000000800 */
[----:B------:R-:W-:-:S05]  /*7070*/  FSEL R183, R183, RZ, P1 ;  /* 0x000000ffb7b77208 */ /* 0x000fca0000800000 */
[--C-:B------:R-:W-:Y:S01]  /*7080*/  FFMA.FTZ R199, R153, UR10, -R183.reuse ;  /* 0x0000000a99c77c23 */ /* 0x100fe200080108b7 */
[----:B------:R-:W-:Y:S01]  /*7090*/  FSEL R153, R3, RZ, P1 ;  /* 0x000000ff03997208 */ /* 0x000fe20000800000 */
[--C-:B------:R-:W-:Y:S01]  /*70a0*/  FFMA.FTZ R197, R181, UR10, -R183.reuse ;  /* 0x0000000ab5c57c23 */ /* 0x100fe200080108b7 */
[--C-:B------:R-:W-:Y:S01]  /*70b0*/  FFMA.FTZ R152, R152, UR10, -R183.reuse ;  /* 0x0000000a98987c23 */ /* 0x100fe200080108b7 */
[--C-:B------:R-:W-:Y:S01]  /*70c0*/  FFMA.FTZ R168, R155, UR10, -R183.reuse ;  /* 0x0000000a9ba87c23 */ /* 0x100fe200080108b7 */
[--C-:B------:R-:W-:Y:S01]  /*70d0*/  FFMA.FTZ R193, R156, UR10, -R183.reuse ;  /* 0x0000000a9cc17c23 */ /* 0x100fe200080108b7 */
[----:B------:R-:W-:Y:S01]  /*70e0*/  FADD.FTZ R153, -R153, R202 ;  /* 0x000000ca99997221 */ /* 0x000fe20000010100 */
[----:B------:R-:W-:Y:S01]  /*70f0*/  MUFU.EX2 R199, R199 ;  /* 0x000000c700c77308 */ /* 0x000fe20000000800 */
[--C-:B------:R-:W-:Y:S01]  /*7100*/  FFMA.FTZ R156, R157, UR10, -R183.reuse ;  /* 0x0000000a9d9c7c23 */ /* 0x100fe200080108b7 */
[----:B------:R-:W-:Y:S01]  /*7110*/  FFMA.FTZ R195, R158, UR10, -R183 ;  /* 0x0000000a9ec37c23 */ /* 0x000fe200080108b7 */
[----:B------:R-:W-:Y:S01]  /*7120*/  FMUL.FTZ R153, R153, UR10 ;  /* 0x0000000a99997c20 */ /* 0x000fe20008410000 */
[----:B0-----:R-:W-:Y:S01]  /*7130*/  FFMA.FTZ R155, R0, R18, R161 ;  /* 0x00000012009b7223 */ /* 0x001fe200000100a1 */
[--C-:B------:R-:W-:Y:S01]  /*7140*/  FFMA.FTZ R158, R159, UR10, -R183.reuse ;  /* 0x0000000a9f9e7c23 */ /* 0x100fe200080108b7 */
[--C-:B------:R-:W-:Y:S01]  /*7150*/  FFMA.FTZ R189, R160, UR10, -R183.reuse ;  /* 0x0000000aa0bd7c23 */ /* 0x100fe200080108b7 */
[----:B------:R-:W-:Y:S01]  /*7160*/  FFMA.FTZ R160, R174, UR10, -R183 ;  /* 0x0000000aaea07c23 */ /* 0x000fe200080108b7 */
[----:B------:R-:W-:Y:S01]  /*7170*/  MUFU.EX2 R197, R197 ;  /* 0x000000c500c57308 */ /* 0x000fe20000000800 */
[----:B------:R-:W-:Y:S01]  /*7180*/  FADD.FTZ R155, R196, R155 ;  /* 0x0000009bc49b7221 */ /* 0x000fe20000010000 */
[--C-:B------:R-:W-:Y:S01]  /*7190*/  FFMA.FTZ R185, R164, UR10, -R183.reuse ;  /* 0x0000000aa4b97c23 */ /* 0x100fe200080108b7 */
[--C-:B------:R-:W-:Y:S01]  /*71a0*/  FFMA.FTZ R191, R162, UR10, -R183.reuse ;  /* 0x0000000aa2bf7c23 */ /* 0x100fe200080108b7 */
[----:B------:R-:W-:Y:S01]  /*71b0*/  FFMA.FTZ R162, R163, UR10, -R183 ;  /* 0x0000000aa3a27c23 */ /* 0x000fe200080108b7 */
[----:B------:R-:W-:Y:S01]  /*71c0*/  FADD.FTZ R170, R198, R155 ;  /* 0x0000009bc6aa7221 */ /* 0x000fe20000010000 */
[--C-:B------:R-:W-:Y:S01]  /*71d0*/  FFMA.FTZ R165, R165, UR10, -R183.reuse ;  /* 0x0000000aa5a57c23 */ /* 0x100fe200080108b7 */
[--C-:B------:R-:W-:Y:S01]  /*71e0*/  FFMA.FTZ R166, R166, UR10, -R183.reuse ;  /* 0x0000000aa6a67c23 */ /* 0x100fe200080108b7 */
[----:B------:R0:W1:Y:S01]  /*71f0*/  MUFU.EX2 R2, R153 ;  /* 0x0000009900027308 */ /* 0x0000620000000800 */
[----:B------:R-:W-:-:S07]  /*7200*/  FFMA.FTZ R178, R178, UR10, -R183 ;  /* 0x0000000ab2b27c23 */ /* 0x000fce00080108b7 */
[----:B------:R-:W2:Y:S01]  /*7210*/  MUFU.EX2 R152, R152 ;  /* 0x0000009800987308 */ /* 0x000ea20000000800 */
[----:B0-----:R-:W-:-:S04]  /*7220*/  FADD.FTZ R153, R167, R170 ;  /* 0x000000aaa7997221 */ /* 0x001fc80000010000 */
[----:B------:R-:W-:-:S03]  /*7230*/  FADD.FTZ R164, R192, R153 ;  /* 0x00000099c0a47221 */ /* 0x000fc60000010000 */
[----:B------:R-:W0:Y:S01]  /*7240*/  MUFU.EX2 R168, R168 ;  /* 0x000000a800a87308 */ /* 0x000e220000000800 */
[----:B-1----:R-:W-:Y:S01]  /*7250*/  FFMA.FTZ R9, R2, R9, R197 ;  /* 0x0000000902097223 */ /* 0x002fe200000100c5 */
[----:B------:R-:W-:-:S04]  /*7260*/  FADD.FTZ R153, R177, R164 ;  /* 0x000000a4b1997221 */ /* 0x000fc80000010000 */
[----:B------:R-:W-:Y:S02]  /*7270*/  FADD.FTZ R164, R194, R153 ;  /* 0x00000099c2a47221 */ /* 0x000fe40000010000 */
[----:B------:R-:W1:Y:S01]  /*7280*/  MUFU.EX2 R193, R193 ;  /* 0x000000c100c17308 */ /* 0x000e620000000800 */
[----:B--2---:R-:W-:Y:S01]  /*7290*/  FADD.FTZ R18, R152, R9 ;  /* 0x0000000998127221 */ /* 0x004fe20000010000 */
[----:B------:R-:W-:-:S03]  /*72a0*/  FADD.FTZ R153, R179, R164 ;  /* 0x000000a4b3997221 */ /* 0x000fc60000010000 */
[----:B------:R-:W-:Y:S01]  /*72b0*/  FADD.FTZ R9, R199, R18 ;  /* 0x00000012c7097221 */ /* 0x000fe20000010000 */
[----:B------:R-:W-:Y:S02]  /*72c0*/  FADD.FTZ R164, R188, R153 ;  /* 0x00000099bca47221 */ /* 0x000fe40000010000 */
[----:B------:R-:W2:Y:S01]  /*72d0*/  MUFU.EX2 R156, R156 ;  /* 0x0000009c009c7308 */ /* 0x000ea20000000800 */
[----:B0-----:R-:W-:Y:S01]  /*72e0*/  FADD.FTZ R18, R168, R9 ;  /* 0x00000009a8127221 */ /* 0x001fe20000010000 */
[----:B------:R-:W-:-:S04]  /*72f0*/  FADD.FTZ R153, R169, R164 ;  /* 0x000000a4a9997221 */ /* 0x000fc80000010000 */
[----:B------:R-:W-:Y:S02]  /*7300*/  FADD.FTZ R164, R190, R153 ;  /* 0x00000099bea47221 */ /* 0x000fe40000010000 */
        /* <DEDUP_REMOVED lines=34> */
.L_x_1036:
[----:B------:R-:W0:Y:S01]  /*7530*/  S2UR UR14, SR_CgaCtaId ;  /* 0x00000000000e79c3 */ /* 0x000e220000008800 */
[----:B------:R-:W-:Y:S01]  /*7540*/  UIADD3 UR6, UR6, 0x30860, URZ ;  /* 0x0003086006067890 */ /* 0x000fe2000fffe03f */
[----:B------:R-:W-:Y:S01]  /*7550*/  R2UR UR5, R204 ;  /* 0x00000000cc0572ca */ /* 0x000fe200000e0000 */
[----:B------:R-:W-:Y:S01]  /*7560*/  IMAD.MOV.U32 R201, RZ, RZ, R4 ;  /* 0x000000ffffc97224 */ /* 0x000fe200078e0004 */
[----:B------:R-:W-:Y:S02]  /*7570*/  F2FP.F16.F32.PACK_AB R196, R196, R161 ;  /* 0x000000a1c4c4723e */ /* 0x000fe400000000ff */
[----:B------:R-:W-:Y:S02]  /*7580*/  F2FP.F16.F32.PACK_AB R197, R152, R197 ;  /* 0x000000c598c5723e */ /* 0x000fe400000000ff */
[----:B------:R-:W-:Y:S02]  /*7590*/  F2FP.F16.F32.PACK_AB R198, R167, R198 ;  /* 0x000000c6a7c6723e */ /* 0x000fe400000000ff */
[----:B------:R-:W-:-:S02]  /*75a0*/  F2FP.F16.F32.PACK_AB R199, R168, R199 ;  /* 0x000000c7a8c7723e */ /* 0x000fc400000000ff */
[----:B------:R-:W-:Y:S02]  /*75b0*/  F2FP.F16.F32.PACK_AB R192, R177, R192 ;  /* 0x000000c0b1c0723e */ /* 0x000fe400000000ff */
[----:B------:R-:W-:Y:S02]  /*75c0*/  F2FP.F16.F32.PACK_AB R193, R156, R193 ;  /* 0x000000c19cc1723e */ /* 0x000fe400000000ff */
[----:B------:R-:W-:Y:S01]  /*75d0*/  ISETP.GT.AND P1, PT, R203, UR5, PT ;  /* 0x00000005cb007c0c */ /* 0x000fe2000bf24270 */
[----:B------:R-:W-:Y:S01]  /*75e0*/  UMOV UR5, UR4 ;  /* 0x0000000400057c82 */ /* 0x000fe20008000000 */
[----:B------:R-:W-:Y:S01]  /*75f0*/  F2FP.F16.F32.PACK_AB R194, R179, R194 ;  /* 0x000000c2b3c2723e */ /* 0x000fe200000000ff */
[----:B------:R-:W-:Y:S01]  /*7600*/  VIADD R203, R203, 0xffffffff ;  /* 0xffffffffcbcb7836 */ /* 0x000fe20000000000 */
[----:B------:R-:W-:Y:S02]  /*7610*/  F2FP.F16.F32.PACK_AB R195, R158, R195 ;  /* 0x000000c39ec3723e */ /* 0x000fe400000000ff */
[----:B------:R-:W-:Y:S01]  /*7620*/  F2FP.F16.F32.PACK_AB R188, R169, R188 ;  /* 0x000000bca9bc723e */ /* 0x000fe200000000ff */
[----:B0-----:R-:W-:Y:S01]  /*7630*/  UPRMT UR6, UR14, 0x654, UR6 ;  /* 0x000006540e067896 */ /* 0x001fe20008000006 */
[----:B------:R-:W-:-:S02]  /*7640*/  F2FP.F16.F32.PACK_AB R189, R160, R189 ;  /* 0x000000bda0bd723e */ /* 0x000fc400000000ff */
        /* <DEDUP_REMOVED lines=8> */
[----:B------:R-:W-:-:S05]  /*76d0*/  MOV R202, R3 ;  /* 0x0000000300ca7202 */ /* 0x000fca0000000f00 */
[----:B------:R-:W-:Y:S01]  /*76e0*/  IMAD.U32 R205, RZ, RZ, UR6 ;  /* 0x00000006ffcd7e24 */ /* 0x000fe2000f8e00ff */
[----:B------:R-:W-:Y:S06]  /*76f0*/  @P1 BRA `(.L_x_1037) ;  /* 0xffffffd000ac1947 */ /* 0x000fec000383ffff */
.L_x_1018:
[----:B------:R-:W-:Y:S02]  /*7700*/  R2UR UR5, R22 ;  /* 0x00000000160572ca */ /* 0x000fe400000e0000 */
[----:B------:R-:W-:Y:S02]  /*7710*/  R2UR UR6, R23 ;  /* 0x00000000170672ca */ /* 0x000fe400000e0000 */
[----:B------:R-:W-:-:S05]  /*7720*/  IADD3 R154, -R154, 0x1, RZ ;  /* 0x000000019a9a7810 */ /* 0x000fca0007ffe1ff */
[----:B------:R-:W-:-:S04]  /*7730*/  IMAD R154, R17, UR11, R154 ;  /* 0x0000000b119a7c24 */ /* 0x000fc8000f8e029a */
[----:B------:R-:W-:Y:S01]  /*7740*/  UISETP.NE.AND UP0, UPT, UR5, URZ, UPT ;  /* 0x0000003f0500728c */ /* 0x000fe2000bf05270 */
[----:B------:R-:W0:Y:S01]  /*7750*/  S2UR UR5, SR_CTAID.X ;  /* 0x00000000000579c3 */ /* 0x000e220000002500 */
[----:B------:R-:W-:Y:S01]  /*7760*/  UISETP.NE.AND UP1, UPT, UR6, URZ, UPT ;  /* 0x0000003f0600728c */ /* 0x000fe2000bf25270 */
[----:B------:R-:W-:-:S03]  /*7770*/  R2UR UR11, R154 ;  /* 0x000000009a0b72ca */ /* 0x000fc600000e0000 */
[----:B------:R-:W-:-:S07]  /*7780*/  PLOP3.LUT P1, PT, PT, PT, UP0, 0x40, 0x0 ;  /* 0x000000000000781c */ /* 0x000fce0003f2e808 */
[----:B------:R-:W-:Y:S01]  /*7790*/  @UP1 ULDC UR6, c[0x0][0x44c] ;  /* 0x0001130000061ab9 */ /* 0x000fe20000000800 */
[----:B------:R-:W-:Y:S01]  /*77a0*/  @UP1 ULDC UR14, c[0x0][0x450] ;  /* 0x00011400000e1ab9 */ /* 0x000fe20000000800 */
[----:B0-----:R-:W-:-:S04]  /*77b0*/  ULEA UR5, UR5, 0x7f, 0x7 ;  /* 0x0000007f05057891 */ /* 0x001fc8000f8e383f */
[----:B------:R-:W-:-:S04]  /*77c0*/  UIMAD.WIDE.U32 UR6, UR5, UR6, URZ ;  /* 0x00000006050672a5 */ /* 0x000fc8000f8e003f */
[----:B------:R-:W-:-:S04]  /*77d0*/  @UP1 USHF.R.U32.HI UR5, URZ, UR14, UR7 ;  /* 0x0000000e3f051299 */ /* 0x000fc80008011607 */
[----:B------:R-:W-:-:S03]  /*77e0*/  UIADD3 UR6, UR11, UR5, URZ ;  /* 0x000000050b067290 */ /* 0x000fc6000fffe03f */
[----:B------:R-:W-:Y:S02]  /*77f0*/  ULDC UR5, c[0x0][0x9dc] ;  /* 0x0002770000057ab9 */ /* 0x000fe40000000800 */
[----:B------:R-:W-:Y:S01]  /*7800*/  UIADD3 UR5, UR6, -UR5, URZ ;  /* 0x8000000506057290 */ /* 0x000fe2000fffe03f */
[----:B------:R-:W-:Y:S11]  /*7810*/  @P1 BRA `(.L_x_1038) ;  /* 0x0000000000501947 */ /* 0x000ff60003800000 */
[----:B------:R-:W-:Y:S02]  /*7820*/  UMOV UR11, UR6 ;  /* 0x00000006000b7c82 */ /* 0x000fe40008000000 */
[----:B------:R-:W-:-:S06]  /*7830*/  UISETP.GT.AND UP0, UPT, UR11, -0x1, UPT ;  /* 0xffffffff0b00788c */ /* 0x000fcc000bf04270 */
[----:B------:R-:W-:-:S13]  /*7840*/  PLOP3.LUT P1, PT, PT, PT, UP0, 0x80, 0x0 ;  /* 0x000000000000781c */ /* 0x000fda0003f2f008 */
[----:B------:R-:W-:Y:S05]  /*7850*/  @P1 BRA `(.L_x_1039) ;  /* 0x0000000000201947 */ /* 0x000fea0003800000 */
[----:B------:R-:W-:Y:S01]  /*7860*/  ULDC UR18, c[0x0][0x9e4] ;  /* 0x0002790000127ab9 */ /* 0x000fe20000000800 */
[----:B------:R-:W-:Y:S02]  /*7870*/  ULOP3.LUT UR11, URZ, UR11, URZ, 0x33, !UPT ;  /* 0x0000000b3f0b7292 */ /* 0x000fe4000f8e333f */
[----:B------:R-:W-:-:S11]  /*7880*/  UISETP.NE.AND UP0, UPT, UR18, 0x1, UPT ;  /* 0x000000011200788c */ /* 0x000fd6000bf05270 */
[----:B------:R-:W-:Y:S02]  /*7890*/  @UP0 ULDC.64 UR6, c[0x0][0x9e8] ;  /* 0x00027a0000060ab9 */ /* 0x000fe40000000a00 */
[----:B------:R-:W-:-:S04]  /*78a0*/  UIMAD.WIDE.U32 UR14, UR11, UR6, URZ ;  /* 0x000000060b0e72a5 */ /* 0x000fc8000f8e003f */
[----:B------:R-:W-:-:S04]  /*78b0*/  @UP0 USHF.R.U32.HI UR11, URZ, UR7, UR15 ;  /* 0x000000073f0b0299 */ /* 0x000fc8000801160f */
[----:B------:R-:W-:Y:S01]  /*78c0*/  ULOP3.LUT UR11, URZ, UR11, URZ, 0x33, !UPT ;  /* 0x0000000b3f0b7292 */ /* 0x000fe2000f8e333f */
[----:B------:R-:W-:Y:S11]  /*78d0*/  BRA `(.L_x_1040) ;  /* 0x0000000000147947 */ /* 0x000ff60003800000 */
.L_x_1039:
[----:B------:R-:W-:Y:S02]  /*78e0*/  ULDC UR18, c[0x0][0x9e4] ;  /* 0x0002790000127ab9 */ /* 0x000fe40000000800 */
[----:B------:R-:W-:-:S11]  /*78f0*/  UISETP.NE.AND UP0, UPT, UR18, 0x1, UPT ;  /* 0x000000011200788c */ /* 0x000fd6000bf05270 */
[----:B------:R-:W-:Y:S02]  /*7900*/  @UP0 ULDC.64 UR6, c[0x0][0x9e8] ;  /* 0x00027a0000060ab9 */ /* 0x000fe40000000a00 */
[----:B------:R-:W-:-:S04]  /*7910*/  UIMAD.WIDE.U32 UR14, UR11, UR6, URZ ;  /* 0x000000060b0e72a5 */ /* 0x000fc8000f8e003f */
[----:B------:R-:W-:-:S12]  /*7920*/  @UP0 USHF.R.U32.HI UR11, URZ, UR7, UR15 ;  /* 0x000000073f0b0299 */ /* 0x000fd8000801160f */
.L_x_1040:
[----:B------:R-:W-:-:S04]  /*7930*/  UIMAD UR11, UR11, UR18, URZ ;  /* 0x000000120b0b72a4 */ /* 0x000fc8000f8e023f */
[----:B------:R-:W-:-:S04]  /*7940*/  UISETP.LT.AND UP0, UPT, UR5, UR11, UPT ;  /* 0x0000000b0500728c */ /* 0x000fc8000bf01270 */
[----:B------:R-:W-:-:S12]  /*7950*/  USEL UR5, UR5, UR11, !UP0 ;  /* 0x0000000b05057287 */ /* 0x000fd8000c000000 */
.L_x_1038:
[----:B------:R-:W-:Y:S01]  /*7960*/  UIADD3 UR5, UR5, 0x3f, URZ ;  /* 0x0000003f05057890 */ /* 0x000fe2000fffe03f */
[----:B------:R-:W-:-:S03]  /*7970*/  R2UR UR7, R200 ;  /* 0x00000000c80772ca */ /* 0x000fc600000e0000 */
[----:B------:R-:W-:-:S04]  /*7980*/  USHF.R.S32.HI UR6, URZ, 0x1f, UR5 ;  /* 0x0000001f3f067899 */ /* 0x000fc80008011405 */
[----:B------:R-:W-:-:S04]  /*7990*/  ULEA.HI UR6, UR6, UR5, URZ, 0x6 ;  /* 0x0000000506067291 */ /* 0x000fc8000f8f303f */
[----:B------:R-:W-:-:S04]  /*79a0*/  USHF.R.S32.HI UR6, URZ, 0x6, UR6 ;  /* 0x000000063f067899 */ /* 0x000fc80008011406 */
[----:B------:R-:W-:-:S04]  /*79b0*/  UISETP.LT.AND UP0, UPT, UR7, UR6, UPT ;  /* 0x000000060700728c */ /* 0x000fc8000bf01270 */
[----:B------:R-:W-:-:S06]  /*79c0*/  USEL UR5, UR7, UR6, !UP0 ;  /* 0x0000000607057287 */ /* 0x000fcc000c000000 */
[----:B------:R-:W-:Y:S01]  /*79d0*/  ISETP.GE.AND P1, PT, R203, UR5, PT ;  /* 0x00000005cb007c0c */ /* 0x000fe2000bf26270 */
[----:B------:R-:W-:-:S12]  /*79e0*/  IMAD.U32 R204, RZ, RZ, UR5 ;  /* 0x00000005ffcc7e24 */ /* 0x000fd8000f8e00ff */
[----:B------:R-:W-:Y:S05]  /*79f0*/  @!P1 BRA `(.L_x_1041) ;  /* 0x00000020005c9947 */ /* 0x000fea0003800000 */
[----:B------:R-:W-:Y:S01]  /*7a00*/  R2UR UR5, R8 ;  /* 0x00000000080572ca */ /* 0x000fe200000e0000 */
[----:B------:R-:W-:Y:S01]  /*7a10*/  IMAD.MOV.U32 R201, RZ, RZ, R4 ;  /* 0x000000ffffc97224 */ /* 0x000fe200078e0004 */
[----:B------:R-:W-:Y:S01]  /*7a20*/  MOV R202, R3 ;  /* 0x0000000300ca7202 */ /* 0x000fe20000000f00 */
[----:B------:R-:W-:Y:S01]  /*7a30*/  UMOV UR7, UR4 ;  /* 0x0000000400077c82 */ /* 0x000fe20008000000 */
[----:B------:R-:W-:-:S09]  /*7a40*/  ULDC UR6, c[0x0][0x9d8] ;  /* 0x0002760000067ab9 */ /* 0x000fd20000000800 */
[----:B------:R-:W-:-:S07]  /*7a50*/  IMAD.U32 R205, RZ, RZ, UR5 ;  /* 0x00000005ffcd7e24 */ /* 0x000fce000f8e00ff */
.L_x_1052:
[----:B------:R-:W-:Y:S01]  /*7a60*/  R2UR UR10, R205 ;  /* 0x00000000cd0a72ca */ /* 0x000fe200000e0000 */
[----:B------:R-:W-:-:S04]  /*7a70*/  UIADD3 UR4, UR7, 0x1, URZ ;  /* 0x0000000107047890 */ /* 0x000fc8000fffe03f */
[----:B------:R-:W-:-:S04]  /*7a80*/  UISETP.NE.AND UP0, UPT, UR4, 0x2, UPT ;  /* 0x000000020400788c */ /* 0x000fc8000bf05270 */
[----:B------:R-:W-:Y:S02]  /*7a90*/  USEL UR5, URZ, 0x1, UP0 ;  /* 0x000000013f057887 */ /* 0x000fe40008000000 */
[----:B------:R-:W-:Y:S02]  /*7aa0*/  USEL UR4, UR4, URZ, UP0 ;  /* 0x0000003f04047287 */ /* 0x000fe40008000000 */
[----:B------:R-:W-:-:S06]  /*7ab0*/  ULOP3.LUT UR5, UR10, UR5, URZ, 0x3c, !UPT ;  /* 0x000000050a057292 */ /* 0x000fcc000f8e3c3f */
[----:B------:R-:W-:Y:S01]  /*7ac0*/  IMAD.U32 R8, RZ, RZ, UR5 ;  /* 0x00000005ff087e24 */ /* 0x000fe2000f8e00ff */
[----:B------:R-:W-:Y:S06]  /*7ad0*/  @!P0 BRA `(.L_x_1042) ;  /* 0x0000000000048947 */ /* 0x000fec0003800000 */
[----:B------:R-:W-:Y:S01]  /*7ae0*/  BPT.TRAP 0x1 ;  /* 0x000000040000795c */ /* 0x000fe20000300000 */
.L_x_1042:
[----:B------:R-:W-:Y:S02]  /*7af0*/  R2UR UR5, R16 ;  /* 0x00000000100572ca */ /* 0x000fe400000e0000 */
[----:B------:R-:W-:-:S11]  /*7b00*/  R2UR UR10, R8 ;  /* 0x00000000080a72ca */ /* 0x000fd600000e0000 */
[----:B------:R-:W-:Y:S02]  /*7b10*/  ULEA UR5, UR4, UR5, 0x3 ;  /* 0x0000000504057291 */ /* 0x000fe4000f8e183f */
[----:B------:R-:W-:-:S04]  /*7b20*/  MOV R3, UR10 ;  /* 0x0000000a00037c02 */ /* 0x000fc80008000f00 */
[----:B------:R-:W-:-:S04]  /*7b30*/  SHF.L.U32 R3, R3, 0x1f, RZ ;  /* 0x0000001f03037819 */ /* 0x000fc800000006ff */
[----:B------:R0:W1:Y:S01]  /*7b40*/  SYNCS.PHASECHK.TRANS64.TRYWAIT P1, [UR5+0x30830], R3 ;  /* 0x03083003ff0075a7 */ /* 0x0000620008020145 */
[----:B------:R-:W-:Y:S05]  /*7b50*/  @!P0 BRA `(.L_x_1043) ;  /* 0x0000000000048947 */ /* 0x000fea0003800000 */
[----:B------:R-:W-:Y:S01]  /*7b60*/  BPT.TRAP 0x1 ;  /* 0x000000040000795c */ /* 0x000fe20000300000 */
.L_x_1043:
[----:B-1----:R-:W-:Y:S05]  /*7b70*/  @P1 BRA `(.L_x_1044) ;  /* 0x0000000000081947 */ /* 0x002fea0003800000 */
[----:B------:R-:W1:Y:S02]  /*7b80*/  SYNCS.PHASECHK.TRANS64.TRYWAIT P1, [UR5+0x30830], R3 ;  /* 0x03083003ff0075a7 */ /* 0x000e640008020145 */
[----:B-1----:R-:W-:Y:S05]  /*7b90*/  @!P1 BRA `(.L_x_1045) ;  /* 0x000000c400e09947 */ /* 0x002fea0003800000 */
.L_x_1044:
[----:B------:R-:W-:Y:S01]  /*7ba0*/  R2UR UR5, R20 ;  /* 0x00000000140572ca */ /* 0x000fe200000e0000 */
[----:B------:R-:W-:Y:S01]  /*7bb0*/  WARPGROUP.ARRIVE ;  /* 0x00000000000079c5 */ /* 0x000fe20000000000 */
[----:B------:R-:W-:Y:S01]  /*7bc0*/  R2UR UR56, R6 ;  /* 0x00000000063872ca */ /* 0x000fe200000e0000 */
[----:B------:R-:W-:Y:S01]  /*7bd0*/  UMOV UR59, 0x40000040 ;  /* 0x40000040003b7882 */ /* 0x000fe20000000000 */
[----:B------:R-:W-:Y:S01]  /*7be0*/  R2UR UR57, R7 ;  /* 0x00000000073972ca */ /* 0x000fe200000e0000 */
[----:B------:R-:W-:Y:S01]  /*7bf0*/  UMOV UR11, 0x40000040 ;  /* 0x40000040000b7882 */ /* 0x000fe20000000000 */
[----:B------:R-:W-:Y:S01]  /*7c00*/  UMOV UR15, 0x40000040 ;  /* 0x40000040000f7882 */ /* 0x000fe20000000000 */
[----:B------:R-:W-:Y:S01]  /*7c10*/  UMOV UR19, 0x40000040 ;  /* 0x4000004000137882 */ /* 0x000fe20000000000 */
[----:B------:R-:W-:Y:S01]  /*7c20*/  UMOV UR23, 0x40000040 ;  /* 0x4000004000177882 */ /* 0x000fe20000000000 */
[----:B------:R-:W-:Y:S01]  /*7c30*/  UMOV UR27, 0x40000040 ;  /* 0x40000040001b7882 */ /* 0x000fe20000000000 */
[----:B------:R-:W-:Y:S01]  /*7c40*/  UMOV UR31, 0x40000040 ;  /* 0x40000040001f7882 */ /* 0x000fe20000000000 */
[----:B------:R-:W-:Y:S01]  /*7c50*/  UMOV UR35, 0x40000040 ;  /* 0x4000004000237882 */ /* 0x000fe20000000000 */
[----:B------:R-:W-:Y:S01]  /*7c60*/  UMOV UR39, 0x40000040 ;  /* 0x4000004000277882 */ /* 0x000fe20000000000 */
        /* <DEDUP_REMOVED lines=88> */
[----:B------:R-:W-:Y:S01]  /*81f0*/  FMUL.FTZ R149, R149, R0 ;  /* 0x0000000095957220 */ /* 0x000fe20000410000 */
        /* <DEDUP_REMOVED lines=73> */
[----:B------:R-:W-:Y:S01]  /*8690*/  UIADD3 UR58, UR5, 0x606, URZ ;  /* 0x00000606053a7890 */ /* 0x000fe2000fffe03f */
        /* <DEDUP_REMOVED lines=44> */
.L_x_1046:
[----:B------:R-:W-:Y:S02]  /*8960*/  R2UR UR5, R16 ;  /* 0x00000000100572ca */ /* 0x000fe400000e0000 */
[----:B------:R-:W-:-:S11]  /*8970*/  R2UR UR10, R205 ;  /* 0x00000000cd0a72ca */ /* 0x000fd600000e0000 */
[----:B------:R-:W-:Y:S02]  /*8980*/  ULEA UR5, UR7, UR5, 0x3 ;  /* 0x0000000507057291 */ /* 0x000fe4000f8e183f */
[----:B------:R-:W-:-:S05]  /*8990*/  IMAD.U32 R0, RZ, RZ, UR10 ;  /* 0x0000000aff007e24 */ /* 0x000fca000f8e00ff */
[----:B------:R-:W-:-:S04]  /*89a0*/  SHF.L.U32 R0, R0, 0x1f, RZ ;  /* 0x0000001f00007819 */ /* 0x000fc800000006ff */
[----:B------:R2:W3:Y:S01]  /*89b0*/  SYNCS.PHASECHK.TRANS64.TRYWAIT P1, [UR5+0x30850], R0 ;  /* 0x03085000ff0075a7 */ /* 0x0004e20008020145 */
[----:B------:R-:W-:Y:S05]  /*89c0*/  @!P0 BRA `(.L_x_1047) ;  /* 0x0000000000048947 */ /* 0x000fea0003800000 */
[----:B------:R-:W-:Y:S01]  /*89d0*/  BPT.TRAP 0x1 ;  /* 0x000000040000795c */ /* 0x000fe20000300000 */
.L_x_1047:
[----:B---3--:R-:W-:Y:S05]  /*89e0*/  @P1 BRA `(.L_x_1048) ;  /* 0x0000000000081947 */ /* 0x008fea0003800000 */
[----:B------:R-:W3:Y:S02]  /*89f0*/  SYNCS.PHASECHK.TRANS64.TRYWAIT P1, [UR5+0x30850], R0 ;  /* 0x03085000ff0075a7 */ /* 0x000ee40008020145 */
[----:B---3--:R-:W-:Y:S05]  /*8a00*/  @!P1 BRA `(.L_x_1049) ;  /* 0x000000b8005c9947 */ /* 0x008fea0003800000 */
.L_x_1048:
        /* <DEDUP_REMOVED lines=31> */
.L_x_1050:
        /* <DEDUP_REMOVED lines=23> */
[----:B0-2---:R-:W-:Y:S01]  /*8d70*/  FMNMX.FTZ R0, R184, R201, !PT ;  /* 0x000000c9b8007209 */ /* 0x005fe20007810000 */
[----:B------:R-:W-:Y:S01]  /*8d80*/  FMUL.FTZ R171, R173, UR6 ;  /* 0x00000006adab7c20 */ /* 0x000fe20008410000 */
[----:B------:R-:W-:Y:S01]  /*8d90*/  FMUL.FTZ R173, R177, UR6 ;  /* 0x00000006b1ad7c20 */ /* 0x000fe20008410000 */
[----:B------:R-:W-:Y:S01]  /*8da0*/  FMUL.FTZ R170, R172, UR6 ;  /* 0x00000006acaa7c20 */ /* 0x000fe20008410000 */
[----:B------:R-:W-:Y:S01]  /*8db0*/  FMUL.FTZ R162, R174, UR6 ;  /* 0x00000006aea27c20 */ /* 0x000fe20008410000 */
[----:B------:R-:W-:Y:S01]  /*8dc0*/  FMUL.FTZ R164, R175, UR6 ;  /* 0x00000006afa47c20 */ /* 0x000fe20008410000 */
[----:B------:R-:W-:Y:S01]  /*8dd0*/  FMUL.FTZ R172, R176, UR6 ;  /* 0x00000006b0ac7c20 */ /* 0x000fe20008410000 */
[----:B------:R-:W0:Y:S01]  /*8de0*/  MUFU.TANH R152, R152 ;  /* 0x0000009800987308 */ /* 0x000e220000002400 */
[----:B-1----:R-:W-:Y:S01]  /*8df0*/  FMNMX.FTZ R3, R153, R202, !PT ;  /* 0x000000ca99037209 */ /* 0x002fe20007810000 */
[----:B------:R-:W-:Y:S01]  /*8e00*/  FMUL.FTZ R167, R178, UR6 ;  /* 0x00000006b2a77c20 */ /* 0x000fe20008410000 */
[----:B------:R-:W-:Y:S01]  /*8e10*/  FMUL.FTZ R175, R180, UR6 ;  /* 0x00000006b4af7c20 */ /* 0x000fe20008410000 */
[----:B------:R-:W-:Y:S01]  /*8e20*/  FMUL.FTZ R174, R182, UR6 ;  /* 0x00000006b6ae7c20 */ /* 0x000fe20008410000 */
[----:B------:R-:W-:Y:S01]  /*8e30*/  FMUL.FTZ R176, R183, UR6 ;  /* 0x00000006b7b07c20 */ /* 0x000fe20008410000 */
[----:B------:R-:W-:Y:S01]  /*8e40*/  ULDC UR7, c[0x0][0x988] ;  /* 0x0002620000077ab9 */ /* 0x000fe20000000800 */
[----:B------:R-:W1:Y:S01]  /*8e50*/  S2UR UR11, SR_CgaCtaId ;  /* 0x00000000000b79c3 */ /* 0x000e620000008800 */
[----:B------:R-:W2:Y:S01]  /*8e60*/  MUFU.TANH R186, R186 ;  /* 0x000000ba00ba7308 */ /* 0x000ea20000002400 */
[----:B---3--:R-:W-:Y:S01]  /*8e70*/  FMNMX.FTZ R169, R185, R0, !PT ;  /* 0x00000000b9a97209 */ /* 0x008fe20007810000 */
[----:B------:R-:W-:Y:S01]  /*8e80*/  UMOV UR10, UR7 ;  /* 0x00000007000a7c82 */ /* 0x000fe20008000000 */
[----:B------:R-:W-:-:S05]  /*8e90*/  R2UR UR7, R16 ;  /* 0x00000000100772ca */ /* 0x000fca00000e0000 */
[----:B------:R-:W3:Y:S01]  /*8ea0*/  MUFU.TANH R154, R154 ;  /* 0x0000009a009a7308 */ /* 0x000ee20000002400 */
[----:B0-----:R-:W-:-:S07]  /*8eb0*/  FMNMX.FTZ R3, R152, R3, !PT ;  /* 0x0000000398037209 */ /* 0x001fce0007810000 */
[----:B------:R-:W0:Y:S01]  /*8ec0*/  MUFU.TANH R187, R187 ;  /* 0x000000bb00bb7308 */ /* 0x000e220000002400 */
[----:B--2---:R-:W-:Y:S01]  /*8ed0*/  FMNMX.FTZ R0, R186, R169, !PT ;  /* 0x000000a9ba007209 */ /* 0x004fe20007810000 */
[----:B------:R-:W-:Y:S01]  /*8ee0*/  FMUL.FTZ R169, R179, UR6 ;  /* 0x00000006b3a97c20 */ /* 0x000fe20008410000 */
[----:B------:R-:W-:-:S04]  /*8ef0*/  ULEA UR7, UR4, UR7, 0x3 ;  /* 0x0000000704077291 */ /* 0x000fc8000f8e183f */
[----:B------:R-:W-:Y:S01]  /*8f00*/  UIADD3 UR7, UR7, 0x30840, URZ ;  /* 0x0003084007077890 */ /* 0x000fe2000fffe03f */
[----:B------:R-:W2:Y:S01]  /*8f10*/  MUFU.TANH R155, R155 ;  /* 0x0000009b009b7308 */ /* 0x000ea20000002400 */
[----:B---3--:R-:W-:Y:S02]  /*8f20*/  FMNMX.FTZ R2, R154, R3, !PT ;  /* 0x000000039a027209 */ /* 0x008fe40007810000 */
[----:B-1----:R-:W-:-:S05]  /*8f30*/  UPRMT UR7, UR11, 0x654, UR7 ;  /* 0x000006540b077896 */ /* 0x002fca0008000007 */
[----:B------:R-:W1:Y:S01]  /*8f40*/  MUFU.TANH R188, R188 ;  /* 0x000000bc00bc7308 */ /* 0x000e620000002400 */
[----:B0-----:R-:W-:-:S03]  /*8f50*/  FMNMX.FTZ R3, R187, R0, !PT ;  /* 0x00000000bb037209 */ /* 0x001fc60007810000 */
[----:B------:R-:W-:Y:S04]  /*8f60*/  SYNCS.ARRIVE.TRANS64.RED.A1T0 RZ, [UR7], RZ ;  /* 0x000000ffffff79a7 */ /* 0x000fe80008100407 */
[----:B------:R-:W0:Y:S01]  /*8f70*/  MUFU.TANH R156, R156 ;  /* 0x0000009c009c7308 */ /* 0x000e220000002400 */
[----:B--2---:R-:W-:-:S07]  /*8f80*/  FMNMX.FTZ R177, R155, R2, !PT ;  /* 0x000000029bb17209 */ /* 0x004fce0007810000 */
[----:B------:R-:W2:Y:S01]  /*8f90*/  MUFU.TANH R189, R189 ;  /* 0x000000bd00bd7308 */ /* 0x000ea20000002400 */
[----:B-1----:R-:W-:-:S07]  /*8fa0*/  FMNMX.FTZ R0, R188, R3, !PT ;  /* 0x00000003bc007209 */ /* 0x002fce0007810000 */
[----:B------:R-:W1:Y:S01]  /*8fb0*/  MUFU.TANH R157, R157 ;  /* 0x0000009d009d7308 */ /* 0x000e620000002400 */
[----:B0-----:R-:W-:Y:S01]  /*8fc0*/  FMNMX.FTZ R2, R156, R177, !PT ;  /* 0x000000b19c027209 */ /* 0x001fe20007810000 */
[----:B------:R-:W-:-:S06]  /*8fd0*/  FMUL.FTZ R177, R181, UR6 ;  /* 0x00000006b5b17c20 */ /* 0x000fcc0008410000 */
        /* <DEDUP_REMOVED lines=39> */
[----:B-1----:R-:W-:Y:S02]  /*9250*/  FMNMX.FTZ R3, R174, R3, !PT ;  /* 0x00000003ae037209 */ /* 0x002fe40007810000 */
[----:B0-----:R-:W-:Y:S02]  /*9260*/  FMNMX.FTZ R2, R177, R2, !PT ;  /* 0x00000002b1027209 */ /* 0x001fe40007810000 */
[----:B--2---:R-:W-:-:S03]  /*9270*/  FMNMX.FTZ R0, R176, R3, !PT ;  /* 0x00000003b0007209 */ /* 0x004fc60007810000 */
[----:B------:R-:W0:Y:S04]  /*9280*/  SHFL.BFLY PT, R3, R2, 0x2, 0x1f ;  /* 0x0c401f0002037f89 */ /* 0x000e2800000e0000 */
[----:B------:R-:W1:Y:S01]  /*9290*/  SHFL.BFLY PT, R179, R0, 0x2, 0x1f ;  /* 0x0c401f0000b37f89 */ /* 0x000e6200000e0000 */
[----:B0-----:R-:W-:Y:S02]  /*92a0*/  FMNMX.FTZ R178, R2, R3, !PT ;  /* 0x0000000302b27209 */ /* 0x001fe40007810000 */
[----:B-1----:R-:W-:-:S03]  /*92b0*/  FMNMX.FTZ R179, R0, R179, !PT ;  /* 0x000000b300b37209 */ /* 0x002fc60007810000 */
[----:B------:R-:W0:Y:S04]  /*92c0*/  SHFL.BFLY PT, R3, R178, 0x1, 0x1f ;  /* 0x0c201f00b2037f89 */ /* 0x000e2800000e0000 */
[----:B------:R-:W1:Y:S01]  /*92d0*/  SHFL.BFLY PT, R180, R179, 0x1, 0x1f ;  /* 0x0c201f00b3b47f89 */ /* 0x000e6200000e0000 */
[----:B0-----:R-:W-:Y:S02]  /*92e0*/  FMNMX.FTZ R4, R178, R3, !PT ;  /* 0x00000003b2047209 */ /* 0x001fe40007810000 */
[----:B-1----:R-:W-:-:S03]  /*92f0*/  FMNMX.FTZ R3, R179, R180, !PT ;  /* 0x000000b4b3037209 */ /* 0x002fc60007810000 */
[C---:B------:R-:W-:Y:S01]  /*9300*/  FMUL.FTZ R182, R4.reuse, UR10 ;  /* 0x0000000a04b67c20 */ /* 0x040fe20008410000 */
[----:B------:R-:W-:-:S03]  /*9310*/  FADD.FTZ R180, -R4, R201 ;  /* 0x000000c904b47221 */ /* 0x000fc60000010100 */
[--C-:B------:R-:W-:Y:S01]  /*9320*/  FFMA.FTZ R198, R186, UR10, -R182.reuse ;  /* 0x0000000abac67c23 */ /* 0x100fe200080108b6 */
[--C-:B------:R-:W-:Y:S01]  /*9330*/  FFMA.FTZ R186, R175, UR10, -R182.reuse ;  /* 0x0000000aafba7c23 */ /* 0x100fe200080108b6 */
[----:B------:R-:W-:Y:S01]  /*9340*/  FFMA.FTZ R175, R177, UR10, -R182 ;  /* 0x0000000ab1af7c23 */ /* 0x000fe200080108b6 */
[C---:B------:R-:W-:Y:S01]  /*9350*/  FADD.FTZ R2, -R3.reuse, R202 ;  /* 0x000000ca03027221 */ /* 0x040fe20000010100 */
[----:B------:R-:W-:Y:S01]  /*9360*/  FMUL.FTZ R177, R3, UR10 ;  /* 0x0000000a03b17c20 */ /* 0x000fe20008410000 */
[--C-:B------:R-:W-:Y:S01]  /*9370*/  FFMA.FTZ R179, R184, UR10, -R182.reuse ;  /* 0x0000000ab8b37c23 */ /* 0x100fe200080108b6 */
[----:B------:R-:W-:Y:S01]  /*9380*/  FMUL.FTZ R180, R180, UR10 ;  /* 0x0000000ab4b47c20 */ /* 0x000fe20008410000 */
[----:B------:R-:W-:Y:S01]  /*9390*/  FMUL.FTZ R2, R2, UR10 ;  /* 0x0000000a02027c20 */ /* 0x000fe20008410000 */
        /* <DEDUP_REMOVED lines=26> */
[----:B------:R-:W-:Y:S01]  /*9540*/  FFMA.FTZ R185, R167, UR10, -R177 ;  /* 0x0000000aa7b97c23 */ /* 0x000fe200080108b1 */
[----:B------:R-:W1:Y:S01]  /*9550*/  MUFU.EX2 R197, R197 ;  /* 0x000000c500c57308 */ /* 0x000e620000000800 */
[----:B0-----:R-:W-:Y:S01]  /*9560*/  FFMA.FTZ R153, R0, R18, R179 ;  /* 0x0000001200997223 */ /* 0x001fe200000100b3 */
[----:B------:R-:W-:Y:S01]  /*9570*/  FFMA.FTZ R173, R173, UR10, -R182 ;  /* 0x0000000aadad7c23 */ /* 0x000fe200080108b6 */
[--C-:B------:R-:W-:Y:S01]  /*9580*/  FFMA.FTZ R169, R169, UR10, -R177.reuse ;  /* 0x0000000aa9a97c23 */ /* 0x100fe200080108b1 */
[--C-:B------:R-:W-:Y:S01]  /*9590*/  FFMA.FTZ R174, R174, UR10, -R177.reuse ;  /* 0x0000000aaeae7c23 */ /* 0x100fe200080108b1 */
[----:B------:R-:W-:-:S03]  /*95a0*/  FFMA.FTZ R176, R176, UR10, -R177 ;  /* 0x0000000ab0b07c23 */ /* 0x000fc600080108b1 */
        /* <DEDUP_REMOVED lines=58> */
[----:B0-----:R-:W-:Y:S01]  /*9950*/  FADD.FTZ R9, R187, R18 ;  /* 0x00000012bb097221 */ /* 0x001fe20000010000 */
[----:B--2---:R-:W-:-:S03]  /*9960*/  FADD.FTZ R18, R175, R164 ;  /* 0x000000a4af127221 */ /* 0x004fc60000010000 */
[----:B-1----:R-:W-:Y:S01]  /*9970*/  FADD.FTZ R9, R176, R9 ;  /* 0x00000009b0097221 */ /* 0x002fe20000010000 */
[----:B------:R-:W-:Y:S06]  /*9980*/  @!P0 BRA `(.L_x_1051) ;  /* 0x0000000000048947 */ /* 0x000fec0003800000 */
[----:B------:R-:W-:Y:S01]  /*9990*/  BPT.TRAP 0x1 ;  /* 0x000000040000795c */ /* 0x000fe20000300000 */
.L_x_1051:
        /* <DEDUP_REMOVED lines=29> */
.L_x_1041:
[----:B------:R-:W-:-:S13]  /*9b70*/  R2UR UR5, R200 ;  /* 0x00000000c80572ca */ /* 0x000fda00000e0000 */
[----:B------:R-:W-:-:S13]  /*9b80*/  ISETP.GE.AND P1, PT, R203, UR5, PT ;  /* 0x00000005cb007c0c */ /* 0x000fda000bf26270 */
[----:B------:R-:W-:Y:S05]  /*9b90*/  @!P1 BRA `(.L_x_1053) ;  /* 0x0000002c005c9947 */ /* 0x000fea0003800000 */
[----:B------:R-:W-:Y:S01]  /*9ba0*/  R2UR UR5, R8 ;  /* 0x00000000080572ca */ /* 0x000fe200000e0000 */
[----:B------:R-:W-:Y:S01]  /*9bb0*/  IMAD.MOV.U32 R202, RZ, RZ, R3 ;  /* 0x000000ffffca7224 */ /* 0x000fe200078e0003 */
[----:B------:R-:W-:Y:S01]  /*9bc0*/  UMOV UR7, UR4 ;  /* 0x0000000400077c82 */ /* 0x000fe20008000000 */
[----:B------:R-:W-:Y:S01]  /*9bd0*/  IMAD.MOV.U32 R201, RZ, RZ, R4 ;  /* 0x000000ffffc97224 */ /* 0x000fe200078e0004 */
[----:B------:R-:W-:-:S09]  /*9be0*/  ULDC UR6, c[0x0][0x9d8] ;  /* 0x0002760000067ab9 */ /* 0x000fd20000000800 */
[----:B------:R-:W-:-:S07]  /*9bf0*/  MOV R204, UR5 ;  /* 0x0000000500cc7c02 */ /* 0x000fce0008000f00 */
.L_x_1072:
        /* <DEDUP_REMOVED lines=9> */
.L_x_1054:
[----:B------:R-:W-:Y:S02]  /*9c90*/  R2UR UR5, R16 ;  /* 0x00000000100572ca */ /* 0x000fe400000e0000 */
[----:B------:R-:W-:-:S11]  /*9ca0*/  R2UR UR10, R8 ;  /* 0x00000000080a72ca */ /* 0x000fd600000e0000 */
[----:B------:R-:W-:Y:S02]  /*9cb0*/  ULEA UR5, UR4, UR5, 0x3 ;  /* 0x0000000504057291 */ /* 0x000fe4000f8e183f */
[----:B------:R-:W-:-:S04]  /*9cc0*/  IMAD.U32 R3, RZ, RZ, UR10 ;  /* 0x0000000aff037e24 */ /* 0x000fc8000f8e00ff */
[----:B------:R-:W-:Y:S01]  /*9cd0*/  IMAD.U32 R205, RZ, RZ, UR5 ;  /* 0x00000005ffcd7e24 */ /* 0x000fe2000f8e00ff */
[----:B------:R-:W-:-:S04]  /*9ce0*/  SHF.L.U32 R3, R3, 0x1f, RZ ;  /* 0x0000001f03037819 */ /* 0x000fc800000006ff */
[----:B------:R0:W1:Y:S01]  /*9cf0*/  SYNCS.PHASECHK.TRANS64.TRYWAIT P1, [UR5+0x30830], R3 ;  /* 0x03083003ff0075a7 */ /* 0x0000620008020145 */
[----:B------:R-:W-:Y:S05]  /*9d00*/  @!P0 BRA `(.L_x_1055) ;  /* 0x0000000000048947 */ /* 0x000fea0003800000 */
[----:B------:R-:W-:Y:S01]  /*9d10*/  BPT.TRAP 0x1 ;  /* 0x000000040000795c */ /* 0x000fe20000300000 */
.L_x_1055:
[----:B-1----:R-:W-:Y:S05]  /*9d20*/  @P1 BRA `(.L_x_1056) ;  /* 0x00000000000c1947 */ /* 0x002fea0003800000 */
[----:B------:R-:W-:-:S13]  /*9d30*/  R2UR UR5, R205 ;  /* 0x00000000cd0572ca */ /* 0x000fda00000e0000 */
[----:B------:R-:W1:Y:S02]  /*9d40*/  SYNCS.PHASECHK.TRANS64.TRYWAIT P1, [UR5+0x30830], R3 ;  /* 0x03083003ff0075a7 */ /* 0x000e640008020145 */
[----:B-1----:R-:W-:Y:S05]  /*9d50*/  @!P1 BRA `(.L_x_1057) ;  /* 0x000000a400a09947 */ /* 0x002fea0003800000 */
.L_x_1056:
        /* <DEDUP_REMOVED lines=220> */
.L_x_1058:
[----:B------:R-:W-:Y:S02]  /*ab20*/  R2UR UR5, R16 ;  /* 0x00000000100572ca */ /* 0x000fe400000e0000 */
[----:B------:R-:W-:-:S11]  /*ab30*/  R2UR UR10, R204 ;  /* 0x00000000cc0a72ca */ /* 0x000fd600000e0000 */
[----:B------:R-:W-:Y:S02]  /*ab40*/  ULEA UR5, UR7, UR5, 0x3 ;  /* 0x0000000507057291 */ /* 0x000fe4000f8e183f */
[----:B------:R-:W-:-:S04]  /*ab50*/  MOV R0, UR10 ;  /* 0x0000000a00007c02 */ /* 0x000fc80008000f00 */
[----:B------:R-:W-:-:S04]  /*ab60*/  SHF.L.U32 R0, R0, 0x1f, RZ ;  /* 0x0000001f00007819 */ /* 0x000fc800000006ff */
[----:B------:R2:W3:Y:S01]  /*ab70*/  SYNCS.PHASECHK.TRANS64.TRYWAIT P1, [UR5+0x30850], R0 ;  /* 0x03085000ff0075a7 */ /* 0x0004e20008020145 */
[----:B------:R-:W-:Y:S05]  /*ab80*/  @!P0 BRA `(.L_x_1059) ;  /* 0x0000000000048947 */ /* 0x000fea0003800000 */
[----:B------:R-:W-:Y:S01]  /*ab90*/  BPT.TRAP 0x1 ;  /* 0x000000040000795c */ /* 0x000fe20000300000 */
.L_x_1059:
[----:B---3--:R-:W-:Y:S05]  /*aba0*/  @P1 BRA `(.L_x_1060) ;  /* 0x0000000000081947 */ /* 0x008fea0003800000 */
[----:B------:R-:W3:Y:S02]  /*abb0*/  SYNCS.PHASECHK.TRANS64.TRYWAIT P1, [UR5+0x30850], R0 ;  /* 0x03085000ff0075a7 */ /* 0x000ee40008020145 */
[----:B---3--:R-:W-:Y:S05]  /*abc0*/  @!P1 BRA `(.L_x_1061) ;  /* 0x0000009800209947 */ /* 0x008fea0003800000 */
.L_x_1060:
        /* <DEDUP_REMOVED lines=31> */
.L_x_1062:
[----:B------:R-:W-:Y:S01]  /*adc0*/  R2UR UR10, R23 ;  /* 0x00000000170a72ca */ /* 0x000fe200000e0000 */
[----:B------:R-:W3:Y:S01]  /*add0*/  S2UR UR11, SR_CgaCtaId ;  /* 0x00000000000b79c3 */ /* 0x000ee20000008800 */
[----:B------:R-:W-:Y:S01]  /*ade0*/  R2UR UR7, R22 ;  /* 0x00000000160772ca */ /* 0x000fe200000e0000 */
[----:B------:R-:W-:Y:S01]  /*adf0*/  FMUL.FTZ R184, R153, UR6 ;  /* 0x0000000699b87c20 */ /* 0x000fe20008410000 */
[----:B------:R-:W-:Y:S01]  /*ae00*/  FMUL.FTZ R153, R158, UR6 ;  /* 0x000000069e997c20 */ /* 0x000fe20008410000 */
[----:B------:R-:W-:Y:S01]  /*ae10*/  FMUL.FTZ R158, R167, UR6 ;  /* 0x00000006a79e7c20 */ /* 0x000fe20008410000 */
[----:B------:R-:W-:Y:S01]  /*ae20*/  R2UR UR14, R205 ;  /* 0x00000000cd0e72ca */ /* 0x000fe200000e0000 */
[----:B------:R-:W-:Y:S01]  /*ae30*/  FMUL.FTZ R167, R168, UR6 ;  /* 0x00000006a8a77c20 */ /* 0x000fe20008410000 */
[----:B------:R-:W-:Y:S01]  /*ae40*/  FMUL.FTZ R168, R169, UR6 ;  /* 0x00000006a9a87c20 */ /* 0x000fe20008410000 */
[----:B0-2---:R-:W-:Y:S01]  /*ae50*/  FMUL.FTZ R0, R154, UR6 ;  /* 0x000000069a007c20 */ /* 0x005fe20008410000 */
[----:B------:R-:W-:Y:S01]  /*ae60*/  FMUL.FTZ R169, R172, UR6 ;  /* 0x00000006aca97c20 */ /* 0x000fe20008410000 */
[----:B------:R-:W-:Y:S01]  /*ae70*/  FMUL.FTZ R154, R159, UR6 ;  /* 0x000000069f9a7c20 */ /* 0x000fe20008410000 */
[----:B------:R-:W-:Y:S01]  /*ae80*/  FMUL.FTZ R172, R177, UR6 ;  /* 0x00000006b1ac7c20 */ /* 0x000fe20008410000 */
[----:B------:R-:W-:Y:S01]  /*ae90*/  UISETP.NE.AND UP1, UPT, UR10, URZ, UPT ;  /* 0x0000003f0a00728c */ /* 0x000fe2000bf25270 */
[----:B------:R-:W-:Y:S01]  /*aea0*/  FMUL.FTZ R159, R170, UR6 ;  /* 0x00000006aa9f7c20 */ /* 0x000fe20008410000 */
[----:B------:R-:W-:Y:S01]  /*aeb0*/  UISETP.NE.AND UP0, UPT, UR7, URZ, UPT ;  /* 0x0000003f0700728c */ /* 0x000fe2000bf05270 */
[----:B------:R-:W-:-:S02]  /*aec0*/  IMAD.MOV.U32 R177, RZ, RZ, R19 ;  /* 0x000000ffffb17224 */ /* 0x000fc400078e0013 */
[----:B------:R-:W-:Y:S01]  /*aed0*/  FMUL.FTZ R170, R173, UR6 ;  /* 0x00000006adaa7c20 */ /* 0x000fe20008410000 */
[----:B------:R-:W-:Y:S01]  /*aee0*/  IMAD.SHL.U32 R173, R203, 0x40, RZ ;  /* 0x00000040cbad7824 */ /* 0x000fe200078e00ff */
[----:B------:R-:W-:Y:S01]  /*aef0*/  PLOP3.LUT P1, PT, PT, PT, UP1, 0x80, 0x0 ;  /* 0x000000000000781c */ /* 0x000fe20003f2f018 */
[----:B-1----:R-:W-:Y:S01]  /*af00*/  FMUL.FTZ R4, R152, UR6 ;  /* 0x0000000698047c20 */ /* 0x002fe20008410000 */
        /* <DEDUP_REMOVED lines=21> */
[----:B------:R-:W0:Y:S01]  /*b060*/  SHFL.IDX PT, R3, R177, RZ, 0x1c1f ;  /* 0x001c1fffb1037589 */ /* 0x000e2200000e0000 */
[----:B------:R-:W-:Y:S01]  /*b070*/  FMUL.FTZ R163, R178, UR6 ;  /* 0x00000006b2a37c20 */ /* 0x000fe20008410000 */
[----:B------:R-:W-:Y:S01]  /*b080*/  FMUL.FTZ R164, R179, UR6 ;  /* 0x00000006b3a47c20 */ /* 0x000fe20008410000 */
[----:B------:R-:W-:Y:S01]  /*b090*/  FMUL.FTZ R174, R180, UR6 ;  /* 0x00000006b4ae7c20 */ /* 0x000fe20008410000 */
[----:B------:R-:W-:Y:S01]  /*b0a0*/  FMUL.FTZ R175, R181, UR6 ;  /* 0x00000006b5af7c20 */ /* 0x000fe20008410000 */
[----:B------:R-:W-:Y:S01]  /*b0b0*/  FMUL.FTZ R166, R182, UR6 ;  /* 0x00000006b6a67c20 */ /* 0x000fe20008410000 */
[----:B------:R-:W-:-:S02]  /*b0c0*/  IMAD R2, R5, -0x2, R2 ;  /* 0xfffffffe05027824 */ /* 0x000fc400078e0202 */
[----:B------:R-:W-:Y:S01]  /*b0d0*/  FMUL.FTZ R165, R183, UR6 ;  /* 0x00000006b7a57c20 */ /* 0x000fe20008410000 */
[----:B------:R-:W-:Y:S01]  /*b0e0*/  R2UR UR10, R21 ;  /* 0x00000000150a72ca */ /* 0x000fe200000e0000 */
[----:B---3--:R-:W-:Y:S01]  /*b0f0*/  UPRMT UR7, UR11, 0x654, UR7 ;  /* 0x000006540b077896 */ /* 0x008fe20008000007 */
[----:B------:R-:W-:Y:S01]  /*b100*/  PLOP3.LUT P1, PT, PT, PT, UP0, 0x40, 0x0 ;  /* 0x000000000000781c */ /* 0x000fe20003f2e808 */
[----:B------:R-:W1:Y:S01]  /*b110*/  MUFU.TANH R4, R4 ;  /* 0x0000000400047308 */ /* 0x000e620000002400 */
[----:B------:R-:W-:Y:S01]  /*b120*/  ULDC UR11, c[0x0][0x2f0] ;  /* 0x0000bc00000b7ab9 */ /* 0x000fe20000000800 */
[----:B------:R-:W-:Y:S01]  /*b130*/  ULDC UR14, c[0x0][0x288] ;  /* 0x0000a200000e7ab9 */ /* 0x000fe20000000800 */
[----:B------:R-:W-:Y:S01]  /*b140*/  IMAD R2, R17, UR11, R2 ;  /* 0x0000000b11027c24 */ /* 0x000fe2000f8e0202 */
[----:B------:R-:W-:-:S03]  /*b150*/  ULDC UR11, c[0x0][0x9e0] ;  /* 0x00027800000b7ab9 */ /* 0x000fc60000000800 */
[----:B------:R-:W-:Y:S01]  /*b160*/  VIADD R2, R2, -UR14 ;  /* 0x8000000e02027c36 */ /* 0x000fe20008000000 */
[----:B------:R-:W2:Y:S01]  /*b170*/  MUFU.TANH R184, R184 ;  /* 0x000000b800b87308 */ /* 0x000ea20000002400 */
[----:B------:R-:W-:Y:S02]  /*b180*/  SYNCS.ARRIVE.TRANS64.RED.A1T0 RZ, [UR7], RZ ;  /* 0x000000ffffff79a7 */ /* 0x000fe40008100407 */
[C---:B------:R-:W-:Y:S01]  /*b190*/  VIADD R182, R2.reuse, UR10 ;  /* 0x0000000a02b67c36 */ /* 0x040fe20008000000 */
[----:B------:R-:W-:-:S03]  /*b1a0*/  IADD3 R180, R2, UR11, RZ ;  /* 0x0000000b02b47c10 */ /* 0x000fc6000fffe0ff */
[--C-:B0-----:R-:W-:Y:S01]  /*b1b0*/  IMAD.IADD R179, R182, 0x1, R3.reuse ;  /* 0x00000001b6b37824 */ /* 0x101fe200078e0203 */
[----:B------:R-:W0:Y:S01]  /*b1c0*/  MUFU.TANH R0, R0 ;  /* 0x0000000000007308 */ /* 0x000e220000002400 */
        /* <DEDUP_REMOVED lines=31> */
[----:B------:R-:W-:Y:S01]  /*b3c0*/  ULDC UR10, c[0x0][0x2f0] ;  /* 0x0000bc00000a7ab9 */ /* 0x000fe20000000800 */
[----:B------:R-:W-:Y:S01]  /*b3d0*/  ULDC UR7, c[0x0][0x288] ;  /* 0x0000a20000077ab9 */ /* 0x000fe20000000800 */
[----:B------:R-:W-:Y:S01]  /*b3e0*/  IMAD R2, R17, UR10, R3 ;  /* 0x0000000a11027c24 */ /* 0x000fe2000f8e0203 */
[----:B------:R-:W-:Y:S04]  /*b3f0*/  BSSY B0, `(.L_x_1064) ;  /* 0x0000013000007945 */ /* 0x000fe80003800000 */
[----:B------:R-:W-:-:S04]  /*b400*/  IADD3 R176, R2, -UR7, RZ ;  /* 0x8000000702b07c10 */ /* 0x000fc8000fffe0ff */
        /* <DEDUP_REMOVED lines=11> */
.L_x_1065:
[----:B------:R-:W-:Y:S02]  /*b4c0*/  ULDC UR7, c[0x0][0x9e4] ;  /* 0x0002790000077ab9 */ /* 0x000fe40000000800 */
[----:B------:R-:W-:-:S05]  /*b4d0*/  IMAD.U32 R183, RZ, RZ, UR7 ;  /* 0x00000007ffb77e24 */ /* 0x000fca000f8e00ff */
[----:B------:R-:W-:-:S13]  /*b4e0*/  ISETP.NE.AND P1, PT, R183, 0x1, PT ;  /* 0x00000001b700780c */ /* 0x000fda0003f25270 */
[----:B------:R-:W1:Y:S02]  /*b4f0*/  @P1 LDC.64 R2, c[0x0][0x9e8] ;  /* 0x00027a00ff021b82 */ /* 0x000e640000000a00 */
[----:B-1----:R-:W-:-:S05]  /*b500*/  @P1 IMAD.HI.U32 R2, R176, R2, RZ ;  /* 0x00000002b0021227 */ /* 0x002fca00078e00ff */
[----:B------:R-:W-:-:S07]  /*b510*/  @P1 SHF.R.U32.HI R176, RZ, R3, R2 ;  /* 0x00000003ffb01219 */ /* 0x000fce0000011602 */
.L_x_1066:
[----:B------:R-:W-:Y:S05]  /*b520*/  BSYNC B0 ;  /* 0x0000000000007941 */ /* 0x000fea0003800000 */
.L_x_1064:
[----:B------:R-:W-:-:S04]  /*b530*/  IMAD R176, R176, R183, -R173 ;  /* 0x000000b7b0b07224 */ /* 0x000fc800078e0aad */
[----:B------:R-:W-:-:S05]  /*b540*/  IMAD R176, R5, -0x2, R176 ;  /* 0xfffffffe05b07824 */ /* 0x000fca00078e02b0 */
[----:B------:R-:W-:Y:S02]  /*b550*/  VIADDMNMX R178, R176, R183, R178, PT ;  /* 0x000000b7b0b27246 */ /* 0x000fe400038001b2 */
[----:B------:R-:W-:-:S07]  /*b560*/  VIMNMX R179, R179, R176, !PT ;  /* 0x000000b0b3b37248 */ /* 0x000fce0007fe0100 */
.L_x_1063:
[----:B------:R-:W-:Y:S01]  /*b570*/  ISETP.GT.AND P1, PT, R203, -0x1, PT ;  /* 0xffffffffcb00780c */ /* 0x000fe20003f24270 */
[----:B------:R-:W1:Y:S01]  /*b580*/  SHFL.IDX PT, R3, R177, 0x1, 0x1c1f ;  /* 0x003c1f00b1037f89 */ /* 0x000e6200000e0000 */
[----:B------:R-:W-:Y:S02]  /*b590*/  R2UR UR7, R22 ;  /* 0x00000000160772ca */ /* 0x000fe400000e0000 */
[C---:B------:R-:W-:Y:S02]  /*b5a0*/  ISETP.GT.AND P4, PT, R179.reuse, 0x1, P1 ;  /* 0x00000001b300780c */ /* 0x040fe40000f84270 */
[----:B------:R-:W-:Y:S02]  /*b5b0*/  ISETP.GT.AND P5, PT, R179, RZ, P1 ;  /* 0x000000ffb300720c */ /* 0x000fe40000fa4270 */
[C---:B------:R-:W-:Y:S02]  /*b5c0*/  ISETP.LT.OR P4, PT, R178.reuse, 0x2, P4 ;  /* 0x00000002b200780c */ /* 0x040fe40002781670 */
[----:B------:R-:W-:-:S02]  /*b5d0*/  ISETP.LT.OR P5, PT, R178, 0x1, P5 ;  /* 0x00000001b200780c */ /* 0x000fc40002fa1670 */
[----:B------:R-:W-:Y:S02]  /*b5e0*/  FSEL R184, R184, -INF , !P4 ;  /* 0xff800000b8b87808 */ /* 0x000fe40006000000 */
[C---:B------:R-:W-:Y:S01]  /*b5f0*/  ISETP.GT.AND P4, PT, R179.reuse, 0x18, P1 ;  /* 0x00000018b300780c */ /* 0x040fe20000f84270 */
[----:B------:R-:W-:Y:S01]  /*b600*/  UISETP.NE.AND UP0, UPT, UR7, URZ, UPT ;  /* 0x0000003f0700728c */ /* 0x000fe2000bf05270 */
[----:B------:R-:W-:Y:S02]  /*b610*/  FSEL R176, R4, -INF , !P5 ;  /* 0xff80000004b07808 */ /* 0x000fe40006800000 */
[----:B------:R-:W-:Y:S02]  /*b620*/  ISETP.LT.OR P4, PT, R178, 0x19, P4 ;  /* 0x00000019b200780c */ /* 0x000fe40002781670 */
[C---:B------:R-:W-:Y:S02]  /*b630*/  ISETP.GT.AND P6, PT, R179.reuse, 0x8, P1 ;  /* 0x00000008b300780c */ /* 0x040fe40000fc4270 */
[----:B------:R-:W-:-:S02]  /*b640*/  ISETP.GT.AND P2, PT, R179, 0x9, P1 ;  /* 0x00000009b300780c */ /* 0x000fc40000f44270 */
[C---:B------:R-:W-:Y:S01]  /*b650*/  ISETP.GT.AND P3, PT, R179.reuse, 0x10, P1 ;  /* 0x00000010b300780c */ /* 0x040fe20000f64270 */
[----:B-1----:R-:W-:Y:S01]  /*b660*/  IMAD.IADD R177, R180, 0x1, R3 ;  /* 0x00000001b4b17824 */ /* 0x002fe200078e0203 */
[----:B------:R-:W-:Y:S02]  /*b670*/  ISETP.GT.AND P5, PT, R179, 0x11, P1 ;  /* 0x00000011b300780c */ /* 0x000fe40000fa4270 */
[----:B0-----:R-:W-:Y:S02]  /*b680*/  FSEL R189, R189, -INF , !P4 ;  /* 0xff800000bdbd7808 */ /* 0x001fe40006000000 */
        /* <DEDUP_REMOVED lines=31> */
[----:B------:R-:W-:Y:S02]  /*b880*/  ISETP.LT.OR P5, PT, R178, 0x3a, P5 ;  /* 0x0000003ab200780c */ /* 0x000fe40002fa1670 */
[----:B------:R-:W-:-:S02]  /*b890*/  IADD3 R178, R182, R3, RZ ;  /* 0x00000003b6b27210 */ /* 0x000fc40007ffe0ff */
[----:B------:R-:W-:Y:S02]  /*b8a0*/  FSEL R171, R171, -INF , !P6 ;  /* 0xff800000abab7808 */ /* 0x000fe40007000000 */
[----:B------:R-:W-:Y:S02]  /*b8b0*/  FSEL R172, R172, -INF , !P2 ;  /* 0xff800000acac7808 */ /* 0x000fe40005000000 */
[----:B------:R-:W-:Y:S02]  /*b8c0*/  FSEL R174, R174, -INF , !P3 ;  /* 0xff800000aeae7808 */ /* 0x000fe40005800000 */
[----:B------:R-:W-:Y:S01]  /*b8d0*/  FSEL R175, R175, -INF , !P5 ;  /* 0xff800000afaf7808 */ /* 0x000fe20006800000 */
[----:B------:R-:W-:Y:S06]  /*b8e0*/  @P4 BRA `(.L_x_1067) ;  /* 0x00000000006c4947 */ /* 0x000fec0003800000 */
[----:B------:R-:W-:Y:S01]  /*b8f0*/  ULDC UR10, c[0x0][0x2f0] ;  /* 0x0000bc00000a7ab9 */ /* 0x000fe20000000800 */
[----:B------:R-:W-:Y:S01]  /*b900*/  ULDC UR7, c[0x0][0x288] ;  /* 0x0000a20000077ab9 */ /* 0x000fe20000000800 */
[----:B------:R-:W-:Y:S01]  /*b910*/  IMAD R2, R17, UR10, R3 ;  /* 0x0000000a11027c24 */ /* 0x000fe2000f8e0203 */
[----:B------:R-:W-:Y:S03]  /*b920*/  BSSY B0, `(.L_x_1068) ;  /* 0x0000013000007945 */ /* 0x000fe60003800000 */
[----:B------:R-:W-:-:S05]  /*b930*/  VIADD R4, R2, -UR7 ;  /* 0x8000000702047c36 */ /* 0x000fca0008000000 */
        /* <DEDUP_REMOVED lines=11> */
.L_x_1069:
[----:B------:R-:W-:Y:S02]  /*b9f0*/  ULDC UR7, c[0x0][0x9e4] ;  /* 0x0002790000077ab9 */ /* 0x000fe40000000800 */
[----:B------:R-:W-:-:S05]  /*ba00*/  IMAD.U32 R180, RZ, RZ, UR7 ;  /* 0x00000007ffb47e24 */ /* 0x000fca000f8e00ff */
[----:B------:R-:W-:-:S13]  /*ba10*/  ISETP.NE.AND P2, PT, R180, 0x1, PT ;  /* 0x00000001b400780c */ /* 0x000fda0003f45270 */
[----:B------:R-:W0:Y:S02]  /*ba20*/  @P2 LDC.64 R2, c[0x0][0x9e8] ;  /* 0x00027a00ff022b82 */ /* 0x000e240000000a00 */
[----:B0-----:R-:W-:-:S05]  /*ba30*/  @P2 IMAD.HI.U32 R2, R4, R2, RZ ;  /* 0x0000000204022227 */ /* 0x001fca00078e00ff */
[----:B------:R-:W-:-:S07]  /*ba40*/  @P2 SHF.R.U32.HI R4, RZ, R3, R2 ;  /* 0x00000003ff042219 */ /* 0x000fce0000011602 */
.L_x_1070:
[----:B------:R-:W-:Y:S05]  /*ba50*/  BSYNC B0 ;  /* 0x0000000000007941 */ /* 0x000fea0003800000 */
.L_x_1068:
[----:B------:R-:W-:-:S04]  /*ba60*/  IMAD R4, R4, R180, -R173 ;  /* 0x000000b404047224 */ /* 0x000fc800078e0aad */
[----:B------:R-:W-:-:S05]  /*ba70*/  IMAD R4, R5, -0x2, R4 ;  /* 0xfffffffe05047824 */ /* 0x000fca00078e0204 */
[----:B------:R-:W-:Y:S02]  /*ba80*/  VIADDMNMX R177, R4, R180, R177, PT ;  /* 0x000000b404b17246 */ /* 0x000fe400038001b1 */
[----:B------:R-:W-:-:S07]  /*ba90*/  VIMNMX R178, R178, R4, !PT ;  /* 0x00000004b2b27248 */ /* 0x000fce0007fe0100 */
.L_x_1067:
[----:B------:R-:W-:Y:S01]  /*baa0*/  FMNMX.FTZ R3, R176, R201, !PT ;  /* 0x000000c9b0037209 */ /* 0x000fe20007810000 */
[----:B------:R-:W-:Y:S01]  /*bab0*/  ULDC UR7, c[0x0][0x988] ;  /* 0x0002620000077ab9 */ /* 0x000fe20000000800 */
[----:B------:R-:W-:Y:S01]  /*bac0*/  ISETP.GT.AND P3, PT, R178, RZ, P1 ;  /* 0x000000ffb200720c */ /* 0x000fe20000f64270 */
        /* <DEDUP_REMOVED lines=10> */
[----:B------:R-:W-:-:S02]  /*bb70*/  FSEL R173, R0, -INF , !P3 ;  /* 0xff80000000ad7808 */ /* 0x000fc40005800000 */
        /* <DEDUP_REMOVED lines=15> */
[----:B------:R-:W-:Y:S02]  /*bc70*/  FSEL R154, R154, -INF , !P2 ;  /* 0xff8000009a9a7808 */ /* 0x000fe40005000000 */
[----:B------:R-:W-:Y:S02]  /*bc80*/  FMNMX.FTZ R2, R174, R3, !PT ;  /* 0x00000003ae027209 */ /* 0x000fe40007810000 */
[----:B------:R-:W-:-:S02]  /*bc90*/  ISETP.LT.OR P5, PT, R177, 0x11, P5 ;  /* 0x00000011b100780c */ /* 0x000fc40002fa1670 */
[----:B------:R-:W-:Y:S02]  /*bca0*/  FMNMX.FTZ R2, R175, R2, !PT ;  /* 0x00000002af027209 */ /* 0x000fe40007810000 */
[C---:B------:R-:W-:Y:S02]  /*bcb0*/  ISETP.GT.AND P6, PT, R178.reuse, 0x18, P1 ;  /* 0x00000018b200780c */ /* 0x040fe40000fc4270 */
[----:B------:R-:W-:Y:S01]  /*bcc0*/  ISETP.LT.OR P4, PT, R177, 0x12, P4 ;  /* 0x00000012b100780c */ /* 0x000fe20002781670 */
[----:B------:R-:W0:Y:S01]  /*bcd0*/  SHFL.BFLY PT, R3, R2, 0x2, 0x1f ;  /* 0x0c401f0002037f89 */ /* 0x000e2200000e0000 */
[----:B------:R-:W-:Y:S02]  /*bce0*/  FSEL R155, R155, -INF , !P5 ;  /* 0xff8000009b9b7808 */ /* 0x000fe40006800000 */
[----:B------:R-:W-:Y:S02]  /*bcf0*/  ISETP.GT.AND P2, PT, R178, 0x19, P1 ;  /* 0x00000019b200780c */ /* 0x000fe40000f44270 */
[----:B------:R-:W-:-:S02]  /*bd00*/  ISETP.LT.OR P6, PT, R177, 0x19, P6 ;  /* 0x00000019b100780c */ /* 0x000fc400037c1670 */
[----:B------:R-:W-:Y:S02]  /*bd10*/  FSEL R156, R156, -INF , !P4 ;  /* 0xff8000009c9c7808 */ /* 0x000fe40006000000 */
[C---:B------:R-:W-:Y:S02]  /*bd20*/  ISETP.GT.AND P3, PT, R178.reuse, 0x20, P1 ;  /* 0x00000020b200780c */ /* 0x040fe40000f64270 */
[----:B------:R-:W-:Y:S02]  /*bd30*/  FSEL R157, R157, -INF , !P6 ;  /* 0xff8000009d9d7808 */ /* 0x000fe40007000000 */
[C---:B------:R-:W-:Y:S02]  /*bd40*/  ISETP.LT.OR P2, PT, R177.reuse, 0x1a, P2 ;  /* 0x0000001ab100780c */ /* 0x040fe40001741670 */
[----:B------:R-:W-:Y:S02]  /*bd50*/  ISETP.LT.OR P3, PT, R177, 0x21, P3 ;  /* 0x00000021b100780c */ /* 0x000fe40001f61670 */
[----:B------:R-:W-:-:S02]  /*bd60*/  ISETP.GT.AND P5, PT, R178, 0x21, P1 ;  /* 0x00000021b200780c */ /* 0x000fc40000fa4270 */
[----:B------:R-:W-:Y:S02]  /*bd70*/  FSEL R158, R158, -INF , !P2 ;  /* 0xff8000009e9e7808 */ /* 0x000fe40005000000 */
[----:B------:R-:W-:Y:S02]  /*bd80*/  FSEL R159, R159, -INF , !P3 ;  /* 0xff8000009f9f7808 */ /* 0x000fe40005800000 */
[----:B------:R-:W-:Y:S02]  /*bd90*/  ISETP.GT.AND P4, PT, R178, 0x28, P1 ;  /* 0x00000028b200780c */ /* 0x000fe40000f84270 */
[----:B0-----:R-:W-:Y:S02]  /*bda0*/  FMNMX.FTZ R3, R2, R3, !PT ;  /* 0x0000000302037209 */ /* 0x001fe40007810000 */
[C---:B------:R-:W-:Y:S02]  /*bdb0*/  ISETP.LT.OR P5, PT, R177.reuse, 0x22, P5 ;  /* 0x00000022b100780c */ /* 0x040fe40002fa1670 */
[----:B------:R-:W-:Y:S01]  /*bdc0*/  ISETP.GT.AND P6, PT, R178, 0x29, P1 ;  /* 0x00000029b200780c */ /* 0x000fe20000fc4270 */
[----:B------:R-:W0:Y:S01]  /*bdd0*/  SHFL.BFLY PT, R4, R3, 0x1, 0x1f ;  /* 0x0c201f0003047f89 */ /* 0x000e2200000e0000 */
[----:B------:R-:W-:-:S02]  /*bde0*/  ISETP.LT.OR P4, PT, R177, 0x29, P4 ;  /* 0x00000029b100780c */ /* 0x000fc40002781670 */
[----:B------:R-:W-:Y:S02]  /*bdf0*/  FSEL R160, R160, -INF , !P5 ;  /* 0xff800000a0a07808 */ /* 0x000fe40006800000 */
[C---:B------:R-:W-:Y:S02]  /*be00*/  ISETP.GT.AND P2, PT, R178.reuse, 0x30, P1 ;  /* 0x00000030b200780c */ /* 0x040fe40000f44270 */
[C---:B------:R-:W-:Y:S02]  /*be10*/  ISETP.LT.OR P6, PT, R177.reuse, 0x2a, P6 ;  /* 0x0000002ab100780c */ /* 0x040fe400037c1670 */
[----:B------:R-:W-:Y:S02]  /*be20*/  ISETP.GT.AND P5, PT, R178, 0x31, P1 ;  /* 0x00000031b200780c */ /* 0x000fe40000fa4270 */
[----:B------:R-:W-:Y:S02]  /*be30*/  ISETP.LT.OR P2, PT, R177, 0x31, P2 ;  /* 0x00000031b100780c */ /* 0x000fe40001741670 */
[----:B------:R-:W-:-:S02]  /*be40*/  FSEL R162, R162, -INF , !P6 ;  /* 0xff800000a2a27808 */ /* 0x000fc40007000000 */
[----:B------:R-:W-:Y:S02]  /*be50*/  ISETP.LT.OR P5, PT, R177, 0x32, P5 ;  /* 0x00000032b100780c */ /* 0x000fe40002fa1670 */
[----:B------:R-:W-:Y:S02]  /*be60*/  FSEL R163, R163, -INF , !P2 ;  /* 0xff800000a3a37808 */ /* 0x000fe40005000000 */
[----:B------:R-:W-:Y:S02]  /*be70*/  FSEL R164, R164, -INF , !P5 ;  /* 0xff800000a4a47808 */ /* 0x000fe40006800000 */
[----:B0-----:R-:W-:Y:S02]  /*be80*/  FMNMX.FTZ R4, R3, R4, !PT ;  /* 0x0000000403047209 */ /* 0x001fe40007810000 */
[----:B------:R-:W-:Y:S02]  /*be90*/  FMNMX.FTZ R3, R173, R202, !PT ;  /* 0x000000caad037209 */ /* 0x000fe40007810000 */
[C---:B------:R-:W-:Y:S01]  /*bea0*/  FSETP.NEU.FTZ.AND P3, PT, R4.reuse, -INF , PT ;  /* 0xff8000000400780b */ /* 0x040fe20003f7d000 */
[----:B------:R-:W-:Y:S01]  /*beb0*/  FMUL.FTZ R2, R4, UR10 ;  /* 0x0000000a04027c20 */ /* 0x000fe20008410000 */
[----:B------:R-:W-:-:S04]  /*bec0*/  FMNMX.FTZ R0, R152, R3, !PT ;  /* 0x0000000398007209 */ /* 0x000fc80007810000 */
[----:B------:R-:W-:-:S04]  /*bed0*/  FMNMX.FTZ R3, R153, R0, !PT ;  /* 0x0000000099037209 */ /* 0x000fc80007810000 */
[----:B------:R-:W-:-:S04]  /*bee0*/  FMNMX.FTZ R0, R154, R3, !PT ;  /* 0x000000039a007209 */ /* 0x000fc80007810000 */
[----:B------:R-:W-:-:S04]  /*bef0*/  FMNMX.FTZ R3, R155, R0, !PT ;  /* 0x000000009b037209 */ /* 0x000fc80007810000 */
[----:B------:R-:W-:Y:S02]  /*bf00*/  FMNMX.FTZ R0, R156, R3, !PT ;  /* 0x000000039c007209 */ /* 0x000fe40007810000 */
[----:B------:R-:W-:Y:S02]  /*bf10*/  FSEL R3, R2, RZ, P3 ;  /* 0x000000ff02037208 */ /* 0x000fe40001800000 */
[----:B------:R-:W-:-:S03]  /*bf20*/  FMNMX.FTZ R179, R157, R0, !PT ;  /* 0x000000009db37209 */ /* 0x000fc60007810000 */
[--C-:B------:R-:W-:Y:S01]  /*bf30*/  FFMA.FTZ R2, R176, UR10, -R3.reuse ;  /* 0x0000000ab0027c23 */ /* 0x100fe20008010803 */
[----:B------:R-:W-:Y:S01]  /*bf40*/  FMNMX.FTZ R0, R158, R179, !PT ;  /* 0x000000b39e007209 */ /* 0x000fe20007810000 */
[--C-:B------:R-:W-:Y:S01]  /*bf50*/  FFMA.FTZ R186, R186, UR10, -R3.reuse ;  /* 0x0000000ababa7c23 */ /* 0x100fe20008010803 */
[----:B------:R-:W-:Y:S01]  /*bf60*/  FSEL R176, R161, -INF , !P4 ;  /* 0xff800000a1b07808 */ /* 0x000fe20006000000 */
[--C-:B------:R-:W-:Y:S01]  /*bf70*/  FFMA.FTZ R196, R184, UR10, -R3.reuse ;  /* 0x0000000ab8c47c23 */ /* 0x100fe20008010803 */
[----:B------:R-:W-:Y:S01]  /*bf80*/  FMNMX.FTZ R179, R159, R0, !PT ;  /* 0x000000009fb37209 */ /* 0x000fe20007810000 */
[--C-:B------:R-:W-:Y:S01]  /*bf90*/  FFMA.FTZ R181, R190, UR10, -R3.reuse ;  /* 0x0000000abeb57c23 */ /* 0x100fe20008010803 */
[----:B------:R-:W-:Y:S01]  /*bfa0*/  ISETP.GT.AND P4, PT, R178, 0x38, P1 ;  /* 0x00000038b200780c */ /* 0x000fe20000f84270 */
[--C-:B------:R-:W-:Y:S01]  /*bfb0*/  FFMA.FTZ R190, R169, UR10, -R3.reuse ;  /* 0x0000000aa9be7c23 */ /* 0x100fe20008010803 */
[----:B------:R-:W-:Y:S01]  /*bfc0*/  FMNMX.FTZ R179, R160, R179, !PT ;  /* 0x000000b3a0b37209 */ /* 0x000fe20007810000 */
[--C-:B------:R-:W-:Y:S01]  /*bfd0*/  FFMA.FTZ R184, R171, UR10, -R3.reuse ;  /* 0x0000000aabb87c23 */ /* 0x100fe20008010803 */
[----:B------:R-:W-:Y:S01]  /*bfe0*/  ISETP.GT.AND P1, PT, R178, 0x39, P1 ;  /* 0x00000039b200780c */ /* 0x000fe20000f24270 */
[--C-:B------:R-:W-:Y:S01]  /*bff0*/  FFMA.FTZ R198, R185, UR10, -R3.reuse ;  /* 0x0000000ab9c67c23 */ /* 0x100fe20008010803 */
[----:B------:R-:W-:Y:S01]  /*c000*/  FMNMX.FTZ R179, R176, R179, !PT ;  /* 0x000000b3b0b37209 */ /* 0x000fe20007810000 */
[--C-:B------:R-:W-:Y:S01]  /*c010*/  FFMA.FTZ R192, R187, UR10, -R3.reuse ;  /* 0x0000000abbc07c23 */ /* 0x100fe20008010803 */
[----:B------:R-:W-:Y:S01]  /*c020*/  ISETP.LT.OR P4, PT, R177, 0x39, P4 ;  /* 0x00000039b100780c */ /* 0x000fe20002781670 */
[--C-:B------:R-:W-:Y:S01]  /*c030*/  FFMA.FTZ R194, R189, UR10, -R3.reuse ;  /* 0x0000000abdc27c23 */ /* 0x100fe20008010803 */
[----:B------:R-:W-:Y:S01]  /*c040*/  FMNMX.FTZ R0, R162, R179, !PT ;  /* 0x000000b3a2007209 */ /* 0x000fe20007810000 */
[--C-:B------:R-:W-:Y:S01]  /*c050*/  FFMA.FTZ R169, R170, UR10, -R3.reuse ;  /* 0x0000000aaaa97c23 */ /* 0x100fe20008010803 */
[----:B------:R-:W-:Y:S01]  /*c060*/  ISETP.LT.OR P1, PT, R177, 0x3a, P1 ;  /* 0x0000003ab100780c */ /* 0x000fe20000f21670 */
[--C-:B------:R-:W-:Y:S01]  /*c070*/  FFMA.FTZ R171, R172, UR10, -R3.reuse ;  /* 0x0000000aacab7c23 */ /* 0x100fe20008010803 */
[----:B------:R-:W-:Y:S01]  /*c080*/  FMNMX.FTZ R179, R163, R0, !PT ;  /* 0x00000000a3b37209 */ /* 0x000fe20007810000 */
[----:B------:R-:W-:Y:S01]  /*c090*/  FFMA.FTZ R175, R175, UR10, -R3 ;  /* 0x0000000aafaf7c23 */ /* 0x000fe20008010803 */
[----:B------:R-:W-:Y:S01]  /*c0a0*/  FSEL R166, R166, -INF , !P4 ;  /* 0xff800000a6a67808 */ /* 0x000fe20006000000 */
[----:B------:R0:W-:Y:S01]  /*c0b0*/  MUFU.EX2 R161, R2 ;  /* 0x0000000200a17308 */ /* 0x0001e20000000800 */
[----:B------:R-:W-:-:S02]  /*c0c0*/  FMNMX.FTZ R179, R164, R179, !PT ;  /* 0x000000b3a4b37209 */ /* 0x000fc40007810000 */
[----:B------:R-:W-:Y:S02]  /*c0d0*/  FSEL R177, R165, -INF , !P1 ;  /* 0xff800000a5b17808 */ /* 0x000fe40004800000 */
[----:B------:R-:W-:Y:S01]  /*c0e0*/  FMNMX.FTZ R0, R166, R179, !PT ;  /* 0x000000b3a6007209 */ /* 0x000fe20007810000 */
[--C-:B------:R-:W-:Y:S01]  /*c0f0*/  FFMA.FTZ R179, R188, UR10, -R3.reuse ;  /* 0x0000000abcb37c23 */ /* 0x100fe20008010803 */
[--C-:B------:R-:W-:Y:S01]  /*c100*/  FFMA.FTZ R188, R167, UR10, -R3.reuse ;  /* 0x0000000aa7bc7c23 */ /* 0x100fe20008010803 */
[----:B------:R1:W-:Y:S01]  /*c110*/  MUFU.EX2 R165, R186 ;  /* 0x000000ba00a57308 */ /* 0x0003e20000000800 */
[----:B------:R-:W-:Y:S01]  /*c120*/  FMNMX.FTZ R0, R177, R0, !PT ;  /* 0x00000000b1007209 */ /* 0x000fe20007810000 */
[----:B------:R-:W-:Y:S01]  /*c130*/  FFMA.FTZ R167, R168, UR10, -R3 ;  /* 0x0000000aa8a77c23 */ /* 0x000fe20008010803 */
[----:B0-----:R-:W-:-:S03]  /*c140*/  FSEL R2, R4, RZ, P3 ;  /* 0x000000ff04027208 */ /* 0x001fc60001800000 */
[----:B------:R-:W0:Y:S02]  /*c150*/  SHFL.BFLY PT, R183, R0, 0x2, 0x1f ;  /* 0x0c401f0000b77f89 */ /* 0x000e2400000e0000 */
[----:B------:R-:W-:Y:S01]  /*c160*/  FADD.FTZ R2, -R2, R201 ;  /* 0x000000c902027221 */ /* 0x000fe20000010100 */
[----:B-1----:R-:W-:Y:S01]  /*c170*/  FFMA.FTZ R186, R174, UR10, -R3 ;  /* 0x0000000aaeba7c23 */ /* 0x002fe20008010803 */
[----:B------:R-:W-:Y:S02]  /*c180*/  MUFU.EX2 R196, R196 ;  /* 0x000000c400c47308 */ /* 0x000fe40000000800 */
[----:B------:R-:W-:-:S06]  /*c190*/  FMUL.FTZ R2, R2, UR10 ;  /* 0x0000000a02027c20 */ /* 0x000fcc0008410000 */
[----:B------:R-:W-:Y:S08]  /*c1a0*/  MUFU.EX2 R198, R198 ;  /* 0x000000c600c67308 */ /* 0x000ff00000000800 */
[----:B------:R-:W-:Y:S01]  /*c1b0*/  MUFU.EX2 R192, R192 ;  /* 0x000000c000c07308 */ /* 0x000fe20000000800 */
[----:B0-----:R-:W-:-:S07]  /*c1c0*/  FMNMX.FTZ R183, R0, R183, !PT ;  /* 0x000000b700b77209 */ /* 0x001fce0007810000 */
[----:B------:R-:W-:Y:S01]  /*c1d0*/  MUFU.EX2 R179, R179 ;  /* 0x000000b300b37308 */ /* 0x000fe20000000800 */
[----:B------:R-:W0:Y:S07]  /*c1e0*/  SHFL.BFLY PT, R0, R183, 0x1, 0x1f ;  /* 0x0c201f00b7007f89 */ /* 0x000e2e00000e0000 */
[----:B------:R-:W-:Y:S08]  /*c1f0*/  MUFU.EX2 R194, R194 ;  /* 0x000000c200c27308 */ /* 0x000ff00000000800 */
[----:B------:R-:W-:Y:S08]  /*c200*/  MUFU.EX2 R181, R181 ;  /* 0x000000b500b57308 */ /* 0x000ff00000000800 */
[----:B------:R-:W-:Y:S01]  /*c210*/  MUFU.EX2 R188, R188 ;  /* 0x000000bc00bc7308 */ /* 0x000fe20000000800 */
[----:B0-----:R-:W-:-:S04]  /*c220*/  FMNMX.FTZ R3, R183, R0, !PT ;  /* 0x00000000b7037209 */ /* 0x001fc80007810000 */
[C---:B------:R-:W-:Y:S01]  /*c230*/  FSETP.NEU.FTZ.AND P1, PT, R3.reuse, -INF , PT ;  /* 0xff8000000300780b */ /* 0x040fe20003f3d000 */
[----:B------:R-:W-:Y:S02]  /*c240*/  FMUL.FTZ R183, R3, UR10 ;  /* 0x0000000a03b77c20 */ /* 0x000fe40008410000 */
[----:B------:R-:W0:Y:S03]  /*c250*/  MUFU.EX2 R0, R2 ;  /* 0x0000000200007308 */ /* 0x000e260000000800 */
        /* <DEDUP_REMOVED lines=9> */
[----:B------:R-:W-:Y:S01]  /*c2f0*/  FFMA.FTZ R156, R156, UR10, -R183 ;  /* 0x0000000a9c9c7c23 */ /* 0x000fe200080108b7 */
[----:B0-----:R-:W-:Y:S01]  /*c300*/  FFMA.FTZ R155, R0, R18, R161 ;  /* 0x00000012009b7223 */ /* 0x001fe200000100a1 */
[----:B------:R-:W-:Y:S01]  /*c310*/  FMUL.FTZ R153, R153, UR10 ;  /* 0x0000000a99997c20 */ /* 0x000fe20008410000 */
[--C-:B------:R-:W-:Y:S01]  /*c320*/  FFMA.FTZ R195, R157, UR10, -R183.reuse ;  /* 0x0000000a9dc37c23 */ /* 0x100fe200080108b7 */
[----:B------:R-:W-:Y:S01]  /*c330*/  FFMA.FTZ R158, R158, UR10, -R183 ;  /* 0x0000000a9e9e7c23 */ /* 0x000fe200080108b7 */
[----:B------:R-:W-:Y:S01]  /*c340*/  FADD.FTZ R155, R196, R155 ;  /* 0x0000009bc49b7221 */ /* 0x000fe20000010000 */
[--C-:B------:R-:W-:Y:S01]  /*c350*/  FFMA.FTZ R189, R159, UR10, -R183.reuse ;  /* 0x0000000a9fbd7c23 */ /* 0x100fe200080108b7 */
[----:B------:R-:W-:Y:S01]  /*c360*/  MUFU.EX2 R197, R197 ;  /* 0x000000c500c57308 */ /* 0x000fe20000000800 */
[----:B------:R-:W-:Y:S01]  /*c370*/  FFMA.FTZ R160, R160, UR10, -R183 ;  /* 0x0000000aa0a07c23 */ /* 0x000fe200080108b7 */
[----:B------:R-:W-:Y:S01]  /*c380*/  FADD.FTZ R168, R198, R155 ;  /* 0x0000009bc6a87221 */ /* 0x000fe20000010000 */
[--C-:B------:R-:W-:Y:S01]  /*c390*/  FFMA.FTZ R191, R176, UR10, -R183.reuse ;  /* 0x0000000ab0bf7c23 */ /* 0x100fe200080108b7 */
[--C-:B------:R-:W-:Y:S01]  /*c3a0*/  FFMA.FTZ R162, R162, UR10, -R183.reuse ;  /* 0x0000000aa2a27c23 */ /* 0x100fe200080108b7 */
[--C-:B------:R-:W-:Y:S01]  /*c3b0*/  FFMA.FTZ R163, R163, UR10, -R183.reuse ;  /* 0x0000000aa3a37c23 */ /* 0x100fe200080108b7 */
        /* <DEDUP_REMOVED lines=51> */
[----:B--2---:R-:W-:Y:S01]  /*c6f0*/  FADD.FTZ R9, R166, R9 ;  /* 0x00000009a6097221 */ /* 0x004fe20000010000 */
[----:B0-----:R-:W-:-:S03]  /*c700*/  FADD.FTZ R18, R175, R18 ;  /* 0x00000012af127221 */ /* 0x001fc60000010000 */
[----:B-1----:R-:W-:Y:S01]  /*c710*/  FADD.FTZ R9, R177, R9 ;  /* 0x00000009b1097221 */ /* 0x002fe20000010000 */
[----:B------:R-:W-:Y:S06]  /*c720*/  @!P0 BRA `(.L_x_1071) ;  /* 0x0000000000048947 */ /* 0x000fec0003800000 */
[----:B------:R-:W-:Y:S01]  /*c730*/  BPT.TRAP 0x1 ;  /* 0x000000040000795c */ /* 0x000fe20000300000 */
.L_x_1071:
[----:B------:R-:W0:Y:S01]  /*c740*/  S2UR UR11, SR_CgaCtaId ;  /* 0x00000000000b79c3 */ /* 0x000e220000008800 */
[----:B------:R-:W-:Y:S01]  /*c750*/  UIADD3 UR5, UR5, 0x30860, URZ ;  /* 0x0003086005057890 */ /* 0x000fe2000fffe03f */
[----:B------:R-:W-:Y:S01]  /*c760*/  R2UR UR7, R200 ;  /* 0x00000000c80772ca */ /* 0x000fe200000e0000 */
[----:B------:R-:W-:Y:S01]  /*c770*/  IMAD.MOV.U32 R202, RZ, RZ, R3 ;  /* 0x000000ffffca7224 */ /* 0x000fe200078e0003 */
[----:B------:R-:W-:Y:S01]  /*c780*/  F2FP.F16.F32.PACK_AB R196, R196, R161 ;  /* 0x000000a1c4c4723e */ /* 0x000fe200000000ff */
[----:B------:R-:W-:Y:S01]  /*c790*/  IMAD.MOV.U32 R201, RZ, RZ, R4 ;  /* 0x000000ffffc97224 */ /* 0x000fe200078e0004 */
[----:B------:R-:W-:Y:S02]  /*c7a0*/  F2FP.F16.F32.PACK_AB R197, R152, R197 ;  /* 0x000000c598c5723e */ /* 0x000fe400000000ff */
[----:B------:R-:W-:Y:S02]  /*c7b0*/  F2FP.F16.F32.PACK_AB R198, R165, R198 ;  /* 0x000000c6a5c6723e */ /* 0x000fe400000000ff */
[----:B------:R-:W-:-:S02]  /*c7c0*/  F2FP.F16.F32.PACK_AB R199, R154, R199 ;  /* 0x000000c79ac7723e */ /* 0x000fc400000000ff */
[----:B------:R-:W-:Y:S02]  /*c7d0*/  F2FP.F16.F32.PACK_AB R192, R179, R192 ;  /* 0x000000c0b3c0723e */ /* 0x000fe400000000ff */
[----:B------:R-:W-:Y:S02]  /*c7e0*/  F2FP.F16.F32.PACK_AB R193, R156, R193 ;  /* 0x000000c19cc1723e */ /* 0x000fe400000000ff */
[----:B------:R-:W-:Y:S01]  /*c7f0*/  ISETP.GT.AND P1, PT, R203, UR7, PT ;  /* 0x00000007cb007c0c */ /* 0x000fe2000bf24270 */
[----:B------:R-:W-:Y:S01]  /*c800*/  UMOV UR7, UR4 ;  /* 0x0000000400077c82 */ /* 0x000fe20008000000 */
[----:B------:R-:W-:Y:S02]  /*c810*/  F2FP.F16.F32.PACK_AB R194, R181, R194 ;  /* 0x000000c2b5c2723e */ /* 0x000fe400000000ff */
        /* <DEDUP_REMOVED lines=11> */
[----:B------:R-:W-:Y:S02]  /*c8d0*/  IADD3 R203, R203, -0x1, RZ ;  /* 0xffffffffcbcb7810 */ /* 0x000fe40007ffe0ff */
[----:B------:R-:W-:-:S05]  /*c8e0*/  F2FP.F16.F32.PACK_AB R187, R177, R166 ;  /* 0x000000a6b1bb723e */ /* 0x000fca00000000ff */
[----:B------:R-:W-:Y:S01]  /*c8f0*/  IMAD.U32 R204, RZ, RZ, UR5 ;  /* 0x00000005ffcc7e24 */ /* 0x000fe2000f8e00ff */
[----:B------:R-:W-:Y:S06]  /*c900*/  @P1 BRA `(.L_x_1072) ;  /* 0xffffffd000bc1947 */ /* 0x000fec000383ffff */
.L_x_1053:
        /* <DEDUP_REMOVED lines=131> */
.L_x_1073:
        /* <DEDUP_REMOVED lines=8> */
.L_x_1074:
[----:B-1----:R-:W-:Y:S05]  /*d1c0*/  @P1 BRA `(.L_x_1075) ;  /* 0x0000000000081947 */ /* 0x002fea0003800000 */
[----:B------:R-:W1:Y:S02]  /*d1d0*/  SYNCS.PHASECHK.TRANS64.TRYWAIT P1, [UR5+0x30850], R0 ;  /* 0x03085000ff0075a7 */ /* 0x000e640008020145 */
[----:B-1----:R-:W-:Y:S05]  /*d1e0*/  @!P1 BRA `(.L_x_1076) ;  /* 0x0000007000b09947 */ /* 0x002fea0003800000 */
.L_x_1075:
[----:B------:R-:W-:Y:S01]  /*d1f0*/  R2UR UR6, R16 ;  /* 0x00000000100672ca */ /* 0x000fe200000e0000 */
[----:B------:R-:W-:Y:S01]  /*d200*/  WARPGROUP.ARRIVE ;  /* 0x00000000000079c5 */ /* 0x000fe20000000000 */
[----:B------:R-:W-:Y:S01]  /*d210*/  UMOV UR7, 0x40000040 ;  /* 0x4000004000077882 */ /* 0x000fe20000000000 */
[----:B-1----:R-:W0:Y:S01]  /*d220*/  SHFL.BFLY PT, R5, R18, 0x2, 0x1f ;  /* 0x0c401f0012057f89 */ /* 0x002e2200000e0000 */
[----:B------:R-:W-:-:S03]  /*d230*/  IMAD.MOV.U32 R6, RZ, RZ, RZ ;  /* 0x000000ffff067224 */ /* 0x000fc600078e00ff */
[----:B------:R-:W1:Y:S06]  /*d240*/  SHFL.BFLY PT, R2, R9, 0x2, 0x1f ;  /* 0x0c401f0009027f89 */ /* 0x000e6c00000e0000 */
[----:B------:R-:W-:-:S04]  /*d250*/  UIADD3 UR6, UR6, 0x400, URZ ;  /* 0x0000040006067890 */ /* 0x000fc8000fffe03f */
[----:B------:R-:W-:-:S04]  /*d260*/  USHF.R.U32.HI UR6, URZ, 0x4, UR6 ;  /* 0x000000043f067899 */ /* 0x000fc80008011606 */
[----:B------:R-:W-:-:S04]  /*d270*/  ULOP3.LUT UR6, UR6, 0x3fff, URZ, 0xc0, !UPT ;  /* 0x00003fff06067892 */ /* 0x000fc8000f8ec03f */
[----:B------:R-:W-:Y:S01]  /*d280*/  ULOP3.LUT UR6, UR6, 0x2000000, URZ, 0xfc, !UPT ;  /* 0x0200000006067892 */ /* 0x000fe2000f8efc3f */
[----:B0-----:R-:W-:-:S03]  /*d290*/  FADD.FTZ R0, R5, R18 ;  /* 0x0000001205007221 */ /* 0x001fc60000010000 */
[----:B------:R-:W-:Y:S01]  /*d2a0*/  ULEA UR4, UR4, UR6, 0xb ;  /* 0x0000000604047291 */ /* 0x000fe2000f8e583f */
[----:B-1----:R-:W-:Y:S01]  /*d2b0*/  FADD.FTZ R2, R2, R9 ;  /* 0x0000000902027221 */ /* 0x002fe20000010000 */
[----:B------:R-:W0:Y:S01]  /*d2c0*/  SHFL.BFLY PT, R5, R0, 0x1, 0x1f ;  /* 0x0c201f0000057f89 */ /* 0x000e2200000e0000 */
[----:B------:R-:W-:-:S04]  /*d2d0*/  MOV R9, UR10 ;  /* 0x0000000a00097c02 */ /* 0x000fc80008000f00 */
[----:B------:R-:W-:Y:S01]  /*d2e0*/  UMOV UR6, UR4 ;  /* 0x0000000400067c82 */ /* 0x000fe20008000000 */
[----:B------:R-:W1:Y:S01]  /*d2f0*/  SHFL.BFLY PT, R7, R2, 0x1, 0x1f ;  /* 0x0c201f0002077f89 */ /* 0x000e6200000e0000 */
[----:B------:R-:W-:Y:S01]  /*d300*/  HGMMA.64x256x16.F32 R24, R196, gdesc[UR4].tnspB, R24, gsb0 ;  /* 0x43e00004c4187df0 */ /* 0x000fe20008000818 */
[----:B------:R-:W-:Y:S01]  /*d310*/  UIADD3 UR6, UR4, 0x80, URZ ;  /* 0x0000008004067890 */ /* 0x000fe2000fffe03f */
[----:B------:R-:W-:Y:S01]  /*d320*/  UMOV UR7, 0x40000040 ;  /* 0x4000004000077882 */ /* 0x000fe20000000000 */
[----:B0-----:R-:W-:Y:S01]  /*d330*/  FADD.FTZ R11, R0, R5 ;  /* 0x00000005000b7221 */ /* 0x001fe20000010000 */
[----:B------:R-:W-:Y:S02]  /*d340*/  IMAD.MOV.U32 R5, RZ, RZ, RZ ;  /* 0x000000ffff057224 */ /* 0x000fe400078e00ff */
[----:B------:R-:W-:Y:S02]  /*d350*/  IMAD.MOV.U32 R0, RZ, RZ, -0x800000 ;  /* 0xff800000ff007424 */ /* 0x000fe400078e00ff */
[----:B-1----:R-:W-:Y:S01]  /*d360*/  FADD.FTZ R12, R2, R7 ;  /* 0x00000007020c7221 */ /* 0x002fe20000010000 */
[----:B------:R-:W-:Y:S01]  /*d370*/  FSETP.NE.FTZ.AND P1, PT, R11, RZ, PT ;  /* 0x000000ff0b00720b */ /* 0x000fe20003f35000 */
[----:B------:R-:W-:-:S02]  /*d380*/  IMAD.U32 R7, RZ, RZ, UR10 ;  /* 0x0000000aff077e24 */ /* 0x000fc4000f8e00ff */
[----:B------:R-:W-:Y:S01]  /*d390*/  IMAD.MOV.U32 R2, RZ, RZ, -0x800000 ;  /* 0xff800000ff027424 */ /* 0x000fe200078e00ff */
[----:B------:R-:W-:-:S09]  /*d3a0*/  FSETP.NE.FTZ.AND P2, PT, R12, RZ, PT ;  /* 0x000000ff0c00720b */ /* 0x000fd20003f55000 */
[----:B------:R-:W0:Y:S01]  /*d3b0*/  @P1 MUFU.LG2 R8, R11 ;  /* 0x0000000b00081308 */ /* 0x000e220000000c00 */
[----:B------:R-:W-:-:S03]  /*d3c0*/  @P1 FMUL.FTZ R7, R7, 0.69314718246459960938 ;  /* 0x3f31721807071820 */ /* 0x000fc60000410000 */
[----:B------:R-:W-:-:S04]  /*d3d0*/  @P2 FMUL.FTZ R9, R9, 0.69314718246459960938 ;  /* 0x3f31721809092820 */ /* 0x000fc80000410000 */
[----:B------:R-:W1:Y:S08]  /*d3e0*/  @P2 MUFU.LG2 R10, R12 ;  /* 0x0000000c000a2308 */ /* 0x000e700000000c00 */
        /* <DEDUP_REMOVED lines=9> */
[----:B------:R-:W-:Y:S01]  /*d480*/  UIADD3 UR6, UR4, 0x100, URZ ;  /* 0x0000010004067890 */ /* 0x000fe2000fffe03f */
[----:B------:R-:W-:Y:S01]  /*d490*/  UMOV UR7, 0x40000040 ;  /* 0x4000004000077882 */ /* 0x000fe20000000000 */
[----:B------:R-:W-:Y:S01]  /*d4a0*/  UIADD3 UR4, UR4, 0x180, URZ ;  /* 0x0000018004047890 */ /* 0x000fe2000fffe03f */
[----:B------:R-:W-:Y:S02]  /*d4b0*/  WARPGROUP.DEPBAR.LE gsb0, 0x0 ;  /* 0x00008000000079c5 */ /* 0x000fe40000010000 */
[----:B------:R-:W-:-:S15]  /*d4c0*/  WARPGROUP.ARRIVE ;  /* 0x00000000000079c5 */ /* 0x000fde0000000000 */
[----:B------:R-:W-:-:S07]  /*d4d0*/  NOP ;  /* 0x0000000000007918 */ /* 0x000fce0000000000 */
        /* <DEDUP_REMOVED lines=10> */
.L_x_1077:
        /* <DEDUP_REMOVED lines=133> */
.L_x_999:
[----:B------:R-:W-:Y:S05]  /*ddd0*/  @P0 BRA `(.L_x_1078) ;  /* 0x0000002000540947 */ /* 0x000fea0003800000 */
[----:B------:R-:W2:Y:S01]  /*dde0*/  LDL R3, [R1] ;  /* 0x0000000001037983 */ /* 0x000ea20000100800 */
[----:B------:R-:W0:Y:S01]  /*ddf0*/  S2UR UR12, SR_CTAID.Z ;  /* 0x00000000000c79c3 */ /* 0x000e220000002700 */
[----:B------:R-:W-:Y:S01]  /*de00*/  ULDC.64 UR8, c[0x0][0xbd0] ;  /* 0x0002f40000087ab9 */ /* 0x000fe20000000a00 */
[----:B------:R-:W-:Y:S06]  /*de10*/  BSSY B0, `(.L_x_1079) ;  /* 0x000014d000007945 */ /* 0x000fec0003800000 */
[----:B------:R-:W1:Y:S08]  /*de20*/  LDC.64 R18, c[0x0][0xbd8] ;  /* 0x0002f600ff127b82 */ /* 0x000e700000000a00 */
[----:B------:R-:W3:Y:S08]  /*de30*/  S2UR UR11, SR_CTAID.Y ;  /* 0x00000000000b79c3 */ /* 0x000ef00000002600 */
[----:B------:R-:W3:Y:S01]  /*de40*/  LDC R23, c[0x0][0xc50] ;  /* 0x00031400ff177b82 */ /* 0x000ee20000000800 */
[----:B0-----:R-:W-:-:S07]  /*de50*/  USHF.R.S32.HI UR10, URZ, 0x1f, UR12 ;  /* 0x0000001f3f0a7899 */ /* 0x001fce000801140c */
[----:B------:R-:W0:Y:S08]  /*de60*/  LDC.64 R20, c[0x0][0xb40] ;  /* 0x0002d000ff147b82 */ /* 0x000e300000000a00 */
[----:B------:R-:W-:Y:S01]  /*de70*/  BAR.SYNC.DEFER_BLOCKING 0x1, 0x100 ;  /* 0x0044000000007b1d */ /* 0x000fe20000010000 */
[----:B--2---:R-:W-:-:S05]  /*de80*/  R2UR UR13, R3 ;  /* 0x00000000030d72ca */ /* 0x004fca00000e0000 */
[----:B------:R-:W2:Y:S08]  /*de90*/  S2R R3, SR_TID.X ;  /* 0x0000000000037919 */ /* 0x000eb00000002100 */
[----:B------:R-:W-:Y:S02]  /*dea0*/  USHF.R.S32.HI UR7, URZ, 0x1f, UR13 ;  /* 0x0000001f3f077899 */ /* 0x000fe4000801140d */
[----:B------:R-:W-:-:S02]  /*deb0*/  UIMAD.WIDE.U32 UR4, UR13, UR8, URZ ;  /* 0x000000080d0472a5 */ /* 0x000fc4000f8e003f */
[----:B------:R-:W-:-:S04]  /*dec0*/  UIMAD UR6, UR7, UR8, URZ ;  /* 0x00000008070672a4 */ /* 0x000fc8000f8e023f */
[----:B------:R-:W-:-:S03]  /*ded0*/  UIMAD UR6, UR13, UR9, UR6 ;  /* 0x000000090d0672a4 */ /* 0x000fc6000f8e0206 */
[----:B------:R-:W-:Y:S01]  /*dee0*/  ULDC.64 UR8, c[0x0][0xb38] ;  /* 0x0002ce0000087ab9 */ /* 0x000fe20000000a00 */
[----:B------:R-:W-:Y:S02]  /*def0*/  UIADD3 UR6, UR5, UR6, URZ ;  /* 0x0000000605067290 */ /* 0x000fe4000fffe03f */
[----:B------:R-:W-:Y:S01]  /*df00*/  UIMAD UR7, UR7, UR8, URZ ;  /* 0x00000008070772a4 */ /* 0x000fe2000f8e023f */
[----:B--2---:R-:W-:-:S05]  /*df10*/  VIADD R5, R3, 0xffffff80 ;  /* 0xffffff8003057836 */ /* 0x004fca0000000000 */
[----:B------:R-:W-:-:S04]  /*df20*/  SHF.R.S32.HI R4, RZ, 0x1f, R5 ;  /* 0x0000001fff047819 */ /* 0x000fc80000011405 */
[CC--:B------:R-:W-:Y:S02]  /*df30*/  LEA.HI R6, R4.reuse, R5.reuse, RZ, 0x7 ;  /* 0x0000000504067211 */ /* 0x0c0fe400078f38ff */
[----:B------:R-:W-:Y:S02]  /*df40*/  LEA.HI R11, R4, R5, RZ, 0x2 ;  /* 0x00000005040b7211 */ /* 0x000fe400078f10ff */
[C---:B------:R-:W-:Y:S02]  /*df50*/  LOP3.LUT R8, R6.reuse, 0xffffff80, RZ, 0xc0, !PT ;  /* 0xffffff8006087812 */ /* 0x040fe400078ec0ff */
[----:B------:R-:W-:Y:S02]  /*df60*/  SHF.R.S32.HI R7, RZ, 0x7, R6 ;  /* 0x00000007ff077819 */ /* 0x000fe40000011406 */
[----:B------:R-:W-:Y:S02]  /*df70*/  IADD3 R3, R5, -R8, RZ ;  /* 0x8000000805037210 */ /* 0x000fe40007ffe0ff */
[----:B------:R-:W2:Y:S01]  /*df80*/  LDC R8, c[0x0][0xbe8] ;  /* 0x0002fa00ff087b82 */ /* 0x000ea20000000800 */
[----:B------:R-:W-:-:S02]  /*df90*/  LEA.HI R4, R6, R7, RZ, 0x1 ;  /* 0x0000000706047211 */ /* 0x000fc400078f08ff */
[----:B------:R-:W-:Y:S02]  /*dfa0*/  SHF.R.S32.HI R12, RZ, 0x1f, R3 ;  /* 0x0000001fff0c7819 */ /* 0x000fe40000011403 */
[----:B------:R-:W-:Y:S02]  /*dfb0*/  LOP3.LUT R6, R11, 0xfffffffc, RZ, 0xc0, !PT ;  /* 0xfffffffc0b067812 */ /* 0x000fe400078ec0ff */
[----:B------:R-:W-:Y:S02]  /*dfc0*/  LEA.HI R10, R12, R3, RZ, 0x2 ;  /* 0x000000030c0a7211 */ /* 0x000fe400078f10ff */
[----:B------:R-:W-:Y:S01]  /*dfd0*/  LOP3.LUT R4, R4, 0x3fffffe, RZ, 0xc0, !PT ;  /* 0x03fffffe04047812 */ /* 0x000fe200078ec0ff */
[----:B------:R-:W-:Y:S01]  /*dfe0*/  IMAD.IADD R5, R5, 0x1, -R6 ;  /* 0x0000000105057824 */ /* 0x000fe200078e0a06 */
[--C-:B------:R-:W-:Y:S02]  /*dff0*/  SHF.R.S32.HI R9, RZ, 0x2, R10.reuse ;  /* 0x00000002ff097819 */ /* 0x100fe4000001140a */
[----:B------:R-:W-:Y:S01]  /*e000*/  SHF.R.S32.HI R14, RZ, 0x1f, R10 ;  /* 0x0000001fff0e7819 */ /* 0x000fe2000001140a */
[----:B------:R-:W-:Y:S01]  /*e010*/  IMAD.IADD R6, R7, 0x1, -R4 ;  /* 0x0000000107067824 */ /* 0x000fe200078e0a04 */
[----:B------:R-:W-:-:S02]  /*e020*/  LEA.HI R7, R5, R5, RZ, 0x1 ;  /* 0x0000000505077211 */ /* 0x000fc400078f08ff */
[----:B------:R-:W-:Y:S02]  /*e030*/  LEA.HI R14, R14, R9, RZ, 0x3 ;  /* 0x000000090e0e7211 */ /* 0x000fe400078f18ff */
[----:B------:R-:W-:Y:S02]  /*e040*/  LEA.HI R12, R12, R3, RZ, 0x5 ;  /* 0x000000030c0c7211 */ /* 0x000fe400078f28ff */
[----:B------:R-:W-:Y:S02]  /*e050*/  LOP3.LUT R14, R14, 0xfffffff8, RZ, 0xc0, !PT ;  /* 0xfffffff80e0e7812 */ /* 0x000fe400078ec0ff */
[----:B------:R-:W-:Y:S02]  /*e060*/  LOP3.LUT R10, R10, 0x7ffffffc, RZ, 0xc0, !PT ;  /* 0x7ffffffc0a0a7812 */ /* 0x000fe400078ec0ff */
[----:B--2---:R-:W-:Y:S01]  /*e070*/  ISETP.NE.AND P0, PT, R8, 0x1, PT ;  /* 0x000000010800780c */ /* 0x004fe20003f05270 */
[----:B------:R-:W-:Y:S01]  /*e080*/  IMAD.IADD R4, R9, 0x1, -R14 ;  /* 0x0000000109047824 */ /* 0x000fe200078e0a0e */
[----:B------:R-:W-:Y:S01]  /*e090*/  LOP3.LUT R14, R7, 0x1ffffffe, RZ, 0xc0, !PT ;  /* 0x1ffffffe070e7812 */ /* 0x000fe200078ec0ff */
[----:B------:R-:W2:Y:S01]  /*e0a0*/  S2R R9, SR_CTAID.X ;  /* 0x0000000000097919 */ /* 0x000ea20000002500 */
[----:B------:R-:W-:Y:S01]  /*e0b0*/  SHF.R.S32.HI R7, RZ, 0x5, R12 ;  /* 0x00000005ff077819 */ /* 0x000fe2000001140c */
[----:B-1----:R-:W-:Y:S01]  /*e0c0*/  IMAD R12, R18, UR10, RZ ;  /* 0x0000000a120c7c24 */ /* 0x002fe2000f8e02ff */
[----:B------:R-:W-:Y:S01]  /*e0d0*/  IADD3 R11, R5, -R14, RZ ;  /* 0x8000000e050b7210 */ /* 0x000fe20007ffe0ff */
[----:B------:R-:W-:Y:S01]  /*e0e0*/  IMAD.U32 R5, RZ, RZ, UR5 ;  /* 0x00000005ff057e24 */ /* 0x000fe2000f8e00ff */
[----:B------:R-:W-:Y:S01]  /*e0f0*/  MOV R5, UR6 ;  /* 0x0000000600057c02 */ /* 0x000fe20008000f00 */
[----:B------:R-:W-:Y:S01]  /*e100*/  IMAD R7, R7, 0x10, R4 ;  /* 0x0000001007077824 */ /* 0x000fe200078e0204 */
[----:B------:R-:W-:Y:S01]  /*e110*/  UIMAD UR6, UR13, UR9, UR7 ;  /* 0x000000090d0672a4 */ /* 0x000fe2000f8e0207 */
[----:B------:R-:W-:Y:S01]  /*e120*/  IMAD.U32 R4, RZ, RZ, UR4 ;  /* 0x00000004ff047e24 */ /* 0x000fe2000f8e00ff */
[----:B------:R-:W-:Y:S01]  /*e130*/  UIMAD.WIDE.U32 UR4, UR13, UR8, URZ ;  /* 0x000000080d0472a5 */ /* 0x000fe2000f8e003f */
[----:B------:R-:W1:Y:S01]  /*e140*/  @P0 LDC R14, c[0x0][0xbec] ;  /* 0x0002fb00ff0e0b82 */ /* 0x000e620000000800 */
[----:B------:R-:W-:Y:S01]  /*e150*/  IMAD R16, R6, 0x40, R7 ;  /* 0x0000004006107824 */ /* 0x000fe200078e0207 */
[----:B------:R-:W-:Y:S01]  /*e160*/  ULDC.64 UR8, c[0x0][0xb28] ;  /* 0x0002ca0000087ab9 */ /* 0x000fe20000000a00 */
[----:B------:R-:W-:Y:S01]  /*e170*/  UIADD3 UR6, UR5, UR6, URZ ;  /* 0x0000000605067290 */ /* 0x000fe2000fffe03f */
[----:B------:R-:W-:-:S04]  /*e180*/  IMAD.WIDE.U32 R4, R18, UR12, R4 ;  /* 0x0000000c12047c25 */ /* 0x000fc8000f8e0004 */
[----:B------:R-:W4:Y:S01]  /*e190*/  @P0 LDC R17, c[0x0][0xbf0] ;  /* 0x0002fc00ff110b82 */ /* 0x000f220000000800 */
[----:B------:R-:W-:Y:S02]  /*e1a0*/  IMAD R6, R11, 0x8, R16 ;  /* 0x000000080b067824 */ /* 0x000fe400078e0210 */
[----:B------:R-:W-:Y:S02]  /*e1b0*/  IMAD R18, RZ, RZ, -UR13 ;  /* 0x8000000dff127e24 */ /* 0x000fe4000f8e02ff */
[----:B------:R-:W-:Y:S02]  /*e1c0*/  IMAD R15, R19, UR12, R12 ;  /* 0x0000000c130f7c24 */ /* 0x000fe4000f8e020c */
[----:B------:R-:W-:Y:S01]  /*e1d0*/  IMAD.U32 R7, RZ, RZ, UR5 ;  /* 0x00000005ff077e24 */ /* 0x000fe2000f8e00ff */
[----:B------:R-:W5:Y:S01]  /*e1e0*/  @P0 LDC R22, c[0x0][0xbec] ;  /* 0x0002fb00ff160b82 */ /* 0x000f620000000800 */
[----:B---3--:R-:W-:Y:S02]  /*e1f0*/  IMAD R23, R23, R18, UR11 ;  /* 0x0000000b17177e24 */ /* 0x008fe4000f8e0212 */
[----:B------:R-:W-:Y:S01]  /*e200*/  IMAD.U32 R7, RZ, RZ, UR6 ;  /* 0x00000006ff077e24 */ /* 0x000fe2000f8e00ff */
[----:B------:R-:W-:Y:S01]  /*e210*/  ULDC.64 UR6, c[0x0][0xb48] ;  /* 0x0002d20000067ab9 */ /* 0x000fe20000000a00 */
[----:B------:R-:W-:-:S02]  /*e220*/  IMAD.IADD R5, R5, 0x1, R15 ;  /* 0x0000000105057824 */ /* 0x000fc400078e020f */
[----:B--2---:R-:W-:Y:S01]  /*e230*/  IMAD R11, R9, 0x80, R6 ;  /* 0x00000080090b7824 */ /* 0x004fe200078e0206 */
[----:B------:R-:W2:Y:S01]  /*e240*/  @P0 LDC R153, c[0x0][0xbf0] ;  /* 0x0002fc00ff990b82 */ /* 0x000ea20000000800 */
[----:B------:R-:W-:Y:S01]  /*e250*/  MOV R6, UR4 ;  /* 0x0000000400067c02 */ /* 0x000fe20008000f00 */
[----:B------:R-:W-:Y:S01]  /*e260*/  ULDC.64 UR4, c[0x0][0xbe0] ;  /* 0x0002f80000047ab9 */ /* 0x000fe20000000a00 */
[----:B-1----:R-:W-:Y:S01]  /*e270*/  @P0 IMAD.HI.U32 R12, R11, R14, RZ ;  /* 0x0000000e0b0c0227 */ /* 0x002fe200078e00ff */
[----:B------:R-:W-:-:S03]  /*e280*/  MOV R13, R11 ;  /* 0x0000000b000d7202 */ /* 0x000fc60000000f00 */
[C---:B0-----:R-:W-:Y:S01]  /*e290*/  IMAD R14, R20.reuse, UR10, RZ ;  /* 0x0000000a140e7c24 */ /* 0x041fe2000f8e02ff */
[----:B----4-:R-:W-:Y:S01]  /*e2a0*/  @P0 SHF.R.U32.HI R13, RZ, R17, R12 ;  /* 0x00000011ff0d0219 */ /* 0x010fe2000001160c */
[----:B------:R-:W-:-:S04]  /*e2b0*/  IMAD.WIDE.U32 R6, R20, UR12, R6 ;  /* 0x0000000c14067c25 */ /* 0x000fc8000f8e0006 */
[----:B------:R-:W-:Y:S01]  /*e2c0*/  IMAD R17, R21, UR12, R14 ;  /* 0x0000000c15117c24 */ /* 0x000fe2000f8e020e */
[----:B------:R-:W-:Y:S01]  /*e2d0*/  SHF.R.S32.HI R14, RZ, 0x1f, R23 ;  /* 0x0000001fff0e7819 */ /* 0x000fe20000011417 */
[----:B------:R-:W-:-:S04]  /*e2e0*/  IMAD.WIDE.U32 R4, R23, UR4, R4 ;  /* 0x0000000417047c25 */ /* 0x000fc8000f8e0004 */
[----:B-----5:R-:W-:-:S04]  /*e2f0*/  @P0 IMAD.HI.U32 R22, R11, R22, RZ ;  /* 0x000000160b160227 */ /* 0x020fc800078e00ff */
[----:B------:R-:W-:Y:S02]  /*e300*/  IMAD.IADD R7, R7, 0x1, R17 ;  /* 0x0000000107077824 */ /* 0x000fe400078e0211 */
[C---:B------:R-:W-:Y:S02]  /*e310*/  IMAD R17, R14.reuse, UR6, RZ ;  /* 0x000000060e117c24 */ /* 0x040fe4000f8e02ff */
[----:B------:R-:W-:Y:S01]  /*e320*/  IMAD.MOV.U32 R15, RZ, RZ, R11 ;  /* 0x000000ffff0f7224 */ /* 0x000fe200078e000b */
[----:B--2---:R-:W-:Y:S01]  /*e330*/  @P0 SHF.R.U32.HI R15, RZ, R153, R22 ;  /* 0x00000099ff0f0219 */ /* 0x004fe20000011616 */
[----:B------:R-:W-:Y:S01]  /*e340*/  IMAD R12, R14, UR4, RZ ;  /* 0x000000040e0c7c24 */ /* 0x000fe2000f8e02ff */
[----:B------:R-:W-:Y:S01]  /*e350*/  IADD3 R4, P0, R13, R4, RZ ;  /* 0x000000040d047210 */ /* 0x000fe20007f1e0ff */
[C---:B------:R-:W-:Y:S01]  /*e360*/  IMAD R19, R23.reuse, UR7, R17 ;  /* 0x0000000717137c24 */ /* 0x040fe2000f8e0211 */
[----:B------:R-:W-:Y:S01]  /*e370*/  SHF.R.S32.HI R17, RZ, 0x1f, R13 ;  /* 0x0000001fff117819 */ /* 0x000fe2000001140d */
[----:B------:R-:W-:Y:S01]  /*e380*/  IMAD R14, R23, UR5, R12 ;  /* 0x00000005170e7c24 */ /* 0x000fe2000f8e020c */
[--C-:B------:R-:W-:Y:S01]  /*e390*/  SHF.R.S32.HI R12, RZ, 0x1f, R15.reuse ;  /* 0x0000001fff0c7819 */ /* 0x100fe2000001140f */
[----:B------:R-:W-:Y:S01]  /*e3a0*/  ULDC.64 UR4, c[0x0][0xb30] ;  /* 0x0002cc0000047ab9 */ /* 0x000fe20000000a00 */
[----:B------:R-:W-:Y:S01]  /*e3b0*/  IADD3 R13, -R13, RZ, RZ ;  /* 0x000000ff0d0d7210 */ /* 0x000fe20007ffe1ff */
[----:B------:R-:W-:Y:S01]  /*e3c0*/  IMAD.MOV R18, RZ, RZ, -R15 ;  /* 0x000000ffff127224 */ /* 0x000fe200078e0a0f */
[----:B------:R-:W-:Y:S01]  /*e3d0*/  IADD3.X R5, R17, R5, R14, P0, !PT ;  /* 0x0000000511057210 */ /* 0x000fe200007fe40e */
[----:B------:R-:W-:-:S02]  /*e3e0*/  IMAD R12, R12, UR4, RZ ;  /* 0x000000040c0c7c24 */ /* 0x000fc4000f8e02ff */
[----:B------:R-:W-:Y:S02]  /*e3f0*/  IMAD R13, R8, R13, R11 ;  /* 0x0000000d080d7224 */ /* 0x000fe400078e020b */
[----:B------:R-:W-:Y:S01]  /*e400*/  IMAD.WIDE.U32 R6, R23, UR6, R6 ;  /* 0x0000000617067c25 */ /* 0x000fe2000f8e0006 */
[----:B------:R-:W-:-:S03]  /*e410*/  ULDC.64 UR6, c[0x0][0xbc8] ;  /* 0x0002f20000067ab9 */ /* 0x000fc60000000a00 */
[----:B------:R-:W-:Y:S02]  /*e420*/  IMAD R11, R8, R18, R11 ;  /* 0x00000012080b7224 */ /* 0x000fe400078e020b */
[----:B------:R-:W-:Y:S01]  /*e430*/  IMAD R17, R15, UR5, R12 ;  /* 0x000000050f117c24 */ /* 0x000fe2000f8e020c */
[----:B------:R-:W-:Y:S01]  /*e440*/  SHF.R.S32.HI R12, RZ, 0x1f, R13 ;  /* 0x0000001fff0c7819 */ /* 0x000fe2000001140d */
[----:B------:R-:W-:Y:S01]  /*e450*/  IMAD.IADD R7, R7, 0x1, R19 ;  /* 0x0000000107077824 */ /* 0x000fe200078e0213 */
[----:B------:R-:W-:Y:S01]  /*e460*/  SHF.R.S32.HI R14, RZ, 0x1f, R11 ;  /* 0x0000001fff0e7819 */ /* 0x000fe2000001140b */
[----:B------:R-:W0:Y:S01]  /*e470*/  S2UR UR5, SR_CgaCtaId ;  /* 0x00000000000579c3 */ /* 0x000e220000008800 */
[----:B------:R-:W-:-:S04]  /*e480*/  IMAD.WIDE.U32 R4, R13, UR6, R4 ;  /* 0x000000060d047c25 */ /* 0x000fc8000f8e0004 */
[----:B------:R-:W-:Y:S01]  /*e490*/  IMAD.WIDE.U32 R6, R15, UR4, R6 ;  /* 0x000000040f067c25 */ /* 0x000fe2000f8e0006 */
[----:B------:R-:W-:-:S03]  /*e4a0*/  UMOV UR4, 0x400 ;  /* 0x0000040000047882 */ /* 0x000fc60000000000 */
[----:B------:R-:W-:Y:S02]  /*e4b0*/  IMAD R12, R12, UR6, RZ ;  /* 0x000000060c0c7c24 */ /* 0x000fe4000f8e02ff */
[----:B------:R-:W-:Y:S02]  /*e4c0*/  IMAD.IADD R7, R7, 0x1, R17 ;  /* 0x0000000107077824 */ /* 0x000fe400078e0211 */
[----:B------:R-:W-:Y:S02]  /*e4d0*/  IMAD R14, R14, UR8, RZ ;  /* 0x000000080e0e7c24 */ /* 0x000fe4000f8e02ff */
[----:B------:R-:W-:Y:S01]  /*e4e0*/  IMAD R15, R13, UR7, R12 ;  /* 0x000000070d0f7c24 */ /* 0x000fe2000f8e020c */
[----:B------:R-:W-:Y:S01]  /*e4f0*/  ULDC.64 UR6, c[0x0][0xba8] ;  /* 0x0002ea0000067ab9 */ /* 0x000fe20000000a00 */
[C---:B------:R-:W-:Y:S01]  /*e500*/  IMAD R17, R11.reuse, UR9, R14 ;  /* 0x000000090b117c24 */ /* 0x040fe2000f8e020e */
[----:B------:R-:W-:Y:S01]  /*e510*/  LEA R18, P0, R4, UR6, 0x2 ;  /* 0x0000000604127c11 */ /* 0x000fe2000f8010ff */
[----:B------:R-:W-:Y:S01]  /*e520*/  IMAD.WIDE.U32 R12, R11, UR8, R6 ;  /* 0x000000080b0c7c25 */ /* 0x000fe2000f8e0006 */
[----:B------:R-:W-:Y:S01]  /*e530*/  IADD3 R5, R5, R15, RZ ;  /* 0x0000000f05057210 */ /* 0x000fe20007ffe0ff */
[----:B------:R-:W-:Y:S01]  /*e540*/  ULDC.64 UR8, c[0x0][0xb00] ;  /* 0x0002c00000087ab9 */ /* 0x000fe20000000a00 */
[----:B------:R-:W-:Y:S01]  /*e550*/  ULDC UR6, c[0x0][0xa88] ;  /* 0x0002a20000067ab9 */ /* 0x000fe20000000800 */
[----:B------:R-:W-:Y:S01]  /*e560*/  IMAD.IADD R7, R13, 0x1, R17 ;  /* 0x000000010d077824 */ /* 0x000fe200078e0211 */
[----:B------:R-:W-:Y:S01]  /*e570*/  LEA R6, P1, R12, UR8, 0x2 ;  /* 0x000000080c067c11 */ /* 0x000fe2000f8210ff */
[----:B------:R-:W-:Y:S01]  /*e580*/  SHFL.IDX PT, R14, R18, 0x1, 0x1c1f ;  /* 0x003c1f00120e7f89 */ /* 0x000fe200000e0000 */
[----:B------:R-:W-:Y:S01]  /*e590*/  LEA.HI.X R17, R4, UR7, R5, 0x2, P0 ;  /* 0x0000000704117c11 */ /* 0x000fe200080f1405 */
[----:B------:R-:W-:Y:S01]  /*e5a0*/  IMAD R11, R9, 0x80, R16 ;  /* 0x00000080090b7824 */ /* 0x000fe200078e0210 */
[----:B------:R-:W-:Y:S01]  /*e5b0*/  LEA.HI.X R7, R12, UR9, R7, 0x2, P1 ;  /* 0x000000090c077c11 */ /* 0x000fe200088f1407 */
[----:B0-----:R-:W-:Y:S01]  /*e5c0*/  ULEA UR4, UR5, UR4, 0x18 ;  /* 0x0000000405047291 */ /* 0x001fe2000f8ec03f */
[----:B------:R-:W-:Y:S01]  /*e5d0*/  SHFL.IDX PT, R12, R18, RZ, 0x1c1f ;  /* 0x001c1fff120c7589 */ /* 0x000fe200000e0000 */
[----:B------:R-:W-:Y:S01]  /*e5e0*/  IMAD R8, R8, UR6, RZ ;  /* 0x0000000608087c24 */ /* 0x000fe2000f8e02ff */
[----:B------:R-:W-:Y:S01]  /*e5f0*/  LOP3.LUT P0, RZ, R3, 0x3, RZ, 0xc0, !PT ;  /* 0x0000000303ff7812 */ /* 0x000fe2000780c0ff */
[C---:B------:R-:W-:Y:S01]  /*e600*/  VIADD R9, R11.reuse, 0x8 ;  /* 0x000000080b097836 */ /* 0x040fe20000000000 */
[----:B------:R-:W0:Y:S01]  /*e610*/  SHFL.IDX PT, R13, R17, RZ, 0x1c1f ;  /* 0x001c1fff110d7589 */ /* 0x000e2200000e0000 */
[----:B------:R-:W-:Y:S01]  /*e620*/  UIADD3 UR4, UR4, 0x30820, URZ ;  /* 0x0003082004047890 */ /* 0x000fe2000fffe03f */
[----:B------:R-:W-:-:S02]  /*e630*/  ISETP.GE.OR P1, PT, R11, R8, P0 ;  /* 0x000000080b00720c */ /* 0x000fc40000726670 */
[----:B------:R-:W1:Y:S01]  /*e640*/  SHFL.IDX PT, R15, R17, 0x1, 0x1c1f ;  /* 0x003c1f00110f7f89 */ /* 0x000e6200000e0000 */
[-C--:B------:R-:W-:Y:S01]  /*e650*/  ISETP.GE.OR P0, PT, R9, R8.reuse, P0 ;  /* 0x000000080900720c */ /* 0x080fe20000706670 */
[----:B------:R-:W-:Y:S01]  /*e660*/  UPRMT UR4, URZ, 0x654, UR4 ;  /* 0x000006543f047896 */ /* 0x000fe20008000004 */
[----:B------:R-:W-:Y:S01]  /*e670*/  ISETP.GE.AND P2, PT, R11, R8, PT ;  /* 0x000000080b00720c */ /* 0x000fe20003f46270 */
[----:B------:R2:W3:Y:S01]  /*e680*/  SHFL.IDX PT, R4, R6, RZ, 0x1c1f ;  /* 0x001c1fff06047589 */ /* 0x0004e200000e0000 */
[----:B------:R-:W-:-:S03]  /*e690*/  IADD3 R3, R3, -R10, RZ ;  /* 0x8000000a03037210 */ /* 0x000fc60007ffe0ff */
[----:B------:R2:W4:Y:S02]  /*e6a0*/  SHFL.IDX PT, R5, R7, RZ, 0x1c1f ;  /* 0x001c1fff07057589 */ /* 0x00052400000e0000 */
[----:B------:R-:W-:Y:S01]  /*e6b0*/  IMAD.SHL.U32 R3, R3, 0x2, RZ ;  /* 0x0000000203037824 */ /* 0x000fe200078e00ff */
[----:B------:R-:W-:Y:S01]  /*e6c0*/  SYNCS.ARRIVE.TRANS64.RED.A1T0 RZ, [UR4], RZ ;  /* 0x000000ffffff79a7 */ /* 0x000fe20008100404 */
        /* <DEDUP_REMOVED lines=11> */
[C---:B------:R-:W-:Y:S01]  /*e780*/  VIADD R20, R3.reuse, 0x40 ;  /* 0x0000004003147836 */ /* 0x040fe20000000000 */
[----:B------:R-:W-:Y:S01]  /*e790*/  ISETP.GE.AND P5, PT, R10, UR4, PT ;  /* 0x000000040a007c0c */ /* 0x000fe2000bfa6270 */
[C---:B------:R-:W-:Y:S01]  /*e7a0*/  VIADD R21, R3.reuse, 0x48 ;  /* 0x0000004803157836 */ /* 0x040fe20000000000 */
[C---:B------:R-:W-:Y:S01]  /*e7b0*/  ISETP.GE.AND P2, PT, R3.reuse, UR4, PT ;  /* 0x0000000403007c0c */ /* 0x040fe2000bf46270 */
[----:B------:R-:W-:Y:S01]  /*e7c0*/  VIADD R22, R3, 0x50 ;  /* 0x0000005003167836 */ /* 0x000fe20000000000 */
[----:B------:R-:W-:-:S02]  /*e7d0*/  ISETP.GE.AND P0, PT, R18, UR4, PT ;  /* 0x0000000412007c0c */ /* 0x000fc4000bf06270 */
[----:B------:R-:W-:Y:S02]  /*e7e0*/  ISETP.GE.AND P1, PT, R19, UR4, PT ;  /* 0x0000000413007c0c */ /* 0x000fe4000bf26270 */
[----:B------:R-:W-:Y:S02]  /*e7f0*/  ISETP.GE.AND P6, PT, R22, UR4, PT ;  /* 0x0000000416007c0c */ /* 0x000fe4000bfc6270 */
[----:B------:R-:W-:Y:S02]  /*e800*/  @!P3 LEA.HI R0, R0, R0, RZ, 0x1 ;  /* 0x000000000000b211 */ /* 0x000fe400078f08ff */
[----:B------:R-:W-:Y:S02]  /*e810*/  @!P4 LEA.HI R2, R2, R2, RZ, 0x1 ;  /* 0x000000020202c211 */ /* 0x000fe400078f08ff */
[----:B------:R-:W-:Y:S02]  /*e820*/  @!P5 LEA.HI R10, R10, R10, RZ, 0x1 ;  /* 0x0000000a0a0ad211 */ /* 0x000fe400078f08ff */
[----:B------:R-:W-:Y:S01]  /*e830*/  @!P3 LOP3.LUT R13, R0, 0xfffffffe, RZ, 0xc0, !PT ;  /* 0xfffffffe000db812 */ /* 0x000fe200078ec0ff */
[----:B------:R-:W-:Y:S01]  /*e840*/  VIADD R0, R3, 0x30 ;  /* 0x0000003003007836 */ /* 0x000fe20000000000 */
[----:B------:R-:W-:-:S02]  /*e850*/  @!P4 LOP3.LUT R15, R2, 0xfffffffe, RZ, 0xc0, !PT ;  /* 0xfffffffe020fc812 */ /* 0x000fc400078ec0ff */
[----:B------:R-:W-:Y:S01]  /*e860*/  @!P5 LOP3.LUT R17, R10, 0xfffffffe, RZ, 0xc0, !PT ;  /* 0xfffffffe0a11d812 */ /* 0x000fe200078ec0ff */
[C-C-:B---34-:R-:W-:Y:S01]  /*e870*/  @!P2 IMAD.WIDE R10, R3.reuse, 0x4, R4.reuse ;  /* 0x00000004030aa825 */ /* 0x158fe200078e0204 */
[----:B------:R-:W-:Y:S02]  /*e880*/  IADD3 R2, R3, 0x38, RZ ;  /* 0x0000003803027810 */ /* 0x000fe40007ffe0ff */
[----:B------:R-:W-:Y:S01]  /*e890*/  @!P0 LEA.HI R18, R18, R18, RZ, 0x1 ;  /* 0x0000001212128211 */ /* 0x000fe200078f08ff */
        /* <DEDUP_REMOVED lines=13> */
[----:B------:R-:W-:Y:S02]  /*e970*/  @!P0 LOP3.LUT R11, R18, 0xfffffffe, RZ, 0xc0, !PT ;  /* 0xfffffffe120b8812 */ /* 0x000fe400078ec0ff */
[----:B------:R-:W-:-:S02]  /*e980*/  @!P2 LEA.HI R0, R0, R0, RZ, 0x1 ;  /* 0x000000000000a211 */ /* 0x000fc400078f08ff */
[----:B-1----:R-:W-:Y:S01]  /*e990*/  @!P1 LOP3.LUT R13, R19, 0xfffffffe, RZ, 0xc0, !PT ;  /* 0xfffffffe130d9812 */ /* 0x002fe200078ec0ff */
[--C-:B------:R-:W-:Y:S01]  /*e9a0*/  @!P0 IMAD.WIDE R10, R11, 0x4, R4.reuse ;  /* 0x000000040b0a8825 */ /* 0x100fe200078e0204 */
[----:B------:R-:W-:Y:S02]  /*e9b0*/  @!P3 LEA.HI R2, R2, R2, RZ, 0x1 ;  /* 0x000000020202b211 */ /* 0x000fe400078f08ff */
        /* <DEDUP_REMOVED lines=9> */
[----:B------:R-:W-:Y:S01]  /*ea50*/  @!P4 LOP3.LUT R19, R20, 0xfffffffe, RZ, 0xc0, !PT ;  /* 0xfffffffe1413c812 */ /* 0x000fe200078ec0ff */
        /* <DEDUP_REMOVED lines=23> */
[----:B------:R-:W-:Y:S02]  /*ebd0*/  ISETP.GE.AND P4, PT, R21, UR4, PT ;  /* 0x0000000415007c0c */ /* 0x000fe4000bf86270 */
[----:B------:R-:W-:Y:S02]  /*ebe0*/  ISETP.GE.AND P3, PT, R22, UR4, PT ;  /* 0x0000000416007c0c */ /* 0x000fe4000bf66270 */
[----:B------:R-:W-:Y:S02]  /*ebf0*/  @!P0 LEA.HI R25, R25, R25, RZ, 0x1 ;  /* 0x0000001919198211 */ /* 0x000fe400078f08ff */
[----:B0-----:R-:W-:Y:S01]  /*ec00*/  @!P1 LOP3.LUT R11, R24, 0xfffffffe, RZ, 0xc0, !PT ;  /* 0xfffffffe180b9812 */ /* 0x001fe200078ec0ff */
[----:B------:R-:W-:Y:S01]  /*ec10*/  VIADD R24, R3, 0x90 ;  /* 0x0000009003187836 */ /* 0x000fe20000000000 */
[----:B-1----:R-:W-:Y:S02]  /*ec20*/  @!P0 LOP3.LUT R13, R25, 0xfffffffe, RZ, 0xc0, !PT ;  /* 0xfffffffe190d8812 */ /* 0x002fe400078ec0ff */
[----:B------:R-:W-:Y:S01]  /*ec30*/  @!P2 LEA.HI R0, R0, R0, RZ, 0x1 ;  /* 0x000000000000a211 */ /* 0x000fe200078f08ff */
[----:B------:R-:W-:Y:S01]  /*ec40*/  @!P1 IMAD.WIDE R10, R11, 0x4, R4 ;  /* 0x000000040b0a9825 */ /* 0x000fe200078e0204 */
[----:B------:R-:W-:-:S02]  /*ec50*/  @!P6 LEA.HI R2, R2, R2, RZ, 0x1 ;  /* 0x000000020202e211 */ /* 0x000fc400078f08ff */
[----:B------:R-:W-:Y:S01]  /*ec60*/  @!P5 LEA.HI R20, R20, R20, RZ, 0x1 ;  /* 0x000000141414d211 */ /* 0x000fe200078f08ff */
[--C-:B------:R-:W-:Y:S01]  /*ec70*/  @!P0 IMAD.WIDE R12, R13, 0x4, R4.reuse ;  /* 0x000000040d0c8825 */ /* 0x100fe200078e0204 */
        /* <DEDUP_REMOVED lines=9> */
[----:B------:R-:W-:Y:S01]  /*ed10*/  @!P4 LOP3.LUT R21, R21, 0xfffffffe, RZ, 0xc0, !PT ;  /* 0xfffffffe1515c812 */ /* 0x000fe200078ec0ff */
[C---:B------:R-:W-:Y:S01]  /*ed20*/  VIADD R20, R3.reuse, 0xb0 ;  /* 0x000000b003147836 */ /* 0x040fe20000000000 */
[----:B------:R-:W-:Y:S01]  /*ed30*/  @!P3 LOP3.LUT R23, R22, 0xfffffffe, RZ, 0xc0, !PT ;  /* 0xfffffffe1617b812 */ /* 0x000fe200078ec0ff */
[C---:B------:R-:W-:Y:S01]  /*ed40*/  VIADD R22, R3.reuse, 0xc0 ;  /* 0x000000c003167836 */ /* 0x040fe20000000000 */
        /* <DEDUP_REMOVED lines=13> */
[----:B------:R-:W-:Y:S01]  /*ee20*/  @!P3 IMAD.WIDE R18, R23, 0x4, R4 ;  /* 0x000000041712b825 */ /* 0x000fe200078e0204 */
[----:B------:R3:W-:Y:S01]  /*ee30*/  @!P4 ST.E.64 desc[UR60][R16.64], R88 ;  /* 0x000000581000c985 */ /* 0x0007e2000c101b3c */
[----:B------:R-:W-:Y:S02]  /*ee40*/  ISETP.GE.AND P4, PT, R20, UR4, PT ;  /* 0x0000000414007c0c */ /* 0x000fe4000bf86270 */
[----:B------:R-:W-:Y:S01]  /*ee50*/  ISETP.GE.AND P5, PT, R21, UR4, PT ;  /* 0x0000000415007c0c */ /* 0x000fe2000bfa6270 */
[----:B------:R4:W-:Y:S01]  /*ee60*/  @!P3 ST.E.64 desc[UR60][R18.64], R92 ;  /* 0x0000005c1200b985 */ /* 0x0009e2000c101b3c */
[----:B------:R-:W-:Y:S02]  /*ee70*/  ISETP.GE.AND P3, PT, R2, UR4, PT ;  /* 0x0000000402007c0c */ /* 0x000fe4000bf66270 */
[----:B------:R-:W-:Y:S02]  /*ee80*/  @!P0 LEA.HI R24, R24, R24, RZ, 0x1 ;  /* 0x0000001818188211 */ /* 0x000fe400078f08ff */
[----:B------:R-:W-:-:S02]  /*ee90*/  @!P1 LEA.HI R25, R25, R25, RZ, 0x1 ;  /* 0x0000001919199211 */ /* 0x000fc400078f08ff */
[----:B0-----:R-:W-:Y:S02]  /*eea0*/  @!P0 LOP3.LUT R11, R24, 0xfffffffe, RZ, 0xc0, !PT ;  /* 0xfffffffe180b8812 */ /* 0x001fe400078ec0ff */
[----:B------:R-:W-:Y:S02]  /*eeb0*/  @!P2 LEA.HI R0, R0, R0, RZ, 0x1 ;  /* 0x000000000000a211 */ /* 0x000fe400078f08ff */
[----:B-1----:R-:W-:Y:S01]  /*eec0*/  @!P1 LOP3.LUT R13, R25, 0xfffffffe, RZ, 0xc0, !PT ;  /* 0xfffffffe190d9812 */ /* 0x002fe200078ec0ff */
[--C-:B------:R-:W-:Y:S01]  /*eed0*/  @!P0 IMAD.WIDE R10, R11, 0x4, R4.reuse ;  /* 0x000000040b0a8825 */ /* 0x100fe200078e0204 */
[----:B------:R-:W-:Y:S02]  /*eee0*/  @!P4 LEA.HI R20, R20, R20, RZ, 0x1 ;  /* 0x000000141414c211 */ /* 0x000fe400078f08ff */
[----:B------:R-:W-:Y:S01]  /*eef0*/  @!P3 LEA.HI R2, R2, R2, RZ, 0x1 ;  /* 0x000000020202b211 */ /* 0x000fe200078f08ff */
[--C-:B------:R-:W-:Y:S01]  /*ef00*/  @!P1 IMAD.WIDE R12, R13, 0x4, R4.reuse ;  /* 0x000000040d0c9825 */ /* 0x100fe200078e0204 */
[----:B--2---:R-:W-:Y:S01]  /*ef10*/  @!P2 LOP3.LUT R15, R0, 0xfffffffe, RZ, 0xc0, !PT ;  /* 0xfffffffe000fa812 */ /* 0x004fe200078ec0ff */
[----:B------:R0:W-:Y:S01]  /*ef20*/  @!P0 ST.E.64 desc[UR60][R10.64], R96 ;  /* 0x000000600a008985 */ /* 0x0001e2000c101b3c */
[----:B------:R-:W-:Y:S01]  /*ef30*/  @!P5 LEA.HI R21, R21, R21, RZ, 0x1 ;  /* 0x000000151515d211 */ /* 0x000fe200078f08ff */
[----:B------:R-:W-:Y:S01]  /*ef40*/  VIADD R0, R3, 0xc8 ;  /* 0x000000c803007836 */ /* 0x000fe20000000000 */
[----:B---3--:R-:W-:Y:S01]  /*ef50*/  @!P3 LOP3.LUT R17, R2, 0xfffffffe, RZ, 0xc0, !PT ;  /* 0xfffffffe0211b812 */ /* 0x008fe200078ec0ff */
[----:B------:R-:W-:Y:S01]  /*ef60*/  @!P2 IMAD.WIDE R14, R15, 0x4, R4 ;  /* 0x000000040f0ea825 */ /* 0x000fe200078e0204 */
[----:B------:R-:W-:Y:S01]  /*ef70*/  @!P6 LEA.HI R22, R22, R22, RZ, 0x1 ;  /* 0x000000161616e211 */ /* 0x000fe200078f08ff */
[----:B------:R1:W-:Y:S01]  /*ef80*/  @!P1 ST.E.64 desc[UR60][R12.64], R100 ;  /* 0x000000640c009985 */ /* 0x0003e2000c101b3c */
[----:B----4-:R-:W-:Y:S01]  /*ef90*/  @!P4 LOP3.LUT R19, R20, 0xfffffffe, RZ, 0xc0, !PT ;  /* 0xfffffffe1413c812 */ /* 0x010fe200078ec0ff */
[----:B------:R-:W-:Y:S01]  /*efa0*/  VIADD R2, R3, 0xd0 ;  /* 0x000000d003027836 */ /* 0x000fe20000000000 */
[----:B------:R-:W-:Y:S01]  /*efb0*/  @!P5 LOP3.LUT R21, R21, 0xfffffffe, RZ, 0xc0, !PT ;  /* 0xfffffffe1515d812 */ /* 0x000fe200078ec0ff */
[----:B------:R2:W-:Y:S01]  /*efc0*/  @!P2 ST.E.64 desc[UR60][R14.64], R104 ;  /* 0x000000680e00a985 */ /* 0x0005e2000c101b3c */
[----:B------:R-:W-:-:S02]  /*efd0*/  @!P6 LOP3.LUT R23, R22, 0xfffffffe, RZ, 0xc0, !PT ;  /* 0xfffffffe1617e812 */ /* 0x000fc400078ec0ff */
[----:B------:R-:W-:Y:S01]  /*efe0*/  IADD3 R20, R3, 0xd8, RZ ;  /* 0x000000d803147810 */ /* 0x000fe20007ffe0ff */
[--C-:B0-----:R-:W-:Y:S01]  /*eff0*/  @!P3 IMAD.WIDE R10, R17, 0x4, R4.reuse ;  /* 0x00000004110ab825 */ /* 0x101fe200078e0204 */
[----:B------:R-:W-:Y:S02]  /*f000*/  ISETP.GE.AND P0, PT, R0, UR4, PT ;  /* 0x0000000400007c0c */ /* 0x000fe4000bf06270 */
[----:B------:R-:W-:Y:S01]  /*f010*/  ISETP.GE.AND P1, PT, R2, UR4, PT ;  /* 0x0000000402007c0c */ /* 0x000fe2000bf26270 */
[--C-:B------:R-:W-:Y:S01]  /*f020*/  @!P5 IMAD.WIDE R16, R21, 0x4, R4.reuse ;  /* 0x000000041510d825 */ /* 0x100fe200078e0204 */
[----:B------:R0:W-:Y:S01]  /*f030*/  @!P3 ST.E.64 desc[UR60][R10.64], R108 ;  /* 0x0000006c0a00b985 */ /* 0x0001e2000c101b3c */
[----:B------:R-:W-:Y:S02]  /*f040*/  ISETP.GE.AND P2, PT, R20, UR4, PT ;  /* 0x0000000414007c0c */ /* 0x000fe4000bf46270 */
[----:B-1----:R-:W-:-:S04]  /*f050*/  @!P4 IMAD.WIDE R12, R19, 0x4, R4 ;  /* 0x00000004130cc825 */ /* 0x002fc800078e0204 */
[----:B------:R-:W-:Y:S01]  /*f060*/  @!P6 IMAD.WIDE R18, R23, 0x4, R4 ;  /* 0x000000041712e825 */ /* 0x000fe200078e0204 */
[----:B------:R1:W-:Y:S01]  /*f070*/  @!P4 ST.E.64 desc[UR60][R12.64], R112 ;  /* 0x000000700c00c985 */ /* 0x0003e2000c101b3c */
[----:B------:R-:W-:Y:S02]  /*f080*/  @!P0 LEA.HI R0, R0, R0, RZ, 0x1 ;  /* 0x0000000000008211 */ /* 0x000fe400078f08ff */
[C---:B------:R-:W-:Y:S01]  /*f090*/  VIADD R21, R3.reuse, 0xe0 ;  /* 0x000000e003157836 */ /* 0x040fe20000000000 */
[----:B------:R3:W-:Y:S01]  /*f0a0*/  @!P5 ST.E.64 desc[UR60][R16.64], R116 ;  /* 0x000000741000d985 */ /* 0x0007e2000c101b3c */
[C---:B--2---:R-:W-:Y:S01]  /*f0b0*/  VIADD R14, R3.reuse, 0xe8 ;  /* 0x000000e8030e7836 */ /* 0x044fe20000000000 */
[C---:B0-----:R-:W-:Y:S01]  /*f0c0*/  IADD3 R11, R3.reuse, 0xf8, RZ ;  /* 0x000000f8030b7810 */ /* 0x041fe20007ffe0ff */
[----:B------:R-:W-:Y:S01]  /*f0d0*/  VIADD R15, R3, 0xf0 ;  /* 0x000000f0030f7836 */ /* 0x000fe20000000000 */
[----:B------:R0:W-:Y:S01]  /*f0e0*/  @!P6 ST.E.64 desc[UR60][R18.64], R120 ;  /* 0x000000781200e985 */ /* 0x0001e2000c101b3c */
[----:B------:R-:W-:-:S02]  /*f0f0*/  ISETP.GE.AND P3, PT, R21, UR4, PT ;  /* 0x0000000415007c0c */ /* 0x000fc4000bf66270 */
[----:B------:R-:W-:Y:S02]  /*f100*/  ISETP.GE.AND P6, PT, R11, UR4, PT ;  /* 0x000000040b007c0c */ /* 0x000fe4000bfc6270 */
[----:B------:R-:W-:Y:S02]  /*f110*/  ISETP.GE.AND P4, PT, R14, UR4, PT ;  /* 0x000000040e007c0c */ /* 0x000fe4000bf86270 */
[----:B------:R-:W-:Y:S02]  /*f120*/  ISETP.GE.AND P5, PT, R15, UR4, PT ;  /* 0x000000040f007c0c */ /* 0x000fe4000bfa6270 */
[----:B------:R-:W-:Y:S02]  /*f130*/  @!P1 LEA.HI R2, R2, R2, RZ, 0x1 ;  /* 0x0000000202029211 */ /* 0x000fe400078f08ff */
[----:B------:R-:W-:Y:S02]  /*f140*/  @!P2 LEA.HI R20, R20, R20, RZ, 0x1 ;  /* 0x000000141414a211 */ /* 0x000fe400078f08ff */
[----:B-1----:R-:W-:-:S02]  /*f150*/  @!P1 LOP3.LUT R13, R2, 0xfffffffe, RZ, 0xc0, !PT ;  /* 0xfffffffe020d9812 */ /* 0x002fc400078ec0ff */
[----:B------:R-:W-:Y:S02]  /*f160*/  @!P3 LEA.HI R21, R21, R21, RZ, 0x1 ;  /* 0x000000151515b211 */ /* 0x000fe400078f08ff */
[----:B------:R-:W-:Y:S02]  /*f170*/  @!P6 LEA.HI R12, R11, R11, RZ, 0x1 ;  /* 0x0000000b0b0ce211 */ /* 0x000fe400078f08ff */
[----:B------:R-:W-:Y:S02]  /*f180*/  @!P4 LEA.HI R14, R14, R14, RZ, 0x1 ;  /* 0x0000000e0e0ec211 */ /* 0x000fe400078f08ff */
[----:B------:R-:W-:Y:S02]  /*f190*/  @!P5 LEA.HI R10, R15, R15, RZ, 0x1 ;  /* 0x0000000f0f0ad211 */ /* 0x000fe400078f08ff */
[----:B------:R-:W-:Y:S02]  /*f1a0*/  @!P0 LOP3.LUT R11, R0, 0xfffffffe, RZ, 0xc0, !PT ;  /* 0xfffffffe000b8812 */ /* 0x000fe400078ec0ff */
[----:B------:R-:W-:-:S02]  /*f1b0*/  @!P2 LOP3.LUT R15, R20, 0xfffffffe, RZ, 0xc0, !PT ;  /* 0xfffffffe140fa812 */ /* 0x000fc400078ec0ff */
[----:B---3--:R-:W-:Y:S02]  /*f1c0*/  @!P3 LOP3.LUT R17, R21, 0xfffffffe, RZ, 0xc0, !PT ;  /* 0xfffffffe1511b812 */ /* 0x008fe400078ec0ff */
[----:B0-----:R-:W-:Y:S01]  /*f1d0*/  @!P4 LOP3.LUT R19, R14, 0xfffffffe, RZ, 0xc0, !PT ;  /* 0xfffffffe0e13c812 */ /* 0x001fe200078ec0ff */
[--C-:B------:R-:W-:Y:S01]  /*f1e0*/  @!P2 IMAD.WIDE R14, R15, 0x4, R4.reuse ;  /* 0x000000040f0ea825 */ /* 0x100fe200078e0204 */
[----:B------:R-:W-:Y:S02]  /*f1f0*/  @!P5 LOP3.LUT R21, R10, 0xfffffffe, RZ, 0xc0, !PT ;  /* 0xfffffffe0a15d812 */ /* 0x000fe400078ec0ff */
        /* <DEDUP_REMOVED lines=14> */
.L_x_1080:
[----:B------:R-:W-:Y:S05]  /*f2e0*/  BSYNC B0 ;  /* 0x0000000000007941 */ /* 0x000fea0003800000 */
.L_x_1079:
[----:B------:R-:W-:Y:S01]  /*f2f0*/  ISETP.GE.AND P0, PT, R9, R8, PT ;  /* 0x000000080900720c */ /* 0x000fe20003f06270 */
[----:B0---4-:R4:W0:Y:S04]  /*f300*/  SHFL.IDX PT, R5, R7, 0x1, 0x1c1f ;  /* 0x003c1f0007057f89 */ /* 0x01182800000e0000 */
[----:B---3--:R4:W3:Y:S08]  /*f310*/  SHFL.IDX PT, R4, R6, 0x1, 0x1c1f ;  /* 0x003c1f0006047f89 */ /* 0x0088f000000e0000 */
[----:B----4-:R-:W-:Y:S05]  /*f320*/  @P0 BRA `(.L_x_991) ;  /* 0x0000004c00880947 */ /* 0x010fea0003800000 */
[C---:B--2---:R-:W-:Y:S01]  /*f330*/  VIADD R0, R3.reuse, 0x8 ;  /* 0x0000000803007836 */ /* 0x044fe20000000000 */
[----:B------:R-:W-:Y:S01]  /*f340*/  ULDC UR4, c[0x0][0xac8] ;  /* 0x0002b20000047ab9 */ /* 0x000fe20000000800 */
[C---:B------:R-:W-:Y:S01]  /*f350*/  VIADD R2, R3.reuse, 0x10 ;  /* 0x0000001003027836 */ /* 0x040fe20000000000 */
[C---:B------:R-:W-:Y:S01]  /*f360*/  ISETP.GE.AND P0, PT, R3.reuse, UR4, PT ;  /* 0x0000000403007c0c */ /* 0x040fe2000bf06270 */
[C---:B------:R-:W-:Y:S01]  /*f370*/  VIADD R12, R3.reuse, 0x18 ;  /* 0x00000018030c7836 */ /* 0x040fe20000000000 */
[----:B------:R-:W-:Y:S01]  /*f380*/  ISETP.GE.AND P1, PT, R0, UR4, PT ;  /* 0x0000000400007c0c */ /* 0x000fe2000bf26270 */
[C---:B------:R-:W-:Y:S01]  /*f390*/  VIADD R14, R3.reuse, 0x38 ;  /* 0x00000038030e7836 */ /* 0x040fe20000000000 */
[----:B------:R-:W-:Y:S01]  /*f3a0*/  ISETP.GE.AND P2, PT, R2, UR4, PT ;  /* 0x0000000402007c0c */ /* 0x000fe2000bf46270 */
[C---:B------:R-:W-:Y:S01]  /*f3b0*/  VIADD R16, R3.reuse, 0x48 ;  /* 0x0000004803107836 */ /* 0x040fe20000000000 */
[C---:B------:R-:W-:Y:S01]  /*f3c0*/  IADD3 R13, R3.reuse, 0x20, RZ ;  /* 0x00000020030d7810 */ /* 0x040fe20007ffe0ff */
[C---:B------:R-:W-:Y:S01]  /*f3d0*/  VIADD R18, R3.reuse, 0x50 ;  /* 0x0000005003127836 */ /* 0x040fe20000000000 */
[----:B------:R-:W-:Y:S01]  /*f3e0*/  ISETP.GE.AND P5, PT, R12, UR4, PT ;  /* 0x000000040c007c0c */ /* 0x000fe2000bfa6270 */
[----:B------:R-:W-:Y:S01]  /*f3f0*/  VIADD R20, R3, 0x58 ;  /* 0x0000005803147836 */ /* 0x000fe20000000000 */
[----:B------:R-:W-:-:S02]  /*f400*/  ISETP.GE.AND P6, PT, R13, UR4, PT ;  /* 0x000000040d007c0c */ /* 0x000fc4000bfc6270 */
[C---:B------:R-:W-:Y:S01]  /*f410*/  IADD3 R15, R3.reuse, 0x40, RZ ;  /* 0x00000040030f7810 */ /* 0x040fe20007ffe0ff */
[C-C-:B0--3--:R-:W-:Y:S01]  /*f420*/  @!P0 IMAD.WIDE R6, R3.reuse, 0x4, R4.reuse ;  /* 0x0000000403068825 */ /* 0x149fe200078e0204 */
[----:B------:R-:W-:Y:S02]  /*f430*/  ISETP.GE.AND P4, PT, R16, UR4, PT ;  /* 0x0000000410007c0c */ /* 0x000fe4000bf86270 */
[----:B------:R-:W-:Y:S02]  /*f440*/  @!P1 LEA.HI R0, R0, R0, RZ, 0x1 ;  /* 0x0000000000009211 */ /* 0x000fe400078f08ff */
[----:B------:R-:W-:Y:S01]  /*f450*/  @!P2 LEA.HI R2, R2, R2, RZ, 0x1 ;  /* 0x000000020202a211 */ /* 0x000fe200078f08ff */
[----:B------:R0:W-:Y:S01]  /*f460*/  @!P0 ST.E.64 desc[UR60][R6.64], R26 ;  /* 0x0000001a06008985 */ /* 0x0001e2000c101b3c */
[----:B------:R-:W-:Y:S01]  /*f470*/  @!P1 LOP3.LUT R9, R0, 0xfffffffe, RZ, 0xc0, !PT ;  /* 0xfffffffe00099812 */ /* 0x000fe200078ec0ff */
[C---:B------:R-:W-:Y:S01]  /*f480*/  VIADD R0, R3.reuse, 0x28 ;  /* 0x0000002803007836 */ /* 0x040fe20000000000 */
[----:B------:R-:W-:Y:S01]  /*f490*/  @!P2 LOP3.LUT R11, R2, 0xfffffffe, RZ, 0xc0, !PT ;  /* 0xfffffffe020ba812 */ /* 0x000fe200078ec0ff */
[----:B------:R-:W-:Y:S01]  /*f4a0*/  VIADD R2, R3, 0x30 ;  /* 0x0000003003027836 */ /* 0x000fe20000000000 */
[----:B------:R-:W-:Y:S01]  /*f4b0*/  ISETP.GE.AND P3, PT, R15, UR4, PT ;  /* 0x000000040f007c0c */ /* 0x000fe2000bf66270 */
[----:B------:R-:W-:Y:S01]  /*f4c0*/  @!P1 IMAD.WIDE R8, R9, 0x4, R4 ;  /* 0x0000000409089825 */ /* 0x000fe200078e0204 */
[----:B------:R-:W-:-:S02]  /*f4d0*/  ISETP.GE.AND P0, PT, R0, UR4, PT ;  /* 0x0000000400007c0c */ /* 0x000fc4000bf06270 */
[----:B------:R-:W-:Y:S01]  /*f4e0*/  @!P5 LEA.HI R12, R12, R12, RZ, 0x1 ;  /* 0x0000000c0c0cd211 */ /* 0x000fe200078f08ff */
        /* <DEDUP_REMOVED lines=10> */
[----:B-1----:R-:W-:Y:S02]  /*f590*/  @!P6 LOP3.LUT R9, R13, 0xfffffffe, RZ, 0xc0, !PT ;  /* 0xfffffffe0d09e812 */ /* 0x002fe400078ec0ff */
[----:B------:R-:W-:Y:S02]  /*f5a0*/  @!P1 LEA.HI R2, R2, R2, RZ, 0x1 ;  /* 0x0000000202029211 */ /* 0x000fe400078f08ff */
[----:B------:R0:W-:Y:S01]  /*f5b0*/  @!P5 ST.E.64 desc[UR60][R6.64], R38 ;  /* 0x000000260600d985 */ /* 0x0001e2000c101b3c */
[----:B------:R-:W-:Y:S01]  /*f5c0*/  @!P2 LEA.HI R14, R14, R14, RZ, 0x1 ;  /* 0x0000000e0e0ea211 */ /* 0x000fe200078f08ff */
[----:B------:R-:W-:Y:S01]  /*f5d0*/  @!P6 IMAD.WIDE R8, R9, 0x4, R4 ;  /* 0x000000040908e825 */ /* 0x000fe200078e0204 */
[----:B--2---:R-:W-:Y:S02]  /*f5e0*/  @!P3 LEA.HI R10, R15, R15, RZ, 0x1 ;  /* 0x0000000f0f0ab211 */ /* 0x004fe400078f08ff */
[----:B------:R-:W-:-:S02]  /*f5f0*/  @!P0 LOP3.LUT R11, R0, 0xfffffffe, RZ, 0xc0, !PT ;  /* 0xfffffffe000b8812 */ /* 0x000fc400078ec0ff */
[----:B------:R-:W-:Y:S01]  /*f600*/  @!P1 LOP3.LUT R13, R2, 0xfffffffe, RZ, 0xc0, !PT ;  /* 0xfffffffe020d9812 */ /* 0x000fe200078ec0ff */
[----:B------:R1:W-:Y:S01]  /*f610*/  @!P6 ST.E.64 desc[UR60][R8.64], R42 ;  /* 0x0000002a0800e985 */ /* 0x0003e2000c101b3c */
[----:B------:R-:W-:Y:S01]  /*f620*/  @!P2 LOP3.LUT R15, R14, 0xfffffffe, RZ, 0xc0, !PT ;  /* 0xfffffffe0e0fa812 */ /* 0x000fe200078ec0ff */
[----:B------:R-:W-:Y:S01]  /*f630*/  VIADD R2, R3, 0x68 ;  /* 0x0000006803027836 */ /* 0x000fe20000000000 */
[----:B------:R-:W-:Y:S02]  /*f640*/  @!P3 LOP3.LUT R17, R10, 0xfffffffe, RZ, 0xc0, !PT ;  /* 0xfffffffe0a11b812 */ /* 0x000fe400078ec0ff */
[----:B------:R-:W-:Y:S01]  /*f650*/  @!P4 LOP3.LUT R19, R16, 0xfffffffe, RZ, 0xc0, !PT ;  /* 0xfffffffe1013c812 */ /* 0x000fe200078ec0ff */
[--C-:B0-----:R-:W-:Y:S01]  /*f660*/  @!P0 IMAD.WIDE R6, R11, 0x4, R4.reuse ;  /* 0x000000040b068825 */ /* 0x101fe200078e0204 */
[----:B------:R-:W-:Y:S02]  /*f670*/  ISETP.GE.AND P5, PT, R18, UR4, PT ;  /* 0x0000000412007c0c */ /* 0x000fe4000bfa6270 */
[----:B------:R-:W-:Y:S01]  /*f680*/  ISETP.GE.AND P6, PT, R20, UR4, PT ;  /* 0x0000000414007c0c */ /* 0x000fe2000bfc6270 */
[----:B------:R-:W-:Y:S01]  /*f690*/  @!P2 IMAD.WIDE R10, R15, 0x4, R4 ;  /* 0x000000040f0aa825 */ /* 0x000fe200078e0204 */
[----:B------:R0:W-:Y:S01]  /*f6a0*/  @!P0 ST.E.64 desc[UR60][R6.64], R46 ;  /* 0x0000002e06008985 */ /* 0x0001e2000c101b3c */
[----:B------:R-:W-:-:S02]  /*f6b0*/  IADD3 R0, R3, 0x60, RZ ;  /* 0x0000006003007810 */ /* 0x000fc40007ffe0ff */
[----:B-1----:R-:W-:-:S04]  /*f6c0*/  @!P1 IMAD.WIDE R8, R13, 0x4, R4 ;  /* 0x000000040d089825 */ /* 0x002fc800078e0204 */
[--C-:B------:R-:W-:Y:S01]  /*f6d0*/  @!P3 IMAD.WIDE R12, R17, 0x4, R4.reuse ;  /* 0x00000004110cb825 */ /* 0x100fe200078e0204 */
[----:B------:R1:W-:Y:S01]  /*f6e0*/  @!P1 ST.E.64 desc[UR60][R8.64], R50 ;  /* 0x0000003208009985 */ /* 0x0003e2000c101b3c */
[----:B------:R-:W-:Y:S02]  /*f6f0*/  @!P5 LEA.HI R18, R18, R18, RZ, 0x1 ;  /* 0x000000121212d211 */ /* 0x000fe400078f08ff */
[----:B------:R-:W-:Y:S01]  /*f700*/  @!P4 IMAD.WIDE R14, R19, 0x4, R4 ;  /* 0x00000004130ec825 */ /* 0x000fe200078e0204 */
[----:B------:R2:W-:Y:S01]  /*f710*/  @!P2 ST.E.64 desc[UR60][R10.64], R54 ;  /* 0x000000360a00a985 */ /* 0x0005e2000c101b3c */
[C---:B------:R-:W-:Y:S02]  /*f720*/  IADD3 R19, R3.reuse, 0x80, RZ ;  /* 0x0000008003137810 */ /* 0x040fe40007ffe0ff */
        /* <DEDUP_REMOVED lines=8> */
[----:B------:R-:W-:Y:S02]  /*f7b0*/  ISETP.GE.AND P0, PT, R19, UR4, PT ;  /* 0x0000000413007c0c */ /* 0x000fe4000bf06270 */
[----:B------:R-:W-:Y:S02]  /*f7c0*/  @!P6 LEA.HI R20, R20, R20, RZ, 0x1 ;  /* 0x000000141414e211 */ /* 0x000fe400078f08ff */
[----:B0-----:R-:W-:Y:S01]  /*f7d0*/  @!P5 LOP3.LUT R7, R18, 0xfffffffe, RZ, 0xc0, !PT ;  /* 0xfffffffe1207d812 */ /* 0x001fe200078ec0ff */
[C---:B------:R-:W-:Y:S01]  /*f7e0*/  VIADD R18, R3.reuse, 0x88 ;  /* 0x0000008803127836 */ /* 0x040fe20000000000 */
        /* <DEDUP_REMOVED lines=17> */
[----:B------:R-:W-:Y:S02]  /*f900*/  @!P0 LOP3.LUT R19, R19, 0xfffffffe, RZ, 0xc0, !PT ;  /* 0xfffffffe13138812 */ /* 0x000fe400078ec0ff */
[----:B------:R-:W-:Y:S01]  /*f910*/  ISETP.GE.AND P6, PT, R18, UR4, PT ;  /* 0x0000000412007c0c */ /* 0x000fe2000bfc6270 */
[--C-:B0-----:R-:W-:Y:S01]  /*f920*/  @!P4 IMAD.WIDE R6, R11, 0x4, R4.reuse ;  /* 0x000000040b06c825 */ /* 0x101fe200078e0204 */
[----:B------:R-:W-:Y:S02]  /*f930*/  ISETP.GE.AND P5, PT, R20, UR4, PT ;  /* 0x0000000414007c0c */ /* 0x000fe4000bfa6270 */
[----:B------:R-:W-:Y:S01]  /*f940*/  IADD3 R2, R3, 0xa0, RZ ;  /* 0x000000a003027810 */ /* 0x000fe20007ffe0ff */
[--C-:B-1----:R-:W-:Y:S01]  /*f950*/  @!P3 IMAD.WIDE R8, R13, 0x4, R4.reuse ;  /* 0x000000040d08b825 */ /* 0x102fe200078e0204 */
[----:B------:R0:W-:Y:S02]  /*f960*/  @!P4 ST.E.64 desc[UR60][R6.64], R74 ;  /* 0x0000004a0600c985 */ /* 0x0001e4000c101b3c */
[----:B------:R-:W-:Y:S01]  /*f970*/  ISETP.GE.AND P4, PT, R2, UR4, PT ;  /* 0x0000000402007c0c */ /* 0x000fe2000bf86270 */
        /* <DEDUP_REMOVED lines=8> */
[----:B------:R-:W-:Y:S02]  /*fa00*/  @!P5 LEA.HI R20, R20, R20, RZ, 0x1 ;  /* 0x000000141414d211 */ /* 0x000fe400078f08ff */
[C---:B------:R-:W-:Y:S01]  /*fa10*/  VIADD R17, R3.reuse, 0xb0 ;  /* 0x000000b003117836 */ /* 0x040fe20000000000 */
[----:B------:R4:W-:Y:S01]  /*fa20*/  @!P0 ST.E.64 desc[UR60][R14.64], R90 ;  /* 0x0000005a0e008985 */ /* 0x0009e2000c101b3c */
[----:B------:R-:W-:Y:S01]  /*fa30*/  VIADD R19, R3, 0xb8 ;  /* 0x000000b803137836 */ /* 0x000fe20000000000 */
[----:B------:R-:W-:-:S02]  /*fa40*/  ISETP.GE.AND P0, PT, R0, UR4, PT ;  /* 0x0000000400007c0c */ /* 0x000fc4000bf06270 */
[----:B------:R-:W-:Y:S02]  /*fa50*/  ISETP.GE.AND P2, PT, R17, UR4, PT ;  /* 0x0000000411007c0c */ /* 0x000fe4000bf46270 */
[----:B------:R-:W-:Y:S02]  /*fa60*/  ISETP.GE.AND P1, PT, R19, UR4, PT ;  /* 0x0000000413007c0c */ /* 0x000fe4000bf26270 */
        /* <DEDUP_REMOVED lines=42> */
[----:B0-----:R-:W-:Y:S02]  /*fd10*/  @!P5 LOP3.LUT R7, R18, 0xfffffffe, RZ, 0xc0, !PT ;  /* 0xfffffffe1207d812 */ /* 0x001fe400078ec0ff */
[----:B-1----:R-:W-:Y:S02]  /*fd20*/  @!P6 LOP3.LUT R9, R20, 0xfffffffe, RZ, 0xc0, !PT ;  /* 0xfffffffe1409e812 */ /* 0x002fe400078ec0ff */
        /* <DEDUP_REMOVED lines=10> */
[----:B---3--:R-:W-:Y:S02]  /*fdd0*/  @!P1 LOP3.LUT R13, R2, 0xfffffffe, RZ, 0xc0, !PT ;  /* 0xfffffffe020d9812 */ /* 0x008fe400078ec0ff */
[----:B----4-:R-:W-:-:S02]  /*fde0*/  @!P2 LOP3.LUT R15, R16, 0xfffffffe, RZ, 0xc0, !PT ;  /* 0xfffffffe100fa812 */ /* 0x010fc400078ec0ff */
[----:B------:R-:W-:Y:S02]  /*fdf0*/  @!P3 LOP3.LUT R17, R17, 0xfffffffe, RZ, 0xc0, !PT ;  /* 0xfffffffe1111b812 */ /* 0x000fe400078ec0ff */
[----:B------:R-:W-:Y:S02]  /*fe00*/  @!P4 LOP3.LUT R19, R19, 0xfffffffe, RZ, 0xc0, !PT ;  /* 0xfffffffe1313c812 */ /* 0x000fe400078ec0ff */
[----:B------:R-:W-:Y:S01]  /*fe10*/  IADD3 R3, R3, 0xf8, RZ ;  /* 0x000000f803037810 */ /* 0x000fe20007ffe0ff */
[----:B0-----:R-:W-:-:S04]  /*fe20*/  @!P0 IMAD.WIDE R6, R11, 0x4, R4 ;  /* 0x000000040b068825 */ /* 0x001fc800078e0204 */
[--C-:B-1----:R-:W-:Y:S01]  /*fe30*/  @!P1 IMAD.WIDE R8, R13, 0x4, R4.reuse ;  /* 0x000000040d089825 */ /* 0x102fe200078e0204 */
[----:B------:R4:W-:Y:S01]  /*fe40*/  @!P0 ST.E.64 desc[UR60][R6.64], R130 ;  /* 0x0000008206008985 */ /* 0x0009e2000c101b3c */
[----:B------:R-:W-:Y:S02]  /*fe50*/  ISETP.GE.AND P0, PT, R3, UR4, PT ;  /* 0x0000000403007c0c */ /* 0x000fe4000bf06270 */
[--C-:B------:R-:W-:Y:S01]  /*fe60*/  @!P2 IMAD.WIDE R10, R15, 0x4, R4.reuse ;  /* 0x000000040f0aa825 */ /* 0x100fe200078e0204 */
[----:B------:R4:W-:Y:S03]  /*fe70*/  @!P1 ST.E.64 desc[UR60][R8.64], R134 ;  /* 0x0000008608009985 */ /* 0x0009e6000c101b3c */
[--C-:B------:R-:W-:Y:S01]  /*fe80*/  @!P3 IMAD.WIDE R12, R17, 0x4, R4.reuse ;  /* 0x00000004110cb825 */ /* 0x100fe200078e0204 */
[----:B------:R4:W-:Y:S03]  /*fe90*/  @!P2 ST.E.64 desc[UR60][R10.64], R138 ;  /* 0x0000008a0a00a985 */ /* 0x0009e6000c101b3c */
[----:B------:R-:W-:Y:S01]  /*fea0*/  @!P4 IMAD.WIDE R14, R19, 0x4, R4 ;  /* 0x00000004130ec825 */ /* 0x000fe200078e0204 */
[----:B------:R4:W-:Y:S04]  /*feb0*/  @!P3 ST.E.64 desc[UR60][R12.64], R142 ;  /* 0x0000008e0c00b985 */ /* 0x0009e8000c101b3c */
[----:B------:R4:W-:Y:S01]  /*fec0*/  @!P4 ST.E.64 desc[UR60][R14.64], R146 ;  /* 0x000000920e00c985 */ /* 0x0009e2000c101b3c */
[----:B------:R-:W-:Y:S05]  /*fed0*/  @P0 BRA `(.L_x_991) ;  /* 0x00000040009c0947 */ /* 0x000fea0003800000 */
[----:B------:R-:W-:-:S04]  /*fee0*/  LEA.HI R3, R3, R3, RZ, 0x1 ;  /* 0x0000000303037211 */ /* 0x000fc800078f08ff */
[----:B------:R-:W-:-:S05]  /*fef0*/  LOP3.LUT R3, R3, 0xfffffffe, RZ, 0xc0, !PT ;  /* 0xfffffffe03037812 */ /* 0x000fca00078ec0ff */
[----:B------:R-:W-:-:S05]  /*ff00*/  IMAD.WIDE R4, R3, 0x4, R4 ;  /* 0x0000000403047825 */ /* 0x000fca00078e0204 */
[----:B------:R0:W-:Y:S01]  /*ff10*/  ST.E.64 desc[UR60][R4.64], R150 ;  /* 0x0000009604007985 */ /* 0x0001e2000c101b3c */
[----:B------:R-:W-:Y:S05]  /*ff20*/  BRA `(.L_x_991) ;  /* 0x0000004000887947 */ /* 0x000fea0003800000 */
.L_x_1078:
[----:B------:R-:W0:Y:S02]  /*ff30*/  S2R R0, SR_TID.X ;  /* 0x0000000000007919 */ /* 0x000e240000002100 */
[----:B0-----:R-:W-:-:S05]  /*ff40*/  VIADD R2, R0, 0xffffff80 ;  /* 0xffffff8000027836 */ /* 0x001fca0000000000 */
[----:B------:R-:W-:-:S13]  /*ff50*/  ISETP.GT.AND P0, PT, R2, 0x7f, PT ;  /* 0x0000007f0200780c */ /* 0x000fda0003f04270 */
[----:B------:R-:W-:Y:S05]  /*ff60*/  @P0 BRA `(.L_x_991) ;  /* 0x0000004000780947 */ /* 0x000fea0003800000 */
[----:B------:R-:W0:Y:S01]  /*ff70*/  S2R R3, SR_CTAID.X ;  /* 0x0000000000037919 */ /* 0x000e220000002500 */
[----:B------:R-:W1:Y:S01]  /*ff80*/  LDC R6, c[0x0][0xbe8] ;  /* 0x0002fa00ff067b82 */ /* 0x000e620000000800 */
[----:B------:R-:W-:Y:S01]  /*ff90*/  ULDC UR4, c[0x0][0xa88] ;  /* 0x0002a20000047ab9 */ /* 0x000fe20000000800 */
[----:B0-----:R-:W-:Y:S02]  /*ffa0*/  IMAD R0, R3, 0x80, R0 ;  /* 0x0000008003007824 */ /* 0x001fe400078e0200 */
[----:B-1----:R-:W-:-:S03]  /*ffb0*/  IMAD R3, R6, UR4, RZ ;  /* 0x0000000406037c24 */ /* 0x002fc6000f8e02ff */
[----:B------:R-:W-:-:S04]  /*ffc0*/  IADD3 R0, R0, -0x80, RZ ;  /* 0xffffff8000007810 */ /* 0x000fc80007ffe0ff */
[----:B------:R-:W-:-:S13]  /*ffd0*/  ISETP.GE.AND P0, PT, R0, R3, PT ;  /* 0x000000030000720c */ /* 0x000fda0003f06270 */
[----:B------:R-:W-:Y:S05]  /*ffe0*/  @P0 BRA `(.L_x_991) ;  /* 0x0000004000580947 */ /* 0x000fea0003800000 */
[----:B------:R-:W2:Y:S01]  /*fff0*/  LDL R4, [R1] ;  /* 0x0000000001047983 */ /* 0x000ea20000100800 */
[----:B------:R-:W-:Y:S01]  /*10000*/  ISETP.NE.AND P0, PT, R6, 0x1, PT ;  /* 0x000000010600780c */ /* 0x000fe20003f05270 */
[----:B------:R-:W-:Y:S01]  /*10010*/  S2UR UR7, SR_CTAID.Z ;  /* 0x00000000000779c3 */ /* 0x000fe20000002700 */
[----:B------:R-:W-:Y:S01]  /*10020*/  ULDC.64 UR8, c[0x0][0xbd0] ;  /* 0x0002f40000087ab9 */ /* 0x000fe20000000a00 */
[----:B------:R-:W-:-:S06]  /*10030*/  IMAD.MOV.U32 R5, RZ, RZ, R0 ;  /* 0x000000ffff057224 */ /* 0x000fcc00078e0000 */
[----:B------:R-:W0:Y:S08]  /*10040*/  LDC.64 R10, c[0x0][0xbd8] ;  /* 0x0002f600ff0a7b82 */ /* 0x000e300000000a00 */
[----:B------:R-:W1:Y:S08]  /*10050*/  @P0 LDC R7, c[0x0][0xbec] ;  /* 0x0002fb00ff070b82 */ /* 0x000e700000000800 */
[----:B------:R-:W3:Y:S08]  /*10060*/  @P0 LDC R9, c[0x0][0xbf0] ;  /* 0x0002fc00ff090b82 */ /* 0x000ef00000000800 */
[----:B------:R-:W4:Y:S08]  /*10070*/  S2UR UR10, SR_CTAID.Y ;  /* 0x00000000000a79c3 */ /* 0x000f300000002600 */
[----:B------:R-:W4:Y:S01]  /*10080*/  LDC R8, c[0x0][0xc50] ;  /* 0x00031400ff087b82 */ /* 0x000f220000000800 */
[----:B--2---:R-:W-:Y:S01]  /*10090*/  R2UR UR11, R4 ;  /* 0x00000000040b72ca */ /* 0x004fe200000e0000 */
[----:B-1----:R-:W-:-:S05]  /*100a0*/  @P0 IMAD.HI.U32 R4, R0, R7, RZ ;  /* 0x0000000700040227 */ /* 0x002fca00078e00ff */
[----:B---3--:R-:W-:-:S07]  /*100b0*/  @P0 SHF.R.U32.HI R5, RZ, R9, R4 ;  /* 0x00000009ff050219 */ /* 0x008fce0000011604 */
[----:B------:R-:W-:Y:S02]  /*100c0*/  USHF.R.S32.HI UR6, URZ, 0x1f, UR11 ;  /* 0x0000001f3f067899 */ /* 0x000fe4000801140b */
[----:B------:R-:W-:Y:S01]  /*100d0*/  IMAD R7, RZ, RZ, -UR11 ;  /* 0x8000000bff077e24 */ /* 0x000fe2000f8e02ff */
[----:B------:R-:W-:Y:S02]  /*100e0*/  UIMAD.WIDE.U32 UR4, UR11, UR8, URZ ;  /* 0x000000080b0472a5 */ /* 0x000fe4000f8e003f */
[----:B------:R-:W-:Y:S01]  /*100f0*/  UIMAD UR6, UR6, UR8, URZ ;  /* 0x00000008060672a4 */ /* 0x000fe2000f8e023f */
[----:B----4-:R-:W-:Y:S01]  /*10100*/  IMAD R9, R8, R7, UR10 ;  /* 0x0000000a08097e24 */ /* 0x010fe2000f8e0207 */
[----:B------:R-:W-:Y:S01]  /*10110*/  USHF.R.S32.HI UR8, URZ, 0x1f, UR7 ;  /* 0x0000001f3f087899 */ /* 0x000fe20008011407 */
[----:B------:R-:W-:Y:S01]  /*10120*/  IADD3 R7, -R5, RZ, RZ ;  /* 0x000000ff05077210 */ /* 0x000fe20007ffe1ff */
[----:B------:R-:W-:Y:S01]  /*10130*/  UIMAD UR6, UR11, UR9, UR6 ;  /* 0x000000090b0672a4 */ /* 0x000fe2000f8e0206 */
[----:B------:R-:W-:Y:S01]  /*10140*/  MOV R3, UR5 ;  /* 0x0000000500037c02 */ /* 0x000fe20008000f00 */
[----:B------:R-:W-:Y:S01]  /*10150*/  IMAD.U32 R2, RZ, RZ, UR4 ;  /* 0x00000004ff027e24 */ /* 0x000fe2000f8e00ff */
[----:B------:R-:W-:Y:S01]  /*10160*/  SHF.R.S32.HI R4, RZ, 0x1f, R9 ;  /* 0x0000001fff047819 */ /* 0x000fe20000011409 */
[----:B------:R-:W-:Y:S01]  /*10170*/  UIADD3 UR6, UR5, UR6, URZ ;  /* 0x0000000605067290 */ /* 0x000fe2000fffe03f */
[----:B0-----:R-:W-:-:S02]  /*10180*/  IMAD R12, R10, UR8, RZ ;  /* 0x000000080a0c7c24 */ /* 0x001fc4000f8e02ff */
[----:B------:R-:W-:Y:S01]  /*10190*/  ULDC.64 UR4, c[0x0][0xbe0] ;  /* 0x0002f80000047ab9 */ /* 0x000fe20000000a00 */
[----:B------:R-:W-:Y:S02]  /*101a0*/  IMAD R7, R6, R7, R0 ;  /* 0x0000000706077224 */ /* 0x000fe400078e0200 */
[----:B------:R-:W-:Y:S02]  /*101b0*/  IMAD.U32 R3, RZ, RZ, UR6 ;  /* 0x00000006ff037e24 */ /* 0x000fe4000f8e00ff */
[----:B------:R-:W-:Y:S01]  /*101c0*/  IMAD R11, R11, UR7, R12 ;  /* 0x000000070b0b7c24 */ /* 0x000fe2000f8e020c */
[----:B------:R-:W-:Y:S01]  /*101d0*/  SHF.R.S32.HI R0, RZ, 0x1f, R7 ;  /* 0x0000001fff007819 */ /* 0x000fe20000011407 */
[----:B------:R-:W-:-:S04]  /*101e0*/  IMAD.WIDE.U32 R2, R10, UR7, R2 ;  /* 0x000000070a027c25 */ /* 0x000fc8000f8e0002 */
[----:B------:R-:W-:Y:S02]  /*101f0*/  IMAD.IADD R3, R11, 0x1, R3 ;  /* 0x000000010b037824 */ /* 0x000fe400078e0203 */
[----:B------:R-:W-:Y:S02]  /*10200*/  IMAD R4, R4, UR4, RZ ;  /* 0x0000000404047c24 */ /* 0x000fe4000f8e02ff */
[----:B------:R-:W-:-:S04]  /*10210*/  IMAD.WIDE.U32 R2, R9, UR4, R2 ;  /* 0x0000000409027c25 */ /* 0x000fc8000f8e0002 */
[----:B------:R-:W-:Y:S01]  /*10220*/  IMAD R4, R9, UR5, R4 ;  /* 0x0000000509047c24 */ /* 0x000fe2000f8e0204 */
[----:B------:R-:W-:Y:S01]  /*10230*/  SHF.R.S32.HI R9, RZ, 0x1f, R5 ;  /* 0x0000001fff097819 */ /* 0x000fe20000011405 */
[----:B------:R-:W-:Y:S01]  /*10240*/  ULDC.64 UR4, c[0x0][0xbc8] ;  /* 0x0002f20000047ab9 */ /* 0x000fe20000000a00 */
[----:B------:R-:W-:Y:S01]  /*10250*/  IADD3 R2, P0, R5, R2, RZ ;  /* 0x0000000205027210 */ /* 0x000fe20007f1e0ff */
[----:B------:R-:W-:-:S03]  /*10260*/  IMAD R0, R0, UR4, RZ ;  /* 0x0000000400007c24 */ /* 0x000fc6000f8e02ff */
[----:B------:R-:W-:Y:S01]  /*10270*/  IADD3.X R3, R9, R3, R4, P0, !PT ;  /* 0x0000000309037210 */ /* 0x000fe200007fe404 */
[C---:B------:R-:W-:Y:S02]  /*10280*/  IMAD R5, R7.reuse, UR5, R0 ;  /* 0x0000000507057c24 */ /* 0x040fe4000f8e0200 */
[----:B------:R-:W-:Y:S01]  /*10290*/  IMAD.WIDE.U32 R2, R7, UR4, R2 ;  /* 0x0000000407027c25 */ /* 0x000fe2000f8e0002 */
[----:B------:R-:W-:-:S03]  /*102a0*/  ULDC.64 UR4, c[0x0][0xba8] ;  /* 0x0002ea0000047ab9 */ /* 0x000fc60000000a00 */
[----:B------:R-:W-:Y:S01]  /*102b0*/  IMAD.IADD R3, R3, 0x1, R5 ;  /* 0x0000000103037824 */ /* 0x000fe200078e0205 */
[----:B------:R-:W-:-:S04]  /*102c0*/  LEA R4, P0, R2, UR4, 0x2 ;  /* 0x0000000402047c11 */ /* 0x000fc8000f8010ff */
[----:B------:R-:W-:Y:S02]  /*102d0*/  LEA.HI.X R5, R2, UR5, R3, 0x2, P0 ;  /* 0x0000000502057c11 */ /* 0x000fe400080f1403 */
[----:B------:R-:W-:-:S05]  /*102e0*/  MOV R3, 0xff800000 ;  /* 0xff80000000037802 */ /* 0x000fca0000000f00 */
[----:B------:R0:W-:Y:S01]  /*102f0*/  STG.E desc[UR60][R4.64], R3 ;  /* 0x0000000304007986 */ /* 0x0001e2000c10193c */
[----:B------:R-:W-:Y:S05]  /*10300*/  BRA `(.L_x_991) ;  /* 0x0000003c00907947 */ /* 0x000fea0003800000 */
.L_x_989:
        /* <DEDUP_REMOVED lines=18> */
.L_x_1081:
[----:B------:R-:W-:Y:S01]  /*10430*/  ULDC UR7, c[0x0][0xc50] ;  /* 0x0003140000077ab9 */ /* 0x000fe20000000800 */
[----:B------:R-:W-:Y:S01]  /*10440*/  UMOV UR39, UR6 ;  /* 0x0000000600277c82 */ /* 0x000fe20008000000 */
[----:B------:R-:W-:-:S11]  /*10450*/  UISETP.NE.AND UP0, UPT, UR7, 0x1, UPT ;  /* 0x000000010700788c */ /* 0x000fd6000bf05270 */
[----:B------:R-:W-:Y:S01]  /*10460*/  @UP0 ULDC UR4, c[0x0][0xc54] ;  /* 0x0003150000040ab9 */ /* 0x000fe20000000800 */
[----:B------:R-:W-:Y:S01]  /*10470*/  @UP0 ULDC UR8, c[0x0][0xc58] ;  /* 0x0003160000080ab9 */ /* 0x000fe20000000800 */
[----:B------:R-:W-:-:S04]  /*10480*/  UIMAD.WIDE.U32 UR4, UR6, UR4, URZ ;  /* 0x00000004060472a5 */ /* 0x000fc8000f8e003f */
[----:B------:R-:W-:-:S12]  /*10490*/  @UP0 USHF.R.U32.HI UR39, URZ, UR8, UR5 ;  /* 0x000000083f270299 */ /* 0x000fd80008011605 */
.L_x_1082:
[----:B------:R-:W-:Y:S01]  /*104a0*/  ISETP.GE.AND P0, PT, R23, RZ, PT ;  /* 0x000000ff1700720c */ /* 0x000fe20003f06270 */
[----:B------:R-:W-:Y:S01]  /*104b0*/  UIADD3 UR44, -UR39, URZ, URZ ;  /* 0x0000003f272c7290 */ /* 0x000fe2000fffe13f */
[----:B------:R-:W-:Y:S01]  /*104c0*/  IMAD.MOV.U32 R0, RZ, RZ, 0x1 ;  /* 0x00000001ff007424 */ /* 0x000fe200078e00ff */
[----:B------:R-:W-:Y:S01]  /*104d0*/  MOV R6, 0x1 ;  /* 0x0000000100067802 */ /* 0x000fe20000000f00 */
[----:B------:R-:W-:Y:S01]  /*104e0*/  IMAD.MOV.U32 R2, RZ, RZ, RZ ;  /* 0x000000ffff027224 */ /* 0x000fe200078e00ff */
[----:B------:R-:W-:-:S08]  /*104f0*/  UIMAD UR44, UR7, UR44, UR6 ;  /* 0x0000002c072c72a4 */ /* 0x000fd0000f8e0206 */
[----:B------:R-:W-:Y:S05]  /*10500*/  @!P0 BRA `(.L_x_1083) ;  /* 0x0000003800488947 */ /* 0x000fea0003800000 */
[----:B------:R-:W0:Y:S01]  /*10510*/  LDC.64 R2, c[0x0][0xa28] ;  /* 0x00028a00ff027b82 */ /* 0x000e220000000a00 */
[----:B------:R-:W-:Y:S01]  /*10520*/  IMAD.MOV.U32 R22, RZ, RZ, RZ ;  /* 0x000000ffff167224 */ /* 0x000fe200078e00ff */
[----:B------:R-:W-:Y:S01]  /*10530*/  ULDC.64 UR4, c[0x0][0x418] ;  /* 0x0001060000047ab9 */ /* 0x000fe20000000a00 */
[----:B------:R-:W-:Y:S01]  /*10540*/  ULDC UR6, c[0x0][0x448] ;  /* 0x0001120000067ab9 */ /* 0x000fe20000000800 */
[----:B------:R-:W-:Y:S01]  /*10550*/  ULDC UR10, c[0x0][0x2f0] ;  /* 0x0000bc00000a7ab9 */ /* 0x000fe20000000800 */
[----:B------:R-:W-:Y:S01]  /*10560*/  ULDC UR11, c[0x0][0x288] ;  /* 0x0000a200000b7ab9 */ /* 0x000fe20000000800 */
[----:B0-----:R-:W-:-:S04]  /*10570*/  ISETP.NE.U32.AND P0, PT, R2, RZ, PT ;  /* 0x000000ff0200720c */ /* 0x001fc80003f05070 */
[----:B------:R-:W-:-:S13]  /*10580*/  ISETP.NE.AND.EX P0, PT, R3, RZ, PT, P0 ;  /* 0x000000ff0300720c */ /* 0x000fda0003f05300 */
[----:B------:R-:W0:Y:S02]  /*10590*/  @P0 LDC.64 R2, c[0x0][0xa28] ;  /* 0x00028a00ff020b82 */ /* 0x000e240000000a00 */
[----:B0-----:R-:W-:-:S05]  /*105a0*/  @P0 IMAD.WIDE R2, R23, 0x4, R2 ;  /* 0x0000000417020825 */ /* 0x001fca00078e0202 */
[----:B------:R0:W5:Y:S01]  /*105b0*/  @P0 LDG.E R22, desc[UR60][R2.64] ;  /* 0x0000003c02160981 */ /* 0x000162000c1e1900 */
[----:B------:R-:W1:Y:S01]  /*105c0*/  S2UR UR40, SR_CTAID.X ;  /* 0x00000000002879c3 */ /* 0x000e620000002500 */
[----:B------:R-:W-:Y:S02]  /*105d0*/  UISETP.NE.U32.AND UP0, UPT, UR4, URZ, UPT ;  /* 0x0000003f0400728c */ /* 0x000fe4000bf05070 */
[----:B------:R-:W-:Y:S02]  /*105e0*/  UISETP.NE.AND UP1, UPT, UR6, 0x1, UPT ;  /* 0x000000010600788c */ /* 0x000fe4000bf25270 */
[----:B------:R-:W-:Y:S01]  /*105f0*/  UISETP.NE.AND.EX UP0, UPT, UR5, URZ, UPT, UP0 ;  /* 0x0000003f0500728c */ /* 0x000fe2000bf05300 */
[----:B------:R-:W-:Y:S02]  /*10600*/  ULDC UR6, c[0x0][0x424] ;  /* 0x0001090000067ab9 */ /* 0x000fe40000000800 */
[----:B------:R-:W-:Y:S01]  /*10610*/  ULDC.64 UR4, c[0x0][0x9e0] ;  /* 0x0002780000047ab9 */ /* 0x000fe20000000a00 */
[----:B------:R-:W-:-:S02]  /*10620*/  USEL UR9, UR6, 0x1, UP0 ;  /* 0x0000000106097887 */ /* 0x000fc40008000000 */
[----:B------:R-:W-:Y:S02]  /*10630*/  UISETP.GE.AND UP0, UPT, UR5, 0x1, UPT ;  /* 0x000000010500788c */ /* 0x000fe4000bf06270 */
[----:B------:R-:W-:Y:S01]  /*10640*/  UIMAD UR47, UR9, UR10, URZ ;  /* 0x0000000a092f72a4 */ /* 0x000fe2000f8e023f */
[----:B------:R-:W-:Y:S01]  /*10650*/  @UP1 ULDC UR7, c[0x0][0x44c] ;  /* 0x0001130000071ab9 */ /* 0x000fe20000000800 */
[----:B------:R-:W-:Y:S02]  /*10660*/  UIMAD UR9, UR9, UR10, 0x3f ;  /* 0x0000003f090974a4 */ /* 0x000fe4000f8e020a */
[----:B------:R-:W-:Y:S01]  /*10670*/  PLOP3.LUT P1, PT, PT, PT, UP0, 0x80, 0x0 ;  /* 0x000000000000781c */ /* 0x000fe20003f2f008 */
[----:B------:R-:W-:Y:S01]  /*10680*/  @UP1 ULDC UR12, c[0x0][0x450] ;  /* 0x00011400000c1ab9 */ /* 0x000fe20000000800 */
[----:B------:R-:W-:Y:S02]  /*10690*/  UP2UR UR48, UPR, URZ, 0x2 ;  /* 0x000000023f307883 */ /* 0x000fe40008000000 */
[----:B-1----:R-:W-:-:S04]  /*106a0*/  USHF.L.U32 UR40, UR40, 0x7, URZ ;  /* 0x0000000728287899 */ /* 0x002fc8000800063f */
[----:B------:R-:W-:-:S04]  /*106b0*/  UIADD3 UR8, UR40, 0x7f, URZ ;  /* 0x0000007f28087890 */ /* 0x000fc8000fffe03f */
[----:B------:R-:W-:Y:S02]  /*106c0*/  UIMAD.WIDE.U32 UR6, UR8, UR7, URZ ;  /* 0x00000007080672a5 */ /* 0x000fe4000f8e003f */
[----:B------:R-:W-:Y:S02]  /*106d0*/  UIADD3 UR6, UR47, 0x1, -UR11 ;  /* 0x000000012f067890 */ /* 0x000fe4000fffe80b */
[----:B------:R-:W-:Y:S02]  /*106e0*/  @UP1 USHF.R.U32.HI UR8, URZ, UR12, UR7 ;  /* 0x0000000c3f081299 */ /* 0x000fe40008011607 */
[----:B------:R-:W-:Y:S02]  /*106f0*/  USHF.R.S32.HI UR7, URZ, 0x1f, UR9 ;  /* 0x0000001f3f077899 */ /* 0x000fe40008011409 */
[----:B------:R-:W-:Y:S02]  /*10700*/  UIADD3 UR6, UR6, UR8, URZ ;  /* 0x0000000806067290 */ /* 0x000fe4000fffe03f */
[----:B------:R-:W-:-:S02]  /*10710*/  ULEA.HI UR7, UR7, UR9, URZ, 0x6 ;  /* 0x0000000907077291 */ /* 0x000fc4000f8f303f */
[----:B------:R-:W-:Y:S02]  /*10720*/  UIADD3 UR4, UR6, UR4, URZ ;  /* 0x0000000406047290 */ /* 0x000fe4000fffe03f */
[----:B------:R-:W-:Y:S01]  /*10730*/  USHF.R.S32.HI UR41, URZ, 0x6, UR7 ;  /* 0x000000063f297899 */ /* 0x000fe20008011407 */
[----:B0-----:R-:W-:Y:S11]  /*10740*/  @!P1 BRA `(.L_x_1084) ;  /* 0x0000000000449947 */ /* 0x001ff60003800000 */
        /* <DEDUP_REMOVED lines=10> */
.L_x_1085:
[----:B------:R-:W-:-:S11]  /*107f0*/  UISETP.NE.AND UP0, UPT, UR5, 0x1, UPT ;  /* 0x000000010500788c */ /* 0x000fd6000bf05270 */
[----:B------:R-:W-:Y:S02]  /*10800*/  @UP0 ULDC.64 UR12, c[0x0][0x9e8] ;  /* 0x00027a00000c0ab9 */ /* 0x000fe40000000a00 */
[----:B------:R-:W-:-:S04]  /*10810*/  UIMAD.WIDE.U32 UR6, UR8, UR12, URZ ;  /* 0x0000000c080672a5 */ /* 0x000fc8000f8e003f */
[----:B------:R-:W-:-:S12]  /*10820*/  @UP0 USHF.R.U32.HI UR8, URZ, UR13, UR7 ;  /* 0x0000000d3f080299 */ /* 0x000fd80008011607 */
.L_x_1086:
[----:B------:R-:W-:-:S04]  /*10830*/  UIMAD UR8, UR8, UR5, UR5 ;  /* 0x00000005080872a4 */ /* 0x000fc8000f8e0205 */
[----:B------:R-:W-:-:S04]  /*10840*/  UISETP.LT.AND UP0, UPT, UR4, UR8, UPT ;  /* 0x000000080400728c */ /* 0x000fc8000bf01270 */
[----:B------:R-:W-:-:S12]  /*10850*/  USEL UR4, UR4, UR8, UP0 ;  /* 0x0000000804047287 */ /* 0x000fd80008000000 */
.L_x_1084:
[----:B------:R-:W-:Y:S02]  /*10860*/  UISETP.NE.AND UP0, UPT, UR48, URZ, UPT ;  /* 0x0000003f3000728c */ /* 0x000fe4000bf05270 */
[----:B------:R-:W-:-:S04]  /*10870*/  UIADD3 UR4, UR4, 0x3f, URZ ;  /* 0x0000003f04047890 */ /* 0x000fc8000fffe03f */
[----:B------:R-:W-:-:S04]  /*10880*/  USHF.R.S32.HI UR8, URZ, 0x1f, UR4 ;  /* 0x0000001f3f087899 */ /* 0x000fc80008011404 */
[----:B------:R-:W-:Y:S01]  /*10890*/  ULEA.HI UR8, UR8, UR4, URZ, 0x6 ;  /* 0x0000000408087291 */ /* 0x000fe2000f8f303f */
[----:B------:R-:W-:Y:S01]  /*108a0*/  @UP0 ULDC UR6, c[0x0][0x44c] ;  /* 0x0001130000060ab9 */ /* 0x000fe20000000800 */
[----:B------:R-:W-:Y:S01]  /*108b0*/  @UP0 ULDC UR9, c[0x0][0x450] ;  /* 0x0001140000090ab9 */ /* 0x000fe20000000800 */
[----:B------:R-:W-:Y:S02]  /*108c0*/  UIMAD.WIDE.U32 UR6, UR40, UR6, URZ ;  /* 0x00000006280672a5 */ /* 0x000fe4000f8e003f */
[----:B------:R-:W-:Y:S01]  /*108d0*/  UMOV UR4, UR40 ;  /* 0x0000002800047c82 */ /* 0x000fe20008000000 */
[----:B------:R-:W-:Y:S02]  /*108e0*/  USHF.R.S32.HI UR42, URZ, 0x6, UR8 ;  /* 0x000000063f2a7899 */ /* 0x000fe40008011408 */
[----:B------:R-:W-:Y:S02]  /*108f0*/  @UP0 USHF.R.U32.HI UR4, URZ, UR9, UR7 ;  /* 0x000000093f040299 */ /* 0x000fe40008011607 */
[----:B------:R-:W-:-:S02]  /*10900*/  UISETP.LT.AND UP0, UPT, UR41, UR42, UPT ;  /* 0x0000002a2900728c */ /* 0x000fc4000bf01270 */
[----:B------:R-:W-:Y:S01]  /*10910*/  UIADD3 UR4, UR4, -UR11, UR47 ;  /* 0x8000000b04047290 */ /* 0x000fe2000fffe02f */
[----:B------:R-:W-:Y:S01]  /*10920*/  ULDC UR8, c[0x0][0x9dc] ;  /* 0x0002770000087ab9 */ /* 0x000fe20000000800 */
[----:B------:R-:W-:Y:S02]  /*10930*/  USEL UR12, UR41, UR42, UP0 ;  /* 0x0000002a290c7287 */ /* 0x000fe40008000000 */
[----:B------:R-:W-:Y:S01]  /*10940*/  UIADD3 UR8, UR4, -UR8, URZ ;  /* 0x8000000804087290 */ /* 0x000fe2000fffe03f */
[----:B------:R-:W-:Y:S11]  /*10950*/  @!P1 BRA `(.L_x_1087) ;  /* 0x0000000000449947 */ /* 0x000ff60003800000 */
        /* <DEDUP_REMOVED lines=10> */
.L_x_1088:
[----:B------:R-:W-:-:S11]  /*10a00*/  UISETP.NE.AND UP0, UPT, UR5, 0x1, UPT ;  /* 0x000000010500788c */ /* 0x000fd6000bf05270 */
[----:B------:R-:W-:Y:S02]  /*10a10*/  @UP0 ULDC.64 UR10, c[0x0][0x9e8] ;  /* 0x00027a00000a0ab9 */ /* 0x000fe40000000a00 */
[----:B------:R-:W-:-:S04]  /*10a20*/  UIMAD.WIDE.U32 UR6, UR4, UR10, URZ ;  /* 0x0000000a040672a5 */ /* 0x000fc8000f8e003f */
[----:B------:R-:W-:-:S12]  /*10a30*/  @UP0 USHF.R.U32.HI UR4, URZ, UR11, UR7 ;  /* 0x0000000b3f040299 */ /* 0x000fd80008011607 */
.L_x_1089:
[----:B------:R-:W-:-:S04]  /*10a40*/  UIMAD UR4, UR4, UR5, URZ ;  /* 0x00000005040472a4 */ /* 0x000fc8000f8e023f */
[----:B------:R-:W-:-:S04]  /*10a50*/  UISETP.LT.AND UP0, UPT, UR8, UR4, UPT ;  /* 0x000000040800728c */ /* 0x000fc8000bf01270 */
[----:B------:R-:W-:-:S12]  /*10a60*/  USEL UR8, UR8, UR4, !UP0 ;  /* 0x0000000408087287 */ /* 0x000fd8000c000000 */
.L_x_1087:
[----:B------:R-:W-:Y:S02]  /*10a70*/  USHF.R.S32.HI UR4, URZ, 0x1f, UR8 ;  /* 0x0000001f3f047899 */ /* 0x000fe40008011408 */
[----:B------:R-:W-:Y:S02]  /*10a80*/  USHF.R.U32.HI UR9, URZ, 0x10, UR44 ;  /* 0x000000103f097899 */ /* 0x000fe4000801162c */
[----:B------:R-:W-:Y:S02]  /*10a90*/  ULEA.HI UR4, UR4, UR8, URZ, 0x6 ;  /* 0x0000000804047291 */ /* 0x000fe4000f8f303f */
[----:B------:R-:W-:Y:S02]  /*10aa0*/  ULOP3.LUT UR44, UR44, 0xffff, URZ, 0xc0, !UPT ;  /* 0x0000ffff2c2c7892 */ /* 0x000fe4000f8ec03f */
[----:B------:R-:W-:Y:S01]  /*10ab0*/  USHF.R.S32.HI UR4, URZ, 0x6, UR4 ;  /* 0x000000063f047899 */ /* 0x000fe20008011404 */
[----:B------:R-:W-:-:S03]  /*10ac0*/  UMOV UR38, URZ ;  /* 0x0000003f00267c82 */ /* 0x000fc60008000000 */
[----:B------:R-:W-:-:S04]  /*10ad0*/  UISETP.LT.AND UP0, UPT, URZ, UR4, UPT ;  /* 0x000000043f00728c */ /* 0x000fc8000bf01270 */
[----:B------:R-:W-:Y:S02]  /*10ae0*/  USEL UR43, URZ, UR4, !UP0 ;  /* 0x000000043f2b7287 */ /* 0x000fe4000c000000 */
[----:B------:R-:W-:Y:S02]  /*10af0*/  UISETP.NE.AND UP0, UPT, UR9, URZ, UPT ;  /* 0x0000003f0900728c */ /* 0x000fe4000bf05270 */
[----:B------:R-:W-:-:S06]  /*10b00*/  UISETP.GT.AND UP1, UPT, UR12, UR43, UPT ;  /* 0x0000002b0c00728c */ /* 0x000fcc000bf24270 */
[----:B------:R-:W-:-:S03]  /*10b10*/  PLOP3.LUT P0, PT, PT, PT, UP1, 0x80, 0x0 ;  /* 0x000000000000781c */ /* 0x000fc60003f0f018 */
[----:B------:R-:W-:-:S10]  /*10b20*/  @!UP0 ULDC UR9, c[0x0][0x9f0] ;  /* 0x00027c0000098ab9 */ /* 0x000fd40000000800 */
[----:B------:R-:W-:Y:S05]  /*10b30*/  @!P0 BRA `(.L_x_1090) ;  /* 0x00000000007c8947 */ /* 0x000fea0003800000 */
[----:B------:R-:W-:Y:S01]  /*10b40*/  IABS R0, UR9 ;  /* 0x0000000900007c13 */ /* 0x000fe20008000000 */
[----:B------:R-:W-:Y:S02]  /*10b50*/  UIADD3 UR4, UR9, -0x1, UR12 ;  /* 0xffffffff09047890 */ /* 0x000fe4000fffe00c */
[----:B------:R-:W-:Y:S02]  /*10b60*/  IABS R4, UR9 ;  /* 0x0000000900047c13 */ /* 0x000fe40008000000 */
[----:B------:R-:W-:Y:S01]  /*10b70*/  R2UR UR10, R0 ;  /* 0x00000000000a72ca */ /* 0x000fe200000e0000 */
[----:B------:R-:W-:-:S03]  /*10b80*/  UIADD3 UR6, -UR43, UR4, URZ ;  /* 0x000000042b067290 */ /* 0x000fc6000fffe13f */
[----:B------:R-:W-:-:S03]  /*10b90*/  UMOV UR4, URZ ;  /* 0x0000003f00047c82 */ /* 0x000fc60008000000 */
[----:B------:R-:W-:Y:S01]  /*10ba0*/  IABS R3, UR6 ;  /* 0x0000000600037c13 */ /* 0x000fe20008000000 */
[----:B------:R-:W-:-:S03]  /*10bb0*/  ULOP3.LUT UR6, UR6, UR9, URZ, 0x3c, !UPT ;  /* 0x0000000906067292 */ /* 0x000fc6000f8e3c3f */
[----:B------:R-:W-:Y:S02]  /*10bc0*/  R2UR UR8, R3 ;  /* 0x00000000030872ca */ /* 0x000fe400000e0000 */
[----:B------:R-:W0:Y:S08]  /*10bd0*/  I2F.RP R0, UR10 ;  /* 0x0000000a00007d06 */ /* 0x000e300008209400 */
[----:B0-----:R-:W0:Y:S02]  /*10be0*/  MUFU.RCP R0, R0 ;  /* 0x0000000000007308 */ /* 0x001e240000001000 */
        /* <DEDUP_REMOVED lines=20> */
.L_x_1090:
[----:B------:R-:W-:Y:S02]  /*10d30*/  UIMAD UR49, UR44, UR38, UR43 ;  /* 0x000000262c3172a4 */ /* 0x000fe4000f8e022b */
[----:B------:R-:W-:Y:S01]  /*10d40*/  IMAD.U32 R0, RZ, RZ, UR38 ;  /* 0x00000026ff007e24 */ /* 0x000fe2000f8e00ff */
[----:B------:R-:W-:Y:S01]  /*10d50*/  MOV R2, RZ ;  /* 0x000000ff00027202 */ /* 0x000fe20000000f00 */
[----:B------:R-:W-:Y:S02]  /*10d60*/  IMAD.MOV.U32 R6, RZ, RZ, 0x1 ;  /* 0x00000001ff067424 */ /* 0x000fe400078e00ff */
[----:B------:R-:W-:-:S05]  /*10d70*/  IMAD.U32 R19, RZ, RZ, UR49 ;  /* 0x00000031ff137e24 */ /* 0x000fca000f8e00ff */
[----:B------:R-:W-:Y:S01]  /*10d80*/  VIADDMNMX R19, R19, R0, UR12, PT ;  /* 0x0000000c13137e46 */ /* 0x000fe2000b800100 */
[----:B------:R-:W-:-:S03]  /*10d90*/  IMAD.MOV.U32 R0, RZ, RZ, 0x1 ;  /* 0x00000001ff007424 */ /* 0x000fc600078e00ff */
[----:B------:R-:W-:-:S13]  /*10da0*/  ISETP.GT.AND P0, PT, R19, UR49, PT ;  /* 0x0000003113007c0c */ /* 0x000fda000bf04270 */
        /* <DEDUP_REMOVED lines=11> */
[----:B------:R-:W-:Y:S01]  /*10e60*/  MOV R4, UR4 ;  /* 0x0000000400047c02 */ /* 0x000fe20008000f00 */
[----:B------:R-:W-:Y:S01]  /*10e70*/  IMAD.U32 R5, RZ, RZ, UR5 ;  /* 0x00000005ff057e24 */ /* 0x000fe2000f8e00ff */
[----:B------:R-:W-:Y:S01]  /*10e80*/  ULDC.64 UR4, c[0x4][0xc0] ;  /* 0x0100300000047ab9 */ /* 0x000fe20000000a00 */
[----:B------:R-:W0:Y:S01]  /*10e90*/  LDC.64 R2, c[0x4][R2] ;  /* 0x0100000002027b82 */ /* 0x000e220000000a00 */
[----:B------:R-:W-:Y:S01]  /*10ea0*/  IMAD.U32 R6, RZ, RZ, UR6 ;  /* 0x00000006ff067e24 */ /* 0x000fe2000f8e00ff */
[----:B------:R-:W-:Y:S01]  /*10eb0*/  MOV R7, UR7 ;  /* 0x0000000700077c02 */ /* 0x000fe20008000f00 */
[----:B------:R-:W-:Y:S01]  /*10ec0*/  IMAD.U32 R10, RZ, RZ, UR4 ;  /* 0x00000004ff0a7e24 */ /* 0x000fe2000f8e00ff */
[----:B------:R-:W-:Y:S01]  /*10ed0*/  MOV R8, 0x70 ;  /* 0x0000007000087802 */ /* 0x000fe20000000f00 */
[----:B------:R-:W-:-:S02]  /*10ee0*/  IMAD.U32 R11, RZ, RZ, UR5 ;  /* 0x00000005ff0b7e24 */ /* 0x000fc4000f8e00ff */
[----:B------:R-:W-:Y:S02]  /*10ef0*/  IMAD.MOV.U32 R12, RZ, RZ, 0x1 ;  /* 0x00000001ff0c7424 */ /* 0x000fe400078e00ff */
[----:B------:R-:W-:-:S07]  /*10f00*/  IMAD.MOV.U32 R13, RZ, RZ, RZ ;  /* 0x000000ffff0d7224 */ /* 0x000fce00078e00ff */
[----:B------:R-:W-:-:S07]  /*10f10*/  LEPC R20, `(.L_x_1091) ;  /* 0x000000001014794e */ /* 0x000fce0000000000 */
[----:B0----5:R-:W-:Y:S05]  /*10f20*/  CALL.ABS.NOINC R2 ;  /* 0x0000000002007343 */ /* 0x021fea0003c00000 */
.L_x_1091:
        /* <DEDUP_REMOVED lines=8> */
[----:B------:R0:W1:Y:S01]  /*10fb0*/  LDC.64 R2, c[0x4][R16] ;  /* 0x0100000010027b82 */ /* 0x0000620000000a00 */
[----:B------:R-:W-:Y:S01]  /*10fc0*/  IMAD.U32 R5, RZ, RZ, UR5 ;  /* 0x00000005ff057e24 */ /* 0x000fe2000f8e00ff */
[----:B------:R-:W-:Y:S01]  /*10fd0*/  ULDC.64 UR4, c[0x4][0xc8] ;  /* 0x0100320000047ab9 */ /* 0x000fe20000000a00 */
[----:B------:R-:W-:Y:S01]  /*10fe0*/  IMAD.U32 R6, RZ, RZ, UR6 ;  /* 0x00000006ff067e24 */ /* 0x000fe2000f8e00ff */
[----:B------:R-:W-:Y:S01]  /*10ff0*/  MOV R7, UR7 ;  /* 0x0000000700077c02 */ /* 0x000fe20008000f00 */
[----:B------:R-:W-:Y:S01]  /*11000*/  IMAD.U32 R10, RZ, RZ, UR4 ;  /* 0x00000004ff0a7e24 */ /* 0x000fe2000f8e00ff */
[----:B------:R-:W-:Y:S01]  /*11010*/  MOV R8, 0x70 ;  /* 0x0000007000087802 */ /* 0x000fe20000000f00 */
[----:B------:R-:W-:-:S02]  /*11020*/  IMAD.U32 R11, RZ, RZ, UR5 ;  /* 0x00000005ff0b7e24 */ /* 0x000fc4000f8e00ff */
[----:B------:R-:W-:Y:S02]  /*11030*/  IMAD.MOV.U32 R12, RZ, RZ, 0x1 ;  /* 0x00000001ff0c7424 */ /* 0x000fe400078e00ff */
[----:B0-----:R-:W-:-:S07]  /*11040*/  IMAD.MOV.U32 R13, RZ, RZ, RZ ;  /* 0x000000ffff0d7224 */ /* 0x001fce00078e00ff */
[----:B------:R-:W-:-:S07]  /*11050*/  LEPC R20, `(.L_x_1093) ;  /* 0x000000001014794e */ /* 0x000fce0000000000 */
[----:B-1---5:R-:W-:Y:S05]  /*11060*/  CALL.ABS.NOINC R2 ;  /* 0x0000000002007343 */ /* 0x022fea0003c00000 */
.L_x_1093:
[----:B------:R0:W1:Y:S01]  /*11070*/  LDC.64 R2, c[0x4][R16] ;  /* 0x0100000010027b82 */ /* 0x0000620000000a00 */
[----:B------:R-:W-:Y:S01]  /*11080*/  ULDC.64 UR4, c[0x4][0x138] ;  /* 0x01004e0000047ab9 */ /* 0x000fe20000000a00 */
[----:B------:R-:W-:Y:S01]  /*11090*/  ULDC.64 UR6, c[0x4][0x140] ;  /* 0x0100500000067ab9 */ /* 0x000fe20000000a00 */
[----:B------:R-:W-:Y:S01]  /*110a0*/  MOV R4, UR4 ;  /* 0x0000000400047c02 */ /* 0x000fe20008000f00 */
        /* <DEDUP_REMOVED lines=10> */
[----:B-1----:R-:W-:Y:S05]  /*11150*/  CALL.ABS.NOINC R2 ;  /* 0x0000000002007343 */ /* 0x002fea0003c00000 */
.L_x_1092:
[----:B------:R-:W0:Y:S01]  /*11160*/  LDC.64 R2, c[0x0][0x9f8] ;  /* 0x00027e00ff027b82 */ /* 0x000e220000000a00 */
[----:B------:R-:W-:-:S07]  /*11170*/  MOV R33, R23 ;  /* 0x0000001700217202 */ /* 0x000fce0000000f00 */
[----:B------:R-:W1:Y:S01]  /*11180*/  LDC R17, c[0x0][0x430] ;  /* 0x00010c00ff117b82 */ /* 0x000e620000000800 */
[C---:B------:R-:W-:Y:S01]  /*11190*/  IMAD.SHL.U32 R24, R26.reuse, 0x10, RZ ;  /* 0x000000101a187824 */ /* 0x040fe200078e00ff */
[----:B------:R-:W-:Y:S01]  /*111a0*/  LOP3.LUT R8, R26, 0x7f, RZ, 0xc0, !PT ;  /* 0x0000007f1a087812 */ /* 0x000fe200078ec0ff */
[----:B------:R-:W-:Y:S01]  /*111b0*/  VIADD R0, R19, 0xffffffff ;  /* 0xffffffff13007836 */ /* 0x000fe20000000000 */
[----:B------:R-:W-:Y:S01]  /*111c0*/  LOP3.LUT R16, R16, 0xffffffbf, RZ, 0xc0, !PT ;  /* 0xffffffbf10107812 */ /* 0x000fe200078ec0ff */
[----:B------:R-:W-:Y:S01]  /*111d0*/  ULDC UR4, c[0x0][0x2f4] ;  /* 0x0000bd0000047ab9 */ /* 0x000fe20000000800 */
[----:B0-----:R-:W-:-:S04]  /*111e0*/  ISETP.NE.U32.AND P0, PT, R2, RZ, PT ;  /* 0x000000ff0200720c */ /* 0x001fc80003f05070 */
[----:B------:R-:W-:-:S13]  /*111f0*/  ISETP.NE.AND.EX P0, PT, R3, RZ, PT, P0 ;  /* 0x000000ff0300720c */ /* 0x000fda0003f05300 */
[----:B------:R-:W0:Y:S02]  /*11200*/  @P0 LDC.64 R2, c[0x0][0x9f8] ;  /* 0x00027e00ff020b82 */ /* 0x000e240000000a00 */
[----:B0-----:R-:W-:-:S05]  /*11210*/  @P0 IMAD.WIDE R2, R23, 0x4, R2 ;  /* 0x0000000417020825 */ /* 0x001fca00078e0202 */
[----:B------:R0:W2:Y:S01]  /*11220*/  @P0 LDG.E R33, desc[UR60][R2.64] ;  /* 0x0000003c02210981 */ /* 0x0000a2000c1e1900 */
[----:B------:R-:W-:Y:S02]  /*11230*/  LOP3.LUT R24, R24, 0x70, RZ, 0xc0, !PT ;  /* 0x0000007018187812 */ /* 0x000fe400078ec0ff */
[----:B------:R-:W-:Y:S02]  /*11240*/  SHF.R.U32.HI R4, RZ, 0x3, R8 ;  /* 0x00000003ff047819 */ /* 0x000fe40000011608 */
[----:B-1----:R-:W-:Y:S02]  /*11250*/  ISETP.NE.AND P1, PT, R17, 0x1, PT ;  /* 0x000000011100780c */ /* 0x002fe40003f25270 */
[----:B------:R-:W-:-:S04]  /*11260*/  LOP3.LUT R37, R24, R4, RZ, 0xfc, !PT ;  /* 0x0000000418257212 */ /* 0x000fc800078efcff */
[----:B------:R-:W-:-:S04]  /*11270*/  LEA R7, R0, R37, 0x6 ;  /* 0x0000002500077211 */ /* 0x000fc800078e30ff */
[C---:B------:R-:W-:Y:S01]  /*11280*/  ISETP.GE.AND P0, PT, R7.reuse, UR47, PT ;  /* 0x0000002f07007c0c */ /* 0x040fe2000bf06270 */
[----:B-----5:R-:W-:Y:S02]  /*11290*/  IMAD.IADD R7, R7, 0x1, R22 ;  /* 0x0000000107077824 */ /* 0x020fe400078e0216 */
[----:B0-----:R-:W0:Y:S01]  /*112a0*/  @P1 LDC R2, c[0x0][0x434] ;  /* 0x00010d00ff021b82 */ /* 0x001e220000000800 */
[----:B------:R-:W-:Y:S01]  /*112b0*/  ISETP.GT.U32.OR P0, PT, R37, 0x3f, P0 ;  /* 0x0000003f2500780c */ /* 0x000fe20000704470 */
[----:B------:R-:W-:Y:S01]  /*112c0*/  IMAD.MOV.U32 R9, RZ, RZ, R7 ;  /* 0x000000ffff097224 */ /* 0x000fe200078e0007 */
[----:B------:R-:W-:-:S05]  /*112d0*/  @P1 LOP3.LUT R16, R16, 0x40, RZ, 0xfc, !PT ;  /* 0x0000004010101812 */ /* 0x000fca00078efcff */
[----:B------:R-:W1:Y:S08]  /*112e0*/  @P1 LDC R3, c[0x0][0x438] ;  /* 0x00010e00ff031b82 */ /* 0x000e700000000800 */
[----:B------:R-:W3:Y:S08]  /*112f0*/  @!P0 LDC.64 R10, c[0x0][0x428] ;  /* 0x00010a00ff0a8b82 */ /* 0x000ef00000000a00 */
[----:B------:R-:W4:Y:S01]  /*11300*/  @!P0 LDC.64 R4, c[0x0][0x418] ;  /* 0x00010600ff048b82 */ /* 0x000f220000000a00 */
[----:B0-----:R-:W-:-:S05]  /*11310*/  @P1 IMAD.HI.U32 R2, R7, R2, RZ ;  /* 0x0000000207021227 */ /* 0x001fca00078e00ff */
[----:B-1----:R-:W-:-:S04]  /*11320*/  @P1 SHF.R.U32.HI R9, RZ, R3, R2 ;  /* 0x00000003ff091219 */ /* 0x002fc80000011602 */
[----:B------:R-:W-:Y:S02]  /*11330*/  @!P0 SHF.R.S32.HI R3, RZ, 0x1f, R9 ;  /* 0x0000001fff038819 */ /* 0x000fe40000011409 */
[----:B------:R-:W-:Y:S01]  /*11340*/  LOP3.LUT R16, R16, 0xffffffef, RZ, 0xc0, !PT ;  /* 0xffffffef10107812 */ /* 0x000fe200078ec0ff */
[----:B------:R-:W-:Y:S01]  /*11350*/  UMOV UR5, 0xffffffff ;  /* 0xffffffff00057882 */ /* 0x000fe20000000000 */
[----:B--2---:R-:W-:-:S05]  /*11360*/  SHF.R.S32.HI R6, RZ, 0x1f, R33 ;  /* 0x0000001fff067819 */ /* 0x004fca0000011421 */
[----:B---3--:R-:W-:Y:S01]  /*11370*/  @!P0 IMAD R2, R6, R10, RZ ;  /* 0x0000000a06028224 */ /* 0x008fe200078e02ff */
[----:B------:R0:W-:Y:S03]  /*11380*/  STL [R1], R6 ;  /* 0x0000000601007387 */ /* 0x0001e60000100800 */
[----:B------:R-:W-:Y:S01]  /*11390*/  @!P0 IMAD R11, R33, R11, R2 ;  /* 0x0000000b210b8224 */ /* 0x000fe200078e0202 */
[----:B------:R-:W-:-:S05]  /*113a0*/  @!P0 MOV R2, R9 ;  /* 0x0000000900028202 */ /* 0x000fca0000000f00 */
[----:B------:R-:W-:-:S04]  /*113b0*/  @!P0 IMAD.WIDE.U32 R2, R33, R10, R2 ;  /* 0x0000000a21028225 */ /* 0x000fc800078e0002 */
[----:B------:R-:W-:Y:S01]  /*113c0*/  @!P0 IMAD.IADD R3, R3, 0x1, R11 ;  /* 0x0000000103038824 */ /* 0x000fe200078e020b */
[----:B----4-:R-:W-:Y:S01]  /*113d0*/  @!P0 LEA R4, P1, R2, R4, 0x2 ;  /* 0x0000000402048211 */ /* 0x010fe200078210ff */
[----:B0-----:R-:W-:-:S03]  /*113e0*/  IMAD.MOV.U32 R6, RZ, RZ, RZ ;  /* 0x000000ffff067224 */ /* 0x001fc600078e00ff */
[----:B------:R-:W-:-:S05]  /*113f0*/  @!P0 LEA.HI.X R5, R2, R5, R3, 0x2, P1 ;  /* 0x0000000502058211 */ /* 0x000fca00008f1403 */
[----:B------:R0:W5:Y:S02]  /*11400*/  @!P0 LDG.E R6, desc[UR60][R4.64] ;  /* 0x0000003c04068981 */ /* 0x000164000c1e1900 */
[----:B0-----:R-:W-:-:S04]  /*11410*/  SHF.L.U32 R4, R26, 0x3, RZ ;  /* 0x000000031a047819 */ /* 0x001fc800000006ff */
[----:B------:R-:W-:-:S04]  /*11420*/  LOP3.LUT R25, R4, 0x38, RZ, 0xc0, !PT ;  /* 0x0000003804197812 */ /* 0x000fc800078ec0ff */
[C---:B------:R-:W-:Y:S02]  /*11430*/  ISETP.GE.AND P0, PT, R25.reuse, UR4, PT ;  /* 0x0000000419007c0c */ /* 0x040fe4000bf06270 */
[C---:B------:R-:W-:Y:S02]  /*11440*/  LOP3.LUT R36, R25.reuse, 0x40, RZ, 0xfc, !PT ;  /* 0x0000004019247812 */ /* 0x040fe400078efcff */
[C---:B------:R-:W-:Y:S02]  /*11450*/  LOP3.LUT R35, R25.reuse, 0x80, RZ, 0xfc, !PT ;  /* 0x0000008019237812 */ /* 0x040fe400078efcff */
[----:B------:R-:W-:Y:S02]  /*11460*/  ISETP.GE.AND P2, PT, R36, UR4, PT ;  /* 0x0000000424007c0c */ /* 0x000fe4000bf46270 */
[----:B------:R-:W-:Y:S02]  /*11470*/  LOP3.LUT R34, R25, 0xc0, RZ, 0xfc, !PT ;  /* 0x000000c019227812 */ /* 0x000fe400078efcff */
[----:B------:R-:W-:-:S03]  /*11480*/  ISETP.GE.AND P1, PT, R35, UR4, PT ;  /* 0x0000000423007c0c */ /* 0x000fc6000bf26270 */
[----:B------:R-:W-:Y:S02]  /*11490*/  @P0 LOP3.LUT R16, R16, 0x10, RZ, 0xfc, !PT ;  /* 0x0000001010100812 */ /* 0x000fe400078efcff */
[----:B------:R-:W-:Y:S02]  /*114a0*/  ISETP.GE.AND P0, PT, R34, UR4, PT ;  /* 0x0000000422007c0c */ /* 0x000fe4000bf06270 */
[----:B------:R-:W-:-:S04]  /*114b0*/  LOP3.LUT R16, R16, 0xfffffff7, RZ, 0xc0, !PT ;  /* 0xfffffff710107812 */ /* 0x000fc800078ec0ff */
[----:B------:R-:W-:-:S04]  /*114c0*/  @P2 LOP3.LUT R16, R16, 0x8, RZ, 0xfc, !PT ;  /* 0x0000000810102812 */ /* 0x000fc800078efcff */
[----:B------:R-:W-:-:S04]  /*114d0*/  LOP3.LUT R16, R16, 0xfffffffd, RZ, 0xc0, !PT ;  /* 0xfffffffd10107812 */ /* 0x000fc800078ec0ff */
[----:B------:R-:W-:-:S04]  /*114e0*/  LOP3.LUT R16, R16, 0xfffffffb, RZ, 0xc0, !PT ;  /* 0xfffffffb10107812 */ /* 0x000fc800078ec0ff */
[----:B------:R-:W-:-:S04]  /*114f0*/  @P1 LOP3.LUT R16, R16, 0x4, RZ, 0xfc, !PT ;  /* 0x0000000410101812 */ /* 0x000fc800078efcff */
[----:B------:R-:W-:Y:S01]  /*11500*/  @P0 LOP3.LUT R16, R16, 0x2, RZ, 0xfc, !PT ;  /* 0x0000000210100812 */ /* 0x000fe200078efcff */
[----:B------:R-:W-:Y:S06]  /*11510*/  BRA.DIV UR5, `(.L_x_1094) ;  /* 0x0000002e05fc7947 */ /* 0x000fec000b800000 */
.L_x_1136:
[----:B------:R-:W2:Y:S01]  /*11520*/  LDL R2, [R1+0x4] ;  /* 0x0000040001027983 */ /* 0x000ea20000100800 */
[----:B------:R-:W-:Y:S01]  /*11530*/  ISETP.GT.U32.AND P1, PT, R37, 0x3f, PT ;  /* 0x0000003f2500780c */ /* 0x000fe20003f24070 */
[----:B------:R-:W-:Y:S01]  /*11540*/  IMAD.MOV.U32 R27, RZ, RZ, R0 ;  /* 0x000000ffff1b7224 */ /* 0x000fe200078e0000 */
[----:B------:R-:W-:Y:S02]  /*11550*/  LOP3.LUT R16, R16, 0xfffffffe, RZ, 0xc0, !PT ;  /* 0xfffffffe10107812 */ /* 0x000fe400078ec0ff */
[----:B------:R-:W-:-:S04]  /*11560*/  MOV R32, UR39 ;  /* 0x0000002700207c02 */ /* 0x000fc80008000f00 */
[----:B------:R-:W-:-:S05]  /*11570*/  SHF.R.S32.HI R32, RZ, 0x1f, R32 ;  /* 0x0000001fff207819 */ /* 0x000fca0000011420 */
[----:B------:R-:W-:-:S04]  /*11580*/  @P1 LOP3.LUT R16, R16, 0x1, RZ, 0xfc, !PT ;  /* 0x0000000110101812 */ /* 0x000fc800078efcff */
[----:B------:R-:W-:Y:S02]  /*11590*/  LOP3.LUT R16, R16, 0xffffffdf, RZ, 0xc0, !PT ;  /* 0xffffffdf10107812 */ /* 0x000fe400078ec0ff */
[----:B--2---:R-:W-:Y:S01]  /*115a0*/  R2UR UR4, R2 ;  /* 0x00000000020472ca */ /* 0x004fe200000e0000 */
[----:B------:R-:W-:-:S04]  /*115b0*/  IMAD.MOV R2, RZ, RZ, -R9 ;  /* 0x000000ffff027224 */ /* 0x000fc800078e0a09 */
[----:B------:R-:W-:-:S08]  /*115c0*/  IMAD R7, R17, R2, R7 ;  /* 0x0000000211077224 */ /* 0x000fd000078e0207 */
[----:B------:R-:W-:-:S06]  /*115d0*/  ULOP3.LUT UR4, UR4, 0x2, URZ, 0xfc, !UPT ;  /* 0x0000000204047892 */ /* 0x000fcc000f8efc3f */
[----:B------:R-:W-:-:S05]  /*115e0*/  IMAD.U32 R2, RZ, RZ, UR4 ;  /* 0x00000004ff027e24 */ /* 0x000fca000f8e00ff */
[----:B------:R-:W-:-:S13]  /*115f0*/  ISETP.NE.AND P0, PT, R2, 0x3, PT ;  /* 0x000000030200780c */ /* 0x000fda0003f05270 */
[----:B------:R-:W-:Y:S01]  /*11600*/  @P0 LOP3.LUT R16, R16, 0x20, RZ, 0xfc, !PT ;  /* 0x0000002010100812 */ /* 0x000fe200078efcff */
[----:B------:R-:W-:Y:S06]  /*11610*/  @!P0 BRA `(.L_x_1095) ;  /* 0x0000000000048947 */ /* 0x000fec0003800000 */
[----:B------:R-:W-:Y:S01]  /*11620*/  BPT.TRAP 0x1 ;  /* 0x000000040000795c */ /* 0x000fe20000300000 */
.L_x_1095:
[----:B------:R-:W-:Y:S01]  /*11630*/  SHF.R.S32.HI R9, RZ, 0x1f, R7 ;  /* 0x0000001fff097819 */ /* 0x000fe20000011407 */
[----:B------:R-:W-:Y:S01]  /*11640*/  ULDC.64 UR4, c[0x0][0x328] ;  /* 0x0000ca0000047ab9 */ /* 0x000fe20000000a00 */
[----:B------:R-:W-:-:S03]  /*11650*/  R2UR UR6, R32 ;  /* 0x00000000200672ca */ /* 0x000fc600000e0000 */
[----:B------:R-:W-:-:S04]  /*11660*/  IMAD R2, R9, UR4, RZ ;  /* 0x0000000409027c24 */ /* 0x000fc8000f8e02ff */
[C---:B------:R-:W-:Y:S02]  /*11670*/  IMAD R5, R7.reuse, UR5, R2 ;  /* 0x0000000507057c24 */ /* 0x040fe4000f8e0202 */
[----:B------:R-:W-:Y:S01]  /*11680*/  IMAD.WIDE.U32 R2, R7, UR4, RZ ;  /* 0x0000000407027c25 */ /* 0x000fe2000f8e00ff */
[----:B------:R-:W-:-:S03]  /*11690*/  ULDC.64 UR4, c[0x0][0x338] ;  /* 0x0000ce0000047ab9 */ /* 0x000fc60000000a00 */
[----:B------:R-:W-:Y:S01]  /*116a0*/  IMAD.IADD R3, R3, 0x1, R5 ;  /* 0x0000000103037824 */ /* 0x000fe200078e0205 */
[----:B-----5:R-:W-:Y:S01]  /*116b0*/  SHF.R.S32.HI R5, RZ, 0x1f, R6 ;  /* 0x0000001fff057819 */ /* 0x020fe20000011406 */
[----:B------:R-:W-:-:S04]  /*116c0*/  IMAD.WIDE.U32 R2, R6, UR4, R2 ;  /* 0x0000000406027c25 */ /* 0x000fc8000f8e0002 */
[----:B------:R-:W-:-:S04]  /*116d0*/  IMAD R11, R5, UR4, RZ ;  /* 0x00000004050b7c24 */ /* 0x000fc8000f8e02ff */
        /* <DEDUP_REMOVED lines=15> */
.L_x_1137:
[----:B------:R-:W-:Y:S01]  /*117d0*/  ULDC.64 UR4, c[0x0][0x300] ;  /* 0x0000c00000047ab9 */ /* 0x000fe20000000a00 */
[----:B------:R-:W-:Y:S01]  /*117e0*/  R2UR UR6, R32 ;  /* 0x00000000200672ca */ /* 0x000fe200000e0000 */
[----:B0-----:R-:W-:Y:S01]  /*117f0*/  IMAD R2, R9, UR4, RZ ;  /* 0x0000000409027c24 */ /* 0x001fe2000f8e02ff */
[----:B------:R-:W-:Y:S02]  /*11800*/  SHF.R.U32.HI R28, RZ, 0x3, R8 ;  /* 0x00000003ff1c7819 */ /* 0x000fe40000011608 */
[----:B------:R-:W-:Y:S01]  /*11810*/  SHF.L.U32 R30, R8, 0x3, RZ ;  /* 0x00000003081e7819 */ /* 0x000fe200000006ff */
[C---:B------:R-:W-:Y:S01]  /*11820*/  IMAD R9, R7.reuse, UR5, R2 ;  /* 0x0000000507097c24 */ /* 0x040fe2000f8e0202 */
[C---:B------:R-:W-:Y:S01]  /*11830*/  LOP3.LUT P4, RZ, R16.reuse, 0x10, RZ, 0xc0, !PT ;  /* 0x0000001010ff7812 */ /* 0x040fe2000788c0ff */
[----:B------:R-:W-:Y:S01]  /*11840*/  IMAD.WIDE.U32 R2, R7, UR4, RZ ;  /* 0x0000000407027c25 */ /* 0x000fe2000f8e00ff */
[----:B------:R-:W-:Y:S01]  /*11850*/  ULDC.64 UR4, c[0x0][0x310] ;  /* 0x0000c40000047ab9 */ /* 0x000fe20000000a00 */
[----:B------:R-:W-:-:S02]  /*11860*/  LOP3.LUT P3, RZ, R16, 0x8, RZ, 0xc0, !PT ;  /* 0x0000000810ff7812 */ /* 0x000fc4000786c0ff */
[----:B------:R-:W-:Y:S01]  /*11870*/  IMAD.IADD R3, R3, 0x1, R9 ;  /* 0x0000000103037824 */ /* 0x000fe200078e0209 */
[C---:B------:R-:W-:Y:S01]  /*11880*/  LOP3.LUT P2, RZ, R16.reuse, 0x4, RZ, 0xc0, !PT ;  /* 0x0000000410ff7812 */ /* 0x040fe2000784c0ff */
[----:B------:R-:W-:Y:S01]  /*11890*/  IMAD R5, R5, UR4, RZ ;  /* 0x0000000405057c24 */ /* 0x000fe2000f8e02ff */
[----:B------:R-:W-:Y:S01]  /*118a0*/  LOP3.LUT P1, RZ, R16, 0x2, RZ, 0xc0, !PT ;  /* 0x0000000210ff7812 */ /* 0x000fe2000782c0ff */
        /* <DEDUP_REMOVED lines=9> */
[----:B------:R-:W-:Y:S01]  /*11940*/  IMAD.MOV.U32 R5, RZ, RZ, -0x40 ;  /* 0xffffffc0ff057424 */ /* 0x000fe200078e00ff */
[----:B------:R-:W-:Y:S01]  /*11950*/  LEA R6, P0, R2, UR6, 0x1 ;  /* 0x0000000602067c11 */ /* 0x000fe2000f8008ff */
[----:B------:R-:W-:Y:S01]  /*11960*/  VIADD R7, R3, UR4 ;  /* 0x0000000403077c36 */ /* 0x000fe20008000000 */
[----:B------:R-:W-:Y:S01]  /*11970*/  LOP3.LUT R3, R4, 0x1c0, RZ, 0xc0, !PT ;  /* 0x000001c004037812 */ /* 0x000fe200078ec0ff */
[----:B------:R-:W-:Y:S01]  /*11980*/  IMAD R0, R0, R5, UR47 ;  /* 0x0000002f00007e24 */ /* 0x000fe2000f8e0205 */
[----:B------:R-:W-:Y:S02]  /*11990*/  UMOV UR4, 0xffffffff ;  /* 0xffffffff00047882 */ /* 0x000fe40000000000 */
[----:B------:R-:W-:Y:S01]  /*119a0*/  LOP3.LUT R3, R3, 0x38, R4, 0xf8, !PT ;  /* 0x0000003803037812 */ /* 0x000fe200078ef804 */
[----:B------:R-:W-:Y:S01]  /*119b0*/  IMAD.IADD R0, R0, 0x1, -R28 ;  /* 0x0000000100007824 */ /* 0x000fe200078e0a1c */
[----:B------:R-:W-:Y:S02]  /*119c0*/  LEA.HI.X R7, R2, UR7, R7, 0x1, P0 ;  /* 0x0000000702077c11 */ /* 0x000fe400080f0c07 */
[----:B------:R-:W-:-:S02]  /*119d0*/  LOP3.LUT R3, R3, 0x38, R26, 0x78, !PT ;  /* 0x0000003803037812 */ /* 0x000fc400078e781a */
[----:B------:R-:W-:Y:S02]  /*119e0*/  ISETP.GE.AND P0, PT, R0, 0x1, PT ;  /* 0x000000010000780c */ /* 0x000fe40003f06270 */
[----:B------:R-:W-:Y:S01]  /*119f0*/  LOP3.LUT R30, R3, 0x200, R30, 0xf8, !PT ;  /* 0x00000200031e7812 */ /* 0x000fe200078ef81e */
[----:B------:R-:W-:Y:S10]  /*11a00*/  BRA.DIV UR4, `(.L_x_1097) ;  /* 0x0000002a04f87947 */ /* 0x000ff4000b800000 */
[----:B------:R-:W-:Y:S01]  /*11a10*/  SHFL.IDX PT, R3, R7, RZ, 0x181f ;  /* 0x00181fff07037589 */ /* 0x000fe200000e0000 */
[----:B------:R-:W-:-:S03]  /*11a20*/  @P0 LEA R9, R30, UR45, 0x1 ;  /* 0x0000002d1e090c11 */ /* 0x000fc6000f8e08ff */
[----:B------:R-:W0:Y:S04]  /*11a30*/  SHFL.IDX PT, R2, R6, RZ, 0x181f ;  /* 0x00181fff06027589 */ /* 0x000e2800000e0000 */
[----:B------:R-:W-:Y:S04]  /*11a40*/  SHFL.IDX PT, R5, R7, 0x1, 0x181f ;  /* 0x00381f0007057f89 */ /* 0x000fe800000e0000 */
        /* <DEDUP_REMOVED lines=24> */
.L_x_1147:
[----:B------:R-:W-:Y:S01]  /*11bd0*/  ISETP.GE.AND P0, PT, R0, 0x31, PT ;  /* 0x000000310000780c */ /* 0x000fe20003f06270 */
[----:B-1----:R-:W-:Y:S01]  /*11be0*/  IMAD.MOV.U32 R2, RZ, RZ, R14 ;  /* 0x000000ffff027224 */ /* 0x002fe200078e000e */
[----:B--2---:R-:W-:-:S11]  /*11bf0*/  MOV R3, R4 ;  /* 0x0000000400037202 */ /* 0x004fd60000000f00 */
[----:B------:R-:W-:Y:S01]  /*11c00*/  @P0 IMAD.WIDE.U32 R2, R25, 0x2, R2 ;  /* 0x0000000219020825 */ /* 0x000fe200078e0002 */
[----:B------:R-:W-:-:S05]  /*11c10*/  @P0 LEA R5, R30, UR45, 0x1 ;  /* 0x0000002d1e050c11 */ /* 0x000fca000f8e08ff */
[----:B------:R-:W-:Y:S01]  /*11c20*/  @!PT LDS RZ, [RZ] ;  /* 0x00000000fffff984 */ /* 0x000fe20000000800 */
[----:B------:R-:W-:Y:S01]  /*11c30*/  @!PT LDS RZ, [RZ] ;  /* 0x00000000fffff984 */ /* 0x000fe20000000800 */
[----:B------:R-:W-:Y:S01]  /*11c40*/  @!PT LDS RZ, [RZ] ;  /* 0x00000000fffff984 */ /* 0x000fe20000000800 */
[----:B------:R0:W-:Y:S04]  /*11c50*/  @P0 LDGSTS.E.BYPASS.LTC128B.128 [R5+0x21c00], desc[UR60][R2.64], !P4 ;  /* 0x21c0000002050fae */ /* 0x0001e8000e101d7c */
[----:B------:R0:W-:Y:S04]  /*11c60*/  @P0 LDGSTS.E.BYPASS.LTC128B.128 [R5+0x23c00], desc[UR60][R2.64+0x80], !P3 ;  /* 0x23c0008002050fae */ /* 0x0001e8000d901d7c */
[----:B------:R0:W-:Y:S04]  /*11c70*/  @P0 LDGSTS.E.BYPASS.LTC128B.128 [R5+0x25c00], desc[UR60][R2.64+0x100], !P2 ;  /* 0x25c0010002050fae */ /* 0x0001e8000d101d7c */
[----:B------:R0:W-:Y:S01]  /*11c80*/  @P0 LDGSTS.E.BYPASS.LTC128B.128 [R5+0x27c00], desc[UR60][R2.64+0x180], !P1 ;  /* 0x27c0018002050fae */ /* 0x0001e2000c901d7c */
[----:B------:R-:W-:Y:S01]  /*11c90*/  NOP ;  /* 0x0000000000007918 */ /* 0x000fe20000000000 */
[----:B------:R-:W-:Y:S02]  /*11ca0*/  SYNCS.ARRIVE.TRANS64.RED.A0T1 RZ, [UR45+0x30830], RZ ;  /* 0x030830ffffff79a7 */ /* 0x000fe4000820042d */
[----:B------:R-:W-:Y:S01]  /*11cb0*/  ARRIVES.LDGSTSBAR.64.TRANSCNT [UR45+0x30830] ;  /* 0x03083000ff0079b0 */ /* 0x000fe20008000aad */
[----:B------:R-:W-:Y:S01]  /*11cc0*/  NOP ;  /* 0x0000000000007918 */ /* 0x000fe20000000000 */
[----:B------:R-:W-:-:S13]  /*11cd0*/  LOP3.LUT P1, RZ, R16, 0x20, RZ, 0xc0, !PT ;  /* 0x0000002010ff7812 */ /* 0x000fda000782c0ff */
[----:B0-----:R-:W-:Y:S05]  /*11ce0*/  @!P1 BRA `(.L_x_1098) ;  /* 0x0000000000049947 */ /* 0x001fea0003800000 */
[----:B------:R-:W-:Y:S01]  /*11cf0*/  BPT.TRAP 0x1 ;  /* 0x000000040000795c */ /* 0x000fe20000300000 */
.L_x_1098:
        /* <DEDUP_REMOVED lines=30> */
.L_x_1099:
[----:B------:R-:W-:Y:S01]  /*11ee0*/  UISETP.NE.AND UP0, UPT, UR48, URZ, UPT ;  /* 0x0000003f3000728c */ /* 0x000fe2000bf05270 */
[----:B------:R-:W-:Y:S01]  /*11ef0*/  VIADD R0, R37, UR40 ;  /* 0x0000002825007c36 */ /* 0x000fe20008000000 */
[----:B------:R-:W0:Y:S01]  /*11f00*/  LDC R7, c[0x0][0x448] ;  /* 0x00011200ff077b82 */ /* 0x000e220000000800 */
[----:B------:R-:W-:Y:S01]  /*11f10*/  IMAD.U32 R4, RZ, RZ, UR36 ;  /* 0x00000024ff047e24 */ /* 0x000fe2000f8e00ff */
[----:B------:R-:W-:Y:S01]  /*11f20*/  MOV R3, UR46 ;  /* 0x0000002e00037c02 */ /* 0x000fe20008000f00 */
[----:B------:R-:W-:Y:S01]  /*11f30*/  IMAD.MOV.U32 R9, RZ, RZ, R0 ;  /* 0x000000ffff097224 */ /* 0x000fe200078e0000 */
[----:B------:R-:W-:Y:S01]  /*11f40*/  PLOP3.LUT P0, PT, PT, PT, UP0, 0x80, 0x0 ;  /* 0x000000000000781c */ /* 0x000fe20003f0f008 */
[----:B------:R-:W-:-:S04]  /*11f50*/  IMAD.U32 R5, RZ, RZ, UR37 ;  /* 0x00000025ff057e24 */ /* 0x000fc8000f8e00ff */
[----:B------:R-:W-:-:S08]  /*11f60*/  @UP0 ULDC UR4, c[0x0][0x44c] ;  /* 0x0001130000040ab9 */ /* 0x000fd00000000800 */
[----:B------:R-:W-:Y:S01]  /*11f70*/  @P0 IMAD.HI.U32 R2, R0, UR4, RZ ;  /* 0x0000000400020c27 */ /* 0x000fe2000f8e00ff */
[----:B------:R-:W-:Y:S01]  /*11f80*/  PLOP3.LUT P0, PT, PT, PT, UP0, 0x80, 0x0 ;  /* 0x000000000000781c */ /* 0x000fe20003f0f008 */
[----:B------:R-:W-:-:S12]  /*11f90*/  @UP0 ULDC UR4, c[0x0][0x450] ;  /* 0x0001140000040ab9 */ /* 0x000fd80000000800 */
[----:B------:R-:W-:Y:S01]  /*11fa0*/  @P0 SHF.R.U32.HI R9, RZ, UR4, R2 ;  /* 0x00000004ff090c19 */ /* 0x000fe20008011602 */
[----:B------:R-:W-:Y:S01]  /*11fb0*/  ULDC.64 UR4, c[0x0][0x2e0] ;  /* 0x0000b80000047ab9 */ /* 0x000fe20000000a00 */
[----:B------:R-:W-:Y:S01]  /*11fc0*/  MOV R2, R4 ;  /* 0x0000000400027202 */ /* 0x000fe20000000f00 */
[----:B------:R-:W-:-:S04]  /*11fd0*/  IMAD R26, R26, UR4, RZ ;  /* 0x000000041a1a7c24 */ /* 0x000fc8000f8e02ff */
[----:B------:R-:W-:-:S04]  /*11fe0*/  IMAD.WIDE.U32 R2, R23, UR4, R2 ;  /* 0x0000000417027c25 */ /* 0x000fc8000f8e0002 */
[----:B------:R-:W-:Y:S01]  /*11ff0*/  IMAD R5, R23, UR5, R26 ;  /* 0x0000000517057c24 */ /* 0x000fe2000f8e021a */
[----:B------:R-:W-:-:S03]  /*12000*/  ULDC.64 UR4, c[0x0][0x2d0] ;  /* 0x0000b40000047ab9 */ /* 0x000fc60000000a00 */
[----:B------:R-:W-:Y:S02]  /*12010*/  IMAD.IADD R3, R3, 0x1, R5 ;  /* 0x0000000103037824 */ /* 0x000fe400078e0205 */
[----:B------:R-:W-:Y:S02]  /*12020*/  IMAD.MOV R5, RZ, RZ, -R9 ;  /* 0x000000ffff057224 */ /* 0x000fe400078e0a09 */
[----:B------:R-:W-:-:S04]  /*12030*/  IMAD.WIDE.U32 R2, R9, UR4, R2 ;  /* 0x0000000409027c25 */ /* 0x000fc8000f8e0002 */
[----:B0-----:R-:W-:Y:S01]  /*12040*/  IMAD R5, R7, R5, R0 ;  /* 0x0000000507057224 */ /* 0x001fe200078e0200 */
[----:B------:R-:W-:-:S05]  /*12050*/  SHF.R.S32.HI R0, RZ, 0x1f, R9 ;  /* 0x0000001fff007819 */ /* 0x000fca0000011409 */
[----:B------:R-:W-:-:S04]  /*12060*/  IMAD R0, R0, UR4, RZ ;  /* 0x0000000400007c24 */ /* 0x000fc8000f8e02ff */
        /* <DEDUP_REMOVED lines=9> */
[C---:B------:R-:W-:Y:S01]  /*12100*/  LEA R0, P0, R2.reuse, UR4, 0x1 ;  /* 0x0000000402007c11 */ /* 0x040fe2000f8008ff */
        /* <DEDUP_REMOVED lines=10> */
[----:B------:R-:W-:Y:S02]  /*121b0*/  VIADD R8, R28, UR40 ;  /* 0x000000281c087c36 */ /* 0x000fe40008000000 */
        /* <DEDUP_REMOVED lines=15> */
[----:B0-----:R-:W-:Y:S10]  /*122b0*/  SHFL.IDX PT, R3, R6, 0x2, 0x181f ;  /* 0x00581f0006037f89 */ /* 0x001ff400000e0000 */
[----:B-1----:R-:W-:Y:S01]  /*122c0*/  @!P0 IMAD.WIDE.U32 R4, R25, 0x2, R4 ;  /* 0x0000000219048825 */ /* 0x002fe200078e0004 */
        /* <DEDUP_REMOVED lines=16> */
[----:B------:R-:W-:-:S02]  /*123d0*/  ISETP.GE.AND P0, PT, R10, R7, PT ;  /* 0x000000070a00720c */ /* 0x000fc40003f06270 */
[----:B------:R-:W-:Y:S01]  /*123e0*/  IADD3 R10, R8, 0x40, RZ ;  /* 0x00000040080a7810 */ /* 0x000fe20007ffe0ff */
        /* <DEDUP_REMOVED lines=36> */
.L_x_1164:
[----:B------:R-:W-:Y:S01]  /*12630*/  IADD3 R8, R8, 0x70, RZ ;  /* 0x0000007008087810 */ /* 0x000fe20007ffe0ff */
[----:B------:R-:W-:Y:S01]  /*12640*/  BSSY B0, `(.L_x_1101) ;  /* 0x000000e000007945 */ /* 0x000fe20003800000 */
[----:B-1----:R-:W-:Y:S02]  /*12650*/  IMAD.MOV.U32 R2, RZ, RZ, R14 ;  /* 0x000000ffff027224 */ /* 0x002fe400078e000e */
[----:B------:R-:W-:Y:S01]  /*12660*/  ISETP.GE.AND P0, PT, R8, R7, PT ;  /* 0x000000070800720c */ /* 0x000fe20003f06270 */
[----:B------:R-:W-:-:S12]  /*12670*/  IMAD.MOV.U32 R3, RZ, RZ, R6 ;  /* 0x000000ffff037224 */ /* 0x000fd800078e0006 */
[----:B------:R-:W-:Y:S05]  /*12680*/  @P0 BRA `(.L_x_1102) ;  /* 0x0000000000240947 */ /* 0x000fea0003800000 */
[----:B------:R-:W-:Y:S01]  /*12690*/  IMAD.WIDE.U32 R2, R25, 0x2, R2 ;  /* 0x0000000219027825 */ /* 0x000fe200078e0002 */
        /* <DEDUP_REMOVED lines=8> */
.L_x_1102:
[----:B------:R-:W-:Y:S05]  /*12720*/  BSYNC B0 ;  /* 0x0000000000007941 */ /* 0x000fea0003800000 */
.L_x_1101:
[----:B------:R-:W-:Y:S01]  /*12730*/  NOP ;  /* 0x0000000000007918 */ /* 0x000fe20000000000 */
[----:B------:R-:W-:Y:S01]  /*12740*/  SYNCS.ARRIVE.TRANS64.RED.A0T1 RZ, [UR45+0x30800], RZ ;  /* 0x030800ffffff79a7 */ /* 0x000fe2000820042d */
[----:B------:R-:W-:Y:S01]  /*12750*/  MOV R0, 0x1 ;  /* 0x0000000100007802 */ /* 0x000fe20000000f00 */
[----:B------:R-:W-:Y:S01]  /*12760*/  VIADD R19, R19, 0xfffffffe ;  /* 0xfffffffe13137836 */ /* 0x000fe20000000000 */
[----:B------:R-:W-:Y:S01]  /*12770*/  ARRIVES.LDGSTSBAR.64.TRANSCNT [UR45+0x30800] ;  /* 0x03080000ff0079b0 */ /* 0x000fe20008000aad */
[----:B------:R-:W-:Y:S01]  /*12780*/  IMAD.MOV.U32 R23, RZ, RZ, 0x1 ;  /* 0x00000001ff177424 */ /* 0x000fe200078e00ff */
[----:B------:R-:W-:Y:S01]  /*12790*/  SHF.L.U32 R0, R0, 0x1f, RZ ;  /* 0x0000001f00007819 */ /* 0x000fe200000006ff */
[----:B------:R-:W-:Y:S01]  /*127a0*/  NOP ;  /* 0x0000000000007918 */ /* 0x000fe20000000000 */
[----:B------:R-:W-:Y:S02]  /*127b0*/  SYNCS.ARRIVE.TRANS64.A1T0 RZ, [UR45+0x30800], RZ ;  /* 0x030800ffffff79a7 */ /* 0x000fe4000810002d */
[----:B------:R-:W1:Y:S02]  /*127c0*/  SYNCS.PHASECHK.TRANS64.TRYWAIT P0, [UR45+0x30820], R0 ;  /* 0x03082000ff0075a7 */ /* 0x000e64000800016d */
[----:B-1----:R-:W-:Y:S05]  /*127d0*/  @!P0 BRA `(.L_x_1103) ;  /* 0x0000002c00688947 */ /* 0x002fea0003800000 */
.L_x_1165:
[----:B------:R-:W-:Y:S02]  /*127e0*/  ISETP.GE.AND P0, PT, R19, UR49, PT ;  /* 0x0000003113007c0c */ /* 0x000fe4000bf06270 */
[----:B------:R-:W-:-:S11]  /*127f0*/  MOV R20, RZ ;  /* 0x000000ff00147202 */ /* 0x000fd60000000f00 */
[----:B------:R-:W-:Y:S05]  /*12800*/  @!P0 BRA `(.L_x_1104) ;  /* 0x0000001000088947 */ /* 0x000fea0003800000 */
[----:B0-----:R-:W0:Y:S01]  /*12810*/  S2R R2, SR_TID.X ;  /* 0x0000000000027919 */ /* 0x001e220000002100 */
[----:B------:R-:W-:Y:S01]  /*12820*/  UIADD3 UR4, UR44, 0x1, URZ ;  /* 0x000000012c047890 */ /* 0x000fe2000fffe03f */
[----:B------:R-:W-:Y:S01]  /*12830*/  LOP3.LUT R3, RZ, UR42, RZ, 0x33, !PT ;  /* 0x0000002aff037c12 */ /* 0x000fe2000f8e33ff */
[----:B------:R-:W-:Y:S01]  /*12840*/  BSSY B0, `(.L_x_1104) ;  /* 0x00000fe000007945 */ /* 0x000fe20003800000 */
[----:B------:R-:W-:Y:S01]  /*12850*/  LOP3.LUT R5, RZ, UR41, RZ, 0x33, !PT ;  /* 0x00000029ff057c12 */ /* 0x000fe2000f8e33ff */
[----:B------:R-:W-:Y:S01]  /*12860*/  UIMAD UR4, UR4, UR38, URZ ;  /* 0x00000026040472a4 */ /* 0x000fe2000f8e023f */
[----:B------:R-:W-:-:S05]  /*12870*/  IMAD.MOV.U32 R19, RZ, RZ, RZ ;  /* 0x000000ffff137224 */ /* 0x000fca00078e00ff */
[----:B------:R-:W-:Y:S01]  /*12880*/  LOP3.LUT R0, RZ, UR4, RZ, 0x33, !PT ;  /* 0x00000004ff007c12 */ /* 0x000fe2000f8e33ff */
[----:B------:R-:W-:Y:S02]  /*12890*/  ULDC UR4, c[0x0][0x2f4] ;  /* 0x0000bd0000047ab9 */ /* 0x000fe40000000800 */
[----:B------:R-:W-:Y:S02]  /*128a0*/  ISETP.GE.AND P4, PT, R25, UR4, PT ;  /* 0x0000000419007c0c */ /* 0x000fe4000bf86270 */
[----:B------:R-:W-:Y:S02]  /*128b0*/  VIADDMNMX R0, R0, -UR43, R3, !PT ;  /* 0x8000002b00007c46 */ /* 0x000fe4000f800103 */
[----:B------:R-:W-:Y:S02]  /*128c0*/  ISETP.GE.AND P3, PT, R36, UR4, PT ;  /* 0x0000000424007c0c */ /* 0x000fe4000bf66270 */
[----:B------:R-:W-:Y:S02]  /*128d0*/  VIMNMX R0, R0, R5, !PT ;  /* 0x0000000500007248 */ /* 0x000fe40007fe0100 */
[----:B------:R-:W-:-:S02]  /*128e0*/  ISETP.GE.AND P2, PT, R35, UR4, PT ;  /* 0x0000000423007c0c */ /* 0x000fc4000bf46270 */
[----:B------:R-:W-:Y:S02]  /*128f0*/  IADD3 R27, -R0, -0x2, RZ ;  /* 0xfffffffe001b7810 */ /* 0x000fe40007ffe1ff */
[----:B------:R-:W-:Y:S02]  /*12900*/  ISETP.GE.AND P1, PT, R34, UR4, PT ;  /* 0x0000000422007c0c */ /* 0x000fe4000bf26270 */
[----:B0-----:R-:W-:-:S04]  /*12910*/  LOP3.LUT R2, R2, 0x7f, RZ, 0xc0, !PT ;  /* 0x0000007f02027812 */ /* 0x001fc800078ec0ff */
[----:B------:R-:W-:-:S04]  /*12920*/  SHF.R.U32.HI R2, RZ, 0x3, R2 ;  /* 0x00000003ff027819 */ /* 0x000fc80000011602 */
[----:B------:R-:W-:Y:S02]  /*12930*/  IADD3 R22, R24, R22, R2 ;  /* 0x0000001618167210 */ /* 0x000fe40007ffe002 */
[----:B------:R-:W-:Y:S01]  /*12940*/  IADD3 R3, -R2, UR47, RZ ;  /* 0x0000002f02037c10 */ /* 0x000fe2000fffe1ff */
[----:B------:R-:W-:Y:S02]  /*12950*/  IMAD.SHL.U32 R2, R25, 0x2, RZ ;  /* 0x0000000219027824 */ /* 0x000fe400078e00ff */
[----:B------:R-:W-:Y:S01]  /*12960*/  VIADD R5, R22, 0xffffff40 ;  /* 0xffffff4016057836 */ /* 0x000fe20000000000 */
[----:B------:R-:W-:Y:S01]  /*12970*/  MOV R22, 0x1 ;  /* 0x0000000100167802 */ /* 0x000fe20000000f00 */
[C---:B------:R-:W-:Y:S02]  /*12980*/  IMAD R3, R0.reuse, 0x40, R3 ;  /* 0x0000004000037824 */ /* 0x040fe400078e0203 */
[----:B------:R-:W-:-:S03]  /*12990*/  IMAD R10, R0, -0x40, R5 ;  /* 0xffffffc0000a7824 */ /* 0x000fc600078e0205 */
[----:B------:R-:W-:-:S07]  /*129a0*/  IADD3 R0, R3, 0x80, RZ ;  /* 0x0000008003007810 */ /* 0x000fce0007ffe0ff */
.L_x_1117:
[----:B------:R-:W2:Y:S01]  /*129b0*/  LDL R8, [R1] ;  /* 0x0000000001087983 */ /* 0x000ea20000100800 */
[----:B------:R-:W0:Y:S01]  /*129c0*/  LDC R2, c[0x0][0x430] ;  /* 0x00010c00ff027b82 */ /* 0x000e220000000800 */
[----:B------:R-:W-:Y:S01]  /*129d0*/  ISETP.GT.U32.AND P6, PT, R37, 0x3f, PT ;  /* 0x0000003f2500780c */ /* 0x000fe20003fc4070 */
[----:B------:R-:W-:-:S12]  /*129e0*/  IMAD.MOV.U32 R9, RZ, RZ, R10 ;  /* 0x000000ffff097224 */ /* 0x000fd800078e000a */
[----:B------:R-:W2:Y:S01]  /*129f0*/  @!P6 LDC.64 R6, c[0x0][0x428] ;  /* 0x00010a00ff06eb82 */ /* 0x000ea20000000a00 */
[----:B0-----:R-:W-:-:S13]  /*12a00*/  ISETP.NE.AND P0, PT, R2, 0x1, PT ;  /* 0x000000010200780c */ /* 0x001fda0003f05270 */
[----:B------:R-:W0:Y:S08]  /*12a10*/  @P0 LDC R3, c[0x0][0x434] ;  /* 0x00010d00ff030b82 */ /* 0x000e300000000800 */
[----:B-1----:R-:W1:Y:S01]  /*12a20*/  @P0 LDC R5, c[0x0][0x438] ;  /* 0x00010e00ff050b82 */ /* 0x002e620000000800 */
[----:B0-----:R-:W-:-:S05]  /*12a30*/  @P0 IMAD.HI.U32 R2, R10, R3, RZ ;  /* 0x000000030a020227 */ /* 0x001fca00078e00ff */
[----:B-1----:R-:W-:Y:S02]  /*12a40*/  @P0 SHF.R.U32.HI R9, RZ, R5, R2 ;  /* 0x00000005ff090219 */ /* 0x002fe40000011602 */
[----:B------:R-:W0:Y:S02]  /*12a50*/  @!P6 LDC.64 R4, c[0x0][0x418] ;  /* 0x00010600ff04eb82 */ /* 0x000e240000000a00 */
[----:B------:R-:W-:Y:S01]  /*12a60*/  @!P6 SHF.R.S32.HI R3, RZ, 0x1f, R9 ;  /* 0x0000001fff03e819 */ /* 0x000fe20000011409 */
[----:B--2---:R-:W-:-:S04]  /*12a70*/  @!P6 IMAD R2, R8, R6, RZ ;  /* 0x000000060802e224 */ /* 0x004fc800078e02ff */
[----:B------:R-:W-:Y:S02]  /*12a80*/  @!P6 IMAD R7, R33, R7, R2 ;  /* 0x000000072107e224 */ /* 0x000fe400078e0202 */
[----:B------:R-:W-:-:S04]  /*12a90*/  @!P6 IMAD.MOV.U32 R2, RZ, RZ, R9 ;  /* 0x000000ffff02e224 */ /* 0x000fc800078e0009 */
[----:B------:R-:W-:-:S05]  /*12aa0*/  @!P6 IMAD.WIDE.U32 R2, R33, R6, R2 ;  /* 0x000000062102e225 */ /* 0x000fca00078e0002 */
[----:B------:R-:W-:Y:S02]  /*12ab0*/  @!P6 IADD3 R3, R7, R3, RZ ;  /* 0x000000030703e210 */ /* 0x000fe40007ffe0ff */
[----:B0-----:R-:W-:Y:S01]  /*12ac0*/  @!P6 LEA R4, P0, R2, R4, 0x2 ;  /* 0x000000040204e211 */ /* 0x001fe200078010ff */
[----:B------:R-:W-:-:S03]  /*12ad0*/  IMAD.MOV.U32 R6, RZ, RZ, RZ ;  /* 0x000000ffff067224 */ /* 0x000fc600078e00ff */
[----:B------:R-:W-:-:S05]  /*12ae0*/  @!P6 LEA.HI.X R5, R2, R5, R3, 0x2, P0 ;  /* 0x000000050205e211 */ /* 0x000fca00000f1403 */
[----:B------:R0:W5:Y:S01]  /*12af0*/  @!P6 LDG.E R6, desc[UR60][R4.64] ;  /* 0x0000003c0406e981 */ /* 0x000162000c1e1900 */
[----:B------:R-:W-:Y:S01]  /*12b00*/  LOP3.LUT P5, RZ, R16, 0x20, RZ, 0xc0, !PT ;  /* 0x0000002010ff7812 */ /* 0x000fe200078ac0ff */
[----:B------:R-:W-:-:S05]  /*12b10*/  VIADD R20, R19, 0x1 ;  /* 0x0000000113147836 */ /* 0x000fca0000000000 */
[----:B------:R-:W-:-:S04]  /*12b20*/  ISETP.NE.AND P0, PT, R20, 0x2, PT ;  /* 0x000000021400780c */ /* 0x000fc80003f05270 */
[----:B------:R-:W-:Y:S02]  /*12b30*/  SEL R23, RZ, 0x1, P0 ;  /* 0x00000001ff177807 */ /* 0x000fe40000000000 */
[----:B------:R-:W-:Y:S02]  /*12b40*/  SEL R20, R20, RZ, P0 ;  /* 0x000000ff14147207 */ /* 0x000fe40000000000 */
[----:B------:R-:W-:Y:S01]  /*12b50*/  LOP3.LUT R23, R22, R23, RZ, 0x3c, !PT ;  /* 0x0000001716177212 */ /* 0x000fe200078e3cff */
[----:B0-----:R-:W-:Y:S06]  /*12b60*/  @!P5 BRA `(.L_x_1105) ;  /* 0x000000000004d947 */ /* 0x001fec0003800000 */
[----:B------:R-:W-:Y:S01]  /*12b70*/  BPT.TRAP 0x1 ;  /* 0x000000040000795c */ /* 0x000fe20000300000 */
.L_x_1105:
[----:B------:R-:W-:Y:S01]  /*12b80*/  LEA R21, R20, UR45, 0x3 ;  /* 0x0000002d14157c11 */ /* 0x000fe2000f8e18ff */
[----:B------:R-:W-:Y:S01]  /*12b90*/  BSSY B1, `(.L_x_1106) ;  /* 0x0000004000017945 */ /* 0x000fe20003800000 */
[----:B------:R-:W-:-:S04]  /*12ba0*/  SHF.L.U32 R2, R23, 0x1f, RZ ;  /* 0x0000001f17027819 */ /* 0x000fc800000006ff */
[----:B------:R-:W0:Y:S02]  /*12bb0*/  SYNCS.PHASECHK.TRANS64.TRYWAIT P0, [R21+URZ+0x30840], R2 ;  /* 0x03084002150075a7 */ /* 0x000e24000800017f */
[----:B0-----:R-:W-:Y:S05]  /*12bc0*/  @!P0 BRA `(.L_x_1107) ;  /* 0x0000002800848947 */ /* 0x001fea0003800000 */
.L_x_1166:
[----:B------:R-:W-:Y:S05]  /*12bd0*/  BSYNC B1 ;  /* 0x0000000000017941 */ /* 0x000fea0003800000 */
.L_x_1106:
        /* <DEDUP_REMOVED lines=9> */
[----:B0-----:R-:W-:-:S04]  /*12c70*/  IMAD R2, R24, UR4, RZ ;  /* 0x0000000418027c24 */ /* 0x001fc8000f8e02ff */
[C---:B------:R-:W-:Y:S02]  /*12c80*/  IMAD R5, R7.reuse, UR5, R2 ;  /* 0x0000000507057c24 */ /* 0x040fe4000f8e0202 */
[----:B------:R-:W-:Y:S01]  /*12c90*/  IMAD.WIDE.U32 R2, R7, UR4, RZ ;  /* 0x0000000407027c25 */ /* 0x000fe2000f8e00ff */
[----:B------:R-:W-:-:S04]  /*12ca0*/  ULDC.64 UR4, c[0x0][0x310] ;  /* 0x0000c40000047ab9 */ /* 0x000fc80000000a00 */
[----:B------:R-:W-:Y:S01]  /*12cb0*/  IADD3 R3, R3, R5, RZ ;  /* 0x0000000503037210 */ /* 0x000fe20007ffe0ff */
[----:B------:R-:W-:-:S04]  /*12cc0*/  IMAD R5, R26, UR4, RZ ;  /* 0x000000041a057c24 */ /* 0x000fc8000f8e02ff */
[C---:B------:R-:W-:Y:S02]  /*12cd0*/  IMAD R5, R6.reuse, UR5, R5 ;  /* 0x0000000506057c24 */ /* 0x040fe4000f8e0205 */
[----:B------:R-:W-:Y:S01]  /*12ce0*/  IMAD.WIDE.U32 R2, R6, UR4, R2 ;  /* 0x0000000406027c25 */ /* 0x000fe2000f8e0002 */
[----:B------:R-:W-:-:S03]  /*12cf0*/  ULDC.64 UR4, c[0x0][0x308] ;  /* 0x0000c20000047ab9 */ /* 0x000fc60000000a00 */
[----:B------:R-:W-:Y:S02]  /*12d00*/  IMAD.IADD R3, R3, 0x1, R5 ;  /* 0x0000000103037824 */ /* 0x000fe400078e0205 */
[----:B------:R-:W-:Y:S01]  /*12d10*/  IMAD.U32 R5, RZ, RZ, UR4 ;  /* 0x00000004ff057e24 */ /* 0x000fe2000f8e00ff */
[----:B------:R-:W-:-:S03]  /*12d20*/  UIMAD UR4, UR6, UR4, URZ ;  /* 0x00000004060472a4 */ /* 0x000fc6000f8e023f */
[----:B------:R-:W-:Y:S01]  /*12d30*/  IMAD.WIDE.U32 R2, R5, UR39, R2 ;  /* 0x0000002705027c25 */ /* 0x000fe2000f8e0002 */
[----:B------:R-:W-:Y:S01]  /*12d40*/  UIMAD UR4, UR39, UR5, UR4 ;  /* 0x00000005270472a4 */ /* 0x000fe2000f8e0204 */
[----:B------:R-:W-:Y:S02]  /*12d50*/  ULDC.64 UR6, c[0x0][0x2e8] ;  /* 0x0000ba0000067ab9 */ /* 0x000fe40000000a00 */
[----:B------:R-:W-:-:S03]  /*12d60*/  LEA R28, P0, R2, UR6, 0x1 ;  /* 0x00000006021c7c11 */ /* 0x000fc6000f8008ff */
[----:B------:R-:W-:Y:S01]  /*12d70*/  IADD3 R31, R3, UR4, RZ ;  /* 0x00000004031f7c10 */ /* 0x000fe2000fffe0ff */
[----:B------:R-:W-:-:S03]  /*12d80*/  UMOV UR4, 0xffffffff ;  /* 0xffffffff00047882 */ /* 0x000fc60000000000 */
[----:B------:R-:W-:Y:S01]  /*12d90*/  LEA.HI.X R31, R2, UR7, R31, 0x1, P0 ;  /* 0x00000007021f7c11 */ /* 0x000fe200080f0c1f */
[----:B------:R-:W-:Y:S06]  /*12da0*/  BRA.DIV UR4, `(.L_x_1108) ;  /* 0x0000002a04207947 */ /* 0x000fec000b800000 */
[----:B------:R-:W0:Y:S01]  /*12db0*/  SHFL.IDX PT, R14, R28, RZ, 0x181f ;  /* 0x00181fff1c0e7589 */ /* 0x000e2200000e0000 */
[----:B------:R-:W-:Y:S01]  /*12dc0*/  IMAD.SHL.U32 R11, R25, 0x2, RZ ;  /* 0x00000002190b7824 */ /* 0x000fe200078e00ff */
[----:B------:R-:W-:Y:S02]  /*12dd0*/  LOP3.LUT R16, R16, 0xfffff7ff, RZ, 0xc0, !PT ;  /* 0xfffff7ff10107812 */ /* 0x000fe400078ec0ff */
[----:B------:R-:W1:Y:S01]  /*12de0*/  SHFL.IDX PT, R3, R31, RZ, 0x181f ;  /* 0x00181fff1f037589 */ /* 0x000e6200000e0000 */
[----:B------:R-:W-:Y:S02]  /*12df0*/  LEA R29, R29, UR45, 0x1 ;  /* 0x0000002d1d1d7c11 */ /* 0x000fe4000f8e08ff */
[----:B------:R-:W-:Y:S01]  /*12e00*/  @P1 LOP3.LUT R16, R16, 0x800, RZ, 0xfc, !PT ;  /* 0x0000080010101812 */ /* 0x000fe200078efcff */
[----:B------:R-:W2:Y:S03]  /*12e10*/  SHFL.IDX PT, R2, R28, 0x1, 0x181f ;  /* 0x00381f001c027f89 */ /* 0x000ea600000e0000 */
[----:B------:R-:W-:-:S02]  /*12e20*/  LOP3.LUT P1, RZ, R16, 0x10, RZ, 0xc0, !PT ;  /* 0x0000001010ff7812 */ /* 0x000fc4000782c0ff */
[----:B------:R-:W-:Y:S02]  /*12e30*/  LOP3.LUT P6, RZ, R16, 0x4, RZ, 0xc0, !PT ;  /* 0x0000000410ff7812 */ /* 0x000fe400078cc0ff */
[----:B0-----:R-:W-:Y:S02]  /*12e40*/  IADD3 R8, P0, R14, R11, RZ ;  /* 0x0000000b0e087210 */ /* 0x001fe40007f1e0ff */
[----:B------:R-:W-:Y:S02]  /*12e50*/  SHFL.IDX PT, R14, R28, 0x3, 0x181f ;  /* 0x00781f001c0e7f89 */ /* 0x000fe400000e0000 */
[----:B-1----:R-:W-:Y:S02]  /*12e60*/  IADD3.X R9, RZ, R3, RZ, P0, !PT ;  /* 0x00000003ff097210 */ /* 0x002fe400007fe4ff */
[----:B------:R-:W0:Y:S01]  /*12e70*/  SHFL.IDX PT, R3, R31, 0x1, 0x181f ;  /* 0x00381f001f037f89 */ /* 0x000e2200000e0000 */
[----:B--2---:R-:W-:-:S03]  /*12e80*/  IADD3 R4, P0, R2, R11, RZ ;  /* 0x0000000b02047210 */ /* 0x004fc60007f1e0ff */
[----:B------:R-:W1:Y:S04]  /*12e90*/  SHFL.IDX PT, R2, R28, 0x2, 0x181f ;  /* 0x00581f001c027f89 */ /* 0x000e6800000e0000 */
[----:B------:R2:W-:Y:S01]  /*12ea0*/  LDGSTS.E.BYPASS.LTC128B.128 [R29+0x20400], desc[UR60][R8.64], !P1 ;  /* 0x20400000081d7fae */ /* 0x0005e2000c901d7c */
[----:B0-----:R-:W-:-:S03]  /*12eb0*/  IMAD.X R5, RZ, RZ, R3, P0 ;  /* 0x000000ffff057224 */ /* 0x001fc600000e0603 */
[----:B------:R-:W0:Y:S01]  /*12ec0*/  SHFL.IDX PT, R3, R31, 0x2, 0x181f ;  /* 0x00581f001f037f89 */ /* 0x000e2200000e0000 */
[----:B-1----:R-:W-:-:S03]  /*12ed0*/  IADD3 R2, P0, R2, R11, RZ ;  /* 0x0000000b02027210 */ /* 0x002fc60007f1e0ff */
[----:B------:R-:W1:Y:S02]  /*12ee0*/  SHFL.IDX PT, R31, R31, 0x3, 0x181f ;  /* 0x00781f001f1f7f89 */ /* 0x000e6400000e0000 */
[----:B0-----:R-:W-:Y:S01]  /*12ef0*/  IMAD.X R3, RZ, RZ, R3, P0 ;  /* 0x000000ffff037224 */ /* 0x001fe200000e0603 */
        /* <DEDUP_REMOVED lines=11> */
[----:B------:R2:W-:Y:S04]  /*12fb0*/  LDGSTS.E.BYPASS.LTC128B.128 [R29+0x25400], desc[UR60][R2.64+0x100], !P6 ;  /* 0x25400100021d7fae */ /* 0x0005e8000f101d7c */
[----:B-1----:R2:W-:Y:S02]  /*12fc0*/  LDGSTS.E.BYPASS.LTC128B.128 [R29+0x27400], desc[UR60][R2.64+0x180], !P5 ;  /* 0x27400180021d7fae */ /* 0x0025e4000e901d7c */
.L_x_1176:
[----:B--2---:R-:W-:Y:S02]  /*12fd0*/  SHF.L.U32 R2, R25, 0x1, RZ ;  /* 0x0000000119027819 */ /* 0x004fe400000006ff */
[----:B------:R-:W-:Y:S02]  /*12fe0*/  P2R R4, PR, RZ, 0x2 ;  /* 0x00000002ff047803 */ /* 0x000fe40000000000 */
[----:B------:R-:W-:Y:S02]  /*12ff0*/  IADD3 R2, P0, R14, R2, RZ ;  /* 0x000000020e027210 */ /* 0x000fe40007f1e0ff */
[C---:B------:R-:W-:Y:S02]  /*13000*/  LOP3.LUT P1, RZ, R16.reuse, 0x10, RZ, 0xc0, !PT ;  /* 0x0000001010ff7812 */ /* 0x040fe4000782c0ff */
[C---:B------:R-:W-:Y:S01]  /*13010*/  LOP3.LUT P6, RZ, R16.reuse, 0x4, RZ, 0xc0, !PT ;  /* 0x0000000410ff7812 */ /* 0x040fe200078cc0ff */
[----:B------:R-:W-:Y:S01]  /*13020*/  IMAD.X R3, RZ, RZ, R31, P0 ;  /* 0x000000ffff037224 */ /* 0x000fe200000e061f */
[----:B------:R-:W-:-:S09]  /*13030*/  LOP3.LUT P0, RZ, R16, 0x8, RZ, 0xc0, !PT ;  /* 0x0000000810ff7812 */ /* 0x000fd2000780c0ff */
[----:B------:R-:W-:Y:S01]  /*13040*/  @!PT LDS RZ, [RZ] ;  /* 0x00000000fffff984 */ /* 0x000fe20000000800 */
[----:B------:R-:W-:Y:S01]  /*13050*/  @!PT LDS RZ, [RZ] ;  /* 0x00000000fffff984 */ /* 0x000fe20000000800 */
[----:B------:R-:W-:Y:S01]  /*13060*/  @!PT LDS RZ, [RZ] ;  /* 0x00000000fffff984 */ /* 0x000fe20000000800 */
[----:B------:R0:W-:Y:S01]  /*13070*/  LDGSTS.E.BYPASS.LTC128B.128 [R29+0x21c00], desc[UR60][R2.64], !P1 ;  /* 0x21c00000021d7fae */ /* 0x0001e2000c901d7c */
[----:B------:R-:W-:-:S03]  /*13080*/  ISETP.NE.AND P1, PT, R4, RZ, PT ;  /* 0x000000ff0400720c */ /* 0x000fc60003f25270 */
[----:B------:R0:W-:Y:S01]  /*13090*/  LDGSTS.E.BYPASS.LTC128B.128 [R29+0x23c00], desc[UR60][R2.64+0x80], !P0 ;  /* 0x23c00080021d7fae */ /* 0x0001e2000c101d7c */
[----:B------:R-:W-:-:S03]  /*130a0*/  PLOP3.LUT P0, PT, PT, PT, PT, 0x80, 0x0 ;  /* 0x000000000000781c */ /* 0x000fc60003f0f070 */
[----:B------:R0:W-:Y:S04]  /*130b0*/  LDGSTS.E.BYPASS.LTC128B.128 [R29+0x25c00], desc[UR60][R2.64+0x100], !P6 ;  /* 0x25c00100021d7fae */ /* 0x0001e8000f101d7c */
[----:B------:R0:W-:Y:S01]  /*130c0*/  LDGSTS.E.BYPASS.LTC128B.128 [R29+0x27c00], desc[UR60][R2.64+0x180], !P5 ;  /* 0x27c00180021d7fae */ /* 0x0001e2000e901d7c */
[----:B------:R-:W-:-:S05]  /*130d0*/  NOP ;  /* 0x0000000000007918 */ /* 0x000fca0000000000 */
.L_x_1109:
        /* <DEDUP_REMOVED lines=10> */
.L_x_1110:
[----:B------:R1:W-:Y:S01]  /*13180*/  SYNCS.ARRIVE.TRANS64.A1T0 RZ, [R21+URZ+0x30830], RZ ;  /* 0x030830ff15ff79a7 */ /* 0x0003e2000810003f */
[----:B------:R-:W-:Y:S05]  /*13190*/  @!P6 BRA `(.L_x_1111) ;  /* 0x000000000004e947 */ /* 0x000fea0003800000 */
[----:B------:R-:W-:Y:S01]  /*131a0*/  BPT.TRAP 0x1 ;  /* 0x000000040000795c */ /* 0x000fe20000300000 */
.L_x_1111:
[----:B0-----:R-:W-:Y:S01]  /*131b0*/  SHF.L.U32 R3, R22, 0x1f, RZ ;  /* 0x0000001f16037819 */ /* 0x001fe200000006ff */
[----:B------:R-:W-:Y:S01]  /*131c0*/  BSSY B1, `(.L_x_1112) ;  /* 0x0000004000017945 */ /* 0x000fe20003800000 */
[----:B------:R-:W-:-:S04]  /*131d0*/  LEA R4, R19, UR45, 0x3 ;  /* 0x0000002d13047c11 */ /* 0x000fc8000f8e18ff */
[----:B------:R-:W0:Y:S02]  /*131e0*/  SYNCS.PHASECHK.TRANS64.TRYWAIT P0, [R4+URZ+0x30860], R3 ;  /* 0x03086003040075a7 */ /* 0x000e24000800017f */
[----:B0-----:R-:W-:Y:S05]  /*131f0*/  @!P0 BRA `(.L_x_1113) ;  /* 0x00000028006c8947 */ /* 0x001fea0003800000 */
.L_x_1177:
[----:B------:R-:W-:Y:S05]  /*13200*/  BSYNC B1 ;  /* 0x0000000000017941 */ /* 0x000fea0003800000 */
.L_x_1112:
[----:B------:R-:W-:Y:S01]  /*13210*/  UMOV UR4, 0xffffffff ;  /* 0xffffffff00047882 */ /* 0x000fe20000000000 */
[----:B------:R-:W-:Y:S01]  /*13220*/  IMAD R5, R19, 0x4000, R30 ;  /* 0x0000400013057824 */ /* 0x000fe200078e021e */
[----:B------:R-:W-:Y:S01]  /*13230*/  SHF.L.U32 R8, R25, 0x1, RZ ;  /* 0x0000000119087819 */ /* 0x000fe200000006ff */
[----:B------:R-:W-:Y:S06]  /*13240*/  BRA.DIV UR4, `(.L_x_1114) ;  /* 0x0000002a046c7947 */ /* 0x000fec000b800000 */
[----:B------:R-:W2:Y:S01]  /*13250*/  SHFL.IDX PT, R14, R17, RZ, 0x181f ;  /* 0x00181fff110e7589 */ /* 0x000ea200000e0000 */
[----:B------:R-:W-:-:S03]  /*13260*/  LEA R5, R5, UR45, 0x1 ;  /* 0x0000002d05057c11 */ /* 0x000fc6000f8e08ff */
        /* <DEDUP_REMOVED lines=28> */
[----:B0-----:R-:W-:Y:S02]  /*13430*/  IADD3.X R3, RZ, R3, RZ, P0, !PT ;  /* 0x00000003ff037210 */ /* 0x001fe400007fe4ff */
        /* <DEDUP_REMOVED lines=8> */
.L_x_1187:
[----:B0--3--:R-:W-:Y:S01]  /*134c0*/  IADD3 R2, P0, R14, R8, RZ ;  /* 0x000000080e027210 */ /* 0x009fe20007f1e0ff */
[----:B------:R-:W-:Y:S02]  /*134d0*/  ULDC.64 UR4, c[0x0][0x328] ;  /* 0x0000ca0000047ab9 */ /* 0x000fe40000000a00 */
        /* <DEDUP_REMOVED lines=14> */
[----:B------:R-:W-:Y:S01]  /*135c0*/  PLOP3.LUT P0, PT, PT, PT, PT, 0x80, 0x0 ;  /* 0x000000000000781c */ /* 0x000fe20003f0f070 */
[----:B------:R-:W-:Y:S01]  /*135d0*/  NOP ;  /* 0x0000000000007918 */ /* 0x000fe20000000000 */
[----:B0-----:R-:W-:Y:S01]  /*135e0*/  IMAD.WIDE.U32 R2, R7, UR4, RZ ;  /* 0x0000000407027c25 */ /* 0x001fe2000f8e00ff */
[----:B------:R-:W-:-:S03]  /*135f0*/  ULDC.64 UR4, c[0x0][0x338] ;  /* 0x0000ce0000047ab9 */ /* 0x000fc60000000a00 */
[----:B------:R-:W-:Y:S02]  /*13600*/  IMAD.IADD R3, R3, 0x1, R9 ;  /* 0x0000000103037824 */ /* 0x000fe400078e0209 */
[----:B------:R-:W-:Y:S02]  /*13610*/  IMAD R7, R26, UR4, RZ ;  /* 0x000000041a077c24 */ /* 0x000fe4000f8e02ff */
[----:B------:R-:W-:-:S04]  /*13620*/  IMAD.WIDE.U32 R2, R6, UR4, R2 ;  /* 0x0000000406027c25 */ /* 0x000fc8000f8e0002 */
[----:B------:R-:W-:-:S05]  /*13630*/  IMAD R7, R6, UR5, R7 ;  /* 0x0000000506077c24 */ /* 0x000fca000f8e0207 */
[----:B------:R-:W-:-:S07]  /*13640*/  IADD3 R19, R3, R7, RZ ;  /* 0x0000000703137210 */ /* 0x000fce0007ffe0ff */
.L_x_1115:
        /* <DEDUP_REMOVED lines=10> */
.L_x_1116:
[----:B------:R-:W-:Y:S01]  /*136f0*/  R2UR UR4, R32 ;  /* 0x00000000200472ca */ /* 0x000fe200000e0000 */
[----:B------:R-:W-:Y:S01]  /*13700*/  ULDC.64 UR6, c[0x0][0x330] ;  /* 0x0000cc0000067ab9 */ /* 0x000fe20000000a00 */
[----:B------:R-:W-:Y:S01]  /*13710*/  IMAD.MOV.U32 R18, RZ, RZ, R2 ;  /* 0x000000ffff127224 */ /* 0x000fe200078e0002 */
[----:B------:R0:W-:Y:S01]  /*13720*/  SYNCS.ARRIVE.TRANS64.A1T0 RZ, [R4+URZ+0x30850], RZ ;  /* 0x030850ff04ff79a7 */ /* 0x0001e2000810003f */
[----:B------:R-:W-:Y:S01]  /*13730*/  IMAD.U32 R3, RZ, RZ, UR6 ;  /* 0x00000006ff037e24 */ /* 0x000fe2000f8e00ff */
[----:B------:R-:W-:Y:S01]  /*13740*/  IADD3 R10, R10, -0x40, RZ ;  /* 0xffffffc00a0a7810 */ /* 0x000fe20007ffe0ff */
[----:B------:R-:W-:Y:S02]  /*13750*/  VIADD R27, R27, 0xffffffff ;  /* 0xffffffff1b1b7836 */ /* 0x000fe40000000000 */
[----:B------:R-:W-:-:S04]  /*13760*/  IMAD.WIDE.U32 R18, R3, UR39, R18 ;  /* 0x0000002703127c25 */ /* 0x000fc8000f8e0012 */
[----:B------:R-:W-:Y:S01]  /*13770*/  VIADD R0, R0, 0x40 ;  /* 0x0000004000007836 */ /* 0x000fe20000000000 */
[----:B------:R-:W-:Y:S01]  /*13780*/  UIMAD UR4, UR4, UR6, URZ ;  /* 0x00000006040472a4 */ /* 0x000fe2000f8e023f */
[----:B------:R-:W-:-:S03]  /*13790*/  IMAD.MOV.U32 R22, RZ, RZ, R23 ;  /* 0x000000ffff167224 */ /* 0x000fc600078e0017 */
[----:B------:R-:W-:-:S03]  /*137a0*/  UIMAD UR4, UR39, UR7, UR4 ;  /* 0x00000007270472a4 */ /* 0x000fc6000f8e0204 */
[----:B------:R-:W-:Y:S02]  /*137b0*/  ULDC.64 UR6, c[0x0][0x318] ;  /* 0x0000c60000067ab9 */ /* 0x000fe40000000a00 */
[----:B------:R-:W-:Y:S02]  /*137c0*/  LEA R17, P0, R18, UR6, 0x1 ;  /* 0x0000000612117c11 */ /* 0x000fe4000f8008ff */
[----:B------:R-:W-:Y:S01]  /*137d0*/  IADD3 R3, R19, UR4, RZ ;  /* 0x0000000413037c10 */ /* 0x000fe2000fffe0ff */
[----:B------:R-:W-:-:S03]  /*137e0*/  IMAD.MOV.U32 R19, RZ, RZ, R20 ;  /* 0x000000ffff137224 */ /* 0x000fc600078e0014 */
[----:B------:R-:W-:Y:S02]  /*137f0*/  LEA.HI.X R18, R18, UR7, R3, 0x1, P0 ;  /* 0x0000000712127c11 */ /* 0x000fe400080f0c03 */
[----:B------:R-:W-:-:S13]  /*13800*/  ISETP.GT.AND P0, PT, R27, UR49, PT ;  /* 0x000000311b007c0c */ /* 0x000fda000bf04270 */
[----:B0-----:R-:W-:Y:S05]  /*13810*/  @P0 BRA `(.L_x_1117) ;  /* 0xfffffff000640947 */ /* 0x001fea000383ffff */
[----:B------:R-:W-:Y:S05]  /*13820*/  BSYNC B0 ;  /* 0x0000000000007941 */ /* 0x000fea0003800000 */
.L_x_1104:
[----:B------:R-:W-:-:S13]  /*13830*/  LOP3.LUT P0, RZ, R16, 0x20, RZ, 0xc0, !PT ;  /* 0x0000002010ff7812 */ /* 0x000fda000780c0ff */
[----:B------:R-:W-:Y:S05]  /*13840*/  @!P0 BRA `(.L_x_1118) ;  /* 0x0000000000048947 */ /* 0x000fea0003800000 */
[----:B------:R-:W-:Y:S01]  /*13850*/  BPT.TRAP 0x1 ;  /* 0x000000040000795c */ /* 0x000fe20000300000 */
.L_x_1118:
[C---:B0-----:R-:W-:Y:S01]  /*13860*/  LEA R0, R20.reuse, UR45, 0x3 ;  /* 0x0000002d14007c11 */ /* 0x041fe2000f8e18ff */
[----:B------:R-:W0:Y:S01]  /*13870*/  S2R R6, SR_TID.X ;  /* 0x0000000000067919 */ /* 0x000e220000002100 */
[----:B------:R-:W-:Y:S01]  /*13880*/  SHF.L.U32 R3, R23, 0x1f, RZ ;  /* 0x0000001f17037819 */ /* 0x000fe200000006ff */
[----:B------:R-:W-:Y:S01]  /*13890*/  BSSY B0, `(.L_x_1119) ;  /* 0x0000009000007945 */ /* 0x000fe20003800000 */
[----:B------:R-:W-:Y:S01]  /*138a0*/  MOV R2, 0xffffffc0 ;  /* 0xffffffc000027802 */ /* 0x000fe20000000f00 */
[----:B------:R-:W-:Y:S01]  /*138b0*/  IMAD R4, R20, 0x4000, R30 ;  /* 0x0000400014047824 */ /* 0x000fe200078e021e */
[----:B------:R-:W2:Y:S03]  /*138c0*/  SYNCS.PHASECHK.TRANS64.TRYWAIT P0, [R0+URZ+0x30860], R3 ;  /* 0x03086003000075a7 */ /* 0x000ea6000800017f */
[----:B------:R-:W-:Y:S01]  /*138d0*/  IMAD R5, R27, R2, UR47 ;  /* 0x0000002f1b057e24 */ /* 0x000fe2000f8e0202 */
[----:B0-----:R-:W-:-:S04]  /*138e0*/  LOP3.LUT R6, R6, 0x7f, RZ, 0xc0, !PT ;  /* 0x0000007f06067812 */ /* 0x001fc800078ec0ff */
[----:B------:R-:W-:-:S05]  /*138f0*/  SHF.R.U32.HI R6, RZ, 0x3, R6 ;  /* 0x00000003ff067819 */ /* 0x000fca0000011606 */
[----:B------:R-:W-:Y:S01]  /*13900*/  IMAD.IADD R5, R5, 0x1, -R6 ;  /* 0x0000000105057824 */ /* 0x000fe200078e0a06 */
[----:B--2---:R-:W-:Y:S06]  /*13910*/  @!P0 BRA `(.L_x_1120) ;  /* 0x0000002800248947 */ /* 0x004fec0003800000 */
.L_x_1188:
[----:B------:R-:W-:Y:S05]  /*13920*/  BSYNC B0 ;  /* 0x0000000000007941 */ /* 0x000fea0003800000 */
.L_x_1119:
[----:B------:R-:W-:-:S03]  /*13930*/  UMOV UR4, 0xffffffff ;  /* 0xffffffff00047882 */ /* 0x000fc60000000000 */
[----:B------:R-:W-:Y:S05]  /*13940*/  BRA.DIV UR4, `(.L_x_1121) ;  /* 0x0000002a042c7947 */ /* 0x000fea000b800000 */
[----:B0-----:R-:W-:Y:S01]  /*13950*/  SHFL.IDX PT, R3, R18, RZ, 0x181f ;  /* 0x00181fff12037589 */ /* 0x001fe200000e0000 */
[----:B------:R-:W-:Y:S01]  /*13960*/  ULDC UR4, c[0x0][0x2f4] ;  /* 0x0000bd0000047ab9 */ /* 0x000fe20000000800 */
[----:B------:R-:W-:Y:S02]  /*13970*/  LEA R4, R4, UR45, 0x1 ;  /* 0x0000002d04047c11 */ /* 0x000fe4000f8e08ff */
[----:B------:R-:W0:Y:S01]  /*13980*/  SHFL.IDX PT, R2, R17, RZ, 0x181f ;  /* 0x00181fff11027589 */ /* 0x000e2200000e0000 */
[----:B------:R-:W-:Y:S02]  /*13990*/  ISETP.GE.AND P2, PT, R25, UR4, PT ;  /* 0x0000000419007c0c */ /* 0x000fe4000bf46270 */
[----:B------:R-:W-:Y:S01]  /*139a0*/  ISETP.GE.AND P3, PT, R36, UR4, PT ;  /* 0x0000000424007c0c */ /* 0x000fe2000bf66270 */
[----:B------:R-:W2:Y:S01]  /*139b0*/  SHFL.IDX PT, R14, R17, 0x1, 0x181f ;  /* 0x00381f00110e7f89 */ /* 0x000ea200000e0000 */
[C---:B------:R-:W-:Y:S02]  /*139c0*/  ISETP.LT.OR P5, PT, R5.reuse, 0x1, P2 ;  /* 0x000000010500780c */ /* 0x040fe400017a1670 */
[----:B------:R-:W-:Y:S01]  /*139d0*/  ISETP.LT.OR P4, PT, R5, 0x1, P3 ;  /* 0x000000010500780c */ /* 0x000fe20001f81670 */
[----:B------:R-:W3:Y:S01]  /*139e0*/  SHFL.IDX PT, R6, R18, 0x1, 0x181f ;  /* 0x00381f0012067f89 */ /* 0x000ee200000e0000 */
        /* <DEDUP_REMOVED lines=10> */
[----:B------:R-:W-:Y:S02]  /*13a90*/  ISETP.LT.OR P4, PT, R5, 0x11, P3 ;  /* 0x000000110500780c */ /* 0x000fe40001f81670 */
[----:B--2---:R-:W-:Y:S01]  /*13aa0*/  MOV R2, R14 ;  /* 0x0000000e00027202 */ /* 0x004fe20000000f00 */
[----:B---3--:R-:W-:Y:S01]  /*13ab0*/  IMAD.MOV.U32 R3, RZ, RZ, R6 ;  /* 0x000000ffff037224 */ /* 0x008fe200078e0006 */
[----:B------:R-:W-:Y:S03]  /*13ac0*/  SHFL.IDX PT, R14, R17, 0x2, 0x181f ;  /* 0x00581f00110e7f89 */ /* 0x000fe600000e0000 */
[----:B------:R-:W-:Y:S01]  /*13ad0*/  IMAD.WIDE.U32 R2, R25, 0x2, R2 ;  /* 0x0000000219027825 */ /* 0x000fe200078e0002 */
[----:B------:R-:W0:Y:S04]  /*13ae0*/  SHFL.IDX PT, R6, R18, 0x2, 0x181f ;  /* 0x00581f0012067f89 */ /* 0x000e2800000e0000 */
[----:B------:R-:W-:Y:S01]  /*13af0*/  LDGSTS.E.BYPASS.LTC128B.128 [R4+0xc00], desc[UR60][R2.64], !P5 ;  /* 0x00c0000002047fae */ /* 0x000fe2000e901d7c */
[----:B------:R-:W-:-:S03]  /*13b00*/  ISETP.LT.OR P5, PT, R5, 0x11, P1 ;  /* 0x000000110500780c */ /* 0x000fc60000fa1670 */
[----:B------:R-:W-:Y:S01]  /*13b10*/  LDGSTS.E.BYPASS.LTC128B.128 [R4+0x2c00], desc[UR60][R2.64+0x80], !P4 ;  /* 0x02c0008002047fae */ /* 0x000fe2000e101d7c */
[----:B------:R-:W-:-:S03]  /*13b20*/  ISETP.LT.OR P4, PT, R5, 0x11, P0 ;  /* 0x000000110500780c */ /* 0x000fc60000781670 */
[----:B------:R-:W2:Y:S06]  /*13b30*/  SHFL.IDX PT, R18, R18, 0x3, 0x181f ;  /* 0x00781f0012127f89 */ /* 0x000eac00000e0000 */
[----:B------:R-:W-:Y:S01]  /*13b40*/  LDGSTS.E.BYPASS.LTC128B.128 [R4+0x4c00], desc[UR60][R2.64+0x100], !P5 ;  /* 0x04c0010002047fae */ /* 0x000fe2000e901d7c */
[----:B------:R-:W-:-:S03]  /*13b50*/  ISETP.LT.OR P5, PT, R5, 0x21, P2 ;  /* 0x000000210500780c */ /* 0x000fc600017a1670 */
[----:B------:R0:W-:Y:S01]  /*13b60*/  LDGSTS.E.BYPASS.LTC128B.128 [R4+0x6c00], desc[UR60][R2.64+0x180], !P4 ;  /* 0x06c0018002047fae */ /* 0x0001e2000e101d7c */
[----:B------:R-:W-:Y:S02]  /*13b70*/  ISETP.LT.OR P4, PT, R5, 0x21, P3 ;  /* 0x000000210500780c */ /* 0x000fe40001f81670 */
[----:B0-----:R-:W-:Y:S01]  /*13b80*/  MOV R3, R6 ;  /* 0x0000000600037202 */ /* 0x001fe20000000f00 */
[----:B------:R-:W-:Y:S02]  /*13b90*/  IMAD.MOV.U32 R2, RZ, RZ, R14 ;  /* 0x000000ffff027224 */ /* 0x000fe400078e000e */
[----:B------:R0:W3:Y:S01]  /*13ba0*/  SHFL.IDX PT, R14, R17, 0x3, 0x181f ;  /* 0x00781f00110e7f89 */ /* 0x0000e200000e0000 */
[----:B------:R-:W-:Y:S02]  /*13bb0*/  IMAD.MOV.U32 R6, RZ, RZ, RZ ;  /* 0x000000ffff067224 */ /* 0x000fe400078e00ff */
[----:B------:R-:W-:-:S05]  /*13bc0*/  IMAD.WIDE.U32 R2, R25, 0x2, R2 ;  /* 0x0000000219027825 */ /* 0x000fca00078e0002 */
[----:B------:R0:W-:Y:S01]  /*13bd0*/  LDGSTS.E.BYPASS.LTC128B.128 [R4+0x1400], desc[UR60][R2.64], !P5 ;  /* 0x0140000002047fae */ /* 0x0001e2000e901d7c */
[----:B------:R-:W-:-:S03]  /*13be0*/  ISETP.LT.OR P5, PT, R5, 0x21, P1 ;  /* 0x000000210500780c */ /* 0x000fc60000fa1670 */
[----:B------:R0:W-:Y:S01]  /*13bf0*/  LDGSTS.E.BYPASS.LTC128B.128 [R4+0x3400], desc[UR60][R2.64+0x80], !P4 ;  /* 0x0340008002047fae */ /* 0x0001e2000e101d7c */
[----:B------:R-:W-:-:S09]  /*13c00*/  ISETP.LT.OR P4, PT, R5, 0x21, P0 ;  /* 0x000000210500780c */ /* 0x000fd20000781670 */
[----:B------:R0:W-:Y:S04]  /*13c10*/  LDGSTS.E.BYPASS.LTC128B.128 [R4+0x5400], desc[UR60][R2.64+0x100], !P5 ;  /* 0x0540010002047fae */ /* 0x0001e8000e901d7c */
[----:B--23--:R0:W-:Y:S02]  /*13c20*/  LDGSTS.E.BYPASS.LTC128B.128 [R4+0x7400], desc[UR60][R2.64+0x180], !P4 ;  /* 0x0740018002047fae */ /* 0x00c1e4000e101d7c */
.L_x_1198:
[C---:B------:R-:W-:Y:S01]  /*13c30*/  ISETP.LT.OR P2, PT, R5.reuse, 0x31, P2 ;  /* 0x000000310500780c */ /* 0x040fe20001741670 */
[----:B0-----:R-:W-:Y:S01]  /*13c40*/  IMAD.MOV.U32 R2, RZ, RZ, R14 ;  /* 0x000000ffff027224 */ /* 0x001fe200078e000e */
[C---:B------:R-:W-:Y:S02]  /*13c50*/  ISETP.LT.OR P3, PT, R5.reuse, 0x31, P3 ;  /* 0x000000310500780c */ /* 0x040fe40001f61670 */
        /* <DEDUP_REMOVED lines=13> */
.L_x_1122:
        /* <DEDUP_REMOVED lines=10> */
.L_x_1123:
[----:B0-----:R-:W-:Y:S01]  /*13dd0*/  VIADD R2, R20, 0x1 ;  /* 0x0000000114027836 */ /* 0x001fe20000000000 */
[----:B------:R0:W-:Y:S04]  /*13de0*/  SYNCS.ARRIVE.TRANS64.A1T0 RZ, [R0+URZ+0x30850], RZ ;  /* 0x030850ff00ff79a7 */ /* 0x0001e8000810003f */
[----:B------:R-:W-:-:S04]  /*13df0*/  ISETP.NE.AND P0, PT, R2, 0x2, PT ;  /* 0x000000020200780c */ /* 0x000fc80003f05270 */
[----:B0-----:R-:W-:Y:S02]  /*13e00*/  SEL R0, RZ, 0x1, P0 ;  /* 0x00000001ff007807 */ /* 0x001fe40000000000 */
[----:B------:R-:W-:Y:S02]  /*13e10*/  SEL R2, R2, RZ, P0 ;  /* 0x000000ff02027207 */ /* 0x000fe40000000000 */
[----:B------:R-:W-:-:S07]  /*13e20*/  LOP3.LUT R0, R23, R0, RZ, 0x3c, !PT ;  /* 0x0000000017007212 */ /* 0x000fce00078e3cff */
.L_x_1083:
[----:B------:R-:W0:Y:S01]  /*13e30*/  S2R R4, SR_CgaCtaId ;  /* 0x0000000000047919 */ /* 0x000e220000008800 */
[----:B------:R-:W-:Y:S02]  /*13e40*/  MOV R3, 0x400 ;  /* 0x0000040000037802 */ /* 0x000fe40000000f00 */
[----:B------:R-:W-:Y:S02]  /*13e50*/  SHF.L.U32 R6, R6, 0x1f, RZ ;  /* 0x0000001f06067819 */ /* 0x000fe400000006ff */
[----:B0-----:R-:W-:-:S04]  /*13e60*/  LEA R7, R4, R3, 0x18 ;  /* 0x0000000304077211 */ /* 0x001fc800078ec0ff */
[----:B------:R-:W0:Y:S02]  /*13e70*/  SYNCS.PHASECHK.TRANS64.TRYWAIT P0, [R7+URZ+0x30820], R6 ;  /* 0x03082006070075a7 */ /* 0x000e24000800017f */
[----:B0-----:R-:W-:Y:S05]  /*13e80*/  @!P0 BRA `(.L_x_1124) ;  /* 0x00000028005c8947 */ /* 0x001fea0003800000 */
.L_x_1199:
[----:B------:R-:W-:-:S03]  /*13e90*/  UMOV UR4, 0xffffffff ;  /* 0xffffffff00047882 */ /* 0x000fc60000000000 */
[----:B------:R-:W-:Y:S05]  /*13ea0*/  BRA.DIV UR4, `(.L_x_1125) ;  /* 0x0000002a04687947 */ /* 0x000fea000b800000 */
[----:B------:R-:W2:Y:S02]  /*13eb0*/  S2R R3, SR_TID.X ;  /* 0x0000000000037919 */ /* 0x000ea40000002100 */
[----:B--2---:R-:W-:-:S04]  /*13ec0*/  SHF.R.U32.HI R3, RZ, 0x5, R3 ;  /* 0x00000005ff037819 */ /* 0x004fc80000011603 */
[----:B------:R-:W-:-:S05]  /*13ed0*/  LOP3.LUT R3, R3, 0x3, RZ, 0xc0, !PT ;  /* 0x0000000303037812 */ /* 0x000fca00078ec0ff */
[----:B------:R2:W3:Y:S02]  /*13ee0*/  SHFL.IDX PT, R14, R3, RZ, 0x1f ;  /* 0x00001fff030e7589 */ /* 0x0004e400000e0000 */
.L_x_1202:
[----:B---3--:R-:W-:-:S13]  /*13ef0*/  ISETP.NE.AND P0, PT, R14, RZ, PT ;  /* 0x000000ff0e00720c */ /* 0x008fda0003f05270 */
[----:B------:R-:W-:Y:S05]  /*13f00*/  @P0 BRA `(.L_x_991) ;  /* 0x0000000000900947 */ /* 0x000fea0003800000 */
[----:B------:R-:W-:-:S03]  /*13f10*/  UMOV UR4, 0xffffffff ;  /* 0xffffffff00047882 */ /* 0x000fc60000000000 */
[----:B------:R-:W-:Y:S05]  /*13f20*/  BRA.DIV UR4, `(.L_x_1126) ;  /* 0x0000002a047c7947 */ /* 0x000fea000b800000 */
[----:B------:R-:W-:-:S13]  /*13f30*/  ELECT P6, URZ, PT ;  /* 0x00000000003f782f */ /* 0x000fda00038c0000 */
.L_x_1205:
[----:B------:R-:W-:Y:S05]  /*13f40*/  @!P6 BRA `(.L_x_991) ;  /* 0x000000000080e947 */ /* 0x000fea0003800000 */
[----:B--2---:R-:W2:Y:S02]  /*13f50*/  LDL R3, [R1+0x4] ;  /* 0x0000040001037983 */ /* 0x004ea40000100800 */
[----:B--2---:R-:W-:-:S13]  /*13f60*/  R2UR UR4, R3 ;  /* 0x00000000030472ca */ /* 0x004fda00000e0000 */
[----:B------:R-:W-:-:S06]  /*13f70*/  ULOP3.LUT UR4, UR4, 0x2, URZ, 0xfc, !UPT ;  /* 0x0000000204047892 */ /* 0x000fcc000f8efc3f */
[----:B------:R-:W-:-:S05]  /*13f80*/  IMAD.U32 R3, RZ, RZ, UR4 ;  /* 0x00000004ff037e24 */ /* 0x000fca000f8e00ff */
[----:B------:R-:W-:-:S13]  /*13f90*/  ISETP.NE.AND P0, PT, R3, 0x3, PT ;  /* 0x000000030300780c */ /* 0x000fda0003f05270 */
[----:B------:R-:W-:Y:S05]  /*13fa0*/  @!P0 BRA `(.L_x_1127) ;  /* 0x0000000000048947 */ /* 0x000fea0003800000 */
[----:B------:R-:W-:Y:S01]  /*13fb0*/  BPT.TRAP 0x1 ;  /* 0x000000040000795c */ /* 0x000fe20000300000 */
.L_x_1127:
[C---:B------:R-:W-:Y:S01]  /*13fc0*/  LEA R5, R2.reuse, R7, 0x3 ;  /* 0x0000000702057211 */ /* 0x040fe200078e18ff */
[----:B------:R-:W-:Y:S01]  /*13fd0*/  VIADD R2, R2, 0x1 ;  /* 0x0000000102027836 */ /* 0x000fe20000000000 */
[----:B------:R-:W-:-:S04]  /*13fe0*/  SHF.L.U32 R4, R0, 0x1f, RZ ;  /* 0x0000001f00047819 */ /* 0x000fc800000006ff */
[----:B------:R-:W2:Y:S01]  /*13ff0*/  SYNCS.PHASECHK.TRANS64.TRYWAIT P1, [R5+URZ+0x30840], R4 ;  /* 0x03084004050075a7 */ /* 0x000ea2000802017f */
[----:B------:R-:W-:-:S04]  /*14000*/  ISETP.NE.AND P2, PT, R2, 0x2, PT ;  /* 0x000000020200780c */ /* 0x000fc80003f45270 */
[----:B------:R-:W-:Y:S01]  /*14010*/  SEL R3, RZ, 0x1, P2 ;  /* 0x00000001ff037807 */ /* 0x000fe20001000000 */
[----:B--2---:R-:W-:Y:S08]  /*14020*/  @!P1 BRA `(.L_x_1128) ;  /* 0x00000028005c9947 */ /* 0x004ff00003800000 */
.L_x_1206:
[----:B------:R-:W-:Y:S02]  /*14030*/  SEL R2, R2, RZ, P2 ;  /* 0x000000ff02027207 */ /* 0x000fe40001000000 */
[----:B------:R-:W-:Y:S01]  /*14040*/  LOP3.LUT R0, R0, R3, RZ, 0x3c, !PT ;  /* 0x0000000300007212 */ /* 0x000fe200078e3cff */
[----:B------:R-:W-:Y:S06]  /*14050*/  @!P0 BRA `(.L_x_1129) ;  /* 0x0000000000048947 */ /* 0x000fec0003800000 */
[----:B------:R-:W-:Y:S01]  /*14060*/  BPT.TRAP 0x1 ;  /* 0x000000040000795c */ /* 0x000fe20000300000 */
.L_x_1129:
[----:B------:R-:W-:Y:S01]  /*14070*/  IMAD R3, R2, 0x8, R7 ;  /* 0x0000000802037824 */ /* 0x000fe200078e0207 */
[----:B------:R-:W-:-:S04]  /*14080*/  SHF.L.U32 R0, R0, 0x1f, RZ ;  /* 0x0000001f00007819 */ /* 0x000fc800000006ff */
[----:B------:R-:W3:Y:S02]  /*14090*/  SYNCS.PHASECHK.TRANS64.TRYWAIT P1, [R3+URZ+0x30840], R0 ;  /* 0x03084000030075a7 */ /* 0x000ee4000802017f */
[----:B---3--:R-:W-:Y:S05]  /*140a0*/  @!P1 BRA `(.L_x_1130) ;  /* 0x0000002800509947 */ /* 0x008fea0003800000 */
.L_x_1207:
[----:B------:R-:W-:Y:S05]  /*140b0*/  @!P0 BRA `(.L_x_1131) ;  /* 0x0000000000048947 */ /* 0x000fea0003800000 */
[----:B------:R-:W-:Y:S01]  /*140c0*/  BPT.TRAP 0x1 ;  /* 0x000000040000795c */ /* 0x000fe20000300000 */
.L_x_1131:
[----:B------:R-:W4:Y:S02]  /*140d0*/  SYNCS.PHASECHK.TRANS64.TRYWAIT P1, [R5+URZ+0x30860], R4 ;  /* 0x03086004050075a7 */ /* 0x000f24000802017f */
[----:B----4-:R-:W-:Y:S05]  /*140e0*/  @!P1 BRA `(.L_x_1132) ;  /* 0x0000002800549947 */ /* 0x010fea0003800000 */
.L_x_1208:
[----:B------:R-:W-:Y:S05]  /*140f0*/  @!P0 BRA `(.L_x_1133) ;  /* 0x0000000000048947 */ /* 0x000fea0003800000 */
[----:B------:R-:W-:Y:S01]  /*14100*/  BPT.TRAP 0x1 ;  /* 0x000000040000795c */ /* 0x000fe20000300000 */
.L_x_1133:
[----:B------:R0:W0:Y:S02]  /*14110*/  SYNCS.PHASECHK.TRANS64.TRYWAIT P0, [R3+URZ+0x30860], R0 ;  /* 0x03086000030075a7 */ /* 0x000024000800017f */
[----:B0-----:R-:W-:Y:S05]  /*14120*/  @!P0 NANOSLEEP.SYNCS 0x989680 ;  /* 0x009896800000895d */ /* 0x001fea0003900000 */
[----:B------:R-:W0:Y:S02]  /*14130*/  @!P0 SYNCS.PHASECHK.TRANS64 P0, [R3+URZ+0x30860], R0 ;  /* 0x03086000030085a7 */ /* 0x000e24000800007f */
[----:B0-----:R-:W-:Y:S05]  /*14140*/  @!P0 BRA `(.L_x_1133) ;  /* 0xfffffffc00f08947 */ /* 0x001fea000383ffff */
.L_x_991:
[----:B------:R-:W-:Y:S05]  /*14150*/  BSYNC B6 ;  /* 0x0000000000067941 */ /* 0x000fea0003800000 */
.L_x_988:
[----:B------:R-:W-:Y:S05]  /*14160*/  EXIT ;  /* 0x000000000000794d */ /* 0x000fea0003800000 */
.L_x_1001:
[----:B------:R-:W-:-:S13]  /*14170*/  R2UR UR4, R16 ;  /* 0x00000000100472ca */ /* 0x000fda00000e0000 */
[----:B0-----:R-:W-:-:S04]  /*14180*/  MOV R3, UR4 ;  /* 0x0000000400037c02 */ /* 0x001fc80008000f00 */
[----:B------:R0:W1:Y:S03]  /*14190*/  SYNCS.PHASECHK.TRANS64.TRYWAIT P0, [R3+URZ+0x30800], R0 ;  /* 0x03080000030075a7 */ /* 0x000066000800017f */
[----:B-1----:R-:W-:Y:S05]  /*141a0*/  @!P0 NANOSLEEP.SYNCS 0x989680 ;  /* 0x009896800000895d */ /* 0x002fea0003900000 */
[----:B------:R-:W1:Y:S02]  /*141b0*/  @!P0 SYNCS.PHASECHK.TRANS64 P0, [R3+URZ+0x30800], R0 ;  /* 0x03080000030085a7 */ /* 0x000e64000800007f */
[----:B-1----:R-:W-:Y:S05]  /*141c0*/  @!P0 BRA `(.L_x_1001) ;  /* 0xfffffffc00e88947 */ /* 0x002fea000383ffff */
[----:B------:R-:W-:Y:S05]  /*141d0*/  BRA `(.L_x_1134) ;  /* 0xfffffed400ec7947 */ /* 0x000fea000383ffff */
.L_x_1005:
[----:B------:R-:W-:-:S13]  /*141e0*/  R2UR UR4, R16 ;  /* 0x00000000100472ca */ /* 0x000fda00000e0000 */
[----:B0-----:R-:W-:-:S04]  /*141f0*/  IMAD.U32 R3, RZ, RZ, UR4 ;  /* 0x00000004ff037e24 */ /* 0x001fc8000f8e00ff */
[----:B------:R0:W2:Y:S03]  /*14200*/  SYNCS.PHASECHK.TRANS64.TRYWAIT P1, [R3+URZ+0x30830], R0 ;  /* 0x03083000030075a7 */ /* 0x0000a6000802017f */
[----:B--2---:R-:W-:Y:S05]  /*14210*/  @!P1 NANOSLEEP.SYNCS 0x989680 ;  /* 0x009896800000995d */ /* 0x004fea0003900000 */
[----:B------:R-:W2:Y:S02]  /*14220*/  @!P1 SYNCS.PHASECHK.TRANS64 P1, [R3+URZ+0x30830], R0 ;  /* 0x03083000030095a7 */ /* 0x000ea4000802007f */
[----:B--2---:R-:W-:Y:S05]  /*14230*/  @!P1 BRA `(.L_x_1005) ;  /* 0xfffffffc00e89947 */ /* 0x004fea000383ffff */
[----:B------:R-:W-:Y:S05]  /*14240*/  BRA `(.L_x_1004) ;  /* 0xfffffed800147947 */ /* 0x000fea000383ffff */
.L_x_1022:
[----:B------:R-:W-:-:S13]  /*14250*/  R2UR UR6, R206 ;  /* 0x00000000ce0672ca */ /* 0x000fda00000e0000 */
[----:B-1----:R-:W-:-:S04]  /*14260*/  IMAD.U32 R4, RZ, RZ, UR6 ;  /* 0x00000006ff047e24 */ /* 0x002fc8000f8e00ff */
[----:B------:R1:W2:Y:S03]  /*14270*/  SYNCS.PHASECHK.TRANS64.TRYWAIT P1, [R4+URZ+0x30830], R3 ;  /* 0x03083003040075a7 */ /* 0x0002a6000802017f */
[----:B--2---:R-:W-:Y:S05]  /*14280*/  @!P1 NANOSLEEP.SYNCS 0x989680 ;  /* 0x009896800000995d */ /* 0x004fea0003900000 */
[----:B------:R-:W2:Y:S02]  /*14290*/  @!P1 SYNCS.PHASECHK.TRANS64 P1, [R4+URZ+0x30830], R3 ;  /* 0x03083003040095a7 */ /* 0x000ea4000802007f */
[----:B--2---:R-:W-:Y:S05]  /*142a0*/  @!P1 BRA `(.L_x_1022) ;  /* 0xfffffffc00e89947 */ /* 0x004fea000383ffff */
[----:B------:R-:W-:Y:S05]  /*142b0*/  BRA `(.L_x_1021) ;  /* 0xffffff0800187947 */ /* 0x000fea000383ffff */
.L_x_1026:
[----:B-1----:R-:W-:-:S04]  /*142c0*/  MOV R3, UR6 ;  /* 0x0000000600037c02 */ /* 0x002fc80008000f00 */
[----:B------:R1:W2:Y:S03]  /*142d0*/  SYNCS.PHASECHK.TRANS64.TRYWAIT P1, [R3+URZ+0x30850], R0 ;  /* 0x03085000030075a7 */ /* 0x0002a6000802017f */
[----:B--2---:R-:W-:Y:S05]  /*142e0*/  @!P1 NANOSLEEP.SYNCS 0x989680 ;  /* 0x009896800000995d */ /* 0x004fea0003900000 */
[----:B------:R-:W2:Y:S02]  /*142f0*/  @!P1 SYNCS.PHASECHK.TRANS64 P1, [R3+URZ+0x30850], R0 ;  /* 0x03085000030095a7 */ /* 0x000ea4000802007f */
[----:B--2---:R-:W-:Y:S05]  /*14300*/  @!P1 BRA `(.L_x_1026) ;  /* 0xfffffffc00ec9947 */ /* 0x004fea000383ffff */
[----:B------:R-:W-:Y:S05]  /*14310*/  BRA `(.L_x_1025) ;  /* 0xffffff1400b87947 */ /* 0x000fea000383ffff */
.L_x_1045:
[----:B-1----:R-:W-:-:S04]  /*14320*/  IMAD.U32 R4, RZ, RZ, UR5 ;  /* 0x00000005ff047e24 */ /* 0x002fc8000f8e00ff */
[----:B------:R1:W2:Y:S03]  /*14330*/  SYNCS.PHASECHK.TRANS64.TRYWAIT P1, [R4+URZ+0x30830], R3 ;  /* 0x03083003040075a7 */ /* 0x0002a6000802017f */
[----:B--2---:R-:W-:Y:S05]  /*14340*/  @!P1 NANOSLEEP.SYNCS 0x989680 ;  /* 0x009896800000995d */ /* 0x004fea0003900000 */
[----:B------:R-:W2:Y:S02]  /*14350*/  @!P1 SYNCS.PHASECHK.TRANS64 P1, [R4+URZ+0x30830], R3 ;  /* 0x03083003040095a7 */ /* 0x000ea4000802007f */
[----:B--2---:R-:W-:Y:S05]  /*14360*/  @!P1 BRA `(.L_x_1045) ;  /* 0xfffffffc00ec9947 */ /* 0x004fea000383ffff */
[----:B------:R-:W-:Y:S05]  /*14370*/  BRA `(.L_x_1044) ;  /* 0xffffff3800087947 */ /* 0x000fea000383ffff */
.L_x_1049:
[----:B01----:R-:W-:-:S04]  /*14380*/  IMAD.U32 R3, RZ, RZ, UR5 ;  /* 0x00000005ff037e24 */ /* 0x003fc8000f8e00ff */
[----:B------:R0:W1:Y:S03]  /*14390*/  SYNCS.PHASECHK.TRANS64.TRYWAIT P1, [R3+URZ+0x30850], R0 ;  /* 0x03085000030075a7 */ /* 0x000066000802017f */
[----:B-1----:R-:W-:Y:S05]  /*143a0*/  @!P1 NANOSLEEP.SYNCS 0x989680 ;  /* 0x009896800000995d */ /* 0x002fea0003900000 */
[----:B------:R-:W1:Y:S02]  /*143b0*/  @!P1 SYNCS.PHASECHK.TRANS64 P1, [R3+URZ+0x30850], R0 ;  /* 0x03085000030095a7 */ /* 0x000e64000802007f */
[----:B-1----:R-:W-:Y:S05]  /*143c0*/  @!P1 BRA `(.L_x_1049) ;  /* 0xfffffffc00ec9947 */ /* 0x002fea000383ffff */
[----:B------:R-:W-:Y:S05]  /*143d0*/  BRA `(.L_x_1048) ;  /* 0xffffff44008c7947 */ /* 0x000fea000383ffff */
.L_x_1057:
[----:B------:R-:W-:-:S13]  /*143e0*/  R2UR UR5, R205 ;  /* 0x00000000cd0572ca */ /* 0x000fda00000e0000 */
[----:B-1----:R-:W-:-:S04]  /*143f0*/  MOV R4, UR5 ;  /* 0x0000000500047c02 */ /* 0x002fc80008000f00 */
[----:B------:R1:W2:Y:S03]  /*14400*/  SYNCS.PHASECHK.TRANS64.TRYWAIT P1, [R4+URZ+0x30830], R3 ;  /* 0x03083003040075a7 */ /* 0x0002a6000802017f */
[----:B--2---:R-:W-:Y:S05]  /*14410*/  @!P1 NANOSLEEP.SYNCS 0x989680 ;  /* 0x009896800000995d */ /* 0x004fea0003900000 */
[----:B------:R-:W2:Y:S02]  /*14420*/  @!P1 SYNCS.PHASECHK.TRANS64 P1, [R4+URZ+0x30830], R3 ;  /* 0x03083003040095a7 */ /* 0x000ea4000802007f */
[----:B--2---:R-:W-:Y:S05]  /*14430*/  @!P1 BRA `(.L_x_1057) ;  /* 0xfffffffc00e89947 */ /* 0x004fea000383ffff */
[----:B------:R-:W-:Y:S05]  /*14440*/  BRA `(.L_x_1056) ;  /* 0xffffff5800447947 */ /* 0x000fea000383ffff */
.L_x_1061:
[----:B01----:R-:W-:-:S04]  /*14450*/  IMAD.U32 R3, RZ, RZ, UR5 ;  /* 0x00000005ff037e24 */ /* 0x003fc8000f8e00ff */
[----:B------:R0:W1:Y:S03]  /*14460*/  SYNCS.PHASECHK.TRANS64.TRYWAIT P1, [R3+URZ+0x30850], R0 ;  /* 0x03085000030075a7 */ /* 0x000066000802017f */
[----:B-1----:R-:W-:Y:S05]  /*14470*/  @!P1 NANOSLEEP.SYNCS 0x989680 ;  /* 0x009896800000995d */ /* 0x002fea0003900000 */
[----:B------:R-:W1:Y:S02]  /*14480*/  @!P1 SYNCS.PHASECHK.TRANS64 P1, [R3+URZ+0x30850], R0 ;  /* 0x03085000030095a7 */ /* 0x000e64000802007f */
[----:B-1----:R-:W-:Y:S05]  /*14490*/  @!P1 BRA `(.L_x_1061) ;  /* 0xfffffffc00ec9947 */ /* 0x002fea000383ffff */
[----:B------:R-:W-:Y:S05]  /*144a0*/  BRA `(.L_x_1060) ;  /* 0xffffff6400c87947 */ /* 0x000fea000383ffff */
.L_x_1076:
[----:B-1----:R-:W-:-:S04]  /*144b0*/  IMAD.U32 R5, RZ, RZ, UR5 ;  /* 0x00000005ff057e24 */ /* 0x002fc8000f8e00ff */
[----:B------:R1:W2:Y:S03]  /*144c0*/  SYNCS.PHASECHK.TRANS64.TRYWAIT P1, [R5+URZ+0x30850], R0 ;  /* 0x03085000050075a7 */ /* 0x0002a6000802017f */
[----:B--2---:R-:W-:Y:S05]  /*144d0*/  @!P1 NANOSLEEP.SYNCS 0x989680 ;  /* 0x009896800000995d */ /* 0x004fea0003900000 */
[----:B------:R-:W2:Y:S02]  /*144e0*/  @!P1 SYNCS.PHASECHK.TRANS64 P1, [R5+URZ+0x30850], R0 ;  /* 0x03085000050095a7 */ /* 0x000ea4000802007f */
[----:B--2---:R-:W-:Y:S05]  /*144f0*/  @!P1 BRA `(.L_x_1076) ;  /* 0xfffffffc00ec9947 */ /* 0x004fea000383ffff */
[----:B------:R-:W-:Y:S05]  /*14500*/  BRA `(.L_x_1075) ;  /* 0xffffff8c00387947 */ /* 0x000fea000383ffff */
.L_x_1094:
[----:B------:R-:W-:Y:S01]  /*14510*/  MOV R13, R18 ;  /* 0x00000012000d7202 */ /* 0x000fe20000000f00 */
[----:B------:R-:W-:Y:S01]  /*14520*/  IMAD.MOV.U32 R12, RZ, RZ, RZ ;  /* 0x000000ffff0c7224 */ /* 0x000fe200078e00ff */
[----:B------:R-:W-:Y:S01]  /*14530*/  MOV R15, 0xffffffff ;  /* 0xffffffff000f7802 */ /* 0x000fe20000000f00 */
[----:B------:R-:W-:-:S07]  /*14540*/  IMAD.MOV.U32 R11, RZ, RZ, 0x1f ;  /* 0x0000001fff0b7424 */ /* 0x000fce00078e00ff */
[----:B-----5:R-:W-:Y:S05]  /*14550*/  WARPSYNC.COLLECTIVE R15, `(.L_x_1135) ;  /* 0x000000000f087348 */ /* 0x020fea0003c00000 */
[----:B------:R0:W1:Y:S02]  /*14560*/  SHFL.IDX P6, R14, R13, R12, R11 ;  /* 0x0000000c0d0e7389 */ /* 0x00006400000c000b */
[----:B01---5:R-:W-:Y:S01]  /*14570*/  ENDCOLLECTIVE ;  /* 0x000000000000791b */ /* 0x023fe20003800000 */
.L_x_1135:
[----:B------:R-:W-:Y:S05]  /*14580*/  BRA `(.L_x_1136) ;  /* 0xffffffcc00e47947 */ /* 0x000fea000383ffff */
.L_x_1096:
[----:B0-----:R-:W-:-:S04]  /*14590*/  IMAD.U32 R3, RZ, RZ, UR45 ;  /* 0x0000002dff037e24 */ /* 0x001fc8000f8e00ff */
[----:B------:R0:W1:Y:S03]  /*145a0*/  SYNCS.PHASECHK.TRANS64.TRYWAIT P0, [R3+URZ+0x30840], R2 ;  /* 0x03084002030075a7 */ /* 0x000066000800017f */
[----:B-1----:R-:W-:Y:S05]  /*145b0*/  @!P0 NANOSLEEP.SYNCS 0x989680 ;  /* 0x009896800000895d */ /* 0x002fea0003900000 */
[----:B------:R-:W1:Y:S02]  /*145c0*/  @!P0 SYNCS.PHASECHK.TRANS64 P0, [R3+URZ+0x30840], R2 ;  /* 0x03084002030085a7 */ /* 0x000e64000800007f */
[----:B-1----:R-:W-:Y:S05]  /*145d0*/  @!P0 BRA `(.L_x_1096) ;  /* 0xfffffffc00ec8947 */ /* 0x002fea000383ffff */
[----:B------:R-:W-:Y:S05]  /*145e0*/  BRA `(.L_x_1137) ;  /* 0xffffffd000787947 */ /* 0x000fea000383ffff */
.L_x_1097:
        /* <DEDUP_REMOVED lines=8> */
.L_x_1139:
[----:B------:R-:W-:Y:S05]  /*14670*/  BSYNC B0 ;  /* 0x0000000000007941 */ /* 0x000fea0003800000 */
.L_x_1138:
[----:B------:R-:W-:Y:S01]  /*14680*/  IMAD.MOV.U32 R13, RZ, RZ, R6 ;  /* 0x000000ffff0d7224 */ /* 0x000fe200078e0006 */
[----:B------:R-:W-:Y:S01]  /*14690*/  MOV R11, 0x181f ;  /* 0x0000181f000b7802 */ /* 0x000fe20000000f00 */
[----:B------:R-:W-:Y:S01]  /*146a0*/  IMAD.MOV.U32 R12, RZ, RZ, RZ ;  /* 0x000000ffff0c7224 */ /* 0x000fe200078e00ff */
[----:B------:R-:W-:Y:S01]  /*146b0*/  MOV R3, R14 ;  /* 0x0000000e00037202 */ /* 0x000fe20000000f00 */
[----:B------:R-:W-:Y:S01]  /*146c0*/  IMAD.MOV.U32 R15, RZ, RZ, -0x1 ;  /* 0xffffffffff0f7424 */ /* 0x000fe200078e00ff */
[----:B------:R-:W-:-:S07]  /*146d0*/  @P0 LEA R9, R30, UR45, 0x1 ;  /* 0x0000002d1e090c11 */ /* 0x000fce000f8e08ff */
[----:B------:R-:W-:Y:S05]  /*146e0*/  WARPSYNC.COLLECTIVE R15, `(.L_x_1140) ;  /* 0x000000000f087348 */ /* 0x000fea0003c00000 */
[----:B------:R0:W1:Y:S02]  /*146f0*/  SHFL.IDX P6, R14, R13, R12, R11 ;  /* 0x0000000c0d0e7389 */ /* 0x00006400000c000b */
[----:B01----:R-:W-:Y:S01]  /*14700*/  ENDCOLLECTIVE ;  /* 0x000000000000791b */ /* 0x003fe20003800000 */
.L_x_1140:
[----:B------:R-:W-:Y:S01]  /*14710*/  MOV R13, R7 ;  /* 0x00000007000d7202 */ /* 0x000fe20000000f00 */
[----:B------:R-:W-:Y:S02]  /*14720*/  IMAD.MOV.U32 R12, RZ, RZ, 0x1 ;  /* 0x00000001ff0c7424 */ /* 0x000fe400078e00ff */
[----:B------:R-:W-:-:S07]  /*14730*/  IMAD.MOV.U32 R2, RZ, RZ, R14 ;  /* 0x000000ffff027224 */ /* 0x000fce00078e000e */
[----:B------:R-:W-:Y:S05]  /*14740*/  WARPSYNC.COLLECTIVE R15, `(.L_x_1141) ;  /* 0x000000000f087348 */ /* 0x000fea0003c00000 */
[----:B------:R0:W1:Y:S02]  /*14750*/  SHFL.IDX P6, R14, R13, R12, R11 ;  /* 0x0000000c0d0e7389 */ /* 0x00006400000c000b */
[----:B01----:R-:W-:Y:S01]  /*14760*/  ENDCOLLECTIVE ;  /* 0x000000000000791b */ /* 0x003fe20003800000 */
.L_x_1141:
[----:B------:R-:W-:-:S05]  /*14770*/  @P0 IMAD.WIDE.U32 R2, R25, 0x2, R2 ;  /* 0x0000000219020825 */ /* 0x000fca00078e0002 */
[----:B------:R-:W-:Y:S01]  /*14780*/  @!PT LDS RZ, [RZ] ;  /* 0x00000000fffff984 */ /* 0x000fe20000000800 */
[----:B------:R-:W-:Y:S01]  /*14790*/  @!PT LDS RZ, [RZ] ;  /* 0x00000000fffff984 */ /* 0x000fe20000000800 */
[----:B------:R-:W-:Y:S01]  /*147a0*/  @!PT LDS RZ, [RZ] ;  /* 0x00000000fffff984 */ /* 0x000fe20000000800 */
[----:B------:R0:W-:Y:S04]  /*147b0*/  @P0 LDGSTS.E.BYPASS.LTC128B.128 [R9+0x20400], desc[UR60][R2.64], !P4 ;  /* 0x2040000002090fae */ /* 0x0001e8000e101d7c */
[----:B------:R0:W-:Y:S01]  /*147c0*/  @P0 LDGSTS.E.BYPASS.LTC128B.128 [R9+0x22400], desc[UR60][R2.64+0x80], !P3 ;  /* 0x2240008002090fae */ /* 0x0001e2000d901d7c */
[----:B------:R-:W-:-:S03]  /*147d0*/  MOV R13, R6 ;  /* 0x00000006000d7202 */ /* 0x000fc60000000f00 */
[----:B------:R0:W-:Y:S04]  /*147e0*/  @P0 LDGSTS.E.BYPASS.LTC128B.128 [R9+0x24400], desc[UR60][R2.64+0x100], !P2 ;  /* 0x2440010002090fae */ /* 0x0001e8000d101d7c */
[----:B------:R0:W-:Y:S01]  /*147f0*/  @P0 LDGSTS.E.BYPASS.LTC128B.128 [R9+0x26400], desc[UR60][R2.64+0x180], !P1 ;  /* 0x2640018002090fae */ /* 0x0001e2000c901d7c */
[----:B------:R-:W-:Y:S01]  /*14800*/  ISETP.GE.AND P0, PT, R0, 0x11, PT ;  /* 0x000000110000780c */ /* 0x000fe20003f06270 */
[----:B------:R-:W-:-:S12]  /*14810*/  IMAD.MOV.U32 R5, RZ, RZ, R14 ;  /* 0x000000ffff057224 */ /* 0x000fd800078e000e */
[----:B0-----:R-:W-:Y:S05]  /*14820*/  WARPSYNC.COLLECTIVE R15, `(.L_x_1142) ;  /* 0x000000000f087348 */ /* 0x001fea0003c00000 */
[----:B------:R1:W2:Y:S02]  /*14830*/  SHFL.IDX P6, R14, R13, R12, R11 ;  /* 0x0000000c0d0e7389 */ /* 0x0002a400000c000b */
[----:B012---:R-:W-:Y:S01]  /*14840*/  ENDCOLLECTIVE ;  /* 0x000000000000791b */ /* 0x007fe20003800000 */
.L_x_1142:
[----:B------:R-:W-:Y:S01]  /*14850*/  @P0 LEA R21, R30, UR45, 0x1 ;  /* 0x0000002d1e150c11 */ /* 0x000fe2000f8e08ff */
[----:B------:R-:W-:Y:S01]  /*14860*/  IMAD.MOV.U32 R13, RZ, RZ, R7 ;  /* 0x000000ffff0d7224 */ /* 0x000fe200078e0007 */
[----:B------:R-:W-:Y:S01]  /*14870*/  MOV R12, 0x2 ;  /* 0x00000002000c7802 */ /* 0x000fe20000000f00 */
[----:B------:R-:W-:-:S07]  /*14880*/  IMAD.MOV.U32 R4, RZ, RZ, R14 ;  /* 0x000000ffff047224 */ /* 0x000fce00078e000e */
[----:B------:R-:W-:Y:S05]  /*14890*/  WARPSYNC.COLLECTIVE R15, `(.L_x_1143) ;  /* 0x000000000f087348 */ /* 0x000fea0003c00000 */
[----:B------:R0:W1:Y:S02]  /*148a0*/  SHFL.IDX P6, R14, R13, R12, R11 ;  /* 0x0000000c0d0e7389 */ /* 0x00006400000c000b */
[----:B01----:R-:W-:Y:S01]  /*148b0*/  ENDCOLLECTIVE ;  /* 0x000000000000791b */ /* 0x003fe20003800000 */
.L_x_1143:
[----:B------:R-:W-:-:S05]  /*148c0*/  @P0 IMAD.WIDE.U32 R4, R25, 0x2, R4 ;  /* 0x0000000219040825 */ /* 0x000fca00078e0004 */
[----:B------:R-:W-:Y:S01]  /*148d0*/  @!PT LDS RZ, [RZ] ;  /* 0x00000000fffff984 */ /* 0x000fe20000000800 */
[----:B------:R-:W-:Y:S01]  /*148e0*/  @!PT LDS RZ, [RZ] ;  /* 0x00000000fffff984 */ /* 0x000fe20000000800 */
[----:B------:R-:W-:Y:S01]  /*148f0*/  @!PT LDS RZ, [RZ] ;  /* 0x00000000fffff984 */ /* 0x000fe20000000800 */
[----:B------:R0:W-:Y:S04]  /*14900*/  @P0 LDGSTS.E.BYPASS.LTC128B.128 [R21+0x20c00], desc[UR60][R4.64], !P4 ;  /* 0x20c0000004150fae */ /* 0x0001e8000e101d7c */
[----:B------:R0:W-:Y:S01]  /*14910*/  @P0 LDGSTS.E.BYPASS.LTC128B.128 [R21+0x22c00], desc[UR60][R4.64+0x80], !P3 ;  /* 0x22c0008004150fae */ /* 0x0001e2000d901d7c */
[----:B------:R-:W-:-:S03]  /*14920*/  IMAD.MOV.U32 R13, RZ, RZ, R6 ;  /* 0x000000ffff0d7224 */ /* 0x000fc600078e0006 */
[----:B------:R0:W-:Y:S04]  /*14930*/  @P0 LDGSTS.E.BYPASS.LTC128B.128 [R21+0x24c00], desc[UR60][R4.64+0x100], !P2 ;  /* 0x24c0010004150fae */ /* 0x0001e8000d101d7c */
[----:B------:R0:W-:Y:S01]  /*14940*/  @P0 LDGSTS.E.BYPASS.LTC128B.128 [R21+0x26c00], desc[UR60][R4.64+0x180], !P1 ;  /* 0x26c0018004150fae */ /* 0x0001e2000c901d7c */
[----:B------:R-:W-:Y:S01]  /*14950*/  ISETP.GE.AND P0, PT, R0, 0x21, PT ;  /* 0x000000210000780c */ /* 0x000fe20003f06270 */
[----:B------:R-:W-:-:S12]  /*14960*/  IMAD.MOV.U32 R3, RZ, RZ, R14 ;  /* 0x000000ffff037224 */ /* 0x000fd800078e000e */
[----:B0-----:R-:W-:Y:S05]  /*14970*/  WARPSYNC.COLLECTIVE R15, `(.L_x_1144) ;  /* 0x000000000f087348 */ /* 0x001fea0003c00000 */
[----:B------:R1:W2:Y:S02]  /*14980*/  SHFL.IDX P6, R14, R13, R12, R11 ;  /* 0x0000000c0d0e7389 */ /* 0x0002a400000c000b */
[----:B012---:R-:W-:Y:S01]  /*14990*/  ENDCOLLECTIVE ;  /* 0x000000000000791b */ /* 0x007fe20003800000 */
.L_x_1144:
[----:B------:R-:W-:Y:S01]  /*149a0*/  @P0 LEA R9, R30, UR45, 0x1 ;  /* 0x0000002d1e090c11 */ /* 0x000fe2000f8e08ff */
[----:B------:R-:W-:Y:S02]  /*149b0*/  IMAD.MOV.U32 R13, RZ, RZ, R7 ;  /* 0x000000ffff0d7224 */ /* 0x000fe400078e0007 */
[----:B------:R-:W-:Y:S01]  /*149c0*/  IMAD.MOV.U32 R12, RZ, RZ, 0x3 ;  /* 0x00000003ff0c7424 */ /* 0x000fe200078e00ff */
[----:B------:R-:W-:-:S07]  /*149d0*/  MOV R2, R14 ;  /* 0x0000000e00027202 */ /* 0x000fce0000000f00 */
[----:B------:R-:W-:Y:S05]  /*149e0*/  WARPSYNC.COLLECTIVE R15, `(.L_x_1145) ;  /* 0x000000000f087348 */ /* 0x000fea0003c00000 */
[----:B------:R0:W1:Y:S02]  /*149f0*/  SHFL.IDX P6, R14, R13, R12, R11 ;  /* 0x0000000c0d0e7389 */ /* 0x00006400000c000b */
[----:B01----:R-:W-:Y:S01]  /*14a00*/  ENDCOLLECTIVE ;  /* 0x000000000000791b */ /* 0x003fe20003800000 */
.L_x_1145:
        /* <DEDUP_REMOVED lines=9> */
[----:B------:R-:W-:-:S07]  /*14aa0*/  MOV R4, R14 ;  /* 0x0000000e00047202 */ /* 0x000fce0000000f00 */
[----:B0-----:R-:W-:Y:S05]  /*14ab0*/  WARPSYNC.COLLECTIVE R15, `(.L_x_1146) ;  /* 0x000000000f087348 */ /* 0x001fea0003c00000 */
[----:B------:R1:W2:Y:S02]  /*14ac0*/  SHFL.IDX P6, R14, R13, R12, R11 ;  /* 0x0000000c0d0e7389 */ /* 0x0002a400000c000b */
[----:B012---:R-:W-:Y:S01]  /*14ad0*/  ENDCOLLECTIVE ;  /* 0x000000000000791b */ /* 0x007fe20003800000 */
.L_x_1146:
[----:B------:R-:W-:Y:S05]  /*14ae0*/  BRA `(.L_x_1147) ;  /* 0xffffffd000387947 */ /* 0x000fea000383ffff */
.L_x_1100:
[----:B------:R-:W-:Y:S01]  /*14af0*/  IMAD.MOV.U32 R13, RZ, RZ, R6 ;  /* 0x000000ffff0d7224 */ /* 0x000fe200078e0006 */
[----:B------:R-:W-:Y:S01]  /*14b00*/  MOV R12, RZ ;  /* 0x000000ff000c7202 */ /* 0x000fe20000000f00 */
[----:B------:R-:W-:Y:S01]  /*14b10*/  IMAD.MOV.U32 R11, RZ, RZ, 0x181f ;  /* 0x0000181fff0b7424 */ /* 0x000fe200078e00ff */
[----:B------:R-:W-:Y:S01]  /*14b20*/  IADD3 R8, R28, UR40, RZ ;  /* 0x000000281c087c10 */ /* 0x000fe2000fffe0ff */
[----:B------:R-:W-:-:S04]  /*14b30*/  IMAD.MOV.U32 R15, RZ, RZ, -0x1 ;  /* 0xffffffffff0f7424 */ /* 0x000fc800078e00ff */
[----:B------:R-:W-:-:S07]  /*14b40*/  VIADD R4, R8, 0x10 ;  /* 0x0000001008047836 */ /* 0x000fce0000000000 */
[----:B------:R-:W-:Y:S05]  /*14b50*/  WARPSYNC.COLLECTIVE R15, `(.L_x_1148) ;  /* 0x000000000f087348 */ /* 0x000fea0003c00000 */
[----:B------:R0:W1:Y:S02]  /*14b60*/  SHFL.IDX P6, R14, R13, R12, R11 ;  /* 0x0000000c0d0e7389 */ /* 0x00006400000c000b */
[----:B01----:R-:W-:Y:S01]  /*14b70*/  ENDCOLLECTIVE ;  /* 0x000000000000791b */ /* 0x003fe20003800000 */
.L_x_1148:
[----:B------:R-:W-:Y:S01]  /*14b80*/  IMAD.MOV.U32 R13, RZ, RZ, R0 ;  /* 0x000000ffff0d7224 */ /* 0x000fe200078e0000 */
[----:B------:R-:W-:-:S07]  /*14b90*/  MOV R3, R14 ;  /* 0x0000000e00037202 */ /* 0x000fce0000000f00 */
[----:B------:R-:W-:Y:S05]  /*14ba0*/  WARPSYNC.COLLECTIVE R15, `(.L_x_1149) ;  /* 0x000000000f087348 */ /* 0x000fea0003c00000 */
[----:B------:R0:W1:Y:S02]  /*14bb0*/  SHFL.IDX P6, R14, R13, R12, R11 ;  /* 0x0000000c0d0e7389 */ /* 0x00006400000c000b */
[----:B01----:R-:W-:Y:S01]  /*14bc0*/  ENDCOLLECTIVE ;  /* 0x000000000000791b */ /* 0x003fe20003800000 */
.L_x_1149:
[----:B------:R-:W-:Y:S02]  /*14bd0*/  ULDC UR4, c[0x0][0x288] ;  /* 0x0000a20000047ab9 */ /* 0x000fe40000000800 */
[----:B------:R-:W-:-:S05]  /*14be0*/  IMAD R7, R7, UR4, RZ ;  /* 0x0000000407077c24 */ /* 0x000fca000f8e02ff */
[----:B------:R-:W-:Y:S01]  /*14bf0*/  ISETP.GE.AND P0, PT, R8, R7, PT ;  /* 0x000000070800720c */ /* 0x000fe20003f06270 */
[----:B------:R-:W-:Y:S01]  /*14c00*/  IMAD.MOV.U32 R13, RZ, RZ, R6 ;  /* 0x000000ffff0d7224 */ /* 0x000fe200078e0006 */
[----:B------:R-:W-:-:S11]  /*14c10*/  MOV R12, 0x1 ;  /* 0x00000001000c7802 */ /* 0x000fd60000000f00 */
[----:B------:R-:W-:Y:S01]  /*14c20*/  @!P0 LEA R9, R30, UR45, 0x1 ;  /* 0x0000002d1e098c11 */ /* 0x000fe2000f8e08ff */
[----:B------:R-:W-:-:S07]  /*14c30*/  IMAD.MOV.U32 R2, RZ, RZ, R14 ;  /* 0x000000ffff027224 */ /* 0x000fce00078e000e */
[----:B------:R-:W-:Y:S05]  /*14c40*/  WARPSYNC.COLLECTIVE R15, `(.L_x_1150) ;  /* 0x000000000f087348 */ /* 0x000fea0003c00000 */
[----:B------:R0:W1:Y:S02]  /*14c50*/  SHFL.IDX P6, R14, R13, R12, R11 ;  /* 0x0000000c0d0e7389 */ /* 0x00006400000c000b */
[----:B01----:R-:W-:Y:S01]  /*14c60*/  ENDCOLLECTIVE ;  /* 0x000000000000791b */ /* 0x003fe20003800000 */
.L_x_1150:
[----:B------:R-:W-:-:S05]  /*14c70*/  @!P0 IMAD.WIDE.U32 R2, R25, 0x2, R2 ;  /* 0x0000000219028825 */ /* 0x000fca00078e0002 */
        /* <DEDUP_REMOVED lines=8> */
[----:B------:R-:W-:Y:S01]  /*14d00*/  ISETP.GE.AND P0, PT, R4, R7, PT ;  /* 0x000000070400720c */ /* 0x000fe20003f06270 */
[----:B------:R-:W-:-:S12]  /*14d10*/  IMAD.MOV.U32 R5, RZ, RZ, R14 ;  /* 0x000000ffff057224 */ /* 0x000fd800078e000e */
[----:B0-----:R-:W-:Y:S05]  /*14d20*/  WARPSYNC.COLLECTIVE R15, `(.L_x_1151) ;  /* 0x000000000f087348 */ /* 0x001fea0003c00000 */
[----:B------:R1:W2:Y:S02]  /*14d30*/  SHFL.IDX P6, R14, R13, R12, R11 ;  /* 0x0000000c0d0e7389 */ /* 0x0002a400000c000b */
[----:B012---:R-:W-:Y:S01]  /*14d40*/  ENDCOLLECTIVE ;  /* 0x000000000000791b */ /* 0x007fe20003800000 */
.L_x_1151:
[----:B------:R-:W-:Y:S01]  /*14d50*/  VIADD R2, R8, 0x20 ;  /* 0x0000002008027836 */ /* 0x000fe20000000000 */
[----:B------:R-:W-:Y:S01]  /*14d60*/  @!P0 LEA R21, R30, UR45, 0x1 ;  /* 0x0000002d1e158c11 */ /* 0x000fe2000f8e08ff */
[----:B------:R-:W-:Y:S01]  /*14d70*/  IMAD.MOV.U32 R13, RZ, RZ, R6 ;  /* 0x000000ffff0d7224 */ /* 0x000fe200078e0006 */
[----:B------:R-:W-:Y:S02]  /*14d80*/  MOV R12, 0x2 ;  /* 0x00000002000c7802 */ /* 0x000fe40000000f00 */
[----:B------:R-:W-:-:S07]  /*14d90*/  MOV R4, R14 ;  /* 0x0000000e00047202 */ /* 0x000fce0000000f00 */
[----:B------:R-:W-:Y:S05]  /*14da0*/  WARPSYNC.COLLECTIVE R15, `(.L_x_1152) ;  /* 0x000000000f087348 */ /* 0x000fea0003c00000 */
[----:B------:R0:W1:Y:S02]  /*14db0*/  SHFL.IDX P6, R14, R13, R12, R11 ;  /* 0x0000000c0d0e7389 */ /* 0x00006400000c000b */
[----:B01----:R-:W-:Y:S01]  /*14dc0*/  ENDCOLLECTIVE ;  /* 0x000000000000791b */ /* 0x003fe20003800000 */
.L_x_1152:
        /* <DEDUP_REMOVED lines=14> */
.L_x_1153:
        /* <DEDUP_REMOVED lines=8> */
.L_x_1154:
        /* <DEDUP_REMOVED lines=14> */
.L_x_1155:
        /* <DEDUP_REMOVED lines=8> */
.L_x_1156:
        /* <DEDUP_REMOVED lines=14> */
.L_x_1157:
        /* <DEDUP_REMOVED lines=8> */
.L_x_1158:
        /* <DEDUP_REMOVED lines=14> */
.L_x_1159:
        /* <DEDUP_REMOVED lines=8> */
.L_x_1160:
        /* <DEDUP_REMOVED lines=14> */
.L_x_1161:
[----:B------:R-:W-:Y:S01]  /*15430*/  @!P0 LEA R9, R30, UR45, 0x1 ;  /* 0x0000002d1e098c11 */ /* 0x000fe2000f8e08ff */
[----:B------:R-:W-:Y:S02]  /*15440*/  IMAD.MOV.U32 R13, RZ, RZ, R6 ;  /* 0x000000ffff0d7224 */ /* 0x000fe400078e0006 */
[----:B------:R-:W-:Y:S01]  /*15450*/  IMAD.MOV.U32 R12, RZ, RZ, 0x7 ;  /* 0x00000007ff0c7424 */ /* 0x000fe200078e00ff */
[----:B------:R-:W-:-:S07]  /*15460*/  MOV R2, R14 ;  /* 0x0000000e00027202 */ /* 0x000fce0000000f00 */
[----:B------:R-:W-:Y:S05]  /*15470*/  WARPSYNC.COLLECTIVE R15, `(.L_x_1162) ;  /* 0x000000000f087348 */ /* 0x000fea0003c00000 */
[----:B------:R0:W1:Y:S02]  /*15480*/  SHFL.IDX P6, R14, R13, R12, R11 ;  /* 0x0000000c0d0e7389 */ /* 0x00006400000c000b */
[----:B01----:R-:W-:Y:S01]  /*15490*/  ENDCOLLECTIVE ;  /* 0x000000000000791b */ /* 0x003fe20003800000 */
.L_x_1162:
        /* <DEDUP_REMOVED lines=9> */
[----:B------:R-:W-:-:S07]  /*15530*/  MOV R6, R14 ;  /* 0x0000000e00067202 */ /* 0x000fce0000000f00 */
[----:B0-----:R-:W-:Y:S05]  /*15540*/  WARPSYNC.COLLECTIVE R15, `(.L_x_1163) ;  /* 0x000000000f087348 */ /* 0x001fea0003c00000 */
[----:B------:R1:W2:Y:S02]  /*15550*/  SHFL.IDX P6, R14, R13, R12, R11 ;  /* 0x0000000c0d0e7389 */ /* 0x0002a400000c000b */
[----:B012---:R-:W-:Y:S01]  /*15560*/  ENDCOLLECTIVE ;  /* 0x000000000000791b */ /* 0x007fe20003800000 */
.L_x_1163:
[----:B------:R-:W-:Y:S05]  /*15570*/  BRA `(.L_x_1164) ;  /* 0xffffffd0002c7947 */ /* 0x000fea000383ffff */
.L_x_1103:
[----:B0-----:R-:W-:-:S04]  /*15580*/  IMAD.U32 R3, RZ, RZ, UR45 ;  /* 0x0000002dff037e24 */ /* 0x001fc8000f8e00ff */
[----:B------:R0:W1:Y:S03]  /*15590*/  SYNCS.PHASECHK.TRANS64.TRYWAIT P0, [R3+URZ+0x30820], R0 ;  /* 0x03082000030075a7 */ /* 0x000066000800017f */
[----:B-1----:R-:W-:Y:S05]  /*155a0*/  @!P0 NANOSLEEP.SYNCS 0x989680 ;  /* 0x009896800000895d */ /* 0x002fea0003900000 */
[----:B------:R-:W1:Y:S02]  /*155b0*/  @!P0 SYNCS.PHASECHK.TRANS64 P0, [R3+URZ+0x30820], R0 ;  /* 0x03082000030085a7 */ /* 0x000e64000800007f */
[----:B-1----:R-:W-:Y:S05]  /*155c0*/  @!P0 BRA `(.L_x_1103) ;  /* 0xfffffffc00ec8947 */ /* 0x002fea000383ffff */
[----:B------:R-:W-:Y:S05]  /*155d0*/  BRA `(.L_x_1165) ;  /* 0xffffffd000807947 */ /* 0x000fea000383ffff */
.L_x_1107:
[----:B0-----:R0:W1:Y:S02]  /*155e0*/  SYNCS.PHASECHK.TRANS64.TRYWAIT P0, [R21+URZ+0x30840], R2 ;  /* 0x03084002150075a7 */ /* 0x001064000800017f */
[----:B-1----:R-:W-:Y:S05]  /*155f0*/  @!P0 NANOSLEEP.SYNCS 0x989680 ;  /* 0x009896800000895d */ /* 0x002fea0003900000 */
[----:B------:R-:W1:Y:S02]  /*15600*/  @!P0 SYNCS.PHASECHK.TRANS64 P0, [R21+URZ+0x30840], R2 ;  /* 0x03084002150085a7 */ /* 0x000e64000800007f */
[----:B-1----:R-:W-:Y:S05]  /*15610*/  @!P0 BRA `(.L_x_1107) ;  /* 0xfffffffc00f08947 */ /* 0x002fea000383ffff */
[----:B------:R-:W-:Y:S05]  /*15620*/  BRA `(.L_x_1166) ;  /* 0xffffffd400687947 */ /* 0x000fea000383ffff */
.L_x_1108:
        /* <DEDUP_REMOVED lines=8> */
.L_x_1168:
[----:B------:R-:W-:Y:S05]  /*156b0*/  BSYNC B1 ;  /* 0x0000000000017941 */ /* 0x000fea0003800000 */
.L_x_1167:
[----:B------:R-:W-:Y:S01]  /*156c0*/  IMAD.MOV.U32 R13, RZ, RZ, R28 ;  /* 0x000000ffff0d7224 */ /* 0x000fe200078e001c */
[----:B------:R-:W-:Y:S01]  /*156d0*/  MOV R12, RZ ;  /* 0x000000ff000c7202 */ /* 0x000fe20000000f00 */
[----:B------:R-:W-:Y:S01]  /*156e0*/  IMAD.MOV.U32 R11, RZ, RZ, 0x181f ;  /* 0x0000181fff0b7424 */ /* 0x000fe200078e00ff */
[----:B------:R-:W-:Y:S01]  /*156f0*/  MOV R15, 0xffffffff ;  /* 0xffffffff000f7802 */ /* 0x000fe20000000f00 */
[----:B------:R-:W-:Y:S01]  /*15700*/  IMAD.MOV.U32 R3, RZ, RZ, R14 ;  /* 0x000000ffff037224 */ /* 0x000fe200078e000e */
[----:B------:R-:W-:Y:S01]  /*15710*/  P2R R4, PR, RZ, 0x8 ;  /* 0x00000008ff047803 */ /* 0x000fe20000000000 */
[----:B------:R-:W-:Y:S01]  /*15720*/  IMAD.SHL.U32 R9, R25, 0x2, RZ ;  /* 0x0000000219097824 */ /* 0x000fe200078e00ff */
[----:B------:R-:W-:-:S13]  /*15730*/  LOP3.LUT P3, RZ, R16, 0x10, RZ, 0xc0, !PT ;  /* 0x0000001010ff7812 */ /* 0x000fda000786c0ff */
[----:B------:R-:W-:Y:S05]  /*15740*/  WARPSYNC.COLLECTIVE R15, `(.L_x_1169) ;  /* 0x000000000f087348 */ /* 0x000fea0003c00000 */
[----:B------:R0:W1:Y:S02]  /*15750*/  SHFL.IDX P6, R14, R13, R12, R11 ;  /* 0x0000000c0d0e7389 */ /* 0x00006400000c000b */
[----:B01----:R-:W-:Y:S01]  /*15760*/  ENDCOLLECTIVE ;  /* 0x000000000000791b */ /* 0x003fe20003800000 */
.L_x_1169:
[----:B------:R-:W-:Y:S02]  /*15770*/  P2R R5, PR, RZ, 0x4 ;  /* 0x00000004ff057803 */ /* 0x000fe40000000000 */
[C---:B------:R-:W-:Y:S02]  /*15780*/  LOP3.LUT P2, RZ, R16.reuse, 0x8, RZ, 0xc0, !PT ;  /* 0x0000000810ff7812 */ /* 0x040fe4000784c0ff */
[----:B------:R-:W-:Y:S02]  /*15790*/  P2R R8, PR, RZ, 0x2 ;  /* 0x00000002ff087803 */ /* 0x000fe40000000000 */
[----:B------:R-:W-:Y:S02]  /*157a0*/  LOP3.LUT P1, RZ, R16, 0x4, RZ, 0xc0, !PT ;  /* 0x0000000410ff7812 */ /* 0x000fe4000782c0ff */
[----:B------:R-:W-:Y:S01]  /*157b0*/  LEA R29, R29, UR45, 0x1 ;  /* 0x0000002d1d1d7c11 */ /* 0x000fe2000f8e08ff */
[----:B------:R-:W-:Y:S01]  /*157c0*/  IMAD.MOV.U32 R13, RZ, RZ, R31 ;  /* 0x000000ffff0d7224 */ /* 0x000fe200078e001f */
[----:B------:R-:W-:-:S02]  /*157d0*/  MOV R12, 0x1 ;  /* 0x00000001000c7802 */ /* 0x000fc40000000f00 */
[----:B------:R-:W-:-:S13]  /*157e0*/  IADD3 R2, P0, R14, R9, RZ ;  /* 0x000000090e027210 */ /* 0x000fda0007f1e0ff */
[----:B------:R-:W-:Y:S05]  /*157f0*/  WARPSYNC.COLLECTIVE R15, `(.L_x_1170) ;  /* 0x000000000f087348 */ /* 0x000fea0003c00000 */
[----:B------:R0:W1:Y:S02]  /*15800*/  SHFL.IDX P6, R14, R13, R12, R11 ;  /* 0x0000000c0d0e7389 */ /* 0x00006400000c000b */
[----:B01----:R-:W-:Y:S01]  /*15810*/  ENDCOLLECTIVE ;  /* 0x000000000000791b */ /* 0x003fe20003800000 */
.L_x_1170:
[----:B------:R-:W-:-:S05]  /*15820*/  IMAD.X R3, RZ, RZ, R3, P0 ;  /* 0x000000ffff037224 */ /* 0x000fca00000e0603 */
[----:B------:R-:W-:Y:S01]  /*15830*/  @!PT LDS RZ, [RZ] ;  /* 0x00000000fffff984 */ /* 0x000fe20000000800 */
[----:B------:R-:W-:Y:S01]  /*15840*/  @!PT LDS RZ, [RZ] ;  /* 0x00000000fffff984 */ /* 0x000fe20000000800 */
[----:B------:R-:W-:Y:S01]  /*15850*/  @!PT LDS RZ, [RZ] ;  /* 0x00000000fffff984 */ /* 0x000fe20000000800 */
[----:B------:R-:W-:Y:S04]  /*15860*/  LDGSTS.E.BYPASS.LTC128B.128 [R29+0x20400], desc[UR60][R2.64], !P3 ;  /* 0x20400000021d7fae */ /* 0x000fe8000d901d7c */
[----:B------:R-:W-:Y:S01]  /*15870*/  LDGSTS.E.BYPASS.LTC128B.128 [R29+0x22400], desc[UR60][R2.64+0x80], !P2 ;  /* 0x22400080021d7fae */ /* 0x000fe2000d101d7c */
[----:B------:R-:W-:-:S03]  /*15880*/  IMAD.MOV.U32 R13, RZ, RZ, R28 ;  /* 0x000000ffff0d7224 */ /* 0x000fc600078e001c */
[----:B------:R-:W-:Y:S04]  /*15890*/  LDGSTS.E.BYPASS.LTC128B.128 [R29+0x24400], desc[UR60][R2.64+0x100], !P1 ;  /* 0x24400100021d7fae */ /* 0x000fe8000c901d7c */
[----:B------:R0:W-:Y:S02]  /*158a0*/  LDGSTS.E.BYPASS.LTC128B.128 [R29+0x26400], desc[UR60][R2.64+0x180], !P5 ;  /* 0x26400180021d7fae */ /* 0x0001e4000e901d7c */
[----:B0-----:R-:W-:-:S07]  /*158b0*/  IMAD.MOV.U32 R3, RZ, RZ, R14 ;  /* 0x000000ffff037224 */ /* 0x001fce00078e000e */
[----:B------:R-:W-:Y:S05]  /*158c0*/  WARPSYNC.COLLECTIVE R15, `(.L_x_1171) ;  /* 0x000000000f087348 */ /* 0x000fea0003c00000 */
[----:B------:R0:W1:Y:S02]  /*158d0*/  SHFL.IDX P6, R14, R13, R12, R11 ;  /* 0x0000000c0d0e7389 */ /* 0x00006400000c000b */
[----:B01----:R-:W-:Y:S01]  /*158e0*/  ENDCOLLECTIVE ;  /* 0x000000000000791b */ /* 0x003fe20003800000 */
.L_x_1171:
[----:B------:R-:W-:Y:S01]  /*158f0*/  IMAD.MOV.U32 R13, RZ, RZ, R31 ;  /* 0x000000ffff0d7224 */ /* 0x000fe200078e001f */
[----:B------:R-:W-:Y:S02]  /*15900*/  MOV R12, 0x2 ;  /* 0x00000002000c7802 */ /* 0x000fe40000000f00 */
[----:B------:R-:W-:-:S07]  /*15910*/  MOV R2, R14 ;  /* 0x0000000e00027202 */ /* 0x000fce0000000f00 */
[----:B------:R-:W-:Y:S05]  /*15920*/  WARPSYNC.COLLECTIVE R15, `(.L_x_1172) ;  /* 0x000000000f087348 */ /* 0x000fea0003c00000 */
[----:B------:R0:W1:Y:S02]  /*15930*/  SHFL.IDX P6, R14, R13, R12, R11 ;  /* 0x0000000c0d0e7389 */ /* 0x00006400000c000b */
[----:B01----:R-:W-:Y:S01]  /*15940*/  ENDCOLLECTIVE ;  /* 0x000000000000791b */ /* 0x003fe20003800000 */
.L_x_1172:
[----:B------:R-:W-:-:S05]  /*15950*/  IADD3 R2, P0, R2, R9, RZ ;  /* 0x0000000902027210 */ /* 0x000fca0007f1e0ff */
[----:B------:R-:W-:-:S05]  /*15960*/  IMAD.X R3, RZ, RZ, R3, P0 ;  /* 0x000000ffff037224 */ /* 0x000fca00000e0603 */
[----:B------:R-:W-:Y:S01]  /*15970*/  @!PT LDS RZ, [RZ] ;  /* 0x00000000fffff984 */ /* 0x000fe20000000800 */
[----:B------:R-:W-:Y:S01]  /*15980*/  @!PT LDS RZ, [RZ] ;  /* 0x00000000fffff984 */ /* 0x000fe20000000800 */
[----:B------:R-:W-:Y:S01]  /*15990*/  @!PT LDS RZ, [RZ] ;  /* 0x00000000fffff984 */ /* 0x000fe20000000800 */
[----:B------:R-:W-:Y:S01]  /*159a0*/  LDGSTS.E.BYPASS.LTC128B.128 [R29+0x20c00], desc[UR60][R2.64], !P3 ;  /* 0x20c00000021d7fae */ /* 0x000fe2000d901d7c */
[----:B------:R-:W-:-:S03]  /*159b0*/  IMAD.MOV.U32 R13, RZ, RZ, R28 ;  /* 0x000000ffff0d7224 */ /* 0x000fc600078e001c */
[----:B------:R-:W-:Y:S04]  /*159c0*/  LDGSTS.E.BYPASS.LTC128B.128 [R29+0x22c00], desc[UR60][R2.64+0x80], !P2 ;  /* 0x22c00080021d7fae */ /* 0x000fe8000d101d7c */
[----:B------:R-:W-:Y:S04]  /*159d0*/  LDGSTS.E.BYPASS.LTC128B.128 [R29+0x24c00], desc[UR60][R2.64+0x100], !P1 ;  /* 0x24c00100021d7fae */ /* 0x000fe8000c901d7c */
[----:B------:R0:W-:Y:S02]  /*159e0*/  LDGSTS.E.BYPASS.LTC128B.128 [R29+0x26c00], desc[UR60][R2.64+0x180], !P5 ;  /* 0x26c00180021d7fae */ /* 0x0001e4000e901d7c */
[----:B0-----:R-:W-:-:S07]  /*159f0*/  IMAD.MOV.U32 R3, RZ, RZ, R14 ;  /* 0x000000ffff037224 */ /* 0x001fce00078e000e */
[----:B------:R-:W-:Y:S05]  /*15a00*/  WARPSYNC.COLLECTIVE R15, `(.L_x_1173) ;  /* 0x000000000f087348 */ /* 0x000fea0003c00000 */
[----:B------:R0:W1:Y:S02]  /*15a10*/  SHFL.IDX P6, R14, R13, R12, R11 ;  /* 0x0000000c0d0e7389 */ /* 0x00006400000c000b */
[----:B01----:R-:W-:Y:S01]  /*15a20*/  ENDCOLLECTIVE ;  /* 0x000000000000791b */ /* 0x003fe20003800000 */
.L_x_1173:
[----:B------:R-:W-:Y:S01]  /*15a30*/  IMAD.MOV.U32 R13, RZ, RZ, R31 ;  /* 0x000000ffff0d7224 */ /* 0x000fe200078e001f */
[----:B------:R-:W-:Y:S02]  /*15a40*/  MOV R12, 0x3 ;  /* 0x00000003000c7802 */ /* 0x000fe40000000f00 */
[----:B------:R-:W-:-:S07]  /*15a50*/  MOV R2, R14 ;  /* 0x0000000e00027202 */ /* 0x000fce0000000f00 */
[----:B------:R-:W-:Y:S05]  /*15a60*/  WARPSYNC.COLLECTIVE R15, `(.L_x_1174) ;  /* 0x000000000f087348 */ /* 0x000fea0003c00000 */
[----:B------:R0:W1:Y:S02]  /*15a70*/  SHFL.IDX P6, R14, R13, R12, R11 ;  /* 0x0000000c0d0e7389 */ /* 0x00006400000c000b */
[----:B01----:R-:W-:Y:S01]  /*15a80*/  ENDCOLLECTIVE ;  /* 0x000000000000791b */ /* 0x003fe20003800000 */
.L_x_1174:
[----:B------:R-:W-:-:S05]  /*15a90*/  IADD3 R2, P0, R2, R9, RZ ;  /* 0x0000000902027210 */ /* 0x000fca0007f1e0ff */
[----:B------:R-:W-:-:S05]  /*15aa0*/  IMAD.X R3, RZ, RZ, R3, P0 ;  /* 0x000000ffff037224 */ /* 0x000fca00000e0603 */
[----:B------:R-:W-:Y:S01]  /*15ab0*/  @!PT LDS RZ, [RZ] ;  /* 0x00000000fffff984 */ /* 0x000fe20000000800 */
[----:B------:R-:W-:Y:S01]  /*15ac0*/  @!PT LDS RZ, [RZ] ;  /* 0x00000000fffff984 */ /* 0x000fe20000000800 */
[----:B------:R-:W-:Y:S01]  /*15ad0*/  @!PT LDS RZ, [RZ] ;  /* 0x00000000fffff984 */ /* 0x000fe20000000800 */
[----:B------:R0:W-:Y:S01]  /*15ae0*/  LDGSTS.E.BYPASS.LTC128B.128 [R29+0x21400], desc[UR60][R2.64], !P3 ;  /* 0x21400000021d7fae */ /* 0x0001e2000d901d7c */
[----:B------:R-:W-:Y:S01]  /*15af0*/  ISETP.NE.AND P3, PT, R4, RZ, PT ;  /* 0x000000ff0400720c */ /* 0x000fe20003f65270 */
[----:B------:R-:W-:Y:S02]  /*15b00*/  IMAD.MOV.U32 R13, RZ, RZ, R28 ;  /* 0x000000ffff0d7224 */ /* 0x000fe400078e001c */
[----:B------:R0:W-:Y:S01]  /*15b10*/  LDGSTS.E.BYPASS.LTC128B.128 [R29+0x23400], desc[UR60][R2.64+0x80], !P2 ;  /* 0x23400080021d7fae */ /* 0x0001e2000d101d7c */
[----:B------:R-:W-:-:S03]  /*15b20*/  ISETP.NE.AND P2, PT, R5, RZ, PT ;  /* 0x000000ff0500720c */ /* 0x000fc60003f45270 */
[----:B------:R0:W-:Y:S01]  /*15b30*/  LDGSTS.E.BYPASS.LTC128B.128 [R29+0x25400], desc[UR60][R2.64+0x100], !P1 ;  /* 0x25400100021d7fae */ /* 0x0001e2000c901d7c */
[----:B------:R-:W-:Y:S01]  /*15b40*/  ISETP.NE.AND P1, PT, R8, RZ, PT ;  /* 0x000000ff0800720c */ /* 0x000fe20003f25270 */
[----:B------:R-:W-:Y:S02]  /*15b50*/  IMAD.MOV.U32 R31, RZ, RZ, R14 ;  /* 0x000000ffff1f7224 */ /* 0x000fe400078e000e */
[----:B------:R0:W-:Y:S10]  /*15b60*/  LDGSTS.E.BYPASS.LTC128B.128 [R29+0x27400], desc[UR60][R2.64+0x180], !P5 ;  /* 0x27400180021d7fae */ /* 0x0001f4000e901d7c */
[----:B0-----:R-:W-:Y:S05]  /*15b70*/  WARPSYNC.COLLECTIVE R15, `(.L_x_1175) ;  /* 0x000000000f087348 */ /* 0x001fea0003c00000 */
[----:B------:R1:W2:Y:S02]  /*15b80*/  SHFL.IDX P6, R14, R13, R12, R11 ;  /* 0x0000000c0d0e7389 */ /* 0x0002a400000c000b */
[----:B012---:R-:W-:Y:S01]  /*15b90*/  ENDCOLLECTIVE ;  /* 0x000000000000791b */ /* 0x007fe20003800000 */
.L_x_1175:
[----:B------:R-:W-:Y:S05]  /*15ba0*/  BRA `(.L_x_1176) ;  /* 0xffffffd400087947 */ /* 0x000fea000383ffff */
.L_x_1113:
[----:B0-----:R0:W2:Y:S02]  /*15bb0*/  SYNCS.PHASECHK.TRANS64.TRYWAIT P0, [R4+URZ+0x30860], R3 ;  /* 0x03086003040075a7 */ /* 0x0010a4000800017f */
[----:B--2---:R-:W-:Y:S05]  /*15bc0*/  @!P0 NANOSLEEP.SYNCS 0x989680 ;  /* 0x009896800000895d */ /* 0x004fea0003900000 */
[----:B------:R-:W2:Y:S02]  /*15bd0*/  @!P0 SYNCS.PHASECHK.TRANS64 P0, [R4+URZ+0x30860], R3 ;  /* 0x03086003040085a7 */ /* 0x000ea4000800007f */
[----:B--2---:R-:W-:Y:S05]  /*15be0*/  @!P0 BRA `(.L_x_1113) ;  /* 0xfffffffc00f08947 */ /* 0x004fea000383ffff */
[----:B------:R-:W-:Y:S05]  /*15bf0*/  BRA `(.L_x_1177) ;  /* 0xffffffd400807947 */ /* 0x000fea000383ffff */
.L_x_1114:
[----:B------:R-:W-:Y:S01]  /*15c00*/  BSSY B1, `(.L_x_1178) ;  /* 0x0000008000017945 */ /* 0x000fe20003800000 */
[----:B------:R-:W-:Y:S01]  /*15c10*/  MOV R13, R18 ;  /* 0x00000012000d7202 */ /* 0x000fe20000000f00 */
[----:B------:R-:W-:Y:S01]  /*15c20*/  IMAD.MOV.U32 R12, RZ, RZ, RZ ;  /* 0x000000ffff0c7224 */ /* 0x000fe200078e00ff */
[----:B------:R-:W-:Y:S01]  /*15c30*/  MOV R15, 0xffffffff ;  /* 0xffffffff000f7802 */ /* 0x000fe20000000f00 */
[----:B------:R-:W-:-:S07]  /*15c40*/  IMAD.MOV.U32 R11, RZ, RZ, 0x181f ;  /* 0x0000181fff0b7424 */ /* 0x000fce00078e00ff */
[----:B01----:R-:W-:Y:S05]  /*15c50*/  WARPSYNC.COLLECTIVE R15, `(.L_x_1179) ;  /* 0x000000000f087348 */ /* 0x003fea0003c00000 */
[----:B------:R2:W3:Y:S02]  /*15c60*/  SHFL.IDX P6, R14, R13, R12, R11 ;  /* 0x0000000c0d0e7389 */ /* 0x0004e400000c000b */
[----:B0123--:R-:W-:Y:S01]  /*15c70*/  ENDCOLLECTIVE ;  /* 0x000000000000791b */ /* 0x00ffe20003800000 */
.L_x_1179:
[----:B------:R-:W-:Y:S05]  /*15c80*/  BSYNC B1 ;  /* 0x0000000000017941 */ /* 0x000fea0003800000 */
.L_x_1178:
        /* <DEDUP_REMOVED lines=9> */
.L_x_1180:
[----:B------:R-:W-:Y:S02]  /*15d20*/  IMAD.MOV.U32 R13, RZ, RZ, R18 ;  /* 0x000000ffff0d7224 */ /* 0x000fe400078e0012 */
[----:B------:R-:W-:Y:S01]  /*15d30*/  IMAD.MOV.U32 R12, RZ, RZ, 0x1 ;  /* 0x00000001ff0c7424 */ /* 0x000fe200078e00ff */
[----:B------:R-:W-:-:S13]  /*15d40*/  IADD3 R2, P0, R14, R8, RZ ;  /* 0x000000080e027210 */ /* 0x000fda0007f1e0ff */
[----:B------:R-:W-:Y:S05]  /*15d50*/  WARPSYNC.COLLECTIVE R15, `(.L_x_1181) ;  /* 0x000000000f087348 */ /* 0x000fea0003c00000 */
[----:B------:R0:W1:Y:S02]  /*15d60*/  SHFL.IDX P6, R14, R13, R12, R11 ;  /* 0x0000000c0d0e7389 */ /* 0x00006400000c000b */
[----:B01----:R-:W-:Y:S01]  /*15d70*/  ENDCOLLECTIVE ;  /* 0x000000000000791b */ /* 0x003fe20003800000 */
.L_x_1181:
[----:B------:R-:W-:Y:S02]  /*15d80*/  IADD3.X R3, RZ, R3, RZ, P0, !PT ;  /* 0x00000003ff037210 */ /* 0x000fe400007fe4ff */
        /* <DEDUP_REMOVED lines=12> */
[----:B0-----:R-:W-:-:S07]  /*15e50*/  MOV R3, R14 ;  /* 0x0000000e00037202 */ /* 0x001fce0000000f00 */
[----:B------:R-:W-:Y:S05]  /*15e60*/  WARPSYNC.COLLECTIVE R15, `(.L_x_1182) ;  /* 0x000000000f087348 */ /* 0x000fea0003c00000 */
[----:B------:R0:W1:Y:S02]  /*15e70*/  SHFL.IDX P6, R14, R13, R12, R11 ;  /* 0x0000000c0d0e7389 */ /* 0x00006400000c000b */
[----:B01----:R-:W-:Y:S01]  /*15e80*/  ENDCOLLECTIVE ;  /* 0x000000000000791b */ /* 0x003fe20003800000 */
.L_x_1182:
[----:B------:R-:W-:Y:S01]  /*15e90*/  MOV R13, R18 ;  /* 0x00000012000d7202 */ /* 0x000fe20000000f00 */
[----:B------:R-:W-:Y:S01]  /*15ea0*/  IMAD.MOV.U32 R12, RZ, RZ, 0x2 ;  /* 0x00000002ff0c7424 */ /* 0x000fe200078e00ff */
[----:B------:R-:W-:-:S13]  /*15eb0*/  IADD3 R2, P0, R14, R8, RZ ;  /* 0x000000080e027210 */ /* 0x000fda0007f1e0ff */
[----:B------:R-:W-:Y:S05]  /*15ec0*/  WARPSYNC.COLLECTIVE R15, `(.L_x_1183) ;  /* 0x000000000f087348 */ /* 0x000fea0003c00000 */
[----:B------:R0:W1:Y:S02]  /*15ed0*/  SHFL.IDX P6, R14, R13, R12, R11 ;  /* 0x0000000c0d0e7389 */ /* 0x00006400000c000b */
[----:B01----:R-:W-:Y:S01]  /*15ee0*/  ENDCOLLECTIVE ;  /* 0x000000000000791b */ /* 0x003fe20003800000 */
.L_x_1183:
[----:B------:R-:W-:Y:S01]  /*15ef0*/  IMAD.X R3, RZ, RZ, R3, P0 ;  /* 0x000000ffff037224 */ /* 0x000fe200000e0603 */
[----:B------:R-:W-:Y:S02]  /*15f00*/  ISETP.LT.OR P0, PT, R0, 0x11, P4 ;  /* 0x000000110000780c */ /* 0x000fe40002701670 */
[----:B------:R-:W-:-:S11]  /*15f10*/  MOV R13, R17 ;  /* 0x00000011000d7202 */ /* 0x000fd60000000f00 */
        /* <DEDUP_REMOVED lines=14> */
.L_x_1184:
[----:B------:R-:W-:Y:S01]  /*16000*/  IMAD.MOV.U32 R13, RZ, RZ, R18 ;  /* 0x000000ffff0d7224 */ /* 0x000fe200078e0012 */
[----:B------:R-:W-:Y:S02]  /*16010*/  MOV R12, 0x3 ;  /* 0x00000003000c7802 */ /* 0x000fe40000000f00 */
[----:B------:R-:W-:-:S13]  /*16020*/  IADD3 R2, P0, R14, R8, RZ ;  /* 0x000000080e027210 */ /* 0x000fda0007f1e0ff */
[----:B------:R-:W-:Y:S05]  /*16030*/  WARPSYNC.COLLECTIVE R15, `(.L_x_1185) ;  /* 0x000000000f087348 */ /* 0x000fea0003c00000 */
[----:B------:R0:W1:Y:S02]  /*16040*/  SHFL.IDX P6, R14, R13, R12, R11 ;  /* 0x0000000c0d0e7389 */ /* 0x00006400000c000b */
[----:B01----:R-:W-:Y:S01]  /*16050*/  ENDCOLLECTIVE ;  /* 0x000000000000791b */ /* 0x003fe20003800000 */
.L_x_1185:
        /* <DEDUP_REMOVED lines=12> */
.L_x_1186:
        /* <DEDUP_REMOVED lines=9> */
.L_x_1120:
[----:B0-----:R0:W2:Y:S02]  /*161b0*/  SYNCS.PHASECHK.TRANS64.TRYWAIT P0, [R0+URZ+0x30860], R3 ;  /* 0x03086003000075a7 */ /* 0x0010a4000800017f */
[----:B--2---:R-:W-:Y:S05]  /*161c0*/  @!P0 NANOSLEEP.SYNCS 0x989680 ;  /* 0x009896800000895d */ /* 0x004fea0003900000 */
[----:B------:R-:W2:Y:S02]  /*161d0*/  @!P0 SYNCS.PHASECHK.TRANS64 P0, [R0+URZ+0x30860], R3 ;  /* 0x03086003000085a7 */ /* 0x000ea4000800007f */
[----:B--2---:R-:W-:Y:S05]  /*161e0*/  @!P0 BRA `(.L_x_1120) ;  /* 0xfffffffc00f08947 */ /* 0x004fea000383ffff */
[----:B------:R-:W-:Y:S05]  /*161f0*/  BRA `(.L_x_1188) ;  /* 0xffffffd400c87947 */ /* 0x000fea000383ffff */
.L_x_1121:
        /* <DEDUP_REMOVED lines=8> */
.L_x_1190:
[----:B------:R-:W-:Y:S05]  /*16280*/  BSYNC B0 ;  /* 0x0000000000007941 */ /* 0x000fea0003800000 */
.L_x_1189:
        /* <DEDUP_REMOVED lines=9> */
.L_x_1191:
[----:B------:R-:W-:Y:S02]  /*16320*/  ULDC UR4, c[0x0][0x2f4] ;  /* 0x0000bd0000047ab9 */ /* 0x000fe40000000800 */
[----:B------:R-:W-:Y:S02]  /*16330*/  ISETP.GE.AND P3, PT, R36, UR4, PT ;  /* 0x0000000424007c0c */ /* 0x000fe4000bf66270 */
[----:B------:R-:W-:Y:S02]  /*16340*/  ISETP.GE.AND P1, PT, R35, UR4, PT ;  /* 0x0000000423007c0c */ /* 0x000fe4000bf26270 */
[----:B------:R-:W-:Y:S02]  /*16350*/  ISETP.GE.AND P0, PT, R34, UR4, PT ;  /* 0x0000000422007c0c */ /* 0x000fe4000bf06270 */
[----:B------:R-:W-:Y:S02]  /*16360*/  ISETP.GE.AND P2, PT, R25, UR4, PT ;  /* 0x0000000419007c0c */ /* 0x000fe4000bf46270 */
[----:B------:R-:W-:-:S02]  /*16370*/  ISETP.LT.OR P4, PT, R5, 0x1, P3 ;  /* 0x000000010500780c */ /* 0x000fc40001f81670 */
[----:B------:R-:W-:Y:S01]  /*16380*/  ISETP.LT.OR P5, PT, R5, 0x1, P2 ;  /* 0x000000010500780c */ /* 0x000fe200017a1670 */
[----:B------:R-:W-:Y:S02]  /*16390*/  IMAD.MOV.U32 R13, RZ, RZ, R18 ;  /* 0x000000ffff0d7224 */ /* 0x000fe400078e0012 */
[----:B------:R-:W-:Y:S01]  /*163a0*/  IMAD.MOV.U32 R12, RZ, RZ, 0x1 ;  /* 0x00000001ff0c7424 */ /* 0x000fe200078e00ff */
[----:B------:R-:W-:-:S09]  /*163b0*/  MOV R2, R14 ;  /* 0x0000000e00027202 */ /* 0x000fd20000000f00 */
[----:B------:R-:W-:Y:S05]  /*163c0*/  WARPSYNC.COLLECTIVE R15, `(.L_x_1192) ;  /* 0x000000000f087348 */ /* 0x000fea0003c00000 */
[----:B------:R0:W1:Y:S02]  /*163d0*/  SHFL.IDX P6, R14, R13, R12, R11 ;  /* 0x0000000c0d0e7389 */ /* 0x00006400000c000b */
[----:B01----:R-:W-:Y:S01]  /*163e0*/  ENDCOLLECTIVE ;  /* 0x000000000000791b */ /* 0x003fe20003800000 */
.L_x_1192:
[----:B------:R-:W-:-:S05]  /*163f0*/  IMAD.WIDE.U32 R2, R25, 0x2, R2 ;  /* 0x0000000219027825 */ /* 0x000fca00078e0002 */
[----:B------:R-:W-:Y:S01]  /*16400*/  @!PT LDS RZ, [RZ] ;  /* 0x00000000fffff984 */ /* 0x000fe20000000800 */
[----:B------:R-:W-:Y:S01]  /*16410*/  @!PT LDS RZ, [RZ] ;  /* 0x00000000fffff984 */ /* 0x000fe20000000800 */
[----:B------:R-:W-:Y:S01]  /*16420*/  @!PT LDS RZ, [RZ] ;  /* 0x00000000fffff984 */ /* 0x000fe20000000800 */
[----:B------:R0:W-:Y:S01]  /*16430*/  LDGSTS.E.BYPASS.LTC128B.128 [R4+0x400], desc[UR60][R2.64], !P5 ;  /* 0x0040000002047fae */ /* 0x0001e2000e901d7c */
[----:B------:R-:W-:-:S03]  /*16440*/  ISETP.LT.OR P5, PT, R5, 0x1, P1 ;  /* 0x000000010500780c */ /* 0x000fc60000fa1670 */
[----:B------:R0:W-:Y:S01]  /*16450*/  LDGSTS.E.BYPASS.LTC128B.128 [R4+0x2400], desc[UR60][R2.64+0x80], !P4 ;  /* 0x0240008002047fae */ /* 0x0001e2000e101d7c */
[----:B------:R-:W-:Y:S01]  /*16460*/  ISETP.LT.OR P4, PT, R5, 0x1, P0 ;  /* 0x000000010500780c */ /* 0x000fe20000781670 */
[----:B------:R-:W-:-:S08]  /*16470*/  IMAD.MOV.U32 R13, RZ, RZ, R17 ;  /* 0x000000ffff0d7224 */ /* 0x000fd000078e0011 */
[----:B------:R0:W-:Y:S01]  /*16480*/  LDGSTS.E.BYPASS.LTC128B.128 [R4+0x4400], desc[UR60][R2.64+0x100], !P5 ;  /* 0x0440010002047fae */ /* 0x0001e2000e901d7c */
[C---:B------:R-:W-:Y:S02]  /*16490*/  ISETP.LT.OR P5, PT, R5.reuse, 0x11, P2 ;  /* 0x000000110500780c */ /* 0x040fe400017a1670 */
[----:B------:R-:W-:Y:S01]  /*164a0*/  MOV R6, R14 ;  /* 0x0000000e00067202 */ /* 0x000fe20000000f00 */
[----:B------:R0:W-:Y:S01]  /*164b0*/  LDGSTS.E.BYPASS.LTC128B.128 [R4+0x6400], desc[UR60][R2.64+0x180], !P4 ;  /* 0x0640018002047fae */ /* 0x0001e2000e101d7c */
[----:B------:R-:W-:-:S13]  /*164c0*/  ISETP.LT.OR P4, PT, R5, 0x11, P3 ;  /* 0x000000110500780c */ /* 0x000fda0001f81670 */
[----:B0-----:R-:W-:Y:S05]  /*164d0*/  WARPSYNC.COLLECTIVE R15, `(.L_x_1193) ;  /* 0x000000000f087348 */ /* 0x001fea0003c00000 */
[----:B------:R1:W2:Y:S02]  /*164e0*/  SHFL.IDX P6, R14, R13, R12, R11 ;  /* 0x0000000c0d0e7389 */ /* 0x0002a400000c000b */
[----:B012---:R-:W-:Y:S01]  /*164f0*/  ENDCOLLECTIVE ;  /* 0x000000000000791b */ /* 0x007fe20003800000 */
.L_x_1193:
[----:B------:R-:W-:Y:S01]  /*16500*/  MOV R3, R6 ;  /* 0x0000000600037202 */ /* 0x000fe20000000f00 */
[----:B------:R-:W-:Y:S02]  /*16510*/  IMAD.MOV.U32 R13, RZ, RZ, R18 ;  /* 0x000000ffff0d7224 */ /* 0x000fe400078e0012 */
[----:B------:R-:W-:Y:S02]  /*16520*/  IMAD.MOV.U32 R12, RZ, RZ, 0x2 ;  /* 0x00000002ff0c7424 */ /* 0x000fe400078e00ff */
[----:B------:R-:W-:-:S07]  /*16530*/  IMAD.MOV.U32 R2, RZ, RZ, R14 ;  /* 0x000000ffff027224 */ /* 0x000fce00078e000e */
[----:B------:R-:W-:Y:S05]  /*16540*/  WARPSYNC.COLLECTIVE R15, `(.L_x_1194) ;  /* 0x000000000f087348 */ /* 0x000fea0003c00000 */
[----:B------:R0:W1:Y:S02]  /*16550*/  SHFL.IDX P6, R14, R13, R12, R11 ;  /* 0x0000000c0d0e7389 */ /* 0x00006400000c000b */
[----:B01----:R-:W-:Y:S01]  /*16560*/  ENDCOLLECTIVE ;  /* 0x000000000000791b */ /* 0x003fe20003800000 */
.L_x_1194:
        /* <DEDUP_REMOVED lines=17> */
.L_x_1195:
[----:B------:R-:W-:Y:S01]  /*16680*/  MOV R3, R6 ;  /* 0x0000000600037202 */ /* 0x000fe20000000f00 */
[----:B------:R-:W-:Y:S02]  /*16690*/  IMAD.MOV.U32 R6, RZ, RZ, RZ ;  /* 0x000000ffff067224 */ /* 0x000fe400078e00ff */
[----:B------:R-:W-:Y:S02]  /*166a0*/  IMAD.MOV.U32 R13, RZ, RZ, R18 ;  /* 0x000000ffff0d7224 */ /* 0x000fe400078e0012 */
[----:B------:R-:W-:Y:S02]  /*166b0*/  IMAD.MOV.U32 R12, RZ, RZ, 0x3 ;  /* 0x00000003ff0c7424 */ /* 0x000fe400078e00ff */
[----:B------:R-:W-:-:S07]  /*166c0*/  IMAD.MOV.U32 R2, RZ, RZ, R14 ;  /* 0x000000ffff027224 */ /* 0x000fce00078e000e */
[----:B------:R-:W-:Y:S05]  /*166d0*/  WARPSYNC.COLLECTIVE R15, `(.L_x_1196) ;  /* 0x000000000f087348 */ /* 0x000fea0003c00000 */
[----:B------:R0:W1:Y:S02]  /*166e0*/  SHFL.IDX P6, R14, R13, R12, R11 ;  /* 0x0000000c0d0e7389 */ /* 0x00006400000c000b */
[----:B01----:R-:W-:Y:S01]  /*166f0*/  ENDCOLLECTIVE ;  /* 0x000000000000791b */ /* 0x003fe20003800000 */
.L_x_1196:
        /* <DEDUP_REMOVED lines=10> */
[----:B------:R-:W-:-:S03]  /*167a0*/  MOV R18, R14 ;  /* 0x0000000e00127202 */ /* 0x000fc60000000f00 */
[----:B------:R0:W-:Y:S04]  /*167b0*/  LDGSTS.E.BYPASS.LTC128B.128 [R4+0x7400], desc[UR60][R2.64+0x180], !P4 ;  /* 0x0740018002047fae */ /* 0x0001e8000e101d7c */
[----:B0-----:R-:W-:Y:S05]  /*167c0*/  WARPSYNC.COLLECTIVE R15, `(.L_x_1197) ;  /* 0x000000000f087348 */ /* 0x001fea0003c00000 */
[----:B------:R1:W2:Y:S02]  /*167d0*/  SHFL.IDX P6, R14, R13, R12, R11 ;  /* 0x0000000c0d0e7389 */ /* 0x0002a400000c000b */
[----:B012---:R-:W-:Y:S01]  /*167e0*/  ENDCOLLECTIVE ;  /* 0x000000000000791b */ /* 0x007fe20003800000 */
.L_x_1197:
[----:B------:R-:W-:Y:S05]  /*167f0*/  BRA `(.L_x_1198) ;  /* 0xffffffd4000c7947 */ /* 0x000fea000383ffff */
.L_x_1124:
[----:B0-----:R0:W2:Y:S02]  /*16800*/  SYNCS.PHASECHK.TRANS64.TRYWAIT P0, [R7+URZ+0x30820], R6 ;  /* 0x03082006070075a7 */ /* 0x0010a4000800017f */
[----:B--2---:R-:W-:Y:S05]  /*16810*/  @!P0 NANOSLEEP.SYNCS 0x989680 ;  /* 0x009896800000895d */ /* 0x004fea0003900000 */
[----:B------:R-:W2:Y:S02]  /*16820*/  @!P0 SYNCS.PHASECHK.TRANS64 P0, [R7+URZ+0x30820], R6 ;  /* 0x03082006070085a7 */ /* 0x000ea4000800007f */
[----:B--2---:R-:W-:Y:S05]  /*16830*/  @!P0 BRA `(.L_x_1124) ;  /* 0xfffffffc00f08947 */ /* 0x004fea000383ffff */
[----:B------:R-:W-:Y:S05]  /*16840*/  BRA `(.L_x_1199) ;  /* 0xffffffd400907947 */ /* 0x000fea000383ffff */
.L_x_1125:
[----:B------:R-:W2:Y:S01]  /*16850*/  S2R R3, SR_TID.X ;  /* 0x0000000000037919 */ /* 0x000ea20000002100 */
[----:B------:R-:W-:Y:S01]  /*16860*/  BSSY B0, `(.L_x_1200) ;  /* 0x000000a000007945 */ /* 0x000fe20003800000 */
[----:B------:R-:W-:Y:S01]  /*16870*/  IMAD.MOV.U32 R12, RZ, RZ, RZ ;  /* 0x000000ffff0c7224 */ /* 0x000fe200078e00ff */
[----:B------:R-:W-:Y:S01]  /*16880*/  MOV R15, 0xffffffff ;  /* 0xffffffff000f7802 */ /* 0x000fe20000000f00 */
[----:B------:R-:W-:Y:S01]  /*16890*/  IMAD.MOV.U32 R11, RZ, RZ, 0x1f ;  /* 0x0000001fff0b7424 */ /* 0x000fe200078e00ff */
[----:B--2---:R-:W-:-:S04]  /*168a0*/  SHF.R.U32.HI R3, RZ, 0x5, R3 ;  /* 0x00000005ff037819 */ /* 0x004fc80000011603 */
[----:B------:R-:W-:-:S04]  /*168b0*/  LOP3.LUT R3, R3, 0x3, RZ, 0xc0, !PT ;  /* 0x0000000303037812 */ /* 0x000fc800078ec0ff */
[----:B------:R-:W-:-:S07]  /*168c0*/  MOV R13, R3 ;  /* 0x00000003000d7202 */ /* 0x000fce0000000f00 */
[----:B01---5:R-:W-:Y:S05]  /*168d0*/  WARPSYNC.COLLECTIVE R15, `(.L_x_1201) ;  /* 0x000000000f087348 */ /* 0x023fea0003c00000 */
[----:B------:R2:W3:Y:S02]  /*168e0*/  SHFL.IDX P6, R14, R13, R12, R11 ;  /* 0x0000000c0d0e7389 */ /* 0x0004e400000c000b */
[----:B0123-5:R-:W-:Y:S01]  /*168f0*/  ENDCOLLECTIVE ;  /* 0x000000000000791b */ /* 0x02ffe20003800000 */
.L_x_1201:
[----:B------:R-:W-:Y:S05]  /*16900*/  BSYNC B0 ;  /* 0x0000000000007941 */ /* 0x000fea0003800000 */
.L_x_1200:
[----:B------:R-:W-:Y:S05]  /*16910*/  BRA `(.L_x_1202) ;  /* 0xffffffd400747947 */ /* 0x000fea000383ffff */
.L_x_1126:
[----:B------:R-:W-:Y:S01]  /*16920*/  BSSY B0, `(.L_x_1203) ;  /* 0x0000006000007945 */ /* 0x000fe20003800000 */
[----:B------:R-:W-:-:S07]  /*16930*/  IMAD.MOV.U32 R15, RZ, RZ, -0x1 ;  /* 0xffffffffff0f7424 */ /* 0x000fce00078e00ff */
[----:B012--5:R-:W-:Y:S05]  /*16940*/  WARPSYNC.COLLECTIVE R15, `(.L_x_1204) ;  /* 0x000000000f0c7348 */ /* 0x027fea0003c00000 */
[----:B------:R-:W-:Y:S02]  /*16950*/  ELECT P6, UR62, PT ;  /* 0x00000000003e782f */ /* 0x000fe400038c0000 */
[----:B------:R-:W-:Y:S01]  /*16960*/  MOV R14, UR62 ;  /* 0x0000003e000e7c02 */ /* 0x000fe20008000f00 */
[----:B012--5:R-:W-:Y:S10]  /*16970*/  ENDCOLLECTIVE ;  /* 0x000000000000791b */ /* 0x027ff40003800000 */
.L_x_1204:
[----:B------:R-:W-:Y:S05]  /*16980*/  BSYNC B0 ;  /* 0x0000000000007941 */ /* 0x000fea0003800000 */
.L_x_1203:
[----:B------:R-:W-:Y:S05]  /*16990*/  BRA `(.L_x_1205) ;  /* 0xffffffd400687947 */ /* 0x000fea000383ffff */
.L_x_1128:
[----:B--2---:R2:W3:Y:S02]  /*169a0*/  SYNCS.PHASECHK.TRANS64.TRYWAIT P1, [R5+URZ+0x30840], R4 ;  /* 0x03084004050075a7 */ /* 0x0044e4000802017f */
[----:B---3--:R-:W-:Y:S05]  /*169b0*/  @!P1 NANOSLEEP.SYNCS 0x989680 ;  /* 0x009896800000995d */ /* 0x008fea0003900000 */
[----:B------:R-:W3:Y:S02]  /*169c0*/  @!P1 SYNCS.PHASECHK.TRANS64 P1, [R5+URZ+0x30840], R4 ;  /* 0x03084004050095a7 */ /* 0x000ee4000802007f */
[----:B---3--:R-:W-:Y:S05]  /*169d0*/  @!P1 BRA `(.L_x_1128) ;  /* 0xfffffffc00f09947 */ /* 0x008fea000383ffff */
[----:B------:R-:W-:Y:S05]  /*169e0*/  BRA `(.L_x_1206) ;  /* 0xffffffd400907947 */ /* 0x000fea000383ffff */
.L_x_1130:
[----:B---3--:R3:W4:Y:S02]  /*169f0*/  SYNCS.PHASECHK.TRANS64.TRYWAIT P1, [R3+URZ+0x30840], R0 ;  /* 0x03084000030075a7 */ /* 0x008724000802017f */
[----:B----4-:R-:W-:Y:S05]  /*16a00*/  @!P1 NANOSLEEP.SYNCS 0x989680 ;  /* 0x009896800000995d */ /* 0x010fea0003900000 */
[----:B------:R-:W4:Y:S02]  /*16a10*/  @!P1 SYNCS.PHASECHK.TRANS64 P1, [R3+URZ+0x30840], R0 ;  /* 0x03084000030095a7 */ /* 0x000f24000802007f */
[----:B----4-:R-:W-:Y:S05]  /*16a20*/  @!P1 BRA `(.L_x_1130) ;  /* 0xfffffffc00f09947 */ /* 0x010fea000383ffff */
[----:B------:R-:W-:Y:S05]  /*16a30*/  BRA `(.L_x_1207) ;  /* 0xffffffd4009c7947 */ /* 0x000fea000383ffff */
.L_x_1132:
[----:B----4-:R4:W0:Y:S02]  /*16a40*/  SYNCS.PHASECHK.TRANS64.TRYWAIT P1, [R5+URZ+0x30860], R4 ;  /* 0x03086004050075a7 */ /* 0x010824000802017f */
[----:B0-----:R-:W-:Y:S05]  /*16a50*/  @!P1 NANOSLEEP.SYNCS 0x989680 ;  /* 0x009896800000995d */ /* 0x001fea0003900000 */
[----:B------:R-:W0:Y:S02]  /*16a60*/  @!P1 SYNCS.PHASECHK.TRANS64 P1, [R5+URZ+0x30860], R4 ;  /* 0x03086004050095a7 */ /* 0x000e24000802007f */
[----:B0-----:R-:W-:Y:S05]  /*16a70*/  @!P1 BRA `(.L_x_1132) ;  /* 0xfffffffc00f09947 */ /* 0x001fea000383ffff */
[----:B------:R-:W-:Y:S05]  /*16a80*/  BRA `(.L_x_1208) ;  /* 0xffffffd400987947 */ /* 0x000fea000383ffff */
.L_x_1209:
        /* <DEDUP_REMOVED lines=15> */
.L_x_15973:


//--------------------- .text._ZN7cutlass13device_kernelIN5flash11enable_sm90INS1_16FlashAttnFwdSm90INS1_25CollectiveMainloopFwdSm90ILi2EN4cute5tupleIJNS5_1CILi1EEES8_S8_EEENS6_IJNS7_ILi128EEENS7_ILi64EEENS7_ILi256EEEEEELi256ENS_6half_tEfNS_4arch4Sm90ELb0ELb1ELb1ELb1ELb1ELb0ELb0ELb1ELb1ELb1ELb1ELb0EEENS1_21CollectiveEpilogueFwdINS6_IJSA_SC_SB_EEES9_SE_SG_Li256ELb1ELb1ELb1ELb0EEENS1_36VarlenDynamicPersistentTileSchedulerILi128ELi64ELi256ELi128ELb1ELb1ELb1ELb1ELb0ELb1EEEEEEEEEvNT_6ParamsE --------------------------
	.section	.text._ZN7cutlass13device_kernelIN5flash11enable_sm90INS1_16FlashAttnFwdSm90INS1_25CollectiveMainloopFwdSm90ILi2EN4cute5tupleIJNS5_1CILi1EEES8_S8_EEENS6_IJNS7_ILi128EEENS7_ILi64EEENS7_ILi256EEEEEELi256ENS_6half_tEfNS_4arch4Sm90ELb0ELb1ELb1ELb1ELb1ELb0ELb0ELb1ELb1ELb1ELb1ELb0EEENS1_21CollectiveEpilogueFwdINS6_IJSA_SC_SB_EEES9_SE_SG_Li256ELb1ELb1ELb1ELb0EEENS1_36VarlenDynamicPersistentTileSchedulerILi128ELi64ELi256ELi128ELb1ELb1ELb1ELb1ELb0ELb1EEEEEEEEEvNT_6ParamsE,"ax",@progbits
	.align	128
.text._ZN7cutlass13device_kernelIN5flash11enable_sm90INS1_16FlashAttnFwdSm90INS1_25CollectiveMainloopFwdSm90ILi2EN4cute5tupleIJNS5_1CILi1EEES8_S8_EEENS6_IJNS7_ILi128EEENS7_ILi64EEENS7_ILi256EEEEEELi256ENS_6half_tEfNS_4arch4Sm90ELb0ELb1ELb1ELb1ELb1ELb0ELb0ELb1ELb1ELb1ELb1ELb0EEENS1_21CollectiveEpilogueFwdINS6_IJSA_SC_SB_EEES9_SE_SG_Li256ELb1ELb1ELb1ELb0EEENS1_36VarlenDynamicPersistentTileSchedulerILi128ELi64ELi256ELi128ELb1ELb1ELb1ELb1ELb0ELb1EEEEEEEEEvNT_6ParamsE:
        .type           _ZN7cutlass13device_kernelIN5flash11enable_sm90INS1_16FlashAttnFwdSm90INS1_25CollectiveMainloopFwdSm90ILi2EN4cute5tupleIJNS5_1CILi1EEES8_S8_EEENS6_IJNS7_ILi128EEENS7_ILi64EEENS7_ILi256EEEEEELi256ENS_6half_tEfNS_4arch4Sm90ELb0ELb1ELb1ELb1ELb1ELb0ELb0ELb1ELb1ELb1ELb1ELb0EEENS1_21CollectiveEpilogueFwdINS6_IJSA_SC_SB_EEES9_SE_SG_Li256ELb1ELb1ELb1ELb0EEENS1_36VarlenDynamicPersistentTileSchedulerILi128ELi64ELi256ELi128ELb1ELb1ELb1ELb1ELb0ELb1EEEEEEEEEvNT_6ParamsE,@function
        .size           _ZN7cutlass13device_kernelIN5flash11enable_sm90INS1_16FlashAttnFwdSm90INS1_25CollectiveMainloopFwdSm90ILi2EN4cute5tupleIJNS5_1CILi1EEES8_S8_EEENS6_IJNS7_ILi128EEENS7_ILi64EEENS7_ILi256EEEEEELi256ENS_6half_tEfNS_4arch4Sm90ELb0ELb1ELb1ELb1ELb1ELb0ELb0ELb1ELb1ELb1ELb1ELb0EEENS1_21CollectiveEpilogueFwdINS6_IJSA_SC_SB_EEES9_SE_SG_Li256ELb1ELb1ELb1ELb0EEENS1_36VarlenDynamicPersistentTileSchedulerILi128ELi64ELi256ELi128ELb1ELb1ELb1ELb1ELb0ELb1EEEEEEEEEvNT_6ParamsE,(.L_x_15974 - _ZN7cutlass13device_kernelIN5flash11enable_sm90INS1_16FlashAttnFwdSm90INS1_25CollectiveMainloopFwdSm90ILi2EN4cute5tupleIJNS5_1CILi1EEES8_S8_EEENS6_IJNS7_ILi128EEENS7_ILi64EEENS7_ILi256EEEEEELi256ENS_6half_tEfNS_4arch4Sm90ELb0ELb1ELb1ELb1ELb1ELb0ELb0ELb1ELb1ELb1ELb1ELb0EEENS1_21CollectiveEpilogueFwdINS6_IJSA_SC_SB_EEES9_SE_SG_Li256ELb1ELb1ELb1ELb0EEENS1_36VarlenDynamicPersistentTileSchedulerILi128ELi64ELi256ELi128ELb1ELb1ELb1ELb1ELb0ELb1EEEEEEEEEvNT_6ParamsE)
        .other          _ZN7cutlass13device_kernelIN5flash11enable_sm90INS1_16FlashAttnFwdSm90INS1_25CollectiveMainloopFwdSm90ILi2EN4cute5tupleIJNS5_1CILi1EEES8_S8_EEENS6_IJNS7_ILi128EEENS7_ILi64EEENS7_ILi256EEEEEELi256ENS_6half_tEfNS_4arch4Sm90ELb0ELb1ELb1ELb1ELb1ELb0ELb0ELb1ELb1ELb1ELb1ELb0EEENS1_21CollectiveEpilogueFwdINS6_IJSA_SC_SB_EEES9_SE_SG_Li256ELb1ELb1ELb1ELb0EEENS1_36VarlenDynamicPersistentTileSchedulerILi128ELi64ELi256ELi128ELb1ELb1ELb1ELb1ELb0ELb1EEEEEEEEEvNT_6ParamsE,@"STO_CUDA_ENTRY STV_DEFAULT"
_ZN7cutlass13device_kernelIN5flash11enable_sm90INS1_16FlashAttnFwdSm90INS1_25CollectiveMainloopFwdSm90ILi2EN4cute5tupleIJNS5_1CILi1EEES8_S8_EEENS6_IJNS7_ILi128EEENS7_ILi64EEENS7_ILi256EEEEEELi256ENS_6half_tEfNS_4arch4Sm90ELb0ELb1ELb1ELb1ELb1ELb0ELb0ELb1ELb1ELb1ELb1ELb0EEENS1_21CollectiveEpilogueFwdINS6_IJSA_SC_SB_EEES9_SE_SG_Li256ELb1ELb1ELb1ELb0EEENS1_36VarlenDynamicPersistentTileSchedulerILi128ELi64ELi256ELi128ELb1ELb1ELb1ELb1ELb0ELb1EEEEEEEEEvNT_6ParamsE:
        /* <DEDUP_REMOVED lines=45> */
.L_x_1210:
        /* <DEDUP_REMOVED lines=22> */
.L_x_1211:
        /* <DEDUP_REMOVED lines=18> */
.L_x_1212:
        /* <DEDUP_REMOVED lines=22> */
.L_x_1213:
        /* <DEDUP_REMOVED lines=23> */
.L_x_1214:
        /* <DEDUP_REMOVED lines=10> */
.L_x_1216:
        /* <DEDUP_REMOVED lines=18> */
[----:B------:R-:W-:Y:S01]  /*09e0*/  R2UR UR5, R10 ;  /* 0x000000000a0572ca */ /* 0x000fe200000e0000 */
[----:B------:R-:W-:Y:S01]  /*09f0*/  UMOV UR39, URZ ;  /* 0x0000003f00277c82 */ /* 0x000fe20008000000 */
[----:B0-----:R-:W-:Y:S02]  /*0a00*/  SHF.R.S32.HI R3, RZ, 0x1f, R0 ;  /* 0x0000001fff037819 */ /* 0x001fe40000011400 */
[----:B------:R-:W-:Y:S02]  /*0a10*/  R2UR UR7, R11 ;  /* 0x000000000b0772ca */ /* 0x000fe400000e0000 */
[----:B------:R-:W-:-:S02]  /*0a20*/  LEA.HI R4, R3, R0, RZ, 0x4 ;  /* 0x0000000003047211 */ /* 0x000fc400078f20ff */
[CC--:B------:R-:W-:Y:S02]  /*0a30*/  LEA.HI R5, R3.reuse, R0.reuse, RZ, 0x5 ;  /* 0x0000000003057211 */ /* 0x0c0fe400078f28ff */
[----:B------:R-:W-:-:S03]  /*0a40*/  LEA.HI R8, R3, R0, RZ, 0x3 ;  /* 0x0000000003087211 */ /* 0x000fc600078f18ff */
[----:B------:R-:W-:Y:S01]  /*0a50*/  IMAD.SHL.U32 R6, R5, 0x20, RZ ;  /* 0x0000002005067824 */ /* 0x000fe200078e00ff */
[----:B------:R-:W-:-:S04]  /*0a60*/  LOP3.LUT R201, R8, 0xfffffff8, RZ, 0xc0, !PT ;  /* 0xfffffff808c97812 */ /* 0x000fc800078ec0ff */
[----:B------:R-:W-:Y:S01]  /*0a70*/  LOP3.LUT R6, R6, 0xfffffc00, RZ, 0xc0, !PT ;  /* 0xfffffc0006067812 */ /* 0x000fe200078ec0ff */
[----:B------:R-:W-:Y:S01]  /*0a80*/  IMAD.IADD R201, R0, 0x1, -R201 ;  /* 0x0000000100c97824 */ /* 0x000fe200078e0ac9 */
[----:B--2---:R-:W-:Y:S02]  /*0a90*/  R2UR UR4, R2 ;  /* 0x00000000020472ca */ /* 0x004fe400000e0000 */
[----:B------:R-:W-:-:S04]  /*0aa0*/  LEA.HI R2, R3, R0, RZ, 0x7 ;  /* 0x0000000003027211 */ /* 0x000fc800078f38ff */
[----:B------:R-:W-:-:S05]  /*0ab0*/  LOP3.LUT R7, R2, 0xffffff80, RZ, 0xc0, !PT ;  /* 0xffffff8002077812 */ /* 0x000fca00078ec0ff */
[----:B------:R-:W-:Y:S01]  /*0ac0*/  IMAD.IADD R14, R0, 0x1, -R7 ;  /* 0x00000001000e7824 */ /* 0x000fe200078e0a07 */
[----:B------:R-:W-:Y:S01]  /*0ad0*/  LEA.HI R7, R3, R0, RZ, 0x2 ;  /* 0x0000000003077211 */ /* 0x000fe200078f10ff */
[----:B------:R-:W-:Y:S01]  /*0ae0*/  ULOP3.LUT UR8, UR4, 0x1, URZ, 0xfc, !UPT ;  /* 0x0000000104087892 */ /* 0x000fe2000f8efc3f */
[----:B------:R-:W-:Y:S02]  /*0af0*/  LOP3.LUT R3, R4, 0x3fffff0, RZ, 0xc0, !PT ;  /* 0x03fffff004037812 */ /* 0x000fe400078ec0ff */
[----:B------:R-:W-:Y:S01]  /*0b00*/  SHF.R.S32.HI R9, RZ, 0x1f, R14 ;  /* 0x0000001fff097819 */ /* 0x000fe2000001140e */
[----:B------:R-:W-:Y:S01]  /*0b10*/  STL [R1+0x18], R14 ;  /* 0x0000180e01007387 */ /* 0x000fe20000100800 */
[----:B------:R-:W-:Y:S01]  /*0b20*/  LOP3.LUT R13, R7, 0xfffffffc, RZ, 0xc0, !PT ;  /* 0xfffffffc070d7812 */ /* 0x000fe200078ec0ff */
[C---:B------:R-:W-:Y:S01]  /*0b30*/  IMAD.IADD R5, R0.reuse, 0x1, -R3 ;  /* 0x0000000100057824 */ /* 0x040fe200078e0a03 */
[----:B------:R-:W-:Y:S01]  /*0b40*/  LEA.HI R10, R9, R14, RZ, 0x2 ;  /* 0x0000000e090a7211 */ /* 0x000fe200078f10ff */
[----:B------:R-:W-:Y:S01]  /*0b50*/  UMOV UR4, URZ ;  /* 0x0000003f00047c82 */ /* 0x000fe20008000000 */
[----:B------:R-:W-:Y:S01]  /*0b60*/  SHF.R.S32.HI R7, RZ, 0x4, R4 ;  /* 0x00000004ff077819 */ /* 0x000fe20000011404 */
[----:B------:R-:W-:Y:S01]  /*0b70*/  IMAD R5, R5, 0x40, R6 ;  /* 0x0000004005057824 */ /* 0x000fe200078e0206 */
[--C-:B------:R-:W-:Y:S01]  /*0b80*/  SHF.R.S32.HI R11, RZ, 0x2, R10.reuse ;  /* 0x00000002ff0b7819 */ /* 0x100fe2000001140a */
[----:B------:R-:W-:Y:S01]  /*0b90*/  IMAD.IADD R13, R0, 0x1, -R13 ;  /* 0x00000001000d7824 */ /* 0x000fe200078e0a0d */
[----:B------:R-:W-:-:S02]  /*0ba0*/  SHF.R.S32.HI R12, RZ, 0x1f, R10 ;  /* 0x0000001fff0c7819 */ /* 0x000fc4000001140a */
[----:B------:R-:W-:Y:S02]  /*0bb0*/  SHF.R.S32.HI R3, RZ, 0x7, R2 ;  /* 0x00000007ff037819 */ /* 0x000fe40000011402 */
[----:B------:R-:W-:Y:S02]  /*0bc0*/  LEA.HI R4, R4, R7, RZ, 0x1 ;  /* 0x0000000704047211 */ /* 0x000fe400078f08ff */
[----:B------:R-:W-:Y:S02]  /*0bd0*/  LEA.HI R12, R12, R11, RZ, 0x3 ;  /* 0x0000000b0c0c7211 */ /* 0x000fe400078f18ff */
[----:B------:R-:W-:Y:S02]  /*0be0*/  LEA.HI R2, R2, R3, RZ, 0x1 ;  /* 0x0000000302027211 */ /* 0x000fe400078f08ff */
[----:B------:R-:W-:Y:S02]  /*0bf0*/  LOP3.LUT R4, R4, 0x1ffffffe, RZ, 0xc0, !PT ;  /* 0x1ffffffe04047812 */ /* 0x000fe400078ec0ff */
[----:B------:R-:W-:-:S02]  /*0c00*/  LOP3.LUT R12, R12, 0xfffffff8, RZ, 0xc0, !PT ;  /* 0xfffffff80c0c7812 */ /* 0x000fc400078ec0ff */
[----:B------:R-:W-:Y:S01]  /*0c10*/  LEA.HI R9, R9, R14, RZ, 0x5 ;  /* 0x0000000e09097211 */ /* 0x000fe200078f28ff */
[----:B------:R-:W-:Y:S01]  /*0c20*/  IMAD.IADD R4, R7, 0x1, -R4 ;  /* 0x0000000107047824 */ /* 0x000fe200078e0a04 */
[----:B------:R-:W-:Y:S01]  /*0c30*/  LOP3.LUT R2, R2, 0x3fffffe, RZ, 0xc0, !PT ;  /* 0x03fffffe02027812 */ /* 0x000fe200078ec0ff */
[----:B------:R-:W-:Y:S01]  /*0c40*/  IMAD.IADD R12, R11, 0x1, -R12 ;  /* 0x000000010b0c7824 */ /* 0x000fe200078e0a0c */
[----:B------:R-:W-:Y:S02]  /*0c50*/  SHF.R.S32.HI R9, RZ, 0x5, R9 ;  /* 0x00000005ff097819 */ /* 0x000fe40000011409 */
[----:B------:R-:W-:Y:S01]  /*0c60*/  LOP3.LUT R10, R10, 0x7ffffffc, RZ, 0xc0, !PT ;  /* 0x7ffffffc0a0a7812 */ /* 0x000fe200078ec0ff */
[----:B------:R-:W-:Y:S01]  /*0c70*/  IMAD.IADD R2, R3, 0x1, -R2 ;  /* 0x0000000103027824 */ /* 0x000fe200078e0a02 */
[----:B------:R-:W-:Y:S01]  /*0c80*/  LEA.HI R0, R13, R13, RZ, 0x1 ;  /* 0x0000000d0d007211 */ /* 0x000fe200078f08ff */
[----:B------:R-:W-:Y:S02]  /*0c90*/  IMAD R3, R4, 0x8, R5 ;  /* 0x0000000804037824 */ /* 0x000fe400078e0205 */
[----:B------:R-:W-:Y:S01]  /*0ca0*/  IMAD R9, R9, 0x10, R12 ;  /* 0x0000001009097824 */ /* 0x000fe200078e020c */
[----:B------:R-:W-:Y:S01]  /*0cb0*/  LOP3.LUT R0, R0, 0x1ffffffe, RZ, 0xc0, !PT ;  /* 0x1ffffffe00007812 */ /* 0x000fe200078ec0ff */
[----:B------:R-:W-:Y:S01]  /*0cc0*/  IMAD.IADD R10, R14, 0x1, -R10 ;  /* 0x000000010e0a7824 */ /* 0x000fe200078e0a0a */
[----:B------:R0:W-:Y:S01]  /*0cd0*/  STL [R1+0x28], R3 ;  /* 0x0000280301007387 */ /* 0x0001e20000100800 */
[----:B------:R-:W-:-:S02]  /*0ce0*/  IMAD R2, R2, 0x40, R9 ;  /* 0x0000004002027824 */ /* 0x000fc400078e0209 */
[----:B------:R-:W-:Y:S02]  /*0cf0*/  IMAD.U32 R5, RZ, RZ, UR8 ;  /* 0x00000008ff057e24 */ /* 0x000fe4000f8e00ff */
[----:B------:R-:W-:Y:S01]  /*0d00*/  IMAD.SHL.U32 R17, R10, 0x2, RZ ;  /* 0x000000020a117824 */ /* 0x000fe200078e00ff */
[----:B------:R-:W-:Y:S01]  /*0d10*/  STL [R1+0x24], R2 ;  /* 0x0000240201007387 */ /* 0x000fe20000100800 */
[----:B------:R-:W-:Y:S02]  /*0d20*/  IMAD.IADD R0, R13, 0x1, -R0 ;  /* 0x000000010d007824 */ /* 0x000fe400078e0a00 */
[C---:B------:R-:W-:Y:S01]  /*0d30*/  VIADD R229, R17.reuse, 0x20 ;  /* 0x0000002011e57836 */ /* 0x040fe20000000000 */
[----:B0-----:R-:W-:Y:S01]  /*0d40*/  SHF.R.S32.HI R3, RZ, 0x3, R8 ;  /* 0x00000003ff037819 */ /* 0x001fe20000011408 */
[C---:B------:R-:W-:Y:S01]  /*0d50*/  VIADD R226, R17.reuse, 0x28 ;  /* 0x0000002811e27836 */ /* 0x040fe20000000000 */
[----:B------:R-:W-:Y:S01]  /*0d60*/  SHF.R.S32.HI R4, RZ, 0x1f, R17 ;  /* 0x0000001fff047819 */ /* 0x000fe20000011411 */
[----:B------:R-:W-:-:S02]  /*0d70*/  VIADD R4, R17, 0x10 ;  /* 0x0000001011047836 */ /* 0x000fc40000000000 */
[----:B------:R0:W-:Y:S01]  /*0d80*/  STL [R1+0xc], R3 ;  /* 0x00000c0301007387 */ /* 0x0001e20000100800 */
[C---:B------:R-:W-:Y:S02]  /*0d90*/  VIADD R225, R17.reuse, 0x30 ;  /* 0x0000003011e17836 */ /* 0x040fe40000000000 */
[C---:B------:R-:W-:Y:S01]  /*0da0*/  VIADD R224, R17.reuse, 0x38 ;  /* 0x0000003811e07836 */ /* 0x040fe20000000000 */
[----:B------:R1:W-:Y:S01]  /*0db0*/  STL [R1+0x2c], R5 ;  /* 0x00002c0501007387 */ /* 0x0003e20000100800 */
[C---:B------:R-:W-:Y:S02]  /*0dc0*/  VIADD R223, R17.reuse, 0x40 ;  /* 0x0000004011df7836 */ /* 0x040fe40000000000 */
[C---:B------:R-:W-:Y:S02]  /*0dd0*/  VIADD R222, R17.reuse, 0x48 ;  /* 0x0000004811de7836 */ /* 0x040fe40000000000 */
[----:B------:R-:W-:Y:S02]  /*0de0*/  VIADD R221, R17, 0x50 ;  /* 0x0000005011dd7836 */ /* 0x000fe40000000000 */
[----:B0-----:R-:W-:-:S02]  /*0df0*/  IMAD.U32 R3, RZ, RZ, UR4 ;  /* 0x00000004ff037e24 */ /* 0x001fc4000f8e00ff */
[C---:B------:R-:W-:Y:S02]  /*0e00*/  VIADD R220, R17.reuse, 0x58 ;  /* 0x0000005811dc7836 */ /* 0x040fe40000000000 */
[C---:B-1----:R-:W-:Y:S01]  /*0e10*/  VIADD R5, R17.reuse, 0x8 ;  /* 0x0000000811057836 */ /* 0x042fe20000000000 */
[----:B------:R0:W-:Y:S01]  /*0e20*/  STL [R1+0x14], R3 ;  /* 0x0000140301007387 */ /* 0x0001e20000100800 */
[C---:B------:R-:W-:Y:S02]  /*0e30*/  VIADD R219, R17.reuse, 0x60 ;  /* 0x0000006011db7836 */ /* 0x040fe40000000000 */
        /* <DEDUP_REMOVED lines=8> */
[C---:B0-----:R-:W-:Y:S01]  /*0ec0*/  VIADD R3, R17.reuse, 0x18 ;  /* 0x0000001811037836 */ /* 0x041fe20000000000 */
        /* <DEDUP_REMOVED lines=21> */
[----:B------:R-:W-:Y:S01]  /*1020*/  IMAD R23, R0, 0x8, R2 ;  /* 0x0000000800177824 */ /* 0x000fe200078e0202 */
[----:B------:R-:W-:-:S02]  /*1030*/  SHF.R.S32.HI R3, RZ, 0x1f, R215 ;  /* 0x0000001fff037819 */ /* 0x000fc400000114d7 */
[----:B------:R-:W-:Y:S02]  /*1040*/  SHF.R.S32.HI R5, RZ, 0x1f, R214 ;  /* 0x0000001fff057819 */ /* 0x000fe400000114d6 */
[----:B------:R-:W-:Y:S02]  /*1050*/  SHF.R.S32.HI R4, RZ, 0x1f, R213 ;  /* 0x0000001fff047819 */ /* 0x000fe400000114d5 */
[----:B------:R-:W-:Y:S02]  /*1060*/  SHF.R.S32.HI R3, RZ, 0x1f, R212 ;  /* 0x0000001fff037819 */ /* 0x000fe400000114d4 */
[----:B------:R-:W-:Y:S02]  /*1070*/  SHF.R.S32.HI R5, RZ, 0x1f, R211 ;  /* 0x0000001fff057819 */ /* 0x000fe400000114d3 */
[----:B------:R-:W-:Y:S02]  /*1080*/  SHF.R.S32.HI R4, RZ, 0x1f, R210 ;  /* 0x0000001fff047819 */ /* 0x000fe400000114d2 */
[----:B------:R-:W-:-:S02]  /*1090*/  SHF.R.S32.HI R3, RZ, 0x1f, R209 ;  /* 0x0000001fff037819 */ /* 0x000fc400000114d1 */
[----:B------:R-:W-:Y:S02]  /*10a0*/  SHF.R.S32.HI R5, RZ, 0x1f, R208 ;  /* 0x0000001fff057819 */ /* 0x000fe400000114d0 */
[----:B------:R-:W-:Y:S02]  /*10b0*/  SHF.R.S32.HI R4, RZ, 0x1f, R207 ;  /* 0x0000001fff047819 */ /* 0x000fe400000114cf */
[----:B------:R-:W-:-:S07]  /*10c0*/  SHF.R.S32.HI R3, RZ, 0x1f, R206 ;  /* 0x0000001fff037819 */ /* 0x000fce00000114ce */
.L_x_1328:
[----:B------:R-:W-:Y:S01]  /*10d0*/  ULDC.64 UR8, c[0x0][0xa28] ;  /* 0x00028a0000087ab9 */ /* 0x000fe20000000a00 */
[----:B------:R-:W-:Y:S01]  /*10e0*/  ULDC UR4, c[0x0][0x424] ;  /* 0x0001090000047ab9 */ /* 0x000fe20000000800 */
[----:B------:R-:W-:-:S04]  /*10f0*/  UISETP.NE.U32.AND UP0, UPT, UR8, URZ, UPT ;  /* 0x0000003f0800728c */ /* 0x000fc8000bf05070 */
[----:B------:R-:W-:-:S03]  /*1100*/  UISETP.NE.AND.EX UP0, UPT, UR9, URZ, UPT, UP0 ;  /* 0x0000003f0900728c */ /* 0x000fc6000bf05300 */
[----:B------:R-:W-:Y:S02]  /*1110*/  ULDC.64 UR8, c[0x0][0xa18] ;  /* 0x0002860000087ab9 */ /* 0x000fe40000000a00 */
[----:B------:R-:W-:Y:S01]  /*1120*/  UISETP.NE.U32.AND UP1, UPT, UR8, URZ, UPT ;  /* 0x0000003f0800728c */ /* 0x000fe2000bf25070 */
[----:B------:R-:W-:-:S03]  /*1130*/  PLOP3.LUT P0, PT, PT, PT, UP0, 0x80, 0x0 ;  /* 0x000000000000781c */ /* 0x000fc60003f0f008 */
[----:B------:R-:W-:-:S03]  /*1140*/  UISETP.NE.AND.EX UP1, UPT, UR9, URZ, UPT, UP1 ;  /* 0x0000003f0900728c */ /* 0x000fc6000bf25310 */
[----:B------:R-:W-:Y:S02]  /*1150*/  @UP0 ULDC.64 UR8, c[0x0][0xa28] ;  /* 0x00028a0000080ab9 */ /* 0x000fe40000000a00 */
[----:B------:R-:W-:Y:S01]  /*1160*/  @UP0 UIMAD.WIDE UR8, UR7, 0x4, UR8 ;  /* 0x00000004070808a5 */ /* 0x000fe2000f8e0208 */
[----:B------:R-:W-:-:S05]  /*1170*/  PLOP3.LUT P2, PT, PT, PT, UP1, 0x80, 0x0 ;  /* 0x000000000000781c */ /* 0x000fca0003f4f018 */
[----:B012---:R-:W-:Y:S02]  /*1180*/  IMAD.U32 R2, RZ, RZ, UR8 ;  /* 0x00000008ff027e24 */ /* 0x007fe4000f8e00ff */
[----:B------:R-:W-:Y:S01]  /*1190*/  IMAD.U32 R3, RZ, RZ, UR9 ;  /* 0x00000009ff037e24 */ /* 0x000fe2000f8e00ff */
[----:B------:R-:W-:Y:S02]  /*11a0*/  @UP1 ULDC.64 UR8, c[0x0][0xa18] ;  /* 0x0002860000081ab9 */ /* 0x000fe40000000a00 */
[----:B------:R-:W-:Y:S02]  /*11b0*/  @UP1 UIMAD.WIDE UR8, UR7, 0x4, UR8 ;  /* 0x00000004070818a5 */ /* 0x000fe4000f8e0208 */
[----:B------:R-:W2:Y:S04]  /*11c0*/  @P0 LDG.E R2, desc[UR36][R2.64] ;  /* 0x0000002402020981 */ /* 0x000ea8000c1e1900 */
[----:B------:R-:W-:-:S02]  /*11d0*/  IMAD.U32 R4, RZ, RZ, UR8 ;  /* 0x00000008ff047e24 */ /* 0x000fc4000f8e00ff */
[----:B------:R-:W-:Y:S01]  /*11e0*/  IMAD.U32 R5, RZ, RZ, UR9 ;  /* 0x00000009ff057e24 */ /* 0x000fe2000f8e00ff */
[----:B------:R-:W-:-:S04]  /*11f0*/  ULDC.64 UR8, c[0x0][0x418] ;  /* 0x0001060000087ab9 */ /* 0x000fc80000000a00 */
[----:B---3--:R-:W3:Y:S01]  /*1200*/  @P2 LDG.E R4, desc[UR36][R4.64] ;  /* 0x0000002404042981 */ /* 0x008ee2000c1e1900 */
[----:B------:R-:W-:Y:S02]  /*1210*/  UISETP.NE.U32.AND UP0, UPT, UR8, URZ, UPT ;  /* 0x0000003f0800728c */ /* 0x000fe4000bf05070 */
[----:B------:R-:W-:Y:S02]  /*1220*/  ULOP3.LUT UR10, UR5, 0xffff, URZ, 0xc0, !UPT ;  /* 0x0000ffff050a7892 */ /* 0x000fe4000f8ec03f */
[----:B------:R-:W-:Y:S01]  /*1230*/  UISETP.NE.AND.EX UP0, UPT, UR9, URZ, UPT, UP0 ;  /* 0x0000003f0900728c */ /* 0x000fe2000bf05300 */
[----:B------:R-:W-:Y:S02]  /*1240*/  UMOV UR43, URZ ;  /* 0x0000003f002b7c82 */ /* 0x000fe40008000000 */
[----:B------:R-:W-:Y:S01]  /*1250*/  ULDC.64 UR8, c[0x0][0xa20] ;  /* 0x0002880000087ab9 */ /* 0x000fe20000000a00 */
[----:B------:R-:W-:Y:S01]  /*1260*/  USEL UR4, UR4, 0x1, UP0 ;  /* 0x0000000104047887 */ /* 0x000fe20008000000 */
[----:B------:R-:W-:Y:S01]  /*1270*/  ISETP.NE.U32.AND P1, PT, RZ, UR8, PT ;  /* 0x00000008ff007c0c */ /* 0x000fe2000bf25070 */
[----:B------:R-:W-:Y:S01]  /*1280*/  ULDC UR8, c[0x0][0x2f0] ;  /* 0x0000bc0000087ab9 */ /* 0x000fe20000000800 */
[----:B------:R-:W-:Y:S01]  /*1290*/  IMAD.U32 R205, RZ, RZ, UR10 ;  /* 0x0000000affcd7e24 */ /* 0x000fe2000f8e00ff */
[----:B------:R-:W-:Y:S01]  /*12a0*/  UIMAD UR4, UR4, UR8, URZ ;  /* 0x00000008040472a4 */ /* 0x000fe2000f8e023f */
[----:B------:R-:W-:-:S02]  /*12b0*/  ISETP.NE.AND.EX P1, PT, RZ, UR9, PT, P1 ;  /* 0x00000009ff007c0c */ /* 0x000fc4000bf25310 */
[----:B--2---:R-:W-:Y:S02]  /*12c0*/  @P0 R2UR UR43, R2 ;  /* 0x00000000022b02ca */ /* 0x004fe400000e0000 */
[----:B---3--:R-:W-:Y:S01]  /*12d0*/  @P2 R2UR UR42, R4 ;  /* 0x00000000042a22ca */ /* 0x008fe200000e0000 */
[----:B----45:R-:W-:-:S14]  /*12e0*/  @P2 BRA `(.L_x_1217) ;  /* 0x0000000000382947 */ /* 0x030fdc0003800000 */
[----:B------:R-:W-:Y:S01]  /*12f0*/  ULDC.64 UR8, c[0x0][0xa00] ;  /* 0x0002800000087ab9 */ /* 0x000fe20000000a00 */
[----:B------:R-:W-:Y:S01]  /*1300*/  ULDC UR42, c[0x0][0x288] ;  /* 0x0000a200002a7ab9 */ /* 0x000fe20000000800 */
[----:B------:R-:W-:-:S04]  /*1310*/  ISETP.NE.U32.AND P0, PT, RZ, UR8, PT ;  /* 0x00000008ff007c0c */ /* 0x000fc8000bf05070 */
[----:B------:R-:W-:-:S13]  /*1320*/  ISETP.NE.AND.EX P0, PT, RZ, UR9, PT, P0 ;  /* 0x00000009ff007c0c */ /* 0x000fda000bf05300 */
[----:B------:R-:W-:Y:S05]  /*1330*/  @!P0 BRA `(.L_x_1217) ;  /* 0x0000000000248947 */ /* 0x000fea0003800000 */
[----:B------:R-:W-:Y:S02]  /*1340*/  ULDC.64 UR8, c[0x0][0xa00] ;  /* 0x0002800000087ab9 */ /* 0x000fe40000000a00 */
[----:B------:R-:W-:-:S06]  /*1350*/  UIMAD.WIDE UR8, UR7, 0x4, UR8 ;  /* 0x00000004070878a5 */ /* 0x000fcc000f8e0208 */
[----:B------:R-:W-:Y:S02]  /*1360*/  IMAD.U32 R2, RZ, RZ, UR8 ;  /* 0x00000008ff027e24 */ /* 0x000fe4000f8e00ff */
[----:B------:R-:W-:-:S05]  /*1370*/  IMAD.U32 R3, RZ, RZ, UR9 ;  /* 0x00000009ff037e24 */ /* 0x000fca000f8e00ff */
[----:B------:R-:W2:Y:S04]  /*1380*/  LDG.E R4, desc[UR36][R2.64] ;  /* 0x0000002402047981 */ /* 0x000ea8000c1e1900 */
[----:B------:R-:W3:Y:S01]  /*1390*/  LDG.E R0, desc[UR36][R2.64+0x4] ;  /* 0x0000042402007981 */ /* 0x000ee2000c1e1900 */
[----:B--2---:R-:W-:Y:S02]  /*13a0*/  R2UR UR42, R4 ;  /* 0x00000000042a72ca */ /* 0x004fe400000e0000 */
[----:B---3--:R-:W-:-:S13]  /*13b0*/  R2UR UR8, R0 ;  /* 0x00000000000872ca */ /* 0x008fda00000e0000 */
[----:B------:R-:W-:-:S12]  /*13c0*/  UIADD3 UR42, -UR42, UR8, URZ ;  /* 0x000000082a2a7290 */ /* 0x000fd8000fffe13f */
.L_x_1217:
[----:B------:R-:W-:-:S05]  /*13d0*/  IMAD.U32 R0, RZ, RZ, UR7 ;  /* 0x00000007ff007e24 */ /* 0x000fca000f8e00ff */
[----:B------:R0:W-:Y:S01]  /*13e0*/  STL [R1+0x10], R0 ;  /* 0x0000100001007387 */ /* 0x0001e20000100800 */
[----:B------:R-:W-:Y:S05]  /*13f0*/  @!P1 BRA `(.L_x_1218) ;  /* 0x00000000001c9947 */ /* 0x000fea0003800000 */
[----:B------:R-:W-:Y:S02]  /*1400*/  ULDC.64 UR8, c[0x0][0xa20] ;  /* 0x0002880000087ab9 */ /* 0x000fe40000000a00 */
[----:B------:R-:W-:-:S06]  /*1410*/  UIMAD.WIDE UR8, UR7, 0x4, UR8 ;  /* 0x00000004070878a5 */ /* 0x000fcc000f8e0208 */
[----:B------:R-:W-:Y:S02]  /*1420*/  IMAD.U32 R2, RZ, RZ, UR8 ;  /* 0x00000008ff027e24 */ /* 0x000fe4000f8e00ff */
[----:B------:R-:W-:-:S05]  /*1430*/  IMAD.U32 R3, RZ, RZ, UR9 ;  /* 0x00000009ff037e24 */ /* 0x000fca000f8e00ff */
[----:B------:R-:W2:Y:S02]  /*1440*/  LDG.E R2, desc[UR36][R2.64] ;  /* 0x0000002402027981 */ /* 0x000ea4000c1e1900 */
[----:B--2---:R-:W-:Y:S01]  /*1450*/  R2UR UR4, R2 ;  /* 0x00000000020472ca */ /* 0x004fe200000e0000 */
[----:B------:R-:W-:-:S14]  /*1460*/  BRA `(.L_x_1219) ;  /* 0x0000000000347947 */ /* 0x000fdc0003800000 */
.L_x_1218:
[----:B------:R-:W-:Y:S02]  /*1470*/  ULDC.64 UR8, c[0x0][0xa08] ;  /* 0x0002820000087ab9 */ /* 0x000fe40000000a00 */
        /* <DEDUP_REMOVED lines=8> */
[----:B0-----:R-:W3:Y:S01]  /*1500*/  LDG.E R0, desc[UR36][R2.64+0x4] ;  /* 0x0000042402007981 */ /* 0x001ee2000c1e1900 */
[----:B--2---:R-:W-:Y:S02]  /*1510*/  R2UR UR4, R4 ;  /* 0x00000000040472ca */ /* 0x004fe400000e0000 */
[----:B---3--:R-:W-:-:S13]  /*1520*/  R2UR UR7, R0 ;  /* 0x00000000000772ca */ /* 0x008fda00000e0000 */
[----:B------:R-:W-:-:S12]  /*1530*/  UIADD3 UR4, -UR4, UR7, URZ ;  /* 0x0000000704047290 */ /* 0x000fd8000fffe13f */
.L_x_1219:
[----:B------:R-:W-:Y:S01]  /*1540*/  ULDC UR7, c[0x0][0x448] ;  /* 0x0001120000077ab9 */ /* 0x000fe20000000800 */
[----:B------:R-:W-:Y:S02]  /*1550*/  USHF.L.U32 UR61, UR6, 0x7, URZ ;  /* 0x00000007063d7899 */ /* 0x000fe4000800063f */
[----:B------:R-:W-:Y:S02]  /*1560*/  UISETP.NE.AND UP0, UPT, UR7, 0x1, UPT ;  /* 0x000000010700788c */ /* 0x000fe4000bf05270 */
[----:B------:R-:W-:Y:S02]  /*1570*/  UIADD3 UR10, UR61, 0x7f, URZ ;  /* 0x0000007f3d0a7890 */ /* 0x000fe4000fffe03f */
[----:B------:R-:W-:Y:S01]  /*1580*/  UIADD3 UR43, UR4, -UR43, URZ ;  /* 0x8000002b042b7290 */ /* 0x000fe2000fffe03f */
[----:B------:R-:W-:Y:S01]  /*1590*/  ULDC.64 UR6, c[0x0][0x9e0] ;  /* 0x0002780000067ab9 */ /* 0x000fe20000000a00 */
[----:B------:R-:W-:-:S05]  /*15a0*/  UP2UR UR4, UPR, URZ, 0x1 ;  /* 0x000000013f047883 */ /* 0x000fca0008000000 */
[----:B------:R-:W-:Y:S01]  /*15b0*/  @UP0 ULDC UR8, c[0x0][0x44c] ;  /* 0x0001130000080ab9 */ /* 0x000fe20000000800 */
[----:B------:R-:W-:Y:S01]  /*15c0*/  @UP0 ULDC UR11, c[0x0][0x450] ;  /* 0x00011400000b0ab9 */ /* 0x000fe20000000800 */
[----:B------:R-:W-:Y:S01]  /*15d0*/  UIMAD.WIDE.U32 UR8, UR10, UR8, URZ ;  /* 0x000000080a0872a5 */ /* 0x000fe2000f8e003f */
[----:B------:R-:W-:Y:S01]  /*15e0*/  IMAD.U32 R22, RZ, RZ, UR4 ;  /* 0x00000004ff167e24 */ /* 0x000fe2000f8e00ff */
[----:B------:R-:W-:Y:S02]  /*15f0*/  UIADD3 UR4, UR43, 0x1, -UR42 ;  /* 0x000000012b047890 */ /* 0x000fe4000fffe82a */
[----:B------:R-:W-:Y:S02]  /*1600*/  @UP0 USHF.R.U32.HI UR10, URZ, UR11, UR9 ;  /* 0x0000000b3f0a0299 */ /* 0x000fe40008011609 */
[----:B------:R-:W-:Y:S02]  /*1610*/  UISETP.GE.AND UP0, UPT, UR7, 0x1, UPT ;  /* 0x000000010700788c */ /* 0x000fe4000bf06270 */
[----:B------:R-:W-:-:S02]  /*1620*/  UIADD3 UR10, UR4, UR10, URZ ;  /* 0x0000000a040a7290 */ /* 0x000fc4000fffe03f */
[----:B------:R-:W-:Y:S02]  /*1630*/  UP2UR UR60, UPR, URZ, 0x1 ;  /* 0x000000013f3c7883 */ /* 0x000fe40008000000 */
[----:B------:R-:W-:Y:S01]  /*1640*/  PLOP3.LUT P0, PT, PT, PT, UP0, 0x40, 0x0 ;  /* 0x000000000000781c */ /* 0x000fe20003f0e808 */
[----:B------:R-:W-:-:S12]  /*1650*/  UIADD3 UR6, UR10, UR6, URZ ;  /* 0x000000060a067290 */ /* 0x000fd8000fffe03f */
[----:B------:R-:W-:Y:S05]  /*1660*/  @P0 BRA `(.L_x_1220) ;  /* 0x0000000000440947 */ /* 0x000fea0003800000 */
        /* <DEDUP_REMOVED lines=10> */
.L_x_1221:
[----:B------:R-:W-:-:S11]  /*1710*/  UISETP.NE.AND UP0, UPT, UR7, 0x1, UPT ;  /* 0x000000010700788c */ /* 0x000fd6000bf05270 */
[----:B------:R-:W-:Y:S02]  /*1720*/  @UP0 ULDC.64 UR10, c[0x0][0x9e8] ;  /* 0x00027a00000a0ab9 */ /* 0x000fe40000000a00 */
[----:B------:R-:W-:-:S04]  /*1730*/  UIMAD.WIDE.U32 UR8, UR4, UR10, URZ ;  /* 0x0000000a040872a5 */ /* 0x000fc8000f8e003f */
[----:B------:R-:W-:-:S12]  /*1740*/  @UP0 USHF.R.U32.HI UR4, URZ, UR11, UR9 ;  /* 0x0000000b3f040299 */ /* 0x000fd80008011609 */
.L_x_1222:
[----:B------:R-:W-:-:S04]  /*1750*/  UIMAD UR4, UR4, UR7, UR7 ;  /* 0x00000007040472a4 */ /* 0x000fc8000f8e0207 */
[----:B------:R-:W-:-:S04]  /*1760*/  UISETP.LT.AND UP0, UPT, UR6, UR4, UPT ;  /* 0x000000040600728c */ /* 0x000fc8000bf01270 */
[----:B------:R-:W-:-:S12]  /*1770*/  USEL UR6, UR6, UR4, UP0 ;  /* 0x0000000406067287 */ /* 0x000fd80008000000 */
.L_x_1220:
[----:B------:R-:W-:Y:S01]  /*1780*/  R2UR UR4, R22 ;  /* 0x00000000160472ca */ /* 0x000fe200000e0000 */
[----:B------:R-:W-:Y:S02]  /*1790*/  UIADD3 UR10, UR6, 0x3f, URZ ;  /* 0x0000003f060a7890 */ /* 0x000fe4000fffe03f */
[----:B------:R-:W-:Y:S02]  /*17a0*/  UISETP.GE.AND UP1, UPT, UR7, 0x1, UPT ;  /* 0x000000010700788c */ /* 0x000fe4000bf26270 */
[----:B------:R-:W-:Y:S01]  /*17b0*/  USHF.R.S32.HI UR11, URZ, 0x1f, UR10 ;  /* 0x0000001f3f0b7899 */ /* 0x000fe2000801140a */
[----:B------:R-:W-:Y:S01]  /*17c0*/  UMOV UR12, UR61 ;  /* 0x0000003d000c7c82 */ /* 0x000fe20008000000 */
[----:B------:R-:W-:Y:S02]  /*17d0*/  UIADD3 UR41, UR43, -UR42, URZ ;  /* 0x8000002a2b297290 */ /* 0x000fe4000fffe03f */
[----:B------:R-:W-:Y:S01]  /*17e0*/  PLOP3.LUT P0, PT, PT, PT, UP1, 0x40, 0x0 ;  /* 0x000000000000781c */ /* 0x000fe20003f0e818 */
[----:B------:R-:W-:-:S03]  /*17f0*/  ULEA.HI UR11, UR11, UR10, URZ, 0x6 ;  /* 0x0000000a0b0b7291 */ /* 0x000fc6000f8f303f */
[----:B------:R-:W-:Y:S02]  /*1800*/  UISETP.NE.AND UP0, UPT, UR4, URZ, UPT ;  /* 0x0000003f0400728c */ /* 0x000fe4000bf05270 */
[----:B------:R-:W-:Y:S02]  /*1810*/  UIADD3 UR4, UR43, 0x3f, URZ ;  /* 0x0000003f2b047890 */ /* 0x000fe4000fffe03f */
[----:B------:R-:W-:Y:S02]  /*1820*/  USHF.R.S32.HI UR11, URZ, 0x6, UR11 ;  /* 0x000000063f0b7899 */ /* 0x000fe4000801140b */
[----:B------:R-:W-:Y:S01]  /*1830*/  USHF.R.S32.HI UR6, URZ, 0x1f, UR4 ;  /* 0x0000001f3f067899 */ /* 0x000fe20008011404 */
[----:B------:R-:W-:-:S03]  /*1840*/  ULDC UR10, c[0x0][0x9dc] ;  /* 0x00027700000a7ab9 */ /* 0x000fc60000000800 */
[----:B------:R-:W-:Y:S01]  /*1850*/  ULEA.HI UR6, UR6, UR4, URZ, 0x6 ;  /* 0x0000000406067291 */ /* 0x000fe2000f8f303f */
[----:B------:R-:W-:Y:S01]  /*1860*/  @UP0 ULDC UR8, c[0x0][0x44c] ;  /* 0x0001130000080ab9 */ /* 0x000fe20000000800 */
[----:B------:R-:W-:Y:S01]  /*1870*/  @UP0 ULDC UR13, c[0x0][0x450] ;  /* 0x00011400000d0ab9 */ /* 0x000fe20000000800 */
[----:B------:R-:W-:Y:S02]  /*1880*/  UIMAD.WIDE.U32 UR8, UR61, UR8, URZ ;  /* 0x000000083d0872a5 */ /* 0x000fe4000f8e003f */
[----:B------:R-:W-:Y:S02]  /*1890*/  USHF.R.S32.HI UR6, URZ, 0x6, UR6 ;  /* 0x000000063f067899 */ /* 0x000fe40008011406 */
[----:B------:R-:W-:Y:S02]  /*18a0*/  @UP0 USHF.R.U32.HI UR12, URZ, UR13, UR9 ;  /* 0x0000000d3f0c0299 */ /* 0x000fe40008011609 */
[----:B------:R-:W-:Y:S02]  /*18b0*/  UISETP.LT.AND UP0, UPT, UR6, UR11, UPT ;  /* 0x0000000b0600728c */ /* 0x000fe4000bf01270 */
[----:B------:R-:W-:-:S02]  /*18c0*/  UIADD3 UR4, UR41, UR12, URZ ;  /* 0x0000000c29047290 */ /* 0x000fc4000fffe03f */
[----:B------:R-:W-:Y:S02]  /*18d0*/  USEL UR6, UR6, UR11, UP0 ;  /* 0x0000000b06067287 */ /* 0x000fe40008000000 */
[----:B------:R-:W-:Y:S01]  /*18e0*/  UIADD3 UR10, UR4, -UR10, URZ ;  /* 0x8000000a040a7290 */ /* 0x000fe2000fffe03f */
[----:B------:R-:W-:Y:S11]  /*18f0*/  @P0 BRA `(.L_x_1223) ;  /* 0x0000000000440947 */ /* 0x000ff60003800000 */
        /* <DEDUP_REMOVED lines=10> */
.L_x_1224:
[----:B------:R-:W-:-:S11]  /*19a0*/  UISETP.NE.AND UP0, UPT, UR7, 0x1, UPT ;  /* 0x000000010700788c */ /* 0x000fd6000bf05270 */
[----:B------:R-:W-:Y:S02]  /*19b0*/  @UP0 ULDC.64 UR12, c[0x0][0x9e8] ;  /* 0x00027a00000c0ab9 */ /* 0x000fe40000000a00 */
[----:B------:R-:W-:-:S04]  /*19c0*/  UIMAD.WIDE.U32 UR8, UR4, UR12, URZ ;  /* 0x0000000c040872a5 */ /* 0x000fc8000f8e003f */
[----:B------:R-:W-:-:S12]  /*19d0*/  @UP0 USHF.R.U32.HI UR4, URZ, UR13, UR9 ;  /* 0x0000000d3f040299 */ /* 0x000fd80008011609 */
.L_x_1225:
[----:B------:R-:W-:-:S04]  /*19e0*/  UIMAD UR4, UR4, UR7, URZ ;  /* 0x00000007040472a4 */ /* 0x000fc8000f8e023f */
[----:B------:R-:W-:-:S04]  /*19f0*/  UISETP.LT.AND UP0, UPT, UR10, UR4, UPT ;  /* 0x000000040a00728c */ /* 0x000fc8000bf01270 */
[----:B------:R-:W-:-:S12]  /*1a00*/  USEL UR10, UR10, UR4, !UP0 ;  /* 0x000000040a0a7287 */ /* 0x000fd8000c000000 */
.L_x_1223:
[----:B------:R-:W-:-:S04]  /*1a10*/  USHF.R.S32.HI UR4, URZ, 0x1f, UR10 ;  /* 0x0000001f3f047899 */ /* 0x000fc8000801140a */
[----:B------:R-:W-:-:S04]  /*1a20*/  ULEA.HI UR4, UR4, UR10, URZ, 0x6 ;  /* 0x0000000a04047291 */ /* 0x000fc8000f8f303f */
[----:B------:R-:W-:Y:S02]  /*1a30*/  USHF.R.S32.HI UR7, URZ, 0x6, UR4 ;  /* 0x000000063f077899 */ /* 0x000fe40008011404 */
[----:B------:R-:W-:Y:S02]  /*1a40*/  ULOP3.LUT UR4, UR5, 0xff000000, URZ, 0xc0, !UPT ;  /* 0xff00000005047892 */ /* 0x000fe4000f8ec03f */
[----:B------:R-:W-:Y:S02]  /*1a50*/  UISETP.LT.AND UP0, UPT, URZ, UR7, UPT ;  /* 0x000000073f00728c */ /* 0x000fe4000bf01270 */
[----:B------:R-:W-:Y:S02]  /*1a60*/  ULOP3.LUT UR5, UR5, 0xff0000, URZ, 0xc0, !UPT ;  /* 0x00ff000005057892 */ /* 0x000fe4000f8ec03f */
[----:B------:R-:W-:Y:S02]  /*1a70*/  USEL UR10, URZ, UR7, !UP0 ;  /* 0x000000073f0a7287 */ /* 0x000fe4000c000000 */
[----:B------:R-:W-:-:S02]  /*1a80*/  USHF.R.U32.HI UR4, URZ, 0x8, UR4 ;  /* 0x000000083f047899 */ /* 0x000fc40008011604 */
[----:B------:R-:W-:Y:S02]  /*1a90*/  UISETP.GT.AND UP0, UPT, UR6, UR10, UPT ;  /* 0x0000000a0600728c */ /* 0x000fe4000bf04270 */
[----:B------:R-:W-:-:S03]  /*1aa0*/  ULEA.HI UR5, UR5, UR4, URZ, 0x10 ;  /* 0x0000000405057291 */ /* 0x000fc6000f8f803f */
[----:B------:R-:W-:Y:S01]  /*1ab0*/  UMOV UR4, URZ ;  /* 0x0000003f00047c82 */ /* 0x000fe20008000000 */
[----:B------:R-:W-:Y:S01]  /*1ac0*/  PLOP3.LUT P0, PT, PT, PT, UP0, 0x80, 0x0 ;  /* 0x000000000000781c */ /* 0x000fe20003f0f008 */
[----:B------:R-:W-:Y:S02]  /*1ad0*/  ULOP3.LUT UR7, UR5, 0xff, URZ, 0xc0, !UPT ;  /* 0x000000ff05077892 */ /* 0x000fe4000f8ec03f */
[----:B------:R-:W-:-:S04]  /*1ae0*/  USHF.R.U32.HI UR5, URZ, 0x10, UR5 ;  /* 0x000000103f057899 */ /* 0x000fc80008011605 */
[----:B------:R-:W-:Y:S02]  /*1af0*/  IMAD.U32 R204, RZ, RZ, UR7 ;  /* 0x00000007ffcc7e24 */ /* 0x000fe4000f8e00ff */
[----:B------:R-:W-:-:S04]  /*1b00*/  IMAD.U32 R202, RZ, RZ, UR5 ;  /* 0x00000005ffca7e24 */ /* 0x000fc8000f8e00ff */
[----:B------:R-:W-:Y:S05]  /*1b10*/  @!P0 BRA `(.L_x_1226) ;  /* 0x0000000000988947 */ /* 0x000fea0003800000 */
[----:B------:R-:W-:Y:S01]  /*1b20*/  R2UR UR5, R202 ;  /* 0x00000000ca0572ca */ /* 0x000fe200000e0000 */
[----:B------:R-:W-:-:S12]  /*1b30*/  ULDC UR4, c[0x0][0x9f0] ;  /* 0x00027c0000047ab9 */ /* 0x000fd80000000800 */
[----:B------:R-:W-:-:S04]  /*1b40*/  UISETP.NE.AND UP0, UPT, UR5, URZ, UPT ;  /* 0x0000003f0500728c */ /* 0x000fc8000bf05270 */
[----:B------:R-:W-:-:S04]  /*1b50*/  USEL UR11, UR5, UR4, UP0 ;  /* 0x00000004050b7287 */ /* 0x000fc80008000000 */
[----:B------:R-:W-:Y:S02]  /*1b60*/  UIADD3 UR4, UR11, -0x1, UR6 ;  /* 0xffffffff0b047890 */ /* 0x000fe4000fffe006 */
[----:B------:R-:W-:Y:S02]  /*1b70*/  IMAD.U32 R3, RZ, RZ, UR11 ;  /* 0x0000000bff037e24 */ /* 0x000fe4000f8e00ff */
[----:B------:R-:W-:-:S03]  /*1b80*/  UIADD3 UR7, -UR10, UR4, URZ ;  /* 0x000000040a077290 */ /* 0x000fc6000fffe13f */
[-C--:B0-----:R-:W-:Y:S01]  /*1b90*/  IABS R0, R3.reuse ;  /* 0x0000000300007213 */ /* 0x081fe20000000000 */
[----:B------:R-:W-:Y:S01]  /*1ba0*/  UMOV UR4, URZ ;  /* 0x0000003f00047c82 */ /* 0x000fe20008000000 */
[----:B------:R-:W-:Y:S01]  /*1bb0*/  IABS R5, R3 ;  /* 0x0000000300057213 */ /* 0x000fe20000000000 */
[----:B------:R-:W-:Y:S01]  /*1bc0*/  IMAD.U32 R4, RZ, RZ, UR7 ;  /* 0x00000007ff047e24 */ /* 0x000fe2000f8e00ff */
[----:B------:R-:W-:Y:S01]  /*1bd0*/  R2UR UR12, R0 ;  /* 0x00000000000c72ca */ /* 0x000fe200000e0000 */
[----:B------:R-:W-:-:S03]  /*1be0*/  ULOP3.LUT UR7, UR7, UR11, URZ, 0x3c, !UPT ;  /* 0x0000000b07077292 */ /* 0x000fc6000f8e3c3f */
[----:B------:R-:W-:-:S05]  /*1bf0*/  IABS R4, R4 ;  /* 0x0000000400047213 */ /* 0x000fca0000000000 */
[----:B------:R-:W-:-:S04]  /*1c00*/  IMAD.MOV.U32 R3, RZ, RZ, R4 ;  /* 0x000000ffff037224 */ /* 0x000fc800078e0004 */
[----:B------:R-:W0:Y:S01]  /*1c10*/  I2F.RP R0, UR12 ;  /* 0x0000000c00007d06 */ /* 0x000e220008209400 */
[----:B------:R-:W-:-:S07]  /*1c20*/  R2UR UR9, R3 ;  /* 0x00000000030972ca */ /* 0x000fce00000e0000 */
[----:B0-----:R-:W0:Y:S02]  /*1c30*/  MUFU.RCP R0, R0 ;  /* 0x0000000000007308 */ /* 0x001e240000001000 */
[----:B0-----:R-:W-:Y:S02]  /*1c40*/  VIADD R2, R0, 0xffffffe ;  /* 0x0ffffffe00027836 */ /* 0x001fe40000000000 */
        /* <DEDUP_REMOVED lines=19> */
.L_x_1226:
[----:B------:R-:W-:Y:S01]  /*1d80*/  R2UR UR5, R204 ;  /* 0x00000000cc0572ca */ /* 0x000fe200000e0000 */
[----:B------:R-:W-:Y:S01]  /*1d90*/  IMAD.U32 R152, RZ, RZ, UR6 ;  /* 0x00000006ff987e24 */ /* 0x000fe2000f8e00ff */
[----:B------:R-:W-:Y:S01]  /*1da0*/  PLOP3.LUT P0, PT, PT, PT, PT, 0x80, 0x0 ;  /* 0x000000000000781c */ /* 0x000fe20003f0f070 */
[----:B------:R-:W-:Y:S01]  /*1db0*/  IMAD.U32 R3, RZ, RZ, UR4 ;  /* 0x00000004ff037e24 */ /* 0x000fe2000f8e00ff */
[----:B------:R-:W-:Y:S01]  /*1dc0*/  CS2R R150, SRZ ;  /* 0x0000000000967805 */ /* 0x000fe2000001ff00 */
[----:B0-----:R-:W-:Y:S01]  /*1dd0*/  IMAD.MOV.U32 R0, RZ, RZ, RZ ;  /* 0x000000ffff007224 */ /* 0x001fe200078e00ff */
[----:B------:R-:W-:Y:S01]  /*1de0*/  CS2R R148, SRZ ;  /* 0x0000000000947805 */ /* 0x000fe2000001ff00 */
[----:B------:R-:W-:Y:S01]  /*1df0*/  IMAD.MOV.U32 R4, RZ, RZ, RZ ;  /* 0x000000ffff047224 */ /* 0x000fe200078e00ff */
[----:B------:R-:W-:Y:S02]  /*1e00*/  CS2R R146, SRZ ;  /* 0x0000000000927805 */ /* 0x000fe4000001ff00 */
[----:B------:R-:W-:-:S02]  /*1e10*/  CS2R R144, SRZ ;  /* 0x0000000000907805 */ /* 0x000fc4000001ff00 */
[----:B------:R-:W-:Y:S02]  /*1e20*/  CS2R R142, SRZ ;  /* 0x00000000008e7805 */ /* 0x000fe4000001ff00 */
[----:B------:R-:W-:Y:S02]  /*1e30*/  CS2R R140, SRZ ;  /* 0x00000000008c7805 */ /* 0x000fe4000001ff00 */
[----:B------:R-:W-:Y:S01]  /*1e40*/  CS2R R138, SRZ ;  /* 0x00000000008a7805 */ /* 0x000fe2000001ff00 */
[----:B------:R-:W-:Y:S01]  /*1e50*/  UIMAD UR5, UR5, UR4, UR10 ;  /* 0x00000004050572a4 */ /* 0x000fe2000f8e020a */
[----:B------:R-:W-:Y:S02]  /*1e60*/  CS2R R136, SRZ ;  /* 0x0000000000887805 */ /* 0x000fe4000001ff00 */
[----:B------:R-:W-:Y:S02]  /*1e70*/  CS2R R134, SRZ ;  /* 0x0000000000867805 */ /* 0x000fe4000001ff00 */
[----:B------:R-:W-:-:S02]  /*1e80*/  CS2R R132, SRZ ;  /* 0x0000000000847805 */ /* 0x000fc4000001ff00 */
[----:B------:R-:W-:Y:S02]  /*1e90*/  CS2R R130, SRZ ;  /* 0x0000000000827805 */ /* 0x000fe4000001ff00 */
[----:B------:R-:W-:Y:S02]  /*1ea0*/  CS2R R128, SRZ ;  /* 0x0000000000807805 */ /* 0x000fe4000001ff00 */
[----:B------:R-:W-:Y:S01]  /*1eb0*/  VIADDMNMX R152, R3, UR5, R152, PT ;  /* 0x0000000503987c46 */ /* 0x000fe2000b800198 */
[----:B------:R-:W-:Y:S01]  /*1ec0*/  IMAD.U32 R200, RZ, RZ, UR5 ;  /* 0x00000005ffc87e24 */ /* 0x000fe2000f8e00ff */
[----:B------:R-:W-:Y:S02]  /*1ed0*/  CS2R R126, SRZ ;  /* 0x00000000007e7805 */ /* 0x000fe4000001ff00 */
[----:B------:R-:W-:Y:S02]  /*1ee0*/  CS2R R124, SRZ ;  /* 0x00000000007c7805 */ /* 0x000fe4000001ff00 */
[----:B------:R-:W-:-:S02]  /*1ef0*/  ISETP.GT.AND P1, PT, R152, UR5, PT ;  /* 0x0000000598007c0c */ /* 0x000fc4000bf24270 */
        /* <DEDUP_REMOVED lines=87> */
.L_x_1228:
[----:B------:R-:W2:Y:S04]  /*2470*/  LDL R18, [R1+0x14] ;  /* 0x0000140001127983 */ /* 0x000ea80000100800 */
[----:B------:R-:W3:Y:S01]  /*2480*/  LDL R2, [R1+0x2c] ;  /* 0x00002c0001027983 */ /* 0x000ee20000100800 */
[----:B--2---:R-:W-:Y:S02]  /*2490*/  R2UR UR6, R18 ;  /* 0x00000000120672ca */ /* 0x004fe400000e0000 */
[----:B---3--:R-:W-:-:S11]  /*24a0*/  R2UR UR5, R2 ;  /* 0x00000000020572ca */ /* 0x008fd600000e0000 */
[----:B------:R-:W-:-:S04]  /*24b0*/  ULEA.HI UR4, UR6, UR6, URZ, 0x1 ;  /* 0x0000000606047291 */ /* 0x000fc8000f8f083f */
[----:B------:R-:W-:Y:S01]  /*24c0*/  ULOP3.LUT UR4, UR4, 0xfffffffe, URZ, 0xc0, !UPT ;  /* 0xfffffffe04047892 */ /* 0x000fe2000f8ec03f */
[----:B------:R-:W-:-:S03]  /*24d0*/  IMAD.U32 R2, RZ, RZ, UR5 ;  /* 0x00000005ff027e24 */ /* 0x000fc6000f8e00ff */
[----:B------:R-:W-:Y:S02]  /*24e0*/  UIADD3 UR4, UR6, -UR4, URZ ;  /* 0x8000000406047290 */ /* 0x000fe4000fffe03f */
[----:B------:R-:W-:-:S04]  /*24f0*/  ISETP.NE.AND P0, PT, R2, 0x3, PT ;  /* 0x000000030200780c */ /* 0x000fc80003f05270 */
[----:B------:R-:W-:-:S05]  /*2500*/  IMAD.U32 R0, RZ, RZ, UR4 ;  /* 0x00000004ff007e24 */ /* 0x000fca000f8e00ff */
[----:B------:R-:W-:-:S04]  /*2510*/  SHF.L.U32 R0, R0, 0x1f, RZ ;  /* 0x0000001f00007819 */ /* 0x000fc800000006ff */
[----:B------:R-:W0:Y:S02]  /*2520*/  SYNCS.PHASECHK.TRANS64.TRYWAIT P1, [UR40+0x30800], R0 ;  /* 0x03080000ff0075a7 */ /* 0x000e240008020168 */
[----:B0-----:R-:W-:Y:S05]  /*2530*/  @!P1 BRA `(.L_x_1229) ;  /* 0x00000170006c9947 */ /* 0x001fea0003800000 */
.L_x_1425:
[----:B------:R-:W-:Y:S05]  /*2540*/  @!P0 BRA `(.L_x_1230) ;  /* 0x0000000000048947 */ /* 0x000fea0003800000 */
[----:B------:R-:W-:Y:S01]  /*2550*/  BPT.TRAP 0x1 ;  /* 0x000000040000795c */ /* 0x000fe20000300000 */
.L_x_1230:
[----:B0-----:R-:W-:Y:S02]  /*2560*/  IMAD.U32 R3, RZ, RZ, UR39 ;  /* 0x00000027ff037e24 */ /* 0x001fe4000f8e00ff */
[----:B------:R-:W-:-:S03]  /*2570*/  IMAD.U32 R0, RZ, RZ, UR38 ;  /* 0x00000026ff007e24 */ /* 0x000fc6000f8e00ff */
[----:B------:R-:W-:Y:S02]  /*2580*/  LEA R3, R3, UR40, 0x3 ;  /* 0x0000002803037c11 */ /* 0x000fe4000f8e18ff */
[----:B------:R-:W-:-:S04]  /*2590*/  SHF.L.U32 R0, R0, 0x1f, RZ ;  /* 0x0000001f00007819 */ /* 0x000fc800000006ff */
[----:B------:R0:W1:Y:S01]  /*25a0*/  SYNCS.PHASECHK.TRANS64.TRYWAIT P1, [R3+URZ+0x30830], R0 ;  /* 0x03083000030075a7 */ /* 0x000062000802017f */
[----:B------:R-:W-:Y:S05]  /*25b0*/  @!P0 BRA `(.L_x_1231) ;  /* 0x0000000000048947 */ /* 0x000fea0003800000 */
[----:B------:R-:W-:Y:S01]  /*25c0*/  BPT.TRAP 0x1 ;  /* 0x000000040000795c */ /* 0x000fe20000300000 */
.L_x_1231:
[----:B-1----:R-:W-:Y:S05]  /*25d0*/  @P1 BRA `(.L_x_1232) ;  /* 0x0000000000081947 */ /* 0x002fea0003800000 */
[----:B------:R-:W1:Y:S02]  /*25e0*/  SYNCS.PHASECHK.TRANS64.TRYWAIT P1, [R3+URZ+0x30830], R0 ;  /* 0x03083000030075a7 */ /* 0x000e64000802017f */
[----:B-1----:R-:W-:Y:S05]  /*25f0*/  @!P1 BRA `(.L_x_1233) ;  /* 0x0000017000549947 */ /* 0x002fea0003800000 */
.L_x_1232:
[----:B------:R-:W-:Y:S05]  /*2600*/  WARPSYNC.ALL ;  /* 0x0000000000007948 */ /* 0x000fea0003800000 */
[----:B------:R-:W-:Y:S01]  /*2610*/  UIADD3 UR4, UR40, 0x20400, URZ ;  /* 0x0002040028047890 */ /* 0x000fe2000fffe03f */
[----:B------:R-:W-:Y:S01]  /*2620*/  WARPGROUP.ARRIVE ;  /* 0x00000000000079c5 */ /* 0x000fe20000000000 */
[----:B------:R-:W-:Y:S01]  /*2630*/  UMOV UR9, 0x40000040 ;  /* 0x4000004000097882 */ /* 0x000fe20000000000 */
[----:B------:R-:W-:Y:S01]  /*2640*/  UMOV UR11, 0x40000040 ;  /* 0x40000040000b7882 */ /* 0x000fe20000000000 */
[----:B------:R-:W-:Y:S01]  /*2650*/  USHF.R.U32.HI UR4, URZ, 0x4, UR4 ;  /* 0x000000043f047899 */ /* 0x000fe20008011604 */
[----:B------:R-:W-:Y:S01]  /*2660*/  IMAD.U32 R15, RZ, RZ, UR9 ;  /* 0x00000009ff0f7e24 */ /* 0x000fe2000f8e00ff */
[----:B------:R-:W-:Y:S01]  /*2670*/  UMOV UR57, 0x40000040 ;  /* 0x4000004000397882 */ /* 0x000fe20000000000 */
[----:B------:R-:W-:Y:S01]  /*2680*/  UMOV UR59, 0x40000040 ;  /* 0x40000040003b7882 */ /* 0x000fe20000000000 */
[----:B------:R-:W-:Y:S01]  /*2690*/  ULOP3.LUT UR4, UR4, 0x3fff, URZ, 0xc0, !UPT ;  /* 0x00003fff04047892 */ /* 0x000fe2000f8ec03f */
[----:B------:R-:W-:Y:S01]  /*26a0*/  UMOV UR13, 0x40000040 ;  /* 0x40000040000d7882 */ /* 0x000fe20000000000 */
[----:B------:R-:W-:-:S02]  /*26b0*/  UMOV UR15, 0x40000040 ;  /* 0x40000040000f7882 */ /* 0x000fc40000000000 */
[----:B------:R-:W-:Y:S02]  /*26c0*/  ULOP3.LUT UR5, UR4, 0x10000, URZ, 0xfc, !UPT ;  /* 0x0001000004057892 */ /* 0x000fe4000f8efc3f */
[----:B------:R-:W-:Y:S01]  /*26d0*/  ULOP3.LUT UR4, UR44, 0x10000, URZ, 0xfc, !UPT ;  /* 0x000100002c047892 */ /* 0x000fe2000f8efc3f */
[----:B------:R-:W-:Y:S01]  /*26e0*/  UMOV UR17, 0x40000040 ;  /* 0x4000004000117882 */ /* 0x000fe20000000000 */
[----:B------:R-:W-:Y:S02]  /*26f0*/  UMOV UR19, 0x40000040 ;  /* 0x4000004000137882 */ /* 0x000fe40000000000 */
[----:B------:R-:W-:Y:S01]  /*2700*/  IMAD.U32 R20, RZ, RZ, UR5 ;  /* 0x00000005ff147e24 */ /* 0x000fe2000f8e00ff */
[----:B------:R-:W-:Y:S02]  /*2710*/  ULEA UR5, UR39, UR5, 0xb ;  /* 0x0000000527057291 */ /* 0x000fe4000f8e583f */
[----:B------:R-:W-:Y:S01]  /*2720*/  UMOV UR8, UR4 ;  /* 0x0000000400087c82 */ /* 0x000fe20008000000 */
[----:B------:R-:W-:Y:S01]  /*2730*/  UIADD3 UR6, UR4, 0x2, URZ ;  /* 0x0000000204067890 */ /* 0x000fe2000fffe03f */
[----:B------:R-:W-:Y:S01]  /*2740*/  IMAD.U32 R14, RZ, RZ, UR8 ;  /* 0x00000008ff0e7e24 */ /* 0x000fe2000f8e00ff */
[----:B------:R-:W-:-:S02]  /*2750*/  UIADD3 UR7, UR5, 0x2, URZ ;  /* 0x0000000205077890 */ /* 0x000fc4000fffe03f */
[----:B------:R-:W-:Y:S01]  /*2760*/  UMOV UR10, UR5 ;  /* 0x00000005000a7c82 */ /* 0x000fe20008000000 */
[----:B------:R-:W-:Y:S01]  /*2770*/  UIADD3 UR56, UR4, 0x404, URZ ;  /* 0x0000040404387890 */ /* 0x000fe2000fffe03f */
[----:B------:R-:W-:Y:S01]  /*2780*/  HGMMA.64x64x16.F32 R24, gdesc[UR8], RZ, !UPT, gsb0 ;  /* 0x00e00000081879f0 */ /* 0x000fe2000c0008ff */
[----:B------:R-:W-:Y:S01]  /*2790*/  UMOV UR8, UR6 ;  /* 0x0000000600087c82 */ /* 0x000fe20008000000 */
[----:B------:R-:W-:Y:S01]  /*27a0*/  UMOV UR9, 0x40000040 ;  /* 0x4000004000097882 */ /* 0x000fe20000000000 */
[----:B------:R-:W-:Y:S01]  /*27b0*/  UMOV UR10, UR7 ;  /* 0x00000007000a7c82 */ /* 0x000fe20008000000 */
[----:B------:R-:W-:Y:S01]  /*27c0*/  UMOV UR11, 0x40000040 ;  /* 0x40000040000b7882 */ /* 0x000fe20000000000 */
[----:B------:R-:W-:Y:S01]  /*27d0*/  UIADD3 UR6, UR4, 0x4, URZ ;  /* 0x0000000404067890 */ /* 0x000fe2000fffe03f */
[----:B------:R-:W-:Y:S01]  /*27e0*/  IMAD.U32 R12, RZ, RZ, UR8 ;  /* 0x00000008ff0c7e24 */ /* 0x000fe2000f8e00ff */
[----:B------:R-:W-:Y:S01]  /*27f0*/  UIADD3 UR7, UR5, 0x4, URZ ;  /* 0x0000000405077890 */ /* 0x000fe2000fffe03f */
[----:B------:R-:W-:Y:S01]  /*2800*/  IMAD.U32 R13, RZ, RZ, UR9 ;  /* 0x00000009ff0d7e24 */ /* 0x000fe2000f8e00ff */
[----:B------:R-:W-:-:S02]  /*2810*/  UIADD3 UR58, UR5, 0x204, URZ ;  /* 0x00000204053a7890 */ /* 0x000fc4000fffe03f */
[----:B------:R-:W-:Y:S02]  /*2820*/  UIADD3 UR12, UR4, 0x800, URZ ;  /* 0x00000800040c7890 */ /* 0x000fe4000fffe03f */
[----:B------:R-:W-:Y:S02]  /*2830*/  UIADD3 UR14, UR5, 0x400, URZ ;  /* 0x00000400050e7890 */ /* 0x000fe4000fffe03f */
[----:B------:R-:W-:Y:S02]  /*2840*/  UIADD3 UR16, UR4, 0x802, URZ ;  /* 0x0000080204107890 */ /* 0x000fe4000fffe03f */
[----:B------:R-:W-:Y:S02]  /*2850*/  UIADD3 UR18, UR5, 0x402, URZ ;  /* 0x0000040205127890 */ /* 0x000fe4000fffe03f */
[----:B------:R-:W-:Y:S02]  /*2860*/  UIADD3 UR20, UR4, 0x804, URZ ;  /* 0x0000080404147890 */ /* 0x000fe4000fffe03f */
[----:B------:R-:W-:Y:S01]  /*2870*/  UIADD3 UR22, UR5, 0x404, URZ ;  /* 0x0000040405167890 */ /* 0x000fe2000fffe03f */
[----:B------:R-:W-:Y:S01]  /*2880*/  UMOV UR21, 0x40000040 ;  /* 0x4000004000157882 */ /* 0x000fe20000000000 */
[----:B------:R-:W-:Y:S01]  /*2890*/  UMOV UR23, 0x40000040 ;  /* 0x4000004000177882 */ /* 0x000fe20000000000 */
[----:B------:R-:W-:-:S02]  /*28a0*/  UIADD3 UR24, UR4, 0x806, URZ ;  /* 0x0000080604187890 */ /* 0x000fc4000fffe03f */
[----:B------:R-:W-:Y:S01]  /*28b0*/  UIADD3 UR26, UR5, 0x406, URZ ;  /* 0x00000406051a7890 */ /* 0x000fe2000fffe03f */
[----:B------:R-:W-:Y:S01]  /*28c0*/  UMOV UR25, 0x40000040 ;  /* 0x4000004000197882 */ /* 0x000fe20000000000 */
[----:B------:R-:W-:Y:S01]  /*28d0*/  UMOV UR27, 0x40000040 ;  /* 0x40000040001b7882 */ /* 0x000fe20000000000 */
[----:B------:R-:W-:Y:S02]  /*28e0*/  UIADD3 UR28, UR4, 0xc00, URZ ;  /* 0x00000c00041c7890 */ /* 0x000fe4000fffe03f */
[----:B------:R-:W-:Y:S01]  /*28f0*/  UIADD3 UR30, UR5, 0x600, URZ ;  /* 0x00000600051e7890 */ /* 0x000fe2000fffe03f */
[----:B------:R-:W-:Y:S01]  /*2900*/  UMOV UR29, 0x40000040 ;  /* 0x40000040001d7882 */ /* 0x000fe20000000000 */
[----:B------:R-:W-:Y:S01]  /*2910*/  UMOV UR31, 0x40000040 ;  /* 0x40000040001f7882 */ /* 0x000fe20000000000 */
        /* <DEDUP_REMOVED lines=12> */
[----:B------:R-:W-:Y:S02]  /*29e0*/  WARPGROUP.DEPBAR.LE gsb0, 0x0 ;  /* 0x00008000000079c5 */ /* 0x000fe40000010000 */
[----:B------:R-:W-:-:S06]  /*29f0*/  WARPGROUP.ARRIVE ;  /* 0x00000000000079c5 */ /* 0x000fcc0000000000 */
[----:B------:R-:W-:Y:S01]  /*2a00*/  HGMMA.64x64x16.F32 R24, gdesc[UR8], R24, gsb0 ;  /* 0x00e00000081879f0 */ /* 0x000fe20008000818 */
        /* <DEDUP_REMOVED lines=37> */
[----:B------:R-:W-:Y:S02]  /*2c60*/  IMAD.U32 R4, RZ, RZ, UR8 ;  /* 0x00000008ff047e24 */ /* 0x000fe4000f8e00ff */
[----:B------:R-:W-:Y:S01]  /*2c70*/  IMAD.U32 R5, RZ, RZ, UR9 ;  /* 0x00000009ff057e24 */ /* 0x000fe2000f8e00ff */
[----:B------:R-:W-:Y:S02]  /*2c80*/  WARPGROUP.DEPBAR.LE gsb0, 0x0 ;  /* 0x00008000000079c5 */ /* 0x000fe40000010000 */
[----:B------:R-:W-:-:S06]  /*2c90*/  WARPGROUP.ARRIVE ;  /* 0x00000000000079c5 */ /* 0x000fcc0000000000 */
[----:B------:R-:W-:Y:S01]  /*2ca0*/  HGMMA.64x64x16.F32 R24, gdesc[UR8], R24, gsb0 ;  /* 0x00e00000081879f0 */ /* 0x000fe20008000818 */
[----:B------:R-:W-:Y:S02]  /*2cb0*/  UIADD3 UR8, UR4, 0x406, URZ ;  /* 0x0000040604087890 */ /* 0x000fe4000fffe03f */
[----:B------:R-:W-:Y:S01]  /*2cc0*/  UIADD3 UR10, UR5, 0x206, URZ ;  /* 0x00000206050a7890 */ /* 0x000fe2000fffe03f */
[----:B------:R-:W-:Y:S01]  /*2cd0*/  UMOV UR9, 0x40000040 ;  /* 0x4000004000097882 */ /* 0x000fe20000000000 */
        /* <DEDUP_REMOVED lines=34> */
.L_x_1234:
[----:B------:R-:W-:Y:S01]  /*2f00*/  R2UR UR4, R22 ;  /* 0x00000000160472ca */ /* 0x000fe200000e0000 */
[----:B------:R-:W-:Y:S01]  /*2f10*/  ULDC UR5, c[0x0][0x9d8] ;  /* 0x0002760000057ab9 */ /* 0x000fe20000000800 */
[----:B------:R-:W2:Y:S01]  /*2f20*/  S2UR UR7, SR_CgaCtaId ;  /* 0x00000000000779c3 */ /* 0x000ea20000008800 */
[----:B------:R-:W-:Y:S01]  /*2f30*/  FMUL.FTZ R2, R28, UR5 ;  /* 0x000000051c027c20 */ /* 0x000fe20008410000 */
[----:B------:R-:W-:Y:S01]  /*2f40*/  FMUL.FTZ R36, R36, UR5 ;  /* 0x0000000524247c20 */ /* 0x000fe20008410000 */
[----:B------:R-:W-:Y:S01]  /*2f50*/  FMUL.FTZ R56, R34, UR5 ;  /* 0x0000000522387c20 */ /* 0x000fe20008410000 */
[----:B------:R-:W-:Y:S01]  /*2f60*/  FMUL.FTZ R24, R24, UR5 ;  /* 0x0000000518187c20 */ /* 0x000fe20008410000 */
[----:B------:R3:W4:Y:S01]  /*2f70*/  MUFU.TANH R59, R2 ;  /* 0x00000002003b7308 */ /* 0x0007220000002400 */
[----:B------:R-:W-:Y:S01]  /*2f80*/  FMUL.FTZ R38, R38, UR5 ;  /* 0x0000000526267c20 */ /* 0x000fe20008410000 */
[----:B------:R-:W-:Y:S01]  /*2f90*/  FMUL.FTZ R25, R25, UR5 ;  /* 0x0000000519197c20 */ /* 0x000fe20008410000 */
[----:B------:R-:W-:Y:S01]  /*2fa0*/  FMUL.FTZ R29, R29, UR5 ;  /* 0x000000051d1d7c20 */ /* 0x000fe20008410000 */
[----:B------:R-:W-:Y:S01]  /*2fb0*/  FMUL.FTZ R32, R32, UR5 ;  /* 0x0000000520207c20 */ /* 0x000fe20008410000 */
[----:B------:R-:W-:Y:S01]  /*2fc0*/  UISETP.NE.AND UP0, UPT, UR60, URZ, UPT ;  /* 0x0000003f3c00728c */ /* 0x000fe2000bf05270 */
[----:B------:R-:W-:Y:S01]  /*2fd0*/  FMUL.FTZ R28, R31, UR5 ;  /* 0x000000051f1c7c20 */ /* 0x000fe20008410000 */
[----:B------:R-:W-:Y:S01]  /*2fe0*/  UISETP.NE.AND UP1, UPT, UR4, URZ, UPT ;  /* 0x0000003f0400728c */ /* 0x000fe2000bf25270 */
[----:B------:R-:W-:Y:S01]  /*2ff0*/  R2UR UR4, R3 ;  /* 0x00000000030472ca */ /* 0x000fe200000e0000 */
[----:B---3--:R-:W-:Y:S01]  /*3000*/  VIADD R2, R23, UR61 ;  /* 0x0000003d17027c36 */ /* 0x008fe20008000000 */
[----:B------:R3:W4:Y:S01]  /*3010*/  MUFU.TANH R34, R36 ;  /* 0x0000002400227308 */ /* 0x0007220000002400 */
[----:B01----:R-:W-:Y:S01]  /*3020*/  FMUL.FTZ R0, R26, UR5 ;  /* 0x000000051a007c20 */ /* 0x003fe20008410000 */
[----:B------:R-:W-:Y:S01]  /*3030*/  FMUL.FTZ R19, R27, UR5 ;  /* 0x000000051b137c20 */ /* 0x000fe20008410000 */
[----:B------:R-:W-:Y:S01]  /*3040*/  PLOP3.LUT P1, PT, PT, PT, UP1, 0x80, 0x0 ;  /* 0x000000000000781c */ /* 0x000fe20003f2f018 */
[----:B------:R-:W-:Y:S01]  /*3050*/  FMUL.FTZ R26, R30, UR5 ;  /* 0x000000051e1a7c20 */ /* 0x000fe20008410000 */
[----:B------:R-:W-:Y:S01]  /*3060*/  PLOP3.LUT P2, PT, PT, PT, UP1, 0x80, 0x0 ;  /* 0x000000000000781c */ /* 0x000fe20003f4f018 */
[----:B------:R-:W-:Y:S01]  /*3070*/  FMUL.FTZ R33, R33, UR5 ;  /* 0x0000000521217c20 */ /* 0x000fe20008410000 */
[----:B------:R-:W-:Y:S01]  /*3080*/  FMUL.FTZ R40, R40, UR5 ;  /* 0x0000000528287c20 */ /* 0x000fe20008410000 */
[----:B------:R-:W-:Y:S01]  /*3090*/  @UP1 ULDC UR6, c[0x0][0x44c] ;  /* 0x0001130000061ab9 */ /* 0x000fe20000000800 */
[----:B---3--:R-:W-:Y:S01]  /*30a0*/  IMAD.MOV.U32 R36, RZ, RZ, R2 ;  /* 0x000000ffff247224 */ /* 0x008fe200078e0002 */
[----:B------:R0:W1:Y:S01]  /*30b0*/  MUFU.TANH R57, R24 ;  /* 0x0000001800397308 */ /* 0x0000620000002400 */
[----:B------:R-:W-:Y:S01]  /*30c0*/  UIADD3 UR4, UR4, 0x30840, URZ ;  /* 0x0003084004047890 */ /* 0x000fe2000fffe03f */
[----:B------:R-:W-:Y:S01]  /*30d0*/  FMUL.FTZ R41, R41, UR5 ;  /* 0x0000000529297c20 */ /* 0x000fe20008410000 */
[----:B------:R-:W-:Y:S01]  /*30e0*/  FMUL.FTZ R42, R42, UR5 ;  /* 0x000000052a2a7c20 */ /* 0x000fe20008410000 */
[----:B------:R-:W-:Y:S01]  /*30f0*/  FMUL.FTZ R43, R43, UR5 ;  /* 0x000000052b2b7c20 */ /* 0x000fe20008410000 */
[----:B--2---:R-:W-:Y:S01]  /*3100*/  UPRMT UR4, UR7, 0x654, UR4 ;  /* 0x0000065407047896 */ /* 0x004fe20008000004 */
[----:B------:R-:W-:Y:S01]  /*3110*/  @P1 IMAD.HI.U32 R3, R2, UR6, RZ ;  /* 0x0000000602031c27 */ /* 0x000fe2000f8e00ff */
[----:B------:R-:W-:Y:S01]  /*3120*/  @UP1 ULDC UR6, c[0x0][0x450] ;  /* 0x0001140000061ab9 */ /* 0x000fe20000000800 */
[----:B------:R2:W3:Y:S02]  /*3130*/  MUFU.TANH R63, R38 ;  /* 0x00000026003f7308 */ /* 0x0004e40000002400 */
[----:B0-----:R-:W-:Y:S01]  /*3140*/  FMUL.FTZ R24, R50, UR5 ;  /* 0x0000000532187c20 */ /* 0x001fe20008410000 */
[----:B------:R-:W-:Y:S01]  /*3150*/  FMUL.FTZ R45, R45, UR5 ;  /* 0x000000052d2d7c20 */ /* 0x000fe20008410000 */
[----:B------:R-:W-:Y:S01]  /*3160*/  @P2 SHF.R.U32.HI R36, RZ, UR6, R3 ;  /* 0x00000006ff242c19 */ /* 0x000fe20008011603 */
[----:B------:R-:W-:-:S02]  /*3170*/  IMAD.MOV.U32 R3, RZ, RZ, -0x40 ;  /* 0xffffffc0ff037424 */ /* 0x000fc400078e00ff */
[----:B------:R-:W-:Y:S01]  /*3180*/  FMUL.FTZ R18, R47, UR5 ;  /* 0x000000052f127c20 */ /* 0x000fe20008410000 */
[----:B------:R-:W-:Y:S01]  /*3190*/  FMUL.FTZ R48, R48, UR5 ;  /* 0x0000000530307c20 */ /* 0x000fe20008410000 */
[----:B------:R-:W-:Y:S01]  /*31a0*/  FMUL.FTZ R49, R49, UR5 ;  /* 0x0000000531317c20 */ /* 0x000fe20008410000 */
[----:B------:R-:W0:Y:S01]  /*31b0*/  SHFL.IDX PT, R50, R36, RZ, 0x1c1f ;  /* 0x001c1fff24327589 */ /* 0x000e2200000e0000 */
[----:B------:R5:W0:Y:S01]  /*31c0*/  MUFU.TANH R58, R25 ;  /* 0x00000019003a7308 */ /* 0x000a220000002400 */
[----:B--2---:R-:W-:Y:S02]  /*31d0*/  IMAD R38, R152, R3, 0x40 ;  /* 0x0000004098267424 */ /* 0x004fe400078e0203 */
[----:B------:R-:W-:Y:S01]  /*31e0*/  FMUL.FTZ R21, R51, UR5 ;  /* 0x0000000533157c20 */ /* 0x000fe20008410000 */
[----:B------:R-:W-:Y:S01]  /*31f0*/  FMUL.FTZ R52, R52, UR5 ;  /* 0x0000000534347c20 */ /* 0x000fe20008410000 */
[----:B------:R-:W-:Y:S01]  /*3200*/  FMUL.FTZ R53, R53, UR5 ;  /* 0x0000000535357c20 */ /* 0x000fe20008410000 */
[----:B------:R-:W-:Y:S01]  /*3210*/  IMAD.U32 R3, RZ, RZ, UR42 ;  /* 0x0000002aff037e24 */ /* 0x000fe2000f8e00ff */
[----:B------:R-:W-:Y:S01]  /*3220*/  PLOP3.LUT P1, PT, PT, PT, UP0, 0x40, 0x0 ;  /* 0x000000000000781c */ /* 0x000fe20003f2e808 */
[----:B------:R-:W-:Y:S01]  /*3230*/  ULDC UR6, c[0x0][0x9dc] ;  /* 0x0002770000067ab9 */ /* 0x000fe20000000800 */
[----:B------:R2:W0:Y:S01]  /*3240*/  MUFU.TANH R60, R29 ;  /* 0x0000001d003c7308 */ /* 0x0004220000002400 */
[----:B-----5:R-:W-:Y:S01]  /*3250*/  FMUL.FTZ R25, R46, UR5 ;  /* 0x000000052e197c20 */ /* 0x020fe20008410000 */
[----:B------:R-:W-:Y:S01]  /*3260*/  IADD3 R2, -R17, 0x1, R38 ;  /* 0x0000000111027810 */ /* 0x000fe20007ffe126 */
[----:B------:R-:W-:Y:S01]  /*3270*/  SYNCS.ARRIVE.TRANS64.RED.A1T0 RZ, [UR4], RZ ;  /* 0x000000ffffff79a7 */ /* 0x000fe20008100404 */
[----:B------:R-:W-:Y:S01]  /*3280*/  ULOP3.LUT UR4, URZ, UR6, URZ, 0x33, !UPT ;  /* 0x000000063f047292 */ /* 0x000fe2000f8e333f */
[----:B------:R-:W-:Y:S01]  /*3290*/  FMUL.FTZ R39, R39, UR5 ;  /* 0x0000000527277c20 */ /* 0x000fe20008410000 */
[----:B------:R-:W-:Y:S01]  /*32a0*/  IADD3 R2, -R3, UR43, R2 ;  /* 0x0000002b03027c10 */ /* 0x000fe2000fffe102 */
[----:B------:R-:W-:Y:S01]  /*32b0*/  FMUL.FTZ R35, R35, UR5 ;  /* 0x0000000523237c20 */ /* 0x000fe20008410000 */
[----:B------:R5:W0:Y:S01]  /*32c0*/  MUFU.TANH R31, R32 ;  /* 0x00000020001f7308 */ /* 0x000a220000002400 */
[----:B--2---:R-:W-:Y:S01]  /*32d0*/  FMUL.FTZ R29, R55, UR5 ;  /* 0x00000005371d7c20 */ /* 0x004fe20008410000 */
[----:B------:R-:W-:Y:S01]  /*32e0*/  ULDC UR7, c[0x0][0x9e0] ;  /* 0x0002780000077ab9 */ /* 0x000fe20000000800 */
[----:B------:R-:W-:Y:S01]  /*32f0*/  FMUL.FTZ R37, R37, UR5 ;  /* 0x0000000525257c20 */ /* 0x000fe20008410000 */
[----:B------:R-:W-:Y:S01]  /*3300*/  FMUL.FTZ R44, R44, UR5 ;  /* 0x000000052c2c7c20 */ /* 0x000fe20008410000 */
[----:B------:R-:W-:-:S02]  /*3310*/  VIADD R46, R2, UR7 ;  /* 0x00000007022e7c36 */ /* 0x000fc40008000000 */
[----:B------:R-:W-:Y:S01]  /*3320*/  VIADD R47, R2, UR4 ;  /* 0x00000004022f7c36 */ /* 0x000fe20008000000 */
[----:B------:R-:W2:Y:S01]  /*3330*/  MUFU.TANH R0, R0 ;  /* 0x0000000000007308 */ /* 0x000ea20000002400 */
[----:B-----5:R-:W-:-:S07]  /*3340*/  FMUL.FTZ R32, R54, UR5 ;  /* 0x0000000536207c20 */ /* 0x020fce0008410000 */
        /* <DEDUP_REMOVED lines=20> */
[----:B------:R5:W1:Y:S08]  /*3490*/  MUFU.TANH R64, R39 ;  /* 0x0000002700407308 */ /* 0x000a700000002400 */
[----:B------:R-:W1:Y:S01]  /*34a0*/  MUFU.TANH R61, R35 ;  /* 0x00000023003d7308 */ /* 0x000e620000002400 */
[----:B-----5:R-:W-:-:S04]  /*34b0*/  IADD3 R39, -R17, UR43, R38 ;  /* 0x0000002b11277c10 */ /* 0x020fc8000fffe126 */
[----:B0-----:R-:W-:-:S03]  /*34c0*/  VIADDMNMX R30, R50, R46, R39, PT ;  /* 0x0000002e321e7246 */ /* 0x001fc60003800127 */
[----:B------:R0:W1:Y:S08]  /*34d0*/  MUFU.TANH R62, R37 ;  /* 0x00000025003e7308 */ /* 0x0000700000002400 */
[----:B------:R5:W1:Y:S01]  /*34e0*/  MUFU.TANH R35, R44 ;  /* 0x0000002c00237308 */ /* 0x000a620000002400 */
[----:B0-----:R-:W-:Y:S01]  /*34f0*/  IMAD.IADD R37, R47, 0x1, R50 ;  /* 0x000000012f257824 */ /* 0x001fe200078e0232 */
[----:B-----5:R-:W-:Y:S01]  /*3500*/  LEA R44, R152, 0xffffffc0, 0x6 ;  /* 0xffffffc0982c7811 */ /* 0x020fe200078e30ff */
[----:B--234-:R-:W-:Y:S06]  /*3510*/  @P1 BRA `(.L_x_1235) ;  /* 0x0000000000641947 */ /* 0x01cfec0003800000 */
[----:B------:R-:W-:Y:S01]  /*3520*/  IMAD.U32 R27, RZ, RZ, UR42 ;  /* 0x0000002aff1b7e24 */ /* 0x000fe2000f8e00ff */
[----:B------:R-:W-:Y:S04]  /*3530*/  BSSY B0, `(.L_x_1236) ;  /* 0x0000013000007945 */ /* 0x000fe80003800000 */
[----:B------:R-:W-:-:S04]  /*3540*/  IADD3 R27, -R27, UR43, R50 ;  /* 0x0000002b1b1b7c10 */ /* 0x000fc8000fffe132 */
        /* <DEDUP_REMOVED lines=11> */
.L_x_1237:
[----:B------:R-:W-:Y:S02]  /*3600*/  ULDC UR4, c[0x0][0x9e4] ;  /* 0x0002790000047ab9 */ /* 0x000fe40000000800 */
[----:B------:R-:W-:-:S05]  /*3610*/  IMAD.U32 R51, RZ, RZ, UR4 ;  /* 0x00000004ff337e24 */ /* 0x000fca000f8e00ff */
[----:B------:R-:W-:-:S13]  /*3620*/  ISETP.NE.AND P1, PT, R51, 0x1, PT ;  /* 0x000000013300780c */ /* 0x000fda0003f25270 */
[----:B------:R-:W0:Y:S02]  /*3630*/  @P1 LDC.64 R2, c[0x0][0x9e8] ;  /* 0x00027a00ff021b82 */ /* 0x000e240000000a00 */
[----:B0-----:R-:W-:-:S05]  /*3640*/  @P1 IMAD.HI.U32 R2, R27, R2, RZ ;  /* 0x000000021b021227 */ /* 0x001fca00078e00ff */
[----:B------:R-:W-:-:S07]  /*3650*/  @P1 SHF.R.U32.HI R27, RZ, R3, R2 ;  /* 0x00000003ff1b1219 */ /* 0x000fce0000011602 */
.L_x_1238:
[----:B------:R-:W-:Y:S05]  /*3660*/  BSYNC B0 ;  /* 0x0000000000007941 */ /* 0x000fea0003800000 */
.L_x_1236:
[----:B------:R-:W-:-:S04]  /*3670*/  IMAD R2, R27, R51, -R44 ;  /* 0x000000331b027224 */ /* 0x000fc800078e0a2c */
[----:B------:R-:W-:-:S05]  /*3680*/  IMAD.IADD R2, R2, 0x1, -R17 ;  /* 0x0000000102027824 */ /* 0x000fca00078e0a11 */
[----:B------:R-:W-:Y:S02]  /*3690*/  VIADDMNMX R30, R2, R51, R30, PT ;  /* 0x00000033021e7246 */ /* 0x000fe4000380011e */
[----:B------:R-:W-:-:S07]  /*36a0*/  VIMNMX R37, R37, R2, !PT ;  /* 0x0000000225257248 */ /* 0x000fce0007fe0100 */
.L_x_1235:
[C---:B------:R-:W-:Y:S01]  /*36b0*/  ISETP.GE.AND P2, PT, R38.reuse, 0x9, PT ;  /* 0x000000092600780c */ /* 0x040fe20003f46270 */
[----:B------:R-:W0:Y:S01]  /*36c0*/  SHFL.IDX PT, R36, R36, 0x1, 0x1c1f ;  /* 0x003c1f0024247f89 */ /* 0x000e2200000e0000 */
[----:B------:R-:W-:Y:S01]  /*36d0*/  ISETP.GE.AND P1, PT, R38, 0x2, PT ;  /* 0x000000022600780c */ /* 0x000fe20003f26270 */
[----:B------:R-:W-:Y:S01]  /*36e0*/  UISETP.NE.AND UP0, UPT, UR60, URZ, UPT ;  /* 0x0000003f3c00728c */ /* 0x000fe2000bf05270 */
        /* <DEDUP_REMOVED lines=13> */
[----:B------:R-:W-:Y:S02]  /*37c0*/  FSEL R65, R31, -INF , !P3 ;  /* 0xff8000001f417808 */ /* 0x000fe40005800000 */
        /* <DEDUP_REMOVED lines=15> */
[----:B-1----:R-:W-:Y:S02]  /*38c0*/  FSEL R71, R62, -INF , !P3 ;  /* 0xff8000003e477808 */ /* 0x002fe40005800000 */
        /* <DEDUP_REMOVED lines=22> */
[----:B------:R-:W-:-:S04]  /*3a30*/  ISETP.GT.AND P4, PT, R37, 0x30, !P3 ;  /* 0x000000302500780c */ /* 0x000fc80005f84270 */
[----:B------:R-:W-:-:S04]  /*3a40*/  ISETP.LT.OR P4, PT, R30, 0x31, P4 ;  /* 0x000000311e00780c */ /* 0x000fc80002781670 */
[----:B------:R-:W-:Y:S02]  /*3a50*/  FSEL R33, R48, -INF , !P4 ;  /* 0xff80000030217808 */ /* 0x000fe40006000000 */
[----:B------:R-:W-:-:S04]  /*3a60*/  ISETP.GE.AND P4, PT, R38, 0x32, PT ;  /* 0x000000322600780c */ /* 0x000fc80003f86270 */
        /* <DEDUP_REMOVED lines=12> */
[----:B------:R-:W-:Y:S01]  /*3b30*/  ISETP.GE.AND P6, PT, R38, 0x3a, PT ;  /* 0x0000003a2600780c */ /* 0x000fe20003fc6270 */
[----:B0-----:R-:W-:-:S03]  /*3b40*/  IMAD.IADD R38, R47, 0x1, R36 ;  /* 0x000000012f267824 */ /* 0x001fc600078e0224 */
[----:B------:R-:W-:Y:S02]  /*3b50*/  P2R R45, PR, RZ, 0x40 ;  /* 0x00000040ff2d7803 */ /* 0x000fe40000000000 */
[----:B------:R-:W-:Y:S02]  /*3b60*/  ISETP.GT.AND P6, PT, R37, 0x39, !P6 ;  /* 0x000000392500780c */ /* 0x000fe400077c4270 */
[----:B------:R-:W-:Y:S02]  /*3b70*/  VIADDMNMX R37, R36, R46, R39, PT ;  /* 0x0000002e24257246 */ /* 0x000fe40003800127 */
[----:B------:R-:W-:-:S04]  /*3b80*/  ISETP.LT.OR P6, PT, R30, 0x3a, P6 ;  /* 0x0000003a1e00780c */ /* 0x000fc800037c1670 */
[----:B------:R-:W-:Y:S02]  /*3b90*/  FSEL R30, R53, -INF , !P6 ;  /* 0xff800000351e7808 */ /* 0x000fe40007000000 */
[----:B------:R-:W-:-:S13]  /*3ba0*/  PLOP3.LUT P6, PT, PT, PT, UP0, 0x40, 0x0 ;  /* 0x000000000000781c */ /* 0x000fda0003fce808 */
[----:B------:R-:W-:Y:S05]  /*3bb0*/  @P6 BRA `(.L_x_1239) ;  /* 0x0000000000646947 */ /* 0x000fea0003800000 */
        /* <DEDUP_REMOVED lines=14> */
.L_x_1241:
[----:B------:R-:W-:Y:S02]  /*3ca0*/  ULDC UR4, c[0x0][0x9e4] ;  /* 0x0002790000047ab9 */ /* 0x000fe40000000800 */
[----:B------:R-:W-:-:S05]  /*3cb0*/  IMAD.U32 R36, RZ, RZ, UR4 ;  /* 0x00000004ff247e24 */ /* 0x000fca000f8e00ff */
[----:B------:R-:W-:-:S13]  /*3cc0*/  ISETP.NE.AND P6, PT, R36, 0x1, PT ;  /* 0x000000012400780c */ /* 0x000fda0003fc5270 */
[----:B------:R-:W0:Y:S02]  /*3cd0*/  @P6 LDC.64 R2, c[0x0][0x9e8] ;  /* 0x00027a00ff026b82 */ /* 0x000e240000000a00 */
[----:B0-----:R-:W-:-:S05]  /*3ce0*/  @P6 IMAD.HI.U32 R2, R39, R2, RZ ;  /* 0x0000000227026227 */ /* 0x001fca00078e00ff */
[----:B------:R-:W-:-:S07]  /*3cf0*/  @P6 SHF.R.U32.HI R39, RZ, R3, R2 ;  /* 0x00000003ff276219 */ /* 0x000fce0000011602 */
.L_x_1242:
[----:B------:R-:W-:Y:S05]  /*3d00*/  BSYNC B0 ;  /* 0x0000000000007941 */ /* 0x000fea0003800000 */
.L_x_1240:
[----:B------:R-:W-:-:S04]  /*3d10*/  IMAD R2, R39, R36, -R44 ;  /* 0x0000002427027224 */ /* 0x000fc800078e0a2c */
[----:B------:R-:W-:-:S05]  /*3d20*/  IMAD.IADD R2, R2, 0x1, -R17 ;  /* 0x0000000102027824 */ /* 0x000fca00078e0a11 */
[----:B------:R-:W-:Y:S02]  /*3d30*/  VIADDMNMX R37, R2, R36, R37, PT ;  /* 0x0000002402257246 */ /* 0x000fe40003800125 */
[----:B------:R-:W-:-:S07]  /*3d40*/  VIMNMX R38, R38, R2, !PT ;  /* 0x0000000226267248 */ /* 0x000fce0007fe0100 */
.L_x_1239:
[----:B------:R-:W-:Y:S01]  /*3d50*/  ISETP.GT.AND P1, PT, R38, 0x1, !P1 ;  /* 0x000000012600780c */ /* 0x000fe20004f24270 */
[----:B------:R-:W-:Y:S01]  /*3d60*/  ULDC UR10, c[0x0][0x988] ;  /* 0x00026200000a7ab9 */ /* 0x000fe20000000800 */
[----:B------:R-:W-:Y:S01]  /*3d70*/  FMNMX.FTZ R2, R57, R51, !PT ;  /* 0x0000003339027209 */ /* 0x000fe20007810000 */
[----:B------:R-:W-:Y:S01]  /*3d80*/  UISETP.NE.AND UP0, UPT, UR60, URZ, UPT ;  /* 0x0000003f3c00728c */ /* 0x000fe2000bf05270 */
[----:B------:R-:W-:Y:S01]  /*3d90*/  ISETP.LT.OR P1, PT, R37, 0x2, P1 ;  /* 0x000000022500780c */ /* 0x000fe20000f21670 */
[----:B------:R-:W-:Y:S01]  /*3da0*/  UMOV UR11, UR61 ;  /* 0x0000003d000b7c82 */ /* 0x000fe20008000000 */
        /* <DEDUP_REMOVED lines=26> */
[----:B------:R-:W-:-:S02]  /*3f50*/  FMNMX.FTZ R2, R31, R2, !PT ;  /* 0x000000021f027209 */ /* 0x000fc40007810000 */
[----:B------:R-:W-:Y:S02]  /*3f60*/  ISETP.LT.OR P1, PT, R37, 0x19, P1 ;  /* 0x000000192500780c */ /* 0x000fe40000f21670 */
[----:B------:R-:W-:Y:S02]  /*3f70*/  FMNMX.FTZ R3, R27, R2, !PT ;  /* 0x000000021b037209 */ /* 0x000fe40007810000 */
[----:B------:R-:W-:Y:S02]  /*3f80*/  FSEL R39, R63, -INF , !P1 ;  /* 0xff8000003f277808 */ /* 0x000fe40004800000 */
[----:B------:R-:W-:Y:S02]  /*3f90*/  ISETP.NE.AND P1, PT, R66, RZ, PT ;  /* 0x000000ff4200720c */ /* 0x000fe40003f25270 */
[----:B------:R-:W-:Y:S02]  /*3fa0*/  FMNMX.FTZ R44, R30, R3, !PT ;  /* 0x000000031e2c7209 */ /* 0x000fe40007810000 */
[----:B------:R-:W-:-:S02]  /*3fb0*/  ISETP.GT.AND P1, PT, R38, 0x19, !P1 ;  /* 0x000000192600780c */ /* 0x000fc40004f24270 */
[----:B------:R-:W-:Y:S01]  /*3fc0*/  ISETP.NE.AND P6, PT, R40, RZ, PT ;  /* 0x000000ff2800720c */ /* 0x000fe20003fc5270 */
[----:B------:R-:W0:Y:S01]  /*3fd0*/  SHFL.BFLY PT, R3, R44, 0x2, 0x1f ;  /* 0x0c401f002c037f89 */ /* 0x000e2200000e0000 */
[C---:B------:R-:W-:Y:S02]  /*3fe0*/  ISETP.LT.OR P1, PT, R37.reuse, 0x1a, P1 ;  /* 0x0000001a2500780c */ /* 0x040fe40000f21670 */
[----:B------:R-:W-:Y:S02]  /*3ff0*/  ISETP.GT.AND P2, PT, R38, 0x8, !P2 ;  /* 0x000000082600780c */ /* 0x000fe40005744270 */
        /* <DEDUP_REMOVED lines=24> */
[----:B------:R-:W-:Y:S02]  /*4180*/  ISETP.LT.OR P1, PT, R37, 0x29, P1 ;  /* 0x000000292500780c */ /* 0x000fe40000f21670 */
[----:B------:R-:W-:Y:S02]  /*4190*/  FMNMX.FTZ R3, R28, R3, !PT ;  /* 0x000000031c037209 */ /* 0x000fe40007810000 */
[----:B------:R-:W-:Y:S02]  /*41a0*/  FSEL R25, R25, -INF , !P1 ;  /* 0xff80000019197808 */ /* 0x000fe40004800000 */
[----:B------:R-:W-:-:S02]  /*41b0*/  FMNMX.FTZ R43, R56, R3, !PT ;  /* 0x00000003382b7209 */ /* 0x000fc40007810000 */
[C---:B------:R-:W-:Y:S02]  /*41c0*/  ISETP.LT.OR P2, PT, R37.reuse, 0x2a, P2 ;  /* 0x0000002a2500780c */ /* 0x040fe40001741670 */
[----:B------:R-:W-:Y:S02]  /*41d0*/  ISETP.GT.AND P4, PT, R38, 0x31, !P4 ;  /* 0x000000312600780c */ /* 0x000fe40006784270 */
[----:B------:R-:W-:Y:S02]  /*41e0*/  ISETP.LT.OR P3, PT, R37, 0x31, P3 ;  /* 0x000000312500780c */ /* 0x000fe40001f61670 */
[----:B0-----:R-:W-:Y:S02]  /*41f0*/  FMNMX.FTZ R3, R45, R2, !PT ;  /* 0x000000022d037209 */ /* 0x001fe40007810000 */
[----:B------:R-:W-:Y:S02]  /*4200*/  FMNMX.FTZ R2, R36, R43, !PT ;  /* 0x0000002b24027209 */ /* 0x000fe40007810000 */
[----:B------:R-:W-:Y:S01]  /*4210*/  FSEL R18, R18, -INF , !P2 ;  /* 0xff80000012127808 */ /* 0x000fe20005000000 */
[----:B------:R-:W-:Y:S01]  /*4220*/  FMUL.FTZ R44, R3, UR10 ;  /* 0x0000000a032c7c20 */ /* 0x000fe20008410000 */
[----:B------:R-:W-:-:S02]  /*4230*/  FMNMX.FTZ R43, R39, R2, !PT ;  /* 0x00000002272b7209 */ /* 0x000fc40007810000 */
[----:B------:R-:W-:Y:S02]  /*4240*/  FSETP.NEU.FTZ.AND P1, PT, R3, -INF , PT ;  /* 0xff8000000300780b */ /* 0x000fe40003f3d000 */
[----:B------:R-:W-:Y:S02]  /*4250*/  FMNMX.FTZ R2, R40, R43, !PT ;  /* 0x0000002b28027209 */ /* 0x000fe40007810000 */
[----:B------:R-:W-:Y:S02]  /*4260*/  ISETP.GT.AND P5, PT, R38, 0x38, !P5 ;  /* 0x000000382600780c */ /* 0x000fe40006fa4270 */
[----:B------:R-:W-:Y:S02]  /*4270*/  FMNMX.FTZ R43, R41, R2, !PT ;  /* 0x00000002292b7209 */ /* 0x000fe40007810000 */
[----:B------:R-:W-:Y:S02]  /*4280*/  ISETP.LT.OR P4, PT, R37, 0x32, P4 ;  /* 0x000000322500780c */ /* 0x000fe40002781670 */
[----:B------:R-:W-:-:S02]  /*4290*/  FMNMX.FTZ R2, R42, R43, !PT ;  /* 0x0000002b2a027209 */ /* 0x000fc40007810000 */
[----:B------:R-:W-:Y:S02]  /*42a0*/  FSEL R24, R24, -INF , !P3 ;  /* 0xff80000018187808 */ /* 0x000fe40005800000 */
        /* <DEDUP_REMOVED lines=27> */
[--C-:B------:R-:W-:Y:S01]  /*4460*/  FFMA.FTZ R33, R33, UR10, -R44.reuse ;  /* 0x0000000a21217c23 */ /* 0x100fe2000801082c */
[----:B------:R-:W1:Y:S01]  /*4470*/  SHFL.BFLY PT, R37, R2, 0x2, 0x1f ;  /* 0x0c401f0002257f89 */ /* 0x000e6200000e0000 */
[----:B------:R-:W-:Y:S01]  /*4480*/  MUFU.EX2 R43, R43 ;  /* 0x0000002b002b7308 */ /* 0x000fe20000000800 */
[--C-:B------:R-:W-:Y:S01]  /*4490*/  FFMA.FTZ R31, R31, UR10, -R44.reuse ;  /* 0x0000000a1f1f7c23 */ /* 0x100fe2000801082c */
[--C-:B------:R-:W-:Y:S01]  /*44a0*/  FFMA.FTZ R27, R27, UR10, -R44.reuse ;  /* 0x0000000a1b1b7c23 */ /* 0x100fe2000801082c */
[----:B------:R-:W-:Y:S01]  /*44b0*/  FFMA.FTZ R30, R30, UR10, -R44 ;  /* 0x0000000a1e1e7c23 */ /* 0x000fe2000801082c */
[----:B------:R-:W-:-:S04]  /*44c0*/  R2UR UR4, R22 ;  /* 0x00000000160472ca */ /* 0x000fc800000e0000 */
[----:B------:R-:W2:Y:S01]  /*44d0*/  MUFU.EX2 R46, R46 ;  /* 0x0000002e002e7308 */ /* 0x000ea20000000800 */
[----:B0-----:R-:W-:Y:S01]  /*44e0*/  FADD.FTZ R44, R38, R45 ;  /* 0x0000002d262c7221 */ /* 0x001fe20000010000 */
[----:B------:R-:W-:-:S06]  /*44f0*/  F2FP.F16.F32.PACK_AB R196, R45, R38 ;  /* 0x000000262dc4723e */ /* 0x000fcc00000000ff */
[----:B------:R-:W-:Y:S01]  /*4500*/  MUFU.EX2 R47, R47 ;  /* 0x0000002f002f7308 */ /* 0x000fe20000000800 */
[----:B------:R-:W-:Y:S01]  /*4510*/  UISETP.NE.AND UP1, UPT, UR4, URZ, UPT ;  /* 0x0000003f0400728c */ /* 0x000fe2000bf25270 */
[----:B-1----:R-:W-:-:S06]  /*4520*/  FMNMX.FTZ R37, R2, R37, !PT ;  /* 0x0000002502257209 */ /* 0x002fcc0007810000 */
[----:B------:R-:W0:Y:S01]  /*4530*/  MUFU.EX2 R48, R48 ;  /* 0x0000003000307308 */ /* 0x000e220000000800 */
[----:B--2---:R-:W-:Y:S01]  /*4540*/  F2FP.F16.F32.PACK_AB R198, R46, R43 ;  /* 0x0000002b2ec6723e */ /* 0x004fe200000000ff */
[----:B------:R-:W1:Y:S02]  /*4550*/  SHFL.BFLY PT, R2, R37, 0x1, 0x1f ;  /* 0x0c201f0025027f89 */ /* 0x000e6400000e0000 */
[----:B------:R-:W-:Y:S01]  /*4560*/  @UP1 ULDC UR4, c[0x0][0x44c] ;  /* 0x0001130000041ab9 */ /* 0x000fe20000000800 */
[----:B------:R-:W-:Y:S01]  /*4570*/  @UP1 ULDC UR14, c[0x0][0x450] ;  /* 0x00011400000e1ab9 */ /* 0x000fe20000000800 */
[----:B------:R-:W-:Y:S02]  /*4580*/  UIMAD.WIDE.U32 UR4, UR61, UR4, URZ ;  /* 0x000000043d0472a5 */ /* 0x000fe4000f8e003f */
[----:B------:R-:W-:Y:S05]  /*4590*/  MUFU.EX2 R49, R49 ;  /* 0x0000003100317308 */ /* 0x000fea0000000800 */
[----:B------:R-:W-:-:S03]  /*45a0*/  @UP1 UMOV UR4, UR5 ;  /* 0x0000000500041c82 */ /* 0x000fc60008000000 */
[----:B------:R-:W2:Y:S01]  /*45b0*/  MUFU.EX2 R50, R50 ;  /* 0x0000003200327308 */ /* 0x000ea20000000800 */
[----:B------:R-:W-:Y:S01]  /*45c0*/  @UP1 USHF.R.U32.HI UR11, URZ, UR14, UR4 ;  /* 0x0000000e3f0b1299 */ /* 0x000fe20008011604 */
[----:B0-----:R-:W-:-:S03]  /*45d0*/  F2FP.F16.F32.PACK_AB R192, R48, R47 ;  /* 0x0000002f30c0723e */ /* 0x001fc600000000ff */
[----:B------:R-:W-:-:S03]  /*45e0*/  UIADD3 UR41, UR41, UR11, URZ ;  /* 0x0000000b29297290 */ /* 0x000fc6000fffe03f */
[----:B------:R-:W-:Y:S01]  /*45f0*/  MUFU.EX2 R51, R51 ;  /* 0x0000003300337308 */ /* 0x000fe20000000800 */
[----:B------:R-:W-:Y:S01]  /*4600*/  UIADD3 UR7, UR41, UR7, URZ ;  /* 0x0000000729077290 */ /* 0x000fe2000fffe03f */
[----:B-1----:R-:W-:-:S04]  /*4610*/  FMNMX.FTZ R2, R37, R2, !PT ;  /* 0x0000000225027209 */ /* 0x002fc80007810000 */
[C---:B------:R-:W-:Y:S01]  /*4620*/  FSETP.NEU.FTZ.AND P1, PT, R2.reuse, -INF , PT ;  /* 0xff8000000200780b */ /* 0x040fe20003f3d000 */
[----:B------:R-:W-:Y:S01]  /*4630*/  FMUL.FTZ R37, R2, UR10 ;  /* 0x0000000a02257c20 */ /* 0x000fe20008410000 */
[----:B------:R-:W0:Y:S01]  /*4640*/  MUFU.EX2 R52, R52 ;  /* 0x0000003400347308 */ /* 0x000e220000000800 */
[----:B--2---:R-:W-:-:S03]  /*4650*/  F2FP.F16.F32.PACK_AB R194, R50, R49 ;  /* 0x0000003132c2723e */ /* 0x004fc600000000ff */
[----:B------:R-:W-:Y:S02]  /*4660*/  FSEL R37, R37, RZ, P1 ;  /* 0x000000ff25257208 */ /* 0x000fe40000800000 */
[----:B------:R-:W-:Y:S02]  /*4670*/  PLOP3.LUT P1, PT, PT, PT, UP0, 0x40, 0x0 ;  /* 0x000000000000781c */ /* 0x000fe40003f2e808 */
        /* <DEDUP_REMOVED lines=16> */
[----:B------:R-:W2:Y:S01]  /*4780*/  MUFU.EX2 R0, R0 ;  /* 0x0000000000007308 */ /* 0x000ea20000000800 */
[----:B-1----:R-:W-:Y:S01]  /*4790*/  FADD.FTZ R19, R43, R44 ;  /* 0x0000002c2b137221 */ /* 0x002fe20000010000 */
[--C-:B------:R-:W-:Y:S01]  /*47a0*/  FFMA.FTZ R32, R32, UR10, -R37.reuse ;  /* 0x0000000a20207c23 */ /* 0x100fe20008010825 */
[----:B------:R-:W-:Y:S01]  /*47b0*/  FFMA.FTZ R29, R29, UR10, -R37 ;  /* 0x0000000a1d1d7c23 */ /* 0x000fe20008010825 */
[----:B0-----:R-:W-:-:S04]  /*47c0*/  F2FP.F16.F32.PACK_AB R188, R52, R51 ;  /* 0x0000003334bc723e */ /* 0x001fc800000000ff */
[----:B------:R0:W-:Y:S08]  /*47d0*/  MUFU.EX2 R199, R28 ;  /* 0x0000001c00c77308 */ /* 0x0001f00000000800 */
[----:B------:R-:W1:Y:S01]  /*47e0*/  MUFU.EX2 R26, R26 ;  /* 0x0000001a001a7308 */ /* 0x000e620000000800 */
[----:B0-----:R-:W-:-:S04]  /*47f0*/  FADD.FTZ R28, R46, R19 ;  /* 0x000000132e1c7221 */ /* 0x001fc80000010000 */
[----:B------:R-:W-:-:S03]  /*4800*/  FADD.FTZ R19, R47, R28 ;  /* 0x0000001c2f137221 */ /* 0x000fc60000010000 */
[----:B------:R-:W0:Y:S01]  /*4810*/  MUFU.EX2 R56, R56 ;  /* 0x0000003800387308 */ /* 0x000e220000000800 */
[----:B------:R-:W-:Y:S01]  /*4820*/  FADD.FTZ R28, R48, R19 ;  /* 0x00000013301c7221 */ /* 0x000fe20000010000 */
[----:B--2---:R-:W-:Y:S01]  /*4830*/  FADD.FTZ R19, R0, R197 ;  /* 0x000000c500137221 */ /* 0x004fe20000010000 */
[----:B------:R-:W-:-:S05]  /*4840*/  F2FP.F16.F32.PACK_AB R197, R197, R0 ;  /* 0x00000000c5c5723e */ /* 0x000fca00000000ff */
[----:B------:R2:W-:Y:S08]  /*4850*/  MUFU.EX2 R184, R31 ;  /* 0x0000001f00b87308 */ /* 0x0005f00000000800 */
[----:B------:R3:W4:Y:S01]  /*4860*/  MUFU.EX2 R193, R36 ;  /* 0x0000002400c17308 */ /* 0x0007220000000800 */
[----:B--2---:R-:W-:Y:S01]  /*4870*/  FADD.FTZ R31, R49, R28 ;  /* 0x0000001c311f7221 */ /* 0x004fe20000010000 */
[----:B-1----:R-:W-:-:S04]  /*4880*/  FADD.FTZ R28, R26, R19 ;  /* 0x000000131a1c7221 */ /* 0x002fc80000010000 */
[C---:B------:R-:W-:Y:S01]  /*4890*/  FADD.FTZ R19, R199.reuse, R28 ;  /* 0x0000001cc7137221 */ /* 0x040fe20000010000 */
[----:B------:R-:W-:Y:S01]  /*48a0*/  F2FP.F16.F32.PACK_AB R199, R199, R26 ;  /* 0x0000001ac7c7723e */ /* 0x000fe200000000ff */
[----:B------:R-:W1:Y:S01]  /*48b0*/  MUFU.EX2 R34, R34 ;  /* 0x0000002200227308 */ /* 0x000e620000000800 */
[----:B---3--:R-:W-:Y:S01]  /*48c0*/  FADD.FTZ R36, R50, R31 ;  /* 0x0000001f32247221 */ /* 0x008fe20000010000 */
[----:B0-----:R-:W-:-:S03]  /*48d0*/  FADD.FTZ R28, R56, R19 ;  /* 0x00000013381c7221 */ /* 0x001fc60000010000 */
[----:B------:R-:W-:-:S03]  /*48e0*/  FADD.FTZ R31, R51, R36 ;  /* 0x00000024331f7221 */ /* 0x000fc60000010000 */
[----:B------:R-:W0:Y:S01]  /*48f0*/  MUFU.EX2 R39, R39 ;  /* 0x0000002700277308 */ /* 0x000e220000000800 */
[----:B------:R-:W-:Y:S01]  /*4900*/  FADD.FTZ R36, R52, R31 ;  /* 0x0000001f34247221 */ /* 0x000fe20000010000 */
[C---:B----4-:R-:W-:Y:S01]  /*4910*/  FADD.FTZ R28, R193.reuse, R28 ;  /* 0x0000001cc11c7221 */ /* 0x050fe20000010000 */
[----:B------:R-:W-:Y:S02]  /*4920*/  F2FP.F16.F32.PACK_AB R193, R193, R56 ;  /* 0x00000038c1c1723e */ /* 0x000fe400000000ff */
[----:B------:R-:W-:-:S03]  /*4930*/  FADD.FTZ R19, R35, R36 ;  /* 0x0000002423137221 */ /* 0x000fc60000010000 */
[----:B------:R-:W2:Y:S01]  /*4940*/  MUFU.EX2 R40, R40 ;  /* 0x0000002800287308 */ /* 0x000ea20000000800 */
[C---:B-1----:R-:W-:Y:S01]  /*4950*/  FADD.FTZ R36, R34.reuse, R19 ;  /* 0x0000001322247221 */ /* 0x042fe20000010000 */
[----:B------:R-:W-:-:S06]  /*4960*/  F2FP.F16.F32.PACK_AB R190, R34, R35 ;  /* 0x0000002322be723e */ /* 0x000fcc00000000ff */
[----:B------:R-:W1:Y:S01]  /*4970*/  MUFU.EX2 R33, R33 ;  /* 0x0000002100217308 */ /* 0x000e620000000800 */
[----:B0-----:R-:W-:-:S07]  /*4980*/  FADD.FTZ R19, R39, R28 ;  /* 0x0000001c27137221 */ /* 0x001fce0000010000 */
[----:B------:R-:W0:Y:S01]  /*4990*/  MUFU.EX2 R41, R41 ;  /* 0x0000002900297308 */ /* 0x000e220000000800 */
[C---:B--2---:R-:W-:Y:S01]  /*49a0*/  FADD.FTZ R28, R40.reuse, R19 ;  /* 0x00000013281c7221 */ /* 0x044fe20000010000 */
[----:B------:R-:W-:-:S06]  /*49b0*/  F2FP.F16.F32.PACK_AB R195, R40, R39 ;  /* 0x0000002728c3723e */ /* 0x000fcc00000000ff */
[----:B------:R-:W2:Y:S01]  /*49c0*/  MUFU.EX2 R42, R42 ;  /* 0x0000002a002a7308 */ /* 0x000ea20000000800 */
[----:B-1----:R-:W-:-:S04]  /*49d0*/  FADD.FTZ R31, R33, R36 ;  /* 0x00000024211f7221 */ /* 0x002fc80000010000 */
[C---:B------:R-:W-:Y:S01]  /*49e0*/  FADD.FTZ R36, R184.reuse, R31 ;  /* 0x0000001fb8247221 */ /* 0x040fe20000010000 */
[----:B------:R-:W-:Y:S02]  /*49f0*/  F2FP.F16.F32.PACK_AB R184, R184, R33 ;  /* 0x00000021b8b8723e */ /* 0x000fe400000000ff */
[----:B------:R-:W1:Y:S01]  /*4a00*/  MUFU.EX2 R27, R27 ;  /* 0x0000001b001b7308 */ /* 0x000e620000000800 */
[----:B0-----:R-:W-:-:S07]  /*4a10*/  FADD.FTZ R19, R41, R28 ;  /* 0x0000001c29137221 */ /* 0x001fce0000010000 */
[----:B------:R-:W0:Y:S01]  /*4a20*/  MUFU.EX2 R30, R30 ;  /* 0x0000001e001e7308 */ /* 0x000e220000000800 */
[C---:B--2---:R-:W-:Y:S01]  /*4a30*/  FADD.FTZ R28, R42.reuse, R19 ;  /* 0x000000132a1c7221 */ /* 0x044fe20000010000 */
[----:B------:R-:W-:-:S06]  /*4a40*/  F2FP.F16.F32.PACK_AB R189, R42, R41 ;  /* 0x000000292abd723e */ /* 0x000fcc00000000ff */
[----:B------:R-:W2:Y:S01]  /*4a50*/  MUFU.EX2 R25, R25 ;  /* 0x0000001900197308 */ /* 0x000ea20000000800 */
[----:B-1----:R-:W-:-:S07]  /*4a60*/  FADD.FTZ R31, R27, R36 ;  /* 0x000000241b1f7221 */ /* 0x002fce0000010000 */
[----:B------:R-:W1:Y:S01]  /*4a70*/  MUFU.EX2 R18, R18 ;  /* 0x0000001200127308 */ /* 0x000e620000000800 */
[C---:B0-----:R-:W-:Y:S01]  /*4a80*/  F2FP.F16.F32.PACK_AB R186, R30.reuse, R27 ;  /* 0x0000001b1eba723e */ /* 0x041fe200000000ff */
[----:B------:R-:W-:-:S06]  /*4a90*/  FADD.FTZ R19, R30, R31 ;  /* 0x0000001f1e137221 */ /* 0x000fcc0000010000 */
[----:B------:R-:W0:Y:S01]  /*4aa0*/  MUFU.EX2 R24, R24 ;  /* 0x0000001800187308 */ /* 0x000e220000000800 */
[----:B--2---:R-:W-:-:S07]  /*4ab0*/  FADD.FTZ R27, R25, R28 ;  /* 0x0000001c191b7221 */ /* 0x004fce0000010000 */
[----:B------:R-:W2:Y:S01]  /*4ac0*/  MUFU.EX2 R21, R21 ;  /* 0x0000001500157308 */ /* 0x000ea20000000800 */
[C---:B-1----:R-:W-:Y:S01]  /*4ad0*/  FADD.FTZ R27, R18.reuse, R27 ;  /* 0x0000001b121b7221 */ /* 0x042fe20000010000 */
[----:B------:R-:W-:-:S06]  /*4ae0*/  F2FP.F16.F32.PACK_AB R191, R18, R25 ;  /* 0x0000001912bf723e */ /* 0x000fcc00000000ff */
[----:B------:R-:W1:Y:S01]  /*4af0*/  MUFU.EX2 R32, R32 ;  /* 0x0000002000207308 */ /* 0x000e620000000800 */
[----:B0-----:R-:W-:-:S07]  /*4b00*/  FADD.FTZ R0, R24, R27 ;  /* 0x0000001b18007221 */ /* 0x001fce0000010000 */
[----:B------:R-:W0:Y:S01]  /*4b10*/  MUFU.EX2 R29, R29 ;  /* 0x0000001d001d7308 */ /* 0x000e220000000800 */
[C---:B--2---:R-:W-:Y:S01]  /*4b20*/  FADD.FTZ R27, R21.reuse, R0 ;  /* 0x00000000151b7221 */ /* 0x044fe20000010000 */
[----:B------:R-:W-:Y:S01]  /*4b30*/  F2FP.F16.F32.PACK_AB R185, R21, R24 ;  /* 0x0000001815b9723e */ /* 0x000fe200000000ff */
[----:B------:R-:W-:Y:S02]  /*4b40*/  VIADD R21, R152, 0xfffffffe ;  /* 0xfffffffe98157836 */ /* 0x000fe40000000000 */
[----:B-1----:R-:W-:-:S04]  /*4b50*/  FADD.FTZ R0, R32, R27 ;  /* 0x0000001b20007221 */ /* 0x002fc80000010000 */
        /* <DEDUP_REMOVED lines=10> */
[----:B------:R-:W-:-:S07]  /*4c00*/  UIMAD.WIDE.U32 UR14, UR18, UR4, URZ ;  /* 0x00000004120e72a5 */ /* 0x000fce000f8e003f */
[----:B------:R-:W-:Y:S02]  /*4c10*/  @UP0 UMOV UR14, UR15 ;  /* 0x0000000f000e0c82 */ /* 0x000fe40008000000 */
[----:B------:R-:W-:-:S04]  /*4c20*/  @UP0 USHF.R.U32.HI UR18, URZ, UR5, UR14 ;  /* 0x000000053f120299 */ /* 0x000fc8000801160e */
[----:B------:R-:W-:Y:S01]  /*4c30*/  ULOP3.LUT UR18, URZ, UR18, URZ, 0x33, !UPT ;  /* 0x000000123f127292 */ /* 0x000fe2000f8e333f */
[----:B------:R-:W-:Y:S11]  /*4c40*/  BRA `(.L_x_1245) ;  /* 0x0000000000187947 */ /* 0x000ff60003800000 */
.L_x_1244:
[----:B------:R-:W-:Y:S02]  /*4c50*/  ULDC UR11, c[0x0][0x9e4] ;  /* 0x00027900000b7ab9 */ /* 0x000fe40000000800 */
[----:B------:R-:W-:-:S11]  /*4c60*/  UISETP.NE.AND UP0, UPT, UR11, 0x1, UPT ;  /* 0x000000010b00788c */ /* 0x000fd6000bf05270 */
[----:B------:R-:W-:Y:S02]  /*4c70*/  @UP0 ULDC.64 UR4, c[0x0][0x9e8] ;  /* 0x00027a0000040ab9 */ /* 0x000fe40000000a00 */
[----:B------:R-:W-:-:S07]  /*4c80*/  UIMAD.WIDE.U32 UR14, UR18, UR4, URZ ;  /* 0x00000004120e72a5 */ /* 0x000fce000f8e003f */
[----:B------:R-:W-:Y:S02]  /*4c90*/  @UP0 UMOV UR14, UR15 ;  /* 0x0000000f000e0c82 */ /* 0x000fe40008000000 */
[----:B------:R-:W-:-:S12]  /*4ca0*/  @UP0 USHF.R.U32.HI UR18, URZ, UR5, UR14 ;  /* 0x000000053f120299 */ /* 0x000fd8000801160e */
.L_x_1245:
[----:B------:R-:W-:-:S04]  /*4cb0*/  UIMAD UR11, UR18, UR11, UR11 ;  /* 0x0000000b120b72a4 */ /* 0x000fc8000f8e020b */
[----:B------:R-:W-:-:S04]  /*4cc0*/  UISETP.LT.AND UP0, UPT, UR7, UR11, UPT ;  /* 0x0000000b0700728c */ /* 0x000fc8000bf01270 */
[----:B------:R-:W-:-:S12]  /*4cd0*/  USEL UR7, UR7, UR11, UP0 ;  /* 0x0000000b07077287 */ /* 0x000fd80008000000 */
.L_x_1243:
        /* <DEDUP_REMOVED lines=19> */
[----:B------:R-:W-:Y:S02]  /*4e10*/  CS2R R128, SRZ ;  /* 0x0000000000807805 */ /* 0x000fe4000001ff00 */
[----:B------:R-:W-:Y:S02]  /*4e20*/  CS2R R126, SRZ ;  /* 0x00000000007e7805 */ /* 0x000fe4000001ff00 */
[----:B------:R-:W-:Y:S02]  /*4e30*/  CS2R R124, SRZ ;  /* 0x00000000007c7805 */ /* 0x000fe4000001ff00 */
[----:B------:R-:W-:Y:S02]  /*4e40*/  CS2R R122, SRZ ;  /* 0x00000000007a7805 */ /* 0x000fe4000001ff00 */
[----:B------:R-:W-:Y:S02]  /*4e50*/  ISETP.GE.AND P1, PT, R21, UR41, PT ;  /* 0x0000002915007c0c */ /* 0x000fe4000bf26270 */
        /* <DEDUP_REMOVED lines=49> */
[----:B------:R-:W-:Y:S06]  /*5170*/  @!P1 BRA `(.L_x_1246) ;  /* 0x0000002c00c09947 */ /* 0x000fec0003800000 */
[----:B------:R-:W-:Y:S01]  /*5180*/  IMAD.MOV.U32 R228, RZ, RZ, R2 ;  /* 0x000000ffffe47224 */ /* 0x000fe200078e0002 */
[----:B------:R-:W-:Y:S01]  /*5190*/  UMOV UR7, UR38 ;  /* 0x0000002600077c82 */ /* 0x000fe20008000000 */
[----:B------:R-:W-:Y:S01]  /*51a0*/  IMAD.MOV.U32 R227, RZ, RZ, R3 ;  /* 0x000000ffffe37224 */ /* 0x000fe200078e0003 */
[----:B------:R-:W-:Y:S01]  /*51b0*/  UMOV UR4, UR39 ;  /* 0x0000002700047c82 */ /* 0x000fe20008000000 */
[----:B------:R-:W-:Y:S01]  /*51c0*/  IMAD.MOV.U32 R0, RZ, RZ, 0x3f800000 ;  /* 0x3f800000ff007424 */ /* 0x000fe200078e00ff */
[----:B------:R-:W-:Y:S01]  /*51d0*/  ULDC UR54, c[0x0][0x9e4] ;  /* 0x0002790000367ab9 */ /* 0x000fe20000000800 */
[----:B------:R-:W-:-:S07]  /*51e0*/  IMAD.MOV.U32 R151, RZ, RZ, RZ ;  /* 0x000000ffff977224 */ /* 0x000fce00078e00ff */
.L_x_1265:
[----:B------:R-:W-:-:S04]  /*51f0*/  UISETP.NE.AND UP0, UPT, UR4, 0x1, UPT ;  /* 0x000000010400788c */ /* 0x000fc8000bf05270 */
[----:B------:R-:W-:-:S04]  /*5200*/  USEL UR38, URZ, 0x1, UP0 ;  /* 0x000000013f267887 */ /* 0x000fc80008000000 */
[----:B------:R-:W-:Y:S01]  /*5210*/  ULOP3.LUT UR38, UR7, UR38, URZ, 0x3c, !UPT ;  /* 0x0000002607267292 */ /* 0x000fe2000f8e3c3f */
[----:B------:R-:W-:Y:S11]  /*5220*/  @!P0 BRA `(.L_x_1247) ;  /* 0x0000000000048947 */ /* 0x000ff60003800000 */
[----:B------:R-:W-:Y:S01]  /*5230*/  BPT.TRAP 0x1 ;  /* 0x000000040000795c */ /* 0x000fe20000300000 */
.L_x_1247:
[----:B------:R-:W-:Y:S01]  /*5240*/  UIADD3 UR39, UR4, 0x1, URZ ;  /* 0x0000000104277890 */ /* 0x000fe2000fffe03f */
[----:B------:R-:W-:-:S03]  /*5250*/  IMAD.U32 R2, RZ, RZ, UR38 ;  /* 0x00000026ff027e24 */ /* 0x000fc6000f8e00ff */
[----:B------:R-:W-:Y:S02]  /*5260*/  UISETP.NE.AND UP0, UPT, UR39, 0x2, UPT ;  /* 0x000000022700788c */ /* 0x000fe4000bf05270 */
[----:B------:R-:W-:Y:S02]  /*5270*/  SHF.L.U32 R2, R2, 0x1f, RZ ;  /* 0x0000001f02027819 */ /* 0x000fe400000006ff */
[----:B------:R-:W-:-:S04]  /*5280*/  USEL UR39, UR39, URZ, UP0 ;  /* 0x0000003f27277287 */ /* 0x000fc80008000000 */
[----:B------:R-:W-:-:S09]  /*5290*/  ULEA UR6, UR39, UR40, 0x3 ;  /* 0x0000002827067291 */ /* 0x000fd2000f8e183f */
[----:B------:R0:W1:Y:S01]  /*52a0*/  SYNCS.PHASECHK.TRANS64.TRYWAIT P1, [UR6+0x30830], R2 ;  /* 0x03083002ff0075a7 */ /* 0x0000620008020146 */
[----:B------:R-:W-:Y:S05]  /*52b0*/  @!P0 BRA `(.L_x_1248) ;  /* 0x0000000000048947 */ /* 0x000fea0003800000 */
[----:B------:R-:W-:Y:S01]  /*52c0*/  BPT.TRAP 0x1 ;  /* 0x000000040000795c */ /* 0x000fe20000300000 */
.L_x_1248:
[-C--:B------:R-:W-:Y:S01]  /*52d0*/  FMUL.FTZ R24, R24, R152.reuse ;  /* 0x0000009818187220 */ /* 0x080fe20000410000 */
[----:B------:R-:W-:Y:S01]  /*52e0*/  FMUL.FTZ R25, R25, R152 ;  /* 0x0000009819197220 */ /* 0x000fe20000410000 */
[----:B-1----:R-:W-:Y:S06]  /*52f0*/  @P1 BRA `(.L_x_1249) ;  /* 0x0000000000081947 */ /* 0x002fec0003800000 */
[----:B------:R-:W1:Y:S02]  /*5300*/  SYNCS.PHASECHK.TRANS64.TRYWAIT P1, [UR6+0x30830], R2 ;  /* 0x03083002ff0075a7 */ /* 0x000e640008020146 */
[----:B-1----:R-:W-:Y:S05]  /*5310*/  @!P1 BRA `(.L_x_1250) ;  /* 0x0000014400209947 */ /* 0x002fea0003800000 */
.L_x_1249:
[----:B------:R-:W-:Y:S01]  /*5320*/  R2UR UR5, R20 ;  /* 0x00000000140572ca */ /* 0x000fe200000e0000 */
[-C--:B------:R-:W-:Y:S01]  /*5330*/  FMUL.FTZ R28, R28, R152.reuse ;  /* 0x000000981c1c7220 */ /* 0x080fe20000410000 */
[----:B------:R-:W-:Y:S01]  /*5340*/  R2UR UR48, R14 ;  /* 0x000000000e3072ca */ /* 0x000fe200000e0000 */
[-C--:B------:R-:W-:Y:S01]  /*5350*/  FMUL.FTZ R29, R29, R152.reuse ;  /* 0x000000981d1d7220 */ /* 0x080fe20000410000 */
[----:B------:R-:W-:Y:S01]  /*5360*/  R2UR UR49, R15 ;  /* 0x000000000f3172ca */ /* 0x000fe200000e0000 */
        /* <DEDUP_REMOVED lines=8> */
[----:B------:R-:W-:Y:S01]  /*53f0*/  ULEA UR5, UR39, UR5, 0xb ;  /* 0x0000000527057291 */ /* 0x000fe2000f8e583f */
        /* <DEDUP_REMOVED lines=52> */
[----:B------:R-:W-:Y:S01]  /*5740*/  UMOV UR50, UR5 ;  /* 0x0000000500327c82 */ /* 0x000fe20008000000 */
[----:B------:R-:W-:Y:S01]  /*5750*/  WARPGROUP.ARRIVE ;  /* 0x00000000000079c5 */ /* 0x000fe20000000000 */
[----:B------:R-:W-:Y:S01]  /*5760*/  UMOV UR51, 0x40000040 ;  /* 0x4000004000337882 */ /* 0x000fe20000000000 */
[----:B------:R-:W-:Y:S01]  /*5770*/  UIADD3 UR10, UR5, 0x206, URZ ;  /* 0x00000206050a7890 */ /* 0x000fe2000fffe03f */
[-C--:B------:R-:W-:Y:S01]  /*5780*/  FMUL.FTZ R26, R26, R0.reuse ;  /* 0x000000001a1a7220 */ /* 0x080fe20000410000 */
[----:B------:R-:W-:Y:S01]  /*5790*/  UMOV UR11, 0x40000040 ;  /* 0x40000040000b7882 */ /* 0x000fe20000000000 */
[----:B------:R-:W-:Y:S01]  /*57a0*/  UIADD3 UR14, UR5, 0x400, URZ ;  /* 0x00000400050e7890 */ /* 0x000fe2000fffe03f */
[----:B------:R-:W-:Y:S01]  /*57b0*/  HGMMA.64x64x16.F32 R152, gdesc[UR48], RZ, !UPT, gsb0 ;  /* 0x00e00000309879f0 */ /* 0x000fe2000c0008ff */
[----:B------:R-:W-:Y:S01]  /*57c0*/  R2UR UR48, R12 ;  /* 0x000000000c3072ca */ /* 0x000fe200000e0000 */
[----:B------:R-:W-:Y:S01]  /*57d0*/  UIADD3 UR50, UR5, 0x2, URZ ;  /* 0x0000000205327890 */ /* 0x000fe2000fffe03f */
[----:B------:R-:W-:Y:S01]  /*57e0*/  R2UR UR49, R13 ;  /* 0x000000000d3172ca */ /* 0x000fe200000e0000 */
[----:B------:R-:W-:Y:S01]  /*57f0*/  UMOV UR51, 0x40000040 ;  /* 0x4000004000337882 */ /* 0x000fe20000000000 */
        /* <DEDUP_REMOVED lines=77> */
[----:B------:R-:W-:Y:S01]  /*5cd0*/  FMUL.FTZ R151, R151, R0 ;  /* 0x0000000097977220 */ /* 0x000fe20000410000 */
[----:B------:R-:W-:Y:S01]  /*5ce0*/  HGMMA.64x64x16.F32 R152, gdesc[UR48], R152, gsb0 ;  /* 0x00e00000309879f0 */ /* 0x000fe20008000898 */
[----:B------:R-:W-:Y:S01]  /*5cf0*/  R2UR UR48, R10 ;  /* 0x000000000a3072ca */ /* 0x000fe200000e0000 */
[----:B------:R-:W-:Y:S01]  /*5d00*/  UIADD3 UR50, UR5, 0x4, URZ ;  /* 0x0000000405327890 */ /* 0x000fe2000fffe03f */
[----:B------:R-:W-:Y:S01]  /*5d10*/  R2UR UR49, R11 ;  /* 0x000000000b3172ca */ /* 0x000fe200000e0000 */
[----:B------:R-:W-:Y:S01]  /*5d20*/  UMOV UR51, 0x40000040 ;  /* 0x4000004000337882 */ /* 0x000fe20000000000 */
[----:B------:R-:W-:-:S02]  /*5d30*/  WARPGROUP.DEPBAR.LE gsb0, 0x0 ;  /* 0x00008000000079c5 */ /* 0x000fc40000010000 */
[----:B------:R-:W-:-:S09]  /*5d40*/  WARPGROUP.ARRIVE ;  /* 0x00000000000079c5 */ /* 0x000fd20000000000 */
[----:B------:R-:W-:Y:S01]  /*5d50*/  HGMMA.64x64x16.F32 R152, gdesc[UR48], R152, gsb0 ;  /* 0x00e00000309879f0 */ /* 0x000fe20008000898 */
[----:B------:R-:W-:Y:S01]  /*5d60*/  R2UR UR48, R8 ;  /* 0x00000000083072ca */ /* 0x000fe200000e0000 */
[----:B------:R-:W-:Y:S01]  /*5d70*/  UIADD3 UR50, UR5, 0x6, URZ ;  /* 0x0000000605327890 */ /* 0x000fe2000fffe03f */
[----:B------:R-:W-:Y:S01]  /*5d80*/  R2UR UR49, R9 ;  /* 0x00000000093172ca */ /* 0x000fe200000e0000 */
[----:B------:R-:W-:Y:S01]  /*5d90*/  UMOV UR51, 0x40000040 ;  /* 0x4000004000337882 */ /* 0x000fe20000000000 */
[----:B------:R-:W-:Y:S02]  /*5da0*/  WARPGROUP.DEPBAR.LE gsb0, 0x0 ;  /* 0x00008000000079c5 */ /* 0x000fe40000010000 */
        /* <DEDUP_REMOVED lines=16> */
[----:B------:R-:W-:Y:S01]  /*5eb0*/  UIADD3 UR50, UR5, 0x204, URZ ;  /* 0x0000020405327890 */ /* 0x000fe2000fffe03f */
[----:B------:R-:W-:Y:S01]  /*5ec0*/  UMOV UR51, 0x40000040 ;  /* 0x4000004000337882 */ /* 0x000fe20000000000 */
[----:B------:R-:W-:Y:S01]  /*5ed0*/  UMOV UR48, UR56 ;  /* 0x0000003800307c82 */ /* 0x000fe20008000000 */
[----:B------:R-:W-:Y:S01]  /*5ee0*/  UMOV UR49, UR57 ;  /* 0x0000003900317c82 */ /* 0x000fe20008000000 */
        /* <DEDUP_REMOVED lines=37> */
.L_x_1251:
[----:B------:R-:W-:Y:S01]  /*6140*/  ULEA UR5, UR4, UR40, 0x3 ;  /* 0x0000002804057291 */ /* 0x000fe2000f8e183f */
[----:B------:R-:W-:-:S05]  /*6150*/  IMAD.U32 R0, RZ, RZ, UR7 ;  /* 0x00000007ff007e24 */ /* 0x000fca000f8e00ff */
[----:B------:R-:W-:-:S04]  /*6160*/  SHF.L.U32 R0, R0, 0x1f, RZ ;  /* 0x0000001f00007819 */ /* 0x000fc800000006ff */
[----:B------:R2:W3:Y:S01]  /*6170*/  SYNCS.PHASECHK.TRANS64.TRYWAIT P1, [UR5+0x30850], R0 ;  /* 0x03085000ff0075a7 */ /* 0x0004e20008020145 */
[----:B------:R-:W-:Y:S05]  /*6180*/  @!P0 BRA `(.L_x_1252) ;  /* 0x0000000000048947 */ /* 0x000fea0003800000 */
[----:B------:R-:W-:Y:S01]  /*6190*/  BPT.TRAP 0x1 ;  /* 0x000000040000795c */ /* 0x000fe20000300000 */
.L_x_1252:
[----:B---3--:R-:W-:Y:S05]  /*61a0*/  @P1 BRA `(.L_x_1253) ;  /* 0x0000000000081947 */ /* 0x008fea0003800000 */
[----:B------:R-:W3:Y:S02]  /*61b0*/  SYNCS.PHASECHK.TRANS64.TRYWAIT P1, [UR5+0x30850], R0 ;  /* 0x03085000ff0075a7 */ /* 0x000ee40008020145 */
[----:B---3--:R-:W-:Y:S05]  /*61c0*/  @!P1 BRA `(.L_x_1254) ;  /* 0x00000134008c9947 */ /* 0x008fea0003800000 */
.L_x_1253:
[----:B------:R-:W-:Y:S01]  /*61d0*/  UIADD3 UR7, UR40, 0x400, URZ ;  /* 0x0000040028077890 */ /* 0x000fe2000fffe03f */
[----:B------:R-:W-:Y:S01]  /*61e0*/  WARPGROUP.ARRIVE ;  /* 0x00000000000079c5 */ /* 0x000fe20000000000 */
[----:B------:R-:W-:Y:S02]  /*61f0*/  UMOV UR11, 0x40000040 ;  /* 0x40000040000b7882 */ /* 0x000fe40000000000 */
        /* <DEDUP_REMOVED lines=27> */
.L_x_1255:
[----:B------:R-:W-:Y:S01]  /*63b0*/  R2UR UR4, R22 ;  /* 0x00000000160472ca */ /* 0x000fe200000e0000 */
[----:B------:R-:W3:Y:S01]  /*63c0*/  S2UR UR10, SR_CgaCtaId ;  /* 0x00000000000a79c3 */ /* 0x000ee20000008800 */
[----:B------:R-:W-:Y:S01]  /*63d0*/  VIADD R188, R23, UR61 ;  /* 0x0000003d17bc7c36 */ /* 0x000fe20008000000 */
[----:B------:R-:W-:Y:S02]  /*63e0*/  UIADD3 UR6, UR6, 0x30840, URZ ;  /* 0x0003084006067890 */ /* 0x000fe4000fffe03f */
[----:B------:R-:W-:-:S08]  /*63f0*/  UISETP.NE.AND UP0, UPT, UR60, URZ, UPT ;  /* 0x0000003f3c00728c */ /* 0x000fd0000bf05270 */
[----:B------:R-:W-:-:S03]  /*6400*/  UISETP.NE.AND UP1, UPT, UR4, URZ, UPT ;  /* 0x0000003f0400728c */ /* 0x000fc6000bf25270 */
[----:B------:R-:W-:Y:S02]  /*6410*/  ULDC UR4, c[0x0][0x9d8] ;  /* 0x0002760000047ab9 */ /* 0x000fe40000000800 */
[----:B0-2---:R-:W-:Y:S01]  /*6420*/  FMUL.FTZ R0, R152, UR4 ;  /* 0x0000000498007c20 */ /* 0x005fe20008410000 */
        /* <DEDUP_REMOVED lines=14> */
[----:B------:R-:W-:Y:S01]  /*6510*/  @UP1 ULDC UR7, c[0x0][0x450] ;  /* 0x0001140000071ab9 */ /* 0x000fe20000000800 */
[----:B---3--:R-:W-:-:S02]  /*6520*/  UPRMT UR6, UR10, 0x654, UR6 ;  /* 0x000006540a067896 */ /* 0x008fc40008000006 */
[----:B------:R-:W-:Y:S01]  /*6530*/  FMUL.FTZ R185, R165, UR4 ;  /* 0x00000004a5b97c20 */ /* 0x000fe20008410000 */
[----:B------:R-:W-:Y:S01]  /*6540*/  FMUL.FTZ R166, R171, UR4 ;  /* 0x00000004aba67c20 */ /* 0x000fe20008410000 */
[----:B------:R-:W-:Y:S01]  /*6550*/  @P2 SHF.R.U32.HI R188, RZ, UR7, R152 ;  /* 0x00000007ffbc2c19 */ /* 0x000fe20008011698 */
[----:B------:R-:W-:Y:S01]  /*6560*/  FMUL.FTZ R168, R174, UR4 ;  /* 0x00000004aea87c20 */ /* 0x000fe20008410000 */
[----:B------:R-:W-:Y:S01]  /*6570*/  FMUL.FTZ R165, R170, UR4 ;  /* 0x00000004aaa57c20 */ /* 0x000fe20008410000 */
        /* <DEDUP_REMOVED lines=15> */
[----:B------:R-:W-:-:S02]  /*6670*/  IMAD.SHL.U32 R175, R21, 0x40, RZ ;  /* 0x0000004015af7824 */ /* 0x000fc400078e00ff */
[----:B------:R-:W-:Y:S01]  /*6680*/  FMUL.FTZ R180, R181, UR4 ;  /* 0x00000004b5b47c20 */ /* 0x000fe20008410000 */
[----:B------:R-:W-:Y:S01]  /*6690*/  FMUL.FTZ R177, R182, UR4 ;  /* 0x00000004b6b17c20 */ /* 0x000fe20008410000 */
[----:B------:R-:W-:Y:S01]  /*66a0*/  FMUL.FTZ R178, R183, UR4 ;  /* 0x00000004b7b27c20 */ /* 0x000fe20008410000 */
[----:B------:R-:W-:Y:S01]  /*66b0*/  PLOP3.LUT P1, PT, PT, PT, UP0, 0x40, 0x0 ;  /* 0x000000000000781c */ /* 0x000fe20003f2e808 */
[----:B------:R-:W-:Y:S01]  /*66c0*/  IMAD.U32 R152, RZ, RZ, UR42 ;  /* 0x0000002aff987e24 */ /* 0x000fe2000f8e00ff */
[----:B------:R-:W-:Y:S01]  /*66d0*/  IADD3 R153, -R17, 0x1, -R175 ;  /* 0x0000000111997810 */ /* 0x000fe20007ffe9af */
[----:B------:R-:W-:Y:S01]  /*66e0*/  SYNCS.ARRIVE.TRANS64.RED.A1T0 RZ, [UR6], RZ ;  /* 0x000000ffffff79a7 */ /* 0x000fe20008100406 */
[----:B------:R-:W1:Y:S01]  /*66f0*/  MUFU.TANH R0, R0 ;  /* 0x0000000000007308 */ /* 0x000e620000002400 */
[----:B------:R-:W-:Y:S01]  /*6700*/  ULDC UR6, c[0x0][0x9dc] ;  /* 0x0002770000067ab9 */ /* 0x000fe20000000800 */
[----:B------:R-:W-:Y:S01]  /*6710*/  IADD3 R152, -R152, UR43, R153 ;  /* 0x0000002b98987c10 */ /* 0x000fe2000fffe199 */
[----:B------:R-:W-:Y:S01]  /*6720*/  ULOP3.LUT UR4, URZ, UR6, URZ, 0x33, !UPT ;  /* 0x000000063f047292 */ /* 0x000fe2000f8e333f */
[----:B------:R-:W-:-:S03]  /*6730*/  ULDC UR7, c[0x0][0x9e0] ;  /* 0x0002780000077ab9 */ /* 0x000fc60000000800 */
[C---:B------:R-:W-:Y:S01]  /*6740*/  VIADD R187, R152.reuse, UR7 ;  /* 0x0000000798bb7c36 */ /* 0x040fe20008000000 */
[----:B------:R-:W2:Y:S01]  /*6750*/  MUFU.TANH R3, R3 ;  /* 0x0000000300037308 */ /* 0x000ea20000002400 */
[----:B------:R-:W-:Y:S02]  /*6760*/  VIADD R183, R152, UR4 ;  /* 0x0000000498b77c36 */ /* 0x000fe40008000000 */
[--C-:B0-----:R-:W-:Y:S02]  /*6770*/  IMAD.IADD R182, R187, 0x1, R189.reuse ;  /* 0x00000001bbb67824 */ /* 0x101fe400078e02bd */
[----:B------:R-:W-:-:S03]  /*6780*/  IMAD.IADD R181, R183, 0x1, R189 ;  /* 0x00000001b7b57824 */ /* 0x000fc600078e02bd */
[----:B------:R-:W0:Y:S08]  /*6790*/  MUFU.TANH R2, R2 ;  /* 0x0000000200027308 */ /* 0x000e300000002400 */
        /* <DEDUP_REMOVED lines=30> */
[----:B------:R-:W-:Y:S01]  /*6980*/  IMAD.U32 R152, RZ, RZ, UR42 ;  /* 0x0000002aff987e24 */ /* 0x000fe2000f8e00ff */
[----:B------:R-:W-:Y:S04]  /*6990*/  BSSY B0, `(.L_x_1257) ;  /* 0x0000011000007945 */ /* 0x000fe80003800000 */
[----:B------:R-:W-:-:S04]  /*69a0*/  IADD3 R189, -R152, UR43, R189 ;  /* 0x0000002b98bd7c10 */ /* 0x000fc8000fffe1bd */
[----:B------:R-:W-:-:S13]  /*69b0*/  ISETP.GT.AND P1, PT, R189, -0x1, PT ;  /* 0xffffffffbd00780c */ /* 0x000fda0003f24270 */
[----:B------:R-:W-:Y:S05]  /*69c0*/  @P1 BRA `(.L_x_1258) ;  /* 0x0000000000201947 */ /* 0x000fea0003800000 */
[----:B------:R-:W-:Y:S01]  /*69d0*/  IMAD.U32 R190, RZ, RZ, UR54 ;  /* 0x00000036ffbe7e24 */ /* 0x000fe2000f8e00ff */
[----:B------:R-:W-:-:S04]  /*69e0*/  LOP3.LUT R189, RZ, R189, RZ, 0x33, !PT ;  /* 0x000000bdffbd7212 */ /* 0x000fc800078e33ff */
[----:B------:R-:W-:-:S13]  /*69f0*/  ISETP.NE.AND P1, PT, R190, 0x1, PT ;  /* 0x00000001be00780c */ /* 0x000fda0003f25270 */
[----:B------:R-:W1:Y:S02]  /*6a00*/  @P1 LDC.64 R152, c[0x0][0x9e8] ;  /* 0x00027a00ff981b82 */ /* 0x000e640000000a00 */
[----:B-1----:R-:W-:-:S05]  /*6a10*/  @P1 IMAD.HI.U32 R152, R189, R152, RZ ;  /* 0x00000098bd981227 */ /* 0x002fca00078e00ff */
[----:B------:R-:W-:-:S04]  /*6a20*/  @P1 SHF.R.U32.HI R189, RZ, R153, R152 ;  /* 0x00000099ffbd1219 */ /* 0x000fc80000011698 */
[----:B------:R-:W-:Y:S01]  /*6a30*/  LOP3.LUT R189, RZ, R189, RZ, 0x33, !PT ;  /* 0x000000bdffbd7212 */ /* 0x000fe200078e33ff */
[----:B------:R-:W-:Y:S06]  /*6a40*/  BRA `(.L_x_1259) ;  /* 0x0000000000147947 */ /* 0x000fec0003800000 */
.L_x_1258:
[----:B------:R-:W-:-:S05]  /*6a50*/  IMAD.U32 R190, RZ, RZ, UR54 ;  /* 0x00000036ffbe7e24 */ /* 0x000fca000f8e00ff */
[----:B------:R-:W-:-:S13]  /*6a60*/  ISETP.NE.AND P1, PT, R190, 0x1, PT ;  /* 0x00000001be00780c */ /* 0x000fda0003f25270 */
[----:B------:R-:W1:Y:S02]  /*6a70*/  @P1 LDC.64 R152, c[0x0][0x9e8] ;  /* 0x00027a00ff981b82 */ /* 0x000e640000000a00 */
[----:B-1----:R-:W-:-:S05]  /*6a80*/  @P1 IMAD.HI.U32 R152, R189, R152, RZ ;  /* 0x00000098bd981227 */ /* 0x002fca00078e00ff */
[----:B------:R-:W-:-:S07]  /*6a90*/  @P1 SHF.R.U32.HI R189, RZ, R153, R152 ;  /* 0x00000099ffbd1219 */ /* 0x000fce0000011698 */
.L_x_1259:
[----:B------:R-:W-:Y:S05]  /*6aa0*/  BSYNC B0 ;  /* 0x0000000000007941 */ /* 0x000fea0003800000 */
.L_x_1257:
[----:B------:R-:W-:-:S04]  /*6ab0*/  IMAD R189, R189, R190, -R175 ;  /* 0x000000bebdbd7224 */ /* 0x000fc800078e0aaf */
[----:B------:R-:W-:-:S05]  /*6ac0*/  IMAD.IADD R189, R189, 0x1, -R17 ;  /* 0x00000001bdbd7824 */ /* 0x000fca00078e0a11 */
[----:B------:R-:W-:Y:S02]  /*6ad0*/  VIMNMX R181, R181, R189, !PT ;  /* 0x000000bdb5b57248 */ /* 0x000fe40007fe0100 */
[----:B------:R-:W-:-:S07]  /*6ae0*/  VIADDMNMX R182, R189, R190, R182, PT ;  /* 0x000000bebdb67246 */ /* 0x000fce00038001b6 */
.L_x_1256:
[----:B------:R-:W-:Y:S01]  /*6af0*/  ISETP.GT.AND P1, PT, R21, -0x1, PT ;  /* 0xffffffff1500780c */ /* 0x000fe20003f24270 */
[----:B------:R1:W2:Y:S01]  /*6b00*/  SHFL.IDX PT, R152, R188, 0x1, 0x1c1f ;  /* 0x003c1f00bc987f89 */ /* 0x0002a200000e0000 */
[----:B------:R-:W-:Y:S02]  /*6b10*/  UISETP.NE.AND UP0, UPT, UR60, URZ, UPT ;  /* 0x0000003f3c00728c */ /* 0x000fe4000bf05270 */
[C---:B------:R-:W-:Y:S02]  /*6b20*/  ISETP.GT.AND P4, PT, R181.reuse, 0x1, P1 ;  /* 0x00000001b500780c */ /* 0x040fe40000f84270 */
[----:B------:R-:W-:Y:S02]  /*6b30*/  ISETP.GT.AND P5, PT, R181, RZ, P1 ;  /* 0x000000ffb500720c */ /* 0x000fe40000fa4270 */
[C---:B------:R-:W-:Y:S02]  /*6b40*/  ISETP.LT.OR P4, PT, R182.reuse, 0x2, P4 ;  /* 0x00000002b600780c */ /* 0x040fe40002781670 */
[----:B------:R-:W-:-:S02]  /*6b50*/  ISETP.LT.OR P5, PT, R182, 0x1, P5 ;  /* 0x00000001b600780c */ /* 0x000fc40002fa1670 */
[----:B-1----:R-:W-:Y:S02]  /*6b60*/  FSEL R188, R3, -INF , !P4 ;  /* 0xff80000003bc7808 */ /* 0x002fe40006000000 */
[C---:B------:R-:W-:Y:S02]  /*6b70*/  ISETP.GT.AND P4, PT, R181.reuse, 0x18, P1 ;  /* 0x00000018b500780c */ /* 0x040fe40000f84270 */
[----:B------:R-:W-:Y:S02]  /*6b80*/  FSEL R0, R0, -INF , !P5 ;  /* 0xff80000000007808 */ /* 0x000fe40006800000 */
[----:B------:R-:W-:Y:S02]  /*6b90*/  ISETP.LT.OR P4, PT, R182, 0x19, P4 ;  /* 0x00000019b600780c */ /* 0x000fe40002781670 */
[C---:B------:R-:W-:Y:S02]  /*6ba0*/  ISETP.GT.AND P6, PT, R181.reuse, 0x8, P1 ;  /* 0x00000008b500780c */ /* 0x040fe40000fc4270 */
[----:B------:R-:W-:-:S02]  /*6bb0*/  ISETP.GT.AND P2, PT, R181, 0x9, P1 ;  /* 0x00000009b500780c */ /* 0x000fc40000f44270 */
[----:B------:R-:W-:Y:S01]  /*6bc0*/  ISETP.GT.AND P3, PT, R181, 0x10, P1 ;  /* 0x00000010b500780c */ /* 0x000fe20000f64270 */
[--C-:B--2---:R-:W-:Y:S01]  /*6bd0*/  IMAD.IADD R187, R187, 0x1, R152.reuse ;  /* 0x00000001bbbb7824 */ /* 0x104fe200078e0298 */
[----:B------:R-:W-:Y:S01]  /*6be0*/  ISETP.GT.AND P5, PT, R181, 0x11, P1 ;  /* 0x00000011b500780c */ /* 0x000fe20000fa4270 */
[----:B------:R-:W-:Y:S01]  /*6bf0*/  IMAD.IADD R183, R183, 0x1, R152 ;  /* 0x00000001b7b77824 */ /* 0x000fe200078e0298 */
        /* <DEDUP_REMOVED lines=33> */
[----:B------:R-:W-:-:S02]  /*6e10*/  FSEL R176, R176, -INF , !P6 ;  /* 0xff800000b0b07808 */ /* 0x000fc40007000000 */
[----:B------:R-:W-:Y:S02]  /*6e20*/  FSEL R186, R186, -INF , !P2 ;  /* 0xff800000baba7808 */ /* 0x000fe40005000000 */
[----:B------:R-:W-:Y:S02]  /*6e30*/  FSEL R179, R179, -INF , !P3 ;  /* 0xff800000b3b37808 */ /* 0x000fe40005800000 */
[----:B------:R-:W-:Y:S01]  /*6e40*/  FSEL R180, R180, -INF , !P5 ;  /* 0xff800000b4b47808 */ /* 0x000fe20006800000 */
[----:B------:R-:W-:Y:S06]  /*6e50*/  @P4 BRA `(.L_x_1260) ;  /* 0x00000000005c4947 */ /* 0x000fec0003800000 */
        /* <DEDUP_REMOVED lines=8> */
[----:B------:R-:W0:Y:S02]  /*6ee0*/  @P2 LDC.64 R152, c[0x0][0x9e8] ;  /* 0x00027a00ff982b82 */ /* 0x000e240000000a00 */
[----:B0-----:R-:W-:-:S05]  /*6ef0*/  @P2 IMAD.HI.U32 R152, R3, R152, RZ ;  /* 0x0000009803982227 */ /* 0x001fca00078e00ff */
[----:B------:R-:W-:-:S04]  /*6f00*/  @P2 SHF.R.U32.HI R3, RZ, R153, R152 ;  /* 0x00000099ff032219 */ /* 0x000fc80000011698 */
[----:B------:R-:W-:Y:S01]  /*6f10*/  LOP3.LUT R3, RZ, R3, RZ, 0x33, !PT ;  /* 0x00000003ff037212 */ /* 0x000fe200078e33ff */
[----:B------:R-:W-:Y:S06]  /*6f20*/  BRA `(.L_x_1263) ;  /* 0x0000000000147947 */ /* 0x000fec0003800000 */
.L_x_1262:
[----:B------:R-:W-:-:S05]  /*6f30*/  IMAD.U32 R181, RZ, RZ, UR54 ;  /* 0x00000036ffb57e24 */ /* 0x000fca000f8e00ff */
[----:B------:R-:W-:-:S13]  /*6f40*/  ISETP.NE.AND P2, PT, R181, 0x1, PT ;  /* 0x00000001b500780c */ /* 0x000fda0003f45270 */
[----:B------:R-:W0:Y:S02]  /*6f50*/  @P2 LDC.64 R152, c[0x0][0x9e8] ;  /* 0x00027a00ff982b82 */ /* 0x000e240000000a00 */
[----:B0-----:R-:W-:-:S05]  /*6f60*/  @P2 IMAD.HI.U32 R152, R3, R152, RZ ;  /* 0x0000009803982227 */ /* 0x001fca00078e00ff */
[----:B------:R-:W-:-:S07]  /*6f70*/  @P2 SHF.R.U32.HI R3, RZ, R153, R152 ;  /* 0x00000099ff032219 */ /* 0x000fce0000011698 */
.L_x_1263:
[----:B------:R-:W-:Y:S05]  /*6f80*/  BSYNC B0 ;  /* 0x0000000000007941 */ /* 0x000fea0003800000 */
.L_x_1261:
[----:B------:R-:W-:-:S04]  /*6f90*/  IMAD R3, R3, R181, -R175 ;  /* 0x000000b503037224 */ /* 0x000fc800078e0aaf */
[----:B------:R-:W-:-:S05]  /*6fa0*/  IMAD.IADD R3, R3, 0x1, -R17 ;  /* 0x0000000103037824 */ /* 0x000fca00078e0a11 */
[----:B------:R-:W-:Y:S02]  /*6fb0*/  VIMNMX R183, R183, R3, !PT ;  /* 0x00000003b7b77248 */ /* 0x000fe40007fe0100 */
[----:B------:R-:W-:-:S07]  /*6fc0*/  VIADDMNMX R187, R3, R181, R187, PT ;  /* 0x000000b503bb7246 */ /* 0x000fce00038001bb */
.L_x_1260:
[----:B------:R-:W-:Y:S01]  /*6fd0*/  LOP3.LUT R16, R16, 0xfffff7ff, RZ, 0xc0, !PT ;  /* 0xfffff7ff10107812 */ /* 0x000fe200078ec0ff */
[----:B------:R-:W-:Y:S01]  /*6fe0*/  ULDC UR10, c[0x0][0x988] ;  /* 0x00026200000a7ab9 */ /* 0x000fe20000000800 */
[C---:B------:R-:W-:Y:S02]  /*6ff0*/  ISETP.GT.AND P5, PT, R183.reuse, 0x1, P1 ;  /* 0x00000001b700780c */ /* 0x040fe40000fa4270 */
[----:B------:R-:W-:Y:S02]  /*7000*/  @P0 LOP3.LUT R16, R16, 0x800, RZ, 0xfc, !PT ;  /* 0x0000080010100812 */ /* 0x000fe400078efcff */
[----:B------:R-:W-:Y:S02]  /*7010*/  ISETP.GT.AND P0, PT, R183, 0x19, P1 ;  /* 0x00000019b700780c */ /* 0x000fe40000f04270 */
[----:B------:R-:W-:Y:S02]  /*7020*/  LOP3.LUT R16, R16, 0xffff7fff, RZ, 0xc0, !PT ;  /* 0xffff7fff10107812 */ /* 0x000fe400078ec0ff */
[----:B------:R-:W-:-:S02]  /*7030*/  ISETP.LT.OR P5, PT, R187, 0x2, P5 ;  /* 0x00000002bb00780c */ /* 0x000fc40002fa1670 */
[C---:B------:R-:W-:Y:S02]  /*7040*/  ISETP.GT.AND P6, PT, R183.reuse, 0x8, P1 ;  /* 0x00000008b700780c */ /* 0x040fe40000fc4270 */
[----:B------:R-:W-:Y:S02]  /*7050*/  FSEL R154, R154, -INF , !P5 ;  /* 0xff8000009a9a7808 */ /* 0x000fe40006800000 */
[C---:B------:R-:W-:Y:S02]  /*7060*/  ISETP.GT.AND P2, PT, R183.reuse, 0x9, P1 ;  /* 0x00000009b700780c */ /* 0x040fe40000f44270 */
[C---:B------:R-:W-:Y:S02]  /*7070*/  ISETP.GT.AND P3, PT, R183.reuse, 0x10, P1 ;  /* 0x00000010b700780c */ /* 0x040fe40000f64270 */
[----:B------:R-:W-:Y:S02]  /*7080*/  @P0 LOP3.LUT R16, R16, 0x8000, RZ, 0xfc, !PT ;  /* 0x0000800010100812 */ /* 0x000fe400078efcff */
[----:B------:R-:W-:-:S02]  /*7090*/  ISETP.GT.AND P0, PT, R183, 0x31, P1 ;  /* 0x00000031b700780c */ /* 0x000fc40000f04270 */
[----:B------:R-:W-:Y:S02]  /*70a0*/  LOP3.LUT R16, R16, 0xfffffffd, RZ, 0xc0, !PT ;  /* 0xfffffffd10107812 */ /* 0x000fe400078ec0ff */
[C---:B------:R-:W-:Y:S02]  /*70b0*/  ISETP.GT.AND P4, PT, R183.reuse, 0x11, P1 ;  /* 0x00000011b700780c */ /* 0x040fe40000f84270 */
[----:B------:R-:W-:Y:S02]  /*70c0*/  ISETP.GT.AND P5, PT, R183, 0x18, P1 ;  /* 0x00000018b700780c */ /* 0x000fe40000fa4270 */
[C---:B------:R-:W-:Y:S02]  /*70d0*/  ISETP.LT.OR P6, PT, R187.reuse, 0x9, P6 ;  /* 0x00000009bb00780c */ /* 0x040fe400037c1670 */
[C---:B------:R-:W-:Y:S02]  /*70e0*/  ISETP.LT.OR P2, PT, R187.reuse, 0xa, P2 ;  /* 0x0000000abb00780c */ /* 0x040fe40001741670 */
[----:B------:R-:W-:-:S02]  /*70f0*/  ISETP.LT.OR P3, PT, R187, 0x11, P3 ;  /* 0x00000011bb00780c */ /* 0x000fc40001f61670 */
[----:B------:R-:W-:Y:S02]  /*7100*/  @P0 LOP3.LUT R16, R16, 0x2, RZ, 0xfc, !PT ;  /* 0x0000000210100812 */ /* 0x000fe400078efcff */
[----:B------:R-:W-:Y:S02]  /*7110*/  ISETP.GT.AND P0, PT, R183, 0x38, P1 ;  /* 0x00000038b700780c */ /* 0x000fe40000f04270 */
[----:B------:R-:W-:Y:S02]  /*7120*/  LOP3.LUT R16, R16, 0xfffffff7, RZ, 0xc0, !PT ;  /* 0xfffffff710107812 */ /* 0x000fe400078ec0ff */
[C---:B------:R-:W-:Y:S02]  /*7130*/  ISETP.LT.OR P4, PT, R187.reuse, 0x12, P4 ;  /* 0x00000012bb00780c */ /* 0x040fe40002781670 */
[----:B------:R-:W-:Y:S02]  /*7140*/  ISETP.LT.OR P5, PT, R187, 0x19, P5 ;  /* 0x00000019bb00780c */ /* 0x000fe40002fa1670 */
[----:B------:R-:W-:-:S02]  /*7150*/  FSEL R155, R155, -INF , !P6 ;  /* 0xff8000009b9b7808 */ /* 0x000fc40007000000 */
[----:B------:R-:W-:Y:S02]  /*7160*/  FSEL R156, R156, -INF , !P2 ;  /* 0xff8000009c9c7808 */ /* 0x000fe40005000000 */
[----:B------:R-:W-:Y:S02]  /*7170*/  FSEL R158, R158, -INF , !P3 ;  /* 0xff8000009e9e7808 */ /* 0x000fe40005800000 */
[----:B------:R-:W-:Y:S02]  /*7180*/  @P0 LOP3.LUT R16, R16, 0x8, RZ, 0xfc, !PT ;  /* 0x0000000810100812 */ /* 0x000fe400078efcff */
[----:B------:R-:W-:Y:S02]  /*7190*/  ISETP.GT.AND P0, PT, R183, RZ, P1 ;  /* 0x000000ffb700720c */ /* 0x000fe40000f04270 */
[----:B------:R-:W-:Y:S02]  /*71a0*/  LOP3.LUT R16, R16, 0xffffff7f, RZ, 0xc0, !PT ;  /* 0xffffff7f10107812 */ /* 0x000fe400078ec0ff */
[----:B------:R-:W-:-:S02]  /*71b0*/  FSEL R159, R159, -INF , !P4 ;  /* 0xff8000009f9f7808 */ /* 0x000fc40006000000 */
[----:B------:R-:W-:Y:S02]  /*71c0*/  FSEL R163, R163, -INF , !P5 ;  /* 0xff800000a3a37808 */ /* 0x000fe40006800000 */
[C---:B------:R-:W-:Y:S02]  /*71d0*/  ISETP.GT.AND P2, PT, R183.reuse, 0x20, P1 ;  /* 0x00000020b700780c */ /* 0x040fe40000f44270 */
[C---:B------:R-:W-:Y:S02]  /*71e0*/  ISETP.GT.AND P3, PT, R183.reuse, 0x21, P1 ;  /* 0x00000021b700780c */ /* 0x040fe40000f64270 */
[C---:B------:R-:W-:Y:S02]  /*71f0*/  ISETP.GT.AND P4, PT, R183.reuse, 0x28, P1 ;  /* 0x00000028b700780c */ /* 0x040fe40000f84270 */
[C---:B------:R-:W-:Y:S02]  /*7200*/  ISETP.GT.AND P5, PT, R183.reuse, 0x29, P1 ;  /* 0x00000029b700780c */ /* 0x040fe40000fa4270 */
[----:B------:R-:W-:-:S02]  /*7210*/  ISETP.GT.AND P6, PT, R183, 0x30, P1 ;  /* 0x00000030b700780c */ /* 0x000fc40000fc4270 */
[----:B------:R-:W-:Y:S02]  /*7220*/  ISETP.GT.AND P1, PT, R183, 0x39, P1 ;  /* 0x00000039b700780c */ /* 0x000fe40000f24270 */
[----:B------:R-:W-:Y:S02]  /*7230*/  @P0 LOP3.LUT R16, R16, 0x80, RZ, 0xfc, !PT ;  /* 0x0000008010100812 */ /* 0x000fe400078efcff */
[----:B------:R-:W-:Y:S02]  /*7240*/  FMNMX.FTZ R3, R0, R227, !PT ;  /* 0x000000e300037209 */ /* 0x000fe40007810000 */
[----:B------:R-:W-:Y:S02]  /*7250*/  LOP3.LUT P0, RZ, R16, 0x8000, RZ, 0xc0, !PT ;  /* 0x0000800010ff7812 */ /* 0x000fe4000780c0ff */
[----:B------:R-:W-:Y:S02]  /*7260*/  FMNMX.FTZ R3, R188, R3, !PT ;  /* 0x00000003bc037209 */ /* 0x000fe40007810000 */
[----:B------:R-:W-:-:S02]  /*7270*/  LOP3.LUT R16, R16, 0xffffffdf, RZ, 0xc0, !PT ;  /* 0xffffffdf10107812 */ /* 0x000fc400078ec0ff */
[----:B------:R-:W-:Y:S02]  /*7280*/  FMNMX.FTZ R3, R184, R3, !PT ;  /* 0x00000003b8037209 */ /* 0x000fe40007810000 */
[----:B------:R-:W-:Y:S02]  /*7290*/  ISETP.LT.OR P0, PT, R187, 0x1a, P0 ;  /* 0x0000001abb00780c */ /* 0x000fe40000701670 */
[----:B------:R-:W-:Y:S02]  /*72a0*/  @P1 LOP3.LUT R16, R16, 0x20, RZ, 0xfc, !PT ;  /* 0x0000002010101812 */ /* 0x000fe400078efcff */
[----:B------:R-:W-:Y:S02]  /*72b0*/  FMNMX.FTZ R3, R157, R3, !PT ;  /* 0x000000039d037209 */ /* 0x000fe40007810000 */
[----:B------:R-:W-:Y:S02]  /*72c0*/  LOP3.LUT P1, RZ, R16, 0x2, RZ, 0xc0, !PT ;  /* 0x0000000210ff7812 */ /* 0x000fe4000782c0ff */
[----:B------:R-:W-:-:S02]  /*72d0*/  FMNMX.FTZ R3, R160, R3, !PT ;  /* 0x00000003a0037209 */ /* 0x000fc40007810000 */
[----:B------:R-:W-:Y:S02]  /*72e0*/  LOP3.LUT R16, R16, 0xfffffeff, RZ, 0xc0, !PT ;  /* 0xfffffeff10107812 */ /* 0x000fe400078ec0ff */
[----:B------:R-:W-:Y:S02]  /*72f0*/  FMNMX.FTZ R3, R161, R3, !PT ;  /* 0x00000003a1037209 */ /* 0x000fe40007810000 */
[----:B------:R-:W-:Y:S02]  /*7300*/  @P0 LOP3.LUT R16, R16, 0x100, RZ, 0xfc, !PT ;  /* 0x0000010010100812 */ /* 0x000fe400078efcff */
[----:B------:R-:W-:Y:S02]  /*7310*/  ISETP.LT.OR P0, PT, R187, 0x21, P2 ;  /* 0x00000021bb00780c */ /* 0x000fe40001701670 */
[----:B------:R-:W-:Y:S02]  /*7320*/  FMNMX.FTZ R3, R164, R3, !PT ;  /* 0x00000003a4037209 */ /* 0x000fe40007810000 */
[----:B------:R-:W-:-:S02]  /*7330*/  LOP3.LUT P2, RZ, R16, 0x8, RZ, 0xc0, !PT ;  /* 0x0000000810ff7812 */ /* 0x000fc4000784c0ff */
[----:B------:R-:W-:Y:S02]  /*7340*/  FMNMX.FTZ R3, R185, R3, !PT ;  /* 0x00000003b9037209 */ /* 0x000fe40007810000 */
[----:B------:R-:W-:Y:S02]  /*7350*/  LOP3.LUT R16, R16, 0xffffffbf, RZ, 0xc0, !PT ;  /* 0xffffffbf10107812 */ /* 0x000fe400078ec0ff */
[----:B------:R-:W-:Y:S02]  /*7360*/  FMNMX.FTZ R3, R167, R3, !PT ;  /* 0x00000003a7037209 */ /* 0x000fe40007810000 */
[----:B------:R-:W-:Y:S02]  /*7370*/  ISETP.LT.OR P6, PT, R187, 0x31, P6 ;  /* 0x00000031bb00780c */ /* 0x000fe400037c1670 */
[----:B------:R-:W-:Y:S02]  /*7380*/  @P0 LOP3.LUT R16, R16, 0x40, RZ, 0xfc, !PT ;  /* 0x0000004010100812 */ /* 0x000fe400078efcff */
[----:B------:R-:W-:-:S02]  /*7390*/  FMNMX.FTZ R3, R169, R3, !PT ;  /* 0x00000003a9037209 */ /* 0x000fc40007810000 */
[----:B------:R-:W-:Y:S02]  /*73a0*/  ISETP.LT.OR P0, PT, R187, 0x22, P3 ;  /* 0x00000022bb00780c */ /* 0x000fe40001f01670 */
[----:B------:R-:W-:Y:S02]  /*73b0*/  FMNMX.FTZ R3, R171, R3, !PT ;  /* 0x00000003ab037209 */ /* 0x000fe40007810000 */
[C---:B------:R-:W-:Y:S02]  /*73c0*/  LOP3.LUT P3, RZ, R16.reuse, 0x80, RZ, 0xc0, !PT ;  /* 0x0000008010ff7812 */ /* 0x040fe4000786c0ff */
[----:B------:R-:W-:Y:S02]  /*73d0*/  FMNMX.FTZ R3, R173, R3, !PT ;  /* 0x00000003ad037209 */ /* 0x000fe40007810000 */
[----:B------:R-:W-:Y:S02]  /*73e0*/  LOP3.LUT R16, R16, 0xffffffef, RZ, 0xc0, !PT ;  /* 0xffffffef10107812 */ /* 0x000fe400078ec0ff */
[----:B------:R-:W-:-:S02]  /*73f0*/  FMNMX.FTZ R3, R176, R3, !PT ;  /* 0x00000003b0037209 */ /* 0x000fc40007810000 */
[C---:B------:R-:W-:Y:S02]  /*7400*/  ISETP.LT.OR P3, PT, R187.reuse, 0x1, P3 ;  /* 0x00000001bb00780c */ /* 0x040fe40001f61670 */
[----:B------:R-:W-:Y:S02]  /*7410*/  @P0 LOP3.LUT R16, R16, 0x10, RZ, 0xfc, !PT ;  /* 0x0000001010100812 */ /* 0x000fe400078efcff */
[----:B------:R-:W-:Y:S02]  /*7420*/  ISETP.LT.OR P0, PT, R187, 0x29, P4 ;  /* 0x00000029bb00780c */ /* 0x000fe40002701670 */
[----:B------:R-:W-:Y:S02]  /*7430*/  FMNMX.FTZ R3, R186, R3, !PT ;  /* 0x00000003ba037209 */ /* 0x000fe40007810000 */
[----:B------:R-:W-:Y:S02]  /*7440*/  LOP3.LUT P4, RZ, R16, 0x20, RZ, 0xc0, !PT ;  /* 0x0000002010ff7812 */ /* 0x000fe4000788c0ff */
[----:B------:R-:W-:-:S02]  /*7450*/  FMNMX.FTZ R3, R179, R3, !PT ;  /* 0x00000003b3037209 */ /* 0x000fc40007810000 */
[----:B------:R-:W-:Y:S02]  /*7460*/  LOP3.LUT R16, R16, 0xfffffffb, RZ, 0xc0, !PT ;  /* 0xfffffffb10107812 */ /* 0x000fe400078ec0ff */
[----:B------:R-:W-:Y:S02]  /*7470*/  FMNMX.FTZ R3, R180, R3, !PT ;  /* 0x00000003b4037209 */ /* 0x000fe40007810000 */
[----:B------:R-:W-:Y:S02]  /*7480*/  FSEL R175, R2, -INF , !P3 ;  /* 0xff80000002af7808 */ /* 0x000fe40005800000 */
[----:B------:R-:W-:Y:S01]  /*7490*/  @P0 LOP3.LUT R16, R16, 0x4, RZ, 0xfc, !PT ;  /* 0x0000000410100812 */ /* 0x000fe200078efcff */
[----:B------:R-:W0:Y:S01]  /*74a0*/  SHFL.BFLY PT, R152, R3, 0x2, 0x1f ;  /* 0x0c401f0003987f89 */ /* 0x000e2200000e0000 */
[----:B------:R-:W-:Y:S02]  /*74b0*/  ISETP.LT.OR P0, PT, R187, 0x2a, P5 ;  /* 0x0000002abb00780c */ /* 0x000fe40002f01670 */
[----:B------:R-:W-:-:S02]  /*74c0*/  LOP3.LUT R16, R16, 0xffffefff, RZ, 0xc0, !PT ;  /* 0xffffefff10107812 */ /* 0x000fc400078ec0ff */
[----:B------:R-:W-:Y:S02]  /*74d0*/  FMNMX.FTZ R2, R175, R228, !PT ;  /* 0x000000e4af027209 */ /* 0x000fe40007810000 */
[----:B------:R-:W-:Y:S02]  /*74e0*/  ISETP.LT.OR P1, PT, R187, 0x32, P1 ;  /* 0x00000032bb00780c */ /* 0x000fe40000f21670 */
[----:B------:R-:W-:Y:S02]  /*74f0*/  FMNMX.FTZ R2, R154, R2, !PT ;  /* 0x000000029a027209 */ /* 0x000fe40007810000 */
[----:B------:R-:W-:Y:S02]  /*7500*/  FSEL R172, R172, -INF , !P6 ;  /* 0xff800000acac7808 */ /* 0x000fe40007000000 */
[----:B------:R-:W-:Y:S02]  /*7510*/  FMNMX.FTZ R2, R155, R2, !PT ;  /* 0x000000029b027209 */ /* 0x000fe40007810000 */
[----:B------:R-:W-:-:S02]  /*7520*/  @P0 LOP3.LUT R16, R16, 0x1000, RZ, 0xfc, !PT ;  /* 0x0000100010100812 */ /* 0x000fc400078efcff */
[----:B------:R-:W-:Y:S02]  /*7530*/  FMNMX.FTZ R2, R156, R2, !PT ;  /* 0x000000029c027209 */ /* 0x000fe40007810000 */
[C---:B------:R-:W-:Y:S02]  /*7540*/  LOP3.LUT P0, RZ, R16.reuse, 0x10, RZ, 0xc0, !PT ;  /* 0x0000001010ff7812 */ /* 0x040fe4000780c0ff */
[----:B------:R-:W-:Y:S02]  /*7550*/  LOP3.LUT R16, R16, 0xffffdfff, RZ, 0xc0, !PT ;  /* 0xffffdfff10107812 */ /* 0x000fe400078ec0ff */
[----:B------:R-:W-:Y:S02]  /*7560*/  FMNMX.FTZ R2, R158, R2, !PT ;  /* 0x000000029e027209 */ /* 0x000fe40007810000 */
[----:B0-----:R-:W-:Y:S02]  /*7570*/  FMNMX.FTZ R3, R3, R152, !PT ;  /* 0x0000009803037209 */ /* 0x001fe40007810000 */
[----:B------:R-:W-:-:S02]  /*7580*/  FMNMX.FTZ R2, R159, R2, !PT ;  /* 0x000000029f027209 */ /* 0x000fc40007810000 */
[----:B------:R-:W-:Y:S01]  /*7590*/  ISETP.LT.OR P2, PT, R187, 0x39, P2 ;  /* 0x00000039bb00780c */ /* 0x000fe20001741670 */
[----:B------:R-:W0:Y:S01]  /*75a0*/  SHFL.BFLY PT, R152, R3, 0x1, 0x1f ;  /* 0x0c201f0003987f89 */ /* 0x000e2200000e0000 */
[----:B------:R-:W-:Y:S02]  /*75b0*/  FMNMX.FTZ R2, R163, R2, !PT ;  /* 0x00000002a3027209 */ /* 0x000fe40007810000 */
[----:B------:R-:W-:Y:S02]  /*75c0*/  @P0 LOP3.LUT R16, R16, 0x2000, RZ, 0xfc, !PT ;  /* 0x0000200010100812 */ /* 0x000fe400078efcff */
[----:B------:R-:W-:Y:S02]  /*75d0*/  FSEL R174, R174, -INF , !P1 ;  /* 0xff800000aeae7808 */ /* 0x000fe40004800000 */
[C---:B------:R-:W-:Y:S02]  /*75e0*/  LOP3.LUT P0, RZ, R16.reuse, 0x40, RZ, 0xc0, !PT ;  /* 0x0000004010ff7812 */ /* 0x040fe4000780c0ff */
[----:B------:R-:W-:-:S02]  /*75f0*/  LOP3.LUT R16, R16, 0xffffbfff, RZ, 0xc0, !PT ;  /* 0xffffbfff10107812 */ /* 0x000fc400078ec0ff */
[----:B------:R-:W-:Y:S02]  /*7600*/  ISETP.LT.OR P4, PT, R187, 0x3a, P4 ;  /* 0x0000003abb00780c */ /* 0x000fe40002781670 */
[----:B------:R-:W-:Y:S02]  /*7610*/  FSEL R177, R177, -INF , !P2 ;  /* 0xff800000b1b17808 */ /* 0x000fe40005000000 */
[----:B------:R-:W-:-:S05]  /*7620*/  FSEL R178, R178, -INF , !P4 ;  /* 0xff800000b2b27808 */ /* 0x000fca0006000000 */
[----:B------:R-:W-:-:S04]  /*7630*/  @P0 LOP3.LUT R16, R16, 0x4000, RZ, 0xfc, !PT ;  /* 0x0000400010100812 */ /* 0x000fc800078efcff */
[----:B------:R-:W-:Y:S02]  /*7640*/  LOP3.LUT P0, RZ, R16, 0x100, RZ, 0xc0, !PT ;  /* 0x0000010010ff7812 */ /* 0x000fe4000780c0ff */
[----:B0-----:R-:W-:Y:S02]  /*7650*/  FMNMX.FTZ R3, R3, R152, !PT ;  /* 0x0000009803037209 */ /* 0x001fe40007810000 */
[----:B------:R-:W-:Y:S02]  /*7660*/  FSEL R162, R162, -INF , !P0 ;  /* 0xff800000a2a27808 */ /* 0x000fe40004000000 */
[----:B------:R-:W-:Y:S01]  /*7670*/  LOP3.LUT P0, RZ, R16, 0x4000, RZ, 0xc0, !PT ;  /* 0x0000400010ff7812 */ /* 0x000fe2000780c0ff */
[C---:B------:R-:W-:Y:S01]  /*7680*/  FMUL.FTZ R153, R3.reuse, UR10 ;  /* 0x0000000a03997c20 */ /* 0x040fe20008410000 */
[----:B------:R-:W-:Y:S02]  /*7690*/  FSETP.NEU.FTZ.AND P5, PT, R3, -INF , PT ;  /* 0xff8000000300780b */ /* 0x000fe40003fbd000 */
[----:B------:R-:W-:-:S02]  /*76a0*/  FSEL R165, R165, -INF , !P0 ;  /* 0xff800000a5a57808 */ /* 0x000fc40004000000 */
[----:B------:R-:W-:Y:S02]  /*76b0*/  LOP3.LUT P0, RZ, R16, 0x2000, RZ, 0xc0, !PT ;  /* 0x0000200010ff7812 */ /* 0x000fe4000780c0ff */
[----:B------:R-:W-:Y:S02]  /*76c0*/  FMNMX.FTZ R2, R162, R2, !PT ;  /* 0x00000002a2027209 */ /* 0x000fe40007810000 */
[----:B------:R-:W-:Y:S02]  /*76d0*/  FSEL R152, R3, RZ, P5 ;  /* 0x000000ff03987208 */ /* 0x000fe40002800000 */
[----:B------:R-:W-:Y:S02]  /*76e0*/  FSEL R153, R153, RZ, P5 ;  /* 0x000000ff99997208 */ /* 0x000fe40002800000 */
[----:B------:R-:W-:Y:S01]  /*76f0*/  LOP3.LUT P5, RZ, R16, 0x4, RZ, 0xc0, !PT ;  /* 0x0000000410ff7812 */ /* 0x000fe200078ac0ff */
[----:B------:R-:W-:Y:S01]  /*7700*/  FADD.FTZ R152, -R152, R227 ;  /* 0x000000e398987221 */ /* 0x000fe20000010100 */
[----:B------:R-:W-:Y:S01]  /*7710*/  FSEL R166, R166, -INF , !P0 ;  /* 0xff800000a6a67808 */ /* 0x000fe20004000000 */
[--C-:B------:R-:W-:Y:S01]  /*7720*/  FFMA.FTZ R0, R0, UR10, -R153.reuse ;  /* 0x0000000a00007c23 */ /* 0x100fe20008010899 */
[----:B------:R-:W-:Y:S01]  /*7730*/  FMNMX.FTZ R2, R165, R2, !PT ;  /* 0x00000002a5027209 */ /* 0x000fe20007810000 */
[--C-:B------:R-:W-:Y:S01]  /*7740*/  FFMA.FTZ R188, R188, UR10, -R153.reuse ;  /* 0x0000000abcbc7c23 */ /* 0x100fe20008010899 */
[----:B------:R-:W-:Y:S01]  /*7750*/  LOP3.LUT P0, RZ, R16, 0x1000, RZ, 0xc0, !PT ;  /* 0x0000100010ff7812 */ /* 0x000fe2000780c0ff */
[--C-:B------:R-:W-:Y:S01]  /*7760*/  FFMA.FTZ R184, R184, UR10, -R153.reuse ;  /* 0x0000000ab8b87c23 */ /* 0x100fe20008010899 */
[----:B------:R-:W-:Y:S01]  /*7770*/  FSEL R168, R168, -INF , !P5 ;  /* 0xff800000a8a87808 */ /* 0x000fe20006800000 */
[--C-:B------:R-:W-:Y:S01]  /*7780*/  FFMA.FTZ R157, R157, UR10, -R153.reuse ;  /* 0x0000000a9d9d7c23 */ /* 0x100fe20008010899 */
[----:B------:R-:W-:Y:S01]  /*7790*/  FMNMX.FTZ R2, R166, R2, !PT ;  /* 0x00000002a6027209 */ /* 0x000fe20007810000 */
[--C-:B------:R-:W-:Y:S01]  /*77a0*/  FFMA.FTZ R160, R160, UR10, -R153.reuse ;  /* 0x0000000aa0a07c23 */ /* 0x100fe20008010899 */
[----:B------:R-:W-:Y:S01]  /*77b0*/  FSEL R170, R170, -INF , !P0 ;  /* 0xff800000aaaa7808 */ /* 0x000fe20004000000 */
        /* <DEDUP_REMOVED lines=14> */
[----:B------:R-:W-:Y:S01]  /*78a0*/  FFMA.FTZ R153, R180, UR10, -R153 ;  /* 0x0000000ab4997c23 */ /* 0x000fe20008010899 */
[----:B------:R-:W-:Y:S01]  /*78b0*/  MUFU.EX2 R196, R0 ;  /* 0x0000000000c47308 */ /* 0x000fe20000000800 */
[----:B------:R-:W-:Y:S01]  /*78c0*/  FMUL.FTZ R152, R152, UR10 ;  /* 0x0000000a98987c20 */ /* 0x000fe20008410000 */
[----:B------:R-:W-:-:S02]  /*78d0*/  FMNMX.FTZ R2, R177, R2, !PT ;  /* 0x00000002b1027209 */ /* 0x000fc40007810000 */
[----:B------:R-:W-:Y:S02]  /*78e0*/  LOP3.LUT P0, RZ, R16, 0x800, RZ, 0xc0, !PT ;  /* 0x0000080010ff7812 */ /* 0x000fe4000780c0ff */
[----:B------:R-:W-:Y:S02]  /*78f0*/  FMNMX.FTZ R2, R178, R2, !PT ;  /* 0x00000002b2027209 */ /* 0x000fe40007810000 */
[----:B------:R-:W0:Y:S03]  /*7900*/  MUFU.EX2 R152, R152 ;  /* 0x0000009800987308 */ /* 0x000e260000000800 */
[----:B------:R-:W1:Y:S05]  /*7910*/  SHFL.BFLY PT, R180, R2, 0x2, 0x1f ;  /* 0x0c401f0002b47f89 */ /* 0x000e6a00000e0000 */
[----:B------:R-:W2:Y:S08]  /*7920*/  MUFU.EX2 R188, R188 ;  /* 0x000000bc00bc7308 */ /* 0x000eb00000000800 */
[----:B------:R-:W-:Y:S01]  /*7930*/  MUFU.EX2 R184, R184 ;  /* 0x000000b800b87308 */ /* 0x000fe20000000800 */
[----:B0-----:R-:W-:-:S07]  /*7940*/  FFMA.FTZ R19, R152, R19, R196 ;  /* 0x0000001398137223 */ /* 0x001fce00000100c4 */
[----:B------:R-:W-:Y:S01]  /*7950*/  MUFU.EX2 R157, R157 ;  /* 0x0000009d009d7308 */ /* 0x000fe20000000800 */
[----:B--2---:R-:W-:Y:S01]  /*7960*/  FADD.FTZ R19, R188, R19 ;  /* 0x00000013bc137221 */ /* 0x004fe20000010000 */
[----:B-1----:R-:W-:-:S05]  /*7970*/  FMNMX.FTZ R2, R2, R180, !PT ;  /* 0x000000b402027209 */ /* 0x002fca0007810000 */
[----:B------:R-:W0:Y:S01]  /*7980*/  SHFL.BFLY PT, R180, R2, 0x1, 0x1f ;  /* 0x0c201f0002b47f89 */ /* 0x000e2200000e0000 */
[----:B------:R-:W-:Y:S08]  /*7990*/  MUFU.EX2 R160, R160 ;  /* 0x000000a000a07308 */ /* 0x000ff00000000800 */
[----:B------:R-:W-:Y:S08]  /*79a0*/  MUFU.EX2 R161, R161 ;  /* 0x000000a100a17308 */ /* 0x000ff00000000800 */
[----:B------:R-:W-:Y:S01]  /*79b0*/  MUFU.EX2 R164, R164 ;  /* 0x000000a400a47308 */ /* 0x000fe20000000800 */
[----:B0-----:R-:W-:-:S07]  /*79c0*/  FMNMX.FTZ R2, R2, R180, !PT ;  /* 0x000000b402027209 */ /* 0x001fce0007810000 */
[----:B------:R-:W-:Y:S01]  /*79d0*/  MUFU.EX2 R185, R185 ;  /* 0x000000b900b97308 */ /* 0x000fe20000000800 */
[C---:B------:R-:W-:Y:S01]  /*79e0*/  FSETP.NEU.FTZ.AND P1, PT, R2.reuse, -INF , PT ;  /* 0xff8000000200780b */ /* 0x040fe20003f3d000 */
[----:B------:R-:W-:-:S03]  /*79f0*/  FMUL.FTZ R180, R2, UR10 ;  /* 0x0000000a02b47c20 */ /* 0x000fc60008410000 */
[----:B------:R-:W-:-:S03]  /*7a00*/  FSEL R0, R2, RZ, P1 ;  /* 0x000000ff02007208 */ /* 0x000fc60000800000 */
[----:B------:R-:W-:Y:S01]  /*7a10*/  MUFU.EX2 R167, R167 ;  /* 0x000000a700a77308 */ /* 0x000fe20000000800 */
[----:B------:R-:W-:Y:S01]  /*7a20*/  FSEL R180, R180, RZ, P1 ;  /* 0x000000ffb4b47208 */ /* 0x000fe20000800000 */
[----:B------:R-:W-:-:S04]  /*7a30*/  FADD.FTZ R0, -R0, R228 ;  /* 0x000000e400007221 */ /* 0x000fc80000010100 */
[--C-:B------:R-:W-:Y:S01]  /*7a40*/  FFMA.FTZ R175, R175, UR10, -R180.reuse ;  /* 0x0000000aafaf7c23 */ /* 0x100fe200080108b4 */
[--C-:B------:R-:W-:Y:S01]  /*7a50*/  FFMA.FTZ R154, R154, UR10, -R180.reuse ;  /* 0x0000000a9a9a7c23 */ /* 0x100fe200080108b4 */
        /* <DEDUP_REMOVED lines=16> */
[----:B------:R-:W-:-:S04]  /*7b60*/  FFMA.FTZ R178, R178, UR10, -R180 ;  /* 0x0000000ab2b27c23 */ /* 0x000fc800080108b4 */
[----:B------:R-:W1:Y:S08]  /*7b70*/  MUFU.EX2 R154, R154 ;  /* 0x0000009a009a7308 */ /* 0x000e700000000800 */
[----:B------:R-:W2:Y:S01]  /*7b80*/  MUFU.EX2 R155, R155 ;  /* 0x0000009b009b7308 */ /* 0x000ea20000000800 */
[----:B0-----:R-:W-:-:S07]  /*7b90*/  FFMA.FTZ R18, R0, R18, R175 ;  /* 0x0000001200127223 */ /* 0x001fce00000100af */
[----:B------:R-:W0:Y:S01]  /*7ba0*/  MUFU.EX2 R156, R156 ;  /* 0x0000009c009c7308 */ /* 0x000e220000000800 */
[----:B-1----:R-:W-:Y:S01]  /*7bb0*/  FADD.FTZ R180, R154, R18 ;  /* 0x000000129ab47221 */ /* 0x002fe20000010000 */
[----:B------:R-:W-:-:S04]  /*7bc0*/  FADD.FTZ R18, R184, R19 ;  /* 0x00000013b8127221 */ /* 0x000fc80000010000 */
[----:B------:R-:W-:Y:S02]  /*7bd0*/  FADD.FTZ R18, R157, R18 ;  /* 0x000000129d127221 */ /* 0x000fe40000010000 */
[----:B------:R-:W1:Y:S01]  /*7be0*/  MUFU.EX2 R158, R158 ;  /* 0x0000009e009e7308 */ /* 0x000e620000000800 */
[----:B--2---:R-:W-:Y:S01]  /*7bf0*/  FADD.FTZ R19, R155, R180 ;  /* 0x000000b49b137221 */ /* 0x004fe20000010000 */
[----:B------:R-:W-:-:S04]  /*7c00*/  FADD.FTZ R18, R160, R18 ;  /* 0x00000012a0127221 */ /* 0x000fc80000010000 */
[----:B------:R-:W-:Y:S02]  /*7c10*/  FADD.FTZ R18, R161, R18 ;  /* 0x00000012a1127221 */ /* 0x000fe40000010000 */
[----:B------:R-:W2:Y:S01]  /*7c20*/  MUFU.EX2 R159, R159 ;  /* 0x0000009f009f7308 */ /* 0x000ea20000000800 */
[----:B0-----:R-:W-:Y:S01]  /*7c30*/  FADD.FTZ R19, R156, R19 ;  /* 0x000000139c137221 */ /* 0x001fe20000010000 */
[----:B------:R-:W-:-:S04]  /*7c40*/  FADD.FTZ R18, R164, R18 ;  /* 0x00000012a4127221 */ /* 0x000fc80000010000 */
[----:B------:R-:W-:Y:S02]  /*7c50*/  FADD.FTZ R18, R185, R18 ;  /* 0x00000012b9127221 */ /* 0x000fe40000010000 */
[----:B------:R-:W0:Y:S01]  /*7c60*/  MUFU.EX2 R163, R163 ;  /* 0x000000a300a37308 */ /* 0x000e220000000800 */
[----:B-1----:R-:W-:Y:S01]  /*7c70*/  FADD.FTZ R19, R158, R19 ;  /* 0x000000139e137221 */ /* 0x002fe20000010000 */
[----:B------:R-:W-:-:S06]  /*7c80*/  FADD.FTZ R18, R167, R18 ;  /* 0x00000012a7127221 */ /* 0x000fcc0000010000 */
        /* <DEDUP_REMOVED lines=36> */
.L_x_1264:
[----:B------:R-:W0:Y:S01]  /*7ed0*/  S2UR UR4, SR_CgaCtaId ;  /* 0x00000000000479c3 */ /* 0x000e220000008800 */
[----:B------:R-:W-:Y:S01]  /*7ee0*/  UIADD3 UR5, UR5, 0x30860, URZ ;  /* 0x0003086005057890 */ /* 0x000fe2000fffe03f */
[----:B------:R-:W-:Y:S01]  /*7ef0*/  ISETP.GT.AND P1, PT, R21, UR41, PT ;  /* 0x0000002915007c0c */ /* 0x000fe2000bf24270 */
[----:B------:R-:W-:Y:S01]  /*7f00*/  UMOV UR7, UR38 ;  /* 0x0000002600077c82 */ /* 0x000fe20008000000 */
[----:B------:R-:W-:Y:S01]  /*7f10*/  F2FP.F16.F32.PACK_AB R198, R157, R184 ;  /* 0x000000b89dc6723e */ /* 0x000fe200000000ff */
[----:B------:R-:W-:Y:S01]  /*7f20*/  VIADD R21, R21, 0xffffffff ;  /* 0xffffffff15157836 */ /* 0x000fe20000000000 */
[----:B------:R-:W-:Y:S01]  /*7f30*/  F2FP.F16.F32.PACK_AB R196, R188, R196 ;  /* 0x000000c4bcc4723e */ /* 0x000fe200000000ff */
[----:B------:R-:W-:Y:S01]  /*7f40*/  IMAD.MOV.U32 R228, RZ, RZ, R2 ;  /* 0x000000ffffe47224 */ /* 0x000fe200078e0002 */
[----:B------:R-:W-:Y:S01]  /*7f50*/  F2FP.F16.F32.PACK_AB R194, R185, R164 ;  /* 0x000000a4b9c2723e */ /* 0x000fe200000000ff */
[----:B------:R-:W-:Y:S01]  /*7f60*/  IMAD.MOV.U32 R227, RZ, RZ, R3 ;  /* 0x000000ffffe37224 */ /* 0x000fe200078e0003 */
[----:B------:R-:W-:-:S02]  /*7f70*/  F2FP.F16.F32.PACK_AB R184, R186, R176 ;  /* 0x000000b0bab8723e */ /* 0x000fc400000000ff */
[----:B------:R-:W-:Y:S02]  /*7f80*/  F2FP.F16.F32.PACK_AB R197, R154, R175 ;  /* 0x000000af9ac5723e */ /* 0x000fe400000000ff */
[----:B------:R-:W-:Y:S02]  /*7f90*/  F2FP.F16.F32.PACK_AB R199, R156, R155 ;  /* 0x0000009b9cc7723e */ /* 0x000fe400000000ff */
[----:B------:R-:W-:Y:S02]  /*7fa0*/  F2FP.F16.F32.PACK_AB R192, R161, R160 ;  /* 0x000000a0a1c0723e */ /* 0x000fe400000000ff */
[----:B------:R-:W-:Y:S02]  /*7fb0*/  F2FP.F16.F32.PACK_AB R193, R159, R158 ;  /* 0x0000009e9fc1723e */ /* 0x000fe400000000ff */
[----:B------:R-:W-:Y:S02]  /*7fc0*/  F2FP.F16.F32.PACK_AB R195, R162, R163 ;  /* 0x000000a3a2c3723e */ /* 0x000fe400000000ff */
[----:B------:R-:W-:Y:S01]  /*7fd0*/  F2FP.F16.F32.PACK_AB R188, R169, R167 ;  /* 0x000000a7a9bc723e */ /* 0x000fe200000000ff */
[----:B0-----:R-:W-:Y:S01]  /*7fe0*/  UPRMT UR5, UR4, 0x654, UR5 ;  /* 0x0000065404057896 */ /* 0x001fe20008000005 */
[----:B------:R-:W-:-:S02]  /*7ff0*/  F2FP.F16.F32.PACK_AB R189, R166, R165 ;  /* 0x000000a5a6bd723e */ /* 0x000fc400000000ff */
[----:B------:R-:W-:Y:S01]  /*8000*/  UMOV UR4, UR39 ;  /* 0x0000002700047c82 */ /* 0x000fe20008000000 */
[----:B------:R-:W-:Y:S02]  /*8010*/  F2FP.F16.F32.PACK_AB R190, R173, R171 ;  /* 0x000000abadbe723e */ /* 0x000fe400000000ff */
[----:B------:R-:W-:Y:S02]  /*8020*/  F2FP.F16.F32.PACK_AB R191, R170, R168 ;  /* 0x000000a8aabf723e */ /* 0x000fe400000000ff */
[----:B------:R-:W-:Y:S01]  /*8030*/  F2FP.F16.F32.PACK_AB R185, R174, R172 ;  /* 0x000000acaeb9723e */ /* 0x000fe200000000ff */
[----:B------:R-:W-:Y:S01]  /*8040*/  SYNCS.ARRIVE.TRANS64.RED.A1T0 RZ, [UR5], RZ ;  /* 0x000000ffffff79a7 */ /* 0x000fe20008100405 */
[----:B------:R-:W-:Y:S02]  /*8050*/  F2FP.F16.F32.PACK_AB R186, R153, R179 ;  /* 0x000000b399ba723e */ /* 0x000fe400000000ff */
[----:B------:R-:W-:Y:S01]  /*8060*/  F2FP.F16.F32.PACK_AB R187, R178, R177 ;  /* 0x000000b1b2bb723e */ /* 0x000fe200000000ff */
[----:B------:R-:W-:Y:S06]  /*8070*/  @P1 BRA `(.L_x_1265) ;  /* 0xffffffd0005c1947 */ /* 0x000fec000383ffff */
.L_x_1246:
[----:B------:R-:W-:Y:S01]  /*8080*/  R2UR UR4, R22 ;  /* 0x00000000160472ca */ /* 0x000fe200000e0000 */
[----:B------:R-:W-:Y:S02]  /*8090*/  UISETP.NE.AND UP0, UPT, UR60, URZ, UPT ;  /* 0x0000003f3c00728c */ /* 0x000fe4000bf05270 */
[----:B------:R-:W-:Y:S02]  /*80a0*/  UIADD3 UR7, UR61, 0x7f, URZ ;  /* 0x0000007f3d077890 */ /* 0x000fe4000fffe03f */
[----:B------:R-:W-:Y:S02]  /*80b0*/  UIADD3 UR11, UR43, 0x1, -UR42 ;  /* 0x000000012b0b7890 */ /* 0x000fe4000fffe82a */
[----:B------:R-:W-:-:S06]  /*80c0*/  PLOP3.LUT P1, PT, PT, PT, UP0, 0x40, 0x0 ;  /* 0x000000000000781c */ /* 0x000fcc0003f2e808 */
[----:B------:R-:W-:-:S11]  /*80d0*/  UISETP.NE.AND UP1, UPT, UR4, URZ, UPT ;  /* 0x0000003f0400728c */ /* 0x000fd6000bf25270 */
[----:B------:R-:W-:Y:S01]  /*80e0*/  @UP1 ULDC UR4, c[0x0][0x44c] ;  /* 0x0001130000041ab9 */ /* 0x000fe20000000800 */
[----:B------:R-:W-:Y:S01]  /*80f0*/  @UP1 ULDC UR14, c[0x0][0x450] ;  /* 0x00011400000e1ab9 */ /* 0x000fe20000000800 */
[----:B------:R-:W-:-:S04]  /*8100*/  UIMAD.WIDE.U32 UR4, UR7, UR4, URZ ;  /* 0x00000004070472a5 */ /* 0x000fc8000f8e003f */
[----:B------:R-:W-:-:S04]  /*8110*/  @UP1 USHF.R.U32.HI UR7, URZ, UR14, UR5 ;  /* 0x0000000e3f071299 */ /* 0x000fc80008011605 */
[----:B------:R-:W-:-:S04]  /*8120*/  UIADD3 UR15, UR11, UR7, URZ ;  /* 0x000000070b0f7290 */ /* 0x000fc8000fffe03f */
[----:B------:R-:W-:Y:S01]  /*8130*/  UIADD3 UR11, UR15, -UR6, URZ ;  /* 0x800000060f0b7290 */ /* 0x000fe2000fffe03f */
[----:B------:R-:W-:Y:S11]  /*8140*/  @P1 BRA `(.L_x_1266) ;  /* 0x00000000004c1947 */ /* 0x000ff60003800000 */
        /* <DEDUP_REMOVED lines=11> */
.L_x_1267:
[----:B------:R-:W-:Y:S02]  /*8200*/  ULDC UR14, c[0x0][0x9e4] ;  /* 0x00027900000e7ab9 */ /* 0x000fe40000000800 */
[----:B------:R-:W-:-:S11]  /*8210*/  UISETP.NE.AND UP0, UPT, UR14, 0x1, UPT ;  /* 0x000000010e00788c */ /* 0x000fd6000bf05270 */
[----:B------:R-:W-:Y:S02]  /*8220*/  @UP0 ULDC.64 UR4, c[0x0][0x9e8] ;  /* 0x00027a0000040ab9 */ /* 0x000fe40000000a00 */
[----:B------:R-:W-:-:S04]  /*8230*/  UIMAD.WIDE.U32 UR6, UR15, UR4, URZ ;  /* 0x000000040f0672a5 */ /* 0x000fc8000f8e003f */
[----:B------:R-:W-:-:S12]  /*8240*/  @UP0 USHF.R.U32.HI UR15, URZ, UR5, UR7 ;  /* 0x000000053f0f0299 */ /* 0x000fd80008011607 */
.L_x_1268:
[----:B------:R-:W-:-:S04]  /*8250*/  UIMAD UR14, UR15, UR14, URZ ;  /* 0x0000000e0f0e72a4 */ /* 0x000fc8000f8e023f */
[----:B------:R-:W-:-:S04]  /*8260*/  UISETP.LT.AND UP0, UPT, UR11, UR14, UPT ;  /* 0x0000000e0b00728c */ /* 0x000fc8000bf01270 */
[----:B------:R-:W-:-:S12]  /*8270*/  USEL UR11, UR11, UR14, !UP0 ;  /* 0x0000000e0b0b7287 */ /* 0x000fd8000c000000 */
.L_x_1266:
[----:B------:R-:W-:Y:S01]  /*8280*/  UIADD3 UR11, UR11, 0x3f, URZ ;  /* 0x0000003f0b0b7890 */ /* 0x000fe2000fffe03f */
[----:B------:R-:W-:-:S03]  /*8290*/  R2UR UR5, R200 ;  /* 0x00000000c80572ca */ /* 0x000fc600000e0000 */
[----:B------:R-:W-:-:S04]  /*82a0*/  USHF.R.S32.HI UR4, URZ, 0x1f, UR11 ;  /* 0x0000001f3f047899 */ /* 0x000fc8000801140b */
[----:B------:R-:W-:-:S04]  /*82b0*/  ULEA.HI UR4, UR4, UR11, URZ, 0x6 ;  /* 0x0000000b04047291 */ /* 0x000fc8000f8f303f */
[----:B------:R-:W-:-:S04]  /*82c0*/  USHF.R.S32.HI UR4, URZ, 0x6, UR4 ;  /* 0x000000063f047899 */ /* 0x000fc80008011404 */
[----:B------:R-:W-:-:S04]  /*82d0*/  UISETP.LT.AND UP0, UPT, UR5, UR4, UPT ;  /* 0x000000040500728c */ /* 0x000fc8000bf01270 */
[----:B------:R-:W-:-:S06]  /*82e0*/  USEL UR54, UR5, UR4, !UP0 ;  /* 0x0000000405367287 */ /* 0x000fcc000c000000 */
[----:B------:R-:W-:-:S13]  /*82f0*/  ISETP.GE.AND P1, PT, R21, UR54, PT ;  /* 0x0000003615007c0c */ /* 0x000fda000bf26270 */
[----:B------:R-:W-:Y:S05]  /*8300*/  @!P1 BRA `(.L_x_1269) ;  /* 0x00000020004c9947 */ /* 0x000fea0003800000 */
[----:B------:R-:W-:Y:S01]  /*8310*/  IMAD.MOV.U32 R228, RZ, RZ, R2 ;  /* 0x000000ffffe47224 */ /* 0x000fe200078e0002 */
[----:B------:R-:W-:Y:S01]  /*8320*/  UMOV UR41, UR38 ;  /* 0x0000002600297c82 */ /* 0x000fe20008000000 */
[----:B------:R-:W-:Y:S01]  /*8330*/  IMAD.MOV.U32 R227, RZ, RZ, R3 ;  /* 0x000000ffffe37224 */ /* 0x000fe200078e0003 */
[----:B------:R-:W-:Y:S01]  /*8340*/  UMOV UR4, UR39 ;  /* 0x0000002700047c82 */ /* 0x000fe20008000000 */
[----:B------:R-:W-:-:S05]  /*8350*/  ULDC UR6, c[0x0][0x9d8] ;  /* 0x0002760000067ab9 */ /* 0x000fca0000000800 */
.L_x_1280:
[----:B------:R-:W-:-:S04]  /*8360*/  UISETP.NE.AND UP0, UPT, UR4, 0x1, UPT ;  /* 0x000000010400788c */ /* 0x000fc8000bf05270 */
[----:B------:R-:W-:-:S04]  /*8370*/  USEL UR38, URZ, 0x1, UP0 ;  /* 0x000000013f267887 */ /* 0x000fc80008000000 */
[----:B------:R-:W-:Y:S01]  /*8380*/  ULOP3.LUT UR38, UR41, UR38, URZ, 0x3c, !UPT ;  /* 0x0000002629267292 */ /* 0x000fe2000f8e3c3f */
[----:B------:R-:W-:Y:S11]  /*8390*/  @!P0 BRA `(.L_x_1270) ;  /* 0x0000000000048947 */ /* 0x000ff60003800000 */
[----:B------:R-:W-:Y:S01]  /*83a0*/  BPT.TRAP 0x1 ;  /* 0x000000040000795c */ /* 0x000fe20000300000 */
.L_x_1270:
        /* <DEDUP_REMOVED lines=9> */
.L_x_1271:
[-C--:B------:R-:W-:Y:S01]  /*8440*/  FMUL.FTZ R24, R24, R152.reuse ;  /* 0x0000009818187220 */ /* 0x080fe20000410000 */
[----:B------:R-:W-:Y:S01]  /*8450*/  FMUL.FTZ R25, R25, R152 ;  /* 0x0000009819197220 */ /* 0x000fe20000410000 */
[----:B-1----:R-:W-:Y:S06]  /*8460*/  @P1 BRA `(.L_x_1272) ;  /* 0x0000000000081947 */ /* 0x002fec0003800000 */
[----:B------:R-:W1:Y:S02]  /*8470*/  SYNCS.PHASECHK.TRANS64.TRYWAIT P1, [UR7+0x30830], R2 ;  /* 0x03083002ff0075a7 */ /* 0x000e640008020147 */
[----:B-1----:R-:W-:Y:S05]  /*8480*/  @!P1 BRA `(.L_x_1273) ;  /* 0x0000011000f49947 */ /* 0x002fea0003800000 */
.L_x_1272:
        /* <DEDUP_REMOVED lines=226> */
.L_x_1274:
[----:B------:R-:W-:Y:S01]  /*92b0*/  ULEA UR5, UR4, UR40, 0x3 ;  /* 0x0000002804057291 */ /* 0x000fe2000f8e183f */
[----:B------:R-:W-:-:S05]  /*92c0*/  IMAD.U32 R0, RZ, RZ, UR41 ;  /* 0x00000029ff007e24 */ /* 0x000fca000f8e00ff */
[----:B------:R-:W-:-:S04]  /*92d0*/  SHF.L.U32 R0, R0, 0x1f, RZ ;  /* 0x0000001f00007819 */ /* 0x000fc800000006ff */
[----:B------:R2:W3:Y:S01]  /*92e0*/  SYNCS.PHASECHK.TRANS64.TRYWAIT P1, [UR5+0x30850], R0 ;  /* 0x03085000ff0075a7 */ /* 0x0004e20008020145 */
[----:B------:R-:W-:Y:S05]  /*92f0*/  @!P0 BRA `(.L_x_1275) ;  /* 0x0000000000048947 */ /* 0x000fea0003800000 */
[----:B------:R-:W-:Y:S01]  /*9300*/  BPT.TRAP 0x1 ;  /* 0x000000040000795c */ /* 0x000fe20000300000 */
.L_x_1275:
[----:B---3--:R-:W-:Y:S05]  /*9310*/  @P1 BRA `(.L_x_1276) ;  /* 0x0000000000081947 */ /* 0x008fea0003800000 */
[----:B------:R-:W3:Y:S02]  /*9320*/  SYNCS.PHASECHK.TRANS64.TRYWAIT P1, [UR5+0x30850], R0 ;  /* 0x03085000ff0075a7 */ /* 0x000ee40008020145 */
[----:B---3--:R-:W-:Y:S05]  /*9330*/  @!P1 BRA `(.L_x_1277) ;  /* 0x0000010400609947 */ /* 0x008fea0003800000 */
.L_x_1276:
        /* <DEDUP_REMOVED lines=30> */
.L_x_1278:
[----:B0-2---:R-:W-:Y:S01]  /*9520*/  FMUL.FTZ R0, R152, UR6 ;  /* 0x0000000698007c20 */ /* 0x005fe20008410000 */
        /* <DEDUP_REMOVED lines=39> */
[----:B------:R-:W-:Y:S01]  /*97a0*/  ULDC UR10, c[0x0][0x988] ;  /* 0x00026200000a7ab9 */ /* 0x000fe20000000800 */
[----:B------:R-:W2:Y:S01]  /*97b0*/  S2UR UR4, SR_CgaCtaId ;  /* 0x00000000000479c3 */ /* 0x000ea20000008800 */
[----:B------:R-:W-:-:S04]  /*97c0*/  UIADD3 UR7, UR7, 0x30840, URZ ;  /* 0x0003084007077890 */ /* 0x000fc8000fffe03f */
[----:B------:R-:W3:Y:S01]  /*97d0*/  MUFU.TANH R160, R160 ;  /* 0x000000a000a07308 */ /* 0x000ee20000002400 */
[----:B-1----:R-:W-:-:S07]  /*97e0*/  FMNMX.FTZ R2, R156, R2, !PT ;  /* 0x000000029c027209 */ /* 0x002fce0007810000 */
[----:B------:R-:W1:Y:S01]  /*97f0*/  MUFU.TANH R161, R161 ;  /* 0x000000a100a17308 */ /* 0x000e620000002400 */
[----:B0-----:R-:W-:-:S07]  /*9800*/  FMNMX.FTZ R2, R157, R2, !PT ;  /* 0x000000029d027209 */ /* 0x001fce0007810000 */
[----:B------:R-:W0:Y:S01]  /*9810*/  MUFU.TANH R164, R164 ;  /* 0x000000a400a47308 */ /* 0x000e220000002400 */
[----:B---3--:R-:W-:Y:S01]  /*9820*/  FMNMX.FTZ R2, R160, R2, !PT ;  /* 0x00000002a0027209 */ /* 0x008fe20007810000 */
[----:B--2---:R-:W-:-:S06]  /*9830*/  UPRMT UR7, UR4, 0x654, UR7 ;  /* 0x0000065404077896 */ /* 0x004fcc0008000007 */
[----:B------:R-:W2:Y:S01]  /*9840*/  MUFU.TANH R168, R168 ;  /* 0x000000a800a87308 */ /* 0x000ea20000002400 */
[----:B-1----:R-:W-:Y:S02]  /*9850*/  FMNMX.FTZ R2, R161, R2, !PT ;  /* 0x00000002a1027209 */ /* 0x002fe40007810000 */
[----:B------:R-:W-:Y:S05]  /*9860*/  SYNCS.ARRIVE.TRANS64.RED.A1T0 RZ, [UR7], RZ ;  /* 0x000000ffffff79a7 */ /* 0x000fea0008100407 */
        /* <DEDUP_REMOVED lines=17> */
[----:B-1----:R-:W-:-:S05]  /*9980*/  FMNMX.FTZ R3, R180, R3, !PT ;  /* 0x00000003b4037209 */ /* 0x002fca0007810000 */
[----:B------:R-:W1:Y:S02]  /*9990*/  SHFL.BFLY PT, R2, R3, 0x2, 0x1f ;  /* 0x0c401f0003027f89 */ /* 0x000e6400000e0000 */
[----:B------:R-:W3:Y:S08]  /*99a0*/  MUFU.TANH R158, R158 ;  /* 0x0000009e009e7308 */ /* 0x000ef00000002400 */
[----:B------:R-:W4:Y:S08]  /*99b0*/  MUFU.TANH R159, R159 ;  /* 0x0000009f009f7308 */ /* 0x000f300000002400 */
[----:B------:R-:W5:Y:S01]  /*99c0*/  MUFU.TANH R162, R162 ;  /* 0x000000a200a27308 */ /* 0x000f620000002400 */
[----:B-1----:R-:W-:-:S07]  /*99d0*/  FMNMX.FTZ R3, R3, R2, !PT ;  /* 0x0000000203037209 */ /* 0x002fce0007810000 */
[----:B------:R-:W1:Y:S01]  /*99e0*/  MUFU.TANH R163, R163 ;  /* 0x000000a300a37308 */ /* 0x000e620000002400 */
[----:B------:R-:W0:Y:S07]  /*99f0*/  SHFL.BFLY PT, R2, R3, 0x1, 0x1f ;  /* 0x0c201f0003027f89 */ /* 0x000e2e00000e0000 */
[----:B------:R-:W1:Y:S08]  /*9a00*/  MUFU.TANH R166, R166 ;  /* 0x000000a600a67308 */ /* 0x000e700000002400 */
[----:B------:R-:W1:Y:S08]  /*9a10*/  MUFU.TANH R167, R167 ;  /* 0x000000a700a77308 */ /* 0x000e700000002400 */
[----:B------:R-:W1:Y:S01]  /*9a20*/  MUFU.TANH R170, R170 ;  /* 0x000000aa00aa7308 */ /* 0x000e620000002400 */
[----:B0-----:R-:W-:-:S02]  /*9a30*/  FMNMX.FTZ R3, R3, R2, !PT ;  /* 0x0000000203037209 */ /* 0x001fc40007810000 */
[----:B------:R-:W-:-:S05]  /*9a40*/  FMNMX.FTZ R2, R154, R228, !PT ;  /* 0x000000e49a027209 */ /* 0x000fca0007810000 */
[----:B------:R-:W0:Y:S01]  /*9a50*/  MUFU.TANH R171, R171 ;  /* 0x000000ab00ab7308 */ /* 0x000e220000002400 */
[----:B--2---:R-:W-:Y:S01]  /*9a60*/  FMNMX.FTZ R2, R155, R2, !PT ;  /* 0x000000029b027209 */ /* 0x004fe20007810000 */
[----:B------:R-:W-:-:S03]  /*9a70*/  FADD.FTZ R187, -R3, R227 ;  /* 0x000000e303bb7221 */ /* 0x000fc60000010100 */
[----:B---3--:R-:W-:Y:S01]  /*9a80*/  FMNMX.FTZ R2, R158, R2, !PT ;  /* 0x000000029e027209 */ /* 0x008fe20007810000 */
[----:B------:R-:W-:Y:S02]  /*9a90*/  FMUL.FTZ R187, R187, UR10 ;  /* 0x0000000abbbb7c20 */ /* 0x000fe40008410000 */
[----:B------:R-:W2:Y:S01]  /*9aa0*/  MUFU.TANH R174, R174 ;  /* 0x000000ae00ae7308 */ /* 0x000ea20000002400 */
        /* <DEDUP_REMOVED lines=9> */
[----:B0-----:R-:W-:-:S04]  /*9b40*/  FMNMX.FTZ R2, R171, R2, !PT ;  /* 0x00000002ab027209 */ /* 0x001fc80007810000 */
[----:B--2---:R-:W-:-:S03]  /*9b50*/  FMNMX.FTZ R2, R174, R2, !PT ;  /* 0x00000002ae027209 */ /* 0x004fc60007810000 */
[----:B------:R-:W0:Y:S01]  /*9b60*/  MUFU.TANH R181, R181 ;  /* 0x000000b500b57308 */ /* 0x000e220000002400 */
[----:B---3--:R-:W-:-:S04]  /*9b70*/  FMNMX.FTZ R2, R175, R2, !PT ;  /* 0x00000002af027209 */ /* 0x008fc80007810000 */
[----:B-1----:R-:W-:-:S03]  /*9b80*/  FMNMX.FTZ R2, R178, R2, !PT ;  /* 0x00000002b2027209 */ /* 0x002fc60007810000 */
[----:B------:R-:W1:Y:S01]  /*9b90*/  MUFU.TANH R182, R182 ;  /* 0x000000b600b67308 */ /* 0x000e620000002400 */
[----:B----4-:R-:W-:-:S04]  /*9ba0*/  FMNMX.FTZ R2, R179, R2, !PT ;  /* 0x00000002b3027209 */ /* 0x010fc80007810000 */
[----:B0-----:R-:W-:-:S04]  /*9bb0*/  FMNMX.FTZ R2, R181, R2, !PT ;  /* 0x00000002b5027209 */ /* 0x001fc80007810000 */
[----:B-1----:R-:W-:-:S05]  /*9bc0*/  FMNMX.FTZ R2, R182, R2, !PT ;  /* 0x00000002b6027209 */ /* 0x002fca0007810000 */
[----:B------:R-:W0:Y:S02]  /*9bd0*/  SHFL.BFLY PT, R183, R2, 0x2, 0x1f ;  /* 0x0c401f0002b77f89 */ /* 0x000e2400000e0000 */
[----:B0-----:R-:W-:-:S05]  /*9be0*/  FMNMX.FTZ R2, R2, R183, !PT ;  /* 0x000000b702027209 */ /* 0x001fca0007810000 */
[----:B------:R-:W0:Y:S02]  /*9bf0*/  SHFL.BFLY PT, R183, R2, 0x1, 0x1f ;  /* 0x0c201f0002b77f89 */ /* 0x000e2400000e0000 */
[----:B0-----:R-:W-:Y:S01]  /*9c00*/  FMNMX.FTZ R2, R2, R183, !PT ;  /* 0x000000b702027209 */ /* 0x001fe20007810000 */
[----:B------:R-:W-:-:S04]  /*9c10*/  FMUL.FTZ R183, R3, UR10 ;  /* 0x0000000a03b77c20 */ /* 0x000fc80008410000 */
        /* <DEDUP_REMOVED lines=16> */
[C---:B------:R-:W-:Y:S01]  /*9d20*/  FMUL.FTZ R183, R2.reuse, UR10 ;  /* 0x0000000a02b77c20 */ /* 0x040fe20008410000 */
[----:B------:R-:W-:Y:S01]  /*9d30*/  FADD.FTZ R186, -R2, R228 ;  /* 0x000000e402ba7221 */ /* 0x000fe20000010100 */
[----:B------:R0:W-:Y:S02]  /*9d40*/  MUFU.EX2 R152, R187 ;  /* 0x000000bb00987308 */ /* 0x0001e40000000800 */
[--C-:B------:R-:W-:Y:S01]  /*9d50*/  FFMA.FTZ R154, R154, UR10, -R183.reuse ;  /* 0x0000000a9a9a7c23 */ /* 0x100fe200080108b7 */
[----:B------:R-:W-:Y:S01]  /*9d60*/  FMUL.FTZ R186, R186, UR10 ;  /* 0x0000000ababa7c20 */ /* 0x000fe20008410000 */
[--C-:B------:R-:W-:Y:S01]  /*9d70*/  FFMA.FTZ R155, R155, UR10, -R183.reuse ;  /* 0x0000000a9b9b7c23 */ /* 0x100fe200080108b7 */
[--C-:B------:R-:W-:Y:S01]  /*9d80*/  FFMA.FTZ R158, R158, UR10, -R183.reuse ;  /* 0x0000000a9e9e7c23 */ /* 0x100fe200080108b7 */
[--C-:B------:R-:W-:Y:S01]  /*9d90*/  FFMA.FTZ R159, R159, UR10, -R183.reuse ;  /* 0x0000000a9f9f7c23 */ /* 0x100fe200080108b7 */
[--C-:B------:R-:W-:Y:S01]  /*9da0*/  FFMA.FTZ R162, R162, UR10, -R183.reuse ;  /* 0x0000000aa2a27c23 */ /* 0x100fe200080108b7 */
[----:B------:R-:W1:Y:S01]  /*9db0*/  MUFU.EX2 R184, R184 ;  /* 0x000000b800b87308 */ /* 0x000e620000000800 */
[--C-:B------:R-:W-:Y:S01]  /*9dc0*/  FFMA.FTZ R163, R163, UR10, -R183.reuse ;  /* 0x0000000aa3a37c23 */ /* 0x100fe200080108b7 */
[--C-:B------:R-:W-:Y:S01]  /*9dd0*/  FFMA.FTZ R166, R166, UR10, -R183.reuse ;  /* 0x0000000aa6a67c23 */ /* 0x100fe200080108b7 */
[--C-:B0-----:R-:W-:Y:S01]  /*9de0*/  FFMA.FTZ R187, R182, UR10, -R183.reuse ;  /* 0x0000000ab6bb7c23 */ /* 0x101fe200080108b7 */
        /* <DEDUP_REMOVED lines=8> */
[----:B------:R-:W-:-:S04]  /*9e70*/  FFMA.FTZ R181, R181, UR10, -R183 ;  /* 0x0000000ab5b57c23 */ /* 0x000fc800080108b7 */
[----:B------:R-:W0:Y:S01]  /*9e80*/  MUFU.EX2 R154, R154 ;  /* 0x0000009a009a7308 */ /* 0x000e220000000800 */
[----:B-1----:R-:W-:-:S07]  /*9e90*/  FFMA.FTZ R19, R152, R19, R184 ;  /* 0x0000001398137223 */ /* 0x002fce00000100b8 */
[----:B------:R-:W1:Y:S08]  /*9ea0*/  MUFU.EX2 R185, R185 ;  /* 0x000000b900b97308 */ /* 0x000e700000000800 */
[----:B------:R-:W2:Y:S01]  /*9eb0*/  MUFU.EX2 R155, R155 ;  /* 0x0000009b009b7308 */ /* 0x000ea20000000800 */
[----:B0-----:R-:W-:-:S07]  /*9ec0*/  FFMA.FTZ R18, R0, R18, R154 ;  /* 0x0000001200127223 */ /* 0x001fce000001009a */
        /* <DEDUP_REMOVED lines=55> */
[----:B-1----:R-:W-:Y:S01]  /*a240*/  FADD.FTZ R182, R181, R19 ;  /* 0x00000013b5b67221 */ /* 0x002fe20000010000 */
[----:B--2---:R-:W-:-:S03]  /*a250*/  FADD.FTZ R19, R180, R18 ;  /* 0x00000012b4137221 */ /* 0x004fc60000010000 */
[----:B0-----:R-:W-:Y:S01]  /*a260*/  FADD.FTZ R18, R187, R182 ;  /* 0x000000b6bb127221 */ /* 0x001fe20000010000 */
[----:B------:R-:W-:Y:S06]  /*a270*/  @!P0 BRA `(.L_x_1279) ;  /* 0x0000000000048947 */ /* 0x000fec0003800000 */
[----:B------:R-:W-:Y:S01]  /*a280*/  BPT.TRAP 0x1 ;  /* 0x000000040000795c */ /* 0x000fe20000300000 */
.L_x_1279:
        /* <DEDUP_REMOVED lines=27> */
.L_x_1269:
[----:B------:R-:W-:-:S13]  /*a440*/  R2UR UR4, R200 ;  /* 0x00000000c80472ca */ /* 0x000fda00000e0000 */
[----:B------:R-:W-:-:S13]  /*a450*/  ISETP.GE.AND P1, PT, R21, UR4, PT ;  /* 0x0000000415007c0c */ /* 0x000fda000bf26270 */
[----:B------:R-:W-:Y:S05]  /*a460*/  @!P1 BRA `(.L_x_1281) ;  /* 0x0000002c00c09947 */ /* 0x000fea0003800000 */
[----:B------:R-:W-:Y:S01]  /*a470*/  IMAD.MOV.U32 R227, RZ, RZ, R2 ;  /* 0x000000ffffe37224 */ /* 0x000fe200078e0002 */
[----:B------:R-:W-:Y:S01]  /*a480*/  UMOV UR6, UR38 ;  /* 0x0000002600067c82 */ /* 0x000fe20008000000 */
[----:B------:R-:W-:Y:S01]  /*a490*/  IMAD.MOV.U32 R228, RZ, RZ, R3 ;  /* 0x000000ffffe47224 */ /* 0x000fe200078e0003 */
[----:B------:R-:W-:Y:S01]  /*a4a0*/  UMOV UR4, UR39 ;  /* 0x0000002700047c82 */ /* 0x000fe20008000000 */
[----:B------:R-:W-:Y:S01]  /*a4b0*/  ULDC UR41, c[0x0][0x9e4] ;  /* 0x0002790000297ab9 */ /* 0x000fe20000000800 */
[----:B------:R-:W-:-:S05]  /*a4c0*/  ULDC UR54, c[0x0][0x9dc] ;  /* 0x0002770000367ab9 */ /* 0x000fca0000000800 */
.L_x_1300:
[----:B------:R-:W-:-:S04]  /*a4d0*/  UIADD3 UR7, UR4, 0x1, URZ ;  /* 0x0000000104077890 */ /* 0x000fc8000fffe03f */
[----:B------:R-:W-:-:S04]  /*a4e0*/  UISETP.NE.AND UP0, UPT, UR7, 0x2, UPT ;  /* 0x000000020700788c */ /* 0x000fc8000bf05270 */
[----:B------:R-:W-:Y:S02]  /*a4f0*/  USEL UR7, UR7, URZ, UP0 ;  /* 0x0000003f07077287 */ /* 0x000fe40008000000 */
[----:B------:R-:W-:-:S04]  /*a500*/  USEL UR38, URZ, 0x1, UP0 ;  /* 0x000000013f267887 */ /* 0x000fc80008000000 */
[----:B------:R-:W-:Y:S01]  /*a510*/  ULOP3.LUT UR38, UR6, UR38, URZ, 0x3c, !UPT ;  /* 0x0000002606267292 */ /* 0x000fe2000f8e3c3f */
[----:B------:R-:W-:Y:S01]  /*a520*/  UMOV UR39, UR7 ;  /* 0x0000000700277c82 */ /* 0x000fe20008000000 */
[----:B------:R-:W-:Y:S10]  /*a530*/  @!P0 BRA `(.L_x_1282) ;  /* 0x0000000000048947 */ /* 0x000ff40003800000 */
[----:B------:R-:W-:Y:S01]  /*a540*/  BPT.TRAP 0x1 ;  /* 0x000000040000795c */ /* 0x000fe20000300000 */
.L_x_1282:
[----:B------:R-:W-:Y:S01]  /*a550*/  ULEA UR5, UR39, UR40, 0x3 ;  /* 0x0000002827057291 */ /* 0x000fe2000f8e183f */
[----:B------:R-:W-:-:S05]  /*a560*/  IMAD.U32 R2, RZ, RZ, UR38 ;  /* 0x00000026ff027e24 */ /* 0x000fca000f8e00ff */
[----:B------:R-:W-:-:S04]  /*a570*/  SHF.L.U32 R2, R2, 0x1f, RZ ;  /* 0x0000001f02027819 */ /* 0x000fc800000006ff */
[----:B------:R0:W1:Y:S01]  /*a580*/  SYNCS.PHASECHK.TRANS64.TRYWAIT P1, [UR5+0x30830], R2 ;  /* 0x03083002ff0075a7 */ /* 0x0000620008020145 */
[----:B------:R-:W-:Y:S05]  /*a590*/  @!P0 BRA `(.L_x_1283) ;  /* 0x0000000000048947 */ /* 0x000fea0003800000 */
[----:B------:R-:W-:Y:S01]  /*a5a0*/  BPT.TRAP 0x1 ;  /* 0x000000040000795c */ /* 0x000fe20000300000 */
.L_x_1283:
[-C--:B------:R-:W-:Y:S01]  /*a5b0*/  FMUL.FTZ R24, R24, R152.reuse ;  /* 0x0000009818187220 */ /* 0x080fe20000410000 */
[----:B------:R-:W-:Y:S01]  /*a5c0*/  FMUL.FTZ R25, R25, R152 ;  /* 0x0000009819197220 */ /* 0x000fe20000410000 */
[----:B-1----:R-:W-:Y:S06]  /*a5d0*/  @P1 BRA `(.L_x_1284) ;  /* 0x0000000000081947 */ /* 0x002fec0003800000 */
[----:B------:R-:W1:Y:S02]  /*a5e0*/  SYNCS.PHASECHK.TRANS64.TRYWAIT P1, [UR5+0x30830], R2 ;  /* 0x03083002ff0075a7 */ /* 0x000e640008020145 */
[----:B-1----:R-:W-:Y:S05]  /*a5f0*/  @!P1 BRA `(.L_x_1285) ;  /* 0x000000f000c89947 */ /* 0x002fea0003800000 */
.L_x_1284:
        /* <DEDUP_REMOVED lines=226> */
.L_x_1286:
[----:B------:R-:W-:Y:S01]  /*b420*/  ULEA UR5, UR4, UR40, 0x3 ;  /* 0x0000002804057291 */ /* 0x000fe2000f8e183f */
[----:B------:R-:W-:-:S05]  /*b430*/  IMAD.U32 R0, RZ, RZ, UR6 ;  /* 0x00000006ff007e24 */ /* 0x000fca000f8e00ff */
[----:B------:R-:W-:-:S04]  /*b440*/  SHF.L.U32 R0, R0, 0x1f, RZ ;  /* 0x0000001f00007819 */ /* 0x000fc800000006ff */
[----:B------:R2:W3:Y:S01]  /*b450*/  SYNCS.PHASECHK.TRANS64.TRYWAIT P1, [UR5+0x30850], R0 ;  /* 0x03085000ff0075a7 */ /* 0x0004e20008020145 */
[----:B------:R-:W-:Y:S05]  /*b460*/  @!P0 BRA `(.L_x_1287) ;  /* 0x0000000000048947 */ /* 0x000fea0003800000 */
[----:B------:R-:W-:Y:S01]  /*b470*/  BPT.TRAP 0x1 ;  /* 0x000000040000795c */ /* 0x000fe20000300000 */
.L_x_1287:
[----:B---3--:R-:W-:Y:S05]  /*b480*/  @P1 BRA `(.L_x_1288) ;  /* 0x0000000000081947 */ /* 0x008fea0003800000 */
[----:B------:R-:W3:Y:S02]  /*b490*/  SYNCS.PHASECHK.TRANS64.TRYWAIT P1, [UR5+0x30850], R0 ;  /* 0x03085000ff0075a7 */ /* 0x000ee40008020145 */
[----:B---3--:R-:W-:Y:S05]  /*b4a0*/  @!P1 BRA `(.L_x_1289) ;  /* 0x000000e400349947 */ /* 0x008fea0003800000 */
.L_x_1288:
        /* <DEDUP_REMOVED lines=30> */
.L_x_1290:
[----:B------:R-:W-:Y:S01]  /*b690*/  R2UR UR4, R22 ;  /* 0x00000000160472ca */ /* 0x000fe200000e0000 */
[----:B------:R-:W3:Y:S01]  /*b6a0*/  S2UR UR10, SR_CgaCtaId ;  /* 0x00000000000a79c3 */ /* 0x000ee20000008800 */
[----:B------:R-:W-:Y:S01]  /*b6b0*/  VIADD R188, R23, UR61 ;  /* 0x0000003d17bc7c36 */ /* 0x000fe20008000000 */
[----:B------:R-:W-:Y:S01]  /*b6c0*/  ULDC UR6, c[0x0][0x9d8] ;  /* 0x0002760000067ab9 */ /* 0x000fe20000000800 */
[----:B------:R-:W-:Y:S01]  /*b6d0*/  UISETP.NE.AND UP0, UPT, UR60, URZ, UPT ;  /* 0x0000003f3c00728c */ /* 0x000fe2000bf05270 */
[----:B0-2---:R-:W-:Y:S01]  /*b6e0*/  FMUL.FTZ R0, R152, UR6 ;  /* 0x0000000698007c20 */ /* 0x005fe20008410000 */
[----:B-1----:R-:W-:Y:S01]  /*b6f0*/  FMUL.FTZ R2, R154, UR6 ;  /* 0x000000069a027c20 */ /* 0x002fe20008410000 */
[----:B------:R-:W-:Y:S01]  /*b700*/  FMUL.FTZ R154, R155, UR6 ;  /* 0x000000069b9a7c20 */ /* 0x000fe20008410000 */
[----:B------:R-:W-:Y:S01]  /*b710*/  FMUL.FTZ R184, R156, UR6 ;  /* 0x000000069cb87c20 */ /* 0x000fe20008410000 */
[----:B------:R-:W-:Y:S01]  /*b720*/  FMUL.FTZ R155, R158, UR6 ;  /* 0x000000069e9b7c20 */ /* 0x000fe20008410000 */
[----:B------:R-:W-:Y:S01]  /*b730*/  FMUL.FTZ R156, R159, UR6 ;  /* 0x000000069f9c7c20 */ /* 0x000fe20008410000 */
[----:B------:R-:W-:Y:S01]  /*b740*/  FMUL.FTZ R158, R162, UR6 ;  /* 0x00000006a29e7c20 */ /* 0x000fe20008410000 */
[----:B------:R-:W-:Y:S01]  /*b750*/  FMUL.FTZ R159, R163, UR6 ;  /* 0x00000006a39f7c20 */ /* 0x000fe20008410000 */
[----:B------:R-:W-:Y:S01]  /*b760*/  UISETP.NE.AND UP1, UPT, UR4, URZ, UPT ;  /* 0x0000003f0400728c */ /* 0x000fe2000bf25270 */
[----:B------:R-:W-:Y:S01]  /*b770*/  FMUL.FTZ R162, R167, UR6 ;  /* 0x00000006a7a27c20 */ /* 0x000fe20008410000 */
[----:B------:R-:W-:Y:S01]  /*b780*/  FMUL.FTZ R163, R166, UR6 ;  /* 0x00000006a6a37c20 */ /* 0x000fe20008410000 */
[----:B------:R-:W-:Y:S01]  /*b790*/  FMUL.FTZ R167, R168, UR6 ;  /* 0x00000006a8a77c20 */ /* 0x000fe20008410000 */
        /* <DEDUP_REMOVED lines=21> */
[----:B------:R-:W-:Y:S01]  /*b8f0*/  ULEA UR4, UR7, UR40, 0x3 ;  /* 0x0000002807047291 */ /* 0x000fe2000f8e183f */
[----:B------:R-:W-:Y:S01]  /*b900*/  FMUL.FTZ R169, R169, UR6 ;  /* 0x00000006a9a97c20 */ /* 0x000fe20008410000 */
[----:B------:R-:W-:Y:S01]  /*b910*/  FMUL.FTZ R173, R173, UR6 ;  /* 0x00000006adad7c20 */ /* 0x000fe20008410000 */
[----:B------:R-:W-:Y:S01]  /*b920*/  FMUL.FTZ R176, R176, UR6 ;  /* 0x00000006b0b07c20 */ /* 0x000fe20008410000 */
[----:B------:R-:W-:Y:S01]  /*b930*/  UIADD3 UR4, UR4, 0x30840, URZ ;  /* 0x0003084004047890 */ /* 0x000fe2000fffe03f */
[----:B------:R-:W0:Y:S01]  /*b940*/  SHFL.IDX PT, R189, R188, RZ, 0x1c1f ;  /* 0x001c1fffbcbd7589 */ /* 0x000e2200000e0000 */
[----:B------:R-:W-:-:S02]  /*b950*/  IMAD.SHL.U32 R175, R21, 0x40, RZ ;  /* 0x0000004015af7824 */ /* 0x000fc400078e00ff */
[----:B------:R-:W-:Y:S01]  /*b960*/  FMUL.FTZ R180, R181, UR6 ;  /* 0x00000006b5b47c20 */ /* 0x000fe20008410000 */
[----:B---3--:R-:W-:Y:S01]  /*b970*/  UPRMT UR4, UR10, 0x654, UR4 ;  /* 0x000006540a047896 */ /* 0x008fe20008000004 */
[----:B------:R-:W-:Y:S01]  /*b980*/  FMUL.FTZ R177, R182, UR6 ;  /* 0x00000006b6b17c20 */ /* 0x000fe20008410000 */
[----:B------:R-:W-:Y:S01]  /*b990*/  FMUL.FTZ R178, R183, UR6 ;  /* 0x00000006b7b27c20 */ /* 0x000fe20008410000 */
[----:B------:R-:W-:Y:S01]  /*b9a0*/  PLOP3.LUT P1, PT, PT, PT, UP0, 0x40, 0x0 ;  /* 0x000000000000781c */ /* 0x000fe20003f2e808 */
[----:B------:R-:W-:Y:S01]  /*b9b0*/  IMAD.U32 R152, RZ, RZ, UR42 ;  /* 0x0000002aff987e24 */ /* 0x000fe2000f8e00ff */
[----:B------:R-:W-:Y:S01]  /*b9c0*/  IADD3 R153, -R17, 0x1, -R175 ;  /* 0x0000000111997810 */ /* 0x000fe20007ffe9af */
[----:B------:R-:W1:Y:S01]  /*b9d0*/  MUFU.TANH R0, R0 ;  /* 0x0000000000007308 */ /* 0x000e620000002400 */
[----:B------:R-:W-:Y:S02]  /*b9e0*/  ULDC UR6, c[0x0][0x9e0] ;  /* 0x0002780000067ab9 */ /* 0x000fe40000000800 */
[----:B------:R-:W-:Y:S01]  /*b9f0*/  SYNCS.ARRIVE.TRANS64.RED.A1T0 RZ, [UR4], RZ ;  /* 0x000000ffffff79a7 */ /* 0x000fe20008100404 */
[----:B------:R-:W-:Y:S01]  /*ba00*/  ULOP3.LUT UR4, URZ, UR54, URZ, 0x33, !UPT ;  /* 0x000000363f047292 */ /* 0x000fe2000f8e333f */
[----:B------:R-:W-:-:S03]  /*ba10*/  IADD3 R152, -R152, UR43, R153 ;  /* 0x0000002b98987c10 */ /* 0x000fc6000fffe199 */
[----:B------:R-:W2:Y:S02]  /*ba20*/  MUFU.TANH R3, R3 ;  /* 0x0000000300037308 */ /* 0x000ea40000002400 */
[C---:B------:R-:W-:Y:S02]  /*ba30*/  VIADD R187, R152.reuse, UR6 ;  /* 0x0000000698bb7c36 */ /* 0x040fe40008000000 */
[----:B------:R-:W-:Y:S02]  /*ba40*/  VIADD R183, R152, UR4 ;  /* 0x0000000498b77c36 */ /* 0x000fe40008000000 */
[--C-:B0-----:R-:W-:Y:S02]  /*ba50*/  IMAD.IADD R182, R187, 0x1, R189.reuse ;  /* 0x00000001bbb67824 */ /* 0x101fe400078e02bd */
        /* <DEDUP_REMOVED lines=45> */
.L_x_1293:
[----:B------:R-:W-:-:S05]  /*bd30*/  IMAD.U32 R190, RZ, RZ, UR41 ;  /* 0x00000029ffbe7e24 */ /* 0x000fca000f8e00ff */
[----:B------:R-:W-:-:S13]  /*bd40*/  ISETP.NE.AND P1, PT, R190, 0x1, PT ;  /* 0x00000001be00780c */ /* 0x000fda0003f25270 */
[----:B------:R-:W1:Y:S02]  /*bd50*/  @P1 LDC.64 R152, c[0x0][0x9e8] ;  /* 0x00027a00ff981b82 */ /* 0x000e640000000a00 */
[----:B-1----:R-:W-:-:S05]  /*bd60*/  @P1 IMAD.HI.U32 R152, R189, R152, RZ ;  /* 0x00000098bd981227 */ /* 0x002fca00078e00ff */
[----:B------:R-:W-:-:S07]  /*bd70*/  @P1 SHF.R.U32.HI R189, RZ, R153, R152 ;  /* 0x00000099ffbd1219 */ /* 0x000fce0000011698 */
.L_x_1294:
[----:B------:R-:W-:Y:S05]  /*bd80*/  BSYNC B0 ;  /* 0x0000000000007941 */ /* 0x000fea0003800000 */
.L_x_1292:
[----:B------:R-:W-:-:S04]  /*bd90*/  IMAD R189, R189, R190, -R175 ;  /* 0x000000bebdbd7224 */ /* 0x000fc800078e0aaf */
[----:B------:R-:W-:-:S05]  /*bda0*/  IMAD.IADD R189, R189, 0x1, -R17 ;  /* 0x00000001bdbd7824 */ /* 0x000fca00078e0a11 */
[----:B------:R-:W-:Y:S02]  /*bdb0*/  VIMNMX R181, R181, R189, !PT ;  /* 0x000000bdb5b57248 */ /* 0x000fe40007fe0100 */
[----:B------:R-:W-:-:S07]  /*bdc0*/  VIADDMNMX R182, R189, R190, R182, PT ;  /* 0x000000bebdb67246 */ /* 0x000fce00038001b6 */
.L_x_1291:
        /* <DEDUP_REMOVED lines=68> */
.L_x_1297:
[----:B------:R-:W-:-:S05]  /*c210*/  IMAD.U32 R181, RZ, RZ, UR41 ;  /* 0x00000029ffb57e24 */ /* 0x000fca000f8e00ff */
[----:B------:R-:W-:-:S13]  /*c220*/  ISETP.NE.AND P2, PT, R181, 0x1, PT ;  /* 0x00000001b500780c */ /* 0x000fda0003f45270 */
[----:B------:R-:W0:Y:S02]  /*c230*/  @P2 LDC.64 R152, c[0x0][0x9e8] ;  /* 0x00027a00ff982b82 */ /* 0x000e240000000a00 */
[----:B0-----:R-:W-:-:S05]  /*c240*/  @P2 IMAD.HI.U32 R152, R3, R152, RZ ;  /* 0x0000009803982227 */ /* 0x001fca00078e00ff */
[----:B------:R-:W-:-:S07]  /*c250*/  @P2 SHF.R.U32.HI R3, RZ, R153, R152 ;  /* 0x00000099ff032219 */ /* 0x000fce0000011698 */
.L_x_1298:
[----:B------:R-:W-:Y:S05]  /*c260*/  BSYNC B0 ;  /* 0x0000000000007941 */ /* 0x000fea0003800000 */
.L_x_1296:
[----:B------:R-:W-:-:S04]  /*c270*/  IMAD R3, R3, R181, -R175 ;  /* 0x000000b503037224 */ /* 0x000fc800078e0aaf */
[----:B------:R-:W-:-:S05]  /*c280*/  IMAD.IADD R3, R3, 0x1, -R17 ;  /* 0x0000000103037824 */ /* 0x000fca00078e0a11 */
[----:B------:R-:W-:Y:S02]  /*c290*/  VIMNMX R183, R183, R3, !PT ;  /* 0x00000003b7b77248 */ /* 0x000fe40007fe0100 */
[----:B------:R-:W-:-:S07]  /*c2a0*/  VIADDMNMX R187, R3, R181, R187, PT ;  /* 0x000000b503bb7246 */ /* 0x000fce00038001bb */
.L_x_1295:
        /* <DEDUP_REMOVED lines=240> */
.L_x_1299:
[----:B------:R-:W0:Y:S01]  /*d1b0*/  S2UR UR6, SR_CgaCtaId ;  /* 0x00000000000679c3 */ /* 0x000e220000008800 */
[----:B------:R-:W-:Y:S01]  /*d1c0*/  R2UR UR4, R200 ;  /* 0x00000000c80472ca */ /* 0x000fe200000e0000 */
[----:B------:R-:W-:Y:S01]  /*d1d0*/  UIADD3 UR5, UR5, 0x30860, URZ ;  /* 0x0003086005057890 */ /* 0x000fe2000fffe03f */
[----:B------:R-:W-:Y:S01]  /*d1e0*/  F2FP.F16.F32.PACK_AB R198, R157, R184 ;  /* 0x000000b89dc6723e */ /* 0x000fe200000000ff */
[----:B------:R-:W-:Y:S01]  /*d1f0*/  IMAD.MOV.U32 R227, RZ, RZ, R2 ;  /* 0x000000ffffe37224 */ /* 0x000fe200078e0002 */
[----:B------:R-:W-:Y:S01]  /*d200*/  F2FP.F16.F32.PACK_AB R196, R188, R196 ;  /* 0x000000c4bcc4723e */ /* 0x000fe200000000ff */
[----:B------:R-:W-:Y:S01]  /*d210*/  IMAD.MOV.U32 R228, RZ, RZ, R3 ;  /* 0x000000ffffe47224 */ /* 0x000fe200078e0003 */
[----:B------:R-:W-:Y:S02]  /*d220*/  F2FP.F16.F32.PACK_AB R194, R185, R164 ;  /* 0x000000a4b9c2723e */ /* 0x000fe400000000ff */
[----:B------:R-:W-:Y:S02]  /*d230*/  F2FP.F16.F32.PACK_AB R184, R186, R176 ;  /* 0x000000b0bab8723e */ /* 0x000fe400000000ff */
[----:B------:R-:W-:-:S02]  /*d240*/  F2FP.F16.F32.PACK_AB R197, R154, R175 ;  /* 0x000000af9ac5723e */ /* 0x000fc400000000ff */
[----:B------:R-:W-:Y:S02]  /*d250*/  F2FP.F16.F32.PACK_AB R199, R156, R155 ;  /* 0x0000009b9cc7723e */ /* 0x000fe400000000ff */
[----:B------:R-:W-:Y:S01]  /*d260*/  ISETP.GT.AND P1, PT, R21, UR4, PT ;  /* 0x0000000415007c0c */ /* 0x000fe2000bf24270 */
[----:B------:R-:W-:Y:S01]  /*d270*/  UMOV UR4, UR39 ;  /* 0x0000002700047c82 */ /* 0x000fe20008000000 */
[----:B------:R-:W-:Y:S01]  /*d280*/  F2FP.F16.F32.PACK_AB R192, R161, R160 ;  /* 0x000000a0a1c0723e */ /* 0x000fe200000000ff */
[----:B------:R-:W-:Y:S01]  /*d290*/  VIADD R21, R21, 0xffffffff ;  /* 0xffffffff15157836 */ /* 0x000fe20000000000 */
        /* <DEDUP_REMOVED lines=13> */
.L_x_1281:
        /* <DEDUP_REMOVED lines=131> */
.L_x_1301:
[----:B------:R-:W-:Y:S01]  /*dba0*/  ULEA UR5, UR39, UR40, 0x3 ;  /* 0x0000002827057291 */ /* 0x000fe2000f8e183f */
[----:B------:R-:W-:-:S05]  /*dbb0*/  IMAD.U32 R0, RZ, RZ, UR38 ;  /* 0x00000026ff007e24 */ /* 0x000fca000f8e00ff */
[----:B------:R-:W-:-:S04]  /*dbc0*/  SHF.L.U32 R0, R0, 0x1f, RZ ;  /* 0x0000001f00007819 */ /* 0x000fc800000006ff */
[----:B------:R0:W1:Y:S01]  /*dbd0*/  SYNCS.PHASECHK.TRANS64.TRYWAIT P1, [UR5+0x30850], R0 ;  /* 0x03085000ff0075a7 */ /* 0x0000620008020145 */
[----:B------:R-:W-:Y:S05]  /*dbe0*/  @!P0 BRA `(.L_x_1302) ;  /* 0x0000000000048947 */ /* 0x000fea0003800000 */
[----:B------:R-:W-:Y:S01]  /*dbf0*/  BPT.TRAP 0x1 ;  /* 0x000000040000795c */ /* 0x000fe20000300000 */
.L_x_1302:
[----:B-1----:R-:W-:Y:S05]  /*dc00*/  @P1 BRA `(.L_x_1303) ;  /* 0x0000000000081947 */ /* 0x002fea0003800000 */
[----:B------:R-:W1:Y:S02]  /*dc10*/  SYNCS.PHASECHK.TRANS64.TRYWAIT P1, [UR5+0x30850], R0 ;  /* 0x03085000ff0075a7 */ /* 0x000e640008020145 */
[----:B-1----:R-:W-:Y:S05]  /*dc20*/  @!P1 BRA `(.L_x_1304) ;  /* 0x000000bc006c9947 */ /* 0x002fea0003800000 */
.L_x_1303:
[----:B------:R-:W-:Y:S01]  /*dc30*/  UIADD3 UR40, UR40, 0x400, URZ ;  /* 0x0000040028287890 */ /* 0x000fe2000fffe03f */
[----:B------:R-:W-:Y:S01]  /*dc40*/  WARPGROUP.ARRIVE ;  /* 0x00000000000079c5 */ /* 0x000fe20000000000 */
[----:B------:R-:W-:Y:S01]  /*dc50*/  UMOV UR7, 0x40000040 ;  /* 0x4000004000077882 */ /* 0x000fe20000000000 */
[----:B01----:R-:W0:Y:S01]  /*dc60*/  SHFL.BFLY PT, R0, R19, 0x2, 0x1f ;  /* 0x0c401f0013007f89 */ /* 0x003e2200000e0000 */
[----:B------:R-:W-:Y:S01]  /*dc70*/  USHF.R.U32.HI UR40, URZ, 0x4, UR40 ;  /* 0x000000043f287899 */ /* 0x000fe20008011628 */
[----:B------:R-:W-:Y:S02]  /*dc80*/  IMAD.MOV.U32 R6, RZ, RZ, RZ ;  /* 0x000000ffff067224 */ /* 0x000fe400078e00ff */
[----:B------:R-:W1:Y:S01]  /*dc90*/  SHFL.BFLY PT, R5, R18, 0x2, 0x1f ;  /* 0x0c401f0012057f89 */ /* 0x000e6200000e0000 */
[----:B------:R-:W-:Y:S01]  /*dca0*/  ULOP3.LUT UR40, UR40, 0x3fff, URZ, 0xc0, !UPT ;  /* 0x00003fff28287892 */ /* 0x000fe2000f8ec03f */
[----:B------:R-:W-:Y:S02]  /*dcb0*/  IMAD.U32 R8, RZ, RZ, UR10 ;  /* 0x0000000aff087e24 */ /* 0x000fe4000f8e00ff */
[----:B------:R-:W-:Y:S01]  /*dcc0*/  IMAD.U32 R12, RZ, RZ, UR10 ;  /* 0x0000000aff0c7e24 */ /* 0x000fe2000f8e00ff */
[----:B------:R-:W-:-:S04]  /*dcd0*/  ULOP3.LUT UR4, UR40, 0x2000000, URZ, 0xfc, !UPT ;  /* 0x0200000028047892 */ /* 0x000fc8000f8efc3f */
[----:B------:R-:W-:-:S07]  /*dce0*/  ULEA UR4, UR39, UR4, 0xb ;  /* 0x0000000427047291 */ /* 0x000fce000f8e583f */
[----:B------:R-:W-:Y:S02]  /*dcf0*/  UMOV UR6, UR4 ;  /* 0x0000000400067c82 */ /* 0x000fe40008000000 */
[----:B------:R-:W-:Y:S01]  /*dd00*/  HGMMA.64x256x16.F32 R24, R196, gdesc[UR4].tnspB, R24, gsb0 ;  /* 0x43e00004c4187df0 */ /* 0x000fe20008000818 */
[----:B------:R-:W-:Y:S01]  /*dd10*/  UIADD3 UR6, UR4, 0x80, URZ ;  /* 0x0000008004067890 */ /* 0x000fe2000fffe03f */
[----:B0-----:R-:W-:Y:S01]  /*dd20*/  FADD.FTZ R0, R0, R19 ;  /* 0x0000001300007221 */ /* 0x001fe20000010000 */
[----:B------:R-:W-:Y:S01]  /*dd30*/  UMOV UR7, 0x40000040 ;  /* 0x4000004000077882 */ /* 0x000fe20000000000 */
[----:B-1----:R-:W-:-:S03]  /*dd40*/  FADD.FTZ R4, R5, R18 ;  /* 0x0000001205047221 */ /* 0x002fc60000010000 */
[----:B------:R-:W0:Y:S04]  /*dd50*/  SHFL.BFLY PT, R5, R0, 0x1, 0x1f ;  /* 0x0c201f0000057f89 */ /* 0x000e2800000e0000 */
[----:B------:R-:W1:Y:S01]  /*dd60*/  SHFL.BFLY PT, R7, R4, 0x1, 0x1f ;  /* 0x0c201f0004077f89 */ /* 0x000e6200000e0000 */
[----:B0-----:R-:W-:Y:S01]  /*dd70*/  FADD.FTZ R10, R0, R5 ;  /* 0x00000005000a7221 */ /* 0x001fe20000010000 */
[----:B------:R-:W-:Y:S02]  /*dd80*/  IMAD.MOV.U32 R5, RZ, RZ, RZ ;  /* 0x000000ffff057224 */ /* 0x000fe400078e00ff */
[----:B------:R-:W-:Y:S02]  /*dd90*/  IMAD.MOV.U32 R0, RZ, RZ, -0x800000 ;  /* 0xff800000ff007424 */ /* 0x000fe400078e00ff */
[----:B-1----:R-:W-:Y:S01]  /*dda0*/  FADD.FTZ R11, R4, R7 ;  /* 0x00000007040b7221 */ /* 0x002fe20000010000 */
[----:B------:R-:W-:Y:S01]  /*ddb0*/  FSETP.NE.FTZ.AND P1, PT, R10, RZ, PT ;  /* 0x000000ff0a00720b */ /* 0x000fe20003f35000 */
[----:B------:R-:W-:-:S03]  /*ddc0*/  IMAD.MOV.U32 R4, RZ, RZ, -0x800000 ;  /* 0xff800000ff047424 */ /* 0x000fc600078e00ff */
        /* <DEDUP_REMOVED lines=30> */
.L_x_1305:
[----:B------:R-:W2:Y:S01]  /*dfb0*/  LDL.LU R2, [R1+0x14] ;  /* 0x0000140001027983 */ /* 0x000ea20000300800 */
[----:B------:R-:W-:Y:S01]  /*dfc0*/  UIADD3 UR4, UR5, 0x30860, URZ ;  /* 0x0003086005047890 */ /* 0x000fe2000fffe03f */
[----:B------:R-:W0:Y:S01]  /*dfd0*/  S2UR UR5, SR_CgaCtaId ;  /* 0x00000000000579c3 */ /* 0x000e220000008800 */
        /* <DEDUP_REMOVED lines=33> */
[----:B------:R-:W-:Y:S01]  /*e1f0*/  USEL UR4, URZ, 0x1, UP0 ;  /* 0x000000013f047887 */ /* 0x000fe20008000000 */
        /* <DEDUP_REMOVED lines=100> */
[----:B------:R-:W-:-:S02]  /*e840*/  USEL UR39, UR39, URZ, UP0 ;  /* 0x0000003f27277287 */ /* 0x000fc40008000000 */
[----:B------:R-:W-:Y:S01]  /*e850*/  ULOP3.LUT UR38, UR38, UR4, URZ, 0x3c, !UPT ;  /* 0x0000000426267292 */ /* 0x000fe2000f8e3c3f */
[----:B--2---:R-:W-:-:S13]  /*e860*/  R2UR UR6, R2 ;  /* 0x00000000020672ca */ /* 0x004fda00000e0000 */
[----:B------:R-:W-:-:S06]  /*e870*/  UIADD3 UR6, UR6, 0x1, URZ ;  /* 0x0000000106067890 */ /* 0x000fcc000fffe03f */
[----:B------:R-:W-:-:S05]  /*e880*/  IMAD.U32 R2, RZ, RZ, UR6 ;  /* 0x00000006ff027e24 */ /* 0x000fca000f8e00ff */
[----:B------:R0:W-:Y:S02]  /*e890*/  STL [R1+0x14], R2 ;  /* 0x0000140201007387 */ /* 0x0001e40000100800 */
.L_x_1227:
        /* <DEDUP_REMOVED lines=11> */
[----:B0-----:R-:W2:Y:S01]  /*e950*/  LDL.LU R2, [R1+0x10] ;  /* 0x0000100001027983 */ /* 0x001ea20000300800 */
[----:B------:R-:W0:Y:S01]  /*e960*/  S2UR UR4, SR_SWINHI ;  /* 0x00000000000479c3 */ /* 0x000e220000002f00 */
[----:B------:R-:W-:Y:S01]  /*e970*/  F2FP.F16.F32.PACK_AB R10, R29, R28 ;  /* 0x0000001c1d0a723e */ /* 0x000fe200000000ff */
[----:B------:R-:W-:Y:S01]  /*e980*/  ULDC.64 UR16, c[0x0][0xc00] ;  /* 0x0003000000107ab9 */ /* 0x000fe20000000a00 */
[----:B------:R-:W3:Y:S01]  /*e990*/  LDL R3, [R1+0x28] ;  /* 0x0000280001037983 */ /* 0x000ee20000100800 */
[----:B------:R-:W-:Y:S01]  /*e9a0*/  F2FP.F16.F32.PACK_AB R11, R31, R30 ;  /* 0x0000001e1f0b723e */ /* 0x000fe200000000ff */
[----:B------:R-:W-:Y:S01]  /*e9b0*/  ULDC.64 UR12, c[0x0][0xc00] ;  /* 0x00030000000c7ab9 */ /* 0x000fe20000000a00 */
[----:B------:R-:W-:Y:S01]  /*e9c0*/  F2FP.F16.F32.PACK_AB R12, R33, R32 ;  /* 0x00000020210c723e */ /* 0x000fe200000000ff */
[----:B------:R-:W-:Y:S01]  /*e9d0*/  ULDC.64 UR14, c[0x0][0xc08] ;  /* 0x00030200000e7ab9 */ /* 0x000fe20000000a00 */
[----:B------:R-:W-:Y:S01]  /*e9e0*/  F2FP.F16.F32.PACK_AB R13, R35, R34 ;  /* 0x00000022230d723e */ /* 0x000fe200000000ff */
[----:B------:R-:W-:Y:S01]  /*e9f0*/  ULDC UR22, c[0x0][0xbe8] ;  /* 0x0002fa0000167ab9 */ /* 0x000fe20000000800 */
[----:B------:R-:W-:-:S02]  /*ea00*/  F2FP.F16.F32.PACK_AB R14, R37, R36 ;  /* 0x00000024250e723e */ /* 0x000fc400000000ff */
[----:B------:R-:W-:Y:S02]  /*ea10*/  F2FP.F16.F32.PACK_AB R15, R39, R38 ;  /* 0x00000026270f723e */ /* 0x000fe400000000ff */
[----:B------:R-:W-:Y:S02]  /*ea20*/  R2UR UR19, R202 ;  /* 0x00000000ca1372ca */ /* 0x000fe400000e0000 */
[----:B------:R-:W-:Y:S02]  /*ea30*/  R2UR UR18, R204 ;  /* 0x00000000cc1272ca */ /* 0x000fe400000e0000 */
[----:B------:R-:W-:Y:S01]  /*ea40*/  R2UR UR26, R205 ;  /* 0x00000000cd1a72ca */ /* 0x000fe200000e0000 */
[----:B------:R-:W-:Y:S01]  /*ea50*/  UMOV UR10, UR8 ;  /* 0x00000008000a7c82 */ /* 0x000fe20008000000 */
[----:B0-----:R-:W-:Y:S01]  /*ea60*/  UMOV UR11, UR4 ;  /* 0x00000004000b7c82 */ /* 0x001fe20008000000 */
[----:B------:R-:W-:Y:S01]  /*ea70*/  UISETP.NE.U32.AND UP0, UPT, UR14, URZ, UPT ;  /* 0x0000003f0e00728c */ /* 0x000fe2000bf05070 */
[----:B------:R-:W-:-:S03]  /*ea80*/  ULDC UR4, c[0x0][0xad4] ;  /* 0x0002b50000047ab9 */ /* 0x000fc60000000800 */
[----:B------:R-:W-:-:S11]  /*ea90*/  UISETP.NE.AND.EX UP0, UPT, UR15, URZ, UPT, UP0 ;  /* 0x0000003f0f00728c */ /* 0x000fd6000bf05300 */
[----:B------:R-:W-:Y:S01]  /*eaa0*/  @UP0 ULDC.64 UR14, c[0x0][0xc08] ;  /* 0x00030200000e0ab9 */ /* 0x000fe20000000a00 */
[----:B------:R-:W-:Y:S01]  /*eab0*/  BAR.SYNC.DEFER_BLOCKING 0x1, 0x100 ;  /* 0x0044000000007b1d */ /* 0x000fe20000010000 */
[----:B--2---:R-:W-:Y:S01]  /*eac0*/  R2UR UR9, R2 ;  /* 0x00000000020972ca */ /* 0x004fe200000e0000 */
[----:B------:R-:W-:-:S04]  /*ead0*/  IMAD.MOV.U32 R2, RZ, RZ, 0x2 ;  /* 0x00000002ff027424 */ /* 0x000fc800078e00ff */
[----:B---3--:R-:W-:-:S03]  /*eae0*/  IMAD.WIDE R2, R3, R2, UR10 ;  /* 0x0000000a03027e25 */ /* 0x008fc6000f8e0202 */
[C---:B------:R-:W-:Y:S02]  /*eaf0*/  IADD3 R155, P0, R2.reuse, 0x40, RZ ;  /* 0x00000040029b7810 */ /* 0x040fe40007f1e0ff */
[----:B------:R-:W-:-:S03]  /*eb00*/  IADD3 R7, P1, R2, 0x20, RZ ;  /* 0x0000002002077810 */ /* 0x000fc60007f3e0ff */
[----:B------:R-:W-:Y:S01]  /*eb10*/  UIMAD.WIDE UR12, UR9, 0x4, UR12 ;  /* 0x00000004090c78a5 */ /* 0x000fe2000f8e020c */
[----:B------:R-:W-:Y:S02]  /*eb20*/  LOP3.LUT R154, R155, 0x380, RZ, 0xc0, !PT ;  /* 0x000003809b9a7812 */ /* 0x000fe400078ec0ff */
[----:B------:R-:W-:Y:S02]  /*eb30*/  LOP3.LUT R9, R2, 0x380, RZ, 0xc0, !PT ;  /* 0x0000038002097812 */ /* 0x000fe400078ec0ff */
[----:B------:R-:W-:Y:S02]  /*eb40*/  LOP3.LUT R6, R7, 0x380, RZ, 0xc0, !PT ;  /* 0x0000038007067812 */ /* 0x000fe400078ec0ff */
[----:B------:R-:W-:Y:S02]  /*eb50*/  SHF.R.U64 R154, R154, 0x3, RZ ;  /* 0x000000039a9a7819 */ /* 0x000fe400000012ff */
[----:B------:R-:W-:Y:S02]  /*eb60*/  IADD3 R161, P4, R2, 0x60, RZ ;  /* 0x0000006002a17810 */ /* 0x000fe40007f9e0ff */
[----:B------:R-:W-:-:S02]  /*eb70*/  SHF.R.U64 R9, R9, 0x3, RZ ;  /* 0x0000000309097819 */ /* 0x000fc400000012ff */
[----:B------:R-:W-:Y:S02]  /*eb80*/  SHF.R.U64 R6, R6, 0x3, RZ ;  /* 0x0000000306067819 */ /* 0x000fe400000012ff */
[----:B------:R-:W-:Y:S01]  /*eb90*/  LOP3.LUT R154, R154, R155, RZ, 0x3c, !PT ;  /* 0x0000009b9a9a7212 */ /* 0x000fe200078e3cff */
[----:B------:R-:W-:Y:S01]  /*eba0*/  IMAD.X R155, RZ, RZ, R3, P0 ;  /* 0x000000ffff9b7224 */ /* 0x000fe200000e0603 */
[C---:B------:R-:W-:Y:S02]  /*ebb0*/  IADD3 R163, P3, R2.reuse, 0x4000, RZ ;  /* 0x0000400002a37810 */ /* 0x040fe40007f7e0ff */
[C---:B------:R-:W-:Y:S02]  /*ebc0*/  IADD3 R165, P6, R2.reuse, 0x4020, RZ ;  /* 0x0000402002a57810 */ /* 0x040fe40007fde0ff */
[----:B------:R-:W-:Y:S02]  /*ebd0*/  LOP3.LUT R160, R161, 0x380, RZ, 0xc0, !PT ;  /* 0x00000380a1a07812 */ /* 0x000fe400078ec0ff */
[----:B------:R-:W-:-:S02]  /*ebe0*/  IADD3 R21, P2, R2, 0x4060, RZ ;  /* 0x0000406002157810 */ /* 0x000fc40007f5e0ff */
[----:B------:R-:W-:Y:S01]  /*ebf0*/  LOP3.LUT R8, R9, R2, RZ, 0x3c, !PT ;  /* 0x0000000209087212 */ /* 0x000fe200078e3cff */
[--C-:B------:R-:W-:Y:S01]  /*ec00*/  IMAD.MOV.U32 R9, RZ, RZ, R3.reuse ;  /* 0x000000ffff097224 */ /* 0x100fe200078e0003 */
[----:B------:R-:W-:Y:S02]  /*ec10*/  IADD3 R153, P0, R2, 0x8020, RZ ;  /* 0x0000802002997810 */ /* 0x000fe40007f1e0ff */
[----:B------:R-:W-:Y:S01]  /*ec20*/  LOP3.LUT R6, R6, R7, RZ, 0x3c, !PT ;  /* 0x0000000706067212 */ /* 0x000fe200078e3cff */
[----:B------:R-:W-:Y:S01]  /*ec30*/  IMAD.X R7, RZ, RZ, R3, P1 ;  /* 0x000000ffff077224 */ /* 0x000fe200008e0603 */
[----:B------:R-:W-:Y:S02]  /*ec40*/  LOP3.LUT R162, R163, 0x380, RZ, 0xc0, !PT ;  /* 0x00000380a3a27812 */ /* 0x000fe400078ec0ff */
[----:B------:R-:W-:Y:S02]  /*ec50*/  LOP3.LUT R164, R165, 0x380, RZ, 0xc0, !PT ;  /* 0x00000380a5a47812 */ /* 0x000fe400078ec0ff */
[----:B------:R-:W-:-:S02]  /*ec60*/  SHF.R.U64 R160, R160, 0x3, RZ ;  /* 0x00000003a0a07819 */ /* 0x000fc400000012ff */
[C---:B------:R-:W-:Y:S02]  /*ec70*/  IADD3 R167, P5, R2.reuse, 0x4040, RZ ;  /* 0x0000404002a77810 */ /* 0x040fe40007fbe0ff */
[----:B------:R-:W-:Y:S02]  /*ec80*/  LOP3.LUT R20, R21, 0x380, RZ, 0xc0, !PT ;  /* 0x0000038015147812 */ /* 0x000fe400078ec0ff */
[----:B------:R-:W-:Y:S02]  /*ec90*/  IADD3 R169, P1, R2, 0x8000, RZ ;  /* 0x0000800002a97810 */ /* 0x000fe40007f3e0ff */
[----:B------:R-:W-:Y:S02]  /*eca0*/  LOP3.LUT R152, R153, 0x380, RZ, 0xc0, !PT ;  /* 0x0000038099987812 */ /* 0x000fe400078ec0ff */
[----:B------:R-:W-:Y:S02]  /*ecb0*/  MOV R5, R8 ;  /* 0x0000000800057202 */ /* 0x000fe40000000f00 */
[----:B------:R-:W-:-:S02]  /*ecc0*/  SHF.R.U64 R162, R162, 0x3, RZ ;  /* 0x00000003a2a27819 */ /* 0x000fc400000012ff */
[----:B------:R-:W-:Y:S02]  /*ecd0*/  SHF.R.U64 R164, R164, 0x3, RZ ;  /* 0x00000003a4a47819 */ /* 0x000fe400000012ff */
[----:B------:R-:W-:Y:S01]  /*ece0*/  LOP3.LUT R160, R160, R161, RZ, 0x3c, !PT ;  /* 0x000000a1a0a07212 */ /* 0x000fe200078e3cff */
[----:B------:R-:W-:Y:S01]  /*ecf0*/  IMAD.X R161, RZ, RZ, R3, P4 ;  /* 0x000000ffffa17224 */ /* 0x000fe200020e0603 */
[----:B------:R-:W-:Y:S02]  /*ed00*/  F2FP.F16.F32.PACK_AB R8, R25, R24 ;  /* 0x000000181908723e */ /* 0x000fe400000000ff */
[----:B------:R-:W-:Y:S02]  /*ed10*/  LOP3.LUT R166, R167, 0x380, RZ, 0xc0, !PT ;  /* 0x00000380a7a67812 */ /* 0x000fe400078ec0ff */
[----:B------:R-:W-:Y:S02]  /*ed20*/  F2FP.F16.F32.PACK_AB R9, R27, R26 ;  /* 0x0000001a1b09723e */ /* 0x000fe400000000ff */
[----:B------:R-:W-:-:S02]  /*ed30*/  SHF.R.U64 R20, R20, 0x3, RZ ;  /* 0x0000000314147819 */ /* 0x000fc400000012ff */
[----:B------:R-:W-:Y:S01]  /*ed40*/  LOP3.LUT R168, R169, 0x380, RZ, 0xc0, !PT ;  /* 0x00000380a9a87812 */ /* 0x000fe200078ec0ff */
[----:B------:R0:W-:Y:S01]  /*ed50*/  STSM.16.M88.4 [R5], R8 ;  /* 0x0000000805007844 */ /* 0x0001e20000000200 */
[----:B------:R-:W-:Y:S02]  /*ed60*/  SHF.R.U64 R152, R152, 0x3, RZ ;  /* 0x0000000398987819 */ /* 0x000fe400000012ff */
[----:B------:R-:W-:Y:S02]  /*ed70*/  MOV R7, R6 ;  /* 0x0000000600077202 */ /* 0x000fe40000000f00 */
[----:B------:R-:W-:Y:S02]  /*ed80*/  IADD3 R171, P4, R2, 0x8040, RZ ;  /* 0x0000804002ab7810 */ /* 0x000fe40007f9e0ff */
[----:B------:R-:W-:Y:S01]  /*ed90*/  LOP3.LUT R162, R162, R163, RZ, 0x3c, !PT ;  /* 0x000000a3a2a27212 */ /* 0x000fe200078e3cff */
[--C-:B------:R-:W-:Y:S01]  /*eda0*/  IMAD.X R163, RZ, RZ, R3.reuse, P3 ;  /* 0x000000ffffa37224 */ /* 0x100fe200018e0603 */
[----:B------:R-:W-:Y:S01]  /*edb0*/  LOP3.LUT R164, R164, R165, RZ, 0x3c, !PT ;  /* 0x000000a5a4a47212 */ /* 0x000fe200078e3cff */
[--C-:B------:R-:W-:Y:S01]  /*edc0*/  IMAD.X R165, RZ, RZ, R3.reuse, P6 ;  /* 0x000000ffffa57224 */ /* 0x100fe200030e0603 */
[----:B------:R-:W-:Y:S01]  /*edd0*/  SHF.R.U64 R166, R166, 0x3, RZ ;  /* 0x00000003a6a67819 */ /* 0x000fe200000012ff */
[----:B------:R1:W-:Y:S01]  /*ede0*/  STSM.16.M88.4 [R7], R12 ;  /* 0x0000000c07007844 */ /* 0x0003e20000000200 */
[----:B------:R-:W-:Y:S01]  /*edf0*/  LOP3.LUT R20, R20, R21, RZ, 0x3c, !PT ;  /* 0x0000001514147212 */ /* 0x000fe200078e3cff */
[----:B------:R-:W-:Y:S01]  /*ee00*/  IMAD.X R21, RZ, RZ, R3, P2 ;  /* 0x000000ffff157224 */ /* 0x000fe200010e0603 */
[----:B------:R-:W-:-:S02]  /*ee10*/  SHF.R.U64 R168, R168, 0x3, RZ ;  /* 0x00000003a8a87819 */ /* 0x000fc400000012ff */
[----:B------:R-:W-:Y:S01]  /*ee20*/  LOP3.LUT R152, R152, R153, RZ, 0x3c, !PT ;  /* 0x0000009998987212 */ /* 0x000fe200078e3cff */
[----:B------:R-:W-:Y:S01]  /*ee30*/  IMAD.X R153, RZ, RZ, R3, P0 ;  /* 0x000000ffff997224 */ /* 0x000fe200000e0603 */
[----:B------:R-:W-:Y:S02]  /*ee40*/  LOP3.LUT R170, R171, 0x380, RZ, 0xc0, !PT ;  /* 0x00000380abaa7812 */ /* 0x000fe400078ec0ff */
[C---:B------:R-:W-:Y:S02]  /*ee50*/  IADD3 R157, P3, R2.reuse, 0x8060, RZ ;  /* 0x00008060029d7810 */ /* 0x040fe40007f7e0ff */
[----:B------:R-:W-:Y:S02]  /*ee60*/  IADD3 R159, P6, R2, 0xc000, RZ ;  /* 0x0000c000029f7810 */ /* 0x000fe40007fde0ff */
[----:B------:R-:W-:Y:S02]  /*ee70*/  MOV R154, R154 ;  /* 0x0000009a009a7202 */ /* 0x000fe40000000f00 */
[----:B0-----:R-:W-:-:S02]  /*ee80*/  F2FP.F16.F32.PACK_AB R8, R41, R40 ;  /* 0x000000282908723e */ /* 0x001fc400000000ff */
[----:B------:R-:W-:Y:S02]  /*ee90*/  F2FP.F16.F32.PACK_AB R9, R43, R42 ;  /* 0x0000002a2b09723e */ /* 0x000fe400000000ff */
[----:B------:R-:W-:Y:S02]  /*eea0*/  F2FP.F16.F32.PACK_AB R10, R45, R44 ;  /* 0x0000002c2d0a723e */ /* 0x000fe400000000ff */
[----:B------:R-:W-:Y:S02]  /*eeb0*/  F2FP.F16.F32.PACK_AB R11, R47, R46 ;  /* 0x0000002e2f0b723e */ /* 0x000fe400000000ff */
[----:B------:R-:W-:Y:S01]  /*eec0*/  LOP3.LUT R166, R166, R167, RZ, 0x3c, !PT ;  /* 0x000000a7a6a67212 */ /* 0x000fe200078e3cff */
[----:B------:R-:W-:Y:S01]  /*eed0*/  IMAD.X R167, RZ, RZ, R3, P5 ;  /* 0x000000ffffa77224 */ /* 0x000fe200028e0603 */
[----:B------:R-:W-:Y:S01]  /*eee0*/  MOV R161, R160 ;  /* 0x000000a000a17202 */ /* 0x000fe20000000f00 */
[----:B------:R0:W-:Y:S01]  /*eef0*/  STSM.16.M88.4 [R154], R8 ;  /* 0x000000089a007844 */ /* 0x0001e20000000200 */
[----:B-1----:R-:W-:-:S02]  /*ef00*/  F2FP.F16.F32.PACK_AB R12, R49, R48 ;  /* 0x00000030310c723e */ /* 0x002fc400000000ff */
[----:B------:R-:W-:Y:S02]  /*ef10*/  F2FP.F16.F32.PACK_AB R13, R51, R50 ;  /* 0x00000032330d723e */ /* 0x000fe400000000ff */
[----:B------:R-:W-:Y:S02]  /*ef20*/  F2FP.F16.F32.PACK_AB R14, R53, R52 ;  /* 0x00000034350e723e */ /* 0x000fe400000000ff */
[----:B------:R-:W-:Y:S02]  /*ef30*/  F2FP.F16.F32.PACK_AB R15, R55, R54 ;  /* 0x00000036370f723e */ /* 0x000fe400000000ff */
[----:B------:R-:W-:Y:S01]  /*ef40*/  LOP3.LUT R168, R168, R169, RZ, 0x3c, !PT ;  /* 0x000000a9a8a87212 */ /* 0x000fe200078e3cff */
[----:B------:R-:W-:Y:S01]  /*ef50*/  IMAD.X R169, RZ, RZ, R3, P1 ;  /* 0x000000ffffa97224 */ /* 0x000fe200008e0603 */
[----:B------:R-:W-:Y:S01]  /*ef60*/  SHF.R.U64 R170, R170, 0x3, RZ ;  /* 0x00000003aaaa7819 */ /* 0x000fe200000012ff */
[----:B------:R1:W-:Y:S01]  /*ef70*/  STSM.16.M88.4 [R161], R12 ;  /* 0x0000000ca1007844 */ /* 0x0003e20000000200 */
[----:B------:R-:W-:-:S02]  /*ef80*/  LOP3.LUT R156, R157, 0x380, RZ, 0xc0, !PT ;  /* 0x000003809d9c7812 */ /* 0x000fc400078ec0ff */
[----:B------:R-:W-:Y:S02]  /*ef90*/  LOP3.LUT R158, R159, 0x380, RZ, 0xc0, !PT ;  /* 0x000003809f9e7812 */ /* 0x000fe400078ec0ff */
[----:B------:R-:W-:Y:S02]  /*efa0*/  MOV R22, R20 ;  /* 0x0000001400167202 */ /* 0x000fe40000000f00 */
[C---:B------:R-:W-:Y:S02]  /*efb0*/  IADD3 R6, P5, R2.reuse, 0xc020, RZ ;  /* 0x0000c02002067810 */ /* 0x040fe40007fbe0ff */
[C---:B------:R-:W-:Y:S02]  /*efc0*/  IADD3 R5, P1, R2.reuse, 0xc060, RZ ;  /* 0x0000c06002057810 */ /* 0x040fe40007f3e0ff */
[----:B------:R-:W-:Y:S02]  /*efd0*/  MOV R20, R152 ;  /* 0x0000009800147202 */ /* 0x000fe40000000f00 */
[----:B------:R-:W-:-:S02]  /*efe0*/  IADD3 R19, P2, R2, 0xc040, RZ ;  /* 0x0000c04002137810 */ /* 0x000fc40007f5e0ff */
[----:B------:R-:W-:Y:S02]  /*eff0*/  MOV R162, R162 ;  /* 0x000000a200a27202 */ /* 0x000fe40000000f00 */
[----:B------:R-:W-:Y:S02]  /*f000*/  F2FP.F16.F32.PACK_AB R152, R57, R56 ;  /* 0x000000383998723e */ /* 0x000fe400000000ff */
[----:B------:R-:W-:Y:S02]  /*f010*/  F2FP.F16.F32.PACK_AB R153, R59, R58 ;  /* 0x0000003a3b99723e */ /* 0x000fe400000000ff */
[----:B0-----:R-:W-:Y:S02]  /*f020*/  F2FP.F16.F32.PACK_AB R154, R61, R60 ;  /* 0x0000003c3d9a723e */ /* 0x001fe400000000ff */
[----:B------:R-:W-:Y:S02]  /*f030*/  F2FP.F16.F32.PACK_AB R155, R63, R62 ;  /* 0x0000003e3f9b723e */ /* 0x000fe400000000ff */
[----:B------:R-:W-:-:S02]  /*f040*/  MOV R164, R164 ;  /* 0x000000a400a47202 */ /* 0x000fc40000000f00 */
[----:B------:R-:W-:Y:S01]  /*f050*/  F2FP.F16.F32.PACK_AB R8, R65, R64 ;  /* 0x000000404108723e */ /* 0x000fe200000000ff */
[----:B------:R-:W-:Y:S01]  /*f060*/  STSM.16.M88.4 [R162], R152 ;  /* 0x00000098a2007844 */ /* 0x000fe20000000200 */
[----:B------:R-:W-:Y:S02]  /*f070*/  F2FP.F16.F32.PACK_AB R9, R67, R66 ;  /* 0x000000424309723e */ /* 0x000fe400000000ff */
[----:B------:R-:W-:Y:S02]  /*f080*/  F2FP.F16.F32.PACK_AB R10, R69, R68 ;  /* 0x00000044450a723e */ /* 0x000fe400000000ff */
[----:B------:R-:W-:Y:S02]  /*f090*/  F2FP.F16.F32.PACK_AB R11, R71, R70 ;  /* 0x00000046470b723e */ /* 0x000fe400000000ff */
[----:B------:R-:W-:Y:S01]  /*f0a0*/  LOP3.LUT R170, R170, R171, RZ, 0x3c, !PT ;  /* 0x000000abaaaa7212 */ /* 0x000fe200078e3cff */
[----:B------:R-:W-:Y:S01]  /*f0b0*/  IMAD.X R171, RZ, RZ, R3, P4 ;  /* 0x000000ffffab7224 */ /* 0x000fe200020e0603 */
[----:B------:R-:W-:Y:S01]  /*f0c0*/  SHF.R.U64 R156, R156, 0x3, RZ ;  /* 0x000000039c9c7819 */ /* 0x000fe200000012ff */
[----:B------:R0:W-:Y:S01]  /*f0d0*/  STSM.16.M88.4 [R164], R8 ;  /* 0x00000008a4007844 */ /* 0x0001e20000000200 */
[----:B------:R-:W-:-:S02]  /*f0e0*/  SHF.R.U64 R158, R158, 0x3, RZ ;  /* 0x000000039e9e7819 */ /* 0x000fc400000012ff */
[----:B------:R-:W-:Y:S02]  /*f0f0*/  MOV R166, R166 ;  /* 0x000000a600a67202 */ /* 0x000fe40000000f00 */
[----:B-1----:R-:W-:Y:S02]  /*f100*/  F2FP.F16.F32.PACK_AB R12, R73, R72 ;  /* 0x00000048490c723e */ /* 0x002fe400000000ff */
[----:B------:R-:W-:Y:S02]  /*f110*/  F2FP.F16.F32.PACK_AB R13, R75, R74 ;  /* 0x0000004a4b0d723e */ /* 0x000fe400000000ff */
[----:B------:R-:W-:Y:S02]  /*f120*/  F2FP.F16.F32.PACK_AB R14, R77, R76 ;  /* 0x0000004c4d0e723e */ /* 0x000fe400000000ff */
[----:B------:R-:W-:Y:S02]  /*f130*/  F2FP.F16.F32.PACK_AB R15, R79, R78 ;  /* 0x0000004e4f0f723e */ /* 0x000fe400000000ff */
[----:B------:R-:W-:-:S02]  /*f140*/  LOP3.LUT R7, R6, 0x380, RZ, 0xc0, !PT ;  /* 0x0000038006077812 */ /* 0x000fc400078ec0ff */
[----:B------:R-:W-:Y:S01]  /*f150*/  LOP3.LUT R2, R5, 0x380, RZ, 0xc0, !PT ;  /* 0x0000038005027812 */ /* 0x000fe200078ec0ff */
[----:B------:R1:W-:Y:S01]  /*f160*/  STSM.16.M88.4 [R166], R12 ;  /* 0x0000000ca6007844 */ /* 0x0003e20000000200 */
[----:B------:R-:W-:Y:S02]  /*f170*/  LOP3.LUT R18, R19, 0x380, RZ, 0xc0, !PT ;  /* 0x0000038013127812 */ /* 0x000fe400078ec0ff */
[----:B------:R-:W-:Y:S01]  /*f180*/  LOP3.LUT R156, R156, R157, RZ, 0x3c, !PT ;  /* 0x0000009d9c9c7212 */ /* 0x000fe200078e3cff */
[--C-:B------:R-:W-:Y:S01]  /*f190*/  IMAD.X R157, RZ, RZ, R3.reuse, P3 ;  /* 0x000000ffff9d7224 */ /* 0x100fe200018e0603 */
[----:B------:R-:W-:Y:S01]  /*f1a0*/  LOP3.LUT R158, R158, R159, RZ, 0x3c, !PT ;  /* 0x0000009f9e9e7212 */ /* 0x000fe200078e3cff */
[----:B------:R-:W-:Y:S01]  /*f1b0*/  IMAD.X R159, RZ, RZ, R3, P6 ;  /* 0x000000ffff9f7224 */ /* 0x000fe200030e0603 */
[----:B------:R-:W-:Y:S02]  /*f1c0*/  SHF.R.U64 R7, R7, 0x3, RZ ;  /* 0x0000000307077819 */ /* 0x000fe400000012ff */
[----:B------:R-:W-:-:S02]  /*f1d0*/  SHF.R.U64 R2, R2, 0x3, RZ ;  /* 0x0000000302027819 */ /* 0x000fc400000012ff */
[----:B------:R-:W-:Y:S02]  /*f1e0*/  SHF.R.U64 R18, R18, 0x3, RZ ;  /* 0x0000000312127819 */ /* 0x000fe400000012ff */
[----:B------:R-:W-:Y:S02]  /*f1f0*/  MOV R160, R168 ;  /* 0x000000a800a07202 */ /* 0x000fe40000000f00 */
[----:B------:R-:W-:Y:S02]  /*f200*/  MOV R21, R170 ;  /* 0x000000aa00157202 */ /* 0x000fe40000000f00 */
[----:B0-----:R-:W-:Y:S02]  /*f210*/  F2FP.F16.F32.PACK_AB R164, R81, R80 ;  /* 0x0000005051a4723e */ /* 0x001fe400000000ff */
[----:B------:R-:W-:Y:S02]  /*f220*/  F2FP.F16.F32.PACK_AB R165, R83, R82 ;  /* 0x0000005253a5723e */ /* 0x000fe400000000ff */
[----:B-1----:R-:W-:-:S02]  /*f230*/  F2FP.F16.F32.PACK_AB R166, R85, R84 ;  /* 0x0000005455a6723e */ /* 0x002fc400000000ff */
[----:B------:R-:W-:Y:S02]  /*f240*/  F2FP.F16.F32.PACK_AB R167, R87, R86 ;  /* 0x0000005657a7723e */ /* 0x000fe400000000ff */
[----:B------:R-:W-:Y:S02]  /*f250*/  F2FP.F16.F32.PACK_AB R168, R89, R88 ;  /* 0x0000005859a8723e */ /* 0x000fe400000000ff */
[----:B------:R-:W-:Y:S01]  /*f260*/  F2FP.F16.F32.PACK_AB R169, R91, R90 ;  /* 0x0000005a5ba9723e */ /* 0x000fe200000000ff */
[----:B------:R-:W-:Y:S01]  /*f270*/  STSM.16.M88.4 [R22], R164 ;  /* 0x000000a416007844 */ /* 0x000fe20000000200 */
[----:B------:R-:W-:Y:S02]  /*f280*/  F2FP.F16.F32.PACK_AB R170, R93, R92 ;  /* 0x0000005c5daa723e */ /* 0x000fe400000000ff */
[----:B------:R-:W-:Y:S02]  /*f290*/  F2FP.F16.F32.PACK_AB R171, R95, R94 ;  /* 0x0000005e5fab723e */ /* 0x000fe400000000ff */
[----:B------:R-:W-:Y:S01]  /*f2a0*/  LOP3.LUT R6, R7, R6, RZ, 0x3c, !PT ;  /* 0x0000000607067212 */ /* 0x000fe200078e3cff */
[--C-:B------:R-:W-:Y:S01]  /*f2b0*/  IMAD.X R7, RZ, RZ, R3.reuse, P5 ;  /* 0x000000ffff077224 */ /* 0x100fe200028e0603 */
[----:B------:R-:W-:Y:S01]  /*f2c0*/  LOP3.LUT R2, R2, R5, RZ, 0x3c, !PT ;  /* 0x0000000502027212 */ /* 0x000fe200078e3cff */
[----:B------:R0:W-:Y:S01]  /*f2d0*/  STSM.16.M88.4 [R160], R168 ;  /* 0x000000a8a0007844 */ /* 0x0001e20000000200 */
[----:B------:R-:W-:Y:S01]  /*f2e0*/  LOP3.LUT R18, R18, R19, RZ, 0x3c, !PT ;  /* 0x0000001312127212 */ /* 0x000fe200078e3cff */
[--C-:B------:R-:W-:Y:S01]  /*f2f0*/  IMAD.X R19, RZ, RZ, R3.reuse, P2 ;  /* 0x000000ffff137224 */ /* 0x100fe200010e0603 */
[----:B------:R-:W-:Y:S01]  /*f300*/  MOV R172, R156 ;  /* 0x0000009c00ac7202 */ /* 0x000fe20000000f00 */
[----:B------:R-:W-:Y:S01]  /*f310*/  IMAD.X R3, RZ, RZ, R3, P1 ;  /* 0x000000ffff037224 */ /* 0x000fe200008e0603 */
[----:B------:R-:W-:-:S02]  /*f320*/  MOV R5, R158 ;  /* 0x0000009e00057202 */ /* 0x000fc40000000f00 */
[----:B------:R-:W-:Y:S02]  /*f330*/  F2FP.F16.F32.PACK_AB R152, R97, R96 ;  /* 0x000000606198723e */ /* 0x000fe400000000ff */
[----:B------:R-:W-:Y:S02]  /*f340*/  F2FP.F16.F32.PACK_AB R153, R99, R98 ;  /* 0x000000626399723e */ /* 0x000fe400000000ff */
[----:B------:R-:W-:Y:S02]  /*f350*/  F2FP.F16.F32.PACK_AB R154, R101, R100 ;  /* 0x00000064659a723e */ /* 0x000fe400000000ff */
[----:B------:R-:W-:Y:S02]  /*f360*/  F2FP.F16.F32.PACK_AB R155, R103, R102 ;  /* 0x00000066679b723e */ /* 0x000fe400000000ff */
[----:B------:R-:W-:Y:S02]  /*f370*/  F2FP.F16.F32.PACK_AB R156, R105, R104 ;  /* 0x00000068699c723e */ /* 0x000fe400000000ff */
[----:B------:R-:W-:Y:S01]  /*f380*/  F2FP.F16.F32.PACK_AB R157, R107, R106 ;  /* 0x0000006a6b9d723e */ /* 0x000fe200000000ff */
[----:B------:R1:W-:Y:S01]  /*f390*/  STSM.16.M88.4 [R20], R152 ;  /* 0x0000009814007844 */ /* 0x0003e20000000200 */
[----:B------:R-:W-:-:S02]  /*f3a0*/  F2FP.F16.F32.PACK_AB R158, R109, R108 ;  /* 0x0000006c6d9e723e */ /* 0x000fc400000000ff */
[----:B------:R-:W-:Y:S02]  /*f3b0*/  F2FP.F16.F32.PACK_AB R159, R111, R110 ;  /* 0x0000006e6f9f723e */ /* 0x000fe400000000ff */
[----:B0-----:R-:W-:Y:S02]  /*f3c0*/  F2FP.F16.F32.PACK_AB R160, R113, R112 ;  /* 0x0000007071a0723e */ /* 0x001fe400000000ff */
[----:B------:R-:W-:Y:S01]  /*f3d0*/  F2FP.F16.F32.PACK_AB R161, R115, R114 ;  /* 0x0000007273a1723e */ /* 0x000fe200000000ff */
[----:B------:R0:W-:Y:S01]  /*f3e0*/  STSM.16.M88.4 [R21], R156 ;  /* 0x0000009c15007844 */ /* 0x0001e20000000200 */
[----:B------:R-:W-:Y:S02]  /*f3f0*/  F2FP.F16.F32.PACK_AB R162, R117, R116 ;  /* 0x0000007475a2723e */ /* 0x000fe400000000ff */
[----:B------:R-:W-:Y:S02]  /*f400*/  F2FP.F16.F32.PACK_AB R163, R119, R118 ;  /* 0x0000007677a3723e */ /* 0x000fe400000000ff */
[----:B------:R-:W-:-:S02]  /*f410*/  F2FP.F16.F32.PACK_AB R8, R121, R120 ;  /* 0x000000787908723e */ /* 0x000fc400000000ff */
[----:B------:R-:W-:Y:S01]  /*f420*/  F2FP.F16.F32.PACK_AB R9, R123, R122 ;  /* 0x0000007a7b09723e */ /* 0x000fe200000000ff */
[----:B------:R-:W-:Y:S01]  /*f430*/  STSM.16.M88.4 [R172], R160 ;  /* 0x000000a0ac007844 */ /* 0x000fe20000000200 */
[----:B------:R-:W-:Y:S02]  /*f440*/  F2FP.F16.F32.PACK_AB R10, R125, R124 ;  /* 0x0000007c7d0a723e */ /* 0x000fe400000000ff */
[----:B------:R-:W-:Y:S02]  /*f450*/  F2FP.F16.F32.PACK_AB R11, R127, R126 ;  /* 0x0000007e7f0b723e */ /* 0x000fe400000000ff */
[----:B------:R-:W-:Y:S02]  /*f460*/  MOV R6, R6 ;  /* 0x0000000600067202 */ /* 0x000fe40000000f00 */
[----:B------:R-:W-:Y:S01]  /*f470*/  F2FP.F16.F32.PACK_AB R12, R129, R128 ;  /* 0x00000080810c723e */ /* 0x000fe200000000ff */
[----:B------:R-:W-:Y:S01]  /*f480*/  STSM.16.M88.4 [R5], R8 ;  /* 0x0000000805007844 */ /* 0x000fe20000000200 */
[----:B------:R-:W-:-:S02]  /*f490*/  F2FP.F16.F32.PACK_AB R13, R131, R130 ;  /* 0x00000082830d723e */ /* 0x000fc400000000ff */
[----:B------:R-:W-:Y:S02]  /*f4a0*/  F2FP.F16.F32.PACK_AB R14, R133, R132 ;  /* 0x00000084850e723e */ /* 0x000fe400000000ff */
[----:B------:R-:W-:Y:S02]  /*f4b0*/  F2FP.F16.F32.PACK_AB R15, R135, R134 ;  /* 0x00000086870f723e */ /* 0x000fe400000000ff */
[----:B------:R-:W-:Y:S02]  /*f4c0*/  MOV R18, R18 ;  /* 0x0000001200127202 */ /* 0x000fe40000000f00 */
[----:B-1----:R-:W-:Y:S01]  /*f4d0*/  F2FP.F16.F32.PACK_AB R152, R137, R136 ;  /* 0x000000888998723e */ /* 0x002fe200000000ff */
[----:B------:R1:W-:Y:S01]  /*f4e0*/  STSM.16.M88.4 [R6], R12 ;  /* 0x0000000c06007844 */ /* 0x0003e20000000200 */
[----:B------:R-:W-:Y:S02]  /*f4f0*/  F2FP.F16.F32.PACK_AB R153, R139, R138 ;  /* 0x0000008a8b99723e */ /* 0x000fe400000000ff */
[----:B------:R-:W-:-:S02]  /*f500*/  F2FP.F16.F32.PACK_AB R154, R141, R140 ;  /* 0x0000008c8d9a723e */ /* 0x000fc400000000ff */
[----:B------:R-:W-:Y:S02]  /*f510*/  F2FP.F16.F32.PACK_AB R155, R143, R142 ;  /* 0x0000008e8f9b723e */ /* 0x000fe400000000ff */
[----:B------:R-:W-:Y:S01]  /*f520*/  MOV R7, R2 ;  /* 0x0000000200077202 */ /* 0x000fe20000000f00 */
[----:B------:R-:W-:Y:S01]  /*f530*/  IMAD.U32 R2, RZ, RZ, UR12 ;  /* 0x0000000cff027e24 */ /* 0x000fe2000f8e00ff */
[----:B0-----:R-:W-:Y:S01]  /*f540*/  F2FP.F16.F32.PACK_AB R156, R145, R144 ;  /* 0x00000090919c723e */ /* 0x001fe200000000ff */
[----:B------:R-:W-:Y:S01]  /*f550*/  STSM.16.M88.4 [R18], R152 ;  /* 0x0000009812007844 */ /* 0x000fe20000000200 */
[----:B------:R-:W-:Y:S01]  /*f560*/  F2FP.F16.F32.PACK_AB R157, R147, R146 ;  /* 0x00000092939d723e */ /* 0x000fe200000000ff */
[----:B------:R-:W-:Y:S01]  /*f570*/  IMAD.U32 R3, RZ, RZ, UR13 ;  /* 0x0000000dff037e24 */ /* 0x000fe2000f8e00ff */
[----:B------:R-:W-:Y:S02]  /*f580*/  F2FP.F16.F32.PACK_AB R158, R149, R148 ;  /* 0x00000094959e723e */ /* 0x000fe400000000ff */
[----:B------:R-:W-:-:S02]  /*f590*/  F2FP.F16.F32.PACK_AB R159, R151, R150 ;  /* 0x00000096979f723e */ /* 0x000fc400000000ff */
[----:B------:R-:W-:-:S03]  /*f5a0*/  ISETP.NE.U32.AND P0, PT, RZ, UR16, PT ;  /* 0x00000010ff007c0c */ /* 0x000fc6000bf05070 */
[----:B------:R0:W-:Y:S01]  /*f5b0*/  STSM.16.M88.4 [R7], R156 ;  /* 0x0000009c07007844 */ /* 0x0001e20000000200 */
[----:B------:R-:W-:Y:S01]  /*f5c0*/  BAR.SYNC.DEFER_BLOCKING 0x1, 0x100 ;  /* 0x0044000000007b1d */ /* 0x000fe20000010000 */
[----:B------:R-:W-:-:S13]  /*f5d0*/  ISETP.NE.AND.EX P0, PT, RZ, UR17, PT, P0 ;  /* 0x00000011ff007c0c */ /* 0x000fda000bf05300 */
[----:B------:R2:W3:Y:S01]  /*f5e0*/  @P0 LDG.E R19, desc[UR36][R2.64] ;  /* 0x0000002402130981 */ /* 0x0004e2000c1e1900 */
[----:B------:R-:W-:Y:S01]  /*f5f0*/  PLOP3.LUT P4, PT, PT, PT, UP0, 0x80, 0x0 ;  /* 0x000000000000781c */ /* 0x000fe20003f8f008 */
[----:B------:R-:W-:-:S06]  /*f600*/  @UP0 UIMAD.WIDE UR14, UR9, 0x4, UR14 ;  /* 0x00000004090e08a5 */ /* 0x000fcc000f8e020e */
[----:B--2---:R-:W-:Y:S02]  /*f610*/  IMAD.U32 R2, RZ, RZ, UR14 ;  /* 0x0000000eff027e24 */ /* 0x004fe4000f8e00ff */
[----:B------:R-:W-:-:S05]  /*f620*/  IMAD.U32 R3, RZ, RZ, UR15 ;  /* 0x0000000fff037e24 */ /* 0x000fca000f8e00ff */
[----:B-1----:R1:W2:Y:S01]  /*f630*/  @P4 LDG.E R6, desc[UR36][R2.64] ;  /* 0x0000002402064981 */ /* 0x0022a2000c1e1900 */
[----:B------:R-:W-:Y:S01]  /*f640*/  UISETP.NE.AND UP0, UPT, UR19, URZ, UPT ;  /* 0x0000003f1300728c */ /* 0x000fe2000bf05270 */
[----:B------:R-:W-:Y:S01]  /*f650*/  VIADD R5, R23, UR61 ;  /* 0x0000003d17057c36 */ /* 0x000fe20008000000 */
[----:B------:R-:W-:Y:S02]  /*f660*/  UISETP.NE.AND UP1, UPT, UR22, 0x1, UPT ;  /* 0x000000011600788c */ /* 0x000fe4000bf25270 */
[----:B------:R-:W-:Y:S01]  /*f670*/  USEL UR4, UR19, UR4, UP0 ;  /* 0x0000000413047287 */ /* 0x000fe20008000000 */
[----:B------:R-:W-:Y:S01]  /*f680*/  UMOV UR25, 0x9b8 ;  /* 0x000009b800197882 */ /* 0x000fe20000000000 */
[----:B------:R-:W-:Y:S02]  /*f690*/  UISETP.NE.U32.AND UP0, UPT, UR16, URZ, UPT ;  /* 0x0000003f1000728c */ /* 0x000fe4000bf05070 */
[----:B------:R-:W-:Y:S01]  /*f6a0*/  PLOP3.LUT P1, PT, PT, PT, UP1, 0x80, 0x0 ;  /* 0x000000000000781c */ /* 0x000fe20003f2f018 */
[----:B------:R-:W-:Y:S01]  /*f6b0*/  UISETP.GT.AND UP2, UPT, UR4, 0x1, UPT ;  /* 0x000000010400788c */ /* 0x000fe2000bf44270 */
[----:B-1----:R-:W-:Y:S01]  /*f6c0*/  IMAD.MOV.U32 R3, RZ, RZ, R5 ;  /* 0x000000ffff037224 */ /* 0x002fe200078e0005 */
[----:B------:R-:W-:-:S02]  /*f6d0*/  UISETP.NE.AND.EX UP0, UPT, UR17, URZ, UPT, UP0 ;  /* 0x0000003f1100728c */ /* 0x000fc4000bf05300 */
[----:B------:R-:W-:Y:S01]  /*f6e0*/  USEL UR25, UR25, 0x978, UP2 ;  /* 0x0000097819197887 */ /* 0x000fe20009000000 */
[----:B------:R-:W-:Y:S01]  /*f6f0*/  UMOV UR4, URZ ;  /* 0x0000003f00047c82 */ /* 0x000fe20008000000 */
[----:B------:R-:W-:Y:S02]  /*f700*/  USHF.R.S32.HI UR14, URZ, 0x1f, UR9 ;  /* 0x0000001f3f0e7899 */ /* 0x000fe40008011409 */
[----:B------:R-:W-:Y:S01]  /*f710*/  USEL UR9, UR9, URZ, !UP0 ;  /* 0x0000003f09097287 */ /* 0x000fe2000c000000 */
[----:B------:R-:W-:Y:S01]  /*f720*/  @UP1 ULDC UR27, c[0x0][0xbec] ;  /* 0x0002fb00001b1ab9 */ /* 0x000fe20000000800 */
[----:B------:R-:W-:Y:S02]  /*f730*/  USEL UR23, UR18, URZ, UP2 ;  /* 0x0000003f12177287 */ /* 0x000fe40009000000 */
[----:B------:R-:W-:Y:S01]  /*f740*/  @P1 IMAD.HI.U32 R2, R5, UR27, RZ ;  /* 0x0000001b05021c27 */ /* 0x000fe2000f8e00ff */
[----:B------:R-:W-:-:S03]  /*f750*/  USEL UR24, UR14, URZ, !UP0 ;  /* 0x0000003f0e187287 */ /* 0x000fc6000c000000 */
[----:B------:R-:W-:Y:S01]  /*f760*/  ULDC.64 UR18, c[0x0][UR25+0x220] ;  /* 0x0000880019127abb */ /* 0x000fe20008000a00 */
[----:B------:R-:W-:Y:S01]  /*f770*/  ULDC.64 UR16, c[0x0][UR25+0x218] ;  /* 0x0000860019107abb */ /* 0x000fe20008000a00 */
[----:B------:R-:W-:Y:S01]  /*f780*/  UIMAD UR19, UR19, UR9, URZ ;  /* 0x00000009131372a4 */ /* 0x000fe2000f8e023f */
[----:B------:R-:W-:Y:S01]  /*f790*/  ULDC.64 UR20, c[0x0][UR25+0x228] ;  /* 0x00008a0019147abb */ /* 0x000fe20008000a00 */
[----:B------:R-:W-:Y:S01]  /*f7a0*/  @UP1 ULDC UR30, c[0x0][0xbf0] ;  /* 0x0002fc00001e1ab9 */ /* 0x000fe20000000800 */
[----:B------:R-:W-:Y:S01]  /*f7b0*/  UIMAD.WIDE.U32 UR14, UR16, UR26, URZ ;  /* 0x0000001a100e72a5 */ /* 0x000fe2000f8e003f */
[----:B------:R-:W-:Y:S01]  /*f7c0*/  @P1 SHF.R.U32.HI R3, RZ, UR30, R2 ;  /* 0x0000001eff031c19 */ /* 0x000fe20008011602 */
[----:B------:R-:W-:Y:S02]  /*f7d0*/  UIMAD UR26, UR17, UR26, URZ ;  /* 0x0000001a111a72a4 */ /* 0x000fe4000f8e023f */
[----:B------:R-:W-:Y:S02]  /*f7e0*/  UIMAD.WIDE.U32 UR28, UR20, UR23, URZ ;  /* 0x00000017141c72a5 */ /* 0x000fe4000f8e003f */
[----:B------:R-:W-:Y:S01]  /*f7f0*/  UIMAD.WIDE.U32 UR16, UR18, UR9, URZ ;  /* 0x00000009121072a5 */ /* 0x000fe2000f8e003f */
[----:B------:R-:W-:Y:S01]  /*f800*/  IMAD.MOV R2, RZ, RZ, -R3 ;  /* 0x000000ffff027224 */ /* 0x000fe200078e0a03 */
[----:B------:R-:W-:-:S02]  /*f810*/  UIMAD UR20, UR21, UR23, URZ ;  /* 0x00000017151472a4 */ /* 0x000fc4000f8e023f */
[----:B------:R-:W-:Y:S01]  /*f820*/  UIMAD UR19, UR18, UR24, UR19 ;  /* 0x00000018121372a4 */ /* 0x000fe2000f8e0213 */
[----:B------:R-:W-:Y:S01]  /*f830*/  IMAD.U32 R8, RZ, RZ, UR28 ;  /* 0x0000001cff087e24 */ /* 0x000fe2000f8e00ff */
[----:B------:R-:W-:Y:S01]  /*f840*/  UIADD3 UR20, UR29, UR20, URZ ;  /* 0x000000141d147290 */ /* 0x000fe2000fffe03f */
[----:B0-----:R-:W-:Y:S01]  /*f850*/  IMAD R7, R2, UR22, R5 ;  /* 0x0000001602077c24 */ /* 0x001fe2000f8e0205 */
[----:B------:R-:W-:Y:S02]  /*f860*/  UIADD3 UR19, UR17, UR19, URZ ;  /* 0x0000001311137290 */ /* 0x000fe4000fffe03f */
[----:B------:R-:W-:Y:S02]  /*f870*/  UIADD3 UR26, UR15, UR26, URZ ;  /* 0x0000001a0f1a7290 */ /* 0x000fe4000fffe03f */
[----:B------:R-:W-:Y:S01]  /*f880*/  IMAD.U32 R10, RZ, RZ, UR20 ;  /* 0x00000014ff0a7e24 */ /* 0x000fe2000f8e00ff */
[----:B---3--:R-:W-:-:S13]  /*f890*/  @P0 R2UR UR4, R19 ;  /* 0x00000000130402ca */ /* 0x008fda00000e0000 */
[----:B------:R-:W-:Y:S02]  /*f8a0*/  UIADD3 UR14, UP0, UP3, UR16, UR14, UR4 ;  /* 0x0000000e100e7290 */ /* 0x000fe4000fb1e004 */
[----:B------:R-:W-:-:S04]  /*f8b0*/  USHF.R.S32.HI UR17, URZ, 0x1f, UR4 ;  /* 0x0000001f3f117899 */ /* 0x000fc80008011404 */
[----:B------:R-:W-:Y:S01]  /*f8c0*/  UIADD3.X UR16, UR19, UR26, UR17, UP0, UP3 ;  /* 0x0000001a13107290 */ /* 0x000fe200087e6411 */
[----:B------:R-:W-:Y:S01]  /*f8d0*/  IADD3 R2, P2, P3, R3, UR14, R8 ;  /* 0x0000000e03027c10 */ /* 0x000fe2000fb5e008 */
[----:B------:R-:W-:Y:S01]  /*f8e0*/  ULDC.64 UR14, c[0x0][UR25+0x210] ;  /* 0x00008400190e7abb */ /* 0x000fe20008000a00 */
[----:B------:R-:W-:Y:S01]  /*f8f0*/  SHF.R.S32.HI R3, RZ, 0x1f, R3 ;  /* 0x0000001fff037819 */ /* 0x000fe20000011403 */
[----:B------:R-:W-:Y:S01]  /*f900*/  IMAD R9, R7, UR15, RZ ;  /* 0x0000000f07097c24 */ /* 0x000fe2000f8e02ff */
[----:B------:R-:W-:Y:S01]  /*f910*/  SHF.R.S32.HI R8, RZ, 0x1f, R7 ;  /* 0x0000001fff087819 */ /* 0x000fe20000011407 */
[----:B------:R-:W-:Y:S01]  /*f920*/  ULDC.64 UR18, c[0x0][0xba8] ;  /* 0x0002ea0000127ab9 */ /* 0x000fe20000000a00 */
[----:B------:R-:W-:Y:S01]  /*f930*/  IADD3.X R3, R3, UR16, R10, P2, P3 ;  /* 0x0000001003037c10 */ /* 0x000fe200097e640a */
[----:B------:R-:W-:Y:S01]  /*f940*/  @!UP2 ULDC UR18, c[0x0][0xb50] ;  /* 0x0002d4000012aab9 */ /* 0x000fe20000000800 */
[----:B------:R-:W-:Y:S01]  /*f950*/  @!UP2 ULDC UR19, c[0x0][0xb54] ;  /* 0x0002d5000013aab9 */ /* 0x000fe20000000800 */
[----:B------:R-:W-:-:S02]  /*f960*/  IMAD R9, R8, UR14, R9 ;  /* 0x0000000e08097c24 */ /* 0x000fc4000f8e0209 */
[----:B------:R-:W-:Y:S01]  /*f970*/  IMAD.WIDE.U32 R2, R7, UR14, R2 ;  /* 0x0000000e07027c25 */ /* 0x000fe2000f8e0002 */
[----:B------:R-:W-:Y:S01]  /*f980*/  ULDC UR14, c[0x0][0xa88] ;  /* 0x0002a200000e7ab9 */ /* 0x000fe20000000800 */
[----:B--2---:R-:W-:Y:S02]  /*f990*/  @P4 R2UR UR14, R6 ;  /* 0x00000000060e42ca */ /* 0x004fe400000e0000 */
[----:B------:R-:W-:Y:S01]  /*f9a0*/  IMAD.IADD R3, R3, 0x1, R9 ;  /* 0x0000000103037824 */ /* 0x000fe200078e0209 */
[----:B------:R-:W-:-:S04]  /*f9b0*/  LEA R9, P2, R2, UR18, 0x2 ;  /* 0x0000001202097c11 */ /* 0x000fc8000f8410ff */
[----:B------:R-:W-:Y:S01]  /*f9c0*/  LEA.HI.X R10, R2, UR19, R3, 0x2, P2 ;  /* 0x00000013020a7c11 */ /* 0x000fe200090f1403 */
[----:B------:R-:W-:Y:S08]  /*f9d0*/  @P4 BRA `(.L_x_1308) ;  /* 0x0000000000284947 */ /* 0x000ff00003800000 */
[----:B------:R-:W-:Y:S05]  /*f9e0*/  @!P0 BRA `(.L_x_1308) ;  /* 0x0000000000248947 */ /* 0x000fea0003800000 */
[----:B------:R-:W-:Y:S02]  /*f9f0*/  IMAD.U32 R2, RZ, RZ, UR12 ;  /* 0x0000000cff027e24 */ /* 0x000fe4000f8e00ff */
[----:B------:R-:W-:Y:S02]  /*fa00*/  IMAD.U32 R6, RZ, RZ, UR12 ;  /* 0x0000000cff067e24 */ /* 0x000fe4000f8e00ff */
[----:B------:R-:W-:Y:S02]  /*fa10*/  IMAD.U32 R3, RZ, RZ, UR13 ;  /* 0x0000000dff037e24 */ /* 0x000fe4000f8e00ff */
[----:B------:R-:W-:-:S03]  /*fa20*/  IMAD.U32 R7, RZ, RZ, UR13 ;  /* 0x0000000dff077e24 */ /* 0x000fc6000f8e00ff */
[----:B------:R-:W2:Y:S04]  /*fa30*/  LDG.E R2, desc[UR36][R2.64] ;  /* 0x0000002402027981 */ /* 0x000ea8000c1e1900 */
[----:B------:R-:W3:Y:S01]  /*fa40*/  LDG.E R6, desc[UR36][R6.64+0x4] ;  /* 0x0000042406067981 */ /* 0x000ee2000c1e1900 */
[----:B--2---:R-:W-:Y:S02]  /*fa50*/  R2UR UR12, R2 ;  /* 0x00000000020c72ca */ /* 0x004fe400000e0000 */
[----:B---3--:R-:W-:-:S13]  /*fa60*/  R2UR UR14, R6 ;  /* 0x00000000060e72ca */ /* 0x008fda00000e0000 */
[----:B------:R-:W-:-:S12]  /*fa70*/  UIADD3 UR14, -UR12, UR14, URZ ;  /* 0x0000000e0c0e7290 */ /* 0x000fd8000fffe13f */
.L_x_1308:
[----:B------:R-:W2:Y:S04]  /*fa80*/  LDL R11, [R1+0x24] ;  /* 0x00002400010b7983 */ /* 0x000ea80000100800 */
[----:B------:R-:W3:Y:S01]  /*fa90*/  LDL R8, [R1+0x18] ;  /* 0x0000180001087983 */ /* 0x000ee20000100800 */
[----:B------:R-:W-:Y:S01]  /*faa0*/  UIMAD UR16, UR14, UR22, URZ ;  /* 0x000000160e1072a4 */ /* 0x000fe2000f8e023f */
[----:B------:R-:W-:Y:S02]  /*fab0*/  PLOP3.LUT P3, PT, PT, PT, UP2, 0x80, 0x0 ;  /* 0x000000000000781c */ /* 0x000fe40003f6f028 */
[----:B------:R-:W-:Y:S04]  /*fac0*/  SHFL.IDX PT, R2, R9, RZ, 0x1c1f ;  /* 0x001c1fff09027589 */ /* 0x000fe800000e0000 */
[----:B------:R-:W0:Y:S04]  /*fad0*/  SHFL.IDX PT, R3, R10, RZ, 0x1c1f ;  /* 0x001c1fff0a037589 */ /* 0x000e2800000e0000 */
[----:B------:R-:W-:Y:S04]  /*fae0*/  SHFL.IDX PT, R6, R9, 0x1, 0x1c1f ;  /* 0x003c1f0009067f89 */ /* 0x000fe800000e0000 */
[----:B------:R-:W1:Y:S01]  /*faf0*/  SHFL.IDX PT, R7, R10, 0x1, 0x1c1f ;  /* 0x003c1f000a077f89 */ /* 0x000e6200000e0000 */
[----:B--2---:R-:W-:Y:S01]  /*fb00*/  VIADD R11, R11, UR61 ;  /* 0x0000003d0b0b7c36 */ /* 0x004fe20008000000 */
        /* <DEDUP_REMOVED lines=9> */
[----:B------:R-:W2:Y:S01]  /*fba0*/  LDL R22, [R1+0xc] ;  /* 0x00000c0001167983 */ /* 0x000ea20000100800 */
[----:B0-----:R-:W-:Y:S01]  /*fbb0*/  IMAD.SHL.U32 R0, R201, 0x8, RZ ;  /* 0x00000008c9007824 */ /* 0x001fe200078e00ff */
[----:B------:R-:W-:Y:S01]  /*fbc0*/  ULDC.64 UR14, c[0x0][0xaa0] ;  /* 0x0002a800000e7ab9 */ /* 0x000fe20000000a00 */
[----:B------:R-:W-:Y:S01]  /*fbd0*/  IMAD.MOV.U32 R3, RZ, RZ, 0x2 ;  /* 0x00000002ff037424 */ /* 0x000fe200078e00ff */
[----:B------:R-:W-:Y:S01]  /*fbe0*/  R2UR UR18, R205 ;  /* 0x00000000cd1272ca */ /* 0x000fe200000e0000 */
[----:B------:R-:W-:-:S04]  /*fbf0*/  UIMAD UR12, UR17, UR14, URZ ;  /* 0x0000000e110c72a4 */ /* 0x000fc8000f8e023f */
[----:B------:R-:W-:Y:S02]  /*fc00*/  UIMAD UR12, UR4, UR15, UR12 ;  /* 0x0000000f040c72a4 */ /* 0x000fe4000f8e020c */
[----:B------:R-:W-:-:S04]  /*fc10*/  UIADD3 UR8, UR8, 0x30820, URZ ;  /* 0x0003082008087890 */ /* 0x000fc8000fffe03f */
[----:B------:R-:W-:Y:S01]  /*fc20*/  UPRMT UR8, URZ, 0x654, UR8 ;  /* 0x000006543f087896 */ /* 0x000fe20008000008 */
[C---:B------:R-:W-:Y:S02]  /*fc30*/  VIADD R82, R0.reuse, 0x40 ;  /* 0x0000004000527836 */ /* 0x040fe40000000000 */
[C---:B------:R-:W-:Y:S02]  /*fc40*/  VIADD R84, R0.reuse, 0x80 ;  /* 0x0000008000547836 */ /* 0x040fe40000000000 */
[----:B------:R-:W-:Y:S01]  /*fc50*/  VIADD R86, R0, 0xc0 ;  /* 0x000000c000567836 */ /* 0x000fe20000000000 */
[----:B------:R-:W-:Y:S01]  /*fc60*/  BSSY B1, `(.L_x_1310) ;  /* 0x00000ac000017945 */ /* 0x000fe20003800000 */
[----:B------:R-:W-:Y:S02]  /*fc70*/  SHF.R.S32.HI R87, RZ, 0x1f, R0 ;  /* 0x0000001fff577819 */ /* 0x000fe40000011400 */
[----:B------:R-:W-:Y:S02]  /*fc80*/  SHF.R.S32.HI R81, RZ, 0x1f, R82 ;  /* 0x0000001fff517819 */ /* 0x000fe40000011452 */
[----:B------:R-:W-:-:S02]  /*fc90*/  SHF.R.S32.HI R83, RZ, 0x1f, R84 ;  /* 0x0000001fff537819 */ /* 0x000fc40000011454 */
[----:B------:R-:W-:Y:S01]  /*fca0*/  SHF.R.S32.HI R85, RZ, 0x1f, R86 ;  /* 0x0000001fff557819 */ /* 0x000fe20000011456 */
[----:B--2---:R-:W-:-:S04]  /*fcb0*/  IMAD R2, R22, 0x40, R0 ;  /* 0x0000004016027824 */ /* 0x004fc800078e0200 */
[----:B------:R-:W-:-:S03]  /*fcc0*/  IMAD.WIDE R2, R2, R3, UR10 ;  /* 0x0000000a02027e25 */ /* 0x000fc6000f8e0203 */
[C---:B------:R-:W-:Y:S02]  /*fcd0*/  IADD3 R25, P2, R2.reuse, 0x3000, RZ ;  /* 0x0000300002197810 */ /* 0x040fe40007f5e0ff */
[C---:B------:R-:W-:Y:S02]  /*fce0*/  IADD3 R9, P4, R2.reuse, 0x1000, RZ ;  /* 0x0000100002097810 */ /* 0x040fe40007f9e0ff */
[----:B------:R-:W-:Y:S02]  /*fcf0*/  LOP3.LUT R24, R25, 0x380, RZ, 0xc0, !PT ;  /* 0x0000038019187812 */ /* 0x000fe400078ec0ff */
[----:B------:R-:W-:Y:S02]  /*fd00*/  IADD3 R13, P3, R2, 0x2000, RZ ;  /* 0x00002000020d7810 */ /* 0x000fe40007f7e0ff */
[----:B------:R-:W-:Y:S02]  /*fd10*/  SHF.R.U64 R24, R24, 0x3, RZ ;  /* 0x0000000318187819 */ /* 0x000fe400000012ff */
[----:B------:R-:W-:-:S02]  /*fd20*/  LOP3.LUT R8, R9, 0x380, RZ, 0xc0, !PT ;  /* 0x0000038009087812 */ /* 0x000fc400078ec0ff */
[----:B------:R-:W-:Y:S02]  /*fd30*/  LOP3.LUT R12, R13, 0x380, RZ, 0xc0, !PT ;  /* 0x000003800d0c7812 */ /* 0x000fe400078ec0ff */
[----:B------:R-:W-:Y:S01]  /*fd40*/  LOP3.LUT R24, R24, R25, RZ, 0x3c, !PT ;  /* 0x0000001918187212 */ /* 0x000fe200078e3cff */
[--C-:B------:R-:W-:Y:S01]  /*fd50*/  IMAD.X R25, RZ, RZ, R3.reuse, P2 ;  /* 0x000000ffff197224 */ /* 0x100fe200010e0603 */
[----:B------:R-:W-:Y:S02]  /*fd60*/  IADD3 R49, P2, R2, 0x9000, RZ ;  /* 0x0000900002317810 */ /* 0x000fe40007f5e0ff */
[----:B------:R-:W-:Y:S02]  /*fd70*/  SHF.R.U64 R8, R8, 0x3, RZ ;  /* 0x0000000308087819 */ /* 0x000fe400000012ff */
[----:B------:R-:W-:Y:S01]  /*fd80*/  SHF.R.U64 R12, R12, 0x3, RZ ;  /* 0x000000030c0c7819 */ /* 0x000fe200000012ff */
[----:B------:R-:W-:Y:S01]  /*fd90*/  UIMAD.WIDE.U32 UR10, UR4, UR14, URZ ;  /* 0x0000000e040a72a5 */ /* 0x000fe2000f8e003f */
[----:B------:R-:W-:Y:S01]  /*fda0*/  LOP3.LUT R48, R49, 0x380, RZ, 0xc0, !PT ;  /* 0x0000038031307812 */ /* 0x000fe200078ec0ff */
[----:B------:R-:W5:Y:S01]  /*fdb0*/  LD.E.128 R24, desc[UR36][R24.64] ;  /* 0x0000002418187980 */ /* 0x000f62000c101d00 */
[----:B------:R-:W-:Y:S01]  /*fdc0*/  LOP3.LUT R8, R8, R9, RZ, 0x3c, !PT ;  /* 0x0000000908087212 */ /* 0x000fe200078e3cff */
[--C-:B------:R-:W-:Y:S01]  /*fdd0*/  IMAD.X R9, RZ, RZ, R3.reuse, P4 ;  /* 0x000000ffff097224 */ /* 0x100fe200020e0603 */
[----:B------:R-:W-:Y:S01]  /*fde0*/  LOP3.LUT R12, R12, R13, RZ, 0x3c, !PT ;  /* 0x0000000d0c0c7212 */ /* 0x000fe200078e3cff */
[----:B------:R-:W-:Y:S01]  /*fdf0*/  IMAD.X R13, RZ, RZ, R3, P3 ;  /* 0x000000ffff0d7224 */ /* 0x000fe200018e0603 */
[----:B------:R-:W-:-:S02]  /*fe00*/  IADD3 R29, P0, R2, 0x4000, RZ ;  /* 0x00004000021d7810 */ /* 0x000fc40007f1e0ff */
[C---:B------:R-:W-:Y:S02]  /*fe10*/  IADD3 R33, P6, R2.reuse, 0x5000, RZ ;  /* 0x0000500002217810 */ /* 0x040fe40007fde0ff */
[C---:B------:R-:W-:Y:S02]  /*fe20*/  IADD3 R37, P5, R2.reuse, 0x6000, RZ ;  /* 0x0000600002257810 */ /* 0x040fe40007fbe0ff */
[C---:B------:R-:W-:Y:S01]  /*fe30*/  LOP3.LUT R7, R2.reuse, 0x380, RZ, 0xc0, !PT ;  /* 0x0000038002077812 */ /* 0x040fe200078ec0ff */
[----:B------:R-:W-:Y:S01]  /*fe40*/  UIADD3 UR11, UR11, UR12, URZ ;  /* 0x0000000c0b0b7290 */ /* 0x000fe2000fffe03f */
[C---:B------:R-:W-:Y:S01]  /*fe50*/  IADD3 R41, P4, R2.reuse, 0x7000, RZ ;  /* 0x0000700002297810 */ /* 0x040fe20007f9e0ff */
[----:B------:R-:W-:Y:S01]  /*fe60*/  USHF.R.S32.HI UR4, URZ, 0x1f, UR9 ;  /* 0x0000001f3f047899 */ /* 0x000fe20008011409 */
[----:B------:R-:W-:Y:S01]  /*fe70*/  IADD3 R45, P3, R2, 0x8000, RZ ;  /* 0x00008000022d7810 */ /* 0x000fe20007f7e0ff */
[----:B------:R-:W-:Y:S01]  /*fe80*/  ULDC.64 UR12, c[0x0][0xae8] ;  /* 0x0002ba00000c7ab9 */ /* 0x000fe20000000a00 */
[----:B------:R-:W-:Y:S01]  /*fe90*/  SHF.R.U64 R48, R48, 0x3, RZ ;  /* 0x0000000330307819 */ /* 0x000fe200000012ff */
[----:B------:R-:W-:Y:S01]  /*fea0*/  @UP1 ULDC UR14, c[0x0][0xbec] ;  /* 0x0002fb00000e1ab9 */ /* 0x000fe20000000800 */
[----:B------:R-:W-:Y:S01]  /*feb0*/  LOP3.LUT R28, R29, 0x380, RZ, 0xc0, !PT ;  /* 0x000003801d1c7812 */ /* 0x000fe200078ec0ff */
[----:B------:R-:W5:Y:S01]  /*fec0*/  LD.E.128 R8, desc[UR36][R8.64] ;  /* 0x0000002408087980 */ /* 0x000f62000c101d00 */
[----:B------:R-:W-:-:S02]  /*fed0*/  LOP3.LUT R32, R33, 0x380, RZ, 0xc0, !PT ;  /* 0x0000038021207812 */ /* 0x000fc400078ec0ff */
[----:B------:R-:W-:Y:S01]  /*fee0*/  LOP3.LUT R36, R37, 0x380, RZ, 0xc0, !PT ;  /* 0x0000038025247812 */ /* 0x000fe200078ec0ff */
[----:B------:R-:W5:Y:S01]  /*fef0*/  LD.E.128 R12, desc[UR36][R12.64] ;  /* 0x000000240c0c7980 */ /* 0x000f62000c101d00 */
[----:B------:R-:W-:Y:S02]  /*ff00*/  LOP3.LUT R40, R41, 0x380, RZ, 0xc0, !PT ;  /* 0x0000038029287812 */ /* 0x000fe400078ec0ff */
[----:B------:R-:W-:Y:S02]  /*ff10*/  LOP3.LUT R44, R45, 0x380, RZ, 0xc0, !PT ;  /* 0x000003802d2c7812 */ /* 0x000fe400078ec0ff */
[----:B------:R-:W-:Y:S01]  /*ff20*/  LOP3.LUT R48, R48, R49, RZ, 0x3c, !PT ;  /* 0x0000003130307212 */ /* 0x000fe200078e3cff */
[----:B------:R-:W-:Y:S01]  /*ff30*/  IMAD.X R49, RZ, RZ, R3, P2 ;  /* 0x000000ffff317224 */ /* 0x000fe200010e0603 */
[----:B------:R-:W-:Y:S02]  /*ff40*/  IADD3 R5, P2, R2, 0xf000, RZ ;  /* 0x0000f00002057810 */ /* 0x000fe40007f5e0ff */
[----:B------:R-:W-:-:S02]  /*ff50*/  SHF.R.U64 R28, R28, 0x3, RZ ;  /* 0x000000031c1c7819 */ /* 0x000fc400000012ff */
[----:B------:R-:W-:Y:S02]  /*ff60*/  SHF.R.U64 R32, R32, 0x3, RZ ;  /* 0x0000000320207819 */ /* 0x000fe400000012ff */
[----:B------:R-:W-:Y:S01]  /*ff70*/  SHF.R.U64 R7, R7, 0x3, RZ ;  /* 0x0000000307077819 */ /* 0x000fe200000012ff */
[----:B------:R-:W-:Y:S01]  /*ff80*/  UIMAD.WIDE.U32 UR10, UR18, UR12, UR10 ;  /* 0x0000000c120a72a5 */ /* 0x000fe2000f8e000a */
[----:B------:R-:W-:Y:S01]  /*ff90*/  SHF.R.U64 R36, R36, 0x3, RZ ;  /* 0x0000000324247819 */ /* 0x000fe200000012ff */
[----:B------:R-:W-:Y:S01]  /*ffa0*/  IMAD.X R73, RZ, RZ, R3, P2 ;  /* 0x000000ffff497224 */ /* 0x000fe200010e0603 */
[----:B------:R-:W-:Y:S01]  /*ffb0*/  SHF.R.U64 R40, R40, 0x3, RZ ;  /* 0x0000000328287819 */ /* 0x000fe200000012ff */
[----:B------:R-:W5:Y:S01]  /*ffc0*/  LD.E.128 R48, desc[UR36][R48.64] ;  /* 0x0000002430307980 */ /* 0x000f62000c101d00 */
[----:B------:R-:W-:Y:S02]  /*ffd0*/  SHF.R.U64 R44, R44, 0x3, RZ ;  /* 0x000000032c2c7819 */ /* 0x000fe400000012ff */
[----:B------:R-:W-:-:S02]  /*ffe0*/  LOP3.LUT R4, R5, 0x380, RZ, 0xc0, !PT ;  /* 0x0000038005047812 */ /* 0x000fc400078ec0ff */
        /* <DEDUP_REMOVED lines=10> */
[C---:B------:R-:W-:Y:S01]  /*10090*/  IADD3 R53, P0, R2.reuse, 0xa000, RZ ;  /* 0x0000a00002357810 */ /* 0x040fe20007f1e0ff */
[----:B------:R-:W-:Y:S01]  /*100a0*/  UIMAD UR11, UR18, UR13, UR11 ;  /* 0x0000000d120b72a4 */ /* 0x000fe2000f8e020b */
[C---:B------:R-:W-:Y:S01]  /*100b0*/  IADD3 R57, P6, R2.reuse, 0xb000, RZ ;  /* 0x0000b00002397810 */ /* 0x040fe20007fde0ff */
[----:B------:R-:W5:Y:S01]  /*100c0*/  LD.E.128 R28, desc[UR36][R28.64] ;  /* 0x000000241c1c7980 */ /* 0x000f62000c101d00 */
[C---:B------:R-:W-:Y:S01]  /*100d0*/  IADD3 R61, P5, R2.reuse, 0xc000, RZ ;  /* 0x0000c000023d7810 */ /* 0x040fe20007fbe0ff */
[----:B------:R-:W-:Y:S01]  /*100e0*/  ULDC.64 UR12, c[0x0][0xaf0] ;  /* 0x0002bc00000c7ab9 */ /* 0x000fe20000000a00 */
[C---:B------:R-:W-:Y:S01]  /*100f0*/  IADD3 R65, P4, R2.reuse, 0xd000, RZ ;  /* 0x0000d00002417810 */ /* 0x040fe20007f9e0ff */
[----:B------:R-:W5:Y:S01]  /*10100*/  LD.E.128 R32, desc[UR36][R32.64] ;  /* 0x0000002420207980 */ /* 0x000f62000c101d00 */
[----:B------:R-:W-:-:S02]  /*10110*/  IADD3 R69, P3, R2, 0xe000, RZ ;  /* 0x0000e00002457810 */ /* 0x000fc40007f7e0ff */
[----:B------:R-:W-:Y:S01]  /*10120*/  SHF.R.U64 R4, R4, 0x3, RZ ;  /* 0x0000000304047819 */ /* 0x000fe200000012ff */
[----:B------:R-:W5:Y:S01]  /*10130*/  LD.E.128 R36, desc[UR36][R36.64] ;  /* 0x0000002424247980 */ /* 0x000f62000c101d00 */
[----:B------:R-:W-:Y:S02]  /*10140*/  LOP3.LUT R2, R7, R2, RZ, 0x3c, !PT ;  /* 0x0000000207027212 */ /* 0x000fe400078e3cff */
[----:B------:R-:W-:Y:S01]  /*10150*/  LOP3.LUT R72, R4, R5, RZ, 0x3c, !PT ;  /* 0x0000000504487212 */ /* 0x000fe200078e3cff */
[----:B------:R-:W-:Y:S01]  /*10160*/  UIMAD UR4, UR4, UR12, URZ ;  /* 0x0000000c040472a4 */ /* 0x000fe2000f8e023f */
[----:B------:R-:W-:Y:S01]  /*10170*/  LOP3.LUT R52, R53, 0x380, RZ, 0xc0, !PT ;  /* 0x0000038035347812 */ /* 0x000fe200078ec0ff */
[----:B------:R0:W5:Y:S01]  /*10180*/  LD.E.128 R4, desc[UR36][R2.64] ;  /* 0x0000002402047980 */ /* 0x000162000c101d00 */
[----:B------:R-:W-:Y:S01]  /*10190*/  UIMAD.WIDE.U32 UR10, UR9, UR12, UR10 ;  /* 0x0000000c090a72a5 */ /* 0x000fe2000f8e000a */
[----:B------:R-:W-:Y:S01]  /*101a0*/  LOP3.LUT R56, R57, 0x380, RZ, 0xc0, !PT ;  /* 0x0000038039387812 */ /* 0x000fe200078ec0ff */
[----:B------:R-:W-:Y:S01]  /*101b0*/  UIMAD UR4, UR9, UR13, UR4 ;  /* 0x0000000d090472a4 */ /* 0x000fe2000f8e0204 */
[----:B------:R-:W-:Y:S01]  /*101c0*/  LOP3.LUT R60, R61, 0x380, RZ, 0xc0, !PT ;  /* 0x000003803d3c7812 */ /* 0x000fe200078ec0ff */
[----:B------:R-:W5:Y:S01]  /*101d0*/  LD.E.128 R40, desc[UR36][R40.64] ;  /* 0x0000002428287980 */ /* 0x000f62000c101d00 */
[----:B------:R-:W-:Y:S01]  /*101e0*/  @UP1 ULDC UR9, c[0x0][0xbf0] ;  /* 0x0002fc0000091ab9 */ /* 0x000fe20000000800 */
[----:B------:R-:W-:-:S02]  /*101f0*/  LOP3.LUT R64, R65, 0x380, RZ, 0xc0, !PT ;  /* 0x0000038041407812 */ /* 0x000fc400078ec0ff */
[----:B------:R-:W-:Y:S01]  /*10200*/  LOP3.LUT R68, R69, 0x380, RZ, 0xc0, !PT ;  /* 0x0000038045447812 */ /* 0x000fe200078ec0ff */
[----:B0-----:R-:W-:Y:S01]  /*10210*/  IMAD R2, R201, 0x20, R22 ;  /* 0x00000020c9027824 */ /* 0x001fe200078e0216 */
[----:B------:R-:W-:Y:S01]  /*10220*/  SHF.R.U64 R52, R52, 0x3, RZ ;  /* 0x0000000334347819 */ /* 0x000fe200000012ff */
[----:B------:R-:W-:Y:S01]  /*10230*/  UIADD3 UR4, UR11, UR4, URZ ;  /* 0x000000040b047290 */ /* 0x000fe2000fffe03f */
[----:B------:R-:W-:Y:S01]  /*10240*/  SHF.R.U64 R56, R56, 0x3, RZ ;  /* 0x0000000338387819 */ /* 0x000fe200000012ff */
[----:B------:R-:W-:Y:S01]  /*10250*/  VIADD R20, R2, UR61 ;  /* 0x0000003d02147c36 */ /* 0x000fe20008000000 */
[----:B------:R-:W-:Y:S01]  /*10260*/  SHF.R.U64 R60, R60, 0x3, RZ ;  /* 0x000000033c3c7819 */ /* 0x000fe200000012ff */
[----:B------:R-:W-:Y:S01]  /*10270*/  ULDC.64 UR12, c[0x0][0xae0] ;  /* 0x0002b800000c7ab9 */ /* 0x000fe20000000a00 */
[----:B------:R-:W-:Y:S01]  /*10280*/  SHF.R.U64 R64, R64, 0x3, RZ ;  /* 0x0000000340407819 */ /* 0x000fe200000012ff */
[----:B------:R-:W-:Y:S01]  /*10290*/  @P1 IMAD.HI.U32 R2, R20, UR14, RZ ;  /* 0x0000000e14021c27 */ /* 0x000fe2000f8e00ff */
[----:B------:R-:W-:Y:S01]  /*102a0*/  SHF.R.U64 R68, R68, 0x3, RZ ;  /* 0x0000000344447819 */ /* 0x000fe200000012ff */
[----:B------:R-:W5:Y:S01]  /*102b0*/  LD.E.128 R44, desc[UR36][R44.64] ;  /* 0x000000242c2c7980 */ /* 0x000f62000c101d00 */
[----:B------:R-:W-:Y:S01]  /*102c0*/  LOP3.LUT R52, R52, R53, RZ, 0x3c, !PT ;  /* 0x0000003534347212 */ /* 0x000fe200078e3cff */
[----:B------:R-:W-:Y:S01]  /*102d0*/  IMAD.MOV.U32 R19, RZ, RZ, R20 ;  /* 0x000000ffff137224 */ /* 0x000fe200078e0014 */
[----:B------:R-:W-:Y:S01]  /*102e0*/  @P1 SHF.R.U32.HI R19, RZ, UR9, R2 ;  /* 0x00000009ff131c19 */ /* 0x000fe20008011602 */
[--C-:B------:R-:W-:Y:S01]  /*102f0*/  IMAD.X R53, RZ, RZ, R3.reuse, P0 ;  /* 0x000000ffff357224 */ /* 0x100fe200000e0603 */
[----:B------:R-:W-:Y:S01]  /*10300*/  LOP3.LUT R56, R56, R57, RZ, 0x3c, !PT ;  /* 0x0000003938387212 */ /* 0x000fe200078e3cff */
[----:B------:R-:W-:Y:S01]  /*10310*/  IMAD.X R57, RZ, RZ, R3, P6 ;  /* 0x000000ffff397224 */ /* 0x000fe200030e0603 */
[--C-:B------:R-:W-:Y:S01]  /*10320*/  SHF.R.S32.HI R18, RZ, 0x1f, R19.reuse ;  /* 0x0000001fff127819 */ /* 0x100fe20000011413 */
[----:B------:R-:W-:Y:S01]  /*10330*/  IMAD.MOV R21, RZ, RZ, -R19 ;  /* 0x000000ffff157224 */ /* 0x000fe200078e0a13 */
[----:B------:R-:W-:Y:S01]  /*10340*/  LOP3.LUT R60, R60, R61, RZ, 0x3c, !PT ;  /* 0x0000003d3c3c7212 */ /* 0x000fe200078e3cff */
[--C-:B------:R-:W-:Y:S01]  /*10350*/  IMAD.X R61, RZ, RZ, R3.reuse, P5 ;  /* 0x000000ffff3d7224 */ /* 0x100fe200028e0603 */
[----:B------:R-:W-:Y:S01]  /*10360*/  LOP3.LUT R64, R64, R65, RZ, 0x3c, !PT ;  /* 0x0000004140407212 */ /* 0x000fe200078e3cff */
[--C-:B------:R-:W-:Y:S01]  /*10370*/  IMAD.X R65, RZ, RZ, R3.reuse, P4 ;  /* 0x000000ffff417224 */ /* 0x100fe200020e0603 */
[----:B------:R-:W-:Y:S01]  /*10380*/  LOP3.LUT R68, R68, R69, RZ, 0x3c, !PT ;  /* 0x0000004544447212 */ /* 0x000fe200078e3cff */
[----:B------:R-:W-:Y:S01]  /*10390*/  IMAD.X R69, RZ, RZ, R3, P3 ;  /* 0x000000ffff457224 */ /* 0x000fe200018e0603 */
[----:B------:R-:W5:Y:S01]  /*103a0*/  LD.E.128 R52, desc[UR36][R52.64] ;  /* 0x0000002434347980 */ /* 0x000f62000c101d00 */
[----:B------:R-:W-:-:S02]  /*103b0*/  IMAD R18, R18, UR12, RZ ;  /* 0x0000000c12127c24 */ /* 0x000fc4000f8e02ff */
[----:B------:R-:W-:Y:S01]  /*103c0*/  IMAD R21, R21, UR22, R20 ;  /* 0x0000001615157c24 */ /* 0x000fe2000f8e0214 */
[----:B------:R-:W5:Y:S01]  /*103d0*/  LD.E.128 R56, desc[UR36][R56.64] ;  /* 0x0000002438387980 */ /* 0x000f62000c101d00 */
[----:B------:R-:W-:Y:S02]  /*103e0*/  IMAD.U32 R3, RZ, RZ, UR11 ;  /* 0x0000000bff037e24 */ /* 0x000fe4000f8e00ff */
[----:B------:R-:W-:Y:S01]  /*103f0*/  IMAD.U32 R2, RZ, RZ, UR10 ;  /* 0x0000000aff027e24 */ /* 0x000fe2000f8e00ff */
[----:B------:R-:W-:Y:S01]  /*10400*/  ULDC.64 UR10, c[0x0][0xad8] ;  /* 0x0002b600000a7ab9 */ /* 0x000fe20000000a00 */
[----:B------:R-:W-:Y:S01]  /*10410*/  IMAD.U32 R3, RZ, RZ, UR4 ;  /* 0x00000004ff037e24 */ /* 0x000fe2000f8e00ff */
[----:B------:R-:W5:Y:S01]  /*10420*/  LD.E.128 R60, desc[UR36][R60.64] ;  /* 0x000000243c3c7980 */ /* 0x000f62000c101d00 */
[C---:B------:R-:W-:Y:S01]  /*10430*/  IMAD R77, R19.reuse, UR13, R18 ;  /* 0x0000000d134d7c24 */ /* 0x040fe2000f8e0212 */
[----:B------:R-:W-:Y:S01]  /*10440*/  SHF.R.S32.HI R18, RZ, 0x1f, R21 ;  /* 0x0000001fff127819 */ /* 0x000fe20000011415 */
[----:B------:R-:W-:Y:S01]  /*10450*/  IMAD.WIDE.U32 R2, R19, UR12, R2 ;  /* 0x0000000c13027c25 */ /* 0x000fe2000f8e0002 */
[----:B------:R-:W5:Y:S03]  /*10460*/  LD.E.128 R64, desc[UR36][R64.64] ;  /* 0x0000002440407980 */ /* 0x000f66000c101d00 */
[----:B------:R-:W-:Y:S01]  /*10470*/  IMAD.IADD R3, R3, 0x1, R77 ;  /* 0x0000000103037824 */ /* 0x000fe200078e024d */
[----:B------:R-:W5:Y:S01]  /*10480*/  LD.E.128 R68, desc[UR36][R68.64] ;  /* 0x0000002444447980 */ /* 0x000f62000c101d00 */
[----:B------:R-:W-:-:S03]  /*10490*/  IMAD R18, R18, UR10, RZ ;  /* 0x0000000a12127c24 */ /* 0x000fc6000f8e02ff */
[----:B------:R-:W5:Y:S01]  /*104a0*/  LD.E.128 R72, desc[UR36][R72.64] ;  /* 0x0000002448487980 */ /* 0x000f62000c101d00 */
[C---:B------:R-:W-:Y:S01]  /*104b0*/  IMAD R19, R21.reuse, UR11, R18 ;  /* 0x0000000b15137c24 */ /* 0x040fe2000f8e0212 */
[----:B------:R-:W-:Y:S01]  /*104c0*/  @!PT LDS RZ, [RZ] ;  /* 0x00000000fffff984 */ /* 0x000fe20000000800 */
[----:B------:R-:W-:Y:S01]  /*104d0*/  @!PT LDS RZ, [RZ] ;  /* 0x00000000fffff984 */ /* 0x000fe20000000800 */
[----:B------:R-:W-:Y:S01]  /*104e0*/  @!PT LDS RZ, [RZ] ;  /* 0x00000000fffff984 */ /* 0x000fe20000000800 */
[----:B------:R-:W-:Y:S01]  /*104f0*/  @!PT LDS RZ, [RZ] ;  /* 0x00000000fffff984 */ /* 0x000fe20000000800 */
[----:B------:R0:W-:Y:S06]  /*10500*/  MEMBAR.ALL.CTA ;  /* 0x0000000000007992 */ /* 0x0001ec0000008000 */
[----:B0-----:R-:W0:Y:S01]  /*10510*/  FENCE.VIEW.ASYNC.S ;  /* 0x00000000000073c6 */ /* 0x001e220000000000 */
[----:B------:R-:W-:Y:S01]  /*10520*/  IMAD.WIDE.U32 R2, R21, UR10, R2 ;  /* 0x0000000a15027c25 */ /* 0x000fe2000f8e0002 */
[----:B------:R-:W-:-:S03]  /*10530*/  ULDC.64 UR10, c[0x0][0xa80] ;  /* 0x0002a000000a7ab9 */ /* 0x000fc60000000a00 */
[----:B------:R-:W-:Y:S01]  /*10540*/  VIADD R80, R22, UR61 ;  /* 0x0000003d16507c36 */ /* 0x000fe20008000000 */
[----:B------:R-:W-:Y:S01]  /*10550*/  LEA R22, P2, R2, UR10, 0x1 ;  /* 0x0000000a02167c11 */ /* 0x000fe2000f8408ff */
[----:B------:R-:W-:-:S05]  /*10560*/  IMAD.IADD R3, R3, 0x1, R19 ;  /* 0x0000000103037824 */ /* 0x000fca00078e0213 */
[----:B------:R-:W-:Y:S02]  /*10570*/  LEA.HI.X R78, R2, UR11, R3, 0x1, P2 ;  /* 0x0000000b024e7c11 */ /* 0x000fe400090f0c03 */
[C---:B------:R-:W-:Y:S01]  /*10580*/  ISETP.GE.AND P2, PT, R80.reuse, UR16, PT ;  /* 0x0000001050007c0c */ /* 0x040fe2000bf46270 */
[C---:B------:R-:W-:Y:S02]  /*10590*/  VIADD R18, R80.reuse, 0x20 ;  /* 0x0000002050127836 */ /* 0x040fe40000000000 */
[----:B------:R-:W-:Y:S01]  /*105a0*/  VIADD R20, R80, 0x40 ;  /* 0x0000004050147836 */ /* 0x000fe20000000000 */
[----:B0-----:R0:W1:Y:S04]  /*105b0*/  SHFL.IDX PT, R79, R22, RZ, 0x181f ;  /* 0x00181fff164f7589 */ /* 0x00106800000e0000 */
[----:B------:R0:W2:Y:S01]  /*105c0*/  SHFL.IDX PT, R77, R78, RZ, 0x181f ;  /* 0x00181fff4e4d7589 */ /* 0x0000a200000e0000 */
[----:B------:R-:W-:Y:S01]  /*105d0*/  SYNCS.ARRIVE.TRANS64.RED.A1T0 RZ, [UR8], RZ ;  /* 0x000000ffffff79a7 */ /* 0x000fe20008100408 */
[----:B------:R-:W-:-:S02]  /*105e0*/  ISETP.GE.AND P1, PT, R18, UR16, PT ;  /* 0x0000001012007c0c */ /* 0x000fc4000bf26270 */
[----:B------:R-:W-:Y:S01]  /*105f0*/  ISETP.GE.AND P0, PT, R20, UR16, PT ;  /* 0x0000001014007c0c */ /* 0x000fe2000bf06270 */
[----:B------:R-:W-:-:S12]  /*10600*/  @P2 BRA `(.L_x_1311) ;  /* 0x0000000000442947 */ /* 0x000fd80003800000 */
        /* <DEDUP_REMOVED lines=17> */
.L_x_1311:
[----:B------:R-:W-:Y:S05]  /*10720*/  BSYNC B1 ;  /* 0x0000000000017941 */ /* 0x000fea0003800000 */
.L_x_1310:
[----:B---3--:R3:W4:Y:S01]  /*10730*/  SHFL.IDX PT, R19, R78, 0x1, 0x181f ;  /* 0x00381f004e137f89 */ /* 0x00872200000e0000 */
[----:B------:R-:W-:Y:S03]  /*10740*/  BSSY B1, `(.L_x_1312) ;  /* 0x0000014000017945 */ /* 0x000fe60003800000 */
[----:B-----5:R3:W0:Y:S01]  /*10750*/  SHFL.IDX PT, R7, R22, 0x1, 0x181f ;  /* 0x00381f0016077f89 */ /* 0x02062200000e0000 */
[----:B------:R-:W-:Y:S05]  /*10760*/  @P1 BRA `(.L_x_1313) ;  /* 0x0000000000441947 */ /* 0x000fea0003800000 */
[----:B------:R-:W-:Y:S02]  /*10770*/  ULDC UR4, c[0x0][0xac8] ;  /* 0x0002b20000047ab9 */ /* 0x000fe40000000800 */
        /* <DEDUP_REMOVED lines=16> */
.L_x_1313:
[----:B------:R-:W-:Y:S05]  /*10880*/  BSYNC B1 ;  /* 0x0000000000017941 */ /* 0x000fea0003800000 */
.L_x_1312:
[----:B0-----:R0:W0:Y:S01]  /*10890*/  SHFL.IDX PT, R9, R78, 0x2, 0x181f ;  /* 0x00581f004e097f89 */ /* 0x00102200000e0000 */
        /* <DEDUP_REMOVED lines=20> */
.L_x_1315:
[----:B------:R-:W-:Y:S05]  /*109e0*/  BSYNC B1 ;  /* 0x0000000000017941 */ /* 0x000fea0003800000 */
.L_x_1314:
[----:B0-----:R-:W-:Y:S01]  /*109f0*/  VIADD R2, R80, 0x60 ;  /* 0x0000006050027836 */ /* 0x001fe20000000000 */
[----:B------:R0:W0:Y:S04]  /*10a00*/  SHFL.IDX PT, R9, R78, 0x3, 0x181f ;  /* 0x00781f004e097f89 */ /* 0x00002800000e0000 */
[----:B------:R-:W-:Y:S01]  /*10a10*/  ISETP.GE.AND P0, PT, R2, UR16, PT ;  /* 0x0000001002007c0c */ /* 0x000fe2000bf06270 */
[----:B------:R0:W0:-:S12]  /*10a20*/  SHFL.IDX PT, R11, R22, 0x3, 0x181f ;  /* 0x00781f00160b7f89 */ /* 0x00001800000e0000 */
[----:B------:R-:W-:Y:S05]  /*10a30*/  @P0 BRA `(.L_x_1316) ;  /* 0x0000002400f80947 */ /* 0x000fea0003800000 */
[----:B------:R-:W-:Y:S02]  /*10a40*/  ULDC UR4, c[0x0][0xac8] ;  /* 0x0002b20000047ab9 */ /* 0x000fe40000000800 */
[----:B------:R-:W-:Y:S02]  /*10a50*/  ISETP.GE.AND P3, PT, R0, UR4, PT ;  /* 0x0000000400007c0c */ /* 0x000fe4000bf66270 */
[----:B------:R-:W-:Y:S02]  /*10a60*/  ISETP.GE.AND P4, PT, R82, UR4, PT ;  /* 0x0000000452007c0c */ /* 0x000fe4000bf86270 */
[----:B------:R-:W-:-:S09]  /*10a70*/  ISETP.GE.AND P5, PT, R84, UR4, PT ;  /* 0x0000000454007c0c */ /* 0x000fd2000bfa6270 */
[-C--:B0-----:R-:W-:Y:S02]  /*10a80*/  @!P3 LEA R2, P0, R0, R11.reuse, 0x1 ;  /* 0x0000000b0002b211 */ /* 0x081fe400078008ff */
[-C--:B------:R-:W-:Y:S02]  /*10a90*/  @!P4 LEA R4, P1, R82, R11.reuse, 0x1 ;  /* 0x0000000b5204c211 */ /* 0x080fe400078208ff */
[----:B------:R-:W-:Y:S02]  /*10aa0*/  @!P5 LEA R6, P2, R84, R11, 0x1 ;  /* 0x0000000b5406d211 */ /* 0x000fe400078408ff */
[-C--:B------:R-:W-:Y:S02]  /*10ab0*/  @!P3 LEA.HI.X R3, R0, R9.reuse, R87, 0x1, P0 ;  /* 0x000000090003b211 */ /* 0x080fe400000f0c57 */
[-C--:B------:R-:W-:Y:S02]  /*10ac0*/  @!P4 LEA.HI.X R5, R82, R9.reuse, R81, 0x1, P1 ;  /* 0x000000095205c211 */ /* 0x080fe400008f0c51 */
[----:B------:R-:W-:Y:S01]  /*10ad0*/  @!P5 LEA.HI.X R7, R84, R9, R83, 0x1, P2 ;  /* 0x000000095407d211 */ /* 0x000fe200010f0c53 */
        /* <DEDUP_REMOVED lines=9> */
.L_x_1309:
        /* <DEDUP_REMOVED lines=11> */
[----:B------:R-:W-:Y:S01]  /*10c20*/  VIADD R177, R17, 0x8 ;  /* 0x0000000811b17836 */ /* 0x000fe20000000000 */
[----:B------:R-:W-:Y:S01]  /*10c30*/  ULDC.64 UR14, c[0x0][0xb40] ;  /* 0x0002d000000e7ab9 */ /* 0x000fe20000000a00 */
[----:B------:R-:W-:Y:S01]  /*10c40*/  ULDC.64 UR12, c[0x0][0xb38] ;  /* 0x0002ce00000c7ab9 */ /* 0x000fe20000000a00 */
[----:B------:R-:W-:Y:S01]  /*10c50*/  UIMAD UR4, UR4, UR14, URZ ;  /* 0x0000000e040472a4 */ /* 0x000fe2000f8e023f */
[----:B------:R-:W-:Y:S01]  /*10c60*/  BSSY B1, `(.L_x_1317) ;  /* 0x00000d0000017945 */ /* 0x000fe20003800000 */
[----:B------:R-:W-:Y:S01]  /*10c70*/  UIMAD.WIDE.U32 UR10, UR18, UR12, UR10 ;  /* 0x0000000c120a72a5 */ /* 0x000fe2000f8e000a */
[----:B------:R-:W-:Y:S01]  /*10c80*/  SHF.R.S32.HI R22, RZ, 0x1f, R206 ;  /* 0x0000001fff167819 */ /* 0x000fe200000114ce */
[----:B------:R-:W-:Y:S01]  /*10c90*/  UIMAD UR4, UR9, UR15, UR4 ;  /* 0x0000000f090472a4 */ /* 0x000fe2000f8e0204 */
[----:B------:R-:W-:Y:S01]  /*10ca0*/  SHF.R.S32.HI R152, RZ, 0x1f, R207 ;  /* 0x0000001fff987819 */ /* 0x000fe200000114cf */
[----:B------:R-:W-:Y:S01]  /*10cb0*/  UIMAD UR11, UR18, UR13, UR11 ;  /* 0x0000000d120b72a4 */ /* 0x000fe2000f8e020b */
[----:B------:R-:W-:Y:S01]  /*10cc0*/  SHF.R.S32.HI R153, RZ, 0x1f, R208 ;  /* 0x0000001fff997819 */ /* 0x000fe200000114d0 */
[----:B------:R-:W-:Y:S01]  /*10cd0*/  UIADD3 UR8, UR8, 0x30820, URZ ;  /* 0x0003082008087890 */ /* 0x000fe2000fffe03f */
[----:B------:R-:W-:Y:S01]  /*10ce0*/  SHF.R.S32.HI R21, RZ, 0x1f, R209 ;  /* 0x0000001fff157819 */ /* 0x000fe200000114d1 */
[----:B------:R-:W-:Y:S01]  /*10cf0*/  UIMAD.WIDE.U32 UR10, UR9, UR14, UR10 ;  /* 0x0000000e090a72a5 */ /* 0x000fe2000f8e000a */
[----:B------:R-:W-:Y:S01]  /*10d00*/  SHF.R.S32.HI R154, RZ, 0x1f, R210 ;  /* 0x0000001fff9a7819 */ /* 0x000fe200000114d2 */
[----:B------:R-:W-:Y:S01]  /*10d10*/  ULDC.64 UR12, c[0x0][0xb48] ;  /* 0x0002d200000c7ab9 */ /* 0x000fe20000000a00 */
[----:B------:R-:W-:Y:S01]  /*10d20*/  @UP1 ULDC UR9, c[0x0][0xbec] ;  /* 0x0002fb0000091ab9 */ /* 0x000fe20000000800 */
[----:B------:R-:W-:Y:S01]  /*10d30*/  UIADD3 UR11, UR11, UR4, URZ ;  /* 0x000000040b0b7290 */ /* 0x000fe2000fffe03f */
[----:B------:R-:W-:Y:S01]  /*10d40*/  @P1 IMAD.HI.U32 R0, R5, UR9, RZ ;  /* 0x0000000905001c27 */ /* 0x000fe2000f8e00ff */
[----:B------:R-:W-:Y:S01]  /*10d50*/  UPRMT UR8, URZ, 0x654, UR8 ;  /* 0x000006543f087896 */ /* 0x000fe20008000008 */
[----:B------:R-:W-:Y:S01]  /*10d60*/  SHF.R.S32.HI R155, RZ, 0x1f, R211 ;  /* 0x0000001fff9b7819 */ /* 0x000fe200000114d3 */
[----:B------:R-:W-:Y:S01]  /*10d70*/  @UP1 ULDC UR4, c[0x0][0xbf0] ;  /* 0x0002fc0000041ab9 */ /* 0x000fe20000000800 */
[----:B------:R-:W-:Y:S01]  /*10d80*/  UIMAD.WIDE.U32 UR10, UR16, UR12, UR10 ;  /* 0x0000000c100a72a5 */ /* 0x000fe2000f8e000a */
[----:B------:R-:W-:Y:S01]  /*10d90*/  @P1 SHF.R.U32.HI R7, RZ, UR4, R0 ;  /* 0x00000004ff071c19 */ /* 0x000fe20008011600 */
[----:B------:R-:W-:Y:S01]  /*10da0*/  VIADD R172, R17, 0x18 ;  /* 0x0000001811ac7836 */ /* 0x000fe20000000000 */
[----:B------:R-:W-:Y:S01]  /*10db0*/  SHF.R.S32.HI R156, RZ, 0x1f, R212 ;  /* 0x0000001fff9c7819 */ /* 0x000fe200000114d4 */
[----:B------:R-:W-:Y:S01]  /*10dc0*/  UIMAD UR4, UR16, UR13, UR11 ;  /* 0x0000000d100472a4 */ /* 0x000fe2000f8e020b */
[--C-:B------:R-:W-:Y:S01]  /*10dd0*/  SHF.R.S32.HI R0, RZ, 0x1f, R7.reuse ;  /* 0x0000001fff007819 */ /* 0x100fe20000011407 */
[----:B------:R-:W-:Y:S01]  /*10de0*/  IMAD.MOV R2, RZ, RZ, -R7 ;  /* 0x000000ffff027224 */ /* 0x000fe200078e0a07 */
[----:B------:R-:W-:Y:S01]  /*10df0*/  ULDC.64 UR12, c[0x0][0xb30] ;  /* 0x0002cc00000c7ab9 */ /* 0x000fe20000000a00 */
[----:B------:R-:W-:Y:S01]  /*10e00*/  IMAD.U32 R3, RZ, RZ, UR11 ;  /* 0x0000000bff037e24 */ /* 0x000fe2000f8e00ff */
[----:B------:R-:W-:Y:S01]  /*10e10*/  SYNCS.ARRIVE.TRANS64.RED.A1T0 RZ, [UR8], RZ ;  /* 0x000000ffffff79a7 */ /* 0x000fe20008100408 */
[----:B------:R-:W-:Y:S01]  /*10e20*/  IMAD R5, R2, UR22, R5 ;  /* 0x0000001602057c24 */ /* 0x000fe2000f8e0205 */
[----:B------:R-:W-:Y:S01]  /*10e30*/  SHF.R.S32.HI R157, RZ, 0x1f, R213 ;  /* 0x0000001fff9d7819 */ /* 0x000fe200000114d5 */
[----:B------:R-:W-:Y:S01]  /*10e40*/  IMAD R0, R0, UR12, RZ ;  /* 0x0000000c00007c24 */ /* 0x000fe2000f8e02ff */
[----:B------:R-:W-:Y:S01]  /*10e50*/  SHF.R.S32.HI R158, RZ, 0x1f, R214 ;  /* 0x0000001fff9e7819 */ /* 0x000fe200000114d6 */
[----:B------:R-:W-:Y:S01]  /*10e60*/  IMAD.U32 R2, RZ, RZ, UR10 ;  /* 0x0000000aff027e24 */ /* 0x000fe2000f8e00ff */
[----:B------:R-:W-:Y:S01]  /*10e70*/  ULDC.64 UR10, c[0x0][0xb28] ;  /* 0x0002ca00000a7ab9 */ /* 0x000fe20000000a00 */
        /* <DEDUP_REMOVED lines=20> */
[----:B------:R-:W-:Y:S01]  /*10fc0*/  VIADD R176, R17, 0x8 ;  /* 0x0000000811b07836 */ /* 0x000fe20000000000 */
[----:B------:R-:W-:Y:S01]  /*10fd0*/  LEA.HI.X R6, R2, UR11, R3, 0x2, P1 ;  /* 0x0000000b02067c11 */ /* 0x000fe200088f1403 */
[----:B------:R0:W1:Y:S01]  /*10fe0*/  SHFL.IDX PT, R7, R0, RZ, 0x1c1f ;  /* 0x001c1fff00077589 */ /* 0x00006200000e0000 */
[----:B------:R-:W-:-:S02]  /*10ff0*/  SHF.R.S32.HI R167, RZ, 0x1f, R223 ;  /* 0x0000001fffa77819 */ /* 0x000fc400000114df */
[----:B------:R-:W-:Y:S01]  /*11000*/  SHF.R.S32.HI R168, RZ, 0x1f, R224 ;  /* 0x0000001fffa87819 */ /* 0x000fe200000114e0 */
[----:B------:R0:W2:Y:S01]  /*11010*/  SHFL.IDX PT, R8, R6, RZ, 0x1c1f ;  /* 0x001c1fff06087589 */ /* 0x0000a200000e0000 */
[----:B------:R-:W-:Y:S02]  /*11020*/  SHF.R.S32.HI R169, RZ, 0x1f, R225 ;  /* 0x0000001fffa97819 */ /* 0x000fe400000114e1 */
[----:B------:R-:W-:Y:S02]  /*11030*/  SHF.R.S32.HI R170, RZ, 0x1f, R226 ;  /* 0x0000001fffaa7819 */ /* 0x000fe400000114e2 */
[----:B------:R-:W-:Y:S02]  /*11040*/  SHF.R.S32.HI R171, RZ, 0x1f, R229 ;  /* 0x0000001fffab7819 */ /* 0x000fe400000114e5 */
[----:B------:R-:W-:Y:S02]  /*11050*/  SHF.R.S32.HI R173, RZ, 0x1f, R173 ;  /* 0x0000001fffad7819 */ /* 0x000fe400000114ad */
[----:B------:R-:W-:-:S02]  /*11060*/  SHF.R.S32.HI R175, RZ, 0x1f, R175 ;  /* 0x0000001fffaf7819 */ /* 0x000fc400000114af */
[----:B------:R-:W-:Y:S02]  /*11070*/  SHF.R.S32.HI R177, RZ, 0x1f, R177 ;  /* 0x0000001fffb17819 */ /* 0x000fe400000114b1 */
[----:B------:R-:W-:Y:S01]  /*11080*/  SHF.R.S32.HI R178, RZ, 0x1f, R17 ;  /* 0x0000001fffb27819 */ /* 0x000fe20000011411 */
[----:B0-----:R-:W-:Y:S06]  /*11090*/  @P2 BRA `(.L_x_1318) ;  /* 0x0000000800302947 */ /* 0x001fec0003800000 */
[----:B------:R-:W-:Y:S01]  /*110a0*/  ULDC UR4, c[0x0][0xac8] ;  /* 0x0002b20000047ab9 */ /* 0x000fe20000000800 */
[C---:B------:R-:W-:Y:S01]  /*110b0*/  VIADD R9, R17.reuse, 0xd8 ;  /* 0x000000d811097836 */ /* 0x040fe20000000000 */
[C---:B------:R-:W-:Y:S01]  /*110c0*/  ISETP.GE.AND P4, PT, R17.reuse, UR4, PT ;  /* 0x0000000411007c0c */ /* 0x040fe2000bf86270 */
[----:B------:R-:W-:Y:S01]  /*110d0*/  VIADD R20, R17, 0xe0 ;  /* 0x000000e011147836 */ /* 0x000fe20000000000 */
[----:B------:R-:W-:Y:S02]  /*110e0*/  ISETP.GE.AND P2, PT, R176, UR4, PT ;  /* 0x00000004b0007c0c */ /* 0x000fe4000bf46270 */
[----:B------:R-:W-:-:S09]  /*110f0*/  ISETP.GE.AND P1, PT, R174, UR4, PT ;  /* 0x00000004ae007c0c */ /* 0x000fd2000bf26270 */
[CC--:B-1----:R-:W-:Y:S02]  /*11100*/  @!P4 LEA R2, P3, R17.reuse, R7.reuse, 0x2 ;  /* 0x000000071102c211 */ /* 0x0c2fe400078610ff */
[----:B------:R-:W-:Y:S02]  /*11110*/  @!P2 LEA R4, P5, R176, R7, 0x2 ;  /* 0x00000007b004a211 */ /* 0x000fe400078a10ff */
[-C--:B--2---:R-:W-:Y:S02]  /*11120*/  @!P4 LEA.HI.X R3, R17, R8.reuse, R178, 0x2, P3 ;  /* 0x000000081103c211 */ /* 0x084fe400018f14b2 */
[----:B------:R-:W-:Y:S02]  /*11130*/  ISETP.GE.AND P3, PT, R172, UR4, PT ;  /* 0x00000004ac007c0c */ /* 0x000fe4000bf66270 */
[----:B------:R-:W-:Y:S01]  /*11140*/  @!P2 LEA.HI.X R5, R176, R8, R177, 0x2, P5 ;  /* 0x00000008b005a211 */ /* 0x000fe200028f14b1 */
[----:B------:R0:W-:Y:S01]  /*11150*/  @!P4 ST.E.64 desc[UR36][R2.64], R24 ;  /* 0x000000180200c985 */ /* 0x0001e2000c101b24 */
[----:B------:R-:W-:-:S03]  /*11160*/  ISETP.GE.AND P4, PT, R229, UR4, PT ;  /* 0x00000004e5007c0c */ /* 0x000fc6000bf86270 */
        /* <DEDUP_REMOVED lines=67> */
[-C--:B------:R-:W-:Y:S02]  /*115a0*/  @!P1 LEA.HI.X R3, R213, R8.reuse, R157, 0x2, P6 ;  /* 0x00000008d5039211 */ /* 0x080fe400030f149d */
[CC--:B------:R-:W-:Y:S02]  /*115b0*/  @!P4 LEA R10, P6, R211.reuse, R7.reuse, 0x2 ;  /* 0x00000007d30ac211 */ /* 0x0c0fe400078c10ff */
[C---:B-1----:R-:W-:Y:S01]  /*115c0*/  @!P3 LEA R4, P5, R212.reuse, R7, 0x2 ;  /* 0x00000007d404b211 */ /* 0x042fe200078a10ff */
[----:B------:R0:W-:Y:S01]  /*115d0*/  @!P1 ST.E.64 desc[UR36][R2.64], R96 ;  /* 0x0000006002009985 */ /* 0x0001e2000c101b24 */
[-C--:B------:R-:W-:Y:S02]  /*115e0*/  @!P4 LEA.HI.X R11, R211, R8.reuse, R155, 0x2, P6 ;  /* 0x00000008d30bc211 */ /* 0x080fe400030f149b */
[----:B------:R-:W-:Y:S02]  /*115f0*/  @!P3 LEA.HI.X R5, R212, R8, R156, 0x2, P5 ;  /* 0x00000008d405b211 */ /* 0x000fe400028f149c */
[----:B------:R-:W-:-:S02]  /*11600*/  ISETP.GE.AND P1, PT, R209, UR4, PT ;  /* 0x00000004d1007c0c */ /* 0x000fc4000bf26270 */
[-C--:B------:R-:W-:Y:S01]  /*11610*/  @!P2 LEA R12, P5, R210, R7.reuse, 0x2 ;  /* 0x00000007d20ca211 */ /* 0x080fe200078a10ff */
[----:B------:R1:W-:Y:S01]  /*11620*/  @!P3 ST.E.64 desc[UR36][R4.64], R100 ;  /* 0x000000640400b985 */ /* 0x0003e2000c101b24 */
[----:B------:R-:W-:Y:S02]  /*11630*/  ISETP.GE.AND P3, PT, R208, UR4, PT ;  /* 0x00000004d0007c0c */ /* 0x000fe4000bf66270 */
[----:B------:R-:W-:Y:S01]  /*11640*/  @!P2 LEA.HI.X R13, R210, R8, R154, 0x2, P5 ;  /* 0x00000008d20da211 */ /* 0x000fe200028f149a */
[----:B------:R2:W-:Y:S01]  /*11650*/  @!P4 ST.E.64 desc[UR36][R10.64], R104 ;  /* 0x000000680a00c985 */ /* 0x0005e2000c101b24 */
[----:B------:R-:W-:Y:S02]  /*11660*/  ISETP.GE.AND P4, PT, R207, UR4, PT ;  /* 0x00000004cf007c0c */ /* 0x000fe4000bf86270 */
[----:B------:R-:W-:Y:S01]  /*11670*/  ISETP.GE.AND P5, PT, R206, UR4, PT ;  /* 0x00000004ce007c0c */ /* 0x000fe2000bfa6270 */
[----:B------:R-:W-:Y:S02]  /*11680*/  @!P2 ST.E.64 desc[UR36][R12.64], R108 ;  /* 0x0000006c0c00a985 */ /* 0x000fe4000c101b24 */
[----:B------:R-:W-:-:S04]  /*11690*/  @!P1 LEA R14, P6, R209, R7, 0x2 ;  /* 0x00000007d10e9211 */ /* 0x000fc800078c10ff */
[-C--:B------:R-:W-:Y:S02]  /*116a0*/  @!P1 LEA.HI.X R15, R209, R8.reuse, R21, 0x2, P6 ;  /* 0x00000008d10f9211 */ /* 0x080fe400030f1415 */
[-C--:B0-----:R-:W-:Y:S02]  /*116b0*/  @!P3 LEA R2, P6, R208, R7.reuse, 0x2 ;  /* 0x00000007d002b211 */ /* 0x081fe400078c10ff */
[----:B-1----:R-:W-:Y:S01]  /*116c0*/  @!P4 LEA R4, P2, R207, R7, 0x2 ;  /* 0x00000007cf04c211 */ /* 0x002fe200078410ff */
[----:B------:R0:W-:Y:S01]  /*116d0*/  @!P1 ST.E.64 desc[UR36][R14.64], R112 ;  /* 0x000000700e009985 */ /* 0x0001e2000c101b24 */
[----:B------:R-:W-:Y:S02]  /*116e0*/  ISETP.GE.AND P1, PT, R203, UR4, PT ;  /* 0x00000004cb007c0c */ /* 0x000fe4000bf26270 */
[----:B------:R-:W-:Y:S02]  /*116f0*/  @!P4 LEA.HI.X R5, R207, R8, R152, 0x2, P2 ;  /* 0x00000008cf05c211 */ /* 0x000fe400010f1498 */
[----:B------:R-:W-:-:S02]  /*11700*/  ISETP.GE.AND P2, PT, R9, UR4, PT ;  /* 0x0000000409007c0c */ /* 0x000fc4000bf46270 */
[-C--:B------:R-:W-:Y:S02]  /*11710*/  @!P3 LEA.HI.X R3, R208, R8.reuse, R153, 0x2, P6 ;  /* 0x00000008d003b211 */ /* 0x080fe400030f1499 */
[C---:B------:R-:W-:Y:S02]  /*11720*/  @!P5 LEA R18, P6, R206.reuse, R7, 0x2 ;  /* 0x00000007ce12d211 */ /* 0x040fe400078c10ff */
[----:B--2---:R-:W-:Y:S01]  /*11730*/  SHF.R.S32.HI R11, RZ, 0x1f, R203 ;  /* 0x0000001fff0b7819 */ /* 0x004fe200000114cb */
[----:B------:R1:W-:Y:S01]  /*11740*/  @!P3 ST.E.64 desc[UR36][R2.64], R116 ;  /* 0x000000740200b985 */ /* 0x0003e2000c101b24 */
[----:B------:R-:W-:Y:S01]  /*11750*/  @!P5 LEA.HI.X R19, R206, R8, R22, 0x2, P6 ;  /* 0x00000008ce13d211 */ /* 0x000fe200030f1416 */
[C---:B0-----:R-:W-:Y:S01]  /*11760*/  VIADD R14, R17.reuse, 0xe8 ;  /* 0x000000e8110e7836 */ /* 0x041fe20000000000 */
[----:B------:R-:W-:Y:S01]  /*11770*/  ISETP.GE.AND P3, PT, R20, UR4, PT ;  /* 0x0000000414007c0c */ /* 0x000fe2000bf66270 */
[----:B------:R0:W-:Y:S01]  /*11780*/  @!P4 ST.E.64 desc[UR36][R4.64], R120 ;  /* 0x000000780400c985 */ /* 0x0001e2000c101b24 */
[----:B------:R-:W-:Y:S01]  /*11790*/  VIADD R15, R17, 0xf0 ;  /* 0x000000f0110f7836 */ /* 0x000fe20000000000 */
[----:B------:R-:W-:-:S02]  /*117a0*/  SHF.R.S32.HI R13, RZ, 0x1f, R20 ;  /* 0x0000001fff0d7819 */ /* 0x000fc40000011414 */
[----:B------:R2:W-:Y:S01]  /*117b0*/  @!P5 ST.E.64 desc[UR36][R18.64], R124 ;  /* 0x0000007c1200d985 */ /* 0x0005e2000c101b24 */
[----:B------:R-:W-:Y:S02]  /*117c0*/  ISETP.GE.AND P4, PT, R14, UR4, PT ;  /* 0x000000040e007c0c */ /* 0x000fe4000bf86270 */
[-C--:B------:R-:W-:Y:S02]  /*117d0*/  @!P1 LEA R10, P5, R203, R7.reuse, 0x2 ;  /* 0x00000007cb0a9211 */ /* 0x080fe400078a10ff */
[----:B-1----:R-:W-:Y:S02]  /*117e0*/  SHF.R.S32.HI R3, RZ, 0x1f, R9 ;  /* 0x0000001fff037819 */ /* 0x002fe40000011409 */
[-C--:B------:R-:W-:Y:S02]  /*117f0*/  @!P2 LEA R2, P6, R9, R7.reuse, 0x2 ;  /* 0x000000070902a211 */ /* 0x080fe400078c10ff */
[-C--:B------:R-:W-:Y:S02]  /*11800*/  @!P1 LEA.HI.X R11, R203, R8.reuse, R11, 0x2, P5 ;  /* 0x00000008cb0b9211 */ /* 0x080fe400028f140b */
[----:B------:R-:W-:Y:S01]  /*11810*/  @!P2 LEA.HI.X R3, R9, R8, R3, 0x2, P6 ;  /* 0x000000080903a211 */ /* 0x000fe200030f1403 */
[----:B------:R-:W-:Y:S01]  /*11820*/  VIADD R9, R17, 0xf8 ;  /* 0x000000f811097836 */ /* 0x000fe20000000000 */
[----:B------:R-:W-:Y:S01]  /*11830*/  ISETP.GE.AND P6, PT, R15, UR4, PT ;  /* 0x000000040f007c0c */ /* 0x000fe2000bfc6270 */
[----:B------:R3:W-:Y:S01]  /*11840*/  @!P1 ST.E.64 desc[UR36][R10.64], R128 ;  /* 0x000000800a009985 */ /* 0x0007e2000c101b24 */
[----:B0-----:R-:W-:-:S02]  /*11850*/  @!P3 LEA R4, P5, R20, R7, 0x2 ;  /* 0x000000071404b211 */ /* 0x001fc400078a10ff */
[----:B------:R-:W-:Y:S01]  /*11860*/  ISETP.GE.AND P1, PT, R9, UR4, PT ;  /* 0x0000000409007c0c */ /* 0x000fe2000bf26270 */
[----:B------:R3:W-:Y:S01]  /*11870*/  @!P2 ST.E.64 desc[UR36][R2.64], R132 ;  /* 0x000000840200a985 */ /* 0x0007e2000c101b24 */
[-C--:B------:R-:W-:Y:S02]  /*11880*/  @!P3 LEA.HI.X R5, R20, R8.reuse, R13, 0x2, P5 ;  /* 0x000000081405b211 */ /* 0x080fe400028f140d */
[----:B------:R-:W-:Y:S02]  /*11890*/  SHF.R.S32.HI R13, RZ, 0x1f, R14 ;  /* 0x0000001fff0d7819 */ /* 0x000fe4000001140e */
[C---:B------:R-:W-:Y:S01]  /*118a0*/  @!P4 LEA R12, P5, R14.reuse, R7, 0x2 ;  /* 0x000000070e0cc211 */ /* 0x040fe200078a10ff */
[----:B------:R3:W-:Y:S01]  /*118b0*/  @!P3 ST.E.64 desc[UR36][R4.64], R136 ;  /* 0x000000880400b985 */ /* 0x0007e2000c101b24 */
[----:B--2---:R-:W-:Y:S02]  /*118c0*/  SHF.R.S32.HI R18, RZ, 0x1f, R15 ;  /* 0x0000001fff127819 */ /* 0x004fe4000001140f */
[----:B------:R-:W-:-:S02]  /*118d0*/  @!P4 LEA.HI.X R13, R14, R8, R13, 0x2, P5 ;  /* 0x000000080e0dc211 */ /* 0x000fc400028f140d */
        /* <DEDUP_REMOVED lines=8> */
.L_x_1318:
[----:B------:R-:W-:Y:S05]  /*11960*/  BSYNC B1 ;  /* 0x0000000000017941 */ /* 0x000fea0003800000 */
.L_x_1317:
[----:B---3--:R0:W3:Y:S04]  /*11970*/  SHFL.IDX PT, R14, R6, 0x1, 0x1c1f ;  /* 0x003c1f00060e7f89 */ /* 0x0080e800000e0000 */
[----:B------:R-:W4:Y:S01]  /*11980*/  SHFL.IDX PT, R0, R0, 0x1, 0x1c1f ;  /* 0x003c1f0000007f89 */ /* 0x000f2200000e0000 */
[----:B------:R-:W-:Y:S05]  /*11990*/  @P0 BRA `(.L_x_1316) ;  /* 0x0000001800200947 */ /* 0x000fea0003800000 */
[----:B------:R-:W-:Y:S01]  /*119a0*/  ULDC UR4, c[0x0][0xac8] ;  /* 0x0002b20000047ab9 */ /* 0x000fe20000000800 */
[C---:B------:R-:W-:Y:S01]  /*119b0*/  VIADD R15, R17.reuse, 0xe8 ;  /* 0x000000e8110f7836 */ /* 0x040fe20000000000 */
[C---:B------:R-:W-:Y:S01]  /*119c0*/  ISETP.GE.AND P4, PT, R17.reuse, UR4, PT ;  /* 0x0000000411007c0c */ /* 0x040fe2000bf86270 */
[----:B------:R-:W-:Y:S01]  /*119d0*/  VIADD R19, R17, 0xf0 ;  /* 0x000000f011137836 */ /* 0x000fe20000000000 */
[----:B------:R-:W-:Y:S02]  /*119e0*/  ISETP.GE.AND P2, PT, R176, UR4, PT ;  /* 0x00000004b0007c0c */ /* 0x000fe4000bf46270 */
[----:B------:R-:W-:Y:S02]  /*119f0*/  ISETP.GE.AND P1, PT, R174, UR4, PT ;  /* 0x00000004ae007c0c */ /* 0x000fe4000bf26270 */
[----:B------:R-:W-:-:S07]  /*11a00*/  ISETP.GE.AND P0, PT, R172, UR4, PT ;  /* 0x00000004ac007c0c */ /* 0x000fce000bf06270 */
[CC--:B----4-:R-:W-:Y:S02]  /*11a10*/  @!P4 LEA R2, P3, R17.reuse, R0.reuse, 0x2 ;  /* 0x000000001102c211 */ /* 0x0d0fe400078610ff */
[----:B------:R-:W-:Y:S02]  /*11a20*/  @!P2 LEA R4, P6, R176, R0, 0x2 ;  /* 0x00000000b004a211 */ /* 0x000fe400078c10ff */
[----:B---3--:R-:W-:Y:S02]  /*11a30*/  @!P4 LEA.HI.X R3, R17, R14, R178, 0x2, P3 ;  /* 0x0000000e1103c211 */ /* 0x008fe400018f14b2 */
[----:B------:R-:W-:Y:S02]  /*11a40*/  ISETP.GE.AND P3, PT, R229, UR4, PT ;  /* 0x00000004e5007c0c */ /* 0x000fe4000bf66270 */
[----:B0-----:R-:W-:Y:S01]  /*11a50*/  @!P1 LEA R6, P5, R174, R0, 0x2 ;  /* 0x00000000ae069211 */ /* 0x001fe200078a10ff */
[----:B------:R0:W-:Y:S01]  /*11a60*/  @!P4 ST.E.64 desc[UR36][R2.64], R26 ;  /* 0x0000001a0200c985 */ /* 0x0001e2000c101b24 */
[----:B------:R-:W-:-:S02]  /*11a70*/  @!P2 LEA.HI.X R5, R176, R14, R177, 0x2, P6 ;  /* 0x0000000eb005a211 */ /* 0x000fc400030f14b1 */
[----:B------:R-:W-:Y:S02]  /*11a80*/  ISETP.GE.AND P4, PT, R226, UR4, PT ;  /* 0x00000004e2007c0c */ /* 0x000fe4000bf86270 */
[----:B--2---:R-:W-:Y:S01]  /*11a90*/  @!P0 LEA R8, P6, R172, R0, 0x2 ;  /* 0x00000000ac088211 */ /* 0x004fe200078c10ff */
[----:B------:R2:W-:Y:S01]  /*11aa0*/  @!P2 ST.E.64 desc[UR36][R4.64], R30 ;  /* 0x0000001e0400a985 */ /* 0x0005e2000c101b24 */
[-C--:B-1----:R-:W-:Y:S02]  /*11ab0*/  @!P1 LEA.HI.X R7, R174, R14.reuse, R175, 0x2, P5 ;  /* 0x0000000eae079211 */ /* 0x082fe400028f14af */
[----:B------:R-:W-:Y:S02]  /*11ac0*/  ISETP.GE.AND P5, PT, R225, UR4, PT ;  /* 0x00000004e1007c0c */ /* 0x000fe4000bfa6270 */
[----:B------:R-:W-:Y:S01]  /*11ad0*/  @!P0 LEA.HI.X R9, R172, R14, R173, 0x2, P6 ;  /* 0x0000000eac098211 */ /* 0x000fe200030f14ad */
[----:B------:R1:W-:Y:S01]  /*11ae0*/  @!P1 ST.E.64 desc[UR36][R6.64], R34 ;  /* 0x0000002206009985 */ /* 0x0003e2000c101b24 */
[----:B------:R-:W-:-:S02]  /*11af0*/  ISETP.GE.AND P1, PT, R223, UR4, PT ;  /* 0x00000004df007c0c */ /* 0x000fc4000bf26270 */
[CC--:B0-----:R-:W-:Y:S01]  /*11b00*/  @!P3 LEA R2, P6, R229.reuse, R0.reuse, 0x2 ;  /* 0x00000000e502b211 */ /* 0x0c1fe200078c10ff */
[----:B------:R0:W-:Y:S01]  /*11b10*/  @!P0 ST.E.64 desc[UR36][R8.64], R38 ;  /* 0x0000002608008985 */ /* 0x0001e2000c101b24 */
[----:B------:R-:W-:Y:S02]  /*11b20*/  ISETP.GE.AND P0, PT, R224, UR4, PT ;  /* 0x00000004e0007c0c */ /* 0x000fe4000bf06270 */
[C---:B------:R-:W-:Y:S02]  /*11b30*/  @!P4 LEA R10, P2, R226.reuse, R0, 0x2 ;  /* 0x00000000e20ac211 */ /* 0x040fe400078410ff */
[----:B------:R-:W-:Y:S02]  /*11b40*/  @!P3 LEA.HI.X R3, R229, R14, R171, 0x2, P6 ;  /* 0x0000000ee503b211 */ /* 0x000fe400030f14ab */
[----:B------:R-:W-:Y:S02]  /*11b50*/  @!P5 LEA R12, P6, R225, R0, 0x2 ;  /* 0x00000000e10cd211 */ /* 0x000fe400078c10ff */
[----:B------:R-:W-:Y:S01]  /*11b60*/  @!P4 LEA.HI.X R11, R226, R14, R170, 0x2, P2 ;  /* 0x0000000ee20bc211 */ /* 0x000fe200010f14aa */
[----:B------:R3:W-:Y:S01]  /*11b70*/  @!P3 ST.E.64 desc[UR36][R2.64], R42 ;  /* 0x0000002a0200b985 */ /* 0x0007e2000c101b24 */
[----:B------:R-:W-:-:S02]  /*11b80*/  ISETP.GE.AND P2, PT, R222, UR4, PT ;  /* 0x00000004de007c0c */ /* 0x000fc4000bf46270 */
[----:B------:R-:W-:Y:S01]  /*11b90*/  @!P5 LEA.HI.X R13, R225, R14, R169, 0x2, P6 ;  /* 0x0000000ee10dd211 */ /* 0x000fe200030f14a9 */
[----:B------:R4:W-:Y:S01]  /*11ba0*/  @!P4 ST.E.64 desc[UR36][R10.64], R46 ;  /* 0x0000002e0a00c985 */ /* 0x0009e2000c101b24 */
[CC--:B--2---:R-:W-:Y:S02]  /*11bb0*/  @!P0 LEA R4, P4, R224.reuse, R0.reuse, 0x2 ;  /* 0x00000000e0048211 */ /* 0x0c4fe400078810ff */
[----:B------:R-:W-:Y:S01]  /*11bc0*/  ISETP.GE.AND P3, PT, R221, UR4, PT ;  /* 0x00000004dd007c0c */ /* 0x000fe2000bf66270 */
[----:B------:R2:W-:Y:S01]  /*11bd0*/  @!P5 ST.E.64 desc[UR36][R12.64], R50 ;  /* 0x000000320c00d985 */ /* 0x0005e2000c101b24 */
[----:B-1----:R-:W-:Y:S02]  /*11be0*/  @!P1 LEA R6, P5, R223, R0, 0x2 ;  /* 0x00000000df069211 */ /* 0x002fe400078a10ff */
[----:B------:R-:W-:Y:S02]  /*11bf0*/  @!P0 LEA.HI.X R5, R224, R14, R168, 0x2, P4 ;  /* 0x0000000ee0058211 */ /* 0x000fe400020f14a8 */
[----:B------:R-:W-:-:S02]  /*11c00*/  ISETP.GE.AND P4, PT, R220, UR4, PT ;  /* 0x00000004dc007c0c */ /* 0x000fc4000bf86270 */
[----:B------:R-:W-:Y:S01]  /*11c10*/  @!P1 LEA.HI.X R7, R223, R14, R167, 0x2, P5 ;  /* 0x0000000edf079211 */ /* 0x000fe200028f14a7 */
[----:B------:R-:W-:Y:S01]  /*11c20*/  @!P0 ST.E.64 desc[UR36][R4.64], R54 ;  /* 0x0000003604008985 */ /* 0x000fe2000c101b24 */
[----:B------:R-:W-:Y:S02]  /*11c30*/  ISETP.GE.AND P5, PT, R219, UR4, PT ;  /* 0x00000004db007c0c */ /* 0x000fe4000bfa6270 */
[C---:B0-----:R-:W-:Y:S01]  /*11c40*/  @!P2 LEA R8, P6, R222.reuse, R0, 0x2 ;  /* 0x00000000de08a211 */ /* 0x041fe200078c10ff */
[----:B------:R0:W-:Y:S01]  /*11c50*/  @!P1 ST.E.64 desc[UR36][R6.64], R58 ;  /* 0x0000003a06009985 */ /* 0x0001e2000c101b24 */
[----:B------:R-:W-:Y:S02]  /*11c60*/  ISETP.GE.AND P1, PT, R217, UR4, PT ;  /* 0x00000004d9007c0c */ /* 0x000fe4000bf26270 */
[----:B------:R-:W-:Y:S02]  /*11c70*/  @!P2 LEA.HI.X R9, R222, R14, R166, 0x2, P6 ;  /* 0x0000000ede09a211 */ /* 0x000fe400030f14a6 */
[----:B---3--:R-:W-:-:S02]  /*11c80*/  @!P3 LEA R2, P6, R221, R0, 0x2 ;  /* 0x00000000dd02b211 */ /* 0x008fc400078c10ff */
[----:B----4-:R-:W-:Y:S01]  /*11c90*/  @!P4 LEA R10, P0, R220, R0, 0x2 ;  /* 0x00000000dc0ac211 */ /* 0x010fe200078010ff */
[----:B------:R1:W-:Y:S01]  /*11ca0*/  @!P2 ST.E.64 desc[UR36][R8.64], R62 ;  /* 0x0000003e0800a985 */ /* 0x0003e2000c101b24 */
[----:B------:R-:W-:Y:S02]  /*11cb0*/  ISETP.GE.AND P2, PT, R218, UR4, PT ;  /* 0x00000004da007c0c */ /* 0x000fe4000bf46270 */
[----:B------:R-:W-:Y:S02]  /*11cc0*/  @!P3 LEA.HI.X R3, R221, R14, R165, 0x2, P6 ;  /* 0x0000000edd03b211 */ /* 0x000fe400030f14a5 */
[C---:B--2---:R-:W-:Y:S02]  /*11cd0*/  @!P5 LEA R12, P6, R219.reuse, R0, 0x2 ;  /* 0x00000000db0cd211 */ /* 0x044fe400078c10ff */
[-C--:B------:R-:W-:Y:S01]  /*11ce0*/  @!P4 LEA.HI.X R11, R220, R14.reuse, R164, 0x2, P0 ;  /* 0x0000000edc0bc211 */ /* 0x080fe200000f14a4 */
[----:B------:R2:W-:Y:S01]  /*11cf0*/  @!P3 ST.E.64 desc[UR36][R2.64], R66 ;  /* 0x000000420200b985 */ /* 0x0005e2000c101b24 */
[----:B------:R-:W-:-:S02]  /*11d00*/  @!P5 LEA.HI.X R13, R219, R14, R163, 0x2, P6 ;  /* 0x0000000edb0dd211 */ /* 0x000fc400030f14a3 */
[----:B------:R-:W-:Y:S01]  /*11d10*/  ISETP.GE.AND P0, PT, R216, UR4, PT ;  /* 0x00000004d8007c0c */ /* 0x000fe2000bf06270 */
[----:B------:R3:W-:Y:S01]  /*11d20*/  @!P4 ST.E.64 desc[UR36][R10.64], R70 ;  /* 0x000000460a00c985 */ /* 0x0007e2000c101b24 */
[-C--:B0-----:R-:W-:Y:S02]  /*11d30*/  @!P1 LEA R6, P3, R217, R0.reuse, 0x2 ;  /* 0x00000000d9069211 */ /* 0x081fe400078610ff */
[C---:B------:R-:W-:Y:S01]  /*11d40*/  @!P2 LEA R4, P6, R218.reuse, R0, 0x2 ;  /* 0x00000000da04a211 */ /* 0x040fe200078c10ff */
[----:B------:R0:W-:Y:S01]  /*11d50*/  @!P5 ST.E.64 desc[UR36][R12.64], R74 ;  /* 0x0000004a0c00d985 */ /* 0x0001e2000c101b24 */
[----:B------:R-:W-:Y:S02]  /*11d60*/  ISETP.GE.AND P5, PT, R215, UR4, PT ;  /* 0x00000004d7007c0c */ /* 0x000fe4000bfa6270 */
[-C--:B------:R-:W-:Y:S02]  /*11d70*/  @!P2 LEA.HI.X R5, R218, R14.reuse, R162, 0x2, P6 ;  /* 0x0000000eda05a211 */ /* 0x080fe400030f14a2 */
[----:B------:R-:W-:-:S02]  /*11d80*/  @!P1 LEA.HI.X R7, R217, R14, R161, 0x2, P3 ;  /* 0x0000000ed9079211 */ /* 0x000fc400018f14a1 */
[----:B------:R-:W-:Y:S01]  /*11d90*/  ISETP.GE.AND P4, PT, R214, UR4, PT ;  /* 0x00000004d6007c0c */ /* 0x000fe2000bf86270 */
[----:B------:R4:W-:Y:S01]  /*11da0*/  @!P2 ST.E.64 desc[UR36][R4.64], R78 ;  /* 0x0000004e0400a985 */ /* 0x0009e2000c101b24 */
[----:B------:R-:W-:Y:S02]  /*11db0*/  ISETP.GE.AND P3, PT, R213, UR4, PT ;  /* 0x00000004d5007c0c */ /* 0x000fe4000bf66270 */
[-C--:B-1----:R-:W-:Y:S01]  /*11dc0*/  @!P0 LEA R8, P6, R216, R0.reuse, 0x2 ;  /* 0x00000000d8088211 */ /* 0x082fe200078c10ff */
[----:B------:R1:W-:Y:S01]  /*11dd0*/  @!P1 ST.E.64 desc[UR36][R6.64], R82 ;  /* 0x0000005206009985 */ /* 0x0003e2000c101b24 */
[----:B------:R-:W-:Y:S02]  /*11de0*/  ISETP.GE.AND P2, PT, R212, UR4, PT ;  /* 0x00000004d4007c0c */ /* 0x000fe4000bf46270 */
[----:B--2---:R-:W-:Y:S02]  /*11df0*/  @!P5 LEA R2, P1, R215, R0, 0x2 ;  /* 0x00000000d702d211 */ /* 0x004fe400078210ff */
[----:B------:R-:W-:-:S02]  /*11e00*/  @!P0 LEA.HI.X R9, R216, R14, R160, 0x2, P6 ;  /* 0x0000000ed8098211 */ /* 0x000fc400030f14a0 */
[----:B------:R-:W-:Y:S02]  /*11e10*/  @!P5 LEA.HI.X R3, R215, R14, R159, 0x2, P1 ;  /* 0x0000000ed703d211 */ /* 0x000fe400008f149f */
[----:B------:R-:W-:Y:S01]  /*11e20*/  ISETP.GE.AND P1, PT, R211, UR4, PT ;  /* 0x00000004d3007c0c */ /* 0x000fe2000bf26270 */
[----:B------:R2:W-:Y:S01]  /*11e30*/  @!P0 ST.E.64 desc[UR36][R8.64], R86 ;  /* 0x0000005608008985 */ /* 0x0005e2000c101b24 */
[CC--:B---3--:R-:W-:Y:S02]  /*11e40*/  @!P4 LEA R10, P0, R214.reuse, R0.reuse, 0x2 ;  /* 0x00000000d60ac211 */ /* 0x0c8fe400078010ff */
[----:B0-----:R-:W-:Y:S01]  /*11e50*/  @!P3 LEA R12, P6, R213, R0, 0x2 ;  /* 0x00000000d50cb211 */ /* 0x001fe200078c10ff */
[----:B------:R0:W-:Y:S01]  /*11e60*/  @!P5 ST.E.64 desc[UR36][R2.64], R90 ;  /* 0x0000005a0200d985 */ /* 0x0001e2000c101b24 */
[----:B------:R-:W-:Y:S02]  /*11e70*/  @!P4 LEA.HI.X R11, R214, R14, R158, 0x2, P0 ;  /* 0x0000000ed60bc211 */ /* 0x000fe400000f149e */
[----:B------:R-:W-:-:S02]  /*11e80*/  ISETP.GE.AND P0, PT, R210, UR4, PT ;  /* 0x00000004d2007c0c */ /* 0x000fc4000bf06270 */
[----:B------:R-:W-:Y:S01]  /*11e90*/  @!P3 LEA.HI.X R13, R213, R14, R157, 0x2, P6 ;  /* 0x0000000ed50db211 */ /* 0x000fe200030f149d */
[----:B------:R3:W-:Y:S01]  /*11ea0*/  @!P4 ST.E.64 desc[UR36][R10.64], R94 ;  /* 0x0000005e0a00c985 */ /* 0x0007e2000c101b24 */
[----:B------:R-:W-:Y:S02]  /*11eb0*/  ISETP.GE.AND P5, PT, R209, UR4, PT ;  /* 0x00000004d1007c0c */ /* 0x000fe4000bfa6270 */
[-C--:B----4-:R-:W-:Y:S01]  /*11ec0*/  @!P2 LEA R4, P6, R212, R0.reuse, 0x2 ;  /* 0x00000000d404a211 */ /* 0x090fe200078c10ff */
[----:B------:R4:W-:Y:S01]  /*11ed0*/  @!P3 ST.E.64 desc[UR36][R12.64], R98 ;  /* 0x000000620c00b985 */ /* 0x0009e2000c101b24 */
[----:B-1----:R-:W-:Y:S02]  /*11ee0*/  @!P1 LEA R6, P4, R211, R0, 0x2 ;  /* 0x00000000d3069211 */ /* 0x002fe400078810ff */
[----:B------:R-:W-:Y:S02]  /*11ef0*/  ISETP.GE.AND P3, PT, R208, UR4, PT ;  /* 0x00000004d0007c0c */ /* 0x000fe4000bf66270 */
[----:B------:R-:W-:-:S02]  /*11f00*/  @!P2 LEA.HI.X R5, R212, R14, R156, 0x2, P6 ;  /* 0x0000000ed405a211 */ /* 0x000fc400030f149c */
[----:B------:R-:W-:Y:S02]  /*11f10*/  @!P1 LEA.HI.X R7, R211, R14, R155, 0x2, P4 ;  /* 0x0000000ed3079211 */ /* 0x000fe400020f149b */
[----:B------:R-:W-:Y:S01]  /*11f20*/  ISETP.GE.AND P4, PT, R207, UR4, PT ;  /* 0x00000004cf007c0c */ /* 0x000fe2000bf86270 */
[----:B------:R1:W-:Y:S01]  /*11f30*/  @!P2 ST.E.64 desc[UR36][R4.64], R102 ;  /* 0x000000660400a985 */ /* 0x0003e2000c101b24 */
[----:B--2---:R-:W-:-:S03]  /*11f40*/  @!P0 LEA R8, P6, R210, R0, 0x2 ;  /* 0x00000000d2088211 */ /* 0x004fc600078c10ff */
[----:B------:R-:W-:Y:S01]  /*11f50*/  @!P1 ST.E.64 desc[UR36][R6.64], R106 ;  /* 0x0000006a06009985 */ /* 0x000fe2000c101b24 */
[C---:B0-----:R-:W-:Y:S02]  /*11f60*/  @!P5 LEA R2, P1, R209.reuse, R0, 0x2 ;  /* 0x00000000d102d211 */ /* 0x041fe400078210ff */
[-C--:B------:R-:W-:Y:S02]  /*11f70*/  @!P0 LEA.HI.X R9, R210, R14.reuse, R154, 0x2, P6 ;  /* 0x0000000ed2098211 */ /* 0x080fe400030f149a */
[----:B------:R-:W-:Y:S01]  /*11f80*/  @!P5 LEA.HI.X R3, R209, R14, R21, 0x2, P1 ;  /* 0x0000000ed103d211 */ /* 0x000fe200008f1415 */
[----:B------:R-:W-:Y:S01]  /*11f90*/  VIADD R21, R17, 0xd8 ;  /* 0x000000d811157836 */ /* 0x000fe20000000000 */
[CC--:B---3--:R-:W-:Y:S01]  /*11fa0*/  @!P3 LEA R10, P2, R208.reuse, R0.reuse, 0x2 ;  /* 0x00000000d00ab211 */ /* 0x0c8fe200078410ff */
[----:B------:R0:W-:Y:S01]  /*11fb0*/  @!P0 ST.E.64 desc[UR36][R8.64], R110 ;  /* 0x0000006e08008985 */ /* 0x0001e2000c101b24 */
[----:B------:R-:W-:Y:S02]  /*11fc0*/  ISETP.GE.AND P0, PT, R203, UR4, PT ;  /* 0x00000004cb007c0c */ /* 0x000fe4000bf06270 */
[----:B----4-:R-:W-:Y:S01]  /*11fd0*/  @!P4 LEA R12, P1, R207, R0, 0x2 ;  /* 0x00000000cf0cc211 */ /* 0x010fe200078210ff */
[----:B------:R2:W-:Y:S01]  /*11fe0*/  @!P5 ST.E.64 desc[UR36][R2.64], R114 ;  /* 0x000000720200d985 */ /* 0x0005e2000c101b24 */
[----:B------:R-:W-:-:S02]  /*11ff0*/  @!P3 LEA.HI.X R11, R208, R14, R153, 0x2, P2 ;  /* 0x0000000ed00bb211 */ /* 0x000fc400010f1499 */
[----:B------:R-:W-:Y:S02]  /*12000*/  ISETP.GE.AND P2, PT, R21, UR4, PT ;  /* 0x0000000415007c0c */ /* 0x000fe4000bf46270 */
[----:B------:R-:W-:Y:S01]  /*12010*/  @!P4 LEA.HI.X R13, R207, R14, R152, 0x2, P1 ;  /* 0x0000000ecf0dc211 */ /* 0x000fe200008f1498 */
[----:B------:R3:W-:Y:S01]  /*12020*/  @!P3 ST.E.64 desc[UR36][R10.64], R118 ;  /* 0x000000760a00b985 */ /* 0x0007e2000c101b24 */
[----:B------:R-:W-:Y:S02]  /*12030*/  ISETP.GE.AND P1, PT, R206, UR4, PT ;  /* 0x00000004ce007c0c */ /* 0x000fe4000bf26270 */
[----:B-1----:R-:W-:Y:S01]  /*12040*/  SHF.R.S32.HI R5, RZ, 0x1f, R203 ;  /* 0x0000001fff057819 */ /* 0x002fe200000114cb */
[----:B0-----:R-:W-:Y:S01]  /*12050*/  VIADD R9, R17, 0xe0 ;  /* 0x000000e011097836 */ /* 0x001fe20000000000 */
[----:B------:R0:W-:Y:S01]  /*12060*/  @!P4 ST.E.64 desc[UR36][R12.64], R122 ;  /* 0x0000007a0c00c985 */ /* 0x0001e2000c101b24 */
[----:B------:R-:W-:Y:S02]  /*12070*/  @!P0 LEA R4, P6, R203, R0, 0x2 ;  /* 0x00000000cb048211 */ /* 0x000fe400078c10ff */
[----:B------:R-:W-:-:S02]  /*12080*/  ISETP.GE.AND P3, PT, R15, UR4, PT ;  /* 0x000000040f007c0c */ /* 0x000fc4000bf66270 */
[----:B------:R-:W-:Y:S02]  /*12090*/  ISETP.GE.AND P4, PT, R9, UR4, PT ;  /* 0x0000000409007c0c */ /* 0x000fe4000bf86270 */
[----:B--2---:R-:W-:Y:S02]  /*120a0*/  SHF.R.S32.HI R3, RZ, 0x1f, R21 ;  /* 0x0000001fff037819 */ /* 0x004fe40000011415 */
[----:B------:R-:W-:Y:S02]  /*120b0*/  @!P2 LEA R6, P5, R21, R0, 0x2 ;  /* 0x000000001506a211 */ /* 0x000fe400078a10ff */
[----:B------:R-:W-:Y:S02]  /*120c0*/  @!P0 LEA.HI.X R5, R203, R14, R5, 0x2, P6 ;  /* 0x0000000ecb058211 */ /* 0x000fe400030f1405 */
[----:B------:R-:W-:Y:S02]  /*120d0*/  @!P1 LEA R2, P6, R206, R0, 0x2 ;  /* 0x00000000ce029211 */ /* 0x000fe400078c10ff */
[----:B------:R-:W-:-:S02]  /*120e0*/  @!P2 LEA.HI.X R7, R21, R14, R3, 0x2, P5 ;  /* 0x0000000e1507a211 */ /* 0x000fc400028f1403 */
[----:B------:R-:W-:Y:S02]  /*120f0*/  ISETP.GE.AND P5, PT, R19, UR4, PT ;  /* 0x0000000413007c0c */ /* 0x000fe4000bfa6270 */
[----:B------:R-:W-:Y:S02]  /*12100*/  @!P1 LEA.HI.X R3, R206, R14, R22, 0x2, P6 ;  /* 0x0000000ece039211 */ /* 0x000fe400030f1416 */
[----:B---3--:R-:W-:Y:S02]  /*12110*/  SHF.R.S32.HI R10, RZ, 0x1f, R9 ;  /* 0x0000001fff0a7819 */ /* 0x008fe40000011409 */
[C---:B------:R-:W-:Y:S01]  /*12120*/  @!P4 LEA R8, P6, R9.reuse, R0, 0x2 ;  /* 0x000000000908c211 */ /* 0x040fe200078c10ff */
[----:B------:R1:W-:Y:S01]  /*12130*/  @!P1 ST.E.64 desc[UR36][R2.64], R126 ;  /* 0x0000007e02009985 */ /* 0x0003e2000c101b24 */
[----:B------:R-:W-:Y:S02]  /*12140*/  SHF.R.S32.HI R11, RZ, 0x1f, R15 ;  /* 0x0000001fff0b7819 */ /* 0x000fe4000001140f */
[----:B------:R-:W-:Y:S01]  /*12150*/  @!P4 LEA.HI.X R9, R9, R14, R10, 0x2, P6 ;  /* 0x0000000e0909c211 */ /* 0x000fe200030f140a */
[----:B------:R1:W-:Y:S01]  /*12160*/  @!P0 ST.E.64 desc[UR36][R4.64], R130 ;  /* 0x0000008204008985 */ /* 0x0003e2000c101b24 */
[----:B------:R-:W-:-:S02]  /*12170*/  @!P3 LEA R10, P6, R15, R0, 0x2 ;  /* 0x000000000f0ab211 */ /* 0x000fc400078c10ff */
[----:B0-----:R-:W-:Y:S01]  /*12180*/  SHF.R.S32.HI R13, RZ, 0x1f, R19 ;  /* 0x0000001fff0d7819 */ /* 0x001fe20000011413 */
[----:B------:R1:W-:Y:S01]  /*12190*/  @!P2 ST.E.64 desc[UR36][R6.64], R134 ;  /* 0x000000860600a985 */ /* 0x0003e2000c101b24 */
[----:B------:R-:W-:Y:S01]  /*121a0*/  @!P3 LEA.HI.X R11, R15, R14, R11, 0x2, P6 ;  /* 0x0000000e0f0bb211 */ /* 0x000fe200030f140b */
[----:B------:R-:W-:Y:S01]  /*121b0*/  VIADD R15, R17, 0xf8 ;  /* 0x000000f8110f7836 */ /* 0x000fe20000000000 */
[C---:B------:R-:W-:Y:S01]  /*121c0*/  @!P5 LEA R12, P6, R19.reuse, R0, 0x2 ;  /* 0x00000000130cd211 */ /* 0x040fe200078c10ff */
[----:B------:R1:W-:Y:S03]  /*121d0*/  @!P4 ST.E.64 desc[UR36][R8.64], R138 ;  /* 0x0000008a0800c985 */ /* 0x0003e6000c101b24 */
[----:B------:R-:W-:Y:S01]  /*121e0*/  @!P5 LEA.HI.X R13, R19, R14, R13, 0x2, P6 ;  /* 0x0000000e130dd211 */ /* 0x000fe200030f140d */
[----:B------:R1:W-:Y:S01]  /*121f0*/  @!P3 ST.E.64 desc[UR36][R10.64], R142 ;  /* 0x0000008e0a00b985 */ /* 0x0003e2000c101b24 */
[----:B------:R-:W-:-:S03]  /*12200*/  ISETP.GE.AND P0, PT, R15, UR4, PT ;  /* 0x000000040f007c0c */ /* 0x000fc6000bf06270 */
[----:B------:R1:W-:Y:S10]  /*12210*/  @!P5 ST.E.64 desc[UR36][R12.64], R146 ;  /* 0x000000920c00d985 */ /* 0x0003f4000c101b24 */
[----:B------:R-:W-:Y:S05]  /*12220*/  @P0 BRA `(.L_x_1316) ;  /* 0x0000000c00fc0947 */ /* 0x000fea0003800000 */
[----:B-1----:R-:W-:Y:S02]  /*12230*/  LEA R2, P0, R15, R0, 0x2 ;  /* 0x000000000f027211 */ /* 0x002fe400078010ff */
[----:B------:R-:W-:-:S04]  /*12240*/  SHF.R.S32.HI R0, RZ, 0x1f, R15 ;  /* 0x0000001fff007819 */ /* 0x000fc8000001140f */
[----:B------:R-:W-:-:S05]  /*12250*/  LEA.HI.X R3, R15, R14, R0, 0x2, P0 ;  /* 0x0000000e0f037211 */ /* 0x000fca00000f1400 */
[----:B------:R0:W-:Y:S01]  /*12260*/  ST.E.64 desc[UR36][R2.64], R150 ;  /* 0x0000009602007985 */ /* 0x0001e2000c101b24 */
[----:B------:R-:W-:Y:S05]  /*12270*/  BRA `(.L_x_1316) ;  /* 0x0000000c00e87947 */ /* 0x000fea0003800000 */
.L_x_1307:
[----:B------:R-:W2:Y:S01]  /*12280*/  LDL R9, [R1+0x10] ;  /* 0x0000100001097983 */ /* 0x000ea20000100800 */
[----:B------:R-:W-:Y:S01]  /*12290*/  ULDC.64 UR8, c[0x0][0xc00] ;  /* 0x0003000000087ab9 */ /* 0x000fe20000000a00 */
[----:B------:R-:W-:Y:S01]  /*122a0*/  R2UR UR10, R202 ;  /* 0x00000000ca0a72ca */ /* 0x000fe200000e0000 */
[----:B------:R-:W-:-:S04]  /*122b0*/  UISETP.NE.U32.AND UP0, UPT, UR8, URZ, UPT ;  /* 0x0000003f0800728c */ /* 0x000fc8000bf05070 */
[----:B------:R-:W-:-:S03]  /*122c0*/  UISETP.NE.AND.EX UP0, UPT, UR9, URZ, UPT, UP0 ;  /* 0x0000003f0900728c */ /* 0x000fc6000bf05300 */
[----:B------:R-:W-:-:S03]  /*122d0*/  ULDC.64 UR8, c[0x0][0xc00] ;  /* 0x0003000000087ab9 */ /* 0x000fc60000000a00 */
[----:B------:R-:W-:Y:S02]  /*122e0*/  PLOP3.LUT P1, PT, PT, PT, UP0, 0x80, 0x0 ;  /* 0x000000000000781c */ /* 0x000fe40003f2f008 */
[----:B--2---:R-:W-:-:S13]  /*122f0*/  R2UR UR4, R9 ;  /* 0x00000000090472ca */ /* 0x004fda00000e0000 */
[----:B------:R-:W-:-:S06]  /*12300*/  UIMAD.WIDE UR8, UR4, 0x4, UR8 ;  /* 0x00000004040878a5 */ /* 0x000fcc000f8e0208 */
[----:B0-----:R-:W-:Y:S02]  /*12310*/  IMAD.U32 R2, RZ, RZ, UR8 ;  /* 0x00000008ff027e24 */ /* 0x001fe4000f8e00ff */
[----:B------:R-:W-:Y:S01]  /*12320*/  IMAD.U32 R3, RZ, RZ, UR9 ;  /* 0x00000009ff037e24 */ /* 0x000fe2000f8e00ff */
[----:B------:R-:W-:Y:S02]  /*12330*/  ULDC.64 UR8, c[0x0][0xc08] ;  /* 0x0003020000087ab9 */ /* 0x000fe40000000a00 */
[----:B------:R-:W-:Y:S02]  /*12340*/  UISETP.NE.U32.AND UP1, UPT, UR8, URZ, UPT ;  /* 0x0000003f0800728c */ /* 0x000fe4000bf25070 */
[----:B------:R-:W2:Y:S02]  /*12350*/  @P1 LDG.E R8, desc[UR36][R2.64] ;  /* 0x0000002402081981 */ /* 0x000ea4000c1e1900 */
[----:B------:R-:W-:-:S06]  /*12360*/  UISETP.NE.AND.EX UP1, UPT, UR9, URZ, UPT, UP1 ;  /* 0x0000003f0900728c */ /* 0x000fcc000bf25310 */
[----:B------:R-:W-:-:S05]  /*12370*/  PLOP3.LUT P2, PT, PT, PT, UP1, 0x80, 0x0 ;  /* 0x000000000000781c */ /* 0x000fca0003f4f018 */
[----:B------:R-:W-:Y:S02]  /*12380*/  @UP1 ULDC.64 UR8, c[0x0][0xc08] ;  /* 0x0003020000081ab9 */ /* 0x000fe40000000a00 */
[----:B------:R-:W-:-:S03]  /*12390*/  @UP1 UIMAD.WIDE UR8, UR4, 0x4, UR8 ;  /* 0x00000004040818a5 */ /* 0x000fc6000f8e0208 */
[----:B------:R-:W-:Y:S02]  /*123a0*/  ULDC UR4, c[0x0][0xa88] ;  /* 0x0002a20000047ab9 */ /* 0x000fe40000000800 */
[----:B------:R-:W-:Y:S02]  /*123b0*/  IMAD.U32 R0, RZ, RZ, UR4 ;  /* 0x00000004ff007e24 */ /* 0x000fe4000f8e00ff */
[----:B------:R-:W-:Y:S02]  /*123c0*/  IMAD.U32 R4, RZ, RZ, UR8 ;  /* 0x00000008ff047e24 */ /* 0x000fe4000f8e00ff */
[----:B------:R-:W-:-:S05]  /*123d0*/  IMAD.U32 R5, RZ, RZ, UR9 ;  /* 0x00000009ff057e24 */ /* 0x000fca000f8e00ff */
[----:B------:R0:W5:Y:S01]  /*123e0*/  @P2 LDG.E R0, desc[UR36][R4.64] ;  /* 0x0000002404002981 */ /* 0x000162000c1e1900 */
[----:B------:R-:W-:Y:S01]  /*123f0*/  UISETP.NE.AND UP1, UPT, UR10, URZ, UPT ;  /* 0x0000003f0a00728c */ /* 0x000fe2000bf25270 */
[----:B------:R-:W-:Y:S01]  /*12400*/  UMOV UR4, URZ ;  /* 0x0000003f00047c82 */ /* 0x000fe20008000000 */
[----:B------:R-:W1:Y:S09]  /*12410*/  S2R R6, SR_TID.X ;  /* 0x0000000000067919 */ /* 0x000e720000002100 */
[----:B------:R-:W-:-:S02]  /*12420*/  @!UP1 ULDC UR10, c[0x0][0xad4] ;  /* 0x0002b500000a9ab9 */ /* 0x000fc40000000800 */
[----:B------:R-:W-:Y:S02]  /*12430*/  IMAD.U32 R202, RZ, RZ, UR10 ;  /* 0x0000000affca7e24 */ /* 0x000fe4000f8e00ff */
[----:B-1----:R-:W-:-:S05]  /*12440*/  VIADD R7, R6, 0xffffff80 ;  /* 0xffffff8006077836 */ /* 0x002fca0000000000 */
[----:B------:R-:W-:Y:S02]  /*12450*/  ISETP.GT.AND P0, PT, R7, 0x7f, PT ;  /* 0x0000007f0700780c */ /* 0x000fe40003f04270 */
[----:B--2---:R-:W-:Y:S01]  /*12460*/  @P1 R2UR UR4, R8 ;  /* 0x00000000080412ca */ /* 0x004fe200000e0000 */
[----:B0-----:R-:W-:-:S14]  /*12470*/  @P2 BRA `(.L_x_1319) ;  /* 0x0000000000102947 */ /* 0x001fdc0003800000 */
[----:B------:R-:W-:Y:S05]  /*12480*/  @!P1 BRA `(.L_x_1319) ;  /* 0x00000000000c9947 */ /* 0x000fea0003800000 */
[----:B------:R-:W2:Y:S04]  /*12490*/  LDG.E R5, desc[UR36][R2.64] ;  /* 0x0000002402057981 */ /* 0x000ea8000c1e1900 */
[----:B-----5:R-:W2:Y:S02]  /*124a0*/  LDG.E R0, desc[UR36][R2.64+0x4] ;  /* 0x0000042402007981 */ /* 0x020ea4000c1e1900 */
[----:B--2---:R-:W-:-:S07]  /*124b0*/  IMAD.IADD R0, R0, 0x1, -R5 ;  /* 0x0000000100007824 */ /* 0x004fce00078e0a05 */
.L_x_1319:
[----:B------:R-:W-:Y:S01]  /*124c0*/  R2UR UR8, R9 ;  /* 0x00000000090872ca */ /* 0x000fe200000e0000 */
[----:B------:R-:W-:Y:S01]  /*124d0*/  USHF.R.S32.HI UR21, URZ, 0x1f, UR4 ;  /* 0x0000001f3f157899 */ /* 0x000fe20008011404 */
[----:B------:R-:W-:Y:S11]  /*124e0*/  BSSY B1, `(.L_x_1320) ;  /* 0x000003c000017945 */ /* 0x000ff60003800000 */
[----:B------:R-:W-:-:S02]  /*124f0*/  USHF.R.S32.HI UR13, URZ, 0x1f, UR8 ;  /* 0x0000001f3f0d7899 */ /* 0x000fc40008011408 */
[----:B------:R-:W-:Y:S02]  /*12500*/  USEL UR12, UR8, URZ, !UP0 ;  /* 0x0000003f080c7287 */ /* 0x000fe4000c000000 */
[----:B------:R-:W-:Y:S01]  /*12510*/  USEL UR13, UR13, URZ, !UP0 ;  /* 0x0000003f0d0d7287 */ /* 0x000fe2000c000000 */
[----:B------:R-:W-:Y:S11]  /*12520*/  @P0 BRA `(.L_x_1321) ;  /* 0x0000000000dc0947 */ /* 0x000ff60003800000 */
[----:B------:R-:W0:Y:S01]  /*12530*/  LDC R9, c[0x0][0xbe8] ;  /* 0x0002fa00ff097b82 */ /* 0x000e220000000800 */
[----:B------:R-:W-:-:S05]  /*12540*/  IMAD.U32 R3, RZ, RZ, UR61 ;  /* 0x0000003dff037e24 */ /* 0x000fca000f8e00ff */
[----:B------:R-:W-:Y:S01]  /*12550*/  IADD3 R4, R3, -0x80, R6 ;  /* 0xffffff8003047810 */ /* 0x000fe20007ffe006 */
[----:B0----5:R-:W-:-:S05]  /*12560*/  IMAD R2, R0, R9, RZ ;  /* 0x0000000900027224 */ /* 0x021fca00078e02ff */
        /* <DEDUP_REMOVED lines=51> */
.L_x_1321:
[----:B------:R-:W-:Y:S05]  /*128a0*/  BSYNC B1 ;  /* 0x0000000000017941 */ /* 0x000fea0003800000 */
.L_x_1320:
[----:B------:R-:W-:-:S13]  /*128b0*/  R2UR UR8, R202 ;  /* 0x00000000ca0872ca */ /* 0x000fda00000e0000 */
[----:B------:R-:W-:-:S06]  /*128c0*/  UISETP.GT.AND UP0, UPT, UR8, 0x1, UPT ;  /* 0x000000010800788c */ /* 0x000fcc000bf04270 */
[----:B------:R-:W-:-:S13]  /*128d0*/  PLOP3.LUT P0, PT, PT, PT, UP0, 0x80, 0x0 ;  /* 0x000000000000781c */ /* 0x000fda0003f0f008 */
[----:B------:R-:W-:Y:S05]  /*128e0*/  @P0 BRA `(.L_x_1316) ;  /* 0x00000008004c0947 */ /* 0x000fea0003800000 */
[----:B------:R-:W2:Y:S01]  /*128f0*/  LDL R6, [R1+0xc] ;  /* 0x00000c0001067983 */ /* 0x000ea20000100800 */
[----:B------:R-:W1:Y:S01]  /*12900*/  LDC R11, c[0x0][0xbe8] ;  /* 0x0002fa00ff0b7b82 */ /* 0x000e620000000800 */
[----:B------:R-:W-:Y:S01]  /*12910*/  ULDC.64 UR14, c[0x0][0xaa0] ;  /* 0x0002a800000e7ab9 */ /* 0x000fe20000000a00 */
[----:B------:R-:W-:Y:S01]  /*12920*/  R2UR UR16, R205 ;  /* 0x00000000cd1072ca */ /* 0x000fe200000e0000 */
[----:B------:R-:W-:Y:S01]  /*12930*/  UIMAD UR10, UR21, UR14, URZ ;  /* 0x0000000e150a72a4 */ /* 0x000fe2000f8e023f */
[----:B------:R-:W-:Y:S01]  /*12940*/  BSSY B1, `(.L_x_1322) ;  /* 0x000004b000017945 */ /* 0x000fe20003800000 */
[----:B------:R-:W-:Y:S02]  /*12950*/  UIMAD.WIDE.U32 UR8, UR4, UR14, URZ ;  /* 0x0000000e040872a5 */ /* 0x000fe4000f8e003f */
[----:B------:R-:W-:-:S04]  /*12960*/  UIMAD UR10, UR4, UR15, UR10 ;  /* 0x0000000f040a72a4 */ /* 0x000fc8000f8e020a */
[----:B------:R-:W-:-:S03]  /*12970*/  UIADD3 UR9, UR9, UR10, URZ ;  /* 0x0000000a09097290 */ /* 0x000fc6000fffe03f */
[----:B------:R-:W-:Y:S02]  /*12980*/  ULDC.64 UR10, c[0x0][0xae8] ;  /* 0x0002ba00000a7ab9 */ /* 0x000fe40000000a00 */
[----:B------:R-:W-:-:S04]  /*12990*/  UIMAD.WIDE.U32 UR8, UR16, UR10, UR8 ;  /* 0x0000000a100872a5 */ /* 0x000fc8000f8e0008 */
[----:B------:R-:W-:-:S03]  /*129a0*/  UIMAD UR9, UR16, UR11, UR9 ;  /* 0x0000000b100972a4 */ /* 0x000fc6000f8e0209 */
[----:B------:R-:W-:Y:S01]  /*129b0*/  ULDC.64 UR10, c[0x0][0xaf0] ;  /* 0x0002bc00000a7ab9 */ /* 0x000fe20000000a00 */
[----:B-1----:R-:W-:Y:S01]  /*129c0*/  ISETP.NE.AND P0, PT, R11, 0x1, PT ;  /* 0x000000010b00780c */ /* 0x002fe20003f05270 */
[----:B------:R-:W-:-:S04]  /*129d0*/  UIMAD UR13, UR13, UR10, URZ ;  /* 0x0000000a0d0d72a4 */ /* 0x000fc8000f8e023f */
[----:B------:R-:W-:Y:S02]  /*129e0*/  UIMAD UR4, UR12, UR11, UR13 ;  /* 0x0000000b0c0472a4 */ /* 0x000fe4000f8e020d */
[----:B------:R-:W-:-:S03]  /*129f0*/  UIMAD.WIDE.U32 UR12, UR12, UR10, UR8 ;  /* 0x0000000a0c0c72a5 */ /* 0x000fc6000f8e0008 */
[----:B------:R-:W-:Y:S01]  /*12a00*/  ULDC.64 UR8, c[0x0][0xae0] ;  /* 0x0002b80000087ab9 */ /* 0x000fe20000000a00 */
[----:B------:R-:W-:Y:S02]  /*12a10*/  UIADD3 UR4, UR13, UR4, URZ ;  /* 0x000000040d047290 */ /* 0x000fe4000fffe03f */
[----:B0-----:R-:W0:Y:S08]  /*12a20*/  @P0 LDC R3, c[0x0][0xbec] ;  /* 0x0002fb00ff030b82 */ /* 0x001e300000000800 */
[----:B------:R-:W1:Y:S01]  /*12a30*/  @P0 LDC R7, c[0x0][0xbf0] ;  /* 0x0002fc00ff070b82 */ /* 0x000e620000000800 */
[----:B--2---:R-:W-:-:S02]  /*12a40*/  IMAD R2, R201, 0x20, R6 ;  /* 0x00000020c9027824 */ /* 0x004fc400078e0206 */
[----:B------:R-:W-:Y:S02]  /*12a50*/  VIADD R6, R6, UR61 ;  /* 0x0000003d06067c36 */ /* 0x000fe40008000000 */
[----:B------:R-:W-:-:S04]  /*12a60*/  VIADD R4, R2, UR61 ;  /* 0x0000003d02047c36 */ /* 0x000fc80008000000 */
[----:B0-----:R-:W-:-:S04]  /*12a70*/  @P0 IMAD.HI.U32 R2, R4, R3, RZ ;  /* 0x0000000304020227 */ /* 0x001fc800078e00ff */
[----:B------:R-:W-:Y:S01]  /*12a80*/  IMAD.MOV.U32 R5, RZ, RZ, R4 ;  /* 0x000000ffff057224 */ /* 0x000fe200078e0004 */
[----:B-1----:R-:W-:Y:S01]  /*12a90*/  @P0 SHF.R.U32.HI R5, RZ, R7, R2 ;  /* 0x00000007ff050219 */ /* 0x002fe20000011602 */
[----:B------:R-:W-:Y:S02]  /*12aa0*/  IMAD.U32 R3, RZ, RZ, UR13 ;  /* 0x0000000dff037e24 */ /* 0x000fe4000f8e00ff */
[----:B------:R-:W-:Y:S01]  /*12ab0*/  IMAD.U32 R3, RZ, RZ, UR4 ;  /* 0x00000004ff037e24 */ /* 0x000fe2000f8e00ff */
[--C-:B------:R-:W-:Y:S01]  /*12ac0*/  SHF.R.S32.HI R2, RZ, 0x1f, R5.reuse ;  /* 0x0000001fff027819 */ /* 0x100fe20000011405 */
[----:B------:R-:W-:-:S04]  /*12ad0*/  IMAD.MOV R7, RZ, RZ, -R5 ;  /* 0x000000ffff077224 */ /* 0x000fc800078e0a05 */
[----:B------:R-:W-:Y:S02]  /*12ae0*/  IMAD R7, R11, R7, R4 ;  /* 0x000000070b077224 */ /* 0x000fe400078e0204 */
[----:B------:R-:W-:Y:S02]  /*12af0*/  IMAD R4, R2, UR8, RZ ;  /* 0x0000000802047c24 */ /* 0x000fe4000f8e02ff */
[----:B------:R-:W-:Y:S02]  /*12b00*/  IMAD.U32 R2, RZ, RZ, UR12 ;  /* 0x0000000cff027e24 */ /* 0x000fe4000f8e00ff */
[C---:B------:R-:W-:Y:S01]  /*12b10*/  IMAD R9, R5.reuse, UR9, R4 ;  /* 0x0000000905097c24 */ /* 0x040fe2000f8e0204 */
[----:B------:R-:W-:Y:S01]  /*12b20*/  SHF.R.S32.HI R4, RZ, 0x1f, R7 ;  /* 0x0000001fff047819 */ /* 0x000fe20000011407 */
[----:B------:R-:W-:Y:S01]  /*12b30*/  IMAD.WIDE.U32 R2, R5, UR8, R2 ;  /* 0x0000000805027c25 */ /* 0x000fe2000f8e0002 */
[----:B------:R-:W-:-:S03]  /*12b40*/  ULDC.64 UR8, c[0x0][0xad8] ;  /* 0x0002b60000087ab9 */ /* 0x000fc60000000a00 */
[----:B------:R-:W-:Y:S02]  /*12b50*/  IMAD R4, R4, UR8, RZ ;  /* 0x0000000804047c24 */ /* 0x000fe4000f8e02ff */
[----:B------:R-:W-:Y:S02]  /*12b60*/  IMAD.IADD R3, R3, 0x1, R9 ;  /* 0x0000000103037824 */ /* 0x000fe400078e0209 */
[C---:B------:R-:W-:Y:S02]  /*12b70*/  IMAD R5, R7.reuse, UR9, R4 ;  /* 0x0000000907057c24 */ /* 0x040fe4000f8e0204 */
[----:B------:R-:W-:Y:S01]  /*12b80*/  IMAD.WIDE.U32 R2, R7, UR8, R2 ;  /* 0x0000000807027c25 */ /* 0x000fe2000f8e0002 */
[----:B------:R-:W-:-:S03]  /*12b90*/  ULDC.64 UR8, c[0x0][0xa80] ;  /* 0x0002a00000087ab9 */ /* 0x000fc60000000a00 */
[----:B-----5:R-:W-:Y:S02]  /*12ba0*/  IMAD R11, R0, R11, RZ ;  /* 0x0000000b000b7224 */ /* 0x020fe400078e02ff */
[----:B------:R-:W-:Y:S02]  /*12bb0*/  VIADD R4, R6, 0x40 ;  /* 0x0000004006047836 */ /* 0x000fe40000000000 */
[----:B------:R-:W-:Y:S01]  /*12bc0*/  IMAD.IADD R3, R3, 0x1, R5 ;  /* 0x0000000103037824 */ /* 0x000fe200078e0205 */
[----:B------:R-:W-:Y:S01]  /*12bd0*/  LEA R5, P2, R2, UR8, 0x1 ;  /* 0x0000000802057c11 */ /* 0x000fe2000f8408ff */
[----:B------:R-:W-:Y:S01]  /*12be0*/  VIADD R0, R6, 0x20 ;  /* 0x0000002006007836 */ /* 0x000fe20000000000 */
[-C--:B------:R-:W-:Y:S01]  /*12bf0*/  ISETP.GE.AND P0, PT, R4, R11.reuse, PT ;  /* 0x0000000b0400720c */ /* 0x080fe20003f06270 */
[----:B------:R-:W-:Y:S01]  /*12c00*/  IMAD.SHL.U32 R7, R201, 0x8, RZ ;  /* 0x00000008c9077824 */ /* 0x000fe200078e00ff */
[----:B------:R-:W-:Y:S02]  /*12c10*/  LEA.HI.X R4, R2, UR9, R3, 0x1, P2 ;  /* 0x0000000902047c11 */ /* 0x000fe400090f0c03 */
[-C--:B------:R-:W-:Y:S01]  /*12c20*/  ISETP.GE.AND P2, PT, R6, R11.reuse, PT ;  /* 0x0000000b0600720c */ /* 0x080fe20003f46270 */
[C---:B------:R-:W-:Y:S01]  /*12c30*/  VIADD R9, R7.reuse, 0x40 ;  /* 0x0000004007097836 */ /* 0x040fe20000000000 */
[----:B------:R-:W-:Y:S01]  /*12c40*/  ISETP.GE.AND P1, PT, R0, R11, PT ;  /* 0x0000000b0000720c */ /* 0x000fe20003f26270 */
[C---:B------:R-:W-:Y:S01]  /*12c50*/  VIADD R13, R7.reuse, 0xc0 ;  /* 0x000000c0070d7836 */ /* 0x040fe20000000000 */
[----:B------:R0:W1:Y:S01]  /*12c60*/  SHFL.IDX PT, R2, R5, RZ, 0x181f ;  /* 0x00181fff05027589 */ /* 0x00006200000e0000 */
[----:B------:R-:W-:Y:S01]  /*12c70*/  VIADD R15, R7, 0x80 ;  /* 0x00000080070f7836 */ /* 0x000fe20000000000 */
[----:B------:R-:W-:-:S02]  /*12c80*/  SHF.R.S32.HI R10, RZ, 0x1f, R7 ;  /* 0x0000001fff0a7819 */ /* 0x000fc40000011407 */
[----:B------:R0:W2:Y:S01]  /*12c90*/  SHFL.IDX PT, R0, R4, RZ, 0x181f ;  /* 0x00181fff04007589 */ /* 0x0000a200000e0000 */
[----:B------:R-:W-:Y:S02]  /*12ca0*/  SHF.R.S32.HI R8, RZ, 0x1f, R9 ;  /* 0x0000001fff087819 */ /* 0x000fe40000011409 */
[----:B------:R-:W-:Y:S02]  /*12cb0*/  SHF.R.S32.HI R12, RZ, 0x1f, R13 ;  /* 0x0000001fff0c7819 */ /* 0x000fe4000001140d */
        /* <DEDUP_REMOVED lines=19> */
.L_x_1323:
[----:B------:R-:W-:Y:S05]  /*12df0*/  BSYNC B1 ;  /* 0x0000000000017941 */ /* 0x000fea0003800000 */
.L_x_1322:
        /* <DEDUP_REMOVED lines=21> */
.L_x_1325:
[----:B------:R-:W-:Y:S05]  /*12f50*/  BSYNC B1 ;  /* 0x0000000000017941 */ /* 0x000fea0003800000 */
.L_x_1324:
        /* <DEDUP_REMOVED lines=21> */
.L_x_1327:
[----:B------:R-:W-:Y:S05]  /*130b0*/  BSYNC B1 ;  /* 0x0000000000017941 */ /* 0x000fea0003800000 */
.L_x_1326:
        /* <DEDUP_REMOVED lines=22> */
.L_x_1316:
[----:B------:R-:W-:Y:S05]  /*13220*/  BSYNC B0 ;  /* 0x0000000000007941 */ /* 0x000fea0003800000 */
.L_x_1306:
[----:B------:R-:W-:Y:S02]  /*13230*/  ULDC UR4, c[0x0][0xc3c] ;  /* 0x00030f0000047ab9 */ /* 0x000fe40000000800 */
[----:B------:R-:W-:-:S06]  /*13240*/  UISETP.GE.AND UP0, UPT, UR7, UR4, UPT ;  /* 0x000000040700728c */ /* 0x000fcc000bf06270 */
[----:B------:R-:W-:-:S13]  /*13250*/  PLOP3.LUT P0, PT, PT, PT, UP0, 0x80, 0x0 ;  /* 0x000000000000781c */ /* 0x000fda0003f0f008 */
[----:B------:R-:W-:Y:S05]  /*13260*/  @!P0 BRA `(.L_x_1328) ;  /* 0xfffffedc00988947 */ /* 0x000fea000383ffff */
[----:B------:R-:W-:Y:S05]  /*13270*/  EXIT ;  /* 0x000000000000794d */ /* 0x000fea0003800000 */
.L_x_1215:
        /* <DEDUP_REMOVED lines=13> */
[----:B------:R-:W1:Y:S01]  /*13350*/  LDS.128 R24, [UR4+0x308d0] ;  /* 0x0308d004ff187984 */ /* 0x000e620008000c00 */
[----:B------:R-:W-:Y:S06]  /*13360*/  BAR.ARV 0x4, 0x180 ;  /* 0x0106000000007b1d */ /* 0x000fec0000002000 */
[----:B------:R-:W-:Y:S05]  /*13370*/  BRA `(.L_x_1330) ;  /* 0x0000000c00907947 */ /* 0x000fea0003800000 */
.L_x_1329:
        /* <DEDUP_REMOVED lines=43> */
.L_x_1333:
        /* <DEDUP_REMOVED lines=35> */
.L_x_1331:
        /* <DEDUP_REMOVED lines=9> */
[----:B0-----:R-:W-:-:S07]  /*138f0*/  ISETP.NE.AND P1, PT, R9, 0x1, PT ;  /* 0x000000010900780c */ /* 0x001fce0003f25270 */
[----:B-1----:R-:W-:Y:S06]  /*13900*/  @!P0 BRA `(.L_x_1334) ;  /* 0x0000000000088947 */ /* 0x002fec0003800000 */
[----:B------:R-:W-:-:S06]  /*13910*/  VIADD R24, R27, 0xffffffff ;  /* 0xffffffff1b187836 */ /* 0x000fcc0000000000 */
[----:B------:R0:W1:Y:S02]  /*13920*/  SHFL.IDX PT, R24, R5, R24, 0x1f ;  /* 0x00001f1805187589 */ /* 0x00006400000e0000 */
.L_x_1334:
[----:B-1----:R-:W-:Y:S02]  /*13930*/  IMAD R24, R24, UR5, R3 ;  /* 0x0000000518187c24 */ /* 0x002fe4000f8e0203 */
[----:B------:R-:W-:-:S03]  /*13940*/  VIADD R27, R27, UR4 ;  /* 0x000000041b1b7c36 */ /* 0x000fc60008000000 */
[----:B0-----:R-:W-:Y:S01]  /*13950*/  IADD3 R5, -R24, UR6, RZ ;  /* 0x0000000618057c10 */ /* 0x001fe2000fffe1ff */
[----:B------:R-:W-:Y:S06]  /*13960*/  @!P1 BRA `(.L_x_1335) ;  /* 0x0000000000e89947 */ /* 0x000fec0003800000 */
[-C--:B--2---:R-:W-:Y:S02]  /*13970*/  IABS R12, R6.reuse ;  /* 0x00000006000c7213 */ /* 0x084fe40000000000 */
[----:B------:R-:W-:Y:S02]  /*13980*/  IABS R4, R9 ;  /* 0x0000000900047213 */ /* 0x000fe40000000000 */
[----:B------:R-:W0:Y:S01]  /*13990*/  I2F.RP R8, R12 ;  /* 0x0000000c00087306 */ /* 0x000e220000209400 */
[----:B------:R-:W-:-:S07]  /*139a0*/  IABS R13, R6 ;  /* 0x00000006000d7213 */ /* 0x000fce0000000000 */
[----:B------:R-:W1:Y:S08]  /*139b0*/  I2F.RP R10, R4 ;  /* 0x00000004000a7306 */ /* 0x000e700000209400 */
[----:B0-----:R-:W0:Y:S08]  /*139c0*/  MUFU.RCP R8, R8 ;  /* 0x0000000800087308 */ /* 0x001e300000001000 */
[----:B-1----:R-:W-:Y:S01]  /*139d0*/  MUFU.RCP R10, R10 ;  /* 0x0000000a000a7308 */ /* 0x002fe20000001000 */
[----:B0-----:R-:W-:Y:S01]  /*139e0*/  VIADD R2, R8, 0xffffffe ;  /* 0x0ffffffe08027836 */ /* 0x001fe20000000000 */
[----:B------:R-:W-:-:S06]  /*139f0*/  IABS R8, R5 ;  /* 0x0000000500087213 */ /* 0x000fcc0000000000 */
[----:B------:R0:W1:Y:S02]  /*13a00*/  F2I.FTZ.U32.TRUNC.NTZ R3, R2 ;  /* 0x0000000200037305 */ /* 0x000064000021f000 */
[----:B0-----:R-:W-:Y:S02]  /*13a10*/  IMAD.MOV.U32 R2, RZ, RZ, RZ ;  /* 0x000000ffff027224 */ /* 0x001fe400078e00ff */
[----:B-1----:R-:W-:-:S04]  /*13a20*/  IMAD.MOV R11, RZ, RZ, -R3 ;  /* 0x000000ffff0b7224 */ /* 0x002fc800078e0a03 */
[----:B------:R-:W-:-:S04]  /*13a30*/  IMAD R11, R11, R12, RZ ;  /* 0x0000000c0b0b7224 */ /* 0x000fc800078e02ff */
[----:B------:R-:W-:-:S04]  /*13a40*/  IMAD.HI.U32 R3, R3, R11, R2 ;  /* 0x0000000b03037227 */ /* 0x000fc800078e0002 */
[----:B------:R-:W-:Y:S02]  /*13a50*/  IMAD.MOV R11, RZ, RZ, -R13 ;  /* 0x000000ffff0b7224 */ /* 0x000fe400078e0a0d */
[----:B------:R-:W-:-:S04]  /*13a60*/  IMAD.HI.U32 R2, R3, R8, RZ ;  /* 0x0000000803027227 */ /* 0x000fc800078e00ff */
[----:B------:R-:W-:Y:S01]  /*13a70*/  IMAD R3, R2, R11, R8 ;  /* 0x0000000b02037224 */ /* 0x000fe200078e0208 */
[----:B------:R-:W-:Y:S01]  /*13a80*/  LOP3.LUT R8, R5, R6, RZ, 0x3c, !PT ;  /* 0x0000000605087212 */ /* 0x000fe200078e3cff */
[----:B------:R-:W-:-:S03]  /*13a90*/  VIADD R11, R10, 0xffffffe ;  /* 0x0ffffffe0a0b7836 */ /* 0x000fc60000000000 */
[----:B------:R-:W-:Y:S02]  /*13aa0*/  ISETP.GT.U32.AND P1, PT, R12, R3, PT ;  /* 0x000000030c00720c */ /* 0x000fe40003f24070 */
[----:B------:R-:W-:-:S11]  /*13ab0*/  ISETP.GE.AND P2, PT, R8, RZ, PT ;  /* 0x000000ff0800720c */ /* 0x000fd60003f46270 */
[----:B------:R-:W-:Y:S02]  /*13ac0*/  @!P1 IMAD.IADD R3, R3, 0x1, -R12 ;  /* 0x0000000103039824 */ /* 0x000fe400078e0a0c */
[----:B------:R-:W-:Y:S01]  /*13ad0*/  @!P1 VIADD R2, R2, 0x1 ;  /* 0x0000000102029836 */ /* 0x000fe20000000000 */
[----:B------:R-:W-:Y:S02]  /*13ae0*/  ISETP.NE.AND P1, PT, R6, RZ, PT ;  /* 0x000000ff0600720c */ /* 0x000fe40003f25270 */
[----:B------:R-:W-:Y:S02]  /*13af0*/  ISETP.GE.U32.AND P0, PT, R3, R12, PT ;  /* 0x0000000c0300720c */ /* 0x000fe40003f06070 */
[----:B------:R-:W0:Y:S11]  /*13b00*/  F2I.FTZ.U32.TRUNC.NTZ R3, R11 ;  /* 0x0000000b00037305 */ /* 0x000e36000021f000 */
[----:B------:R-:W-:-:S04]  /*13b10*/  @P0 VIADD R2, R2, 0x1 ;  /* 0x0000000102020836 */ /* 0x000fc80000000000 */
[----:B------:R-:W-:Y:S01]  /*13b20*/  IMAD.MOV.U32 R10, RZ, RZ, R2 ;  /* 0x000000ffff0a7224 */ /* 0x000fe200078e0002 */
[----:B------:R-:W-:Y:S01]  /*13b30*/  IABS R2, R9 ;  /* 0x0000000900027213 */ /* 0x000fe20000000000 */
[----:B0-----:R-:W-:Y:S02]  /*13b40*/  IMAD.MOV R13, RZ, RZ, -R3 ;  /* 0x000000ffff0d7224 */ /* 0x001fe400078e0a03 */
[----:B------:R-:W-:Y:S01]  /*13b50*/  @!P2 IMAD.MOV R10, RZ, RZ, -R10 ;  /* 0x000000ffff0aa224 */ /* 0x000fe200078e0a0a */
[----:B------:R-:W-:Y:S01]  /*13b60*/  @!P1 LOP3.LUT R10, RZ, R6, RZ, 0x33, !PT ;  /* 0x00000006ff0a9212 */ /* 0x000fe200078e33ff */
[----:B------:R-:W-:Y:S02]  /*13b70*/  IMAD.MOV R12, RZ, RZ, -R2 ;  /* 0x000000ffff0c7224 */ /* 0x000fe400078e0a02 */
[----:B------:R-:W-:Y:S01]  /*13b80*/  IMAD R11, R13, R4, RZ ;  /* 0x000000040d0b7224 */ /* 0x000fe200078e02ff */
[----:B------:R-:W-:Y:S01]  /*13b90*/  IABS R8, R10 ;  /* 0x0000000a00087213 */ /* 0x000fe20000000000 */
[----:B------:R-:W-:-:S04]  /*13ba0*/  IMAD.MOV.U32 R2, RZ, RZ, RZ ;  /* 0x000000ffff027224 */ /* 0x000fc800078e00ff */
[----:B------:R-:W-:-:S04]  /*13bb0*/  IMAD.HI.U32 R2, R3, R11, R2 ;  /* 0x0000000b03027227 */ /* 0x000fc800078e0002 */
[----:B------:R-:W-:Y:S02]  /*13bc0*/  IMAD.MOV.U32 R3, RZ, RZ, R8 ;  /* 0x000000ffff037224 */ /* 0x000fe400078e0008 */
[----:B------:R-:W-:Y:S02]  /*13bd0*/  IMAD.MOV.U32 R8, RZ, RZ, R12 ;  /* 0x000000ffff087224 */ /* 0x000fe400078e000c */
[----:B------:R-:W-:-:S04]  /*13be0*/  IMAD.HI.U32 R2, R2, R3, RZ ;  /* 0x0000000302027227 */ /* 0x000fc800078e00ff */
[----:B------:R-:W-:-:S05]  /*13bf0*/  IMAD R3, R2, R8, R3 ;  /* 0x0000000802037224 */ /* 0x000fca00078e0203 */
[----:B------:R-:W-:-:S13]  /*13c00*/  ISETP.GT.U32.AND P1, PT, R4, R3, PT ;  /* 0x000000030400720c */ /* 0x000fda0003f24070 */
[----:B------:R-:W-:Y:S02]  /*13c10*/  @!P1 IMAD.IADD R3, R3, 0x1, -R4 ;  /* 0x0000000103039824 */ /* 0x000fe400078e0a04 */
[----:B------:R-:W-:Y:S01]  /*13c20*/  @!P1 VIADD R2, R2, 0x1 ;  /* 0x0000000102029836 */ /* 0x000fe20000000000 */
[----:B------:R-:W-:Y:S02]  /*13c30*/  ISETP.NE.AND P1, PT, R9, RZ, PT ;  /* 0x000000ff0900720c */ /* 0x000fe40003f25270 */
[----:B------:R-:W-:Y:S02]  /*13c40*/  ISETP.GE.U32.AND P0, PT, R3, R4, PT ;  /* 0x000000040300720c */ /* 0x000fe40003f06070 */
[----:B------:R-:W-:-:S04]  /*13c50*/  LOP3.LUT R3, R10, R9, RZ, 0x3c, !PT ;  /* 0x000000090a037212 */ /* 0x000fc800078e3cff */
[----:B------:R-:W-:Y:S01]  /*13c60*/  ISETP.GE.AND P2, PT, R3, RZ, PT ;  /* 0x000000ff0300720c */ /* 0x000fe20003f46270 */
[----:B------:R-:W-:-:S06]  /*13c70*/  IMAD.MOV R3, RZ, RZ, -R10 ;  /* 0x000000ffff037224 */ /* 0x000fcc00078e0a0a */
[----:B------:R-:W-:-:S06]  /*13c80*/  @P0 VIADD R2, R2, 0x1 ;  /* 0x0000000102020836 */ /* 0x000fcc0000000000 */
[----:B------:R-:W-:Y:S01]  /*13c90*/  @!P2 IMAD.MOV R2, RZ, RZ, -R2 ;  /* 0x000000ffff02a224 */ /* 0x000fe200078e0a02 */
[----:B------:R-:W-:-:S05]  /*13ca0*/  @!P1 LOP3.LUT R2, RZ, R9, RZ, 0x33, !PT ;  /* 0x00000009ff029212 */ /* 0x000fca00078e33ff */
[----:B------:R-:W-:-:S04]  /*13cb0*/  IMAD.MOV R26, RZ, RZ, -R2 ;  /* 0x000000ffff1a7224 */ /* 0x000fc800078e0a02 */
[C---:B------:R-:W-:Y:S02]  /*13cc0*/  IMAD R26, R9.reuse, R26, R10 ;  /* 0x0000001a091a7224 */ /* 0x040fe400078e020a */
[----:B------:R-:W-:Y:S02]  /*13cd0*/  IMAD R9, R9, 0x1000000, R2 ;  /* 0x0100000009097824 */ /* 0x000fe400078e0202 */
[----:B------:R-:W-:Y:S02]  /*13ce0*/  IMAD R2, R6, R3, R5 ;  /* 0x0000000306027224 */ /* 0x000fe400078e0205 */
[----:B------:R-:W-:Y:S01]  /*13cf0*/  IMAD R26, R26, 0x10000, R9 ;  /* 0x000100001a1a7824 */ /* 0x000fe200078e0209 */
[----:B------:R-:W-:Y:S06]  /*13d00*/  BRA `(.L_x_1336) ;  /* 0x0000000000f47947 */ /* 0x000fec0003800000 */
.L_x_1335:
[----:B------:R-:W0:Y:S02]  /*13d10*/  LDC.64 R2, c[0x0][0xc90] ;  /* 0x00032400ff027b82 */ /* 0x000e240000000a00 */
[----:B0-----:R-:W-:-:S05]  /*13d20*/  IMAD.WIDE R2, R27, 0x4, R2 ;  /* 0x000000041b027825 */ /* 0x001fca00078e0202 */
[----:B------:R0:W2:Y:S01]  /*13d30*/  LDG.E R13, desc[UR36][R2.64] ;  /* 0x00000024020d7981 */ /* 0x0000a2000c1e1900 */
[----:B------:R-:W-:Y:S01]  /*13d40*/  IABS R15, R5 ;  /* 0x00000005000f7213 */ /* 0x000fe20000000000 */
[----:B0-----:R-:W-:Y:S02]  /*13d50*/  IMAD.MOV.U32 R2, RZ, RZ, RZ ;  /* 0x000000ffff027224 */ /* 0x001fe400078e00ff */
[----:B--2---:R-:W-:-:S05]  /*13d60*/  IMAD R4, R6, R13, RZ ;  /* 0x0000000d06047224 */ /* 0x004fca00078e02ff */
[-C--:B------:R-:W-:Y:S02]  /*13d70*/  IABS R10, R4.reuse ;  /* 0x00000004000a7213 */ /* 0x080fe40000000000 */
[----:B------:R-:W-:Y:S02]  /*13d80*/  IABS R12, R4 ;  /* 0x00000004000c7213 */ /* 0x000fe40000000000 */
[----:B------:R-:W0:Y:S08]  /*13d90*/  I2F.RP R8, R10 ;  /* 0x0000000a00087306 */ /* 0x000e300000209400 */
[----:B0-----:R-:W0:Y:S02]  /*13da0*/  MUFU.RCP R8, R8 ;  /* 0x0000000800087308 */ /* 0x001e240000001000 */
[----:B0-----:R-:W-:-:S06]  /*13db0*/  VIADD R9, R8, 0xffffffe ;  /* 0x0ffffffe08097836 */ /* 0x001fcc0000000000 */
[----:B------:R-:W0:Y:S02]  /*13dc0*/  F2I.FTZ.U32.TRUNC.NTZ R3, R9 ;  /* 0x0000000900037305 */ /* 0x000e24000021f000 */
[----:B0-----:R-:W-:-:S04]  /*13dd0*/  IMAD.MOV R11, RZ, RZ, -R3 ;  /* 0x000000ffff0b7224 */ /* 0x001fc800078e0a03 */
[----:B------:R-:W-:-:S04]  /*13de0*/  IMAD R11, R11, R10, RZ ;  /* 0x0000000a0b0b7224 */ /* 0x000fc800078e02ff */
[----:B------:R-:W-:-:S04]  /*13df0*/  IMAD.HI.U32 R2, R3, R11, R2 ;  /* 0x0000000b03027227 */ /* 0x000fc800078e0002 */
[----:B------:R-:W-:Y:S02]  /*13e00*/  IMAD.MOV R3, RZ, RZ, -R12 ;  /* 0x000000ffff037224 */ /* 0x000fe400078e0a0c */
        /* <DEDUP_REMOVED lines=12> */
[----:B------:R-:W-:Y:S02]  /*13ed0*/  IMAD R11, R13, R2, RZ ;  /* 0x000000020d0b7224 */ /* 0x000fe400078e02ff */
[----:B------:R-:W-:Y:S02]  /*13ee0*/  IMAD.MOV R2, RZ, RZ, -R2 ;  /* 0x000000ffff027224 */ /* 0x000fe400078e0a02 */
[----:B------:R-:W-:Y:S02]  /*13ef0*/  IMAD.MOV R3, RZ, RZ, -R11 ;  /* 0x000000ffff037224 */ /* 0x000fe400078e0a0b */
[----:B------:R-:W-:Y:S02]  /*13f00*/  IMAD R4, R4, R2, R5 ;  /* 0x0000000204047224 */ /* 0x000fe400078e0205 */
[----:B------:R-:W-:Y:S01]  /*13f10*/  IMAD.MOV.U32 R2, RZ, RZ, RZ ;  /* 0x000000ffff027224 */ /* 0x000fe200078e00ff */
[----:B------:R-:W-:-:S04]  /*13f20*/  VIADDMNMX R13, R3, UR5, R13, PT ;  /* 0x00000005030d7c46 */ /* 0x000fc8000b80010d */
[-C--:B------:R-:W-:Y:S01]  /*13f30*/  IABS R10, R13.reuse ;  /* 0x0000000d000a7213 */ /* 0x080fe20000000000 */
[----:B------:R-:W-:Y:S01]  /*13f40*/  IMAD.MOV R26, RZ, RZ, -R13 ;  /* 0x000000ffff1a7224 */ /* 0x000fe200078e0a0d */
[----:B------:R-:W-:Y:S02]  /*13f50*/  IABS R12, R13 ;  /* 0x0000000d000c7213 */ /* 0x000fe40000000000 */
[----:B------:R-:W0:Y:S08]  /*13f60*/  I2F.RP R8, R10 ;  /* 0x0000000a00087306 */ /* 0x000e300000209400 */
[----:B0-----:R-:W0:Y:S02]  /*13f70*/  MUFU.RCP R8, R8 ;  /* 0x0000000800087308 */ /* 0x001e240000001000 */
[----:B0-----:R-:W-:-:S06]  /*13f80*/  VIADD R3, R8, 0xffffffe ;  /* 0x0ffffffe08037836 */ /* 0x001fcc0000000000 */
[----:B------:R-:W0:Y:S02]  /*13f90*/  F2I.FTZ.U32.TRUNC.NTZ R3, R3 ;  /* 0x0000000300037305 */ /* 0x000e24000021f000 */
[----:B0-----:R-:W-:-:S04]  /*13fa0*/  IMAD.MOV R9, RZ, RZ, -R3 ;  /* 0x000000ffff097224 */ /* 0x001fc800078e0a03 */
[----:B------:R-:W-:Y:S01]  /*13fb0*/  IMAD.MOV.U32 R5, RZ, RZ, R9 ;  /* 0x000000ffff057224 */ /* 0x000fe200078e0009 */
[----:B------:R-:W-:-:S03]  /*13fc0*/  IABS R9, R4 ;  /* 0x0000000400097213 */ /* 0x000fc60000000000 */
        /* <DEDUP_REMOVED lines=11> */
[----:B------:R-:W-:Y:S02]  /*14080*/  ISETP.GE.AND P2, PT, R3, RZ, PT ;  /* 0x000000ff0300720c */ /* 0x000fe40003f46270 */
[----:B------:R-:W-:-:S05]  /*14090*/  IADD3 R3, R11, 0x1000000, R4 ;  /* 0x010000000b037810 */ /* 0x000fca0007ffe004 */
[----:B------:R-:W-:-:S06]  /*140a0*/  @P0 VIADD R2, R2, 0x1 ;  /* 0x0000000102020836 */ /* 0x000fcc0000000000 */
[----:B------:R-:W-:Y:S01]  /*140b0*/  @!P2 IMAD.MOV R2, RZ, RZ, -R2 ;  /* 0x000000ffff02a224 */ /* 0x000fe200078e0a02 */
[----:B------:R-:W-:-:S05]  /*140c0*/  @!P1 LOP3.LUT R2, RZ, R13, RZ, 0x33, !PT ;  /* 0x0000000dff029212 */ /* 0x000fca00078e33ff */
[----:B------:R-:W-:-:S07]  /*140d0*/  IMAD R26, R2, R26, R3 ;  /* 0x0000001a021a7224 */ /* 0x000fce00078e0203 */
.L_x_1336:
[----:B------:R-:W-:-:S05]  /*140e0*/  LOP3.LUT R25, RZ, R2, RZ, 0x33, !PT ;  /* 0x00000002ff197212 */ /* 0x000fca00078e33ff */
[----:B------:R-:W-:Y:S01]  /*140f0*/  IMAD.IADD R25, R6, 0x1, R25 ;  /* 0x0000000106197824 */ /* 0x000fe200078e0219 */
[----:B------:R-:W-:Y:S06]  /*14100*/  BRA `(.L_x_1337) ;  /* 0x0000000000147947 */ /* 0x000fec0003800000 */
.L_x_1332:
[----:B------:R-:W-:Y:S01]  /*14110*/  ULDC UR4, c[0x0][0xc3c] ;  /* 0x00030f0000047ab9 */ /* 0x000fe20000000800 */
[----:B------:R-:W-:Y:S02]  /*14120*/  IMAD.MOV.U32 R25, RZ, RZ, RZ ;  /* 0x000000ffff197224 */ /* 0x000fe400078e00ff */
[----:B------:R-:W-:Y:S02]  /*14130*/  IMAD.U32 R24, RZ, RZ, UR6 ;  /* 0x00000006ff187e24 */ /* 0x000fe4000f8e00ff */
[----:B------:R-:W-:Y:S02]  /*14140*/  IMAD.MOV.U32 R26, RZ, RZ, RZ ;  /* 0x000000ffff1a7224 */ /* 0x000fe400078e00ff */
[----:B------:R-:W-:-:S07]  /*14150*/  IMAD.U32 R27, RZ, RZ, UR4 ;  /* 0x00000004ff1b7e24 */ /* 0x000fce000f8e00ff */
.L_x_1337:
[----:B------:R-:W-:-:S13]  /*14160*/  ISETP.NE.AND P0, PT, R7, RZ, PT ;  /* 0x000000ff0700720c */ /* 0x000fda0003f05270 */
[----:B------:R-:W0:Y:S01]  /*14170*/  @!P0 S2R R3, SR_CgaCtaId ;  /* 0x0000000000038919 */ /* 0x000e220000008800 */
[----:B------:R-:W-:-:S04]  /*14180*/  @!P0 MOV R2, 0x400 ;  /* 0x0000040000028802 */ /* 0x000fc80000000f00 */
[----:B0-----:R-:W-:-:S05]  /*14190*/  @!P0 LEA R2, R3, R2, 0x18 ;  /* 0x0000000203028211 */ /* 0x001fca00078ec0ff */
[----:B------:R0:W-:Y:S01]  /*141a0*/  @!P0 STS.128 [R2+0x308d0], R24 ;  /* 0x0308d01802008388 */ /* 0x0001e20000000c00 */
[----:B------:R-:W-:Y:S06]  /*141b0*/  BAR.ARV 0x5, 0x180 ;  /* 0x0146000000007b1d */ /* 0x000fec0000002000 */
.L_x_1330:
[----:B------:R2:W-:Y:S01]  /*141c0*/  STL [R1+0x20], RZ ;  /* 0x000020ff01007387 */ /* 0x0005e20000100800 */
[----:B------:R-:W-:Y:S01]  /*141d0*/  ULDC UR4, c[0x0][0xc3c] ;  /* 0x00030f0000047ab9 */ /* 0x000fe20000000800 */
[----:B------:R-:W-:Y:S01]  /*141e0*/  IMAD.MOV.U32 R28, RZ, RZ, 0x1 ;  /* 0x00000001ff1c7424 */ /* 0x000fe200078e00ff */
[----:B-1----:R-:W-:Y:S01]  /*141f0*/  ISETP.GE.AND P0, PT, R27, UR4, PT ;  /* 0x000000041b007c0c */ /* 0x002fe2000bf06270 */
[----:B------:R-:W-:-:S12]  /*14200*/  IMAD.MOV.U32 R22, RZ, RZ, RZ ;  /* 0x000000ffff167224 */ /* 0x000fd800078e00ff */
[----:B--2---:R-:W-:Y:S05]  /*14210*/  @P0 BRA `(.L_x_1338) ;  /* 0x0000005000440947 */ /* 0x004fea0003800000 */
[----:B0-----:R-:W2:Y:S01]  /*14220*/  LDL R2, [R1+0x30] ;  /* 0x0000300001027983 */ /* 0x001ea20000100800 */
[----:B------:R-:W0:Y:S01]  /*14230*/  S2UR UR5, SR_CgaCtaId ;  /* 0x00000000000579c3 */ /* 0x000e220000008800 */
[C---:B------:R-:W-:Y:S01]  /*14240*/  IMAD.SHL.U32 R33, R0.reuse, 0x8, RZ ;  /* 0x0000000800217824 */ /* 0x040fe200078e00ff */
[----:B------:R-:W-:Y:S01]  /*14250*/  LOP3.LUT R4, R0, 0x7f, RZ, 0xc0, !PT ;  /* 0x0000007f00047812 */ /* 0x000fe200078ec0ff */
[----:B------:R1:W-:Y:S01]  /*14260*/  STL [R1+0x20], RZ ;  /* 0x000020ff01007387 */ /* 0x0003e20000100800 */
[----:B------:R-:W-:Y:S01]  /*14270*/  BSSY B8, `(.L_x_1338) ;  /* 0x000050b000087945 */ /* 0x000fe20003800000 */
[----:B------:R-:W-:Y:S01]  /*14280*/  IMAD.MOV.U32 R28, RZ, RZ, 0x1 ;  /* 0x00000001ff1c7424 */ /* 0x000fe200078e00ff */
[----:B------:R-:W-:Y:S01]  /*14290*/  LOP3.LUT R3, R33, 0x1f8, RZ, 0xc0, !PT ;  /* 0x000001f821037812 */ /* 0x000fe200078ec0ff */
[----:B------:R-:W-:Y:S01]  /*142a0*/  IMAD.MOV.U32 R22, RZ, RZ, RZ ;  /* 0x000000ffff167224 */ /* 0x000fe200078e00ff */
[----:B------:R-:W-:Y:S01]  /*142b0*/  ULDC UR39, c[0x0][0xc] ;  /* 0x0000030000277ab9 */ /* 0x000fe20000000800 */
[----:B--2---:R-:W-:-:S02]  /*142c0*/  R2UR UR4, R2 ;  /* 0x00000000020472ca */ /* 0x004fc400000e0000 */
[----:B------:R-:W-:Y:S01]  /*142d0*/  LOP3.LUT R2, R3, 0x38, R0, 0x78, !PT ;  /* 0x0000003803027812 */ /* 0x000fe200078e7800 */
[----:B------:R-:W-:Y:S01]  /*142e0*/  IMAD.SHL.U32 R0, R0, 0x10, RZ ;  /* 0x0000001000007824 */ /* 0x000fe200078e00ff */
[----:B------:R-:W-:Y:S02]  /*142f0*/  SHF.R.U32.HI R3, RZ, 0x3, R4 ;  /* 0x00000003ff037819 */ /* 0x000fe40000011604 */
[----:B------:R-:W-:Y:S02]  /*14300*/  LOP3.LUT R31, R2, 0x200, R33, 0xf8, !PT ;  /* 0x00000200021f7812 */ /* 0x000fe400078ef821 */
[----:B------:R-:W-:Y:S02]  /*14310*/  LOP3.LUT R33, R33, 0x38, RZ, 0xc0, !PT ;  /* 0x0000003821217812 */ /* 0x000fe400078ec0ff */
[----:B------:R-:W-:Y:S02]  /*14320*/  LOP3.LUT R0, R3, 0x70, R0, 0xf8, !PT ;  /* 0x0000007003007812 */ /* 0x000fe400078ef800 */
[C---:B------:R-:W-:Y:S01]  /*14330*/  LOP3.LUT R37, R33.reuse, 0x40, RZ, 0xfc, !PT ;  /* 0x0000004021257812 */ /* 0x040fe200078efcff */
[----:B------:R-:W-:Y:S01]  /*14340*/  ULOP3.LUT UR38, UR4, 0x2, URZ, 0xfc, !UPT ;  /* 0x0000000204267892 */ /* 0x000fe2000f8efc3f */
[----:B------:R-:W-:-:S02]  /*14350*/  LOP3.LUT R36, R33, 0x80, RZ, 0xfc, !PT ;  /* 0x0000008021247812 */ /* 0x000fc400078efcff */
[----:B------:R-:W-:Y:S01]  /*14360*/  UMOV UR4, 0x400 ;  /* 0x0000040000047882 */ /* 0x000fe20000000000 */
[----:B------:R-:W-:Y:S01]  /*14370*/  LOP3.LUT R34, R33, 0xc0, RZ, 0xfc, !PT ;  /* 0x000000c021227812 */ /* 0x000fe200078efcff */
[----:B0-----:R-:W-:-:S06]  /*14380*/  ULEA UR4, UR5, UR4, 0x18 ;  /* 0x0000000405047291 */ /* 0x001fcc000f8ec03f */
[----:B------:R-:W-:-:S04]  /*14390*/  IMAD.U32 R17, RZ, RZ, UR4 ;  /* 0x00000004ff117e24 */ /* 0x000fc8000f8e00ff */
[----:B-1----:R-:W-:-:S07]  /*143a0*/  IMAD R32, R31, 0x2, R17 ;  /* 0x000000021f207824 */ /* 0x002fce00078e0211 */
.L_x_1411:
[----:B------:R-:W-:Y:S05]  /*143b0*/  YIELD ;  /* 0x0000000000007946 */ /* 0x000fea0003800000 */
[----:B------:R-:W-:Y:S01]  /*143c0*/  ULDC.64 UR4, c[0x0][0xa28] ;  /* 0x00028a0000047ab9 */ /* 0x000fe20000000a00 */
[----:B------:R-:W-:Y:S01]  /*143d0*/  IMAD.MOV.U32 R19, RZ, RZ, RZ ;  /* 0x000000ffff137224 */ /* 0x000fe200078e00ff */
[----:B------:R-:W-:-:S04]  /*143e0*/  ISETP.NE.U32.AND P0, PT, RZ, UR4, PT ;  /* 0x00000004ff007c0c */ /* 0x000fc8000bf05070 */
[----:B------:R-:W-:Y:S01]  /*143f0*/  ISETP.NE.AND.EX P0, PT, RZ, UR5, PT, P0 ;  /* 0x00000005ff007c0c */ /* 0x000fe2000bf05300 */
[----:B------:R-:W-:-:S12]  /*14400*/  ULDC.64 UR4, c[0x0][0xa18] ;  /* 0x0002860000047ab9 */ /* 0x000fd80000000a00 */
[----:B0-----:R-:W0:Y:S02]  /*14410*/  @P0 LDC.64 R2, c[0x0][0xa28] ;  /* 0x00028a00ff020b82 */ /* 0x001e240000000a00 */
[----:B0-----:R-:W-:-:S05]  /*14420*/  @P0 IMAD.WIDE R2, R27, 0x4, R2 ;  /* 0x000000041b020825 */ /* 0x001fca00078e0202 */
[----:B--2---:R0:W2:Y:S01]  /*14430*/  @P0 LDG.E R19, desc[UR36][R2.64] ;  /* 0x0000002402130981 */ /* 0x0040a2000c1e1900 */
[----:B------:R-:W-:Y:S01]  /*14440*/  ISETP.NE.U32.AND P0, PT, RZ, UR4, PT ;  /* 0x00000004ff007c0c */ /* 0x000fe2000bf05070 */
[----:B------:R-:W-:Y:S01]  /*14450*/  IMAD.MOV.U32 R35, RZ, RZ, RZ ;  /* 0x000000ffff237224 */ /* 0x000fe200078e00ff */
[----:B------:R-:W-:Y:S02]  /*14460*/  LOP3.LUT R16, R16, 0xfffffeff, RZ, 0xc0, !PT ;  /* 0xfffffeff10107812 */ /* 0x000fe400078ec0ff */
[----:B------:R-:W-:Y:S01]  /*14470*/  ISETP.NE.AND.EX P1, PT, RZ, UR5, PT, P0 ;  /* 0x00000005ff007c0c */ /* 0x000fe2000bf25300 */
[----:B------:R-:W-:Y:S02]  /*14480*/  ULDC.64 UR4, c[0x0][0xa00] ;  /* 0x0002800000047ab9 */ /* 0x000fe40000000a00 */
[----:B------:R-:W-:Y:S01]  /*14490*/  ISETP.NE.U32.AND P0, PT, RZ, UR4, PT ;  /* 0x00000004ff007c0c */ /* 0x000fe2000bf05070 */
[----:B0-----:R-:W0:Y:S03]  /*144a0*/  LDC.64 R2, c[0x0][0xa00] ;  /* 0x00028000ff027b82 */ /* 0x001e260000000a00 */
[----:B------:R-:W-:Y:S01]  /*144b0*/  ISETP.NE.AND.EX P2, PT, RZ, UR5, PT, P0 ;  /* 0x00000005ff007c0c */ /* 0x000fe2000bf45300 */
[----:B------:R-:W-:-:S05]  /*144c0*/  ULDC.64 UR4, c[0x0][0x418] ;  /* 0x0001060000047ab9 */ /* 0x000fca0000000a00 */
[----:B------:R-:W1:Y:S07]  /*144d0*/  @P1 LDC.64 R4, c[0x0][0xa18] ;  /* 0x00028600ff041b82 */ /* 0x000e6e0000000a00 */
[----:B------:R-:W-:Y:S01]  /*144e0*/  @P2 LOP3.LUT R16, R16, 0x100, RZ, 0xfc, !PT ;  /* 0x0000010010102812 */ /* 0x000fe200078efcff */
[----:B0-----:R-:W-:-:S05]  /*144f0*/  IMAD.WIDE R2, R27, 0x4, R2 ;  /* 0x000000041b027825 */ /* 0x001fca00078e0202 */
[----:B------:R0:W5:Y:S01]  /*14500*/  @P2 LDG.E R35, desc[UR36][R2.64] ;  /* 0x0000002402232981 */ /* 0x000162000c1e1900 */
[----:B-1----:R-:W-:-:S05]  /*14510*/  @P1 IMAD.WIDE R4, R27, 0x4, R4 ;  /* 0x000000041b041825 */ /* 0x002fca00078e0204 */
[----:B------:R0:W5:Y:S01]  /*14520*/  @P1 LDG.E R29, desc[UR36][R4.64] ;  /* 0x00000024041d1981 */ /* 0x000162000c1e1900 */
[----:B------:R-:W-:-:S03]  /*14530*/  UISETP.NE.U32.AND UP0, UPT, UR4, URZ, UPT ;  /* 0x0000003f0400728c */ /* 0x000fc6000bf05070 */
[----:B------:R-:W-:Y:S01]  /*14540*/  ULDC UR4, c[0x0][0x424] ;  /* 0x0001090000047ab9 */ /* 0x000fe20000000800 */
[----:B------:R-:W-:-:S03]  /*14550*/  UISETP.NE.AND.EX UP0, UPT, UR5, URZ, UPT, UP0 ;  /* 0x0000003f0500728c */ /* 0x000fc6000bf05300 */
[----:B------:R-:W-:Y:S01]  /*14560*/  ULDC UR5, c[0x0][0x2f0] ;  /* 0x0000bc0000057ab9 */ /* 0x000fe20000000800 */
[----:B------:R-:W-:-:S04]  /*14570*/  USEL UR4, UR4, 0x1, UP0 ;  /* 0x0000000104047887 */ /* 0x000fc80008000000 */
[----:B------:R-:W-:-:S06]  /*14580*/  UIMAD UR4, UR4, UR5, URZ ;  /* 0x00000005040472a4 */ /* 0x000fcc000f8e023f */
[----:B------:R-:W-:Y:S01]  /*14590*/  IMAD.U32 R0, RZ, RZ, UR4 ;  /* 0x00000004ff007e24 */ /* 0x000fe2000f8e00ff */
[----:B--2---:R0:W-:Y:S01]  /*145a0*/  STL [R1+0x8], R19 ;  /* 0x0000081301007387 */ /* 0x0041e20000100800 */
[----:B------:R-:W-:Y:S05]  /*145b0*/  @P1 BRA `(.L_x_1339) ;  /* 0x0000000000181947 */ /* 0x000fea0003800000 */
[----:B------:R-:W-:Y:S02]  /*145c0*/  ULDC UR4, c[0x0][0x288] ;  /* 0x0000a20000047ab9 */ /* 0x000fe40000000800 */
[----:B-----5:R-:W-:Y:S01]  /*145d0*/  IMAD.U32 R29, RZ, RZ, UR4 ;  /* 0x00000004ff1d7e24 */ /* 0x020fe2000f8e00ff */
[----:B------:R-:W-:Y:S06]  /*145e0*/  @!P2 BRA `(.L_x_1339) ;  /* 0x00000000000ca947 */ /* 0x000fec0003800000 */
[----:B0-----:R-:W2:Y:S04]  /*145f0*/  LDG.E R4, desc[UR36][R2.64] ;  /* 0x0000002402047981 */ /* 0x001ea8000c1e1900 */
[----:B------:R-:W2:Y:S02]  /*14600*/  LDG.E R29, desc[UR36][R2.64+0x4] ;  /* 0x00000424021d7981 */ /* 0x000ea4000c1e1900 */
[----:B--2---:R-:W-:-:S07]  /*14610*/  IMAD.IADD R29, R29, 0x1, -R4 ;  /* 0x000000011d1d7824 */ /* 0x004fce00078e0a04 */
.L_x_1339:
[----:B------:R-:W-:Y:S02]  /*14620*/  ULDC.64 UR4, c[0x0][0xa20] ;  /* 0x0002880000047ab9 */ /* 0x000fe40000000a00 */
[----:B------:R-:W-:-:S04]  /*14630*/  ISETP.NE.U32.AND P0, PT, RZ, UR4, PT ;  /* 0x00000004ff007c0c */ /* 0x000fc8000bf05070 */
[----:B------:R-:W-:-:S13]  /*14640*/  ISETP.NE.AND.EX P0, PT, RZ, UR5, PT, P0 ;  /* 0x00000005ff007c0c */ /* 0x000fda000bf05300 */
[----:B------:R-:W-:Y:S05]  /*14650*/  @!P0 BRA `(.L_x_1340) ;  /* 0x0000000000108947 */ /* 0x000fea0003800000 */
[----:B0-----:R-:W0:Y:S02]  /*14660*/  LDC.64 R2, c[0x0][0xa20] ;  /* 0x00028800ff027b82 */ /* 0x001e240000000a00 */
[----:B0-----:R-:W-:-:S05]  /*14670*/  IMAD.WIDE R2, R27, 0x4, R2 ;  /* 0x000000041b027825 */ /* 0x001fca00078e0202 */
[----:B------:R0:W5:Y:S01]  /*14680*/  LDG.E R0, desc[UR36][R2.64] ;  /* 0x0000002402007981 */ /* 0x000162000c1e1900 */
[----:B------:R-:W-:Y:S05]  /*14690*/  BRA `(.L_x_1341) ;  /* 0x0000000000247947 */ /* 0x000fea0003800000 */
.L_x_1340:
[----:B------:R-:W-:Y:S02]  /*146a0*/  ULDC.64 UR4, c[0x0][0xa08] ;  /* 0x0002820000047ab9 */ /* 0x000fe40000000a00 */
[----:B------:R-:W-:-:S04]  /*146b0*/  ISETP.NE.U32.AND P0, PT, RZ, UR4, PT ;  /* 0x00000004ff007c0c */ /* 0x000fc8000bf05070 */
[----:B------:R-:W-:-:S13]  /*146c0*/  ISETP.NE.AND.EX P0, PT, RZ, UR5, PT, P0 ;  /* 0x00000005ff007c0c */ /* 0x000fda000bf05300 */
[----:B------:R-:W-:Y:S05]  /*146d0*/  @!P0 BRA `(.L_x_1341) ;  /* 0x0000000000148947 */ /* 0x000fea0003800000 */
[----:B0-----:R-:W0:Y:S02]  /*146e0*/  LDC.64 R2, c[0x0][0xa08] ;  /* 0x00028200ff027b82 */ /* 0x001e240000000a00 */
[----:B0-----:R-:W-:-:S05]  /*146f0*/  IMAD.WIDE R2, R27, 0x4, R2 ;  /* 0x000000041b027825 */ /* 0x001fca00078e0202 */
[----:B------:R-:W2:Y:S04]  /*14700*/  LDG.E R0, desc[UR36][R2.64] ;  /* 0x0000002402007981 */ /* 0x000ea8000c1e1900 */
[----:B------:R-:W2:Y:S02]  /*14710*/  LDG.E R5, desc[UR36][R2.64+0x4] ;  /* 0x0000042402057981 */ /* 0x000ea4000c1e1900 */
[----:B--2---:R-:W-:-:S07]  /*14720*/  IMAD.IADD R0, R5, 0x1, -R0 ;  /* 0x0000000105007824 */ /* 0x004fce00078e0a00 */
.L_x_1341:
[----:B0-----:R-:W0:Y:S01]  /*14730*/  LDC R2, c[0x0][0x448] ;  /* 0x00011200ff027b82 */ /* 0x001e220000000800 */
[----:B-----5:R-:W-:Y:S01]  /*14740*/  IMAD.IADD R23, R0, 0x1, -R19 ;  /* 0x0000000100177824 */ /* 0x020fe200078e0a13 */
[----:B------:R-:W-:Y:S01]  /*14750*/  LOP3.LUT R16, R16, 0xffffff7f, RZ, 0xc0, !PT ;  /* 0xffffff7f10107812 */ /* 0x000fe200078ec0ff */
[----:B------:R-:W-:-:S03]  /*14760*/  IMAD.SHL.U32 R25, R25, 0x80, RZ ;  /* 0x0000008019197824 */ /* 0x000fc600078e00ff */
[----:B------:R1:W-:Y:S01]  /*14770*/  STL [R1], R23 ;  /* 0x0000001701007387 */ /* 0x0003e20000100800 */
[----:B------:R-:W-:Y:S01]  /*14780*/  VIADD R4, R25, 0x7f ;  /* 0x0000007f19047836 */ /* 0x000fe20000000000 */
[----:B0-----:R-:W-:Y:S02]  /*14790*/  ISETP.NE.AND P2, PT, R2, 0x1, PT ;  /* 0x000000010200780c */ /* 0x001fe40003f45270 */
[----:B------:R-:W0:Y:S11]  /*147a0*/  LDC.64 R2, c[0x0][0x9e0] ;  /* 0x00027800ff027b82 */ /* 0x000e360000000a00 */
[----:B------:R-:W2:Y:S01]  /*147b0*/  @P2 LDC R5, c[0x0][0x44c] ;  /* 0x00011300ff052b82 */ /* 0x000ea20000000800 */
[----:B------:R-:W-:-:S07]  /*147c0*/  @P2 LOP3.LUT R16, R16, 0x80, RZ, 0xfc, !PT ;  /* 0x0000008010102812 */ /* 0x000fce00078efcff */
[----:B------:R-:W3:Y:S01]  /*147d0*/  @P2 LDC R6, c[0x0][0x450] ;  /* 0x00011400ff062b82 */ /* 0x000ee20000000800 */
[----:B0-----:R-:W-:Y:S01]  /*147e0*/  ISETP.GE.AND P1, PT, R3, 0x1, PT ;  /* 0x000000010300780c */ /* 0x001fe20003f26270 */
[----:B--2---:R-:W-:-:S05]  /*147f0*/  @P2 IMAD.HI.U32 R5, R4, R5, RZ ;  /* 0x0000000504052227 */ /* 0x004fca00078e00ff */
[----:B---3--:R-:W-:Y:S02]  /*14800*/  @P2 SHF.R.U32.HI R4, RZ, R6, R5 ;  /* 0x00000006ff042219 */ /* 0x008fe40000011605 */
[----:B------:R-:W-:-:S05]  /*14810*/  IADD3 R5, R23, 0x1, -R29 ;  /* 0x0000000117057810 */ /* 0x000fca0007ffe81d */
[----:B------:R-:W-:-:S04]  /*14820*/  IMAD.IADD R7, R5, 0x1, R4 ;  /* 0x0000000105077824 */ /* 0x000fc800078e0204 */
[----:B------:R-:W-:Y:S01]  /*14830*/  IMAD.IADD R2, R7, 0x1, R2 ;  /* 0x0000000107027824 */ /* 0x000fe200078e0202 */
[----:B-1----:R-:W-:Y:S06]  /*14840*/  @!P1 BRA `(.L_x_1342) ;  /* 0x0000000000489947 */ /* 0x002fec0003800000 */
[C---:B------:R-:W-:Y:S01]  /*14850*/  ISETP.GT.AND P0, PT, R7.reuse, RZ, PT ;  /* 0x000000ff0700720c */ /* 0x040fe20003f04270 */
[----:B------:R-:W-:Y:S01]  /*14860*/  BSSY B0, `(.L_x_1343) ;  /* 0x000000e000007945 */ /* 0x000fe20003800000 */
[----:B------:R-:W-:-:S11]  /*14870*/  VIADD R0, R7, 0xffffffff ;  /* 0xffffffff07007836 */ /* 0x000fd60000000000 */
[----:B------:R-:W-:Y:S05]  /*14880*/  @P0 BRA `(.L_x_1344) ;  /* 0x00000000001c0947 */ /* 0x000fea0003800000 */
[----:B------:R-:W-:Y:S01]  /*14890*/  ISETP.NE.AND P0, PT, R3, 0x1, PT ;  /* 0x000000010300780c */ /* 0x000fe20003f05270 */
[----:B------:R-:W-:-:S12]  /*148a0*/  IMAD.MOV R7, RZ, RZ, -R7 ;  /* 0x000000ffff077224 */ /* 0x000fd800078e0a07 */
[----:B------:R-:W0:Y:S02]  /*148b0*/  @P0 LDC.64 R4, c[0x0][0x9e8] ;  /* 0x00027a00ff040b82 */ /* 0x000e240000000a00 */
[----:B0-----:R-:W-:-:S05]  /*148c0*/  @P0 IMAD.HI.U32 R4, R7, R4, RZ ;  /* 0x0000000407040227 */ /* 0x001fca00078e00ff */
[----:B------:R-:W-:-:S04]  /*148d0*/  @P0 SHF.R.U32.HI R7, RZ, R5, R4 ;  /* 0x00000005ff070219 */ /* 0x000fc80000011604 */
[----:B------:R-:W-:Y:S01]  /*148e0*/  LOP3.LUT R0, RZ, R7, RZ, 0x33, !PT ;  /* 0x00000007ff007212 */ /* 0x000fe200078e33ff */
[----:B------:R-:W-:Y:S06]  /*148f0*/  BRA `(.L_x_1345) ;  /* 0x0000000000107947 */ /* 0x000fec0003800000 */
.L_x_1344:
[----:B------:R-:W-:-:S13]  /*14900*/  ISETP.NE.AND P0, PT, R3, 0x1, PT ;  /* 0x000000010300780c */ /* 0x000fda0003f05270 */
[----:B------:R-:W0:Y:S02]  /*14910*/  @P0 LDC.64 R4, c[0x0][0x9e8] ;  /* 0x00027a00ff040b82 */ /* 0x000e240000000a00 */
[----:B0-----:R-:W-:-:S05]  /*14920*/  @P0 IMAD.HI.U32 R4, R0, R4, RZ ;  /* 0x0000000400040227 */ /* 0x001fca00078e00ff */
[----:B------:R-:W-:-:S07]  /*14930*/  @P0 SHF.R.U32.HI R0, RZ, R5, R4 ;  /* 0x00000005ff000219 */ /* 0x000fce0000011604 */
.L_x_1345:
[----:B------:R-:W-:Y:S05]  /*14940*/  BSYNC B0 ;  /* 0x0000000000007941 */ /* 0x000fea0003800000 */
.L_x_1343:
[----:B------:R-:W-:-:S05]  /*14950*/  IMAD R5, R0, R3, R3 ;  /* 0x0000000300057224 */ /* 0x000fca00078e0203 */
[----:B------:R-:W-:-:S07]  /*14960*/  VIMNMX R2, R2, R5, PT ;  /* 0x0000000502027248 */ /* 0x000fce0003fe0100 */
.L_x_1342:
[----:B------:R-:W0:Y:S01]  /*14970*/  @P2 LDC R0, c[0x0][0x44c] ;  /* 0x00011300ff002b82 */ /* 0x000e220000000800 */
[----:B------:R-:W-:Y:S01]  /*14980*/  VIADD R2, R2, 0x3f ;  /* 0x0000003f02027836 */ /* 0x000fe20000000000 */
[----:B------:R-:W-:Y:S01]  /*14990*/  ULDC UR4, c[0x0][0x9dc] ;  /* 0x0002770000047ab9 */ /* 0x000fe20000000800 */
[----:B------:R-:W-:-:S05]  /*149a0*/  IMAD.MOV.U32 R4, RZ, RZ, R25 ;  /* 0x000000ffff047224 */ /* 0x000fca00078e0019 */
[----:B------:R-:W1:Y:S01]  /*149b0*/  @P2 LDC R5, c[0x0][0x450] ;  /* 0x00011400ff052b82 */ /* 0x000e620000000800 */
[----:B0-----:R-:W-:-:S05]  /*149c0*/  @P2 IMAD.HI.U32 R0, R25, R0, RZ ;  /* 0x0000000019002227 */ /* 0x001fca00078e00ff */
[----:B-1----:R-:W-:Y:S01]  /*149d0*/  @P2 SHF.R.U32.HI R4, RZ, R5, R0 ;  /* 0x00000005ff042219 */ /* 0x002fe20000011600 */
[----:B------:R-:W-:Y:S01]  /*149e0*/  VIADD R0, R23, 0x3f ;  /* 0x0000003f17007836 */ /* 0x000fe20000000000 */
[----:B------:R-:W-:Y:S02]  /*149f0*/  SHF.R.S32.HI R5, RZ, 0x1f, R2 ;  /* 0x0000001fff057819 */ /* 0x000fe40000011402 */
[----:B------:R-:W-:Y:S02]  /*14a00*/  IADD3 R4, R4, R23, -R29 ;  /* 0x0000001704047210 */ /* 0x000fe40007ffe81d */
[----:B------:R-:W-:Y:S02]  /*14a10*/  LEA.HI R2, R5, R2, RZ, 0x6 ;  /* 0x0000000205027211 */ /* 0x000fe400078f30ff */
[----:B------:R-:W-:Y:S02]  /*14a20*/  SHF.R.S32.HI R5, RZ, 0x1f, R0 ;  /* 0x0000001fff057819 */ /* 0x000fe40000011400 */
[----:B------:R-:W-:Y:S01]  /*14a30*/  SHF.R.S32.HI R7, RZ, 0x6, R2 ;  /* 0x00000006ff077819 */ /* 0x000fe20000011402 */
[----:B------:R-:W-:Y:S01]  /*14a40*/  VIADD R2, R4, -UR4 ;  /* 0x8000000404027c36 */ /* 0x000fe20008000000 */
[----:B------:R-:W-:-:S04]  /*14a50*/  LEA.HI R5, R5, R0, RZ, 0x6 ;  /* 0x0000000005057211 */ /* 0x000fc800078f30ff */
[----:B------:R-:W-:-:S04]  /*14a60*/  SHF.R.S32.HI R0, RZ, 0x6, R5 ;  /* 0x00000006ff007819 */ /* 0x000fc80000011405 */
[----:B------:R-:W-:Y:S01]  /*14a70*/  VIMNMX R0, R0, R7, PT ;  /* 0x0000000700007248 */ /* 0x000fe20003fe0100 */
[----:B------:R-:W-:Y:S06]  /*14a80*/  @!P1 BRA `(.L_x_1346) ;  /* 0x0000000000489947 */ /* 0x000fec0003800000 */
[----:B------:R-:W-:Y:S01]  /*14a90*/  IMAD.MOV.U32 R6, RZ, RZ, R4 ;  /* 0x000000ffff067224 */ /* 0x000fe200078e0004 */
[----:B------:R-:W-:Y:S04]  /*14aa0*/  BSSY B0, `(.L_x_1347) ;  /* 0x000000e000007945 */ /* 0x000fe80003800000 */
[----:B------:R-:W-:-:S13]  /*14ab0*/  ISETP.GT.AND P0, PT, R6, -0x1, PT ;  /* 0xffffffff0600780c */ /* 0x000fda0003f04270 */
[----:B------:R-:W-:Y:S05]  /*14ac0*/  @P0 BRA `(.L_x_1348) ;  /* 0x00000000001c0947 */ /* 0x000fea0003800000 */
[----:B------:R-:W-:Y:S02]  /*14ad0*/  ISETP.NE.AND P0, PT, R3, 0x1, PT ;  /* 0x000000010300780c */ /* 0x000fe40003f05270 */
[----:B------:R-:W-:-:S11]  /*14ae0*/  LOP3.LUT R7, RZ, R6, RZ, 0x33, !PT ;  /* 0x00000006ff077212 */ /* 0x000fd600078e33ff */
[----:B------:R-:W0:Y:S02]  /*14af0*/  @P0 LDC.64 R4, c[0x0][0x9e8] ;  /* 0x00027a00ff040b82 */ /* 0x000e240000000a00 */
[----:B0-----:R-:W-:-:S05]  /*14b00*/  @P0 IMAD.HI.U32 R4, R7, R4, RZ ;  /* 0x0000000407040227 */ /* 0x001fca00078e00ff */
[----:B------:R-:W-:-:S04]  /*14b10*/  @P0 SHF.R.U32.HI R7, RZ, R5, R4 ;  /* 0x00000005ff070219 */ /* 0x000fc80000011604 */
[----:B------:R-:W-:Y:S01]  /*14b20*/  LOP3.LUT R6, RZ, R7, RZ, 0x33, !PT ;  /* 0x00000007ff067212 */ /* 0x000fe200078e33ff */
[----:B------:R-:W-:Y:S06]  /*14b30*/  BRA `(.L_x_1349) ;  /* 0x0000000000107947 */ /* 0x000fec0003800000 */
.L_x_1348:
[----:B------:R-:W-:-:S13]  /*14b40*/  ISETP.NE.AND P0, PT, R3, 0x1, PT ;  /* 0x000000010300780c */ /* 0x000fda0003f05270 */
[----:B------:R-:W0:Y:S02]  /*14b50*/  @P0 LDC.64 R4, c[0x0][0x9e8] ;  /* 0x00027a00ff040b82 */ /* 0x000e240000000a00 */
[----:B0-----:R-:W-:-:S05]  /*14b60*/  @P0 IMAD.HI.U32 R4, R6, R4, RZ ;  /* 0x0000000406040227 */ /* 0x001fca00078e00ff */
[----:B------:R-:W-:-:S07]  /*14b70*/  @P0 SHF.R.U32.HI R6, RZ, R5, R4 ;  /* 0x00000005ff060219 */ /* 0x000fce0000011604 */
.L_x_1349:
[----:B------:R-:W-:Y:S05]  /*14b80*/  BSYNC B0 ;  /* 0x0000000000007941 */ /* 0x000fea0003800000 */
.L_x_1347:
[----:B------:R-:W-:-:S05]  /*14b90*/  IMAD R3, R6, R3, RZ ;  /* 0x0000000306037224 */ /* 0x000fca00078e02ff */
[----:B------:R-:W-:-:S07]  /*14ba0*/  VIMNMX R2, R2, R3, !PT ;  /* 0x0000000302027248 */ /* 0x000fce0007fe0100 */
.L_x_1346:
[----:B------:R-:W-:Y:S01]  /*14bb0*/  SHF.R.S32.HI R3, RZ, 0x1f, R2 ;  /* 0x0000001fff037819 */ /* 0x000fe20000011402 */
[----:B------:R-:W-:Y:S03]  /*14bc0*/  BSSY B0, `(.L_x_1350) ;  /* 0x000002a000007945 */ /* 0x000fe60003800000 */
[----:B------:R-:W-:Y:S02]  /*14bd0*/  LEA.HI R3, R3, R2, RZ, 0x6 ;  /* 0x0000000203037211 */ /* 0x000fe400078f30ff */
[----:B------:R-:W-:Y:S02]  /*14be0*/  LOP3.LUT R2, R26, 0xff000000, RZ, 0xc0, !PT ;  /* 0xff0000001a027812 */ /* 0x000fe400078ec0ff */
[----:B------:R-:W-:-:S04]  /*14bf0*/  SHF.R.S32.HI R3, RZ, 0x6, R3 ;  /* 0x00000006ff037819 */ /* 0x000fc80000011403 */
[----:B------:R-:W-:Y:S02]  /*14c00*/  VIMNMX R5, RZ, R3, !PT ;  /* 0x00000003ff057248 */ /* 0x000fe40007fe0100 */
[----:B------:R-:W-:Y:S02]  /*14c10*/  SHF.R.U32.HI R3, RZ, 0x8, R2 ;  /* 0x00000008ff037819 */ /* 0x000fe40000011602 */
[----:B------:R-:W-:Y:S02]  /*14c20*/  ISETP.GT.AND P0, PT, R0, R5, PT ;  /* 0x000000050000720c */ /* 0x000fe40003f04270 */
[----:B------:R-:W-:-:S04]  /*14c30*/  LOP3.LUT R2, R26, 0xff0000, RZ, 0xc0, !PT ;  /* 0x00ff00001a027812 */ /* 0x000fc800078ec0ff */
[----:B------:R-:W-:Y:S01]  /*14c40*/  LEA.HI R2, R2, R3, RZ, 0x10 ;  /* 0x0000000302027211 */ /* 0x000fe200078f80ff */
[----:B------:R-:W-:-:S03]  /*14c50*/  IMAD.MOV.U32 R3, RZ, RZ, RZ ;  /* 0x000000ffff037224 */ /* 0x000fc600078e00ff */
[----:B------:R-:W-:-:S03]  /*14c60*/  LOP3.LUT R4, R2, 0xff, RZ, 0xc0, !PT ;  /* 0x000000ff02047812 */ /* 0x000fc600078ec0ff */
[----:B------:R-:W-:Y:S05]  /*14c70*/  @!P0 BRA `(.L_x_1351) ;  /* 0x0000000000788947 */ /* 0x000fea0003800000 */
[----:B------:R-:W-:Y:S01]  /*14c80*/  SHF.R.U32.HI R7, RZ, 0x10, R2 ;  /* 0x00000010ff077819 */ /* 0x000fe20000011602 */
[----:B------:R-:W-:-:S03]  /*14c90*/  IMAD.MOV.U32 R2, RZ, RZ, RZ ;  /* 0x000000ffff027224 */ /* 0x000fc600078e00ff */
[----:B------:R-:W-:-:S13]  /*14ca0*/  ISETP.NE.AND P0, PT, R7, RZ, PT ;  /* 0x000000ff0700720c */ /* 0x000fda0003f05270 */
[----:B------:R-:W0:Y:S02]  /*14cb0*/  @!P0 LDC R7, c[0x0][0x9f0] ;  /* 0x00027c00ff078b82 */ /* 0x000e240000000800 */
[----:B0-----:R-:W-:Y:S02]  /*14cc0*/  IABS R6, R7 ;  /* 0x0000000700067213 */ /* 0x001fe40000000000 */
[----:B------:R-:W-:Y:S02]  /*14cd0*/  IADD3 R8, R7, -0x1, R0 ;  /* 0xffffffff07087810 */ /* 0x000fe40007ffe000 */
[----:B------:R-:W0:Y:S03]  /*14ce0*/  I2F.RP R9, R6 ;  /* 0x0000000600097306 */ /* 0x000e260000209400 */
[----:B------:R-:W-:-:S05]  /*14cf0*/  IMAD.IADD R8, R8, 0x1, -R5 ;  /* 0x0000000108087824 */ /* 0x000fca00078e0a05 */
[----:B------:R-:W-:-:S04]  /*14d00*/  LOP3.LUT R10, R8, R7, RZ, 0x3c, !PT ;  /* 0x00000007080a7212 */ /* 0x000fc800078e3cff */
[----:B------:R-:W-:Y:S01]  /*14d10*/  ISETP.GE.AND P2, PT, R10, RZ, PT ;  /* 0x000000ff0a00720c */ /* 0x000fe20003f46270 */
[----:B0-----:R-:W0:Y:S02]  /*14d20*/  MUFU.RCP R9, R9 ;  /* 0x0000000900097308 */ /* 0x001e240000001000 */
[----:B0-----:R-:W-:-:S06]  /*14d30*/  VIADD R3, R9, 0xffffffe ;  /* 0x0ffffffe09037836 */ /* 0x001fcc0000000000 */
[----:B------:R-:W0:Y:S02]  /*14d40*/  F2I.FTZ.U32.TRUNC.NTZ R3, R3 ;  /* 0x0000000300037305 */ /* 0x000e24000021f000 */
[----:B0-----:R-:W-:-:S04]  /*14d50*/  IMAD.MOV R11, RZ, RZ, -R3 ;  /* 0x000000ffff0b7224 */ /* 0x001fc800078e0a03 */
        /* <DEDUP_REMOVED lines=14> */
[----:B------:R-:W-:-:S05]  /*14e40*/  @!P1 LOP3.LUT R2, RZ, R7, RZ, 0x33, !PT ;  /* 0x00000007ff029212 */ /* 0x000fca00078e33ff */
[----:B------:R-:W-:-:S07]  /*14e50*/  IMAD.MOV.U32 R3, RZ, RZ, R2 ;  /* 0x000000ffff037224 */ /* 0x000fce00078e0002 */
.L_x_1351:
[----:B------:R-:W-:Y:S05]  /*14e60*/  BSYNC B0 ;  /* 0x0000000000007941 */ /* 0x000fea0003800000 */
.L_x_1350:
[-C--:B------:R-:W-:Y:S01]  /*14e70*/  IMAD R2, R4, R3.reuse, R5 ;  /* 0x0000000304027224 */ /* 0x080fe200078e0205 */
        /* <DEDUP_REMOVED lines=23> */
.L_x_1353:
        /* <DEDUP_REMOVED lines=8> */
[----:B------:R-:W-:Y:S02]  /*15070*/  IMAD.U32 R4, RZ, RZ, UR6 ;  /* 0x00000006ff047e24 */ /* 0x000fe4000f8e00ff */
[----:B------:R-:W0:Y:S01]  /*15080*/  LDC.64 R2, c[0x4][R2] ;  /* 0x0100000002027b82 */ /* 0x000e220000000a00 */
[----:B------:R-:W-:Y:S02]  /*15090*/  IMAD.U32 R5, RZ, RZ, UR7 ;  /* 0x00000007ff057e24 */ /* 0x000fe4000f8e00ff */
[----:B------:R-:W-:Y:S02]  /*150a0*/  IMAD.U32 R6, RZ, RZ, UR8 ;  /* 0x00000008ff067e24 */ /* 0x000fe4000f8e00ff */
[----:B------:R-:W-:-:S02]  /*150b0*/  IMAD.U32 R7, RZ, RZ, UR9 ;  /* 0x00000009ff077e24 */ /* 0x000fc4000f8e00ff */
[----:B------:R-:W-:Y:S02]  /*150c0*/  IMAD.U32 R10, RZ, RZ, UR4 ;  /* 0x00000004ff0a7e24 */ /* 0x000fe4000f8e00ff */
[----:B------:R-:W-:Y:S02]  /*150d0*/  IMAD.U32 R11, RZ, RZ, UR5 ;  /* 0x00000005ff0b7e24 */ /* 0x000fe4000f8e00ff */
[----:B------:R-:W-:Y:S02]  /*150e0*/  IMAD.MOV.U32 R8, RZ, RZ, 0x70 ;  /* 0x00000070ff087424 */ /* 0x000fe400078e00ff */
[----:B------:R-:W-:Y:S02]  /*150f0*/  IMAD.MOV.U32 R12, RZ, RZ, 0x1 ;  /* 0x00000001ff0c7424 */ /* 0x000fe400078e00ff */
[----:B------:R-:W-:-:S07]  /*15100*/  IMAD.MOV.U32 R13, RZ, RZ, RZ ;  /* 0x000000ffff0d7224 */ /* 0x000fce00078e00ff */
[----:B------:R-:W-:-:S07]  /*15110*/  LEPC R20, `(.L_x_1356) ;  /* 0x000000001014794e */ /* 0x000fce0000000000 */
[----:B0-----:R-:W-:Y:S05]  /*15120*/  CALL.ABS.NOINC R2 ;  /* 0x0000000002007343 */ /* 0x001fea0003c00000 */
.L_x_1356:
[----:B------:R-:W-:Y:S05]  /*15130*/  BSYNC B6 ;  /* 0x0000000000067941 */ /* 0x000fea0003800000 */
.L_x_1355:
        /* <DEDUP_REMOVED lines=20> */
.L_x_1359:
[----:B------:R0:W1:Y:S01]  /*15280*/  LDC.64 R2, c[0x4][R18] ;  /* 0x0100000012027b82 */ /* 0x0000620000000a00 */
[----:B------:R-:W-:Y:S01]  /*15290*/  ULDC.64 UR6, c[0x4][0x138] ;  /* 0x01004e0000067ab9 */ /* 0x000fe20000000a00 */
[----:B------:R-:W-:Y:S01]  /*152a0*/  ULDC.64 UR8, c[0x4][0x140] ;  /* 0x0100500000087ab9 */ /* 0x000fe20000000a00 */
[----:B------:R-:W-:Y:S01]  /*152b0*/  ULDC.64 UR4, c[0x4][0xd0] ;  /* 0x0100340000047ab9 */ /* 0x000fe20000000a00 */
        /* <DEDUP_REMOVED lines=11> */
.L_x_1358:
[----:B------:R-:W-:Y:S05]  /*15370*/  BSYNC B6 ;  /* 0x0000000000067941 */ /* 0x000fea0003800000 */
.L_x_1357:
[----:B------:R-:W-:Y:S01]  /*15380*/  ULDC.64 UR4, c[0x0][0x9f8] ;  /* 0x00027e0000047ab9 */ /* 0x000fe20000000a00 */
[----:B------:R-:W-:Y:S01]  /*15390*/  IMAD.MOV.U32 R18, RZ, RZ, R30 ;  /* 0x000000ffff127224 */ /* 0x000fe200078e001e */
[----:B------:R-:W-:Y:S01]  /*153a0*/  ISETP.NE.U32.AND P0, PT, RZ, UR4, PT ;  /* 0x00000004ff007c0c */ /* 0x000fe2000bf05070 */
[----:B------:R-:W-:Y:S01]  /*153b0*/  IMAD.MOV.U32 R30, RZ, RZ, R27 ;  /* 0x000000ffff1e7224 */ /* 0x000fe200078e001b */
[----:B------:R-:W-:Y:S01]  /*153c0*/  ULDC UR4, c[0x0][0x2f4] ;  /* 0x0000bd0000047ab9 */ /* 0x000fe20000000800 */
[----:B------:R-:W0:Y:S01]  /*153d0*/  LDC R10, c[0x0][0x430] ;  /* 0x00010c00ff0a7b82 */ /* 0x000e220000000800 */
[----:B------:R-:W-:-:S13]  /*153e0*/  ISETP.NE.AND.EX P0, PT, RZ, UR5, PT, P0 ;  /* 0x00000005ff007c0c */ /* 0x000fda000bf05300 */
[----:B------:R-:W1:Y:S01]  /*153f0*/  @P0 LDC.64 R2, c[0x0][0x9f8] ;  /* 0x00027e00ff020b82 */ /* 0x000e620000000a00 */
[----:B------:R-:W-:Y:S02]  /*15400*/  ISETP.GE.AND P2, PT, R37, UR4, PT ;  /* 0x0000000425007c0c */ /* 0x000fe4000bf46270 */
[----:B------:R-:W-:Y:S01]  /*15410*/  LOP3.LUT R16, R16, 0xffffffef, RZ, 0xc0, !PT ;  /* 0xffffffef10107812 */ /* 0x000fe200078ec0ff */
[----:B-1----:R-:W-:-:S05]  /*15420*/  @P0 IMAD.WIDE R2, R27, 0x4, R2 ;  /* 0x000000041b020825 */ /* 0x002fca00078e0202 */
[----:B------:R1:W5:Y:S01]  /*15430*/  @P0 LDG.E R30, desc[UR36][R2.64] ;  /* 0x00000024021e0981 */ /* 0x000362000c1e1900 */
[----:B------:R-:W-:Y:S01]  /*15440*/  ISETP.GE.AND P0, PT, R33, UR4, PT ;  /* 0x0000000421007c0c */ /* 0x000fe2000bf06270 */
[----:B------:R-:W-:Y:S01]  /*15450*/  UMOV UR5, 0xffffffff ;  /* 0xffffffff00057882 */ /* 0x000fe20000000000 */
[----:B------:R-:W-:Y:S01]  /*15460*/  ISETP.GE.AND P1, PT, R36, UR4, PT ;  /* 0x0000000424007c0c */ /* 0x000fe2000bf26270 */
[----:B------:R-:W-:-:S10]  /*15470*/  VIADD R7, R18, 0xffffffff ;  /* 0xffffffff12077836 */ /* 0x000fd40000000000 */
        /* <DEDUP_REMOVED lines=8> */
[----:B01----:R-:W-:Y:S06]  /*15500*/  BRA.DIV UR5, `(.L_x_1360) ;  /* 0x00000046054c7947 */ /* 0x003fec000b800000 */
.L_x_1428:
[----:B------:R-:W0:Y:S01]  /*15510*/  S2R R0, SR_TID.X ;  /* 0x0000000000007919 */ /* 0x000e220000002100 */
[----:B------:R-:W-:Y:S02]  /*15520*/  ISETP.NE.AND P1, PT, R10, 0x1, PT ;  /* 0x000000010a00780c */ /* 0x000fe40003f25270 */
[----:B-----5:R-:W-:Y:S01]  /*15530*/  SHF.R.S32.HI R11, RZ, 0x1f, R30 ;  /* 0x0000001fff0b7819 */ /* 0x020fe2000001141e */
[----:B------:R-:W1:Y:S01]  /*15540*/  S2R R9, SR_TID.X ;  /* 0x0000000000097919 */ /* 0x000e620000002100 */
[----:B------:R-:W-:-:S03]  /*15550*/  LOP3.LUT R16, R16, 0xffffffbf, RZ, 0xc0, !PT ;  /* 0xffffffbf10107812 */ /* 0x000fc600078ec0ff */
[----:B------:R2:W-:Y:S06]  /*15560*/  STL [R1+0xc], R11 ;  /* 0x00000c0b01007387 */ /* 0x0005ec0000100800 */
[----:B------:R-:W3:Y:S01]  /*15570*/  @P1 LDC R5, c[0x0][0x434] ;  /* 0x00010d00ff051b82 */ /* 0x000ee20000000800 */
[----:B------:R-:W-:Y:S02]  /*15580*/  @P1 LOP3.LUT R16, R16, 0x40, RZ, 0xfc, !PT ;  /* 0x0000004010101812 */ /* 0x000fe400078efcff */
[----:B0-----:R-:W-:Y:S01]  /*15590*/  LOP3.LUT R0, R0, 0x7f, RZ, 0xc0, !PT ;  /* 0x0000007f00007812 */ /* 0x001fe200078ec0ff */
[----:B-1----:R-:W-:-:S03]  /*155a0*/  IMAD.SHL.U32 R9, R9, 0x10, RZ ;  /* 0x0000001009097824 */ /* 0x002fc600078e00ff */
[----:B------:R-:W-:-:S04]  /*155b0*/  SHF.R.U32.HI R0, RZ, 0x3, R0 ;  /* 0x00000003ff007819 */ /* 0x000fc80000011600 */
[----:B------:R-:W-:Y:S02]  /*155c0*/  LOP3.LUT R9, R0, 0x70, R9, 0xf8, !PT ;  /* 0x0000007000097812 */ /* 0x000fe400078ef809 */
[----:B------:R-:W0:Y:S03]  /*155d0*/  @P1 LDC R0, c[0x0][0x438] ;  /* 0x00010e00ff001b82 */ /* 0x000e260000000800 */
[----:B------:R-:W-:-:S05]  /*155e0*/  IMAD R6, R7, 0x40, R9 ;  /* 0x0000004007067824 */ /* 0x000fca00078e0209 */
[C---:B------:R-:W-:Y:S01]  /*155f0*/  ISETP.GE.AND P0, PT, R6.reuse, R23, PT ;  /* 0x000000170600720c */ /* 0x040fe20003f06270 */
[----:B------:R-:W-:-:S03]  /*15600*/  IMAD.IADD R6, R6, 0x1, R19 ;  /* 0x0000000106067824 */ /* 0x000fc600078e0213 */
[----:B------:R-:W-:Y:S01]  /*15610*/  ISETP.GT.U32.OR P0, PT, R9, 0x3f, P0 ;  /* 0x0000003f0900780c */ /* 0x000fe20000704470 */
[----:B---3--:R-:W-:-:S04]  /*15620*/  @P1 IMAD.HI.U32 R5, R6, R5, RZ ;  /* 0x0000000506051227 */ /* 0x008fc800078e00ff */
[----:B------:R-:W-:Y:S01]  /*15630*/  IMAD.MOV.U32 R8, RZ, RZ, R6 ;  /* 0x000000ffff087224 */ /* 0x000fe200078e0006 */
[----:B0-----:R-:W-:-:S07]  /*15640*/  @P1 SHF.R.U32.HI R8, RZ, R0, R5 ;  /* 0x00000000ff081219 */ /* 0x001fce0000011605 */
[----:B------:R-:W0:Y:S01]  /*15650*/  @!P0 LDC.64 R2, c[0x0][0x428] ;  /* 0x00010a00ff028b82 */ /* 0x000e220000000a00 */
[--C-:B------:R-:W-:Y:S01]  /*15660*/  @!P0 SHF.R.S32.HI R5, RZ, 0x1f, R8.reuse ;  /* 0x0000001fff058819 */ /* 0x100fe20000011408 */
[----:B------:R-:W-:Y:S02]  /*15670*/  @!P0 IMAD.MOV.U32 R4, RZ, RZ, R8 ;  /* 0x000000ffff048224 */ /* 0x000fe400078e0008 */
[-C--:B0-----:R-:W-:Y:S02]  /*15680*/  @!P0 IMAD R0, R11, R2.reuse, RZ ;  /* 0x000000020b008224 */ /* 0x081fe400078e02ff */
[----:B------:R-:W-:-:S04]  /*15690*/  @!P0 IMAD.WIDE.U32 R4, R30, R2, R4 ;  /* 0x000000021e048225 */ /* 0x000fc800078e0004 */
[----:B------:R-:W-:Y:S02]  /*156a0*/  @!P0 IMAD R0, R30, R3, R0 ;  /* 0x000000031e008224 */ /* 0x000fe400078e0200 */
[----:B------:R-:W0:Y:S02]  /*156b0*/  @!P0 LDC.64 R2, c[0x0][0x418] ;  /* 0x00010600ff028b82 */ /* 0x000e240000000a00 */
[----:B------:R-:W-:Y:S01]  /*156c0*/  @!P0 IMAD.IADD R0, R5, 0x1, R0 ;  /* 0x0000000105008824 */ /* 0x000fe200078e0200 */
[----:B------:R-:W-:Y:S02]  /*156d0*/  LOP3.LUT R16, R16, 0xffffffdf, RZ, 0xc0, !PT ;  /* 0xffffffdf10107812 */ /* 0x000fe400078ec0ff */
[----:B0-----:R-:W-:-:S04]  /*156e0*/  @!P0 LEA R2, P1, R4, R2, 0x2 ;  /* 0x0000000204028211 */ /* 0x001fc800078210ff */
[----:B------:R-:W-:Y:S01]  /*156f0*/  @!P0 LEA.HI.X R3, R4, R3, R0, 0x2, P1 ;  /* 0x0000000304038211 */ /* 0x000fe200008f1400 */
[----:B------:R-:W-:Y:S02]  /*15700*/  IMAD.U32 R4, RZ, RZ, UR38 ;  /* 0x00000026ff047e24 */ /* 0x000fe4000f8e00ff */
[----:B------:R-:W-:-:S03]  /*15710*/  IMAD.MOV.U32 R0, RZ, RZ, RZ ;  /* 0x000000ffff007224 */ /* 0x000fc600078e00ff */
[----:B------:R-:W-:-:S03]  /*15720*/  ISETP.NE.AND P2, PT, R4, 0x3, PT ;  /* 0x000000030400780c */ /* 0x000fc60003f45270 */
[----:B------:R2:W5:Y:S01]  /*15730*/  @!P0 LDG.E R0, desc[UR36][R2.64] ;  /* 0x0000002402008981 */ /* 0x000562000c1e1900 */
[----:B------:R-:W-:Y:S01]  /*15740*/  ISETP.GT.U32.AND P0, PT, R9, 0x3f, PT ;  /* 0x0000003f0900780c */ /* 0x000fe20003f04070 */
[----:B------:R-:W-:Y:S01]  /*15750*/  IMAD.MOV R5, RZ, RZ, -R8 ;  /* 0x000000ffff057224 */ /* 0x000fe200078e0a08 */
[----:B------:R-:W-:Y:S01]  /*15760*/  LOP3.LUT R26, R26, 0xffff, RZ, 0xc0, !PT ;  /* 0x0000ffff1a1a7812 */ /* 0x000fe200078ec0ff */
[----:B------:R-:W-:Y:S02]  /*15770*/  IMAD.MOV.U32 R23, RZ, RZ, R7 ;  /* 0x000000ffff177224 */ /* 0x000fe400078e0007 */
[----:B------:R-:W-:-:S04]  /*15780*/  IMAD R5, R10, R5, R6 ;  /* 0x000000050a057224 */ /* 0x000fc800078e0206 */
[----:B------:R-:W-:-:S04]  /*15790*/  @P2 LOP3.LUT R16, R16, 0x20, RZ, 0xfc, !PT ;  /* 0x0000002010102812 */ /* 0x000fc800078efcff */
[----:B------:R-:W-:-:S04]  /*157a0*/  LOP3.LUT R16, R16, 0xfffffffe, RZ, 0xc0, !PT ;  /* 0xfffffffe10107812 */ /* 0x000fc800078ec0ff */
[----:B------:R-:W-:Y:S01]  /*157b0*/  @P0 LOP3.LUT R16, R16, 0x1, RZ, 0xfc, !PT ;  /* 0x0000000110100812 */ /* 0x000fe200078efcff */
[----:B--2---:R-:W-:Y:S06]  /*157c0*/  @!P2 BRA `(.L_x_1361) ;  /* 0x000000000004a947 */ /* 0x004fec0003800000 */
[----:B------:R-:W-:Y:S01]  /*157d0*/  BPT.TRAP 0x1 ;  /* 0x000000040000795c */ /* 0x000fe20000300000 */
.L_x_1361:
        /* <DEDUP_REMOVED lines=23> */
.L_x_1429:
[----:B------:R-:W-:Y:S05]  /*15950*/  BSYNC B0 ;  /* 0x0000000000007941 */ /* 0x000fea0003800000 */
.L_x_1362:
[----:B------:R-:W2:Y:S01]  /*15960*/  LDL R10, [R1] ;  /* 0x00000000010a7983 */ /* 0x000ea20000100800 */
[----:B------:R-:W-:Y:S01]  /*15970*/  ULDC.64 UR4, c[0x0][0x300] ;  /* 0x0000c00000047ab9 */ /* 0x000fe20000000a00 */
[----:B------:R-:W-:Y:S01]  /*15980*/  ULDC.64 UR6, c[0x0][0x2e8] ;  /* 0x0000ba0000067ab9 */ /* 0x000fe20000000a00 */
[----:B------:R-:W-:Y:S01]  /*15990*/  IMAD R6, R6, UR4, RZ ;  /* 0x0000000406067c24 */ /* 0x000fe2000f8e02ff */
[----:B------:R-:W1:Y:S01]  /*159a0*/  S2R R9, SR_TID.X ;  /* 0x0000000000097919 */ /* 0x000e620000002100 */
[C---:B0-----:R-:W-:Y:S01]  /*159b0*/  IMAD.WIDE.U32 R2, R5.reuse, UR4, RZ ;  /* 0x0000000405027c25 */ /* 0x041fe2000f8e00ff */
[C---:B------:R-:W-:Y:S02]  /*159c0*/  LOP3.LUT P5, RZ, R16.reuse, 0x10, RZ, 0xc0, !PT ;  /* 0x0000001010ff7812 */ /* 0x040fe400078ac0ff */
[C---:B------:R-:W-:Y:S01]  /*159d0*/  LOP3.LUT P4, RZ, R16.reuse, 0x8, RZ, 0xc0, !PT ;  /* 0x0000000810ff7812 */ /* 0x040fe2000788c0ff */
[----:B------:R-:W-:Y:S01]  /*159e0*/  IMAD R6, R5, UR5, R6 ;  /* 0x0000000505067c24 */ /* 0x000fe2000f8e0206 */
[----:B------:R-:W-:Y:S01]  /*159f0*/  ULDC.64 UR4, c[0x0][0x310] ;  /* 0x0000c40000047ab9 */ /* 0x000fe20000000a00 */
[----:B------:R-:W-:Y:S01]  /*15a00*/  LOP3.LUT P3, RZ, R16, 0x4, RZ, 0xc0, !PT ;  /* 0x0000000410ff7812 */ /* 0x000fe2000786c0ff */
[----:B------:R-:W-:Y:S01]  /*15a10*/  IMAD R8, R8, UR4, RZ ;  /* 0x0000000408087c24 */ /* 0x000fe2000f8e02ff */
[----:B------:R-:W-:Y:S01]  /*15a20*/  LOP3.LUT P2, RZ, R16, 0x2, RZ, 0xc0, !PT ;  /* 0x0000000210ff7812 */ /* 0x000fe2000784c0ff */
[----:B------:R-:W-:-:S02]  /*15a30*/  IMAD.IADD R3, R3, 0x1, R6 ;  /* 0x0000000103037824 */ /* 0x000fc400078e0206 */
        /* <DEDUP_REMOVED lines=17> */
[----:B------:R-:W-:-:S03]  /*15b50*/  @P0 IMAD R9, R5, 0x2, R17 ;  /* 0x0000000205090824 */ /* 0x000fc600078e0211 */
[----:B------:R-:W1:Y:S04]  /*15b60*/  SHFL.IDX PT, R2, R6, RZ, 0x181f ;  /* 0x00181fff06027589 */ /* 0x000e6800000e0000 */
        /* <DEDUP_REMOVED lines=31> */
.L_x_1439:
[----:B------:R-:W-:-:S13]  /*15d60*/  ISETP.GE.AND P0, PT, R7, 0x31, PT ;  /* 0x000000310700780c */ /* 0x000fda0003f06270 */
[----:B0-----:R-:W-:Y:S01]  /*15d70*/  @P0 LEA R2, P1, R33, R0, 0x1 ;  /* 0x0000000021020211 */ /* 0x001fe200078208ff */
[----:B------:R-:W-:-:S04]  /*15d80*/  @P0 IMAD R5, R5, 0x2, R17 ;  /* 0x0000000205050824 */ /* 0x000fc800078e0211 */
[----:B--2---:R-:W-:-:S05]  /*15d90*/  @P0 IMAD.X R3, RZ, RZ, R8, P1 ;  /* 0x000000ffff030224 */ /* 0x004fca00008e0608 */
[----:B------:R-:W-:Y:S01]  /*15da0*/  @!PT LDS RZ, [RZ] ;  /* 0x00000000fffff984 */ /* 0x000fe20000000800 */
[----:B------:R-:W-:Y:S01]  /*15db0*/  @!PT LDS RZ, [RZ] ;  /* 0x00000000fffff984 */ /* 0x000fe20000000800 */
[----:B------:R-:W-:Y:S01]  /*15dc0*/  @!PT LDS RZ, [RZ] ;  /* 0x00000000fffff984 */ /* 0x000fe20000000800 */
[----:B------:R0:W-:Y:S04]  /*15dd0*/  @P0 LDGSTS.E.BYPASS.LTC128B.128 [R5+0x21c00], desc[UR36][R2.64], !P5 ;  /* 0x21c0000002050fae */ /* 0x0001e8000e901d64 */
[----:B------:R0:W-:Y:S04]  /*15de0*/  @P0 LDGSTS.E.BYPASS.LTC128B.128 [R5+0x23c00], desc[UR36][R2.64+0x80], !P4 ;  /* 0x23c0008002050fae */ /* 0x0001e8000e101d64 */
[----:B------:R0:W-:Y:S04]  /*15df0*/  @P0 LDGSTS.E.BYPASS.LTC128B.128 [R5+0x25c00], desc[UR36][R2.64+0x100], !P3 ;  /* 0x25c0010002050fae */ /* 0x0001e8000d901d64 */
[----:B------:R0:W-:Y:S01]  /*15e00*/  @P0 LDGSTS.E.BYPASS.LTC128B.128 [R5+0x27c00], desc[UR36][R2.64+0x180], !P2 ;  /* 0x27c0018002050fae */ /* 0x0001e2000d101d64 */
[----:B------:R-:W-:Y:S01]  /*15e10*/  PLOP3.LUT P0, PT, PT, PT, PT, 0x80, 0x0 ;  /* 0x000000000000781c */ /* 0x000fe20003f0f070 */
[----:B------:R-:W-:-:S12]  /*15e20*/  NOP ;  /* 0x0000000000007918 */ /* 0x000fd80000000000 */
.L_x_1365:
        /* <DEDUP_REMOVED lines=10> */
.L_x_1366:
[----:B------:R1:W-:Y:S02]  /*15ed0*/  SYNCS.ARRIVE.TRANS64.A1T0 RZ, [R4+URZ+0x30830], RZ ;  /* 0x030830ff04ff79a7 */ /* 0x0003e4000810003f */
[----:B------:R-:W-:Y:S05]  /*15ee0*/  WARPSYNC.ALL ;  /* 0x0000000000007948 */ /* 0x000fea0003800000 */
[----:B------:R-:W-:Y:S01]  /*15ef0*/  ULDC.64 UR4, c[0x0][0x298] ;  /* 0x0000a60000047ab9 */ /* 0x000fe20000000a00 */
[----:B0-----:R-:W-:Y:S01]  /*15f00*/  VIADD R2, R17, 0x10400 ;  /* 0x0001040011027836 */ /* 0x001fe20000000000 */
[----:B------:R-:W-:Y:S01]  /*15f10*/  SHF.R.S32.HI R0, RZ, 0x1f, R35 ;  /* 0x0000001fff007819 */ /* 0x000fe20000011423 */
[----:B------:R-:W-:Y:S01]  /*15f20*/  IMAD.WIDE.U32 R6, R35, UR4, RZ ;  /* 0x0000000423067c25 */ /* 0x000fe2000f8e00ff */
[----:B------:R-:W-:Y:S01]  /*15f30*/  BSSY B6, `(.L_x_1367) ;  /* 0x0000018000067945 */ /* 0x000fe20003800000 */
[----:B------:R-:W-:Y:S01]  /*15f40*/  BAR.SYNC.DEFER_BLOCKING 0x8, 0x180 ;  /* 0x0206000000007b1d */ /* 0x000fe20000010000 */
[----:B------:R-:W-:Y:S01]  /*15f50*/  LOP3.LUT P0, RZ, R2, 0x3ff, RZ, 0xc0, !PT ;  /* 0x000003ff02ff7812 */ /* 0x000fe2000780c0ff */
[----:B------:R-:W-:-:S04]  /*15f60*/  IMAD R0, R0, UR4, RZ ;  /* 0x0000000400007c24 */ /* 0x000fc8000f8e02ff */
[----:B------:R-:W-:Y:S01]  /*15f70*/  IMAD R0, R35, UR5, R0 ;  /* 0x0000000523007c24 */ /* 0x000fe2000f8e0200 */
[----:B------:R0:W-:Y:S03]  /*15f80*/  STL.64 [R1+0x18], R6 ;  /* 0x0000180601007387 */ /* 0x0001e60000100a00 */
[----:B------:R-:W-:-:S04]  /*15f90*/  IMAD.IADD R35, R7, 0x1, R0 ;  /* 0x0000000107237824 */ /* 0x000fc800078e0200 */
[----:B------:R-:W-:Y:S05]  /*15fa0*/  @!P0 BRA `(.L_x_1368) ;  /* 0x0000000000408947 */ /* 0x000fea0003800000 */
[----:B------:R-:W-:Y:S01]  /*15fb0*/  MOV R2, 0x0 ;  /* 0x0000000000027802 */ /* 0x000fe20000000f00 */
[----:B------:R-:W-:Y:S01]  /*15fc0*/  ULDC.64 UR6, c[0x4][0x138] ;  /* 0x01004e0000067ab9 */ /* 0x000fe20000000a00 */
[----:B------:R-:W-:Y:S01]  /*15fd0*/  ULDC.64 UR8, c[0x4][0x140] ;  /* 0x0100500000087ab9 */ /* 0x000fe20000000a00 */
[----:B------:R-:W-:Y:S01]  /*15fe0*/  ULDC.64 UR4, c[0x4][0xb0] ;  /* 0x01002c0000047ab9 */ /* 0x000fe20000000a00 */
[----:B-1----:R-:W-:Y:S02]  /*15ff0*/  IMAD.U32 R4, RZ, RZ, UR6 ;  /* 0x00000006ff047e24 */ /* 0x002fe4000f8e00ff */
[----:B------:R-:W1:Y:S01]  /*16000*/  LDC.64 R2, c[0x4][R2] ;  /* 0x0100000002027b82 */ /* 0x000e620000000a00 */
[----:B------:R-:W-:Y:S02]  /*16010*/  IMAD.U32 R5, RZ, RZ, UR7 ;  /* 0x00000007ff057e24 */ /* 0x000fe4000f8e00ff */
[----:B0-----:R-:W-:Y:S02]  /*16020*/  IMAD.U32 R6, RZ, RZ, UR8 ;  /* 0x00000008ff067e24 */ /* 0x001fe4000f8e00ff */
[----:B------:R-:W-:-:S02]  /*16030*/  IMAD.U32 R7, RZ, RZ, UR9 ;  /* 0x00000009ff077e24 */ /* 0x000fc4000f8e00ff */
[----:B------:R-:W-:Y:S02]  /*16040*/  IMAD.U32 R10, RZ, RZ, UR4 ;  /* 0x00000004ff0a7e24 */ /* 0x000fe4000f8e00ff */
[----:B------:R-:W-:Y:S02]  /*16050*/  IMAD.U32 R11, RZ, RZ, UR5 ;  /* 0x00000005ff0b7e24 */ /* 0x000fe4000f8e00ff */
[----:B------:R-:W-:Y:S02]  /*16060*/  IMAD.MOV.U32 R8, RZ, RZ, 0x70 ;  /* 0x00000070ff087424 */ /* 0x000fe400078e00ff */
[----:B------:R-:W-:Y:S02]  /*16070*/  IMAD.MOV.U32 R12, RZ, RZ, 0x1 ;  /* 0x00000001ff0c7424 */ /* 0x000fe400078e00ff */
[----:B------:R-:W-:-:S07]  /*16080*/  IMAD.MOV.U32 R13, RZ, RZ, RZ ;  /* 0x000000ffff0d7224 */ /* 0x000fce00078e00ff */
[----:B------:R-:W-:-:S07]  /*16090*/  LEPC R20, `(.L_x_1368) ;  /* 0x000000001014794e */ /* 0x000fce0000000000 */
[----:B-1----:R-:W-:Y:S05]  /*160a0*/  CALL.ABS.NOINC R2 ;  /* 0x0000000002007343 */ /* 0x002fea0003c00000 */
.L_x_1368:
[----:B------:R-:W-:Y:S05]  /*160b0*/  BSYNC B6 ;  /* 0x0000000000067941 */ /* 0x000fea0003800000 */
.L_x_1367:
[----:B------:R-:W2:Y:S01]  /*160c0*/  LDL.LU.64 R20, [R1+0x18] ;  /* 0x0000180001147983 */ /* 0x000ea20000300a00 */
[----:B------:R-:W-:Y:S01]  /*160d0*/  LOP3.LUT P6, RZ, R16, 0x100, RZ, 0xc0, !PT ;  /* 0x0000010010ff7812 */ /* 0x000fe200078cc0ff */
[----:B------:R-:W-:Y:S01]  /*160e0*/  IMAD.MOV.U32 R3, RZ, RZ, R35 ;  /* 0x000000ffff037224 */ /* 0x000fe200078e0023 */
[----:B------:R-:W-:Y:S01]  /*160f0*/  SHF.R.S32.HI R0, RZ, 0x1f, R27 ;  /* 0x0000001fff007819 */ /* 0x000fe2000001141b */
[----:B------:R-:W-:Y:S01]  /*16100*/  ULDC.64 UR4, c[0x0][0x2d8] ;  /* 0x0000b60000047ab9 */ /* 0x000fe20000000a00 */
[----:B-1----:R-:W-:Y:S01]  /*16110*/  SEL R4, R27, RZ, !P6 ;  /* 0x000000ff1b047207 */ /* 0x002fe20007000000 */
[----:B------:R-:W-:Y:S01]  /*16120*/  ULDC.64 UR6, c[0x0][0x2e0] ;  /* 0x0000b80000067ab9 */ /* 0x000fe20000000a00 */
[----:B------:R-:W-:-:S05]  /*16130*/  SEL R0, R0, RZ, !P6 ;  /* 0x000000ff00007207 */ /* 0x000fca0007000000 */
[----:B------:R-:W-:-:S04]  /*16140*/  IMAD R0, R0, UR6, RZ ;  /* 0x0000000600007c24 */ /* 0x000fc8000f8e02ff */
[----:B------:R-:W-:Y:S02]  /*16150*/  IMAD R5, R4, UR7, R0 ;  /* 0x0000000704057c24 */ /* 0x000fe4000f8e0200 */
[----:B--2---:R-:W-:Y:S01]  /*16160*/  IMAD.MOV.U32 R2, RZ, RZ, R20 ;  /* 0x000000ffff027224 */ /* 0x004fe200078e0014 */
[----:B------:R-:W1:Y:S01]  /*16170*/  LDC R21, c[0x0][0x448] ;  /* 0x00011200ff157b82 */ /* 0x000e620000000800 */
[----:B------:R-:W2:Y:S02]  /*16180*/  S2R R20, SR_TID.X ;  /* 0x0000000000147919 */ /* 0x000ea40000002100 */
[----:B------:R-:W-:-:S04]  /*16190*/  IMAD.WIDE.U32 R2, R26, UR4, R2 ;  /* 0x000000041a027c25 */ /* 0x000fc8000f8e0002 */
[----:B------:R-:W-:Y:S01]  /*161a0*/  IMAD R3, R26, UR5, R3 ;  /* 0x000000051a037c24 */ /* 0x000fe2000f8e0203 */
[----:B------:R-:W-:Y:S01]  /*161b0*/  ULDC.64 UR4, c[0x0][0x2d0] ;  /* 0x0000b40000047ab9 */ /* 0x000fe20000000a00 */
[----:B------:R-:W-:-:S04]  /*161c0*/  IMAD.WIDE.U32 R2, R4, UR6, R2 ;  /* 0x0000000604027c25 */ /* 0x000fc8000f8e0002 */
[----:B------:R-:W-:Y:S02]  /*161d0*/  IMAD.IADD R3, R3, 0x1, R5 ;  /* 0x0000000103037824 */ /* 0x000fe400078e0205 */
[----:B------:R-:W3:Y:S01]  /*161e0*/  LDC R5, c[0x0][0x448] ;  /* 0x00011200ff057b82 */ /* 0x000ee20000000800 */
[----:B-1----:R-:W-:Y:S02]  /*161f0*/  ISETP.NE.AND P6, PT, R21, 0x1, PT ;  /* 0x000000011500780c */ /* 0x002fe40003fc5270 */
[----:B--2---:R-:W-:-:S04]  /*16200*/  LOP3.LUT R20, R20, 0x7f, RZ, 0xc0, !PT ;  /* 0x0000007f14147812 */ /* 0x004fc800078ec0ff */
[----:B------:R-:W-:-:S07]  /*16210*/  SHF.R.U32.HI R21, RZ, 0x3, R20 ;  /* 0x00000003ff157819 */ /* 0x000fce0000011614 */
[----:B0-----:R-:W0:Y:S01]  /*16220*/  @P6 LDC R7, c[0x0][0x44c] ;  /* 0x00011300ff076b82 */ /* 0x001e220000000800 */
[----:B------:R-:W1:Y:S07]  /*16230*/  S2R R20, SR_TID.X ;  /* 0x0000000000147919 */ /* 0x000e6e0000002100 */
[----:B------:R-:W2:Y:S01]  /*16240*/  @P6 LDC R6, c[0x0][0x450] ;  /* 0x00011400ff066b82 */ /* 0x000ea20000000800 */
[----:B-1----:R-:W-:-:S05]  /*16250*/  IMAD.SHL.U32 R20, R20, 0x10, RZ ;  /* 0x0000001014147824 */ /* 0x002fca00078e00ff */
[----:B------:R-:W-:-:S05]  /*16260*/  LOP3.LUT R20, R21, 0x70, R20, 0xf8, !PT ;  /* 0x0000007015147812 */ /* 0x000fca00078ef814 */
[----:B------:R-:W-:Y:S02]  /*16270*/  IMAD.IADD R4, R20, 0x1, R25 ;  /* 0x0000000114047824 */ /* 0x000fe400078e0219 */
[----:B------:R-:W1:Y:S02]  /*16280*/  S2R R20, SR_TID.X ;  /* 0x0000000000147919 */ /* 0x000e640000002100 */
[----:B0-----:R-:W-:-:S04]  /*16290*/  @P6 IMAD.HI.U32 R7, R4, R7, RZ ;  /* 0x0000000704076227 */ /* 0x001fc800078e00ff */
[----:B------:R-:W-:Y:S01]  /*162a0*/  IMAD.MOV.U32 R0, RZ, RZ, R4 ;  /* 0x000000ffff007224 */ /* 0x000fe200078e0004 */
[----:B--2---:R-:W-:-:S05]  /*162b0*/  @P6 SHF.R.U32.HI R0, RZ, R6, R7 ;  /* 0x00000006ff006219 */ /* 0x004fca0000011607 */
[----:B------:R-:W-:Y:S02]  /*162c0*/  IMAD.MOV R6, RZ, RZ, -R0 ;  /* 0x000000ffff067224 */ /* 0x000fe400078e0a00 */
[----:B------:R-:W-:-:S04]  /*162d0*/  IMAD.WIDE.U32 R2, R0, UR4, R2 ;  /* 0x0000000400027c25 */ /* 0x000fc8000f8e0002 */
[----:B---3--:R-:W-:Y:S01]  /*162e0*/  IMAD R4, R5, R6, R4 ;  /* 0x0000000605047224 */ /* 0x008fe200078e0204 */
[----:B------:R-:W-:-:S05]  /*162f0*/  SHF.R.S32.HI R6, RZ, 0x1f, R0 ;  /* 0x0000001fff067819 */ /* 0x000fca0000011400 */
[----:B------:R-:W-:-:S04]  /*16300*/  IMAD R6, R6, UR4, RZ ;  /* 0x0000000406067c24 */ /* 0x000fc8000f8e02ff */
[----:B------:R-:W-:Y:S01]  /*16310*/  IMAD R7, R0, UR5, R6 ;  /* 0x0000000500077c24 */ /* 0x000fe2000f8e0206 */
[----:B------:R-:W-:Y:S01]  /*16320*/  SHF.R.S32.HI R0, RZ, 0x1f, R4 ;  /* 0x0000001fff007819 */ /* 0x000fe20000011404 */
[----:B------:R-:W-:Y:S02]  /*16330*/  ULDC.64 UR4, c[0x0][0x2c8] ;  /* 0x0000b20000047ab9 */ /* 0x000fe40000000a00 */
[----:B------:R-:W-:Y:S01]  /*16340*/  IMAD.IADD R3, R3, 0x1, R7 ;  /* 0x0000000103037824 */ /* 0x000fe200078e0207 */
[----:B-1----:R-:W-:Y:S01]  /*16350*/  LOP3.LUT R20, R20, 0x7f, RZ, 0xc0, !PT ;  /* 0x0000007f14147812 */ /* 0x002fe200078ec0ff */
[----:B------:R-:W-:Y:S02]  /*16360*/  IMAD R7, R0, UR4, RZ ;  /* 0x0000000400077c24 */ /* 0x000fe4000f8e02ff */
[----:B------:R-:W-:Y:S01]  /*16370*/  IMAD.WIDE.U32 R2, R4, UR4, R2 ;  /* 0x0000000404027c25 */ /* 0x000fe2000f8e0002 */
[----:B------:R-:W-:-:S03]  /*16380*/  SHF.R.U32.HI R8, RZ, 0x3, R20 ;  /* 0x00000003ff087819 */ /* 0x000fc60000011614 */
[----:B------:R-:W-:Y:S01]  /*16390*/  IMAD R0, R4, UR5, R7 ;  /* 0x0000000504007c24 */ /* 0x000fe2000f8e0207 */
[----:B------:R-:W-:Y:S02]  /*163a0*/  ULDC.64 UR4, c[0x0][0x280] ;  /* 0x0000a00000047ab9 */ /* 0x000fe40000000a00 */
[C---:B------:R-:W-:Y:S01]  /*163b0*/  LEA R4, P0, R2.reuse, UR4, 0x1 ;  /* 0x0000000402047c11 */ /* 0x040fe2000f8008ff */
[----:B------:R-:W-:Y:S01]  /*163c0*/  IMAD.IADD R3, R3, 0x1, R0 ;  /* 0x0000000103037824 */ /* 0x000fe200078e0200 */
[----:B------:R-:W-:Y:S02]  /*163d0*/  ULDC UR4, c[0x0][0x2b8] ;  /* 0x0000ae0000047ab9 */ /* 0x000fe40000000800 */
[----:B------:R-:W-:Y:S02]  /*163e0*/  ISETP.GE.AND P4, PT, R33, UR4, PT ;  /* 0x0000000421007c0c */ /* 0x000fe4000bf86270 */
[----:B------:R-:W-:Y:S01]  /*163f0*/  LEA.HI.X R0, R2, UR5, R3, 0x1, P0 ;  /* 0x0000000502007c11 */ /* 0x000fe200080f0c03 */
[----:B------:R-:W-:Y:S01]  /*16400*/  UMOV UR5, 0xffffffff ;  /* 0xffffffff00057882 */ /* 0x000fe20000000000 */
[----:B------:R-:W-:-:S02]  /*16410*/  ISETP.GE.AND P3, PT, R37, UR4, PT ;  /* 0x0000000425007c0c */ /* 0x000fc4000bf66270 */
[----:B------:R-:W-:Y:S02]  /*16420*/  ISETP.GE.AND P2, PT, R36, UR4, PT ;  /* 0x0000000424007c0c */ /* 0x000fe4000bf46270 */
[----:B------:R-:W-:Y:S01]  /*16430*/  ISETP.GE.AND P1, PT, R34, UR4, PT ;  /* 0x0000000422007c0c */ /* 0x000fe2000bf26270 */
[----:B------:R-:W-:-:S12]  /*16440*/  BRA.DIV UR5, `(.L_x_1369) ;  /* 0x0000003e05207947 */ /* 0x000fd8000b800000 */
[----:B------:R-:W0:Y:S01]  /*16450*/  SHFL.IDX PT, R14, R4, RZ, 0x181f ;  /* 0x00181fff040e7589 */ /* 0x000e2200000e0000 */
[----:B------:R-:W-:Y:S02]  /*16460*/  IMAD R5, R29, R5, RZ ;  /* 0x000000051d057224 */ /* 0x000fe400078e02ff */
        /* <DEDUP_REMOVED lines=12> */
[----:B------:R-:W-:Y:S01]  /*16530*/  ISETP.GE.AND P0, PT, R6, R5, PT ;  /* 0x000000050600720c */ /* 0x000fe20003f06270 */
[----:B------:R-:W-:-:S02]  /*16540*/  VIADD R6, R25, 0x20 ;  /* 0x0000002019067836 */ /* 0x000fc40000000000 */
[----:B-1----:R-:W1:Y:S10]  /*16550*/  SHFL.IDX PT, R2, R0, 0x1, 0x181f ;  /* 0x00381f0000027f89 */ /* 0x002e7400000e0000 */
[----:B0-----:R-:W-:-:S05]  /*16560*/  @!P0 LEA R14, P5, R33, R14, 0x1 ;  /* 0x0000000e210e8211 */ /* 0x001fca00078a08ff */
[----:B-1----:R-:W-:Y:S02]  /*16570*/  @!P0 IMAD.X R7, RZ, RZ, R2, P5 ;  /* 0x000000ffff078224 */ /* 0x002fe400028e0602 */
[----:B------:R-:W-:Y:S02]  /*16580*/  @!P0 IMAD.MOV.U32 R2, RZ, RZ, R14 ;  /* 0x000000ffff028224 */ /* 0x000fe400078e000e */
[----:B------:R-:W-:Y:S01]  /*16590*/  @!P0 IMAD.MOV.U32 R3, RZ, RZ, R7 ;  /* 0x000000ffff038224 */ /* 0x000fe200078e0007 */
        /* <DEDUP_REMOVED lines=53> */
[----:B------:R-:W-:-:S03]  /*168f0*/  ISETP.GE.AND P0, PT, R6, R5, PT ;  /* 0x000000050600720c */ /* 0x000fc60003f06270 */
[----:B------:R-:W-:Y:S04]  /*16900*/  SHFL.IDX PT, R6, R0, 0x7, 0x181f ;  /* 0x00f81f0000067f89 */ /* 0x000fe800000e0000 */
[----:B-1----:R-:W1:Y:S06]  /*16910*/  SHFL.IDX PT, R2, R0, 0x6, 0x181f ;  /* 0x00d81f0000027f89 */ /* 0x002e6c00000e0000 */
        /* <DEDUP_REMOVED lines=8> */
[----:B------:R0:W-:Y:S02]  /*169a0*/  @!P0 LDGSTS.E.BYPASS.LTC128B.128 [R32+0x1f400], desc[UR36][R2.64+0x180], !P1 ;  /* 0x1f40018002208fae */ /* 0x0001e4000c901d64 */
.L_x_1456:
[----:B------:R-:W-:Y:S01]  /*169b0*/  VIADD R0, R25, 0x70 ;  /* 0x0000007019007836 */ /* 0x000fe20000000000 */
[----:B------:R-:W-:Y:S04]  /*169c0*/  BSSY B0, `(.L_x_1370) ;  /* 0x000000c000007945 */ /* 0x000fe80003800000 */
[----:B------:R-:W-:-:S13]  /*169d0*/  ISETP.GE.AND P0, PT, R0, R5, PT ;  /* 0x000000050000720c */ /* 0x000fda0003f06270 */
[----:B------:R-:W-:Y:S05]  /*169e0*/  @P0 BRA `(.L_x_1371) ;  /* 0x0000000000240947 */ /* 0x000fea0003800000 */
[----:B01----:R-:W-:-:S05]  /*169f0*/  LEA R2, P0, R33, R14, 0x1 ;  /* 0x0000000e21027211 */ /* 0x003fca00078008ff */
        /* <DEDUP_REMOVED lines=8> */
.L_x_1371:
[----:B------:R-:W-:Y:S05]  /*16a80*/  BSYNC B0 ;  /* 0x0000000000007941 */ /* 0x000fea0003800000 */
.L_x_1370:
[----:B------:R-:W-:Y:S01]  /*16a90*/  NOP ;  /* 0x0000000000007918 */ /* 0x000fe20000000000 */
[----:B------:R-:W-:-:S13]  /*16aa0*/  PLOP3.LUT P0, PT, PT, PT, PT, 0x80, 0x0 ;  /* 0x000000000000781c */ /* 0x000fda0003f0f070 */
.L_x_1372:
[----:B------:R-:W-:Y:S02]  /*16ab0*/  PLOP3.LUT P1, PT, P1, P0, PT, 0xa2, 0x0 ;  /* 0x000000000000781c */ /* 0x000fe40000f21472 */
[----:B------:R-:W-:-:S08]  /*16ac0*/  @P0 R2UR P1, UR4, R17 ;  /* 0x00000000110402ca */ /* 0x000fd00000020000 */
[----:B------:R-:W-:-:S05]  /*16ad0*/  @P0 PLOP3.LUT P0, PT, P1, PT, PT, 0x80, 0x0 ;  /* 0x000000000000081c */ /* 0x000fca0000f0f070 */
[----:B------:R-:W-:Y:S01]  /*16ae0*/  @!P1 SYNCS.ARRIVE.TRANS64.RED.A0T1 RZ, [UR4+0x30800], RZ ;  /* 0x030800ffffff99a7 */ /* 0x000fe20008200404 */
[----:B------:R-:W-:Y:S07]  /*16af0*/  @!P1 ARRIVES.LDGSTSBAR.64.TRANSCNT [UR4+0x30800] ;  /* 0x03080000ff0099b0 */ /* 0x000fee0008000a84 */
[----:B------:R-:W-:Y:S05]  /*16b00*/  @P0 BRA.U.ANY `(.L_x_1372) ;  /* 0xfffffffd00e80947 */ /* 0x000fea000393ffff */
[----:B0-2---:R-:W2:Y:S04]  /*16b10*/  LDL.LU R3, [R1+0x20] ;  /* 0x0000200001037983 */ /* 0x005ea80000300800 */
[----:B------:R-:W3:Y:S01]  /*16b20*/  LDL.LU R2, [R1+0x14] ;  /* 0x0000140001027983 */ /* 0x000ee20000300800 */
[----:B--2---:R-:W-:Y:S02]  /*16b30*/  VIADD R3, R3, 0x1 ;  /* 0x0000000103037836 */ /* 0x004fe40000000000 */
[----:B---3--:R-:W-:-:S03]  /*16b40*/  VIADD R7, R2, 0xfffffffe ;  /* 0xfffffffe02077836 */ /* 0x008fc60000000000 */
[----:B------:R0:W-:Y:S01]  /*16b50*/  STL [R1+0x20], R3 ;  /* 0x0000200301007387 */ /* 0x0001e20000100800 */
[----:B------:R-:W-:-:S04]  /*16b60*/  LEA.HI R0, R3, R3, RZ, 0x1 ;  /* 0x0000000303007211 */ /* 0x000fc800078f08ff */
[----:B------:R-:W-:-:S05]  /*16b70*/  LOP3.LUT R0, R0, 0xfffffffe, RZ, 0xc0, !PT ;  /* 0xfffffffe00007812 */ /* 0x000fca00078ec0ff */
[----:B------:R-:W-:-:S05]  /*16b80*/  IMAD.IADD R0, R3, 0x1, -R0 ;  /* 0x0000000103007824 */ /* 0x000fca00078e0a00 */
[----:B------:R-:W-:Y:S01]  /*16b90*/  SHF.L.U32 R0, R0, 0x1f, RZ ;  /* 0x0000001f00007819 */ /* 0x000fe200000006ff */
[----:B------:R-:W-:Y:S01]  /*16ba0*/  NOP ;  /* 0x0000000000007918 */ /* 0x000fe20000000000 */
[----:B------:R0:W-:Y:S01]  /*16bb0*/  SYNCS.ARRIVE.TRANS64.A1T0 RZ, [R17+URZ+0x30800], RZ ;  /* 0x030800ff11ff79a7 */ /* 0x0001e2000810003f */
[----:B------:R-:W-:Y:S01]  /*16bc0*/  BSSY B0, `(.L_x_1373) ;  /* 0x0000003000007945 */ /* 0x000fe20003800000 */
[----:B------:R-:W2:Y:S03]  /*16bd0*/  SYNCS.PHASECHK.TRANS64.TRYWAIT P0, [R17+URZ+0x30820], R0 ;  /* 0x03082000110075a7 */ /* 0x000ea6000800017f */
[----:B0-2---:R-:W-:Y:S05]  /*16be0*/  @!P0 BRA `(.L_x_1374) ;  /* 0x0000003c00f08947 */ /* 0x005fea0003800000 */
.L_x_1457:
[----:B------:R-:W-:Y:S05]  /*16bf0*/  BSYNC B0 ;  /* 0x0000000000007941 */ /* 0x000fea0003800000 */
.L_x_1373:
[----:B------:R-:W2:Y:S01]  /*16c00*/  LDL R2, [R1+0x4] ;  /* 0x0000040001027983 */ /* 0x000ea20000100800 */
[----:B------:R-:W-:Y:S01]  /*16c10*/  BSSY B0, `(.L_x_1375) ;  /* 0x00000fc000007945 */ /* 0x000fe20003800000 */
[----:B--2---:R-:W-:-:S13]  /*16c20*/  ISETP.GE.AND P0, PT, R7, R2, PT ;  /* 0x000000020700720c */ /* 0x004fda0003f06270 */
[----:B------:R-:W-:Y:S05]  /*16c30*/  @!P0 BRA `(.L_x_1376) ;  /* 0x0000000c00e48947 */ /* 0x000fea0003800000 */
[----:B------:R-:W-:Y:S01]  /*16c40*/  ULDC UR4, c[0x0][0x2f4] ;  /* 0x0000bd0000047ab9 */ /* 0x000fe20000000800 */
[----:B------:R-:W-:Y:S01]  /*16c50*/  IMAD.MOV.U32 R6, RZ, RZ, R22 ;  /* 0x000000ffff067224 */ /* 0x000fe200078e0016 */
[----:B------:R-:W-:Y:S01]  /*16c60*/  ISETP.GE.AND P4, PT, R33, UR4, PT ;  /* 0x0000000421007c0c */ /* 0x000fe2000bf86270 */
[----:B------:R-:W-:Y:S01]  /*16c70*/  IMAD.MOV.U32 R8, RZ, RZ, R28 ;  /* 0x000000ffff087224 */ /* 0x000fe200078e001c */
[----:B------:R-:W-:Y:S01]  /*16c80*/  ISETP.GE.AND P3, PT, R37, UR4, PT ;  /* 0x0000000425007c0c */ /* 0x000fe2000bf66270 */
[----:B------:R-:W-:Y:S01]  /*16c90*/  IMAD.MOV.U32 R29, RZ, RZ, R23 ;  /* 0x000000ffff1d7224 */ /* 0x000fe200078e0017 */
[----:B------:R-:W-:Y:S02]  /*16ca0*/  ISETP.GE.AND P2, PT, R36, UR4, PT ;  /* 0x0000000424007c0c */ /* 0x000fe4000bf46270 */
[----:B------:R-:W-:-:S13]  /*16cb0*/  ISETP.GE.AND P1, PT, R34, UR4, PT ;  /* 0x0000000422007c0c */ /* 0x000fda000bf26270 */
.L_x_1389:
[----:B------:R-:W2:Y:S04]  /*16cc0*/  LDL R9, [R1+0x8] ;  /* 0x0000080001097983 */ /* 0x000ea80000100800 */
[----:B------:R-:W3:Y:S01]  /*16cd0*/  LDL R11, [R1+0xc] ;  /* 0x00000c00010b7983 */ /* 0x000ee20000100800 */
[----:B0-----:R-:W0:Y:S01]  /*16ce0*/  S2R R0, SR_TID.X ;  /* 0x0000000000007919 */ /* 0x001e220000002100 */
[----:B------:R-:W4:Y:S01]  /*16cf0*/  S2R R3, SR_TID.X ;  /* 0x0000000000037919 */ /* 0x000f220000002100 */
[----:B0-----:R-:W-:-:S04]  /*16d00*/  LOP3.LUT R0, R0, 0x7f, RZ, 0xc0, !PT ;  /* 0x0000007f00007812 */ /* 0x001fc800078ec0ff */
[----:B------:R-:W-:Y:S02]  /*16d10*/  SHF.R.U32.HI R2, RZ, 0x3, R0 ;  /* 0x00000003ff027819 */ /* 0x000fe40000011600 */
[----:B------:R-:W0:Y:S01]  /*16d20*/  LDC R0, c[0x0][0x430] ;  /* 0x00010c00ff007b82 */ /* 0x000e220000000800 */
[----:B----4-:R-:W-:-:S05]  /*16d30*/  IMAD.SHL.U32 R3, R3, 0x10, RZ ;  /* 0x0000001003037824 */ /* 0x010fca00078e00ff */
[----:B------:R-:W-:-:S04]  /*16d40*/  LOP3.LUT R3, R2, 0x70, R3, 0xf8, !PT ;  /* 0x0000007002037812 */ /* 0x000fc800078ef803 */
[----:B------:R-:W-:-:S13]  /*16d50*/  ISETP.GT.U32.AND P6, PT, R3, 0x3f, PT ;  /* 0x0000003f0300780c */ /* 0x000fda0003fc4070 */
[----:B------:R-:W3:Y:S01]  /*16d60*/  @!P6 LDC.64 R4, c[0x0][0x428] ;  /* 0x00010a00ff04eb82 */ /* 0x000ee20000000a00 */
[----:B0-----:R-:W-:-:S13]  /*16d70*/  ISETP.NE.AND P0, PT, R0, 0x1, PT ;  /* 0x000000010000780c */ /* 0x001fda0003f05270 */
[----:B------:R-:W0:Y:S08]  /*16d80*/  @P0 LDC R2, c[0x0][0x434] ;  /* 0x00010d00ff020b82 */ /* 0x000e300000000800 */
[----:B------:R-:W4:Y:S01]  /*16d90*/  @P0 LDC R0, c[0x0][0x438] ;  /* 0x00010e00ff000b82 */ /* 0x000f220000000800 */
[----:B------:R-:W-:Y:S01]  /*16da0*/  LOP3.LUT P5, RZ, R16, 0x20, RZ, 0xc0, !PT ;  /* 0x0000002010ff7812 */ /* 0x000fe200078ac0ff */
[----:B------:R-:W-:Y:S01]  /*16db0*/  VIADD R22, R6, 0x1 ;  /* 0x0000000106167836 */ /* 0x000fe20000000000 */
[----:B------:R-:W-:Y:S05]  /*16dc0*/  YIELD ;  /* 0x0000000000007946 */ /* 0x000fea0003800000 */
[----:B------:R-:W-:Y:S01]  /*16dd0*/  ULDC UR4, c[0x0][0x430] ;  /* 0x00010c0000047ab9 */ /* 0x000fe20000000800 */
[----:B------:R-:W-:-:S02]  /*16de0*/  IMAD.MOV.U32 R23, RZ, RZ, R7 ;  /* 0x000000ffff177224 */ /* 0x000fc400078e0007 */
[----:B--2---:R-:W-:-:S04]  /*16df0*/  IMAD R9, R7, 0x40, R9 ;  /* 0x0000004007097824 */ /* 0x004fc800078e0209 */
[----:B------:R-:W-:-:S04]  /*16e00*/  IMAD.IADD R9, R3, 0x1, R9 ;  /* 0x0000000103097824 */ /* 0x000fc800078e0209 */
[----:B0-----:R-:W-:-:S04]  /*16e10*/  @P0 IMAD.HI.U32 R3, R9, R2, RZ ;  /* 0x0000000209030227 */ /* 0x001fc800078e00ff */
[----:B------:R-:W-:Y:S01]  /*16e20*/  IMAD.MOV.U32 R10, RZ, RZ, R9 ;  /* 0x000000ffff0a7224 */ /* 0x000fe200078e0009 */
[----:B----4-:R-:W-:Y:S01]  /*16e30*/  @P0 SHF.R.U32.HI R10, RZ, R0, R3 ;  /* 0x00000000ff0a0219 */ /* 0x010fe20000011603 */
[----:B---3--:R-:W-:-:S03]  /*16e40*/  @!P6 IMAD R0, R11, R4, RZ ;  /* 0x000000040b00e224 */ /* 0x008fc600078e02ff */
[--C-:B------:R-:W-:Y:S01]  /*16e50*/  @!P6 SHF.R.S32.HI R3, RZ, 0x1f, R10.reuse ;  /* 0x0000001fff03e819 */ /* 0x100fe2000001140a */
[----:B------:R-:W-:Y:S02]  /*16e60*/  @!P6 IMAD.MOV.U32 R2, RZ, RZ, R10 ;  /* 0x000000ffff02e224 */ /* 0x000fe400078e000a */
[C---:B------:R-:W-:Y:S02]  /*16e70*/  @!P6 IMAD R0, R30.reuse, R5, R0 ;  /* 0x000000051e00e224 */ /* 0x040fe400078e0200 */
[----:B------:R-:W-:Y:S02]  /*16e80*/  @!P6 IMAD.WIDE.U32 R2, R30, R4, R2 ;  /* 0x000000041e02e225 */ /* 0x000fe400078e0002 */
[----:B------:R-:W0:Y:S02]  /*16e90*/  @!P6 LDC.64 R4, c[0x0][0x418] ;  /* 0x00010600ff04eb82 */ /* 0x000e240000000a00 */
[----:B------:R-:W-:Y:S01]  /*16ea0*/  @!P6 IMAD.IADD R0, R0, 0x1, R3 ;  /* 0x000000010000e824 */ /* 0x000fe200078e0203 */
[----:B0-----:R-:W-:-:S04]  /*16eb0*/  @!P6 LEA R4, P0, R2, R4, 0x2 ;  /* 0x000000040204e211 */ /* 0x001fc800078010ff */
[----:B------:R-:W-:Y:S01]  /*16ec0*/  @!P6 LEA.HI.X R5, R2, R5, R0, 0x2, P0 ;  /* 0x000000050205e211 */ /* 0x000fe200000f1400 */
[----:B------:R-:W-:Y:S01]  /*16ed0*/  IMAD.MOV.U32 R0, RZ, RZ, RZ ;  /* 0x000000ffff007224 */ /* 0x000fe200078e00ff */
[----:B------:R-:W-:Y:S01]  /*16ee0*/  ISETP.NE.AND P0, PT, R22, 0x2, PT ;  /* 0x000000021600780c */ /* 0x000fe20003f05270 */
[----:B------:R-:W-:-:S03]  /*16ef0*/  IMAD.MOV R2, RZ, RZ, -R10 ;  /* 0x000000ffff027224 */ /* 0x000fc600078e0a0a */
[----:B------:R-:W-:Y:S01]  /*16f00*/  SEL R28, RZ, 0x1, P0 ;  /* 0x00000001ff1c7807 */ /* 0x000fe20000000000 */
[----:B------:R0:W5:Y:S01]  /*16f10*/  @!P6 LDG.E R0, desc[UR36][R4.64] ;  /* 0x000000240400e981 */ /* 0x000162000c1e1900 */
[----:B------:R-:W-:Y:S02]  /*16f20*/  SEL R22, R22, RZ, P0 ;  /* 0x000000ff16167207 */ /* 0x000fe40000000000 */
[----:B------:R-:W-:Y:S01]  /*16f30*/  LOP3.LUT R28, R8, R28, RZ, 0x3c, !PT ;  /* 0x0000001c081c7212 */ /* 0x000fe200078e3cff */
[----:B0-----:R-:W-:Y:S01]  /*16f40*/  IMAD R5, R2, UR4, R9 ;  /* 0x0000000402057c24 */ /* 0x001fe2000f8e0209 */
[----:B------:R-:W-:Y:S06]  /*16f50*/  @!P5 BRA `(.L_x_1377) ;  /* 0x000000000004d947 */ /* 0x000fec0003800000 */
[----:B------:R-:W-:Y:S01]  /*16f60*/  BPT.TRAP 0x1 ;  /* 0x000000040000795c */ /* 0x000fe20000300000 */
.L_x_1377:
[----:B------:R-:W-:Y:S01]  /*16f70*/  IMAD R7, R22, 0x8, R17 ;  /* 0x0000000816077824 */ /* 0x000fe200078e0211 */
[----:B------:R-:W-:Y:S01]  /*16f80*/  SHF.L.U32 R2, R28, 0x1f, RZ ;  /* 0x0000001f1c027819 */ /* 0x000fe200000006ff */
[----:B------:R-:W-:Y:S03]  /*16f90*/  BSSY B1, `(.L_x_1378) ;  /* 0x0000003000017945 */ /* 0x000fe60003800000 */
[----:B------:R-:W0:Y:S02]  /*16fa0*/  SYNCS.PHASECHK.TRANS64.TRYWAIT P0, [R7+URZ+0x30840], R2 ;  /* 0x03084002070075a7 */ /* 0x000e24000800017f */
[----:B0-----:R-:W-:Y:S05]  /*16fb0*/  @!P0 BRA `(.L_x_1379) ;  /* 0x0000003c00108947 */ /* 0x001fea0003800000 */
.L_x_1458:
[----:B------:R-:W-:Y:S05]  /*16fc0*/  BSYNC B1 ;  /* 0x0000000000017941 */ /* 0x000fea0003800000 */
.L_x_1378:
        /* <DEDUP_REMOVED lines=24> */
[----:B------:R-:W-:Y:S02]  /*17150*/  IMAD.SHL.U32 R4, R33, 0x2, RZ ;  /* 0x0000000221047824 */ /* 0x000fe400078e00ff */
[----:B------:R-:W2:Y:S01]  /*17160*/  SHFL.IDX PT, R3, R25, RZ, 0x181f ;  /* 0x00181fff19037589 */ /* 0x000ea200000e0000 */
[----:B------:R-:W-:Y:S01]  /*17170*/  @P2 LOP3.LUT R16, R16, 0x1000, RZ, 0xfc, !PT ;  /* 0x0000100010102812 */ /* 0x000fe200078efcff */
[----:B------:R-:W-:Y:S02]  /*17180*/  IMAD R20, R20, 0x2, R17 ;  /* 0x0000000214147824 */ /* 0x000fe400078e0211 */
[----:B------:R-:W-:Y:S01]  /*17190*/  SHFL.IDX PT, R35, R25, 0x1, 0x181f ;  /* 0x00381f0019237f89 */ /* 0x000fe200000e0000 */
[C---:B------:R-:W-:Y:S02]  /*171a0*/  LOP3.LUT P2, RZ, R16.reuse, 0x10, RZ, 0xc0, !PT ;  /* 0x0000001010ff7812 */ /* 0x040fe4000784c0ff */
[----:B------:R-:W-:-:S04]  /*171b0*/  LOP3.LUT R16, R16, 0xfffff7ff, RZ, 0xc0, !PT ;  /* 0xfffff7ff10107812 */ /* 0x000fc800078ec0ff */
[----:B------:R-:W-:-:S04]  /*171c0*/  @P1 LOP3.LUT R16, R16, 0x800, RZ, 0xfc, !PT ;  /* 0x0000080010101812 */ /* 0x000fc800078efcff */
[C---:B------:R-:W-:Y:S02]  /*171d0*/  LOP3.LUT P1, RZ, R16.reuse, 0x8, RZ, 0xc0, !PT ;  /* 0x0000000810ff7812 */ /* 0x040fe4000782c0ff */
[----:B------:R-:W-:Y:S02]  /*171e0*/  LOP3.LUT P6, RZ, R16, 0x4, RZ, 0xc0, !PT ;  /* 0x0000000410ff7812 */ /* 0x000fe400078cc0ff */
[----:B0-----:R-:W-:-:S05]  /*171f0*/  IADD3 R2, P0, R2, R4, RZ ;  /* 0x0000000402027210 */ /* 0x001fca0007f1e0ff */
[----:B--2---:R-:W-:-:S05]  /*17200*/  IMAD.X R3, RZ, RZ, R3, P0 ;  /* 0x000000ffff037224 */ /* 0x004fca00000e0603 */
        /* <DEDUP_REMOVED lines=15> */
[----:B------:R0:W2:Y:S04]  /*17300*/  SHFL.IDX PT, R35, R25, 0x3, 0x181f ;  /* 0x00781f0019237f89 */ /* 0x0000a800000e0000 */
[----:B------:R-:W-:Y:S01]  /*17310*/  LDGSTS.E.BYPASS.LTC128B.128 [R20+0x21400], desc[UR36][R2.64], !P2 ;  /* 0x2140000002147fae */ /* 0x000fe2000d101d64 */
[----:B------:R-:W-:-:S03]  /*17320*/  LOP3.LUT P2, RZ, R16, 0x1000, RZ, 0xc0, !PT ;  /* 0x0000100010ff7812 */ /* 0x000fc6000784c0ff */
[----:B------:R-:W-:Y:S01]  /*17330*/  LDGSTS.E.BYPASS.LTC128B.128 [R20+0x23400], desc[UR36][R2.64+0x80], !P1 ;  /* 0x2340008002147fae */ /* 0x000fe2000c901d64 */
[----:B------:R-:W-:-:S03]  /*17340*/  LOP3.LUT P1, RZ, R16, 0x800, RZ, 0xc0, !PT ;  /* 0x0000080010ff7812 */ /* 0x000fc6000782c0ff */
[----:B------:R-:W-:Y:S04]  /*17350*/  LDGSTS.E.BYPASS.LTC128B.128 [R20+0x25400], desc[UR36][R2.64+0x100], !P6 ;  /* 0x2540010002147fae */ /* 0x000fe8000f101d64 */
[----:B------:R3:W-:Y:S04]  /*17360*/  LDGSTS.E.BYPASS.LTC128B.128 [R20+0x27400], desc[UR36][R2.64+0x180], !P5 ;  /* 0x2740018002147fae */ /* 0x0007e8000e901d64 */
[----:B--23--:R0:W3:Y:S02]  /*17370*/  SHFL.IDX PT, R2, R10, 0x3, 0x181f ;  /* 0x00781f000a027f89 */ /* 0x00c0e400000e0000 */
.L_x_1468:
[----:B------:R-:W-:Y:S02]  /*17380*/  LOP3.LUT R16, R16, 0xfffff7ff, RZ, 0xc0, !PT ;  /* 0xfffff7ff10107812 */ /* 0x000fe400078ec0ff */
[----:B---3--:R-:W-:Y:S02]  /*17390*/  IADD3 R2, P0, R2, R4, RZ ;  /* 0x0000000402027210 */ /* 0x008fe40007f1e0ff */
        /* <DEDUP_REMOVED lines=15> */
.L_x_1381:
        /* <DEDUP_REMOVED lines=10> */
.L_x_1382:
[----:B------:R3:W-:Y:S01]  /*17530*/  SYNCS.ARRIVE.TRANS64.A1T0 RZ, [R7+URZ+0x30830], RZ ;  /* 0x030830ff07ff79a7 */ /* 0x0007e2000810003f */
[----:B------:R-:W-:Y:S05]  /*17540*/  @!P6 BRA `(.L_x_1383) ;  /* 0x000000000004e947 */ /* 0x000fea0003800000 */
[----:B------:R-:W-:Y:S01]  /*17550*/  BPT.TRAP 0x1 ;  /* 0x000000040000795c */ /* 0x000fe20000300000 */
.L_x_1383:
[----:B--2---:R-:W-:Y:S01]  /*17560*/  SHF.L.U32 R2, R8, 0x1f, RZ ;  /* 0x0000001f08027819 */ /* 0x004fe200000006ff */
[----:B---3--:R-:W-:Y:S01]  /*17570*/  IMAD R7, R6, 0x8, R17 ;  /* 0x0000000806077824 */ /* 0x008fe200078e0211 */
[----:B------:R-:W-:Y:S03]  /*17580*/  BSSY B1, `(.L_x_1384) ;  /* 0x0000003000017945 */ /* 0x000fe60003800000 */
[----:B------:R-:W2:Y:S02]  /*17590*/  SYNCS.PHASECHK.TRANS64.TRYWAIT P0, [R7+URZ+0x30860], R2 ;  /* 0x03086002070075a7 */ /* 0x000ea4000800017f */
[----:B--2---:R-:W-:Y:S05]  /*175a0*/  @!P0 BRA `(.L_x_1385) ;  /* 0x0000003c001c8947 */ /* 0x004fea0003800000 */
.L_x_1469:
[----:B------:R-:W-:Y:S05]  /*175b0*/  BSYNC B1 ;  /* 0x0000000000017941 */ /* 0x000fea0003800000 */
.L_x_1384:
[----:B------:R-:W3:Y:S01]  /*175c0*/  LDL R8, [R1] ;  /* 0x0000000001087983 */ /* 0x000ee20000100800 */
[----:B------:R-:W4:Y:S01]  /*175d0*/  S2R R3, SR_TID.X ;  /* 0x0000000000037919 */ /* 0x000f220000002100 */
[----:B------:R-:W-:Y:S01]  /*175e0*/  UMOV UR4, 0xffffffff ;  /* 0xffffffff00047882 */ /* 0x000fe20000000000 */
[----:B------:R-:W-:Y:S01]  /*175f0*/  IMAD R6, R6, 0x4000, R31 ;  /* 0x0000400006067824 */ /* 0x000fe200078e021f */
[----:B----4-:R-:W-:-:S04]  /*17600*/  LOP3.LUT R3, R3, 0x7f, RZ, 0xc0, !PT ;  /* 0x0000007f03037812 */ /* 0x010fc800078ec0ff */
[----:B------:R-:W-:Y:S01]  /*17610*/  SHF.R.U32.HI R3, RZ, 0x3, R3 ;  /* 0x00000003ff037819 */ /* 0x000fe20000011603 */
[----:B---3--:R-:W-:-:S04]  /*17620*/  IMAD R8, R29, -0x40, R8 ;  /* 0xffffffc01d087824 */ /* 0x008fc800078e0208 */
[----:B------:R-:W-:Y:S01]  /*17630*/  IMAD.IADD R8, R8, 0x1, -R3 ;  /* 0x0000000108087824 */ /* 0x000fe200078e0a03 */
[----:B------:R-:W-:Y:S06]  /*17640*/  BRA.DIV UR4, `(.L_x_1386) ;  /* 0x0000003e04087947 */ /* 0x000fec000b800000 */
[----:B--2---:R-:W2:Y:S01]  /*17650*/  SHFL.IDX PT, R2, R18, RZ, 0x181f ;  /* 0x00181fff12027589 */ /* 0x004ea200000e0000 */
[----:B------:R-:W-:-:S03]  /*17660*/  IMAD R6, R6, 0x2, R17 ;  /* 0x0000000206067824 */ /* 0x000fc600078e0211 */
[----:B------:R-:W3:Y:S04]  /*17670*/  SHFL.IDX PT, R3, R19, RZ, 0x181f ;  /* 0x00181fff13037589 */ /* 0x000ee800000e0000 */
[----:B-1----:R-:W-:Y:S01]  /*17680*/  SHFL.IDX PT, R14, R18, 0x3, 0x181f ;  /* 0x00781f00120e7f89 */ /* 0x002fe200000e0000 */
[----:B--2---:R-:W-:-:S05]  /*17690*/  IADD3 R2, P0, R2, R4, RZ ;  /* 0x0000000402027210 */ /* 0x004fca0007f1e0ff */
[----:B---3--:R-:W-:Y:S01]  /*176a0*/  IMAD.X R3, RZ, RZ, R3, P0 ;  /* 0x000000ffff037224 */ /* 0x008fe200000e0603 */
        /* <DEDUP_REMOVED lines=8> */
[----:B-1----:R-:W1:Y:S04]  /*17730*/  SHFL.IDX PT, R2, R18, 0x1, 0x181f ;  /* 0x00381f0012027f89 */ /* 0x002e6800000e0000 */
[----:B------:R-:W2:Y:S01]  /*17740*/  SHFL.IDX PT, R3, R19, 0x1, 0x181f ;  /* 0x00381f0013037f89 */ /* 0x000ea200000e0000 */
[----:B-1----:R-:W-:-:S05]  /*17750*/  IADD3 R2, P0, R2, R4, RZ ;  /* 0x0000000402027210 */ /* 0x002fca0007f1e0ff */
[----:B--2---:R-:W-:Y:S01]  /*17760*/  IMAD.X R3, RZ, RZ, R3, P0 ;  /* 0x000000ffff037224 */ /* 0x004fe200000e0603 */
        /* <DEDUP_REMOVED lines=9> */
[----:B------:R-:W2:Y:S04]  /*17800*/  SHFL.IDX PT, R3, R19, 0x2, 0x181f ;  /* 0x00581f0013037f89 */ /* 0x000ea800000e0000 */
[----:B------:R-:W3:Y:S01]  /*17810*/  SHFL.IDX PT, R19, R19, 0x3, 0x181f ;  /* 0x00781f0013137f89 */ /* 0x000ee200000e0000 */
[----:B-1----:R-:W-:-:S05]  /*17820*/  IADD3 R2, P0, R2, R4, RZ ;  /* 0x0000000402027210 */ /* 0x002fca0007f1e0ff */
[----:B--2---:R-:W-:Y:S01]  /*17830*/  IMAD.X R3, RZ, RZ, R3, P0 ;  /* 0x000000ffff037224 */ /* 0x004fe200000e0603 */
[----:B------:R-:W-:-:S13]  /*17840*/  ISETP.LT.OR P0, PT, R8, 0x21, P4 ;  /* 0x000000210800780c */ /* 0x000fda0002701670 */
[----:B------:R1:W-:Y:S01]  /*17850*/  LDGSTS.E.BYPASS.LTC128B.128 [R6+0x1400], desc[UR36][R2.64], !P0 ;  /* 0x0140000002067fae */ /* 0x0003e2000c101d64 */
[----:B------:R-:W-:-:S13]  /*17860*/  ISETP.LT.OR P0, PT, R8, 0x21, P3 ;  /* 0x000000210800780c */ /* 0x000fda0001f01670 */
[----:B------:R1:W-:Y:S01]  /*17870*/  LDGSTS.E.BYPASS.LTC128B.128 [R6+0x3400], desc[UR36][R2.64+0x80], !P0 ;  /* 0x0340008002067fae */ /* 0x0003e2000c101d64 */
[----:B------:R-:W-:-:S13]  /*17880*/  ISETP.LT.OR P0, PT, R8, 0x21, P2 ;  /* 0x000000210800780c */ /* 0x000fda0001701670 */
[----:B------:R1:W-:Y:S01]  /*17890*/  LDGSTS.E.BYPASS.LTC128B.128 [R6+0x5400], desc[UR36][R2.64+0x100], !P0 ;  /* 0x0540010002067fae */ /* 0x0003e2000c101d64 */
[----:B------:R-:W-:-:S13]  /*178a0*/  ISETP.LT.OR P0, PT, R8, 0x21, P1 ;  /* 0x000000210800780c */ /* 0x000fda0000f01670 */
[----:B---3--:R1:W-:Y:S02]  /*178b0*/  LDGSTS.E.BYPASS.LTC128B.128 [R6+0x7400], desc[UR36][R2.64+0x180], !P0 ;  /* 0x0740018002067fae */ /* 0x0083e4000c101d64 */
.L_x_1479:
[----:B-12---:R-:W-:Y:S01]  /*178c0*/  IADD3 R2, P0, R14, R4, RZ ;  /* 0x000000040e027210 */ /* 0x006fe20007f1e0ff */
        /* <DEDUP_REMOVED lines=16> */
[----:B-1----:R-:W-:Y:S01]  /*179d0*/  IMAD.WIDE.U32 R2, R5, UR4, RZ ;  /* 0x0000000405027c25 */ /* 0x002fe2000f8e00ff */
[----:B------:R-:W-:-:S03]  /*179e0*/  ULDC.64 UR4, c[0x0][0x338] ;  /* 0x0000ce0000047ab9 */ /* 0x000fc60000000a00 */
[----:B------:R-:W-:Y:S02]  /*179f0*/  IMAD.IADD R3, R3, 0x1, R9 ;  /* 0x0000000103037824 */ /* 0x000fe400078e0209 */
[----:B------:R-:W-:Y:S02]  /*17a00*/  IMAD R21, R21, UR4, RZ ;  /* 0x0000000415157c24 */ /* 0x000fe4000f8e02ff */
[----:B------:R-:W-:-:S04]  /*17a10*/  IMAD.WIDE.U32 R2, R0, UR4, R2 ;  /* 0x0000000400027c25 */ /* 0x000fc8000f8e0002 */
[----:B------:R-:W-:Y:S01]  /*17a20*/  IMAD R21, R0, UR5, R21 ;  /* 0x0000000500157c24 */ /* 0x000fe2000f8e0215 */
[----:B------:R-:W-:Y:S01]  /*17a30*/  ULDC.64 UR4, c[0x0][0x330] ;  /* 0x0000cc0000047ab9 */ /* 0x000fe20000000a00 */
[----:B------:R-:W-:Y:S02]  /*17a40*/  NOP ;  /* 0x0000000000007918 */ /* 0x000fe40000000000 */
[----:B------:R-:W-:Y:S02]  /*17a50*/  IMAD.IADD R3, R3, 0x1, R21 ;  /* 0x0000000103037824 */ /* 0x000fe400078e0215 */
[----:B------:R-:W-:-:S04]  /*17a60*/  IMAD.WIDE.U32 R2, R26, UR4, R2 ;  /* 0x000000041a027c25 */ /* 0x000fc8000f8e0002 */
[----:B------:R-:W-:Y:S01]  /*17a70*/  IMAD R3, R26, UR5, R3 ;  /* 0x000000051a037c24 */ /* 0x000fe2000f8e0203 */
[----:B------:R-:W-:-:S04]  /*17a80*/  LEA R18, P0, R2, UR6, 0x1 ;  /* 0x0000000602127c11 */ /* 0x000fc8000f8008ff */
[----:B------:R-:W-:Y:S02]  /*17a90*/  LEA.HI.X R19, R2, UR7, R3, 0x1, P0 ;  /* 0x0000000702137c11 */ /* 0x000fe400080f0c03 */
[----:B------:R-:W-:-:S13]  /*17aa0*/  PLOP3.LUT P0, PT, PT, PT, PT, 0x80, 0x0 ;  /* 0x000000000000781c */ /* 0x000fda0003f0f070 */
.L_x_1387:
        /* <DEDUP_REMOVED lines=10> */
.L_x_1388:
[----:B------:R-:W2:Y:S01]  /*17b50*/  LDL R0, [R1+0x4] ;  /* 0x0000040001007983 */ /* 0x000ea20000100800 */
[----:B------:R1:W-:Y:S01]  /*17b60*/  SYNCS.ARRIVE.TRANS64.A1T0 RZ, [R7+URZ+0x30850], RZ ;  /* 0x030850ff07ff79a7 */ /* 0x0003e2000810003f */
[----:B------:R-:W-:Y:S02]  /*17b70*/  IMAD.MOV.U32 R6, RZ, RZ, R22 ;  /* 0x000000ffff067224 */ /* 0x000fe400078e0016 */
[----:B------:R-:W-:Y:S02]  /*17b80*/  IMAD.MOV.U32 R8, RZ, RZ, R28 ;  /* 0x000000ffff087224 */ /* 0x000fe400078e001c */
[----:B------:R-:W-:Y:S02]  /*17b90*/  IMAD.MOV.U32 R29, RZ, RZ, R23 ;  /* 0x000000ffff1d7224 */ /* 0x000fe400078e0017 */
[C---:B-1----:R-:W-:Y:S01]  /*17ba0*/  VIADD R7, R23.reuse, 0xffffffff ;  /* 0xffffffff17077836 */ /* 0x042fe20000000000 */
[----:B--2---:R-:W-:-:S13]  /*17bb0*/  ISETP.GT.AND P0, PT, R23, R0, PT ;  /* 0x000000001700720c */ /* 0x004fda0003f04270 */
[----:B------:R-:W-:Y:S05]  /*17bc0*/  @P0 BRA `(.L_x_1389) ;  /* 0xfffffff0003c0947 */ /* 0x000fea000383ffff */
.L_x_1376:
[----:B------:R-:W-:Y:S05]  /*17bd0*/  BSYNC B0 ;  /* 0x0000000000007941 */ /* 0x000fea0003800000 */
.L_x_1375:
[----:B0-----:R-:W0:Y:S01]  /*17be0*/  S2R R0, SR_TID.X ;  /* 0x0000000000007919 */ /* 0x001e220000002100 */
[----:B------:R-:W-:Y:S01]  /*17bf0*/  BSSY B0, `(.L_x_1390) ;  /* 0x0000010000007945 */ /* 0x000fe20003800000 */
[----:B0-----:R-:W-:-:S04]  /*17c00*/  LOP3.LUT R0, R0, 0x7f, RZ, 0xc0, !PT ;  /* 0x0000007f00007812 */ /* 0x001fc800078ec0ff */
[----:B------:R-:W-:-:S13]  /*17c10*/  ISETP.NE.AND P0, PT, R0, RZ, PT ;  /* 0x000000ff0000720c */ /* 0x000fda0003f05270 */
[----:B------:R-:W-:Y:S05]  /*17c20*/  @P0 BRA `(.L_x_1391) ;  /* 0x0000000000300947 */ /* 0x000fea0003800000 */
[----:B------:R-:W0:Y:S01]  /*17c30*/  S2R R5, SR_LANEID ;  /* 0x0000000000057919 */ /* 0x000e220000000000 */
[----:B------:R-:W-:Y:S01]  /*17c40*/  VOTEU.ANY UR4, UPT, PT ;  /* 0x0000000000047886 */ /* 0x000fe200038e0100 */
[----:B------:R-:W2:Y:S01]  /*17c50*/  LDC.64 R2, c[0x0][0xc60] ;  /* 0x00031800ff027b82 */ /* 0x000ea20000000a00 */
[----:B------:R-:W0:Y:S02]  /*17c60*/  FLO.U32 R0, UR4 ;  /* 0x0000000400007d00 */ /* 0x000e2400080e0000 */
[----:B0-----:R-:W-:-:S06]  /*17c70*/  ISETP.EQ.U32.AND P0, PT, R0, R5, PT ;  /* 0x000000050000720c */ /* 0x001fcc0003f02070 */
[----:B------:R-:W2:Y:S07]  /*17c80*/  POPC R5, UR4 ;  /* 0x0000000400057d09 */ /* 0x000eae0008000000 */
[----:B--2---:R-:W2:Y:S01]  /*17c90*/  @P0 ATOMG.E.ADD.STRONG.GPU PT, R3, desc[UR36][R2.64], R5 ;  /* 0x00000005020309a8 */ /* 0x004ea200081ee1e4 */
[----:B------:R-:W0:Y:S02]  /*17ca0*/  S2R R4, SR_LTMASK ;  /* 0x0000000000047919 */ /* 0x000e240000003900 */
[----:B0-----:R-:W-:-:S04]  /*17cb0*/  LOP3.LUT R4, R4, UR4, RZ, 0xc0, !PT ;  /* 0x0000000404047c12 */ /* 0x001fc8000f8ec0ff */
[----:B------:R-:W0:Y:S01]  /*17cc0*/  POPC R7, R4 ;  /* 0x0000000400077309 */ /* 0x000e220000000000 */
[----:B--2---:R-:W0:Y:S02]  /*17cd0*/  SHFL.IDX PT, R0, R3, R0, 0x1f ;  /* 0x00001f0003007589 */ /* 0x004e2400000e0000 */
[----:B0-----:R-:W-:-:S07]  /*17ce0*/  IADD3 R24, R0, UR39, R7 ;  /* 0x0000002700187c10 */ /* 0x001fce000fffe007 */
.L_x_1391:
[----:B------:R-:W-:Y:S05]  /*17cf0*/  BSYNC B0 ;  /* 0x0000000000007941 */ /* 0x000fea0003800000 */
.L_x_1390:
[----:B------:R-:W-:-:S13]  /*17d00*/  LOP3.LUT P0, RZ, R16, 0x20, RZ, 0xc0, !PT ;  /* 0x0000002010ff7812 */ /* 0x000fda000780c0ff */
[----:B------:R-:W-:Y:S05]  /*17d10*/  @!P0 BRA `(.L_x_1392) ;  /* 0x0000000000048947 */ /* 0x000fea0003800000 */
[----:B------:R-:W-:Y:S01]  /*17d20*/  BPT.TRAP 0x1 ;  /* 0x000000040000795c */ /* 0x000fe20000300000 */
.L_x_1392:
[----:B------:R-:W2:Y:S01]  /*17d30*/  LDL.LU R2, [R1] ;  /* 0x0000000001027983 */ /* 0x000ea20000300800 */
[----:B------:R-:W-:Y:S01]  /*17d40*/  IMAD R0, R22, 0x8, R17 ;  /* 0x0000000816007824 */ /* 0x000fe200078e0211 */
[----:B------:R-:W-:Y:S01]  /*17d50*/  SHF.L.U32 R3, R28, 0x1f, RZ ;  /* 0x0000001f1c037819 */ /* 0x000fe200000006ff */
[----:B------:R-:W-:Y:S03]  /*17d60*/  BSSY B0, `(.L_x_1393) ;  /* 0x0000004000007945 */ /* 0x000fe60003800000 */
[----:B------:R-:W0:Y:S01]  /*17d70*/  SYNCS.PHASECHK.TRANS64.TRYWAIT P0, [R0+URZ+0x30860], R3 ;  /* 0x03086003000075a7 */ /* 0x000e22000800017f */
[----:B--2---:R-:W-:Y:S01]  /*17d80*/  IMAD R5, R23, -0x40, R2 ;  /* 0xffffffc017057824 */ /* 0x004fe200078e0202 */
[----:B0-----:R-:W-:Y:S06]  /*17d90*/  @!P0 BRA `(.L_x_1394) ;  /* 0x0000003800ac8947 */ /* 0x001fec0003800000 */
.L_x_1480:
[----:B------:R-:W-:Y:S05]  /*17da0*/  BSYNC B0 ;  /* 0x0000000000007941 */ /* 0x000fea0003800000 */
.L_x_1393:
[----:B------:R-:W2:Y:S01]  /*17db0*/  S2R R2, SR_TID.X ;  /* 0x0000000000027919 */ /* 0x000ea20000002100 */
[----:B------:R-:W-:Y:S01]  /*17dc0*/  UMOV UR4, 0xffffffff ;  /* 0xffffffff00047882 */ /* 0x000fe20000000000 */
[----:B------:R-:W-:Y:S01]  /*17dd0*/  IMAD R4, R22, 0x4000, R31 ;  /* 0x0000400016047824 */ /* 0x000fe200078e021f */
[----:B--2---:R-:W-:-:S04]  /*17de0*/  LOP3.LUT R2, R2, 0x7f, RZ, 0xc0, !PT ;  /* 0x0000007f02027812 */ /* 0x004fc800078ec0ff */
        /* <DEDUP_REMOVED lines=12> */
[----:B------:R-:W-:Y:S02]  /*17eb0*/  ISETP.GE.AND P1, PT, R36, UR4, PT ;  /* 0x0000000424007c0c */ /* 0x000fe4000bf26270 */
[----:B-1----:R-:W-:-:S02]  /*17ec0*/  IADD3 R2, P0, R14, R6, RZ ;  /* 0x000000060e027210 */ /* 0x002fc40007f1e0ff */
[----:B------:R-:W1:Y:S03]  /*17ed0*/  SHFL.IDX PT, R14, R18, 0x1, 0x181f ;  /* 0x00381f00120e7f89 */ /* 0x000e6600000e0000 */
        /* <DEDUP_REMOVED lines=8> */
[----:B------:R1:W-:Y:S02]  /*17f60*/  LDGSTS.E.BYPASS.LTC128B.128 [R4+0x6400], desc[UR36][R2.64+0x180], !P4 ;  /* 0x0640018002047fae */ /* 0x0003e4000e101d64 */
[----:B-1----:R-:W-:Y:S02]  /*17f70*/  IADD3 R2, P4, R14, R6, RZ ;  /* 0x000000060e027210 */ /* 0x002fe40007f9e0ff */
[----:B------:R-:W0:Y:S03]  /*17f80*/  SHFL.IDX PT, R14, R18, 0x2, 0x181f ;  /* 0x00581f00120e7f89 */ /* 0x000e2600000e0000 */
        /* <DEDUP_REMOVED lines=12> */
[----:B------:R0:W3:Y:S03]  /*18050*/  SHFL.IDX PT, R14, R18, 0x3, 0x181f ;  /* 0x00781f00120e7f89 */ /* 0x0000e600000e0000 */
        /* <DEDUP_REMOVED lines=8> */
[----:B--23--:R0:W-:Y:S02]  /*180e0*/  LDGSTS.E.BYPASS.LTC128B.128 [R4+0x7400], desc[UR36][R2.64+0x180], !P4 ;  /* 0x0740018002047fae */ /* 0x00c1e4000e101d64 */
.L_x_1490:
[C---:B------:R-:W-:Y:S02]  /*180f0*/  ISETP.LT.OR P3, PT, R5.reuse, 0x31, P3 ;  /* 0x000000310500780c */ /* 0x040fe40001f61670 */
[C---:B------:R-:W-:Y:S02]  /*18100*/  ISETP.LT.OR P2, PT, R5.reuse, 0x31, P2 ;  /* 0x000000310500780c */ /* 0x040fe40001741670 */
[C---:B------:R-:W-:Y:S02]  /*18110*/  ISETP.LT.OR P1, PT, R5.reuse, 0x31, P1 ;  /* 0x000000310500780c */ /* 0x040fe40000f21670 */
[----:B01----:R-:W-:Y:S02]  /*18120*/  IADD3 R2, P4, R14, R6, RZ ;  /* 0x000000060e027210 */ /* 0x003fe40007f9e0ff */
        /* <DEDUP_REMOVED lines=11> */
.L_x_1396:
        /* <DEDUP_REMOVED lines=10> */
.L_x_1397:
[----:B------:R1:W-:Y:S01]  /*18280*/  SYNCS.ARRIVE.TRANS64.A1T0 RZ, [R0+URZ+0x30850], RZ ;  /* 0x030850ff00ff79a7 */ /* 0x0003e2000810003f */
[----:B------:R-:W-:-:S05]  /*18290*/  VIADD R22, R22, 0x1 ;  /* 0x0000000116167836 */ /* 0x000fca0000000000 */
[----:B------:R-:W-:-:S04]  /*182a0*/  ISETP.NE.AND P0, PT, R22, 0x2, PT ;  /* 0x000000021600780c */ /* 0x000fc80003f05270 */
[----:B0-----:R-:W-:Y:S02]  /*182b0*/  SEL R3, RZ, 0x1, P0 ;  /* 0x00000001ff037807 */ /* 0x001fe40000000000 */
[----:B------:R-:W-:Y:S02]  /*182c0*/  SEL R22, R22, RZ, P0 ;  /* 0x000000ff16167207 */ /* 0x000fe40000000000 */
[----:B-1----:R-:W-:-:S07]  /*182d0*/  LOP3.LUT R28, R28, R3, RZ, 0x3c, !PT ;  /* 0x000000031c1c7212 */ /* 0x002fce00078e3cff */
.L_x_1354:
[----:B------:R-:W-:Y:S05]  /*182e0*/  BSYNC B7 ;  /* 0x0000000000077941 */ /* 0x000fea0003800000 */
.L_x_1352:
        /* <DEDUP_REMOVED lines=11> */
.L_x_1398:
[----:B------:R-:W0:Y:S01]  /*183a0*/  S2R R8, SR_TID.X ;  /* 0x0000000000087919 */ /* 0x000e220000002100 */
[----:B------:R-:W-:Y:S01]  /*183b0*/  UMOV UR4, 0xffffffff ;  /* 0xffffffff00047882 */ /* 0x000fe20000000000 */
[----:B0-----:R-:W-:-:S04]  /*183c0*/  LOP3.LUT R8, R8, 0x1f, RZ, 0xc0, !PT ;  /* 0x0000001f08087812 */ /* 0x001fc800078ec0ff */
[----:B------:R-:W-:Y:S01]  /*183d0*/  ISETP.NE.AND P0, PT, R8, 0x1f, PT ;  /* 0x0000001f0800780c */ /* 0x000fe20003f05270 */
[----:B------:R-:W-:-:S12]  /*183e0*/  BRA.DIV UR4, `(.L_x_1400) ;  /* 0x0000003a04c87947 */ /* 0x000fd8000b800000 */
[----:B------:R-:W-:Y:S01]  /*183f0*/  IMAD.IADD R7, R27, 0x1, R8 ;  /* 0x000000011b077824 */ /* 0x000fe200078e0208 */
[----:B------:R-:W-:-:S04]  /*18400*/  ULDC UR4, c[0x0][0xc3c] ;  /* 0x00030f0000047ab9 */ /* 0x000fc80000000800 */
        /* <DEDUP_REMOVED lines=36> */
.L_x_1500:
[----:B------:R-:W-:Y:S02]  /*18650*/  ULDC UR4, c[0x0][0xc38] ;  /* 0x00030e0000047ab9 */ /* 0x000fe40000000800 */
[----:B------:R-:W-:-:S04]  /*18660*/  IMAD.U32 R5, RZ, RZ, UR4 ;  /* 0x00000004ff057e24 */ /* 0x000fc8000f8e00ff */
[----:B-1----:R-:W-:-:S04]  /*18670*/  IMAD R14, R14, R5, RZ ;  /* 0x000000050e0e7224 */ /* 0x002fc800078e02ff */
[----:B------:R-:W-:-:S05]  /*18680*/  IMAD.IADD R7, R7, 0x1, R14 ;  /* 0x0000000107077824 */ /* 0x000fca00078e020e */
[----:B------:R-:W-:-:S13]  /*18690*/  ISETP.GT.AND P6, PT, R7, R0, PT ;  /* 0x000000000700720c */ /* 0x000fda0003fc4270 */
[----:B------:R-:W-:Y:S05]  /*186a0*/  @P6 BRA `(.L_x_1401) ;  /* 0x0000000000a46947 */ /* 0x000fea0003800000 */
.L_x_1404:
        /* <DEDUP_REMOVED lines=35> */
.L_x_1508:
[----:B------:R-:W-:Y:S02]  /*188e0*/  ULDC UR4, c[0x0][0xc38] ;  /* 0x00030e0000047ab9 */ /* 0x000fe40000000800 */
[----:B------:R-:W-:-:S04]  /*188f0*/  IMAD.U32 R5, RZ, RZ, UR4 ;  /* 0x00000004ff057e24 */ /* 0x000fc8000f8e00ff */
[----:B-1----:R-:W-:-:S04]  /*18900*/  IMAD R14, R14, R5, RZ ;  /* 0x000000050e0e7224 */ /* 0x002fc800078e02ff */
[----:B------:R-:W-:-:S05]  /*18910*/  IMAD.IADD R7, R14, 0x1, R7 ;  /* 0x000000010e077824 */ /* 0x000fca00078e0207 */
[----:B------:R-:W-:-:S13]  /*18920*/  ISETP.GT.AND P6, PT, R7, R0, PT ;  /* 0x000000000700720c */ /* 0x000fda0003fc4270 */
[----:B------:R-:W-:Y:S05]  /*18930*/  @!P6 BRA `(.L_x_1404) ;  /* 0xfffffffc005ce947 */ /* 0x000fea000383ffff */
.L_x_1401:
[----:B------:R-:W-:Y:S01]  /*18940*/  IMAD.IADD R7, R7, 0x1, -R14 ;  /* 0x0000000107077824 */ /* 0x000fe200078e0a0e */
[----:B------:R-:W-:-:S03]  /*18950*/  UMOV UR4, 0xffffffff ;  /* 0xffffffff00047882 */ /* 0x000fc60000000000 */
[----:B------:R-:W-:-:S05]  /*18960*/  IMAD R3, R2, R5, R7 ;  /* 0x0000000502037224 */ /* 0x000fca00078e0207 */
[----:B------:R-:W-:Y:S01]  /*18970*/  ISETP.GT.AND P6, PT, R3, R0, PT ;  /* 0x000000000300720c */ /* 0x000fe20003fc4270 */
[----:B------:R-:W-:-:S12]  /*18980*/  BRA.DIV UR4, `(.L_x_1405) ;  /* 0x0000003e04547947 */ /* 0x000fd8000b800000 */
[----:B------:R-:W-:-:S04]  /*18990*/  VOTE.ANY R3, PT, !P6 ;  /* 0x0000000000037806 */ /* 0x000fc800070e0100 */
[----:B------:R-:W1:Y:S02]  /*189a0*/  POPC R12, R3 ;  /* 0x00000003000c7309 */ /* 0x000e640000000000 */
[----:B-1----:R1:W2:Y:S01]  /*189b0*/  SHFL.IDX PT, R25, R25, R12, 0x1f ;  /* 0x00001f0c19197589 */ /* 0x0022a200000e0000 */
[----:B------:R-:W-:-:S03]  /*189c0*/  IMAD.IADD R27, R12, 0x1, R27 ;  /* 0x000000010c1b7824 */ /* 0x000fc600078e021b */
[----:B------:R1:W3:Y:S04]  /*189d0*/  SHFL.IDX PT, R4, R4, R12, 0x1f ;  /* 0x00001f0c04047589 */ /* 0x0002e800000e0000 */
.L_x_1513:
[----:B------:R-:W-:-:S13]  /*189e0*/  ISETP.NE.AND P0, PT, R3, RZ, PT ;  /* 0x000000ff0300720c */ /* 0x000fda0003f05270 */
[----:B------:R-:W-:Y:S05]  /*189f0*/  @!P0 BRA `(.L_x_1406) ;  /* 0x0000000000108947 */ /* 0x000fea0003800000 */
[----:B------:R-:W-:Y:S01]  /*18a00*/  UMOV UR4, 0xffffffff ;  /* 0xffffffff00047882 */ /* 0x000fe20000000000 */
[----:B-1----:R-:W-:Y:S02]  /*18a10*/  VIADD R12, R12, 0xffffffff ;  /* 0xffffffff0c0c7836 */ /* 0x002fe40000000000 */
[----:B------:R-:W-:Y:S05]  /*18a20*/  BRA.DIV UR4, `(.L_x_1407) ;  /* 0x0000003e04887947 */ /* 0x000fea000b800000 */
[----:B------:R4:W1:Y:S02]  /*18a30*/  SHFL.IDX PT, R6, R2, R12, 0x1f ;  /* 0x00001f0c02067589 */ /* 0x00086400000e0000 */
.L_x_1406:
[----:B---3--:R-:W-:Y:S01]  /*18a40*/  ISETP.NE.AND P0, PT, R4, 0x1, PT ;  /* 0x000000010400780c */ /* 0x008fe20003f05270 */
[----:B-1----:R-:W-:-:S04]  /*18a50*/  IMAD R24, R6, R5, R7 ;  /* 0x0000000506187224 */ /* 0x002fc800078e0207 */
[----:B------:R-:W-:-:S08]  /*18a60*/  IMAD.IADD R0, R0, 0x1, -R24 ;  /* 0x0000000100007824 */ /* 0x000fd000078e0a18 */
[----:B------:R-:W-:Y:S05]  /*18a70*/  @!P0 BRA `(.L_x_1408) ;  /* 0x0000000000dc8947 */ /* 0x000fea0003800000 */
[-C--:B--2---:R-:W-:Y:S02]  /*18a80*/  IABS R6, R25.reuse ;  /* 0x0000001900067213 */ /* 0x084fe40000000000 */
[----:B------:R-:W-:Y:S02]  /*18a90*/  IABS R5, R4 ;  /* 0x0000000400057213 */ /* 0x000fe40000000000 */
[----:B------:R-:W1:Y:S08]  /*18aa0*/  I2F.RP R7, R6 ;  /* 0x0000000600077306 */ /* 0x000e700000209400 */
[----:B------:R-:W2:Y:S08]  /*18ab0*/  I2F.RP R8, R5 ;  /* 0x0000000500087306 */ /* 0x000eb00000209400 */
[----:B-1----:R-:W0:Y:S08]  /*18ac0*/  MUFU.RCP R7, R7 ;  /* 0x0000000700077308 */ /* 0x002e300000001000 */
[----:B--2---:R-:W-:Y:S01]  /*18ad0*/  MUFU.RCP R8, R8 ;  /* 0x0000000800087308 */ /* 0x004fe20000001000 */
[----:B0---4-:R-:W-:Y:S01]  /*18ae0*/  VIADD R2, R7, 0xffffffe ;  /* 0x0ffffffe07027836 */ /* 0x011fe20000000000 */
[----:B------:R-:W-:-:S06]  /*18af0*/  IABS R7, R25 ;  /* 0x0000001900077213 */ /* 0x000fcc0000000000 */
[----:B------:R0:W1:Y:S02]  /*18b00*/  F2I.FTZ.U32.TRUNC.NTZ R3, R2 ;  /* 0x0000000200037305 */ /* 0x000064000021f000 */
[----:B0-----:R-:W-:Y:S02]  /*18b10*/  IMAD.MOV.U32 R2, RZ, RZ, RZ ;  /* 0x000000ffff027224 */ /* 0x001fe400078e00ff */
[----:B-1----:R-:W-:-:S04]  /*18b20*/  IMAD.MOV R9, RZ, RZ, -R3 ;  /* 0x000000ffff097224 */ /* 0x002fc800078e0a03 */
[----:B------:R-:W-:-:S04]  /*18b30*/  IMAD R9, R9, R6, RZ ;  /* 0x0000000609097224 */ /* 0x000fc800078e02ff */
[----:B------:R-:W-:Y:S01]  /*18b40*/  IMAD.HI.U32 R3, R3, R9, R2 ;  /* 0x0000000903037227 */ /* 0x000fe200078e0002 */
[----:B------:R-:W-:-:S03]  /*18b50*/  IABS R2, R0 ;  /* 0x0000000000027213 */ /* 0x000fc60000000000 */
[----:B------:R-:W-:Y:S02]  /*18b60*/  IMAD.MOV R9, RZ, RZ, -R7 ;  /* 0x000000ffff097224 */ /* 0x000fe400078e0a07 */
[----:B------:R-:W-:-:S04]  /*18b70*/  IMAD.HI.U32 R7, R3, R2, RZ ;  /* 0x0000000203077227 */ /* 0x000fc800078e00ff */
[----:B------:R-:W-:Y:S02]  /*18b80*/  VIADD R3, R8, 0xffffffe ;  /* 0x0ffffffe08037836 */ /* 0x000fe40000000000 */
[----:B------:R-:W-:-:S04]  /*18b90*/  IMAD R9, R7, R9, R2 ;  /* 0x0000000907097224 */ /* 0x000fc800078e0202 */
[----:B------:R-:W0:Y:S01]  /*18ba0*/  F2I.FTZ.U32.TRUNC.NTZ R3, R3 ;  /* 0x0000000300037305 */ /* 0x000e22000021f000 */
[----:B------:R-:W-:-:S13]  /*18bb0*/  ISETP.GT.U32.AND P1, PT, R6, R9, PT ;  /* 0x000000090600720c */ /* 0x000fda0003f24070 */
[----:B------:R-:W-:Y:S02]  /*18bc0*/  @!P1 IMAD.IADD R9, R9, 0x1, -R6 ;  /* 0x0000000109099824 */ /* 0x000fe400078e0a06 */
[----:B0-----:R-:W-:Y:S02]  /*18bd0*/  IMAD.MOV R2, RZ, RZ, -R3 ;  /* 0x000000ffff027224 */ /* 0x001fe400078e0a03 */
[----:B------:R-:W-:Y:S01]  /*18be0*/  @!P1 VIADD R7, R7, 0x1 ;  /* 0x0000000107079836 */ /* 0x000fe20000000000 */
[----:B------:R-:W-:Y:S01]  /*18bf0*/  ISETP.GE.U32.AND P0, PT, R9, R6, PT ;  /* 0x000000060900720c */ /* 0x000fe20003f06070 */
[----:B------:R-:W-:Y:S01]  /*18c00*/  IMAD R9, R2, R5, RZ ;  /* 0x0000000502097224 */ /* 0x000fe200078e02ff */
[----:B------:R-:W-:Y:S01]  /*18c10*/  ISETP.NE.AND P1, PT, R25, RZ, PT ;  /* 0x000000ff1900720c */ /* 0x000fe20003f25270 */
[----:B------:R-:W-:-:S04]  /*18c20*/  IMAD.MOV.U32 R2, RZ, RZ, RZ ;  /* 0x000000ffff027224 */ /* 0x000fc800078e00ff */
[----:B------:R-:W-:Y:S01]  /*18c30*/  IMAD.HI.U32 R6, R3, R9, R2 ;  /* 0x0000000903067227 */ /* 0x000fe200078e0002 */
[----:B------:R-:W-:-:S04]  /*18c40*/  LOP3.LUT R2, R0, R25, RZ, 0x3c, !PT ;  /* 0x0000001900027212 */ /* 0x000fc800078e3cff */
[----:B------:R-:W-:Y:S01]  /*18c50*/  ISETP.GE.AND P2, PT, R2, RZ, PT ;  /* 0x000000ff0200720c */ /* 0x000fe20003f46270 */
[----:B------:R-:W-:Y:S01]  /*18c60*/  @P0 VIADD R7, R7, 0x1 ;  /* 0x0000000107070836 */ /* 0x000fe20000000000 */
[----:B------:R-:W-:-:S05]  /*18c70*/  IABS R2, R4 ;  /* 0x0000000400027213 */ /* 0x000fca0000000000 */
[----:B------:R-:W-:-:S06]  /*18c80*/  IMAD.MOV R2, RZ, RZ, -R2 ;  /* 0x000000ffff027224 */ /* 0x000fcc00078e0a02 */
[----:B------:R-:W-:Y:S01]  /*18c90*/  @!P2 IMAD.MOV R7, RZ, RZ, -R7 ;  /* 0x000000ffff07a224 */ /* 0x000fe200078e0a07 */
[----:B------:R-:W-:-:S04]  /*18ca0*/  @!P1 LOP3.LUT R7, RZ, R25, RZ, 0x33, !PT ;  /* 0x00000019ff079212 */ /* 0x000fc800078e33ff */
[----:B------:R-:W-:-:S05]  /*18cb0*/  IABS R3, R7 ;  /* 0x0000000700037213 */ /* 0x000fca0000000000 */
        /* <DEDUP_REMOVED lines=9> */
[----:B------:R-:W-:-:S04]  /*18d50*/  IMAD.MOV R2, RZ, RZ, -R7 ;  /* 0x000000ffff027224 */ /* 0x000fc800078e0a07 */
[----:B------:R-:W-:Y:S02]  /*18d60*/  IMAD R2, R25, R2, R0 ;  /* 0x0000000219027224 */ /* 0x000fe400078e0200 */
        /* <DEDUP_REMOVED lines=8> */
.L_x_1408:
[----:B0---4-:R-:W0:Y:S02]  /*18df0*/  LDC.64 R2, c[0x0][0xc90] ;  /* 0x00032400ff027b82 */ /* 0x011e240000000a00 */
[----:B0-----:R-:W-:-:S05]  /*18e00*/  IMAD.WIDE R2, R27, 0x4, R2 ;  /* 0x000000041b027825 */ /* 0x001fca00078e0202 */
[----:B------:R0:W2:Y:S02]  /*18e10*/  LDG.E R6, desc[UR36][R2.64] ;  /* 0x0000002402067981 */ /* 0x0000a4000c1e1900 */
[----:B0-----:R-:W-:Y:S02]  /*18e20*/  IMAD.MOV.U32 R2, RZ, RZ, RZ ;  /* 0x000000ffff027224 */ /* 0x001fe400078e00ff */
[----:B--2---:R-:W-:-:S05]  /*18e30*/  IMAD R7, R25, R6, RZ ;  /* 0x0000000619077224 */ /* 0x004fca00078e02ff */
[----:B------:R-:W-:-:S04]  /*18e40*/  IABS R4, R7 ;  /* 0x0000000700047213 */ /* 0x000fc80000000000 */
[----:B------:R-:W0:Y:S08]  /*18e50*/  I2F.RP R8, R4 ;  /* 0x0000000400087306 */ /* 0x000e300000209400 */
        /* <DEDUP_REMOVED lines=26> */
[----:B------:R-:W-:-:S04]  /*19000*/  VIADDMNMX R5, R3, R5, R6, PT ;  /* 0x0000000503057246 */ /* 0x000fc80003800106 */
[----:B------:R-:W-:-:S04]  /*19010*/  IABS R6, R5 ;  /* 0x0000000500067213 */ /* 0x000fc80000000000 */
[----:B------:R-:W0:Y:S08]  /*19020*/  I2F.RP R8, R6 ;  /* 0x0000000600087306 */ /* 0x000e300000209400 */
[----:B0-----:R-:W0:Y:S02]  /*19030*/  MUFU.RCP R8, R8 ;  /* 0x0000000800087308 */ /* 0x001e240000001000 */
[----:B0-----:R-:W-:Y:S01]  /*19040*/  VIADD R3, R8, 0xffffffe ;  /* 0x0ffffffe08037836 */ /* 0x001fe20000000000 */
[----:B------:R-:W-:-:S05]  /*19050*/  IABS R8, R5 ;  /* 0x0000000500087213 */ /* 0x000fca0000000000 */
[----:B------:R-:W0:Y:S02]  /*19060*/  F2I.FTZ.U32.TRUNC.NTZ R3, R3 ;  /* 0x0000000300037305 */ /* 0x000e24000021f000 */
[----:B0-----:R-:W-:-:S04]  /*19070*/  IMAD.MOV R7, RZ, RZ, -R3 ;  /* 0x000000ffff077224 */ /* 0x001fc800078e0a03 */
[----:B------:R-:W-:-:S04]  /*19080*/  IMAD R7, R7, R6, RZ ;  /* 0x0000000607077224 */ /* 0x000fc800078e02ff */
[----:B------:R-:W-:Y:S01]  /*19090*/  IMAD.HI.U32 R2, R3, R7, R2 ;  /* 0x0000000703027227 */ /* 0x000fe200078e0002 */
[----:B------:R-:W-:-:S03]  /*190a0*/  IABS R7, R0 ;  /* 0x0000000000077213 */ /* 0x000fc60000000000 */
        /* <DEDUP_REMOVED lines=13> */
[----:B------:R-:W-:Y:S01]  /*19180*/  @!P1 LOP3.LUT R2, RZ, R5, RZ, 0x33, !PT ;  /* 0x00000005ff029212 */ /* 0x000fe200078e33ff */
[----:B------:R-:W-:-:S04]  /*19190*/  IMAD.MOV R5, RZ, RZ, -R5 ;  /* 0x000000ffff057224 */ /* 0x000fc800078e0a05 */
[----:B------:R-:W-:-:S07]  /*191a0*/  IMAD R26, R2, R5, R3 ;  /* 0x00000005021a7224 */ /* 0x000fce00078e0203 */
.L_x_1409:
[----:B------:R-:W-:-:S05]  /*191b0*/  LOP3.LUT R2, RZ, R2, RZ, 0x33, !PT ;  /* 0x00000002ff027212 */ /* 0x000fca00078e33ff */
[----:B------:R-:W-:Y:S01]  /*191c0*/  IMAD.IADD R25, R25, 0x1, R2 ;  /* 0x0000000119197824 */ /* 0x000fe200078e0202 */
[----:B------:R-:W-:Y:S06]  /*191d0*/  BRA `(.L_x_1410) ;  /* 0x00000000001c7947 */ /* 0x000fec0003800000 */
.L_x_1402:
[----:B------:R-:W-:Y:S01]  /*191e0*/  UMOV UR4, URZ ;  /* 0x0000003f00047c82 */ /* 0x000fe20008000000 */
[----:B------:R-:W-:Y:S01]  /*191f0*/  UMOV UR5, URZ ;  /* 0x0000003f00057c82 */ /* 0x000fe20008000000 */
[----:B------:R-:W-:Y:S01]  /*19200*/  ULDC UR6, c[0x0][0xc3c] ;  /* 0x00030f0000067ab9 */ /* 0x000fe20000000800 */
[----:B------:R-:W-:Y:S02]  /*19210*/  IMAD.MOV.U32 R24, RZ, RZ, R0 ;  /* 0x000000ffff187224 */ /* 0x000fe400078e0000 */
[----:B------:R-:W-:Y:S02]  /*19220*/  IMAD.U32 R25, RZ, RZ, UR4 ;  /* 0x00000004ff197e24 */ /* 0x000fe4000f8e00ff */
[----:B------:R-:W-:Y:S02]  /*19230*/  IMAD.U32 R26, RZ, RZ, UR5 ;  /* 0x00000005ff1a7e24 */ /* 0x000fe4000f8e00ff */
[----:B------:R-:W-:-:S07]  /*19240*/  IMAD.U32 R27, RZ, RZ, UR6 ;  /* 0x00000006ff1b7e24 */ /* 0x000fce000f8e00ff */
.L_x_1410:
        /* <DEDUP_REMOVED lines=10> */
.L_x_1399:
[----:B------:R-:W-:Y:S02]  /*192f0*/  ULDC UR4, c[0x0][0xc3c] ;  /* 0x00030f0000047ab9 */ /* 0x000fe40000000800 */
[----:B-1----:R-:W-:-:S13]  /*19300*/  ISETP.GE.AND P0, PT, R27, UR4, PT ;  /* 0x000000041b007c0c */ /* 0x002fda000bf06270 */
[----:B------:R-:W-:Y:S05]  /*19310*/  @!P0 BRA `(.L_x_1411) ;  /* 0xffffffb000248947 */ /* 0x000fea000383ffff */
[----:B------:R-:W-:Y:S05]  /*19320*/  BSYNC B8 ;  /* 0x0000000000087941 */ /* 0x000fea0003800000 */
.L_x_1338:
[----:B------:R-:W3:Y:S01]  /*19330*/  LDL.LU R0, [R1+0x20] ;  /* 0x0000200001007983 */ /* 0x000ee20000300800 */
[----:B------:R-:W-:Y:S01]  /*19340*/  BSSY B0, `(.L_x_1412) ;  /* 0x000000b000007945 */ /* 0x000fe20003800000 */
[----:B------:R-:W1:Y:S01]  /*19350*/  S2R R5, SR_CgaCtaId ;  /* 0x0000000000057919 */ /* 0x000e620000008800 */
[----:B---3--:R-:W-:-:S05]  /*19360*/  VIADD R0, R0, 0x1 ;  /* 0x0000000100007836 */ /* 0x008fca0000000000 */
[----:B0-----:R-:W-:-:S04]  /*19370*/  LEA.HI R2, R0, R0, RZ, 0x1 ;  /* 0x0000000000027211 */ /* 0x001fc800078f08ff */
[----:B------:R-:W-:Y:S02]  /*19380*/  LOP3.LUT R3, R2, 0xfffffffe, RZ, 0xc0, !PT ;  /* 0xfffffffe02037812 */ /* 0x000fe400078ec0ff */
[----:B------:R-:W-:-:S03]  /*19390*/  MOV R2, 0x400 ;  /* 0x0000040000027802 */ /* 0x000fc60000000f00 */
[----:B------:R-:W-:Y:S01]  /*193a0*/  IMAD.IADD R0, R0, 0x1, -R3 ;  /* 0x0000000100007824 */ /* 0x000fe200078e0a03 */
[----:B-1----:R-:W-:-:S04]  /*193b0*/  LEA R7, R5, R2, 0x18 ;  /* 0x0000000205077211 */ /* 0x002fc800078ec0ff */
[----:B------:R-:W-:-:S04]  /*193c0*/  SHF.L.U32 R0, R0, 0x1f, RZ ;  /* 0x0000001f00007819 */ /* 0x000fc800000006ff */
[----:B------:R-:W0:Y:S02]  /*193d0*/  SYNCS.PHASECHK.TRANS64.TRYWAIT P0, [R7+URZ+0x30820], R0 ;  /* 0x03082000070075a7 */ /* 0x000e24000800017f */
[----:B0-----:R-:W-:Y:S05]  /*193e0*/  @!P0 BRA `(.L_x_1413) ;  /* 0x0000003400408947 */ /* 0x001fea0003800000 */
.L_x_1516:
[----:B------:R-:W-:Y:S05]  /*193f0*/  BSYNC B0 ;  /* 0x0000000000007941 */ /* 0x000fea0003800000 */
.L_x_1412:
[----:B------:R-:W-:-:S03]  /*19400*/  UMOV UR4, 0xffffffff ;  /* 0xffffffff00047882 */ /* 0x000fc60000000000 */
[----:B------:R-:W-:Y:S05]  /*19410*/  BRA.DIV UR4, `(.L_x_1414) ;  /* 0x0000003604487947 */ /* 0x000fea000b800000 */
[----:B0-----:R-:W0:Y:S02]  /*19420*/  S2R R0, SR_TID.X ;  /* 0x0000000000007919 */ /* 0x001e240000002100 */
[----:B0-----:R-:W-:-:S04]  /*19430*/  SHF.R.U32.HI R0, RZ, 0x5, R0 ;  /* 0x00000005ff007819 */ /* 0x001fc80000011600 */
[----:B------:R-:W-:-:S05]  /*19440*/  LOP3.LUT R0, R0, 0x3, RZ, 0xc0, !PT ;  /* 0x0000000300007812 */ /* 0x000fca00078ec0ff */
[----:B------:R0:W1:Y:S02]  /*19450*/  SHFL.IDX PT, R14, R0, RZ, 0x1f ;  /* 0x00001fff000e7589 */ /* 0x00006400000e0000 */
.L_x_1519:
[----:B-1----:R-:W-:Y:S01]  /*19460*/  ISETP.NE.AND P0, PT, R14, RZ, PT ;  /* 0x000000ff0e00720c */ /* 0x002fe20003f05270 */
[----:B------:R-:W-:-:S12]  /*19470*/  BSSY B0, `(.L_x_1415) ;  /* 0x0000026000007945 */ /* 0x000fd80003800000 */
[----:B------:R-:W-:Y:S05]  /*19480*/  @P0 BRA `(.L_x_1416) ;  /* 0x0000000000900947 */ /* 0x000fea0003800000 */
[----:B------:R-:W-:-:S03]  /*19490*/  UMOV UR4, 0xffffffff ;  /* 0xffffffff00047882 */ /* 0x000fc60000000000 */
[----:B------:R-:W-:Y:S05]  /*194a0*/  BRA.DIV UR4, `(.L_x_1417) ;  /* 0x0000003604587947 */ /* 0x000fea000b800000 */
[----:B------:R-:W-:-:S13]  /*194b0*/  ELECT P6, URZ, PT ;  /* 0x00000000003f782f */ /* 0x000fda00038c0000 */
.L_x_1522:
[----:B------:R-:W-:Y:S05]  /*194c0*/  @!P6 BRA `(.L_x_1416) ;  /* 0x000000000080e947 */ /* 0x000fea0003800000 */
[----:B0-----:R-:W3:Y:S02]  /*194d0*/  LDL R0, [R1+0x30] ;  /* 0x0000300001007983 */ /* 0x001ee40000100800 */
[----:B---3--:R-:W-:-:S13]  /*194e0*/  R2UR UR4, R0 ;  /* 0x00000000000472ca */ /* 0x008fda00000e0000 */
[----:B------:R-:W-:-:S06]  /*194f0*/  ULOP3.LUT UR4, UR4, 0x2, URZ, 0xfc, !UPT ;  /* 0x0000000204047892 */ /* 0x000fcc000f8efc3f */
[----:B------:R-:W-:-:S05]  /*19500*/  IMAD.U32 R0, RZ, RZ, UR4 ;  /* 0x00000004ff007e24 */ /* 0x000fca000f8e00ff */
[----:B------:R-:W-:-:S13]  /*19510*/  ISETP.NE.AND P0, PT, R0, 0x3, PT ;  /* 0x000000030000780c */ /* 0x000fda0003f05270 */
[----:B------:R-:W-:Y:S05]  /*19520*/  @!P0 BRA `(.L_x_1418) ;  /* 0x0000000000048947 */ /* 0x000fea0003800000 */
[----:B------:R-:W-:Y:S01]  /*19530*/  BPT.TRAP 0x1 ;  /* 0x000000040000795c */ /* 0x000fe20000300000 */
.L_x_1418:
[----:B------:R-:W-:Y:S01]  /*19540*/  IMAD R5, R22, 0x8, R7 ;  /* 0x0000000816057824 */ /* 0x000fe200078e0207 */
[----:B------:R-:W-:Y:S01]  /*19550*/  SHF.L.U32 R0, R28, 0x1f, RZ ;  /* 0x0000001f1c007819 */ /* 0x000fe200000006ff */
[----:B------:R-:W-:-:S03]  /*19560*/  VIADD R22, R22, 0x1 ;  /* 0x0000000116167836 */ /* 0x000fc60000000000 */
[----:B------:R-:W0:Y:S02]  /*19570*/  SYNCS.PHASECHK.TRANS64.TRYWAIT P1, [R5+URZ+0x30840], R0 ;  /* 0x03084000050075a7 */ /* 0x000e24000802017f */
[----:B------:R-:W-:-:S04]  /*19580*/  ISETP.NE.AND P2, PT, R22, 0x2, PT ;  /* 0x000000021600780c */ /* 0x000fc80003f45270 */
[----:B------:R-:W-:Y:S01]  /*19590*/  SEL R3, RZ, 0x1, P2 ;  /* 0x00000001ff037807 */ /* 0x000fe20001000000 */
[----:B0-----:R-:W-:Y:S08]  /*195a0*/  @!P1 BRA `(.L_x_1419) ;  /* 0x0000003400389947 */ /* 0x001ff00003800000 */
.L_x_1523:
[----:B------:R-:W-:Y:S02]  /*195b0*/  SEL R22, R22, RZ, P2 ;  /* 0x000000ff16167207 */ /* 0x000fe40001000000 */
[----:B------:R-:W-:Y:S01]  /*195c0*/  LOP3.LUT R2, R28, R3, RZ, 0x3c, !PT ;  /* 0x000000031c027212 */ /* 0x000fe200078e3cff */
[----:B------:R-:W-:Y:S06]  /*195d0*/  @!P0 BRA `(.L_x_1420) ;  /* 0x0000000000048947 */ /* 0x000fec0003800000 */
[----:B------:R-:W-:Y:S01]  /*195e0*/  BPT.TRAP 0x1 ;  /* 0x000000040000795c */ /* 0x000fe20000300000 */
.L_x_1420:
[----:B------:R-:W-:Y:S01]  /*195f0*/  IMAD R3, R22, 0x8, R7 ;  /* 0x0000000816037824 */ /* 0x000fe200078e0207 */
[----:B------:R-:W-:-:S04]  /*19600*/  SHF.L.U32 R2, R2, 0x1f, RZ ;  /* 0x0000001f02027819 */ /* 0x000fc800000006ff */
[----:B------:R-:W1:Y:S02]  /*19610*/  SYNCS.PHASECHK.TRANS64.TRYWAIT P1, [R3+URZ+0x30840], R2 ;  /* 0x03084002030075a7 */ /* 0x000e64000802017f */
[----:B-1----:R-:W-:Y:S05]  /*19620*/  @!P1 BRA `(.L_x_1421) ;  /* 0x00000034002c9947 */ /* 0x002fea0003800000 */
.L_x_1524:
[----:B------:R-:W-:Y:S05]  /*19630*/  @!P0 BRA `(.L_x_1422) ;  /* 0x0000000000048947 */ /* 0x000fea0003800000 */
[----:B------:R-:W-:Y:S01]  /*19640*/  BPT.TRAP 0x1 ;  /* 0x000000040000795c */ /* 0x000fe20000300000 */
.L_x_1422:
[----:B------:R-:W3:Y:S02]  /*19650*/  SYNCS.PHASECHK.TRANS64.TRYWAIT P1, [R5+URZ+0x30860], R0 ;  /* 0x03086000050075a7 */ /* 0x000ee4000802017f */
[----:B---3--:R-:W-:Y:S05]  /*19660*/  @!P1 BRA `(.L_x_1423) ;  /* 0x0000003400309947 */ /* 0x008fea0003800000 */
.L_x_1525:
[----:B------:R-:W-:Y:S05]  /*19670*/  @!P0 BRA `(.L_x_1424) ;  /* 0x0000000000048947 */ /* 0x000fea0003800000 */
[----:B------:R-:W-:Y:S01]  /*19680*/  BPT.TRAP 0x1 ;  /* 0x000000040000795c */ /* 0x000fe20000300000 */
.L_x_1424:
[----:B----4-:R4:W0:Y:S02]  /*19690*/  SYNCS.PHASECHK.TRANS64.TRYWAIT P0, [R3+URZ+0x30860], R2 ;  /* 0x03086002030075a7 */ /* 0x010824000800017f */
[----:B0-----:R-:W-:Y:S05]  /*196a0*/  @!P0 NANOSLEEP.SYNCS 0x989680 ;  /* 0x009896800000895d */ /* 0x001fea0003900000 */
[----:B------:R-:W0:Y:S02]  /*196b0*/  @!P0 SYNCS.PHASECHK.TRANS64 P0, [R3+URZ+0x30860], R2 ;  /* 0x03086002030085a7 */ /* 0x000e24000800007f */
[----:B0-----:R-:W-:Y:S05]  /*196c0*/  @!P0 BRA `(.L_x_1424) ;  /* 0xfffffffc00f08947 */ /* 0x001fea000383ffff */
.L_x_1416:
[----:B------:R-:W-:Y:S05]  /*196d0*/  BSYNC B0 ;  /* 0x0000000000007941 */ /* 0x000fea0003800000 */
.L_x_1415:
[----:B------:R-:W-:Y:S05]  /*196e0*/  EXIT ;  /* 0x000000000000794d */ /* 0x000fea0003800000 */
.L_x_1229:
[----:B0-----:R-:W-:-:S04]  /*196f0*/  IMAD.U32 R3, RZ, RZ, UR40 ;  /* 0x00000028ff037e24 */ /* 0x001fc8000f8e00ff */
[----:B------:R0:W1:Y:S03]  /*19700*/  SYNCS.PHASECHK.TRANS64.TRYWAIT P1, [R3+URZ+0x30800], R0 ;  /* 0x03080000030075a7 */ /* 0x000066000802017f */
[----:B-1----:R-:W-:Y:S05]  /*19710*/  @!P1 NANOSLEEP.SYNCS 0x989680 ;  /* 0x009896800000995d */ /* 0x002fea0003900000 */
[----:B------:R-:W1:Y:S02]  /*19720*/  @!P1 SYNCS.PHASECHK.TRANS64 P1, [R3+URZ+0x30800], R0 ;  /* 0x03080000030095a7 */ /* 0x000e64000802007f */
[----:B-1----:R-:W-:Y:S05]  /*19730*/  @!P1 BRA `(.L_x_1229) ;  /* 0xfffffffc00ec9947 */ /* 0x002fea000383ffff */
[----:B------:R-:W-:Y:S05]  /*19740*/  BRA `(.L_x_1425) ;  /* 0xfffffe8c007c7947 */ /* 0x000fea000383ffff */
.L_x_1233:
[----:B-1----:R1:W2:Y:S02]  /*19750*/  SYNCS.PHASECHK.TRANS64.TRYWAIT P1, [R3+URZ+0x30830], R0 ;  /* 0x03083000030075a7 */ /* 0x0022a4000802017f */
[----:B--2---:R-:W-:Y:S05]  /*19760*/  @!P1 NANOSLEEP.SYNCS 0x989680 ;  /* 0x009896800000995d */ /* 0x004fea0003900000 */
[----:B------:R-:W2:Y:S02]  /*19770*/  @!P1 SYNCS.PHASECHK.TRANS64 P1, [R3+URZ+0x30830], R0 ;  /* 0x03083000030095a7 */ /* 0x000ea4000802007f */
[----:B--2---:R-:W-:Y:S05]  /*19780*/  @!P1 BRA `(.L_x_1233) ;  /* 0xfffffffc00f09947 */ /* 0x004fea000383ffff */
[----:B------:R-:W-:Y:S05]  /*19790*/  BRA `(.L_x_1232) ;  /* 0xfffffe8c00987947 */ /* 0x000fea000383ffff */
.L_x_1250:
[----:B-1----:R-:W-:-:S04]  /*197a0*/  IMAD.U32 R3, RZ, RZ, UR6 ;  /* 0x00000006ff037e24 */ /* 0x002fc8000f8e00ff */
[----:B------:R1:W2:Y:S03]  /*197b0*/  SYNCS.PHASECHK.TRANS64.TRYWAIT P1, [R3+URZ+0x30830], R2 ;  /* 0x03083002030075a7 */ /* 0x0002a6000802017f */
[----:B--2---:R-:W-:Y:S05]  /*197c0*/  @!P1 NANOSLEEP.SYNCS 0x989680 ;  /* 0x009896800000995d */ /* 0x004fea0003900000 */
[----:B------:R-:W2:Y:S02]  /*197d0*/  @!P1 SYNCS.PHASECHK.TRANS64 P1, [R3+URZ+0x30830], R2 ;  /* 0x03083002030095a7 */ /* 0x000ea4000802007f */
[----:B--2---:R-:W-:Y:S05]  /*197e0*/  @!P1 BRA `(.L_x_1250) ;  /* 0xfffffffc00ec9947 */ /* 0x004fea000383ffff */
[----:B------:R-:W-:Y:S05]  /*197f0*/  BRA `(.L_x_1249) ;  /* 0xfffffeb800c87947 */ /* 0x000fea000383ffff */
.L_x_1254:
[----:B01----:R-:W-:-:S04]  /*19800*/  IMAD.U32 R2, RZ, RZ, UR5 ;  /* 0x00000005ff027e24 */ /* 0x003fc8000f8e00ff */
[----:B------:R0:W1:Y:S03]  /*19810*/  SYNCS.PHASECHK.TRANS64.TRYWAIT P1, [R2+URZ+0x30850], R0 ;  /* 0x03085000020075a7 */ /* 0x000066000802017f */
[----:B-1----:R-:W-:Y:S05]  /*19820*/  @!P1 NANOSLEEP.SYNCS 0x989680 ;  /* 0x009896800000995d */ /* 0x002fea0003900000 */
[----:B------:R-:W1:Y:S02]  /*19830*/  @!P1 SYNCS.PHASECHK.TRANS64 P1, [R2+URZ+0x30850], R0 ;  /* 0x03085000020095a7 */ /* 0x000e64000802007f */
[----:B-1----:R-:W-:Y:S05]  /*19840*/  @!P1 BRA `(.L_x_1254) ;  /* 0xfffffffc00ec9947 */ /* 0x002fea000383ffff */
[----:B------:R-:W-:Y:S05]  /*19850*/  BRA `(.L_x_1253) ;  /* 0xfffffec8005c7947 */ /* 0x000fea000383ffff */
.L_x_1273:
[----:B-1----:R-:W-:-:S04]  /*19860*/  IMAD.U32 R3, RZ, RZ, UR7 ;  /* 0x00000007ff037e24 */ /* 0x002fc8000f8e00ff */
[----:B------:R1:W2:Y:S03]  /*19870*/  SYNCS.PHASECHK.TRANS64.TRYWAIT P1, [R3+URZ+0x30830], R2 ;  /* 0x03083002030075a7 */ /* 0x0002a6000802017f */
[----:B--2---:R-:W-:Y:S05]  /*19880*/  @!P1 NANOSLEEP.SYNCS 0x989680 ;  /* 0x009896800000995d */ /* 0x004fea0003900000 */
[----:B------:R-:W2:Y:S02]  /*19890*/  @!P1 SYNCS.PHASECHK.TRANS64 P1, [R3+URZ+0x30830], R2 ;  /* 0x03083002030095a7 */ /* 0x000ea4000802007f */
[----:B--2---:R-:W-:Y:S05]  /*198a0*/  @!P1 BRA `(.L_x_1273) ;  /* 0xfffffffc00ec9947 */ /* 0x004fea000383ffff */
[----:B------:R-:W-:Y:S05]  /*198b0*/  BRA `(.L_x_1272) ;  /* 0xfffffee800f47947 */ /* 0x000fea000383ffff */
.L_x_1277:
[----:B01----:R-:W-:-:S04]  /*198c0*/  IMAD.U32 R2, RZ, RZ, UR5 ;  /* 0x00000005ff027e24 */ /* 0x003fc8000f8e00ff */
[----:B------:R0:W1:Y:S03]  /*198d0*/  SYNCS.PHASECHK.TRANS64.TRYWAIT P1, [R2+URZ+0x30850], R0 ;  /* 0x03085000020075a7 */ /* 0x000066000802017f */
[----:B-1----:R-:W-:Y:S05]  /*198e0*/  @!P1 NANOSLEEP.SYNCS 0x989680 ;  /* 0x009896800000995d */ /* 0x002fea0003900000 */
[----:B------:R-:W1:Y:S02]  /*198f0*/  @!P1 SYNCS.PHASECHK.TRANS64 P1, [R2+URZ+0x30850], R0 ;  /* 0x03085000020095a7 */ /* 0x000e64000802007f */
[----:B-1----:R-:W-:Y:S05]  /*19900*/  @!P1 BRA `(.L_x_1277) ;  /* 0xfffffffc00ec9947 */ /* 0x002fea000383ffff */
[----:B------:R-:W-:Y:S05]  /*19910*/  BRA `(.L_x_1276) ;  /* 0xfffffef800887947 */ /* 0x000fea000383ffff */
.L_x_1285:
[----:B-1----:R-:W-:-:S04]  /*19920*/  IMAD.U32 R3, RZ, RZ, UR5 ;  /* 0x00000005ff037e24 */ /* 0x002fc8000f8e00ff */
[----:B------:R1:W2:Y:S03]  /*19930*/  SYNCS.PHASECHK.TRANS64.TRYWAIT P1, [R3+URZ+0x30830], R2 ;  /* 0x03083002030075a7 */ /* 0x0002a6000802017f */
[----:B--2---:R-:W-:Y:S05]  /*19940*/  @!P1 NANOSLEEP.SYNCS 0x989680 ;  /* 0x009896800000995d */ /* 0x004fea0003900000 */
[----:B------:R-:W2:Y:S02]  /*19950*/  @!P1 SYNCS.PHASECHK.TRANS64 P1, [R3+URZ+0x30830], R2 ;  /* 0x03083002030095a7 */ /* 0x000ea4000802007f */
[----:B--2---:R-:W-:Y:S05]  /*19960*/  @!P1 BRA `(.L_x_1285) ;  /* 0xfffffffc00ec9947 */ /* 0x004fea000383ffff */
[----:B------:R-:W-:Y:S05]  /*19970*/  BRA `(.L_x_1284) ;  /* 0xffffff0c00207947 */ /* 0x000fea000383ffff */
.L_x_1289:
[----:B01----:R-:W-:-:S04]  /*19980*/  IMAD.U32 R2, RZ, RZ, UR5 ;  /* 0x00000005ff027e24 */ /* 0x003fc8000f8e00ff */
[----:B------:R0:W1:Y:S03]  /*19990*/  SYNCS.PHASECHK.TRANS64.TRYWAIT P1, [R2+URZ+0x30850], R0 ;  /* 0x03085000020075a7 */ /* 0x000066000802017f */
[----:B-1----:R-:W-:Y:S05]  /*199a0*/  @!P1 NANOSLEEP.SYNCS 0x989680 ;  /* 0x009896800000995d */ /* 0x002fea0003900000 */
[----:B------:R-:W1:Y:S02]  /*199b0*/  @!P1 SYNCS.PHASECHK.TRANS64 P1, [R2+URZ+0x30850], R0 ;  /* 0x03085000020095a7 */ /* 0x000e64000802007f */
[----:B-1----:R-:W-:Y:S05]  /*199c0*/  @!P1 BRA `(.L_x_1289) ;  /* 0xfffffffc00ec9947 */ /* 0x002fea000383ffff */
[----:B------:R-:W-:Y:S05]  /*199d0*/  BRA `(.L_x_1288) ;  /* 0xffffff1800b47947 */ /* 0x000fea000383ffff */
.L_x_1304:
[----:B-1----:R-:W-:-:S04]  /*199e0*/  IMAD.U32 R5, RZ, RZ, UR5 ;  /* 0x00000005ff057e24 */ /* 0x002fc8000f8e00ff */
[----:B------:R1:W2:Y:S03]  /*199f0*/  SYNCS.PHASECHK.TRANS64.TRYWAIT P1, [R5+URZ+0x30850], R0 ;  /* 0x03085000050075a7 */ /* 0x0002a6000802017f */
[----:B--2---:R-:W-:Y:S05]  /*19a00*/  @!P1 NANOSLEEP.SYNCS 0x989680 ;  /* 0x009896800000995d */ /* 0x004fea0003900000 */
[----:B------:R-:W2:Y:S02]  /*19a10*/  @!P1 SYNCS.PHASECHK.TRANS64 P1, [R5+URZ+0x30850], R0 ;  /* 0x03085000050095a7 */ /* 0x000ea4000802007f */
[----:B--2---:R-:W-:Y:S05]  /*19a20*/  @!P1 BRA `(.L_x_1304) ;  /* 0xfffffffc00ec9947 */ /* 0x004fea000383ffff */
[----:B------:R-:W-:Y:S05]  /*19a30*/  BRA `(.L_x_1303) ;  /* 0xffffff40007c7947 */ /* 0x000fea000383ffff */
.L_x_1360:
        /* <DEDUP_REMOVED lines=11> */
.L_x_1427:
[----:B------:R-:W-:Y:S05]  /*19af0*/  BSYNC B0 ;  /* 0x0000000000007941 */ /* 0x000fea0003800000 */
.L_x_1426:
[----:B------:R-:W-:Y:S05]  /*19b00*/  BRA `(.L_x_1428) ;  /* 0xffffffb800807947 */ /* 0x000fea000383ffff */
.L_x_1363:
[----:B0-----:R0:W1:Y:S02]  /*19b10*/  SYNCS.PHASECHK.TRANS64.TRYWAIT P0, [R4+URZ+0x30840], R2 ;  /* 0x03084002040075a7 */ /* 0x001064000800017f */
[----:B-1----:R-:W-:Y:S05]  /*19b20*/  @!P0 NANOSLEEP.SYNCS 0x989680 ;  /* 0x009896800000895d */ /* 0x002fea0003900000 */
[----:B------:R-:W1:Y:S02]  /*19b30*/  @!P0 SYNCS.PHASECHK.TRANS64 P0, [R4+URZ+0x30840], R2 ;  /* 0x03084002040085a7 */ /* 0x000e64000800007f */
[----:B-1----:R-:W-:Y:S05]  /*19b40*/  @!P0 BRA `(.L_x_1363) ;  /* 0xfffffffc00f08947 */ /* 0x002fea000383ffff */
[----:B------:R-:W-:Y:S05]  /*19b50*/  BRA `(.L_x_1429) ;  /* 0xffffffbc007c7947 */ /* 0x000fea000383ffff */
.L_x_1364:
        /* <DEDUP_REMOVED lines=8> */
.L_x_1431:
[----:B------:R-:W-:Y:S05]  /*19be0*/  BSYNC B0 ;  /* 0x0000000000007941 */ /* 0x000fea0003800000 */
.L_x_1430:
[----:B------:R-:W-:Y:S02]  /*19bf0*/  IMAD.MOV.U32 R13, RZ, RZ, R0 ;  /* 0x000000ffff0d7224 */ /* 0x000fe400078e0000 */
[----:B------:R-:W-:Y:S02]  /*19c00*/  IMAD.MOV.U32 R12, RZ, RZ, RZ ;  /* 0x000000ffff0c7224 */ /* 0x000fe400078e00ff */
[----:B------:R-:W-:Y:S02]  /*19c10*/  IMAD.MOV.U32 R11, RZ, RZ, 0x181f ;  /* 0x0000181fff0b7424 */ /* 0x000fe400078e00ff */
[----:B------:R-:W-:Y:S02]  /*19c20*/  IMAD.MOV.U32 R15, RZ, RZ, -0x1 ;  /* 0xffffffffff0f7424 */ /* 0x000fe400078e00ff */
[----:B------:R-:W-:Y:S02]  /*19c30*/  IMAD.MOV.U32 R2, RZ, RZ, R14 ;  /* 0x000000ffff027224 */ /* 0x000fe400078e000e */
[----:B------:R-:W-:-:S07]  /*19c40*/  @P0 IMAD R9, R5, 0x2, R17 ;  /* 0x0000000205090824 */ /* 0x000fce00078e0211 */
[----:B------:R-:W-:Y:S05]  /*19c50*/  WARPSYNC.COLLECTIVE R15, `(.L_x_1432) ;  /* 0x000000000f087348 */ /* 0x000fea0003c00000 */
[----:B------:R0:W1:Y:S02]  /*19c60*/  SHFL.IDX P6, R14, R13, R12, R11 ;  /* 0x0000000c0d0e7389 */ /* 0x00006400000c000b */
[----:B01----:R-:W-:Y:S01]  /*19c70*/  ENDCOLLECTIVE ;  /* 0x000000000000791b */ /* 0x003fe20003800000 */
.L_x_1432:
[----:B------:R-:W-:Y:S02]  /*19c80*/  IMAD.MOV.U32 R13, RZ, RZ, R6 ;  /* 0x000000ffff0d7224 */ /* 0x000fe400078e0006 */
[----:B------:R-:W-:Y:S02]  /*19c90*/  IMAD.MOV.U32 R12, RZ, RZ, 0x1 ;  /* 0x00000001ff0c7424 */ /* 0x000fe400078e00ff */
[----:B------:R-:W-:-:S07]  /*19ca0*/  IMAD.MOV.U32 R3, RZ, RZ, R14 ;  /* 0x000000ffff037224 */ /* 0x000fce00078e000e */
[----:B------:R-:W-:Y:S05]  /*19cb0*/  WARPSYNC.COLLECTIVE R15, `(.L_x_1433) ;  /* 0x000000000f087348 */ /* 0x000fea0003c00000 */
[----:B------:R0:W1:Y:S02]  /*19cc0*/  SHFL.IDX P6, R14, R13, R12, R11 ;  /* 0x0000000c0d0e7389 */ /* 0x00006400000c000b */
[----:B01----:R-:W-:Y:S01]  /*19cd0*/  ENDCOLLECTIVE ;  /* 0x000000000000791b */ /* 0x003fe20003800000 */
.L_x_1433:
        /* <DEDUP_REMOVED lines=10> */
.L_x_1434:
        /* <DEDUP_REMOVED lines=9> */
[----:B------:R-:W-:Y:S01]  /*19e10*/  ISETP.GE.AND P0, PT, R7, 0x11, PT ;  /* 0x000000110700780c */ /* 0x000fe20003f06270 */
[----:B0-----:R-:W-:-:S12]  /*19e20*/  IMAD.MOV.U32 R2, RZ, RZ, R14 ;  /* 0x000000ffff027224 */ /* 0x001fd800078e000e */
[----:B------:R-:W-:Y:S05]  /*19e30*/  WARPSYNC.COLLECTIVE R15, `(.L_x_1435) ;  /* 0x000000000f087348 */ /* 0x000fea0003c00000 */
[----:B------:R0:W1:Y:S02]  /*19e40*/  SHFL.IDX P6, R14, R13, R12, R11 ;  /* 0x0000000c0d0e7389 */ /* 0x00006400000c000b */
[----:B01----:R-:W-:Y:S01]  /*19e50*/  ENDCOLLECTIVE ;  /* 0x000000000000791b */ /* 0x003fe20003800000 */
.L_x_1435:
        /* <DEDUP_REMOVED lines=16> */
.L_x_1436:
[----:B------:R-:W-:Y:S02]  /*19f60*/  @P0 IMAD R9, R5, 0x2, R17 ;  /* 0x0000000205090824 */ /* 0x000fe400078e0211 */
[----:B------:R-:W-:Y:S02]  /*19f70*/  IMAD.MOV.U32 R13, RZ, RZ, R6 ;  /* 0x000000ffff0d7224 */ /* 0x000fe400078e0006 */
[----:B------:R-:W-:Y:S02]  /*19f80*/  IMAD.MOV.U32 R12, RZ, RZ, 0x3 ;  /* 0x00000003ff0c7424 */ /* 0x000fe400078e00ff */
[----:B------:R-:W-:-:S07]  /*19f90*/  IMAD.MOV.U32 R2, RZ, RZ, R14 ;  /* 0x000000ffff027224 */ /* 0x000fce00078e000e */
[----:B------:R-:W-:Y:S05]  /*19fa0*/  WARPSYNC.COLLECTIVE R15, `(.L_x_1437) ;  /* 0x000000000f087348 */ /* 0x000fea0003c00000 */
[----:B------:R0:W1:Y:S02]  /*19fb0*/  SHFL.IDX P6, R14, R13, R12, R11 ;  /* 0x0000000c0d0e7389 */ /* 0x00006400000c000b */
[----:B01----:R-:W-:Y:S01]  /*19fc0*/  ENDCOLLECTIVE ;  /* 0x000000000000791b */ /* 0x003fe20003800000 */
.L_x_1437:
        /* <DEDUP_REMOVED lines=14> */
.L_x_1438:
[----:B------:R-:W-:Y:S01]  /*1a0b0*/  IMAD.MOV.U32 R0, RZ, RZ, R14 ;  /* 0x000000ffff007224 */ /* 0x000fe200078e000e */
[----:B------:R-:W-:Y:S06]  /*1a0c0*/  BRA `(.L_x_1439) ;  /* 0xffffffbc00247947 */ /* 0x000fec000383ffff */
.L_x_1369:
[----:B------:R-:W-:Y:S02]  /*1a0d0*/  IMAD.MOV.U32 R13, RZ, RZ, R0 ;  /* 0x000000ffff0d7224 */ /* 0x000fe400078e0000 */
[----:B------:R-:W-:Y:S02]  /*1a0e0*/  IMAD.MOV.U32 R12, RZ, RZ, RZ ;  /* 0x000000ffff0c7224 */ /* 0x000fe400078e00ff */
[----:B------:R-:W-:Y:S02]  /*1a0f0*/  IMAD.MOV.U32 R11, RZ, RZ, 0x181f ;  /* 0x0000181fff0b7424 */ /* 0x000fe400078e00ff */
[----:B------:R-:W-:Y:S02]  /*1a100*/  IMAD.MOV.U32 R15, RZ, RZ, -0x1 ;  /* 0xffffffffff0f7424 */ /* 0x000fe400078e00ff */
[----:B------:R-:W-:Y:S02]  /*1a110*/  IMAD R5, R29, R5, RZ ;  /* 0x000000051d057224 */ /* 0x000fe400078e02ff */
[----:B------:R-:W-:-:S07]  /*1a120*/  IMAD.IADD R25, R8, 0x1, R25 ;  /* 0x0000000108197824 */ /* 0x000fce00078e0219 */
[----:B------:R-:W-:Y:S05]  /*1a130*/  WARPSYNC.COLLECTIVE R15, `(.L_x_1440) ;  /* 0x000000000f087348 */ /* 0x000fea0003c00000 */
[----:B------:R0:W1:Y:S02]  /*1a140*/  SHFL.IDX P6, R14, R13, R12, R11 ;  /* 0x0000000c0d0e7389 */ /* 0x00006400000c000b */
[----:B01----:R-:W-:Y:S01]  /*1a150*/  ENDCOLLECTIVE ;  /* 0x000000000000791b */ /* 0x003fe20003800000 */
.L_x_1440:
[C---:B------:R-:W-:Y:S01]  /*1a160*/  VIADD R6, R25.reuse, 0x10 ;  /* 0x0000001019067836 */ /* 0x040fe20000000000 */
[----:B------:R-:W-:Y:S01]  /*1a170*/  ISETP.GE.AND P0, PT, R25, R5, PT ;  /* 0x000000051900720c */ /* 0x000fe20003f06270 */
[----:B------:R-:W-:Y:S02]  /*1a180*/  IMAD.MOV.U32 R13, RZ, RZ, R4 ;  /* 0x000000ffff0d7224 */ /* 0x000fe400078e0004 */
[----:B------:R-:W-:-:S10]  /*1a190*/  IMAD.MOV.U32 R2, RZ, RZ, R14 ;  /* 0x000000ffff027224 */ /* 0x000fd400078e000e */
[----:B------:R-:W-:Y:S05]  /*1a1a0*/  WARPSYNC.COLLECTIVE R15, `(.L_x_1441) ;  /* 0x000000000f087348 */ /* 0x000fea0003c00000 */
[----:B------:R0:W1:Y:S02]  /*1a1b0*/  SHFL.IDX P6, R14, R13, R12, R11 ;  /* 0x0000000c0d0e7389 */ /* 0x00006400000c000b */
[----:B01----:R-:W-:Y:S01]  /*1a1c0*/  ENDCOLLECTIVE ;  /* 0x000000000000791b */ /* 0x003fe20003800000 */
.L_x_1441:
        /* <DEDUP_REMOVED lines=8> */
.L_x_1442:
        /* <DEDUP_REMOVED lines=9> */
[----:B------:R-:W-:Y:S02]  /*1a2e0*/  VIADD R6, R25, 0x20 ;  /* 0x0000002019067836 */ /* 0x000fe40000000000 */
[----:B0-----:R-:W-:-:S10]  /*1a2f0*/  IMAD.MOV.U32 R2, RZ, RZ, R14 ;  /* 0x000000ffff027224 */ /* 0x001fd400078e000e */
[----:B------:R-:W-:Y:S05]  /*1a300*/  WARPSYNC.COLLECTIVE R15, `(.L_x_1443) ;  /* 0x000000000f087348 */ /* 0x000fea0003c00000 */
[----:B------:R0:W1:Y:S02]  /*1a310*/  SHFL.IDX P6, R14, R13, R12, R11 ;  /* 0x0000000c0d0e7389 */ /* 0x00006400000c000b */
[----:B01----:R-:W-:Y:S01]  /*1a320*/  ENDCOLLECTIVE ;  /* 0x000000000000791b */ /* 0x003fe20003800000 */
.L_x_1443:
        /* <DEDUP_REMOVED lines=8> */
.L_x_1444:
[----:B------:R-:W-:-:S05]  /*1a3b0*/  @!P0 IMAD.MOV.U32 R3, RZ, RZ, R7 ;  /* 0x000000ffff038224 */ /* 0x000fca00078e0007 */
        /* <DEDUP_REMOVED lines=9> */
[----:B------:R-:W-:Y:S02]  /*1a450*/  VIADD R6, R25, 0x30 ;  /* 0x0000003019067836 */ /* 0x000fe40000000000 */
[----:B0-----:R-:W-:-:S10]  /*1a460*/  IMAD.MOV.U32 R2, RZ, RZ, R14 ;  /* 0x000000ffff027224 */ /* 0x001fd400078e000e */
[----:B------:R-:W-:Y:S05]  /*1a470*/  WARPSYNC.COLLECTIVE R15, `(.L_x_1445) ;  /* 0x000000000f087348 */ /* 0x000fea0003c00000 */
[----:B------:R0:W1:Y:S02]  /*1a480*/  SHFL.IDX P6, R14, R13, R12, R11 ;  /* 0x0000000c0d0e7389 */ /* 0x00006400000c000b */
[----:B01----:R-:W-:Y:S01]  /*1a490*/  ENDCOLLECTIVE ;  /* 0x000000000000791b */ /* 0x003fe20003800000 */
.L_x_1445:
        /* <DEDUP_REMOVED lines=8> */
.L_x_1446:
        /* <DEDUP_REMOVED lines=15> */
.L_x_1447:
        /* <DEDUP_REMOVED lines=8> */
.L_x_1448:
        /* <DEDUP_REMOVED lines=15> */
.L_x_1449:
        /* <DEDUP_REMOVED lines=8> */
.L_x_1450:
        /* <DEDUP_REMOVED lines=15> */
.L_x_1451:
        /* <DEDUP_REMOVED lines=8> */
.L_x_1452:
        /* <DEDUP_REMOVED lines=14> */
.L_x_1453:
        /* <DEDUP_REMOVED lines=8> */
.L_x_1454:
        /* <DEDUP_REMOVED lines=13> */
.L_x_1455:
[----:B------:R-:W-:Y:S05]  /*1aba0*/  BRA `(.L_x_1456) ;  /* 0xffffffbc00807947 */ /* 0x000fea000383ffff */
.L_x_1374:
[----:B0-----:R0:W2:Y:S02]  /*1abb0*/  SYNCS.PHASECHK.TRANS64.TRYWAIT P0, [R17+URZ+0x30820], R0 ;  /* 0x03082000110075a7 */ /* 0x0010a4000800017f */
[----:B--2---:R-:W-:Y:S05]  /*1abc0*/  @!P0 NANOSLEEP.SYNCS 0x989680 ;  /* 0x009896800000895d */ /* 0x004fea0003900000 */
[----:B------:R-:W2:Y:S02]  /*1abd0*/  @!P0 SYNCS.PHASECHK.TRANS64 P0, [R17+URZ+0x30820], R0 ;  /* 0x03082000110085a7 */ /* 0x000ea4000800007f */
[----:B--2---:R-:W-:Y:S05]  /*1abe0*/  @!P0 BRA `(.L_x_1374) ;  /* 0xfffffffc00f08947 */ /* 0x004fea000383ffff */
[----:B------:R-:W-:Y:S05]  /*1abf0*/  BRA `(.L_x_1457) ;  /* 0xffffffbc00fc7947 */ /* 0x000fea000383ffff */
.L_x_1379:
[----:B0-----:R0:W2:Y:S02]  /*1ac00*/  SYNCS.PHASECHK.TRANS64.TRYWAIT P0, [R7+URZ+0x30840], R2 ;  /* 0x03084002070075a7 */ /* 0x0010a4000800017f */
[----:B--2---:R-:W-:Y:S05]  /*1ac10*/  @!P0 NANOSLEEP.SYNCS 0x989680 ;  /* 0x009896800000895d */ /* 0x004fea0003900000 */
[----:B------:R-:W2:Y:S02]  /*1ac20*/  @!P0 SYNCS.PHASECHK.TRANS64 P0, [R7+URZ+0x30840], R2 ;  /* 0x03084002070085a7 */ /* 0x000ea4000800007f */
[----:B--2---:R-:W-:Y:S05]  /*1ac30*/  @!P0 BRA `(.L_x_1379) ;  /* 0xfffffffc00f08947 */ /* 0x004fea000383ffff */
[----:B------:R-:W-:Y:S05]  /*1ac40*/  BRA `(.L_x_1458) ;  /* 0xffffffc000dc7947 */ /* 0x000fea000383ffff */
.L_x_1380:
[----:B------:R-:W-:Y:S01]  /*1ac50*/  BSSY B1, `(.L_x_1459) ;  /* 0x0000008000017945 */ /* 0x000fe20003800000 */
[----:B------:R-:W-:Y:S02]  /*1ac60*/  IMAD.MOV.U32 R13, RZ, RZ, R25 ;  /* 0x000000ffff0d7224 */ /* 0x000fe400078e0019 */
[----:B------:R-:W-:Y:S02]  /*1ac70*/  IMAD.MOV.U32 R12, RZ, RZ, RZ ;  /* 0x000000ffff0c7224 */ /* 0x000fe400078e00ff */
[----:B------:R-:W-:Y:S02]  /*1ac80*/  IMAD.MOV.U32 R11, RZ, RZ, 0x181f ;  /* 0x0000181fff0b7424 */ /* 0x000fe400078e00ff */
[----:B------:R-:W-:-:S07]  /*1ac90*/  IMAD.MOV.U32 R15, RZ, RZ, -0x1 ;  /* 0xffffffffff0f7424 */ /* 0x000fce00078e00ff */
[----:B-1----:R-:W-:Y:S05]  /*1aca0*/  WARPSYNC.COLLECTIVE R15, `(.L_x_1460) ;  /* 0x000000000f087348 */ /* 0x002fea0003c00000 */
[----:B-1----:R0:W1:Y:S02]  /*1acb0*/  SHFL.IDX P6, R14, R13, R12, R11 ;  /* 0x0000000c0d0e7389 */ /* 0x00206400000c000b */
[----:B01----:R-:W-:Y:S01]  /*1acc0*/  ENDCOLLECTIVE ;  /* 0x000000000000791b */ /* 0x003fe20003800000 */
.L_x_1460:
[----:B------:R-:W-:Y:S05]  /*1acd0*/  BSYNC B1 ;  /* 0x0000000000017941 */ /* 0x000fea0003800000 */
.L_x_1459:
        /* <DEDUP_REMOVED lines=12> */
.L_x_1461:
[----:B------:R-:W-:Y:S01]  /*1ada0*/  LOP3.LUT R16, R16, 0xffffefff, RZ, 0xc0, !PT ;  /* 0xffffefff10107812 */ /* 0x000fe200078ec0ff */
[----:B------:R-:W-:-:S03]  /*1adb0*/  IMAD R20, R20, 0x2, R17 ;  /* 0x0000000214147824 */ /* 0x000fc600078e0211 */
[----:B------:R-:W-:-:S04]  /*1adc0*/  @P2 LOP3.LUT R16, R16, 0x1000, RZ, 0xfc, !PT ;  /* 0x0000100010102812 */ /* 0x000fc800078efcff */
[C---:B------:R-:W-:Y:S02]  /*1add0*/  LOP3.LUT P2, RZ, R16.reuse, 0x8, RZ, 0xc0, !PT ;  /* 0x0000000810ff7812 */ /* 0x040fe4000784c0ff */
[----:B------:R-:W-:Y:S01]  /*1ade0*/  LOP3.LUT R16, R16, 0xfffff7ff, RZ, 0xc0, !PT ;  /* 0xfffff7ff10107812 */ /* 0x000fe200078ec0ff */
[----:B------:R-:W-:-:S03]  /*1adf0*/  IMAD.MOV.U32 R13, RZ, RZ, R25 ;  /* 0x000000ffff0d7224 */ /* 0x000fc600078e0019 */
[----:B------:R-:W-:Y:S01]  /*1ae00*/  @P1 LOP3.LUT R16, R16, 0x800, RZ, 0xfc, !PT ;  /* 0x0000080010101812 */ /* 0x000fe200078efcff */
[----:B------:R-:W-:-:S03]  /*1ae10*/  IMAD.MOV.U32 R12, RZ, RZ, 0x1 ;  /* 0x00000001ff0c7424 */ /* 0x000fc600078e00ff */
[----:B------:R-:W-:Y:S01]  /*1ae20*/  LOP3.LUT P1, RZ, R16, 0x4, RZ, 0xc0, !PT ;  /* 0x0000000410ff7812 */ /* 0x000fe2000782c0ff */
[----:B------:R-:W-:-:S12]  /*1ae30*/  IMAD.MOV.U32 R2, RZ, RZ, R14 ;  /* 0x000000ffff027224 */ /* 0x000fd800078e000e */
[----:B------:R-:W-:Y:S05]  /*1ae40*/  WARPSYNC.COLLECTIVE R15, `(.L_x_1462) ;  /* 0x000000000f087348 */ /* 0x000fea0003c00000 */
[----:B------:R0:W1:Y:S02]  /*1ae50*/  SHFL.IDX P6, R14, R13, R12, R11 ;  /* 0x0000000c0d0e7389 */ /* 0x00006400000c000b */
[----:B01----:R-:W-:Y:S01]  /*1ae60*/  ENDCOLLECTIVE ;  /* 0x000000000000791b */ /* 0x003fe20003800000 */
.L_x_1462:
        /* <DEDUP_REMOVED lines=14> */
.L_x_1463:
[----:B------:R-:W-:Y:S02]  /*1af50*/  IMAD.MOV.U32 R13, RZ, RZ, R25 ;  /* 0x000000ffff0d7224 */ /* 0x000fe400078e0019 */
[----:B------:R-:W-:Y:S02]  /*1af60*/  IMAD.MOV.U32 R12, RZ, RZ, 0x2 ;  /* 0x00000002ff0c7424 */ /* 0x000fe400078e00ff */
[----:B------:R-:W-:-:S07]  /*1af70*/  IMAD.MOV.U32 R2, RZ, RZ, R14 ;  /* 0x000000ffff027224 */ /* 0x000fce00078e000e */
[----:B------:R-:W-:Y:S05]  /*1af80*/  WARPSYNC.COLLECTIVE R15, `(.L_x_1464) ;  /* 0x000000000f087348 */ /* 0x000fea0003c00000 */
[----:B------:R0:W1:Y:S02]  /*1af90*/  SHFL.IDX P6, R14, R13, R12, R11 ;  /* 0x0000000c0d0e7389 */ /* 0x00006400000c000b */
[----:B01----:R-:W-:Y:S01]  /*1afa0*/  ENDCOLLECTIVE ;  /* 0x000000000000791b */ /* 0x003fe20003800000 */
.L_x_1464:
        /* <DEDUP_REMOVED lines=14> */
.L_x_1465:
[----:B------:R-:W-:Y:S02]  /*1b090*/  IMAD.MOV.U32 R13, RZ, RZ, R25 ;  /* 0x000000ffff0d7224 */ /* 0x000fe400078e0019 */
[----:B------:R-:W-:Y:S02]  /*1b0a0*/  IMAD.MOV.U32 R12, RZ, RZ, 0x3 ;  /* 0x00000003ff0c7424 */ /* 0x000fe400078e00ff */
[----:B------:R-:W-:-:S07]  /*1b0b0*/  IMAD.MOV.U32 R2, RZ, RZ, R14 ;  /* 0x000000ffff027224 */ /* 0x000fce00078e000e */
[----:B------:R-:W-:Y:S05]  /*1b0c0*/  WARPSYNC.COLLECTIVE R15, `(.L_x_1466) ;  /* 0x000000000f087348 */ /* 0x000fea0003c00000 */
[----:B------:R0:W1:Y:S02]  /*1b0d0*/  SHFL.IDX P6, R14, R13, R12, R11 ;  /* 0x0000000c0d0e7389 */ /* 0x00006400000c000b */
[----:B01----:R-:W-:Y:S01]  /*1b0e0*/  ENDCOLLECTIVE ;  /* 0x000000000000791b */ /* 0x003fe20003800000 */
.L_x_1466:
[----:B------:R-:W-:-:S05]  /*1b0f0*/  IADD3 R2, P0, R2, R4, RZ ;  /* 0x0000000402027210 */ /* 0x000fca0007f1e0ff */
[----:B------:R-:W-:-:S05]  /*1b100*/  IMAD.X R3, RZ, RZ, R35, P0 ;  /* 0x000000ffff037224 */ /* 0x000fca00000e0623 */
[----:B------:R-:W-:Y:S01]  /*1b110*/  @!PT LDS RZ, [RZ] ;  /* 0x00000000fffff984 */ /* 0x000fe20000000800 */
[----:B------:R-:W-:Y:S01]  /*1b120*/  @!PT LDS RZ, [RZ] ;  /* 0x00000000fffff984 */ /* 0x000fe20000000800 */
[----:B------:R-:W-:Y:S01]  /*1b130*/  @!PT LDS RZ, [RZ] ;  /* 0x00000000fffff984 */ /* 0x000fe20000000800 */
[----:B------:R0:W-:Y:S01]  /*1b140*/  LDGSTS.E.BYPASS.LTC128B.128 [R20+0x21400], desc[UR36][R2.64], !P3 ;  /* 0x2140000002147fae */ /* 0x0001e2000d901d64 */
[----:B------:R-:W-:Y:S01]  /*1b150*/  IMAD.MOV.U32 R13, RZ, RZ, R10 ;  /* 0x000000ffff0d7224 */ /* 0x000fe200078e000a */
[C---:B------:R-:W-:Y:S02]  /*1b160*/  LOP3.LUT P3, RZ, R16.reuse, 0x2000, RZ, 0xc0, !PT ;  /* 0x0000200010ff7812 */ /* 0x040fe4000786c0ff */
        /* <DEDUP_REMOVED lines=9> */
.L_x_1467:
[----:B------:R-:W-:Y:S01]  /*1b200*/  IMAD.MOV.U32 R2, RZ, RZ, R14 ;  /* 0x000000ffff027224 */ /* 0x000fe200078e000e */
[----:B------:R-:W-:Y:S06]  /*1b210*/  BRA `(.L_x_1468) ;  /* 0xffffffc000587947 */ /* 0x000fec000383ffff */
.L_x_1385:
[----:B--2---:R2:W3:Y:S02]  /*1b220*/  SYNCS.PHASECHK.TRANS64.TRYWAIT P0, [R7+URZ+0x30860], R2 ;  /* 0x03086002070075a7 */ /* 0x0044e4000800017f */
[----:B---3--:R-:W-:Y:S05]  /*1b230*/  @!P0 NANOSLEEP.SYNCS 0x989680 ;  /* 0x009896800000895d */ /* 0x008fea0003900000 */
[----:B------:R-:W3:Y:S02]  /*1b240*/  @!P0 SYNCS.PHASECHK.TRANS64 P0, [R7+URZ+0x30860], R2 ;  /* 0x03086002070085a7 */ /* 0x000ee4000800007f */
[----:B---3--:R-:W-:Y:S05]  /*1b250*/  @!P0 BRA `(.L_x_1385) ;  /* 0xfffffffc00f08947 */ /* 0x008fea000383ffff */
[----:B------:R-:W-:Y:S05]  /*1b260*/  BRA `(.L_x_1469) ;  /* 0xffffffc000d07947 */ /* 0x000fea000383ffff */
.L_x_1386:
[----:B------:R-:W-:Y:S01]  /*1b270*/  BSSY B1, `(.L_x_1470) ;  /* 0x0000008000017945 */ /* 0x000fe20003800000 */
[----:B------:R-:W-:Y:S02]  /*1b280*/  IMAD.MOV.U32 R13, RZ, RZ, R19 ;  /* 0x000000ffff0d7224 */ /* 0x000fe400078e0013 */
[----:B------:R-:W-:Y:S02]  /*1b290*/  IMAD.MOV.U32 R12, RZ, RZ, RZ ;  /* 0x000000ffff0c7224 */ /* 0x000fe400078e00ff */
[----:B------:R-:W-:Y:S02]  /*1b2a0*/  IMAD.MOV.U32 R11, RZ, RZ, 0x181f ;  /* 0x0000181fff0b7424 */ /* 0x000fe400078e00ff */
[----:B------:R-:W-:-:S07]  /*1b2b0*/  IMAD.MOV.U32 R15, RZ, RZ, -0x1 ;  /* 0xffffffffff0f7424 */ /* 0x000fce00078e00ff */
[----:B012---:R-:W-:Y:S05]  /*1b2c0*/  WARPSYNC.COLLECTIVE R15, `(.L_x_1471) ;  /* 0x000000000f087348 */ /* 0x007fea0003c00000 */
[----:B-1----:R1:W3:Y:S02]  /*1b2d0*/  SHFL.IDX P6, R14, R13, R12, R11 ;  /* 0x0000000c0d0e7389 */ /* 0x0022e400000c000b */
[----:B0123--:R-:W-:Y:S01]  /*1b2e0*/  ENDCOLLECTIVE ;  /* 0x000000000000791b */ /* 0x00ffe20003800000 */
.L_x_1471:
[----:B------:R-:W-:Y:S05]  /*1b2f0*/  BSYNC B1 ;  /* 0x0000000000017941 */ /* 0x000fea0003800000 */
.L_x_1470:
        /* <DEDUP_REMOVED lines=9> */
.L_x_1472:
[----:B------:R-:W-:Y:S02]  /*1b390*/  IMAD.MOV.U32 R13, RZ, RZ, R19 ;  /* 0x000000ffff0d7224 */ /* 0x000fe400078e0013 */
[----:B------:R-:W-:Y:S02]  /*1b3a0*/  IMAD.MOV.U32 R12, RZ, RZ, 0x1 ;  /* 0x00000001ff0c7424 */ /* 0x000fe400078e00ff */
[----:B------:R-:W-:-:S07]  /*1b3b0*/  IMAD.MOV.U32 R2, RZ, RZ, R14 ;  /* 0x000000ffff027224 */ /* 0x000fce00078e000e */
[----:B------:R-:W-:Y:S05]  /*1b3c0*/  WARPSYNC.COLLECTIVE R15, `(.L_x_1473) ;  /* 0x000000000f087348 */ /* 0x000fea0003c00000 */
[----:B------:R0:W1:Y:S02]  /*1b3d0*/  SHFL.IDX P6, R14, R13, R12, R11 ;  /* 0x0000000c0d0e7389 */ /* 0x00006400000c000b */
[----:B01----:R-:W-:Y:S01]  /*1b3e0*/  ENDCOLLECTIVE ;  /* 0x000000000000791b */ /* 0x003fe20003800000 */
.L_x_1473:
        /* <DEDUP_REMOVED lines=18> */
.L_x_1474:
[----:B------:R-:W-:Y:S02]  /*1b510*/  IMAD.MOV.U32 R13, RZ, RZ, R19 ;  /* 0x000000ffff0d7224 */ /* 0x000fe400078e0013 */
[----:B------:R-:W-:Y:S02]  /*1b520*/  IMAD.MOV.U32 R12, RZ, RZ, 0x2 ;  /* 0x00000002ff0c7424 */ /* 0x000fe400078e00ff */
[----:B------:R-:W-:-:S07]  /*1b530*/  IMAD.MOV.U32 R2, RZ, RZ, R14 ;  /* 0x000000ffff027224 */ /* 0x000fce00078e000e */
[----:B------:R-:W-:Y:S05]  /*1b540*/  WARPSYNC.COLLECTIVE R15, `(.L_x_1475) ;  /* 0x000000000f087348 */ /* 0x000fea0003c00000 */
[----:B------:R0:W1:Y:S02]  /*1b550*/  SHFL.IDX P6, R14, R13, R12, R11 ;  /* 0x0000000c0d0e7389 */ /* 0x00006400000c000b */
[----:B01----:R-:W-:Y:S01]  /*1b560*/  ENDCOLLECTIVE ;  /* 0x000000000000791b */ /* 0x003fe20003800000 */
.L_x_1475:
        /* <DEDUP_REMOVED lines=18> */
.L_x_1476:
[----:B------:R-:W-:Y:S02]  /*1b690*/  IMAD.MOV.U32 R13, RZ, RZ, R19 ;  /* 0x000000ffff0d7224 */ /* 0x000fe400078e0013 */
[----:B------:R-:W-:Y:S02]  /*1b6a0*/  IMAD.MOV.U32 R12, RZ, RZ, 0x3 ;  /* 0x00000003ff0c7424 */ /* 0x000fe400078e00ff */
[----:B------:R-:W-:-:S07]  /*1b6b0*/  IMAD.MOV.U32 R2, RZ, RZ, R14 ;  /* 0x000000ffff027224 */ /* 0x000fce00078e000e */
[----:B------:R-:W-:Y:S05]  /*1b6c0*/  WARPSYNC.COLLECTIVE R15, `(.L_x_1477) ;  /* 0x000000000f087348 */ /* 0x000fea0003c00000 */
[----:B------:R0:W1:Y:S02]  /*1b6d0*/  SHFL.IDX P6, R14, R13, R12, R11 ;  /* 0x0000000c0d0e7389 */ /* 0x00006400000c000b */
[----:B01----:R-:W-:Y:S01]  /*1b6e0*/  ENDCOLLECTIVE ;  /* 0x000000000000791b */ /* 0x003fe20003800000 */
.L_x_1477:
        /* <DEDUP_REMOVED lines=13> */
.L_x_1478:
        /* <DEDUP_REMOVED lines=9> */
.L_x_1394:
[----:B0-----:R0:W2:Y:S02]  /*1b850*/  SYNCS.PHASECHK.TRANS64.TRYWAIT P0, [R0+URZ+0x30860], R3 ;  /* 0x03086003000075a7 */ /* 0x0010a4000800017f */
[----:B--2---:R-:W-:Y:S05]  /*1b860*/  @!P0 NANOSLEEP.SYNCS 0x989680 ;  /* 0x009896800000895d */ /* 0x004fea0003900000 */
[----:B------:R-:W2:Y:S02]  /*1b870*/  @!P0 SYNCS.PHASECHK.TRANS64 P0, [R0+URZ+0x30860], R3 ;  /* 0x03086003000085a7 */ /* 0x000ea4000800007f */
[----:B--2---:R-:W-:Y:S05]  /*1b880*/  @!P0 BRA `(.L_x_1394) ;  /* 0xfffffffc00f08947 */ /* 0x004fea000383ffff */
[----:B------:R-:W-:Y:S05]  /*1b890*/  BRA `(.L_x_1480) ;  /* 0xffffffc400407947 */ /* 0x000fea000383ffff */
.L_x_1395:
        /* <DEDUP_REMOVED lines=8> */
.L_x_1482:
[----:B------:R-:W-:Y:S05]  /*1b920*/  BSYNC B0 ;  /* 0x0000000000007941 */ /* 0x000fea0003800000 */
.L_x_1481:
[----:B------:R-:W-:Y:S02]  /*1b930*/  IMAD.MOV.U32 R13, RZ, RZ, R18 ;  /* 0x000000ffff0d7224 */ /* 0x000fe400078e0012 */
[----:B------:R-:W-:Y:S02]  /*1b940*/  IMAD.MOV.U32 R12, RZ, RZ, RZ ;  /* 0x000000ffff0c7224 */ /* 0x000fe400078e00ff */
[----:B------:R-:W-:Y:S02]  /*1b950*/  IMAD.MOV.U32 R11, RZ, RZ, 0x181f ;  /* 0x0000181fff0b7424 */ /* 0x000fe400078e00ff */
[----:B------:R-:W-:Y:S02]  /*1b960*/  IMAD.MOV.U32 R15, RZ, RZ, -0x1 ;  /* 0xffffffffff0f7424 */ /* 0x000fe400078e00ff */
[----:B------:R-:W-:Y:S02]  /*1b970*/  IMAD.MOV.U32 R3, RZ, RZ, R14 ;  /* 0x000000ffff037224 */ /* 0x000fe400078e000e */
[----:B------:R-:W-:-:S07]  /*1b980*/  IMAD.SHL.U32 R6, R33, 0x2, RZ ;  /* 0x0000000221067824 */ /* 0x000fce00078e00ff */
[----:B------:R-:W-:Y:S05]  /*1b990*/  WARPSYNC.COLLECTIVE R15, `(.L_x_1483) ;  /* 0x000000000f087348 */ /* 0x000fea0003c00000 */
[----:B------:R0:W1:Y:S02]  /*1b9a0*/  SHFL.IDX P6, R14, R13, R12, R11 ;  /* 0x0000000c0d0e7389 */ /* 0x00006400000c000b */
[----:B01----:R-:W-:Y:S01]  /*1b9b0*/  ENDCOLLECTIVE ;  /* 0x000000000000791b */ /* 0x003fe20003800000 */
.L_x_1483:
        /* <DEDUP_REMOVED lines=21> */
.L_x_1484:
        /* <DEDUP_REMOVED lines=11> */
.L_x_1485:
[----:B------:R-:W-:Y:S02]  /*1bbc0*/  IMAD.MOV.U32 R13, RZ, RZ, R19 ;  /* 0x000000ffff0d7224 */ /* 0x000fe400078e0013 */
[----:B------:R-:W-:Y:S01]  /*1bbd0*/  IMAD.MOV.U32 R12, RZ, RZ, 0x2 ;  /* 0x00000002ff0c7424 */ /* 0x000fe200078e00ff */
[----:B------:R-:W-:-:S13]  /*1bbe0*/  IADD3 R2, P4, R14, R6, RZ ;  /* 0x000000060e027210 */ /* 0x000fda0007f9e0ff */
[----:B------:R-:W-:Y:S05]  /*1bbf0*/  WARPSYNC.COLLECTIVE R15, `(.L_x_1486) ;  /* 0x000000000f087348 */ /* 0x000fea0003c00000 */
[----:B------:R0:W1:Y:S02]  /*1bc00*/  SHFL.IDX P6, R14, R13, R12, R11 ;  /* 0x0000000c0d0e7389 */ /* 0x00006400000c000b */
[----:B01----:R-:W-:Y:S01]  /*1bc10*/  ENDCOLLECTIVE ;  /* 0x000000000000791b */ /* 0x003fe20003800000 */
.L_x_1486:
        /* <DEDUP_REMOVED lines=12> */
.L_x_1487:
        /* <DEDUP_REMOVED lines=14> */
.L_x_1488:
        /* <DEDUP_REMOVED lines=12> */
.L_x_1489:
        /* <DEDUP_REMOVED lines=9> */
.L_x_1400:
        /* <DEDUP_REMOVED lines=8> */
.L_x_1492:
[----:B------:R-:W-:Y:S05]  /*1bf90*/  BSYNC B0 ;  /* 0x0000000000007941 */ /* 0x000fea0003800000 */
.L_x_1491:
[----:B------:R-:W-:Y:S02]  /*1bfa0*/  IMAD.MOV.U32 R13, RZ, RZ, R24 ;  /* 0x000000ffff0d7224 */ /* 0x000fe400078e0018 */
[----:B------:R-:W-:Y:S02]  /*1bfb0*/  IMAD.MOV.U32 R12, RZ, RZ, 0x1 ;  /* 0x00000001ff0c7424 */ /* 0x000fe400078e00ff */
[----:B------:R-:W-:Y:S02]  /*1bfc0*/  IMAD.MOV.U32 R11, RZ, RZ, 0x1f ;  /* 0x0000001fff0b7424 */ /* 0x000fe400078e00ff */
[----:B------:R-:W-:Y:S02]  /*1bfd0*/  IMAD.MOV.U32 R15, RZ, RZ, -0x1 ;  /* 0xffffffffff0f7424 */ /* 0x000fe400078e00ff */
[----:B------:R-:W-:Y:S02]  /*1bfe0*/  IMAD.IADD R9, R27, 0x1, R8 ;  /* 0x000000011b097824 */ /* 0x000fe400078e0208 */
[----:B------:R-:W-:-:S07]  /*1bff0*/  IMAD.MOV.U32 R0, RZ, RZ, R14 ;  /* 0x000000ffff007224 */ /* 0x000fce00078e000e */
[----:B------:R-:W-:Y:S05]  /*1c000*/  WARPSYNC.COLLECTIVE R15, `(.L_x_1493) ;  /* 0x000000000f087348 */ /* 0x000fea0003c00000 */
[----:B------:R0:W1:Y:S02]  /*1c010*/  SHFL.IDX P6, R14, R13, R12, R11 ;  /* 0x0000000c0d0e7389 */ /* 0x00006400000c000b */
[----:B01----:R-:W-:Y:S01]  /*1c020*/  ENDCOLLECTIVE ;  /* 0x000000000000791b */ /* 0x003fe20003800000 */
.L_x_1493:
[----:B------:R-:W-:Y:S02]  /*1c030*/  ULDC UR4, c[0x0][0xc3c] ;  /* 0x00030f0000047ab9 */ /* 0x000fe40000000800 */
[----:B------:R-:W-:-:S13]  /*1c040*/  ISETP.GE.OR P1, PT, R9, UR4, !P0 ;  /* 0x0000000409007c0c */ /* 0x000fda000c726670 */
[----:B------:R-:W0:Y:S08]  /*1c050*/  @!P1 LDC.64 R2, c[0x0][0xc80] ;  /* 0x00032000ff029b82 */ /* 0x000e300000000a00 */
[----:B------:R-:W1:Y:S01]  /*1c060*/  @!P1 LDC.64 R4, c[0x0][0xc78] ;  /* 0x00031e00ff049b82 */ /* 0x000e620000000a00 */
[----:B------:R-:W-:Y:S02]  /*1c070*/  IMAD.MOV.U32 R25, RZ, RZ, RZ ;  /* 0x000000ffff197224 */ /* 0x000fe400078e00ff */
[----:B------:R-:W-:-:S02]  /*1c080*/  IMAD.MOV.U32 R11, RZ, RZ, RZ ;  /* 0x000000ffff0b7224 */ /* 0x000fc400078e00ff */
[----:B------:R-:W-:Y:S02]  /*1c090*/  IMAD.MOV.U32 R7, RZ, RZ, R14 ;  /* 0x000000ffff077224 */ /* 0x000fe400078e000e */
[----:B0-----:R-:W-:-:S05]  /*1c0a0*/  @!P1 IMAD.WIDE R2, R9, 0x4, R2 ;  /* 0x0000000409029825 */ /* 0x001fca00078e0202 */
[----:B------:R1:W2:Y:S02]  /*1c0b0*/  @!P1 LDG.E R6, desc[UR36][R2.64] ;  /* 0x0000002402069981 */ /* 0x0002a4000c1e1900 */
[----:B-1----:R-:W-:-:S05]  /*1c0c0*/  @!P1 IMAD.WIDE R2, R9, 0x4, R4 ;  /* 0x0000000409029825 */ /* 0x002fca00078e0204 */
[----:B------:R-:W3:Y:S01]  /*1c0d0*/  @!P1 LDG.E R5, desc[UR36][R2.64] ;  /* 0x0000002402059981 */ /* 0x000ee2000c1e1900 */
[----:B------:R-:W-:Y:S01]  /*1c0e0*/  IMAD.MOV.U32 R4, RZ, RZ, RZ ;  /* 0x000000ffff047224 */ /* 0x000fe200078e00ff */
[C---:B------:R-:W-:Y:S02]  /*1c0f0*/  ISETP.GE.U32.AND P2, PT, R8.reuse, 0x2, PT ;  /* 0x000000020800780c */ /* 0x040fe40003f46070 */
        /* <DEDUP_REMOVED lines=11> */
.L_x_1494:
[----:B------:R-:W-:Y:S01]  /*1c1b0*/  IMAD.MOV.U32 R12, RZ, RZ, 0x2 ;  /* 0x00000002ff0c7424 */ /* 0x000fe200078e00ff */
[----:B------:R-:W-:-:S05]  /*1c1c0*/  SEL R14, R14, RZ, P1 ;  /* 0x000000ff0e0e7207 */ /* 0x000fca0000800000 */
[----:B------:R-:W-:-:S04]  /*1c1d0*/  IMAD.IADD R5, R13, 0x1, R14 ;  /* 0x000000010d057824 */ /* 0x000fc800078e020e */
[----:B------:R-:W-:-:S07]  /*1c1e0*/  IMAD.MOV.U32 R13, RZ, RZ, R5 ;  /* 0x000000ffff0d7224 */ /* 0x000fce00078e0005 */
[----:B------:R-:W-:Y:S05]  /*1c1f0*/  WARPSYNC.COLLECTIVE R15, `(.L_x_1495) ;  /* 0x000000000f087348 */ /* 0x000fea0003c00000 */
[----:B------:R0:W1:Y:S02]  /*1c200*/  SHFL.UP P6, R14, R13, R12, R11 ;  /* 0x0400000c0d0e7389 */ /* 0x00006400000c000b */
[----:B01----:R-:W-:Y:S01]  /*1c210*/  ENDCOLLECTIVE ;  /* 0x000000000000791b */ /* 0x003fe20003800000 */
.L_x_1495:
[----:B------:R-:W-:Y:S01]  /*1c220*/  IMAD.MOV.U32 R12, RZ, RZ, 0x4 ;  /* 0x00000004ff0c7424 */ /* 0x000fe200078e00ff */
[----:B------:R-:W-:-:S05]  /*1c230*/  SEL R2, R14, RZ, P2 ;  /* 0x000000ff0e027207 */ /* 0x000fca0001000000 */
[----:B------:R-:W-:-:S04]  /*1c240*/  IMAD.IADD R2, R5, 0x1, R2 ;  /* 0x0000000105027824 */ /* 0x000fc800078e0202 */
[----:B------:R-:W-:-:S07]  /*1c250*/  IMAD.MOV.U32 R13, RZ, RZ, R2 ;  /* 0x000000ffff0d7224 */ /* 0x000fce00078e0002 */
[----:B------:R-:W-:Y:S05]  /*1c260*/  WARPSYNC.COLLECTIVE R15, `(.L_x_1496) ;  /* 0x000000000f087348 */ /* 0x000fea0003c00000 */
[----:B------:R0:W1:Y:S02]  /*1c270*/  SHFL.UP P6, R14, R13, R12, R11 ;  /* 0x0400000c0d0e7389 */ /* 0x00006400000c000b */
[----:B01----:R-:W-:Y:S01]  /*1c280*/  ENDCOLLECTIVE ;  /* 0x000000000000791b */ /* 0x003fe20003800000 */
.L_x_1496:
[----:B------:R-:W-:Y:S01]  /*1c290*/  IMAD.MOV.U32 R12, RZ, RZ, 0x8 ;  /* 0x00000008ff0c7424 */ /* 0x000fe200078e00ff */
[----:B------:R-:W-:-:S05]  /*1c2a0*/  SEL R3, R14, RZ, P3 ;  /* 0x000000ff0e037207 */ /* 0x000fca0001800000 */
[----:B------:R-:W-:-:S04]  /*1c2b0*/  IMAD.IADD R3, R2, 0x1, R3 ;  /* 0x0000000102037824 */ /* 0x000fc800078e0203 */
[----:B------:R-:W-:-:S07]  /*1c2c0*/  IMAD.MOV.U32 R13, RZ, RZ, R3 ;  /* 0x000000ffff0d7224 */ /* 0x000fce00078e0003 */
[----:B------:R-:W-:Y:S05]  /*1c2d0*/  WARPSYNC.COLLECTIVE R15, `(.L_x_1497) ;  /* 0x000000000f087348 */ /* 0x000fea0003c00000 */
[----:B------:R0:W1:Y:S02]  /*1c2e0*/  SHFL.UP P6, R14, R13, R12, R11 ;  /* 0x0400000c0d0e7389 */ /* 0x00006400000c000b */
[----:B01----:R-:W-:Y:S01]  /*1c2f0*/  ENDCOLLECTIVE ;  /* 0x000000000000791b */ /* 0x003fe20003800000 */
.L_x_1497:
[----:B------:R-:W-:Y:S01]  /*1c300*/  IMAD.MOV.U32 R12, RZ, RZ, 0x10 ;  /* 0x00000010ff0c7424 */ /* 0x000fe200078e00ff */
[----:B------:R-:W-:-:S05]  /*1c310*/  SEL R14, R14, RZ, P4 ;  /* 0x000000ff0e0e7207 */ /* 0x000fca0002000000 */
[----:B------:R-:W-:-:S04]  /*1c320*/  IMAD.IADD R5, R3, 0x1, R14 ;  /* 0x0000000103057824 */ /* 0x000fc800078e020e */
[----:B------:R-:W-:-:S07]  /*1c330*/  IMAD.MOV.U32 R13, RZ, RZ, R5 ;  /* 0x000000ffff0d7224 */ /* 0x000fce00078e0005 */
[----:B------:R-:W-:Y:S05]  /*1c340*/  WARPSYNC.COLLECTIVE R15, `(.L_x_1498) ;  /* 0x000000000f087348 */ /* 0x000fea0003c00000 */
[----:B------:R0:W1:Y:S02]  /*1c350*/  SHFL.UP P6, R14, R13, R12, R11 ;  /* 0x0400000c0d0e7389 */ /* 0x00006400000c000b */
[----:B01----:R-:W-:Y:S01]  /*1c360*/  ENDCOLLECTIVE ;  /* 0x000000000000791b */ /* 0x003fe20003800000 */
.L_x_1498:
        /* <DEDUP_REMOVED lines=8> */
.L_x_1499:
[----:B------:R-:W-:Y:S05]  /*1c3f0*/  BRA `(.L_x_1500) ;  /* 0xffffffc000947947 */ /* 0x000fea000383ffff */
.L_x_1403:
[----:B------:R-:W-:Y:S01]  /*1c400*/  BSSY B0, `(.L_x_1501) ;  /* 0x0000007000007945 */ /* 0x000fe20003800000 */
[----:B------:R-:W-:Y:S02]  /*1c410*/  IMAD.MOV.U32 R12, RZ, RZ, 0x1 ;  /* 0x00000001ff0c7424 */ /* 0x000fe400078e00ff */
[----:B------:R-:W-:Y:S02]  /*1c420*/  IMAD.MOV.U32 R11, RZ, RZ, RZ ;  /* 0x000000ffff0b7224 */ /* 0x000fe400078e00ff */
[----:B------:R-:W-:-:S07]  /*1c430*/  IMAD.MOV.U32 R15, RZ, RZ, -0x1 ;  /* 0xffffffffff0f7424 */ /* 0x000fce00078e00ff */
[----:B------:R-:W-:Y:S05]  /*1c440*/  WARPSYNC.COLLECTIVE R15, `(.L_x_1502) ;  /* 0x000000000f087348 */ /* 0x000fea0003c00000 */
[----:B------:R0:W1:Y:S02]  /*1c450*/  SHFL.UP P6, R14, R13, R12, R11 ;  /* 0x0400000c0d0e7389 */ /* 0x00006400000c000b */
[----:B01----:R-:W-:Y:S01]  /*1c460*/  ENDCOLLECTIVE ;  /* 0x000000000000791b */ /* 0x003fe20003800000 */
.L_x_1502:
[----:B------:R-:W-:Y:S05]  /*1c470*/  BSYNC B0 ;  /* 0x0000000000007941 */ /* 0x000fea0003800000 */
.L_x_1501:
        /* <DEDUP_REMOVED lines=8> */
.L_x_1503:
[----:B------:R-:W-:Y:S01]  /*1c500*/  IMAD.MOV.U32 R12, RZ, RZ, 0x4 ;  /* 0x00000004ff0c7424 */ /* 0x000fe200078e00ff */
[----:B------:R-:W-:-:S05]  /*1c510*/  SEL R2, R14, RZ, P2 ;  /* 0x000000ff0e027207 */ /* 0x000fca0001000000 */
[----:B------:R-:W-:-:S04]  /*1c520*/  IMAD.IADD R2, R13, 0x1, R2 ;  /* 0x000000010d027824 */ /* 0x000fc800078e0202 */
[----:B------:R-:W-:-:S07]  /*1c530*/  IMAD.MOV.U32 R13, RZ, RZ, R2 ;  /* 0x000000ffff0d7224 */ /* 0x000fce00078e0002 */
[----:B------:R-:W-:Y:S05]  /*1c540*/  WARPSYNC.COLLECTIVE R15, `(.L_x_1504) ;  /* 0x000000000f087348 */ /* 0x000fea0003c00000 */
[----:B------:R0:W1:Y:S02]  /*1c550*/  SHFL.UP P6, R14, R13, R12, R11 ;  /* 0x0400000c0d0e7389 */ /* 0x00006400000c000b */
[----:B01----:R-:W-:Y:S01]  /*1c560*/  ENDCOLLECTIVE ;  /* 0x000000000000791b */ /* 0x003fe20003800000 */
.L_x_1504:
[----:B------:R-:W-:Y:S01]  /*1c570*/  IMAD.MOV.U32 R12, RZ, RZ, 0x8 ;  /* 0x00000008ff0c7424 */ /* 0x000fe200078e00ff */
[----:B------:R-:W-:-:S05]  /*1c580*/  SEL R3, R14, RZ, P3 ;  /* 0x000000ff0e037207 */ /* 0x000fca0001800000 */
[----:B------:R-:W-:-:S04]  /*1c590*/  IMAD.IADD R3, R2, 0x1, R3 ;  /* 0x0000000102037824 */ /* 0x000fc800078e0203 */
[----:B------:R-:W-:-:S07]  /*1c5a0*/  IMAD.MOV.U32 R13, RZ, RZ, R3 ;  /* 0x000000ffff0d7224 */ /* 0x000fce00078e0003 */
[----:B------:R-:W-:Y:S05]  /*1c5b0*/  WARPSYNC.COLLECTIVE R15, `(.L_x_1505) ;  /* 0x000000000f087348 */ /* 0x000fea0003c00000 */
[----:B------:R0:W1:Y:S02]  /*1c5c0*/  SHFL.UP P6, R14, R13, R12, R11 ;  /* 0x0400000c0d0e7389 */ /* 0x00006400000c000b */
[----:B01----:R-:W-:Y:S01]  /*1c5d0*/  ENDCOLLECTIVE ;  /* 0x000000000000791b */ /* 0x003fe20003800000 */
.L_x_1505:
[----:B------:R-:W-:Y:S01]  /*1c5e0*/  IMAD.MOV.U32 R12, RZ, RZ, 0x10 ;  /* 0x00000010ff0c7424 */ /* 0x000fe200078e00ff */
[----:B------:R-:W-:-:S05]  /*1c5f0*/  SEL R14, R14, RZ, P4 ;  /* 0x000000ff0e0e7207 */ /* 0x000fca0002000000 */
[----:B------:R-:W-:-:S04]  /*1c600*/  IMAD.IADD R5, R3, 0x1, R14 ;  /* 0x0000000103057824 */ /* 0x000fc800078e020e */
[----:B------:R-:W-:-:S07]  /*1c610*/  IMAD.MOV.U32 R13, RZ, RZ, R5 ;  /* 0x000000ffff0d7224 */ /* 0x000fce00078e0005 */
[----:B------:R-:W-:Y:S05]  /*1c620*/  WARPSYNC.COLLECTIVE R15, `(.L_x_1506) ;  /* 0x000000000f087348 */ /* 0x000fea0003c00000 */
[----:B------:R0:W1:Y:S02]  /*1c630*/  SHFL.UP P6, R14, R13, R12, R11 ;  /* 0x0400000c0d0e7389 */ /* 0x00006400000c000b */
[----:B01----:R-:W-:Y:S01]  /*1c640*/  ENDCOLLECTIVE ;  /* 0x000000000000791b */ /* 0x003fe20003800000 */
.L_x_1506:
        /* <DEDUP_REMOVED lines=8> */
.L_x_1507:
[----:B------:R-:W-:Y:S05]  /*1c6d0*/  BRA `(.L_x_1508) ;  /* 0xffffffc000807947 */ /* 0x000fea000383ffff */
.L_x_1405:
[----:B------:R-:W-:Y:S01]  /*1c6e0*/  BSSY B0, `(.L_x_1509) ;  /* 0x0000006000007945 */ /* 0x000fe20003800000 */
[----:B------:R-:W-:Y:S01]  /*1c6f0*/  PLOP3.LUT P6, PT, P6, PT, PT, 0x8, 0x0 ;  /* 0x000000000000781c */ /* 0x000fe200037ce170 */
[----:B------:R-:W-:-:S12]  /*1c700*/  IMAD.MOV.U32 R15, RZ, RZ, -0x1 ;  /* 0xffffffffff0f7424 */ /* 0x000fd800078e00ff */
[----:B0-----:R-:W-:Y:S05]  /*1c710*/  WARPSYNC.COLLECTIVE R15, `(.L_x_1510) ;  /* 0x000000000f087348 */ /* 0x001fea0003c00000 */
[----:B------:R-:W-:Y:S01]  /*1c720*/  VOTE.ANY R14, PT, P6 ;  /* 0x00000000000e7806 */ /* 0x000fe200030e0100 */
[----:B0-----:R-:W-:Y:S06]  /*1c730*/  ENDCOLLECTIVE ;  /* 0x000000000000791b */ /* 0x001fec0003800000 */
.L_x_1510:
[----:B------:R-:W-:Y:S05]  /*1c740*/  BSYNC B0 ;  /* 0x0000000000007941 */ /* 0x000fea0003800000 */
.L_x_1509:
[----:B------:R-:W-:Y:S02]  /*1c750*/  IMAD.MOV.U32 R3, RZ, RZ, R14 ;  /* 0x000000ffff037224 */ /* 0x000fe400078e000e */
[----:B------:R-:W-:Y:S02]  /*1c760*/  IMAD.MOV.U32 R13, RZ, RZ, R25 ;  /* 0x000000ffff0d7224 */ /* 0x000fe400078e0019 */
[----:B------:R0:W1:Y:S01]  /*1c770*/  POPC R12, R3 ;  /* 0x00000003000c7309 */ /* 0x0000620000000000 */
[----:B------:R-:W-:Y:S02]  /*1c780*/  IMAD.MOV.U32 R11, RZ, RZ, 0x1f ;  /* 0x0000001fff0b7424 */ /* 0x000fe400078e00ff */
[----:B------:R-:W-:-:S07]  /*1c790*/  IMAD.MOV.U32 R15, RZ, RZ, -0x1 ;  /* 0xffffffffff0f7424 */ /* 0x000fce00078e00ff */
[----:B01----:R-:W-:Y:S05]  /*1c7a0*/  WARPSYNC.COLLECTIVE R15, `(.L_x_1511) ;  /* 0x000000000f087348 */ /* 0x003fea0003c00000 */
[----:B-1----:R1:W2:Y:S02]  /*1c7b0*/  SHFL.IDX P6, R14, R13, R12, R11 ;  /* 0x0000000c0d0e7389 */ /* 0x0022a400000c000b */
[----:B012---:R-:W-:Y:S01]  /*1c7c0*/  ENDCOLLECTIVE ;  /* 0x000000000000791b */ /* 0x007fe20003800000 */
.L_x_1511:
[----:B------:R-:W-:Y:S02]  /*1c7d0*/  IMAD.IADD R27, R12, 0x1, R27 ;  /* 0x000000010c1b7824 */ /* 0x000fe400078e021b */
[----:B------:R-:W-:Y:S02]  /*1c7e0*/  IMAD.MOV.U32 R13, RZ, RZ, R4 ;  /* 0x000000ffff0d7224 */ /* 0x000fe400078e0004 */
[----:B------:R-:W-:-:S07]  /*1c7f0*/  IMAD.MOV.U32 R25, RZ, RZ, R14 ;  /* 0x000000ffff197224 */ /* 0x000fce00078e000e */
[----:B------:R-:W-:Y:S05]  /*1c800*/  WARPSYNC.COLLECTIVE R15, `(.L_x_1512) ;  /* 0x000000000f087348 */ /* 0x000fea0003c00000 */
[----:B------:R0:W1:Y:S02]  /*1c810*/  SHFL.IDX P6, R14, R13, R12, R11 ;  /* 0x0000000c0d0e7389 */ /* 0x00006400000c000b */
[----:B01----:R-:W-:Y:S01]  /*1c820*/  ENDCOLLECTIVE ;  /* 0x000000000000791b */ /* 0x003fe20003800000 */
.L_x_1512:
[----:B------:R-:W-:Y:S01]  /*1c830*/  IMAD.MOV.U32 R4, RZ, RZ, R14 ;  /* 0x000000ffff047224 */ /* 0x000fe200078e000e */
[----:B------:R-:W-:Y:S06]  /*1c840*/  BRA `(.L_x_1513) ;  /* 0xffffffc000647947 */ /* 0x000fec000383ffff */
.L_x_1407:
[----:B------:R-:W-:Y:S01]  /*1c850*/  BSSY B0, `(.L_x_1514) ;  /* 0x0000007000007945 */ /* 0x000fe20003800000 */
[----:B------:R-:W-:Y:S02]  /*1c860*/  IMAD.MOV.U32 R13, RZ, RZ, R2 ;  /* 0x000000ffff0d7224 */ /* 0x000fe400078e0002 */
[----:B------:R-:W-:Y:S02]  /*1c870*/  IMAD.MOV.U32 R11, RZ, RZ, 0x1f ;  /* 0x0000001fff0b7424 */ /* 0x000fe400078e00ff */
[----:B------:R-:W-:-:S07]  /*1c880*/  IMAD.MOV.U32 R15, RZ, RZ, -0x1 ;  /* 0xffffffffff0f7424 */ /* 0x000fce00078e00ff */
[----:B0-23--:R-:W-:Y:S05]  /*1c890*/  WARPSYNC.COLLECTIVE R15, `(.L_x_1515) ;  /* 0x000000000f087348 */ /* 0x00dfea0003c00000 */
[----:B------:R1:W4:Y:S02]  /*1c8a0*/  SHFL.IDX P6, R14, R13, R12, R11 ;  /* 0x0000000c0d0e7389 */ /* 0x00032400000c000b */
[----:B01234-:R-:W-:Y:S01]  /*1c8b0*/  ENDCOLLECTIVE ;  /* 0x000000000000791b */ /* 0x01ffe20003800000 */
.L_x_1515:
[----:B------:R-:W-:Y:S05]  /*1c8c0*/  BSYNC B0 ;  /* 0x0000000000007941 */ /* 0x000fea0003800000 */
.L_x_1514:
[----:B------:R-:W-:Y:S01]  /*1c8d0*/  IMAD.MOV.U32 R6, RZ, RZ, R14 ;  /* 0x000000ffff067224 */ /* 0x000fe200078e000e */
[----:B------:R-:W-:Y:S06]  /*1c8e0*/  BRA `(.L_x_1406) ;  /* 0xffffffc000547947 */ /* 0x000fec000383ffff */
.L_x_1413:
[----:B0-----:R0:W1:Y:S02]  /*1c8f0*/  SYNCS.PHASECHK.TRANS64.TRYWAIT P0, [R7+URZ+0x30820], R0 ;  /* 0x03082000070075a7 */ /* 0x001064000800017f */
[----:B-1----:R-:W-:Y:S05]  /*1c900*/  @!P0 NANOSLEEP.SYNCS 0x989680 ;  /* 0x009896800000895d */ /* 0x002fea0003900000 */
[----:B------:R-:W1:Y:S02]  /*1c910*/  @!P0 SYNCS.PHASECHK.TRANS64 P0, [R7+URZ+0x30820], R0 ;  /* 0x03082000070085a7 */ /* 0x000e64000800007f */
[----:B-1----:R-:W-:Y:S05]  /*1c920*/  @!P0 BRA `(.L_x_1413) ;  /* 0xfffffffc00f08947 */ /* 0x002fea000383ffff */
[----:B------:R-:W-:Y:S05]  /*1c930*/  BRA `(.L_x_1516) ;  /* 0xffffffc800ac7947 */ /* 0x000fea000383ffff */
.L_x_1414:
[----:B------:R-:W1:Y:S01]  /*1c940*/  S2R R2, SR_TID.X ;  /* 0x0000000000027919 */ /* 0x000e620000002100 */
[----:B------:R-:W-:Y:S01]  /*1c950*/  BSSY B0, `(.L_x_1517) ;  /* 0x000000a000007945 */ /* 0x000fe20003800000 */
[----:B------:R-:W-:Y:S02]  /*1c960*/  IMAD.MOV.U32 R12, RZ, RZ, RZ ;  /* 0x000000ffff0c7224 */ /* 0x000fe400078e00ff */
[----:B------:R-:W-:Y:S02]  /*1c970*/  IMAD.MOV.U32 R11, RZ, RZ, 0x1f ;  /* 0x0000001fff0b7424 */ /* 0x000fe400078e00ff */
[----:B------:R-:W-:Y:S01]  /*1c980*/  IMAD.MOV.U32 R15, RZ, RZ, -0x1 ;  /* 0xffffffffff0f7424 */ /* 0x000fe200078e00ff */
[----:B-1----:R-:W-:-:S04]  /*1c990*/  SHF.R.U32.HI R2, RZ, 0x5, R2 ;  /* 0x00000005ff027819 */ /* 0x002fc80000011602 */
[----:B------:R-:W-:-:S05]  /*1c9a0*/  LOP3.LUT R2, R2, 0x3, RZ, 0xc0, !PT ;  /* 0x0000000302027812 */ /* 0x000fca00078ec0ff */
[----:B------:R-:W-:-:S07]  /*1c9b0*/  IMAD.MOV.U32 R13, RZ, RZ, R2 ;  /* 0x000000ffff0d7224 */ /* 0x000fce00078e0002 */
[----:B0-2---:R-:W-:Y:S05]  /*1c9c0*/  WARPSYNC.COLLECTIVE R15, `(.L_x_1518) ;  /* 0x000000000f087348 */ /* 0x005fea0003c00000 */
[----:B------:R1:W3:Y:S02]  /*1c9d0*/  SHFL.IDX P6, R14, R13, R12, R11 ;  /* 0x0000000c0d0e7389 */ /* 0x0002e400000c000b */
[----:B0123--:R-:W-:Y:S01]  /*1c9e0*/  ENDCOLLECTIVE ;  /* 0x000000000000791b */ /* 0x00ffe20003800000 */
.L_x_1518:
[----:B------:R-:W-:Y:S05]  /*1c9f0*/  BSYNC B0 ;  /* 0x0000000000007941 */ /* 0x000fea0003800000 */
.L_x_1517:
[----:B------:R-:W-:Y:S05]  /*1ca00*/  BRA `(.L_x_1519) ;  /* 0xffffffc800947947 */ /* 0x000fea000383ffff */
.L_x_1417:
[----:B------:R-:W-:Y:S01]  /*1ca10*/  BSSY B1, `(.L_x_1520) ;  /* 0x0000006000017945 */ /* 0x000fe20003800000 */
[----:B------:R-:W-:-:S07]  /*1ca20*/  IMAD.MOV.U32 R15, RZ, RZ, -0x1 ;  /* 0xffffffffff0f7424 */ /* 0x000fce00078e00ff */
[----:B0-2---:R-:W-:Y:S05]  /*1ca30*/  WARPSYNC.COLLECTIVE R15, `(.L_x_1521) ;  /* 0x000000000f0c7348 */ /* 0x005fea0003c00000 */
[----:B------:R-:W-:Y:S02]  /*1ca40*/  ELECT P6, UR62, PT ;  /* 0x00000000003e782f */ /* 0x000fe400038c0000 */
[----:B------:R-:W-:Y:S01]  /*1ca50*/  MOV R14, UR62 ;  /* 0x0000003e000e7c02 */ /* 0x000fe20008000f00 */
[----:B0-2---:R-:W-:Y:S10]  /*1ca60*/  ENDCOLLECTIVE ;  /* 0x000000000000791b */ /* 0x005ff40003800000 */
.L_x_1521:
[----:B------:R-:W-:Y:S05]  /*1ca70*/  BSYNC B1 ;  /* 0x0000000000017941 */ /* 0x000fea0003800000 */
.L_x_1520:
[----:B------:R-:W-:Y:S05]  /*1ca80*/  BRA `(.L_x_1522) ;  /* 0xffffffc8008c7947 */ /* 0x000fea000383ffff */
.L_x_1419:
[----:B0-----:R0:W1:Y:S02]  /*1ca90*/  SYNCS.PHASECHK.TRANS64.TRYWAIT P1, [R5+URZ+0x30840], R0 ;  /* 0x03084000050075a7 */ /* 0x001064000802017f */
[----:B-1----:R-:W-:Y:S05]  /*1caa0*/  @!P1 NANOSLEEP.SYNCS 0x989680 ;  /* 0x009896800000995d */ /* 0x002fea0003900000 */
[----:B------:R-:W1:Y:S02]  /*1cab0*/  @!P1 SYNCS.PHASECHK.TRANS64 P1, [R5+URZ+0x30840], R0 ;  /* 0x03084000050095a7 */ /* 0x000e64000802007f */
[----:B-1----:R-:W-:Y:S05]  /*1cac0*/  @!P1 BRA `(.L_x_1419) ;  /* 0xfffffffc00f09947 */ /* 0x002fea000383ffff */
[----:B------:R-:W-:Y:S05]  /*1cad0*/  BRA `(.L_x_1523) ;  /* 0xffffffc800b47947 */ /* 0x000fea000383ffff */
.L_x_1421:
[----:B-1----:R1:W3:Y:S02]  /*1cae0*/  SYNCS.PHASECHK.TRANS64.TRYWAIT P1, [R3+URZ+0x30840], R2 ;  /* 0x03084002030075a7 */ /* 0x0022e4000802017f */
[----:B---3--:R-:W-:Y:S05]  /*1caf0*/  @!P1 NANOSLEEP.SYNCS 0x989680 ;  /* 0x009896800000995d */ /* 0x008fea0003900000 */
[----:B------:R-:W3:Y:S02]  /*1cb00*/  @!P1 SYNCS.PHASECHK.TRANS64 P1, [R3+URZ+0x30840], R2 ;  /* 0x03084002030095a7 */ /* 0x000ee4000802007f */
[----:B---3--:R-:W-:Y:S05]  /*1cb10*/  @!P1 BRA `(.L_x_1421) ;  /* 0xfffffffc00f09947 */ /* 0x008fea000383ffff */
[----:B------:R-:W-:Y:S05]  /*1cb20*/  BRA `(.L_x_1524) ;  /* 0xffffffc800c07947 */ /* 0x000fea000383ffff */
.L_x_1423:
[----:B---3--:R3:W4:Y:S02]  /*1cb30*/  SYNCS.PHASECHK.TRANS64.TRYWAIT P1, [R5+URZ+0x30860], R0 ;  /* 0x03086000050075a7 */ /* 0x008724000802017f */
[----:B----4-:R-:W-:Y:S05]  /*1cb40*/  @!P1 NANOSLEEP.SYNCS 0x989680 ;  /* 0x009896800000995d */ /* 0x010fea0003900000 */
[----:B------:R-:W4:Y:S02]  /*1cb50*/  @!P1 SYNCS.PHASECHK.TRANS64 P1, [R5+URZ+0x30860], R0 ;  /* 0x03086000050095a7 */ /* 0x000f24000802007f */
[----:B----4-:R-:W-:Y:S05]  /*1cb60*/  @!P1 BRA `(.L_x_1423) ;  /* 0xfffffffc00f09947 */ /* 0x010fea000383ffff */
[----:B------:R-:W-:Y:S05]  /*1cb70*/  BRA `(.L_x_1525) ;  /* 0xffffffc800bc7947 */ /* 0x000fea000383ffff */
.L_x_1526:
        /* <DEDUP_REMOVED lines=16> */
.L_x_15974:


//--------------------- .text._ZN7cutlass13device_kernelIN5flash11enable_sm90INS1_16FlashAttnFwdSm90INS1_25CollectiveMainloopFwdSm90ILi2EN4cute5tupleIJNS5_1CILi1EEES8_S8_EEENS6_IJNS7_ILi128EEENS7_ILi64EEENS7_ILi256EEEEEELi256ENS_6half_tEfNS_4arch4Sm90ELb0ELb1ELb1ELb1ELb1ELb1ELb0ELb1ELb1ELb1ELb1ELb0EEENS1_21CollectiveEpilogueFwdINS6_IJSA_SC_SB_EEES9_SE_SG_Li256ELb1ELb1ELb1ELb0EEENS1_36VarlenDynamicPersistentTileSchedulerILi128ELi64ELi256ELi128ELb1ELb1ELb1ELb1ELb0ELb1EEEEEEEEEvNT_6ParamsE --------------------------
	.section	.text._ZN7cutlass13device_kernelIN5flash11enable_sm90INS1_16FlashAttnFwdSm90INS1_25CollectiveMainloopFwdSm90ILi2EN4cute5tupleIJNS5_1CILi1EEES8_S8_EEENS6_IJNS7_ILi128EEENS7_ILi64EEENS7_ILi256EEEEEELi256ENS_6half_tEfNS_4arch4Sm90ELb0ELb1ELb1ELb1ELb1ELb1ELb0ELb1ELb1ELb1ELb1ELb0EEENS1_21CollectiveEpilogueFwdINS6_IJSA_SC_SB_EEES9_SE_SG_Li256ELb1ELb1ELb1ELb0EEENS1_36VarlenDynamicPersistentTileSchedulerILi128ELi64ELi256ELi128ELb1ELb1ELb1ELb1ELb0ELb1EEEEEEEEEvNT_6ParamsE,"ax",@progbits
	.align	128
.text._ZN7cutlass13device_kernelIN5flash11enable_sm90INS1_16FlashAttnFwdSm90INS1_25CollectiveMainloopFwdSm90ILi2EN4cute5tupleIJNS5_1CILi1EEES8_S8_EEENS6_IJNS7_ILi128EEENS7_ILi64EEENS7_ILi256EEEEEELi256ENS_6half_tEfNS_4arch4Sm90ELb0ELb1ELb1ELb1ELb1ELb1ELb0ELb1ELb1ELb1ELb1ELb0EEENS1_21CollectiveEpilogueFwdINS6_IJSA_SC_SB_EEES9_SE_SG_Li256ELb1ELb1ELb1ELb0EEENS1_36VarlenDynamicPersistentTileSchedulerILi128ELi64ELi256ELi128ELb1ELb1ELb1ELb1ELb0ELb1EEEEEEEEEvNT_6ParamsE:
        .type           _ZN7cutlass13device_kernelIN5flash11enable_sm90INS1_16FlashAttnFwdSm90INS1_25CollectiveMainloopFwdSm90ILi2EN4cute5tupleIJNS5_1CILi1EEES8_S8_EEENS6_IJNS7_ILi128EEENS7_ILi64EEENS7_ILi256EEEEEELi256ENS_6half_tEfNS_4arch4Sm90ELb0ELb1ELb1ELb1ELb1ELb1ELb0ELb1ELb1ELb1ELb1ELb0EEENS1_21CollectiveEpilogueFwdINS6_IJSA_SC_SB_EEES9_SE_SG_Li256ELb1ELb1ELb1ELb0EEENS1_36VarlenDynamicPersistentTileSchedulerILi128ELi64ELi256ELi128ELb1ELb1ELb1ELb1ELb0ELb1EEEEEEEEEvNT_6ParamsE,@function
        .size           _ZN7cutlass13device_kernelIN5flash11enable_sm90INS1_16FlashAttnFwdSm90INS1_25CollectiveMainloopFwdSm90ILi2EN4cute5tupleIJNS5_1CILi1EEES8_S8_EEENS6_IJNS7_ILi128EEENS7_ILi64EEENS7_ILi256EEEEEELi256ENS_6half_tEfNS_4arch4Sm90ELb0ELb1ELb1ELb1ELb1ELb1ELb0ELb1ELb1ELb1ELb1ELb0EEENS1_21CollectiveEpilogueFwdINS6_IJSA_SC_SB_EEES9_SE_SG_Li256ELb1ELb1ELb1ELb0EEENS1_36VarlenDynamicPersistentTileSchedulerILi128ELi64ELi256ELi128ELb1ELb1ELb1ELb1ELb0ELb1EEEEEEEEEvNT_6ParamsE,(.L_x_15975 - _ZN7cutlass13device_kernelIN5flash11enable_sm90INS1_16FlashAttnFwdSm90INS1_25CollectiveMainloopFwdSm90ILi2EN4cute5tupleIJNS5_1CILi1EEES8_S8_EEENS6_IJNS7_ILi128EEENS7_ILi64EEENS7_ILi256EEEEEELi256ENS_6half_tEfNS_4arch4Sm90ELb0ELb1ELb1ELb1ELb1ELb1ELb0ELb1ELb1ELb1ELb1ELb0EEENS1_21CollectiveEpilogueFwdINS6_IJSA_SC_SB_EEES9_SE_SG_Li256ELb1ELb1ELb1ELb0EEENS1_36VarlenDynamicPersistentTileSchedulerILi128ELi64ELi256ELi128ELb1ELb1ELb1ELb1ELb0ELb1EEEEEEEEEvNT_6ParamsE)
        .other          _ZN7cutlass13device_kernelIN5flash11enable_sm90INS1_16FlashAttnFwdSm90INS1_25CollectiveMainloopFwdSm90ILi2EN4cute5tupleIJNS5_1CILi1EEES8_S8_EEENS6_IJNS7_ILi128EEENS7_ILi64EEENS7_ILi256EEEEEELi256ENS_6half_tEfNS_4arch4Sm90ELb0ELb1ELb1ELb1ELb1ELb1ELb0ELb1ELb1ELb1ELb1ELb0EEENS1_21CollectiveEpilogueFwdINS6_IJSA_SC_SB_EEES9_SE_SG_Li256ELb1ELb1ELb1ELb0EEENS1_36VarlenDynamicPersistentTileSchedulerILi128ELi64ELi256ELi128ELb1ELb1ELb1ELb1ELb0ELb1EEEEEEEEEvNT_6ParamsE,@"STO_CUDA_ENTRY STV_DEFAULT"
_ZN7cutlass13device_kernelIN5flash11enable_sm90INS1_16FlashAttnFwdSm90INS1_25CollectiveMainloopFwdSm90ILi2EN4cute5tupleIJNS5_1CILi1EEES8_S8_EEENS6_IJNS7_ILi128EEENS7_ILi64EEENS7_ILi256EEEEEELi256ENS_6half_tEfNS_4arch4Sm90ELb0ELb1ELb1ELb1ELb1ELb1ELb0ELb1ELb1ELb1ELb1ELb0EEENS1_21CollectiveEpilogueFwdINS6_IJSA_SC_SB_EEES9_SE_SG_Li256ELb1ELb1ELb1ELb0EEENS1_36VarlenDynamicPersistentTileSchedulerILi128ELi64ELi256ELi128ELb1ELb1ELb1ELb1ELb0ELb1EEEEEEEEEvNT_6ParamsE:
        /* <DEDUP_REMOVED lines=18> */
.L_x_1528:
[----:B------:R-:W-:Y:S05]  /*0120*/  BSYNC B0 ;  /* 0x0000000000007941 */ /* 0x000fea0003800000 */
.L_x_1527:
        /* <DEDUP_REMOVED lines=41> */
.L_x_1529:
        /* <DEDUP_REMOVED lines=22> */
.L_x_1530:
        /* <DEDUP_REMOVED lines=18> */
.L_x_1531:
        /* <DEDUP_REMOVED lines=22> */
.L_x_1532:
        /* <DEDUP_REMOVED lines=22> */
.L_x_1533:
[----:B0-----:R-:W-:Y:S01]  /*0900*/  UMOV UR4, 0x1 ;  /* 0x0000000100047882 */ /* 0x001fe20000000000 */
[----:B------:R-:W-:Y:S01]  /*0910*/  PLOP3.LUT P0, PT, PT, PT, UP0, 0x80, 0x0 ;  /* 0x000000000000781c */ /* 0x000fe20003f0f008 */
[----:B------:R-:W-:Y:S01]  /*0920*/  USEL UR4, UR4, 0x2, !UP0 ;  /* 0x0000000204047887 */ /* 0x000fe2000c000000 */
[----:B------:R-:W-:Y:S01]  /*0930*/  NOP ;  /* 0x0000000000007918 */ /* 0x000fe20000000000 */
[----:B------:R-:W-:Y:S01]  /*0940*/  ULDC.64 UR60, c[0x0][0x208] ;  /* 0x00008200003c7ab9 */ /* 0x000fe20000000a00 */
[----:B------:R-:W-:Y:S03]  /*0950*/  BSSY B9, `(.L_x_1534) ;  /* 0x0002c96000097945 */ /* 0x000fe60003800000 */
[----:B------:R-:W-:-:S05]  /*0960*/  IMAD.U32 R3, RZ, RZ, UR4 ;  /* 0x00000004ff037e24 */ /* 0x000fca000f8e00ff */
[----:B------:R0:W-:Y:S01]  /*0970*/  STL [R1+0xdc], R3 ;  /* 0x0000dc0301007387 */ /* 0x0001e20000100800 */
[----:B-12-4-:R-:W-:Y:S06]  /*0980*/  BAR.SYNC.DEFER_BLOCKING 0x0 ;  /* 0x0000000000007b1d */ /* 0x016fec0000010000 */
[----:B------:R-:W-:Y:S05]  /*0990*/  @!P0 BRA `(.L_x_1535) ;  /* 0x0000024000fc8947 */ /* 0x000fea0003800000 */
.L_x_1536:
[----:B------:R-:W-:-:S08]  /*09a0*/  NOP ;  /* 0x0000000000007918 */ /* 0x000fd00000000000 */
[----:B------:R-:W1:Y:S02]  /*09b0*/  USETMAXREG.TRY_ALLOC.CTAPOOL UP0, 0xe8 ;  /* 0x000000e8000079c8 */ /* 0x000e640008000600 */
[----:B-1----:R-:W-:-:S13]  /*09c0*/  PLOP3.LUT P0, PT, PT, PT, UP0, 0x80, 0x0 ;  /* 0x000000000000781c */ /* 0x002fda0003f0f008 */
[----:B------:R-:W-:Y:S05]  /*09d0*/  @!P0 BRA `(.L_x_1536) ;  /* 0xfffffffc00f08947 */ /* 0x000fea000383ffff */
[----:B------:R-:W1:Y:S08]  /*09e0*/  S2UR UR4, SR_CgaCtaId ;  /* 0x00000000000479c3 */ /* 0x000e700000008800 */
[----:B------:R-:W-:Y:S06]  /*09f0*/  BAR.ARV 0x8, 0x180 ;  /* 0x0206000000007b1d */ /* 0x000fec0000002000 */
[----:B------:R-:W-:-:S02]  /*0a00*/  MOV R17, 0x400 ;  /* 0x0000040000117802 */ /* 0x000fc40000000f00 */
[----:B------:R-:W-:Y:S01]  /*0a10*/  BAR.SYNC.DEFER_BLOCKING 0x5, 0x180 ;  /* 0x0146000000007b1d */ /* 0x000fe20000010000 */
[----:B-1----:R-:W-:-:S05]  /*0a20*/  IMAD.U32 R2, RZ, RZ, UR4 ;  /* 0x00000004ff027e24 */ /* 0x002fca000f8e00ff */
[----:B------:R-:W-:Y:S01]  /*0a30*/  ULDC UR4, c[0x0][0xc3c] ;  /* 0x00030f0000047ab9 */ /* 0x000fe20000000800 */
[----:B------:R-:W-:Y:S01]  /*0a40*/  LEA R17, R2, R17, 0x18 ;  /* 0x0000001102117211 */ /* 0x000fe200078ec0ff */
[----:B------:R-:W-:Y:S04]  /*0a50*/  STL [R1+0xc], R2 ;  /* 0x00000c0201007387 */ /* 0x000fe80000100800 */
[----:B------:R-:W1:Y:S01]  /*0a60*/  LDS.128 R24, [R17+0x308d0] ;  /* 0x0308d00011187984 */ /* 0x000e620000000c00 */
[----:B------:R-:W-:Y:S06]  /*0a70*/  BAR.ARV 0x4, 0x180 ;  /* 0x0106000000007b1d */ /* 0x000fec0000002000 */
[----:B-1----:R-:W-:-:S13]  /*0a80*/  ISETP.GE.AND P0, PT, R27, UR4, PT ;  /* 0x000000041b007c0c */ /* 0x002fda000bf06270 */
[----:B------:R-:W-:Y:S05]  /*0a90*/  @P0 BRA `(.L_x_1537) ;  /* 0x000002c800040947 */ /* 0x000fea0003800000 */
[----:B------:R-:W2:Y:S01]  /*0aa0*/  LDL R2, [R1+0xdc] ;  /* 0x0000dc0001027983 */ /* 0x000ea20000100800 */
[----:B------:R-:W-:Y:S01]  /*0ab0*/  VIADD R0, R0, 0xffffff80 ;  /* 0xffffff8000007836 */ /* 0x000fe20000000000 */
[----:B------:R-:W-:Y:S01]  /*0ac0*/  MOV R200, RZ ;  /* 0x000000ff00c87202 */ /* 0x000fe20000000f00 */
[----:B------:R-:W-:Y:S02]  /*0ad0*/  IMAD.MOV.U32 R218, RZ, RZ, RZ ;  /* 0x000000ffffda7224 */ /* 0x000fe400078e00ff */
[----:B------:R-:W-:Y:S01]  /*0ae0*/  IMAD.MOV.U32 R202, RZ, RZ, RZ ;  /* 0x000000ffffca7224 */ /* 0x000fe200078e00ff */
[----:B0-----:R-:W-:-:S04]  /*0af0*/  SHF.R.S32.HI R3, RZ, 0x1f, R0 ;  /* 0x0000001fff037819 */ /* 0x001fc80000011400 */
[CC--:B------:R-:W-:Y:S02]  /*0b00*/  LEA.HI R5, R3.reuse, R0.reuse, RZ, 0x2 ;  /* 0x0000000003057211 */ /* 0x0c0fe400078f10ff */
[CC--:B------:R-:W-:Y:S02]  /*0b10*/  LEA.HI R4, R3.reuse, R0.reuse, RZ, 0x5 ;  /* 0x0000000003047211 */ /* 0x0c0fe400078f28ff */
[CC--:B------:R-:W-:Y:S02]  /*0b20*/  LEA.HI R6, R3.reuse, R0.reuse, RZ, 0x3 ;  /* 0x0000000003067211 */ /* 0x0c0fe400078f18ff */
[----:B------:R-:W-:Y:S01]  /*0b30*/  LEA.HI R8, R3, R0, RZ, 0x6 ;  /* 0x0000000003087211 */ /* 0x000fe200078f30ff */
[----:B------:R-:W-:Y:S01]  /*0b40*/  IMAD.SHL.U32 R4, R4, 0x20, RZ ;  /* 0x0000002004047824 */ /* 0x000fe200078e00ff */
[----:B------:R-:W-:Y:S02]  /*0b50*/  LOP3.LUT R13, R5, 0xfffffffc, RZ, 0xc0, !PT ;  /* 0xfffffffc050d7812 */ /* 0x000fe400078ec0ff */
[----:B------:R-:W-:Y:S01]  /*0b60*/  LOP3.LUT R9, R6, 0xfffffff8, RZ, 0xc0, !PT ;  /* 0xfffffff806097812 */ /* 0x000fe200078ec0ff */
[----:B------:R-:W-:Y:S01]  /*0b70*/  IMAD.SHL.U32 R8, R8, 0x8, RZ ;  /* 0x0000000808087824 */ /* 0x000fe200078e00ff */
[----:B------:R-:W-:Y:S01]  /*0b80*/  LOP3.LUT R4, R4, 0xfffffc00, RZ, 0xc0, !PT ;  /* 0xfffffc0004047812 */ /* 0x000fe200078ec0ff */
[C---:B------:R-:W-:Y:S01]  /*0b90*/  IMAD.IADD R13, R0.reuse, 0x1, -R13 ;  /* 0x00000001000d7824 */ /* 0x040fe200078e0a0d */
[----:B------:R-:W-:Y:S01]  /*0ba0*/  SHF.R.S32.HI R22, RZ, 0x3, R6 ;  /* 0x00000003ff167819 */ /* 0x000fe20000011406 */
[----:B------:R-:W-:Y:S01]  /*0bb0*/  IMAD.IADD R12, R0, 0x1, -R9 ;  /* 0x00000001000c7824 */ /* 0x000fe200078e0a09 */
[----:B------:R-:W-:-:S03]  /*0bc0*/  LOP3.LUT R29, R8, 0xfffffe00, RZ, 0xc0, !PT ;  /* 0xfffffe00081d7812 */ /* 0x000fc600078ec0ff */
[----:B------:R-:W-:Y:S01]  /*0bd0*/  VIADD R6, R22, 0x60 ;  /* 0x0000006016067836 */ /* 0x000fe20000000000 */
[----:B------:R-:W-:Y:S01]  /*0be0*/  STL [R1+0x84], R12 ;  /* 0x0000840c01007387 */ /* 0x000fe20000100800 */
[C---:B------:R-:W-:Y:S01]  /*0bf0*/  SHF.L.U32 R204, R12.reuse, 0x2, RZ ;  /* 0x000000020ccc7819 */ /* 0x040fe200000006ff */
[----:B------:R-:W-:Y:S02]  /*0c00*/  IMAD.SHL.U32 R18, R12, 0x8, RZ ;  /* 0x000000080c127824 */ /* 0x000fe400078e00ff */
[----:B------:R-:W-:Y:S02]  /*0c10*/  VIADD R28, R22, 0x20 ;  /* 0x00000020161c7836 */ /* 0x000fe40000000000 */
[----:B------:R-:W-:-:S04]  /*0c20*/  VIADD R20, R204, 0x40 ;  /* 0x00000040cc147836 */ /* 0x000fc80000000000 */
[----:B------:R-:W-:Y:S01]  /*0c30*/  IMAD.IADD R203, R204, 0x1, R20 ;  /* 0x00000001cccb7824 */ /* 0x000fe200078e0214 */
[----:B--2---:R-:W-:Y:S02]  /*0c40*/  R2UR UR4, R2 ;  /* 0x00000000020472ca */ /* 0x004fe400000e0000 */
[CC--:B------:R-:W-:Y:S02]  /*0c50*/  LEA.HI R2, R3.reuse, R0.reuse, RZ, 0x4 ;  /* 0x0000000003027211 */ /* 0x0c0fe400078f20ff */
[----:B------:R-:W-:Y:S02]  /*0c60*/  LEA.HI R3, R3, R0, RZ, 0x7 ;  /* 0x0000000003037211 */ /* 0x000fe400078f38ff */
[----:B------:R-:W-:Y:S02]  /*0c70*/  SHF.R.S32.HI R7, RZ, 0x4, R2 ;  /* 0x00000004ff077819 */ /* 0x000fe40000011402 */
[----:B------:R-:W-:Y:S02]  /*0c80*/  LOP3.LUT R5, R2, 0x3fffff0, RZ, 0xc0, !PT ;  /* 0x03fffff002057812 */ /* 0x000fe400078ec0ff */
[----:B------:R-:W-:-:S02]  /*0c90*/  LOP3.LUT R11, R3, 0xffffff80, RZ, 0xc0, !PT ;  /* 0xffffff80030b7812 */ /* 0x000fc400078ec0ff */
[----:B------:R-:W-:Y:S01]  /*0ca0*/  LEA.HI R2, R2, R7, RZ, 0x1 ;  /* 0x0000000702027211 */ /* 0x000fe200078f08ff */
[----:B------:R-:W-:Y:S01]  /*0cb0*/  ULOP3.LUT UR4, UR4, 0x1, URZ, 0xfc, !UPT ;  /* 0x0000000104047892 */ /* 0x000fe2000f8efc3f */
[C---:B------:R-:W-:Y:S01]  /*0cc0*/  IADD3 R5, R0.reuse, -R5, RZ ;  /* 0x8000000500057210 */ /* 0x040fe20007ffe0ff */
[----:B------:R-:W-:Y:S01]  /*0cd0*/  IMAD.IADD R24, R0, 0x1, -R11 ;  /* 0x0000000100187824 */ /* 0x000fe200078e0a0b */
[----:B------:R-:W-:Y:S02]  /*0ce0*/  LOP3.LUT R2, R2, 0x1ffffffe, RZ, 0xc0, !PT ;  /* 0x1ffffffe02027812 */ /* 0x000fe400078ec0ff */
[----:B------:R-:W-:Y:S01]  /*0cf0*/  SHF.R.S32.HI R0, RZ, 0x7, R3 ;  /* 0x00000007ff007819 */ /* 0x000fe20000011403 */
[----:B------:R-:W-:Y:S01]  /*0d00*/  IMAD R5, R5, 0x40, R4 ;  /* 0x0000004005057824 */ /* 0x000fe200078e0204 */
[----:B------:R-:W-:Y:S01]  /*0d10*/  SHF.R.S32.HI R9, RZ, 0x1f, R24 ;  /* 0x0000001fff097819 */ /* 0x000fe20000011418 */
[----:B------:R-:W-:Y:S01]  /*0d20*/  IMAD.IADD R2, R7, 0x1, -R2 ;  /* 0x0000000107027824 */ /* 0x000fe200078e0a02 */
[----:B------:R-:W-:Y:S01]  /*0d30*/  LEA.HI R3, R3, R0, RZ, 0x1 ;  /* 0x0000000003037211 */ /* 0x000fe200078f08ff */
[----:B------:R-:W-:Y:S01]  /*0d40*/  STL [R1+0xa8], R24 ;  /* 0x0000a81801007387 */ /* 0x000fe20000100800 */
[----:B------:R-:W-:Y:S01]  /*0d50*/  LEA.HI R10, R9, R24, RZ, 0x2 ;  /* 0x00000018090a7211 */ /* 0x000fe200078f10ff */
[----:B------:R-:W-:Y:S01]  /*0d60*/  IMAD R2, R2, 0x8, R5 ;  /* 0x0000000802027824 */ /* 0x000fe200078e0205 */
[----:B------:R-:W-:Y:S01]  /*0d70*/  LOP3.LUT R3, R3, 0x3fffffe, RZ, 0xc0, !PT ;  /* 0x03fffffe03037812 */ /* 0x000fe200078ec0ff */
[----:B------:R-:W-:Y:S01]  /*0d80*/  STL [R1+0x10], R22 ;  /* 0x0000101601007387 */ /* 0x000fe20000100800 */
[----:B------:R-:W-:-:S02]  /*0d90*/  SHF.R.S32.HI R4, RZ, 0x2, R10 ;  /* 0x00000002ff047819 */ /* 0x000fc4000001140a */
[----:B------:R-:W-:Y:S01]  /*0da0*/  SHF.R.S32.HI R7, RZ, 0x1f, R10 ;  /* 0x0000001fff077819 */ /* 0x000fe2000001140a */
[----:B------:R0:W-:Y:S01]  /*0db0*/  STL [R1+0xd8], R2 ;  /* 0x0000d80201007387 */ /* 0x0001e20000100800 */
[----:B------:R-:W-:Y:S02]  /*0dc0*/  IADD3 R3, R0, -R3, RZ ;  /* 0x8000000300037210 */ /* 0x000fe40007ffe0ff */
[----:B------:R-:W-:Y:S01]  /*0dd0*/  LEA.HI R7, R7, R4, RZ, 0x3 ;  /* 0x0000000407077211 */ /* 0x000fe200078f18ff */
[----:B------:R-:W-:Y:S01]  /*0de0*/  STL [R1+0x48], R20 ;  /* 0x0000481401007387 */ /* 0x000fe20000100800 */
[----:B------:R-:W-:Y:S02]  /*0df0*/  LEA.HI R0, R13, R13, RZ, 0x1 ;  /* 0x0000000d0d007211 */ /* 0x000fe400078f08ff */
[----:B------:R-:W-:Y:S01]  /*0e00*/  LOP3.LUT R7, R7, 0xfffffff8, RZ, 0xc0, !PT ;  /* 0xfffffff807077812 */ /* 0x000fe200078ec0ff */
[----:B------:R1:W-:Y:S01]  /*0e10*/  STL [R1+0xc8], R28 ;  /* 0x0000c81c01007387 */ /* 0x0003e20000100800 */
[----:B------:R-:W-:Y:S01]  /*0e20*/  LOP3.LUT R0, R0, 0x1ffffffe, RZ, 0xc0, !PT ;  /* 0x1ffffffe00007812 */ /* 0x000fe200078ec0ff */
[----:B0-----:R-:W-:Y:S01]  /*0e30*/  VIADD R2, R22, 0x40 ;  /* 0x0000004016027836 */ /* 0x001fe20000000000 */
[----:B------:R-:W-:Y:S01]  /*0e40*/  LEA.HI R9, R9, R24, RZ, 0x5 ;  /* 0x0000001809097211 */ /* 0x000fe200078f28ff */
[----:B------:R-:W-:Y:S01]  /*0e50*/  IMAD.IADD R4, R4, 0x1, -R7 ;  /* 0x0000000104047824 */ /* 0x000fe200078e0a07 */
[----:B------:R-:W-:Y:S01]  /*0e60*/  SHF.R.S32.HI R7, RZ, 0x1f, R6 ;  /* 0x0000001fff077819 */ /* 0x000fe20000011406 */
[----:B------:R-:W-:Y:S01]  /*0e70*/  IMAD.IADD R13, R13, 0x1, -R0 ;  /* 0x000000010d0d7824 */ /* 0x000fe200078e0a00 */
[----:B------:R-:W-:Y:S01]  /*0e80*/  SHF.R.S32.HI R5, RZ, 0x1f, R2 ;  /* 0x0000001fff057819 */ /* 0x000fe20000011402 */
[----:B------:R-:W-:Y:S01]  /*0e90*/  STL [R1+0x70], R29 ;  /* 0x0000701d01007387 */ /* 0x000fe20000100800 */
[----:B------:R-:W-:Y:S01]  /*0ea0*/  LEA.HI R7, R7, R6, RZ, 0x3 ;  /* 0x0000000607077211 */ /* 0x000fe200078f18ff */
[----:B------:R-:W-:Y:S01]  /*0eb0*/  IMAD.SHL.U32 R6, R6, 0x40, RZ ;  /* 0x0000004006067824 */ /* 0x000fe200078e00ff */
[----:B------:R-:W-:Y:S01]  /*0ec0*/  LEA.HI R5, R5, R2, RZ, 0x3 ;  /* 0x0000000205057211 */ /* 0x000fe200078f18ff */
[----:B------:R-:W-:Y:S01]  /*0ed0*/  IMAD.SHL.U32 R2, R2, 0x40, RZ ;  /* 0x0000004002027824 */ /* 0x000fe200078e00ff */
[----:B------:R-:W-:Y:S01]  /*0ee0*/  SHF.R.S32.HI R9, RZ, 0x5, R9 ;  /* 0x00000005ff097819 */ /* 0x000fe20000011409 */
[----:B------:R-:W-:Y:S01]  /*0ef0*/  IMAD.SHL.U32 R14, R7, 0x40, RZ ;  /* 0x00000040070e7824 */ /* 0x000fe200078e00ff */
[----:B------:R-:W-:-:S02]  /*0f00*/  SHF.L.U32 R5, R5, 0x6, RZ ;  /* 0x0000000605057819 */ /* 0x000fc400000006ff */
[----:B------:R-:W-:Y:S01]  /*0f10*/  LOP3.LUT R0, R2, 0x1c0, RZ, 0xc0, !PT ;  /* 0x000001c002007812 */ /* 0x000fe200078ec0ff */
[----:B------:R-:W-:Y:S01]  /*0f20*/  IMAD R4, R9, 0x10, R4 ;  /* 0x0000001009047824 */ /* 0x000fe200078e0204 */
[----:B------:R-:W-:Y:S02]  /*0f30*/  SHF.R.S32.HI R2, RZ, 0x1f, R203 ;  /* 0x0000001fff027819 */ /* 0x000fe400000114cb */
[----:B------:R-:W-:Y:S01]  /*0f40*/  LOP3.LUT R12, R6, 0x1c0, RZ, 0xc0, !PT ;  /* 0x000001c0060c7812 */ /* 0x000fe200078ec0ff */
[----:B------:R-:W-:Y:S01]  /*0f50*/  IMAD R4, R3, 0x40, R4 ;  /* 0x0000004003047824 */ /* 0x000fe200078e0204 */
[----:B------:R-:W-:Y:S01]  /*0f60*/  LEA.HI R201, R2, R203, RZ, 0x3 ;  /* 0x000000cb02c97211 */ /* 0x000fe200078f18ff */
[----:B------:R-:W-:Y:S01]  /*0f70*/  VIADD R3, R204, 0x60 ;  /* 0x00000060cc037836 */ /* 0x000fe20000000000 */
[----:B------:R-:W-:Y:S02]  /*0f80*/  LOP3.LUT R7, R5, 0xfffffe00, RZ, 0xc0, !PT ;  /* 0xfffffe0005077812 */ /* 0x000fe400078ec0ff */
[----:B------:R-:W-:-:S02]  /*0f90*/  SHF.R.U32.HI R6, RZ, 0x3, R0 ;  /* 0x00000003ff067819 */ /* 0x000fc40000011600 */
[C---:B------:R-:W-:Y:S02]  /*0fa0*/  LOP3.LUT R11, R0.reuse, 0x38, R18, 0xf8, !PT ;  /* 0x00000038000b7812 */ /* 0x040fe400078ef812 */
[--C-:B------:R-:W-:Y:S01]  /*0fb0*/  LOP3.LUT R5, R0, 0x38, R201.reuse, 0xf8, !PT ;  /* 0x0000003800057812 */ /* 0x100fe200078ef8c9 */
[----:B------:R-:W-:Y:S01]  /*0fc0*/  IMAD.SHL.U32 R0, R22, 0x40, RZ ;  /* 0x0000004016007824 */ /* 0x000fe200078e00ff */
[----:B------:R-:W-:Y:S02]  /*0fd0*/  SHF.R.U32.HI R16, RZ, 0x3, R12 ;  /* 0x00000003ff107819 */ /* 0x000fe4000001160c */
[C---:B------:R-:W-:Y:S02]  /*0fe0*/  LOP3.LUT R19, R12.reuse, 0x38, R18, 0xf8, !PT ;  /* 0x000000380c137812 */ /* 0x040fe400078ef812 */
[----:B------:R-:W-:Y:S02]  /*0ff0*/  LOP3.LUT R23, R12, 0x38, R201, 0xf8, !PT ;  /* 0x000000380c177812 */ /* 0x000fe400078ef8c9 */
[----:B------:R-:W-:-:S02]  /*1000*/  LOP3.LUT R11, R7, R11, R6, 0xf6, !PT ;  /* 0x0000000b070b7212 */ /* 0x000fc400078ef606 */
[----:B------:R-:W-:Y:S02]  /*1010*/  LOP3.LUT R12, R5, R6, RZ, 0x3c, !PT ;  /* 0x00000006050c7212 */ /* 0x000fe400078e3cff */
[----:B------:R-:W-:Y:S02]  /*1020*/  SHF.R.S32.HI R6, RZ, 0x1f, R28 ;  /* 0x0000001fff067819 */ /* 0x000fe4000001141c */
[----:B------:R-:W-:Y:S02]  /*1030*/  SHF.L.U32 R5, R28, 0x6, RZ ;  /* 0x000000061c057819 */ /* 0x000fe400000006ff */
[----:B------:R-:W-:Y:S02]  /*1040*/  LEA.HI R6, R6, R28, RZ, 0x3 ;  /* 0x0000001c06067211 */ /* 0x000fe400078f18ff */
[----:B------:R-:W-:Y:S02]  /*1050*/  LOP3.LUT R15, R14, 0xfffffe00, RZ, 0xc0, !PT ;  /* 0xfffffe000e0f7812 */ /* 0x000fe400078ec0ff */
[----:B------:R-:W-:Y:S01]  /*1060*/  LOP3.LUT R22, R0, 0x1c0, RZ, 0xc0, !PT ;  /* 0x000001c000167812 */ /* 0x000fe200078ec0ff */
[----:B------:R-:W-:Y:S01]  /*1070*/  IMAD.SHL.U32 R6, R6, 0x40, RZ ;  /* 0x0000004006067824 */ /* 0x000fe200078e00ff */
[----:B-1----:R-:W-:-:S02]  /*1080*/  LOP3.LUT R28, R5, 0x1c0, RZ, 0xc0, !PT ;  /* 0x000001c0051c7812 */ /* 0x002fc400078ec0ff */
[----:B------:R-:W-:Y:S01]  /*1090*/  LOP3.LUT R21, R15, R19, R16, 0xf6, !PT ;  /* 0x000000130f157212 */ /* 0x000fe200078ef610 */
[----:B------:R-:W-:Y:S01]  /*10a0*/  STL [R1+0x64], R22 ;  /* 0x0000641601007387 */ /* 0x000fe20000100800 */
[----:B------:R-:W-:Y:S02]  /*10b0*/  LOP3.LUT R23, R23, R16, RZ, 0x3c, !PT ;  /* 0x0000001017177212 */ /* 0x000fe400078e3cff */
[----:B------:R-:W-:Y:S01]  /*10c0*/  SHF.R.U32.HI R30, RZ, 0x3, R22 ;  /* 0x00000003ff1e7819 */ /* 0x000fe20000011616 */
[----:B------:R-:W-:Y:S01]  /*10d0*/  STL [R1+0x60], R28 ;  /* 0x0000601c01007387 */ /* 0x000fe20000100800 */
[----:B------:R-:W-:Y:S02]  /*10e0*/  LOP3.LUT R0, R22, 0x38, R201, 0xf8, !PT ;  /* 0x0000003816007812 */ /* 0x000fe400078ef8c9 */
[----:B------:R-:W-:Y:S01]  /*10f0*/  SHF.R.U32.HI R16, RZ, 0x3, R28 ;  /* 0x00000003ff107819 */ /* 0x000fe2000001161c */
[----:B------:R-:W-:Y:S01]  /*1100*/  STL [R1+0xd0], R30 ;  /* 0x0000d01e01007387 */ /* 0x000fe20000100800 */
[----:B------:R-:W-:-:S02]  /*1110*/  LEA.HI R2, R2, R203, RZ, 0x6 ;  /* 0x000000cb02027211 */ /* 0x000fc400078f30ff */
[----:B------:R-:W-:Y:S01]  /*1120*/  LOP3.LUT R14, R6, 0xfffffe00, RZ, 0xc0, !PT ;  /* 0xfffffe00060e7812 */ /* 0x000fe200078ec0ff */
[----:B------:R-:W-:Y:S01]  /*1130*/  STL [R1+0xcc], R16 ;  /* 0x0000cc1001007387 */ /* 0x000fe20000100800 */
[----:B------:R-:W-:Y:S01]  /*1140*/  LOP3.LUT R5, R0, R30, RZ, 0x3c, !PT ;  /* 0x0000001e00057212 */ /* 0x000fe200078e3cff */
[----:B------:R-:W-:Y:S01]  /*1150*/  IMAD.U32 R0, RZ, RZ, UR4 ;  /* 0x00000004ff007e24 */ /* 0x000fe2000f8e00ff */
[----:B------:R-:W-:Y:S01]  /*1160*/  LOP3.LUT R8, R28, 0x38, R201, 0xf8, !PT ;  /* 0x000000381c087812 */ /* 0x000fe200078ef8c9 */
[----:B------:R-:W-:Y:S01]  /*1170*/  IMAD.SHL.U32 R2, R2, 0x80, RZ ;  /* 0x0000008002027824 */ /* 0x000fe200078e00ff */
[----:B------:R-:W-:Y:S01]  /*1180*/  STL [R1+0x6c], R14 ;  /* 0x00006c0e01007387 */ /* 0x000fe20000100800 */
[----:B------:R-:W-:Y:S02]  /*1190*/  LOP3.LUT R10, R10, 0x7ffffffc, RZ, 0xc0, !PT ;  /* 0x7ffffffc0a0a7812 */ /* 0x000fe400078ec0ff */
[----:B------:R-:W-:Y:S01]  /*11a0*/  LOP3.LUT R9, R8, R16, RZ, 0x3c, !PT ;  /* 0x0000001008097212 */ /* 0x000fe200078e3cff */
[----:B------:R-:W-:Y:S01]  /*11b0*/  STL [R1+0xd4], R4 ;  /* 0x0000d40401007387 */ /* 0x000fe20000100800 */
[----:B------:R-:W-:Y:S01]  /*11c0*/  LOP3.LUT R2, R2, 0xffffe000, RZ, 0xc0, !PT ;  /* 0xffffe00002027812 */ /* 0x000fe200078ec0ff */
[----:B------:R-:W-:Y:S01]  /*11d0*/  VIADD R8, R204, 0x20 ;  /* 0x00000020cc087836 */ /* 0x000fe20000000000 */
[----:B------:R-:W-:Y:S01]  /*11e0*/  SHF.R.S32.HI R19, RZ, 0x1f, R18 ;  /* 0x0000001fff137819 */ /* 0x000fe20000011412 */
[----:B------:R-:W-:Y:S01]  /*11f0*/  STL [R1+0x90], RZ ;  /* 0x000090ff01007387 */ /* 0x000fe20000100800 */
[----:B------:R-:W-:Y:S01]  /*1200*/  IMAD.IADD R10, R24, 0x1, -R10 ;  /* 0x00000001180a7824 */ /* 0x000fe200078e0a0a */
[----:B------:R-:W-:-:S02]  /*1210*/  IADD3 R7, R12, R2, R7 ;  /* 0x000000020c077210 */ /* 0x000fc40007ffe007 */
[----:B------:R0:W-:Y:S01]  /*1220*/  STL [R1+0x68], R0 ;  /* 0x0000680001007387 */ /* 0x0001e20000100800 */
[----:B------:R-:W-:Y:S01]  /*1230*/  IMAD.SHL.U32 R225, R10, 0x2, RZ ;  /* 0x000000020ae17824 */ /* 0x000fe200078e00ff */
[-C--:B------:R-:W-:Y:S02]  /*1240*/  IADD3 R15, R23, R2.reuse, R15 ;  /* 0x00000002170f7210 */ /* 0x080fe40007ffe00f */
[----:B------:R-:W-:Y:S01]  /*1250*/  STL [R1+0x50], RZ ;  /* 0x000050ff01007387 */ /* 0x000fe20000100800 */
[C---:B------:R-:W-:Y:S01]  /*1260*/  VIADD R41, R225.reuse, 0x8 ;  /* 0x00000008e1297836 */ /* 0x040fe20000000000 */
[C---:B------:R-:W-:Y:S01]  /*1270*/  IADD3 R40, R225.reuse, 0x10, RZ ;  /* 0x00000010e1287810 */ /* 0x040fe20007ffe0ff */
[----:B------:R-:W-:Y:S01]  /*1280*/  VIADD R39, R225, 0x18 ;  /* 0x00000018e1277836 */ /* 0x000fe20000000000 */
[----:B------:R1:W-:Y:S01]  /*1290*/  STL [R1+0x18], R8 ;  /* 0x0000180801007387 */ /* 0x0003e20000100800 */
[-C--:B------:R-:W-:Y:S01]  /*12a0*/  IADD3 R5, R5, R2.reuse, R29 ;  /* 0x0000000205057210 */ /* 0x080fe20007ffe01d */
[----:B------:R-:W-:Y:S01]  /*12b0*/  VIADD R38, R225, 0x20 ;  /* 0x00000020e1267836 */ /* 0x000fe20000000000 */
[----:B0-----:R-:W-:Y:S01]  /*12c0*/  LOP3.LUT R0, R22, 0x38, R18, 0xf8, !PT ;  /* 0x0000003816007812 */ /* 0x001fe200078ef812 */
[----:B------:R-:W-:Y:S01]  /*12d0*/  VIADD R22, R18, 0x80 ;  /* 0x0000008012167836 */ /* 0x000fe20000000000 */
[----:B------:R-:W-:Y:S01]  /*12e0*/  STL [R1+0x4c], R3 ;  /* 0x00004c0301007387 */ /* 0x000fe20000100800 */
[----:B------:R-:W-:Y:S01]  /*12f0*/  IADD3 R9, R9, R2, R14 ;  /* 0x0000000209097210 */ /* 0x000fe20007ffe00e */
[----:B------:R-:W-:Y:S01]  /*1300*/  VIADD R2, R17, 0x10400 ;  /* 0x0001040011027836 */ /* 0x000fe20000000000 */
[----:B------:R-:W-:Y:S01]  /*1310*/  LOP3.LUT R6, R29, R0, R30, 0xf6, !PT ;  /* 0x000000001d067212 */ /* 0x000fe200078ef61e */
[C---:B------:R-:W-:Y:S01]  /*1320*/  VIADD R37, R225.reuse, 0x28 ;  /* 0x00000028e1257836 */ /* 0x040fe20000000000 */
[----:B------:R-:W-:Y:S01]  /*1330*/  SHF.R.S32.HI R12, RZ, 0x1f, R22 ;  /* 0x0000001fff0c7819 */ /* 0x000fe20000011416 */
[C---:B------:R-:W-:Y:S01]  /*1340*/  VIADD R36, R225.reuse, 0x30 ;  /* 0x00000030e1247836 */ /* 0x040fe20000000000 */
[----:B-1----:R-:W-:Y:S01]  /*1350*/  SHF.R.S32.HI R8, RZ, 0x1f, R8 ;  /* 0x0000001fff087819 */ /* 0x002fe20000011408 */
[----:B------:R-:W-:Y:S01]  /*1360*/  STL [R1+0x80], R6 ;  /* 0x0000800601007387 */ /* 0x000fe20000100800 */
[----:B------:R-:W-:Y:S01]  /*1370*/  LOP3.LUT R0, R28, 0x38, R18, 0xf8, !PT ;  /* 0x000000381c007812 */ /* 0x000fe200078ef812 */
[----:B------:R-:W-:Y:S01]  /*1380*/  VIADD R35, R225, 0x38 ;  /* 0x00000038e1237836 */ /* 0x000fe20000000000 */
[----:B------:R-:W-:Y:S01]  /*1390*/  SHF.R.S32.HI R42, RZ, 0x1f, R41 ;  /* 0x0000001fff2a7819 */ /* 0x000fe20000011429 */
[----:B------:R0:W-:Y:S01]  /*13a0*/  STL [R1+0x8], R12 ;  /* 0x0000080c01007387 */ /* 0x0001e20000100800 */
[----:B------:R-:W-:Y:S01]  /*13b0*/  SHF.R.S32.HI R41, RZ, 0x1f, R40 ;  /* 0x0000001fff297819 */ /* 0x000fe20000011428 */
[----:B------:R-:W-:Y:S01]  /*13c0*/  IMAD R10, R11, 0x2, R2 ;  /* 0x000000020b0a7824 */ /* 0x000fe200078e0202 */
[----:B------:R-:W-:Y:S01]  /*13d0*/  SHF.R.S32.HI R40, RZ, 0x1f, R39 ;  /* 0x0000001fff287819 */ /* 0x000fe20000011427 */
[----:B------:R1:W-:Y:S01]  /*13e0*/  STL [R1+0xa0], R8 ;  /* 0x0000a00801007387 */ /* 0x0003e20000100800 */
[C---:B------:R-:W-:Y:S01]  /*13f0*/  IADD3 R34, R225.reuse, 0x40, RZ ;  /* 0x00000040e1227810 */ /* 0x040fe20007ffe0ff */
[C---:B------:R-:W-:Y:S01]  /*1400*/  VIADD R33, R225.reuse, 0x48 ;  /* 0x00000048e1217836 */ /* 0x040fe20000000000 */
[----:B------:R-:W-:Y:S01]  /*1410*/  SHF.R.S32.HI R39, RZ, 0x1f, R38 ;  /* 0x0000001fff277819 */ /* 0x000fe20000011426 */
[C---:B------:R-:W-:Y:S01]  /*1420*/  VIADD R32, R225.reuse, 0x50 ;  /* 0x00000050e1207836 */ /* 0x040fe20000000000 */
[----:B------:R-:W-:Y:S01]  /*1430*/  SHF.R.S32.HI R38, RZ, 0x1f, R37 ;  /* 0x0000001fff267819 */ /* 0x000fe20000011425 */
[C---:B------:R-:W-:Y:S01]  /*1440*/  VIADD R31, R225.reuse, 0x58 ;  /* 0x00000058e11f7836 */ /* 0x040fe20000000000 */
[----:B0-----:R-:W-:Y:S01]  /*1450*/  SHF.R.S32.HI R12, RZ, 0x1f, R20 ;  /* 0x0000001fff0c7819 */ /* 0x001fe20000011414 */
[C---:B------:R-:W-:Y:S01]  /*1460*/  VIADD R30, R225.reuse, 0x60 ;  /* 0x00000060e11e7836 */ /* 0x040fe20000000000 */
[----:B------:R-:W-:Y:S01]  /*1470*/  SHF.R.S32.HI R37, RZ, 0x1f, R36 ;  /* 0x0000001fff257819 */ /* 0x000fe20000011424 */
[----:B------:R-:W-:Y:S01]  /*1480*/  VIADD R29, R225, 0x68 ;  /* 0x00000068e11d7836 */ /* 0x000fe20000000000 */
[----:B-1----:R-:W-:Y:S01]  /*1490*/  SHF.R.S32.HI R8, RZ, 0x1f, R3 ;  /* 0x0000001fff087819 */ /* 0x002fe20000011403 */
[----:B------:R-:W-:Y:S01]  /*14a0*/  STL [R1+0x9c], R12 ;  /* 0x00009c0c01007387 */ /* 0x000fe20000100800 */
[----:B------:R-:W-:Y:S01]  /*14b0*/  LOP3.LUT R3, R14, R0, R16, 0xf6, !PT ;  /* 0x000000000e037212 */ /* 0x000fe200078ef610 */
[----:B------:R-:W-:Y:S01]  /*14c0*/  IMAD R0, R21, 0x2, R2 ;  /* 0x0000000215007824 */ /* 0x000fe200078e0202 */
[----:B------:R-:W-:Y:S01]  /*14d0*/  SHF.R.S32.HI R36, RZ, 0x1f, R35 ;  /* 0x0000001fff247819 */ /* 0x000fe20000011423 */
[----:B------:R0:W-:Y:S01]  /*14e0*/  STL [R1+0x98], R8 ;  /* 0x0000980801007387 */ /* 0x0001e20000100800 */
[----:B------:R-:W-:Y:S01]  /*14f0*/  SHF.R.S32.HI R35, RZ, 0x1f, R34 ;  /* 0x0000001fff237819 */ /* 0x000fe20000011422 */
[C---:B------:R-:W-:Y:S01]  /*1500*/  VIADD R24, R225.reuse, 0x78 ;  /* 0x00000078e1187836 */ /* 0x040fe20000000000 */
[----:B------:R-:W-:Y:S01]  /*1510*/  SHF.R.S32.HI R34, RZ, 0x1f, R33 ;  /* 0x0000001fff227819 */ /* 0x000fe20000011421 */
[----:B------:R-:W-:Y:S01]  /*1520*/  STL [R1+0xb8], R10 ;  /* 0x0000b80a01007387 */ /* 0x000fe20000100800 */
[C---:B------:R-:W-:Y:S01]  /*1530*/  IADD3 R28, R225.reuse, 0x70, RZ ;  /* 0x00000070e11c7810 */ /* 0x040fe20007ffe0ff */
[----:B------:R-:W-:Y:S01]  /*1540*/  VIADD R21, R225, 0x80 ;  /* 0x00000080e1157836 */ /* 0x000fe20000000000 */
[----:B------:R-:W-:Y:S01]  /*1550*/  SHF.R.S32.HI R33, RZ, 0x1f, R32 ;  /* 0x0000001fff217819 */ /* 0x000fe20000011420 */
[----:B------:R1:W-:Y:S01]  /*1560*/  STL [R1+0xb0], R0 ;  /* 0x0000b00001007387 */ /* 0x0003e20000100800 */
[----:B------:R-:W-:Y:S01]  /*1570*/  SHF.R.S32.HI R32, RZ, 0x1f, R31 ;  /* 0x0000001fff207819 */ /* 0x000fe2000001141f */
[----:B0-----:R-:W-:Y:S01]  /*1580*/  IMAD R8, R3, 0x2, R2 ;  /* 0x0000000203087824 */ /* 0x001fe200078e0202 */
[----:B------:R-:W-:Y:S01]  /*1590*/  LEA R3, R5, R2, 0x1 ;  /* 0x0000000205037211 */ /* 0x000fe200078e08ff */
[C---:B------:R-:W-:Y:S01]  /*15a0*/  VIADD R20, R225.reuse, 0x88 ;  /* 0x00000088e1147836 */ /* 0x040fe20000000000 */
[----:B------:R-:W-:Y:S01]  /*15b0*/  SHF.R.S32.HI R31, RZ, 0x1f, R30 ;  /* 0x0000001fff1f7819 */ /* 0x000fe2000001141e */
[----:B------:R-:W-:Y:S01]  /*15c0*/  VIADD R16, R225, 0x90 ;  /* 0x00000090e1107836 */ /* 0x000fe20000000000 */
[----:B------:R-:W-:Y:S01]  /*15d0*/  STL [R1+0xc0], R8 ;  /* 0x0000c00801007387 */ /* 0x000fe20000100800 */
[----:B------:R-:W-:Y:S01]  /*15e0*/  SHF.R.S32.HI R30, RZ, 0x1f, R29 ;  /* 0x0000001fff1e7819 */ /* 0x000fe2000001141d */
[----:B------:R-:W-:Y:S01]  /*15f0*/  IMAD R5, R7, 0x2, R2 ;  /* 0x0000000207057824 */ /* 0x000fe200078e0202 */
[----:B------:R-:W-:Y:S01]  /*1600*/  SHF.R.S32.HI R29, RZ, 0x1f, R28 ;  /* 0x0000001fff1d7819 */ /* 0x000fe2000001141c */
[----:B-1----:R-:W-:Y:S01]  /*1610*/  IMAD R0, R9, 0x2, R2 ;  /* 0x0000000209007824 */ /* 0x002fe200078e0202 */
[----:B------:R0:W-:Y:S01]  /*1620*/  STL [R1+0xc4], R3 ;  /* 0x0000c40301007387 */ /* 0x0001e20000100800 */
[----:B------:R-:W-:Y:S01]  /*1630*/  SHF.R.S32.HI R28, RZ, 0x1f, R24 ;  /* 0x0000001fff1c7819 */ /* 0x000fe20000011418 */
[C---:B------:R-:W-:Y:S01]  /*1640*/  VIADD R12, R225.reuse, 0xa8 ;  /* 0x000000a8e10c7836 */ /* 0x040fe20000000000 */
[C---:B------:R-:W-:Y:S01]  /*1650*/  IADD3 R14, R225.reuse, 0xa0, RZ ;  /* 0x000000a0e10e7810 */ /* 0x040fe20007ffe0ff */
[----:B------:R1:W-:Y:S01]  /*1660*/  STL [R1+0xbc], R0 ;  /* 0x0000bc0001007387 */ /* 0x0003e20000100800 */
[----:B------:R-:W-:Y:S01]  /*1670*/  SHF.R.S32.HI R24, RZ, 0x1f, R21 ;  /* 0x0000001fff187819 */ /* 0x000fe20000011415 */
[C---:B------:R-:W-:Y:S01]  /*1680*/  VIADD R11, R225.reuse, 0xb0 ;  /* 0x000000b0e10b7836 */ /* 0x040fe20000000000 */
[----:B------:R-:W-:Y:S01]  /*1690*/  SHF.R.S32.HI R21, RZ, 0x1f, R20 ;  /* 0x0000001fff157819 */ /* 0x000fe20000011414 */
[----:B------:R-:W-:Y:S01]  /*16a0*/  VIADD R10, R225, 0xb8 ;  /* 0x000000b8e10a7836 */ /* 0x000fe20000000000 */
[----:B------:R-:W-:Y:S01]  /*16b0*/  SHF.R.S32.HI R20, RZ, 0x1f, R16 ;  /* 0x0000001fff147819 */ /* 0x000fe20000011410 */
[--C-:B0-----:R-:W-:Y:S01]  /*16c0*/  IMAD R3, R15, 0x2, R2.reuse ;  /* 0x000000020f037824 */ /* 0x101fe200078e0202 */
[----:B------:R0:W-:Y:S01]  /*16d0*/  STL [R1+0xb4], R5 ;  /* 0x0000b40501007387 */ /* 0x0001e20000100800 */
[C---:B------:R-:W-:Y:S01]  /*16e0*/  VIADD R15, R225.reuse, 0x98 ;  /* 0x00000098e10f7836 */ /* 0x040fe20000000000 */
[C---:B------:R-:W-:Y:S01]  /*16f0*/  IADD3 R7, R225.reuse, 0xd0, RZ ;  /* 0x000000d0e1077810 */ /* 0x040fe20007ffe0ff */
[----:B-1----:R-:W-:Y:S01]  /*1700*/  IMAD R0, R6, 0x2, R2 ;  /* 0x0000000206007824 */ /* 0x002fe200078e0202 */
[----:B------:R-:W-:Y:S01]  /*1710*/  SHF.R.S32.HI R2, RZ, 0x3, R201 ;  /* 0x00000003ff027819 */ /* 0x000fe200000114c9 */
[C---:B------:R-:W-:Y:S01]  /*1720*/  VIADD R9, R225.reuse, 0xc0 ;  /* 0x000000c0e1097836 */ /* 0x040fe20000000000 */
[----:B------:R-:W-:Y:S01]  /*1730*/  SHF.R.S32.HI R16, RZ, 0x1f, R15 ;  /* 0x0000001fff107819 */ /* 0x000fe2000001140f */
[C---:B------:R-:W-:Y:S01]  /*1740*/  VIADD R8, R225.reuse, 0xc8 ;  /* 0x000000c8e1087836 */ /* 0x040fe20000000000 */
[----:B------:R-:W-:Y:S01]  /*1750*/  SHF.R.S32.HI R15, RZ, 0x1f, R14 ;  /* 0x0000001fff0f7819 */ /* 0x000fe2000001140e */
[----:B------:R1:W-:Y:S01]  /*1760*/  STL [R1+0xac], R3 ;  /* 0x0000ac0301007387 */ /* 0x0003e20000100800 */
[----:B------:R-:W-:Y:S01]  /*1770*/  SHF.R.S32.HI R14, RZ, 0x1f, R12 ;  /* 0x0000001fff0e7819 */ /* 0x000fe2000001140c */
[C---:B------:R-:W-:Y:S01]  /*1780*/  VIADD R6, R225.reuse, 0xd8 ;  /* 0x000000d8e1067836 */ /* 0x040fe20000000000 */
[----:B------:R-:W-:Y:S01]  /*1790*/  SHF.R.S32.HI R12, RZ, 0x1f, R11 ;  /* 0x0000001fff0c7819 */ /* 0x000fe2000001140b */
[----:B------:R2:W-:Y:S01]  /*17a0*/  STL [R1+0x74], R0 ;  /* 0x0000740001007387 */ /* 0x0005e20000100800 */
[----:B0-----:R-:W-:Y:S01]  /*17b0*/  VIADD R5, R225, 0xe0 ;  /* 0x000000e0e1057836 */ /* 0x001fe20000000000 */
[----:B------:R-:W-:-:S02]  /*17c0*/  SHF.R.S32.HI R11, RZ, 0x1f, R10 ;  /* 0x0000001fff0b7819 */ /* 0x000fc4000001140a */
[----:B------:R0:W-:Y:S01]  /*17d0*/  STL [R1+0xa4], R2 ;  /* 0x0000a40201007387 */ /* 0x0001e20000100800 */
[----:B------:R-:W-:Y:S01]  /*17e0*/  SHF.R.S32.HI R10, RZ, 0x1f, R9 ;  /* 0x0000001fff0a7819 */ /* 0x000fe20000011409 */
[C---:B-1----:R-:W-:Y:S01]  /*17f0*/  VIADD R3, R225.reuse, 0xe8 ;  /* 0x000000e8e1037836 */ /* 0x042fe20000000000 */
[----:B------:R-:W-:Y:S02]  /*1800*/  SHF.R.S32.HI R9, RZ, 0x1f, R8 ;  /* 0x0000001fff097819 */ /* 0x000fe40000011408 */
[----:B------:R-:W-:Y:S02]  /*1810*/  SHF.R.S32.HI R8, RZ, 0x1f, R7 ;  /* 0x0000001fff087819 */ /* 0x000fe40000011407 */
[----:B--2---:R-:W-:Y:S01]  /*1820*/  SHF.R.S32.HI R0, RZ, 0x1f, R225 ;  /* 0x0000001fff007819 */ /* 0x004fe200000114e1 */
[C---:B------:R-:W-:Y:S01]  /*1830*/  VIADD R0, R225.reuse, 0xf8 ;  /* 0x000000f8e1007836 */ /* 0x040fe20000000000 */
[----:B------:R-:W-:Y:S01]  /*1840*/  SHF.R.S32.HI R7, RZ, 0x1f, R6 ;  /* 0x0000001fff077819 */ /* 0x000fe20000011406 */
[----:B0-----:R-:W-:Y:S01]  /*1850*/  VIADD R2, R225, 0xf0 ;  /* 0x000000f0e1027836 */ /* 0x001fe20000000000 */
[----:B------:R-:W-:-:S02]  /*1860*/  SHF.R.S32.HI R6, RZ, 0x1f, R5 ;  /* 0x0000001fff067819 */ /* 0x000fc40000011405 */
[----:B------:R-:W-:Y:S02]  /*1870*/  SHF.R.S32.HI R5, RZ, 0x1f, R3 ;  /* 0x0000001fff057819 */ /* 0x000fe40000011403 */
[----:B------:R-:W-:Y:S02]  /*1880*/  SHF.R.S32.HI R3, RZ, 0x1f, R2 ;  /* 0x0000001fff037819 */ /* 0x000fe40000011402 */
[----:B------:R-:W-:Y:S02]  /*1890*/  SHF.R.S32.HI R2, RZ, 0x1f, R0 ;  /* 0x0000001fff027819 */ /* 0x000fe40000011400 */
[----:B------:R-:W-:Y:S02]  /*18a0*/  LEA R0, R13, R4, 0x3 ;  /* 0x000000040d007211 */ /* 0x000fe400078e18ff */
[----:B------:R-:W-:Y:S02]  /*18b0*/  IADD3 R23, R18, 0xc0, RZ ;  /* 0x000000c012177810 */ /* 0x000fe40007ffe0ff */
[----:B------:R-:W-:Y:S01]  /*18c0*/  LOP3.LUT R201, R201, 0xfffffff8, RZ, 0xc0, !PT ;  /* 0xfffffff8c9c97812 */ /* 0x000fe200078ec0ff */
[----:B------:R0:W-:Y:S01]  /*18d0*/  STL [R1+0x78], R0 ;  /* 0x0000780001007387 */ /* 0x0001e20000100800 */
[----:B------:R-:W-:-:S02]  /*18e0*/  SHF.R.S32.HI R229, RZ, 0x1f, R23 ;  /* 0x0000001fffe57819 */ /* 0x000fc40000011417 */
[----:B------:R-:W-:-:S07]  /*18f0*/  SHF.R.S32.HI R224, RZ, 0x1f, R201 ;  /* 0x0000001fffe07819 */ /* 0x000fce00000114c9 */
.L_x_1847:
[----:B------:R-:W-:Y:S01]  /*1900*/  ULDC.64 UR4, c[0x0][0xa28] ;  /* 0x00028a0000047ab9 */ /* 0x000fe20000000a00 */
[----:B01--45:R-:W1:Y:S01]  /*1910*/  LDC.64 R4, c[0x0][0xa08] ;  /* 0x00028200ff047b82 */ /* 0x033e620000000a00 */
[----:B------:R-:W-:Y:S01]  /*1920*/  ISETP.NE.U32.AND P0, PT, RZ, UR4, PT ;  /* 0x00000004ff007c0c */ /* 0x000fe2000bf05070 */
[----:B------:R-:W-:Y:S01]  /*1930*/  IMAD.MOV.U32 R28, RZ, RZ, RZ ;  /* 0x000000ffff1c7224 */ /* 0x000fe200078e00ff */
[----:B------:R-:W-:Y:S01]  /*1940*/  ULDC.64 UR6, c[0x0][0xa20] ;  /* 0x0002880000067ab9 */ /* 0x000fe20000000a00 */
[----:B--2---:R-:W-:Y:S01]  /*1950*/  IMAD.MOV.U32 R8, RZ, RZ, RZ ;  /* 0x000000ffff087224 */ /* 0x004fe200078e00ff */
[----:B------:R-:W-:Y:S01]  /*1960*/  ISETP.NE.AND.EX P0, PT, RZ, UR5, PT, P0 ;  /* 0x00000005ff007c0c */ /* 0x000fe2000bf05300 */
[----:B------:R-:W-:Y:S02]  /*1970*/  ULDC.64 UR4, c[0x0][0xa18] ;  /* 0x0002860000047ab9 */ /* 0x000fe40000000a00 */
[----:B------:R-:W-:-:S04]  /*1980*/  ISETP.NE.U32.AND P1, PT, RZ, UR4, PT ;  /* 0x00000004ff007c0c */ /* 0x000fc8000bf25070 */
[----:B------:R-:W-:Y:S01]  /*1990*/  ISETP.NE.AND.EX P1, PT, RZ, UR5, PT, P1 ;  /* 0x00000005ff007c0c */ /* 0x000fe2000bf25310 */
[----:B------:R-:W-:Y:S02]  /*19a0*/  ULDC.64 UR4, c[0x0][0xa08] ;  /* 0x0002820000047ab9 */ /* 0x000fe40000000a00 */
[----:B------:R-:W-:-:S03]  /*19b0*/  ISETP.NE.U32.AND P3, PT, RZ, UR4, PT ;  /* 0x00000004ff007c0c */ /* 0x000fc6000bf65070 */
[----:B------:R-:W2:Y:S01]  /*19c0*/  @P0 LDC.64 R6, c[0x0][0xa28] ;  /* 0x00028a00ff060b82 */ /* 0x000ea20000000a00 */
[----:B------:R-:W-:Y:S01]  /*19d0*/  ISETP.NE.AND.EX P3, PT, RZ, UR5, PT, P3 ;  /* 0x00000005ff007c0c */ /* 0x000fe2000bf65330 */
[----:B-1----:R-:W-:-:S06]  /*19e0*/  IMAD.WIDE R4, R27, 0x4, R4 ;  /* 0x000000041b047825 */ /* 0x002fcc00078e0204 */
[----:B------:R-:W1:Y:S06]  /*19f0*/  @P1 LDC.64 R2, c[0x0][0xa18] ;  /* 0x00028600ff021b82 */ /* 0x000e6c0000000a00 */
[----:B------:R-:W5:Y:S01]  /*1a00*/  @P3 LDG.E R28, desc[UR60][R4.64] ;  /* 0x0000003c041c3981 */ /* 0x000f62000c1e1900 */
[----:B------:R-:W-:Y:S02]  /*1a10*/  ULDC UR4, c[0x0][0x288] ;  /* 0x0000a20000047ab9 */ /* 0x000fe40000000800 */
[----:B------:R-:W-:Y:S01]  /*1a20*/  IMAD.U32 R219, RZ, RZ, UR4 ;  /* 0x00000004ffdb7e24 */ /* 0x000fe2000f8e00ff */
[----:B---3--:R3:W-:Y:S01]  /*1a30*/  STL [R1+0x8c], R27 ;  /* 0x00008c1b01007387 */ /* 0x0087e20000100800 */
[----:B------:R-:W-:-:S02]  /*1a40*/  ULDC.64 UR4, c[0x0][0x418] ;  /* 0x0001060000047ab9 */ /* 0x000fc40000000a00 */
[----:B------:R-:W-:Y:S01]  /*1a50*/  UISETP.NE.U32.AND UP0, UPT, UR4, URZ, UPT ;  /* 0x0000003f0400728c */ /* 0x000fe2000bf05070 */
[----:B--2---:R-:W-:-:S03]  /*1a60*/  @P0 IMAD.WIDE R6, R27, 0x4, R6 ;  /* 0x000000041b060825 */ /* 0x004fc600078e0206 */
[----:B------:R-:W-:Y:S01]  /*1a70*/  UISETP.NE.AND.EX UP0, UPT, UR5, URZ, UPT, UP0 ;  /* 0x0000003f0500728c */ /* 0x000fe2000bf05300 */
[----:B------:R-:W-:Y:S01]  /*1a80*/  ULDC UR4, c[0x0][0x424] ;  /* 0x0001090000047ab9 */ /* 0x000fe20000000800 */
[----:B------:R-:W-:Y:S01]  /*1a90*/  ISETP.NE.U32.AND P2, PT, RZ, UR6, PT ;  /* 0x00000006ff007c0c */ /* 0x000fe2000bf45070 */
[----:B------:R2:W5:Y:S01]  /*1aa0*/  @P0 LDG.E R8, desc[UR60][R6.64] ;  /* 0x0000003c06080981 */ /* 0x000562000c1e1900 */
[----:B------:R-:W-:Y:S01]  /*1ab0*/  USEL UR4, UR4, 0x1, UP0 ;  /* 0x0000000104047887 */ /* 0x000fe20008000000 */
[----:B-1----:R-:W-:Y:S01]  /*1ac0*/  @P1 IMAD.WIDE R2, R27, 0x4, R2 ;  /* 0x000000041b021825 */ /* 0x002fe200078e0202 */
[----:B------:R-:W-:Y:S01]  /*1ad0*/  ULDC UR5, c[0x0][0x2f0] ;  /* 0x0000bc0000057ab9 */ /* 0x000fe20000000800 */
[C---:B0-----:R-:W-:Y:S01]  /*1ae0*/  LOP3.LUT R0, R26.reuse, 0xff0000, RZ, 0xc0, !PT ;  /* 0x00ff00001a007812 */ /* 0x041fe200078ec0ff */
[----:B------:R-:W-:Y:S02]  /*1af0*/  UIMAD UR4, UR4, UR5, URZ ;  /* 0x00000005040472a4 */ /* 0x000fe4000f8e023f */
[----:B------:R0:W5:Y:S01]  /*1b00*/  @P1 LDG.E R219, desc[UR60][R2.64] ;  /* 0x0000003c02db1981 */ /* 0x000162000c1e1900 */
[----:B--2---:R-:W-:Y:S01]  /*1b10*/  LOP3.LUT R6, R26, 0xff000000, RZ, 0xc0, !PT ;  /* 0xff0000001a067812 */ /* 0x004fe200078ec0ff */
[----:B------:R-:W-:Y:S01]  /*1b20*/  ULDC UR5, c[0x0][0x348] ;  /* 0x0000d20000057ab9 */ /* 0x000fe20000000800 */
[----:B------:R-:W-:-:S02]  /*1b30*/  ISETP.NE.AND.EX P2, PT, RZ, UR7, PT, P2 ;  /* 0x00000007ff007c0c */ /* 0x000fc4000bf45320 */
[----:B------:R-:W-:Y:S02]  /*1b40*/  LOP3.LUT R226, R26, 0xffff, RZ, 0xc0, !PT ;  /* 0x0000ffff1ae27812 */ /* 0x000fe400078ec0ff */
[----:B0-----:R-:W-:-:S04]  /*1b50*/  SHF.R.U32.HI R3, RZ, 0x8, R6 ;  /* 0x00000008ff037819 */ /* 0x001fc80000011606 */
[----:B------:R-:W-:Y:S01]  /*1b60*/  LEA.HI R11, R0, R3, RZ, 0x10 ;  /* 0x00000003000b7211 */ /* 0x000fe200078f80ff */
[----:B---3--:R-:W-:Y:S06]  /*1b70*/  @P1 BRA `(.L_x_1538) ;  /* 0x0000000000241947 */ /* 0x008fec0003800000 */
[----:B------:R-:W-:Y:S02]  /*1b80*/  ULDC.64 UR6, c[0x0][0xa00] ;  /* 0x0002800000067ab9 */ /* 0x000fe40000000a00 */
[----:B------:R-:W-:-:S04]  /*1b90*/  ISETP.NE.U32.AND P0, PT, RZ, UR6, PT ;  /* 0x00000006ff007c0c */ /* 0x000fc8000bf05070 */
[----:B------:R-:W-:-:S13]  /*1ba0*/  ISETP.NE.AND.EX P0, PT, RZ, UR7, PT, P0 ;  /* 0x00000007ff007c0c */ /* 0x000fda000bf05300 */
[----:B------:R-:W-:Y:S05]  /*1bb0*/  @!P0 BRA `(.L_x_1538) ;  /* 0x0000000000148947 */ /* 0x000fea0003800000 */
[----:B------:R-:W0:Y:S02]  /*1bc0*/  LDC.64 R2, c[0x0][0xa00] ;  /* 0x00028000ff027b82 */ /* 0x000e240000000a00 */
[----:B0-----:R-:W-:-:S05]  /*1bd0*/  IMAD.WIDE R2, R27, 0x4, R2 ;  /* 0x000000041b027825 */ /* 0x001fca00078e0202 */
[----:B-----5:R-:W2:Y:S04]  /*1be0*/  LDG.E R219, desc[UR60][R2.64] ;  /* 0x0000003c02db7981 */ /* 0x020ea8000c1e1900 */
[----:B------:R-:W2:Y:S02]  /*1bf0*/  LDG.E R0, desc[UR60][R2.64+0x4] ;  /* 0x0000043c02007981 */ /* 0x000ea4000c1e1900 */
[----:B--2---:R-:W-:-:S07]  /*1c00*/  IMAD.IADD R219, R0, 0x1, -R219 ;  /* 0x0000000100db7824 */ /* 0x004fce00078e0adb */
.L_x_1538:
[----:B------:R-:W-:Y:S01]  /*1c10*/  MOV R2, UR5 ;  /* 0x0000000500027c02 */ /* 0x000fe20008000f00 */
[----:B------:R-:W-:Y:S01]  /*1c20*/  IMAD.U32 R29, RZ, RZ, UR4 ;  /* 0x00000004ff1d7e24 */ /* 0x000fe2000f8e00ff */
[----:B------:R-:W-:Y:S06]  /*1c30*/  @!P2 BRA `(.L_x_1539) ;  /* 0x000000000010a947 */ /* 0x000fec0003800000 */
[----:B------:R-:W0:Y:S02]  /*1c40*/  LDC.64 R4, c[0x0][0xa20] ;  /* 0x00028800ff047b82 */ /* 0x000e240000000a00 */
[----:B0-----:R-:W-:-:S05]  /*1c50*/  IMAD.WIDE R4, R27, 0x4, R4 ;  /* 0x000000041b047825 */ /* 0x001fca00078e0204 */
[----:B------:R0:W5:Y:S01]  /*1c60*/  LDG.E R29, desc[UR60][R4.64] ;  /* 0x0000003c041d7981 */ /* 0x000162000c1e1900 */
[----:B------:R-:W-:Y:S05]  /*1c70*/  BRA `(.L_x_1540) ;  /* 0x0000000000107947 */ /* 0x000fea0003800000 */
.L_x_1539:
[----:B------:R-:W-:Y:S05]  /*1c80*/  @!P3 BRA `(.L_x_1540) ;  /* 0x00000000000cb947 */ /* 0x000fea0003800000 */
[----:B------:R-:W2:Y:S04]  /*1c90*/  LDG.E R0, desc[UR60][R4.64] ;  /* 0x0000003c04007981 */ /* 0x000ea8000c1e1900 */
[----:B------:R-:W2:Y:S02]  /*1ca0*/  LDG.E R29, desc[UR60][R4.64+0x4] ;  /* 0x0000043c041d7981 */ /* 0x000ea4000c1e1900 */
[----:B--2---:R-:W-:-:S07]  /*1cb0*/  IMAD.IADD R29, R29, 0x1, -R0 ;  /* 0x000000011d1d7824 */ /* 0x004fce00078e0a00 */
.L_x_1540:
[----:B------:R-:W-:Y:S01]  /*1cc0*/  ULDC.64 UR4, c[0x0][0xa10] ;  /* 0x0002840000047ab9 */ /* 0x000fe20000000a00 */
[----:B------:R-:W1:Y:S01]  /*1cd0*/  LDC R9, c[0x0][0x448] ;  /* 0x00011200ff097b82 */ /* 0x000e620000000800 */
[----:B------:R-:W-:-:S04]  /*1ce0*/  ISETP.NE.U32.AND P0, PT, RZ, UR4, PT ;  /* 0x00000004ff007c0c */ /* 0x000fc8000bf05070 */
[----:B------:R-:W-:Y:S01]  /*1cf0*/  ISETP.NE.AND.EX P0, PT, RZ, UR5, PT, P0 ;  /* 0x00000005ff007c0c */ /* 0x000fe2000bf05300 */
[----:B------:R-:W-:Y:S02]  /*1d00*/  ULDC.64 UR4, c[0x0][0xa30] ;  /* 0x00028c0000047ab9 */ /* 0x000fe40000000a00 */
[----:B------:R-:W-:-:S04]  /*1d10*/  ISETP.NE.U32.AND P1, PT, RZ, UR4, PT ;  /* 0x00000004ff007c0c */ /* 0x000fc8000bf25070 */
[----:B------:R-:W-:-:S06]  /*1d20*/  ISETP.NE.AND.EX P1, PT, RZ, UR5, PT, P1 ;  /* 0x00000005ff007c0c */ /* 0x000fcc000bf25310 */
[----:B------:R-:W2:Y:S08]  /*1d30*/  @P0 LDC.64 R6, c[0x0][0xa10] ;  /* 0x00028400ff060b82 */ /* 0x000eb00000000a00 */
[----:B0-----:R-:W0:Y:S01]  /*1d40*/  @P1 LDC.64 R4, c[0x0][0xa30] ;  /* 0x00028c00ff041b82 */ /* 0x001e220000000a00 */
[----:B--2---:R-:W-:-:S05]  /*1d50*/  @P0 IMAD.WIDE R6, R27, 0x4, R6 ;  /* 0x000000041b060825 */ /* 0x004fca00078e0206 */
[----:B------:R-:W2:Y:S04]  /*1d60*/  @P0 LDG.E R0, desc[UR60][R6.64] ;  /* 0x0000003c06000981 */ /* 0x000ea8000c1e1900 */
[----:B------:R-:W2:Y:S01]  /*1d70*/  @P0 LDG.E R3, desc[UR60][R6.64+0x4] ;  /* 0x0000043c06030981 */ /* 0x000ea2000c1e1900 */
[----:B-----5:R-:W-:Y:S02]  /*1d80*/  IMAD.MOV.U32 R92, RZ, RZ, R29 ;  /* 0x000000ffff5c7224 */ /* 0x020fe400078e001d */
[----:B0-----:R-:W-:-:S05]  /*1d90*/  @P1 IMAD.WIDE R4, R27, 0x4, R4 ;  /* 0x000000041b041825 */ /* 0x001fca00078e0204 */
[----:B------:R0:W5:Y:S01]  /*1da0*/  @P1 LDG.E R92, desc[UR60][R4.64] ;  /* 0x0000003c045c1981 */ /* 0x000162000c1e1900 */
[----:B-1----:R-:W-:Y:S01]  /*1db0*/  ISETP.NE.AND P1, PT, R9, 0x1, PT ;  /* 0x000000010900780c */ /* 0x002fe20003f25270 */
[----:B------:R-:W-:Y:S02]  /*1dc0*/  IMAD.SHL.U32 R12, R25, 0x80, RZ ;  /* 0x00000080190c7824 */ /* 0x000fe400078e00ff */
[----:B------:R-:W-:-:S03]  /*1dd0*/  IMAD.IADD R13, R29, 0x1, -R8 ;  /* 0x000000011d0d7824 */ /* 0x000fc600078e0a08 */
[----:B------:R1:W-:Y:S01]  /*1de0*/  STL [R1+0x5c], R12 ;  /* 0x00005c0c01007387 */ /* 0x0003e20000100800 */
[----:B0-----:R-:W0:Y:S08]  /*1df0*/  LDC.64 R4, c[0x0][0x9e0] ;  /* 0x00027800ff047b82 */ /* 0x001e300000000a00 */
[----:B------:R-:W3:Y:S08]  /*1e00*/  @P1 LDC R9, c[0x0][0x44c] ;  /* 0x00011300ff091b82 */ /* 0x000ef00000000800 */
[----:B------:R-:W4:Y:S01]  /*1e10*/  @P1 LDC R10, c[0x0][0x450] ;  /* 0x00011400ff0a1b82 */ /* 0x000f220000000800 */
[----:B0-----:R-:W-:-:S02]  /*1e20*/  ISETP.GE.AND P2, PT, R5, 0x1, PT ;  /* 0x000000010500780c */ /* 0x001fc40003f46270 */
[----:B--2---:R-:W-:Y:S01]  /*1e30*/  @P0 IADD3 R2, -R0, R3, RZ ;  /* 0x0000000300020210 */ /* 0x004fe20007ffe1ff */
[----:B------:R-:W-:-:S04]  /*1e40*/  VIADD R0, R12, 0x7f ;  /* 0x0000007f0c007836 */ /* 0x000fc80000000000 */
[----:B------:R-:W-:Y:S02]  /*1e50*/  IMAD.IADD R220, R13, 0x1, R2 ;  /* 0x000000010ddc7824 */ /* 0x000fe400078e0202 */
[----:B---3--:R-:W-:-:S03]  /*1e60*/  @P1 IMAD.HI.U32 R3, R0, R9, RZ ;  /* 0x0000000900031227 */ /* 0x008fc600078e00ff */
[C---:B------:R-:W-:Y:S01]  /*1e70*/  IADD3 R7, R220.reuse, 0x1, -R219 ;  /* 0x00000001dc077810 */ /* 0x040fe20007ffe8db */
[----:B------:R-:W-:Y:S01]  /*1e80*/  IMAD.MOV.U32 R6, RZ, RZ, R0 ;  /* 0x000000ffff067224 */ /* 0x000fe200078e0000 */
[----:B------:R-:W-:Y:S02]  /*1e90*/  IADD3 R0, R220, 0x3f, RZ ;  /* 0x0000003fdc007810 */ /* 0x000fe40007ffe0ff */
[----:B----4-:R-:W-:Y:S02]  /*1ea0*/  @P1 SHF.R.U32.HI R6, RZ, R10, R3 ;  /* 0x0000000aff061219 */ /* 0x010fe40000011603 */
[----:B------:R-:W-:-:S03]  /*1eb0*/  SHF.R.S32.HI R3, RZ, 0x1f, R0 ;  /* 0x0000001fff037819 */ /* 0x000fc60000011400 */
[----:B------:R-:W-:Y:S01]  /*1ec0*/  IMAD.IADD R9, R7, 0x1, R6 ;  /* 0x0000000107097824 */ /* 0x000fe200078e0206 */
[----:B------:R-:W-:-:S03]  /*1ed0*/  LEA.HI R3, R3, R0, RZ, 0x6 ;  /* 0x0000000003037211 */ /* 0x000fc600078f30ff */
[----:B------:R-:W-:Y:S01]  /*1ee0*/  IMAD.IADD R4, R9, 0x1, R4 ;  /* 0x0000000109047824 */ /* 0x000fe200078e0204 */
[----:B------:R-:W-:Y:S01]  /*1ef0*/  SHF.R.S32.HI R93, RZ, 0x6, R3 ;  /* 0x00000006ff5d7819 */ /* 0x000fe20000011403 */
        /* <DEDUP_REMOVED lines=12> */
.L_x_1543:
[----:B------:R-:W-:-:S13]  /*1fc0*/  ISETP.NE.AND P0, PT, R5, 0x1, PT ;  /* 0x000000010500780c */ /* 0x000fda0003f05270 */
[----:B------:R-:W0:Y:S02]  /*1fd0*/  @P0 LDC.64 R6, c[0x0][0x9e8] ;  /* 0x00027a00ff060b82 */ /* 0x000e240000000a00 */
[----:B0-----:R-:W-:-:S05]  /*1fe0*/  @P0 IMAD.HI.U32 R6, R0, R6, RZ ;  /* 0x0000000600060227 */ /* 0x001fca00078e00ff */
[----:B------:R-:W-:-:S07]  /*1ff0*/  @P0 SHF.R.U32.HI R0, RZ, R7, R6 ;  /* 0x00000007ff000219 */ /* 0x000fce0000011606 */
.L_x_1544:
[----:B------:R-:W-:Y:S05]  /*2000*/  BSYNC B0 ;  /* 0x0000000000007941 */ /* 0x000fea0003800000 */
.L_x_1542:
[----:B------:R-:W-:-:S05]  /*2010*/  IMAD R3, R0, R5, R5 ;  /* 0x0000000500037224 */ /* 0x000fca00078e0205 */
[----:B------:R-:W-:-:S07]  /*2020*/  VIMNMX R4, R4, R3, PT ;  /* 0x0000000304047248 */ /* 0x000fce0003fe0100 */
.L_x_1541:
[----:B------:R-:W0:Y:S01]  /*2030*/  @P1 LDC R0, c[0x0][0x44c] ;  /* 0x00011300ff001b82 */ /* 0x000e220000000800 */
[----:B------:R-:W-:Y:S01]  /*2040*/  IADD3 R4, R4, 0x3f, RZ ;  /* 0x0000003f04047810 */ /* 0x000fe20007ffe0ff */
[----:B------:R-:W-:Y:S01]  /*2050*/  IMAD.MOV.U32 R7, RZ, RZ, R12 ;  /* 0x000000ffff077224 */ /* 0x000fe200078e000c */
[----:B------:R-:W-:Y:S01]  /*2060*/  ULDC UR4, c[0x0][0x9dc] ;  /* 0x0002770000047ab9 */ /* 0x000fe20000000800 */
[----:B------:R-:W-:Y:S01]  /*2070*/  IMAD.IADD R156, R220, 0x1, -R219 ;  /* 0x00000001dc9c7824 */ /* 0x000fe200078e0adb */
[----:B------:R-:W-:-:S03]  /*2080*/  SHF.R.S32.HI R3, RZ, 0x1f, R4 ;  /* 0x0000001fff037819 */ /* 0x000fc60000011404 */
[----:B------:R-:W1:Y:S01]  /*2090*/  @P1 LDC R9, c[0x0][0x450] ;  /* 0x00011400ff091b82 */ /* 0x000e620000000800 */
[----:B------:R-:W-:Y:S01]  /*20a0*/  LEA.HI R3, R3, R4, RZ, 0x6 ;  /* 0x0000000403037211 */ /* 0x000fe200078f30ff */
[----:B0-----:R-:W-:-:S05]  /*20b0*/  @P1 IMAD.HI.U32 R0, R12, R0, RZ ;  /* 0x000000000c001227 */ /* 0x001fca00078e00ff */
[----:B-1----:R-:W-:Y:S02]  /*20c0*/  @P1 SHF.R.U32.HI R7, RZ, R9, R0 ;  /* 0x00000009ff071219 */ /* 0x002fe40000011600 */
[----:B------:R-:W-:-:S03]  /*20d0*/  SHF.R.S32.HI R0, RZ, 0x6, R3 ;  /* 0x00000006ff007819 */ /* 0x000fc60000011403 */
[----:B------:R-:W-:Y:S01]  /*20e0*/  IMAD.IADD R3, R156, 0x1, R7 ;  /* 0x000000019c037824 */ /* 0x000fe200078e0207 */
[----:B------:R-:W-:-:S03]  /*20f0*/  VIMNMX R8, R93, R0, PT ;  /* 0x000000005d087248 */ /* 0x000fc60003fe0100 */
[----:B------:R-:W-:Y:S01]  /*2100*/  VIADD R0, R3, -UR4 ;  /* 0x8000000403007c36 */ /* 0x000fe20008000000 */
[----:B------:R-:W-:Y:S06]  /*2110*/  @!P2 BRA `(.L_x_1545) ;  /* 0x000000000044a947 */ /* 0x000fec0003800000 */
[----:B------:R-:W-:Y:S01]  /*2120*/  ISETP.GT.AND P0, PT, R3, -0x1, PT ;  /* 0xffffffff0300780c */ /* 0x000fe20003f04270 */
[----:B------:R-:W-:-:S12]  /*2130*/  BSSY B0, `(.L_x_1546) ;  /* 0x000000d000007945 */ /* 0x000fd80003800000 */
        /* <DEDUP_REMOVED lines=8> */
.L_x_1547:
[----:B------:R-:W-:-:S13]  /*21c0*/  ISETP.NE.AND P0, PT, R5, 0x1, PT ;  /* 0x000000010500780c */ /* 0x000fda0003f05270 */
[----:B------:R-:W0:Y:S02]  /*21d0*/  @P0 LDC.64 R6, c[0x0][0x9e8] ;  /* 0x00027a00ff060b82 */ /* 0x000e240000000a00 */
[----:B0-----:R-:W-:-:S05]  /*21e0*/  @P0 IMAD.HI.U32 R6, R3, R6, RZ ;  /* 0x0000000603060227 */ /* 0x001fca00078e00ff */
[----:B------:R-:W-:-:S07]  /*21f0*/  @P0 SHF.R.U32.HI R3, RZ, R7, R6 ;  /* 0x00000007ff030219 */ /* 0x000fce0000011606 */
.L_x_1548:
[----:B------:R-:W-:Y:S05]  /*2200*/  BSYNC B0 ;  /* 0x0000000000007941 */ /* 0x000fea0003800000 */
.L_x_1546:
[----:B------:R-:W-:-:S05]  /*2210*/  IMAD R3, R3, R5, RZ ;  /* 0x0000000503037224 */ /* 0x000fca00078e02ff */
[----:B------:R-:W-:-:S07]  /*2220*/  VIMNMX R0, R0, R3, !PT ;  /* 0x0000000300007248 */ /* 0x000fce0007fe0100 */
.L_x_1545:
[----:B------:R-:W-:Y:S01]  /*2230*/  SHF.R.S32.HI R3, RZ, 0x1f, R0 ;  /* 0x0000001fff037819 */ /* 0x000fe20000011400 */
[----:B------:R-:W-:Y:S01]  /*2240*/  BSSY B0, `(.L_x_1549) ;  /* 0x000002a000007945 */ /* 0x000fe20003800000 */
[----:B------:R-:W-:Y:S02]  /*2250*/  LOP3.LUT R14, R11, 0xff, RZ, 0xc0, !PT ;  /* 0x000000ff0b0e7812 */ /* 0x000fe400078ec0ff */
[----:B------:R-:W-:Y:S02]  /*2260*/  LEA.HI R3, R3, R0, RZ, 0x6 ;  /* 0x0000000003037211 */ /* 0x000fe400078f30ff */
[----:B------:R-:W-:Y:S01]  /*2270*/  SHF.R.U32.HI R4, RZ, 0x10, R11 ;  /* 0x00000010ff047819 */ /* 0x000fe2000001160b */
[----:B------:R0:W-:Y:S01]  /*2280*/  STL [R1+0x94], R14 ;  /* 0x0000940e01007387 */ /* 0x0001e20000100800 */
[----:B------:R-:W-:Y:S02]  /*2290*/  SHF.R.S32.HI R3, RZ, 0x6, R3 ;  /* 0x00000006ff037819 */ /* 0x000fe40000011403 */
[----:B------:R-:W-:Y:S01]  /*22a0*/  MOV R0, RZ ;  /* 0x000000ff00007202 */ /* 0x000fe20000000f00 */
[----:B------:R0:W-:Y:S01]  /*22b0*/  STL [R1+0x88], R4 ;  /* 0x0000880401007387 */ /* 0x0001e20000100800 */
[----:B------:R-:W-:-:S04]  /*22c0*/  VIMNMX R9, RZ, R3, !PT ;  /* 0x00000003ff097248 */ /* 0x000fc80007fe0100 */
[----:B------:R-:W-:-:S13]  /*22d0*/  ISETP.GT.AND P0, PT, R8, R9, PT ;  /* 0x000000090800720c */ /* 0x000fda0003f04270 */
[----:B0-----:R-:W-:Y:S05]  /*22e0*/  @!P0 BRA `(.L_x_1550) ;  /* 0x00000000007c8947 */ /* 0x001fea0003800000 */
[----:B------:R-:W-:Y:S01]  /*22f0*/  ISETP.NE.AND P0, PT, R4, RZ, PT ;  /* 0x000000ff0400720c */ /* 0x000fe20003f05270 */
[----:B------:R-:W-:-:S03]  /*2300*/  ULDC UR4, c[0x0][0x9f0] ;  /* 0x00027c0000047ab9 */ /* 0x000fc60000000800 */
[----:B------:R-:W-:-:S04]  /*2310*/  SEL R11, R4, UR4, P0 ;  /* 0x00000004040b7c07 */ /* 0x000fc80008000000 */
[-C--:B------:R-:W-:Y:S02]  /*2320*/  IABS R6, R11.reuse ;  /* 0x0000000b00067213 */ /* 0x080fe40000000000 */
[----:B------:R-:W-:Y:S02]  /*2330*/  IADD3 R0, R11, -0x1, R8 ;  /* 0xffffffff0b007810 */ /* 0x000fe40007ffe008 */
[----:B------:R-:W0:Y:S01]  /*2340*/  I2F.RP R3, R6 ;  /* 0x0000000600037306 */ /* 0x000e220000209400 */
[----:B------:R-:W-:Y:S02]  /*2350*/  IABS R12, R11 ;  /* 0x0000000b000c7213 */ /* 0x000fe40000000000 */
[----:B------:R-:W-:-:S05]  /*2360*/  IMAD.IADD R0, R0, 0x1, -R9 ;  /* 0x0000000100007824 */ /* 0x000fca00078e0a09 */
[----:B------:R-:W-:Y:S02]  /*2370*/  IABS R10, R0 ;  /* 0x00000000000a7213 */ /* 0x000fe40000000000 */
[----:B------:R-:W-:-:S04]  /*2380*/  LOP3.LUT R0, R0, R11, RZ, 0x3c, !PT ;  /* 0x0000000b00007212 */ /* 0x000fc800078e3cff */
[----:B------:R-:W-:Y:S01]  /*2390*/  ISETP.GE.AND P2, PT, R0, RZ, PT ;  /* 0x000000ff0000720c */ /* 0x000fe20003f46270 */
[----:B0-----:R-:W0:Y:S02]  /*23a0*/  MUFU.RCP R3, R3 ;  /* 0x0000000300037308 */ /* 0x001e240000001000 */
[----:B0-----:R-:W-:Y:S02]  /*23b0*/  VIADD R4, R3, 0xffffffe ;  /* 0x0ffffffe03047836 */ /* 0x001fe40000000000 */
[----:B------:R-:W-:-:S04]  /*23c0*/  IMAD.MOV R3, RZ, RZ, -R12 ;  /* 0x000000ffff037224 */ /* 0x000fc800078e0a0c */
[----:B------:R0:W1:Y:S02]  /*23d0*/  F2I.FTZ.U32.TRUNC.NTZ R5, R4 ;  /* 0x0000000400057305 */ /* 0x000064000021f000 */
[----:B0-----:R-:W-:Y:S01]  /*23e0*/  MOV R4, RZ ;  /* 0x000000ff00047202 */ /* 0x001fe20000000f00 */
[----:B-1----:R-:W-:-:S04]  /*23f0*/  IMAD.MOV R7, RZ, RZ, -R5 ;  /* 0x000000ffff077224 */ /* 0x002fc800078e0a05 */
[----:B------:R-:W-:-:S04]  /*2400*/  IMAD R7, R7, R6, RZ ;  /* 0x0000000607077224 */ /* 0x000fc800078e02ff */
[----:B------:R-:W-:-:S04]  /*2410*/  IMAD.HI.U32 R5, R5, R7, R4 ;  /* 0x0000000705057227 */ /* 0x000fc800078e0004 */
[----:B------:R-:W-:-:S04]  /*2420*/  IMAD.MOV.U32 R4, RZ, RZ, R10 ;  /* 0x000000ffff047224 */ /* 0x000fc800078e000a */
[----:B------:R-:W-:-:S04]  /*2430*/  IMAD.HI.U32 R5, R5, R4, RZ ;  /* 0x0000000405057227 */ /* 0x000fc800078e00ff */
[----:B------:R-:W-:-:S05]  /*2440*/  IMAD R3, R5, R3, R4 ;  /* 0x0000000305037224 */ /* 0x000fca00078e0204 */
[----:B------:R-:W-:-:S13]  /*2450*/  ISETP.GT.U32.AND P1, PT, R6, R3, PT ;  /* 0x000000030600720c */ /* 0x000fda0003f24070 */
[----:B------:R-:W-:Y:S02]  /*2460*/  @!P1 IMAD.IADD R3, R3, 0x1, -R6 ;  /* 0x0000000103039824 */ /* 0x000fe400078e0a06 */
[----:B------:R-:W-:Y:S01]  /*2470*/  @!P1 VIADD R5, R5, 0x1 ;  /* 0x0000000105059836 */ /* 0x000fe20000000000 */
[----:B------:R-:W-:Y:S02]  /*2480*/  ISETP.NE.AND P1, PT, R11, RZ, PT ;  /* 0x000000ff0b00720c */ /* 0x000fe40003f25270 */
[----:B------:R-:W-:-:S13]  /*2490*/  ISETP.GE.U32.AND P0, PT, R3, R6, PT ;  /* 0x000000060300720c */ /* 0x000fda0003f06070 */
[----:B------:R-:W-:-:S05]  /*24a0*/  @P0 VIADD R5, R5, 0x1 ;  /* 0x0000000105050836 */ /* 0x000fca0000000000 */
[----:B------:R-:W-:-:S05]  /*24b0*/  MOV R0, R5 ;  /* 0x0000000500007202 */ /* 0x000fca0000000f00 */
[----:B------:R-:W-:Y:S01]  /*24c0*/  @!P2 IMAD.MOV R0, RZ, RZ, -R0 ;  /* 0x000000ffff00a224 */ /* 0x000fe200078e0a00 */
[----:B------:R-:W-:-:S07]  /*24d0*/  @!P1 LOP3.LUT R0, RZ, R11, RZ, 0x33, !PT ;  /* 0x0000000bff009212 */ /* 0x000fce00078e33ff */
.L_x_1550:
[----:B------:R-:W-:Y:S05]  /*24e0*/  BSYNC B0 ;  /* 0x0000000000007941 */ /* 0x000fea0003800000 */
.L_x_1549:
[----:B------:R-:W-:-:S05]  /*24f0*/  IMAD R3, R14, R0, R9 ;  /* 0x000000000e037224 */ /* 0x000fca00078e0209 */
[C---:B------:R-:W-:Y:S01]  /*2500*/  VIADDMNMX R0, R3.reuse, R0, R8, PT ;  /* 0x0000000003007246 */ /* 0x040fe20003800108 */
[----:B------:R-:W-:-:S04]  /*2510*/  IMAD R3, R3, 0x40, -R13 ;  /* 0x0000004003037824 */ /* 0x000fc800078e0a0d */
[----:B------:R-:W-:Y:S01]  /*2520*/  IMAD R5, R0, 0x40, -R13 ;  /* 0x0000004000057824 */ /* 0x000fe200078e0a0d */
[----:B------:R-:W-:-:S04]  /*2530*/  VIMNMX R3, RZ, R3, !PT ;  /* 0x00000003ff037248 */ /* 0x000fc80007fe0100 */
[----:B------:R-:W-:Y:S02]  /*2540*/  VIMNMX R0, R5, R2, PT ;  /* 0x0000000205007248 */ /* 0x000fe40003fe0100 */
[----:B------:R-:W-:Y:S02]  /*2550*/  SHF.R.U32.HI R24, RZ, 0x6, R3 ;  /* 0x00000006ff187819 */ /* 0x000fe40000011603 */
[----:B------:R-:W-:Y:S02]  /*2560*/  ISETP.GT.AND P0, PT, R0, R3, PT ;  /* 0x000000030000720c */ /* 0x000fe40003f04270 */
[----:B------:R-:W-:-:S11]  /*2570*/  MOV R25, R24 ;  /* 0x0000001800197202 */ /* 0x000fd60000000f00 */
[----:B------:R-:W-:-:S05]  /*2580*/  @P0 VIADD R0, R0, 0x3f ;  /* 0x0000003f00000836 */ /* 0x000fca0000000000 */
[----:B------:R-:W-:-:S04]  /*2590*/  @P0 SHF.R.S32.HI R3, RZ, 0x1f, R0 ;  /* 0x0000001fff030819 */ /* 0x000fc80000011400 */
[----:B------:R-:W-:-:S04]  /*25a0*/  @P0 LEA.HI R3, R3, R0, RZ, 0x6 ;  /* 0x0000000003030211 */ /* 0x000fc800078f30ff */
[----:B------:R-:W-:Y:S02]  /*25b0*/  @P0 SHF.R.S32.HI R25, RZ, 0x6, R3 ;  /* 0x00000006ff190819 */ /* 0x000fe40000011403 */
        /* <DEDUP_REMOVED lines=11> */
[----:B------:R-:W-:Y:S01]  /*2670*/  MOV R13, RZ ;  /* 0x000000ff000d7202 */ /* 0x000fe20000000f00 */
        /* <DEDUP_REMOVED lines=8> */
[----:B------:R-:W-:-:S07]  /*2700*/  IMAD.MOV.U32 R12, RZ, RZ, 0x1 ;  /* 0x00000001ff0c7424 */ /* 0x000fce00078e00ff */
[----:B------:R-:W-:-:S07]  /*2710*/  LEPC R20, `(.L_x_1553) ;  /* 0x000000001014794e */ /* 0x000fce0000000000 */
[----:B0----5:R-:W-:Y:S05]  /*2720*/  CALL.ABS.NOINC R14 ;  /* 0x000000000e007343 */ /* 0x021fea0003c00000 */
.L_x_1553:
[----:B------:R-:W-:Y:S05]  /*2730*/  BSYNC B6 ;  /* 0x0000000000067941 */ /* 0x000fea0003800000 */
.L_x_1552:
        /* <DEDUP_REMOVED lines=20> */
.L_x_1555:
[----:B------:R-:W-:Y:S05]  /*2880*/  BSYNC B6 ;  /* 0x0000000000067941 */ /* 0x000fea0003800000 */
.L_x_1554:
[----:B------:R-:W-:Y:S01]  /*2890*/  ULDC.64 UR4, c[0x0][0x9f8] ;  /* 0x00027e0000047ab9 */ /* 0x000fe20000000a00 */
[----:B------:R-:W2:Y:S01]  /*28a0*/  LDL R30, [R1+0x10] ;  /* 0x00001000011e7983 */ /* 0x000ea20000100800 */
[----:B------:R-:W-:-:S03]  /*28b0*/  ISETP.NE.U32.AND P0, PT, RZ, UR4, PT ;  /* 0x00000004ff007c0c */ /* 0x000fc6000bf05070 */
[----:B------:R-:W3:Y:S01]  /*28c0*/  LDL R33, [R1+0x64] ;  /* 0x0000640001217983 */ /* 0x000ee20000100800 */
[----:B------:R-:W-:-:S03]  /*28d0*/  ISETP.NE.AND.EX P0, PT, RZ, UR5, PT, P0 ;  /* 0x00000005ff007c0c */ /* 0x000fc6000bf05300 */
[----:B------:R-:W4:Y:S01]  /*28e0*/  LDL R32, [R1+0x60] ;  /* 0x0000600001207983 */ /* 0x000f220000100800 */
[----:B------:R-:W-:Y:S01]  /*28f0*/  IMAD.MOV.U32 R3, RZ, RZ, R27 ;  /* 0x000000ffff037224 */ /* 0x000fe200078e001b */
[----:B------:R-:W-:Y:S01]  /*2900*/  ULDC UR4, c[0x0][0x2f4] ;  /* 0x0000bd0000047ab9 */ /* 0x000fe20000000800 */
[----:B------:R-:W0:Y:S01]  /*2910*/  LDC R91, c[0x0][0x3f4] ;  /* 0x0000fd00ff5b7b82 */ /* 0x000e220000000800 */
[----:B------:R-:W4:Y:S04]  /*2920*/  LDL R31, [R1+0xd0] ;  /* 0x0000d000011f7983 */ /* 0x000f280000100800 */
[----:B------:R-:W4:Y:S03]  /*2930*/  LDL R20, [R1+0xcc] ;  /* 0x0000cc0001147983 */ /* 0x000f260000100800 */
[----:B------:R-:W1:Y:S01]  /*2940*/  @P0 LDC.64 R4, c[0x0][0x9f8] ;  /* 0x00027e00ff040b82 */ /* 0x000e620000000a00 */
[----:B------:R-:W-:Y:S01]  /*2950*/  ISETP.GE.AND P1, PT, R203, UR4, PT ;  /* 0x00000004cb007c0c */ /* 0x000fe2000bf26270 */
[----:B------:R-:W4:Y:S04]  /*2960*/  LDL R26, [R1+0x70] ;  /* 0x00007000011a7983 */ /* 0x000f280000100800 */
[----:B------:R-:W4:Y:S02]  /*2970*/  LDL R21, [R1+0x6c] ;  /* 0x00006c0001157983 */ /* 0x000f240000100800 */
[----:B------:R-:W0:Y:S08]  /*2980*/  LDC.64 R12, c[0x0][0x408] ;  /* 0x00010200ff0c7b82 */ /* 0x000e300000000a00 */
[----:B------:R-:W2:Y:S01]  /*2990*/  LDC.64 R10, c[0x0][0x3f8] ;  /* 0x0000fe00ff0a7b82 */ /* 0x000ea20000000a00 */
[----:B-1----:R-:W-:-:S05]  /*29a0*/  @P0 IMAD.WIDE R4, R27, 0x4, R4 ;  /* 0x000000041b040825 */ /* 0x002fca00078e0204 */
[----:B------:R1:W4:Y:S01]  /*29b0*/  @P0 LDG.E R3, desc[UR60][R4.64] ;  /* 0x0000003c04030981 */ /* 0x000322000c1e1900 */
[----:B------:R-:W-:Y:S02]  /*29c0*/  ISETP.GE.AND P0, PT, R18, UR4, PT ;  /* 0x0000000412007c0c */ /* 0x000fe4000bf06270 */
[----:B-1----:R-:W-:Y:S02]  /*29d0*/  SEL R4, RZ, 0xffffffff, P1 ;  /* 0xffffffffff047807 */ /* 0x002fe40000800000 */
[----:B------:R-:W-:-:S03]  /*29e0*/  SEL R0, RZ, 0x1, P0 ;  /* 0x00000001ff007807 */ /* 0x000fc60000000000 */
[----:B------:R-:W-:-:S05]  /*29f0*/  IMAD.SHL.U32 R5, R4, 0x2, RZ ;  /* 0x0000000204057824 */ /* 0x000fca00078e00ff */
[----:B------:R-:W-:Y:S01]  /*2a00*/  LOP3.LUT R4, R5, 0x2, R0, 0xe2, !PT ;  /* 0x0000000205047812 */ /* 0x000fe200078ee200 */
[----:B------:R-:W-:Y:S02]  /*2a10*/  IMAD.IADD R0, R28, 0x1, R29 ;  /* 0x000000011c007824 */ /* 0x000fe400078e021d */
[----:B------:R-:W4:Y:S01]  /*2a20*/  LDL R28, [R1+0x84] ;  /* 0x00008400011c7983 */ /* 0x000f220000100800 */
[----:B------:R-:W-:-:S04]  /*2a30*/  ISETP.GE.AND P2, PT, R22, UR4, PT ;  /* 0x0000000416007c0c */ /* 0x000fc8000bf46270 */
[----:B------:R-:W-:Y:S02]  /*2a40*/  SEL R5, RZ, 0x4, P2 ;  /* 0x00000004ff057807 */ /* 0x000fe40001000000 */
[----:B0-----:R-:W-:Y:S02]  /*2a50*/  ISETP.GE.AND P2, PT, R18, R91, PT ;  /* 0x0000005b1200720c */ /* 0x001fe40003f46270 */
[----:B------:R-:W-:Y:S02]  /*2a60*/  LOP3.LUT R14, R4, R5, RZ, 0xfc, !PT ;  /* 0x00000005040e7212 */ /* 0x000fe400078efcff */
[----:B------:R-:W-:Y:S02]  /*2a70*/  ISETP.GE.AND P1, PT, R203, R91, PT ;  /* 0x0000005bcb00720c */ /* 0x000fe40003f26270 */
[----:B------:R-:W-:Y:S02]  /*2a80*/  SEL R5, R91, RZ, P2 ;  /* 0x000000ff5b057207 */ /* 0x000fe40001000000 */
[----:B------:R-:W-:-:S03]  /*2a90*/  SHF.R.S32.HI R205, RZ, 0x1f, R204 ;  /* 0x0000001fffcd7819 */ /* 0x000fc600000114cc */
[----:B------:R-:W-:Y:S01]  /*2aa0*/  IMAD.IADD R5, R18, 0x1, R5 ;  /* 0x0000000112057824 */ /* 0x000fe200078e0205 */
[----:B------:R-:W0:Y:S01]  /*2ab0*/  S2R R94, SR_TID.X ;  /* 0x00000000005e7919 */ /* 0x000e220000002100 */
[----:B-----5:R-:W-:Y:S02]  /*2ac0*/  SHF.R.S32.HI R15, RZ, 0x1f, R92 ;  /* 0x0000001fff0f7819 */ /* 0x020fe4000001145c */
[----:B------:R-:W-:Y:S02]  /*2ad0*/  ISETP.GE.AND P0, PT, R23, UR4, PT ;  /* 0x0000000417007c0c */ /* 0x000fe4000bf06270 */
[----:B------:R-:W-:Y:S02]  /*2ae0*/  SHF.L.U32 R27, R12, 0x5, RZ ;  /* 0x000000050c1b7819 */ /* 0x000fe400000006ff */
[----:B------:R-:W-:Y:S02]  /*2af0*/  LOP3.LUT R29, R14, 0x1, RZ, 0xc0, !PT ;  /* 0x000000010e1d7812 */ /* 0x000fe400078ec0ff */
[----:B0-----:R-:W-:-:S02]  /*2b00*/  LEA.HI R94, R94, 0x8, RZ, 0x19 ;  /* 0x000000085e5e7811 */ /* 0x001fc400078fc8ff */
[----:B--2---:R-:W-:-:S05]  /*2b10*/  SHF.R.S32.HI R9, RZ, 0x1f, R30 ;  /* 0x0000001fff097819 */ /* 0x004fca000001141e */
[C---:B------:R-:W-:Y:S02]  /*2b20*/  IMAD R4, R9.reuse, R12, RZ ;  /* 0x0000000c09047224 */ /* 0x040fe400078e02ff */
[-C--:B------:R-:W-:Y:S02]  /*2b30*/  IMAD R6, R9, R10.reuse, RZ ;  /* 0x0000000a09067224 */ /* 0x080fe400078e02ff */
[C---:B------:R-:W-:Y:S01]  /*2b40*/  IMAD R9, R30.reuse, R13, R4 ;  /* 0x0000000d1e097224 */ /* 0x040fe200078e0204 */
[----:B------:R-:W-:Y:S01]  /*2b50*/  SEL R4, R91, RZ, P1 ;  /* 0x000000ff5b047207 */ /* 0x000fe20000800000 */
[C---:B------:R-:W-:Y:S02]  /*2b60*/  IMAD R7, R30.reuse, R11, R6 ;  /* 0x0000000b1e077224 */ /* 0x040fe400078e0206 */
[----:B------:R-:W-:-:S04]  /*2b70*/  IMAD.WIDE.U32 R80, R30, R10, R18 ;  /* 0x0000000a1e507225 */ /* 0x000fc800078e0012 */
[----:B------:R-:W-:-:S04]  /*2b80*/  IMAD.WIDE.U32 R78, R30, R10, R204 ;  /* 0x0000000a1e4e7225 */ /* 0x000fc800078e00cc */
[----:B------:R-:W-:Y:S01]  /*2b90*/  IMAD.IADD R6, R203, 0x1, R4 ;  /* 0x00000001cb067824 */ /* 0x000fe200078e0204 */
[----:B------:R-:W-:Y:S01]  /*2ba0*/  SHF.R.S32.HI R4, RZ, 0x1f, R5 ;  /* 0x0000001fff047819 */ /* 0x000fe20000011405 */
[----:B------:R-:W-:Y:S01]  /*2bb0*/  IMAD.IADD R79, R79, 0x1, R7 ;  /* 0x000000014f4f7824 */ /* 0x000fe200078e0207 */
[----:B------:R-:W-:Y:S02]  /*2bc0*/  IADD3 R81, R7, R81, RZ ;  /* 0x0000005107517210 */ /* 0x000fe40007ffe0ff */
[----:B------:R-:W-:Y:S02]  /*2bd0*/  SHF.R.S32.HI R7, RZ, 0x1f, R6 ;  /* 0x0000001fff077819 */ /* 0x000fe40000011406 */
[CC--:B------:R-:W-:Y:S02]  /*2be0*/  LEA.HI R68, R4.reuse, R5.reuse, RZ, 0x3 ;  /* 0x0000000504447211 */ /* 0x0c0fe400078f18ff */
[----:B------:R-:W-:Y:S02]  /*2bf0*/  LEA.HI R4, R4, R5, RZ, 0x6 ;  /* 0x0000000504047211 */ /* 0x000fe400078f30ff */
[----:B------:R-:W-:-:S02]  /*2c00*/  LEA.HI R70, R7, R6, RZ, 0x3 ;  /* 0x0000000607467211 */ /* 0x000fc400078f18ff */
[----:B------:R-:W-:Y:S02]  /*2c10*/  LEA.HI R6, R7, R6, RZ, 0x6 ;  /* 0x0000000607067211 */ /* 0x000fe400078f30ff */
[----:B------:R-:W-:Y:S01]  /*2c20*/  SHF.L.U32 R5, R4, 0x6, RZ ;  /* 0x0000000604057819 */ /* 0x000fe200000006ff */
[-C--:B------:R-:W-:Y:S01]  /*2c30*/  IMAD.WIDE.U32 R82, R30, R12.reuse, R204 ;  /* 0x0000000c1e527225 */ /* 0x080fe200078e00cc */
[--C-:B---3--:R-:W-:Y:S02]  /*2c40*/  LOP3.LUT R4, R33, 0x38, R68.reuse, 0xf8, !PT ;  /* 0x0000003821047812 */ /* 0x108fe400078ef844 */
[----:B----4-:R-:W-:Y:S01]  /*2c50*/  LOP3.LUT R8, R32, 0x38, R68, 0xf8, !PT ;  /* 0x0000003820087812 */ /* 0x010fe200078ef844 */
[----:B------:R-:W-:Y:S01]  /*2c60*/  IMAD.WIDE.U32 R84, R30, R12, R18 ;  /* 0x0000000c1e547225 */ /* 0x000fe200078e0012 */
[----:B------:R-:W-:Y:S02]  /*2c70*/  LOP3.LUT R5, R5, 0xfffff000, RZ, 0xc0, !PT ;  /* 0xfffff00005057812 */ /* 0x000fe400078ec0ff */
[----:B------:R-:W-:Y:S01]  /*2c80*/  LOP3.LUT R4, R4, R31, RZ, 0x3c, !PT ;  /* 0x0000001f04047212 */ /* 0x000fe200078e3cff */
[----:B------:R-:W-:Y:S01]  /*2c90*/  IMAD.SHL.U32 R7, R6, 0x40, RZ ;  /* 0x0000004006077824 */ /* 0x000fe200078e00ff */
[--C-:B------:R-:W-:Y:S01]  /*2ca0*/  LOP3.LUT R6, R33, 0x38, R70.reuse, 0xf8, !PT ;  /* 0x0000003821067812 */ /* 0x100fe200078ef846 */
[----:B------:R-:W-:Y:S01]  /*2cb0*/  IMAD.IADD R83, R83, 0x1, R9 ;  /* 0x0000000153537824 */ /* 0x000fe200078e0209 */
[----:B------:R-:W-:Y:S01]  /*2cc0*/  LOP3.LUT R8, R8, R20, RZ, 0x3c, !PT ;  /* 0x0000001408087212 */ /* 0x000fe200078e3cff */
[----:B------:R-:W-:Y:S01]  /*2cd0*/  IMAD.IADD R85, R9, 0x1, R85 ;  /* 0x0000000109557824 */ /* 0x000fe200078e0255 */
[----:B------:R-:W-:-:S02]  /*2ce0*/  LOP3.LUT R9, R32, 0x38, R70, 0xf8, !PT ;  /* 0x0000003820097812 */ /* 0x000fc400078ef846 */
[--C-:B------:R-:W-:Y:S02]  /*2cf0*/  IADD3 R89, R4, R5, R26.reuse ;  /* 0x0000000504597210 */ /* 0x100fe40007ffe01a */
[----:B------:R-:W-:Y:S02]  /*2d00*/  LOP3.LUT R7, R7, 0xfffff000, RZ, 0xc0, !PT ;  /* 0xfffff00007077812 */ /* 0x000fe400078ec0ff */
[----:B------:R-:W-:Y:S02]  /*2d10*/  LOP3.LUT R6, R6, R31, RZ, 0x3c, !PT ;  /* 0x0000001f06067212 */ /* 0x000fe400078e3cff */
[--C-:B------:R-:W-:Y:S01]  /*2d20*/  IADD3 R4, R8, R5, R21.reuse ;  /* 0x0000000508047210 */ /* 0x100fe20007ffe015 */
[----:B------:R-:W-:Y:S01]  /*2d30*/  IMAD R8, R15, R10, RZ ;  /* 0x0000000a0f087224 */ /* 0x000fe200078e02ff */
[----:B------:R-:W-:Y:S02]  /*2d40*/  LOP3.LUT R20, R9, R20, RZ, 0x3c, !PT ;  /* 0x0000001409147212 */ /* 0x000fe400078e3cff */
[----:B------:R-:W-:Y:S01]  /*2d50*/  IADD3 R5, R6, R7, R26 ;  /* 0x0000000706057210 */ /* 0x000fe20007ffe01a */
[----:B------:R-:W-:Y:S01]  /*2d60*/  IMAD R33, R92, R11, R8 ;  /* 0x0000000b5c217224 */ /* 0x000fe200078e0208 */
[----:B------:R-:W-:Y:S01]  /*2d70*/  IADD3 R6, R20, R7, R21 ;  /* 0x0000000714067210 */ /* 0x000fe20007ffe015 */
[----:B------:R-:W-:Y:S01]  /*2d80*/  IMAD R15, R15, R12, RZ ;  /* 0x0000000c0f0f7224 */ /* 0x000fe200078e02ff */
[----:B------:R-:W-:-:S02]  /*2d90*/  SHF.L.U64.HI R7, R10, 0x6, R11 ;  /* 0x000000060a077819 */ /* 0x000fc4000001020b */
[----:B------:R-:W-:Y:S02]  /*2da0*/  SHF.L.U64.HI R8, R10, 0x5, R11 ;  /* 0x000000050a087819 */ /* 0x000fe4000001020b */
[----:B------:R-:W-:Y:S01]  /*2db0*/  SEL R11, RZ, 0x8, P0 ;  /* 0x00000008ff0b7807 */ /* 0x000fe20000000000 */
[CC--:B------:R-:W-:Y:S01]  /*2dc0*/  IMAD.WIDE.U32 R78, R92.reuse, R10.reuse, R78 ;  /* 0x0000000a5c4e7225 */ /* 0x0c0fe200078e004e */
[----:B------:R-:W-:Y:S02]  /*2dd0*/  SHF.R.S32.HI R35, RZ, 0x3, R68 ;  /* 0x00000003ff237819 */ /* 0x000fe40000011444 */
[----:B------:R-:W-:Y:S01]  /*2de0*/  SHF.R.S32.HI R69, RZ, 0x3, R70 ;  /* 0x00000003ff457819 */ /* 0x000fe20000011446 */
[----:B------:R-:W-:Y:S01]  /*2df0*/  IMAD.WIDE.U32 R80, R92, R10, R80 ;  /* 0x0000000a5c507225 */ /* 0x000fe200078e0050 */
[----:B------:R-:W-:Y:S02]  /*2e00*/  LOP3.LUT R11, R14, R11, RZ, 0xfc, !PT ;  /* 0x0000000b0e0b7212 */ /* 0x000fe400078efcff */
[----:B------:R-:W-:Y:S01]  /*2e10*/  LOP3.LUT R68, R68, 0xfffffff8, RZ, 0xc0, !PT ;  /* 0xfffffff844447812 */ /* 0x000fe200078ec0ff */
[----:B------:R-:W-:Y:S01]  /*2e20*/  IMAD R15, R92, R13, R15 ;  /* 0x0000000d5c0f7224 */ /* 0x000fe200078e020f */
[----:B------:R-:W-:Y:S01]  /*2e30*/  LOP3.LUT R70, R70, 0xfffffff8, RZ, 0xc0, !PT ;  /* 0xfffffff846467812 */ /* 0x000fe200078ec0ff */
[----:B------:R-:W-:-:S04]  /*2e40*/  IMAD.WIDE.U32 R82, R92, R12, R82 ;  /* 0x0000000c5c527225 */ /* 0x000fc800078e0052 */
[----:B------:R-:W-:Y:S01]  /*2e50*/  IMAD.WIDE.U32 R84, R92, R12, R84 ;  /* 0x0000000c5c547225 */ /* 0x000fe200078e0054 */
[C-C-:B------:R-:W-:Y:S02]  /*2e60*/  SHF.L.U64.HI R20, R12.reuse, 0x6, R13.reuse ;  /* 0x000000060c147819 */ /* 0x140fe4000001020d */
[----:B------:R-:W-:Y:S01]  /*2e70*/  SHF.L.U64.HI R21, R12, 0x5, R13 ;  /* 0x000000050c157819 */ /* 0x000fe2000001020d */
[----:B------:R-:W-:Y:S01]  /*2e80*/  IMAD.SHL.U32 R9, R10, 0x40, RZ ;  /* 0x000000400a097824 */ /* 0x000fe200078e00ff */
[----:B------:R-:W-:Y:S01]  /*2e90*/  LOP3.LUT R71, R11, 0x2, RZ, 0xc0, !PT ;  /* 0x000000020b477812 */ /* 0x000fe200078ec0ff */
[----:B------:R-:W-:Y:S01]  /*2ea0*/  IMAD R28, R28, 0x20, R30 ;  /* 0x000000201c1c7824 */ /* 0x000fe200078e021e */
[----:B------:R-:W-:Y:S01]  /*2eb0*/  SHF.R.S32.HI R30, RZ, 0x1f, R3 ;  /* 0x0000001fff1e7819 */ /* 0x000fe20000011403 */
[----:B------:R-:W-:Y:S01]  /*2ec0*/  IMAD.IADD R31, R79, 0x1, R33 ;  /* 0x000000014f1f7824 */ /* 0x000fe200078e0221 */
[----:B------:R-:W-:Y:S01]  /*2ed0*/  LOP3.LUT R76, R11, 0x4, RZ, 0xc0, !PT ;  /* 0x000000040b4c7812 */ /* 0x000fe200078ec0ff */
[----:B------:R-:W-:Y:S01]  /*2ee0*/  IMAD.IADD R32, R33, 0x1, R81 ;  /* 0x0000000121207824 */ /* 0x000fe200078e0251 */
[----:B------:R-:W-:Y:S01]  /*2ef0*/  IADD3 R33, R83, R15, RZ ;  /* 0x0000000f53217210 */ /* 0x000fe20007ffe0ff */
[----:B------:R-:W-:Y:S01]  /*2f00*/  IMAD.SHL.U32 R10, R10, 0x20, RZ ;  /* 0x000000200a0a7824 */ /* 0x000fe200078e00ff */
[----:B------:R-:W-:Y:S01]  /*2f10*/  LOP3.LUT R77, R11, 0x8, RZ, 0xc0, !PT ;  /* 0x000000080b4d7812 */ /* 0x000fe200078ec0ff */
[----:B------:R-:W-:Y:S01]  /*2f20*/  IMAD.SHL.U32 R26, R12, 0x40, RZ ;  /* 0x000000400c1a7824 */ /* 0x000fe200078e00ff */
[----:B------:R-:W-:Y:S01]  /*2f30*/  SHF.R.S32.HI R86, RZ, 0x1f, R68 ;  /* 0x0000001fff567819 */ /* 0x000fe20000011444 */
[----:B------:R-:W-:Y:S01]  /*2f40*/  IMAD.SHL.U32 R91, R91, 0x2, RZ ;  /* 0x000000025b5b7824 */ /* 0x000fe200078e00ff */
[----:B------:R-:W-:Y:S01]  /*2f50*/  SHF.R.S32.HI R87, RZ, 0x1f, R70 ;  /* 0x0000001fff577819 */ /* 0x000fe20000011446 */
[----:B------:R-:W-:-:S07]  /*2f60*/  IMAD.IADD R34, R15, 0x1, R85 ;  /* 0x000000010f227824 */ /* 0x000fce00078e0255 */
.L_x_1637:
[----:B--2---:R-:W2:Y:S01]  /*2f70*/  LDL R39, [R1+0x80] ;  /* 0x0000800001277983 */ /* 0x004ea20000100800 */
[----:B0-----:R-:W0:Y:S01]  /*2f80*/  LDC R98, c[0x0][0x430] ;  /* 0x00010c00ff627b82 */ /* 0x001e220000000800 */
[----:B------:R-:W-:Y:S02]  /*2f90*/  VIADD R25, R25, 0xffffffff ;  /* 0xffffffff19197836 */ /* 0x000fe40000000000 */
[----:B------:R-:W-:Y:S02]  /*2fa0*/  IMAD.MOV.U32 R99, RZ, RZ, RZ ;  /* 0x000000ffff637224 */ /* 0x000fe400078e00ff */
[----:B------:R-:W-:-:S03]  /*2fb0*/  IMAD R13, R25, 0x40, R28 ;  /* 0x00000040190d7824 */ /* 0x000fc600078e021c */
[----:B------:R-:W1:Y:S01]  /*2fc0*/  LDC R101, c[0x0][0x3f4] ;  /* 0x0000fd00ff657b82 */ /* 0x000e620000000800 */
[----:B------:R-:W-:Y:S01]  /*2fd0*/  IMAD.IADD R40, R0, 0x1, R13 ;  /* 0x0000000100287824 */ /* 0x000fe200078e020d */
[----:B------:R-:W-:-:S04]  /*2fe0*/  ISETP.GE.AND P0, PT, R13, R2, PT ;  /* 0x000000020d00720c */ /* 0x000fc80003f06270 */
[----:B------:R-:W-:Y:S02]  /*2ff0*/  ISETP.GT.OR P0, PT, R28, 0x3f, P0 ;  /* 0x0000003f1c00780c */ /* 0x000fe40000704670 */
[----:B------:R-:W-:Y:S02]  /*3000*/  MOV R36, R40 ;  /* 0x0000002800247202 */ /* 0x000fe40000000f00 */
[----:B0-----:R-:W-:-:S09]  /*3010*/  ISETP.NE.AND P3, PT, R98, 0x1, PT ;  /* 0x000000016200780c */ /* 0x001fd20003f65270 */
[----:B------:R-:W0:Y:S08]  /*3020*/  @!P0 LDC.64 R14, c[0x0][0x428] ;  /* 0x00010a00ff0e8b82 */ /* 0x000e300000000a00 */
[----:B------:R-:W3:Y:S08]  /*3030*/  @!P0 LDC.64 R12, c[0x0][0x418] ;  /* 0x00010600ff0c8b82 */ /* 0x000ef00000000a00 */
[----:B------:R-:W4:Y:S08]  /*3040*/  @P3 LDC R11, c[0x0][0x434] ;  /* 0x00010d00ff0b3b82 */ /* 0x000f300000000800 */
[----:B------:R-:W1:Y:S01]  /*3050*/  @P3 LDC R38, c[0x0][0x438] ;  /* 0x00010e00ff263b82 */ /* 0x000e620000000800 */
[----:B----4-:R-:W-:-:S05]  /*3060*/  @P3 IMAD.HI.U32 R11, R40, R11, RZ ;  /* 0x0000000b280b3227 */ /* 0x010fca00078e00ff */
[----:B-1----:R-:W-:Y:S01]  /*3070*/  @P3 SHF.R.U32.HI R36, RZ, R38, R11 ;  /* 0x00000026ff243219 */ /* 0x002fe2000001160b */
[----:B0-----:R-:W-:-:S03]  /*3080*/  @!P0 IMAD R38, R30, R14, RZ ;  /* 0x0000000e1e268224 */ /* 0x001fc600078e02ff */
[----:B------:R-:W-:Y:S01]  /*3090*/  @!P0 SHF.R.S32.HI R37, RZ, 0x1f, R36 ;  /* 0x0000001fff258819 */ /* 0x000fe20000011424 */
[C---:B------:R-:W-:Y:S02]  /*30a0*/  @!P0 IMAD R11, R3.reuse, R15, R38 ;  /* 0x0000000f030b8224 */ /* 0x040fe400078e0226 */
[----:B------:R-:W-:-:S04]  /*30b0*/  @!P0 IMAD.WIDE.U32 R14, R3, R14, R36 ;  /* 0x0000000e030e8225 */ /* 0x000fc800078e0024 */
[----:B------:R-:W-:Y:S01]  /*30c0*/  @!P0 IMAD.IADD R11, R15, 0x1, R11 ;  /* 0x000000010f0b8824 */ /* 0x000fe200078e020b */
[----:B---3--:R-:W-:-:S04]  /*30d0*/  @!P0 LEA R12, P3, R14, R12, 0x2 ;  /* 0x0000000c0e0c8211 */ /* 0x008fc800078610ff */
[----:B------:R-:W-:-:S05]  /*30e0*/  @!P0 LEA.HI.X R13, R14, R13, R11, 0x2, P3 ;  /* 0x0000000d0e0d8211 */ /* 0x000fca00018f140b */
[----:B-----5:R0:W5:Y:S01]  /*30f0*/  @!P0 LDG.E R99, desc[UR60][R12.64] ;  /* 0x0000003c0c638981 */ /* 0x020162000c1e1900 */
[----:B------:R-:W-:Y:S01]  /*3100*/  ISETP.GE.AND P0, PT, R101, 0x1, PT ;  /* 0x000000016500780c */ /* 0x000fe20003f06270 */
[----:B------:R-:W-:Y:S01]  /*3110*/  IMAD.MOV R11, RZ, RZ, -R36 ;  /* 0x000000ffff0b7224 */ /* 0x000fe200078e0a24 */
[----:B------:R-:W-:Y:S05]  /*3120*/  YIELD ;  /* 0x0000000000007946 */ /* 0x000fea0003800000 */
[----:B------:R-:W-:Y:S01]  /*3130*/  BSSY B0, `(.L_x_1556) ;  /* 0x0000564000007945 */ /* 0x000fe20003800000 */
[----:B------:R-:W-:Y:S01]  /*3140*/  IMAD R98, R98, R11, R40 ;  /* 0x0000000b62627224 */ /* 0x000fe200078e0228 */
[----:B------:R-:W-:Y:S01]  /*3150*/  ISETP.GT.AND P3, PT, R25, R24, PT ;  /* 0x000000181900720c */ /* 0x000fe20003f64270 */
        /* <DEDUP_REMOVED lines=10> */
[----:B------:R-:W-:Y:S02]  /*3200*/  IMAD R15, R20, R25, RZ ;  /* 0x00000019140f7224 */ /* 0x000fe400078e02ff */
[----:B------:R-:W-:Y:S01]  /*3210*/  IMAD R11, R98, UR5, R11 ;  /* 0x00000005620b7c24 */ /* 0x000fe2000f8e020b */
[----:B------:R-:W-:Y:S01]  /*3220*/  ULDC.64 UR4, c[0x0][0x310] ;  /* 0x0000c40000047ab9 */ /* 0x000fe20000000a00 */
[----:B------:R-:W-:-:S02]  /*3230*/  IMAD R95, R25, -0x40, R2 ;  /* 0xffffffc0195f7824 */ /* 0x000fc400078e0202 */
[----:B------:R-:W-:Y:S02]  /*3240*/  IMAD R14, R96, UR4, RZ ;  /* 0x00000004600e7c24 */ /* 0x000fe4000f8e02ff */
[----:B------:R-:W-:Y:S01]  /*3250*/  IMAD.IADD R13, R13, 0x1, R11 ;  /* 0x000000010d0d7824 */ /* 0x000fe200078e020b */
[----:B------:R-:W-:Y:S01]  /*3260*/  VIMNMX R95, R95, 0x40, PT ;  /* 0x000000405f5f7848 */ /* 0x000fe20003fe0100 */
[C---:B------:R-:W-:Y:S02]  /*3270*/  IMAD R11, R99.reuse, UR5, R14 ;  /* 0x00000005630b7c24 */ /* 0x040fe4000f8e020e */
[----:B------:R-:W-:Y:S01]  /*3280*/  IMAD.WIDE.U32 R12, R99, UR4, R12 ;  /* 0x00000004630c7c25 */ /* 0x000fe2000f8e000c */
[----:B------:R-:W-:-:S03]  /*3290*/  ULDC.64 UR4, c[0x0][0x308] ;  /* 0x0000c20000047ab9 */ /* 0x000fc60000000a00 */
[----:B------:R-:W-:Y:S01]  /*32a0*/  IMAD.IADD R13, R13, 0x1, R11 ;  /* 0x000000010d0d7824 */ /* 0x000fe200078e020b */
[----:B------:R-:W-:Y:S01]  /*32b0*/  SHF.R.S32.HI R11, RZ, 0x1f, R25 ;  /* 0x0000001fff0b7819 */ /* 0x000fe20000011419 */
[----:B------:R-:W-:Y:S02]  /*32c0*/  IMAD R14, R7, R25, RZ ;  /* 0x00000019070e7224 */ /* 0x000fe400078e02ff */
[----:B------:R-:W-:-:S04]  /*32d0*/  IMAD.WIDE.U32 R36, R226, UR4, R12 ;  /* 0x00000004e2247c25 */ /* 0x000fc8000f8e000c */
[----:B------:R-:W-:Y:S01]  /*32e0*/  IMAD R105, R226, UR5, R37 ;  /* 0x00000005e2697c24 */ /* 0x000fe2000f8e0225 */
[----:B------:R-:W-:Y:S01]  /*32f0*/  ULDC.64 UR4, c[0x0][0x2e8] ;  /* 0x0000ba0000047ab9 */ /* 0x000fe20000000a00 */
[C---:B------:R-:W-:Y:S01]  /*3300*/  IMAD R39, R11.reuse, R9, R14 ;  /* 0x000000090b277224 */ /* 0x040fe200078e020e */
[C---:B------:R-:W-:Y:S01]  /*3310*/  LEA R104, P4, R36.reuse, UR4, 0x1 ;  /* 0x0000000424687c11 */ /* 0x040fe2000f8808ff */
[----:B------:R-:W-:Y:S02]  /*3320*/  IMAD R41, R11, R26, R15 ;  /* 0x0000001a0b297224 */ /* 0x000fe400078e020f */
[----:B------:R-:W-:Y:S01]  /*3330*/  IMAD.WIDE.U32 R14, R9, R25, RZ ;  /* 0x00000019090e7225 */ /* 0x000fe200078e00ff */
[----:B------:R-:W-:-:S03]  /*3340*/  LEA.HI.X R105, R36, UR5, R105, 0x1, P4 ;  /* 0x0000000524697c11 */ /* 0x000fc6000a0f0c69 */
[----:B------:R-:W-:-:S04]  /*3350*/  IMAD.WIDE.U32 R12, R26, R25, RZ ;  /* 0x000000191a0c7225 */ /* 0x000fc800078e00ff */
[----:B------:R-:W-:Y:S02]  /*3360*/  IMAD.IADD R11, R15, 0x1, R39 ;  /* 0x000000010f0b7824 */ /* 0x000fe400078e0227 */
[----:B------:R-:W-:Y:S01]  /*3370*/  IMAD.IADD R72, R13, 0x1, R41 ;  /* 0x000000010d487824 */ /* 0x000fe200078e0229 */
[----:B------:R-:W-:Y:S06]  /*3380*/  @!P0 BRA `(.L_x_1558) ;  /* 0x0000002400648947 */ /* 0x000fec0003800000 */
[----:B------:R-:W2:Y:S04]  /*3390*/  LDL R38, [R1+0x10] ;  /* 0x0000100001267983 */ /* 0x000ea80000100800 */
[----:B------:R0:W5:Y:S04]  /*33a0*/  LDL R75, [R1+0x18] ;  /* 0x00001800014b7983 */ /* 0x0001680000100800 */
[----:B------:R0:W5:Y:S04]  /*33b0*/  LDL R74, [R1+0x48] ;  /* 0x00004800014a7983 */ /* 0x0001680000100800 */
[----:B------:R0:W5:Y:S01]  /*33c0*/  LDL R73, [R1+0x4c] ;  /* 0x00004c0001497983 */ /* 0x0001620000100800 */
[----:B------:R-:W-:Y:S01]  /*33d0*/  BSSY B1, `(.L_x_1559) ;  /* 0x000002a000017945 */ /* 0x000fe20003800000 */
        /* <DEDUP_REMOVED lines=9> */
[----:B--2---:R-:W-:-:S13]  /*3470*/  ISETP.GE.AND P0, PT, R38, R95, PT ;  /* 0x0000005f2600720c */ /* 0x004fda0003f06270 */
[----:B0-----:R-:W-:Y:S05]  /*3480*/  @P0 BRA `(.L_x_1560) ;  /* 0x0000000000780947 */ /* 0x001fea0003800000 */
[----:B------:R-:W-:Y:S01]  /*3490*/  IADD3 R39, P4, R78, R14, RZ ;  /* 0x0000000e4e277210 */ /* 0x000fe20007f9e0ff */
[----:B------:R-:W-:Y:S01]  /*34a0*/  ULDC.64 UR4, c[0x0][0x3e8] ;  /* 0x0000fa0000047ab9 */ /* 0x000fe20000000a00 */
[----:B------:R-:W-:Y:S02]  /*34b0*/  IADD3 R41, P5, R82, R12, RZ ;  /* 0x0000000c52297210 */ /* 0x000fe40007fbe0ff */
[----:B------:R-:W-:Y:S02]  /*34c0*/  CS2R R64, SRZ ;  /* 0x0000000000407805 */ /* 0x000fe4000001ff00 */
[----:B------:R-:W-:Y:S02]  /*34d0*/  IADD3.X R40, R11, R31, RZ, P4, !PT ;  /* 0x0000001f0b287210 */ /* 0x000fe400027fe4ff */
[----:B------:R-:W-:Y:S02]  /*34e0*/  CS2R R66, SRZ ;  /* 0x0000000000427805 */ /* 0x000fe4000001ff00 */
[----:B------:R-:W-:Y:S01]  /*34f0*/  LEA R38, P4, R39, UR4, 0x1 ;  /* 0x0000000427267c11 */ /* 0x000fe2000f8808ff */
[----:B------:R-:W-:Y:S01]  /*3500*/  IMAD.X R42, R72, 0x1, R33, P5 ;  /* 0x00000001482a7824 */ /* 0x000fe200028e0621 */
[----:B------:R-:W-:-:S02]  /*3510*/  ISETP.GE.AND P6, PT, R204, R101, PT ;  /* 0x00000065cc00720c */ /* 0x000fc40003fc6270 */
[----:B------:R-:W-:Y:S01]  /*3520*/  LEA.HI.X R39, R39, UR5, R40, 0x1, P4 ;  /* 0x0000000527277c11 */ /* 0x000fe2000a0f0c28 */
[----:B------:R-:W-:Y:S01]  /*3530*/  ULDC.64 UR4, c[0x0][0x400] ;  /* 0x0001000000047ab9 */ /* 0x000fe20000000a00 */
[----:B-----5:R-:W-:Y:S02]  /*3540*/  ISETP.GE.AND P5, PT, R75, R101, PT ;  /* 0x000000654b00720c */ /* 0x020fe40003fa6270 */
[----:B------:R-:W-:-:S04]  /*3550*/  LEA R40, P4, R41, UR4, 0x1 ;  /* 0x0000000429287c11 */ /* 0x000fc8000f8808ff */
[----:B------:R-:W-:Y:S02]  /*3560*/  LEA.HI.X R41, R41, UR5, R42, 0x1, P4 ;  /* 0x0000000529297c11 */ /* 0x000fe4000a0f0c2a */
[-C--:B------:R-:W-:Y:S01]  /*3570*/  ISETP.GE.AND P4, PT, R74, R101.reuse, PT ;  /* 0x000000654a00720c */ /* 0x080fe20003f86270 */
[----:B------:R0:W5:Y:S04]  /*3580*/  @!P6 LDG.E.64 R64, desc[UR60][R38.64] ;  /* 0x0000003c2640e981 */ /* 0x000168000c1e1b00 */
[----:B------:R0:W5:Y:S01]  /*3590*/  @!P6 LDG.E.64 R66, desc[UR60][R40.64] ;  /* 0x0000003c2842e981 */ /* 0x000162000c1e1b00 */
[----:B------:R-:W-:Y:S02]  /*35a0*/  ISETP.GE.AND P6, PT, R73, R101, PT ;  /* 0x000000654900720c */ /* 0x000fe40003fc6270 */
[----:B------:R-:W-:-:S02]  /*35b0*/  CS2R R60, SRZ ;  /* 0x00000000003c7805 */ /* 0x000fc4000001ff00 */
[----:B------:R-:W-:Y:S02]  /*35c0*/  CS2R R56, SRZ ;  /* 0x0000000000387805 */ /* 0x000fe4000001ff00 */
[----:B------:R-:W-:Y:S02]  /*35d0*/  CS2R R52, SRZ ;  /* 0x0000000000347805 */ /* 0x000fe4000001ff00 */
[----:B------:R-:W-:Y:S02]  /*35e0*/  CS2R R62, SRZ ;  /* 0x00000000003e7805 */ /* 0x000fe4000001ff00 */
[----:B------:R-:W-:Y:S02]  /*35f0*/  CS2R R58, SRZ ;  /* 0x00000000003a7805 */ /* 0x000fe4000001ff00 */
[----:B------:R-:W-:Y:S01]  /*3600*/  CS2R R54, SRZ ;  /* 0x0000000000367805 */ /* 0x000fe2000001ff00 */
[----:B------:R0:W5:Y:S04]  /*3610*/  @!P5 LDG.E.64 R60, desc[UR60][R38.64+0x40] ;  /* 0x0000403c263cd981 */ /* 0x000168000c1e1b00 */
[----:B------:R0:W5:Y:S04]  /*3620*/  @!P4 LDG.E.64 R56, desc[UR60][R38.64+0x80] ;  /* 0x0000803c2638c981 */ /* 0x000168000c1e1b00 */
[----:B------:R0:W5:Y:S04]  /*3630*/  @!P6 LDG.E.64 R52, desc[UR60][R38.64+0xc0] ;  /* 0x0000c03c2634e981 */ /* 0x000168000c1e1b00 */
[----:B------:R0:W5:Y:S04]  /*3640*/  @!P5 LDG.E.64 R62, desc[UR60][R40.64+0x40] ;  /* 0x0000403c283ed981 */ /* 0x000168000c1e1b00 */
[----:B------:R0:W5:Y:S04]  /*3650*/  @!P4 LDG.E.64 R58, desc[UR60][R40.64+0x80] ;  /* 0x0000803c283ac981 */ /* 0x000168000c1e1b00 */
[----:B------:R0:W5:Y:S02]  /*3660*/  @!P6 LDG.E.64 R54, desc[UR60][R40.64+0xc0] ;  /* 0x0000c03c2836e981 */ /* 0x000164000c1e1b00 */
.L_x_1560:
[----:B------:R-:W-:Y:S05]  /*3670*/  BSYNC B1 ;  /* 0x0000000000017941 */ /* 0x000fea0003800000 */
.L_x_1559:
[----:B0-----:R-:W2:Y:S01]  /*3680*/  LDL R38, [R1+0xc8] ;  /* 0x0000c80001267983 */ /* 0x001ea20000100800 */
[----:B------:R-:W-:Y:S01]  /*3690*/  BSSY B1, `(.L_x_1561) ;  /* 0x0000028000017945 */ /* 0x000fe20003800000 */
[----:B------:R-:W-:Y:S02]  /*36a0*/  CS2R R40, SRZ ;  /* 0x0000000000287805 */ /* 0x000fe4000001ff00 */
[----:B------:R-:W-:Y:S02]  /*36b0*/  CS2R R44, SRZ ;  /* 0x00000000002c7805 */ /* 0x000fe4000001ff00 */
[----:B------:R-:W-:Y:S02]  /*36c0*/  CS2R R48, SRZ ;  /* 0x0000000000307805 */ /* 0x000fe4000001ff00 */
[----:B------:R-:W-:Y:S02]  /*36d0*/  CS2R R42, SRZ ;  /* 0x00000000002a7805 */ /* 0x000fe4000001ff00 */
[----:B------:R-:W-:-:S02]  /*36e0*/  CS2R R46, SRZ ;  /* 0x00000000002e7805 */ /* 0x000fc4000001ff00 */
[----:B------:R-:W-:Y:S02]  /*36f0*/  CS2R R50, SRZ ;  /* 0x0000000000327805 */ /* 0x000fe4000001ff00 */
[----:B--2---:R-:W-:Y:S02]  /*3700*/  ISETP.GE.AND P4, PT, R38, R95, PT ;  /* 0x0000005f2600720c */ /* 0x004fe40003f86270 */
[----:B------:R-:W-:-:S11]  /*3710*/  CS2R R38, SRZ ;  /* 0x0000000000267805 */ /* 0x000fd6000001ff00 */
[----:B------:R-:W-:Y:S05]  /*3720*/  @P4 BRA `(.L_x_1562) ;  /* 0x0000000000784947 */ /* 0x000fea0003800000 */
        /* <DEDUP_REMOVED lines=8> */
[----:B------:R-:W-:Y:S02]  /*37b0*/  CS2R R46, SRZ ;  /* 0x00000000002e7805 */ /* 0x000fe4000001ff00 */
[----:B------:R-:W-:Y:S02]  /*37c0*/  IADD3.X R72, R33, R72, R21, P5, P6 ;  /* 0x0000004821487210 */ /* 0x000fe40002fec415 */
[----:B------:R-:W-:Y:S02]  /*37d0*/  LEA R12, P5, R15, UR4, 0x1 ;  /* 0x000000040f0c7c11 */ /* 0x000fe4000f8a08ff */
[----:B------:R-:W-:Y:S02]  /*37e0*/  LEA R14, P6, R11, UR6, 0x1 ;  /* 0x000000060b0e7c11 */ /* 0x000fe4000f8c08ff */
[----:B------:R-:W-:Y:S02]  /*37f0*/  LEA.HI.X R13, R15, UR5, R36, 0x1, P5 ;  /* 0x000000050f0d7c11 */ /* 0x000fe4000a8f0c24 */
[----:B------:R-:W-:-:S02]  /*3800*/  LEA.HI.X R15, R11, UR7, R72, 0x1, P6 ;  /* 0x000000070b0f7c11 */ /* 0x000fc4000b0f0c48 */
[-C--:B------:R-:W-:Y:S02]  /*3810*/  ISETP.GE.AND P5, PT, R204, R101.reuse, PT ;  /* 0x00000065cc00720c */ /* 0x080fe40003fa6270 */
[----:B-----5:R-:W-:Y:S02]  /*3820*/  ISETP.GE.AND P6, PT, R75, R101, PT ;  /* 0x000000654b00720c */ /* 0x020fe40003fc6270 */
[----:B------:R-:W-:Y:S02]  /*3830*/  CS2R R40, SRZ ;  /* 0x0000000000287805 */ /* 0x000fe4000001ff00 */
[----:B------:R-:W-:Y:S02]  /*3840*/  CS2R R36, SRZ ;  /* 0x0000000000247805 */ /* 0x000fe4000001ff00 */
[----:B------:R-:W-:-:S05]  /*3850*/  CS2R R42, SRZ ;  /* 0x00000000002a7805 */ /* 0x000fca000001ff00 */
[----:B------:R0:W5:Y:S04]  /*3860*/  @!P5 LDG.E.64 R48, desc[UR60][R12.64] ;  /* 0x0000003c0c30d981 */ /* 0x000168000c1e1b00 */
[----:B------:R0:W5:Y:S01]  /*3870*/  @!P5 LDG.E.64 R50, desc[UR60][R14.64] ;  /* 0x0000003c0e32d981 */ /* 0x000162000c1e1b00 */
[----:B------:R-:W-:-:S03]  /*3880*/  ISETP.GE.AND P5, PT, R74, R101, PT ;  /* 0x000000654a00720c */ /* 0x000fc60003fa6270 */
[----:B------:R0:W5:Y:S04]  /*3890*/  @!P6 LDG.E.64 R44, desc[UR60][R12.64+0x40] ;  /* 0x0000403c0c2ce981 */ /* 0x000168000c1e1b00 */
[----:B------:R0:W5:Y:S01]  /*38a0*/  @!P6 LDG.E.64 R46, desc[UR60][R14.64+0x40] ;  /* 0x0000403c0e2ee981 */ /* 0x000162000c1e1b00 */
[----:B------:R-:W-:Y:S02]  /*38b0*/  ISETP.GE.AND P6, PT, R73, R101, PT ;  /* 0x000000654900720c */ /* 0x000fe40003fc6270 */
[----:B------:R-:W-:-:S03]  /*38c0*/  CS2R R38, SRZ ;  /* 0x0000000000267805 */ /* 0x000fc6000001ff00 */
[----:B------:R0:W5:Y:S04]  /*38d0*/  @!P5 LDG.E.64 R40, desc[UR60][R12.64+0x80] ;  /* 0x0000803c0c28d981 */ /* 0x000168000c1e1b00 */
[----:B------:R0:W5:Y:S04]  /*38e0*/  @!P5 LDG.E.64 R42, desc[UR60][R14.64+0x80] ;  /* 0x0000803c0e2ad981 */ /* 0x000168000c1e1b00 */
[----:B------:R0:W5:Y:S04]  /*38f0*/  @!P6 LDG.E.64 R36, desc[UR60][R12.64+0xc0] ;  /* 0x0000c03c0c24e981 */ /* 0x000168000c1e1b00 */
[----:B------:R0:W5:Y:S02]  /*3900*/  @!P6 LDG.E.64 R38, desc[UR60][R14.64+0xc0] ;  /* 0x0000c03c0e26e981 */ /* 0x000164000c1e1b00 */
.L_x_1562:
[----:B------:R-:W-:Y:S05]  /*3910*/  BSYNC B1 ;  /* 0x0000000000017941 */ /* 0x000fea0003800000 */
.L_x_1561:
[----:B------:R-:W2:Y:S01]  /*3920*/  LDL R11, [R1+0x68] ;  /* 0x00006800010b7983 */ /* 0x000ea20000100800 */
[----:B0----5:R-:W-:Y:S02]  /*3930*/  IMAD.MOV.U32 R12, RZ, RZ, R53 ;  /* 0x000000ffff0c7224 */ /* 0x021fe400078e0035 */
[----:B------:R-:W-:Y:S02]  /*3940*/  IMAD.MOV.U32 R13, RZ, RZ, R60 ;  /* 0x000000ffff0d7224 */ /* 0x000fe400078e003c */
[----:B------:R-:W-:-:S03]  /*3950*/  IMAD.MOV.U32 R14, RZ, RZ, R61 ;  /* 0x000000ffff0e7224 */ /* 0x000fc600078e003d */
[----:B------:R-:W-:Y:S02]  /*3960*/  PRMT R117, R13, 0x7610, R117 ;  /* 0x000076100d757816 */ /* 0x000fe40000000075 */
[----:B------:R-:W-:Y:S01]  /*3970*/  PRMT R116, R14, 0x7610, R116 ;  /* 0x000076100e747816 */ /* 0x000fe20000000074 */
[----:B------:R-:W-:Y:S01]  /*3980*/  IMAD.MOV.U32 R14, RZ, RZ, R55 ;  /* 0x000000ffff0e7224 */ /* 0x000fe200078e0037 */
[----:B------:R-:W-:Y:S02]  /*3990*/  MOV R13, R54 ;  /* 0x00000036000d7202 */ /* 0x000fe40000000f00 */
[----:B--2---:R-:W-:Y:S01]  /*39a0*/  R2UR UR4, R11 ;  /* 0x000000000b0472ca */ /* 0x004fe200000e0000 */
[----:B------:R-:W-:-:S05]  /*39b0*/  IMAD.MOV.U32 R11, RZ, RZ, R52 ;  /* 0x000000ffff0b7224 */ /* 0x000fca00078e0034 */
[----:B------:R-:W-:Y:S01]  /*39c0*/  PRMT R112, R12, 0x5410, R11 ;  /* 0x000054100c707816 */ /* 0x000fe2000000000b */
[----:B------:R-:W-:Y:S01]  /*39d0*/  IMAD.MOV.U32 R11, RZ, RZ, R56 ;  /* 0x000000ffff0b7224 */ /* 0x000fe200078e0038 */
[----:B------:R-:W-:-:S04]  /*39e0*/  MOV R12, R57 ;  /* 0x00000039000c7202 */ /* 0x000fc80000000f00 */
[----:B------:R-:W-:Y:S01]  /*39f0*/  PRMT R113, R113, 0x5410, R11 ;  /* 0x0000541071717816 */ /* 0x000fe2000000000b */
[----:B------:R-:W-:Y:S01]  /*3a00*/  IMAD.MOV.U32 R11, RZ, RZ, R64 ;  /* 0x000000ffff0b7224 */ /* 0x000fe200078e0040 */
[----:B------:R-:W-:Y:S01]  /*3a10*/  PRMT R114, R12, 0x7610, R114 ;  /* 0x000076100c727816 */ /* 0x000fe20000000072 */
[----:B------:R-:W-:Y:S01]  /*3a20*/  IMAD.MOV.U32 R12, RZ, RZ, R65 ;  /* 0x000000ffff0c7224 */ /* 0x000fe200078e0041 */
[----:B------:R-:W-:Y:S01]  /*3a30*/  UISETP.NE.AND UP0, UPT, UR4, 0x3, UPT ;  /* 0x000000030400788c */ /* 0x000fe2000bf05270 */
[----:B------:R-:W-:Y:S02]  /*3a40*/  PRMT R113, R14, 0x7610, R113 ;  /* 0x000076100e717816 */ /* 0x000fe40000000071 */
[----:B------:R-:W-:Y:S02]  /*3a50*/  PRMT R114, R114, 0x5410, R13 ;  /* 0x0000541072727816 */ /* 0x000fe4000000000d */
[----:B------:R-:W-:Y:S01]  /*3a60*/  PRMT R118, R11, 0x5410, R12 ;  /* 0x000054100b767816 */ /* 0x000fe2000000000c */
[----:B------:R-:W-:Y:S01]  /*3a70*/  IMAD.MOV.U32 R11, RZ, RZ, R58 ;  /* 0x000000ffff0b7224 */ /* 0x000fe200078e003a */
[----:B------:R-:W-:Y:S01]  /*3a80*/  PLOP3.LUT P5, PT, PT, PT, UP0, 0x80, 0x0 ;  /* 0x000000000000781c */ /* 0x000fe20003faf008 */
[----:B------:R-:W-:-:S05]  /*3a90*/  IMAD.MOV.U32 R12, RZ, RZ, R59 ;  /* 0x000000ffff0c7224 */ /* 0x000fca00078e003b */
[----:B------:R-:W-:Y:S01]  /*3aa0*/  PRMT R115, R11, 0x5410, R12 ;  /* 0x000054100b737816 */ /* 0x000fe2000000000c */
[----:B------:R-:W-:Y:S01]  /*3ab0*/  IMAD.MOV.U32 R11, RZ, RZ, R62 ;  /* 0x000000ffff0b7224 */ /* 0x000fe200078e003e */
[----:B------:R-:W-:-:S04]  /*3ac0*/  MOV R12, R63 ;  /* 0x0000003f000c7202 */ /* 0x000fc80000000f00 */
[----:B------:R-:W-:Y:S01]  /*3ad0*/  PRMT R117, R117, 0x5410, R11 ;  /* 0x0000541075757816 */ /* 0x000fe2000000000b */
[----:B------:R-:W-:Y:S01]  /*3ae0*/  IMAD.MOV.U32 R11, RZ, RZ, R66 ;  /* 0x000000ffff0b7224 */ /* 0x000fe200078e0042 */
[----:B------:R-:W-:Y:S01]  /*3af0*/  PRMT R116, R116, 0x5410, R12 ;  /* 0x0000541074747816 */ /* 0x000fe2000000000c */
[----:B------:R-:W-:-:S05]  /*3b00*/  IMAD.MOV.U32 R12, RZ, RZ, R67 ;  /* 0x000000ffff0c7224 */ /* 0x000fca00078e0043 */
[----:B------:R-:W-:Y:S01]  /*3b10*/  PRMT R119, R11, 0x5410, R12 ;  /* 0x000054100b777816 */ /* 0x000fe2000000000c */
[----:B------:R-:W-:Y:S02]  /*3b20*/  IMAD.MOV.U32 R11, RZ, RZ, R36 ;  /* 0x000000ffff0b7224 */ /* 0x000fe400078e0024 */
[----:B------:R-:W-:-:S05]  /*3b30*/  IMAD.MOV.U32 R12, RZ, RZ, R37 ;  /* 0x000000ffff0c7224 */ /* 0x000fca00078e0025 */
        /* <DEDUP_REMOVED lines=22> */
[----:B------:R-:W-:Y:S06]  /*3ca0*/  @!P5 BRA `(.L_x_1563) ;  /* 0x000000000004d947 */ /* 0x000fec0003800000 */
[----:B------:R-:W-:Y:S01]  /*3cb0*/  BPT.TRAP 0x1 ;  /* 0x000000040000795c */ /* 0x000fe20000300000 */
.L_x_1563:
[----:B------:R-:W2:Y:S01]  /*3cc0*/  LDL R11, [R1+0x50] ;  /* 0x00005000010b7983 */ /* 0x000ea20000100800 */
[----:B------:R-:W-:Y:S01]  /*3cd0*/  IMAD R88, R200, 0x8, R17 ;  /* 0x00000008c8587824 */ /* 0x000fe200078e0211 */
[----:B------:R-:W-:Y:S01]  /*3ce0*/  BSSY B1, `(.L_x_1564) ;  /* 0x0000004000017945 */ /* 0x000fe20003800000 */
[----:B--2---:R-:W-:-:S04]  /*3cf0*/  SHF.L.U32 R100, R11, 0x1f, RZ ;  /* 0x0000001f0b647819 */ /* 0x004fc800000006ff */
[----:B------:R-:W0:Y:S02]  /*3d00*/  SYNCS.PHASECHK.TRANS64.TRYWAIT P6, [R88+URZ+0x30890], R100 ;  /* 0x03089064580075a7 */ /* 0x000e2400080c017f */
[----:B0-----:R-:W-:Y:S05]  /*3d10*/  @!P6 BRA `(.L_x_1565) ;  /* 0x00000294006ce947 */ /* 0x001fea0003800000 */
.L_x_1996:
[----:B------:R-:W-:Y:S05]  /*3d20*/  BSYNC B1 ;  /* 0x0000000000017941 */ /* 0x000fea0003800000 */
.L_x_1564:
[----:B------:R-:W-:-:S03]  /*3d30*/  UMOV UR4, 0xffffffff ;  /* 0xffffffff00047882 */ /* 0x000fc60000000000 */
[----:B------:R-:W-:Y:S05]  /*3d40*/  BRA.DIV UR4, `(.L_x_1566) ;  /* 0x0000029604747947 */ /* 0x000fea000b800000 */
[----:B------:R1:W2:Y:S04]  /*3d50*/  SHFL.IDX PT, R72, R105, RZ, 0x181f ;  /* 0x00181fff69487589 */ /* 0x0002a800000e0000 */
[----:B------:R1:W3:Y:S02]  /*3d60*/  SHFL.IDX PT, R11, R104, RZ, 0x181f ;  /* 0x00181fff680b7589 */ /* 0x0002e400000e0000 */
.L_x_2000:
        /* <DEDUP_REMOVED lines=10> */
[--C-:B0-----:R-:W-:Y:S01]  /*3e10*/  HADD2.F32 R73, -RZ, R13.reuse.H0_H0 ;  /* 0x2000000dff497230 */ /* 0x101fe20000004100 */
        /* <DEDUP_REMOVED lines=16> */
[----:B------:R-:W-:Y:S01]  /*3f20*/  FMUL.FTZ R15, R66, R67 ;  /* 0x00000043420f7220 */ /* 0x000fe20000410000 */
[----:B------:R-:W-:-:S02]  /*3f30*/  HADD2.F32 R73, -RZ, R14.H0_H0 ;  /* 0x2000000eff497230 */ /* 0x000fc40000004100 */
[C---:B------:R-:W-:Y:S01]  /*3f40*/  FMUL.FTZ R67, R74.reuse, R67 ;  /* 0x000000434a437220 */ /* 0x040fe20000410000 */
[-C--:B------:R-:W-:Y:S01]  /*3f50*/  FFMA.FTZ R15, R74, R65.reuse, -R15 ;  /* 0x000000414a0f7223 */ /* 0x080fe2000001080f */
[----:B------:R-:W-:Y:S02]  /*3f60*/  HADD2.F32 R74, -RZ, R118.H0_H0 ;  /* 0x20000076ff4a7230 */ /* 0x000fe40000004100 */
[----:B------:R-:W-:Y:S01]  /*3f70*/  FFMA.FTZ R66, R66, R65, R67 ;  /* 0x0000004142427223 */ /* 0x000fe20000010043 */
[--C-:B------:R-:W-:Y:S02]  /*3f80*/  HADD2.F32 R65, -RZ, R12.reuse.H1_H1 ;  /* 0x3000000cff417230 */ /* 0x100fe40000004100 */
[----:B------:R-:W-:Y:S02]  /*3f90*/  HADD2.F32 R67, -RZ, R12.H0_H0 ;  /* 0x2000000cff437230 */ /* 0x000fe40000004100 */
[----:B------:R-:W-:Y:S01]  /*3fa0*/  F2FP.F16.F32.PACK_AB R15, R66, R15 ;  /* 0x0000000f420f723e */ /* 0x000fe200000000ff */
[----:B------:R-:W-:-:S02]  /*3fb0*/  FMUL.FTZ R12, R65, R102 ;  /* 0x00000066410c7220 */ /* 0x000fc40000410000 */
[C---:B------:R-:W-:Y:S02]  /*3fc0*/  FMUL.FTZ R102, R67.reuse, R102 ;  /* 0x0000006643667220 */ /* 0x040fe40000410000 */
[-C--:B------:R-:W-:Y:S01]  /*3fd0*/  FFMA.FTZ R12, R67, R74.reuse, -R12 ;  /* 0x0000004a430c7223 */ /* 0x080fe2000001080c */
[----:B------:R-:W-:Y:S02]  /*3fe0*/  HADD2.F32 R67, -RZ, R14.H1_H1 ;  /* 0x3000000eff437230 */ /* 0x000fe40000004100 */
[----:B------:R-:W-:Y:S01]  /*3ff0*/  FFMA.FTZ R65, R65, R74, R102 ;  /* 0x0000004a41417223 */ /* 0x000fe20000010066 */
[----:B------:R-:W-:Y:S02]  /*4000*/  HADD2.F32 R102, -RZ, R119.H1_H1 ;  /* 0x30000077ff667230 */ /* 0x000fe40000004100 */
[----:B------:R-:W-:Y:S02]  /*4010*/  HADD2.F32 R74, -RZ, R118.H1_H1 ;  /* 0x30000076ff4a7230 */ /* 0x000fe40000004100 */
[----:B------:R-:W-:Y:S01]  /*4020*/  F2FP.F16.F32.PACK_AB R12, R65, R12 ;  /* 0x0000000c410c723e */ /* 0x000fe200000000ff */
[-C--:B------:R-:W-:Y:S01]  /*4030*/  FMUL.FTZ R14, R67, R102.reuse ;  /* 0x00000066430e7220 */ /* 0x080fe20000410000 */
[----:B------:R-:W-:-:S03]  /*4040*/  FMUL.FTZ R102, R73, R102 ;  /* 0x0000006649667220 */ /* 0x000fc60000410000 */
[-C--:B------:R-:W-:Y:S01]  /*4050*/  FFMA.FTZ R14, R73, R74.reuse, -R14 ;  /* 0x0000004a490e7223 */ /* 0x080fe2000001080e */
[----:B------:R-:W-:-:S05]  /*4060*/  FFMA.FTZ R67, R67, R74, R102 ;  /* 0x0000004a43437223 */ /* 0x000fca0000010066 */
[----:B------:R-:W-:-:S07]  /*4070*/  F2FP.F16.F32.PACK_AB R14, R67, R14 ;  /* 0x0000000e430e723e */ /* 0x000fce00000000ff */
.L_x_1572:
[----:B------:R-:W-:Y:S05]  /*4080*/  BSYNC B3 ;  /* 0x0000000000037941 */ /* 0x000fea0003800000 */
.L_x_1571:
[----:B---3--:R-:W-:-:S04]  /*4090*/  LEA R64, P0, R18, R11, 0x1 ;  /* 0x0000000b12407211 */ /* 0x008fc800078008ff */
[----:B--2---:R-:W-:-:S05]  /*40a0*/  LEA.HI.X R65, R18, R72, R19, 0x1, P0 ;  /* 0x0000004812417211 */ /* 0x004fca00000f0c13 */
[----:B0-----:R4:W-:Y:S04]  /*40b0*/  ST.E.128 desc[UR60][R64.64], R12 ;  /* 0x0000000c40007985 */ /* 0x0019e8000c101d3c */
.L_x_1570:
[----:B------:R-:W-:Y:S05]  /*40c0*/  BSYNC B2 ;  /* 0x0000000000027941 */ /* 0x000fea0003800000 */
.L_x_1569:
[----:B------:R-:W-:Y:S01]  /*40d0*/  ISETP.NE.AND P0, PT, R71, RZ, PT ;  /* 0x000000ff4700720c */ /* 0x000fe20003f05270 */
[----:B------:R-:W-:-:S12]  /*40e0*/  BSSY B2, `(.L_x_1573) ;  /* 0x0000036000027945 */ /* 0x000fd80003800000 */
[----:B------:R-:W-:Y:S05]  /*40f0*/  @!P0 BRA `(.L_x_1574) ;  /* 0x0000000000d08947 */ /* 0x000fea0003800000 */
[----:B----4-:R-:W4:Y:S01]  /*4100*/  LDL R12, [R1+0x18] ;  /* 0x00001800010c7983 */ /* 0x010f220000100800 */
[----:B------:R-:W-:Y:S01]  /*4110*/  BSSY B3, `(.L_x_1575) ;  /* 0x000002f000037945 */ /* 0x000fe20003800000 */
[----:B----4-:R-:W-:Y:S02]  /*4120*/  ISETP.GE.AND P0, PT, R12, R101, PT ;  /* 0x000000650c00720c */ /* 0x010fe40003f06270 */
[----:B------:R4:W0:Y:S11]  /*4130*/  LDS.128 R12, [R90+0x22400] ;  /* 0x022400005a0c7984 */ /* 0x0008360000000c00 */
[----:B----4-:R-:W-:Y:S05]  /*4140*/  @P0 BRA `(.L_x_1576) ;  /* 0x0000000000ac0947 */ /* 0x010fea0003800000 */
[----:B------:R-:W-:Y:S01]  /*4150*/  SHF.R.U64 R66, R62, 0x10, R63 ;  /* 0x000000103e427819 */ /* 0x000fe2000000123f */
[----:B------:R-:W-:Y:S01]  /*4160*/  HADD2.F32 R67, -RZ, R116.H1_H1 ;  /* 0x30000074ff437230 */ /* 0x000fe20000004100 */
[--C-:B------:R-:W-:Y:S02]  /*4170*/  SHF.R.U64 R64, R60, 0x10, R61.reuse ;  /* 0x000000103c407819 */ /* 0x100fe4000000123d */
[----:B------:R-:W-:Y:S01]  /*4180*/  SHF.R.U32.HI R60, RZ, 0x10, R61 ;  /* 0x00000010ff3c7819 */ /* 0x000fe2000001163d */
[----:B------:R-:W-:Y:S01]  /*4190*/  HADD2.F32 R66, -RZ, R66.H0_H0 ;  /* 0x20000042ff427230 */ /* 0x000fe20000004100 */
[----:B------:R-:W-:Y:S01]  /*41a0*/  SHF.R.U32.HI R62, RZ, 0x10, R63 ;  /* 0x00000010ff3e7819 */ /* 0x000fe2000001163f */
[--C-:B0-----:R-:W-:Y:S02]  /*41b0*/  HADD2.F32 R61, -RZ, R13.reuse.H1_H1 ;  /* 0x3000000dff3d7230 */ /* 0x101fe40000004100 */
        /* <DEDUP_REMOVED lines=8> */
[----:B------:R-:W-:Y:S01]  /*4240*/  MOV R61, R12 ;  /* 0x0000000c003d7202 */ /* 0x000fe20000000f00 */
[----:B------:R-:W-:Y:S02]  /*4250*/  IMAD.MOV.U32 R12, RZ, RZ, R15 ;  /* 0x000000ffff0c7224 */ /* 0x000fe400078e000f */
[----:B------:R-:W-:Y:S01]  /*4260*/  HADD2.F32 R66, -RZ, R117.H1_H1 ;  /* 0x30000075ff427230 */ /* 0x000fe20000004100 */
[----:B------:R-:W-:-:S02]  /*4270*/  F2FP.F16.F32.PACK_AB R13, R64, R13 ;  /* 0x0000000d400d723e */ /* 0x000fc400000000ff */
[--C-:B------:R-:W-:Y:S02]  /*4280*/  HADD2.F32 R15, -RZ, R12.reuse.H1_H1 ;  /* 0x3000000cff0f7230 */ /* 0x100fe40000004100 */
[----:B------:R-:W-:-:S03]  /*4290*/  HADD2.F32 R63, -RZ, R12.H0_H0 ;  /* 0x2000000cff3f7230 */ /* 0x000fc60000004100 */
[-C--:B------:R-:W-:Y:S02]  /*42a0*/  FMUL.FTZ R12, R15, R62.reuse ;  /* 0x0000003e0f0c7220 */ /* 0x080fe40000410000 */
[C---:B------:R-:W-:Y:S02]  /*42b0*/  FMUL.FTZ R62, R63.reuse, R62 ;  /* 0x0000003e3f3e7220 */ /* 0x040fe40000410000 */
[-C--:B------:R-:W-:Y:S02]  /*42c0*/  FFMA.FTZ R12, R63, R60.reuse, -R12 ;  /* 0x0000003c3f0c7223 */ /* 0x080fe4000001080c */
[----:B------:R-:W-:Y:S01]  /*42d0*/  FFMA.FTZ R15, R15, R60, R62 ;  /* 0x0000003c0f0f7223 */ /* 0x000fe2000001003e */
[----:B------:R-:W-:Y:S02]  /*42e0*/  IMAD.MOV.U32 R60, RZ, RZ, R14 ;  /* 0x000000ffff3c7224 */ /* 0x000fe400078e000e */
[--C-:B------:R-:W-:Y:S02]  /*42f0*/  HADD2.F32 R14, -RZ, R61.reuse.H0_H0 ;  /* 0x2000003dff0e7230 */ /* 0x100fe40000004100 */
[----:B------:R-:W-:Y:S01]  /*4300*/  HADD2.F32 R61, -RZ, R61.H1_H1 ;  /* 0x3000003dff3d7230 */ /* 0x000fe20000004100 */
[----:B------:R-:W-:Y:S01]  /*4310*/  F2FP.F16.F32.PACK_AB R15, R15, R12 ;  /* 0x0000000c0f0f723e */ /* 0x000fe200000000ff */
[----:B------:R-:W-:-:S03]  /*4320*/  HADD2.F32 R62, -RZ, R117.H0_H0 ;  /* 0x20000075ff3e7230 */ /* 0x000fc60000004100 */
[-C--:B------:R-:W-:Y:S01]  /*4330*/  FMUL.FTZ R63, R61, R66.reuse ;  /* 0x000000423d3f7220 */ /* 0x080fe20000410000 */
[----:B------:R-:W-:-:S03]  /*4340*/  FMUL.FTZ R66, R14, R66 ;  /* 0x000000420e427220 */ /* 0x000fc60000410000 */
[-C--:B------:R-:W-:Y:S01]  /*4350*/  FFMA.FTZ R14, R14, R62.reuse, -R63 ;  /* 0x0000003e0e0e7223 */ /* 0x080fe2000001083f */
[----:B------:R-:W-:Y:S01]  /*4360*/  FFMA.FTZ R61, R61, R62, R66 ;  /* 0x0000003e3d3d7223 */ /* 0x000fe20000010042 */
[--C-:B------:R-:W-:Y:S02]  /*4370*/  HADD2.F32 R62, -RZ, R60.reuse.H0_H0 ;  /* 0x2000003cff3e7230 */ /* 0x100fe40000004100 */
[----:B------:R-:W-:Y:S02]  /*4380*/  HADD2.F32 R60, -RZ, R60.H1_H1 ;  /* 0x3000003cff3c7230 */ /* 0x000fe40000004100 */
[----:B------:R-:W-:Y:S01]  /*4390*/  HADD2.F32 R63, -RZ, R116.H0_H0 ;  /* 0x20000074ff3f7230 */ /* 0x000fe20000004100 */
[----:B------:R-:W-:Y:S02]  /*43a0*/  F2FP.F16.F32.PACK_AB R12, R61, R14 ;  /* 0x0000000e3d0c723e */ /* 0x000fe400000000ff */
[-C--:B------:R-:W-:Y:S01]  /*43b0*/  FMUL.FTZ R65, R60, R67.reuse ;  /* 0x000000433c417220 */ /* 0x080fe20000410000 */
[----:B------:R-:W-:-:S03]  /*43c0*/  FMUL.FTZ R67, R62, R67 ;  /* 0x000000433e437220 */ /* 0x000fc60000410000 */
[-C--:B------:R-:W-:Y:S01]  /*43d0*/  FFMA.FTZ R65, R62, R63.reuse, -R65 ;  /* 0x0000003f3e417223 */ /* 0x080fe20000010841 */
[----:B------:R-:W-:-:S05]  /*43e0*/  FFMA.FTZ R60, R60, R63, R67 ;  /* 0x0000003f3c3c7223 */ /* 0x000fca0000010043 */
[----:B------:R-:W-:-:S07]  /*43f0*/  F2FP.F16.F32.PACK_AB R14, R60, R65 ;  /* 0x000000413c0e723e */ /* 0x000fce00000000ff */
.L_x_1576:
[----:B------:R-:W-:Y:S05]  /*4400*/  BSYNC B3 ;  /* 0x0000000000037941 */ /* 0x000fea0003800000 */
.L_x_1575:
[----:B---3--:R-:W-:-:S04]  /*4410*/  LEA R60, P0, R201, R11, 0x1 ;  /* 0x0000000bc93c7211 */ /* 0x008fc800078008ff */
[----:B--2---:R-:W-:-:S05]  /*4420*/  LEA.HI.X R61, R201, R72, R224, 0x1, P0 ;  /* 0x00000048c93d7211 */ /* 0x004fca00000f0ce0 */
[----:B0-----:R0:W-:Y:S04]  /*4430*/  ST.E.128 desc[UR60][R60.64], R12 ;  /* 0x0000000c3c007985 */ /* 0x0011e8000c101d3c */
.L_x_1574:
[----:B------:R-:W-:Y:S05]  /*4440*/  BSYNC B2 ;  /* 0x0000000000027941 */ /* 0x000fea0003800000 */
.L_x_1573:
[----:B------:R-:W-:Y:S01]  /*4450*/  ISETP.NE.AND P0, PT, R76, RZ, PT ;  /* 0x000000ff4c00720c */ /* 0x000fe20003f05270 */
[----:B------:R-:W-:-:S12]  /*4460*/  BSSY B2, `(.L_x_1577) ;  /* 0x0000038000027945 */ /* 0x000fd80003800000 */
[----:B------:R-:W-:Y:S05]  /*4470*/  @!P0 BRA `(.L_x_1578) ;  /* 0x0000000000d88947 */ /* 0x000fea0003800000 */
[----:B0---4-:R-:W4:Y:S01]  /*4480*/  LDL R12, [R1+0x48] ;  /* 0x00004800010c7983 */ /* 0x011f220000100800 */
[----:B------:R-:W-:Y:S01]  /*4490*/  BSSY B3, `(.L_x_1579) ;  /* 0x0000030000037945 */ /* 0x000fe20003800000 */
[----:B----4-:R-:W-:Y:S02]  /*44a0*/  ISETP.GE.AND P0, PT, R12, R101, PT ;  /* 0x000000650c00720c */ /* 0x010fe40003f06270 */
[----:B------:R0:W4:Y:S11]  /*44b0*/  LDS.128 R12, [R90+0x24400] ;  /* 0x024400005a0c7984 */ /* 0x0001360000000c00 */
[----:B0-----:R-:W-:Y:S05]  /*44c0*/  @P0 BRA `(.L_x_1580) ;  /* 0x0000000000b00947 */ /* 0x001fea0003800000 */
[----:B------:R-:W-:Y:S01]  /*44d0*/  SHF.R.U64 R60, R58, 0x10, R59 ;  /* 0x000000103a3c7819 */ /* 0x000fe2000000123b */
[----:B----4-:R-:W-:Y:S01]  /*44e0*/  IMAD.MOV.U32 R58, RZ, RZ, R13 ;  /* 0x000000ffff3a7224 */ /* 0x010fe200078e000d */
[----:B------:R-:W-:Y:S01]  /*44f0*/  SHF.R.U64 R56, R56, 0x10, R57 ;  /* 0x0000001038387819 */ /* 0x000fe20000001239 */
[----:B------:R-:W-:Y:S01]  /*4500*/  HADD2.F32 R63, -RZ, R115.H1_H1 ;  /* 0x30000073ff3f7230 */ /* 0x000fe20000004100 */
        /* <DEDUP_REMOVED lines=8> */
[----:B------:R-:W-:Y:S02]  /*4590*/  HADD2.F32 R61, -RZ, R115.H0_H0 ;  /* 0x20000073ff3d7230 */ /* 0x000fe40000004100 */
[----:B------:R-:W-:Y:S01]  /*45a0*/  FFMA.FTZ R13, R13, R56, R60 ;  /* 0x000000380d0d7223 */ /* 0x000fe2000001003c */
[----:B------:R-:W-:Y:S02]  /*45b0*/  MOV R60, R15 ;  /* 0x0000000f003c7202 */ /* 0x000fe40000000f00 */
[----:B------:R-:W-:Y:S01]  /*45c0*/  SHF.R.U32.HI R56, RZ, 0x10, R57 ;  /* 0x00000010ff387819 */ /* 0x000fe20000011639 */
[----:B------:R-:W-:Y:S01]  /*45d0*/  IMAD.MOV.U32 R57, RZ, RZ, R12 ;  /* 0x000000ffff397224 */ /* 0x000fe200078e000c */
[----:B------:R-:W-:Y:S01]  /*45e0*/  F2FP.F16.F32.PACK_AB R13, R13, R58 ;  /* 0x0000003a0d0d723e */ /* 0x000fe200000000ff */
[----:B------:R-:W-:Y:S02]  /*45f0*/  HADD2.F32 R12, -RZ, R59.H0_H0 ;  /* 0x2000003bff0c7230 */ /* 0x000fe40000004100 */
[----:B------:R-:W-:-:S02]  /*4600*/  HADD2.F32 R15, -RZ, R60.H1_H1 ;  /* 0x3000003cff0f7230 */ /* 0x000fc40000004100 */
[----:B------:R-:W-:Y:S02]  /*4610*/  HADD2.F32 R59, -RZ, R60.H0_H0 ;  /* 0x2000003cff3b7230 */ /* 0x000fe40000004100 */
[----:B------:R-:W-:Y:S02]  /*4620*/  HADD2.F32 R56, -RZ, R56.H0_H0 ;  /* 0x20000038ff387230 */ /* 0x000fe40000004100 */
[-C--:B------:R-:W-:Y:S01]  /*4630*/  FMUL.FTZ R60, R15, R12.reuse ;  /* 0x0000000c0f3c7220 */ /* 0x080fe20000410000 */
[----:B------:R-:W-:-:S03]  /*4640*/  FMUL.FTZ R62, R59, R12 ;  /* 0x0000000c3b3e7220 */ /* 0x000fc60000410000 */
[-C--:B------:R-:W-:Y:S01]  /*4650*/  FFMA.FTZ R12, R59, R56.reuse, -R60 ;  /* 0x000000383b0c7223 */ /* 0x080fe2000001083c */
[--C-:B------:R-:W-:Y:S02]  /*4660*/  HADD2.F32 R60, -RZ, R57.reuse.H0_H0 ;  /* 0x20000039ff3c7230 */ /* 0x100fe40000004100 */
[----:B------:R-:W-:Y:S01]  /*4670*/  FFMA.FTZ R15, R15, R56, R62 ;  /* 0x000000380f0f7223 */ /* 0x000fe2000001003e */
[----:B------:R-:W-:Y:S02]  /*4680*/  IMAD.MOV.U32 R56, RZ, RZ, R14 ;  /* 0x000000ffff387224 */ /* 0x000fe400078e000e */
[----:B------:R-:W-:Y:S02]  /*4690*/  HADD2.F32 R14, -RZ, R57.H1_H1 ;  /* 0x30000039ff0e7230 */ /* 0x000fe40000004100 */
[----:B------:R-:W-:Y:S01]  /*46a0*/  HADD2.F32 R59, -RZ, R113.H1_H1 ;  /* 0x30000071ff3b7230 */ /* 0x000fe20000004100 */
[----:B------:R-:W-:Y:S02]  /*46b0*/  F2FP.F16.F32.PACK_AB R15, R15, R12 ;  /* 0x0000000c0f0f723e */ /* 0x000fe400000000ff */
[-C--:B------:R-:W-:Y:S01]  /*46c0*/  FMUL.FTZ R57, R14, R61.reuse ;  /* 0x0000003d0e397220 */ /* 0x080fe20000410000 */
[----:B------:R-:W-:-:S03]  /*46d0*/  FMUL.FTZ R61, R60, R61 ;  /* 0x0000003d3c3d7220 */ /* 0x000fc60000410000 */
[-C--:B------:R-:W-:Y:S01]  /*46e0*/  FFMA.FTZ R57, R60, R59.reuse, -R57 ;  /* 0x0000003b3c397223 */ /* 0x080fe20000010839 */
[--C-:B------:R-:W-:Y:S02]  /*46f0*/  HADD2.F32 R60, -RZ, R56.reuse.H0_H0 ;  /* 0x20000038ff3c7230 */ /* 0x100fe40000004100 */
[----:B------:R-:W-:Y:S01]  /*4700*/  FFMA.FTZ R14, R14, R59, R61 ;  /* 0x0000003b0e0e7223 */ /* 0x000fe2000001003d */
[----:B------:R-:W-:Y:S02]  /*4710*/  HADD2.F32 R56, -RZ, R56.H1_H1 ;  /* 0x30000038ff387230 */ /* 0x000fe40000004100 */
[----:B------:R-:W-:Y:S02]  /*4720*/  HADD2.F32 R59, -RZ, R114.H0_H0 ;  /* 0x20000072ff3b7230 */ /* 0x000fe40000004100 */
[----:B------:R-:W-:Y:S01]  /*4730*/  F2FP.F16.F32.PACK_AB R12, R14, R57 ;  /* 0x000000390e0c723e */ /* 0x000fe200000000ff */
[-C--:B------:R-:W-:Y:S01]  /*4740*/  FMUL.FTZ R61, R56, R63.reuse ;  /* 0x0000003f383d7220 */ /* 0x080fe20000410000 */
[----:B------:R-:W-:-:S03]  /*4750*/  FMUL.FTZ R63, R60, R63 ;  /* 0x0000003f3c3f7220 */ /* 0x000fc60000410000 */
[-C--:B------:R-:W-:Y:S01]  /*4760*/  FFMA.FTZ R61, R60, R59.reuse, -R61 ;  /* 0x0000003b3c3d7223 */ /* 0x080fe2000001083d */
[----:B------:R-:W-:-:S05]  /*4770*/  FFMA.FTZ R56, R56, R59, R63 ;  /* 0x0000003b38387223 */ /* 0x000fca000001003f */
[----:B------:R-:W-:-:S07]  /*4780*/  F2FP.F16.F32.PACK_AB R14, R56, R61 ;  /* 0x0000003d380e723e */ /* 0x000fce00000000ff */
.L_x_1580:
[----:B------:R-:W-:Y:S05]  /*4790*/  BSYNC B3 ;  /* 0x0000000000037941 */ /* 0x000fea0003800000 */
.L_x_1579:
[----:B------:R-:W2:Y:S01]  /*47a0*/  LDL R58, [R1+0x8] ;  /* 0x00000800013a7983 */ /* 0x000ea20000100800 */
[----:B---3--:R-:W-:-:S04]  /*47b0*/  LEA R56, P0, R22, R11, 0x1 ;  /* 0x0000000b16387211 */ /* 0x008fc800078008ff */
[----:B--2---:R-:W-:-:S05]  /*47c0*/  LEA.HI.X R57, R22, R72, R58, 0x1, P0 ;  /* 0x0000004816397211 */ /* 0x004fca00000f0c3a */
[----:B----4-:R0:W-:Y:S04]  /*47d0*/  ST.E.128 desc[UR60][R56.64], R12 ;  /* 0x0000000c38007985 */ /* 0x0101e8000c101d3c */
.L_x_1578:
[----:B------:R-:W-:Y:S05]  /*47e0*/  BSYNC B2 ;  /* 0x0000000000027941 */ /* 0x000fea0003800000 */
.L_x_1577:
[----:B------:R-:W-:-:S13]  /*47f0*/  ISETP.NE.AND P0, PT, R77, RZ, PT ;  /* 0x000000ff4d00720c */ /* 0x000fda0003f05270 */
[----:B------:R-:W-:Y:S05]  /*4800*/  @!P0 BRA `(.L_x_1568) ;  /* 0x0000000000d48947 */ /* 0x000fea0003800000 */
[----:B------:R-:W5:Y:S01]  /*4810*/  LDL R58, [R1+0x4c] ;  /* 0x00004c00013a7983 */ /* 0x000f620000100800 */
[C---:B0--3--:R-:W-:Y:S01]  /*4820*/  LEA R56, P0, R23.reuse, R11, 0x1 ;  /* 0x0000000b17387211 */ /* 0x049fe200078008ff */
[----:B------:R-:W-:Y:S02]  /*4830*/  BSSY B2, `(.L_x_1581) ;  /* 0x0000031000027945 */ /* 0x000fe40003800000 */
[----:B----4-:R0:W3:Y:S01]  /*4840*/  LDS.128 R12, [R90+0x26400] ;  /* 0x026400005a0c7984 */ /* 0x0100e20000000c00 */
[----:B--2---:R-:W-:Y:S02]  /*4850*/  LEA.HI.X R57, R23, R72, R229, 0x1, P0 ;  /* 0x0000004817397211 */ /* 0x004fe400000f0ce5 */
[----:B-----5:R-:W-:-:S13]  /*4860*/  ISETP.GE.AND P6, PT, R58, R101, PT ;  /* 0x000000653a00720c */ /* 0x020fda0003fc6270 */
[----:B0--3--:R-:W-:Y:S05]  /*4870*/  @P6 BRA `(.L_x_1582) ;  /* 0x0000000000b06947 */ /* 0x009fea0003800000 */
[----:B------:R-:W-:Y:S01]  /*4880*/  SHF.R.U64 R58, R54, 0x10, R55 ;  /* 0x00000010363a7819 */ /* 0x000fe20000001237 */
[--C-:B------:R-:W-:Y:S01]  /*4890*/  HADD2.F32 R11, -RZ, R13.reuse.H1_H1 ;  /* 0x3000000dff0b7230 */ /* 0x100fe20000004100 */
[----:B------:R-:W-:Y:S01]  /*48a0*/  SHF.R.U64 R52, R52, 0x10, R53 ;  /* 0x0000001034347819 */ /* 0x000fe20000001235 */
[----:B------:R-:W-:Y:S01]  /*48b0*/  HADD2.F32 R13, -RZ, R13.H0_H0 ;  /* 0x2000000dff0d7230 */ /* 0x000fe20000004100 */
[----:B------:R-:W-:Y:S01]  /*48c0*/  SHF.R.U32.HI R55, RZ, 0x10, R55 ;  /* 0x00000010ff377819 */ /* 0x000fe20000011637 */
[----:B------:R-:W-:Y:S02]  /*48d0*/  HADD2.F32 R58, -RZ, R58.H0_H0 ;  /* 0x2000003aff3a7230 */ /* 0x000fe40000004100 */
[----:B------:R-:W-:Y:S02]  /*48e0*/  HADD2.F32 R52, -RZ, R52.H0_H0 ;  /* 0x20000034ff347230 */ /* 0x000fe40000004100 */
[----:B------:R-:W-:Y:S02]  /*48f0*/  HADD2.F32 R113, -RZ, R113.H0_H0 ;  /* 0x20000071ff717230 */ /* 0x000fe40000004100 */
[-C--:B------:R-:W-:Y:S01]  /*4900*/  FMUL.FTZ R54, R11, R58.reuse ;  /* 0x0000003a0b367220 */ /* 0x080fe20000410000 */
[----:B------:R-:W-:-:S03]  /*4910*/  FMUL.FTZ R58, R13, R58 ;  /* 0x0000003a0d3a7220 */ /* 0x000fc60000410000 */
[-C--:B------:R-:W-:Y:S01]  /*4920*/  FFMA.FTZ R54, R13, R52.reuse, -R54 ;  /* 0x000000340d367223 */ /* 0x080fe20000010836 */
[----:B------:R-:W-:Y:S01]  /*4930*/  FFMA.FTZ R11, R11, R52, R58 ;  /* 0x000000340b0b7223 */ /* 0x000fe2000001003a */
[----:B------:R-:W-:Y:S01]  /*4940*/  SHF.R.U32.HI R52, RZ, 0x10, R53 ;  /* 0x00000010ff347819 */ /* 0x000fe20000011635 */
[----:B------:R-:W-:Y:S02]  /*4950*/  IMAD.MOV.U32 R53, RZ, RZ, R15 ;  /* 0x000000ffff357224 */ /* 0x000fe400078e000f */
[----:B------:R-:W-:Y:S01]  /*4960*/  IMAD.MOV.U32 R15, RZ, RZ, R12 ;  /* 0x000000ffff0f7224 */ /* 0x000fe200078e000c */
[----:B------:R-:W-:Y:S01]  /*4970*/  F2FP.F16.F32.PACK_AB R11, R11, R54 ;  /* 0x000000360b0b723e */ /* 0x000fe200000000ff */
[----:B------:R-:W-:Y:S02]  /*4980*/  HADD2.F32 R12, -RZ, R55.H0_H0 ;  /* 0x20000037ff0c7230 */ /* 0x000fe40000004100 */
[--C-:B------:R-:W-:Y:S02]  /*4990*/  HADD2.F32 R13, -RZ, R53.reuse.H1_H1 ;  /* 0x30000035ff0d7230 */ /* 0x100fe40000004100 */
[----:B------:R-:W-:-:S02]  /*49a0*/  HADD2.F32 R53, -RZ, R53.H0_H0 ;  /* 0x20000035ff357230 */ /* 0x000fc40000004100 */
[----:B------:R-:W-:Y:S02]  /*49b0*/  HADD2.F32 R52, -RZ, R52.H0_H0 ;  /* 0x20000034ff347230 */ /* 0x000fe40000004100 */
[-C--:B------:R-:W-:Y:S01]  /*49c0*/  FMUL.FTZ R58, R13, R12.reuse ;  /* 0x0000000c0d3a7220 */ /* 0x080fe20000410000 */
[----:B------:R-:W-:-:S03]  /*49d0*/  FMUL.FTZ R60, R53, R12 ;  /* 0x0000000c353c7220 */ /* 0x000fc60000410000 */
[-C--:B------:R-:W-:Y:S01]  /*49e0*/  FFMA.FTZ R12, R53, R52.reuse, -R58 ;  /* 0x00000034350c7223 */ /* 0x080fe2000001083a */
[----:B------:R-:W-:Y:S02]  /*49f0*/  HADD2.F32 R53, -RZ, R114.H1_H1 ;  /* 0x30000072ff357230 */ /* 0x000fe40000004100 */
[----:B------:R-:W-:Y:S01]  /*4a00*/  FFMA.FTZ R13, R13, R52, R60 ;  /* 0x000000340d0d7223 */ /* 0x000fe2000001003c */
[--C-:B------:R-:W-:Y:S02]  /*4a10*/  HADD2.F32 R52, -RZ, R15.reuse.H1_H1 ;  /* 0x3000000fff347230 */ /* 0x100fe40000004100 */
[----:B------:R-:W-:Y:S02]  /*4a20*/  HADD2.F32 R58, -RZ, R15.H0_H0 ;  /* 0x2000000fff3a7230 */ /* 0x000fe40000004100 */
[----:B------:R-:W-:Y:S02]  /*4a30*/  HADD2.F32 R15, -RZ, R112.H1_H1 ;  /* 0x30000070ff0f7230 */ /* 0x000fe40000004100 */
[-C--:B------:R-:W-:Y:S01]  /*4a40*/  FMUL.FTZ R55, R52, R53.reuse ;  /* 0x0000003534377220 */ /* 0x080fe20000410000 */
[----:B------:R-:W-:-:S03]  /*4a50*/  FMUL.FTZ R53, R58, R53 ;  /* 0x000000353a357220 */ /* 0x000fc60000410000 */
[-C--:B------:R-:W-:Y:S01]  /*4a60*/  FFMA.FTZ R58, R58, R15.reuse, -R55 ;  /* 0x0000000f3a3a7223 */ /* 0x080fe20000010837 */
[----:B------:R-:W-:Y:S01]  /*4a70*/  FFMA.FTZ R15, R52, R15, R53 ;  /* 0x0000000f340f7223 */ /* 0x000fe20000010035 */
[--C-:B------:R-:W-:Y:S02]  /*4a80*/  HADD2.F32 R52, -RZ, R14.reuse.H1_H1 ;  /* 0x3000000eff347230 */ /* 0x100fe40000004100 */
[----:B------:R-:W-:Y:S02]  /*4a90*/  HADD2.F32 R14, -RZ, R14.H0_H0 ;  /* 0x2000000eff0e7230 */ /* 0x000fe40000004100 */
[----:B------:R-:W-:Y:S02]  /*4aa0*/  HADD2.F32 R53, -RZ, R112.H0_H0 ;  /* 0x20000070ff357230 */ /* 0x000fe40000004100 */
[-C--:B------:R-:W-:Y:S01]  /*4ab0*/  FMUL.FTZ R55, R52, R113.reuse ;  /* 0x0000007134377220 */ /* 0x080fe20000410000 */
[----:B------:R-:W-:-:S03]  /*4ac0*/  FMUL.FTZ R113, R14, R113 ;  /* 0x000000710e717220 */ /* 0x000fc60000410000 */
[-C--:B------:R-:W-:Y:S01]  /*4ad0*/  FFMA.FTZ R55, R14, R53.reuse, -R55 ;  /* 0x000000350e377223 */ /* 0x080fe20000010837 */
[----:B------:R-:W-:Y:S01]  /*4ae0*/  FFMA.FTZ R52, R52, R53, R113 ;  /* 0x0000003534347223 */ /* 0x000fe20000010071 */
[----:B------:R-:W-:Y:S01]  /*4af0*/  F2FP.F16.F32.PACK_AB R53, R13, R12 ;  /* 0x0000000c0d35723e */ /* 0x000fe200000000ff */
[----:B------:R-:W-:Y:S01]  /*4b00*/  IMAD.MOV.U32 R13, RZ, RZ, R11 ;  /* 0x000000ffff0d7224 */ /* 0x000fe200078e000b */
[----:B------:R-:W-:Y:S02]  /*4b10*/  F2FP.F16.F32.PACK_AB R12, R15, R58 ;  /* 0x0000003a0f0c723e */ /* 0x000fe400000000ff */
[----:B------:R-:W-:Y:S02]  /*4b20*/  F2FP.F16.F32.PACK_AB R14, R52, R55 ;  /* 0x00000037340e723e */ /* 0x000fe400000000ff */
[----:B------:R-:W-:-:S07]  /*4b30*/  MOV R15, R53 ;  /* 0x00000035000f7202 */ /* 0x000fce0000000f00 */
.L_x_1582:
[----:B------:R-:W-:Y:S05]  /*4b40*/  BSYNC B2 ;  /* 0x0000000000027941 */ /* 0x000fea0003800000 */
.L_x_1581:
[----:B------:R0:W-:Y:S02]  /*4b50*/  ST.E.128 desc[UR60][R56.64], R12 ;  /* 0x0000000c38007985 */ /* 0x0001e4000c101d3c */
.L_x_1568:
[----:B------:R-:W-:Y:S05]  /*4b60*/  BSYNC B1 ;  /* 0x0000000000017941 */ /* 0x000fea0003800000 */
.L_x_1567:
[----:B------:R-:W-:-:S03]  /*4b70*/  UMOV UR4, 0xffffffff ;  /* 0xffffffff00047882 */ /* 0x000fc60000000000 */
[----:B------:R-:W-:Y:S05]  /*4b80*/  BRA.DIV UR4, `(.L_x_1583) ;  /* 0x0000028a04307947 */ /* 0x000fea000b800000 */
[----:B-1----:R-:W1:Y:S04]  /*4b90*/  SHFL.IDX PT, R105, R105, 0x1, 0x181f ;  /* 0x00381f0069697f89 */ /* 0x002e6800000e0000 */
[----:B------:R-:W0:Y:S02]  /*4ba0*/  SHFL.IDX PT, R104, R104, 0x1, 0x181f ;  /* 0x00381f0068687f89 */ /* 0x000e2400000e0000 */
.L_x_2004:
[----:B------:R-:W-:Y:S05]  /*4bb0*/  @P4 BRA `(.L_x_1584) ;  /* 0x0000003800ec4947 */ /* 0x000fea0003800000 */
[----:B------:R-:W-:Y:S01]  /*4bc0*/  ISETP.NE.AND P0, PT, R29, RZ, PT ;  /* 0x000000ff1d00720c */ /* 0x000fe20003f05270 */
[----:B------:R-:W-:-:S12]  /*4bd0*/  BSSY B1, `(.L_x_1585) ;  /* 0x0000034000017945 */ /* 0x000fd80003800000 */
[----:B------:R-:W-:Y:S05]  /*4be0*/  @!P0 BRA `(.L_x_1586) ;  /* 0x0000000000c88947 */ /* 0x000fea0003800000 */
[----:B0---4-:R0:W4:Y:S01]  /*4bf0*/  LDS.128 R12, [R90+0x21400] ;  /* 0x021400005a0c7984 */ /* 0x0111220000000c00 */
[----:B------:R-:W-:Y:S01]  /*4c00*/  ISETP.GE.AND P4, PT, R204, R101, PT ;  /* 0x00000065cc00720c */ /* 0x000fe20003f86270 */
[----:B------:R-:W-:Y:S01]  /*4c10*/  BSSY B2, `(.L_x_1587) ;  /* 0x000002e000027945 */ /* 0x000fe20003800000 */
[----:B------:R-:W-:-:S04]  /*4c20*/  LEA R52, P0, R18, R104, 0x1 ;  /* 0x0000006812347211 */ /* 0x000fc800078008ff */
[----:B-1----:R-:W-:-:S07]  /*4c30*/  LEA.HI.X R53, R18, R105, R19, 0x1, P0 ;  /* 0x0000006912357211 */ /* 0x002fce00000f0c13 */
[----:B0-----:R-:W-:Y:S05]  /*4c40*/  @P4 BRA `(.L_x_1588) ;  /* 0x0000000000a84947 */ /* 0x001fea0003800000 */
[----:B------:R-:W-:Y:S01]  /*4c50*/  SHF.R.U64 R54, R48, 0x10, R49 ;  /* 0x0000001030367819 */ /* 0x000fe20000001231 */
[----:B---34-:R-:W-:Y:S01]  /*4c60*/  IMAD.MOV.U32 R11, RZ, RZ, R13 ;  /* 0x000000ffff0b7224 */ /* 0x018fe200078e000d */
        /* <DEDUP_REMOVED lines=9> */
[--C-:B------:R-:W-:Y:S02]  /*4d00*/  HADD2.F32 R49, -RZ, R15.reuse.H1_H1 ;  /* 0x3000000fff317230 */ /* 0x100fe40000004100 */
[----:B------:R-:W-:Y:S02]  /*4d10*/  HADD2.F32 R15, -RZ, R15.H0_H0 ;  /* 0x2000000fff0f7230 */ /* 0x000fe40000004100 */
[C---:B------:R-:W-:Y:S01]  /*4d20*/  FMUL.FTZ R51, R50.reuse, R51 ;  /* 0x0000003332337220 */ /* 0x040fe20000410000 */
[----:B------:R-:W-:Y:S02]  /*4d30*/  HADD2.F32 R56, -RZ, R48.H0_H0 ;  /* 0x20000030ff387230 */ /* 0x000fe40000004100 */
[-C--:B------:R-:W-:Y:S01]  /*4d40*/  FMUL.FTZ R60, R49, R58.reuse ;  /* 0x0000003a313c7220 */ /* 0x080fe20000410000 */
[-C--:B------:R-:W-:Y:S01]  /*4d50*/  FFMA.FTZ R11, R50, R13.reuse, -R11 ;  /* 0x0000000d320b7223 */ /* 0x080fe2000001080b */
[C---:B------:R-:W-:Y:S01]  /*4d60*/  FMUL.FTZ R58, R15.reuse, R58 ;  /* 0x0000003a0f3a7220 */ /* 0x040fe20000410000 */
[----:B------:R-:W-:Y:S01]  /*4d70*/  FFMA.FTZ R48, R54, R13, R51 ;  /* 0x0000000d36307223 */ /* 0x000fe20000010033 */
[----:B------:R-:W-:Y:S01]  /*4d80*/  FFMA.FTZ R13, R15, R56, -R60 ;  /* 0x000000380f0d7223 */ /* 0x000fe2000001083c */
[----:B------:R-:W-:-:S02]  /*4d90*/  HADD2.F32 R54, -RZ, R111.H0_H0 ;  /* 0x2000006fff367230 */ /* 0x000fc40000004100 */
[----:B------:R-:W-:Y:S01]  /*4da0*/  FFMA.FTZ R50, R49, R56, R58 ;  /* 0x0000003831327223 */ /* 0x000fe2000001003a */
[----:B------:R-:W-:Y:S01]  /*4db0*/  HADD2.F32 R15, -RZ, R12.H1_H1 ;  /* 0x3000000cff0f7230 */ /* 0x000fe20000004100 */
[----:B------:R-:W-:Y:S01]  /*4dc0*/  F2FP.F16.F32.PACK_AB R11, R48, R11 ;  /* 0x0000000b300b723e */ /* 0x000fe200000000ff */
[----:B------:R-:W-:Y:S02]  /*4dd0*/  HADD2.F32 R49, -RZ, R14.H1_H1 ;  /* 0x3000000eff317230 */ /* 0x000fe40000004100 */
[----:B------:R-:W-:Y:S02]  /*4de0*/  HADD2.F32 R111, -RZ, R111.H1_H1 ;  /* 0x3000006fff6f7230 */ /* 0x000fe40000004100 */
[----:B------:R-:W-:Y:S01]  /*4df0*/  FMUL.FTZ R55, R15, R54 ;  /* 0x000000360f377220 */ /* 0x000fe20000410000 */
[----:B------:R-:W-:Y:S02]  /*4e00*/  HADD2.F32 R12, -RZ, R12.H0_H0 ;  /* 0x2000000cff0c7230 */ /* 0x000fe40000004100 */
[----:B------:R-:W-:-:S02]  /*4e10*/  HADD2.F32 R14, -RZ, R14.H0_H0 ;  /* 0x2000000eff0e7230 */ /* 0x000fc40000004100 */
[-C--:B------:R-:W-:Y:S01]  /*4e20*/  FMUL.FTZ R57, R49, R111.reuse ;  /* 0x0000006f31397220 */ /* 0x080fe20000410000 */
[--C-:B------:R-:W-:Y:S02]  /*4e30*/  HADD2.F32 R51, -RZ, R110.reuse.H0_H0 ;  /* 0x2000006eff337230 */ /* 0x100fe40000004100 */
[----:B------:R-:W-:Y:S01]  /*4e40*/  FMUL.FTZ R54, R12, R54 ;  /* 0x000000360c367220 */ /* 0x000fe20000410000 */
[----:B------:R-:W-:Y:S02]  /*4e50*/  HADD2.F32 R110, -RZ, R110.H1_H1 ;  /* 0x3000006eff6e7230 */ /* 0x000fe40000004100 */
[----:B------:R-:W-:Y:S01]  /*4e60*/  FMUL.FTZ R56, R14, R111 ;  /* 0x0000006f0e387220 */ /* 0x000fe20000410000 */
[-C--:B------:R-:W-:Y:S01]  /*4e70*/  FFMA.FTZ R55, R12, R51.reuse, -R55 ;  /* 0x000000330c377223 */ /* 0x080fe20000010837 */
[----:B------:R-:W-:Y:S01]  /*4e80*/  FFMA.FTZ R54, R15, R51, R54 ;  /* 0x000000330f367223 */ /* 0x000fe20000010036 */
[-C--:B------:R-:W-:Y:S01]  /*4e90*/  FFMA.FTZ R57, R14, R110.reuse, -R57 ;  /* 0x0000006e0e397223 */ /* 0x080fe20000010839 */
[----:B------:R-:W-:Y:S01]  /*4ea0*/  FFMA.FTZ R56, R49, R110, R56 ;  /* 0x0000006e31387223 */ /* 0x000fe20000010038 */
[----:B------:R-:W-:Y:S01]  /*4eb0*/  F2FP.F16.F32.PACK_AB R15, R50, R13 ;  /* 0x0000000d320f723e */ /* 0x000fe200000000ff */
[----:B------:R-:W-:Y:S01]  /*4ec0*/  IMAD.MOV.U32 R13, RZ, RZ, R11 ;  /* 0x000000ffff0d7224 */ /* 0x000fe200078e000b */
[----:B------:R-:W-:-:S02]  /*4ed0*/  F2FP.F16.F32.PACK_AB R12, R54, R55 ;  /* 0x00000037360c723e */ /* 0x000fc400000000ff */
[----:B------:R-:W-:-:S07]  /*4ee0*/  F2FP.F16.F32.PACK_AB R14, R56, R57 ;  /* 0x00000039380e723e */ /* 0x000fce00000000ff */
.L_x_1588:
[----:B------:R-:W-:Y:S05]  /*4ef0*/  BSYNC B2 ;  /* 0x0000000000027941 */ /* 0x000fea0003800000 */
.L_x_1587:
[----:B----4-:R0:W-:Y:S02]  /*4f00*/  ST.E.128 desc[UR60][R52.64], R12 ;  /* 0x0000000c34007985 */ /* 0x0101e4000c101d3c */
.L_x_1586:
[----:B------:R-:W-:Y:S05]  /*4f10*/  BSYNC B1 ;  /* 0x0000000000017941 */ /* 0x000fea0003800000 */
.L_x_1585:
[----:B------:R-:W-:Y:S01]  /*4f20*/  ISETP.NE.AND P0, PT, R71, RZ, PT ;  /* 0x000000ff4700720c */ /* 0x000fe20003f05270 */
[----:B------:R-:W-:-:S12]  /*4f30*/  BSSY B1, `(.L_x_1589) ;  /* 0x0000034000017945 */ /* 0x000fd80003800000 */
[----:B------:R-:W-:Y:S05]  /*4f40*/  @!P0 BRA `(.L_x_1590) ;  /* 0x0000000000c88947 */ /* 0x000fea0003800000 */
[----:B---3--:R-:W3:Y:S01]  /*4f50*/  LDL R11, [R1+0x18] ;  /* 0x00001800010b7983 */ /* 0x008ee20000100800 */
[C---:B0-----:R-:W-:Y:S01]  /*4f60*/  LEA R48, P0, R201.reuse, R104, 0x1 ;  /* 0x00000068c9307211 */ /* 0x041fe200078008ff */
[----:B------:R-:W-:Y:S02]  /*4f70*/  BSSY B2, `(.L_x_1591) ;  /* 0x000002e000027945 */ /* 0x000fe40003800000 */
[----:B----4-:R0:W4:Y:S01]  /*4f80*/  LDS.128 R12, [R90+0x23400] ;  /* 0x023400005a0c7984 */ /* 0x0101220000000c00 */
[----:B-1----:R-:W-:Y:S02]  /*4f90*/  LEA.HI.X R49, R201, R105, R224, 0x1, P0 ;  /* 0x00000069c9317211 */ /* 0x002fe400000f0ce0 */
[----:B---3--:R-:W-:-:S13]  /*4fa0*/  ISETP.GE.AND P4, PT, R11, R101, PT ;  /* 0x000000650b00720c */ /* 0x008fda0003f86270 */
[----:B0---4-:R-:W-:Y:S05]  /*4fb0*/  @P4 BRA `(.L_x_1592) ;  /* 0x0000000000a44947 */ /* 0x011fea0003800000 */
[----:B------:R-:W-:Y:S01]  /*4fc0*/  SHF.R.U64 R11, R44, 0x10, R45 ;  /* 0x000000102c0b7819 */ /* 0x000fe2000000122d */
[----:B------:R-:W-:Y:S01]  /*4fd0*/  IMAD.MOV.U32 R44, RZ, RZ, R15 ;  /* 0x000000ffff2c7224 */ /* 0x000fe200078e000f */
[--C-:B------:R-:W-:Y:S01]  /*4fe0*/  SHF.R.U64 R50, R46, 0x10, R47.reuse ;  /* 0x000000102e327819 */ /* 0x100fe2000000122f */
[----:B------:R-:W-:Y:S01]  /*4ff0*/  HADD2.F32 R15, -RZ, R13.H1_H1 ;  /* 0x3000000dff0f7230 */ /* 0x000fe20000004100 */
[----:B------:R-:W-:Y:S01]  /*5000*/  SHF.R.U32.HI R47, RZ, 0x10, R47 ;  /* 0x00000010ff2f7819 */ /* 0x000fe2000001162f */
[----:B------:R-:W-:Y:S01]  /*5010*/  HADD2.F32 R46, -RZ, R11.H0_H0 ;  /* 0x2000000bff2e7230 */ /* 0x000fe20000004100 */
[----:B------:R-:W-:Y:S01]  /*5020*/  SHF.R.U32.HI R45, RZ, 0x10, R45 ;  /* 0x00000010ff2d7819 */ /* 0x000fe2000001162d */
[----:B------:R-:W-:Y:S02]  /*5030*/  HADD2.F32 R11, -RZ, R13.H0_H0 ;  /* 0x2000000dff0b7230 */ /* 0x000fe40000004100 */
[----:B------:R-:W-:Y:S02]  /*5040*/  HADD2.F32 R13, -RZ, R44.H1_H1 ;  /* 0x3000002cff0d7230 */ /* 0x000fe40000004100 */
[----:B------:R-:W-:-:S02]  /*5050*/  HADD2.F32 R50, -RZ, R50.H0_H0 ;  /* 0x20000032ff327230 */ /* 0x000fc40000004100 */
[----:B------:R-:W-:Y:S02]  /*5060*/  HADD2.F32 R47, -RZ, R47.H0_H0 ;  /* 0x2000002fff2f7230 */ /* 0x000fe40000004100 */
[----:B------:R-:W-:Y:S02]  /*5070*/  HADD2.F32 R44, -RZ, R44.H0_H0 ;  /* 0x2000002cff2c7230 */ /* 0x000fe40000004100 */
[-C--:B------:R-:W-:Y:S01]  /*5080*/  FMUL.FTZ R52, R15, R50.reuse ;  /* 0x000000320f347220 */ /* 0x080fe20000410000 */
[----:B------:R-:W-:Y:S02]  /*5090*/  HADD2.F32 R45, -RZ, R45.H0_H0 ;  /* 0x2000002dff2d7230 */ /* 0x000fe40000004100 */
[----:B------:R-:W-:Y:S01]  /*50a0*/  FMUL.FTZ R50, R11, R50 ;  /* 0x000000320b327220 */ /* 0x000fe20000410000 */
[-C--:B------:R-:W-:Y:S01]  /*50b0*/  FMUL.FTZ R51, R13, R47.reuse ;  /* 0x0000002f0d337220 */ /* 0x080fe20000410000 */
[C---:B------:R-:W-:Y:S01]  /*50c0*/  FMUL.FTZ R54, R44.reuse, R47 ;  /* 0x0000002f2c367220 */ /* 0x040fe20000410000 */
[-C--:B------:R-:W-:Y:S01]  /*50d0*/  FFMA.FTZ R11, R11, R46.reuse, -R52 ;  /* 0x0000002e0b0b7223 */ /* 0x080fe20000010834 */
[----:B------:R-:W-:Y:S01]  /*50e0*/  FFMA.FTZ R50, R15, R46, R50 ;  /* 0x0000002e0f327223 */ /* 0x000fe20000010032 */
[-C--:B------:R-:W-:Y:S01]  /*50f0*/  FFMA.FTZ R51, R44, R45.reuse, -R51 ;  /* 0x0000002d2c337223 */ /* 0x080fe20000010833 */
[----:B------:R-:W-:Y:S01]  /*5100*/  FFMA.FTZ R54, R13, R45, R54 ;  /* 0x0000002d0d367223 */ /* 0x000fe20000010036 */
[----:B------:R-:W-:-:S02]  /*5110*/  HADD2.F32 R13, -RZ, R12.H1_H1 ;  /* 0x3000000cff0d7230 */ /* 0x000fc40000004100 */
[--C-:B------:R-:W-:Y:S02]  /*5120*/  HADD2.F32 R45, -RZ, R109.reuse.H0_H0 ;  /* 0x2000006dff2d7230 */ /* 0x100fe40000004100 */
[----:B------:R-:W-:Y:S02]  /*5130*/  HADD2.F32 R12, -RZ, R12.H0_H0 ;  /* 0x2000000cff0c7230 */ /* 0x000fe40000004100 */
[--C-:B------:R-:W-:Y:S02]  /*5140*/  HADD2.F32 R15, -RZ, R14.reuse.H1_H1 ;  /* 0x3000000eff0f7230 */ /* 0x100fe40000004100 */
[-C--:B------:R-:W-:Y:S01]  /*5150*/  FMUL.FTZ R47, R13, R45.reuse ;  /* 0x0000002d0d2f7220 */ /* 0x080fe20000410000 */
[----:B------:R-:W-:Y:S02]  /*5160*/  HADD2.F32 R109, -RZ, R109.H1_H1 ;  /* 0x3000006dff6d7230 */ /* 0x000fe40000004100 */
[----:B------:R-:W-:Y:S01]  /*5170*/  FMUL.FTZ R46, R12, R45 ;  /* 0x0000002d0c2e7220 */ /* 0x000fe20000410000 */
[----:B------:R-:W-:-:S02]  /*5180*/  HADD2.F32 R14, -RZ, R14.H0_H0 ;  /* 0x2000000eff0e7230 */ /* 0x000fc40000004100 */
[--C-:B------:R-:W-:Y:S02]  /*5190*/  HADD2.F32 R44, -RZ, R108.reuse.H1_H1 ;  /* 0x3000006cff2c7230 */ /* 0x100fe40000004100 */
[-C--:B------:R-:W-:Y:S01]  /*51a0*/  FMUL.FTZ R45, R15, R109.reuse ;  /* 0x0000006d0f2d7220 */ /* 0x080fe20000410000 */
[----:B------:R-:W-:Y:S02]  /*51b0*/  HADD2.F32 R108, -RZ, R108.H0_H0 ;  /* 0x2000006cff6c7230 */ /* 0x000fe40000004100 */
        /* <DEDUP_REMOVED lines=8> */
[----:B------:R-:W-:-:S07]  /*5240*/  F2FP.F16.F32.PACK_AB R14, R52, R45 ;  /* 0x0000002d340e723e */ /* 0x000fce00000000ff */
.L_x_1592:
[----:B------:R-:W-:Y:S05]  /*5250*/  BSYNC B2 ;  /* 0x0000000000027941 */ /* 0x000fea0003800000 */
.L_x_1591:
[----:B------:R0:W-:Y:S02]  /*5260*/  ST.E.128 desc[UR60][R48.64], R12 ;  /* 0x0000000c30007985 */ /* 0x0001e4000c101d3c */
.L_x_1590:
[----:B------:R-:W-:Y:S05]  /*5270*/  BSYNC B1 ;  /* 0x0000000000017941 */ /* 0x000fea0003800000 */
.L_x_1589:
[----:B------:R-:W-:Y:S01]  /*5280*/  ISETP.NE.AND P0, PT, R76, RZ, PT ;  /* 0x000000ff4c00720c */ /* 0x000fe20003f05270 */
[----:B------:R-:W-:-:S12]  /*5290*/  BSSY B1, `(.L_x_1593) ;  /* 0x0000034000017945 */ /* 0x000fd80003800000 */
[----:B------:R-:W-:Y:S05]  /*52a0*/  @!P0 BRA `(.L_x_1594) ;  /* 0x0000000000c88947 */ /* 0x000fea0003800000 */
[----:B------:R-:W5:Y:S04]  /*52b0*/  LDL R46, [R1+0x48] ;  /* 0x00004800012e7983 */ /* 0x000f680000100800 */
[----:B---3--:R-:W1:Y:S01]  /*52c0*/  LDL R11, [R1+0x8] ;  /* 0x00000800010b7983 */ /* 0x008e620000100800 */
[----:B0-----:R-:W-:Y:S01]  /*52d0*/  LEA R44, P0, R22, R104, 0x1 ;  /* 0x00000068162c7211 */ /* 0x001fe200078008ff */
[----:B------:R-:W-:Y:S02]  /*52e0*/  BSSY B2, `(.L_x_1595) ;  /* 0x000002d000027945 */ /* 0x000fe40003800000 */
[----:B----4-:R0:W3:Y:S01]  /*52f0*/  LDS.128 R12, [R90+0x25400] ;  /* 0x025400005a0c7984 */ /* 0x0100e20000000c00 */
[----:B-----5:R-:W-:Y:S02]  /*5300*/  ISETP.GE.AND P4, PT, R46, R101, PT ;  /* 0x000000652e00720c */ /* 0x020fe40003f86270 */
[----:B-1----:R-:W-:-:S11]  /*5310*/  LEA.HI.X R45, R22, R105, R11, 0x1, P0 ;  /* 0x00000069162d7211 */ /* 0x002fd600000f0c0b */
[----:B0--3--:R-:W-:Y:S05]  /*5320*/  @P4 BRA `(.L_x_1596) ;  /* 0x0000000000a04947 */ /* 0x009fea0003800000 */
[----:B------:R-:W-:Y:S01]  /*5330*/  SHF.R.U64 R11, R40, 0x10, R41 ;  /* 0x00000010280b7819 */ /* 0x000fe20000001229 */
[--C-:B------:R-:W-:Y:S01]  /*5340*/  HADD2.F32 R40, -RZ, R15.reuse.H1_H1 ;  /* 0x3000000fff287230 */ /* 0x100fe20000004100 */
[--C-:B------:R-:W-:Y:S01]  /*5350*/  SHF.R.U64 R46, R42, 0x10, R43.reuse ;  /* 0x000000102a2e7819 */ /* 0x100fe2000000122b */
[----:B------:R-:W-:Y:S01]  /*5360*/  HADD2.F32 R15, -RZ, R15.H0_H0 ;  /* 0x2000000fff0f7230 */ /* 0x000fe20000004100 */
[----:B------:R-:W-:Y:S01]  /*5370*/  SHF.R.U32.HI R43, RZ, 0x10, R43 ;  /* 0x00000010ff2b7819 */ /* 0x000fe2000001162b */
[----:B------:R-:W-:Y:S01]  /*5380*/  HADD2.F32 R42, -RZ, R11.H0_H0 ;  /* 0x2000000bff2a7230 */ /* 0x000fe20000004100 */
[----:B------:R-:W-:Y:S01]  /*5390*/  SHF.R.U32.HI R41, RZ, 0x10, R41 ;  /* 0x00000010ff297819 */ /* 0x000fe20000011629 */
[----:B------:R-:W-:Y:S02]  /*53a0*/  HADD2.F32 R46, -RZ, R46.H0_H0 ;  /* 0x2000002eff2e7230 */ /* 0x000fe40000004100 */
[----:B------:R-:W-:Y:S02]  /*53b0*/  HADD2.F32 R11, -RZ, R13.H1_H1 ;  /* 0x3000000dff0b7230 */ /* 0x000fe40000004100 */
[----:B------:R-:W-:-:S02]  /*53c0*/  HADD2.F32 R43, -RZ, R43.H0_H0 ;  /* 0x2000002bff2b7230 */ /* 0x000fc40000004100 */
[----:B------:R-:W-:Y:S02]  /*53d0*/  HADD2.F32 R13, -RZ, R13.H0_H0 ;  /* 0x2000000dff0d7230 */ /* 0x000fe40000004100 */
[-C--:B------:R-:W-:Y:S01]  /*53e0*/  FMUL.FTZ R48, R11, R46.reuse ;  /* 0x0000002e0b307220 */ /* 0x080fe20000410000 */
[----:B------:R-:W-:Y:S02]  /*53f0*/  HADD2.F32 R41, -RZ, R41.H0_H0 ;  /* 0x20000029ff297230 */ /* 0x000fe40000004100 */
[-C--:B------:R-:W-:Y:S01]  /*5400*/  FMUL.FTZ R47, R15, R43.reuse ;  /* 0x0000002b0f2f7220 */ /* 0x080fe20000410000 */
[C---:B------:R-:W-:Y:S01]  /*5410*/  FMUL.FTZ R50, R40.reuse, R43 ;  /* 0x0000002b28327220 */ /* 0x040fe20000410000 */
[C---:B------:R-:W-:Y:S01]  /*5420*/  FMUL.FTZ R46, R13.reuse, R46 ;  /* 0x0000002e0d2e7220 */ /* 0x040fe20000410000 */
[----:B------:R-:W-:Y:S01]  /*5430*/  FFMA.FTZ R48, R13, R42, -R48 ;  /* 0x0000002a0d307223 */ /* 0x000fe20000010830 */
[----:B------:R-:W-:Y:S01]  /*5440*/  FFMA.FTZ R49, R40, R41, R47 ;  /* 0x0000002928317223 */ /* 0x000fe2000001002f */
[----:B------:R-:W-:-:S02]  /*5450*/  HADD2.F32 R40, -RZ, R107.H0_H0 ;  /* 0x2000006bff287230 */ /* 0x000fc40000004100 */
[----:B------:R-:W-:Y:S01]  /*5460*/  FFMA.FTZ R43, R11, R42, R46 ;  /* 0x0000002a0b2b7223 */ /* 0x000fe2000001002e */
[----:B------:R-:W-:Y:S02]  /*5470*/  HADD2.F32 R11, -RZ, R12.H1_H1 ;  /* 0x3000000cff0b7230 */ /* 0x000fe40000004100 */
[----:B------:R-:W-:Y:S01]  /*5480*/  FFMA.FTZ R50, R15, R41, -R50 ;  /* 0x000000290f327223 */ /* 0x000fe20000010832 */
        /* <DEDUP_REMOVED lines=18> */
.L_x_1596:
[----:B------:R-:W-:Y:S05]  /*55b0*/  BSYNC B2 ;  /* 0x0000000000027941 */ /* 0x000fea0003800000 */
.L_x_1595:
[----:B------:R0:W-:Y:S02]  /*55c0*/  ST.E.128 desc[UR60][R44.64], R12 ;  /* 0x0000000c2c007985 */ /* 0x0001e4000c101d3c */
.L_x_1594:
[----:B------:R-:W-:Y:S05]  /*55d0*/  BSYNC B1 ;  /* 0x0000000000017941 */ /* 0x000fea0003800000 */
.L_x_1593:
[----:B------:R-:W-:-:S13]  /*55e0*/  ISETP.NE.AND P0, PT, R77, RZ, PT ;  /* 0x000000ff4d00720c */ /* 0x000fda0003f05270 */
        /* <DEDUP_REMOVED lines=48> */
.L_x_1598:
[----:B------:R-:W-:Y:S05]  /*58f0*/  BSYNC B1 ;  /* 0x0000000000017941 */ /* 0x000fea0003800000 */
.L_x_1597:
[----:B------:R0:W-:Y:S01]  /*5900*/  ST.E.128 desc[UR60][R40.64], R12 ;  /* 0x0000000c28007985 */ /* 0x0001e2000c101d3c */
[----:B------:R-:W-:Y:S05]  /*5910*/  BRA `(.L_x_1584) ;  /* 0x0000002c00947947 */ /* 0x000fea0003800000 */
.L_x_1558:
[----:B------:R-:W2:Y:S01]  /*5920*/  LDL R36, [R1+0x10] ;  /* 0x0000100001247983 */ /* 0x000ea20000100800 */
        /* <DEDUP_REMOVED lines=9> */
[----:B--2---:R-:W-:Y:S02]  /*59c0*/  ISETP.GE.AND P0, PT, R36, R95, PT ;  /* 0x0000005f2400720c */ /* 0x004fe40003f06270 */
[----:B------:R-:W-:-:S11]  /*59d0*/  CS2R R36, SRZ ;  /* 0x0000000000247805 */ /* 0x000fd6000001ff00 */
[----:B------:R-:W-:Y:S05]  /*59e0*/  @P0 BRA `(.L_x_1600) ;  /* 0x0000000000600947 */ /* 0x000fea0003800000 */
[----:B------:R-:W-:Y:S01]  /*59f0*/  IADD3 R38, P4, R80, R14, RZ ;  /* 0x0000000e50267210 */ /* 0x000fe20007f9e0ff */
[----:B------:R-:W-:Y:S01]  /*5a00*/  ULDC.64 UR4, c[0x0][0x3e8] ;  /* 0x0000fa0000047ab9 */ /* 0x000fe20000000a00 */
[----:B------:R-:W-:Y:S01]  /*5a10*/  IADD3 R36, P6, R84, R12, RZ ;  /* 0x0000000c54247210 */ /* 0x000fe20007fde0ff */
[----:B------:R-:W-:Y:S01]  /*5a20*/  ULDC.64 UR6, c[0x0][0x400] ;  /* 0x0001000000067ab9 */ /* 0x000fe20000000a00 */
[----:B------:R-:W-:Y:S01]  /*5a30*/  LEA R52, P5, R38, UR4, 0x1 ;  /* 0x0000000426347c11 */ /* 0x000fe2000f8a08ff */
[----:B------:R-:W-:Y:S01]  /*5a40*/  IMAD.X R39, R11, 0x1, R32, P4 ;  /* 0x000000010b277824 */ /* 0x000fe200020e0620 */
[----:B------:R-:W-:Y:S02]  /*5a50*/  IADD3.X R37, R72, R34, RZ, P6, !PT ;  /* 0x0000002248257210 */ /* 0x000fe400037fe4ff */
[----:B------:R-:W-:Y:S02]  /*5a60*/  CS2R R42, SRZ ;  /* 0x00000000002a7805 */ /* 0x000fe4000001ff00 */
[----:B------:R-:W-:-:S02]  /*5a70*/  ISETP.GE.AND P6, PT, R203, R101, PT ;  /* 0x00000065cb00720c */ /* 0x000fc40003fc6270 */
[----:B------:R-:W-:Y:S02]  /*5a80*/  CS2R R40, SRZ ;  /* 0x0000000000287805 */ /* 0x000fe4000001ff00 */
[----:B------:R-:W-:Y:S02]  /*5a90*/  LEA.HI.X R53, R38, UR5, R39, 0x1, P5 ;  /* 0x0000000526357c11 */ /* 0x000fe4000a8f0c27 */
[----:B------:R-:W-:Y:S02]  /*5aa0*/  CS2R R38, SRZ ;  /* 0x0000000000267805 */ /* 0x000fe4000001ff00 */
[----:B------:R-:W-:Y:S02]  /*5ab0*/  ISETP.GE.AND P5, PT, R18, R101, PT ;  /* 0x000000651200720c */ /* 0x000fe40003fa6270 */
[----:B------:R-:W-:Y:S02]  /*5ac0*/  CS2R R50, SRZ ;  /* 0x0000000000327805 */ /* 0x000fe4000001ff00 */
[----:B------:R-:W-:-:S02]  /*5ad0*/  LEA R56, P4, R36, UR6, 0x1 ;  /* 0x0000000624387c11 */ /* 0x000fc4000f8808ff */
[----:B------:R-:W-:Y:S02]  /*5ae0*/  CS2R R48, SRZ ;  /* 0x0000000000307805 */ /* 0x000fe4000001ff00 */
[----:B------:R-:W-:Y:S02]  /*5af0*/  CS2R R46, SRZ ;  /* 0x00000000002e7805 */ /* 0x000fe4000001ff00 */
[----:B------:R-:W-:Y:S02]  /*5b00*/  CS2R R44, SRZ ;  /* 0x00000000002c7805 */ /* 0x000fe4000001ff00 */
[----:B------:R-:W-:Y:S02]  /*5b10*/  LEA.HI.X R57, R36, UR7, R37, 0x1, P4 ;  /* 0x0000000724397c11 */ /* 0x000fe4000a0f0c25 */
[----:B------:R-:W-:-:S03]  /*5b20*/  CS2R R36, SRZ ;  /* 0x0000000000247805 */ /* 0x000fc6000001ff00 */
[----:B------:R0:W5:Y:S04]  /*5b30*/  @!P6 LDG.E.128 R44, desc[UR60][R56.64+0x80] ;  /* 0x0000803c382ce981 */ /* 0x000168000c1e1d00 */
[----:B------:R0:W5:Y:S04]  /*5b40*/  @!P5 LDG.E.128 R40, desc[UR60][R52.64] ;  /* 0x0000003c3428d981 */ /* 0x000168000c1e1d00 */
[----:B------:R0:W5:Y:S04]  /*5b50*/  @!P6 LDG.E.128 R36, desc[UR60][R52.64+0x80] ;  /* 0x0000803c3424e981 */ /* 0x000168000c1e1d00 */
[----:B------:R0:W5:Y:S02]  /*5b60*/  @!P5 LDG.E.128 R48, desc[UR60][R56.64] ;  /* 0x0000003c3830d981 */ /* 0x000164000c1e1d00 */
.L_x_1600:
[----:B------:R-:W-:Y:S05]  /*5b70*/  BSYNC B1 ;  /* 0x0000000000017941 */ /* 0x000fea0003800000 */
.L_x_1599:
        /* <DEDUP_REMOVED lines=20> */
[----:B------:R-:W-:Y:S02]  /*5cc0*/  CS2R R64, SRZ ;  /* 0x0000000000407805 */ /* 0x000fe4000001ff00 */
[----:B------:R-:W-:Y:S02]  /*5cd0*/  IADD3.X R72, R34, R72, R21, P5, P6 ;  /* 0x0000004822487210 */ /* 0x000fe40002fec415 */
[----:B------:R-:W-:Y:S02]  /*5ce0*/  CS2R R62, SRZ ;  /* 0x00000000003e7805 */ /* 0x000fe4000001ff00 */
[----:B------:R-:W-:Y:S02]  /*5cf0*/  LEA R12, P6, R15, UR4, 0x1 ;  /* 0x000000040f0c7c11 */ /* 0x000fe4000f8c08ff */
[----:B------:R-:W-:-:S02]  /*5d00*/  CS2R R60, SRZ ;  /* 0x00000000003c7805 */ /* 0x000fc4000001ff00 */
[----:B------:R-:W-:Y:S02]  /*5d10*/  LEA R14, P5, R11, UR6, 0x1 ;  /* 0x000000060b0e7c11 */ /* 0x000fe4000f8a08ff */
[----:B------:R-:W-:Y:S02]  /*5d20*/  LEA.HI.X R13, R15, UR5, R52, 0x1, P6 ;  /* 0x000000050f0d7c11 */ /* 0x000fe4000b0f0c34 */
[----:B------:R-:W-:Y:S02]  /*5d30*/  CS2R R52, SRZ ;  /* 0x0000000000347805 */ /* 0x000fe4000001ff00 */
[----:B------:R-:W-:Y:S02]  /*5d40*/  LEA.HI.X R15, R11, UR7, R72, 0x1, P5 ;  /* 0x000000070b0f7c11 */ /* 0x000fe4000a8f0c48 */
[-C--:B------:R-:W-:Y:S02]  /*5d50*/  ISETP.GE.AND P6, PT, R18, R101.reuse, PT ;  /* 0x000000651200720c */ /* 0x080fe40003fc6270 */
[----:B------:R-:W-:-:S11]  /*5d60*/  ISETP.GE.AND P5, PT, R203, R101, PT ;  /* 0x00000065cb00720c */ /* 0x000fd60003fa6270 */
[----:B------:R0:W5:Y:S04]  /*5d70*/  @!P6 LDG.E.128 R56, desc[UR60][R12.64] ;  /* 0x0000003c0c38e981 */ /* 0x000168000c1e1d00 */
[----:B------:R0:W5:Y:S04]  /*5d80*/  @!P5 LDG.E.128 R52, desc[UR60][R12.64+0x80] ;  /* 0x0000803c0c34d981 */ /* 0x000168000c1e1d00 */
[----:B------:R0:W5:Y:S04]  /*5d90*/  @!P6 LDG.E.128 R64, desc[UR60][R14.64] ;  /* 0x0000003c0e40e981 */ /* 0x000168000c1e1d00 */
[----:B------:R0:W5:Y:S02]  /*5da0*/  @!P5 LDG.E.128 R60, desc[UR60][R14.64+0x80] ;  /* 0x0000803c0e3cd981 */ /* 0x000164000c1e1d00 */
.L_x_1602:
[----:B------:R-:W-:Y:S05]  /*5db0*/  BSYNC B1 ;  /* 0x0000000000017941 */ /* 0x000fea0003800000 */
.L_x_1601:
[----:B------:R-:W2:Y:S01]  /*5dc0*/  LDL R11, [R1+0x68] ;  /* 0x00006800010b7983 */ /* 0x000ea20000100800 */
[----:B0----5:R-:W-:Y:S01]  /*5dd0*/  IMAD.MOV.U32 R12, RZ, RZ, R39 ;  /* 0x000000ffff0c7224 */ /* 0x021fe200078e0027 */
[----:B------:R-:W-:Y:S01]  /*5de0*/  MOV R13, R42 ;  /* 0x0000002a000d7202 */ /* 0x000fe20000000f00 */
[----:B------:R-:W-:-:S03]  /*5df0*/  IMAD.MOV.U32 R14, RZ, RZ, R43 ;  /* 0x000000ffff0e7224 */ /* 0x000fc600078e002b */
[----:B------:R-:W-:Y:S01]  /*5e00*/  PRMT R124, R12, 0x7610, R124 ;  /* 0x000076100c7c7816 */ /* 0x000fe2000000007c */
[----:B------:R-:W-:Y:S01]  /*5e10*/  IMAD.MOV.U32 R12, RZ, RZ, R37 ;  /* 0x000000ffff0c7224 */ /* 0x000fe200078e0025 */
[----:B------:R-:W-:Y:S02]  /*5e20*/  PRMT R127, R127, 0x5410, R14 ;  /* 0x000054107f7f7816 */ /* 0x000fe4000000000e */
[----:B------:R-:W-:Y:S02]  /*5e30*/  MOV R14, R47 ;  /* 0x0000002f000e7202 */ /* 0x000fe40000000f00 */
[----:B------:R-:W-:Y:S01]  /*5e40*/  PRMT R124, R124, 0x5410, R12 ;  /* 0x000054107c7c7816 */ /* 0x000fe2000000000c */
[----:B------:R-:W-:Y:S01]  /*5e50*/  IMAD.MOV.U32 R12, RZ, RZ, R41 ;  /* 0x000000ffff0c7224 */ /* 0x000fe200078e0029 */
[----:B------:R-:W-:Y:S02]  /*5e60*/  PRMT R125, R14, 0x7610, R125 ;  /* 0x000076100e7d7816 */ /* 0x000fe4000000007d */
[----:B------:R-:W-:Y:S01]  /*5e70*/  PRMT R126, R13, 0x7610, R126 ;  /* 0x000076100d7e7816 */ /* 0x000fe2000000007e */
[----:B------:R-:W-:Y:S01]  /*5e80*/  IMAD.MOV.U32 R13, RZ, RZ, R46 ;  /* 0x000000ffff0d7224 */ /* 0x000fe200078e002e */
[----:B------:R-:W-:Y:S01]  /*5e90*/  PRMT R112, R12, 0x7610, R112 ;  /* 0x000076100c707816 */ /* 0x000fe20000000070 */
[----:B------:R-:W-:-:S05]  /*5ea0*/  IMAD.MOV.U32 R12, RZ, RZ, R45 ;  /* 0x000000ffff0c7224 */ /* 0x000fca00078e002d */
[----:B------:R-:W-:Y:S01]  /*5eb0*/  PRMT R125, R125, 0x5410, R12 ;  /* 0x000054107d7d7816 */ /* 0x000fe2000000000c */
[----:B------:R-:W-:-:S05]  /*5ec0*/  IMAD.MOV.U32 R12, RZ, RZ, R51 ;  /* 0x000000ffff0c7224 */ /* 0x000fca00078e0033 */
[----:B------:R-:W-:Y:S01]  /*5ed0*/  PRMT R128, R12, 0x7610, R128 ;  /* 0x000076100c807816 */ /* 0x000fe20000000080 */
[----:B------:R-:W-:-:S05]  /*5ee0*/  IMAD.MOV.U32 R12, RZ, RZ, R49 ;  /* 0x000000ffff0c7224 */ /* 0x000fca00078e0031 */
[----:B------:R-:W-:Y:S01]  /*5ef0*/  PRMT R111, R12, 0x7610, R111 ;  /* 0x000076100c6f7816 */ /* 0x000fe2000000006f */
[----:B------:R-:W-:Y:S01]  /*5f00*/  IMAD.MOV.U32 R12, RZ, RZ, R55 ;  /* 0x000000ffff0c7224 */ /* 0x000fe200078e0037 */
[----:B--2---:R-:W-:Y:S01]  /*5f10*/  R2UR UR4, R11 ;  /* 0x000000000b0472ca */ /* 0x004fe200000e0000 */
[----:B------:R-:W-:-:S05]  /*5f20*/  IMAD.MOV.U32 R11, RZ, RZ, R38 ;  /* 0x000000ffff0b7224 */ /* 0x000fca00078e0026 */
[----:B------:R-:W-:Y:S01]  /*5f30*/  PRMT R122, R11, 0x7610, R122 ;  /* 0x000076100b7a7816 */ /* 0x000fe2000000007a */
[----:B------:R-:W-:-:S03]  /*5f40*/  IMAD.MOV.U32 R11, RZ, RZ, R36 ;  /* 0x000000ffff0b7224 */ /* 0x000fc600078e0024 */
[----:B------:R-:W-:Y:S02]  /*5f50*/  PRMT R122, R122, 0x5410, R13 ;  /* 0x000054107a7a7816 */ /* 0x000fe4000000000d */
[----:B------:R-:W-:Y:S01]  /*5f60*/  PRMT R123, R11, 0x7610, R123 ;  /* 0x000076100b7b7816 */ /* 0x000fe2000000007b */
[----:B------:R-:W-:Y:S01]  /*5f70*/  IMAD.MOV.U32 R11, RZ, RZ, R40 ;  /* 0x000000ffff0b7224 */ /* 0x000fe200078e0028 */
[----:B------:R-:W-:-:S04]  /*5f80*/  UISETP.NE.AND UP0, UPT, UR4, 0x3, UPT ;  /* 0x000000030400788c */ /* 0x000fc8000bf05270 */
[----:B------:R-:W-:Y:S01]  /*5f90*/  PRMT R127, R11, 0x7610, R127 ;  /* 0x000076100b7f7816 */ /* 0x000fe2000000007f */
[----:B------:R-:W-:Y:S01]  /*5fa0*/  IMAD.MOV.U32 R11, RZ, RZ, R44 ;  /* 0x000000ffff0b7224 */ /* 0x000fe200078e002c */
[----:B------:R-:W-:-:S04]  /*5fb0*/  PLOP3.LUT P5, PT, PT, PT, UP0, 0x80, 0x0 ;  /* 0x000000000000781c */ /* 0x000fc80003faf008 */
[----:B------:R-:W-:Y:S01]  /*5fc0*/  PRMT R123, R123, 0x5410, R11 ;  /* 0x000054107b7b7816 */ /* 0x000fe2000000000b */
[----:B------:R-:W-:-:S05]  /*5fd0*/  IMAD.MOV.U32 R11, RZ, RZ, R50 ;  /* 0x000000ffff0b7224 */ /* 0x000fca00078e0032 */
[----:B------:R-:W-:Y:S02]  /*5fe0*/  PRMT R126, R126, 0x5410, R11 ;  /* 0x000054107e7e7816 */ /* 0x000fe4000000000b */
[----:B------:R-:W-:-:S04]  /*5ff0*/  MOV R11, R48 ;  /* 0x00000030000b7202 */ /* 0x000fc80000000f00 */
[----:B------:R-:W-:Y:S01]  /*6000*/  PRMT R128, R128, 0x5410, R11 ;  /* 0x0000541080807816 */ /* 0x000fe2000000000b */
        /* <DEDUP_REMOVED lines=25> */
.L_x_1603:
[----:B------:R-:W2:Y:S01]  /*61a0*/  LDL R11, [R1+0x50] ;  /* 0x00005000010b7983 */ /* 0x000ea20000100800 */
[----:B------:R-:W-:Y:S01]  /*61b0*/  IMAD R88, R200, 0x8, R17 ;  /* 0x00000008c8587824 */ /* 0x000fe200078e0211 */
[----:B------:R-:W0:Y:S01]  /*61c0*/  LDC R106, c[0x0][0x2f4] ;  /* 0x0000bd00ff6a7b82 */ /* 0x000e220000000800 */
[----:B------:R-:W-:Y:S01]  /*61d0*/  BSSY B1, `(.L_x_1604) ;  /* 0x0000004000017945 */ /* 0x000fe20003800000 */
[----:B--2---:R-:W-:-:S04]  /*61e0*/  SHF.L.U32 R100, R11, 0x1f, RZ ;  /* 0x0000001f0b647819 */ /* 0x004fc800000006ff */
[----:B------:R-:W1:Y:S02]  /*61f0*/  SYNCS.PHASECHK.TRANS64.TRYWAIT P6, [R88+URZ+0x30890], R100 ;  /* 0x03089064580075a7 */ /* 0x000e6400080c017f */
[----:B01----:R-:W-:Y:S05]  /*6200*/  @!P6 BRA `(.L_x_1605) ;  /* 0x0000027000dce947 */ /* 0x003fea0003800000 */
.L_x_2005:
[----:B------:R-:W-:Y:S05]  /*6210*/  BSYNC B1 ;  /* 0x0000000000017941 */ /* 0x000fea0003800000 */
.L_x_1604:
[----:B------:R-:W-:Y:S01]  /*6220*/  UMOV UR4, 0xffffffff ;  /* 0xffffffff00047882 */ /* 0x000fe20000000000 */
[----:B------:R-:W-:Y:S02]  /*6230*/  IMAD.IADD R107, R106, 0x1, -R91 ;  /* 0x000000016a6b7824 */ /* 0x000fe400078e0a5b */
[----:B------:R-:W-:Y:S05]  /*6240*/  BRA.DIV UR4, `(.L_x_1606) ;  /* 0x0000027204e07947 */ /* 0x000fea000b800000 */
[----:B------:R1:W2:Y:S04]  /*6250*/  SHFL.IDX PT, R103, R105, RZ, 0x181f ;  /* 0x00181fff69677589 */ /* 0x0002a800000e0000 */
[----:B------:R1:W3:Y:S02]  /*6260*/  SHFL.IDX PT, R11, R104, RZ, 0x181f ;  /* 0x00181fff680b7589 */ /* 0x0002e400000e0000 */
.L_x_2009:
[----:B------:R-:W-:Y:S04]  /*6270*/  BSSY B1, `(.L_x_1607) ;  /* 0x00000f9000017945 */ /* 0x000fe80003800000 */
[----:B------:R-:W-:Y:S05]  /*6280*/  @P0 BRA `(.L_x_1608) ;  /* 0x0000000c00dc0947 */ /* 0x000fea0003800000 */
[----:B------:R-:W-:Y:S01]  /*6290*/  ISETP.NE.AND P0, PT, R29, RZ, PT ;  /* 0x000000ff1d00720c */ /* 0x000fe20003f05270 */
[----:B------:R-:W-:Y:S01]  /*62a0*/  BSSY B2, `(.L_x_1609) ;  /* 0x000007b000027945 */ /* 0x000fe20003800000 */
[----:B---3--:R-:W-:-:S11]  /*62b0*/  MOV R102, R11 ;  /* 0x0000000b00667202 */ /* 0x008fd60000000f00 */
[----:B------:R-:W-:Y:S05]  /*62c0*/  @!P0 BRA `(.L_x_1610) ;  /* 0x0000000400e08947 */ /* 0x000fea0003800000 */
[----:B------:R-:W3:Y:S04]  /*62d0*/  LDL R72, [R1+0x64] ;  /* 0x0000640001487983 */ /* 0x000ee80000100800 */
[----:B------:R-:W4:Y:S04]  /*62e0*/  LDL R15, [R1+0xd0] ;  /* 0x0000d000010f7983 */ /* 0x000f280000100800 */
[----:B------:R-:W5:Y:S01]  /*62f0*/  LDL R14, [R1+0x70] ;  /* 0x00007000010e7983 */ /* 0x000f620000100800 */
[----:B------:R-:W-:Y:S01]  /*6300*/  SEL R12, R91, R107, !P2 ;  /* 0x0000006b5b0c7207 */ /* 0x000fe20005000000 */
[----:B------:R-:W-:Y:S01]  /*6310*/  BSSY B3, `(.L_x_1611) ;  /* 0x000006d000037945 */ /* 0x000fe20003800000 */
[----:B------:R-:W-:-:S02]  /*6320*/  ISETP.GE.AND P0, PT, R18, R101, PT ;  /* 0x000000651200720c */ /* 0x000fc40003f06270 */
[----:B------:R-:W-:-:S04]  /*6330*/  SHF.R.S32.HI R13, RZ, 0x1f, R12 ;  /* 0x0000001fff0d7819 */ /* 0x000fc8000001140c */
[----:B------:R-:W-:-:S04]  /*6340*/  LEA.HI R13, R13, R12, RZ, 0x4 ;  /* 0x0000000c0d0d7211 */ /* 0x000fc800078f20ff */
[----:B------:R-:W-:-:S04]  /*6350*/  LEA.HI.SX32 R108, R13, R35, 0x1c ;  /* 0x000000230d6c7211 */ /* 0x000fc800078fe2ff */
[----:B------:R-:W-:-:S04]  /*6360*/  SHF.R.S32.HI R12, RZ, 0x1f, R108 ;  /* 0x0000001fff0c7819 */ /* 0x000fc8000001146c */
[----:B------:R-:W-:Y:S01]  /*6370*/  LEA.HI R12, R12, R108, RZ, 0x3 ;  /* 0x0000006c0c0c7211 */ /* 0x000fe200078f18ff */
[----:B------:R-:W-:-:S04]  /*6380*/  IMAD.SHL.U32 R108, R108, 0x8, RZ ;  /* 0x000000086c6c7824 */ /* 0x000fc800078e00ff */
[----:B------:R-:W-:-:S05]  /*6390*/  IMAD.SHL.U32 R12, R12, 0x200, RZ ;  /* 0x000002000c0c7824 */ /* 0x000fca00078e00ff */
[----:B------:R-:W-:Y:S02]  /*63a0*/  LOP3.LUT R12, R12, 0x7ffff000, RZ, 0xc0, !PT ;  /* 0x7ffff0000c0c7812 */ /* 0x000fe400078ec0ff */
[----:B---3--:R-:W-:-:S04]  /*63b0*/  LOP3.LUT R13, R72, 0x38, R108, 0xf8, !PT ;  /* 0x00000038480d7812 */ /* 0x008fc800078ef86c */
[----:B----4-:R-:W-:-:S04]  /*63c0*/  LOP3.LUT R13, R13, R15, RZ, 0x3c, !PT ;  /* 0x0000000f0d0d7212 */ /* 0x010fc800078e3cff */
[----:B-----5:R-:W-:-:S05]  /*63d0*/  IADD3 R12, R13, R12, R14 ;  /* 0x0000000c0d0c7210 */ /* 0x020fca0007ffe00e */
        /* <DEDUP_REMOVED lines=8> */
[----:B------:R-:W-:Y:S01]  /*6460*/  SHF.R.U64 R40, R40, 0x10, R41 ;  /* 0x0000001028287819 */ /* 0x000fe20000001229 */
[----:B----4-:R-:W-:Y:S01]  /*6470*/  IMAD.MOV.U32 R109, RZ, RZ, R13 ;  /* 0x000000ffff6d7224 */ /* 0x010fe200078e000d */
[----:B------:R-:W-:Y:S01]  /*6480*/  SHF.R.U32.HI R41, RZ, 0x10, R41 ;  /* 0x00000010ff297819 */ /* 0x000fe20000011629 */
[----:B------:R-:W-:Y:S01]  /*6490*/  HADD2.F32 R111, -RZ, R111.H0_H0 ;  /* 0x2000006fff6f7230 */ /* 0x000fe20000004100 */
[----:B------:R-:W-:Y:S01]  /*64a0*/  SHF.R.U64 R42, R42, 0x10, R43 ;  /* 0x000000102a2a7819 */ /* 0x000fe2000000122b */
[----:B------:R-:W-:Y:S02]  /*64b0*/  HADD2.F32 R13, -RZ, R110.H0_H0 ;  /* 0x2000006eff0d7230 */ /* 0x000fe40000004100 */
[----:B------:R-:W-:Y:S02]  /*64c0*/  HADD2.F32 R113, -RZ, R109.H0_H0 ;  /* 0x2000006dff717230 */ /* 0x000fe40000004100 */
[----:B------:R-:W-:-:S02]  /*64d0*/  HADD2.F32 R112, -RZ, R112.H0_H0 ;  /* 0x20000070ff707230 */ /* 0x000fc40000004100 */
[-C--:B------:R-:W-:Y:S01]  /*64e0*/  FMUL.FTZ R73, R13, R111.reuse ;  /* 0x0000006f0d497220 */ /* 0x080fe20000410000 */
[----:B------:R-:W-:Y:S02]  /*64f0*/  HADD2.F32 R110, -RZ, R110.H1_H1 ;  /* 0x3000006eff6e7230 */ /* 0x000fe40000004100 */
[C---:B------:R-:W-:Y:S01]  /*6500*/  FMUL.FTZ R111, R113.reuse, R111 ;  /* 0x0000006f716f7220 */ /* 0x040fe20000410000 */
[----:B------:R-:W-:Y:S02]  /*6510*/  HADD2.F32 R41, -RZ, R41.H0_H0 ;  /* 0x20000029ff297230 */ /* 0x000fe40000004100 */
[-C--:B------:R-:W-:Y:S01]  /*6520*/  FFMA.FTZ R73, R113, R112.reuse, -R73 ;  /* 0x0000007071497223 */ /* 0x080fe20000010849 */
[----:B------:R-:W-:Y:S02]  /*6530*/  HADD2.F32 R40, -RZ, R40.H0_H0 ;  /* 0x20000028ff287230 */ /* 0x000fe40000004100 */
[----:B------:R-:W-:Y:S01]  /*6540*/  FFMA.FTZ R13, R13, R112, R111 ;  /* 0x000000700d0d7223 */ /* 0x000fe2000001006f */
[--C-:B------:R-:W-:Y:S01]  /*6550*/  SHF.R.U32.HI R111, RZ, 0x10, R49.reuse ;  /* 0x00000010ff6f7819 */ /* 0x100fe20000011631 */
[----:B------:R-:W-:Y:S01]  /*6560*/  HADD2.F32 R112, -RZ, R128.H0_H0 ;  /* 0x20000080ff707230 */ /* 0x000fe20000004100 */
[----:B------:R-:W-:Y:S01]  /*6570*/  SHF.R.U64 R49, R48, 0x10, R49 ;  /* 0x0000001030317819 */ /* 0x000fe20000001231 */
[----:B------:R-:W-:-:S02]  /*6580*/  HADD2.F32 R48, -RZ, R109.H1_H1 ;  /* 0x3000006dff307230 */ /* 0x000fc40000004100 */
[----:B------:R-:W-:Y:S02]  /*6590*/  HADD2.F32 R111, -RZ, R111.H0_H0 ;  /* 0x2000006fff6f7230 */ /* 0x000fe40000004100 */
[----:B------:R-:W-:Y:S02]  /*65a0*/  HADD2.F32 R49, -RZ, R49.H0_H0 ;  /* 0x20000031ff317230 */ /* 0x000fe40000004100 */
[----:B------:R-:W-:Y:S02]  /*65b0*/  HADD2.F32 R42, -RZ, R42.H0_H0 ;  /* 0x2000002aff2a7230 */ /* 0x000fe40000004100 */
[-C--:B------:R-:W-:Y:S01]  /*65c0*/  FMUL.FTZ R109, R110, R111.reuse ;  /* 0x0000006f6e6d7220 */ /* 0x080fe20000410000 */
[----:B------:R-:W-:-:S03]  /*65d0*/  FMUL.FTZ R111, R48, R111 ;  /* 0x0000006f306f7220 */ /* 0x000fc60000410000 */
[-C--:B------:R-:W-:Y:S01]  /*65e0*/  FFMA.FTZ R48, R48, R41.reuse, -R109 ;  /* 0x0000002930307223 */ /* 0x080fe2000001086d */
[----:B------:R-:W-:Y:S02]  /*65f0*/  HADD2.F32 R109, -RZ, R75.H0_H0 ;  /* 0x2000004bff6d7230 */ /* 0x000fe40000004100 */
[----:B------:R-:W-:Y:S01]  /*6600*/  FFMA.FTZ R41, R110, R41, R111 ;  /* 0x000000296e297223 */ /* 0x000fe2000001006f */
[----:B------:R-:W-:Y:S02]  /*6610*/  HADD2.F32 R110, -RZ, R127.H1_H1 ;  /* 0x3000007fff6e7230 */ /* 0x000fe40000004100 */
[--C-:B------:R-:W-:Y:S02]  /*6620*/  HADD2.F32 R111, -RZ, R15.reuse.H0_H0 ;  /* 0x2000000fff6f7230 */ /* 0x100fe40000004100 */
[----:B------:R-:W-:Y:S01]  /*6630*/  FMUL.FTZ R113, R109, R112 ;  /* 0x000000706d717220 */ /* 0x000fe20000410000 */
[----:B------:R-:W-:Y:S01]  /*6640*/  HADD2.F32 R15, -RZ, R15.H1_H1 ;  /* 0x3000000fff0f7230 */ /* 0x000fe20000004100 */
[----:B------:R-:W-:-:S02]  /*6650*/  F2FP.F16.F32.PACK_AB R48, R48, R73 ;  /* 0x000000493030723e */ /* 0x000fc400000000ff */
[C---:B------:R-:W-:Y:S01]  /*6660*/  FFMA.FTZ R113, R111.reuse, R110, -R113 ;  /* 0x0000006e6f717223 */ /* 0x040fe20000010871 */
[----:B------:R-:W-:Y:S01]  /*6670*/  FMUL.FTZ R111, R111, R112 ;  /* 0x000000706f6f7220 */ /* 0x000fe20000410000 */
[----:B------:R-:W-:Y:S01]  /*6680*/  HADD2.F32 R112, -RZ, R128.H1_H1 ;  /* 0x30000080ff707230 */ /* 0x000fe20000004100 */
[----:B------:R-:W-:Y:S01]  /*6690*/  F2FP.F16.F32.PACK_AB R41, R41, R13 ;  /* 0x0000000d2929723e */ /* 0x000fe200000000ff */
[----:B------:R-:W-:Y:S02]  /*66a0*/  IMAD.MOV.U32 R13, RZ, RZ, R48 ;  /* 0x000000ffff0d7224 */ /* 0x000fe400078e0030 */
[----:B------:R-:W-:Y:S01]  /*66b0*/  FFMA.FTZ R111, R109, R110, R111 ;  /* 0x0000006e6d6f7223 */ /* 0x000fe2000001006f */
[----:B------:R-:W-:Y:S02]  /*66c0*/  SHF.R.U32.HI R109, RZ, 0x10, R43 ;  /* 0x00000010ff6d7819 */ /* 0x000fe4000001162b */
[----:B------:R-:W-:Y:S01]  /*66d0*/  SHF.R.U64 R43, R50, 0x10, R51 ;  /* 0x00000010322b7819 */ /* 0x000fe20000001233 */
[----:B------:R-:W-:Y:S01]  /*66e0*/  IMAD.MOV.U32 R73, RZ, RZ, R41 ;  /* 0x000000ffff497224 */ /* 0x000fe200078e0029 */
[----:B------:R-:W-:Y:S01]  /*66f0*/  SHF.R.U32.HI R50, RZ, 0x10, R51 ;  /* 0x00000010ff327819 */ /* 0x000fe20000011633 */
[----:B------:R-:W-:-:S02]  /*6700*/  HADD2.F32 R51, -RZ, R75.H1_H1 ;  /* 0x3000004bff337230 */ /* 0x000fc40000004100 */
        /* <DEDUP_REMOVED lines=10> */
[----:B------:R-:W-:Y:S01]  /*67b0*/  FMUL.FTZ R110, R50, R112 ;  /* 0x00000070326e7220 */ /* 0x000fe20000410000 */
[----:B------:R-:W-:Y:S01]  /*67c0*/  HADD2.F32 R51, -RZ, R127.H0_H0 ;  /* 0x2000007fff337230 */ /* 0x000fe20000004100 */
[----:B------:R-:W-:Y:S01]  /*67d0*/  F2FP.F16.F32.PACK_AB R75, R75, R113 ;  /* 0x000000714b4b723e */ /* 0x000fe200000000ff */
[----:B------:R-:W-:-:S02]  /*67e0*/  HADD2.F32 R12, -RZ, R12.H1_H1 ;  /* 0x3000000cff0c7230 */ /* 0x000fc40000004100 */
[----:B------:R-:W-:Y:S01]  /*67f0*/  FMUL.FTZ R112, R109, R112 ;  /* 0x000000706d707220 */ /* 0x000fe20000410000 */
[----:B------:R-:W-:Y:S01]  /*6800*/  F2FP.F16.F32.PACK_AB R111, R15, R111 ;  /* 0x0000006f0f6f723e */ /* 0x000fe200000000ff */
[-C--:B------:R-:W-:Y:S01]  /*6810*/  FFMA.FTZ R110, R109, R51.reuse, -R110 ;  /* 0x000000336d6e7223 */ /* 0x080fe2000001086e */
[----:B------:R-:W-:Y:S02]  /*6820*/  HADD2.F32 R109, -RZ, R126.H1_H1 ;  /* 0x3000007eff6d7230 */ /* 0x000fe40000004100 */
[----:B------:R-:W-:Y:S01]  /*6830*/  FFMA.FTZ R112, R50, R51, R112 ;  /* 0x0000003332707223 */ /* 0x000fe20000010070 */
[-C--:B------:R-:W-:Y:S01]  /*6840*/  FMUL.FTZ R50, R72, R49.reuse ;  /* 0x0000003148327220 */ /* 0x080fe20000410000 */
[C---:B------:R-:W-:Y:S01]  /*6850*/  FMUL.FTZ R49, R12.reuse, R49 ;  /* 0x000000310c317220 */ /* 0x040fe20000410000 */
[----:B------:R-:W-:Y:S02]  /*6860*/  HADD2.F32 R51, -RZ, R14.H0_H0 ;  /* 0x2000000eff337230 */ /* 0x000fe40000004100 */
[-C--:B------:R-:W-:Y:S01]  /*6870*/  FFMA.FTZ R12, R12, R40.reuse, -R50 ;  /* 0x000000280c0c7223 */ /* 0x080fe20000010832 */
[----:B------:R-:W-:Y:S01]  /*6880*/  FFMA.FTZ R40, R72, R40, R49 ;  /* 0x0000002848287223 */ /* 0x000fe20000010031 */
[----:B------:R-:W-:-:S02]  /*6890*/  HADD2.F32 R49, -RZ, R74.H0_H0 ;  /* 0x2000004aff317230 */ /* 0x000fc40000004100 */
[----:B------:R-:W-:Y:S01]  /*68a0*/  HADD2.F32 R50, -RZ, R126.H0_H0 ;  /* 0x2000007eff327230 */ /* 0x000fe20000004100 */
[----:B------:R-:W-:Y:S01]  /*68b0*/  F2FP.F16.F32.PACK_AB R12, R12, R110 ;  /* 0x0000006e0c0c723e */ /* 0x000fe200000000ff */
[----:B------:R-:W-:Y:S02]  /*68c0*/  HADD2.F32 R74, -RZ, R74.H1_H1 ;  /* 0x3000004aff4a7230 */ /* 0x000fe40000004100 */
[-C--:B------:R-:W-:Y:S01]  /*68d0*/  FMUL.FTZ R72, R49, R109.reuse ;  /* 0x0000006d31487220 */ /* 0x080fe20000410000 */
[C---:B------:R-:W-:Y:S01]  /*68e0*/  FMUL.FTZ R109, R51.reuse, R109 ;  /* 0x0000006d336d7220 */ /* 0x040fe20000410000 */
[----:B------:R-:W-:Y:S01]  /*68f0*/  HADD2.F32 R14, -RZ, R14.H1_H1 ;  /* 0x3000000eff0e7230 */ /* 0x000fe20000004100 */
[----:B------:R-:W-:Y:S01]  /*6900*/  F2FP.F16.F32.PACK_AB R40, R40, R112 ;  /* 0x000000702828723e */ /* 0x000fe200000000ff */
[-C--:B------:R-:W-:Y:S01]  /*6910*/  FFMA.FTZ R72, R51, R50.reuse, -R72 ;  /* 0x0000003233487223 */ /* 0x080fe20000010848 */
[----:B------:R-:W-:Y:S01]  /*6920*/  FFMA.FTZ R109, R49, R50, R109 ;  /* 0x00000032316d7223 */ /* 0x000fe2000001006d */
[-C--:B------:R-:W-:Y:S01]  /*6930*/  FMUL.FTZ R49, R74, R43.reuse ;  /* 0x0000002b4a317220 */ /* 0x080fe20000410000 */
[C---:B------:R-:W-:Y:S01]  /*6940*/  FMUL.FTZ R43, R14.reuse, R43 ;  /* 0x0000002b0e2b7220 */ /* 0x040fe20000410000 */
[----:B------:R-:W-:Y:S01]  /*6950*/  IMAD.MOV.U32 R15, RZ, RZ, R75 ;  /* 0x000000ffff0f7224 */ /* 0x000fe200078e004b */
[----:B------:R-:W-:Y:S01]  /*6960*/  MOV R75, R111 ;  /* 0x0000006f004b7202 */ /* 0x000fe20000000f00 */
[-C--:B------:R-:W-:Y:S01]  /*6970*/  FFMA.FTZ R49, R14, R42.reuse, -R49 ;  /* 0x0000002a0e317223 */ /* 0x080fe20000010831 */
[----:B------:R-:W-:-:S04]  /*6980*/  FFMA.FTZ R43, R74, R42, R43 ;  /* 0x0000002a4a2b7223 */ /* 0x000fc8000001002b */
[----:B------:R-:W-:Y:S02]  /*6990*/  F2FP.F16.F32.PACK_AB R49, R49, R72 ;  /* 0x000000483131723e */ /* 0x000fe400000000ff */
[----:B------:R-:W-:Y:S02]  /*69a0*/  F2FP.F16.F32.PACK_AB R43, R43, R109 ;  /* 0x0000006d2b2b723e */ /* 0x000fe400000000ff */
[----:B------:R-:W-:Y:S01]  /*69b0*/  MOV R72, R40 ;  /* 0x0000002800487202 */ /* 0x000fe20000000f00 */
[----:B------:R-:W-:Y:S02]  /*69c0*/  IMAD.MOV.U32 R14, RZ, RZ, R49 ;  /* 0x000000ffff0e7224 */ /* 0x000fe400078e0031 */
[----:B------:R-:W-:-:S07]  /*69d0*/  IMAD.MOV.U32 R74, RZ, RZ, R43 ;  /* 0x000000ffff4a7224 */ /* 0x000fce00078e002b */
.L_x_1612:
[----:B------:R-:W-:Y:S05]  /*69e0*/  BSYNC B3 ;  /* 0x0000000000037941 */ /* 0x000fea0003800000 */
.L_x_1611:
[----:B------:R-:W-:-:S04]  /*69f0*/  LEA R40, P0, R68, R11, 0x1 ;  /* 0x0000000b44287211 */ /* 0x000fc800078008ff */
[----:B--2---:R-:W-:Y:S02]  /*6a00*/  LEA.HI.X R41, R68, R103, R86, 0x1, P0 ;  /* 0x0000006744297211 */ /* 0x004fe400000f0c56 */
[----:B------:R-:W-:-:S03]  /*6a10*/  ISETP.GE.AND P0, PT, R108, R106, PT ;  /* 0x0000006a6c00720c */ /* 0x000fc60003f06270 */
[----:B----4-:R2:W-:Y:S10]  /*6a20*/  ST.E.128 desc[UR60][R40.64], R12 ;  /* 0x0000000c28007985 */ /* 0x0105f4000c101d3c */
[----:B--2---:R-:W-:-:S05]  /*6a30*/  @!P0 IMAD.WIDE R12, R108, 0x2, R102 ;  /* 0x000000026c0c8825 */ /* 0x004fca00078e0266 */
[----:B---3--:R3:W-:Y:S02]  /*6a40*/  @!P0 ST.E.128 desc[UR60][R12.64], R72 ;  /* 0x000000480c008985 */ /* 0x0087e4000c101d3c */
.L_x_1610:
[----:B------:R-:W-:Y:S05]  /*6a50*/  BSYNC B2 ;  /* 0x0000000000027941 */ /* 0x000fea0003800000 */
.L_x_1609:
[----:B------:R-:W-:-:S13]  /*6a60*/  ISETP.NE.AND P0, PT, R71, RZ, PT ;  /* 0x000000ff4700720c */ /* 0x000fda0003f05270 */
[----:B------:R-:W-:Y:S05]  /*6a70*/  @!P0 BRA `(.L_x_1608) ;  /* 0x0000000400e08947 */ /* 0x000fea0003800000 */
[----:B------:R-:W4:Y:S04]  /*6a80*/  LDL R40, [R1+0x64] ;  /* 0x0000640001287983 */ /* 0x000f280000100800 */
[----:B------:R-:W5:Y:S04]  /*6a90*/  LDL R15, [R1+0xd0] ;  /* 0x0000d000010f7983 */ /* 0x000f680000100800 */
[----:B------:R-:W2:Y:S01]  /*6aa0*/  LDL R14, [R1+0x70] ;  /* 0x00007000010e7983 */ /* 0x000ea20000100800 */
[----:B---3--:R-:W-:Y:S01]  /*6ab0*/  SEL R12, R91, R107, !P1 ;  /* 0x0000006b5b0c7207 */ /* 0x008fe20004800000 */
        /* <DEDUP_REMOVED lines=10> */
[----:B----4-:R-:W-:-:S04]  /*6b60*/  LOP3.LUT R13, R40, 0x38, R48, 0xf8, !PT ;  /* 0x00000038280d7812 */ /* 0x010fc800078ef830 */
[----:B-----5:R-:W-:-:S04]  /*6b70*/  LOP3.LUT R13, R13, R15, RZ, 0x3c, !PT ;  /* 0x0000000f0d0d7212 */ /* 0x020fc800078e3cff */
[----:B--2---:R-:W-:Y:S01]  /*6b80*/  IADD3 R13, R13, R12, R14 ;  /* 0x0000000c0d0d7210 */ /* 0x004fe20007ffe00e */
[----:B------:R-:W-:-:S04]  /*6b90*/  IMAD R12, R200, 0x4000, R5 ;  /* 0x00004000c80c7824 */ /* 0x000fc800078e0205 */
[----:B------:R-:W-:Y:S01]  /*6ba0*/  IMAD R40, R200, 0x4000, R13 ;  /* 0x00004000c8287824 */ /* 0x000fe200078e020d */
[----:B------:R-:W-:-:S03]  /*6bb0*/  LEA R12, R12, R17, 0x1 ;  /* 0x000000110c0c7211 */ /* 0x000fc600078e08ff */
[----:B------:R-:W-:-:S03]  /*6bc0*/  IMAD R40, R40, 0x2, R17 ;  /* 0x0000000228287824 */ /* 0x000fc600078e0211 */
[----:B------:R-:W2:Y:S04]  /*6bd0*/  LDS.128 R12, [R12+0x20400] ;  /* 0x020400000c0c7984 */ /* 0x000ea80000000c00 */
[----:B------:R-:W3:Y:S01]  /*6be0*/  LDS.128 R40, [R40+0x20400] ;  /* 0x0204000028287984 */ /* 0x000ee20000000c00 */
[----:B------:R-:W-:Y:S05]  /*6bf0*/  @P0 BRA `(.L_x_1614) ;  /* 0x0000000400640947 */ /* 0x000fea0003800000 */
[----:B---3--:R-:W-:Y:S01]  /*6c00*/  IMAD.MOV.U32 R50, RZ, RZ, R41 ;  /* 0x000000ffff327224 */ /* 0x008fe200078e0029 */
[----:B------:R-:W-:Y:S01]  /*6c10*/  SHF.R.U64 R36, R36, 0x10, R37 ;  /* 0x0000001024247819 */ /* 0x000fe20000001225 */
[----:B--2---:R-:W-:Y:S01]  /*6c20*/  IMAD.MOV.U32 R49, RZ, RZ, R13 ;  /* 0x000000ffff317224 */ /* 0x004fe200078e000d */
[----:B------:R-:W-:Y:S01]  /*6c30*/  SHF.R.U32.HI R37, RZ, 0x10, R37 ;  /* 0x00000010ff257819 */ /* 0x000fe20000011625 */
[----:B------:R-:W-:Y:S01]  /*6c40*/  HADD2.F32 R51, -RZ, R125.H1_H1 ;  /* 0x3000007dff337230 */ /* 0x000fe20000004100 */
[----:B------:R-:W-:Y:S01]  /*6c50*/  SHF.R.U64 R38, R38, 0x10, R39 ;  /* 0x0000001026267819 */ /* 0x000fe20000001227 */
[----:B------:R-:W-:Y:S02]  /*6c60*/  HADD2.F32 R13, -RZ, R50.H0_H0 ;  /* 0x20000032ff0d7230 */ /* 0x000fe40000004100 */
[----:B------:R-:W-:Y:S02]  /*6c70*/  HADD2.F32 R73, -RZ, R49.H0_H0 ;  /* 0x20000031ff497230 */ /* 0x000fe40000004100 */
[----:B------:R-:W-:-:S02]  /*6c80*/  HADD2.F32 R72, -RZ, R124.H1_H1 ;  /* 0x3000007cff487230 */ /* 0x000fc40000004100 */
        /* <DEDUP_REMOVED lines=35> */
[----:B------:R-:W-:-:S02]  /*6ec0*/  HADD2.F32 R49, -RZ, R49.H0_H0 ;  /* 0x20000031ff317230 */ /* 0x000fc40000004100 */
[----:B------:R-:W-:Y:S02]  /*6ed0*/  HADD2.F32 R39, -RZ, R39.H0_H0 ;  /* 0x20000027ff277230 */ /* 0x000fe40000004100 */
        /* <DEDUP_REMOVED lines=35> */
[----:B------:R-:W-:-:S02]  /*7110*/  MOV R43, R51 ;  /* 0x00000033002b7202 */ /* 0x000fc40000000f00 */
[-C--:B------:R-:W-:Y:S01]  /*7120*/  FFMA.FTZ R40, R14, R38.reuse, -R40 ;  /* 0x000000260e287223 */ /* 0x080fe20000010828 */
[----:B------:R-:W-:-:S04]  /*7130*/  FFMA.FTZ R39, R42, R38, R39 ;  /* 0x000000262a277223 */ /* 0x000fc80000010027 */
[----:B------:R-:W-:Y:S02]  /*7140*/  F2FP.F16.F32.PACK_AB R46, R40, R46 ;  /* 0x0000002e282e723e */ /* 0x000fe400000000ff */
[----:B------:R-:W-:Y:S02]  /*7150*/  F2FP.F16.F32.PACK_AB R39, R39, R49 ;  /* 0x000000312727723e */ /* 0x000fe400000000ff */
[----:B------:R-:W-:Y:S01]  /*7160*/  MOV R40, R36 ;  /* 0x0000002400287202 */ /* 0x000fe20000000f00 */
[----:B------:R-:W-:Y:S02]  /*7170*/  IMAD.MOV.U32 R14, RZ, RZ, R46 ;  /* 0x000000ffff0e7224 */ /* 0x000fe400078e002e */
[----:B------:R-:W-:-:S07]  /*7180*/  IMAD.MOV.U32 R42, RZ, RZ, R39 ;  /* 0x000000ffff2a7224 */ /* 0x000fce00078e0027 */
.L_x_1614:
[----:B------:R-:W-:Y:S05]  /*7190*/  BSYNC B2 ;  /* 0x0000000000027941 */ /* 0x000fea0003800000 */
.L_x_1613:
[----:B------:R-:W-:Y:S02]  /*71a0*/  ISETP.GE.AND P0, PT, R48, R106, PT ;  /* 0x0000006a3000720c */ /* 0x000fe40003f06270 */
[----:B------:R-:W-:-:S04]  /*71b0*/  LEA R36, P6, R70, R11, 0x1 ;  /* 0x0000000b46247211 */ /* 0x000fc800078c08ff */
[----:B------:R-:W-:-:S05]  /*71c0*/  LEA.HI.X R37, R70, R103, R87, 0x1, P6 ;  /* 0x0000006746257211 */ /* 0x000fca00030f0c57 */
[----:B--2---:R4:W-:Y:S02]  /*71d0*/  ST.E.128 desc[UR60][R36.64], R12 ;  /* 0x0000000c24007985 */ /* 0x0049e4000c101d3c */
[----:B------:R-:W-:-:S05]  /*71e0*/  @!P0 IMAD.WIDE R38, R48, 0x2, R102 ;  /* 0x0000000230268825 */ /* 0x000fca00078e0266 */
[----:B---3--:R4:W-:Y:S02]  /*71f0*/  @!P0 ST.E.128 desc[UR60][R38.64], R40 ;  /* 0x0000002826008985 */ /* 0x0089e4000c101d3c */
.L_x_1608:
[----:B------:R-:W-:Y:S05]  /*7200*/  BSYNC B1 ;  /* 0x0000000000017941 */ /* 0x000fea0003800000 */
.L_x_1607:
[----:B------:R-:W-:-:S03]  /*7210*/  UMOV UR4, 0xffffffff ;  /* 0xffffffff00047882 */ /* 0x000fc60000000000 */
[----:B------:R-:W-:Y:S05]  /*7220*/  BRA.DIV UR4, `(.L_x_1615) ;  /* 0x0000026604347947 */ /* 0x000fea000b800000 */
[----:B-1----:R-:W1:Y:S04]  /*7230*/  SHFL.IDX PT, R105, R105, 0x1, 0x181f ;  /* 0x00381f0069697f89 */ /* 0x002e6800000e0000 */
[----:B------:R-:W0:Y:S02]  /*7240*/  SHFL.IDX PT, R104, R104, 0x1, 0x181f ;  /* 0x00381f0068687f89 */ /* 0x000e2400000e0000 */
.L_x_2013:
[----:B------:R-:W-:Y:S05]  /*7250*/  @P4 BRA `(.L_x_1584) ;  /* 0x0000001400444947 */ /* 0x000fea0003800000 */
[----:B------:R-:W-:Y:S01]  /*7260*/  ISETP.NE.AND P0, PT, R29, RZ, PT ;  /* 0x000000ff1d00720c */ /* 0x000fe20003f05270 */
[----:B------:R-:W-:Y:S01]  /*7270*/  BSSY B1, `(.L_x_1616) ;  /* 0x000007b000017945 */ /* 0x000fe20003800000 */
[----:B0---4-:R-:W-:Y:S02]  /*7280*/  IMAD.MOV.U32 R40, RZ, RZ, R104 ;  /* 0x000000ffff287224 */ /* 0x011fe400078e0068 */
[----:B-1----:R-:W-:-:S09]  /*7290*/  IMAD.MOV.U32 R41, RZ, RZ, R105 ;  /* 0x000000ffff297224 */ /* 0x002fd200078e0069 */
[----:B------:R-:W-:Y:S05]  /*72a0*/  @!P0 BRA `(.L_x_1617) ;  /* 0x0000000400dc8947 */ /* 0x000fea0003800000 */
[----:B------:R-:W4:Y:S04]  /*72b0*/  LDL R15, [R1+0x60] ;  /* 0x00006000010f7983 */ /* 0x000f280000100800 */
[----:B------:R-:W5:Y:S04]  /*72c0*/  LDL R14, [R1+0xcc] ;  /* 0x0000cc00010e7983 */ /* 0x000f680000100800 */
[----:B---3--:R-:W3:Y:S01]  /*72d0*/  LDL R13, [R1+0x6c] ;  /* 0x00006c00010d7983 */ /* 0x008ee20000100800 */
[----:B------:R-:W-:Y:S01]  /*72e0*/  SEL R11, R91, R107, !P2 ;  /* 0x0000006b5b0b7207 */ /* 0x000fe20005000000 */
[----:B------:R-:W-:Y:S01]  /*72f0*/  BSSY B2, `(.L_x_1618) ;  /* 0x000006d000027945 */ /* 0x000fe20003800000 */
[----:B------:R-:W-:-:S02]  /*7300*/  ISETP.GE.AND P0, PT, R18, R101, PT ;  /* 0x000000651200720c */ /* 0x000fc40003f06270 */
[----:B------:R-:W-:-:S04]  /*7310*/  SHF.R.S32.HI R12, RZ, 0x1f, R11 ;  /* 0x0000001fff0c7819 */ /* 0x000fc8000001140b */
[----:B------:R-:W-:-:S04]  /*7320*/  LEA.HI R12, R12, R11, RZ, 0x4 ;  /* 0x0000000b0c0c7211 */ /* 0x000fc800078f20ff */
[----:B------:R-:W-:-:S04]  /*7330*/  LEA.HI.SX32 R12, R12, R35, 0x1c ;  /* 0x000000230c0c7211 */ /* 0x000fc800078fe2ff */
[----:B------:R-:W-:Y:S01]  /*7340*/  SHF.R.S32.HI R11, RZ, 0x1f, R12 ;  /* 0x0000001fff0b7819 */ /* 0x000fe2000001140c */
[----:B------:R-:W-:-:S03]  /*7350*/  IMAD.SHL.U32 R44, R12, 0x8, RZ ;  /* 0x000000080c2c7824 */ /* 0x000fc600078e00ff */
[----:B------:R-:W-:Y:S02]  /*7360*/  LEA.HI R12, R11, R12, RZ, 0x3 ;  /* 0x0000000c0b0c7211 */ /* 0x000fe400078f18ff */
[----:B------:R-:W-:-:S03]  /*7370*/  ISETP.GE.AND P4, PT, R44, R106, PT ;  /* 0x0000006a2c00720c */ /* 0x000fc60003f86270 */
[----:B------:R-:W-:-:S05]  /*7380*/  IMAD.SHL.U32 R12, R12, 0x200, RZ ;  /* 0x000002000c0c7824 */ /* 0x000fca00078e00ff */
[----:B------:R-:W-:Y:S02]  /*7390*/  LOP3.LUT R12, R12, 0x7ffff000, RZ, 0xc0, !PT ;  /* 0x7ffff0000c0c7812 */ /* 0x000fe400078ec0ff */
[----:B----4-:R-:W-:-:S04]  /*73a0*/  LOP3.LUT R11, R15, 0x38, R44, 0xf8, !PT ;  /* 0x000000380f0b7812 */ /* 0x010fc800078ef82c */
[----:B-----5:R-:W-:-:S04]  /*73b0*/  LOP3.LUT R11, R11, R14, RZ, 0x3c, !PT ;  /* 0x0000000e0b0b7212 */ /* 0x020fc800078e3cff */
[----:B---3--:R-:W-:Y:S02]  /*73c0*/  IADD3 R11, R11, R12, R13 ;  /* 0x0000000c0b0b7210 */ /* 0x008fe40007ffe00d */
[----:B------:R-:W-:-:S03]  /*73d0*/  LEA R12, R200, R4, 0xe ;  /* 0x00000004c80c7211 */ /* 0x000fc600078e70ff */
[----:B------:R-:W-:Y:S02]  /*73e0*/  IMAD R14, R200, 0x4000, R11 ;  /* 0x00004000c80e7824 */ /* 0x000fe400078e020b */
[--C-:B------:R-:W-:Y:S02]  /*73f0*/  IMAD R12, R12, 0x2, R17.reuse ;  /* 0x000000020c0c7824 */ /* 0x100fe400078e0211 */
[----:B------:R-:W-:-:S04]  /*7400*/  IMAD R36, R14, 0x2, R17 ;  /* 0x000000020e247824 */ /* 0x000fc800078e0211 */
[----:B------:R-:W0:Y:S04]  /*7410*/  LDS.128 R12, [R12+0x20400] ;  /* 0x020400000c0c7984 */ /* 0x000e280000000c00 */
[----:B------:R-:W1:Y:S01]  /*7420*/  LDS.128 R36, [R36+0x20400] ;  /* 0x0204000024247984 */ /* 0x000e620000000c00 */
[----:B------:R-:W-:Y:S05]  /*7430*/  @P0 BRA `(.L_x_1619) ;  /* 0x0000000400600947 */ /* 0x000fea0003800000 */
[----:B0-----:R-:W-:Y:S01]  /*7440*/  IMAD.MOV.U32 R11, RZ, RZ, R13 ;  /* 0x000000ffff0b7224 */ /* 0x001fe200078e000d */
[----:B------:R-:W-:Y:S01]  /*7450*/  SHF.R.U64 R64, R64, 0x10, R65 ;  /* 0x0000001040407819 */ /* 0x000fe20000001241 */
[----:B------:R-:W-:Y:S01]  /*7460*/  HADD2.F32 R45, -RZ, R121.H1_H1 ;  /* 0x30000079ff2d7230 */ /* 0x000fe20000004100 */
[----:B------:R-:W-:Y:S01]  /*7470*/  SHF.R.U64 R56, R56, 0x10, R57 ;  /* 0x0000001038387819 */ /* 0x000fe20000001239 */
[----:B-1----:R-:W-:Y:S01]  /*7480*/  HADD2.F32 R42, -RZ, R37.H0_H0 ;  /* 0x20000025ff2a7230 */ /* 0x002fe20000004100 */
[----:B------:R-:W-:Y:S01]  /*7490*/  SHF.R.U64 R66, R66, 0x10, R67 ;  /* 0x0000001042427819 */ /* 0x000fe20000001243 */
[----:B------:R-:W-:Y:S01]  /*74a0*/  HADD2.F32 R43, -RZ, R11.H0_H0 ;  /* 0x2000000bff2b7230 */ /* 0x000fe20000004100 */
[----:B------:R-:W-:Y:S01]  /*74b0*/  SHF.R.U64 R58, R58, 0x10, R59 ;  /* 0x000000103a3a7819 */ /* 0x000fe2000000123b */
[----:B------:R-:W-:Y:S02]  /*74c0*/  HADD2.F32 R13, -RZ, R119.H1_H1 ;  /* 0x30000077ff0d7230 */ /* 0x000fe40000004100 */
[----:B------:R-:W-:Y:S01]  /*74d0*/  FMUL.FTZ R46, R42, R45 ;  /* 0x0000002d2a2e7220 */ /* 0x000fe20000410000 */
[----:B------:R-:W-:-:S02]  /*74e0*/  HADD2.F32 R50, -RZ, R121.H0_H0 ;  /* 0x20000079ff327230 */ /* 0x000fc40000004100 */
[C---:B------:R-:W-:Y:S01]  /*74f0*/  FMUL.FTZ R45, R43.reuse, R45 ;  /* 0x0000002d2b2d7220 */ /* 0x040fe20000410000 */
[----:B------:R-:W-:Y:S02]  /*7500*/  HADD2.F32 R72, -RZ, R119.H0_H0 ;  /* 0x20000077ff487230 */ /* 0x000fe40000004100 */
[-C--:B------:R-:W-:Y:S01]  /*7510*/  FFMA.FTZ R43, R43, R13.reuse, -R46 ;  /* 0x0000000d2b2b7223 */ /* 0x080fe2000001082e */
[----:B------:R-:W-:Y:S01]  /*7520*/  SHF.R.U32.HI R46, RZ, 0x10, R57 ;  /* 0x00000010ff2e7819 */ /* 0x000fe20000011639 */
[----:B------:R-:W-:Y:S01]  /*7530*/  FFMA.FTZ R42, R42, R13, R45 ;  /* 0x0000000d2a2a7223 */ /* 0x000fe2000001002d */
[----:B------:R-:W-:Y:S01]  /*7540*/  SHF.R.U32.HI R45, RZ, 0x10, R65 ;  /* 0x00000010ff2d7819 */ /* 0x000fe20000011641 */
[----:B------:R-:W-:Y:S02]  /*7550*/  HADD2.F32 R13, -RZ, R37.H1_H1 ;  /* 0x30000025ff0d7230 */ /* 0x000fe40000004100 */
[----:B------:R-:W-:Y:S02]  /*7560*/  HADD2.F32 R64, -RZ, R64.H0_H0 ;  /* 0x20000040ff407230 */ /* 0x000fe40000004100 */
[----:B------:R-:W-:-:S02]  /*7570*/  HADD2.F32 R37, -RZ, R45.H0_H0 ;  /* 0x2000002dff257230 */ /* 0x000fc40000004100 */
[----:B------:R-:W-:Y:S02]  /*7580*/  HADD2.F32 R45, -RZ, R11.H1_H1 ;  /* 0x3000000bff2d7230 */ /* 0x000fe40000004100 */
[----:B------:R-:W-:Y:S02]  /*7590*/  HADD2.F32 R11, -RZ, R46.H0_H0 ;  /* 0x2000002eff0b7230 */ /* 0x000fe40000004100 */
[-C--:B------:R-:W-:Y:S01]  /*75a0*/  FMUL.FTZ R46, R13, R37.reuse ;  /* 0x000000250d2e7220 */ /* 0x080fe20000410000 */
[----:B------:R-:W-:Y:S02]  /*75b0*/  HADD2.F32 R49, -RZ, R118.H0_H0 ;  /* 0x20000076ff317230 */ /* 0x000fe40000004100 */
[C---:B------:R-:W-:Y:S01]  /*75c0*/  FMUL.FTZ R47, R45.reuse, R37 ;  /* 0x000000252d2f7220 */ /* 0x040fe20000410000 */
[----:B------:R-:W-:Y:S02]  /*75d0*/  HADD2.F32 R58, -RZ, R58.H0_H0 ;  /* 0x2000003aff3a7230 */ /* 0x000fe40000004100 */
[----:B------:R-:W-:Y:S01]  /*75e0*/  FFMA.FTZ R37, R45, R11, -R46 ;  /* 0x0000000b2d257223 */ /* 0x000fe2000001082e */
[----:B------:R-:W-:-:S02]  /*75f0*/  HADD2.F32 R46, -RZ, R120.H1_H1 ;  /* 0x30000078ff2e7230 */ /* 0x000fc40000004100 */
[----:B------:R-:W-:Y:S01]  /*7600*/  FFMA.FTZ R11, R13, R11, R47 ;  /* 0x0000000b0d0b7223 */ /* 0x000fe2000001002f */
[----:B------:R-:W-:Y:S01]  /*7610*/  MOV R13, R15 ;  /* 0x0000000f000d7202 */ /* 0x000fe20000000f00 */
[----:B------:R-:W-:Y:S01]  /*7620*/  HADD2.F32 R15, -RZ, R39.H0_H0 ;  /* 0x20000027ff0f7230 */ /* 0x000fe20000004100 */
[----:B------:R-:W-:Y:S01]  /*7630*/  F2FP.F16.F32.PACK_AB R37, R37, R43 ;  /* 0x0000002b2525723e */ /* 0x000fe200000000ff */
[----:B------:R-:W-:Y:S01]  /*7640*/  HADD2.F32 R47, -RZ, R118.H1_H1 ;  /* 0x30000076ff2f7230 */ /* 0x000fe20000004100 */
[----:B------:R-:W-:Y:S01]  /*7650*/  F2FP.F16.F32.PACK_AB R11, R11, R42 ;  /* 0x0000002a0b0b723e */ /* 0x000fe200000000ff */
[--C-:B------:R-:W-:Y:S02]  /*7660*/  HADD2.F32 R45, -RZ, R13.reuse.H0_H0 ;  /* 0x2000000dff2d7230 */ /* 0x100fe40000004100 */
[-C--:B------:R-:W-:Y:S01]  /*7670*/  FMUL.FTZ R48, R15, R46.reuse ;  /* 0x0000002e0f307220 */ /* 0x080fe20000410000 */
[----:B------:R-:W-:Y:S02]  /*7680*/  HADD2.F32 R13, -RZ, R13.H1_H1 ;  /* 0x3000000dff0d7230 */ /* 0x000fe40000004100 */
[C---:B------:R-:W-:Y:S01]  /*7690*/  FMUL.FTZ R46, R45.reuse, R46 ;  /* 0x0000002e2d2e7220 */ /* 0x040fe20000410000 */
[----:B------:R-:W-:Y:S01]  /*76a0*/  FFMA.FTZ R48, R45, R47, -R48 ;  /* 0x0000002f2d307223 */ /* 0x000fe20000010830 */
[----:B------:R-:W-:-:S02]  /*76b0*/  SHF.R.U32.HI R45, RZ, 0x10, R67 ;  /* 0x00000010ff2d7819 */ /* 0x000fc40000011643 */
[----:B------:R-:W-:Y:S01]  /*76c0*/  FFMA.FTZ R46, R15, R47, R46 ;  /* 0x0000002f0f2e7223 */ /* 0x000fe2000001002e */
[----:B------:R-:W-:Y:S02]  /*76d0*/  HADD2.F32 R15, -RZ, R39.H1_H1 ;  /* 0x30000027ff0f7230 */ /* 0x000fe40000004100 */
[----:B------:R-:W-:Y:S01]  /*76e0*/  HADD2.F32 R39, -RZ, R45.H0_H0 ;  /* 0x2000002dff277230 */ /* 0x000fe20000004100 */
[----:B------:R-:W-:-:S04]  /*76f0*/  SHF.R.U32.HI R45, RZ, 0x10, R59 ;  /* 0x00000010ff2d7819 */ /* 0x000fc8000001163b */
[-C--:B------:R-:W-:Y:S01]  /*7700*/  FMUL.FTZ R47, R15, R39.reuse ;  /* 0x000000270f2f7220 */ /* 0x080fe20000410000 */
[----:B------:R-:W-:Y:S02]  /*7710*/  HADD2.F32 R45, -RZ, R45.H0_H0 ;  /* 0x2000002dff2d7230 */ /* 0x000fe40000004100 */
[----:B------:R-:W-:-:S03]  /*7720*/  FMUL.FTZ R39, R13, R39 ;  /* 0x000000270d277220 */ /* 0x000fc60000410000 */
[-C--:B------:R-:W-:Y:S01]  /*7730*/  FFMA.FTZ R47, R13, R45.reuse, -R47 ;  /* 0x0000002d0d2f7223 */ /* 0x080fe2000001082f */
[----:B------:R-:W-:Y:S02]  /*7740*/  HADD2.F32 R13, -RZ, R36.H0_H0 ;  /* 0x20000024ff0d7230 */ /* 0x000fe40000004100 */
[----:B------:R-:W-:Y:S01]  /*7750*/  FFMA.FTZ R39, R15, R45, R39 ;  /* 0x0000002d0f277223 */ /* 0x000fe20000010027 */
[--C-:B------:R-:W-:Y:S02]  /*7760*/  HADD2.F32 R15, -RZ, R12.reuse.H0_H0 ;  /* 0x2000000cff0f7230 */ /* 0x100fe40000004100 */
[----:B------:R-:W-:Y:S02]  /*7770*/  HADD2.F32 R12, -RZ, R12.H1_H1 ;  /* 0x3000000cff0c7230 */ /* 0x000fe40000004100 */
[-C--:B------:R-:W-:Y:S01]  /*7780*/  FMUL.FTZ R74, R13, R50.reuse ;  /* 0x000000320d4a7220 */ /* 0x080fe20000410000 */
[----:B------:R-:W-:Y:S02]  /*7790*/  HADD2.F32 R45, -RZ, R120.H0_H0 ;  /* 0x20000078ff2d7230 */ /* 0x000fe40000004100 */
[----:B------:R-:W-:Y:S01]  /*77a0*/  FMUL.FTZ R50, R15, R50 ;  /* 0x000000320f327220 */ /* 0x000fe20000410000 */
[----:B------:R-:W-:Y:S01]  /*77b0*/  F2FP.F16.F32.PACK_AB R47, R47, R48 ;  /* 0x000000302f2f723e */ /* 0x000fe200000000ff */
[----:B------:R-:W-:Y:S01]  /*77c0*/  FFMA.FTZ R74, R15, R72, -R74 ;  /* 0x000000480f4a7223 */ /* 0x000fe2000001084a */
[----:B------:R-:W-:-:S02]  /*77d0*/  HADD2.F32 R15, -RZ, R36.H1_H1 ;  /* 0x30000024ff0f7230 */ /* 0x000fc40000004100 */
[----:B------:R-:W-:Y:S01]  /*77e0*/  FFMA.FTZ R50, R13, R72, R50 ;  /* 0x000000480d327223 */ /* 0x000fe20000010032 */
[----:B------:R-:W-:Y:S01]  /*77f0*/  HADD2.F32 R36, -RZ, R56.H0_H0 ;  /* 0x20000038ff247230 */ /* 0x000fe20000004100 */
[----:B------:R-:W-:Y:S01]  /*7800*/  F2FP.F16.F32.PACK_AB R39, R39, R46 ;  /* 0x0000002e2727723e */ /* 0x000fe200000000ff */
[-C--:B------:R-:W-:Y:S01]  /*7810*/  FMUL.FTZ R13, R15, R64.reuse ;  /* 0x000000400f0d7220 */ /* 0x080fe20000410000 */
[----:B------:R-:W-:-:S03]  /*7820*/  FMUL.FTZ R64, R12, R64 ;  /* 0x000000400c407220 */ /* 0x000fc60000410000 */
[-C--:B------:R-:W-:Y:S01]  /*7830*/  FFMA.FTZ R13, R12, R36.reuse, -R13 ;  /* 0x000000240c0d7223 */ /* 0x080fe2000001080d */
[----:B------:R-:W-:Y:S01]  /*7840*/  FFMA.FTZ R15, R15, R36, R64 ;  /* 0x000000240f0f7223 */ /* 0x000fe20000010040 */
[----:B------:R-:W-:Y:S02]  /*7850*/  HADD2.F32 R36, -RZ, R38.H0_H0 ;  /* 0x20000026ff247230 */ /* 0x000fe40000004100 */
[----:B------:R-:W-:Y:S02]  /*7860*/  HADD2.F32 R12, -RZ, R14.H0_H0 ;  /* 0x2000000eff0c7230 */ /* 0x000fe40000004100 */
[----:B------:R-:W-:Y:S01]  /*7870*/  F2FP.F16.F32.PACK_AB R50, R15, R50 ;  /* 0x000000320f32723e */ /* 0x000fe200000000ff */
[-C--:B------:R-:W-:Y:S01]  /*7880*/  FMUL.FTZ R51, R36, R45.reuse ;  /* 0x0000002d24337220 */ /* 0x080fe20000410000 */
[----:B------:R-:W-:Y:S02]  /*7890*/  IMAD.MOV.U32 R15, RZ, RZ, R47 ;  /* 0x000000ffff0f7224 */ /* 0x000fe400078e002f */
[----:B------:R-:W-:Y:S01]  /*78a0*/  FMUL.FTZ R57, R12, R45 ;  /* 0x0000002d0c397220 */ /* 0x000fe20000410000 */
[----:B------:R-:W-:-:S02]  /*78b0*/  HADD2.F32 R45, -RZ, R38.H1_H1 ;  /* 0x30000026ff2d7230 */ /* 0x000fc40000004100 */
[-C--:B------:R-:W-:Y:S01]  /*78c0*/  FFMA.FTZ R12, R12, R49.reuse, -R51 ;  /* 0x000000310c0c7223 */ /* 0x080fe20000010833 */
[----:B------:R-:W-:Y:S02]  /*78d0*/  HADD2.F32 R51, -RZ, R66.H0_H0 ;  /* 0x20000042ff337230 */ /* 0x000fe40000004100 */
[----:B------:R-:W-:Y:S02]  /*78e0*/  HADD2.F32 R38, -RZ, R14.H1_H1 ;  /* 0x3000000eff267230 */ /* 0x000fe40000004100 */
[----:B------:R-:W-:Y:S01]  /*78f0*/  FFMA.FTZ R14, R36, R49, R57 ;  /* 0x00000031240e7223 */ /* 0x000fe20000010039 */
[-C--:B------:R-:W-:Y:S02]  /*7900*/  FMUL.FTZ R49, R45, R51.reuse ;  /* 0x000000332d317220 */ /* 0x080fe40000410000 */
[C---:B------:R-:W-:Y:S02]  /*7910*/  FMUL.FTZ R36, R38.reuse, R51 ;  /* 0x0000003326247220 */ /* 0x040fe40000410000 */
[----:B------:R-:W-:-:S02]  /*7920*/  FFMA.FTZ R49, R38, R58, -R49 ;  /* 0x0000003a26317223 */ /* 0x000fc40000010831 */
[----:B------:R-:W-:Y:S01]  /*7930*/  FFMA.FTZ R45, R45, R58, R36 ;  /* 0x0000003a2d2d7223 */ /* 0x000fe20000010024 */
[----:B------:R-:W-:Y:S01]  /*7940*/  F2FP.F16.F32.PACK_AB R36, R13, R74 ;  /* 0x0000004a0d24723e */ /* 0x000fe200000000ff */
[----:B------:R-:W-:Y:S01]  /*7950*/  IMAD.MOV.U32 R13, RZ, RZ, R37 ;  /* 0x000000ffff0d7224 */ /* 0x000fe200078e0025 */
[----:B------:R-:W-:Y:S01]  /*7960*/  F2FP.F16.F32.PACK_AB R46, R49, R12 ;  /* 0x0000000c312e723e */ /* 0x000fe200000000ff */
[----:B------:R-:W-:Y:S01]  /*7970*/  IMAD.MOV.U32 R37, RZ, RZ, R11 ;  /* 0x000000ffff257224 */ /* 0x000fe200078e000b */
[----:B------:R-:W-:Y:S01]  /*7980*/  F2FP.F16.F32.PACK_AB R38, R45, R14 ;  /* 0x0000000e2d26723e */ /* 0x000fe200000000ff */
[----:B------:R-:W-:Y:S01]  /*7990*/  IMAD.MOV.U32 R12, RZ, RZ, R36 ;  /* 0x000000ffff0c7224 */ /* 0x000fe200078e0024 */
[----:B------:R-:W-:Y:S01]  /*79a0*/  MOV R14, R46 ;  /* 0x0000002e000e7202 */ /* 0x000fe20000000f00 */
[----:B------:R-:W-:-:S07]  /*79b0*/  IMAD.MOV.U32 R36, RZ, RZ, R50 ;  /* 0x000000ffff247224 */ /* 0x000fce00078e0032 */
.L_x_1619:
[----:B------:R-:W-:Y:S05]  /*79c0*/  BSYNC B2 ;  /* 0x0000000000027941 */ /* 0x000fea0003800000 */
.L_x_1618:
[----:B------:R-:W-:Y:S01]  /*79d0*/  LEA R42, P0, R68, R104, 0x1 ;  /* 0x00000068442a7211 */ /* 0x000fe200078008ff */
[----:B------:R-:W-:-:S03]  /*79e0*/  @!P4 IMAD.WIDE R44, R44, 0x2, R40 ;  /* 0x000000022c2cc825 */ /* 0x000fc600078e0228 */
[----:B------:R-:W-:-:S05]  /*79f0*/  LEA.HI.X R43, R68, R105, R86, 0x1, P0 ;  /* 0x00000069442b7211 */ /* 0x000fca00000f0c56 */
[----:B0-----:R0:W-:Y:S04]  /*7a00*/  ST.E.128 desc[UR60][R42.64], R12 ;  /* 0x0000000c2a007985 */ /* 0x0011e8000c101d3c */
[----:B-1----:R0:W-:Y:S02]  /*7a10*/  @!P4 ST.E.128 desc[UR60][R44.64], R36 ;  /* 0x000000242c00c985 */ /* 0x0021e4000c101d3c */
.L_x_1617:
[----:B------:R-:W-:Y:S05]  /*7a20*/  BSYNC B1 ;  /* 0x0000000000017941 */ /* 0x000fea0003800000 */
.L_x_1616:
[----:B------:R-:W-:-:S13]  /*7a30*/  ISETP.NE.AND P0, PT, R71, RZ, PT ;  /* 0x000000ff4700720c */ /* 0x000fda0003f05270 */
[----:B------:R-:W-:Y:S05]  /*7a40*/  @!P0 BRA `(.L_x_1584) ;  /* 0x0000000c00488947 */ /* 0x000fea0003800000 */
[----:B0-----:R-:W4:Y:S04]  /*7a50*/  LDL R36, [R1+0x60] ;  /* 0x0000600001247983 */ /* 0x001f280000100800 */
[----:B------:R-:W5:Y:S04]  /*7a60*/  LDL R15, [R1+0xcc] ;  /* 0x0000cc00010f7983 */ /* 0x000f680000100800 */
[----:B------:R-:W2:Y:S01]  /*7a70*/  LDL R14, [R1+0x6c] ;  /* 0x00006c00010e7983 */ /* 0x000ea20000100800 */
[----:B------:R-:W-:Y:S01]  /*7a80*/  SEL R107, R91, R107, !P1 ;  /* 0x0000006b5b6b7207 */ /* 0x000fe20004800000 */
[----:B------:R-:W-:Y:S01]  /*7a90*/  BSSY B1, `(.L_x_1620) ;  /* 0x000006a000017945 */ /* 0x000fe20003800000 */
[----:B------:R-:W-:-:S02]  /*7aa0*/  ISETP.GE.AND P4, PT, R203, R101, PT ;  /* 0x00000065cb00720c */ /* 0x000fc40003f86270 */
[----:B---3--:R-:W-:Y:S02]  /*7ab0*/  SHF.R.S32.HI R12, RZ, 0x1f, R107 ;  /* 0x0000001fff0c7819 */ /* 0x008fe4000001146b */
[----:B------:R-:W-:Y:S02]  /*7ac0*/  LEA R42, P0, R70, R104, 0x1 ;  /* 0x00000068462a7211 */ /* 0x000fe400078008ff */
[----:B------:R-:W-:Y:S02]  /*7ad0*/  LEA.HI R12, R12, R107, RZ, 0x4 ;  /* 0x0000006b0c0c7211 */ /* 0x000fe400078f20ff */
[----:B------:R-:W-:Y:S02]  /*7ae0*/  LEA.HI.X R43, R70, R105, R87, 0x1, P0 ;  /* 0x00000069462b7211 */ /* 0x000fe400000f0c57 */
[----:B------:R-:W-:-:S04]  /*7af0*/  LEA.HI.SX32 R12, R12, R69, 0x1c ;  /* 0x000000450c0c7211 */ /* 0x000fc800078fe2ff */
[----:B------:R-:W-:Y:S01]  /*7b00*/  SHF.R.S32.HI R13, RZ, 0x1f, R12 ;  /* 0x0000001fff0d7819 */ /* 0x000fe2000001140c */
[----:B------:R-:W-:-:S03]  /*7b10*/  IMAD.SHL.U32 R11, R12, 0x8, RZ ;  /* 0x000000080c0b7824 */ /* 0x000fc600078e00ff */
[----:B------:R-:W-:-:S05]  /*7b20*/  LEA.HI R13, R13, R12, RZ, 0x3 ;  /* 0x0000000c0d0d7211 */ /* 0x000fca00078f18ff */
[----:B------:R-:W-:-:S05]  /*7b30*/  IMAD.SHL.U32 R13, R13, 0x200, RZ ;  /* 0x000002000d0d7824 */ /* 0x000fca00078e00ff */
[----:B------:R-:W-:Y:S02]  /*7b40*/  LOP3.LUT R13, R13, 0x7ffff000, RZ, 0xc0, !PT ;  /* 0x7ffff0000d0d7812 */ /* 0x000fe400078ec0ff */
[----:B----4-:R-:W-:-:S04]  /*7b50*/  LOP3.LUT R12, R36, 0x38, R11, 0xf8, !PT ;  /* 0x00000038240c7812 */ /* 0x010fc800078ef80b */
[----:B-----5:R-:W-:-:S04]  /*7b60*/  LOP3.LUT R12, R12, R15, RZ, 0x3c, !PT ;  /* 0x0000000f0c0c7212 */ /* 0x020fc800078e3cff */
[----:B--2---:R-:W-:Y:S01]  /*7b70*/  IADD3 R13, R12, R13, R14 ;  /* 0x0000000d0c0d7210 */ /* 0x004fe20007ffe00e */
[----:B------:R-:W-:-:S03]  /*7b80*/  IMAD R12, R200, 0x4000, R6 ;  /* 0x00004000c80c7824 */ /* 0x000fc600078e0206 */
[----:B------:R-:W-:Y:S01]  /*7b90*/  LEA R14, R200, R13, 0xe ;  /* 0x0000000dc80e7211 */ /* 0x000fe200078e70ff */
[----:B------:R-:W-:-:S04]  /*7ba0*/  IMAD R12, R12, 0x2, R17 ;  /* 0x000000020c0c7824 */ /* 0x000fc800078e0211 */
[----:B------:R-:W-:Y:S02]  /*7bb0*/  IMAD R36, R14, 0x2, R17 ;  /* 0x000000020e247824 */ /* 0x000fe400078e0211 */
[----:B------:R-:W0:Y:S04]  /*7bc0*/  LDS.128 R12, [R12+0x20400] ;  /* 0x020400000c0c7984 */ /* 0x000e280000000c00 */
[----:B------:R-:W1:Y:S01]  /*7bd0*/  LDS.128 R36, [R36+0x20400] ;  /* 0x0204000024247984 */ /* 0x000e620000000c00 */
[----:B------:R-:W-:Y:S05]  /*7be0*/  @P4 BRA `(.L_x_1621) ;  /* 0x0000000400504947 */ /* 0x000fea0003800000 */
[----:B------:R-:W-:Y:S01]  /*7bf0*/  SHF.R.U64 R44, R52, 0x10, R53 ;  /* 0x00000010342c7819 */ /* 0x000fe20000001235 */
[----:B-1----:R-:W-:Y:S01]  /*7c00*/  IMAD.MOV.U32 R48, RZ, RZ, R37 ;  /* 0x000000ffff307224 */ /* 0x002fe200078e0025 */
[----:B------:R-:W-:Y:S01]  /*7c10*/  SHF.R.U32.HI R51, RZ, 0x10, R53 ;  /* 0x00000010ff337819 */ /* 0x000fe20000011635 */
[----:B0-----:R-:W-:Y:S01]  /*7c20*/  IMAD.MOV.U32 R37, RZ, RZ, R15 ;  /* 0x000000ffff257224 */ /* 0x001fe200078e000f */
[----:B------:R-:W-:Y:S01]  /*7c30*/  SHF.R.U32.HI R53, RZ, 0x10, R61 ;  /* 0x00000010ff357819 */ /* 0x000fe2000001163d */
[----:B------:R-:W-:Y:S01]  /*7c40*/  HADD2.F32 R56, -RZ, R117.H1_H1 ;  /* 0x30000075ff387230 */ /* 0x000fe20000004100 */
[----:B------:R-:W-:Y:S01]  /*7c50*/  MOV R49, R39 ;  /* 0x0000002700317202 */ /* 0x000fe20000000f00 */
[--C-:B------:R-:W-:Y:S01]  /*7c60*/  HADD2.F32 R39, -RZ, R48.reuse.H0_H0 ;  /* 0x20000030ff277230 */ /* 0x100fe20000004100 */
[--C-:B------:R-:W-:Y:S01]  /*7c70*/  SHF.R.U64 R45, R54, 0x10, R55.reuse ;  /* 0x00000010362d7819 */ /* 0x100fe20000001237 */
[----:B------:R-:W-:Y:S01]  /*7c80*/  HADD2.F32 R50, -RZ, R48.H1_H1 ;  /* 0x30000030ff327230 */ /* 0x000fe20000004100 */
[----:B------:R-:W-:Y:S01]  /*7c90*/  SHF.R.U32.HI R54, RZ, 0x10, R55 ;  /* 0x00000010ff367819 */ /* 0x000fe20000011637 */
[----:B------:R-:W-:Y:S01]  /*7ca0*/  HADD2.F32 R53, -RZ, R53.H0_H0 ;  /* 0x20000035ff357230 */ /* 0x000fe20000004100 */
[--C-:B------:R-:W-:Y:S01]  /*7cb0*/  SHF.R.U64 R47, R62, 0x10, R63.reuse ;  /* 0x000000103e2f7819 */ /* 0x100fe2000000123f */
[--C-:B------:R-:W-:Y:S01]  /*7cc0*/  HADD2.F32 R48, -RZ, R13.reuse.H1_H1 ;  /* 0x3000000dff307230 */ /* 0x100fe20000004100 */
[----:B------:R-:W-:Y:S01]  /*7cd0*/  SHF.R.U32.HI R62, RZ, 0x10, R63 ;  /* 0x00000010ff3e7819 */ /* 0x000fe2000001163f */
[----:B------:R-:W-:-:S02]  /*7ce0*/  HADD2.F32 R15, -RZ, R13.H0_H0 ;  /* 0x2000000dff0f7230 */ /* 0x000fc40000004100 */
[-C--:B------:R-:W-:Y:S01]  /*7cf0*/  FMUL.FTZ R55, R50, R53.reuse ;  /* 0x0000003532377220 */ /* 0x080fe20000410000 */
[----:B------:R-:W-:Y:S02]  /*7d00*/  HADD2.F32 R51, -RZ, R51.H0_H0 ;  /* 0x20000033ff337230 */ /* 0x000fe40000004100 */
[C---:B------:R-:W-:Y:S01]  /*7d10*/  FMUL.FTZ R53, R48.reuse, R53 ;  /* 0x0000003530357220 */ /* 0x040fe20000410000 */
[----:B------:R-:W-:Y:S02]  /*7d20*/  HADD2.F32 R52, -RZ, R115.H1_H1 ;  /* 0x30000073ff347230 */ /* 0x000fe40000004100 */
[-C--:B------:R-:W-:Y:S01]  /*7d30*/  FMUL.FTZ R58, R39, R56.reuse ;  /* 0x00000038273a7220 */ /* 0x080fe20000410000 */
[C---:B------:R-:W-:Y:S01]  /*7d40*/  FMUL.FTZ R56, R15.reuse, R56 ;  /* 0x000000380f387220 */ /* 0x040fe20000410000 */
[-C--:B------:R-:W-:Y:S01]  /*7d50*/  FFMA.FTZ R48, R48, R51.reuse, -R55 ;  /* 0x0000003330307223 */ /* 0x080fe20000010837 */
[----:B------:R-:W-:Y:S01]  /*7d60*/  FFMA.FTZ R50, R50, R51, R53 ;  /* 0x0000003332327223 */ /* 0x000fe20000010035 */
[----:B------:R-:W-:Y:S01]  /*7d70*/  FFMA.FTZ R13, R15, R52, -R58 ;  /* 0x000000340f0d7223 */ /* 0x000fe2000001083a */
[----:B------:R-:W-:-:S02]  /*7d80*/  HADD2.F32 R51, -RZ, R49.H0_H0 ;  /* 0x20000031ff337230 */ /* 0x000fc40000004100 */
[----:B------:R-:W-:Y:S01]  /*7d90*/  FFMA.FTZ R15, R39, R52, R56 ;  /* 0x00000034270f7223 */ /* 0x000fe20000010038 */
[----:B------:R-:W-:Y:S01]  /*7da0*/  HADD2.F32 R49, -RZ, R49.H1_H1 ;  /* 0x30000031ff317230 */ /* 0x000fe20000004100 */
[----:B------:R-:W-:Y:S01]  /*7db0*/  SHF.R.U64 R46, R60, 0x10, R61 ;  /* 0x000000103c2e7819 */ /* 0x000fe2000000123d */
[----:B------:R-:W-:Y:S01]  /*7dc0*/  HADD2.F32 R62, -RZ, R62.H0_H0 ;  /* 0x2000003eff3e7230 */ /* 0x000fe20000004100 */
[----:B------:R-:W-:Y:S01]  /*7dd0*/  F2FP.F16.F32.PACK_AB R13, R48, R13 ;  /* 0x0000000d300d723e */ /* 0x000fe200000000ff */
[----:B------:R-:W-:Y:S02]  /*7de0*/  HADD2.F32 R52, -RZ, R37.H1_H1 ;  /* 0x30000025ff347230 */ /* 0x000fe40000004100 */
[----:B------:R-:W-:Y:S02]  /*7df0*/  HADD2.F32 R54, -RZ, R54.H0_H0 ;  /* 0x20000036ff367230 */ /* 0x000fe40000004100 */
[----:B------:R-:W-:Y:S01]  /*7e00*/  FMUL.FTZ R53, R49, R62 ;  /* 0x0000003e31357220 */ /* 0x000fe20000410000 */
[----:B------:R-:W-:-:S02]  /*7e10*/  HADD2.F32 R58, -RZ, R116.H1_H1 ;  /* 0x30000074ff3a7230 */ /* 0x000fc40000004100 */
[C---:B------:R-:W-:Y:S01]  /*7e20*/  FMUL.FTZ R62, R52.reuse, R62 ;  /* 0x0000003e343e7220 */ /* 0x040fe20000410000 */
[----:B------:R-:W-:Y:S02]  /*7e30*/  HADD2.F32 R39, -RZ, R37.H0_H0 ;  /* 0x20000025ff277230 */ /* 0x000fe40000004100 */
[-C--:B------:R-:W-:Y:S01]  /*7e40*/  FFMA.FTZ R52, R52, R54.reuse, -R53 ;  /* 0x0000003634347223 */ /* 0x080fe20000010835 */
[----:B------:R-:W-:Y:S02]  /*7e50*/  HADD2.F32 R56, -RZ, R114.H1_H1 ;  /* 0x30000072ff387230 */ /* 0x000fe40000004100 */
[----:B------:R-:W-:Y:S01]  /*7e60*/  FFMA.FTZ R54, R49, R54, R62 ;  /* 0x0000003631367223 */ /* 0x000fe2000001003e */
[-C--:B------:R-:W-:Y:S01]  /*7e70*/  FMUL.FTZ R60, R51, R58.reuse ;  /* 0x0000003a333c7220 */ /* 0x080fe20000410000 */
[----:B------:R-:W-:Y:S02]  /*7e80*/  HADD2.F32 R53, -RZ, R46.H0_H0 ;  /* 0x2000002eff357230 */ /* 0x000fe40000004100 */
[----:B------:R-:W-:Y:S01]  /*7e90*/  FMUL.FTZ R58, R39, R58 ;  /* 0x0000003a273a7220 */ /* 0x000fe20000410000 */
[----:B------:R-:W-:-:S02]  /*7ea0*/  HADD2.F32 R49, -RZ, R36.H0_H0 ;  /* 0x20000024ff317230 */ /* 0x000fc40000004100 */
[-C--:B------:R-:W-:Y:S01]  /*7eb0*/  FFMA.FTZ R37, R39, R56.reuse, -R60 ;  /* 0x0000003827257223 */ /* 0x080fe2000001083c */
[----:B------:R-:W-:Y:S02]  /*7ec0*/  HADD2.F32 R46, -RZ, R12.H0_H0 ;  /* 0x2000000cff2e7230 */ /* 0x000fe40000004100 */
[----:B------:R-:W-:Y:S01]  /*7ed0*/  FFMA.FTZ R39, R51, R56, R58 ;  /* 0x0000003833277223 */ /* 0x000fe2000001003a */
[----:B------:R-:W-:Y:S02]  /*7ee0*/  HADD2.F32 R36, -RZ, R36.H1_H1 ;  /* 0x30000024ff247230 */ /* 0x000fe40000004100 */
[----:B------:R-:W-:Y:S01]  /*7ef0*/  HADD2.F32 R117, -RZ, R117.H0_H0 ;  /* 0x20000075ff757230 */ /* 0x000fe20000004100 */
[----:B------:R-:W-:Y:S01]  /*7f00*/  F2FP.F16.F32.PACK_AB R52, R52, R37 ;  /* 0x000000253434723e */ /* 0x000fe200000000ff */
[----:B------:R-:W-:Y:S02]  /*7f10*/  HADD2.F32 R12, -RZ, R12.H1_H1 ;  /* 0x3000000cff0c7230 */ /* 0x000fe40000004100 */
[----:B------:R-:W-:Y:S01]  /*7f20*/  FMUL.FTZ R57, R36, R53 ;  /* 0x0000003524397220 */ /* 0x000fe20000410000 */
[----:B------:R-:W-:-:S02]  /*7f30*/  HADD2.F32 R115, -RZ, R115.H0_H0 ;  /* 0x20000073ff737230 */ /* 0x000fc40000004100 */
[----:B------:R-:W-:Y:S01]  /*7f40*/  FMUL.FTZ R55, R49, R117 ;  /* 0x0000007531377220 */ /* 0x000fe20000410000 */
[----:B------:R-:W-:Y:S02]  /*7f50*/  HADD2.F32 R51, -RZ, R44.H0_H0 ;  /* 0x2000002cff337230 */ /* 0x000fe40000004100 */
[----:B------:R-:W-:Y:S01]  /*7f60*/  FMUL.FTZ R53, R12, R53 ;  /* 0x000000350c357220 */ /* 0x000fe20000410000 */
[C---:B------:R-:W-:Y:S01]  /*7f70*/  FMUL.FTZ R44, R46.reuse, R117 ;  /* 0x000000752e2c7220 */ /* 0x040fe20000410000 */
[----:B------:R-:W-:Y:S01]  /*7f80*/  FFMA.FTZ R55, R46, R115, -R55 ;  /* 0x000000732e377223 */ /* 0x000fe20000010837 */
[----:B------:R-:W-:Y:S02]  /*7f90*/  HADD2.F32 R47, -RZ, R47.H0_H0 ;  /* 0x2000002fff2f7230 */ /* 0x000fe40000004100 */
[-C--:B------:R-:W-:Y:S01]  /*7fa0*/  FFMA.FTZ R53, R36, R51.reuse, R53 ;  /* 0x0000003324357223 */ /* 0x080fe20000010035 */
[----:B------:R-:W-:Y:S01]  /*7fb0*/  FFMA.FTZ R46, R12, R51, -R57 ;  /* 0x000000330c2e7223 */ /* 0x000fe20000010839 */
[----:B------:R-:W-:-:S02]  /*7fc0*/  HADD2.F32 R36, -RZ, R38.H0_H0 ;  /* 0x20000026ff247230 */ /* 0x000fc40000004100 */
[----:B------:R-:W-:Y:S01]  /*7fd0*/  FFMA.FTZ R44, R49, R115, R44 ;  /* 0x00000073312c7223 */ /* 0x000fe2000001002c */
[----:B------:R-:W-:Y:S01]  /*7fe0*/  HADD2.F32 R51, -RZ, R116.H0_H0 ;  /* 0x20000074ff337230 */ /* 0x000fe20000004100 */
[----:B------:R-:W-:Y:S01]  /*7ff0*/  F2FP.F16.F32.PACK_AB R37, R50, R15 ;  /* 0x0000000f3225723e */ /* 0x000fe200000000ff */
[----:B------:R-:W-:Y:S01]  /*8000*/  HADD2.F32 R12, -RZ, R14.H0_H0 ;  /* 0x2000000eff0c7230 */ /* 0x000fe20000004100 */
[----:B------:R-:W-:Y:S01]  /*8010*/  F2FP.F16.F32.PACK_AB R39, R54, R39 ;  /* 0x000000273627723e */ /* 0x000fe200000000ff */
[----:B------:R-:W-:Y:S02]  /*8020*/  HADD2.F32 R38, -RZ, R38.H1_H1 ;  /* 0x30000026ff267230 */ /* 0x000fe40000004100 */
[-C--:B------:R-:W-:Y:S01]  /*8030*/  FMUL.FTZ R57, R36, R51.reuse ;  /* 0x0000003324397220 */ /* 0x080fe20000410000 */
[----:B------:R-:W-:Y:S02]  /*8040*/  HADD2.F32 R14, -RZ, R14.H1_H1 ;  /* 0x3000000eff0e7230 */ /* 0x000fe40000004100 */
[----:B------:R-:W-:Y:S01]  /*8050*/  FMUL.FTZ R51, R12, R51 ;  /* 0x000000330c337220 */ /* 0x000fe20000410000 */
[----:B------:R-:W-:-:S02]  /*8060*/  HADD2.F32 R49, -RZ, R114.H0_H0 ;  /* 0x20000072ff317230 */ /* 0x000fc40000004100 */
[-C--:B------:R-:W-:Y:S01]  /*8070*/  FMUL.FTZ R59, R38, R47.reuse ;  /* 0x0000002f263b7220 */ /* 0x080fe20000410000 */
[----:B------:R-:W-:Y:S02]  /*8080*/  HADD2.F32 R45, -RZ, R45.H0_H0 ;  /* 0x2000002dff2d7230 */ /* 0x000fe40000004100 */
[----:B------:R-:W-:Y:S01]  /*8090*/  FMUL.FTZ R47, R14, R47 ;  /* 0x0000002f0e2f7220 */ /* 0x000fe20000410000 */
[----:B------:R-:W-:Y:S02]  /*80a0*/  IMAD.MOV.U32 R15, RZ, RZ, R52 ;  /* 0x000000ffff0f7224 */ /* 0x000fe400078e0034 */
        /* <DEDUP_REMOVED lines=8> */
.L_x_1621:
[----:B------:R-:W-:Y:S05]  /*8130*/  BSYNC B1 ;  /* 0x0000000000017941 */ /* 0x000fea0003800000 */
.L_x_1620:
[----:B0-----:R0:W-:Y:S01]  /*8140*/  ST.E.128 desc[UR60][R42.64], R12 ;  /* 0x0000000c2a007985 */ /* 0x0011e2000c101d3c */
[----:B------:R-:W-:-:S13]  /*8150*/  ISETP.GE.AND P0, PT, R11, R106, PT ;  /* 0x0000006a0b00720c */ /* 0x000fda0003f06270 */
[----:B------:R-:W-:Y:S05]  /*8160*/  @P0 BRA `(.L_x_1584) ;  /* 0x0000000400800947 */ /* 0x000fea0003800000 */
[----:B------:R-:W-:-:S05]  /*8170*/  IMAD.WIDE R40, R11, 0x2, R40 ;  /* 0x000000020b287825 */ /* 0x000fca00078e0228 */
[----:B-1----:R1:W-:Y:S01]  /*8180*/  ST.E.128 desc[UR60][R40.64], R36 ;  /* 0x0000002428007985 */ /* 0x0023e2000c101d3c */
[----:B------:R-:W-:Y:S05]  /*8190*/  BRA `(.L_x_1584) ;  /* 0x0000000400747947 */ /* 0x000fea0003800000 */
.L_x_1557:
[----:B------:R-:W2:Y:S02]  /*81a0*/  LDL R11, [R1+0x68] ;  /* 0x00006800010b7983 */ /* 0x000ea40000100800 */
[----:B--2---:R-:W-:-:S13]  /*81b0*/  R2UR UR4, R11 ;  /* 0x000000000b0472ca */ /* 0x004fda00000e0000 */
[----:B------:R-:W-:-:S06]  /*81c0*/  UISETP.NE.AND UP0, UPT, UR4, 0x3, UPT ;  /* 0x000000030400788c */ /* 0x000fcc000bf05270 */
[----:B------:R-:W-:-:S13]  /*81d0*/  PLOP3.LUT P5, PT, PT, PT, UP0, 0x80, 0x0 ;  /* 0x000000000000781c */ /* 0x000fda0003faf008 */
[----:B------:R-:W-:Y:S05]  /*81e0*/  @!P5 BRA `(.L_x_1622) ;  /* 0x000000000004d947 */ /* 0x000fea0003800000 */
[----:B------:R-:W-:Y:S01]  /*81f0*/  BPT.TRAP 0x1 ;  /* 0x000000040000795c */ /* 0x000fe20000300000 */
.L_x_1622:
[----:B------:R-:W2:Y:S01]  /*8200*/  LDL R11, [R1+0x50] ;  /* 0x00005000010b7983 */ /* 0x000ea20000100800 */
[----:B------:R-:W-:Y:S01]  /*8210*/  IMAD R88, R200, 0x8, R17 ;  /* 0x00000008c8587824 */ /* 0x000fe200078e0211 */
[----:B------:R-:W-:Y:S01]  /*8220*/  BSSY B1, `(.L_x_1623) ;  /* 0x0000005000017945 */ /* 0x000fe20003800000 */
[----:B------:R-:W-:Y:S02]  /*8230*/  SHF.R.S32.HI R97, RZ, 0x1f, R98 ;  /* 0x0000001fff617819 */ /* 0x000fe40000011462 */
[----:B--2---:R-:W-:-:S04]  /*8240*/  SHF.L.U32 R100, R11, 0x1f, RZ ;  /* 0x0000001f0b647819 */ /* 0x004fc800000006ff */
[----:B------:R-:W0:Y:S02]  /*8250*/  SYNCS.PHASECHK.TRANS64.TRYWAIT P0, [R88+URZ+0x30890], R100 ;  /* 0x03089064580075a7 */ /* 0x000e24000800017f */
[----:B0-----:R-:W-:Y:S05]  /*8260*/  @!P0 BRA `(.L_x_1624) ;  /* 0x0000025400708947 */ /* 0x001fea0003800000 */
.L_x_2014:
[----:B------:R-:W-:Y:S05]  /*8270*/  BSYNC B1 ;  /* 0x0000000000017941 */ /* 0x000fea0003800000 */
.L_x_1623:
[----:B------:R-:W2:Y:S01]  /*8280*/  LDL R15, [R1+0x10] ;  /* 0x00001000010f7983 */ /* 0x000ea20000100800 */
        /* <DEDUP_REMOVED lines=13> */
[----:B------:R-:W-:-:S03]  /*8360*/  ULDC.64 UR4, c[0x0][0x308] ;  /* 0x0000c20000047ab9 */ /* 0x000fc60000000a00 */
[----:B------:R-:W-:Y:S02]  /*8370*/  IMAD.IADD R13, R13, 0x1, R11 ;  /* 0x000000010d0d7824 */ /* 0x000fe400078e020b */
[----:B------:R-:W-:Y:S01]  /*8380*/  IMAD.WIDE.U32 R12, R226, UR4, R12 ;  /* 0x00000004e20c7c25 */ /* 0x000fe2000f8e000c */
[----:B------:R-:W-:-:S03]  /*8390*/  UMOV UR4, 0xffffffff ;  /* 0xffffffff00047882 */ /* 0x000fc60000000000 */
[----:B------:R-:W-:Y:S01]  /*83a0*/  IMAD R41, R226, UR5, R13 ;  /* 0x00000005e2297c24 */ /* 0x000fe2000f8e020d */
[----:B------:R-:W-:-:S04]  /*83b0*/  LEA R40, P0, R12, UR6, 0x1 ;  /* 0x000000060c287c11 */ /* 0x000fc8000f8008ff */
[----:B------:R-:W-:Y:S02]  /*83c0*/  LEA.HI.X R41, R12, UR7, R41, 0x1, P0 ;  /* 0x000000070c297c11 */ /* 0x000fe400080f0c29 */
[----:B--2---:R-:W-:-:S04]  /*83d0*/  IADD3 R42, -R15, R95, RZ ;  /* 0x0000005f0f2a7210 */ /* 0x004fc80007ffe1ff */
[----:B------:R-:W-:Y:S01]  /*83e0*/  ISETP.GE.AND P0, PT, R42, 0x1, PT ;  /* 0x000000012a00780c */ /* 0x000fe20003f06270 */
[----:B------:R-:W-:-:S12]  /*83f0*/  BRA.DIV UR4, `(.L_x_1625) ;  /* 0x0000025604207947 */ /* 0x000fd8000b800000 */
[----:B------:R1:W2:Y:S04]  /*8400*/  SHFL.IDX PT, R38, R41, RZ, 0x181f ;  /* 0x00181fff29267589 */ /* 0x0002a800000e0000 */
[----:B------:R1:W3:Y:S02]  /*8410*/  SHFL.IDX PT, R39, R40, RZ, 0x181f ;  /* 0x00181fff28277589 */ /* 0x0002e400000e0000 */
.L_x_2018:
[----:B------:R-:W-:Y:S04]  /*8420*/  BSSY B1, `(.L_x_1626) ;  /* 0x0000018000017945 */ /* 0x000fe80003800000 */
[----:B------:R-:W-:Y:S05]  /*8430*/  @!P0 BRA `(.L_x_1627) ;  /* 0x0000000000588947 */ /* 0x000fea0003800000 */
[----:B------:R-:W4:Y:S01]  /*8440*/  LDL R11, [R1+0x8] ;  /* 0x00000800010b7983 */ /* 0x000f220000100800 */
[----:B------:R-:W-:Y:S02]  /*8450*/  ULDC UR4, c[0x0][0x2f4] ;  /* 0x0000bd0000047ab9 */ /* 0x000fe40000000800 */
[----:B------:R-:W-:Y:S02]  /*8460*/  ISETP.GE.AND P4, PT, R18, UR4, PT ;  /* 0x0000000412007c0c */ /* 0x000fe4000bf86270 */
[----:B------:R-:W-:-:S11]  /*8470*/  ISETP.GE.AND P0, PT, R203, UR4, PT ;  /* 0x00000004cb007c0c */ /* 0x000fd6000bf06270 */
[----:B------:R-:W5:Y:S01]  /*8480*/  @!P4 LDS.128 R12, [R90+0x20400] ;  /* 0x020400005a0cc984 */ /* 0x000f620000000c00 */
[----:B---3--:R-:W-:-:S04]  /*8490*/  @!P4 LEA R36, P6, R18, R39, 0x1 ;  /* 0x000000271224c211 */ /* 0x008fc800078c08ff */
[----:B--2---:R-:W-:-:S05]  /*84a0*/  @!P4 LEA.HI.X R37, R18, R38, R19, 0x1, P6 ;  /* 0x000000261225c211 */ /* 0x004fca00030f0c13 */
[----:B-----5:R2:W-:Y:S01]  /*84b0*/  @!P4 ST.E.128 desc[UR60][R36.64], R12 ;  /* 0x0000000c2400c985 */ /* 0x0205e2000c101d3c */
[----:B------:R-:W-:-:S03]  /*84c0*/  ISETP.GE.AND P4, PT, R22, UR4, PT ;  /* 0x0000000416007c0c */ /* 0x000fc6000bf86270 */
[----:B------:R-:W3:Y:S01]  /*84d0*/  @!P0 LDS.128 R12, [R90+0x22400] ;  /* 0x022400005a0c8984 */ /* 0x000ee20000000c00 */
[----:B--2---:R-:W-:-:S04]  /*84e0*/  @!P0 LEA R36, P6, R201, R39, 0x1 ;  /* 0x00000027c9248211 */ /* 0x004fc800078c08ff */
[----:B------:R-:W-:-:S05]  /*84f0*/  @!P0 LEA.HI.X R37, R201, R38, R224, 0x1, P6 ;  /* 0x00000026c9258211 */ /* 0x000fca00030f0ce0 */
[----:B---3--:R2:W-:Y:S01]  /*8500*/  @!P0 ST.E.128 desc[UR60][R36.64], R12 ;  /* 0x0000000c24008985 */ /* 0x0085e2000c101d3c */
[----:B------:R-:W-:-:S03]  /*8510*/  ISETP.GE.AND P0, PT, R23, UR4, PT ;  /* 0x0000000417007c0c */ /* 0x000fc6000bf06270 */
[----:B------:R-:W3:Y:S01]  /*8520*/  @!P4 LDS.128 R12, [R90+0x24400] ;  /* 0x024400005a0cc984 */ /* 0x000ee20000000c00 */
[----:B--2---:R-:W-:-:S04]  /*8530*/  @!P4 LEA R36, P6, R22, R39, 0x1 ;  /* 0x000000271624c211 */ /* 0x004fc800078c08ff */
[----:B----4-:R-:W-:-:S05]  /*8540*/  @!P4 LEA.HI.X R37, R22, R38, R11, 0x1, P6 ;  /* 0x000000261625c211 */ /* 0x010fca00030f0c0b */
[----:B---3--:R2:W-:Y:S04]  /*8550*/  @!P4 ST.E.128 desc[UR60][R36.64], R12 ;  /* 0x0000000c2400c985 */ /* 0x0085e8000c101d3c */
[----:B------:R-:W3:Y:S01]  /*8560*/  @!P0 LDS.128 R12, [R90+0x26400] ;  /* 0x026400005a0c8984 */ /* 0x000ee20000000c00 */
[----:B--2---:R-:W-:-:S04]  /*8570*/  @!P0 LEA R36, P4, R23, R39, 0x1 ;  /* 0x0000002717248211 */ /* 0x004fc800078808ff */
[----:B------:R-:W-:-:S05]  /*8580*/  @!P0 LEA.HI.X R37, R23, R38, R229, 0x1, P4 ;  /* 0x0000002617258211 */ /* 0x000fca00020f0ce5 */
[----:B---3--:R4:W-:Y:S04]  /*8590*/  @!P0 ST.E.128 desc[UR60][R36.64], R12 ;  /* 0x0000000c24008985 */ /* 0x0089e8000c101d3c */
.L_x_1627:
[----:B------:R-:W-:Y:S05]  /*85a0*/  BSYNC B1 ;  /* 0x0000000000017941 */ /* 0x000fea0003800000 */
.L_x_1626:
[----:B------:R-:W-:-:S03]  /*85b0*/  UMOV UR4, 0xffffffff ;  /* 0xffffffff00047882 */ /* 0x000fc60000000000 */
[----:B------:R-:W-:Y:S05]  /*85c0*/  BRA.DIV UR4, `(.L_x_1628) ;  /* 0x0000025204f87947 */ /* 0x000fea000b800000 */
[----:B--2---:R2:W0:Y:S04]  /*85d0*/  SHFL.IDX PT, R38, R41, 0x1, 0x181f ;  /* 0x00381f0029267f89 */ /* 0x00442800000e0000 */
[----:B---3--:R2:W3:Y:S02]  /*85e0*/  SHFL.IDX PT, R39, R40, 0x1, 0x181f ;  /* 0x00381f0028277f89 */ /* 0x0084e400000e0000 */
.L_x_2022:
[----:B------:R-:W-:-:S13]  /*85f0*/  ISETP.GE.AND P0, PT, R42, 0x21, PT ;  /* 0x000000212a00780c */ /* 0x000fda0003f06270 */
[----:B------:R-:W-:Y:S05]  /*8600*/  @!P0 BRA `(.L_x_1584) ;  /* 0x0000000000588947 */ /* 0x000fea0003800000 */
[----:B------:R-:W5:Y:S01]  /*8610*/  LDL R11, [R1+0x8] ;  /* 0x00000800010b7983 */ /* 0x000f620000100800 */
[----:B------:R-:W-:Y:S02]  /*8620*/  ULDC UR4, c[0x0][0x2f4] ;  /* 0x0000bd0000047ab9 */ /* 0x000fe40000000800 */
[----:B------:R-:W-:Y:S02]  /*8630*/  ISETP.GE.AND P6, PT, R18, UR4, PT ;  /* 0x0000000412007c0c */ /* 0x000fe4000bfc6270 */
[----:B------:R-:W-:-:S11]  /*8640*/  ISETP.GE.AND P4, PT, R203, UR4, PT ;  /* 0x00000004cb007c0c */ /* 0x000fd6000bf86270 */
[----:B----4-:R-:W4:Y:S01]  /*8650*/  @!P6 LDS.128 R12, [R90+0x21400] ;  /* 0x021400005a0ce984 */ /* 0x010f220000000c00 */
[----:B---3--:R-:W-:-:S04]  /*8660*/  @!P6 LEA R36, P0, R18, R39, 0x1 ;  /* 0x000000271224e211 */ /* 0x008fc800078008ff */
[----:B0-----:R-:W-:Y:S02]  /*8670*/  @!P6 LEA.HI.X R37, R18, R38, R19, 0x1, P0 ;  /* 0x000000261225e211 */ /* 0x001fe400000f0c13 */
[----:B------:R-:W-:-:S03]  /*8680*/  ISETP.GE.AND P0, PT, R22, UR4, PT ;  /* 0x0000000416007c0c */ /* 0x000fc6000bf06270 */
[----:B----4-:R0:W-:Y:S04]  /*8690*/  @!P6 ST.E.128 desc[UR60][R36.64], R12 ;  /* 0x0000000c2400e985 */ /* 0x0101e8000c101d3c */
[----:B------:R-:W3:Y:S01]  /*86a0*/  @!P4 LDS.128 R12, [R90+0x23400] ;  /* 0x023400005a0cc984 */ /* 0x000ee20000000c00 */
[----:B0-----:R-:W-:-:S04]  /*86b0*/  @!P4 LEA R36, P6, R201, R39, 0x1 ;  /* 0x00000027c924c211 */ /* 0x001fc800078c08ff */
[----:B------:R-:W-:-:S05]  /*86c0*/  @!P4 LEA.HI.X R37, R201, R38, R224, 0x1, P6 ;  /* 0x00000026c925c211 */ /* 0x000fca00030f0ce0 */
[----:B---3--:R0:W-:Y:S01]  /*86d0*/  @!P4 ST.E.128 desc[UR60][R36.64], R12 ;  /* 0x0000000c2400c985 */ /* 0x0081e2000c101d3c */
[----:B------:R-:W-:-:S03]  /*86e0*/  ISETP.GE.AND P4, PT, R23, UR4, PT ;  /* 0x0000000417007c0c */ /* 0x000fc6000bf86270 */
[----:B------:R-:W3:Y:S01]  /*86f0*/  @!P0 LDS.128 R12, [R90+0x25400] ;  /* 0x025400005a0c8984 */ /* 0x000ee20000000c00 */
[----:B0-----:R-:W-:-:S04]  /*8700*/  @!P0 LEA R36, P6, R22, R39, 0x1 ;  /* 0x0000002716248211 */ /* 0x001fc800078c08ff */
[----:B-----5:R-:W-:-:S05]  /*8710*/  @!P0 LEA.HI.X R37, R22, R38, R11, 0x1, P6 ;  /* 0x0000002616258211 */ /* 0x020fca00030f0c0b */
[----:B---3--:R0:W-:Y:S04]  /*8720*/  @!P0 ST.E.128 desc[UR60][R36.64], R12 ;  /* 0x0000000c24008985 */ /* 0x0081e8000c101d3c */
[----:B------:R-:W3:Y:S01]  /*8730*/  @!P4 LDS.128 R12, [R90+0x27400] ;  /* 0x027400005a0cc984 */ /* 0x000ee20000000c00 */
[----:B0-----:R-:W-:-:S04]  /*8740*/  @!P4 LEA R36, P0, R23, R39, 0x1 ;  /* 0x000000271724c211 */ /* 0x001fc800078008ff */
[----:B------:R-:W-:-:S05]  /*8750*/  @!P4 LEA.HI.X R37, R23, R38, R229, 0x1, P0 ;  /* 0x000000261725c211 */ /* 0x000fca00000f0ce5 */
[----:B---3--:R0:W-:Y:S04]  /*8760*/  @!P4 ST.E.128 desc[UR60][R36.64], R12 ;  /* 0x0000000c2400c985 */ /* 0x0081e8000c101d3c */
.L_x_1584:
[----:B------:R-:W-:Y:S05]  /*8770*/  BSYNC B0 ;  /* 0x0000000000007941 */ /* 0x000fea0003800000 */
.L_x_1556:
        /* <DEDUP_REMOVED lines=17> */
.L_x_1630:
[----:B------:R-:W-:Y:S05]  /*8890*/  BSYNC B0 ;  /* 0x0000000000007941 */ /* 0x000fea0003800000 */
.L_x_1629:
[----:B------:R-:W5:Y:S01]  /*88a0*/  SYNCS.PHASECHK.TRANS64.TRYWAIT P4, [R88+URZ+0x308b0], R100 ;  /* 0x0308b064580075a7 */ /* 0x000f62000808017f */
[----:B------:R-:W-:Y:S04]  /*88b0*/  BSSY B0, `(.L_x_1631) ;  /* 0x0000002000007945 */ /* 0x000fe80003800000 */
[----:B-----5:R-:W-:Y:S05]  /*88c0*/  @!P4 BRA `(.L_x_1632) ;  /* 0x000002500084c947 */ /* 0x020fea0003800000 */
.L_x_2023:
[----:B------:R-:W-:Y:S05]  /*88d0*/  BSYNC B0 ;  /* 0x0000000000007941 */ /* 0x000fea0003800000 */
.L_x_1631:
[----:B0---4-:R-:W4:Y:S01]  /*88e0*/  LDL R14, [R1+0x10] ;  /* 0x00001000010e7983 */ /* 0x011f220000100800 */
[----:B------:R-:W-:Y:S01]  /*88f0*/  ULDC.64 UR4, c[0x0][0x328] ;  /* 0x0000ca0000047ab9 */ /* 0x000fe20000000a00 */
[----:B------:R-:W-:Y:S02]  /*8900*/  ULDC.64 UR6, c[0x0][0x318] ;  /* 0x0000c60000067ab9 */ /* 0x000fe40000000a00 */
[----:B-12---:R0:W5:Y:S01]  /*8910*/  LDL R41, [R1+0x8] ;  /* 0x0000080001297983 */ /* 0x0061620000100800 */
[----:B------:R-:W-:Y:S01]  /*8920*/  IMAD R97, R97, UR4, RZ ;  /* 0x0000000461617c24 */ /* 0x000fe2000f8e02ff */
[----:B------:R-:W-:Y:S01]  /*8930*/  BSSY B0, `(.L_x_1633) ;  /* 0x0000028000007945 */ /* 0x000fe20003800000 */
[----:B------:R-:W-:-:S04]  /*8940*/  IMAD.WIDE.U32 R12, R98, UR4, RZ ;  /* 0x00000004620c7c25 */ /* 0x000fc8000f8e00ff */
[----:B------:R-:W-:Y:S01]  /*8950*/  IMAD R97, R98, UR5, R97 ;  /* 0x0000000562617c24 */ /* 0x000fe2000f8e0261 */
[----:B------:R-:W-:Y:S02]  /*8960*/  ULDC.64 UR4, c[0x0][0x338] ;  /* 0x0000ce0000047ab9 */ /* 0x000fe40000000a00 */
[----:B------:R-:W-:Y:S02]  /*8970*/  IMAD R96, R96, UR4, RZ ;  /* 0x0000000460607c24 */ /* 0x000fe4000f8e02ff */
[----:B------:R-:W-:Y:S02]  /*8980*/  IMAD.IADD R13, R13, 0x1, R97 ;  /* 0x000000010d0d7824 */ /* 0x000fe400078e0261 */
[C---:B---3--:R-:W-:Y:S02]  /*8990*/  IMAD R11, R99.reuse, UR5, R96 ;  /* 0x00000005630b7c24 */ /* 0x048fe4000f8e0260 */
[----:B------:R-:W-:Y:S01]  /*89a0*/  IMAD.WIDE.U32 R12, R99, UR4, R12 ;  /* 0x00000004630c7c25 */ /* 0x000fe2000f8e000c */
[----:B------:R-:W-:-:S03]  /*89b0*/  ULDC.64 UR4, c[0x0][0x330] ;  /* 0x0000cc0000047ab9 */ /* 0x000fc60000000a00 */
[----:B------:R-:W-:Y:S02]  /*89c0*/  IMAD.IADD R13, R13, 0x1, R11 ;  /* 0x000000010d0d7824 */ /* 0x000fe400078e020b */
[----:B------:R-:W-:-:S04]  /*89d0*/  IMAD.WIDE.U32 R12, R226, UR4, R12 ;  /* 0x00000004e20c7c25 */ /* 0x000fc8000f8e000c */
[----:B------:R-:W-:Y:S01]  /*89e0*/  IMAD R11, R226, UR5, R13 ;  /* 0x00000005e20b7c24 */ /* 0x000fe2000f8e020d */
[----:B------:R-:W-:-:S04]  /*89f0*/  LEA R38, P5, R12, UR6, 0x1 ;  /* 0x000000060c267c11 */ /* 0x000fc8000f8a08ff */
[----:B------:R-:W-:Y:S01]  /*8a00*/  LEA.HI.X R11, R12, UR7, R11, 0x1, P5 ;  /* 0x000000070c0b7c11 */ /* 0x000fe2000a8f0c0b */
[----:B------:R0:W1:Y:S04]  /*8a10*/  SHFL.IDX PT, R40, R38, RZ, 0x181f ;  /* 0x00181fff26287589 */ /* 0x00006800000e0000 */
[----:B------:R0:W2:Y:S01]  /*8a20*/  SHFL.IDX PT, R39, R11, RZ, 0x181f ;  /* 0x00181fff0b277589 */ /* 0x0000a200000e0000 */
[----:B----4-:R-:W-:-:S05]  /*8a30*/  IMAD.IADD R95, R95, 0x1, -R14 ;  /* 0x000000015f5f7824 */ /* 0x010fca00078e0a0e */
[----:B------:R-:W-:-:S13]  /*8a40*/  ISETP.GE.AND P4, PT, R95, 0x1, PT ;  /* 0x000000015f00780c */ /* 0x000fda0003f86270 */
[----:B012---:R-:W-:Y:S05]  /*8a50*/  @!P4 BRA `(.L_x_1634) ;  /* 0x000000000054c947 */ /* 0x007fea0003800000 */
[----:B------:R-:W-:Y:S02]  /*8a60*/  ULDC UR4, c[0x0][0x2f4] ;  /* 0x0000bd0000047ab9 */ /* 0x000fe40000000800 */
[----:B------:R-:W-:Y:S02]  /*8a70*/  ISETP.GE.AND P6, PT, R18, UR4, PT ;  /* 0x0000000412007c0c */ /* 0x000fe4000bfc6270 */
[----:B------:R-:W-:-:S11]  /*8a80*/  ISETP.GE.AND P5, PT, R203, UR4, PT ;  /* 0x00000004cb007c0c */ /* 0x000fd6000bfa6270 */
[----:B------:R-:W0:Y:S01]  /*8a90*/  @!P6 LDS.128 R12, [R90+0x400] ;  /* 0x000400005a0ce984 */ /* 0x000e220000000c00 */
[----:B------:R-:W-:-:S04]  /*8aa0*/  @!P6 LEA R36, P4, R18, R40, 0x1 ;  /* 0x000000281224e211 */ /* 0x000fc800078808ff */
[----:B------:R-:W-:Y:S02]  /*8ab0*/  @!P6 LEA.HI.X R37, R18, R39, R19, 0x1, P4 ;  /* 0x000000271225e211 */ /* 0x000fe400020f0c13 */
[----:B------:R-:W-:-:S03]  /*8ac0*/  ISETP.GE.AND P4, PT, R22, UR4, PT ;  /* 0x0000000416007c0c */ /* 0x000fc6000bf86270 */
[----:B0-----:R0:W-:Y:S04]  /*8ad0*/  @!P6 ST.E.128 desc[UR60][R36.64], R12 ;  /* 0x0000000c2400e985 */ /* 0x0011e8000c101d3c */
[----:B------:R-:W1:Y:S01]  /*8ae0*/  @!P5 LDS.128 R12, [R90+0x2400] ;  /* 0x002400005a0cd984 */ /* 0x000e620000000c00 */
[----:B0-----:R-:W-:-:S04]  /*8af0*/  @!P5 LEA R36, P6, R201, R40, 0x1 ;  /* 0x00000028c924d211 */ /* 0x001fc800078c08ff */
[----:B------:R-:W-:-:S05]  /*8b00*/  @!P5 LEA.HI.X R37, R201, R39, R224, 0x1, P6 ;  /* 0x00000027c925d211 */ /* 0x000fca00030f0ce0 */
[----:B-1----:R0:W-:Y:S01]  /*8b10*/  @!P5 ST.E.128 desc[UR60][R36.64], R12 ;  /* 0x0000000c2400d985 */ /* 0x0021e2000c101d3c */
[----:B------:R-:W-:-:S03]  /*8b20*/  ISETP.GE.AND P5, PT, R23, UR4, PT ;  /* 0x0000000417007c0c */ /* 0x000fc6000bfa6270 */
[----:B------:R-:W1:Y:S01]  /*8b30*/  @!P4 LDS.128 R12, [R90+0x4400] ;  /* 0x004400005a0cc984 */ /* 0x000e620000000c00 */
[----:B0-----:R-:W-:-:S04]  /*8b40*/  @!P4 LEA R36, P6, R22, R40, 0x1 ;  /* 0x000000281624c211 */ /* 0x001fc800078c08ff */
[----:B-----5:R-:W-:-:S05]  /*8b50*/  @!P4 LEA.HI.X R37, R22, R39, R41, 0x1, P6 ;  /* 0x000000271625c211 */ /* 0x020fca00030f0c29 */
[----:B-1----:R0:W-:Y:S04]  /*8b60*/  @!P4 ST.E.128 desc[UR60][R36.64], R12 ;  /* 0x0000000c2400c985 */ /* 0x0021e8000c101d3c */
[----:B------:R-:W1:Y:S01]  /*8b70*/  @!P5 LDS.128 R12, [R90+0x6400] ;  /* 0x006400005a0cd984 */ /* 0x000e620000000c00 */
[----:B0-----:R-:W-:-:S04]  /*8b80*/  @!P5 LEA R36, P4, R23, R40, 0x1 ;  /* 0x000000281724d211 */ /* 0x001fc800078808ff */
[----:B------:R-:W-:-:S05]  /*8b90*/  @!P5 LEA.HI.X R37, R23, R39, R229, 0x1, P4 ;  /* 0x000000271725d211 */ /* 0x000fca00020f0ce5 */
[----:B-1----:R0:W-:Y:S04]  /*8ba0*/  @!P5 ST.E.128 desc[UR60][R36.64], R12 ;  /* 0x0000000c2400d985 */ /* 0x0021e8000c101d3c */
.L_x_1634:
[----:B------:R-:W-:Y:S05]  /*8bb0*/  BSYNC B0 ;  /* 0x0000000000007941 */ /* 0x000fea0003800000 */
.L_x_1633:
[----:B------:R-:W-:Y:S01]  /*8bc0*/  ISETP.GE.AND P4, PT, R95, 0x21, PT ;  /* 0x000000215f00780c */ /* 0x000fe20003f86270 */
[----:B------:R-:W1:Y:S01]  /*8bd0*/  SHFL.IDX PT, R11, R11, 0x1, 0x181f ;  /* 0x00381f000b0b7f89 */ /* 0x000e6200000e0000 */
[----:B------:R-:W-:Y:S03]  /*8be0*/  BSSY B0, `(.L_x_1635) ;  /* 0x0000018000007945 */ /* 0x000fe60003800000 */
[----:B------:R-:W2:Y:S08]  /*8bf0*/  SHFL.IDX PT, R38, R38, 0x1, 0x181f ;  /* 0x00381f0026267f89 */ /* 0x000eb000000e0000 */
[----:B------:R-:W-:Y:S05]  /*8c00*/  @!P4 BRA `(.L_x_1636) ;  /* 0x000000000054c947 */ /* 0x000fea0003800000 */
[----:B------:R-:W-:Y:S02]  /*8c10*/  ULDC UR4, c[0x0][0x2f4] ;  /* 0x0000bd0000047ab9 */ /* 0x000fe40000000800 */
[----:B------:R-:W-:Y:S02]  /*8c20*/  ISETP.GE.AND P6, PT, R18, UR4, PT ;  /* 0x0000000412007c0c */ /* 0x000fe4000bfc6270 */
[----:B------:R-:W-:-:S11]  /*8c30*/  ISETP.GE.AND P5, PT, R203, UR4, PT ;  /* 0x00000004cb007c0c */ /* 0x000fd6000bfa6270 */
[----:B0-----:R-:W0:Y:S01]  /*8c40*/  @!P6 LDS.128 R12, [R90+0x1400] ;  /* 0x001400005a0ce984 */ /* 0x001e220000000c00 */
[----:B--2---:R-:W-:-:S04]  /*8c50*/  @!P6 LEA R36, P4, R18, R38, 0x1 ;  /* 0x000000261224e211 */ /* 0x004fc800078808ff */
[----:B-1----:R-:W-:Y:S02]  /*8c60*/  @!P6 LEA.HI.X R37, R18, R11, R19, 0x1, P4 ;  /* 0x0000000b1225e211 */ /* 0x002fe400020f0c13 */
        /* <DEDUP_REMOVED lines=15> */
.L_x_1636:
[----:B------:R-:W-:Y:S05]  /*8d60*/  BSYNC B0 ;  /* 0x0000000000007941 */ /* 0x000fea0003800000 */
.L_x_1635:
[----:B0--3--:R-:W3:Y:S01]  /*8d70*/  LDL.LU R12, [R1+0x50] ;  /* 0x00005000010c7983 */ /* 0x009ee20000300800 */
[----:B------:R-:W-:Y:S01]  /*8d80*/  VIADD R200, R200, 0x1 ;  /* 0x00000001c8c87836 */ /* 0x000fe20000000000 */
[----:B------:R-:W-:Y:S01]  /*8d90*/  @!P0 IADD3 R88, R88, 0x308c0, RZ ;  /* 0x000308c058588810 */ /* 0x000fe20007ffe0ff */
[----:B------:R-:W-:Y:S01]  /*8da0*/  @!PT LDS RZ, [RZ] ;  /* 0x00000000fffff984 */ /* 0x000fe20000000800 */
[----:B------:R-:W-:Y:S01]  /*8db0*/  @!PT LDS RZ, [RZ] ;  /* 0x00000000fffff984 */ /* 0x000fe20000000800 */
[----:B------:R-:W-:Y:S01]  /*8dc0*/  @!PT LDS RZ, [RZ] ;  /* 0x00000000fffff984 */ /* 0x000fe20000000800 */
[----:B------:R-:W-:Y:S01]  /*8dd0*/  @!PT LDS RZ, [RZ] ;  /* 0x00000000fffff984 */ /* 0x000fe20000000800 */
[----:B------:R0:W-:Y:S06]  /*8de0*/  MEMBAR.ALL.CTA ;  /* 0x0000000000007992 */ /* 0x0001ec0000008000 */
[----:B0-----:R-:W0:Y:S02]  /*8df0*/  FENCE.VIEW.ASYNC.S ;  /* 0x00000000000073c6 */ /* 0x001e240000000000 */
[----:B0-----:R0:W-:Y:S01]  /*8e00*/  BAR.SYNC.DEFER_BLOCKING R94, 0x80 ;  /* 0x0002005e0000751d */ /* 0x0011e20000010000 */
[----:B------:R-:W-:-:S02]  /*8e10*/  ISETP.NE.AND P4, PT, R200, 0x2, PT ;  /* 0x00000002c800780c */ /* 0x000fc40003f85270 */
[----:B------:R-:W-:Y:S02]  /*8e20*/  @!P0 PRMT R88, RZ, 0x654, R88 ;  /* 0x00000654ff588816 */ /* 0x000fe40000000058 */
[----:B-1----:R-:W-:Y:S02]  /*8e30*/  SEL R11, RZ, 0x1, P4 ;  /* 0x00000001ff0b7807 */ /* 0x002fe40002000000 */
[----:B------:R-:W-:Y:S01]  /*8e40*/  SEL R200, R200, RZ, P4 ;  /* 0x000000ffc8c87207 */ /* 0x000fe20002000000 */
[----:B------:R0:W-:Y:S01]  /*8e50*/  @!P0 SYNCS.ARRIVE.TRANS64.RED.A1T0 RZ, [R88+URZ], RZ ;  /* 0x000000ff58ff89a7 */ /* 0x0001e2000810043f */
[----:B------:R-:W-:Y:S02]  /*8e60*/  PLOP3.LUT P0, PT, PT, PT, PT, 0x8, 0x0 ;  /* 0x000000000000781c */ /* 0x000fe40003f0e170 */
[----:B---3--:R-:W-:-:S05]  /*8e70*/  LOP3.LUT R12, R12, R11, RZ, 0x3c, !PT ;  /* 0x0000000b0c0c7212 */ /* 0x008fca00078e3cff */
[----:B------:R0:W-:Y:S01]  /*8e80*/  STL [R1+0x50], R12 ;  /* 0x0000500c01007387 */ /* 0x0001e20000100800 */
[----:B------:R-:W-:Y:S05]  /*8e90*/  @P3 BRA `(.L_x_1637) ;  /* 0xffffffa000343947 */ /* 0x000fea000383ffff */
.L_x_1551:
[----:B------:R-:W3:Y:S01]  /*8ea0*/  LDL R11, [R1+0x5c] ;  /* 0x00005c00010b7983 */ /* 0x000ee20000100800 */
[----:B------:R-:W1:Y:S01]  /*8eb0*/  LDC R0, c[0x0][0x448] ;  /* 0x00011200ff007b82 */ /* 0x000e620000000800 */
[----:B------:R-:W-:Y:S01]  /*8ec0*/  IADD3 R7, R220, 0x1, -R219 ;  /* 0x00000001dc077810 */ /* 0x000fe20007ffe8db */
[----:B------:R-:W-:Y:S06]  /*8ed0*/  BSSY B0, `(.L_x_1638) ;  /* 0x000000d000007945 */ /* 0x000fec0003800000 */
[----:B------:R-:W4:Y:S01]  /*8ee0*/  LDC.64 R2, c[0x0][0x9e0] ;  /* 0x00027800ff027b82 */ /* 0x000f220000000a00 */
[----:B-1----:R-:W-:-:S02]  /*8ef0*/  ISETP.NE.AND P1, PT, R0, 0x1, PT ;  /* 0x000000010000780c */ /* 0x002fc40003f25270 */
[----:B----4-:R-:W-:-:S11]  /*8f00*/  ISETP.GE.AND P2, PT, R3, 0x1, PT ;  /* 0x000000010300780c */ /* 0x010fd60003f46270 */
[----:B------:R-:W1:Y:S08]  /*8f10*/  @P1 LDC R5, c[0x0][0x44c] ;  /* 0x00011300ff051b82 */ /* 0x000e700000000800 */
[----:B------:R-:W4:Y:S01]  /*8f20*/  @P1 LDC R4, c[0x0][0x450] ;  /* 0x00011400ff041b82 */ /* 0x000f220000000800 */
[----:B---3--:R-:W-:-:S04]  /*8f30*/  VIADD R0, R11, 0x7f ;  /* 0x0000007f0b007836 */ /* 0x008fc80000000000 */
[----:B-1----:R-:W-:-:S05]  /*8f40*/  @P1 IMAD.HI.U32 R5, R0, R5, RZ ;  /* 0x0000000500051227 */ /* 0x002fca00078e00ff */
[----:B----4-:R-:W-:-:S05]  /*8f50*/  @P1 SHF.R.U32.HI R0, RZ, R4, R5 ;  /* 0x00000004ff001219 */ /* 0x010fca0000011605 */
[----:B------:R-:W-:Y:S01]  /*8f60*/  IMAD.IADD R7, R7, 0x1, R0 ;  /* 0x0000000107077824 */ /* 0x000fe200078e0200 */
[----:B------:R-:W-:Y:S06]  /*8f70*/  @P0 BRA `(.L_x_1639) ;  /* 0x0000000000080947 */ /* 0x000fec0003800000 */
[----:B------:R-:W1:Y:S02]  /*8f80*/  FENCE.VIEW.ASYNC.G ;  /* 0x00000000000073c6 */ /* 0x000e640000000100 */
[----:B-1----:R-:W-:Y:S06]  /*8f90*/  BAR.ARV 0xc, 0x180 ;  /* 0x0306000000007b1d */ /* 0x002fec0000002000 */
.L_x_1639:
[----:B------:R-:W-:Y:S05]  /*8fa0*/  BSYNC B0 ;  /* 0x0000000000007941 */ /* 0x000fea0003800000 */
.L_x_1638:
[----:B------:R-:W-:Y:S01]  /*8fb0*/  IMAD.IADD R2, R7, 0x1, R2 ;  /* 0x0000000107027824 */ /* 0x000fe200078e0202 */
[----:B------:R-:W-:Y:S06]  /*8fc0*/  @!P2 BRA `(.L_x_1640) ;  /* 0x000000000048a947 */ /* 0x000fec0003800000 */
[C---:B------:R-:W-:Y:S01]  /*8fd0*/  ISETP.GT.AND P0, PT, R7.reuse, RZ, PT ;  /* 0x000000ff0700720c */ /* 0x040fe20003f04270 */
[----:B------:R-:W-:Y:S01]  /*8fe0*/  BSSY B0, `(.L_x_1641) ;  /* 0x000000e000007945 */ /* 0x000fe20003800000 */
[----:B------:R-:W-:-:S11]  /*8ff0*/  IADD3 R0, R7, -0x1, RZ ;  /* 0xffffffff07007810 */ /* 0x000fd60007ffe0ff */
[----:B------:R-:W-:Y:S05]  /*9000*/  @P0 BRA `(.L_x_1642) ;  /* 0x00000000001c0947 */ /* 0x000fea0003800000 */
[----:B------:R-:W-:Y:S01]  /*9010*/  ISETP.NE.AND P0, PT, R3, 0x1, PT ;  /* 0x000000010300780c */ /* 0x000fe20003f05270 */
[----:B------:R-:W-:-:S12]  /*9020*/  IMAD.MOV R7, RZ, RZ, -R7 ;  /* 0x000000ffff077224 */ /* 0x000fd800078e0a07 */
[----:B------:R-:W1:Y:S02]  /*9030*/  @P0 LDC.64 R4, c[0x0][0x9e8] ;  /* 0x00027a00ff040b82 */ /* 0x000e640000000a00 */
[----:B-1----:R-:W-:-:S05]  /*9040*/  @P0 IMAD.HI.U32 R4, R7, R4, RZ ;  /* 0x0000000407040227 */ /* 0x002fca00078e00ff */
[----:B------:R-:W-:-:S04]  /*9050*/  @P0 SHF.R.U32.HI R7, RZ, R5, R4 ;  /* 0x00000005ff070219 */ /* 0x000fc80000011604 */
[----:B------:R-:W-:Y:S01]  /*9060*/  LOP3.LUT R0, RZ, R7, RZ, 0x33, !PT ;  /* 0x00000007ff007212 */ /* 0x000fe200078e33ff */
[----:B------:R-:W-:Y:S06]  /*9070*/  BRA `(.L_x_1643) ;  /* 0x0000000000107947 */ /* 0x000fec0003800000 */
.L_x_1642:
[----:B------:R-:W-:-:S13]  /*9080*/  ISETP.NE.AND P0, PT, R3, 0x1, PT ;  /* 0x000000010300780c */ /* 0x000fda0003f05270 */
[----:B------:R-:W1:Y:S02]  /*9090*/  @P0 LDC.64 R4, c[0x0][0x9e8] ;  /* 0x00027a00ff040b82 */ /* 0x000e640000000a00 */
[----:B-1----:R-:W-:-:S05]  /*90a0*/  @P0 IMAD.HI.U32 R4, R0, R4, RZ ;  /* 0x0000000400040227 */ /* 0x002fca00078e00ff */
[----:B------:R-:W-:-:S07]  /*90b0*/  @P0 SHF.R.U32.HI R0, RZ, R5, R4 ;  /* 0x00000005ff000219 */ /* 0x000fce0000011604 */
.L_x_1643:
[----:B------:R-:W-:Y:S05]  /*90c0*/  BSYNC B0 ;  /* 0x0000000000007941 */ /* 0x000fea0003800000 */
.L_x_1641:
[----:B------:R-:W-:-:S05]  /*90d0*/  IMAD R5, R0, R3, R3 ;  /* 0x0000000300057224 */ /* 0x000fca00078e0203 */
[----:B------:R-:W-:-:S07]  /*90e0*/  VIMNMX R2, R2, R5, PT ;  /* 0x0000000502027248 */ /* 0x000fce0003fe0100 */
.L_x_1640:
[----:B------:R-:W1:Y:S01]  /*90f0*/  @P1 LDC R0, c[0x0][0x44c] ;  /* 0x00011300ff001b82 */ /* 0x000e620000000800 */
[----:B------:R-:W-:Y:S01]  /*9100*/  VIADD R2, R2, 0x3f ;  /* 0x0000003f02027836 */ /* 0x000fe20000000000 */
[----:B------:R-:W-:Y:S01]  /*9110*/  ULDC UR4, c[0x0][0x9dc] ;  /* 0x0002770000047ab9 */ /* 0x000fe20000000800 */
[----:B------:R-:W-:-:S03]  /*9120*/  IMAD.MOV.U32 R7, RZ, RZ, R11 ;  /* 0x000000ffff077224 */ /* 0x000fc600078e000b */
[----:B------:R-:W-:Y:S02]  /*9130*/  SHF.R.S32.HI R5, RZ, 0x1f, R2 ;  /* 0x0000001fff057819 */ /* 0x000fe40000011402 */
[----:B------:R-:W3:Y:S02]  /*9140*/  @P1 LDC R9, c[0x0][0x450] ;  /* 0x00011400ff091b82 */ /* 0x000ee40000000800 */
[----:B------:R-:W-:Y:S01]  /*9150*/  LEA.HI R5, R5, R2, RZ, 0x6 ;  /* 0x0000000205057211 */ /* 0x000fe200078f30ff */
[----:B-1----:R-:W-:-:S05]  /*9160*/  @P1 IMAD.HI.U32 R0, R11, R0, RZ ;  /* 0x000000000b001227 */ /* 0x002fca00078e00ff */
[----:B---3--:R-:W-:Y:S02]  /*9170*/  @P1 SHF.R.U32.HI R7, RZ, R9, R0 ;  /* 0x00000009ff071219 */ /* 0x008fe40000011600 */
[----:B------:R-:W-:-:S03]  /*9180*/  SHF.R.S32.HI R0, RZ, 0x6, R5 ;  /* 0x00000006ff007819 */ /* 0x000fc60000011405 */
[----:B------:R-:W-:Y:S01]  /*9190*/  IMAD.IADD R2, R156, 0x1, R7 ;  /* 0x000000019c027824 */ /* 0x000fe200078e0207 */
[----:B------:R-:W-:-:S04]  /*91a0*/  VIMNMX R6, R93, R0, PT ;  /* 0x000000005d067248 */ /* 0x000fc80003fe0100 */
[----:B------:R-:W-:Y:S01]  /*91b0*/  IADD3 R0, R2, -UR4, RZ ;  /* 0x8000000402007c10 */ /* 0x000fe2000fffe0ff */
[----:B------:R-:W-:Y:S06]  /*91c0*/  @!P2 BRA `(.L_x_1644) ;  /* 0x000000000044a947 */ /* 0x000fec0003800000 */
[----:B------:R-:W-:Y:S01]  /*91d0*/  ISETP.GT.AND P0, PT, R2, -0x1, PT ;  /* 0xffffffff0200780c */ /* 0x000fe20003f04270 */
[----:B------:R-:W-:-:S12]  /*91e0*/  BSSY B0, `(.L_x_1645) ;  /* 0x000000d000007945 */ /* 0x000fd80003800000 */
[----:B------:R-:W-:Y:S05]  /*91f0*/  @P0 BRA `(.L_x_1646) ;  /* 0x00000000001c0947 */ /* 0x000fea0003800000 */
[----:B------:R-:W-:Y:S02]  /*9200*/  ISETP.NE.AND P0, PT, R3, 0x1, PT ;  /* 0x000000010300780c */ /* 0x000fe40003f05270 */
[----:B------:R-:W-:-:S11]  /*9210*/  LOP3.LUT R7, RZ, R2, RZ, 0x33, !PT ;  /* 0x00000002ff077212 */ /* 0x000fd600078e33ff */
[----:B------:R-:W1:Y:S02]  /*9220*/  @P0 LDC.64 R4, c[0x0][0x9e8] ;  /* 0x00027a00ff040b82 */ /* 0x000e640000000a00 */
[----:B-1----:R-:W-:-:S05]  /*9230*/  @P0 IMAD.HI.U32 R4, R7, R4, RZ ;  /* 0x0000000407040227 */ /* 0x002fca00078e00ff */
[----:B------:R-:W-:-:S04]  /*9240*/  @P0 SHF.R.U32.HI R7, RZ, R5, R4 ;  /* 0x00000005ff070219 */ /* 0x000fc80000011604 */
[----:B------:R-:W-:Y:S01]  /*9250*/  LOP3.LUT R2, RZ, R7, RZ, 0x33, !PT ;  /* 0x00000007ff027212 */ /* 0x000fe200078e33ff */
[----:B------:R-:W-:Y:S06]  /*9260*/  BRA `(.L_x_1647) ;  /* 0x0000000000107947 */ /* 0x000fec0003800000 */
.L_x_1646:
[----:B------:R-:W-:-:S13]  /*9270*/  ISETP.NE.AND P0, PT, R3, 0x1, PT ;  /* 0x000000010300780c */ /* 0x000fda0003f05270 */
[----:B------:R-:W1:Y:S02]  /*9280*/  @P0 LDC.64 R4, c[0x0][0x9e8] ;  /* 0x00027a00ff040b82 */ /* 0x000e640000000a00 */
[----:B-1----:R-:W-:-:S05]  /*9290*/  @P0 IMAD.HI.U32 R4, R2, R4, RZ ;  /* 0x0000000402040227 */ /* 0x002fca00078e00ff */
[----:B------:R-:W-:-:S07]  /*92a0*/  @P0 SHF.R.U32.HI R2, RZ, R5, R4 ;  /* 0x00000005ff020219 */ /* 0x000fce0000011604 */
.L_x_1647:
[----:B------:R-:W-:Y:S05]  /*92b0*/  BSYNC B0 ;  /* 0x0000000000007941 */ /* 0x000fea0003800000 */
.L_x_1645:
[----:B------:R-:W-:-:S05]  /*92c0*/  IMAD R3, R2, R3, RZ ;  /* 0x0000000302037224 */ /* 0x000fca00078e02ff */
[----:B------:R-:W-:-:S07]  /*92d0*/  VIMNMX R0, R0, R3, !PT ;  /* 0x0000000300007248 */ /* 0x000fce0007fe0100 */
.L_x_1644:
[----:B------:R-:W-:Y:S01]  /*92e0*/  SHF.R.S32.HI R3, RZ, 0x1f, R0 ;  /* 0x0000001fff037819 */ /* 0x000fe20000011400 */
[----:B------:R-:W-:Y:S01]  /*92f0*/  BSSY B0, `(.L_x_1648) ;  /* 0x0000027000007945 */ /* 0x000fe20003800000 */
[----:B------:R-:W-:Y:S02]  /*9300*/  IMAD.MOV.U32 R93, RZ, RZ, RZ ;  /* 0x000000ffff5d7224 */ /* 0x000fe400078e00ff */
[----:B------:R-:W-:-:S04]  /*9310*/  LEA.HI R3, R3, R0, RZ, 0x6 ;  /* 0x0000000003037211 */ /* 0x000fc800078f30ff */
[----:B------:R-:W-:-:S04]  /*9320*/  SHF.R.S32.HI R3, RZ, 0x6, R3 ;  /* 0x00000006ff037819 */ /* 0x000fc80000011403 */
[----:B------:R-:W-:-:S04]  /*9330*/  VIMNMX R9, RZ, R3, !PT ;  /* 0x00000003ff097248 */ /* 0x000fc80007fe0100 */
[----:B------:R-:W-:-:S13]  /*9340*/  ISETP.GT.AND P0, PT, R6, R9, PT ;  /* 0x000000090600720c */ /* 0x000fda0003f04270 */
[----:B------:R-:W-:Y:S05]  /*9350*/  @!P0 BRA `(.L_x_1649) ;  /* 0x0000000000808947 */ /* 0x000fea0003800000 */
[----:B------:R-:W3:Y:S01]  /*9360*/  LDL R2, [R1+0x88] ;  /* 0x0000880001027983 */ /* 0x000ee20000100800 */
[----:B------:R-:W-:Y:S01]  /*9370*/  ULDC UR4, c[0x0][0x9f0] ;  /* 0x00027c0000047ab9 */ /* 0x000fe20000000800 */
[----:B---3--:R-:W-:-:S04]  /*9380*/  ISETP.NE.AND P0, PT, R2, RZ, PT ;  /* 0x000000ff0200720c */ /* 0x008fc80003f05270 */
[----:B------:R-:W-:-:S04]  /*9390*/  SEL R11, R2, UR4, P0 ;  /* 0x00000004020b7c07 */ /* 0x000fc80008000000 */
[-C--:B------:R-:W-:Y:S02]  /*93a0*/  IABS R5, R11.reuse ;  /* 0x0000000b00057213 */ /* 0x080fe40000000000 */
[----:B------:R-:W-:Y:S02]  /*93b0*/  IADD3 R0, R11, -0x1, R6 ;  /* 0xffffffff0b007810 */ /* 0x000fe40007ffe006 */
[----:B------:R-:W1:Y:S01]  /*93c0*/  I2F.RP R4, R5 ;  /* 0x0000000500047306 */ /* 0x000e620000209400 */
[----:B------:R-:W-:Y:S02]  /*93d0*/  IABS R10, R11 ;  /* 0x0000000b000a7213 */ /* 0x000fe40000000000 */
[----:B------:R-:W-:-:S05]  /*93e0*/  IMAD.IADD R0, R0, 0x1, -R9 ;  /* 0x0000000100007824 */ /* 0x000fca00078e0a09 */
[----:B-1----:R-:W1:Y:S02]  /*93f0*/  MUFU.RCP R4, R4 ;  /* 0x0000000400047308 */ /* 0x002e640000001000 */
[----:B-1----:R-:W-:Y:S01]  /*9400*/  VIADD R2, R4, 0xffffffe ;  /* 0x0ffffffe04027836 */ /* 0x002fe20000000000 */
[----:B------:R-:W-:-:S05]  /*9410*/  IADD3 R4, RZ, -R10, RZ ;  /* 0x8000000aff047210 */ /* 0x000fca0007ffe0ff */
[----:B------:R1:W3:Y:S02]  /*9420*/  F2I.FTZ.U32.TRUNC.NTZ R3, R2 ;  /* 0x0000000200037305 */ /* 0x0002e4000021f000 */
[----:B-1----:R-:W-:Y:S02]  /*9430*/  IMAD.MOV.U32 R2, RZ, RZ, RZ ;  /* 0x000000ffff027224 */ /* 0x002fe400078e00ff */
[----:B---3--:R-:W-:-:S04]  /*9440*/  IMAD.MOV R8, RZ, RZ, -R3 ;  /* 0x000000ffff087224 */ /* 0x008fc800078e0a03 */
[----:B------:R-:W-:Y:S01]  /*9450*/  IMAD R7, R8, R5, RZ ;  /* 0x0000000508077224 */ /* 0x000fe200078e02ff */
[----:B------:R-:W-:Y:S02]  /*9460*/  IABS R8, R0 ;  /* 0x0000000000087213 */ /* 0x000fe40000000000 */
[----:B------:R-:W-:Y:S01]  /*9470*/  LOP3.LUT R0, R0, R11, RZ, 0x3c, !PT ;  /* 0x0000000b00007212 */ /* 0x000fe200078e3cff */
[----:B------:R-:W-:-:S03]  /*9480*/  IMAD.HI.U32 R3, R3, R7, R2 ;  /* 0x0000000703037227 */ /* 0x000fc600078e0002 */
[----:B------:R-:W-:Y:S01]  /*9490*/  ISETP.GE.AND P2, PT, R0, RZ, PT ;  /* 0x000000ff0000720c */ /* 0x000fe20003f46270 */
        /* <DEDUP_REMOVED lines=12> */
.L_x_1649:
[----:B------:R-:W-:Y:S05]  /*9560*/  BSYNC B0 ;  /* 0x0000000000007941 */ /* 0x000fea0003800000 */
.L_x_1648:
[----:B------:R-:W3:Y:S01]  /*9570*/  LDL R0, [R1+0x94] ;  /* 0x0000940001007983 */ /* 0x000ee20000100800 */
        /* <DEDUP_REMOVED lines=30> */
[----:B0-----:R-:W-:Y:S02]  /*9760*/  CS2R R94, SRZ ;  /* 0x00000000005e7805 */ /* 0x001fe4000001ff00 */
        /* <DEDUP_REMOVED lines=26> */
[----:B-----5:R-:W-:Y:S02]  /*9910*/  CS2R R40, SRZ ;  /* 0x0000000000287805 */ /* 0x020fe4000001ff00 */
[----:B--2---:R-:W-:Y:S02]  /*9920*/  CS2R R38, SRZ ;  /* 0x0000000000267805 */ /* 0x004fe4000001ff00 */
[----:B------:R-:W-:-:S02]  /*9930*/  CS2R R36, SRZ ;  /* 0x0000000000247805 */ /* 0x000fc4000001ff00 */
[----:B------:R-:W-:Y:S02]  /*9940*/  CS2R R34, SRZ ;  /* 0x0000000000227805 */ /* 0x000fe4000001ff00 */
[----:B------:R-:W-:Y:S02]  /*9950*/  CS2R R32, SRZ ;  /* 0x0000000000207805 */ /* 0x000fe4000001ff00 */
[----:B------:R-:W-:Y:S02]  /*9960*/  CS2R R30, SRZ ;  /* 0x00000000001e7805 */ /* 0x000fe4000001ff00 */
[----:B------:R-:W-:Y:S02]  /*9970*/  CS2R R28, SRZ ;  /* 0x00000000001c7805 */ /* 0x000fe4000001ff00 */
[----:B------:R-:W-:Y:S02]  /*9980*/  CS2R R4, SRZ ;  /* 0x0000000000047805 */ /* 0x000fe4000001ff00 */
[----:B------:R-:W-:Y:S01]  /*9990*/  CS2R R152, SRZ ;  /* 0x0000000000987805 */ /* 0x000fe2000001ff00 */
[----:B---3--:R-:W-:-:S05]  /*99a0*/  IMAD R0, R0, R93, R9 ;  /* 0x0000005d00007224 */ /* 0x008fca00078e0209 */
[----:B------:R0:W-:Y:S01]  /*99b0*/  STL [R1+0x7c], R0 ;  /* 0x00007c0001007387 */ /* 0x0001e20000100800 */
[----:B------:R-:W-:-:S04]  /*99c0*/  VIADDMNMX R93, R0, R93, R6, PT ;  /* 0x0000005d005d7246 */ /* 0x000fc80003800106 */
[----:B------:R-:W-:-:S13]  /*99d0*/  ISETP.GT.AND P1, PT, R93, R0, PT ;  /* 0x000000005d00720c */ /* 0x000fda0003f24270 */
[----:B0-----:R-:W-:Y:S05]  /*99e0*/  @!P1 BRA `(.L_x_1650) ;  /* 0x0000016800b89947 */ /* 0x001fea0003800000 */
[----:B------:R-:W0:Y:S01]  /*99f0*/  S2R R0, SR_TID.X ;  /* 0x0000000000007919 */ /* 0x000e220000002100 */
[----:B------:R-:W-:Y:S01]  /*9a00*/  BSSY B6, `(.L_x_1651) ;  /* 0x0000020000067945 */ /* 0x000fe20003800000 */
[----:B0-----:R-:W-:-:S05]  /*9a10*/  VIADD R0, R0, 0xffffff80 ;  /* 0xffffff8000007836 */ /* 0x001fca0000000000 */
[----:B------:R-:W-:-:S04]  /*9a20*/  SHF.R.S32.HI R3, RZ, 0x1f, R0 ;  /* 0x0000001fff037819 */ /* 0x000fc80000011400 */
[----:B------:R-:W-:-:S04]  /*9a30*/  LEA.HI R3, R3, R0, RZ, 0x7 ;  /* 0x0000000003037211 */ /* 0x000fc800078f38ff */
[----:B------:R-:W-:-:S06]  /*9a40*/  SHF.R.S32.HI R0, RZ, 0x7, R3 ;  /* 0x00000007ff007819 */ /* 0x000fcc0000011403 */
[----:B------:R-:W0:Y:S02]  /*9a50*/  SHFL.IDX PT, R0, R0, RZ, 0x1f ;  /* 0x00001fff00007589 */ /* 0x000e2400000e0000 */
[----:B0-----:R-:W-:-:S04]  /*9a60*/  LEA.HI R2, R0, R0, RZ, 0x1 ;  /* 0x0000000000027211 */ /* 0x001fc800078f08ff */
[----:B------:R-:W-:Y:S01]  /*9a70*/  LOP3.LUT R3, R2, 0x1e, RZ, 0xc0, !PT ;  /* 0x0000001e02037812 */ /* 0x000fe200078ec0ff */
[----:B------:R-:W-:-:S03]  /*9a80*/  VIADD R2, R17, 0x10400 ;  /* 0x0001040011027836 */ /* 0x000fc60000000000 */
[----:B------:R-:W-:Y:S02]  /*9a90*/  IADD3 R3, R0, -R3, RZ ;  /* 0x8000000300037210 */ /* 0x000fe40007ffe0ff */
[----:B------:R-:W-:-:S03]  /*9aa0*/  LOP3.LUT P0, RZ, R2, 0x3ff, RZ, 0xc0, !PT ;  /* 0x000003ff02ff7812 */ /* 0x000fc6000780c0ff */
[----:B------:R-:W-:Y:S01]  /*9ab0*/  IMAD R3, R3, 0x2000, R2 ;  /* 0x0000200003037824 */ /* 0x000fe200078e0202 */
[----:B------:R-:W-:-:S04]  /*9ac0*/  P2R R24, PR, RZ, 0x1 ;  /* 0x00000001ff187803 */ /* 0x000fc80000000000 */
        /* <DEDUP_REMOVED lines=12> */
[----:B------:R-:W-:Y:S01]  /*9b90*/  MOV R13, RZ ;  /* 0x000000ff000d7202 */ /* 0x000fe20000000f00 */
[----:B------:R-:W-:-:S02]  /*9ba0*/  IMAD.U32 R10, RZ, RZ, UR4 ;  /* 0x00000004ff0a7e24 */ /* 0x000fc4000f8e00ff */
[----:B------:R-:W-:Y:S02]  /*9bb0*/  IMAD.U32 R11, RZ, RZ, UR5 ;  /* 0x00000005ff0b7e24 */ /* 0x000fe4000f8e00ff */
[----:B------:R-:W-:Y:S02]  /*9bc0*/  IMAD.MOV.U32 R8, RZ, RZ, 0x70 ;  /* 0x00000070ff087424 */ /* 0x000fe400078e00ff */
[----:B------:R-:W-:-:S07]  /*9bd0*/  IMAD.MOV.U32 R12, RZ, RZ, 0x1 ;  /* 0x00000001ff0c7424 */ /* 0x000fce00078e00ff */
[----:B------:R-:W-:-:S07]  /*9be0*/  LEPC R20, `(.L_x_1652) ;  /* 0x000000001014794e */ /* 0x000fce0000000000 */
[----:B0-----:R-:W-:Y:S05]  /*9bf0*/  CALL.ABS.NOINC R14 ;  /* 0x000000000e007343 */ /* 0x001fea0003c00000 */
.L_x_1652:
[----:B------:R-:W-:Y:S05]  /*9c00*/  BSYNC B6 ;  /* 0x0000000000067941 */ /* 0x000fea0003800000 */
.L_x_1651:
        /* <DEDUP_REMOVED lines=13> */
.L_x_1656:
[----:B-1----:R1:W2:Y:S02]  /*9ce0*/  SYNCS.PHASECHK.TRANS64.TRYWAIT P0, [R17+URZ+0x30800], R0 ;  /* 0x03080000110075a7 */ /* 0x0022a4000800017f */
[----:B--2---:R-:W-:Y:S05]  /*9cf0*/  @!P0 NANOSLEEP.SYNCS 0x989680 ;  /* 0x009896800000895d */ /* 0x004fea0003900000 */
[----:B------:R-:W2:Y:S02]  /*9d00*/  @!P0 SYNCS.PHASECHK.TRANS64 P0, [R17+URZ+0x30800], R0 ;  /* 0x03080000110085a7 */ /* 0x000ea4000800007f */
[----:B--2---:R-:W-:Y:S05]  /*9d10*/  @!P0 BRA `(.L_x_1656) ;  /* 0xfffffffc00f08947 */ /* 0x004fea000383ffff */
.L_x_1655:
[----:B------:R-:W-:Y:S05]  /*9d20*/  BSYNC B0 ;  /* 0x0000000000007941 */ /* 0x000fea0003800000 */
.L_x_1654:
[----:B------:R-:W-:Y:S05]  /*9d30*/  BRA `(.L_x_1657) ;  /* 0x0000009400887947 */ /* 0x000fea0003800000 */
.L_x_1653:
[----:B------:R-:W-:Y:S01]  /*9d40*/  ISETP.NE.AND P0, PT, R24, RZ, PT ;  /* 0x000000ff1800720c */ /* 0x000fe20003f05270 */
[----:B------:R-:W-:Y:S01]  /*9d50*/  ULDC.64 UR4, c[0x0][0x3f8] ;  /* 0x0000fe0000047ab9 */ /* 0x000fe20000000a00 */
[----:B------:R-:W-:Y:S01]  /*9d60*/  SHF.R.S32.HI R0, RZ, 0x1f, R92 ;  /* 0x0000001fff007819 */ /* 0x000fe2000001145c */
[----:B------:R-:W-:Y:S01]  /*9d70*/  ULDC.64 UR6, c[0x0][0x408] ;  /* 0x0001020000067ab9 */ /* 0x000fe20000000a00 */
[----:B------:R-:W-:Y:S01]  /*9d80*/  IMAD.WIDE.U32 R24, R92, UR4, RZ ;  /* 0x000000045c187c25 */ /* 0x000fe2000f8e00ff */
[----:B------:R-:W-:Y:S03]  /*9d90*/  BSSY B6, `(.L_x_1658) ;  /* 0x0000019000067945 */ /* 0x000fe60003800000 */
[C---:B------:R-:W-:Y:S02]  /*9da0*/  IMAD R3, R0.reuse, UR4, RZ ;  /* 0x0000000400037c24 */ /* 0x040fe4000f8e02ff */
[----:B------:R-:W-:-:S02]  /*9db0*/  IMAD R5, R0, UR6, RZ ;  /* 0x0000000600057c24 */ /* 0x000fc4000f8e02ff */
[C---:B------:R-:W-:Y:S02]  /*9dc0*/  IMAD R3, R92.reuse, UR5, R3 ;  /* 0x000000055c037c24 */ /* 0x040fe4000f8e0203 */
[C---:B------:R-:W-:Y:S02]  /*9dd0*/  IMAD R5, R92.reuse, UR7, R5 ;  /* 0x000000075c057c24 */ /* 0x040fe4000f8e0205 */
[----:B------:R-:W-:-:S04]  /*9de0*/  IMAD.WIDE.U32 R26, R92, UR6, RZ ;  /* 0x000000065c1a7c25 */ /* 0x000fc8000f8e00ff */
[----:B------:R-:W-:Y:S02]  /*9df0*/  IMAD.IADD R33, R3, 0x1, R25 ;  /* 0x0000000103217824 */ /* 0x000fe400078e0219 */
[----:B------:R-:W-:Y:S01]  /*9e00*/  IMAD.IADD R29, R5, 0x1, R27 ;  /* 0x00000001051d7824 */ /* 0x000fe200078e021b */
[----:B------:R-:W-:Y:S06]  /*9e10*/  @!P0 BRA `(.L_x_1659) ;  /* 0x0000000000408947 */ /* 0x000fec0003800000 */
        /* <DEDUP_REMOVED lines=8> */
[----:B------:R-:W-:Y:S01]  /*9ea0*/  MOV R8, 0x70 ;  /* 0x0000007000087802 */ /* 0x000fe20000000f00 */
[----:B------:R-:W-:Y:S02]  /*9eb0*/  IMAD.U32 R7, RZ, RZ, UR7 ;  /* 0x00000007ff077e24 */ /* 0x000fe4000f8e00ff */
[----:B------:R-:W-:-:S02]  /*9ec0*/  IMAD.U32 R10, RZ, RZ, UR4 ;  /* 0x00000004ff0a7e24 */ /* 0x000fc4000f8e00ff */
[----:B------:R-:W-:Y:S02]  /*9ed0*/  IMAD.U32 R11, RZ, RZ, UR5 ;  /* 0x00000005ff0b7e24 */ /* 0x000fe4000f8e00ff */
[----:B------:R-:W-:Y:S02]  /*9ee0*/  IMAD.MOV.U32 R12, RZ, RZ, 0x1 ;  /* 0x00000001ff0c7424 */ /* 0x000fe400078e00ff */
[----:B------:R-:W-:-:S07]  /*9ef0*/  IMAD.MOV.U32 R13, RZ, RZ, RZ ;  /* 0x000000ffff0d7224 */ /* 0x000fce00078e00ff */
[----:B------:R-:W-:-:S07]  /*9f00*/  LEPC R20, `(.L_x_1659) ;  /* 0x000000001014794e */ /* 0x000fce0000000000 */
[----:B0-----:R-:W-:Y:S05]  /*9f10*/  CALL.ABS.NOINC R14 ;  /* 0x000000000e007343 */ /* 0x001fea0003c00000 */
.L_x_1659:
[----:B------:R-:W-:Y:S05]  /*9f20*/  BSYNC B6 ;  /* 0x0000000000067941 */ /* 0x000fea0003800000 */
.L_x_1658:
[----:B------:R-:W2:Y:S01]  /*9f30*/  LDL R28, [R1+0x5c] ;  /* 0x00005c00011c7983 */ /* 0x000ea20000100800 */
[----:B------:R-:W-:-:S03]  /*9f40*/  ULDC.U8 UR4, c[0x0][0x410] ;  /* 0x0001040000047ab9 */ /* 0x000fc60000000000 */
[----:B------:R-:W2:Y:S04]  /*9f50*/  LDL R21, [R1+0x10] ;  /* 0x0000100001157983 */ /* 0x000ea80000100800 */
[----:B------:R-:W3:Y:S01]  /*9f60*/  LDL R20, [R1+0x84] ;  /* 0x0000840001147983 */ /* 0x000ee20000100800 */
[----:B------:R-:W-:Y:S01]  /*9f70*/  ISETP.NE.AND P0, PT, RZ, UR4, PT ;  /* 0x00000004ff007c0c */ /* 0x000fe2000bf05270 */
[----:B------:R-:W-:Y:S01]  /*9f80*/  BSSY B0, `(.L_x_1660) ;  /* 0x0000935000007945 */ /* 0x000fe20003800000 */
[----:B--2---:R-:W-:-:S04]  /*9f90*/  IMAD.IADD R0, R21, 0x1, R28 ;  /* 0x0000000115007824 */ /* 0x004fc800078e021c */
[----:B---3--:R-:W-:-:S07]  /*9fa0*/  IMAD R3, R20, 0x20, R0 ;  /* 0x0000002014037824 */ /* 0x008fce00078e0200 */
[----:B------:R-:W-:Y:S05]  /*9fb0*/  @!P0 BRA `(.L_x_1661) ;  /* 0x00000048007c8947 */ /* 0x000fea0003800000 */
[----:B------:R-:W0:Y:S01]  /*9fc0*/  LDC R10, c[0x0][0x448] ;  /* 0x00011200ff0a7b82 */ /* 0x000e220000000800 */
[----:B------:R-:W-:Y:S01]  /*9fd0*/  ULDC.64 UR4, c[0x0][0x3f8] ;  /* 0x0000fe0000047ab9 */ /* 0x000fe20000000a00 */
[----:B------:R-:W-:Y:S01]  /*9fe0*/  MOV R32, R24 ;  /* 0x0000001800207202 */ /* 0x000fe20000000f00 */
[----:B------:R-:W-:Y:S01]  /*9ff0*/  ULDC.64 UR6, c[0x0][0x408] ;  /* 0x0001020000067ab9 */ /* 0x000fe20000000a00 */
[----:B0-----:R-:W-:-:S13]  /*a000*/  ISETP.NE.AND P0, PT, R10, 0x1, PT ;  /* 0x000000010a00780c */ /* 0x001fda0003f05270 */
[----:B------:R-:W0:Y:S08]  /*a010*/  @P0 LDC R4, c[0x0][0x44c] ;  /* 0x00011300ff040b82 */ /* 0x000e300000000800 */
[----:B------:R-:W1:Y:S01]  /*a020*/  @P0 LDC R5, c[0x0][0x450] ;  /* 0x00011400ff050b82 */ /* 0x000e620000000800 */
[----:B0-----:R-:W-:-:S05]  /*a030*/  @P0 IMAD.HI.U32 R4, R3, R4, RZ ;  /* 0x0000000403040227 */ /* 0x001fca00078e00ff */
[----:B-1----:R-:W-:Y:S01]  /*a040*/  @P0 SHF.R.U32.HI R3, RZ, R5, R4 ;  /* 0x00000005ff030219 */ /* 0x002fe20000011604 */
[----:B------:R-:W-:Y:S02]  /*a050*/  IMAD.MOV.U32 R4, RZ, RZ, R26 ;  /* 0x000000ffff047224 */ /* 0x000fe400078e001a */
[----:B------:R-:W-:Y:S01]  /*a060*/  IMAD.MOV.U32 R5, RZ, RZ, R29 ;  /* 0x000000ffff057224 */ /* 0x000fe200078e001d */
[----:B------:R-:W-:Y:S01]  /*a070*/  SHF.R.S32.HI R6, RZ, 0x1f, R3 ;  /* 0x0000001fff067819 */ /* 0x000fe20000011403 */
[----:B------:R-:W-:-:S04]  /*a080*/  IMAD.WIDE.U32 R32, R3, UR4, R32 ;  /* 0x0000000403207c25 */ /* 0x000fc8000f8e0020 */
[C---:B------:R-:W-:Y:S02]  /*a090*/  IMAD R8, R6.reuse, UR4, RZ ;  /* 0x0000000406087c24 */ /* 0x040fe4000f8e02ff */
[----:B------:R-:W-:Y:S02]  /*a0a0*/  IMAD R6, R6, UR6, RZ ;  /* 0x0000000606067c24 */ /* 0x000fe4000f8e02ff */
[C---:B------:R-:W-:Y:S01]  /*a0b0*/  IMAD R7, R3.reuse, UR5, R8 ;  /* 0x0000000503077c24 */ /* 0x040fe2000f8e0208 */
[----:B------:R-:W-:Y:S01]  /*a0c0*/  ULDC.64 UR4, c[0x0][0x3e8] ;  /* 0x0000fa0000047ab9 */ /* 0x000fe20000000a00 */
[C---:B------:R-:W-:Y:S01]  /*a0d0*/  IMAD.WIDE.U32 R4, R3.reuse, UR6, R4 ;  /* 0x0000000603047c25 */ /* 0x040fe2000f8e0004 */
[----:B------:R-:W-:Y:S01]  /*a0e0*/  LEA R30, P0, R32, UR4, 0x1 ;  /* 0x00000004201e7c11 */ /* 0x000fe2000f8008ff */
[----:B------:R-:W-:Y:S02]  /*a0f0*/  UMOV UR4, 0xffffffff ;  /* 0xffffffff00047882 */ /* 0x000fe40000000000 */
[----:B------:R-:W-:Y:S01]  /*a100*/  IMAD R9, R3, UR7, R6 ;  /* 0x0000000703097c24 */ /* 0x000fe2000f8e0206 */
[----:B------:R-:W-:Y:S01]  /*a110*/  ULDC.64 UR6, c[0x0][0x400] ;  /* 0x0001000000067ab9 */ /* 0x000fe20000000a00 */
[----:B------:R-:W-:Y:S01]  /*a120*/  IMAD.IADD R3, R33, 0x1, R7 ;  /* 0x0000000121037824 */ /* 0x000fe200078e0207 */
[----:B------:R-:W-:Y:S01]  /*a130*/  LEA R31, P1, R4, UR6, 0x1 ;  /* 0x00000006041f7c11 */ /* 0x000fe2000f8208ff */
[----:B------:R-:W-:-:S03]  /*a140*/  IMAD.IADD R33, R5, 0x1, R9 ;  /* 0x0000000105217824 */ /* 0x000fc600078e0209 */
[----:B------:R-:W-:Y:S02]  /*a150*/  LEA.HI.X R32, R32, UR5, R3, 0x1, P0 ;  /* 0x0000000520207c11 */ /* 0x000fe400080f0c03 */
[----:B------:R-:W-:Y:S01]  /*a160*/  LEA.HI.X R33, R4, UR7, R33, 0x1, P1 ;  /* 0x0000000704217c11 */ /* 0x000fe200088f0c21 */
[----:B------:R-:W-:Y:S06]  /*a170*/  BRA.DIV UR4, `(.L_x_1662) ;  /* 0x0000023a046c7947 */ /* 0x000fec000b800000 */
[----:B------:R0:W1:Y:S04]  /*a180*/  SHFL.IDX PT, R9, R32, RZ, 0x181f ;  /* 0x00181fff20097589 */ /* 0x00006800000e0000 */
[----:B------:R0:W2:Y:S04]  /*a190*/  SHFL.IDX PT, R8, R30, RZ, 0x181f ;  /* 0x00181fff1e087589 */ /* 0x0000a800000e0000 */
[----:B------:R0:W3:Y:S04]  /*a1a0*/  SHFL.IDX PT, R26, R33, RZ, 0x181f ;  /* 0x00181fff211a7589 */ /* 0x0000e800000e0000 */
[----:B------:R0:W4:Y:S02]  /*a1b0*/  SHFL.IDX PT, R5, R31, RZ, 0x181f ;  /* 0x00181fff1f057589 */ /* 0x00012400000e0000 */
.L_x_2029:
[----:B------:R-:W-:Y:S01]  /*a1c0*/  IMAD R3, R219, R10, RZ ;  /* 0x0000000adb037224 */ /* 0x000fe200078e02ff */
[----:B------:R-:W-:Y:S01]  /*a1d0*/  BSSY B1, `(.L_x_1663) ;  /* 0x000003c000017945 */ /* 0x000fe20003800000 */
[----:B------:R-:W-:Y:S02]  /*a1e0*/  CS2R R62, SRZ ;  /* 0x00000000003e7805 */ /* 0x000fe4000001ff00 */
[----:B------:R-:W-:Y:S02]  /*a1f0*/  CS2R R66, SRZ ;  /* 0x0000000000427805 */ /* 0x000fe4000001ff00 */
[----:B------:R-:W-:Y:S02]  /*a200*/  CS2R R70, SRZ ;  /* 0x0000000000467805 */ /* 0x000fe4000001ff00 */
[----:B------:R-:W-:Y:S02]  /*a210*/  ISETP.GE.AND P0, PT, R0, R3, PT ;  /* 0x000000030000720c */ /* 0x000fe40003f06270 */
[----:B------:R-:W-:-:S02]  /*a220*/  CS2R R74, SRZ ;  /* 0x00000000004a7805 */ /* 0x000fc4000001ff00 */
[----:B------:R-:W-:Y:S02]  /*a230*/  CS2R R64, SRZ ;  /* 0x0000000000407805 */ /* 0x000fe4000001ff00 */
[----:B------:R-:W-:Y:S02]  /*a240*/  CS2R R68, SRZ ;  /* 0x0000000000447805 */ /* 0x000fe4000001ff00 */
[----:B------:R-:W-:Y:S02]  /*a250*/  CS2R R72, SRZ ;  /* 0x0000000000487805 */ /* 0x000fe4000001ff00 */
[----:B------:R-:W-:-:S03]  /*a260*/  CS2R R76, SRZ ;  /* 0x00000000004c7805 */ /* 0x000fc6000001ff00 */
[----:B------:R-:W-:Y:S05]  /*a270*/  @P0 BRA `(.L_x_1664) ;  /* 0x0000000000c40947 */ /* 0x000fea0003800000 */
[----:B------:R-:W3:Y:S01]  /*a280*/  LDL R7, [R1+0x18] ;  /* 0x0000180001077983 */ /* 0x000ee20000100800 */
[----:B------:R-:W-:-:S03]  /*a290*/  ULDC UR4, c[0x0][0x3f4] ;  /* 0x0000fd0000047ab9 */ /* 0x000fc60000000800 */
[----:B------:R-:W4:Y:S04]  /*a2a0*/  LDL R4, [R1+0x48] ;  /* 0x0000480001047983 */ /* 0x000f280000100800 */
[----:B------:R-:W4:Y:S04]  /*a2b0*/  LDL R29, [R1+0x4c] ;  /* 0x00004c00011d7983 */ /* 0x000f280000100800 */
[----:B------:R-:W4:Y:S04]  /*a2c0*/  LDL R6, [R1+0x9c] ;  /* 0x00009c0001067983 */ /* 0x000f280000100800 */
[----:B------:R-:W4:Y:S04]  /*a2d0*/  LDL R11, [R1+0xa0] ;  /* 0x0000a000010b7983 */ /* 0x000f280000100800 */
[----:B------:R-:W4:Y:S01]  /*a2e0*/  LDL R34, [R1+0x98] ;  /* 0x0000980001227983 */ /* 0x000f220000100800 */
[----:B------:R-:W-:-:S02]  /*a2f0*/  ISETP.GE.AND P3, PT, R204, UR4, PT ;  /* 0x00000004cc007c0c */ /* 0x000fc4000bf66270 */
[----:B------:R-:W-:Y:S02]  /*a300*/  CS2R R74, SRZ ;  /* 0x00000000004a7805 */ /* 0x000fe4000001ff00 */
[----:B------:R-:W-:Y:S02]  /*a310*/  CS2R R76, SRZ ;  /* 0x00000000004c7805 */ /* 0x000fe4000001ff00 */
[----:B------:R-:W-:Y:S02]  /*a320*/  CS2R R70, SRZ ;  /* 0x0000000000467805 */ /* 0x000fe4000001ff00 */
[----:B------:R-:W-:Y:S02]  /*a330*/  CS2R R72, SRZ ;  /* 0x0000000000487805 */ /* 0x000fe4000001ff00 */
[----:B------:R-:W-:Y:S02]  /*a340*/  CS2R R66, SRZ ;  /* 0x0000000000427805 */ /* 0x000fe4000001ff00 */
[----:B------:R-:W-:Y:S01]  /*a350*/  CS2R R68, SRZ ;  /* 0x0000000000447805 */ /* 0x000fe2000001ff00 */
[----:B-12---:R-:W-:Y:S01]  /*a360*/  @!P3 IMAD.WIDE R20, R204, 0x2, R8 ;  /* 0x00000002cc14b825 */ /* 0x006fe200078e0208 */
[----:B------:R-:W-:-:S02]  /*a370*/  CS2R R62, SRZ ;  /* 0x00000000003e7805 */ /* 0x000fc4000001ff00 */
[----:B------:R-:W-:Y:S02]  /*a380*/  CS2R R64, SRZ ;  /* 0x0000000000407805 */ /* 0x000fe4000001ff00 */
[----:B------:R1:W5:Y:S01]  /*a390*/  @!P3 LD.E.64 R74, desc[UR60][R20.64] ;  /* 0x0000003c144ab980 */ /* 0x000362000c101b00 */
[----:B---3--:R-:W-:Y:S02]  /*a3a0*/  ISETP.GE.AND P2, PT, R7, UR4, PT ;  /* 0x0000000407007c0c */ /* 0x008fe4000bf46270 */
[----:B----4-:R-:W-:Y:S02]  /*a3b0*/  ISETP.GE.AND P1, PT, R4, UR4, PT ;  /* 0x0000000404007c0c */ /* 0x010fe4000bf26270 */
[----:B------:R-:W-:-:S09]  /*a3c0*/  ISETP.GE.AND P0, PT, R29, UR4, PT ;  /* 0x000000041d007c0c */ /* 0x000fd2000bf06270 */
[C---:B------:R-:W-:Y:S02]  /*a3d0*/  @!P2 SHF.L.U32 R12, R7.reuse, 0x1, RZ ;  /* 0x00000001070ca819 */ /* 0x040fe400000006ff */
[C---:B------:R-:W-:Y:S01]  /*a3e0*/  @!P1 SHF.L.U64.HI R28, R4.reuse, 0x1, R6 ;  /* 0x00000001041c9819 */ /* 0x040fe20000010206 */
[----:B------:R-:W-:Y:S01]  /*a3f0*/  @!P1 IMAD.SHL.U32 R4, R4, 0x2, RZ ;  /* 0x0000000204049824 */ /* 0x000fe200078e00ff */
[CC--:B------:R-:W-:Y:S01]  /*a400*/  @!P2 IADD3 R14, P4, R8.reuse, R12.reuse, RZ ;  /* 0x0000000c080ea210 */ /* 0x0c0fe20007f9e0ff */
[----:B------:R-:W-:Y:S01]  /*a410*/  @!P3 IMAD.MOV.U32 R6, RZ, RZ, R5 ;  /* 0x000000ffff06b224 */ /* 0x000fe200078e0005 */
[----:B------:R-:W-:Y:S01]  /*a420*/  @!P2 SHF.L.U64.HI R11, R7, 0x1, R11 ;  /* 0x00000001070ba819 */ /* 0x000fe2000001020b */
[----:B------:R-:W-:Y:S01]  /*a430*/  @!P0 IMAD.SHL.U32 R27, R29, 0x2, RZ ;  /* 0x000000021d1b8824 */ /* 0x000fe200078e00ff */
[----:B------:R-:W-:Y:S01]  /*a440*/  @!P2 IADD3 R12, P6, R5, R12, RZ ;  /* 0x0000000c050ca210 */ /* 0x000fe20007fde0ff */
[----:B------:R-:W-:Y:S01]  /*a450*/  @!P3 IMAD.MOV.U32 R7, RZ, RZ, R26 ;  /* 0x000000ffff07b224 */ /* 0x000fe200078e001a */
[----:B------:R-:W-:-:S02]  /*a460*/  @!P1 IADD3 R10, P5, R8, R4, RZ ;  /* 0x00000004080a9210 */ /* 0x000fc40007fbe0ff */
[----:B------:R-:W-:Y:S01]  /*a470*/  @!P2 IADD3.X R15, R9, R11, RZ, P4, !PT ;  /* 0x0000000b090fa210 */ /* 0x000fe200027fe4ff */
[----:B------:R-:W-:-:S04]  /*a480*/  @!P3 IMAD.WIDE R24, R204, 0x2, R6 ;  /* 0x00000002cc18b825 */ /* 0x000fc800078e0206 */
[----:B------:R-:W-:Y:S01]  /*a490*/  @!P2 IMAD.X R13, R26, 0x1, R11, P6 ;  /* 0x000000011a0da824 */ /* 0x000fe200030e060b */
[-C--:B------:R-:W-:Y:S01]  /*a4a0*/  @!P0 IADD3 R6, P6, R8, R27.reuse, RZ ;  /* 0x0000001b08068210 */ /* 0x080fe20007fde0ff */
[----:B------:R-:W-:Y:S01]  /*a4b0*/  @!P1 IMAD.X R11, R9, 0x1, R28, P5 ;  /* 0x00000001090b9824 */ /* 0x000fe200028e061c */
[----:B------:R-:W-:Y:S01]  /*a4c0*/  @!P0 IADD3 R8, P5, R5, R27, RZ ;  /* 0x0000001b05088210 */ /* 0x000fe20007fbe0ff */
[----:B------:R1:W5:Y:S01]  /*a4d0*/  @!P3 LD.E.64 R76, desc[UR60][R24.64] ;  /* 0x0000003c184cb980 */ /* 0x000362000c101b00 */
[----:B------:R-:W-:Y:S02]  /*a4e0*/  @!P0 SHF.L.U64.HI R27, R29, 0x1, R34 ;  /* 0x000000011d1b8819 */ /* 0x000fe40000010222 */
[----:B------:R-:W-:Y:S01]  /*a4f0*/  @!P1 IADD3 R4, P4, R5, R4, RZ ;  /* 0x0000000405049210 */ /* 0x000fe20007f9e0ff */
[----:B------:R1:W5:Y:S02]  /*a500*/  @!P2 LD.E.64 R70, desc[UR60][R14.64] ;  /* 0x0000003c0e46a980 */ /* 0x000364000c101b00 */
[----:B------:R-:W-:Y:S01]  /*a510*/  @!P0 IMAD.X R7, R9, 0x1, R27, P6 ;  /* 0x0000000109078824 */ /* 0x000fe200030e061b */
[C---:B------:R-:W-:Y:S01]  /*a520*/  @!P0 IADD3.X R9, R26.reuse, R27, RZ, P5, !PT ;  /* 0x0000001b1a098210 */ /* 0x040fe20002ffe4ff */
[----:B------:R-:W-:Y:S01]  /*a530*/  @!P1 IMAD.X R5, R26, 0x1, R28, P4 ;  /* 0x000000011a059824 */ /* 0x000fe200020e061c */
[----:B------:R1:W5:Y:S04]  /*a540*/  @!P2 LD.E.64 R72, desc[UR60][R12.64] ;  /* 0x0000003c0c48a980 */ /* 0x000368000c101b00 */
[----:B------:R1:W5:Y:S04]  /*a550*/  @!P1 LD.E.64 R66, desc[UR60][R10.64] ;  /* 0x0000003c0a429980 */ /* 0x000368000c101b00 */
[----:B------:R1:W5:Y:S04]  /*a560*/  @!P1 LD.E.64 R68, desc[UR60][R4.64] ;  /* 0x0000003c04449980 */ /* 0x000368000c101b00 */
[----:B------:R1:W5:Y:S04]  /*a570*/  @!P0 LD.E.64 R62, desc[UR60][R6.64] ;  /* 0x0000003c063e8980 */ /* 0x000368000c101b00 */
[----:B------:R1:W5:Y:S02]  /*a580*/  @!P0 LD.E.64 R64, desc[UR60][R8.64] ;  /* 0x0000003c08408980 */ /* 0x000364000c101b00 */
.L_x_1664:
[----:B------:R-:W-:Y:S05]  /*a590*/  BSYNC B1 ;  /* 0x0000000000017941 */ /* 0x000fea0003800000 */
.L_x_1663:
[----:B-1---5:R-:W-:Y:S01]  /*a5a0*/  IMAD.MOV.U32 R7, RZ, RZ, R67 ;  /* 0x000000ffff077224 */ /* 0x022fe200078e0043 */
[----:B------:R-:W-:Y:S01]  /*a5b0*/  UMOV UR4, 0xffffffff ;  /* 0xffffffff00047882 */ /* 0x000fe20000000000 */
[----:B------:R-:W-:Y:S01]  /*a5c0*/  IMAD.MOV.U32 R4, RZ, RZ, R62 ;  /* 0x000000ffff047224 */ /* 0x000fe200078e003e */
[----:B------:R-:W-:Y:S01]  /*a5d0*/  CS2R R46, SRZ ;  /* 0x00000000002e7805 */ /* 0x000fe2000001ff00 */
[----:B----4-:R-:W-:Y:S01]  /*a5e0*/  IMAD.MOV.U32 R5, RZ, RZ, R63 ;  /* 0x000000ffff057224 */ /* 0x010fe200078e003f */
[----:B------:R-:W-:Y:S01]  /*a5f0*/  PRMT R109, R7, 0x7610, R109 ;  /* 0x00007610076d7816 */ /* 0x000fe2000000006d */
        /* <DEDUP_REMOVED lines=8> */
[----:B------:R-:W-:Y:S01]  /*a680*/  PRMT R92, R7, 0x7610, R92 ;  /* 0x00007610075c7816 */ /* 0x000fe2000000005c */
[----:B------:R-:W-:Y:S01]  /*a690*/  IMAD.MOV.U32 R7, RZ, RZ, R69 ;  /* 0x000000ffff077224 */ /* 0x000fe200078e0045 */
[----:B------:R-:W-:Y:S01]  /*a6a0*/  PRMT R112, R112, 0x5410, R4 ;  /* 0x0000541070707816 */ /* 0x000fe20000000004 */
[----:B------:R-:W-:Y:S01]  /*a6b0*/  IMAD.MOV.U32 R4, RZ, RZ, R64 ;  /* 0x000000ffff047224 */ /* 0x000fe200078e0040 */
[----:B------:R-:W-:Y:S02]  /*a6c0*/  PRMT R111, R111, 0x5410, R5 ;  /* 0x000054106f6f7816 */ /* 0x000fe40000000005 */
[----:B------:R-:W-:Y:S01]  /*a6d0*/  PRMT R91, R6, 0x7610, R91 ;  /* 0x00007610065b7816 */ /* 0x000fe2000000005b */
[----:B------:R-:W-:Y:S01]  /*a6e0*/  IMAD.MOV.U32 R6, RZ, RZ, R68 ;  /* 0x000000ffff067224 */ /* 0x000fe200078e0044 */
[----:B------:R-:W-:Y:S02]  /*a6f0*/  MOV R5, R65 ;  /* 0x0000004100057202 */ /* 0x000fe40000000f00 */
[----:B------:R-:W-:Y:S01]  /*a700*/  PRMT R104, R104, 0x5410, R4 ;  /* 0x0000541068687816 */ /* 0x000fe20000000004 */
[----:B------:R-:W-:Y:S01]  /*a710*/  IMAD.MOV.U32 R4, RZ, RZ, R72 ;  /* 0x000000ffff047224 */ /* 0x000fe200078e0048 */
[----:B------:R-:W-:Y:S01]  /*a720*/  PRMT R98, R98, 0x5410, R5 ;  /* 0x0000541062627816 */ /* 0x000fe20000000005 */
[----:B------:R-:W-:Y:S01]  /*a730*/  IMAD.MOV.U32 R5, RZ, RZ, R73 ;  /* 0x000000ffff057224 */ /* 0x000fe200078e0049 */
[----:B------:R-:W-:Y:S01]  /*a740*/  PRMT R109, R109, 0x5410, R7 ;  /* 0x000054106d6d7816 */ /* 0x000fe20000000007 */
[----:B------:R-:W-:Y:S01]  /*a750*/  IMAD.MOV.U32 R7, RZ, RZ, R77 ;  /* 0x000000ffff077224 */ /* 0x000fe200078e004d */
[----:B------:R-:W-:-:S02]  /*a760*/  PRMT R110, R6, 0x7610, R110 ;  /* 0x00007610066e7816 */ /* 0x000fc4000000006e */
[----:B------:R-:W-:Y:S02]  /*a770*/  MOV R6, R76 ;  /* 0x0000004c00067202 */ /* 0x000fe40000000f00 */
[----:B------:R-:W-:Y:S02]  /*a780*/  PRMT R112, R4, 0x7610, R112 ;  /* 0x0000761004707816 */ /* 0x000fe40000000070 */
[----:B------:R-:W-:Y:S02]  /*a790*/  PRMT R111, R5, 0x7610, R111 ;  /* 0x00007610056f7816 */ /* 0x000fe4000000006f */
[----:B------:R-:W-:Y:S02]  /*a7a0*/  PRMT R91, R91, 0x5410, R6 ;  /* 0x000054105b5b7816 */ /* 0x000fe40000000006 */
[----:B------:R-:W-:Y:S01]  /*a7b0*/  PRMT R92, R92, 0x5410, R7 ;  /* 0x000054105c5c7816 */ /* 0x000fe20000000007 */
[----:B------:R-:W-:Y:S06]  /*a7c0*/  BRA.DIV UR4, `(.L_x_1665) ;  /* 0x00000236044c7947 */ /* 0x000fec000b800000 */
[----:B------:R1:W4:Y:S04]  /*a7d0*/  SHFL.IDX PT, R9, R32, 0x1, 0x181f ;  /* 0x00381f0020097f89 */ /* 0x00032800000e0000 */
[----:B--2---:R1:W2:Y:S04]  /*a7e0*/  SHFL.IDX PT, R8, R30, 0x1, 0x181f ;  /* 0x00381f001e087f89 */ /* 0x0042a800000e0000 */
[----:B---3--:R1:W3:Y:S04]  /*a7f0*/  SHFL.IDX PT, R26, R33, 0x1, 0x181f ;  /* 0x00381f00211a7f89 */ /* 0x0082e800000e0000 */
[----:B------:R1:W0:Y:S02]  /*a800*/  SHFL.IDX PT, R5, R31, 0x1, 0x181f ;  /* 0x00381f001f057f89 */ /* 0x00022400000e0000 */
.L_x_2035:
[----:B------:R-:W-:Y:S01]  /*a810*/  VIADD R4, R0, 0x20 ;  /* 0x0000002000047836 */ /* 0x000fe20000000000 */
        /* <DEDUP_REMOVED lines=8> */
[----:B------:R-:W-:-:S05]  /*a8a0*/  CS2R R60, SRZ ;  /* 0x00000000003c7805 */ /* 0x000fca000001ff00 */
[----:B------:R-:W-:Y:S05]  /*a8b0*/  @P0 BRA `(.L_x_1667) ;  /* 0x0000000000c40947 */ /* 0x000fea0003800000 */
[----:B------:R-:W3:Y:S01]  /*a8c0*/  LDL R10, [R1+0x18] ;  /* 0x00001800010a7983 */ /* 0x000ee20000100800 */
[----:B------:R-:W-:-:S03]  /*a8d0*/  ULDC UR4, c[0x0][0x3f4] ;  /* 0x0000fd0000047ab9 */ /* 0x000fc60000000800 */
[----:B------:R-:W3:Y:S04]  /*a8e0*/  LDL R6, [R1+0x48] ;  /* 0x0000480001067983 */ /* 0x000ee80000100800 */
[----:B------:R-:W3:Y:S04]  /*a8f0*/  LDL R29, [R1+0x4c] ;  /* 0x00004c00011d7983 */ /* 0x000ee80000100800 */
[----:B------:R-:W3:Y:S04]  /*a900*/  LDL R11, [R1+0xa0] ;  /* 0x0000a000010b7983 */ /* 0x000ee80000100800 */
[----:B------:R-:W3:Y:S04]  /*a910*/  LDL R7, [R1+0x9c] ;  /* 0x00009c0001077983 */ /* 0x000ee80000100800 */
[----:B------:R-:W3:Y:S01]  /*a920*/  LDL R34, [R1+0x98] ;  /* 0x0000980001227983 */ /* 0x000ee20000100800 */
[----:B------:R-:W-:-:S02]  /*a930*/  ISETP.GE.AND P3, PT, R204, UR4, PT ;  /* 0x00000004cc007c0c */ /* 0x000fc4000bf66270 */
[----:B------:R-:W-:Y:S02]  /*a940*/  CS2R R58, SRZ ;  /* 0x00000000003a7805 */ /* 0x000fe4000001ff00 */
[----:B------:R-:W-:Y:S02]  /*a950*/  CS2R R60, SRZ ;  /* 0x00000000003c7805 */ /* 0x000fe4000001ff00 */
[----:B------:R-:W-:Y:S02]  /*a960*/  CS2R R54, SRZ ;  /* 0x0000000000367805 */ /* 0x000fe4000001ff00 */
[----:B------:R-:W-:Y:S02]  /*a970*/  CS2R R56, SRZ ;  /* 0x0000000000387805 */ /* 0x000fe4000001ff00 */
[----:B------:R-:W-:Y:S02]  /*a980*/  CS2R R50, SRZ ;  /* 0x0000000000327805 */ /* 0x000fe4000001ff00 */
[----:B------:R-:W-:Y:S01]  /*a990*/  CS2R R52, SRZ ;  /* 0x0000000000347805 */ /* 0x000fe2000001ff00 */
[----:B--2-4-:R-:W-:Y:S01]  /*a9a0*/  @!P3 IMAD.WIDE R20, R204, 0x2, R8 ;  /* 0x00000002cc14b825 */ /* 0x014fe200078e0208 */
[----:B------:R-:W-:-:S02]  /*a9b0*/  CS2R R46, SRZ ;  /* 0x00000000002e7805 */ /* 0x000fc4000001ff00 */
[----:B------:R-:W-:Y:S02]  /*a9c0*/  CS2R R48, SRZ ;  /* 0x0000000000307805 */ /* 0x000fe4000001ff00 */
[----:B------:R2:W5:Y:S01]  /*a9d0*/  @!P3 LD.E.64 R58, desc[UR60][R20.64] ;  /* 0x0000003c143ab980 */ /* 0x000562000c101b00 */
[----:B---3--:R-:W-:Y:S02]  /*a9e0*/  ISETP.GE.AND P2, PT, R10, UR4, PT ;  /* 0x000000040a007c0c */ /* 0x008fe4000bf46270 */
[----:B------:R-:W-:Y:S02]  /*a9f0*/  ISETP.GE.AND P1, PT, R6, UR4, PT ;  /* 0x0000000406007c0c */ /* 0x000fe4000bf26270 */
[----:B------:R-:W-:-:S09]  /*aa00*/  ISETP.GE.AND P0, PT, R29, UR4, PT ;  /* 0x000000041d007c0c */ /* 0x000fd2000bf06270 */
[C---:B------:R-:W-:Y:S01]  /*aa10*/  @!P2 IMAD.SHL.U32 R12, R10.reuse, 0x2, RZ ;  /* 0x000000020a0ca824 */ /* 0x040fe200078e00ff */
[----:B------:R-:W-:Y:S01]  /*aa20*/  @!P2 SHF.L.U64.HI R11, R10, 0x1, R11 ;  /* 0x000000010a0ba819 */ /* 0x000fe2000001020b */
[----:B------:R-:W-:-:S03]  /*aa30*/  @!P1 IMAD.SHL.U32 R4, R6, 0x2, RZ ;  /* 0x0000000206049824 */ /* 0x000fc600078e00ff */
[-C--:B------:R-:W-:Y:S02]  /*aa40*/  @!P2 IADD3 R14, P4, R8, R12.reuse, RZ ;  /* 0x0000000c080ea210 */ /* 0x080fe40007f9e0ff */
[----:B------:R-:W-:Y:S01]  /*aa50*/  @!P1 SHF.L.U64.HI R27, R6, 0x1, R7 ;  /* 0x00000001061b9819 */ /* 0x000fe20000010207 */
[----:B0-----:R-:W-:Y:S01]  /*aa60*/  @!P3 IMAD.MOV.U32 R6, RZ, RZ, R5 ;  /* 0x000000ffff06b224 */ /* 0x001fe200078e0005 */
[----:B------:R-:W-:Y:S01]  /*aa70*/  @!P2 IADD3 R12, P6, R5, R12, RZ ;  /* 0x0000000c050ca210 */ /* 0x000fe20007fde0ff */
[----:B------:R-:W-:Y:S01]  /*aa80*/  @!P3 IMAD.MOV.U32 R7, RZ, RZ, R26 ;  /* 0x000000ffff07b224 */ /* 0x000fe200078e001a */
[----:B------:R-:W-:Y:S02]  /*aa90*/  @!P0 SHF.L.U32 R28, R29, 0x1, RZ ;  /* 0x000000011d1c8819 */ /* 0x000fe400000006ff */
[----:B------:R-:W-:Y:S01]  /*aaa0*/  @!P1 IADD3 R10, P5, R8, R4, RZ ;  /* 0x00000004080a9210 */ /* 0x000fe20007fbe0ff */
[----:B------:R-:W-:Y:S02]  /*aab0*/  @!P2 IMAD.X R15, R9, 0x1, R11, P4 ;  /* 0x00000001090fa824 */ /* 0x000fe400020e060b */
[----:B------:R-:W-:-:S04]  /*aac0*/  @!P3 IMAD.WIDE R24, R204, 0x2, R6 ;  /* 0x00000002cc18b825 */ /* 0x000fc800078e0206 */
[----:B------:R-:W-:Y:S01]  /*aad0*/  @!P2 IMAD.X R13, R26, 0x1, R11, P6 ;  /* 0x000000011a0da824 */ /* 0x000fe200030e060b */
[-C--:B------:R-:W-:Y:S01]  /*aae0*/  @!P0 IADD3 R6, P6, R8, R28.reuse, RZ ;  /* 0x0000001c08068210 */ /* 0x080fe20007fde0ff */
[----:B------:R2:W5:Y:S01]  /*aaf0*/  @!P3 LD.E.64 R60, desc[UR60][R24.64] ;  /* 0x0000003c183cb980 */ /* 0x000562000c101b00 */
[----:B------:R-:W-:Y:S02]  /*ab00*/  @!P1 IADD3.X R11, R9, R27, RZ, P5, !PT ;  /* 0x0000001b090b9210 */ /* 0x000fe40002ffe4ff */
[----:B------:R-:W-:Y:S01]  /*ab10*/  @!P0 IADD3 R8, P5, R5, R28, RZ ;  /* 0x0000001c05088210 */ /* 0x000fe20007fbe0ff */
[----:B------:R2:W5:Y:S01]  /*ab20*/  @!P2 LD.E.64 R54, desc[UR60][R14.64] ;  /* 0x0000003c0e36a980 */ /* 0x000562000c101b00 */
[----:B------:R-:W-:Y:S02]  /*ab30*/  @!P0 SHF.L.U64.HI R28, R29, 0x1, R34 ;  /* 0x000000011d1c8819 */ /* 0x000fe40000010222 */
[----:B------:R-:W-:Y:S01]  /*ab40*/  @!P1 IADD3 R4, P4, R5, R4, RZ ;  /* 0x0000000405049210 */ /* 0x000fe20007f9e0ff */
[----:B------:R2:W5:Y:S02]  /*ab50*/  @!P2 LD.E.64 R56, desc[UR60][R12.64] ;  /* 0x0000003c0c38a980 */ /* 0x000564000c101b00 */
[----:B------:R-:W-:-:S02]  /*ab60*/  @!P0 IMAD.X R7, R9, 0x1, R28, P6 ;  /* 0x0000000109078824 */ /* 0x000fc400030e061c */
[C---:B------:R-:W-:Y:S01]  /*ab70*/  @!P1 IMAD.X R5, R26.reuse, 0x1, R27, P4 ;  /* 0x000000011a059824 */ /* 0x040fe200020e061b */
[----:B------:R2:W5:Y:S01]  /*ab80*/  @!P1 LD.E.64 R50, desc[UR60][R10.64] ;  /* 0x0000003c0a329980 */ /* 0x000562000c101b00 */
[----:B------:R-:W-:-:S03]  /*ab90*/  @!P0 IMAD.X R9, R26, 0x1, R28, P5 ;  /* 0x000000011a098824 */ /* 0x000fc600028e061c */
[----:B------:R2:W5:Y:S04]  /*aba0*/  @!P1 LD.E.64 R52, desc[UR60][R4.64] ;  /* 0x0000003c04349980 */ /* 0x000568000c101b00 */
[----:B------:R2:W5:Y:S04]  /*abb0*/  @!P0 LD.E.64 R46, desc[UR60][R6.64] ;  /* 0x0000003c062e8980 */ /* 0x000568000c101b00 */
[----:B------:R2:W5:Y:S02]  /*abc0*/  @!P0 LD.E.64 R48, desc[UR60][R8.64] ;  /* 0x0000003c08308980 */ /* 0x000564000c101b00 */
.L_x_1667:
[----:B------:R-:W-:Y:S05]  /*abd0*/  BSYNC B1 ;  /* 0x0000000000017941 */ /* 0x000fea0003800000 */
.L_x_1666:
[----:B--2--5:R-:W-:Y:S01]  /*abe0*/  IMAD.MOV.U32 R4, RZ, RZ, R46 ;  /* 0x000000ffff047224 */ /* 0x024fe200078e002e */
[----:B0-----:R-:W-:Y:S01]  /*abf0*/  MOV R5, R47 ;  /* 0x0000002f00057202 */ /* 0x001fe20000000f00 */
[----:B------:R-:W-:Y:S01]  /*ac00*/  IMAD.MOV.U32 R6, RZ, RZ, R50 ;  /* 0x000000ffff067224 */ /* 0x000fe200078e0032 */
[----:B------:R-:W-:Y:S01]  /*ac10*/  UMOV UR4, 0xffffffff ;  /* 0xffffffff00047882 */ /* 0x000fe20000000000 */
[----:B------:R-:W-:Y:S01]  /*ac20*/  IMAD.MOV.U32 R7, RZ, RZ, R51 ;  /* 0x000000ffff077224 */ /* 0x000fe200078e0033 */
[----:B------:R-:W-:Y:S01]  /*ac30*/  PRMT R87, R5, 0x5410, R4 ;  /* 0x0000541005577816 */ /* 0x000fe20000000004 */
[----:B------:R-:W-:Y:S02]  /*ac40*/  IMAD.MOV.U32 R4, RZ, RZ, R54 ;  /* 0x000000ffff047224 */ /* 0x000fe400078e0036 */
        /* <DEDUP_REMOVED lines=8> */
[----:B------:R-:W-:Y:S01]  /*acd0*/  MOV R7, R53 ;  /* 0x0000003500077202 */ /* 0x000fe20000000f00 */
[----:B------:R-:W-:-:S03]  /*ace0*/  IMAD.MOV.U32 R6, RZ, RZ, R52 ;  /* 0x000000ffff067224 */ /* 0x000fc600078e0034 */
[----:B------:R-:W-:Y:S01]  /*acf0*/  PRMT R86, R5, 0x5410, R4 ;  /* 0x0000541005567816 */ /* 0x000fe20000000004 */
[----:B------:R-:W-:Y:S01]  /*ad00*/  IMAD.MOV.U32 R4, RZ, RZ, R56 ;  /* 0x000000ffff047224 */ /* 0x000fe200078e0038 */
[----:B------:R-:W-:Y:S01]  /*ad10*/  PRMT R97, R6, 0x5410, R7 ;  /* 0x0000541006617816 */ /* 0x000fe20000000007 */
[----:B------:R-:W-:Y:S02]  /*ad20*/  IMAD.MOV.U32 R5, RZ, RZ, R57 ;  /* 0x000000ffff057224 */ /* 0x000fe400078e0039 */
[----:B------:R-:W-:Y:S02]  /*ad30*/  IMAD.MOV.U32 R6, RZ, RZ, R60 ;  /* 0x000000ffff067224 */ /* 0x000fe400078e003c */
[----:B------:R-:W-:Y:S01]  /*ad40*/  IMAD.MOV.U32 R7, RZ, RZ, R61 ;  /* 0x000000ffff077224 */ /* 0x000fe200078e003d */
[----:B------:R-:W-:-:S04]  /*ad50*/  PRMT R103, R4, 0x5410, R5 ;  /* 0x0000541004677816 */ /* 0x000fc80000000005 */
[----:B------:R-:W-:Y:S01]  /*ad60*/  PRMT R107, R6, 0x5410, R7 ;  /* 0x00005410066b7816 */ /* 0x000fe20000000007 */
[----:B------:R-:W-:Y:S06]  /*ad70*/  BRA.DIV UR4, `(.L_x_1668) ;  /* 0x0000023204547947 */ /* 0x000fec000b800000 */
[----:B----4-:R0:W2:Y:S04]  /*ad80*/  SHFL.IDX PT, R9, R32, 0x2, 0x181f ;  /* 0x00581f0020097f89 */ /* 0x0100a800000e0000 */
[----:B------:R0:W4:Y:S04]  /*ad90*/  SHFL.IDX PT, R8, R30, 0x2, 0x181f ;  /* 0x00581f001e087f89 */ /* 0x00012800000e0000 */
[----:B------:R0:W0:Y:S04]  /*ada0*/  SHFL.IDX PT, R78, R33, 0x2, 0x181f ;  /* 0x00581f00214e7f89 */ /* 0x00002800000e0000 */
[----:B------:R0:W0:Y:S02]  /*adb0*/  SHFL.IDX PT, R5, R31, 0x2, 0x181f ;  /* 0x00581f001f057f89 */ /* 0x00002400000e0000 */
.L_x_2041:
[----:B------:R-:W-:Y:S01]  /*adc0*/  IADD3 R4, R0, 0x40, RZ ;  /* 0x0000004000047810 */ /* 0x000fe20007ffe0ff */
[----:B------:R-:W-:Y:S01]  /*add0*/  BSSY B1, `(.L_x_1669) ;  /* 0x000003c000017945 */ /* 0x000fe20003800000 */
[----:B------:R-:W-:Y:S02]  /*ade0*/  CS2R R28, SRZ ;  /* 0x00000000001c7805 */ /* 0x000fe4000001ff00 */
[----:B------:R-:W-:Y:S02]  /*adf0*/  CS2R R34, SRZ ;  /* 0x0000000000227805 */ /* 0x000fe4000001ff00 */
[----:B------:R-:W-:Y:S02]  /*ae00*/  ISETP.GE.AND P0, PT, R4, R3, PT ;  /* 0x000000030400720c */ /* 0x000fe40003f06270 */
[----:B------:R-:W-:Y:S02]  /*ae10*/  CS2R R38, SRZ ;  /* 0x0000000000267805 */ /* 0x000fe4000001ff00 */
[----:B------:R-:W-:-:S02]  /*ae20*/  CS2R R42, SRZ ;  /* 0x00000000002a7805 */ /* 0x000fc4000001ff00 */
[----:B---3--:R-:W-:Y:S02]  /*ae30*/  CS2R R26, SRZ ;  /* 0x00000000001a7805 */ /* 0x008fe4000001ff00 */
[----:B------:R-:W-:Y:S02]  /*ae40*/  CS2R R36, SRZ ;  /* 0x0000000000247805 */ /* 0x000fe4000001ff00 */
[----:B------:R-:W-:Y:S02]  /*ae50*/  CS2R R40, SRZ ;  /* 0x0000000000287805 */ /* 0x000fe4000001ff00 */
[----:B------:R-:W-:Y:S01]  /*ae60*/  CS2R R44, SRZ ;  /* 0x00000000002c7805 */ /* 0x000fe2000001ff00 */
[----:B------:R-:W-:Y:S06]  /*ae70*/  @P0 BRA `(.L_x_1670) ;  /* 0x0000000000c40947 */ /* 0x000fec0003800000 */
        /* <DEDUP_REMOVED lines=12> */
[----:B------:R-:W-:-:S03]  /*af40*/  CS2R R34, SRZ ;  /* 0x0000000000227805 */ /* 0x000fc6000001ff00 */
[----:B--2-4-:R-:W-:Y:S01]  /*af50*/  @!P3 IMAD.WIDE R20, R204, 0x2, R8 ;  /* 0x00000002cc14b825 */ /* 0x014fe200078e0208 */
[----:B------:R-:W-:Y:S02]  /*af60*/  CS2R R36, SRZ ;  /* 0x0000000000247805 */ /* 0x000fe4000001ff00 */
[----:B------:R-:W-:Y:S02]  /*af70*/  CS2R R28, SRZ ;  /* 0x00000000001c7805 */ /* 0x000fe4000001ff00 */
[----:B------:R2:W5:Y:S01]  /*af80*/  @!P3 LD.E.64 R42, desc[UR60][R20.64] ;  /* 0x0000003c142ab980 */ /* 0x000562000c101b00 */
[----:B---3--:R-:W-:Y:S02]  /*af90*/  ISETP.GE.AND P2, PT, R10, UR4, PT ;  /* 0x000000040a007c0c */ /* 0x008fe4000bf46270 */
[----:B------:R-:W-:Y:S02]  /*afa0*/  ISETP.GE.AND P1, PT, R6, UR4, PT ;  /* 0x0000000406007c0c */ /* 0x000fe4000bf26270 */
[----:B------:R-:W-:-:S09]  /*afb0*/  ISETP.GE.AND P0, PT, R79, UR4, PT ;  /* 0x000000044f007c0c */ /* 0x000fd2000bf06270 */
[----:B------:R-:W-:Y:S02]  /*afc0*/  @!P2 IMAD.SHL.U32 R12, R10, 0x2, RZ ;  /* 0x000000020a0ca824 */ /* 0x000fe400078e00ff */
[C---:B------:R-:W-:Y:S01]  /*afd0*/  @!P1 IMAD.SHL.U32 R4, R6.reuse, 0x2, RZ ;  /* 0x0000000206049824 */ /* 0x040fe200078e00ff */
[----:B------:R-:W-:Y:S02]  /*afe0*/  @!P1 SHF.L.U64.HI R26, R6, 0x1, R7 ;  /* 0x00000001061a9819 */ /* 0x000fe40000010207 */
[----:B------:R-:W-:Y:S01]  /*aff0*/  @!P2 IADD3 R14, P4, R8, R12, RZ ;  /* 0x0000000c080ea210 */ /* 0x000fe20007f9e0ff */
[----:B------:R-:W-:Y:S01]  /*b000*/  @!P0 IMAD.SHL.U32 R27, R79, 0x2, RZ ;  /* 0x000000024f1b8824 */ /* 0x000fe200078e00ff */
[----:B------:R-:W-:Y:S01]  /*b010*/  @!P2 SHF.L.U64.HI R11, R10, 0x1, R11 ;  /* 0x000000010a0ba819 */ /* 0x000fe2000001020b */
[----:B0-----:R-:W-:Y:S01]  /*b020*/  @!P3 IMAD.MOV.U32 R6, RZ, RZ, R5 ;  /* 0x000000ffff06b224 */ /* 0x001fe200078e0005 */
[----:B------:R-:W-:Y:S02]  /*b030*/  @!P3 MOV R7, R78 ;  /* 0x0000004e0007b202 */ /* 0x000fe40000000f00 */
[----:B------:R-:W-:-:S02]  /*b040*/  @!P2 IADD3 R12, P6, R5, R12, RZ ;  /* 0x0000000c050ca210 */ /* 0x000fc40007fde0ff */
[-C--:B------:R-:W-:Y:S01]  /*b050*/  @!P1 IADD3 R10, P5, R8, R4.reuse, RZ ;  /* 0x00000004080a9210 */ /* 0x080fe20007fbe0ff */
[----:B------:R-:W-:Y:S02]  /*b060*/  @!P2 IMAD.X R15, R9, 0x1, R11, P4 ;  /* 0x00000001090fa824 */ /* 0x000fe400020e060b */
[----:B------:R-:W-:Y:S01]  /*b070*/  @!P3 IMAD.WIDE R24, R204, 0x2, R6 ;  /* 0x00000002cc18b825 */ /* 0x000fe200078e0206 */
[----:B------:R-:W-:Y:S02]  /*b080*/  @!P1 IADD3 R4, P4, R5, R4, RZ ;  /* 0x0000000405049210 */ /* 0x000fe40007f9e0ff */
[----:B------:R2:W5:Y:S01]  /*b090*/  @!P2 LD.E.64 R38, desc[UR60][R14.64] ;  /* 0x0000003c0e26a980 */ /* 0x000562000c101b00 */
[----:B------:R-:W-:Y:S01]  /*b0a0*/  @!P2 IMAD.X R13, R78, 0x1, R11, P6 ;  /* 0x000000014e0da824 */ /* 0x000fe200030e060b */
[-C--:B------:R-:W-:Y:S01]  /*b0b0*/  @!P0 IADD3 R6, P6, R8, R27.reuse, RZ ;  /* 0x0000001b08068210 */ /* 0x080fe20007fde0ff */
[----:B------:R-:W-:Y:S01]  /*b0c0*/  @!P1 IMAD.X R11, R9, 0x1, R26, P5 ;  /* 0x00000001090b9824 */ /* 0x000fe200028e061a */
[----:B------:R-:W-:Y:S01]  /*b0d0*/  @!P0 IADD3 R8, P5, R5, R27, RZ ;  /* 0x0000001b05088210 */ /* 0x000fe20007fbe0ff */
[----:B------:R2:W5:Y:S01]  /*b0e0*/  @!P3 LD.E.64 R44, desc[UR60][R24.64] ;  /* 0x0000003c182cb980 */ /* 0x000562000c101b00 */
[----:B------:R-:W-:Y:S01]  /*b0f0*/  @!P0 SHF.L.U64.HI R27, R79, 0x1, R80 ;  /* 0x000000014f1b8819 */ /* 0x000fe20000010250 */
[----:B------:R-:W-:-:S02]  /*b100*/  @!P1 IMAD.X R5, R78, 0x1, R26, P4 ;  /* 0x000000014e059824 */ /* 0x000fc400020e061a */
[----:B------:R2:W5:Y:S01]  /*b110*/  @!P2 LD.E.64 R40, desc[UR60][R12.64] ;  /* 0x0000003c0c28a980 */ /* 0x000562000c101b00 */
[----:B------:R-:W-:Y:S01]  /*b120*/  @!P0 IADD3.X R7, R9, R27, RZ, P6, !PT ;  /* 0x0000001b09078210 */ /* 0x000fe200037fe4ff */
[----:B------:R-:W-:Y:S01]  /*b130*/  @!P0 IMAD.X R9, R78, 0x1, R27, P5 ;  /* 0x000000014e098824 */ /* 0x000fe200028e061b */
[----:B------:R-:W-:Y:S01]  /*b140*/  CS2R R26, SRZ ;  /* 0x00000000001a7805 */ /* 0x000fe2000001ff00 */
[----:B------:R2:W5:Y:S04]  /*b150*/  @!P1 LD.E.64 R34, desc[UR60][R10.64] ;  /* 0x0000003c0a229980 */ /* 0x000568000c101b00 */
[----:B------:R2:W5:Y:S04]  /*b160*/  @!P1 LD.E.64 R36, desc[UR60][R4.64] ;  /* 0x0000003c04249980 */ /* 0x000568000c101b00 */
[----:B------:R2:W5:Y:S04]  /*b170*/  @!P0 LD.E.64 R28, desc[UR60][R6.64] ;  /* 0x0000003c061c8980 */ /* 0x000568000c101b00 */
[----:B------:R2:W5:Y:S02]  /*b180*/  @!P0 LD.E.64 R26, desc[UR60][R8.64] ;  /* 0x0000003c081a8980 */ /* 0x000564000c101b00 */
.L_x_1670:
[----:B------:R-:W-:Y:S05]  /*b190*/  BSYNC B1 ;  /* 0x0000000000017941 */ /* 0x000fea0003800000 */
.L_x_1669:
[----:B0-2--5:R-:W-:Y:S01]  /*b1a0*/  IMAD.MOV.U32 R5, RZ, RZ, R34 ;  /* 0x000000ffff057224 */ /* 0x025fe200078e0022 */
[----:B------:R-:W-:Y:S01]  /*b1b0*/  MOV R4, R35 ;  /* 0x0000002300047202 */ /* 0x000fe20000000f00 */
[----:B------:R-:W-:Y:S01]  /*b1c0*/  IMAD.MOV.U32 R6, RZ, RZ, R28 ;  /* 0x000000ffff067224 */ /* 0x000fe200078e001c */
[----:B------:R-:W-:Y:S01]  /*b1d0*/  UMOV UR4, 0xffffffff ;  /* 0xffffffff00047882 */ /* 0x000fe20000000000 */
[----:B------:R-:W-:Y:S01]  /*b1e0*/  IMAD.MOV.U32 R7, RZ, RZ, R29 ;  /* 0x000000ffff077224 */ /* 0x000fe200078e001d */
[----:B------:R-:W-:Y:S01]  /*b1f0*/  PRMT R83, R5, 0x5410, R4 ;  /* 0x0000541005537816 */ /* 0x000fe20000000004 */
[----:B------:R-:W-:Y:S02]  /*b200*/  IMAD.MOV.U32 R5, RZ, RZ, R42 ;  /* 0x000000ffff057224 */ /* 0x000fe400078e002a */
[----:B------:R-:W-:Y:S01]  /*b210*/  IMAD.MOV.U32 R4, RZ, RZ, R43 ;  /* 0x000000ffff047224 */ /* 0x000fe200078e002b */
[----:B------:R-:W-:Y:S01]  /*b220*/  PRMT R82, R7, 0x5410, R6 ;  /* 0x0000541007527816 */ /* 0x000fe20000000006 */
[----:B------:R-:W-:-:S02]  /*b230*/  IMAD.MOV.U32 R7, RZ, RZ, R38 ;  /* 0x000000ffff077224 */ /* 0x000fc400078e0026 */
[----:B------:R-:W-:Y:S01]  /*b240*/  IMAD.MOV.U32 R6, RZ, RZ, R39 ;  /* 0x000000ffff067224 */ /* 0x000fe200078e0027 */
[----:B------:R-:W-:Y:S01]  /*b250*/  PRMT R99, R5, 0x5410, R4 ;  /* 0x0000541005637816 */ /* 0x000fe20000000004 */
[----:B------:R-:W-:Y:S02]  /*b260*/  IMAD.MOV.U32 R5, RZ, RZ, R36 ;  /* 0x000000ffff057224 */ /* 0x000fe400078e0024 */
[----:B------:R-:W-:Y:S01]  /*b270*/  IMAD.MOV.U32 R4, RZ, RZ, R37 ;  /* 0x000000ffff047224 */ /* 0x000fe200078e0025 */
[----:B------:R-:W-:Y:S01]  /*b280*/  PRMT R89, R6, 0x5410, R7 ;  /* 0x0000541006597816 */ /* 0x000fe20000000007 */
[----:B------:R-:W-:Y:S01]  /*b290*/  IMAD.MOV.U32 R6, RZ, RZ, R27 ;  /* 0x000000ffff067224 */ /* 0x000fe200078e001b */
[----:B------:R-:W-:Y:S02]  /*b2a0*/  MOV R7, R26 ;  /* 0x0000001a00077202 */ /* 0x000fe40000000f00 */
        /* <DEDUP_REMOVED lines=8> */
[----:B------:R-:W-:Y:S01]  /*b330*/  PRMT R88, R6, 0x5410, R7 ;  /* 0x0000541006587816 */ /* 0x000fe20000000007 */
[----:B------:R-:W-:Y:S06]  /*b340*/  BRA.DIV UR4, `(.L_x_1671) ;  /* 0x0000022e04547947 */ /* 0x000fec000b800000 */
[----:B------:R0:W2:Y:S04]  /*b350*/  SHFL.IDX PT, R78, R32, 0x3, 0x181f ;  /* 0x00781f00204e7f89 */ /* 0x0000a800000e0000 */
[----:B------:R0:W3:Y:S04]  /*b360*/  SHFL.IDX PT, R80, R30, 0x3, 0x181f ;  /* 0x00781f001e507f89 */ /* 0x0000e800000e0000 */
[----:B------:R0:W0:Y:S04]  /*b370*/  SHFL.IDX PT, R79, R33, 0x3, 0x181f ;  /* 0x00781f00214f7f89 */ /* 0x00002800000e0000 */
[----:B------:R0:W0:Y:S02]  /*b380*/  SHFL.IDX PT, R12, R31, 0x3, 0x181f ;  /* 0x00781f001f0c7f89 */ /* 0x00002400000e0000 */
.L_x_2047:
[----:B------:R-:W-:Y:S01]  /*b390*/  VIADD R0, R0, 0x60 ;  /* 0x0000006000007836 */ /* 0x000fe20000000000 */
[----:B------:R-:W-:Y:S01]  /*b3a0*/  BSSY B1, `(.L_x_1672) ;  /* 0x000003d000017945 */ /* 0x000fe20003800000 */
[----:B------:R-:W-:Y:S02]  /*b3b0*/  CS2R R6, SRZ ;  /* 0x0000000000067805 */ /* 0x000fe4000001ff00 */
[----:B------:R-:W-:Y:S02]  /*b3c0*/  CS2R R20, SRZ ;  /* 0x0000000000147805 */ /* 0x000fe4000001ff00 */
[----:B01----:R-:W-:Y:S02]  /*b3d0*/  CS2R R30, SRZ ;  /* 0x00000000001e7805 */ /* 0x003fe4000001ff00 */
[----:B------:R-:W-:Y:S02]  /*b3e0*/  ISETP.GE.AND P0, PT, R0, R3, PT ;  /* 0x000000030000720c */ /* 0x000fe40003f06270 */
[----:B----4-:R-:W-:-:S02]  /*b3f0*/  CS2R R8, SRZ ;  /* 0x0000000000087805 */ /* 0x010fc4000001ff00 */
[----:B------:R-:W-:Y:S02]  /*b400*/  CS2R R10, SRZ ;  /* 0x00000000000a7805 */ /* 0x000fe4000001ff00 */
[----:B------:R-:W-:Y:S02]  /*b410*/  CS2R R24, SRZ ;  /* 0x0000000000187805 */ /* 0x000fe4000001ff00 */
[----:B------:R-:W-:-:S05]  /*b420*/  CS2R R32, SRZ ;  /* 0x0000000000207805 */ /* 0x000fca000001ff00 */
[----:B------:R-:W-:Y:S05]  /*b430*/  @P0 BRA `(.L_x_1673) ;  /* 0x0000000000cc0947 */ /* 0x000fea0003800000 */
[----:B------:R-:W4:Y:S01]  /*b440*/  LDL R90, [R1+0x18] ;  /* 0x00001800015a7983 */ /* 0x000f220000100800 */
        /* <DEDUP_REMOVED lines=8> */
[----:B------:R-:W-:-:S09]  /*b4d0*/  CS2R R30, SRZ ;  /* 0x00000000001e7805 */ /* 0x000fd2000001ff00 */
[----:B---3--:R-:W-:Y:S01]  /*b4e0*/  @!P2 MOV R4, R80 ;  /* 0x000000500004a202 */ /* 0x008fe20000000f00 */
[----:B--2---:R-:W-:Y:S02]  /*b4f0*/  @!P2 IMAD.MOV.U32 R5, RZ, RZ, R78 ;  /* 0x000000ffff05a224 */ /* 0x004fe400078e004e */
[----:B------:R-:W-:Y:S02]  /*b500*/  @!P2 IMAD.MOV.U32 R6, RZ, RZ, R12 ;  /* 0x000000ffff06a224 */ /* 0x000fe400078e000c */
[----:B------:R-:W-:Y:S02]  /*b510*/  @!P2 IMAD.MOV.U32 R7, RZ, RZ, R79 ;  /* 0x000000ffff07a224 */ /* 0x000fe400078e004f */
[----:B------:R-:W-:-:S04]  /*b520*/  @!P2 IMAD.WIDE R8, R204, 0x2, R4 ;  /* 0x00000002cc08a825 */ /* 0x000fc800078e0204 */
[----:B------:R-:W-:Y:S01]  /*b530*/  @!P2 IMAD.WIDE R6, R204, 0x2, R6 ;  /* 0x00000002cc06a825 */ /* 0x000fe200078e0206 */
[----:B------:R-:W-:Y:S01]  /*b540*/  CS2R R20, SRZ ;  /* 0x0000000000147805 */ /* 0x000fe2000001ff00 */
[----:B------:R-:W5:Y:S04]  /*b550*/  @!P2 LD.E.64 R30, desc[UR60][R8.64] ;  /* 0x0000003c081ea980 */ /* 0x000f68000c101b00 */
[----:B------:R0:W5:Y:S01]  /*b560*/  @!P2 LD.E.64 R32, desc[UR60][R6.64] ;  /* 0x0000003c0620a980 */ /* 0x000162000c101b00 */
[----:B------:R-:W-:Y:S02]  /*b570*/  CS2R R24, SRZ ;  /* 0x0000000000187805 */ /* 0x000fe4000001ff00 */
[----:B----4-:R-:W-:Y:S02]  /*b580*/  ISETP.GE.AND P3, PT, R90, UR4, PT ;  /* 0x000000045a007c0c */ /* 0x010fe4000bf66270 */
[----:B------:R-:W-:-:S11]  /*b590*/  ISETP.GE.AND P0, PT, R13, UR4, PT ;  /* 0x000000040d007c0c */ /* 0x000fd6000bf06270 */
[C---:B------:R-:W-:Y:S01]  /*b5a0*/  @!P3 IMAD.SHL.U32 R0, R90.reuse, 0x2, RZ ;  /* 0x000000025a00b824 */ /* 0x040fe200078e00ff */
[----:B------:R-:W-:-:S04]  /*b5b0*/  @!P3 SHF.L.U64.HI R10, R90, 0x1, R94 ;  /* 0x000000015a0ab819 */ /* 0x000fc8000001025e */
[----:B------:R-:W-:-:S05]  /*b5c0*/  @!P3 IADD3 R4, P1, R80, R0, RZ ;  /* 0x000000005004b210 */ /* 0x000fca0007f3e0ff */
[--C-:B------:R-:W-:Y:S01]  /*b5d0*/  @!P3 IMAD.X R5, R78, 0x1, R10.reuse, P1 ;  /* 0x000000014e05b824 */ /* 0x100fe200008e060a */
[----:B0-----:R-:W-:Y:S02]  /*b5e0*/  @!P3 IADD3 R6, P1, R12, R0, RZ ;  /* 0x000000000c06b210 */ /* 0x001fe40007f3e0ff */
[----:B------:R-:W-:Y:S02]  /*b5f0*/  @!P0 SHF.L.U32 R8, R13, 0x1, RZ ;  /* 0x000000010d088819 */ /* 0x000fe400000006ff */
[----:B------:R0:W5:Y:S01]  /*b600*/  @!P3 LD.E.64 R20, desc[UR60][R4.64] ;  /* 0x0000003c0414b980 */ /* 0x000162000c101b00 */
[----:B------:R-:W-:Y:S01]  /*b610*/  @!P3 IMAD.X R7, R79, 0x1, R10, P1 ;  /* 0x000000014f07b824 */ /* 0x000fe200008e060a */
[----:B------:R-:W-:Y:S02]  /*b620*/  @!P0 SHF.L.U64.HI R0, R13, 0x1, R85 ;  /* 0x000000010d008819 */ /* 0x000fe40000010255 */
[----:B------:R-:W-:Y:S02]  /*b630*/  ISETP.GE.AND P2, PT, R14, UR4, PT ;  /* 0x000000040e007c0c */ /* 0x000fe4000bf46270 */
[----:B------:R1:W5:Y:S01]  /*b640*/  @!P3 LD.E.64 R24, desc[UR60][R6.64] ;  /* 0x0000003c0618b980 */ /* 0x000362000c101b00 */
[----:B0-----:R-:W-:-:S05]  /*b650*/  @!P0 IADD3 R4, P1, R80, R8, RZ ;  /* 0x0000000850048210 */ /* 0x001fca0007f3e0ff */
[----:B------:R-:W-:Y:S01]  /*b660*/  @!P0 IMAD.X R5, R78, 0x1, R0, P1 ;  /* 0x000000014e058824 */ /* 0x000fe200008e0600 */
[----:B-1----:R-:W-:Y:S02]  /*b670*/  CS2R R6, SRZ ;  /* 0x0000000000067805 */ /* 0x002fe4000001ff00 */
[----:B------:R-:W-:-:S04]  /*b680*/  CS2R R10, SRZ ;  /* 0x00000000000a7805 */ /* 0x000fc8000001ff00 */
[----:B------:R0:W5:Y:S01]  /*b690*/  @!P0 LD.E.64 R6, desc[UR60][R4.64] ;  /* 0x0000003c04068980 */ /* 0x000162000c101b00 */
[----:B------:R-:W-:Y:S01]  /*b6a0*/  @!P2 IMAD.SHL.U32 R13, R14, 0x2, RZ ;  /* 0x000000020e0da824 */ /* 0x000fe200078e00ff */
[----:B0-----:R-:W-:-:S05]  /*b6b0*/  @!P0 IADD3 R4, P1, R12, R8, RZ ;  /* 0x000000080c048210 */ /* 0x001fca0007f3e0ff */
[----:B------:R-:W-:Y:S01]  /*b6c0*/  @!P0 IMAD.X R5, R79, 0x1, R0, P1 ;  /* 0x000000014f058824 */ /* 0x000fe200008e0600 */
[----:B------:R-:W-:-:S04]  /*b6d0*/  @!P2 SHF.L.U64.HI R0, R14, 0x1, R15 ;  /* 0x000000010e00a819 */ /* 0x000fc8000001020f */
[----:B------:R0:W5:Y:S01]  /*b6e0*/  @!P0 LD.E.64 R10, desc[UR60][R4.64] ;  /* 0x0000003c040a8980 */ /* 0x000162000c101b00 */
[-C--:B------:R-:W-:Y:S02]  /*b6f0*/  @!P2 IADD3 R8, P0, R80, R13.reuse, RZ ;  /* 0x0000000d5008a210 */ /* 0x080fe40007f1e0ff */
[----:B------:R-:W-:Y:S02]  /*b700*/  @!P2 IADD3 R12, P1, R12, R13, RZ ;  /* 0x0000000d0c0ca210 */ /* 0x000fe40007f3e0ff */
[----:B------:R-:W-:Y:S02]  /*b710*/  @!P2 IADD3.X R9, R78, R0, RZ, P0, !PT ;  /* 0x000000004e09a210 */ /* 0x000fe400007fe4ff */
[----:B0-----:R-:W-:Y:S01]  /*b720*/  CS2R R4, SRZ ;  /* 0x0000000000047805 */ /* 0x001fe2000001ff00 */
[----:B------:R-:W-:-:S05]  /*b730*/  @!P2 IMAD.X R13, R79, 0x1, R0, P1 ;  /* 0x000000014f0da824 */ /* 0x000fca00008e0600 */
[----:B------:R0:W5:Y:S02]  /*b740*/  @!P2 LD.E.64 R4, desc[UR60][R8.64] ;  /* 0x0000003c0804a980 */ /* 0x000164000c101b00 */
[----:B0-----:R-:W-:-:S06]  /*b750*/  CS2R R8, SRZ ;  /* 0x0000000000087805 */ /* 0x001fcc000001ff00 */
[----:B------:R0:W5:Y:S02]  /*b760*/  @!P2 LD.E.64 R8, desc[UR60][R12.64] ;  /* 0x0000003c0c08a980 */ /* 0x000164000c101b00 */
.L_x_1673:
[----:B------:R-:W-:Y:S05]  /*b770*/  BSYNC B1 ;  /* 0x0000000000017941 */ /* 0x000fea0003800000 */
.L_x_1672:
[----:B0-----:R-:W4:Y:S01]  /*b780*/  LDL R12, [R1+0x90] ;  /* 0x00009000010c7983 */ /* 0x001f220000100800 */
[----:B------:R-:W-:Y:S01]  /*b790*/  BSSY B1, `(.L_x_1674) ;  /* 0x0000007000017945 */ /* 0x000fe20003800000 */
[----:B----4-:R-:W-:-:S04]  /*b7a0*/  LEA.HI R0, R12, R12, RZ, 0x1 ;  /* 0x0000000c0c007211 */ /* 0x010fc800078f08ff */
[----:B------:R-:W-:-:S05]  /*b7b0*/  LOP3.LUT R0, R0, 0xfffffffe, RZ, 0xc0, !PT ;  /* 0xfffffffe00007812 */ /* 0x000fca00078ec0ff */
[----:B------:R-:W-:-:S05]  /*b7c0*/  IMAD.IADD R0, R12, 0x1, -R0 ;  /* 0x000000010c007824 */ /* 0x000fca00078e0a00 */
[----:B------:R-:W-:-:S04]  /*b7d0*/  SHF.L.U32 R0, R0, 0x1f, RZ ;  /* 0x0000001f00007819 */ /* 0x000fc800000006ff */
[----:B------:R-:W0:Y:S02]  /*b7e0*/  SYNCS.PHASECHK.TRANS64.TRYWAIT P0, [R17+URZ+0x30800], R0 ;  /* 0x03080000110075a7 */ /* 0x000e24000800017f */
[----:B0-----:R-:W-:Y:S05]  /*b7f0*/  @!P0 BRA `(.L_x_1675) ;  /* 0x00000228009c8947 */ /* 0x001fea0003800000 */
.L_x_2048:
[----:B------:R-:W-:Y:S05]  /*b800*/  BSYNC B1 ;  /* 0x0000000000017941 */ /* 0x000fea0003800000 */
.L_x_1674:
[----:B------:R-:W4:Y:S04]  /*b810*/  LDL R13, [R1+0x5c] ;  /* 0x00005c00010d7983 */ /* 0x000f280000100800 */
[----:B------:R-:W4:Y:S01]  /*b820*/  LDL R113, [R1+0x10] ;  /* 0x0000100001717983 */ /* 0x000f220000100800 */
[----:B-----5:R-:W-:Y:S01]  /*b830*/  IMAD.MOV.U32 R12, RZ, RZ, R4 ;  /* 0x000000ffff0c7224 */ /* 0x020fe200078e0004 */
[----:B------:R-:W-:Y:S01]  /*b840*/  BSSY B1, `(.L_x_1676) ;  /* 0x00000d7000017945 */ /* 0x000fe20003800000 */
[----:B0-----:R-:W-:-:S05]  /*b850*/  IMAD.MOV.U32 R0, RZ, RZ, R5 ;  /* 0x000000ffff007224 */ /* 0x001fca00078e0005 */
[----:B--2---:R-:W-:Y:S01]  /*b860*/  PRMT R78, R12, 0x5410, R0 ;  /* 0x000054100c4e7816 */ /* 0x004fe20000000000 */
[----:B------:R-:W-:Y:S01]  /*b870*/  IMAD.MOV.U32 R0, RZ, RZ, R7 ;  /* 0x000000ffff007224 */ /* 0x000fe200078e0007 */
[----:B------:R-:W-:-:S04]  /*b880*/  MOV R12, R6 ;  /* 0x00000006000c7202 */ /* 0x000fc80000000f00 */
[----:B---3--:R-:W-:Y:S01]  /*b890*/  PRMT R80, R12, 0x5410, R0 ;  /* 0x000054100c507816 */ /* 0x008fe20000000000 */
        /* <DEDUP_REMOVED lines=11> */
[----:B------:R-:W-:Y:S02]  /*b950*/  PRMT R85, R12, 0x5410, R0 ;  /* 0x000054100c557816 */ /* 0x000fe40000000000 */
[----:B------:R-:W-:Y:S02]  /*b960*/  MOV R12, R24 ;  /* 0x00000018000c7202 */ /* 0x000fe40000000f00 */
[----:B----4-:R-:W-:Y:S01]  /*b970*/  VIADDMNMX R0, R3, -R13, 0x80, PT ;  /* 0x0000008003007446 */ /* 0x010fe2000380090d */
[----:B------:R-:W-:-:S03]  /*b980*/  IMAD.MOV.U32 R3, RZ, RZ, R25 ;  /* 0x000000ffff037224 */ /* 0x000fc600078e0019 */
[----:B------:R-:W-:Y:S02]  /*b990*/  ISETP.GE.AND P0, PT, R113, R0, PT ;  /* 0x000000007100720c */ /* 0x000fe40003f06270 */
[----:B------:R-:W-:Y:S01]  /*b9a0*/  PRMT R95, R12, 0x5410, R3 ;  /* 0x000054100c5f7816 */ /* 0x000fe20000000003 */
[----:B------:R-:W-:Y:S02]  /*b9b0*/  IMAD.MOV.U32 R12, RZ, RZ, R32 ;  /* 0x000000ffff0c7224 */ /* 0x000fe400078e0020 */
[----:B------:R-:W-:-:S03]  /*b9c0*/  IMAD.MOV.U32 R3, RZ, RZ, R33 ;  /* 0x000000ffff037224 */ /* 0x000fc600078e0021 */
[----:B------:R-:W-:Y:S02]  /*b9d0*/  PRMT R104, R12, 0x7610, R104 ;  /* 0x000076100c687816 */ /* 0x000fe40000000068 */
[----:B------:R-:W-:-:S03]  /*b9e0*/  PRMT R105, R3, 0x7610, R105 ;  /* 0x0000761003697816 */ /* 0x000fc60000000069 */
[----:B------:R-:W-:Y:S05]  /*b9f0*/  @P0 BRA `(.L_x_1677) ;  /* 0x0000000800ec0947 */ /* 0x000fea0003800000 */
[----:B------:R0:W5:Y:S01]  /*ba00*/  LDL R114, [R1+0x74] ;  /* 0x0000740001727983 */ /* 0x0001620000100800 */
[----:B------:R-:W1:Y:S01]  /*ba10*/  LDC R108, c[0x0][0x3f4] ;  /* 0x0000fd00ff6c7b82 */ /* 0x000e620000000800 */
[----:B------:R-:W-:Y:S01]  /*ba20*/  BSSY B2, `(.L_x_1678) ;  /* 0x000002d000027945 */ /* 0x000fe20003800000 */
[----:B-1----:R-:W-:-:S13]  /*ba30*/  ISETP.GE.AND P0, PT, R204, R108, PT ;  /* 0x0000006ccc00720c */ /* 0x002fda0003f06270 */
[----:B0-----:R-:W-:Y:S05]  /*ba40*/  @P0 BRA `(.L_x_1679) ;  /* 0x0000000000a80947 */ /* 0x001fea0003800000 */
[----:B-----5:R-:W0:Y:S01]  /*ba50*/  LDS.128 R12, [R114] ;  /* 0x00000000720c7984 */ /* 0x020e220000000c00 */
[----:B------:R-:W-:Y:S02]  /*ba60*/  SHF.R.U64 R3, R74, 0x10, R75 ;  /* 0x000000104a037819 */ /* 0x000fe4000000124b */
[----:B------:R-:W-:Y:S02]  /*ba70*/  SHF.R.U32.HI R74, RZ, 0x10, R77 ;  /* 0x00000010ff4a7819 */ /* 0x000fe4000001164d */
[----:B------:R-:W-:Y:S01]  /*ba80*/  SHF.R.U32.HI R75, RZ, 0x10, R75 ;  /* 0x00000010ff4b7819 */ /* 0x000fe2000001164b */
[----:B------:R-:W-:Y:S01]  /*ba90*/  HADD2.F32 R3, -RZ, R3.H0_H0 ;  /* 0x20000003ff037230 */ /* 0x000fe20000004100 */
[----:B------:R-:W-:Y:S01]  /*baa0*/  SHF.R.U64 R76, R76, 0x10, R77 ;  /* 0x000000104c4c7819 */ /* 0x000fe2000000124d */
[----:B------:R-:W-:Y:S02]  /*bab0*/  HADD2.F32 R74, -RZ, R74.H0_H0 ;  /* 0x2000004aff4a7230 */ /* 0x000fe40000004100 */
[----:B------:R-:W-:-:S02]  /*bac0*/  HADD2.F32 R77, -RZ, R75.H0_H0 ;  /* 0x2000004bff4d7230 */ /* 0x000fc40000004100 */
[----:B------:R-:W-:Y:S02]  /*bad0*/  HADD2.F32 R76, -RZ, R76.H0_H0 ;  /* 0x2000004cff4c7230 */ /* 0x000fe40000004100 */
[--C-:B0-----:R-:W-:Y:S02]  /*bae0*/  HADD2.F32 R90, -RZ, R15.reuse.H1_H1 ;  /* 0x3000000fff5a7230 */ /* 0x101fe40000004100 */
[----:B------:R-:W-:-:S03]  /*baf0*/  HADD2.F32 R75, -RZ, R15.H0_H0 ;  /* 0x2000000fff4b7230 */ /* 0x000fc60000004100 */
[C---:B------:R-:W-:Y:S01]  /*bb00*/  FMUL.FTZ R15, R90.reuse, R74 ;  /* 0x0000004a5a0f7220 */ /* 0x040fe20000410000 */
[----:B------:R-:W-:-:S03]  /*bb10*/  FMUL.FTZ R90, R90, R77 ;  /* 0x0000004d5a5a7220 */ /* 0x000fc60000410000 */
[C---:B------:R-:W-:Y:S01]  /*bb20*/  FFMA.FTZ R15, R75.reuse, R77, -R15 ;  /* 0x0000004d4b0f7223 */ /* 0x040fe2000001080f */
[----:B------:R-:W-:Y:S01]  /*bb30*/  FFMA.FTZ R74, R75, R74, R90 ;  /* 0x0000004a4b4a7223 */ /* 0x000fe2000001005a */
[--C-:B------:R-:W-:Y:S02]  /*bb40*/  HADD2.F32 R90, -RZ, R91.reuse.H0_H0 ;  /* 0x2000005bff5a7230 */ /* 0x100fe40000004100 */
[----:B------:R-:W-:Y:S02]  /*bb50*/  HADD2.F32 R75, -RZ, R91.H1_H1 ;  /* 0x3000005bff4b7230 */ /* 0x000fe40000004100 */
[--C-:B------:R-:W-:Y:S01]  /*bb60*/  HADD2.F32 R91, -RZ, R12.reuse.H1_H1 ;  /* 0x3000000cff5b7230 */ /* 0x100fe20000004100 */
[----:B------:R-:W-:Y:S01]  /*bb70*/  F2FP.F16.F32.PACK_AB R15, R74, R15 ;  /* 0x0000000f4a0f723e */ /* 0x000fe200000000ff */
[----:B------:R-:W-:-:S03]  /*bb80*/  HADD2.F32 R77, -RZ, R12.H0_H0 ;  /* 0x2000000cff4d7230 */ /* 0x000fc60000004100 */
[C---:B------:R-:W-:Y:S01]  /*bb90*/  FMUL.FTZ R12, R91.reuse, R75 ;  /* 0x0000004b5b0c7220 */ /* 0x040fe20000410000 */
[----:B------:R-:W-:-:S03]  /*bba0*/  FMUL.FTZ R91, R91, R90 ;  /* 0x0000005a5b5b7220 */ /* 0x000fc60000410000 */
[C---:B------:R-:W-:Y:S01]  /*bbb0*/  FFMA.FTZ R12, R77.reuse, R90, -R12 ;  /* 0x0000005a4d0c7223 */ /* 0x040fe2000001080c */
[----:B------:R-:W-:Y:S01]  /*bbc0*/  FFMA.FTZ R75, R77, R75, R91 ;  /* 0x0000004b4d4b7223 */ /* 0x000fe2000001005b */
[----:B------:R-:W-:Y:S02]  /*bbd0*/  HADD2.F32 R77, -RZ, R92.H1_H1 ;  /* 0x3000005cff4d7230 */ /* 0x000fe40000004100 */
[----:B------:R-:W-:Y:S02]  /*bbe0*/  HADD2.F32 R91, -RZ, R14.H1_H1 ;  /* 0x3000000eff5b7230 */ /* 0x000fe40000004100 */
[----:B------:R-:W-:Y:S01]  /*bbf0*/  HADD2.F32 R90, -RZ, R92.H0_H0 ;  /* 0x2000005cff5a7230 */ /* 0x000fe20000004100 */
[----:B------:R-:W-:Y:S01]  /*bc00*/  F2FP.F16.F32.PACK_AB R12, R75, R12 ;  /* 0x0000000c4b0c723e */ /* 0x000fe200000000ff */
[----:B------:R-:W-:Y:S02]  /*bc10*/  HADD2.F32 R14, -RZ, R14.H0_H0 ;  /* 0x2000000eff0e7230 */ /* 0x000fe40000004100 */
[C---:B------:R-:W-:Y:S01]  /*bc20*/  FMUL.FTZ R92, R91.reuse, R77 ;  /* 0x0000004d5b5c7220 */ /* 0x040fe20000410000 */
[----:B------:R-:W-:-:S03]  /*bc30*/  FMUL.FTZ R91, R91, R90 ;  /* 0x0000005a5b5b7220 */ /* 0x000fc60000410000 */
[C---:B------:R-:W-:Y:S01]  /*bc40*/  FFMA.FTZ R92, R14.reuse, R90, -R92 ;  /* 0x0000005a0e5c7223 */ /* 0x040fe2000001085c */
[----:B------:R-:W-:Y:S01]  /*bc50*/  FFMA.FTZ R14, R14, R77, R91 ;  /* 0x0000004d0e0e7223 */ /* 0x000fe2000001005b */
[--C-:B------:R-:W-:Y:S02]  /*bc60*/  HADD2.F32 R77, -RZ, R13.reuse.H1_H1 ;  /* 0x3000000dff4d7230 */ /* 0x100fe40000004100 */
[----:B------:R-:W-:Y:S02]  /*bc70*/  HADD2.F32 R13, -RZ, R13.H0_H0 ;  /* 0x2000000dff0d7230 */ /* 0x000fe40000004100 */
[----:B------:R-:W-:Y:S01]  /*bc80*/  F2FP.F16.F32.PACK_AB R14, R14, R92 ;  /* 0x0000005c0e0e723e */ /* 0x000fe200000000ff */
[C---:B------:R-:W-:Y:S01]  /*bc90*/  FMUL.FTZ R90, R77.reuse, R76 ;  /* 0x0000004c4d5a7220 */ /* 0x040fe20000410000 */
[----:B------:R-:W-:-:S03]  /*bca0*/  FMUL.FTZ R77, R77, R3 ;  /* 0x000000034d4d7220 */ /* 0x000fc60000410000 */
[C---:B------:R-:W-:Y:S01]  /*bcb0*/  FFMA.FTZ R3, R13.reuse, R3, -R90 ;  /* 0x000000030d037223 */ /* 0x040fe2000001085a */
[----:B------:R-:W-:-:S05]  /*bcc0*/  FFMA.FTZ R13, R13, R76, R77 ;  /* 0x0000004c0d0d7223 */ /* 0x000fca000001004d */
[----:B------:R-:W-:-:S05]  /*bcd0*/  F2FP.F16.F32.PACK_AB R13, R13, R3 ;  /* 0x000000030d0d723e */ /* 0x000fca00000000ff */
[----:B------:R0:W-:Y:S02]  /*bce0*/  STS.128 [R114], R12 ;  /* 0x0000000c72007388 */ /* 0x0001e40000000c00 */
.L_x_1679:
[----:B------:R-:W-:Y:S05]  /*bcf0*/  BSYNC B2 ;  /* 0x0000000000027941 */ /* 0x000fea0003800000 */
.L_x_1678:
[----:B0-----:R-:W2:Y:S04]  /*bd00*/  LDL R13, [R1+0x18] ;  /* 0x00001800010d7983 */ /* 0x001ea80000100800 */
[----:B------:R-:W3:Y:S04]  /*bd10*/  LDL R12, [R1+0x48] ;  /* 0x00004800010c7983 */ /* 0x000ee80000100800 */
[----:B------:R-:W4:Y:S01]  /*bd20*/  LDL R3, [R1+0x4c] ;  /* 0x00004c0001037983 */ /* 0x000f220000100800 */
[----:B------:R-:W-:Y:S01]  /*bd30*/  BSSY B2, `(.L_x_1680) ;  /* 0x000002f000027945 */ /* 0x000fe20003800000 */
[----:B--2---:R-:W-:-:S02]  /*bd40*/  ISETP.GE.AND P0, PT, R13, R108, PT ;  /* 0x0000006c0d00720c */ /* 0x004fc40003f06270 */
[-C--:B---3--:R-:W-:Y:S02]  /*bd50*/  ISETP.GE.AND P1, PT, R12, R108.reuse, PT ;  /* 0x0000006c0c00720c */ /* 0x088fe40003f26270 */
[----:B----4-:R-:W-:-:S09]  /*bd60*/  ISETP.GE.AND P2, PT, R3, R108, PT ;  /* 0x0000006c0300720c */ /* 0x010fd20003f46270 */
[----:B------:R-:W-:Y:S05]  /*bd70*/  @P0 BRA `(.L_x_1681) ;  /* 0x0000000000a80947 */ /* 0x000fea0003800000 */
[----:B-----5:R-:W0:Y:S01]  /*bd80*/  LDS.128 R12, [R114+0x4000] ;  /* 0x00400000720c7984 */ /* 0x020e220000000c00 */
[----:B------:R-:W-:Y:S02]  /*bd90*/  SHF.R.U32.HI R74, RZ, 0x10, R73 ;  /* 0x00000010ff4a7819 */ /* 0x000fe40000011649 */
[--C-:B------:R-:W-:Y:S02]  /*bda0*/  SHF.R.U32.HI R3, RZ, 0x10, R71.reuse ;  /* 0x00000010ff037819 */ /* 0x100fe40000011647 */
[----:B------:R-:W-:Y:S01]  /*bdb0*/  SHF.R.U64 R70, R70, 0x10, R71 ;  /* 0x0000001046467819 */ /* 0x000fe20000001247 */
[----:B------:R-:W-:Y:S01]  /*bdc0*/  HADD2.F32 R74, -RZ, R74.H0_H0 ;  /* 0x2000004aff4a7230 */ /* 0x000fe20000004100 */
[----:B------:R-:W-:Y:S01]  /*bdd0*/  SHF.R.U64 R72, R72, 0x10, R73 ;  /* 0x0000001048487819 */ /* 0x000fe20000001249 */
[----:B------:R-:W-:Y:S02]  /*bde0*/  HADD2.F32 R3, -RZ, R3.H0_H0 ;  /* 0x20000003ff037230 */ /* 0x000fe40000004100 */
[----:B------:R-:W-:-:S02]  /*bdf0*/  HADD2.F32 R71, -RZ, R111.H0_H0 ;  /* 0x2000006fff477230 */ /* 0x000fc40000004100 */
[----:B------:R-:W-:Y:S02]  /*be00*/  HADD2.F32 R73, -RZ, R111.H1_H1 ;  /* 0x3000006fff497230 */ /* 0x000fe40000004100 */
[----:B------:R-:W-:Y:S02]  /*be10*/  HADD2.F32 R72, -RZ, R72.H0_H0 ;  /* 0x20000048ff487230 */ /* 0x000fe40000004100 */
[----:B------:R-:W-:Y:S02]  /*be20*/  HADD2.F32 R70, -RZ, R70.H0_H0 ;  /* 0x20000046ff467230 */ /* 0x000fe40000004100 */
[--C-:B0-----:R-:W-:Y:S02]  /*be30*/  HADD2.F32 R75, -RZ, R15.reuse.H1_H1 ;  /* 0x3000000fff4b7230 */ /* 0x101fe40000004100 */
[----:B------:R-:W-:-:S03]  /*be40*/  HADD2.F32 R15, -RZ, R15.H0_H0 ;  /* 0x2000000fff0f7230 */ /* 0x000fc60000004100 */
[C---:B------:R-:W-:Y:S01]  /*be50*/  FMUL.FTZ R76, R75.reuse, R74 ;  /* 0x0000004a4b4c7220 */ /* 0x040fe20000410000 */
[----:B------:R-:W-:-:S03]  /*be60*/  FMUL.FTZ R75, R75, R3 ;  /* 0x000000034b4b7220 */ /* 0x000fc60000410000 */
[C---:B------:R-:W-:Y:S01]  /*be70*/  FFMA.FTZ R3, R15.reuse, R3, -R76 ;  /* 0x000000030f037223 */ /* 0x040fe2000001084c */
[----:B------:R-:W-:Y:S01]  /*be80*/  FFMA.FTZ R15, R15, R74, R75 ;  /* 0x0000004a0f0f7223 */ /* 0x000fe2000001004b */
[----:B------:R-:W-:Y:S02]  /*be90*/  HADD2.F32 R74, -RZ, R112.H0_H0 ;  /* 0x20000070ff4a7230 */ /* 0x000fe40000004100 */
[----:B------:R-:W-:Y:S02]  /*bea0*/  HADD2.F32 R76, -RZ, R12.H1_H1 ;  /* 0x3000000cff4c7230 */ /* 0x000fe40000004100 */
[----:B------:R-:W-:Y:S01]  /*beb0*/  HADD2.F32 R75, -RZ, R112.H1_H1 ;  /* 0x30000070ff4b7230 */ /* 0x000fe20000004100 */
        /* <DEDUP_REMOVED lines=21> */
[----:B------:R0:W-:Y:S02]  /*c010*/  STS.128 [R114+0x4000], R12 ;  /* 0x0040000c72007388 */ /* 0x0001e40000000c00 */
.L_x_1681:
[----:B------:R-:W-:Y:S05]  /*c020*/  BSYNC B2 ;  /* 0x0000000000027941 */ /* 0x000fea0003800000 */
.L_x_1680:
[----:B------:R-:W-:Y:S04]  /*c030*/  BSSY B2, `(.L_x_1682) ;  /* 0x000002c000027945 */ /* 0x000fe80003800000 */
[----:B------:R-:W-:Y:S05]  /*c040*/  @P1 BRA `(.L_x_1683) ;  /* 0x0000000000a81947 */ /* 0x000fea0003800000 */
[----:B0----5:R-:W0:Y:S01]  /*c050*/  LDS.128 R12, [R114+0x8000] ;  /* 0x00800000720c7984 */ /* 0x021e220000000c00 */
[----:B------:R-:W-:Y:S02]  /*c060*/  SHF.R.U32.HI R70, RZ, 0x10, R69 ;  /* 0x00000010ff467819 */ /* 0x000fe40000011645 */
[--C-:B------:R-:W-:Y:S02]  /*c070*/  SHF.R.U32.HI R3, RZ, 0x10, R67.reuse ;  /* 0x00000010ff037819 */ /* 0x100fe40000011643 */
[----:B------:R-:W-:Y:S01]  /*c080*/  SHF.R.U64 R66, R66, 0x10, R67 ;  /* 0x0000001042427819 */ /* 0x000fe20000001243 */
[----:B------:R-:W-:Y:S01]  /*c090*/  HADD2.F32 R70, -RZ, R70.H0_H0 ;  /* 0x20000046ff467230 */ /* 0x000fe20000004100 */
[----:B------:R-:W-:Y:S01]  /*c0a0*/  SHF.R.U64 R68, R68, 0x10, R69 ;  /* 0x0000001044447819 */ /* 0x000fe20000001245 */
[----:B------:R-:W-:Y:S02]  /*c0b0*/  HADD2.F32 R3, -RZ, R3.H0_H0 ;  /* 0x20000003ff037230 */ /* 0x000fe40000004100 */
[----:B------:R-:W-:-:S02]  /*c0c0*/  HADD2.F32 R67, -RZ, R109.H1_H1 ;  /* 0x3000006dff437230 */ /* 0x000fc40000004100 */
[----:B------:R-:W-:Y:S02]  /*c0d0*/  HADD2.F32 R69, -RZ, R109.H0_H0 ;  /* 0x2000006dff457230 */ /* 0x000fe40000004100 */
        /* <DEDUP_REMOVED lines=33> */
.L_x_1683:
[----:B------:R-:W-:Y:S05]  /*c2f0*/  BSYNC B2 ;  /* 0x0000000000027941 */ /* 0x000fea0003800000 */
.L_x_1682:
[----:B------:R-:W-:Y:S05]  /*c300*/  @P2 BRA `(.L_x_1677) ;  /* 0x0000000000a82947 */ /* 0x000fea0003800000 */
[----:B01---5:R-:W0:Y:S01]  /*c310*/  LDS.128 R12, [R114+0xc000] ;  /* 0x00c00000720c7984 */ /* 0x023e220000000c00 */
[----:B------:R-:W-:Y:S02]  /*c320*/  SHF.R.U32.HI R66, RZ, 0x10, R65 ;  /* 0x00000010ff427819 */ /* 0x000fe40000011641 */
[----:B------:R-:W-:Y:S02]  /*c330*/  SHF.R.U32.HI R67, RZ, 0x10, R63 ;  /* 0x00000010ff437819 */ /* 0x000fe4000001163f */
[----:B------:R-:W-:Y:S01]  /*c340*/  SHF.R.U64 R64, R64, 0x10, R65 ;  /* 0x0000001040407819 */ /* 0x000fe20000001241 */
[----:B------:R-:W-:Y:S01]  /*c350*/  HADD2.F32 R66, -RZ, R66.H0_H0 ;  /* 0x20000042ff427230 */ /* 0x000fe20000004100 */
[----:B------:R-:W-:Y:S01]  /*c360*/  SHF.R.U64 R62, R62, 0x10, R63 ;  /* 0x000000103e3e7819 */ /* 0x000fe2000000123f */
[----:B------:R-:W-:Y:S02]  /*c370*/  HADD2.F32 R67, -RZ, R67.H0_H0 ;  /* 0x20000043ff437230 */ /* 0x000fe40000004100 */
[----:B------:R-:W-:-:S02]  /*c380*/  HADD2.F32 R63, -RZ, R105.H1_H1 ;  /* 0x30000069ff3f7230 */ /* 0x000fc40000004100 */
[----:B------:R-:W-:Y:S02]  /*c390*/  HADD2.F32 R64, -RZ, R64.H0_H0 ;  /* 0x20000040ff407230 */ /* 0x000fe40000004100 */
[----:B------:R-:W-:Y:S02]  /*c3a0*/  HADD2.F32 R62, -RZ, R62.H0_H0 ;  /* 0x2000003eff3e7230 */ /* 0x000fe40000004100 */
[--C-:B0-----:R-:W-:Y:S02]  /*c3b0*/  HADD2.F32 R3, -RZ, R15.reuse.H1_H1 ;  /* 0x3000000fff037230 */ /* 0x101fe40000004100 */
[----:B------:R-:W-:Y:S02]  /*c3c0*/  HADD2.F32 R68, -RZ, R15.H0_H0 ;  /* 0x2000000fff447230 */ /* 0x000fe40000004100 */
[--C-:B------:R-:W-:Y:S02]  /*c3d0*/  HADD2.F32 R65, -RZ, R12.reuse.H1_H1 ;  /* 0x3000000cff417230 */ /* 0x100fe40000004100 */
[C---:B------:R-:W-:Y:S01]  /*c3e0*/  FMUL.FTZ R15, R3.reuse, R66 ;  /* 0x00000042030f7220 */ /* 0x040fe20000410000 */
[----:B------:R-:W-:Y:S01]  /*c3f0*/  FMUL.FTZ R3, R3, R67 ;  /* 0x0000004303037220 */ /* 0x000fe20000410000 */
[----:B------:R-:W-:-:S02]  /*c400*/  HADD2.F32 R69, -RZ, R12.H0_H0 ;  /* 0x2000000cff457230 */ /* 0x000fc40000004100 */
[C---:B------:R-:W-:Y:S01]  /*c410*/  FFMA.FTZ R15, R68.reuse, R67, -R15 ;  /* 0x00000043440f7223 */ /* 0x040fe2000001080f */
[----:B------:R-:W-:Y:S02]  /*c420*/  HADD2.F32 R67, -RZ, R104.H1_H1 ;  /* 0x30000068ff437230 */ /* 0x000fe40000004100 */
[----:B------:R-:W-:Y:S01]  /*c430*/  FFMA.FTZ R3, R68, R66, R3 ;  /* 0x0000004244037223 */ /* 0x000fe20000010003 */
[--C-:B------:R-:W-:Y:S02]  /*c440*/  HADD2.F32 R12, -RZ, R14.reuse.H0_H0 ;  /* 0x2000000eff0c7230 */ /* 0x100fe40000004100 */
[----:B------:R-:W-:Y:S02]  /*c450*/  HADD2.F32 R14, -RZ, R14.H1_H1 ;  /* 0x3000000eff0e7230 */ /* 0x000fe40000004100 */
[C---:B------:R-:W-:Y:S01]  /*c460*/  FMUL.FTZ R71, R65.reuse, R67 ;  /* 0x0000004341477220 */ /* 0x040fe20000410000 */
[----:B------:R-:W-:Y:S01]  /*c470*/  FMUL.FTZ R65, R65, R63 ;  /* 0x0000003f41417220 */ /* 0x000fe20000410000 */
[----:B------:R-:W-:Y:S01]  /*c480*/  HADD2.F32 R70, -RZ, R13.H0_H0 ;  /* 0x2000000dff467230 */ /* 0x000fe20000004100 */
[----:B------:R-:W-:Y:S01]  /*c490*/  F2FP.F16.F32.PACK_AB R15, R3, R15 ;  /* 0x0000000f030f723e */ /* 0x000fe200000000ff */
[----:B------:R-:W-:Y:S01]  /*c4a0*/  FFMA.FTZ R71, R69, R63, -R71 ;  /* 0x0000003f45477223 */ /* 0x000fe20000010847 */
[----:B------:R-:W-:-:S02]  /*c4b0*/  HADD2.F32 R63, -RZ, R98.H1_H1 ;  /* 0x30000062ff3f7230 */ /* 0x000fc40000004100 */
[----:B------:R-:W-:Y:S01]  /*c4c0*/  FFMA.FTZ R65, R69, R67, R65 ;  /* 0x0000004345417223 */ /* 0x000fe20000010041 */
[----:B------:R-:W-:Y:S02]  /*c4d0*/  HADD2.F32 R98, -RZ, R98.H0_H0 ;  /* 0x20000062ff627230 */ /* 0x000fe40000004100 */
[----:B------:R-:W-:Y:S02]  /*c4e0*/  HADD2.F32 R13, -RZ, R13.H1_H1 ;  /* 0x3000000dff0d7230 */ /* 0x000fe40000004100 */
[CC--:B------:R-:W-:Y:S01]  /*c4f0*/  FMUL.FTZ R66, R14.reuse, R63.reuse ;  /* 0x0000003f0e427220 */ /* 0x0c0fe20000410000 */
[----:B------:R-:W-:Y:S02]  /*c500*/  FMUL.FTZ R67, R14, R98 ;  /* 0x000000620e437220 */ /* 0x000fe40000410000 */
[C---:B------:R-:W-:Y:S01]  /*c510*/  FMUL.FTZ R14, R13.reuse, R64 ;  /* 0x000000400d0e7220 */ /* 0x040fe20000410000 */
[----:B------:R-:W-:Y:S01]  /*c520*/  FMUL.FTZ R13, R13, R62 ;  /* 0x0000003e0d0d7220 */ /* 0x000fe20000410000 */
[C---:B------:R-:W-:Y:S01]  /*c530*/  FFMA.FTZ R66, R12.reuse, R98, -R66 ;  /* 0x000000620c427223 */ /* 0x040fe20000010842 */
[----:B------:R-:W-:Y:S01]  /*c540*/  FFMA.FTZ R67, R12, R63, R67 ;  /* 0x0000003f0c437223 */ /* 0x000fe20000010043 */
[C---:B------:R-:W-:Y:S01]  /*c550*/  FFMA.FTZ R62, R70.reuse, R62, -R14 ;  /* 0x0000003e463e7223 */ /* 0x040fe2000001080e */
[----:B------:R-:W-:Y:S01]  /*c560*/  FFMA.FTZ R13, R70, R64, R13 ;  /* 0x00000040460d7223 */ /* 0x000fe2000001000d */
[----:B------:R-:W-:-:S02]  /*c570*/  F2FP.F16.F32.PACK_AB R12, R65, R71 ;  /* 0x00000047410c723e */ /* 0x000fc400000000ff */
[----:B------:R-:W-:Y:S02]  /*c580*/  F2FP.F16.F32.PACK_AB R14, R67, R66 ;  /* 0x00000042430e723e */ /* 0x000fe400000000ff */
[----:B------:R-:W-:-:S05]  /*c590*/  F2FP.F16.F32.PACK_AB R13, R13, R62 ;  /* 0x0000003e0d0d723e */ /* 0x000fca00000000ff */
[----:B------:R2:W-:Y:S02]  /*c5a0*/  STS.128 [R114+0xc000], R12 ;  /* 0x00c0000c72007388 */ /* 0x0005e40000000c00 */
.L_x_1677:
[----:B------:R-:W-:Y:S05]  /*c5b0*/  BSYNC B1 ;  /* 0x0000000000017941 */ /* 0x000fea0003800000 */
.L_x_1676:
[----:B------:R-:W3:Y:S01]  /*c5c0*/  LDL R3, [R1+0xc8] ;  /* 0x0000c80001037983 */ /* 0x000ee20000100800 */
[----:B------:R-:W-:Y:S01]  /*c5d0*/  BSSY B1, `(.L_x_1684) ;  /* 0x00000be000017945 */ /* 0x000fe20003800000 */
[----:B---3--:R-:W-:-:S13]  /*c5e0*/  ISETP.GE.AND P0, PT, R3, R0, PT ;  /* 0x000000000300720c */ /* 0x008fda0003f06270 */
[----:B------:R-:W-:Y:S05]  /*c5f0*/  @P0 BRA `(.L_x_1685) ;  /* 0x0000000800ec0947 */ /* 0x000fea0003800000 */
[----:B012---:R-:W2:Y:S01]  /*c600*/  LDL R14, [R1+0x18] ;  /* 0x00001800010e7983 */ /* 0x007ea20000100800 */
[----:B------:R-:W0:Y:S03]  /*c610*/  LDC R3, c[0x0][0x3f4] ;  /* 0x0000fd00ff037b82 */ /* 0x000e260000000800 */
[----:B------:R-:W3:Y:S04]  /*c620*/  LDL R13, [R1+0x48] ;  /* 0x00004800010d7983 */ /* 0x000ee80000100800 */
[----:B------:R-:W4:Y:S04]  /*c630*/  LDL R12, [R1+0x4c] ;  /* 0x00004c00010c7983 */ /* 0x000f280000100800 */
[----:B------:R1:W5:Y:S01]  /*c640*/  LDL R69, [R1+0x74] ;  /* 0x0000740001457983 */ /* 0x0003620000100800 */
[----:B------:R-:W-:Y:S01]  /*c650*/  BSSY B2, `(.L_x_1686) ;  /* 0x0000030000027945 */ /* 0x000fe20003800000 */
[----:B0-----:R-:W-:-:S02]  /*c660*/  ISETP.GE.AND P0, PT, R204, R3, PT ;  /* 0x00000003cc00720c */ /* 0x001fc40003f06270 */
[-C--:B--2---:R-:W-:Y:S02]  /*c670*/  ISETP.GE.AND P1, PT, R14, R3.reuse, PT ;  /* 0x000000030e00720c */ /* 0x084fe40003f26270 */
[-C--:B---3--:R-:W-:Y:S02]  /*c680*/  ISETP.GE.AND P2, PT, R13, R3.reuse, PT ;  /* 0x000000030d00720c */ /* 0x088fe40003f46270 */
[----:B----4-:R-:W-:-:S07]  /*c690*/  ISETP.GE.AND P3, PT, R12, R3, PT ;  /* 0x000000030c00720c */ /* 0x010fce0003f66270 */
[----:B-1----:R-:W-:Y:S06]  /*c6a0*/  @P0 BRA `(.L_x_1687) ;  /* 0x0000000000a80947 */ /* 0x002fec0003800000 */
[----:B-----5:R-:W0:Y:S01]  /*c6b0*/  LDS.128 R12, [R69+0x1000] ;  /* 0x00100000450c7984 */ /* 0x020e220000000c00 */
[----:B------:R-:W-:Y:S01]  /*c6c0*/  SHF.R.U64 R3, R58, 0x10, R59 ;  /* 0x000000103a037819 */ /* 0x000fe2000000123b */
[--C-:B------:R-:W-:Y:S01]  /*c6d0*/  HADD2.F32 R63, -RZ, R107.reuse.H0_H0 ;  /* 0x2000006bff3f7230 */ /* 0x100fe20000004100 */
[--C-:B------:R-:W-:Y:S01]  /*c6e0*/  SHF.R.U64 R58, R60, 0x10, R61.reuse ;  /* 0x000000103c3a7819 */ /* 0x100fe2000000123d */
[----:B------:R-:W-:Y:S01]  /*c6f0*/  HADD2.F32 R107, -RZ, R107.H1_H1 ;  /* 0x3000006bff6b7230 */ /* 0x000fe20000004100 */
[----:B------:R-:W-:Y:S01]  /*c700*/  SHF.R.U32.HI R60, RZ, 0x10, R61 ;  /* 0x00000010ff3c7819 */ /* 0x000fe2000001163d */
[--C-:B------:R-:W-:Y:S01]  /*c710*/  HADD2.F32 R61, -RZ, R106.reuse.H0_H0 ;  /* 0x2000006aff3d7230 */ /* 0x100fe20000004100 */
[----:B------:R-:W-:Y:S01]  /*c720*/  SHF.R.U32.HI R59, RZ, 0x10, R59 ;  /* 0x00000010ff3b7819 */ /* 0x000fe2000001163b */
[----:B------:R-:W-:Y:S02]  /*c730*/  HADD2.F32 R106, -RZ, R106.H1_H1 ;  /* 0x3000006aff6a7230 */ /* 0x000fe40000004100 */
[----:B------:R-:W-:-:S02]  /*c740*/  HADD2.F32 R60, -RZ, R60.H0_H0 ;  /* 0x2000003cff3c7230 */ /* 0x000fc40000004100 */
[----:B------:R-:W-:Y:S02]  /*c750*/  HADD2.F32 R59, -RZ, R59.H0_H0 ;  /* 0x2000003bff3b7230 */ /* 0x000fe40000004100 */
[----:B------:R-:W-:Y:S02]  /*c760*/  HADD2.F32 R58, -RZ, R58.H0_H0 ;  /* 0x2000003aff3a7230 */ /* 0x000fe40000004100 */
[----:B------:R-:W-:Y:S02]  /*c770*/  HADD2.F32 R3, -RZ, R3.H0_H0 ;  /* 0x20000003ff037230 */ /* 0x000fe40000004100 */
[--C-:B0-----:R-:W-:Y:S02]  /*c780*/  HADD2.F32 R62, -RZ, R15.reuse.H0_H0 ;  /* 0x2000000fff3e7230 */ /* 0x101fe40000004100 */
[----:B------:R-:W-:Y:S02]  /*c790*/  HADD2.F32 R15, -RZ, R15.H1_H1 ;  /* 0x3000000fff0f7230 */ /* 0x000fe40000004100 */
[----:B------:R-:W-:-:S02]  /*c7a0*/  HADD2.F32 R65, -RZ, R14.H0_H0 ;  /* 0x2000000eff417230 */ /* 0x000fc40000004100 */
[----:B------:R-:W-:Y:S02]  /*c7b0*/  HADD2.F32 R64, -RZ, R12.H0_H0 ;  /* 0x2000000cff407230 */ /* 0x000fe40000004100 */
[CC--:B------:R-:W-:Y:S01]  /*c7c0*/  FMUL.FTZ R67, R15.reuse, R60.reuse ;  /* 0x0000003c0f437220 */ /* 0x0c0fe20000410000 */
[----:B------:R-:W-:Y:S02]  /*c7d0*/  HADD2.F32 R14, -RZ, R14.H1_H1 ;  /* 0x3000000eff0e7230 */ /* 0x000fe40000004100 */
[-C--:B------:R-:W-:Y:S01]  /*c7e0*/  FMUL.FTZ R15, R15, R59.reuse ;  /* 0x0000003b0f0f7220 */ /* 0x080fe20000410000 */
[--C-:B------:R-:W-:Y:S02]  /*c7f0*/  HADD2.F32 R66, -RZ, R13.reuse.H0_H0 ;  /* 0x2000000dff427230 */ /* 0x100fe40000004100 */
[C---:B------:R-:W-:Y:S01]  /*c800*/  FFMA.FTZ R67, R62.reuse, R59, -R67 ;  /* 0x0000003b3e437223 */ /* 0x040fe20000010843 */
[----:B------:R-:W-:Y:S02]  /*c810*/  HADD2.F32 R12, -RZ, R12.H1_H1 ;  /* 0x3000000cff0c7230 */ /* 0x000fe40000004100 */
[----:B------:R-:W-:Y:S01]  /*c820*/  FFMA.FTZ R15, R62, R60, R15 ;  /* 0x0000003c3e0f7223 */ /* 0x000fe2000001000f */
[----:B------:R-:W-:-:S02]  /*c830*/  HADD2.F32 R13, -RZ, R13.H1_H1 ;  /* 0x3000000dff0d7230 */ /* 0x000fc40000004100 */
[C---:B------:R-:W-:Y:S01]  /*c840*/  FMUL.FTZ R59, R14.reuse, R107 ;  /* 0x0000006b0e3b7220 */ /* 0x040fe20000410000 */
[----:B------:R-:W-:Y:S01]  /*c850*/  FMUL.FTZ R60, R14, R106 ;  /* 0x0000006a0e3c7220 */ /* 0x000fe20000410000 */
[C---:B------:R-:W-:Y:S01]  /*c860*/  FMUL.FTZ R68, R12.reuse, R63 ;  /* 0x0000003f0c447220 */ /* 0x040fe20000410000 */
[----:B------:R-:W-:Y:S01]  /*c870*/  FMUL.FTZ R12, R12, R61 ;  /* 0x0000003d0c0c7220 */ /* 0x000fe20000410000 */
[C---:B------:R-:W-:Y:S01]  /*c880*/  FMUL.FTZ R14, R13.reuse, R58 ;  /* 0x0000003a0d0e7220 */ /* 0x040fe20000410000 */
[----:B------:R-:W-:Y:S01]  /*c890*/  FMUL.FTZ R13, R13, R3 ;  /* 0x000000030d0d7220 */ /* 0x000fe20000410000 */
[C---:B------:R-:W-:Y:S01]  /*c8a0*/  FFMA.FTZ R68, R64.reuse, R61, -R68 ;  /* 0x0000003d40447223 */ /* 0x040fe20000010844 */
[----:B------:R-:W-:Y:S01]  /*c8b0*/  FFMA.FTZ R12, R64, R63, R12 ;  /* 0x0000003f400c7223 */ /* 0x000fe2000001000c */
[C---:B------:R-:W-:Y:S01]  /*c8c0*/  FFMA.FTZ R59, R65.reuse, R106, -R59 ;  /* 0x0000006a413b7223 */ /* 0x040fe2000001083b */
[----:B------:R-:W-:Y:S01]  /*c8d0*/  FFMA.FTZ R60, R65, R107, R60 ;  /* 0x0000006b413c7223 */ /* 0x000fe2000001003c */
[C---:B------:R-:W-:Y:S01]  /*c8e0*/  FFMA.FTZ R3, R66.reuse, R3, -R14 ;  /* 0x0000000342037223 */ /* 0x040fe2000001080e */
[----:B------:R-:W-:Y:S01]  /*c8f0*/  FFMA.FTZ R58, R66, R58, R13 ;  /* 0x0000003a423a7223 */ /* 0x000fe2000001000d */
[----:B------:R-:W-:-:S02]  /*c900*/  F2FP.F16.F32.PACK_AB R15, R15, R67 ;  /* 0x000000430f0f723e */ /* 0x000fc400000000ff */
[----:B------:R-:W-:Y:S02]  /*c910*/  F2FP.F16.F32.PACK_AB R14, R60, R59 ;  /* 0x0000003b3c0e723e */ /* 0x000fe400000000ff */
[----:B------:R-:W-:Y:S02]  /*c920*/  F2FP.F16.F32.PACK_AB R12, R12, R68 ;  /* 0x000000440c0c723e */ /* 0x000fe400000000ff */
[----:B------:R-:W-:-:S05]  /*c930*/  F2FP.F16.F32.PACK_AB R13, R58, R3 ;  /* 0x000000033a0d723e */ /* 0x000fca00000000ff */
[----:B------:R0:W-:Y:S02]  /*c940*/  STS.128 [R69+0x1000], R12 ;  /* 0x0010000c45007388 */ /* 0x0001e40000000c00 */
.L_x_1687:
[----:B------:R-:W-:Y:S05]  /*c950*/  BSYNC B2 ;  /* 0x0000000000027941 */ /* 0x000fea0003800000 */
.L_x_1686:
        /* <DEDUP_REMOVED lines=9> */
[----:B------:R-:W-:-:S02]  /*c9f0*/  HADD2.F32 R55, -RZ, R103.H0_H0 ;  /* 0x20000067ff377230 */ /* 0x000fc40000004100 */
[----:B------:R-:W-:Y:S02]  /*ca00*/  HADD2.F32 R57, -RZ, R102.H0_H0 ;  /* 0x20000066ff397230 */ /* 0x000fe40000004100 */
[----:B------:R-:W-:Y:S02]  /*ca10*/  HADD2.F32 R103, -RZ, R103.H1_H1 ;  /* 0x30000067ff677230 */ /* 0x000fe40000004100 */
[----:B------:R-:W-:Y:S02]  /*ca20*/  HADD2.F32 R54, -RZ, R54.H0_H0 ;  /* 0x20000036ff367230 */ /* 0x000fe40000004100 */
[--C-:B0-----:R-:W-:Y:S02]  /*ca30*/  HADD2.F32 R61, -RZ, R15.reuse.H1_H1 ;  /* 0x3000000fff3d7230 */ /* 0x101fe40000004100 */
[----:B------:R-:W-:Y:S02]  /*ca40*/  HADD2.F32 R60, -RZ, R12.H1_H1 ;  /* 0x3000000cff3c7230 */ /* 0x000fe40000004100 */
[----:B------:R-:W-:-:S02]  /*ca50*/  HADD2.F32 R59, -RZ, R15.H0_H0 ;  /* 0x2000000fff3b7230 */ /* 0x000fc40000004100 */
[C---:B------:R-:W-:Y:S01]  /*ca60*/  FMUL.FTZ R64, R61.reuse, R62 ;  /* 0x0000003e3d407220 */ /* 0x040fe20000410000 */
[-C--:B------:R-:W-:Y:S01]  /*ca70*/  FMUL.FTZ R63, R61, R58.reuse ;  /* 0x0000003a3d3f7220 */ /* 0x080fe20000410000 */
[----:B------:R-:W-:Y:S02]  /*ca80*/  HADD2.F32 R56, -RZ, R12.H0_H0 ;  /* 0x2000000cff387230 */ /* 0x000fe40000004100 */
[C---:B------:R-:W-:Y:S01]  /*ca90*/  FMUL.FTZ R61, R60.reuse, R55 ;  /* 0x000000373c3d7220 */ /* 0x040fe20000410000 */
[C---:B------:R-:W-:Y:S01]  /*caa0*/  FFMA.FTZ R58, R59.reuse, R58, -R64 ;  /* 0x0000003a3b3a7223 */ /* 0x040fe20000010840 */
[----:B------:R-:W-:Y:S01]  /*cab0*/  FFMA.FTZ R59, R59, R62, R63 ;  /* 0x0000003e3b3b7223 */ /* 0x000fe2000001003f */
[-C--:B------:R-:W-:Y:S01]  /*cac0*/  FMUL.FTZ R63, R60, R57.reuse ;  /* 0x000000393c3f7220 */ /* 0x080fe20000410000 */
[--C-:B------:R-:W-:Y:S02]  /*cad0*/  HADD2.F32 R12, -RZ, R14.reuse.H0_H0 ;  /* 0x2000000eff0c7230 */ /* 0x100fe40000004100 */
[----:B------:R-:W-:Y:S01]  /*cae0*/  FFMA.FTZ R57, R56, R57, -R61 ;  /* 0x0000003938397223 */ /* 0x000fe2000001083d */
[----:B------:R-:W-:-:S02]  /*caf0*/  HADD2.F32 R14, -RZ, R14.H1_H1 ;  /* 0x3000000eff0e7230 */ /* 0x000fc40000004100 */
[----:B------:R-:W-:Y:S01]  /*cb00*/  FFMA.FTZ R56, R56, R55, R63 ;  /* 0x0000003738387223 */ /* 0x000fe2000001003f */
[--C-:B------:R-:W-:Y:S02]  /*cb10*/  HADD2.F32 R15, -RZ, R13.reuse.H0_H0 ;  /* 0x2000000dff0f7230 */ /* 0x100fe40000004100 */
[----:B------:R-:W-:Y:S02]  /*cb20*/  HADD2.F32 R61, -RZ, R102.H1_H1 ;  /* 0x30000066ff3d7230 */ /* 0x000fe40000004100 */
[C---:B------:R-:W-:Y:S01]  /*cb30*/  FMUL.FTZ R55, R14.reuse, R103 ;  /* 0x000000670e377220 */ /* 0x040fe20000410000 */
[----:B------:R-:W-:Y:S02]  /*cb40*/  HADD2.F32 R13, -RZ, R13.H1_H1 ;  /* 0x3000000dff0d7230 */ /* 0x000fe40000004100 */
[----:B------:R-:W-:Y:S02]  /*cb50*/  HADD2.F32 R60, -RZ, R3.H0_H0 ;  /* 0x20000003ff3c7230 */ /* 0x000fe40000004100 */
[-C--:B------:R-:W-:Y:S01]  /*cb60*/  FMUL.FTZ R62, R14, R61.reuse ;  /* 0x0000003d0e3e7220 */ /* 0x080fe20000410000 */
[C---:B------:R-:W-:Y:S01]  /*cb70*/  FFMA.FTZ R55, R12.reuse, R61, -R55 ;  /* 0x0000003d0c377223 */ /* 0x040fe20000010837 */
[C---:B------:R-:W-:Y:S01]  /*cb80*/  FMUL.FTZ R14, R13.reuse, R54 ;  /* 0x000000360d0e7220 */ /* 0x040fe20000410000 */
[----:B------:R-:W-:Y:S01]  /*cb90*/  FMUL.FTZ R3, R13, R60 ;  /* 0x0000003c0d037220 */ /* 0x000fe20000410000 */
[----:B------:R-:W-:-:S02]  /*cba0*/  FFMA.FTZ R62, R12, R103, R62 ;  /* 0x000000670c3e7223 */ /* 0x000fc4000001003e */
[C---:B------:R-:W-:Y:S01]  /*cbb0*/  FFMA.FTZ R13, R15.reuse, R60, -R14 ;  /* 0x0000003c0f0d7223 */ /* 0x040fe2000001080e */
[----:B------:R-:W-:Y:S01]  /*cbc0*/  F2FP.F16.F32.PACK_AB R12, R56, R57 ;  /* 0x00000039380c723e */ /* 0x000fe200000000ff */
[----:B------:R-:W-:Y:S01]  /*cbd0*/  FFMA.FTZ R54, R15, R54, R3 ;  /* 0x000000360f367223 */ /* 0x000fe20000010003 */
[----:B------:R-:W-:Y:S02]  /*cbe0*/  F2FP.F16.F32.PACK_AB R15, R59, R58 ;  /* 0x0000003a3b0f723e */ /* 0x000fe400000000ff */
[----:B------:R-:W-:Y:S02]  /*cbf0*/  F2FP.F16.F32.PACK_AB R14, R62, R55 ;  /* 0x000000373e0e723e */ /* 0x000fe400000000ff */
[----:B------:R-:W-:-:S05]  /*cc00*/  F2FP.F16.F32.PACK_AB R13, R54, R13 ;  /* 0x0000000d360d723e */ /* 0x000fca00000000ff */
[----:B------:R1:W-:Y:S02]  /*cc10*/  STS.128 [R69+0x5000], R12 ;  /* 0x0050000c45007388 */ /* 0x0003e40000000c00 */
.L_x_1689:
[----:B------:R-:W-:Y:S05]  /*cc20*/  BSYNC B2 ;  /* 0x0000000000027941 */ /* 0x000fea0003800000 */
.L_x_1688:
[----:B------:R-:W-:Y:S04]  /*cc30*/  BSSY B2, `(.L_x_1690) ;  /* 0x000002c000027945 */ /* 0x000fe80003800000 */
[----:B------:R-:W-:Y:S05]  /*cc40*/  @P2 BRA `(.L_x_1691) ;  /* 0x0000000000a82947 */ /* 0x000fea0003800000 */
[----:B01---5:R-:W0:Y:S01]  /*cc50*/  LDS.128 R12, [R69+0x9000] ;  /* 0x00900000450c7984 */ /* 0x023e220000000c00 */
[----:B------:R-:W-:Y:S01]  /*cc60*/  SHF.R.U32.HI R60, RZ, 0x10, R53 ;  /* 0x00000010ff3c7819 */ /* 0x000fe20000011635 */
[--C-:B------:R-:W-:Y:S01]  /*cc70*/  HADD2.F32 R57, -RZ, R96.reuse.H0_H0 ;  /* 0x20000060ff397230 */ /* 0x100fe20000004100 */
[--C-:B------:R-:W-:Y:S01]  /*cc80*/  SHF.R.U32.HI R58, RZ, 0x10, R51.reuse ;  /* 0x00000010ff3a7819 */ /* 0x100fe20000011633 */
[----:B------:R-:W-:Y:S01]  /*cc90*/  HADD2.F32 R96, -RZ, R96.H1_H1 ;  /* 0x30000060ff607230 */ /* 0x000fe20000004100 */
        /* <DEDUP_REMOVED lines=9> */
[----:B------:R-:W-:Y:S02]  /*cd30*/  HADD2.F32 R55, -RZ, R15.H0_H0 ;  /* 0x2000000fff377230 */ /* 0x000fe40000004100 */
[----:B------:R-:W-:-:S02]  /*cd40*/  HADD2.F32 R15, -RZ, R14.H0_H0 ;  /* 0x2000000eff0f7230 */ /* 0x000fc40000004100 */
[C---:B------:R-:W-:Y:S01]  /*cd50*/  FMUL.FTZ R61, R53.reuse, R58 ;  /* 0x0000003a353d7220 */ /* 0x040fe20000410000 */
[----:B------:R-:W-:Y:S02]  /*cd60*/  HADD2.F32 R52, -RZ, R14.H1_H1 ;  /* 0x3000000eff347230 */ /* 0x000fe40000004100 */
[----:B------:R-:W-:Y:S01]  /*cd70*/  FMUL.FTZ R14, R53, R60 ;  /* 0x0000003c350e7220 */ /* 0x000fe20000410000 */
[--C-:B------:R-:W-:Y:S02]  /*cd80*/  HADD2.F32 R56, -RZ, R12.reuse.H1_H1 ;  /* 0x3000000cff387230 */ /* 0x100fe40000004100 */
[----:B------:R-:W-:Y:S02]  /*cd90*/  HADD2.F32 R54, -RZ, R12.H0_H0 ;  /* 0x2000000cff367230 */ /* 0x000fe40000004100 */
[--C-:B------:R-:W-:Y:S02]  /*cda0*/  HADD2.F32 R12, -RZ, R13.reuse.H0_H0 ;  /* 0x2000000dff0c7230 */ /* 0x100fe40000004100 */
[----:B------:R-:W-:Y:S01]  /*cdb0*/  FMUL.FTZ R59, R56, R51 ;  /* 0x00000033383b7220 */ /* 0x000fe20000410000 */
[----:B------:R-:W-:-:S02]  /*cdc0*/  HADD2.F32 R53, -RZ, R13.H1_H1 ;  /* 0x3000000dff357230 */ /* 0x000fc40000004100 */
[C---:B------:R-:W-:Y:S01]  /*cdd0*/  FFMA.FTZ R13, R55.reuse, R58, -R14 ;  /* 0x0000003a370d7223 */ /* 0x040fe2000001080e */
[----:B------:R-:W-:Y:S01]  /*cde0*/  FFMA.FTZ R14, R55, R60, R61 ;  /* 0x0000003c370e7223 */ /* 0x000fe2000001003d */
[-C--:B------:R-:W-:Y:S01]  /*cdf0*/  FMUL.FTZ R55, R56, R57.reuse ;  /* 0x0000003938377220 */ /* 0x080fe20000410000 */
[----:B------:R-:W-:Y:S01]  /*ce00*/  FFMA.FTZ R59, R54, R57, -R59 ;  /* 0x00000039363b7223 */ /* 0x000fe2000001083b */
[C---:B------:R-:W-:Y:S01]  /*ce10*/  FMUL.FTZ R56, R52.reuse, R97 ;  /* 0x0000006134387220 */ /* 0x040fe20000410000 */
[----:B------:R-:W-:Y:S01]  /*ce20*/  FMUL.FTZ R52, R52, R96 ;  /* 0x0000006034347220 */ /* 0x000fe20000410000 */
[----:B------:R-:W-:Y:S01]  /*ce30*/  FFMA.FTZ R54, R54, R51, R55 ;  /* 0x0000003336367223 */ /* 0x000fe20000010037 */
        /* <DEDUP_REMOVED lines=11> */
.L_x_1691:
[----:B------:R-:W-:Y:S05]  /*cef0*/  BSYNC B2 ;  /* 0x0000000000027941 */ /* 0x000fea0003800000 */
.L_x_1690:
[----:B------:R-:W-:Y:S05]  /*cf00*/  @P3 BRA `(.L_x_1685) ;  /* 0x0000000000a83947 */ /* 0x000fea0003800000 */
[----:B012--5:R-:W0:Y:S01]  /*cf10*/  LDS.128 R12, [R69+0xd000] ;  /* 0x00d00000450c7984 */ /* 0x027e220000000c00 */
[----:B------:R-:W-:Y:S01]  /*cf20*/  SHF.R.U32.HI R51, RZ, 0x10, R47 ;  /* 0x00000010ff337819 */ /* 0x000fe2000001162f */
[----:B------:R-:W-:Y:S01]  /*cf30*/  HADD2.F32 R50, -RZ, R87.H1_H1 ;  /* 0x30000057ff327230 */ /* 0x000fe20000004100 */
[--C-:B------:R-:W-:Y:S01]  /*cf40*/  SHF.R.U32.HI R53, RZ, 0x10, R49.reuse ;  /* 0x00000010ff357819 */ /* 0x100fe20000011631 */
[--C-:B------:R-:W-:Y:S01]  /*cf50*/  HADD2.F32 R52, -RZ, R86.reuse.H1_H1 ;  /* 0x30000056ff347230 */ /* 0x100fe20000004100 */
[----:B------:R-:W-:Y:S01]  /*cf60*/  SHF.R.U64 R57, R48, 0x10, R49 ;  /* 0x0000001030397819 */ /* 0x000fe20000001231 */
[----:B------:R-:W-:Y:S01]  /*cf70*/  HADD2.F32 R51, -RZ, R51.H0_H0 ;  /* 0x20000033ff337230 */ /* 0x000fe20000004100 */
[----:B------:R-:W-:Y:S01]  /*cf80*/  SHF.R.U64 R3, R46, 0x10, R47 ;  /* 0x000000102e037819 */ /* 0x000fe2000000122f */
[----:B------:R-:W-:Y:S02]  /*cf90*/  HADD2.F32 R53, -RZ, R53.H0_H0 ;  /* 0x20000035ff357230 */ /* 0x000fe40000004100 */
[----:B------:R-:W-:-:S02]  /*cfa0*/  HADD2.F32 R86, -RZ, R86.H0_H0 ;  /* 0x20000056ff567230 */ /* 0x000fc40000004100 */
[----:B------:R-:W-:Y:S02]  /*cfb0*/  HADD2.F32 R87, -RZ, R87.H0_H0 ;  /* 0x20000057ff577230 */ /* 0x000fe40000004100 */
[----:B------:R-:W-:Y:S02]  /*cfc0*/  HADD2.F32 R3, -RZ, R3.H0_H0 ;  /* 0x20000003ff037230 */ /* 0x000fe40000004100 */
[--C-:B0-----:R-:W-:Y:S02]  /*cfd0*/  HADD2.F32 R49, -RZ, R15.reuse.H1_H1 ;  /* 0x3000000fff317230 */ /* 0x101fe40000004100 */
[----:B------:R-:W-:Y:S02]  /*cfe0*/  HADD2.F32 R48, -RZ, R15.H0_H0 ;  /* 0x2000000fff307230 */ /* 0x000fe40000004100 */
[--C-:B------:R-:W-:Y:S02]  /*cff0*/  HADD2.F32 R15, -RZ, R12.reuse.H0_H0 ;  /* 0x2000000cff0f7230 */ /* 0x100fe40000004100 */
[----:B------:R-:W-:Y:S01]  /*d000*/  FMUL.FTZ R55, R49, R53 ;  /* 0x0000003531377220 */ /* 0x000fe20000410000 */
[----:B------:R-:W-:-:S02]  /*d010*/  HADD2.F32 R12, -RZ, R12.H1_H1 ;  /* 0x3000000cff0c7230 */ /* 0x000fc40000004100 */
[-C--:B------:R-:W-:Y:S01]  /*d020*/  FMUL.FTZ R56, R49, R51.reuse ;  /* 0x0000003331387220 */ /* 0x080fe20000410000 */
[--C-:B------:R-:W-:Y:S02]  /*d030*/  HADD2.F32 R46, -RZ, R14.reuse.H0_H0 ;  /* 0x2000000eff2e7230 */ /* 0x100fe40000004100 */
[C---:B------:R-:W-:Y:S01]  /*d040*/  FFMA.FTZ R55, R48.reuse, R51, -R55 ;  /* 0x0000003330377223 */ /* 0x040fe20000010837 */
[----:B------:R-:W-:Y:S02]  /*d050*/  HADD2.F32 R47, -RZ, R14.H1_H1 ;  /* 0x3000000eff2f7230 */ /* 0x000fe40000004100 */
[----:B------:R-:W-:Y:S01]  /*d060*/  FFMA.FTZ R56, R48, R53, R56 ;  /* 0x0000003530387223 */ /* 0x000fe20000010038 */
[--C-:B------:R-:W-:Y:S02]  /*d070*/  HADD2.F32 R14, -RZ, R13.reuse.H0_H0 ;  /* 0x2000000dff0e7230 */ /* 0x100fe40000004100 */
[C---:B------:R-:W-:Y:S01]  /*d080*/  FMUL.FTZ R54, R12.reuse, R52 ;  /* 0x000000340c367220 */ /* 0x040fe20000410000 */
[----:B------:R-:W-:Y:S01]  /*d090*/  FMUL.FTZ R48, R12, R50 ;  /* 0x000000320c307220 */ /* 0x000fe20000410000 */
[----:B------:R-:W-:-:S02]  /*d0a0*/  HADD2.F32 R13, -RZ, R13.H1_H1 ;  /* 0x3000000dff0d7230 */ /* 0x000fc40000004100 */
[----:B------:R-:W-:Y:S01]  /*d0b0*/  FMUL.FTZ R51, R47, R86 ;  /* 0x000000562f337220 */ /* 0x000fe20000410000 */
[----:B------:R-:W-:Y:S02]  /*d0c0*/  HADD2.F32 R12, -RZ, R57.H0_H0 ;  /* 0x20000039ff0c7230 */ /* 0x000fe40000004100 */
[C---:B------:R-:W-:Y:S01]  /*d0d0*/  FFMA.FTZ R54, R15.reuse, R50, -R54 ;  /* 0x000000320f367223 */ /* 0x040fe20000010836 */
[----:B------:R-:W-:Y:S01]  /*d0e0*/  FFMA.FTZ R49, R15, R52, R48 ;  /* 0x000000340f317223 */ /* 0x000fe20000010030 */
[----:B------:R-:W-:Y:S01]  /*d0f0*/  FMUL.FTZ R53, R47, R87 ;  /* 0x000000572f357220 */ /* 0x000fe20000410000 */
[C---:B------:R-:W-:Y:S01]  /*d100*/  FMUL.FTZ R47, R13.reuse, R3 ;  /* 0x000000030d2f7220 */ /* 0x040fe20000410000 */
[----:B------:R-:W-:Y:S01]  /*d110*/  FMUL.FTZ R15, R13, R12 ;  /* 0x0000000c0d0f7220 */ /* 0x000fe20000410000 */
[C---:B------:R-:W-:Y:S01]  /*d120*/  FFMA.FTZ R51, R46.reuse, R87, -R51 ;  /* 0x000000572e337223 */ /* 0x040fe20000010833 */
[----:B------:R-:W-:Y:S01]  /*d130*/  FFMA.FTZ R86, R46, R86, R53 ;  /* 0x000000562e567223 */ /* 0x000fe20000010035 */
[C---:B------:R-:W-:Y:S01]  /*d140*/  FFMA.FTZ R46, R14.reuse, R12, R47 ;  /* 0x0000000c0e2e7223 */ /* 0x040fe2000001002f */
[----:B------:R-:W-:Y:S01]  /*d150*/  FFMA.FTZ R13, R14, R3, -R15 ;  /* 0x000000030e0d7223 */ /* 0x000fe2000001080f */
[----:B------:R-:W-:-:S02]  /*d160*/  F2FP.F16.F32.PACK_AB R15, R56, R55 ;  /* 0x00000037380f723e */ /* 0x000fc400000000ff */
[----:B------:R-:W-:Y:S02]  /*d170*/  F2FP.F16.F32.PACK_AB R14, R86, R51 ;  /* 0x00000033560e723e */ /* 0x000fe400000000ff */
[----:B------:R-:W-:Y:S02]  /*d180*/  F2FP.F16.F32.PACK_AB R12, R49, R54 ;  /* 0x00000036310c723e */ /* 0x000fe400000000ff */
[----:B------:R-:W-:-:S05]  /*d190*/  F2FP.F16.F32.PACK_AB R13, R46, R13 ;  /* 0x0000000d2e0d723e */ /* 0x000fca00000000ff */
[----:B------:R3:W-:Y:S02]  /*d1a0*/  STS.128 [R69+0xd000], R12 ;  /* 0x00d0000c45007388 */ /* 0x0007e40000000c00 */
.L_x_1685:
[----:B------:R-:W-:Y:S05]  /*d1b0*/  BSYNC B1 ;  /* 0x0000000000017941 */ /* 0x000fea0003800000 */
.L_x_1684:
[----:B------:R-:W-:Y:S01]  /*d1c0*/  VIADD R3, R113, 0x40 ;  /* 0x0000004071037836 */ /* 0x000fe20000000000 */
[----:B------:R-:W-:Y:S04]  /*d1d0*/  BSSY B1, `(.L_x_1692) ;  /* 0x00000be000017945 */ /* 0x000fe80003800000 */
[----:B------:R-:W-:-:S13]  /*d1e0*/  ISETP.GE.AND P0, PT, R3, R0, PT ;  /* 0x000000000300720c */ /* 0x000fda0003f06270 */
[----:B------:R-:W-:Y:S05]  /*d1f0*/  @P0 BRA `(.L_x_1693) ;  /* 0x0000000800ec0947 */ /* 0x000fea0003800000 */
[----:B0123--:R-:W2:Y:S01]  /*d200*/  LDL R14, [R1+0x18] ;  /* 0x00001800010e7983 */ /* 0x00fea20000100800 */
        /* <DEDUP_REMOVED lines=11> */
[----:B------:R-:W-:Y:S01]  /*d2c0*/  SHF.R.U32.HI R48, RZ, 0x10, R45 ;  /* 0x00000010ff307819 */ /* 0x000fe2000001162d */
[--C-:B------:R-:W-:Y:S01]  /*d2d0*/  HADD2.F32 R47, -RZ, R100.reuse.H0_H0 ;  /* 0x20000064ff2f7230 */ /* 0x100fe20000004100 */
[----:B------:R-:W-:Y:S01]  /*d2e0*/  SHF.R.U32.HI R46, RZ, 0x10, R43 ;  /* 0x00000010ff2e7819 */ /* 0x000fe2000001162b */
[----:B------:R-:W-:Y:S01]  /*d2f0*/  HADD2.F32 R100, -RZ, R100.H1_H1 ;  /* 0x30000064ff647230 */ /* 0x000fe20000004100 */
[----:B------:R-:W-:Y:S01]  /*d300*/  SHF.R.U64 R51, R44, 0x10, R45 ;  /* 0x000000102c337819 */ /* 0x000fe2000000122d */
[----:B------:R-:W-:Y:S01]  /*d310*/  HADD2.F32 R48, -RZ, R48.H0_H0 ;  /* 0x20000030ff307230 */ /* 0x000fe20000004100 */
[----:B------:R-:W-:Y:S01]  /*d320*/  SHF.R.U64 R52, R42, 0x10, R43 ;  /* 0x000000102a347819 */ /* 0x000fe2000000122b */
[----:B------:R-:W-:Y:S02]  /*d330*/  HADD2.F32 R46, -RZ, R46.H0_H0 ;  /* 0x2000002eff2e7230 */ /* 0x000fe40000004100 */
[----:B------:R-:W-:-:S02]  /*d340*/  HADD2.F32 R45, -RZ, R99.H0_H0 ;  /* 0x20000063ff2d7230 */ /* 0x000fc40000004100 */
[----:B------:R-:W-:Y:S02]  /*d350*/  HADD2.F32 R99, -RZ, R99.H1_H1 ;  /* 0x30000063ff637230 */ /* 0x000fe40000004100 */
[--C-:B0-----:R-:W-:Y:S02]  /*d360*/  HADD2.F32 R44, -RZ, R15.reuse.H1_H1 ;  /* 0x3000000fff2c7230 */ /* 0x101fe40000004100 */
[--C-:B------:R-:W-:Y:S02]  /*d370*/  HADD2.F32 R3, -RZ, R12.reuse.H0_H0 ;  /* 0x2000000cff037230 */ /* 0x100fe40000004100 */
[----:B------:R-:W-:Y:S02]  /*d380*/  HADD2.F32 R43, -RZ, R15.H0_H0 ;  /* 0x2000000fff2b7230 */ /* 0x000fe40000004100 */
[C---:B------:R-:W-:Y:S01]  /*d390*/  FMUL.FTZ R50, R44.reuse, R48 ;  /* 0x000000302c327220 */ /* 0x040fe20000410000 */
[----:B------:R-:W-:Y:S02]  /*d3a0*/  HADD2.F32 R12, -RZ, R12.H1_H1 ;  /* 0x3000000cff0c7230 */ /* 0x000fe40000004100 */
[----:B------:R-:W-:Y:S01]  /*d3b0*/  FMUL.FTZ R49, R44, R46 ;  /* 0x0000002e2c317220 */ /* 0x000fe20000410000 */
[----:B------:R-:W-:-:S02]  /*d3c0*/  HADD2.F32 R15, -RZ, R14.H0_H0 ;  /* 0x2000000eff0f7230 */ /* 0x000fc40000004100 */
[C---:B------:R-:W-:Y:S01]  /*d3d0*/  FFMA.FTZ R50, R43.reuse, R46, -R50 ;  /* 0x0000002e2b327223 */ /* 0x040fe20000010832 */
[----:B------:R-:W-:Y:S02]  /*d3e0*/  HADD2.F32 R42, -RZ, R14.H1_H1 ;  /* 0x3000000eff2a7230 */ /* 0x000fe40000004100 */
[C---:B------:R-:W-:Y:S01]  /*d3f0*/  FMUL.FTZ R44, R12.reuse, R47 ;  /* 0x0000002f0c2c7220 */ /* 0x040fe20000410000 */
[--C-:B------:R-:W-:Y:S02]  /*d400*/  HADD2.F32 R14, -RZ, R13.reuse.H0_H0 ;  /* 0x2000000dff0e7230 */ /* 0x100fe40000004100 */
[----:B------:R-:W-:Y:S01]  /*d410*/  FFMA.FTZ R49, R43, R48, R49 ;  /* 0x000000302b317223 */ /* 0x000fe20000010031 */
[-C--:B------:R-:W-:Y:S01]  /*d420*/  FMUL.FTZ R46, R12, R45.reuse ;  /* 0x0000002d0c2e7220 */ /* 0x080fe20000410000 */
[----:B------:R-:W-:Y:S02]  /*d430*/  HADD2.F32 R13, -RZ, R13.H1_H1 ;  /* 0x3000000dff0d7230 */ /* 0x000fe40000004100 */
[----:B------:R-:W-:Y:S01]  /*d440*/  FFMA.FTZ R44, R3, R45, -R44 ;  /* 0x0000002d032c7223 */ /* 0x000fe2000001082c */
[----:B------:R-:W-:-:S02]  /*d450*/  HADD2.F32 R43, -RZ, R51.H0_H0 ;  /* 0x20000033ff2b7230 */ /* 0x000fc40000004100 */
[----:B------:R-:W-:Y:S01]  /*d460*/  FFMA.FTZ R3, R3, R47, R46 ;  /* 0x0000002f03037223 */ /* 0x000fe2000001002e */
[----:B------:R-:W-:Y:S02]  /*d470*/  HADD2.F32 R12, -RZ, R52.H0_H0 ;  /* 0x20000034ff0c7230 */ /* 0x000fe40000004100 */
        /* <DEDUP_REMOVED lines=13> */
.L_x_1695:
[----:B------:R-:W-:Y:S05]  /*d550*/  BSYNC B2 ;  /* 0x0000000000027941 */ /* 0x000fea0003800000 */
.L_x_1694:
[----:B------:R-:W-:Y:S04]  /*d560*/  BSSY B2, `(.L_x_1696) ;  /* 0x000002c000027945 */ /* 0x000fe80003800000 */
[----:B------:R-:W-:Y:S05]  /*d570*/  @P1 BRA `(.L_x_1697) ;  /* 0x0000000000a81947 */ /* 0x000fea0003800000 */
[----:B0----5:R-:W0:Y:S01]  /*d580*/  LDS.128 R12, [R53+0x6000] ;  /* 0x00600000350c7984 */ /* 0x021e220000000c00 */
[----:B------:R-:W-:Y:S01]  /*d590*/  SHF.R.U32.HI R44, RZ, 0x10, R41 ;  /* 0x00000010ff2c7819 */ /* 0x000fe20000011629 */
[--C-:B------:R-:W-:Y:S01]  /*d5a0*/  HADD2.F32 R43, -RZ, R88.reuse.H1_H1 ;  /* 0x30000058ff2b7230 */ /* 0x100fe20000004100 */
[----:B------:R-:W-:Y:S01]  /*d5b0*/  SHF.R.U32.HI R42, RZ, 0x10, R39 ;  /* 0x00000010ff2a7819 */ /* 0x000fe20000011627 */
[----:B------:R-:W-:Y:S01]  /*d5c0*/  HADD2.F32 R88, -RZ, R88.H0_H0 ;  /* 0x20000058ff587230 */ /* 0x000fe20000004100 */
[----:B------:R-:W-:Y:S01]  /*d5d0*/  SHF.R.U64 R47, R40, 0x10, R41 ;  /* 0x00000010282f7819 */ /* 0x000fe20000001229 */
[----:B------:R-:W-:Y:S01]  /*d5e0*/  HADD2.F32 R44, -RZ, R44.H0_H0 ;  /* 0x2000002cff2c7230 */ /* 0x000fe20000004100 */
[----:B------:R-:W-:Y:S01]  /*d5f0*/  SHF.R.U64 R48, R38, 0x10, R39 ;  /* 0x0000001026307819 */ /* 0x000fe20000001227 */
[----:B------:R-:W-:Y:S02]  /*d600*/  HADD2.F32 R42, -RZ, R42.H0_H0 ;  /* 0x2000002aff2a7230 */ /* 0x000fe40000004100 */
[----:B------:R-:W-:-:S02]  /*d610*/  HADD2.F32 R41, -RZ, R89.H1_H1 ;  /* 0x30000059ff297230 */ /* 0x000fc40000004100 */
[----:B------:R-:W-:Y:S02]  /*d620*/  HADD2.F32 R89, -RZ, R89.H0_H0 ;  /* 0x20000059ff597230 */ /* 0x000fe40000004100 */
        /* <DEDUP_REMOVED lines=31> */
.L_x_1697:
[----:B------:R-:W-:Y:S05]  /*d820*/  BSYNC B2 ;  /* 0x0000000000027941 */ /* 0x000fea0003800000 */
.L_x_1696:
[----:B------:R-:W-:Y:S04]  /*d830*/  BSSY B2, `(.L_x_1698) ;  /* 0x000002c000027945 */ /* 0x000fe80003800000 */
[----:B------:R-:W-:Y:S05]  /*d840*/  @P2 BRA `(.L_x_1699) ;  /* 0x0000000000a82947 */ /* 0x000fea0003800000 */
[----:B01---5:R-:W0:Y:S01]  /*d850*/  LDS.128 R12, [R53+0xa000] ;  /* 0x00a00000350c7984 */ /* 0x023e220000000c00 */
        /* <DEDUP_REMOVED lines=41> */
.L_x_1699:
[----:B------:R-:W-:Y:S05]  /*daf0*/  BSYNC B2 ;  /* 0x0000000000027941 */ /* 0x000fea0003800000 */
.L_x_1698:
[----:B------:R-:W-:Y:S05]  /*db00*/  @P3 BRA `(.L_x_1693) ;  /* 0x0000000000a83947 */ /* 0x000fea0003800000 */
[----:B012--5:R-:W0:Y:S01]  /*db10*/  LDS.128 R12, [R53+0xe000] ;  /* 0x00e00000350c7984 */ /* 0x027e220000000c00 */
[----:B------:R-:W-:Y:S01]  /*db20*/  SHF.R.U32.HI R36, RZ, 0x10, R27 ;  /* 0x00000010ff247819 */ /* 0x000fe2000001161b */
[--C-:B------:R-:W-:Y:S01]  /*db30*/  HADD2.F32 R35, -RZ, R81.reuse.H1_H1 ;  /* 0x30000051ff237230 */ /* 0x100fe20000004100 */
[--C-:B------:R-:W-:Y:S01]  /*db40*/  SHF.R.U32.HI R34, RZ, 0x10, R29.reuse ;  /* 0x00000010ff227819 */ /* 0x100fe2000001161d */
        /* <DEDUP_REMOVED lines=38> */
.L_x_1693:
[----:B------:R-:W-:Y:S05]  /*ddb0*/  BSYNC B1 ;  /* 0x0000000000017941 */ /* 0x000fea0003800000 */
.L_x_1692:
[----:B------:R-:W-:-:S04]  /*ddc0*/  IADD3 R3, R113, 0x60, RZ ;  /* 0x0000006071037810 */ /* 0x000fc80007ffe0ff */
[----:B------:R-:W-:-:S13]  /*ddd0*/  ISETP.GE.AND P0, PT, R3, R0, PT ;  /* 0x000000000300720c */ /* 0x000fda0003f06270 */
[----:B------:R-:W-:Y:S05]  /*dde0*/  @P0 BRA `(.L_x_1700) ;  /* 0x0000005400380947 */ /* 0x000fea0003800000 */
[----:B01234-:R-:W2:Y:S01]  /*ddf0*/  LDL R14, [R1+0x18] ;  /* 0x00001800010e7983 */ /* 0x01fea20000100800 */
        /* <DEDUP_REMOVED lines=12> */
[----:B------:R-:W-:Y:S01]  /*dec0*/  HADD2.F32 R29, -RZ, R101.H0_H0 ;  /* 0x20000065ff1d7230 */ /* 0x000fe20000004100 */
[----:B------:R-:W-:Y:S01]  /*ded0*/  SHF.R.U32.HI R30, RZ, 0x10, R33 ;  /* 0x00000010ff1e7819 */ /* 0x000fe20000011621 */
[----:B------:R-:W-:Y:S01]  /*dee0*/  HADD2.F32 R105, -RZ, R105.H0_H0 ;  /* 0x20000069ff697230 */ /* 0x000fe20000004100 */
[----:B------:R-:W-:Y:S01]  /*def0*/  SHF.R.U32.HI R28, RZ, 0x10, R31 ;  /* 0x00000010ff1c7819 */ /* 0x000fe2000001161f */
[----:B------:R-:W-:Y:S01]  /*df00*/  HADD2.F32 R31, -RZ, R104.H0_H0 ;  /* 0x20000068ff1f7230 */ /* 0x000fe20000004100 */
[----:B------:R-:W-:Y:S01]  /*df10*/  SHF.R.U64 R34, R32, 0x10, R33 ;  /* 0x0000001020227819 */ /* 0x000fe20000001221 */
[----:B------:R-:W-:Y:S02]  /*df20*/  HADD2.F32 R30, -RZ, R30.H0_H0 ;  /* 0x2000001eff1e7230 */ /* 0x000fe40000004100 */
[----:B------:R-:W-:-:S02]  /*df30*/  HADD2.F32 R28, -RZ, R28.H0_H0 ;  /* 0x2000001cff1c7230 */ /* 0x000fc40000004100 */
[----:B------:R-:W-:Y:S02]  /*df40*/  HADD2.F32 R101, -RZ, R101.H1_H1 ;  /* 0x30000065ff657230 */ /* 0x000fe40000004100 */
[--C-:B0-----:R-:W-:Y:S02]  /*df50*/  HADD2.F32 R27, -RZ, R15.reuse.H1_H1 ;  /* 0x3000000fff1b7230 */ /* 0x101fe40000004100 */
[----:B------:R-:W-:Y:S02]  /*df60*/  HADD2.F32 R26, -RZ, R15.H0_H0 ;  /* 0x2000000fff1a7230 */ /* 0x000fe40000004100 */
[--C-:B------:R-:W-:Y:S02]  /*df70*/  HADD2.F32 R0, -RZ, R12.reuse.H0_H0 ;  /* 0x2000000cff007230 */ /* 0x100fe40000004100 */
[C---:B------:R-:W-:Y:S01]  /*df80*/  FMUL.FTZ R33, R27.reuse, R30 ;  /* 0x0000001e1b217220 */ /* 0x040fe20000410000 */
[----:B------:R-:W-:Y:S02]  /*df90*/  HADD2.F32 R12, -RZ, R12.H1_H1 ;  /* 0x3000000cff0c7230 */ /* 0x000fe40000004100 */
[----:B------:R-:W-:Y:S01]  /*dfa0*/  FMUL.FTZ R35, R27, R28 ;  /* 0x0000001c1b237220 */ /* 0x000fe20000410000 */
[----:B------:R-:W-:-:S02]  /*dfb0*/  HADD2.F32 R15, -RZ, R14.H0_H0 ;  /* 0x2000000eff0f7230 */ /* 0x000fc40000004100 */
[----:B------:R-:W-:Y:S01]  /*dfc0*/  FFMA.FTZ R32, R26, R28, -R33 ;  /* 0x0000001c1a207223 */ /* 0x000fe20000010821 */
[----:B------:R-:W-:Y:S02]  /*dfd0*/  HADD2.F32 R14, -RZ, R14.H1_H1 ;  /* 0x3000000eff0e7230 */ /* 0x000fe40000004100 */
[----:B------:R-:W-:Y:S01]  /*dfe0*/  FMUL.FTZ R27, R12, R31 ;  /* 0x0000001f0c1b7220 */ /* 0x000fe20000410000 */
[--C-:B------:R-:W-:Y:S02]  /*dff0*/  HADD2.F32 R3, -RZ, R13.reuse.H0_H0 ;  /* 0x2000000dff037230 */ /* 0x100fe40000004100 */
[----:B------:R-:W-:Y:S01]  /*e000*/  FFMA.FTZ R35, R26, R30, R35 ;  /* 0x0000001e1a237223 */ /* 0x000fe20000010023 */
[-C--:B------:R-:W-:Y:S01]  /*e010*/  FMUL.FTZ R33, R12, R29.reuse ;  /* 0x0000001d0c217220 */ /* 0x080fe20000410000 */
[----:B------:R-:W-:Y:S02]  /*e020*/  HADD2.F32 R13, -RZ, R13.H1_H1 ;  /* 0x3000000dff0d7230 */ /* 0x000fe40000004100 */
[----:B------:R-:W-:Y:S01]  /*e030*/  FFMA.FTZ R27, R0, R29, -R27 ;  /* 0x0000001d001b7223 */ /* 0x000fe2000001081b */
[----:B------:R-:W-:-:S02]  /*e040*/  HADD2.F32 R26, -RZ, R34.H0_H0 ;  /* 0x20000022ff1a7230 */ /* 0x000fc40000004100 */
[C---:B------:R-:W-:Y:S01]  /*e050*/  FMUL.FTZ R28, R14.reuse, R105 ;  /* 0x000000690e1c7220 */ /* 0x040fe20000410000 */
[----:B------:R-:W-:Y:S02]  /*e060*/  HADD2.F32 R12, -RZ, R36.H0_H0 ;  /* 0x20000024ff0c7230 */ /* 0x000fe40000004100 */
[----:B------:R-:W-:Y:S01]  /*e070*/  FMUL.FTZ R30, R14, R101 ;  /* 0x000000650e1e7220 */ /* 0x000fe20000410000 */
[----:B------:R-:W-:Y:S01]  /*e080*/  FFMA.FTZ R0, R0, R31, R33 ;  /* 0x0000001f00007223 */ /* 0x000fe20000010021 */
[----:B------:R-:W-:Y:S01]  /*e090*/  FMUL.FTZ R14, R13, R26 ;  /* 0x0000001a0d0e7220 */ /* 0x000fe20000410000 */
[----:B------:R-:W-:Y:S01]  /*e0a0*/  FFMA.FTZ R28, R15, R101, -R28 ;  /* 0x000000650f1c7223 */ /* 0x000fe2000001081c */
[-C--:B------:R-:W-:Y:S01]  /*e0b0*/  FMUL.FTZ R29, R13, R12.reuse ;  /* 0x0000000c0d1d7220 */ /* 0x080fe20000410000 */
[----:B------:R-:W-:Y:S01]  /*e0c0*/  FFMA.FTZ R105, R15, R105, R30 ;  /* 0x000000690f697223 */ /* 0x000fe2000001001e */
[----:B------:R-:W-:Y:S01]  /*e0d0*/  FFMA.FTZ R13, R3, R12, -R14 ;  /* 0x0000000c030d7223 */ /* 0x000fe2000001080e */
[----:B------:R-:W-:Y:S01]  /*e0e0*/  F2FP.F16.F32.PACK_AB R15, R35, R32 ;  /* 0x00000020230f723e */ /* 0x000fe200000000ff */
[----:B------:R-:W-:Y:S01]  /*e0f0*/  FFMA.FTZ R26, R3, R26, R29 ;  /* 0x0000001a031a7223 */ /* 0x000fe2000001001d */
[----:B------:R-:W-:-:S02]  /*e100*/  F2FP.F16.F32.PACK_AB R12, R0, R27 ;  /* 0x0000001b000c723e */ /* 0x000fc400000000ff */
[----:B------:R-:W-:Y:S02]  /*e110*/  F2FP.F16.F32.PACK_AB R14, R105, R28 ;  /* 0x0000001c690e723e */ /* 0x000fe400000000ff */
[----:B------:R-:W-:-:S05]  /*e120*/  F2FP.F16.F32.PACK_AB R13, R26, R13 ;  /* 0x0000000d1a0d723e */ /* 0x000fca00000000ff */
[----:B------:R0:W-:Y:S02]  /*e130*/  STS.128 [R37+0x3000], R12 ;  /* 0x0030000c25007388 */ /* 0x0001e40000000c00 */
.L_x_1702:
[----:B------:R-:W-:Y:S05]  /*e140*/  BSYNC B1 ;  /* 0x0000000000017941 */ /* 0x000fea0003800000 */
.L_x_1701:
[----:B------:R-:W-:Y:S04]  /*e150*/  BSSY B1, `(.L_x_1703) ;  /* 0x000002c000017945 */ /* 0x000fe80003800000 */
[----:B------:R-:W-:Y:S05]  /*e160*/  @P1 BRA `(.L_x_1704) ;  /* 0x0000000000a81947 */ /* 0x000fea0003800000 */
[----:B0----5:R-:W0:Y:S01]  /*e170*/  LDS.128 R12, [R37+0x7000] ;  /* 0x00700000250c7984 */ /* 0x021e220000000c00 */
        /* <DEDUP_REMOVED lines=41> */
.L_x_1704:
[----:B------:R-:W-:Y:S05]  /*e410*/  BSYNC B1 ;  /* 0x0000000000017941 */ /* 0x000fea0003800000 */
.L_x_1703:
[----:B------:R-:W-:Y:S04]  /*e420*/  BSSY B1, `(.L_x_1705) ;  /* 0x000002c000017945 */ /* 0x000fe80003800000 */
[----:B------:R-:W-:Y:S05]  /*e430*/  @P2 BRA `(.L_x_1706) ;  /* 0x0000000000a82947 */ /* 0x000fea0003800000 */
[----:B01---5:R-:W0:Y:S01]  /*e440*/  LDS.128 R12, [R37+0xb000] ;  /* 0x00b00000250c7984 */ /* 0x023e220000000c00 */
[--C-:B------:R-:W-:Y:S01]  /*e450*/  SHF.R.U64 R28, R6, 0x10, R7.reuse ;  /* 0x00000010061c7819 */ /* 0x100fe20000001207 */
[--C-:B------:R-:W-:Y:S01]  /*e460*/  HADD2.F32 R21, -RZ, R85.reuse.H0_H0 ;  /* 0x20000055ff157230 */ /* 0x100fe20000004100 */
[----:B------:R-:W-:Y:S01]  /*e470*/  SHF.R.U32.HI R6, RZ, 0x10, R7 ;  /* 0x00000010ff067819 */ /* 0x000fe20000011607 */
[----:B------:R-:W-:Y:S01]  /*e480*/  HADD2.F32 R85, -RZ, R85.H1_H1 ;  /* 0x30000055ff557230 */ /* 0x000fe20000004100 */
[--C-:B------:R-:W-:Y:S02]  /*e490*/  SHF.R.U32.HI R20, RZ, 0x10, R11.reuse ;  /* 0x00000010ff147819 */ /* 0x100fe4000001160b */
[----:B------:R-:W-:Y:S01]  /*e4a0*/  SHF.R.U64 R26, R10, 0x10, R11 ;  /* 0x000000100a1a7819 */ /* 0x000fe2000000120b */
[----:B------:R-:W-:Y:S02]  /*e4b0*/  HADD2.F32 R10, -RZ, R6.H0_H0 ;  /* 0x20000006ff0a7230 */ /* 0x000fe40000004100 */
[----:B------:R-:W-:-:S02]  /*e4c0*/  HADD2.F32 R20, -RZ, R20.H0_H0 ;  /* 0x20000014ff147230 */ /* 0x000fc40000004100 */
[----:B------:R-:W-:Y:S02]  /*e4d0*/  HADD2.F32 R11, -RZ, R80.H0_H0 ;  /* 0x20000050ff0b7230 */ /* 0x000fe40000004100 */
[--C-:B0-----:R-:W-:Y:S02]  /*e4e0*/  HADD2.F32 R7, -RZ, R15.reuse.H0_H0 ;  /* 0x2000000fff077230 */ /* 0x101fe40000004100 */
[----:B------:R-:W-:Y:S02]  /*e4f0*/  HADD2.F32 R15, -RZ, R15.H1_H1 ;  /* 0x3000000fff0f7230 */ /* 0x000fe40000004100 */
[--C-:B------:R-:W-:Y:S02]  /*e500*/  HADD2.F32 R0, -RZ, R12.reuse.H0_H0 ;  /* 0x2000000cff007230 */ /* 0x100fe40000004100 */
[----:B------:R-:W-:Y:S02]  /*e510*/  HADD2.F32 R12, -RZ, R12.H1_H1 ;  /* 0x3000000cff0c7230 */ /* 0x000fe40000004100 */
[C---:B------:R-:W-:Y:S01]  /*e520*/  FMUL.FTZ R24, R15.reuse, R20 ;  /* 0x000000140f187220 */ /* 0x040fe20000410000 */
[----:B------:R-:W-:Y:S01]  /*e530*/  FMUL.FTZ R25, R15, R10 ;  /* 0x0000000a0f197220 */ /* 0x000fe20000410000 */
[----:B------:R-:W-:-:S02]  /*e540*/  HADD2.F32 R6, -RZ, R14.H0_H0 ;  /* 0x2000000eff067230 */ /* 0x000fc40000004100 */
[C---:B------:R-:W-:Y:S01]  /*e550*/  FMUL.FTZ R15, R12.reuse, R21 ;  /* 0x000000150c0f7220 */ /* 0x040fe20000410000 */
[C---:B------:R-:W-:Y:S01]  /*e560*/  FFMA.FTZ R24, R7.reuse, R10, -R24 ;  /* 0x0000000a07187223 */ /* 0x040fe20000010818 */
[----:B------:R-:W-:Y:S01]  /*e570*/  FFMA.FTZ R27, R7, R20, R25 ;  /* 0x00000014071b7223 */ /* 0x000fe20000010019 */
        /* <DEDUP_REMOVED lines=8> */
[----:B------:R-:W-:Y:S02]  /*e600*/  HADD2.F32 R12, -RZ, R26.H0_H0 ;  /* 0x2000001aff0c7230 */ /* 0x000fe40000004100 */
[-C--:B------:R-:W-:Y:S01]  /*e610*/  FMUL.FTZ R20, R14, R7.reuse ;  /* 0x000000070e147220 */ /* 0x080fe20000410000 */
[----:B------:R-:W-:Y:S02]  /*e620*/  HADD2.F32 R10, -RZ, R28.H0_H0 ;  /* 0x2000001cff0a7230 */ /* 0x000fe40000004100 */
[C---:B------:R-:W-:Y:S01]  /*e630*/  FFMA.FTZ R21, R6.reuse, R7, -R21 ;  /* 0x0000000706157223 */ /* 0x040fe20000010815 */
[C---:B------:R-:W-:Y:S01]  /*e640*/  FMUL.FTZ R14, R13.reuse, R12 ;  /* 0x0000000c0d0e7220 */ /* 0x040fe20000410000 */
[----:B------:R-:W-:Y:S01]  /*e650*/  FFMA.FTZ R20, R6, R85, R20 ;  /* 0x0000005506147223 */ /* 0x000fe20000010014 */
[-C--:B------:R-:W-:Y:S02]  /*e660*/  FMUL.FTZ R15, R13, R10.reuse ;  /* 0x0000000a0d0f7220 */ /* 0x080fe40000410000 */
[----:B------:R-:W-:-:S02]  /*e670*/  FFMA.FTZ R13, R3, R10, -R14 ;  /* 0x0000000a030d7223 */ /* 0x000fc4000001080e */
[----:B------:R-:W-:Y:S01]  /*e680*/  FFMA.FTZ R6, R3, R12, R15 ;  /* 0x0000000c03067223 */ /* 0x000fe2000001000f */
[----:B------:R-:W-:Y:S02]  /*e690*/  F2FP.F16.F32.PACK_AB R15, R27, R24 ;  /* 0x000000181b0f723e */ /* 0x000fe400000000ff */
[----:B------:R-:W-:Y:S02]  /*e6a0*/  F2FP.F16.F32.PACK_AB R14, R20, R21 ;  /* 0x00000015140e723e */ /* 0x000fe400000000ff */
[----:B------:R-:W-:Y:S02]  /*e6b0*/  F2FP.F16.F32.PACK_AB R12, R0, R11 ;  /* 0x0000000b000c723e */ /* 0x000fe400000000ff */
[----:B------:R-:W-:-:S05]  /*e6c0*/  F2FP.F16.F32.PACK_AB R13, R6, R13 ;  /* 0x0000000d060d723e */ /* 0x000fca00000000ff */
[----:B------:R2:W-:Y:S02]  /*e6d0*/  STS.128 [R37+0xb000], R12 ;  /* 0x00b0000c25007388 */ /* 0x0005e40000000c00 */
.L_x_1706:
[----:B------:R-:W-:Y:S05]  /*e6e0*/  BSYNC B1 ;  /* 0x0000000000017941 */ /* 0x000fea0003800000 */
.L_x_1705:
[----:B------:R-:W-:Y:S05]  /*e6f0*/  @P3 BRA `(.L_x_1700) ;  /* 0x0000004800f43947 */ /* 0x000fea0003800000 */
[----:B012--5:R-:W0:Y:S01]  /*e700*/  LDS.128 R12, [R37+0xf000] ;  /* 0x00f00000250c7984 */ /* 0x027e220000000c00 */
[--C-:B------:R-:W-:Y:S01]  /*e710*/  SHF.R.U64 R24, R8, 0x10, R9.reuse ;  /* 0x0000001008187819 */ /* 0x100fe20000001209 */
[----:B------:R-:W-:Y:S01]  /*e720*/  HADD2.F32 R7, -RZ, R78.H0_H0 ;  /* 0x2000004eff077230 */ /* 0x000fe20000004100 */
[----:B------:R-:W-:Y:S01]  /*e730*/  SHF.R.U32.HI R8, RZ, 0x10, R9 ;  /* 0x00000010ff087819 */ /* 0x000fe20000011609 */
[--C-:B------:R-:W-:Y:S01]  /*e740*/  HADD2.F32 R9, -RZ, R79.reuse.H0_H0 ;  /* 0x2000004fff097230 */ /* 0x100fe20000004100 */
[--C-:B------:R-:W-:Y:S01]  /*e750*/  SHF.R.U32.HI R6, RZ, 0x10, R5.reuse ;  /* 0x00000010ff067819 */ /* 0x100fe20000011605 */
[----:B------:R-:W-:Y:S01]  /*e760*/  HADD2.F32 R79, -RZ, R79.H1_H1 ;  /* 0x3000004fff4f7230 */ /* 0x000fe20000004100 */
[----:B------:R-:W-:Y:S01]  /*e770*/  SHF.R.U64 R25, R4, 0x10, R5 ;  /* 0x0000001004197819 */ /* 0x000fe20000001205 */
[----:B------:R-:W-:Y:S02]  /*e780*/  HADD2.F32 R8, -RZ, R8.H0_H0 ;  /* 0x20000008ff087230 */ /* 0x000fe40000004100 */
[----:B------:R-:W-:-:S02]  /*e790*/  HADD2.F32 R6, -RZ, R6.H0_H0 ;  /* 0x20000006ff067230 */ /* 0x000fc40000004100 */
[--C-:B0-----:R-:W-:Y:S02]  /*e7a0*/  HADD2.F32 R5, -RZ, R15.reuse.H0_H0 ;  /* 0x2000000fff057230 */ /* 0x101fe40000004100 */
[----:B------:R-:W-:Y:S02]  /*e7b0*/  HADD2.F32 R15, -RZ, R15.H1_H1 ;  /* 0x3000000fff0f7230 */ /* 0x000fe40000004100 */
[--C-:B------:R-:W-:Y:S02]  /*e7c0*/  HADD2.F32 R0, -RZ, R12.reuse.H0_H0 ;  /* 0x2000000cff007230 */ /* 0x100fe40000004100 */
[----:B------:R-:W-:Y:S02]  /*e7d0*/  HADD2.F32 R12, -RZ, R12.H1_H1 ;  /* 0x3000000cff0c7230 */ /* 0x000fe40000004100 */
[C---:B------:R-:W-:Y:S01]  /*e7e0*/  FMUL.FTZ R10, R15.reuse, R8 ;  /* 0x000000080f0a7220 */ /* 0x040fe20000410000 */
[----:B------:R-:W-:Y:S01]  /*e7f0*/  FMUL.FTZ R15, R15, R6 ;  /* 0x000000060f0f7220 */ /* 0x000fe20000410000 */
[----:B------:R-:W-:-:S02]  /*e800*/  HADD2.F32 R4, -RZ, R14.H0_H0 ;  /* 0x2000000eff047230 */ /* 0x000fc40000004100 */
[--C-:B------:R-:W-:Y:S02]  /*e810*/  HADD2.F32 R3, -RZ, R13.reuse.H0_H0 ;  /* 0x2000000dff037230 */ /* 0x100fe40000004100 */
[C---:B------:R-:W-:Y:S01]  /*e820*/  FFMA.FTZ R21, R5.reuse, R8, R15 ;  /* 0x0000000805157223 */ /* 0x040fe2000001000f */
[----:B------:R-:W-:Y:S02]  /*e830*/  HADD2.F32 R14, -RZ, R14.H1_H1 ;  /* 0x3000000eff0e7230 */ /* 0x000fe40000004100 */
[C---:B------:R-:W-:Y:S01]  /*e840*/  FMUL.FTZ R11, R12.reuse, R9 ;  /* 0x000000090c0b7220 */ /* 0x040fe20000410000 */
[----:B------:R-:W-:Y:S02]  /*e850*/  HADD2.F32 R13, -RZ, R13.H1_H1 ;  /* 0x3000000dff0d7230 */ /* 0x000fe40000004100 */
[----:B------:R-:W-:Y:S01]  /*e860*/  FFMA.FTZ R20, R5, R6, -R10 ;  /* 0x0000000605147223 */ /* 0x000fe2000001080a */
[----:B------:R-:W-:Y:S02]  /*e870*/  HADD2.F32 R8, -RZ, R24.H0_H0 ;  /* 0x20000018ff087230 */ /* 0x000fe40000004100 */
[----:B------:R-:W-:Y:S01]  /*e880*/  FMUL.FTZ R15, R12, R7 ;  /* 0x000000070c0f7220 */ /* 0x000fe20000410000 */
[----:B------:R-:W-:-:S02]  /*e890*/  HADD2.F32 R5, -RZ, R78.H1_H1 ;  /* 0x3000004eff057230 */ /* 0x000fc40000004100 */
[----:B------:R-:W-:Y:S01]  /*e8a0*/  FFMA.FTZ R11, R0, R7, -R11 ;  /* 0x00000007000b7223 */ /* 0x000fe2000001080b */
[----:B------:R-:W-:Y:S02]  /*e8b0*/  HADD2.F32 R6, -RZ, R25.H0_H0 ;  /* 0x20000019ff067230 */ /* 0x000fe40000004100 */
[C---:B------:R-:W-:Y:S01]  /*e8c0*/  FMUL.FTZ R7, R14.reuse, R79 ;  /* 0x0000004f0e077220 */ /* 0x040fe20000410000 */
[C---:B------:R-:W-:Y:S01]  /*e8d0*/  FMUL.FTZ R10, R13.reuse, R8 ;  /* 0x000000080d0a7220 */ /* 0x040fe20000410000 */
[----:B------:R-:W-:Y:S01]  /*e8e0*/  FMUL.FTZ R14, R14, R5 ;  /* 0x000000050e0e7220 */ /* 0x000fe20000410000 */
[----:B------:R-:W-:Y:S01]  /*e8f0*/  FFMA.FTZ R0, R0, R9, R15 ;  /* 0x0000000900007223 */ /* 0x000fe2000001000f */
        /* <DEDUP_REMOVED lines=9> */
[----:B------:R0:W-:Y:S01]  /*e990*/  STS.128 [R37+0xf000], R4 ;  /* 0x00f0000425007388 */ /* 0x0001e20000000c00 */
[----:B------:R-:W-:Y:S05]  /*e9a0*/  BRA `(.L_x_1700) ;  /* 0x0000004800487947 */ /* 0x000fea0003800000 */
.L_x_1661:
[----:B------:R-:W0:Y:S01]  /*e9b0*/  LDC R76, c[0x0][0x448] ;  /* 0x00011200ff4c7b82 */ /* 0x000e220000000800 */
[----:B------:R-:W-:Y:S01]  /*e9c0*/  ULDC.64 UR4, c[0x0][0x3f8] ;  /* 0x0000fe0000047ab9 */ /* 0x000fe20000000a00 */
[----:B------:R-:W-:Y:S01]  /*e9d0*/  ULDC.64 UR6, c[0x0][0x408] ;  /* 0x0001020000067ab9 */ /* 0x000fe20000000a00 */
[----:B------:R-:W-:Y:S02]  /*e9e0*/  IMAD.MOV.U32 R25, RZ, RZ, R33 ;  /* 0x000000ffff197224 */ /* 0x000fe400078e0021 */
[----:B------:R-:W-:Y:S01]  /*e9f0*/  IMAD.MOV.U32 R27, RZ, RZ, R29 ;  /* 0x000000ffff1b7224 */ /* 0x000fe200078e001d */
[----:B0-----:R-:W-:-:S13]  /*ea00*/  ISETP.NE.AND P0, PT, R76, 0x1, PT ;  /* 0x000000014c00780c */ /* 0x001fda0003f05270 */
[----:B------:R-:W0:Y:S08]  /*ea10*/  @P0 LDC R4, c[0x0][0x44c] ;  /* 0x00011300ff040b82 */ /* 0x000e300000000800 */
[----:B------:R-:W1:Y:S01]  /*ea20*/  @P0 LDC R5, c[0x0][0x450] ;  /* 0x00011400ff050b82 */ /* 0x000e620000000800 */
[----:B0-----:R-:W-:-:S05]  /*ea30*/  @P0 IMAD.HI.U32 R4, R3, R4, RZ ;  /* 0x0000000403040227 */ /* 0x001fca00078e00ff */
[----:B-1----:R-:W-:-:S04]  /*ea40*/  @P0 SHF.R.U32.HI R3, RZ, R5, R4 ;  /* 0x00000005ff030219 */ /* 0x002fc80000011604 */
        /* <DEDUP_REMOVED lines=21> */
.L_x_2054:
        /* <DEDUP_REMOVED lines=12> */
[----:B------:R-:W-:Y:S01]  /*ec60*/  ULDC UR4, c[0x0][0x3f4] ;  /* 0x0000fd0000047ab9 */ /* 0x000fe20000000800 */
[----:B------:R-:W-:Y:S02]  /*ec70*/  CS2R R66, SRZ ;  /* 0x0000000000427805 */ /* 0x000fe4000001ff00 */
[----:B------:R-:W-:Y:S02]  /*ec80*/  ISETP.GE.AND P4, PT, R18, UR4, PT ;  /* 0x0000000412007c0c */ /* 0x000fe4000bf86270 */
[----:B------:R-:W-:Y:S02]  /*ec90*/  CS2R R64, SRZ ;  /* 0x0000000000407805 */ /* 0x000fe4000001ff00 */
[----:B------:R-:W-:Y:S02]  /*eca0*/  ISETP.GE.AND P5, PT, R203, UR4, PT ;  /* 0x00000004cb007c0c */ /* 0x000fe4000bfa6270 */
[----:B------:R-:W-:Y:S02]  /*ecb0*/  CS2R R58, SRZ ;  /* 0x00000000003a7805 */ /* 0x000fe4000001ff00 */
[----:B------:R-:W-:-:S05]  /*ecc0*/  CS2R R56, SRZ ;  /* 0x0000000000387805 */ /* 0x000fca000001ff00 */
[----:B------:R-:W-:-:S04]  /*ecd0*/  @!P4 SHF.L.U32 R11, R18, 0x1, RZ ;  /* 0x00000001120bc819 */ /* 0x000fc800000006ff */
[----:B------:R-:W-:Y:S01]  /*ece0*/  @!P5 IMAD.SHL.U32 R5, R201, 0x2, RZ ;  /* 0x00000002c905d824 */ /* 0x000fe200078e00ff */
[----:B------:R-:W-:Y:S02]  /*ecf0*/  @!P4 SHF.L.U64.HI R24, R18, 0x1, R19 ;  /* 0x000000011218c819 */ /* 0x000fe40000010213 */
[-C--:B--2---:R-:W-:Y:S02]  /*ed00*/  @!P4 IADD3 R10, P0, R6, R11.reuse, RZ ;  /* 0x0000000b060ac210 */ /* 0x084fe40007f1e0ff */
[----:B----4-:R-:W-:Y:S02]  /*ed10*/  @!P4 IADD3 R4, P1, R14, R11, RZ ;  /* 0x0000000b0e04c210 */ /* 0x010fe40007f3e0ff */
[-C--:B------:R-:W-:Y:S01]  /*ed20*/  @!P5 IADD3 R6, P2, R6, R5.reuse, RZ ;  /* 0x000000050606d210 */ /* 0x080fe20007f5e0ff */
[----:B-1----:R-:W-:Y:S01]  /*ed30*/  @!P4 IMAD.X R11, R7, 0x1, R24, P0 ;  /* 0x00000001070bc824 */ /* 0x002fe200000e0618 */
[----:B------:R-:W-:Y:S02]  /*ed40*/  @!P5 SHF.L.U64.HI R12, R201, 0x1, R224 ;  /* 0x00000001c90cd819 */ /* 0x000fe400000102e0 */
[----:B------:R-:W-:Y:S01]  /*ed50*/  @!P5 IADD3 R8, P3, R14, R5, RZ ;  /* 0x000000050e08d210 */ /* 0x000fe20007f7e0ff */
[----:B---3--:R-:W-:Y:S01]  /*ed60*/  @!P4 IMAD.X R5, R9, 0x1, R24, P1 ;  /* 0x000000010905c824 */ /* 0x008fe200008e0618 */
[----:B------:R-:W-:-:S02]  /*ed70*/  CS2R R70, SRZ ;  /* 0x0000000000467805 */ /* 0x000fc4000001ff00 */
[----:B------:R-:W-:Y:S02]  /*ed80*/  CS2R R68, SRZ ;  /* 0x0000000000447805 */ /* 0x000fe4000001ff00 */
[----:B------:R-:W-:Y:S02]  /*ed90*/  CS2R R62, SRZ ;  /* 0x00000000003e7805 */ /* 0x000fe4000001ff00 */
[----:B------:R-:W-:Y:S01]  /*eda0*/  CS2R R60, SRZ ;  /* 0x00000000003c7805 */ /* 0x000fe2000001ff00 */
[----:B------:R-:W-:Y:S01]  /*edb0*/  @!P5 IMAD.X R7, R7, 0x1, R12, P2 ;  /* 0x000000010707d824 */ /* 0x000fe200010e060c */
[----:B------:R-:W-:Y:S01]  /*edc0*/  @!P5 IADD3.X R9, R9, R12, RZ, P3, !PT ;  /* 0x0000000c0909d210 */ /* 0x000fe20001ffe4ff */
[----:B------:R1:W5:Y:S04]  /*edd0*/  @!P4 LD.E.128 R64, desc[UR60][R10.64] ;  /* 0x0000003c0a40c980 */ /* 0x000368000c101d00 */
[----:B------:R1:W5:Y:S04]  /*ede0*/  @!P4 LD.E.128 R56, desc[UR60][R4.64] ;  /* 0x0000003c0438c980 */ /* 0x000368000c101d00 */
[----:B------:R1:W5:Y:S04]  /*edf0*/  @!P5 LD.E.128 R68, desc[UR60][R6.64] ;  /* 0x0000003c0644d980 */ /* 0x000368000c101d00 */
[----:B------:R1:W5:Y:S02]  /*ee00*/  @!P5 LD.E.128 R60, desc[UR60][R8.64] ;  /* 0x0000003c083cd980 */ /* 0x000364000c101d00 */
.L_x_1709:
[----:B------:R-:W-:Y:S05]  /*ee10*/  BSYNC B1 ;  /* 0x0000000000017941 */ /* 0x000fea0003800000 */
.L_x_1708:
[----:B-12--5:R-:W-:Y:S01]  /*ee20*/  IMAD.MOV.U32 R6, RZ, RZ, R68 ;  /* 0x000000ffff067224 */ /* 0x026fe200078e0044 */
[----:B------:R-:W-:Y:S01]  /*ee30*/  UMOV UR4, 0xffffffff ;  /* 0xffffffff00047882 */ /* 0x000fe20000000000 */
[----:B------:R-:W-:Y:S01]  /*ee40*/  IMAD.MOV.U32 R7, RZ, RZ, R69 ;  /* 0x000000ffff077224 */ /* 0x000fe200078e0045 */
[----:B------:R-:W-:Y:S01]  /*ee50*/  CS2R R54, SRZ ;  /* 0x0000000000367805 */ /* 0x000fe2000001ff00 */
[----:B------:R-:W-:Y:S01]  /*ee60*/  IMAD.MOV.U32 R4, RZ, RZ, R70 ;  /* 0x000000ffff047224 */ /* 0x000fe200078e0046 */
        /* <DEDUP_REMOVED lines=26> */
[----:B------:R-:W-:Y:S01]  /*f010*/  PRMT R88, R7, 0x7610, R88 ;  /* 0x0000761007587816 */ /* 0x000fe20000000058 */
[----:B------:R-:W-:Y:S06]  /*f020*/  BRA.DIV UR4, `(.L_x_1710) ;  /* 0x000001f604147947 */ /* 0x000fec000b800000 */
[----:B------:R1:W2:Y:S04]  /*f030*/  SHFL.IDX PT, R7, R21, 0x1, 0x181f ;  /* 0x00381f0015077f89 */ /* 0x0002a800000e0000 */
[----:B------:R1:W0:Y:S04]  /*f040*/  SHFL.IDX PT, R6, R20, 0x1, 0x181f ;  /* 0x00381f0014067f89 */ /* 0x00022800000e0000 */
[----:B---3--:R1:W3:Y:S04]  /*f050*/  SHFL.IDX PT, R9, R72, 0x1, 0x181f ;  /* 0x00381f0048097f89 */ /* 0x0082e800000e0000 */
[----:B----4-:R1:W4:Y:S02]  /*f060*/  SHFL.IDX PT, R14, R3, 0x1, 0x181f ;  /* 0x00381f00030e7f89 */ /* 0x01032400000e0000 */
.L_x_2060:
        /* <DEDUP_REMOVED lines=11> */
[----:B------:R-:W-:Y:S01]  /*f120*/  ULDC UR4, c[0x0][0x3f4] ;  /* 0x0000fd0000047ab9 */ /* 0x000fe20000000800 */
[----:B------:R-:W-:Y:S02]  /*f130*/  CS2R R50, SRZ ;  /* 0x0000000000327805 */ /* 0x000fe4000001ff00 */
[----:B------:R-:W-:Y:S02]  /*f140*/  ISETP.GE.AND P4, PT, R18, UR4, PT ;  /* 0x0000000412007c0c */ /* 0x000fe4000bf86270 */
[----:B------:R-:W-:Y:S02]  /*f150*/  CS2R R48, SRZ ;  /* 0x0000000000307805 */ /* 0x000fe4000001ff00 */
[----:B------:R-:W-:Y:S02]  /*f160*/  ISETP.GE.AND P5, PT, R203, UR4, PT ;  /* 0x00000004cb007c0c */ /* 0x000fe4000bfa6270 */
[----:B------:R-:W-:-:S07]  /*f170*/  CS2R R42, SRZ ;  /* 0x00000000002a7805 */ /* 0x000fce000001ff00 */
[C---:B------:R-:W-:Y:S01]  /*f180*/  @!P4 IMAD.SHL.U32 R5, R18.reuse, 0x2, RZ ;  /* 0x000000021205c824 */ /* 0x040fe200078e00ff */
[----:B------:R-:W-:-:S03]  /*f190*/  @!P4 SHF.L.U64.HI R12, R18, 0x1, R19 ;  /* 0x00000001120cc819 */ /* 0x000fc60000010213 */
[----:B------:R-:W-:Y:S01]  /*f1a0*/  @!P5 IMAD.SHL.U32 R11, R201, 0x2, RZ ;  /* 0x00000002c90bd824 */ /* 0x000fe200078e00ff */
[-C--:B0-----:R-:W-:Y:S02]  /*f1b0*/  @!P4 IADD3 R10, P0, R6, R5.reuse, RZ ;  /* 0x00000005060ac210 */ /* 0x081fe40007f1e0ff */
[C---:B----4-:R-:W-:Y:S02]  /*f1c0*/  @!P4 IADD3 R4, P1, R14.reuse, R5, RZ ;  /* 0x000000050e04c210 */ /* 0x050fe40007f3e0ff */
[-C--:B------:R-:W-:Y:S02]  /*f1d0*/  @!P5 IADD3 R8, P3, R14, R11.reuse, RZ ;  /* 0x0000000b0e08d210 */ /* 0x080fe40007f7e0ff */
[----:B------:R-:W-:Y:S01]  /*f1e0*/  @!P5 IADD3 R6, P2, R6, R11, RZ ;  /* 0x0000000b0606d210 */ /* 0x000fe20007f5e0ff */
[----:B---3--:R-:W-:Y:S01]  /*f1f0*/  @!P4 IMAD.X R5, R9, 0x1, R12, P1 ;  /* 0x000000010905c824 */ /* 0x008fe200008e060c */
[----:B------:R-:W-:Y:S02]  /*f200*/  @!P5 SHF.L.U64.HI R14, R201, 0x1, R224 ;  /* 0x00000001c90ed819 */ /* 0x000fe400000102e0 */
[----:B------:R-:W-:-:S02]  /*f210*/  CS2R R40, SRZ ;  /* 0x0000000000287805 */ /* 0x000fc4000001ff00 */
[C---:B--2---:R-:W-:Y:S02]  /*f220*/  @!P4 IADD3.X R11, R7.reuse, R12, RZ, P0, !PT ;  /* 0x0000000c070bc210 */ /* 0x044fe400007fe4ff */
[----:B------:R-:W-:Y:S02]  /*f230*/  CS2R R54, SRZ ;  /* 0x0000000000367805 */ /* 0x000fe4000001ff00 */
[----:B------:R-:W-:Y:S02]  /*f240*/  CS2R R52, SRZ ;  /* 0x0000000000347805 */ /* 0x000fe4000001ff00 */
[----:B------:R-:W-:Y:S02]  /*f250*/  CS2R R46, SRZ ;  /* 0x00000000002e7805 */ /* 0x000fe4000001ff00 */
[----:B------:R-:W-:Y:S01]  /*f260*/  CS2R R44, SRZ ;  /* 0x00000000002c7805 */ /* 0x000fe2000001ff00 */
[--C-:B------:R-:W-:Y:S01]  /*f270*/  @!P5 IMAD.X R7, R7, 0x1, R14.reuse, P2 ;  /* 0x000000010707d824 */ /* 0x100fe200010e060e */
[----:B------:R0:W5:Y:S01]  /*f280*/  @!P4 LD.E.128 R48, desc[UR60][R10.64] ;  /* 0x0000003c0a30c980 */ /* 0x000162000c101d00 */
[----:B------:R-:W-:-:S03]  /*f290*/  @!P5 IMAD.X R9, R9, 0x1, R14, P3 ;  /* 0x000000010909d824 */ /* 0x000fc600018e060e */
[----:B------:R0:W5:Y:S04]  /*f2a0*/  @!P4 LD.E.128 R40, desc[UR60][R4.64] ;  /* 0x0000003c0428c980 */ /* 0x000168000c101d00 */
[----:B------:R0:W5:Y:S04]  /*f2b0*/  @!P5 LD.E.128 R52, desc[UR60][R6.64] ;  /* 0x0000003c0634d980 */ /* 0x000168000c101d00 */
[----:B------:R0:W5:Y:S02]  /*f2c0*/  @!P5 LD.E.128 R44, desc[UR60][R8.64] ;  /* 0x0000003c082cd980 */ /* 0x000164000c101d00 */
.L_x_1712:
[----:B------:R-:W-:Y:S05]  /*f2d0*/  BSYNC B1 ;  /* 0x0000000000017941 */ /* 0x000fea0003800000 */
.L_x_1711:
[----:B0----5:R-:W-:Y:S01]  /*f2e0*/  IMAD.MOV.U32 R4, RZ, RZ, R54 ;  /* 0x000000ffff047224 */ /* 0x021fe200078e0036 */
[----:B------:R-:W-:Y:S01]  /*f2f0*/  MOV R5, R55 ;  /* 0x0000003700057202 */ /* 0x000fe20000000f00 */
[----:B------:R-:W-:Y:S01]  /*f300*/  IMAD.MOV.U32 R6, RZ, RZ, R52 ;  /* 0x000000ffff067224 */ /* 0x000fe200078e0034 */
[----:B------:R-:W-:Y:S01]  /*f310*/  UMOV UR4, 0xffffffff ;  /* 0xffffffff00047882 */ /* 0x000fe20000000000 */
[----:B--2---:R-:W-:Y:S01]  /*f320*/  IMAD.MOV.U32 R7, RZ, RZ, R53 ;  /* 0x000000ffff077224 */ /* 0x004fe200078e0035 */
        /* <DEDUP_REMOVED lines=21> */
[----:B------:R0:W2:Y:S04]  /*f480*/  SHFL.IDX PT, R7, R21, 0x2, 0x181f ;  /* 0x00581f0015077f89 */ /* 0x0000a800000e0000 */
[----:B------:R0:W0:Y:S04]  /*f490*/  SHFL.IDX PT, R6, R20, 0x2, 0x181f ;  /* 0x00581f0014067f89 */ /* 0x00002800000e0000 */
[----:B---3--:R3:W0:Y:S04]  /*f4a0*/  SHFL.IDX PT, R9, R72, 0x2, 0x181f ;  /* 0x00581f0048097f89 */ /* 0x00862800000e0000 */
[----:B----4-:R3:W4:Y:S02]  /*f4b0*/  SHFL.IDX PT, R14, R3, 0x2, 0x181f ;  /* 0x00581f00030e7f89 */ /* 0x01072400000e0000 */
.L_x_2066:
[----:B------:R-:W-:Y:S01]  /*f4c0*/  IADD3 R5, R0, 0x40, RZ ;  /* 0x0000004000057810 */ /* 0x000fe20007ffe0ff */
[----:B------:R-:W-:Y:S01]  /*f4d0*/  BSSY B1, `(.L_x_1714) ;  /* 0x0000026000017945 */ /* 0x000fe20003800000 */
[----:B------:R-:W-:Y:S02]  /*f4e0*/  CS2R R38, SRZ ;  /* 0x0000000000267805 */ /* 0x000fe4000001ff00 */
[----:B------:R-:W-:Y:S02]  /*f4f0*/  CS2R R36, SRZ ;  /* 0x0000000000247805 */ /* 0x000fe4000001ff00 */
[----:B------:R-:W-:Y:S02]  /*f500*/  ISETP.GE.AND P0, PT, R5, R76, PT ;  /* 0x0000004c0500720c */ /* 0x000fe40003f06270 */
[----:B------:R-:W-:Y:S02]  /*f510*/  CS2R R34, SRZ ;  /* 0x0000000000227805 */ /* 0x000fe4000001ff00 */
[----:B------:R-:W-:-:S02]  /*f520*/  CS2R R32, SRZ ;  /* 0x0000000000207805 */ /* 0x000fc4000001ff00 */
[----:B------:R-:W-:Y:S02]  /*f530*/  CS2R R28, SRZ ;  /* 0x00000000001c7805 */ /* 0x000fe4000001ff00 */
[----:B------:R-:W-:Y:S02]  /*f540*/  CS2R R30, SRZ ;  /* 0x00000000001e7805 */ /* 0x000fe4000001ff00 */
[----:B------:R-:W-:Y:S02]  /*f550*/  CS2R R24, SRZ ;  /* 0x0000000000187805 */ /* 0x000fe4000001ff00 */
[----:B------:R-:W-:Y:S01]  /*f560*/  CS2R R26, SRZ ;  /* 0x00000000001a7805 */ /* 0x000fe2000001ff00 */
[----:B------:R-:W-:Y:S06]  /*f570*/  @P0 BRA `(.L_x_1715) ;  /* 0x00000000006c0947 */ /* 0x000fec0003800000 */
        /* <DEDUP_REMOVED lines=8> */
[C---:B------:R-:W-:Y:S01]  /*f600*/  @!P5 IMAD.SHL.U32 R11, R201.reuse, 0x2, RZ ;  /* 0x00000002c90bd824 */ /* 0x040fe200078e00ff */
[-C--:B0-----:R-:W-:Y:S02]  /*f610*/  @!P4 IADD3 R10, P0, R6, R5.reuse, RZ ;  /* 0x00000005060ac210 */ /* 0x081fe40007f1e0ff */
[C---:B----4-:R-:W-:Y:S02]  /*f620*/  @!P4 IADD3 R4, P1, R14.reuse, R5, RZ ;  /* 0x000000050e04c210 */ /* 0x050fe40007f3e0ff */
[-C--:B------:R-:W-:Y:S02]  /*f630*/  @!P5 IADD3 R8, P3, R14, R11.reuse, RZ ;  /* 0x0000000b0e08d210 */ /* 0x080fe40007f7e0ff */
[----:B------:R-:W-:Y:S01]  /*f640*/  @!P5 SHF.L.U64.HI R14, R201, 0x1, R224 ;  /* 0x00000001c90ed819 */ /* 0x000fe200000102e0 */
[--C-:B------:R-:W-:Y:S01]  /*f650*/  @!P4 IMAD.X R5, R9, 0x1, R12.reuse, P1 ;  /* 0x000000010905c824 */ /* 0x100fe200008e060c */
[----:B------:R-:W-:Y:S01]  /*f660*/  @!P5 IADD3 R6, P2, R6, R11, RZ ;  /* 0x0000000b0606d210 */ /* 0x000fe20007f5e0ff */
[----:B--2---:R-:W-:Y:S01]  /*f670*/  @!P4 IMAD.X R11, R7, 0x1, R12, P0 ;  /* 0x00000001070bc824 */ /* 0x004fe200000e060c */
[----:B------:R-:W-:-:S02]  /*f680*/  CS2R R32, SRZ ;  /* 0x0000000000207805 */ /* 0x000fc4000001ff00 */
[----:B------:R-:W-:Y:S02]  /*f690*/  CS2R R24, SRZ ;  /* 0x0000000000187805 */ /* 0x000fe4000001ff00 */
[----:B------:R-:W-:Y:S02]  /*f6a0*/  CS2R R26, SRZ ;  /* 0x00000000001a7805 */ /* 0x000fe4000001ff00 */
[----:B------:R-:W-:Y:S02]  /*f6b0*/  CS2R R38, SRZ ;  /* 0x0000000000267805 */ /* 0x000fe4000001ff00 */
[----:B------:R-:W-:Y:S02]  /*f6c0*/  CS2R R36, SRZ ;  /* 0x0000000000247805 */ /* 0x000fe4000001ff00 */
[----:B------:R-:W-:Y:S01]  /*f6d0*/  @!P5 IADD3.X R7, R7, R14, RZ, P2, !PT ;  /* 0x0000000e0707d210 */ /* 0x000fe200017fe4ff */
[----:B------:R-:W-:Y:S01]  /*f6e0*/  @!P5 IMAD.X R9, R9, 0x1, R14, P3 ;  /* 0x000000010909d824 */ /* 0x000fe200018e060e */
[----:B------:R0:W5:Y:S04]  /*f6f0*/  @!P4 LD.E.128 R28, desc[UR60][R10.64] ;  /* 0x0000003c0a1cc980 */ /* 0x000168000c101d00 */
[----:B------:R0:W5:Y:S04]  /*f700*/  @!P4 LD.E.128 R32, desc[UR60][R4.64] ;  /* 0x0000003c0420c980 */ /* 0x000168000c101d00 */
[----:B------:R0:W5:Y:S04]  /*f710*/  @!P5 LD.E.128 R24, desc[UR60][R6.64] ;  /* 0x0000003c0618d980 */ /* 0x000168000c101d00 */
[----:B------:R0:W5:Y:S02]  /*f720*/  @!P5 LD.E.128 R36, desc[UR60][R8.64] ;  /* 0x0000003c0824d980 */ /* 0x000164000c101d00 */
.L_x_1715:
[----:B------:R-:W-:Y:S05]  /*f730*/  BSYNC B1 ;  /* 0x0000000000017941 */ /* 0x000fea0003800000 */
.L_x_1714:
[----:B0----5:R-:W-:Y:S01]  /*f740*/  IMAD.MOV.U32 R6, RZ, RZ, R38 ;  /* 0x000000ffff067224 */ /* 0x021fe200078e0026 */
[----:B------:R-:W-:Y:S01]  /*f750*/  MOV R4, R37 ;  /* 0x0000002500047202 */ /* 0x000fe20000000f00 */
[----:B--2---:R-:W-:Y:S01]  /*f760*/  IMAD.MOV.U32 R7, RZ, RZ, R39 ;  /* 0x000000ffff077224 */ /* 0x004fe200078e0027 */
[----:B------:R-:W-:Y:S01]  /*f770*/  UMOV UR4, 0xffffffff ;  /* 0xffffffff00047882 */ /* 0x000fe20000000000 */
[----:B------:R-:W-:-:S03]  /*f780*/  IMAD.MOV.U32 R5, RZ, RZ, R36 ;  /* 0x000000ffff057224 */ /* 0x000fc600078e0024 */
[----:B------:R-:W-:Y:S01]  /*f790*/  PRMT R94, R6, 0x5410, R7 ;  /* 0x00005410065e7816 */ /* 0x000fe20000000007 */
[----:B------:R-:W-:Y:S01]  /*f7a0*/  IMAD.MOV.U32 R7, RZ, RZ, R34 ;  /* 0x000000ffff077224 */ /* 0x000fe200078e0022 */
[----:B------:R-:W-:Y:S01]  /*f7b0*/  PRMT R95, R5, 0x5410, R4 ;  /* 0x00005410055f7816 */ /* 0x000fe20000000004 */
[----:B------:R-:W-:Y:S02]  /*f7c0*/  IMAD.MOV.U32 R6, RZ, RZ, R35 ;  /* 0x000000ffff067224 */ /* 0x000fe400078e0023 */
        /* <DEDUP_REMOVED lines=14> */
[----:B------:R-:W-:Y:S01]  /*f8b0*/  IMAD.MOV.U32 R4, RZ, RZ, R27 ;  /* 0x000000ffff047224 */ /* 0x000fe200078e001b */
[----:B------:R-:W-:-:S04]  /*f8c0*/  CS2R R6, SRZ ;  /* 0x0000000000067805 */ /* 0x000fc8000001ff00 */
[----:B------:R-:W-:Y:S01]  /*f8d0*/  PRMT R97, R5, 0x5410, R4 ;  /* 0x0000541005617816 */ /* 0x000fe20000000004 */
[----:B------:R-:W-:Y:S06]  /*f8e0*/  BRA.DIV UR4, `(.L_x_1716) ;  /* 0x000001ee04c47947 */ /* 0x000fec000b800000 */
[----:B-1----:R-:W0:Y:S04]  /*f8f0*/  SHFL.IDX PT, R21, R21, 0x3, 0x181f ;  /* 0x00781f0015157f89 */ /* 0x002e2800000e0000 */
[----:B------:R-:W1:Y:S04]  /*f900*/  SHFL.IDX PT, R20, R20, 0x3, 0x181f ;  /* 0x00781f0014147f89 */ /* 0x000e6800000e0000 */
[----:B------:R2:W0:Y:S04]  /*f910*/  SHFL.IDX PT, R77, R72, 0x3, 0x181f ;  /* 0x00781f00484d7f89 */ /* 0x00042800000e0000 */
[----:B---3--:R-:W3:Y:S02]  /*f920*/  SHFL.IDX PT, R3, R3, 0x3, 0x181f ;  /* 0x00781f0003037f89 */ /* 0x008ee400000e0000 */
.L_x_2072:
[----:B------:R-:W-:Y:S01]  /*f930*/  VIADD R5, R0, 0x60 ;  /* 0x0000006000057836 */ /* 0x000fe20000000000 */
[----:B------:R-:W-:Y:S01]  /*f940*/  BSSY B1, `(.L_x_1717) ;  /* 0x0000025000017945 */ /* 0x000fe20003800000 */
[----:B------:R-:W-:Y:S02]  /*f950*/  CS2R R10, SRZ ;  /* 0x00000000000a7805 */ /* 0x000fe4000001ff00 */
[----:B------:R-:W-:Y:S02]  /*f960*/  CS2R R8, SRZ ;  /* 0x0000000000087805 */ /* 0x000fe4000001ff00 */
[----:B------:R-:W-:Y:S02]  /*f970*/  CS2R R12, SRZ ;  /* 0x00000000000c7805 */ /* 0x000fe4000001ff00 */
[----:B------:R-:W-:Y:S02]  /*f980*/  ISETP.GE.AND P0, PT, R5, R76, PT ;  /* 0x0000004c0500720c */ /* 0x000fe40003f06270 */
[----:B------:R-:W-:-:S02]  /*f990*/  CS2R R4, SRZ ;  /* 0x0000000000047805 */ /* 0x000fc4000001ff00 */
[----:B----4-:R-:W-:Y:S02]  /*f9a0*/  CS2R R14, SRZ ;  /* 0x00000000000e7805 */ /* 0x010fe4000001ff00 */
[----:B--2---:R-:W-:Y:S02]  /*f9b0*/  CS2R R72, SRZ ;  /* 0x0000000000487805 */ /* 0x004fe4000001ff00 */
[----:B------:R-:W-:-:S05]  /*f9c0*/  CS2R R74, SRZ ;  /* 0x00000000004a7805 */ /* 0x000fca000001ff00 */
        /* <DEDUP_REMOVED lines=8> */
[C---:B------:R-:W-:Y:S01]  /*fa50*/  @!P4 IMAD.SHL.U32 R72, R18.reuse, 0x2, RZ ;  /* 0x000000021248c824 */ /* 0x040fe200078e00ff */
[----:B------:R-:W-:-:S03]  /*fa60*/  @!P4 SHF.L.U64.HI R0, R18, 0x1, R19 ;  /* 0x000000011200c819 */ /* 0x000fc60000010213 */
[----:B------:R-:W-:Y:S02]  /*fa70*/  @!P5 SHF.L.U32 R5, R201, 0x1, RZ ;  /* 0x00000001c905d819 */ /* 0x000fe400000006ff */
[CC--:B-1----:R-:W-:Y:S02]  /*fa80*/  @!P4 IADD3 R6, P0, R20.reuse, R72.reuse, RZ ;  /* 0x000000481406c210 */ /* 0x0c2fe40007f1e0ff */
[----:B---3--:R-:W-:Y:S02]  /*fa90*/  @!P4 IADD3 R72, P1, R3, R72, RZ ;  /* 0x000000480348c210 */ /* 0x008fe40007f3e0ff */
[-C--:B------:R-:W-:Y:S01]  /*faa0*/  @!P5 IADD3 R4, P2, R20, R5.reuse, RZ ;  /* 0x000000051404d210 */ /* 0x080fe20007f5e0ff */
[--C-:B0-----:R-:W-:Y:S01]  /*fab0*/  @!P4 IMAD.X R7, R21, 0x1, R0.reuse, P0 ;  /* 0x000000011507c824 */ /* 0x101fe200000e0600 */
[----:B------:R-:W-:Y:S01]  /*fac0*/  @!P5 IADD3 R20, P3, R3, R5, RZ ;  /* 0x000000050314d210 */ /* 0x000fe20007f7e0ff */
[----:B------:R-:W-:Y:S01]  /*fad0*/  @!P4 IMAD.X R73, R77, 0x1, R0, P1 ;  /* 0x000000014d49c824 */ /* 0x000fe200008e0600 */
[----:B------:R-:W-:-:S02]  /*fae0*/  @!P5 SHF.L.U64.HI R0, R201, 0x1, R224 ;  /* 0x00000001c900d819 */ /* 0x000fc400000102e0 */
[----:B------:R-:W-:Y:S01]  /*faf0*/  CS2R R74, SRZ ;  /* 0x00000000004a7805 */ /* 0x000fe2000001ff00 */
[----:B------:R-:W5:Y:S04]  /*fb00*/  @!P4 LD.E.128 R12, desc[UR60][R6.64] ;  /* 0x0000003c060cc980 */ /* 0x000f68000c101d00 */
[----:B------:R0:W5:Y:S01]  /*fb10*/  @!P4 LD.E.128 R8, desc[UR60][R72.64] ;  /* 0x0000003c4808c980 */ /* 0x000162000c101d00 */
[--C-:B------:R-:W-:Y:S02]  /*fb20*/  @!P5 IMAD.X R5, R21, 0x1, R0.reuse, P2 ;  /* 0x000000011505d824 */ /* 0x100fe400010e0600 */
[----:B------:R-:W-:Y:S01]  /*fb30*/  @!P5 IMAD.X R21, R77, 0x1, R0, P3 ;  /* 0x000000014d15d824 */ /* 0x000fe200018e0600 */
[----:B0-----:R-:W-:Y:S02]  /*fb40*/  CS2R R72, SRZ ;  /* 0x0000000000487805 */ /* 0x001fe4000001ff00 */
[----:B------:R-:W-:-:S04]  /*fb50*/  CS2R R6, SRZ ;  /* 0x0000000000067805 */ /* 0x000fc8000001ff00 */
[----:B------:R0:W5:Y:S02]  /*fb60*/  @!P5 LD.E.128 R72, desc[UR60][R4.64] ;  /* 0x0000003c0448d980 */ /* 0x000164000c101d00 */
[----:B0-----:R-:W-:-:S06]  /*fb70*/  CS2R R4, SRZ ;  /* 0x0000000000047805 */ /* 0x001fcc000001ff00 */
[----:B------:R2:W5:Y:S02]  /*fb80*/  @!P5 LD.E.128 R4, desc[UR60][R20.64] ;  /* 0x0000003c1404d980 */ /* 0x000564000c101d00 */
.L_x_1718:
[----:B------:R-:W-:Y:S05]  /*fb90*/  BSYNC B1 ;  /* 0x0000000000017941 */ /* 0x000fea0003800000 */
.L_x_1717:
[----:B---3--:R-:W3:Y:S01]  /*fba0*/  LDL R3, [R1+0x90] ;  /* 0x0000900001037983 */ /* 0x008ee20000100800 */
[----:B------:R-:W-:Y:S01]  /*fbb0*/  BSSY B1, `(.L_x_1719) ;  /* 0x0000007000017945 */ /* 0x000fe20003800000 */
[----:B---3--:R-:W-:-:S04]  /*fbc0*/  LEA.HI R0, R3, R3, RZ, 0x1 ;  /* 0x0000000303007211 */ /* 0x008fc800078f08ff */
[----:B------:R-:W-:-:S04]  /*fbd0*/  LOP3.LUT R0, R0, 0xfffffffe, RZ, 0xc0, !PT ;  /* 0xfffffffe00007812 */ /* 0x000fc800078ec0ff */
[----:B------:R-:W-:-:S04]  /*fbe0*/  IADD3 R0, R3, -R0, RZ ;  /* 0x8000000003007210 */ /* 0x000fc80007ffe0ff */
[----:B------:R-:W-:-:S04]  /*fbf0*/  SHF.L.U32 R0, R0, 0x1f, RZ ;  /* 0x0000001f00007819 */ /* 0x000fc800000006ff */
[----:B------:R-:W3:Y:S02]  /*fc00*/  SYNCS.PHASECHK.TRANS64.TRYWAIT P0, [R17+URZ+0x30800], R0 ;  /* 0x03080000110075a7 */ /* 0x000ee4000800017f */
[----:B---3--:R-:W-:Y:S05]  /*fc10*/  @!P0 BRA `(.L_x_1720) ;  /* 0x000001ec006c8947 */ /* 0x008fea0003800000 */
.L_x_2073:
[----:B------:R-:W-:Y:S05]  /*fc20*/  BSYNC B1 ;  /* 0x0000000000017941 */ /* 0x000fea0003800000 */
.L_x_1719:
[----:B-12---:R-:W2:Y:S04]  /*fc30*/  LDL R20, [R1+0x5c] ;  /* 0x00005c0001147983 */ /* 0x006ea80000100800 */
[----:B------:R-:W4:Y:S01]  /*fc40*/  LDL R121, [R1+0x10] ;  /* 0x0000100001797983 */ /* 0x000f220000100800 */
[----:B-----5:R-:W-:Y:S01]  /*fc50*/  IMAD.MOV.U32 R3, RZ, RZ, R6 ;  /* 0x000000ffff037224 */ /* 0x020fe200078e0006 */
[----:B------:R-:W-:Y:S01]  /*fc60*/  BSSY B1, `(.L_x_1721) ;  /* 0x00000e5000017945 */ /* 0x000fe20003800000 */
[----:B---3--:R-:W-:-:S05]  /*fc70*/  IMAD.MOV.U32 R0, RZ, RZ, R7 ;  /* 0x000000ffff007224 */ /* 0x008fca00078e0007 */
        /* <DEDUP_REMOVED lines=17> */
[----:B--2---:R-:W-:Y:S01]  /*fd90*/  VIADDMNMX R0, R76, -R20, 0x80, PT ;  /* 0x000000804c007446 */ /* 0x004fe20003800914 */
[----:B------:R-:W-:-:S03]  /*fda0*/  IMAD.MOV.U32 R20, RZ, RZ, R72 ;  /* 0x000000ffff147224 */ /* 0x000fc600078e0048 */
[----:B----4-:R-:W-:Y:S02]  /*fdb0*/  ISETP.GE.AND P0, PT, R121, R0, PT ;  /* 0x000000007900720c */ /* 0x010fe40003f06270 */
[----:B------:R-:W-:Y:S01]  /*fdc0*/  PRMT R89, R20, 0x5410, R3 ;  /* 0x0000541014597816 */ /* 0x000fe20000000003 */
[----:B------:R-:W-:Y:S01]  /*fdd0*/  IMAD.MOV.U32 R3, RZ, RZ, R75 ;  /* 0x000000ffff037224 */ /* 0x000fe200078e004b */
[----:B------:R-:W-:-:S04]  /*fde0*/  MOV R20, R74 ;  /* 0x0000004a00147202 */ /* 0x000fc80000000f00 */
[----:B------:R-:W-:-:S05]  /*fdf0*/  PRMT R90, R20, 0x5410, R3 ;  /* 0x00005410145a7816 */ /* 0x000fca0000000003 */
[----:B------:R-:W-:Y:S05]  /*fe00*/  @P0 BRA `(.L_x_1722) ;  /* 0x0000000c00280947 */ /* 0x000fea0003800000 */
[----:B------:R1:W5:Y:S01]  /*fe10*/  LDL R124, [R1+0x64] ;  /* 0x00006400017c7983 */ /* 0x0003620000100800 */
[----:B------:R-:W2:Y:S03]  /*fe20*/  LDC R3, c[0x0][0x3f4] ;  /* 0x0000fd00ff037b82 */ /* 0x000ea60000000800 */
[----:B------:R1:W5:Y:S04]  /*fe30*/  LDL R123, [R1+0xd0] ;  /* 0x0000d000017b7983 */ /* 0x0003680000100800 */
[----:B------:R1:W5:Y:S01]  /*fe40*/  LDL R122, [R1+0x70] ;  /* 0x00007000017a7983 */ /* 0x0003620000100800 */
[----:B------:R-:W-:Y:S01]  /*fe50*/  BSSY B2, `(.L_x_1723) ;  /* 0x0000063000027945 */ /* 0x000fe20003800000 */
[----:B--2---:R-:W-:-:S13]  /*fe60*/  ISETP.GE.AND P0, PT, R18, R3, PT ;  /* 0x000000031200720c */ /* 0x004fda0003f06270 */
[----:B-1----:R-:W-:Y:S05]  /*fe70*/  @P0 BRA `(.L_x_1724) ;  /* 0x0000000400800947 */ /* 0x002fea0003800000 */
[----:B0-----:R-:W2:Y:S04]  /*fe80*/  LDL R21, [R1+0x84] ;  /* 0x0000840001157983 */ /* 0x001ea80000100800 */
[----:B------:R-:W3:Y:S01]  /*fe90*/  LDL R125, [R1+0x74] ;  /* 0x00007400017d7983 */ /* 0x000ee20000100800 */
[----:B------:R-:W-:Y:S01]  /*fea0*/  HADD2.F32 R88, -RZ, R88.H0_H0 ;  /* 0x20000058ff587230 */ /* 0x000fe20000004100 */
[--C-:B------:R-:W-:Y:S01]  /*feb0*/  SHF.R.U64 R64, R64, 0x10, R65.reuse ;  /* 0x0000001040407819 */ /* 0x100fe20000001241 */
[----:B------:R-:W-:Y:S01]  /*fec0*/  HADD2.F32 R104, -RZ, R104.H0_H0 ;  /* 0x20000068ff687230 */ /* 0x000fe20000004100 */
[----:B------:R-:W-:Y:S02]  /*fed0*/  SHF.R.U32.HI R65, RZ, 0x10, R65 ;  /* 0x00000010ff417819 */ /* 0x000fe40000011641 */
[----:B------:R-:W-:Y:S01]  /*fee0*/  SHF.R.U64 R58, R58, 0x10, R59 ;  /* 0x000000103a3a7819 */ /* 0x000fe2000000123b */
[----:B------:R-:W-:Y:S01]  /*fef0*/  HADD2.F32 R64, -RZ, R64.H0_H0 ;  /* 0x20000040ff407230 */ /* 0x000fe20000004100 */
[----:B------:R-:W-:-:S02]  /*ff00*/  SHF.R.U64 R66, R66, 0x10, R67 ;  /* 0x0000001042427819 */ /* 0x000fc40000001243 */
[----:B------:R-:W-:Y:S02]  /*ff10*/  SHF.R.U32.HI R59, RZ, 0x10, R59 ;  /* 0x00000010ff3b7819 */ /* 0x000fe4000001163b */
[----:B------:R-:W-:-:S03]  /*ff20*/  SHF.R.U32.HI R67, RZ, 0x10, R67 ;  /* 0x00000010ff437819 */ /* 0x000fc60000011643 */
[----:B------:R-:W-:Y:S01]  /*ff30*/  HADD2.F32 R59, -RZ, R59.H0_H0 ;  /* 0x2000003bff3b7230 */ /* 0x000fe20000004100 */
[----:B--2---:R-:W-:-:S04]  /*ff40*/  LEA.HI R20, R3, R21, RZ, 0x1d ;  /* 0x0000001503147211 */ /* 0x004fc800078fe8ff */
[----:B------:R-:W-:Y:S01]  /*ff50*/  SHF.R.S32.HI R21, RZ, 0x1f, R20 ;  /* 0x0000001fff157819 */ /* 0x000fe20000011414 */
[----:B---3--:R-:W0:Y:S03]  /*ff60*/  LDS.128 R80, [R125] ;  /* 0x000000007d507984 */ /* 0x008e260000000c00 */
[----:B------:R-:W-:Y:S01]  /*ff70*/  LEA.HI R21, R21, R20, RZ, 0x3 ;  /* 0x0000001415157211 */ /* 0x000fe200078f18ff */
[----:B------:R-:W-:-:S04]  /*ff80*/  IMAD.SHL.U32 R20, R20, 0x8, RZ ;  /* 0x0000000814147824 */ /* 0x000fc800078e00ff */
[----:B------:R-:W-:Y:S01]  /*ff90*/  IMAD.SHL.U32 R21, R21, 0x400, RZ ;  /* 0x0000040015157824 */ /* 0x000fe200078e00ff */
[----:B-----5:R-:W-:-:S04]  /*ffa0*/  LOP3.LUT R20, R124, 0x38, R20, 0xf8, !PT ;  /* 0x000000387c147812 */ /* 0x020fc800078ef814 */
[----:B------:R-:W-:Y:S02]  /*ffb0*/  LOP3.LUT R20, R20, R123, RZ, 0x3c, !PT ;  /* 0x0000007b14147212 */ /* 0x000fe400078e3cff */
[----:B------:R-:W-:-:S04]  /*ffc0*/  LOP3.LUT R21, R21, 0x7fffe000, RZ, 0xc0, !PT ;  /* 0x7fffe00015157812 */ /* 0x000fc800078ec0ff */
[----:B------:R-:W-:Y:S01]  /*ffd0*/  IADD3 R20, R20, R21, R122 ;  /* 0x0000001514147210 */ /* 0x000fe20007ffe07a */
[----:B------:R-:W-:-:S04]  /*ffe0*/  HADD2.F32 R21, -RZ, R84.H0_H0 ;  /* 0x20000054ff157230 */ /* 0x000fc80000004100 */
[----:B------:R-:W-:-:S05]  /*fff0*/  IMAD R20, R20, 0x2, R17 ;  /* 0x0000000214147824 */ /* 0x000fca00078e0211 */
[----:B------:R-:W1:Y:S01]  /*10000*/  LDS.128 R76, [R20+0x10400] ;  /* 0x01040000144c7984 */ /* 0x000e620000000c00 */
[----:B0-----:R-:W-:Y:S02]  /*10010*/  HADD2.F32 R85, -RZ, R81.H0_H0 ;  /* 0x20000051ff557230 */ /* 0x001fe40000004100 */
[--C-:B-1----:R-:W-:Y:S02]  /*10020*/  HADD2.F32 R91, -RZ, R77.reuse.H0_H0 ;  /* 0x2000004dff5b7230 */ /* 0x102fe40000004100 */
[----:B------:R-:W-:-:S03]  /*10030*/  HADD2.F32 R77, -RZ, R77.H1_H1 ;  /* 0x3000004dff4d7230 */ /* 0x000fc60000004100 */
[----:B------:R-:W-:-:S04]  /*10040*/  FMUL.FTZ R84, R91, R88 ;  /* 0x000000585b547220 */ /* 0x000fc80000410000 */
[-C--:B------:R-:W-:Y:S01]  /*10050*/  FFMA.FTZ R84, R85, R21.reuse, -R84 ;  /* 0x0000001555547223 */ /* 0x080fe20000010854 */
[----:B------:R-:W-:Y:S01]  /*10060*/  FMUL.FTZ R21, R91, R21 ;  /* 0x000000155b157220 */ /* 0x000fe20000410000 */
[--C-:B------:R-:W-:Y:S02]  /*10070*/  HADD2.F32 R91, -RZ, R76.reuse.H0_H0 ;  /* 0x2000004cff5b7230 */ /* 0x100fe40000004100 */
[----:B------:R-:W-:Y:S02]  /*10080*/  HADD2.F32 R76, -RZ, R76.H1_H1 ;  /* 0x3000004cff4c7230 */ /* 0x000fe40000004100 */
[----:B------:R-:W-:Y:S01]  /*10090*/  FFMA.FTZ R21, R85, R88, R21 ;  /* 0x0000005855157223 */ /* 0x000fe20000010015 */
[--C-:B------:R-:W-:Y:S01]  /*100a0*/  SHF.R.U32.HI R85, RZ, 0x10, R57.reuse ;  /* 0x00000010ff557819 */ /* 0x100fe20000011639 */
[----:B------:R-:W-:Y:S01]  /*100b0*/  HADD2.F32 R88, -RZ, R65.H0_H0 ;  /* 0x20000041ff587230 */ /* 0x000fe20000004100 */
[----:B------:R-:W-:Y:S01]  /*100c0*/  SHF.R.U64 R57, R56, 0x10, R57 ;  /* 0x0000001038397819 */ /* 0x000fe20000001239 */
[----:B------:R-:W-:-:S02]  /*100d0*/  HADD2.F32 R65, -RZ, R81.H1_H1 ;  /* 0x30000051ff417230 */ /* 0x000fc40000004100 */
[----:B------:R-:W-:Y:S02]  /*100e0*/  HADD2.F32 R56, -RZ, R85.H0_H0 ;  /* 0x20000055ff387230 */ /* 0x000fe40000004100 */
[--C-:B------:R-:W-:Y:S02]  /*100f0*/  HADD2.F32 R85, -RZ, R80.reuse.H0_H0 ;  /* 0x20000050ff557230 */ /* 0x100fe40000004100 */
[----:B------:R-:W-:Y:S02]  /*10100*/  HADD2.F32 R57, -RZ, R57.H0_H0 ;  /* 0x20000039ff397230 */ /* 0x000fe40000004100 */
[C---:B------:R-:W-:Y:S01]  /*10110*/  FMUL.FTZ R81, R77.reuse, R56 ;  /* 0x000000384d517220 */ /* 0x040fe20000410000 */
[-C--:B------:R-:W-:Y:S01]  /*10120*/  FMUL.FTZ R77, R77, R88.reuse ;  /* 0x000000584d4d7220 */ /* 0x080fe20000410000 */
[----:B------:R-:W-:Y:S02]  /*10130*/  HADD2.F32 R80, -RZ, R80.H1_H1 ;  /* 0x30000050ff507230 */ /* 0x000fe40000004100 */
[----:B------:R-:W-:Y:S01]  /*10140*/  FFMA.FTZ R88, R65, R88, -R81 ;  /* 0x0000005841587223 */ /* 0x000fe20000010851 */
[----:B------:R-:W-:-:S02]  /*10150*/  HADD2.F32 R81, -RZ, R102.H1_H1 ;  /* 0x30000066ff517230 */ /* 0x000fc40000004100 */
[----:B------:R-:W-:Y:S01]  /*10160*/  FFMA.FTZ R65, R65, R56, R77 ;  /* 0x0000003841417223 */ /* 0x000fe2000001004d */
[--C-:B------:R-:W-:Y:S02]  /*10170*/  HADD2.F32 R77, -RZ, R92.reuse.H1_H1 ;  /* 0x3000005cff4d7230 */ /* 0x100fe40000004100 */
[----:B------:R-:W-:Y:S02]  /*10180*/  HADD2.F32 R92, -RZ, R92.H0_H0 ;  /* 0x2000005cff5c7230 */ /* 0x000fe40000004100 */
[----:B------:R-:W-:Y:S01]  /*10190*/  FMUL.FTZ R56, R91, R81 ;  /* 0x000000515b387220 */ /* 0x000fe20000410000 */
[----:B------:R-:W-:-:S03]  /*101a0*/  F2FP.F16.F32.PACK_AB R65, R65, R21 ;  /* 0x000000154141723e */ /* 0x000fc600000000ff */
[-C--:B------:R-:W-:Y:S01]  /*101b0*/  FFMA.FTZ R56, R85, R77.reuse, -R56 ;  /* 0x0000004d55387223 */ /* 0x080fe20000010838 */
[----:B------:R-:W-:Y:S01]  /*101c0*/  FMUL.FTZ R77, R91, R77 ;  /* 0x0000004d5b4d7220 */ /* 0x000fe20000410000 */
[--C-:B------:R-:W-:Y:S02]  /*101d0*/  HADD2.F32 R91, -RZ, R78.reuse.H0_H0 ;  /* 0x2000004eff5b7230 */ /* 0x100fe40000004100 */
[----:B------:R-:W-:Y:S02]  /*101e0*/  HADD2.F32 R78, -RZ, R78.H1_H1 ;  /* 0x3000004eff4e7230 */ /* 0x000fe40000004100 */
[----:B------:R-:W-:Y:S01]  /*101f0*/  FFMA.FTZ R85, R85, R81, R77 ;  /* 0x0000005155557223 */ /* 0x000fe2000001004d */
[----:B------:R-:W-:Y:S02]  /*10200*/  HADD2.F32 R77, -RZ, R102.H0_H0 ;  /* 0x20000066ff4d7230 */ /* 0x000fe40000004100 */
[----:B------:R-:W-:-:S03]  /*10210*/  HADD2.F32 R102, -RZ, R82.H0_H0 ;  /* 0x20000052ff667230 */ /* 0x000fc60000004100 */
[C---:B------:R-:W-:Y:S01]  /*10220*/  FMUL.FTZ R81, R91.reuse, R77 ;  /* 0x0000004d5b517220 */ /* 0x040fe20000410000 */
[----:B------:R-:W-:-:S03]  /*10230*/  FMUL.FTZ R91, R91, R92 ;  /* 0x0000005c5b5b7220 */ /* 0x000fc60000410000 */
[C---:B------:R-:W-:Y:S01]  /*10240*/  FFMA.FTZ R81, R102.reuse, R92, -R81 ;  /* 0x0000005c66517223 */ /* 0x040fe20000010851 */
[----:B------:R-:W-:Y:S02]  /*10250*/  HADD2.F32 R92, -RZ, R103.H0_H0 ;  /* 0x20000067ff5c7230 */ /* 0x000fe40000004100 */
[----:B------:R-:W-:Y:S01]  /*10260*/  FFMA.FTZ R77, R102, R77, R91 ;  /* 0x0000004d664d7223 */ /* 0x000fe2000001005b */
[----:B------:R-:W-:Y:S02]  /*10270*/  HADD2.F32 R103, -RZ, R79.H0_H0 ;  /* 0x2000004fff677230 */ /* 0x000fe40000004100 */
[----:B------:R-:W-:Y:S02]  /*10280*/  HADD2.F32 R102, -RZ, R83.H0_H0 ;  /* 0x20000053ff667230 */ /* 0x000fe40000004100 */
[----:B------:R-:W-:Y:S02]  /*10290*/  HADD2.F32 R79, -RZ, R79.H1_H1 ;  /* 0x3000004fff4f7230 */ /* 0x000fe40000004100 */
[C---:B------:R-:W-:Y:S01]  /*102a0*/  FMUL.FTZ R91, R103.reuse, R92 ;  /* 0x0000005c675b7220 */ /* 0x040fe20000410000 */
[----:B------:R-:W-:Y:S01]  /*102b0*/  FMUL.FTZ R103, R103, R104 ;  /* 0x0000006867677220 */ /* 0x000fe20000410000 */
[----:B------:R-:W-:-:S02]  /*102c0*/  HADD2.F32 R83, -RZ, R83.H1_H1 ;  /* 0x30000053ff537230 */ /* 0x000fc40000004100 */
[C---:B------:R-:W-:Y:S01]  /*102d0*/  FFMA.FTZ R91, R102.reuse, R104, -R91 ;  /* 0x00000068665b7223 */ /* 0x040fe2000001085b */
[----:B------:R-:W-:Y:S01]  /*102e0*/  FFMA.FTZ R92, R102, R92, R103 ;  /* 0x0000005c665c7223 */ /* 0x000fe20000010067 */
[----:B------:R-:W-:Y:S02]  /*102f0*/  HADD2.F32 R102, -RZ, R67.H0_H0 ;  /* 0x20000043ff667230 */ /* 0x000fe40000004100 */
[----:B------:R-:W-:-:S03]  /*10300*/  FMUL.FTZ R67, R79, R59 ;  /* 0x0000003b4f437220 */ /* 0x000fc60000410000 */
[-C--:B------:R-:W-:Y:S01]  /*10310*/  FMUL.FTZ R79, R79, R102.reuse ;  /* 0x000000664f4f7220 */ /* 0x080fe20000410000 */
[----:B------:R-:W-:-:S03]  /*10320*/  FFMA.FTZ R67, R83, R102, -R67 ;  /* 0x0000006653437223 */ /* 0x000fc60000010843 */
[----:B------:R-:W-:Y:S01]  /*10330*/  FFMA.FTZ R83, R83, R59, R79 ;  /* 0x0000003b53537223 */ /* 0x000fe2000001004f */
[C---:B------:R-:W-:Y:S01]  /*10340*/  FMUL.FTZ R59, R76.reuse, R57 ;  /* 0x000000394c3b7220 */ /* 0x040fe20000410000 */
[----:B------:R-:W-:-:S03]  /*10350*/  FMUL.FTZ R76, R76, R64 ;  /* 0x000000404c4c7220 */ /* 0x000fc60000410000 */
[C---:B------:R-:W-:Y:S01]  /*10360*/  FFMA.FTZ R64, R80.reuse, R64, -R59 ;  /* 0x0000004050407223 */ /* 0x040fe2000001083b */
[----:B------:R-:W-:Y:S01]  /*10370*/  FFMA.FTZ R76, R80, R57, R76 ;  /* 0x00000039504c7223 */ /* 0x000fe2000001004c */
[----:B------:R-:W-:Y:S02]  /*10380*/  HADD2.F32 R57, -RZ, R58.H0_H0 ;  /* 0x2000003aff397230 */ /* 0x000fe40000004100 */
[----:B------:R-:W-:Y:S01]  /*10390*/  HADD2.F32 R58, -RZ, R66.H0_H0 ;  /* 0x20000042ff3a7230 */ /* 0x000fe20000004100 */
[----:B------:R-:W-:Y:S01]  /*103a0*/  F2FP.F16.F32.PACK_AB R56, R64, R56 ;  /* 0x000000384038723e */ /* 0x000fe200000000ff */
[----:B------:R-:W-:Y:S02]  /*103b0*/  HADD2.F32 R66, -RZ, R82.H1_H1 ;  /* 0x30000052ff427230 */ /* 0x000fe40000004100 */
[----:B------:R-:W-:Y:S01]  /*103c0*/  FMUL.FTZ R59, R78, R57 ;  /* 0x000000394e3b7220 */ /* 0x000fe20000410000 */
[----:B------:R-:W-:Y:S01]  /*103d0*/  F2FP.F16.F32.PACK_AB R64, R76, R85 ;  /* 0x000000554c40723e */ /* 0x000fe200000000ff */
[----:B------:R-:W-:-:S02]  /*103e0*/  FMUL.FTZ R78, R78, R58 ;  /* 0x0000003a4e4e7220 */ /* 0x000fc40000410000 */
[C---:B------:R-:W-:Y:S01]  /*103f0*/  FFMA.FTZ R58, R66.reuse, R58, -R59 ;  /* 0x0000003a423a7223 */ /* 0x040fe2000001083b */
[----:B------:R-:W-:Y:S01]  /*10400*/  F2FP.F16.F32.PACK_AB R59, R67, R91 ;  /* 0x0000005b433b723e */ /* 0x000fe200000000ff */
[----:B------:R-:W-:Y:S01]  /*10410*/  FFMA.FTZ R66, R66, R57, R78 ;  /* 0x0000003942427223 */ /* 0x000fe2000001004e */
[----:B------:R-:W-:Y:S02]  /*10420*/  F2FP.F16.F32.PACK_AB R57, R88, R84 ;  /* 0x000000545839723e */ /* 0x000fe400000000ff */
[----:B------:R-:W-:Y:S02]  /*10430*/  F2FP.F16.F32.PACK_AB R58, R58, R81 ;  /* 0x000000513a3a723e */ /* 0x000fe400000000ff */
[----:B------:R-:W-:Y:S02]  /*10440*/  F2FP.F16.F32.PACK_AB R67, R83, R92 ;  /* 0x0000005c5343723e */ /* 0x000fe400000000ff */
[----:B------:R-:W-:Y:S01]  /*10450*/  F2FP.F16.F32.PACK_AB R66, R66, R77 ;  /* 0x0000004d4242723e */ /* 0x000fe200000000ff */
[----:B------:R1:W-:Y:S04]  /*10460*/  STS.128 [R125], R56 ;  /* 0x000000387d007388 */ /* 0x0003e80000000c00 */
[----:B------:R1:W-:Y:S02]  /*10470*/  STS.128 [R20+0x10400], R64 ;  /* 0x0104004014007388 */ /* 0x0003e40000000c00 */
.L_x_1724:
[----:B------:R-:W-:Y:S05]  /*10480*/  BSYNC B2 ;  /* 0x0000000000027941 */ /* 0x000fea0003800000 */
.L_x_1723:
[----:B------:R-:W-:-:S13]  /*10490*/  ISETP.GE.AND P0, PT, R203, R3, PT ;  /* 0x00000003cb00720c */ /* 0x000fda0003f06270 */
[----:B------:R-:W-:Y:S05]  /*104a0*/  @P0 BRA `(.L_x_1722) ;  /* 0x0000000400800947 */ /* 0x000fea0003800000 */
[----:B-1----:R-:W2:Y:S04]  /*104b0*/  LDL R20, [R1+0xa4] ;  /* 0x0000a40001147983 */ /* 0x002ea80000100800 */
[----:B------:R-:W3:Y:S01]  /*104c0*/  LDL R85, [R1+0xc4] ;  /* 0x0000c40001557983 */ /* 0x000ee20000100800 */
[----:B------:R-:W-:Y:S01]  /*104d0*/  HADD2.F32 R79, -RZ, R120.H1_H1 ;  /* 0x30000078ff4f7230 */ /* 0x000fe20000004100 */
[--C-:B------:R-:W-:Y:S02]  /*104e0*/  SHF.R.U32.HI R78, RZ, 0x10, R61.reuse ;  /* 0x00000010ff4e7819 */ /* 0x100fe4000001163d */
[----:B------:R-:W-:Y:S02]  /*104f0*/  SHF.R.U64 R60, R60, 0x10, R61 ;  /* 0x000000103c3c7819 */ /* 0x000fe4000000123d */
[----:B------:R-:W-:Y:S01]  /*10500*/  SHF.R.U64 R68, R68, 0x10, R69 ;  /* 0x0000001044447819 */ /* 0x000fe20000001245 */
[----:B------:R-:W-:Y:S01]  /*10510*/  HADD2.F32 R78, -RZ, R78.H0_H0 ;  /* 0x2000004eff4e7230 */ /* 0x000fe20000004100 */
[----:B------:R-:W-:Y:S01]  /*10520*/  SHF.R.U64 R62, R62, 0x10, R63 ;  /* 0x000000103e3e7819 */ /* 0x000fe2000000123f */
[----:B------:R-:W-:Y:S01]  /*10530*/  HADD2.F32 R60, -RZ, R60.H0_H0 ;  /* 0x2000003cff3c7230 */ /* 0x000fe20000004100 */
[----:B------:R-:W-:Y:S01]  /*10540*/  SHF.R.U64 R70, R70, 0x10, R71 ;  /* 0x0000001046467819 */ /* 0x000fe20000001247 */
[----:B------:R-:W-:-:S02]  /*10550*/  HADD2.F32 R68, -RZ, R68.H0_H0 ;  /* 0x20000044ff447230 */ /* 0x000fc40000004100 */
[----:B------:R-:W-:Y:S02]  /*10560*/  HADD2.F32 R62, -RZ, R62.H0_H0 ;  /* 0x2000003eff3e7230 */ /* 0x000fe40000004100 */
[----:B------:R-:W-:Y:S01]  /*10570*/  HADD2.F32 R70, -RZ, R70.H0_H0 ;  /* 0x20000046ff467230 */ /* 0x000fe20000004100 */
[----:B--2---:R-:W-:-:S04]  /*10580*/  LEA.HI R3, R3, R20, RZ, 0x1d ;  /* 0x0000001403037211 */ /* 0x004fc800078fe8ff */
[----:B------:R-:W-:Y:S01]  /*10590*/  SHF.R.S32.HI R20, RZ, 0x1f, R3 ;  /* 0x0000001fff147819 */ /* 0x000fe20000011403 */
[----:B---3--:R-:W1:Y:S01]  /*105a0*/  LDS.128 R64, [R85] ;  /* 0x0000000055407984 */ /* 0x008e620000000c00 */
[----:B0-----:R-:W-:Y:S02]  /*105b0*/  SHF.L.U32 R21, R3, 0x3, RZ ;  /* 0x0000000303157819 */ /* 0x001fe400000006ff */
[----:B------:R-:W-:Y:S02]  /*105c0*/  LEA.HI R20, R20, R3, RZ, 0x3 ;  /* 0x0000000314147211 */ /* 0x000fe400078f18ff */
[----:B-----5:R-:W-:-:S03]  /*105d0*/  LOP3.LUT R21, R124, 0x38, R21, 0xf8, !PT ;  /* 0x000000387c157812 */ /* 0x020fc600078ef815 */
[----:B------:R-:W-:Y:S01]  /*105e0*/  IMAD.SHL.U32 R20, R20, 0x400, RZ ;  /* 0x0000040014147824 */ /* 0x000fe200078e00ff */
[----:B------:R-:W-:-:S04]  /*105f0*/  LOP3.LUT R21, R21, R123, RZ, 0x3c, !PT ;  /* 0x0000007b15157212 */ /* 0x000fc800078e3cff */
[----:B------:R-:W-:-:S04]  /*10600*/  LOP3.LUT R20, R20, 0x7fffe000, RZ, 0xc0, !PT ;  /* 0x7fffe00014147812 */ /* 0x000fc800078ec0ff */
[----:B------:R-:W-:Y:S01]  /*10610*/  IADD3 R3, R21, R20, R122 ;  /* 0x0000001415037210 */ /* 0x000fe20007ffe07a */
[----:B------:R-:W-:-:S04]  /*10620*/  HADD2.F32 R20, -RZ, R120.H0_H0 ;  /* 0x20000078ff147230 */ /* 0x000fc80000004100 */
[----:B------:R-:W-:-:S05]  /*10630*/  IMAD R3, R3, 0x2, R17 ;  /* 0x0000000203037824 */ /* 0x000fca00078e0211 */
[----:B------:R-:W0:Y:S01]  /*10640*/  LDS.128 R56, [R3+0x10400] ;  /* 0x0104000003387984 */ /* 0x000e220000000c00 */
[--C-:B-1----:R-:W-:Y:S02]  /*10650*/  HADD2.F32 R76, -RZ, R65.reuse.H0_H0 ;  /* 0x20000041ff4c7230 */ /* 0x102fe40000004100 */
[----:B------:R-:W-:Y:S02]  /*10660*/  HADD2.F32 R65, -RZ, R65.H1_H1 ;  /* 0x30000041ff417230 */ /* 0x000fe40000004100 */
[----:B0-----:R-:W-:Y:S02]  /*10670*/  HADD2.F32 R21, -RZ, R57.H0_H0 ;  /* 0x20000039ff157230 */ /* 0x001fe40000004100 */
[--C-:B------:R-:W-:Y:S02]  /*10680*/  HADD2.F32 R81, -RZ, R58.reuse.H0_H0 ;  /* 0x2000003aff517230 */ /* 0x100fe40000004100 */
[----:B------:R-:W-:Y:S02]  /*10690*/  HADD2.F32 R83, -RZ, R59.H0_H0 ;  /* 0x2000003bff537230 */ /* 0x000fe40000004100 */
[C---:B------:R-:W-:Y:S01]  /*106a0*/  FMUL.FTZ R77, R21.reuse, R20 ;  /* 0x00000014154d7220 */ /* 0x040fe20000410000 */
[----:B------:R-:W-:Y:S01]  /*106b0*/  FMUL.FTZ R21, R21, R79 ;  /* 0x0000004f15157220 */ /* 0x000fe20000410000 */
[----:B------:R-:W-:-:S02]  /*106c0*/  HADD2.F32 R58, -RZ, R58.H1_H1 ;  /* 0x3000003aff3a7230 */ /* 0x000fc40000004100 */
[C---:B------:R-:W-:Y:S01]  /*106d0*/  FFMA.FTZ R79, R76.reuse, R79, -R77 ;  /* 0x0000004f4c4f7223 */ /* 0x040fe2000001084d */
[----:B------:R-:W-:Y:S01]  /*106e0*/  FFMA.FTZ R76, R76, R20, R21 ;  /* 0x000000144c4c7223 */ /* 0x000fe20000010015 */
[----:B------:R-:W-:Y:S01]  /*106f0*/  SHF.R.U32.HI R21, RZ, 0x10, R69 ;  /* 0x00000010ff157819 */ /* 0x000fe20000011645 */
[----:B------:R-:W-:Y:S02]  /*10700*/  HADD2.F32 R20, -RZ, R57.H1_H1 ;  /* 0x30000039ff147230 */ /* 0x000fe40000004100 */
[----:B------:R-:W-:Y:S02]  /*10710*/  HADD2.F32 R77, -RZ, R119.H1_H1 ;  /* 0x30000077ff4d7230 */ /* 0x000fe40000004100 */
[----:B------:R-:W-:Y:S02]  /*10720*/  HADD2.F32 R57, -RZ, R21.H0_H0 ;  /* 0x20000015ff397230 */ /* 0x000fe40000004100 */
[----:B------:R-:W-:-:S03]  /*10730*/  FMUL.FTZ R21, R20, R78 ;  /* 0x0000004e14157220 */ /* 0x000fc60000410000 */
[-C--:B------:R-:W-:Y:S01]  /*10740*/  FMUL.FTZ R20, R20, R57.reuse ;  /* 0x0000003914147220 */ /* 0x080fe20000410000 */
[C---:B------:R-:W-:Y:S01]  /*10750*/  FFMA.FTZ R57, R65.reuse, R57, -R21 ;  /* 0x0000003941397223 */ /* 0x040fe20000010815 */
[----:B------:R-:W-:Y:S02]  /*10760*/  HADD2.F32 R21, -RZ, R56.H0_H0 ;  /* 0x20000038ff157230 */ /* 0x000fe40000004100 */
[----:B------:R-:W-:Y:S01]  /*10770*/  FFMA.FTZ R78, R65, R78, R20 ;  /* 0x0000004e414e7223 */ /* 0x000fe20000010014 */
[----:B------:R-:W-:Y:S01]  /*10780*/  HADD2.F32 R20, -RZ, R119.H0_H0 ;  /* 0x20000077ff147230 */ /* 0x000fe20000004100 */
[----:B------:R-:W-:Y:S01]  /*10790*/  F2FP.F16.F32.PACK_AB R57, R57, R79 ;  /* 0x0000004f3939723e */ /* 0x000fe200000000ff */
[----:B------:R-:W-:Y:S02]  /*107a0*/  HADD2.F32 R65, -RZ, R64.H0_H0 ;  /* 0x20000040ff417230 */ /* 0x000fe40000004100 */
[----:B------:R-:W-:Y:S02]  /*107b0*/  HADD2.F32 R56, -RZ, R56.H1_H1 ;  /* 0x30000038ff387230 */ /* 0x000fe40000004100 */
[C---:B------:R-:W-:Y:S01]  /*107c0*/  FMUL.FTZ R80, R21.reuse, R20 ;  /* 0x0000001415507220 */ /* 0x040fe20000410000 */
[----:B------:R-:W-:Y:S01]  /*107d0*/  FMUL.FTZ R21, R21, R77 ;  /* 0x0000004d15157220 */ /* 0x000fe20000410000 */
[----:B------:R-:W-:-:S02]  /*107e0*/  HADD2.F32 R64, -RZ, R64.H1_H1 ;  /* 0x30000040ff407230 */ /* 0x000fc40000004100 */
[C---:B------:R-:W-:Y:S01]  /*107f0*/  FFMA.FTZ R77, R65.reuse, R77, -R80 ;  /* 0x0000004d414d7223 */ /* 0x040fe20000010850 */
[----:B------:R-:W-:Y:S01]  /*10800*/  FFMA.FTZ R65, R65, R20, R21 ;  /* 0x0000001441417223 */ /* 0x000fe20000010015 */
[--C-:B------:R-:W-:Y:S02]  /*10810*/  HADD2.F32 R80, -RZ, R118.reuse.H0_H0 ;  /* 0x20000076ff507230 */ /* 0x100fe40000004100 */
[----:B------:R-:W-:Y:S01]  /*10820*/  FMUL.FTZ R61, R56, R60 ;  /* 0x0000003c383d7220 */ /* 0x000fe20000410000 */
[----:B------:R-:W-:Y:S02]  /*10830*/  HADD2.F32 R21, -RZ, R118.H1_H1 ;  /* 0x30000076ff157230 */ /* 0x000fe40000004100 */
[--C-:B------:R-:W-:Y:S02]  /*10840*/  HADD2.F32 R20, -RZ, R66.reuse.H0_H0 ;  /* 0x20000042ff147230 */ /* 0x100fe40000004100 */
[----:B------:R-:W-:Y:S01]  /*10850*/  FMUL.FTZ R82, R81, R80 ;  /* 0x0000005051527220 */ /* 0x000fe20000410000 */
[----:B------:R-:W-:-:S02]  /*10860*/  HADD2.F32 R66, -RZ, R66.H1_H1 ;  /* 0x30000042ff427230 */ /* 0x000fc40000004100 */
[-C--:B------:R-:W-:Y:S01]  /*10870*/  FMUL.FTZ R81, R81, R21.reuse ;  /* 0x0000001551517220 */ /* 0x080fe20000410000 */
[C---:B------:R-:W-:Y:S01]  /*10880*/  FFMA.FTZ R21, R20.reuse, R21, -R82 ;  /* 0x0000001514157223 */ /* 0x040fe20000010852 */
[--C-:B------:R-:W-:Y:S02]  /*10890*/  HADD2.F32 R82, -RZ, R117.reuse.H0_H0 ;  /* 0x20000075ff527230 */ /* 0x100fe40000004100 */
[----:B------:R-:W-:Y:S01]  /*108a0*/  FFMA.FTZ R20, R20, R80, R81 ;  /* 0x0000005014147223 */ /* 0x000fe20000010051 */
[----:B------:R-:W-:Y:S02]  /*108b0*/  HADD2.F32 R80, -RZ, R117.H1_H1 ;  /* 0x30000075ff507230 */ /* 0x000fe40000004100 */
[--C-:B------:R-:W-:Y:S02]  /*108c0*/  HADD2.F32 R81, -RZ, R67.reuse.H0_H0 ;  /* 0x20000043ff517230 */ /* 0x100fe40000004100 */
[----:B------:R-:W-:Y:S01]  /*108d0*/  FMUL.FTZ R84, R83, R82 ;  /* 0x0000005253547220 */ /* 0x000fe20000410000 */
[----:B------:R-:W-:-:S02]  /*108e0*/  HADD2.F32 R67, -RZ, R67.H1_H1 ;  /* 0x30000043ff437230 */ /* 0x000fc40000004100 */
[-C--:B------:R-:W-:Y:S01]  /*108f0*/  FMUL.FTZ R83, R83, R80.reuse ;  /* 0x0000005053537220 */ /* 0x080fe20000410000 */
[C---:B------:R-:W-:Y:S01]  /*10900*/  FFMA.FTZ R80, R81.reuse, R80, -R84 ;  /* 0x0000005051507223 */ /* 0x040fe20000010854 */
[----:B------:R-:W-:Y:S02]  /*10910*/  SHF.R.U32.HI R84, RZ, 0x10, R71 ;  /* 0x00000010ff547819 */ /* 0x000fe40000011647 */
[----:B------:R-:W-:Y:S01]  /*10920*/  FFMA.FTZ R81, R81, R82, R83 ;  /* 0x0000005251517223 */ /* 0x000fe20000010053 */
[----:B------:R-:W-:Y:S01]  /*10930*/  SHF.R.U32.HI R82, RZ, 0x10, R63 ;  /* 0x00000010ff527819 */ /* 0x000fe2000001163f */
[----:B------:R-:W-:Y:S02]  /*10940*/  HADD2.F32 R83, -RZ, R59.H1_H1 ;  /* 0x3000003bff537230 */ /* 0x000fe40000004100 */
[-C--:B------:R-:W-:Y:S01]  /*10950*/  FMUL.FTZ R63, R56, R68.reuse ;  /* 0x00000044383f7220 */ /* 0x080fe20000410000 */
[----:B------:R-:W-:Y:S02]  /*10960*/  HADD2.F32 R59, -RZ, R84.H0_H0 ;  /* 0x20000054ff3b7230 */ /* 0x000fe40000004100 */
[----:B------:R-:W-:Y:S01]  /*10970*/  FFMA.FTZ R56, R64, R68, -R61 ;  /* 0x0000004440387223 */ /* 0x000fe2000001083d */
[----:B------:R-:W-:-:S02]  /*10980*/  HADD2.F32 R82, -RZ, R82.H0_H0 ;  /* 0x20000052ff527230 */ /* 0x000fc40000004100 */
[----:B------:R-:W-:Y:S01]  /*10990*/  FFMA.FTZ R60, R64, R60, R63 ;  /* 0x0000003c403c7223 */ /* 0x000fe2000001003f */
[C---:B------:R-:W-:Y:S01]  /*109a0*/  FMUL.FTZ R61, R58.reuse, R62 ;  /* 0x0000003e3a3d7220 */ /* 0x040fe20000410000 */
[----:B------:R-:W-:Y:S01]  /*109b0*/  FMUL.FTZ R63, R58, R70 ;  /* 0x000000463a3f7220 */ /* 0x000fe20000410000 */
[----:B------:R-:W-:Y:S01]  /*109c0*/  F2FP.F16.F32.PACK_AB R56, R56, R77 ;  /* 0x0000004d3838723e */ /* 0x000fe200000000ff */
[C---:B------:R-:W-:Y:S01]  /*109d0*/  FMUL.FTZ R84, R83.reuse, R82 ;  /* 0x0000005253547220 */ /* 0x040fe20000410000 */
        /* <DEDUP_REMOVED lines=9> */
[----:B------:R-:W-:Y:S01]  /*10a70*/  F2FP.F16.F32.PACK_AB R60, R60, R65 ;  /* 0x000000413c3c723e */ /* 0x000fe200000000ff */
[----:B------:R2:W-:Y:S01]  /*10a80*/  STS.128 [R85], R56 ;  /* 0x0000003855007388 */ /* 0x0005e20000000c00 */
[----:B------:R-:W-:-:S05]  /*10a90*/  F2FP.F16.F32.PACK_AB R62, R62, R20 ;  /* 0x000000143e3e723e */ /* 0x000fca00000000ff */
[----:B------:R2:W-:Y:S02]  /*10aa0*/  STS.128 [R3+0x10400], R60 ;  /* 0x0104003c03007388 */ /* 0x0005e40000000c00 */
.L_x_1722:
[----:B------:R-:W-:Y:S05]  /*10ab0*/  BSYNC B1 ;  /* 0x0000000000017941 */ /* 0x000fea0003800000 */
.L_x_1721:
[----:B--2---:R-:W2:Y:S01]  /*10ac0*/  LDL R3, [R1+0xc8] ;  /* 0x0000c80001037983 */ /* 0x004ea20000100800 */
[----:B------:R-:W-:Y:S01]  /*10ad0*/  BSSY B1, `(.L_x_1725) ;  /* 0x00000cd000017945 */ /* 0x000fe20003800000 */
[----:B--2---:R-:W-:-:S13]  /*10ae0*/  ISETP.GE.AND P0, PT, R3, R0, PT ;  /* 0x000000000300720c */ /* 0x004fda0003f06270 */
[----:B------:R-:W-:Y:S05]  /*10af0*/  @P0 BRA `(.L_x_1726) ;  /* 0x0000000c00280947 */ /* 0x000fea0003800000 */
[----:B0-----:R0:W5:Y:S01]  /*10b00*/  LDL R77, [R1+0x60] ;  /* 0x00006000014d7983 */ /* 0x0011620000100800 */
[----:B------:R-:W2:Y:S03]  /*10b10*/  LDC R3, c[0x0][0x3f4] ;  /* 0x0000fd00ff037b82 */ /* 0x000ea60000000800 */
[----:B------:R0:W5:Y:S04]  /*10b20*/  LDL R76, [R1+0xcc] ;  /* 0x0000cc00014c7983 */ /* 0x0001680000100800 */
[----:B------:R0:W5:Y:S01]  /*10b30*/  LDL R71, [R1+0x6c] ;  /* 0x00006c0001477983 */ /* 0x0001620000100800 */
[----:B------:R-:W-:Y:S01]  /*10b40*/  BSSY B2, `(.L_x_1727) ;  /* 0x0000064000027945 */ /* 0x000fe20003800000 */
[----:B--2---:R-:W-:-:S02]  /*10b50*/  ISETP.GE.AND P0, PT, R18, R3, PT ;  /* 0x000000031200720c */ /* 0x004fc40003f06270 */
[----:B------:R-:W-:-:S11]  /*10b60*/  ISETP.GE.AND P1, PT, R203, R3, PT ;  /* 0x00000003cb00720c */ /* 0x000fd60003f26270 */
[----:B0-----:R-:W-:Y:S05]  /*10b70*/  @P0 BRA `(.L_x_1728) ;  /* 0x0000000400800947 */ /* 0x001fea0003800000 */
[----:B-1----:R-:W2:Y:S04]  /*10b80*/  LDL R20, [R1+0x84] ;  /* 0x0000840001147983 */ /* 0x002ea80000100800 */
[----:B------:R-:W3:Y:S01]  /*10b90*/  LDL R78, [R1+0xc0] ;  /* 0x0000c000014e7983 */ /* 0x000ee20000100800 */
[----:B------:R-:W-:Y:S01]  /*10ba0*/  HADD2.F32 R64, -RZ, R113.H0_H0 ;  /* 0x20000071ff407230 */ /* 0x000fe20000004100 */
[--C-:B------:R-:W-:Y:S01]  /*10bb0*/  SHF.R.U64 R50, R50, 0x10, R51.reuse ;  /* 0x0000001032327819 */ /* 0x100fe20000001233 */
[----:B------:R-:W-:Y:S01]  /*10bc0*/  HADD2.F32 R65, -RZ, R115.H0_H0 ;  /* 0x20000073ff417230 */ /* 0x000fe20000004100 */
[----:B------:R-:W-:Y:S01]  /*10bd0*/  SHF.R.U32.HI R66, RZ, 0x10, R51 ;  /* 0x00000010ff427819 */ /* 0x000fe20000011633 */
[----:B------:R-:W-:Y:S01]  /*10be0*/  HADD2.F32 R113, -RZ, R113.H1_H1 ;  /* 0x30000071ff717230 */ /* 0x000fe20000004100 */
[--C-:B------:R-:W-:Y:S01]  /*10bf0*/  SHF.R.U64 R40, R40, 0x10, R41.reuse ;  /* 0x0000001028287819 */ /* 0x100fe20000001229 */
[----:B------:R-:W-:Y:S01]  /*10c00*/  HADD2.F32 R115, -RZ, R115.H1_H1 ;  /* 0x30000073ff737230 */ /* 0x000fe20000004100 */
[----:B------:R-:W-:Y:S01]  /*10c10*/  SHF.R.U32.HI R41, RZ, 0x10, R41 ;  /* 0x00000010ff297819 */ /* 0x000fe20000011629 */
[--C-:B------:R-:W-:Y:S01]  /*10c20*/  HADD2.F32 R69, -RZ, R116.reuse.H1_H1 ;  /* 0x30000074ff457230 */ /* 0x100fe20000004100 */
[--C-:B------:R-:W-:Y:S01]  /*10c30*/  SHF.R.U64 R42, R42, 0x10, R43.reuse ;  /* 0x000000102a2a7819 */ /* 0x100fe2000000122b */
[----:B------:R-:W-:Y:S01]  /*10c40*/  HADD2.F32 R116, -RZ, R116.H0_H0 ;  /* 0x20000074ff747230 */ /* 0x000fe20000004100 */
[----:B------:R-:W-:Y:S01]  /*10c50*/  SHF.R.U32.HI R43, RZ, 0x10, R43 ;  /* 0x00000010ff2b7819 */ /* 0x000fe2000001162b */
[----:B------:R-:W-:-:S02]  /*10c60*/  HADD2.F32 R41, -RZ, R41.H0_H0 ;  /* 0x20000029ff297230 */ /* 0x000fc40000004100 */
[----:B------:R-:W-:Y:S02]  /*10c70*/  HADD2.F32 R66, -RZ, R66.H0_H0 ;  /* 0x20000042ff427230 */ /* 0x000fe40000004100 */
[----:B------:R-:W-:Y:S02]  /*10c80*/  HADD2.F32 R43, -RZ, R43.H0_H0 ;  /* 0x2000002bff2b7230 */ /* 0x000fe40000004100 */
[----:B------:R-:W-:Y:S02]  /*10c90*/  HADD2.F32 R40, -RZ, R40.H0_H0 ;  /* 0x20000028ff287230 */ /* 0x000fe40000004100 */
[----:B------:R-:W-:Y:S02]  /*10ca0*/  HADD2.F32 R42, -RZ, R42.H0_H0 ;  /* 0x2000002aff2a7230 */ /* 0x000fe40000004100 */
[----:B------:R-:W-:Y:S01]  /*10cb0*/  HADD2.F32 R50, -RZ, R50.H0_H0 ;  /* 0x20000032ff327230 */ /* 0x000fe20000004100 */
[----:B--2---:R-:W-:-:S04]  /*10cc0*/  LEA.HI R20, R3, R20, RZ, 0x1d ;  /* 0x0000001403147211 */ /* 0x004fc800078fe8ff */
[----:B------:R-:W-:Y:S01]  /*10cd0*/  SHF.R.S32.HI R57, RZ, 0x1f, R20 ;  /* 0x0000001fff397819 */ /* 0x000fe20000011414 */
[----:B------:R-:W-:Y:S01]  /*10ce0*/  IMAD.SHL.U32 R21, R20, 0x8, RZ ;  /* 0x0000000814157824 */ /* 0x000fe200078e00ff */
[----:B---3--:R-:W0:Y:S02]  /*10cf0*/  LDS.128 R60, [R78] ;  /* 0x000000004e3c7984 */ /* 0x008e240000000c00 */
[----:B------:R-:W-:Y:S02]  /*10d00*/  LEA.HI R57, R57, R20, RZ, 0x3 ;  /* 0x0000001439397211 */ /* 0x000fe400078f18ff */
[----:B-----5:R-:W-:Y:S02]  /*10d10*/  LOP3.LUT R20, R77, 0x38, R21, 0xf8, !PT ;  /* 0x000000384d147812 */ /* 0x020fe400078ef815 */
[----:B------:R-:W-:Y:S01]  /*10d20*/  SHF.R.U64 R21, R48, 0x10, R49 ;  /* 0x0000001030157819 */ /* 0x000fe20000001231 */
[----:B------:R-:W-:Y:S01]  /*10d30*/  IMAD.SHL.U32 R57, R57, 0x400, RZ ;  /* 0x0000040039397824 */ /* 0x000fe200078e00ff */
[----:B------:R-:W-:-:S02]  /*10d40*/  LOP3.LUT R20, R20, R76, RZ, 0x3c, !PT ;  /* 0x0000004c14147212 */ /* 0x000fc400078e3cff */
[----:B------:R-:W-:Y:S01]  /*10d50*/  SHF.R.U32.HI R48, RZ, 0x10, R49 ;  /* 0x00000010ff307819 */ /* 0x000fe20000011631 */
[----:B------:R-:W-:Y:S01]  /*10d60*/  HADD2.F32 R21, -RZ, R21.H0_H0 ;  /* 0x20000015ff157230 */ /* 0x000fe20000004100 */
[----:B------:R-:W-:-:S04]  /*10d70*/  LOP3.LUT R57, R57, 0x7fffe000, RZ, 0xc0, !PT ;  /* 0x7fffe00039397812 */ /* 0x000fc800078ec0ff */
[----:B------:R-:W-:-:S04]  /*10d80*/  IADD3 R20, R20, R57, R71 ;  /* 0x0000003914147210 */ /* 0x000fc80007ffe047 */
[----:B------:R-:W-:-:S05]  /*10d90*/  LEA R20, R20, R17, 0x1 ;  /* 0x0000001114147211 */ /* 0x000fca00078e08ff */
[----:B------:R-:W1:Y:S01]  /*10da0*/  LDS.128 R56, [R20+0x10400] ;  /* 0x0104000014387984 */ /* 0x000e620000000c00 */
[----:B0-----:R-:W-:Y:S02]  /*10db0*/  HADD2.F32 R67, -RZ, R61.H0_H0 ;  /* 0x2000003dff437230 */ /* 0x001fe40000004100 */
[--C-:B-1----:R-:W-:Y:S02]  /*10dc0*/  HADD2.F32 R49, -RZ, R57.reuse.H0_H0 ;  /* 0x20000039ff317230 */ /* 0x102fe40000004100 */
[----:B------:R-:W-:-:S03]  /*10dd0*/  HADD2.F32 R57, -RZ, R57.H1_H1 ;  /* 0x30000039ff397230 */ /* 0x000fc60000004100 */
[C---:B------:R-:W-:Y:S01]  /*10de0*/  FMUL.FTZ R51, R49.reuse, R64 ;  /* 0x0000004031337220 */ /* 0x040fe20000410000 */
[----:B------:R-:W-:-:S03]  /*10df0*/  FMUL.FTZ R49, R49, R65 ;  /* 0x0000004131317220 */ /* 0x000fc60000410000 */
[C---:B------:R-:W-:Y:S01]  /*10e00*/  FFMA.FTZ R51, R67.reuse, R65, -R51 ;  /* 0x0000004143337223 */ /* 0x040fe20000010833 */
[----:B------:R-:W-:Y:S01]  /*10e10*/  FFMA.FTZ R49, R67, R64, R49 ;  /* 0x0000004043317223 */ /* 0x000fe20000010031 */
[----:B------:R-:W-:Y:S02]  /*10e20*/  HADD2.F32 R64, -RZ, R48.H0_H0 ;  /* 0x20000030ff407230 */ /* 0x000fe40000004100 */
[----:B------:R-:W-:Y:S02]  /*10e30*/  HADD2.F32 R48, -RZ, R56.H0_H0 ;  /* 0x20000038ff307230 */ /* 0x000fe40000004100 */
[----:B------:R-:W-:Y:S02]  /*10e40*/  HADD2.F32 R67, -RZ, R61.H1_H1 ;  /* 0x3000003dff437230 */ /* 0x000fe40000004100 */
[C---:B------:R-:W-:Y:S01]  /*10e50*/  FMUL.FTZ R61, R57.reuse, R41 ;  /* 0x00000029393d7220 */ /* 0x040fe20000410000 */
[----:B------:R-:W-:Y:S02]  /*10e60*/  HADD2.F32 R65, -RZ, R60.H0_H0 ;  /* 0x2000003cff417230 */ /* 0x000fe40000004100 */
[C---:B------:R-:W-:Y:S01]  /*10e70*/  FMUL.FTZ R68, R48.reuse, R113 ;  /* 0x0000007130447220 */ /* 0x040fe20000410000 */
[-C--:B------:R-:W-:Y:S01]  /*10e80*/  FMUL.FTZ R57, R57, R64.reuse ;  /* 0x0000004039397220 */ /* 0x080fe20000410000 */
[-C--:B------:R-:W-:Y:S01]  /*10e90*/  FMUL.FTZ R48, R48, R115.reuse ;  /* 0x0000007330307220 */ /* 0x080fe20000410000 */
[----:B------:R-:W-:Y:S01]  /*10ea0*/  FFMA.FTZ R61, R67, R64, -R61 ;  /* 0x00000040433d7223 */ /* 0x000fe2000001083d */
[----:B------:R-:W-:Y:S01]  /*10eb0*/  FFMA.FTZ R68, R65, R115, -R68 ;  /* 0x0000007341447223 */ /* 0x000fe20000010844 */
[----:B------:R-:W-:Y:S01]  /*10ec0*/  FFMA.FTZ R57, R67, R41, R57 ;  /* 0x0000002943397223 */ /* 0x000fe20000010039 */
[----:B------:R-:W-:Y:S01]  /*10ed0*/  FFMA.FTZ R48, R65, R113, R48 ;  /* 0x0000007141307223 */ /* 0x000fe20000010030 */
[----:B------:R-:W-:-:S02]  /*10ee0*/  HADD2.F32 R41, -RZ, R114.H1_H1 ;  /* 0x30000072ff297230 */ /* 0x000fc40000004100 */
[----:B------:R-:W-:Y:S01]  /*10ef0*/  HADD2.F32 R65, -RZ, R58.H0_H0 ;  /* 0x2000003aff417230 */ /* 0x000fe20000004100 */
[----:B------:R-:W-:Y:S01]  /*10f00*/  F2FP.F16.F32.PACK_AB R49, R57, R49 ;  /* 0x000000313931723e */ /* 0x000fe200000000ff */
[----:B------:R-:W-:Y:S02]  /*10f10*/  HADD2.F32 R64, -RZ, R60.H1_H1 ;  /* 0x3000003cff407230 */ /* 0x000fe40000004100 */
[--C-:B------:R-:W-:Y:S02]  /*10f20*/  HADD2.F32 R60, -RZ, R62.reuse.H0_H0 ;  /* 0x2000003eff3c7230 */ /* 0x100fe40000004100 */
[C---:B------:R-:W-:Y:S01]  /*10f30*/  FMUL.FTZ R70, R65.reuse, R69 ;  /* 0x0000004541467220 */ /* 0x040fe20000410000 */
[----:B------:R-:W-:Y:S02]  /*10f40*/  HADD2.F32 R67, -RZ, R62.H1_H1 ;  /* 0x3000003eff437230 */ /* 0x000fe40000004100 */
[----:B------:R-:W-:Y:S01]  /*10f50*/  FMUL.FTZ R62, R65, R41 ;  /* 0x00000029413e7220 */ /* 0x000fe20000410000 */
[----:B------:R-:W-:-:S02]  /*10f60*/  HADD2.F32 R114, -RZ, R114.H0_H0 ;  /* 0x20000072ff727230 */ /* 0x000fc40000004100 */
[----:B------:R-:W-:Y:S02]  /*10f70*/  HADD2.F32 R65, -RZ, R63.H0_H0 ;  /* 0x2000003fff417230 */ /* 0x000fe40000004100 */
[C---:B------:R-:W-:Y:S01]  /*10f80*/  FFMA.FTZ R62, R60.reuse, R69, -R62 ;  /* 0x000000453c3e7223 */ /* 0x040fe2000001083e */
[----:B------:R-:W-:Y:S01]  /*10f90*/  FFMA.FTZ R60, R60, R41, R70 ;  /* 0x000000293c3c7223 */ /* 0x000fe20000010046 */
[--C-:B------:R-:W-:Y:S02]  /*10fa0*/  HADD2.F32 R41, -RZ, R59.reuse.H0_H0 ;  /* 0x2000003bff297230 */ /* 0x100fe40000004100 */
[----:B------:R-:W-:Y:S02]  /*10fb0*/  HADD2.F32 R59, -RZ, R59.H1_H1 ;  /* 0x3000003bff3b7230 */ /* 0x000fe40000004100 */
[----:B------:R-:W-:Y:S02]  /*10fc0*/  HADD2.F32 R63, -RZ, R63.H1_H1 ;  /* 0x3000003fff3f7230 */ /* 0x000fe40000004100 */
[----:B------:R-:W-:Y:S01]  /*10fd0*/  FMUL.FTZ R69, R41, R114 ;  /* 0x0000007229457220 */ /* 0x000fe20000410000 */
[----:B------:R-:W-:-:S02]  /*10fe0*/  HADD2.F32 R56, -RZ, R56.H1_H1 ;  /* 0x30000038ff387230 */ /* 0x000fc40000004100 */
[-C--:B------:R-:W-:Y:S01]  /*10ff0*/  FMUL.FTZ R70, R59, R43.reuse ;  /* 0x0000002b3b467220 */ /* 0x080fe20000410000 */
[----:B------:R-:W-:Y:S01]  /*11000*/  FMUL.FTZ R41, R41, R116 ;  /* 0x0000007429297220 */ /* 0x000fe20000410000 */
[----:B------:R-:W-:Y:S02]  /*11010*/  HADD2.F32 R58, -RZ, R58.H1_H1 ;  /* 0x3000003aff3a7230 */ /* 0x000fe40000004100 */
[----:B------:R-:W-:Y:S01]  /*11020*/  FMUL.FTZ R59, R59, R66 ;  /* 0x000000423b3b7220 */ /* 0x000fe20000410000 */
[C---:B------:R-:W-:Y:S01]  /*11030*/  FFMA.FTZ R69, R65.reuse, R116, -R69 ;  /* 0x0000007441457223 */ /* 0x040fe20000010845 */
[----:B------:R-:W-:Y:S01]  /*11040*/  FFMA.FTZ R65, R65, R114, R41 ;  /* 0x0000007241417223 */ /* 0x000fe20000010029 */
[C---:B------:R-:W-:Y:S01]  /*11050*/  FFMA.FTZ R70, R63.reuse, R66, -R70 ;  /* 0x000000423f467223 */ /* 0x040fe20000010846 */
[----:B------:R-:W-:Y:S01]  /*11060*/  FFMA.FTZ R59, R63, R43, R59 ;  /* 0x0000002b3f3b7223 */ /* 0x000fe2000001003b */
[----:B------:R-:W-:Y:S01]  /*11070*/  FMUL.FTZ R43, R56, R40 ;  /* 0x00000028382b7220 */ /* 0x000fe20000410000 */
[----:B------:R-:W-:Y:S01]  /*11080*/  FMUL.FTZ R41, R58, R42 ;  /* 0x0000002a3a297220 */ /* 0x000fe20000410000 */
[-C--:B------:R-:W-:Y:S01]  /*11090*/  FMUL.FTZ R56, R56, R21.reuse ;  /* 0x0000001538387220 */ /* 0x080fe20000410000 */
[-C--:B------:R-:W-:Y:S01]  /*110a0*/  FMUL.FTZ R58, R58, R50.reuse ;  /* 0x000000323a3a7220 */ /* 0x080fe20000410000 */
[C---:B------:R-:W-:Y:S01]  /*110b0*/  FFMA.FTZ R21, R64.reuse, R21, -R43 ;  /* 0x0000001540157223 */ /* 0x040fe2000001082b */
[C---:B------:R-:W-:Y:S01]  /*110c0*/  FFMA.FTZ R50, R67.reuse, R50, -R41 ;  /* 0x0000003243327223 */ /* 0x040fe20000010829 */
        /* <DEDUP_REMOVED lines=11> */
.L_x_1728:
[----:B------:R-:W-:Y:S05]  /*11180*/  BSYNC B2 ;  /* 0x0000000000027941 */ /* 0x000fea0003800000 */
.L_x_1727:
[----:B------:R-:W-:Y:S05]  /*11190*/  @P1 BRA `(.L_x_1726) ;  /* 0x0000000400801947 */ /* 0x000fea0003800000 */
[----:B01----:R-:W2:Y:S04]  /*111a0*/  LDL R20, [R1+0xa4] ;  /* 0x0000a40001147983 */ /* 0x003ea80000100800 */
[----:B------:R-:W3:Y:S01]  /*111b0*/  LDL R65, [R1+0xbc] ;  /* 0x0000bc0001417983 */ /* 0x000ee20000100800 */
[--C-:B------:R-:W-:Y:S01]  /*111c0*/  SHF.R.U64 R21, R44, 0x10, R45.reuse ;  /* 0x000000102c157819 */ /* 0x100fe2000000122d */
[----:B------:R-:W-:Y:S01]  /*111d0*/  HADD2.F32 R60, -RZ, R112.H1_H1 ;  /* 0x30000070ff3c7230 */ /* 0x000fe20000004100 */
[----:B------:R-:W-:Y:S01]  /*111e0*/  SHF.R.U32.HI R44, RZ, 0x10, R45 ;  /* 0x00000010ff2c7819 */ /* 0x000fe2000001162d */
[----:B------:R-:W-:Y:S01]  /*111f0*/  HADD2.F32 R58, -RZ, R110.H1_H1 ;  /* 0x3000006eff3a7230 */ /* 0x000fe20000004100 */
[----:B------:R-:W-:Y:S01]  /*11200*/  SHF.R.U64 R46, R46, 0x10, R47 ;  /* 0x000000102e2e7819 */ /* 0x000fe2000000122f */
[----:B------:R-:W-:Y:S01]  /*11210*/  HADD2.F32 R112, -RZ, R112.H0_H0 ;  /* 0x20000070ff707230 */ /* 0x000fe20000004100 */
[--C-:B------:R-:W-:Y:S01]  /*11220*/  SHF.R.U64 R45, R54, 0x10, R55.reuse ;  /* 0x00000010362d7819 */ /* 0x100fe20000001237 */
[----:B------:R-:W-:Y:S01]  /*11230*/  HADD2.F32 R44, -RZ, R44.H0_H0 ;  /* 0x2000002cff2c7230 */ /* 0x000fe20000004100 */
[----:B------:R-:W-:Y:S01]  /*11240*/  SHF.R.U32.HI R54, RZ, 0x10, R55 ;  /* 0x00000010ff367819 */ /* 0x000fe20000011637 */
[----:B------:R-:W-:-:S02]  /*11250*/  HADD2.F32 R110, -RZ, R110.H0_H0 ;  /* 0x2000006eff6e7230 */ /* 0x000fc40000004100 */
[----:B------:R-:W-:Y:S02]  /*11260*/  HADD2.F32 R45, -RZ, R45.H0_H0 ;  /* 0x2000002dff2d7230 */ /* 0x000fe40000004100 */
[----:B------:R-:W-:Y:S01]  /*11270*/  HADD2.F32 R54, -RZ, R54.H0_H0 ;  /* 0x20000036ff367230 */ /* 0x000fe20000004100 */
[----:B--2---:R-:W-:-:S04]  /*11280*/  LEA.HI R3, R3, R20, RZ, 0x1d ;  /* 0x0000001403037211 */ /* 0x004fc800078fe8ff */
[----:B------:R-:W-:Y:S01]  /*11290*/  SHF.R.S32.HI R40, RZ, 0x1f, R3 ;  /* 0x0000001fff287819 */ /* 0x000fe20000011403 */
[----:B------:R-:W-:-:S03]  /*112a0*/  IMAD.SHL.U32 R20, R3, 0x8, RZ ;  /* 0x0000000803147824 */ /* 0x000fc600078e00ff */
[----:B------:R-:W-:Y:S02]  /*112b0*/  LEA.HI R40, R40, R3, RZ, 0x3 ;  /* 0x0000000328287211 */ /* 0x000fe400078f18ff */
[----:B-----5:R-:W-:-:S03]  /*112c0*/  LOP3.LUT R3, R77, 0x38, R20, 0xf8, !PT ;  /* 0x000000384d037812 */ /* 0x020fc600078ef814 */
[----:B------:R-:W-:Y:S01]  /*112d0*/  IMAD.SHL.U32 R40, R40, 0x400, RZ ;  /* 0x0000040028287824 */ /* 0x000fe200078e00ff */
[----:B------:R-:W-:-:S04]  /*112e0*/  LOP3.LUT R3, R3, R76, RZ, 0x3c, !PT ;  /* 0x0000004c03037212 */ /* 0x000fc800078e3cff */
[----:B------:R-:W-:Y:S02]  /*112f0*/  LOP3.LUT R20, R40, 0x7fffe000, RZ, 0xc0, !PT ;  /* 0x7fffe00028147812 */ /* 0x000fe400078ec0ff */
[----:B---3--:R-:W0:Y:S02]  /*11300*/  LDS.128 R40, [R65] ;  /* 0x0000000041287984 */ /* 0x008e240000000c00 */
[----:B------:R-:W-:-:S05]  /*11310*/  IADD3 R20, R3, R20, R71 ;  /* 0x0000001403147210 */ /* 0x000fca0007ffe047 */
[----:B------:R-:W-:Y:S01]  /*11320*/  IMAD R3, R20, 0x2, R17 ;  /* 0x0000000214037824 */ /* 0x000fe200078e0211 */
[--C-:B------:R-:W-:Y:S02]  /*11330*/  SHF.R.U64 R20, R52, 0x10, R53.reuse ;  /* 0x0000001034147819 */ /* 0x100fe40000001235 */
[----:B------:R-:W-:Y:S02]  /*11340*/  SHF.R.U32.HI R52, RZ, 0x10, R53 ;  /* 0x00000010ff347819 */ /* 0x000fe40000011635 */
[----:B------:R-:W1:Y:S01]  /*11350*/  LDS.128 R48, [R3+0x10400] ;  /* 0x0104000003307984 */ /* 0x000e620000000c00 */
[----:B------:R-:W-:Y:S02]  /*11360*/  SHF.R.U32.HI R53, RZ, 0x10, R47 ;  /* 0x00000010ff357819 */ /* 0x000fe4000001162f */
[----:B------:R-:W-:Y:S02]  /*11370*/  HADD2.F32 R52, -RZ, R52.H0_H0 ;  /* 0x20000034ff347230 */ /* 0x000fe40000004100 */
[----:B0-----:R-:W-:-:S02]  /*11380*/  HADD2.F32 R47, -RZ, R41.H0_H0 ;  /* 0x20000029ff2f7230 */ /* 0x001fc40000004100 */
[----:B------:R-:W-:Y:S02]  /*11390*/  HADD2.F32 R55, -RZ, R41.H1_H1 ;  /* 0x30000029ff377230 */ /* 0x000fe40000004100 */
[----:B------:R-:W-:Y:S02]  /*113a0*/  HADD2.F32 R41, -RZ, R40.H0_H0 ;  /* 0x20000028ff297230 */ /* 0x000fe40000004100 */
[----:B------:R-:W-:Y:S02]  /*113b0*/  HADD2.F32 R56, -RZ, R42.H0_H0 ;  /* 0x2000002aff387230 */ /* 0x000fe40000004100 */
[--C-:B------:R-:W-:Y:S02]  /*113c0*/  HADD2.F32 R57, -RZ, R43.reuse.H0_H0 ;  /* 0x2000002bff397230 */ /* 0x100fe40000004100 */
[----:B------:R-:W-:Y:S02]  /*113d0*/  HADD2.F32 R43, -RZ, R43.H1_H1 ;  /* 0x3000002bff2b7230 */ /* 0x000fe40000004100 */
[----:B-1----:R-:W-:-:S02]  /*113e0*/  HADD2.F32 R63, -RZ, R49.H0_H0 ;  /* 0x20000031ff3f7230 */ /* 0x002fc40000004100 */
[----:B------:R-:W-:Y:S02]  /*113f0*/  HADD2.F32 R59, -RZ, R49.H1_H1 ;  /* 0x30000031ff3b7230 */ /* 0x000fe40000004100 */
[----:B------:R-:W-:Y:S02]  /*11400*/  HADD2.F32 R49, -RZ, R48.H0_H0 ;  /* 0x20000030ff317230 */ /* 0x000fe40000004100 */
[C---:B------:R-:W-:Y:S01]  /*11410*/  FMUL.FTZ R66, R63.reuse, R60 ;  /* 0x0000003c3f427220 */ /* 0x040fe20000410000 */
[----:B------:R-:W-:Y:S01]  /*11420*/  FMUL.FTZ R64, R63, R58 ;  /* 0x0000003a3f407220 */ /* 0x000fe20000410000 */
[----:B------:R-:W-:Y:S01]  /*11430*/  FMUL.FTZ R68, R59, R52 ;  /* 0x000000343b447220 */ /* 0x000fe20000410000 */
[----:B------:R-:W-:Y:S02]  /*11440*/  HADD2.F32 R61, -RZ, R50.H0_H0 ;  /* 0x20000032ff3d7230 */ /* 0x000fe40000004100 */
[----:B------:R-:W-:Y:S01]  /*11450*/  FFMA.FTZ R58, R47, R58, -R66 ;  /* 0x0000003a2f3a7223 */ /* 0x000fe20000010842 */
[----:B------:R-:W-:Y:S01]  /*11460*/  FMUL.FTZ R66, R59, R44 ;  /* 0x0000002c3b427220 */ /* 0x000fe20000410000 */
[----:B------:R-:W-:Y:S01]  /*11470*/  FFMA.FTZ R60, R47, R60, R64 ;  /* 0x0000003c2f3c7223 */ /* 0x000fe20000010040 */
[C---:B------:R-:W-:Y:S01]  /*11480*/  FMUL.FTZ R64, R49.reuse, R112 ;  /* 0x0000007031407220 */ /* 0x040fe20000410000 */
[----:B------:R-:W-:Y:S01]  /*11490*/  FMUL.FTZ R59, R49, R110 ;  /* 0x0000006e313b7220 */ /* 0x000fe20000410000 */
[----:B------:R-:W-:Y:S01]  /*114a0*/  FFMA.FTZ R47, R55, R52, -R66 ;  /* 0x00000034372f7223 */ /* 0x000fe20000010842 */
[----:B------:R-:W-:-:S02]  /*114b0*/  HADD2.F32 R52, -RZ, R111.H0_H0 ;  /* 0x2000006fff347230 */ /* 0x000fc40000004100 */
[----:B------:R-:W-:Y:S01]  /*114c0*/  FFMA.FTZ R55, R55, R44, R68 ;  /* 0x0000002c37377223 */ /* 0x000fe20000010044 */
[----:B------:R-:W-:Y:S02]  /*114d0*/  HADD2.F32 R62, -RZ, R51.H0_H0 ;  /* 0x20000033ff3e7230 */ /* 0x000fe40000004100 */
[C---:B------:R-:W-:Y:S01]  /*114e0*/  FFMA.FTZ R44, R41.reuse, R110, -R64 ;  /* 0x0000006e292c7223 */ /* 0x040fe20000010840 */
[----:B------:R-:W-:Y:S02]  /*114f0*/  HADD2.F32 R49, -RZ, R109.H0_H0 ;  /* 0x2000006dff317230 */ /* 0x000fe40000004100 */
[----:B------:R-:W-:Y:S01]  /*11500*/  FFMA.FTZ R112, R41, R112, R59 ;  /* 0x0000007029707223 */ /* 0x000fe2000001003b */
[----:B------:R-:W-:Y:S02]  /*11510*/  HADD2.F32 R111, -RZ, R111.H1_H1 ;  /* 0x3000006fff6f7230 */ /* 0x000fe40000004100 */
[----:B------:R-:W-:Y:S01]  /*11520*/  FMUL.FTZ R41, R61, R52 ;  /* 0x000000343d297220 */ /* 0x000fe20000410000 */
[----:B------:R-:W-:-:S02]  /*11530*/  HADD2.F32 R109, -RZ, R109.H1_H1 ;  /* 0x3000006dff6d7230 */ /* 0x000fc40000004100 */
[----:B------:R-:W-:Y:S01]  /*11540*/  FMUL.FTZ R61, R61, R49 ;  /* 0x000000313d3d7220 */ /* 0x000fe20000410000 */
[----:B------:R-:W-:Y:S02]  /*11550*/  HADD2.F32 R51, -RZ, R51.H1_H1 ;  /* 0x30000033ff337230 */ /* 0x000fe40000004100 */
[C---:B------:R-:W-:Y:S01]  /*11560*/  FMUL.FTZ R66, R62.reuse, R111 ;  /* 0x0000006f3e427220 */ /* 0x040fe20000410000 */
[----:B------:R-:W-:Y:S02]  /*11570*/  HADD2.F32 R64, -RZ, R53.H0_H0 ;  /* 0x20000035ff407230 */ /* 0x000fe40000004100 */
[----:B------:R-:W-:Y:S01]  /*11580*/  FMUL.FTZ R62, R62, R109 ;  /* 0x0000006d3e3e7220 */ /* 0x000fe20000410000 */
[C---:B------:R-:W-:Y:S01]  /*11590*/  FFMA.FTZ R49, R56.reuse, R49, -R41 ;  /* 0x0000003138317223 */ /* 0x040fe20000010829 */
[C---:B------:R-:W-:Y:S01]  /*115a0*/  FFMA.FTZ R41, R57.reuse, R109, -R66 ;  /* 0x0000006d39297223 */ /* 0x040fe20000010842 */
[----:B------:R-:W-:Y:S01]  /*115b0*/  FFMA.FTZ R52, R56, R52, R61 ;  /* 0x0000003438347223 */ /* 0x000fe2000001003d */
[----:B------:R-:W-:Y:S01]  /*115c0*/  FFMA.FTZ R57, R57, R111, R62 ;  /* 0x0000006f39397223 */ /* 0x000fe2000001003e */
[C---:B------:R-:W-:Y:S01]  /*115d0*/  FMUL.FTZ R56, R51.reuse, R64 ;  /* 0x0000004033387220 */ /* 0x040fe20000410000 */
[----:B------:R-:W-:Y:S01]  /*115e0*/  FMUL.FTZ R62, R51, R54 ;  /* 0x00000036333e7220 */ /* 0x000fe20000410000 */
[----:B------:R-:W-:-:S02]  /*115f0*/  HADD2.F32 R48, -RZ, R48.H1_H1 ;  /* 0x30000030ff307230 */ /* 0x000fc40000004100 */
[----:B------:R-:W-:Y:S02]  /*11600*/  HADD2.F32 R50, -RZ, R50.H1_H1 ;  /* 0x30000032ff327230 */ /* 0x000fe40000004100 */
[C---:B------:R-:W-:Y:S01]  /*11610*/  FFMA.FTZ R56, R43.reuse, R54, -R56 ;  /* 0x000000362b387223 */ /* 0x040fe20000010838 */
[----:B------:R-:W-:Y:S02]  /*11620*/  HADD2.F32 R51, -RZ, R21.H0_H0 ;  /* 0x20000015ff337230 */ /* 0x000fe40000004100 */
[----:B------:R-:W-:Y:S01]  /*11630*/  FFMA.FTZ R62, R43, R64, R62 ;  /* 0x000000402b3e7223 */ /* 0x000fe2000001003e */
[----:B------:R-:W-:Y:S02]  /*11640*/  HADD2.F32 R53, -RZ, R46.H0_H0 ;  /* 0x2000002eff357230 */ /* 0x000fe40000004100 */
[----:B------:R-:W-:Y:S02]  /*11650*/  HADD2.F32 R21, -RZ, R20.H0_H0 ;  /* 0x20000014ff157230 */ /* 0x000fe40000004100 */
[----:B------:R-:W-:Y:S01]  /*11660*/  FMUL.FTZ R43, R48, R51 ;  /* 0x00000033302b7220 */ /* 0x000fe20000410000 */
[----:B------:R-:W-:-:S02]  /*11670*/  HADD2.F32 R40, -RZ, R40.H1_H1 ;  /* 0x30000028ff287230 */ /* 0x000fc40000004100 */
[----:B------:R-:W-:Y:S01]  /*11680*/  FMUL.FTZ R59, R50, R53 ;  /* 0x00000035323b7220 */ /* 0x000fe20000410000 */
[----:B------:R-:W-:Y:S02]  /*11690*/  HADD2.F32 R42, -RZ, R42.H1_H1 ;  /* 0x3000002aff2a7230 */ /* 0x000fe40000004100 */
[----:B------:R-:W-:Y:S01]  /*116a0*/  FMUL.FTZ R48, R48, R21 ;  /* 0x0000001530307220 */ /* 0x000fe20000410000 */
[----:B------:R-:W-:Y:S01]  /*116b0*/  FMUL.FTZ R50, R50, R45 ;  /* 0x0000002d32327220 */ /* 0x000fe20000410000 */
[----:B------:R-:W-:Y:S01]  /*116c0*/  FFMA.FTZ R21, R40, R21, -R43 ;  /* 0x0000001528157223 */ /* 0x000fe2000001082b */
[----:B------:R-:W-:Y:S01]  /*116d0*/  F2FP.F16.F32.PACK_AB R43, R56, R41 ;  /* 0x00000029382b723e */ /* 0x000fe200000000ff */
[----:B------:R-:W-:Y:S01]  /*116e0*/  FFMA.FTZ R20, R42, R45, -R59 ;  /* 0x0000002d2a147223 */ /* 0x000fe2000001083b */
[----:B------:R-:W-:Y:S01]  /*116f0*/  FFMA.FTZ R51, R40, R51, R48 ;  /* 0x0000003328337223 */ /* 0x000fe20000010030 */
[----:B------:R-:W-:Y:S01]  /*11700*/  FFMA.FTZ R53, R42, R53, R50 ;  /* 0x000000352a357223 */ /* 0x000fe20000010032 */
        /* <DEDUP_REMOVED lines=9> */
.L_x_1726:
[----:B------:R-:W-:Y:S05]  /*117a0*/  BSYNC B1 ;  /* 0x0000000000017941 */ /* 0x000fea0003800000 */
.L_x_1725:
[----:B--2---:R-:W-:Y:S01]  /*117b0*/  VIADD R3, R121, 0x40 ;  /* 0x0000004079037836 */ /* 0x004fe20000000000 */
[----:B------:R-:W-:Y:S04]  /*117c0*/  BSSY B1, `(.L_x_1729) ;  /* 0x00000d8000017945 */ /* 0x000fe80003800000 */
[----:B------:R-:W-:-:S13]  /*117d0*/  ISETP.GE.AND P0, PT, R3, R0, PT ;  /* 0x000000000300720c */ /* 0x000fda0003f06270 */
[----:B------:R-:W-:Y:S05]  /*117e0*/  @P0 BRA `(.L_x_1730) ;  /* 0x0000000c00540947 */ /* 0x000fea0003800000 */
[----:B01----:R-:W0:Y:S01]  /*117f0*/  LDC R20, c[0x0][0x3f4] ;  /* 0x0000fd00ff147b82 */ /* 0x003e220000000800 */
[----:B------:R-:W-:Y:S01]  /*11800*/  BSSY B2, `(.L_x_1731) ;  /* 0x000006b000027945 */ /* 0x000fe20003800000 */
[-C--:B0-----:R-:W-:Y:S02]  /*11810*/  ISETP.GE.AND P0, PT, R18, R20.reuse, PT ;  /* 0x000000141200720c */ /* 0x081fe40003f06270 */
[----:B------:R-:W-:-:S11]  /*11820*/  ISETP.GE.AND P1, PT, R203, R20, PT ;  /* 0x00000014cb00720c */ /* 0x000fd60003f26270 */
[----:B------:R-:W-:Y:S05]  /*11830*/  @P0 BRA `(.L_x_1732) ;  /* 0x00000004009c0947 */ /* 0x000fea0003800000 */
[----:B------:R-:W2:Y:S04]  /*11840*/  LDL R21, [R1+0x84] ;  /* 0x0000840001157983 */ /* 0x000ea80000100800 */
[----:B------:R-:W3:Y:S01]  /*11850*/  LDL R61, [R1+0xb8] ;  /* 0x0000b800013d7983 */ /* 0x000ee20000100800 */
[----:B------:R-:W-:Y:S01]  /*11860*/  SHF.L.U32 R40, R3, 0x6, RZ ;  /* 0x0000000603287819 */ /* 0x000fe200000006ff */
[--C-:B------:R-:W-:Y:S01]  /*11870*/  HADD2.F32 R58, -RZ, R106.reuse.H1_H1 ;  /* 0x3000006aff3a7230 */ /* 0x100fe20000004100 */
[----:B------:R-:W-:Y:S01]  /*11880*/  SHF.R.S32.HI R44, RZ, 0x1f, R3 ;  /* 0x0000001fff2c7819 */ /* 0x000fe20000011403 */
[----:B------:R-:W-:Y:S01]  /*11890*/  HADD2.F32 R57, -RZ, R107.H1_H1 ;  /* 0x3000006bff397230 */ /* 0x000fe20000004100 */
[----:B------:R-:W-:Y:S01]  /*118a0*/  LOP3.LUT R41, R40, 0x1c0, RZ, 0xc0, !PT ;  /* 0x000001c028297812 */ /* 0x000fe200078ec0ff */
[----:B------:R-:W-:Y:S01]  /*118b0*/  HADD2.F32 R106, -RZ, R106.H0_H0 ;  /* 0x2000006aff6a7230 */ /* 0x000fe20000004100 */
[----:B------:R-:W-:-:S02]  /*118c0*/  LEA.HI R44, R44, R3, RZ, 0x3 ;  /* 0x000000032c2c7211 */ /* 0x000fc400078f18ff */
[----:B------:R-:W-:Y:S02]  /*118d0*/  SHF.R.U32.HI R59, RZ, 0x10, R33 ;  /* 0x00000010ff3b7819 */ /* 0x000fe40000011621 */
[--C-:B------:R-:W-:Y:S01]  /*118e0*/  SHF.R.U32.HI R51, RZ, 0x10, R29.reuse ;  /* 0x00000010ff337819 */ /* 0x100fe2000001161d */
[----:B------:R-:W-:Y:S01]  /*118f0*/  IMAD.SHL.U32 R44, R44, 0x40, RZ ;  /* 0x000000402c2c7824 */ /* 0x000fe200078e00ff */
[----:B------:R-:W-:Y:S01]  /*11900*/  SHF.R.U64 R28, R28, 0x10, R29 ;  /* 0x000000101c1c7819 */ /* 0x000fe2000000121d */
[----:B------:R-:W-:Y:S01]  /*11910*/  HADD2.F32 R59, -RZ, R59.H0_H0 ;  /* 0x2000003bff3b7230 */ /* 0x000fe20000004100 */
[----:B------:R-:W-:Y:S01]  /*11920*/  SHF.R.U64 R29, R32, 0x10, R33 ;  /* 0x00000010201d7819 */ /* 0x000fe20000001221 */
[----:B------:R-:W-:Y:S01]  /*11930*/  HADD2.F32 R51, -RZ, R51.H0_H0 ;  /* 0x20000033ff337230 */ /* 0x000fe20000004100 */
[----:B------:R-:W-:Y:S02]  /*11940*/  LOP3.LUT R45, R44, 0xfffffe00, RZ, 0xc0, !PT ;  /* 0xfffffe002c2d7812 */ /* 0x000fe400078ec0ff */
[----:B------:R-:W-:-:S02]  /*11950*/  SHF.R.U64 R30, R30, 0x10, R31 ;  /* 0x000000101e1e7819 */ /* 0x000fc4000000121f */
[----:B------:R-:W-:Y:S02]  /*11960*/  SHF.R.U32.HI R32, RZ, 0x10, R31 ;  /* 0x00000010ff207819 */ /* 0x000fe4000001161f */
[--C-:B------:R-:W-:Y:S02]  /*11970*/  SHF.R.U64 R31, R34, 0x10, R35.reuse ;  /* 0x00000010221f7819 */ /* 0x100fe40000001223 */
[----:B------:R-:W-:Y:S01]  /*11980*/  SHF.R.U32.HI R34, RZ, 0x10, R35 ;  /* 0x00000010ff227819 */ /* 0x000fe20000011623 */
[----:B------:R-:W-:-:S04]  /*11990*/  HADD2.F32 R32, -RZ, R32.H0_H0 ;  /* 0x20000020ff207230 */ /* 0x000fc80000004100 */
[----:B------:R-:W-:Y:S01]  /*119a0*/  HADD2.F32 R34, -RZ, R34.H0_H0 ;  /* 0x20000022ff227230 */ /* 0x000fe20000004100 */
[----:B--2---:R-:W-:-:S04]  /*119b0*/  LEA.HI R21, R20, R21, RZ, 0x1d ;  /* 0x0000001514157211 */ /* 0x004fc800078fe8ff */
[----:B------:R-:W-:Y:S01]  /*119c0*/  SHF.R.S32.HI R42, RZ, 0x1f, R21 ;  /* 0x0000001fff2a7819 */ /* 0x000fe20000011415 */
[----:B------:R-:W-:-:S03]  /*119d0*/  IMAD.SHL.U32 R40, R21, 0x8, RZ ;  /* 0x0000000815287824 */ /* 0x000fc600078e00ff */
[----:B------:R-:W-:Y:S02]  /*119e0*/  LEA.HI R42, R42, R21, RZ, 0x3 ;  /* 0x000000152a2a7211 */ /* 0x000fe400078f18ff */
[----:B------:R-:W-:Y:S02]  /*119f0*/  LOP3.LUT R21, R41, 0x38, R40, 0xf8, !PT ;  /* 0x0000003829157812 */ /* 0x000fe400078ef828 */
[----:B------:R-:W-:Y:S01]  /*11a00*/  SHF.R.U32.HI R40, RZ, 0x3, R41 ;  /* 0x00000003ff287819 */ /* 0x000fe20000011629 */
[----:B------:R-:W-:-:S03]  /*11a10*/  IMAD.SHL.U32 R42, R42, 0x400, RZ ;  /* 0x000004002a2a7824 */ /* 0x000fc600078e00ff */
[----:B------:R-:W-:Y:S02]  /*11a20*/  LOP3.LUT R21, R21, R40, RZ, 0x3c, !PT ;  /* 0x0000002815157212 */ /* 0x000fe400078e3cff */
[----:B------:R-:W-:Y:S02]  /*11a30*/  LOP3.LUT R44, R42, 0x7fffe000, RZ, 0xc0, !PT ;  /* 0x7fffe0002a2c7812 */ /* 0x000fe400078ec0ff */
[----:B---3--:R-:W0:Y:S02]  /*11a40*/  LDS.128 R40, [R61] ;  /* 0x000000003d287984 */ /* 0x008e240000000c00 */
[----:B------:R-:W-:-:S05]  /*11a50*/  IADD3 R44, R21, R44, R45 ;  /* 0x0000002c152c7210 */ /* 0x000fca0007ffe02d */
[----:B------:R-:W-:-:S05]  /*11a60*/  IMAD R21, R44, 0x2, R17 ;  /* 0x000000022c157824 */ /* 0x000fca00078e0211 */
[----:B------:R-:W1:Y:S01]  /*11a70*/  LDS.128 R44, [R21+0x10400] ;  /* 0x01040000152c7984 */ /* 0x000e620000000c00 */
[--C-:B0-----:R-:W-:Y:S02]  /*11a80*/  HADD2.F32 R53, -RZ, R41.reuse.H0_H0 ;  /* 0x20000029ff357230 */ /* 0x101fe40000004100 */
[----:B------:R-:W-:Y:S02]  /*11a90*/  HADD2.F32 R49, -RZ, R41.H1_H1 ;  /* 0x30000029ff317230 */ /* 0x000fe40000004100 */
[----:B------:R-:W-:Y:S02]  /*11aa0*/  HADD2.F32 R41, -RZ, R40.H0_H0 ;  /* 0x20000028ff297230 */ /* 0x000fe40000004100 */
[----:B------:R-:W-:Y:S02]  /*11ab0*/  HADD2.F32 R33, -RZ, R42.H0_H0 ;  /* 0x2000002aff217230 */ /* 0x000fe40000004100 */
[--C-:B------:R-:W-:Y:S02]  /*11ac0*/  HADD2.F32 R35, -RZ, R43.reuse.H0_H0 ;  /* 0x2000002bff237230 */ /* 0x100fe40000004100 */
[----:B------:R-:W-:-:S02]  /*11ad0*/  HADD2.F32 R43, -RZ, R43.H1_H1 ;  /* 0x3000002bff2b7230 */ /* 0x000fc40000004100 */
[--C-:B-1----:R-:W-:Y:S02]  /*11ae0*/  HADD2.F32 R54, -RZ, R45.reuse.H0_H0 ;  /* 0x2000002dff367230 */ /* 0x102fe40000004100 */
[----:B------:R-:W-:Y:S02]  /*11af0*/  HADD2.F32 R56, -RZ, R45.H1_H1 ;  /* 0x3000002dff387230 */ /* 0x000fe40000004100 */
[----:B------:R-:W-:Y:S02]  /*11b00*/  HADD2.F32 R55, -RZ, R44.H0_H0 ;  /* 0x2000002cff377230 */ /* 0x000fe40000004100 */
[C---:B------:R-:W-:Y:S01]  /*11b10*/  FMUL.FTZ R60, R54.reuse, R58 ;  /* 0x0000003a363c7220 */ /* 0x040fe20000410000 */
[-C--:B------:R-:W-:Y:S01]  /*11b20*/  FMUL.FTZ R54, R54, R57.reuse ;  /* 0x0000003936367220 */ /* 0x080fe20000410000 */
[--C-:B------:R-:W-:Y:S02]  /*11b30*/  HADD2.F32 R48, -RZ, R47.reuse.H0_H0 ;  /* 0x2000002fff307230 */ /* 0x100fe40000004100 */
[----:B------:R-:W-:Y:S01]  /*11b40*/  FFMA.FTZ R45, R53, R57, -R60 ;  /* 0x00000039352d7223 */ /* 0x000fe2000001083c */
[----:B------:R-:W-:Y:S01]  /*11b50*/  FMUL.FTZ R60, R56, R59 ;  /* 0x0000003b383c7220 */ /* 0x000fe20000410000 */
[----:B------:R-:W-:-:S02]  /*11b60*/  HADD2.F32 R50, -RZ, R47.H1_H1 ;  /* 0x3000002fff327230 */ /* 0x000fc40000004100 */
[----:B------:R-:W-:Y:S01]  /*11b70*/  FFMA.FTZ R47, R53, R58, R54 ;  /* 0x0000003a352f7223 */ /* 0x000fe20000010036 */
[----:B------:R-:W-:Y:S02]  /*11b80*/  HADD2.F32 R58, -RZ, R107.H0_H0 ;  /* 0x2000006bff3a7230 */ /* 0x000fe40000004100 */
[-C--:B------:R-:W-:Y:S01]  /*11b90*/  FMUL.FTZ R56, R56, R51.reuse ;  /* 0x0000003338387220 */ /* 0x080fe20000410000 */
[----:B------:R-:W-:Y:S01]  /*11ba0*/  FFMA.FTZ R54, R49, R51, -R60 ;  /* 0x0000003331367223 */ /* 0x000fe2000001083c */
[----:B------:R-:W-:Y:S02]  /*11bb0*/  HADD2.F32 R52, -RZ, R46.H0_H0 ;  /* 0x2000002eff347230 */ /* 0x000fe40000004100 */
[----:B------:R-:W-:Y:S01]  /*11bc0*/  FMUL.FTZ R60, R55, R106 ;  /* 0x0000006a373c7220 */ /* 0x000fe20000410000 */
[----:B------:R-:W-:Y:S02]  /*11bd0*/  HADD2.F32 R53, -RZ, R105.H0_H0 ;  /* 0x20000069ff357230 */ /* 0x000fe40000004100 */
[----:B------:R-:W-:Y:S01]  /*11be0*/  FFMA.FTZ R56, R49, R59, R56 ;  /* 0x0000003b31387223 */ /* 0x000fe20000010038 */
[----:B------:R-:W-:-:S02]  /*11bf0*/  HADD2.F32 R51, -RZ, R108.H0_H0 ;  /* 0x2000006cff337230 */ /* 0x000fc40000004100 */
[-C--:B------:R-:W-:Y:S01]  /*11c00*/  FMUL.FTZ R55, R55, R58.reuse ;  /* 0x0000003a37377220 */ /* 0x080fe20000410000 */
[----:B------:R-:W-:Y:S01]  /*11c10*/  FFMA.FTZ R49, R41, R58, -R60 ;  /* 0x0000003a29317223 */ /* 0x000fe2000001083c */
[C---:B------:R-:W-:Y:S01]  /*11c20*/  FMUL.FTZ R58, R52.reuse, R53 ;  /* 0x00000035343a7220 */ /* 0x040fe20000410000 */
[----:B------:R-:W-:Y:S02]  /*11c30*/  HADD2.F32 R105, -RZ, R105.H1_H1 ;  /* 0x30000069ff697230 */ /* 0x000fe40000004100 */
[-C--:B------:R-:W-:Y:S01]  /*11c40*/  FMUL.FTZ R52, R52, R51.reuse ;  /* 0x0000003334347220 */ /* 0x080fe20000410000 */
[----:B------:R-:W-:Y:S02]  /*11c50*/  HADD2.F32 R108, -RZ, R108.H1_H1 ;  /* 0x3000006cff6c7230 */ /* 0x000fe40000004100 */
[C---:B------:R-:W-:Y:S01]  /*11c60*/  FFMA.FTZ R51, R33.reuse, R51, -R58 ;  /* 0x0000003321337223 */ /* 0x040fe2000001083a */
[----:B------:R-:W-:Y:S01]  /*11c70*/  FMUL.FTZ R60, R50, R34 ;  /* 0x00000022323c7220 */ /* 0x000fe20000410000 */
[C---:B------:R-:W-:Y:S01]  /*11c80*/  FMUL.FTZ R58, R48.reuse, R105 ;  /* 0x00000069303a7220 */ /* 0x040fe20000410000 */
[----:B------:R-:W-:Y:S01]  /*11c90*/  FFMA.FTZ R52, R33, R53, R52 ;  /* 0x0000003521347223 */ /* 0x000fe20000010034 */
[----:B------:R-:W-:Y:S01]  /*11ca0*/  FMUL.FTZ R48, R48, R108 ;  /* 0x0000006c30307220 */ /* 0x000fe20000410000 */
[----:B------:R-:W-:-:S02]  /*11cb0*/  HADD2.F32 R44, -RZ, R44.H1_H1 ;  /* 0x3000002cff2c7230 */ /* 0x000fc40000004100 */
[C---:B------:R-:W-:Y:S01]  /*11cc0*/  FFMA.FTZ R58, R35.reuse, R108, -R58 ;  /* 0x0000006c233a7223 */ /* 0x040fe2000001083a */
[----:B------:R-:W-:Y:S02]  /*11cd0*/  HADD2.F32 R46, -RZ, R46.H1_H1 ;  /* 0x3000002eff2e7230 */ /* 0x000fe40000004100 */
[----:B------:R-:W-:Y:S01]  /*11ce0*/  FFMA.FTZ R48, R35, R105, R48 ;  /* 0x0000006923307223 */ /* 0x000fe20000010030 */
[----:B------:R-:W-:Y:S01]  /*11cf0*/  FMUL.FTZ R50, R50, R32 ;  /* 0x0000002032327220 */ /* 0x000fe20000410000 */
[----:B------:R-:W-:Y:S02]  /*11d00*/  HADD2.F32 R33, -RZ, R29.H0_H0 ;  /* 0x2000001dff217230 */ /* 0x000fe40000004100 */
[----:B------:R-:W-:Y:S01]  /*11d10*/  FFMA.FTZ R41, R41, R106, R55 ;  /* 0x0000006a29297223 */ /* 0x000fe20000010037 */
[----:B------:R-:W-:Y:S02]  /*11d20*/  HADD2.F32 R35, -RZ, R31.H0_H0 ;  /* 0x2000001fff237230 */ /* 0x000fe40000004100 */
[----:B------:R-:W-:Y:S01]  /*11d30*/  FFMA.FTZ R55, R43, R32, -R60 ;  /* 0x000000202b377223 */ /* 0x000fe2000001083c */
[----:B------:R-:W-:-:S02]  /*11d40*/  HADD2.F32 R29, -RZ, R28.H0_H0 ;  /* 0x2000001cff1d7230 */ /* 0x000fc40000004100 */
[----:B------:R-:W-:Y:S01]  /*11d50*/  FFMA.FTZ R57, R43, R34, R50 ;  /* 0x000000222b397223 */ /* 0x000fe20000010032 */
[----:B------:R-:W-:Y:S02]  /*11d60*/  HADD2.F32 R31, -RZ, R30.H0_H0 ;  /* 0x2000001eff1f7230 */ /* 0x000fe40000004100 */
[----:B------:R-:W-:Y:S01]  /*11d70*/  FMUL.FTZ R43, R44, R33 ;  /* 0x000000212c2b7220 */ /* 0x000fe20000410000 */
[----:B------:R-:W-:Y:S02]  /*11d80*/  HADD2.F32 R40, -RZ, R40.H1_H1 ;  /* 0x30000028ff287230 */ /* 0x000fe40000004100 */
        /* <DEDUP_REMOVED lines=18> */
.L_x_1732:
[----:B------:R-:W-:Y:S05]  /*11eb0*/  BSYNC B2 ;  /* 0x0000000000027941 */ /* 0x000fea0003800000 */
.L_x_1731:
[----:B------:R-:W-:Y:S05]  /*11ec0*/  @P1 BRA `(.L_x_1730) ;  /* 0x00000004009c1947 */ /* 0x000fea0003800000 */
[----:B0-----:R-:W2:Y:S04]  /*11ed0*/  LDL R28, [R1+0xa4] ;  /* 0x0000a400011c7983 */ /* 0x001ea80000100800 */
[----:B------:R-:W3:Y:S01]  /*11ee0*/  LDL R52, [R1+0xb4] ;  /* 0x0000b40001347983 */ /* 0x000ee20000100800 */
[----:B------:R-:W-:Y:S01]  /*11ef0*/  SHF.L.U32 R21, R3, 0x6, RZ ;  /* 0x0000000603157819 */ /* 0x000fe200000006ff */
[--C-:B------:R-:W-:Y:S01]  /*11f00*/  HADD2.F32 R44, -RZ, R95.reuse.H1_H1 ;  /* 0x3000005fff2c7230 */ /* 0x100fe20000004100 */
[----:B------:R-:W-:Y:S01]  /*11f10*/  SHF.R.S32.HI R30, RZ, 0x1f, R3 ;  /* 0x0000001fff1e7819 */ /* 0x000fe20000011403 */
[----:B------:R-:W-:Y:S01]  /*11f20*/  HADD2.F32 R95, -RZ, R95.H0_H0 ;  /* 0x2000005fff5f7230 */ /* 0x000fe20000004100 */
[----:B------:R-:W-:Y:S02]  /*11f30*/  SHF.R.U32.HI R43, RZ, 0x10, R25 ;  /* 0x00000010ff2b7819 */ /* 0x000fe40000011619 */
[----:B------:R-:W-:-:S02]  /*11f40*/  LEA.HI R30, R30, R3, RZ, 0x3 ;  /* 0x000000031e1e7211 */ /* 0x000fc400078f18ff */
[----:B------:R-:W-:Y:S01]  /*11f50*/  SHF.R.U32.HI R45, RZ, 0x10, R37 ;  /* 0x00000010ff2d7819 */ /* 0x000fe20000011625 */
[----:B------:R-:W-:Y:S01]  /*11f60*/  HADD2.F32 R43, -RZ, R43.H0_H0 ;  /* 0x2000002bff2b7230 */ /* 0x000fe20000004100 */
[----:B------:R-:W-:Y:S01]  /*11f70*/  SHF.R.U32.HI R50, RZ, 0x10, R39 ;  /* 0x00000010ff327819 */ /* 0x000fe20000011627 */
[----:B------:R-:W-:Y:S01]  /*11f80*/  IMAD.SHL.U32 R30, R30, 0x40, RZ ;  /* 0x000000401e1e7824 */ /* 0x000fe200078e00ff */
[----:B------:R-:W-:Y:S01]  /*11f90*/  SHF.R.U32.HI R51, RZ, 0x10, R27 ;  /* 0x00000010ff337819 */ /* 0x000fe2000001161b */
[----:B------:R-:W-:Y:S01]  /*11fa0*/  HADD2.F32 R45, -RZ, R45.H0_H0 ;  /* 0x2000002dff2d7230 */ /* 0x000fe20000004100 */
[----:B--2---:R-:W-:Y:S02]  /*11fb0*/  LEA.HI R20, R20, R28, RZ, 0x1d ;  /* 0x0000001c14147211 */ /* 0x004fe400078fe8ff */
[----:B------:R-:W-:Y:S02]  /*11fc0*/  LOP3.LUT R28, R21, 0x1c0, RZ, 0xc0, !PT ;  /* 0x000001c0151c7812 */ /* 0x000fe400078ec0ff */
[----:B------:R-:W-:Y:S01]  /*11fd0*/  SHF.R.S32.HI R29, RZ, 0x1f, R20 ;  /* 0x0000001fff1d7819 */ /* 0x000fe20000011414 */
[----:B------:R-:W-:-:S03]  /*11fe0*/  IMAD.SHL.U32 R21, R20, 0x8, RZ ;  /* 0x0000000814157824 */ /* 0x000fc600078e00ff */
[----:B------:R-:W-:Y:S02]  /*11ff0*/  LEA.HI R29, R29, R20, RZ, 0x3 ;  /* 0x000000141d1d7211 */ /* 0x000fe400078f18ff */
[----:B------:R-:W-:Y:S02]  /*12000*/  LOP3.LUT R3, R28, 0x38, R21, 0xf8, !PT ;  /* 0x000000381c037812 */ /* 0x000fe400078ef815 */
[----:B------:R-:W-:Y:S01]  /*12010*/  SHF.R.U32.HI R28, RZ, 0x3, R28 ;  /* 0x00000003ff1c7819 */ /* 0x000fe2000001161c */
[----:B------:R-:W-:Y:S01]  /*12020*/  IMAD.SHL.U32 R29, R29, 0x400, RZ ;  /* 0x000004001d1d7824 */ /* 0x000fe200078e00ff */
[----:B------:R-:W-:Y:S02]  /*12030*/  LOP3.LUT R21, R30, 0xfffffe00, RZ, 0xc0, !PT ;  /* 0xfffffe001e157812 */ /* 0x000fe400078ec0ff */
[----:B------:R-:W-:Y:S02]  /*12040*/  LOP3.LUT R3, R3, R28, RZ, 0x3c, !PT ;  /* 0x0000001c03037212 */ /* 0x000fe400078e3cff */
[----:B------:R-:W-:-:S02]  /*12050*/  LOP3.LUT R20, R29, 0x7fffe000, RZ, 0xc0, !PT ;  /* 0x7fffe0001d147812 */ /* 0x000fc400078ec0ff */
[----:B---3--:R-:W0:Y:S02]  /*12060*/  LDS.128 R28, [R52] ;  /* 0x00000000341c7984 */ /* 0x008e240000000c00 */
[----:B------:R-:W-:Y:S02]  /*12070*/  IADD3 R20, R3, R20, R21 ;  /* 0x0000001403147210 */ /* 0x000fe40007ffe015 */
[----:B------:R-:W-:-:S03]  /*12080*/  SHF.R.U64 R21, R26, 0x10, R27 ;  /* 0x000000101a157819 */ /* 0x000fc6000000121b */
[----:B------:R-:W-:Y:S01]  /*12090*/  IMAD R3, R20, 0x2, R17 ;  /* 0x0000000214037824 */ /* 0x000fe200078e0211 */
[----:B------:R-:W-:Y:S01]  /*120a0*/  SHF.R.U64 R20, R24, 0x10, R25 ;  /* 0x0000001018147819 */ /* 0x000fe20000001219 */
[----:B------:R-:W-:Y:S01]  /*120b0*/  HADD2.F32 R21, -RZ, R21.H0_H0 ;  /* 0x20000015ff157230 */ /* 0x000fe20000004100 */
[----:B------:R-:W-:Y:S02]  /*120c0*/  SHF.R.U64 R24, R36, 0x10, R37 ;  /* 0x0000001024187819 */ /* 0x000fe40000001225 */
[----:B------:R-:W1:Y:S01]  /*120d0*/  LDS.128 R32, [R3+0x10400] ;  /* 0x0104000003207984 */ /* 0x000e620000000c00 */
[----:B------:R-:W-:-:S05]  /*120e0*/  SHF.R.U64 R25, R38, 0x10, R39 ;  /* 0x0000001026197819 */ /* 0x000fca0000001227 */
[----:B------:R-:W-:Y:S02]  /*120f0*/  HADD2.F32 R25, -RZ, R25.H0_H0 ;  /* 0x20000019ff197230 */ /* 0x000fe40000004100 */
[--C-:B0-----:R-:W-:Y:S02]  /*12100*/  HADD2.F32 R37, -RZ, R29.reuse.H0_H0 ;  /* 0x2000001dff257230 */ /* 0x101fe40000004100 */
[----:B------:R-:W-:Y:S02]  /*12110*/  HADD2.F32 R38, -RZ, R29.H1_H1 ;  /* 0x3000001dff267230 */ /* 0x000fe40000004100 */
[--C-:B------:R-:W-:Y:S02]  /*12120*/  HADD2.F32 R29, -RZ, R96.reuse.H1_H1 ;  /* 0x30000060ff1d7230 */ /* 0x100fe40000004100 */
[----:B------:R-:W-:Y:S02]  /*12130*/  HADD2.F32 R96, -RZ, R96.H0_H0 ;  /* 0x20000060ff607230 */ /* 0x000fe40000004100 */
[----:B------:R-:W-:-:S02]  /*12140*/  HADD2.F32 R36, -RZ, R28.H0_H0 ;  /* 0x2000001cff247230 */ /* 0x000fc40000004100 */
[----:B------:R-:W-:Y:S02]  /*12150*/  HADD2.F32 R39, -RZ, R30.H0_H0 ;  /* 0x2000001eff277230 */ /* 0x000fe40000004100 */
[--C-:B-1----:R-:W-:Y:S02]  /*12160*/  HADD2.F32 R26, -RZ, R33.reuse.H0_H0 ;  /* 0x20000021ff1a7230 */ /* 0x102fe40000004100 */
[----:B------:R-:W-:Y:S02]  /*12170*/  HADD2.F32 R40, -RZ, R33.H1_H1 ;  /* 0x30000021ff287230 */ /* 0x000fe40000004100 */
[----:B------:R-:W-:Y:S02]  /*12180*/  HADD2.F32 R33, -RZ, R32.H0_H0 ;  /* 0x20000020ff217230 */ /* 0x000fe40000004100 */
[CC--:B------:R-:W-:Y:S01]  /*12190*/  FMUL.FTZ R46, R26.reuse, R44.reuse ;  /* 0x0000002c1a2e7220 */ /* 0x0c0fe20000410000 */
[----:B------:R-:W-:Y:S01]  /*121a0*/  FMUL.FTZ R48, R26, R29 ;  /* 0x0000001d1a307220 */ /* 0x000fe20000410000 */
[C---:B------:R-:W-:Y:S01]  /*121b0*/  FMUL.FTZ R47, R40.reuse, R45 ;  /* 0x0000002d282f7220 */ /* 0x040fe20000410000 */
[----:B------:R-:W-:Y:S01]  /*121c0*/  FMUL.FTZ R49, R40, R43 ;  /* 0x0000002b28317220 */ /* 0x000fe20000410000 */
[C---:B------:R-:W-:Y:S01]  /*121d0*/  FFMA.FTZ R26, R37.reuse, R29, -R46 ;  /* 0x0000001d251a7223 */ /* 0x040fe2000001082e */
[----:B------:R-:W-:Y:S01]  /*121e0*/  FFMA.FTZ R29, R37, R44, R48 ;  /* 0x0000002c251d7223 */ /* 0x000fe20000010030 */
[----:B------:R-:W-:-:S02]  /*121f0*/  HADD2.F32 R41, -RZ, R34.H0_H0 ;  /* 0x20000022ff297230 */ /* 0x000fc40000004100 */
[C---:B------:R-:W-:Y:S01]  /*12200*/  FMUL.FTZ R37, R33.reuse, R95 ;  /* 0x0000005f21257220 */ /* 0x040fe20000410000 */
[----:B------:R-:W-:Y:S02]  /*12210*/  HADD2.F32 R40, -RZ, R94.H0_H0 ;  /* 0x2000005eff287230 */ /* 0x000fe40000004100 */
[-C--:B------:R-:W-:Y:S01]  /*12220*/  FMUL.FTZ R44, R33, R96.reuse ;  /* 0x00000060212c7220 */ /* 0x080fe20000410000 */
[C---:B------:R-:W-:Y:S01]  /*12230*/  FFMA.FTZ R47, R38.reuse, R43, -R47 ;  /* 0x0000002b262f7223 */ /* 0x040fe2000001082f */
[----:B------:R-:W-:Y:S01]  /*12240*/  FFMA.FTZ R46, R38, R45, R49 ;  /* 0x0000002d262e7223 */ /* 0x000fe20000010031 */
[----:B------:R-:W-:Y:S02]  /*12250*/  HADD2.F32 R38, -RZ, R97.H0_H0 ;  /* 0x20000061ff267230 */ /* 0x000fe40000004100 */
[C---:B------:R-:W-:Y:S01]  /*12260*/  FFMA.FTZ R37, R36.reuse, R96, -R37 ;  /* 0x0000006024257223 */ /* 0x040fe20000010825 */
[----:B------:R-:W-:Y:S01]  /*12270*/  FFMA.FTZ R44, R36, R95, R44 ;  /* 0x0000005f242c7223 */ /* 0x000fe2000001002c */
[----:B------:R-:W-:-:S02]  /*12280*/  HADD2.F32 R42, -RZ, R35.H0_H0 ;  /* 0x20000023ff2a7230 */ /* 0x000fc40000004100 */
[C---:B------:R-:W-:Y:S01]  /*12290*/  FMUL.FTZ R36, R41.reuse, R40 ;  /* 0x0000002829247220 */ /* 0x040fe20000410000 */
[----:B------:R-:W-:Y:S02]  /*122a0*/  HADD2.F32 R97, -RZ, R97.H1_H1 ;  /* 0x30000061ff617230 */ /* 0x000fe40000004100 */
[-C--:B------:R-:W-:Y:S01]  /*122b0*/  FMUL.FTZ R48, R41, R38.reuse ;  /* 0x0000002629307220 */ /* 0x080fe20000410000 */
[----:B------:R-:W-:Y:S02]  /*122c0*/  HADD2.F32 R94, -RZ, R94.H1_H1 ;  /* 0x3000005eff5e7230 */ /* 0x000fe40000004100 */
[----:B------:R-:W-:Y:S01]  /*122d0*/  FFMA.FTZ R41, R39, R38, -R36 ;  /* 0x0000002627297223 */ /* 0x000fe20000010824 */
[----:B------:R-:W-:Y:S02]  /*122e0*/  HADD2.F32 R27, -RZ, R31.H0_H0 ;  /* 0x2000001fff1b7230 */ /* 0x000fe40000004100 */
[----:B------:R-:W-:Y:S01]  /*122f0*/  FMUL.FTZ R33, R42, R97 ;  /* 0x000000612a217220 */ /* 0x000fe20000410000 */
[----:B------:R-:W-:-:S02]  /*12300*/  HADD2.F32 R35, -RZ, R35.H1_H1 ;  /* 0x30000023ff237230 */ /* 0x000fc40000004100 */
[----:B------:R-:W-:Y:S01]  /*12310*/  FFMA.FTZ R48, R39, R40, R48 ;  /* 0x0000002827307223 */ /* 0x000fe20000010030 */
[----:B------:R-:W-:Y:S02]  /*12320*/  HADD2.F32 R38, -RZ, R50.H0_H0 ;  /* 0x20000032ff267230 */ /* 0x000fe40000004100 */
[-C--:B------:R-:W-:Y:S01]  /*12330*/  FMUL.FTZ R50, R42, R94.reuse ;  /* 0x0000005e2a327220 */ /* 0x080fe20000410000 */
[----:B------:R-:W-:Y:S02]  /*12340*/  HADD2.F32 R36, -RZ, R51.H0_H0 ;  /* 0x20000033ff247230 */ /* 0x000fe40000004100 */
[----:B------:R-:W-:Y:S01]  /*12350*/  FFMA.FTZ R94, R27, R94, R33 ;  /* 0x0000005e1b5e7223 */ /* 0x000fe20000010021 */
[----:B------:R-:W-:Y:S02]  /*12360*/  HADD2.F32 R31, -RZ, R31.H1_H1 ;  /* 0x3000001fff1f7230 */ /* 0x000fe40000004100 */
[----:B------:R-:W-:Y:S01]  /*12370*/  FMUL.FTZ R40, R35, R38 ;  /* 0x0000002623287220 */ /* 0x000fe20000410000 */
[----:B------:R-:W-:-:S02]  /*12380*/  HADD2.F32 R32, -RZ, R32.H1_H1 ;  /* 0x30000020ff207230 */ /* 0x000fc40000004100 */
[----:B------:R-:W-:Y:S01]  /*12390*/  FFMA.FTZ R50, R27, R97, -R50 ;  /* 0x000000611b327223 */ /* 0x000fe20000010832 */
[----:B------:R-:W-:Y:S02]  /*123a0*/  HADD2.F32 R34, -RZ, R34.H1_H1 ;  /* 0x30000022ff227230 */ /* 0x000fe40000004100 */
[-C--:B------:R-:W-:Y:S01]  /*123b0*/  FMUL.FTZ R42, R35, R36.reuse ;  /* 0x00000024232a7220 */ /* 0x080fe20000410000 */
[----:B------:R-:W-:Y:S02]  /*123c0*/  HADD2.F32 R33, -RZ, R24.H0_H0 ;  /* 0x20000018ff217230 */ /* 0x000fe40000004100 */
[C---:B------:R-:W-:Y:S01]  /*123d0*/  FFMA.FTZ R39, R31.reuse, R36, -R40 ;  /* 0x000000241f277223 */ /* 0x040fe20000010828 */
[----:B------:R-:W-:Y:S02]  /*123e0*/  HADD2.F32 R27, -RZ, R20.H0_H0 ;  /* 0x20000014ff1b7230 */ /* 0x000fe40000004100 */
[----:B------:R-:W-:Y:S01]  /*123f0*/  FFMA.FTZ R43, R31, R38, R42 ;  /* 0x000000261f2b7223 */ /* 0x000fe2000001002a */
[----:B------:R-:W-:-:S02]  /*12400*/  HADD2.F32 R28, -RZ, R28.H1_H1 ;  /* 0x3000001cff1c7230 */ /* 0x000fc40000004100 */
[----:B------:R-:W-:Y:S01]  /*12410*/  FMUL.FTZ R31, R32, R33 ;  /* 0x00000021201f7220 */ /* 0x000fe20000410000 */
[----:B------:R-:W-:Y:S02]  /*12420*/  HADD2.F32 R30, -RZ, R30.H1_H1 ;  /* 0x3000001eff1e7230 */ /* 0x000fe40000004100 */
[----:B------:R-:W-:Y:S01]  /*12430*/  FMUL.FTZ R35, R34, R25 ;  /* 0x0000001922237220 */ /* 0x000fe20000410000 */
[----:B------:R-:W-:Y:S01]  /*12440*/  FMUL.FTZ R32, R32, R27 ;  /* 0x0000001b20207220 */ /* 0x000fe20000410000 */
[----:B------:R-:W-:Y:S01]  /*12450*/  FMUL.FTZ R34, R34, R21 ;  /* 0x0000001522227220 */ /* 0x000fe20000410000 */
[----:B------:R-:W-:Y:S01]  /*12460*/  FFMA.FTZ R24, R28, R27, -R31 ;  /* 0x0000001b1c187223 */ /* 0x000fe2000001081f */
[----:B------:R-:W-:Y:S01]  /*12470*/  FFMA.FTZ R20, R30, R21, -R35 ;  /* 0x000000151e147223 */ /* 0x000fe20000010823 */
        /* <DEDUP_REMOVED lines=12> */
.L_x_1730:
[----:B------:R-:W-:Y:S05]  /*12540*/  BSYNC B1 ;  /* 0x0000000000017941 */ /* 0x000fea0003800000 */
.L_x_1729:
[----:B--2---:R-:W-:-:S04]  /*12550*/  IADD3 R3, R121, 0x60, RZ ;  /* 0x0000006079037810 */ /* 0x004fc80007ffe0ff */
[----:B------:R-:W-:-:S13]  /*12560*/  ISETP.GE.AND P0, PT, R3, R0, PT ;  /* 0x000000000300720c */ /* 0x000fda0003f06270 */
[----:B------:R-:W-:Y:S05]  /*12570*/  @P0 BRA `(.L_x_1700) ;  /* 0x0000000c00540947 */ /* 0x000fea0003800000 */
[----:B------:R-:W2:Y:S01]  /*12580*/  LDC R0, c[0x0][0x3f4] ;  /* 0x0000fd00ff007b82 */ /* 0x000ea20000000800 */
[----:B------:R-:W-:Y:S01]  /*12590*/  BSSY B1, `(.L_x_1733) ;  /* 0x000006b000017945 */ /* 0x000fe20003800000 */
[-C--:B--2---:R-:W-:Y:S02]  /*125a0*/  ISETP.GE.AND P0, PT, R18, R0.reuse, PT ;  /* 0x000000001200720c */ /* 0x084fe40003f06270 */
[----:B------:R-:W-:-:S11]  /*125b0*/  ISETP.GE.AND P1, PT, R203, R0, PT ;  /* 0x00000000cb00720c */ /* 0x000fd60003f26270 */
[----:B------:R-:W-:Y:S05]  /*125c0*/  @P0 BRA `(.L_x_1734) ;  /* 0x00000004009c0947 */ /* 0x000fea0003800000 */
[----:B01----:R-:W2:Y:S04]  /*125d0*/  LDL R20, [R1+0x84] ;  /* 0x0000840001147983 */ /* 0x003ea80000100800 */
[----:B------:R-:W3:Y:S01]  /*125e0*/  LDL R43, [R1+0xb0] ;  /* 0x0000b000012b7983 */ /* 0x000ee20000100800 */
[----:B------:R-:W-:Y:S01]  /*125f0*/  IMAD.SHL.U32 R21, R3, 0x40, RZ ;  /* 0x0000004003157824 */ /* 0x000fe200078e00ff */
[----:B------:R-:W-:Y:S01]  /*12600*/  SHF.R.S32.HI R26, RZ, 0x1f, R3 ;  /* 0x0000001fff1a7819 */ /* 0x000fe20000011403 */
[--C-:B------:R-:W-:Y:S01]  /*12610*/  HADD2.F32 R33, -RZ, R99.reuse.H1_H1 ;  /* 0x30000063ff217230 */ /* 0x100fe20000004100 */
[----:B------:R-:W-:Y:S01]  /*12620*/  SHF.R.U64 R42, R14, 0x10, R15 ;  /* 0x000000100e2a7819 */ /* 0x000fe2000000120f */
[--C-:B------:R-:W-:Y:S01]  /*12630*/  HADD2.F32 R32, -RZ, R100.reuse.H1_H1 ;  /* 0x30000064ff207230 */ /* 0x100fe20000004100 */
[----:B------:R-:W-:Y:S01]  /*12640*/  LOP3.LUT R24, R21, 0x1c0, RZ, 0xc0, !PT ;  /* 0x000001c015187812 */ /* 0x000fe200078ec0ff */
[----:B------:R-:W-:Y:S01]  /*12650*/  HADD2.F32 R99, -RZ, R99.H0_H0 ;  /* 0x20000063ff637230 */ /* 0x000fe20000004100 */
[----:B------:R-:W-:Y:S01]  /*12660*/  LEA.HI R26, R26, R3, RZ, 0x3 ;  /* 0x000000031a1a7211 */ /* 0x000fe200078f18ff */
[----:B------:R-:W-:Y:S01]  /*12670*/  HADD2.F32 R100, -RZ, R100.H0_H0 ;  /* 0x20000064ff647230 */ /* 0x000fe20000004100 */
[----:B------:R-:W-:-:S02]  /*12680*/  SHF.R.U32.HI R34, RZ, 0x10, R9 ;  /* 0x00000010ff227819 */ /* 0x000fc40000011609 */
[----:B------:R-:W-:Y:S01]  /*12690*/  SHF.R.U64 R39, R8, 0x10, R9 ;  /* 0x0000001008277819 */ /* 0x000fe20000001209 */
[----:B------:R-:W-:Y:S01]  /*126a0*/  IMAD.SHL.U32 R26, R26, 0x40, RZ ;  /* 0x000000401a1a7824 */ /* 0x000fe200078e00ff */
[--C-:B------:R-:W-:Y:S01]  /*126b0*/  SHF.R.U32.HI R40, RZ, 0x10, R13.reuse ;  /* 0x00000010ff287819 */ /* 0x100fe2000001160d */
[----:B------:R-:W-:Y:S01]  /*126c0*/  HADD2.F32 R34, -RZ, R34.H0_H0 ;  /* 0x20000022ff227230 */ /* 0x000fe20000004100 */
[----:B------:R-:W-:Y:S02]  /*126d0*/  SHF.R.U64 R12, R12, 0x10, R13 ;  /* 0x000000100c0c7819 */ /* 0x000fe4000000120d */
[----:B------:R-:W-:Y:S02]  /*126e0*/  LOP3.LUT R28, R26, 0xfffffe00, RZ, 0xc0, !PT ;  /* 0xfffffe001a1c7812 */ /* 0x000fe400078ec0ff */
[----:B------:R-:W-:Y:S02]  /*126f0*/  SHF.R.U32.HI R41, RZ, 0x10, R15 ;  /* 0x00000010ff297819 */ /* 0x000fe4000001160f */
[----:B------:R-:W-:-:S02]  /*12700*/  SHF.R.U32.HI R35, RZ, 0x10, R11 ;  /* 0x00000010ff237819 */ /* 0x000fc4000001160b */
[----:B------:R-:W-:Y:S02]  /*12710*/  SHF.R.U64 R37, R10, 0x10, R11 ;  /* 0x000000100a257819 */ /* 0x000fe4000000120b */
        /* <DEDUP_REMOVED lines=10> */
[----:B------:R-:W-:-:S04]  /*127c0*/  IADD3 R20, R20, R21, R28 ;  /* 0x0000001514147210 */ /* 0x000fc80007ffe01c */
[----:B------:R-:W-:-:S05]  /*127d0*/  LEA R20, R20, R17, 0x1 ;  /* 0x0000001114147211 */ /* 0x000fca00078e08ff */
        /* <DEDUP_REMOVED lines=10> */
[CC--:B------:R-:W-:Y:S01]  /*12880*/  FMUL.FTZ R36, R14.reuse, R33.reuse ;  /* 0x000000210e247220 */ /* 0x0c0fe20000410000 */
[-C--:B------:R-:W-:Y:S01]  /*12890*/  FMUL.FTZ R38, R14, R32.reuse ;  /* 0x000000200e267220 */ /* 0x080fe20000410000 */
[----:B------:R-:W-:Y:S02]  /*128a0*/  HADD2.F32 R14, -RZ, R40.H0_H0 ;  /* 0x20000028ff0e7230 */ /* 0x000fe40000004100 */
[----:B------:R-:W-:Y:S01]  /*128b0*/  FFMA.FTZ R36, R9, R32, -R36 ;  /* 0x0000002009247223 */ /* 0x000fe20000010824 */
[----:B------:R-:W-:Y:S01]  /*128c0*/  FMUL.FTZ R32, R29, R34 ;  /* 0x000000221d207220 */ /* 0x000fe20000410000 */
[----:B------:R-:W-:Y:S01]  /*128d0*/  FFMA.FTZ R38, R9, R33, R38 ;  /* 0x0000002109267223 */ /* 0x000fe20000010026 */
[-C--:B------:R-:W-:Y:S01]  /*128e0*/  FMUL.FTZ R40, R29, R14.reuse ;  /* 0x0000000e1d287220 */ /* 0x080fe20000410000 */
[----:B------:R-:W-:Y:S01]  /*128f0*/  FMUL.FTZ R9, R13, R99 ;  /* 0x000000630d097220 */ /* 0x000fe20000410000 */
[----:B------:R-:W-:Y:S01]  /*12900*/  FFMA.FTZ R33, R25, R14, -R32 ;  /* 0x0000000e19217223 */ /* 0x000fe20000010820 */
[----:B------:R-:W-:Y:S01]  /*12910*/  FMUL.FTZ R14, R13, R100 ;  /* 0x000000640d0e7220 */ /* 0x000fe20000410000 */
[----:B------:R-:W-:-:S02]  /*12920*/  HADD2.F32 R15, -RZ, R30.H0_H0 ;  /* 0x2000001eff0f7230 */ /* 0x000fc40000004100 */
[C---:B------:R-:W-:Y:S01]  /*12930*/  FFMA.FTZ R100, R8.reuse, R100, -R9 ;  /* 0x0000006408647223 */ /* 0x040fe20000010809 */
[--C-:B------:R-:W-:Y:S02]  /*12940*/  HADD2.F32 R29, -RZ, R98.reuse.H0_H0 ;  /* 0x20000062ff1d7230 */ /* 0x100fe40000004100 */
[----:B------:R-:W-:Y:S01]  /*12950*/  FFMA.FTZ R99, R8, R99, R14 ;  /* 0x0000006308637223 */ /* 0x000fe2000001000e */
[----:B------:R-:W-:Y:S02]  /*12960*/  HADD2.F32 R21, -RZ, R31.H0_H0 ;  /* 0x2000001fff157230 */ /* 0x000fe40000004100 */
[----:B------:R-:W-:Y:S01]  /*12970*/  FFMA.FTZ R25, R25, R34, R40 ;  /* 0x0000002219197223 */ /* 0x000fe20000010028 */
[----:B------:R-:W-:Y:S02]  /*12980*/  HADD2.F32 R9, -RZ, R101.H0_H0 ;  /* 0x20000065ff097230 */ /* 0x000fe40000004100 */
[----:B------:R-:W-:Y:S01]  /*12990*/  FMUL.FTZ R13, R15, R29 ;  /* 0x0000001d0f0d7220 */ /* 0x000fe20000410000 */
[----:B------:R-:W-:-:S02]  /*129a0*/  HADD2.F32 R98, -RZ, R98.H1_H1 ;  /* 0x30000062ff627230 */ /* 0x000fc40000004100 */
[----:B------:R-:W-:Y:S02]  /*129b0*/  HADD2.F32 R8, -RZ, R101.H1_H1 ;  /* 0x30000065ff087230 */ /* 0x000fe40000004100 */
[-C--:B------:R-:W-:Y:S01]  /*129c0*/  FMUL.FTZ R15, R15, R9.reuse ;  /* 0x000000090f0f7220 */ /* 0x080fe20000410000 */
[----:B------:R-:W-:Y:S02]  /*129d0*/  HADD2.F32 R31, -RZ, R31.H1_H1 ;  /* 0x3000001fff1f7230 */ /* 0x000fe40000004100 */
[C---:B------:R-:W-:Y:S01]  /*129e0*/  FMUL.FTZ R40, R21.reuse, R98 ;  /* 0x0000006215287220 */ /* 0x040fe20000410000 */
[----:B------:R-:W-:Y:S02]  /*129f0*/  HADD2.F32 R32, -RZ, R35.H0_H0 ;  /* 0x20000023ff207230 */ /* 0x000fe40000004100 */
[-C--:B------:R-:W-:Y:S01]  /*12a00*/  FMUL.FTZ R21, R21, R8.reuse ;  /* 0x0000000815157220 */ /* 0x080fe20000410000 */
[----:B------:R-:W-:Y:S02]  /*12a10*/  HADD2.F32 R14, -RZ, R41.H0_H0 ;  /* 0x20000029ff0e7230 */ /* 0x000fe40000004100 */
[C---:B------:R-:W-:Y:S01]  /*12a20*/  FFMA.FTZ R34, R10.reuse, R9, -R13 ;  /* 0x000000090a227223 */ /* 0x040fe2000001080d */
[----:B------:R-:W-:Y:S01]  /*12a30*/  FFMA.FTZ R29, R10, R29, R15 ;  /* 0x0000001d0a1d7223 */ /* 0x000fe2000001000f */
[----:B------:R-:W-:Y:S01]  /*12a40*/  FFMA.FTZ R40, R11, R8, -R40 ;  /* 0x000000080b287223 */ /* 0x000fe20000010828 */
[----:B------:R-:W-:-:S02]  /*12a50*/  HADD2.F32 R28, -RZ, R28.H1_H1 ;  /* 0x3000001cff1c7230 */ /* 0x000fc40000004100 */
[----:B------:R-:W-:Y:S01]  /*12a60*/  FMUL.FTZ R10, R31, R32 ;  /* 0x000000201f0a7220 */ /* 0x000fe20000410000 */
[----:B------:R-:W-:Y:S02]  /*12a70*/  HADD2.F32 R30, -RZ, R30.H1_H1 ;  /* 0x3000001eff1e7230 */ /* 0x000fe40000004100 */
[----:B------:R-:W-:Y:S01]  /*12a80*/  FFMA.FTZ R98, R11, R98, R21 ;  /* 0x000000620b627223 */ /* 0x000fe20000010015 */
[-C--:B------:R-:W-:Y:S01]  /*12a90*/  FMUL.FTZ R8, R31, R14.reuse ;  /* 0x0000000e1f087220 */ /* 0x080fe20000410000 */
[----:B------:R-:W-:Y:S02]  /*12aa0*/  HADD2.F32 R13, -RZ, R39.H0_H0 ;  /* 0x20000027ff0d7230 */ /* 0x000fe40000004100 */
[C---:B------:R-:W-:Y:S01]  /*12ab0*/  FFMA.FTZ R31, R27.reuse, R14, -R10 ;  /* 0x0000000e1b1f7223 */ /* 0x040fe2000001080a */
[----:B------:R-:W-:Y:S02]  /*12ac0*/  HADD2.F32 R15, -RZ, R37.H0_H0 ;  /* 0x20000025ff0f7230 */ /* 0x000fe40000004100 */
[----:B------:R-:W-:Y:S01]  /*12ad0*/  FFMA.FTZ R35, R27, R32, R8 ;  /* 0x000000201b237223 */ /* 0x000fe20000010008 */
[----:B------:R-:W-:-:S02]  /*12ae0*/  HADD2.F32 R9, -RZ, R12.H0_H0 ;  /* 0x2000000cff097230 */ /* 0x000fc40000004100 */
[----:B------:R-:W-:Y:S01]  /*12af0*/  FMUL.FTZ R21, R28, R13 ;  /* 0x0000000d1c157220 */ /* 0x000fe20000410000 */
[----:B------:R-:W-:Y:S02]  /*12b00*/  HADD2.F32 R11, -RZ, R42.H0_H0 ;  /* 0x2000002aff0b7230 */ /* 0x000fe40000004100 */
[----:B------:R-:W-:Y:S01]  /*12b10*/  FMUL.FTZ R27, R30, R15 ;  /* 0x0000000f1e1b7220 */ /* 0x000fe20000410000 */
[----:B------:R-:W-:Y:S02]  /*12b20*/  HADD2.F32 R24, -RZ, R24.H1_H1 ;  /* 0x30000018ff187230 */ /* 0x000fe40000004100 */
[----:B------:R-:W-:Y:S01]  /*12b30*/  FMUL.FTZ R28, R28, R9 ;  /* 0x000000091c1c7220 */ /* 0x000fe20000410000 */
[----:B------:R-:W-:Y:S02]  /*12b40*/  HADD2.F32 R26, -RZ, R26.H1_H1 ;  /* 0x3000001aff1a7230 */ /* 0x000fe40000004100 */
        /* <DEDUP_REMOVED lines=15> */
.L_x_1734:
[----:B------:R-:W-:Y:S05]  /*12c40*/  BSYNC B1 ;  /* 0x0000000000017941 */ /* 0x000fea0003800000 */
.L_x_1733:
[----:B------:R-:W-:Y:S05]  /*12c50*/  @P1 BRA `(.L_x_1700) ;  /* 0x00000004009c1947 */ /* 0x000fea0003800000 */
[----:B--2---:R-:W2:Y:S04]  /*12c60*/  LDL R9, [R1+0xa4] ;  /* 0x0000a40001097983 */ /* 0x004ea80000100800 */
[----:B0-----:R-:W3:Y:S01]  /*12c70*/  LDL R40, [R1+0xac] ;  /* 0x0000ac0001287983 */ /* 0x001ee20000100800 */
[----:B------:R-:W-:Y:S01]  /*12c80*/  IMAD.SHL.U32 R8, R3, 0x40, RZ ;  /* 0x0000004003087824 */ /* 0x000fe200078e00ff */
[----:B------:R-:W-:Y:S01]  /*12c90*/  SHF.R.S32.HI R10, RZ, 0x1f, R3 ;  /* 0x0000001fff0a7819 */ /* 0x000fe20000011403 */
[----:B------:R-:W-:Y:S01]  /*12ca0*/  HADD2.F32 R25, -RZ, R89.H1_H1 ;  /* 0x30000059ff197230 */ /* 0x000fe20000004100 */
[----:B------:R-:W-:Y:S01]  /*12cb0*/  SHF.R.U32.HI R28, RZ, 0x10, R5 ;  /* 0x00000010ff1c7819 */ /* 0x000fe20000011605 */
[--C-:B------:R-:W-:Y:S01]  /*12cc0*/  HADD2.F32 R27, -RZ, R87.reuse.H1_H1 ;  /* 0x30000057ff1b7230 */ /* 0x100fe20000004100 */
[----:B------:R-:W-:Y:S01]  /*12cd0*/  LOP3.LUT R11, R8, 0x1c0, RZ, 0xc0, !PT ;  /* 0x000001c0080b7812 */ /* 0x000fe200078ec0ff */
[----:B------:R-:W-:Y:S01]  /*12ce0*/  HADD2.F32 R26, -RZ, R87.H0_H0 ;  /* 0x20000057ff1a7230 */ /* 0x000fe20000004100 */
[----:B------:R-:W-:Y:S01]  /*12cf0*/  LEA.HI R10, R10, R3, RZ, 0x3 ;  /* 0x000000030a0a7211 */ /* 0x000fe200078f18ff */
[----:B------:R-:W-:Y:S01]  /*12d00*/  HADD2.F32 R28, -RZ, R28.H0_H0 ;  /* 0x2000001cff1c7230 */ /* 0x000fe20000004100 */
[----:B------:R-:W-:-:S02]  /*12d10*/  SHF.R.U64 R39, R72, 0x10, R73 ;  /* 0x0000001048277819 */ /* 0x000fc40000001249 */
[----:B------:R-:W-:Y:S01]  /*12d20*/  SHF.R.U32.HI R72, RZ, 0x10, R73 ;  /* 0x00000010ff487819 */ /* 0x000fe20000011649 */
[----:B------:R-:W-:Y:S01]  /*12d30*/  IMAD.SHL.U32 R10, R10, 0x40, RZ ;  /* 0x000000400a0a7824 */ /* 0x000fe200078e00ff */
[----:B------:R-:W-:Y:S02]  /*12d40*/  SHF.R.U64 R37, R4, 0x10, R5 ;  /* 0x0000001004257819 */ /* 0x000fe40000001205 */
[--C-:B------:R-:W-:Y:S02]  /*12d50*/  SHF.R.U64 R35, R6, 0x10, R7.reuse ;  /* 0x0000001006237819 */ /* 0x100fe40000001207 */
[----:B------:R-:W-:Y:S02]  /*12d60*/  LOP3.LUT R12, R10, 0xfffffe00, RZ, 0xc0, !PT ;  /* 0xfffffe000a0c7812 */ /* 0x000fe400078ec0ff */
[----:B------:R-:W-:Y:S02]  /*12d70*/  SHF.R.U32.HI R33, RZ, 0x10, R7 ;  /* 0x00000010ff217819 */ /* 0x000fe40000011607 */
[----:B------:R-:W-:-:S02]  /*12d80*/  SHF.R.U64 R38, R74, 0x10, R75 ;  /* 0x000000104a267819 */ /* 0x000fc4000000124b */
[----:B------:R-:W-:Y:S02]  /*12d90*/  SHF.R.U32.HI R74, RZ, 0x10, R75 ;  /* 0x00000010ff4a7819 */ /* 0x000fe4000001164b */
        /* <DEDUP_REMOVED lines=24> */
[----:B------:R-:W-:Y:S02]  /*12f20*/  HADD2.F32 R20, -RZ, R72.H0_H0 ;  /* 0x20000048ff147230 */ /* 0x000fe40000004100 */
[----:B------:R-:W-:Y:S01]  /*12f30*/  FMUL.FTZ R30, R13, R28 ;  /* 0x0000001c0d1e7220 */ /* 0x000fe20000410000 */
[C---:B------:R-:W-:Y:S01]  /*12f40*/  FFMA.FTZ R29, R4.reuse, R25, -R29 ;  /* 0x00000019041d7223 */ /* 0x040fe2000001081d */
[----:B------:R-:W-:Y:S01]  /*12f50*/  FFMA.FTZ R31, R4, R27, R31 ;  /* 0x0000001b041f7223 */ /* 0x000fe2000001001f */
[----:B------:R-:W-:-:S02]  /*12f60*/  HADD2.F32 R4, -RZ, R89.H0_H0 ;  /* 0x20000059ff047230 */ /* 0x000fc40000004100 */
[----:B------:R-:W-:Y:S01]  /*12f70*/  FFMA.FTZ R32, R9, R20, -R30 ;  /* 0x0000001409207223 */ /* 0x000fe2000001081e */
[----:B------:R-:W-:Y:S01]  /*12f80*/  FMUL.FTZ R30, R7, R26 ;  /* 0x0000001a071e7220 */ /* 0x000fe20000410000 */
[----:B------:R-:W-:Y:S01]  /*12f90*/  FMUL.FTZ R34, R13, R20 ;  /* 0x000000140d227220 */ /* 0x000fe20000410000 */
[----:B------:R-:W-:Y:S02]  /*12fa0*/  HADD2.F32 R21, -RZ, R14.H0_H0 ;  /* 0x2000000eff157230 */ /* 0x000fe40000004100 */
[-C--:B------:R-:W-:Y:S01]  /*12fb0*/  FMUL.FTZ R7, R7, R4.reuse ;  /* 0x0000000407077220 */ /* 0x080fe20000410000 */
[----:B------:R-:W-:Y:S02]  /*12fc0*/  HADD2.F32 R20, -RZ, R86.H0_H0 ;  /* 0x20000056ff147230 */ /* 0x000fe40000004100 */
[C---:B------:R-:W-:Y:S01]  /*12fd0*/  FFMA.FTZ R30, R3.reuse, R4, -R30 ;  /* 0x00000004031e7223 */ /* 0x040fe2000001081e */
[----:B------:R-:W-:Y:S02]  /*12fe0*/  HADD2.F32 R4, -RZ, R90.H0_H0 ;  /* 0x2000005aff047230 */ /* 0x000fe40000004100 */
[----:B------:R-:W-:Y:S01]  /*12ff0*/  FFMA.FTZ R13, R3, R26, R7 ;  /* 0x0000001a030d7223 */ /* 0x000fe20000010007 */
[----:B------:R-:W-:-:S02]  /*13000*/  HADD2.F32 R24, -RZ, R15.H0_H0 ;  /* 0x2000000fff187230 */ /* 0x000fc40000004100 */
[----:B------:R-:W-:Y:S01]  /*13010*/  FMUL.FTZ R26, R21, R20 ;  /* 0x00000014151a7220 */ /* 0x000fe20000410000 */
        /* <DEDUP_REMOVED lines=8> */
[----:B------:R-:W-:-:S02]  /*130a0*/  HADD2.F32 R26, -RZ, R33.H0_H0 ;  /* 0x20000021ff1a7230 */ /* 0x000fc40000004100 */
[----:B------:R-:W-:Y:S01]  /*130b0*/  FFMA.FTZ R28, R5, R20, R28 ;  /* 0x00000014051c7223 */ /* 0x000fe2000001001c */
[----:B------:R-:W-:Y:S02]  /*130c0*/  HADD2.F32 R4, -RZ, R74.H0_H0 ;  /* 0x2000004aff047230 */ /* 0x000fe40000004100 */
[C---:B------:R-:W-:Y:S01]  /*130d0*/  FFMA.FTZ R20, R6.reuse, R3, -R9 ;  /* 0x0000000306147223 */ /* 0x040fe20000010809 */
[----:B------:R-:W-:Y:S01]  /*130e0*/  FFMA.FTZ R24, R6, R7, R24 ;  /* 0x0000000706187223 */ /* 0x000fe20000010018 */
[----:B------:R-:W-:Y:S02]  /*130f0*/  HADD2.F32 R12, -RZ, R12.H1_H1 ;  /* 0x3000000cff0c7230 */ /* 0x000fe40000004100 */
[C---:B------:R-:W-:Y:S01]  /*13100*/  FMUL.FTZ R36, R15.reuse, R26 ;  /* 0x0000001a0f247220 */ /* 0x040fe20000410000 */
[----:B------:R-:W-:Y:S02]  /*13110*/  HADD2.F32 R14, -RZ, R14.H1_H1 ;  /* 0x3000000eff0e7230 */ /* 0x000fe40000004100 */
[----:B------:R-:W-:Y:S01]  /*13120*/  FMUL.FTZ R6, R15, R4 ;  /* 0x000000040f067220 */ /* 0x000fe20000410000 */
[----:B------:R-:W-:-:S02]  /*13130*/  HADD2.F32 R7, -RZ, R37.H0_H0 ;  /* 0x20000025ff077230 */ /* 0x000fc40000004100 */
[C---:B------:R-:W-:Y:S01]  /*13140*/  FFMA.FTZ R25, R11.reuse, R4, -R36 ;  /* 0x000000040b197223 */ /* 0x040fe20000010824 */
[----:B------:R-:W-:Y:S02]  /*13150*/  HADD2.F32 R9, -RZ, R35.H0_H0 ;  /* 0x20000023ff097230 */ /* 0x000fe40000004100 */
[----:B------:R-:W-:Y:S01]  /*13160*/  FFMA.FTZ R27, R11, R26, R6 ;  /* 0x0000001a0b1b7223 */ /* 0x000fe20000010006 */
[----:B------:R-:W-:Y:S02]  /*13170*/  HADD2.F32 R3, -RZ, R39.H0_H0 ;  /* 0x20000027ff037230 */ /* 0x000fe40000004100 */
[----:B------:R-:W-:Y:S01]  /*13180*/  FMUL.FTZ R11, R12, R7 ;  /* 0x000000070c0b7220 */ /* 0x000fe20000410000 */
[----:B------:R-:W-:Y:S02]  /*13190*/  HADD2.F32 R5, -RZ, R38.H0_H0 ;  /* 0x20000026ff057230 */ /* 0x000fe40000004100 */
[----:B------:R-:W-:Y:S01]  /*131a0*/  FMUL.FTZ R15, R14, R9 ;  /* 0x000000090e0f7220 */ /* 0x000fe20000410000 */
[----:B------:R-:W-:-:S02]  /*131b0*/  HADD2.F32 R8, -RZ, R8.H1_H1 ;  /* 0x30000008ff087230 */ /* 0x000fc40000004100 */
[----:B------:R-:W-:Y:S01]  /*131c0*/  FMUL.FTZ R12, R12, R3 ;  /* 0x000000030c0c7220 */ /* 0x000fe20000410000 */
[----:B------:R-:W-:Y:S02]  /*131d0*/  HADD2.F32 R10, -RZ, R10.H1_H1 ;  /* 0x3000000aff0a7230 */ /* 0x000fe40000004100 */
[----:B------:R-:W-:Y:S01]  /*131e0*/  FMUL.FTZ R14, R14, R5 ;  /* 0x000000050e0e7220 */ /* 0x000fe20000410000 */
        /* <DEDUP_REMOVED lines=14> */
.L_x_1700:
[----:B------:R-:W-:Y:S05]  /*132d0*/  BSYNC B0 ;  /* 0x0000000000007941 */ /* 0x000fea0003800000 */
.L_x_1660:
[----:B------:R-:W-:Y:S01]  /*132e0*/  @!PT LDS RZ, [RZ] ;  /* 0x00000000fffff984 */ /* 0x000fe20000000800 */
[----:B------:R-:W-:Y:S01]  /*132f0*/  @!PT LDS RZ, [RZ] ;  /* 0x00000000fffff984 */ /* 0x000fe20000000800 */
[----:B------:R-:W-:Y:S01]  /*13300*/  @!PT LDS RZ, [RZ] ;  /* 0x00000000fffff984 */ /* 0x000fe20000000800 */
[----:B------:R-:W-:Y:S01]  /*13310*/  @!PT LDS RZ, [RZ] ;  /* 0x00000000fffff984 */ /* 0x000fe20000000800 */
[----:B------:R1:W-:Y:S06]  /*13320*/  MEMBAR.ALL.CTA ;  /* 0x0000000000007992 */ /* 0x0003ec0000008000 */
[----:B-1----:R-:W1:Y:S01]  /*13330*/  FENCE.VIEW.ASYNC.S ;  /* 0x00000000000073c6 */ /* 0x002e620000000000 */
[----:B------:R-:W-:Y:S05]  /*13340*/  WARPSYNC.ALL ;  /* 0x0000000000007948 */ /* 0x000fea0003800000 */
[----:B-1----:R-:W-:Y:S06]  /*13350*/  BAR.SYNC.DEFER_BLOCKING 0xd, 0x100 ;  /* 0x0344000000007b1d */ /* 0x002fec0000010000 */
.L_x_1657:
[----:B01-3--:R-:W3:Y:S02]  /*13360*/  LDL R0, [R1+0x68] ;  /* 0x0000680001007983 */ /* 0x00bee40000100800 */
[----:B---3--:R-:W-:-:S13]  /*13370*/  R2UR UR4, R0 ;  /* 0x00000000000472ca */ /* 0x008fda00000e0000 */
[----:B------:R-:W-:-:S05]  /*13380*/  IMAD.U32 R0, RZ, RZ, UR4 ;  /* 0x00000004ff007e24 */ /* 0x000fca000f8e00ff */
[----:B------:R-:W-:-:S13]  /*13390*/  ISETP.NE.AND P0, PT, R0, 0x3, PT ;  /* 0x000000030000780c */ /* 0x000fda0003f05270 */
[----:B------:R-:W-:Y:S05]  /*133a0*/  @!P0 BRA `(.L_x_1735) ;  /* 0x0000000000048947 */ /* 0x000fea0003800000 */
[----:B------:R-:W-:Y:S01]  /*133b0*/  BPT.TRAP 0x1 ;  /* 0x000000040000795c */ /* 0x000fe20000300000 */
.L_x_1735:
[----:B------:R-:W-:Y:S01]  /*133c0*/  IMAD R0, R202, 0x8, R17 ;  /* 0x00000008ca007824 */ /* 0x000fe200078e0211 */
[----:B------:R-:W-:-:S04]  /*133d0*/  SHF.L.U32 R5, R218, 0x1f, RZ ;  /* 0x0000001fda057819 */ /* 0x000fc800000006ff */
[----:B------:R0:W1:Y:S01]  /*133e0*/  SYNCS.PHASECHK.TRANS64.TRYWAIT P1, [R0+URZ+0x30830], R5 ;  /* 0x03083005000075a7 */ /* 0x000062000802017f */
[----:B------:R-:W-:Y:S05]  /*133f0*/  @!P0 BRA `(.L_x_1736) ;  /* 0x0000000000048947 */ /* 0x000fea0003800000 */
[----:B------:R-:W-:Y:S01]  /*13400*/  BPT.TRAP 0x1 ;  /* 0x000000040000795c */ /* 0x000fe20000300000 */
.L_x_1736:
[----:B------:R-:W-:Y:S01]  /*13410*/  VIADD R3, R17, 0x20400 ;  /* 0x0002040011037836 */ /* 0x000fe20000000000 */
[----:B------:R-:W-:Y:S01]  /*13420*/  LOP3.LUT R6, R2, 0x10000, RZ, 0xfc, !PT ;  /* 0x0001000002067812 */ /* 0x000fe200078efcff */
[----:B------:R-:W-:-:S03]  /*13430*/  IMAD.MOV.U32 R7, RZ, RZ, 0x40000040 ;  /* 0x40000040ff077424 */ /* 0x000fc600078e00ff */
[----:B------:R-:W-:-:S04]  /*13440*/  SHF.R.U32.HI R3, RZ, 0x4, R3 ;  /* 0x00000004ff037819 */ /* 0x000fc80000011603 */
[----:B------:R-:W-:-:S04]  /*13450*/  LOP3.LUT R3, R3, 0x3fff, RZ, 0xc0, !PT ;  /* 0x00003fff03037812 */ /* 0x000fc800078ec0ff */
[----:B------:R-:W-:-:S05]  /*13460*/  LOP3.LUT R2, R3, 0x10000, RZ, 0xfc, !PT ;  /* 0x0001000003027812 */ /* 0x000fca00078efcff */
[----:B------:R3:W-:Y:S01]  /*13470*/  STL [R1+0x54], R2 ;  /* 0x0000540201007387 */ /* 0x0007e20000100800 */
[----:B-1----:R-:W-:Y:S05]  /*13480*/  @P1 BRA `(.L_x_1737) ;  /* 0x0000000000081947 */ /* 0x002fea0003800000 */
[----:B------:R-:W1:Y:S02]  /*13490*/  SYNCS.PHASECHK.TRANS64.TRYWAIT P1, [R0+URZ+0x30830], R5 ;  /* 0x03083005000075a7 */ /* 0x000e64000802017f */
[----:B-1----:R-:W-:Y:S05]  /*134a0*/  @!P1 BRA `(.L_x_1738) ;  /* 0x000001b4005c9947 */ /* 0x002fea0003800000 */
.L_x_1737:
[----:B---3--:R-:W3:Y:S01]  /*134b0*/  LDL R2, [R1+0x54] ;  /* 0x0000540001027983 */ /* 0x008ee20000100800 */
[----:B------:R-:W-:Y:S01]  /*134c0*/  IMAD.MOV.U32 R3, RZ, RZ, 0x40000040 ;  /* 0x40000040ff037424 */ /* 0x000fe200078e00ff */
[----:B------:R-:W-:Y:S05]  /*134d0*/  WARPSYNC.ALL ;  /* 0x0000000000007948 */ /* 0x000fea0003800000 */
[C---:B------:R-:W-:Y:S01]  /*134e0*/  R2UR UR4, R6.reuse ;  /* 0x00000000060472ca */ /* 0x040fe200000e0000 */
[----:B--2-45:R-:W-:Y:S01]  /*134f0*/  WARPGROUP.ARRIVE ;  /* 0x00000000000079c5 */ /* 0x034fe20000000000 */
[----:B------:R-:W-:Y:S01]  /*13500*/  R2UR UR5, R7 ;  /* 0x00000000070572ca */ /* 0x000fe200000e0000 */
[C---:B------:R-:W-:Y:S01]  /*13510*/  VIADD R62, R6.reuse, 0x2 ;  /* 0x00000002063e7836 */ /* 0x040fe20000000000 */
[----:B------:R-:W-:Y:S01]  /*13520*/  R2UR UR7, R3 ;  /* 0x00000000030772ca */ /* 0x000fe200000e0000 */
[----:B------:R-:W-:Y:S01]  /*13530*/  IMAD.MOV.U32 R63, RZ, RZ, 0x40000040 ;  /* 0x40000040ff3f7424 */ /* 0x000fe200078e00ff */
[----:B01----:R-:W-:Y:S01]  /*13540*/  MOV R5, 0x40000040 ;  /* 0x4000004000057802 */ /* 0x003fe20000000f00 */
[C---:B------:R-:W-:Y:S01]  /*13550*/  VIADD R60, R6.reuse, 0x4 ;  /* 0x00000004063c7836 */ /* 0x040fe20000000000 */
[C---:B------:R-:W-:Y:S01]  /*13560*/  IADD3 R58, R6.reuse, 0x6, RZ ;  /* 0x00000006063a7810 */ /* 0x040fe20007ffe0ff */
[----:B------:R-:W-:Y:S01]  /*13570*/  IMAD.MOV.U32 R61, RZ, RZ, 0x40000040 ;  /* 0x40000040ff3d7424 */ /* 0x000fe200078e00ff */
[----:B------:R-:W-:Y:S01]  /*13580*/  MOV R11, 0x40000040 ;  /* 0x40000040000b7802 */ /* 0x000fe20000000f00 */
[----:B------:R-:W-:Y:S01]  /*13590*/  IMAD.MOV.U32 R59, RZ, RZ, 0x40000040 ;  /* 0x40000040ff3b7424 */ /* 0x000fe200078e00ff */
[C---:B------:R-:W-:Y:S01]  /*135a0*/  IADD3 R212, R6.reuse, 0x800, RZ ;  /* 0x0000080006d47810 */ /* 0x040fe20007ffe0ff */
[C---:B------:R-:W-:Y:S01]  /*135b0*/  VIADD R56, R6.reuse, 0x400 ;  /* 0x0000040006387836 */ /* 0x040fe20000000000 */
[----:B------:R-:W-:Y:S01]  /*135c0*/  MOV R209, 0x40000040 ;  /* 0x4000004000d17802 */ /* 0x000fe20000000f00 */
[----:B------:R-:W-:Y:S01]  /*135d0*/  IMAD.MOV.U32 R57, RZ, RZ, 0x40000040 ;  /* 0x40000040ff397424 */ /* 0x000fe200078e00ff */
[C---:B------:R-:W-:Y:S01]  /*135e0*/  IADD3 R14, R6.reuse, 0xc02, RZ ;  /* 0x00000c02060e7810 */ /* 0x040fe20007ffe0ff */
[C---:B------:R-:W-:Y:S01]  /*135f0*/  VIADD R10, R6.reuse, 0x402 ;  /* 0x00000402060a7836 */ /* 0x040fe20000000000 */
[----:B------:R-:W-:Y:S01]  /*13600*/  MOV R9, 0x40000040 ;  /* 0x4000004000097802 */ /* 0x000fe20000000f00 */
[----:B------:R-:W-:Y:S01]  /*13610*/  VIADD R216, R6, 0x404 ;  /* 0x0000040406d87836 */ /* 0x000fe20000000000 */
[----:B------:R0:W-:Y:S01]  /*13620*/  STL.64 [R1+0x40], R62 ;  /* 0x0000403e01007387 */ /* 0x0001e20000100a00 */
[----:B------:R-:W-:-:S02]  /*13630*/  IMAD.MOV.U32 R217, RZ, RZ, 0x40000040 ;  /* 0x40000040ffd97424 */ /* 0x000fc400078e00ff */
[C---:B------:R-:W-:Y:S01]  /*13640*/  VIADD R214, R6.reuse, 0x406 ;  /* 0x0000040606d67836 */ /* 0x040fe20000000000 */
[----:B------:R0:W-:Y:S01]  /*13650*/  STL.64 [R1+0x38], R60 ;  /* 0x0000383c01007387 */ /* 0x0001e20000100a00 */
[----:B------:R-:W-:Y:S02]  /*13660*/  IMAD.MOV.U32 R215, RZ, RZ, 0x40000040 ;  /* 0x40000040ffd77424 */ /* 0x000fe400078e00ff */
[----:B------:R-:W-:Y:S01]  /*13670*/  IMAD.MOV.U32 R213, RZ, RZ, 0x40000040 ;  /* 0x40000040ffd57424 */ /* 0x000fe200078e00ff */
[----:B------:R0:W-:Y:S01]  /*13680*/  STL.64 [R1+0x30], R58 ;  /* 0x0000303a01007387 */ /* 0x0001e20000100a00 */
[C---:B------:R-:W-:Y:S02]  /*13690*/  VIADD R210, R6.reuse, 0x802 ;  /* 0x0000080206d27836 */ /* 0x040fe40000000000 */
[----:B------:R-:W-:Y:S01]  /*136a0*/  IMAD.MOV.U32 R211, RZ, RZ, 0x40000040 ;  /* 0x40000040ffd37424 */ /* 0x000fe200078e00ff */
[----:B------:R0:W-:Y:S01]  /*136b0*/  STL.64 [R1+0x28], R56 ;  /* 0x0000283801007387 */ /* 0x0001e20000100a00 */
[----:B------:R-:W-:-:S02]  /*136c0*/  VIADD R208, R6, 0x804 ;  /* 0x0000080406d07836 */ /* 0x000fc40000000000 */
[C---:B------:R-:W-:Y:S01]  /*136d0*/  VIADD R206, R6.reuse, 0x806 ;  /* 0x0000080606ce7836 */ /* 0x040fe20000000000 */
[----:B------:R0:W-:Y:S01]  /*136e0*/  STL.64 [R1+0x20], R10 ;  /* 0x0000200a01007387 */ /* 0x0001e20000100a00 */
[----:B------:R-:W-:Y:S02]  /*136f0*/  IMAD.MOV.U32 R207, RZ, RZ, 0x40000040 ;  /* 0x40000040ffcf7424 */ /* 0x000fe400078e00ff */
[C---:B------:R-:W-:Y:S02]  /*13700*/  VIADD R20, R6.reuse, 0xc00 ;  /* 0x00000c0006147836 */ /* 0x040fe40000000000 */
[----:B------:R-:W-:Y:S02]  /*13710*/  IMAD.MOV.U32 R21, RZ, RZ, 0x40000040 ;  /* 0x40000040ff157424 */ /* 0x000fe400078e00ff */
[----:B------:R-:W-:Y:S02]  /*13720*/  IMAD.MOV.U32 R15, RZ, RZ, 0x40000040 ;  /* 0x40000040ff0f7424 */ /* 0x000fe400078e00ff */
[----:B------:R-:W-:-:S02]  /*13730*/  VIADD R12, R6, 0xc04 ;  /* 0x00000c04060c7836 */ /* 0x000fc40000000000 */
[----:B------:R-:W-:Y:S02]  /*13740*/  IMAD.MOV.U32 R13, RZ, RZ, 0x40000040 ;  /* 0x40000040ff0d7424 */ /* 0x000fe400078e00ff */
[----:B------:R-:W-:Y:S02]  /*13750*/  VIADD R8, R6, 0xc06 ;  /* 0x00000c0606087836 */ /* 0x000fe40000000000 */
[----:B------:R-:W-:Y:S01]  /*13760*/  IMAD.MOV.U32 R3, RZ, RZ, 0x40000040 ;  /* 0x40000040ff037424 */ /* 0x000fe200078e00ff */
[----:B---3--:R-:W-:-:S04]  /*13770*/  LEA R2, R202, R2, 0xb ;  /* 0x00000002ca027211 */ /* 0x008fc800078e58ff */
[C---:B------:R-:W-:Y:S01]  /*13780*/  R2UR UR6, R2.reuse ;  /* 0x00000000020672ca */ /* 0x040fe200000e0000 */
[----:B------:R-:W-:-:S12]  /*13790*/  VIADD R4, R2, 0x2 ;  /* 0x0000000202047836 */ /* 0x000fd80000000000 */
[----:B------:R-:W-:Y:S01]  /*137a0*/  HGMMA.64x64x16.F32 R24, gdesc[UR4], RZ, !UPT, gsb0 ;  /* 0x00e00000041879f0 */ /* 0x000fe2000c0008ff */
[----:B------:R-:W-:Y:S02]  /*137b0*/  R2UR UR4, R62 ;  /* 0x000000003e0472ca */ /* 0x000fe400000e0000 */
[----:B------:R-:W-:Y:S02]  /*137c0*/  R2UR UR5, R63 ;  /* 0x000000003f0572ca */ /* 0x000fe400000e0000 */
[----:B------:R-:W-:Y:S01]  /*137d0*/  R2UR UR6, R4 ;  /* 0x00000000040672ca */ /* 0x000fe200000e0000 */
[----:B------:R-:W-:Y:S01]  /*137e0*/  VIADD R4, R2, 0x4 ;  /* 0x0000000402047836 */ /* 0x000fe20000000000 */
[----:B------:R-:W-:Y:S01]  /*137f0*/  R2UR UR7, R5 ;  /* 0x00000000050772ca */ /* 0x000fe200000e0000 */
[----:B------:R-:W-:Y:S01]  /*13800*/  IMAD.MOV.U32 R5, RZ, RZ, 0x40000040 ;  /* 0x40000040ff057424 */ /* 0x000fe200078e00ff */
[----:B------:R-:W-:Y:S02]  /*13810*/  WARPGROUP.DEPBAR.LE gsb0, 0x0 ;  /* 0x00008000000079c5 */ /* 0x000fe40000010000 */
[----:B------:R-:W-:-:S09]  /*13820*/  WARPGROUP.ARRIVE ;  /* 0x00000000000079c5 */ /* 0x000fd20000000000 */
[----:B------:R-:W-:Y:S01]  /*13830*/  HGMMA.64x64x16.F32 R24, gdesc[UR4], R24, gsb0 ;  /* 0x00e00000041879f0 */ /* 0x000fe20008000818 */
        /* <DEDUP_REMOVED lines=11> */
[----:B------:R-:W-:Y:S02]  /*138f0*/  R2UR UR6, R4 ;  /* 0x00000000040672ca */ /* 0x000fe400000e0000 */
[----:B------:R-:W-:Y:S01]  /*13900*/  R2UR UR7, R5 ;  /* 0x00000000050772ca */ /* 0x000fe200000e0000 */
[----:B------:R-:W-:Y:S01]  /*13910*/  IMAD.MOV.U32 R5, RZ, RZ, 0x40000040 ;  /* 0x40000040ff057424 */ /* 0x000fe200078e00ff */
[----:B------:R-:W-:Y:S01]  /*13920*/  IADD3 R4, R2, 0x200, RZ ;  /* 0x0000020002047810 */ /* 0x000fe20007ffe0ff */
[----:B------:R-:W-:-:S02]  /*13930*/  WARPGROUP.DEPBAR.LE gsb0, 0x0 ;  /* 0x00008000000079c5 */ /* 0x000fc40000010000 */
[----:B------:R-:W-:-:S08]  /*13940*/  WARPGROUP.ARRIVE ;  /* 0x00000000000079c5 */ /* 0x000fd00000000000 */
        /* <DEDUP_REMOVED lines=14> */
[----:B------:R-:W-:Y:S02]  /*13a30*/  R2UR UR7, R5 ;  /* 0x00000000050772ca */ /* 0x000fe400000e0000 */
[----:B------:R-:W-:Y:S01]  /*13a40*/  MOV R5, 0x40000040 ;  /* 0x4000004000057802 */ /* 0x000fe20000000f00 */
        /* <DEDUP_REMOVED lines=71> */
[C---:B------:R-:W-:Y:S01]  /*13ec0*/  IADD3 R4, R2.reuse, 0x604, RZ ;  /* 0x0000060402047810 */ /* 0x040fe20007ffe0ff */
[----:B------:R-:W-:Y:S01]  /*13ed0*/  VIADD R2, R2, 0x606 ;  /* 0x0000060602027836 */ /* 0x000fe20000000000 */
[----:B------:R-:W-:-:S02]  /*13ee0*/  WARPGROUP.DEPBAR.LE gsb0, 0x0 ;  /* 0x00008000000079c5 */ /* 0x000fc40000010000 */
[----:B------:R-:W-:-:S07]  /*13ef0*/  WARPGROUP.ARRIVE ;  /* 0x00000000000079c5 */ /* 0x000fce0000000000 */
[----:B------:R-:W-:Y:S01]  /*13f00*/  HGMMA.64x64x16.F32 R24, gdesc[UR4], R24, gsb0 ;  /* 0x00e00000041879f0 */ /* 0x000fe20008000818 */
[----:B------:R-:W-:Y:S02]  /*13f10*/  R2UR UR4, R12 ;  /* 0x000000000c0472ca */ /* 0x000fe400000e0000 */
[----:B------:R-:W-:Y:S02]  /*13f20*/  R2UR UR5, R13 ;  /* 0x000000000d0572ca */ /* 0x000fe400000e0000 */
[----:B------:R-:W-:Y:S02]  /*13f30*/  R2UR UR6, R4 ;  /* 0x00000000040672ca */ /* 0x000fe400000e0000 */
[----:B------:R-:W-:Y:S01]  /*13f40*/  R2UR UR7, R5 ;  /* 0x00000000050772ca */ /* 0x000fe200000e0000 */
[----:B------:R-:W-:Y:S02]  /*13f50*/  WARPGROUP.DEPBAR.LE gsb0, 0x0 ;  /* 0x00008000000079c5 */ /* 0x000fe40000010000 */
[----:B------:R-:W-:-:S10]  /*13f60*/  WARPGROUP.ARRIVE ;  /* 0x00000000000079c5 */ /* 0x000fd40000000000 */
[----:B------:R-:W-:Y:S01]  /*13f70*/  HGMMA.64x64x16.F32 R24, gdesc[UR4], R24, gsb0 ;  /* 0x00e00000041879f0 */ /* 0x000fe20008000818 */
[----:B------:R-:W-:Y:S02]  /*13f80*/  R2UR UR4, R8 ;  /* 0x00000000080472ca */ /* 0x000fe400000e0000 */
[----:B------:R-:W-:Y:S02]  /*13f90*/  R2UR UR5, R9 ;  /* 0x00000000090572ca */ /* 0x000fe400000e0000 */
[----:B------:R-:W-:Y:S02]  /*13fa0*/  R2UR UR6, R2 ;  /* 0x00000000020672ca */ /* 0x000fe400000e0000 */
[----:B------:R-:W-:Y:S01]  /*13fb0*/  R2UR UR7, R3 ;  /* 0x00000000030772ca */ /* 0x000fe200000e0000 */
[----:B------:R-:W-:Y:S02]  /*13fc0*/  WARPGROUP.DEPBAR.LE gsb0, 0x0 ;  /* 0x00008000000079c5 */ /* 0x000fe40000010000 */
[----:B------:R-:W-:-:S10]  /*13fd0*/  WARPGROUP.ARRIVE ;  /* 0x00000000000079c5 */ /* 0x000fd40000000000 */
[----:B------:R-:W-:Y:S03]  /*13fe0*/  HGMMA.64x64x16.F32 R24, gdesc[UR4], R24, gsb0 ;  /* 0x00e00000041879f0 */ /* 0x000fe60008000818 */
[----:B------:R-:W-:Y:S02]  /*13ff0*/  WARPGROUP.DEPBAR.LE gsb0, 0x0 ;  /* 0x00008000000079c5 */ /* 0x000fe40000010000 */
[----:B0-----:R-:W-:Y:S05]  /*14000*/  @!P0 BRA `(.L_x_1739) ;  /* 0x0000000000048947 */ /* 0x001fea0003800000 */
[----:B------:R-:W-:Y:S01]  /*14010*/  BPT.TRAP 0x1 ;  /* 0x000000040000795c */ /* 0x000fe20000300000 */
.L_x_1739:
[----:B------:R-:W2:Y:S01]  /*14020*/  LDL R2, [R1+0x78] ;  /* 0x0000780001027983 */ /* 0x000ea20000100800 */
[----:B------:R-:W0:Y:S01]  /*14030*/  LDC R78, c[0x0][0x448] ;  /* 0x00011200ff4e7b82 */ /* 0x000e220000000800 */
[----:B------:R-:W-:Y:S02]  /*14040*/  ULDC UR4, c[0x0][0x9d8] ;  /* 0x0002760000047ab9 */ /* 0x000fe40000000800 */
[----:B------:R-:W2:Y:S04]  /*14050*/  LDL R76, [R1+0x5c] ;  /* 0x00005c00014c7983 */ /* 0x000ea80000100800 */
[----:B------:R-:W3:Y:S01]  /*14060*/  LDL R65, [R1+0xc] ;  /* 0x00000c0001417983 */ /* 0x000ee20000100800 */
[----:B0-----:R-:W-:-:S13]  /*14070*/  ISETP.NE.AND P1, PT, R78, 0x1, PT ;  /* 0x000000014e00780c */ /* 0x001fda0003f25270 */
[----:B------:R-:W0:Y:S08]  /*14080*/  @P1 LDC R3, c[0x0][0x44c] ;  /* 0x00011300ff031b82 */ /* 0x000e300000000800 */
[----:B------:R-:W1:Y:S01]  /*14090*/  @P1 LDC R11, c[0x0][0x450] ;  /* 0x00011400ff0b1b82 */ /* 0x000e620000000800 */
[----:B------:R-:W-:Y:S01]  /*140a0*/  FMUL.FTZ R64, R48, UR4 ;  /* 0x0000000430407c20 */ /* 0x000fe20008410000 */
[----:B------:R-:W-:-:S02]  /*140b0*/  VIADD R0, R0, 0x30840 ;  /* 0x0003084000007836 */ /* 0x000fc40000000000 */
[----:B------:R-:W-:Y:S02]  /*140c0*/  IMAD.MOV.U32 R66, RZ, RZ, -0x40 ;  /* 0xffffffc0ff427424 */ /* 0x000fe400078e00ff */
        /* <DEDUP_REMOVED lines=16> */
[----:B------:R-:W-:-:S02]  /*141d0*/  IMAD R66, R93, R66, 0x40 ;  /* 0x000000405d427424 */ /* 0x000fc400078e0242 */
        /* <DEDUP_REMOVED lines=15> */
[----:B------:R-:W-:-:S02]  /*142d0*/  ULDC UR4, c[0x0][0x9dc] ;  /* 0x0002770000047ab9 */ /* 0x000fc40000000800 */
[----:B------:R-:W-:Y:S01]  /*142e0*/  ULOP3.LUT UR5, URZ, UR4, URZ, 0x33, !UPT ;  /* 0x000000043f057292 */ /* 0x000fe2000f8e333f */
[----:B------:R-:W-:-:S04]  /*142f0*/  LOP3.LUT R16, R16, 0xffffffbf, RZ, 0xc0, !PT ;  /* 0xffffffbf10107812 */ /* 0x000fc800078ec0ff */
[----:B------:R-:W-:Y:S01]  /*14300*/  @P1 LOP3.LUT R16, R16, 0x40, RZ, 0xfc, !PT ;  /* 0x0000004010101812 */ /* 0x000fe200078efcff */
        /* <DEDUP_REMOVED lines=22> */
[----:B------:R-:W1:Y:S01]  /*14470*/  MUFU.TANH R33, R33 ;  /* 0x0000002100217308 */ /* 0x000e620000002400 */
[----:B--2---:R-:W-:-:S04]  /*14480*/  IMAD.IADD R48, R2, 0x1, R76 ;  /* 0x0000000102307824 */ /* 0x004fc800078e024c */
[----:B0-----:R-:W-:-:S05]  /*14490*/  @P1 IMAD.HI.U32 R2, R48, R3, RZ ;  /* 0x0000000330021227 */ /* 0x001fca00078e00ff */
[----:B-1----:R-:W-:Y:S02]  /*144a0*/  @P1 SHF.R.U32.HI R48, RZ, R11, R2 ;  /* 0x0000000bff301219 */ /* 0x002fe40000011602 */
[----:B------:R-:W0:Y:S01]  /*144b0*/  LDC.64 R10, c[0x0][0x9e0] ;  /* 0x00027800ff0a7b82 */ /* 0x000e220000000a00 */
[----:B---3--:R-:W-:-:S04]  /*144c0*/  PRMT R2, R65, 0x654, R0 ;  /* 0x0000065441027816 */ /* 0x008fc80000000000 */
[----:B------:R1:W-:Y:S01]  /*144d0*/  SYNCS.ARRIVE.TRANS64.RED.A1T0 RZ, [R2+URZ], RZ ;  /* 0x000000ff02ff79a7 */ /* 0x0003e2000810043f */
[----:B------:R-:W2:Y:S01]  /*144e0*/  SHFL.IDX PT, R70, R48, RZ, 0x1c1f ;  /* 0x001c1fff30467589 */ /* 0x000ea200000e0000 */
[----:B-1----:R-:W-:-:S04]  /*144f0*/  IADD3 R2, -R225, 0x1, R66 ;  /* 0x00000001e1027810 */ /* 0x002fc80007ffe142 */
[----:B------:R-:W-:Y:S02]  /*14500*/  IADD3 R3, -R219, R2, R220 ;  /* 0x00000002db037210 */ /* 0x000fe40007ffe1dc */
[----:B------:R-:W-:-:S05]  /*14510*/  MOV R2, UR5 ;  /* 0x0000000500027c02 */ /* 0x000fca0008000f00 */
[----:B------:R1:W-:Y:S01]  /*14520*/  STL [R1], R2 ;  /* 0x0000000201007387 */ /* 0x0003e20000100800 */
[----:B0-----:R-:W-:Y:S01]  /*14530*/  ISETP.GE.AND P1, PT, R11, 0x1, PT ;  /* 0x000000010b00780c */ /* 0x001fe20003f26270 */
[----:B------:R-:W0:Y:S08]  /*14540*/  MUFU.TANH R34, R34 ;  /* 0x0000002200227308 */ /* 0x000e300000002400 */
[----:B------:R-:W3:Y:S08]  /*14550*/  MUFU.TANH R64, R64 ;  /* 0x0000004000407308 */ /* 0x000ef00000002400 */
[----:B------:R-:W0:Y:S08]  /*14560*/  MUFU.TANH R63, R63 ;  /* 0x0000003f003f7308 */ /* 0x000e300000002400 */
[----:B------:R-:W0:Y:S08]  /*14570*/  MUFU.TANH R35, R35 ;  /* 0x0000002300237308 */ /* 0x000e300000002400 */
[----:B------:R-:W0:Y:S08]  /*14580*/  MUFU.TANH R36, R36 ;  /* 0x0000002400247308 */ /* 0x000e300000002400 */
[----:B------:R-:W0:Y:S08]  /*14590*/  MUFU.TANH R52, R52 ;  /* 0x0000003400347308 */ /* 0x000e300000002400 */
[----:B------:R-:W0:Y:S08]  /*145a0*/  MUFU.TANH R50, R50 ;  /* 0x0000003200327308 */ /* 0x000e300000002400 */
[----:B------:R-:W0:Y:S01]  /*145b0*/  MUFU.TANH R38, R38 ;  /* 0x0000002600267308 */ /* 0x000e220000002400 */
[----:B------:R-:W-:Y:S01]  /*145c0*/  IADD3 R67, -R225, R220, R66 ;  /* 0x000000dce1437210 */ /* 0x000fe20007ffe142 */
[----:B------:R-:W-:Y:S01]  /*145d0*/  VIADD R65, R3, UR5 ;  /* 0x0000000503417c36 */ /* 0x000fe20008000000 */
[----:B------:R-:W-:-:S05]  /*145e0*/  LOP3.LUT R16, R16, 0xffffffdf, RZ, 0xc0, !PT ;  /* 0xffffffdf10107812 */ /* 0x000fca00078ec0ff */
[----:B------:R5:W0:Y:S01]  /*145f0*/  MUFU.TANH R0, R54 ;  /* 0x0000003600007308 */ /* 0x000a220000002400 */
[----:B------:R-:W-:Y:S01]  /*14600*/  @P1 LOP3.LUT R16, R16, 0x20, RZ, 0xfc, !PT ;  /* 0x0000002010101812 */ /* 0x000fe200078efcff */
[----:B--2---:R-:W-:Y:S01]  /*14610*/  IMAD.IADD R69, R65, 0x1, R70 ;  /* 0x0000000141457824 */ /* 0x004fe200078e0246 */
[----:B------:R-:W-:Y:S01]  /*14620*/  LEA R46, R93, 0xffffffc0, 0x6 ;  /* 0xffffffc05d2e7811 */ /* 0x000fe200078e30ff */
[----:B-----5:R-:W-:-:S05]  /*14630*/  IMAD.IADD R54, R3, 0x1, R10 ;  /* 0x0000000103367824 */ /* 0x020fca00078e020a */
[----:B------:R-:W-:Y:S01]  /*14640*/  VIADDMNMX R68, R70, R54, R67, PT ;  /* 0x0000003646447246 */ /* 0x000fe20003800143 */
[----:B-1-34-:R-:W-:Y:S06]  /*14650*/  @!P1 BRA `(.L_x_1740) ;  /* 0x0000000000509947 */ /* 0x01afec0003800000 */
[----:B------:R-:W-:Y:S01]  /*14660*/  IADD3 R39, -R219, R220, R70 ;  /* 0x000000dcdb277210 */ /* 0x000fe20007ffe146 */
[----:B------:R-:W-:Y:S03]  /*14670*/  BSSY B0, `(.L_x_1741) ;  /* 0x000000e000007945 */ /* 0x000fe60003800000 */
[----:B------:R-:W-:-:S13]  /*14680*/  ISETP.GT.AND P1, PT, R39, -0x1, PT ;  /* 0xffffffff2700780c */ /* 0x000fda0003f24270 */
        /* <DEDUP_REMOVED lines=8> */
.L_x_1742:
[----:B------:R-:W-:-:S13]  /*14710*/  ISETP.NE.AND P1, PT, R11, 0x1, PT ;  /* 0x000000010b00780c */ /* 0x000fda0003f25270 */
[----:B------:R-:W1:Y:S02]  /*14720*/  @P1 LDC.64 R2, c[0x0][0x9e8] ;  /* 0x00027a00ff021b82 */ /* 0x000e640000000a00 */
[----:B-1----:R-:W-:-:S05]  /*14730*/  @P1 IMAD.HI.U32 R2, R39, R2, RZ ;  /* 0x0000000227021227 */ /* 0x002fca00078e00ff */
[----:B------:R-:W-:-:S07]  /*14740*/  @P1 SHF.R.U32.HI R39, RZ, R3, R2 ;  /* 0x00000003ff271219 */ /* 0x000fce0000011602 */
.L_x_1743:
[----:B------:R-:W-:Y:S05]  /*14750*/  BSYNC B0 ;  /* 0x0000000000007941 */ /* 0x000fea0003800000 */
.L_x_1741:
[----:B------:R-:W-:-:S04]  /*14760*/  IMAD R2, R39, R11, -R46 ;  /* 0x0000000b27027224 */ /* 0x000fc800078e0a2e */
[----:B------:R-:W-:-:S05]  /*14770*/  IMAD.IADD R2, R2, 0x1, -R225 ;  /* 0x0000000102027824 */ /* 0x000fca00078e0ae1 */
[----:B------:R-:W-:Y:S02]  /*14780*/  VIMNMX R69, R69, R2, !PT ;  /* 0x0000000245457248 */ /* 0x000fe40007fe0100 */
[----:B------:R-:W-:-:S07]  /*14790*/  VIADDMNMX R68, R2, R11, R68, PT ;  /* 0x0000000b02447246 */ /* 0x000fce0003800144 */
.L_x_1740:
        /* <DEDUP_REMOVED lines=10> */
[----:B------:R-:W-:Y:S02]  /*14840*/  FSEL R39, R56, -INF , !P4 ;  /* 0xff80000038277808 */ /* 0x000fe40006000000 */
        /* <DEDUP_REMOVED lines=38> */
[C---:B------:R-:W-:Y:S02]  /*14ab0*/  ISETP.GT.AND P3, PT, R69.reuse, 0x29, !P4 ;  /* 0x000000294500780c */ /* 0x040fe40006764270 */
        /* <DEDUP_REMOVED lines=12> */
[C---:B------:R-:W-:Y:S02]  /*14b80*/  ISETP.GE.AND P6, PT, R66.reuse, 0x1, PT ;  /* 0x000000014200780c */ /* 0x040fe40003fc6270 */
[----:B0-----:R-:W-:Y:S02]  /*14b90*/  FSEL R63, R63, -INF , !P3 ;  /* 0xff8000003f3f7808 */ /* 0x001fe40005800000 */
[----:B------:R-:W-:Y:S02]  /*14ba0*/  ISETP.GE.AND P3, PT, R66, 0x39, PT ;  /* 0x000000394200780c */ /* 0x000fe40003f66270 */
[----:B------:R-:W-:Y:S02]  /*14bb0*/  P2R R71, PR, RZ, 0x20 ;  /* 0x00000020ff477803 */ /* 0x000fe40000000000 */
[----:B------:R-:W-:-:S02]  /*14bc0*/  ISETP.GT.AND P4, PT, R69, 0x38, !P3 ;  /* 0x000000384500780c */ /* 0x000fc40005f84270 */
[----:B------:R-:W-:Y:S02]  /*14bd0*/  ISETP.GE.AND P5, PT, R66, 0x3a, PT ;  /* 0x0000003a4200780c */ /* 0x000fe40003fa6270 */
[----:B------:R-:W-:Y:S02]  /*14be0*/  ISETP.LT.OR P4, PT, R68, 0x39, P4 ;  /* 0x000000394400780c */ /* 0x000fe40002781670 */
[----:B-1----:R-:W-:Y:S02]  /*14bf0*/  VIADDMNMX R54, R48, R54, R67, PT ;  /* 0x0000003630367246 */ /* 0x002fe40003800143 */
[----:B------:R-:W-:Y:S02]  /*14c00*/  FSEL R55, R52, -INF , !P4 ;  /* 0xff80000034377808 */ /* 0x000fe40006000000 */
[----:B------:R-:W-:Y:S02]  /*14c10*/  ISETP.GT.AND P4, PT, R69, RZ, !P6 ;  /* 0x000000ff4500720c */ /* 0x000fe40007784270 */
[----:B------:R-:W-:-:S02]  /*14c20*/  IADD3 R44, R65, R48, RZ ;  /* 0x00000030412c7210 */ /* 0x000fc40007ffe0ff */
[----:B------:R-:W-:-:S04]  /*14c30*/  ISETP.LT.OR P4, PT, R68, 0x1, P4 ;  /* 0x000000014400780c */ /* 0x000fc80002781670 */
[----:B------:R-:W-:Y:S02]  /*14c40*/  FSEL R24, R24, -INF , !P4 ;  /* 0xff80000018187808 */ /* 0x000fe40006000000 */
[----:B------:R-:W-:-:S04]  /*14c50*/  ISETP.GT.AND P4, PT, R69, 0x39, !P5 ;  /* 0x000000394500780c */ /* 0x000fc80006f84270 */
[----:B------:R-:W-:-:S04]  /*14c60*/  ISETP.LT.OR P4, PT, R68, 0x3a, P4 ;  /* 0x0000003a4400780c */ /* 0x000fc80002781670 */
[----:B------:R-:W-:Y:S02]  /*14c70*/  FSEL R69, R50, -INF , !P4 ;  /* 0xff80000032457808 */ /* 0x000fe40006000000 */
[----:B------:R-:W-:-:S13]  /*14c80*/  ISETP.GE.AND P4, PT, R11, 0x1, PT ;  /* 0x000000010b00780c */ /* 0x000fda0003f86270 */
[----:B------:R-:W-:Y:S05]  /*14c90*/  @!P4 BRA `(.L_x_1744) ;  /* 0x000000000050c947 */ /* 0x000fea0003800000 */
[----:B------:R-:W-:Y:S01]  /*14ca0*/  IADD3 R65, -R219, R220, R48 ;  /* 0x000000dcdb417210 */ /* 0x000fe20007ffe130 */
[----:B------:R-:W-:Y:S03]  /*14cb0*/  BSSY B0, `(.L_x_1745) ;  /* 0x000000e000007945 */ /* 0x000fe60003800000 */
        /* <DEDUP_REMOVED lines=9> */
.L_x_1746:
[----:B------:R-:W-:-:S13]  /*14d50*/  ISETP.NE.AND P4, PT, R11, 0x1, PT ;  /* 0x000000010b00780c */ /* 0x000fda0003f85270 */
[----:B------:R-:W0:Y:S02]  /*14d60*/  @P4 LDC.64 R2, c[0x0][0x9e8] ;  /* 0x00027a00ff024b82 */ /* 0x000e240000000a00 */
[----:B0-----:R-:W-:-:S05]  /*14d70*/  @P4 IMAD.HI.U32 R2, R65, R2, RZ ;  /* 0x0000000241024227 */ /* 0x001fca00078e00ff */
[----:B------:R-:W-:-:S07]  /*14d80*/  @P4 SHF.R.U32.HI R65, RZ, R3, R2 ;  /* 0x00000003ff414219 */ /* 0x000fce0000011602 */
.L_x_1747:
[----:B------:R-:W-:Y:S05]  /*14d90*/  BSYNC B0 ;  /* 0x0000000000007941 */ /* 0x000fea0003800000 */
.L_x_1745:
[----:B------:R-:W-:-:S04]  /*14da0*/  IMAD R46, R65, R11, -R46 ;  /* 0x0000000b412e7224 */ /* 0x000fc800078e0a2e */
[----:B------:R-:W-:-:S05]  /*14db0*/  IMAD.IADD R3, R46, 0x1, -R225 ;  /* 0x000000012e037824 */ /* 0x000fca00078e0ae1 */
[----:B------:R-:W-:Y:S02]  /*14dc0*/  VIMNMX R44, R44, R3, !PT ;  /* 0x000000032c2c7248 */ /* 0x000fe40007fe0100 */
[----:B------:R-:W-:-:S07]  /*14dd0*/  VIADDMNMX R54, R3, R11, R54, PT ;  /* 0x0000000b03367246 */ /* 0x000fce0003800136 */
.L_x_1744:
[----:B------:R-:W-:Y:S01]  /*14de0*/  ISETP.GT.AND P1, PT, R44, 0x1, !P1 ;  /* 0x000000012c00780c */ /* 0x000fe20004f24270 */
[----:B------:R-:W-:Y:S01]  /*14df0*/  ULDC UR4, c[0x0][0x988] ;  /* 0x0002620000047ab9 */ /* 0x000fe20000000800 */
[----:B------:R-:W-:Y:S02]  /*14e00*/  FMNMX.FTZ R2, R24, R39, !PT ;  /* 0x0000002718027209 */ /* 0x000fe40007810000 */
        /* <DEDUP_REMOVED lines=34> */
[----:B------:R-:W-:Y:S01]  /*15030*/  ISETP.GT.AND P2, PT, R44, 0x8, !P2 ;  /* 0x000000082c00780c */ /* 0x000fe20005744270 */
[----:B------:R-:W0:Y:S01]  /*15040*/  SHFL.BFLY PT, R2, R3, 0x2, 0x1f ;  /* 0x0c401f0003027f89 */ /* 0x000e2200000e0000 */
[C---:B------:R-:W-:Y:S02]  /*15050*/  ISETP.LT.OR P1, PT, R54.reuse, 0x1a, P1 ;  /* 0x0000001a3600780c */ /* 0x040fe40000f21670 */
[----:B------:R-:W-:Y:S02]  /*15060*/  ISETP.LT.OR P2, PT, R54, 0x9, P2 ;  /* 0x000000093600780c */ /* 0x000fe40001741670 */
[----:B------:R-:W-:Y:S02]  /*15070*/  FSEL R71, R30, -INF , !P1 ;  /* 0xff8000001e477808 */ /* 0x000fe40004800000 */
[----:B------:R-:W-:Y:S02]  /*15080*/  ISETP.NE.AND P1, PT, R72, RZ, PT ;  /* 0x000000ff4800720c */ /* 0x000fe40003f25270 */
[----:B------:R-:W-:-:S02]  /*15090*/  ISETP.GT.AND P6, PT, R44, RZ, !P6 ;  /* 0x000000ff2c00720c */ /* 0x000fc400077c4270 */
[----:B------:R-:W-:Y:S02]  /*150a0*/  ISETP.GT.AND P1, PT, R44, 0x20, !P1 ;  /* 0x000000202c00780c */ /* 0x000fe40004f24270 */
[----:B------:R-:W-:Y:S02]  /*150b0*/  FSEL R25, R25, -INF , !P2 ;  /* 0xff80000019197808 */ /* 0x000fe40005000000 */
[----:B------:R-:W-:Y:S02]  /*150c0*/  ISETP.LT.OR P1, PT, R54, 0x21, P1 ;  /* 0x000000213600780c */ /* 0x000fe40000f21670 */
[----:B------:R-:W-:Y:S02]  /*150d0*/  ISETP.NE.AND P2, PT, R73, RZ, PT ;  /* 0x000000ff4900720c */ /* 0x000fe40003f45270 */
[----:B------:R-:W-:Y:S02]  /*150e0*/  FSEL R31, R31, -INF , !P1 ;  /* 0xff8000001f1f7808 */ /* 0x000fe40004800000 */
[----:B------:R-:W-:-:S02]  /*150f0*/  ISETP.NE.AND P1, PT, R62, RZ, PT ;  /* 0x000000ff3e00720c */ /* 0x000fc40003f25270 */
[----:B------:R-:W-:Y:S02]  /*15100*/  ISETP.LT.OR P6, PT, R54, 0x1, P6 ;  /* 0x000000013600780c */ /* 0x000fe400037c1670 */
[----:B------:R-:W-:Y:S02]  /*15110*/  ISETP.GT.AND P1, PT, R44, 0x21, !P1 ;  /* 0x000000212c00780c */ /* 0x000fe40004f24270 */
[----:B------:R-:W-:Y:S02]  /*15120*/  FSEL R26, R4, -INF , !P6 ;  /* 0xff800000041a7808 */ /* 0x000fe40007000000 */
[----:B------:R-:W-:Y:S02]  /*15130*/  ISETP.LT.OR P1, PT, R54, 0x22, P1 ;  /* 0x000000223600780c */ /* 0x000fe40000f21670 */
[----:B------:R-:W-:Y:S02]  /*15140*/  FMNMX.FTZ R30, R26, R5, !PT ;  /* 0x000000051a1e7209 */ /* 0x000fe40007810000 */
[----:B------:R-:W-:-:S02]  /*15150*/  FSEL R73, R32, -INF , !P1 ;  /* 0xff80000020497808 */ /* 0x000fc40004800000 */
[----:B0-----:R-:W-:Y:S01]  /*15160*/  FMNMX.FTZ R32, R3, R2, !PT ;  /* 0x0000000203207209 */ /* 0x001fe20007810000 */
[----:B------:R-:W-:Y:S01]  /*15170*/  IMAD.U32 R2, RZ, RZ, UR4 ;  /* 0x00000004ff027e24 */ /* 0x000fe2000f8e00ff */
[----:B------:R-:W-:Y:S02]  /*15180*/  FMNMX.FTZ R30, R25, R30, !PT ;  /* 0x0000001e191e7209 */ /* 0x000fe40007810000 */
[----:B------:R-:W-:Y:S01]  /*15190*/  ISETP.GT.AND P1, PT, R44, 0x28, !P2 ;  /* 0x000000282c00780c */ /* 0x000fe20005724270 */
[----:B------:R-:W0:Y:S01]  /*151a0*/  SHFL.BFLY PT, R77, R32, 0x1, 0x1f ;  /* 0x0c201f00204d7f89 */ /* 0x000e2200000e0000 */
[----:B------:R-:W-:Y:S02]  /*151b0*/  FMNMX.FTZ R30, R65, R30, !PT ;  /* 0x0000001e411e7209 */ /* 0x000fe40007810000 */
[----:B------:R-:W-:Y:S02]  /*151c0*/  ISETP.LT.OR P1, PT, R54, 0x29, P1 ;  /* 0x000000293600780c */ /* 0x000fe40000f21670 */
[----:B------:R-:W-:-:S02]  /*151d0*/  FMNMX.FTZ R30, R27, R30, !PT ;  /* 0x0000001e1b1e7209 */ /* 0x000fc40007810000 */
[----:B------:R-:W-:Y:S02]  /*151e0*/  ISETP.NE.AND P4, PT, R74, RZ, PT ;  /* 0x000000ff4a00720c */ /* 0x000fe40003f85270 */
[----:B------:R-:W-:Y:S02]  /*151f0*/  FMNMX.FTZ R30, R67, R30, !PT ;  /* 0x0000001e431e7209 */ /* 0x000fe40007810000 */
[----:B------:R-:W-:Y:S02]  /*15200*/  FSEL R33, R33, -INF , !P1 ;  /* 0xff80000021217808 */ /* 0x000fe40004800000 */
[----:B------:R-:W-:Y:S02]  /*15210*/  ISETP.GT.AND P1, PT, R44, 0x29, !P4 ;  /* 0x000000292c00780c */ /* 0x000fe40006724270 */
[----:B------:R-:W-:Y:S02]  /*15220*/  FMNMX.FTZ R30, R29, R30, !PT ;  /* 0x0000001e1d1e7209 */ /* 0x000fe40007810000 */
[----:B------:R-:W-:-:S02]  /*15230*/  ISETP.LT.OR P1, PT, R54, 0x2a, P1 ;  /* 0x0000002a3600780c */ /* 0x000fc40000f21670 */
[----:B------:R-:W-:Y:S02]  /*15240*/  FMNMX.FTZ R30, R71, R30, !PT ;  /* 0x0000001e471e7209 */ /* 0x000fe40007810000 */
[----:B------:R-:W-:Y:S02]  /*15250*/  FSEL R75, R34, -INF , !P1 ;  /* 0xff800000224b7808 */ /* 0x000fe40004800000 */
[----:B------:R-:W-:Y:S02]  /*15260*/  ISETP.NE.AND P2, PT, R40, RZ, PT ;  /* 0x000000ff2800720c */ /* 0x000fe40003f45270 */
[----:B0-----:R-:W-:Y:S02]  /*15270*/  FMNMX.FTZ R4, R32, R77, !PT ;  /* 0x0000004d20047209 */ /* 0x001fe40007810000 */
[----:B------:R-:W-:Y:S02]  /*15280*/  FMNMX.FTZ R30, R31, R30, !PT ;  /* 0x0000001e1f1e7209 */ /* 0x000fe40007810000 */
[C---:B------:R-:W-:Y:S01]  /*15290*/  FSETP.NEU.FTZ.AND P1, PT, R4.reuse, -INF , PT ;  /* 0xff8000000400780b */ /* 0x040fe20003f3d000 */
[----:B------:R-:W-:Y:S01]  /*152a0*/  FMUL.FTZ R28, R4, R2 ;  /* 0x00000002041c7220 */ /* 0x000fe20000410000 */
[----:B------:R-:W-:-:S02]  /*152b0*/  ISETP.NE.AND P4, PT, R42, RZ, PT ;  /* 0x000000ff2a00720c */ /* 0x000fc40003f85270 */
[----:B------:R-:W-:Y:S02]  /*152c0*/  FMNMX.FTZ R30, R73, R30, !PT ;  /* 0x0000001e491e7209 */ /* 0x000fe40007810000 */
[----:B------:R-:W-:Y:S02]  /*152d0*/  FSEL R28, R28, RZ, P1 ;  /* 0x000000ff1c1c7208 */ /* 0x000fe40000800000 */
[C---:B------:R-:W-:Y:S02]  /*152e0*/  ISETP.GT.AND P1, PT, R44.reuse, 0x30, !P2 ;  /* 0x000000302c00780c */ /* 0x040fe40005724270 */
[----:B------:R-:W-:Y:S01]  /*152f0*/  ISETP.GT.AND P2, PT, R44, 0x31, !P4 ;  /* 0x000000312c00780c */ /* 0x000fe20006744270 */
[-CC-:B------:R-:W-:Y:S01]  /*15300*/  FFMA.FTZ R196, R24, R2.reuse, -R28.reuse ;  /* 0x0000000218c47223 */ /* 0x180fe2000001081c */
[----:B------:R-:W-:Y:S01]  /*15310*/  ISETP.LT.OR P1, PT, R54, 0x31, P1 ;  /* 0x000000313600780c */ /* 0x000fe20000f21670 */
[--C-:B------:R-:W-:Y:S01]  /*15320*/  FFMA.FTZ R39, R39, R2, -R28.reuse ;  /* 0x0000000227277223 */ /* 0x100fe2000001081c */
[----:B------:R-:W-:Y:S01]  /*15330*/  FMNMX.FTZ R30, R33, R30, !PT ;  /* 0x0000001e211e7209 */ /* 0x000fe20007810000 */
[-CC-:B------:R-:W-:Y:S01]  /*15340*/  FFMA.FTZ R188, R45, R2.reuse, -R28.reuse ;  /* 0x000000022dbc7223 */ /* 0x180fe2000001081c */
[----:B------:R-:W-:Y:S01]  /*15350*/  ISETP.GT.AND P3, PT, R44, 0x38, !P3 ;  /* 0x000000382c00780c */ /* 0x000fe20005f64270 */
[-CC-:B------:R-:W-:Y:S01]  /*15360*/  FFMA.FTZ R45, R47, R2.reuse, -R28.reuse ;  /* 0x000000022f2d7223 */ /* 0x180fe2000001081c */
[----:B------:R-:W-:Y:S01]  /*15370*/  ISETP.LT.OR P2, PT, R54, 0x32, P2 ;  /* 0x000000323600780c */ /* 0x000fe20001741670 */
[-CC-:B------:R-:W-:Y:S01]  /*15380*/  FFMA.FTZ R198, R41, R2.reuse, -R28.reuse ;  /* 0x0000000229c67223 */ /* 0x180fe2000001081c */
[----:B------:R-:W-:Y:S01]  /*15390*/  FSEL R35, R35, -INF , !P1 ;  /* 0xff80000023237808 */ /* 0x000fe20004800000 */
        /* <DEDUP_REMOVED lines=11> */
[----:B------:R-:W-:Y:S01]  /*15450*/  ISETP.LT.OR P5, PT, R54, 0x3a, P5 ;  /* 0x0000003a3600780c */ /* 0x000fe20002fa1670 */
[-CC-:B------:R-:W-:Y:S01]  /*15460*/  FFMA.FTZ R37, R37, R2.reuse, -R28.reuse ;  /* 0x0000000225257223 */ /* 0x180fe2000001081c */
[----:B------:R-:W-:Y:S01]  /*15470*/  FSEL R79, R0, -INF , !P3 ;  /* 0xff800000004f7808 */ /* 0x000fe20005800000 */
[--C-:B------:R-:W-:Y:S01]  /*15480*/  FFMA.FTZ R184, R53, R2, -R28.reuse ;  /* 0x0000000235b87223 */ /* 0x100fe2000001081c */
[----:B------:R-:W-:Y:S01]  /*15490*/  FMNMX.FTZ R30, R77, R30, !PT ;  /* 0x0000001e4d1e7209 */ /* 0x000fe20007810000 */
[-CC-:B------:R-:W-:Y:S01]  /*154a0*/  FFMA.FTZ R49, R63, R2.reuse, -R28.reuse ;  /* 0x000000023f317223 */ /* 0x180fe2000001081c */
[----:B------:R-:W-:Y:S01]  /*154b0*/  FSEL R81, R38, -INF , !P5 ;  /* 0xff80000026517808 */ /* 0x000fe20006800000 */
[--C-:B------:R-:W-:Y:S01]  /*154c0*/  FFMA.FTZ R186, R55, R2, -R28.reuse ;  /* 0x0000000237ba7223 */ /* 0x100fe2000001081c */
[----:B------:R-:W-:Y:S01]  /*154d0*/  FMNMX.FTZ R30, R79, R30, !PT ;  /* 0x0000001e4f1e7209 */ /* 0x000fe20007810000 */
[----:B------:R-:W-:Y:S01]  /*154e0*/  FFMA.FTZ R51, R69, R2, -R28 ;  /* 0x0000000245337223 */ /* 0x000fe2000001081c */
[----:B------:R-:W-:Y:S01]  /*154f0*/  MUFU.EX2 R196, R196 ;  /* 0x000000c400c47308 */ /* 0x000fe20000000800 */
[----:B------:R-:W-:-:S02]  /*15500*/  ISETP.NE.AND P4, PT, R78, 0x1, PT ;  /* 0x000000014e00780c */ /* 0x000fc40003f85270 */
[----:B------:R-:W-:-:S05]  /*15510*/  FMNMX.FTZ R30, R81, R30, !PT ;  /* 0x0000001e511e7209 */ /* 0x000fca0007810000 */
[----:B------:R-:W0:Y:S01]  /*15520*/  SHFL.BFLY PT, R3, R30, 0x2, 0x1f ;  /* 0x0c401f001e037f89 */ /* 0x000e2200000e0000 */
[----:B------:R-:W1:Y:S05]  /*15530*/  MUFU.EX2 R39, R39 ;  /* 0x0000002700277308 */ /* 0x000e6a0000000800 */
[----:B------:R-:W2:Y:S03]  /*15540*/  @P4 LDC R40, c[0x0][0x450] ;  /* 0x00011400ff284b82 */ /* 0x000ea60000000800 */
[----:B------:R-:W3:Y:S08]  /*15550*/  MUFU.EX2 R198, R198 ;  /* 0x000000c600c67308 */ /* 0x000ef00000000800 */
[----:B------:R-:W4:Y:S01]  /*15560*/  MUFU.EX2 R41, R41 ;  /* 0x0000002900297308 */ /* 0x000f220000000800 */
[----:B0-----:R-:W-:-:S07]  /*15570*/  FMNMX.FTZ R0, R30, R3, !PT ;  /* 0x000000031e007209 */ /* 0x001fce0007810000 */
[----:B------:R-:W0:Y:S01]  /*15580*/  MUFU.EX2 R192, R192 ;  /* 0x000000c000c07308 */ /* 0x000e220000000800 */
[----:B------:R-:W5:Y:S07]  /*15590*/  SHFL.BFLY PT, R3, R0, 0x1, 0x1f ;  /* 0x0c201f0000037f89 */ /* 0x000f6e00000e0000 */
[----:B------:R-:W2:Y:S08]  /*155a0*/  MUFU.EX2 R43, R43 ;  /* 0x0000002b002b7308 */ /* 0x000eb00000000800 */
[----:B------:R-:W2:Y:S08]  /*155b0*/  MUFU.EX2 R194, R194 ;  /* 0x000000c200c27308 */ /* 0x000eb00000000800 */
[----:B------:R-:W2:Y:S01]  /*155c0*/  MUFU.EX2 R37, R37 ;  /* 0x0000002500257308 */ /* 0x000ea20000000800 */
[----:B-----5:R-:W-:-:S04]  /*155d0*/  FMNMX.FTZ R3, R0, R3, !PT ;  /* 0x0000000300037209 */ /* 0x020fc80007810000 */
[C---:B------:R-:W-:Y:S01]  /*155e0*/  FSETP.NEU.FTZ.AND P1, PT, R3.reuse, -INF , PT ;  /* 0xff8000000300780b */ /* 0x040fe20003f3d000 */
[----:B------:R-:W-:Y:S02]  /*155f0*/  FMUL.FTZ R0, R3, R2 ;  /* 0x0000000203007220 */ /* 0x000fe40000410000 */
[----:B------:R-:W-:Y:S03]  /*15600*/  MUFU.EX2 R188, R188 ;  /* 0x000000bc00bc7308 */ /* 0x000fe60000000800 */
[----:B------:R-:W-:-:S05]  /*15610*/  FSEL R28, R0, RZ, P1 ;  /* 0x000000ff001c7208 */ /* 0x000fca0000800000 */
[----:B------:R-:W-:Y:S01]  /*15620*/  MUFU.EX2 R45, R45 ;  /* 0x0000002d002d7308 */ /* 0x000fe20000000800 */
[-CC-:B------:R-:W-:Y:S01]  /*15630*/  FFMA.FTZ R197, R26, R2.reuse, -R28.reuse ;  /* 0x000000021ac57223 */ /* 0x180fe2000001081c */
[-CC-:B------:R-:W-:Y:S01]  /*15640*/  FFMA.FTZ R0, R5, R2.reuse, -R28.reuse ;  /* 0x0000000205007223 */ /* 0x180fe2000001081c */
[-CC-:B------:R-:W-:Y:S01]  /*15650*/  FFMA.FTZ R199, R25, R2.reuse, -R28.reuse ;  /* 0x0000000219c77223 */ /* 0x180fe2000001081c */
[-CC-:B------:R-:W-:Y:S01]  /*15660*/  FFMA.FTZ R24, R65, R2.reuse, -R28.reuse ;  /* 0x0000000241187223 */ /* 0x180fe2000001081c */
[-CC-:B------:R-:W-:Y:S01]  /*15670*/  FFMA.FTZ R193, R27, R2.reuse, -R28.reuse ;  /* 0x000000021bc17223 */ /* 0x180fe2000001081c */
[----:B-1----:R-:W-:Y:S01]  /*15680*/  FADD.FTZ R5, R196, R39 ;  /* 0x00000027c4057221 */ /* 0x002fe20000010000 */
[-CC-:B------:R-:W-:Y:S01]  /*15690*/  FFMA.FTZ R26, R67, R2.reuse, -R28.reuse ;  /* 0x00000002431a7223 */ /* 0x180fe2000001081c */
[----:B------:R-:W-:Y:S01]  /*156a0*/  MUFU.EX2 R197, R197 ;  /* 0x000000c500c57308 */ /* 0x000fe20000000800 */
[-CC-:B------:R-:W-:Y:S01]  /*156b0*/  FFMA.FTZ R195, R29, R2.reuse, -R28.reuse ;  /* 0x000000021dc37223 */ /* 0x180fe2000001081c */
[----:B---3--:R-:W-:Y:S01]  /*156c0*/  FADD.FTZ R34, R198, R5 ;  /* 0x00000005c6227221 */ /* 0x008fe20000010000 */
[-CC-:B------:R-:W-:Y:S01]  /*156d0*/  FFMA.FTZ R30, R71, R2.reuse, -R28.reuse ;  /* 0x00000002471e7223 */ /* 0x180fe2000001081c */
[-CC-:B------:R-:W-:Y:S01]  /*156e0*/  FFMA.FTZ R189, R31, R2.reuse, -R28.reuse ;  /* 0x000000021fbd7223 */ /* 0x180fe2000001081c */
[-C--:B------:R-:W-:Y:S01]  /*156f0*/  FFMA.FTZ R32, R73, R2.reuse, -R28 ;  /* 0x0000000249207223 */ /* 0x080fe2000001081c */
[----:B----4-:R-:W-:Y:S01]  /*15700*/  FADD.FTZ R5, R41, R34 ;  /* 0x0000002229057221 */ /* 0x010fe20000010000 */
[----:B------:R-:W1:Y:S01]  /*15710*/  @P4 LDC R29, c[0x0][0x44c] ;  /* 0x00011300ff1d4b82 */ /* 0x000e620000000800 */
[----:B------:R-:W3:Y:S01]  /*15720*/  MUFU.EX2 R0, R0 ;  /* 0x0000000000007308 */ /* 0x000ee20000000800 */
[-CC-:B------:R-:W-:Y:S01]  /*15730*/  FFMA.FTZ R191, R33, R2.reuse, -R28.reuse ;  /* 0x0000000221bf7223 */ /* 0x180fe2000001081c */
[----:B0-----:R-:W-:Y:S01]  /*15740*/  FADD.FTZ R38, R192, R5 ;  /* 0x00000005c0267221 */ /* 0x001fe20000010000 */
[-CC-:B------:R-:W-:Y:S01]  /*15750*/  FFMA.FTZ R34, R75, R2.reuse, -R28.reuse ;  /* 0x000000024b227223 */ /* 0x180fe2000001081c */
[-CC-:B------:R-:W-:Y:S01]  /*15760*/  FFMA.FTZ R185, R35, R2.reuse, -R28.reuse ;  /* 0x0000000223b97223 */ /* 0x180fe2000001081c */
[-C--:B------:R-:W-:Y:S01]  /*15770*/  FFMA.FTZ R77, R77, R2.reuse, -R28 ;  /* 0x000000024d4d7223 */ /* 0x080fe2000001081c */
[----:B--2---:R-:W-:Y:S01]  /*15780*/  FADD.FTZ R25, R43, R38 ;  /* 0x000000262b197221 */ /* 0x004fe20000010000 */
[-CC-:B------:R-:W-:Y:S01]  /*15790*/  FFMA.FTZ R79, R79, R2.reuse, -R28.reuse ;  /* 0x000000024f4f7223 */ /* 0x180fe2000001081c */
[----:B------:R-:W0:Y:S01]  /*157a0*/  MUFU.EX2 R199, R199 ;  /* 0x000000c700c77308 */ /* 0x000e220000000800 */
[----:B------:R-:W-:Y:S01]  /*157b0*/  FFMA.FTZ R81, R81, R2, -R28 ;  /* 0x0000000251517223 */ /* 0x000fe2000001081c */
[----:B------:R-:W-:Y:S01]  /*157c0*/  FADD.FTZ R38, R194, R25 ;  /* 0x00000019c2267221 */ /* 0x000fe20000010000 */
[----:B------:R-:W-:Y:S01]  /*157d0*/  IMAD.MOV.U32 R27, RZ, RZ, R76 ;  /* 0x000000ffff1b7224 */ /* 0x000fe200078e004c */
[----:B------:R-:W-:-:S02]  /*157e0*/  F2FP.F16.F32.PACK_AB R196, R39, R196 ;  /* 0x000000c427c4723e */ /* 0x000fc400000000ff */
[----:B------:R-:W-:Y:S01]  /*157f0*/  FADD.FTZ R25, R37, R38 ;  /* 0x0000002625197221 */ /* 0x000fe20000010000 */
[----:B------:R-:W-:Y:S01]  /*15800*/  F2FP.F16.F32.PACK_AB R198, R41, R198 ;  /* 0x000000c629c6723e */ /* 0x000fe200000000ff */
[----:B------:R-:W2:Y:S01]  /*15810*/  MUFU.EX2 R24, R24 ;  /* 0x0000001800187308 */ /* 0x000ea20000000800 */
[----:B---3--:R-:W-:Y:S01]  /*15820*/  FADD.FTZ R36, R197, R0 ;  /* 0x00000000c5247221 */ /* 0x008fe20000010000 */
[----:B------:R-:W-:Y:S01]  /*15830*/  FADD.FTZ R38, R188, R25 ;  /* 0x00000019bc267221 */ /* 0x000fe20000010000 */
[----:B------:R-:W-:Y:S02]  /*15840*/  F2FP.F16.F32.PACK_AB R197, R0, R197 ;  /* 0x000000c500c5723e */ /* 0x000fe400000000ff */
[----:B------:R-:W-:Y:S01]  /*15850*/  F2FP.F16.F32.PACK_AB R192, R43, R192 ;  /* 0x000000c02bc0723e */ /* 0x000fe200000000ff */
[----:B------:R-:W-:Y:S01]  /*15860*/  FADD.FTZ R25, R45, R38 ;  /* 0x000000262d197221 */ /* 0x000fe20000010000 */
[----:B-1----:R-:W-:Y:S01]  /*15870*/  @P4 IMAD.HI.U32 R29, R76, R29, RZ ;  /* 0x0000001d4c1d4227 */ /* 0x002fe200078e00ff */
[----:B------:R-:W1:Y:S03]  /*15880*/  MUFU.EX2 R193, R193 ;  /* 0x000000c100c17308 */ /* 0x000e660000000800 */
[----:B0-----:R-:W-:Y:S01]  /*15890*/  FADD.FTZ R5, R199, R36 ;  /* 0x00000024c7057221 */ /* 0x001fe20000010000 */
[----:B------:R-:W-:-:S02]  /*158a0*/  F2FP.F16.F32.PACK_AB R194, R37, R194 ;  /* 0x000000c225c2723e */ /* 0x000fc400000000ff */
[----:B------:R-:W-:Y:S02]  /*158b0*/  @P4 SHF.R.U32.HI R27, RZ, R40, R29 ;  /* 0x00000028ff1b4219 */ /* 0x000fe4000001161d */
[----:B------:R-:W-:Y:S01]  /*158c0*/  ISETP.GE.AND P4, PT, R11, 0x1, PT ;  /* 0x000000010b00780c */ /* 0x000fe20003f86270 */
[----:B------:R-:W0:Y:S01]  /*158d0*/  MUFU.EX2 R26, R26 ;  /* 0x0000001a001a7308 */ /* 0x000e220000000800 */
[----:B--2---:R-:W-:Y:S01]  /*158e0*/  FADD.FTZ R36, R24, R5 ;  /* 0x0000000518247221 */ /* 0x004fe20000010000 */
[----:B------:R-:W-:Y:S01]  /*158f0*/  IMAD.IADD R27, R156, 0x1, R27 ;  /* 0x000000019c1b7824 */ /* 0x000fe200078e021b */
[----:B------:R-:W-:Y:S02]  /*15900*/  F2FP.F16.F32.PACK_AB R188, R45, R188 ;  /* 0x000000bc2dbc723e */ /* 0x000fe400000000ff */
[----:B------:R-:W-:Y:S01]  /*15910*/  F2FP.F16.F32.PACK_AB R199, R24, R199 ;  /* 0x000000c718c7723e */ /* 0x000fe200000000ff */
[----:B------:R-:W-:Y:S02]  /*15920*/  IMAD.IADD R10, R27, 0x1, R10 ;  /* 0x000000011b0a7824 */ /* 0x000fe400078e020a */
[----:B------:R-:W2:Y:S01]  /*15930*/  MUFU.EX2 R195, R195 ;  /* 0x000000c300c37308 */ /* 0x000ea20000000800 */
[----:B-1----:R-:W-:-:S07]  /*15940*/  FADD.FTZ R5, R193, R36 ;  /* 0x00000024c1057221 */ /* 0x002fce0000010000 */
[----:B------:R-:W1:Y:S01]  /*15950*/  MUFU.EX2 R30, R30 ;  /* 0x0000001e001e7308 */ /* 0x000e620000000800 */
[C---:B0-----:R-:W-:Y:S01]  /*15960*/  FADD.FTZ R36, R26.reuse, R5 ;  /* 0x000000051a247221 */ /* 0x041fe20000010000 */
[----:B------:R-:W-:-:S06]  /*15970*/  F2FP.F16.F32.PACK_AB R193, R26, R193 ;  /* 0x000000c11ac1723e */ /* 0x000fcc00000000ff */
        /* <DEDUP_REMOVED lines=8> */
[----:B--2---:R-:W-:-:S07]  /*15a00*/  FADD.FTZ R5, R189, R36 ;  /* 0x00000024bd057221 */ /* 0x004fce0000010000 */
[----:B------:R-:W2:Y:S01]  /*15a10*/  MUFU.EX2 R184, R184 ;  /* 0x000000b800b87308 */ /* 0x000ea20000000800 */
[C---:B-1----:R-:W-:Y:S01]  /*15a20*/  FADD.FTZ R25, R47.reuse, R38 ;  /* 0x000000262f197221 */ /* 0x042fe20000010000 */
[----:B------:R-:W-:-:S06]  /*15a30*/  F2FP.F16.F32.PACK_AB R190, R47, R190 ;  /* 0x000000be2fbe723e */ /* 0x000fcc00000000ff */
[----:B------:R-:W1:Y:S01]  /*15a40*/  MUFU.EX2 R191, R191 ;  /* 0x000000bf00bf7308 */ /* 0x000e620000000800 */
[C---:B0-----:R-:W-:Y:S01]  /*15a50*/  FADD.FTZ R36, R32.reuse, R5 ;  /* 0x0000000520247221 */ /* 0x041fe20000010000 */
[----:B------:R-:W-:-:S06]  /*15a60*/  F2FP.F16.F32.PACK_AB R189, R32, R189 ;  /* 0x000000bd20bd723e */ /* 0x000fcc00000000ff */
[----:B------:R-:W0:Y:S01]  /*15a70*/  MUFU.EX2 R49, R49 ;  /* 0x0000003100317308 */ /* 0x000e220000000800 */
[----:B--2---:R-:W-:-:S07]  /*15a80*/  FADD.FTZ R38, R184, R25 ;  /* 0x00000019b8267221 */ /* 0x004fce0000010000 */
[----:B------:R-:W2:Y:S01]  /*15a90*/  MUFU.EX2 R34, R34 ;  /* 0x0000002200227308 */ /* 0x000ea20000000800 */
[----:B-1----:R-:W-:-:S07]  /*15aa0*/  FADD.FTZ R5, R191, R36 ;  /* 0x00000024bf057221 */ /* 0x002fce0000010000 */
[----:B------:R-:W1:Y:S01]  /*15ab0*/  MUFU.EX2 R185, R185 ;  /* 0x000000b900b97308 */ /* 0x000e620000000800 */
[C---:B0-----:R-:W-:Y:S01]  /*15ac0*/  FADD.FTZ R25, R49.reuse, R38 ;  /* 0x0000002631197221 */ /* 0x041fe20000010000 */
[----:B------:R-:W-:-:S06]  /*15ad0*/  F2FP.F16.F32.PACK_AB R184, R49, R184 ;  /* 0x000000b831b8723e */ /* 0x000fcc00000000ff */
[----:B------:R-:W0:Y:S01]  /*15ae0*/  MUFU.EX2 R28, R77 ;  /* 0x0000004d001c7308 */ /* 0x000e220000000800 */
[C---:B--2---:R-:W-:Y:S01]  /*15af0*/  FADD.FTZ R38, R34.reuse, R5 ;  /* 0x0000000522267221 */ /* 0x044fe20000010000 */
[----:B------:R-:W-:-:S06]  /*15b00*/  F2FP.F16.F32.PACK_AB R191, R34, R191 ;  /* 0x000000bf22bf723e */ /* 0x000fcc00000000ff */
[----:B------:R-:W2:Y:S01]  /*15b10*/  MUFU.EX2 R186, R186 ;  /* 0x000000ba00ba7308 */ /* 0x000ea20000000800 */
[----:B-1----:R-:W-:-:S07]  /*15b20*/  FADD.FTZ R5, R185, R38 ;  /* 0x00000026b9057221 */ /* 0x002fce0000010000 */
[----:B------:R-:W1:Y:S01]  /*15b30*/  MUFU.EX2 R79, R79 ;  /* 0x0000004f004f7308 */ /* 0x000e620000000800 */
[C---:B0-----:R-:W-:Y:S01]  /*15b40*/  FADD.FTZ R0, R28.reuse, R5 ;  /* 0x000000051c007221 */ /* 0x041fe20000010000 */
[----:B------:R-:W-:Y:S02]  /*15b50*/  F2FP.F16.F32.PACK_AB R185, R28, R185 ;  /* 0x000000b91cb9723e */ /* 0x000fe400000000ff */
[----:B------:R-:W-:-:S04]  /*15b60*/  IADD3 R5, R93, -0x2, RZ ;  /* 0xfffffffe5d057810 */ /* 0x000fc80007ffe0ff */
[----:B------:R-:W0:Y:S01]  /*15b70*/  MUFU.EX2 R51, R51 ;  /* 0x0000003300337308 */ /* 0x000e220000000800 */
[----:B--2---:R-:W-:-:S07]  /*15b80*/  FADD.FTZ R40, R186, R25 ;  /* 0x00000019ba287221 */ /* 0x004fce0000010000 */
[----:B------:R-:W2:Y:S01]  /*15b90*/  MUFU.EX2 R36, R81 ;  /* 0x0000005100247308 */ /* 0x000ea20000000800 */
[----:B-1----:R-:W-:Y:S01]  /*15ba0*/  FADD.FTZ R221, R79, R0 ;  /* 0x000000004fdd7221 */ /* 0x002fe20000010000 */
[C---:B0-----:R-:W-:Y:S01]  /*15bb0*/  FADD.FTZ R223, R51.reuse, R40 ;  /* 0x0000002833df7221 */ /* 0x041fe20000010000 */
[----:B------:R-:W-:Y:S02]  /*15bc0*/  F2FP.F16.F32.PACK_AB R186, R51, R186 ;  /* 0x000000ba33ba723e */ /* 0x000fe400000000ff */
[C---:B--2---:R-:W-:Y:S01]  /*15bd0*/  FADD.FTZ R221, R36.reuse, R221 ;  /* 0x000000dd24dd7221 */ /* 0x044fe20000010000 */
[----:B------:R-:W-:Y:S01]  /*15be0*/  F2FP.F16.F32.PACK_AB R187, R36, R79 ;  /* 0x0000004f24bb723e */ /* 0x000fe200000000ff */
[----:B------:R-:W-:Y:S06]  /*15bf0*/  @!P4 BRA `(.L_x_1748) ;  /* 0x000000000048c947 */ /* 0x000fec0003800000 */
        /* <DEDUP_REMOVED lines=11> */
.L_x_1750:
[----:B------:R-:W-:-:S13]  /*15cb0*/  ISETP.NE.AND P1, PT, R11, 0x1, PT ;  /* 0x000000010b00780c */ /* 0x000fda0003f25270 */
[----:B------:R-:W0:Y:S02]  /*15cc0*/  @P1 LDC.64 R24, c[0x0][0x9e8] ;  /* 0x00027a00ff181b82 */ /* 0x000e240000000a00 */
[----:B0-----:R-:W-:-:S05]  /*15cd0*/  @P1 IMAD.HI.U32 R24, R0, R24, RZ ;  /* 0x0000001800181227 */ /* 0x001fca00078e00ff */
[----:B------:R-:W-:-:S07]  /*15ce0*/  @P1 SHF.R.U32.HI R0, RZ, R25, R24 ;  /* 0x00000019ff001219 */ /* 0x000fce0000011618 */
.L_x_1751:
[----:B------:R-:W-:Y:S05]  /*15cf0*/  BSYNC B0 ;  /* 0x0000000000007941 */ /* 0x000fea0003800000 */
.L_x_1749:
[----:B------:R-:W-:-:S05]  /*15d00*/  IMAD R11, R0, R11, R11 ;  /* 0x0000000b000b7224 */ /* 0x000fca00078e020b */
[----:B------:R-:W-:-:S07]  /*15d10*/  VIMNMX R10, R10, R11, PT ;  /* 0x0000000b0a0a7248 */ /* 0x000fce0003fe0100 */
.L_x_1748:
[----:B------:R-:W2:Y:S01]  /*15d20*/  LDL R24, [R1+0x7c] ;  /* 0x00007c0001187983 */ /* 0x000ea20000100800 */
[----:B------:R-:W-:Y:S01]  /*15d30*/  SHF.R.S32.HI R11, RZ, 0x1f, R10 ;  /* 0x0000001fff0b7819 */ /* 0x000fe2000001140a */
[----:B------:R-:W-:Y:S01]  /*15d40*/  BSSY B1, `(.L_x_1752) ;  /* 0x000036b000017945 */ /* 0x000fe20003800000 */
[----:B------:R-:W-:Y:S01]  /*15d50*/  IMAD.MOV.U32 R0, RZ, RZ, 0x3f800000 ;  /* 0x3f800000ff007424 */ /* 0x000fe200078e00ff */
[----:B------:R-:W-:Y:S02]  /*15d60*/  CS2R R150, SRZ ;  /* 0x0000000000967805 */ /* 0x000fe4000001ff00 */
[----:B------:R-:W-:Y:S02]  /*15d70*/  LEA.HI R11, R11, R10, RZ, 0x6 ;  /* 0x0000000a0b0b7211 */ /* 0x000fe400078f30ff */
[----:B------:R-:W-:Y:S02]  /*15d80*/  CS2R R148, SRZ ;  /* 0x0000000000947805 */ /* 0x000fe4000001ff00 */
[----:B------:R-:W-:-:S02]  /*15d90*/  MOV R10, 0x3f800000 ;  /* 0x3f800000000a7802 */ /* 0x000fc40000000f00 */
[----:B------:R-:W-:Y:S02]  /*15da0*/  CS2R R146, SRZ ;  /* 0x0000000000927805 */ /* 0x000fe4000001ff00 */
[----:B------:R-:W-:Y:S02]  /*15db0*/  SHF.R.S32.HI R11, RZ, 0x6, R11 ;  /* 0x00000006ff0b7819 */ /* 0x000fe4000001140b */
        /* <DEDUP_REMOVED lines=60> */
[----:B--2---:R-:W-:-:S04]  /*16180*/  VIMNMX R24, R24, R11, !PT ;  /* 0x0000000b18187248 */ /* 0x004fc80007fe0100 */
[----:B------:R-:W-:Y:S01]  /*16190*/  ISETP.GE.AND P1, PT, R5, R24, PT ;  /* 0x000000180500720c */ /* 0x000fe20003f26270 */
[----:B------:R0:W-:Y:S02]  /*161a0*/  STL [R1+0x14], R24 ;  /* 0x0000141801007387 */ /* 0x0001e40000100800 */
[----:B0-----:R-:W-:-:S10]  /*161b0*/  CS2R R24, SRZ ;  /* 0x0000000000187805 */ /* 0x001fd4000001ff00 */
[----:B------:R-:W-:Y:S05]  /*161c0*/  @!P1 BRA `(.L_x_1753) ;  /* 0x0000003000889947 */ /* 0x000fea0003800000 */
[----:B------:R-:W-:Y:S01]  /*161d0*/  BSSY B0, `(.L_x_1754) ;  /* 0x000031d000007945 */ /* 0x000fe20003800000 */
[----:B------:R-:W-:Y:S02]  /*161e0*/  IMAD.MOV.U32 R0, RZ, RZ, 0x3f800000 ;  /* 0x3f800000ff007424 */ /* 0x000fe400078e00ff */
[----:B------:R-:W-:-:S07]  /*161f0*/  IMAD.MOV.U32 R151, RZ, RZ, RZ ;  /* 0x000000ffff977224 */ /* 0x000fce00078e00ff */
.L_x_1775:
[----:B------:R-:W-:-:S05]  /*16200*/  VIADD R222, R202, 0x1 ;  /* 0x00000001cade7836 */ /* 0x000fca0000000000 */
[----:B------:R-:W-:-:S04]  /*16210*/  ISETP.NE.AND P1, PT, R222, 0x2, PT ;  /* 0x00000002de00780c */ /* 0x000fc80003f25270 */
[----:B------:R-:W-:Y:S02]  /*16220*/  SEL R227, RZ, 0x1, P1 ;  /* 0x00000001ffe37807 */ /* 0x000fe40000800000 */
[----:B------:R-:W-:Y:S02]  /*16230*/  SEL R222, R222, RZ, P1 ;  /* 0x000000ffdede7207 */ /* 0x000fe40000800000 */
[----:B------:R-:W-:Y:S01]  /*16240*/  LOP3.LUT R227, R218, R227, RZ, 0x3c, !PT ;  /* 0x000000e3dae37212 */ /* 0x000fe200078e3cff */
[----:B------:R-:W-:Y:S06]  /*16250*/  @!P0 BRA `(.L_x_1755) ;  /* 0x0000000000048947 */ /* 0x000fec0003800000 */
[----:B------:R-:W-:Y:S01]  /*16260*/  BPT.TRAP 0x1 ;  /* 0x000000040000795c */ /* 0x000fe20000300000 */
.L_x_1755:
[----:B------:R-:W-:Y:S01]  /*16270*/  IMAD R2, R222, 0x8, R17 ;  /* 0x00000008de027824 */ /* 0x000fe200078e0211 */
[----:B------:R-:W-:-:S04]  /*16280*/  SHF.L.U32 R152, R227, 0x1f, RZ ;  /* 0x0000001fe3987819 */ /* 0x000fc800000006ff */
[----:B------:R0:W1:Y:S01]  /*16290*/  SYNCS.PHASECHK.TRANS64.TRYWAIT P1, [R2+URZ+0x30830], R152 ;  /* 0x03083098020075a7 */ /* 0x000062000802017f */
[----:B------:R-:W-:Y:S05]  /*162a0*/  @!P0 BRA `(.L_x_1756) ;  /* 0x0000000000048947 */ /* 0x000fea0003800000 */
[----:B------:R-:W-:Y:S01]  /*162b0*/  BPT.TRAP 0x1 ;  /* 0x000000040000795c */ /* 0x000fe20000300000 */
.L_x_1756:
[----:B------:R-:W2:Y:S01]  /*162c0*/  LDL R11, [R1+0x54] ;  /* 0x00005400010b7983 */ /* 0x000ea20000100800 */
[----:B------:R-:W-:Y:S01]  /*162d0*/  BSSY B2, `(.L_x_1757) ;  /* 0x0000007000027945 */ /* 0x000fe20003800000 */
[----:B--2---:R-:W-:-:S05]  /*162e0*/  LEA R11, R222, R11, 0xb ;  /* 0x0000000bde0b7211 */ /* 0x004fca00078e58ff */
[C---:B------:R-:W-:Y:S02]  /*162f0*/  VIADD R156, R11.reuse, 0x2 ;  /* 0x000000020b9c7836 */ /* 0x040fe40000000000 */
[----:B------:R-:W-:Y:S01]  /*16300*/  VIADD R155, R11, 0x4 ;  /* 0x000000040b9b7836 */ /* 0x000fe20000000000 */
[----:B-1----:R-:W-:Y:S06]  /*16310*/  @P1 BRA `(.L_x_1758) ;  /* 0x0000000000081947 */ /* 0x002fec0003800000 */
[----:B------:R-:W1:Y:S02]  /*16320*/  SYNCS.PHASECHK.TRANS64.TRYWAIT P1, [R2+URZ+0x30830], R152 ;  /* 0x03083098020075a7 */ /* 0x000e64000802017f */
[----:B-1----:R-:W-:Y:S05]  /*16330*/  @!P1 BRA `(.L_x_1759) ;  /* 0x0000018400cc9947 */ /* 0x002fea0003800000 */
.L_x_1758:
[----:B------:R-:W-:Y:S05]  /*16340*/  BSYNC B2 ;  /* 0x0000000000027941 */ /* 0x000fea0003800000 */
.L_x_1757:
[----:B------:R-:W-:Y:S04]  /*16350*/  STL.64 [R1+0xf8], R18 ;  /* 0x0000f81201007387 */ /* 0x000fe80000100a00 */
[----:B------:R2:W-:Y:S04]  /*16360*/  STL.64 [R1+0xf0], R16 ;  /* 0x0000f01001007387 */ /* 0x0005e80000100a00 */
[----:B--2---:R-:W2:Y:S04]  /*16370*/  LDL.64 R16, [R1+0x38] ;  /* 0x0000380001107983 */ /* 0x004ea80000100a00 */
[----:B------:R3:W-:Y:S04]  /*16380*/  STL.64 [R1+0xe8], R4 ;  /* 0x0000e80401007387 */ /* 0x0007e80000100a00 */
[----:B---3--:R-:W3:Y:S04]  /*16390*/  LDL.64 R4, [R1+0x30] ;  /* 0x0000300001047983 */ /* 0x008ee80000100a00 */
[----:B------:R4:W-:Y:S04]  /*163a0*/  STL.64 [R1+0xe0], R2 ;  /* 0x0000e00201007387 */ /* 0x0009e80000100a00 */
[----:B------:R-:W2:Y:S01]  /*163b0*/  LDL.64 R18, [R1+0x40] ;  /* 0x0000400001127983 */ /* 0x000ea20000100a00 */
[----:B01----:R-:W-:-:S05]  /*163c0*/  IMAD.MOV.U32 R152, RZ, RZ, R11 ;  /* 0x000000ffff987224 */ /* 0x003fca00078e000b */
[----:B------:R-:W-:Y:S01]  /*163d0*/  R2UR UR6, R152 ;  /* 0x00000000980672ca */ /* 0x000fe200000e0000 */
[----:B------:R-:W-:Y:S01]  /*163e0*/  IMAD.MOV.U32 R152, RZ, RZ, R156 ;  /* 0x000000ffff987224 */ /* 0x000fe200078e009c */
[C---:B------:R-:W-:Y:S01]  /*163f0*/  IADD3 R154, R11.reuse, 0x6, RZ ;  /* 0x000000060b9a7810 */ /* 0x040fe20007ffe0ff */
[----:B----4-:R-:W4:Y:S01]  /*16400*/  LDL.64 R2, [R1+0x28] ;  /* 0x0000280001027983 */ /* 0x010f220000100a00 */
[----:B------:R-:W-:Y:S02]  /*16410*/  IMAD.MOV.U32 R153, RZ, RZ, 0x40000040 ;  /* 0x40000040ff997424 */ /* 0x000fe400078e00ff */
[----:B------:R-:W-:Y:S01]  /*16420*/  R2UR UR4, R152 ;  /* 0x00000000980472ca */ /* 0x000fe200000e0000 */
[----:B------:R-:W-:Y:S01]  /*16430*/  IMAD.MOV.U32 R152, RZ, RZ, R155 ;  /* 0x000000ffff987224 */ /* 0x000fe200078e009b */
[----:B------:R-:W-:Y:S01]  /*16440*/  R2UR UR10, R154 ;  /* 0x000000009a0a72ca */ /* 0x000fe200000e0000 */
[----:B------:R-:W-:Y:S02]  /*16450*/  IMAD.MOV.U32 R155, RZ, RZ, 0x40000040 ;  /* 0x40000040ff9b7424 */ /* 0x000fe400078e00ff */
[-C--:B------:R-:W-:Y:S01]  /*16460*/  FMUL.FTZ R24, R24, R10.reuse ;  /* 0x0000000a18187220 */ /* 0x080fe20000410000 */
[C---:B------:R-:W-:Y:S01]  /*16470*/  VIADD R156, R11.reuse, 0x204 ;  /* 0x000002040b9c7836 */ /* 0x040fe20000000000 */
[----:B------:R-:W-:Y:S01]  /*16480*/  R2UR UR8, R152 ;  /* 0x00000000980872ca */ /* 0x000fe200000e0000 */
[----:B------:R-:W-:Y:S01]  /*16490*/  VIADD R152, R11, 0x200 ;  /* 0x000002000b987836 */ /* 0x000fe20000000000 */
[----:B------:R-:W-:Y:S01]  /*164a0*/  R2UR UR11, R155 ;  /* 0x000000009b0b72ca */ /* 0x000fe200000e0000 */
[-C--:B------:R-:W-:Y:S01]  /*164b0*/  FMUL.FTZ R25, R25, R10.reuse ;  /* 0x0000000a19197220 */ /* 0x080fe20000410000 */
[-C--:B------:R-:W-:Y:S01]  /*164c0*/  FMUL.FTZ R28, R28, R10.reuse ;  /* 0x0000000a1c1c7220 */ /* 0x080fe20000410000 */
[----:B------:R-:W-:Y:S01]  /*164d0*/  FMUL.FTZ R29, R29, R10 ;  /* 0x0000000a1d1d7220 */ /* 0x000fe20000410000 */
[----:B------:R-:W-:Y:S01]  /*164e0*/  R2UR UR14, R152 ;  /* 0x00000000980e72ca */ /* 0x000fe200000e0000 */
[C---:B------:R-:W-:Y:S01]  /*164f0*/  VIADD R152, R11.reuse, 0x206 ;  /* 0x000002060b987836 */ /* 0x040fe20000000000 */
[----:B------:R-:W-:Y:S01]  /*16500*/  R2UR UR22, R156 ;  /* 0x000000009c1672ca */ /* 0x000fe200000e0000 */
[----:B------:R-:W-:-:S02]  /*16510*/  VIADD R156, R11, 0x400 ;  /* 0x000004000b9c7836 */ /* 0x000fc40000000000 */
[-C--:B------:R-:W-:Y:S01]  /*16520*/  FMUL.FTZ R32, R32, R10.reuse ;  /* 0x0000000a20207220 */ /* 0x080fe20000410000 */
[-C--:B------:R-:W-:Y:S01]  /*16530*/  FMUL.FTZ R33, R33, R10.reuse ;  /* 0x0000000a21217220 */ /* 0x080fe20000410000 */
[----:B------:R-:W-:Y:S01]  /*16540*/  R2UR UR26, R152 ;  /* 0x00000000981a72ca */ /* 0x000fe200000e0000 */
[-C--:B------:R-:W-:Y:S01]  /*16550*/  FMUL.FTZ R36, R36, R10.reuse ;  /* 0x0000000a24247220 */ /* 0x080fe20000410000 */
[-C--:B------:R-:W-:Y:S01]  /*16560*/  FMUL.FTZ R37, R37, R10.reuse ;  /* 0x0000000a25257220 */ /* 0x080fe20000410000 */
[----:B------:R-:W-:Y:S01]  /*16570*/  MOV R154, UR11 ;  /* 0x0000000b009a7c02 */ /* 0x000fe20008000f00 */
[----:B------:R-:W-:Y:S02]  /*16580*/  VIADD R152, R11, 0x404 ;  /* 0x000004040b987836 */ /* 0x000fe40000000000 */
[-C--:B------:R-:W-:Y:S01]  /*16590*/  FMUL.FTZ R40, R40, R10.reuse ;  /* 0x0000000a28287220 */ /* 0x080fe20000410000 */
[-C--:B------:R-:W-:Y:S01]  /*165a0*/  FMUL.FTZ R41, R41, R10.reuse ;  /* 0x0000000a29297220 */ /* 0x080fe20000410000 */
[----:B------:R-:W-:Y:S01]  /*165b0*/  FMUL.FTZ R44, R44, R10 ;  /* 0x0000000a2c2c7220 */ /* 0x000fe20000410000 */
[----:B------:R0:W-:Y:S01]  /*165c0*/  STL [R1+0x4], R154 ;  /* 0x0000049a01007387 */ /* 0x0001e20000100800 */
[----:B------:R-:W-:Y:S01]  /*165d0*/  R2UR UR30, R156 ;  /* 0x000000009c1e72ca */ /* 0x000fe200000e0000 */
[C---:B------:R-:W-:Y:S01]  /*165e0*/  VIADD R156, R11.reuse, 0x406 ;  /* 0x000004060b9c7836 */ /* 0x040fe20000000000 */
[----:B------:R-:W-:Y:S01]  /*165f0*/  R2UR UR38, R152 ;  /* 0x00000000982672ca */ /* 0x000fe200000e0000 */
[----:B------:R-:W-:-:S02]  /*16600*/  VIADD R152, R11, 0x600 ;  /* 0x000006000b987836 */ /* 0x000fc40000000000 */
[-C--:B------:R-:W-:Y:S01]  /*16610*/  FMUL.FTZ R45, R45, R10.reuse ;  /* 0x0000000a2d2d7220 */ /* 0x080fe20000410000 */
[-C--:B------:R-:W-:Y:S01]  /*16620*/  FMUL.FTZ R48, R48, R10.reuse ;  /* 0x0000000a30307220 */ /* 0x080fe20000410000 */
[-C--:B------:R-:W-:Y:S01]  /*16630*/  FMUL.FTZ R49, R49, R10.reuse ;  /* 0x0000000a31317220 */ /* 0x080fe20000410000 */
[-C--:B------:R-:W-:Y:S01]  /*16640*/  FMUL.FTZ R52, R52, R10.reuse ;  /* 0x0000000a34347220 */ /* 0x080fe20000410000 */
[-C--:B------:R-:W-:Y:S01]  /*16650*/  FMUL.FTZ R53, R53, R10.reuse ;  /* 0x0000000a35357220 */ /* 0x080fe20000410000 */
[----:B0-----:R-:W-:Y:S01]  /*16660*/  IADD3 R154, R11, 0x202, RZ ;  /* 0x000002020b9a7810 */ /* 0x001fe20007ffe0ff */
[-C--:B------:R-:W-:Y:S01]  /*16670*/  FMUL.FTZ R56, R56, R10.reuse ;  /* 0x0000000a38387220 */ /* 0x080fe20000410000 */
[-C--:B------:R-:W-:Y:S01]  /*16680*/  FMUL.FTZ R57, R57, R10.reuse ;  /* 0x0000000a39397220 */ /* 0x080fe20000410000 */
[-C--:B------:R-:W-:Y:S01]  /*16690*/  FMUL.FTZ R60, R60, R10.reuse ;  /* 0x0000000a3c3c7220 */ /* 0x080fe20000410000 */
[----:B------:R-:W-:Y:S02]  /*166a0*/  R2UR UR18, R154 ;  /* 0x000000009a1272ca */ /* 0x000fe400000e0000 */
[----:B------:R-:W-:Y:S01]  /*166b0*/  IADD3 R154, R11, 0x402, RZ ;  /* 0x000004020b9a7810 */ /* 0x000fe20007ffe0ff */
[-C--:B------:R-:W-:Y:S01]  /*166c0*/  FMUL.FTZ R61, R61, R10.reuse ;  /* 0x0000000a3d3d7220 */ /* 0x080fe20000410000 */
[----:B------:R-:W-:Y:S01]  /*166d0*/  R2UR UR42, R156 ;  /* 0x000000009c2a72ca */ /* 0x000fe200000e0000 */
[C---:B------:R-:W-:Y:S01]  /*166e0*/  VIADD R156, R11.reuse, 0x602 ;  /* 0x000006020b9c7836 */ /* 0x040fe20000000000 */
[----:B------:R-:W-:Y:S01]  /*166f0*/  R2UR UR34, R154 ;  /* 0x000000009a2272ca */ /* 0x000fe200000e0000 */
[-C--:B------:R-:W-:Y:S01]  /*16700*/  FMUL.FTZ R64, R64, R10.reuse ;  /* 0x0000000a40407220 */ /* 0x080fe20000410000 */
[----:B------:R-:W-:Y:S01]  /*16710*/  R2UR UR46, R152 ;  /* 0x00000000982e72ca */ /* 0x000fe200000e0000 */
[C---:B------:R-:W-:Y:S01]  /*16720*/  VIADD R152, R11.reuse, 0x606 ;  /* 0x000006060b987836 */ /* 0x040fe20000000000 */
[----:B------:R-:W-:Y:S01]  /*16730*/  IADD3 R154, R11, 0x604, RZ ;  /* 0x000006040b9a7810 */ /* 0x000fe20007ffe0ff */
        /* <DEDUP_REMOVED lines=44> */
[----:B------:R-:W4:Y:S01]  /*16a00*/  LDL.64 R10, [R1+0x20] ;  /* 0x00002000010a7983 */ /* 0x000f220000100a00 */
        /* <DEDUP_REMOVED lines=63> */
[C---:B------:R-:W-:Y:S01]  /*16e00*/  R2UR UR5, R153.reuse ;  /* 0x00000000990572ca */ /* 0x040fe200000e0000 */
[----:B------:R-:W4:Y:S01]  /*16e10*/  LDL.LU R0, [R1+0x4] ;  /* 0x0000040001007983 */ /* 0x000f220000300800 */
[----:B------:R-:W-:Y:S01]  /*16e20*/  MOV R228, UR10 ;  /* 0x0000000a00e47c02 */ /* 0x000fe20008000f00 */
[----:B------:R-:W-:Y:S01]  /*16e30*/  UMOV UR10, UR4 ;  /* 0x00000004000a7c82 */ /* 0x000fe20008000000 */
[----:B------:R-:W-:Y:S01]  /*16e40*/  R2UR UR7, R153 ;  /* 0x00000000990772ca */ /* 0x000fe200000e0000 */
[----:B------:R-:W-:Y:S01]  /*16e50*/  IMAD.MOV.U32 R157, RZ, RZ, 0x40000040 ;  /* 0x40000040ff9d7424 */ /* 0x000fe200078e00ff */
[----:B------:R-:W-:-:S02]  /*16e60*/  R2UR UR4, R6 ;  /* 0x00000000060472ca */ /* 0x000fc400000e0000 */
[----:B------:R-:W-:-:S05]  /*16e70*/  R2UR UR9, R153 ;  /* 0x00000000990972ca */ /* 0x000fca00000e0000 */
[----:B------:R-:W-:Y:S01]  /*16e80*/  UMOV UR11, UR5 ;  /* 0x00000005000b7c82 */ /* 0x000fe20008000000 */
[----:B------:R-:W-:Y:S02]  /*16e90*/  R2UR UR5, R7 ;  /* 0x00000000070572ca */ /* 0x000fe400000e0000 */
[----:B------:R-:W-:Y:S02]  /*16ea0*/  R2UR UR15, R153 ;  /* 0x00000000990f72ca */ /* 0x000fe400000e0000 */
[----:B------:R-:W-:Y:S02]  /*16eb0*/  R2UR UR19, R155 ;  /* 0x000000009b1372ca */ /* 0x000fe400000e0000 */
[----:B------:R-:W-:Y:S02]  /*16ec0*/  R2UR UR23, R157 ;  /* 0x000000009d1772ca */ /* 0x000fe400000e0000 */
[----:B------:R-:W-:Y:S02]  /*16ed0*/  R2UR UR27, R153 ;  /* 0x00000000991b72ca */ /* 0x000fe400000e0000 */
[----:B------:R-:W-:-:S02]  /*16ee0*/  R2UR UR31, R157 ;  /* 0x000000009d1f72ca */ /* 0x000fc400000e0000 */
        /* <DEDUP_REMOVED lines=10> */
[----:B------:R-:W-:-:S06]  /*16f90*/  WARPGROUP.ARRIVE ;  /* 0x00000000000079c5 */ /* 0x000fcc0000000000 */
[----:B------:R-:W-:Y:S01]  /*16fa0*/  HGMMA.64x64x16.F32 R152, gdesc[UR4], RZ, !UPT, gsb0 ;  /* 0x00e00000049879f0 */ /* 0x000fe2000c0008ff */
[----:B------:R-:W-:Y:S01]  /*16fb0*/  UMOV UR6, UR8 ;  /* 0x0000000800067c82 */ /* 0x000fe20008000000 */
[----:B------:R-:W-:Y:S01]  /*16fc0*/  UMOV UR7, UR9 ;  /* 0x0000000900077c82 */ /* 0x000fe20008000000 */
[----:B--2---:R-:W-:Y:S02]  /*16fd0*/  R2UR UR8, R18 ;  /* 0x00000000120872ca */ /* 0x004fe400000e0000 */
[----:B------:R-:W-:Y:S01]  /*16fe0*/  R2UR UR9, R19 ;  /* 0x00000000130972ca */ /* 0x000fe200000e0000 */
[----:B------:R-:W-:Y:S02]  /*16ff0*/  WARPGROUP.DEPBAR.LE gsb0, 0x0 ;  /* 0x00008000000079c5 */ /* 0x000fe40000010000 */
[----:B------:R-:W-:Y:S01]  /*17000*/  WARPGROUP.ARRIVE ;  /* 0x00000000000079c5 */ /* 0x000fe20000000000 */
[----:B------:R-:W-:Y:S01]  /*17010*/  R2UR UR4, R16 ;  /* 0x00000000100472ca */ /* 0x000fe200000e0000 */
[----:B------:R0:W5:Y:S08]  /*17020*/  LDL.LU.64 R18, [R1+0xf8] ;  /* 0x0000f80001127983 */ /* 0x0001700000300a00 */
[----:B------:R-:W-:Y:S01]  /*17030*/  HGMMA.64x64x16.F32 R152, gdesc[UR8], R152, gsb0 ;  /* 0x00e00000089879f0 */ /* 0x000fe20008000898 */
[----:B------:R-:W-:-:S02]  /*17040*/  R2UR UR5, R17 ;  /* 0x00000000110572ca */ /* 0x000fc400000e0000 */
[----:B------:R-:W-:Y:S01]  /*17050*/  R2UR UR10, R228 ;  /* 0x00000000e40a72ca */ /* 0x000fe200000e0000 */
[----:B------:R0:W5:Y:S01]  /*17060*/  LDL.LU.64 R16, [R1+0xf0] ;  /* 0x0000f00001107983 */ /* 0x0001620000300a00 */
[----:B------:R-:W-:Y:S02]  /*17070*/  WARPGROUP.DEPBAR.LE gsb0, 0x0 ;  /* 0x00008000000079c5 */ /* 0x000fe40000010000 */
[----:B------:R-:W-:-:S07]  /*17080*/  WARPGROUP.ARRIVE ;  /* 0x00000000000079c5 */ /* 0x000fce0000000000 */
[----:B------:R-:W-:Y:S01]  /*17090*/  HGMMA.64x64x16.F32 R152, gdesc[UR4], R152, gsb0 ;  /* 0x00e00000049879f0 */ /* 0x000fe20008000898 */
[----:B---3--:R-:W-:Y:S02]  /*170a0*/  R2UR UR8, R4 ;  /* 0x00000000040872ca */ /* 0x008fe400000e0000 */
[----:B------:R-:W-:Y:S02]  /*170b0*/  R2UR UR9, R5 ;  /* 0x00000000050972ca */ /* 0x000fe400000e0000 */
[----:B----4-:R-:W-:Y:S01]  /*170c0*/  R2UR UR12, R2 ;  /* 0x00000000020c72ca */ /* 0x010fe200000e0000 */
[----:B------:R0:W5:Y:S01]  /*170d0*/  LDL.LU.64 R4, [R1+0xe8] ;  /* 0x0000e80001047983 */ /* 0x0001620000300a00 */
[----:B------:R-:W-:Y:S01]  /*170e0*/  R2UR UR11, R0 ;  /* 0x00000000000b72ca */ /* 0x000fe200000e0000 */
[----:B------:R-:W-:Y:S02]  /*170f0*/  WARPGROUP.DEPBAR.LE gsb0, 0x0 ;  /* 0x00008000000079c5 */ /* 0x000fe40000010000 */
[----:B------:R-:W-:-:S10]  /*17100*/  WARPGROUP.ARRIVE ;  /* 0x00000000000079c5 */ /* 0x000fd40000000000 */
[----:B------:R-:W-:Y:S01]  /*17110*/  HGMMA.64x64x16.F32 R152, gdesc[UR8], R152, gsb0 ;  /* 0x00e00000089879f0 */ /* 0x000fe20008000898 */
[----:B------:R-:W-:Y:S02]  /*17120*/  R2UR UR13, R3 ;  /* 0x00000000030d72ca */ /* 0x000fe400000e0000 */
[----:B------:R-:W-:Y:S01]  /*17130*/  R2UR UR16, R10 ;  /* 0x000000000a1072ca */ /* 0x000fe200000e0000 */
[----:B------:R0:W5:Y:S01]  /*17140*/  LDL.LU.64 R2, [R1+0xe0] ;  /* 0x0000e00001027983 */ /* 0x0001620000300a00 */
[----:B------:R-:W-:Y:S02]  /*17150*/  WARPGROUP.DEPBAR.LE gsb0, 0x0 ;  /* 0x00008000000079c5 */ /* 0x000fe40000010000 */
[----:B------:R-:W-:-:S07]  /*17160*/  WARPGROUP.ARRIVE ;  /* 0x00000000000079c5 */ /* 0x000fce0000000000 */
[----:B------:R-:W-:Y:S01]  /*17170*/  HGMMA.64x64x16.F32 R152, gdesc[UR12], R152, gsb0 ;  /* 0x00e000000c9879f0 */ /* 0x000fe20008000898 */
[----:B------:R-:W-:Y:S02]  /*17180*/  R2UR UR17, R11 ;  /* 0x000000000b1172ca */ /* 0x000fe400000e0000 */
[----:B------:R-:W-:Y:S02]  /*17190*/  WARPGROUP.DEPBAR.LE gsb0, 0x0 ;  /* 0x00008000000079c5 */ /* 0x000fe40000010000 */
[----:B------:R-:W-:-:S09]  /*171a0*/  WARPGROUP.ARRIVE ;  /* 0x00000000000079c5 */ /* 0x000fd20000000000 */
[----:B------:R-:W-:Y:S01]  /*171b0*/  HGMMA.64x64x16.F32 R152, gdesc[UR16], R152, gsb0 ;  /* 0x00e00000109879f0 */ /* 0x000fe20008000898 */
[----:B------:R-:W-:Y:S02]  /*171c0*/  R2UR UR20, R216 ;  /* 0x00000000d81472ca */ /* 0x000fe400000e0000 */
[----:B------:R-:W-:Y:S01]  /*171d0*/  R2UR UR21, R217 ;  /* 0x00000000d91572ca */ /* 0x000fe200000e0000 */
[----:B------:R-:W-:Y:S02]  /*171e0*/  WARPGROUP.DEPBAR.LE gsb0, 0x0 ;  /* 0x00008000000079c5 */ /* 0x000fe40000010000 */
[----:B------:R-:W-:-:S10]  /*171f0*/  WARPGROUP.ARRIVE ;  /* 0x00000000000079c5 */ /* 0x000fd40000000000 */
        /* <DEDUP_REMOVED lines=49> */
.L_x_1760:
[----:B------:R-:W-:Y:S01]  /*17510*/  SHF.L.U32 R0, R218, 0x1f, RZ ;  /* 0x0000001fda007819 */ /* 0x000fe200000006ff */
[----:B-----5:R-:W-:-:S04]  /*17520*/  IMAD R218, R202, 0x8, R17 ;  /* 0x00000008cada7824 */ /* 0x020fc800078e0211 */
[----:B------:R0:W1:Y:S01]  /*17530*/  SYNCS.PHASECHK.TRANS64.TRYWAIT P1, [R218+URZ+0x30850], R0 ;  /* 0x03085000da0075a7 */ /* 0x000062000802017f */
[----:B------:R-:W-:Y:S05]  /*17540*/  @!P0 BRA `(.L_x_1761) ;  /* 0x0000000000048947 */ /* 0x000fea0003800000 */
[----:B------:R-:W-:Y:S01]  /*17550*/  BPT.TRAP 0x1 ;  /* 0x000000040000795c */ /* 0x000fe20000300000 */
.L_x_1761:
[----:B------:R-:W-:Y:S04]  /*17560*/  BSSY B2, `(.L_x_1762) ;  /* 0x0000004000027945 */ /* 0x000fe80003800000 */
[----:B-1----:R-:W-:Y:S05]  /*17570*/  @P1 BRA `(.L_x_1763) ;  /* 0x0000000000081947 */ /* 0x002fea0003800000 */
[----:B------:R-:W1:Y:S02]  /*17580*/  SYNCS.PHASECHK.TRANS64.TRYWAIT P1, [R218+URZ+0x30850], R0 ;  /* 0x03085000da0075a7 */ /* 0x000e64000802017f */
[----:B-1----:R-:W-:Y:S05]  /*17590*/  @!P1 BRA `(.L_x_1764) ;  /* 0x0000017400489947 */ /* 0x002fea0003800000 */
.L_x_1763:
[----:B------:R-:W-:Y:S05]  /*175a0*/  BSYNC B2 ;  /* 0x0000000000027941 */ /* 0x000fea0003800000 */
.L_x_1762:
[----:B01----:R-:W-:Y:S01]  /*175b0*/  VIADD R0, R17, 0x400 ;  /* 0x0000040011007836 */ /* 0x003fe20000000000 */
[----:B------:R-:W-:Y:S01]  /*175c0*/  MOV R11, 0x40000040 ;  /* 0x40000040000b7802 */ /* 0x000fe20000000f00 */
[----:B------:R-:W-:-:S03]  /*175d0*/  WARPGROUP.ARRIVE ;  /* 0x00000000000079c5 */ /* 0x000fc60000000000 */
[----:B------:R-:W-:Y:S02]  /*175e0*/  SHF.R.U32.HI R0, RZ, 0x4, R0 ;  /* 0x00000004ff007819 */ /* 0x000fe40000011600 */
[----:B------:R-:W-:Y:S01]  /*175f0*/  R2UR UR7, R11 ;  /* 0x000000000b0772ca */ /* 0x000fe200000e0000 */
[----:B------:R-:W-:Y:S01]  /*17600*/  IMAD.MOV.U32 R11, RZ, RZ, 0x40000040 ;  /* 0x40000040ff0b7424 */ /* 0x000fe200078e00ff */
[----:B------:R-:W-:-:S04]  /*17610*/  LOP3.LUT R10, R0, 0x3fff, RZ, 0xc0, !PT ;  /* 0x00003fff000a7812 */ /* 0x000fc800078ec0ff */
[----:B------:R-:W-:-:S05]  /*17620*/  LOP3.LUT R10, R10, 0x2000000, RZ, 0xfc, !PT ;  /* 0x020000000a0a7812 */ /* 0x000fca00078efcff */
[----:B------:R-:W-:-:S05]  /*17630*/  IMAD R10, R202, 0x800, R10 ;  /* 0x00000800ca0a7824 */ /* 0x000fca00078e020a */
[----:B------:R-:W-:-:S13]  /*17640*/  R2UR UR6, R10 ;  /* 0x000000000a0672ca */ /* 0x000fda00000e0000 */
[----:B------:R-:W-:Y:S03]  /*17650*/  HGMMA.64x256x16.F32 R24, R196, gdesc[UR4].tnspB, R24, gsb0 ;  /* 0x43e00004c4187df0 */ /* 0x000fe60008000818 */
[----:B------:R-:W-:Y:S02]  /*17660*/  WARPGROUP.DEPBAR.LE gsb0, 0x0 ;  /* 0x00008000000079c5 */ /* 0x000fe40000010000 */
[----:B------:R-:W-:Y:S01]  /*17670*/  VIADD R196, R10, 0x80 ;  /* 0x000000800ac47836 */ /* 0x000fe20000000000 */
[----:B------:R-:W-:Y:S01]  /*17680*/  WARPGROUP.ARRIVE ;  /* 0x00000000000079c5 */ /* 0x000fe20000000000 */
[----:B------:R-:W-:-:S03]  /*17690*/  IMAD.MOV.U32 R197, RZ, RZ, 0x40000040 ;  /* 0x40000040ffc57424 */ /* 0x000fc600078e00ff */
[----:B------:R-:W-:Y:S02]  /*176a0*/  R2UR UR6, R196 ;  /* 0x00000000c40672ca */ /* 0x000fe400000e0000 */
[----:B------:R-:W-:-:S15]  /*176b0*/  R2UR UR7, R197 ;  /* 0x00000000c50772ca */ /* 0x000fde00000e0000 */
[----:B------:R-:W-:-:S01]  /*176c0*/  NOP ;  /* 0x0000000000007918 */ /* 0x000fc20000000000 */
[----:B------:R-:W-:Y:S03]  /*176d0*/  HGMMA.64x256x16.F32 R24, R192, gdesc[UR4].tnspB, R24, gsb0 ;  /* 0x43e00004c0187df0 */ /* 0x000fe60008000818 */
[----:B------:R-:W-:Y:S02]  /*176e0*/  WARPGROUP.DEPBAR.LE gsb0, 0x0 ;  /* 0x00008000000079c5 */ /* 0x000fe40000010000 */
[C---:B------:R-:W-:Y:S01]  /*176f0*/  VIADD R192, R10.reuse, 0x100 ;  /* 0x000001000ac07836 */ /* 0x040fe20000000000 */
[----:B------:R-:W-:Y:S01]  /*17700*/  WARPGROUP.ARRIVE ;  /* 0x00000000000079c5 */ /* 0x000fe20000000000 */
[----:B------:R-:W-:Y:S01]  /*17710*/  IMAD.MOV.U32 R193, RZ, RZ, 0x40000040 ;  /* 0x40000040ffc17424 */ /* 0x000fe200078e00ff */
[----:B------:R-:W-:Y:S02]  /*17720*/  IADD3 R10, R10, 0x180, RZ ;  /* 0x000001800a0a7810 */ /* 0x000fe40007ffe0ff */
[----:B------:R-:W-:-:S02]  /*17730*/  R2UR UR6, R192 ;  /* 0x00000000c00672ca */ /* 0x000fc400000e0000 */
[----:B------:R-:W-:-:S15]  /*17740*/  R2UR UR7, R193 ;  /* 0x00000000c10772ca */ /* 0x000fde00000e0000 */
[----:B------:R-:W-:-:S01]  /*17750*/  NOP ;  /* 0x0000000000007918 */ /* 0x000fc20000000000 */
        /* <DEDUP_REMOVED lines=10> */
.L_x_1765:
[----:B------:R-:W2:Y:S01]  /*17800*/  LDL R10, [R1] ;  /* 0x00000000010a7983 */ /* 0x000ea20000100800 */
[----:B------:R-:W0:Y:S01]  /*17810*/  LDC R11, c[0x0][0x448] ;  /* 0x00011200ff0b7b82 */ /* 0x000e220000000800 */
[----:B------:R-:W-:Y:S02]  /*17820*/  ULDC UR5, c[0x0][0x9d8] ;  /* 0x0002760000057ab9 */ /* 0x000fe40000000800 */
[----:B------:R-:W3:Y:S04]  /*17830*/  LDL R184, [R1+0x5c] ;  /* 0x00005c0001b87983 */ /* 0x000ee80000100800 */
[----:B------:R-:W3:Y:S04]  /*17840*/  LDL R0, [R1+0x78] ;  /* 0x0000780001007983 */ /* 0x000ee80000100800 */
[----:B------:R-:W4:Y:S01]  /*17850*/  LDL R190, [R1+0xc] ;  /* 0x00000c0001be7983 */ /* 0x000f220000100800 */
[----:B0-----:R-:W-:-:S13]  /*17860*/  ISETP.NE.AND P1, PT, R11, 0x1, PT ;  /* 0x000000010b00780c */ /* 0x001fda0003f25270 */
[----:B------:R-:W0:Y:S01]  /*17870*/  @P1 LDC R11, c[0x0][0x44c] ;  /* 0x00011300ff0b1b82 */ /* 0x000e220000000800 */
[----:B------:R-:W-:Y:S02]  /*17880*/  VIADD R2, R2, 0x30840 ;  /* 0x0003084002027836 */ /* 0x000fe40000000000 */
        /* <DEDUP_REMOVED lines=16> */
[----:B------:R-:W-:Y:S01]  /*17990*/  LOP3.LUT P5, RZ, R16, 0x20, RZ, 0xc0, !PT ;  /* 0x0000002010ff7812 */ /* 0x000fe200078ac0ff */
        /* <DEDUP_REMOVED lines=16> */
[----:B--2---:R-:W-:-:S02]  /*17aa0*/  R2UR UR4, R10 ;  /* 0x000000000a0472ca */ /* 0x004fc400000e0000 */
[----:B------:R-:W2:Y:S01]  /*17ab0*/  @P1 LDC R10, c[0x0][0x450] ;  /* 0x00011400ff0a1b82 */ /* 0x000ea20000000800 */
[----:B---3--:R-:W-:-:S04]  /*17ac0*/  IMAD.IADD R0, R0, 0x1, R184 ;  /* 0x0000000100007824 */ /* 0x008fc800078e02b8 */
[----:B0-----:R-:W-:-:S04]  /*17ad0*/  @P1 IMAD.HI.U32 R11, R0, R11, RZ ;  /* 0x0000000b000b1227 */ /* 0x001fc800078e00ff */
[----:B------:R-:W-:Y:S01]  /*17ae0*/  FMUL.FTZ R184, R170, UR5 ;  /* 0x00000005aab87c20 */ /* 0x000fe20008410000 */
[----:B----4-:R-:W-:Y:S01]  /*17af0*/  PRMT R2, R190, 0x654, R2 ;  /* 0x00000654be027816 */ /* 0x010fe20000000002 */
[----:B------:R-:W-:Y:S01]  /*17b00*/  FMUL.FTZ R170, R171, UR5 ;  /* 0x00000005abaa7c20 */ /* 0x000fe20008410000 */
[----:B------:R-:W-:Y:S01]  /*17b10*/  FMUL.FTZ R171, R174, UR5 ;  /* 0x00000005aeab7c20 */ /* 0x000fe20008410000 */
[----:B------:R-:W-:Y:S01]  /*17b20*/  FMUL.FTZ R174, R179, UR5 ;  /* 0x00000005b3ae7c20 */ /* 0x000fe20008410000 */
[----:B--2---:R-:W-:Y:S01]  /*17b30*/  @P1 SHF.R.U32.HI R0, RZ, R10, R11 ;  /* 0x0000000aff001219 */ /* 0x004fe2000001160b */
[----:B------:R-:W-:Y:S01]  /*17b40*/  FMUL.FTZ R10, R152, UR5 ;  /* 0x00000005980a7c20 */ /* 0x000fe20008410000 */
[----:B------:R-:W-:Y:S01]  /*17b50*/  FMUL.FTZ R152, R153, UR5 ;  /* 0x0000000599987c20 */ /* 0x000fe20008410000 */
[----:B------:R0:W-:Y:S02]  /*17b60*/  SYNCS.ARRIVE.TRANS64.RED.A1T0 RZ, [R2+URZ], RZ ;  /* 0x000000ff02ff79a7 */ /* 0x0001e4000810043f */
[----:B------:R-:W2:Y:S01]  /*17b70*/  SHFL.IDX PT, R188, R0, RZ, 0x1c1f ;  /* 0x001c1fff00bc7589 */ /* 0x000ea200000e0000 */
        /* <DEDUP_REMOVED lines=10> */
[----:B0-----:R-:W-:Y:S01]  /*17c20*/  IMAD.SHL.U32 R2, R5, 0x40, RZ ;  /* 0x0000004005027824 */ /* 0x001fe200078e00ff */
[----:B------:R-:W0:Y:S01]  /*17c30*/  MUFU.TANH R10, R10 ;  /* 0x0000000a000a7308 */ /* 0x000e220000002400 */
[----:B------:R-:W-:-:S03]  /*17c40*/  ULDC UR5, c[0x0][0x9e0] ;  /* 0x0002780000057ab9 */ /* 0x000fc60000000800 */
[----:B------:R-:W-:-:S04]  /*17c50*/  IADD3 R183, -R225, 0x1, -R2 ;  /* 0x00000001e1b77810 */ /* 0x000fc80007ffe902 */
[----:B------:R-:W3:Y:S01]  /*17c60*/  MUFU.TANH R152, R152 ;  /* 0x0000009800987308 */ /* 0x000ee20000002400 */
[----:B------:R-:W-:-:S07]  /*17c70*/  IADD3 R183, -R219, R183, R220 ;  /* 0x000000b7dbb77210 */ /* 0x000fce0007ffe1dc */
[----:B------:R-:W4:Y:S01]  /*17c80*/  MUFU.TANH R11, R11 ;  /* 0x0000000b000b7308 */ /* 0x000f220000002400 */
[----:B------:R-:W-:-:S07]  /*17c90*/  IADD3 R187, R183, UR5, RZ ;  /* 0x00000005b7bb7c10 */ /* 0x000fce000fffe0ff */
        /* <DEDUP_REMOVED lines=13> */
[----:B------:R-:W-:-:S02]  /*17d70*/  VIADD R183, R183, UR4 ;  /* 0x00000004b7b77c36 */ /* 0x000fc40008000000 */
[--C-:B--2---:R-:W-:Y:S02]  /*17d80*/  IMAD.IADD R182, R187, 0x1, R188.reuse ;  /* 0x00000001bbb67824 */ /* 0x104fe400078e02bc */
[----:B------:R-:W-:Y:S01]  /*17d90*/  IMAD.IADD R181, R183, 0x1, R188 ;  /* 0x00000001b7b57824 */ /* 0x000fe200078e02bc */
[----:B-1-34-:R-:W-:Y:S06]  /*17da0*/  @!P5 BRA `(.L_x_1766) ;  /* 0x000000000060d947 */ /* 0x01afec0003800000 */
[----:B------:R-:W-:Y:S01]  /*17db0*/  IADD3 R188, -R219, R220, R188 ;  /* 0x000000dcdbbc7210 */ /* 0x000fe20007ffe1bc */
[----:B------:R-:W-:Y:S03]  /*17dc0*/  BSSY B2, `(.L_x_1767) ;  /* 0x0000012000027945 */ /* 0x000fe60003800000 */
        /* <DEDUP_REMOVED lines=11> */
.L_x_1768:
[----:B------:R-:W-:Y:S02]  /*17e80*/  ULDC UR4, c[0x0][0x9e4] ;  /* 0x0002790000047ab9 */ /* 0x000fe40000000800 */
[----:B------:R-:W-:-:S04]  /*17e90*/  MOV R189, UR4 ;  /* 0x0000000400bd7c02 */ /* 0x000fc80008000f00 */
[----:B------:R-:W-:-:S13]  /*17ea0*/  ISETP.NE.AND P1, PT, R189, 0x1, PT ;  /* 0x00000001bd00780c */ /* 0x000fda0003f25270 */
[----:B------:R-:W1:Y:S02]  /*17eb0*/  @P1 LDC.64 R160, c[0x0][0x9e8] ;  /* 0x00027a00ffa01b82 */ /* 0x000e640000000a00 */
[----:B-1----:R-:W-:-:S05]  /*17ec0*/  @P1 IMAD.HI.U32 R160, R188, R160, RZ ;  /* 0x000000a0bca01227 */ /* 0x002fca00078e00ff */
[----:B------:R-:W-:-:S07]  /*17ed0*/  @P1 SHF.R.U32.HI R188, RZ, R161, R160 ;  /* 0x000000a1ffbc1219 */ /* 0x000fce00000116a0 */
.L_x_1769:
[----:B------:R-:W-:Y:S05]  /*17ee0*/  BSYNC B2 ;  /* 0x0000000000027941 */ /* 0x000fea0003800000 */
.L_x_1767:
[----:B------:R-:W-:-:S04]  /*17ef0*/  IMAD R188, R188, R189, -R2 ;  /* 0x000000bdbcbc7224 */ /* 0x000fc800078e0a02 */
[----:B------:R-:W-:-:S05]  /*17f00*/  IMAD.IADD R188, R188, 0x1, -R225 ;  /* 0x00000001bcbc7824 */ /* 0x000fca00078e0ae1 */
[----:B------:R-:W-:Y:S02]  /*17f10*/  VIMNMX R181, R181, R188, !PT ;  /* 0x000000bcb5b57248 */ /* 0x000fe40007fe0100 */
[----:B------:R-:W-:-:S07]  /*17f20*/  VIADDMNMX R182, R188, R189, R182, PT ;  /* 0x000000bdbcb67246 */ /* 0x000fce00038001b6 */
.L_x_1766:
[----:B------:R-:W-:Y:S01]  /*17f30*/  ISETP.GT.AND P1, PT, R5, -0x1, PT ;  /* 0xffffffff0500780c */ /* 0x000fe20003f24270 */
[----:B------:R-:W1:Y:S03]  /*17f40*/  SHFL.IDX PT, R0, R0, 0x1, 0x1c1f ;  /* 0x003c1f0000007f89 */ /* 0x000e6600000e0000 */
[C---:B------:R-:W-:Y:S02]  /*17f50*/  ISETP.GT.AND P2, PT, R181.reuse, RZ, P1 ;  /* 0x000000ffb500720c */ /* 0x040fe40000f44270 */
[C---:B------:R-:W-:Y:S02]  /*17f60*/  ISETP.GT.AND P4, PT, R181.reuse, 0x1, P1 ;  /* 0x00000001b500780c */ /* 0x040fe40000f84270 */
[----:B------:R-:W-:Y:S02]  /*17f70*/  ISETP.LT.OR P3, PT, R182, 0x1, P2 ;  /* 0x00000001b600780c */ /* 0x000fe40001761670 */
[----:B------:R-:W-:-:S02]  /*17f80*/  ISETP.GT.AND P2, PT, R181, 0x8, P1 ;  /* 0x00000008b500780c */ /* 0x000fc40000f44270 */
[----:B0-----:R-:W-:Y:S02]  /*17f90*/  FSEL R10, R10, -INF , !P3 ;  /* 0xff8000000a0a7808 */ /* 0x001fe40005800000 */
[----:B------:R-:W-:Y:S02]  /*17fa0*/  ISETP.GT.AND P3, PT, R181, 0x9, P1 ;  /* 0x00000009b500780c */ /* 0x000fe40000f64270 */
[C---:B------:R-:W-:Y:S02]  /*17fb0*/  ISETP.LT.OR P4, PT, R182.reuse, 0x2, P4 ;  /* 0x00000002b600780c */ /* 0x040fe40002781670 */
[C---:B------:R-:W-:Y:S02]  /*17fc0*/  ISETP.LT.OR P2, PT, R182.reuse, 0x9, P2 ;  /* 0x00000009b600780c */ /* 0x040fe40001741670 */
[----:B------:R-:W-:Y:S02]  /*17fd0*/  ISETP.LT.OR P3, PT, R182, 0xa, P3 ;  /* 0x0000000ab600780c */ /* 0x000fe40001f61670 */
[----:B------:R-:W-:-:S02]  /*17fe0*/  FSEL R152, R152, -INF , !P4 ;  /* 0xff80000098987808 */ /* 0x000fc40006000000 */
[----:B------:R-:W-:Y:S01]  /*17ff0*/  FSEL R160, R154, -INF , !P2 ;  /* 0xff8000009aa07808 */ /* 0x000fe20005000000 */
[--C-:B-1----:R-:W-:Y:S01]  /*18000*/  IMAD.IADD R187, R187, 0x1, R0.reuse ;  /* 0x00000001bbbb7824 */ /* 0x102fe200078e0200 */
[----:B------:R-:W-:Y:S01]  /*18010*/  FSEL R161, R155, -INF , !P3 ;  /* 0xff8000009ba17808 */ /* 0x000fe20005800000 */
[----:B------:R-:W-:Y:S01]  /*18020*/  IMAD.IADD R183, R183, 0x1, R0 ;  /* 0x00000001b7b77824 */ /* 0x000fe200078e0200 */
[C---:B------:R-:W-:Y:S02]  /*18030*/  ISETP.GT.AND P4, PT, R181.reuse, 0x10, P1 ;  /* 0x00000010b500780c */ /* 0x040fe40000f84270 */
[C---:B------:R-:W-:Y:S02]  /*18040*/  ISETP.GT.AND P2, PT, R181.reuse, 0x11, P1 ;  /* 0x00000011b500780c */ /* 0x040fe40000f44270 */
[----:B------:R-:W-:Y:S02]  /*18050*/  ISETP.GT.AND P3, PT, R181, 0x18, P1 ;  /* 0x00000018b500780c */ /* 0x000fe40000f64270 */
[----:B------:R-:W-:-:S02]  /*18060*/  ISETP.LT.OR P4, PT, R182, 0x11, P4 ;  /* 0x00000011b600780c */ /* 0x000fc40002781670 */
[C---:B------:R-:W-:Y:S02]  /*18070*/  ISETP.LT.OR P2, PT, R182.reuse, 0x12, P2 ;  /* 0x00000012b600780c */ /* 0x040fe40001741670 */
[----:B------:R-:W-:Y:S02]  /*18080*/  ISETP.LT.OR P3, PT, R182, 0x19, P3 ;  /* 0x00000019b600780c */ /* 0x000fe40001f61670 */
[----:B------:R-:W-:Y:S02]  /*18090*/  FSEL R158, R158, -INF , !P4 ;  /* 0xff8000009e9e7808 */ /* 0x000fe40006000000 */
[----:B------:R-:W-:Y:S02]  /*180a0*/  FSEL R159, R159, -INF , !P2 ;  /* 0xff8000009f9f7808 */ /* 0x000fe40005000000 */
[----:B------:R-:W-:Y:S02]  /*180b0*/  FSEL R164, R164, -INF , !P3 ;  /* 0xff800000a4a47808 */ /* 0x000fe40005800000 */
[----:B------:R-:W-:-:S02]  /*180c0*/  ISETP.GT.AND P4, PT, R181, 0x19, P1 ;  /* 0x00000019b500780c */ /* 0x000fc40000f84270 */
[C---:B------:R-:W-:Y:S02]  /*180d0*/  ISETP.GT.AND P2, PT, R181.reuse, 0x20, P1 ;  /* 0x00000020b500780c */ /* 0x040fe40000f44270 */
[----:B------:R-:W-:Y:S02]  /*180e0*/  ISETP.GT.AND P3, PT, R181, 0x21, P1 ;  /* 0x00000021b500780c */ /* 0x000fe40000f64270 */
[C---:B------:R-:W-:Y:S02]  /*180f0*/  ISETP.LT.OR P4, PT, R182.reuse, 0x1a, P4 ;  /* 0x0000001ab600780c */ /* 0x040fe40002781670 */
[C---:B------:R-:W-:Y:S02]  /*18100*/  ISETP.LT.OR P2, PT, R182.reuse, 0x21, P2 ;  /* 0x00000021b600780c */ /* 0x040fe40001741670 */
[----:B------:R-:W-:Y:S02]  /*18110*/  ISETP.LT.OR P3, PT, R182, 0x22, P3 ;  /* 0x00000022b600780c */ /* 0x000fe40001f61670 */
[----:B------:R-:W-:-:S02]  /*18120*/  FSEL R165, R165, -INF , !P4 ;  /* 0xff800000a5a57808 */ /* 0x000fc40006000000 */
[----:B------:R-:W-:Y:S02]  /*18130*/  FSEL R168, R168, -INF , !P2 ;  /* 0xff800000a8a87808 */ /* 0x000fe40005000000 */
[----:B------:R-:W-:Y:S02]  /*18140*/  FSEL R169, R169, -INF , !P3 ;  /* 0xff800000a9a97808 */ /* 0x000fe40005800000 */
        /* <DEDUP_REMOVED lines=17> */
[----:B------:R-:W-:Y:S01]  /*18260*/  FSEL R180, R180, -INF , !P3 ;  /* 0xff800000b4b47808 */ /* 0x000fe20005800000 */
[----:B------:R-:W-:Y:S06]  /*18270*/  @!P5 BRA `(.L_x_1770) ;  /* 0x000000000060d947 */ /* 0x000fec0003800000 */
        /* <DEDUP_REMOVED lines=13> */
.L_x_1772:
[----:B------:R-:W-:Y:S02]  /*18350*/  ULDC UR4, c[0x0][0x9e4] ;  /* 0x0002790000047ab9 */ /* 0x000fe40000000800 */
[----:B------:R-:W-:-:S04]  /*18360*/  MOV R181, UR4 ;  /* 0x0000000400b57c02 */ /* 0x000fc80008000f00 */
[----:B------:R-:W-:-:S13]  /*18370*/  ISETP.NE.AND P2, PT, R181, 0x1, PT ;  /* 0x00000001b500780c */ /* 0x000fda0003f45270 */
[----:B------:R-:W0:Y:S02]  /*18380*/  @P2 LDC.64 R154, c[0x0][0x9e8] ;  /* 0x00027a00ff9a2b82 */ /* 0x000e240000000a00 */
[----:B0-----:R-:W-:-:S05]  /*18390*/  @P2 IMAD.HI.U32 R154, R0, R154, RZ ;  /* 0x0000009a009a2227 */ /* 0x001fca00078e00ff */
[----:B------:R-:W-:-:S07]  /*183a0*/  @P2 SHF.R.U32.HI R0, RZ, R155, R154 ;  /* 0x0000009bff002219 */ /* 0x000fce000001169a */
.L_x_1773:
[----:B------:R-:W-:Y:S05]  /*183b0*/  BSYNC B2 ;  /* 0x0000000000027941 */ /* 0x000fea0003800000 */
.L_x_1771:
[----:B------:R-:W-:-:S04]  /*183c0*/  IMAD R0, R0, R181, -R2 ;  /* 0x000000b500007224 */ /* 0x000fc800078e0a02 */
[----:B------:R-:W-:-:S05]  /*183d0*/  IMAD.IADD R0, R0, 0x1, -R225 ;  /* 0x0000000100007824 */ /* 0x000fca00078e0ae1 */
[----:B------:R-:W-:Y:S02]  /*183e0*/  VIMNMX R183, R183, R0, !PT ;  /* 0x00000000b7b77248 */ /* 0x000fe40007fe0100 */
[----:B------:R-:W-:-:S07]  /*183f0*/  VIADDMNMX R187, R0, R181, R187, PT ;  /* 0x000000b500bb7246 */ /* 0x000fce00038001bb */
.L_x_1770:
[----:B------:R-:W-:Y:S01]  /*18400*/  FMNMX.FTZ R2, R10, R4, !PT ;  /* 0x000000040a027209 */ /* 0x000fe20007810000 */
[----:B------:R-:W-:Y:S01]  /*18410*/  ULDC UR4, c[0x0][0x988] ;  /* 0x0002620000047ab9 */ /* 0x000fe20000000800 */
[----:B------:R-:W-:Y:S02]  /*18420*/  LOP3.LUT R16, R16, 0xffffdfff, RZ, 0xc0, !PT ;  /* 0xffffdfff10107812 */ /* 0x000fe400078ec0ff */
[----:B------:R-:W-:Y:S02]  /*18430*/  FMNMX.FTZ R2, R152, R2, !PT ;  /* 0x0000000298027209 */ /* 0x000fe40007810000 */
[C---:B------:R-:W-:Y:S02]  /*18440*/  ISETP.GT.AND P2, PT, R183.reuse, 0x1, P1 ;  /* 0x00000001b700780c */ /* 0x040fe40000f44270 */
[----:B------:R-:W-:Y:S02]  /*18450*/  FMNMX.FTZ R2, R160, R2, !PT ;  /* 0x00000002a0027209 */ /* 0x000fe40007810000 */
[----:B------:R-:W-:-:S02]  /*18460*/  ISETP.GT.AND P3, PT, R183, 0x8, P1 ;  /* 0x00000008b700780c */ /* 0x000fc40000f64270 */
[----:B------:R-:W-:Y:S02]  /*18470*/  FMNMX.FTZ R2, R161, R2, !PT ;  /* 0x00000002a1027209 */ /* 0x000fe40007810000 */
[----:B------:R-:W-:Y:S02]  /*18480*/  @P0 LOP3.LUT R16, R16, 0x2000, RZ, 0xfc, !PT ;  /* 0x0000200010100812 */ /* 0x000fe400078efcff */
[----:B------:R-:W-:Y:S02]  /*18490*/  FMNMX.FTZ R2, R158, R2, !PT ;  /* 0x000000029e027209 */ /* 0x000fe40007810000 */
[----:B------:R-:W-:Y:S02]  /*184a0*/  ISETP.LT.OR P2, PT, R187, 0x2, P2 ;  /* 0x00000002bb00780c */ /* 0x000fe40001741670 */
[----:B------:R-:W-:Y:S02]  /*184b0*/  FMNMX.FTZ R2, R159, R2, !PT ;  /* 0x000000029f027209 */ /* 0x000fe40007810000 */
[----:B------:R-:W-:-:S02]  /*184c0*/  ISETP.LT.OR P3, PT, R187, 0x9, P3 ;  /* 0x00000009bb00780c */ /* 0x000fc40001f61670 */
[----:B------:R-:W-:Y:S02]  /*184d0*/  FMNMX.FTZ R2, R164, R2, !PT ;  /* 0x00000002a4027209 */ /* 0x000fe40007810000 */
[----:B------:R-:W-:Y:S02]  /*184e0*/  ISETP.GT.AND P0, PT, R183, 0x21, P1 ;  /* 0x00000021b700780c */ /* 0x000fe40000f04270 */
[----:B------:R-:W-:Y:S02]  /*184f0*/  FMNMX.FTZ R2, R165, R2, !PT ;  /* 0x00000002a5027209 */ /* 0x000fe40007810000 */
[----:B------:R-:W-:Y:S02]  /*18500*/  FSEL R0, R153, -INF , !P2 ;  /* 0xff80000099007808 */ /* 0x000fe40005000000 */
[----:B------:R-:W-:Y:S02]  /*18510*/  FMNMX.FTZ R2, R168, R2, !PT ;  /* 0x00000002a8027209 */ /* 0x000fe40007810000 */
[----:B------:R-:W-:-:S02]  /*18520*/  FSEL R156, R156, -INF , !P3 ;  /* 0xff8000009c9c7808 */ /* 0x000fc40005800000 */
[----:B------:R-:W-:Y:S02]  /*18530*/  FMNMX.FTZ R2, R169, R2, !PT ;  /* 0x00000002a9027209 */ /* 0x000fe40007810000 */
[----:B------:R-:W-:Y:S02]  /*18540*/  ISETP.GT.AND P4, PT, R183, 0x9, P1 ;  /* 0x00000009b700780c */ /* 0x000fe40000f84270 */
[----:B------:R-:W-:Y:S02]  /*18550*/  FMNMX.FTZ R2, R185, R2, !PT ;  /* 0x00000002b9027209 */ /* 0x000fe40007810000 */
[C---:B------:R-:W-:Y:S02]  /*18560*/  ISETP.GT.AND P2, PT, R183.reuse, 0x10, P1 ;  /* 0x00000010b700780c */ /* 0x040fe40000f44270 */
[----:B------:R-:W-:Y:S02]  /*18570*/  FMNMX.FTZ R2, R186, R2, !PT ;  /* 0x00000002ba027209 */ /* 0x000fe40007810000 */
[----:B------:R-:W-:-:S02]  /*18580*/  ISETP.GT.AND P3, PT, R183, 0x11, P1 ;  /* 0x00000011b700780c */ /* 0x000fc40000f64270 */
[----:B------:R-:W-:Y:S02]  /*18590*/  FMNMX.FTZ R2, R175, R2, !PT ;  /* 0x00000002af027209 */ /* 0x000fe40007810000 */
[C---:B------:R-:W-:Y:S02]  /*185a0*/  ISETP.LT.OR P4, PT, R187.reuse, 0xa, P4 ;  /* 0x0000000abb00780c */ /* 0x040fe40002781670 */
[----:B------:R-:W-:Y:S02]  /*185b0*/  FMNMX.FTZ R2, R176, R2, !PT ;  /* 0x00000002b0027209 */ /* 0x000fe40007810000 */
[----:B------:R-:W-:Y:S02]  /*185c0*/  ISETP.LT.OR P2, PT, R187, 0x11, P2 ;  /* 0x00000011bb00780c */ /* 0x000fe40001741670 */
[----:B------:R-:W-:Y:S02]  /*185d0*/  FMNMX.FTZ R2, R179, R2, !PT ;  /* 0x00000002b3027209 */ /* 0x000fe40007810000 */
[----:B------:R-:W-:-:S02]  /*185e0*/  ISETP.LT.OR P3, PT, R187, 0x12, P3 ;  /* 0x00000012bb00780c */ /* 0x000fc40001f61670 */
[----:B------:R-:W-:Y:S02]  /*185f0*/  FMNMX.FTZ R2, R180, R2, !PT ;  /* 0x00000002b4027209 */ /* 0x000fe40007810000 */
[----:B------:R-:W-:Y:S02]  /*18600*/  LOP3.LUT R16, R16, 0xffff7fff, RZ, 0xc0, !PT ;  /* 0xffff7fff10107812 */ /* 0x000fe400078ec0ff */
[----:B------:R-:W-:Y:S01]  /*18610*/  FSEL R157, R157, -INF , !P4 ;  /* 0xff8000009d9d7808 */ /* 0x000fe20006000000 */
[----:B------:R-:W0:Y:S01]  /*18620*/  SHFL.BFLY PT, R153, R2, 0x2, 0x1f ;  /* 0x0c401f0002997f89 */ /* 0x000e2200000e0000 */
[----:B------:R-:W-:Y:S02]  /*18630*/  FSEL R162, R162, -INF , !P2 ;  /* 0xff800000a2a27808 */ /* 0x000fe40005000000 */
[----:B------:R-:W-:Y:S02]  /*18640*/  FSEL R163, R163, -INF , !P3 ;  /* 0xff800000a3a37808 */ /* 0x000fe40005800000 */
[----:B------:R-:W-:-:S02]  /*18650*/  ISETP.GT.AND P4, PT, R183, 0x18, P1 ;  /* 0x00000018b700780c */ /* 0x000fc40000f84270 */
[C---:B------:R-:W-:Y:S02]  /*18660*/  ISETP.GT.AND P2, PT, R183.reuse, 0x19, P1 ;  /* 0x00000019b700780c */ /* 0x040fe40000f44270 */
[C---:B------:R-:W-:Y:S02]  /*18670*/  ISETP.GT.AND P3, PT, R183.reuse, 0x20, P1 ;  /* 0x00000020b700780c */ /* 0x040fe40000f64270 */
[----:B------:R-:W-:Y:S02]  /*18680*/  @P0 LOP3.LUT R16, R16, 0x8000, RZ, 0xfc, !PT ;  /* 0x0000800010100812 */ /* 0x000fe400078efcff */
[----:B------:R-:W-:Y:S02]  /*18690*/  ISETP.GT.AND P0, PT, R183, RZ, P1 ;  /* 0x000000ffb700720c */ /* 0x000fe40000f04270 */
[C---:B------:R-:W-:Y:S02]  /*186a0*/  ISETP.LT.OR P4, PT, R187.reuse, 0x19, P4 ;  /* 0x00000019bb00780c */ /* 0x040fe40002781670 */
[----:B------:R-:W-:-:S02]  /*186b0*/  ISETP.LT.OR P2, PT, R187, 0x1a, P2 ;  /* 0x0000001abb00780c */ /* 0x000fc40001741670 */
[----:B------:R-:W-:Y:S02]  /*186c0*/  ISETP.LT.OR P3, PT, R187, 0x21, P3 ;  /* 0x00000021bb00780c */ /* 0x000fe40001f61670 */
[----:B------:R-:W-:Y:S02]  /*186d0*/  FSEL R166, R166, -INF , !P4 ;  /* 0xff800000a6a67808 */ /* 0x000fe40006000000 */
[----:B------:R-:W-:Y:S02]  /*186e0*/  FSEL R167, R167, -INF , !P2 ;  /* 0xff800000a7a77808 */ /* 0x000fe40005000000 */
[----:B------:R-:W-:Y:S02]  /*186f0*/  FSEL R184, R184, -INF , !P3 ;  /* 0xff800000b8b87808 */ /* 0x000fe40005800000 */
[C---:B------:R-:W-:Y:S02]  /*18700*/  ISETP.GT.AND P2, PT, R183.reuse, 0x28, P1 ;  /* 0x00000028b700780c */ /* 0x040fe40000f44270 */
[----:B------:R-:W-:-:S02]  /*18710*/  ISETP.GT.AND P3, PT, R183, 0x29, P1 ;  /* 0x00000029b700780c */ /* 0x000fc40000f64270 */
[C---:B------:R-:W-:Y:S02]  /*18720*/  ISETP.GT.AND P4, PT, R183.reuse, 0x30, P1 ;  /* 0x00000030b700780c */ /* 0x040fe40000f84270 */
[C---:B------:R-:W-:Y:S02]  /*18730*/  ISETP.GT.AND P5, PT, R183.reuse, 0x31, P1 ;  /* 0x00000031b700780c */ /* 0x040fe40000fa4270 */
[C---:B------:R-:W-:Y:S02]  /*18740*/  ISETP.GT.AND P6, PT, R183.reuse, 0x38, P1 ;  /* 0x00000038b700780c */ /* 0x040fe40000fc4270 */
[----:B------:R-:W-:Y:S02]  /*18750*/  LOP3.LUT R16, R16, 0xfffffff7, RZ, 0xc0, !PT ;  /* 0xfffffff710107812 */ /* 0x000fe400078ec0ff */
[----:B------:R-:W-:Y:S02]  /*18760*/  ISETP.GT.AND P1, PT, R183, 0x39, P1 ;  /* 0x00000039b700780c */ /* 0x000fe40000f24270 */
[----:B------:R-:W-:-:S02]  /*18770*/  @P0 LOP3.LUT R16, R16, 0x8, RZ, 0xfc, !PT ;  /* 0x0000000810100812 */ /* 0x000fc400078efcff */
[----:B0-----:R-:W-:Y:S02]  /*18780*/  FMNMX.FTZ R153, R2, R153, !PT ;  /* 0x0000009902997209 */ /* 0x001fe40007810000 */
[C---:B------:R-:W-:Y:S02]  /*18790*/  LOP3.LUT P0, RZ, R16.reuse, 0x8000, RZ, 0xc0, !PT ;  /* 0x0000800010ff7812 */ /* 0x040fe4000780c0ff */
[----:B------:R-:W-:Y:S01]  /*187a0*/  LOP3.LUT R16, R16, 0xfffffffd, RZ, 0xc0, !PT ;  /* 0xfffffffd10107812 */ /* 0x000fe200078ec0ff */
[----:B------:R-:W0:Y:S01]  /*187b0*/  SHFL.BFLY PT, R2, R153, 0x1, 0x1f ;  /* 0x0c201f0099027f89 */ /* 0x000e2200000e0000 */
[C---:B------:R-:W-:Y:S02]  /*187c0*/  ISETP.LT.OR P0, PT, R187.reuse, 0x22, P0 ;  /* 0x00000022bb00780c */ /* 0x040fe40000701670 */
[----:B------:R-:W-:Y:S02]  /*187d0*/  ISETP.LT.OR P4, PT, R187, 0x31, P4 ;  /* 0x00000031bb00780c */ /* 0x000fe40002781670 */
[----:B------:R-:W-:-:S02]  /*187e0*/  @P1 LOP3.LUT R16, R16, 0x2, RZ, 0xfc, !PT ;  /* 0x0000000210101812 */ /* 0x000fc400078efcff */
[C---:B------:R-:W-:Y:S02]  /*187f0*/  ISETP.LT.OR P5, PT, R187.reuse, 0x32, P5 ;  /* 0x00000032bb00780c */ /* 0x040fe40002fa1670 */
[C---:B------:R-:W-:Y:S02]  /*18800*/  LOP3.LUT P1, RZ, R16.reuse, 0x8, RZ, 0xc0, !PT ;  /* 0x0000000810ff7812 */ /* 0x040fe4000782c0ff */
[----:B------:R-:W-:Y:S02]  /*18810*/  LOP3.LUT R16, R16, 0xffffffef, RZ, 0xc0, !PT ;  /* 0xffffffef10107812 */ /* 0x000fe400078ec0ff */
[----:B------:R-:W-:Y:S02]  /*18820*/  ISETP.LT.OR P1, PT, R187, 0x1, P1 ;  /* 0x00000001bb00780c */ /* 0x000fe40000f21670 */
[----:B------:R-:W-:Y:S02]  /*18830*/  @P0 LOP3.LUT R16, R16, 0x10, RZ, 0xfc, !PT ;  /* 0x0000001010100812 */ /* 0x000fe400078efcff */
[----:B------:R-:W-:-:S02]  /*18840*/  FSEL R11, R11, -INF , !P1 ;  /* 0xff8000000b0b7808 */ /* 0x000fc40004800000 */
[----:B------:R-:W-:Y:S02]  /*18850*/  ISETP.LT.OR P0, PT, R187, 0x29, P2 ;  /* 0x00000029bb00780c */ /* 0x000fe40001701670 */
[----:B------:R-:W-:Y:S02]  /*18860*/  FMNMX.FTZ R155, R11, R3, !PT ;  /* 0x000000030b9b7209 */ /* 0x000fe40007810000 */
[----:B------:R-:W-:Y:S02]  /*18870*/  LOP3.LUT P2, RZ, R16, 0x2, RZ, 0xc0, !PT ;  /* 0x0000000210ff7812 */ /* 0x000fe4000784c0ff */
[----:B------:R-:W-:Y:S02]  /*18880*/  FMNMX.FTZ R155, R0, R155, !PT ;  /* 0x0000009b009b7209 */ /* 0x000fe40007810000 */
[----:B------:R-:W-:Y:S02]  /*18890*/  LOP3.LUT R16, R16, 0xfffffffb, RZ, 0xc0, !PT ;  /* 0xfffffffb10107812 */ /* 0x000fe400078ec0ff */
[----:B0-----:R-:W-:-:S02]  /*188a0*/  FMNMX.FTZ R153, R153, R2, !PT ;  /* 0x0000000299997209 */ /* 0x001fc40007810000 */
[----:B------:R-:W-:Y:S02]  /*188b0*/  FMNMX.FTZ R155, R156, R155, !PT ;  /* 0x0000009b9c9b7209 */ /* 0x000fe40007810000 */
[----:B------:R-:W-:Y:S02]  /*188c0*/  @P0 LOP3.LUT R16, R16, 0x4, RZ, 0xfc, !PT ;  /* 0x0000000410100812 */ /* 0x000fe400078efcff */
[----:B------:R-:W-:Y:S02]  /*188d0*/  ISETP.LT.OR P0, PT, R187, 0x2a, P3 ;  /* 0x0000002abb00780c */ /* 0x000fe40001f01670 */
[----:B------:R-:W-:Y:S02]  /*188e0*/  FSETP.NEU.FTZ.AND P3, PT, R153, -INF , PT ;  /* 0xff8000009900780b */ /* 0x000fe40003f7d000 */
[----:B------:R-:W-:Y:S02]  /*188f0*/  FMNMX.FTZ R155, R157, R155, !PT ;  /* 0x0000009b9d9b7209 */ /* 0x000fe40007810000 */
[----:B------:R-:W-:-:S02]  /*18900*/  FSEL R2, R153, RZ, P3 ;  /* 0x000000ff99027208 */ /* 0x000fc40001800000 */
[----:B------:R-:W-:Y:S02]  /*18910*/  FMNMX.FTZ R155, R162, R155, !PT ;  /* 0x0000009ba29b7209 */ /* 0x000fe40007810000 */
[----:B------:R-:W-:Y:S01]  /*18920*/  LOP3.LUT R16, R16, 0xffffbfff, RZ, 0xc0, !PT ;  /* 0xffffbfff10107812 */ /* 0x000fe200078ec0ff */
[----:B------:R-:W-:Y:S01]  /*18930*/  FADD.FTZ R4, -R2, R4 ;  /* 0x0000000402047221 */ /* 0x000fe20000010100 */
[----:B------:R-:W-:Y:S01]  /*18940*/  FMNMX.FTZ R155, R163, R155, !PT ;  /* 0x0000009ba39b7209 */ /* 0x000fe20007810000 */
[----:B------:R-:W-:Y:S01]  /*18950*/  IMAD.U32 R2, RZ, RZ, UR4 ;  /* 0x00000004ff027e24 */ /* 0x000fe2000f8e00ff */
[----:B------:R-:W-:Y:S02]  /*18960*/  @P0 LOP3.LUT R16, R16, 0x4000, RZ, 0xfc, !PT ;  /* 0x0000400010100812 */ /* 0x000fe400078efcff */
[----:B------:R-:W-:Y:S01]  /*18970*/  FMNMX.FTZ R155, R166, R155, !PT ;  /* 0x0000009ba69b7209 */ /* 0x000fe20007810000 */
[----:B------:R-:W-:Y:S01]  /*18980*/  FMUL.FTZ R154, R153, R2 ;  /* 0x00000002999a7220 */ /* 0x000fe20000410000 */
[----:B------:R-:W-:-:S02]  /*18990*/  LOP3.LUT P0, RZ, R16, 0x10, RZ, 0xc0, !PT ;  /* 0x0000001010ff7812 */ /* 0x000fc4000780c0ff */
[----:B------:R-:W-:Y:S02]  /*189a0*/  FMNMX.FTZ R155, R167, R155, !PT ;  /* 0x0000009ba79b7209 */ /* 0x000fe40007810000 */
[----:B------:R-:W-:Y:S02]  /*189b0*/  FSEL R154, R154, RZ, P3 ;  /* 0x000000ff9a9a7208 */ /* 0x000fe40001800000 */
[----:B------:R-:W-:Y:S02]  /*189c0*/  LOP3.LUT P3, RZ, R16, 0x4, RZ, 0xc0, !PT ;  /* 0x0000000410ff7812 */ /* 0x000fe4000786c0ff */
[----:B------:R-:W-:Y:S01]  /*189d0*/  FSEL R170, R170, -INF , !P0 ;  /* 0xff800000aaaa7808 */ /* 0x000fe20004000000 */
[-CC-:B------:R-:W-:Y:S01]  /*189e0*/  FFMA.FTZ R10, R10, R2.reuse, -R154.reuse ;  /* 0x000000020a0a7223 */ /* 0x180fe2000001089a */
[----:B------:R-:W-:Y:S01]  /*189f0*/  FMNMX.FTZ R155, R184, R155, !PT ;  /* 0x0000009bb89b7209 */ /* 0x000fe20007810000 */
[-CC-:B------:R-:W-:Y:S01]  /*18a00*/  FFMA.FTZ R152, R152, R2.reuse, -R154.reuse ;  /* 0x0000000298987223 */ /* 0x180fe2000001089a */
[----:B------:R-:W-:Y:S01]  /*18a10*/  LOP3.LUT P0, RZ, R16, 0x4000, RZ, 0xc0, !PT ;  /* 0x0000400010ff7812 */ /* 0x000fe2000780c0ff */
[-CC-:B------:R-:W-:Y:S01]  /*18a20*/  FFMA.FTZ R160, R160, R2.reuse, -R154.reuse ;  /* 0x00000002a0a07223 */ /* 0x180fe2000001089a */
[----:B------:R-:W-:Y:S01]  /*18a30*/  FSEL R171, R171, -INF , !P3 ;  /* 0xff800000abab7808 */ /* 0x000fe20005800000 */
[-CC-:B------:R-:W-:Y:S01]  /*18a40*/  FFMA.FTZ R161, R161, R2.reuse, -R154.reuse ;  /* 0x00000002a1a17223 */ /* 0x180fe2000001089a */
[----:B------:R-:W-:Y:S01]  /*18a50*/  FMNMX.FTZ R155, R170, R155, !PT ;  /* 0x0000009baa9b7209 */ /* 0x000fe20007810000 */
        /* <DEDUP_REMOVED lines=9> */
[----:B------:R-:W-:Y:S01]  /*18af0*/  ISETP.LT.OR P6, PT, R187, 0x39, P6 ;  /* 0x00000039bb00780c */ /* 0x000fe200037c1670 */
        /* <DEDUP_REMOVED lines=11> */
[----:B------:R-:W-:Y:S01]  /*18bb0*/  FSEL R178, R178, -INF , !P2 ;  /* 0xff800000b2b27808 */ /* 0x000fe20005000000 */
[----:B------:R-:W-:Y:S01]  /*18bc0*/  FFMA.FTZ R154, R180, R2, -R154 ;  /* 0x00000002b49a7223 */ /* 0x000fe2000001089a */
[----:B------:R-:W-:Y:S01]  /*18bd0*/  FMNMX.FTZ R155, R177, R155, !PT ;  /* 0x0000009bb19b7209 */ /* 0x000fe20007810000 */
[----:B------:R-:W-:Y:S01]  /*18be0*/  MUFU.EX2 R196, R10 ;  /* 0x0000000a00c47308 */ /* 0x000fe20000000800 */
[----:B------:R-:W-:-:S02]  /*18bf0*/  LOP3.LUT P0, RZ, R16, 0x2000, RZ, 0xc0, !PT ;  /* 0x0000200010ff7812 */ /* 0x000fc4000780c0ff */
[----:B------:R-:W-:-:S05]  /*18c00*/  FMNMX.FTZ R180, R178, R155, !PT ;  /* 0x0000009bb2b47209 */ /* 0x000fca0007810000 */
[----:B------:R-:W0:Y:S01]  /*18c10*/  SHFL.BFLY PT, R155, R180, 0x2, 0x1f ;  /* 0x0c401f00b49b7f89 */ /* 0x000e2200000e0000 */
[----:B------:R-:W-:Y:S08]  /*18c20*/  MUFU.EX2 R160, R160 ;  /* 0x000000a000a07308 */ /* 0x000ff00000000800 */
[----:B------:R-:W-:Y:S08]  /*18c30*/  MUFU.EX2 R161, R161 ;  /* 0x000000a100a17308 */ /* 0x000ff00000000800 */
[----:B------:R-:W-:Y:S01]  /*18c40*/  MUFU.EX2 R158, R158 ;  /* 0x0000009e009e7308 */ /* 0x000fe20000000800 */
[----:B0-----:R-:W-:-:S07]  /*18c50*/  FMNMX.FTZ R180, R180, R155, !PT ;  /* 0x0000009bb4b47209 */ /* 0x001fce0007810000 */
[----:B------:R-:W-:Y:S01]  /*18c60*/  MUFU.EX2 R159, R159 ;  /* 0x0000009f009f7308 */ /* 0x000fe20000000800 */
[----:B------:R-:W0:Y:S07]  /*18c70*/  SHFL.BFLY PT, R181, R180, 0x1, 0x1f ;  /* 0x0c201f00b4b57f89 */ /* 0x000e2e00000e0000 */
[----:B------:R0:W-:Y:S08]  /*18c80*/  MUFU.EX2 R155, R152 ;  /* 0x00000098009b7308 */ /* 0x0001f00000000800 */
[----:B------:R-:W-:Y:S08]  /*18c90*/  MUFU.EX2 R164, R164 ;  /* 0x000000a400a47308 */ /* 0x000ff00000000800 */
[----:B------:R-:W-:Y:S01]  /*18ca0*/  MUFU.EX2 R165, R165 ;  /* 0x000000a500a57308 */ /* 0x000fe20000000800 */
[----:B0-----:R-:W-:Y:S01]  /*18cb0*/  FMNMX.FTZ R152, R180, R181, !PT ;  /* 0x000000b5b4987209 */ /* 0x001fe20007810000 */
[----:B------:R-:W-:-:S03]  /*18cc0*/  FMUL.FTZ R180, R4, R2 ;  /* 0x0000000204b47220 */ /* 0x000fc60000410000 */
[----:B------:R-:W-:-:S03]  /*18cd0*/  FSETP.NEU.FTZ.AND P1, PT, R152, -INF , PT ;  /* 0xff8000009800780b */ /* 0x000fc60003f3d000 */
[----:B------:R-:W-:Y:S01]  /*18ce0*/  MUFU.EX2 R168, R168 ;  /* 0x000000a800a87308 */ /* 0x000fe20000000800 */
[----:B------:R-:W-:-:S05]  /*18cf0*/  FSEL R10, R152, RZ, P1 ;  /* 0x000000ff980a7208 */ /* 0x000fca0000800000 */
[----:B------:R-:W-:Y:S01]  /*18d00*/  FADD.FTZ R3, -R10, R3 ;  /* 0x000000030a037221 */ /* 0x000fe20000010100 */
[-C--:B------:R-:W-:Y:S01]  /*18d10*/  FMUL.FTZ R10, R152, R2.reuse ;  /* 0x00000002980a7220 */ /* 0x080fe20000410000 */
[----:B------:R-:W-:Y:S02]  /*18d20*/  MUFU.EX2 R169, R169 ;  /* 0x000000a900a97308 */ /* 0x000fe40000000800 */
[----:B------:R-:W-:Y:S02]  /*18d30*/  FMUL.FTZ R3, R3, R2 ;  /* 0x0000000203037220 */ /* 0x000fe40000410000 */
[----:B------:R-:W-:-:S04]  /*18d40*/  FSEL R4, R10, RZ, P1 ;  /* 0x000000ff0a047208 */ /* 0x000fc80000800000 */
[----:B------:R-:W0:Y:S01]  /*18d50*/  MUFU.EX2 R10, R180 ;  /* 0x000000b4000a7308 */ /* 0x000e220000000800 */
[-CC-:B------:R-:W-:Y:S01]  /*18d60*/  FFMA.FTZ R11, R11, R2.reuse, -R4.reuse ;  /* 0x000000020b0b7223 */ /* 0x180fe20000010804 */
[-CC-:B------:R-:W-:Y:S01]  /*18d70*/  FFMA.FTZ R0, R0, R2.reuse, -R4.reuse ;  /* 0x0000000200007223 */ /* 0x180fe20000010804 */
[-CC-:B------:R-:W-:Y:S01]  /*18d80*/  FFMA.FTZ R156, R156, R2.reuse, -R4.reuse ;  /* 0x000000029c9c7223 */ /* 0x180fe20000010804 */
[-CC-:B------:R-:W-:Y:S01]  /*18d90*/  FFMA.FTZ R157, R157, R2.reuse, -R4.reuse ;  /* 0x000000029d9d7223 */ /* 0x180fe20000010804 */
[-CC-:B------:R-:W-:Y:S01]  /*18da0*/  FFMA.FTZ R162, R162, R2.reuse, -R4.reuse ;  /* 0x00000002a2a27223 */ /* 0x180fe20000010804 */
[-CC-:B------:R-:W-:Y:S01]  /*18db0*/  FFMA.FTZ R163, R163, R2.reuse, -R4.reuse ;  /* 0x00000002a3a37223 */ /* 0x180fe20000010804 */
[-CC-:B------:R-:W-:Y:S01]  /*18dc0*/  FFMA.FTZ R166, R166, R2.reuse, -R4.reuse ;  /* 0x00000002a6a67223 */ /* 0x180fe20000010804 */
[----:B------:R-:W-:Y:S01]  /*18dd0*/  MUFU.EX2 R197, R0 ;  /* 0x0000000000c57308 */ /* 0x000fe20000000800 */
[-CC-:B------:R-:W-:Y:S01]  /*18de0*/  FFMA.FTZ R167, R167, R2.reuse, -R4.reuse ;  /* 0x00000002a7a77223 */ /* 0x180fe20000010804 */
[-CC-:B------:R-:W-:Y:S01]  /*18df0*/  FFMA.FTZ R184, R184, R2.reuse, -R4.reuse ;  /* 0x00000002b8b87223 */ /* 0x180fe20000010804 */
[-CC-:B------:R-:W-:Y:S01]  /*18e00*/  FFMA.FTZ R170, R170, R2.reuse, -R4.reuse ;  /* 0x00000002aaaa7223 */ /* 0x180fe20000010804 */
[-CC-:B------:R-:W-:Y:S01]  /*18e10*/  FFMA.FTZ R171, R171, R2.reuse, -R4.reuse ;  /* 0x00000002abab7223 */ /* 0x180fe20000010804 */
[-CC-:B------:R-:W-:Y:S01]  /*18e20*/  FFMA.FTZ R172, R172, R2.reuse, -R4.reuse ;  /* 0x00000002acac7223 */ /* 0x180fe20000010804 */
[-CC-:B------:R-:W-:Y:S01]  /*18e30*/  FFMA.FTZ R173, R173, R2.reuse, -R4.reuse ;  /* 0x00000002adad7223 */ /* 0x180fe20000010804 */
[-C--:B------:R-:W-:Y:S01]  /*18e40*/  FFMA.FTZ R174, R174, R2.reuse, -R4 ;  /* 0x00000002aeae7223 */ /* 0x080fe20000010804 */
[----:B------:R-:W-:Y:S01]  /*18e50*/  MUFU.EX2 R11, R11 ;  /* 0x0000000b000b7308 */ /* 0x000fe20000000800 */
[----:B0-----:R-:W-:Y:S01]  /*18e60*/  FFMA.FTZ R223, R10, R223, R196 ;  /* 0x000000df0adf7223 */ /* 0x001fe200000100c4 */
[-CC-:B------:R-:W-:Y:S01]  /*18e70*/  FFMA.FTZ R177, R177, R2.reuse, -R4.reuse ;  /* 0x00000002b1b17223 */ /* 0x180fe20000010804 */
[----:B------:R-:W-:-:S05]  /*18e80*/  FFMA.FTZ R4, R178, R2, -R4 ;  /* 0x00000002b2047223 */ /* 0x000fca0000010804 */
[----:B------:R0:W1:Y:S08]  /*18e90*/  MUFU.EX2 R0, R3 ;  /* 0x0000000300007308 */ /* 0x0000700000000800 */
[----:B------:R-:W2:Y:S01]  /*18ea0*/  MUFU.EX2 R156, R156 ;  /* 0x0000009c009c7308 */ /* 0x000ea20000000800 */
[----:B0-----:R-:W-:-:S04]  /*18eb0*/  FADD.FTZ R3, R155, R223 ;  /* 0x000000df9b037221 */ /* 0x001fc80000010000 */
[----:B------:R-:W-:-:S03]  /*18ec0*/  FADD.FTZ R3, R160, R3 ;  /* 0x00000003a0037221 */ /* 0x000fc60000010000 */
[----:B------:R-:W0:Y:S01]  /*18ed0*/  MUFU.EX2 R157, R157 ;  /* 0x0000009d009d7308 */ /* 0x000e220000000800 */
[----:B-1----:R-:W-:Y:S01]  /*18ee0*/  FFMA.FTZ R221, R0, R221, R11 ;  /* 0x000000dd00dd7223 */ /* 0x002fe2000001000b */
[----:B------:R-:W-:-:S03]  /*18ef0*/  FADD.FTZ R3, R161, R3 ;  /* 0x00000003a1037221 */ /* 0x000fc60000010000 */
[----:B------:R-:W-:Y:S01]  /*18f00*/  FADD.FTZ R178, R197, R221 ;  /* 0x000000ddc5b27221 */ /* 0x000fe20000010000 */
        /* <DEDUP_REMOVED lines=46> */
.L_x_1774:
        /* <DEDUP_REMOVED lines=12> */
[----:B------:R-:W-:Y:S01]  /*192b0*/  F2FP.F16.F32.PACK_AB R199, R157, R156 ;  /* 0x0000009c9dc7723e */ /* 0x000fe200000000ff */
[----:B0-----:R-:W-:Y:S01]  /*192c0*/  IMAD.MOV.U32 R218, RZ, RZ, R227 ;  /* 0x000000ffffda7224 */ /* 0x001fe200078e00e3 */
        /* <DEDUP_REMOVED lines=9> */
[C---:B--2---:R-:W-:Y:S01]  /*19360*/  ISETP.GT.AND P1, PT, R5.reuse, R3, PT ;  /* 0x000000030500720c */ /* 0x044fe20003f24270 */
[----:B------:R-:W-:Y:S01]  /*19370*/  VIADD R5, R5, 0xffffffff ;  /* 0xffffffff05057836 */ /* 0x000fe20000000000 */
[----:B------:R-:W-:-:S11]  /*19380*/  MOV R3, R152 ;  /* 0x0000009800037202 */ /* 0x000fd60000000f00 */
[----:B------:R-:W-:Y:S05]  /*19390*/  @P1 BRA `(.L_x_1775) ;  /* 0xffffffcc00981947 */ /* 0x000fea000383ffff */
[----:B------:R-:W-:Y:S05]  /*193a0*/  BSYNC B0 ;  /* 0x0000000000007941 */ /* 0x000fea0003800000 */
.L_x_1754:
[----:B------:R-:W-:Y:S01]  /*193b0*/  IMAD.MOV.U32 R3, RZ, RZ, R152 ;  /* 0x000000ffff037224 */ /* 0x000fe200078e0098 */
[----:B------:R-:W-:Y:S01]  /*193c0*/  MOV R4, R153 ;  /* 0x0000009900047202 */ /* 0x000fe20000000f00 */
[----:B------:R-:W-:Y:S02]  /*193d0*/  IMAD.MOV.U32 R202, RZ, RZ, R222 ;  /* 0x000000ffffca7224 */ /* 0x000fe400078e00de */
[----:B------:R-:W-:-:S07]  /*193e0*/  IMAD.MOV.U32 R218, RZ, RZ, R227 ;  /* 0x000000ffffda7224 */ /* 0x000fce00078e00e3 */
.L_x_1753:
[----:B------:R-:W-:Y:S05]  /*193f0*/  BSYNC B1 ;  /* 0x0000000000017941 */ /* 0x000fea0003800000 */
.L_x_1752:
[----:B------:R-:W2:Y:S01]  /*19400*/  LDL R152, [R1+0x5c] ;  /* 0x00005c0001987983 */ /* 0x000ea20000100800 */
[----:B------:R-:W0:Y:S01]  /*19410*/  LDC R11, c[0x0][0x448] ;  /* 0x00011200ff0b7b82 */ /* 0x000e220000000800 */
[----:B------:R-:W-:Y:S01]  /*19420*/  LOP3.LUT R16, R16, 0xffffffdf, RZ, 0xc0, !PT ;  /* 0xffffffdf10107812 */ /* 0x000fe200078ec0ff */
[----:B------:R-:W-:-:S06]  /*19430*/  ULDC UR4, c[0x0][0x9dc] ;  /* 0x0002770000047ab9 */ /* 0x000fcc0000000800 */
[----:B------:R-:W1:Y:S01]  /*19440*/  LDC R155, c[0x0][0x9e4] ;  /* 0x00027900ff9b7b82 */ /* 0x000e620000000800 */
[----:B0-----:R-:W-:-:S13]  /*19450*/  ISETP.NE.AND P1, PT, R11, 0x1, PT ;  /* 0x000000010b00780c */ /* 0x001fda0003f25270 */
[----:B------:R-:W0:Y:S01]  /*19460*/  @P1 LDC R153, c[0x0][0x44c] ;  /* 0x00011300ff991b82 */ /* 0x000e220000000800 */
[----:B------:R-:W-:-:S04]  /*19470*/  @P1 LOP3.LUT R16, R16, 0x20, RZ, 0xfc, !PT ;  /* 0x0000002010101812 */ /* 0x000fc800078efcff */
[----:B------:R-:W-:-:S03]  /*19480*/  LOP3.LUT R16, R16, 0xffffffbf, RZ, 0xc0, !PT ;  /* 0xffffffbf10107812 */ /* 0x000fc600078ec0ff */
[----:B------:R-:W3:Y:S01]  /*19490*/  @P1 LDC R11, c[0x0][0x450] ;  /* 0x00011400ff0b1b82 */ /* 0x000ee20000000800 */
[----:B--2---:R-:W-:-:S04]  /*194a0*/  VIADD R152, R152, 0x7f ;  /* 0x0000007f98987836 */ /* 0x004fc80000000000 */
[----:B0-----:R-:W-:-:S05]  /*194b0*/  @P1 IMAD.HI.U32 R153, R152, R153, RZ ;  /* 0x0000009998991227 */ /* 0x001fca00078e00ff */
[----:B---3--:R-:W-:Y:S02]  /*194c0*/  @P1 SHF.R.U32.HI R152, RZ, R11, R153 ;  /* 0x0000000bff981219 */ /* 0x008fe40000011699 */
[----:B-1----:R-:W-:Y:S02]  /*194d0*/  ISETP.GE.AND P1, PT, R155, 0x1, PT ;  /* 0x000000019b00780c */ /* 0x002fe40003f26270 */
[----:B------:R-:W-:-:S05]  /*194e0*/  IADD3 R11, R220, 0x1, -R219 ;  /* 0x00000001dc0b7810 */ /* 0x000fca0007ffe8db */
[----:B------:R-:W-:-:S05]  /*194f0*/  IMAD.IADD R152, R11, 0x1, R152 ;  /* 0x000000010b987824 */ /* 0x000fca00078e0298 */
[----:B------:R-:W-:Y:S02]  /*19500*/  IADD3 R11, R152, -UR4, RZ ;  /* 0x80000004980b7c10 */ /* 0x000fe4000fffe0ff */
[----:B------:R-:W-:Y:S01]  /*19510*/  @P1 LOP3.LUT R16, R16, 0x40, RZ, 0xfc, !PT ;  /* 0x0000004010101812 */ /* 0x000fe200078efcff */
        /* <DEDUP_REMOVED lines=12> */
.L_x_1778:
[----:B------:R-:W-:-:S13]  /*195e0*/  ISETP.NE.AND P1, PT, R155, 0x1, PT ;  /* 0x000000019b00780c */ /* 0x000fda0003f25270 */
[----:B------:R-:W0:Y:S02]  /*195f0*/  @P1 LDC.64 R152, c[0x0][0x9e8] ;  /* 0x00027a00ff981b82 */ /* 0x000e240000000a00 */
[----:B0-----:R-:W-:-:S05]  /*19600*/  @P1 IMAD.HI.U32 R152, R154, R152, RZ ;  /* 0x000000989a981227 */ /* 0x001fca00078e00ff */
[----:B------:R-:W-:-:S07]  /*19610*/  @P1 SHF.R.U32.HI R154, RZ, R153, R152 ;  /* 0x00000099ff9a1219 */ /* 0x000fce0000011698 */
.L_x_1779:
[----:B------:R-:W-:Y:S05]  /*19620*/  BSYNC B0 ;  /* 0x0000000000007941 */ /* 0x000fea0003800000 */
.L_x_1777:
[----:B------:R-:W-:-:S05]  /*19630*/  IMAD R154, R154, R155, RZ ;  /* 0x0000009b9a9a7224 */ /* 0x000fca00078e02ff */
[----:B------:R-:W-:-:S07]  /*19640*/  VIMNMX R11, R11, R154, !PT ;  /* 0x0000009a0b0b7248 */ /* 0x000fce0007fe0100 */
.L_x_1776:
[----:B------:R-:W2:Y:S01]  /*19650*/  LDL R153, [R1+0x7c] ;  /* 0x00007c0001997983 */ /* 0x000ea20000100800 */
[----:B------:R-:W-:Y:S01]  /*19660*/  VIADD R11, R11, 0x3f ;  /* 0x0000003f0b0b7836 */ /* 0x000fe20000000000 */
[----:B------:R-:W-:Y:S04]  /*19670*/  BSSY B0, `(.L_x_1780) ;  /* 0x0000268000007945 */ /* 0x000fe80003800000 */
[----:B------:R-:W-:-:S04]  /*19680*/  SHF.R.S32.HI R152, RZ, 0x1f, R11 ;  /* 0x0000001fff987819 */ /* 0x000fc8000001140b */
[----:B------:R-:W-:-:S04]  /*19690*/  LEA.HI R152, R152, R11, RZ, 0x6 ;  /* 0x0000000b98987211 */ /* 0x000fc800078f30ff */
[----:B------:R-:W-:-:S04]  /*196a0*/  SHF.R.S32.HI R152, RZ, 0x6, R152 ;  /* 0x00000006ff987819 */ /* 0x000fc80000011498 */
[----:B--2---:R-:W-:-:S04]  /*196b0*/  VIMNMX R153, R153, R152, !PT ;  /* 0x0000009899997248 */ /* 0x004fc80007fe0100 */
[----:B------:R-:W-:Y:S01]  /*196c0*/  ISETP.GE.AND P1, PT, R5, R153, PT ;  /* 0x000000990500720c */ /* 0x000fe20003f26270 */
[----:B------:R0:W-:-:S12]  /*196d0*/  STL [R1+0x58], R153 ;  /* 0x0000589901007387 */ /* 0x0001d80000100800 */
[----:B0-----:R-:W-:Y:S05]  /*196e0*/  @!P1 BRA `(.L_x_1781) ;  /* 0x0000002400809947 */ /* 0x001fea0003800000 */
[----:B------:R-:W-:Y:S01]  /*196f0*/  BSSY B1, `(.L_x_1782) ;  /* 0x000025e000017945 */ /* 0x000fe20003800000 */
[----:B------:R0:W-:Y:S01]  /*19700*/  STL [R1+0x4], R5 ;  /* 0x0000040501007387 */ /* 0x0001e20000100800 */
[----:B------:R-:W-:Y:S01]  /*19710*/  IMAD.MOV.U32 R228, RZ, RZ, R3 ;  /* 0x000000ffffe47224 */ /* 0x000fe200078e0003 */
[----:B------:R-:W-:Y:S01]  /*19720*/  MOV R11, R218 ;  /* 0x000000da000b7202 */ /* 0x000fe20000000f00 */
[----:B------:R-:W-:Y:S02]  /*19730*/  IMAD.MOV.U32 R227, RZ, RZ, R4 ;  /* 0x000000ffffe37224 */ /* 0x000fe400078e0004 */
[----:B0-----:R-:W-:-:S07]  /*19740*/  IMAD.MOV.U32 R5, RZ, RZ, R202 ;  /* 0x000000ffff057224 */ /* 0x001fce00078e00ca */
.L_x_1795:
[----:B------:R-:W-:-:S04]  /*19750*/  ISETP.NE.AND P1, PT, R5, 0x1, PT ;  /* 0x000000010500780c */ /* 0x000fc80003f25270 */
[----:B------:R-:W-:-:S04]  /*19760*/  SEL R218, RZ, 0x1, P1 ;  /* 0x00000001ffda7807 */ /* 0x000fc80000800000 */
[----:B------:R-:W-:Y:S01]  /*19770*/  LOP3.LUT R218, R11, R218, RZ, 0x3c, !PT ;  /* 0x000000da0bda7212 */ /* 0x000fe200078e3cff */
[----:B------:R-:W-:Y:S06]  /*19780*/  @!P0 BRA `(.L_x_1783) ;  /* 0x0000000000048947 */ /* 0x000fec0003800000 */
[----:B------:R-:W-:Y:S01]  /*19790*/  BPT.TRAP 0x1 ;  /* 0x000000040000795c */ /* 0x000fe20000300000 */
.L_x_1783:
[----:B------:R-:W-:Y:S01]  /*197a0*/  VIADD R202, R5, 0x1 ;  /* 0x0000000105ca7836 */ /* 0x000fe20000000000 */
[----:B------:R-:W-:-:S04]  /*197b0*/  SHF.L.U32 R2, R218, 0x1f, RZ ;  /* 0x0000001fda027819 */ /* 0x000fc800000006ff */
[----:B------:R-:W-:-:S04]  /*197c0*/  ISETP.NE.AND P1, PT, R202, 0x2, PT ;  /* 0x00000002ca00780c */ /* 0x000fc80003f25270 */
[----:B------:R-:W-:-:S05]  /*197d0*/  SEL R202, R202, RZ, P1 ;  /* 0x000000ffcaca7207 */ /* 0x000fca0000800000 */
[----:B------:R-:W-:-:S04]  /*197e0*/  IMAD R222, R202, 0x8, R17 ;  /* 0x00000008cade7824 */ /* 0x000fc800078e0211 */
[----:B------:R0:W1:Y:S01]  /*197f0*/  SYNCS.PHASECHK.TRANS64.TRYWAIT P1, [R222+URZ+0x30830], R2 ;  /* 0x03083002de0075a7 */ /* 0x000062000802017f */
[----:B------:R-:W-:Y:S05]  /*19800*/  @!P0 BRA `(.L_x_1784) ;  /* 0x0000000000048947 */ /* 0x000fea0003800000 */
[----:B------:R-:W-:Y:S01]  /*19810*/  BPT.TRAP 0x1 ;  /* 0x000000040000795c */ /* 0x000fe20000300000 */
.L_x_1784:
[----:B------:R-:W2:Y:S01]  /*19820*/  LDL R3, [R1+0x54] ;  /* 0x0000540001037983 */ /* 0x000ea20000100800 */
[----:B------:R-:W-:Y:S01]  /*19830*/  BSSY B2, `(.L_x_1785) ;  /* 0x0000007000027945 */ /* 0x000fe20003800000 */
[----:B--2---:R-:W-:-:S04]  /*19840*/  IMAD R4, R202, 0x800, R3 ;  /* 0x00000800ca047824 */ /* 0x004fc800078e0203 */
[C---:B------:R-:W-:Y:S01]  /*19850*/  VIADD R153, R4.reuse, 0x4 ;  /* 0x0000000404997836 */ /* 0x040fe20000000000 */
[----:B------:R-:W-:Y:S01]  /*19860*/  IADD3 R154, R4, 0x2, RZ ;  /* 0x00000002049a7810 */ /* 0x000fe20007ffe0ff */
[----:B-1----:R-:W-:Y:S06]  /*19870*/  @P1 BRA `(.L_x_1786) ;  /* 0x0000000000081947 */ /* 0x002fec0003800000 */
[----:B------:R-:W1:Y:S02]  /*19880*/  SYNCS.PHASECHK.TRANS64.TRYWAIT P1, [R222+URZ+0x30830], R2 ;  /* 0x03083002de0075a7 */ /* 0x000e64000802017f */
[----:B-1----:R-:W-:Y:S05]  /*19890*/  @!P1 BRA `(.L_x_1787) ;  /* 0x00000150009c9947 */ /* 0x002fea0003800000 */
.L_x_1786:
[----:B------:R-:W-:Y:S05]  /*198a0*/  BSYNC B2 ;  /* 0x0000000000027941 */ /* 0x000fea0003800000 */
.L_x_1785:
[----:B------:R-:W-:Y:S04]  /*198b0*/  STL.64 [R1+0x100], R184 ;  /* 0x000100b801007387 */ /* 0x000fe80000100a00 */
[----:B------:R-:W-:Y:S04]  /*198c0*/  STL [R1+0xf8], R5 ;  /* 0x0000f80501007387 */ /* 0x000fe80000100800 */
[----:B------:R2:W-:Y:S04]  /*198d0*/  STL.64 [R1+0xf0], R22 ;  /* 0x0000f01601007387 */ /* 0x0005e80000100a00 */
[----:B--2---:R-:W2:Y:S04]  /*198e0*/  LDL.64 R22, [R1+0x38] ;  /* 0x0000380001167983 */ /* 0x004ea80000100a00 */
[----:B------:R3:W-:Y:S04]  /*198f0*/  STL.64 [R1+0xe8], R18 ;  /* 0x0000e81201007387 */ /* 0x0007e80000100a00 */
[----:B---3--:R-:W3:Y:S04]  /*19900*/  LDL.64 R18, [R1+0x30] ;  /* 0x0000300001127983 */ /* 0x008ee80000100a00 */
[----:B------:R4:W-:Y:S04]  /*19910*/  STL.64 [R1+0xe0], R16 ;  /* 0x0000e01001007387 */ /* 0x0009e80000100a00 */
[----:B------:R-:W2:Y:S01]  /*19920*/  LDL.64 R184, [R1+0x40] ;  /* 0x0000400001b87983 */ /* 0x000ea20000100a00 */
[----:B01----:R-:W-:-:S05]  /*19930*/  IMAD.MOV.U32 R2, RZ, RZ, R4 ;  /* 0x000000ffff027224 */ /* 0x003fca00078e0004 */
[----:B------:R-:W-:Y:S02]  /*19940*/  R2UR UR6, R2 ;  /* 0x00000000020672ca */ /* 0x000fe400000e0000 */
[----:B------:R-:W-:Y:S01]  /*19950*/  MOV R2, R154 ;  /* 0x0000009a00027202 */ /* 0x000fe20000000f00 */
[----:B------:R-:W-:Y:S01]  /*19960*/  VIADD R152, R4, 0x6 ;  /* 0x0000000604987836 */ /* 0x000fe20000000000 */
[----:B----4-:R-:W4:Y:S01]  /*19970*/  LDL.64 R16, [R1+0x28] ;  /* 0x0000280001107983 */ /* 0x010f220000100a00 */
[----:B------:R-:W-:Y:S01]  /*19980*/  IMAD.MOV.U32 R3, RZ, RZ, 0x40000040 ;  /* 0x40000040ff037424 */ /* 0x000fe200078e00ff */
[----:B------:R-:W-:Y:S01]  /*19990*/  R2UR UR4, R2 ;  /* 0x00000000020472ca */ /* 0x000fe200000e0000 */
[----:B------:R-:W-:Y:S01]  /*199a0*/  IMAD.MOV.U32 R2, RZ, RZ, R153 ;  /* 0x000000ffff027224 */ /* 0x000fe200078e0099 */
[----:B------:R-:W-:Y:S01]  /*199b0*/  IADD3 R154, R4, 0x204, RZ ;  /* 0x00000204049a7810 */ /* 0x000fe20007ffe0ff */
[----:B------:R-:W-:Y:S01]  /*199c0*/  IMAD.MOV.U32 R153, RZ, RZ, 0x40000040 ;  /* 0x40000040ff997424 */ /* 0x000fe200078e00ff */
[----:B------:R-:W-:Y:S01]  /*199d0*/  R2UR UR10, R152 ;  /* 0x00000000980a72ca */ /* 0x000fe200000e0000 */
[----:B------:R-:W-:Y:S01]  /*199e0*/  VIADD R152, R4, 0x202 ;  /* 0x0000020204987836 */ /* 0x000fe20000000000 */
[----:B------:R-:W-:Y:S01]  /*199f0*/  R2UR UR8, R2 ;  /* 0x00000000020872ca */ /* 0x000fe200000e0000 */
[----:B------:R-:W-:Y:S01]  /*19a00*/  VIADD R2, R4, 0x200 ;  /* 0x0000020004027836 */ /* 0x000fe20000000000 */
[----:B------:R-:W-:Y:S01]  /*19a10*/  R2UR UR11, R153 ;  /* 0x00000000990b72ca */ /* 0x000fe200000e0000 */
[----:B------:R-:W-:Y:S01]  /*19a20*/  IMAD.MOV.U32 R155, RZ, RZ, 0x40000040 ;  /* 0x40000040ff9b7424 */ /* 0x000fe200078e00ff */
[----:B------:R-:W-:-:S02]  /*19a30*/  R2UR UR5, R3 ;  /* 0x00000000030572ca */ /* 0x000fc400000e0000 */
[----:B------:R-:W-:Y:S01]  /*19a40*/  R2UR UR14, R2 ;  /* 0x00000000020e72ca */ /* 0x000fe200000e0000 */
[----:B------:R-:W-:Y:S01]  /*19a50*/  VIADD R2, R4, 0x206 ;  /* 0x0000020604027836 */ /* 0x000fe20000000000 */
[----:B------:R-:W-:Y:S01]  /*19a60*/  R2UR UR22, R154 ;  /* 0x000000009a1672ca */ /* 0x000fe200000e0000 */
[----:B------:R-:W-:Y:S01]  /*19a70*/  VIADD R154, R4, 0x400 ;  /* 0x00000400049a7836 */ /* 0x000fe20000000000 */
[----:B------:R-:W-:Y:S01]  /*19a80*/  R2UR UR18, R152 ;  /* 0x00000000981272ca */ /* 0x000fe200000e0000 */
[----:B------:R-:W-:Y:S01]  /*19a90*/  VIADD R152, R4, 0x402 ;  /* 0x0000040204987836 */ /* 0x000fe20000000000 */
[----:B------:R-:W-:Y:S02]  /*19aa0*/  R2UR UR26, R2 ;  /* 0x00000000021a72ca */ /* 0x000fe400000e0000 */
[----:B------:R-:W-:Y:S02]  /*19ab0*/  IADD3 R2, R4, 0x404, RZ ;  /* 0x0000040404027810 */ /* 0x000fe40007ffe0ff */
[----:B------:R-:W-:Y:S01]  /*19ac0*/  R2UR UR30, R154 ;  /* 0x000000009a1e72ca */ /* 0x000fe200000e0000 */
[----:B------:R-:W-:Y:S01]  /*19ad0*/  VIADD R154, R4, 0x406 ;  /* 0x00000406049a7836 */ /* 0x000fe20000000000 */
[----:B------:R-:W-:Y:S01]  /*19ae0*/  MOV R156, UR11 ;  /* 0x0000000b009c7c02 */ /* 0x000fe20008000f00 */
[----:B------:R-:W-:Y:S01]  /*19af0*/  UMOV UR11, UR5 ;  /* 0x00000005000b7c82 */ /* 0x000fe20008000000 */
[----:B------:R-:W-:Y:S01]  /*19b00*/  MOV R5, UR10 ;  /* 0x0000000a00057c02 */ /* 0x000fe20008000f00 */
[----:B------:R-:W-:Y:S01]  /*19b10*/  UMOV UR10, UR4 ;  /* 0x00000004000a7c82 */ /* 0x000fe20008000000 */
[----:B------:R-:W-:Y:S01]  /*19b20*/  R2UR UR38, R2 ;  /* 0x00000000022672ca */ /* 0x000fe200000e0000 */
[----:B------:R-:W-:Y:S01]  /*19b30*/  VIADD R2, R4, 0x600 ;  /* 0x0000060004027836 */ /* 0x000fe20000000000 */
[----:B------:R-:W-:-:S02]  /*19b40*/  R2UR UR7, R3 ;  /* 0x00000000030772ca */ /* 0x000fc400000e0000 */
[----:B------:R-:W-:Y:S01]  /*19b50*/  R2UR UR34, R152 ;  /* 0x00000000982272ca */ /* 0x000fe200000e0000 */
[----:B------:R-:W-:Y:S01]  /*19b60*/  VIADD R152, R4, 0x604 ;  /* 0x0000060404987836 */ /* 0x000fe20000000000 */
[----:B------:R-:W-:Y:S01]  /*19b70*/  R2UR UR42, R154 ;  /* 0x000000009a2a72ca */ /* 0x000fe200000e0000 */
[----:B------:R-:W-:Y:S01]  /*19b80*/  VIADD R154, R4, 0x602 ;  /* 0x00000602049a7836 */ /* 0x000fe20000000000 */
[----:B------:R-:W-:Y:S02]  /*19b90*/  R2UR UR4, R6 ;  /* 0x00000000060472ca */ /* 0x000fe400000e0000 */
[----:B------:R-:W-:Y:S02]  /*19ba0*/  R2UR UR5, R7 ;  /* 0x00000000070572ca */ /* 0x000fe400000e0000 */
[----:B------:R-:W-:Y:S02]  /*19bb0*/  R2UR UR46, R2 ;  /* 0x00000000022e72ca */ /* 0x000fe400000e0000 */
[----:B------:R-:W-:Y:S01]  /*19bc0*/  IADD3 R2, R4, 0x606, RZ ;  /* 0x0000060604027810 */ /* 0x000fe20007ffe0ff */
[----:B------:R-:W-:Y:S01]  /*19bd0*/  IMAD.MOV.U32 R4, RZ, RZ, R156 ;  /* 0x000000ffff047224 */ /* 0x000fe200078e009c */
[----:B------:R-:W-:-:S02]  /*19be0*/  R2UR UR19, R153 ;  /* 0x00000000991372ca */ /* 0x000fc400000e0000 */
[C---:B------:R-:W-:Y:S02]  /*19bf0*/  R2UR UR23, R155.reuse ;  /* 0x000000009b1772ca */ /* 0x040fe400000e0000 */
[----:B------:R-:W-:Y:S02]  /*19c00*/  R2UR UR31, R155 ;  /* 0x000000009b1f72ca */ /* 0x000fe400000e0000 */
[----:B------:R-:W-:Y:S02]  /*19c10*/  R2UR UR35, R153 ;  /* 0x00000000992372ca */ /* 0x000fe400000e0000 */
[C---:B------:R-:W-:Y:S02]  /*19c20*/  R2UR UR43, R155.reuse ;  /* 0x000000009b2b72ca */ /* 0x040fe400000e0000 */
[----:B------:R-:W-:Y:S02]  /*19c30*/  R2UR UR50, R154 ;  /* 0x000000009a3272ca */ /* 0x000fe400000e0000 */
[----:B------:R-:W-:-:S02]  /*19c40*/  R2UR UR51, R155 ;  /* 0x000000009b3372ca */ /* 0x000fc400000e0000 */
[----:B------:R-:W-:Y:S02]  /*19c50*/  R2UR UR54, R152 ;  /* 0x00000000983672ca */ /* 0x000fe400000e0000 */
[----:B------:R-:W-:Y:S02]  /*19c60*/  R2UR UR55, R153 ;  /* 0x00000000993772ca */ /* 0x000fe400000e0000 */
[----:B------:R-:W-:Y:S01]  /*19c70*/  WARPGROUP.ARRIVE ;  /* 0x00000000000079c5 */ /* 0x000fe20000000000 */
[C---:B------:R-:W-:Y:S02]  /*19c80*/  R2UR UR9, R3.reuse ;  /* 0x00000000030972ca */ /* 0x040fe400000e0000 */
[C---:B------:R-:W-:Y:S02]  /*19c90*/  R2UR UR15, R3.reuse ;  /* 0x00000000030f72ca */ /* 0x040fe400000e0000 */
[C---:B------:R-:W-:Y:S01]  /*19ca0*/  R2UR UR27, R3.reuse ;  /* 0x00000000031b72ca */ /* 0x040fe200000e0000 */
[----:B------:R-:W-:Y:S01]  /*19cb0*/  HGMMA.64x64x16.F32 R152, gdesc[UR4], RZ, !UPT, gsb0 ;  /* 0x00e00000049879f0 */ /* 0x000fe2000c0008ff */
[----:B------:R-:W-:Y:S01]  /*19cc0*/  UMOV UR6, UR8 ;  /* 0x0000000800067c82 */ /* 0x000fe20008000000 */
[----:B------:R-:W-:-:S02]  /*19cd0*/  R2UR UR39, R3 ;  /* 0x00000000032772ca */ /* 0x000fc400000e0000 */
[----:B------:R-:W-:-:S04]  /*19ce0*/  R2UR UR47, R3 ;  /* 0x00000000032f72ca */ /* 0x000fc800000e0000 */
[----:B------:R-:W-:Y:S01]  /*19cf0*/  UMOV UR7, UR9 ;  /* 0x0000000900077c82 */ /* 0x000fe20008000000 */
[----:B------:R-:W-:Y:S02]  /*19d00*/  R2UR UR58, R2 ;  /* 0x00000000023a72ca */ /* 0x000fe400000e0000 */
[----:B------:R-:W-:Y:S02]  /*19d10*/  R2UR UR59, R3 ;  /* 0x00000000033b72ca */ /* 0x000fe400000e0000 */
[----:B------:R-:W4:Y:S01]  /*19d20*/  LDL.64 R2, [R1+0x20] ;  /* 0x0000200001027983 */ /* 0x000f220000100a00 */
[----:B------:R-:W-:Y:S02]  /*19d30*/  WARPGROUP.DEPBAR.LE gsb0, 0x0 ;  /* 0x00008000000079c5 */ /* 0x000fe40000010000 */
[----:B------:R-:W-:Y:S01]  /*19d40*/  WARPGROUP.ARRIVE ;  /* 0x00000000000079c5 */ /* 0x000fe20000000000 */
[----:B--2---:R-:W-:Y:S02]  /*19d50*/  R2UR UR8, R184 ;  /* 0x00000000b80872ca */ /* 0x004fe400000e0000 */
[----:B------:R-:W-:-:S02]  /*19d60*/  R2UR UR9, R185 ;  /* 0x00000000b90972ca */ /* 0x000fc400000e0000 */
[----:B------:R-:W-:Y:S01]  /*19d70*/  R2UR UR4, R22 ;  /* 0x00000000160472ca */ /* 0x000fe200000e0000 */
[----:B------:R0:W5:Y:S10]  /*19d80*/  LDL.LU.64 R184, [R1+0x100] ;  /* 0x0001000001b87983 */ /* 0x0001740000300a00 */
[----:B------:R-:W-:Y:S01]  /*19d90*/  HGMMA.64x64x16.F32 R152, gdesc[UR8], R152, gsb0 ;  /* 0x00e00000089879f0 */ /* 0x000fe20008000898 */
[----:B------:R-:W-:-:S02]  /*19da0*/  R2UR UR5, R23 ;  /* 0x00000000170572ca */ /* 0x000fc400000e0000 */
[----:B------:R-:W-:Y:S02]  /*19db0*/  WARPGROUP.DEPBAR.LE gsb0, 0x0 ;  /* 0x00008000000079c5 */ /* 0x000fe40000010000 */
[----:B------:R-:W-:-:S09]  /*19dc0*/  WARPGROUP.ARRIVE ;  /* 0x00000000000079c5 */ /* 0x000fd20000000000 */
[----:B------:R-:W-:Y:S01]  /*19dd0*/  HGMMA.64x64x16.F32 R152, gdesc[UR4], R152, gsb0 ;  /* 0x00e00000049879f0 */ /* 0x000fe20008000898 */
[----:B------:R-:W-:Y:S02]  /*19de0*/  R2UR UR11, R4 ;  /* 0x00000000040b72ca */ /* 0x000fe400000e0000 */
[----:B------:R-:W-:Y:S02]  /*19df0*/  R2UR UR10, R5 ;  /* 0x00000000050a72ca */ /* 0x000fe400000e0000 */
[----:B---3--:R-:W-:Y:S01]  /*19e00*/  R2UR UR8, R18 ;  /* 0x00000000120872ca */ /* 0x008fe200000e0000 */
[----:B------:R0:W5:Y:S01]  /*19e10*/  LDL.LU R5, [R1+0xf8] ;  /* 0x0000f80001057983 */ /* 0x0001620000300800 */
[----:B------:R-:W-:Y:S02]  /*19e20*/  R2UR UR9, R19 ;  /* 0x00000000130972ca */ /* 0x000fe400000e0000 */
[----:B----4-:R-:W-:Y:S01]  /*19e30*/  R2UR UR12, R16 ;  /* 0x00000000100c72ca */ /* 0x010fe200000e0000 */
[----:B------:R0:W5:Y:S01]  /*19e40*/  LDL.LU.64 R22, [R1+0xf0] ;  /* 0x0000f00001167983 */ /* 0x0001620000300a00 */
[----:B------:R-:W-:-:S02]  /*19e50*/  R2UR UR13, R17 ;  /* 0x00000000110d72ca */ /* 0x000fc400000e0000 */
[----:B------:R-:W-:Y:S01]  /*19e60*/  R2UR UR16, R2 ;  /* 0x00000000021072ca */ /* 0x000fe200000e0000 */
[----:B------:R0:W5:Y:S01]  /*19e70*/  LDL.LU.64 R18, [R1+0xe8] ;  /* 0x0000e80001127983 */ /* 0x0001620000300a00 */
[----:B------:R-:W-:Y:S02]  /*19e80*/  R2UR UR17, R3 ;  /* 0x00000000031172ca */ /* 0x000fe400000e0000 */
[----:B------:R-:W-:Y:S01]  /*19e90*/  R2UR UR20, R216 ;  /* 0x00000000d81472ca */ /* 0x000fe200000e0000 */
[----:B------:R0:W5:Y:S01]  /*19ea0*/  LDL.LU.64 R16, [R1+0xe0] ;  /* 0x0000e00001107983 */ /* 0x0001620000300a00 */
        /* <DEDUP_REMOVED lines=187> */
[----:B0-----:R-:W-:Y:S06]  /*1aa60*/  @!P0 BRA `(.L_x_1788) ;  /* 0x0000000000048947 */ /* 0x001fec0003800000 */
[----:B------:R-:W-:Y:S01]  /*1aa70*/  BPT.TRAP 0x1 ;  /* 0x000000040000795c */ /* 0x000fe20000300000 */
.L_x_1788:
[----:B------:R-:W-:Y:S01]  /*1aa80*/  SHF.L.U32 R0, R11, 0x1f, RZ ;  /* 0x0000001f0b007819 */ /* 0x000fe200000006ff */
[----:B-----5:R-:W-:-:S04]  /*1aa90*/  IMAD R11, R5, 0x8, R17 ;  /* 0x00000008050b7824 */ /* 0x020fc800078e0211 */
[----:B------:R0:W1:Y:S01]  /*1aaa0*/  SYNCS.PHASECHK.TRANS64.TRYWAIT P1, [R11+URZ+0x30850], R0 ;  /* 0x030850000b0075a7 */ /* 0x000062000802017f */
[----:B------:R-:W-:Y:S05]  /*1aab0*/  @!P0 BRA `(.L_x_1789) ;  /* 0x0000000000048947 */ /* 0x000fea0003800000 */
[----:B------:R-:W-:Y:S01]  /*1aac0*/  BPT.TRAP 0x1 ;  /* 0x000000040000795c */ /* 0x000fe20000300000 */
.L_x_1789:
[----:B------:R-:W-:Y:S04]  /*1aad0*/  BSSY B2, `(.L_x_1790) ;  /* 0x0000004000027945 */ /* 0x000fe80003800000 */
[----:B-1----:R-:W-:Y:S05]  /*1aae0*/  @P1 BRA `(.L_x_1791) ;  /* 0x0000000000081947 */ /* 0x002fea0003800000 */
[----:B------:R-:W1:Y:S02]  /*1aaf0*/  SYNCS.PHASECHK.TRANS64.TRYWAIT P1, [R11+URZ+0x30850], R0 ;  /* 0x030850000b0075a7 */ /* 0x000e64000802017f */
[----:B-1----:R-:W-:Y:S05]  /*1ab00*/  @!P1 BRA `(.L_x_1792) ;  /* 0x0000014000149947 */ /* 0x002fea0003800000 */
.L_x_1791:
[----:B------:R-:W-:Y:S05]  /*1ab10*/  BSYNC B2 ;  /* 0x0000000000027941 */ /* 0x000fea0003800000 */
.L_x_1790:
[----:B------:R-:W-:Y:S01]  /*1ab20*/  VIADD R2, R17, 0x400 ;  /* 0x0000040011027836 */ /* 0x000fe20000000000 */
[----:B------:R-:W-:Y:S01]  /*1ab30*/  MOV R3, 0x40000040 ;  /* 0x4000004000037802 */ /* 0x000fe20000000f00 */
[----:B------:R-:W-:-:S03]  /*1ab40*/  WARPGROUP.ARRIVE ;  /* 0x00000000000079c5 */ /* 0x000fc60000000000 */
[----:B------:R-:W-:Y:S02]  /*1ab50*/  SHF.R.U32.HI R2, RZ, 0x4, R2 ;  /* 0x00000004ff027819 */ /* 0x000fe40000011602 */
[----:B------:R-:W-:Y:S01]  /*1ab60*/  R2UR UR7, R3 ;  /* 0x00000000030772ca */ /* 0x000fe200000e0000 */
[----:B------:R-:W-:Y:S01]  /*1ab70*/  IMAD.MOV.U32 R3, RZ, RZ, 0x40000040 ;  /* 0x40000040ff037424 */ /* 0x000fe200078e00ff */
[----:B------:R-:W-:-:S04]  /*1ab80*/  LOP3.LUT R2, R2, 0x3fff, RZ, 0xc0, !PT ;  /* 0x00003fff02027812 */ /* 0x000fc800078ec0ff */
[----:B------:R-:W-:-:S05]  /*1ab90*/  LOP3.LUT R2, R2, 0x2000000, RZ, 0xfc, !PT ;  /* 0x0200000002027812 */ /* 0x000fca00078efcff */
[----:B------:R-:W-:Y:S02]  /*1aba0*/  IMAD R2, R5, 0x800, R2 ;  /* 0x0000080005027824 */ /* 0x000fe400078e0202 */
[----:B------:R-:W-:Y:S02]  /*1abb0*/  IMAD.MOV.U32 R5, RZ, RZ, 0x40000040 ;  /* 0x40000040ff057424 */ /* 0x000fe400078e00ff */
[C---:B------:R-:W-:Y:S01]  /*1abc0*/  VIADD R4, R2.reuse, 0x80 ;  /* 0x0000008002047836 */ /* 0x040fe20000000000 */
[----:B------:R-:W-:-:S13]  /*1abd0*/  R2UR UR6, R2 ;  /* 0x00000000020672ca */ /* 0x000fda00000e0000 */
        /* <DEDUP_REMOVED lines=25> */
.L_x_1793:
[----:B------:R-:W-:Y:S01]  /*1ad70*/  ULDC UR4, c[0x0][0x9d8] ;  /* 0x0002760000047ab9 */ /* 0x000fe20000000800 */
[----:B------:R-:W2:Y:S01]  /*1ad80*/  LDL R186, [R1+0xc] ;  /* 0x00000c0001ba7983 */ /* 0x000ea20000100800 */
[----:B01----:R-:W-:Y:S01]  /*1ad90*/  FMUL.FTZ R0, R152, UR4 ;  /* 0x0000000498007c20 */ /* 0x003fe20008410000 */
        /* <DEDUP_REMOVED lines=39> */
[----:B------:R-:W-:Y:S01]  /*1b010*/  ULDC UR4, c[0x0][0x988] ;  /* 0x0002620000047ab9 */ /* 0x000fe20000000800 */
[----:B------:R-:W-:-:S05]  /*1b020*/  VIADD R222, R222, 0x30840 ;  /* 0x00030840dede7836 */ /* 0x000fca0000000000 */
        /* <DEDUP_REMOVED lines=25> */
[----:B0-----:R-:W-:-:S05]  /*1b1c0*/  FMNMX.FTZ R4, R176, R4, !PT ;  /* 0x00000004b0047209 */ /* 0x001fca0007810000 */
[----:B------:R-:W0:Y:S02]  /*1b1d0*/  SHFL.BFLY PT, R2, R4, 0x2, 0x1f ;  /* 0x0c401f0004027f89 */ /* 0x000e2400000e0000 */
[----:B------:R-:W4:Y:S08]  /*1b1e0*/  MUFU.TANH R158, R158 ;  /* 0x0000009e009e7308 */ /* 0x000f300000002400 */
[----:B------:R-:W5:Y:S08]  /*1b1f0*/  MUFU.TANH R159, R159 ;  /* 0x0000009f009f7308 */ /* 0x000f700000002400 */
[----:B------:R-:W5:Y:S01]  /*1b200*/  MUFU.TANH R162, R162 ;  /* 0x000000a200a27308 */ /* 0x000f620000002400 */
[----:B0-----:R-:W-:-:S07]  /*1b210*/  FMNMX.FTZ R4, R4, R2, !PT ;  /* 0x0000000204047209 */ /* 0x001fce0007810000 */
[----:B------:R-:W0:Y:S01]  /*1b220*/  MUFU.TANH R163, R163 ;  /* 0x000000a300a37308 */ /* 0x000e220000002400 */
[----:B------:R-:W1:Y:S07]  /*1b230*/  SHFL.BFLY PT, R2, R4, 0x1, 0x1f ;  /* 0x0c201f0004027f89 */ /* 0x000e6e00000e0000 */
[----:B------:R-:W0:Y:S08]  /*1b240*/  MUFU.TANH R166, R166 ;  /* 0x000000a600a67308 */ /* 0x000e300000002400 */
[----:B------:R-:W0:Y:S08]  /*1b250*/  MUFU.TANH R167, R167 ;  /* 0x000000a700a77308 */ /* 0x000e300000002400 */
[----:B------:R-:W0:Y:S01]  /*1b260*/  MUFU.TANH R170, R170 ;  /* 0x000000aa00aa7308 */ /* 0x000e220000002400 */
[----:B-1----:R-:W-:-:S02]  /*1b270*/  FMNMX.FTZ R4, R4, R2, !PT ;  /* 0x0000000204047209 */ /* 0x002fc40007810000 */
[----:B------:R-:W-:-:S05]  /*1b280*/  FMNMX.FTZ R2, R154, R228, !PT ;  /* 0x000000e49a027209 */ /* 0x000fca0007810000 */
[----:B------:R-:W1:Y:S01]  /*1b290*/  MUFU.TANH R171, R171 ;  /* 0x000000ab00ab7308 */ /* 0x000e620000002400 */
[----:B---3--:R-:W-:Y:S01]  /*1b2a0*/  FMNMX.FTZ R2, R155, R2, !PT ;  /* 0x000000029b027209 */ /* 0x008fe20007810000 */
[----:B------:R-:W-:-:S03]  /*1b2b0*/  FADD.FTZ R185, -R4, R227 ;  /* 0x000000e304b97221 */ /* 0x000fc60000010100 */
[----:B----4-:R-:W-:-:S03]  /*1b2c0*/  FMNMX.FTZ R2, R158, R2, !PT ;  /* 0x000000029e027209 */ /* 0x010fc60007810000 */
[----:B------:R-:W3:Y:S01]  /*1b2d0*/  MUFU.TANH R174, R174 ;  /* 0x000000ae00ae7308 */ /* 0x000ee20000002400 */
[----:B-----5:R-:W-:-:S04]  /*1b2e0*/  FMNMX.FTZ R2, R159, R2, !PT ;  /* 0x000000029f027209 */ /* 0x020fc80007810000 */
[----:B------:R-:W-:-:S03]  /*1b2f0*/  FMNMX.FTZ R2, R162, R2, !PT ;  /* 0x00000002a2027209 */ /* 0x000fc60007810000 */
[----:B------:R-:W4:Y:S01]  /*1b300*/  MUFU.TANH R175, R175 ;  /* 0x000000af00af7308 */ /* 0x000f220000002400 */
[----:B0-----:R-:W-:-:S04]  /*1b310*/  FMNMX.FTZ R2, R163, R2, !PT ;  /* 0x00000002a3027209 */ /* 0x001fc80007810000 */
[----:B------:R-:W-:-:S03]  /*1b320*/  FMNMX.FTZ R2, R166, R2, !PT ;  /* 0x00000002a6027209 */ /* 0x000fc60007810000 */
[----:B------:R-:W0:Y:S01]  /*1b330*/  MUFU.TANH R177, R177 ;  /* 0x000000b100b17308 */ /* 0x000e220000002400 */
[----:B------:R-:W-:-:S04]  /*1b340*/  FMNMX.FTZ R2, R167, R2, !PT ;  /* 0x00000002a7027209 */ /* 0x000fc80007810000 */
[----:B------:R-:W-:-:S03]  /*1b350*/  FMNMX.FTZ R2, R170, R2, !PT ;  /* 0x00000002aa027209 */ /* 0x000fc60007810000 */
[----:B------:R-:W5:Y:S01]  /*1b360*/  MUFU.TANH R178, R178 ;  /* 0x000000b200b27308 */ /* 0x000f620000002400 */
[----:B-1----:R-:W-:-:S04]  /*1b370*/  FMNMX.FTZ R2, R171, R2, !PT ;  /* 0x00000002ab027209 */ /* 0x002fc80007810000 */
[----:B---3--:R-:W-:-:S03]  /*1b380*/  FMNMX.FTZ R2, R174, R2, !PT ;  /* 0x00000002ae027209 */ /* 0x008fc60007810000 */
[----:B------:R-:W1:Y:S01]  /*1b390*/  MUFU.TANH R179, R179 ;  /* 0x000000b300b37308 */ /* 0x000e620000002400 */
[----:B----4-:R-:W-:-:S04]  /*1b3a0*/  FMNMX.FTZ R2, R175, R2, !PT ;  /* 0x00000002af027209 */ /* 0x010fc80007810000 */
[----:B0-----:R-:W-:-:S03]  /*1b3b0*/  FMNMX.FTZ R2, R177, R2, !PT ;  /* 0x00000002b1027209 */ /* 0x001fc60007810000 */
[----:B------:R-:W0:Y:S01]  /*1b3c0*/  MUFU.TANH R180, R180 ;  /* 0x000000b400b47308 */ /* 0x000e220000002400 */
[----:B-----5:R-:W-:-:S04]  /*1b3d0*/  FMNMX.FTZ R2, R178, R2, !PT ;  /* 0x00000002b2027209 */ /* 0x020fc80007810000 */
[----:B-1----:R-:W-:-:S04]  /*1b3e0*/  FMNMX.FTZ R2, R179, R2, !PT ;  /* 0x00000002b3027209 */ /* 0x002fc80007810000 */
[----:B0-----:R-:W-:-:S05]  /*1b3f0*/  FMNMX.FTZ R2, R180, R2, !PT ;  /* 0x00000002b4027209 */ /* 0x001fca0007810000 */
[----:B------:R-:W0:Y:S01]  /*1b400*/  SHFL.BFLY PT, R3, R2, 0x2, 0x1f ;  /* 0x0c401f0002037f89 */ /* 0x000e2200000e0000 */
[----:B--2---:R-:W-:Y:S02]  /*1b410*/  PRMT R222, R186, 0x654, R222 ;  /* 0x00000654bade7816 */ /* 0x004fe400000000de */
[----:B0-----:R-:W-:Y:S02]  /*1b420*/  FMNMX.FTZ R3, R2, R3, !PT ;  /* 0x0000000302037209 */ /* 0x001fe40007810000 */
[----:B------:R0:W-:Y:S03]  /*1b430*/  SYNCS.ARRIVE.TRANS64.RED.A1T0 RZ, [R222+URZ], RZ ;  /* 0x000000ffdeff79a7 */ /* 0x0001e6000810043f */
[----:B------:R-:W1:Y:S02]  /*1b440*/  SHFL.BFLY PT, R2, R3, 0x1, 0x1f ;  /* 0x0c201f0003027f89 */ /* 0x000e6400000e0000 */
[----:B-1----:R-:W-:Y:S01]  /*1b450*/  FMNMX.FTZ R3, R3, R2, !PT ;  /* 0x0000000203037209 */ /* 0x002fe20007810000 */
[----:B------:R-:W-:-:S04]  /*1b460*/  IMAD.U32 R2, RZ, RZ, UR4 ;  /* 0x00000004ff027e24 */ /* 0x000fc8000f8e00ff */
[-C--:B------:R-:W-:Y:S01]  /*1b470*/  FMUL.FTZ R181, R4, R2.reuse ;  /* 0x0000000204b57220 */ /* 0x080fe20000410000 */
[----:B------:R-:W-:Y:S01]  /*1b480*/  FADD.FTZ R184, -R3, R228 ;  /* 0x000000e403b87221 */ /* 0x000fe20000010100 */
[-C--:B------:R-:W-:Y:S02]  /*1b490*/  FMUL.FTZ R185, R185, R2.reuse ;  /* 0x00000002b9b97220 */ /* 0x080fe40000410000 */
[-CC-:B------:R-:W-:Y:S01]  /*1b4a0*/  FFMA.FTZ R182, R0, R2.reuse, -R181.reuse ;  /* 0x0000000200b67223 */ /* 0x180fe200000108b5 */
        /* <DEDUP_REMOVED lines=14> */
[-C--:B------:R-:W-:Y:S01]  /*1b590*/  FFMA.FTZ R176, R176, R2.reuse, -R181 ;  /* 0x00000002b0b07223 */ /* 0x080fe200000108b5 */
[-C--:B------:R-:W-:Y:S01]  /*1b5a0*/  FMUL.FTZ R181, R3, R2.reuse ;  /* 0x0000000203b57220 */ /* 0x080fe20000410000 */
[-C--:B------:R-:W-:Y:S01]  /*1b5b0*/  FMUL.FTZ R184, R184, R2.reuse ;  /* 0x00000002b8b87220 */ /* 0x080fe20000410000 */
[----:B------:R-:W-:Y:S02]  /*1b5c0*/  MUFU.EX2 R10, R185 ;  /* 0x000000b9000a7308 */ /* 0x000fe40000000800 */
        /* <DEDUP_REMOVED lines=13> */
[-CC-:B------:R-:W-:Y:S01]  /*1b6a0*/  FFMA.FTZ R177, R177, R2.reuse, -R181.reuse ;  /* 0x00000002b1b17223 */ /* 0x180fe200000108b5 */
[----:B------:R-:W1:Y:S01]  /*1b6b0*/  MUFU.EX2 R182, R182 ;  /* 0x000000b600b67308 */ /* 0x000e620000000800 */
[-CC-:B------:R-:W-:Y:S01]  /*1b6c0*/  FFMA.FTZ R178, R178, R2.reuse, -R181.reuse ;  /* 0x00000002b2b27223 */ /* 0x180fe200000108b5 */
[-CC-:B------:R-:W-:Y:S01]  /*1b6d0*/  FFMA.FTZ R179, R179, R2.reuse, -R181.reuse ;  /* 0x00000002b3b37223 */ /* 0x180fe200000108b5 */
[----:B------:R-:W-:-:S05]  /*1b6e0*/  FFMA.FTZ R187, R180, R2, -R181 ;  /* 0x00000002b4bb7223 */ /* 0x000fca00000108b5 */
[----:B------:R-:W2:Y:S08]  /*1b6f0*/  MUFU.EX2 R154, R154 ;  /* 0x0000009a009a7308 */ /* 0x000eb00000000800 */
[----:B------:R-:W3:Y:S01]  /*1b700*/  MUFU.EX2 R183, R183 ;  /* 0x000000b700b77308 */ /* 0x000ee20000000800 */
[----:B-1----:R-:W-:-:S07]  /*1b710*/  FFMA.FTZ R223, R10, R223, R182 ;  /* 0x000000df0adf7223 */ /* 0x002fce00000100b6 */
[----:B------:R-:W1:Y:S01]  /*1b720*/  MUFU.EX2 R155, R155 ;  /* 0x0000009b009b7308 */ /* 0x000e620000000800 */
[----:B--2---:R-:W-:-:S07]  /*1b730*/  FFMA.FTZ R221, R0, R221, R154 ;  /* 0x000000dd00dd7223 */ /* 0x004fce000001009a */
[----:B------:R-:W2:Y:S01]  /*1b740*/  MUFU.EX2 R5, R5 ;  /* 0x0000000500057308 */ /* 0x000ea20000000800 */
[----:B---3--:R-:W-:-:S07]  /*1b750*/  FADD.FTZ R180, R183, R223 ;  /* 0x000000dfb7b47221 */ /* 0x008fce0000010000 */
[----:B------:R-:W3:Y:S01]  /*1b760*/  MUFU.EX2 R158, R158 ;  /* 0x0000009e009e7308 */ /* 0x000ee20000000800 */
[----:B-1----:R-:W-:-:S07]  /*1b770*/  FADD.FTZ R181, R155, R221 ;  /* 0x000000dd9bb57221 */ /* 0x002fce0000010000 */
[----:B------:R-:W1:Y:S01]  /*1b780*/  MUFU.EX2 R152, R152 ;  /* 0x0000009800987308 */ /* 0x000e620000000800 */
[----:B--2---:R-:W-:-:S07]  /*1b790*/  FADD.FTZ R180, R5, R180 ;  /* 0x000000b405b47221 */ /* 0x004fce0000010000 */
        /* <DEDUP_REMOVED lines=49> */
[----:B---3--:R-:W-:Y:S01]  /*1bab0*/  FADD.FTZ R181, R179, R181 ;  /* 0x000000b5b3b57221 */ /* 0x008fe20000010000 */
[----:B-1----:R-:W-:-:S03]  /*1bac0*/  FADD.FTZ R223, R176, R180 ;  /* 0x000000b4b0df7221 */ /* 0x002fc60000010000 */
[----:B--2---:R-:W-:Y:S01]  /*1bad0*/  FADD.FTZ R221, R187, R181 ;  /* 0x000000b5bbdd7221 */ /* 0x004fe20000010000 */
[----:B0-----:R-:W-:Y:S06]  /*1bae0*/  @!P0 BRA `(.L_x_1794) ;  /* 0x0000000000048947 */ /* 0x001fec0003800000 */
[----:B------:R-:W-:Y:S01]  /*1baf0*/  BPT.TRAP 0x1 ;  /* 0x000000040000795c */ /* 0x000fe20000300000 */
.L_x_1794:
[----:B------:R-:W2:Y:S04]  /*1bb00*/  LDL R181, [R1+0x58] ;  /* 0x0000580001b57983 */ /* 0x000ea80000100800 */
[----:B------:R-:W3:Y:S01]  /*1bb10*/  LDL.LU R180, [R1+0x4] ;  /* 0x0000040001b47983 */ /* 0x000ee20000300800 */
[----:B------:R-:W-:Y:S01]  /*1bb20*/  F2FP.F16.F32.PACK_AB R198, R152, R5 ;  /* 0x0000000598c6723e */ /* 0x000fe200000000ff */
[----:B------:R-:W-:Y:S01]  /*1bb30*/  VIADD R11, R11, 0x30860 ;  /* 0x000308600b0b7836 */ /* 0x000fe20000000000 */
[----:B------:R-:W-:Y:S01]  /*1bb40*/  F2FP.F16.F32.PACK_AB R196, R183, R182 ;  /* 0x000000b6b7c4723e */ /* 0x000fe200000000ff */
[----:B------:R-:W-:Y:S01]  /*1bb50*/  IMAD.MOV.U32 R228, RZ, RZ, R3 ;  /* 0x000000ffffe47224 */ /* 0x000fe200078e0003 */
[----:B------:R-:W-:Y:S01]  /*1bb60*/  F2FP.F16.F32.PACK_AB R197, R155, R154 ;  /* 0x0000009a9bc5723e */ /* 0x000fe200000000ff */
[----:B------:R-:W-:Y:S01]  /*1bb70*/  IMAD.MOV.U32 R227, RZ, RZ, R4 ;  /* 0x000000ffffe37224 */ /* 0x000fe200078e0004 */
[----:B------:R-:W-:Y:S01]  /*1bb80*/  PRMT R11, R186, 0x654, R11 ;  /* 0x00000654ba0b7816 */ /* 0x000fe2000000000b */
[----:B------:R-:W-:Y:S01]  /*1bb90*/  IMAD.MOV.U32 R5, RZ, RZ, R202 ;  /* 0x000000ffff057224 */ /* 0x000fe200078e00ca */
[----:B------:R-:W-:-:S02]  /*1bba0*/  F2FP.F16.F32.PACK_AB R199, R159, R158 ;  /* 0x0000009e9fc7723e */ /* 0x000fc400000000ff */
[----:B------:R0:W-:Y:S01]  /*1bbb0*/  SYNCS.ARRIVE.TRANS64.RED.A1T0 RZ, [R11+URZ], RZ ;  /* 0x000000ff0bff79a7 */ /* 0x0001e2000810043f */
[----:B------:R-:W-:Y:S02]  /*1bbc0*/  F2FP.F16.F32.PACK_AB R192, R156, R153 ;  /* 0x000000999cc0723e */ /* 0x000fe400000000ff */
[----:B------:R-:W-:Y:S02]  /*1bbd0*/  F2FP.F16.F32.PACK_AB R193, R163, R162 ;  /* 0x000000a2a3c1723e */ /* 0x000fe400000000ff */
[----:B------:R-:W-:Y:S02]  /*1bbe0*/  F2FP.F16.F32.PACK_AB R194, R160, R157 ;  /* 0x0000009da0c2723e */ /* 0x000fe400000000ff */
[----:B------:R-:W-:Y:S01]  /*1bbf0*/  F2FP.F16.F32.PACK_AB R195, R167, R166 ;  /* 0x000000a6a7c3723e */ /* 0x000fe200000000ff */
[----:B0-----:R-:W-:Y:S01]  /*1bc00*/  IMAD.MOV.U32 R11, RZ, RZ, R218 ;  /* 0x000000ffff0b7224 */ /* 0x001fe200078e00da */
        /* <DEDUP_REMOVED lines=8> */
[C---:B---3--:R-:W-:Y:S02]  /*1bc90*/  IADD3 R152, R180.reuse, -0x1, RZ ;  /* 0xffffffffb4987810 */ /* 0x048fe40007ffe0ff */
[----:B--2---:R-:W-:-:S03]  /*1bca0*/  ISETP.GT.AND P1, PT, R180, R181, PT ;  /* 0x000000b5b400720c */ /* 0x004fc60003f24270 */
[----:B------:R0:W-:Y:S10]  /*1bcb0*/  STL [R1+0x4], R152 ;  /* 0x0000049801007387 */ /* 0x0001f40000100800 */
[----:B0-----:R-:W-:Y:S05]  /*1bcc0*/  @P1 BRA `(.L_x_1795) ;  /* 0xffffffd800a01947 */ /* 0x001fea000383ffff */
[----:B------:R-:W-:Y:S05]  /*1bcd0*/  BSYNC B1 ;  /* 0x0000000000017941 */ /* 0x000fea0003800000 */
.L_x_1782:
[----:B------:R-:W-:-:S07]  /*1bce0*/  MOV R5, R152 ;  /* 0x0000009800057202 */ /* 0x000fce0000000f00 */
.L_x_1781:
[----:B------:R-:W-:Y:S05]  /*1bcf0*/  BSYNC B0 ;  /* 0x0000000000007941 */ /* 0x000fea0003800000 */
.L_x_1780:
[----:B------:R-:W2:Y:S01]  /*1bd00*/  LDL R11, [R1+0x7c] ;  /* 0x00007c00010b7983 */ /* 0x000ea20000100800 */
[----:B------:R-:W-:Y:S01]  /*1bd10*/  BSSY B0, `(.L_x_1796) ;  /* 0x0000325000007945 */ /* 0x000fe20003800000 */
[----:B--2---:R-:W-:-:S13]  /*1bd20*/  ISETP.GE.AND P1, PT, R5, R11, PT ;  /* 0x0000000b0500720c */ /* 0x004fda0003f26270 */
[----:B------:R-:W-:Y:S05]  /*1bd30*/  @!P1 BRA `(.L_x_1797) ;  /* 0x0000003000889947 */ /* 0x000fea0003800000 */
[----:B------:R-:W-:Y:S02]  /*1bd40*/  IMAD.MOV.U32 R228, RZ, RZ, R3 ;  /* 0x000000ffffe47224 */ /* 0x000fe400078e0003 */
[----:B------:R-:W-:Y:S02]  /*1bd50*/  IMAD.MOV.U32 R227, RZ, RZ, R4 ;  /* 0x000000ffffe37224 */ /* 0x000fe400078e0004 */
[----:B------:R-:W-:Y:S02]  /*1bd60*/  IMAD.MOV.U32 R222, RZ, RZ, R218 ;  /* 0x000000ffffde7224 */ /* 0x000fe400078e00da */
[----:B------:R-:W-:-:S07]  /*1bd70*/  IMAD.MOV.U32 R11, RZ, RZ, R202 ;  /* 0x000000ffff0b7224 */ /* 0x000fce00078e00ca */
.L_x_1818:
[----:B------:R-:W-:-:S04]  /*1bd80*/  ISETP.NE.AND P1, PT, R11, 0x1, PT ;  /* 0x000000010b00780c */ /* 0x000fc80003f25270 */
[----:B------:R-:W-:-:S04]  /*1bd90*/  SEL R218, RZ, 0x1, P1 ;  /* 0x00000001ffda7807 */ /* 0x000fc80000800000 */
[----:B------:R-:W-:Y:S01]  /*1bda0*/  LOP3.LUT R218, R222, R218, RZ, 0x3c, !PT ;  /* 0x000000dadeda7212 */ /* 0x000fe200078e3cff */
[----:B------:R-:W-:Y:S06]  /*1bdb0*/  @!P0 BRA `(.L_x_1798) ;  /* 0x0000000000048947 */ /* 0x000fec0003800000 */
[----:B------:R-:W-:Y:S01]  /*1bdc0*/  BPT.TRAP 0x1 ;  /* 0x000000040000795c */ /* 0x000fe20000300000 */
.L_x_1798:
[----:B------:R-:W-:Y:S02]  /*1bdd0*/  IADD3 R202, R11, 0x1, RZ ;  /* 0x000000010bca7810 */ /* 0x000fe40007ffe0ff */
[----:B------:R-:W-:Y:S02]  /*1bde0*/  SHF.L.U32 R2, R218, 0x1f, RZ ;  /* 0x0000001fda027819 */ /* 0x000fe400000006ff */
[----:B------:R-:W-:-:S04]  /*1bdf0*/  ISETP.NE.AND P1, PT, R202, 0x2, PT ;  /* 0x00000002ca00780c */ /* 0x000fc80003f25270 */
[----:B------:R-:W-:-:S05]  /*1be00*/  SEL R202, R202, RZ, P1 ;  /* 0x000000ffcaca7207 */ /* 0x000fca0000800000 */
[----:B------:R-:W-:-:S04]  /*1be10*/  IMAD R4, R202, 0x8, R17 ;  /* 0x00000008ca047824 */ /* 0x000fc800078e0211 */
[----:B------:R0:W1:Y:S01]  /*1be20*/  SYNCS.PHASECHK.TRANS64.TRYWAIT P1, [R4+URZ+0x30830], R2 ;  /* 0x03083002040075a7 */ /* 0x000062000802017f */
[----:B------:R-:W-:Y:S05]  /*1be30*/  @!P0 BRA `(.L_x_1799) ;  /* 0x0000000000048947 */ /* 0x000fea0003800000 */
[----:B------:R-:W-:Y:S01]  /*1be40*/  BPT.TRAP 0x1 ;  /* 0x000000040000795c */ /* 0x000fe20000300000 */
.L_x_1799:
[----:B------:R-:W2:Y:S01]  /*1be50*/  LDL R3, [R1+0x54] ;  /* 0x0000540001037983 */ /* 0x000ea20000100800 */
[----:B------:R-:W-:Y:S01]  /*1be60*/  BSSY B1, `(.L_x_1800) ;  /* 0x0000007000017945 */ /* 0x000fe20003800000 */
[----:B--2---:R-:W-:-:S04]  /*1be70*/  IMAD R156, R202, 0x800, R3 ;  /* 0x00000800ca9c7824 */ /* 0x004fc800078e0203 */
[C---:B------:R-:W-:Y:S02]  /*1be80*/  VIADD R154, R156.reuse, 0x2 ;  /* 0x000000029c9a7836 */ /* 0x040fe40000000000 */
[----:B------:R-:W-:Y:S01]  /*1be90*/  VIADD R153, R156, 0x4 ;  /* 0x000000049c997836 */ /* 0x000fe20000000000 */
[----:B-1----:R-:W-:Y:S06]  /*1bea0*/  @P1 BRA `(.L_x_1801) ;  /* 0x0000000000081947 */ /* 0x002fec0003800000 */
[----:B------:R-:W1:Y:S02]  /*1beb0*/  SYNCS.PHASECHK.TRANS64.TRYWAIT P1, [R4+URZ+0x30830], R2 ;  /* 0x03083002040075a7 */ /* 0x000e64000802017f */
[----:B-1----:R-:W-:Y:S05]  /*1bec0*/  @!P1 BRA `(.L_x_1802) ;  /* 0x0000012c00389947 */ /* 0x002fea0003800000 */
.L_x_1801:
[----:B------:R-:W-:Y:S05]  /*1bed0*/  BSYNC B1 ;  /* 0x0000000000017941 */ /* 0x000fea0003800000 */
.L_x_1800:
        /* <DEDUP_REMOVED lines=8> */
[----:B01----:R-:W-:-:S04]  /*1bf60*/  MOV R2, R156 ;  /* 0x0000009c00027202 */ /* 0x003fc80000000f00 */
[----:B------:R-:W-:Y:S01]  /*1bf70*/  R2UR UR6, R2 ;  /* 0x00000000020672ca */ /* 0x000fe200000e0000 */
[----:B------:R-:W-:Y:S02]  /*1bf80*/  IMAD.MOV.U32 R2, RZ, RZ, R154 ;  /* 0x000000ffff027224 */ /* 0x000fe400078e009a */
[----:B------:R-:W-:Y:S01]  /*1bf90*/  VIADD R152, R156, 0x6 ;  /* 0x000000069c987836 */ /* 0x000fe20000000000 */
[----:B----4-:R-:W4:Y:S01]  /*1bfa0*/  LDL.64 R4, [R1+0x28] ;  /* 0x0000280001047983 */ /* 0x010f220000100a00 */
[----:B------:R-:W-:Y:S01]  /*1bfb0*/  IMAD.MOV.U32 R3, RZ, RZ, 0x40000040 ;  /* 0x40000040ff037424 */ /* 0x000fe200078e00ff */
[----:B------:R-:W-:Y:S01]  /*1bfc0*/  R2UR UR4, R2 ;  /* 0x00000000020472ca */ /* 0x000fe200000e0000 */
[----:B------:R-:W-:Y:S01]  /*1bfd0*/  IMAD.MOV.U32 R2, RZ, RZ, R153 ;  /* 0x000000ffff027224 */ /* 0x000fe200078e0099 */
[----:B------:R-:W-:Y:S01]  /*1bfe0*/  R2UR UR10, R152 ;  /* 0x00000000980a72ca */ /* 0x000fe200000e0000 */
[----:B------:R-:W-:Y:S01]  /*1bff0*/  IMAD.MOV.U32 R153, RZ, RZ, 0x40000040 ;  /* 0x40000040ff997424 */ /* 0x000fe200078e00ff */
[----:B------:R-:W-:-:S02]  /*1c000*/  R2UR UR7, R3 ;  /* 0x00000000030772ca */ /* 0x000fc400000e0000 */
[----:B------:R-:W-:Y:S02]  /*1c010*/  R2UR UR8, R2 ;  /* 0x00000000020872ca */ /* 0x000fe400000e0000 */
[----:B------:R-:W-:Y:S02]  /*1c020*/  IADD3 R2, R156, 0x200, RZ ;  /* 0x000002009c027810 */ /* 0x000fe40007ffe0ff */
[----:B------:R-:W-:Y:S02]  /*1c030*/  R2UR UR11, R153 ;  /* 0x00000000990b72ca */ /* 0x000fe400000e0000 */
[----:B------:R-:W-:Y:S01]  /*1c040*/  R2UR UR14, R2 ;  /* 0x00000000020e72ca */ /* 0x000fe200000e0000 */
[----:B------:R-:W-:Y:S01]  /*1c050*/  VIADD R2, R156, 0x206 ;  /* 0x000002069c027836 */ /* 0x000fe20000000000 */
[C---:B------:R-:W-:Y:S01]  /*1c060*/  R2UR UR5, R3.reuse ;  /* 0x00000000030572ca */ /* 0x040fe200000e0000 */
[----:B------:R-:W-:Y:S01]  /*1c070*/  FMUL.FTZ R24, R24, R10 ;  /* 0x0000000a18187220 */ /* 0x000fe20000410000 */
[----:B------:R-:W-:-:S02]  /*1c080*/  R2UR UR9, R3 ;  /* 0x00000000030972ca */ /* 0x000fc400000e0000 */
[----:B------:R-:W-:Y:S01]  /*1c090*/  R2UR UR26, R2 ;  /* 0x00000000021a72ca */ /* 0x000fe200000e0000 */
[----:B------:R-:W-:-:S04]  /*1c0a0*/  VIADD R2, R156, 0x404 ;  /* 0x000004049c027836 */ /* 0x000fc80000000000 */
[----:B------:R-:W-:Y:S02]  /*1c0b0*/  MOV R152, UR11 ;  /* 0x0000000b00987c02 */ /* 0x000fe40008000f00 */
[----:B------:R-:W-:Y:S02]  /*1c0c0*/  R2UR UR38, R2 ;  /* 0x00000000022672ca */ /* 0x000fe400000e0000 */
[----:B------:R-:W-:-:S04]  /*1c0d0*/  IADD3 R2, R156, 0x600, RZ ;  /* 0x000006009c027810 */ /* 0x000fc80007ffe0ff */
[----:B------:R-:W-:Y:S01]  /*1c0e0*/  R2UR UR46, R2 ;  /* 0x00000000022e72ca */ /* 0x000fe200000e0000 */
[----:B------:R-:W-:Y:S01]  /*1c0f0*/  VIADD R2, R156, 0x606 ;  /* 0x000006069c027836 */ /* 0x000fe20000000000 */
[----:B------:R0:W-:Y:S01]  /*1c100*/  STL [R1+0x14], R152 ;  /* 0x0000149801007387 */ /* 0x0001e20000100800 */
[----:B------:R-:W-:Y:S01]  /*1c110*/  R2UR UR15, R3 ;  /* 0x00000000030f72ca */ /* 0x000fe200000e0000 */
[-C--:B------:R-:W-:Y:S01]  /*1c120*/  FMUL.FTZ R25, R25, R10.reuse ;  /* 0x0000000a19197220 */ /* 0x080fe20000410000 */
[C---:B------:R-:W-:Y:S01]  /*1c130*/  R2UR UR27, R3.reuse ;  /* 0x00000000031b72ca */ /* 0x040fe200000e0000 */
[-C--:B------:R-:W-:Y:S01]  /*1c140*/  FMUL.FTZ R28, R28, R10.reuse ;  /* 0x0000000a1c1c7220 */ /* 0x080fe20000410000 */
[----:B------:R-:W-:Y:S01]  /*1c150*/  R2UR UR39, R3 ;  /* 0x00000000032772ca */ /* 0x000fe200000e0000 */
[-C--:B------:R-:W-:Y:S01]  /*1c160*/  FMUL.FTZ R29, R29, R10.reuse ;  /* 0x0000000a1d1d7220 */ /* 0x080fe20000410000 */
[----:B------:R-:W-:Y:S01]  /*1c170*/  R2UR UR47, R3 ;  /* 0x00000000032f72ca */ /* 0x000fe200000e0000 */
[-C--:B------:R-:W-:Y:S01]  /*1c180*/  FMUL.FTZ R32, R32, R10.reuse ;  /* 0x0000000a20207220 */ /* 0x080fe20000410000 */
[----:B------:R-:W-:Y:S01]  /*1c190*/  R2UR UR58, R2 ;  /* 0x00000000023a72ca */ /* 0x000fe200000e0000 */
[-C--:B------:R-:W-:Y:S01]  /*1c1a0*/  FMUL.FTZ R33, R33, R10.reuse ;  /* 0x0000000a21217220 */ /* 0x080fe20000410000 */
[----:B------:R-:W-:Y:S01]  /*1c1b0*/  R2UR UR59, R3 ;  /* 0x00000000033b72ca */ /* 0x000fe200000e0000 */
        /* <DEDUP_REMOVED lines=58> */
[----:B------:R-:W-:-:S02]  /*1c560*/  FMUL.FTZ R149, R149, R10 ;  /* 0x0000000a95957220 */ /* 0x000fc40000410000 */
[----:B------:R-:W4:Y:S01]  /*1c570*/  LDL.LU R10, [R1+0x14] ;  /* 0x00001400010a7983 */ /* 0x000f220000300800 */
[C---:B------:R-:W-:Y:S02]  /*1c580*/  VIADD R154, R156.reuse, 0x204 ;  /* 0x000002049c9a7836 */ /* 0x040fe40000000000 */
[----:B0-----:R-:W-:-:S03]  /*1c590*/  VIADD R152, R156, 0x202 ;  /* 0x000002029c987836 */ /* 0x001fc60000000000 */
[----:B------:R-:W-:Y:S01]  /*1c5a0*/  R2UR UR22, R154 ;  /* 0x000000009a1672ca */ /* 0x000fe200000e0000 */
[----:B------:R-:W-:Y:S01]  /*1c5b0*/  VIADD R154, R156, 0x400 ;  /* 0x000004009c9a7836 */ /* 0x000fe20000000000 */
[----:B------:R-:W-:Y:S01]  /*1c5c0*/  R2UR UR18, R152 ;  /* 0x00000000981272ca */ /* 0x000fe200000e0000 */
[----:B------:R-:W-:-:S03]  /*1c5d0*/  VIADD R152, R156, 0x402 ;  /* 0x000004029c987836 */ /* 0x000fc60000000000 */
[----:B------:R-:W-:Y:S01]  /*1c5e0*/  R2UR UR30, R154 ;  /* 0x000000009a1e72ca */ /* 0x000fe200000e0000 */
[----:B------:R-:W-:Y:S01]  /*1c5f0*/  VIADD R154, R156, 0x406 ;  /* 0x000004069c9a7836 */ /* 0x000fe20000000000 */
[----:B------:R-:W-:Y:S01]  /*1c600*/  MOV R11, UR10 ;  /* 0x0000000a000b7c02 */ /* 0x000fe20008000f00 */
[----:B------:R-:W-:Y:S01]  /*1c610*/  UMOV UR10, UR4 ;  /* 0x00000004000a7c82 */ /* 0x000fe20008000000 */
[----:B------:R-:W-:Y:S01]  /*1c620*/  UMOV UR11, UR5 ;  /* 0x00000005000b7c82 */ /* 0x000fe20008000000 */
[----:B------:R-:W-:Y:S01]  /*1c630*/  R2UR UR34, R152 ;  /* 0x00000000982272ca */ /* 0x000fe200000e0000 */
[----:B------:R-:W-:Y:S01]  /*1c640*/  VIADD R152, R156, 0x604 ;  /* 0x000006049c987836 */ /* 0x000fe20000000000 */
[----:B------:R-:W-:Y:S01]  /*1c650*/  R2UR UR42, R154 ;  /* 0x000000009a2a72ca */ /* 0x000fe200000e0000 */
[----:B------:R-:W-:Y:S01]  /*1c660*/  VIADD R154, R156, 0x602 ;  /* 0x000006029c9a7836 */ /* 0x000fe20000000000 */
[----:B------:R-:W-:Y:S02]  /*1c670*/  R2UR UR4, R6 ;  /* 0x00000000060472ca */ /* 0x000fe400000e0000 */
[----:B------:R-:W-:-:S02]  /*1c680*/  R2UR UR5, R7 ;  /* 0x00000000070572ca */ /* 0x000fc400000e0000 */
[----:B------:R-:W-:Y:S02]  /*1c690*/  MOV R155, 0x40000040 ;  /* 0x40000040009b7802 */ /* 0x000fe40000000f00 */
[----:B------:R-:W-:Y:S02]  /*1c6a0*/  R2UR UR19, R153 ;  /* 0x00000000991372ca */ /* 0x000fe400000e0000 */
[C---:B------:R-:W-:Y:S02]  /*1c6b0*/  R2UR UR23, R155.reuse ;  /* 0x000000009b1772ca */ /* 0x040fe400000e0000 */
        /* <DEDUP_REMOVED lines=11> */
[----:B------:R-:W-:Y:S02]  /*1c770*/  WARPGROUP.DEPBAR.LE gsb0, 0x0 ;  /* 0x00008000000079c5 */ /* 0x000fe40000010000 */
[----:B------:R-:W-:Y:S01]  /*1c780*/  WARPGROUP.ARRIVE ;  /* 0x00000000000079c5 */ /* 0x000fe20000000000 */
[----:B--2---:R-:W-:Y:S02]  /*1c790*/  R2UR UR8, R22 ;  /* 0x00000000160872ca */ /* 0x004fe400000e0000 */
[----:B------:R-:W-:Y:S02]  /*1c7a0*/  R2UR UR9, R23 ;  /* 0x00000000170972ca */ /* 0x000fe400000e0000 */
        /* <DEDUP_REMOVED lines=8> */
[----:B---3--:R-:W-:Y:S01]  /*1c830*/  R2UR UR8, R16 ;  /* 0x00000000100872ca */ /* 0x008fe200000e0000 */
[----:B------:R0:W5:Y:S01]  /*1c840*/  LDL.LU R11, [R1+0xf8] ;  /* 0x0000f800010b7983 */ /* 0x0001620000300800 */
[----:B------:R-:W-:Y:S02]  /*1c850*/  R2UR UR9, R17 ;  /* 0x00000000110972ca */ /* 0x000fe400000e0000 */
[----:B----4-:R-:W-:Y:S01]  /*1c860*/  R2UR UR12, R4 ;  /* 0x00000000040c72ca */ /* 0x010fe200000e0000 */
[----:B------:R0:W5:Y:S01]  /*1c870*/  LDL.LU.64 R18, [R1+0xf0] ;  /* 0x0000f00001127983 */ /* 0x0001620000300a00 */
[----:B------:R-:W-:Y:S02]  /*1c880*/  R2UR UR13, R5 ;  /* 0x00000000050d72ca */ /* 0x000fe400000e0000 */
[----:B------:R-:W-:Y:S01]  /*1c890*/  R2UR UR16, R2 ;  /* 0x00000000021072ca */ /* 0x000fe200000e0000 */
[----:B------:R0:W5:Y:S01]  /*1c8a0*/  LDL.LU.64 R16, [R1+0xe8] ;  /* 0x0000e80001107983 */ /* 0x0001620000300a00 */
[----:B------:R-:W-:-:S02]  /*1c8b0*/  R2UR UR17, R3 ;  /* 0x00000000031172ca */ /* 0x000fc400000e0000 */
[----:B------:R-:W-:Y:S01]  /*1c8c0*/  R2UR UR20, R216 ;  /* 0x00000000d81472ca */ /* 0x000fe200000e0000 */
[----:B------:R0:W5:Y:S01]  /*1c8d0*/  LDL.LU.64 R4, [R1+0xe0] ;  /* 0x0000e00001047983 */ /* 0x0001620000300a00 */
[----:B------:R-:W-:Y:S01]  /*1c8e0*/  R2UR UR11, R10 ;  /* 0x000000000a0b72ca */ /* 0x000fe200000e0000 */
[----:B------:R-:W-:Y:S02]  /*1c8f0*/  WARPGROUP.DEPBAR.LE gsb0, 0x0 ;  /* 0x00008000000079c5 */ /* 0x000fe40000010000 */
[----:B------:R-:W-:-:S10]  /*1c900*/  WARPGROUP.ARRIVE ;  /* 0x00000000000079c5 */ /* 0x000fd40000000000 */
        /* <DEDUP_REMOVED lines=121> */
[----:B0-----:R-:W-:Y:S05]  /*1d0a0*/  @!P0 BRA `(.L_x_1803) ;  /* 0x0000000000048947 */ /* 0x001fea0003800000 */
[----:B------:R-:W-:Y:S01]  /*1d0b0*/  BPT.TRAP 0x1 ;  /* 0x000000040000795c */ /* 0x000fe20000300000 */
.L_x_1803:
[----:B------:R-:W-:Y:S01]  /*1d0c0*/  SHF.L.U32 R0, R222, 0x1f, RZ ;  /* 0x0000001fde007819 */ /* 0x000fe200000006ff */
[----:B-----5:R-:W-:-:S04]  /*1d0d0*/  IMAD R222, R11, 0x8, R17 ;  /* 0x000000080bde7824 */ /* 0x020fc800078e0211 */
[----:B------:R0:W1:Y:S01]  /*1d0e0*/  SYNCS.PHASECHK.TRANS64.TRYWAIT P1, [R222+URZ+0x30850], R0 ;  /* 0x03085000de0075a7 */ /* 0x000062000802017f */
[----:B------:R-:W-:Y:S05]  /*1d0f0*/  @!P0 BRA `(.L_x_1804) ;  /* 0x0000000000048947 */ /* 0x000fea0003800000 */
[----:B------:R-:W-:Y:S01]  /*1d100*/  BPT.TRAP 0x1 ;  /* 0x000000040000795c */ /* 0x000fe20000300000 */
.L_x_1804:
[----:B------:R-:W-:Y:S04]  /*1d110*/  BSSY B1, `(.L_x_1805) ;  /* 0x0000004000017945 */ /* 0x000fe80003800000 */
[----:B-1----:R-:W-:Y:S05]  /*1d120*/  @P1 BRA `(.L_x_1806) ;  /* 0x0000000000081947 */ /* 0x002fea0003800000 */
[----:B------:R-:W1:Y:S02]  /*1d130*/  SYNCS.PHASECHK.TRANS64.TRYWAIT P1, [R222+URZ+0x30850], R0 ;  /* 0x03085000de0075a7 */ /* 0x000e64000802017f */
[----:B-1----:R-:W-:Y:S05]  /*1d140*/  @!P1 BRA `(.L_x_1807) ;  /* 0x0000011800ac9947 */ /* 0x002fea0003800000 */
.L_x_1806:
[----:B------:R-:W-:Y:S05]  /*1d150*/  BSYNC B1 ;  /* 0x0000000000017941 */ /* 0x000fea0003800000 */
.L_x_1805:
[----:B------:R-:W-:Y:S01]  /*1d160*/  IADD3 R2, R17, 0x400, RZ ;  /* 0x0000040011027810 */ /* 0x000fe20007ffe0ff */
[----:B------:R-:W-:Y:S01]  /*1d170*/  IMAD.MOV.U32 R3, RZ, RZ, 0x40000040 ;  /* 0x40000040ff037424 */ /* 0x000fe200078e00ff */
[----:B------:R-:W-:Y:S02]  /*1d180*/  WARPGROUP.ARRIVE ;  /* 0x00000000000079c5 */ /* 0x000fe40000000000 */
        /* <DEDUP_REMOVED lines=10> */
[----:B------:R-:W-:Y:S02]  /*1d230*/  R2UR UR6, R10 ;  /* 0x000000000a0672ca */ /* 0x000fe400000e0000 */
[----:B------:R-:W-:Y:S01]  /*1d240*/  R2UR UR7, R11 ;  /* 0x000000000b0772ca */ /* 0x000fe200000e0000 */
[----:B------:R-:W-:Y:S01]  /*1d250*/  IMAD.MOV.U32 R11, RZ, RZ, 0x40000040 ;  /* 0x40000040ff0b7424 */ /* 0x000fe200078e00ff */
[C---:B------:R-:W-:Y:S01]  /*1d260*/  IADD3 R10, R2.reuse, 0x100, RZ ;  /* 0x00000100020a7810 */ /* 0x040fe20007ffe0ff */
[----:B------:R-:W-:Y:S01]  /*1d270*/  VIADD R2, R2, 0x180 ;  /* 0x0000018002027836 */ /* 0x000fe20000000000 */
[----:B------:R-:W-:Y:S02]  /*1d280*/  WARPGROUP.DEPBAR.LE gsb0, 0x0 ;  /* 0x00008000000079c5 */ /* 0x000fe40000010000 */
[----:B------:R-:W-:-:S15]  /*1d290*/  WARPGROUP.ARRIVE ;  /* 0x00000000000079c5 */ /* 0x000fde0000000000 */
[----:B------:R-:W-:-:S04]  /*1d2a0*/  NOP ;  /* 0x0000000000007918 */ /* 0x000fc80000000000 */
        /* <DEDUP_REMOVED lines=16> */
.L_x_1808:
[----:B------:R-:W2:Y:S01]  /*1d3b0*/  LDL R2, [R1] ;  /* 0x0000000001027983 */ /* 0x000ea20000100800 */
[----:B------:R-:W3:Y:S01]  /*1d3c0*/  LDC R3, c[0x0][0x448] ;  /* 0x00011200ff037b82 */ /* 0x000ee20000000800 */
[----:B------:R-:W-:Y:S02]  /*1d3d0*/  ULDC UR5, c[0x0][0x9d8] ;  /* 0x0002760000057ab9 */ /* 0x000fe40000000800 */
[----:B------:R-:W4:Y:S04]  /*1d3e0*/  LDL R10, [R1+0x5c] ;  /* 0x00005c00010a7983 */ /* 0x000f280000100800 */
[----:B01----:R-:W4:Y:S01]  /*1d3f0*/  LDL R0, [R1+0x78] ;  /* 0x0000780001007983 */ /* 0x003f220000100800 */
[----:B------:R-:W0:Y:S03]  /*1d400*/  LDC R187, c[0x0][0x9e4] ;  /* 0x00027900ffbb7b82 */ /* 0x000e260000000800 */
[----:B------:R-:W5:Y:S01]  /*1d410*/  LDL R188, [R1+0xc] ;  /* 0x00000c0001bc7983 */ /* 0x000f620000100800 */
[----:B---3--:R-:W-:-:S13]  /*1d420*/  ISETP.NE.AND P1, PT, R3, 0x1, PT ;  /* 0x000000010300780c */ /* 0x008fda0003f25270 */
[----:B------:R-:W1:Y:S01]  /*1d430*/  @P1 LDC R3, c[0x0][0x44c] ;  /* 0x00011300ff031b82 */ /* 0x000e620000000800 */
[----:B------:R-:W-:Y:S01]  /*1d440*/  IADD3 R4, R4, 0x30840, RZ ;  /* 0x0003084004047810 */ /* 0x000fe20007ffe0ff */
        /* <DEDUP_REMOVED lines=25> */
[----:B----4-:R-:W-:-:S04]  /*1d5e0*/  IMAD.IADD R0, R0, 0x1, R10 ;  /* 0x0000000100007824 */ /* 0x010fc800078e020a */
[----:B-1----:R-:W-:-:S04]  /*1d5f0*/  @P1 IMAD.HI.U32 R3, R0, R3, RZ ;  /* 0x0000000300031227 */ /* 0x002fc800078e00ff */
[----:B------:R-:W-:Y:S01]  /*1d600*/  FMUL.FTZ R10, R153, UR5 ;  /* 0x00000005990a7c20 */ /* 0x000fe20008410000 */
[----:B------:R-:W-:Y:S01]  /*1d610*/  FMUL.FTZ R153, R157, UR5 ;  /* 0x000000059d997c20 */ /* 0x000fe20008410000 */
[----:B-----5:R-:W-:Y:S01]  /*1d620*/  PRMT R4, R188, 0x654, R4 ;  /* 0x00000654bc047816 */ /* 0x020fe20000000004 */
[----:B------:R-:W-:Y:S01]  /*1d630*/  FMUL.FTZ R157, R161, UR5 ;  /* 0x00000005a19d7c20 */ /* 0x000fe20008410000 */
[----:B------:R-:W-:Y:S01]  /*1d640*/  FMUL.FTZ R161, R163, UR5 ;  /* 0x00000005a3a17c20 */ /* 0x000fe20008410000 */
[----:B------:R-:W-:Y:S01]  /*1d650*/  FMUL.FTZ R163, R165, UR5 ;  /* 0x00000005a5a37c20 */ /* 0x000fe20008410000 */
[----:B--2---:R-:W-:Y:S01]  /*1d660*/  @P1 SHF.R.U32.HI R0, RZ, R2, R3 ;  /* 0x00000002ff001219 */ /* 0x004fe20000011603 */
[----:B------:R-:W-:Y:S01]  /*1d670*/  FMUL.FTZ R2, R152, UR5 ;  /* 0x0000000598027c20 */ /* 0x000fe20008410000 */
[----:B------:R-:W-:Y:S01]  /*1d680*/  FMUL.FTZ R152, R156, UR5 ;  /* 0x000000059c987c20 */ /* 0x000fe20008410000 */
[----:B------:R-:W-:Y:S01]  /*1d690*/  FMUL.FTZ R156, R160, UR5 ;  /* 0x00000005a09c7c20 */ /* 0x000fe20008410000 */
[----:B------:R-:W-:Y:S01]  /*1d6a0*/  FMUL.FTZ R160, R162, UR5 ;  /* 0x00000005a2a07c20 */ /* 0x000fe20008410000 */
[----:B------:R-:W1:Y:S01]  /*1d6b0*/  SHFL.IDX PT, R186, R0, RZ, 0x1c1f ;  /* 0x001c1fff00ba7589 */ /* 0x000e6200000e0000 */
[----:B------:R-:W-:Y:S01]  /*1d6c0*/  FMUL.FTZ R162, R164, UR5 ;  /* 0x00000005a4a27c20 */ /* 0x000fe20008410000 */
[----:B------:R-:W-:Y:S01]  /*1d6d0*/  FMUL.FTZ R164, R166, UR5 ;  /* 0x00000005a6a47c20 */ /* 0x000fe20008410000 */
[----:B------:R-:W-:Y:S01]  /*1d6e0*/  FMUL.FTZ R165, R167, UR5 ;  /* 0x00000005a7a57c20 */ /* 0x000fe20008410000 */
[----:B------:R-:W-:Y:S01]  /*1d6f0*/  FMUL.FTZ R166, R168, UR5 ;  /* 0x00000005a8a67c20 */ /* 0x000fe20008410000 */
[----:B------:R2:W-:Y:S01]  /*1d700*/  SYNCS.ARRIVE.TRANS64.RED.A1T0 RZ, [R4+URZ], RZ ;  /* 0x000000ff04ff79a7 */ /* 0x0005e2000810043f */
[----:B------:R-:W-:Y:S01]  /*1d710*/  FMUL.FTZ R168, R170, UR5 ;  /* 0x00000005aaa87c20 */ /* 0x000fe20008410000 */
[----:B------:R-:W-:Y:S01]  /*1d720*/  FMUL.FTZ R167, R171, UR5 ;  /* 0x00000005aba77c20 */ /* 0x000fe20008410000 */
[----:B------:R-:W-:Y:S01]  /*1d730*/  FMUL.FTZ R3, R154, UR5 ;  /* 0x000000059a037c20 */ /* 0x000fe20008410000 */
[----:B------:R-:W-:Y:S01]  /*1d740*/  FMUL.FTZ R170, R175, UR5 ;  /* 0x00000005afaa7c20 */ /* 0x000fe20008410000 */
[----:B------:R-:W-:Y:S01]  /*1d750*/  FMUL.FTZ R171, R178, UR5 ;  /* 0x00000005b2ab7c20 */ /* 0x000fe20008410000 */
[----:B------:R-:W-:Y:S01]  /*1d760*/  FMUL.FTZ R154, R158, UR5 ;  /* 0x000000059e9a7c20 */ /* 0x000fe20008410000 */
[----:B--2---:R-:W-:-:S02]  /*1d770*/  IMAD.SHL.U32 R4, R5, 0x40, RZ ;  /* 0x0000004005047824 */ /* 0x004fc400078e00ff */
[----:B------:R-:W-:Y:S01]  /*1d780*/  FMUL.FTZ R178, R180, UR5 ;  /* 0x00000005b4b27c20 */ /* 0x000fe20008410000 */
[----:B------:R-:W-:Y:S01]  /*1d790*/  FMUL.FTZ R175, R182, UR5 ;  /* 0x00000005b6af7c20 */ /* 0x000fe20008410000 */
[----:B------:R-:W2:Y:S01]  /*1d7a0*/  MUFU.TANH R2, R2 ;  /* 0x0000000200027308 */ /* 0x000ea20000002400 */
[----:B------:R-:W-:Y:S01]  /*1d7b0*/  ULDC UR5, c[0x0][0x9e0] ;  /* 0x0002780000057ab9 */ /* 0x000fe20000000800 */
[----:B------:R-:W-:-:S04]  /*1d7c0*/  IADD3 R182, -R225, 0x1, -R4 ;  /* 0x00000001e1b67810 */ /* 0x000fc80007ffe904 */
[----:B------:R-:W-:Y:S02]  /*1d7d0*/  IADD3 R182, -R219, R182, R220 ;  /* 0x000000b6dbb67210 */ /* 0x000fe40007ffe1dc */
[----:B------:R-:W4:Y:S08]  /*1d7e0*/  MUFU.TANH R10, R10 ;  /* 0x0000000a000a7308 */ /* 0x000f300000002400 */
[----:B------:R-:W0:Y:S01]  /*1d7f0*/  MUFU.TANH R3, R3 ;  /* 0x0000000300037308 */ /* 0x000e220000002400 */
[----:B------:R-:W-:-:S07]  /*1d800*/  VIADD R183, R182, UR5 ;  /* 0x00000005b6b77c36 */ /* 0x000fce0008000000 */
[----:B------:R-:W0:Y:S01]  /*1d810*/  MUFU.TANH R152, R152 ;  /* 0x0000009800987308 */ /* 0x000e220000002400 */
[----:B------:R-:W-:-:S07]  /*1d820*/  VIADD R182, R182, UR4 ;  /* 0x00000004b6b67c36 */ /* 0x000fce0008000000 */
        /* <DEDUP_REMOVED lines=17> */
[----:B-1----:R-:W-:Y:S01]  /*1d940*/  IMAD.IADD R181, R183, 0x1, R186 ;  /* 0x00000001b7b57824 */ /* 0x002fe200078e02ba */
[----:B------:R-:W-:Y:S01]  /*1d950*/  IADD3 R180, R182, R186, RZ ;  /* 0x000000bab6b47210 */ /* 0x000fe20007ffe0ff */
[----:B--234-:R-:W-:Y:S06]  /*1d960*/  @!P5 BRA `(.L_x_1809) ;  /* 0x000000000060d947 */ /* 0x01cfec0003800000 */
        /* <DEDUP_REMOVED lines=13> */
.L_x_1811:
[----:B------:R-:W-:Y:S02]  /*1da40*/  ULDC UR4, c[0x0][0x9e4] ;  /* 0x0002790000047ab9 */ /* 0x000fe40000000800 */
[----:B------:R-:W-:-:S05]  /*1da50*/  IMAD.U32 R187, RZ, RZ, UR4 ;  /* 0x00000004ffbb7e24 */ /* 0x000fca000f8e00ff */
[----:B------:R-:W-:-:S13]  /*1da60*/  ISETP.NE.AND P1, PT, R187, 0x1, PT ;  /* 0x00000001bb00780c */ /* 0x000fda0003f25270 */
[----:B------:R-:W1:Y:S02]  /*1da70*/  @P1 LDC.64 R158, c[0x0][0x9e8] ;  /* 0x00027a00ff9e1b82 */ /* 0x000e640000000a00 */
[----:B-1----:R-:W-:-:S05]  /*1da80*/  @P1 IMAD.HI.U32 R158, R186, R158, RZ ;  /* 0x0000009eba9e1227 */ /* 0x002fca00078e00ff */
[----:B------:R-:W-:-:S07]  /*1da90*/  @P1 SHF.R.U32.HI R186, RZ, R159, R158 ;  /* 0x0000009fffba1219 */ /* 0x000fce000001169e */
.L_x_1812:
[----:B------:R-:W-:Y:S05]  /*1daa0*/  BSYNC B1 ;  /* 0x0000000000017941 */ /* 0x000fea0003800000 */
.L_x_1810:
[----:B------:R-:W-:-:S04]  /*1dab0*/  IMAD R186, R186, R187, -R4 ;  /* 0x000000bbbaba7224 */ /* 0x000fc800078e0a04 */
[----:B------:R-:W-:-:S05]  /*1dac0*/  IMAD.IADD R186, R186, 0x1, -R225 ;  /* 0x00000001baba7824 */ /* 0x000fca00078e0ae1 */
[----:B------:R-:W-:Y:S02]  /*1dad0*/  VIMNMX R180, R180, R186, !PT ;  /* 0x000000bab4b47248 */ /* 0x000fe40007fe0100 */
[----:B------:R-:W-:-:S07]  /*1dae0*/  VIADDMNMX R181, R186, R187, R181, PT ;  /* 0x000000bbbab57246 */ /* 0x000fce00038001b5 */
.L_x_1809:
[----:B------:R-:W-:Y:S01]  /*1daf0*/  ISETP.GT.AND P1, PT, R5, -0x1, PT ;  /* 0xffffffff0500780c */ /* 0x000fe20003f24270 */
[----:B------:R-:W1:Y:S03]  /*1db00*/  SHFL.IDX PT, R0, R0, 0x1, 0x1c1f ;  /* 0x003c1f0000007f89 */ /* 0x000e6600000e0000 */
[C---:B------:R-:W-:Y:S02]  /*1db10*/  ISETP.GT.AND P2, PT, R180.reuse, RZ, P1 ;  /* 0x000000ffb400720c */ /* 0x040fe40000f44270 */
[C---:B------:R-:W-:Y:S02]  /*1db20*/  ISETP.GT.AND P4, PT, R180.reuse, 0x1, P1 ;  /* 0x00000001b400780c */ /* 0x040fe40000f84270 */
[----:B------:R-:W-:Y:S02]  /*1db30*/  ISETP.LT.OR P3, PT, R181, 0x1, P2 ;  /* 0x00000001b500780c */ /* 0x000fe40001761670 */
[----:B------:R-:W-:-:S02]  /*1db40*/  ISETP.GT.AND P2, PT, R180, 0x8, P1 ;  /* 0x00000008b400780c */ /* 0x000fc40000f44270 */
[----:B------:R-:W-:Y:S02]  /*1db50*/  FSEL R158, R2, -INF , !P3 ;  /* 0xff800000029e7808 */ /* 0x000fe40005800000 */
[----:B------:R-:W-:Y:S02]  /*1db60*/  ISETP.GT.AND P3, PT, R180, 0x9, P1 ;  /* 0x00000009b400780c */ /* 0x000fe40000f64270 */
[C---:B------:R-:W-:Y:S02]  /*1db70*/  ISETP.LT.OR P4, PT, R181.reuse, 0x2, P4 ;  /* 0x00000002b500780c */ /* 0x040fe40002781670 */
[C---:B------:R-:W-:Y:S02]  /*1db80*/  ISETP.LT.OR P2, PT, R181.reuse, 0x9, P2 ;  /* 0x00000009b500780c */ /* 0x040fe40001741670 */
[----:B------:R-:W-:Y:S02]  /*1db90*/  ISETP.LT.OR P3, PT, R181, 0xa, P3 ;  /* 0x0000000ab500780c */ /* 0x000fe40001f61670 */
[----:B------:R-:W-:-:S02]  /*1dba0*/  FSEL R10, R10, -INF , !P4 ;  /* 0xff8000000a0a7808 */ /* 0x000fc40006000000 */
[----:B0-----:R-:W-:Y:S01]  /*1dbb0*/  FSEL R159, R152, -INF , !P2 ;  /* 0xff800000989f7808 */ /* 0x001fe20005000000 */
[----:B-1----:R-:W-:Y:S01]  /*1dbc0*/  IMAD.IADD R183, R183, 0x1, R0 ;  /* 0x00000001b7b77824 */ /* 0x002fe200078e0200 */
        /* <DEDUP_REMOVED lines=34> */
[----:B------:R-:W-:-:S02]  /*1ddf0*/  IADD3 R182, R182, R0, RZ ;  /* 0x00000000b6b67210 */ /* 0x000fc40007ffe0ff */
[----:B------:R-:W-:Y:S02]  /*1de00*/  FSEL R176, R176, -INF , !P4 ;  /* 0xff800000b0b07808 */ /* 0x000fe40006000000 */
        /* <DEDUP_REMOVED lines=16> */
.L_x_1815:
[----:B------:R-:W-:Y:S02]  /*1df10*/  ULDC UR4, c[0x0][0x9e4] ;  /* 0x0002790000047ab9 */ /* 0x000fe40000000800 */
[----:B------:R-:W-:-:S05]  /*1df20*/  IMAD.U32 R2, RZ, RZ, UR4 ;  /* 0x00000004ff027e24 */ /* 0x000fca000f8e00ff */
[----:B------:R-:W-:-:S13]  /*1df30*/  ISETP.NE.AND P2, PT, R2, 0x1, PT ;  /* 0x000000010200780c */ /* 0x000fda0003f45270 */
[----:B------:R-:W0:Y:S02]  /*1df40*/  @P2 LDC.64 R152, c[0x0][0x9e8] ;  /* 0x00027a00ff982b82 */ /* 0x000e240000000a00 */
[----:B0-----:R-:W-:-:S05]  /*1df50*/  @P2 IMAD.HI.U32 R152, R0, R152, RZ ;  /* 0x0000009800982227 */ /* 0x001fca00078e00ff */
[----:B------:R-:W-:-:S07]  /*1df60*/  @P2 SHF.R.U32.HI R0, RZ, R153, R152 ;  /* 0x00000099ff002219 */ /* 0x000fce0000011698 */
.L_x_1816:
[----:B------:R-:W-:Y:S05]  /*1df70*/  BSYNC B1 ;  /* 0x0000000000017941 */ /* 0x000fea0003800000 */
.L_x_1814:
[----:B------:R-:W-:-:S04]  /*1df80*/  IMAD R0, R0, R2, -R4 ;  /* 0x0000000200007224 */ /* 0x000fc800078e0a04 */
[----:B------:R-:W-:-:S05]  /*1df90*/  IMAD.IADD R0, R0, 0x1, -R225 ;  /* 0x0000000100007824 */ /* 0x000fca00078e0ae1 */
[----:B------:R-:W-:Y:S02]  /*1dfa0*/  VIMNMX R182, R182, R0, !PT ;  /* 0x00000000b6b67248 */ /* 0x000fe40007fe0100 */
[----:B------:R-:W-:-:S07]  /*1dfb0*/  VIADDMNMX R183, R0, R2, R183, PT ;  /* 0x0000000200b77246 */ /* 0x000fce00038001b7 */
.L_x_1813:
        /* <DEDUP_REMOVED lines=28> */
[C---:B------:R-:W-:Y:S02]  /*1e180*/  ISETP.LT.OR P2, PT, R183.reuse, 0x11, P2 ;  /* 0x00000011b700780c */ /* 0x040fe40001741670 */
[----:B------:R-:W-:Y:S02]  /*1e190*/  ISETP.LT.OR P3, PT, R183, 0x12, P3 ;  /* 0x00000012b700780c */ /* 0x000fe40001f61670 */
[----:B------:R-:W-:-:S02]  /*1e1a0*/  LOP3.LUT R16, R16, 0xffff7fff, RZ, 0xc0, !PT ;  /* 0xffff7fff10107812 */ /* 0x000fc400078ec0ff */
[----:B------:R-:W-:Y:S02]  /*1e1b0*/  FMNMX.FTZ R0, R178, R0, !PT ;  /* 0x00000000b2007209 */ /* 0x000fe40007810000 */
[----:B------:R-:W-:Y:S02]  /*1e1c0*/  FSEL R155, R155, -INF , !P4 ;  /* 0xff8000009b9b7808 */ /* 0x000fe40006000000 */
[----:B------:R-:W-:Y:S02]  /*1e1d0*/  FSEL R160, R160, -INF , !P2 ;  /* 0xff800000a0a07808 */ /* 0x000fe40005000000 */
[----:B------:R-:W-:Y:S02]  /*1e1e0*/  FSEL R161, R161, -INF , !P3 ;  /* 0xff800000a1a17808 */ /* 0x000fe40005800000 */
[C---:B------:R-:W-:Y:S02]  /*1e1f0*/  ISETP.GT.AND P4, PT, R182.reuse, 0x18, P1 ;  /* 0x00000018b600780c */ /* 0x040fe40000f84270 */
[----:B------:R-:W-:-:S02]  /*1e200*/  ISETP.GT.AND P2, PT, R182, 0x19, P1 ;  /* 0x00000019b600780c */ /* 0x000fc40000f44270 */
[----:B------:R-:W-:Y:S02]  /*1e210*/  ISETP.GT.AND P3, PT, R182, 0x20, P1 ;  /* 0x00000020b600780c */ /* 0x000fe40000f64270 */
[----:B------:R-:W-:Y:S02]  /*1e220*/  @P0 LOP3.LUT R16, R16, 0x8000, RZ, 0xfc, !PT ;  /* 0x0000800010100812 */ /* 0x000fe400078efcff */
[----:B------:R-:W-:Y:S02]  /*1e230*/  ISETP.GT.AND P0, PT, R182, RZ, P1 ;  /* 0x000000ffb600720c */ /* 0x000fe40000f04270 */
[----:B------:R-:W-:Y:S02]  /*1e240*/  FMNMX.FTZ R0, R179, R0, !PT ;  /* 0x00000000b3007209 */ /* 0x000fe40007810000 */
[C---:B------:R-:W-:Y:S02]  /*1e250*/  ISETP.LT.OR P4, PT, R183.reuse, 0x19, P4 ;  /* 0x00000019b700780c */ /* 0x040fe40002781670 */
[C---:B------:R-:W-:Y:S01]  /*1e260*/  ISETP.LT.OR P2, PT, R183.reuse, 0x1a, P2 ;  /* 0x0000001ab700780c */ /* 0x040fe20001741670 */
[----:B------:R-:W0:Y:S01]  /*1e270*/  SHFL.BFLY PT, R2, R0, 0x2, 0x1f ;  /* 0x0c401f0000027f89 */ /* 0x000e2200000e0000 */
[----:B------:R-:W-:-:S02]  /*1e280*/  ISETP.LT.OR P3, PT, R183, 0x21, P3 ;  /* 0x00000021b700780c */ /* 0x000fc40001f61670 */
[----:B------:R-:W-:Y:S02]  /*1e290*/  FSEL R164, R164, -INF , !P4 ;  /* 0xff800000a4a47808 */ /* 0x000fe40006000000 */
[----:B------:R-:W-:Y:S02]  /*1e2a0*/  FSEL R165, R165, -INF , !P2 ;  /* 0xff800000a5a57808 */ /* 0x000fe40005000000 */
[----:B------:R-:W-:Y:S02]  /*1e2b0*/  FSEL R168, R168, -INF , !P3 ;  /* 0xff800000a8a87808 */ /* 0x000fe40005800000 */
[C---:B------:R-:W-:Y:S02]  /*1e2c0*/  ISETP.GT.AND P2, PT, R182.reuse, 0x28, P1 ;  /* 0x00000028b600780c */ /* 0x040fe40000f44270 */
[C---:B------:R-:W-:Y:S02]  /*1e2d0*/  ISETP.GT.AND P3, PT, R182.reuse, 0x29, P1 ;  /* 0x00000029b600780c */ /* 0x040fe40000f64270 */
[----:B------:R-:W-:-:S02]  /*1e2e0*/  ISETP.GT.AND P4, PT, R182, 0x30, P1 ;  /* 0x00000030b600780c */ /* 0x000fc40000f84270 */
[C---:B------:R-:W-:Y:S02]  /*1e2f0*/  ISETP.GT.AND P5, PT, R182.reuse, 0x31, P1 ;  /* 0x00000031b600780c */ /* 0x040fe40000fa4270 */
[----:B------:R-:W-:Y:S02]  /*1e300*/  ISETP.GT.AND P6, PT, R182, 0x38, P1 ;  /* 0x00000038b600780c */ /* 0x000fe40000fc4270 */
[----:B------:R-:W-:Y:S02]  /*1e310*/  LOP3.LUT R16, R16, 0xfffffff7, RZ, 0xc0, !PT ;  /* 0xfffffff710107812 */ /* 0x000fe400078ec0ff */
[----:B------:R-:W-:Y:S02]  /*1e320*/  ISETP.GT.AND P1, PT, R182, 0x39, P1 ;  /* 0x00000039b600780c */ /* 0x000fe40000f24270 */
[----:B------:R-:W-:Y:S02]  /*1e330*/  @P0 LOP3.LUT R16, R16, 0x8, RZ, 0xfc, !PT ;  /* 0x0000000810100812 */ /* 0x000fe400078efcff */
[----:B0-----:R-:W-:-:S02]  /*1e340*/  FMNMX.FTZ R2, R0, R2, !PT ;  /* 0x0000000200027209 */ /* 0x001fc40007810000 */
[C---:B------:R-:W-:Y:S02]  /*1e350*/  LOP3.LUT P0, RZ, R16.reuse, 0x8000, RZ, 0xc0, !PT ;  /* 0x0000800010ff7812 */ /* 0x040fe4000780c0ff */
[----:B------:R-:W-:Y:S01]  /*1e360*/  LOP3.LUT R16, R16, 0xfffffffd, RZ, 0xc0, !PT ;  /* 0xfffffffd10107812 */ /* 0x000fe200078ec0ff */
[----:B------:R-:W0:Y:S01]  /*1e370*/  SHFL.BFLY PT, R4, R2, 0x1, 0x1f ;  /* 0x0c201f0002047f89 */ /* 0x000e2200000e0000 */
[C---:B------:R-:W-:Y:S02]  /*1e380*/  ISETP.LT.OR P0, PT, R183.reuse, 0x22, P0 ;  /* 0x00000022b700780c */ /* 0x040fe40000701670 */
[C---:B------:R-:W-:Y:S02]  /*1e390*/  ISETP.LT.OR P4, PT, R183.reuse, 0x31, P4 ;  /* 0x00000031b700780c */ /* 0x040fe40002781670 */
[----:B------:R-:W-:Y:S02]  /*1e3a0*/  @P1 LOP3.LUT R16, R16, 0x2, RZ, 0xfc, !PT ;  /* 0x0000000210101812 */ /* 0x000fe400078efcff */
[----:B------:R-:W-:-:S02]  /*1e3b0*/  ISETP.LT.OR P5, PT, R183, 0x32, P5 ;  /* 0x00000032b700780c */ /* 0x000fc40002fa1670 */
[C---:B------:R-:W-:Y:S02]  /*1e3c0*/  LOP3.LUT P1, RZ, R16.reuse, 0x8, RZ, 0xc0, !PT ;  /* 0x0000000810ff7812 */ /* 0x040fe4000782c0ff */
[----:B------:R-:W-:Y:S02]  /*1e3d0*/  LOP3.LUT R16, R16, 0xffffffef, RZ, 0xc0, !PT ;  /* 0xffffffef10107812 */ /* 0x000fe400078ec0ff */
[----:B------:R-:W-:Y:S02]  /*1e3e0*/  ISETP.LT.OR P1, PT, R183, 0x1, P1 ;  /* 0x00000001b700780c */ /* 0x000fe40000f21670 */
[----:B------:R-:W-:Y:S02]  /*1e3f0*/  @P0 LOP3.LUT R16, R16, 0x10, RZ, 0xfc, !PT ;  /* 0x0000001010100812 */ /* 0x000fe400078efcff */
[----:B------:R-:W-:Y:S02]  /*1e400*/  FSEL R153, R3, -INF , !P1 ;  /* 0xff80000003997808 */ /* 0x000fe40004800000 */
[----:B------:R-:W-:-:S02]  /*1e410*/  ISETP.LT.OR P0, PT, R183, 0x29, P2 ;  /* 0x00000029b700780c */ /* 0x000fc40001701670 */
[----:B------:R-:W-:Y:S02]  /*1e420*/  FMNMX.FTZ R3, R153, R228, !PT ;  /* 0x000000e499037209 */ /* 0x000fe40007810000 */
[C---:B------:R-:W-:Y:S02]  /*1e430*/  LOP3.LUT P2, RZ, R16.reuse, 0x2, RZ, 0xc0, !PT ;  /* 0x0000000210ff7812 */ /* 0x040fe4000784c0ff */
[----:B------:R-:W-:Y:S02]  /*1e440*/  FMNMX.FTZ R3, R11, R3, !PT ;  /* 0x000000030b037209 */ /* 0x000fe40007810000 */
[----:B------:R-:W-:Y:S02]  /*1e450*/  LOP3.LUT R16, R16, 0xfffffffb, RZ, 0xc0, !PT ;  /* 0xfffffffb10107812 */ /* 0x000fe400078ec0ff */
[----:B------:R-:W-:Y:S02]  /*1e460*/  FMNMX.FTZ R3, R154, R3, !PT ;  /* 0x000000039a037209 */ /* 0x000fe40007810000 */
[----:B0-----:R-:W-:Y:S01]  /*1e470*/  FMNMX.FTZ R4, R2, R4, !PT ;  /* 0x0000000402047209 */ /* 0x001fe20007810000 */
[----:B------:R-:W-:Y:S01]  /*1e480*/  IMAD.U32 R2, RZ, RZ, UR4 ;  /* 0x00000004ff027e24 */ /* 0x000fe2000f8e00ff */
[----:B------:R-:W-:-:S02]  /*1e490*/  @P0 LOP3.LUT R16, R16, 0x4, RZ, 0xfc, !PT ;  /* 0x0000000410100812 */ /* 0x000fc400078efcff */
[----:B------:R-:W-:Y:S01]  /*1e4a0*/  ISETP.LT.OR P0, PT, R183, 0x2a, P3 ;  /* 0x0000002ab700780c */ /* 0x000fe20001f01670 */
[----:B------:R-:W-:Y:S01]  /*1e4b0*/  FMUL.FTZ R152, R4, R2 ;  /* 0x0000000204987220 */ /* 0x000fe20000410000 */
[----:B------:R-:W-:Y:S02]  /*1e4c0*/  FMNMX.FTZ R3, R155, R3, !PT ;  /* 0x000000039b037209 */ /* 0x000fe40007810000 */
[----:B------:R-:W-:Y:S02]  /*1e4d0*/  LOP3.LUT R16, R16, 0xffffbfff, RZ, 0xc0, !PT ;  /* 0xffffbfff10107812 */ /* 0x000fe400078ec0ff */
[----:B------:R-:W-:Y:S02]  /*1e4e0*/  FMNMX.FTZ R3, R160, R3, !PT ;  /* 0x00000003a0037209 */ /* 0x000fe40007810000 */
[----:B------:R-:W-:Y:S02]  /*1e4f0*/  FSETP.NEU.FTZ.AND P3, PT, R4, -INF , PT ;  /* 0xff8000000400780b */ /* 0x000fe40003f7d000 */
[----:B------:R-:W-:-:S02]  /*1e500*/  FMNMX.FTZ R3, R161, R3, !PT ;  /* 0x00000003a1037209 */ /* 0x000fc40007810000 */
[----:B------:R-:W-:Y:S02]  /*1e510*/  FSEL R0, R4, RZ, P3 ;  /* 0x000000ff04007208 */ /* 0x000fe40001800000 */
[----:B------:R-:W-:Y:S02]  /*1e520*/  @P0 LOP3.LUT R16, R16, 0x4000, RZ, 0xfc, !PT ;  /* 0x0000400010100812 */ /* 0x000fe400078efcff */
[----:B------:R-:W-:Y:S01]  /*1e530*/  FMNMX.FTZ R3, R164, R3, !PT ;  /* 0x00000003a4037209 */ /* 0x000fe20007810000 */
[----:B------:R-:W-:Y:S01]  /*1e540*/  FADD.FTZ R0, -R0, R227 ;  /* 0x000000e300007221 */ /* 0x000fe20000010100 */
[----:B------:R-:W-:Y:S02]  /*1e550*/  LOP3.LUT P0, RZ, R16, 0x10, RZ, 0xc0, !PT ;  /* 0x0000001010ff7812 */ /* 0x000fe4000780c0ff */
[----:B------:R-:W-:Y:S01]  /*1e560*/  FMNMX.FTZ R3, R165, R3, !PT ;  /* 0x00000003a5037209 */ /* 0x000fe20007810000 */
[----:B------:R-:W-:Y:S01]  /*1e570*/  FMUL.FTZ R180, R0, R2 ;  /* 0x0000000200b47220 */ /* 0x000fe20000410000 */
[----:B------:R-:W-:-:S02]  /*1e580*/  FSEL R152, R152, RZ, P3 ;  /* 0x000000ff98987208 */ /* 0x000fc40001800000 */
        /* <DEDUP_REMOVED lines=34> */
[----:B------:R0:W-:Y:S01]  /*1e7b0*/  MUFU.EX2 R196, R10 ;  /* 0x0000000a00c47308 */ /* 0x0001e20000000800 */
[----:B------:R-:W-:-:S02]  /*1e7c0*/  LOP3.LUT P0, RZ, R16, 0x2000, RZ, 0xc0, !PT ;  /* 0x0000200010ff7812 */ /* 0x000fc4000780c0ff */
[----:B------:R-:W-:-:S05]  /*1e7d0*/  FMNMX.FTZ R3, R177, R3, !PT ;  /* 0x00000003b1037209 */ /* 0x000fca0007810000 */
[----:B------:R-:W1:Y:S01]  /*1e7e0*/  SHFL.BFLY PT, R179, R3, 0x2, 0x1f ;  /* 0x0c401f0003b37f89 */ /* 0x000e6200000e0000 */
[----:B------:R-:W-:Y:S08]  /*1e7f0*/  MUFU.EX2 R158, R158 ;  /* 0x0000009e009e7308 */ /* 0x000ff00000000800 */
[----:B------:R-:W-:Y:S08]  /*1e800*/  MUFU.EX2 R159, R159 ;  /* 0x0000009f009f7308 */ /* 0x000ff00000000800 */
[----:B------:R-:W-:Y:S01]  /*1e810*/  MUFU.EX2 R186, R186 ;  /* 0x000000ba00ba7308 */ /* 0x000fe20000000800 */
[----:B-1----:R-:W-:-:S07]  /*1e820*/  FMNMX.FTZ R3, R3, R179, !PT ;  /* 0x000000b303037209 */ /* 0x002fce0007810000 */
[----:B------:R-:W-:Y:S01]  /*1e830*/  MUFU.EX2 R156, R156 ;  /* 0x0000009c009c7308 */ /* 0x000fe20000000800 */
[----:B------:R-:W1:Y:S07]  /*1e840*/  SHFL.BFLY PT, R179, R3, 0x1, 0x1f ;  /* 0x0c201f0003b37f89 */ /* 0x000e6e00000e0000 */
[----:B------:R-:W-:Y:S08]  /*1e850*/  MUFU.EX2 R157, R157 ;  /* 0x0000009d009d7308 */ /* 0x000ff00000000800 */
[----:B------:R-:W-:Y:S08]  /*1e860*/  MUFU.EX2 R162, R162 ;  /* 0x000000a200a27308 */ /* 0x000ff00000000800 */
[----:B------:R-:W-:Y:S01]  /*1e870*/  MUFU.EX2 R163, R163 ;  /* 0x000000a300a37308 */ /* 0x000fe20000000800 */
[----:B-1----:R-:W-:-:S04]  /*1e880*/  FMNMX.FTZ R3, R3, R179, !PT ;  /* 0x000000b303037209 */ /* 0x002fc80007810000 */
[C---:B------:R-:W-:Y:S01]  /*1e890*/  FSETP.NEU.FTZ.AND P1, PT, R3.reuse, -INF , PT ;  /* 0xff8000000300780b */ /* 0x040fe20003f3d000 */
[C---:B0-----:R-:W-:Y:S02]  /*1e8a0*/  FMUL.FTZ R10, R3.reuse, R2 ;  /* 0x00000002030a7220 */ /* 0x041fe40000410000 */
[----:B------:R-:W-:Y:S01]  /*1e8b0*/  MUFU.EX2 R166, R166 ;  /* 0x000000a600a67308 */ /* 0x000fe20000000800 */
[----:B------:R-:W-:Y:S02]  /*1e8c0*/  FSEL R179, R3, RZ, P1 ;  /* 0x000000ff03b37208 */ /* 0x000fe40000800000 */
[----:B------:R-:W-:-:S03]  /*1e8d0*/  FSEL R0, R10, RZ, P1 ;  /* 0x000000ff0a007208 */ /* 0x000fc60000800000 */
[----:B------:R-:W-:Y:S02]  /*1e8e0*/  FADD.FTZ R179, -R179, R228 ;  /* 0x000000e4b3b37221 */ /* 0x000fe40000010100 */
[----:B------:R-:W0:Y:S01]  /*1e8f0*/  MUFU.EX2 R10, R180 ;  /* 0x000000b4000a7308 */ /* 0x000e220000000800 */
[-CC-:B------:R-:W-:Y:S01]  /*1e900*/  FFMA.FTZ R153, R153, R2.reuse, -R0.reuse ;  /* 0x0000000299997223 */ /* 0x180fe20000010800 */
[-CC-:B------:R-:W-:Y:S01]  /*1e910*/  FFMA.FTZ R11, R11, R2.reuse, -R0.reuse ;  /* 0x000000020b0b7223 */ /* 0x180fe20000010800 */
[-C--:B------:R-:W-:Y:S01]  /*1e920*/  FMUL.FTZ R179, R179, R2.reuse ;  /* 0x00000002b3b37220 */ /* 0x080fe20000410000 */
        /* <DEDUP_REMOVED lines=13> */
[----:B------:R-:W-:Y:S01]  /*1ea00*/  FFMA.FTZ R177, R177, R2, -R0 ;  /* 0x00000002b1b17223 */ /* 0x000fe20000010800 */
[----:B------:R-:W-:Y:S01]  /*1ea10*/  MUFU.EX2 R153, R153 ;  /* 0x0000009900997308 */ /* 0x000fe20000000800 */
[----:B0-----:R-:W-:-:S07]  /*1ea20*/  FFMA.FTZ R223, R10, R223, R158 ;  /* 0x000000df0adf7223 */ /* 0x001fce000001009e */
[----:B------:R0:W1:Y:S08]  /*1ea30*/  MUFU.EX2 R0, R179 ;  /* 0x000000b300007308 */ /* 0x0000700000000800 */
        /* <DEDUP_REMOVED lines=55> */
.L_x_1817:
[----:B------:R-:W2:Y:S01]  /*1edb0*/  LDL R179, [R1+0x7c] ;  /* 0x00007c0001b37983 */ /* 0x000ea20000100800 */
[----:B------:R-:W-:Y:S01]  /*1edc0*/  IADD3 R222, R222, 0x30860, RZ ;  /* 0x00030860dede7810 */ /* 0x000fe20007ffe0ff */
        /* <DEDUP_REMOVED lines=21> */
[----:B------:R-:W-:Y:S02]  /*1ef20*/  MOV R11, R202 ;  /* 0x000000ca000b7202 */ /* 0x000fe40000000f00 */
[C---:B--2---:R-:W-:Y:S01]  /*1ef30*/  ISETP.GT.AND P1, PT, R5.reuse, R179, PT ;  /* 0x000000b30500720c */ /* 0x044fe20003f24270 */
[----:B------:R-:W-:-:S12]  /*1ef40*/  VIADD R5, R5, 0xffffffff ;  /* 0xffffffff05057836 */ /* 0x000fd80000000000 */
[----:B------:R-:W-:Y:S05]  /*1ef50*/  @P1 BRA `(.L_x_1818) ;  /* 0xffffffcc00881947 */ /* 0x000fea000383ffff */
.L_x_1797:
[----:B------:R-:W-:Y:S05]  /*1ef60*/  BSYNC B0 ;  /* 0x0000000000007941 */ /* 0x000fea0003800000 */
.L_x_1796:
        /* <DEDUP_REMOVED lines=131> */
.L_x_1819:
[----:B------:R-:W-:Y:S01]  /*1f7a0*/  IMAD R5, R202, 0x8, R17 ;  /* 0x00000008ca057824 */ /* 0x000fe200078e0211 */
[----:B------:R-:W-:-:S04]  /*1f7b0*/  SHF.L.U32 R0, R218, 0x1f, RZ ;  /* 0x0000001fda007819 */ /* 0x000fc800000006ff */
[----:B------:R0:W1:Y:S01]  /*1f7c0*/  SYNCS.PHASECHK.TRANS64.TRYWAIT P1, [R5+URZ+0x30850], R0 ;  /* 0x03085000050075a7 */ /* 0x000062000802017f */
[----:B------:R-:W-:Y:S05]  /*1f7d0*/  @!P0 BRA `(.L_x_1820) ;  /* 0x0000000000048947 */ /* 0x000fea0003800000 */
[----:B------:R-:W-:Y:S01]  /*1f7e0*/  BPT.TRAP 0x1 ;  /* 0x000000040000795c */ /* 0x000fe20000300000 */
.L_x_1820:
[----:B------:R-:W-:Y:S04]  /*1f7f0*/  BSSY B0, `(.L_x_1821) ;  /* 0x0000004000007945 */ /* 0x000fe80003800000 */
[----:B-1----:R-:W-:Y:S05]  /*1f800*/  @P1 BRA `(.L_x_1822) ;  /* 0x0000000000081947 */ /* 0x002fea0003800000 */
[----:B------:R-:W1:Y:S02]  /*1f810*/  SYNCS.PHASECHK.TRANS64.TRYWAIT P1, [R5+URZ+0x30850], R0 ;  /* 0x03085000050075a7 */ /* 0x000e64000802017f */
[----:B-1----:R-:W-:Y:S05]  /*1f820*/  @!P1 BRA `(.L_x_1823) ;  /* 0x000000f400089947 */ /* 0x002fea0003800000 */
.L_x_1822:
[----:B------:R-:W-:Y:S05]  /*1f830*/  BSYNC B0 ;  /* 0x0000000000007941 */ /* 0x000fea0003800000 */
.L_x_1821:
[----:B------:R-:W-:Y:S01]  /*1f840*/  VIADD R17, R17, 0x400 ;  /* 0x0000040011117836 */ /* 0x000fe20000000000 */
[----:B------:R-:W-:Y:S01]  /*1f850*/  WARPGROUP.ARRIVE ;  /* 0x00000000000079c5 */ /* 0x000fe20000000000 */
[----:B------:R-:W-:Y:S01]  /*1f860*/  IMAD.MOV.U32 R7, RZ, RZ, 0x40000040 ;  /* 0x40000040ff077424 */ /* 0x000fe200078e00ff */
[----:B01----:R-:W0:Y:S01]  /*1f870*/  SHFL.BFLY PT, R0, R223, 0x2, 0x1f ;  /* 0x0c401f00df007f89 */ /* 0x003e2200000e0000 */
[----:B------:R-:W-:Y:S01]  /*1f880*/  IMAD.MOV.U32 R9, RZ, RZ, 0x40000040 ;  /* 0x40000040ff097424 */ /* 0x000fe200078e00ff */
[----:B------:R-:W-:Y:S01]  /*1f890*/  SHF.R.U32.HI R17, RZ, 0x4, R17 ;  /* 0x00000004ff117819 */ /* 0x000fe20000011611 */
[----:B------:R-:W-:Y:S01]  /*1f8a0*/  IMAD.MOV.U32 R155, RZ, RZ, -0x800000 ;  /* 0xff800000ff9b7424 */ /* 0x000fe200078e00ff */
[----:B------:R-:W-:Y:S01]  /*1f8b0*/  R2UR UR7, R7 ;  /* 0x00000000070772ca */ /* 0x000fe200000e0000 */
[----:B------:R-:W-:Y:S01]  /*1f8c0*/  IMAD.MOV.U32 R154, RZ, RZ, -0x800000 ;  /* 0xff800000ff9a7424 */ /* 0x000fe200078e00ff */
[----:B------:R-:W-:Y:S02]  /*1f8d0*/  LOP3.LUT R17, R17, 0x3fff, RZ, 0xc0, !PT ;  /* 0x00003fff11117812 */ /* 0x000fe400078ec0ff */
[----:B------:R-:W-:-:S02]  /*1f8e0*/  MOV R7, 0x40000040 ;  /* 0x4000004000077802 */ /* 0x000fc40000000f00 */
[----:B------:R-:W-:-:S05]  /*1f8f0*/  LOP3.LUT R17, R17, 0x2000000, RZ, 0xfc, !PT ;  /* 0x0200000011117812 */ /* 0x000fca00078efcff */
[----:B------:R-:W-:-:S05]  /*1f900*/  IMAD R6, R202, 0x800, R17 ;  /* 0x00000800ca067824 */ /* 0x000fca00078e0211 */
[C---:B------:R-:W-:Y:S02]  /*1f910*/  R2UR UR6, R6.reuse ;  /* 0x00000000060672ca */ /* 0x040fe400000e0000 */
[----:B------:R-:W-:Y:S01]  /*1f920*/  IADD3 R8, R6, 0x80, RZ ;  /* 0x0000008006087810 */ /* 0x000fe20007ffe0ff */
[----:B0-----:R-:W-:-:S10]  /*1f930*/  FADD.FTZ R0, R0, R223 ;  /* 0x000000df00007221 */ /* 0x001fd40000010000 */
        /* <DEDUP_REMOVED lines=26> */
[----:B------:R-:W-:-:S04]  /*1fae0*/  @P1 FMUL.FTZ R8, R2, 0.69314718246459960938 ;  /* 0x3f31721802081820 */ /* 0x000fc80000410000 */
[----:B------:R-:W-:Y:S01]  /*1faf0*/  FSETP.NE.FTZ.AND P2, PT, R6, RZ, PT ;  /* 0x000000ff0600720b */ /* 0x000fe20003f55000 */
[----:B-1----:R-:W-:-:S04]  /*1fb00*/  @P1 FMUL.FTZ R7, R7, 0.69314718246459960938 ;  /* 0x3f31721807071820 */ /* 0x002fc80000410000 */
[----:B------:R-:W-:Y:S01]  /*1fb10*/  @P1 FFMA.FTZ R155, R8, R4, R7 ;  /* 0x00000004089b1223 */ /* 0x000fe20000010007 */
[----:B------:R-:W-:-:S07]  /*1fb20*/  IMAD.MOV.U32 R4, RZ, RZ, RZ ;  /* 0x000000ffff047224 */ /* 0x000fce00078e00ff */
[----:B------:R-:W0:Y:S01]  /*1fb30*/  @P2 MUFU.LG2 R7, R6 ;  /* 0x0000000600072308 */ /* 0x000e220000000c00 */
[----:B------:R-:W-:-:S07]  /*1fb40*/  @P2 FMUL.FTZ R2, R2, 0.69314718246459960938 ;  /* 0x3f31721802022820 */ /* 0x000fce0000410000 */
[----:B------:R1:W2:Y:S02]  /*1fb50*/  @P1 MUFU.RCP R4, R0 ;  /* 0x0000000000041308 */ /* 0x0002a40000001000 */
[----:B-1----:R-:W-:Y:S02]  /*1fb60*/  IMAD.MOV.U32 R0, RZ, RZ, RZ ;  /* 0x000000ffff007224 */ /* 0x002fe400078e00ff */
[----:B0-----:R-:W-:-:S04]  /*1fb70*/  @P2 FMUL.FTZ R7, R7, 0.69314718246459960938 ;  /* 0x3f31721807072820 */ /* 0x001fc80000410000 */
[----:B------:R-:W-:Y:S01]  /*1fb80*/  @P2 FFMA.FTZ R154, R2, R3, R7 ;  /* 0x00000003029a2223 */ /* 0x000fe20000010007 */
[----:B------:R0:W1:Y:S01]  /*1fb90*/  @P2 MUFU.RCP R0, R6 ;  /* 0x0000000600002308 */ /* 0x0000620000001000 */
[----:B------:R-:W-:Y:S02]  /*1fba0*/  WARPGROUP.DEPBAR.LE gsb0, 0x0 ;  /* 0x00008000000079c5 */ /* 0x000fe40000010000 */
[----:B------:R-:W-:-:S06]  /*1fbb0*/  WARPGROUP.ARRIVE ;  /* 0x00000000000079c5 */ /* 0x000fcc0000000000 */
[----:B------:R-:W-:Y:S03]  /*1fbc0*/  HGMMA.64x256x16.F32 R24, R184, gdesc[UR4].tnspB, R24, gsb0 ;  /* 0x43e00004b8187df0 */ /* 0x000fe60008000818 */
[----:B------:R-:W-:Y:S02]  /*1fbd0*/  WARPGROUP.DEPBAR.LE gsb0, 0x0 ;  /* 0x00008000000079c5 */ /* 0x000fe40000010000 */
[----:B--2---:R-:W-:Y:S05]  /*1fbe0*/  @!P0 BRA `(.L_x_1824) ;  /* 0x0000000000048947 */ /* 0x004fea0003800000 */
[----:B------:R-:W-:Y:S01]  /*1fbf0*/  BPT.TRAP 0x1 ;  /* 0x000000040000795c */ /* 0x000fe20000300000 */
.L_x_1824:
[----:B------:R-:W2:Y:S01]  /*1fc00*/  LDL.LU R2, [R1+0xc] ;  /* 0x00000c0001027983 */ /* 0x000ea20000300800 */
[----:B------:R-:W-:-:S03]  /*1fc10*/  IADD3 R5, R5, 0x30860, RZ ;  /* 0x0003086005057810 */ /* 0x000fc60007ffe0ff */
[----:B0-----:R-:W3:Y:S01]  /*1fc20*/  LDL.LU R6, [R1+0x90] ;  /* 0x0000900001067983 */ /* 0x001ee20000300800 */
[----:B------:R-:W-:Y:S02]  /*1fc30*/  VIADD R202, R202, 0x1 ;  /* 0x00000001caca7836 */ /* 0x000fe40000000000 */
        /* <DEDUP_REMOVED lines=64> */
[-C--:B-1----:R-:W-:Y:S01]  /*20040*/  FMUL.FTZ R30, R30, R0.reuse ;  /* 0x000000001e1e7220 */ /* 0x082fe20000410000 */
        /* <DEDUP_REMOVED lines=63> */
[----:B--2---:R-:W-:Y:S01]  /*20440*/  PRMT R5, R2, 0x654, R5 ;  /* 0x0000065402057816 */ /* 0x004fe20000000005 */
[----:B---3--:R-:W-:-:S03]  /*20450*/  VIADD R6, R6, 0x1 ;  /* 0x0000000106067836 */ /* 0x008fc60000000000 */
[----:B------:R0:W-:Y:S02]  /*20460*/  SYNCS.ARRIVE.TRANS64.RED.A1T0 RZ, [R5+URZ], RZ ;  /* 0x000000ff05ff79a7 */ /* 0x0001e4000810043f */
[----:B------:R1:W-:Y:S01]  /*20470*/  STL [R1+0x90], R6 ;  /* 0x0000900601007387 */ /* 0x0003e20000100800 */
[----:B------:R-:W-:Y:S01]  /*20480*/  FMUL.FTZ R2, R92, R4 ;  /* 0x000000045c027220 */ /* 0x000fe20000410000 */
[-C--:B------:R-:W-:Y:S01]  /*20490*/  FMUL.FTZ R4, R26, R0.reuse ;  /* 0x000000001a047220 */ /* 0x080fe20000410000 */
[----:B0-----:R-:W-:Y:S01]  /*204a0*/  FMUL.FTZ R5, R27, R0 ;  /* 0x000000001b057220 */ /* 0x001fe20000410000 */
[----:B------:R-:W-:-:S04]  /*204b0*/  SEL R0, RZ, 0x1, P1 ;  /* 0x00000001ff007807 */ /* 0x000fc80000800000 */
[----:B------:R-:W-:-:S07]  /*204c0*/  LOP3.LUT R218, R218, R0, RZ, 0x3c, !PT ;  /* 0x00000000dada7212 */ /* 0x000fce00078e3cff */
.L_x_1650:
[----:B------:R-:W0:Y:S08]  /*204d0*/  S2UR UR4, SR_CgaCtaId ;  /* 0x00000000000479c3 */ /* 0x000e300000008800 */
[----:B------:R-:W-:Y:S01]  /*204e0*/  BAR.SYNC.DEFER_BLOCKING 0x5, 0x180 ;  /* 0x0146000000007b1d */ /* 0x000fe20000010000 */
[----:B------:R-:W-:-:S05]  /*204f0*/  MOV R17, 0x400 ;  /* 0x0000040000117802 */ /* 0x000fca0000000f00 */
[----:B------:R-:W-:Y:S01]  /*20500*/  BSSY B0, `(.L_x_1825) ;  /* 0x0000484000007945 */ /* 0x000fe20003800000 */
[----:B0-----:R-:W-:-:S05]  /*20510*/  IMAD.U32 R0, RZ, RZ, UR4 ;  /* 0x00000004ff007e24 */ /* 0x001fca000f8e00ff */
[----:B------:R0:W-:Y:S01]  /*20520*/  STL [R1+0xc], R0 ;  /* 0x00000c0001007387 */ /* 0x0001e20000100800 */
[----:B------:R-:W-:-:S05]  /*20530*/  LEA R17, R0, R17, 0x18 ;  /* 0x0000001100117211 */ /* 0x000fca00078ec0ff */
[----:B------:R0:W2:Y:S01]  /*20540*/  LDS.128 R24, [R17+0x308d0] ;  /* 0x0308d00011187984 */ /* 0x0000a20000000c00 */
[----:B------:R-:W-:Y:S06]  /*20550*/  BAR.ARV 0x4, 0x180 ;  /* 0x0106000000007b1d */ /* 0x000fec0000002000 */
[----:B------:R-:W-:Y:S05]  /*20560*/  @P0 BRA `(.L_x_1826) ;  /* 0x0000003800700947 */ /* 0x000fea0003800000 */
[----:B------:R-:W3:Y:S01]  /*20570*/  LDL R8, [R1+0xd8] ;  /* 0x0000d80001087983 */ /* 0x000ee20000100800 */
[----:B0-----:R-:W0:Y:S01]  /*20580*/  S2R R0, SR_SWINHI ;  /* 0x0000000000007919 */ /* 0x001e220000002f00 */
[----:B------:R-:W-:Y:S01]  /*20590*/  F2FP.F16.F32.PACK_AB R10, R29, R28 ;  /* 0x0000001c1d0a723e */ /* 0x000fe200000000ff */
[----:B------:R-:W-:Y:S01]  /*205a0*/  ULDC.64 UR6, c[0x0][0xc00] ;  /* 0x0003000000067ab9 */ /* 0x000fe20000000a00 */
[----:B------:R-:W-:Y:S01]  /*205b0*/  F2FP.F16.F32.PACK_AB R11, R31, R30 ;  /* 0x0000001e1f0b723e */ /* 0x000fe200000000ff */
[----:B------:R-:W4:Y:S01]  /*205c0*/  LDL.LU R93, [R1+0x88] ;  /* 0x00008800015d7983 */ /* 0x000f220000300800 */
[----:B------:R-:W-:Y:S01]  /*205d0*/  F2FP.F16.F32.PACK_AB R12, R33, R32 ;  /* 0x00000020210c723e */ /* 0x000fe200000000ff */
[----:B------:R-:W-:Y:S01]  /*205e0*/  ULDC.64 UR4, c[0x0][0xc08] ;  /* 0x0003020000047ab9 */ /* 0x000fe20000000a00 */
[----:B------:R-:W-:Y:S01]  /*205f0*/  F2FP.F16.F32.PACK_AB R13, R35, R34 ;  /* 0x00000022230d723e */ /* 0x000fe200000000ff */
[----:B------:R-:W2:Y:S01]  /*20600*/  LDL R92, [R1+0x8c] ;  /* 0x00008c00015c7983 */ /* 0x000ea20000100800 */
[----:B-1----:R-:W-:-:S02]  /*20610*/  MOV R6, R17 ;  /* 0x0000001100067202 */ /* 0x002fc40000000f00 */
[----:B0-----:R-:W-:Y:S02]  /*20620*/  MOV R7, R0 ;  /* 0x0000000000077202 */ /* 0x001fe40000000f00 */
[----:B------:R-:W-:Y:S02]  /*20630*/  F2FP.F16.F32.PACK_AB R14, R37, R36 ;  /* 0x00000024250e723e */ /* 0x000fe400000000ff */
[----:B------:R-:W-:Y:S01]  /*20640*/  F2FP.F16.F32.PACK_AB R15, R39, R38 ;  /* 0x00000026270f723e */ /* 0x000fe200000000ff */
[----:B------:R-:W-:Y:S01]  /*20650*/  BAR.SYNC.DEFER_BLOCKING 0x1, 0x100 ;  /* 0x0044000000007b1d */ /* 0x000fe20000010000 */
[----:B---3--:R-:W-:-:S03]  /*20660*/  IMAD.WIDE R20, R8, 0x2, R6 ;  /* 0x0000000208147825 */ /* 0x008fc600078e0206 */
        /* <DEDUP_REMOVED lines=158> */
[----:B0-----:R-:W-:Y:S01]  /*21050*/  IADD3 R0, P0, R20, 0xc060, RZ ;  /* 0x0000c06014007810 */ /* 0x001fe20007f1e0ff */
[----:B------:R-:W2:Y:S03]  /*21060*/  LDC.64 R10, c[0x0][0xc00] ;  /* 0x00030000ff0a7b82 */ /* 0x000ea60000000a00 */
        /* <DEDUP_REMOVED lines=11> */
[----:B------:R-:W-:-:S04]  /*21120*/  ISETP.NE.U32.AND P1, PT, RZ, UR6, PT ;  /* 0x00000006ff007c0c */ /* 0x000fc8000bf25070 */
[----:B------:R-:W-:Y:S01]  /*21130*/  ISETP.NE.AND.EX P1, PT, RZ, UR7, PT, P1 ;  /* 0x00000007ff007c0c */ /* 0x000fe2000bf25310 */
[----:B--2---:R-:W-:Y:S01]  /*21140*/  IMAD.WIDE R10, R92, 0x4, R10 ;  /* 0x000000045c0a7825 */ /* 0x004fe200078e020a */
[----:B------:R-:W-:-:S11]  /*21150*/  MOV R0, RZ ;  /* 0x000000ff00007202 */ /* 0x000fd60000000f00 */
[----:B------:R-:W5:Y:S01]  /*21160*/  @P1 LDG.E R0, desc[UR60][R10.64] ;  /* 0x0000003c0a001981 */ /* 0x000f62000c1e1900 */
[----:B------:R-:W-:-:S04]  /*21170*/  ISETP.NE.U32.AND P0, PT, RZ, UR4, PT ;  /* 0x00000004ff007c0c */ /* 0x000fc8000bf05070 */
[----:B------:R-:W-:-:S13]  /*21180*/  ISETP.NE.AND.EX P0, PT, RZ, UR5, PT, P0 ;  /* 0x00000005ff007c0c */ /* 0x000fda000bf05300 */
[----:B------:R-:W1:Y:S01]  /*21190*/  @P0 LDC.64 R8, c[0x0][0xc08] ;  /* 0x00030200ff080b82 */ /* 0x000e620000000a00 */
[----:B------:R-:W-:Y:S02]  /*211a0*/  ULDC UR4, c[0x0][0xa88] ;  /* 0x0002a20000047ab9 */ /* 0x000fe40000000800 */
[----:B------:R-:W-:Y:S01]  /*211b0*/  IMAD.U32 R24, RZ, RZ, UR4 ;  /* 0x00000004ff187e24 */ /* 0x000fe2000f8e00ff */
[----:B----4-:R-:W-:Y:S01]  /*211c0*/  ISETP.NE.AND P2, PT, R93, RZ, PT ;  /* 0x000000ff5d00720c */ /* 0x010fe20003f45270 */
[----:B------:R-:W-:Y:S01]  /*211d0*/  ULDC UR4, c[0x0][0xad4] ;  /* 0x0002b50000047ab9 */ /* 0x000fe20000000800 */
[----:B0-----:R-:W-:Y:S02]  /*211e0*/  IMAD.MOV.U32 R20, RZ, RZ, 0x9b8 ;  /* 0x000009b8ff147424 */ /* 0x001fe400078e00ff */
[----:B-1----:R-:W-:-:S05]  /*211f0*/  @P0 IMAD.WIDE R8, R92, 0x4, R8 ;  /* 0x000000045c080825 */ /* 0x002fca00078e0208 */
[----:B------:R0:W5:Y:S02]  /*21200*/  @P0 LDG.E R24, desc[UR60][R8.64] ;  /* 0x0000003c08180981 */ /* 0x000164000c1e1900 */
[----:B0-----:R-:W-:-:S04]  /*21210*/  SEL R8, R93, UR4, P2 ;  /* 0x000000045d087c07 */ /* 0x001fc80009000000 */
[----:B------:R-:W-:-:S04]  /*21220*/  ISETP.GT.AND P2, PT, R8, 0x1, PT ;  /* 0x000000010800780c */ /* 0x000fc80003f44270 */
[----:B------:R-:W-:-:S04]  /*21230*/  SEL R20, R20, 0x978, P2 ;  /* 0x0000097814147807 */ /* 0x000fc80001000000 */
[----:B------:R0:W1:Y:S08]  /*21240*/  LDC.64 R12, c[0x0][R20+0x220] ;  /* 0x00008800140c7b82 */ /* 0x0000700000000a00 */
[----:B------:R0:W2:Y:S01]  /*21250*/  LDC.64 R8, c[0x0][R20+0x218] ;  /* 0x0000860014087b82 */ /* 0x0000a20000000a00 */
[----:B------:R-:W-:Y:S05]  /*21260*/  @P0 BRA `(.L_x_1827) ;  /* 0x0000000000100947 */ /* 0x000fea0003800000 */
[----:B------:R-:W-:Y:S05]  /*21270*/  @!P1 BRA `(.L_x_1827) ;  /* 0x00000000000c9947 */ /* 0x000fea0003800000 */
[----:B-----5:R-:W3:Y:S04]  /*21280*/  LDG.E R24, desc[UR60][R10.64] ;  /* 0x0000003c0a187981 */ /* 0x020ee8000c1e1900 */
[----:B------:R-:W3:Y:S02]  /*21290*/  LDG.E R10, desc[UR60][R10.64+0x4] ;  /* 0x0000043c0a0a7981 */ /* 0x000ee4000c1e1900 */
[----:B---3--:R-:W-:-:S07]  /*212a0*/  IMAD.IADD R24, R10, 0x1, -R24 ;  /* 0x000000010a187824 */ /* 0x008fce00078e0a18 */
.L_x_1827:
[----:B------:R-:W3:Y:S01]  /*212b0*/  LDL R157, [R1+0x94] ;  /* 0x00009400019d7983 */ /* 0x000ee20000100800 */
[----:B------:R-:W4:Y:S03]  /*212c0*/  LDC R156, c[0x0][0xbe8] ;  /* 0x0002fa00ff9c7b82 */ /* 0x000f260000000800 */
[----:B------:R-:W3:Y:S04]  /*212d0*/  LDL R93, [R1+0x78] ;  /* 0x00007800015d7983 */ /* 0x000ee80000100800 */
[----:B------:R-:W3:Y:S04]  /*212e0*/  LDL R159, [R1+0x5c] ;  /* 0x00005c00019f7983 */ /* 0x000ee80000100800 */
[----:B------:R-:W3:Y:S04]  /*212f0*/  LDL R160, [R1+0xd4] ;  /* 0x0000d40001a07983 */ /* 0x000ee80000100800 */
[----:B------:R-:W3:Y:S01]  /*21300*/  LDL R158, [R1+0xa8] ;  /* 0x0000a800019e7983 */ /* 0x000ee20000100800 */
[----:B------:R-:W0:Y:S01]  /*21310*/  LDC.64 R14, c[0x0][R20+0x228] ;  /* 0x00008a00140e7b82 */ /* 0x000e220000000a00 */
[----:B------:R-:W-:-:S04]  /*21320*/  ISETP.NE.U32.AND P0, PT, RZ, UR6, PT ;  /* 0x00000006ff007c0c */ /* 0x000fc8000bf05070 */
[----:B------:R-:W-:Y:S02]  /*21330*/  ISETP.NE.AND.EX P0, PT, RZ, UR7, PT, P0 ;  /* 0x00000007ff007c0c */ /* 0x000fe4000bf05300 */
[----:B------:R-:W-:Y:S02]  /*21340*/  SHF.R.S32.HI R11, RZ, 0x1f, R92 ;  /* 0x0000001fff0b7819 */ /* 0x000fe4000001145c */
[----:B------:R-:W-:Y:S02]  /*21350*/  SEL R10, R92, RZ, !P0 ;  /* 0x000000ff5c0a7207 */ /* 0x000fe40004000000 */
[----:B----4-:R-:W-:Y:S02]  /*21360*/  ISETP.NE.AND P1, PT, R156, 0x1, PT ;  /* 0x000000019c00780c */ /* 0x010fe40003f25270 */
[----:B------:R-:W-:Y:S01]  /*21370*/  SEL R11, R11, RZ, !P0 ;  /* 0x000000ff0b0b7207 */ /* 0x000fe20004000000 */
[----:B-1----:R-:W-:-:S04]  /*21380*/  IMAD R13, R13, R10, RZ ;  /* 0x0000000a0d0d7224 */ /* 0x002fc800078e02ff */
[C---:B------:R-:W-:Y:S02]  /*21390*/  IMAD R11, R12.reuse, R11, R13 ;  /* 0x0000000b0c0b7224 */ /* 0x040fe400078e020d */
[----:B------:R-:W-:-:S04]  /*213a0*/  IMAD.WIDE.U32 R12, R12, R10, RZ ;  /* 0x0000000a0c0c7225 */ /* 0x000fc800078e00ff */
[-C--:B--2---:R-:W-:Y:S02]  /*213b0*/  IMAD R21, R9, R226.reuse, RZ ;  /* 0x000000e209157224 */ /* 0x084fe400078e02ff */
[----:B------:R-:W-:-:S04]  /*213c0*/  IMAD.WIDE.U32 R8, R8, R226, RZ ;  /* 0x000000e208087225 */ /* 0x000fc800078e00ff */
[----:B------:R-:W-:Y:S02]  /*213d0*/  IMAD.IADD R11, R13, 0x1, R11 ;  /* 0x000000010d0b7824 */ /* 0x000fe400078e020b */
[----:B------:R-:W1:Y:S01]  /*213e0*/  @P1 LDC R13, c[0x0][0xbec] ;  /* 0x0002fb00ff0d1b82 */ /* 0x000e620000000800 */
[----:B-----5:R-:W-:Y:S02]  /*213f0*/  IADD3 R8, P0, P3, R12, R8, R0 ;  /* 0x000000080c087210 */ /* 0x020fe40007b1e000 */
[----:B------:R-:W-:-:S05]  /*21400*/  IADD3 R92, R9, R21, RZ ;  /* 0x00000015095c7210 */ /* 0x000fca0007ffe0ff */
[----:B------:R-:W2:Y:S01]  /*21410*/  @P1 LDC R12, c[0x0][0xbf0] ;  /* 0x0002fc00ff0c1b82 */ /* 0x000ea20000000800 */
[----:B---3--:R-:W-:-:S05]  /*21420*/  SEL R9, R157, RZ, P2 ;  /* 0x000000ff9d097207 */ /* 0x008fca0001000000 */
[-C--:B0-----:R-:W-:Y:S02]  /*21430*/  IMAD R21, R15, R9.reuse, RZ ;  /* 0x000000090f157224 */ /* 0x081fe400078e02ff */
[----:B------:R-:W-:Y:S01]  /*21440*/  IMAD.WIDE.U32 R14, R14, R9, RZ ;  /* 0x000000090e0e7225 */ /* 0x000fe200078e00ff */
[----:B------:R-:W-:-:S04]  /*21450*/  SHF.R.S32.HI R9, RZ, 0x1f, R0 ;  /* 0x0000001fff097819 */ /* 0x000fc80000011400 */
[----:B------:R-:W-:Y:S01]  /*21460*/  IADD3.X R11, R11, R92, R9, P0, P3 ;  /* 0x0000005c0b0b7210 */ /* 0x000fe200007e6409 */
[----:B------:R-:W-:-:S04]  /*21470*/  IMAD.IADD R92, R93, 0x1, R159 ;  /* 0x000000015d5c7824 */ /* 0x000fc800078e029f */
[----:B-1----:R-:W-:-:S04]  /*21480*/  @P1 IMAD.HI.U32 R13, R92, R13, RZ ;  /* 0x0000000d5c0d1227 */ /* 0x002fc800078e00ff */
[----:B------:R-:W-:Y:S01]  /*21490*/  IMAD.MOV.U32 R93, RZ, RZ, R92 ;  /* 0x000000ffff5d7224 */ /* 0x000fe200078e005c */
[----:B--2---:R-:W-:Y:S02]  /*214a0*/  @P1 SHF.R.U32.HI R93, RZ, R12, R13 ;  /* 0x0000000cff5d1219 */ /* 0x004fe4000001160d */
[----:B------:R0:W1:Y:S01]  /*214b0*/  LDC.64 R12, c[0x0][R20+0x210] ;  /* 0x00008400140c7b82 */ /* 0x0000620000000a00 */
[----:B------:R-:W-:Y:S01]  /*214c0*/  IMAD.IADD R21, R15, 0x1, R21 ;  /* 0x000000010f157824 */ /* 0x000fe200078e0215 */
[----:B------:R-:W-:Y:S02]  /*214d0*/  IADD3 R14, P0, P3, R93, R8, R14 ;  /* 0x000000085d0e7210 */ /* 0x000fe40007b1e00e */
[----:B------:R-:W-:-:S04]  /*214e0*/  SHF.R.S32.HI R8, RZ, 0x1f, R93 ;  /* 0x0000001fff087819 */ /* 0x000fc8000001145d */
[----:B------:R-:W-:Y:S02]  /*214f0*/  IADD3.X R15, R8, R11, R21, P0, P3 ;  /* 0x0000000b080f7210 */ /* 0x000fe400007e6415 */
[----:B0-----:R-:W0:Y:S01]  /*21500*/  LDC.64 R20, c[0x0][0xba8] ;  /* 0x0002ea00ff147b82 */ /* 0x001e220000000a00 */
[----:B------:R-:W-:-:S04]  /*21510*/  IMAD.MOV R11, RZ, RZ, -R93 ;  /* 0x000000ffff0b7224 */ /* 0x000fc800078e0a5d */
[----:B------:R-:W-:-:S05]  /*21520*/  IMAD R11, R156, R11, R92 ;  /* 0x0000000b9c0b7224 */ /* 0x000fca00078e025c */
[----:B------:R-:W-:Y:S01]  /*21530*/  SHF.R.S32.HI R8, RZ, 0x1f, R11 ;  /* 0x0000001fff087819 */ /* 0x000fe2000001140b */
[----:B0-----:R-:W0:Y:S08]  /*21540*/  @!P2 LDC R20, c[0x0][0xb50] ;  /* 0x0002d400ff14ab82 */ /* 0x001e300000000800 */
[----:B------:R-:W2:Y:S01]  /*21550*/  @!P2 LDC R21, c[0x0][0xb54] ;  /* 0x0002d500ff15ab82 */ /* 0x000ea20000000800 */
[----:B-1----:R-:W-:-:S02]  /*21560*/  IMAD R13, R13, R11, RZ ;  /* 0x0000000b0d0d7224 */ /* 0x002fc400078e02ff */
[----:B------:R-:W-:-:S04]  /*21570*/  IMAD.WIDE.U32 R14, R12, R11, R14 ;  /* 0x0000000b0c0e7225 */ /* 0x000fc800078e000e */
[----:B------:R-:W-:Y:S01]  /*21580*/  IMAD R8, R12, R8, R13 ;  /* 0x000000080c087224 */ /* 0x000fe200078e020d */
[----:B0-----:R-:W-:-:S04]  /*21590*/  LEA R20, P0, R14, R20, 0x2 ;  /* 0x000000140e147211 */ /* 0x001fc800078010ff */
[----:B------:R-:W-:-:S04]  /*215a0*/  IADD3 R8, R15, R8, RZ ;  /* 0x000000080f087210 */ /* 0x000fc80007ffe0ff */
[----:B--2---:R-:W-:Y:S01]  /*215b0*/  LEA.HI.X R8, R14, R21, R8, 0x2, P0 ;  /* 0x000000150e087211 */ /* 0x004fe200000f1408 */
[----:B------:R-:W-:Y:S04]  /*215c0*/  SHFL.IDX PT, R12, R20, RZ, 0x1c1f ;  /* 0x001c1fff140c7589 */ /* 0x000fe800000e0000 */
[----:B------:R-:W0:Y:S04]  /*215d0*/  SHFL.IDX PT, R13, R8, RZ, 0x1c1f ;  /* 0x001c1fff080d7589 */ /* 0x000e2800000e0000 */
[----:B------:R1:W-:Y:S04]  /*215e0*/  SHFL.IDX PT, R14, R20, 0x1, 0x1c1f ;  /* 0x003c1f00140e7f89 */ /* 0x0003e800000e0000 */
[----:B------:R2:W3:Y:S01]  /*215f0*/  SHFL.IDX PT, R15, R8, 0x1, 0x1c1f ;  /* 0x003c1f00080f7f89 */ /* 0x0004e200000e0000 */
[----:B-1----:R-:W-:Y:S01]  /*21600*/  IMAD.IADD R20, R160, 0x1, R159 ;  /* 0x00000001a0147824 */ /* 0x002fe200078e029f */
[----:B------:R-:W-:Y:S01]  /*21610*/  LOP3.LUT P0, RZ, R158, 0x3, RZ, 0xc0, !PT ;  /* 0x000000039eff7812 */ /* 0x000fe2000780c0ff */
[----:B--2---:R-:W-:-:S02]  /*21620*/  IMAD R8, R24, R156, RZ ;  /* 0x0000009c18087224 */ /* 0x004fc400078e02ff */
[----:B------:R-:W-:-:S03]  /*21630*/  VIADD R11, R20, 0x8 ;  /* 0x00000008140b7836 */ /* 0x000fc60000000000 */
[-C--:B------:R-:W-:Y:S02]  /*21640*/  ISETP.GE.OR P3, PT, R20, R8.reuse, P0 ;  /* 0x000000081400720c */ /* 0x080fe40000766670 */
[----:B------:R-:W-:-:S11]  /*21650*/  ISETP.GE.OR P0, PT, R11, R8, P0 ;  /* 0x000000080b00720c */ /* 0x000fd60000706670 */
[----:B0-----:R0:W-:Y:S04]  /*21660*/  @!P3 ST.E desc[UR60][R12.64], R155 ;  /* 0x0000009b0c00b985 */ /* 0x0011e8000c10193c */
[----:B---3--:R0:W-:Y:S01]  /*21670*/  @!P0 ST.E desc[UR60][R14.64], R154 ;  /* 0x0000009a0e008985 */ /* 0x0081e2000c10193c */
[----:B------:R-:W-:Y:S05]  /*21680*/  @P2 BRA `(.L_x_1828) ;  /* 0x0000000c00d02947 */ /* 0x000fea0003800000 */
[----:B------:R-:W2:Y:S01]  /*21690*/  LDL R160, [R1+0x84] ;  /* 0x0000840001a07983 */ /* 0x000ea20000100800 */
[----:B------:R-:W1:Y:S01]  /*216a0*/  @P1 LDC R21, c[0x0][0xbec] ;  /* 0x0002fb00ff151b82 */ /* 0x000e620000000800 */
[----:B------:R-:W-:Y:S02]  /*216b0*/  ULDC.64 UR4, c[0x0][0xaa0] ;  /* 0x0002a80000047ab9 */ /* 0x000fe40000000a00 */
[----:B------:R-:W2:Y:S04]  /*216c0*/  LDL R158, [R1+0x10] ;  /* 0x00001000019e7983 */ /* 0x000ea80000100800 */
[----:B------:R3:W5:Y:S01]  /*216d0*/  LDL R87, [R1+0x8] ;  /* 0x0000080001577983 */ /* 0x0007620000100800 */
[----:B------:R-:W4:Y:S01]  /*216e0*/  @P1 LDC R85, c[0x0][0xbf0] ;  /* 0x0002fc00ff551b82 */ /* 0x000f220000000800 */
[----:B------:R-:W-:-:S04]  /*216f0*/  IMAD R9, R9, UR4, RZ ;  /* 0x0000000409097c24 */ /* 0x000fc8000f8e02ff */
[----:B------:R-:W-:Y:S01]  /*21700*/  IMAD R9, R0, UR5, R9 ;  /* 0x0000000500097c24 */ /* 0x000fe2000f8e0209 */
[----:B------:R-:W-:Y:S01]  /*21710*/  SHF.R.S32.HI R11, RZ, 0x1f, R10 ;  /* 0x0000001fff0b7819 */ /* 0x000fe2000001140a */
[----:B------:R-:W-:Y:S01]  /*21720*/  BSSY B1, `(.L_x_1829) ;  /* 0x00000a6000017945 */ /* 0x000fe20003800000 */
[----:B--2---:R-:W-:-:S04]  /*21730*/  IMAD R3, R158, 0x8, R160 ;  /* 0x000000089e037824 */ /* 0x004fc800078e02a0 */
[----:B------:R-:W-:-:S04]  /*21740*/  IMAD.SHL.U32 R3, R3, 0x8, RZ ;  /* 0x0000000803037824 */ /* 0x000fc800078e00ff */
[----:B------:R-:W-:-:S03]  /*21750*/  IMAD.WIDE R6, R3, 0x2, R6 ;  /* 0x0000000203067825 */ /* 0x000fc600078e0206 */
[C---:B------:R-:W-:Y:S02]  /*21760*/  IADD3 R33, P2, R6.reuse, 0x3000, RZ ;  /* 0x0000300006217810 */ /* 0x040fe40007f5e0ff */
[C---:B0-----:R-:W-:Y:S02]  /*21770*/  IADD3 R13, P4, R6.reuse, 0x1000, RZ ;  /* 0x00001000060d7810 */ /* 0x041fe40007f9e0ff */
[----:B------:R-:W-:Y:S02]  /*21780*/  LOP3.LUT R32, R33, 0x380, RZ, 0xc0, !PT ;  /* 0x0000038021207812 */ /* 0x000fe400078ec0ff */
[----:B------:R-:W-:Y:S02]  /*21790*/  IADD3 R29, P3, R6, 0x2000, RZ ;  /* 0x00002000061d7810 */ /* 0x000fe40007f7e0ff */
[----:B------:R-:W-:Y:S02]  /*217a0*/  SHF.R.U64 R32, R32, 0x3, RZ ;  /* 0x0000000320207819 */ /* 0x000fe400000012ff */
[----:B------:R-:W-:-:S02]  /*217b0*/  LOP3.LUT R12, R13, 0x380, RZ, 0xc0, !PT ;  /* 0x000003800d0c7812 */ /* 0x000fc400078ec0ff */
[----:B------:R-:W-:Y:S01]  /*217c0*/  LOP3.LUT R32, R32, R33, RZ, 0x3c, !PT ;  /* 0x0000002120207212 */ /* 0x000fe200078e3cff */
[----:B------:R-:W-:Y:S01]  /*217d0*/  IMAD.X R33, RZ, RZ, R7, P2 ;  /* 0x000000ffff217224 */ /* 0x000fe200010e0607 */
[----:B------:R-:W-:Y:S02]  /*217e0*/  IADD3 R57, P2, R6, 0x9000, RZ ;  /* 0x0000900006397810 */ /* 0x000fe40007f5e0ff */
[----:B------:R-:W-:Y:S02]  /*217f0*/  LOP3.LUT R28, R29, 0x380, RZ, 0xc0, !PT ;  /* 0x000003801d1c7812 */ /* 0x000fe400078ec0ff */
[----:B------:R-:W-:Y:S01]  /*21800*/  LOP3.LUT R56, R57, 0x380, RZ, 0xc0, !PT ;  /* 0x0000038039387812 */ /* 0x000fe200078ec0ff */
[----:B------:R-:W-:Y:S01]  /*21810*/  IMAD R20, R160, 0x20, R158 ;  /* 0x00000020a0147824 */ /* 0x000fe200078e029e */
[----:B------:R-:W-:Y:S01]  /*21820*/  SHF.R.U64 R12, R12, 0x3, RZ ;  /* 0x000000030c0c7819 */ /* 0x000fe200000012ff */
[----:B------:R-:W5:Y:S01]  /*21830*/  LD.E.128 R32, desc[UR60][R32.64] ;  /* 0x0000003c20207980 */ /* 0x000f62000c101d00 */
[----:B------:R-:W-:-:S02]  /*21840*/  SHF.R.U64 R56, R56, 0x3, RZ ;  /* 0x0000000338387819 */ /* 0x000fc400000012ff */
[----:B------:R-:W-:Y:S02]  /*21850*/  SHF.R.U64 R28, R28, 0x3, RZ ;  /* 0x000000031c1c7819 */ /* 0x000fe400000012ff */
[----:B------:R-:W-:Y:S01]  /*21860*/  LOP3.LUT R56, R56, R57, RZ, 0x3c, !PT ;  /* 0x0000003938387212 */ /* 0x000fe200078e3cff */
[--C-:B------:R-:W-:Y:S01]  /*21870*/  IMAD.X R57, RZ, RZ, R7.reuse, P2 ;  /* 0x000000ffff397224 */ /* 0x100fe200010e0607 */
[----:B------:R-:W-:Y:S02]  /*21880*/  IADD3 R3, P2, R6, 0xf000, RZ ;  /* 0x0000f00006037810 */ /* 0x000fe40007f5e0ff */
[----:B------:R-:W-:Y:S02]  /*21890*/  LOP3.LUT R12, R12, R13, RZ, 0x3c, !PT ;  /* 0x0000000d0c0c7212 */ /* 0x000fe400078e3cff */
[----:B------:R-:W-:Y:S01]  /*218a0*/  LOP3.LUT R28, R28, R29, RZ, 0x3c, !PT ;  /* 0x0000001d1c1c7212 */ /* 0x000fe200078e3cff */
[----:B------:R-:W-:Y:S01]  /*218b0*/  IMAD.X R29, RZ, RZ, R7, P3 ;  /* 0x000000ffff1d7224 */ /* 0x000fe200018e0607 */
[----:B------:R-:W-:-:S02]  /*218c0*/  LOP3.LUT R2, R3, 0x380, RZ, 0xc0, !PT ;  /* 0x0000038003027812 */ /* 0x000fc400078ec0ff */
[C---:B------:R-:W-:Y:S02]  /*218d0*/  IADD3 R37, P0, R6.reuse, 0x4000, RZ ;  /* 0x0000400006257810 */ /* 0x040fe40007f1e0ff */
[C---:B------:R-:W-:Y:S02]  /*218e0*/  IADD3 R41, P6, R6.reuse, 0x5000, RZ ;  /* 0x0000500006297810 */ /* 0x040fe40007fde0ff */
[C---:B------:R-:W-:Y:S01]  /*218f0*/  IADD3 R45, P5, R6.reuse, 0x6000, RZ ;  /* 0x00006000062d7810 */ /* 0x040fe20007fbe0ff */
[----:B------:R-:W-:Y:S01]  /*21900*/  IMAD.IADD R20, R159, 0x1, R20 ;  /* 0x000000019f147824 */ /* 0x000fe200078e0214 */
[----:B------:R-:W-:Y:S01]  /*21910*/  IADD3.X R13, RZ, R7, RZ, P4, !PT ;  /* 0x00000007ff0d7210 */ /* 0x000fe200027fe4ff */
[----:B------:R-:W-:Y:S01]  /*21920*/  IMAD.X R81, RZ, RZ, R7, P2 ;  /* 0x000000ffff517224 */ /* 0x000fe200010e0607 */
[C---:B------:R-:W-:Y:S01]  /*21930*/  IADD3 R49, P4, R6.reuse, 0x7000, RZ ;  /* 0x0000700006317810 */ /* 0x040fe20007f9e0ff */
[----:B------:R-:W5:Y:S01]  /*21940*/  LD.E.128 R28, desc[UR60][R28.64] ;  /* 0x0000003c1c1c7980 */ /* 0x000f62000c101d00 */
[----:B------:R-:W-:-:S02]  /*21950*/  IADD3 R53, P3, R6, 0x8000, RZ ;  /* 0x0000800006357810 */ /* 0x000fc40007f7e0ff */
[----:B------:R-:W-:Y:S01]  /*21960*/  SHF.R.U64 R2, R2, 0x3, RZ ;  /* 0x0000000302027819 */ /* 0x000fe200000012ff */
[----:B------:R-:W5:Y:S01]  /*21970*/  LD.E.128 R12, desc[UR60][R12.64] ;  /* 0x0000003c0c0c7980 */ /* 0x000f62000c101d00 */
[----:B------:R-:W-:Y:S02]  /*21980*/  LOP3.LUT R36, R37, 0x380, RZ, 0xc0, !PT ;  /* 0x0000038025247812 */ /* 0x000fe400078ec0ff */
[----:B------:R-:W-:Y:S01]  /*21990*/  LOP3.LUT R40, R41, 0x380, RZ, 0xc0, !PT ;  /* 0x0000038029287812 */ /* 0x000fe200078ec0ff */
[----:B------:R-:W5:Y:S01]  /*219a0*/  LD.E.128 R56, desc[UR60][R56.64] ;  /* 0x0000003c38387980 */ /* 0x000f62000c101d00 */
[----:B------:R-:W-:Y:S02]  /*219b0*/  LOP3.LUT R44, R45, 0x380, RZ, 0xc0, !PT ;  /* 0x000003802d2c7812 */ /* 0x000fe400078ec0ff */
[----:B------:R-:W-:Y:S02]  /*219c0*/  LOP3.LUT R48, R49, 0x380, RZ, 0xc0, !PT ;  /* 0x0000038031307812 */ /* 0x000fe400078ec0ff */
[----:B------:R-:W-:-:S02]  /*219d0*/  LOP3.LUT R52, R53, 0x380, RZ, 0xc0, !PT ;  /* 0x0000038035347812 */ /* 0x000fc400078ec0ff */
[----:B------:R-:W-:Y:S01]  /*219e0*/  LOP3.LUT R80, R2, R3, RZ, 0x3c, !PT ;  /* 0x0000000302507212 */ /* 0x000fe200078e3cff */
[----:B------:R-:W-:Y:S01]  /*219f0*/  IMAD.WIDE.U32 R2, R0, UR4, RZ ;  /* 0x0000000400027c25 */ /* 0x000fe2000f8e00ff */
[----:B------:R-:W-:Y:S01]  /*21a00*/  SHF.R.U64 R36, R36, 0x3, RZ ;  /* 0x0000000324247819 */ /* 0x000fe200000012ff */
[----:B------:R-:W-:Y:S01]  /*21a10*/  ULDC.64 UR4, c[0x0][0xae8] ;  /* 0x0002ba0000047ab9 */ /* 0x000fe20000000a00 */
[----:B------:R-:W-:Y:S02]  /*21a20*/  SHF.R.U64 R40, R40, 0x3, RZ ;  /* 0x0000000328287819 */ /* 0x000fe400000012ff */
[----:B------:R-:W-:Y:S02]  /*21a30*/  SHF.R.U64 R44, R44, 0x3, RZ ;  /* 0x000000032c2c7819 */ /* 0x000fe400000012ff */
[----:B------:R-:W-:Y:S02]  /*21a40*/  SHF.R.U64 R48, R48, 0x3, RZ ;  /* 0x0000000330307819 */ /* 0x000fe400000012ff */
[----:B------:R-:W-:Y:S01]  /*21a50*/  SHF.R.U64 R52, R52, 0x3, RZ ;  /* 0x0000000334347819 */ /* 0x000fe200000012ff */
[----:B------:R-:W-:Y:S01]  /*21a60*/  IMAD.IADD R3, R3, 0x1, R9 ;  /* 0x0000000103037824 */ /* 0x000fe200078e0209 */
[----:B------:R-:W-:Y:S01]  /*21a70*/  LOP3.LUT R36, R36, R37, RZ, 0x3c, !PT ;  /* 0x0000002524247212 */ /* 0x000fe200078e3cff */
[--C-:B------:R-:W-:Y:S01]  /*21a80*/  IMAD.X R37, RZ, RZ, R7.reuse, P0 ;  /* 0x000000ffff257224 */ /* 0x100fe200000e0607 */
[----:B------:R-:W-:Y:S01]  /*21a90*/  LOP3.LUT R40, R40, R41, RZ, 0x3c, !PT ;  /* 0x0000002928287212 */ /* 0x000fe200078e3cff */
[--C-:B------:R-:W-:Y:S01]  /*21aa0*/  IMAD.X R41, RZ, RZ, R7.reuse, P6 ;  /* 0x000000ffff297224 */ /* 0x100fe200030e0607 */
[----:B------:R-:W-:Y:S01]  /*21ab0*/  LOP3.LUT R44, R44, R45, RZ, 0x3c, !PT ;  /* 0x0000002d2c2c7212 */ /* 0x000fe200078e3cff */
[----:B------:R-:W5:Y:S01]  /*21ac0*/  LD.E.128 R80, desc[UR60][R80.64] ;  /* 0x0000003c50507980 */ /* 0x000f62000c101d00 */
[----:B------:R-:W-:Y:S01]  /*21ad0*/  LOP3.LUT R48, R48, R49, RZ, 0x3c, !PT ;  /* 0x0000003130307212 */ /* 0x000fe200078e3cff */
[--C-:B------:R-:W-:Y:S01]  /*21ae0*/  IMAD.X R49, RZ, RZ, R7.reuse, P4 ;  /* 0x000000ffff317224 */ /* 0x100fe200020e0607 */
[----:B------:R-:W-:Y:S01]  /*21af0*/  LOP3.LUT R52, R52, R53, RZ, 0x3c, !PT ;  /* 0x0000003534347212 */ /* 0x000fe200078e3cff */
[----:B------:R-:W-:Y:S01]  /*21b00*/  IMAD.X R53, RZ, RZ, R7, P3 ;  /* 0x000000ffff357224 */ /* 0x000fe200018e0607 */
[----:B------:R-:W-:Y:S01]  /*21b10*/  IADD3.X R45, RZ, R7, RZ, P5, !PT ;  /* 0x00000007ff2d7210 */ /* 0x000fe20002ffe4ff */
[----:B------:R-:W-:Y:S01]  /*21b20*/  IMAD.WIDE.U32 R2, R226, UR4, R2 ;  /* 0x00000004e2027c25 */ /* 0x000fe2000f8e0002 */
[C---:B------:R-:W-:Y:S01]  /*21b30*/  IADD3 R61, P0, R6.reuse, 0xa000, RZ ;  /* 0x0000a000063d7810 */ /* 0x040fe20007f1e0ff */
[----:B------:R-:W5:Y:S01]  /*21b40*/  LD.E.128 R36, desc[UR60][R36.64] ;  /* 0x0000003c24247980 */ /* 0x000f62000c101d00 */
[----:B------:R-:W-:-:S02]  /*21b50*/  IADD3 R65, P6, R6, 0xb000, RZ ;  /* 0x0000b00006417810 */ /* 0x000fc40007fde0ff */
[----:B------:R-:W-:Y:S01]  /*21b60*/  IADD3 R69, P5, R6, 0xc000, RZ ;  /* 0x0000c00006457810 */ /* 0x000fe20007fbe0ff */
[----:B-1----:R-:W-:Y:S01]  /*21b70*/  @P1 IMAD.HI.U32 R0, R20, R21, RZ ;  /* 0x0000001514001227 */ /* 0x002fe200078e00ff */
[C---:B------:R-:W-:Y:S01]  /*21b80*/  IADD3 R73, P4, R6.reuse, 0xd000, RZ ;  /* 0x0000d00006497810 */ /* 0x040fe20007f9e0ff */
[----:B------:R-:W5:Y:S01]  /*21b90*/  LD.E.128 R40, desc[UR60][R40.64] ;  /* 0x0000003c28287980 */ /* 0x000f62000c101d00 */
[----:B------:R-:W-:Y:S01]  /*21ba0*/  IADD3 R77, P3, R6, 0xe000, RZ ;  /* 0x0000e000064d7810 */ /* 0x000fe20007f7e0ff */
[----:B------:R-:W-:Y:S01]  /*21bb0*/  IMAD R3, R226, UR5, R3 ;  /* 0x00000005e2037c24 */ /* 0x000fe2000f8e0203 */
[----:B------:R-:W-:Y:S01]  /*21bc0*/  LOP3.LUT R60, R61, 0x380, RZ, 0xc0, !PT ;  /* 0x000003803d3c7812 */ /* 0x000fe200078ec0ff */
[----:B------:R-:W-:Y:S01]  /*21bd0*/  ULDC.64 UR4, c[0x0][0xaf0] ;  /* 0x0002bc0000047ab9 */ /* 0x000fe20000000a00 */
[----:B------:R-:W-:Y:S02]  /*21be0*/  LOP3.LUT R64, R65, 0x380, RZ, 0xc0, !PT ;  /* 0x0000038041407812 */ /* 0x000fe400078ec0ff */
[----:B------:R-:W-:Y:S01]  /*21bf0*/  LOP3.LUT R5, R6, 0x380, RZ, 0xc0, !PT ;  /* 0x0000038006057812 */ /* 0x000fe200078ec0ff */
[----:B------:R-:W-:Y:S01]  /*21c00*/  IMAD.MOV.U32 R9, RZ, RZ, R20 ;  /* 0x000000ffff097224 */ /* 0x000fe200078e0014 */
[----:B------:R-:W-:Y:S01]  /*21c10*/  LOP3.LUT R68, R69, 0x380, RZ, 0xc0, !PT ;  /* 0x0000038045447812 */ /* 0x000fe200078ec0ff */
[----:B------:R-:W5:Y:S01]  /*21c20*/  LD.E.128 R44, desc[UR60][R44.64] ;  /* 0x0000003c2c2c7980 */ /* 0x000f62000c101d00 */
[----:B------:R-:W-:-:S02]  /*21c30*/  LOP3.LUT R72, R73, 0x380, RZ, 0xc0, !PT ;  /* 0x0000038049487812 */ /* 0x000fc400078ec0ff */
[----:B------:R-:W-:Y:S01]  /*21c40*/  LOP3.LUT R76, R77, 0x380, RZ, 0xc0, !PT ;  /* 0x000003804d4c7812 */ /* 0x000fe200078ec0ff */
[----:B------:R-:W-:Y:S01]  /*21c50*/  IMAD R11, R11, UR4, RZ ;  /* 0x000000040b0b7c24 */ /* 0x000fe2000f8e02ff */
[----:B------:R-:W-:Y:S01]  /*21c60*/  SHF.R.U64 R60, R60, 0x3, RZ ;  /* 0x000000033c3c7819 */ /* 0x000fe200000012ff */
[----:B------:R-:W5:Y:S01]  /*21c70*/  LD.E.128 R48, desc[UR60][R48.64] ;  /* 0x0000003c30307980 */ /* 0x000f62000c101d00 */
[----:B------:R-:W-:Y:S02]  /*21c80*/  SHF.R.U64 R64, R64, 0x3, RZ ;  /* 0x0000000340407819 */ /* 0x000fe400000012ff */
[----:B------:R-:W-:Y:S01]  /*21c90*/  SHF.R.U64 R68, R68, 0x3, RZ ;  /* 0x0000000344447819 */ /* 0x000fe200000012ff */
[----:B------:R-:W5:Y:S01]  /*21ca0*/  LD.E.128 R52, desc[UR60][R52.64] ;  /* 0x0000003c34347980 */ /* 0x000f62000c101d00 */
[----:B------:R-:W-:Y:S02]  /*21cb0*/  SHF.R.U64 R72, R72, 0x3, RZ ;  /* 0x0000000348487819 */ /* 0x000fe400000012ff */
[----:B------:R-:W-:-:S02]  /*21cc0*/  SHF.R.U64 R76, R76, 0x3, RZ ;  /* 0x000000034c4c7819 */ /* 0x000fc400000012ff */
[----:B------:R-:W-:Y:S02]  /*21cd0*/  SHF.R.U64 R5, R5, 0x3, RZ ;  /* 0x0000000305057819 */ /* 0x000fe400000012ff */
[----:B----4-:R-:W-:Y:S01]  /*21ce0*/  @P1 SHF.R.U32.HI R9, RZ, R85, R0 ;  /* 0x00000055ff091219 */ /* 0x010fe20000011600 */
[----:B------:R-:W-:Y:S01]  /*21cf0*/  IMAD R11, R10, UR5, R11 ;  /* 0x000000050a0b7c24 */ /* 0x000fe2000f8e020b */
[----:B------:R-:W-:Y:S01]  /*21d00*/  LOP3.LUT R60, R60, R61, RZ, 0x3c, !PT ;  /* 0x0000003d3c3c7212 */ /* 0x000fe200078e3cff */
[----:B------:R-:W-:Y:S01]  /*21d10*/  IMAD.WIDE.U32 R2, R10, UR4, R2 ;  /* 0x000000040a027c25 */ /* 0x000fe2000f8e0002 */
[----:B------:R-:W-:Y:S01]  /*21d20*/  LOP3.LUT R64, R64, R65, RZ, 0x3c, !PT ;  /* 0x0000004140407212 */ /* 0x000fe200078e3cff */
[----:B------:R-:W-:Y:S01]  /*21d30*/  ULDC.64 UR4, c[0x0][0xae0] ;  /* 0x0002b80000047ab9 */ /* 0x000fe20000000a00 */
        /* <DEDUP_REMOVED lines=8> */
[----:B------:R-:W-:-:S02]  /*21dc0*/  SHF.R.S32.HI R0, RZ, 0x1f, R9 ;  /* 0x0000001fff007819 */ /* 0x000fc40000011409 */
[----:B------:R-:W-:Y:S01]  /*21dd0*/  IADD3 R21, -R9, RZ, RZ ;  /* 0x000000ff09157210 */ /* 0x000fe20007ffe1ff */
[----:B------:R-:W-:Y:S01]  /*21de0*/  IMAD.IADD R3, R3, 0x1, R11 ;  /* 0x0000000103037824 */ /* 0x000fe200078e020b */
[-C--:B------:R-:W-:Y:S01]  /*21df0*/  IADD3.X R65, RZ, R7.reuse, RZ, P6, !PT ;  /* 0x00000007ff417210 */ /* 0x080fe200037fe4ff */
[----:B------:R-:W5:Y:S01]  /*21e00*/  LD.E.128 R60, desc[UR60][R60.64] ;  /* 0x0000003c3c3c7980 */ /* 0x000f62000c101d00 */
[----:B------:R-:W-:Y:S01]  /*21e10*/  MOV R5, R7 ;  /* 0x0000000700057202 */ /* 0x000fe20000000f00 */
[----:B------:R-:W-:Y:S02]  /*21e20*/  IMAD R0, R0, UR4, RZ ;  /* 0x0000000400007c24 */ /* 0x000fe4000f8e02ff */
[----:B------:R-:W-:Y:S01]  /*21e30*/  IMAD R11, R156, R21, R20 ;  /* 0x000000159c0b7224 */ /* 0x000fe200078e0214 */
[----:B------:R-:W5:Y:S01]  /*21e40*/  LD.E.128 R64, desc[UR60][R64.64] ;  /* 0x0000003c40407980 */ /* 0x000f62000c101d00 */
[----:B------:R-:W-:-:S03]  /*21e50*/  IMAD R21, R9, UR5, R0 ;  /* 0x0000000509157c24 */ /* 0x000fc6000f8e0200 */
[----:B------:R-:W5:Y:S01]  /*21e60*/  LD.E.128 R4, desc[UR60][R4.64] ;  /* 0x0000003c04047980 */ /* 0x000f62000c101d00 */
[----:B------:R-:W-:-:S03]  /*21e70*/  SHF.R.S32.HI R0, RZ, 0x1f, R11 ;  /* 0x0000001fff007819 */ /* 0x000fc6000001140b */
[----:B------:R-:W5:Y:S04]  /*21e80*/  LD.E.128 R68, desc[UR60][R68.64] ;  /* 0x0000003c44447980 */ /* 0x000f68000c101d00 */
[----:B------:R-:W5:Y:S04]  /*21e90*/  LD.E.128 R72, desc[UR60][R72.64] ;  /* 0x0000003c48487980 */ /* 0x000f68000c101d00 */
[----:B------:R-:W5:Y:S01]  /*21ea0*/  LD.E.128 R76, desc[UR60][R76.64] ;  /* 0x0000003c4c4c7980 */ /* 0x000f62000c101d00 */
[----:B------:R-:W-:Y:S01]  /*21eb0*/  IMAD.WIDE.U32 R2, R9, UR4, R2 ;  /* 0x0000000409027c25 */ /* 0x000fe2000f8e0002 */
[----:B------:R-:W-:Y:S01]  /*21ec0*/  ULDC.64 UR4, c[0x0][0xad8] ;  /* 0x0002b60000047ab9 */ /* 0x000fe20000000a00 */
[----:B------:R-:W-:Y:S01]  /*21ed0*/  @!PT LDS RZ, [RZ] ;  /* 0x00000000fffff984 */ /* 0x000fe20000000800 */
[----:B------:R-:W-:Y:S01]  /*21ee0*/  @!PT LDS RZ, [RZ] ;  /* 0x00000000fffff984 */ /* 0x000fe20000000800 */
[----:B------:R-:W-:Y:S01]  /*21ef0*/  @!PT LDS RZ, [RZ] ;  /* 0x00000000fffff984 */ /* 0x000fe20000000800 */
[----:B------:R-:W-:Y:S01]  /*21f00*/  @!PT LDS RZ, [RZ] ;  /* 0x00000000fffff984 */ /* 0x000fe20000000800 */
[----:B------:R0:W-:Y:S06]  /*21f10*/  MEMBAR.ALL.CTA ;  /* 0x0000000000007992 */ /* 0x0001ec0000008000 */
[----:B0-----:R-:W0:Y:S01]  /*21f20*/  FENCE.VIEW.ASYNC.S ;  /* 0x00000000000073c6 */ /* 0x001e220000000000 */
[----:B------:R-:W-:-:S02]  /*21f30*/  IMAD.IADD R3, R3, 0x1, R21 ;  /* 0x0000000103037824 */ /* 0x000fc400078e0215 */
[----:B------:R-:W-:Y:S02]  /*21f40*/  IMAD R0, R0, UR4, RZ ;  /* 0x0000000400007c24 */ /* 0x000fe4000f8e02ff */
[----:B------:R-:W-:Y:S02]  /*21f50*/  IMAD.IADD R9, R158, 0x1, R159 ;  /* 0x000000019e097824 */ /* 0x000fe400078e029f */
[C---:B------:R-:W-:Y:S02]  /*21f60*/  IMAD R85, R11.reuse, UR5, R0 ;  /* 0x000000050b557c24 */ /* 0x040fe4000f8e0200 */
[----:B------:R-:W-:Y:S01]  /*21f70*/  IMAD.WIDE.U32 R2, R11, UR4, R2 ;  /* 0x000000040b027c25 */ /* 0x000fe2000f8e0002 */
[----:B------:R-:W-:Y:S01]  /*21f80*/  ISETP.GE.AND P2, PT, R9, R8, PT ;  /* 0x000000080900720c */ /* 0x000fe20003f46270 */
[----:B------:R-:W-:Y:S01]  /*21f90*/  ULDC.64 UR4, c[0x0][0xa80] ;  /* 0x0002a00000047ab9 */ /* 0x000fe20000000a00 */
[----:B------:R-:W-:Y:S01]  /*21fa0*/  IADD3 R0, R17, 0x30820, RZ ;  /* 0x0003082011007810 */ /* 0x000fe20007ffe0ff */
[----:B------:R-:W-:Y:S01]  /*21fb0*/  IMAD.IADD R3, R3, 0x1, R85 ;  /* 0x0000000103037824 */ /* 0x000fe200078e0255 */
[----:B------:R-:W-:-:S02]  /*21fc0*/  LEA R24, P3, R2, UR4, 0x1 ;  /* 0x0000000402187c11 */ /* 0x000fc4000f8608ff */
[----:B------:R-:W-:Y:S02]  /*21fd0*/  PRMT R0, RZ, 0x654, R0 ;  /* 0x00000654ff007816 */ /* 0x000fe40000000000 */
[----:B------:R-:W-:Y:S01]  /*21fe0*/  LEA.HI.X R86, R2, UR5, R3, 0x1, P3 ;  /* 0x0000000502567c11 */ /* 0x000fe200098f0c03 */
[C---:B------:R-:W-:Y:S02]  /*21ff0*/  VIADD R21, R9.reuse, 0x20 ;  /* 0x0000002009157836 */ /* 0x040fe40000000000 */
[----:B------:R-:W-:Y:S01]  /*22000*/  VIADD R11, R9, 0x40 ;  /* 0x00000040090b7836 */ /* 0x000fe20000000000 */
[----:B0-----:R3:W0:Y:S01]  /*22010*/  SHFL.IDX PT, R84, R24, RZ, 0x181f ;  /* 0x00181fff18547589 */ /* 0x00162200000e0000 */
[----:B------:R1:W-:Y:S01]  /*22020*/  SYNCS.ARRIVE.TRANS64.RED.A1T0 RZ, [R0+URZ], RZ ;  /* 0x000000ff00ff79a7 */ /* 0x0003e2000810043f */
[-C--:B------:R-:W-:Y:S02]  /*22030*/  ISETP.GE.AND P1, PT, R21, R8.reuse, PT ;  /* 0x000000081500720c */ /* 0x080fe40003f26270 */
[----:B------:R-:W-:Y:S01]  /*22040*/  ISETP.GE.AND P0, PT, R11, R8, PT ;  /* 0x000000080b00720c */ /* 0x000fe20003f06270 */
[----:B-1----:R3:W1:Y:S01]  /*22050*/  SHFL.IDX PT, R0, R86, RZ, 0x181f ;  /* 0x00181fff56007589 */ /* 0x00266200000e0000 */
[----:B------:R-:W-:Y:S11]  /*22060*/  @P2 BRA `(.L_x_1830) ;  /* 0x0000000000442947 */ /* 0x000ff60003800000 */
[----:B------:R-:W-:Y:S02]  /*22070*/  ULDC UR4, c[0x0][0xac8] ;  /* 0x0002b20000047ab9 */ /* 0x000fe40000000800 */
[----:B------:R-:W-:Y:S02]  /*22080*/  ISETP.GE.AND P5, PT, R18, UR4, PT ;  /* 0x0000000412007c0c */ /* 0x000fe4000bfa6270 */
[----:B------:R-:W-:Y:S02]  /*22090*/  ISETP.GE.AND P4, PT, R203, UR4, PT ;  /* 0x00000004cb007c0c */ /* 0x000fe4000bf86270 */
[----:B------:R-:W-:Y:S02]  /*220a0*/  ISETP.GE.AND P3, PT, R22, UR4, PT ;  /* 0x0000000416007c0c */ /* 0x000fe4000bf66270 */
[----:B------:R-:W-:-:S07]  /*220b0*/  ISETP.GE.AND P2, PT, R23, UR4, PT ;  /* 0x0000000417007c0c */ /* 0x000fce000bf46270 */
[----:B0-----:R-:W-:-:S04]  /*220c0*/  @!P5 LEA R2, P6, R18, R84, 0x1 ;  /* 0x000000541202d211 */ /* 0x001fc800078c08ff */
[----:B-1----:R-:W-:Y:S02]  /*220d0*/  @!P5 LEA.HI.X R3, R18, R0, R19, 0x1, P6 ;  /* 0x000000001203d211 */ /* 0x002fe400030f0c13 */
        /* <DEDUP_REMOVED lines=10> */
.L_x_1830:
[----:B------:R-:W-:Y:S05]  /*22180*/  BSYNC B1 ;  /* 0x0000000000017941 */ /* 0x000fea0003800000 */
.L_x_1829:
[----:B-1----:R1:W4:Y:S01]  /*22190*/  SHFL.IDX PT, R0, R86, 0x1, 0x181f ;  /* 0x00381f0056007f89 */ /* 0x00232200000e0000 */
[----:B------:R-:W-:Y:S03]  /*221a0*/  BSSY B1, `(.L_x_1831) ;  /* 0x0000014000017945 */ /* 0x000fe60003800000 */
[----:B--2---:R1:W2:Y:S01]  /*221b0*/  SHFL.IDX PT, R10, R24, 0x1, 0x181f ;  /* 0x00381f00180a7f89 */ /* 0x0042a200000e0000 */
[----:B------:R-:W-:Y:S05]  /*221c0*/  @P1 BRA `(.L_x_1832) ;  /* 0x0000000000441947 */ /* 0x000fea0003800000 */
[----:B------:R-:W-:Y:S02]  /*221d0*/  ULDC UR4, c[0x0][0xac8] ;  /* 0x0002b20000047ab9 */ /* 0x000fe40000000800 */
[----:B------:R-:W-:Y:S02]  /*221e0*/  ISETP.GE.AND P4, PT, R18, UR4, PT ;  /* 0x0000000412007c0c */ /* 0x000fe4000bf86270 */
[----:B------:R-:W-:Y:S02]  /*221f0*/  ISETP.GE.AND P3, PT, R203, UR4, PT ;  /* 0x00000004cb007c0c */ /* 0x000fe4000bf66270 */
[----:B------:R-:W-:Y:S02]  /*22200*/  ISETP.GE.AND P2, PT, R22, UR4, PT ;  /* 0x0000000416007c0c */ /* 0x000fe4000bf46270 */
[----:B------:R-:W-:-:S07]  /*22210*/  ISETP.GE.AND P1, PT, R23, UR4, PT ;  /* 0x0000000417007c0c */ /* 0x000fce000bf26270 */
[CC--:B--2---:R-:W-:Y:S02]  /*22220*/  @!P4 LEA R2, P6, R18.reuse, R10.reuse, 0x1 ;  /* 0x0000000a1202c211 */ /* 0x0c4fe400078c08ff */
[C---:B-----5:R-:W-:Y:S02]  /*22230*/  @!P3 LEA R4, P5, R201.reuse, R10, 0x1 ;  /* 0x0000000ac904b211 */ /* 0x060fe400078a08ff */
        /* <DEDUP_REMOVED lines=10> */
.L_x_1832:
[----:B------:R-:W-:Y:S05]  /*222e0*/  BSYNC B1 ;  /* 0x0000000000017941 */ /* 0x000fea0003800000 */
.L_x_1831:
[----:B----4-:R4:W0:Y:S01]  /*222f0*/  SHFL.IDX PT, R0, R86, 0x2, 0x181f ;  /* 0x00581f0056007f89 */ /* 0x01082200000e0000 */
        /* <DEDUP_REMOVED lines=8> */
[-C--:B--2---:R-:W-:Y:S02]  /*22380*/  @!P3 LEA R2, P6, R18, R10.reuse, 0x1 ;  /* 0x0000000a1202b211 */ /* 0x084fe400078c08ff */
[-C--:B-----5:R-:W-:Y:S02]  /*22390*/  @!P2 LEA R4, P5, R201, R10.reuse, 0x1 ;  /* 0x0000000ac904a211 */ /* 0x0a0fe400078a08ff */
[----:B------:R-:W-:Y:S02]  /*223a0*/  @!P1 LEA R6, P4, R22, R10, 0x1 ;  /* 0x0000000a16069211 */ /* 0x000fe400078808ff */
[----:B0-----:R-:W-:Y:S02]  /*223b0*/  @!P3 LEA.HI.X R3, R18, R0, R19, 0x1, P6 ;  /* 0x000000001203b211 */ /* 0x001fe400030f0c13 */
        /* <DEDUP_REMOVED lines=8> */
.L_x_1834:
[----:B------:R-:W-:Y:S05]  /*22440*/  BSYNC B1 ;  /* 0x0000000000017941 */ /* 0x000fea0003800000 */
.L_x_1833:
[----:B------:R-:W-:Y:S01]  /*22450*/  VIADD R9, R9, 0x60 ;  /* 0x0000006009097836 */ /* 0x000fe20000000000 */
[----:B-1-34-:R-:W1:Y:S04]  /*22460*/  SHFL.IDX PT, R86, R86, 0x3, 0x181f ;  /* 0x00781f0056567f89 */ /* 0x01ae6800000e0000 */
[----:B------:R-:W-:Y:S01]  /*22470*/  ISETP.GE.AND P0, PT, R9, R8, PT ;  /* 0x000000080900720c */ /* 0x000fe20003f06270 */
[----:B------:R-:W3:-:S12]  /*22480*/  SHFL.IDX PT, R24, R24, 0x3, 0x181f ;  /* 0x00781f0018187f89 */ /* 0x000ed800000e0000 */
[----:B------:R-:W-:Y:S05]  /*22490*/  @P0 BRA `(.L_x_1835) ;  /* 0x0000002800280947 */ /* 0x000fea0003800000 */
[----:B------:R-:W-:Y:S02]  /*224a0*/  ULDC UR4, c[0x0][0xac8] ;  /* 0x0002b20000047ab9 */ /* 0x000fe40000000800 */
[----:B------:R-:W-:Y:S02]  /*224b0*/  ISETP.GE.AND P3, PT, R18, UR4, PT ;  /* 0x0000000412007c0c */ /* 0x000fe4000bf66270 */
[----:B------:R-:W-:Y:S02]  /*224c0*/  ISETP.GE.AND P4, PT, R203, UR4, PT ;  /* 0x00000004cb007c0c */ /* 0x000fe4000bf86270 */
[----:B------:R-:W-:-:S09]  /*224d0*/  ISETP.GE.AND P5, PT, R22, UR4, PT ;  /* 0x0000000416007c0c */ /* 0x000fd2000bfa6270 */
[-C--:B0--3--:R-:W-:Y:S02]  /*224e0*/  @!P3 LEA R2, P0, R18, R24.reuse, 0x1 ;  /* 0x000000181202b211 */ /* 0x089fe400078008ff */
[CC--:B-----5:R-:W-:Y:S02]  /*224f0*/  @!P4 LEA R4, P1, R201.reuse, R24.reuse, 0x1 ;  /* 0x00000018c904c211 */ /* 0x0e0fe400078208ff */
[----:B------:R-:W-:Y:S02]  /*22500*/  @!P5 LEA R6, P2, R22, R24, 0x1 ;  /* 0x000000181606d211 */ /* 0x000fe400078408ff */
[-C--:B-1----:R-:W-:Y:S02]  /*22510*/  @!P3 LEA.HI.X R3, R18, R86.reuse, R19, 0x1, P0 ;  /* 0x000000561203b211 */ /* 0x082fe400000f0c13 */
[-C--:B------:R-:W-:Y:S02]  /*22520*/  @!P4 LEA.HI.X R5, R201, R86.reuse, R224, 0x1, P1 ;  /* 0x00000056c905c211 */ /* 0x080fe400008f0ce0 */
[----:B------:R-:W-:Y:S01]  /*22530*/  @!P5 LEA.HI.X R7, R22, R86, R87, 0x1, P2 ;  /* 0x000000561607d211 */ /* 0x000fe200010f0c57 */
[----:B------:R4:W-:Y:S01]  /*22540*/  @!P3 ST.E.128 desc[UR60][R2.64], R32 ;  /* 0x000000200200b985 */ /* 0x0009e2000c101d3c */
[----:B------:R-:W-:-:S03]  /*22550*/  ISETP.GE.AND P0, PT, R23, UR4, PT ;  /* 0x0000000417007c0c */ /* 0x000fc6000bf06270 */
[----:B------:R4:W-:Y:S04]  /*22560*/  @!P4 ST.E.128 desc[UR60][R4.64], R48 ;  /* 0x000000300400c985 */ /* 0x0009e8000c101d3c */
[----:B------:R4:W-:Y:S06]  /*22570*/  @!P5 ST.E.128 desc[UR60][R6.64], R64 ;  /* 0x000000400600d985 */ /* 0x0009ec000c101d3c */
[----:B------:R-:W-:Y:S05]  /*22580*/  @P0 BRA `(.L_x_1835) ;  /* 0x0000002400ec0947 */ /* 0x000fea0003800000 */
[----:B----4-:R-:W-:-:S04]  /*22590*/  LEA R2, P0, R23, R24, 0x1 ;  /* 0x0000001817027211 */ /* 0x010fc800078008ff */
[----:B------:R-:W-:-:S05]  /*225a0*/  LEA.HI.X R3, R23, R86, R229, 0x1, P0 ;  /* 0x0000005617037211 */ /* 0x000fca00000f0ce5 */
[----:B------:R0:W-:Y:S01]  /*225b0*/  ST.E.128 desc[UR60][R2.64], R80 ;  /* 0x0000005002007985 */ /* 0x0001e2000c101d3c */
[----:B------:R-:W-:Y:S05]  /*225c0*/  BRA `(.L_x_1835) ;  /* 0x0000002400dc7947 */ /* 0x000fea0003800000 */
.L_x_1828:
[----:B------:R-:W1:Y:S01]  /*225d0*/  @P1 LDC R7, c[0x0][0xbec] ;  /* 0x0002fb00ff071b82 */ /* 0x000e620000000800 */
[----:B------:R-:W-:Y:S01]  /*225e0*/  ULDC.64 UR4, c[0x0][0xb08] ;  /* 0x0002c20000047ab9 */ /* 0x000fe20000000a00 */
[----:B0-----:R-:W-:Y:S01]  /*225f0*/  IMAD.MOV.U32 R12, RZ, RZ, R92 ;  /* 0x000000ffff0c7224 */ /* 0x001fe200078e005c */
[----:B------:R-:W-:Y:S01]  /*22600*/  IADD3 R160, R225, 0xd8, RZ ;  /* 0x000000d8e1a07810 */ /* 0x000fe20007ffe0ff */
[----:B------:R-:W-:Y:S01]  /*22610*/  IMAD R9, R9, UR4, RZ ;  /* 0x0000000409097c24 */ /* 0x000fe2000f8e02ff */
[C---:B------:R-:W-:Y:S01]  /*22620*/  IADD3 R170, R225.reuse, 0xb0, RZ ;  /* 0x000000b0e1aa7810 */ /* 0x040fe20007ffe0ff */
[C---:B------:R-:W-:Y:S01]  /*22630*/  VIADD R154, R225.reuse, 0xf0 ;  /* 0x000000f0e19a7836 */ /* 0x040fe20000000000 */
[C---:B------:R-:W-:Y:S01]  /*22640*/  IADD3 R180, R225.reuse, 0x88, RZ ;  /* 0x00000088e1b47810 */ /* 0x040fe20007ffe0ff */
[----:B------:R-:W0:Y:S01]  /*22650*/  @P1 LDC R6, c[0x0][0xbf0] ;  /* 0x0002fc00ff061b82 */ /* 0x000e220000000800 */
[----:B------:R-:W-:Y:S01]  /*22660*/  IMAD R9, R0, UR5, R9 ;  /* 0x0000000500097c24 */ /* 0x000fe2000f8e0209 */
[C---:B------:R-:W-:Y:S01]  /*22670*/  IADD3 R190, R225.reuse, 0x60, RZ ;  /* 0x00000060e1be7810 */ /* 0x040fe20007ffe0ff */
[C---:B------:R-:W-:Y:S01]  /*22680*/  VIADD R158, R225.reuse, 0xe0 ;  /* 0x000000e0e19e7836 */ /* 0x040fe20000000000 */
[C---:B------:R-:W-:Y:S01]  /*22690*/  IADD3 R206, R225.reuse, 0x38, RZ ;  /* 0x00000038e1ce7810 */ /* 0x040fe20007ffe0ff */
[C---:B------:R-:W-:Y:S01]  /*226a0*/  VIADD R162, R225.reuse, 0xd0 ;  /* 0x000000d0e1a27836 */ /* 0x040fe20000000000 */
[C---:B------:R-:W-:Y:S01]  /*226b0*/  IADD3 R216, R225.reuse, 0x10, RZ ;  /* 0x00000010e1d87810 */ /* 0x040fe20007ffe0ff */
[C---:B------:R-:W-:Y:S01]  /*226c0*/  VIADD R164, R225.reuse, 0xc8 ;  /* 0x000000c8e1a47836 */ /* 0x040fe20000000000 */
[----:B------:R-:W-:Y:S01]  /*226d0*/  BSSY B1, `(.L_x_1836) ;  /* 0x00000fe000017945 */ /* 0x000fe20003800000 */
[C---:B------:R-:W-:Y:S01]  /*226e0*/  VIADD R166, R225.reuse, 0xc0 ;  /* 0x000000c0e1a67836 */ /* 0x040fe20000000000 */
[----:B------:R-:W-:Y:S01]  /*226f0*/  SHF.R.S32.HI R154, RZ, 0x1f, R154 ;  /* 0x0000001fff9a7819 */ /* 0x000fe2000001149a */
[C---:B------:R-:W-:Y:S01]  /*22700*/  VIADD R168, R225.reuse, 0xb8 ;  /* 0x000000b8e1a87836 */ /* 0x040fe20000000000 */
[C---:B------:R-:W-:Y:S01]  /*22710*/  IADD3 R155, R225.reuse, 0xe8, RZ ;  /* 0x000000e8e19b7810 */ /* 0x040fe20007ffe0ff */
[C---:B------:R-:W-:Y:S01]  /*22720*/  VIADD R172, R225.reuse, 0xa8 ;  /* 0x000000a8e1ac7836 */ /* 0x040fe20000000000 */
[----:B------:R-:W-:Y:S01]  /*22730*/  SHF.R.S32.HI R158, RZ, 0x1f, R158 ;  /* 0x0000001fff9e7819 */ /* 0x000fe2000001149e */
[----:B------:R-:W-:Y:S01]  /*22740*/  VIADD R174, R225, 0xa0 ;  /* 0x000000a0e1ae7836 */ /* 0x000fe20000000000 */
[----:B------:R-:W-:Y:S01]  /*22750*/  SHF.R.S32.HI R160, RZ, 0x1f, R160 ;  /* 0x0000001fffa07819 */ /* 0x000fe200000114a0 */
[----:B-1----:R-:W-:Y:S01]  /*22760*/  @P1 IMAD.HI.U32 R7, R92, R7, RZ ;  /* 0x000000075c071227 */ /* 0x002fe200078e00ff */
[----:B------:R-:W-:-:S02]  /*22770*/  SHF.R.S32.HI R162, RZ, 0x1f, R162 ;  /* 0x0000001fffa27819 */ /* 0x000fc400000114a2 */
[----:B------:R-:W-:Y:S01]  /*22780*/  SHF.R.S32.HI R164, RZ, 0x1f, R164 ;  /* 0x0000001fffa47819 */ /* 0x000fe200000114a4 */
[C---:B------:R-:W-:Y:S01]  /*22790*/  VIADD R176, R225.reuse, 0x98 ;  /* 0x00000098e1b07836 */ /* 0x040fe20000000000 */
[C---:B------:R-:W-:Y:S01]  /*227a0*/  IADD3 R165, R225.reuse, 0xc0, RZ ;  /* 0x000000c0e1a57810 */ /* 0x040fe20007ffe0ff */
[C---:B------:R-:W-:Y:S01]  /*227b0*/  VIADD R178, R225.reuse, 0x90 ;  /* 0x00000090e1b27836 */ /* 0x040fe20000000000 */
[----:B0-----:R-:W-:Y:S01]  /*227c0*/  @P1 SHF.R.U32.HI R12, RZ, R6, R7 ;  /* 0x00000006ff0c1219 */ /* 0x001fe20000011607 */
[----:B------:R-:W-:Y:S01]  /*227d0*/  IMAD.WIDE.U32 R6, R0, UR4, RZ ;  /* 0x0000000400067c25 */ /* 0x000fe2000f8e00ff */
[----:B------:R-:W-:Y:S01]  /*227e0*/  ULDC.64 UR4, c[0x0][0xb38] ;  /* 0x0002ce0000047ab9 */ /* 0x000fe20000000a00 */
[----:B------:R-:W-:Y:S02]  /*227f0*/  SHF.R.S32.HI R0, RZ, 0x1f, R10 ;  /* 0x0000001fff007819 */ /* 0x000fe4000001140a */
[----:B------:R-:W-:Y:S01]  /*22800*/  VIADD R182, R225, 0x80 ;  /* 0x00000080e1b67836 */ /* 0x000fe20000000000 */
[----:B------:R-:W-:Y:S01]  /*22810*/  IADD3 R7, R7, R9, RZ ;  /* 0x0000000907077210 */ /* 0x000fe20007ffe0ff */
[C---:B------:R-:W-:Y:S01]  /*22820*/  VIADD R184, R225.reuse, 0x78 ;  /* 0x00000078e1b87836 */ /* 0x040fe20000000000 */
[----:B------:R-:W-:Y:S01]  /*22830*/  SHF.R.S32.HI R9, RZ, 0x1f, R12 ;  /* 0x0000001fff097819 */ /* 0x000fe2000001140c */
[----:B------:R-:W-:Y:S01]  /*22840*/  VIADD R186, R225, 0x70 ;  /* 0x00000070e1ba7836 */ /* 0x000fe20000000000 */
[----:B------:R-:W-:Y:S01]  /*22850*/  SHF.R.S32.HI R166, RZ, 0x1f, R166 ;  /* 0x0000001fffa67819 */ /* 0x000fe200000114a6 */
[----:B------:R-:W-:Y:S01]  /*22860*/  IMAD.WIDE.U32 R6, R226, UR4, R6 ;  /* 0x00000004e2067c25 */ /* 0x000fe2000f8e0006 */
[----:B------:R-:W-:-:S02]  /*22870*/  SHF.R.S32.HI R168, RZ, 0x1f, R168 ;  /* 0x0000001fffa87819 */ /* 0x000fc400000114a8 */
[----:B------:R-:W-:Y:S01]  /*22880*/  SHF.R.S32.HI R170, RZ, 0x1f, R170 ;  /* 0x0000001fffaa7819 */ /* 0x000fe200000114aa */
[----:B------:R-:W-:Y:S01]  /*22890*/  IMAD R7, R226, UR5, R7 ;  /* 0x00000005e2077c24 */ /* 0x000fe2000f8e0207 */
[----:B------:R-:W-:Y:S01]  /*228a0*/  ULDC.64 UR4, c[0x0][0xb40] ;  /* 0x0002d00000047ab9 */ /* 0x000fe20000000a00 */
[C---:B------:R-:W-:Y:S01]  /*228b0*/  VIADD R188, R225.reuse, 0x68 ;  /* 0x00000068e1bc7836 */ /* 0x040fe20000000000 */
[----:B------:R-:W-:Y:S01]  /*228c0*/  SHF.R.S32.HI R172, RZ, 0x1f, R172 ;  /* 0x0000001fffac7819 */ /* 0x000fe200000114ac */
[----:B------:R-:W-:Y:S01]  /*228d0*/  IMAD R0, R0, UR4, RZ ;  /* 0x0000000400007c24 */ /* 0x000fe2000f8e02ff */
[----:B------:R-:W-:Y:S01]  /*228e0*/  SHF.R.S32.HI R174, RZ, 0x1f, R174 ;  /* 0x0000001fffae7819 */ /* 0x000fe200000114ae */
[C---:B------:R-:W-:Y:S01]  /*228f0*/  IMAD.WIDE.U32 R6, R10.reuse, UR4, R6 ;  /* 0x000000040a067c25 */ /* 0x040fe2000f8e0006 */
[C---:B------:R-:W-:Y:S02]  /*22900*/  IADD3 R175, R225.reuse, 0x98, RZ ;  /* 0x00000098e1af7810 */ /* 0x040fe40007ffe0ff */
[----:B------:R-:W-:Y:S01]  /*22910*/  SHF.R.S32.HI R176, RZ, 0x1f, R176 ;  /* 0x0000001fffb07819 */ /* 0x000fe200000114b0 */
[----:B------:R-:W-:Y:S01]  /*22920*/  IMAD R0, R10, UR5, R0 ;  /* 0x000000050a007c24 */ /* 0x000fe2000f8e0200 */
[----:B------:R-:W-:Y:S01]  /*22930*/  ULDC.64 UR4, c[0x0][0xb48] ;  /* 0x0002d20000047ab9 */ /* 0x000fe20000000a00 */
[----:B------:R-:W-:Y:S01]  /*22940*/  VIADD R192, R225, 0x58 ;  /* 0x00000058e1c07836 */ /* 0x000fe20000000000 */
[----:B------:R-:W-:Y:S01]  /*22950*/  SHF.R.S32.HI R178, RZ, 0x1f, R178 ;  /* 0x0000001fffb27819 */ /* 0x000fe200000114b2 */
[----:B------:R-:W-:Y:S01]  /*22960*/  IMAD.IADD R7, R7, 0x1, R0 ;  /* 0x0000000107077824 */ /* 0x000fe200078e0200 */
[----:B------:R-:W-:Y:S01]  /*22970*/  SHF.R.S32.HI R180, RZ, 0x1f, R180 ;  /* 0x0000001fffb47819 */ /* 0x000fe200000114b4 */
[----:B------:R-:W-:Y:S01]  /*22980*/  IMAD.MOV R0, RZ, RZ, -R12 ;  /* 0x000000ffff007224 */ /* 0x000fe200078e0a0c */
[----:B------:R-:W-:Y:S01]  /*22990*/  SHF.R.S32.HI R182, RZ, 0x1f, R182 ;  /* 0x0000001fffb67819 */ /* 0x000fe200000114b6 */
[----:B------:R-:W-:Y:S01]  /*229a0*/  IMAD.WIDE.U32 R6, R157, UR4, R6 ;  /* 0x000000049d067c25 */ /* 0x000fe2000f8e0006 */
[----:B------:R-:W-:-:S02]  /*229b0*/  SHF.R.S32.HI R184, RZ, 0x1f, R184 ;  /* 0x0000001fffb87819 */ /* 0x000fc400000114b8 */
[----:B------:R-:W-:Y:S01]  /*229c0*/  IADD3 R185, R225, 0x70, RZ ;  /* 0x00000070e1b97810 */ /* 0x000fe20007ffe0ff */
[----:B------:R-:W-:Y:S01]  /*229d0*/  IMAD R7, R157, UR5, R7 ;  /* 0x000000059d077c24 */ /* 0x000fe2000f8e0207 */
[----:B------:R-:W-:Y:S01]  /*229e0*/  ULDC.64 UR4, c[0x0][0xb30] ;  /* 0x0002cc0000047ab9 */ /* 0x000fe20000000a00 */
[----:B------:R-:W-:Y:S01]  /*229f0*/  IMAD R0, R156, R0, R92 ;  /* 0x000000009c007224 */ /* 0x000fe200078e025c */
[----:B------:R-:W-:Y:S01]  /*22a00*/  SHF.R.S32.HI R186, RZ, 0x1f, R186 ;  /* 0x0000001fffba7819 */ /* 0x000fe200000114ba */
[----:B------:R-:W-:Y:S01]  /*22a10*/  IMAD R9, R9, UR4, RZ ;  /* 0x0000000409097c24 */ /* 0x000fe2000f8e02ff */
[----:B------:R-:W-:Y:S01]  /*22a20*/  SHF.R.S32.HI R188, RZ, 0x1f, R188 ;  /* 0x0000001fffbc7819 */ /* 0x000fe200000114bc */
[C---:B------:R-:W-:Y:S01]  /*22a30*/  IMAD.WIDE.U32 R6, R12.reuse, UR4, R6 ;  /* 0x000000040c067c25 */ /* 0x040fe2000f8e0006 */
[----:B------:R-:W-:Y:S02]  /*22a40*/  SHF.R.S32.HI R10, RZ, 0x1f, R0 ;  /* 0x0000001fff0a7819 */ /* 0x000fe40000011400 */
[----:B------:R-:W-:Y:S01]  /*22a50*/  SHF.R.S32.HI R190, RZ, 0x1f, R190 ;  /* 0x0000001fffbe7819 */ /* 0x000fe200000114be */
[----:B------:R-:W-:Y:S01]  /*22a60*/  IMAD R9, R12, UR5, R9 ;  /* 0x000000050c097c24 */ /* 0x000fe2000f8e0209 */
[----:B------:R-:W-:Y:S01]  /*22a70*/  ULDC.64 UR4, c[0x0][0xb28] ;  /* 0x0002ca0000047ab9 */ /* 0x000fe20000000a00 */
[----:B------:R-:W-:Y:S01]  /*22a80*/  VIADD R92, R225, 0xf8 ;  /* 0x000000f8e15c7836 */ /* 0x000fe20000000000 */
[----:B------:R-:W-:Y:S01]  /*22a90*/  SHF.R.S32.HI R192, RZ, 0x1f, R192 ;  /* 0x0000001fffc07819 */ /* 0x000fe200000114c0 */
[----:B------:R-:W-:Y:S01]  /*22aa0*/  IMAD.IADD R7, R7, 0x1, R9 ;  /* 0x0000000107077824 */ /* 0x000fe200078e0209 */
[----:B------:R-:W-:Y:S01]  /*22ab0*/  IADD3 R195, R225, 0x48, RZ ;  /* 0x00000048e1c37810 */ /* 0x000fe20007ffe0ff */
[----:B------:R-:W-:Y:S01]  /*22ac0*/  IMAD R10, R10, UR4, RZ ;  /* 0x000000040a0a7c24 */ /* 0x000fe2000f8e02ff */
[----:B------:R-:W-:Y:S01]  /*22ad0*/  SHF.R.S32.HI R92, RZ, 0x1f, R92 ;  /* 0x0000001fff5c7819 */ /* 0x000fe2000001145c */
[----:B------:R-:W-:Y:S01]  /*22ae0*/  IMAD.WIDE.U32 R6, R0, UR4, R6 ;  /* 0x0000000400067c25 */ /* 0x000fe2000f8e0006 */
[----:B------:R-:W-:-:S02]  /*22af0*/  SHF.R.S32.HI R206, RZ, 0x1f, R206 ;  /* 0x0000001fffce7819 */ /* 0x000fc400000114ce */
[C---:B------:R-:W-:Y:S01]  /*22b00*/  IADD3 R211, R225.reuse, 0x20, RZ ;  /* 0x00000020e1d37810 */ /* 0x040fe20007ffe0ff */
[----:B------:R-:W-:Y:S01]  /*22b10*/  IMAD R10, R0, UR5, R10 ;  /* 0x00000005000a7c24 */ /* 0x000fe2000f8e020a */
[----:B------:R-:W-:Y:S01]  /*22b20*/  ULDC.64 UR4, c[0x0][0xb00] ;  /* 0x0002c00000047ab9 */ /* 0x000fe20000000a00 */
[----:B------:R-:W-:Y:S01]  /*22b30*/  VIADD R156, R225, 0xe8 ;  /* 0x000000e8e19c7836 */ /* 0x000fe20000000000 */
[C---:B------:R-:W-:Y:S01]  /*22b40*/  LEA R0, P0, R6.reuse, UR4, 0x2 ;  /* 0x0000000406007c11 */ /* 0x040fe2000f8010ff */
[----:B------:R-:W-:Y:S01]  /*22b50*/  IMAD.IADD R9, R7, 0x1, R10 ;  /* 0x0000000107097824 */ /* 0x000fe200078e020a */
[----:B------:R-:W-:Y:S01]  /*22b60*/  SHF.R.S32.HI R216, RZ, 0x1f, R216 ;  /* 0x0000001fffd87819 */ /* 0x000fe200000114d8 */
[C---:B------:R-:W-:Y:S01]  /*22b70*/  VIADD R194, R225.reuse, 0x50 ;  /* 0x00000050e1c27836 */ /* 0x040fe20000000000 */
[----:B------:R-:W-:Y:S01]  /*22b80*/  SHF.R.S32.HI R156, RZ, 0x1f, R156 ;  /* 0x0000001fff9c7819 */ /* 0x000fe2000001149c */
[C---:B------:R-:W-:Y:S01]  /*22b90*/  VIADD R196, R225.reuse, 0x48 ;  /* 0x00000048e1c47836 */ /* 0x040fe20000000000 */
[----:B------:R-:W-:Y:S01]  /*22ba0*/  LEA.HI.X R9, R6, UR5, R9, 0x2, P0 ;  /* 0x0000000506097c11 */ /* 0x000fe200080f1409 */
[C---:B------:R-:W-:Y:S01]  /*22bb0*/  VIADD R198, R225.reuse, 0x40 ;  /* 0x00000040e1c67836 */ /* 0x040fe20000000000 */
[----:B------:R-:W-:Y:S01]  /*22bc0*/  ISETP.GE.AND P0, PT, R20, R8, PT ;  /* 0x000000081400720c */ /* 0x000fe20003f06270 */
[----:B------:R-:W-:Y:S01]  /*22bd0*/  VIADD R208, R225, 0x30 ;  /* 0x00000030e1d07836 */ /* 0x000fe20000000000 */
[----:B------:R-:W-:Y:S01]  /*22be0*/  IADD3 R6, R17, 0x30820, RZ ;  /* 0x0003082011067810 */ /* 0x000fe20007ffe0ff */
[C---:B------:R-:W-:Y:S01]  /*22bf0*/  VIADD R210, R225.reuse, 0x28 ;  /* 0x00000028e1d27836 */ /* 0x040fe20000000000 */
[----:B------:R0:W1:Y:S01]  /*22c00*/  SHFL.IDX PT, R20, R0, RZ, 0x1c1f ;  /* 0x001c1fff00147589 */ /* 0x00006200000e0000 */
[C---:B------:R-:W-:Y:S01]  /*22c10*/  VIADD R212, R225.reuse, 0x20 ;  /* 0x00000020e1d47836 */ /* 0x040fe20000000000 */
[----:B------:R-:W-:Y:S01]  /*22c20*/  PRMT R6, RZ, 0x654, R6 ;  /* 0x00000654ff067816 */ /* 0x000fe20000000006 */
[C---:B------:R-:W-:Y:S01]  /*22c30*/  VIADD R214, R225.reuse, 0x18 ;  /* 0x00000018e1d67836 */ /* 0x040fe20000000000 */
[----:B------:R0:W2:Y:S01]  /*22c40*/  SHFL.IDX PT, R10, R9, RZ, 0x1c1f ;  /* 0x001c1fff090a7589 */ /* 0x0000a200000e0000 */
[C---:B------:R-:W-:Y:S01]  /*22c50*/  VIADD R219, R225.reuse, 0x8 ;  /* 0x00000008e1db7836 */ /* 0x040fe20000000000 */
[----:B------:R0:W-:Y:S01]  /*22c60*/  SYNCS.ARRIVE.TRANS64.RED.A1T0 RZ, [R6+URZ], RZ ;  /* 0x000000ff06ff79a7 */ /* 0x0001e2000810043f */
        /* <DEDUP_REMOVED lines=18> */
[----:B------:R-:W-:-:S02]  /*22d90*/  VIADD R173, R225, 0xa0 ;  /* 0x000000a0e1ad7836 */ /* 0x000fc40000000000 */
[C---:B------:R-:W-:Y:S02]  /*22da0*/  VIADD R177, R225.reuse, 0x90 ;  /* 0x00000090e1b17836 */ /* 0x040fe40000000000 */
[C---:B------:R-:W-:Y:S02]  /*22db0*/  VIADD R179, R225.reuse, 0x88 ;  /* 0x00000088e1b37836 */ /* 0x040fe40000000000 */
[C---:B------:R-:W-:Y:S02]  /*22dc0*/  VIADD R181, R225.reuse, 0x80 ;  /* 0x00000080e1b57836 */ /* 0x040fe40000000000 */
[C---:B------:R-:W-:Y:S02]  /*22dd0*/  VIADD R183, R225.reuse, 0x78 ;  /* 0x00000078e1b77836 */ /* 0x040fe40000000000 */
[C---:B------:R-:W-:Y:S02]  /*22de0*/  VIADD R187, R225.reuse, 0x68 ;  /* 0x00000068e1bb7836 */ /* 0x040fe40000000000 */
        /* <DEDUP_REMOVED lines=9> */
[----:B------:R-:W-:Y:S01]  /*22e80*/  VIADD R217, R225, 0x8 ;  /* 0x00000008e1d97836 */ /* 0x000fe20000000000 */
[----:B012---:R-:W-:Y:S06]  /*22e90*/  @P0 BRA `(.L_x_1837) ;  /* 0x0000000800040947 */ /* 0x007fec0003800000 */
[----:B------:R-:W-:Y:S02]  /*22ea0*/  ULDC UR4, c[0x0][0xac8] ;  /* 0x0002b20000047ab9 */ /* 0x000fe40000000800 */
[----:B------:R-:W-:Y:S02]  /*22eb0*/  ISETP.GE.AND P0, PT, R225, UR4, PT ;  /* 0x00000004e1007c0c */ /* 0x000fe4000bf06270 */
[----:B------:R-:W-:Y:S02]  /*22ec0*/  ISETP.GE.AND P5, PT, R191, UR4, PT ;  /* 0x00000004bf007c0c */ /* 0x000fe4000bfa6270 */
[----:B------:R-:W-:Y:S02]  /*22ed0*/  ISETP.GE.AND P4, PT, R189, UR4, PT ;  /* 0x00000004bd007c0c */ /* 0x000fe4000bf86270 */
[----:B------:R-:W-:-:S07]  /*22ee0*/  ISETP.GE.AND P3, PT, R187, UR4, PT ;  /* 0x00000004bb007c0c */ /* 0x000fce000bf66270 */
[----:B------:R-:W-:-:S04]  /*22ef0*/  @!P0 LEA R6, P1, R225, R20, 0x2 ;  /* 0x00000014e1068211 */ /* 0x000fc800078210ff */
[----:B------:R-:W-:-:S05]  /*22f00*/  @!P0 LEA.HI.X R7, R225, R10, R220, 0x2, P1 ;  /* 0x0000000ae1078211 */ /* 0x000fca00008f14dc */
        /* <DEDUP_REMOVED lines=55> */
[----:B------:R-:W-:Y:S02]  /*23280*/  @!P0 LEA.HI.X R7, R185, R10, R186, 0x2, P4 ;  /* 0x0000000ab9078211 */ /* 0x000fe400020f14ba */
[----:B------:R-:W-:Y:S02]  /*23290*/  ISETP.GE.AND P4, PT, R177, UR4, PT ;  /* 0x00000004b1007c0c */ /* 0x000fe4000bf86270 */
[-C--:B-1----:R-:W-:Y:S01]  /*232a0*/  @!P1 LEA R12, P5, R183, R20.reuse, 0x2 ;  /* 0x00000014b70c9211 */ /* 0x082fe200078a10ff */
[----:B------:R0:W-:Y:S01]  /*232b0*/  @!P0 ST.E.64 desc[UR60][R6.64], R80 ;  /* 0x0000005006008985 */ /* 0x0001e2000c101b3c */
[----:B--2---:R-:W-:Y:S02]  /*232c0*/  @!P2 LEA R14, P6, R181, R20, 0x2 ;  /* 0x00000014b50ea211 */ /* 0x004fe400078c10ff */
        /* <DEDUP_REMOVED lines=12> */
[----:B------:R-:W-:Y:S02]  /*23390*/  ISETP.GE.AND P0, PT, R169, UR4, PT ;  /* 0x00000004a9007c0c */ /* 0x000fe4000bf06270 */
[----:B--2---:R-:W-:Y:S01]  /*233a0*/  @!P5 LEA R14, P6, R175, R20, 0x2 ;  /* 0x00000014af0ed211 */ /* 0x004fe200078c10ff */
[----:B------:R1:W-:Y:S01]  /*233b0*/  @!P4 ST.E.64 desc[UR60][R12.64], R96 ;  /* 0x000000600c00c985 */ /* 0x0003e2000c101b3c */
[----:B------:R-:W-:Y:S02]  /*233c0*/  ISETP.GE.AND P4, PT, R165, UR4, PT ;  /* 0x00000004a5007c0c */ /* 0x000fe4000bf86270 */
[----:B------:R-:W-:Y:S02]  /*233d0*/  @!P5 LEA.HI.X R15, R175, R10, R176, 0x2, P6 ;  /* 0x0000000aaf0fd211 */ /* 0x000fe400030f14b0 */
[----:B0-----:R-:W-:-:S03]  /*233e0*/  @!P2 LEA R2, P6, R173, R20, 0x2 ;  /* 0x00000014ad02a211 */ /* 0x001fc600078c10ff */
[----:B------:R-:W-:Y:S01]  /*233f0*/  @!P5 ST.E.64 desc[UR60][R14.64], R100 ;  /* 0x000000640e00d985 */ /* 0x000fe2000c101b3c */
[----:B------:R-:W-:Y:S02]  /*23400*/  @!P1 LEA R6, P3, R171, R20, 0x2 ;  /* 0x00000014ab069211 */ /* 0x000fe400078610ff */
[----:B------:R-:W-:Y:S02]  /*23410*/  ISETP.GE.AND P5, PT, R167, UR4, PT ;  /* 0x00000004a7007c0c */ /* 0x000fe4000bfa6270 */
[----:B------:R-:W-:Y:S02]  /*23420*/  @!P2 LEA.HI.X R3, R173, R10, R174, 0x2, P6 ;  /* 0x0000000aad03a211 */ /* 0x000fe400030f14ae */
[----:B-1----:R-:W-:Y:S02]  /*23430*/  @!P0 LEA R12, P6, R169, R20, 0x2 ;  /* 0x00000014a90c8211 */ /* 0x002fe400078c10ff */
        /* <DEDUP_REMOVED lines=8> */
[----:B-1----:R-:W-:-:S02]  /*234c0*/  @!P4 LEA R6, P2, R165, R20, 0x2 ;  /* 0x00000014a506c211 */ /* 0x002fc400078410ff */
[----:B------:R-:W-:Y:S02]  /*234d0*/  @!P5 LEA.HI.X R3, R167, R10, R168, 0x2, P1 ;  /* 0x0000000aa703d211 */ /* 0x000fe400008f14a8 */
[----:B--2---:R-:W-:Y:S02]  /*234e0*/  @!P3 LEA R12, P6, R163, R20, 0x2 ;  /* 0x00000014a30cb211 */ /* 0x004fe400078c10ff */
        /* <DEDUP_REMOVED lines=10> */
[----:B------:R-:W-:Y:S02]  /*23590*/  @!P0 LEA.HI.X R3, R161, R10, R162, 0x2, P5 ;  /* 0x0000000aa1038211 */ /* 0x000fe400028f14a2 */
[----:B------:R-:W-:Y:S02]  /*235a0*/  ISETP.GE.AND P5, PT, R24, UR4, PT ;  /* 0x0000000418007c0c */ /* 0x000fe4000bfa6270 */
[C---:B-1----:R-:W-:Y:S01]  /*235b0*/  @!P1 LEA R6, P6, R159.reuse, R20, 0x2 ;  /* 0x000000149f069211 */ /* 0x042fe200078c10ff */
[----:B------:R0:W-:Y:S03]  /*235c0*/  @!P0 ST.E.64 desc[UR60][R2.64], R128 ;  /* 0x0000008002008985 */ /* 0x0001e6000c101b3c */
[----:B------:R-:W-:Y:S02]  /*235d0*/  @!P1 LEA.HI.X R7, R159, R10, R160, 0x2, P6 ;  /* 0x0000000a9f079211 */ /* 0x000fe400030f14a0 */
[----:B--2---:R-:W-:-:S03]  /*235e0*/  @!P3 LEA R12, P6, R155, R20, 0x2 ;  /* 0x000000149b0cb211 */ /* 0x004fc600078c10ff */
[----:B------:R1:W-:Y:S01]  /*235f0*/  @!P1 ST.E.64 desc[UR60][R6.64], R132 ;  /* 0x0000008406009985 */ /* 0x0003e2000c101b3c */
[----:B------:R-:W-:Y:S02]  /*23600*/  @!P3 LEA.HI.X R13, R155, R10, R156, 0x2, P6 ;  /* 0x0000000a9b0db211 */ /* 0x000fe400030f149c */
[----:B0-----:R-:W-:-:S04]  /*23610*/  @!P4 LEA R2, P0, R157, R20, 0x2 ;  /* 0x000000149d02c211 */ /* 0x001fc800078010ff */
[----:B------:R-:W-:Y:S02]  /*23620*/  @!P4 LEA.HI.X R3, R157, R10, R158, 0x2, P0 ;  /* 0x0000000a9d03c211 */ /* 0x000fe400000f149e */
[----:B-1----:R-:W-:-:S03]  /*23630*/  @!P2 LEA R6, P1, R93, R20, 0x2 ;  /* 0x000000145d06a211 */ /* 0x002fc600078210ff */
[----:B------:R0:W-:Y:S01]  /*23640*/  @!P4 ST.E.64 desc[UR60][R2.64], R136 ;  /* 0x000000880200c985 */ /* 0x0001e2000c101b3c */
[C---:B------:R-:W-:Y:S02]  /*23650*/  @!P5 LEA R20, P0, R24.reuse, R20, 0x2 ;  /* 0x000000141814d211 */ /* 0x040fe400078010ff */
[-C--:B------:R-:W-:Y:S01]  /*23660*/  @!P2 LEA.HI.X R7, R93, R10.reuse, R154, 0x2, P1 ;  /* 0x0000000a5d07a211 */ /* 0x080fe200008f149a */
[----:B------:R0:W-:Y:S01]  /*23670*/  @!P3 ST.E.64 desc[UR60][R12.64], R140 ;  /* 0x0000008c0c00b985 */ /* 0x0001e2000c101b3c */
[----:B------:R-:W-:-:S03]  /*23680*/  @!P5 LEA.HI.X R21, R24, R10, R92, 0x2, P0 ;  /* 0x0000000a1815d211 */ /* 0x000fc600000f145c */
[----:B------:R0:W-:Y:S04]  /*23690*/  @!P2 ST.E.64 desc[UR60][R6.64], R144 ;  /* 0x000000900600a985 */ /* 0x0001e8000c101b3c */
[----:B------:R0:W-:Y:S02]  /*236a0*/  @!P5 ST.E.64 desc[UR60][R20.64], R148 ;  /* 0x000000941400d985 */ /* 0x0001e4000c101b3c */
.L_x_1837:
[----:B------:R-:W-:Y:S05]  /*236b0*/  BSYNC B1 ;  /* 0x0000000000017941 */ /* 0x000fea0003800000 */
.L_x_1836:
[----:B------:R-:W-:Y:S01]  /*236c0*/  ISETP.GE.AND P0, PT, R11, R8, PT ;  /* 0x000000080b00720c */ /* 0x000fe20003f06270 */
[----:B------:R-:W1:Y:S04]  /*236d0*/  SHFL.IDX PT, R9, R9, 0x1, 0x1c1f ;  /* 0x003c1f0009097f89 */ /* 0x000e6800000e0000 */
[----:B------:R-:W2:Y:S08]  /*236e0*/  SHFL.IDX PT, R0, R0, 0x1, 0x1c1f ;  /* 0x003c1f0000007f89 */ /* 0x000eb000000e0000 */
[----:B------:R-:W-:Y:S05]  /*236f0*/  @P0 BRA `(.L_x_1835) ;  /* 0x0000001400900947 */ /* 0x000fea0003800000 */
[----:B------:R-:W-:Y:S02]  /*23700*/  ULDC UR4, c[0x0][0xac8] ;  /* 0x0002b20000047ab9 */ /* 0x000fe40000000800 */
[----:B------:R-:W-:Y:S02]  /*23710*/  ISETP.GE.AND P4, PT, R225, UR4, PT ;  /* 0x00000004e1007c0c */ /* 0x000fe4000bf86270 */
[----:B------:R-:W-:Y:S02]  /*23720*/  ISETP.GE.AND P2, PT, R217, UR4, PT ;  /* 0x00000004d9007c0c */ /* 0x000fe4000bf46270 */
[----:B------:R-:W-:Y:S02]  /*23730*/  ISETP.GE.AND P1, PT, R215, UR4, PT ;  /* 0x00000004d7007c0c */ /* 0x000fe4000bf26270 */
[----:B------:R-:W-:-:S07]  /*23740*/  ISETP.GE.AND P0, PT, R213, UR4, PT ;  /* 0x00000004d5007c0c */ /* 0x000fce000bf06270 */
[----:B0-2---:R-:W-:-:S04]  /*23750*/  @!P4 LEA R2, P3, R225, R0, 0x2 ;  /* 0x00000000e102c211 */ /* 0x005fc800078610ff */
[----:B-1----:R-:W-:Y:S02]  /*23760*/  @!P4 LEA.HI.X R3, R225, R9, R220, 0x2, P3 ;  /* 0x00000009e103c211 */ /* 0x002fe400018f14dc */
[----:B------:R-:W-:-:S03]  /*23770*/  ISETP.GE.AND P3, PT, R211, UR4, PT ;  /* 0x00000004d3007c0c */ /* 0x000fc6000bf66270 */
[----:B------:R0:W-:Y:S01]  /*23780*/  @!P4 ST.E.64 desc[UR60][R2.64], R4 ;  /* 0x000000040200c985 */ /* 0x0001e2000c101b3c */
[----:B------:R-:W-:Y:S02]  /*23790*/  ISETP.GE.AND P4, PT, R209, UR4, PT ;  /* 0x00000004d1007c0c */ /* 0x000fe4000bf86270 */
[-C--:B0-----:R-:W-:Y:S02]  /*237a0*/  @!P2 LEA R2, P6, R217, R0.reuse, 0x2 ;  /* 0x00000000d902a211 */ /* 0x081fe400078c10ff */
[-C--:B------:R-:W-:Y:S02]  /*237b0*/  @!P1 LEA R4, P5, R215, R0.reuse, 0x2 ;  /* 0x00000000d7049211 */ /* 0x080fe400078a10ff */
[-C--:B------:R-:W-:Y:S02]  /*237c0*/  @!P2 LEA.HI.X R3, R217, R9.reuse, R219, 0x2, P6 ;  /* 0x00000009d903a211 */ /* 0x080fe400030f14db */
[----:B------:R-:W-:Y:S02]  /*237d0*/  @!P0 LEA R6, P6, R213, R0, 0x2 ;  /* 0x00000000d5068211 */ /* 0x000fe400078c10ff */
        /* <DEDUP_REMOVED lines=9> */
[-C--:B------:R-:W-:Y:S02]  /*23870*/  @!P3 LEA.HI.X R3, R211, R9.reuse, R212, 0x2, P1 ;  /* 0x00000009d303b211 */ /* 0x080fe400008f14d4 */
[----:B------:R-:W-:Y:S02]  /*23880*/  ISETP.GE.AND P1, PT, R197, UR4, PT ;  /* 0x00000004c5007c0c */ /* 0x000fe4000bf26270 */
[----:B------:R-:W-:Y:S01]  /*23890*/  @!P4 LEA.HI.X R5, R209, R9, R210, 0x2, P2 ;  /* 0x00000009d105c211 */ /* 0x000fe200010f14d2 */
[----:B------:R0:W-:Y:S01]  /*238a0*/  @!P3 ST.E.64 desc[UR60][R2.64], R42 ;  /* 0x0000002a0200b985 */ /* 0x0001e2000c101b3c */
[----:B------:R-:W-:Y:S02]  /*238b0*/  ISETP.GE.AND P2, PT, R195, UR4, PT ;  /* 0x00000004c3007c0c */ /* 0x000fe4000bf46270 */
[----:B--2---:R-:W-:Y:S01]  /*238c0*/  @!P5 LEA R6, P6, R207, R0, 0x2 ;  /* 0x00000000cf06d211 */ /* 0x004fe200078c10ff */
[----:B------:R1:W-:Y:S01]  /*238d0*/  @!P4 ST.E.64 desc[UR60][R4.64], R46 ;  /* 0x0000002e0400c985 */ /* 0x0003e2000c101b3c */
[----:B------:R-:W-:-:S02]  /*238e0*/  ISETP.GE.AND P3, PT, R193, UR4, PT ;  /* 0x00000004c1007c0c */ /* 0x000fc4000bf66270 */
[----:B------:R-:W-:Y:S02]  /*238f0*/  @!P5 LEA.HI.X R7, R207, R9, R208, 0x2, P6 ;  /* 0x00000009cf07d211 */ /* 0x000fe400030f14d0 */
[----:B------:R-:W-:-:S03]  /*23900*/  ISETP.GE.AND P4, PT, R191, UR4, PT ;  /* 0x00000004bf007c0c */ /* 0x000fc6000bf86270 */
[----:B------:R2:W-:Y:S01]  /*23910*/  @!P5 ST.E.64 desc[UR60][R6.64], R50 ;  /* 0x000000320600d985 */ /* 0x0005e2000c101b3c */
[-C--:B0-----:R-:W-:Y:S02]  /*23920*/  @!P0 LEA R2, P6, R199, R0.reuse, 0x2 ;  /* 0x00000000c7028211 */ /* 0x081fe400078c10ff */
[-C--:B-1----:R-:W-:Y:S02]  /*23930*/  @!P1 LEA R4, P5, R197, R0.reuse, 0x2 ;  /* 0x00000000c5049211 */ /* 0x082fe400078a10ff */
[-C--:B------:R-:W-:Y:S02]  /*23940*/  @!P0 LEA.HI.X R3, R199, R9.reuse, R206, 0x2, P6 ;  /* 0x00000009c7038211 */ /* 0x080fe400030f14ce */
[----:B------:R-:W-:Y:S02]  /*23950*/  @!P1 LEA.HI.X R5, R197, R9, R198, 0x2, P5 ;  /* 0x00000009c5059211 */ /* 0x000fe400028f14c6 */
[----:B------:R-:W-:Y:S01]  /*23960*/  ISETP.GE.AND P5, PT, R189, UR4, PT ;  /* 0x00000004bd007c0c */ /* 0x000fe2000bfa6270 */
[----:B------:R0:W-:Y:S01]  /*23970*/  @!P0 ST.E.64 desc[UR60][R2.64], R54 ;  /* 0x0000003602008985 */ /* 0x0001e2000c101b3c */
[----:B--2---:R-:W-:-:S02]  /*23980*/  @!P2 LEA R6, P6, R195, R0, 0x2 ;  /* 0x00000000c306a211 */ /* 0x004fc400078c10ff */
[----:B------:R-:W-:Y:S01]  /*23990*/  ISETP.GE.AND P0, PT, R187, UR4, PT ;  /* 0x00000004bb007c0c */ /* 0x000fe2000bf06270 */
[----:B------:R1:W-:Y:S01]  /*239a0*/  @!P1 ST.E.64 desc[UR60][R4.64], R58 ;  /* 0x0000003a04009985 */ /* 0x0003e2000c101b3c */
        /* <DEDUP_REMOVED lines=9> */
[----:B--2---:R-:W-:-:S03]  /*23a40*/  @!P5 LEA R6, P6, R189, R0, 0x2 ;  /* 0x00000000bd06d211 */ /* 0x004fc600078c10ff */
[----:B------:R1:W-:Y:S01]  /*23a50*/  @!P4 ST.E.64 desc[UR60][R4.64], R70 ;  /* 0x000000460400c985 */ /* 0x0003e2000c101b3c */
[----:B------:R-:W-:-:S05]  /*23a60*/  @!P5 LEA.HI.X R7, R189, R9, R190, 0x2, P6 ;  /* 0x00000009bd07d211 */ /* 0x000fca00030f14be */
[----:B------:R2:W-:Y:S01]  /*23a70*/  @!P5 ST.E.64 desc[UR60][R6.64], R74 ;  /* 0x0000004a0600d985 */ /* 0x0005e2000c101b3c */
[----:B------:R-:W-:Y:S02]  /*23a80*/  ISETP.GE.AND P5, PT, R181, UR4, PT ;  /* 0x00000004b5007c0c */ /* 0x000fe4000bfa6270 */
[----:B0-----:R-:W-:-:S04]  /*23a90*/  @!P0 LEA R2, P4, R187, R0, 0x2 ;  /* 0x00000000bb028211 */ /* 0x001fc800078810ff */
[-C--:B------:R-:W-:Y:S02]  /*23aa0*/  @!P0 LEA.HI.X R3, R187, R9.reuse, R188, 0x2, P4 ;  /* 0x00000009bb038211 */ /* 0x080fe400020f14bc */
        /* <DEDUP_REMOVED lines=16> */
[-C--:B------:R-:W-:Y:S02]  /*23bb0*/  @!P4 LEA.HI.X R5, R179, R9.reuse, R180, 0x2, P0 ;  /* 0x00000009b305c211 */ /* 0x080fe400000f14b4 */
[----:B------:R-:W-:Y:S02]  /*23bc0*/  ISETP.GE.AND P0, PT, R171, UR4, PT ;  /* 0x00000004ab007c0c */ /* 0x000fe4000bf06270 */
[----:B--2---:R-:W-:Y:S01]  /*23bd0*/  @!P3 LEA R6, P6, R177, R0, 0x2 ;  /* 0x00000000b106b211 */ /* 0x004fe200078c10ff */
[----:B------:R1:W-:Y:S01]  /*23be0*/  @!P4 ST.E.64 desc[UR60][R4.64], R94 ;  /* 0x0000005e0400c985 */ /* 0x0003e2000c101b3c */
[----:B------:R-:W-:Y:S02]  /*23bf0*/  ISETP.GE.AND P4, PT, R167, UR4, PT ;  /* 0x00000004a7007c0c */ /* 0x000fe4000bf86270 */
[----:B------:R-:W-:-:S02]  /*23c00*/  @!P3 LEA.HI.X R7, R177, R9, R178, 0x2, P6 ;  /* 0x00000009b107b211 */ /* 0x000fc400030f14b2 */
[----:B0-----:R-:W-:-:S03]  /*23c10*/  @!P2 LEA R2, P6, R175, R0, 0x2 ;  /* 0x00000000af02a211 */ /* 0x001fc600078c10ff */
[----:B------:R0:W-:Y:S01]  /*23c20*/  @!P3 ST.E.64 desc[UR60][R6.64], R98 ;  /* 0x000000620600b985 */ /* 0x0001e2000c101b3c */
[----:B------:R-:W-:Y:S02]  /*23c30*/  @!P2 LEA.HI.X R3, R175, R9, R176, 0x2, P6 ;  /* 0x00000009af03a211 */ /* 0x000fe400030f14b0 */
[----:B-1----:R-:W-:-:S03]  /*23c40*/  @!P1 LEA R4, P3, R173, R0, 0x2 ;  /* 0x00000000ad049211 */ /* 0x002fc600078610ff */
[----:B------:R1:W-:Y:S01]  /*23c50*/  @!P2 ST.E.64 desc[UR60][R2.64], R102 ;  /* 0x000000660200a985 */ /* 0x0003e2000c101b3c */
[-C--:B------:R-:W-:Y:S02]  /*23c60*/  @!P1 LEA.HI.X R5, R173, R9.reuse, R174, 0x2, P3 ;  /* 0x00000009ad059211 */ /* 0x080fe400018f14ae */
[----:B------:R-:W-:Y:S02]  /*23c70*/  ISETP.GE.AND P3, PT, R165, UR4, PT ;  /* 0x00000004a5007c0c */ /* 0x000fe4000bf66270 */
[CC--:B0-----:R-:W-:Y:S01]  /*23c80*/  @!P0 LEA R6, P6, R171.reuse, R0.reuse, 0x2 ;  /* 0x00000000ab068211 */ /* 0x0c1fe200078c10ff */
[----:B------:R0:W-:Y:S03]  /*23c90*/  @!P1 ST.E.64 desc[UR60][R4.64], R106 ;  /* 0x0000006a04009985 */ /* 0x0001e6000c101b3c */
[----:B------:R-:W-:Y:S02]  /*23ca0*/  @!P0 LEA.HI.X R7, R171, R9, R172, 0x2, P6 ;  /* 0x00000009ab078211 */ /* 0x000fe400030f14ac */
[----:B-1----:R-:W-:-:S03]  /*23cb0*/  @!P5 LEA R2, P1, R169, R0, 0x2 ;  /* 0x00000000a902d211 */ /* 0x002fc600078210ff */
        /* <DEDUP_REMOVED lines=8> */
[-C--:B-1----:R-:W-:Y:S01]  /*23d40*/  @!P3 LEA R6, P6, R165, R0.reuse, 0x2 ;  /* 0x00000000a506b211 */ /* 0x082fe200078c10ff */
[----:B------:R1:W-:Y:S01]  /*23d50*/  @!P4 ST.E.64 desc[UR60][R4.64], R118 ;  /* 0x000000760400c985 */ /* 0x0003e2000c101b3c */
[----:B------:R-:W-:Y:S02]  /*23d60*/  ISETP.GE.AND P4, PT, R159, UR4, PT ;  /* 0x000000049f007c0c */ /* 0x000fe4000bf86270 */
[----:B------:R-:W-:Y:S02]  /*23d70*/  @!P3 LEA.HI.X R7, R165, R9, R166, 0x2, P6 ;  /* 0x00000009a507b211 */ /* 0x000fe400030f14a6 */
[----:B0-----:R-:W-:-:S03]  /*23d80*/  @!P1 LEA R2, P6, R161, R0, 0x2 ;  /* 0x00000000a1029211 */ /* 0x001fc600078c10ff */
[----:B------:R0:W-:Y:S01]  /*23d90*/  @!P3 ST.E.64 desc[UR60][R6.64], R122 ;  /* 0x0000007a0600b985 */ /* 0x0001e2000c101b3c */
[----:B------:R-:W-:Y:S02]  /*23da0*/  ISETP.GE.AND P3, PT, R157, UR4, PT ;  /* 0x000000049d007c0c */ /* 0x000fe4000bf66270 */
[----:B------:R-:W-:Y:S02]  /*23db0*/  @!P1 LEA.HI.X R3, R161, R9, R162, 0x2, P6 ;  /* 0x00000009a1039211 */ /* 0x000fe400030f14a2 */
[----:B-1----:R-:W-:-:S04]  /*23dc0*/  @!P0 LEA R4, P5, R163, R0, 0x2 ;  /* 0x00000000a3048211 */ /* 0x002fc800078a10ff */
[----:B------:R-:W-:Y:S02]  /*23dd0*/  @!P0 LEA.HI.X R5, R163, R9, R164, 0x2, P5 ;  /* 0x00000009a3058211 */ /* 0x000fe400028f14a4 */
[----:B------:R-:W-:-:S03]  /*23de0*/  ISETP.GE.AND P5, PT, R93, UR4, PT ;  /* 0x000000045d007c0c */ /* 0x000fc6000bfa6270 */
[----:B------:R1:W-:Y:S04]  /*23df0*/  @!P0 ST.E.64 desc[UR60][R4.64], R126 ;  /* 0x0000007e04008985 */ /* 0x0003e8000c101b3c */
[----:B------:R2:W-:Y:S01]  /*23e00*/  @!P1 ST.E.64 desc[UR60][R2.64], R130 ;  /* 0x0000008202009985 */ /* 0x0005e2000c101b3c */
[----:B0-----:R-:W-:-:S04]  /*23e10*/  @!P2 LEA R6, P1, R155, R0, 0x2 ;  /* 0x000000009b06a211 */ /* 0x001fc800078210ff */
[-C--:B------:R-:W-:Y:S02]  /*23e20*/  @!P2 LEA.HI.X R7, R155, R9.reuse, R156, 0x2, P1 ;  /* 0x000000099b07a211 */ /* 0x080fe400008f149c */
[-C--:B-1----:R-:W-:Y:S02]  /*23e30*/  @!P4 LEA R4, P0, R159, R0.reuse, 0x2 ;  /* 0x000000009f04c211 */ /* 0x082fe400078010ff */
[-C--:B--2---:R-:W-:Y:S02]  /*23e40*/  @!P3 LEA R2, P6, R157, R0.reuse, 0x2 ;  /* 0x000000009d02b211 */ /* 0x084fe400078c10ff */
[-C--:B------:R-:W-:Y:S02]  /*23e50*/  @!P4 LEA.HI.X R5, R159, R9.reuse, R160, 0x2, P0 ;  /* 0x000000099f05c211 */ /* 0x080fe400000f14a0 */
[----:B------:R-:W-:Y:S02]  /*23e60*/  @!P5 LEA R10, P0, R93, R0, 0x2 ;  /* 0x000000005d0ad211 */ /* 0x000fe400078010ff */
[-C--:B------:R-:W-:Y:S01]  /*23e70*/  @!P3 LEA.HI.X R3, R157, R9.reuse, R158, 0x2, P6 ;  /* 0x000000099d03b211 */ /* 0x080fe200030f149e */
[----:B------:R0:W-:Y:S01]  /*23e80*/  @!P4 ST.E.64 desc[UR60][R4.64], R134 ;  /* 0x000000860400c985 */ /* 0x0001e2000c101b3c */
[----:B------:R-:W-:-:S02]  /*23e90*/  @!P5 LEA.HI.X R11, R93, R9, R154, 0x2, P0 ;  /* 0x000000095d0bd211 */ /* 0x000fc400000f149a */
[----:B------:R-:W-:Y:S01]  /*23ea0*/  ISETP.GE.AND P0, PT, R24, UR4, PT ;  /* 0x0000000418007c0c */ /* 0x000fe2000bf06270 */
[----:B------:R0:W-:Y:S04]  /*23eb0*/  @!P3 ST.E.64 desc[UR60][R2.64], R138 ;  /* 0x0000008a0200b985 */ /* 0x0001e8000c101b3c */
[----:B------:R0:W-:Y:S04]  /*23ec0*/  @!P2 ST.E.64 desc[UR60][R6.64], R142 ;  /* 0x0000008e0600a985 */ /* 0x0001e8000c101b3c */
[----:B------:R0:W-:Y:S04]  /*23ed0*/  @!P5 ST.E.64 desc[UR60][R10.64], R146 ;  /* 0x000000920a00d985 */ /* 0x0001e8000c101b3c */
[----:B------:R-:W-:Y:S05]  /*23ee0*/  @P0 BRA `(.L_x_1835) ;  /* 0x0000000c00940947 */ /* 0x000fea0003800000 */
[----:B0-----:R-:W-:-:S04]  /*23ef0*/  LEA R2, P0, R24, R0, 0x2 ;  /* 0x0000000018027211 */ /* 0x001fc800078010ff */
[----:B------:R-:W-:-:S05]  /*23f00*/  LEA.HI.X R3, R24, R9, R92, 0x2, P0 ;  /* 0x0000000918037211 */ /* 0x000fca00000f145c */
[----:B------:R0:W-:Y:S01]  /*23f10*/  ST.E.64 desc[UR60][R2.64], R150 ;  /* 0x0000009602007985 */ /* 0x0001e2000c101b3c */
[----:B------:R-:W-:Y:S05]  /*23f20*/  BRA `(.L_x_1835) ;  /* 0x0000000c00847947 */ /* 0x000fea0003800000 */
.L_x_1826:
[----:B------:R-:W3:Y:S01]  /*23f30*/  LDL R8, [R1+0x8c] ;  /* 0x00008c0001087983 */ /* 0x000ee20000100800 */
[----:B------:R-:W-:Y:S01]  /*23f40*/  ULDC.64 UR4, c[0x0][0xc08] ;  /* 0x0003020000047ab9 */ /* 0x000fe20000000a00 */
[----:B------:R-:W3:Y:S01]  /*23f50*/  LDC.64 R2, c[0x0][0xc00] ;  /* 0x00030000ff027b82 */ /* 0x000ee20000000a00 */
[----:B------:R-:W-:Y:S01]  /*23f60*/  ISETP.NE.U32.AND P0, PT, RZ, UR4, PT ;  /* 0x00000004ff007c0c */ /* 0x000fe2000bf05070 */
[----:B------:R-:W4:Y:S01]  /*23f70*/  LDL R7, [R1+0x88] ;  /* 0x0000880001077983 */ /* 0x000f220000100800 */
[----:B------:R-:W-:Y:S02]  /*23f80*/  IMAD.MOV.U32 R15, RZ, RZ, RZ ;  /* 0x000000ffff0f7224 */ /* 0x000fe400078e00ff */
[----:B------:R-:W-:Y:S01]  /*23f90*/  ISETP.NE.AND.EX P1, PT, RZ, UR5, PT, P0 ;  /* 0x00000005ff007c0c */ /* 0x000fe2000bf25300 */
[----:B------:R-:W-:Y:S02]  /*23fa0*/  ULDC.64 UR4, c[0x0][0xc00] ;  /* 0x0003000000047ab9 */ /* 0x000fe40000000a00 */
[----:B------:R-:W-:-:S04]  /*23fb0*/  ISETP.NE.U32.AND P0, PT, RZ, UR4, PT ;  /* 0x00000004ff007c0c */ /* 0x000fc8000bf05070 */
[----:B------:R-:W-:-:S06]  /*23fc0*/  ISETP.NE.AND.EX P0, PT, RZ, UR5, PT, P0 ;  /* 0x00000005ff007c0c */ /* 0x000fcc000bf05300 */
[----:B------:R-:W1:Y:S01]  /*23fd0*/  @P1 LDC.64 R4, c[0x0][0xc08] ;  /* 0x00030200ff041b82 */ /* 0x000e620000000a00 */
[----:B------:R-:W-:Y:S02]  /*23fe0*/  ULDC UR4, c[0x0][0xa88] ;  /* 0x0002a20000047ab9 */ /* 0x000fe40000000800 */
[----:B0-----:R-:W-:Y:S01]  /*23ff0*/  IMAD.U32 R0, RZ, RZ, UR4 ;  /* 0x00000004ff007e24 */ /* 0x001fe2000f8e00ff */
[----:B------:R-:W0:Y:S01]  /*24000*/  S2R R35, SR_TID.X ;  /* 0x0000000000237919 */ /* 0x000e220000002100 */
[----:B---3--:R-:W-:-:S04]  /*24010*/  IMAD.WIDE R2, R8, 0x4, R2 ;  /* 0x0000000408027825 */ /* 0x008fc800078e0202 */
[----:B-1----:R-:W-:Y:S01]  /*24020*/  @P1 IMAD.WIDE R4, R8, 0x4, R4 ;  /* 0x0000000408041825 */ /* 0x002fe200078e0204 */
[----:B------:R1:W5:Y:S04]  /*24030*/  @P0 LDG.E R15, desc[UR60][R2.64] ;  /* 0x0000003c020f0981 */ /* 0x000368000c1e1900 */
[----:B------:R1:W5:Y:S01]  /*24040*/  @P1 LDG.E R0, desc[UR60][R4.64] ;  /* 0x0000003c04001981 */ /* 0x000362000c1e1900 */
[----:B----4-:R-:W-:Y:S02]  /*24050*/  ISETP.NE.AND P2, PT, R7, RZ, PT ;  /* 0x000000ff0700720c */ /* 0x010fe40003f45270 */
[----:B0-----:R-:W-:Y:S02]  /*24060*/  IADD3 R6, R35, -0x80, RZ ;  /* 0xffffff8023067810 */ /* 0x001fe40007ffe0ff */
[----:B------:R-:W-:-:S02]  /*24070*/  SHF.R.S32.HI R28, RZ, 0x1f, R8 ;  /* 0x0000001fff1c7819 */ /* 0x000fc40000011408 */
[----:B------:R-:W-:-:S07]  /*24080*/  ISETP.GT.AND P3, PT, R6, 0x7f, PT ;  /* 0x0000007f0600780c */ /* 0x000fce0003f64270 */
[----:B------:R-:W0:Y:S02]  /*24090*/  @!P2 LDC R7, c[0x0][0xad4] ;  /* 0x0002b500ff07ab82 */ /* 0x000e240000000800 */
[----:B0-----:R1:W-:Y:S01]  /*240a0*/  @!P2 STL [R1+0x88], R7 ;  /* 0x000088070100a387 */ /* 0x0013e20000100800 */
[----:B------:R-:W-:Y:S01]  /*240b0*/  ISETP.GT.AND P2, PT, R7, 0x1, PT ;  /* 0x000000010700780c */ /* 0x000fe20003f44270 */
[----:B------:R-:W-:-:S12]  /*240c0*/  @P1 BRA `(.L_x_1838) ;  /* 0x0000000000101947 */ /* 0x000fd80003800000 */
[----:B------:R-:W-:Y:S05]  /*240d0*/  @!P0 BRA `(.L_x_1838) ;  /* 0x00000000000c8947 */ /* 0x000fea0003800000 */
[----:B-1----:R-:W3:Y:S04]  /*240e0*/  LDG.E R5, desc[UR60][R2.64] ;  /* 0x0000003c02057981 */ /* 0x002ee8000c1e1900 */
[----:B-----5:R-:W3:Y:S02]  /*240f0*/  LDG.E R0, desc[UR60][R2.64+0x4] ;  /* 0x0000043c02007981 */ /* 0x020ee4000c1e1900 */
[----:B---3--:R-:W-:-:S07]  /*24100*/  IMAD.IADD R0, R0, 0x1, -R5 ;  /* 0x0000000100007824 */ /* 0x008fce00078e0a05 */
.L_x_1838:
[----:B------:R-:W-:Y:S01]  /*24110*/  BSSY B1, `(.L_x_1839) ;  /* 0x0000037000017945 */ /* 0x000fe20003800000 */
[----:B------:R-:W-:Y:S02]  /*24120*/  SEL R33, R8, RZ, !P0 ;  /* 0x000000ff08217207 */ /* 0x000fe40004000000 */
[----:B------:R-:W-:Y:S02]  /*24130*/  SEL R28, R28, RZ, !P0 ;  /* 0x000000ff1c1c7207 */ /* 0x000fe40004000000 */
[----:B--2--5:R-:W-:Y:S01]  /*24140*/  SHF.R.S32.HI R24, RZ, 0x1f, R15 ;  /* 0x0000001fff187819 */ /* 0x024fe2000001140f */
[----:B------:R-:W-:Y:S06]  /*24150*/  @P3 BRA `(.L_x_1840) ;  /* 0x0000000000c83947 */ /* 0x000fec0003800000 */
[----:B-1----:R-:W2:Y:S01]  /*24160*/  LDL R3, [R1+0x5c] ;  /* 0x00005c0001037983 */ /* 0x002ea20000100800 */
[----:B------:R-:W0:Y:S02]  /*24170*/  LDC R37, c[0x0][0xbe8] ;  /* 0x0002fa00ff257b82 */ /* 0x000e240000000800 */
[----:B0-----:R-:W-:Y:S01]  /*24180*/  IMAD R2, R0, R37, RZ ;  /* 0x0000002500027224 */ /* 0x001fe200078e02ff */
[----:B--2---:R-:W-:-:S04]  /*24190*/  IADD3 R35, R3, -0x80, R35 ;  /* 0xffffff8003237810 */ /* 0x004fc80007ffe023 */
[----:B------:R-:W-:-:S13]  /*241a0*/  ISETP.GE.AND P0, PT, R35, R2, PT ;  /* 0x000000022300720c */ /* 0x000fda0003f06270 */
[----:B------:R-:W-:Y:S05]  /*241b0*/  @P0 BRA `(.L_x_1840) ;  /* 0x0000000000b00947 */ /* 0x000fea0003800000 */
[----:B------:R-:W2:Y:S01]  /*241c0*/  LDL.LU R30, [R1+0x94] ;  /* 0x00009400011e7983 */ /* 0x000ea20000300800 */
[----:B------:R-:W-:Y:S01]  /*241d0*/  IMAD.MOV.U32 R20, RZ, RZ, 0x9b8 ;  /* 0x000009b8ff147424 */ /* 0x000fe200078e00ff */
[----:B------:R-:W-:Y:S01]  /*241e0*/  ISETP.GT.AND P0, PT, R7, 0x1, PT ;  /* 0x000000010700780c */ /* 0x000fe20003f04270 */
[----:B------:R-:W0:Y:S01]  /*241f0*/  LDC.64 R8, c[0x0][0xba8] ;  /* 0x0002ea00ff087b82 */ /* 0x000e220000000a00 */
[----:B------:R-:W-:Y:S01]  /*24200*/  ISETP.NE.AND P1, PT, R37, 0x1, PT ;  /* 0x000000012500780c */ /* 0x000fe20003f25270 */
[----:B------:R-:W-:Y:S01]  /*24210*/  IMAD.MOV.U32 R21, RZ, RZ, R35 ;  /* 0x000000ffff157224 */ /* 0x000fe200078e0023 */
[----:B------:R-:W-:-:S05]  /*24220*/  SEL R20, R20, 0x978, P0 ;  /* 0x0000097814147807 */ /* 0x000fca0000000000 */
[----:B------:R-:W1:Y:S08]  /*24230*/  LDC.64 R2, c[0x0][R20+0x220] ;  /* 0x0000880014027b82 */ /* 0x000e700000000a00 */
[----:B------:R-:W3:Y:S08]  /*24240*/  LDC.64 R10, c[0x0][R20+0x218] ;  /* 0x00008600140a7b82 */ /* 0x000ef00000000a00 */
[----:B------:R-:W4:Y:S08]  /*24250*/  LDC.64 R4, c[0x0][R20+0x228] ;  /* 0x00008a0014047b82 */ /* 0x000f300000000a00 */
[----:B------:R-:W5:Y:S08]  /*24260*/  @P1 LDC R14, c[0x0][0xbec] ;  /* 0x0002fb00ff0e1b82 */ /* 0x000f700000000800 */
[----:B------:R-:W4:Y:S08]  /*24270*/  LDC.64 R6, c[0x0][R20+0x210] ;  /* 0x0000840014067b82 */ /* 0x000f300000000a00 */
[----:B------:R-:W4:Y:S01]  /*24280*/  @P1 LDC R31, c[0x0][0xbf0] ;  /* 0x0002fc00ff1f1b82 */ /* 0x000f220000000800 */
[----:B-----5:R-:W-:-:S07]  /*24290*/  @P1 IMAD.HI.U32 R14, R35, R14, RZ ;  /* 0x0000000e230e1227 */ /* 0x020fce00078e00ff */
[----:B0-----:R-:W0:Y:S01]  /*242a0*/  @!P0 LDC R8, c[0x0][0xb50] ;  /* 0x0002d400ff088b82 */ /* 0x001e220000000800 */
[-C--:B-1----:R-:W-:Y:S02]  /*242b0*/  IMAD R3, R3, R33.reuse, RZ ;  /* 0x0000002103037224 */ /* 0x082fe400078e02ff */
[----:B------:R-:W-:-:S05]  /*242c0*/  IMAD.WIDE.U32 R12, R2, R33, RZ ;  /* 0x00000021020c7225 */ /* 0x000fca00078e00ff */
[----:B------:R-:W1:Y:S01]  /*242d0*/  @!P0 LDC R9, c[0x0][0xb54] ;  /* 0x0002d500ff098b82 */ /* 0x000e620000000800 */
[-C--:B---3--:R-:W-:Y:S02]  /*242e0*/  IMAD R29, R11, R226.reuse, RZ ;  /* 0x000000e20b1d7224 */ /* 0x088fe400078e02ff */
[----:B------:R-:W-:Y:S01]  /*242f0*/  IMAD.WIDE.U32 R10, R10, R226, RZ ;  /* 0x000000e20a0a7225 */ /* 0x000fe200078e00ff */
[----:B----4-:R-:W-:-:S03]  /*24300*/  @P1 SHF.R.U32.HI R21, RZ, R31, R14 ;  /* 0x0000001fff151219 */ /* 0x010fc6000001160e */
        /* <DEDUP_REMOVED lines=19> */
[----:B------:R-:W-:Y:S02]  /*24440*/  IMAD.MOV.U32 R3, RZ, RZ, -0x800000 ;  /* 0xff800000ff037424 */ /* 0x000fe400078e00ff */
[----:B------:R-:W-:-:S05]  /*24450*/  IMAD.IADD R2, R5, 0x1, R11 ;  /* 0x0000000105027824 */ /* 0x000fca00078e020b */
[----:B-1----:R-:W-:-:S05]  /*24460*/  LEA.HI.X R9, R4, R9, R2, 0x2, P0 ;  /* 0x0000000904097211 */ /* 0x002fca00000f1402 */
[----:B------:R0:W-:Y:S02]  /*24470*/  STG.E desc[UR60][R8.64], R3 ;  /* 0x0000000308007986 */ /* 0x0001e4000c10193c */
.L_x_1840:
[----:B------:R-:W-:Y:S05]  /*24480*/  BSYNC B1 ;  /* 0x0000000000017941 */ /* 0x000fea0003800000 */
.L_x_1839:
[----:B------:R-:W-:Y:S05]  /*24490*/  @P2 BRA `(.L_x_1835) ;  /* 0x0000000800282947 */ /* 0x000fea0003800000 */
[----:B-1----:R-:W2:Y:S01]  /*244a0*/  LDL R4, [R1+0x84] ;  /* 0x0000840001047983 */ /* 0x002ea20000100800 */
[----:B------:R-:W1:Y:S01]  /*244b0*/  LDC R11, c[0x0][0xbe8] ;  /* 0x0002fa00ff0b7b82 */ /* 0x000e620000000800 */
[----:B------:R-:W-:Y:S01]  /*244c0*/  ULDC.64 UR4, c[0x0][0xaa0] ;  /* 0x0002a80000047ab9 */ /* 0x000fe20000000a00 */
[----:B------:R-:W-:Y:S01]  /*244d0*/  ULDC.64 UR6, c[0x0][0xaf0] ;  /* 0x0002bc0000067ab9 */ /* 0x000fe20000000a00 */
[----:B------:R-:W3:Y:S04]  /*244e0*/  LDL.LU R10, [R1+0x5c] ;  /* 0x00005c00010a7983 */ /* 0x000ee80000300800 */
[----:B0-----:R-:W2:Y:S01]  /*244f0*/  LDL R8, [R1+0x10] ;  /* 0x0000100001087983 */ /* 0x001ea20000100800 */
[----:B------:R-:W-:-:S03]  /*24500*/  IMAD R2, R24, UR4, RZ ;  /* 0x0000000418027c24 */ /* 0x000fc6000f8e02ff */
[----:B------:R0:W5:Y:S01]  /*24510*/  LDL R14, [R1+0x8] ;  /* 0x00000800010e7983 */ /* 0x0001620000100800 */
[C---:B------:R-:W-:Y:S02]  /*24520*/  IMAD R5, R15.reuse, UR5, R2 ;  /* 0x000000050f057c24 */ /* 0x040fe4000f8e0202 */
[----:B------:R-:W-:Y:S01]  /*24530*/  IMAD.WIDE.U32 R2, R15, UR4, RZ ;  /* 0x000000040f027c25 */ /* 0x000fe2000f8e00ff */
[----:B------:R-:W-:Y:S01]  /*24540*/  ULDC.64 UR4, c[0x0][0xae8] ;  /* 0x0002ba0000047ab9 */ /* 0x000fe20000000a00 */
[----:B-1----:R-:W-:-:S13]  /*24550*/  ISETP.NE.AND P0, PT, R11, 0x1, PT ;  /* 0x000000010b00780c */ /* 0x002fda0003f05270 */
[----:B------:R-:W1:Y:S08]  /*24560*/  @P0 LDC R6, c[0x0][0xbec] ;  /* 0x0002fb00ff060b82 */ /* 0x000e700000000800 */
[----:B------:R-:W4:Y:S01]  /*24570*/  @P0 LDC R7, c[0x0][0xbf0] ;  /* 0x0002fc00ff070b82 */ /* 0x000f220000000800 */
[----:B------:R-:W-:Y:S02]  /*24580*/  IMAD.IADD R3, R3, 0x1, R5 ;  /* 0x0000000103037824 */ /* 0x000fe400078e0205 */
[----:B------:R-:W-:-:S04]  /*24590*/  IMAD.WIDE.U32 R2, R226, UR4, R2 ;  /* 0x00000004e2027c25 */ /* 0x000fc8000f8e0002 */
[----:B------:R-:W-:Y:S01]  /*245a0*/  IMAD R3, R226, UR5, R3 ;  /* 0x00000005e2037c24 */ /* 0x000fe2000f8e0203 */
[----:B------:R-:W-:Y:S01]  /*245b0*/  ULDC.64 UR4, c[0x0][0xae0] ;  /* 0x0002b80000047ab9 */ /* 0x000fe20000000a00 */
[----:B------:R-:W-:-:S04]  /*245c0*/  IMAD.WIDE.U32 R2, R33, UR6, R2 ;  /* 0x0000000621027c25 */ /* 0x000fc8000f8e0002 */
[----:B------:R-:W-:Y:S01]  /*245d0*/  IMAD R13, R0, R11, RZ ;  /* 0x0000000b000d7224 */ /* 0x000fe200078e02ff */
[----:B------:R-:W-:Y:S01]  /*245e0*/  BSSY B1, `(.L_x_1841) ;  /* 0x0000033000017945 */ /* 0x000fe20003800000 */
[----:B--2---:R-:W-:-:S05]  /*245f0*/  LEA R4, R4, R8, 0x5 ;  /* 0x0000000804047211 */ /* 0x004fca00078e28ff */
[----:B---3--:R-:W-:-:S04]  /*24600*/  IMAD.IADD R9, R10, 0x1, R4 ;  /* 0x000000010a097824 */ /* 0x008fc800078e0204 */
[----:B-1----:R-:W-:-:S04]  /*24610*/  @P0 IMAD.HI.U32 R4, R9, R6, RZ ;  /* 0x0000000609040227 */ /* 0x002fc800078e00ff */
[----:B------:R-:W-:Y:S01]  /*24620*/  IMAD.MOV.U32 R5, RZ, RZ, R9 ;  /* 0x000000ffff057224 */ /* 0x000fe200078e0009 */
[----:B----4-:R-:W-:Y:S01]  /*24630*/  @P0 SHF.R.U32.HI R5, RZ, R7, R4 ;  /* 0x00000007ff050219 */ /* 0x010fe20000011604 */
[----:B------:R-:W-:-:S03]  /*24640*/  IMAD R6, R28, UR6, RZ ;  /* 0x000000061c067c24 */ /* 0x000fc6000f8e02ff */
[--C-:B------:R-:W-:Y:S01]  /*24650*/  SHF.R.S32.HI R4, RZ, 0x1f, R5.reuse ;  /* 0x0000001fff047819 */ /* 0x100fe20000011405 */
[----:B------:R-:W-:Y:S02]  /*24660*/  IMAD R7, R33, UR7, R6 ;  /* 0x0000000721077c24 */ /* 0x000fe4000f8e0206 */
        /* <DEDUP_REMOVED lines=10> */
[----:B------:R-:W-:Y:S02]  /*24710*/  IMAD.IADD R12, R8, 0x1, R10 ;  /* 0x00000001080c7824 */ /* 0x000fe400078e020a */
[C---:B------:R-:W-:Y:S02]  /*24720*/  IMAD R5, R7.reuse, UR5, R4 ;  /* 0x0000000507057c24 */ /* 0x040fe4000f8e0204 */
[----:B------:R-:W-:Y:S01]  /*24730*/  IMAD.WIDE.U32 R2, R7, UR4, R2 ;  /* 0x0000000407027c25 */ /* 0x000fe2000f8e0002 */
[----:B------:R-:W-:Y:S01]  /*24740*/  ISETP.GE.AND P2, PT, R12, R13, PT ;  /* 0x0000000d0c00720c */ /* 0x000fe20003f46270 */
[----:B------:R-:W-:-:S02]  /*24750*/  ULDC.64 UR4, c[0x0][0xa80] ;  /* 0x0002a00000047ab9 */ /* 0x000fc40000000a00 */
[----:B------:R-:W-:Y:S01]  /*24760*/  VIADD R0, R12, 0x20 ;  /* 0x000000200c007836 */ /* 0x000fe20000000000 */
[----:B------:R-:W-:Y:S02]  /*24770*/  IADD3 R3, R3, R5, RZ ;  /* 0x0000000503037210 */ /* 0x000fe40007ffe0ff */
[----:B------:R-:W-:Y:S02]  /*24780*/  LEA R10, P3, R2, UR4, 0x1 ;  /* 0x00000004020a7c11 */ /* 0x000fe4000f8608ff */
[-C--:B------:R-:W-:Y:S01]  /*24790*/  ISETP.GE.AND P1, PT, R0, R13.reuse, PT ;  /* 0x0000000d0000720c */ /* 0x080fe20003f26270 */
[----:B------:R-:W-:Y:S01]  /*247a0*/  VIADD R0, R12, 0x40 ;  /* 0x000000400c007836 */ /* 0x000fe20000000000 */
[----:B------:R-:W-:Y:S01]  /*247b0*/  LEA.HI.X R11, R2, UR5, R3, 0x1, P3 ;  /* 0x00000005020b7c11 */ /* 0x000fe200098f0c03 */
[----:B------:R0:W1:Y:S03]  /*247c0*/  SHFL.IDX PT, R8, R10, RZ, 0x181f ;  /* 0x00181fff0a087589 */ /* 0x00006600000e0000 */
[----:B------:R-:W-:-:S02]  /*247d0*/  ISETP.GE.AND P0, PT, R0, R13, PT ;  /* 0x0000000d0000720c */ /* 0x000fc40003f06270 */
[----:B------:R0:W2:Y:S01]  /*247e0*/  SHFL.IDX PT, R0, R11, RZ, 0x181f ;  /* 0x00181fff0b007589 */ /* 0x0000a200000e0000 */
[----:B------:R-:W-:Y:S10]  /*247f0*/  @P2 BRA `(.L_x_1842) ;  /* 0x0000000000442947 */ /* 0x000ff40003800000 */
        /* <DEDUP_REMOVED lines=12> */
[----:B-----5:R-:W-:Y:S02]  /*248c0*/  @!P3 LEA.HI.X R7, R22, R0, R14, 0x1, P6 ;  /* 0x000000001607b211 */ /* 0x020fe400030f0c0e */
[----:B------:R-:W-:-:S03]  /*248d0*/  @!P2 LEA R8, P6, R23, R8, 0x1 ;  /* 0x000000081708a211 */ /* 0x000fc600078c08ff */
[----:B------:R3:W-:Y:S01]  /*248e0*/  @!P3 ST.E.128 desc[UR60][R6.64], RZ ;  /* 0x000000ff0600b985 */ /* 0x0007e2000c101d3c */
[----:B------:R-:W-:-:S05]  /*248f0*/  @!P2 LEA.HI.X R9, R23, R0, R229, 0x1, P6 ;  /* 0x000000001709a211 */ /* 0x000fca00030f0ce5 */
[----:B------:R3:W-:Y:S04]  /*24900*/  @!P2 ST.E.128 desc[UR60][R8.64], RZ ;  /* 0x000000ff0800a985 */ /* 0x0007e8000c101d3c */
.L_x_1842:
[----:B------:R-:W-:Y:S05]  /*24910*/  BSYNC B1 ;  /* 0x0000000000017941 */ /* 0x000fea0003800000 */
.L_x_1841:
        /* <DEDUP_REMOVED lines=9> */
[CC--:B-1----:R-:W-:Y:S02]  /*249b0*/  @!P4 LEA R2, P6, R18.reuse, R8.reuse, 0x1 ;  /* 0x000000081202c211 */ /* 0x0c2fe400078c08ff */
[C---:B------:R-:W-:Y:S02]  /*249c0*/  @!P3 LEA R4, P5, R201.reuse, R8, 0x1 ;  /* 0x00000008c904b211 */ /* 0x040fe400078a08ff */
[----:B----4-:R-:W-:Y:S02]  /*249d0*/  @!P4 LEA.HI.X R3, R18, R0, R19, 0x1, P6 ;  /* 0x000000001203c211 */ /* 0x010fe400030f0c13 */
[----:B------:R-:W-:Y:S02]  /*249e0*/  @!P2 LEA R6, P6, R22, R8, 0x1 ;  /* 0x000000081606a211 */ /* 0x000fe400078c08ff */
[----:B------:R-:W-:Y:S01]  /*249f0*/  @!P3 LEA.HI.X R5, R201, R0, R224, 0x1, P5 ;  /* 0x00000000c905b211 */ /* 0x000fe200028f0ce0 */
[----:B------:R3:W-:Y:S01]  /*24a00*/  @!P4 ST.E.128 desc[UR60][R2.64], RZ ;  /* 0x000000ff0200c985 */ /* 0x0007e2000c101d3c */
[----:B------:R-:W-:-:S02]  /*24a10*/  @!P1 LEA R8, P5, R23, R8, 0x1 ;  /* 0x0000000817089211 */ /* 0x000fc400078a08ff */
[-C--:B-----5:R-:W-:Y:S01]  /*24a20*/  @!P2 LEA.HI.X R7, R22, R0.reuse, R14, 0x1, P6 ;  /* 0x000000001607a211 */ /* 0x0a0fe200030f0c0e */
[----:B------:R3:W-:Y:S01]  /*24a30*/  @!P3 ST.E.128 desc[UR60][R4.64], RZ ;  /* 0x000000ff0400b985 */ /* 0x0007e2000c101d3c */
[----:B------:R-:W-:-:S03]  /*24a40*/  @!P1 LEA.HI.X R9, R23, R0, R229, 0x1, P5 ;  /* 0x0000000017099211 */ /* 0x000fc600028f0ce5 */
[----:B------:R3:W-:Y:S04]  /*24a50*/  @!P2 ST.E.128 desc[UR60][R6.64], RZ ;  /* 0x000000ff0600a985 */ /* 0x0007e8000c101d3c */
[----:B------:R3:W-:Y:S02]  /*24a60*/  @!P1 ST.E.128 desc[UR60][R8.64], RZ ;  /* 0x000000ff08009985 */ /* 0x0007e4000c101d3c */
.L_x_1844:
[----:B------:R-:W-:Y:S05]  /*24a70*/  BSYNC B1 ;  /* 0x0000000000017941 */ /* 0x000fea0003800000 */
.L_x_1843:
        /* <DEDUP_REMOVED lines=16> */
[----:B-----5:R-:W-:-:S02]  /*24b80*/  @!P1 LEA.HI.X R7, R22, R0, R14, 0x1, P4 ;  /* 0x0000000016079211 */ /* 0x020fc400020f0c0e */
[----:B------:R-:W-:Y:S01]  /*24b90*/  @!P0 LEA.HI.X R9, R23, R0, R229, 0x1, P6 ;  /* 0x0000000017098211 */ /* 0x000fe200030f0ce5 */
[----:B------:R3:W-:Y:S04]  /*24ba0*/  @!P2 ST.E.128 desc[UR60][R4.64], RZ ;  /* 0x000000ff0400a985 */ /* 0x0007e8000c101d3c */
[----:B------:R3:W-:Y:S04]  /*24bb0*/  @!P1 ST.E.128 desc[UR60][R6.64], RZ ;  /* 0x000000ff06009985 */ /* 0x0007e8000c101d3c */
[----:B------:R3:W-:Y:S02]  /*24bc0*/  @!P0 ST.E.128 desc[UR60][R8.64], RZ ;  /* 0x000000ff08008985 */ /* 0x0007e4000c101d3c */
.L_x_1846:
[----:B------:R-:W-:Y:S05]  /*24bd0*/  BSYNC B1 ;  /* 0x0000000000017941 */ /* 0x000fea0003800000 */
.L_x_1845:
        /* <DEDUP_REMOVED lines=10> */
[-C--:B--2---:R-:W-:Y:S02]  /*24c80*/  @!P3 LEA R2, P6, R18, R8.reuse, 0x1 ;  /* 0x000000081202b211 */ /* 0x084fe400078c08ff */
[-C--:B------:R-:W-:Y:S02]  /*24c90*/  @!P2 LEA R4, P5, R201, R8.reuse, 0x1 ;  /* 0x00000008c904a211 */ /* 0x080fe400078a08ff */
[-C--:B------:R-:W-:Y:S02]  /*24ca0*/  @!P1 LEA R6, P4, R22, R8.reuse, 0x1 ;  /* 0x0000000816069211 */ /* 0x080fe400078808ff */
[-C--:B0-----:R-:W-:Y:S02]  /*24cb0*/  @!P3 LEA.HI.X R3, R18, R11.reuse, R19, 0x1, P6 ;  /* 0x0000000b1203b211 */ /* 0x081fe400030f0c13 */
        /* <DEDUP_REMOVED lines=8> */
.L_x_1835:
[----:B------:R-:W-:Y:S05]  /*24d40*/  BSYNC B0 ;  /* 0x0000000000007941 */ /* 0x000fea0003800000 */
.L_x_1825:
[----:B------:R-:W-:Y:S02]  /*24d50*/  ULDC UR4, c[0x0][0xc3c] ;  /* 0x00030f0000047ab9 */ /* 0x000fe40000000800 */
[----:B------:R-:W-:-:S13]  /*24d60*/  ISETP.GE.AND P0, PT, R27, UR4, PT ;  /* 0x000000041b007c0c */ /* 0x000fda000bf06270 */
[----:B------:R-:W-:Y:S05]  /*24d70*/  @!P0 BRA `(.L_x_1847) ;  /* 0xfffffdc800e08947 */ /* 0x000fea000383ffff */
[----:B------:R-:W-:Y:S05]  /*24d80*/  BRA `(.L_x_1537) ;  /* 0x0000008400487947 */ /* 0x000fea0003800000 */
.L_x_1535:
        /* <DEDUP_REMOVED lines=16> */
.L_x_1848:
        /* <DEDUP_REMOVED lines=40> */
[----:B------:R-:W-:Y:S01]  /*25110*/  MOV R9, R4 ;  /* 0x0000000400097202 */ /* 0x000fe20000000f00 */
[----:B------:R-:W-:Y:S01]  /*25120*/  UMOV UR4, URZ ;  /* 0x0000003f00047c82 */ /* 0x000fe20008000000 */
[----:B------:R-:W-:-:S05]  /*25130*/  ULDC UR5, c[0x0][0xc38] ;  /* 0x00030e0000057ab9 */ /* 0x000fca0000000800 */
.L_x_1852:
[----:B------:R-:W0:Y:S01]  /*25140*/  LDC R2, c[0x0][0xc3c] ;  /* 0x00030f00ff027b82 */ /* 0x000e220000000800 */
[----:B------:R-:W-:Y:S01]  /*25150*/  UIADD3 UR4, UR4, 0x1f, URZ ;  /* 0x0000001f04047890 */ /* 0x000fe2000fffe03f */
[----:B------:R-:W-:Y:S02]  /*25160*/  ULDC UR7, c[0x0][0xc3c] ;  /* 0x00030f0000077ab9 */ /* 0x000fe40000000800 */
[----:B------:R-:W-:-:S03]  /*25170*/  IMAD.U32 R27, RZ, RZ, UR7 ;  /* 0x00000007ff1b7e24 */ /* 0x000fc6000f8e00ff */
[----:B0-----:R-:W-:-:S13]  /*25180*/  ISETP.LE.AND P6, PT, R2, UR4, PT ;  /* 0x0000000402007c0c */ /* 0x001fda000bfc3270 */
[----:B------:R-:W-:Y:S05]  /*25190*/  @P6 BRA `(.L_x_1851) ;  /* 0x0000000800a86947 */ /* 0x000fea0003800000 */
[----:B------:R-:W-:Y:S02]  /*251a0*/  VIADD R11, R6, UR4 ;  /* 0x00000004060b7c36 */ /* 0x000fe40008000000 */
[----:B------:R-:W-:Y:S02]  /*251b0*/  IMAD.MOV.U32 R7, RZ, RZ, RZ ;  /* 0x000000ffff077224 */ /* 0x000fe400078e00ff */
[----:B------:R-:W-:Y:S01]  /*251c0*/  IMAD.MOV.U32 R8, RZ, RZ, RZ ;  /* 0x000000ffff087224 */ /* 0x000fe200078e00ff */
[----:B------:R-:W-:-:S13]  /*251d0*/  ISETP.GE.OR P6, PT, R11, R2, !P0 ;  /* 0x000000020b00720c */ /* 0x000fda00047c6670 */
[----:B------:R-:W0:Y:S08]  /*251e0*/  @!P6 LDC.64 R4, c[0x0][0xc80] ;  /* 0x00032000ff04eb82 */ /* 0x000e300000000a00 */
[----:B------:R-:W1:Y:S01]  /*251f0*/  @!P6 LDC.64 R2, c[0x0][0xc78] ;  /* 0x00031e00ff02eb82 */ /* 0x000e620000000a00 */
[----:B0-----:R-:W-:-:S05]  /*25200*/  @!P6 IMAD.WIDE R4, R11, 0x4, R4 ;  /* 0x000000040b04e825 */ /* 0x001fca00078e0204 */
[----:B------:R-:W2:Y:S01]  /*25210*/  @!P6 LDG.E R7, desc[UR60][R4.64] ;  /* 0x0000003c0407e981 */ /* 0x000ea2000c1e1900 */
[----:B-1----:R-:W-:-:S05]  /*25220*/  @!P6 IMAD.WIDE R2, R11, 0x4, R2 ;  /* 0x000000040b02e825 */ /* 0x002fca00078e0202 */
[----:B------:R-:W2:Y:S02]  /*25230*/  @!P6 LDG.E R8, desc[UR60][R2.64] ;  /* 0x0000003c0208e981 */ /* 0x000ea4000c1e1900 */
[----:B--2---:R-:W-:-:S05]  /*25240*/  IMAD R13, R7, R8, RZ ;  /* 0x00000008070d7224 */ /* 0x004fca00078e02ff */
        /* <DEDUP_REMOVED lines=20> */
.L_x_1850:
        /* <DEDUP_REMOVED lines=11> */
[----:B------:R-:W-:-:S05]  /*25440*/  VIADD R3, R27, 0xffffffff ;  /* 0xffffffff1b037836 */ /* 0x000fca0000000000 */
[----:B------:R0:W1:Y:S02]  /*25450*/  SHFL.IDX PT, R24, R2, R3, 0x1f ;  /* 0x00001f0302187589 */ /* 0x00006400000e0000 */
.L_x_1853:
[----:B-1----:R-:W-:Y:S02]  /*25460*/  IMAD R24, R24, UR5, R5 ;  /* 0x0000000518187c24 */ /* 0x002fe4000f8e0205 */
[----:B------:R-:W-:-:S03]  /*25470*/  VIADD R27, R27, UR4 ;  /* 0x000000041b1b7c36 */ /* 0x000fc60008000000 */
[----:B------:R-:W-:Y:S01]  /*25480*/  IADD3 R4, -R24, UR6, RZ ;  /* 0x0000000618047c10 */ /* 0x000fe2000fffe1ff */
[----:B------:R-:W-:Y:S06]  /*25490*/  @!P1 BRA `(.L_x_1854) ;  /* 0x0000000000e89947 */ /* 0x000fec0003800000 */
[-C--:B--2---:R-:W-:Y:S02]  /*254a0*/  IABS R12, R7.reuse ;  /* 0x00000007000c7213 */ /* 0x084fe40000000000 */
[----:B------:R-:W-:Y:S02]  /*254b0*/  IABS R5, R8 ;  /* 0x0000000800057213 */ /* 0x000fe40000000000 */
[----:B------:R-:W1:Y:S01]  /*254c0*/  I2F.RP R9, R12 ;  /* 0x0000000c00097306 */ /* 0x000e620000209400 */
[----:B------:R-:W-:-:S07]  /*254d0*/  IABS R13, R7 ;  /* 0x00000007000d7213 */ /* 0x000fce0000000000 */
[----:B------:R-:W2:Y:S08]  /*254e0*/  I2F.RP R10, R5 ;  /* 0x00000005000a7306 */ /* 0x000eb00000209400 */
[----:B-1----:R-:W0:Y:S08]  /*254f0*/  MUFU.RCP R9, R9 ;  /* 0x0000000900097308 */ /* 0x002e300000001000 */
[----:B--2---:R-:W-:Y:S01]  /*25500*/  MUFU.RCP R10, R10 ;  /* 0x0000000a000a7308 */ /* 0x004fe20000001000 */
[----:B0-----:R-:W-:-:S02]  /*25510*/  IADD3 R2, R9, 0xffffffe, RZ ;  /* 0x0ffffffe09027810 */ /* 0x001fc40007ffe0ff */
[----:B------:R-:W-:-:S05]  /*25520*/  IABS R9, R4 ;  /* 0x0000000400097213 */ /* 0x000fca0000000000 */
        /* <DEDUP_REMOVED lines=8> */
[----:B------:R-:W-:Y:S02]  /*255b0*/  IADD3 R11, R10, 0xffffffe, RZ ;  /* 0x0ffffffe0a0b7810 */ /* 0x000fe40007ffe0ff */
[----:B------:R-:W-:Y:S02]  /*255c0*/  LOP3.LUT R9, R4, R7, RZ, 0x3c, !PT ;  /* 0x0000000704097212 */ /* 0x000fe400078e3cff */
[----:B------:R-:W-:Y:S02]  /*255d0*/  ISETP.GT.U32.AND P1, PT, R12, R3, PT ;  /* 0x000000030c00720c */ /* 0x000fe40003f24070 */
[----:B------:R-:W-:-:S11]  /*255e0*/  ISETP.GE.AND P2, PT, R9, RZ, PT ;  /* 0x000000ff0900720c */ /* 0x000fd60003f46270 */
[----:B------:R-:W-:Y:S02]  /*255f0*/  @!P1 IMAD.IADD R3, R3, 0x1, -R12 ;  /* 0x0000000103039824 */ /* 0x000fe400078e0a0c */
[----:B------:R-:W-:Y:S01]  /*25600*/  @!P1 VIADD R2, R2, 0x1 ;  /* 0x0000000102029836 */ /* 0x000fe20000000000 */
[----:B------:R-:W-:Y:S02]  /*25610*/  ISETP.NE.AND P1, PT, R7, RZ, PT ;  /* 0x000000ff0700720c */ /* 0x000fe40003f25270 */
[----:B------:R-:W-:Y:S02]  /*25620*/  ISETP.GE.U32.AND P0, PT, R3, R12, PT ;  /* 0x0000000c0300720c */ /* 0x000fe40003f06070 */
[----:B------:R-:W0:Y:S01]  /*25630*/  F2I.FTZ.U32.TRUNC.NTZ R3, R11 ;  /* 0x0000000b00037305 */ /* 0x000e22000021f000 */
[----:B------:R-:W-:-:S05]  /*25640*/  IABS R12, R8 ;  /* 0x00000008000c7213 */ /* 0x000fca0000000000 */
[----:B------:R-:W-:-:S05]  /*25650*/  IMAD.MOV R12, RZ, RZ, -R12 ;  /* 0x000000ffff0c7224 */ /* 0x000fca00078e0a0c */
[----:B------:R-:W-:-:S04]  /*25660*/  @P0 VIADD R2, R2, 0x1 ;  /* 0x0000000102020836 */ /* 0x000fc80000000000 */
[----:B------:R-:W-:Y:S02]  /*25670*/  IMAD.MOV.U32 R13, RZ, RZ, R2 ;  /* 0x000000ffff0d7224 */ /* 0x000fe400078e0002 */
[----:B0-----:R-:W-:-:S03]  /*25680*/  IMAD.MOV R2, RZ, RZ, -R3 ;  /* 0x000000ffff027224 */ /* 0x001fc600078e0a03 */
[----:B------:R-:W-:Y:S01]  /*25690*/  @!P2 IADD3 R13, -R13, RZ, RZ ;  /* 0x000000ff0d0da210 */ /* 0x000fe20007ffe1ff */
[----:B------:R-:W-:Y:S01]  /*256a0*/  IMAD R9, R2, R5, RZ ;  /* 0x0000000502097224 */ /* 0x000fe200078e02ff */
[----:B------:R-:W-:Y:S01]  /*256b0*/  @!P1 LOP3.LUT R13, RZ, R7, RZ, 0x33, !PT ;  /* 0x00000007ff0d9212 */ /* 0x000fe200078e33ff */
[----:B------:R-:W-:-:S03]  /*256c0*/  IMAD.MOV.U32 R2, RZ, RZ, RZ ;  /* 0x000000ffff027224 */ /* 0x000fc600078e00ff */
[----:B------:R-:W-:Y:S01]  /*256d0*/  IABS R10, R13 ;  /* 0x0000000d000a7213 */ /* 0x000fe20000000000 */
[----:B------:R-:W-:-:S04]  /*256e0*/  IMAD.HI.U32 R2, R3, R9, R2 ;  /* 0x0000000903027227 */ /* 0x000fc800078e0002 */
[----:B------:R-:W-:Y:S02]  /*256f0*/  IMAD.MOV.U32 R3, RZ, RZ, R10 ;  /* 0x000000ffff037224 */ /* 0x000fe400078e000a */
[----:B------:R-:W-:Y:S02]  /*25700*/  IMAD.MOV.U32 R10, RZ, RZ, R12 ;  /* 0x000000ffff0a7224 */ /* 0x000fe400078e000c */
[----:B------:R-:W-:-:S04]  /*25710*/  IMAD.HI.U32 R2, R2, R3, RZ ;  /* 0x0000000302027227 */ /* 0x000fc800078e00ff */
[----:B------:R-:W-:Y:S01]  /*25720*/  IMAD R10, R2, R10, R3 ;  /* 0x0000000a020a7224 */ /* 0x000fe200078e0203 */
[----:B------:R-:W-:-:S04]  /*25730*/  LOP3.LUT R3, R13, R8, RZ, 0x3c, !PT ;  /* 0x000000080d037212 */ /* 0x000fc800078e3cff */
[----:B------:R-:W-:Y:S02]  /*25740*/  ISETP.GT.U32.AND P1, PT, R5, R10, PT ;  /* 0x0000000a0500720c */ /* 0x000fe40003f24070 */
[----:B------:R-:W-:-:S11]  /*25750*/  ISETP.GE.AND P2, PT, R3, RZ, PT ;  /* 0x000000ff0300720c */ /* 0x000fd60003f46270 */
[-C--:B------:R-:W-:Y:S01]  /*25760*/  @!P1 IADD3 R10, R10, -R5.reuse, RZ ;  /* 0x800000050a0a9210 */ /* 0x080fe20007ffe0ff */
[----:B------:R-:W-:Y:S01]  /*25770*/  @!P1 VIADD R2, R2, 0x1 ;  /* 0x0000000102029836 */ /* 0x000fe20000000000 */
[----:B------:R-:W-:Y:S02]  /*25780*/  ISETP.NE.AND P1, PT, R8, RZ, PT ;  /* 0x000000ff0800720c */ /* 0x000fe40003f25270 */
[----:B------:R-:W-:Y:S02]  /*25790*/  ISETP.GE.U32.AND P0, PT, R10, R5, PT ;  /* 0x000000050a00720c */ /* 0x000fe40003f06070 */
[----:B------:R-:W-:-:S11]  /*257a0*/  IADD3 R5, -R13, RZ, RZ ;  /* 0x000000ff0d057210 */ /* 0x000fd60007ffe1ff */
[----:B------:R-:W-:-:S04]  /*257b0*/  @P0 VIADD R2, R2, 0x1 ;  /* 0x0000000102020836 */ /* 0x000fc80000000000 */
        /* <DEDUP_REMOVED lines=8> */
.L_x_1854:
[----:B0-----:R-:W0:Y:S02]  /*25840*/  LDC.64 R2, c[0x0][0xc90] ;  /* 0x00032400ff027b82 */ /* 0x001e240000000a00 */
[----:B0-----:R-:W-:-:S05]  /*25850*/  IMAD.WIDE R2, R27, 0x4, R2 ;  /* 0x000000041b027825 */ /* 0x001fca00078e0202 */
[----:B------:R0:W2:Y:S01]  /*25860*/  LDG.E R13, desc[UR60][R2.64] ;  /* 0x0000003c020d7981 */ /* 0x0000a2000c1e1900 */
[----:B------:R-:W-:Y:S02]  /*25870*/  IABS R15, R4 ;  /* 0x00000004000f7213 */ /* 0x000fe40000000000 */
[----:B0-----:R-:W-:Y:S01]  /*25880*/  MOV R2, RZ ;  /* 0x000000ff00027202 */ /* 0x001fe20000000f00 */
        /* <DEDUP_REMOVED lines=23> */
[----:B------:R-:W-:Y:S02]  /*25a00*/  IMAD R9, R13, R2, RZ ;  /* 0x000000020d097224 */ /* 0x000fe400078e02ff */
[----:B------:R-:W-:Y:S02]  /*25a10*/  IMAD.MOV R2, RZ, RZ, -R2 ;  /* 0x000000ffff027224 */ /* 0x000fe400078e0a02 */
[----:B------:R-:W-:Y:S02]  /*25a20*/  IMAD.MOV R8, RZ, RZ, -R9 ;  /* 0x000000ffff087224 */ /* 0x000fe400078e0a09 */
[----:B------:R-:W-:Y:S02]  /*25a30*/  IMAD R4, R5, R2, R4 ;  /* 0x0000000205047224 */ /* 0x000fe400078e0204 */
[----:B------:R-:W-:Y:S01]  /*25a40*/  IMAD.MOV.U32 R2, RZ, RZ, RZ ;  /* 0x000000ffff027224 */ /* 0x000fe200078e00ff */
[----:B------:R-:W-:Y:S02]  /*25a50*/  VIADDMNMX R8, R8, UR5, R13, PT ;  /* 0x0000000508087c46 */ /* 0x000fe4000b80010d */
[----:B------:R-:W-:-:S02]  /*25a60*/  IADD3 R9, R9, 0x1000000, R4 ;  /* 0x0100000009097810 */ /* 0x000fc40007ffe004 */
[-C--:B------:R-:W-:Y:S01]  /*25a70*/  IABS R12, R8.reuse ;  /* 0x00000008000c7213 */ /* 0x080fe20000000000 */
[----:B------:R-:W-:Y:S01]  /*25a80*/  IMAD.MOV R26, RZ, RZ, -R8 ;  /* 0x000000ffff1a7224 */ /* 0x000fe200078e0a08 */
[----:B------:R-:W-:Y:S02]  /*25a90*/  IABS R13, R8 ;  /* 0x00000008000d7213 */ /* 0x000fe40000000000 */
[----:B------:R-:W0:Y:S08]  /*25aa0*/  I2F.RP R10, R12 ;  /* 0x0000000c000a7306 */ /* 0x000e300000209400 */
[----:B0-----:R-:W0:Y:S02]  /*25ab0*/  MUFU.RCP R10, R10 ;  /* 0x0000000a000a7308 */ /* 0x001e240000001000 */
[----:B0-----:R-:W-:-:S06]  /*25ac0*/  VIADD R3, R10, 0xffffffe ;  /* 0x0ffffffe0a037836 */ /* 0x001fcc0000000000 */
[----:B------:R-:W0:Y:S02]  /*25ad0*/  F2I.FTZ.U32.TRUNC.NTZ R3, R3 ;  /* 0x0000000300037305 */ /* 0x000e24000021f000 */
[----:B0-----:R-:W-:-:S05]  /*25ae0*/  IMAD.MOV R11, RZ, RZ, -R3 ;  /* 0x000000ffff0b7224 */ /* 0x001fca00078e0a03 */
[----:B------:R-:W-:Y:S02]  /*25af0*/  MOV R5, R11 ;  /* 0x0000000b00057202 */ /* 0x000fe40000000f00 */
        /* <DEDUP_REMOVED lines=13> */
[----:B------:R-:W-:-:S06]  /*25bd0*/  @P0 IADD3 R2, R2, 0x1, RZ ;  /* 0x0000000102020810 */ /* 0x000fcc0007ffe0ff */
[----:B------:R-:W-:Y:S01]  /*25be0*/  @!P2 IMAD.MOV R2, RZ, RZ, -R2 ;  /* 0x000000ffff02a224 */ /* 0x000fe200078e0a02 */
[----:B------:R-:W-:-:S05]  /*25bf0*/  @!P1 LOP3.LUT R2, RZ, R8, RZ, 0x33, !PT ;  /* 0x00000008ff029212 */ /* 0x000fca00078e33ff */
[----:B------:R-:W-:-:S07]  /*25c00*/  IMAD R26, R2, R26, R9 ;  /* 0x0000001a021a7224 */ /* 0x000fce00078e0209 */
.L_x_1855:
[----:B------:R-:W-:-:S05]  /*25c10*/  LOP3.LUT R2, RZ, R2, RZ, 0x33, !PT ;  /* 0x00000002ff027212 */ /* 0x000fca00078e33ff */
[----:B------:R-:W-:Y:S01]  /*25c20*/  IMAD.IADD R25, R7, 0x1, R2 ;  /* 0x0000000107197824 */ /* 0x000fe200078e0202 */
[----:B------:R-:W-:Y:S06]  /*25c30*/  BRA `(.L_x_1856) ;  /* 0x00000000000c7947 */ /* 0x000fec0003800000 */
.L_x_1851:
[----:B------:R-:W-:Y:S01]  /*25c40*/  IMAD.MOV.U32 R25, RZ, RZ, RZ ;  /* 0x000000ffff197224 */ /* 0x000fe200078e00ff */
[----:B------:R-:W-:Y:S01]  /*25c50*/  MOV R24, UR6 ;  /* 0x0000000600187c02 */ /* 0x000fe20008000f00 */
[----:B------:R-:W-:-:S07]  /*25c60*/  IMAD.MOV.U32 R26, RZ, RZ, RZ ;  /* 0x000000ffff1a7224 */ /* 0x000fce00078e00ff */
.L_x_1856:
[----:B------:R-:W-:-:S13]  /*25c70*/  ISETP.NE.AND P0, PT, R6, RZ, PT ;  /* 0x000000ff0600720c */ /* 0x000fda0003f05270 */
[----:B------:R-:W0:Y:S01]  /*25c80*/  @!P0 S2R R3, SR_CgaCtaId ;  /* 0x0000000000038919 */ /* 0x000e220000008800 */
[----:B------:R-:W-:-:S04]  /*25c90*/  @!P0 MOV R2, 0x400 ;  /* 0x0000040000028802 */ /* 0x000fc80000000f00 */
[----:B0-----:R-:W-:-:S05]  /*25ca0*/  @!P0 LEA R2, R3, R2, 0x18 ;  /* 0x0000000203028211 */ /* 0x001fca00078ec0ff */
[----:B------:R1:W-:Y:S01]  /*25cb0*/  @!P0 STS.128 [R2+0x308d0], R24 ;  /* 0x0308d01802008388 */ /* 0x0003e20000000c00 */
[----:B------:R-:W-:Y:S06]  /*25cc0*/  BAR.ARV 0x5, 0x180 ;  /* 0x0146000000007b1d */ /* 0x000fec0000002000 */
.L_x_1849:
        /* <DEDUP_REMOVED lines=15> */
[----:B------:R-:W-:Y:S01]  /*25dc0*/  SHF.L.U32 R33, R4, 0x3, RZ ;  /* 0x0000000304217819 */ /* 0x000fe200000006ff */
[----:B------:R-:W-:Y:S01]  /*25dd0*/  IMAD.MOV.U32 R22, RZ, RZ, RZ ;  /* 0x000000ffff167224 */ /* 0x000fe200078e00ff */
[----:B------:R-:W-:Y:S01]  /*25de0*/  LOP3.LUT R36, R36, 0x38, RZ, 0xc0, !PT ;  /* 0x0000003824247812 */ /* 0x000fe200078ec0ff */
[----:B------:R-:W-:Y:S01]  /*25df0*/  ULDC.64 UR36, c[0x0][0x198] ;  /* 0x0000660000247ab9 */ /* 0x000fe20000000a00 */
[----:B------:R-:W-:Y:S01]  /*25e00*/  MOV R29, 0x1 ;  /* 0x00000001001d7802 */ /* 0x000fe20000000f00 */
[----:B------:R-:W-:Y:S01]  /*25e10*/  ULDC UR38, c[0x0][0xc] ;  /* 0x0000030000267ab9 */ /* 0x000fe20000000800 */
[----:B------:R-:W-:-:S02]  /*25e20*/  LOP3.LUT R37, R36, 0xc0, RZ, 0xfc, !PT ;  /* 0x000000c024257812 */ /* 0x000fc400078efcff */
[----:B--2---:R-:W-:Y:S02]  /*25e30*/  R2UR UR4, R2 ;  /* 0x00000000020472ca */ /* 0x004fe400000e0000 */
[----:B------:R-:W-:Y:S01]  /*25e40*/  LOP3.LUT R2, R3, 0x38, R0, 0x78, !PT ;  /* 0x0000003803027812 */ /* 0x000fe200078e7800 */
[----:B------:R-:W-:-:S03]  /*25e50*/  IMAD.SHL.U32 R0, R0, 0x10, RZ ;  /* 0x0000001000007824 */ /* 0x000fc600078e00ff */
[----:B------:R-:W-:Y:S02]  /*25e60*/  LOP3.LUT R33, R2, 0x200, R33, 0xf8, !PT ;  /* 0x0000020002217812 */ /* 0x000fe400078ef821 */
[----:B------:R-:W-:-:S04]  /*25e70*/  SHF.R.U32.HI R2, RZ, 0x3, R4 ;  /* 0x00000003ff027819 */ /* 0x000fc80000011604 */
[----:B------:R-:W-:Y:S01]  /*25e80*/  LOP3.LUT R0, R2, 0x70, R0, 0xf8, !PT ;  /* 0x0000007002007812 */ /* 0x000fe200078ef800 */
[----:B------:R-:W-:Y:S01]  /*25e90*/  ULOP3.LUT UR39, UR4, 0x2, URZ, 0xfc, !UPT ;  /* 0x0000000204277892 */ /* 0x000fe2000f8efc3f */
[C---:B------:R-:W-:Y:S02]  /*25ea0*/  LOP3.LUT R2, R36.reuse, 0x40, RZ, 0xfc, !PT ;  /* 0x0000004024027812 */ /* 0x040fe400078efcff */
[----:B------:R-:W-:Y:S01]  /*25eb0*/  UMOV UR4, 0x400 ;  /* 0x0000040000047882 */ /* 0x000fe20000000000 */
[----:B------:R-:W-:Y:S01]  /*25ec0*/  LOP3.LUT R0, R36, 0x80, RZ, 0xfc, !PT ;  /* 0x0000008024007812 */ /* 0x000fe200078efcff */
[----:B0-----:R-:W-:-:S06]  /*25ed0*/  ULEA UR4, UR5, UR4, 0x18 ;  /* 0x0000000405047291 */ /* 0x001fcc000f8ec03f */
[----:B------:R-:W-:-:S04]  /*25ee0*/  IMAD.U32 R17, RZ, RZ, UR4 ;  /* 0x00000004ff117e24 */ /* 0x000fc8000f8e00ff */
[----:B-1----:R-:W-:-:S07]  /*25ef0*/  IMAD R34, R33, 0x2, R17 ;  /* 0x0000000221227824 */ /* 0x002fce00078e0211 */
.L_x_1984:
[----:B------:R-:W-:Y:S05]  /*25f00*/  YIELD ;  /* 0x0000000000007946 */ /* 0x000fea0003800000 */
[----:B------:R-:W-:Y:S01]  /*25f10*/  ULDC.64 UR4, c[0x0][0xa28] ;  /* 0x00028a0000047ab9 */ /* 0x000fe20000000a00 */
[----:B------:R-:W-:Y:S01]  /*25f20*/  IMAD.MOV.U32 R11, RZ, RZ, RZ ;  /* 0x000000ffff0b7224 */ /* 0x000fe200078e00ff */
[----:B------:R-:W-:Y:S01]  /*25f30*/  ISETP.NE.U32.AND P0, PT, RZ, UR4, PT ;  /* 0x00000004ff007c0c */ /* 0x000fe2000bf05070 */
[----:B0-----:R-:W0:Y:S01]  /*25f40*/  LDC.64 R4, c[0x0][0xa00] ;  /* 0x00028000ff047b82 */ /* 0x001e220000000a00 */
[----:B------:R-:W-:Y:S02]  /*25f50*/  ULDC.64 UR6, c[0x0][0xa10] ;  /* 0x0002840000067ab9 */ /* 0x000fe40000000a00 */
[----:B------:R-:W-:Y:S01]  /*25f60*/  ISETP.NE.AND.EX P0, PT, RZ, UR5, PT, P0 ;  /* 0x00000005ff007c0c */ /* 0x000fe2000bf05300 */
[----:B------:R-:W-:-:S12]  /*25f70*/  ULDC.64 UR4, c[0x0][0xa18] ;  /* 0x0002860000047ab9 */ /* 0x000fd80000000a00 */
[----:B-1----:R-:W1:Y:S01]  /*25f80*/  @P0 LDC.64 R2, c[0x0][0xa28] ;  /* 0x00028a00ff020b82 */ /* 0x002e620000000a00 */
[----:B------:R-:W-:Y:S01]  /*25f90*/  ISETP.NE.U32.AND P1, PT, RZ, UR6, PT ;  /* 0x00000006ff007c0c */ /* 0x000fe2000bf25070 */
[----:B-1----:R-:W-:-:S05]  /*25fa0*/  @P0 IMAD.WIDE R2, R27, 0x4, R2 ;  /* 0x000000041b020825 */ /* 0x002fca00078e0202 */
[----:B------:R1:W2:Y:S01]  /*25fb0*/  @P0 LDG.E R11, desc[UR60][R2.64] ;  /* 0x0000003c020b0981 */ /* 0x0002a2000c1e1900 */
[----:B------:R-:W-:Y:S01]  /*25fc0*/  ISETP.NE.U32.AND P0, PT, RZ, UR4, PT ;  /* 0x00000004ff007c0c */ /* 0x000fe2000bf05070 */
[----:B------:R-:W-:Y:S01]  /*25fd0*/  IMAD.MOV.U32 R35, RZ, RZ, RZ ;  /* 0x000000ffff237224 */ /* 0x000fe200078e00ff */
[----:B------:R-:W-:Y:S01]  /*25fe0*/  ISETP.NE.AND.EX P1, PT, RZ, UR7, PT, P1 ;  /* 0x00000007ff007c0c */ /* 0x000fe2000bf25310 */
[----:B0-----:R-:W-:Y:S01]  /*25ff0*/  IMAD.WIDE R4, R27, 0x4, R4 ;  /* 0x000000041b047825 */ /* 0x001fe200078e0204 */
[----:B------:R-:W-:Y:S01]  /*26000*/  ISETP.NE.AND.EX P2, PT, RZ, UR5, PT, P0 ;  /* 0x00000005ff007c0c */ /* 0x000fe2000bf45300 */
[----:B------:R-:W-:Y:S01]  /*26010*/  ULDC.64 UR4, c[0x0][0xa00] ;  /* 0x0002800000047ab9 */ /* 0x000fe20000000a00 */
[----:B------:R-:W-:Y:S02]  /*26020*/  MOV R0, RZ ;  /* 0x000000ff00007202 */ /* 0x000fe40000000f00 */
[----:B------:R-:W-:Y:S01]  /*26030*/  ISETP.NE.U32.AND P0, PT, RZ, UR4, PT ;  /* 0x00000004ff007c0c */ /* 0x000fe2000bf05070 */
[----:B-1----:R-:W0:Y:S03]  /*26040*/  LDC.64 R2, c[0x0][0xa10] ;  /* 0x00028400ff027b82 */ /* 0x002e260000000a00 */
[----:B------:R-:W-:-:S05]  /*26050*/  ISETP.NE.AND.EX P0, PT, RZ, UR5, PT, P0 ;  /* 0x00000005ff007c0c */ /* 0x000fca000bf05300 */
[----:B------:R-:W1:Y:S08]  /*26060*/  @P2 LDC.64 R6, c[0x0][0xa18] ;  /* 0x00028600ff062b82 */ /* 0x000e700000000a00 */
[----:B------:R-:W5:Y:S01]  /*26070*/  @P0 LDG.E R35, desc[UR60][R4.64] ;  /* 0x0000003c04230981 */ /* 0x000f62000c1e1900 */
[----:B0-----:R-:W-:-:S05]  /*26080*/  IMAD.WIDE R2, R27, 0x4, R2 ;  /* 0x000000041b027825 */ /* 0x001fca00078e0202 */
[----:B------:R-:W5:Y:S01]  /*26090*/  @P1 LDG.E R0, desc[UR60][R2.64] ;  /* 0x0000003c02001981 */ /* 0x000f62000c1e1900 */
[----:B------:R-:W-:Y:S02]  /*260a0*/  ULDC UR4, c[0x0][0x288] ;  /* 0x0000a20000047ab9 */ /* 0x000fe40000000800 */
[----:B------:R-:W-:Y:S01]  /*260b0*/  IMAD.U32 R31, RZ, RZ, UR4 ;  /* 0x00000004ff1f7e24 */ /* 0x000fe2000f8e00ff */
[----:B------:R-:W-:Y:S02]  /*260c0*/  ULDC.64 UR4, c[0x0][0x418] ;  /* 0x0001060000047ab9 */ /* 0x000fe40000000a00 */
[----:B------:R-:W-:-:S03]  /*260d0*/  UISETP.NE.U32.AND UP0, UPT, UR4, URZ, UPT ;  /* 0x0000003f0400728c */ /* 0x000fc6000bf05070 */
[----:B------:R-:W-:Y:S01]  /*260e0*/  ULDC UR4, c[0x0][0x424] ;  /* 0x0001090000047ab9 */ /* 0x000fe20000000800 */
[----:B------:R-:W-:Y:S01]  /*260f0*/  UISETP.NE.AND.EX UP0, UPT, UR5, URZ, UPT, UP0 ;  /* 0x0000003f0500728c */ /* 0x000fe2000bf05300 */
[----:B-1----:R-:W-:Y:S02]  /*26100*/  @P2 IMAD.WIDE R6, R27, 0x4, R6 ;  /* 0x000000041b062825 */ /* 0x002fe400078e0206 */
[----:B------:R-:W-:Y:S01]  /*26110*/  ULDC UR5, c[0x0][0x2f0] ;  /* 0x0000bc0000057ab9 */ /* 0x000fe20000000800 */
[----:B------:R-:W-:Y:S02]  /*26120*/  USEL UR4, UR4, 0x1, UP0 ;  /* 0x0000000104047887 */ /* 0x000fe40008000000 */
[----:B------:R0:W5:Y:S02]  /*26130*/  @P2 LDG.E R31, desc[UR60][R6.64] ;  /* 0x0000003c061f2981 */ /* 0x000164000c1e1900 */
[----:B------:R-:W-:-:S03]  /*26140*/  UIMAD UR4, UR4, UR5, URZ ;  /* 0x00000005040472a4 */ /* 0x000fc6000f8e023f */
[----:B------:R-:W-:-:S03]  /*26150*/  ULDC UR5, c[0x0][0x348] ;  /* 0x0000d20000057ab9 */ /* 0x000fc60000000800 */
[----:B------:R-:W-:Y:S02]  /*26160*/  IMAD.U32 R8, RZ, RZ, UR4 ;  /* 0x00000004ff087e24 */ /* 0x000fe4000f8e00ff */
[----:B0-----:R-:W-:Y:S01]  /*26170*/  IMAD.U32 R7, RZ, RZ, UR5 ;  /* 0x00000005ff077e24 */ /* 0x001fe2000f8e00ff */
[----:B--2---:R0:W-:Y:S01]  /*26180*/  STL [R1+0x10], R11 ;  /* 0x0000100b01007387 */ /* 0x0041e20000100800 */
[----:B---3--:R-:W-:Y:S05]  /*26190*/  @P2 BRA `(.L_x_1858) ;  /* 0x0000000000102947 */ /* 0x008fea0003800000 */
[----:B------:R-:W-:Y:S05]  /*261a0*/  @!P0 BRA `(.L_x_1858) ;  /* 0x00000000000c8947 */ /* 0x000fea0003800000 */
[----:B------:R-:W2:Y:S04]  /*261b0*/  LDG.E R6, desc[UR60][R4.64] ;  /* 0x0000003c04067981 */ /* 0x000ea8000c1e1900 */
[----:B-----5:R-:W2:Y:S02]  /*261c0*/  LDG.E R31, desc[UR60][R4.64+0x4] ;  /* 0x0000043c041f7981 */ /* 0x020ea4000c1e1900 */
[----:B--2---:R-:W-:-:S07]  /*261d0*/  IMAD.IADD R31, R31, 0x1, -R6 ;  /* 0x000000011f1f7824 */ /* 0x004fce00078e0a06 */
.L_x_1858:
[----:B------:R-:W-:Y:S01]  /*261e0*/  ULDC.64 UR4, c[0x0][0xa20] ;  /* 0x0002880000047ab9 */ /* 0x000fe20000000a00 */
[C---:B------:R-:W-:Y:S02]  /*261f0*/  LOP3.LUT R4, R26.reuse, 0xff000000, RZ, 0xc0, !PT ;  /* 0xff0000001a047812 */ /* 0x040fe400078ec0ff */
[----:B------:R-:W-:Y:S02]  /*26200*/  ISETP.NE.U32.AND P0, PT, RZ, UR4, PT ;  /* 0x00000004ff007c0c */ /* 0x000fe4000bf05070 */
[----:B------:R-:W-:Y:S02]  /*26210*/  SHF.R.U32.HI R5, RZ, 0x8, R4 ;  /* 0x00000008ff057819 */ /* 0x000fe40000011604 */
[----:B------:R-:W-:Y:S02]  /*26220*/  ISETP.NE.AND.EX P0, PT, RZ, UR5, PT, P0 ;  /* 0x00000005ff007c0c */ /* 0x000fe4000bf05300 */
[C---:B------:R-:W-:Y:S02]  /*26230*/  LOP3.LUT R6, R26.reuse, 0xff0000, RZ, 0xc0, !PT ;  /* 0x00ff00001a067812 */ /* 0x040fe400078ec0ff */
[----:B------:R-:W-:-:S02]  /*26240*/  LOP3.LUT R26, R26, 0xffff, RZ, 0xc0, !PT ;  /* 0x0000ffff1a1a7812 */ /* 0x000fc400078ec0ff */
[----:B------:R-:W-:-:S07]  /*26250*/  LEA.HI R6, R6, R5, RZ, 0x10 ;  /* 0x0000000506067211 */ /* 0x000fce00078f80ff */
[----:B------:R-:W-:Y:S05]  /*26260*/  @!P0 BRA `(.L_x_1859) ;  /* 0x0000000000108947 */ /* 0x000fea0003800000 */
[----:B------:R-:W1:Y:S02]  /*26270*/  LDC.64 R4, c[0x0][0xa20] ;  /* 0x00028800ff047b82 */ /* 0x000e640000000a00 */
[----:B-1----:R-:W-:-:S05]  /*26280*/  IMAD.WIDE R4, R27, 0x4, R4 ;  /* 0x000000041b047825 */ /* 0x002fca00078e0204 */
[----:B------:R1:W5:Y:S01]  /*26290*/  LDG.E R8, desc[UR60][R4.64] ;  /* 0x0000003c04087981 */ /* 0x000362000c1e1900 */
[----:B------:R-:W-:Y:S05]  /*262a0*/  BRA `(.L_x_1860) ;  /* 0x0000000000247947 */ /* 0x000fea0003800000 */
.L_x_1859:
[----:B------:R-:W-:Y:S02]  /*262b0*/  ULDC.64 UR4, c[0x0][0xa08] ;  /* 0x0002820000047ab9 */ /* 0x000fe40000000a00 */
[----:B------:R-:W-:-:S04]  /*262c0*/  ISETP.NE.U32.AND P0, PT, RZ, UR4, PT ;  /* 0x00000004ff007c0c */ /* 0x000fc8000bf05070 */
[----:B------:R-:W-:-:S13]  /*262d0*/  ISETP.NE.AND.EX P0, PT, RZ, UR5, PT, P0 ;  /* 0x00000005ff007c0c */ /* 0x000fda000bf05300 */
[----:B------:R-:W-:Y:S05]  /*262e0*/  @!P0 BRA `(.L_x_1860) ;  /* 0x0000000000148947 */ /* 0x000fea0003800000 */
[----:B------:R-:W1:Y:S02]  /*262f0*/  LDC.64 R4, c[0x0][0xa08] ;  /* 0x00028200ff047b82 */ /* 0x000e640000000a00 */
[----:B-1----:R-:W-:-:S05]  /*26300*/  IMAD.WIDE R4, R27, 0x4, R4 ;  /* 0x000000041b047825 */ /* 0x002fca00078e0204 */
[----:B------:R-:W2:Y:S04]  /*26310*/  LDG.E R8, desc[UR60][R4.64] ;  /* 0x0000003c04087981 */ /* 0x000ea8000c1e1900 */
[----:B------:R-:W2:Y:S02]  /*26320*/  LDG.E R9, desc[UR60][R4.64+0x4] ;  /* 0x0000043c04097981 */ /* 0x000ea4000c1e1900 */
[----:B--2---:R-:W-:-:S07]  /*26330*/  IADD3 R8, -R8, R9, RZ ;  /* 0x0000000908087210 */ /* 0x004fce0007ffe1ff */
.L_x_1860:
[----:B------:R-:W2:Y:S01]  /*26340*/  @P1 LDG.E R10, desc[UR60][R2.64] ;  /* 0x0000003c020a1981 */ /* 0x000ea2000c1e1900 */
[----:B-1----:R-:W1:Y:S03]  /*26350*/  LDC R4, c[0x0][0x448] ;  /* 0x00011200ff047b82 */ /* 0x002e660000000800 */
[----:B------:R3:W2:Y:S01]  /*26360*/  @P1 LDG.E R5, desc[UR60][R2.64+0x4] ;  /* 0x0000043c02051981 */ /* 0x0006a2000c1e1900 */
[----:B-----5:R-:W-:Y:S02]  /*26370*/  IMAD.IADD R8, R8, 0x1, -R11 ;  /* 0x0000000108087824 */ /* 0x020fe400078e0a0b */
[----:B------:R-:W-:-:S04]  /*26380*/  IMAD.SHL.U32 R25, R25, 0x80, RZ ;  /* 0x0000008019197824 */ /* 0x000fc800078e00ff */
[----:B------:R-:W-:Y:S01]  /*26390*/  VIADD R9, R25, 0x7f ;  /* 0x0000007f19097836 */ /* 0x000fe20000000000 */
[----:B---3--:R-:W3:Y:S01]  /*263a0*/  LDC.64 R2, c[0x0][0x9e0] ;  /* 0x00027800ff027b82 */ /* 0x008ee20000000a00 */
[----:B-1----:R-:W-:-:S13]  /*263b0*/  ISETP.NE.AND P2, PT, R4, 0x1, PT ;  /* 0x000000010400780c */ /* 0x002fda0003f45270 */
[----:B------:R-:W1:Y:S01]  /*263c0*/  @P2 LDC R12, c[0x0][0x44c] ;  /* 0x00011300ff0c2b82 */ /* 0x000e620000000800 */
[----:B---3--:R-:W-:-:S07]  /*263d0*/  ISETP.GE.AND P3, PT, R3, 0x1, PT ;  /* 0x000000010300780c */ /* 0x008fce0003f66270 */
[----:B------:R-:W3:Y:S01]  /*263e0*/  @P2 LDC R4, c[0x0][0x450] ;  /* 0x00011400ff042b82 */ /* 0x000ee20000000800 */
[----:B--2---:R-:W-:Y:S02]  /*263f0*/  @P1 IMAD.IADD R7, R5, 0x1, -R10 ;  /* 0x0000000105071824 */ /* 0x004fe400078e0a0a */
[----:B-1----:R-:W-:-:S03]  /*26400*/  @P2 IMAD.HI.U32 R5, R9, R12, RZ ;  /* 0x0000000c09052227 */ /* 0x002fc600078e00ff */
[----:B0-----:R-:W-:Y:S02]  /*26410*/  IADD3 R11, R8, R7, RZ ;  /* 0x00000007080b7210 */ /* 0x001fe40007ffe0ff */
[----:B---3--:R-:W-:Y:S02]  /*26420*/  @P2 SHF.R.U32.HI R9, RZ, R4, R5 ;  /* 0x00000004ff092219 */ /* 0x008fe40000011605 */
[C---:B------:R-:W-:Y:S01]  /*26430*/  IADD3 R18, R11.reuse, 0x1, -R31 ;  /* 0x000000010b127810 */ /* 0x040fe20007ffe81f */
[----:B------:R0:W-:Y:S01]  /*26440*/  STL [R1+0x8], R11 ;  /* 0x0000080b01007387 */ /* 0x0001e20000100800 */
[----:B------:R-:W-:-:S03]  /*26450*/  VIADD R4, R11, 0x3f ;  /* 0x0000003f0b047836 */ /* 0x000fc60000000000 */
[----:B------:R-:W-:Y:S02]  /*26460*/  IMAD.IADD R9, R18, 0x1, R9 ;  /* 0x0000000112097824 */ /* 0x000fe400078e0209 */
[----:B------:R-:W-:Y:S02]  /*26470*/  SHF.R.S32.HI R5, RZ, 0x1f, R4 ;  /* 0x0000001fff057819 */ /* 0x000fe40000011404 */
[----:B------:R-:W-:Y:S02]  /*26480*/  IMAD.IADD R2, R9, 0x1, R2 ;  /* 0x0000000109027824 */ /* 0x000fe400078e0202 */
[----:B------:R-:W-:-:S04]  /*26490*/  LEA.HI R5, R5, R4, RZ, 0x6 ;  /* 0x0000000405057211 */ /* 0x000fc800078f30ff */
[----:B------:R-:W-:Y:S01]  /*264a0*/  SHF.R.S32.HI R19, RZ, 0x6, R5 ;  /* 0x00000006ff137819 */ /* 0x000fe20000011405 */
[----:B0-----:R-:W-:Y:S06]  /*264b0*/  @!P3 BRA `(.L_x_1861) ;  /* 0x000000000048b947 */ /* 0x001fec0003800000 */
[C---:B------:R-:W-:Y:S01]  /*264c0*/  ISETP.GT.AND P0, PT, R9.reuse, RZ, PT ;  /* 0x000000ff0900720c */ /* 0x040fe20003f04270 */
[----:B------:R-:W-:Y:S01]  /*264d0*/  BSSY B0, `(.L_x_1862) ;  /* 0x000000e000007945 */ /* 0x000fe20003800000 */
[----:B------:R-:W-:-:S11]  /*264e0*/  VIADD R10, R9, 0xffffffff ;  /* 0xffffffff090a7836 */ /* 0x000fd60000000000 */
[----:B------:R-:W-:Y:S05]  /*264f0*/  @P0 BRA `(.L_x_1863) ;  /* 0x00000000001c0947 */ /* 0x000fea0003800000 */
[----:B------:R-:W-:Y:S02]  /*26500*/  ISETP.NE.AND P0, PT, R3, 0x1, PT ;  /* 0x000000010300780c */ /* 0x000fe40003f05270 */
[----:B------:R-:W-:-:S11]  /*26510*/  IADD3 R9, -R9, RZ, RZ ;  /* 0x000000ff09097210 */ /* 0x000fd60007ffe1ff */
[----:B------:R-:W0:Y:S02]  /*26520*/  @P0 LDC.64 R4, c[0x0][0x9e8] ;  /* 0x00027a00ff040b82 */ /* 0x000e240000000a00 */
[----:B0-----:R-:W-:-:S05]  /*26530*/  @P0 IMAD.HI.U32 R4, R9, R4, RZ ;  /* 0x0000000409040227 */ /* 0x001fca00078e00ff */
[----:B------:R-:W-:-:S04]  /*26540*/  @P0 SHF.R.U32.HI R9, RZ, R5, R4 ;  /* 0x00000005ff090219 */ /* 0x000fc80000011604 */
[----:B------:R-:W-:Y:S01]  /*26550*/  LOP3.LUT R10, RZ, R9, RZ, 0x33, !PT ;  /* 0x00000009ff0a7212 */ /* 0x000fe200078e33ff */
[----:B------:R-:W-:Y:S06]  /*26560*/  BRA `(.L_x_1864) ;  /* 0x0000000000107947 */ /* 0x000fec0003800000 */
.L_x_1863:
[----:B------:R-:W-:-:S13]  /*26570*/  ISETP.NE.AND P0, PT, R3, 0x1, PT ;  /* 0x000000010300780c */ /* 0x000fda0003f05270 */
[----:B------:R-:W0:Y:S02]  /*26580*/  @P0 LDC.64 R4, c[0x0][0x9e8] ;  /* 0x00027a00ff040b82 */ /* 0x000e240000000a00 */
[----:B0-----:R-:W-:-:S05]  /*26590*/  @P0 IMAD.HI.U32 R4, R10, R4, RZ ;  /* 0x000000040a040227 */ /* 0x001fca00078e00ff */
[----:B------:R-:W-:-:S07]  /*265a0*/  @P0 SHF.R.U32.HI R10, RZ, R5, R4 ;  /* 0x00000005ff0a0219 */ /* 0x000fce0000011604 */
.L_x_1864:
[----:B------:R-:W-:Y:S05]  /*265b0*/  BSYNC B0 ;  /* 0x0000000000007941 */ /* 0x000fea0003800000 */
.L_x_1862:
[----:B------:R-:W-:-:S05]  /*265c0*/  IMAD R5, R10, R3, R3 ;  /* 0x000000030a057224 */ /* 0x000fca00078e0203 */
[----:B------:R-:W-:-:S07]  /*265d0*/  VIMNMX R2, R2, R5, PT ;  /* 0x0000000502027248 */ /* 0x000fce0003fe0100 */
.L_x_1861:
[----:B------:R-:W0:Y:S01]  /*265e0*/  @P2 LDC R4, c[0x0][0x44c] ;  /* 0x00011300ff042b82 */ /* 0x000e220000000800 */
[----:B------:R-:W-:Y:S01]  /*265f0*/  VIADD R2, R2, 0x3f ;  /* 0x0000003f02027836 */ /* 0x000fe20000000000 */
[----:B------:R-:W-:-:S06]  /*26600*/  ULDC UR4, c[0x0][0x9dc] ;  /* 0x0002770000047ab9 */ /* 0x000fcc0000000800 */
[----:B------:R-:W1:Y:S01]  /*26610*/  @P2 LDC R5, c[0x0][0x450] ;  /* 0x00011400ff052b82 */ /* 0x000e620000000800 */
[----:B0-----:R-:W-:-:S04]  /*26620*/  @P2 IMAD.HI.U32 R9, R25, R4, RZ ;  /* 0x0000000419092227 */ /* 0x001fc800078e00ff */
[----:B------:R-:W-:Y:S01]  /*26630*/  IMAD.MOV.U32 R4, RZ, RZ, R25 ;  /* 0x000000ffff047224 */ /* 0x000fe200078e0019 */
[----:B-1----:R-:W-:Y:S01]  /*26640*/  @P2 SHF.R.U32.HI R4, RZ, R5, R9 ;  /* 0x00000005ff042219 */ /* 0x002fe20000011609 */
[----:B------:R-:W-:Y:S01]  /*26650*/  IMAD.IADD R9, R11, 0x1, -R31 ;  /* 0x000000010b097824 */ /* 0x000fe200078e0a1f */
[----:B------:R-:W-:-:S03]  /*26660*/  SHF.R.S32.HI R5, RZ, 0x1f, R2 ;  /* 0x0000001fff057819 */ /* 0x000fc60000011402 */
[----:B------:R-:W-:Y:S01]  /*26670*/  IMAD.IADD R10, R9, 0x1, R4 ;  /* 0x00000001090a7824 */ /* 0x000fe200078e0204 */
[----:B------:R-:W-:-:S04]  /*26680*/  LEA.HI R5, R5, R2, RZ, 0x6 ;  /* 0x0000000205057211 */ /* 0x000fc800078f30ff */
[----:B------:R-:W-:Y:S02]  /*26690*/  SHF.R.S32.HI R11, RZ, 0x6, R5 ;  /* 0x00000006ff0b7819 */ /* 0x000fe40000011405 */
[----:B------:R-:W-:Y:S02]  /*266a0*/  IADD3 R2, R10, -UR4, RZ ;  /* 0x800000040a027c10 */ /* 0x000fe4000fffe0ff */
[----:B------:R-:W-:Y:S01]  /*266b0*/  VIMNMX R11, R19, R11, PT ;  /* 0x0000000b130b7248 */ /* 0x000fe20003fe0100 */
        /* <DEDUP_REMOVED lines=11> */
.L_x_1867:
[----:B------:R-:W-:-:S13]  /*26770*/  ISETP.NE.AND P0, PT, R3, 0x1, PT ;  /* 0x000000010300780c */ /* 0x000fda0003f05270 */
[----:B------:R-:W0:Y:S02]  /*26780*/  @P0 LDC.64 R4, c[0x0][0x9e8] ;  /* 0x00027a00ff040b82 */ /* 0x000e240000000a00 */
[----:B0-----:R-:W-:-:S05]  /*26790*/  @P0 IMAD.HI.U32 R4, R10, R4, RZ ;  /* 0x000000040a040227 */ /* 0x001fca00078e00ff */
[----:B------:R-:W-:-:S07]  /*267a0*/  @P0 SHF.R.U32.HI R10, RZ, R5, R4 ;  /* 0x00000005ff0a0219 */ /* 0x000fce0000011604 */
.L_x_1868:
[----:B------:R-:W-:Y:S05]  /*267b0*/  BSYNC B0 ;  /* 0x0000000000007941 */ /* 0x000fea0003800000 */
.L_x_1866:
[----:B------:R-:W-:-:S05]  /*267c0*/  IMAD R3, R10, R3, RZ ;  /* 0x000000030a037224 */ /* 0x000fca00078e02ff */
[----:B------:R-:W-:-:S07]  /*267d0*/  VIMNMX R2, R2, R3, !PT ;  /* 0x0000000302027248 */ /* 0x000fce0007fe0100 */
.L_x_1865:
[----:B------:R-:W-:Y:S01]  /*267e0*/  SHF.R.S32.HI R3, RZ, 0x1f, R2 ;  /* 0x0000001fff037819 */ /* 0x000fe20000011402 */
[----:B------:R-:W-:Y:S01]  /*267f0*/  BSSY B0, `(.L_x_1869) ;  /* 0x0000026000007945 */ /* 0x000fe20003800000 */
[----:B------:R-:W-:Y:S01]  /*26800*/  LOP3.LUT R10, R6, 0xff, RZ, 0xc0, !PT ;  /* 0x000000ff060a7812 */ /* 0x000fe200078ec0ff */
[----:B------:R-:W-:Y:S01]  /*26810*/  IMAD.MOV.U32 R14, RZ, RZ, RZ ;  /* 0x000000ffff0e7224 */ /* 0x000fe200078e00ff */
[----:B------:R-:W-:Y:S02]  /*26820*/  LEA.HI R3, R3, R2, RZ, 0x6 ;  /* 0x0000000203037211 */ /* 0x000fe400078f30ff */
[----:B------:R-:W-:Y:S02]  /*26830*/  SHF.R.U32.HI R6, RZ, 0x10, R6 ;  /* 0x00000010ff067819 */ /* 0x000fe40000011606 */
[----:B------:R-:W-:-:S04]  /*26840*/  SHF.R.S32.HI R3, RZ, 0x6, R3 ;  /* 0x00000006ff037819 */ /* 0x000fc80000011403 */
[----:B------:R-:W-:-:S04]  /*26850*/  VIMNMX R4, RZ, R3, !PT ;  /* 0x00000003ff047248 */ /* 0x000fc80007fe0100 */
[----:B------:R-:W-:-:S13]  /*26860*/  ISETP.GT.AND P0, PT, R11, R4, PT ;  /* 0x000000040b00720c */ /* 0x000fda0003f04270 */
[----:B------:R-:W-:Y:S05]  /*26870*/  @!P0 BRA `(.L_x_1870) ;  /* 0x0000000000748947 */ /* 0x000fea0003800000 */
[----:B------:R-:W-:Y:S01]  /*26880*/  ISETP.NE.AND P0, PT, R6, RZ, PT ;  /* 0x000000ff0600720c */ /* 0x000fe20003f05270 */
[----:B------:R-:W-:-:S03]  /*26890*/  ULDC UR4, c[0x0][0x9f0] ;  /* 0x00027c0000047ab9 */ /* 0x000fc60000000800 */
[----:B------:R-:W-:-:S04]  /*268a0*/  SEL R5, R6, UR4, P0 ;  /* 0x0000000406057c07 */ /* 0x000fc80008000000 */
[----:B------:R-:W-:Y:S02]  /*268b0*/  IABS R13, R5 ;  /* 0x00000005000d7213 */ /* 0x000fe40000000000 */
[----:B------:R-:W-:Y:S02]  /*268c0*/  IADD3 R12, R5, -0x1, R11 ;  /* 0xffffffff050c7810 */ /* 0x000fe40007ffe00b */
[----:B------:R-:W0:Y:S03]  /*268d0*/  I2F.RP R2, R13 ;  /* 0x0000000d00027306 */ /* 0x000e260000209400 */
[----:B------:R-:W-:-:S05]  /*268e0*/  IMAD.IADD R12, R12, 0x1, -R4 ;  /* 0x000000010c0c7824 */ /* 0x000fca00078e0a04 */
[----:B0-----:R-:W0:Y:S02]  /*268f0*/  MUFU.RCP R2, R2 ;  /* 0x0000000200027308 */ /* 0x001e240000001000 */
[----:B0-----:R-:W-:-:S06]  /*26900*/  VIADD R2, R2, 0xffffffe ;  /* 0x0ffffffe02027836 */ /* 0x001fcc0000000000 */
[----:B------:R0:W1:Y:S02]  /*26910*/  F2I.FTZ.U32.TRUNC.NTZ R3, R2 ;  /* 0x0000000200037305 */ /* 0x000064000021f000 */
[----:B0-----:R-:W-:-:S04]  /*26920*/  LOP3.LUT R2, R12, R5, RZ, 0x3c, !PT ;  /* 0x000000050c027212 */ /* 0x001fc800078e3cff */
[----:B------:R-:W-:Y:S01]  /*26930*/  ISETP.GE.AND P3, PT, R2, RZ, PT ;  /* 0x000000ff0200720c */ /* 0x000fe20003f66270 */
[----:B-1----:R-:W-:-:S04]  /*26940*/  IMAD.MOV R2, RZ, RZ, -R3 ;  /* 0x000000ffff027224 */ /* 0x002fc800078e0a03 */
[----:B------:R-:W-:Y:S01]  /*26950*/  IMAD R14, R2, R13, RZ ;  /* 0x0000000d020e7224 */ /* 0x000fe200078e02ff */
[----:B------:R-:W-:-:S05]  /*26960*/  MOV R2, RZ ;  /* 0x000000ff00027202 */ /* 0x000fca0000000f00 */
        /* <DEDUP_REMOVED lines=11> */
[----:B------:R-:W-:-:S05]  /*26a20*/  @P0 VIADD R14, R14, 0x1 ;  /* 0x000000010e0e0836 */ /* 0x000fca0000000000 */
[----:B------:R-:W-:Y:S02]  /*26a30*/  @!P3 IADD3 R14, -R14, RZ, RZ ;  /* 0x000000ff0e0eb210 */ /* 0x000fe40007ffe1ff */
[----:B------:R-:W-:-:S07]  /*26a40*/  @!P2 LOP3.LUT R14, RZ, R5, RZ, 0x33, !PT ;  /* 0x00000005ff0ea212 */ /* 0x000fce00078e33ff */
.L_x_1870:
[----:B------:R-:W-:Y:S05]  /*26a50*/  BSYNC B0 ;  /* 0x0000000000007941 */ /* 0x000fea0003800000 */
.L_x_1869:
[-C--:B------:R-:W-:Y:S01]  /*26a60*/  IMAD R4, R10, R14.reuse, R4 ;  /* 0x0000000e0a047224 */ /* 0x080fe200078e0204 */
[----:B------:R-:W-:Y:S04]  /*26a70*/  BSSY B0, `(.L_x_1871) ;  /* 0x0000190000007945 */ /* 0x000fe80003800000 */
[C---:B------:R-:W-:Y:S01]  /*26a80*/  VIADDMNMX R11, R4.reuse, R14, R11, PT ;  /* 0x0000000e040b7246 */ /* 0x040fe2000380010b */
[----:B------:R-:W-:-:S04]  /*26a90*/  IMAD R4, R4, 0x40, -R8 ;  /* 0x0000004004047824 */ /* 0x000fc800078e0a08 */
[----:B------:R-:W-:Y:S01]  /*26aa0*/  IMAD R8, R11, 0x40, -R8 ;  /* 0x000000400b087824 */ /* 0x000fe200078e0a08 */
[----:B------:R-:W-:-:S04]  /*26ab0*/  VIMNMX R4, RZ, R4, !PT ;  /* 0x00000004ff047248 */ /* 0x000fc80007fe0100 */
[----:B------:R-:W-:-:S04]  /*26ac0*/  VIMNMX R7, R8, R7, PT ;  /* 0x0000000708077248 */ /* 0x000fc80003fe0100 */
[----:B------:R-:W-:Y:S02]  /*26ad0*/  ISETP.GT.AND P0, PT, R7, R4, PT ;  /* 0x000000040700720c */ /* 0x000fe40003f04270 */
[----:B------:R-:W-:-:S11]  /*26ae0*/  SHF.R.U32.HI R4, RZ, 0x6, R4 ;  /* 0x00000006ff047819 */ /* 0x000fd60000011604 */
[----:B------:R-:W-:-:S05]  /*26af0*/  @P0 VIADD R2, R7, 0x3f ;  /* 0x0000003f07020836 */ /* 0x000fca0000000000 */
[----:B------:R-:W-:-:S04]  /*26b00*/  @P0 SHF.R.S32.HI R3, RZ, 0x1f, R2 ;  /* 0x0000001fff030819 */ /* 0x000fc80000011402 */
[----:B------:R-:W-:Y:S01]  /*26b10*/  @P0 LEA.HI R3, R3, R2, RZ, 0x6 ;  /* 0x0000000203030211 */ /* 0x000fe200078f30ff */
[----:B------:R-:W-:-:S03]  /*26b20*/  IMAD.MOV.U32 R2, RZ, RZ, R4 ;  /* 0x000000ffff027224 */ /* 0x000fc600078e0004 */
[----:B------:R-:W-:Y:S02]  /*26b30*/  @P0 SHF.R.S32.HI R2, RZ, 0x6, R3 ;  /* 0x00000006ff020819 */ /* 0x000fe40000011403 */
        /* <DEDUP_REMOVED lines=10> */
.L_x_2076:
[----:B-1----:R-:W-:Y:S02]  /*26be0*/  ISETP.NE.AND P0, PT, R14, RZ, PT ;  /* 0x000000ff0e00720c */ /* 0x002fe40003f05270 */
[----:B------:R-:W-:-:S11]  /*26bf0*/  PLOP3.LUT P6, PT, PT, PT, PT, 0x8, 0x0 ;  /* 0x000000000000781c */ /* 0x000fd60003fce170 */
[----:B------:R-:W-:Y:S05]  /*26c00*/  @P0 BRA `(.L_x_1874) ;  /* 0x00000000000c0947 */ /* 0x000fea0003800000 */
[----:B------:R-:W-:-:S03]  /*26c10*/  UMOV UR4, 0xffffffff ;  /* 0xffffffff00047882 */ /* 0x000fc60000000000 */
[----:B------:R-:W-:Y:S05]  /*26c20*/  BRA.DIV UR4, `(.L_x_1875) ;  /* 0x0000008204507947 */ /* 0x000fea000b800000 */
[----:B------:R-:W-:-:S13]  /*26c30*/  ELECT P6, URZ, PT ;  /* 0x00000000003f782f */ /* 0x000fda00038c0000 */
.L_x_1874:
[----:B0-----:R-:W2:Y:S01]  /*26c40*/  LDL R3, [R1+0x2c] ;  /* 0x00002c0001037983 */ /* 0x001ea20000100800 */
[----:B------:R-:W-:Y:S01]  /*26c50*/  BSSY B1, `(.L_x_1876) ;  /* 0x0000008000017945 */ /* 0x000fe20003800000 */
[----:B--2---:R-:W-:-:S04]  /*26c60*/  IADD3 R3, R3, 0x1, RZ ;  /* 0x0000000103037810 */ /* 0x004fc80007ffe0ff */
[----:B------:R-:W-:-:S04]  /*26c70*/  LEA.HI R7, R3, R3, RZ, 0x1 ;  /* 0x0000000303077211 */ /* 0x000fc800078f08ff */
[----:B------:R-:W-:-:S05]  /*26c80*/  LOP3.LUT R7, R7, 0xfffffffe, RZ, 0xc0, !PT ;  /* 0xfffffffe07077812 */ /* 0x000fca00078ec0ff */
[----:B------:R-:W-:-:S05]  /*26c90*/  IMAD.IADD R7, R3, 0x1, -R7 ;  /* 0x0000000103077824 */ /* 0x000fca00078e0a07 */
[----:B------:R-:W-:-:S04]  /*26ca0*/  SHF.L.U32 R8, R7, 0x1f, RZ ;  /* 0x0000001f07087819 */ /* 0x000fc800000006ff */
[----:B------:R-:W0:Y:S02]  /*26cb0*/  SYNCS.PHASECHK.TRANS64.TRYWAIT P0, [R17+URZ+0x30820], R8 ;  /* 0x03082008110075a7 */ /* 0x000e24000800017f */
[----:B0-----:R-:W-:Y:S05]  /*26cc0*/  @!P0 BRA `(.L_x_1877) ;  /* 0x0000008000488947 */ /* 0x001fea0003800000 */
.L_x_2079:
[----:B------:R-:W-:Y:S05]  /*26cd0*/  BSYNC B1 ;  /* 0x0000000000017941 */ /* 0x000fea0003800000 */
.L_x_1876:
        /* <DEDUP_REMOVED lines=10> */
.L_x_2080:
[----:B------:R-:W-:Y:S05]  /*26d80*/  BSYNC B2 ;  /* 0x0000000000027941 */ /* 0x000fea0003800000 */
.L_x_1880:
[----:B------:R-:W-:Y:S04]  /*26d90*/  BSSY B2, `(.L_x_1882) ;  /* 0x0000009000027945 */ /* 0x000fe80003800000 */
        /* <DEDUP_REMOVED lines=8> */
.L_x_1883:
[----:B------:R-:W-:Y:S05]  /*26e20*/  BSYNC B2 ;  /* 0x0000000000027941 */ /* 0x000fea0003800000 */
.L_x_1882:
[----:B------:R-:W-:Y:S01]  /*26e30*/  IMAD.MOV.U32 R15, RZ, RZ, RZ ;  /* 0x000000ffff0f7224 */ /* 0x000fe200078e00ff */
[----:B0-----:R-:W-:Y:S01]  /*26e40*/  LEA R8, R2, R0, 0x6 ;  /* 0x0000000002087211 */ /* 0x001fe200078e30ff */
[C---:B------:R-:W-:Y:S01]  /*26e50*/  IMAD R7, R28.reuse, 0x8000, R17 ;  /* 0x000080001c077824 */ /* 0x040fe200078e0211 */
[----:B------:R-:W-:Y:S01]  /*26e60*/  UIADD3 UR4, UP0, UR36, 0x570, URZ ;  /* 0x0000057024047890 */ /* 0x000fe2000ff1e03f */
[----:B------:R-:W-:Y:S01]  /*26e70*/  PLOP3.LUT P0, PT, PT, PT, PT, 0x80, 0x0 ;  /* 0x000000000000781c */ /* 0x000fe20003f0f070 */
[----:B------:R-:W-:Y:S01]  /*26e80*/  IMAD.SHL.U32 R14, R28, 0x4000, RZ ;  /* 0x000040001c0e7824 */ /* 0x000fe200078e00ff */
[----:B------:R-:W-:Y:S01]  /*26e90*/  R2UR UR10, R15 ;  /* 0x000000000f0a72ca */ /* 0x000fe200000e0000 */
[----:B------:R-:W-:Y:S01]  /*26ea0*/  VIADD R8, R8, 0xffffffc0 ;  /* 0xffffffc008087836 */ /* 0x000fe20000000000 */
[----:B------:R-:W-:Y:S01]  /*26eb0*/  IADD3 R13, R7, 0x20400, RZ ;  /* 0x00020400070d7810 */ /* 0x000fe20007ffe0ff */
[----:B------:R-:W-:Y:S01]  /*26ec0*/  VIADD R3, R12, 0x30890 ;  /* 0x000308900c037836 */ /* 0x000fe20000000000 */
[----:B------:R-:W-:Y:S01]  /*26ed0*/  UIADD3.X UR5, URZ, UR37, URZ, UP0, !UPT ;  /* 0x000000253f057290 */ /* 0x000fe200087fe43f */
[----:B------:R-:W-:Y:S01]  /*26ee0*/  UMOV UR6, 0x0 ;  /* 0x0000000000067882 */ /* 0x000fe20000000000 */
[----:B------:R-:W-:-:S10]  /*26ef0*/  UMOV UR7, 0x12f00000 ;  /* 0x12f0000000077882 */ /* 0x000fd40000000000 */
.L_x_1884:
        /* <DEDUP_REMOVED lines=16> */
.L_x_1885:
        /* <DEDUP_REMOVED lines=16> */
.L_x_1886:
        /* <DEDUP_REMOVED lines=16> */
.L_x_1887:
        /* <DEDUP_REMOVED lines=13> */
.L_x_2081:
[----:B------:R-:W-:Y:S05]  /*272d0*/  BSYNC B2 ;  /* 0x0000000000027941 */ /* 0x000fea0003800000 */
.L_x_1888:
[----:B------:R-:W-:Y:S01]  /*272e0*/  BSSY B2, `(.L_x_1890) ;  /* 0x000000b000027945 */ /* 0x000fe20003800000 */
[----:B------:R-:W-:Y:S02]  /*272f0*/  IMAD.MOV.U32 R20, RZ, RZ, 0x0 ;  /* 0x00000000ff147424 */ /* 0x000fe400078e00ff */
[----:B------:R-:W-:Y:S01]  /*27300*/  IMAD.MOV.U32 R21, RZ, RZ, 0x12f00000 ;  /* 0x12f00000ff157424 */ /* 0x000fe200078e00ff */
[----:B------:R-:W-:Y:S06]  /*27310*/  @P1 BRA `(.L_x_1891) ;  /* 0x00000000001c1947 */ /* 0x000fec0003800000 */
[----:B------:R-:W2:Y:S01]  /*27320*/  S2R R7, SR_TID.X ;  /* 0x0000000000077919 */ /* 0x000ea20000002100 */
[----:B------:R-:W-:-:S04]  /*27330*/  IMAD.MOV.U32 R3, RZ, RZ, 0x8000 ;  /* 0x00008000ff037424 */ /* 0x000fc800078e00ff */
[----:B------:R3:W-:Y:S01]  /*27340*/  SYNCS.ARRIVE.TRANS64 RZ, [R12+URZ+0x308b0], R3 ;  /* 0x0308b0030cff79a7 */ /* 0x0007e2000800003f */
[----:B--2---:R-:W-:-:S04]  /*27350*/  LOP3.LUT R7, R7, 0x1f, RZ, 0xc0, !PT ;  /* 0x0000001f07077812 */ /* 0x004fc800078ec0ff */
[----:B------:R-:W-:-:S13]  /*27360*/  ISETP.NE.AND P0, PT, R7, RZ, PT ;  /* 0x000000ff0700720c */ /* 0x000fda0003f05270 */
[----:B---3--:R-:W-:Y:S05]  /*27370*/  @!P0 BRA `(.L_x_1891) ;  /* 0x0000000000048947 */ /* 0x008fea0003800000 */
[----:B------:R-:W-:Y:S01]  /*27380*/  BPT.TRAP 0x1 ;  /* 0x000000040000795c */ /* 0x000fe20000300000 */
.L_x_1891:
[----:B------:R-:W-:Y:S05]  /*27390*/  BSYNC B2 ;  /* 0x0000000000027941 */ /* 0x000fea0003800000 */
.L_x_1890:
[----:B------:R-:W-:Y:S01]  /*273a0*/  R2UR UR10, R15 ;  /* 0x000000000f0a72ca */ /* 0x000fe200000e0000 */
[----:B------:R-:W-:Y:S01]  /*273b0*/  UIADD3 UR4, UP0, UR36, 0x670, URZ ;  /* 0x0000067024047890 */ /* 0x000fe2000ff1e03f */
[----:B------:R-:W-:Y:S01]  /*273c0*/  R2UR UR6, R20 ;  /* 0x00000000140672ca */ /* 0x000fe200000e0000 */
[----:B01----:R-:W-:Y:S01]  /*273d0*/  VIADD R12, R12, 0x308b0 ;  /* 0x000308b00c0c7836 */ /* 0x003fe20000000000 */
[----:B------:R-:W-:Y:S01]  /*273e0*/  R2UR UR7, R21 ;  /* 0x00000000150772ca */ /* 0x000fe200000e0000 */
[----:B------:R-:W-:Y:S01]  /*273f0*/  UIADD3.X UR5, URZ, UR37, URZ, UP0, !UPT ;  /* 0x000000253f057290 */ /* 0x000fe200087fe43f */
[----:B------:R-:W-:Y:S02]  /*27400*/  LEA R14, R14, R17, 0x1 ;  /* 0x000000110e0e7211 */ /* 0x000fe400078e08ff */
[----:B------:R-:W-:-:S03]  /*27410*/  PLOP3.LUT P0, PT, PT, PT, PT, 0x80, 0x0 ;  /* 0x000000000000781c */ /* 0x000fc60003f0f070 */
[----:B------:R-:W-:-:S10]  /*27420*/  VIADD R3, R14, 0x400 ;  /* 0x000004000e037836 */ /* 0x000fd40000000000 */
.L_x_1892:
        /* <DEDUP_REMOVED lines=15> */
.L_x_1893:
        /* <DEDUP_REMOVED lines=15> */
.L_x_1894:
        /* <DEDUP_REMOVED lines=15> */
.L_x_1895:
        /* <DEDUP_REMOVED lines=10> */
.L_x_1879:
[----:B------:R-:W-:Y:S05]  /*277a0*/  BSYNC B1 ;  /* 0x0000000000017941 */ /* 0x000fea0003800000 */
.L_x_1878:
[----:B0-----:R-:W-:Y:S01]  /*277b0*/  VIADD R8, R2, 0xfffffffe ;  /* 0xfffffffe02087836 */ /* 0x001fe20000000000 */
        /* <DEDUP_REMOVED lines=8> */
.L_x_1914:
[----:B------:R-:W-:Y:S05]  /*27840*/  YIELD ;  /* 0x0000000000007946 */ /* 0x000fea0003800000 */
[----:B------:R-:W-:Y:S04]  /*27850*/  BSSY B1, `(.L_x_1896) ;  /* 0x00000a9000017945 */ /* 0x000fe80003800000 */
[----:B------:R-:W-:Y:S05]  /*27860*/  @!P6 BRA `(.L_x_1897) ;  /* 0x00000008009ce947 */ /* 0x000fea0003800000 */
[----:B------:R-:W-:Y:S01]  /*27870*/  IMAD R7, R28, 0x8, R17 ;  /* 0x000000081c077824 */ /* 0x000fe200078e0211 */
[----:B------:R-:W-:Y:S01]  /*27880*/  SHF.L.U32 R3, R30, 0x1f, RZ ;  /* 0x0000001f1e037819 */ /* 0x000fe200000006ff */
[----:B------:R-:W0:Y:S01]  /*27890*/  S2R R2, SR_TID.X ;  /* 0x0000000000027919 */ /* 0x000e220000002100 */
[----:B------:R-:W-:Y:S02]  /*278a0*/  BSSY B2, `(.L_x_1898) ;  /* 0x0000005000027945 */ /* 0x000fe40003800000 */
[----:B------:R-:W1:Y:S01]  /*278b0*/  SYNCS.PHASECHK.TRANS64.TRYWAIT P1, [R7+URZ+0x308a0], R3 ;  /* 0x0308a003070075a7 */ /* 0x000e62000802017f */
[----:B0-----:R-:W-:-:S04]  /*278c0*/  LOP3.LUT R2, R2, 0x7f, RZ, 0xc0, !PT ;  /* 0x0000007f02027812 */ /* 0x001fc800078ec0ff */
[----:B------:R-:W-:Y:S01]  /*278d0*/  ISETP.NE.AND P2, PT, R2, RZ, PT ;  /* 0x000000ff0200720c */ /* 0x000fe20003f45270 */
[----:B-1----:R-:W-:-:S12]  /*278e0*/  @!P1 BRA `(.L_x_1899) ;  /* 0x00000074007c9947 */ /* 0x002fd80003800000 */
.L_x_2082:
[----:B------:R-:W-:Y:S05]  /*278f0*/  BSYNC B2 ;  /* 0x0000000000027941 */ /* 0x000fea0003800000 */
.L_x_1898:
[----:B------:R-:W-:Y:S04]  /*27900*/  BSSY B2, `(.L_x_1900) ;  /* 0x0000009000027945 */ /* 0x000fe80003800000 */
[----:B------:R-:W-:Y:S05]  /*27910*/  @P2 BRA `(.L_x_1901) ;  /* 0x00000000001c2947 */ /* 0x000fea0003800000 */
[----:B------:R-:W1:Y:S01]  /*27920*/  S2R R11, SR_TID.X ;  /* 0x00000000000b7919 */ /* 0x000e620000002100 */
[----:B------:R-:W-:-:S04]  /*27930*/  IMAD.MOV.U32 R2, RZ, RZ, 0x8000 ;  /* 0x00008000ff027424 */ /* 0x000fc800078e00ff */
[----:B------:R2:W-:Y:S01]  /*27940*/  SYNCS.ARRIVE.TRANS64 RZ, [R7+URZ+0x30890], R2 ;  /* 0x0308900207ff79a7 */ /* 0x0005e2000800003f */
[----:B-1----:R-:W-:-:S04]  /*27950*/  LOP3.LUT R11, R11, 0x1f, RZ, 0xc0, !PT ;  /* 0x0000001f0b0b7812 */ /* 0x002fc800078ec0ff */
[----:B------:R-:W-:-:S13]  /*27960*/  ISETP.NE.AND P1, PT, R11, RZ, PT ;  /* 0x000000ff0b00720c */ /* 0x000fda0003f25270 */
[----:B--2---:R-:W-:Y:S05]  /*27970*/  @!P1 BRA `(.L_x_1901) ;  /* 0x0000000000049947 */ /* 0x004fea0003800000 */
[----:B------:R-:W-:Y:S01]  /*27980*/  BPT.TRAP 0x1 ;  /* 0x000000040000795c */ /* 0x000fe20000300000 */
.L_x_1901:
[----:B------:R-:W-:Y:S05]  /*27990*/  BSYNC B2 ;  /* 0x0000000000027941 */ /* 0x000fea0003800000 */
.L_x_1900:
[----:B------:R-:W-:Y:S01]  /*279a0*/  MOV R14, RZ ;  /* 0x000000ff000e7202 */ /* 0x000fe20000000f00 */
[----:B------:R-:W-:Y:S01]  /*279b0*/  IMAD R11, R28, 0x8000, R17 ;  /* 0x000080001c0b7824 */ /* 0x000fe200078e0211 */
[----:B------:R-:W-:Y:S01]  /*279c0*/  UIADD3 UR4, UP0, UR36, 0x570, URZ ;  /* 0x0000057024047890 */ /* 0x000fe2000ff1e03f */
[----:B------:R-:W-:Y:S01]  /*279d0*/  PLOP3.LUT P1, PT, PT, PT, PT, 0x80, 0x0 ;  /* 0x000000000000781c */ /* 0x000fe20003f2f070 */
[----:B------:R-:W-:Y:S01]  /*279e0*/  IMAD R12, R8, 0x40, R0 ;  /* 0x00000040080c7824 */ /* 0x000fe200078e0200 */
[----:B------:R-:W-:Y:S01]  /*279f0*/  R2UR UR10, R14 ;  /* 0x000000000e0a72ca */ /* 0x000fe200000e0000 */
[----:B------:R-:W-:Y:S01]  /*27a00*/  VIADD R2, R7, 0x30890 ;  /* 0x0003089007027836 */ /* 0x000fe20000000000 */
[----:B------:R-:W-:Y:S01]  /*27a10*/  UIADD3.X UR5, URZ, UR37, URZ, UP0, !UPT ;  /* 0x000000253f057290 */ /* 0x000fe200087fe43f */
[----:B------:R-:W-:Y:S01]  /*27a20*/  VIADD R13, R11, 0x20400 ;  /* 0x000204000b0d7836 */ /* 0x000fe20000000000 */
[----:B------:R-:W-:Y:S01]  /*27a30*/  UMOV UR6, 0x0 ;  /* 0x0000000000067882 */ /* 0x000fe20000000000 */
[----:B------:R-:W-:-:S10]  /*27a40*/  UMOV UR7, 0x12f00000 ;  /* 0x12f0000000077882 */ /* 0x000fd40000000000 */
.L_x_1902:
        /* <DEDUP_REMOVED lines=10> */
[----:B------:R-:W-:Y:S01]  /*27af0*/  MOV R21, 0x40 ;  /* 0x0000004000157802 */ /* 0x000fe20000000f00 */
[----:B------:R-:W-:Y:S01]  /*27b00*/  VIADD R13, R11, 0x22400 ;  /* 0x000224000b0d7836 */ /* 0x000fe20000000000 */
[----:B------:R-:W-:Y:S01]  /*27b10*/  PLOP3.LUT P1, PT, PT, PT, PT, 0x80, 0x0 ;  /* 0x000000000000781c */ /* 0x000fe20003f2f070 */
[----:B------:R-:W-:Y:S01]  /*27b20*/  UMOV UR6, 0x0 ;  /* 0x0000000000067882 */ /* 0x000fe20000000000 */
[----:B------:R-:W-:Y:S01]  /*27b30*/  R2UR UR10, R21 ;  /* 0x00000000150a72ca */ /* 0x000fe200000e0000 */
[----:B------:R-:W-:-:S14]  /*27b40*/  UMOV UR7, 0x12f00000 ;  /* 0x12f0000000077882 */ /* 0x000fdc0000000000 */
.L_x_1903:
        /* <DEDUP_REMOVED lines=10> */
[----:B------:R-:W-:Y:S01]  /*27bf0*/  IMAD.MOV.U32 R20, RZ, RZ, 0x80 ;  /* 0x00000080ff147424 */ /* 0x000fe200078e00ff */
[----:B------:R-:W-:Y:S01]  /*27c00*/  PLOP3.LUT P1, PT, PT, PT, PT, 0x80, 0x0 ;  /* 0x000000000000781c */ /* 0x000fe20003f2f070 */
[----:B------:R-:W-:Y:S01]  /*27c10*/  VIADD R13, R11, 0x24400 ;  /* 0x000244000b0d7836 */ /* 0x000fe20000000000 */
[----:B------:R-:W-:Y:S01]  /*27c20*/  UMOV UR6, 0x0 ;  /* 0x0000000000067882 */ /* 0x000fe20000000000 */
[----:B------:R-:W-:Y:S01]  /*27c30*/  UMOV UR7, 0x12f00000 ;  /* 0x12f0000000077882 */ /* 0x000fe20000000000 */
[----:B------:R-:W-:-:S15]  /*27c40*/  R2UR UR10, R20 ;  /* 0x00000000140a72ca */ /* 0x000fde00000e0000 */
.L_x_1904:
        /* <DEDUP_REMOVED lines=12> */
[----:B------:R-:W-:Y:S01]  /*27d10*/  UMOV UR6, 0x0 ;  /* 0x0000000000067882 */ /* 0x000fe20000000000 */
[----:B------:R-:W-:Y:S01]  /*27d20*/  IADD3 R13, R11, 0x26400, RZ ;  /* 0x000264000b0d7810 */ /* 0x000fe20007ffe0ff */
[----:B------:R-:W-:Y:S01]  /*27d30*/  UMOV UR7, 0x12f00000 ;  /* 0x12f0000000077882 */ /* 0x000fe20000000000 */
[----:B------:R-:W-:-:S15]  /*27d40*/  R2UR UR10, R15 ;  /* 0x000000000f0a72ca */ /* 0x000fde00000e0000 */
.L_x_1905:
        /* <DEDUP_REMOVED lines=10> */
[----:B------:R-:W1:Y:S01]  /*27df0*/  SYNCS.PHASECHK.TRANS64.TRYWAIT P1, [R7+URZ+0x308c0], R3 ;  /* 0x0308c003070075a7 */ /* 0x000e62000802017f */
[----:B------:R-:W-:Y:S04]  /*27e00*/  BSSY B2, `(.L_x_1906) ;  /* 0x0000002000027945 */ /* 0x000fe80003800000 */
[----:B-1----:R-:W-:Y:S05]  /*27e10*/  @!P1 BRA `(.L_x_1907) ;  /* 0x0000007000449947 */ /* 0x002fea0003800000 */
.L_x_2083:
[----:B------:R-:W-:Y:S05]  /*27e20*/  BSYNC B2 ;  /* 0x0000000000027941 */ /* 0x000fea0003800000 */
.L_x_1906:
[----:B------:R-:W-:Y:S01]  /*27e30*/  BSSY B2, `(.L_x_1908) ;  /* 0x000000b000027945 */ /* 0x000fe20003800000 */
[----:B------:R-:W-:Y:S02]  /*27e40*/  IMAD.MOV.U32 R2, RZ, RZ, 0x0 ;  /* 0x00000000ff027424 */ /* 0x000fe400078e00ff */
[----:B01----:R-:W-:Y:S01]  /*27e50*/  IMAD.MOV.U32 R3, RZ, RZ, 0x12f00000 ;  /* 0x12f00000ff037424 */ /* 0x003fe200078e00ff */
[----:B------:R-:W-:Y:S06]  /*27e60*/  @P2 BRA `(.L_x_1909) ;  /* 0x00000000001c2947 */ /* 0x000fec0003800000 */
[----:B------:R-:W0:Y:S01]  /*27e70*/  S2R R23, SR_TID.X ;  /* 0x0000000000177919 */ /* 0x000e220000002100 */
[----:B------:R-:W-:-:S04]  /*27e80*/  IMAD.MOV.U32 R13, RZ, RZ, 0x8000 ;  /* 0x00008000ff0d7424 */ /* 0x000fc800078e00ff */
[----:B------:R1:W-:Y:S01]  /*27e90*/  SYNCS.ARRIVE.TRANS64 RZ, [R7+URZ+0x308b0], R13 ;  /* 0x0308b00d07ff79a7 */ /* 0x0003e2000800003f */
[----:B0-----:R-:W-:-:S04]  /*27ea0*/  LOP3.LUT R23, R23, 0x1f, RZ, 0xc0, !PT ;  /* 0x0000001f17177812 */ /* 0x001fc800078ec0ff */
[----:B------:R-:W-:-:S13]  /*27eb0*/  ISETP.NE.AND P1, PT, R23, RZ, PT ;  /* 0x000000ff1700720c */ /* 0x000fda0003f25270 */
[----:B-1----:R-:W-:Y:S05]  /*27ec0*/  @!P1 BRA `(.L_x_1909) ;  /* 0x0000000000049947 */ /* 0x002fea0003800000 */
[----:B------:R-:W-:Y:S01]  /*27ed0*/  BPT.TRAP 0x1 ;  /* 0x000000040000795c */ /* 0x000fe20000300000 */
.L_x_1909:
[----:B------:R-:W-:Y:S05]  /*27ee0*/  BSYNC B2 ;  /* 0x0000000000027941 */ /* 0x000fea0003800000 */
.L_x_1908:
[----:B------:R-:W-:Y:S01]  /*27ef0*/  R2UR UR10, R14 ;  /* 0x000000000e0a72ca */ /* 0x000fe200000e0000 */
[----:B------:R-:W-:Y:S01]  /*27f00*/  UIADD3 UR4, UP0, UR36, 0x670, URZ ;  /* 0x0000067024047890 */ /* 0x000fe2000ff1e03f */
[----:B------:R-:W-:Y:S01]  /*27f10*/  R2UR UR6, R2 ;  /* 0x00000000020672ca */ /* 0x000fe200000e0000 */
[----:B------:R-:W-:Y:S01]  /*27f20*/  VIADD R7, R7, 0x308b0 ;  /* 0x000308b007077836 */ /* 0x000fe20000000000 */
[----:B------:R-:W-:Y:S01]  /*27f30*/  R2UR UR7, R3 ;  /* 0x00000000030772ca */ /* 0x000fe200000e0000 */
[----:B------:R-:W-:Y:S01]  /*27f40*/  UIADD3.X UR5, URZ, UR37, URZ, UP0, !UPT ;  /* 0x000000253f057290 */ /* 0x000fe200087fe43f */
[----:B------:R-:W-:Y:S02]  /*27f50*/  PLOP3.LUT P1, PT, PT, PT, PT, 0x80, 0x0 ;  /* 0x000000000000781c */ /* 0x000fe40003f2f070 */
[----:B------:R-:W-:-:S11]  /*27f60*/  IADD3 R13, R11, 0x400, RZ ;  /* 0x000004000b0d7810 */ /* 0x000fd60007ffe0ff */
.L_x_1910:
        /* <DEDUP_REMOVED lines=15> */
.L_x_1911:
        /* <DEDUP_REMOVED lines=15> */
.L_x_1912:
        /* <DEDUP_REMOVED lines=15> */
.L_x_1913:
        /* <DEDUP_REMOVED lines=10> */
.L_x_1897:
[----:B------:R-:W-:Y:S05]  /*282e0*/  BSYNC B1 ;  /* 0x0000000000017941 */ /* 0x000fea0003800000 */
.L_x_1896:
        /* <DEDUP_REMOVED lines=8> */
.L_x_1872:
[----:B------:R-:W-:Y:S05]  /*28370*/  BSYNC B0 ;  /* 0x0000000000007941 */ /* 0x000fea0003800000 */
.L_x_1871:
[----:B------:R-:W0:Y:S01]  /*28380*/  LDC R0, c[0x0][0x448] ;  /* 0x00011200ff007b82 */ /* 0x000e220000000800 */
[----:B------:R-:W-:Y:S01]  /*28390*/  VIADD R7, R25, 0x7f ;  /* 0x0000007f19077836 */ /* 0x000fe20000000000 */
[----:B------:R-:W-:Y:S06]  /*283a0*/  @!P0 WARPSYNC.ALL ;  /* 0x0000000000008948 */ /* 0x000fec0003800000 */
[----:B------:R-:W-:Y:S01]  /*283b0*/  @!P0 BAR.SYNC.DEFER_BLOCKING 0xc, 0x180 ;  /* 0x0306000000008b1d */ /* 0x000fe20000010000 */
[----:B0-----:R-:W-:-:S13]  /*283c0*/  ISETP.NE.AND P1, PT, R0, 0x1, PT ;  /* 0x000000010000780c */ /* 0x001fda0003f25270 */
[----:B------:R-:W0:Y:S08]  /*283d0*/  @P1 LDC R0, c[0x0][0x44c] ;  /* 0x00011300ff001b82 */ /* 0x000e300000000800 */
[----:B------:R-:W1:Y:S01]  /*283e0*/  @P1 LDC R3, c[0x0][0x450] ;  /* 0x00011400ff031b82 */ /* 0x000e620000000800 */
[----:B0-----:R-:W-:-:S05]  /*283f0*/  @P1 IMAD.HI.U32 R0, R7, R0, RZ ;  /* 0x0000000007001227 */ /* 0x001fca00078e00ff */
[----:B-1----:R-:W-:Y:S02]  /*28400*/  @P1 SHF.R.U32.HI R7, RZ, R3, R0 ;  /* 0x00000003ff071219 */ /* 0x002fe40000011600 */
[----:B------:R-:W0:Y:S03]  /*28410*/  LDC.64 R2, c[0x0][0x9e0] ;  /* 0x00027800ff027b82 */ /* 0x000e260000000a00 */
[----:B------:R-:W-:Y:S01]  /*28420*/  IMAD.IADD R7, R18, 0x1, R7 ;  /* 0x0000000112077824 */ /* 0x000fe200078e0207 */
[----:B0-----:R-:W-:-:S03]  /*28430*/  ISETP.GE.AND P2, PT, R3, 0x1, PT ;  /* 0x000000010300780c */ /* 0x001fc60003f46270 */
[----:B------:R-:W-:-:S10]  /*28440*/  IMAD.IADD R2, R7, 0x1, R2 ;  /* 0x0000000107027824 */ /* 0x000fd400078e0202 */
[----:B------:R-:W-:Y:S05]  /*28450*/  @!P2 BRA `(.L_x_1915) ;  /* 0x000000000048a947 */ /* 0x000fea0003800000 */
        /* <DEDUP_REMOVED lines=11> */
.L_x_1917:
[----:B------:R-:W-:-:S13]  /*28510*/  ISETP.NE.AND P0, PT, R3, 0x1, PT ;  /* 0x000000010300780c */ /* 0x000fda0003f05270 */
[----:B------:R-:W0:Y:S02]  /*28520*/  @P0 LDC.64 R4, c[0x0][0x9e8] ;  /* 0x00027a00ff040b82 */ /* 0x000e240000000a00 */
[----:B0-----:R-:W-:-:S05]  /*28530*/  @P0 IMAD.HI.U32 R4, R0, R4, RZ ;  /* 0x0000000400040227 */ /* 0x001fca00078e00ff */
[----:B------:R-:W-:-:S07]  /*28540*/  @P0 SHF.R.U32.HI R0, RZ, R5, R4 ;  /* 0x00000005ff000219 */ /* 0x000fce0000011604 */
.L_x_1918:
[----:B------:R-:W-:Y:S05]  /*28550*/  BSYNC B0 ;  /* 0x0000000000007941 */ /* 0x000fea0003800000 */
.L_x_1916:
[----:B------:R-:W-:-:S05]  /*28560*/  IMAD R5, R0, R3, R3 ;  /* 0x0000000300057224 */ /* 0x000fca00078e0203 */
[----:B------:R-:W-:-:S07]  /*28570*/  VIMNMX R2, R2, R5, PT ;  /* 0x0000000502027248 */ /* 0x000fce0003fe0100 */
.L_x_1915:
[----:B------:R-:W0:Y:S01]  /*28580*/  @P1 LDC R4, c[0x0][0x44c] ;  /* 0x00011300ff041b82 */ /* 0x000e220000000800 */
[----:B------:R-:W-:Y:S01]  /*28590*/  VIADD R2, R2, 0x3f ;  /* 0x0000003f02027836 */ /* 0x000fe20000000000 */
[----:B------:R-:W-:-:S04]  /*285a0*/  ULDC UR4, c[0x0][0x9dc] ;  /* 0x0002770000047ab9 */ /* 0x000fc80000000800 */
[----:B------:R-:W-:Y:S02]  /*285b0*/  SHF.R.S32.HI R5, RZ, 0x1f, R2 ;  /* 0x0000001fff057819 */ /* 0x000fe40000011402 */
[----:B------:R-:W1:Y:S02]  /*285c0*/  @P1 LDC R0, c[0x0][0x450] ;  /* 0x00011400ff001b82 */ /* 0x000e640000000800 */
[----:B------:R-:W-:Y:S01]  /*285d0*/  LEA.HI R5, R5, R2, RZ, 0x6 ;  /* 0x0000000205057211 */ /* 0x000fe200078f30ff */
[----:B------:R-:W-:Y:S02]  /*285e0*/  IMAD.MOV.U32 R2, RZ, RZ, R25 ;  /* 0x000000ffff027224 */ /* 0x000fe400078e0019 */
        /* <DEDUP_REMOVED lines=17> */
.L_x_1921:
[----:B------:R-:W-:-:S13]  /*28700*/  ISETP.NE.AND P0, PT, R3, 0x1, PT ;  /* 0x000000010300780c */ /* 0x000fda0003f05270 */
[----:B------:R-:W0:Y:S02]  /*28710*/  @P0 LDC.64 R4, c[0x0][0x9e8] ;  /* 0x00027a00ff040b82 */ /* 0x000e240000000a00 */
[----:B0-----:R-:W-:-:S05]  /*28720*/  @P0 IMAD.HI.U32 R4, R2, R4, RZ ;  /* 0x0000000402040227 */ /* 0x001fca00078e00ff */
[----:B------:R-:W-:-:S07]  /*28730*/  @P0 SHF.R.U32.HI R2, RZ, R5, R4 ;  /* 0x00000005ff020219 */ /* 0x000fce0000011604 */
.L_x_1922:
[----:B------:R-:W-:Y:S05]  /*28740*/  BSYNC B0 ;  /* 0x0000000000007941 */ /* 0x000fea0003800000 */
.L_x_1920:
[----:B------:R-:W-:-:S05]  /*28750*/  IMAD R3, R2, R3, RZ ;  /* 0x0000000302037224 */ /* 0x000fca00078e02ff */
[----:B------:R-:W-:-:S07]  /*28760*/  VIMNMX R0, R0, R3, !PT ;  /* 0x0000000300007248 */ /* 0x000fce0007fe0100 */
.L_x_1919:
[----:B------:R-:W-:Y:S01]  /*28770*/  ISETP.NE.AND P1, PT, R6, RZ, PT ;  /* 0x000000ff0600720c */ /* 0x000fe20003f25270 */
[----:B------:R-:W-:Y:S01]  /*28780*/  BSSY B0, `(.L_x_1923) ;  /* 0x0000024000007945 */ /* 0x000fe20003800000 */
[----:B------:R-:W-:-:S04]  /*28790*/  SHF.R.S32.HI R3, RZ, 0x1f, R0 ;  /* 0x0000001fff037819 */ /* 0x000fc80000011400 */
[----:B------:R-:W-:-:S04]  /*287a0*/  LEA.HI R3, R3, R0, RZ, 0x6 ;  /* 0x0000000003037211 */ /* 0x000fc800078f30ff */
[----:B------:R-:W-:Y:S02]  /*287b0*/  SHF.R.S32.HI R0, RZ, 0x6, R3 ;  /* 0x00000006ff007819 */ /* 0x000fe40000011403 */
[----:B------:R-:W-:Y:S01]  /*287c0*/  MOV R3, RZ ;  /* 0x000000ff00037202 */ /* 0x000fe20000000f00 */
[----:B------:R-:W0:Y:S01]  /*287d0*/  @!P1 LDC R6, c[0x0][0x9f0] ;  /* 0x00027c00ff069b82 */ /* 0x000e220000000800 */
[----:B------:R-:W-:-:S04]  /*287e0*/  VIMNMX R0, RZ, R0, !PT ;  /* 0x00000000ff007248 */ /* 0x000fc80007fe0100 */
[----:B------:R-:W-:-:S13]  /*287f0*/  ISETP.GT.AND P0, PT, R19, R0, PT ;  /* 0x000000001300720c */ /* 0x000fda0003f04270 */
[----:B------:R-:W-:Y:S05]  /*28800*/  @!P0 BRA `(.L_x_1924) ;  /* 0x00000000006c8947 */ /* 0x000fea0003800000 */
[-C--:B0-----:R-:W-:Y:S01]  /*28810*/  IABS R4, R6.reuse ;  /* 0x0000000600047213 */ /* 0x081fe20000000000 */
[----:B------:R-:W-:Y:S01]  /*28820*/  IMAD.MOV.U32 R2, RZ, RZ, RZ ;  /* 0x000000ffff027224 */ /* 0x000fe200078e00ff */
[----:B------:R-:W-:Y:S02]  /*28830*/  IABS R8, R6 ;  /* 0x0000000600087213 */ /* 0x000fe40000000000 */
[----:B------:R-:W0:Y:S08]  /*28840*/  I2F.RP R5, R4 ;  /* 0x0000000400057306 */ /* 0x000e300000209400 */
[----:B0-----:R-:W0:Y:S02]  /*28850*/  MUFU.RCP R5, R5 ;  /* 0x0000000500057308 */ /* 0x001e240000001000 */
[----:B0-----:R-:W-:-:S06]  /*28860*/  VIADD R7, R5, 0xffffffe ;  /* 0x0ffffffe05077836 */ /* 0x001fcc0000000000 */
[----:B------:R0:W1:Y:S02]  /*28870*/  F2I.FTZ.U32.TRUNC.NTZ R3, R7 ;  /* 0x0000000700037305 */ /* 0x000064000021f000 */
[----:B0-----:R-:W-:Y:S01]  /*28880*/  IADD3 R7, RZ, -R8, RZ ;  /* 0x80000008ff077210 */ /* 0x001fe20007ffe0ff */
[----:B-1----:R-:W-:-:S04]  /*28890*/  IMAD.MOV R9, RZ, RZ, -R3 ;  /* 0x000000ffff097224 */ /* 0x002fc800078e0a03 */
[----:B------:R-:W-:-:S04]  /*288a0*/  IMAD R9, R9, R4, RZ ;  /* 0x0000000409097224 */ /* 0x000fc800078e02ff */
[----:B------:R-:W-:Y:S01]  /*288b0*/  IMAD.HI.U32 R2, R3, R9, R2 ;  /* 0x0000000903027227 */ /* 0x000fe200078e0002 */
[----:B------:R-:W-:-:S05]  /*288c0*/  IADD3 R3, R6, -0x1, R19 ;  /* 0xffffffff06037810 */ /* 0x000fca0007ffe013 */
[----:B------:R-:W-:-:S05]  /*288d0*/  IMAD.IADD R3, R3, 0x1, -R0 ;  /* 0x0000000103037824 */ /* 0x000fca00078e0a00 */
[----:B------:R-:W-:Y:S02]  /*288e0*/  IABS R5, R3 ;  /* 0x0000000300057213 */ /* 0x000fe40000000000 */
[----:B------:R-:W-:-:S03]  /*288f0*/  LOP3.LUT R3, R3, R6, RZ, 0x3c, !PT ;  /* 0x0000000603037212 */ /* 0x000fc600078e3cff */
[----:B------:R-:W-:Y:S01]  /*28900*/  IMAD.HI.U32 R2, R2, R5, RZ ;  /* 0x0000000502027227 */ /* 0x000fe200078e00ff */
[----:B------:R-:W-:-:S03]  /*28910*/  ISETP.GE.AND P2, PT, R3, RZ, PT ;  /* 0x000000ff0300720c */ /* 0x000fc60003f46270 */
        /* <DEDUP_REMOVED lines=8> */
[----:B------:R-:W-:-:S04]  /*289a0*/  @!P1 LOP3.LUT R2, RZ, R6, RZ, 0x33, !PT ;  /* 0x00000006ff029212 */ /* 0x000fc800078e33ff */
[----:B------:R-:W-:-:S07]  /*289b0*/  MOV R3, R2 ;  /* 0x0000000200037202 */ /* 0x000fce0000000f00 */
.L_x_1924:
[----:B------:R-:W-:Y:S05]  /*289c0*/  BSYNC B0 ;  /* 0x0000000000007941 */ /* 0x000fea0003800000 */
.L_x_1923:
[-C--:B------:R-:W-:Y:S01]  /*289d0*/  IMAD R0, R10, R3.reuse, R0 ;  /* 0x000000030a007224 */ /* 0x080fe200078e0200 */
        /* <DEDUP_REMOVED lines=13> */
[----:B------:R-:W1:Y:S02]  /*28ab0*/  FLO.U32 R0, UR4 ;  /* 0x0000000400007d00 */ /* 0x000e6400080e0000 */
        /* <DEDUP_REMOVED lines=9> */
.L_x_1926:
        /* <DEDUP_REMOVED lines=9> */
[----:B------:R-:W-:Y:S01]  /*28be0*/  MOV R7, UR9 ;  /* 0x0000000900077c02 */ /* 0x000fe20008000f00 */
[----:B------:R-:W1:Y:S01]  /*28bf0*/  LDC.64 R2, c[0x4][R2] ;  /* 0x0100000002027b82 */ /* 0x000e620000000a00 */
[----:B------:R-:W-:Y:S01]  /*28c00*/  IMAD.U32 R5, RZ, RZ, UR7 ;  /* 0x00000007ff057e24 */ /* 0x000fe2000f8e00ff */
[----:B------:R-:W-:Y:S01]  /*28c10*/  MOV R13, RZ ;  /* 0x000000ff000d7202 */ /* 0x000fe20000000f00 */
[----:B0-----:R-:W-:Y:S02]  /*28c20*/  IMAD.U32 R6, RZ, RZ, UR8 ;  /* 0x00000008ff067e24 */ /* 0x001fe4000f8e00ff */
[----:B------:R-:W-:-:S02]  /*28c30*/  IMAD.U32 R10, RZ, RZ, UR4 ;  /* 0x00000004ff0a7e24 */ /* 0x000fc4000f8e00ff */
[----:B------:R-:W-:Y:S02]  /*28c40*/  IMAD.U32 R11, RZ, RZ, UR5 ;  /* 0x00000005ff0b7e24 */ /* 0x000fe4000f8e00ff */
[----:B------:R-:W-:Y:S02]  /*28c50*/  IMAD.MOV.U32 R8, RZ, RZ, 0x70 ;  /* 0x00000070ff087424 */ /* 0x000fe400078e00ff */
[----:B------:R-:W-:-:S07]  /*28c60*/  IMAD.MOV.U32 R12, RZ, RZ, 0x1 ;  /* 0x00000001ff0c7424 */ /* 0x000fce00078e00ff */
[----:B------:R-:W-:-:S07]  /*28c70*/  LEPC R20, `(.L_x_1929) ;  /* 0x000000001014794e */ /* 0x000fce0000000000 */
[----:B-1----:R-:W-:Y:S05]  /*28c80*/  CALL.ABS.NOINC R2 ;  /* 0x0000000002007343 */ /* 0x002fea0003c00000 */
.L_x_1929:
[----:B------:R-:W-:Y:S05]  /*28c90*/  BSYNC B6 ;  /* 0x0000000000067941 */ /* 0x000fea0003800000 */
.L_x_1928:
        /* <DEDUP_REMOVED lines=12> */
[----:B------:R-:W-:Y:S01]  /*28d60*/  MOV R13, RZ ;  /* 0x000000ff000d7202 */ /* 0x000fe20000000f00 */
[----:B0-----:R-:W-:Y:S02]  /*28d70*/  IMAD.U32 R6, RZ, RZ, UR8 ;  /* 0x00000008ff067e24 */ /* 0x001fe4000f8e00ff */
[----:B------:R-:W-:-:S02]  /*28d80*/  IMAD.U32 R10, RZ, RZ, UR4 ;  /* 0x00000004ff0a7e24 */ /* 0x000fc4000f8e00ff */
[----:B------:R-:W-:Y:S02]  /*28d90*/  IMAD.U32 R11, RZ, RZ, UR5 ;  /* 0x00000005ff0b7e24 */ /* 0x000fe4000f8e00ff */
[----:B------:R-:W-:Y:S02]  /*28da0*/  IMAD.MOV.U32 R8, RZ, RZ, 0x70 ;  /* 0x00000070ff087424 */ /* 0x000fe400078e00ff */
[----:B-1----:R-:W-:-:S07]  /*28db0*/  IMAD.MOV.U32 R12, RZ, RZ, 0x1 ;  /* 0x00000001ff0c7424 */ /* 0x002fce00078e00ff */
[----:B------:R-:W-:-:S07]  /*28dc0*/  LEPC R20, `(.L_x_1932) ;  /* 0x000000001014794e */ /* 0x000fce0000000000 */
[----:B--2---:R-:W-:Y:S05]  /*28dd0*/  CALL.ABS.NOINC R2 ;  /* 0x0000000002007343 */ /* 0x004fea0003c00000 */
.L_x_1932:
        /* <DEDUP_REMOVED lines=15> */
.L_x_1931:
[----:B------:R-:W-:Y:S05]  /*28ed0*/  BSYNC B6 ;  /* 0x0000000000067941 */ /* 0x000fea0003800000 */
.L_x_1930:
[----:B------:R-:W-:Y:S01]  /*28ee0*/  ULDC.64 UR4, c[0x0][0x9f8] ;  /* 0x00027e0000047ab9 */ /* 0x000fe20000000a00 */
[----:B------:R-:W2:Y:S01]  /*28ef0*/  LDL R20, [R1+0x8] ;  /* 0x0000080001147983 */ /* 0x000ea20000100800 */
[----:B------:R-:W-:Y:S01]  /*28f00*/  ISETP.NE.U32.AND P0, PT, RZ, UR4, PT ;  /* 0x00000004ff007c0c */ /* 0x000fe2000bf05070 */
[----:B------:R-:W1:Y:S02]  /*28f10*/  LDC R5, c[0x0][0x430] ;  /* 0x00010c00ff057b82 */ /* 0x000e640000000800 */
[----:B------:R-:W3:Y:S01]  /*28f20*/  LDL R19, [R1+0x10] ;  /* 0x0000100001137983 */ /* 0x000ee20000100800 */
[----:B------:R-:W-:Y:S02]  /*28f30*/  ISETP.NE.AND.EX P0, PT, RZ, UR5, PT, P0 ;  /* 0x00000005ff007c0c */ /* 0x000fe4000bf05300 */
[----:B------:R-:W-:Y:S01]  /*28f40*/  MOV R32, R27 ;  /* 0x0000001b00207202 */ /* 0x000fe20000000f00 */
[----:B------:R-:W4:Y:S01]  /*28f50*/  S2R R18, SR_TID.X ;  /* 0x0000000000127919 */ /* 0x000f220000002100 */
[----:B------:R-:W-:Y:S01]  /*28f60*/  VIADD R7, R23, 0xffffffff ;  /* 0xffffffff17077836 */ /* 0x000fe20000000000 */
[----:B------:R-:W-:Y:S01]  /*28f70*/  LOP3.LUT R16, R16, 0xfffffffe, RZ, 0xc0, !PT ;  /* 0xfffffffe10107812 */ /* 0x000fe200078ec0ff */
[----:B------:R-:W-:-:S07]  /*28f80*/  ULDC UR4, c[0x0][0x2f4] ;  /* 0x0000bd0000047ab9 */ /* 0x000fce0000000800 */
[----:B------:R-:W0:Y:S01]  /*28f90*/  @P0 LDC.64 R2, c[0x0][0x9f8] ;  /* 0x00027e00ff020b82 */ /* 0x000e220000000a00 */
[----:B----4-:R-:W-:Y:S01]  /*28fa0*/  LOP3.LUT R18, R18, 0x7f, RZ, 0xc0, !PT ;  /* 0x0000007f12127812 */ /* 0x010fe200078ec0ff */
[----:B0-----:R-:W-:-:S05]  /*28fb0*/  @P0 IMAD.WIDE R2, R27, 0x4, R2 ;  /* 0x000000041b020825 */ /* 0x001fca00078e0202 */
[----:B------:R0:W4:Y:S01]  /*28fc0*/  @P0 LDG.E R32, desc[UR60][R2.64] ;  /* 0x0000003c02200981 */ /* 0x000122000c1e1900 */
[----:B------:R-:W-:Y:S02]  /*28fd0*/  SHF.R.U32.HI R21, RZ, 0x3, R18 ;  /* 0x00000003ff157819 */ /* 0x000fe40000011612 */
[----:B-1----:R-:W-:Y:S01]  /*28fe0*/  ISETP.NE.AND P1, PT, R5, 0x1, PT ;  /* 0x000000010500780c */ /* 0x002fe20003f25270 */
[----:B------:R-:W1:-:S12]  /*28ff0*/  S2R R18, SR_TID.X ;  /* 0x0000000000127919 */ /* 0x000e580000002100 */
[----:B------:R-:W0:Y:S08]  /*29000*/  @P1 LDC R9, c[0x0][0x434] ;  /* 0x00010d00ff091b82 */ /* 0x000e300000000800 */
[----:B------:R-:W0:Y:S01]  /*29010*/  @P1 LDC R6, c[0x0][0x438] ;  /* 0x00010e00ff061b82 */ /* 0x000e220000000800 */
[----:B-1----:R-:W-:-:S05]  /*29020*/  IMAD.SHL.U32 R18, R18, 0x10, RZ ;  /* 0x0000001012127824 */ /* 0x002fca00078e00ff */
[----:B------:R-:W-:-:S05]  /*29030*/  LOP3.LUT R18, R21, 0x70, R18, 0xf8, !PT ;  /* 0x0000007015127812 */ /* 0x000fca00078ef812 */
[----:B------:R-:W-:Y:S01]  /*29040*/  IMAD R0, R7, 0x40, R18 ;  /* 0x0000004007007824 */ /* 0x000fe200078e0212 */
[----:B------:R-:W-:-:S04]  /*29050*/  LOP3.LUT R10, R36, 0x40, RZ, 0xfc, !PT ;  /* 0x00000040240a7812 */ /* 0x000fc800078efcff */
[----:B------:R-:W-:Y:S01]  /*29060*/  ISETP.GE.AND P3, PT, R10, UR4, PT ;  /* 0x000000040a007c0c */ /* 0x000fe2000bf66270 */
[----:B------:R-:W-:Y:S01]  /*29070*/  UMOV UR5, 0xffffffff ;  /* 0xffffffff00057882 */ /* 0x000fe20000000000 */
[----:B--2---:R-:W-:-:S04]  /*29080*/  ISETP.GE.AND P0, PT, R0, R20, PT ;  /* 0x000000140000720c */ /* 0x004fc80003f06270 */
[----:B------:R-:W-:Y:S01]  /*29090*/  ISETP.GT.U32.OR P0, PT, R18, 0x3f, P0 ;  /* 0x0000003f1200780c */ /* 0x000fe20000704470 */
[----:B---3--:R-:W-:-:S04]  /*290a0*/  IMAD.IADD R0, R0, 0x1, R19 ;  /* 0x0000000100007824 */ /* 0x008fc800078e0213 */
[----:B0-----:R-:W-:Y:S01]  /*290b0*/  @P1 IMAD.HI.U32 R9, R0, R9, RZ ;  /* 0x0000000900091227 */ /* 0x001fe200078e00ff */
[----:B------:R-:W-:-:S04]  /*290c0*/  MOV R4, R0 ;  /* 0x0000000000047202 */ /* 0x000fc80000000f00 */
[----:B------:R-:W-:-:S03]  /*290d0*/  @P1 SHF.R.U32.HI R4, RZ, R6, R9 ;  /* 0x00000006ff041219 */ /* 0x000fc60000011609 */
[----:B------:R-:W0:Y:S02]  /*290e0*/  @!P0 LDC.64 R2, c[0x0][0x428] ;  /* 0x00010a00ff028b82 */ /* 0x000e240000000a00 */
[----:B------:R-:W-:-:S04]  /*290f0*/  IMAD.MOV R6, RZ, RZ, -R4 ;  /* 0x000000ffff067224 */ /* 0x000fc800078e0a04 */
[----:B------:R-:W-:Y:S01]  /*29100*/  IMAD R0, R5, R6, R0 ;  /* 0x0000000605007224 */ /* 0x000fe200078e0200 */
[----:B------:R-:W-:Y:S02]  /*29110*/  @!P0 SHF.R.S32.HI R5, RZ, 0x1f, R4 ;  /* 0x0000001fff058819 */ /* 0x000fe40000011404 */
[----:B----4-:R-:W-:Y:S01]  /*29120*/  SHF.R.S32.HI R8, RZ, 0x1f, R32 ;  /* 0x0000001fff087819 */ /* 0x010fe20000011420 */
[----:B0-----:R-:W-:-:S04]  /*29130*/  @!P0 IMAD.WIDE.U32 R4, R32, R2, R4 ;  /* 0x0000000220048225 */ /* 0x001fc800078e0004 */
[----:B------:R-:W-:Y:S01]  /*29140*/  @!P0 IMAD R6, R8, R2, RZ ;  /* 0x0000000208068224 */ /* 0x000fe200078e02ff */
[----:B------:R0:W-:Y:S03]  /*29150*/  STL [R1+0x14], R8 ;  /* 0x0000140801007387 */ /* 0x0001e60000100800 */
[----:B------:R-:W-:Y:S02]  /*29160*/  @!P0 IMAD R6, R32, R3, R6 ;  /* 0x0000000320068224 */ /* 0x000fe400078e0206 */
[----:B------:R-:W1:Y:S02]  /*29170*/  @!P0 LDC.64 R2, c[0x0][0x418] ;  /* 0x00010600ff028b82 */ /* 0x000e640000000a00 */
[----:B------:R-:W-:Y:S02]  /*29180*/  @!P0 IMAD.IADD R6, R5, 0x1, R6 ;  /* 0x0000000105068824 */ /* 0x000fe400078e0206 */
[----:B------:R-:W-:Y:S01]  /*29190*/  IMAD.MOV.U32 R5, RZ, RZ, RZ ;  /* 0x000000ffff057224 */ /* 0x000fe200078e00ff */
[----:B-1----:R-:W-:-:S04]  /*291a0*/  @!P0 LEA R2, P1, R4, R2, 0x2 ;  /* 0x0000000204028211 */ /* 0x002fc800078210ff */
[----:B------:R-:W-:Y:S01]  /*291b0*/  @!P0 LEA.HI.X R3, R4, R3, R6, 0x2, P1 ;  /* 0x0000000304038211 */ /* 0x000fe200008f1406 */
[----:B------:R-:W-:-:S04]  /*291c0*/  IMAD.U32 R4, RZ, RZ, UR39 ;  /* 0x00000027ff047e24 */ /* 0x000fc8000f8e00ff */
[----:B------:R1:W5:Y:S01]  /*291d0*/  @!P0 LDG.E R5, desc[UR60][R2.64] ;  /* 0x0000003c02058981 */ /* 0x000362000c1e1900 */
[----:B------:R-:W-:Y:S02]  /*291e0*/  ISETP.GT.U32.AND P0, PT, R18, 0x3f, PT ;  /* 0x0000003f1200780c */ /* 0x000fe40003f04070 */
[----:B------:R-:W-:Y:S02]  /*291f0*/  ISETP.NE.AND P2, PT, R4, 0x3, PT ;  /* 0x000000030400780c */ /* 0x000fe40003f45270 */
[----:B0-----:R-:W-:-:S04]  /*29200*/  LOP3.LUT R8, R36, 0x80, RZ, 0xfc, !PT ;  /* 0x0000008024087812 */ /* 0x001fc800078efcff */
[----:B------:R-:W-:-:S05]  /*29210*/  ISETP.GE.AND P1, PT, R8, UR4, PT ;  /* 0x0000000408007c0c */ /* 0x000fca000bf26270 */
[----:B------:R-:W-:Y:S02]  /*29220*/  @P0 LOP3.LUT R16, R16, 0x1, RZ, 0xfc, !PT ;  /* 0x0000000110100812 */ /* 0x000fe400078efcff */
[----:B------:R-:W-:Y:S02]  /*29230*/  ISETP.GE.AND P0, PT, R36, UR4, PT ;  /* 0x0000000424007c0c */ /* 0x000fe4000bf06270 */
[----:B------:R-:W-:-:S04]  /*29240*/  LOP3.LUT R16, R16, 0xffffffdf, RZ, 0xc0, !PT ;  /* 0xffffffdf10107812 */ /* 0x000fc800078ec0ff */
[----:B------:R-:W-:-:S04]  /*29250*/  @P2 LOP3.LUT R16, R16, 0x20, RZ, 0xfc, !PT ;  /* 0x0000002010102812 */ /* 0x000fc800078efcff */
[----:B------:R-:W-:-:S04]  /*29260*/  LOP3.LUT R16, R16, 0xffffffef, RZ, 0xc0, !PT ;  /* 0xffffffef10107812 */ /* 0x000fc800078ec0ff */
        /* <DEDUP_REMOVED lines=8> */
[----:B-1----:R-:W-:Y:S06]  /*292f0*/  BRA.DIV UR5, `(.L_x_1933) ;  /* 0x0000005e05207947 */ /* 0x002fec000b800000 */
.L_x_2086:
[----:B------:R-:W-:Y:S01]  /*29300*/  MOV R23, R7 ;  /* 0x0000000700177202 */ /* 0x000fe20000000f00 */
[----:B------:R-:W-:Y:S06]  /*29310*/  @!P2 BRA `(.L_x_1934) ;  /* 0x000000000004a947 */ /* 0x000fec0003800000 */
[----:B------:R-:W-:Y:S01]  /*29320*/  BPT.TRAP 0x1 ;  /* 0x000000040000795c */ /* 0x000fe20000300000 */
.L_x_1934:
[----:B------:R-:W-:Y:S01]  /*29330*/  SHF.R.S32.HI R6, RZ, 0x1f, R0 ;  /* 0x0000001fff067819 */ /* 0x000fe20000011400 */
[----:B------:R-:W-:Y:S01]  /*29340*/  ULDC.64 UR4, c[0x0][0x328] ;  /* 0x0000ca0000047ab9 */ /* 0x000fe20000000a00 */
[----:B-----5:R-:W-:Y:S01]  /*29350*/  SHF.R.S32.HI R8, RZ, 0x1f, R5 ;  /* 0x0000001fff087819 */ /* 0x020fe20000011405 */
[----:B------:R-:W-:Y:S01]  /*29360*/  ULDC.64 UR6, c[0x0][0x318] ;  /* 0x0000c60000067ab9 */ /* 0x000fe20000000a00 */
[----:B------:R-:W-:Y:S01]  /*29370*/  BSSY B0, `(.L_x_1935) ;  /* 0x0000013000007945 */ /* 0x000fe20003800000 */
        /* <DEDUP_REMOVED lines=18> */
.L_x_2087:
[----:B------:R-:W-:Y:S05]  /*294a0*/  BSYNC B0 ;  /* 0x0000000000007941 */ /* 0x000fea0003800000 */
.L_x_1935:
[----:B------:R-:W2:Y:S01]  /*294b0*/  LDL R10, [R1+0x8] ;  /* 0x00000800010a7983 */ /* 0x000ea20000100800 */
[----:B------:R-:W-:Y:S01]  /*294c0*/  ULDC.64 UR4, c[0x0][0x300] ;  /* 0x0000c00000047ab9 */ /* 0x000fe20000000a00 */
[----:B------:R-:W-:Y:S01]  /*294d0*/  ULDC.64 UR6, c[0x0][0x2e8] ;  /* 0x0000ba0000067ab9 */ /* 0x000fe20000000a00 */
[----:B------:R-:W-:Y:S01]  /*294e0*/  IMAD R6, R6, UR4, RZ ;  /* 0x0000000406067c24 */ /* 0x000fe2000f8e02ff */
[----:B------:R-:W1:Y:S01]  /*294f0*/  S2R R9, SR_TID.X ;  /* 0x0000000000097919 */ /* 0x000e620000002100 */
[----:B0-----:R-:W-:Y:S01]  /*29500*/  IMAD.WIDE.U32 R2, R0, UR4, RZ ;  /* 0x0000000400027c25 */ /* 0x001fe2000f8e00ff */
[C---:B------:R-:W-:Y:S02]  /*29510*/  LOP3.LUT P5, RZ, R16.reuse, 0x10, RZ, 0xc0, !PT ;  /* 0x0000001010ff7812 */ /* 0x040fe400078ac0ff */
[----:B------:R-:W-:Y:S01]  /*29520*/  LOP3.LUT P4, RZ, R16, 0x8, RZ, 0xc0, !PT ;  /* 0x0000000810ff7812 */ /* 0x000fe2000788c0ff */
        /* <DEDUP_REMOVED lines=8> */
[----:B------:R-:W-:-:S04]  /*295b0*/  ULDC.64 UR4, c[0x0][0x308] ;  /* 0x0000c20000047ab9 */ /* 0x000fc80000000a00 */
[----:B------:R-:W-:-:S03]  /*295c0*/  IADD3 R3, R3, R8, RZ ;  /* 0x0000000803037210 */ /* 0x000fc60007ffe0ff */
[----:B------:R-:W-:Y:S01]  /*295d0*/  IMAD.WIDE.U32 R2, R26, UR4, R2 ;  /* 0x000000041a027c25 */ /* 0x000fe2000f8e0002 */
[----:B------:R-:W-:-:S03]  /*295e0*/  UMOV UR4, 0xffffffff ;  /* 0xffffffff00047882 */ /* 0x000fc60000000000 */
[----:B------:R-:W-:Y:S01]  /*295f0*/  IMAD R6, R26, UR5, R3 ;  /* 0x000000051a067c24 */ /* 0x000fe2000f8e0203 */
[C---:B------:R-:W-:Y:S02]  /*29600*/  LEA R0, P0, R2.reuse, UR6, 0x1 ;  /* 0x0000000602007c11 */ /* 0x040fe4000f8008ff */
[----:B-1----:R-:W-:Y:S02]  /*29610*/  LOP3.LUT R9, R9, 0x7f, RZ, 0xc0, !PT ;  /* 0x0000007f09097812 */ /* 0x002fe400078ec0ff */
[----:B------:R-:W-:Y:S02]  /*29620*/  LEA.HI.X R6, R2, UR7, R6, 0x1, P0 ;  /* 0x0000000702067c11 */ /* 0x000fe400080f0c06 */
[----:B------:R-:W-:Y:S01]  /*29630*/  SHF.R.U32.HI R9, RZ, 0x3, R9 ;  /* 0x00000003ff097819 */ /* 0x000fe20000011609 */
[----:B--2---:R-:W-:Y:S02]  /*29640*/  IMAD R5, R7, -0x40, R10 ;  /* 0xffffffc007057824 */ /* 0x004fe400078e020a */
[----:B------:R-:W-:-:S02]  /*29650*/  IMAD R7, R22, 0x4000, R33 ;  /* 0x0000400016077824 */ /* 0x000fc400078e0221 */
        /* <DEDUP_REMOVED lines=19> */
[----:B0-----:R-:W-:-:S04]  /*29790*/  @P0 LEA R2, P1, R36, R2, 0x1 ;  /* 0x0000000224020211 */ /* 0x001fc800078208ff */
[----:B------:R-:W-:Y:S02]  /*297a0*/  @P0 IADD3.X R3, RZ, R8, RZ, P1, !PT ;  /* 0x00000008ff030210 */ /* 0x000fe40000ffe4ff */
        /* <DEDUP_REMOVED lines=16> */
.L_x_2097:
[----:B------:R-:W-:-:S13]  /*298b0*/  ISETP.GE.AND P0, PT, R5, 0x31, PT ;  /* 0x000000310500780c */ /* 0x000fda0003f06270 */
[----:B0-----:R-:W-:Y:S02]  /*298c0*/  @P0 LEA R2, P1, R36, R0, 0x1 ;  /* 0x0000000024020211 */ /* 0x001fe400078208ff */
[----:B------:R-:W-:-:S03]  /*298d0*/  @P0 LEA R7, R7, R17, 0x1 ;  /* 0x0000001107070211 */ /* 0x000fc600078e08ff */
        /* <DEDUP_REMOVED lines=10> */
.L_x_1938:
        /* <DEDUP_REMOVED lines=10> */
.L_x_1939:
[----:B------:R1:W-:Y:S02]  /*29a20*/  SYNCS.ARRIVE.TRANS64.A1T0 RZ, [R4+URZ+0x30830], RZ ;  /* 0x030830ff04ff79a7 */ /* 0x0003e4000810003f */
[----:B------:R-:W-:Y:S05]  /*29a30*/  WARPSYNC.ALL ;  /* 0x0000000000007948 */ /* 0x000fea0003800000 */
[----:B------:R-:W-:Y:S01]  /*29a40*/  ULDC.64 UR4, c[0x0][0xa00] ;  /* 0x0002800000047ab9 */ /* 0x000fe20000000a00 */
[----:B0-----:R-:W-:Y:S01]  /*29a50*/  VIADD R2, R17, 0x10400 ;  /* 0x0001040011027836 */ /* 0x001fe20000000000 */
[----:B------:R-:W-:Y:S01]  /*29a60*/  BAR.SYNC.DEFER_BLOCKING 0x8, 0x180 ;  /* 0x0206000000007b1d */ /* 0x000fe20000010000 */
[----:B------:R-:W-:Y:S02]  /*29a70*/  ISETP.NE.U32.AND P0, PT, RZ, UR4, PT ;  /* 0x00000004ff007c0c */ /* 0x000fe4000bf05070 */
[----:B------:R-:W-:-:S02]  /*29a80*/  SHF.R.S32.HI R0, RZ, 0x1f, R27 ;  /* 0x0000001fff007819 */ /* 0x000fc4000001141b */
[----:B------:R-:W-:Y:S01]  /*29a90*/  ISETP.NE.AND.EX P0, PT, RZ, UR5, PT, P0 ;  /* 0x00000005ff007c0c */ /* 0x000fe2000bf05300 */
[----:B------:R-:W-:Y:S01]  /*29aa0*/  ULDC.64 UR4, c[0x0][0x298] ;  /* 0x0000a60000047ab9 */ /* 0x000fe20000000a00 */
[----:B------:R-:W-:Y:S01]  /*29ab0*/  LOP3.LUT P1, RZ, R2, 0x3ff, RZ, 0xc0, !PT ;  /* 0x000003ff02ff7812 */ /* 0x000fe2000782c0ff */
[----:B------:R-:W-:Y:S01]  /*29ac0*/  BSSY B6, `(.L_x_1940) ;  /* 0x000001c000067945 */ /* 0x000fe20003800000 */
[----:B------:R-:W-:Y:S02]  /*29ad0*/  SEL R0, R0, RZ, !P0 ;  /* 0x000000ff00007207 */ /* 0x000fe40004000000 */
[----:B------:R-:W-:-:S03]  /*29ae0*/  SEL R2, R27, RZ, !P0 ;  /* 0x000000ff1b027207 */ /* 0x000fc60004000000 */
[----:B------:R0:W-:Y:S04]  /*29af0*/  STL [R1+0x30], R0 ;  /* 0x0000300001007387 */ /* 0x0001e80000100800 */
[----:B------:R2:W-:Y:S01]  /*29b00*/  STL [R1+0x18], R2 ;  /* 0x0000180201007387 */ /* 0x0005e20000100800 */
[----:B0-----:R-:W-:Y:S01]  /*29b10*/  SHF.R.S32.HI R0, RZ, 0x1f, R35 ;  /* 0x0000001fff007819 */ /* 0x001fe20000011423 */
[----:B--2---:R-:W-:-:S04]  /*29b20*/  IMAD.WIDE.U32 R2, R35, UR4, RZ ;  /* 0x0000000423027c25 */ /* 0x004fc8000f8e00ff */
[----:B------:R-:W-:Y:S01]  /*29b30*/  IMAD R0, R0, UR4, RZ ;  /* 0x0000000400007c24 */ /* 0x000fe2000f8e02ff */
[----:B------:R0:W-:Y:S03]  /*29b40*/  STL.64 [R1+0x20], R2 ;  /* 0x0000200201007387 */ /* 0x0001e60000100a00 */
[----:B------:R-:W-:-:S04]  /*29b50*/  IMAD R0, R35, UR5, R0 ;  /* 0x0000000523007c24 */ /* 0x000fc8000f8e0200 */
[----:B------:R-:W-:Y:S01]  /*29b60*/  IMAD.IADD R35, R3, 0x1, R0 ;  /* 0x0000000103237824 */ /* 0x000fe200078e0200 */
[----:B------:R-:W-:Y:S06]  /*29b70*/  @!P1 BRA `(.L_x_1941) ;  /* 0x0000000000409947 */ /* 0x000fec0003800000 */
[----:B0-----:R-:W-:Y:S01]  /*29b80*/  MOV R2, 0x0 ;  /* 0x0000000000027802 */ /* 0x001fe20000000f00 */
[----:B------:R-:W-:Y:S01]  /*29b90*/  ULDC.64 UR4, c[0x4][0x138] ;  /* 0x01004e0000047ab9 */ /* 0x000fe20000000a00 */
[----:B------:R-:W-:Y:S01]  /*29ba0*/  ULDC.64 UR6, c[0x4][0x140] ;  /* 0x0100500000067ab9 */ /* 0x000fe20000000a00 */
[----:B------:R-:W-:Y:S01]  /*29bb0*/  ULDC.64 UR8, c[0x4][0xb0] ;  /* 0x01002c0000087ab9 */ /* 0x000fe20000000a00 */
[----:B-1----:R-:W-:Y:S01]  /*29bc0*/  IMAD.U32 R4, RZ, RZ, UR4 ;  /* 0x00000004ff047e24 */ /* 0x002fe2000f8e00ff */
[----:B------:R-:W-:Y:S01]  /*29bd0*/  MOV R6, UR6 ;  /* 0x0000000600067c02 */ /* 0x000fe20008000f00 */
        /* <DEDUP_REMOVED lines=10> */
.L_x_1941:
[----:B------:R-:W-:Y:S05]  /*29c80*/  BSYNC B6 ;  /* 0x0000000000067941 */ /* 0x000fea0003800000 */
.L_x_1940:
[----:B------:R-:W2:Y:S01]  /*29c90*/  LDL.LU R20, [R1+0x30] ;  /* 0x0000300001147983 */ /* 0x000ea20000300800 */
[----:B------:R-:W-:Y:S01]  /*29ca0*/  ULDC.64 UR4, c[0x0][0x2d8] ;  /* 0x0000b60000047ab9 */ /* 0x000fe20000000a00 */
[----:B------:R-:W3:Y:S02]  /*29cb0*/  LDC R7, c[0x0][0x448] ;  /* 0x00011200ff077b82 */ /* 0x000ee40000000800 */
[----:B------:R-:W4:Y:S04]  /*29cc0*/  LDL.LU R21, [R1+0x18] ;  /* 0x0000180001157983 */ /* 0x000f280000300800 */
[----:B0-----:R-:W5:Y:S01]  /*29cd0*/  LDL.LU.64 R2, [R1+0x20] ;  /* 0x0000200001027983 */ /* 0x001f620000300a00 */
[C---:B------:R-:W-:Y:S02]  /*29ce0*/  LOP3.LUT R9, R36.reuse, 0x40, RZ, 0xfc, !PT ;  /* 0x0000004024097812 */ /* 0x040fe400078efcff */
[----:B------:R-:W-:-:S02]  /*29cf0*/  LOP3.LUT R8, R36, 0x80, RZ, 0xfc, !PT ;  /* 0x0000008024087812 */ /* 0x000fc400078efcff */
[----:B---3--:R-:W-:-:S13]  /*29d00*/  ISETP.NE.AND P0, PT, R7, 0x1, PT ;  /* 0x000000010700780c */ /* 0x008fda0003f05270 */
[----:B------:R-:W0:Y:S01]  /*29d10*/  @P0 LDC R6, c[0x0][0x44c] ;  /* 0x00011300ff060b82 */ /* 0x000e220000000800 */
[----:B-----5:R-:W-:Y:S02]  /*29d20*/  IMAD.MOV.U32 R3, RZ, RZ, R35 ;  /* 0x000000ffff037224 */ /* 0x020fe400078e0023 */
[----:B------:R-:W-:-:S04]  /*29d30*/  IMAD.WIDE.U32 R2, R26, UR4, R2 ;  /* 0x000000041a027c25 */ /* 0x000fc8000f8e0002 */
[----:B------:R-:W-:Y:S01]  /*29d40*/  IMAD R3, R26, UR5, R3 ;  /* 0x000000051a037c24 */ /* 0x000fe2000f8e0203 */
[----:B------:R-:W-:Y:S02]  /*29d50*/  ULDC.64 UR4, c[0x0][0x2e0] ;  /* 0x0000b80000047ab9 */ /* 0x000fe40000000a00 */
[----:B--2---:R-:W-:Y:S02]  /*29d60*/  IMAD R0, R20, UR4, RZ ;  /* 0x0000000414007c24 */ /* 0x004fe4000f8e02ff */
[----:B------:R-:W2:Y:S01]  /*29d70*/  S2R R20, SR_TID.X ;  /* 0x0000000000147919 */ /* 0x000ea20000002100 */
[----:B----4-:R-:W-:-:S04]  /*29d80*/  IMAD.WIDE.U32 R2, R21, UR4, R2 ;  /* 0x0000000415027c25 */ /* 0x010fc8000f8e0002 */
[----:B------:R-:W-:Y:S01]  /*29d90*/  IMAD R0, R21, UR5, R0 ;  /* 0x0000000515007c24 */ /* 0x000fe2000f8e0200 */
[----:B------:R-:W-:-:S03]  /*29da0*/  ULDC.64 UR4, c[0x0][0x2d0] ;  /* 0x0000b40000047ab9 */ /* 0x000fc60000000a00 */
[----:B------:R-:W-:Y:S02]  /*29db0*/  IMAD.IADD R3, R3, 0x1, R0 ;  /* 0x0000000103037824 */ /* 0x000fe400078e0200 */
[----:B------:R-:W3:Y:S01]  /*29dc0*/  @P0 LDC R0, c[0x0][0x450] ;  /* 0x00011400ff000b82 */ /* 0x000ee20000000800 */
[----:B--2---:R-:W-:-:S04]  /*29dd0*/  LOP3.LUT R20, R20, 0x7f, RZ, 0xc0, !PT ;  /* 0x0000007f14147812 */ /* 0x004fc800078ec0ff */
[----:B------:R-:W-:Y:S02]  /*29de0*/  SHF.R.U32.HI R21, RZ, 0x3, R20 ;  /* 0x00000003ff157819 */ /* 0x000fe40000011614 */
[----:B------:R-:W2:Y:S02]  /*29df0*/  S2R R20, SR_TID.X ;  /* 0x0000000000147919 */ /* 0x000ea40000002100 */
[----:B--2---:R-:W-:-:S05]  /*29e00*/  IMAD.SHL.U32 R20, R20, 0x10, RZ ;  /* 0x0000001014147824 */ /* 0x004fca00078e00ff */
[----:B------:R-:W-:-:S04]  /*29e10*/  LOP3.LUT R20, R21, 0x70, R20, 0xf8, !PT ;  /* 0x0000007015147812 */ /* 0x000fc800078ef814 */
[----:B------:R-:W-:Y:S02]  /*29e20*/  IADD3 R5, R20, R25, RZ ;  /* 0x0000001914057210 */ /* 0x000fe40007ffe0ff */
[----:B------:R-:W2:Y:S03]  /*29e30*/  S2R R20, SR_TID.X ;  /* 0x0000000000147919 */ /* 0x000ea60000002100 */
[----:B0-----:R-:W-:-:S04]  /*29e40*/  @P0 IMAD.HI.U32 R6, R5, R6, RZ ;  /* 0x0000000605060227 */ /* 0x001fc800078e00ff */
[----:B-1----:R-:W-:Y:S01]  /*29e50*/  IMAD.MOV.U32 R4, RZ, RZ, R5 ;  /* 0x000000ffff047224 */ /* 0x002fe200078e0005 */
[----:B---3--:R-:W-:-:S05]  /*29e60*/  @P0 SHF.R.U32.HI R4, RZ, R0, R6 ;  /* 0x00000000ff040219 */ /* 0x008fca0000011606 */
[----:B------:R-:W-:Y:S02]  /*29e70*/  IMAD.MOV R0, RZ, RZ, -R4 ;  /* 0x000000ffff007224 */ /* 0x000fe400078e0a04 */
[----:B------:R-:W-:-:S04]  /*29e80*/  IMAD.WIDE.U32 R2, R4, UR4, R2 ;  /* 0x0000000404027c25 */ /* 0x000fc8000f8e0002 */
[----:B------:R-:W-:Y:S01]  /*29e90*/  IMAD R0, R7, R0, R5 ;  /* 0x0000000007007224 */ /* 0x000fe200078e0205 */
[----:B------:R-:W-:-:S05]  /*29ea0*/  SHF.R.S32.HI R5, RZ, 0x1f, R4 ;  /* 0x0000001fff057819 */ /* 0x000fca0000011404 */
[----:B------:R-:W-:-:S04]  /*29eb0*/  IMAD R5, R5, UR4, RZ ;  /* 0x0000000405057c24 */ /* 0x000fc8000f8e02ff */
[----:B------:R-:W-:Y:S01]  /*29ec0*/  IMAD R5, R4, UR5, R5 ;  /* 0x0000000504057c24 */ /* 0x000fe2000f8e0205 */
[----:B------:R-:W-:Y:S01]  /*29ed0*/  SHF.R.S32.HI R4, RZ, 0x1f, R0 ;  /* 0x0000001fff047819 */ /* 0x000fe20000011400 */
[----:B------:R-:W-:Y:S01]  /*29ee0*/  ULDC.64 UR4, c[0x0][0x2c8] ;  /* 0x0000b20000047ab9 */ /* 0x000fe20000000a00 */
[----:B--2---:R-:W-:Y:S01]  /*29ef0*/  LOP3.LUT R20, R20, 0x7f, RZ, 0xc0, !PT ;  /* 0x0000007f14147812 */ /* 0x004fe200078ec0ff */
[----:B------:R-:W-:Y:S02]  /*29f00*/  IMAD.IADD R3, R3, 0x1, R5 ;  /* 0x0000000103037824 */ /* 0x000fe400078e0205 */
[----:B------:R-:W-:Y:S02]  /*29f10*/  IMAD R4, R4, UR4, RZ ;  /* 0x0000000404047c24 */ /* 0x000fe4000f8e02ff */
[----:B------:R-:W-:-:S04]  /*29f20*/  IMAD.WIDE.U32 R2, R0, UR4, R2 ;  /* 0x0000000400027c25 */ /* 0x000fc8000f8e0002 */
[----:B------:R-:W-:Y:S01]  /*29f30*/  IMAD R5, R0, UR5, R4 ;  /* 0x0000000500057c24 */ /* 0x000fe2000f8e0204 */
[----:B------:R-:W-:Y:S02]  /*29f40*/  ULDC.64 UR4, c[0x0][0x280] ;  /* 0x0000a00000047ab9 */ /* 0x000fe40000000a00 */
[----:B------:R-:W-:Y:S01]  /*29f50*/  LEA R4, P0, R2, UR4, 0x1 ;  /* 0x0000000402047c11 */ /* 0x000fe2000f8008ff */
[----:B------:R-:W-:Y:S01]  /*29f60*/  IMAD.IADD R0, R3, 0x1, R5 ;  /* 0x0000000103007824 */ /* 0x000fe200078e0205 */
[----:B------:R-:W-:Y:S02]  /*29f70*/  ULDC UR4, c[0x0][0x2b8] ;  /* 0x0000ae0000047ab9 */ /* 0x000fe40000000800 */
[----:B------:R-:W-:Y:S02]  /*29f80*/  ISETP.GE.AND P4, PT, R36, UR4, PT ;  /* 0x0000000424007c0c */ /* 0x000fe4000bf86270 */
[----:B------:R-:W-:Y:S01]  /*29f90*/  LEA.HI.X R0, R2, UR5, R0, 0x1, P0 ;  /* 0x0000000502007c11 */ /* 0x000fe200080f0c00 */
[----:B------:R-:W-:Y:S01]  /*29fa0*/  UMOV UR5, 0xffffffff ;  /* 0xffffffff00057882 */ /* 0x000fe20000000000 */
[----:B------:R-:W-:-:S02]  /*29fb0*/  ISETP.GE.AND P3, PT, R9, UR4, PT ;  /* 0x0000000409007c0c */ /* 0x000fc4000bf66270 */
[----:B------:R-:W-:Y:S02]  /*29fc0*/  ISETP.GE.AND P2, PT, R8, UR4, PT ;  /* 0x0000000408007c0c */ /* 0x000fe4000bf46270 */
[----:B------:R-:W-:Y:S02]  /*29fd0*/  ISETP.GE.AND P1, PT, R37, UR4, PT ;  /* 0x0000000425007c0c */ /* 0x000fe4000bf26270 */
[----:B------:R-:W-:Y:S01]  /*29fe0*/  SHF.R.U32.HI R8, RZ, 0x3, R20 ;  /* 0x00000003ff087819 */ /* 0x000fe20000011614 */
[----:B------:R-:W-:Y:S10]  /*29ff0*/  BRA.DIV UR5, `(.L_x_1942) ;  /* 0x0000005605907947 */ /* 0x000ff4000b800000 */
[----:B------:R-:W0:Y:S01]  /*2a000*/  SHFL.IDX PT, R3, R4, RZ, 0x181f ;  /* 0x00181fff04037589 */ /* 0x000e2200000e0000 */
[----:B------:R-:W-:Y:S01]  /*2a010*/  IMAD R5, R31, R7, RZ ;  /* 0x000000071f057224 */ /* 0x000fe200078e02ff */
[----:B------:R-:W-:Y:S02]  /*2a020*/  IADD3 R25, R8, R25, RZ ;  /* 0x0000001908197210 */ /* 0x000fe40007ffe0ff */
[----:B------:R-:W1:Y:S02]  /*2a030*/  SHFL.IDX PT, R2, R0, RZ, 0x181f ;  /* 0x00181fff00027589 */ /* 0x000e6400000e0000 */
[----:B------:R-:W-:Y:S02]  /*2a040*/  ISETP.GE.AND P0, PT, R25, R5, PT ;  /* 0x000000051900720c */ /* 0x000fe40003f06270 */
[----:B------:R-:W-:Y:S11]  /*2a050*/  SHFL.IDX PT, R14, R4, 0x7, 0x181f ;  /* 0x00f81f00040e7f89 */ /* 0x000ff600000e0000 */
[----:B0-----:R-:W-:-:S05]  /*2a060*/  @!P0 LEA R6, P5, R36, R3, 0x1 ;  /* 0x0000000324068211 */ /* 0x001fca00078a08ff */
[----:B-1----:R-:W-:Y:S02]  /*2a070*/  @!P0 IMAD.X R3, RZ, RZ, R2, P5 ;  /* 0x000000ffff038224 */ /* 0x002fe400028e0602 */
[----:B------:R-:W-:Y:S02]  /*2a080*/  @!P0 IMAD.MOV.U32 R2, RZ, RZ, R6 ;  /* 0x000000ffff028224 */ /* 0x000fe400078e0006 */
[----:B------:R-:W-:-:S03]  /*2a090*/  VIADD R6, R25, 0x10 ;  /* 0x0000001019067836 */ /* 0x000fc60000000000 */
        /* <DEDUP_REMOVED lines=33> */
[----:B------:R-:W-:Y:S01]  /*2a2b0*/  @!P0 IMAD.MOV.U32 R2, RZ, RZ, R6 ;  /* 0x000000ffff028224 */ /* 0x000fe200078e0006 */
[----:B------:R-:W-:Y:S01]  /*2a2c0*/  IADD3 R6, R25, 0x40, RZ ;  /* 0x0000004019067810 */ /* 0x000fe20007ffe0ff */
        /* <DEDUP_REMOVED lines=34> */
[----:B------:R-:W-:Y:S02]  /*2a4f0*/  @!P0 MOV R2, R6 ;  /* 0x0000000600028202 */ /* 0x000fe40000000f00 */
[----:B------:R0:W1:Y:S01]  /*2a500*/  SHFL.IDX PT, R6, R0, 0x7, 0x181f ;  /* 0x00f81f0000067f89 */ /* 0x00006200000e0000 */
[----:B------:R-:W-:-:S05]  /*2a510*/  @!P0 IMAD.MOV.U32 R3, RZ, RZ, R7 ;  /* 0x000000ffff038224 */ /* 0x000fca00078e0007 */
[----:B------:R0:W-:Y:S04]  /*2a520*/  @!P0 LDGSTS.E.BYPASS.LTC128B.128 [R34+0x13400], desc[UR60][R2.64], !P4 ;  /* 0x1340000002228fae */ /* 0x0001e8000e101d7c */
[----:B------:R0:W-:Y:S04]  /*2a530*/  @!P0 LDGSTS.E.BYPASS.LTC128B.128 [R34+0x17400], desc[UR60][R2.64+0x80], !P3 ;  /* 0x1740008002228fae */ /* 0x0001e8000d901d7c */
[----:B------:R0:W-:Y:S04]  /*2a540*/  @!P0 LDGSTS.E.BYPASS.LTC128B.128 [R34+0x1b400], desc[UR60][R2.64+0x100], !P2 ;  /* 0x1b40010002228fae */ /* 0x0001e8000d101d7c */
[----:B------:R0:W-:Y:S02]  /*2a550*/  @!P0 LDGSTS.E.BYPASS.LTC128B.128 [R34+0x1f400], desc[UR60][R2.64+0x180], !P1 ;  /* 0x1f40018002228fae */ /* 0x0001e4000c901d7c */
.L_x_2114:
[----:B0-----:R-:W-:Y:S01]  /*2a560*/  VIADD R0, R25, 0x70 ;  /* 0x0000007019007836 */ /* 0x001fe20000000000 */
[----:B------:R-:W-:Y:S04]  /*2a570*/  BSSY B0, `(.L_x_1943) ;  /* 0x000000c000007945 */ /* 0x000fe80003800000 */
[----:B------:R-:W-:-:S13]  /*2a580*/  ISETP.GE.AND P0, PT, R0, R5, PT ;  /* 0x000000050000720c */ /* 0x000fda0003f06270 */
[----:B------:R-:W-:Y:S05]  /*2a590*/  @P0 BRA `(.L_x_1944) ;  /* 0x0000000000240947 */ /* 0x000fea0003800000 */
[----:B------:R-:W-:-:S05]  /*2a5a0*/  LEA R2, P0, R36, R14, 0x1 ;  /* 0x0000000e24027211 */ /* 0x000fca00078008ff */
        /* <DEDUP_REMOVED lines=8> */
.L_x_1944:
[----:B------:R-:W-:Y:S05]  /*2a630*/  BSYNC B0 ;  /* 0x0000000000007941 */ /* 0x000fea0003800000 */
.L_x_1943:
[----:B------:R-:W-:Y:S01]  /*2a640*/  NOP ;  /* 0x0000000000007918 */ /* 0x000fe20000000000 */
[----:B------:R-:W-:-:S13]  /*2a650*/  PLOP3.LUT P0, PT, PT, PT, PT, 0x80, 0x0 ;  /* 0x000000000000781c */ /* 0x000fda0003f0f070 */
.L_x_1945:
        /* <DEDUP_REMOVED lines=8> */
[----:B--2---:R-:W-:Y:S02]  /*2a6e0*/  VIADD R3, R3, 0x1 ;  /* 0x0000000103037836 */ /* 0x004fe40000000000 */
[----:B---3--:R-:W-:-:S03]  /*2a6f0*/  VIADD R7, R2, 0xfffffffe ;  /* 0xfffffffe02077836 */ /* 0x008fc60000000000 */
[----:B------:R0:W-:Y:S01]  /*2a700*/  STL [R1+0x2c], R3 ;  /* 0x00002c0301007387 */ /* 0x0001e20000100800 */
[----:B------:R-:W-:-:S04]  /*2a710*/  LEA.HI R0, R3, R3, RZ, 0x1 ;  /* 0x0000000303007211 */ /* 0x000fc800078f08ff */
[----:B------:R-:W-:-:S04]  /*2a720*/  LOP3.LUT R0, R0, 0xfffffffe, RZ, 0xc0, !PT ;  /* 0xfffffffe00007812 */ /* 0x000fc800078ec0ff */
[----:B------:R-:W-:-:S04]  /*2a730*/  IADD3 R0, R3, -R0, RZ ;  /* 0x8000000003007210 */ /* 0x000fc80007ffe0ff */
[----:B------:R-:W-:Y:S01]  /*2a740*/  SHF.L.U32 R0, R0, 0x1f, RZ ;  /* 0x0000001f00007819 */ /* 0x000fe200000006ff */
[----:B------:R-:W-:Y:S01]  /*2a750*/  NOP ;  /* 0x0000000000007918 */ /* 0x000fe20000000000 */
[----:B------:R0:W-:Y:S01]  /*2a760*/  SYNCS.ARRIVE.TRANS64.A1T0 RZ, [R17+URZ+0x30800], RZ ;  /* 0x030800ff11ff79a7 */ /* 0x0001e2000810003f */
[----:B------:R-:W-:Y:S01]  /*2a770*/  BSSY B0, `(.L_x_1946) ;  /* 0x0000003000007945 */ /* 0x000fe20003800000 */
[----:B------:R-:W2:Y:S03]  /*2a780*/  SYNCS.PHASECHK.TRANS64.TRYWAIT P0, [R17+URZ+0x30820], R0 ;  /* 0x03082000110075a7 */ /* 0x000ea6000800017f */
[----:B0-2---:R-:W-:Y:S05]  /*2a790*/  @!P0 BRA `(.L_x_1947) ;  /* 0x00000058007c8947 */ /* 0x005fea0003800000 */
.L_x_2115:
[----:B------:R-:W-:Y:S05]  /*2a7a0*/  BSYNC B0 ;  /* 0x0000000000007941 */ /* 0x000fea0003800000 */
.L_x_1946:
        /* <DEDUP_REMOVED lines=8> */
[----:B------:R-:W-:Y:S01]  /*2a830*/  ISETP.GE.AND P4, PT, R36, UR4, PT ;  /* 0x0000000424007c0c */ /* 0x000fe2000bf86270 */
[----:B------:R-:W-:Y:S01]  /*2a840*/  IMAD.MOV.U32 R10, RZ, RZ, R29 ;  /* 0x000000ffff0a7224 */ /* 0x000fe200078e001d */
[----:B------:R-:W-:Y:S01]  /*2a850*/  ISETP.GE.AND P3, PT, R3, UR4, PT ;  /* 0x0000000403007c0c */ /* 0x000fe2000bf66270 */
[----:B------:R-:W-:Y:S01]  /*2a860*/  IMAD.MOV.U32 R31, RZ, RZ, R23 ;  /* 0x000000ffff1f7224 */ /* 0x000fe200078e0017 */
[----:B------:R-:W-:Y:S02]  /*2a870*/  ISETP.GE.AND P2, PT, R2, UR4, PT ;  /* 0x0000000402007c0c */ /* 0x000fe4000bf46270 */
[----:B------:R-:W-:-:S13]  /*2a880*/  ISETP.GE.AND P1, PT, R37, UR4, PT ;  /* 0x0000000425007c0c */ /* 0x000fda000bf26270 */
.L_x_1962:
[----:B0-----:R-:W2:Y:S01]  /*2a890*/  LDL R0, [R1+0x10] ;  /* 0x0000100001007983 */ /* 0x001ea20000100800 */
[----:B------:R-:W0:Y:S03]  /*2a8a0*/  LDC R12, c[0x0][0x430] ;  /* 0x00010c00ff0c7b82 */ /* 0x000e260000000800 */
[----:B------:R-:W3:Y:S01]  /*2a8b0*/  LDL R8, [R1+0x14] ;  /* 0x0000140001087983 */ /* 0x000ee20000100800 */
[----:B------:R-:W1:Y:S01]  /*2a8c0*/  S2R R2, SR_TID.X ;  /* 0x0000000000027919 */ /* 0x000e620000002100 */
[----:B------:R-:W4:Y:S01]  /*2a8d0*/  S2R R4, SR_TID.X ;  /* 0x0000000000047919 */ /* 0x000f220000002100 */
[----:B0-----:R-:W-:-:S13]  /*2a8e0*/  ISETP.NE.AND P0, PT, R12, 0x1, PT ;  /* 0x000000010c00780c */ /* 0x001fda0003f05270 */
[----:B------:R-:W0:Y:S01]  /*2a8f0*/  @P0 LDC R3, c[0x0][0x434] ;  /* 0x00010d00ff030b82 */ /* 0x000e220000000800 */
[----:B-1----:R-:W-:-:S04]  /*2a900*/  LOP3.LUT R2, R2, 0x7f, RZ, 0xc0, !PT ;  /* 0x0000007f02027812 */ /* 0x002fc800078ec0ff */
[----:B------:R-:W-:Y:S02]  /*2a910*/  SHF.R.U32.HI R2, RZ, 0x3, R2 ;  /* 0x00000003ff027819 */ /* 0x000fe40000011602 */
[----:B----4-:R-:W-:-:S04]  /*2a920*/  SHF.L.U32 R4, R4, 0x4, RZ ;  /* 0x0000000404047819 */ /* 0x010fc800000006ff */
[----:B------:R-:W-:Y:S02]  /*2a930*/  LOP3.LUT R4, R2, 0x70, R4, 0xf8, !PT ;  /* 0x0000007002047812 */ /* 0x000fe400078ef804 */
[----:B------:R-:W1:Y:S02]  /*2a940*/  @P0 LDC R2, c[0x0][0x438] ;  /* 0x00010e00ff020b82 */ /* 0x000e640000000800 */
[----:B------:R-:W-:Y:S01]  /*2a950*/  ISETP.GT.U32.AND P6, PT, R4, 0x3f, PT ;  /* 0x0000003f0400780c */ /* 0x000fe20003fc4070 */
[----:B--2---:R-:W-:-:S04]  /*2a960*/  IMAD R0, R7, 0x40, R0 ;  /* 0x0000004007007824 */ /* 0x004fc800078e0200 */
[----:B------:R-:W-:-:S08]  /*2a970*/  IMAD.IADD R0, R4, 0x1, R0 ;  /* 0x0000000104007824 */ /* 0x000fd000078e0200 */
[----:B------:R-:W2:Y:S01]  /*2a980*/  @!P6 LDC.64 R4, c[0x0][0x428] ;  /* 0x00010a00ff04eb82 */ /* 0x000ea20000000a00 */
        /* <DEDUP_REMOVED lines=8> */
[----:B------:R-:W-:-:S05]  /*2aa10*/  @!P6 IMAD R5, R32, R5, R4 ;  /* 0x000000052005e224 */ /* 0x000fca00078e0204 */
[----:B------:R-:W-:Y:S01]  /*2aa20*/  @!P6 IADD3 R3, R5, R3, RZ ;  /* 0x000000030503e210 */ /* 0x000fe20007ffe0ff */
[----:B------:R-:W-:-:S04]  /*2aa30*/  IMAD.MOV R5, RZ, RZ, -R11 ;  /* 0x000000ffff057224 */ /* 0x000fc800078e0a0b */
[----:B------:R-:W-:Y:S02]  /*2aa40*/  IMAD R5, R12, R5, R0 ;  /* 0x000000050c057224 */ /* 0x000fe400078e0200 */
[----:B------:R-:W-:Y:S01]  /*2aa50*/  IMAD.MOV.U32 R0, RZ, RZ, RZ ;  /* 0x000000ffff007224 */ /* 0x000fe200078e00ff */
[----:B0-----:R-:W-:-:S04]  /*2aa60*/  @!P6 LEA R8, P0, R2, R8, 0x2 ;  /* 0x000000080208e211 */ /* 0x001fc800078010ff */
[----:B------:R-:W-:-:S05]  /*2aa70*/  @!P6 LEA.HI.X R9, R2, R9, R3, 0x2, P0 ;  /* 0x000000090209e211 */ /* 0x000fca00000f1403 */
[----:B------:R0:W5:Y:S01]  /*2aa80*/  @!P6 LDG.E R0, desc[UR60][R8.64] ;  /* 0x0000003c0800e981 */ /* 0x000162000c1e1900 */
[----:B------:R-:W-:Y:S01]  /*2aa90*/  LOP3.LUT P5, RZ, R16, 0x20, RZ, 0xc0, !PT ;  /* 0x0000002010ff7812 */ /* 0x000fe200078ac0ff */
[----:B------:R-:W-:-:S05]  /*2aaa0*/  VIADD R22, R6, 0x1 ;  /* 0x0000000106167836 */ /* 0x000fca0000000000 */
[C---:B------:R-:W-:Y:S01]  /*2aab0*/  ISETP.NE.AND P0, PT, R22.reuse, 0x2, PT ;  /* 0x000000021600780c */ /* 0x040fe20003f05270 */
[----:B------:R-:W-:Y:S05]  /*2aac0*/  YIELD ;  /* 0x0000000000007946 */ /* 0x000fea0003800000 */
[----:B------:R-:W-:Y:S01]  /*2aad0*/  SEL R29, RZ, 0x1, P0 ;  /* 0x00000001ff1d7807 */ /* 0x000fe20000000000 */
[----:B------:R-:W-:Y:S01]  /*2aae0*/  IMAD.MOV.U32 R23, RZ, RZ, R7 ;  /* 0x000000ffff177224 */ /* 0x000fe200078e0007 */
[----:B------:R-:W-:Y:S02]  /*2aaf0*/  SEL R22, R22, RZ, P0 ;  /* 0x000000ff16167207 */ /* 0x000fe40000000000 */
[----:B------:R-:W-:Y:S01]  /*2ab00*/  LOP3.LUT R29, R10, R29, RZ, 0x3c, !PT ;  /* 0x0000001d0a1d7212 */ /* 0x000fe200078e3cff */
[----:B0-----:R-:W-:Y:S06]  /*2ab10*/  @!P5 BRA `(.L_x_1950) ;  /* 0x000000000004d947 */ /* 0x001fec0003800000 */
[----:B------:R-:W-:Y:S01]  /*2ab20*/  BPT.TRAP 0x1 ;  /* 0x000000040000795c */ /* 0x000fe20000300000 */
.L_x_1950:
[----:B------:R-:W-:Y:S01]  /*2ab30*/  LEA R7, R22, R17, 0x3 ;  /* 0x0000001116077211 */ /* 0x000fe200078e18ff */
[----:B------:R-:W-:Y:S01]  /*2ab40*/  BSSY B1, `(.L_x_1951) ;  /* 0x0000004000017945 */ /* 0x000fe20003800000 */
[----:B------:R-:W-:-:S04]  /*2ab50*/  SHF.L.U32 R2, R29, 0x1f, RZ ;  /* 0x0000001f1d027819 */ /* 0x000fc800000006ff */
[----:B------:R-:W0:Y:S02]  /*2ab60*/  SYNCS.PHASECHK.TRANS64.TRYWAIT P0, [R7+URZ+0x30840], R2 ;  /* 0x03084002070075a7 */ /* 0x000e24000800017f */
[----:B0-----:R-:W-:Y:S05]  /*2ab70*/  @!P0 BRA `(.L_x_1952) ;  /* 0x0000005400988947 */ /* 0x001fea0003800000 */
.L_x_2116:
[----:B------:R-:W-:Y:S05]  /*2ab80*/  BSYNC B1 ;  /* 0x0000000000017941 */ /* 0x000fea0003800000 */
.L_x_1951:
[----:B------:R-:W-:Y:S01]  /*2ab90*/  SHF.R.S32.HI R20, RZ, 0x1f, R5 ;  /* 0x0000001fff147819 */ /* 0x000fe20000011405 */
[----:B------:R-:W-:Y:S01]  /*2aba0*/  ULDC.64 UR4, c[0x0][0x300] ;  /* 0x0000c00000047ab9 */ /* 0x000fe20000000a00 */
[----:B-----5:R-:W-:Y:S01]  /*2abb0*/  SHF.R.S32.HI R25, RZ, 0x1f, R0 ;  /* 0x0000001fff197819 */ /* 0x020fe20000011400 */
[C---:B0-----:R-:W-:Y:S01]  /*2abc0*/  IMAD.WIDE.U32 R2, R5.reuse, UR4, RZ ;  /* 0x0000000405027c25 */ /* 0x041fe2000f8e00ff */
        /* <DEDUP_REMOVED lines=21> */
[----:B------:R-:W1:Y:S01]  /*2ad20*/  SHFL.IDX PT, R3, R21, RZ, 0x181f ;  /* 0x00181fff15037589 */ /* 0x000e6200000e0000 */
        /* <DEDUP_REMOVED lines=8> */
[----:B0-----:R-:W-:-:S04]  /*2adb0*/  IADD3 R2, P0, R2, R4, RZ ;  /* 0x0000000402027210 */ /* 0x001fc80007f1e0ff */
[----:B-1----:R-:W-:-:S05]  /*2adc0*/  IADD3.X R3, RZ, R3, RZ, P0, !PT ;  /* 0x00000003ff037210 */ /* 0x002fca00007fe4ff */
        /* <DEDUP_REMOVED lines=23> */
.L_x_2126:
        /* <DEDUP_REMOVED lines=17> */
.L_x_1954:
        /* <DEDUP_REMOVED lines=10> */
.L_x_1955:
[----:B------:R2:W-:Y:S01]  /*2b0f0*/  SYNCS.ARRIVE.TRANS64.A1T0 RZ, [R7+URZ+0x30830], RZ ;  /* 0x030830ff07ff79a7 */ /* 0x0005e2000810003f */
[----:B------:R-:W-:Y:S05]  /*2b100*/  @!P6 BRA `(.L_x_1956) ;  /* 0x000000000004e947 */ /* 0x000fea0003800000 */
[----:B------:R-:W-:Y:S01]  /*2b110*/  BPT.TRAP 0x1 ;  /* 0x000000040000795c */ /* 0x000fe20000300000 */
.L_x_1956:
[----:B-1----:R-:W-:Y:S01]  /*2b120*/  SHF.L.U32 R2, R10, 0x1f, RZ ;  /* 0x0000001f0a027819 */ /* 0x002fe200000006ff */
[----:B------:R-:W-:Y:S01]  /*2b130*/  BSSY B1, `(.L_x_1957) ;  /* 0x0000004000017945 */ /* 0x000fe20003800000 */
[----:B--2---:R-:W-:-:S04]  /*2b140*/  LEA R7, R6, R17, 0x3 ;  /* 0x0000001106077211 */ /* 0x004fc800078e18ff */
[----:B------:R-:W1:Y:S02]  /*2b150*/  SYNCS.PHASECHK.TRANS64.TRYWAIT P0, [R7+URZ+0x30860], R2 ;  /* 0x03086002070075a7 */ /* 0x000e64000800017f */
[----:B-1----:R-:W-:Y:S05]  /*2b160*/  @!P0 BRA `(.L_x_1958) ;  /* 0x0000005400a48947 */ /* 0x002fea0003800000 */
.L_x_2127:
[----:B------:R-:W-:Y:S05]  /*2b170*/  BSYNC B1 ;  /* 0x0000000000017941 */ /* 0x000fea0003800000 */
.L_x_1957:
[----:B0-----:R-:W2:Y:S01]  /*2b180*/  LDL R8, [R1+0x8] ;  /* 0x0000080001087983 */ /* 0x001ea20000100800 */
        /* <DEDUP_REMOVED lines=48> */
.L_x_2137:
[----:B-1----:R-:W-:Y:S01]  /*2b490*/  IADD3 R2, P0, R2, R4, RZ ;  /* 0x0000000402027210 */ /* 0x002fe20007f1e0ff */
        /* <DEDUP_REMOVED lines=27> */
[----:B0-----:R-:W-:-:S04]  /*2b650*/  LEA R18, P0, R2, UR6, 0x1 ;  /* 0x0000000602127c11 */ /* 0x001fc8000f8008ff */
[----:B------:R-:W-:Y:S02]  /*2b660*/  LEA.HI.X R19, R2, UR7, R3, 0x1, P0 ;  /* 0x0000000702137c11 */ /* 0x000fe400080f0c03 */
[----:B------:R-:W-:-:S13]  /*2b670*/  PLOP3.LUT P0, PT, PT, PT, PT, 0x80, 0x0 ;  /* 0x000000000000781c */ /* 0x000fda0003f0f070 */
.L_x_1960:
        /* <DEDUP_REMOVED lines=10> */
.L_x_1961:
[----:B------:R-:W2:Y:S01]  /*2b720*/  LDL R0, [R1+0xc] ;  /* 0x00000c0001007983 */ /* 0x000ea20000100800 */
[----:B------:R0:W-:Y:S01]  /*2b730*/  SYNCS.ARRIVE.TRANS64.A1T0 RZ, [R7+URZ+0x30850], RZ ;  /* 0x030850ff07ff79a7 */ /* 0x0001e2000810003f */
[----:B------:R-:W-:Y:S02]  /*2b740*/  IMAD.MOV.U32 R6, RZ, RZ, R22 ;  /* 0x000000ffff067224 */ /* 0x000fe400078e0016 */
[----:B------:R-:W-:Y:S02]  /*2b750*/  IMAD.MOV.U32 R10, RZ, RZ, R29 ;  /* 0x000000ffff0a7224 */ /* 0x000fe400078e001d */
[----:B------:R-:W-:Y:S01]  /*2b760*/  IMAD.MOV.U32 R31, RZ, RZ, R23 ;  /* 0x000000ffff1f7224 */ /* 0x000fe200078e0017 */
[C---:B0-----:R-:W-:Y:S02]  /*2b770*/  IADD3 R7, R23.reuse, -0x1, RZ ;  /* 0xffffffff17077810 */ /* 0x041fe40007ffe0ff */
[----:B--2---:R-:W-:-:S13]  /*2b780*/  ISETP.GT.AND P0, PT, R23, R0, PT ;  /* 0x000000001700720c */ /* 0x004fda0003f04270 */
[----:B------:R-:W-:Y:S05]  /*2b790*/  @P0 BRA `(.L_x_1962) ;  /* 0xfffffff0003c0947 */ /* 0x000fea000383ffff */
.L_x_1949:
[----:B------:R-:W-:Y:S05]  /*2b7a0*/  BSYNC B0 ;  /* 0x0000000000007941 */ /* 0x000fea0003800000 */
.L_x_1948:
        /* <DEDUP_REMOVED lines=17> */
.L_x_1964:
[----:B------:R-:W-:Y:S05]  /*2b8c0*/  BSYNC B0 ;  /* 0x0000000000007941 */ /* 0x000fea0003800000 */
.L_x_1963:
[----:B------:R-:W-:-:S13]  /*2b8d0*/  LOP3.LUT P0, RZ, R16, 0x20, RZ, 0xc0, !PT ;  /* 0x0000002010ff7812 */ /* 0x000fda000780c0ff */
[----:B------:R-:W-:Y:S05]  /*2b8e0*/  @!P0 BRA `(.L_x_1965) ;  /* 0x0000000000048947 */ /* 0x000fea0003800000 */
[----:B------:R-:W-:Y:S01]  /*2b8f0*/  BPT.TRAP 0x1 ;  /* 0x000000040000795c */ /* 0x000fe20000300000 */
.L_x_1965:
[----:B------:R-:W2:Y:S01]  /*2b900*/  LDL.LU R0, [R1+0x8] ;  /* 0x0000080001007983 */ /* 0x000ea20000300800 */
[----:B------:R-:W-:Y:S01]  /*2b910*/  IMAD R4, R22, 0x8, R17 ;  /* 0x0000000816047824 */ /* 0x000fe200078e0211 */
[----:B------:R-:W-:Y:S01]  /*2b920*/  SHF.L.U32 R3, R29, 0x1f, RZ ;  /* 0x0000001f1d037819 */ /* 0x000fe200000006ff */
[----:B------:R-:W-:Y:S03]  /*2b930*/  BSSY B0, `(.L_x_1966) ;  /* 0x0000004000007945 */ /* 0x000fe60003800000 */
[----:B------:R-:W0:Y:S01]  /*2b940*/  SYNCS.PHASECHK.TRANS64.TRYWAIT P0, [R4+URZ+0x30860], R3 ;  /* 0x03086003040075a7 */ /* 0x000e22000800017f */
[----:B--2---:R-:W-:Y:S01]  /*2b950*/  IMAD R5, R23, -0x40, R0 ;  /* 0xffffffc017057824 */ /* 0x004fe200078e0200 */
[----:B0-----:R-:W-:Y:S06]  /*2b960*/  @!P0 BRA `(.L_x_1967) ;  /* 0x0000005400348947 */ /* 0x001fec0003800000 */
.L_x_2138:
[----:B------:R-:W-:Y:S05]  /*2b970*/  BSYNC B0 ;  /* 0x0000000000007941 */ /* 0x000fea0003800000 */
.L_x_1966:
[----:B------:R-:W2:Y:S01]  /*2b980*/  S2R R0, SR_TID.X ;  /* 0x0000000000007919 */ /* 0x000ea20000002100 */
[----:B------:R-:W-:Y:S01]  /*2b990*/  UMOV UR4, 0xffffffff ;  /* 0xffffffff00047882 */ /* 0x000fe20000000000 */
[----:B--2---:R-:W-:-:S04]  /*2b9a0*/  LOP3.LUT R0, R0, 0x7f, RZ, 0xc0, !PT ;  /* 0x0000007f00007812 */ /* 0x004fc800078ec0ff */
[----:B------:R-:W-:-:S04]  /*2b9b0*/  SHF.R.U32.HI R0, RZ, 0x3, R0 ;  /* 0x00000003ff007819 */ /* 0x000fc80000011600 */
[----:B------:R-:W-:Y:S01]  /*2b9c0*/  IADD3 R5, -R0, R5, RZ ;  /* 0x0000000500057210 */ /* 0x000fe20007ffe1ff */
[----:B------:R-:W-:Y:S01]  /*2b9d0*/  IMAD R0, R22, 0x4000, R33 ;  /* 0x0000400016007824 */ /* 0x000fe200078e0221 */
[----:B------:R-:W-:Y:S06]  /*2b9e0*/  BRA.DIV UR4, `(.L_x_1968) ;  /* 0x0000005604287947 */ /* 0x000fec000b800000 */
[----:B------:R-:W1:Y:S01]  /*2b9f0*/  SHFL.IDX PT, R14, R18, RZ, 0x181f ;  /* 0x00181fff120e7589 */ /* 0x000e6200000e0000 */
[----:B------:R-:W-:Y:S01]  /*2ba00*/  ULDC UR4, c[0x0][0x2f4] ;  /* 0x0000bd0000047ab9 */ /* 0x000fe20000000800 */
[C---:B------:R-:W-:Y:S01]  /*2ba10*/  IMAD.SHL.U32 R8, R36.reuse, 0x2, RZ ;  /* 0x0000000224087824 */ /* 0x040fe200078e00ff */
[C---:B------:R-:W-:Y:S01]  /*2ba20*/  ISETP.GE.AND P3, PT, R36.reuse, UR4, PT ;  /* 0x0000000424007c0c */ /* 0x040fe2000bf66270 */
[----:B0-----:R-:W0:Y:S01]  /*2ba30*/  SHFL.IDX PT, R3, R19, RZ, 0x181f ;  /* 0x00181fff13037589 */ /* 0x001e2200000e0000 */
[----:B------:R-:W-:Y:S01]  /*2ba40*/  LOP3.LUT R2, R36, 0x40, RZ, 0xfc, !PT ;  /* 0x0000004024027812 */ /* 0x000fe200078efcff */
[----:B------:R-:W-:Y:S01]  /*2ba50*/  IMAD R0, R0, 0x2, R17 ;  /* 0x0000000200007824 */ /* 0x000fe200078e0211 */
[----:B------:R-:W-:Y:S02]  /*2ba60*/  ISETP.LT.OR P4, PT, R5, 0x1, P3 ;  /* 0x000000010500780c */ /* 0x000fe40001f81670 */
[----:B------:R-:W-:Y:S02]  /*2ba70*/  ISETP.GE.AND P2, PT, R2, UR4, PT ;  /* 0x0000000402007c0c */ /* 0x000fe4000bf46270 */
[----:B------:R-:W-:-:S04]  /*2ba80*/  LOP3.LUT R2, R36, 0x80, RZ, 0xfc, !PT ;  /* 0x0000008024027812 */ /* 0x000fc800078efcff */
        /* <DEDUP_REMOVED lines=26> */
[----:B-1----:R-:W-:Y:S02]  /*2bc30*/  IADD3 R2, P4, R14, R8, RZ ;  /* 0x000000080e027210 */ /* 0x002fe40007f9e0ff */
[----:B------:R1:W3:Y:S03]  /*2bc40*/  SHFL.IDX PT, R14, R18, 0x3, 0x181f ;  /* 0x00781f00120e7f89 */ /* 0x0002e600000e0000 */
        /* <DEDUP_REMOVED lines=9> */
.L_x_2148:
        /* <DEDUP_REMOVED lines=15> */
.L_x_1969:
        /* <DEDUP_REMOVED lines=10> */
.L_x_1970:
[----:B------:R1:W-:Y:S01]  /*2be70*/  SYNCS.ARRIVE.TRANS64.A1T0 RZ, [R4+URZ+0x30850], RZ ;  /* 0x030850ff04ff79a7 */ /* 0x0003e2000810003f */
[----:B------:R-:W-:-:S05]  /*2be80*/  VIADD R22, R22, 0x1 ;  /* 0x0000000116167836 */ /* 0x000fca0000000000 */
[----:B------:R-:W-:-:S04]  /*2be90*/  ISETP.NE.AND P0, PT, R22, 0x2, PT ;  /* 0x000000021600780c */ /* 0x000fc80003f05270 */
[----:B0-----:R-:W-:Y:S02]  /*2bea0*/  SEL R0, RZ, 0x1, P0 ;  /* 0x00000001ff007807 */ /* 0x001fe40000000000 */
[----:B------:R-:W-:Y:S02]  /*2beb0*/  SEL R22, R22, RZ, P0 ;  /* 0x000000ff16167207 */ /* 0x000fe40000000000 */
[----:B-1----:R-:W-:-:S07]  /*2bec0*/  LOP3.LUT R29, R29, R0, RZ, 0x3c, !PT ;  /* 0x000000001d1d7212 */ /* 0x002fce00078e3cff */
.L_x_1927:
[----:B------:R-:W-:Y:S05]  /*2bed0*/  BSYNC B7 ;  /* 0x0000000000077941 */ /* 0x000fea0003800000 */
.L_x_1925:
[----:B------:R-:W-:-:S13]  /*2bee0*/  LOP3.LUT P0, RZ, R16, 0x40, RZ, 0xc0, !PT ;  /* 0x0000004010ff7812 */ /* 0x000fda000780c0ff */
[----:B------:R-:W-:Y:S05]  /*2bef0*/  @!P0 BRA `(.L_x_1971) ;  /* 0x0000000000248947 */ /* 0x000fea0003800000 */
[----:B------:R-:W-:Y:S05]  /*2bf00*/  WARPSYNC.ALL ;  /* 0x0000000000007948 */ /* 0x000fea0003800000 */
[----:B------:R-:W1:Y:S08]  /*2bf10*/  S2UR UR5, SR_CgaCtaId ;  /* 0x00000000000579c3 */ /* 0x000e700000008800 */
[----:B------:R-:W-:Y:S06]  /*2bf20*/  BAR.SYNC.DEFER_BLOCKING 0x5, 0x180 ;  /* 0x0146000000007b1d */ /* 0x000fec0000010000 */
[----:B------:R-:W-:-:S02]  /*2bf30*/  UMOV UR4, 0x400 ;  /* 0x0000040000047882 */ /* 0x000fc40000000000 */
[----:B-1----:R-:W-:-:S06]  /*2bf40*/  ULEA UR4, UR5, UR4, 0x18 ;  /* 0x0000000405047291 */ /* 0x002fcc000f8ec03f */
[----:B------:R-:W-:-:S05]  /*2bf50*/  IMAD.U32 R17, RZ, RZ, UR4 ;  /* 0x00000004ff117e24 */ /* 0x000fca000f8e00ff */
[----:B------:R1:W2:Y:S01]  /*2bf60*/  LDS.128 R24, [R17+0x308d0] ;  /* 0x0308d00011187984 */ /* 0x0002a20000000c00 */
[----:B------:R-:W-:Y:S06]  /*2bf70*/  BAR.ARV 0x4, 0x180 ;  /* 0x0106000000007b1d */ /* 0x000fec0000002000 */
[----:B------:R-:W-:Y:S05]  /*2bf80*/  BRA `(.L_x_1972) ;  /* 0x0000000c00d47947 */ /* 0x000fea0003800000 */
.L_x_1971:
[----:B------:R-:W1:Y:S01]  /*2bf90*/  S2R R10, SR_TID.X ;  /* 0x00000000000a7919 */ /* 0x000e620000002100 */
[----:B------:R-:W-:Y:S01]  /*2bfa0*/  UMOV UR4, 0xffffffff ;  /* 0xffffffff00047882 */ /* 0x000fe20000000000 */
[----:B-1----:R-:W-:-:S04]  /*2bfb0*/  LOP3.LUT R10, R10, 0x1f, RZ, 0xc0, !PT ;  /* 0x0000001f0a0a7812 */ /* 0x002fc800078ec0ff */
[----:B------:R-:W-:Y:S01]  /*2bfc0*/  ISETP.NE.AND P0, PT, R10, 0x1f, PT ;  /* 0x0000001f0a00780c */ /* 0x000fe20003f05270 */
[----:B------:R-:W-:-:S12]  /*2bfd0*/  BRA.DIV UR4, `(.L_x_1973) ;  /* 0x0000005604507947 */ /* 0x000fd8000b800000 */
[----:B------:R-:W-:Y:S01]  /*2bfe0*/  IADD3 R9, R27, R10, RZ ;  /* 0x0000000a1b097210 */ /* 0x000fe20007ffe0ff */
[----:B------:R-:W-:-:S03]  /*2bff0*/  ULDC UR4, c[0x0][0xc3c] ;  /* 0x00030f0000047ab9 */ /* 0x000fc60000000800 */
        /* <DEDUP_REMOVED lines=8> */
[C---:B------:R-:W-:Y:S01]  /*2c080*/  ISETP.GE.U32.AND P2, PT, R10.reuse, 0x2, PT ;  /* 0x000000020a00780c */ /* 0x040fe20003f46070 */
[----:B------:R-:W-:Y:S01]  /*2c090*/  IMAD.MOV.U32 R8, RZ, RZ, RZ ;  /* 0x000000ffff087224 */ /* 0x000fe200078e00ff */
[C---:B------:R-:W-:Y:S01]  /*2c0a0*/  ISETP.GE.U32.AND P3, PT, R10.reuse, 0x4, PT ;  /* 0x000000040a00780c */ /* 0x040fe20003f66070 */
[----:B------:R-:W-:Y:S01]  /*2c0b0*/  SHFL.IDX PT, R0, R24, RZ, 0x1f ;  /* 0x00001fff18007589 */ /* 0x000fe200000e0000 */
[C---:B------:R-:W-:Y:S02]  /*2c0c0*/  ISETP.GE.U32.AND P4, PT, R10.reuse, 0x8, PT ;  /* 0x000000080a00780c */ /* 0x040fe40003f86070 */
[----:B------:R-:W-:Y:S01]  /*2c0d0*/  ISETP.GE.U32.AND P5, PT, R10, 0x10, PT ;  /* 0x000000100a00780c */ /* 0x000fe20003fa6070 */
[----:B0-----:R0:W-:Y:S02]  /*2c0e0*/  SHFL.IDX PT, R6, R24, 0x1, 0x1f ;  /* 0x00201f0018067f89 */ /* 0x0011e400000e0000 */
[----:B0-----:R-:W-:Y:S01]  /*2c0f0*/  MOV R24, RZ ;  /* 0x000000ff00187202 */ /* 0x001fe20000000f00 */
[----:B---3--:R-:W-:-:S02]  /*2c100*/  @!P1 IMAD.MOV.U32 R25, RZ, RZ, R7 ;  /* 0x000000ffff199224 */ /* 0x008fc400078e0007 */
[----:B--2---:R-:W-:Y:S01]  /*2c110*/  @!P1 IMAD.MOV.U32 R8, RZ, RZ, R4 ;  /* 0x000000ffff089224 */ /* 0x004fe200078e0004 */
[----:B------:R-:W-:-:S03]  /*2c120*/  ISETP.NE.AND P1, PT, R10, RZ, PT ;  /* 0x000000ff0a00720c */ /* 0x000fc60003f25270 */
[----:B------:R-:W-:-:S05]  /*2c130*/  IMAD R13, R8, R25, RZ ;  /* 0x00000019080d7224 */ /* 0x000fca00078e02ff */
        /* <DEDUP_REMOVED lines=16> */
.L_x_2158:
[----:B------:R-:W-:Y:S02]  /*2c240*/  ULDC UR4, c[0x0][0xc38] ;  /* 0x00030e0000047ab9 */ /* 0x000fe40000000800 */
[----:B------:R-:W-:-:S04]  /*2c250*/  IMAD.U32 R4, RZ, RZ, UR4 ;  /* 0x00000004ff047e24 */ /* 0x000fc8000f8e00ff */
[----:B-1----:R-:W-:-:S04]  /*2c260*/  IMAD R5, R14, R4, RZ ;  /* 0x000000040e057224 */ /* 0x002fc800078e02ff */
[----:B------:R-:W-:-:S05]  /*2c270*/  IMAD.IADD R6, R6, 0x1, R5 ;  /* 0x0000000106067824 */ /* 0x000fca00078e0205 */
[----:B------:R-:W-:-:S13]  /*2c280*/  ISETP.GT.AND P6, PT, R6, R0, PT ;  /* 0x000000000600720c */ /* 0x000fda0003fc4270 */
[----:B------:R-:W-:Y:S05]  /*2c290*/  @P6 BRA `(.L_x_1974) ;  /* 0x0000000000a46947 */ /* 0x000fea0003800000 */
.L_x_1977:
[----:B------:R-:W1:Y:S01]  /*2c2a0*/  LDC R2, c[0x0][0xc3c] ;  /* 0x00030f00ff027b82 */ /* 0x000e620000000800 */
[----:B------:R-:W-:-:S05]  /*2c2b0*/  VIADD R27, R27, 0x1f ;  /* 0x0000001f1b1b7836 */ /* 0x000fca0000000000 */
[----:B-1----:R-:W-:-:S13]  /*2c2c0*/  ISETP.GE.AND P6, PT, R27, R2, PT ;  /* 0x000000021b00720c */ /* 0x002fda0003fc6270 */
[----:B------:R-:W-:Y:S05]  /*2c2d0*/  @P6 BRA `(.L_x_1975) ;  /* 0x0000000800bc6947 */ /* 0x000fea0003800000 */
[----:B0-----:R-:W0:Y:S01]  /*2c2e0*/  S2R R3, SR_TID.X ;  /* 0x0000000000037919 */ /* 0x001e220000002100 */
[----:B------:R-:W-:Y:S02]  /*2c2f0*/  MOV R25, RZ ;  /* 0x000000ff00197202 */ /* 0x000fe40000000f00 */
[----:B0-----:R-:W-:-:S05]  /*2c300*/  LOP3.LUT R3, R3, 0x1f, RZ, 0xc0, !PT ;  /* 0x0000001f03037812 */ /* 0x001fca00078ec0ff */
[----:B------:R-:W-:-:S05]  /*2c310*/  IMAD.IADD R7, R27, 0x1, R3 ;  /* 0x000000011b077824 */ /* 0x000fca00078e0203 */
[----:B------:R-:W-:-:S13]  /*2c320*/  ISETP.GE.OR P6, PT, R7, R2, !P0 ;  /* 0x000000020700720c */ /* 0x000fda00047c6670 */
[----:B------:R-:W0:Y:S08]  /*2c330*/  @!P6 LDC.64 R2, c[0x0][0xc80] ;  /* 0x00032000ff02eb82 */ /* 0x000e300000000a00 */
[----:B------:R-:W1:Y:S01]  /*2c340*/  @!P6 LDC.64 R4, c[0x0][0xc78] ;  /* 0x00031e00ff04eb82 */ /* 0x000e620000000a00 */
[----:B------:R-:W-:Y:S02]  /*2c350*/  IMAD.MOV.U32 R8, RZ, RZ, RZ ;  /* 0x000000ffff087224 */ /* 0x000fe400078e00ff */
[----:B0-----:R-:W-:-:S05]  /*2c360*/  @!P6 IMAD.WIDE R2, R7, 0x4, R2 ;  /* 0x000000040702e825 */ /* 0x001fca00078e0202 */
[----:B------:R1:W2:Y:S02]  /*2c370*/  @!P6 LDG.E R25, desc[UR60][R2.64] ;  /* 0x0000003c0219e981 */ /* 0x0002a4000c1e1900 */
[----:B-1----:R-:W-:-:S05]  /*2c380*/  @!P6 IMAD.WIDE R2, R7, 0x4, R4 ;  /* 0x000000040702e825 */ /* 0x002fca00078e0204 */
        /* <DEDUP_REMOVED lines=19> */
[----:B------:R0:W1:Y:S02]  /*2c4c0*/  SHFL.IDX PT, R14, R3, 0x1f, 0x1f ;  /* 0x03e01f00030e7f89 */ /* 0x00006400000e0000 */
.L_x_2166:
[----:B------:R-:W-:Y:S02]  /*2c4d0*/  ULDC UR4, c[0x0][0xc38] ;  /* 0x00030e0000047ab9 */ /* 0x000fe40000000800 */
[----:B------:R-:W-:-:S04]  /*2c4e0*/  IMAD.U32 R4, RZ, RZ, UR4 ;  /* 0x00000004ff047e24 */ /* 0x000fc8000f8e00ff */
[----:B-1----:R-:W-:-:S04]  /*2c4f0*/  IMAD R5, R14, R4, RZ ;  /* 0x000000040e057224 */ /* 0x002fc800078e02ff */
[----:B------:R-:W-:-:S05]  /*2c500*/  IMAD.IADD R6, R5, 0x1, R6 ;  /* 0x0000000105067824 */ /* 0x000fca00078e0206 */
[----:B------:R-:W-:-:S13]  /*2c510*/  ISETP.GT.AND P6, PT, R6, R0, PT ;  /* 0x000000000600720c */ /* 0x000fda0003fc4270 */
[----:B------:R-:W-:Y:S05]  /*2c520*/  @!P6 BRA `(.L_x_1977) ;  /* 0xfffffffc005ce947 */ /* 0x000fea000383ffff */
.L_x_1974:
        /* <DEDUP_REMOVED lines=8> */
[----:B------:R-:W-:-:S03]  /*2c5b0*/  IADD3 R27, R12, R27, RZ ;  /* 0x0000001b0c1b7210 */ /* 0x000fc60007ffe0ff */
[----:B------:R1:W3:Y:S04]  /*2c5c0*/  SHFL.IDX PT, R8, R8, R12, 0x1f ;  /* 0x00001f0c08087589 */ /* 0x0002e800000e0000 */
.L_x_2171:
[----:B------:R-:W-:-:S13]  /*2c5d0*/  ISETP.NE.AND P0, PT, R2, RZ, PT ;  /* 0x000000ff0200720c */ /* 0x000fda0003f05270 */
[----:B------:R-:W-:Y:S05]  /*2c5e0*/  @!P0 BRA `(.L_x_1979) ;  /* 0x0000000000108947 */ /* 0x000fea0003800000 */
[----:B------:R-:W-:Y:S01]  /*2c5f0*/  UMOV UR4, 0xffffffff ;  /* 0xffffffff00047882 */ /* 0x000fe20000000000 */
[----:B-1----:R-:W-:Y:S02]  /*2c600*/  VIADD R12, R12, 0xffffffff ;  /* 0xffffffff0c0c7836 */ /* 0x002fe40000000000 */
[----:B------:R-:W-:Y:S05]  /*2c610*/  BRA.DIV UR4, `(.L_x_1980) ;  /* 0x0000005a040c7947 */ /* 0x000fea000b800000 */
[----:B------:R4:W1:Y:S02]  /*2c620*/  SHFL.IDX PT, R24, R3, R12, 0x1f ;  /* 0x00001f0c03187589 */ /* 0x00086400000e0000 */
.L_x_1979:
[----:B---3--:R-:W-:Y:S01]  /*2c630*/  ISETP.NE.AND P0, PT, R8, 0x1, PT ;  /* 0x000000010800780c */ /* 0x008fe20003f05270 */
[----:B-1----:R-:W-:-:S04]  /*2c640*/  IMAD R24, R24, R4, R5 ;  /* 0x0000000418187224 */ /* 0x002fc800078e0205 */
[----:B------:R-:W-:-:S08]  /*2c650*/  IMAD.IADD R0, R0, 0x1, -R24 ;  /* 0x0000000100007824 */ /* 0x000fd000078e0a18 */
[----:B------:R-:W-:Y:S05]  /*2c660*/  @!P0 BRA `(.L_x_1981) ;  /* 0x0000000000dc8947 */ /* 0x000fea0003800000 */
[----:B--2---:R-:W-:Y:S02]  /*2c670*/  IABS R4, R25 ;  /* 0x0000001900047213 */ /* 0x004fe40000000000 */
[----:B------:R-:W-:Y:S02]  /*2c680*/  IABS R5, R8 ;  /* 0x0000000800057213 */ /* 0x000fe40000000000 */
[----:B------:R-:W1:Y:S08]  /*2c690*/  I2F.RP R6, R4 ;  /* 0x0000000400067306 */ /* 0x000e700000209400 */
[----:B------:R-:W2:Y:S08]  /*2c6a0*/  I2F.RP R9, R5 ;  /* 0x0000000500097306 */ /* 0x000eb00000209400 */
[----:B-1----:R-:W1:Y:S08]  /*2c6b0*/  MUFU.RCP R6, R6 ;  /* 0x0000000600067308 */ /* 0x002e700000001000 */
[----:B--2---:R-:W-:Y:S01]  /*2c6c0*/  MUFU.RCP R9, R9 ;  /* 0x0000000900097308 */ /* 0x004fe20000001000 */
[----:B-1----:R-:W-:-:S07]  /*2c6d0*/  VIADD R2, R6, 0xffffffe ;  /* 0x0ffffffe06027836 */ /* 0x002fce0000000000 */
[----:B0---4-:R0:W1:Y:S02]  /*2c6e0*/  F2I.FTZ.U32.TRUNC.NTZ R3, R2 ;  /* 0x0000000200037305 */ /* 0x011064000021f000 */
[----:B0-----:R-:W-:Y:S01]  /*2c6f0*/  MOV R2, RZ ;  /* 0x000000ff00027202 */ /* 0x001fe20000000f00 */
[----:B-1----:R-:W-:-:S04]  /*2c700*/  IMAD.MOV R7, RZ, RZ, -R3 ;  /* 0x000000ffff077224 */ /* 0x002fc800078e0a03 */
[----:B------:R-:W-:-:S04]  /*2c710*/  IMAD R7, R7, R4, RZ ;  /* 0x0000000407077224 */ /* 0x000fc800078e02ff */
[----:B------:R-:W-:Y:S01]  /*2c720*/  IMAD.HI.U32 R3, R3, R7, R2 ;  /* 0x0000000703037227 */ /* 0x000fe200078e0002 */
[----:B------:R-:W-:Y:S02]  /*2c730*/  IABS R7, R0 ;  /* 0x0000000000077213 */ /* 0x000fe40000000000 */
[----:B------:R-:W-:-:S03]  /*2c740*/  IABS R2, R25 ;  /* 0x0000001900027213 */ /* 0x000fc60000000000 */
[----:B------:R-:W-:-:S04]  /*2c750*/  IMAD.HI.U32 R6, R3, R7, RZ ;  /* 0x0000000703067227 */ /* 0x000fc800078e00ff */
[----:B------:R-:W-:Y:S02]  /*2c760*/  IMAD.MOV R2, RZ, RZ, -R2 ;  /* 0x000000ffff027224 */ /* 0x000fe400078e0a02 */
        /* <DEDUP_REMOVED lines=9> */
[----:B------:R-:W-:Y:S02]  /*2c800*/  MOV R2, RZ ;  /* 0x000000ff00027202 */ /* 0x000fe40000000f00 */
[----:B------:R-:W-:-:S03]  /*2c810*/  ISETP.NE.AND P1, PT, R25, RZ, PT ;  /* 0x000000ff1900720c */ /* 0x000fc60003f25270 */
        /* <DEDUP_REMOVED lines=12> */
[-C--:B------:R-:W-:Y:S01]  /*2c8e0*/  @!P1 IADD3 R2, R2, -R5.reuse, RZ ;  /* 0x8000000502029210 */ /* 0x080fe20007ffe0ff */
        /* <DEDUP_REMOVED lines=9> */
[----:B------:R-:W-:-:S04]  /*2c980*/  @!P1 LOP3.LUT R4, RZ, R8, RZ, 0x33, !PT ;  /* 0x00000008ff049212 */ /* 0x000fc800078e33ff */
[----:B------:R-:W-:Y:S01]  /*2c990*/  LEA R3, R8, R4, 0x18 ;  /* 0x0000000408037211 */ /* 0x000fe200078ec0ff */
[----:B------:R-:W-:-:S04]  /*2c9a0*/  IMAD.MOV R5, RZ, RZ, -R4 ;  /* 0x000000ffff057224 */ /* 0x000fc800078e0a04 */
[----:B------:R-:W-:-:S04]  /*2c9b0*/  IMAD R8, R8, R5, R6 ;  /* 0x0000000508087224 */ /* 0x000fc800078e0206 */
[----:B------:R-:W-:Y:S01]  /*2c9c0*/  IMAD R26, R8, 0x10000, R3 ;  /* 0x00010000081a7824 */ /* 0x000fe200078e0203 */
[----:B------:R-:W-:Y:S06]  /*2c9d0*/  BRA `(.L_x_1982) ;  /* 0x0000000000f07947 */ /* 0x000fec0003800000 */
.L_x_1981:
[----:B0---4-:R-:W0:Y:S02]  /*2c9e0*/  LDC.64 R2, c[0x0][0xc90] ;  /* 0x00032400ff027b82 */ /* 0x011e240000000a00 */
[----:B0-----:R-:W-:-:S05]  /*2c9f0*/  IMAD.WIDE R2, R27, 0x4, R2 ;  /* 0x000000041b027825 */ /* 0x001fca00078e0202 */
[----:B------:R0:W2:Y:S02]  /*2ca00*/  LDG.E R7, desc[UR60][R2.64] ;  /* 0x0000003c02077981 */ /* 0x0000a4000c1e1900 */
[----:B0-----:R-:W-:Y:S01]  /*2ca10*/  MOV R2, RZ ;  /* 0x000000ff00027202 */ /* 0x001fe20000000f00 */
        /* <DEDUP_REMOVED lines=27> */
[----:B------:R-:W-:Y:S01]  /*2cbd0*/  IMAD R5, R5, R2, R0 ;  /* 0x0000000205057224 */ /* 0x000fe200078e0200 */
[----:B------:R-:W-:Y:S02]  /*2cbe0*/  MOV R2, RZ ;  /* 0x000000ff00027202 */ /* 0x000fe40000000f00 */
[----:B------:R-:W-:-:S04]  /*2cbf0*/  VIADDMNMX R4, R3, R4, R7, PT ;  /* 0x0000000403047246 */ /* 0x000fc80003800107 */
[----:B------:R-:W-:-:S04]  /*2cc00*/  IABS R7, R4 ;  /* 0x0000000400077213 */ /* 0x000fc80000000000 */
[----:B------:R-:W0:Y:S08]  /*2cc10*/  I2F.RP R8, R7 ;  /* 0x0000000700087306 */ /* 0x000e300000209400 */
[----:B0-----:R-:W0:Y:S02]  /*2cc20*/  MUFU.RCP R8, R8 ;  /* 0x0000000800087308 */ /* 0x001e240000001000 */
[----:B0-----:R-:W-:-:S06]  /*2cc30*/  VIADD R3, R8, 0xffffffe ;  /* 0x0ffffffe08037836 */ /* 0x001fcc0000000000 */
[----:B------:R-:W0:Y:S02]  /*2cc40*/  F2I.FTZ.U32.TRUNC.NTZ R3, R3 ;  /* 0x0000000300037305 */ /* 0x000e24000021f000 */
[----:B0-----:R-:W-:-:S04]  /*2cc50*/  IMAD.MOV R0, RZ, RZ, -R3 ;  /* 0x000000ffff007224 */ /* 0x001fc800078e0a03 */
[----:B------:R-:W-:Y:S01]  /*2cc60*/  IMAD R9, R0, R7, RZ ;  /* 0x0000000700097224 */ /* 0x000fe200078e02ff */
[----:B------:R-:W-:-:S03]  /*2cc70*/  IABS R0, R4 ;  /* 0x0000000400007213 */ /* 0x000fc60000000000 */
        /* <DEDUP_REMOVED lines=10> */
[----:B------:R-:W-:Y:S02]  /*2cd20*/  LOP3.LUT R0, R5, R4, RZ, 0x3c, !PT ;  /* 0x0000000405007212 */ /* 0x000fe400078e3cff */
[----:B------:R-:W-:Y:S02]  /*2cd30*/  IADD3 R5, R6, 0x1000000, R5 ;  /* 0x0100000006057810 */ /* 0x000fe40007ffe005 */
[----:B------:R-:W-:-:S07]  /*2cd40*/  ISETP.GE.AND P2, PT, R0, RZ, PT ;  /* 0x000000ff0000720c */ /* 0x000fce0003f46270 */
[----:B------:R-:W-:-:S06]  /*2cd50*/  @P0 VIADD R2, R2, 0x1 ;  /* 0x0000000102020836 */ /* 0x000fcc0000000000 */
[----:B------:R-:W-:Y:S02]  /*2cd60*/  @!P2 IADD3 R2, -R2, RZ, RZ ;  /* 0x000000ff0202a210 */ /* 0x000fe40007ffe1ff */
[----:B------:R-:W-:Y:S01]  /*2cd70*/  @!P1 LOP3.LUT R2, RZ, R4, RZ, 0x33, !PT ;  /* 0x00000004ff029212 */ /* 0x000fe200078e33ff */
[----:B------:R-:W-:-:S04]  /*2cd80*/  IMAD.MOV R4, RZ, RZ, -R4 ;  /* 0x000000ffff047224 */ /* 0x000fc800078e0a04 */
[----:B------:R-:W-:-:S07]  /*2cd90*/  IMAD R26, R2, R4, R5 ;  /* 0x00000004021a7224 */ /* 0x000fce00078e0205 */
.L_x_1982:
[----:B------:R-:W-:-:S05]  /*2cda0*/  LOP3.LUT R2, RZ, R2, RZ, 0x33, !PT ;  /* 0x00000002ff027212 */ /* 0x000fca00078e33ff */
[----:B------:R-:W-:Y:S01]  /*2cdb0*/  IMAD.IADD R25, R25, 0x1, R2 ;  /* 0x0000000119197824 */ /* 0x000fe200078e0202 */
[----:B------:R-:W-:Y:S06]  /*2cdc0*/  BRA `(.L_x_1983) ;  /* 0x00000000001c7947 */ /* 0x000fec0003800000 */
.L_x_1975:
[----:B------:R-:W-:Y:S01]  /*2cdd0*/  UMOV UR4, URZ ;  /* 0x0000003f00047c82 */ /* 0x000fe20008000000 */
[----:B------:R-:W-:Y:S01]  /*2cde0*/  UMOV UR5, URZ ;  /* 0x0000003f00057c82 */ /* 0x000fe20008000000 */
[----:B------:R-:W-:Y:S01]  /*2cdf0*/  ULDC UR6, c[0x0][0xc3c] ;  /* 0x00030f0000067ab9 */ /* 0x000fe20000000800 */
[----:B------:R-:W-:Y:S01]  /*2ce00*/  IMAD.MOV.U32 R24, RZ, RZ, R0 ;  /* 0x000000ffff187224 */ /* 0x000fe200078e0000 */
[----:B------:R-:W-:Y:S01]  /*2ce10*/  MOV R26, UR5 ;  /* 0x00000005001a7c02 */ /* 0x000fe20008000f00 */
[----:B------:R-:W-:Y:S02]  /*2ce20*/  IMAD.U32 R25, RZ, RZ, UR4 ;  /* 0x00000004ff197e24 */ /* 0x000fe4000f8e00ff */
[----:B------:R-:W-:-:S07]  /*2ce30*/  IMAD.U32 R27, RZ, RZ, UR6 ;  /* 0x00000006ff1b7e24 */ /* 0x000fce000f8e00ff */
.L_x_1983:
[----:B------:R-:W1:Y:S01]  /*2ce40*/  S2R R0, SR_TID.X ;  /* 0x0000000000007919 */ /* 0x000e620000002100 */
[----:B------:R-:W-:Y:S05]  /*2ce50*/  WARPSYNC.ALL ;  /* 0x0000000000007948 */ /* 0x000fea0003800000 */
[----:B------:R-:W-:Y:S01]  /*2ce60*/  BAR.SYNC.DEFER_BLOCKING 0x4, 0x180 ;  /* 0x0106000000007b1d */ /* 0x000fe20000010000 */
[----:B-1----:R-:W-:-:S04]  /*2ce70*/  LOP3.LUT R0, R0, 0x1f, RZ, 0xc0, !PT ;  /* 0x0000001f00007812 */ /* 0x002fc800078ec0ff */
[----:B------:R-:W-:-:S13]  /*2ce80*/  ISETP.NE.AND P0, PT, R0, RZ, PT ;  /* 0x000000ff0000720c */ /* 0x000fda0003f05270 */
[----:B0-----:R-:W0:Y:S01]  /*2ce90*/  @!P0 S2R R3, SR_CgaCtaId ;  /* 0x0000000000038919 */ /* 0x001e220000008800 */
[----:B------:R-:W-:-:S04]  /*2cea0*/  @!P0 MOV R0, 0x400 ;  /* 0x0000040000008802 */ /* 0x000fc80000000f00 */
[----:B0-----:R-:W-:-:S05]  /*2ceb0*/  @!P0 LEA R17, R3, R0, 0x18 ;  /* 0x0000000003118211 */ /* 0x001fca00078ec0ff */
[----:B------:R3:W-:Y:S01]  /*2cec0*/  @!P0 STS.128 [R17+0x308d0], R24 ;  /* 0x0308d01811008388 */ /* 0x0007e20000000c00 */
[----:B------:R-:W-:Y:S06]  /*2ced0*/  BAR.ARV 0x5, 0x180 ;  /* 0x0146000000007b1d */ /* 0x000fec0000002000 */
.L_x_1972:
[----:B------:R-:W-:Y:S02]  /*2cee0*/  ULDC UR4, c[0x0][0xc3c] ;  /* 0x00030f0000047ab9 */ /* 0x000fe40000000800 */
[----:B--2---:R-:W-:-:S13]  /*2cef0*/  ISETP.GE.AND P0, PT, R27, UR4, PT ;  /* 0x000000041b007c0c */ /* 0x004fda000bf06270 */
[----:B------:R-:W-:Y:S05]  /*2cf00*/  @!P0 BRA `(.L_x_1984) ;  /* 0xffffff8c00fc8947 */ /* 0x000fea000383ffff */
[----:B------:R-:W-:Y:S05]  /*2cf10*/  BSYNC B8 ;  /* 0x0000000000087941 */ /* 0x000fea0003800000 */
.L_x_1857:
[----:B------:R-:W2:Y:S01]  /*2cf20*/  LDL.LU R0, [R1+0x2c] ;  /* 0x00002c0001007983 */ /* 0x000ea20000300800 */
[----:B------:R-:W-:Y:S01]  /*2cf30*/  BSSY B0, `(.L_x_1985) ;  /* 0x000000b000007945 */ /* 0x000fe20003800000 */
[----:B------:R-:W4:Y:S01]  /*2cf40*/  S2R R5, SR_CgaCtaId ;  /* 0x0000000000057919 */ /* 0x000f220000008800 */
[----:B--2---:R-:W-:-:S05]  /*2cf50*/  VIADD R0, R0, 0x1 ;  /* 0x0000000100007836 */ /* 0x004fca0000000000 */
        /* <DEDUP_REMOVED lines=8> */
.L_x_2174:
[----:B------:R-:W-:Y:S05]  /*2cfe0*/  BSYNC B0 ;  /* 0x0000000000007941 */ /* 0x000fea0003800000 */
.L_x_1985:
[----:B------:R-:W-:-:S03]  /*2cff0*/  UMOV UR4, 0xffffffff ;  /* 0xffffffff00047882 */ /* 0x000fc60000000000 */
[----:B------:R-:W-:Y:S05]  /*2d000*/  BRA.DIV UR4, `(.L_x_1987) ;  /* 0x0000004e04cc7947 */ /* 0x000fea000b800000 */
[----:B-1----:R-:W1:Y:S02]  /*2d010*/  S2R R0, SR_TID.X ;  /* 0x0000000000007919 */ /* 0x002e640000002100 */
[----:B-1----:R-:W-:-:S04]  /*2d020*/  SHF.R.U32.HI R0, RZ, 0x5, R0 ;  /* 0x00000005ff007819 */ /* 0x002fc80000011600 */
[----:B------:R-:W-:-:S05]  /*2d030*/  LOP3.LUT R0, R0, 0x3, RZ, 0xc0, !PT ;  /* 0x0000000300007812 */ /* 0x000fca00078ec0ff */
[----:B------:R1:W2:Y:S02]  /*2d040*/  SHFL.IDX PT, R14, R0, RZ, 0x1f ;  /* 0x00001fff000e7589 */ /* 0x0002a400000e0000 */
.L_x_2177:
[----:B--2---:R-:W-:-:S13]  /*2d050*/  ISETP.NE.AND P0, PT, R14, RZ, PT ;  /* 0x000000ff0e00720c */ /* 0x004fda0003f05270 */
[----:B------:R-:W-:Y:S05]  /*2d060*/  @P0 BRA `(.L_x_1537) ;  /* 0x0000000000900947 */ /* 0x000fea0003800000 */
[----:B------:R-:W-:-:S03]  /*2d070*/  UMOV UR4, 0xffffffff ;  /* 0xffffffff00047882 */ /* 0x000fc60000000000 */
[----:B------:R-:W-:Y:S05]  /*2d080*/  BRA.DIV UR4, `(.L_x_1988) ;  /* 0x0000004e04e07947 */ /* 0x000fea000b800000 */
[----:B------:R-:W-:-:S13]  /*2d090*/  ELECT P6, URZ, PT ;  /* 0x00000000003f782f */ /* 0x000fda00038c0000 */
.L_x_2180:
        /* <DEDUP_REMOVED lines=8> */
.L_x_1989:
[C---:B------:R-:W-:Y:S01]  /*2d120*/  LEA R3, R22.reuse, R5, 0x3 ;  /* 0x0000000516037211 */ /* 0x040fe200078e18ff */
[----:B------:R-:W-:Y:S01]  /*2d130*/  VIADD R22, R22, 0x1 ;  /* 0x0000000116167836 */ /* 0x000fe20000000000 */
[----:B------:R-:W-:-:S04]  /*2d140*/  SHF.L.U32 R2, R29, 0x1f, RZ ;  /* 0x0000001f1d027819 */ /* 0x000fc800000006ff */
[----:B------:R-:W1:Y:S01]  /*2d150*/  SYNCS.PHASECHK.TRANS64.TRYWAIT P1, [R3+URZ+0x30840], R2 ;  /* 0x03084002030075a7 */ /* 0x000e62000802017f */
[----:B------:R-:W-:-:S04]  /*2d160*/  ISETP.NE.AND P2, PT, R22, 0x2, PT ;  /* 0x000000021600780c */ /* 0x000fc80003f45270 */
[----:B------:R-:W-:Y:S01]  /*2d170*/  SEL R0, RZ, 0x1, P2 ;  /* 0x00000001ff007807 */ /* 0x000fe20001000000 */
[----:B-1----:R-:W-:Y:S08]  /*2d180*/  @!P1 BRA `(.L_x_1990) ;  /* 0x0000004c00c09947 */ /* 0x002ff00003800000 */
.L_x_2181:
[----:B------:R-:W-:Y:S02]  /*2d190*/  SEL R22, R22, RZ, P2 ;  /* 0x000000ff16167207 */ /* 0x000fe40001000000 */
[----:B------:R-:W-:Y:S01]  /*2d1a0*/  LOP3.LUT R0, R29, R0, RZ, 0x3c, !PT ;  /* 0x000000001d007212 */ /* 0x000fe200078e3cff */
[----:B------:R-:W-:Y:S06]  /*2d1b0*/  @!P0 BRA `(.L_x_1991) ;  /* 0x0000000000048947 */ /* 0x000fec0003800000 */
[----:B------:R-:W-:Y:S01]  /*2d1c0*/  BPT.TRAP 0x1 ;  /* 0x000000040000795c */ /* 0x000fe20000300000 */
.L_x_1991:
[----:B------:R-:W-:Y:S01]  /*2d1d0*/  IMAD R5, R22, 0x8, R5 ;  /* 0x0000000816057824 */ /* 0x000fe200078e0205 */
[----:B------:R-:W-:-:S04]  /*2d1e0*/  SHF.L.U32 R0, R0, 0x1f, RZ ;  /* 0x0000001f00007819 */ /* 0x000fc800000006ff */
[----:B------:R-:W2:Y:S02]  /*2d1f0*/  SYNCS.PHASECHK.TRANS64.TRYWAIT P1, [R5+URZ+0x30840], R0 ;  /* 0x03084000050075a7 */ /* 0x000ea4000802017f */
[----:B--2---:R-:W-:Y:S05]  /*2d200*/  @!P1 BRA `(.L_x_1992) ;  /* 0x0000004c00b49947 */ /* 0x004fea0003800000 */
.L_x_2182:
[----:B------:R-:W-:Y:S05]  /*2d210*/  @!P0 BRA `(.L_x_1993) ;  /* 0x0000000000048947 */ /* 0x000fea0003800000 */
[----:B------:R-:W-:Y:S01]  /*2d220*/  BPT.TRAP 0x1 ;  /* 0x000000040000795c */ /* 0x000fe20000300000 */
.L_x_1993:
[----:B------:R-:W4:Y:S02]  /*2d230*/  SYNCS.PHASECHK.TRANS64.TRYWAIT P1, [R3+URZ+0x30860], R2 ;  /* 0x03086002030075a7 */ /* 0x000f24000802017f */
[----:B----4-:R-:W-:Y:S05]  /*2d240*/  @!P1 BRA `(.L_x_1994) ;  /* 0x0000004c00b89947 */ /* 0x010fea0003800000 */
.L_x_2183:
[----:B------:R-:W-:Y:S05]  /*2d250*/  @!P0 BRA `(.L_x_1995) ;  /* 0x0000000000048947 */ /* 0x000fea0003800000 */
[----:B------:R-:W-:Y:S01]  /*2d260*/  BPT.TRAP 0x1 ;  /* 0x000000040000795c */ /* 0x000fe20000300000 */
.L_x_1995:
[----:B------:R0:W0:Y:S02]  /*2d270*/  SYNCS.PHASECHK.TRANS64.TRYWAIT P0, [R5+URZ+0x30860], R0 ;  /* 0x03086000050075a7 */ /* 0x000024000800017f */
[----:B0-----:R-:W-:Y:S05]  /*2d280*/  @!P0 NANOSLEEP.SYNCS 0x989680 ;  /* 0x009896800000895d */ /* 0x001fea0003900000 */
[----:B------:R-:W0:Y:S02]  /*2d290*/  @!P0 SYNCS.PHASECHK.TRANS64 P0, [R5+URZ+0x30860], R0 ;  /* 0x03086000050085a7 */ /* 0x000e24000800007f */
[----:B0-----:R-:W-:Y:S05]  /*2d2a0*/  @!P0 BRA `(.L_x_1995) ;  /* 0xfffffffc00f08947 */ /* 0x001fea000383ffff */
.L_x_1537:
[----:B------:R-:W-:Y:S05]  /*2d2b0*/  BSYNC B9 ;  /* 0x0000000000097941 */ /* 0x000fea0003800000 */
.L_x_1534:
[----:B------:R-:W-:Y:S05]  /*2d2c0*/  EXIT ;  /* 0x000000000000794d */ /* 0x000fea0003800000 */
.L_x_1565:
[----:B0-----:R0:W1:Y:S02]  /*2d2d0*/  SYNCS.PHASECHK.TRANS64.TRYWAIT P6, [R88+URZ+0x30890], R100 ;  /* 0x03089064580075a7 */ /* 0x00106400080c017f */
[----:B-1----:R-:W-:Y:S05]  /*2d2e0*/  @!P6 NANOSLEEP.SYNCS 0x989680 ;  /* 0x009896800000e95d */ /* 0x002fea0003900000 */
[----:B------:R-:W1:Y:S02]  /*2d2f0*/  @!P6 SYNCS.PHASECHK.TRANS64 P6, [R88+URZ+0x30890], R100 ;  /* 0x030890645800e5a7 */ /* 0x000e6400080c007f */
[----:B-1----:R-:W-:Y:S05]  /*2d300*/  @!P6 BRA `(.L_x_1565) ;  /* 0xfffffffc00f0e947 */ /* 0x002fea000383ffff */
[----:B------:R-:W-:Y:S05]  /*2d310*/  BRA `(.L_x_1996) ;  /* 0xfffffd6800807947 */ /* 0x000fea000383ffff */
.L_x_1566:
        /* <DEDUP_REMOVED lines=8> */
.L_x_1998:
[----:B------:R-:W-:Y:S05]  /*2d3a0*/  BSYNC B1 ;  /* 0x0000000000017941 */ /* 0x000fea0003800000 */
.L_x_1997:
[----:B------:R-:W-:Y:S01]  /*2d3b0*/  IMAD.MOV.U32 R13, RZ, RZ, R104 ;  /* 0x000000ffff0d7224 */ /* 0x000fe200078e0068 */
[----:B------:R-:W-:Y:S01]  /*2d3c0*/  MOV R11, 0x181f ;  /* 0x0000181f000b7802 */ /* 0x000fe20000000f00 */
[----:B------:R-:W-:Y:S02]  /*2d3d0*/  IMAD.MOV.U32 R12, RZ, RZ, RZ ;  /* 0x000000ffff0c7224 */ /* 0x000fe400078e00ff */
[----:B------:R-:W-:Y:S02]  /*2d3e0*/  IMAD.MOV.U32 R15, RZ, RZ, -0x1 ;  /* 0xffffffffff0f7424 */ /* 0x000fe400078e00ff */
[----:B------:R-:W-:-:S07]  /*2d3f0*/  IMAD.MOV.U32 R72, RZ, RZ, R14 ;  /* 0x000000ffff487224 */ /* 0x000fce00078e000e */
[----:B------:R-:W-:Y:S05]  /*2d400*/  WARPSYNC.COLLECTIVE R15, `(.L_x_1999) ;  /* 0x000000000f087348 */ /* 0x000fea0003c00000 */
[----:B------:R0:W1:Y:S02]  /*2d410*/  SHFL.IDX P6, R14, R13, R12, R11 ;  /* 0x0000000c0d0e7389 */ /* 0x00006400000c000b */
[----:B01----:R-:W-:Y:S01]  /*2d420*/  ENDCOLLECTIVE ;  /* 0x000000000000791b */ /* 0x003fe20003800000 */
.L_x_1999:
[----:B------:R-:W-:Y:S01]  /*2d430*/  IMAD.MOV.U32 R11, RZ, RZ, R14 ;  /* 0x000000ffff0b7224 */ /* 0x000fe200078e000e */
[----:B------:R-:W-:Y:S06]  /*2d440*/  BRA `(.L_x_2000) ;  /* 0xfffffd6800487947 */ /* 0x000fec000383ffff */
.L_x_1583:
[----:B------:R-:W-:Y:S01]  /*2d450*/  BSSY B1, `(.L_x_2001) ;  /* 0x0000008000017945 */ /* 0x000fe20003800000 */
[----:B0---4-:R-:W-:Y:S01]  /*2d460*/  IMAD.MOV.U32 R13, RZ, RZ, R105 ;  /* 0x000000ffff0d7224 */ /* 0x011fe200078e0069 */
[----:B---3--:R-:W-:Y:S01]  /*2d470*/  MOV R11, 0x181f ;  /* 0x0000181f000b7802 */ /* 0x008fe20000000f00 */
[----:B------:R-:W-:Y:S02]  /*2d480*/  IMAD.MOV.U32 R12, RZ, RZ, 0x1 ;  /* 0x00000001ff0c7424 */ /* 0x000fe400078e00ff */
[----:B------:R-:W-:-:S07]  /*2d490*/  IMAD.MOV.U32 R15, RZ, RZ, -0x1 ;  /* 0xffffffffff0f7424 */ /* 0x000fce00078e00ff */
[----:B-12---:R-:W-:Y:S05]  /*2d4a0*/  WARPSYNC.COLLECTIVE R15, `(.L_x_2002) ;  /* 0x000000000f087348 */ /* 0x006fea0003c00000 */
[----:B------:R0:W3:Y:S02]  /*2d4b0*/  SHFL.IDX P6, R14, R13, R12, R11 ;  /* 0x0000000c0d0e7389 */ /* 0x0000e400000c000b */
[----:B0123--:R-:W-:Y:S01]  /*2d4c0*/  ENDCOLLECTIVE ;  /* 0x000000000000791b */ /* 0x00ffe20003800000 */
.L_x_2002:
[----:B------:R-:W-:Y:S05]  /*2d4d0*/  BSYNC B1 ;  /* 0x0000000000017941 */ /* 0x000fea0003800000 */
.L_x_2001:
        /* <DEDUP_REMOVED lines=8> */
.L_x_2003:
[----:B------:R-:W-:Y:S01]  /*2d560*/  IMAD.MOV.U32 R104, RZ, RZ, R14 ;  /* 0x000000ffff687224 */ /* 0x000fe200078e000e */
[----:B------:R-:W-:Y:S06]  /*2d570*/  BRA `(.L_x_2004) ;  /* 0xfffffd74008c7947 */ /* 0x000fec000383ffff */
.L_x_1605:
[----:B0-----:R0:W1:Y:S02]  /*2d580*/  SYNCS.PHASECHK.TRANS64.TRYWAIT P6, [R88+URZ+0x30890], R100 ;  /* 0x03089064580075a7 */ /* 0x00106400080c017f */
[----:B-1----:R-:W-:Y:S05]  /*2d590*/  @!P6 NANOSLEEP.SYNCS 0x989680 ;  /* 0x009896800000e95d */ /* 0x002fea0003900000 */
[----:B------:R-:W1:Y:S02]  /*2d5a0*/  @!P6 SYNCS.PHASECHK.TRANS64 P6, [R88+URZ+0x30890], R100 ;  /* 0x030890645800e5a7 */ /* 0x000e6400080c007f */
[----:B-1----:R-:W-:Y:S05]  /*2d5b0*/  @!P6 BRA `(.L_x_1605) ;  /* 0xfffffffc00f0e947 */ /* 0x002fea000383ffff */
[----:B------:R-:W-:Y:S05]  /*2d5c0*/  BRA `(.L_x_2005) ;  /* 0xfffffd8c00107947 */ /* 0x000fea000383ffff */
.L_x_1606:
        /* <DEDUP_REMOVED lines=8> */
.L_x_2007:
[----:B------:R-:W-:Y:S05]  /*2d650*/  BSYNC B1 ;  /* 0x0000000000017941 */ /* 0x000fea0003800000 */
.L_x_2006:
        /* <DEDUP_REMOVED lines=8> */
.L_x_2008:
[----:B------:R-:W-:Y:S01]  /*2d6e0*/  IMAD.MOV.U32 R11, RZ, RZ, R14 ;  /* 0x000000ffff0b7224 */ /* 0x000fe200078e000e */
[----:B------:R-:W-:Y:S06]  /*2d6f0*/  BRA `(.L_x_2009) ;  /* 0xfffffd8800dc7947 */ /* 0x000fec000383ffff */
.L_x_1615:
        /* <DEDUP_REMOVED lines=8> */
.L_x_2011:
[----:B------:R-:W-:Y:S05]  /*2d780*/  BSYNC B1 ;  /* 0x0000000000017941 */ /* 0x000fea0003800000 */
.L_x_2010:
        /* <DEDUP_REMOVED lines=8> */
.L_x_2012:
[----:B------:R-:W-:Y:S01]  /*2d810*/  IMAD.MOV.U32 R104, RZ, RZ, R14 ;  /* 0x000000ffff687224 */ /* 0x000fe200078e000e */
[----:B------:R-:W-:Y:S06]  /*2d820*/  BRA `(.L_x_2013) ;  /* 0xfffffd9800887947 */ /* 0x000fec000383ffff */
.L_x_1624:
[----:B0-----:R0:W1:Y:S02]  /*2d830*/  SYNCS.PHASECHK.TRANS64.TRYWAIT P0, [R88+URZ+0x30890], R100 ;  /* 0x03089064580075a7 */ /* 0x001064000800017f */
[----:B-1----:R-:W-:Y:S05]  /*2d840*/  @!P0 NANOSLEEP.SYNCS 0x989680 ;  /* 0x009896800000895d */ /* 0x002fea0003900000 */
[----:B------:R-:W1:Y:S02]  /*2d850*/  @!P0 SYNCS.PHASECHK.TRANS64 P0, [R88+URZ+0x30890], R100 ;  /* 0x03089064580085a7 */ /* 0x000e64000800007f */
[----:B-1----:R-:W-:Y:S05]  /*2d860*/  @!P0 BRA `(.L_x_1624) ;  /* 0xfffffffc00f08947 */ /* 0x002fea000383ffff */
[----:B------:R-:W-:Y:S05]  /*2d870*/  BRA `(.L_x_2014) ;  /* 0xfffffda8007c7947 */ /* 0x000fea000383ffff */
.L_x_1625:
        /* <DEDUP_REMOVED lines=8> */
.L_x_2016:
[----:B------:R-:W-:Y:S05]  /*2d900*/  BSYNC B1 ;  /* 0x0000000000017941 */ /* 0x000fea0003800000 */
.L_x_2015:
        /* <DEDUP_REMOVED lines=8> */
.L_x_2017:
[----:B------:R-:W-:Y:S01]  /*2d990*/  IMAD.MOV.U32 R39, RZ, RZ, R14 ;  /* 0x000000ffff277224 */ /* 0x000fe200078e000e */
[----:B------:R-:W-:Y:S06]  /*2d9a0*/  BRA `(.L_x_2018) ;  /* 0xfffffda8009c7947 */ /* 0x000fec000383ffff */
.L_x_1628:
[----:B------:R-:W-:Y:S01]  /*2d9b0*/  BSSY B1, `(.L_x_2019) ;  /* 0x0000008000017945 */ /* 0x000fe20003800000 */
[----:B----4-:R-:W-:Y:S01]  /*2d9c0*/  IMAD.MOV.U32 R13, RZ, RZ, R41 ;  /* 0x000000ffff0d7224 */ /* 0x010fe200078e0029 */
[----:B------:R-:W-:Y:S01]  /*2d9d0*/  MOV R11, 0x181f ;  /* 0x0000181f000b7802 */ /* 0x000fe20000000f00 */
[----:B------:R-:W-:Y:S02]  /*2d9e0*/  IMAD.MOV.U32 R12, RZ, RZ, 0x1 ;  /* 0x00000001ff0c7424 */ /* 0x000fe400078e00ff */
[----:B------:R-:W-:-:S07]  /*2d9f0*/  IMAD.MOV.U32 R15, RZ, RZ, -0x1 ;  /* 0xffffffffff0f7424 */ /* 0x000fce00078e00ff */
[----:B0123--:R-:W-:Y:S05]  /*2da00*/  WARPSYNC.COLLECTIVE R15, `(.L_x_2020) ;  /* 0x000000000f087348 */ /* 0x00ffea0003c00000 */
[----:B------:R4:W0:Y:S02]  /*2da10*/  SHFL.IDX P6, R14, R13, R12, R11 ;  /* 0x0000000c0d0e7389 */ /* 0x00082400000c000b */
[----:B01234-:R-:W-:Y:S01]  /*2da20*/  ENDCOLLECTIVE ;  /* 0x000000000000791b */ /* 0x01ffe20003800000 */
.L_x_2020:
[----:B------:R-:W-:Y:S05]  /*2da30*/  BSYNC B1 ;  /* 0x0000000000017941 */ /* 0x000fea0003800000 */
.L_x_2019:
        /* <DEDUP_REMOVED lines=8> */
.L_x_2021:
[----:B------:R-:W-:Y:S01]  /*2dac0*/  IMAD.MOV.U32 R39, RZ, RZ, R14 ;  /* 0x000000ffff277224 */ /* 0x000fe200078e000e */
[----:B------:R-:W-:Y:S06]  /*2dad0*/  BRA `(.L_x_2022) ;  /* 0xfffffda800c47947 */ /* 0x000fec000383ffff */
.L_x_1632:
[----:B------:R0:W0:Y:S02]  /*2dae0*/  SYNCS.PHASECHK.TRANS64.TRYWAIT P4, [R88+URZ+0x308b0], R100 ;  /* 0x0308b064580075a7 */ /* 0x000024000808017f */
[----:B0-----:R-:W-:Y:S05]  /*2daf0*/  @!P4 NANOSLEEP.SYNCS 0x989680 ;  /* 0x009896800000c95d */ /* 0x001fea0003900000 */
[----:B------:R-:W0:Y:S02]  /*2db00*/  @!P4 SYNCS.PHASECHK.TRANS64 P4, [R88+URZ+0x308b0], R100 ;  /* 0x0308b0645800c5a7 */ /* 0x000e24000808007f */
[----:B0-----:R-:W-:Y:S05]  /*2db10*/  @!P4 BRA `(.L_x_1632) ;  /* 0xfffffffc00f0c947 */ /* 0x001fea000383ffff */
[----:B------:R-:W-:Y:S05]  /*2db20*/  BRA `(.L_x_2023) ;  /* 0xfffffdac00687947 */ /* 0x000fea000383ffff */
.L_x_1662:
        /* <DEDUP_REMOVED lines=8> */
.L_x_2025:
[----:B------:R-:W-:Y:S05]  /*2dbb0*/  BSYNC B1 ;  /* 0x0000000000017941 */ /* 0x000fea0003800000 */
.L_x_2024:
        /* <DEDUP_REMOVED lines=8> */
.L_x_2026:
[----:B------:R-:W-:Y:S02]  /*2dc40*/  IMAD.MOV.U32 R13, RZ, RZ, R33 ;  /* 0x000000ffff0d7224 */ /* 0x000fe400078e0021 */
[----:B------:R-:W-:-:S07]  /*2dc50*/  IMAD.MOV.U32 R8, RZ, RZ, R14 ;  /* 0x000000ffff087224 */ /* 0x000fce00078e000e */
[----:B------:R-:W-:Y:S05]  /*2dc60*/  WARPSYNC.COLLECTIVE R15, `(.L_x_2027) ;  /* 0x000000000f087348 */ /* 0x000fea0003c00000 */
[----:B------:R0:W1:Y:S02]  /*2dc70*/  SHFL.IDX P6, R14, R13, R12, R11 ;  /* 0x0000000c0d0e7389 */ /* 0x00006400000c000b */
[----:B01----:R-:W-:Y:S01]  /*2dc80*/  ENDCOLLECTIVE ;  /* 0x000000000000791b */ /* 0x003fe20003800000 */
.L_x_2027:
[----:B------:R-:W-:Y:S01]  /*2dc90*/  MOV R13, R31 ;  /* 0x0000001f000d7202 */ /* 0x000fe20000000f00 */
[----:B------:R-:W-:-:S07]  /*2dca0*/  IMAD.MOV.U32 R26, RZ, RZ, R14 ;  /* 0x000000ffff1a7224 */ /* 0x000fce00078e000e */
[----:B------:R-:W-:Y:S05]  /*2dcb0*/  WARPSYNC.COLLECTIVE R15, `(.L_x_2028) ;  /* 0x000000000f087348 */ /* 0x000fea0003c00000 */
[----:B------:R0:W1:Y:S02]  /*2dcc0*/  SHFL.IDX P6, R14, R13, R12, R11 ;  /* 0x0000000c0d0e7389 */ /* 0x00006400000c000b */
[----:B01----:R-:W-:Y:S01]  /*2dcd0*/  ENDCOLLECTIVE ;  /* 0x000000000000791b */ /* 0x003fe20003800000 */
.L_x_2028:
[----:B------:R-:W-:Y:S01]  /*2dce0*/  IMAD.MOV.U32 R5, RZ, RZ, R14 ;  /* 0x000000ffff057224 */ /* 0x000fe200078e000e */
[----:B------:R-:W-:Y:S06]  /*2dcf0*/  BRA `(.L_x_2029) ;  /* 0xfffffdc400307947 */ /* 0x000fec000383ffff */
.L_x_1665:
[----:B------:R-:W-:Y:S01]  /*2dd00*/  BSSY B1, `(.L_x_2030) ;  /* 0x0000008000017945 */ /* 0x000fe20003800000 */
[----:B------:R-:W-:Y:S01]  /*2dd10*/  IMAD.MOV.U32 R13, RZ, RZ, R32 ;  /* 0x000000ffff0d7224 */ /* 0x000fe200078e0020 */
[----:B------:R-:W-:Y:S01]  /*2dd20*/  MOV R15, 0xffffffff ;  /* 0xffffffff000f7802 */ /* 0x000fe20000000f00 */
[----:B------:R-:W-:Y:S02]  /*2dd30*/  IMAD.MOV.U32 R12, RZ, RZ, 0x1 ;  /* 0x00000001ff0c7424 */ /* 0x000fe400078e00ff */
[----:B------:R-:W-:-:S07]  /*2dd40*/  IMAD.MOV.U32 R11, RZ, RZ, 0x181f ;  /* 0x0000181fff0b7424 */ /* 0x000fce00078e00ff */
[----:B0-23--:R-:W-:Y:S05]  /*2dd50*/  WARPSYNC.COLLECTIVE R15, `(.L_x_2031) ;  /* 0x000000000f087348 */ /* 0x00dfea0003c00000 */
[----:B------:R1:W4:Y:S02]  /*2dd60*/  SHFL.IDX P6, R14, R13, R12, R11 ;  /* 0x0000000c0d0e7389 */ /* 0x00032400000c000b */
[----:B01234-:R-:W-:Y:S01]  /*2dd70*/  ENDCOLLECTIVE ;  /* 0x000000000000791b */ /* 0x01ffe20003800000 */
.L_x_2031:
[----:B------:R-:W-:Y:S05]  /*2dd80*/  BSYNC B1 ;  /* 0x0000000000017941 */ /* 0x000fea0003800000 */
.L_x_2030:
[----:B------:R-:W-:Y:S01]  /*2dd90*/  IMAD.MOV.U32 R13, RZ, RZ, R30 ;  /* 0x000000ffff0d7224 */ /* 0x000fe200078e001e */
[----:B------:R-:W-:Y:S01]  /*2dda0*/  MOV R15, 0xffffffff ;  /* 0xffffffff000f7802 */ /* 0x000fe20000000f00 */
[----:B------:R-:W-:Y:S02]  /*2ddb0*/  IMAD.MOV.U32 R12, RZ, RZ, 0x1 ;  /* 0x00000001ff0c7424 */ /* 0x000fe400078e00ff */
[----:B------:R-:W-:Y:S02]  /*2ddc0*/  IMAD.MOV.U32 R11, RZ, RZ, 0x181f ;  /* 0x0000181fff0b7424 */ /* 0x000fe400078e00ff */
[----:B------:R-:W-:-:S07]  /*2ddd0*/  IMAD.MOV.U32 R9, RZ, RZ, R14 ;  /* 0x000000ffff097224 */ /* 0x000fce00078e000e */
[----:B------:R-:W-:Y:S05]  /*2dde0*/  WARPSYNC.COLLECTIVE R15, `(.L_x_2032) ;  /* 0x000000000f087348 */ /* 0x000fea0003c00000 */
[----:B------:R0:W1:Y:S02]  /*2ddf0*/  SHFL.IDX P6, R14, R13, R12, R11 ;  /* 0x0000000c0d0e7389 */ /* 0x00006400000c000b */
[----:B01----:R-:W-:Y:S01]  /*2de00*/  ENDCOLLECTIVE ;  /* 0x000000000000791b */ /* 0x003fe20003800000 */
.L_x_2032:
[----:B------:R-:W-:Y:S02]  /*2de10*/  IMAD.MOV.U32 R13, RZ, RZ, R33 ;  /* 0x000000ffff0d7224 */ /* 0x000fe400078e0021 */
[----:B------:R-:W-:-:S07]  /*2de20*/  IMAD.MOV.U32 R8, RZ, RZ, R14 ;  /* 0x000000ffff087224 */ /* 0x000fce00078e000e */
[----:B------:R-:W-:Y:S05]  /*2de30*/  WARPSYNC.COLLECTIVE R15, `(.L_x_2033) ;  /* 0x000000000f087348 */ /* 0x000fea0003c00000 */
[----:B------:R0:W1:Y:S02]  /*2de40*/  SHFL.IDX P6, R14, R13, R12, R11 ;  /* 0x0000000c0d0e7389 */ /* 0x00006400000c000b */
[----:B01----:R-:W-:Y:S01]  /*2de50*/  ENDCOLLECTIVE ;  /* 0x000000000000791b */ /* 0x003fe20003800000 */
.L_x_2033:
[----:B------:R-:W-:Y:S02]  /*2de60*/  IMAD.MOV.U32 R13, RZ, RZ, R31 ;  /* 0x000000ffff0d7224 */ /* 0x000fe400078e001f */
[----:B------:R-:W-:-:S07]  /*2de70*/  IMAD.MOV.U32 R26, RZ, RZ, R14 ;  /* 0x000000ffff1a7224 */ /* 0x000fce00078e000e */
[----:B------:R-:W-:Y:S05]  /*2de80*/  WARPSYNC.COLLECTIVE R15, `(.L_x_2034) ;  /* 0x000000000f087348 */ /* 0x000fea0003c00000 */
[----:B------:R0:W1:Y:S02]  /*2de90*/  SHFL.IDX P6, R14, R13, R12, R11 ;  /* 0x0000000c0d0e7389 */ /* 0x00006400000c000b */
[----:B01----:R-:W-:Y:S01]  /*2dea0*/  ENDCOLLECTIVE ;  /* 0x000000000000791b */ /* 0x003fe20003800000 */
.L_x_2034:
[----:B------:R-:W-:Y:S01]  /*2deb0*/  MOV R5, R14 ;  /* 0x0000000e00057202 */ /* 0x000fe20000000f00 */
[----:B------:R-:W-:Y:S06]  /*2dec0*/  BRA `(.L_x_2035) ;  /* 0xfffffdc800507947 */ /* 0x000fec000383ffff */
.L_x_1668:
[----:B------:R-:W-:Y:S01]  /*2ded0*/  BSSY B1, `(.L_x_2036) ;  /* 0x0000008000017945 */ /* 0x000fe20003800000 */
[----:B------:R-:W-:Y:S02]  /*2dee0*/  IMAD.MOV.U32 R13, RZ, RZ, R32 ;  /* 0x000000ffff0d7224 */ /* 0x000fe400078e0020 */
[----:B------:R-:W-:Y:S02]  /*2def0*/  IMAD.MOV.U32 R12, RZ, RZ, 0x2 ;  /* 0x00000002ff0c7424 */ /* 0x000fe400078e00ff */
[----:B------:R-:W-:Y:S02]  /*2df00*/  IMAD.MOV.U32 R11, RZ, RZ, 0x181f ;  /* 0x0000181fff0b7424 */ /* 0x000fe400078e00ff */
[----:B------:R-:W-:-:S07]  /*2df10*/  IMAD.MOV.U32 R15, RZ, RZ, -0x1 ;  /* 0xffffffffff0f7424 */ /* 0x000fce00078e00ff */
[----:B-1-34-:R-:W-:Y:S05]  /*2df20*/  WARPSYNC.COLLECTIVE R15, `(.L_x_2037) ;  /* 0x000000000f087348 */ /* 0x01afea0003c00000 */
[----:B------:R0:W2:Y:S02]  /*2df30*/  SHFL.IDX P6, R14, R13, R12, R11 ;  /* 0x0000000c0d0e7389 */ /* 0x0000a400000c000b */
[----:B01234-:R-:W-:Y:S01]  /*2df40*/  ENDCOLLECTIVE ;  /* 0x000000000000791b */ /* 0x01ffe20003800000 */
.L_x_2037:
[----:B------:R-:W-:Y:S05]  /*2df50*/  BSYNC B1 ;  /* 0x0000000000017941 */ /* 0x000fea0003800000 */
.L_x_2036:
[----:B------:R-:W-:Y:S01]  /*2df60*/  IMAD.MOV.U32 R13, RZ, RZ, R30 ;  /* 0x000000ffff0d7224 */ /* 0x000fe200078e001e */
[----:B------:R-:W-:Y:S01]  /*2df70*/  MOV R9, R14 ;  /* 0x0000000e00097202 */ /* 0x000fe20000000f00 */
[----:B------:R-:W-:Y:S02]  /*2df80*/  IMAD.MOV.U32 R12, RZ, RZ, 0x2 ;  /* 0x00000002ff0c7424 */ /* 0x000fe400078e00ff */
[----:B------:R-:W-:Y:S02]  /*2df90*/  IMAD.MOV.U32 R11, RZ, RZ, 0x181f ;  /* 0x0000181fff0b7424 */ /* 0x000fe400078e00ff */
[----:B------:R-:W-:-:S07]  /*2dfa0*/  IMAD.MOV.U32 R15, RZ, RZ, -0x1 ;  /* 0xffffffffff0f7424 */ /* 0x000fce00078e00ff */
[----:B------:R-:W-:Y:S05]  /*2dfb0*/  WARPSYNC.COLLECTIVE R15, `(.L_x_2038) ;  /* 0x000000000f087348 */ /* 0x000fea0003c00000 */
[----:B------:R0:W1:Y:S02]  /*2dfc0*/  SHFL.IDX P6, R14, R13, R12, R11 ;  /* 0x0000000c0d0e7389 */ /* 0x00006400000c000b */
[----:B01----:R-:W-:Y:S01]  /*2dfd0*/  ENDCOLLECTIVE ;  /* 0x000000000000791b */ /* 0x003fe20003800000 */
.L_x_2038:
[----:B------:R-:W-:Y:S01]  /*2dfe0*/  IMAD.MOV.U32 R13, RZ, RZ, R33 ;  /* 0x000000ffff0d7224 */ /* 0x000fe200078e0021 */
[----:B------:R-:W-:-:S07]  /*2dff0*/  MOV R8, R14 ;  /* 0x0000000e00087202 */ /* 0x000fce0000000f00 */
[----:B------:R-:W-:Y:S05]  /*2e000*/  WARPSYNC.COLLECTIVE R15, `(.L_x_2039) ;  /* 0x000000000f087348 */ /* 0x000fea0003c00000 */
[----:B------:R0:W1:Y:S02]  /*2e010*/  SHFL.IDX P6, R14, R13, R12, R11 ;  /* 0x0000000c0d0e7389 */ /* 0x00006400000c000b */
[----:B01----:R-:W-:Y:S01]  /*2e020*/  ENDCOLLECTIVE ;  /* 0x000000000000791b */ /* 0x003fe20003800000 */
.L_x_2039:
[----:B------:R-:W-:Y:S02]  /*2e030*/  IMAD.MOV.U32 R13, RZ, RZ, R31 ;  /* 0x000000ffff0d7224 */ /* 0x000fe400078e001f */
[----:B------:R-:W-:-:S07]  /*2e040*/  IMAD.MOV.U32 R78, RZ, RZ, R14 ;  /* 0x000000ffff4e7224 */ /* 0x000fce00078e000e */
[----:B------:R-:W-:Y:S05]  /*2e050*/  WARPSYNC.COLLECTIVE R15, `(.L_x_2040) ;  /* 0x000000000f087348 */ /* 0x000fea0003c00000 */
[----:B------:R0:W1:Y:S02]  /*2e060*/  SHFL.IDX P6, R14, R13, R12, R11 ;  /* 0x0000000c0d0e7389 */ /* 0x00006400000c000b */
[----:B01----:R-:W-:Y:S01]  /*2e070*/  ENDCOLLECTIVE ;  /* 0x000000000000791b */ /* 0x003fe20003800000 */
.L_x_2040:
[----:B------:R-:W-:Y:S01]  /*2e080*/  IMAD.MOV.U32 R5, RZ, RZ, R14 ;  /* 0x000000ffff057224 */ /* 0x000fe200078e000e */
[----:B------:R-:W-:Y:S06]  /*2e090*/  BRA `(.L_x_2041) ;  /* 0xfffffdcc00487947 */ /* 0x000fec000383ffff */
.L_x_1671:
[----:B------:R-:W-:Y:S01]  /*2e0a0*/  BSSY B1, `(.L_x_2042) ;  /* 0x0000008000017945 */ /* 0x000fe20003800000 */
[----:B------:R-:W-:Y:S01]  /*2e0b0*/  MOV R13, R32 ;  /* 0x00000020000d7202 */ /* 0x000fe20000000f00 */
[----:B------:R-:W-:Y:S02]  /*2e0c0*/  IMAD.MOV.U32 R12, RZ, RZ, 0x3 ;  /* 0x00000003ff0c7424 */ /* 0x000fe400078e00ff */
[----:B------:R-:W-:Y:S02]  /*2e0d0*/  IMAD.MOV.U32 R11, RZ, RZ, 0x181f ;  /* 0x0000181fff0b7424 */ /* 0x000fe400078e00ff */
[----:B------:R-:W-:-:S07]  /*2e0e0*/  IMAD.MOV.U32 R15, RZ, RZ, -0x1 ;  /* 0xffffffffff0f7424 */ /* 0x000fce00078e00ff */
[----:B-1--4-:R-:W-:Y:S05]  /*2e0f0*/  WARPSYNC.COLLECTIVE R15, `(.L_x_2043) ;  /* 0x000000000f087348 */ /* 0x012fea0003c00000 */
[----:B------:R0:W2:Y:S02]  /*2e100*/  SHFL.IDX P6, R14, R13, R12, R11 ;  /* 0x0000000c0d0e7389 */ /* 0x0000a400000c000b */
[----:B012-4-:R-:W-:Y:S01]  /*2e110*/  ENDCOLLECTIVE ;  /* 0x000000000000791b */ /* 0x017fe20003800000 */
.L_x_2043:
[----:B------:R-:W-:Y:S05]  /*2e120*/  BSYNC B1 ;  /* 0x0000000000017941 */ /* 0x000fea0003800000 */
.L_x_2042:
[----:B------:R-:W-:Y:S01]  /*2e130*/  MOV R13, R30 ;  /* 0x0000001e000d7202 */ /* 0x000fe20000000f00 */
[----:B------:R-:W-:Y:S02]  /*2e140*/  IMAD.MOV.U32 R12, RZ, RZ, 0x3 ;  /* 0x00000003ff0c7424 */ /* 0x000fe400078e00ff */
[----:B------:R-:W-:Y:S02]  /*2e150*/  IMAD.MOV.U32 R11, RZ, RZ, 0x181f ;  /* 0x0000181fff0b7424 */ /* 0x000fe400078e00ff */
[----:B------:R-:W-:Y:S02]  /*2e160*/  IMAD.MOV.U32 R15, RZ, RZ, -0x1 ;  /* 0xffffffffff0f7424 */ /* 0x000fe400078e00ff */
[----:B------:R-:W-:-:S07]  /*2e170*/  IMAD.MOV.U32 R78, RZ, RZ, R14 ;  /* 0x000000ffff4e7224 */ /* 0x000fce00078e000e */
[----:B------:R-:W-:Y:S05]  /*2e180*/  WARPSYNC.COLLECTIVE R15, `(.L_x_2044) ;  /* 0x000000000f087348 */ /* 0x000fea0003c00000 */
[----:B------:R0:W1:Y:S02]  /*2e190*/  SHFL.IDX P6, R14, R13, R12, R11 ;  /* 0x0000000c0d0e7389 */ /* 0x00006400000c000b */
[----:B01----:R-:W-:Y:S01]  /*2e1a0*/  ENDCOLLECTIVE ;  /* 0x000000000000791b */ /* 0x003fe20003800000 */
.L_x_2044:
[----:B------:R-:W-:Y:S01]  /*2e1b0*/  MOV R13, R33 ;  /* 0x00000021000d7202 */ /* 0x000fe20000000f00 */
[----:B------:R-:W-:-:S07]  /*2e1c0*/  IMAD.MOV.U32 R80, RZ, RZ, R14 ;  /* 0x000000ffff507224 */ /* 0x000fce00078e000e */
[----:B------:R-:W-:Y:S05]  /*2e1d0*/  WARPSYNC.COLLECTIVE R15, `(.L_x_2045) ;  /* 0x000000000f087348 */ /* 0x000fea0003c00000 */
[----:B------:R0:W1:Y:S02]  /*2e1e0*/  SHFL.IDX P6, R14, R13, R12, R11 ;  /* 0x0000000c0d0e7389 */ /* 0x00006400000c000b */
[----:B01----:R-:W-:Y:S01]  /*2e1f0*/  ENDCOLLECTIVE ;  /* 0x000000000000791b */ /* 0x003fe20003800000 */
.L_x_2045:
[----:B------:R-:W-:Y:S02]  /*2e200*/  IMAD.MOV.U32 R13, RZ, RZ, R31 ;  /* 0x000000ffff0d7224 */ /* 0x000fe400078e001f */
[----:B------:R-:W-:-:S07]  /*2e210*/  IMAD.MOV.U32 R79, RZ, RZ, R14 ;  /* 0x000000ffff4f7224 */ /* 0x000fce00078e000e */
[----:B------:R-:W-:Y:S05]  /*2e220*/  WARPSYNC.COLLECTIVE R15, `(.L_x_2046) ;  /* 0x000000000f087348 */ /* 0x000fea0003c00000 */
[----:B------:R0:W1:Y:S02]  /*2e230*/  SHFL.IDX P6, R14, R13, R12, R11 ;  /* 0x0000000c0d0e7389 */ /* 0x00006400000c000b */
[----:B01----:R-:W-:Y:S01]  /*2e240*/  ENDCOLLECTIVE ;  /* 0x000000000000791b */ /* 0x003fe20003800000 */
.L_x_2046:
[----:B------:R-:W-:Y:S01]  /*2e250*/  IMAD.MOV.U32 R12, RZ, RZ, R14 ;  /* 0x000000ffff0c7224 */ /* 0x000fe200078e000e */
[----:B------:R-:W-:Y:S06]  /*2e260*/  BRA `(.L_x_2047) ;  /* 0xfffffdd000487947 */ /* 0x000fec000383ffff */
.L_x_1675:
[----:B0-----:R0:W1:Y:S02]  /*2e270*/  SYNCS.PHASECHK.TRANS64.TRYWAIT P0, [R17+URZ+0x30800], R0 ;  /* 0x03080000110075a7 */ /* 0x001064000800017f */
[----:B-1----:R-:W-:Y:S05]  /*2e280*/  @!P0 NANOSLEEP.SYNCS 0x989680 ;  /* 0x009896800000895d */ /* 0x002fea0003900000 */
[----:B------:R-:W1:Y:S02]  /*2e290*/  @!P0 SYNCS.PHASECHK.TRANS64 P0, [R17+URZ+0x30800], R0 ;  /* 0x03080000110085a7 */ /* 0x000e64000800007f */
[----:B-1----:R-:W-:Y:S05]  /*2e2a0*/  @!P0 BRA `(.L_x_1675) ;  /* 0xfffffffc00f08947 */ /* 0x002fea000383ffff */
[----:B------:R-:W-:Y:S05]  /*2e2b0*/  BRA `(.L_x_2048) ;  /* 0xfffffdd400507947 */ /* 0x000fea000383ffff */
.L_x_1707:
        /* <DEDUP_REMOVED lines=8> */
.L_x_2050:
[----:B------:R-:W-:Y:S05]  /*2e340*/  BSYNC B1 ;  /* 0x0000000000017941 */ /* 0x000fea0003800000 */
.L_x_2049:
        /* <DEDUP_REMOVED lines=8> */
.L_x_2051:
[----:B------:R-:W-:Y:S02]  /*2e3d0*/  IMAD.MOV.U32 R13, RZ, RZ, R72 ;  /* 0x000000ffff0d7224 */ /* 0x000fe400078e0048 */
[----:B------:R-:W-:-:S07]  /*2e3e0*/  IMAD.MOV.U32 R6, RZ, RZ, R14 ;  /* 0x000000ffff067224 */ /* 0x000fce00078e000e */
[----:B------:R-:W-:Y:S05]  /*2e3f0*/  WARPSYNC.COLLECTIVE R15, `(.L_x_2052) ;  /* 0x000000000f087348 */ /* 0x000fea0003c00000 */
[----:B------:R0:W1:Y:S02]  /*2e400*/  SHFL.IDX P6, R14, R13, R12, R11 ;  /* 0x0000000c0d0e7389 */ /* 0x00006400000c000b */
[----:B01----:R-:W-:Y:S01]  /*2e410*/  ENDCOLLECTIVE ;  /* 0x000000000000791b */ /* 0x003fe20003800000 */
.L_x_2052:
[----:B------:R-:W-:Y:S01]  /*2e420*/  IMAD.MOV.U32 R13, RZ, RZ, R3 ;  /* 0x000000ffff0d7224 */ /* 0x000fe200078e0003 */
[----:B------:R-:W-:-:S07]  /*2e430*/  MOV R9, R14 ;  /* 0x0000000e00097202 */ /* 0x000fce0000000f00 */
[----:B------:R-:W-:Y:S05]  /*2e440*/  WARPSYNC.COLLECTIVE R15, `(.L_x_2053) ;  /* 0x000000000f087348 */ /* 0x000fea0003c00000 */
[----:B------:R0:W1:Y:S02]  /*2e450*/  SHFL.IDX P6, R14, R13, R12, R11 ;  /* 0x0000000c0d0e7389 */ /* 0x00006400000c000b */
[----:B01----:R-:W-:Y:S01]  /*2e460*/  ENDCOLLECTIVE ;  /* 0x000000000000791b */ /* 0x003fe20003800000 */
.L_x_2053:
[----:B------:R-:W-:Y:S05]  /*2e470*/  BRA `(.L_x_2054) ;  /* 0xfffffe0400c87947 */ /* 0x000fea000383ffff */
.L_x_1710:
[----:B------:R-:W-:Y:S01]  /*2e480*/  BSSY B1, `(.L_x_2055) ;  /* 0x0000008000017945 */ /* 0x000fe20003800000 */
[----:B------:R-:W-:Y:S01]  /*2e490*/  IMAD.MOV.U32 R13, RZ, RZ, R21 ;  /* 0x000000ffff0d7224 */ /* 0x000fe200078e0015 */
[----:B------:R-:W-:Y:S01]  /*2e4a0*/  MOV R15, 0xffffffff ;  /* 0xffffffff000f7802 */ /* 0x000fe20000000f00 */
[----:B------:R-:W-:Y:S02]  /*2e4b0*/  IMAD.MOV.U32 R12, RZ, RZ, 0x1 ;  /* 0x00000001ff0c7424 */ /* 0x000fe400078e00ff */
[----:B------:R-:W-:-:S07]  /*2e4c0*/  IMAD.MOV.U32 R11, RZ, RZ, 0x181f ;  /* 0x0000181fff0b7424 */ /* 0x000fce00078e00ff */
[----:B0--34-:R-:W-:Y:S05]  /*2e4d0*/  WARPSYNC.COLLECTIVE R15, `(.L_x_2056) ;  /* 0x000000000f087348 */ /* 0x019fea0003c00000 */
[----:B----4-:R1:W2:Y:S02]  /*2e4e0*/  SHFL.IDX P6, R14, R13, R12, R11 ;  /* 0x0000000c0d0e7389 */ /* 0x0102a400000c000b */
[----:B0123--:R-:W-:Y:S01]  /*2e4f0*/  ENDCOLLECTIVE ;  /* 0x000000000000791b */ /* 0x00ffe20003800000 */
.L_x_2056:
[----:B------:R-:W-:Y:S05]  /*2e500*/  BSYNC B1 ;  /* 0x0000000000017941 */ /* 0x000fea0003800000 */
.L_x_2055:
        /* <DEDUP_REMOVED lines=8> */
.L_x_2057:
[----:B------:R-:W-:Y:S02]  /*2e590*/  IMAD.MOV.U32 R13, RZ, RZ, R72 ;  /* 0x000000ffff0d7224 */ /* 0x000fe400078e0048 */
[----:B------:R-:W-:-:S07]  /*2e5a0*/  IMAD.MOV.U32 R6, RZ, RZ, R14 ;  /* 0x000000ffff067224 */ /* 0x000fce00078e000e */
[----:B------:R-:W-:Y:S05]  /*2e5b0*/  WARPSYNC.COLLECTIVE R15, `(.L_x_2058) ;  /* 0x000000000f087348 */ /* 0x000fea0003c00000 */
[----:B------:R0:W1:Y:S02]  /*2e5c0*/  SHFL.IDX P6, R14, R13, R12, R11 ;  /* 0x0000000c0d0e7389 */ /* 0x00006400000c000b */
[----:B01----:R-:W-:Y:S01]  /*2e5d0*/  ENDCOLLECTIVE ;  /* 0x000000000000791b */ /* 0x003fe20003800000 */
.L_x_2058:
[----:B------:R-:W-:Y:S02]  /*2e5e0*/  IMAD.MOV.U32 R13, RZ, RZ, R3 ;  /* 0x000000ffff0d7224 */ /* 0x000fe400078e0003 */
[----:B------:R-:W-:-:S07]  /*2e5f0*/  IMAD.MOV.U32 R9, RZ, RZ, R14 ;  /* 0x000000ffff097224 */ /* 0x000fce00078e000e */
[----:B------:R-:W-:Y:S05]  /*2e600*/  WARPSYNC.COLLECTIVE R15, `(.L_x_2059) ;  /* 0x000000000f087348 */ /* 0x000fea0003c00000 */
[----:B------:R0:W1:Y:S02]  /*2e610*/  SHFL.IDX P6, R14, R13, R12, R11 ;  /* 0x0000000c0d0e7389 */ /* 0x00006400000c000b */
[----:B01----:R-:W-:Y:S01]  /*2e620*/  ENDCOLLECTIVE ;  /* 0x000000000000791b */ /* 0x003fe20003800000 */
.L_x_2059:
[----:B------:R-:W-:Y:S05]  /*2e630*/  BRA `(.L_x_2060) ;  /* 0xfffffe08008c7947 */ /* 0x000fea000383ffff */
.L_x_1713:
[----:B------:R-:W-:Y:S01]  /*2e640*/  BSSY B1, `(.L_x_2061) ;  /* 0x0000008000017945 */ /* 0x000fe20003800000 */
[----:B------:R-:W-:Y:S01]  /*2e650*/  MOV R13, R21 ;  /* 0x00000015000d7202 */ /* 0x000fe20000000f00 */
[----:B------:R-:W-:Y:S02]  /*2e660*/  IMAD.MOV.U32 R12, RZ, RZ, 0x2 ;  /* 0x00000002ff0c7424 */ /* 0x000fe400078e00ff */
[----:B------:R-:W-:Y:S02]  /*2e670*/  IMAD.MOV.U32 R11, RZ, RZ, 0x181f ;  /* 0x0000181fff0b7424 */ /* 0x000fe400078e00ff */
[----:B------:R-:W-:-:S07]  /*2e680*/  IMAD.MOV.U32 R15, RZ, RZ, -0x1 ;  /* 0xffffffffff0f7424 */ /* 0x000fce00078e00ff */
[----:B-1-34-:R-:W-:Y:S05]  /*2e690*/  WARPSYNC.COLLECTIVE R15, `(.L_x_2062) ;  /* 0x000000000f087348 */ /* 0x01afea0003c00000 */
[----:B----4-:R0:W2:Y:S02]  /*2e6a0*/  SHFL.IDX P6, R14, R13, R12, R11 ;  /* 0x0000000c0d0e7389 */ /* 0x0100a400000c000b */
[----:B0123--:R-:W-:Y:S01]  /*2e6b0*/  ENDCOLLECTIVE ;  /* 0x000000000000791b */ /* 0x00ffe20003800000 */
.L_x_2062:
[----:B------:R-:W-:Y:S05]  /*2e6c0*/  BSYNC B1 ;  /* 0x0000000000017941 */ /* 0x000fea0003800000 */
.L_x_2061:
        /* <DEDUP_REMOVED lines=8> */
.L_x_2063:
[----:B------:R-:W-:Y:S01]  /*2e750*/  MOV R13, R72 ;  /* 0x00000048000d7202 */ /* 0x000fe20000000f00 */
[----:B------:R-:W-:-:S07]  /*2e760*/  IMAD.MOV.U32 R6, RZ, RZ, R14 ;  /* 0x000000ffff067224 */ /* 0x000fce00078e000e */
[----:B------:R-:W-:Y:S05]  /*2e770*/  WARPSYNC.COLLECTIVE R15, `(.L_x_2064) ;  /* 0x000000000f087348 */ /* 0x000fea0003c00000 */
[----:B------:R0:W1:Y:S02]  /*2e780*/  SHFL.IDX P6, R14, R13, R12, R11 ;  /* 0x0000000c0d0e7389 */ /* 0x00006400000c000b */
[----:B01----:R-:W-:Y:S01]  /*2e790*/  ENDCOLLECTIVE ;  /* 0x000000000000791b */ /* 0x003fe20003800000 */
.L_x_2064:
[----:B------:R-:W-:Y:S02]  /*2e7a0*/  IMAD.MOV.U32 R13, RZ, RZ, R3 ;  /* 0x000000ffff0d7224 */ /* 0x000fe400078e0003 */
[----:B------:R-:W-:-:S07]  /*2e7b0*/  IMAD.MOV.U32 R9, RZ, RZ, R14 ;  /* 0x000000ffff097224 */ /* 0x000fce00078e000e */
[----:B------:R-:W-:Y:S05]  /*2e7c0*/  WARPSYNC.COLLECTIVE R15, `(.L_x_2065) ;  /* 0x000000000f087348 */ /* 0x000fea0003c00000 */
[----:B------:R0:W1:Y:S02]  /*2e7d0*/  SHFL.IDX P6, R14, R13, R12, R11 ;  /* 0x0000000c0d0e7389 */ /* 0x00006400000c000b */
[----:B01----:R-:W-:Y:S01]  /*2e7e0*/  ENDCOLLECTIVE ;  /* 0x000000000000791b */ /* 0x003fe20003800000 */
.L_x_2065:
[----:B------:R-:W-:Y:S05]  /*2e7f0*/  BRA `(.L_x_2066) ;  /* 0xfffffe0c00307947 */ /* 0x000fea000383ffff */
.L_x_1716:
[----:B------:R-:W-:Y:S01]  /*2e800*/  BSSY B1, `(.L_x_2067) ;  /* 0x0000008000017945 */ /* 0x000fe20003800000 */
[----:B------:R-:W-:Y:S01]  /*2e810*/  IMAD.MOV.U32 R13, RZ, RZ, R21 ;  /* 0x000000ffff0d7224 */ /* 0x000fe200078e0015 */
[----:B------:R-:W-:Y:S01]  /*2e820*/  MOV R11, 0x181f ;  /* 0x0000181f000b7802 */ /* 0x000fe20000000f00 */
[----:B------:R-:W-:Y:S02]  /*2e830*/  IMAD.MOV.U32 R12, RZ, RZ, 0x3 ;  /* 0x00000003ff0c7424 */ /* 0x000fe400078e00ff */
[----:B------:R-:W-:-:S07]  /*2e840*/  IMAD.MOV.U32 R15, RZ, RZ, -0x1 ;  /* 0xffffffffff0f7424 */ /* 0x000fce00078e00ff */
[----:B-1-34-:R-:W-:Y:S05]  /*2e850*/  WARPSYNC.COLLECTIVE R15, `(.L_x_2068) ;  /* 0x000000000f087348 */ /* 0x01afea0003c00000 */
[----:B----4-:R0:W2:Y:S02]  /*2e860*/  SHFL.IDX P6, R14, R13, R12, R11 ;  /* 0x0000000c0d0e7389 */ /* 0x0100a400000c000b */
[----:B0123--:R-:W-:Y:S01]  /*2e870*/  ENDCOLLECTIVE ;  /* 0x000000000000791b */ /* 0x00ffe20003800000 */
.L_x_2068:
[----:B------:R-:W-:Y:S05]  /*2e880*/  BSYNC B1 ;  /* 0x0000000000017941 */ /* 0x000fea0003800000 */
.L_x_2067:
        /* <DEDUP_REMOVED lines=8> */
.L_x_2069:
[----:B------:R-:W-:Y:S02]  /*2e910*/  IMAD.MOV.U32 R13, RZ, RZ, R72 ;  /* 0x000000ffff0d7224 */ /* 0x000fe400078e0048 */
[----:B------:R-:W-:-:S07]  /*2e920*/  IMAD.MOV.U32 R20, RZ, RZ, R14 ;  /* 0x000000ffff147224 */ /* 0x000fce00078e000e */
[----:B------:R-:W-:Y:S05]  /*2e930*/  WARPSYNC.COLLECTIVE R15, `(.L_x_2070) ;  /* 0x000000000f087348 */ /* 0x000fea0003c00000 */
[----:B------:R0:W1:Y:S02]  /*2e940*/  SHFL.IDX P6, R14, R13, R12, R11 ;  /* 0x0000000c0d0e7389 */ /* 0x00006400000c000b */
[----:B01----:R-:W-:Y:S01]  /*2e950*/  ENDCOLLECTIVE ;  /* 0x000000000000791b */ /* 0x003fe20003800000 */
.L_x_2070:
[----:B------:R-:W-:Y:S01]  /*2e960*/  MOV R13, R3 ;  /* 0x00000003000d7202 */ /* 0x000fe20000000f00 */
[----:B------:R-:W-:-:S07]  /*2e970*/  IMAD.MOV.U32 R77, RZ, RZ, R14 ;  /* 0x000000ffff4d7224 */ /* 0x000fce00078e000e */
[----:B------:R-:W-:Y:S05]  /*2e980*/  WARPSYNC.COLLECTIVE R15, `(.L_x_2071) ;  /* 0x000000000f087348 */ /* 0x000fea0003c00000 */
[----:B------:R0:W1:Y:S02]  /*2e990*/  SHFL.IDX P6, R14, R13, R12, R11 ;  /* 0x0000000c0d0e7389 */ /* 0x00006400000c000b */
[----:B01----:R-:W-:Y:S01]  /*2e9a0*/  ENDCOLLECTIVE ;  /* 0x000000000000791b */ /* 0x003fe20003800000 */
.L_x_2071:
[----:B------:R-:W-:Y:S01]  /*2e9b0*/  IMAD.MOV.U32 R3, RZ, RZ, R14 ;  /* 0x000000ffff037224 */ /* 0x000fe200078e000e */
[----:B------:R-:W-:Y:S06]  /*2e9c0*/  BRA `(.L_x_2072) ;  /* 0xfffffe0c00d87947 */ /* 0x000fec000383ffff */
.L_x_1720:
[----:B---3--:R3:W4:Y:S02]  /*2e9d0*/  SYNCS.PHASECHK.TRANS64.TRYWAIT P0, [R17+URZ+0x30800], R0 ;  /* 0x03080000110075a7 */ /* 0x008724000800017f */
[----:B----4-:R-:W-:Y:S05]  /*2e9e0*/  @!P0 NANOSLEEP.SYNCS 0x989680 ;  /* 0x009896800000895d */ /* 0x010fea0003900000 */
[----:B------:R-:W4:Y:S02]  /*2e9f0*/  @!P0 SYNCS.PHASECHK.TRANS64 P0, [R17+URZ+0x30800], R0 ;  /* 0x03080000110085a7 */ /* 0x000f24000800007f */
[----:B----4-:R-:W-:Y:S05]  /*2ea00*/  @!P0 BRA `(.L_x_1720) ;  /* 0xfffffffc00f08947 */ /* 0x010fea000383ffff */
[----:B------:R-:W-:Y:S05]  /*2ea10*/  BRA `(.L_x_2073) ;  /* 0xfffffe1000807947 */ /* 0x000fea000383ffff */
.L_x_1738:
[----:B-1----:R1:W0:Y:S02]  /*2ea20*/  SYNCS.PHASECHK.TRANS64.TRYWAIT P1, [R0+URZ+0x30830], R5 ;  /* 0x03083005000075a7 */ /* 0x002224000802017f */
[----:B0-----:R-:W-:Y:S05]  /*2ea30*/  @!P1 NANOSLEEP.SYNCS 0x989680 ;  /* 0x009896800000995d */ /* 0x001fea0003900000 */
[----:B------:R-:W0:Y:S02]  /*2ea40*/  @!P1 SYNCS.PHASECHK.TRANS64 P1, [R0+URZ+0x30830], R5 ;  /* 0x03083005000095a7 */ /* 0x000e24000802007f */
[----:B0-----:R-:W-:Y:S05]  /*2ea50*/  @!P1 BRA `(.L_x_1738) ;  /* 0xfffffffc00f09947 */ /* 0x001fea000383ffff */
[----:B------:R-:W-:Y:S05]  /*2ea60*/  BRA `(.L_x_1737) ;  /* 0xfffffe4800907947 */ /* 0x000fea000383ffff */
.L_x_1759:
[----:B-1----:R1:W2:Y:S02]  /*2ea70*/  SYNCS.PHASECHK.TRANS64.TRYWAIT P1, [R2+URZ+0x30830], R152 ;  /* 0x03083098020075a7 */ /* 0x0022a4000802017f */
[----:B--2---:R-:W-:Y:S05]  /*2ea80*/  @!P1 NANOSLEEP.SYNCS 0x989680 ;  /* 0x009896800000995d */ /* 0x004fea0003900000 */
[----:B------:R-:W2:Y:S02]  /*2ea90*/  @!P1 SYNCS.PHASECHK.TRANS64 P1, [R2+URZ+0x30830], R152 ;  /* 0x03083098020095a7 */ /* 0x000ea4000802007f */
[----:B--2---:R-:W-:Y:S05]  /*2eaa0*/  @!P1 BRA `(.L_x_1759) ;  /* 0xfffffffc00f09947 */ /* 0x004fea000383ffff */
[----:B------:R-:W-:Y:S05]  /*2eab0*/  BRA `(.L_x_1758) ;  /* 0xfffffe7800207947 */ /* 0x000fea000383ffff */
.L_x_1764:
[----:B-1----:R1:W2:Y:S02]  /*2eac0*/  SYNCS.PHASECHK.TRANS64.TRYWAIT P1, [R218+URZ+0x30850], R0 ;  /* 0x03085000da0075a7 */ /* 0x0022a4000802017f */
[----:B--2---:R-:W-:Y:S05]  /*2ead0*/  @!P1 NANOSLEEP.SYNCS 0x989680 ;  /* 0x009896800000995d */ /* 0x004fea0003900000 */
[----:B------:R-:W2:Y:S02]  /*2eae0*/  @!P1 SYNCS.PHASECHK.TRANS64 P1, [R218+URZ+0x30850], R0 ;  /* 0x03085000da0095a7 */ /* 0x000ea4000802007f */
[----:B--2---:R-:W-:Y:S05]  /*2eaf0*/  @!P1 BRA `(.L_x_1764) ;  /* 0xfffffffc00f09947 */ /* 0x004fea000383ffff */
[----:B------:R-:W-:Y:S05]  /*2eb00*/  BRA `(.L_x_1763) ;  /* 0xfffffe8800a47947 */ /* 0x000fea000383ffff */
.L_x_1787:
[----:B-1----:R1:W2:Y:S02]  /*2eb10*/  SYNCS.PHASECHK.TRANS64.TRYWAIT P1, [R222+URZ+0x30830], R2 ;  /* 0x03083002de0075a7 */ /* 0x0022a4000802017f */
[----:B--2---:R-:W-:Y:S05]  /*2eb20*/  @!P1 NANOSLEEP.SYNCS 0x989680 ;  /* 0x009896800000995d */ /* 0x004fea0003900000 */
[----:B------:R-:W2:Y:S02]  /*2eb30*/  @!P1 SYNCS.PHASECHK.TRANS64 P1, [R222+URZ+0x30830], R2 ;  /* 0x03083002de0095a7 */ /* 0x000ea4000802007f */
[----:B--2---:R-:W-:Y:S05]  /*2eb40*/  @!P1 BRA `(.L_x_1787) ;  /* 0xfffffffc00f09947 */ /* 0x004fea000383ffff */
[----:B------:R-:W-:Y:S05]  /*2eb50*/  BRA `(.L_x_1786) ;  /* 0xfffffeac00507947 */ /* 0x000fea000383ffff */
.L_x_1792:
[----:B-1----:R1:W2:Y:S02]  /*2eb60*/  SYNCS.PHASECHK.TRANS64.TRYWAIT P1, [R11+URZ+0x30850], R0 ;  /* 0x030850000b0075a7 */ /* 0x0022a4000802017f */
[----:B--2---:R-:W-:Y:S05]  /*2eb70*/  @!P1 NANOSLEEP.SYNCS 0x989680 ;  /* 0x009896800000995d */ /* 0x004fea0003900000 */
[----:B------:R-:W2:Y:S02]  /*2eb80*/  @!P1 SYNCS.PHASECHK.TRANS64 P1, [R11+URZ+0x30850], R0 ;  /* 0x030850000b0095a7 */ /* 0x000ea4000802007f */
[----:B--2---:R-:W-:Y:S05]  /*2eb90*/  @!P1 BRA `(.L_x_1792) ;  /* 0xfffffffc00f09947 */ /* 0x004fea000383ffff */
[----:B------:R-:W-:Y:S05]  /*2eba0*/  BRA `(.L_x_1791) ;  /* 0xfffffebc00d87947 */ /* 0x000fea000383ffff */
.L_x_1802:
[----:B-1----:R1:W2:Y:S02]  /*2ebb0*/  SYNCS.PHASECHK.TRANS64.TRYWAIT P1, [R4+URZ+0x30830], R2 ;  /* 0x03083002040075a7 */ /* 0x0022a4000802017f */
[----:B--2---:R-:W-:Y:S05]  /*2ebc0*/  @!P1 NANOSLEEP.SYNCS 0x989680 ;  /* 0x009896800000995d */ /* 0x004fea0003900000 */
[----:B------:R-:W2:Y:S02]  /*2ebd0*/  @!P1 SYNCS.PHASECHK.TRANS64 P1, [R4+URZ+0x30830], R2 ;  /* 0x03083002040095a7 */ /* 0x000ea4000802007f */
[----:B--2---:R-:W-:Y:S05]  /*2ebe0*/  @!P1 BRA `(.L_x_1802) ;  /* 0xfffffffc00f09947 */ /* 0x004fea000383ffff */
[----:B------:R-:W-:Y:S05]  /*2ebf0*/  BRA `(.L_x_1801) ;  /* 0xfffffed000b47947 */ /* 0x000fea000383ffff */
.L_x_1807:
[----:B-1----:R1:W2:Y:S02]  /*2ec00*/  SYNCS.PHASECHK.TRANS64.TRYWAIT P1, [R222+URZ+0x30850], R0 ;  /* 0x03085000de0075a7 */ /* 0x0022a4000802017f */
[----:B--2---:R-:W-:Y:S05]  /*2ec10*/  @!P1 NANOSLEEP.SYNCS 0x989680 ;  /* 0x009896800000995d */ /* 0x004fea0003900000 */
[----:B------:R-:W2:Y:S02]  /*2ec20*/  @!P1 SYNCS.PHASECHK.TRANS64 P1, [R222+URZ+0x30850], R0 ;  /* 0x03085000de0095a7 */ /* 0x000ea4000802007f */
[----:B--2---:R-:W-:Y:S05]  /*2ec30*/  @!P1 BRA `(.L_x_1807) ;  /* 0xfffffffc00f09947 */ /* 0x004fea000383ffff */
[----:B------:R-:W-:Y:S05]  /*2ec40*/  BRA `(.L_x_1806) ;  /* 0xfffffee400407947 */ /* 0x000fea000383ffff */
.L_x_1823:
[----:B-1----:R1:W2:Y:S02]  /*2ec50*/  SYNCS.PHASECHK.TRANS64.TRYWAIT P1, [R5+URZ+0x30850], R0 ;  /* 0x03085000050075a7 */ /* 0x0022a4000802017f */
[----:B--2---:R-:W-:Y:S05]  /*2ec60*/  @!P1 NANOSLEEP.SYNCS 0x989680 ;  /* 0x009896800000995d */ /* 0x004fea0003900000 */
[----:B------:R-:W2:Y:S02]  /*2ec70*/  @!P1 SYNCS.PHASECHK.TRANS64 P1, [R5+URZ+0x30850], R0 ;  /* 0x03085000050095a7 */ /* 0x000ea4000802007f */
[----:B--2---:R-:W-:Y:S05]  /*2ec80*/  @!P1 BRA `(.L_x_1823) ;  /* 0xfffffffc00f09947 */ /* 0x004fea000383ffff */
[----:B------:R-:W-:Y:S05]  /*2ec90*/  BRA `(.L_x_1822) ;  /* 0xffffff0800e47947 */ /* 0x000fea000383ffff */
.L_x_1873:
[----:B------:R-:W0:Y:S01]  /*2eca0*/  S2R R12, SR_TID.X ;  /* 0x00000000000c7919 */ /* 0x000e220000002100 */
[----:B------:R-:W-:Y:S01]  /*2ecb0*/  BSSY B1, `(.L_x_2074) ;  /* 0x000000a000017945 */ /* 0x000fe20003800000 */
[----:B------:R-:W-:Y:S01]  /*2ecc0*/  IMAD.MOV.U32 R11, RZ, RZ, 0x1f ;  /* 0x0000001fff0b7424 */ /* 0x000fe200078e00ff */
[----:B------:R-:W-:Y:S02]  /*2ecd0*/  MOV R15, 0xffffffff ;  /* 0xffffffff000f7802 */ /* 0x000fe40000000f00 */
[----:B0-----:R-:W-:-:S04]  /*2ece0*/  SHF.R.U32.HI R12, RZ, 0x5, R12 ;  /* 0x00000005ff0c7819 */ /* 0x001fc8000001160c */
[----:B------:R-:W-:-:S05]  /*2ecf0*/  LOP3.LUT R12, R12, 0x3, RZ, 0xc0, !PT ;  /* 0x000000030c0c7812 */ /* 0x000fca00078ec0ff */
[----:B------:R-:W-:Y:S02]  /*2ed00*/  IMAD.MOV.U32 R13, RZ, RZ, R12 ;  /* 0x000000ffff0d7224 */ /* 0x000fe400078e000c */
[----:B------:R-:W-:-:S07]  /*2ed10*/  IMAD.MOV.U32 R12, RZ, RZ, RZ ;  /* 0x000000ffff0c7224 */ /* 0x000fce00078e00ff */
[----:B------:R-:W-:Y:S05]  /*2ed20*/  WARPSYNC.COLLECTIVE R15, `(.L_x_2075) ;  /* 0x000000000f087348 */ /* 0x000fea0003c00000 */
[----:B------:R0:W1:Y:S02]  /*2ed30*/  SHFL.IDX P6, R14, R13, R12, R11 ;  /* 0x0000000c0d0e7389 */ /* 0x00006400000c000b */
[----:B01----:R-:W-:Y:S01]  /*2ed40*/  ENDCOLLECTIVE ;  /* 0x000000000000791b */ /* 0x003fe20003800000 */
.L_x_2075:
[----:B------:R-:W-:Y:S05]  /*2ed50*/  BSYNC B1 ;  /* 0x0000000000017941 */ /* 0x000fea0003800000 */
.L_x_2074:
[----:B------:R-:W-:Y:S05]  /*2ed60*/  BRA `(.L_x_2076) ;  /* 0xffffff7c009c7947 */ /* 0x000fea000383ffff */
.L_x_1875:
[----:B------:R-:W-:Y:S01]  /*2ed70*/  BSSY B1, `(.L_x_2077) ;  /* 0x0000006000017945 */ /* 0x000fe20003800000 */
[----:B------:R-:W-:-:S07]  /*2ed80*/  IMAD.MOV.U32 R15, RZ, RZ, -0x1 ;  /* 0xffffffffff0f7424 */ /* 0x000fce00078e00ff */
[----:B0-----:R-:W-:Y:S05]  /*2ed90*/  WARPSYNC.COLLECTIVE R15, `(.L_x_2078) ;  /* 0x000000000f0c7348 */ /* 0x001fea0003c00000 */
[----:B------:R-:W-:Y:S02]  /*2eda0*/  ELECT P6, UR62, PT ;  /* 0x00000000003e782f */ /* 0x000fe400038c0000 */
[----:B------:R-:W-:Y:S01]  /*2edb0*/  MOV R14, UR62 ;  /* 0x0000003e000e7c02 */ /* 0x000fe20008000f00 */
[----:B0-----:R-:W-:Y:S10]  /*2edc0*/  ENDCOLLECTIVE ;  /* 0x000000000000791b */ /* 0x001ff40003800000 */
.L_x_2078:
[----:B------:R-:W-:Y:S05]  /*2edd0*/  BSYNC B1 ;  /* 0x0000000000017941 */ /* 0x000fea0003800000 */
.L_x_2077:
[----:B------:R-:W-:Y:S05]  /*2ede0*/  BRA `(.L_x_1874) ;  /* 0xffffff7c00947947 */ /* 0x000fea000383ffff */
.L_x_1877:
[----:B0-----:R0:W1:Y:S02]  /*2edf0*/  SYNCS.PHASECHK.TRANS64.TRYWAIT P0, [R17+URZ+0x30820], R8 ;  /* 0x03082008110075a7 */ /* 0x001064000800017f */
[----:B-1----:R-:W-:Y:S05]  /*2ee00*/  @!P0 NANOSLEEP.SYNCS 0x989680 ;  /* 0x009896800000895d */ /* 0x002fea0003900000 */
[----:B------:R-:W1:Y:S02]  /*2ee10*/  @!P0 SYNCS.PHASECHK.TRANS64 P0, [R17+URZ+0x30820], R8 ;  /* 0x03082008110085a7 */ /* 0x000e64000800007f */
[----:B-1----:R-:W-:Y:S05]  /*2ee20*/  @!P0 BRA `(.L_x_1877) ;  /* 0xfffffffc00f08947 */ /* 0x002fea000383ffff */
[----:B------:R-:W-:Y:S05]  /*2ee30*/  BRA `(.L_x_2079) ;  /* 0xffffff7c00a47947 */ /* 0x000fea000383ffff */
.L_x_1881:
[----:B-1----:R1:W2:Y:S02]  /*2ee40*/  SYNCS.PHASECHK.TRANS64.TRYWAIT P0, [R12+URZ+0x308a0], R11 ;  /* 0x0308a00b0c0075a7 */ /* 0x0022a4000800017f */
[----:B--2---:R-:W-:Y:S05]  /*2ee50*/  @!P0 NANOSLEEP.SYNCS 0x989680 ;  /* 0x009896800000895d */ /* 0x004fea0003900000 */
[----:B------:R-:W2:Y:S02]  /*2ee60*/  @!P0 SYNCS.PHASECHK.TRANS64 P0, [R12+URZ+0x308a0], R11 ;  /* 0x0308a00b0c0085a7 */ /* 0x000ea4000800007f */
[----:B--2---:R-:W-:Y:S05]  /*2ee70*/  @!P0 BRA `(.L_x_1881) ;  /* 0xfffffffc00f08947 */ /* 0x004fea000383ffff */
[----:B------:R-:W-:Y:S05]  /*2ee80*/  BRA `(.L_x_2080) ;  /* 0xffffff7c00bc7947 */ /* 0x000fea000383ffff */
.L_x_1889:
[----:B0-----:R0:W2:Y:S02]  /*2ee90*/  SYNCS.PHASECHK.TRANS64.TRYWAIT P0, [R12+URZ+0x308c0], R11 ;  /* 0x0308c00b0c0075a7 */ /* 0x0010a4000800017f */
[----:B--2---:R-:W-:Y:S05]  /*2eea0*/  @!P0 NANOSLEEP.SYNCS 0x989680 ;  /* 0x009896800000895d */ /* 0x004fea0003900000 */
[----:B------:R-:W2:Y:S02]  /*2eeb0*/  @!P0 SYNCS.PHASECHK.TRANS64 P0, [R12+URZ+0x308c0], R11 ;  /* 0x0308c00b0c0085a7 */ /* 0x000ea4000800007f */
[----:B--2---:R-:W-:Y:S05]  /*2eec0*/  @!P0 BRA `(.L_x_1889) ;  /* 0xfffffffc00f08947 */ /* 0x004fea000383ffff */
[----:B------:R-:W-:Y:S05]  /*2eed0*/  BRA `(.L_x_2081) ;  /* 0xffffff8000fc7947 */ /* 0x000fea000383ffff */
.L_x_1899:
[----:B0-----:R0:W1:Y:S02]  /*2eee0*/  SYNCS.PHASECHK.TRANS64.TRYWAIT P1, [R7+URZ+0x308a0], R3 ;  /* 0x0308a003070075a7 */ /* 0x001064000802017f */
[----:B-1----:R-:W-:Y:S05]  /*2eef0*/  @!P1 NANOSLEEP.SYNCS 0x989680 ;  /* 0x009896800000995d */ /* 0x002fea0003900000 */
[----:B------:R-:W1:Y:S02]  /*2ef00*/  @!P1 SYNCS.PHASECHK.TRANS64 P1, [R7+URZ+0x308a0], R3 ;  /* 0x0308a003070095a7 */ /* 0x000e64000802007f */
[----:B-1----:R-:W-:Y:S05]  /*2ef10*/  @!P1 BRA `(.L_x_1899) ;  /* 0xfffffffc00f09947 */ /* 0x002fea000383ffff */
[----:B------:R-:W-:Y:S05]  /*2ef20*/  BRA `(.L_x_2082) ;  /* 0xffffff8800707947 */ /* 0x000fea000383ffff */
.L_x_1907:
[----:B-1----:R1:W2:Y:S02]  /*2ef30*/  SYNCS.PHASECHK.TRANS64.TRYWAIT P1, [R7+URZ+0x308c0], R3 ;  /* 0x0308c003070075a7 */ /* 0x0022a4000802017f */
[----:B--2---:R-:W-:Y:S05]  /*2ef40*/  @!P1 NANOSLEEP.SYNCS 0x989680 ;  /* 0x009896800000995d */ /* 0x004fea0003900000 */
[----:B------:R-:W2:Y:S02]  /*2ef50*/  @!P1 SYNCS.PHASECHK.TRANS64 P1, [R7+URZ+0x308c0], R3 ;  /* 0x0308c003070095a7 */ /* 0x000ea4000802007f */
[----:B--2---:R-:W-:Y:S05]  /*2ef60*/  @!P1 BRA `(.L_x_1907) ;  /* 0xfffffffc00f09947 */ /* 0x004fea000383ffff */
[----:B------:R-:W-:Y:S05]  /*2ef70*/  BRA `(.L_x_2083) ;  /* 0xffffff8c00a87947 */ /* 0x000fea000383ffff */
.L_x_1933:
[----:B------:R-:W0:Y:S01]  /*2ef80*/  S2R R8, SR_TID.X ;  /* 0x0000000000087919 */ /* 0x000e220000002100 */
[----:B------:R-:W-:Y:S01]  /*2ef90*/  BSSY B0, `(.L_x_2084) ;  /* 0x000000a000007945 */ /* 0x000fe20003800000 */
[----:B------:R-:W-:Y:S01]  /*2efa0*/  IMAD.MOV.U32 R12, RZ, RZ, RZ ;  /* 0x000000ffff0c7224 */ /* 0x000fe200078e00ff */
[----:B------:R-:W-:Y:S01]  /*2efb0*/  MOV R15, 0xffffffff ;  /* 0xffffffff000f7802 */ /* 0x000fe20000000f00 */
[----:B------:R-:W-:Y:S01]  /*2efc0*/  IMAD.MOV.U32 R11, RZ, RZ, 0x1f ;  /* 0x0000001fff0b7424 */ /* 0x000fe200078e00ff */
[----:B0-----:R-:W-:-:S04]  /*2efd0*/  SHF.R.U32.HI R8, RZ, 0x5, R8 ;  /* 0x00000005ff087819 */ /* 0x001fc80000011608 */
[----:B------:R-:W-:-:S05]  /*2efe0*/  LOP3.LUT R8, R8, 0x3, RZ, 0xc0, !PT ;  /* 0x0000000308087812 */ /* 0x000fca00078ec0ff */
[----:B------:R-:W-:-:S07]  /*2eff0*/  IMAD.MOV.U32 R13, RZ, RZ, R8 ;  /* 0x000000ffff0d7224 */ /* 0x000fce00078e0008 */
[----:B-----5:R-:W-:Y:S05]  /*2f000*/  WARPSYNC.COLLECTIVE R15, `(.L_x_2085) ;  /* 0x000000000f087348 */ /* 0x020fea0003c00000 */
[----:B------:R0:W1:Y:S02]  /*2f010*/  SHFL.IDX P6, R14, R13, R12, R11 ;  /* 0x0000000c0d0e7389 */ /* 0x00006400000c000b */
[----:B01---5:R-:W-:Y:S01]  /*2f020*/  ENDCOLLECTIVE ;  /* 0x000000000000791b */ /* 0x023fe20003800000 */
.L_x_2085:
[----:B------:R-:W-:Y:S05]  /*2f030*/  BSYNC B0 ;  /* 0x0000000000007941 */ /* 0x000fea0003800000 */
.L_x_2084:
[----:B------:R-:W-:Y:S05]  /*2f040*/  BRA `(.L_x_2086) ;  /* 0xffffffa000ac7947 */ /* 0x000fea000383ffff */
.L_x_1936:
[----:B0-----:R0:W1:Y:S02]  /*2f050*/  SYNCS.PHASECHK.TRANS64.TRYWAIT P0, [R4+URZ+0x30840], R2 ;  /* 0x03084002040075a7 */ /* 0x001064000800017f */
[----:B-1----:R-:W-:Y:S05]  /*2f060*/  @!P0 NANOSLEEP.SYNCS 0x989680 ;  /* 0x009896800000895d */ /* 0x002fea0003900000 */
[----:B------:R-:W1:Y:S02]  /*2f070*/  @!P0 SYNCS.PHASECHK.TRANS64 P0, [R4+URZ+0x30840], R2 ;  /* 0x03084002040085a7 */ /* 0x000e64000800007f */
[----:B-1----:R-:W-:Y:S05]  /*2f080*/  @!P0 BRA `(.L_x_1936) ;  /* 0xfffffffc00f08947 */ /* 0x002fea000383ffff */
[----:B------:R-:W-:Y:S05]  /*2f090*/  BRA `(.L_x_2087) ;  /* 0xffffffa400007947 */ /* 0x000fea000383ffff */
.L_x_1937:
        /* <DEDUP_REMOVED lines=8> */
.L_x_2089:
[----:B------:R-:W-:Y:S05]  /*2f120*/  BSYNC B0 ;  /* 0x0000000000007941 */ /* 0x000fea0003800000 */
.L_x_2088:
[----:B------:R-:W-:Y:S01]  /*2f130*/  IMAD.MOV.U32 R13, RZ, RZ, R0 ;  /* 0x000000ffff0d7224 */ /* 0x000fe200078e0000 */
[----:B------:R-:W-:Y:S01]  /*2f140*/  MOV R2, R14 ;  /* 0x0000000e00027202 */ /* 0x000fe20000000f00 */
[----:B------:R-:W-:Y:S02]  /*2f150*/  IMAD.MOV.U32 R12, RZ, RZ, RZ ;  /* 0x000000ffff0c7224 */ /* 0x000fe400078e00ff */
[----:B------:R-:W-:Y:S02]  /*2f160*/  IMAD.MOV.U32 R11, RZ, RZ, 0x181f ;  /* 0x0000181fff0b7424 */ /* 0x000fe400078e00ff */
[----:B------:R-:W-:Y:S02]  /*2f170*/  IMAD.MOV.U32 R15, RZ, RZ, -0x1 ;  /* 0xffffffffff0f7424 */ /* 0x000fe400078e00ff */
[----:B------:R-:W-:-:S07]  /*2f180*/  @P0 IMAD R9, R7, 0x2, R17 ;  /* 0x0000000207090824 */ /* 0x000fce00078e0211 */
[----:B------:R-:W-:Y:S05]  /*2f190*/  WARPSYNC.COLLECTIVE R15, `(.L_x_2090) ;  /* 0x000000000f087348 */ /* 0x000fea0003c00000 */
[----:B------:R0:W1:Y:S02]  /*2f1a0*/  SHFL.IDX P6, R14, R13, R12, R11 ;  /* 0x0000000c0d0e7389 */ /* 0x00006400000c000b */
[----:B01----:R-:W-:Y:S01]  /*2f1b0*/  ENDCOLLECTIVE ;  /* 0x000000000000791b */ /* 0x003fe20003800000 */
.L_x_2090:
[----:B------:R-:W-:Y:S02]  /*2f1c0*/  IMAD.MOV.U32 R13, RZ, RZ, R6 ;  /* 0x000000ffff0d7224 */ /* 0x000fe400078e0006 */
[----:B------:R-:W-:Y:S01]  /*2f1d0*/  IMAD.MOV.U32 R12, RZ, RZ, 0x1 ;  /* 0x00000001ff0c7424 */ /* 0x000fe200078e00ff */
[----:B------:R-:W-:-:S07]  /*2f1e0*/  MOV R3, R14 ;  /* 0x0000000e00037202 */ /* 0x000fce0000000f00 */
[----:B------:R-:W-:Y:S05]  /*2f1f0*/  WARPSYNC.COLLECTIVE R15, `(.L_x_2091) ;  /* 0x000000000f087348 */ /* 0x000fea0003c00000 */
[----:B------:R0:W1:Y:S02]  /*2f200*/  SHFL.IDX P6, R14, R13, R12, R11 ;  /* 0x0000000c0d0e7389 */ /* 0x00006400000c000b */
[----:B01----:R-:W-:Y:S01]  /*2f210*/  ENDCOLLECTIVE ;  /* 0x000000000000791b */ /* 0x003fe20003800000 */
.L_x_2091:
[----:B------:R-:W-:-:S05]  /*2f220*/  @P0 LEA R3, P1, R36, R3, 0x1 ;  /* 0x0000000324030211 */ /* 0x000fca00078208ff */
[----:B------:R-:W-:-:S05]  /*2f230*/  @P0 IMAD.X R2, RZ, RZ, R2, P1 ;  /* 0x000000ffff020224 */ /* 0x000fca00008e0602 */
[----:B------:R-:W-:Y:S01]  /*2f240*/  @P0 LOP3.LUT R3, R3, R2, RZ, 0x3c, !PT ;  /* 0x0000000203030212 */ /* 0x000fe200078e3cff */
[----:B------:R-:W-:-:S03]  /*2f250*/  IMAD.MOV.U32 R13, RZ, RZ, R0 ;  /* 0x000000ffff0d7224 */ /* 0x000fc600078e0000 */
[----:B------:R-:W-:-:S04]  /*2f260*/  @P0 LOP3.LUT R2, R3, R2, RZ, 0x3c, !PT ;  /* 0x0000000203020212 */ /* 0x000fc800078e3cff */
[----:B------:R-:W-:Y:S02]  /*2f270*/  @P0 LOP3.LUT R3, R3, R2, RZ, 0x3c, !PT ;  /* 0x0000000203030212 */ /* 0x000fe400078e3cff */
[----:B------:R-:W-:-:S03]  /*2f280*/  MOV R8, R14 ;  /* 0x0000000e00087202 */ /* 0x000fc60000000f00 */
[----:B------:R-:W-:Y:S01]  /*2f290*/  @!PT LDS RZ, [RZ] ;  /* 0x00000000fffff984 */ /* 0x000fe20000000800 */
[----:B------:R-:W-:Y:S01]  /*2f2a0*/  @!PT LDS RZ, [RZ] ;  /* 0x00000000fffff984 */ /* 0x000fe20000000800 */
[----:B------:R-:W-:Y:S01]  /*2f2b0*/  @!PT LDS RZ, [RZ] ;  /* 0x00000000fffff984 */ /* 0x000fe20000000800 */
[----:B------:R0:W-:Y:S04]  /*2f2c0*/  @P0 LDGSTS.E.BYPASS.LTC128B.128 [R9+0x20400], desc[UR60][R2.64], !P5 ;  /* 0x2040000002090fae */ /* 0x0001e8000e901d7c */
[----:B0-----:R-:W-:Y:S05]  /*2f2d0*/  WARPSYNC.COLLECTIVE R15, `(.L_x_2092) ;  /* 0x000000000f087348 */ /* 0x001fea0003c00000 */
[----:B------:R1:W2:Y:S02]  /*2f2e0*/  SHFL.IDX P6, R14, R13, R12, R11 ;  /* 0x0000000c0d0e7389 */ /* 0x0002a400000c000b */
[----:B012---:R-:W-:Y:S01]  /*2f2f0*/  ENDCOLLECTIVE ;  /* 0x000000000000791b */ /* 0x007fe20003800000 */
.L_x_2092:
[----:B------:R-:W-:Y:S01]  /*2f300*/  @!PT LDS RZ, [RZ] ;  /* 0x00000000fffff984 */ /* 0x000fe20000000800 */
[----:B------:R-:W-:Y:S01]  /*2f310*/  @!PT LDS RZ, [RZ] ;  /* 0x00000000fffff984 */ /* 0x000fe20000000800 */
[----:B------:R-:W-:Y:S01]  /*2f320*/  @!PT LDS RZ, [RZ] ;  /* 0x00000000fffff984 */ /* 0x000fe20000000800 */
[----:B------:R-:W-:Y:S04]  /*2f330*/  @P0 LDGSTS.E.BYPASS.LTC128B.128 [R9+0x22400], desc[UR60][R2.64+0x80], !P4 ;  /* 0x2240008002090fae */ /* 0x000fe8000e101d7c */
[----:B------:R-:W-:Y:S04]  /*2f340*/  @P0 LDGSTS.E.BYPASS.LTC128B.128 [R9+0x24400], desc[UR60][R2.64+0x100], !P3 ;  /* 0x2440010002090fae */ /* 0x000fe8000d901d7c */
[----:B------:R0:W-:Y:S01]  /*2f350*/  @P0 LDGSTS.E.BYPASS.LTC128B.128 [R9+0x26400], desc[UR60][R2.64+0x180], !P2 ;  /* 0x2640018002090fae */ /* 0x0001e2000d101d7c */
[----:B------:R-:W-:Y:S01]  /*2f360*/  ISETP.GE.AND P0, PT, R5, 0x11, PT ;  /* 0x000000110500780c */ /* 0x000fe20003f06270 */
[----:B------:R-:W-:Y:S01]  /*2f370*/  IMAD.MOV.U32 R12, RZ, RZ, 0x2 ;  /* 0x00000002ff0c7424 */ /* 0x000fe200078e00ff */
[----:B------:R-:W-:Y:S01]  /*2f380*/  MOV R13, R6 ;  /* 0x00000006000d7202 */ /* 0x000fe20000000f00 */
[----:B0-----:R-:W-:-:S10]  /*2f390*/  IMAD.MOV.U32 R2, RZ, RZ, R14 ;  /* 0x000000ffff027224 */ /* 0x001fd400078e000e */
[----:B------:R-:W-:Y:S05]  /*2f3a0*/  WARPSYNC.COLLECTIVE R15, `(.L_x_2093) ;  /* 0x000000000f087348 */ /* 0x000fea0003c00000 */
[----:B------:R0:W1:Y:S02]  /*2f3b0*/  SHFL.IDX P6, R14, R13, R12, R11 ;  /* 0x0000000c0d0e7389 */ /* 0x00006400000c000b */
[----:B01----:R-:W-:Y:S01]  /*2f3c0*/  ENDCOLLECTIVE ;  /* 0x000000000000791b */ /* 0x003fe20003800000 */
.L_x_2093:
        /* <DEDUP_REMOVED lines=16> */
.L_x_2094:
[----:B------:R-:W-:Y:S02]  /*2f4d0*/  @P0 IMAD R9, R7, 0x2, R17 ;  /* 0x0000000207090824 */ /* 0x000fe400078e0211 */
[----:B------:R-:W-:Y:S02]  /*2f4e0*/  IMAD.MOV.U32 R13, RZ, RZ, R6 ;  /* 0x000000ffff0d7224 */ /* 0x000fe400078e0006 */
[----:B------:R-:W-:Y:S02]  /*2f4f0*/  IMAD.MOV.U32 R12, RZ, RZ, 0x3 ;  /* 0x00000003ff0c7424 */ /* 0x000fe400078e00ff */
[----:B------:R-:W-:-:S07]  /*2f500*/  IMAD.MOV.U32 R2, RZ, RZ, R14 ;  /* 0x000000ffff027224 */ /* 0x000fce00078e000e */
[----:B------:R-:W-:Y:S05]  /*2f510*/  WARPSYNC.COLLECTIVE R15, `(.L_x_2095) ;  /* 0x000000000f087348 */ /* 0x000fea0003c00000 */
[----:B------:R0:W1:Y:S02]  /*2f520*/  SHFL.IDX P6, R14, R13, R12, R11 ;  /* 0x0000000c0d0e7389 */ /* 0x00006400000c000b */
[----:B01----:R-:W-:Y:S01]  /*2f530*/  ENDCOLLECTIVE ;  /* 0x000000000000791b */ /* 0x003fe20003800000 */
.L_x_2095:
[----:B------:R-:W-:-:S04]  /*2f540*/  @P0 LEA R2, P1, R36, R2, 0x1 ;  /* 0x0000000224020211 */ /* 0x000fc800078208ff */
[----:B------:R-:W-:-:S05]  /*2f550*/  @P0 IADD3.X R3, RZ, R8, RZ, P1, !PT ;  /* 0x00000008ff030210 */ /* 0x000fca0000ffe4ff */
[----:B------:R-:W-:Y:S01]  /*2f560*/  @!PT LDS RZ, [RZ] ;  /* 0x00000000fffff984 */ /* 0x000fe20000000800 */
[----:B------:R-:W-:Y:S01]  /*2f570*/  @!PT LDS RZ, [RZ] ;  /* 0x00000000fffff984 */ /* 0x000fe20000000800 */
[----:B------:R-:W-:Y:S01]  /*2f580*/  @!PT LDS RZ, [RZ] ;  /* 0x00000000fffff984 */ /* 0x000fe20000000800 */
[----:B------:R0:W-:Y:S01]  /*2f590*/  @P0 LDGSTS.E.BYPASS.LTC128B.128 [R9+0x21400], desc[UR60][R2.64], !P5 ;  /* 0x2140000002090fae */ /* 0x0001e2000e901d7c */
[----:B------:R-:W-:-:S03]  /*2f5a0*/  MOV R13, R0 ;  /* 0x00000000000d7202 */ /* 0x000fc60000000f00 */
[----:B------:R0:W-:Y:S04]  /*2f5b0*/  @P0 LDGSTS.E.BYPASS.LTC128B.128 [R9+0x23400], desc[UR60][R2.64+0x80], !P4 ;  /* 0x2340008002090fae */ /* 0x0001e8000e101d7c */
[----:B------:R0:W-:Y:S01]  /*2f5c0*/  @P0 LDGSTS.E.BYPASS.LTC128B.128 [R9+0x25400], desc[UR60][R2.64+0x100], !P3 ;  /* 0x2540010002090fae */ /* 0x0001e2000d901d7c */
[----:B------:R-:W-:-:S03]  /*2f5d0*/  IMAD.MOV.U32 R8, RZ, RZ, R14 ;  /* 0x000000ffff087224 */ /* 0x000fc600078e000e */
[----:B------:R0:W-:Y:S04]  /*2f5e0*/  @P0 LDGSTS.E.BYPASS.LTC128B.128 [R9+0x27400], desc[UR60][R2.64+0x180], !P2 ;  /* 0x2740018002090fae */ /* 0x0001e8000d101d7c */
[----:B0-----:R-:W-:Y:S05]  /*2f5f0*/  WARPSYNC.COLLECTIVE R15, `(.L_x_2096) ;  /* 0x000000000f087348 */ /* 0x001fea0003c00000 */
[----:B------:R1:W2:Y:S02]  /*2f600*/  SHFL.IDX P6, R14, R13, R12, R11 ;  /* 0x0000000c0d0e7389 */ /* 0x0002a400000c000b */
[----:B012---:R-:W-:Y:S01]  /*2f610*/  ENDCOLLECTIVE ;  /* 0x000000000000791b */ /* 0x007fe20003800000 */
.L_x_2096:
[----:B------:R-:W-:Y:S01]  /*2f620*/  IMAD.MOV.U32 R0, RZ, RZ, R14 ;  /* 0x000000ffff007224 */ /* 0x000fe200078e000e */
[----:B------:R-:W-:Y:S06]  /*2f630*/  BRA `(.L_x_2097) ;  /* 0xffffffa0009c7947 */ /* 0x000fec000383ffff */
.L_x_1942:
[----:B------:R-:W-:Y:S01]  /*2f640*/  IMAD.MOV.U32 R13, RZ, RZ, R0 ;  /* 0x000000ffff0d7224 */ /* 0x000fe200078e0000 */
[----:B------:R-:W-:Y:S01]  /*2f650*/  MOV R15, 0xffffffff ;  /* 0xffffffff000f7802 */ /* 0x000fe20000000f00 */
[----:B------:R-:W-:Y:S02]  /*2f660*/  IMAD.MOV.U32 R12, RZ, RZ, RZ ;  /* 0x000000ffff0c7224 */ /* 0x000fe400078e00ff */
[----:B------:R-:W-:Y:S02]  /*2f670*/  IMAD.MOV.U32 R11, RZ, RZ, 0x181f ;  /* 0x0000181fff0b7424 */ /* 0x000fe400078e00ff */
[----:B------:R-:W-:Y:S02]  /*2f680*/  IMAD R5, R31, R7, RZ ;  /* 0x000000071f057224 */ /* 0x000fe400078e02ff */
[----:B------:R-:W-:-:S07]  /*2f690*/  IMAD.IADD R25, R8, 0x1, R25 ;  /* 0x0000000108197824 */ /* 0x000fce00078e0219 */
[----:B------:R-:W-:Y:S05]  /*2f6a0*/  WARPSYNC.COLLECTIVE R15, `(.L_x_2098) ;  /* 0x000000000f087348 */ /* 0x000fea0003c00000 */
[----:B------:R0:W1:Y:S02]  /*2f6b0*/  SHFL.IDX P6, R14, R13, R12, R11 ;  /* 0x0000000c0d0e7389 */ /* 0x00006400000c000b */
[----:B01----:R-:W-:Y:S01]  /*2f6c0*/  ENDCOLLECTIVE ;  /* 0x000000000000791b */ /* 0x003fe20003800000 */
.L_x_2098:
[----:B------:R-:W-:Y:S01]  /*2f6d0*/  ISETP.GE.AND P0, PT, R25, R5, PT ;  /* 0x000000051900720c */ /* 0x000fe20003f06270 */
[----:B------:R-:W-:Y:S02]  /*2f6e0*/  IMAD.MOV.U32 R13, RZ, RZ, R4 ;  /* 0x000000ffff0d7224 */ /* 0x000fe400078e0004 */
[----:B------:R-:W-:-:S10]  /*2f6f0*/  IMAD.MOV.U32 R2, RZ, RZ, R14 ;  /* 0x000000ffff027224 */ /* 0x000fd400078e000e */
[----:B------:R-:W-:Y:S05]  /*2f700*/  WARPSYNC.COLLECTIVE R15, `(.L_x_2099) ;  /* 0x000000000f087348 */ /* 0x000fea0003c00000 */
[----:B------:R0:W1:Y:S02]  /*2f710*/  SHFL.IDX P6, R14, R13, R12, R11 ;  /* 0x0000000c0d0e7389 */ /* 0x00006400000c000b */
[----:B01----:R-:W-:Y:S01]  /*2f720*/  ENDCOLLECTIVE ;  /* 0x000000000000791b */ /* 0x003fe20003800000 */
.L_x_2099:
[----:B------:R-:W-:Y:S02]  /*2f730*/  IMAD.MOV.U32 R13, RZ, RZ, R0 ;  /* 0x000000ffff0d7224 */ /* 0x000fe400078e0000 */
[----:B------:R-:W-:Y:S02]  /*2f740*/  IMAD.MOV.U32 R12, RZ, RZ, 0x1 ;  /* 0x00000001ff0c7424 */ /* 0x000fe400078e00ff */
[----:B------:R-:W-:-:S07]  /*2f750*/  IMAD.MOV.U32 R3, RZ, RZ, R14 ;  /* 0x000000ffff037224 */ /* 0x000fce00078e000e */
[----:B------:R-:W-:Y:S05]  /*2f760*/  WARPSYNC.COLLECTIVE R15, `(.L_x_2100) ;  /* 0x000000000f087348 */ /* 0x000fea0003c00000 */
[----:B------:R0:W1:Y:S02]  /*2f770*/  SHFL.IDX P6, R14, R13, R12, R11 ;  /* 0x0000000c0d0e7389 */ /* 0x00006400000c000b */
[----:B01----:R-:W-:Y:S01]  /*2f780*/  ENDCOLLECTIVE ;  /* 0x000000000000791b */ /* 0x003fe20003800000 */
.L_x_2100:
[----:B------:R-:W-:-:S04]  /*2f790*/  @!P0 LEA R6, P5, R36, R3, 0x1 ;  /* 0x0000000324068211 */ /* 0x000fc800078a08ff */
[----:B------:R-:W-:Y:S01]  /*2f7a0*/  @!P0 IADD3.X R3, RZ, R2, RZ, P5, !PT ;  /* 0x00000002ff038210 */ /* 0x000fe20002ffe4ff */
[----:B------:R-:W-:Y:S02]  /*2f7b0*/  @!P0 IMAD.MOV.U32 R2, RZ, RZ, R6 ;  /* 0x000000ffff028224 */ /* 0x000fe400078e0006 */
[----:B------:R-:W-:-:S03]  /*2f7c0*/  VIADD R6, R25, 0x10 ;  /* 0x0000001019067836 */ /* 0x000fc60000000000 */
[----:B------:R-:W-:Y:S01]  /*2f7d0*/  @!PT LDS RZ, [RZ] ;  /* 0x00000000fffff984 */ /* 0x000fe20000000800 */
[----:B------:R-:W-:Y:S01]  /*2f7e0*/  @!PT LDS RZ, [RZ] ;  /* 0x00000000fffff984 */ /* 0x000fe20000000800 */
[----:B------:R-:W-:Y:S01]  /*2f7f0*/  @!PT LDS RZ, [RZ] ;  /* 0x00000000fffff984 */ /* 0x000fe20000000800 */
[----:B------:R-:W-:Y:S01]  /*2f800*/  @!P0 LDGSTS.E.BYPASS.LTC128B.128 [R34+0x10400], desc[UR60][R2.64], !P4 ;  /* 0x1040000002228fae */ /* 0x000fe2000e101d7c */
[----:B------:R-:W-:-:S03]  /*2f810*/  IMAD.MOV.U32 R13, RZ, RZ, R4 ;  /* 0x000000ffff0d7224 */ /* 0x000fc600078e0004 */
[----:B------:R-:W-:Y:S04]  /*2f820*/  @!P0 LDGSTS.E.BYPASS.LTC128B.128 [R34+0x14400], desc[UR60][R2.64+0x80], !P3 ;  /* 0x1440008002228fae */ /* 0x000fe8000d901d7c */
[----:B------:R-:W-:Y:S04]  /*2f830*/  @!P0 LDGSTS.E.BYPASS.LTC128B.128 [R34+0x18400], desc[UR60][R2.64+0x100], !P2 ;  /* 0x1840010002228fae */ /* 0x000fe8000d101d7c */
[----:B------:R0:W-:Y:S01]  /*2f840*/  @!P0 LDGSTS.E.BYPASS.LTC128B.128 [R34+0x1c400], desc[UR60][R2.64+0x180], !P1 ;  /* 0x1c40018002228fae */ /* 0x0001e2000c901d7c */
[----:B------:R-:W-:Y:S02]  /*2f850*/  ISETP.GE.AND P0, PT, R6, R5, PT ;  /* 0x000000050600720c */ /* 0x000fe40003f06270 */
[----:B0-----:R-:W-:-:S11]  /*2f860*/  MOV R2, R14 ;  /* 0x0000000e00027202 */ /* 0x001fd60000000f00 */
[----:B------:R-:W-:Y:S05]  /*2f870*/  WARPSYNC.COLLECTIVE R15, `(.L_x_2101) ;  /* 0x000000000f087348 */ /* 0x000fea0003c00000 */
[----:B------:R0:W1:Y:S02]  /*2f880*/  SHFL.IDX P6, R14, R13, R12, R11 ;  /* 0x0000000c0d0e7389 */ /* 0x00006400000c000b */
[----:B01----:R-:W-:Y:S01]  /*2f890*/  ENDCOLLECTIVE ;  /* 0x000000000000791b */ /* 0x003fe20003800000 */
.L_x_2101:
[----:B------:R-:W-:Y:S02]  /*2f8a0*/  IMAD.MOV.U32 R13, RZ, RZ, R0 ;  /* 0x000000ffff0d7224 */ /* 0x000fe400078e0000 */
[----:B------:R-:W-:Y:S02]  /*2f8b0*/  IMAD.MOV.U32 R12, RZ, RZ, 0x2 ;  /* 0x00000002ff0c7424 */ /* 0x000fe400078e00ff */
[----:B------:R-:W-:-:S07]  /*2f8c0*/  IMAD.MOV.U32 R3, RZ, RZ, R14 ;  /* 0x000000ffff037224 */ /* 0x000fce00078e000e */
[----:B------:R-:W-:Y:S05]  /*2f8d0*/  WARPSYNC.COLLECTIVE R15, `(.L_x_2102) ;  /* 0x000000000f087348 */ /* 0x000fea0003c00000 */
[----:B------:R0:W1:Y:S02]  /*2f8e0*/  SHFL.IDX P6, R14, R13, R12, R11 ;  /* 0x0000000c0d0e7389 */ /* 0x00006400000c000b */
[----:B01----:R-:W-:Y:S01]  /*2f8f0*/  ENDCOLLECTIVE ;  /* 0x000000000000791b */ /* 0x003fe20003800000 */
.L_x_2102:
[----:B------:R-:W-:-:S05]  /*2f900*/  @!P0 LEA R6, P5, R36, R3, 0x1 ;  /* 0x0000000324068211 */ /* 0x000fca00078a08ff */
[----:B------:R-:W-:Y:S02]  /*2f910*/  @!P0 IMAD.X R7, RZ, RZ, R2, P5 ;  /* 0x000000ffff078224 */ /* 0x000fe400028e0602 */
[----:B------:R-:W-:Y:S02]  /*2f920*/  @!P0 IMAD.MOV.U32 R2, RZ, RZ, R6 ;  /* 0x000000ffff028224 */ /* 0x000fe400078e0006 */
[----:B------:R-:W-:Y:S01]  /*2f930*/  VIADD R6, R25, 0x20 ;  /* 0x0000002019067836 */ /* 0x000fe20000000000 */
[----:B------:R-:W-:Y:S02]  /*2f940*/  @!P0 MOV R3, R7 ;  /* 0x0000000700038202 */ /* 0x000fe40000000f00 */
[----:B------:R-:W-:-:S03]  /*2f950*/  MOV R13, R4 ;  /* 0x00000004000d7202 */ /* 0x000fc60000000f00 */
[----:B------:R-:W-:Y:S01]  /*2f960*/  @!PT LDS RZ, [RZ] ;  /* 0x00000000fffff984 */ /* 0x000fe20000000800 */
[----:B------:R-:W-:Y:S01]  /*2f970*/  @!PT LDS RZ, [RZ] ;  /* 0x00000000fffff984 */ /* 0x000fe20000000800 */
[----:B------:R-:W-:Y:S01]  /*2f980*/  @!PT LDS RZ, [RZ] ;  /* 0x00000000fffff984 */ /* 0x000fe20000000800 */
[----:B------:R-:W-:Y:S04]  /*2f990*/  @!P0 LDGSTS.E.BYPASS.LTC128B.128 [R34+0x10c00], desc[UR60][R2.64], !P4 ;  /* 0x10c0000002228fae */ /* 0x000fe8000e101d7c */
[----:B------:R-:W-:Y:S04]  /*2f9a0*/  @!P0 LDGSTS.E.BYPASS.LTC128B.128 [R34+0x14c00], desc[UR60][R2.64+0x80], !P3 ;  /* 0x14c0008002228fae */ /* 0x000fe8000d901d7c */
[----:B------:R-:W-:Y:S04]  /*2f9b0*/  @!P0 LDGSTS.E.BYPASS.LTC128B.128 [R34+0x18c00], desc[UR60][R2.64+0x100], !P2 ;  /* 0x18c0010002228fae */ /* 0x000fe8000d101d7c */
[----:B------:R0:W-:Y:S01]  /*2f9c0*/  @!P0 LDGSTS.E.BYPASS.LTC128B.128 [R34+0x1cc00], desc[UR60][R2.64+0x180], !P1 ;  /* 0x1cc0018002228fae */ /* 0x0001e2000c901d7c */
[----:B------:R-:W-:Y:S01]  /*2f9d0*/  ISETP.GE.AND P0, PT, R6, R5, PT ;  /* 0x000000050600720c */ /* 0x000fe20003f06270 */
[----:B0-----:R-:W-:-:S12]  /*2f9e0*/  IMAD.MOV.U32 R2, RZ, RZ, R14 ;  /* 0x000000ffff027224 */ /* 0x001fd800078e000e */
[----:B------:R-:W-:Y:S05]  /*2f9f0*/  WARPSYNC.COLLECTIVE R15, `(.L_x_2103) ;  /* 0x000000000f087348 */ /* 0x000fea0003c00000 */
[----:B------:R0:W1:Y:S02]  /*2fa00*/  SHFL.IDX P6, R14, R13, R12, R11 ;  /* 0x0000000c0d0e7389 */ /* 0x00006400000c000b */
[----:B01----:R-:W-:Y:S01]  /*2fa10*/  ENDCOLLECTIVE ;  /* 0x000000000000791b */ /* 0x003fe20003800000 */
.L_x_2103:
[----:B------:R-:W-:Y:S02]  /*2fa20*/  IMAD.MOV.U32 R13, RZ, RZ, R0 ;  /* 0x000000ffff0d7224 */ /* 0x000fe400078e0000 */
[----:B------:R-:W-:Y:S02]  /*2fa30*/  IMAD.MOV.U32 R12, RZ, RZ, 0x3 ;  /* 0x00000003ff0c7424 */ /* 0x000fe400078e00ff */
[----:B------:R-:W-:-:S07]  /*2fa40*/  IMAD.MOV.U32 R3, RZ, RZ, R14 ;  /* 0x000000ffff037224 */ /* 0x000fce00078e000e */
[----:B------:R-:W-:Y:S05]  /*2fa50*/  WARPSYNC.COLLECTIVE R15, `(.L_x_2104) ;  /* 0x000000000f087348 */ /* 0x000fea0003c00000 */
[----:B------:R0:W1:Y:S02]  /*2fa60*/  SHFL.IDX P6, R14, R13, R12, R11 ;  /* 0x0000000c0d0e7389 */ /* 0x00006400000c000b */
[----:B01----:R-:W-:Y:S01]  /*2fa70*/  ENDCOLLECTIVE ;  /* 0x000000000000791b */ /* 0x003fe20003800000 */
.L_x_2104:
[----:B------:R-:W-:-:S05]  /*2fa80*/  @!P0 LEA R6, P5, R36, R3, 0x1 ;  /* 0x0000000324068211 */ /* 0x000fca00078a08ff */
[----:B------:R-:W-:Y:S02]  /*2fa90*/  @!P0 IMAD.X R7, RZ, RZ, R2, P5 ;  /* 0x000000ffff078224 */ /* 0x000fe400028e0602 */
[----:B------:R-:W-:Y:S01]  /*2faa0*/  @!P0 IMAD.MOV.U32 R2, RZ, RZ, R6 ;  /* 0x000000ffff028224 */ /* 0x000fe200078e0006 */
[----:B------:R-:W-:Y:S01]  /*2fab0*/  IADD3 R6, R25, 0x30, RZ ;  /* 0x0000003019067810 */ /* 0x000fe20007ffe0ff */
[----:B------:R-:W-:Y:S02]  /*2fac0*/  @!P0 IMAD.MOV.U32 R3, RZ, RZ, R7 ;  /* 0x000000ffff038224 */ /* 0x000fe400078e0007 */
[----:B------:R-:W-:-:S03]  /*2fad0*/  IMAD.MOV.U32 R13, RZ, RZ, R4 ;  /* 0x000000ffff0d7224 */ /* 0x000fc600078e0004 */
        /* <DEDUP_REMOVED lines=12> */
.L_x_2105:
[----:B------:R-:W-:Y:S01]  /*2fba0*/  MOV R13, R0 ;  /* 0x00000000000d7202 */ /* 0x000fe20000000f00 */
[----:B------:R-:W-:Y:S01]  /*2fbb0*/  IMAD.MOV.U32 R12, RZ, RZ, 0x4 ;  /* 0x00000004ff0c7424 */ /* 0x000fe200078e00ff */
[----:B------:R-:W-:-:S07]  /*2fbc0*/  MOV R3, R14 ;  /* 0x0000000e00037202 */ /* 0x000fce0000000f00 */
[----:B------:R-:W-:Y:S05]  /*2fbd0*/  WARPSYNC.COLLECTIVE R15, `(.L_x_2106) ;  /* 0x000000000f087348 */ /* 0x000fea0003c00000 */
[----:B------:R0:W1:Y:S02]  /*2fbe0*/  SHFL.IDX P6, R14, R13, R12, R11 ;  /* 0x0000000c0d0e7389 */ /* 0x00006400000c000b */
[----:B01----:R-:W-:Y:S01]  /*2fbf0*/  ENDCOLLECTIVE ;  /* 0x000000000000791b */ /* 0x003fe20003800000 */
.L_x_2106:
[----:B------:R-:W-:-:S05]  /*2fc00*/  @!P0 LEA R6, P5, R36, R3, 0x1 ;  /* 0x0000000324068211 */ /* 0x000fca00078a08ff */
[----:B------:R-:W-:Y:S02]  /*2fc10*/  @!P0 IMAD.X R7, RZ, RZ, R2, P5 ;  /* 0x000000ffff078224 */ /* 0x000fe400028e0602 */
[----:B------:R-:W-:Y:S02]  /*2fc20*/  @!P0 IMAD.MOV.U32 R2, RZ, RZ, R6 ;  /* 0x000000ffff028224 */ /* 0x000fe400078e0006 */
[----:B------:R-:W-:Y:S02]  /*2fc30*/  @!P0 IMAD.MOV.U32 R3, RZ, RZ, R7 ;  /* 0x000000ffff038224 */ /* 0x000fe400078e0007 */
[----:B------:R-:W-:Y:S02]  /*2fc40*/  VIADD R6, R25, 0x40 ;  /* 0x0000004019067836 */ /* 0x000fe40000000000 */
[----:B------:R-:W-:Y:S01]  /*2fc50*/  IMAD.MOV.U32 R13, RZ, RZ, R4 ;  /* 0x000000ffff0d7224 */ /* 0x000fe200078e0004 */
        /* <DEDUP_REMOVED lines=12> */
.L_x_2107:
[----:B------:R-:W-:Y:S01]  /*2fd20*/  IMAD.MOV.U32 R13, RZ, RZ, R0 ;  /* 0x000000ffff0d7224 */ /* 0x000fe200078e0000 */
[----:B------:R-:W-:Y:S01]  /*2fd30*/  MOV R12, 0x5 ;  /* 0x00000005000c7802 */ /* 0x000fe20000000f00 */
[----:B------:R-:W-:-:S07]  /*2fd40*/  IMAD.MOV.U32 R3, RZ, RZ, R14 ;  /* 0x000000ffff037224 */ /* 0x000fce00078e000e */
[----:B------:R-:W-:Y:S05]  /*2fd50*/  WARPSYNC.COLLECTIVE R15, `(.L_x_2108) ;  /* 0x000000000f087348 */ /* 0x000fea0003c00000 */
[----:B------:R0:W1:Y:S02]  /*2fd60*/  SHFL.IDX P6, R14, R13, R12, R11 ;  /* 0x0000000c0d0e7389 */ /* 0x00006400000c000b */
[----:B01----:R-:W-:Y:S01]  /*2fd70*/  ENDCOLLECTIVE ;  /* 0x000000000000791b */ /* 0x003fe20003800000 */
.L_x_2108:
[----:B------:R-:W-:-:S04]  /*2fd80*/  @!P0 LEA R6, P5, R36, R3, 0x1 ;  /* 0x0000000324068211 */ /* 0x000fc800078a08ff */
[----:B------:R-:W-:Y:S01]  /*2fd90*/  @!P0 IADD3.X R7, RZ, R2, RZ, P5, !PT ;  /* 0x00000002ff078210 */ /* 0x000fe20002ffe4ff */
[----:B------:R-:W-:Y:S02]  /*2fda0*/  @!P0 IMAD.MOV.U32 R2, RZ, RZ, R6 ;  /* 0x000000ffff028224 */ /* 0x000fe400078e0006 */
[----:B------:R-:W-:Y:S02]  /*2fdb0*/  VIADD R6, R25, 0x50 ;  /* 0x0000005019067836 */ /* 0x000fe40000000000 */
        /* <DEDUP_REMOVED lines=14> */
.L_x_2109:
[----:B------:R-:W-:Y:S02]  /*2fea0*/  IMAD.MOV.U32 R13, RZ, RZ, R0 ;  /* 0x000000ffff0d7224 */ /* 0x000fe400078e0000 */
[----:B------:R-:W-:Y:S02]  /*2feb0*/  IMAD.MOV.U32 R12, RZ, RZ, 0x6 ;  /* 0x00000006ff0c7424 */ /* 0x000fe400078e00ff */
[----:B------:R-:W-:-:S07]  /*2fec0*/  IMAD.MOV.U32 R3, RZ, RZ, R14 ;  /* 0x000000ffff037224 */ /* 0x000fce00078e000e */
[----:B------:R-:W-:Y:S05]  /*2fed0*/  WARPSYNC.COLLECTIVE R15, `(.L_x_2110) ;  /* 0x000000000f087348 */ /* 0x000fea0003c00000 */
[----:B------:R0:W1:Y:S02]  /*2fee0*/  SHFL.IDX P6, R14, R13, R12, R11 ;  /* 0x0000000c0d0e7389 */ /* 0x00006400000c000b */
[----:B01----:R-:W-:Y:S01]  /*2fef0*/  ENDCOLLECTIVE ;  /* 0x000000000000791b */ /* 0x003fe20003800000 */
.L_x_2110:
[----:B------:R-:W-:-:S05]  /*2ff00*/  @!P0 LEA R6, P5, R36, R3, 0x1 ;  /* 0x0000000324068211 */ /* 0x000fca00078a08ff */
[----:B------:R-:W-:Y:S01]  /*2ff10*/  @!P0 IMAD.X R7, RZ, RZ, R2, P5 ;  /* 0x000000ffff078224 */ /* 0x000fe200028e0602 */
[----:B------:R-:W-:Y:S01]  /*2ff20*/  @!P0 MOV R2, R6 ;  /* 0x0000000600028202 */ /* 0x000fe20000000f00 */
        /* <DEDUP_REMOVED lines=10> */
[----:B------:R-:W-:-:S02]  /*2ffd0*/  ISETP.GE.AND P0, PT, R6, R5, PT ;  /* 0x000000050600720c */ /* 0x000fc40003f06270 */
[----:B0-----:R-:W-:-:S11]  /*2ffe0*/  MOV R2, R14 ;  /* 0x0000000e00027202 */ /* 0x001fd60000000f00 */
[----:B------:R-:W-:Y:S05]  /*2fff0*/  WARPSYNC.COLLECTIVE R15, `(.L_x_2111) ;  /* 0x000000000f087348 */ /* 0x000fea0003c00000 */
[----:B------:R0:W1:Y:S02]  /*30000*/  SHFL.IDX P6, R14, R13, R12, R11 ;  /* 0x0000000c0d0e7389 */ /* 0x00006400000c000b */
[----:B01----:R-:W-:Y:S01]  /*30010*/  ENDCOLLECTIVE ;  /* 0x000000000000791b */ /* 0x003fe20003800000 */
.L_x_2111:
[----:B------:R-:W-:Y:S02]  /*30020*/  IMAD.MOV.U32 R13, RZ, RZ, R0 ;  /* 0x000000ffff0d7224 */ /* 0x000fe400078e0000 */
[----:B------:R-:W-:Y:S02]  /*30030*/  IMAD.MOV.U32 R12, RZ, RZ, 0x7 ;  /* 0x00000007ff0c7424 */ /* 0x000fe400078e00ff */
[----:B------:R-:W-:-:S07]  /*30040*/  IMAD.MOV.U32 R3, RZ, RZ, R14 ;  /* 0x000000ffff037224 */ /* 0x000fce00078e000e */
[----:B------:R-:W-:Y:S05]  /*30050*/  WARPSYNC.COLLECTIVE R15, `(.L_x_2112) ;  /* 0x000000000f087348 */ /* 0x000fea0003c00000 */
[----:B------:R0:W1:Y:S02]  /*30060*/  SHFL.IDX P6, R14, R13, R12, R11 ;  /* 0x0000000c0d0e7389 */ /* 0x00006400000c000b */
[----:B01----:R-:W-:Y:S01]  /*30070*/  ENDCOLLECTIVE ;  /* 0x000000000000791b */ /* 0x003fe20003800000 */
.L_x_2112:
[----:B------:R-:W-:-:S05]  /*30080*/  @!P0 LEA R6, P5, R36, R3, 0x1 ;  /* 0x0000000324068211 */ /* 0x000fca00078a08ff */
[----:B------:R-:W-:Y:S02]  /*30090*/  @!P0 IMAD.X R7, RZ, RZ, R2, P5 ;  /* 0x000000ffff078224 */ /* 0x000fe400028e0602 */
[----:B------:R-:W-:-:S03]  /*300a0*/  @!P0 IMAD.MOV.U32 R2, RZ, RZ, R6 ;  /* 0x000000ffff028224 */ /* 0x000fc600078e0006 */
[----:B------:R-:W-:Y:S01]  /*300b0*/  @!P0 MOV R3, R7 ;  /* 0x0000000700038202 */ /* 0x000fe20000000f00 */
[----:B------:R-:W-:-:S04]  /*300c0*/  IMAD.MOV.U32 R13, RZ, RZ, R4 ;  /* 0x000000ffff0d7224 */ /* 0x000fc800078e0004 */
[----:B------:R-:W-:Y:S01]  /*300d0*/  @!PT LDS RZ, [RZ] ;  /* 0x00000000fffff984 */ /* 0x000fe20000000800 */
[----:B------:R-:W-:Y:S01]  /*300e0*/  @!PT LDS RZ, [RZ] ;  /* 0x00000000fffff984 */ /* 0x000fe20000000800 */
[----:B------:R-:W-:Y:S01]  /*300f0*/  @!PT LDS RZ, [RZ] ;  /* 0x00000000fffff984 */ /* 0x000fe20000000800 */
[----:B------:R0:W-:Y:S04]  /*30100*/  @!P0 LDGSTS.E.BYPASS.LTC128B.128 [R34+0x13400], desc[UR60][R2.64], !P4 ;  /* 0x1340000002228fae */ /* 0x0001e8000e101d7c */
[----:B------:R0:W-:Y:S01]  /*30110*/  @!P0 LDGSTS.E.BYPASS.LTC128B.128 [R34+0x17400], desc[UR60][R2.64+0x80], !P3 ;  /* 0x1740008002228fae */ /* 0x0001e2000d901d7c */
[----:B------:R-:W-:-:S03]  /*30120*/  IMAD.MOV.U32 R6, RZ, RZ, R14 ;  /* 0x000000ffff067224 */ /* 0x000fc600078e000e */
[----:B------:R0:W-:Y:S04]  /*30130*/  @!P0 LDGSTS.E.BYPASS.LTC128B.128 [R34+0x1b400], desc[UR60][R2.64+0x100], !P2 ;  /* 0x1b40010002228fae */ /* 0x0001e8000d101d7c */
[----:B------:R0:W-:Y:S02]  /*30140*/  @!P0 LDGSTS.E.BYPASS.LTC128B.128 [R34+0x1f400], desc[UR60][R2.64+0x180], !P1 ;  /* 0x1f40018002228fae */ /* 0x0001e4000c901d7c */
[----:B0-----:R-:W-:Y:S05]  /*30150*/  WARPSYNC.COLLECTIVE R15, `(.L_x_2113) ;  /* 0x000000000f087348 */ /* 0x001fea0003c00000 */
[----:B------:R1:W2:Y:S02]  /*30160*/  SHFL.IDX P6, R14, R13, R12, R11 ;  /* 0x0000000c0d0e7389 */ /* 0x0002a400000c000b */
[----:B012---:R-:W-:Y:S01]  /*30170*/  ENDCOLLECTIVE ;  /* 0x000000000000791b */ /* 0x007fe20003800000 */
.L_x_2113:
[----:B------:R-:W-:Y:S05]  /*30180*/  BRA `(.L_x_2114) ;  /* 0xffffffa000f47947 */ /* 0x000fea000383ffff */
.L_x_1947:
[----:B0-----:R0:W2:Y:S02]  /*30190*/  SYNCS.PHASECHK.TRANS64.TRYWAIT P0, [R17+URZ+0x30820], R0 ;  /* 0x03082000110075a7 */ /* 0x0010a4000800017f */
[----:B--2---:R-:W-:Y:S05]  /*301a0*/  @!P0 NANOSLEEP.SYNCS 0x989680 ;  /* 0x009896800000895d */ /* 0x004fea0003900000 */
[----:B------:R-:W2:Y:S02]  /*301b0*/  @!P0 SYNCS.PHASECHK.TRANS64 P0, [R17+URZ+0x30820], R0 ;  /* 0x03082000110085a7 */ /* 0x000ea4000800007f */
[----:B--2---:R-:W-:Y:S05]  /*301c0*/  @!P0 BRA `(.L_x_1947) ;  /* 0xfffffffc00f08947 */ /* 0x004fea000383ffff */
[----:B------:R-:W-:Y:S05]  /*301d0*/  BRA `(.L_x_2115) ;  /* 0xffffffa400707947 */ /* 0x000fea000383ffff */
.L_x_1952:
[----:B0-----:R0:W1:Y:S02]  /*301e0*/  SYNCS.PHASECHK.TRANS64.TRYWAIT P0, [R7+URZ+0x30840], R2 ;  /* 0x03084002070075a7 */ /* 0x001064000800017f */
[----:B-1----:R-:W-:Y:S05]  /*301f0*/  @!P0 NANOSLEEP.SYNCS 0x989680 ;  /* 0x009896800000895d */ /* 0x002fea0003900000 */
[----:B------:R-:W1:Y:S02]  /*30200*/  @!P0 SYNCS.PHASECHK.TRANS64 P0, [R7+URZ+0x30840], R2 ;  /* 0x03084002070085a7 */ /* 0x000e64000800007f */
[----:B-1----:R-:W-:Y:S05]  /*30210*/  @!P0 BRA `(.L_x_1952) ;  /* 0xfffffffc00f08947 */ /* 0x002fea000383ffff */
[----:B------:R-:W-:Y:S05]  /*30220*/  BRA `(.L_x_2116) ;  /* 0xffffffa800547947 */ /* 0x000fea000383ffff */
.L_x_1953:
        /* <DEDUP_REMOVED lines=8> */
.L_x_2118:
[----:B------:R-:W-:Y:S05]  /*302b0*/  BSYNC B1 ;  /* 0x0000000000017941 */ /* 0x000fea0003800000 */
.L_x_2117:
[----:B------:R-:W-:Y:S01]  /*302c0*/  MOV R13, R8 ;  /* 0x00000008000d7202 */ /* 0x000fe20000000f00 */
[----:B------:R-:W-:Y:S01]  /*302d0*/  IMAD.MOV.U32 R12, RZ, RZ, RZ ;  /* 0x000000ffff0c7224 */ /* 0x000fe200078e00ff */
[----:B------:R-:W-:Y:S01]  /*302e0*/  LOP3.LUT R16, R16, 0xffff7fff, RZ, 0xc0, !PT ;  /* 0xffff7fff10107812 */ /* 0x000fe200078ec0ff */
[----:B------:R-:W-:Y:S01]  /*302f0*/  IMAD.MOV.U32 R11, RZ, RZ, 0x181f ;  /* 0x0000181fff0b7424 */ /* 0x000fe200078e00ff */
[----:B------:R-:W-:Y:S01]  /*30300*/  SHF.L.U32 R4, R36, 0x1, RZ ;  /* 0x0000000124047819 */ /* 0x000fe200000006ff */
[----:B------:R-:W-:Y:S01]  /*30310*/  IMAD.MOV.U32 R15, RZ, RZ, -0x1 ;  /* 0xffffffffff0f7424 */ /* 0x000fe200078e00ff */
[----:B------:R-:W-:Y:S01]  /*30320*/  @P3 LOP3.LUT R16, R16, 0x8000, RZ, 0xfc, !PT ;  /* 0x0000800010103812 */ /* 0x000fe200078efcff */
[----:B------:R-:W-:Y:S02]  /*30330*/  IMAD.MOV.U32 R3, RZ, RZ, R14 ;  /* 0x000000ffff037224 */ /* 0x000fe400078e000e */
[----:B------:R-:W-:-:S07]  /*30340*/  IMAD R9, R9, 0x2, R17 ;  /* 0x0000000209097824 */ /* 0x000fce00078e0211 */
[----:B------:R-:W-:Y:S05]  /*30350*/  WARPSYNC.COLLECTIVE R15, `(.L_x_2119) ;  /* 0x000000000f087348 */ /* 0x000fea0003c00000 */
[----:B------:R0:W1:Y:S02]  /*30360*/  SHFL.IDX P6, R14, R13, R12, R11 ;  /* 0x0000000c0d0e7389 */ /* 0x00006400000c000b */
[----:B01----:R-:W-:Y:S01]  /*30370*/  ENDCOLLECTIVE ;  /* 0x000000000000791b */ /* 0x003fe20003800000 */
.L_x_2119:
        /* <DEDUP_REMOVED lines=8> */
[----:B------:R-:W-:Y:S01]  /*30400*/  LOP3.LUT P1, RZ, R16, 0x4, RZ, 0xc0, !PT ;  /* 0x0000000410ff7812 */ /* 0x000fe2000782c0ff */
[----:B------:R-:W-:-:S12]  /*30410*/  IMAD.MOV.U32 R2, RZ, RZ, R14 ;  /* 0x000000ffff027224 */ /* 0x000fd800078e000e */
[----:B------:R-:W-:Y:S05]  /*30420*/  WARPSYNC.COLLECTIVE R15, `(.L_x_2120) ;  /* 0x000000000f087348 */ /* 0x000fea0003c00000 */
[----:B------:R0:W1:Y:S02]  /*30430*/  SHFL.IDX P6, R14, R13, R12, R11 ;  /* 0x0000000c0d0e7389 */ /* 0x00006400000c000b */
[----:B01----:R-:W-:Y:S01]  /*30440*/  ENDCOLLECTIVE ;  /* 0x000000000000791b */ /* 0x003fe20003800000 */
.L_x_2120:
        /* <DEDUP_REMOVED lines=9> */
[----:B------:R-:W-:-:S03]  /*304e0*/  MOV R35, R14 ;  /* 0x0000000e00237202 */ /* 0x000fc60000000f00 */
[----:B------:R0:W-:Y:S04]  /*304f0*/  LDGSTS.E.BYPASS.LTC128B.128 [R9+0x26400], desc[UR60][R2.64+0x180], !P5 ;  /* 0x2640018002097fae */ /* 0x0001e8000e901d7c */
[----:B0-----:R-:W-:Y:S05]  /*30500*/  WARPSYNC.COLLECTIVE R15, `(.L_x_2121) ;  /* 0x000000000f087348 */ /* 0x001fea0003c00000 */
[----:B------:R1:W2:Y:S02]  /*30510*/  SHFL.IDX P6, R14, R13, R12, R11 ;  /* 0x0000000c0d0e7389 */ /* 0x0002a400000c000b */
[----:B012---:R-:W-:Y:S01]  /*30520*/  ENDCOLLECTIVE ;  /* 0x000000000000791b */ /* 0x007fe20003800000 */
.L_x_2121:
[----:B------:R-:W-:Y:S01]  /*30530*/  IMAD.MOV.U32 R13, RZ, RZ, R21 ;  /* 0x000000ffff0d7224 */ /* 0x000fe200078e0015 */
[----:B------:R-:W-:Y:S01]  /*30540*/  MOV R12, 0x2 ;  /* 0x00000002000c7802 */ /* 0x000fe20000000f00 */
[----:B------:R-:W-:-:S07]  /*30550*/  IMAD.MOV.U32 R2, RZ, RZ, R14 ;  /* 0x000000ffff027224 */ /* 0x000fce00078e000e */
[----:B------:R-:W-:Y:S05]  /*30560*/  WARPSYNC.COLLECTIVE R15, `(.L_x_2122) ;  /* 0x000000000f087348 */ /* 0x000fea0003c00000 */
[----:B------:R0:W1:Y:S02]  /*30570*/  SHFL.IDX P6, R14, R13, R12, R11 ;  /* 0x0000000c0d0e7389 */ /* 0x00006400000c000b */
[----:B01----:R-:W-:Y:S01]  /*30580*/  ENDCOLLECTIVE ;  /* 0x000000000000791b */ /* 0x003fe20003800000 */
.L_x_2122:
        /* <DEDUP_REMOVED lines=14> */
.L_x_2123:
[----:B------:R-:W-:Y:S01]  /*30670*/  MOV R13, R21 ;  /* 0x00000015000d7202 */ /* 0x000fe20000000f00 */
[----:B------:R-:W-:Y:S02]  /*30680*/  IMAD.MOV.U32 R12, RZ, RZ, 0x3 ;  /* 0x00000003ff0c7424 */ /* 0x000fe400078e00ff */
[----:B------:R-:W-:-:S07]  /*30690*/  IMAD.MOV.U32 R2, RZ, RZ, R14 ;  /* 0x000000ffff027224 */ /* 0x000fce00078e000e */
[----:B------:R-:W-:Y:S05]  /*306a0*/  WARPSYNC.COLLECTIVE R15, `(.L_x_2124) ;  /* 0x000000000f087348 */ /* 0x000fea0003c00000 */
[----:B------:R0:W1:Y:S02]  /*306b0*/  SHFL.IDX P6, R14, R13, R12, R11 ;  /* 0x0000000c0d0e7389 */ /* 0x00006400000c000b */
[----:B01----:R-:W-:Y:S01]  /*306c0*/  ENDCOLLECTIVE ;  /* 0x000000000000791b */ /* 0x003fe20003800000 */
.L_x_2124:
        /* <DEDUP_REMOVED lines=17> */
.L_x_2125:
[----:B------:R-:W-:Y:S01]  /*307e0*/  IMAD.MOV.U32 R2, RZ, RZ, R14 ;  /* 0x000000ffff027224 */ /* 0x000fe200078e000e */
[----:B------:R-:W-:Y:S06]  /*307f0*/  BRA `(.L_x_2126) ;  /* 0xffffffa400d07947 */ /* 0x000fec000383ffff */
.L_x_1958:
[----:B-1----:R1:W2:Y:S02]  /*30800*/  SYNCS.PHASECHK.TRANS64.TRYWAIT P0, [R7+URZ+0x30860], R2 ;  /* 0x03086002070075a7 */ /* 0x0022a4000800017f */
[----:B--2---:R-:W-:Y:S05]  /*30810*/  @!P0 NANOSLEEP.SYNCS 0x989680 ;  /* 0x009896800000895d */ /* 0x004fea0003900000 */
[----:B------:R-:W2:Y:S02]  /*30820*/  @!P0 SYNCS.PHASECHK.TRANS64 P0, [R7+URZ+0x30860], R2 ;  /* 0x03086002070085a7 */ /* 0x000ea4000800007f */
[----:B--2---:R-:W-:Y:S05]  /*30830*/  @!P0 BRA `(.L_x_1958) ;  /* 0xfffffffc00f08947 */ /* 0x004fea000383ffff */
[----:B------:R-:W-:Y:S05]  /*30840*/  BRA `(.L_x_2127) ;  /* 0xffffffa800487947 */ /* 0x000fea000383ffff */
.L_x_1959:
[----:B------:R-:W-:Y:S01]  /*30850*/  BSSY B1, `(.L_x_2128) ;  /* 0x0000008000017945 */ /* 0x000fe20003800000 */
[----:B------:R-:W-:Y:S01]  /*30860*/  MOV R13, R19 ;  /* 0x00000013000d7202 */ /* 0x000fe20000000f00 */
[----:B------:R-:W-:Y:S02]  /*30870*/  IMAD.MOV.U32 R12, RZ, RZ, RZ ;  /* 0x000000ffff0c7224 */ /* 0x000fe400078e00ff */
[----:B------:R-:W-:Y:S02]  /*30880*/  IMAD.MOV.U32 R11, RZ, RZ, 0x181f ;  /* 0x0000181fff0b7424 */ /* 0x000fe400078e00ff */
[----:B------:R-:W-:-:S07]  /*30890*/  IMAD.MOV.U32 R15, RZ, RZ, -0x1 ;  /* 0xffffffffff0f7424 */ /* 0x000fce00078e00ff */
[----:B-1----:R-:W-:Y:S05]  /*308a0*/  WARPSYNC.COLLECTIVE R15, `(.L_x_2129) ;  /* 0x000000000f087348 */ /* 0x002fea0003c00000 */
[----:B------:R0:W2:Y:S02]  /*308b0*/  SHFL.IDX P6, R14, R13, R12, R11 ;  /* 0x0000000c0d0e7389 */ /* 0x0000a400000c000b */
[----:B012---:R-:W-:Y:S01]  /*308c0*/  ENDCOLLECTIVE ;  /* 0x000000000000791b */ /* 0x007fe20003800000 */
.L_x_2129:
[----:B------:R-:W-:Y:S05]  /*308d0*/  BSYNC B1 ;  /* 0x0000000000017941 */ /* 0x000fea0003800000 */
.L_x_2128:
[----:B------:R-:W-:Y:S01]  /*308e0*/  MOV R13, R18 ;  /* 0x00000012000d7202 */ /* 0x000fe20000000f00 */
        /* <DEDUP_REMOVED lines=8> */
.L_x_2130:
[----:B------:R-:W-:Y:S02]  /*30970*/  IMAD.MOV.U32 R13, RZ, RZ, R19 ;  /* 0x000000ffff0d7224 */ /* 0x000fe400078e0013 */
[----:B------:R-:W-:Y:S02]  /*30980*/  IMAD.MOV.U32 R12, RZ, RZ, 0x1 ;  /* 0x00000001ff0c7424 */ /* 0x000fe400078e00ff */
[----:B------:R-:W-:-:S07]  /*30990*/  IMAD.MOV.U32 R2, RZ, RZ, R14 ;  /* 0x000000ffff027224 */ /* 0x000fce00078e000e */
[----:B------:R-:W-:Y:S05]  /*309a0*/  WARPSYNC.COLLECTIVE R15, `(.L_x_2131) ;  /* 0x000000000f087348 */ /* 0x000fea0003c00000 */
[----:B------:R0:W1:Y:S02]  /*309b0*/  SHFL.IDX P6, R14, R13, R12, R11 ;  /* 0x0000000c0d0e7389 */ /* 0x00006400000c000b */
[----:B01----:R-:W-:Y:S01]  /*309c0*/  ENDCOLLECTIVE ;  /* 0x000000000000791b */ /* 0x003fe20003800000 */
.L_x_2131:
[----:B------:R-:W-:-:S04]  /*309d0*/  IADD3 R2, P0, R2, R4, RZ ;  /* 0x0000000402027210 */ /* 0x000fc80007f1e0ff */
[----:B------:R-:W-:Y:S02]  /*309e0*/  IADD3.X R3, RZ, R3, RZ, P0, !PT ;  /* 0x00000003ff037210 */ /* 0x000fe400007fe4ff */
        /* <DEDUP_REMOVED lines=16> */
.L_x_2132:
[----:B------:R-:W-:Y:S02]  /*30af0*/  IMAD.MOV.U32 R13, RZ, RZ, R19 ;  /* 0x000000ffff0d7224 */ /* 0x000fe400078e0013 */
[----:B------:R-:W-:Y:S02]  /*30b00*/  IMAD.MOV.U32 R12, RZ, RZ, 0x2 ;  /* 0x00000002ff0c7424 */ /* 0x000fe400078e00ff */
[----:B------:R-:W-:-:S07]  /*30b10*/  IMAD.MOV.U32 R2, RZ, RZ, R14 ;  /* 0x000000ffff027224 */ /* 0x000fce00078e000e */
[----:B------:R-:W-:Y:S05]  /*30b20*/  WARPSYNC.COLLECTIVE R15, `(.L_x_2133) ;  /* 0x000000000f087348 */ /* 0x000fea0003c00000 */
[----:B------:R0:W1:Y:S02]  /*30b30*/  SHFL.IDX P6, R14, R13, R12, R11 ;  /* 0x0000000c0d0e7389 */ /* 0x00006400000c000b */
[----:B01----:R-:W-:Y:S01]  /*30b40*/  ENDCOLLECTIVE ;  /* 0x000000000000791b */ /* 0x003fe20003800000 */
.L_x_2133:
        /* <DEDUP_REMOVED lines=18> */
.L_x_2134:
[----:B------:R-:W-:Y:S01]  /*30c70*/  IMAD.MOV.U32 R13, RZ, RZ, R19 ;  /* 0x000000ffff0d7224 */ /* 0x000fe200078e0013 */
[----:B------:R-:W-:Y:S01]  /*30c80*/  MOV R12, 0x3 ;  /* 0x00000003000c7802 */ /* 0x000fe20000000f00 */
[----:B------:R-:W-:-:S07]  /*30c90*/  IMAD.MOV.U32 R2, RZ, RZ, R14 ;  /* 0x000000ffff027224 */ /* 0x000fce00078e000e */
[----:B------:R-:W-:Y:S05]  /*30ca0*/  WARPSYNC.COLLECTIVE R15, `(.L_x_2135) ;  /* 0x000000000f087348 */ /* 0x000fea0003c00000 */
[----:B------:R0:W1:Y:S02]  /*30cb0*/  SHFL.IDX P6, R14, R13, R12, R11 ;  /* 0x0000000c0d0e7389 */ /* 0x00006400000c000b */
[----:B01----:R-:W-:Y:S01]  /*30cc0*/  ENDCOLLECTIVE ;  /* 0x000000000000791b */ /* 0x003fe20003800000 */
.L_x_2135:
        /* <DEDUP_REMOVED lines=13> */
.L_x_2136:
[----:B------:R-:W-:Y:S01]  /*30da0*/  @!PT LDS RZ, [RZ] ;  /* 0x00000000fffff984 */ /* 0x000fe20000000800 */
[----:B------:R-:W-:Y:S01]  /*30db0*/  @!PT LDS RZ, [RZ] ;  /* 0x00000000fffff984 */ /* 0x000fe20000000800 */
[----:B------:R-:W-:Y:S01]  /*30dc0*/  @!PT LDS RZ, [RZ] ;  /* 0x00000000fffff984 */ /* 0x000fe20000000800 */
[----:B------:R-:W-:Y:S01]  /*30dd0*/  LDGSTS.E.BYPASS.LTC128B.128 [R6+0x3400], desc[UR60][R2.64+0x80], !P0 ;  /* 0x0340008002067fae */ /* 0x000fe2000c101d7c */
[----:B------:R-:W-:-:S13]  /*30de0*/  ISETP.LT.OR P0, PT, R8, 0x21, P2 ;  /* 0x000000210800780c */ /* 0x000fda0001701670 */
[----:B------:R-:W-:Y:S01]  /*30df0*/  LDGSTS.E.BYPASS.LTC128B.128 [R6+0x5400], desc[UR60][R2.64+0x100], !P0 ;  /* 0x0540010002067fae */ /* 0x000fe2000c101d7c */
[----:B------:R-:W-:-:S13]  /*30e00*/  ISETP.LT.OR P0, PT, R8, 0x21, P1 ;  /* 0x000000210800780c */ /* 0x000fda0000f01670 */
[----:B------:R0:W-:Y:S02]  /*30e10*/  LDGSTS.E.BYPASS.LTC128B.128 [R6+0x7400], desc[UR60][R2.64+0x180], !P0 ;  /* 0x0740018002067fae */ /* 0x0001e4000c101d7c */
[----:B0-----:R-:W-:Y:S01]  /*30e20*/  IMAD.MOV.U32 R2, RZ, RZ, R14 ;  /* 0x000000ffff027224 */ /* 0x001fe200078e000e */
[----:B------:R-:W-:Y:S06]  /*30e30*/  BRA `(.L_x_2137) ;  /* 0xffffffa400947947 */ /* 0x000fec000383ffff */
.L_x_1967:
[----:B0-----:R0:W2:Y:S02]  /*30e40*/  SYNCS.PHASECHK.TRANS64.TRYWAIT P0, [R4+URZ+0x30860], R3 ;  /* 0x03086003040075a7 */ /* 0x0010a4000800017f */
[----:B--2---:R-:W-:Y:S05]  /*30e50*/  @!P0 NANOSLEEP.SYNCS 0x989680 ;  /* 0x009896800000895d */ /* 0x004fea0003900000 */
[----:B------:R-:W2:Y:S02]  /*30e60*/  @!P0 SYNCS.PHASECHK.TRANS64 P0, [R4+URZ+0x30860], R3 ;  /* 0x03086003040085a7 */ /* 0x000ea4000800007f */
[----:B--2---:R-:W-:Y:S05]  /*30e70*/  @!P0 BRA `(.L_x_1967) ;  /* 0xfffffffc00f08947 */ /* 0x004fea000383ffff */
[----:B------:R-:W-:Y:S05]  /*30e80*/  BRA `(.L_x_2138) ;  /* 0xffffffa800b87947 */ /* 0x000fea000383ffff */
.L_x_1968:
[----:B------:R-:W-:Y:S01]  /*30e90*/  BSSY B0, `(.L_x_2139) ;  /* 0x0000008000007945 */ /* 0x000fe20003800000 */
[----:B------:R-:W-:Y:S01]  /*30ea0*/  IMAD.MOV.U32 R13, RZ, RZ, R19 ;  /* 0x000000ffff0d7224 */ /* 0x000fe200078e0013 */
[----:B------:R-:W-:Y:S01]  /*30eb0*/  MOV R12, RZ ;  /* 0x000000ff000c7202 */ /* 0x000fe20000000f00 */
[----:B------:R-:W-:Y:S02]  /*30ec0*/  IMAD.MOV.U32 R11, RZ, RZ, 0x181f ;  /* 0x0000181fff0b7424 */ /* 0x000fe400078e00ff */
[----:B------:R-:W-:-:S07]  /*30ed0*/  IMAD.MOV.U32 R15, RZ, RZ, -0x1 ;  /* 0xffffffffff0f7424 */ /* 0x000fce00078e00ff */
[----:B01----:R-:W-:Y:S05]  /*30ee0*/  WARPSYNC.COLLECTIVE R15, `(.L_x_2140) ;  /* 0x000000000f087348 */ /* 0x003fea0003c00000 */
[----:B------:R2:W3:Y:S02]  /*30ef0*/  SHFL.IDX P6, R14, R13, R12, R11 ;  /* 0x0000000c0d0e7389 */ /* 0x0004e400000c000b */
[----:B0123--:R-:W-:Y:S01]  /*30f00*/  ENDCOLLECTIVE ;  /* 0x000000000000791b */ /* 0x00ffe20003800000 */
.L_x_2140:
[----:B------:R-:W-:Y:S05]  /*30f10*/  BSYNC B0 ;  /* 0x0000000000007941 */ /* 0x000fea0003800000 */
.L_x_2139:
[----:B------:R-:W-:Y:S01]  /*30f20*/  IMAD.MOV.U32 R13, RZ, RZ, R18 ;  /* 0x000000ffff0d7224 */ /* 0x000fe200078e0012 */
[----:B------:R-:W-:Y:S01]  /*30f30*/  MOV R12, RZ ;  /* 0x000000ff000c7202 */ /* 0x000fe20000000f00 */
[----:B------:R-:W-:Y:S01]  /*30f40*/  IMAD.MOV.U32 R11, RZ, RZ, 0x181f ;  /* 0x0000181fff0b7424 */ /* 0x000fe200078e00ff */
[C---:B------:R-:W-:Y:S01]  /*30f50*/  LOP3.LUT R7, R36.reuse, 0x40, RZ, 0xfc, !PT ;  /* 0x0000004024077812 */ /* 0x040fe200078efcff */
[----:B------:R-:W-:Y:S01]  /*30f60*/  IMAD.MOV.U32 R15, RZ, RZ, -0x1 ;  /* 0xffffffffff0f7424 */ /* 0x000fe200078e00ff */
[----:B------:R-:W-:Y:S01]  /*30f70*/  LOP3.LUT R6, R36, 0x80, RZ, 0xfc, !PT ;  /* 0x0000008024067812 */ /* 0x000fe200078efcff */
[----:B------:R-:W-:Y:S01]  /*30f80*/  IMAD.MOV.U32 R3, RZ, RZ, R14 ;  /* 0x000000ffff037224 */ /* 0x000fe200078e000e */
[----:B------:R-:W-:Y:S01]  /*30f90*/  LEA R0, R0, R17, 0x1 ;  /* 0x0000001100007211 */ /* 0x000fe200078e08ff */
[----:B------:R-:W-:-:S07]  /*30fa0*/  IMAD.SHL.U32 R8, R36, 0x2, RZ ;  /* 0x0000000224087824 */ /* 0x000fce00078e00ff */
[----:B------:R-:W-:Y:S05]  /*30fb0*/  WARPSYNC.COLLECTIVE R15, `(.L_x_2141) ;  /* 0x000000000f087348 */ /* 0x000fea0003c00000 */
[----:B------:R0:W1:Y:S02]  /*30fc0*/  SHFL.IDX P6, R14, R13, R12, R11 ;  /* 0x0000000c0d0e7389 */ /* 0x00006400000c000b */
[----:B01----:R-:W-:Y:S01]  /*30fd0*/  ENDCOLLECTIVE ;  /* 0x000000000000791b */ /* 0x003fe20003800000 */
.L_x_2141:
[----:B------:R-:W-:Y:S02]  /*30fe0*/  ULDC UR4, c[0x0][0x2f4] ;  /* 0x0000bd0000047ab9 */ /* 0x000fe40000000800 */
        /* <DEDUP_REMOVED lines=19> */
.L_x_2142:
[----:B------:R-:W-:Y:S01]  /*31120*/  @!PT LDS RZ, [RZ] ;  /* 0x00000000fffff984 */ /* 0x000fe20000000800 */
[----:B------:R-:W-:Y:S01]  /*31130*/  @!PT LDS RZ, [RZ] ;  /* 0x00000000fffff984 */ /* 0x000fe20000000800 */
[----:B------:R-:W-:Y:S01]  /*31140*/  @!PT LDS RZ, [RZ] ;  /* 0x00000000fffff984 */ /* 0x000fe20000000800 */
[----:B------:R-:W-:Y:S01]  /*31150*/  LDGSTS.E.BYPASS.LTC128B.128 [R0+0x4400], desc[UR60][R2.64+0x100], !P4 ;  /* 0x0440010002007fae */ /* 0x000fe2000e101d7c */
[----:B------:R-:W-:Y:S01]  /*31160*/  ISETP.LT.OR P4, PT, R5, 0x1, P0 ;  /* 0x000000010500780c */ /* 0x000fe20000781670 */
[----:B------:R-:W-:-:S12]  /*31170*/  IMAD.MOV.U32 R13, RZ, RZ, R18 ;  /* 0x000000ffff0d7224 */ /* 0x000fd800078e0012 */
[----:B------:R0:W-:Y:S02]  /*31180*/  LDGSTS.E.BYPASS.LTC128B.128 [R0+0x6400], desc[UR60][R2.64+0x180], !P4 ;  /* 0x0640018002007fae */ /* 0x0001e4000e101d7c */
[----:B0-----:R-:W-:-:S07]  /*31190*/  IMAD.MOV.U32 R3, RZ, RZ, R14 ;  /* 0x000000ffff037224 */ /* 0x001fce00078e000e */
[----:B------:R-:W-:Y:S05]  /*311a0*/  WARPSYNC.COLLECTIVE R15, `(.L_x_2143) ;  /* 0x000000000f087348 */ /* 0x000fea0003c00000 */
[----:B------:R0:W1:Y:S02]  /*311b0*/  SHFL.IDX P6, R14, R13, R12, R11 ;  /* 0x0000000c0d0e7389 */ /* 0x00006400000c000b */
[----:B01----:R-:W-:Y:S01]  /*311c0*/  ENDCOLLECTIVE ;  /* 0x000000000000791b */ /* 0x003fe20003800000 */
.L_x_2143:
[----:B------:R-:W-:Y:S02]  /*311d0*/  IMAD.MOV.U32 R13, RZ, RZ, R19 ;  /* 0x000000ffff0d7224 */ /* 0x000fe400078e0013 */
[----:B------:R-:W-:Y:S01]  /*311e0*/  IMAD.MOV.U32 R12, RZ, RZ, 0x2 ;  /* 0x00000002ff0c7424 */ /* 0x000fe200078e00ff */
[----:B------:R-:W-:-:S13]  /*311f0*/  IADD3 R2, P4, R14, R8, RZ ;  /* 0x000000080e027210 */ /* 0x000fda0007f9e0ff */
[----:B------:R-:W-:Y:S05]  /*31200*/  WARPSYNC.COLLECTIVE R15, `(.L_x_2144) ;  /* 0x000000000f087348 */ /* 0x000fea0003c00000 */
[----:B------:R0:W1:Y:S02]  /*31210*/  SHFL.IDX P6, R14, R13, R12, R11 ;  /* 0x0000000c0d0e7389 */ /* 0x00006400000c000b */
[----:B01----:R-:W-:Y:S01]  /*31220*/  ENDCOLLECTIVE ;  /* 0x000000000000791b */ /* 0x003fe20003800000 */
.L_x_2144:
[----:B------:R-:W-:Y:S02]  /*31230*/  IADD3.X R3, RZ, R3, RZ, P4, !PT ;  /* 0x00000003ff037210 */ /* 0x000fe400027fe4ff */
        /* <DEDUP_REMOVED lines=11> */
.L_x_2145:
        /* <DEDUP_REMOVED lines=14> */
.L_x_2146:
        /* <DEDUP_REMOVED lines=12> */
.L_x_2147:
        /* <DEDUP_REMOVED lines=9> */
.L_x_1973:
[----:B------:R-:W-:Y:S01]  /*31520*/  BSSY B0, `(.L_x_2149) ;  /* 0x0000008000007945 */ /* 0x000fe20003800000 */
[----:B------:R-:W-:Y:S01]  /*31530*/  MOV R13, R24 ;  /* 0x00000018000d7202 */ /* 0x000fe20000000f00 */
[----:B------:R-:W-:Y:S02]  /*31540*/  IMAD.MOV.U32 R12, RZ, RZ, RZ ;  /* 0x000000ffff0c7224 */ /* 0x000fe400078e00ff */
[----:B------:R-:W-:Y:S02]  /*31550*/  IMAD.MOV.U32 R11, RZ, RZ, 0x1f ;  /* 0x0000001fff0b7424 */ /* 0x000fe400078e00ff */
[----:B------:R-:W-:-:S07]  /*31560*/  IMAD.MOV.U32 R15, RZ, RZ, -0x1 ;  /* 0xffffffffff0f7424 */ /* 0x000fce00078e00ff */
[----:B0-----:R-:W-:Y:S05]  /*31570*/  WARPSYNC.COLLECTIVE R15, `(.L_x_2150) ;  /* 0x000000000f087348 */ /* 0x001fea0003c00000 */
[----:B------:R1:W2:Y:S02]  /*31580*/  SHFL.IDX P6, R14, R13, R12, R11 ;  /* 0x0000000c0d0e7389 */ /* 0x0002a400000c000b */
[----:B012---:R-:W-:Y:S01]  /*31590*/  ENDCOLLECTIVE ;  /* 0x000000000000791b */ /* 0x007fe20003800000 */
.L_x_2150:
[----:B------:R-:W-:Y:S05]  /*315a0*/  BSYNC B0 ;  /* 0x0000000000007941 */ /* 0x000fea0003800000 */
.L_x_2149:
[----:B------:R-:W-:Y:S01]  /*315b0*/  MOV R13, R24 ;  /* 0x00000018000d7202 */ /* 0x000fe20000000f00 */
[----:B------:R-:W-:Y:S01]  /*315c0*/  IMAD.MOV.U32 R12, RZ, RZ, 0x1 ;  /* 0x00000001ff0c7424 */ /* 0x000fe200078e00ff */
[----:B------:R-:W-:Y:S01]  /*315d0*/  IADD3 R9, R27, R10, RZ ;  /* 0x0000000a1b097210 */ /* 0x000fe20007ffe0ff */
[----:B------:R-:W-:Y:S02]  /*315e0*/  IMAD.MOV.U32 R11, RZ, RZ, 0x1f ;  /* 0x0000001fff0b7424 */ /* 0x000fe400078e00ff */
[----:B------:R-:W-:Y:S02]  /*315f0*/  IMAD.MOV.U32 R15, RZ, RZ, -0x1 ;  /* 0xffffffffff0f7424 */ /* 0x000fe400078e00ff */
[----:B------:R-:W-:-:S07]  /*31600*/  IMAD.MOV.U32 R0, RZ, RZ, R14 ;  /* 0x000000ffff007224 */ /* 0x000fce00078e000e */
[----:B------:R-:W-:Y:S05]  /*31610*/  WARPSYNC.COLLECTIVE R15, `(.L_x_2151) ;  /* 0x000000000f087348 */ /* 0x000fea0003c00000 */
[----:B------:R0:W1:Y:S02]  /*31620*/  SHFL.IDX P6, R14, R13, R12, R11 ;  /* 0x0000000c0d0e7389 */ /* 0x00006400000c000b */
[----:B01----:R-:W-:Y:S01]  /*31630*/  ENDCOLLECTIVE ;  /* 0x000000000000791b */ /* 0x003fe20003800000 */
.L_x_2151:
[----:B------:R-:W-:Y:S02]  /*31640*/  ULDC UR4, c[0x0][0xc3c] ;  /* 0x00030f0000047ab9 */ /* 0x000fe40000000800 */
[----:B------:R-:W-:-:S13]  /*31650*/  ISETP.GE.OR P1, PT, R9, UR4, !P0 ;  /* 0x0000000409007c0c */ /* 0x000fda000c726670 */
[----:B------:R-:W0:Y:S08]  /*31660*/  @!P1 LDC.64 R2, c[0x0][0xc80] ;  /* 0x00032000ff029b82 */ /* 0x000e300000000a00 */
[----:B------:R-:W1:Y:S01]  /*31670*/  @!P1 LDC.64 R4, c[0x0][0xc78] ;  /* 0x00031e00ff049b82 */ /* 0x000e620000000a00 */
[----:B------:R-:W-:Y:S01]  /*31680*/  CS2R R24, SRZ ;  /* 0x0000000000187805 */ /* 0x000fe2000001ff00 */
[----:B------:R-:W-:-:S02]  /*31690*/  IMAD.MOV.U32 R8, RZ, RZ, RZ ;  /* 0x000000ffff087224 */ /* 0x000fc400078e00ff */
[----:B------:R-:W-:Y:S02]  /*316a0*/  IMAD.MOV.U32 R11, RZ, RZ, RZ ;  /* 0x000000ffff0b7224 */ /* 0x000fe400078e00ff */
[----:B------:R-:W-:Y:S02]  /*316b0*/  IMAD.MOV.U32 R6, RZ, RZ, R14 ;  /* 0x000000ffff067224 */ /* 0x000fe400078e000e */
[----:B0-----:R-:W-:-:S05]  /*316c0*/  @!P1 IMAD.WIDE R2, R9, 0x4, R2 ;  /* 0x0000000409029825 */ /* 0x001fca00078e0202 */
[----:B------:R1:W2:Y:S02]  /*316d0*/  @!P1 LDG.E R7, desc[UR60][R2.64] ;  /* 0x0000003c02079981 */ /* 0x0002a4000c1e1900 */
[----:B-1----:R-:W-:-:S05]  /*316e0*/  @!P1 IMAD.WIDE R2, R9, 0x4, R4 ;  /* 0x0000000409029825 */ /* 0x002fca00078e0204 */
[----:B------:R-:W3:Y:S01]  /*316f0*/  @!P1 LDG.E R4, desc[UR60][R2.64] ;  /* 0x0000003c02049981 */ /* 0x000ee2000c1e1900 */
[C---:B------:R-:W-:Y:S02]  /*31700*/  ISETP.GE.U32.AND P2, PT, R10.reuse, 0x2, PT ;  /* 0x000000020a00780c */ /* 0x040fe40003f46070 */
[C---:B------:R-:W-:Y:S02]  /*31710*/  ISETP.GE.U32.AND P3, PT, R10.reuse, 0x4, PT ;  /* 0x000000040a00780c */ /* 0x040fe40003f66070 */
[C---:B------:R-:W-:Y:S02]  /*31720*/  ISETP.GE.U32.AND P4, PT, R10.reuse, 0x8, PT ;  /* 0x000000080a00780c */ /* 0x040fe40003f86070 */
[C---:B------:R-:W-:Y:S01]  /*31730*/  ISETP.GE.U32.AND P5, PT, R10.reuse, 0x10, PT ;  /* 0x000000100a00780c */ /* 0x040fe20003fa6070 */
[----:B--2---:R-:W-:Y:S02]  /*31740*/  @!P1 IMAD.MOV.U32 R25, RZ, RZ, R7 ;  /* 0x000000ffff199224 */ /* 0x004fe400078e0007 */
[----:B---3--:R-:W-:Y:S01]  /*31750*/  @!P1 IMAD.MOV.U32 R8, RZ, RZ, R4 ;  /* 0x000000ffff089224 */ /* 0x008fe200078e0004 */
[----:B------:R-:W-:-:S03]  /*31760*/  ISETP.NE.AND P1, PT, R10, RZ, PT ;  /* 0x000000ff0a00720c */ /* 0x000fc60003f25270 */
[----:B------:R-:W-:-:S10]  /*31770*/  IMAD R13, R8, R25, RZ ;  /* 0x00000019080d7224 */ /* 0x000fd400078e02ff */
[----:B------:R-:W-:Y:S05]  /*31780*/  WARPSYNC.COLLECTIVE R15, `(.L_x_2152) ;  /* 0x000000000f087348 */ /* 0x000fea0003c00000 */
[----:B------:R0:W1:Y:S02]  /*31790*/  SHFL.UP P6, R14, R13, R12, R11 ;  /* 0x0400000c0d0e7389 */ /* 0x00006400000c000b */
[----:B01----:R-:W-:Y:S01]  /*317a0*/  ENDCOLLECTIVE ;  /* 0x000000000000791b */ /* 0x003fe20003800000 */
.L_x_2152:
[----:B------:R-:W-:Y:S01]  /*317b0*/  IMAD.MOV.U32 R12, RZ, RZ, 0x2 ;  /* 0x00000002ff0c7424 */ /* 0x000fe200078e00ff */
[----:B------:R-:W-:-:S04]  /*317c0*/  SEL R4, R14, RZ, P1 ;  /* 0x000000ff0e047207 */ /* 0x000fc80000800000 */
[----:B------:R-:W-:-:S05]  /*317d0*/  IADD3 R4, R13, R4, RZ ;  /* 0x000000040d047210 */ /* 0x000fca0007ffe0ff */
[----:B------:R-:W-:-:S07]  /*317e0*/  IMAD.MOV.U32 R13, RZ, RZ, R4 ;  /* 0x000000ffff0d7224 */ /* 0x000fce00078e0004 */
[----:B------:R-:W-:Y:S05]  /*317f0*/  WARPSYNC.COLLECTIVE R15, `(.L_x_2153) ;  /* 0x000000000f087348 */ /* 0x000fea0003c00000 */
[----:B------:R0:W1:Y:S02]  /*31800*/  SHFL.UP P6, R14, R13, R12, R11 ;  /* 0x0400000c0d0e7389 */ /* 0x00006400000c000b */
[----:B01----:R-:W-:Y:S01]  /*31810*/  ENDCOLLECTIVE ;  /* 0x000000000000791b */ /* 0x003fe20003800000 */
.L_x_2153:
[----:B------:R-:W-:Y:S02]  /*31820*/  MOV R12, 0x4 ;  /* 0x00000004000c7802 */ /* 0x000fe40000000f00 */
[----:B------:R-:W-:-:S05]  /*31830*/  SEL R3, R14, RZ, P2 ;  /* 0x000000ff0e037207 */ /* 0x000fca0001000000 */
[----:B------:R-:W-:-:S04]  /*31840*/  IMAD.IADD R2, R4, 0x1, R3 ;  /* 0x0000000104027824 */ /* 0x000fc800078e0203 */
[----:B------:R-:W-:-:S07]  /*31850*/  IMAD.MOV.U32 R13, RZ, RZ, R2 ;  /* 0x000000ffff0d7224 */ /* 0x000fce00078e0002 */
[----:B------:R-:W-:Y:S05]  /*31860*/  WARPSYNC.COLLECTIVE R15, `(.L_x_2154) ;  /* 0x000000000f087348 */ /* 0x000fea0003c00000 */
[----:B------:R0:W1:Y:S02]  /*31870*/  SHFL.UP P6, R14, R13, R12, R11 ;  /* 0x0400000c0d0e7389 */ /* 0x00006400000c000b */
[----:B01----:R-:W-:Y:S01]  /*31880*/  ENDCOLLECTIVE ;  /* 0x000000000000791b */ /* 0x003fe20003800000 */
.L_x_2154:
[----:B------:R-:W-:Y:S01]  /*31890*/  IMAD.MOV.U32 R12, RZ, RZ, 0x8 ;  /* 0x00000008ff0c7424 */ /* 0x000fe200078e00ff */
[----:B------:R-:W-:-:S05]  /*318a0*/  SEL R3, R14, RZ, P3 ;  /* 0x000000ff0e037207 */ /* 0x000fca0001800000 */
[----:B------:R-:W-:-:S04]  /*318b0*/  IMAD.IADD R3, R2, 0x1, R3 ;  /* 0x0000000102037824 */ /* 0x000fc800078e0203 */
[----:B------:R-:W-:-:S07]  /*318c0*/  IMAD.MOV.U32 R13, RZ, RZ, R3 ;  /* 0x000000ffff0d7224 */ /* 0x000fce00078e0003 */
[----:B------:R-:W-:Y:S05]  /*318d0*/  WARPSYNC.COLLECTIVE R15, `(.L_x_2155) ;  /* 0x000000000f087348 */ /* 0x000fea0003c00000 */
[----:B------:R0:W1:Y:S02]  /*318e0*/  SHFL.UP P6, R14, R13, R12, R11 ;  /* 0x0400000c0d0e7389 */ /* 0x00006400000c000b */
[----:B01----:R-:W-:Y:S01]  /*318f0*/  ENDCOLLECTIVE ;  /* 0x000000000000791b */ /* 0x003fe20003800000 */
.L_x_2155:
[----:B------:R-:W-:Y:S01]  /*31900*/  IMAD.MOV.U32 R12, RZ, RZ, 0x10 ;  /* 0x00000010ff0c7424 */ /* 0x000fe200078e00ff */
[----:B------:R-:W-:-:S05]  /*31910*/  SEL R4, R14, RZ, P4 ;  /* 0x000000ff0e047207 */ /* 0x000fca0002000000 */
[----:B------:R-:W-:-:S05]  /*31920*/  IMAD.IADD R4, R3, 0x1, R4 ;  /* 0x0000000103047824 */ /* 0x000fca00078e0204 */
[----:B------:R-:W-:-:S07]  /*31930*/  MOV R13, R4 ;  /* 0x00000004000d7202 */ /* 0x000fce0000000f00 */
[----:B------:R-:W-:Y:S05]  /*31940*/  WARPSYNC.COLLECTIVE R15, `(.L_x_2156) ;  /* 0x000000000f087348 */ /* 0x000fea0003c00000 */
[----:B------:R0:W1:Y:S02]  /*31950*/  SHFL.UP P6, R14, R13, R12, R11 ;  /* 0x0400000c0d0e7389 */ /* 0x00006400000c000b */
[----:B01----:R-:W-:Y:S01]  /*31960*/  ENDCOLLECTIVE ;  /* 0x000000000000791b */ /* 0x003fe20003800000 */
.L_x_2156:
[----:B------:R-:W-:Y:S01]  /*31970*/  IMAD.MOV.U32 R12, RZ, RZ, 0x1f ;  /* 0x0000001fff0c7424 */ /* 0x000fe200078e00ff */
[----:B------:R-:W-:Y:S02]  /*31980*/  MOV R11, 0x1f ;  /* 0x0000001f000b7802 */ /* 0x000fe40000000f00 */
[----:B------:R-:W-:-:S05]  /*31990*/  SEL R3, R14, RZ, P5 ;  /* 0x000000ff0e037207 */ /* 0x000fca0002800000 */
[----:B------:R-:W-:-:S04]  /*319a0*/  IMAD.IADD R3, R4, 0x1, R3 ;  /* 0x0000000104037824 */ /* 0x000fc800078e0203 */
[----:B------:R-:W-:-:S07]  /*319b0*/  IMAD.MOV.U32 R13, RZ, RZ, R3 ;  /* 0x000000ffff0d7224 */ /* 0x000fce00078e0003 */
[----:B------:R-:W-:Y:S05]  /*319c0*/  WARPSYNC.COLLECTIVE R15, `(.L_x_2157) ;  /* 0x000000000f087348 */ /* 0x000fea0003c00000 */
[----:B------:R0:W1:Y:S02]  /*319d0*/  SHFL.IDX P6, R14, R13, R12, R11 ;  /* 0x0000000c0d0e7389 */ /* 0x00006400000c000b */
[----:B01----:R-:W-:Y:S01]  /*319e0*/  ENDCOLLECTIVE ;  /* 0x000000000000791b */ /* 0x003fe20003800000 */
.L_x_2157:
[----:B------:R-:W-:Y:S05]  /*319f0*/  BRA `(.L_x_2158) ;  /* 0xffffffa800107947 */ /* 0x000fea000383ffff */
.L_x_1976:
[----:B------:R-:W-:Y:S01]  /*31a00*/  BSSY B0, `(.L_x_2159) ;  /* 0x0000007000007945 */ /* 0x000fe20003800000 */
[----:B------:R-:W-:Y:S02]  /*31a10*/  IMAD.MOV.U32 R12, RZ, RZ, 0x1 ;  /* 0x00000001ff0c7424 */ /* 0x000fe400078e00ff */
[----:B------:R-:W-:Y:S02]  /*31a20*/  IMAD.MOV.U32 R11, RZ, RZ, RZ ;  /* 0x000000ffff0b7224 */ /* 0x000fe400078e00ff */
[----:B------:R-:W-:-:S07]  /*31a30*/  IMAD.MOV.U32 R15, RZ, RZ, -0x1 ;  /* 0xffffffffff0f7424 */ /* 0x000fce00078e00ff */
[----:B------:R-:W-:Y:S05]  /*31a40*/  WARPSYNC.COLLECTIVE R15, `(.L_x_2160) ;  /* 0x000000000f087348 */ /* 0x000fea0003c00000 */
[----:B------:R0:W1:Y:S02]  /*31a50*/  SHFL.UP P6, R14, R13, R12, R11 ;  /* 0x0400000c0d0e7389 */ /* 0x00006400000c000b */
[----:B01----:R-:W-:Y:S01]  /*31a60*/  ENDCOLLECTIVE ;  /* 0x000000000000791b */ /* 0x003fe20003800000 */
.L_x_2160:
[----:B------:R-:W-:Y:S05]  /*31a70*/  BSYNC B0 ;  /* 0x0000000000007941 */ /* 0x000fea0003800000 */
.L_x_2159:
[----:B------:R-:W-:Y:S01]  /*31a80*/  SEL R14, R14, RZ, P1 ;  /* 0x000000ff0e0e7207 */ /* 0x000fe20000800000 */
[----:B------:R-:W-:Y:S01]  /*31a90*/  IMAD.MOV.U32 R11, RZ, RZ, RZ ;  /* 0x000000ffff0b7224 */ /* 0x000fe200078e00ff */
[----:B------:R-:W-:Y:S01]  /*31aa0*/  MOV R12, 0x2 ;  /* 0x00000002000c7802 */ /* 0x000fe20000000f00 */
[----:B------:R-:W-:Y:S02]  /*31ab0*/  IMAD.MOV.U32 R15, RZ, RZ, -0x1 ;  /* 0xffffffffff0f7424 */ /* 0x000fe400078e00ff */
[----:B------:R-:W-:-:S07]  /*31ac0*/  IMAD.IADD R13, R13, 0x1, R14 ;  /* 0x000000010d0d7824 */ /* 0x000fce00078e020e */
[----:B------:R-:W-:Y:S05]  /*31ad0*/  WARPSYNC.COLLECTIVE R15, `(.L_x_2161) ;  /* 0x000000000f087348 */ /* 0x000fea0003c00000 */
[----:B------:R0:W1:Y:S02]  /*31ae0*/  SHFL.UP P6, R14, R13, R12, R11 ;  /* 0x0400000c0d0e7389 */ /* 0x00006400000c000b */
[----:B01----:R-:W-:Y:S01]  /*31af0*/  ENDCOLLECTIVE ;  /* 0x000000000000791b */ /* 0x003fe20003800000 */
.L_x_2161:
[----:B------:R-:W-:Y:S02]  /*31b00*/  MOV R12, 0x4 ;  /* 0x00000004000c7802 */ /* 0x000fe40000000f00 */
[----:B------:R-:W-:-:S05]  /*31b10*/  SEL R2, R14, RZ, P2 ;  /* 0x000000ff0e027207 */ /* 0x000fca0001000000 */
[----:B------:R-:W-:-:S04]  /*31b20*/  IMAD.IADD R2, R13, 0x1, R2 ;  /* 0x000000010d027824 */ /* 0x000fc800078e0202 */
[----:B------:R-:W-:-:S07]  /*31b30*/  IMAD.MOV.U32 R13, RZ, RZ, R2 ;  /* 0x000000ffff0d7224 */ /* 0x000fce00078e0002 */
[----:B------:R-:W-:Y:S05]  /*31b40*/  WARPSYNC.COLLECTIVE R15, `(.L_x_2162) ;  /* 0x000000000f087348 */ /* 0x000fea0003c00000 */
[----:B------:R0:W1:Y:S02]  /*31b50*/  SHFL.UP P6, R14, R13, R12, R11 ;  /* 0x0400000c0d0e7389 */ /* 0x00006400000c000b */
[----:B01----:R-:W-:Y:S01]  /*31b60*/  ENDCOLLECTIVE ;  /* 0x000000000000791b */ /* 0x003fe20003800000 */
.L_x_2162:
[----:B------:R-:W-:Y:S01]  /*31b70*/  IMAD.MOV.U32 R12, RZ, RZ, 0x8 ;  /* 0x00000008ff0c7424 */ /* 0x000fe200078e00ff */
[----:B------:R-:W-:-:S05]  /*31b80*/  SEL R3, R14, RZ, P3 ;  /* 0x000000ff0e037207 */ /* 0x000fca0001800000 */
[----:B------:R-:W-:-:S04]  /*31b90*/  IMAD.IADD R3, R2, 0x1, R3 ;  /* 0x0000000102037824 */ /* 0x000fc800078e0203 */
[----:B------:R-:W-:-:S07]  /*31ba0*/  IMAD.MOV.U32 R13, RZ, RZ, R3 ;  /* 0x000000ffff0d7224 */ /* 0x000fce00078e0003 */
[----:B------:R-:W-:Y:S05]  /*31bb0*/  WARPSYNC.COLLECTIVE R15, `(.L_x_2163) ;  /* 0x000000000f087348 */ /* 0x000fea0003c00000 */
[----:B------:R0:W1:Y:S02]  /*31bc0*/  SHFL.UP P6, R14, R13, R12, R11 ;  /* 0x0400000c0d0e7389 */ /* 0x00006400000c000b */
[----:B01----:R-:W-:Y:S01]  /*31bd0*/  ENDCOLLECTIVE ;  /* 0x000000000000791b */ /* 0x003fe20003800000 */
.L_x_2163:
[----:B------:R-:W-:Y:S01]  /*31be0*/  IMAD.MOV.U32 R12, RZ, RZ, 0x10 ;  /* 0x00000010ff0c7424 */ /* 0x000fe200078e00ff */
[----:B------:R-:W-:-:S05]  /*31bf0*/  SEL R4, R14, RZ, P4 ;  /* 0x000000ff0e047207 */ /* 0x000fca0002000000 */
[----:B------:R-:W-:-:S05]  /*31c00*/  IMAD.IADD R4, R3, 0x1, R4 ;  /* 0x0000000103047824 */ /* 0x000fca00078e0204 */
[----:B------:R-:W-:-:S07]  /*31c10*/  MOV R13, R4 ;  /* 0x00000004000d7202 */ /* 0x000fce0000000f00 */
[----:B------:R-:W-:Y:S05]  /*31c20*/  WARPSYNC.COLLECTIVE R15, `(.L_x_2164) ;  /* 0x000000000f087348 */ /* 0x000fea0003c00000 */
[----:B------:R0:W1:Y:S02]  /*31c30*/  SHFL.UP P6, R14, R13, R12, R11 ;  /* 0x0400000c0d0e7389 */ /* 0x00006400000c000b */
[----:B01----:R-:W-:Y:S01]  /*31c40*/  ENDCOLLECTIVE ;  /* 0x000000000000791b */ /* 0x003fe20003800000 */
.L_x_2164:
        /* <DEDUP_REMOVED lines=8> */
.L_x_2165:
[----:B------:R-:W-:Y:S05]  /*31cd0*/  BRA `(.L_x_2166) ;  /* 0xffffffa400fc7947 */ /* 0x000fea000383ffff */
.L_x_1978:
[----:B------:R-:W-:Y:S01]  /*31ce0*/  BSSY B0, `(.L_x_2167) ;  /* 0x0000006000007945 */ /* 0x000fe20003800000 */
[----:B------:R-:W-:Y:S01]  /*31cf0*/  PLOP3.LUT P6, PT, P6, PT, PT, 0x8, 0x0 ;  /* 0x000000000000781c */ /* 0x000fe200037ce170 */
[----:B------:R-:W-:-:S12]  /*31d00*/  IMAD.MOV.U32 R15, RZ, RZ, -0x1 ;  /* 0xffffffffff0f7424 */ /* 0x000fd800078e00ff */
[----:B0-----:R-:W-:Y:S05]  /*31d10*/  WARPSYNC.COLLECTIVE R15, `(.L_x_2168) ;  /* 0x000000000f087348 */ /* 0x001fea0003c00000 */
[----:B------:R-:W-:Y:S01]  /*31d20*/  VOTE.ANY R14, PT, P6 ;  /* 0x00000000000e7806 */ /* 0x000fe200030e0100 */
[----:B0-----:R-:W-:Y:S06]  /*31d30*/  ENDCOLLECTIVE ;  /* 0x000000000000791b */ /* 0x001fec0003800000 */
.L_x_2168:
[----:B------:R-:W-:Y:S05]  /*31d40*/  BSYNC B0 ;  /* 0x0000000000007941 */ /* 0x000fea0003800000 */
.L_x_2167:
[----:B------:R-:W-:Y:S01]  /*31d50*/  IMAD.MOV.U32 R2, RZ, RZ, R14 ;  /* 0x000000ffff027224 */ /* 0x000fe200078e000e */
[----:B------:R-:W-:Y:S01]  /*31d60*/  MOV R15, 0xffffffff ;  /* 0xffffffff000f7802 */ /* 0x000fe20000000f00 */
[----:B------:R-:W-:Y:S02]  /*31d70*/  IMAD.MOV.U32 R13, RZ, RZ, R25 ;  /* 0x000000ffff0d7224 */ /* 0x000fe400078e0019 */
[----:B------:R0:W1:Y:S01]  /*31d80*/  POPC R12, R2 ;  /* 0x00000002000c7309 */ /* 0x0000620000000000 */
[----:B------:R-:W-:-:S07]  /*31d90*/  IMAD.MOV.U32 R11, RZ, RZ, 0x1f ;  /* 0x0000001fff0b7424 */ /* 0x000fce00078e00ff */
[----:B01----:R-:W-:Y:S05]  /*31da0*/  WARPSYNC.COLLECTIVE R15, `(.L_x_2169) ;  /* 0x000000000f087348 */ /* 0x003fea0003c00000 */
[----:B-1----:R1:W2:Y:S02]  /*31db0*/  SHFL.IDX P6, R14, R13, R12, R11 ;  /* 0x0000000c0d0e7389 */ /* 0x0022a400000c000b */
[----:B012---:R-:W-:Y:S01]  /*31dc0*/  ENDCOLLECTIVE ;  /* 0x000000000000791b */ /* 0x007fe20003800000 */
.L_x_2169:
[----:B------:R-:W-:Y:S02]  /*31dd0*/  IMAD.IADD R27, R12, 0x1, R27 ;  /* 0x000000010c1b7824 */ /* 0x000fe400078e021b */
[----:B------:R-:W-:Y:S02]  /*31de0*/  IMAD.MOV.U32 R13, RZ, RZ, R8 ;  /* 0x000000ffff0d7224 */ /* 0x000fe400078e0008 */
[----:B------:R-:W-:-:S07]  /*31df0*/  IMAD.MOV.U32 R25, RZ, RZ, R14 ;  /* 0x000000ffff197224 */ /* 0x000fce00078e000e */
[----:B------:R-:W-:Y:S05]  /*31e00*/  WARPSYNC.COLLECTIVE R15, `(.L_x_2170) ;  /* 0x000000000f087348 */ /* 0x000fea0003c00000 */
[----:B------:R0:W1:Y:S02]  /*31e10*/  SHFL.IDX P6, R14, R13, R12, R11 ;  /* 0x0000000c0d0e7389 */ /* 0x00006400000c000b */
[----:B01----:R-:W-:Y:S01]  /*31e20*/  ENDCOLLECTIVE ;  /* 0x000000000000791b */ /* 0x003fe20003800000 */
.L_x_2170:
[----:B------:R-:W-:Y:S01]  /*31e30*/  IMAD.MOV.U32 R8, RZ, RZ, R14 ;  /* 0x000000ffff087224 */ /* 0x000fe200078e000e */
[----:B------:R-:W-:Y:S06]  /*31e40*/  BRA `(.L_x_2171) ;  /* 0xffffffa400e07947 */ /* 0x000fec000383ffff */
.L_x_1980:
[----:B------:R-:W-:Y:S01]  /*31e50*/  BSSY B0, `(.L_x_2172) ;  /* 0x0000007000007945 */ /* 0x000fe20003800000 */
[----:B------:R-:W-:Y:S01]  /*31e60*/  MOV R13, R3 ;  /* 0x00000003000d7202 */ /* 0x000fe20000000f00 */
[----:B------:R-:W-:Y:S02]  /*31e70*/  IMAD.MOV.U32 R11, RZ, RZ, 0x1f ;  /* 0x0000001fff0b7424 */ /* 0x000fe400078e00ff */
[----:B------:R-:W-:-:S07]  /*31e80*/  IMAD.MOV.U32 R15, RZ, RZ, -0x1 ;  /* 0xffffffffff0f7424 */ /* 0x000fce00078e00ff */
[----:B0-23--:R-:W-:Y:S05]  /*31e90*/  WARPSYNC.COLLECTIVE R15, `(.L_x_2173) ;  /* 0x000000000f087348 */ /* 0x00dfea0003c00000 */
[----:B------:R1:W4:Y:S02]  /*31ea0*/  SHFL.IDX P6, R14, R13, R12, R11 ;  /* 0x0000000c0d0e7389 */ /* 0x00032400000c000b */
[----:B01234-:R-:W-:Y:S01]  /*31eb0*/  ENDCOLLECTIVE ;  /* 0x000000000000791b */ /* 0x01ffe20003800000 */
.L_x_2173:
[----:B------:R-:W-:Y:S05]  /*31ec0*/  BSYNC B0 ;  /* 0x0000000000007941 */ /* 0x000fea0003800000 */
.L_x_2172:
[----:B------:R-:W-:Y:S01]  /*31ed0*/  IMAD.MOV.U32 R24, RZ, RZ, R14 ;  /* 0x000000ffff187224 */ /* 0x000fe200078e000e */
[----:B------:R-:W-:Y:S06]  /*31ee0*/  BRA `(.L_x_1979) ;  /* 0xffffffa400d07947 */ /* 0x000fec000383ffff */
.L_x_1986:
[----:B-1----:R1:W2:Y:S02]  /*31ef0*/  SYNCS.PHASECHK.TRANS64.TRYWAIT P0, [R5+URZ+0x30820], R0 ;  /* 0x03082000050075a7 */ /* 0x0022a4000800017f */
[----:B--2---:R-:W-:Y:S05]  /*31f00*/  @!P0 NANOSLEEP.SYNCS 0x989680 ;  /* 0x009896800000895d */ /* 0x004fea0003900000 */
[----:B------:R-:W2:Y:S02]  /*31f10*/  @!P0 SYNCS.PHASECHK.TRANS64 P0, [R5+URZ+0x30820], R0 ;  /* 0x03082000050085a7 */ /* 0x000ea4000800007f */
[----:B--2---:R-:W-:Y:S05]  /*31f20*/  @!P0 BRA `(.L_x_1986) ;  /* 0xfffffffc00f08947 */ /* 0x004fea000383ffff */
[----:B------:R-:W-:Y:S05]  /*31f30*/  BRA `(.L_x_2174) ;  /* 0xffffffb000287947 */ /* 0x000fea000383ffff */
.L_x_1987:
[----:B------:R-:W2:Y:S01]  /*31f40*/  S2R R2, SR_TID.X ;  /* 0x0000000000027919 */ /* 0x000ea20000002100 */
[----:B------:R-:W-:Y:S01]  /*31f50*/  BSSY B0, `(.L_x_2175) ;  /* 0x000000a000007945 */ /* 0x000fe20003800000 */
[----:B------:R-:W-:Y:S01]  /*31f60*/  MOV R12, RZ ;  /* 0x000000ff000c7202 */ /* 0x000fe20000000f00 */
[----:B------:R-:W-:Y:S02]  /*31f70*/  IMAD.MOV.U32 R11, RZ, RZ, 0x1f ;  /* 0x0000001fff0b7424 */ /* 0x000fe400078e00ff */
[----:B------:R-:W-:Y:S01]  /*31f80*/  IMAD.MOV.U32 R15, RZ, RZ, -0x1 ;  /* 0xffffffffff0f7424 */ /* 0x000fe200078e00ff */
[----:B--2---:R-:W-:-:S04]  /*31f90*/  SHF.R.U32.HI R2, RZ, 0x5, R2 ;  /* 0x00000005ff027819 */ /* 0x004fc80000011602 */
[----:B------:R-:W-:-:S05]  /*31fa0*/  LOP3.LUT R2, R2, 0x3, RZ, 0xc0, !PT ;  /* 0x0000000302027812 */ /* 0x000fca00078ec0ff */
[----:B------:R-:W-:-:S07]  /*31fb0*/  IMAD.MOV.U32 R13, RZ, RZ, R2 ;  /* 0x000000ffff0d7224 */ /* 0x000fce00078e0002 */
[----:B01-3--:R-:W-:Y:S05]  /*31fc0*/  WARPSYNC.COLLECTIVE R15, `(.L_x_2176) ;  /* 0x000000000f087348 */ /* 0x00bfea0003c00000 */
[----:B------:R2:W4:Y:S02]  /*31fd0*/  SHFL.IDX P6, R14, R13, R12, R11 ;  /* 0x0000000c0d0e7389 */ /* 0x00052400000c000b */
[----:B01234-:R-:W-:Y:S01]  /*31fe0*/  ENDCOLLECTIVE ;  /* 0x000000000000791b */ /* 0x01ffe20003800000 */
.L_x_2176:
[----:B------:R-:W-:Y:S05]  /*31ff0*/  BSYNC B0 ;  /* 0x0000000000007941 */ /* 0x000fea0003800000 */
.L_x_2175:
[----:B------:R-:W-:Y:S05]  /*32000*/  BRA `(.L_x_2177) ;  /* 0xffffffb000107947 */ /* 0x000fea000383ffff */
.L_x_1988:
[----:B------:R-:W-:Y:S01]  /*32010*/  BSSY B0, `(.L_x_2178) ;  /* 0x0000006000007945 */ /* 0x000fe20003800000 */
[----:B------:R-:W-:-:S07]  /*32020*/  IMAD.MOV.U32 R15, RZ, RZ, -0x1 ;  /* 0xffffffffff0f7424 */ /* 0x000fce00078e00ff */
[----:B01-3--:R-:W-:Y:S05]  /*32030*/  WARPSYNC.COLLECTIVE R15, `(.L_x_2179) ;  /* 0x000000000f0c7348 */ /* 0x00bfea0003c00000 */
[----:B------:R-:W-:Y:S02]  /*32040*/  ELECT P6, UR62, PT ;  /* 0x00000000003e782f */ /* 0x000fe400038c0000 */
[----:B------:R-:W-:Y:S01]  /*32050*/  MOV R14, UR62 ;  /* 0x0000003e000e7c02 */ /* 0x000fe20008000f00 */
[----:B01-3--:R-:W-:Y:S10]  /*32060*/  ENDCOLLECTIVE ;  /* 0x000000000000791b */ /* 0x00bff40003800000 */
.L_x_2179:
[----:B------:R-:W-:Y:S05]  /*32070*/  BSYNC B0 ;  /* 0x0000000000007941 */ /* 0x000fea0003800000 */
.L_x_2178:
[----:B------:R-:W-:Y:S05]  /*32080*/  BRA `(.L_x_2180) ;  /* 0xffffffb000047947 */ /* 0x000fea000383ffff */
.L_x_1990:
[----:B-1----:R1:W2:Y:S02]  /*32090*/  SYNCS.PHASECHK.TRANS64.TRYWAIT P1, [R3+URZ+0x30840], R2 ;  /* 0x03084002030075a7 */ /* 0x0022a4000802017f */
[----:B--2---:R-:W-:Y:S05]  /*320a0*/  @!P1 NANOSLEEP.SYNCS 0x989680 ;  /* 0x009896800000995d */ /* 0x004fea0003900000 */
[----:B------:R-:W2:Y:S02]  /*320b0*/  @!P1 SYNCS.PHASECHK.TRANS64 P1, [R3+URZ+0x30840], R2 ;  /* 0x03084002030095a7 */ /* 0x000ea4000802007f */
[----:B--2---:R-:W-:Y:S05]  /*320c0*/  @!P1 BRA `(.L_x_1990) ;  /* 0xfffffffc00f09947 */ /* 0x004fea000383ffff */
[----:B------:R-:W-:Y:S05]  /*320d0*/  BRA `(.L_x_2181) ;  /* 0xffffffb0002c7947 */ /* 0x000fea000383ffff */
.L_x_1992:
[----:B--2---:R2:W4:Y:S02]  /*320e0*/  SYNCS.PHASECHK.TRANS64.TRYWAIT P1, [R5+URZ+0x30840], R0 ;  /* 0x03084000050075a7 */ /* 0x004524000802017f */
[----:B----4-:R-:W-:Y:S05]  /*320f0*/  @!P1 NANOSLEEP.SYNCS 0x989680 ;  /* 0x009896800000995d */ /* 0x010fea0003900000 */
[----:B------:R-:W4:Y:S02]  /*32100*/  @!P1 SYNCS.PHASECHK.TRANS64 P1, [R5+URZ+0x30840], R0 ;  /* 0x03084000050095a7 */ /* 0x000f24000802007f */
[----:B----4-:R-:W-:Y:S05]  /*32110*/  @!P1 BRA `(.L_x_1992) ;  /* 0xfffffffc00f09947 */ /* 0x010fea000383ffff */
[----:B------:R-:W-:Y:S05]  /*32120*/  BRA `(.L_x_2182) ;  /* 0xffffffb000387947 */ /* 0x000fea000383ffff */
.L_x_1994:
[----:B----4-:R4:W0:Y:S02]  /*32130*/  SYNCS.PHASECHK.TRANS64.TRYWAIT P1, [R3+URZ+0x30860], R2 ;  /* 0x03086002030075a7 */ /* 0x010824000802017f */
[----:B0-----:R-:W-:Y:S05]  /*32140*/  @!P1 NANOSLEEP.SYNCS 0x989680 ;  /* 0x009896800000995d */ /* 0x001fea0003900000 */
[----:B------:R-:W0:Y:S02]  /*32150*/  @!P1 SYNCS.PHASECHK.TRANS64 P1, [R3+URZ+0x30860], R2 ;  /* 0x03086002030095a7 */ /* 0x000e24000802007f */
[----:B0-----:R-:W-:Y:S05]  /*32160*/  @!P1 BRA `(.L_x_1994) ;  /* 0xfffffffc00f09947 */ /* 0x001fea000383ffff */
[----:B------:R-:W-:Y:S05]  /*32170*/  BRA `(.L_x_2183) ;  /* 0xffffffb000347947 */ /* 0x000fea000383ffff */
.L_x_2184:
        /* <DEDUP_REMOVED lines=16> */
.L_x_15975:


//--------------------- .text._ZN7cutlass13device_kernelIN5flash11enable_sm90INS1_16FlashAttnFwdSm90INS1_25CollectiveMainloopFwdSm90ILi2EN4cute5tupleIJNS5_1CILi1EEES8_S8_EEENS6_IJNS7_ILi128EEENS7_ILi80EEENS7_ILi256EEEEEELi256ENS_6half_tEfNS_4arch4Sm90ELb1ELb0ELb1ELb0ELb1ELb0ELb0ELb1ELb1ELb1ELb1ELb0EEENS1_21CollectiveEpilogueFwdINS6_IJSA_SC_SB_EEES9_SE_SG_Li256ELb0ELb1ELb1ELb0EEENS1_19SingleTileSchedulerILb0ELb1ELb1ELi128EEEEEEEEEvNT_6ParamsE --------------------------
	.section	.text._ZN7cutlass13device_kernelIN5flash11enable_sm90INS1_16FlashAttnFwdSm90INS1_25CollectiveMainloopFwdSm90ILi2EN4cute5tupleIJNS5_1CILi1EEES8_S8_EEENS6_IJNS7_ILi128EEENS7_ILi80EEENS7_ILi256EEEEEELi256ENS_6half_tEfNS_4arch4Sm90ELb1ELb0ELb1ELb0ELb1ELb0ELb0ELb1ELb1ELb1ELb1ELb0EEENS1_21CollectiveEpilogueFwdINS6_IJSA_SC_SB_EEES9_SE_SG_Li256ELb0ELb1ELb1ELb0EEENS1_19SingleTileSchedulerILb0ELb1ELb1ELi128EEEEEEEEEvNT_6ParamsE,"ax",@progbits
	.align	128
.text._ZN7cutlass13device_kernelIN5flash11enable_sm90INS1_16FlashAttnFwdSm90INS1_25CollectiveMainloopFwdSm90ILi2EN4cute5tupleIJNS5_1CILi1EEES8_S8_EEENS6_IJNS7_ILi128EEENS7_ILi80EEENS7_ILi256EEEEEELi256ENS_6half_tEfNS_4arch4Sm90ELb1ELb0ELb1ELb0ELb1ELb0ELb0ELb1ELb1ELb1ELb1ELb0EEENS1_21CollectiveEpilogueFwdINS6_IJSA_SC_SB_EEES9_SE_SG_Li256ELb0ELb1ELb1ELb0EEENS1_19SingleTileSchedulerILb0ELb1ELb1ELi128EEEEEEEEEvNT_6ParamsE:
        .type           _ZN7cutlass13device_kernelIN5flash11enable_sm90INS1_16FlashAttnFwdSm90INS1_25CollectiveMainloopFwdSm90ILi2EN4cute5tupleIJNS5_1CILi1EEES8_S8_EEENS6_IJNS7_ILi128EEENS7_ILi80EEENS7_ILi256EEEEEELi256ENS_6half_tEfNS_4arch4Sm90ELb1ELb0ELb1ELb0ELb1ELb0ELb0ELb1ELb1ELb1ELb1ELb0EEENS1_21CollectiveEpilogueFwdINS6_IJSA_SC_SB_EEES9_SE_SG_Li256ELb0ELb1ELb1ELb0EEENS1_19SingleTileSchedulerILb0ELb1ELb1ELi128EEEEEEEEEvNT_6ParamsE,@function
        .size           _ZN7cutlass13device_kernelIN5flash11enable_sm90INS1_16FlashAttnFwdSm90INS1_25CollectiveMainloopFwdSm90ILi2EN4cute5tupleIJNS5_1CILi1EEES8_S8_EEENS6_IJNS7_ILi128EEENS7_ILi80EEENS7_ILi256EEEEEELi256ENS_6half_tEfNS_4arch4Sm90ELb1ELb0ELb1ELb0ELb1ELb0ELb0ELb1ELb1ELb1ELb1ELb0EEENS1_21CollectiveEpilogueFwdINS6_IJSA_SC_SB_EEES9_SE_SG_Li256ELb0ELb1ELb1ELb0EEENS1_19SingleTileSchedulerILb0ELb1ELb1ELi128EEEEEEEEEvNT_6ParamsE,(.L_x_15976 - _ZN7cutlass13device_kernelIN5flash11enable_sm90INS1_16FlashAttnFwdSm90INS1_25CollectiveMainloopFwdSm90ILi2EN4cute5tupleIJNS5_1CILi1EEES8_S8_EEENS6_IJNS7_ILi128EEENS7_ILi80EEENS7_ILi256EEEEEELi256ENS_6half_tEfNS_4arch4Sm90ELb1ELb0ELb1ELb0ELb1ELb0ELb0ELb1ELb1ELb1ELb1ELb0EEENS1_21CollectiveEpilogueFwdINS6_IJSA_SC_SB_EEES9_SE_SG_Li256ELb0ELb1ELb1ELb0EEENS1_19SingleTileSchedulerILb0ELb1ELb1ELi128EEEEEEEEEvNT_6ParamsE)
        .other          _ZN7cutlass13device_kernelIN5flash11enable_sm90INS1_16FlashAttnFwdSm90INS1_25CollectiveMainloopFwdSm90ILi2EN4cute5tupleIJNS5_1CILi1EEES8_S8_EEENS6_IJNS7_ILi128EEENS7_ILi80EEENS7_ILi256EEEEEELi256ENS_6half_tEfNS_4arch4Sm90ELb1ELb0ELb1ELb0ELb1ELb0ELb0ELb1ELb1ELb1ELb1ELb0EEENS1_21CollectiveEpilogueFwdINS6_IJSA_SC_SB_EEES9_SE_SG_Li256ELb0ELb1ELb1ELb0EEENS1_19SingleTileSchedulerILb0ELb1ELb1ELi128EEEEEEEEEvNT_6ParamsE,@"STO_CUDA_ENTRY STV_DEFAULT"
_ZN7cutlass13device_kernelIN5flash11enable_sm90INS1_16FlashAttnFwdSm90INS1_25CollectiveMainloopFwdSm90ILi2EN4cute5tupleIJNS5_1CILi1EEES8_S8_EEENS6_IJNS7_ILi128EEENS7_ILi80EEENS7_ILi256EEEEEELi256ENS_6half_tEfNS_4arch4Sm90ELb1ELb0ELb1ELb0ELb1ELb0ELb0ELb1ELb1ELb1ELb1ELb0EEENS1_21CollectiveEpilogueFwdINS6_IJSA_SC_SB_EEES9_SE_SG_Li256ELb0ELb1ELb1ELb0EEENS1_19SingleTileSchedulerILb0ELb1ELb1ELi128EEEEEEEEEvNT_6ParamsE:
        /* <DEDUP_REMOVED lines=45> */
.L_x_2185:
        /* <DEDUP_REMOVED lines=22> */
.L_x_2186:
        /* <DEDUP_REMOVED lines=18> */
.L_x_2187:
        /* <DEDUP_REMOVED lines=22> */
.L_x_2188:
        /* <DEDUP_REMOVED lines=23> */
.L_x_2189:
        /* <DEDUP_REMOVED lines=10> */
.L_x_2192:
        /* <DEDUP_REMOVED lines=19> */
[----:B------:R-:W1:Y:S01]  /*09f0*/  S2UR UR60, SR_CTAID.X ;  /* 0x00000000003c79c3 */ /* 0x000e620000002500 */
[----:B------:R-:W-:Y:S01]  /*0a00*/  ULDC UR4, c[0x0][0x448] ;  /* 0x0001120000047ab9 */ /* 0x000fe20000000800 */
[----:B------:R-:W-:Y:S01]  /*0a10*/  ULDC UR6, c[0x0][0x424] ;  /* 0x0001090000067ab9 */ /* 0x000fe20000000800 */
[----:B------:R-:W-:Y:S01]  /*0a20*/  UISETP.NE.AND UP1, UPT, UR4, 0x1, UPT ;  /* 0x000000010400788c */ /* 0x000fe2000bf25270 */
[----:B------:R-:W-:Y:S02]  /*0a30*/  ULDC UR7, c[0x0][0x288] ;  /* 0x0000a20000077ab9 */ /* 0x000fe40000000800 */
[----:B------:R-:W-:Y:S01]  /*0a40*/  ULDC.64 UR4, c[0x0][0x418] ;  /* 0x0001060000047ab9 */ /* 0x000fe20000000a00 */
[----:B------:R-:W-:Y:S02]  /*0a50*/  UIADD3 UR7, -UR7, 0x50, URZ ;  /* 0x0000005007077890 */ /* 0x000fe4000fffe13f */
[----:B------:R-:W-:Y:S02]  /*0a60*/  UISETP.NE.U32.AND UP0, UPT, UR4, URZ, UPT ;  /* 0x0000003f0400728c */ /* 0x000fe4000bf05070 */
[----:B------:R-:W-:-:S02]  /*0a70*/  UP2UR UR4, UPR, URZ, 0x2 ;  /* 0x000000023f047883 */ /* 0x000fc40008000000 */
[----:B------:R-:W-:Y:S01]  /*0a80*/  UISETP.NE.AND.EX UP0, UPT, UR5, URZ, UPT, UP0 ;  /* 0x0000003f0500728c */ /* 0x000fe2000bf05300 */
[----:B------:R-:W-:Y:S02]  /*0a90*/  ULDC UR8, c[0x0][0x2f0] ;  /* 0x0000bc0000087ab9 */ /* 0x000fe40000000800 */
[----:B------:R-:W-:Y:S01]  /*0aa0*/  @UP1 ULDC UR5, c[0x0][0x44c] ;  /* 0x0001130000051ab9 */ /* 0x000fe20000000800 */
[----:B------:R-:W-:Y:S01]  /*0ab0*/  MOV R19, UR4 ;  /* 0x0000000400137c02 */ /* 0x000fe20008000f00 */
[----:B------:R-:W-:Y:S01]  /*0ac0*/  USEL UR11, UR6, 0x1, UP0 ;  /* 0x00000001060b7887 */ /* 0x000fe20008000000 */
[----:B------:R-:W-:Y:S01]  /*0ad0*/  @UP1 ULDC UR10, c[0x0][0x450] ;  /* 0x00011400000a1ab9 */ /* 0x000fe20000000800 */
[----:B------:R-:W-:Y:S02]  /*0ae0*/  USHF.R.U32.HI UR12, URZ, 0x10, UR9 ;  /* 0x000000103f0c7899 */ /* 0x000fe40008011609 */
[----:B------:R-:W-:Y:S02]  /*0af0*/  UIMAD UR7, UR11, UR8, UR7 ;  /* 0x000000080b0772a4 */ /* 0x000fe4000f8e0207 */
[----:B------:R-:W-:Y:S01]  /*0b00*/  IMAD.U32 R17, RZ, RZ, UR11 ;  /* 0x0000000bff117e24 */ /* 0x000fe2000f8e00ff */
[----:B-1----:R-:W-:-:S04]  /*0b10*/  USHF.L.U32 UR60, UR60, 0x7, URZ ;  /* 0x000000073c3c7899 */ /* 0x002fc8000800063f */
[----:B------:R-:W-:Y:S02]  /*0b20*/  @UP1 UIADD3 UR4, UR60, 0x7f, URZ ;  /* 0x0000007f3c041890 */ /* 0x000fe4000fffe03f */
[----:B------:R-:W-:Y:S02]  /*0b30*/  UIADD3 UR6, UR60, 0x7f, URZ ;  /* 0x0000007f3c067890 */ /* 0x000fe4000fffe03f */
[----:B------:R-:W-:Y:S02]  /*0b40*/  UIMAD.WIDE.U32 UR4, UR4, UR5, URZ ;  /* 0x00000005040472a5 */ /* 0x000fe4000f8e003f */
[----:B------:R-:W-:Y:S02]  /*0b50*/  UIMAD UR4, UR11, UR8, 0x4f ;  /* 0x0000004f0b0474a4 */ /* 0x000fe4000f8e0208 */
[----:B------:R-:W-:Y:S02]  /*0b60*/  @UP1 USHF.R.U32.HI UR6, URZ, UR10, UR5 ;  /* 0x0000000a3f061299 */ /* 0x000fe40008011605 */
[----:B------:R-:W-:-:S02]  /*0b70*/  UIMAD.WIDE UR4, UR4, 0x66666667, URZ ;  /* 0x66666667040478a5 */ /* 0x000fc4000f8e023f */
[----:B------:R-:W-:Y:S02]  /*0b80*/  UIADD3 UR6, UR7, UR6, URZ ;  /* 0x0000000607067290 */ /* 0x000fe4000fffe03f */
[----:B------:R-:W-:Y:S02]  /*0b90*/  USHF.R.U32.HI UR4, URZ, 0x1f, UR5 ;  /* 0x0000001f3f047899 */ /* 0x000fe40008011605 */
[----:B------:R-:W-:Y:S02]  /*0ba0*/  UIMAD.WIDE UR6, UR6, 0x66666667, URZ ;  /* 0x66666667060678a5 */ /* 0x000fe4000f8e023f */
[----:B------:R-:W-:Y:S02]  /*0bb0*/  ULEA.HI.SX32 UR4, UR5, UR4, 0x1b ;  /* 0x0000000405047291 */ /* 0x000fe4000f8fda3f */
[----:B------:R-:W-:-:S04]  /*0bc0*/  USHF.R.U32.HI UR6, URZ, 0x1f, UR7 ;  /* 0x0000001f3f067899 */ /* 0x000fc80008011607 */
[----:B------:R-:W-:Y:S02]  /*0bd0*/  ULEA.HI.SX32 UR6, UR7, UR6, 0x1b ;  /* 0x0000000607067291 */ /* 0x000fe4000f8fda3f */
[----:B------:R-:W-:Y:S02]  /*0be0*/  ULOP3.LUT UR7, UR9, 0xffff, URZ, 0xc0, !UPT ;  /* 0x0000ffff09077892 */ /* 0x000fe4000f8ec03f */
[----:B------:R-:W-:-:S04]  /*0bf0*/  UISETP.LT.AND UP0, UPT, UR4, UR6, UPT ;  /* 0x000000060400728c */ /* 0x000fc8000bf01270 */
[----:B------:R-:W-:Y:S02]  /*0c00*/  USEL UR11, UR4, UR6, UP0 ;  /* 0x00000006040b7287 */ /* 0x000fe40008000000 */
[----:B------:R-:W-:Y:S02]  /*0c10*/  UISETP.NE.AND UP0, UPT, UR12, URZ, UPT ;  /* 0x0000003f0c00728c */ /* 0x000fe4000bf05270 */
[----:B------:R-:W-:Y:S01]  /*0c20*/  UISETP.GE.AND UP1, UPT, UR11, 0x1, UPT ;  /* 0x000000010b00788c */ /* 0x000fe2000bf26270 */
[----:B------:R-:W-:-:S05]  /*0c30*/  UMOV UR4, URZ ;  /* 0x0000003f00047c82 */ /* 0x000fca0008000000 */
[----:B------:R-:W-:-:S03]  /*0c40*/  PLOP3.LUT P0, PT, PT, PT, UP1, 0x80, 0x0 ;  /* 0x000000000000781c */ /* 0x000fc60003f0f018 */
[----:B------:R-:W-:-:S10]  /*0c50*/  @!UP0 ULDC UR12, c[0x0][0x9f0] ;  /* 0x00027c00000c8ab9 */ /* 0x000fd40000000800 */
[----:B------:R-:W-:Y:S05]  /*0c60*/  @!P0 BRA `(.L_x_2194) ;  /* 0x0000000000848947 */ /* 0x000fea0003800000 */
[----:B------:R-:W-:Y:S01]  /*0c70*/  IMAD.U32 R3, RZ, RZ, UR12 ;  /* 0x0000000cff037e24 */ /* 0x000fe2000f8e00ff */
[----:B------:R-:W-:Y:S01]  /*0c80*/  UIADD3 UR6, UR12, -0x1, UR11 ;  /* 0xffffffff0c067890 */ /* 0x000fe2000fffe00b */
[----:B------:R-:W-:-:S03]  /*0c90*/  UMOV UR4, URZ ;  /* 0x0000003f00047c82 */ /* 0x000fc60008000000 */
[-C--:B------:R-:W-:Y:S02]  /*0ca0*/  IABS R0, R3.reuse ;  /* 0x0000000300007213 */ /* 0x080fe40000000000 */
[----:B------:R-:W-:Y:S01]  /*0cb0*/  MOV R4, UR6 ;  /* 0x0000000600047c02 */ /* 0x000fe20008000f00 */
[----:B------:R-:W-:Y:S01]  /*0cc0*/  ULOP3.LUT UR6, UR6, UR12, URZ, 0x3c, !UPT ;  /* 0x0000000c06067292 */ /* 0x000fe2000f8e3c3f */
[----:B------:R-:W-:Y:S02]  /*0cd0*/  R2UR UR13, R0 ;  /* 0x00000000000d72ca */ /* 0x000fe400000e0000 */
[----:B------:R-:W-:Y:S02]  /*0ce0*/  IABS R4, R4 ;  /* 0x0000000400047213 */ /* 0x000fe40000000000 */
[----:B------:R-:W-:-:S03]  /*0cf0*/  IABS R5, R3 ;  /* 0x0000000300057213 */ /* 0x000fc60000000000 */
        /* <DEDUP_REMOVED lines=24> */
.L_x_2194:
[----:B------:R-:W-:Y:S01]  /*0e80*/  UIMAD UR6, UR7, UR4, URZ ;  /* 0x00000004070672a4 */ /* 0x000fe2000f8e023f */
[----:B------:R-:W-:Y:S01]  /*0e90*/  IMAD.U32 R0, RZ, RZ, UR11 ;  /* 0x0000000bff007e24 */ /* 0x000fe2000f8e00ff */
[----:B------:R-:W-:Y:S01]  /*0ea0*/  MOV R3, UR4 ;  /* 0x0000000400037c02 */ /* 0x000fe20008000f00 */
[----:B------:R-:W-:Y:S01]  /*0eb0*/  VIADD R18, R25, 0xffffff80 ;  /* 0xffffff8019127836 */ /* 0x000fe20000000000 */
[----:B------:R-:W-:Y:S01]  /*0ec0*/  R2UR UR5, R17 ;  /* 0x00000000110572ca */ /* 0x000fe200000e0000 */
[----:B0-----:R-:W-:Y:S01]  /*0ed0*/  IMAD.MOV.U32 R2, RZ, RZ, RZ ;  /* 0x000000ffff027224 */ /* 0x001fe200078e00ff */
[----:B------:R-:W-:Y:S01]  /*0ee0*/  VIADDMNMX R0, R3, UR6, R0, PT ;  /* 0x0000000603007c46 */ /* 0x000fe2000b800100 */
[----:B------:R-:W-:Y:S01]  /*0ef0*/  IMAD.U32 R22, RZ, RZ, UR6 ;  /* 0x00000006ff167e24 */ /* 0x000fe2000f8e00ff */
[----:B------:R-:W-:Y:S02]  /*0f00*/  PLOP3.LUT P0, PT, PT, PT, PT, 0x80, 0x0 ;  /* 0x000000000000781c */ /* 0x000fe40003f0f070 */
[----:B------:R-:W-:-:S02]  /*0f10*/  CS2R R150, SRZ ;  /* 0x0000000000967805 */ /* 0x000fc4000001ff00 */
[----:B------:R-:W-:Y:S02]  /*0f20*/  R2UR UR61, R0 ;  /* 0x00000000003d72ca */ /* 0x000fe400000e0000 */
[----:B------:R-:W-:Y:S02]  /*0f30*/  CS2R R148, SRZ ;  /* 0x0000000000947805 */ /* 0x000fe4000001ff00 */
[----:B------:R-:W-:Y:S02]  /*0f40*/  MOV R0, RZ ;  /* 0x000000ff00007202 */ /* 0x000fe40000000f00 */
[----:B------:R-:W-:Y:S02]  /*0f50*/  CS2R R146, SRZ ;  /* 0x0000000000927805 */ /* 0x000fe4000001ff00 */
[----:B------:R-:W-:Y:S02]  /*0f60*/  CS2R R144, SRZ ;  /* 0x0000000000907805 */ /* 0x000fe4000001ff00 */
[----:B------:R-:W-:-:S02]  /*0f70*/  CS2R R142, SRZ ;  /* 0x00000000008e7805 */ /* 0x000fc4000001ff00 */
[----:B------:R-:W-:Y:S01]  /*0f80*/  CS2R R140, SRZ ;  /* 0x00000000008c7805 */ /* 0x000fe2000001ff00 */
[----:B------:R-:W-:Y:S01]  /*0f90*/  UIMAD UR4, UR5, UR8, URZ ;  /* 0x00000008050472a4 */ /* 0x000fe2000f8e023f */
[----:B------:R-:W-:Y:S02]  /*0fa0*/  CS2R R138, SRZ ;  /* 0x00000000008a7805 */ /* 0x000fe4000001ff00 */
[----:B------:R-:W-:Y:S02]  /*0fb0*/  CS2R R136, SRZ ;  /* 0x0000000000887805 */ /* 0x000fe4000001ff00 */
[----:B------:R-:W-:Y:S02]  /*0fc0*/  CS2R R134, SRZ ;  /* 0x0000000000867805 */ /* 0x000fe4000001ff00 */
[----:B------:R-:W-:Y:S02]  /*0fd0*/  CS2R R132, SRZ ;  /* 0x0000000000847805 */ /* 0x000fe4000001ff00 */
[----:B------:R-:W-:Y:S01]  /*0fe0*/  CS2R R130, SRZ ;  /* 0x0000000000827805 */ /* 0x000fe2000001ff00 */
[----:B------:R-:W-:Y:S01]  /*0ff0*/  UISETP.GT.AND UP0, UPT, UR61, UR6, UPT ;  /* 0x000000063d00728c */ /* 0x000fe2000bf04270 */
[----:B------:R-:W-:Y:S01]  /*1000*/  IMAD.U32 R152, RZ, RZ, UR4 ;  /* 0x00000004ff987e24 */ /* 0x000fe2000f8e00ff */
[----:B------:R-:W-:-:S02]  /*1010*/  CS2R R128, SRZ ;  /* 0x0000000000807805 */ /* 0x000fc4000001ff00 */
[----:B------:R-:W-:Y:S02]  /*1020*/  CS2R R126, SRZ ;  /* 0x00000000007e7805 */ /* 0x000fe4000001ff00 */
[----:B------:R-:W-:Y:S02]  /*1030*/  CS2R R124, SRZ ;  /* 0x00000000007c7805 */ /* 0x000fe4000001ff00 */
[----:B------:R-:W-:Y:S02]  /*1040*/  CS2R R122, SRZ ;  /* 0x00000000007a7805 */ /* 0x000fe4000001ff00 */
[----:B------:R-:W-:Y:S02]  /*1050*/  PLOP3.LUT P1, PT, PT, PT, UP0, 0x80, 0x0 ;  /* 0x000000000000781c */ /* 0x000fe40003f2f008 */
        /* <DEDUP_REMOVED lines=85> */
.L_x_2196:
[----:B------:R-:W-:Y:S02]  /*15b0*/  R2UR UR4, R16 ;  /* 0x00000000100472ca */ /* 0x000fe400000e0000 */
[----:B------:R-:W-:-:S11]  /*15c0*/  SHF.L.U32 R0, RZ, 0x1f, RZ ;  /* 0x0000001fff007819 */ /* 0x000fd600000006ff */
[----:B------:R-:W0:Y:S02]  /*15d0*/  SYNCS.PHASECHK.TRANS64.TRYWAIT P0, [UR4+0x38800], R0 ;  /* 0x03880000ff0075a7 */ /* 0x000e240008000144 */
[----:B0-----:R-:W-:Y:S05]  /*15e0*/  @!P0 BRA `(.L_x_2197) ;  /* 0x0000014400308947 */ /* 0x001fea0003800000 */
.L_x_2284:
[----:B------:R-:W2:Y:S02]  /*15f0*/  LDL R2, [R1+0x4] ;  /* 0x0000040001027983 */ /* 0x000ea40000100800 */
[----:B--2---:R-:W-:-:S13]  /*1600*/  R2UR UR4, R2 ;  /* 0x00000000020472ca */ /* 0x004fda00000e0000 */
[----:B------:R-:W-:-:S06]  /*1610*/  ULOP3.LUT UR4, UR4, 0x1, URZ, 0xfc, !UPT ;  /* 0x0000000104047892 */ /* 0x000fcc000f8efc3f */
[----:B------:R-:W-:-:S04]  /*1620*/  MOV R2, UR4 ;  /* 0x0000000400027c02 */ /* 0x000fc80008000f00 */
[----:B------:R-:W-:-:S13]  /*1630*/  ISETP.NE.AND P0, PT, R2, 0x3, PT ;  /* 0x000000030200780c */ /* 0x000fda0003f05270 */
[----:B------:R-:W-:Y:S05]  /*1640*/  @!P0 BRA `(.L_x_2198) ;  /* 0x0000000000048947 */ /* 0x000fea0003800000 */
[----:B------:R-:W-:Y:S01]  /*1650*/  BPT.TRAP 0x1 ;  /* 0x000000040000795c */ /* 0x000fe20000300000 */
.L_x_2198:
[----:B------:R-:W-:-:S13]  /*1660*/  R2UR UR4, R16 ;  /* 0x00000000100472ca */ /* 0x000fda00000e0000 */
[----:B------:R1:W2:Y:S01]  /*1670*/  SYNCS.PHASECHK.TRANS64.TRYWAIT P1, [UR4+0x38830], R0 ;  /* 0x03883000ff0075a7 */ /* 0x0002a20008020144 */
[----:B------:R-:W-:Y:S05]  /*1680*/  @!P0 BRA `(.L_x_2199) ;  /* 0x0000000000048947 */ /* 0x000fea0003800000 */
[----:B------:R-:W-:Y:S01]  /*1690*/  BPT.TRAP 0x1 ;  /* 0x000000040000795c */ /* 0x000fe20000300000 */
.L_x_2199:
[----:B------:R-:W-:-:S05]  /*16a0*/  IMAD.U32 R4, RZ, RZ, UR36 ;  /* 0x00000024ff047e24 */ /* 0x000fca000f8e00ff */
[----:B------:R-:W-:Y:S01]  /*16b0*/  LOP3.LUT R4, R4, 0x10000, RZ, 0xfc, !PT ;  /* 0x0001000004047812 */ /* 0x000fe200078efcff */
[----:B--2---:R-:W-:Y:S06]  /*16c0*/  @P1 BRA `(.L_x_2200) ;  /* 0x00000000000c1947 */ /* 0x004fec0003800000 */
[----:B------:R-:W-:-:S13]  /*16d0*/  R2UR UR4, R16 ;  /* 0x00000000100472ca */ /* 0x000fda00000e0000 */
[----:B------:R-:W2:Y:S02]  /*16e0*/  SYNCS.PHASECHK.TRANS64.TRYWAIT P1, [UR4+0x38830], R0 ;  /* 0x03883000ff0075a7 */ /* 0x000ea40008020144 */
[----:B--2---:R-:W-:Y:S05]  /*16f0*/  @!P1 BRA `(.L_x_2201) ;  /* 0x0000014400089947 */ /* 0x004fea0003800000 */
.L_x_2200:
[----:B------:R-:W-:Y:S05]  /*1700*/  WARPSYNC.ALL ;  /* 0x0000000000007948 */ /* 0x000fea0003800000 */
[----:B------:R-:W-:Y:S01]  /*1710*/  IMAD.MOV.U32 R5, RZ, RZ, 0x40000040 ;  /* 0x40000040ff057424 */ /* 0x000fe200078e00ff */
[----:B------:R-:W-:Y:S01]  /*1720*/  R2UR UR4, R16 ;  /* 0x00000000100472ca */ /* 0x000fe200000e0000 */
[----:B------:R-:W-:-:S03]  /*1730*/  WARPGROUP.ARRIVE ;  /* 0x00000000000079c5 */ /* 0x000fc60000000000 */
        /* <DEDUP_REMOVED lines=16> */
[----:B------:R-:W-:Y:S01]  /*1840*/  R2UR UR21, R5 ;  /* 0x00000000051572ca */ /* 0x000fe200000e0000 */
[----:B------:R-:W-:Y:S01]  /*1850*/  IMAD.U32 R11, RZ, RZ, UR27 ;  /* 0x0000001bff0b7e24 */ /* 0x000fe2000f8e00ff */
[----:B------:R-:W-:Y:S01]  /*1860*/  R2UR UR4, R4 ;  /* 0x00000000040472ca */ /* 0x000fe200000e0000 */
[----:B------:R-:W-:Y:S01]  /*1870*/  ULOP3.LUT UR6, UR6, 0x3fff, URZ, 0xc0, !UPT ;  /* 0x00003fff06067892 */ /* 0x000fe2000f8ec03f */
[----:B------:R-:W-:Y:S01]  /*1880*/  UMOV UR31, 0x40000040 ;  /* 0x40000040001f7882 */ /* 0x000fe20000000000 */
[----:B------:R-:W-:-:S02]  /*1890*/  UMOV UR35, 0x40000040 ;  /* 0x4000004000237882 */ /* 0x000fc40000000000 */
[----:B------:R-:W-:Y:S01]  /*18a0*/  ULOP3.LUT UR24, UR6, 0x10000, URZ, 0xfc, !UPT ;  /* 0x0001000006187892 */ /* 0x000fe2000f8efc3f */
[----:B------:R-:W-:Y:S01]  /*18b0*/  UMOV UR39, 0x40000040 ;  /* 0x4000004000277882 */ /* 0x000fe20000000000 */
[----:B------:R-:W-:Y:S02]  /*18c0*/  UMOV UR43, 0x40000040 ;  /* 0x40000040002b7882 */ /* 0x000fe40000000000 */
[----:B------:R-:W-:Y:S02]  /*18d0*/  UIADD3 UR10, UR24, 0x80, URZ ;  /* 0x00000080180a7890 */ /* 0x000fe4000fffe03f */
[----:B------:R-:W-:Y:S02]  /*18e0*/  UIADD3 UR14, UR24, 0x100, URZ ;  /* 0x00000100180e7890 */ /* 0x000fe4000fffe03f */
[----:B------:R-:W-:Y:S01]  /*18f0*/  IMAD.U32 R15, RZ, RZ, UR24 ;  /* 0x00000018ff0f7e24 */ /* 0x000fe2000f8e00ff */
[----:B------:R-:W-:Y:S01]  /*1900*/  UMOV UR6, UR24 ;  /* 0x0000001800067c82 */ /* 0x000fe20008000000 */
[----:B------:R-:W-:Y:S01]  /*1910*/  UIADD3 UR18, UR24, 0x180, URZ ;  /* 0x0000018018127890 */ /* 0x000fe2000fffe03f */
[----:B------:R-:W-:Y:S01]  /*1920*/  HGMMA.64x16x16.F32 R56, gdesc[UR4], RZ, !UPT, gsb0 ;  /* 0x00200000043879f0 */ /* 0x000fe2000c0008ff */
[----:B------:R-:W-:Y:S01]  /*1930*/  UIADD3 UR22, UR24, 0x200, URZ ;  /* 0x0000020018167890 */ /* 0x000fe2000fffe03f */
[----:B------:R-:W-:Y:S01]  /*1940*/  R2UR UR6, R4 ;  /* 0x00000000040672ca */ /* 0x000fe200000e0000 */
[----:B------:R-:W-:Y:S01]  /*1950*/  UMOV UR5, 0x40000040 ;  /* 0x4000004000057882 */ /* 0x000fe20000000000 */
[----:B------:R-:W-:Y:S01]  /*1960*/  UIADD3 UR7, UR24, 0x204, URZ ;  /* 0x0000020418077890 */ /* 0x000fe2000fffe03f */
[----:B------:R-:W-:Y:S01]  /*1970*/  UMOV UR47, 0x40000040 ;  /* 0x40000040002f7882 */ /* 0x000fe20000000000 */
[----:B------:R-:W-:Y:S01]  /*1980*/  UMOV UR51, 0x40000040 ;  /* 0x4000004000337882 */ /* 0x000fe20000000000 */
[----:B------:R-:W-:Y:S01]  /*1990*/  UMOV UR55, 0x40000040 ;  /* 0x4000004000377882 */ /* 0x000fe20000000000 */
[----:B------:R-:W-:-:S07]  /*19a0*/  UMOV UR59, 0x40000040 ;  /* 0x40000040003b7882 */ /* 0x000fce0000000000 */
[----:B------:R-:W-:-:S07]  /*19b0*/  UIADD3 UR4, UR6, 0x2, URZ ;  /* 0x0000000206047890 */ /* 0x000fce000fffe03f */
[----:B------:R-:W-:Y:S01]  /*19c0*/  UMOV UR26, UR4 ;  /* 0x00000004001a7c82 */ /* 0x000fe20008000000 */
[----:B------:R-:W-:Y:S01]  /*19d0*/  UIADD3 UR4, UR24, 0x202, URZ ;  /* 0x0000020218047890 */ /* 0x000fe2000fffe03f */
[----:B------:R-:W-:Y:S01]  /*19e0*/  MOV R10, UR26 ;  /* 0x0000001a000a7c02 */ /* 0x000fe20008000f00 */
        /* <DEDUP_REMOVED lines=52> */
[----:B------:R-:W-:-:S06]  /*1d30*/  UMOV UR27, 0x40000040 ;  /* 0x40000040001b7882 */ /* 0x000fcc0000000000 */
        /* <DEDUP_REMOVED lines=120> */
[----:B------:R-:W-:Y:S01]  /*24c0*/  IMAD.U32 R9, RZ, RZ, UR15 ;  /* 0x0000000fff097e24 */ /* 0x000fe2000f8e00ff */
        /* <DEDUP_REMOVED lines=345> */
.L_x_2202:
[----:B------:R-:W-:Y:S01]  /*3a60*/  LOP3.LUT R3, R64, 0xffffff80, RZ, 0xc0, !PT ;  /* 0xffffff8040037812 */ /* 0x000fe200078ec0ff */
[----:B------:R-:W-:Y:S01]  /*3a70*/  UMOV UR7, 0xffffffb0 ;  /* 0xffffffb000077882 */ /* 0x000fe20000000000 */
[----:B------:R-:W-:Y:S01]  /*3a80*/  R2UR UR6, R19 ;  /* 0x00000000130672ca */ /* 0x000fe200000e0000 */
[----:B------:R-:W-:Y:S01]  /*3a90*/  UIMAD UR7, UR61, UR7, 0x51 ;  /* 0x000000513d0774a4 */ /* 0x000fe2000f8e0207 */
[----:B------:R-:W-:Y:S01]  /*3aa0*/  IADD3 R3, R18, -R3, RZ ;  /* 0x8000000312037210 */ /* 0x000fe20007ffe0ff */
[----:B------:R-:W-:Y:S01]  /*3ab0*/  ULDC UR10, c[0x0][0x9d8] ;  /* 0x00027600000a7ab9 */ /* 0x000fe20000000800 */
[----:B------:R-:W-:Y:S01]  /*3ac0*/  LEA.HI R65, R65, R18, RZ, 0x2 ;  /* 0x0000001241417211 */ /* 0x000fe200078f10ff */
[----:B------:R-:W-:Y:S01]  /*3ad0*/  FMUL.FTZ R58, R58, UR10 ;  /* 0x0000000a3a3a7c20 */ /* 0x000fe20008410000 */
[----:B------:R-:W-:Y:S01]  /*3ae0*/  SHF.R.S32.HI R0, RZ, 0x1f, R3 ;  /* 0x0000001fff007819 */ /* 0x000fe20000011403 */
[----:B------:R-:W-:Y:S01]  /*3af0*/  FMUL.FTZ R59, R59, UR10 ;  /* 0x0000000a3b3b7c20 */ /* 0x000fe20008410000 */
[----:B------:R-:W-:Y:S01]  /*3b00*/  LOP3.LUT R65, R65, 0xfffffffc, RZ, 0xc0, !PT ;  /* 0xfffffffc41417812 */ /* 0x000fe200078ec0ff */
[----:B------:R-:W-:Y:S01]  /*3b10*/  FMUL.FTZ R62, R62, UR10 ;  /* 0x0000000a3e3e7c20 */ /* 0x000fe20008410000 */
[CC--:B------:R-:W-:Y:S01]  /*3b20*/  LEA.HI R2, R0.reuse, R3.reuse, RZ, 0x2 ;  /* 0x0000000300027211 */ /* 0x0c0fe200078f10ff */
[----:B------:R-:W0:Y:S01]  /*3b30*/  MUFU.TANH R58, R58 ;  /* 0x0000003a003a7308 */ /* 0x000e220000002400 */
[----:B------:R-:W-:Y:S01]  /*3b40*/  LEA.HI R6, R0, R3, RZ, 0x5 ;  /* 0x0000000300067211 */ /* 0x000fe200078f28ff */
[----:B------:R-:W-:Y:S01]  /*3b50*/  IMAD.IADD R65, R18, 0x1, -R65 ;  /* 0x0000000112417824 */ /* 0x000fe200078e0a41 */
[--C-:B------:R-:W-:Y:S01]  /*3b60*/  SHF.R.S32.HI R0, RZ, 0x2, R2.reuse ;  /* 0x00000002ff007819 */ /* 0x100fe20000011402 */
[----:B------:R-:W-:Y:S01]  /*3b70*/  UISETP.NE.AND UP0, UPT, UR6, URZ, UPT ;  /* 0x0000003f0600728c */ /* 0x000fe2000bf05270 */
[----:B------:R-:W-:Y:S01]  /*3b80*/  SHF.R.S32.HI R7, RZ, 0x1f, R2 ;  /* 0x0000001fff077819 */ /* 0x000fe20000011402 */
[----:B------:R-:W-:Y:S01]  /*3b90*/  FMUL.FTZ R63, R63, UR10 ;  /* 0x0000000a3f3f7c20 */ /* 0x000fe20008410000 */
[----:B------:R-:W-:Y:S01]  /*3ba0*/  LEA.HI R12, R66, R66, RZ, 0x1 ;  /* 0x00000042420c7211 */ /* 0x000fe200078f08ff */
[----:B------:R-:W1:Y:S01]  /*3bb0*/  MUFU.TANH R59, R59 ;  /* 0x0000003b003b7308 */ /* 0x000e620000002400 */
[----:B------:R-:W-:Y:S01]  /*3bc0*/  SHF.R.S32.HI R6, RZ, 0x5, R6 ;  /* 0x00000005ff067819 */ /* 0x000fe20000011406 */
[----:B------:R-:W-:Y:S01]  /*3bd0*/  ULDC UR14, c[0x0][0x288] ;  /* 0x0000a200000e7ab9 */ /* 0x000fe20000000800 */
[-C--:B------:R-:W-:Y:S01]  /*3be0*/  LEA.HI R7, R7, R0.reuse, RZ, 0x3 ;  /* 0x0000000007077211 */ /* 0x080fe200078f18ff */
[----:B------:R-:W-:Y:S01]  /*3bf0*/  FMUL.FTZ R50, R50, UR10 ;  /* 0x0000000a32327c20 */ /* 0x000fe20008410000 */
[----:B------:R-:W-:Y:S01]  /*3c00*/  LOP3.LUT R13, R12, 0x3fffffe, RZ, 0xc0, !PT ;  /* 0x03fffffe0c0d7812 */ /* 0x000fe200078ec0ff */
[----:B------:R-:W-:Y:S01]  /*3c10*/  FMUL.FTZ R49, R49, UR10 ;  /* 0x0000000a31317c20 */ /* 0x000fe20008410000 */
[----:B------:R-:W-:Y:S01]  /*3c20*/  LEA R12, R6, UR60, 0x4 ;  /* 0x0000003c060c7c11 */ /* 0x000fe2000f8e20ff */
[----:B------:R-:W-:Y:S01]  /*3c30*/  @UP0 ULDC UR6, c[0x0][0x44c] ;  /* 0x0001130000060ab9 */ /* 0x000fe20000000800 */
[----:B------:R-:W-:Y:S01]  /*3c40*/  LOP3.LUT R7, R7, 0xfffffff8, RZ, 0xc0, !PT ;  /* 0xfffffff807077812 */ /* 0x000fe200078ec0ff */
[----:B------:R-:W-:Y:S01]  /*3c50*/  IMAD.IADD R13, R66, 0x1, -R13 ;  /* 0x00000001420d7824 */ /* 0x000fe200078e0a0d */
[----:B------:R-:W-:Y:S01]  /*3c60*/  LEA.HI R6, R65, R65, RZ, 0x1 ;  /* 0x0000004141067211 */ /* 0x000fe200078f08ff */
[----:B------:R-:W2:Y:S01]  /*3c70*/  MUFU.TANH R62, R62 ;  /* 0x0000003e003e7308 */ /* 0x000ea20000002400 */
[----:B------:R-:W-:Y:S01]  /*3c80*/  IADD3 R12, R12, R0, -R7 ;  /* 0x000000000c0c7210 */ /* 0x000fe20007ffe807 */
[----:B------:R-:W-:Y:S01]  /*3c90*/  FMUL.FTZ R52, R52, UR10 ;  /* 0x0000000a34347c20 */ /* 0x000fe20008410000 */
[----:B------:R-:W-:Y:S01]  /*3ca0*/  LOP3.LUT R6, R6, 0x1ffffffe, RZ, 0xc0, !PT ;  /* 0x1ffffffe06067812 */ /* 0x000fe200078ec0ff */
[----:B------:R-:W-:Y:S01]  /*3cb0*/  FMUL.FTZ R51, R51, UR10 ;  /* 0x0000000a33337c20 */ /* 0x000fe20008410000 */
[----:B------:R-:W-:Y:S01]  /*3cc0*/  PLOP3.LUT P1, PT, PT, PT, UP0, 0x80, 0x0 ;  /* 0x000000000000781c */ /* 0x000fe20003f2f008 */
[----:B------:R-:W-:Y:S01]  /*3cd0*/  FMUL.FTZ R42, R42, UR10 ;  /* 0x0000000a2a2a7c20 */ /* 0x000fe20008410000 */
[----:B------:R-:W-:Y:S01]  /*3ce0*/  LEA R13, R13, R12, 0x6 ;  /* 0x0000000c0d0d7211 */ /* 0x000fe200078e30ff */
[----:B------:R-:W-:Y:S01]  /*3cf0*/  IMAD.IADD R6, R65, 0x1, -R6 ;  /* 0x0000000141067824 */ /* 0x000fe200078e0a06 */
[----:B------:R-:W-:Y:S01]  /*3d00*/  PLOP3.LUT P2, PT, PT, PT, UP0, 0x80, 0x0 ;  /* 0x000000000000781c */ /* 0x000fe20003f4f008 */
[----:B------:R-:W3:Y:S01]  /*3d10*/  MUFU.TANH R63, R63 ;  /* 0x0000003f003f7308 */ /* 0x000ee20000002400 */
[----:B------:R-:W-:Y:S01]  /*3d20*/  R2UR UR22, R152 ;  /* 0x00000000981672ca */ /* 0x000fe200000e0000 */
[----:B------:R-:W-:Y:S01]  /*3d30*/  IMAD R14, R6, 0x8, R13 ;  /* 0x00000008060e7824 */ /* 0x000fe200078e020d */
[----:B------:R-:W-:Y:S01]  /*3d40*/  LOP3.LUT R18, R2, 0x7ffffffc, RZ, 0xc0, !PT ;  /* 0x7ffffffc02127812 */ /* 0x000fe200078ec0ff */
[----:B------:R-:W-:Y:S01]  /*3d50*/  FMUL.FTZ R43, R43, UR10 ;  /* 0x0000000a2b2b7c20 */ /* 0x000fe20008410000 */
[----:B------:R-:W-:Y:S01]  /*3d60*/  FMUL.FTZ R54, R54, UR10 ;  /* 0x0000000a36367c20 */ /* 0x000fe20008410000 */
[----:B------:R-:W-:-:S02]  /*3d70*/  IMAD.MOV.U32 R0, RZ, RZ, R14 ;  /* 0x000000ffff007224 */ /* 0x000fc400078e000e */
[----:B------:R-:W-:Y:S01]  /*3d80*/  FMUL.FTZ R46, R46, UR10 ;  /* 0x0000000a2e2e7c20 */ /* 0x000fe20008410000 */
[----:B------:R-:W-:Y:S01]  /*3d90*/  @P1 IMAD.HI.U32 R6, R14, UR6, RZ ;  /* 0x000000060e061c27 */ /* 0x000fe2000f8e00ff */
[----:B------:R-:W-:Y:S01]  /*3da0*/  @UP0 ULDC UR6, c[0x0][0x450] ;  /* 0x0001140000060ab9 */ /* 0x000fe20000000800 */
[----:B------:R-:W-:Y:S02]  /*3db0*/  MUFU.TANH R50, R50 ;  /* 0x0000003200327308 */ /* 0x000fe40000002400 */
[----:B------:R-:W-:Y:S01]  /*3dc0*/  FMUL.FTZ R55, R55, UR10 ;  /* 0x0000000a37377c20 */ /* 0x000fe20008410000 */
[----:B------:R-:W-:Y:S01]  /*3dd0*/  IMAD.IADD R18, R3, 0x1, -R18 ;  /* 0x0000000103127824 */ /* 0x000fe200078e0a12 */
[----:B------:R-:W-:Y:S01]  /*3de0*/  @P2 SHF.R.U32.HI R0, RZ, UR6, R6 ;  /* 0x00000006ff002c19 */ /* 0x000fe20008011606 */
[----:B------:R-:W-:Y:S01]  /*3df0*/  UIMAD UR6, UR61, -0x50, UR22 ;  /* 0xffffffb03d0678a4 */ /* 0x000fe2000f8e0216 */
[----:B------:R-:W-:Y:S01]  /*3e00*/  MOV R3, UR7 ;  /* 0x0000000700037c02 */ /* 0x000fe20008000f00 */
[----:B------:R-:W-:-:S02]  /*3e10*/  IMAD.U32 R12, RZ, RZ, UR22 ;  /* 0x00000016ff0c7e24 */ /* 0x000fc4000f8e00ff */
[----:B------:R-:W-:Y:S01]  /*3e20*/  FMUL.FTZ R47, R47, UR10 ;  /* 0x0000000a2f2f7c20 */ /* 0x000fe20008410000 */
[----:B------:R-:W4:Y:S01]  /*3e30*/  SHFL.IDX PT, R6, R0, 0x1, 0x1c1f ;  /* 0x003c1f0000067f89 */ /* 0x000f2200000e0000 */
[----:B------:R-:W-:Y:S01]  /*3e40*/  UIADD3 UR6, UR6, 0x50, URZ ;  /* 0x0000005006067890 */ /* 0x000fe2000fffe03f */
[----:B------:R-:W-:Y:S01]  /*3e50*/  IMAD R3, R18, -0x2, R3 ;  /* 0xfffffffe12037824 */ /* 0x000fe200078e0203 */
[----:B------:R-:W-:Y:S01]  /*3e60*/  MUFU.TANH R64, R49 ;  /* 0x0000003100407308 */ /* 0x000fe20000002400 */
[----:B------:R-:W-:Y:S01]  /*3e70*/  FMUL.FTZ R48, R48, UR10 ;  /* 0x0000000a30307c20 */ /* 0x000fe20008410000 */
[----:B------:R-:W-:Y:S01]  /*3e80*/  FMUL.FTZ R57, R57, UR10 ;  /* 0x0000000a39397c20 */ /* 0x000fe20008410000 */
[----:B------:R-:W-:Y:S01]  /*3e90*/  FMUL.FTZ R34, R34, UR10 ;  /* 0x0000000a22227c20 */ /* 0x000fe20008410000 */
[----:B------:R-:W-:Y:S01]  /*3ea0*/  IMAD.U32 R7, RZ, RZ, UR6 ;  /* 0x00000006ff077e24 */ /* 0x000fe2000f8e00ff */
[----:B------:R-:W-:Y:S01]  /*3eb0*/  IADD3 R3, R3, -UR14, R12 ;  /* 0x8000000e03037c10 */ /* 0x000fe2000fffe00c */
[----:B------:R-:W-:Y:S01]  /*3ec0*/  FMUL.FTZ R38, R38, UR10 ;  /* 0x0000000a26267c20 */ /* 0x000fe20008410000 */
[----:B------:R-:W-:Y:S01]  /*3ed0*/  FMUL.FTZ R35, R35, UR10 ;  /* 0x0000000a23237c20 */ /* 0x000fe20008410000 */
[----:B------:R-:W-:Y:S01]  /*3ee0*/  IMAD R2, R18, -0x2, R7 ;  /* 0xfffffffe12027824 */ /* 0x000fe200078e0207 */
        /* <DEDUP_REMOVED lines=10> */
[----:B------:R-:W2:Y:S01]  /*3f90*/  SHFL.IDX PT, R0, R0, RZ, 0x1c1f ;  /* 0x001c1fff00007589 */ /* 0x000ea200000e0000 */
[----:B------:R-:W-:Y:S01]  /*3fa0*/  FMUL.FTZ R53, R53, UR10 ;  /* 0x0000000a35357c20 */ /* 0x000fe20008410000 */
[--C-:B----4-:R-:W-:Y:S01]  /*3fb0*/  VIADDMNMX R6, R6, R3, R2.reuse, PT ;  /* 0x0000000306067246 */ /* 0x110fe20003800102 */
[----:B------:R-:W-:Y:S01]  /*3fc0*/  FMUL.FTZ R40, R40, UR10 ;  /* 0x0000000a28287c20 */ /* 0x000fe20008410000 */
[----:B------:R-:W-:Y:S01]  /*3fd0*/  FMUL.FTZ R41, R41, UR10 ;  /* 0x0000000a29297c20 */ /* 0x000fe20008410000 */
[----:B------:R-:W-:Y:S01]  /*3fe0*/  FMUL.FTZ R44, R44, UR10 ;  /* 0x0000000a2c2c7c20 */ /* 0x000fe20008410000 */
[C---:B------:R-:W-:Y:S01]  /*3ff0*/  ISETP.GT.AND P1, PT, R6.reuse, RZ, PT ;  /* 0x000000ff0600720c */ /* 0x040fe20003f24270 */
[----:B------:R0:W-:Y:S01]  /*4000*/  MUFU.TANH R13, R42 ;  /* 0x0000002a000d7308 */ /* 0x0001e20000002400 */
[----:B------:R-:W-:Y:S01]  /*4010*/  ISETP.GT.AND P2, PT, R6, 0x1, PT ;  /* 0x000000010600780c */ /* 0x000fe20003f44270 */
[----:B------:R-:W-:Y:S01]  /*4020*/  FMUL.FTZ R24, R24, UR10 ;  /* 0x0000000a18187c20 */ /* 0x000fe20008410000 */
[----:B------:R-:W-:Y:S01]  /*4030*/  ISETP.GT.AND P3, PT, R6, 0x8, PT ;  /* 0x000000080600780c */ /* 0x000fe20003f64270 */
[----:B------:R-:W-:Y:S01]  /*4040*/  FMUL.FTZ R45, R45, UR10 ;  /* 0x0000000a2d2d7c20 */ /* 0x000fe20008410000 */
[----:B------:R-:W-:Y:S01]  /*4050*/  FMUL.FTZ R25, R25, UR10 ;  /* 0x0000000a19197c20 */ /* 0x000fe20008410000 */
[----:B------:R-:W-:Y:S01]  /*4060*/  FMUL.FTZ R32, R32, UR10 ;  /* 0x0000000a20207c20 */ /* 0x000fe20008410000 */
[----:B------:R-:W-:Y:S01]  /*4070*/  FMUL.FTZ R28, R28, UR10 ;  /* 0x0000000a1c1c7c20 */ /* 0x000fe20008410000 */
[----:B------:R1:W-:Y:S01]  /*4080*/  MUFU.TANH R52, R43 ;  /* 0x0000002b00347308 */ /* 0x0003e20000002400 */
[----:B0-----:R-:W-:Y:S01]  /*4090*/  FSEL R42, R58, -INF , P1 ;  /* 0xff8000003a2a7808 */ /* 0x001fe20000800000 */
[----:B------:R-:W-:Y:S01]  /*40a0*/  FMUL.FTZ R33, R33, UR10 ;  /* 0x0000000a21217c20 */ /* 0x000fe20008410000 */
[----:B------:R-:W-:Y:S01]  /*40b0*/  ISETP.GT.AND P1, PT, R6, 0x9, PT ;  /* 0x000000090600780c */ /* 0x000fe20003f24270 */
[----:B------:R-:W-:Y:S01]  /*40c0*/  ULDC UR6, c[0x0][0x988] ;  /* 0x0002620000067ab9 */ /* 0x000fe20000000800 */
[----:B------:R-:W-:Y:S01]  /*40d0*/  FMUL.FTZ R36, R36, UR10 ;  /* 0x0000000a24247c20 */ /* 0x000fe20008410000 */
[----:B------:R-:W-:Y:S01]  /*40e0*/  FMUL.FTZ R37, R37, UR10 ;  /* 0x0000000a25257c20 */ /* 0x000fe20008410000 */
[----:B------:R-:W-:Y:S01]  /*40f0*/  FMUL.FTZ R29, R29, UR10 ;  /* 0x0000000a1d1d7c20 */ /* 0x000fe20008410000 */
[----:B------:R-:W0:Y:S01]  /*4100*/  MUFU.TANH R54, R54 ;  /* 0x0000003600367308 */ /* 0x000e220000002400 */
[----:B-1----:R-:W-:Y:S01]  /*4110*/  FSEL R43, R59, -INF , P2 ;  /* 0xff8000003b2b7808 */ /* 0x002fe20001000000 */
[----:B------:R-:W-:Y:S01]  /*4120*/  @UP0 ULDC UR10, c[0x0][0x44c] ;  /* 0x00011300000a0ab9 */ /* 0x000fe20000000800 */
[----:B------:R-:W-:Y:S01]  /*4130*/  ISETP.GT.AND P2, PT, R6, 0x10, PT ;  /* 0x000000100600780c */ /* 0x000fe20003f44270 */
[----:B------:R-:W-:Y:S01]  /*4140*/  @UP0 ULDC UR15, c[0x0][0x450] ;  /* 0x00011400000f0ab9 */ /* 0x000fe20000000800 */
[----:B------:R-:W-:Y:S01]  /*4150*/  FMNMX.FTZ R7, R42, R43, !PT ;  /* 0x0000002b2a077209 */ /* 0x000fe20007810000 */
[----:B------:R-:W-:Y:S01]  /*4160*/  UIADD3 UR18, UR61, -0x2, URZ ;  /* 0xfffffffe3d127890 */ /* 0x000fe2000fffe03f */
[----:B--2---:R-:W-:Y:S01]  /*4170*/  VIADDMNMX R0, R0, R3, R2, PT ;  /* 0x0000000300007246 */ /* 0x004fe20003800102 */
[----:B------:R1:W-:Y:S01]  /*4180*/  MUFU.TANH R20, R46 ;  /* 0x0000002e00147308 */ /* 0x0003e20000002400 */
[----:B------:R-:W-:Y:S01]  /*4190*/  R2UR UR11, R16 ;  /* 0x00000000100b72ca */ /* 0x000fe200000e0000 */
[----:B------:R-:W-:Y:S01]  /*41a0*/  UMOV UR61, URZ ;  /* 0x0000003f003d7c82 */ /* 0x000fe20008000000 */
[----:B------:R-:W-:Y:S01]  /*41b0*/  R2UR UR19, R22 ;  /* 0x00000000161372ca */ /* 0x000fe200000e0000 */
[----:B------:R-:W-:Y:S01]  /*41c0*/  IMAD.U32 R212, RZ, RZ, UR18 ;  /* 0x00000012ffd47e24 */ /* 0x000fe2000f8e00ff */
[----:B------:R-:W-:-:S02]  /*41d0*/  CS2R R150, SRZ ;  /* 0x0000000000967805 */ /* 0x000fc4000001ff00 */
[----:B------:R-:W-:Y:S02]  /*41e0*/  CS2R R148, SRZ ;  /* 0x0000000000947805 */ /* 0x000fe4000001ff00 */
[----:B------:R-:W-:Y:S01]  /*41f0*/  CS2R R146, SRZ ;  /* 0x0000000000927805 */ /* 0x000fe2000001ff00 */
[----:B------:R-:W2:Y:S01]  /*4200*/  MUFU.TANH R51, R55 ;  /* 0x0000003700337308 */ /* 0x000ea20000002400 */
[----:B-1----:R-:W-:Y:S02]  /*4210*/  FSEL R46, R62, -INF , P3 ;  /* 0xff8000003e2e7808 */ /* 0x002fe40001800000 */
[----:B------:R-:W-:Y:S02]  /*4220*/  CS2R R144, SRZ ;  /* 0x0000000000907805 */ /* 0x000fe4000001ff00 */
[----:B------:R-:W-:Y:S02]  /*4230*/  ISETP.GT.AND P3, PT, R0, 0x8, PT ;  /* 0x000000080000780c */ /* 0x000fe40003f64270 */
[----:B------:R-:W-:-:S02]  /*4240*/  CS2R R142, SRZ ;  /* 0x00000000008e7805 */ /* 0x000fc4000001ff00 */
[----:B------:R-:W-:Y:S01]  /*4250*/  FMNMX.FTZ R12, R46, R7, !PT ;  /* 0x000000072e0c7209 */ /* 0x000fe20007810000 */
[----:B------:R-:W-:Y:S01]  /*4260*/  UIADD3 UR7, UR11, 0x38840, URZ ;  /* 0x000388400b077890 */ /* 0x000fe2000fffe03f */
[----:B------:R-:W-:Y:S01]  /*4270*/  CS2R R140, SRZ ;  /* 0x00000000008c7805 */ /* 0x000fe2000001ff00 */
[----:B------:R3:W1:Y:S01]  /*4280*/  MUFU.TANH R21, R47 ;  /* 0x0000002f00157308 */ /* 0x0006620000002400 */
[----:B------:R-:W-:Y:S01]  /*4290*/  UIMAD.WIDE.U32 UR10, UR60, UR10, URZ ;  /* 0x0000000a3c0a72a5 */ /* 0x000fe2000f8e003f */
[----:B------:R-:W-:Y:S02]  /*42a0*/  CS2R R138, SRZ ;  /* 0x00000000008a7805 */ /* 0x000fe4000001ff00 */
[----:B------:R-:W-:Y:S02]  /*42b0*/  CS2R R136, SRZ ;  /* 0x0000000000887805 */ /* 0x000fe4000001ff00 */
[----:B------:R-:W-:Y:S01]  /*42c0*/  CS2R R134, SRZ ;  /* 0x0000000000867805 */ /* 0x000fe2000001ff00 */
[----:B------:R-:W-:Y:S01]  /*42d0*/  @UP0 USHF.R.U32.HI UR60, URZ, UR15, UR11 ;  /* 0x0000000f3f3c0299 */ /* 0x000fe2000801160b */
[----:B------:R-:W-:-:S02]  /*42e0*/  CS2R R132, SRZ ;  /* 0x0000000000847805 */ /* 0x000fc4000001ff00 */
[----:B------:R-:W-:Y:S01]  /*42f0*/  CS2R R130, SRZ ;  /* 0x0000000000827805 */ /* 0x000fe2000001ff00 */
[----:B------:R4:W-:Y:S01]  /*4300*/  MUFU.TANH R71, R48 ;  /* 0x0000003000477308 */ /* 0x0009e20000002400 */
[----:B---3--:R-:W-:Y:S01]  /*4310*/  FSEL R47, R63, -INF , P1 ;  /* 0xff8000003f2f7808 */ /* 0x008fe20000800000 */
[----:B------:R-:W-:Y:S01]  /*4320*/  UIADD3 UR10, UR60, -UR14, UR22 ;  /* 0x8000000e3c0a7290 */ /* 0x000fe2000fffe016 */
[----:B------:R-:W-:Y:S01]  /*4330*/  ISETP.GT.AND P1, PT, R6, 0x11, PT ;  /* 0x000000110600780c */ /* 0x000fe20003f24270 */
[----:B------:R-:W3:Y:S01]  /*4340*/  S2UR UR22, SR_CgaCtaId ;  /* 0x00000000001679c3 */ /* 0x000ee20000008800 */
[----:B------:R-:W-:Y:S01]  /*4350*/  FMNMX.FTZ R7, R47, R12, !PT ;  /* 0x0000000c2f077209 */ /* 0x000fe20007810000 */
[----:B------:R-:W-:Y:S01]  /*4360*/  UIMAD.WIDE UR10, UR10, 0x66666667, URZ ;  /* 0x666666670a0a78a5 */ /* 0x000fe2000f8e023f */
[----:B-----5:R-:W-:Y:S01]  /*4370*/  FSEL R49, R49, -INF , P1 ;  /* 0xff80000031317808 */ /* 0x020fe20000800000 */
[----:B------:R-:W-:Y:S01]  /*4380*/  MUFU.TANH R68, R57 ;  /* 0x0000003900447308 */ /* 0x000fe20000002400 */
[----:B----4-:R-:W-:Y:S01]  /*4390*/  FSEL R48, R50, -INF , P2 ;  /* 0xff80000032307808 */ /* 0x010fe20001000000 */
[----:B------:R-:W-:Y:S01]  /*43a0*/  USHF.R.U32.HI UR10, URZ, 0x1f, UR11 ;  /* 0x0000001f3f0a7899 */ /* 0x000fe2000801160b */
[----:B------:R-:W-:-:S02]  /*43b0*/  ISETP.GT.AND P2, PT, R6, 0x18, PT ;  /* 0x000000180600780c */ /* 0x000fc40003f44270 */
[----:B------:R-:W-:Y:S02]  /*43c0*/  CS2R R128, SRZ ;  /* 0x0000000000807805 */ /* 0x000fe4000001ff00 */
[----:B------:R-:W-:Y:S01]  /*43d0*/  FMNMX.FTZ R12, R48, R7, !PT ;  /* 0x00000007300c7209 */ /* 0x000fe20007810000 */
[----:B------:R-:W-:Y:S01]  /*43e0*/  ULEA.HI.SX32 UR10, UR11, UR10, 0x1b ;  /* 0x0000000a0b0a7291 */ /* 0x000fe2000f8fda3f */
[----:B------:R-:W-:Y:S01]  /*43f0*/  ISETP.GT.AND P1, PT, R6, 0x19, PT ;  /* 0x000000190600780c */ /* 0x000fe20003f24270 */
[----:B------:R-:W4:Y:S01]  /*4400*/  MUFU.TANH R34, R34 ;  /* 0x0000002200227308 */ /* 0x000f220000002400 */
[----:B0-----:R-:W-:Y:S01]  /*4410*/  FSEL R50, R54, -INF , P2 ;  /* 0xff80000036327808 */ /* 0x001fe20001000000 */
[----:B------:R-:W-:Y:S01]  /*4420*/  UISETP.LT.AND UP0, UPT, UR19, UR10, UPT ;  /* 0x0000000a1300728c */ /* 0x000fe2000bf01270 */
[----:B------:R-:W-:Y:S02]  /*4430*/  FMNMX.FTZ R7, R49, R12, !PT ;  /* 0x0000000c31077209 */ /* 0x000fe40007810000 */
[----:B------:R-:W-:-:S02]  /*4440*/  CS2R R126, SRZ ;  /* 0x00000000007e7805 */ /* 0x000fc4000001ff00 */
[----:B------:R-:W-:Y:S01]  /*4450*/  ISETP.GT.AND P2, PT, R6, 0x20, PT ;  /* 0x000000200600780c */ /* 0x000fe20003f44270 */
[----:B------:R-:W-:Y:S01]  /*4460*/  USEL UR11, UR19, UR10, !UP0 ;  /* 0x0000000a130b7287 */ /* 0x000fe2000c000000 */
[----:B--2---:R-:W-:Y:S01]  /*4470*/  FSEL R51, R51, -INF , P1 ;  /* 0xff80000033337808 */ /* 0x004fe20000800000 */
[----:B------:R0:W2:Y:S01]  /*4480*/  MUFU.TANH R57, R38 ;  /* 0x0000002600397308 */ /* 0x0000a20000002400 */
[----:B------:R-:W-:Y:S01]  /*4490*/  FMNMX.FTZ R12, R50, R7, !PT ;  /* 0x00000007320c7209 */ /* 0x000fe20007810000 */
[----:B------:R-:W-:Y:S01]  /*44a0*/  UISETP.GE.AND UP0, UPT, UR18, UR11, UPT ;  /* 0x0000000b1200728c */ /* 0x000fe2000bf06270 */
[----:B------:R-:W-:Y:S01]  /*44b0*/  ISETP.GT.AND P1, PT, R6, 0x21, PT ;  /* 0x000000210600780c */ /* 0x000fe20003f24270 */
[----:B---3--:R-:W-:Y:S01]  /*44c0*/  UPRMT UR7, UR22, 0x654, UR7 ;  /* 0x0000065416077896 */ /* 0x008fe20008000007 */
[----:B------:R-:W-:Y:S01]  /*44d0*/  FMNMX.FTZ R7, R51, R12, !PT ;  /* 0x0000000c33077209 */ /* 0x000fe20007810000 */
[----:B------:R-:W-:Y:S01]  /*44e0*/  IMAD.U32 R213, RZ, RZ, UR11 ;  /* 0x0000000bffd57e24 */ /* 0x000fe2000f8e00ff */
[----:B------:R-:W-:Y:S01]  /*44f0*/  FSEL R52, R52, -INF , P1 ;  /* 0xff80000034347808 */ /* 0x000fe20000800000 */
[----:B------:R-:W3:Y:S01]  /*4500*/  MUFU.TANH R35, R35 ;  /* 0x0000002300237308 */ /* 0x000ee20000002400 */
[----:B0-----:R-:W-:-:S02]  /*4510*/  FSEL R38, R13, -INF , P2 ;  /* 0xff8000000d267808 */ /* 0x001fc40001000000 */
[----:B------:R-:W-:Y:S02]  /*4520*/  CS2R R124, SRZ ;  /* 0x00000000007c7805 */ /* 0x000fe4000001ff00 */
[----:B------:R-:W-:Y:S02]  /*4530*/  ISETP.GT.AND P2, PT, R6, 0x28, PT ;  /* 0x000000280600780c */ /* 0x000fe40003f44270 */
[----:B------:R-:W-:Y:S02]  /*4540*/  CS2R R122, SRZ ;  /* 0x00000000007a7805 */ /* 0x000fe4000001ff00 */
[----:B------:R-:W-:Y:S01]  /*4550*/  FMNMX.FTZ R7, R38, R7, !PT ;  /* 0x0000000726077209 */ /* 0x000fe20007810000 */
[----:B------:R-:W-:Y:S01]  /*4560*/  SYNCS.ARRIVE.TRANS64.RED.A1T0 RZ, [UR7], RZ ;  /* 0x000000ffffff79a7 */ /* 0x000fe20008100407 */
[----:B------:R-:W-:Y:S01]  /*4570*/  ISETP.GT.AND P1, PT, R6, 0x29, PT ;  /* 0x000000290600780c */ /* 0x000fe20003f24270 */
[----:B------:R0:W5:Y:S01]  /*4580*/  MUFU.TANH R58, R39 ;  /* 0x00000027003a7308 */ /* 0x0001620000002400 */
[----:B------:R-:W-:Y:S01]  /*4590*/  FMNMX.FTZ R12, R52, R7, !PT ;  /* 0x00000007340c7209 */ /* 0x000fe20007810000 */
[----:B------:R-:W-:Y:S01]  /*45a0*/  UMOV UR7, URZ ;  /* 0x0000003f00077c82 */ /* 0x000fe20008000000 */
[----:B-1----:R-:W-:-:S02]  /*45b0*/  FSEL R54, R21, -INF , P1 ;  /* 0xff80000015367808 */ /* 0x002fc40000800000 */
[----:B------:R-:W-:Y:S02]  /*45c0*/  CS2R R120, SRZ ;  /* 0x0000000000787805 */ /* 0x000fe4000001ff00 */
[----:B------:R-:W-:Y:S02]  /*45d0*/  ISETP.GT.AND P1, PT, R6, 0x31, PT ;  /* 0x000000310600780c */ /* 0x000fe40003f24270 */
[----:B------:R-:W-:Y:S02]  /*45e0*/  CS2R R118, SRZ ;  /* 0x0000000000767805 */ /* 0x000fe4000001ff00 */
[----:B------:R-:W-:Y:S01]  /*45f0*/  CS2R R116, SRZ ;  /* 0x0000000000747805 */ /* 0x000fe2000001ff00 */
[----:B------:R-:W1:Y:S01]  /*4600*/  MUFU.TANH R26, R26 ;  /* 0x0000001a001a7308 */ /* 0x000e620000002400 */
[----:B0-----:R-:W-:Y:S02]  /*4610*/  FSEL R39, R20, -INF , P2 ;  /* 0xff80000014277808 */ /* 0x001fe40001000000 */
[----:B------:R-:W-:-:S02]  /*4620*/  CS2R R114, SRZ ;  /* 0x0000000000727805 */ /* 0x000fc4000001ff00 */
[----:B------:R-:W-:Y:S02]  /*4630*/  ISETP.GT.AND P2, PT, R6, 0x30, PT ;  /* 0x000000300600780c */ /* 0x000fe40003f44270 */
[----:B------:R-:W-:Y:S02]  /*4640*/  CS2R R112, SRZ ;  /* 0x0000000000707805 */ /* 0x000fe4000001ff00 */
[----:B------:R-:W-:Y:S02]  /*4650*/  FMNMX.FTZ R7, R39, R12, !PT ;  /* 0x0000000c27077209 */ /* 0x000fe40007810000 */
[----:B------:R-:W-:Y:S02]  /*4660*/  CS2R R110, SRZ ;  /* 0x00000000006e7805 */ /* 0x000fe4000001ff00 */
[----:B----4-:R-:W-:Y:S01]  /*4670*/  FSEL R55, R34, -INF , P2 ;  /* 0xff80000022377808 */ /* 0x010fe20001000000 */
[----:B------:R3:W-:Y:S01]  /*4680*/  MUFU.TANH R67, R56 ;  /* 0x0000003800437308 */ /* 0x0007e20000002400 */
[----:B------:R-:W-:-:S02]  /*4690*/  FMNMX.FTZ R12, R54, R7, !PT ;  /* 0x00000007360c7209 */ /* 0x000fc40007810000 */
[----:B------:R-:W-:Y:S02]  /*46a0*/  CS2R R108, SRZ ;  /* 0x00000000006c7805 */ /* 0x000fe4000001ff00 */
[----:B------:R-:W-:Y:S02]  /*46b0*/  ISETP.GT.AND P2, PT, R6, 0x38, PT ;  /* 0x000000380600780c */ /* 0x000fe40003f44270 */
[----:B------:R-:W-:Y:S02]  /*46c0*/  CS2R R106, SRZ ;  /* 0x00000000006a7805 */ /* 0x000fe4000001ff00 */
[----:B------:R-:W-:Y:S02]  /*46d0*/  FMNMX.FTZ R7, R55, R12, !PT ;  /* 0x0000000c37077209 */ /* 0x000fe40007810000 */
[----:B------:R-:W-:Y:S02]  /*46e0*/  CS2R R104, SRZ ;  /* 0x0000000000687805 */ /* 0x000fe4000001ff00 */
[----:B--2---:R-:W-:Y:S01]  /*46f0*/  FSEL R57, R57, -INF , P2 ;  /* 0xff80000039397808 */ /* 0x004fe20001000000 */
[----:B------:R-:W0:Y:S01]  /*4700*/  MUFU.TANH R27, R27 ;  /* 0x0000001b001b7308 */ /* 0x000e220000002400 */
[----:B---3--:R-:W-:-:S02]  /*4710*/  FSEL R56, R35, -INF , P1 ;  /* 0xff80000023387808 */ /* 0x008fc40000800000 */
[----:B------:R-:W-:Y:S02]  /*4720*/  CS2R R102, SRZ ;  /* 0x0000000000667805 */ /* 0x000fe4000001ff00 */
[----:B------:R-:W-:Y:S02]  /*4730*/  ISETP.GT.AND P1, PT, R6, 0x39, PT ;  /* 0x000000390600780c */ /* 0x000fe40003f24270 */
[----:B------:R-:W-:Y:S02]  /*4740*/  CS2R R100, SRZ ;  /* 0x0000000000647805 */ /* 0x000fe4000001ff00 */
[----:B------:R-:W-:Y:S02]  /*4750*/  FMNMX.FTZ R12, R56, R7, !PT ;  /* 0x00000007380c7209 */ /* 0x000fe40007810000 */
[----:B------:R-:W-:Y:S02]  /*4760*/  CS2R R98, SRZ ;  /* 0x0000000000627805 */ /* 0x000fe4000001ff00 */
[----:B------:R-:W-:Y:S01]  /*4770*/  ISETP.GT.AND P2, PT, R6, 0x40, PT ;  /* 0x000000400600780c */ /* 0x000fe20003f44270 */
[----:B------:R-:W-:Y:S01]  /*4780*/  MUFU.TANH R30, R30 ;  /* 0x0000001e001e7308 */ /* 0x000fe20000002400 */
[----:B-----5:R-:W-:-:S02]  /*4790*/  FSEL R58, R58, -INF , P1 ;  /* 0xff8000003a3a7808 */ /* 0x020fc40000800000 */
[----:B------:R-:W-:Y:S02]  /*47a0*/  CS2R R96, SRZ ;  /* 0x0000000000607805 */ /* 0x000fe4000001ff00 */
[----:B------:R-:W-:Y:S02]  /*47b0*/  FMNMX.FTZ R7, R57, R12, !PT ;  /* 0x0000000c39077209 */ /* 0x000fe40007810000 */
[----:B------:R-:W-:Y:S02]  /*47c0*/  CS2R R94, SRZ ;  /* 0x00000000005e7805 */ /* 0x000fe4000001ff00 */
[----:B------:R-:W-:Y:S02]  /*47d0*/  ISETP.GT.AND P1, PT, R6, 0x41, PT ;  /* 0x000000410600780c */ /* 0x000fe40003f24270 */
[----:B------:R-:W-:Y:S02]  /*47e0*/  CS2R R92, SRZ ;  /* 0x00000000005c7805 */ /* 0x000fe4000001ff00 */
[----:B-1----:R-:W-:Y:S01]  /*47f0*/  FSEL R59, R26, -INF , P2 ;  /* 0xff8000001a3b7808 */ /* 0x002fe20001000000 */
[----:B------:R-:W1:Y:S01]  /*4800*/  MUFU.TANH R31, R31 ;  /* 0x0000001f001f7308 */ /* 0x000e620000002400 */
[----:B------:R-:W-:-:S02]  /*4810*/  FMNMX.FTZ R12, R58, R7, !PT ;  /* 0x000000073a0c7209 */ /* 0x000fc40007810000 */
[----:B------:R-:W-:Y:S02]  /*4820*/  CS2R R90, SRZ ;  /* 0x00000000005a7805 */ /* 0x000fe4000001ff00 */
[----:B------:R-:W-:Y:S02]  /*4830*/  ISETP.GT.AND P2, PT, R6, 0x48, PT ;  /* 0x000000480600780c */ /* 0x000fe40003f44270 */
[----:B------:R-:W-:Y:S02]  /*4840*/  CS2R R88, SRZ ;  /* 0x0000000000587805 */ /* 0x000fe4000001ff00 */
[----:B------:R-:W-:Y:S02]  /*4850*/  FMNMX.FTZ R7, R59, R12, !PT ;  /* 0x0000000c3b077209 */ /* 0x000fe40007810000 */
[----:B------:R-:W-:Y:S02]  /*4860*/  CS2R R86, SRZ ;  /* 0x0000000000567805 */ /* 0x000fe4000001ff00 */
[----:B------:R-:W-:Y:S01]  /*4870*/  CS2R R84, SRZ ;  /* 0x0000000000547805 */ /* 0x000fe2000001ff00 */
[----:B------:R0:W2:Y:S01]  /*4880*/  MUFU.TANH R69, R60 ;  /* 0x0000003c00457308 */ /* 0x0000a20000002400 */
[----:B------:R-:W-:-:S02]  /*4890*/  CS2R R82, SRZ ;  /* 0x0000000000527805 */ /* 0x000fc4000001ff00 */
[----:B------:R-:W-:Y:S02]  /*48a0*/  CS2R R80, SRZ ;  /* 0x0000000000507805 */ /* 0x000fe4000001ff00 */
[----:B------:R-:W-:Y:S02]  /*48b0*/  CS2R R78, SRZ ;  /* 0x00000000004e7805 */ /* 0x000fe4000001ff00 */
[----:B------:R-:W-:Y:S02]  /*48c0*/  CS2R R76, SRZ ;  /* 0x00000000004c7805 */ /* 0x000fe4000001ff00 */
[----:B------:R-:W-:Y:S02]  /*48d0*/  CS2R R74, SRZ ;  /* 0x00000000004a7805 */ /* 0x000fe4000001ff00 */
[----:B------:R-:W-:Y:S01]  /*48e0*/  CS2R R72, SRZ ;  /* 0x0000000000487805 */ /* 0x000fe2000001ff00 */
[----:B------:R3:W4:Y:S01]  /*48f0*/  MUFU.TANH R70, R61 ;  /* 0x0000003d00467308 */ /* 0x0007220000002400 */
[----:B0-----:R-:W-:-:S02]  /*4900*/  FSEL R60, R27, -INF , P1 ;  /* 0xff8000001b3c7808 */ /* 0x001fc40000800000 */
[----:B------:R-:W-:Y:S02]  /*4910*/  ISETP.GT.AND P1, PT, R6, 0x49, PT ;  /* 0x000000490600780c */ /* 0x000fe40003f24270 */
[----:B------:R-:W-:Y:S02]  /*4920*/  FMNMX.FTZ R6, R60, R7, !PT ;  /* 0x000000073c067209 */ /* 0x000fe40007810000 */
[----:B-1----:R-:W-:Y:S01]  /*4930*/  FSEL R62, R31, -INF , P1 ;  /* 0xff8000001f3e7808 */ /* 0x002fe20000800000 */
[----:B------:R-:W0:Y:S01]  /*4940*/  MUFU.TANH R53, R53 ;  /* 0x0000003500357308 */ /* 0x000e220000002400 */
[----:B---3--:R-:W-:Y:S02]  /*4950*/  FSEL R61, R30, -INF , P2 ;  /* 0xff8000001e3d7808 */ /* 0x008fe40001000000 */
[----:B------:R-:W-:Y:S02]  /*4960*/  ISETP.GT.AND P1, PT, R0, RZ, PT ;  /* 0x000000ff0000720c */ /* 0x000fe40003f24270 */
[----:B------:R-:W-:-:S02]  /*4970*/  FMNMX.FTZ R7, R61, R6, !PT ;  /* 0x000000063d077209 */ /* 0x000fc40007810000 */
[----:B------:R-:W-:Y:S01]  /*4980*/  ISETP.GT.AND P2, PT, R0, 0x1, PT ;  /* 0x000000010000780c */ /* 0x000fe20003f44270 */
[----:B------:R-:W1:Y:S01]  /*4990*/  MUFU.TANH R26, R40 ;  /* 0x00000028001a7308 */ /* 0x000e620000002400 */
[----:B------:R-:W-:Y:S02]  /*49a0*/  FMNMX.FTZ R7, R62, R7, !PT ;  /* 0x000000073e077209 */ /* 0x000fe40007810000 */
[----:B------:R-:W-:Y:S02]  /*49b0*/  FSEL R2, R67, -INF , P1 ;  /* 0xff80000043027808 */ /* 0x000fe40000800000 */
[----:B------:R-:W-:Y:S01]  /*49c0*/  ISETP.GT.AND P1, PT, R0, 0x9, PT ;  /* 0x000000090000780c */ /* 0x000fe20003f24270 */
[----:B------:R-:W3:Y:S01]  /*49d0*/  SHFL.BFLY PT, R6, R7, 0x2, 0x1f ;  /* 0x0c401f0007067f89 */ /* 0x000ee200000e0000 */
[----:B--2---:R-:W-:Y:S01]  /*49e0*/  FSEL R12, R69, -INF , P3 ;  /* 0xff800000450c7808 */ /* 0x004fe20001800000 */
[----:B------:R-:W2:Y:S01]  /*49f0*/  MUFU.TANH R41, R41 ;  /* 0x0000002900297308 */ /* 0x000ea20000002400 */
[----:B----4-:R-:W-:-:S02]  /*4a00*/  FSEL R13, R70, -INF , P1 ;  /* 0xff800000460d7808 */ /* 0x010fc40000800000 */
[C---:B------:R-:W-:Y:S02]  /*4a10*/  ISETP.GT.AND P1, PT, R0.reuse, 0x11, PT ;  /* 0x000000110000780c */ /* 0x040fe40003f24270 */
[----:B------:R-:W-:-:S03]  /*4a20*/  ISETP.GT.AND P3, PT, R0, 0x28, PT ;  /* 0x000000280000780c */ /* 0x000fc60003f64270 */
[----:B------:R-:W4:Y:S08]  /*4a30*/  MUFU.TANH R44, R44 ;  /* 0x0000002c002c7308 */ /* 0x000f300000002400 */
[----:B------:R-:W-:Y:S01]  /*4a40*/  MUFU.TANH R40, R24 ;  /* 0x0000001800287308 */ /* 0x000fe20000002400 */
[----:B---3--:R-:W-:Y:S02]  /*4a50*/  FMNMX.FTZ R20, R7, R6, !PT ;  /* 0x0000000607147209 */ /* 0x008fe40007810000 */
[----:B------:R-:W-:-:S05]  /*4a60*/  FSEL R7, R68, -INF , P2 ;  /* 0xff80000044077808 */ /* 0x000fca0001000000 */
[----:B------:R-:W3:Y:S01]  /*4a70*/  MUFU.TANH R45, R45 ;  /* 0x0000002d002d7308 */ /* 0x000ee20000002400 */
[----:B------:R-:W-:Y:S01]  /*4a80*/  ISETP.GT.AND P2, PT, R0, 0x10, PT ;  /* 0x000000100000780c */ /* 0x000fe20003f44270 */
[----:B------:R-:W5:Y:S01]  /*4a90*/  SHFL.BFLY PT, R21, R20, 0x1, 0x1f ;  /* 0x0c201f0014157f89 */ /* 0x000f6200000e0000 */
[----:B------:R-:W-:Y:S02]  /*4aa0*/  FMNMX.FTZ R3, R2, R7, !PT ;  /* 0x0000000702037209 */ /* 0x000fe40007810000 */
[----:B------:R-:W-:Y:S02]  /*4ab0*/  CS2R R68, SRZ ;  /* 0x0000000000447805 */ /* 0x000fe4000001ff00 */
[----:B------:R-:W-:Y:S01]  /*4ac0*/  FMNMX.FTZ R6, R12, R3, !PT ;  /* 0x000000030c067209 */ /* 0x000fe20007810000 */
[----:B------:R-:W-:Y:S03]  /*4ad0*/  MUFU.TANH R63, R25 ;  /* 0x00000019003f7308 */ /* 0x000fe60000002400 */
[----:B------:R-:W-:-:S05]  /*4ae0*/  FMNMX.FTZ R27, R13, R6, !PT ;  /* 0x000000060d1b7209 */ /* 0x000fca0007810000 */
[----:B------:R-:W3:Y:S08]  /*4af0*/  MUFU.TANH R30, R32 ;  /* 0x00000020001e7308 */ /* 0x000ef00000002400 */
[----:B------:R0:W-:Y:S01]  /*4b00*/  MUFU.TANH R65, R28 ;  /* 0x0000001c00417308 */ /* 0x0001e20000002400 */
[----:B-----5:R-:W-:Y:S02]  /*4b10*/  FMNMX.FTZ R3, R20, R21, !PT ;  /* 0x0000001514037209 */ /* 0x020fe40007810000 */
[----:B------:R-:W-:-:S02]  /*4b20*/  FSEL R20, R71, -INF , P2 ;  /* 0xff80000047147808 */ /* 0x000fc40001000000 */
[----:B------:R-:W-:Y:S02]  /*4b30*/  CS2R R70, SRZ ;  /* 0x0000000000467805 */ /* 0x000fe4000001ff00 */
[----:B------:R-:W-:Y:S02]  /*4b40*/  ISETP.GT.AND P2, PT, R0, 0x18, PT ;  /* 0x000000180000780c */ /* 0x000fe40003f44270 */
[----:B------:R-:W-:Y:S01]  /*4b50*/  FSEL R21, R64, -INF , P1 ;  /* 0xff80000040157808 */ /* 0x000fe20000800000 */
[----:B0-----:R-:W-:Y:S01]  /*4b60*/  FMUL.FTZ R28, R3, UR6 ;  /* 0x00000006031c7c20 */ /* 0x001fe20008410000 */
[----:B------:R-:W-:Y:S01]  /*4b70*/  FMNMX.FTZ R6, R20, R27, !PT ;  /* 0x0000001b14067209 */ /* 0x000fe20007810000 */
[----:B------:R-:W0:Y:S01]  /*4b80*/  MUFU.TANH R34, R33 ;  /* 0x0000002100227308 */ /* 0x000e220000002400 */
[----:B------:R-:W-:Y:S02]  /*4b90*/  ISETP.GT.AND P1, PT, R0, 0x19, PT ;  /* 0x000000190000780c */ /* 0x000fe40003f24270 */
[----:B------:R-:W-:-:S02]  /*4ba0*/  FSEL R24, R66, -INF , P2 ;  /* 0xff80000042187808 */ /* 0x000fc40001000000 */
[----:B------:R-:W-:Y:S02]  /*4bb0*/  CS2R R66, SRZ ;  /* 0x0000000000427805 */ /* 0x000fe4000001ff00 */
[----:B------:R-:W-:Y:S02]  /*4bc0*/  FMNMX.FTZ R27, R21, R6, !PT ;  /* 0x00000006151b7209 */ /* 0x000fe40007810000 */
[----:B------:R-:W-:Y:S01]  /*4bd0*/  ISETP.GT.AND P2, PT, R0, 0x20, PT ;  /* 0x000000200000780c */ /* 0x000fe20003f44270 */
[----:B------:R-:W5:Y:S01]  /*4be0*/  MUFU.TANH R36, R36 ;  /* 0x0000002400247308 */ /* 0x000f620000002400 */
[----:B------:R-:W-:Y:S02]  /*4bf0*/  FSEL R25, R53, -INF , P1 ;  /* 0xff80000035197808 */ /* 0x000fe40000800000 */
[----:B------:R-:W-:Y:S02]  /*4c00*/  FMNMX.FTZ R6, R24, R27, !PT ;  /* 0x0000001b18067209 */ /* 0x000fe40007810000 */
[----:B------:R-:W-:-:S02]  /*4c10*/  ISETP.GT.AND P1, PT, R0, 0x21, PT ;  /* 0x000000210000780c */ /* 0x000fc40003f24270 */
[----:B-1----:R-:W-:Y:S01]  /*4c20*/  FSEL R26, R26, -INF , P2 ;  /* 0xff8000001a1a7808 */ /* 0x002fe20001000000 */
[----:B------:R-:W1:Y:S01]  /*4c30*/  MUFU.TANH R37, R37 ;  /* 0x0000002500257308 */ /* 0x000e620000002400 */
[----:B------:R-:W-:Y:S02]  /*4c40*/  FMNMX.FTZ R31, R25, R6, !PT ;  /* 0x00000006191f7209 */ /* 0x000fe40007810000 */
[----:B------:R-:W-:Y:S02]  /*4c50*/  FSETP.NEU.FTZ.AND P2, PT, R3, -INF , PT ;  /* 0xff8000000300780b */ /* 0x000fe40003f5d000 */
[----:B--2---:R-:W-:Y:S02]  /*4c60*/  FSEL R27, R41, -INF , P1 ;  /* 0xff800000291b7808 */ /* 0x004fe40000800000 */
[----:B------:R-:W-:Y:S01]  /*4c70*/  FMNMX.FTZ R6, R26, R31, !PT ;  /* 0x0000001f1a067209 */ /* 0x000fe20007810000 */
[----:B------:R3:W2:Y:S01]  /*4c80*/  MUFU.TANH R64, R29 ;  /* 0x0000001d00407308 */ /* 0x0006a20000002400 */
[----:B------:R-:W-:-:S02]  /*4c90*/  FSEL R41, R28, RZ, P2 ;  /* 0x000000ff1c297208 */ /* 0x000fc40001000000 */
[----:B------:R-:W-:Y:S02]  /*4ca0*/  ISETP.GT.AND P1, PT, R0, 0x29, PT ;  /* 0x000000290000780c */ /* 0x000fe40003f24270 */
[----:B----4-:R-:W-:Y:S01]  /*4cb0*/  FSEL R28, R44, -INF , P3 ;  /* 0xff8000002c1c7808 */ /* 0x010fe20001800000 */
[--C-:B------:R-:W-:Y:S01]  /*4cc0*/  FFMA.FTZ R42, R42, UR6, -R41.reuse ;  /* 0x000000062a2a7c23 */ /* 0x100fe20008010829 */
[----:B------:R-:W-:Y:S01]  /*4cd0*/  FMNMX.FTZ R31, R27, R6, !PT ;  /* 0x000000061b1f7209 */ /* 0x000fe20007810000 */
[--C-:B------:R-:W-:Y:S01]  /*4ce0*/  FFMA.FTZ R43, R43, UR6, -R41.reuse ;  /* 0x000000062b2b7c23 */ /* 0x100fe20008010829 */
[----:B------:R-:W-:Y:S01]  /*4cf0*/  ISETP.GT.AND P2, PT, R0, 0x30, PT ;  /* 0x000000300000780c */ /* 0x000fe20003f44270 */
[--C-:B------:R-:W-:Y:S01]  /*4d00*/  FFMA.FTZ R46, R46, UR6, -R41.reuse ;  /* 0x000000062e2e7c23 */ /* 0x100fe20008010829 */
[----:B---3--:R-:W-:Y:S01]  /*4d10*/  FSEL R29, R45, -INF , P1 ;  /* 0xff8000002d1d7808 */ /* 0x008fe20000800000 */
[----:B------:R-:W-:Y:S01]  /*4d20*/  MUFU.EX2 R42, R42 ;  /* 0x0000002a002a7308 */ /* 0x000fe20000000800 */
[----:B------:R-:W-:Y:S01]  /*4d30*/  FMNMX.FTZ R6, R28, R31, !PT ;  /* 0x0000001f1c067209 */ /* 0x000fe20007810000 */
[--C-:B------:R-:W-:Y:S01]  /*4d40*/  FFMA.FTZ R47, R47, UR6, -R41.reuse ;  /* 0x000000062f2f7c23 */ /* 0x100fe20008010829 */
[----:B------:R-:W-:Y:S01]  /*4d50*/  ISETP.GT.AND P1, PT, R0, 0x31, PT ;  /* 0x000000310000780c */ /* 0x000fe20003f24270 */
[--C-:B------:R-:W-:Y:S01]  /*4d60*/  FFMA.FTZ R48, R48, UR6, -R41.reuse ;  /* 0x0000000630307c23 */ /* 0x100fe20008010829 */
[----:B------:R-:W-:Y:S01]  /*4d70*/  FSEL R30, R30, -INF , P2 ;  /* 0xff8000001e1e7808 */ /* 0x000fe20001000000 */
[--C-:B------:R-:W-:Y:S01]  /*4d80*/  FFMA.FTZ R49, R49, UR6, -R41.reuse ;  /* 0x0000000631317c23 */ /* 0x100fe20008010829 */
[----:B------:R-:W-:Y:S01]  /*4d90*/  FMNMX.FTZ R33, R29, R6, !PT ;  /* 0x000000061d217209 */ /* 0x000fe20007810000 */
[----:B------:R-:W3:Y:S01]  /*4da0*/  MUFU.EX2 R43, R43 ;  /* 0x0000002b002b7308 */ /* 0x000ee20000000800 */
[----:B------:R-:W-:Y:S01]  /*4db0*/  ISETP.GT.AND P2, PT, R0, 0x38, PT ;  /* 0x000000380000780c */ /* 0x000fe20003f44270 */
[--C-:B------:R-:W-:Y:S01]  /*4dc0*/  FFMA.FTZ R50, R50, UR6, -R41.reuse ;  /* 0x0000000632327c23 */ /* 0x100fe20008010829 */
[----:B0-----:R-:W-:Y:S01]  /*4dd0*/  FSEL R31, R34, -INF , P1 ;  /* 0xff800000221f7808 */ /* 0x001fe20000800000 */
[--C-:B------:R-:W-:Y:S01]  /*4de0*/  FFMA.FTZ R51, R51, UR6, -R41.reuse ;  /* 0x0000000633337c23 */ /* 0x100fe20008010829 */
[----:B------:R-:W-:Y:S01]  /*4df0*/  FMNMX.FTZ R6, R30, R33, !PT ;  /* 0x000000211e067209 */ /* 0x000fe20007810000 */
[--C-:B------:R-:W-:Y:S01]  /*4e00*/  FFMA.FTZ R52, R52, UR6, -R41.reuse ;  /* 0x0000000634347c23 */ /* 0x100fe20008010829 */
[----:B------:R-:W-:Y:S01]  /*4e10*/  ISETP.GT.AND P1, PT, R0, 0x39, PT ;  /* 0x000000390000780c */ /* 0x000fe20003f24270 */
[----:B------:R-:W-:Y:S01]  /*4e20*/  MUFU.EX2 R46, R46 ;  /* 0x0000002e002e7308 */ /* 0x000fe20000000800 */
[----:B-----5:R-:W-:Y:S01]  /*4e30*/  FSEL R32, R36, -INF , P2 ;  /* 0xff80000024207808 */ /* 0x020fe20001000000 */
[--C-:B------:R-:W-:Y:S01]  /*4e40*/  FFMA.FTZ R39, R39, UR6, -R41.reuse ;  /* 0x0000000627277c23 */ /* 0x100fe20008010829 */
[----:B------:R-:W-:Y:S01]  /*4e50*/  FMNMX.FTZ R35, R31, R6, !PT ;  /* 0x000000061f237209 */ /* 0x000fe20007810000 */
[--C-:B------:R-:W-:Y:S01]  /*4e60*/  FFMA.FTZ R54, R54, UR6, -R41.reuse ;  /* 0x0000000636367c23 */ /* 0x100fe20008010829 */
[----:B------:R-:W-:Y:S01]  /*4e70*/  ISETP.GT.AND P2, PT, R0, 0x40, PT ;  /* 0x000000400000780c */ /* 0x000fe20003f44270 */
[--C-:B------:R-:W-:Y:S01]  /*4e80*/  FFMA.FTZ R55, R55, UR6, -R41.reuse ;  /* 0x0000000637377c23 */ /* 0x100fe20008010829 */
[----:B-1----:R-:W-:Y:S01]  /*4e90*/  FSEL R33, R37, -INF , P1 ;  /* 0xff80000025217808 */ /* 0x002fe20000800000 */
[----:B------:R-:W0:Y:S01]  /*4ea0*/  MUFU.EX2 R47, R47 ;  /* 0x0000002f002f7308 */ /* 0x000e220000000800 */
[----:B------:R-:W-:Y:S01]  /*4eb0*/  FMNMX.FTZ R6, R32, R35, !PT ;  /* 0x0000002320067209 */ /* 0x000fe20007810000 */
[--C-:B------:R-:W-:Y:S01]  /*4ec0*/  FFMA.FTZ R56, R56, UR6, -R41.reuse ;  /* 0x0000000638387c23 */ /* 0x100fe20008010829 */
[----:B------:R-:W-:Y:S01]  /*4ed0*/  ISETP.GT.AND P1, PT, R0, 0x41, PT ;  /* 0x000000410000780c */ /* 0x000fe20003f24270 */
[--C-:B------:R-:W-:Y:S01]  /*4ee0*/  FFMA.FTZ R57, R57, UR6, -R41.reuse ;  /* 0x0000000639397c23 */ /* 0x100fe20008010829 */
[----:B------:R-:W-:Y:S01]  /*4ef0*/  FSEL R34, R40, -INF , P2 ;  /* 0xff80000028227808 */ /* 0x000fe20001000000 */
[--C-:B------:R-:W-:Y:S01]  /*4f00*/  FFMA.FTZ R40, R38, UR6, -R41.reuse ;  /* 0x0000000626287c23 */ /* 0x100fe20008010829 */
[----:B------:R-:W-:Y:S01]  /*4f10*/  FMNMX.FTZ R37, R33, R6, !PT ;  /* 0x0000000621257209 */ /* 0x000fe20007810000 */
[----:B------:R-:W-:Y:S01]  /*4f20*/  MUFU.EX2 R48, R48 ;  /* 0x0000003000307308 */ /* 0x000fe20000000800 */
[----:B------:R-:W-:Y:S01]  /*4f30*/  ISETP.GT.AND P2, PT, R0, 0x48, PT ;  /* 0x000000480000780c */ /* 0x000fe20003f44270 */
[--C-:B------:R-:W-:Y:S01]  /*4f40*/  FFMA.FTZ R58, R58, UR6, -R41.reuse ;  /* 0x000000063a3a7c23 */ /* 0x100fe20008010829 */
[----:B------:R-:W-:Y:S01]  /*4f50*/  FSEL R35, R63, -INF , P1 ;  /* 0xff8000003f237808 */ /* 0x000fe20000800000 */
[--C-:B------:R-:W-:Y:S01]  /*4f60*/  FFMA.FTZ R59, R59, UR6, -R41.reuse ;  /* 0x000000063b3b7c23 */ /* 0x100fe20008010829 */
[----:B------:R-:W-:Y:S01]  /*4f70*/  FMNMX.FTZ R6, R34, R37, !PT ;  /* 0x0000002522067209 */ /* 0x000fe20007810000 */
[--C-:B------:R-:W-:Y:S01]  /*4f80*/  FFMA.FTZ R60, R60, UR6, -R41.reuse ;  /* 0x000000063c3c7c23 */ /* 0x100fe20008010829 */
[----:B------:R-:W-:Y:S01]  /*4f90*/  ISETP.GT.AND P1, PT, R0, 0x49, PT ;  /* 0x000000490000780c */ /* 0x000fe20003f24270 */
[----:B------:R-:W1:Y:S01]  /*4fa0*/  MUFU.EX2 R49, R49 ;  /* 0x0000003100317308 */ /* 0x000e620000000800 */
[----:B------:R-:W-:Y:S01]  /*4fb0*/  FSEL R0, R65, -INF , P2 ;  /* 0xff80000041007808 */ /* 0x000fe20001000000 */
[--C-:B------:R-:W-:Y:S01]  /*4fc0*/  FFMA.FTZ R61, R61, UR6, -R41.reuse ;  /* 0x000000063d3d7c23 */ /* 0x100fe20008010829 */
[----:B------:R-:W-:Y:S01]  /*4fd0*/  FMNMX.FTZ R37, R35, R6, !PT ;  /* 0x0000000623257209 */ /* 0x000fe20007810000 */
[----:B------:R-:W-:Y:S01]  /*4fe0*/  FFMA.FTZ R41, R62, UR6, -R41 ;  /* 0x000000063e297c23 */ /* 0x000fe20008010829 */
[----:B--2---:R-:W-:-:S02]  /*4ff0*/  FSEL R36, R64, -INF , P1 ;  /* 0xff80000040247808 */ /* 0x004fc40000800000 */
[----:B------:R-:W-:Y:S02]  /*5000*/  CS2R R64, SRZ ;  /* 0x0000000000407805 */ /* 0x000fe4000001ff00 */
[----:B------:R-:W-:Y:S01]  /*5010*/  FMNMX.FTZ R37, R0, R37, !PT ;  /* 0x0000002500257209 */ /* 0x000fe20007810000 */
[----:B------:R-:W-:Y:S01]  /*5020*/  MUFU.EX2 R50, R50 ;  /* 0x0000003200327308 */ /* 0x000fe20000000800 */
[----:B---3--:R-:W-:Y:S02]  /*5030*/  F2FP.F16.F32.PACK_AB R209, R43, R42 ;  /* 0x0000002a2bd1723e */ /* 0x008fe400000000ff */
[----:B------:R-:W-:Y:S02]  /*5040*/  CS2R R62, SRZ ;  /* 0x00000000003e7805 */ /* 0x000fe4000001ff00 */
[----:B------:R-:W-:Y:S02]  /*5050*/  FMNMX.FTZ R37, R36, R37, !PT ;  /* 0x0000002524257209 */ /* 0x000fe40007810000 */
[----:B0-----:R-:W-:-:S03]  /*5060*/  F2FP.F16.F32.PACK_AB R211, R47, R46 ;  /* 0x0000002e2fd3723e */ /* 0x001fc600000000ff */
[----:B------:R-:W0:Y:S01]  /*5070*/  SHFL.BFLY PT, R6, R37, 0x2, 0x1f ;  /* 0x0c401f0025067f89 */ /* 0x000e2200000e0000 */
[----:B------:R-:W2:Y:S01]  /*5080*/  MUFU.EX2 R51, R51 ;  /* 0x0000003300337308 */ /* 0x000ea20000000800 */
[----:B-1----:R-:W-:-:S07]  /*5090*/  F2FP.F16.F32.PACK_AB R205, R49, R48 ;  /* 0x0000003031cd723e */ /* 0x002fce00000000ff */
[----:B------:R-:W-:Y:S08]  /*50a0*/  MUFU.EX2 R40, R40 ;  /* 0x0000002800287308 */ /* 0x000ff00000000800 */
[----:B------:R-:W-:Y:S01]  /*50b0*/  MUFU.EX2 R201, R52 ;  /* 0x0000003400c97308 */ /* 0x000fe20000000800 */
[----:B--2---:R-:W-:Y:S02]  /*50c0*/  F2FP.F16.F32.PACK_AB R207, R51, R50 ;  /* 0x0000003233cf723e */ /* 0x004fe400000000ff */
[----:B0-----:R-:W-:-:S05]  /*50d0*/  FMNMX.FTZ R38, R37, R6, !PT ;  /* 0x0000000625267209 */ /* 0x001fca0007810000 */
[----:B------:R-:W-:Y:S01]  /*50e0*/  MUFU.EX2 R39, R39 ;  /* 0x0000002700277308 */ /* 0x000fe20000000800 */
[----:B------:R-:W0:Y:S07]  /*50f0*/  SHFL.BFLY PT, R37, R38, 0x1, 0x1f ;  /* 0x0c201f0026257f89 */ /* 0x000e2e00000e0000 */
[----:B------:R-:W1:Y:S08]  /*5100*/  MUFU.EX2 R54, R54 ;  /* 0x0000003600367308 */ /* 0x000e700000000800 */
[----:B------:R-:W-:Y:S08]  /*5110*/  MUFU.EX2 R55, R55 ;  /* 0x0000003700377308 */ /* 0x000ff00000000800 */
[----:B------:R-:W2:Y:S01]  /*5120*/  MUFU.EX2 R56, R56 ;  /* 0x0000003800387308 */ /* 0x000ea20000000800 */
[----:B-1----:R-:W-:-:S02]  /*5130*/  F2FP.F16.F32.PACK_AB R203, R54, R39 ;  /* 0x0000002736cb723e */ /* 0x002fc400000000ff */
[----:B0-----:R-:W-:-:S04]  /*5140*/  FMNMX.FTZ R6, R38, R37, !PT ;  /* 0x0000002526067209 */ /* 0x001fc80007810000 */
[C---:B------:R-:W-:Y:S01]  /*5150*/  FSETP.NEU.FTZ.AND P1, PT, R6.reuse, -INF , PT ;  /* 0xff8000000600780b */ /* 0x040fe20003f3d000 */
[----:B------:R-:W-:Y:S01]  /*5160*/  FMUL.FTZ R37, R6, UR6 ;  /* 0x0000000606257c20 */ /* 0x000fe20008410000 */
[----:B------:R-:W-:Y:S04]  /*5170*/  MUFU.EX2 R57, R57 ;  /* 0x0000003900397308 */ /* 0x000fe80000000800 */
[----:B------:R-:W-:Y:S02]  /*5180*/  FSEL R37, R37, RZ, P1 ;  /* 0x000000ff25257208 */ /* 0x000fe40000800000 */
[----:B------:R-:W-:Y:S02]  /*5190*/  PLOP3.LUT P1, PT, PT, PT, UP0, 0x80, 0x0 ;  /* 0x000000000000781c */ /* 0x000fe40003f2f008 */
        /* <DEDUP_REMOVED lines=23> */
[----:B--2---:R-:W-:Y:S01]  /*5310*/  F2FP.F16.F32.PACK_AB R197, R56, R55 ;  /* 0x0000003738c5723e */ /* 0x004fe200000000ff */
[----:B------:R-:W2:Y:S01]  /*5320*/  MUFU.EX2 R12, R12 ;  /* 0x0000000c000c7308 */ /* 0x000ea20000000800 */
[----:B0-----:R-:W-:-:S07]  /*5330*/  F2FP.F16.F32.PACK_AB R199, R58, R57 ;  /* 0x000000393ac7723e */ /* 0x001fce00000000ff */
[----:B------:R-:W0:Y:S01]  /*5340*/  MUFU.EX2 R13, R13 ;  /* 0x0000000d000d7308 */ /* 0x000e220000000800 */
[----:B-1----:R-:W-:Y:S01]  /*5350*/  FADD.FTZ R45, R2, R7 ;  /* 0x00000007022d7221 */ /* 0x002fe20000010000 */
[----:B------:R-:W-:-:S06]  /*5360*/  F2FP.F16.F32.PACK_AB R208, R7, R2 ;  /* 0x0000000207d0723e */ /* 0x000fcc00000000ff */
[----:B------:R-:W1:Y:S01]  /*5370*/  MUFU.EX2 R20, R20 ;  /* 0x0000001400147308 */ /* 0x000e620000000800 */
[----:B--2---:R-:W-:Y:S01]  /*5380*/  FADD.FTZ R38, R12, R45 ;  /* 0x0000002d0c267221 */ /* 0x004fe20000010000 */
[----:B------:R-:W-:-:S06]  /*5390*/  FADD.FTZ R45, R42, R43 ;  /* 0x0000002b2a2d7221 */ /* 0x000fcc0000010000 */
[----:B------:R-:W2:Y:S01]  /*53a0*/  MUFU.EX2 R21, R21 ;  /* 0x0000001500157308 */ /* 0x000ea20000000800 */
[C---:B0-----:R-:W-:Y:S01]  /*53b0*/  FADD.FTZ R53, R13.reuse, R38 ;  /* 0x000000260d357221 */ /* 0x041fe20000010000 */
[----:B------:R-:W-:Y:S01]  /*53c0*/  FADD.FTZ R38, R46, R45 ;  /* 0x0000002d2e267221 */ /* 0x000fe20000010000 */
[----:B------:R-:W-:-:S03]  /*53d0*/  F2FP.F16.F32.PACK_AB R210, R13, R12 ;  /* 0x0000000c0dd2723e */ /* 0x000fc600000000ff */
[----:B------:R-:W-:Y:S01]  /*53e0*/  FADD.FTZ R45, R47, R38 ;  /* 0x000000262f2d7221 */ /* 0x000fe20000010000 */
[----:B------:R-:W-:Y:S01]  /*53f0*/  CS2R R46, SRZ ;  /* 0x00000000002e7805 */ /* 0x000fe2000001ff00 */
[----:B------:R-:W0:Y:S01]  /*5400*/  MUFU.EX2 R24, R24 ;  /* 0x0000001800187308 */ /* 0x000e220000000800 */
[----:B-1----:R-:W-:Y:S01]  /*5410*/  FADD.FTZ R44, R20, R53 ;  /* 0x00000035142c7221 */ /* 0x002fe20000010000 */
[----:B------:R-:W-:-:S04]  /*5420*/  FADD.FTZ R38, R48, R45 ;  /* 0x0000002d30267221 */ /* 0x000fc80000010000 */
[----:B------:R-:W-:Y:S01]  /*5430*/  FADD.FTZ R45, R49, R38 ;  /* 0x00000026312d7221 */ /* 0x000fe20000010000 */
[----:B------:R-:W-:Y:S01]  /*5440*/  CS2R R48, SRZ ;  /* 0x0000000000307805 */ /* 0x000fe2000001ff00 */
[----:B------:R-:W1:Y:S01]  /*5450*/  MUFU.EX2 R25, R25 ;  /* 0x0000001900197308 */ /* 0x000e620000000800 */
[C---:B--2---:R-:W-:Y:S01]  /*5460*/  FADD.FTZ R53, R21.reuse, R44 ;  /* 0x0000002c15357221 */ /* 0x044fe20000010000 */
[----:B------:R-:W-:Y:S01]  /*5470*/  FADD.FTZ R38, R50, R45 ;  /* 0x0000002d32267221 */ /* 0x000fe20000010000 */
[----:B------:R-:W-:-:S03]  /*5480*/  F2FP.F16.F32.PACK_AB R204, R21, R20 ;  /* 0x0000001415cc723e */ /* 0x000fc600000000ff */
[----:B------:R-:W-:Y:S01]  /*5490*/  FADD.FTZ R37, R51, R38 ;  /* 0x0000002633257221 */ /* 0x000fe20000010000 */
[----:B------:R-:W-:Y:S01]  /*54a0*/  CS2R R50, SRZ ;  /* 0x0000000000327805 */ /* 0x000fe2000001ff00 */
[----:B------:R-:W2:Y:S01]  /*54b0*/  MUFU.EX2 R26, R26 ;  /* 0x0000001a001a7308 */ /* 0x000ea20000000800 */
[----:B0-----:R-:W-:Y:S01]  /*54c0*/  FADD.FTZ R44, R24, R53 ;  /* 0x00000035182c7221 */ /* 0x001fe20000010000 */
[----:B------:R-:W-:-:S04]  /*54d0*/  FADD.FTZ R38, R40, R37 ;  /* 0x0000002528267221 */ /* 0x000fc80000010000 */
[C---:B------:R-:W-:Y:S01]  /*54e0*/  FADD.FTZ R38, R201.reuse, R38 ;  /* 0x00000026c9267221 */ /* 0x040fe20000010000 */
[----:B------:R-:W-:Y:S01]  /*54f0*/  F2FP.F16.F32.PACK_AB R201, R201, R40 ;  /* 0x00000028c9c9723e */ /* 0x000fe200000000ff */
[----:B------:R-:W0:Y:S01]  /*5500*/  MUFU.EX2 R27, R27 ;  /* 0x0000001b001b7308 */ /* 0x000e220000000800 */
[----:B-1----:R-:W-:Y:S01]  /*5510*/  FADD.FTZ R53, R25, R44 ;  /* 0x0000002c19357221 */ /* 0x002fe20000010000 */
[----:B------:R-:W-:Y:S01]  /*5520*/  FADD.FTZ R7, R39, R38 ;  /* 0x0000002627077221 */ /* 0x000fe20000010000 */
[----:B------:R-:W-:Y:S02]  /*5530*/  F2FP.F16.F32.PACK_AB R206, R25, R24 ;  /* 0x0000001819ce723e */ /* 0x000fe400000000ff */
[----:B------:R-:W-:Y:S02]  /*5540*/  CS2R R44, SRZ ;  /* 0x00000000002c7805 */ /* 0x000fe4000001ff00 */
[----:B------:R-:W-:Y:S01]  /*5550*/  CS2R R38, SRZ ;  /* 0x0000000000267805 */ /* 0x000fe2000001ff00 */
[----:B------:R-:W-:Y:S01]  /*5560*/  FADD.FTZ R2, R54, R7 ;  /* 0x0000000736027221 */ /* 0x000fe20000010000 */
[----:B------:R-:W-:Y:S01]  /*5570*/  CS2R R24, SRZ ;  /* 0x0000000000187805 */ /* 0x000fe2000001ff00 */
[----:B------:R-:W1:Y:S01]  /*5580*/  MUFU.EX2 R28, R28 ;  /* 0x0000001c001c7308 */ /* 0x000e620000000800 */
[----:B--2---:R-:W-:Y:S01]  /*5590*/  FADD.FTZ R42, R26, R53 ;  /* 0x000000351a2a7221 */ /* 0x004fe20000010000 */
[----:B------:R-:W-:Y:S01]  /*55a0*/  FADD.FTZ R13, R55, R2 ;  /* 0x00000002370d7221 */ /* 0x000fe20000010000 */
[----:B------:R-:W-:-:S02]  /*55b0*/  CS2R R54, SRZ ;  /* 0x0000000000367805 */ /* 0x000fc4000001ff00 */
[----:B------:R-:W-:Y:S01]  /*55c0*/  CS2R R52, SRZ ;  /* 0x0000000000347805 */ /* 0x000fe2000001ff00 */
[----:B------:R-:W-:Y:S02]  /*55d0*/  FADD.FTZ R2, R56, R13 ;  /* 0x0000000d38027221 */ /* 0x000fe40000010000 */
[----:B------:R-:W2:Y:S01]  /*55e0*/  MUFU.EX2 R29, R29 ;  /* 0x0000001d001d7308 */ /* 0x000ea20000000800 */
[----:B0-----:R-:W-:Y:S01]  /*55f0*/  FADD.FTZ R43, R27, R42 ;  /* 0x0000002a1b2b7221 */ /* 0x001fe20000010000 */
[----:B------:R-:W-:Y:S01]  /*5600*/  FADD.FTZ R13, R57, R2 ;  /* 0x00000002390d7221 */ /* 0x000fe20000010000 */
[----:B------:R-:W-:Y:S02]  /*5610*/  F2FP.F16.F32.PACK_AB R200, R27, R26 ;  /* 0x0000001a1bc8723e */ /* 0x000fe400000000ff */
[----:B------:R-:W-:Y:S02]  /*5620*/  CS2R R56, SRZ ;  /* 0x0000000000387805 */ /* 0x000fe4000001ff00 */
[----:B------:R-:W-:Y:S01]  /*5630*/  CS2R R26, SRZ ;  /* 0x00000000001a7805 */ /* 0x000fe2000001ff00 */
[----:B------:R-:W0:Y:S01]  /*5640*/  MUFU.EX2 R30, R30 ;  /* 0x0000001e001e7308 */ /* 0x000e220000000800 */
[----:B-1----:R-:W-:-:S07]  /*5650*/  FADD.FTZ R42, R28, R43 ;  /* 0x0000002b1c2a7221 */ /* 0x002fce0000010000 */
[----:B------:R-:W1:Y:S01]  /*5660*/  MUFU.EX2 R31, R31 ;  /* 0x0000001f001f7308 */ /* 0x000e620000000800 */
[C---:B--2---:R-:W-:Y:S01]  /*5670*/  FADD.FTZ R37, R29.reuse, R42 ;  /* 0x0000002a1d257221 */ /* 0x044fe20000010000 */
[----:B------:R-:W-:Y:S02]  /*5680*/  F2FP.F16.F32.PACK_AB R202, R29, R28 ;  /* 0x0000001c1dca723e */ /* 0x000fe400000000ff */
[----:B------:R-:W-:Y:S02]  /*5690*/  CS2R R42, SRZ ;  /* 0x00000000002a7805 */ /* 0x000fe4000001ff00 */
[----:B------:R-:W-:Y:S02]  /*56a0*/  CS2R R28, SRZ ;  /* 0x00000000001c7805 */ /* 0x000fe4000001ff00 */
[----:B------:R-:W2:Y:S01]  /*56b0*/  MUFU.EX2 R32, R32 ;  /* 0x0000002000207308 */ /* 0x000ea20000000800 */
[----:B0-----:R-:W-:-:S07]  /*56c0*/  FADD.FTZ R12, R30, R37 ;  /* 0x000000251e0c7221 */ /* 0x001fce0000010000 */
[----:B------:R-:W0:Y:S01]  /*56d0*/  MUFU.EX2 R33, R33 ;  /* 0x0000002100217308 */ /* 0x000e220000000800 */
[C---:B-1----:R-:W-:Y:S01]  /*56e0*/  FADD.FTZ R7, R31.reuse, R12 ;  /* 0x0000000c1f077221 */ /* 0x042fe20000010000 */
[----:B------:R-:W-:Y:S02]  /*56f0*/  F2FP.F16.F32.PACK_AB R196, R31, R30 ;  /* 0x0000001e1fc4723e */ /* 0x000fe400000000ff */
[----:B------:R-:W-:-:S04]  /*5700*/  CS2R R30, SRZ ;  /* 0x00000000001e7805 */ /* 0x000fc8000001ff00 */
[----:B------:R-:W1:Y:S01]  /*5710*/  MUFU.EX2 R34, R34 ;  /* 0x0000002200227308 */ /* 0x000e620000000800 */
[----:B--2---:R-:W-:-:S07]  /*5720*/  FADD.FTZ R12, R32, R7 ;  /* 0x00000007200c7221 */ /* 0x004fce0000010000 */
[----:B------:R-:W2:Y:S01]  /*5730*/  MUFU.EX2 R35, R35 ;  /* 0x0000002300237308 */ /* 0x000ea20000000800 */
[C---:B0-----:R-:W-:Y:S01]  /*5740*/  FADD.FTZ R21, R33.reuse, R12 ;  /* 0x0000000c21157221 */ /* 0x041fe20000010000 */
[----:B------:R-:W-:Y:S01]  /*5750*/  FADD.FTZ R12, R58, R13 ;  /* 0x0000000d3a0c7221 */ /* 0x000fe20000010000 */
[----:B------:R-:W-:Y:S02]  /*5760*/  F2FP.F16.F32.PACK_AB R198, R33, R32 ;  /* 0x0000002021c6723e */ /* 0x000fe400000000ff */
[----:B------:R-:W-:-:S03]  /*5770*/  CS2R R32, SRZ ;  /* 0x0000000000207805 */ /* 0x000fc6000001ff00 */
[----:B------:R-:W0:Y:S01]  /*5780*/  MUFU.EX2 R59, R59 ;  /* 0x0000003b003b7308 */ /* 0x000e220000000800 */
[----:B-1----:R-:W-:-:S07]  /*5790*/  FADD.FTZ R20, R34, R21 ;  /* 0x0000001522147221 */ /* 0x002fce0000010000 */
[----:B------:R-:W1:Y:S01]  /*57a0*/  MUFU.EX2 R0, R0 ;  /* 0x0000000000007308 */ /* 0x000e620000000800 */
[C---:B--2---:R-:W-:Y:S01]  /*57b0*/  FADD.FTZ R21, R35.reuse, R20 ;  /* 0x0000001423157221 */ /* 0x044fe20000010000 */
[----:B------:R-:W-:Y:S02]  /*57c0*/  F2FP.F16.F32.PACK_AB R192, R35, R34 ;  /* 0x0000002223c0723e */ /* 0x000fe400000000ff */
[----:B------:R-:W-:-:S04]  /*57d0*/  CS2R R34, SRZ ;  /* 0x0000000000227805 */ /* 0x000fc8000001ff00 */
[----:B------:R-:W2:Y:S01]  /*57e0*/  MUFU.EX2 R60, R60 ;  /* 0x0000003c003c7308 */ /* 0x000ea20000000800 */
[----:B0-----:R-:W-:-:S07]  /*57f0*/  FADD.FTZ R13, R59, R12 ;  /* 0x0000000c3b0d7221 */ /* 0x001fce0000010000 */
[----:B------:R0:W3:Y:S01]  /*5800*/  MUFU.EX2 R7, R36 ;  /* 0x0000002400077308 */ /* 0x0000e20000000800 */
[----:B-1----:R-:W-:-:S07]  /*5810*/  FADD.FTZ R20, R0, R21 ;  /* 0x0000001500147221 */ /* 0x002fce0000010000 */
[----:B------:R-:W1:Y:S01]  /*5820*/  MUFU.EX2 R61, R61 ;  /* 0x0000003d003d7308 */ /* 0x000e620000000800 */
[C---:B--2---:R-:W-:Y:S01]  /*5830*/  FADD.FTZ R12, R60.reuse, R13 ;  /* 0x0000000d3c0c7221 */ /* 0x044fe20000010000 */
[----:B------:R-:W-:Y:S02]  /*5840*/  F2FP.F16.F32.PACK_AB R193, R60, R59 ;  /* 0x0000003b3cc1723e */ /* 0x000fe400000000ff */
[----:B------:R-:W-:Y:S02]  /*5850*/  CS2R R58, SRZ ;  /* 0x00000000003a7805 */ /* 0x000fe4000001ff00 */
[----:B0-----:R-:W-:Y:S02]  /*5860*/  CS2R R36, SRZ ;  /* 0x0000000000247805 */ /* 0x001fe4000001ff00 */
[----:B------:R0:W2:Y:S01]  /*5870*/  MUFU.EX2 R2, R41 ;  /* 0x0000002900027308 */ /* 0x0000a20000000800 */
[C---:B---3--:R-:W-:Y:S01]  /*5880*/  FADD.FTZ R13, R7.reuse, R20 ;  /* 0x00000014070d7221 */ /* 0x048fe20000010000 */
[----:B------:R-:W-:Y:S01]  /*5890*/  F2FP.F16.F32.PACK_AB R194, R7, R0 ;  /* 0x0000000007c2723e */ /* 0x000fe200000000ff */
[----:B------:R-:W-:-:S02]  /*58a0*/  IMAD.MOV.U32 R0, RZ, RZ, 0x3f800000 ;  /* 0x3f800000ff007424 */ /* 0x000fc400078e00ff */
[----:B-1----:R-:W-:Y:S01]  /*58b0*/  FADD.FTZ R7, R61, R12 ;  /* 0x0000000c3d077221 */ /* 0x002fe20000010000 */
[----:B0-----:R-:W-:-:S03]  /*58c0*/  CS2R R40, SRZ ;  /* 0x0000000000287805 */ /* 0x001fc6000001ff00 */
[C---:B--2---:R-:W-:Y:S01]  /*58d0*/  FADD.FTZ R12, R2.reuse, R7 ;  /* 0x00000007020c7221 */ /* 0x044fe20000010000 */
[----:B------:R-:W-:Y:S01]  /*58e0*/  IMAD.U32 R7, RZ, RZ, UR7 ;  /* 0x00000007ff077e24 */ /* 0x000fe2000f8e00ff */
[----:B------:R-:W-:Y:S02]  /*58f0*/  F2FP.F16.F32.PACK_AB R195, R2, R61 ;  /* 0x0000003d02c3723e */ /* 0x000fe400000000ff */
[----:B------:R-:W-:Y:S02]  /*5900*/  CS2R R60, SRZ ;  /* 0x00000000003c7805 */ /* 0x000fe4000001ff00 */
[----:B------:R-:W-:Y:S01]  /*5910*/  MOV R2, 0x3f800000 ;  /* 0x3f80000000027802 */ /* 0x000fe20000000f00 */
[----:B------:R-:W-:Y:S06]  /*5920*/  @!P1 BRA `(.L_x_2203) ;  /* 0x0000004400bc9947 */ /* 0x000fec0003800000 */
[----:B------:R-:W-:Y:S01]  /*5930*/  R2UR UR7, R212 ;  /* 0x00000000d40772ca */ /* 0x000fe200000e0000 */
[----:B------:R-:W-:Y:S01]  /*5940*/  UMOV UR6, URZ ;  /* 0x0000003f00067c82 */ /* 0x000fe20008000000 */
[----:B------:R-:W-:Y:S01]  /*5950*/  MOV R21, R3 ;  /* 0x0000000300157202 */ /* 0x000fe20000000f00 */
[----:B------:R-:W-:Y:S02]  /*5960*/  IMAD.MOV.U32 R20, RZ, RZ, R6 ;  /* 0x000000ffff147224 */ /* 0x000fe400078e0006 */
[----:B------:R-:W-:Y:S02]  /*5970*/  IMAD.U32 R217, RZ, RZ, UR6 ;  /* 0x00000006ffd97e24 */ /* 0x000fe4000f8e00ff */
[----:B------:R-:W-:Y:S02]  /*5980*/  IMAD.MOV.U32 R2, RZ, RZ, 0x3f800000 ;  /* 0x3f800000ff027424 */ /* 0x000fe400078e00ff */
[----:B------:R-:W-:Y:S02]  /*5990*/  IMAD.MOV.U32 R151, RZ, RZ, RZ ;  /* 0x000000ffff977224 */ /* 0x000fe400078e00ff */
[----:B------:R-:W-:-:S02]  /*59a0*/  IMAD.U32 R218, RZ, RZ, UR6 ;  /* 0x00000006ffda7e24 */ /* 0x000fc4000f8e00ff */
[----:B------:R-:W-:-:S07]  /*59b0*/  MOV R212, UR7 ;  /* 0x0000000700d47c02 */ /* 0x000fce0008000f00 */
.L_x_2214:
        /* <DEDUP_REMOVED lines=8> */
.L_x_2204:
[----:B------:R-:W-:Y:S02]  /*5a40*/  R2UR UR10, R218 ;  /* 0x00000000da0a72ca */ /* 0x000fe400000e0000 */
[----:B------:R-:W-:Y:S02]  /*5a50*/  R2UR UR6, R16 ;  /* 0x00000000100672ca */ /* 0x000fe400000e0000 */
[----:B------:R-:W-:-:S09]  /*5a60*/  R2UR UR7, R7 ;  /* 0x00000000070772ca */ /* 0x000fd200000e0000 */
[----:B------:R-:W-:-:S04]  /*5a70*/  UIADD3 UR61, UR10, 0x1, URZ ;  /* 0x000000010a3d7890 */ /* 0x000fc8000fffe03f */
[----:B------:R-:W-:Y:S01]  /*5a80*/  UISETP.NE.AND UP0, UPT, UR61, 0x2, UPT ;  /* 0x000000023d00788c */ /* 0x000fe2000bf05270 */
[----:B------:R-:W-:-:S03]  /*5a90*/  MOV R3, UR7 ;  /* 0x0000000700037c02 */ /* 0x000fc60008000f00 */
[----:B------:R-:W-:Y:S01]  /*5aa0*/  USEL UR61, UR61, URZ, UP0 ;  /* 0x0000003f3d3d7287 */ /* 0x000fe20008000000 */
[----:B------:R-:W-:-:S03]  /*5ab0*/  SHF.L.U32 R3, R3, 0x1f, RZ ;  /* 0x0000001f03037819 */ /* 0x000fc600000006ff */
[----:B------:R-:W-:-:S06]  /*5ac0*/  ULEA UR6, UR61, UR6, 0x3 ;  /* 0x000000063d067291 */ /* 0x000fcc000f8e183f */
[----:B------:R-:W-:-:S03]  /*5ad0*/  IMAD.U32 R214, RZ, RZ, UR6 ;  /* 0x00000006ffd67e24 */ /* 0x000fc6000f8e00ff */
[----:B------:R0:W1:Y:S01]  /*5ae0*/  SYNCS.PHASECHK.TRANS64.TRYWAIT P1, [UR6+0x38830], R3 ;  /* 0x03883003ff0075a7 */ /* 0x0000620008020146 */
[----:B------:R-:W-:Y:S05]  /*5af0*/  @!P0 BRA `(.L_x_2205) ;  /* 0x0000000000048947 */ /* 0x000fea0003800000 */
[----:B------:R-:W-:Y:S01]  /*5b00*/  BPT.TRAP 0x1 ;  /* 0x000000040000795c */ /* 0x000fe20000300000 */
.L_x_2205:
[----:B-1----:R-:W-:Y:S05]  /*5b10*/  @P1 BRA `(.L_x_2206) ;  /* 0x00000000000c1947 */ /* 0x002fea0003800000 */
[----:B------:R-:W-:-:S13]  /*5b20*/  R2UR UR6, R214 ;  /* 0x00000000d60672ca */ /* 0x000fda00000e0000 */
[----:B------:R-:W1:Y:S02]  /*5b30*/  SYNCS.PHASECHK.TRANS64.TRYWAIT P1, [UR6+0x38830], R3 ;  /* 0x03883003ff0075a7 */ /* 0x000e640008020146 */
[----:B-1----:R-:W-:Y:S05]  /*5b40*/  @!P1 BRA `(.L_x_2207) ;  /* 0x0000010000109947 */ /* 0x002fea0003800000 */
.L_x_2206:
[----:B------:R-:W-:Y:S01]  /*5b50*/  R2UR UR6, R15 ;  /* 0x000000000f0672ca */ /* 0x000fe200000e0000 */
[----:B------:R-:W-:Y:S01]  /*5b60*/  WARPGROUP.ARRIVE ;  /* 0x00000000000079c5 */ /* 0x000fe20000000000 */
        /* <DEDUP_REMOVED lines=11> */
[----:B------:R-:W-:Y:S01]  /*5c20*/  UIMAD UR60, UR61, 0xa00, UR6 ;  /* 0x00000a003d3c78a4 */ /* 0x000fe2000f8e0206 */
[----:B------:R-:W-:Y:S01]  /*5c30*/  MOV R215, UR53 ;  /* 0x0000003500d77c02 */ /* 0x000fe20008000f00 */
[----:B------:R-:W-:Y:S01]  /*5c40*/  UMOV UR23, 0x40000040 ;  /* 0x4000004000177882 */ /* 0x000fe20000000000 */
[----:B------:R-:W-:Y:S01]  /*5c50*/  MOV R216, UR52 ;  /* 0x0000003400d87c02 */ /* 0x000fe20008000f00 */
[----:B------:R-:W-:Y:S01]  /*5c60*/  UIADD3 UR6, UR60, 0x80, URZ ;  /* 0x000000803c067890 */ /* 0x000fe2000fffe03f */
[----:B------:R-:W-:Y:S01]  /*5c70*/  R2UR UR52, R10 ;  /* 0x000000000a3472ca */ /* 0x000fe200000e0000 */
[----:B------:R-:W-:Y:S01]  /*5c80*/  UIADD3 UR7, UR60, 0x102, URZ ;  /* 0x000001023c077890 */ /* 0x000fe2000fffe03f */
[----:B------:R-:W-:Y:S01]  /*5c90*/  R2UR UR53, R11 ;  /* 0x000000000b3572ca */ /* 0x000fe200000e0000 */
[----:B------:R-:W-:Y:S01]  /*5ca0*/  UMOV UR58, UR60 ;  /* 0x0000003c003a7c82 */ /* 0x000fe20008000000 */
[----:B------:R-:W-:Y:S01]  /*5cb0*/  UIADD3 UR14, UR60, 0x280, URZ ;  /* 0x000002803c0e7890 */ /* 0x000fe2000fffe03f */
[----:B------:R-:W-:Y:S01]  /*5cc0*/  HGMMA.64x16x16.F32 R184, gdesc[UR56], RZ, !UPT, gsb0 ;  /* 0x0020000038b879f0 */ /* 0x000fe2000c0008ff */
[----:B------:R-:W-:Y:S01]  /*5cd0*/  UMOV UR50, UR6 ;  /* 0x0000000600327c82 */ /* 0x000fe20008000000 */
[----:B------:R-:W-:Y:S01]  /*5ce0*/  R2UR UR56, R4 ;  /* 0x00000000043872ca */ /* 0x000fe200000e0000 */
[----:B------:R-:W-:Y:S01]  /*5cf0*/  UIADD3 UR58, UR60, 0x100, URZ ;  /* 0x000001003c3a7890 */ /* 0x000fe2000fffe03f */
[----:B------:R-:W-:Y:S01]  /*5d00*/  R2UR UR57, R5 ;  /* 0x00000000053972ca */ /* 0x000fe200000e0000 */
[----:B------:R-:W-:Y:S01]  /*5d10*/  UMOV UR59, 0x40000040 ;  /* 0x40000040003b7882 */ /* 0x000fe20000000000 */
[----:B------:R-:W-:Y:S01]  /*5d20*/  UIADD3 UR6, UR60, 0x180, URZ ;  /* 0x000001803c067890 */ /* 0x000fe2000fffe03f */
[-C--:B------:R-:W-:Y:S01]  /*5d30*/  FMUL.FTZ R24, R24, R0.reuse ;  /* 0x0000000018187220 */ /* 0x080fe20000410000 */
[----:B------:R-:W-:Y:S01]  /*5d40*/  UMOV UR10, UR52 ;  /* 0x00000034000a7c82 */ /* 0x000fe20008000000 */
        /* <DEDUP_REMOVED lines=52> */
[----:B------:R-:W-:Y:S01]  /*6090*/  UMOV UR50, UR6 ;  /* 0x0000000600327c82 */ /* 0x000fe20008000000 */
[----:B------:R-:W-:Y:S01]  /*60a0*/  R2UR UR49, R5 ;  /* 0x00000000053172ca */ /* 0x000fe200000e0000 */
[----:B------:R-:W-:Y:S01]  /*60b0*/  UMOV UR51, 0x40000040 ;  /* 0x4000004000337882 */ /* 0x000fe20000000000 */
[----:B------:R-:W-:Y:S01]  /*60c0*/  UIADD3 UR6, UR60, 0x2, URZ ;  /* 0x000000023c067890 */ /* 0x000fe2000fffe03f */
[-C--:B------:R-:W-:Y:S01]  /*60d0*/  FMUL.FTZ R92, R92, R0.reuse ;  /* 0x000000005c5c7220 */ /* 0x080fe20000410000 */
[-C--:B------:R-:W-:Y:S01]  /*60e0*/  FMUL.FTZ R93, R93, R0.reuse ;  /* 0x000000005d5d7220 */ /* 0x080fe20000410000 */
[-C--:B------:R-:W-:Y:S01]  /*60f0*/  FMUL.FTZ R96, R96, R0.reuse ;  /* 0x0000000060607220 */ /* 0x080fe20000410000 */
[-C--:B------:R-:W-:Y:S01]  /*6100*/  FMUL.FTZ R97, R97, R0.reuse ;  /* 0x0000000061617220 */ /* 0x080fe20000410000 */
[-C--:B------:R-:W-:Y:S01]  /*6110*/  FMUL.FTZ R100, R100, R0.reuse ;  /* 0x0000000064647220 */ /* 0x080fe20000410000 */
[-C--:B------:R-:W-:Y:S01]  /*6120*/  FMUL.FTZ R101, R101, R0.reuse ;  /* 0x0000000065657220 */ /* 0x080fe20000410000 */
[----:B------:R-:W-:Y:S01]  /*6130*/  UMOV UR54, UR6 ;  /* 0x0000000600367c82 */ /* 0x000fe20008000000 */
        /* <DEDUP_REMOVED lines=99> */
[----:B------:R-:W-:Y:S01]  /*6770*/  R2UR UR49, R3 ;  /* 0x00000000033172ca */ /* 0x000fe200000e0000 */
[----:B------:R-:W-:Y:S01]  /*6780*/  UIADD3 UR50, UR60, 0x782, URZ ;  /* 0x000007823c327890 */ /* 0x000fe2000fffe03f */
[----:B------:R-:W-:Y:S01]  /*6790*/  R2UR UR48, R6 ;  /* 0x00000000063072ca */ /* 0x000fe200000e0000 */
[----:B------:R-:W-:Y:S01]  /*67a0*/  UMOV UR51, 0x40000040 ;  /* 0x4000004000337882 */ /* 0x000fe20000000000 */
[----:B------:R-:W-:Y:S02]  /*67b0*/  MOV R3, UR9 ;  /* 0x0000000900037c02 */ /* 0x000fe40008000f00 */
        /* <DEDUP_REMOVED lines=441> */
.L_x_2208:
        /* <DEDUP_REMOVED lines=9> */
.L_x_2209:
[----:B-1----:R-:W-:Y:S05]  /*83e0*/  @P1 BRA `(.L_x_2210) ;  /* 0x0000000000081947 */ /* 0x002fea0003800000 */
[----:B------:R-:W1:Y:S02]  /*83f0*/  SYNCS.PHASECHK.TRANS64.TRYWAIT P1, [UR10+0x38850], R0 ;  /* 0x03885000ff0075a7 */ /* 0x000e64000802014a */
[----:B-1----:R-:W-:Y:S05]  /*8400*/  @!P1 BRA `(.L_x_2211) ;  /* 0x000000d400fc9947 */ /* 0x002fea0003800000 */
.L_x_2210:
[----:B------:R-:W-:Y:S01]  /*8410*/  R2UR UR6, R16 ;  /* 0x00000000100672ca */ /* 0x000fe200000e0000 */
[----:B------:R-:W-:Y:S01]  /*8420*/  WARPGROUP.ARRIVE ;  /* 0x00000000000079c5 */ /* 0x000fe20000000000 */
[----:B------:R-:W-:-:S11]  /*8430*/  R2UR UR7, R218 ;  /* 0x00000000da0772ca */ /* 0x000fd600000e0000 */
[----:B------:R-:W-:-:S04]  /*8440*/  UIADD3 UR6, UR6, 0x400, URZ ;  /* 0x0000040006067890 */ /* 0x000fc8000fffe03f */
[----:B------:R-:W-:-:S04]  /*8450*/  USHF.R.U32.HI UR6, URZ, 0x4, UR6 ;  /* 0x000000043f067899 */ /* 0x000fc80008011606 */
[----:B------:R-:W-:-:S04]  /*8460*/  ULOP3.LUT UR6, UR6, 0x3fff, URZ, 0xc0, !UPT ;  /* 0x00003fff06067892 */ /* 0x000fc8000f8ec03f */
[----:B------:R-:W-:-:S04]  /*8470*/  ULOP3.LUT UR6, UR6, 0x2800000, URZ, 0xfc, !UPT ;  /* 0x0280000006067892 */ /* 0x000fc8000f8efc3f */
[----:B------:R-:W-:-:S03]  /*8480*/  UIMAD UR11, UR7, 0xa00, UR6 ;  /* 0x00000a00070b78a4 */ /* 0x000fc6000f8e0206 */
[----:B------:R-:W-:-:S04]  /*8490*/  UMOV UR7, 0x40000040 ;  /* 0x4000004000077882 */ /* 0x000fc80000000000 */
        /* <DEDUP_REMOVED lines=29> */
.L_x_2212:
[----:B------:R-:W-:Y:S01]  /*8670*/  R2UR UR6, R19 ;  /* 0x00000000130672ca */ /* 0x000fe200000e0000 */
[----:B------:R-:W-:Y:S01]  /*8680*/  ULDC UR7, c[0x0][0x9d8] ;  /* 0x0002760000077ab9 */ /* 0x000fe20000000800 */
[----:B------:R-:W-:Y:S01]  /*8690*/  R2UR UR15, R212 ;  /* 0x00000000d40f72ca */ /* 0x000fe200000e0000 */
[----:B------:R-:W-:Y:S01]  /*86a0*/  FMUL.FTZ R176, R176, UR7 ;  /* 0x00000007b0b07c20 */ /* 0x000fe20008410000 */
[----:B-1----:R-:W-:Y:S01]  /*86b0*/  FMUL.FTZ R3, R185, UR7 ;  /* 0x00000007b9037c20 */ /* 0x002fe20008410000 */
[----:B------:R-:W-:Y:S01]  /*86c0*/  FMUL.FTZ R185, R191, UR7 ;  /* 0x00000007bfb97c20 */ /* 0x000fe20008410000 */
[----:B0-----:R-:W-:Y:S01]  /*86d0*/  FMUL.FTZ R0, R180, UR7 ;  /* 0x00000007b4007c20 */ /* 0x001fe20008410000 */
[----:B------:R-:W-:Y:S01]  /*86e0*/  MUFU.TANH R191, R176 ;  /* 0x000000b000bf7308 */ /* 0x000fe20000002400 */
[----:B------:R-:W-:Y:S01]  /*86f0*/  IMAD.MOV.U32 R180, RZ, RZ, R14 ;  /* 0x000000ffffb47224 */ /* 0x000fe200078e000e */
[----:B------:R-:W-:Y:S01]  /*8700*/  R2UR UR14, R17 ;  /* 0x00000000110e72ca */ /* 0x000fe200000e0000 */
[----:B------:R-:W-:Y:S01]  /*8710*/  FMUL.FTZ R2, R184, UR7 ;  /* 0x00000007b8027c20 */ /* 0x000fe20008410000 */
[----:B------:R-:W-:Y:S01]  /*8720*/  FMUL.FTZ R192, R189, UR7 ;  /* 0x00000007bdc07c20 */ /* 0x000fe20008410000 */
[----:B------:R-:W-:Y:S01]  /*8730*/  MOV R189, 0xfffffffe ;  /* 0xfffffffe00bd7802 */ /* 0x000fe20000000f00 */
[----:B------:R-:W-:Y:S01]  /*8740*/  UISETP.NE.AND UP0, UPT, UR6, URZ, UPT ;  /* 0x0000003f0600728c */ /* 0x000fe2000bf05270 */
[----:B------:R-:W-:Y:S01]  /*8750*/  FMUL.FTZ R193, R188, UR7 ;  /* 0x00000007bcc17c20 */ /* 0x000fe20008410000 */
[----:B------:R-:W-:Y:S01]  /*8760*/  ULDC UR11, c[0x0][0x2f0] ;  /* 0x0000bc00000b7ab9 */ /* 0x000fe20000000800 */
[----:B------:R0:W-:Y:S01]  /*8770*/  MUFU.TANH R194, R0 ;  /* 0x0000000000c27308 */ /* 0x0001e20000002400 */
        /* <DEDUP_REMOVED lines=8> */
[----:B------:R-:W1:Y:S01]  /*8800*/  MUFU.TANH R2, R2 ;  /* 0x0000000200027308 */ /* 0x000e620000002400 */
[----:B0-----:R-:W-:Y:S01]  /*8810*/  IMAD.U32 R0, RZ, RZ, UR11 ;  /* 0x0000000bff007e24 */ /* 0x001fe2000f8e00ff */
[----:B------:R-:W-:Y:S01]  /*8820*/  ULDC UR11, c[0x0][0x288] ;  /* 0x0000a200000b7ab9 */ /* 0x000fe20000000800 */
[----:B------:R-:W-:Y:S01]  /*8830*/  FMUL.FTZ R184, R187, UR7 ;  /* 0x00000007bbb87c20 */ /* 0x000fe20008410000 */
[----:B------:R-:W-:Y:S01]  /*8840*/  FMUL.FTZ R187, R178, UR7 ;  /* 0x00000007b2bb7c20 */ /* 0x000fe20008410000 */
[----:B------:R-:W-:Y:S01]  /*8850*/  FMUL.FTZ R168, R168, UR7 ;  /* 0x00000007a8a87c20 */ /* 0x000fe20008410000 */
[----:B------:R-:W-:Y:S01]  /*8860*/  FMUL.FTZ R169, R169, UR7 ;  /* 0x00000007a9a97c20 */ /* 0x000fe20008410000 */
[----:B------:R-:W-:Y:S01]  /*8870*/  @P1 IMAD.HI.U32 R176, R14, UR6, RZ ;  /* 0x000000060eb01c27 */ /* 0x000fe2000f8e00ff */
[----:B------:R-:W-:Y:S01]  /*8880*/  @UP0 ULDC UR6, c[0x0][0x450] ;  /* 0x0001140000060ab9 */ /* 0x000fe20000000800 */
[----:B------:R-:W0:Y:S02]  /*8890*/  MUFU.TANH R3, R3 ;  /* 0x0000000300037308 */ /* 0x000e240000002400 */
[----:B------:R-:W-:Y:S01]  /*88a0*/  FMUL.FTZ R173, R173, UR7 ;  /* 0x00000007adad7c20 */ /* 0x000fe20008410000 */
[----:B------:R-:W-:Y:S01]  /*88b0*/  FMUL.FTZ R172, R172, UR7 ;  /* 0x00000007acac7c20 */ /* 0x000fe20008410000 */
[----:B------:R-:W-:Y:S01]  /*88c0*/  @P2 SHF.R.U32.HI R180, RZ, UR6, R176 ;  /* 0x00000006ffb42c19 */ /* 0x000fe200080116b0 */
[----:B------:R-:W-:Y:S01]  /*88d0*/  UMOV UR6, 0x1 ;  /* 0x0000000100067882 */ /* 0x000fe20000000000 */
[----:B------:R-:W-:Y:S01]  /*88e0*/  FMUL.FTZ R160, R160, UR7 ;  /* 0x00000007a0a07c20 */ /* 0x000fe20008410000 */
[----:B------:R-:W-:Y:S01]  /*88f0*/  UIMAD UR6, UR15, -0x50, UR6 ;  /* 0xffffffb00f0678a4 */ /* 0x000fe2000f8e0206 */
[----:B------:R-:W-:Y:S01]  /*8900*/  FMUL.FTZ R161, R161, UR7 ;  /* 0x00000007a1a17c20 */ /* 0x000fe20008410000 */
[----:B------:R-:W2:Y:S01]  /*8910*/  SHFL.IDX PT, R176, R180, RZ, 0x1c1f ;  /* 0x001c1fffb4b07589 */ /* 0x000ea200000e0000 */
[----:B------:R-:W3:Y:S01]  /*8920*/  MUFU.TANH R193, R193 ;  /* 0x000000c100c17308 */ /* 0x000ee20000002400 */
[----:B------:R-:W-:Y:S01]  /*8930*/  FMUL.FTZ R164, R164, UR7 ;  /* 0x00000007a4a47c20 */ /* 0x000fe20008410000 */
[----:B------:R-:W-:Y:S01]  /*8940*/  FMUL.FTZ R165, R165, UR7 ;  /* 0x00000007a5a57c20 */ /* 0x000fe20008410000 */
[----:B------:R-:W-:-:S02]  /*8950*/  IMAD R189, R18, R189, UR6 ;  /* 0x0000000612bd7e24 */ /* 0x000fc4000f8e02bd */
[----:B------:R-:W-:Y:S01]  /*8960*/  FMUL.FTZ R152, R152, UR7 ;  /* 0x0000000798987c20 */ /* 0x000fe20008410000 */
[----:B------:R-:W-:Y:S01]  /*8970*/  FMUL.FTZ R153, R153, UR7 ;  /* 0x0000000799997c20 */ /* 0x000fe20008410000 */
[----:B------:R-:W-:Y:S01]  /*8980*/  FMUL.FTZ R182, R182, UR7 ;  /* 0x00000007b6b67c20 */ /* 0x000fe20008410000 */
[----:B------:R-:W-:Y:S01]  /*8990*/  IMAD R189, R0, UR14, R189 ;  /* 0x0000000e00bd7c24 */ /* 0x000fe2000f8e02bd */
[----:B------:R-:W4:Y:S01]  /*89a0*/  MUFU.TANH R192, R192 ;  /* 0x000000c000c07308 */ /* 0x000f220000002400 */
[----:B------:R-:W-:Y:S01]  /*89b0*/  FMUL.FTZ R183, R183, UR7 ;  /* 0x00000007b7b77c20 */ /* 0x000fe20008410000 */
[----:B------:R-:W-:Y:S01]  /*89c0*/  FMUL.FTZ R170, R170, UR7 ;  /* 0x00000007aaaa7c20 */ /* 0x000fe20008410000 */
[----:B------:R-:W-:Y:S01]  /*89d0*/  FMUL.FTZ R171, R171, UR7 ;  /* 0x00000007abab7c20 */ /* 0x000fe20008410000 */
[----:B------:R-:W-:Y:S01]  /*89e0*/  FMUL.FTZ R174, R174, UR7 ;  /* 0x00000007aeae7c20 */ /* 0x000fe20008410000 */
[----:B------:R-:W-:Y:S01]  /*89f0*/  ULDC UR6, c[0x0][0x988] ;  /* 0x0002620000067ab9 */ /* 0x000fe20000000800 */
[----:B------:R-:W-:-:S02]  /*8a00*/  FMUL.FTZ R175, R175, UR7 ;  /* 0x00000007afaf7c20 */ /* 0x000fc40008410000 */
[----:B------:R1:W-:Y:S01]  /*8a10*/  MUFU.TANH R195, R181 ;  /* 0x000000b500c37308 */ /* 0x0003e20000002400 */
[----:B--2---:R-:W-:-:S07]  /*8a20*/  IADD3 R0, R176, -UR11, R189 ;  /* 0x8000000bb0007c10 */ /* 0x004fce000fffe0bd */
[----:B------:R-:W2:Y:S01]  /*8a30*/  MUFU.TANH R190, R190 ;  /* 0x000000be00be7308 */ /* 0x000ea20000002400 */
[C---:B------:R-:W-:Y:S02]  /*8a40*/  ISETP.GT.AND P1, PT, R0.reuse, RZ, PT ;  /* 0x000000ff0000720c */ /* 0x040fe40003f24270 */
[----:B------:R-:W-:Y:S02]  /*8a50*/  ISETP.GT.AND P2, PT, R0, 0x1, PT ;  /* 0x000000010000780c */ /* 0x000fe40003f44270 */
[----:B-1----:R-:W-:-:S03]  /*8a60*/  FSEL R181, R2, -INF , P1 ;  /* 0xff80000002b57808 */ /* 0x002fc60000800000 */
[----:B------:R-:W1:Y:S01]  /*8a70*/  MUFU.TANH R196, R168 ;  /* 0x000000a800c47308 */ /* 0x000e620000002400 */
[C---:B------:R-:W-:Y:S02]  /*8a80*/  ISETP.GT.AND P1, PT, R0.reuse, 0x8, PT ;  /* 0x000000080000780c */ /* 0x040fe40003f24270 */
[----:B0-----:R-:W-:Y:S02]  /*8a90*/  FSEL R179, R3, -INF , P2 ;  /* 0xff80000003b37808 */ /* 0x001fe40001000000 */
[----:B------:R-:W-:Y:S02]  /*8aa0*/  FMNMX.FTZ R2, R181, R20, !PT ;  /* 0x00000014b5027209 */ /* 0x000fe40007810000 */
[----:B------:R-:W-:Y:S01]  /*8ab0*/  ISETP.GT.AND P2, PT, R0, 0x9, PT ;  /* 0x000000090000780c */ /* 0x000fe20003f44270 */
[----:B------:R-:W0:Y:S01]  /*8ac0*/  MUFU.TANH R197, R169 ;  /* 0x000000a900c57308 */ /* 0x000e220000002400 */
[----:B---3--:R-:W-:Y:S02]  /*8ad0*/  FSEL R178, R193, -INF , P1 ;  /* 0xff800000c1b27808 */ /* 0x008fe40000800000 */
[----:B------:R-:W-:-:S02]  /*8ae0*/  FMNMX.FTZ R3, R179, R2, !PT ;  /* 0x00000002b3037209 */ /* 0x000fc40007810000 */
[----:B------:R-:W-:Y:S02]  /*8af0*/  ISETP.GT.AND P1, PT, R0, 0x10, PT ;  /* 0x000000100000780c */ /* 0x000fe40003f24270 */
[----:B----4-:R-:W-:Y:S01]  /*8b00*/  FSEL R177, R192, -INF , P2 ;  /* 0xff800000c0b17808 */ /* 0x010fe20001000000 */
[----:B------:R2:W3:Y:S01]  /*8b10*/  MUFU.TANH R199, R173 ;  /* 0x000000ad00c77308 */ /* 0x0004e20000002400 */
[----:B------:R-:W-:Y:S02]  /*8b20*/  FMNMX.FTZ R2, R178, R3, !PT ;  /* 0x00000003b2027209 */ /* 0x000fe40007810000 */
[C---:B------:R-:W-:Y:S02]  /*8b30*/  ISETP.GT.AND P2, PT, R0.reuse, 0x11, PT ;  /* 0x000000110000780c */ /* 0x040fe40003f44270 */
[----:B------:R-:W-:Y:S02]  /*8b40*/  FSEL R176, R191, -INF , P1 ;  /* 0xff800000bfb07808 */ /* 0x000fe40000800000 */
[----:B------:R-:W-:Y:S01]  /*8b50*/  FMNMX.FTZ R3, R177, R2, !PT ;  /* 0x00000002b1037209 */ /* 0x000fe20007810000 */
[----:B------:R4:W5:Y:S01]  /*8b60*/  MUFU.TANH R198, R172 ;  /* 0x000000ac00c67308 */ /* 0x0009620000002400 */
[----:B------:R-:W-:-:S02]  /*8b70*/  ISETP.GT.AND P1, PT, R0, 0x18, PT ;  /* 0x000000180000780c */ /* 0x000fc40003f24270 */
[----:B--2---:R-:W-:Y:S01]  /*8b80*/  FSEL R173, R190, -INF , P2 ;  /* 0xff800000bead7808 */ /* 0x004fe20001000000 */
[----:B------:R-:W-:Y:S01]  /*8b90*/  FMUL.FTZ R190, R157, UR7 ;  /* 0x000000079dbe7c20 */ /* 0x000fe20008410000 */
[----:B------:R-:W-:Y:S02]  /*8ba0*/  FMNMX.FTZ R2, R176, R3, !PT ;  /* 0x00000003b0027209 */ /* 0x000fe40007810000 */
[----:B------:R-:W-:Y:S01]  /*8bb0*/  ISETP.GT.AND P2, PT, R0, 0x19, PT ;  /* 0x000000190000780c */ /* 0x000fe20003f44270 */
[----:B------:R-:W2:Y:S01]  /*8bc0*/  MUFU.TANH R200, R160 ;  /* 0x000000a000c87308 */ /* 0x000ea20000002400 */
[----:B----4-:R-:W-:Y:S02]  /*8bd0*/  FSEL R172, R194, -INF , P1 ;  /* 0xff800000c2ac7808 */ /* 0x010fe40000800000 */
[----:B------:R-:W-:Y:S02]  /*8be0*/  FMNMX.FTZ R3, R173, R2, !PT ;  /* 0x00000002ad037209 */ /* 0x000fe40007810000 */
[----:B------:R-:W-:-:S02]  /*8bf0*/  ISETP.GT.AND P1, PT, R0, 0x20, PT ;  /* 0x000000200000780c */ /* 0x000fc40003f24270 */
[----:B------:R-:W-:Y:S01]  /*8c00*/  FSEL R168, R195, -INF , P2 ;  /* 0xff800000c3a87808 */ /* 0x000fe20001000000 */
[----:B------:R-:W4:Y:S01]  /*8c10*/  MUFU.TANH R193, R161 ;  /* 0x000000a100c17308 */ /* 0x000f220000002400 */
[----:B------:R-:W-:Y:S02]  /*8c20*/  FMNMX.FTZ R3, R172, R3, !PT ;  /* 0x00000003ac037209 */ /* 0x000fe40007810000 */
[----:B------:R-:W-:Y:S02]  /*8c30*/  ISETP.GT.AND P2, PT, R0, 0x21, PT ;  /* 0x000000210000780c */ /* 0x000fe40003f44270 */
[----:B-1----:R-:W-:Y:S02]  /*8c40*/  FSEL R169, R196, -INF , P1 ;  /* 0xff800000c4a97808 */ /* 0x002fe40000800000 */
[----:B------:R-:W-:Y:S01]  /*8c50*/  FMNMX.FTZ R2, R168, R3, !PT ;  /* 0x00000003a8027209 */ /* 0x000fe20007810000 */
[----:B------:R0:W1:Y:S01]  /*8c60*/  MUFU.TANH R191, R164 ;  /* 0x000000a400bf7308 */ /* 0x0000620000002400 */
[----:B------:R-:W-:-:S02]  /*8c70*/  ISETP.GT.AND P1, PT, R0, 0x28, PT ;  /* 0x000000280000780c */ /* 0x000fc40003f24270 */
[----:B------:R-:W-:-:S05]  /*8c80*/  FMNMX.FTZ R3, R169, R2, !PT ;  /* 0x00000002a9037209 */ /* 0x000fca0007810000 */
[----:B------:R5:W1:Y:S01]  /*8c90*/  MUFU.TANH R194, R165 ;  /* 0x000000a500c27308 */ /* 0x000a620000002400 */
[----:B0-----:R-:W-:Y:S02]  /*8ca0*/  FSEL R164, R197, -INF , P2 ;  /* 0xff800000c5a47808 */ /* 0x001fe40001000000 */
[----:B------:R-:W-:Y:S02]  /*8cb0*/  ISETP.GT.AND P2, PT, R0, 0x29, PT ;  /* 0x000000290000780c */ /* 0x000fe40003f44270 */
[----:B------:R-:W-:Y:S02]  /*8cc0*/  FMNMX.FTZ R2, R164, R3, !PT ;  /* 0x00000003a4027209 */ /* 0x000fe40007810000 */
[----:B---3--:R-:W-:Y:S01]  /*8cd0*/  FSEL R160, R199, -INF , P2 ;  /* 0xff800000c7a07808 */ /* 0x008fe20001000000 */
[----:B------:R0:W3:Y:S01]  /*8ce0*/  MUFU.TANH R195, R152 ;  /* 0x0000009800c37308 */ /* 0x0000e20000002400 */
[----:B-----5:R-:W-:Y:S02]  /*8cf0*/  FSEL R165, R198, -INF , P1 ;  /* 0xff800000c6a57808 */ /* 0x020fe40000800000 */
[----:B------:R-:W-:-:S02]  /*8d00*/  ISETP.GT.AND P1, PT, R0, 0x30, PT ;  /* 0x000000300000780c */ /* 0x000fc40003f24270 */
[----:B------:R-:W-:Y:S01]  /*8d10*/  FMNMX.FTZ R3, R165, R2, !PT ;  /* 0x00000002a5037209 */ /* 0x000fe20007810000 */
[----:B------:R-:W-:Y:S01]  /*8d20*/  FMUL.FTZ R2, R156, UR7 ;  /* 0x000000079c027c20 */ /* 0x000fe20008410000 */
[----:B------:R-:W-:Y:S01]  /*8d30*/  ISETP.GT.AND P2, PT, R0, 0x31, PT ;  /* 0x000000310000780c */ /* 0x000fe20003f44270 */
[----:B------:R3:W5:Y:S01]  /*8d40*/  MUFU.TANH R196, R153 ;  /* 0x0000009900c47308 */ /* 0x0007620000002400 */
[----:B--2---:R-:W-:Y:S02]  /*8d50*/  FSEL R161, R200, -INF , P1 ;  /* 0xff800000c8a17808 */ /* 0x004fe40000800000 */
[----:B0-----:R-:W-:Y:S02]  /*8d60*/  FMNMX.FTZ R152, R160, R3, !PT ;  /* 0x00000003a0987209 */ /* 0x001fe40007810000 */
[----:B------:R-:W-:Y:S02]  /*8d70*/  ISETP.GT.AND P1, PT, R0, 0x38, PT ;  /* 0x000000380000780c */ /* 0x000fe40003f24270 */
[----:B----4-:R-:W-:Y:S01]  /*8d80*/  FSEL R156, R193, -INF , P2 ;  /* 0xff800000c19c7808 */ /* 0x010fe20001000000 */
[----:B------:R0:W2:Y:S01]  /*8d90*/  MUFU.TANH R197, R2 ;  /* 0x0000000200c57308 */ /* 0x0000a20000002400 */
[----:B------:R-:W-:-:S02]  /*8da0*/  FMNMX.FTZ R3, R161, R152, !PT ;  /* 0x00000098a1037209 */ /* 0x000fc40007810000 */
[----:B------:R-:W-:Y:S02]  /*8db0*/  ISETP.GT.AND P2, PT, R0, 0x39, PT ;  /* 0x000000390000780c */ /* 0x000fe40003f44270 */
[----:B-1----:R-:W-:Y:S02]  /*8dc0*/  FSEL R157, R191, -INF , P1 ;  /* 0xff800000bf9d7808 */ /* 0x002fe40000800000 */
[----:B------:R-:W-:Y:S01]  /*8dd0*/  FMNMX.FTZ R192, R156, R3, !PT ;  /* 0x000000039cc07209 */ /* 0x000fe20007810000 */
[----:B------:R1:W4:Y:S01]  /*8de0*/  MUFU.TANH R193, R190 ;  /* 0x000000be00c17308 */ /* 0x0003220000002400 */
[----:B------:R-:W-:Y:S02]  /*8df0*/  ISETP.GT.AND P1, PT, R0, 0x40, PT ;  /* 0x000000400000780c */ /* 0x000fe40003f24270 */
[----:B------:R-:W-:Y:S01]  /*8e00*/  FSEL R152, R194, -INF , P2 ;  /* 0xff800000c2987808 */ /* 0x000fe20001000000 */
[----:B------:R-:W-:Y:S01]  /*8e10*/  FMUL.FTZ R194, R154, UR7 ;  /* 0x000000079ac27c20 */ /* 0x000fe20008410000 */
[----:B------:R-:W-:-:S02]  /*8e20*/  FMNMX.FTZ R3, R157, R192, !PT ;  /* 0x000000c09d037209 */ /* 0x000fc40007810000 */
[----:B------:R-:W-:Y:S01]  /*8e30*/  ISETP.GT.AND P2, PT, R0, 0x41, PT ;  /* 0x000000410000780c */ /* 0x000fe20003f44270 */
[----:B------:R-:W4:Y:S01]  /*8e40*/  MUFU.TANH R6, R6 ;  /* 0x0000000600067308 */ /* 0x000f220000002400 */
[----:B---3--:R-:W-:Y:S01]  /*8e50*/  FSEL R153, R195, -INF , P1 ;  /* 0xff800000c3997808 */ /* 0x008fe20000800000 */
[----:B------:R-:W-:Y:S01]  /*8e60*/  FMUL.FTZ R195, R155, UR7 ;  /* 0x000000079bc37c20 */ /* 0x000fe20008410000 */
[----:B0-----:R-:W-:Y:S02]  /*8e70*/  FMNMX.FTZ R2, R152, R3, !PT ;  /* 0x0000000398027209 */ /* 0x001fe40007810000 */
[----:B------:R-:W-:Y:S02]  /*8e80*/  ISETP.GT.AND P1, PT, R0, 0x48, PT ;  /* 0x000000480000780c */ /* 0x000fe40003f24270 */
[----:B-----5:R-:W-:Y:S01]  /*8e90*/  FSEL R3, R196, -INF , P2 ;  /* 0xff800000c4037808 */ /* 0x020fe20001000000 */
[----:B------:R-:W0:Y:S01]  /*8ea0*/  MUFU.TANH R184, R184 ;  /* 0x000000b800b87308 */ /* 0x000e220000002400 */
[----:B-1----:R-:W-:Y:S01]  /*8eb0*/  FMNMX.FTZ R190, R153, R2, !PT ;  /* 0x0000000299be7209 */ /* 0x002fe20007810000 */
[----:B------:R-:W-:Y:S01]  /*8ec0*/  FMUL.FTZ R196, R158, UR7 ;  /* 0x000000079ec47c20 */ /* 0x000fe20008410000 */
[----:B------:R-:W-:-:S02]  /*8ed0*/  ISETP.GT.AND P2, PT, R0, 0x49, PT ;  /* 0x000000490000780c */ /* 0x000fc40003f44270 */
[----:B--2---:R-:W-:Y:S01]  /*8ee0*/  FSEL R2, R197, -INF , P1 ;  /* 0xff800000c5027808 */ /* 0x004fe20000800000 */
[----:B------:R-:W-:Y:S01]  /*8ef0*/  FMUL.FTZ R197, R159, UR7 ;  /* 0x000000079fc57c20 */ /* 0x000fe20008410000 */
[----:B------:R-:W-:Y:S01]  /*8f00*/  FMNMX.FTZ R191, R3, R190, !PT ;  /* 0x000000be03bf7209 */ /* 0x000fe20007810000 */
[----:B------:R-:W-:Y:S01]  /*8f10*/  FMUL.FTZ R190, R162, UR7 ;  /* 0x00000007a2be7c20 */ /* 0x000fe20008410000 */
[----:B----4-:R-:W-:Y:S01]  /*8f20*/  FSEL R0, R193, -INF , P2 ;  /* 0xff800000c1007808 */ /* 0x010fe20001000000 */
[----:B------:R-:W1:Y:S01]  /*8f30*/  SHFL.IDX PT, R162, R180, 0x1, 0x1c1f ;  /* 0x003c1f00b4a27f89 */ /* 0x000e6200000e0000 */
[----:B------:R-:W-:Y:S01]  /*8f40*/  FMNMX.FTZ R191, R2, R191, !PT ;  /* 0x000000bf02bf7209 */ /* 0x000fe20007810000 */
[----:B------:R-:W2:Y:S03]  /*8f50*/  MUFU.TANH R186, R186 ;  /* 0x000000ba00ba7308 */ /* 0x000ea60000002400 */
[----:B------:R-:W-:Y:S01]  /*8f60*/  FMNMX.FTZ R192, R0, R191, !PT ;  /* 0x000000bf00c07209 */ /* 0x000fe20007810000 */
[----:B------:R-:W-:-:S04]  /*8f70*/  FMUL.FTZ R191, R163, UR7 ;  /* 0x00000007a3bf7c20 */ /* 0x000fc80008410000 */
[----:B------:R-:W3:Y:S01]  /*8f80*/  SHFL.BFLY PT, R193, R192, 0x2, 0x1f ;  /* 0x0c401f00c0c17f89 */ /* 0x000ee200000e0000 */
[----:B------:R-:W4:Y:S08]  /*8f90*/  MUFU.TANH R185, R185 ;  /* 0x000000b900b97308 */ /* 0x000f300000002400 */
[----:B------:R-:W5:Y:S01]  /*8fa0*/  MUFU.TANH R187, R187 ;  /* 0x000000bb00bb7308 */ /* 0x000f620000002400 */
[----:B-1----:R-:W-:Y:S01]  /*8fb0*/  IADD3 R189, R162, -UR11, R189 ;  /* 0x8000000ba2bd7c10 */ /* 0x002fe2000fffe0bd */
[----:B------:R-:W1:Y:S06]  /*8fc0*/  S2UR UR11, SR_CgaCtaId ;  /* 0x00000000000b79c3 */ /* 0x000e6c0000008800 */
[----:B------:R-:W1:Y:S01]  /*8fd0*/  MUFU.TANH R188, R188 ;  /* 0x000000bc00bc7308 */ /* 0x000e620000002400 */
[----:B------:R-:W-:-:S02]  /*8fe0*/  ISETP.GT.AND P1, PT, R189, RZ, PT ;  /* 0x000000ffbd00720c */ /* 0x000fc40003f24270 */
[C---:B------:R-:W-:Y:S02]  /*8ff0*/  ISETP.GT.AND P2, PT, R189.reuse, 0x1, PT ;  /* 0x00000001bd00780c */ /* 0x040fe40003f44270 */
[----:B------:R-:W-:Y:S02]  /*9000*/  FSEL R154, R6, -INF , P1 ;  /* 0xff800000069a7808 */ /* 0x000fe40000800000 */
[----:B---3--:R-:W-:Y:S01]  /*9010*/  FMNMX.FTZ R163, R192, R193, !PT ;  /* 0x000000c1c0a37209 */ /* 0x008fe20007810000 */
[----:B------:R-:W-:Y:S01]  /*9020*/  FMUL.FTZ R192, R166, UR7 ;  /* 0x00000007a6c07c20 */ /* 0x000fe20008410000 */
[----:B------:R-:W-:Y:S01]  /*9030*/  ISETP.GT.AND P1, PT, R189, 0x8, PT ;  /* 0x00000008bd00780c */ /* 0x000fe20003f24270 */
[----:B------:R-:W3:Y:S01]  /*9040*/  MUFU.TANH R182, R182 ;  /* 0x000000b600b67308 */ /* 0x000ee20000002400 */
[----:B0-----:R-:W-:Y:S01]  /*9050*/  FSEL R184, R184, -INF , P2 ;  /* 0xff800000b8b87808 */ /* 0x001fe20001000000 */
[----:B------:R-:W0:Y:S01]  /*9060*/  SHFL.BFLY PT, R166, R163, 0x1, 0x1f ;  /* 0x0c201f00a3a67f89 */ /* 0x000e2200000e0000 */
[----:B------:R-:W-:Y:S01]  /*9070*/  FMNMX.FTZ R155, R154, R21, !PT ;  /* 0x000000159a9b7209 */ /* 0x000fe20007810000 */
[----:B------:R-:W-:Y:S01]  /*9080*/  FMUL.FTZ R193, R167, UR7 ;  /* 0x00000007a7c17c20 */ /* 0x000fe20008410000 */
[----:B------:R-:W-:-:S02]  /*9090*/  ISETP.GT.AND P2, PT, R189, 0x9, PT ;  /* 0x00000009bd00780c */ /* 0x000fc40003f44270 */
[----:B--2---:R-:W-:Y:S01]  /*90a0*/  FSEL R186, R186, -INF , P1 ;  /* 0xff800000baba7808 */ /* 0x004fe20000800000 */
[----:B------:R-:W2:Y:S01]  /*90b0*/  MUFU.TANH R183, R183 ;  /* 0x000000b700b77308 */ /* 0x000ea20000002400 */
[----:B------:R-:W-:Y:S02]  /*90c0*/  FMNMX.FTZ R155, R184, R155, !PT ;  /* 0x0000009bb89b7209 */ /* 0x000fe40007810000 */
[----:B------:R-:W-:Y:S02]  /*90d0*/  ISETP.GT.AND P1, PT, R189, 0x10, PT ;  /* 0x00000010bd00780c */ /* 0x000fe40003f24270 */
[----:B----4-:R-:W-:Y:S02]  /*90e0*/  FSEL R185, R185, -INF , P2 ;  /* 0xff800000b9b97808 */ /* 0x010fe40001000000 */
[----:B------:R-:W-:Y:S01]  /*90f0*/  FMNMX.FTZ R158, R186, R155, !PT ;  /* 0x0000009bba9e7209 */ /* 0x000fe20007810000 */
[----:B------:R-:W4:Y:S01]  /*9100*/  MUFU.TANH R170, R170 ;  /* 0x000000aa00aa7308 */ /* 0x000f220000002400 */
[----:B------:R-:W-:-:S02]  /*9110*/  ISETP.GT.AND P2, PT, R189, 0x11, PT ;  /* 0x00000011bd00780c */ /* 0x000fc40003f44270 */
[----:B-----5:R-:W-:Y:S02]  /*9120*/  FSEL R155, R187, -INF , P1 ;  /* 0xff800000bb9b7808 */ /* 0x020fe40000800000 */
[----:B------:R-:W-:Y:S02]  /*9130*/  FMNMX.FTZ R162, R185, R158, !PT ;  /* 0x0000009eb9a27209 */ /* 0x000fe40007810000 */
[----:B------:R-:W-:Y:S01]  /*9140*/  ISETP.GT.AND P3, PT, R189, 0x18, PT ;  /* 0x00000018bd00780c */ /* 0x000fe20003f64270 */
[----:B------:R-:W5:Y:S01]  /*9150*/  MUFU.TANH R171, R171 ;  /* 0x000000ab00ab7308 */ /* 0x000f620000002400 */
[----:B-1----:R-:W-:Y:S02]  /*9160*/  FSEL R158, R188, -INF , P2 ;  /* 0xff800000bc9e7808 */ /* 0x002fe40001000000 */
[----:B0-----:R-:W-:Y:S02]  /*9170*/  FMNMX.FTZ R6, R163, R166, !PT ;  /* 0x000000a6a3067209 */ /* 0x001fe40007810000 */
[----:B------:R-:W-:-:S02]  /*9180*/  FMNMX.FTZ R163, R155, R162, !PT ;  /* 0x000000a29ba37209 */ /* 0x000fc40007810000 */
[C---:B------:R-:W-:Y:S01]  /*9190*/  FSETP.NEU.FTZ.AND P1, PT, R6.reuse, -INF , PT ;  /* 0xff8000000600780b */ /* 0x040fe20003f3d000 */
[----:B------:R-:W-:Y:S01]  /*91a0*/  FMUL.FTZ R187, R6, UR6 ;  /* 0x0000000606bb7c20 */ /* 0x000fe20008410000 */
[----:B------:R-:W0:Y:S01]  /*91b0*/  MUFU.TANH R174, R174 ;  /* 0x000000ae00ae7308 */ /* 0x000e220000002400 */
[----:B------:R-:W-:Y:S02]  /*91c0*/  ISETP.GT.AND P4, PT, R189, 0x19, PT ;  /* 0x00000019bd00780c */ /* 0x000fe40003f84270 */
[----:B---3--:R-:W-:Y:S02]  /*91d0*/  FSEL R159, R182, -INF , P3 ;  /* 0xff800000b69f7808 */ /* 0x008fe40001800000 */
[----:B------:R-:W-:Y:S02]  /*91e0*/  FMNMX.FTZ R166, R158, R163, !PT ;  /* 0x000000a39ea67209 */ /* 0x000fe40007810000 */
[----:B------:R-:W-:Y:S01]  /*91f0*/  FSEL R187, R187, RZ, P1 ;  /* 0x000000ffbbbb7208 */ /* 0x000fe20000800000 */
[----:B------:R-:W1:Y:S01]  /*9200*/  MUFU.TANH R175, R175 ;  /* 0x000000af00af7308 */ /* 0x000e620000002400 */
[----:B------:R-:W-:-:S02]  /*9210*/  ISETP.GT.AND P2, PT, R189, 0x20, PT ;  /* 0x00000020bd00780c */ /* 0x000fc40003f44270 */
[----:B--2---:R-:W-:Y:S01]  /*9220*/  FSEL R162, R183, -INF , P4 ;  /* 0xff800000b7a27808 */ /* 0x004fe20002000000 */
[--C-:B------:R-:W-:Y:S01]  /*9230*/  FFMA.FTZ R182, R181, UR6, -R187.reuse ;  /* 0x00000006b5b67c23 */ /* 0x100fe200080108bb */
[----:B------:R-:W-:Y:S01]  /*9240*/  FMNMX.FTZ R163, R159, R166, !PT ;  /* 0x000000a69fa37209 */ /* 0x000fe20007810000 */
[--C-:B------:R-:W-:Y:S01]  /*9250*/  FFMA.FTZ R208, R179, UR6, -R187.reuse ;  /* 0x00000006b3d07c23 */ /* 0x100fe200080108bb */
[C---:B------:R-:W-:Y:S01]  /*9260*/  ISETP.GT.AND P3, PT, R189.reuse, 0x21, PT ;  /* 0x00000021bd00780c */ /* 0x040fe20003f64270 */
[----:B------:R-:W2:Y:S01]  /*9270*/  MUFU.TANH R190, R190 ;  /* 0x000000be00be7308 */ /* 0x000ea20000002400 */
[----:B----4-:R-:W-:Y:S01]  /*9280*/  FSEL R166, R170, -INF , P2 ;  /* 0xff800000aaa67808 */ /* 0x010fe20001000000 */
[--C-:B------:R-:W-:Y:S01]  /*9290*/  FFMA.FTZ R210, R178, UR6, -R187.reuse ;  /* 0x00000006b2d27c23 */ /* 0x100fe200080108bb */
[----:B------:R-:W-:Y:S01]  /*92a0*/  FMNMX.FTZ R181, R162, R163, !PT ;  /* 0x000000a3a2b57209 */ /* 0x000fe20007810000 */
[--C-:B------:R-:W-:Y:S01]  /*92b0*/  FFMA.FTZ R204, R176, UR6, -R187.reuse ;  /* 0x00000006b0cc7c23 */ /* 0x100fe200080108bb */
[----:B------:R-:W-:Y:S01]  /*92c0*/  ISETP.GT.AND P2, PT, R189, 0x28, PT ;  /* 0x00000028bd00780c */ /* 0x000fe20003f44270 */
[--C-:B------:R-:W-:Y:S01]  /*92d0*/  FFMA.FTZ R206, R172, UR6, -R187.reuse ;  /* 0x00000006acce7c23 */ /* 0x100fe200080108bb */
[----:B-----5:R-:W-:Y:S01]  /*92e0*/  FSEL R167, R171, -INF , P3 ;  /* 0xff800000aba77808 */ /* 0x020fe20001800000 */
[----:B------:R-:W3:Y:S01]  /*92f0*/  MUFU.TANH R191, R191 ;  /* 0x000000bf00bf7308 */ /* 0x000ee20000002400 */
[----:B------:R-:W-:Y:S01]  /*9300*/  FMNMX.FTZ R180, R166, R181, !PT ;  /* 0x000000b5a6b47209 */ /* 0x000fe20007810000 */
[--C-:B------:R-:W-:Y:S01]  /*9310*/  FFMA.FTZ R202, R165, UR6, -R187.reuse ;  /* 0x00000006a5ca7c23 */ /* 0x100fe200080108bb */
[----:B------:R-:W-:Y:S01]  /*9320*/  ISETP.GT.AND P3, PT, R189, 0x29, PT ;  /* 0x00000029bd00780c */ /* 0x000fe20003f64270 */
[--C-:B------:R-:W-:Y:S01]  /*9330*/  FFMA.FTZ R165, R160, UR6, -R187.reuse ;  /* 0x00000006a0a57c23 */ /* 0x100fe200080108bb */
[----:B0-----:R-:W-:Y:S01]  /*9340*/  FSEL R170, R174, -INF , P2 ;  /* 0xff800000aeaa7808 */ /* 0x001fe20001000000 */
[--C-:B------:R-:W-:Y:S01]  /*9350*/  FFMA.FTZ R200, R169, UR6, -R187.reuse ;  /* 0x00000006a9c87c23 */ /* 0x100fe200080108bb */
[----:B------:R-:W-:Y:S01]  /*9360*/  FMNMX.FTZ R179, R167, R180, !PT ;  /* 0x000000b4a7b37209 */ /* 0x000fe20007810000 */
[----:B------:R-:W0:Y:S01]  /*9370*/  MUFU.TANH R192, R192 ;  /* 0x000000c000c07308 */ /* 0x000e220000002400 */
[----:B------:R-:W-:Y:S01]  /*9380*/  ISETP.GT.AND P2, PT, R189, 0x30, PT ;  /* 0x00000030bd00780c */ /* 0x000fe20003f44270 */
[--C-:B------:R-:W-:Y:S01]  /*9390*/  FFMA.FTZ R198, R157, UR6, -R187.reuse ;  /* 0x000000069dc67c23 */ /* 0x100fe200080108bb */
[----:B-1----:R-:W-:Y:S01]  /*93a0*/  FSEL R171, R175, -INF , P3 ;  /* 0xff800000afab7808 */ /* 0x002fe20001800000 */
[--C-:B------:R-:W-:Y:S01]  /*93b0*/  FFMA.FTZ R177, R177, UR6, -R187.reuse ;  /* 0x00000006b1b17c23 */ /* 0x100fe200080108bb */
[----:B------:R-:W-:Y:S01]  /*93c0*/  FMNMX.FTZ R180, R170, R179, !PT ;  /* 0x000000b3aab47209 */ /* 0x000fe20007810000 */
[--C-:B------:R-:W-:Y:S01]  /*93d0*/  FFMA.FTZ R169, R164, UR6, -R187.reuse ;  /* 0x00000006a4a97c23 */ /* 0x100fe200080108bb */
[----:B------:R-:W-:Y:S01]  /*93e0*/  ISETP.GT.AND P3, PT, R189, 0x31, PT ;  /* 0x00000031bd00780c */ /* 0x000fe20003f64270 */
[----:B------:R-:W1:Y:S01]  /*93f0*/  MUFU.TANH R193, R193 ;  /* 0x000000c100c17308 */ /* 0x000e620000002400 */
[----:B--2---:R-:W-:Y:S01]  /*9400*/  FSEL R174, R190, -INF , P2 ;  /* 0xff800000beae7808 */ /* 0x004fe20001000000 */
[----:B------:R-:W-:Y:S01]  /*9410*/  FFMA.FTZ R157, R152, UR6, -R187 ;  /* 0x00000006989d7c23 */ /* 0x000fe200080108bb */
[----:B------:R-:W-:-:S02]  /*9420*/  FMNMX.FTZ R179, R171, R180, !PT ;  /* 0x000000b4abb37209 */ /* 0x000fc40007810000 */
[----:B------:R-:W-:Y:S02]  /*9430*/  ISETP.GT.AND P2, PT, R189, 0x38, PT ;  /* 0x00000038bd00780c */ /* 0x000fe40003f44270 */
[----:B---3--:R-:W-:Y:S01]  /*9440*/  FSEL R175, R191, -INF , P3 ;  /* 0xff800000bfaf7808 */ /* 0x008fe20001800000 */
[----:B------:R-:W2:Y:S01]  /*9450*/  MUFU.TANH R194, R194 ;  /* 0x000000c200c27308 */ /* 0x000ea20000002400 */
[----:B------:R-:W-:Y:S02]  /*9460*/  FMNMX.FTZ R180, R174, R179, !PT ;  /* 0x000000b3aeb47209 */ /* 0x000fe40007810000 */
[----:B------:R-:W-:Y:S02]  /*9470*/  ISETP.GT.AND P3, PT, R189, 0x39, PT ;  /* 0x00000039bd00780c */ /* 0x000fe40003f64270 */
[----:B0-----:R-:W-:Y:S01]  /*9480*/  FSEL R178, R192, -INF , P2 ;  /* 0xff800000c0b27808 */ /* 0x001fe20001000000 */
[--C-:B------:R-:W-:Y:S01]  /*9490*/  FFMA.FTZ R192, R153, UR6, -R187.reuse ;  /* 0x0000000699c07c23 */ /* 0x100fe200080108bb */
[----:B------:R-:W-:Y:S01]  /*94a0*/  FMNMX.FTZ R181, R175, R180, !PT ;  /* 0x000000b4afb57209 */ /* 0x000fe20007810000 */
[----:B------:R-:W0:Y:S01]  /*94b0*/  MUFU.TANH R195, R195 ;  /* 0x000000c300c37308 */ /* 0x000e220000002400 */
[----:B------:R-:W-:Y:S01]  /*94c0*/  ISETP.GT.AND P2, PT, R189, 0x40, PT ;  /* 0x00000040bd00780c */ /* 0x000fe20003f44270 */
[----:B------:R-:W-:Y:S01]  /*94d0*/  FFMA.FTZ R153, R3, UR6, -R187 ;  /* 0x0000000603997c23 */ /* 0x000fe200080108bb */
[----:B-1----:R-:W-:-:S02]  /*94e0*/  FSEL R179, R193, -INF , P3 ;  /* 0xff800000c1b37808 */ /* 0x002fc40001800000 */
[C---:B------:R-:W-:Y:S02]  /*94f0*/  ISETP.GT.AND P3, PT, R189.reuse, 0x41, PT ;  /* 0x00000041bd00780c */ /* 0x040fe40003f64270 */
[----:B------:R-:W-:Y:S01]  /*9500*/  R2UR UR7, R214 ;  /* 0x00000000d60772ca */ /* 0x000fe200000e0000 */
[----:B------:R-:W-:Y:S01]  /*9510*/  MUFU.TANH R196, R196 ;  /* 0x000000c400c47308 */ /* 0x000fe20000002400 */
[----:B--2---:R-:W-:Y:S01]  /*9520*/  FSEL R180, R194, -INF , P2 ;  /* 0xff800000c2b47808 */ /* 0x004fe20001000000 */
[----:B------:R-:W-:Y:S01]  /*9530*/  FFMA.FTZ R194, R2, UR6, -R187 ;  /* 0x0000000602c27c23 */ /* 0x000fe200080108bb */
[----:B------:R-:W-:-:S05]  /*9540*/  ISETP.GT.AND P2, PT, R189, 0x48, PT ;  /* 0x00000048bd00780c */ /* 0x000fca0003f44270 */
[----:B------:R-:W1:Y:S01]  /*9550*/  MUFU.TANH R197, R197 ;  /* 0x000000c500c57308 */ /* 0x000e620000002400 */
[----:B0-----:R-:W-:Y:S02]  /*9560*/  FSEL R176, R195, -INF , P3 ;  /* 0xff800000c3b07808 */ /* 0x001fe40001800000 */
[----:B------:R-:W-:Y:S01]  /*9570*/  ISETP.GT.AND P3, PT, R189, 0x49, PT ;  /* 0x00000049bd00780c */ /* 0x000fe20003f64270 */
[----:B------:R-:W-:Y:S01]  /*9580*/  FFMA.FTZ R189, R173, UR6, -R187 ;  /* 0x00000006adbd7c23 */ /* 0x000fe200080108bb */
[----:B------:R-:W-:-:S03]  /*9590*/  UIADD3 UR7, UR7, 0x38840, URZ ;  /* 0x0003884007077890 */ /* 0x000fc6000fffe03f */
[----:B------:R0:W-:Y:S01]  /*95a0*/  MUFU.EX2 R163, R182 ;  /* 0x000000b600a37308 */ /* 0x0001e20000000800 */
[----:B------:R-:W-:-:S07]  /*95b0*/  UPRMT UR7, UR11, 0x654, UR7 ;  /* 0x000006540b077896 */ /* 0x000fce0008000007 */
[----:B------:R-:W-:Y:S01]  /*95c0*/  MUFU.EX2 R208, R208 ;  /* 0x000000d000d07308 */ /* 0x000fe20000000800 */
[----:B0-----:R-:W-:Y:S01]  /*95d0*/  FMNMX.FTZ R182, R178, R181, !PT ;  /* 0x000000b5b2b67209 */ /* 0x001fe20007810000 */
[----:B------:R-:W-:Y:S01]  /*95e0*/  SYNCS.ARRIVE.TRANS64.RED.A1T0 RZ, [UR7], RZ ;  /* 0x000000ffffff79a7 */ /* 0x000fe20008100407 */
[----:B-1----:R-:W-:Y:S02]  /*95f0*/  FSEL R188, R197, -INF , P3 ;  /* 0xff800000c5bc7808 */ /* 0x002fe40001800000 */
[----:B------:R-:W-:Y:S02]  /*9600*/  FMNMX.FTZ R181, R179, R182, !PT ;  /* 0x000000b6b3b57209 */ /* 0x000fe40007810000 */
[----:B------:R-:W-:Y:S01]  /*9610*/  FSEL R182, R196, -INF , P2 ;  /* 0xff800000c4b67808 */ /* 0x000fe20001000000 */
[--C-:B------:R-:W-:Y:S01]  /*9620*/  FFMA.FTZ R196, R161, UR6, -R187.reuse ;  /* 0x00000006a1c47c23 */ /* 0x100fe200080108bb */
[----:B------:R-:W-:Y:S01]  /*9630*/  FMNMX.FTZ R181, R180, R181, !PT ;  /* 0x000000b5b4b57209 */ /* 0x000fe20007810000 */
[----:B------:R-:W-:Y:S01]  /*9640*/  FFMA.FTZ R161, R156, UR6, -R187 ;  /* 0x000000069ca17c23 */ /* 0x000fe200080108bb */
[----:B------:R-:W-:Y:S02]  /*9650*/  MUFU.EX2 R210, R210 ;  /* 0x000000d200d27308 */ /* 0x000fe40000000800 */
[----:B------:R-:W-:-:S04]  /*9660*/  FMNMX.FTZ R173, R176, R181, !PT ;  /* 0x000000b5b0ad7209 */ /* 0x000fc80007810000 */
[----:B------:R-:W-:Y:S02]  /*9670*/  FMNMX.FTZ R173, R182, R173, !PT ;  /* 0x000000adb6ad7209 */ /* 0x000fe40007810000 */
[----:B------:R-:W-:Y:S02]  /*9680*/  MUFU.EX2 R177, R177 ;  /* 0x000000b100b17308 */ /* 0x000fe40000000800 */
[----:B------:R-:W-:Y:S01]  /*9690*/  FMNMX.FTZ R172, R188, R173, !PT ;  /* 0x000000adbcac7209 */ /* 0x000fe20007810000 */
[----:B------:R-:W-:-:S04]  /*96a0*/  FFMA.FTZ R173, R168, UR6, -R187 ;  /* 0x00000006a8ad7c23 */ /* 0x000fc800080108bb */
[----:B------:R-:W0:Y:S01]  /*96b0*/  SHFL.BFLY PT, R183, R172, 0x2, 0x1f ;  /* 0x0c401f00acb77f89 */ /* 0x000e2200000e0000 */
[----:B------:R-:W-:Y:S08]  /*96c0*/  MUFU.EX2 R204, R204 ;  /* 0x000000cc00cc7308 */ /* 0x000ff00000000800 */
        /* <DEDUP_REMOVED lines=8> */
[----:B0-----:R-:W-:Y:S01]  /*9750*/  FMNMX.FTZ R3, R183, R160, !PT ;  /* 0x000000a0b7037209 */ /* 0x001fe20007810000 */
[----:B------:R-:W-:-:S03]  /*9760*/  FFMA.FTZ R183, R0, UR6, -R187 ;  /* 0x0000000600b77c23 */ /* 0x000fc600080108bb */
[C---:B------:R-:W-:Y:S01]  /*9770*/  FSETP.NEU.FTZ.AND P2, PT, R3.reuse, -INF , PT ;  /* 0xff8000000300780b */ /* 0x040fe20003f5d000 */
[C---:B------:R-:W-:Y:S02]  /*9780*/  FMUL.FTZ R2, R3.reuse, UR6 ;  /* 0x0000000603027c20 */ /* 0x040fe40008410000 */
[----:B------:R-:W-:Y:S01]  /*9790*/  MUFU.EX2 R165, R165 ;  /* 0x000000a500a57308 */ /* 0x000fe20000000800 */
[----:B------:R-:W-:Y:S02]  /*97a0*/  FSEL R0, R3, RZ, P2 ;  /* 0x000000ff03007208 */ /* 0x000fe40001000000 */
[----:B------:R-:W-:-:S03]  /*97b0*/  FSEL R187, R2, RZ, P2 ;  /* 0x000000ff02bb7208 */ /* 0x000fc60001000000 */
[----:B------:R-:W-:Y:S02]  /*97c0*/  FADD.FTZ R2, -R0, R21 ;  /* 0x0000001500027221 */ /* 0x000fe40000010100 */
[----:B------:R-:W-:Y:S01]  /*97d0*/  MUFU.EX2 R196, R196 ;  /* 0x000000c400c47308 */ /* 0x000fe20000000800 */
[--C-:B------:R-:W-:Y:S01]  /*97e0*/  FFMA.FTZ R205, R155, UR6, -R187.reuse ;  /* 0x000000069bcd7c23 */ /* 0x100fe200080108bb */
[----:B------:R-:W-:Y:S01]  /*97f0*/  FSEL R155, R6, RZ, P1 ;  /* 0x000000ff069b7208 */ /* 0x000fe20000800000 */
[--C-:B------:R-:W-:Y:S01]  /*9800*/  FFMA.FTZ R209, R154, UR6, -R187.reuse ;  /* 0x000000069ad17c23 */ /* 0x100fe200080108bb */
[----:B------:R-:W-:Y:S01]  /*9810*/  FMUL.FTZ R2, R2, UR6 ;  /* 0x0000000602027c20 */ /* 0x000fe20008410000 */
[--C-:B------:R-:W-:Y:S01]  /*9820*/  FFMA.FTZ R152, R184, UR6, -R187.reuse ;  /* 0x00000006b8987c23 */ /* 0x100fe200080108bb */
[--C-:B------:R-:W-:Y:S01]  /*9830*/  FFMA.FTZ R211, R186, UR6, -R187.reuse ;  /* 0x00000006bad37c23 */ /* 0x100fe200080108bb */
[----:B------:R-:W-:Y:S01]  /*9840*/  FADD.FTZ R155, -R155, R20 ;  /* 0x000000149b9b7221 */ /* 0x000fe20000010100 */
[--C-:B------:R-:W-:Y:S01]  /*9850*/  FFMA.FTZ R154, R185, UR6, -R187.reuse ;  /* 0x00000006b99a7c23 */ /* 0x100fe200080108bb */
        /* <DEDUP_REMOVED lines=14> */
[----:B------:R-:W-:-:S02]  /*9940*/  FFMA.FTZ R182, R182, UR6, -R187 ;  /* 0x00000006b6b67c23 */ /* 0x000fc400080108bb */
[----:B------:R-:W1:Y:S08]  /*9950*/  MUFU.EX2 R2, R2 ;  /* 0x0000000200027308 */ /* 0x000e700000000800 */
[----:B------:R-:W2:Y:S01]  /*9960*/  MUFU.EX2 R152, R152 ;  /* 0x0000009800987308 */ /* 0x000ea20000000800 */
[----:B0-----:R-:W-:-:S04]  /*9970*/  FFMA.FTZ R13, R0, R13, R163 ;  /* 0x0000000d000d7223 */ /* 0x001fc800000100a3 */
[----:B------:R-:W-:-:S03]  /*9980*/  FADD.FTZ R13, R208, R13 ;  /* 0x0000000dd00d7221 */ /* 0x000fc60000010000 */
[----:B------:R-:W0:Y:S01]  /*9990*/  MUFU.EX2 R211, R211 ;  /* 0x000000d300d37308 */ /* 0x000e220000000800 */
[----:B-1----:R-:W-:Y:S01]  /*99a0*/  FFMA.FTZ R21, R2, R12, R209 ;  /* 0x0000000c02157223 */ /* 0x002fe200000100d1 */
[----:B------:R-:W-:-:S06]  /*99b0*/  FADD.FTZ R164, R210, R13 ;  /* 0x0000000dd2a47221 */ /* 0x000fcc0000010000 */
[----:B------:R-:W1:Y:S01]  /*99c0*/  MUFU.EX2 R154, R154 ;  /* 0x0000009a009a7308 */ /* 0x000e620000000800 */
[----:B--2---:R-:W-:Y:S01]  /*99d0*/  FADD.FTZ R12, R152, R21 ;  /* 0x00000015980c7221 */ /* 0x004fe20000010000 */
[----:B------:R-:W-:-:S04]  /*99e0*/  FADD.FTZ R21, R177, R164 ;  /* 0x000000a4b1157221 */ /* 0x000fc80000010000 */
[----:B------:R-:W-:Y:S02]  /*99f0*/  FADD.FTZ R164, R204, R21 ;  /* 0x00000015cca47221 */ /* 0x000fe40000010000 */
[----:B------:R-:W2:Y:S01]  /*9a00*/  MUFU.EX2 R205, R205 ;  /* 0x000000cd00cd7308 */ /* 0x000ea20000000800 */
[----:B0-----:R-:W-:Y:S01]  /*9a10*/  FADD.FTZ R13, R211, R12 ;  /* 0x0000000cd30d7221 */ /* 0x001fe20000010000 */
[----:B------:R-:W-:Y:S01]  /*9a20*/  FADD.FTZ R21, R181, R164 ;  /* 0x000000a4b5157221 */ /* 0x000fe20000010000 */
[----:B------:R-:W-:-:S03]  /*9a30*/  FFMA.FTZ R164, R179, UR6, -R187 ;  /* 0x00000006b3a47c23 */ /* 0x000fc600080108bb */
[----:B------:R-:W-:Y:S02]  /*9a40*/  FADD.FTZ R166, R206, R21 ;  /* 0x00000015cea67221 */ /* 0x000fe40000010000 */
[----:B------:R-:W0:Y:S01]  /*9a50*/  MUFU.EX2 R156, R156 ;  /* 0x0000009c009c7308 */ /* 0x000e220000000800 */
[----:B-1----:R-:W-:Y:S01]  /*9a60*/  FADD.FTZ R12, R154, R13 ;  /* 0x0000000d9a0c7221 */ /* 0x002fe20000010000 */
[----:B------:R-:W-:-:S04]  /*9a70*/  FADD.FTZ R21, R173, R166 ;  /* 0x000000a6ad157221 */ /* 0x000fc80000010000 */
[----:B------:R-:W-:Y:S02]  /*9a80*/  FADD.FTZ R166, R200, R21 ;  /* 0x00000015c8a67221 */ /* 0x000fe40000010000 */
[----:B------:R-:W1:Y:S01]  /*9a90*/  MUFU.EX2 R207, R207 ;  /* 0x000000cf00cf7308 */ /* 0x000e620000000800 */
[----:B--2---:R-:W-:Y:S01]  /*9aa0*/  FADD.FTZ R13, R205, R12 ;  /* 0x0000000ccd0d7221 */ /* 0x004fe20000010000 */
[----:B------:R-:W-:Y:S01]  /*9ab0*/  FADD.FTZ R21, R169, R166 ;  /* 0x000000a6a9157221 */ /* 0x000fe20000010000 */
[--C-:B------:R-:W-:Y:S01]  /*9ac0*/  FFMA.FTZ R166, R176, UR6, -R187.reuse ;  /* 0x00000006b0a67c23 */ /* 0x100fe200080108bb */
[----:B------:R-:W-:Y:S02]  /*9ad0*/  FFMA.FTZ R187, R188, UR6, -R187 ;  /* 0x00000006bcbb7c23 */ /* 0x000fe400080108bb */
        /* <DEDUP_REMOVED lines=47> */
.L_x_2213:
[----:B------:R-:W0:Y:S01]  /*9dd0*/  S2UR UR14, SR_CgaCtaId ;  /* 0x00000000000e79c3 */ /* 0x000e220000008800 */
[----:B------:R-:W-:Y:S01]  /*9de0*/  R2UR UR11, R213 ;  /* 0x00000000d50b72ca */ /* 0x000fe200000e0000 */
[----:B------:R-:W-:Y:S01]  /*9df0*/  UIADD3 UR10, UR10, 0x38860, URZ ;  /* 0x000388600a0a7890 */ /* 0x000fe2000fffe03f */
[----:B------:R-:W-:Y:S01]  /*9e00*/  R2UR UR7, R212 ;  /* 0x00000000d40772ca */ /* 0x000fe200000e0000 */
[----:B------:R-:W-:Y:S01]  /*9e10*/  IMAD.MOV.U32 R21, RZ, RZ, R3 ;  /* 0x000000ffff157224 */ /* 0x000fe200078e0003 */
[----:B------:R-:W-:Y:S01]  /*9e20*/  F2FP.F16.F32.PACK_AB R201, R20, R201 ;  /* 0x000000c914c9723e */ /* 0x000fe200000000ff */
[----:B------:R-:W-:Y:S01]  /*9e30*/  IMAD.MOV.U32 R20, RZ, RZ, R6 ;  /* 0x000000ffff147224 */ /* 0x000fe200078e0006 */
[----:B------:R-:W-:Y:S01]  /*9e40*/  F2FP.F16.F32.PACK_AB R208, R208, R163 ;  /* 0x000000a3d0d0723e */ /* 0x000fe200000000ff */
[----:B------:R-:W-:Y:S01]  /*9e50*/  IMAD.U32 R218, RZ, RZ, UR61 ;  /* 0x0000003dffda7e24 */ /* 0x000fe2000f8e00ff */
[----:B------:R-:W-:Y:S02]  /*9e60*/  F2FP.F16.F32.PACK_AB R209, R152, R209 ;  /* 0x000000d198d1723e */ /* 0x000fe400000000ff */
[----:B------:R-:W-:-:S02]  /*9e70*/  F2FP.F16.F32.PACK_AB R210, R177, R210 ;  /* 0x000000d2b1d2723e */ /* 0x000fc400000000ff */
[----:B------:R-:W-:Y:S02]  /*9e80*/  F2FP.F16.F32.PACK_AB R211, R154, R211 ;  /* 0x000000d39ad3723e */ /* 0x000fe400000000ff */
[----:B------:R-:W-:Y:S01]  /*9e90*/  F2FP.F16.F32.PACK_AB R204, R181, R204 ;  /* 0x000000ccb5cc723e */ /* 0x000fe200000000ff */
[----:B------:R-:W-:Y:S01]  /*9ea0*/  UISETP.GT.AND UP0, UPT, UR7, UR11, UPT ;  /* 0x0000000b0700728c */ /* 0x000fe2000bf04270 */
[----:B------:R-:W-:Y:S01]  /*9eb0*/  F2FP.F16.F32.PACK_AB R205, R156, R205 ;  /* 0x000000cd9ccd723e */ /* 0x000fe200000000ff */
[----:B------:R-:W-:Y:S01]  /*9ec0*/  UIADD3 UR7, UR7, -0x1, URZ ;  /* 0xffffffff07077890 */ /* 0x000fe2000fffe03f */
[----:B------:R-:W-:Y:S02]  /*9ed0*/  F2FP.F16.F32.PACK_AB R206, R173, R206 ;  /* 0x000000ceadce723e */ /* 0x000fe400000000ff */
[----:B------:R-:W-:Y:S02]  /*9ee0*/  F2FP.F16.F32.PACK_AB R207, R158, R207 ;  /* 0x000000cf9ecf723e */ /* 0x000fe400000000ff */
[----:B------:R-:W-:Y:S01]  /*9ef0*/  PLOP3.LUT P1, PT, PT, PT, UP0, 0x80, 0x0 ;  /* 0x000000000000781c */ /* 0x000fe20003f2f008 */
[----:B0-----:R-:W-:Y:S01]  /*9f00*/  UPRMT UR10, UR14, 0x654, UR10 ;  /* 0x000006540e0a7896 */ /* 0x001fe2000800000a */
[----:B------:R-:W-:Y:S01]  /*9f10*/  IMAD.U32 R212, RZ, RZ, UR7 ;  /* 0x00000007ffd47e24 */ /* 0x000fe2000f8e00ff */
[----:B------:R-:W-:-:S02]  /*9f20*/  F2FP.F16.F32.PACK_AB R200, R169, R200 ;  /* 0x000000c8a9c8723e */ /* 0x000fc400000000ff */
[----:B------:R-:W-:Y:S02]  /*9f30*/  F2FP.F16.F32.PACK_AB R202, R165, R202 ;  /* 0x000000caa5ca723e */ /* 0x000fe400000000ff */
[----:B------:R-:W-:Y:S02]  /*9f40*/  F2FP.F16.F32.PACK_AB R203, R160, R203 ;  /* 0x000000cba0cb723e */ /* 0x000fe400000000ff */
[----:B------:R-:W-:Y:S01]  /*9f50*/  F2FP.F16.F32.PACK_AB R196, R161, R196 ;  /* 0x000000c4a1c4723e */ /* 0x000fe200000000ff */
        /* <DEDUP_REMOVED lines=8> */
[----:B------:R-:W-:Y:S02]  /*9fe0*/  MOV R217, UR10 ;  /* 0x0000000a00d97c02 */ /* 0x000fe40008000f00 */
[----:B------:R-:W-:Y:S01]  /*9ff0*/  F2FP.F16.F32.PACK_AB R195, R187, R182 ;  /* 0x000000b6bbc3723e */ /* 0x000fe200000000ff */
[----:B------:R-:W-:Y:S06]  /*a000*/  @P1 BRA `(.L_x_2214) ;  /* 0xffffffb8006c1947 */ /* 0x000fec000383ffff */
[----:B------:R-:W-:-:S07]  /*a010*/  IMAD.U32 R212, RZ, RZ, UR7 ;  /* 0x00000007ffd47e24 */ /* 0x000fce000f8e00ff */
.L_x_2203:
[----:B------:R-:W-:Y:S02]  /*a020*/  R2UR UR10, R22 ;  /* 0x00000000160a72ca */ /* 0x000fe400000e0000 */
[----:B------:R-:W-:-:S13]  /*a030*/  R2UR UR7, R212 ;  /* 0x00000000d40772ca */ /* 0x000fda00000e0000 */
[----:B------:R-:W-:-:S06]  /*a040*/  UISETP.GE.AND UP0, UPT, UR7, UR10, UPT ;  /* 0x0000000a0700728c */ /* 0x000fcc000bf06270 */
[----:B------:R-:W-:-:S13]  /*a050*/  PLOP3.LUT P1, PT, PT, PT, UP0, 0x80, 0x0 ;  /* 0x000000000000781c */ /* 0x000fda0003f2f008 */
[----:B------:R-:W-:Y:S05]  /*a060*/  @!P1 BRA `(.L_x_2215) ;  /* 0x00000040000c9947 */ /* 0x000fea0003800000 */
[----:B------:R-:W-:Y:S01]  /*a070*/  R2UR UR6, R7 ;  /* 0x00000000070672ca */ /* 0x000fe200000e0000 */
[----:B------:R-:W-:Y:S01]  /*a080*/  IMAD.MOV.U32 R17, RZ, RZ, R6 ;  /* 0x000000ffff117224 */ /* 0x000fe200078e0006 */
[----:B------:R-:W-:Y:S01]  /*a090*/  MOV R14, R3 ;  /* 0x00000003000e7202 */ /* 0x000fe20000000f00 */
[----:B------:R-:W-:Y:S01]  /*a0a0*/  UMOV UR60, UR61 ;  /* 0x0000003d003c7c82 */ /* 0x000fe20008000000 */
[----:B------:R-:W-:-:S09]  /*a0b0*/  ULDC UR7, c[0x0][0x9d8] ;  /* 0x0002760000077ab9 */ /* 0x000fd20000000800 */
[----:B------:R-:W-:-:S07]  /*a0c0*/  IMAD.U32 R214, RZ, RZ, UR6 ;  /* 0x00000006ffd67e24 */ /* 0x000fce000f8e00ff */
.L_x_2226:
        /* <DEDUP_REMOVED lines=9> */
.L_x_2216:
[----:B------:R-:W-:Y:S02]  /*a160*/  R2UR UR6, R16 ;  /* 0x00000000100672ca */ /* 0x000fe400000e0000 */
[----:B------:R-:W-:-:S11]  /*a170*/  R2UR UR10, R7 ;  /* 0x00000000070a72ca */ /* 0x000fd600000e0000 */
[----:B------:R-:W-:Y:S02]  /*a180*/  ULEA UR6, UR61, UR6, 0x3 ;  /* 0x000000063d067291 */ /* 0x000fe4000f8e183f */
[----:B------:R-:W-:-:S04]  /*a190*/  MOV R3, UR10 ;  /* 0x0000000a00037c02 */ /* 0x000fc80008000f00 */
[----:B------:R-:W-:Y:S01]  /*a1a0*/  SHF.L.U32 R3, R3, 0x1f, RZ ;  /* 0x0000001f03037819 */ /* 0x000fe200000006ff */
[----:B------:R-:W-:-:S03]  /*a1b0*/  IMAD.U32 R213, RZ, RZ, UR6 ;  /* 0x00000006ffd57e24 */ /* 0x000fc6000f8e00ff */
[----:B------:R0:W1:Y:S01]  /*a1c0*/  SYNCS.PHASECHK.TRANS64.TRYWAIT P1, [UR6+0x38830], R3 ;  /* 0x03883003ff0075a7 */ /* 0x0000620008020146 */
[----:B------:R-:W-:Y:S05]  /*a1d0*/  @!P0 BRA `(.L_x_2217) ;  /* 0x0000000000048947 */ /* 0x000fea0003800000 */
[----:B------:R-:W-:Y:S01]  /*a1e0*/  BPT.TRAP 0x1 ;  /* 0x000000040000795c */ /* 0x000fe20000300000 */
.L_x_2217:
[----:B-1----:R-:W-:Y:S05]  /*a1f0*/  @P1 BRA `(.L_x_2218) ;  /* 0x00000000000c1947 */ /* 0x002fea0003800000 */
[----:B------:R-:W-:-:S13]  /*a200*/  R2UR UR6, R213 ;  /* 0x00000000d50672ca */ /* 0x000fda00000e0000 */
[----:B------:R-:W1:Y:S02]  /*a210*/  SYNCS.PHASECHK.TRANS64.TRYWAIT P1, [UR6+0x38830], R3 ;  /* 0x03883003ff0075a7 */ /* 0x000e640008020146 */
[----:B-1----:R-:W-:Y:S05]  /*a220*/  @!P1 BRA `(.L_x_2219) ;  /* 0x000000b8008c9947 */ /* 0x002fea0003800000 */
.L_x_2218:
        /* <DEDUP_REMOVED lines=35> */
[----:B------:R-:W-:Y:S01]  /*a460*/  R2UR UR14, R10 ;  /* 0x000000000a0e72ca */ /* 0x000fe200000e0000 */
[----:B------:R-:W-:Y:S01]  /*a470*/  UMOV UR54, UR10 ;  /* 0x0000000a00367c82 */ /* 0x000fe20008000000 */
[----:B------:R-:W-:Y:S01]  /*a480*/  R2UR UR15, R11 ;  /* 0x000000000b0f72ca */ /* 0x000fe200000e0000 */
        /* <DEDUP_REMOVED lines=303> */
[----:B------:R-:W-:Y:S02]  /*b780*/  R2UR UR14, R8 ;  /* 0x00000000080e72ca */ /* 0x000fe400000e0000 */
[----:B------:R-:W-:-:S11]  /*b790*/  R2UR UR15, R9 ;  /* 0x00000000090f72ca */ /* 0x000fd600000e0000 */
        /* <DEDUP_REMOVED lines=308> */
.L_x_2220:
        /* <DEDUP_REMOVED lines=8> */
.L_x_2221:
[----:B-1----:R-:W-:Y:S05]  /*cb60*/  @P1 BRA `(.L_x_2222) ;  /* 0x0000000000081947 */ /* 0x002fea0003800000 */
[----:B------:R-:W1:Y:S02]  /*cb70*/  SYNCS.PHASECHK.TRANS64.TRYWAIT P1, [UR14+0x38850], R0 ;  /* 0x03885000ff0075a7 */ /* 0x000e64000802014e */
[----:B-1----:R-:W-:Y:S05]  /*cb80*/  @!P1 BRA `(.L_x_2223) ;  /* 0x0000009000509947 */ /* 0x002fea0003800000 */
.L_x_2222:
        /* <DEDUP_REMOVED lines=37> */
.L_x_2224:
        /* <DEDUP_REMOVED lines=45> */
[----:B------:R-:W-:Y:S01]  /*d0b0*/  ULDC UR6, c[0x0][0x988] ;  /* 0x0002620000067ab9 */ /* 0x000fe20000000800 */
[----:B------:R-:W2:Y:S01]  /*d0c0*/  MUFU.TANH R20, R20 ;  /* 0x0000001400147308 */ /* 0x000ea20000002400 */
[----:B0-----:R-:W-:Y:S01]  /*d0d0*/  FMNMX.FTZ R3, R18, R3, !PT ;  /* 0x0000000312037209 */ /* 0x001fe20007810000 */
[----:B------:R-:W0:Y:S01]  /*d0e0*/  S2UR UR11, SR_CgaCtaId ;  /* 0x00000000000b79c3 */ /* 0x000e220000008800 */
[----:B------:R-:W-:-:S05]  /*d0f0*/  R2UR UR10, R213 ;  /* 0x00000000d50a72ca */ /* 0x000fca00000e0000 */
[----:B------:R-:W3:Y:S01]  /*d100*/  MUFU.TANH R187, R187 ;  /* 0x000000bb00bb7308 */ /* 0x000ee20000002400 */
[----:B-1----:R-:W-:Y:S01]  /*d110*/  FMNMX.FTZ R0, R186, R167, !PT ;  /* 0x000000a7ba007209 */ /* 0x002fe20007810000 */
[----:B------:R-:W-:-:S06]  /*d120*/  FMUL.FTZ R167, R153, UR7 ;  /* 0x0000000799a77c20 */ /* 0x000fcc0008410000 */
[----:B------:R-:W1:Y:S01]  /*d130*/  MUFU.TANH R21, R21 ;  /* 0x0000001500157308 */ /* 0x000e620000002400 */
[----:B--2---:R-:W-:Y:S01]  /*d140*/  FMNMX.FTZ R2, R20, R3, !PT ;  /* 0x0000000314027209 */ /* 0x004fe20007810000 */
[----:B------:R-:W-:-:S06]  /*d150*/  UIADD3 UR10, UR10, 0x38840, URZ ;  /* 0x000388400a0a7890 */ /* 0x000fcc000fffe03f */
[----:B------:R-:W2:Y:S01]  /*d160*/  MUFU.TANH R188, R188 ;  /* 0x000000bc00bc7308 */ /* 0x000ea20000002400 */
[----:B---3--:R-:W-:Y:S01]  /*d170*/  FMNMX.FTZ R3, R187, R0, !PT ;  /* 0x00000000bb037209 */ /* 0x008fe20007810000 */
[----:B0-----:R-:W-:-:S06]  /*d180*/  UPRMT UR10, UR11, 0x654, UR10 ;  /* 0x000006540b0a7896 */ /* 0x001fcc000800000a */
[----:B------:R-:W0:Y:S01]  /*d190*/  MUFU.TANH R176, R176 ;  /* 0x000000b000b07308 */ /* 0x000e220000002400 */
[----:B-1----:R-:W-:Y:S02]  /*d1a0*/  FMNMX.FTZ R153, R21, R2, !PT ;  /* 0x0000000215997209 */ /* 0x002fe40007810000 */
[----:B------:R-:W-:Y:S05]  /*d1b0*/  SYNCS.ARRIVE.TRANS64.RED.A1T0 RZ, [UR10], RZ ;  /* 0x000000ffffff79a7 */ /* 0x000fea000810040a */
[----:B------:R-:W1:Y:S01]  /*d1c0*/  MUFU.TANH R189, R189 ;  /* 0x000000bd00bd7308 */ /* 0x000e620000002400 */
[----:B--2---:R-:W-:-:S07]  /*d1d0*/  FMNMX.FTZ R0, R188, R3, !PT ;  /* 0x00000003bc007209 */ /* 0x004fce0007810000 */
[----:B------:R-:W2:Y:S01]  /*d1e0*/  MUFU.TANH R177, R177 ;  /* 0x000000b100b17308 */ /* 0x000ea20000002400 */
[----:B0-----:R-:W-:Y:S01]  /*d1f0*/  FMNMX.FTZ R2, R176, R153, !PT ;  /* 0x00000099b0027209 */ /* 0x001fe20007810000 */
[----:B------:R-:W-:-:S06]  /*d200*/  FMUL.FTZ R153, R155, UR7 ;  /* 0x000000079b997c20 */ /* 0x000fcc0008410000 */
        /* <DEDUP_REMOVED lines=31> */
[----:B-1----:R-:W-:Y:S01]  /*d400*/  FMNMX.FTZ R2, R160, R155, !PT ;  /* 0x0000009ba0027209 */ /* 0x002fe20007810000 */
[----:B------:R-:W-:-:S06]  /*d410*/  FMUL.FTZ R155, R159, UR7 ;  /* 0x000000079f9b7c20 */ /* 0x000fcc0008410000 */
        /* <DEDUP_REMOVED lines=23> */
[----:B-1----:R-:W-:Y:S02]  /*d590*/  FMNMX.FTZ R2, R154, R159, !PT ;  /* 0x0000009f9a027209 */ /* 0x002fe40007810000 */
[----:B--2---:R-:W-:-:S05]  /*d5a0*/  FMNMX.FTZ R0, R157, R0, !PT ;  /* 0x000000009d007209 */ /* 0x004fca0007810000 */
[----:B------:R-:W1:Y:S01]  /*d5b0*/  SHFL.BFLY PT, R3, R0, 0x2, 0x1f ;  /* 0x0c401f0000037f89 */ /* 0x000e6200000e0000 */
[----:B0-----:R-:W-:-:S05]  /*d5c0*/  FMNMX.FTZ R2, R155, R2, !PT ;  /* 0x000000029b027209 */ /* 0x001fca0007810000 */
[----:B------:R-:W0:Y:S01]  /*d5d0*/  SHFL.BFLY PT, R159, R2, 0x2, 0x1f ;  /* 0x0c401f00029f7f89 */ /* 0x000e2200000e0000 */
[----:B-1----:R-:W-:-:S05]  /*d5e0*/  FMNMX.FTZ R158, R0, R3, !PT ;  /* 0x00000003009e7209 */ /* 0x002fca0007810000 */
[----:B------:R-:W1:Y:S01]  /*d5f0*/  SHFL.BFLY PT, R3, R158, 0x1, 0x1f ;  /* 0x0c201f009e037f89 */ /* 0x000e6200000e0000 */
[----:B0-----:R-:W-:-:S05]  /*d600*/  FMNMX.FTZ R159, R2, R159, !PT ;  /* 0x0000009f029f7209 */ /* 0x001fca0007810000 */
[----:B------:R-:W0:Y:S01]  /*d610*/  SHFL.BFLY PT, R190, R159, 0x1, 0x1f ;  /* 0x0c201f009fbe7f89 */ /* 0x000e2200000e0000 */
[----:B-1----:R-:W-:-:S05]  /*d620*/  FMNMX.FTZ R6, R158, R3, !PT ;  /* 0x000000039e067209 */ /* 0x002fca0007810000 */
[C---:B------:R-:W-:Y:S01]  /*d630*/  FADD.FTZ R17, -R6.reuse, R17 ;  /* 0x0000001106117221 */ /* 0x040fe20000010100 */
[----:B------:R-:W-:Y:S01]  /*d640*/  FMUL.FTZ R191, R6, UR6 ;  /* 0x0000000606bf7c20 */ /* 0x000fe20008410000 */
[----:B0-----:R-:W-:Y:S02]  /*d650*/  FMNMX.FTZ R3, R159, R190, !PT ;  /* 0x000000be9f037209 */ /* 0x001fe40007810000 */
[----:B------:R-:W-:Y:S01]  /*d660*/  FMUL.FTZ R190, R17, UR6 ;  /* 0x0000000611be7c20 */ /* 0x000fe20008410000 */
[--C-:B------:R-:W-:Y:S01]  /*d670*/  FFMA.FTZ R17, R184, UR6, -R191.reuse ;  /* 0x00000006b8117c23 */ /* 0x100fe200080108bf */
[--C-:B------:R-:W-:Y:S01]  /*d680*/  FFMA.FTZ R208, R185, UR6, -R191.reuse ;  /* 0x00000006b9d07c23 */ /* 0x100fe200080108bf */
[--C-:B------:R-:W-:Y:S01]  /*d690*/  FFMA.FTZ R210, R186, UR6, -R191.reuse ;  /* 0x00000006bad27c23 */ /* 0x100fe200080108bf */
[----:B------:R-:W-:Y:S01]  /*d6a0*/  FADD.FTZ R14, -R3, R14 ;  /* 0x0000000e030e7221 */ /* 0x000fe20000010100 */
[----:B------:R-:W-:Y:S01]  /*d6b0*/  MUFU.EX2 R0, R190 ;  /* 0x000000be00007308 */ /* 0x000fe20000000800 */
[--C-:B------:R-:W-:Y:S01]  /*d6c0*/  FFMA.FTZ R159, R187, UR6, -R191.reuse ;  /* 0x00000006bb9f7c23 */ /* 0x100fe200080108bf */
[--C-:B------:R-:W-:Y:S01]  /*d6d0*/  FFMA.FTZ R204, R188, UR6, -R191.reuse ;  /* 0x00000006bccc7c23 */ /* 0x100fe200080108bf */
[----:B------:R-:W-:Y:S01]  /*d6e0*/  FMUL.FTZ R14, R14, UR6 ;  /* 0x000000060e0e7c20 */ /* 0x000fe20008410000 */
        /* <DEDUP_REMOVED lines=13> */
[----:B0-----:R-:W-:Y:S01]  /*d7c0*/  FMUL.FTZ R14, R3, UR6 ;  /* 0x00000006030e7c20 */ /* 0x001fe20008410000 */
[--C-:B------:R-:W-:Y:S01]  /*d7d0*/  FFMA.FTZ R175, R175, UR6, -R191.reuse ;  /* 0x00000006afaf7c23 */ /* 0x100fe200080108bf */
[--C-:B------:R-:W-:Y:S01]  /*d7e0*/  FFMA.FTZ R165, R165, UR6, -R191.reuse ;  /* 0x00000006a5a57c23 */ /* 0x100fe200080108bf */
[----:B------:R-:W-:Y:S01]  /*d7f0*/  FFMA.FTZ R167, R167, UR6, -R191 ;  /* 0x00000006a7a77c23 */ /* 0x000fe200080108bf */
        /* <DEDUP_REMOVED lines=12> */
[----:B-1----:R-:W-:Y:S01]  /*d8c0*/  FFMA.FTZ R13, R0, R13, R17 ;  /* 0x0000000d000d7223 */ /* 0x002fe20000010011 */
        /* <DEDUP_REMOVED lines=9> */
[----:B------:R-:W-:Y:S01]  /*d960*/  FFMA.FTZ R154, R154, UR6, -R14 ;  /* 0x000000069a9a7c23 */ /* 0x000fe2000801080e */
[----:B------:R-:W-:-:S04]  /*d970*/  FFMA.FTZ R157, R157, UR6, -R191 ;  /* 0x000000069d9d7c23 */ /* 0x000fc800080108bf */
[----:B------:R-:W0:Y:S01]  /*d980*/  MUFU.EX2 R210, R210 ;  /* 0x000000d200d27308 */ /* 0x000e220000000800 */
[----:B--2---:R-:W-:-:S07]  /*d990*/  FFMA.FTZ R19, R2, R12, R209 ;  /* 0x0000000c02137223 */ /* 0x004fce00000100d1 */
        /* <DEDUP_REMOVED lines=16> */
[--C-:B------:R-:W-:Y:S01]  /*daa0*/  FFMA.FTZ R162, R163, UR6, -R14.reuse ;  /* 0x00000006a3a27c23 */ /* 0x100fe2000801080e */
[----:B------:R-:W-:-:S05]  /*dab0*/  FFMA.FTZ R14, R155, UR6, -R14 ;  /* 0x000000069b0e7c23 */ /* 0x000fca000801080e */
        /* <DEDUP_REMOVED lines=58> */
.L_x_2225:
[----:B------:R-:W0:Y:S01]  /*de60*/  S2UR UR15, SR_CgaCtaId ;  /* 0x00000000000f79c3 */ /* 0x000e220000008800 */
[----:B------:R-:W-:Y:S01]  /*de70*/  R2UR UR11, R22 ;  /* 0x00000000160b72ca */ /* 0x000fe200000e0000 */
[----:B------:R-:W-:Y:S01]  /*de80*/  UIADD3 UR14, UR14, 0x38860, URZ ;  /* 0x000388600e0e7890 */ /* 0x000fe2000fffe03f */
[----:B------:R-:W-:Y:S01]  /*de90*/  R2UR UR10, R212 ;  /* 0x00000000d40a72ca */ /* 0x000fe200000e0000 */
[----:B------:R-:W-:Y:S01]  /*dea0*/  UMOV UR60, UR61 ;  /* 0x0000003d003c7c82 */ /* 0x000fe20008000000 */
[----:B------:R-:W-:Y:S02]  /*deb0*/  F2FP.F16.F32.PACK_AB R208, R208, R17 ;  /* 0x00000011d0d0723e */ /* 0x000fe400000000ff */
[----:B------:R-:W-:Y:S01]  /*dec0*/  F2FP.F16.F32.PACK_AB R195, R14, R195 ;  /* 0x000000c30ec3723e */ /* 0x000fe200000000ff */
[----:B------:R-:W-:Y:S01]  /*ded0*/  IMAD.MOV.U32 R14, RZ, RZ, R3 ;  /* 0x000000ffff0e7224 */ /* 0x000fe200078e0003 */
[----:B------:R-:W-:Y:S02]  /*dee0*/  F2FP.F16.F32.PACK_AB R209, R18, R209 ;  /* 0x000000d112d1723e */ /* 0x000fe400000000ff */
[----:B------:R-:W-:-:S02]  /*def0*/  F2FP.F16.F32.PACK_AB R210, R159, R210 ;  /* 0x000000d29fd2723e */ /* 0x000fc400000000ff */
[----:B------:R-:W-:Y:S02]  /*df00*/  F2FP.F16.F32.PACK_AB R211, R20, R211 ;  /* 0x000000d314d3723e */ /* 0x000fe400000000ff */
[----:B------:R-:W-:Y:S01]  /*df10*/  F2FP.F16.F32.PACK_AB R204, R185, R204 ;  /* 0x000000ccb9cc723e */ /* 0x000fe200000000ff */
[----:B------:R-:W-:Y:S01]  /*df20*/  UISETP.GT.AND UP0, UPT, UR10, UR11, UPT ;  /* 0x0000000b0a00728c */ /* 0x000fe2000bf04270 */
[----:B------:R-:W-:Y:S01]  /*df30*/  R2UR UR11, R7 ;  /* 0x00000000070b72ca */ /* 0x000fe200000e0000 */
        /* <DEDUP_REMOVED lines=8> */
[----:B------:R-:W-:Y:S01]  /*dfc0*/  IMAD.U32 R214, RZ, RZ, UR11 ;  /* 0x0000000bffd67e24 */ /* 0x000fe2000f8e00ff */
[----:B------:R-:W-:Y:S02]  /*dfd0*/  F2FP.F16.F32.PACK_AB R201, R164, R201 ;  /* 0x000000c9a4c9723e */ /* 0x000fe400000000ff */
[----:B------:R-:W-:Y:S01]  /*dfe0*/  SYNCS.ARRIVE.TRANS64.RED.A1T0 RZ, [UR14], RZ ;  /* 0x000000ffffff79a7 */ /* 0x000fe2000810040e */
        /* <DEDUP_REMOVED lines=9> */
[----:B------:R-:W-:Y:S01]  /*e080*/  MOV R17, R6 ;  /* 0x0000000600117202 */ /* 0x000fe20000000f00 */
[----:B------:R-:W-:Y:S06]  /*e090*/  @P1 BRA `(.L_x_2226) ;  /* 0xffffffc0000c1947 */ /* 0x000fec000383ffff */
.L_x_2215:
        /* <DEDUP_REMOVED lines=131> */
.L_x_2227:
        /* <DEDUP_REMOVED lines=8> */
.L_x_2228:
[----:B-1----:R-:W-:Y:S05]  /*e950*/  @P1 BRA `(.L_x_2229) ;  /* 0x0000000000081947 */ /* 0x002fea0003800000 */
[----:B------:R-:W1:Y:S02]  /*e960*/  SYNCS.PHASECHK.TRANS64.TRYWAIT P1, [UR5+0x38850], R0 ;  /* 0x03885000ff0075a7 */ /* 0x000e640008020145 */
[----:B-1----:R-:W-:Y:S05]  /*e970*/  @!P1 BRA `(.L_x_2230) ;  /* 0x0000007000ec9947 */ /* 0x002fea0003800000 */
.L_x_2229:
[----:B------:R-:W-:Y:S01]  /*e980*/  R2UR UR4, R16 ;  /* 0x00000000100472ca */ /* 0x000fe200000e0000 */
[----:B------:R-:W-:Y:S01]  /*e990*/  WARPGROUP.ARRIVE ;  /* 0x00000000000079c5 */ /* 0x000fe20000000000 */
[----:B------:R-:W-:Y:S01]  /*e9a0*/  UMOV UR11, 0x40000040 ;  /* 0x40000040000b7882 */ /* 0x000fe20000000000 */
[----:B01----:R-:W0:Y:S04]  /*e9b0*/  SHFL.BFLY PT, R0, R13, 0x2, 0x1f ;  /* 0x0c401f000d007f89 */ /* 0x003e2800000e0000 */
[----:B------:R-:W1:Y:S06]  /*e9c0*/  SHFL.BFLY PT, R5, R12, 0x2, 0x1f ;  /* 0x0c401f000c057f89 */ /* 0x000e6c00000e0000 */
[----:B------:R-:W-:-:S04]  /*e9d0*/  UIADD3 UR4, UR4, 0x400, URZ ;  /* 0x0000040004047890 */ /* 0x000fc8000fffe03f */
[----:B------:R-:W-:-:S04]  /*e9e0*/  USHF.R.U32.HI UR4, URZ, 0x4, UR4 ;  /* 0x000000043f047899 */ /* 0x000fc80008011604 */
[----:B------:R-:W-:-:S04]  /*e9f0*/  ULOP3.LUT UR4, UR4, 0x3fff, URZ, 0xc0, !UPT ;  /* 0x00003fff04047892 */ /* 0x000fc8000f8ec03f */
[----:B------:R-:W-:Y:S01]  /*ea00*/  ULOP3.LUT UR4, UR4, 0x2800000, URZ, 0xfc, !UPT ;  /* 0x0280000004047892 */ /* 0x000fe2000f8efc3f */
[----:B0-----:R-:W-:Y:S01]  /*ea10*/  FADD.FTZ R0, R0, R13 ;  /* 0x0000000d00007221 */ /* 0x001fe20000010000 */
[----:B------:R-:W-:Y:S02]  /*ea20*/  IMAD.U32 R13, RZ, RZ, UR6 ;  /* 0x00000006ff0d7e24 */ /* 0x000fe4000f8e00ff */
[----:B------:R-:W-:Y:S01]  /*ea30*/  UIMAD UR4, UR61, 0xa00, UR4 ;  /* 0x00000a003d0478a4 */ /* 0x000fe2000f8e0204 */
[----:B-1----:R-:W-:-:S03]  /*ea40*/  FADD.FTZ R2, R5, R12 ;  /* 0x0000000c05027221 */ /* 0x002fc60000010000 */
[----:B------:R-:W-:Y:S01]  /*ea50*/  UIADD3 UR8, UR4, 0x80, URZ ;  /* 0x0000008004087890 */ /* 0x000fe2000fffe03f */
[----:B------:R-:W0:Y:S02]  /*ea60*/  SHFL.BFLY PT, R5, R0, 0x1, 0x1f ;  /* 0x0c201f0000057f89 */ /* 0x000e2400000e0000 */
[----:B------:R-:W-:-:S06]  /*ea70*/  UMOV UR10, UR4 ;  /* 0x00000004000a7c82 */ /* 0x000fcc0008000000 */
[----:B------:R-:W-:Y:S01]  /*ea80*/  HGMMA.64x256x16.F32 R24, R208, gdesc[UR8].tnspB, R24, gsb0 ;  /* 0x43e00008d0187df0 */ /* 0x000fe20008000818 */
[----:B------:R-:W-:Y:S01]  /*ea90*/  UMOV UR11, 0x40000040 ;  /* 0x40000040000b7882 */ /* 0x000fe20000000000 */
[----:B------:R-:W-:Y:S01]  /*eaa0*/  UMOV UR10, UR8 ;  /* 0x00000008000a7c82 */ /* 0x000fe20008000000 */
[----:B------:R-:W-:Y:S01]  /*eab0*/  UIADD3 UR8, UR4, 0x100, URZ ;  /* 0x0000010004087890 */ /* 0x000fe2000fffe03f */
[----:B------:R-:W1:Y:S01]  /*eac0*/  SHFL.BFLY PT, R7, R2, 0x1, 0x1f ;  /* 0x0c201f0002077f89 */ /* 0x000e6200000e0000 */
[----:B0-----:R-:W-:Y:S01]  /*ead0*/  FADD.FTZ R11, R0, R5 ;  /* 0x00000005000b7221 */ /* 0x001fe20000010000 */
[----:B------:R-:W-:Y:S01]  /*eae0*/  CS2R R4, SRZ ;  /* 0x0000000000047805 */ /* 0x000fe2000001ff00 */
[----:B------:R-:W-:-:S03]  /*eaf0*/  IMAD.MOV.U32 R0, RZ, RZ, -0x800000 ;  /* 0xff800000ff007424 */ /* 0x000fc600078e00ff */
[----:B------:R-:W-:Y:S01]  /*eb00*/  FSETP.NE.FTZ.AND P1, PT, R11, RZ, PT ;  /* 0x000000ff0b00720b */ /* 0x000fe20003f35000 */
[----:B-1----:R-:W-:Y:S01]  /*eb10*/  FADD.FTZ R14, R2, R7 ;  /* 0x00000007020e7221 */ /* 0x002fe20000010000 */
[----:B------:R-:W-:Y:S02]  /*eb20*/  MOV R7, UR6 ;  /* 0x0000000600077c02 */ /* 0x000fe40008000f00 */
[----:B------:R-:W-:Y:S02]  /*eb30*/  MOV R2, 0xff800000 ;  /* 0xff80000000027802 */ /* 0x000fe40000000f00 */
        /* <DEDUP_REMOVED lines=37> */
.L_x_2231:
        /* <DEDUP_REMOVED lines=133> */
.L_x_2195:
[----:B------:R-:W-:Y:S05]  /*f5e0*/  @P0 BRA `(.L_x_2232) ;  /* 0x0000002000600947 */ /* 0x000fea0003800000 */
[----:B------:R-:W0:Y:S01]  /*f5f0*/  S2R R3, SR_TID.X ;  /* 0x0000000000037919 */ /* 0x000e220000002100 */
[----:B------:R-:W-:Y:S01]  /*f600*/  R2UR UR13, R23 ;  /* 0x00000000170d72ca */ /* 0x000fe200000e0000 */
[----:B------:R-:W1:Y:S01]  /*f610*/  S2UR UR12, SR_CTAID.Z ;  /* 0x00000000000c79c3 */ /* 0x000e620000002700 */
[----:B------:R-:W-:Y:S01]  /*f620*/  ULDC.64 UR8, c[0x0][0xbd0] ;  /* 0x0002f40000087ab9 */ /* 0x000fe20000000a00 */
[----:B------:R-:W-:Y:S01]  /*f630*/  ULDC.64 UR14, c[0x0][0x208] ;  /* 0x00008200000e7ab9 */ /* 0x000fe20000000a00 */
[----:B------:R-:W-:Y:S05]  /*f640*/  BSSY B0, `(.L_x_2233) ;  /* 0x000014c000007945 */ /* 0x000fea0003800000 */
[----:B------:R-:W2:Y:S04]  /*f650*/  LDC.64 R18, c[0x0][0xbd8] ;  /* 0x0002f600ff127b82 */ /* 0x000ea80000000a00 */
[----:B------:R-:W-:-:S02]  /*f660*/  USHF.R.S32.HI UR7, URZ, 0x1f, UR13 ;  /* 0x0000001f3f077899 */ /* 0x000fc4000801140d */
[----:B------:R-:W-:Y:S02]  /*f670*/  UIMAD.WIDE.U32 UR4, UR13, UR8, URZ ;  /* 0x000000080d0472a5 */ /* 0x000fe4000f8e003f */
[----:B------:R-:W-:Y:S01]  /*f680*/  UIMAD UR6, UR7, UR8, URZ ;  /* 0x00000008070672a4 */ /* 0x000fe2000f8e023f */
[----:B------:R-:W3:Y:S03]  /*f690*/  S2UR UR11, SR_CTAID.Y ;  /* 0x00000000000b79c3 */ /* 0x000ee60000002600 */
[----:B------:R-:W-:-:S03]  /*f6a0*/  UIMAD UR6, UR13, UR9, UR6 ;  /* 0x000000090d0672a4 */ /* 0x000fc6000f8e0206 */
[----:B------:R-:W-:Y:S01]  /*f6b0*/  ULDC.64 UR8, c[0x0][0xb38] ;  /* 0x0002ce0000087ab9 */ /* 0x000fe20000000a00 */
[----:B------:R-:W-:Y:S01]  /*f6c0*/  UIADD3 UR6, UR5, UR6, URZ ;  /* 0x0000000605067290 */ /* 0x000fe2000fffe03f */
[----:B------:R-:W3:Y:S01]  /*f6d0*/  LDC R153, c[0x0][0xc50] ;  /* 0x00031400ff997b82 */ /* 0x000ee20000000800 */
[----:B------:R-:W-:Y:S02]  /*f6e0*/  UIMAD UR7, UR7, UR8, URZ ;  /* 0x00000008070772a4 */ /* 0x000fe4000f8e023f */
[----:B-1----:R-:W-:Y:S01]  /*f6f0*/  USHF.R.S32.HI UR10, URZ, 0x1f, UR12 ;  /* 0x0000001f3f0a7899 */ /* 0x002fe2000801140c */
[----:B0-----:R-:W-:-:S04]  /*f700*/  VIADD R5, R3, 0xffffff80 ;  /* 0xffffff8003057836 */ /* 0x001fc80000000000 */
[----:B------:R-:W0:Y:S01]  /*f710*/  LDC.64 R20, c[0x0][0xb40] ;  /* 0x0002d000ff147b82 */ /* 0x000e220000000a00 */
[----:B------:R-:W-:-:S04]  /*f720*/  SHF.R.S32.HI R4, RZ, 0x1f, R5 ;  /* 0x0000001fff047819 */ /* 0x000fc80000011405 */
[CC--:B------:R-:W-:Y:S02]  /*f730*/  LEA.HI R6, R4.reuse, R5.reuse, RZ, 0x7 ;  /* 0x0000000504067211 */ /* 0x0c0fe400078f38ff */
[----:B------:R-:W-:Y:S02]  /*f740*/  LEA.HI R11, R4, R5, RZ, 0x2 ;  /* 0x00000005040b7211 */ /* 0x000fe400078f10ff */
[----:B------:R-:W-:Y:S02]  /*f750*/  LOP3.LUT R8, R6, 0xffffff80, RZ, 0xc0, !PT ;  /* 0xffffff8006087812 */ /* 0x000fe400078ec0ff */
[----:B------:R-:W-:-:S03]  /*f760*/  SHF.R.S32.HI R7, RZ, 0x7, R6 ;  /* 0x00000007ff077819 */ /* 0x000fc60000011406 */
[----:B------:R-:W-:Y:S01]  /*f770*/  IMAD.IADD R3, R5, 0x1, -R8 ;  /* 0x0000000105037824 */ /* 0x000fe200078e0a08 */
[----:B------:R-:W-:Y:S01]  /*f780*/  LEA.HI R4, R6, R7, RZ, 0x1 ;  /* 0x0000000706047211 */ /* 0x000fe200078f08ff */
[----:B------:R-:W1:Y:S01]  /*f790*/  LDC R8, c[0x0][0xbe8] ;  /* 0x0002fa00ff087b82 */ /* 0x000e620000000800 */
[----:B------:R-:W-:Y:S02]  /*f7a0*/  LOP3.LUT R6, R11, 0xfffffffc, RZ, 0xc0, !PT ;  /* 0xfffffffc0b067812 */ /* 0x000fe400078ec0ff */
[----:B------:R-:W-:Y:S02]  /*f7b0*/  SHF.R.S32.HI R12, RZ, 0x1f, R3 ;  /* 0x0000001fff0c7819 */ /* 0x000fe40000011403 */
[----:B------:R-:W-:Y:S02]  /*f7c0*/  LOP3.LUT R4, R4, 0x3fffffe, RZ, 0xc0, !PT ;  /* 0x03fffffe04047812 */ /* 0x000fe400078ec0ff */
[----:B------:R-:W-:Y:S02]  /*f7d0*/  LEA.HI R10, R12, R3, RZ, 0x2 ;  /* 0x000000030c0a7211 */ /* 0x000fe400078f10ff */
[----:B------:R-:W-:Y:S01]  /*f7e0*/  IADD3 R5, R5, -R6, RZ ;  /* 0x8000000605057210 */ /* 0x000fe20007ffe0ff */
[----:B------:R-:W-:Y:S01]  /*f7f0*/  IMAD.IADD R6, R7, 0x1, -R4 ;  /* 0x0000000107067824 */ /* 0x000fe200078e0a04 */
[----:B------:R-:W-:-:S02]  /*f800*/  SHF.R.S32.HI R9, RZ, 0x2, R10 ;  /* 0x00000002ff097819 */ /* 0x000fc4000001140a */
[----:B------:R-:W-:Y:S02]  /*f810*/  SHF.R.S32.HI R14, RZ, 0x1f, R10 ;  /* 0x0000001fff0e7819 */ /* 0x000fe4000001140a */
[----:B------:R-:W-:Y:S02]  /*f820*/  LEA.HI R7, R5, R5, RZ, 0x1 ;  /* 0x0000000505077211 */ /* 0x000fe400078f08ff */
[----:B------:R-:W-:Y:S02]  /*f830*/  LEA.HI R14, R14, R9, RZ, 0x3 ;  /* 0x000000090e0e7211 */ /* 0x000fe400078f18ff */
[----:B------:R-:W-:Y:S02]  /*f840*/  LEA.HI R12, R12, R3, RZ, 0x5 ;  /* 0x000000030c0c7211 */ /* 0x000fe400078f28ff */
[----:B------:R-:W-:Y:S02]  /*f850*/  LOP3.LUT R14, R14, 0xfffffff8, RZ, 0xc0, !PT ;  /* 0xfffffff80e0e7812 */ /* 0x000fe400078ec0ff */
[----:B------:R-:W-:Y:S01]  /*f860*/  LOP3.LUT R10, R10, 0x7ffffffc, RZ, 0xc0, !PT ;  /* 0x7ffffffc0a0a7812 */ /* 0x000fe200078ec0ff */
[----:B------:R-:W-:Y:S01]  /*f870*/  BAR.SYNC.DEFER_BLOCKING 0x1, 0x100 ;  /* 0x0044000000007b1d */ /* 0x000fe20000010000 */
[----:B-1----:R-:W-:Y:S01]  /*f880*/  ISETP.NE.AND P0, PT, R8, 0x1, PT ;  /* 0x000000010800780c */ /* 0x002fe20003f05270 */
[----:B------:R-:W-:Y:S01]  /*f890*/  IMAD.IADD R4, R9, 0x1, -R14 ;  /* 0x0000000109047824 */ /* 0x000fe200078e0a0e */
[----:B------:R-:W-:-:S02]  /*f8a0*/  LOP3.LUT R14, R7, 0x1ffffffe, RZ, 0xc0, !PT ;  /* 0x1ffffffe070e7812 */ /* 0x000fc400078ec0ff */
[----:B------:R-:W-:Y:S01]  /*f8b0*/  SHF.R.S32.HI R7, RZ, 0x5, R12 ;  /* 0x00000005ff077819 */ /* 0x000fe2000001140c */
[----:B--2---:R-:W-:Y:S01]  /*f8c0*/  IMAD R12, R18, UR10, RZ ;  /* 0x0000000a120c7c24 */ /* 0x004fe2000f8e02ff */
[----:B------:R-:W-:Y:S01]  /*f8d0*/  IADD3 R11, R5, -R14, RZ ;  /* 0x8000000e050b7210 */ /* 0x000fe20007ffe0ff */
[----:B------:R-:W1:Y:S01]  /*f8e0*/  S2R R9, SR_CTAID.X ;  /* 0x0000000000097919 */ /* 0x000e620000002500 */
[----:B------:R-:W-:Y:S01]  /*f8f0*/  MOV R5, UR5 ;  /* 0x0000000500057c02 */ /* 0x000fe20008000f00 */
[----:B------:R-:W-:Y:S02]  /*f900*/  IMAD R7, R7, 0x10, R4 ;  /* 0x0000001007077824 */ /* 0x000fe400078e0204 */
[----:B------:R-:W-:Y:S01]  /*f910*/  IMAD.U32 R4, RZ, RZ, UR4 ;  /* 0x00000004ff047e24 */ /* 0x000fe2000f8e00ff */
[----:B------:R-:W-:Y:S01]  /*f920*/  UIMAD.WIDE.U32 UR4, UR13, UR8, URZ ;  /* 0x000000080d0472a5 */ /* 0x000fe2000f8e003f */
[----:B------:R-:W2:Y:S01]  /*f930*/  @P0 LDC R14, c[0x0][0xbec] ;  /* 0x0002fb00ff0e0b82 */ /* 0x000ea20000000800 */
[----:B------:R-:W-:-:S02]  /*f940*/  IMAD R16, R6, 0x40, R7 ;  /* 0x0000004006107824 */ /* 0x000fc400078e0207 */
[----:B------:R-:W-:Y:S01]  /*f950*/  IMAD.U32 R5, RZ, RZ, UR6 ;  /* 0x00000006ff057e24 */ /* 0x000fe2000f8e00ff */
[----:B------:R-:W-:Y:S01]  /*f960*/  UIMAD UR6, UR13, UR9, UR7 ;  /* 0x000000090d0672a4 */ /* 0x000fe2000f8e0207 */
[----:B------:R-:W-:Y:S01]  /*f970*/  IMAD R15, R19, UR12, R12 ;  /* 0x0000000c130f7c24 */ /* 0x000fe2000f8e020c */
[----:B------:R-:W-:Y:S01]  /*f980*/  LEA R6, R11, R16, 0x3 ;  /* 0x000000100b067211 */ /* 0x000fe200078e18ff */
[----:B------:R-:W-:Y:S01]  /*f990*/  IMAD.WIDE.U32 R4, R18, UR12, R4 ;  /* 0x0000000c12047c25 */ /* 0x000fe2000f8e0004 */
[----:B------:R-:W4:Y:S01]  /*f9a0*/  @P0 LDC R17, c[0x0][0xbf0] ;  /* 0x0002fc00ff110b82 */ /* 0x000f220000000800 */
[----:B------:R-:W-:Y:S02]  /*f9b0*/  UIADD3 UR6, UR5, UR6, URZ ;  /* 0x0000000605067290 */ /* 0x000fe4000fffe03f */
[----:B------:R-:W-:Y:S01]  /*f9c0*/  MOV R7, UR5 ;  /* 0x0000000500077c02 */ /* 0x000fe20008000f00 */
[----:B------:R-:W-:Y:S01]  /*f9d0*/  IMAD R18, RZ, RZ, -UR13 ;  /* 0x8000000dff127e24 */ /* 0x000fe2000f8e02ff */
[----:B------:R-:W-:Y:S01]  /*f9e0*/  ULDC.64 UR8, c[0x0][0xb28] ;  /* 0x0002ca0000087ab9 */ /* 0x000fe20000000a00 */
[----:B------:R-:W-:-:S02]  /*f9f0*/  IMAD.IADD R5, R5, 0x1, R15 ;  /* 0x0000000105057824 */ /* 0x000fc400078e020f */
[----:B------:R-:W-:Y:S01]  /*fa00*/  IMAD.U32 R7, RZ, RZ, UR6 ;  /* 0x00000006ff077e24 */ /* 0x000fe2000f8e00ff */
[----:B------:R-:W5:Y:S01]  /*fa10*/  @P0 LDC R22, c[0x0][0xbec] ;  /* 0x0002fb00ff160b82 */ /* 0x000f620000000800 */
[----:B---3--:R-:W-:Y:S01]  /*fa20*/  IMAD R153, R153, R18, UR11 ;  /* 0x0000000b99997e24 */ /* 0x008fe2000f8e0212 */
[----:B------:R-:W-:-:S06]  /*fa30*/  ULDC.64 UR6, c[0x0][0xb48] ;  /* 0x0002d20000067ab9 */ /* 0x000fcc0000000a00 */
[----:B------:R-:W3:Y:S01]  /*fa40*/  @P0 LDC R155, c[0x0][0xbf0] ;  /* 0x0002fc00ff9b0b82 */ /* 0x000ee20000000800 */
[----:B-1----:R-:W-:Y:S02]  /*fa50*/  IMAD R11, R9, 0x80, R6 ;  /* 0x00000080090b7824 */ /* 0x002fe400078e0206 */
[----:B------:R-:W-:Y:S01]  /*fa60*/  IMAD.U32 R6, RZ, RZ, UR4 ;  /* 0x00000004ff067e24 */ /* 0x000fe2000f8e00ff */
[----:B------:R-:W-:Y:S01]  /*fa70*/  ULDC.64 UR4, c[0x0][0xbe0] ;  /* 0x0002f80000047ab9 */ /* 0x000fe20000000a00 */
[----:B--2---:R-:W-:Y:S01]  /*fa80*/  @P0 IMAD.HI.U32 R12, R11, R14, RZ ;  /* 0x0000000e0b0c0227 */ /* 0x004fe200078e00ff */
[----:B------:R-:W-:-:S03]  /*fa90*/  MOV R13, R11 ;  /* 0x0000000b000d7202 */ /* 0x000fc60000000f00 */
[C---:B0-----:R-:W-:Y:S01]  /*faa0*/  IMAD R14, R20.reuse, UR10, RZ ;  /* 0x0000000a140e7c24 */ /* 0x041fe2000f8e02ff */
[----:B----4-:R-:W-:Y:S01]  /*fab0*/  @P0 SHF.R.U32.HI R13, RZ, R17, R12 ;  /* 0x00000011ff0d0219 */ /* 0x010fe2000001160c */
[----:B------:R-:W-:-:S04]  /*fac0*/  IMAD.WIDE.U32 R6, R20, UR12, R6 ;  /* 0x0000000c14067c25 */ /* 0x000fc8000f8e0006 */
[----:B------:R-:W-:Y:S01]  /*fad0*/  IMAD R17, R21, UR12, R14 ;  /* 0x0000000c15117c24 */ /* 0x000fe2000f8e020e */
[----:B------:R-:W-:Y:S01]  /*fae0*/  SHF.R.S32.HI R14, RZ, 0x1f, R153 ;  /* 0x0000001fff0e7819 */ /* 0x000fe20000011499 */
[----:B-----5:R-:W-:-:S03]  /*faf0*/  @P0 IMAD.HI.U32 R22, R11, R22, RZ ;  /* 0x000000160b160227 */ /* 0x020fc600078e00ff */
[----:B------:R-:W-:Y:S01]  /*fb00*/  IADD3 R7, R7, R17, RZ ;  /* 0x0000001107077210 */ /* 0x000fe20007ffe0ff */
[----:B------:R-:W-:Y:S02]  /*fb10*/  IMAD.MOV.U32 R15, RZ, RZ, R11 ;  /* 0x000000ffff0f7224 */ /* 0x000fe400078e000b */
[C---:B------:R-:W-:Y:S01]  /*fb20*/  IMAD R12, R14.reuse, UR4, RZ ;  /* 0x000000040e0c7c24 */ /* 0x040fe2000f8e02ff */
[----:B---3--:R-:W-:Y:S01]  /*fb30*/  @P0 SHF.R.U32.HI R15, RZ, R155, R22 ;  /* 0x0000009bff0f0219 */ /* 0x008fe20000011616 */
[----:B------:R-:W-:Y:S02]  /*fb40*/  IMAD R17, R14, UR6, RZ ;  /* 0x000000060e117c24 */ /* 0x000fe4000f8e02ff */
[----:B------:R-:W-:-:S04]  /*fb50*/  IMAD.WIDE.U32 R4, R153, UR4, R4 ;  /* 0x0000000499047c25 */ /* 0x000fc8000f8e0004 */
[----:B------:R-:W-:Y:S01]  /*fb60*/  IMAD R14, R153, UR5, R12 ;  /* 0x00000005990e7c24 */ /* 0x000fe2000f8e020c */
[----:B------:R-:W-:Y:S01]  /*fb70*/  IADD3 R4, P0, R13, R4, RZ ;  /* 0x000000040d047210 */ /* 0x000fe20007f1e0ff */
[C---:B------:R-:W-:Y:S01]  /*fb80*/  IMAD R19, R153.reuse, UR7, R17 ;  /* 0x0000000799137c24 */ /* 0x040fe2000f8e0211 */
[--C-:B------:R-:W-:Y:S01]  /*fb90*/  SHF.R.S32.HI R17, RZ, 0x1f, R13.reuse ;  /* 0x0000001fff117819 */ /* 0x100fe2000001140d */
[----:B------:R-:W-:Y:S01]  /*fba0*/  IMAD.MOV R13, RZ, RZ, -R13 ;  /* 0x000000ffff0d7224 */ /* 0x000fe200078e0a0d */
[----:B------:R-:W-:Y:S01]  /*fbb0*/  SHF.R.S32.HI R12, RZ, 0x1f, R15 ;  /* 0x0000001fff0c7819 */ /* 0x000fe2000001140f */
[----:B------:R-:W-:Y:S01]  /*fbc0*/  ULDC.64 UR4, c[0x0][0xb30] ;  /* 0x0002cc0000047ab9 */ /* 0x000fe20000000a00 */
[----:B------:R-:W-:Y:S01]  /*fbd0*/  IMAD.WIDE.U32 R6, R153, UR6, R6 ;  /* 0x0000000699067c25 */ /* 0x000fe2000f8e0006 */
[----:B------:R-:W-:Y:S01]  /*fbe0*/  IADD3.X R5, R17, R5, R14, P0, !PT ;  /* 0x0000000511057210 */ /* 0x000fe200007fe40e */
[----:B------:R-:W-:Y:S02]  /*fbf0*/  ULDC.64 UR6, c[0x0][0xbc8] ;  /* 0x0002f20000067ab9 */ /* 0x000fe40000000a00 */
[----:B------:R-:W-:Y:S01]  /*fc00*/  IMAD.MOV R18, RZ, RZ, -R15 ;  /* 0x000000ffff127224 */ /* 0x000fe200078e0a0f */
[----:B------:R-:W-:Y:S01]  /*fc10*/  IADD3 R7, R7, R19, RZ ;  /* 0x0000001307077210 */ /* 0x000fe20007ffe0ff */
[----:B------:R-:W-:-:S02]  /*fc20*/  IMAD R12, R12, UR4, RZ ;  /* 0x000000040c0c7c24 */ /* 0x000fc4000f8e02ff */
[C-C-:B------:R-:W-:Y:S02]  /*fc30*/  IMAD R13, R8.reuse, R13, R11.reuse ;  /* 0x0000000d080d7224 */ /* 0x140fe400078e020b */
[----:B------:R-:W-:Y:S02]  /*fc40*/  IMAD R11, R8, R18, R11 ;  /* 0x00000012080b7224 */ /* 0x000fe400078e020b */
[C---:B------:R-:W-:Y:S01]  /*fc50*/  IMAD R17, R15.reuse, UR5, R12 ;  /* 0x000000050f117c24 */ /* 0x040fe2000f8e020c */
[----:B------:R-:W-:Y:S01]  /*fc60*/  SHF.R.S32.HI R12, RZ, 0x1f, R13 ;  /* 0x0000001fff0c7819 */ /* 0x000fe2000001140d */
[----:B------:R-:W-:Y:S01]  /*fc70*/  IMAD.WIDE.U32 R6, R15, UR4, R6 ;  /* 0x000000040f067c25 */ /* 0x000fe2000f8e0006 */
[----:B------:R-:W-:Y:S01]  /*fc80*/  SHF.R.S32.HI R14, RZ, 0x1f, R11 ;  /* 0x0000001fff0e7819 */ /* 0x000fe2000001140b */
[----:B------:R-:W0:Y:S01]  /*fc90*/  S2UR UR5, SR_CgaCtaId ;  /* 0x00000000000579c3 */ /* 0x000e220000008800 */
[----:B------:R-:W-:Y:S01]  /*fca0*/  UMOV UR4, 0x400 ;  /* 0x0000040000047882 */ /* 0x000fe20000000000 */
[----:B------:R-:W-:-:S02]  /*fcb0*/  IMAD R12, R12, UR6, RZ ;  /* 0x000000060c0c7c24 */ /* 0x000fc4000f8e02ff */
[----:B------:R-:W-:Y:S02]  /*fcc0*/  IMAD.IADD R7, R7, 0x1, R17 ;  /* 0x0000000107077824 */ /* 0x000fe400078e0211 */
[----:B------:R-:W-:Y:S02]  /*fcd0*/  IMAD R14, R14, UR8, RZ ;  /* 0x000000080e0e7c24 */ /* 0x000fe4000f8e02ff */
[C---:B------:R-:W-:Y:S02]  /*fce0*/  IMAD R15, R13.reuse, UR7, R12 ;  /* 0x000000070d0f7c24 */ /* 0x040fe4000f8e020c */
[----:B------:R-:W-:Y:S01]  /*fcf0*/  IMAD.WIDE.U32 R4, R13, UR6, R4 ;  /* 0x000000060d047c25 */ /* 0x000fe2000f8e0004 */
[----:B------:R-:W-:-:S03]  /*fd00*/  ULDC.64 UR6, c[0x0][0xba8] ;  /* 0x0002ea0000067ab9 */ /* 0x000fc60000000a00 */
[C---:B------:R-:W-:Y:S01]  /*fd10*/  IMAD R17, R11.reuse, UR9, R14 ;  /* 0x000000090b117c24 */ /* 0x040fe2000f8e020e */
[----:B------:R-:W-:Y:S01]  /*fd20*/  LEA R18, P0, R4, UR6, 0x2 ;  /* 0x0000000604127c11 */ /* 0x000fe2000f8010ff */
[----:B------:R-:W-:Y:S01]  /*fd30*/  IMAD.WIDE.U32 R12, R11, UR8, R6 ;  /* 0x000000080b0c7c25 */ /* 0x000fe2000f8e0006 */
[----:B------:R-:W-:Y:S01]  /*fd40*/  ULDC.64 UR8, c[0x0][0xb00] ;  /* 0x0002c00000087ab9 */ /* 0x000fe20000000a00 */
[----:B------:R-:W-:Y:S02]  /*fd50*/  ULDC UR6, c[0x0][0xa88] ;  /* 0x0002a20000067ab9 */ /* 0x000fe40000000800 */
[----:B------:R-:W-:Y:S01]  /*fd60*/  IMAD.IADD R5, R5, 0x1, R15 ;  /* 0x0000000105057824 */ /* 0x000fe200078e020f */
[----:B------:R-:W-:Y:S01]  /*fd70*/  IADD3 R7, R13, R17, RZ ;  /* 0x000000110d077210 */ /* 0x000fe20007ffe0ff */
[----:B------:R-:W-:Y:S01]  /*fd80*/  SHFL.IDX PT, R14, R18, 0x1, 0x1c1f ;  /* 0x003c1f00120e7f89 */ /* 0x000fe200000e0000 */
[----:B------:R-:W-:Y:S01]  /*fd90*/  LEA R6, P1, R12, UR8, 0x2 ;  /* 0x000000080c067c11 */ /* 0x000fe2000f8210ff */
[----:B------:R-:W-:Y:S01]  /*fda0*/  IMAD R11, R9, 0x80, R16 ;  /* 0x00000080090b7824 */ /* 0x000fe200078e0210 */
[----:B------:R-:W-:Y:S01]  /*fdb0*/  LEA.HI.X R17, R4, UR7, R5, 0x2, P0 ;  /* 0x0000000704117c11 */ /* 0x000fe200080f1405 */
[----:B0-----:R-:W-:Y:S01]  /*fdc0*/  ULEA UR4, UR5, UR4, 0x18 ;  /* 0x0000000405047291 */ /* 0x001fe2000f8ec03f */
[----:B------:R-:W-:Y:S01]  /*fdd0*/  LEA.HI.X R7, R12, UR9, R7, 0x2, P1 ;  /* 0x000000090c077c11 */ /* 0x000fe200088f1407 */
[----:B------:R-:W-:Y:S01]  /*fde0*/  IMAD R8, R8, UR6, RZ ;  /* 0x0000000608087c24 */ /* 0x000fe2000f8e02ff */
[----:B------:R-:W-:Y:S01]  /*fdf0*/  SHFL.IDX PT, R12, R18, RZ, 0x1c1f ;  /* 0x001c1fff120c7589 */ /* 0x000fe200000e0000 */
[----:B------:R-:W-:Y:S01]  /*fe00*/  LOP3.LUT P0, RZ, R3, 0x3, RZ, 0xc0, !PT ;  /* 0x0000000303ff7812 */ /* 0x000fe2000780c0ff */
[C---:B------:R-:W-:Y:S01]  /*fe10*/  VIADD R9, R11.reuse, 0x8 ;  /* 0x000000080b097836 */ /* 0x040fe20000000000 */
[----:B------:R-:W-:Y:S01]  /*fe20*/  UIADD3 UR4, UR4, 0x38820, URZ ;  /* 0x0003882004047890 */ /* 0x000fe2000fffe03f */
[----:B------:R-:W0:Y:S01]  /*fe30*/  SHFL.IDX PT, R13, R17, RZ, 0x1c1f ;  /* 0x001c1fff110d7589 */ /* 0x000e2200000e0000 */
[----:B------:R-:W-:-:S02]  /*fe40*/  ISETP.GE.OR P1, PT, R11, R8, P0 ;  /* 0x000000080b00720c */ /* 0x000fc40000726670 */
[-C--:B------:R-:W-:Y:S01]  /*fe50*/  ISETP.GE.OR P0, PT, R9, R8.reuse, P0 ;  /* 0x000000080900720c */ /* 0x080fe20000706670 */
[----:B------:R-:W1:Y:S01]  /*fe60*/  SHFL.IDX PT, R15, R17, 0x1, 0x1c1f ;  /* 0x003c1f00110f7f89 */ /* 0x000e6200000e0000 */
[----:B------:R-:W-:Y:S01]  /*fe70*/  ISETP.GE.AND P2, PT, R11, R8, PT ;  /* 0x000000080b00720c */ /* 0x000fe20003f46270 */
[----:B------:R-:W-:Y:S01]  /*fe80*/  UPRMT UR4, URZ, 0x654, UR4 ;  /* 0x000006543f047896 */ /* 0x000fe20008000004 */
[----:B------:R-:W-:Y:S01]  /*fe90*/  IADD3 R3, R3, -R10, RZ ;  /* 0x8000000a03037210 */ /* 0x000fe20007ffe0ff */
[----:B------:R2:W3:Y:S04]  /*fea0*/  SHFL.IDX PT, R4, R6, RZ, 0x1c1f ;  /* 0x001c1fff06047589 */ /* 0x0004e800000e0000 */
[----:B------:R2:W4:Y:S01]  /*feb0*/  SHFL.IDX PT, R5, R7, RZ, 0x1c1f ;  /* 0x001c1fff07057589 */ /* 0x00052200000e0000 */
[----:B------:R-:W-:-:S02]  /*fec0*/  IMAD.SHL.U32 R3, R3, 0x2, RZ ;  /* 0x0000000203037824 */ /* 0x000fc400078e00ff */
[----:B------:R-:W-:Y:S01]  /*fed0*/  SYNCS.ARRIVE.TRANS64.RED.A1T0 RZ, [UR4], RZ ;  /* 0x000000ffffff79a7 */ /* 0x000fe20008100404 */
[----:B0-----:R2:W-:Y:S04]  /*fee0*/  @!P1 ST.E desc[UR14][R12.64], R0 ;  /* 0x000000000c009985 */ /* 0x0015e8000c10190e */
[----:B-1----:R2:W-:Y:S01]  /*fef0*/  @!P0 ST.E desc[UR14][R14.64], R2 ;  /* 0x000000020e008985 */ /* 0x0025e2000c10190e */
[----:B------:R-:W-:Y:S05]  /*ff00*/  @P2 BRA `(.L_x_2234) ;  /* 0x0000000800fc2947 */ /* 0x000fea0003800000 */
[C---:B--2---:R-:W-:Y:S01]  /*ff10*/  VIADD R0, R3.reuse, 0x8 ;  /* 0x0000000803007836 */ /* 0x044fe20000000000 */
[C---:B------:R-:W-:Y:S01]  /*ff20*/  IADD3 R2, R3.reuse, 0x10, RZ ;  /* 0x0000001003027810 */ /* 0x040fe20007ffe0ff */
[C---:B------:R-:W-:Y:S01]  /*ff30*/  VIADD R10, R3.reuse, 0x18 ;  /* 0x00000018030a7836 */ /* 0x040fe20000000000 */
[----:B------:R-:W-:Y:S01]  /*ff40*/  ULDC UR4, c[0x0][0xac8] ;  /* 0x0002b20000047ab9 */ /* 0x000fe20000000800 */
[C---:B------:R-:W-:Y:S01]  /*ff50*/  VIADD R18, R3.reuse, 0x20 ;  /* 0x0000002003127836 */ /* 0x040fe20000000000 */
[----:B------:R-:W-:Y:S01]  /*ff60*/  ISETP.GE.AND P3, PT, R0, UR4, PT ;  /* 0x0000000400007c0c */ /* 0x000fe2000bf66270 */
[----:B------:R-:W-:Y:S01]  /*ff70*/  ULDC.64 UR6, c[0x0][0x208] ;  /* 0x0000820000067ab9 */ /* 0x000fe20000000a00 */
[----:B------:R-:W-:Y:S01]  /*ff80*/  ISETP.GE.AND P4, PT, R2, UR4, PT ;  /* 0x0000000402007c0c */ /* 0x000fe2000bf86270 */
[C---:B------:R-:W-:Y:S01]  /*ff90*/  VIADD R21, R3.reuse, 0x48 ;  /* 0x0000004803157836 */ /* 0x040fe20000000000 */
[----:B------:R-:W-:Y:S01]  /*ffa0*/  ISETP.GE.AND P5, PT, R10, UR4, PT ;  /* 0x000000040a007c0c */ /* 0x000fe2000bfa6270 */
[C---:B------:R-:W-:Y:S01]  /*ffb0*/  VIADD R22, R3.reuse, 0x50 ;  /* 0x0000005003167836 */ /* 0x040fe20000000000 */
[----:B------:R-:W-:-:S02]  /*ffc0*/  ISETP.GE.AND P2, PT, R3, UR4, PT ;  /* 0x0000000403007c0c */ /* 0x000fc4000bf46270 */
[----:B------:R-:W-:Y:S02]  /*ffd0*/  IADD3 R19, R3, 0x28, RZ ;  /* 0x0000002803137810 */ /* 0x000fe40007ffe0ff */
[----:B------:R-:W-:Y:S02]  /*ffe0*/  ISETP.GE.AND P0, PT, R18, UR4, PT ;  /* 0x0000000412007c0c */ /* 0x000fe4000bf06270 */
[----:B------:R-:W-:Y:S02]  /*fff0*/  ISETP.GE.AND P1, PT, R19, UR4, PT ;  /* 0x0000000413007c0c */ /* 0x000fe4000bf26270 */
[----:B------:R-:W-:Y:S02]  /*10000*/  @!P3 LEA.HI R0, R0, R0, RZ, 0x1 ;  /* 0x000000000000b211 */ /* 0x000fe400078f08ff */
[----:B------:R-:W-:Y:S02]  /*10010*/  @!P4 LEA.HI R2, R2, R2, RZ, 0x1 ;  /* 0x000000020202c211 */ /* 0x000fe400078f08ff */
[----:B------:R-:W-:-:S02]  /*10020*/  @!P5 LEA.HI R10, R10, R10, RZ, 0x1 ;  /* 0x0000000a0a0ad211 */ /* 0x000fc400078f08ff */
[----:B------:R-:W-:Y:S01]  /*10030*/  @!P3 LOP3.LUT R13, R0, 0xfffffffe, RZ, 0xc0, !PT ;  /* 0xfffffffe000db812 */ /* 0x000fe200078ec0ff */
[C---:B------:R-:W-:Y:S01]  /*10040*/  VIADD R0, R3.reuse, 0x30 ;  /* 0x0000003003007836 */ /* 0x040fe20000000000 */
[----:B------:R-:W-:Y:S01]  /*10050*/  @!P4 LOP3.LUT R15, R2, 0xfffffffe, RZ, 0xc0, !PT ;  /* 0xfffffffe020fc812 */ /* 0x000fe200078ec0ff */
[C---:B------:R-:W-:Y:S01]  /*10060*/  VIADD R2, R3.reuse, 0x38 ;  /* 0x0000003803027836 */ /* 0x040fe20000000000 */
[----:B------:R-:W-:Y:S01]  /*10070*/  @!P5 LOP3.LUT R17, R10, 0xfffffffe, RZ, 0xc0, !PT ;  /* 0xfffffffe0a11d812 */ /* 0x000fe200078ec0ff */
[C-C-:B---34-:R-:W-:Y:S01]  /*10080*/  @!P2 IMAD.WIDE R10, R3.reuse, 0x4, R4.reuse ;  /* 0x00000004030aa825 */ /* 0x158fe200078e0204 */
[----:B------:R-:W-:Y:S02]  /*10090*/  IADD3 R20, R3, 0x40, RZ ;  /* 0x0000004003147810 */ /* 0x000fe40007ffe0ff */
[----:B------:R-:W-:Y:S01]  /*100a0*/  ISETP.GE.AND P6, PT, R22, UR4, PT ;  /* 0x0000000416007c0c */ /* 0x000fe2000bfc6270 */
[----:B------:R-:W-:Y:S01]  /*100b0*/  @!P3 IMAD.WIDE R12, R13, 0x4, R4 ;  /* 0x000000040d0cb825 */ /* 0x000fe200078e0204 */
[----:B------:R0:W-:Y:S01]  /*100c0*/  @!P2 ST.E.64 desc[UR6][R10.64], R24 ;  /* 0x000000180a00a985 */ /* 0x0001e2000c101b06 */
[----:B------:R-:W-:-:S02]  /*100d0*/  ISETP.GE.AND P2, PT, R0, UR4, PT ;  /* 0x0000000400007c0c */ /* 0x000fc4000bf46270 */
[--C-:B------:R-:W-:Y:S01]  /*100e0*/  @!P4 IMAD.WIDE R14, R15, 0x4, R4.reuse ;  /* 0x000000040f0ec825 */ /* 0x100fe200078e0204 */
[----:B------:R1:W-:Y:S01]  /*100f0*/  @!P3 ST.E.64 desc[UR6][R12.64], R28 ;  /* 0x0000001c0c00b985 */ /* 0x0003e2000c101b06 */
[----:B------:R-:W-:Y:S02]  /*10100*/  ISETP.GE.AND P3, PT, R2, UR4, PT ;  /* 0x0000000402007c0c */ /* 0x000fe4000bf66270 */
[----:B------:R-:W-:Y:S01]  /*10110*/  @!P5 IMAD.WIDE R16, R17, 0x4, R4 ;  /* 0x000000041110d825 */ /* 0x000fe200078e0204 */
[----:B------:R2:W-:Y:S01]  /*10120*/  @!P4 ST.E.64 desc[UR6][R14.64], R32 ;  /* 0x000000200e00c985 */ /* 0x0005e2000c101b06 */
[----:B------:R-:W-:Y:S02]  /*10130*/  ISETP.GE.AND P4, PT, R20, UR4, PT ;  /* 0x0000000414007c0c */ /* 0x000fe4000bf86270 */
[----:B------:R-:W-:Y:S01]  /*10140*/  @!P0 LEA.HI R18, R18, R18, RZ, 0x1 ;  /* 0x0000001212128211 */ /* 0x000fe200078f08ff */
[----:B------:R3:W-:Y:S01]  /*10150*/  @!P5 ST.E.64 desc[UR6][R16.64], R36 ;  /* 0x000000241000d985 */ /* 0x0007e2000c101b06 */
[----:B------:R-:W-:-:S02]  /*10160*/  ISETP.GE.AND P5, PT, R21, UR4, PT ;  /* 0x0000000415007c0c */ /* 0x000fc4000bfa6270 */
[----:B------:R-:W-:Y:S02]  /*10170*/  @!P1 LEA.HI R19, R19, R19, RZ, 0x1 ;  /* 0x0000001313139211 */ /* 0x000fe400078f08ff */
[----:B0-----:R-:W-:Y:S01]  /*10180*/  @!P0 LOP3.LUT R11, R18, 0xfffffffe, RZ, 0xc0, !PT ;  /* 0xfffffffe120b8812 */ /* 0x001fe200078ec0ff */
[----:B-1----:R-:W-:Y:S01]  /*10190*/  VIADD R28, R3, 0x60 ;  /* 0x00000060031c7836 */ /* 0x002fe20000000000 */
[----:B------:R-:W-:Y:S02]  /*101a0*/  @!P1 LOP3.LUT R13, R19, 0xfffffffe, RZ, 0xc0, !PT ;  /* 0xfffffffe130d9812 */ /* 0x000fe400078ec0ff */
        /* <DEDUP_REMOVED lines=11> */
[C---:B------:R-:W-:Y:S01]  /*10260*/  VIADD R0, R3.reuse, 0x68 ;  /* 0x0000006803007836 */ /* 0x040fe20000000000 */
[----:B------:R-:W-:Y:S01]  /*10270*/  @!P4 LOP3.LUT R19, R20, 0xfffffffe, RZ, 0xc0, !PT ;  /* 0xfffffffe1413c812 */ /* 0x000fe200078ec0ff */
[----:B------:R-:W-:Y:S01]  /*10280*/  VIADD R20, R3, 0x78 ;  /* 0x0000007803147836 */ /* 0x000fe20000000000 */
[----:B------:R-:W-:Y:S02]  /*10290*/  @!P5 LOP3.LUT R21, R21, 0xfffffffe, RZ, 0xc0, !PT ;  /* 0xfffffffe1515d812 */ /* 0x000fe400078ec0ff */
[----:B------:R-:W-:Y:S02]  /*102a0*/  IADD3 R24, R3, 0x58, RZ ;  /* 0x0000005803187810 */ /* 0x000fe40007ffe0ff */
[----:B------:R-:W-:Y:S01]  /*102b0*/  @!P6 LOP3.LUT R25, R22, 0xfffffffe, RZ, 0xc0, !PT ;  /* 0xfffffffe1619e812 */ /* 0x000fe200078ec0ff */
[----:B0-----:R-:W-:Y:S01]  /*102c0*/  @!P2 IMAD.WIDE R10, R15, 0x4, R4 ;  /* 0x000000040f0aa825 */ /* 0x001fe200078e0204 */
[----:B------:R-:W-:-:S02]  /*102d0*/  ISETP.GE.AND P1, PT, R24, UR4, PT ;  /* 0x0000000418007c0c */ /* 0x000fc4000bf26270 */
[----:B------:R-:W-:Y:S01]  /*102e0*/  ISETP.GE.AND P0, PT, R28, UR4, PT ;  /* 0x000000041c007c0c */ /* 0x000fe2000bf06270 */
[--C-:B-1----:R-:W-:Y:S01]  /*102f0*/  @!P3 IMAD.WIDE R12, R17, 0x4, R4.reuse ;  /* 0x00000004110cb825 */ /* 0x102fe200078e0204 */
[----:B------:R0:W-:Y:S01]  /*10300*/  @!P2 ST.E.64 desc[UR6][R10.64], R48 ;  /* 0x000000300a00a985 */ /* 0x0001e2000c101b06 */
[----:B------:R-:W-:Y:S02]  /*10310*/  IADD3 R2, R3, 0x70, RZ ;  /* 0x0000007003027810 */ /* 0x000fe40007ffe0ff */
[--C-:B------:R-:W-:Y:S01]  /*10320*/  @!P4 IMAD.WIDE R14, R19, 0x4, R4.reuse ;  /* 0x00000004130ec825 */ /* 0x100fe200078e0204 */
[----:B------:R1:W-:Y:S01]  /*10330*/  @!P3 ST.E.64 desc[UR6][R12.64], R52 ;  /* 0x000000340c00b985 */ /* 0x0003e2000c101b06 */
[----:B------:R-:W-:Y:S02]  /*10340*/  IADD3 R22, R3, 0x88, RZ ;  /* 0x0000008803167810 */ /* 0x000fe40007ffe0ff */
[----:B------:R-:W-:Y:S01]  /*10350*/  @!P5 IMAD.WIDE R16, R21, 0x4, R4 ;  /* 0x000000041510d825 */ /* 0x000fe200078e0204 */
[----:B------:R2:W-:Y:S01]  /*10360*/  @!P4 ST.E.64 desc[UR6][R14.64], R56 ;  /* 0x000000380e00c985 */ /* 0x0005e2000c101b06 */
[----:B------:R-:W-:-:S02]  /*10370*/  ISETP.GE.AND P2, PT, R0, UR4, PT ;  /* 0x0000000400007c0c */ /* 0x000fc4000bf46270 */
        /* <DEDUP_REMOVED lines=29> */
[----:B------:R-:W-:Y:S01]  /*10550*/  @!P3 LOP3.LUT R25, R22, 0xfffffffe, RZ, 0xc0, !PT ;  /* 0xfffffffe1619b812 */ /* 0x000fe200078ec0ff */
[----:B------:R-:W-:Y:S01]  /*10560*/  VIADD R22, R3, 0xc0 ;  /* 0x000000c003167836 */ /* 0x000fe20000000000 */
[----:B------:R-:W-:Y:S01]  /*10570*/  ISETP.GE.AND P0, PT, R24, UR4, PT ;  /* 0x0000000418007c0c */ /* 0x000fe2000bf06270 */
[--C-:B0-----:R-:W-:Y:S01]  /*10580*/  @!P2 IMAD.WIDE R10, R15, 0x4, R4.reuse ;  /* 0x000000040f0aa825 */ /* 0x101fe200078e0204 */
[----:B------:R-:W-:Y:S02]  /*10590*/  IADD3 R0, R3, 0xa0, RZ ;  /* 0x000000a003007810 */ /* 0x000fe40007ffe0ff */
[----:B------:R-:W-:Y:S01]  /*105a0*/  ISETP.GE.AND P1, PT, R28, UR4, PT ;  /* 0x000000041c007c0c */ /* 0x000fe2000bf26270 */
[--C-:B-1----:R-:W-:Y:S01]  /*105b0*/  @!P6 IMAD.WIDE R12, R17, 0x4, R4.reuse ;  /* 0x00000004110ce825 */ /* 0x102fe200078e0204 */
[----:B------:R0:W-:Y:S01]  /*105c0*/  @!P2 ST.E.64 desc[UR6][R10.64], R76 ;  /* 0x0000004c0a00a985 */ /* 0x0001e2000c101b06 */
[----:B------:R-:W-:Y:S02]  /*105d0*/  ISETP.GE.AND P2, PT, R0, UR4, PT ;  /* 0x0000000400007c0c */ /* 0x000fe4000bf46270 */
[----:B------:R-:W-:Y:S01]  /*105e0*/  @!P5 IMAD.WIDE R14, R19, 0x4, R4 ;  /* 0x00000004130ed825 */ /* 0x000fe200078e0204 */
[----:B------:R1:W-:Y:S01]  /*105f0*/  @!P6 ST.E.64 desc[UR6][R12.64], R80 ;  /* 0x000000500c00e985 */ /* 0x0003e2000c101b06 */
[----:B------:R-:W-:-:S02]  /*10600*/  ISETP.GE.AND P6, PT, R22, UR4, PT ;  /* 0x0000000416007c0c */ /* 0x000fc4000bfc6270 */
[--C-:B------:R-:W-:Y:S01]  /*10610*/  @!P4 IMAD.WIDE R16, R21, 0x4, R4.reuse ;  /* 0x000000041510c825 */ /* 0x100fe200078e0204 */
[----:B------:R2:W-:Y:S01]  /*10620*/  @!P5 ST.E.64 desc[UR6][R14.64], R84 ;  /* 0x000000540e00d985 */ /* 0x0005e2000c101b06 */
[----:B------:R-:W-:Y:S02]  /*10630*/  IADD3 R21, R3, 0xb8, RZ ;  /* 0x000000b803157810 */ /* 0x000fe40007ffe0ff */
[----:B------:R-:W-:Y:S01]  /*10640*/  @!P3 IMAD.WIDE R18, R25, 0x4, R4 ;  /* 0x000000041912b825 */ /* 0x000fe200078e0204 */
[----:B------:R3:W-:Y:S01]  /*10650*/  @!P4 ST.E.64 desc[UR6][R16.64], R88 ;  /* 0x000000581000c985 */ /* 0x0007e2000c101b06 */
[----:B------:R-:W-:Y:S02]  /*10660*/  ISETP.GE.AND P4, PT, R20, UR4, PT ;  /* 0x0000000414007c0c */ /* 0x000fe4000bf86270 */
[----:B------:R-:W-:Y:S01]  /*10670*/  ISETP.GE.AND P5, PT, R21, UR4, PT ;  /* 0x0000000415007c0c */ /* 0x000fe2000bfa6270 */
[----:B------:R4:W-:Y:S01]  /*10680*/  @!P3 ST.E.64 desc[UR6][R18.64], R92 ;  /* 0x0000005c1200b985 */ /* 0x0009e2000c101b06 */
[----:B------:R-:W-:-:S02]  /*10690*/  ISETP.GE.AND P3, PT, R2, UR4, PT ;  /* 0x0000000402007c0c */ /* 0x000fc4000bf66270 */
[----:B------:R-:W-:Y:S02]  /*106a0*/  @!P0 LEA.HI R24, R24, R24, RZ, 0x1 ;  /* 0x0000001818188211 */ /* 0x000fe400078f08ff */
[----:B------:R-:W-:Y:S02]  /*106b0*/  @!P1 LEA.HI R28, R28, R28, RZ, 0x1 ;  /* 0x0000001c1c1c9211 */ /* 0x000fe400078f08ff */
[----:B0-----:R-:W-:Y:S02]  /*106c0*/  @!P0 LOP3.LUT R11, R24, 0xfffffffe, RZ, 0xc0, !PT ;  /* 0xfffffffe180b8812 */ /* 0x001fe400078ec0ff */
[----:B------:R-:W-:Y:S02]  /*106d0*/  @!P2 LEA.HI R0, R0, R0, RZ, 0x1 ;  /* 0x000000000000a211 */ /* 0x000fe400078f08ff */
[----:B-1----:R-:W-:Y:S01]  /*106e0*/  @!P1 LOP3.LUT R13, R28, 0xfffffffe, RZ, 0xc0, !PT ;  /* 0xfffffffe1c0d9812 */ /* 0x002fe200078ec0ff */
[----:B------:R-:W-:Y:S01]  /*106f0*/  @!P0 IMAD.WIDE R10, R11, 0x4, R4 ;  /* 0x000000040b0a8825 */ /* 0x000fe200078e0204 */
[----:B------:R-:W-:-:S02]  /*10700*/  @!P4 LEA.HI R20, R20, R20, RZ, 0x1 ;  /* 0x000000141414c211 */ /* 0x000fc400078f08ff */
        /* <DEDUP_REMOVED lines=22> */
[----:B-1----:R-:W-:Y:S01]  /*10870*/  @!P4 IMAD.WIDE R12, R19, 0x4, R4 ;  /* 0x00000004130cc825 */ /* 0x002fe200078e0204 */
[----:B--2---:R-:W-:-:S03]  /*10880*/  IADD3 R14, R3, 0xe8, RZ ;  /* 0x000000e8030e7810 */ /* 0x004fc60007ffe0ff */
[----:B------:R-:W-:Y:S01]  /*10890*/  @!P6 IMAD.WIDE R18, R25, 0x4, R4 ;  /* 0x000000041912e825 */ /* 0x000fe200078e0204 */
[----:B------:R1:W-:Y:S01]  /*108a0*/  @!P4 ST.E.64 desc[UR6][R12.64], R112 ;  /* 0x000000700c00c985 */ /* 0x0003e2000c101b06 */
[----:B------:R-:W-:Y:S02]  /*108b0*/  ISETP.GE.AND P4, PT, R14, UR4, PT ;  /* 0x000000040e007c0c */ /* 0x000fe4000bf86270 */
[C---:B------:R-:W-:Y:S01]  /*108c0*/  VIADD R21, R3.reuse, 0xe0 ;  /* 0x000000e003157836 */ /* 0x040fe20000000000 */
[----:B------:R2:W-:Y:S01]  /*108d0*/  @!P5 ST.E.64 desc[UR6][R16.64], R116 ;  /* 0x000000741000d985 */ /* 0x0005e2000c101b06 */
[C---:B------:R-:W-:Y:S01]  /*108e0*/  VIADD R15, R3.reuse, 0xf0 ;  /* 0x000000f0030f7836 */ /* 0x040fe20000000000 */
[----:B------:R-:W-:Y:S01]  /*108f0*/  @!P0 LEA.HI R0, R0, R0, RZ, 0x1 ;  /* 0x0000000000008211 */ /* 0x000fe200078f08ff */
[----:B0-----:R-:W-:Y:S01]  /*10900*/  VIADD R11, R3, 0xf8 ;  /* 0x000000f8030b7836 */ /* 0x001fe20000000000 */
[----:B------:R0:W-:Y:S01]  /*10910*/  @!P6 ST.E.64 desc[UR6][R18.64], R120 ;  /* 0x000000781200e985 */ /* 0x0001e2000c101b06 */
[----:B------:R-:W-:-:S02]  /*10920*/  ISETP.GE.AND P3, PT, R21, UR4, PT ;  /* 0x0000000415007c0c */ /* 0x000fc4000bf66270 */
[----:B------:R-:W-:Y:S02]  /*10930*/  ISETP.GE.AND P5, PT, R15, UR4, PT ;  /* 0x000000040f007c0c */ /* 0x000fe4000bfa6270 */
[----:B------:R-:W-:Y:S02]  /*10940*/  ISETP.GE.AND P6, PT, R11, UR4, PT ;  /* 0x000000040b007c0c */ /* 0x000fe4000bfc6270 */
[----:B------:R-:W-:Y:S02]  /*10950*/  @!P1 LEA.HI R2, R2, R2, RZ, 0x1 ;  /* 0x0000000202029211 */ /* 0x000fe400078f08ff */
[----:B------:R-:W-:Y:S02]  /*10960*/  @!P2 LEA.HI R20, R20, R20, RZ, 0x1 ;  /* 0x000000141414a211 */ /* 0x000fe400078f08ff */
[----:B------:R-:W-:Y:S02]  /*10970*/  @!P4 LEA.HI R14, R14, R14, RZ, 0x1 ;  /* 0x0000000e0e0ec211 */ /* 0x000fe400078f08ff */
[----:B-1----:R-:W-:-:S02]  /*10980*/  @!P1 LOP3.LUT R13, R2, 0xfffffffe, RZ, 0xc0, !PT ;  /* 0xfffffffe020d9812 */ /* 0x002fc400078ec0ff */
[----:B------:R-:W-:Y:S02]  /*10990*/  @!P3 LEA.HI R21, R21, R21, RZ, 0x1 ;  /* 0x000000151515b211 */ /* 0x000fe400078f08ff */
[----:B------:R-:W-:Y:S02]  /*109a0*/  @!P5 LEA.HI R10, R15, R15, RZ, 0x1 ;  /* 0x0000000f0f0ad211 */ /* 0x000fe400078f08ff */
[----:B------:R-:W-:Y:S02]  /*109b0*/  @!P6 LEA.HI R12, R11, R11, RZ, 0x1 ;  /* 0x0000000b0b0ce211 */ /* 0x000fe400078f08ff */
[----:B------:R-:W-:Y:S02]  /*109c0*/  @!P0 LOP3.LUT R11, R0, 0xfffffffe, RZ, 0xc0, !PT ;  /* 0xfffffffe000b8812 */ /* 0x000fe400078ec0ff */
[----:B------:R-:W-:Y:S02]  /*109d0*/  @!P2 LOP3.LUT R15, R20, 0xfffffffe, RZ, 0xc0, !PT ;  /* 0xfffffffe140fa812 */ /* 0x000fe400078ec0ff */
[----:B--2---:R-:W-:-:S02]  /*109e0*/  @!P3 LOP3.LUT R17, R21, 0xfffffffe, RZ, 0xc0, !PT ;  /* 0xfffffffe1511b812 */ /* 0x004fc400078ec0ff */
        /* <DEDUP_REMOVED lines=17> */
.L_x_2234:
[----:B------:R-:W-:Y:S05]  /*10b00*/  BSYNC B0 ;  /* 0x0000000000007941 */ /* 0x000fea0003800000 */
.L_x_2233:
[----:B------:R-:W-:Y:S01]  /*10b10*/  ISETP.GE.AND P0, PT, R9, R8, PT ;  /* 0x000000080900720c */ /* 0x000fe20003f06270 */
[----:B0---4-:R1:W4:Y:S04]  /*10b20*/  SHFL.IDX PT, R5, R7, 0x1, 0x1c1f ;  /* 0x003c1f0007057f89 */ /* 0x01132800000e0000 */
[----:B---3--:R1:W3:Y:S08]  /*10b30*/  SHFL.IDX PT, R4, R6, 0x1, 0x1c1f ;  /* 0x003c1f0006047f89 */ /* 0x0082f000000e0000 */
[----:B-1----:R-:W-:Y:S05]  /*10b40*/  @P0 BRA `(.L_x_2193) ;  /* 0x0000004c00d00947 */ /* 0x002fea0003800000 */
[C---:B--2---:R-:W-:Y:S01]  /*10b50*/  IADD3 R0, R3.reuse, 0x8, RZ ;  /* 0x0000000803007810 */ /* 0x044fe20007ffe0ff */
[C---:B------:R-:W-:Y:S01]  /*10b60*/  VIADD R2, R3.reuse, 0x10 ;  /* 0x0000001003027836 */ /* 0x040fe20000000000 */
[----:B------:R-:W-:Y:S01]  /*10b70*/  ULDC UR4, c[0x0][0xac8] ;  /* 0x0002b20000047ab9 */ /* 0x000fe20000000800 */
[C---:B------:R-:W-:Y:S01]  /*10b80*/  VIADD R12, R3.reuse, 0x18 ;  /* 0x00000018030c7836 */ /* 0x040fe20000000000 */
[----:B------:R-:W-:Y:S01]  /*10b90*/  ISETP.GE.AND P1, PT, R0, UR4, PT ;  /* 0x0000000400007c0c */ /* 0x000fe2000bf26270 */
[----:B------:R-:W-:Y:S01]  /*10ba0*/  ULDC.64 UR6, c[0x0][0x208] ;  /* 0x0000820000067ab9 */ /* 0x000fe20000000a00 */
[----:B------:R-:W-:Y:S01]  /*10bb0*/  ISETP.GE.AND P2, PT, R2, UR4, PT ;  /* 0x0000000402007c0c */ /* 0x000fe2000bf46270 */
[C---:B------:R-:W-:Y:S01]  /*10bc0*/  VIADD R15, R3.reuse, 0x40 ;  /* 0x00000040030f7836 */ /* 0x040fe20000000000 */
[C---:B------:R-:W-:Y:S01]  /*10bd0*/  ISETP.GE.AND P0, PT, R3.reuse, UR4, PT ;  /* 0x0000000403007c0c */ /* 0x040fe2000bf06270 */
[C---:B------:R-:W-:Y:S01]  /*10be0*/  VIADD R16, R3.reuse, 0x48 ;  /* 0x0000004803107836 */ /* 0x040fe20000000000 */
[C---:B------:R-:W-:Y:S01]  /*10bf0*/  IADD3 R13, R3.reuse, 0x20, RZ ;  /* 0x00000020030d7810 */ /* 0x040fe20007ffe0ff */
[----:B------:R-:W-:Y:S01]  /*10c00*/  VIADD R20, R3, 0x58 ;  /* 0x0000005803147836 */ /* 0x000fe20000000000 */
[----:B------:R-:W-:-:S02]  /*10c10*/  ISETP.GE.AND P5, PT, R12, UR4, PT ;  /* 0x000000040c007c0c */ /* 0x000fc4000bfa6270 */
[----:B------:R-:W-:Y:S02]  /*10c20*/  ISETP.GE.AND P6, PT, R13, UR4, PT ;  /* 0x000000040d007c0c */ /* 0x000fe4000bfc6270 */
[C---:B------:R-:W-:Y:S02]  /*10c30*/  IADD3 R14, R3.reuse, 0x38, RZ ;  /* 0x00000038030e7810 */ /* 0x040fe40007ffe0ff */
[----:B------:R-:W-:Y:S02]  /*10c40*/  @!P1 LEA.HI R0, R0, R0, RZ, 0x1 ;  /* 0x0000000000009211 */ /* 0x000fe400078f08ff */
[----:B------:R-:W-:Y:S01]  /*10c50*/  @!P2 LEA.HI R2, R2, R2, RZ, 0x1 ;  /* 0x000000020202a211 */ /* 0x000fe200078f08ff */
[C-C-:B---34-:R-:W-:Y:S01]  /*10c60*/  @!P0 IMAD.WIDE R6, R3.reuse, 0x4, R4.reuse ;  /* 0x0000000403068825 */ /* 0x158fe200078e0204 */
[----:B------:R-:W-:Y:S02]  /*10c70*/  @!P1 LOP3.LUT R9, R0, 0xfffffffe, RZ, 0xc0, !PT ;  /* 0xfffffffe00099812 */ /* 0x000fe400078ec0ff */
[----:B------:R-:W-:Y:S01]  /*10c80*/  @!P2 LOP3.LUT R11, R2, 0xfffffffe, RZ, 0xc0, !PT ;  /* 0xfffffffe020ba812 */ /* 0x000fe200078ec0ff */
[----:B------:R-:W-:Y:S01]  /*10c90*/  VIADD R0, R3, 0x28 ;  /* 0x0000002803007836 */ /* 0x000fe20000000000 */
[----:B------:R0:W-:Y:S01]  /*10ca0*/  @!P0 ST.E.64 desc[UR6][R6.64], R26 ;  /* 0x0000001a06008985 */ /* 0x0001e2000c101b06 */
[----:B------:R-:W-:Y:S01]  /*10cb0*/  @!P1 IMAD.WIDE R8, R9, 0x4, R4 ;  /* 0x0000000409089825 */ /* 0x000fe200078e0204 */
[----:B------:R-:W-:-:S02]  /*10cc0*/  ISETP.GE.AND P3, PT, R15, UR4, PT ;  /* 0x000000040f007c0c */ /* 0x000fc4000bf66270 */
[----:B------:R-:W-:Y:S01]  /*10cd0*/  ISETP.GE.AND P0, PT, R0, UR4, PT ;  /* 0x0000000400007c0c */ /* 0x000fe2000bf06270 */
[----:B------:R-:W-:Y:S01]  /*10ce0*/  @!P2 IMAD.WIDE R10, R11, 0x4, R4 ;  /* 0x000000040b0aa825 */ /* 0x000fe200078e0204 */
[----:B------:R1:W-:Y:S01]  /*10cf0*/  @!P1 ST.E.64 desc[UR6][R8.64], R30 ;  /* 0x0000001e08009985 */ /* 0x0003e2000c101b06 */
[----:B------:R-:W-:Y:S02]  /*10d00*/  ISETP.GE.AND P4, PT, R16, UR4, PT ;  /* 0x0000000410007c0c */ /* 0x000fe4000bf86270 */
[----:B------:R-:W-:Y:S01]  /*10d10*/  VIADD R2, R3, 0x30 ;  /* 0x0000003003027836 */ /* 0x000fe20000000000 */
[----:B------:R2:W-:Y:S01]  /*10d20*/  @!P2 ST.E.64 desc[UR6][R10.64], R34 ;  /* 0x000000220a00a985 */ /* 0x0005e2000c101b06 */
[----:B------:R-:W-:Y:S02]  /*10d30*/  ISETP.GE.AND P2, PT, R14, UR4, PT ;  /* 0x000000040e007c0c */ /* 0x000fe4000bf46270 */
[----:B------:R-:W-:Y:S02]  /*10d40*/  @!P5 LEA.HI R12, R12, R12, RZ, 0x1 ;  /* 0x0000000c0c0cd211 */ /* 0x000fe400078f08ff */
[----:B------:R-:W-:-:S02]  /*10d50*/  ISETP.GE.AND P1, PT, R2, UR4, PT ;  /* 0x0000000402007c0c */ /* 0x000fc4000bf26270 */
[----:B------:R-:W-:Y:S02]  /*10d60*/  @!P6 LEA.HI R13, R13, R13, RZ, 0x1 ;  /* 0x0000000d0d0de211 */ /* 0x000fe400078f08ff */
[----:B0-----:R-:W-:Y:S02]  /*10d70*/  @!P5 LOP3.LUT R7, R12, 0xfffffffe, RZ, 0xc0, !PT ;  /* 0xfffffffe0c07d812 */ /* 0x001fe400078ec0ff */
[----:B-1----:R-:W-:Y:S02]  /*10d80*/  @!P6 LOP3.LUT R9, R13, 0xfffffffe, RZ, 0xc0, !PT ;  /* 0xfffffffe0d09e812 */ /* 0x002fe400078ec0ff */
[----:B------:R-:W-:Y:S01]  /*10d90*/  @!P0 LEA.HI R0, R0, R0, RZ, 0x1 ;  /* 0x0000000000008211 */ /* 0x000fe200078f08ff */
[--C-:B------:R-:W-:Y:S01]  /*10da0*/  @!P5 IMAD.WIDE R6, R7, 0x4, R4.reuse ;  /* 0x000000040706d825 */ /* 0x100fe200078e0204 */
[----:B------:R-:W-:Y:S02]  /*10db0*/  @!P2 LEA.HI R14, R14, R14, RZ, 0x1 ;  /* 0x0000000e0e0ea211 */ /* 0x000fe400078f08ff */
[----:B--2---:R-:W-:Y:S01]  /*10dc0*/  @!P3 LEA.HI R10, R15, R15, RZ, 0x1 ;  /* 0x0000000f0f0ab211 */ /* 0x004fe200078f08ff */
[----:B------:R-:W-:Y:S01]  /*10dd0*/  @!P6 IMAD.WIDE R8, R9, 0x4, R4 ;  /* 0x000000040908e825 */ /* 0x000fe200078e0204 */
[----:B------:R-:W-:Y:S01]  /*10de0*/  @!P1 LEA.HI R2, R2, R2, RZ, 0x1 ;  /* 0x0000000202029211 */ /* 0x000fe200078f08ff */
[----:B------:R0:W-:Y:S01]  /*10df0*/  @!P5 ST.E.64 desc[UR6][R6.64], R38 ;  /* 0x000000260600d985 */ /* 0x0001e2000c101b06 */
[----:B------:R-:W-:-:S02]  /*10e00*/  @!P4 LEA.HI R16, R16, R16, RZ, 0x1 ;  /* 0x000000101010c211 */ /* 0x000fc400078f08ff */
[----:B------:R-:W-:Y:S01]  /*10e10*/  @!P0 LOP3.LUT R11, R0, 0xfffffffe, RZ, 0xc0, !PT ;  /* 0xfffffffe000b8812 */ /* 0x000fe200078ec0ff */
[----:B------:R1:W-:Y:S01]  /*10e20*/  @!P6 ST.E.64 desc[UR6][R8.64], R42 ;  /* 0x0000002a0800e985 */ /* 0x0003e2000c101b06 */
[----:B------:R-:W-:Y:S01]  /*10e30*/  @!P1 LOP3.LUT R13, R2, 0xfffffffe, RZ, 0xc0, !PT ;  /* 0xfffffffe020d9812 */ /* 0x000fe200078ec0ff */
[C---:B------:R-:W-:Y:S01]  /*10e40*/  VIADD R0, R3.reuse, 0x60 ;  /* 0x0000006003007836 */ /* 0x040fe20000000000 */
[----:B------:R-:W-:Y:S02]  /*10e50*/  @!P2 LOP3.LUT R15, R14, 0xfffffffe, RZ, 0xc0, !PT ;  /* 0xfffffffe0e0fa812 */ /* 0x000fe400078ec0ff */
[----:B------:R-:W-:Y:S02]  /*10e60*/  @!P3 LOP3.LUT R17, R10, 0xfffffffe, RZ, 0xc0, !PT ;  /* 0xfffffffe0a11b812 */ /* 0x000fe400078ec0ff */
        /* <DEDUP_REMOVED lines=8> */
[----:B------:R-:W-:Y:S02]  /*10ef0*/  IADD3 R2, R3, 0x68, RZ ;  /* 0x0000006803027810 */ /* 0x000fe40007ffe0ff */
[--C-:B------:R-:W-:Y:S01]  /*10f00*/  @!P2 IMAD.WIDE R10, R15, 0x4, R4.reuse ;  /* 0x000000040f0aa825 */ /* 0x100fe200078e0204 */
[----:B------:R1:W-:Y:S03]  /*10f10*/  @!P1 ST.E.64 desc[UR6][R8.64], R50 ;  /* 0x0000003208009985 */ /* 0x0003e6000c101b06 */
[----:B------:R-:W-:Y:S01]  /*10f20*/  @!P3 IMAD.WIDE R12, R17, 0x4, R4 ;  /* 0x00000004110cb825 */ /* 0x000fe200078e0204 */
[----:B------:R2:W-:Y:S01]  /*10f30*/  @!P2 ST.E.64 desc[UR6][R10.64], R54 ;  /* 0x000000360a00a985 */ /* 0x0005e2000c101b06 */
[----:B------:R-:W-:-:S02]  /*10f40*/  ISETP.GE.AND P2, PT, R16, UR4, PT ;  /* 0x0000000410007c0c */ /* 0x000fc4000bf46270 */
[----:B------:R-:W-:Y:S01]  /*10f50*/  @!P4 IMAD.WIDE R14, R19, 0x4, R4 ;  /* 0x00000004130ec825 */ /* 0x000fe200078e0204 */
[----:B------:R3:W-:Y:S01]  /*10f60*/  @!P3 ST.E.64 desc[UR6][R12.64], R58 ;  /* 0x0000003a0c00b985 */ /* 0x0007e2000c101b06 */
[C---:B------:R-:W-:Y:S02]  /*10f70*/  IADD3 R19, R3.reuse, 0x80, RZ ;  /* 0x0000008003137810 */ /* 0x040fe40007ffe0ff */
[----:B------:R-:W-:Y:S01]  /*10f80*/  VIADD R17, R3, 0x78 ;  /* 0x0000007803117836 */ /* 0x000fe20000000000 */
[----:B------:R4:W-:Y:S01]  /*10f90*/  @!P4 ST.E.64 desc[UR6][R14.64], R62 ;  /* 0x0000003e0e00c985 */ /* 0x0009e2000c101b06 */
[----:B------:R-:W-:Y:S02]  /*10fa0*/  ISETP.GE.AND P4, PT, R0, UR4, PT ;  /* 0x0000000400007c0c */ /* 0x000fe4000bf86270 */
[----:B------:R-:W-:Y:S02]  /*10fb0*/  ISETP.GE.AND P3, PT, R2, UR4, PT ;  /* 0x0000000402007c0c */ /* 0x000fe4000bf66270 */
[----:B------:R-:W-:-:S02]  /*10fc0*/  ISETP.GE.AND P1, PT, R17, UR4, PT ;  /* 0x0000000411007c0c */ /* 0x000fc4000bf26270 */
[----:B------:R-:W-:Y:S02]  /*10fd0*/  ISETP.GE.AND P0, PT, R19, UR4, PT ;  /* 0x0000000413007c0c */ /* 0x000fe4000bf06270 */
        /* <DEDUP_REMOVED lines=37> */
[----:B------:R-:W-:Y:S02]  /*11230*/  @!P6 LEA.HI R18, R18, R18, RZ, 0x1 ;  /* 0x000000121212e211 */ /* 0x000fe400078f08ff */
[----:B------:R-:W-:Y:S01]  /*11240*/  VIADD R19, R3, 0xb8 ;  /* 0x000000b803137836 */ /* 0x000fe20000000000 */
[----:B------:R-:W-:Y:S01]  /*11250*/  @!P0 ST.E.64 desc[UR6][R14.64], R90 ;  /* 0x0000005a0e008985 */ /* 0x000fe2000c101b06 */
[----:B------:R-:W-:-:S02]  /*11260*/  ISETP.GE.AND P0, PT, R0, UR4, PT ;  /* 0x0000000400007c0c */ /* 0x000fc4000bf06270 */
[----:B------:R-:W-:Y:S02]  /*11270*/  @!P5 LEA.HI R20, R20, R20, RZ, 0x1 ;  /* 0x000000141414d211 */ /* 0x000fe400078f08ff */
        /* <DEDUP_REMOVED lines=9> */
[----:B------:R0:W-:Y:S01]  /*11310*/  @!P6 ST.E.64 desc[UR6][R6.64], R94 ;  /* 0x0000005e0600e985 */ /* 0x0001e2000c101b06 */
[----:B------:R-:W-:Y:S02]  /*11320*/  @!P3 LEA.HI R16, R16, R16, RZ, 0x1 ;  /* 0x000000101010b211 */ /* 0x000fe400078f08ff */
[----:B--2---:R-:W-:Y:S01]  /*11330*/  @!P0 LOP3.LUT R11, R0, 0xfffffffe, RZ, 0xc0, !PT ;  /* 0xfffffffe000b8812 */ /* 0x004fe200078ec0ff */
[----:B------:R1:W-:Y:S01]  /*11340*/  @!P5 ST.E.64 desc[UR6][R8.64], R98 ;  /* 0x000000620800d985 */ /* 0x0003e2000c101b06 */
[----:B------:R-:W-:Y:S01]  /*11350*/  ISETP.GE.AND P5, PT, R18, UR4, PT ;  /* 0x0000000412007c0c */ /* 0x000fe2000bfa6270 */
[----:B------:R-:W-:Y:S01]  /*11360*/  VIADD R0, R3, 0xd0 ;  /* 0x000000d003007836 */ /* 0x000fe20000000000 */
[----:B------:R-:W-:Y:S02]  /*11370*/  @!P2 LEA.HI R17, R17, R17, RZ, 0x1 ;  /* 0x000000111111a211 */ /* 0x000fe400078f08ff */
[----:B------:R-:W-:-:S02]  /*11380*/  IADD3 R20, R3, 0xc8, RZ ;  /* 0x000000c803147810 */ /* 0x000fc40007ffe0ff */
[----:B------:R-:W-:Y:S02]  /*11390*/  @!P1 LEA.HI R19, R19, R19, RZ, 0x1 ;  /* 0x0000001313139211 */ /* 0x000fe400078f08ff */
[----:B---3--:R-:W-:Y:S01]  /*113a0*/  @!P4 LOP3.LUT R13, R2, 0xfffffffe, RZ, 0xc0, !PT ;  /* 0xfffffffe020dc812 */ /* 0x008fe200078ec0ff */
[--C-:B0-----:R-:W-:Y:S01]  /*113b0*/  @!P0 IMAD.WIDE R6, R11, 0x4, R4.reuse ;  /* 0x000000040b068825 */ /* 0x101fe200078e0204 */
[----:B------:R-:W-:Y:S02]  /*113c0*/  @!P3 LOP3.LUT R15, R16, 0xfffffffe, RZ, 0xc0, !PT ;  /* 0xfffffffe100fb812 */ /* 0x000fe400078ec0ff */
[----:B------:R-:W-:Y:S01]  /*113d0*/  @!P2 LOP3.LUT R17, R17, 0xfffffffe, RZ, 0xc0, !PT ;  /* 0xfffffffe1111a812 */ /* 0x000fe200078ec0ff */
[--C-:B-1----:R-:W-:Y:S01]  /*113e0*/  @!P4 IMAD.WIDE R8, R13, 0x4, R4.reuse ;  /* 0x000000040d08c825 */ /* 0x102fe200078e0204 */
[----:B------:R-:W-:Y:S01]  /*113f0*/  ISETP.GE.AND P6, PT, R20, UR4, PT ;  /* 0x0000000414007c0c */ /* 0x000fe2000bfc6270 */
[----:B------:R0:W-:Y:S01]  /*11400*/  @!P0 ST.E.64 desc[UR6][R6.64], R102 ;  /* 0x0000006606008985 */ /* 0x0001e2000c101b06 */
[----:B------:R-:W-:Y:S01]  /*11410*/  @!P1 LOP3.LUT R19, R19, 0xfffffffe, RZ, 0xc0, !PT ;  /* 0xfffffffe13139812 */ /* 0x000fe200078ec0ff */
[--C-:B------:R-:W-:Y:S01]  /*11420*/  @!P3 IMAD.WIDE R10, R15, 0x4, R4.reuse ;  /* 0x000000040f0ab825 */ /* 0x100fe200078e0204 */
[----:B------:R-:W-:Y:S01]  /*11430*/  ISETP.GE.AND P0, PT, R0, UR4, PT ;  /* 0x0000000400007c0c */ /* 0x000fe2000bf06270 */
[----:B------:R1:W-:Y:S01]  /*11440*/  @!P4 ST.E.64 desc[UR6][R8.64], R106 ;  /* 0x0000006a0800c985 */ /* 0x0003e2000c101b06 */
[----:B------:R-:W-:Y:S01]  /*11450*/  IADD3 R16, R3, 0xe0, RZ ;  /* 0x000000e003107810 */ /* 0x000fe20007ffe0ff */
[--C-:B------:R-:W-:Y:S01]  /*11460*/  @!P2 IMAD.WIDE R12, R17, 0x4, R4.reuse ;  /* 0x00000004110ca825 */ /* 0x100fe200078e0204 */
[----:B------:R-:W-:Y:S01]  /*11470*/  @!P5 LEA.HI R18, R18, R18, RZ, 0x1 ;  /* 0x000000121212d211 */ /* 0x000fe200078f08ff */
[----:B------:R2:W-:Y:S02]  /*11480*/  @!P3 ST.E.64 desc[UR6][R10.64], R110 ;  /* 0x0000006e0a00b985 */ /* 0x0005e4000c101b06 */
[----:B------:R-:W-:-:S02]  /*11490*/  @!P1 IMAD.WIDE R14, R19, 0x4, R4 ;  /* 0x00000004130e9825 */ /* 0x000fc400078e0204 */
[----:B------:R-:W-:Y:S01]  /*114a0*/  @!P2 ST.E.64 desc[UR6][R12.64], R114 ;  /* 0x000000720c00a985 */ /* 0x000fe2000c101b06 */
[----:B------:R-:W-:Y:S01]  /*114b0*/  ISETP.GE.AND P2, PT, R16, UR4, PT ;  /* 0x0000000410007c0c */ /* 0x000fe2000bf46270 */
[C---:B------:R-:W-:Y:S01]  /*114c0*/  VIADD R2, R3.reuse, 0xd8 ;  /* 0x000000d803027836 */ /* 0x040fe20000000000 */
[----:B0-----:R-:W-:Y:S01]  /*114d0*/  @!P5 LOP3.LUT R7, R18, 0xfffffffe, RZ, 0xc0, !PT ;  /* 0xfffffffe1207d812 */ /* 0x001fe200078ec0ff */
[C---:B------:R-:W-:Y:S01]  /*114e0*/  VIADD R17, R3.reuse, 0xe8 ;  /* 0x000000e803117836 */ /* 0x040fe20000000000 */
[----:B------:R-:W-:Y:S01]  /*114f0*/  @!P1 ST.E.64 desc[UR6][R14.64], R118 ;  /* 0x000000760e009985 */ /* 0x000fe2000c101b06 */
[----:B------:R-:W-:Y:S01]  /*11500*/  VIADD R19, R3, 0xf0 ;  /* 0x000000f003137836 */ /* 0x000fe20000000000 */
[----:B------:R-:W-:Y:S01]  /*11510*/  ISETP.GE.AND P1, PT, R2, UR4, PT ;  /* 0x0000000402007c0c */ /* 0x000fe2000bf26270 */
[----:B------:R-:W-:Y:S01]  /*11520*/  @!P5 IMAD.WIDE R6, R7, 0x4, R4 ;  /* 0x000000040706d825 */ /* 0x000fe200078e0204 */
[----:B------:R-:W-:Y:S02]  /*11530*/  @!P6 LEA.HI R20, R20, R20, RZ, 0x1 ;  /* 0x000000141414e211 */ /* 0x000fe400078f08ff */
[----:B------:R-:W-:-:S02]  /*11540*/  ISETP.GE.AND P3, PT, R17, UR4, PT ;  /* 0x0000000411007c0c */ /* 0x000fc4000bf66270 */
[----:B------:R-:W-:Y:S01]  /*11550*/  ISETP.GE.AND P4, PT, R19, UR4, PT ;  /* 0x0000000413007c0c */ /* 0x000fe2000bf86270 */
[----:B------:R0:W-:Y:S01]  /*11560*/  @!P5 ST.E.64 desc[UR6][R6.64], R122 ;  /* 0x0000007a0600d985 */ /* 0x0001e2000c101b06 */
[----:B------:R-:W-:Y:S02]  /*11570*/  @!P0 LEA.HI R0, R0, R0, RZ, 0x1 ;  /* 0x0000000000008211 */ /* 0x000fe400078f08ff */
[----:B-1----:R-:W-:Y:S02]  /*11580*/  @!P6 LOP3.LUT R9, R20, 0xfffffffe, RZ, 0xc0, !PT ;  /* 0xfffffffe1409e812 */ /* 0x002fe400078ec0ff */
[----:B--2---:R-:W-:Y:S02]  /*11590*/  @!P0 LOP3.LUT R11, R0, 0xfffffffe, RZ, 0xc0, !PT ;  /* 0xfffffffe000b8812 */ /* 0x004fe400078ec0ff */
[----:B------:R-:W-:Y:S01]  /*115a0*/  @!P1 LEA.HI R2, R2, R2, RZ, 0x1 ;  /* 0x0000000202029211 */ /* 0x000fe200078f08ff */
[----:B------:R-:W-:Y:S01]  /*115b0*/  @!P6 IMAD.WIDE R8, R9, 0x4, R4 ;  /* 0x000000040908e825 */ /* 0x000fe200078e0204 */
[----:B------:R-:W-:-:S02]  /*115c0*/  @!P2 LEA.HI R16, R16, R16, RZ, 0x1 ;  /* 0x000000101010a211 */ /* 0x000fc400078f08ff */
[----:B------:R-:W-:Y:S02]  /*115d0*/  IADD3 R3, R3, 0xf8, RZ ;  /* 0x000000f803037810 */ /* 0x000fe40007ffe0ff */
[----:B------:R-:W-:Y:S01]  /*115e0*/  @!P3 LEA.HI R17, R17, R17, RZ, 0x1 ;  /* 0x000000111111b211 */ /* 0x000fe200078f08ff */
[----:B0-----:R-:W-:Y:S01]  /*115f0*/  @!P0 IMAD.WIDE R6, R11, 0x4, R4 ;  /* 0x000000040b068825 */ /* 0x001fe200078e0204 */
[----:B------:R0:W-:Y:S01]  /*11600*/  @!P6 ST.E.64 desc[UR6][R8.64], R126 ;  /* 0x0000007e0800e985 */ /* 0x0001e2000c101b06 */
[----:B------:R-:W-:Y:S02]  /*11610*/  @!P4 LEA.HI R19, R19, R19, RZ, 0x1 ;  /* 0x000000131313c211 */ /* 0x000fe400078f08ff */
[----:B------:R-:W-:Y:S01]  /*11620*/  @!P1 LOP3.LUT R13, R2, 0xfffffffe, RZ, 0xc0, !PT ;  /* 0xfffffffe020d9812 */ /* 0x000fe200078ec0ff */
[----:B------:R1:W-:Y:S01]  /*11630*/  @!P0 ST.E.64 desc[UR6][R6.64], R130 ;  /* 0x0000008206008985 */ /* 0x0003e2000c101b06 */
[----:B------:R-:W-:Y:S02]  /*11640*/  @!P2 LOP3.LUT R15, R16, 0xfffffffe, RZ, 0xc0, !PT ;  /* 0xfffffffe100fa812 */ /* 0x000fe400078ec0ff */
[----:B------:R-:W-:-:S02]  /*11650*/  ISETP.GE.AND P0, PT, R3, UR4, PT ;  /* 0x0000000403007c0c */ /* 0x000fc4000bf06270 */
[----:B------:R-:W-:Y:S01]  /*11660*/  @!P3 LOP3.LUT R17, R17, 0xfffffffe, RZ, 0xc0, !PT ;  /* 0xfffffffe1111b812 */ /* 0x000fe200078ec0ff */
[----:B------:R-:W-:Y:S01]  /*11670*/  @!P2 IMAD.WIDE R10, R15, 0x4, R4 ;  /* 0x000000040f0aa825 */ /* 0x000fe200078e0204 */
[----:B------:R-:W-:-:S03]  /*11680*/  @!P4 LOP3.LUT R19, R19, 0xfffffffe, RZ, 0xc0, !PT ;  /* 0xfffffffe1313c812 */ /* 0x000fc600078ec0ff */
[----:B0-----:R-:W-:-:S04]  /*11690*/  @!P1 IMAD.WIDE R8, R13, 0x4, R4 ;  /* 0x000000040d089825 */ /* 0x001fc800078e0204 */
        /* <DEDUP_REMOVED lines=13> */
.L_x_2232:
        /* <DEDUP_REMOVED lines=12> */
[----:B------:R-:W-:Y:S01]  /*11830*/  ISETP.NE.AND P0, PT, R6, 0x1, PT ;  /* 0x000000010600780c */ /* 0x000fe20003f05270 */
[----:B------:R-:W0:Y:S01]  /*11840*/  S2UR UR7, SR_CTAID.Z ;  /* 0x00000000000779c3 */ /* 0x000e220000002700 */
[----:B------:R-:W-:Y:S01]  /*11850*/  R2UR UR11, R23 ;  /* 0x00000000170b72ca */ /* 0x000fe200000e0000 */
[----:B------:R-:W-:Y:S01]  /*11860*/  ULDC.64 UR8, c[0x0][0xbd0] ;  /* 0x0002f40000087ab9 */ /* 0x000fe20000000a00 */
[----:B------:R-:W-:Y:S01]  /*11870*/  IMAD.MOV.U32 R5, RZ, RZ, R0 ;  /* 0x000000ffff057224 */ /* 0x000fe200078e0000 */
        /* <DEDUP_REMOVED lines=9> */
[----:B------:R-:W-:Y:S01]  /*11910*/  MOV R3, UR5 ;  /* 0x0000000500037c02 */ /* 0x000fe20008000f00 */
[----:B------:R-:W-:Y:S01]  /*11920*/  UIADD3 UR6, UR5, UR6, URZ ;  /* 0x0000000605067290 */ /* 0x000fe2000fffe03f */
[----:B------:R-:W-:Y:S02]  /*11930*/  IMAD.U32 R2, RZ, RZ, UR4 ;  /* 0x00000004ff027e24 */ /* 0x000fe4000f8e00ff */
[----:B------:R-:W-:Y:S02]  /*11940*/  ULDC.64 UR4, c[0x0][0xbe0] ;  /* 0x0002f80000047ab9 */ /* 0x000fe40000000a00 */
[----:B------:R-:W0:Y:S01]  /*11950*/  S2UR UR10, SR_CTAID.Y ;  /* 0x00000000000a79c3 */ /* 0x000e220000002600 */
[----:B------:R-:W-:-:S02]  /*11960*/  IMAD.U32 R3, RZ, RZ, UR6 ;  /* 0x00000006ff037e24 */ /* 0x000fc4000f8e00ff */
[C---:B-1----:R-:W-:Y:S02]  /*11970*/  IMAD R12, R10.reuse, UR8, RZ ;  /* 0x000000080a0c7c24 */ /* 0x042fe4000f8e02ff */
[----:B------:R-:W-:-:S03]  /*11980*/  IMAD.WIDE.U32 R2, R10, UR7, R2 ;  /* 0x000000070a027c25 */ /* 0x000fc6000f8e0002 */
[----:B------:R-:W0:Y:S01]  /*11990*/  LDC R8, c[0x0][0xc50] ;  /* 0x00031400ff087b82 */ /* 0x000e220000000800 */
[----:B--2---:R-:W-:-:S04]  /*119a0*/  @P0 IMAD.HI.U32 R4, R0, R7, RZ ;  /* 0x0000000700040227 */ /* 0x004fc800078e00ff */
[----:B------:R-:W-:Y:S02]  /*119b0*/  IMAD R7, RZ, RZ, -UR11 ;  /* 0x8000000bff077e24 */ /* 0x000fe4000f8e02ff */
[----:B------:R-:W-:Y:S01]  /*119c0*/  IMAD R11, R11, UR7, R12 ;  /* 0x000000070b0b7c24 */ /* 0x000fe2000f8e020c */
[----:B---3--:R-:W-:-:S03]  /*119d0*/  @P0 SHF.R.U32.HI R5, RZ, R9, R4 ;  /* 0x00000009ff050219 */ /* 0x008fc60000011604 */
[----:B------:R-:W-:Y:S02]  /*119e0*/  IMAD.IADD R3, R11, 0x1, R3 ;  /* 0x000000010b037824 */ /* 0x000fe400078e0203 */
[----:B0-----:R-:W-:Y:S01]  /*119f0*/  IMAD R9, R8, R7, UR10 ;  /* 0x0000000a08097e24 */ /* 0x001fe2000f8e0207 */
[----:B------:R-:W-:-:S03]  /*11a00*/  IADD3 R7, -R5, RZ, RZ ;  /* 0x000000ff05077210 */ /* 0x000fc60007ffe1ff */
        /* <DEDUP_REMOVED lines=20> */
.L_x_2191:
        /* <DEDUP_REMOVED lines=18> */
.L_x_2235:
[----:B------:R-:W-:Y:S01]  /*11c70*/  ULDC UR42, c[0x0][0xc50] ;  /* 0x00031400002a7ab9 */ /* 0x000fe20000000800 */
[----:B------:R-:W-:Y:S01]  /*11c80*/  UMOV UR39, UR6 ;  /* 0x0000000600277c82 */ /* 0x000fe20008000000 */
[----:B------:R-:W-:-:S11]  /*11c90*/  UISETP.NE.AND UP0, UPT, UR42, 0x1, UPT ;  /* 0x000000012a00788c */ /* 0x000fd6000bf05270 */
[----:B------:R-:W-:Y:S01]  /*11ca0*/  @UP0 ULDC UR4, c[0x0][0xc54] ;  /* 0x0003150000040ab9 */ /* 0x000fe20000000800 */
[----:B------:R-:W-:Y:S01]  /*11cb0*/  @UP0 ULDC UR7, c[0x0][0xc58] ;  /* 0x0003160000070ab9 */ /* 0x000fe20000000800 */
[----:B------:R-:W-:-:S04]  /*11cc0*/  UIMAD.WIDE.U32 UR4, UR6, UR4, URZ ;  /* 0x00000004060472a5 */ /* 0x000fc8000f8e003f */
[----:B------:R-:W-:-:S12]  /*11cd0*/  @UP0 USHF.R.U32.HI UR39, URZ, UR7, UR5 ;  /* 0x000000073f270299 */ /* 0x000fd80008011605 */
.L_x_2236:
        /* <DEDUP_REMOVED lines=12> */
[----:B0-----:R-:W-:-:S04]  /*11da0*/  ISETP.NE.U32.AND P0, PT, R2, RZ, PT ;  /* 0x000000ff0200720c */ /* 0x001fc80003f05070 */
[----:B------:R-:W-:-:S13]  /*11db0*/  ISETP.NE.AND.EX P0, PT, R3, RZ, PT, P0 ;  /* 0x000000ff0300720c */ /* 0x000fda0003f05300 */
[----:B------:R-:W0:Y:S08]  /*11dc0*/  @P0 LDC.64 R2, c[0x0][0xa28] ;  /* 0x00028a00ff020b82 */ /* 0x000e300000000a00 */
[----:B------:R-:W1:Y:S01]  /*11dd0*/  S2UR UR46, SR_CTAID.X ;  /* 0x00000000002e79c3 */ /* 0x000e620000002500 */
[----:B0-----:R-:W-:-:S05]  /*11de0*/  @P0 IMAD.WIDE R2, R26, 0x4, R2 ;  /* 0x000000041a020825 */ /* 0x001fca00078e0202 */
[----:B------:R0:W5:Y:S01]  /*11df0*/  @P0 LDG.E R23, desc[UR4][R2.64] ;  /* 0x0000000402170981 */ /* 0x000162000c1e1900 */
[----:B------:R-:W-:Y:S01]  /*11e00*/  ULDC UR4, c[0x0][0x448] ;  /* 0x0001120000047ab9 */ /* 0x000fe20000000800 */
[----:B------:R-:W-:Y:S02]  /*11e10*/  USHF.R.U32.HI UR9, URZ, 0x10, UR42 ;  /* 0x000000103f097899 */ /* 0x000fe4000801162a */
[----:B------:R-:W-:Y:S02]  /*11e20*/  UISETP.NE.AND UP1, UPT, UR4, 0x1, UPT ;  /* 0x000000010400788c */ /* 0x000fe4000bf25270 */
[----:B-1----:R-:W-:Y:S01]  /*11e30*/  ULEA UR6, UR46, 0x7f, 0x7 ;  /* 0x0000007f2e067891 */ /* 0x002fe2000f8e383f */
[----:B------:R-:W-:Y:S01]  /*11e40*/  ULDC.64 UR4, c[0x0][0x418] ;  /* 0x0001060000047ab9 */ /* 0x000fe20000000a00 */
[----:B------:R-:W-:Y:S02]  /*11e50*/  UP2UR UR47, UPR, URZ, 0x2 ;  /* 0x000000023f2f7883 */ /* 0x000fe40008000000 */
[----:B------:R-:W-:-:S02]  /*11e60*/  UISETP.NE.U32.AND UP0, UPT, UR4, URZ, UPT ;  /* 0x0000003f0400728c */ /* 0x000fc4000bf05070 */
[----:B------:R-:W-:Y:S02]  /*11e70*/  ULOP3.LUT UR42, UR42, 0xffff, URZ, 0xc0, !UPT ;  /* 0x0000ffff2a2a7892 */ /* 0x000fe4000f8ec03f */
[----:B------:R-:W-:Y:S01]  /*11e80*/  UISETP.NE.AND.EX UP0, UPT, UR5, URZ, UPT, UP0 ;  /* 0x0000003f0500728c */ /* 0x000fe2000bf05300 */
[----:B------:R-:W-:Y:S02]  /*11e90*/  ULDC UR4, c[0x0][0x424] ;  /* 0x0001090000047ab9 */ /* 0x000fe40000000800 */
[----:B------:R-:W-:Y:S01]  /*11ea0*/  @UP1 ULDC UR5, c[0x0][0x44c] ;  /* 0x0001130000051ab9 */ /* 0x000fe20000000800 */
[----:B------:R-:W-:Y:S02]  /*11eb0*/  USEL UR40, UR4, 0x1, UP0 ;  /* 0x0000000104287887 */ /* 0x000fe40008000000 */
[----:B------:R-:W-:Y:S02]  /*11ec0*/  UIMAD.WIDE.U32 UR4, UR6, UR5, URZ ;  /* 0x00000005060472a5 */ /* 0x000fe4000f8e003f */
[----:B------:R-:W-:Y:S01]  /*11ed0*/  UIMAD UR40, UR40, UR7, URZ ;  /* 0x00000007282872a4 */ /* 0x000fe2000f8e023f */
[----:B------:R-:W-:-:S02]  /*11ee0*/  UMOV UR38, URZ ;  /* 0x0000003f00267c82 */ /* 0x000fc40008000000 */
[----:B------:R-:W-:Y:S01]  /*11ef0*/  @UP1 ULDC UR7, c[0x0][0x450] ;  /* 0x0001140000071ab9 */ /* 0x000fe20000000800 */
[----:B------:R-:W-:Y:S02]  /*11f00*/  UIADD3 UR4, UR40, 0x4f, URZ ;  /* 0x0000004f28047890 */ /* 0x000fe4000fffe03f */
[----:B------:R-:W-:Y:S02]  /*11f10*/  @UP1 USHF.R.U32.HI UR6, URZ, UR7, UR5 ;  /* 0x000000073f061299 */ /* 0x000fe40008011605 */
[----:B------:R-:W-:-:S04]  /*11f20*/  UIADD3 UR5, UR40, 0x50, -UR8 ;  /* 0x0000005028057890 */ /* 0x000fc8000fffe808 */
[----:B------:R-:W-:Y:S02]  /*11f30*/  UIADD3 UR6, UR5, UR6, URZ ;  /* 0x0000000605067290 */ /* 0x000fe4000fffe03f */
[----:B------:R-:W-:Y:S02]  /*11f40*/  UIMAD.WIDE UR4, UR4, 0x66666667, URZ ;  /* 0x66666667040478a5 */ /* 0x000fe4000f8e023f */
[----:B------:R-:W-:Y:S02]  /*11f50*/  UIMAD.WIDE UR6, UR6, 0x66666667, URZ ;  /* 0x66666667060678a5 */ /* 0x000fe4000f8e023f */
[----:B------:R-:W-:Y:S02]  /*11f60*/  USHF.R.U32.HI UR41, URZ, 0x1f, UR5 ;  /* 0x0000001f3f297899 */ /* 0x000fe40008011605 */
[----:B------:R-:W-:Y:S02]  /*11f70*/  USHF.R.U32.HI UR43, URZ, 0x1f, UR7 ;  /* 0x0000001f3f2b7899 */ /* 0x000fe40008011607 */
[----:B------:R-:W-:-:S02]  /*11f80*/  ULEA.HI.SX32 UR41, UR5, UR41, 0x1b ;  /* 0x0000002905297291 */ /* 0x000fc4000f8fda3f */
[----:B------:R-:W-:-:S04]  /*11f90*/  ULEA.HI.SX32 UR43, UR7, UR43, 0x1b ;  /* 0x0000002b072b7291 */ /* 0x000fc8000f8fda3f */
[----:B------:R-:W-:-:S04]  /*11fa0*/  UISETP.LT.AND UP0, UPT, UR41, UR43, UPT ;  /* 0x0000002b2900728c */ /* 0x000fc8000bf01270 */
[----:B------:R-:W-:Y:S02]  /*11fb0*/  USEL UR11, UR41, UR43, UP0 ;  /* 0x0000002b290b7287 */ /* 0x000fe40008000000 */
[----:B------:R-:W-:Y:S02]  /*11fc0*/  UISETP.NE.AND UP0, UPT, UR9, URZ, UPT ;  /* 0x0000003f0900728c */ /* 0x000fe4000bf05270 */
[----:B------:R-:W-:-:S06]  /*11fd0*/  UISETP.GE.AND UP1, UPT, UR11, 0x1, UPT ;  /* 0x000000010b00788c */ /* 0x000fcc000bf26270 */
[----:B------:R-:W-:-:S03]  /*11fe0*/  PLOP3.LUT P0, PT, PT, PT, UP1, 0x80, 0x0 ;  /* 0x000000000000781c */ /* 0x000fc60003f0f018 */
[----:B------:R-:W-:-:S10]  /*11ff0*/  @!UP0 ULDC UR9, c[0x0][0x9f0] ;  /* 0x00027c0000098ab9 */ /* 0x000fd40000000800 */
[----:B0-----:R-:W-:Y:S05]  /*12000*/  @!P0 BRA `(.L_x_2238) ;  /* 0x0000000000788947 */ /* 0x001fea0003800000 */
[----:B------:R-:W-:Y:S01]  /*12010*/  IABS R2, UR9 ;  /* 0x0000000900027c13 */ /* 0x000fe20008000000 */
[----:B------:R-:W-:Y:S02]  /*12020*/  UIADD3 UR6, UR9, -0x1, UR11 ;  /* 0xffffffff09067890 */ /* 0x000fe4000fffe00b */
[----:B------:R-:W-:Y:S01]  /*12030*/  IABS R5, UR9 ;  /* 0x0000000900057c13 */ /* 0x000fe20008000000 */
[----:B------:R-:W-:Y:S01]  /*12040*/  UMOV UR4, URZ ;  /* 0x0000003f00047c82 */ /* 0x000fe20008000000 */
[----:B------:R-:W-:Y:S02]  /*12050*/  R2UR UR10, R2 ;  /* 0x00000000020a72ca */ /* 0x000fe400000e0000 */
[----:B------:R-:W-:Y:S01]  /*12060*/  IABS R4, UR6 ;  /* 0x0000000600047c13 */ /* 0x000fe20008000000 */
[----:B------:R-:W-:-:S03]  /*12070*/  ULOP3.LUT UR6, UR6, UR9, URZ, 0x3c, !UPT ;  /* 0x0000000906067292 */ /* 0x000fc6000f8e3c3f */
[----:B------:R-:W-:-:S07]  /*12080*/  R2UR UR8, R4 ;  /* 0x00000000040872ca */ /* 0x000fce00000e0000 */
        /* <DEDUP_REMOVED lines=22> */
.L_x_2238:
[----:B------:R-:W-:Y:S02]  /*121f0*/  UIMAD UR48, UR42, UR38, URZ ;  /* 0x000000262a3072a4 */ /* 0x000fe4000f8e023f */
[----:B------:R-:W-:Y:S02]  /*12200*/  IMAD.U32 R2, RZ, RZ, UR38 ;  /* 0x00000026ff027e24 */ /* 0x000fe4000f8e00ff */
[----:B------:R-:W-:Y:S02]  /*12210*/  IMAD.MOV.U32 R6, RZ, RZ, 0x1 ;  /* 0x00000001ff067424 */ /* 0x000fe400078e00ff */
[----:B------:R-:W-:-:S05]  /*12220*/  IMAD.U32 R19, RZ, RZ, UR48 ;  /* 0x00000030ff137e24 */ /* 0x000fca000f8e00ff */
[----:B------:R-:W-:Y:S02]  /*12230*/  VIADDMNMX R19, R19, R2, UR11, PT ;  /* 0x0000000b13137e46 */ /* 0x000fe4000b800102 */
[----:B------:R-:W-:Y:S02]  /*12240*/  MOV R2, RZ ;  /* 0x000000ff00027202 */ /* 0x000fe40000000f00 */
        /* <DEDUP_REMOVED lines=25> */
.L_x_2239:
        /* <DEDUP_REMOVED lines=20> */
.L_x_2241:
[----:B------:R0:W1:Y:S01]  /*12520*/  LDC.64 R2, c[0x4][R16] ;  /* 0x0100000010027b82 */ /* 0x0000620000000a00 */
[----:B------:R-:W-:Y:S01]  /*12530*/  ULDC.64 UR4, c[0x4][0x138] ;  /* 0x01004e0000047ab9 */ /* 0x000fe20000000a00 */
[----:B------:R-:W-:Y:S01]  /*12540*/  ULDC.64 UR6, c[0x4][0x140] ;  /* 0x0100500000067ab9 */ /* 0x000fe20000000a00 */
[----:B------:R-:W-:Y:S01]  /*12550*/  IMAD.U32 R4, RZ, RZ, UR4 ;  /* 0x00000004ff047e24 */ /* 0x000fe2000f8e00ff */
        /* <DEDUP_REMOVED lines=11> */
.L_x_2240:
[----:B------:R-:W0:Y:S01]  /*12610*/  LDC.64 R2, c[0x0][0x9f8] ;  /* 0x00027e00ff027b82 */ /* 0x000e220000000a00 */
[----:B------:R-:W-:Y:S01]  /*12620*/  IMAD.MOV.U32 R34, RZ, RZ, R26 ;  /* 0x000000ffff227224 */ /* 0x000fe200078e001a */
[----:B------:R-:W-:-:S06]  /*12630*/  ULDC.64 UR4, c[0x0][0x208] ;  /* 0x0000820000047ab9 */ /* 0x000fcc0000000a00 */
[----:B------:R-:W1:Y:S01]  /*12640*/  LDC R18, c[0x0][0x430] ;  /* 0x00010c00ff127b82 */ /* 0x000e620000000800 */
[----:B0-----:R-:W-:-:S04]  /*12650*/  ISETP.NE.U32.AND P0, PT, R2, RZ, PT ;  /* 0x000000ff0200720c */ /* 0x001fc80003f05070 */
[----:B------:R-:W-:-:S13]  /*12660*/  ISETP.NE.AND.EX P0, PT, R3, RZ, PT, P0 ;  /* 0x000000ff0300720c */ /* 0x000fda0003f05300 */
[----:B------:R-:W0:Y:S02]  /*12670*/  @P0 LDC.64 R2, c[0x0][0x9f8] ;  /* 0x00027e00ff020b82 */ /* 0x000e240000000a00 */
[----:B0-----:R-:W-:-:S05]  /*12680*/  @P0 IMAD.WIDE R2, R26, 0x4, R2 ;  /* 0x000000041a020825 */ /* 0x001fca00078e0202 */
[----:B------:R0:W2:Y:S01]  /*12690*/  @P0 LDG.E R34, desc[UR4][R2.64] ;  /* 0x0000000402220981 */ /* 0x0000a2000c1e1900 */
[----:B------:R-:W-:Y:S01]  /*126a0*/  SHF.L.U32 R24, R25, 0x4, RZ ;  /* 0x0000000419187819 */ /* 0x000fe200000006ff */
[----:B------:R-:W-:Y:S01]  /*126b0*/  VIADD R29, R19, 0xffffffff ;  /* 0xffffffff131d7836 */ /* 0x000fe20000000000 */
[----:B------:R-:W-:Y:S02]  /*126c0*/  LOP3.LUT R6, R25, 0x7f, RZ, 0xc0, !PT ;  /* 0x0000007f19067812 */ /* 0x000fe400078ec0ff */
[----:B------:R-:W-:Y:S02]  /*126d0*/  LOP3.LUT R24, R24, 0x70, RZ, 0xc0, !PT ;  /* 0x0000007018187812 */ /* 0x000fe400078ec0ff */
[----:B------:R-:W-:Y:S02]  /*126e0*/  SHF.R.U32.HI R0, RZ, 0x3, R6 ;  /* 0x00000003ff007819 */ /* 0x000fe40000011606 */
[----:B-1----:R-:W-:Y:S02]  /*126f0*/  ISETP.NE.AND P1, PT, R18, 0x1, PT ;  /* 0x000000011200780c */ /* 0x002fe40003f25270 */
[----:B------:R-:W-:-:S02]  /*12700*/  LOP3.LUT R17, R24, R0, RZ, 0xfc, !PT ;  /* 0x0000000018117212 */ /* 0x000fc400078efcff */
[----:B------:R-:W-:-:S03]  /*12710*/  LOP3.LUT R16, R16, 0xffffffbf, RZ, 0xc0, !PT ;  /* 0xffffffbf10107812 */ /* 0x000fc600078ec0ff */
[----:B------:R-:W-:-:S04]  /*12720*/  IMAD R4, R29, 0x50, R17 ;  /* 0x000000501d047824 */ /* 0x000fc800078e0211 */
[C---:B-----5:R-:W-:Y:S01]  /*12730*/  IMAD.IADD R7, R4.reuse, 0x1, R23 ;  /* 0x0000000104077824 */ /* 0x060fe200078e0217 */
[----:B------:R-:W-:Y:S01]  /*12740*/  ISETP.GE.AND P0, PT, R4, UR40, PT ;  /* 0x0000002804007c0c */ /* 0x000fe2000bf06270 */
[----:B------:R-:W1:Y:S01]  /*12750*/  @P1 LDC R0, c[0x0][0x434] ;  /* 0x00010d00ff001b82 */ /* 0x000e620000000800 */
[----:B------:R-:W-:Y:S02]  /*12760*/  @P1 LOP3.LUT R16, R16, 0x40, RZ, 0xfc, !PT ;  /* 0x0000004010101812 */ /* 0x000fe400078efcff */
[----:B------:R-:W-:Y:S02]  /*12770*/  ISETP.GT.U32.OR P0, PT, R17, 0x4f, P0 ;  /* 0x0000004f1100780c */ /* 0x000fe40000704470 */
[----:B------:R-:W-:-:S03]  /*12780*/  MOV R10, R7 ;  /* 0x00000007000a7202 */ /* 0x000fc60000000f00 */
[----:B0-----:R-:W0:Y:S08]  /*12790*/  @P1 LDC R3, c[0x0][0x438] ;  /* 0x00010e00ff031b82 */ /* 0x001e300000000800 */
[----:B------:R-:W3:Y:S08]  /*127a0*/  @!P0 LDC.64 R8, c[0x0][0x428] ;  /* 0x00010a00ff088b82 */ /* 0x000ef00000000a00 */
[----:B------:R-:W4:Y:S01]  /*127b0*/  @!P0 LDC.64 R4, c[0x0][0x418] ;  /* 0x00010600ff048b82 */ /* 0x000f220000000a00 */
[----:B-1----:R-:W-:-:S05]  /*127c0*/  @P1 IMAD.HI.U32 R0, R7, R0, RZ ;  /* 0x0000000007001227 */ /* 0x002fca00078e00ff */
[----:B0-----:R-:W-:-:S04]  /*127d0*/  @P1 SHF.R.U32.HI R10, RZ, R3, R0 ;  /* 0x00000003ff0a1219 */ /* 0x001fc80000011600 */
[--C-:B------:R-:W-:Y:S01]  /*127e0*/  @!P0 SHF.R.S32.HI R3, RZ, 0x1f, R10.reuse ;  /* 0x0000001fff038819 */ /* 0x100fe2000001140a */
[----:B------:R-:W-:Y:S01]  /*127f0*/  @!P0 IMAD.MOV.U32 R2, RZ, RZ, R10 ;  /* 0x000000ffff028224 */ /* 0x000fe200078e000a */
[----:B------:R-:W-:Y:S02]  /*12800*/  LOP3.LUT R16, R16, 0xffffffef, RZ, 0xc0, !PT ;  /* 0xffffffef10107812 */ /* 0x000fe400078ec0ff */
[----:B--2---:R-:W-:Y:S01]  /*12810*/  SHF.R.S32.HI R11, RZ, 0x1f, R34 ;  /* 0x0000001fff0b7819 */ /* 0x004fe20000011422 */
[----:B---3--:R-:W-:-:S04]  /*12820*/  @!P0 IMAD.WIDE.U32 R2, R34, R8, R2 ;  /* 0x0000000822028225 */ /* 0x008fc800078e0002 */
[----:B------:R-:W-:Y:S01]  /*12830*/  @!P0 IMAD R0, R11, R8, RZ ;  /* 0x000000080b008224 */ /* 0x000fe200078e02ff */
[----:B----4-:R-:W-:Y:S01]  /*12840*/  @!P0 LEA R4, P1, R2, R4, 0x2 ;  /* 0x0000000402048211 */ /* 0x010fe200078210ff */
[----:B------:R0:W-:Y:S02]  /*12850*/  STL [R1], R11 ;  /* 0x0000000b01007387 */ /* 0x0001e40000100800 */
[----:B------:R-:W-:-:S04]  /*12860*/  @!P0 IMAD R9, R34, R9, R0 ;  /* 0x0000000922098224 */ /* 0x000fc800078e0200 */
[----:B------:R-:W-:-:S05]  /*12870*/  @!P0 IMAD.IADD R0, R3, 0x1, R9 ;  /* 0x0000000103008824 */ /* 0x000fca00078e0209 */
[----:B------:R-:W-:Y:S02]  /*12880*/  @!P0 LEA.HI.X R5, R2, R5, R0, 0x2, P1 ;  /* 0x0000000502058211 */ /* 0x000fe400008f1400 */
[----:B------:R-:W-:-:S06]  /*12890*/  MOV R0, RZ ;  /* 0x000000ff00007202 */ /* 0x000fcc0000000f00 */
[----:B------:R1:W5:Y:S01]  /*128a0*/  @!P0 LDG.E R0, desc[UR4][R4.64] ;  /* 0x0000000404008981 */ /* 0x000362000c1e1900 */
[----:B------:R-:W-:Y:S01]  /*128b0*/  ULDC UR4, c[0x0][0x2f4] ;  /* 0x0000bd0000047ab9 */ /* 0x000fe20000000800 */
[----:B------:R-:W-:Y:S01]  /*128c0*/  UMOV UR5, 0xffffffff ;  /* 0xffffffff00057882 */ /* 0x000fe20000000000 */
[----:B-1----:R-:W-:-:S05]  /*128d0*/  IMAD.SHL.U32 R4, R25, 0x8, RZ ;  /* 0x0000000819047824 */ /* 0x002fca00078e00ff */
        /* <DEDUP_REMOVED lines=15> */
[----:B0-----:R-:W-:Y:S06]  /*129d0*/  BRA.DIV UR5, `(.L_x_2242) ;  /* 0x0000003205ec7947 */ /* 0x001fec000b800000 */
.L_x_2286:
[----:B------:R-:W2:Y:S01]  /*129e0*/  LDL R2, [R1+0x4] ;  /* 0x0000040001027983 */ /* 0x000ea20000100800 */
[----:B------:R-:W-:Y:S01]  /*129f0*/  ISETP.GT.U32.AND P1, PT, R17, 0x4f, PT ;  /* 0x0000004f1100780c */ /* 0x000fe20003f24070 */
[----:B------:R-:W-:Y:S01]  /*12a00*/  IMAD.U32 R33, RZ, RZ, UR39 ;  /* 0x00000027ff217e24 */ /* 0x000fe2000f8e00ff */
[----:B------:R-:W-:Y:S01]  /*12a10*/  LOP3.LUT R16, R16, 0xfffffffe, RZ, 0xc0, !PT ;  /* 0xfffffffe10107812 */ /* 0x000fe200078ec0ff */
[----:B------:R-:W-:-:S03]  /*12a20*/  IMAD.MOV R8, RZ, RZ, -R10 ;  /* 0x000000ffff087224 */ /* 0x000fc600078e0a0a */
[----:B------:R-:W-:Y:S01]  /*12a30*/  SHF.R.S32.HI R33, RZ, 0x1f, R33 ;  /* 0x0000001fff217819 */ /* 0x000fe20000011421 */
[----:B------:R-:W-:-:S06]  /*12a40*/  IMAD R8, R18, R8, R7 ;  /* 0x0000000812087224 */ /* 0x000fcc00078e0207 */
[----:B------:R-:W-:-:S04]  /*12a50*/  @P1 LOP3.LUT R16, R16, 0x1, RZ, 0xfc, !PT ;  /* 0x0000000110101812 */ /* 0x000fc800078efcff */
[----:B------:R-:W-:Y:S02]  /*12a60*/  LOP3.LUT R16, R16, 0xffffffdf, RZ, 0xc0, !PT ;  /* 0xffffffdf10107812 */ /* 0x000fe400078ec0ff */
[----:B--2---:R-:W-:-:S13]  /*12a70*/  R2UR UR4, R2 ;  /* 0x00000000020472ca */ /* 0x004fda00000e0000 */
[----:B------:R-:W-:-:S06]  /*12a80*/  ULOP3.LUT UR4, UR4, 0x2, URZ, 0xfc, !UPT ;  /* 0x0000000204047892 */ /* 0x000fcc000f8efc3f */
[----:B------:R-:W-:-:S04]  /*12a90*/  MOV R2, UR4 ;  /* 0x0000000400027c02 */ /* 0x000fc80008000f00 */
[----:B------:R-:W-:-:S13]  /*12aa0*/  ISETP.NE.AND P0, PT, R2, 0x3, PT ;  /* 0x000000030200780c */ /* 0x000fda0003f05270 */
[----:B------:R-:W-:Y:S01]  /*12ab0*/  @P0 LOP3.LUT R16, R16, 0x20, RZ, 0xfc, !PT ;  /* 0x0000002010100812 */ /* 0x000fe200078efcff */
[----:B------:R-:W-:Y:S06]  /*12ac0*/  @!P0 BRA `(.L_x_2243) ;  /* 0x0000000000048947 */ /* 0x000fec0003800000 */
[----:B------:R-:W-:Y:S01]  /*12ad0*/  BPT.TRAP 0x1 ;  /* 0x000000040000795c */ /* 0x000fe20000300000 */
.L_x_2243:
        /* <DEDUP_REMOVED lines=26> */
.L_x_2287:
[----:B------:R-:W-:Y:S01]  /*12c80*/  ULDC.64 UR4, c[0x0][0x300] ;  /* 0x0000c00000047ab9 */ /* 0x000fe20000000a00 */
[----:B------:R-:W-:Y:S01]  /*12c90*/  R2UR UR6, R33 ;  /* 0x00000000210672ca */ /* 0x000fe200000e0000 */
[----:B------:R-:W-:Y:S01]  /*12ca0*/  IMAD R7, R7, UR4, RZ ;  /* 0x0000000407077c24 */ /* 0x000fe2000f8e02ff */
[----:B------:R-:W-:Y:S01]  /*12cb0*/  SHF.R.U32.HI R27, RZ, 0x3, R6 ;  /* 0x00000003ff1b7819 */ /* 0x000fe20000011606 */
[----:B0-----:R-:W-:Y:S01]  /*12cc0*/  IMAD.WIDE.U32 R2, R8, UR4, RZ ;  /* 0x0000000408027c25 */ /* 0x001fe2000f8e00ff */
[----:B------:R-:W-:-:S03]  /*12cd0*/  SHF.L.U32 R31, R6, 0x3, RZ ;  /* 0x00000003061f7819 */ /* 0x000fc600000006ff */
[----:B------:R-:W-:Y:S01]  /*12ce0*/  IMAD R7, R8, UR5, R7 ;  /* 0x0000000508077c24 */ /* 0x000fe2000f8e0207 */
[----:B------:R-:W-:Y:S02]  /*12cf0*/  ULDC.64 UR4, c[0x0][0x310] ;  /* 0x0000c40000047ab9 */ /* 0x000fe40000000a00 */
[----:B------:R-:W-:Y:S02]  /*12d00*/  IMAD R5, R5, UR4, RZ ;  /* 0x0000000405057c24 */ /* 0x000fe4000f8e02ff */
[----:B------:R-:W-:Y:S02]  /*12d10*/  IMAD.IADD R3, R3, 0x1, R7 ;  /* 0x0000000103037824 */ /* 0x000fe400078e0207 */
[C---:B------:R-:W-:Y:S02]  /*12d20*/  IMAD R5, R0.reuse, UR5, R5 ;  /* 0x0000000500057c24 */ /* 0x040fe4000f8e0205 */
[----:B------:R-:W-:Y:S01]  /*12d30*/  IMAD.WIDE.U32 R2, R0, UR4, R2 ;  /* 0x0000000400027c25 */ /* 0x000fe2000f8e0002 */
        /* <DEDUP_REMOVED lines=8> */
[----:B------:R-:W-:Y:S01]  /*12dc0*/  LEA R0, P0, R2, UR6, 0x1 ;  /* 0x0000000602007c11 */ /* 0x000fe2000f8008ff */
[----:B------:R-:W-:Y:S01]  /*12dd0*/  UMOV UR4, 0xffffffff ;  /* 0xffffffff00047882 */ /* 0x000fe20000000000 */
[----:B------:R-:W-:Y:S02]  /*12de0*/  LOP3.LUT R3, R4, 0x1c0, RZ, 0xc0, !PT ;  /* 0x000001c004037812 */ /* 0x000fe400078ec0ff */
[----:B------:R-:W-:Y:S01]  /*12df0*/  LEA.HI.X R7, R2, UR7, R7, 0x1, P0 ;  /* 0x0000000702077c11 */ /* 0x000fe200080f0c07 */
[----:B------:R-:W-:Y:S01]  /*12e00*/  IMAD.MOV.U32 R2, RZ, RZ, -0x50 ;  /* 0xffffffb0ff027424 */ /* 0x000fe200078e00ff */
[----:B------:R-:W-:-:S03]  /*12e10*/  LOP3.LUT R4, R3, 0x38, R4, 0xf8, !PT ;  /* 0x0000003803047812 */ /* 0x000fc600078ef804 */
[----:B------:R-:W-:Y:S01]  /*12e20*/  IMAD R6, R29, R2, UR40 ;  /* 0x000000281d067e24 */ /* 0x000fe2000f8e0202 */
[----:B------:R-:W-:-:S03]  /*12e30*/  LOP3.LUT R4, R4, 0x38, R25, 0x78, !PT ;  /* 0x0000003804047812 */ /* 0x000fc600078e7819 */
[----:B------:R-:W-:Y:S01]  /*12e40*/  IMAD.IADD R6, R6, 0x1, -R27 ;  /* 0x0000000106067824 */ /* 0x000fe200078e0a1b */
[----:B------:R-:W-:-:S04]  /*12e50*/  LOP3.LUT R31, R4, 0x200, R31, 0xf8, !PT ;  /* 0x00000200041f7812 */ /* 0x000fc800078ef81f */
        /* <DEDUP_REMOVED lines=44> */
.L_x_2299:
        /* <DEDUP_REMOVED lines=19> */
.L_x_2247:
[----:B------:R-:W-:Y:S05]  /*13250*/  BSYNC B0 ;  /* 0x0000000000007941 */ /* 0x000fea0003800000 */
.L_x_2246:
[----:B------:R-:W-:Y:S01]  /*13260*/  NOP ;  /* 0x0000000000007918 */ /* 0x000fe20000000000 */
[----:B------:R-:W-:Y:S01]  /*13270*/  SYNCS.ARRIVE.TRANS64.RED.A0T1 RZ, [UR44+0x38830], RZ ;  /* 0x038830ffffff79a7 */ /* 0x000fe2000820042c */
[----:B------:R-:W-:Y:S01]  /*13280*/  ARRIVES.LDGSTSBAR.64.TRANSCNT [UR44+0x38830] ;  /* 0x03883000ff0079b0 */ /* 0x000fe20008000aac */
[----:B------:R-:W-:Y:S01]  /*13290*/  NOP ;  /* 0x0000000000007918 */ /* 0x000fe20000000000 */
[----:B------:R-:W-:-:S13]  /*132a0*/  LOP3.LUT P0, RZ, R16, 0x20, RZ, 0xc0, !PT ;  /* 0x0000002010ff7812 */ /* 0x000fda000780c0ff */
[----:B------:R-:W-:Y:S05]  /*132b0*/  @!P0 BRA `(.L_x_2248) ;  /* 0x0000000000048947 */ /* 0x000fea0003800000 */
[----:B------:R-:W-:Y:S01]  /*132c0*/  BPT.TRAP 0x1 ;  /* 0x000000040000795c */ /* 0x000fe20000300000 */
.L_x_2248:
        /* <DEDUP_REMOVED lines=30> */
.L_x_2249:
[----:B0-----:R-:W0:Y:S01]  /*134b0*/  S2R R2, SR_TID.X ;  /* 0x0000000000027919 */ /* 0x001e220000002100 */
[----:B------:R-:W-:Y:S01]  /*134c0*/  UISETP.NE.AND UP0, UPT, UR47, URZ, UPT ;  /* 0x0000003f2f00728c */ /* 0x000fe2000bf05270 */
[----:B------:R-:W-:Y:S01]  /*134d0*/  IMAD.U32 R0, RZ, RZ, UR46 ;  /* 0x0000002eff007e24 */ /* 0x000fe2000f8e00ff */
[----:B------:R-:W1:Y:S01]  /*134e0*/  LDC R7, c[0x0][0x448] ;  /* 0x00011200ff077b82 */ /* 0x000e620000000800 */
[----:B------:R-:W-:Y:S01]  /*134f0*/  IMAD.U32 R4, RZ, RZ, UR36 ;  /* 0x00000024ff047e24 */ /* 0x000fe2000f8e00ff */
[----:B------:R-:W-:Y:S01]  /*13500*/  MOV R5, UR37 ;  /* 0x0000002500057c02 */ /* 0x000fe20008000f00 */
[----:B------:R-:W-:Y:S01]  /*13510*/  IMAD.U32 R3, RZ, RZ, UR45 ;  /* 0x0000002dff037e24 */ /* 0x000fe2000f8e00ff */
[----:B------:R-:W-:-:S05]  /*13520*/  PLOP3.LUT P0, PT, PT, PT, UP0, 0x80, 0x0 ;  /* 0x000000000000781c */ /* 0x000fca0003f0f008 */
[----:B------:R-:W-:Y:S01]  /*13530*/  @UP0 ULDC UR4, c[0x0][0x44c] ;  /* 0x0001130000040ab9 */ /* 0x000fe20000000800 */
[----:B0-----:R-:W-:-:S04]  /*13540*/  LOP3.LUT R2, R2, 0x7f, RZ, 0xc0, !PT ;  /* 0x0000007f02027812 */ /* 0x001fc800078ec0ff */
[----:B------:R-:W-:-:S04]  /*13550*/  SHF.R.U32.HI R2, RZ, 0x3, R2 ;  /* 0x00000003ff027819 */ /* 0x000fc80000011602 */
[----:B------:R-:W-:-:S05]  /*13560*/  LOP3.LUT R2, R24, R2, RZ, 0xfc, !PT ;  /* 0x0000000218027212 */ /* 0x000fca00078efcff */
[----:B------:R-:W-:-:S04]  /*13570*/  IMAD R0, R0, 0x80, R2 ;  /* 0x0000008000007824 */ /* 0x000fc800078e0202 */
[----:B------:R-:W-:Y:S01]  /*13580*/  @P0 IMAD.HI.U32 R2, R0, UR4, RZ ;  /* 0x0000000400020c27 */ /* 0x000fe2000f8e00ff */
[----:B------:R-:W-:Y:S01]  /*13590*/  PLOP3.LUT P0, PT, PT, PT, UP0, 0x80, 0x0 ;  /* 0x000000000000781c */ /* 0x000fe20003f0f008 */
[----:B------:R-:W-:Y:S01]  /*135a0*/  @UP0 ULDC UR4, c[0x0][0x450] ;  /* 0x0001140000040ab9 */ /* 0x000fe20000000800 */
[----:B------:R-:W-:-:S11]  /*135b0*/  MOV R9, R0 ;  /* 0x0000000000097202 */ /* 0x000fd60000000f00 */
[----:B------:R-:W-:Y:S01]  /*135c0*/  @P0 SHF.R.U32.HI R9, RZ, UR4, R2 ;  /* 0x00000004ff090c19 */ /* 0x000fe20008011602 */
[----:B------:R-:W-:Y:S01]  /*135d0*/  ULDC.64 UR4, c[0x0][0x2e0] ;  /* 0x0000b80000047ab9 */ /* 0x000fe20000000a00 */
[----:B------:R-:W-:Y:S02]  /*135e0*/  IMAD.MOV.U32 R2, RZ, RZ, R4 ;  /* 0x000000ffff027224 */ /* 0x000fe400078e0004 */
[----:B------:R-:W-:Y:S01]  /*135f0*/  IADD3 R5, -R9, RZ, RZ ;  /* 0x000000ff09057210 */ /* 0x000fe20007ffe1ff */
[----:B------:R-:W-:Y:S02]  /*13600*/  IMAD R25, R25, UR4, RZ ;  /* 0x0000000419197c24 */ /* 0x000fe4000f8e02ff */
[----:B------:R-:W-:-:S04]  /*13610*/  IMAD.WIDE.U32 R2, R26, UR4, R2 ;  /* 0x000000041a027c25 */ /* 0x000fc8000f8e0002 */
[----:B-1----:R-:W-:Y:S01]  /*13620*/  IMAD R5, R7, R5, R0 ;  /* 0x0000000507057224 */ /* 0x002fe200078e0200 */
[----:B------:R-:W-:Y:S01]  /*13630*/  SHF.R.S32.HI R0, RZ, 0x1f, R9 ;  /* 0x0000001fff007819 */ /* 0x000fe20000011409 */
[----:B------:R-:W-:Y:S01]  /*13640*/  IMAD R25, R26, UR5, R25 ;  /* 0x000000051a197c24 */ /* 0x000fe2000f8e0219 */
[----:B------:R-:W-:-:S03]  /*13650*/  ULDC.64 UR4, c[0x0][0x2d0] ;  /* 0x0000b40000047ab9 */ /* 0x000fc60000000a00 */
[----:B------:R-:W-:Y:S02]  /*13660*/  IMAD.IADD R3, R3, 0x1, R25 ;  /* 0x0000000103037824 */ /* 0x000fe400078e0219 */
[----:B------:R-:W-:Y:S02]  /*13670*/  IMAD R0, R0, UR4, RZ ;  /* 0x0000000400007c24 */ /* 0x000fe4000f8e02ff */
        /* <DEDUP_REMOVED lines=19> */
[----:B------:R-:W-:Y:S01]  /*137b0*/  SHFL.IDX PT, R3, R6, RZ, 0x181f ;  /* 0x00181fff06037589 */ /* 0x000fe200000e0000 */
[----:B------:R-:W-:Y:S01]  /*137c0*/  MOV R8, UR46 ;  /* 0x0000002e00087c02 */ /* 0x000fe20008000f00 */
[----:B------:R-:W-:Y:S01]  /*137d0*/  ULDC UR4, c[0x0][0x288] ;  /* 0x0000a20000047ab9 */ /* 0x000fe20000000800 */
[----:B------:R-:W-:Y:S01]  /*137e0*/  ULDC.64 UR6, c[0x0][0x208] ;  /* 0x0000820000067ab9 */ /* 0x000fe20000000a00 */
[----:B------:R-:W0:Y:S01]  /*137f0*/  SHFL.IDX PT, R2, R0, RZ, 0x181f ;  /* 0x00181fff00027589 */ /* 0x000e2200000e0000 */
[----:B------:R-:W-:Y:S02]  /*13800*/  IMAD R7, R7, UR4, RZ ;  /* 0x0000000407077c24 */ /* 0x000fe4000f8e02ff */
[----:B------:R-:W-:Y:S01]  /*13810*/  IMAD R8, R8, 0x80, R27 ;  /* 0x0000008008087824 */ /* 0x000fe200078e021b */
[----:B------:R-:W-:Y:S03]  /*13820*/  SHFL.IDX PT, R5, R6, 0x1, 0x181f ;  /* 0x00381f0006057f89 */ /* 0x000fe600000e0000 */
[C---:B------:R-:W-:Y:S01]  /*13830*/  VIADD R10, R8.reuse, 0x10 ;  /* 0x00000010080a7836 */ /* 0x040fe20000000000 */
[----:B------:R-:W-:Y:S01]  /*13840*/  ISETP.GE.AND P0, PT, R8, R7, PT ;  /* 0x000000070800720c */ /* 0x000fe20003f06270 */
[----:B------:R-:W1:Y:S04]  /*13850*/  SHFL.IDX PT, R4, R0, 0x1, 0x181f ;  /* 0x00381f0000047f89 */ /* 0x000e6800000e0000 */
[----:B------:R-:W-:Y:S08]  /*13860*/  SHFL.IDX PT, R14, R0, 0x7, 0x181f ;  /* 0x00f81f00000e7f89 */ /* 0x000ff000000e0000 */
[----:B------:R-:W-:Y:S01]  /*13870*/  @!P0 LEA R9, R31, UR44, 0x1 ;  /* 0x0000002c1f098c11 */ /* 0x000fe2000f8e08ff */
[----:B0-----:R-:W-:-:S05]  /*13880*/  @!P0 IMAD.WIDE.U32 R2, R22, 0x2, R2 ;  /* 0x0000000216028825 */ /* 0x001fca00078e0002 */
[----:B------:R-:W-:Y:S04]  /*13890*/  @!P0 LDGSTS.E.BYPASS.LTC128B.128 [R9+0x14400], desc[UR6][R2.64], !P4 ;  /* 0x1440000002098fae */ /* 0x000fe8000e101d46 */
[----:B------:R-:W-:Y:S04]  /*138a0*/  @!P0 LDGSTS.E.BYPASS.LTC128B.128 [R9+0x18400], desc[UR6][R2.64+0x80], !P3 ;  /* 0x1840008002098fae */ /* 0x000fe8000d901d46 */
[----:B------:R-:W-:Y:S04]  /*138b0*/  @!P0 LDGSTS.E.BYPASS.LTC128B.128 [R9+0x1c400], desc[UR6][R2.64+0x100], !P2 ;  /* 0x1c40010002098fae */ /* 0x000fe8000d101d46 */
[----:B------:R0:W-:Y:S01]  /*138c0*/  @!P0 LDGSTS.E.BYPASS.LTC128B.128 [R9+0x20400], desc[UR6][R2.64+0x180], !P1 ;  /* 0x2040018002098fae */ /* 0x0001e2000c901d46 */
[----:B------:R-:W-:-:S02]  /*138d0*/  ISETP.GE.AND P0, PT, R10, R7, PT ;  /* 0x000000070a00720c */ /* 0x000fc40003f06270 */
[----:B------:R-:W-:Y:S01]  /*138e0*/  IADD3 R10, R8, 0x20, RZ ;  /* 0x00000020080a7810 */ /* 0x000fe20007ffe0ff */
        /* <DEDUP_REMOVED lines=56> */
.L_x_2316:
[----:B------:R-:W-:Y:S01]  /*13c70*/  VIADD R8, R8, 0x70 ;  /* 0x0000007008087836 */ /* 0x000fe20000000000 */
[----:B------:R-:W-:Y:S01]  /*13c80*/  BSSY B0, `(.L_x_2251) ;  /* 0x000000f000007945 */ /* 0x000fe20003800000 */
[----:B-1----:R-:W-:Y:S01]  /*13c90*/  MOV R2, R14 ;  /* 0x0000000e00027202 */ /* 0x002fe20000000f00 */
[----:B------:R-:W-:Y:S02]  /*13ca0*/  IMAD.MOV.U32 R3, RZ, RZ, R6 ;  /* 0x000000ffff037224 */ /* 0x000fe400078e0006 */
[----:B------:R-:W-:-:S13]  /*13cb0*/  ISETP.GE.AND P0, PT, R8, R7, PT ;  /* 0x000000070800720c */ /* 0x000fda0003f06270 */
        /* <DEDUP_REMOVED lines=11> */
.L_x_2252:
[----:B------:R-:W-:Y:S05]  /*13d70*/  BSYNC B0 ;  /* 0x0000000000007941 */ /* 0x000fea0003800000 */
.L_x_2251:
[----:B------:R-:W-:Y:S01]  /*13d80*/  NOP ;  /* 0x0000000000007918 */ /* 0x000fe20000000000 */
[----:B------:R-:W-:Y:S01]  /*13d90*/  SYNCS.ARRIVE.TRANS64.RED.A0T1 RZ, [UR44+0x38800], RZ ;  /* 0x038800ffffff79a7 */ /* 0x000fe2000820042c */
[----:B------:R-:W-:Y:S01]  /*13da0*/  IMAD.MOV.U32 R0, RZ, RZ, 0x1 ;  /* 0x00000001ff007424 */ /* 0x000fe200078e00ff */
[----:B------:R-:W-:Y:S01]  /*13db0*/  IADD3 R19, R19, -0x2, RZ ;  /* 0xfffffffe13137810 */ /* 0x000fe20007ffe0ff */
[----:B------:R-:W-:Y:S01]  /*13dc0*/  ARRIVES.LDGSTSBAR.64.TRANSCNT [UR44+0x38800] ;  /* 0x03880000ff0079b0 */ /* 0x000fe20008000aac */
[----:B------:R-:W-:Y:S02]  /*13dd0*/  IMAD.MOV.U32 R26, RZ, RZ, 0x1 ;  /* 0x00000001ff1a7424 */ /* 0x000fe400078e00ff */
[----:B------:R-:W-:Y:S01]  /*13de0*/  SHF.L.U32 R0, R0, 0x1f, RZ ;  /* 0x0000001f00007819 */ /* 0x000fe200000006ff */
[----:B------:R-:W-:Y:S01]  /*13df0*/  NOP ;  /* 0x0000000000007918 */ /* 0x000fe20000000000 */
[----:B------:R-:W-:Y:S02]  /*13e00*/  SYNCS.ARRIVE.TRANS64.A1T0 RZ, [UR44+0x38800], RZ ;  /* 0x038800ffffff79a7 */ /* 0x000fe4000810002c */
[----:B------:R-:W1:Y:S02]  /*13e10*/  SYNCS.PHASECHK.TRANS64.TRYWAIT P0, [UR44+0x38820], R0 ;  /* 0x03882000ff0075a7 */ /* 0x000e64000800016c */
[----:B-1----:R-:W-:Y:S05]  /*13e20*/  @!P0 BRA `(.L_x_2253) ;  /* 0x0000003000888947 */ /* 0x002fea0003800000 */
.L_x_2317:
[----:B------:R-:W-:Y:S01]  /*13e30*/  ISETP.GE.AND P0, PT, R19, UR48, PT ;  /* 0x0000003013007c0c */ /* 0x000fe2000bf06270 */
[----:B------:R-:W-:-:S12]  /*13e40*/  IMAD.MOV.U32 R21, RZ, RZ, RZ ;  /* 0x000000ffff157224 */ /* 0x000fd800078e00ff */
[----:B------:R-:W-:Y:S05]  /*13e50*/  @!P0 BRA `(.L_x_2254) ;  /* 0x0000001000888947 */ /* 0x000fea0003800000 */
[----:B0-----:R-:W0:Y:S01]  /*13e60*/  S2R R2, SR_TID.X ;  /* 0x0000000000027919 */ /* 0x001e220000002100 */
[----:B------:R-:W-:Y:S01]  /*13e70*/  UIADD3 UR4, UR42, 0x1, URZ ;  /* 0x000000012a047890 */ /* 0x000fe2000fffe03f */
[----:B------:R-:W-:Y:S01]  /*13e80*/  LOP3.LUT R0, RZ, UR41, RZ, 0x33, !PT ;  /* 0x00000029ff007c12 */ /* 0x000fe2000f8e33ff */
[----:B------:R-:W-:Y:S01]  /*13e90*/  ULOP3.LUT UR5, URZ, UR43, URZ, 0x33, !UPT ;  /* 0x0000002b3f057292 */ /* 0x000fe2000f8e333f */
[----:B------:R-:W-:Y:S01]  /*13ea0*/  BSSY B0, `(.L_x_2254) ;  /* 0x000011d000007945 */ /* 0x000fe20003800000 */
[----:B------:R-:W-:Y:S01]  /*13eb0*/  UIMAD UR4, UR4, UR38, URZ ;  /* 0x00000026040472a4 */ /* 0x000fe2000f8e023f */
[----:B------:R-:W-:-:S05]  /*13ec0*/  MOV R20, RZ ;  /* 0x000000ff00147202 */ /* 0x000fca0000000f00 */
[----:B------:R-:W-:Y:S01]  /*13ed0*/  LOP3.LUT R3, RZ, UR4, RZ, 0x33, !PT ;  /* 0x00000004ff037c12 */ /* 0x000fe2000f8e33ff */
[----:B------:R-:W-:Y:S02]  /*13ee0*/  ULDC UR4, c[0x0][0x2f4] ;  /* 0x0000bd0000047ab9 */ /* 0x000fe40000000800 */
[----:B------:R-:W-:Y:S02]  /*13ef0*/  ISETP.GE.AND P4, PT, R22, UR4, PT ;  /* 0x0000000416007c0c */ /* 0x000fe4000bf86270 */
[----:B------:R-:W-:Y:S02]  /*13f00*/  VIMNMX3 R0, R0, UR5, R3, !PT ;  /* 0x0000000500007c0f */ /* 0x000fe4000f800103 */
        /* <DEDUP_REMOVED lines=9> */
[----:B------:R-:W-:Y:S01]  /*13fa0*/  IADD3 R3, R23, -0xf0, RZ ;  /* 0xffffff1017037810 */ /* 0x000fe20007ffe0ff */
[----:B------:R-:W-:Y:S02]  /*13fb0*/  IMAD.MOV.U32 R23, RZ, RZ, 0x1 ;  /* 0x00000001ff177424 */ /* 0x000fe400078e00ff */
[C---:B------:R-:W-:Y:S02]  /*13fc0*/  IMAD R5, R0.reuse, 0x50, R5 ;  /* 0x0000005000057824 */ /* 0x040fe400078e0205 */
[----:B------:R-:W-:Y:S02]  /*13fd0*/  IMAD R10, R0, -0x50, R3 ;  /* 0xffffffb0000a7824 */ /* 0x000fe400078e0203 */
[----:B------:R-:W-:-:S07]  /*13fe0*/  VIADD R0, R5, 0xa0 ;  /* 0x000000a005007836 */ /* 0x000fce0000000000 */
.L_x_2267:
        /* <DEDUP_REMOVED lines=37> */
.L_x_2255:
[----:B------:R-:W-:Y:S01]  /*14240*/  LEA R19, R21, UR44, 0x3 ;  /* 0x0000002c15137c11 */ /* 0x000fe2000f8e18ff */
[----:B------:R-:W-:Y:S01]  /*14250*/  BSSY B1, `(.L_x_2256) ;  /* 0x0000004000017945 */ /* 0x000fe20003800000 */
[----:B------:R-:W-:-:S04]  /*14260*/  SHF.L.U32 R2, R26, 0x1f, RZ ;  /* 0x0000001f1a027819 */ /* 0x000fc800000006ff */
[----:B------:R-:W1:Y:S02]  /*14270*/  SYNCS.PHASECHK.TRANS64.TRYWAIT P0, [R19+URZ+0x38840], R2 ;  /* 0x03884002130075a7 */ /* 0x000e64000800017f */
[----:B-1----:R-:W-:Y:S05]  /*14280*/  @!P0 BRA `(.L_x_2257) ;  /* 0x0000002c00888947 */ /* 0x002fea0003800000 */
.L_x_2318:
[----:B------:R-:W-:Y:S05]  /*14290*/  BSYNC B1 ;  /* 0x0000000000017941 */ /* 0x000fea0003800000 */
.L_x_2256:
        /* <DEDUP_REMOVED lines=73> */
.L_x_2330:
        /* <DEDUP_REMOVED lines=18> */
.L_x_2259:
        /* <DEDUP_REMOVED lines=10> */
.L_x_2260:
[----:B------:R1:W-:Y:S01]  /*148f0*/  SYNCS.ARRIVE.TRANS64.A1T0 RZ, [R19+URZ+0x38830], RZ ;  /* 0x038830ff13ff79a7 */ /* 0x0003e2000810003f */
[----:B------:R-:W-:Y:S05]  /*14900*/  @!P6 BRA `(.L_x_2261) ;  /* 0x000000000004e947 */ /* 0x000fea0003800000 */
[----:B------:R-:W-:Y:S01]  /*14910*/  BPT.TRAP 0x1 ;  /* 0x000000040000795c */ /* 0x000fe20000300000 */
.L_x_2261:
[----:B0-----:R-:W-:Y:S01]  /*14920*/  SHF.L.U32 R3, R23, 0x1f, RZ ;  /* 0x0000001f17037819 */ /* 0x001fe200000006ff */
[----:B------:R-:W-:Y:S01]  /*14930*/  BSSY B1, `(.L_x_2262) ;  /* 0x0000004000017945 */ /* 0x000fe20003800000 */
[----:B------:R-:W-:-:S04]  /*14940*/  LEA R4, R20, UR44, 0x3 ;  /* 0x0000002c14047c11 */ /* 0x000fc8000f8e18ff */
[----:B------:R-:W0:Y:S02]  /*14950*/  SYNCS.PHASECHK.TRANS64.TRYWAIT P0, [R4+URZ+0x38860], R3 ;  /* 0x03886003040075a7 */ /* 0x000e24000800017f */
[----:B0-----:R-:W-:Y:S05]  /*14960*/  @!P0 BRA `(.L_x_2263) ;  /* 0x0000002c00b08947 */ /* 0x001fea0003800000 */
.L_x_2331:
[----:B------:R-:W-:Y:S05]  /*14970*/  BSYNC B1 ;  /* 0x0000000000017941 */ /* 0x000fea0003800000 */
.L_x_2262:
        /* <DEDUP_REMOVED lines=56> */
.L_x_2343:
        /* <DEDUP_REMOVED lines=26> */
.L_x_2265:
        /* <DEDUP_REMOVED lines=10> */
.L_x_2266:
        /* <DEDUP_REMOVED lines=20> */
.L_x_2254:
[----:B------:R-:W-:-:S13]  /*15080*/  LOP3.LUT P0, RZ, R16, 0x20, RZ, 0xc0, !PT ;  /* 0x0000002010ff7812 */ /* 0x000fda000780c0ff */
[----:B------:R-:W-:Y:S05]  /*15090*/  @!P0 BRA `(.L_x_2268) ;  /* 0x0000000000048947 */ /* 0x000fea0003800000 */
[----:B------:R-:W-:Y:S01]  /*150a0*/  BPT.TRAP 0x1 ;  /* 0x000000040000795c */ /* 0x000fe20000300000 */
.L_x_2268:
        /* <DEDUP_REMOVED lines=12> */
.L_x_2344:
[----:B------:R-:W-:Y:S05]  /*15170*/  BSYNC B0 ;  /* 0x0000000000007941 */ /* 0x000fea0003800000 */
.L_x_2269:
        /* <DEDUP_REMOVED lines=62> */
.L_x_2356:
        /* <DEDUP_REMOVED lines=17> */
.L_x_2272:
        /* <DEDUP_REMOVED lines=10> */
.L_x_2273:
[----:B------:R-:W-:Y:S01]  /*15710*/  VIADD R2, R21, 0x1 ;  /* 0x0000000115027836 */ /* 0x000fe20000000000 */
[----:B------:R1:W-:Y:S04]  /*15720*/  SYNCS.ARRIVE.TRANS64.A1T0 RZ, [R0+URZ+0x38850], RZ ;  /* 0x038850ff00ff79a7 */ /* 0x0003e8000810003f */
[----:B------:R-:W-:-:S04]  /*15730*/  ISETP.NE.AND P0, PT, R2, 0x2, PT ;  /* 0x000000020200780c */ /* 0x000fc80003f05270 */
[----:B------:R-:W-:Y:S02]  /*15740*/  SEL R3, RZ, 0x1, P0 ;  /* 0x00000001ff037807 */ /* 0x000fe40000000000 */
[----:B------:R-:W-:Y:S02]  /*15750*/  SEL R2, R2, RZ, P0 ;  /* 0x000000ff02027207 */ /* 0x000fe40000000000 */
[----:B-1----:R-:W-:-:S07]  /*15760*/  LOP3.LUT R0, R26, R3, RZ, 0x3c, !PT ;  /* 0x000000031a007212 */ /* 0x002fce00078e3cff */
.L_x_2237:
[----:B0-----:R-:W0:Y:S01]  /*15770*/  S2R R4, SR_CgaCtaId ;  /* 0x0000000000047919 */ /* 0x001e220000008800 */
[----:B------:R-:W-:Y:S02]  /*15780*/  MOV R3, 0x400 ;  /* 0x0000040000037802 */ /* 0x000fe40000000f00 */
[----:B------:R-:W-:Y:S02]  /*15790*/  SHF.L.U32 R6, R6, 0x1f, RZ ;  /* 0x0000001f06067819 */ /* 0x000fe400000006ff */
[----:B0-----:R-:W-:-:S04]  /*157a0*/  LEA R7, R4, R3, 0x18 ;  /* 0x0000000304077211 */ /* 0x001fc800078ec0ff */
[----:B------:R-:W0:Y:S02]  /*157b0*/  SYNCS.PHASECHK.TRANS64.TRYWAIT P0, [R7+URZ+0x38820], R6 ;  /* 0x03882006070075a7 */ /* 0x000e24000800017f */
[----:B0-----:R-:W-:Y:S05]  /*157c0*/  @!P0 BRA `(.L_x_2274) ;  /* 0x0000002c00fc8947 */ /* 0x001fea0003800000 */
.L_x_2357:
[----:B------:R-:W-:-:S03]  /*157d0*/  UMOV UR4, 0xffffffff ;  /* 0xffffffff00047882 */ /* 0x000fc60000000000 */
[----:B------:R-:W-:Y:S05]  /*157e0*/  BRA.DIV UR4, `(.L_x_2275) ;  /* 0x0000003204087947 */ /* 0x000fea000b800000 */
[----:B------:R-:W1:Y:S02]  /*157f0*/  S2R R3, SR_TID.X ;  /* 0x0000000000037919 */ /* 0x000e640000002100 */
[----:B-1----:R-:W-:-:S04]  /*15800*/  SHF.R.U32.HI R3, RZ, 0x5, R3 ;  /* 0x00000005ff037819 */ /* 0x002fc80000011603 */
[----:B------:R-:W-:-:S05]  /*15810*/  LOP3.LUT R3, R3, 0x3, RZ, 0xc0, !PT ;  /* 0x0000000303037812 */ /* 0x000fca00078ec0ff */
[----:B------:R1:W2:Y:S02]  /*15820*/  SHFL.IDX PT, R14, R3, RZ, 0x1f ;  /* 0x00001fff030e7589 */ /* 0x0002a400000e0000 */
.L_x_2360:
[----:B--2---:R-:W-:-:S13]  /*15830*/  ISETP.NE.AND P0, PT, R14, RZ, PT ;  /* 0x000000ff0e00720c */ /* 0x004fda0003f05270 */
[----:B------:R-:W-:Y:S05]  /*15840*/  @P0 BRA `(.L_x_2193) ;  /* 0x0000000000900947 */ /* 0x000fea0003800000 */
[----:B------:R-:W-:-:S03]  /*15850*/  UMOV UR4, 0xffffffff ;  /* 0xffffffff00047882 */ /* 0x000fc60000000000 */
[----:B------:R-:W-:Y:S05]  /*15860*/  BRA.DIV UR4, `(.L_x_2276) ;  /* 0x00000032041c7947 */ /* 0x000fea000b800000 */
[----:B------:R-:W-:-:S13]  /*15870*/  ELECT P6, URZ, PT ;  /* 0x00000000003f782f */ /* 0x000fda00038c0000 */
.L_x_2363:
        /* <DEDUP_REMOVED lines=8> */
.L_x_2277:
[C---:B------:R-:W-:Y:S01]  /*15900*/  LEA R5, R2.reuse, R7, 0x3 ;  /* 0x0000000702057211 */ /* 0x040fe200078e18ff */
[----:B------:R-:W-:Y:S01]  /*15910*/  VIADD R2, R2, 0x1 ;  /* 0x0000000102027836 */ /* 0x000fe20000000000 */
[----:B------:R-:W-:-:S04]  /*15920*/  SHF.L.U32 R4, R0, 0x1f, RZ ;  /* 0x0000001f00047819 */ /* 0x000fc800000006ff */
[----:B------:R-:W1:Y:S01]  /*15930*/  SYNCS.PHASECHK.TRANS64.TRYWAIT P1, [R5+URZ+0x38840], R4 ;  /* 0x03884004050075a7 */ /* 0x000e62000802017f */
[----:B------:R-:W-:-:S04]  /*15940*/  ISETP.NE.AND P2, PT, R2, 0x2, PT ;  /* 0x000000020200780c */ /* 0x000fc80003f45270 */
[----:B------:R-:W-:Y:S01]  /*15950*/  SEL R3, RZ, 0x1, P2 ;  /* 0x00000001ff037807 */ /* 0x000fe20001000000 */
[----:B-1----:R-:W-:Y:S08]  /*15960*/  @!P1 BRA `(.L_x_2278) ;  /* 0x0000002c00fc9947 */ /* 0x002ff00003800000 */
.L_x_2364:
[----:B------:R-:W-:Y:S02]  /*15970*/  SEL R2, R2, RZ, P2 ;  /* 0x000000ff02027207 */ /* 0x000fe40001000000 */
[----:B------:R-:W-:Y:S01]  /*15980*/  LOP3.LUT R0, R0, R3, RZ, 0x3c, !PT ;  /* 0x0000000300007212 */ /* 0x000fe200078e3cff */
[----:B------:R-:W-:Y:S06]  /*15990*/  @!P0 BRA `(.L_x_2279) ;  /* 0x0000000000048947 */ /* 0x000fec0003800000 */
[----:B------:R-:W-:Y:S01]  /*159a0*/  BPT.TRAP 0x1 ;  /* 0x000000040000795c */ /* 0x000fe20000300000 */
.L_x_2279:
[----:B------:R-:W-:Y:S01]  /*159b0*/  IMAD R3, R2, 0x8, R7 ;  /* 0x0000000802037824 */ /* 0x000fe200078e0207 */
[----:B------:R-:W-:-:S04]  /*159c0*/  SHF.L.U32 R0, R0, 0x1f, RZ ;  /* 0x0000001f00007819 */ /* 0x000fc800000006ff */
[----:B------:R-:W2:Y:S02]  /*159d0*/  SYNCS.PHASECHK.TRANS64.TRYWAIT P1, [R3+URZ+0x38840], R0 ;  /* 0x03884000030075a7 */ /* 0x000ea4000802017f */
[----:B--2---:R-:W-:Y:S05]  /*159e0*/  @!P1 BRA `(.L_x_2280) ;  /* 0x0000002c00f09947 */ /* 0x004fea0003800000 */
.L_x_2365:
[----:B------:R-:W-:Y:S05]  /*159f0*/  @!P0 BRA `(.L_x_2281) ;  /* 0x0000000000048947 */ /* 0x000fea0003800000 */
[----:B------:R-:W-:Y:S01]  /*15a00*/  BPT.TRAP 0x1 ;  /* 0x000000040000795c */ /* 0x000fe20000300000 */
.L_x_2281:
[----:B------:R-:W3:Y:S02]  /*15a10*/  SYNCS.PHASECHK.TRANS64.TRYWAIT P1, [R5+URZ+0x38860], R4 ;  /* 0x03886004050075a7 */ /* 0x000ee4000802017f */
[----:B---3--:R-:W-:Y:S05]  /*15a20*/  @!P1 BRA `(.L_x_2282) ;  /* 0x0000002c00f49947 */ /* 0x008fea0003800000 */
.L_x_2366:
[----:B------:R-:W-:Y:S05]  /*15a30*/  @!P0 BRA `(.L_x_2283) ;  /* 0x0000000000048947 */ /* 0x000fea0003800000 */
[----:B------:R-:W-:Y:S01]  /*15a40*/  BPT.TRAP 0x1 ;  /* 0x000000040000795c */ /* 0x000fe20000300000 */
.L_x_2283:
[----:B----4-:R4:W0:Y:S02]  /*15a50*/  SYNCS.PHASECHK.TRANS64.TRYWAIT P0, [R3+URZ+0x38860], R0 ;  /* 0x03886000030075a7 */ /* 0x010824000800017f */
[----:B0-----:R-:W-:Y:S05]  /*15a60*/  @!P0 NANOSLEEP.SYNCS 0x989680 ;  /* 0x009896800000895d */ /* 0x001fea0003900000 */
[----:B------:R-:W0:Y:S02]  /*15a70*/  @!P0 SYNCS.PHASECHK.TRANS64 P0, [R3+URZ+0x38860], R0 ;  /* 0x03886000030085a7 */ /* 0x000e24000800007f */
[----:B0-----:R-:W-:Y:S05]  /*15a80*/  @!P0 BRA `(.L_x_2283) ;  /* 0xfffffffc00f08947 */ /* 0x001fea000383ffff */
.L_x_2193:
[----:B------:R-:W-:Y:S05]  /*15a90*/  BSYNC B6 ;  /* 0x0000000000067941 */ /* 0x000fea0003800000 */
.L_x_2190:
[----:B------:R-:W-:Y:S05]  /*15aa0*/  EXIT ;  /* 0x000000000000794d */ /* 0x000fea0003800000 */
.L_x_2197:
[----:B------:R-:W-:-:S13]  /*15ab0*/  R2UR UR4, R16 ;  /* 0x00000000100472ca */ /* 0x000fda00000e0000 */
[----:B0-----:R-:W-:-:S04]  /*15ac0*/  MOV R3, UR4 ;  /* 0x0000000400037c02 */ /* 0x001fc80008000f00 */
[----:B------:R0:W1:Y:S03]  /*15ad0*/  SYNCS.PHASECHK.TRANS64.TRYWAIT P0, [R3+URZ+0x38800], R0 ;  /* 0x03880000030075a7 */ /* 0x000066000800017f */
[----:B-1----:R-:W-:Y:S05]  /*15ae0*/  @!P0 NANOSLEEP.SYNCS 0x989680 ;  /* 0x009896800000895d */ /* 0x002fea0003900000 */
[----:B------:R-:W1:Y:S02]  /*15af0*/  @!P0 SYNCS.PHASECHK.TRANS64 P0, [R3+URZ+0x38800], R0 ;  /* 0x03880000030085a7 */ /* 0x000e64000800007f */
[----:B-1----:R-:W-:Y:S05]  /*15b00*/  @!P0 BRA `(.L_x_2197) ;  /* 0xfffffffc00e88947 */ /* 0x002fea000383ffff */
[----:B------:R-:W-:Y:S05]  /*15b10*/  BRA `(.L_x_2284) ;  /* 0xfffffeb800b47947 */ /* 0x000fea000383ffff */
.L_x_2201:
[----:B------:R-:W-:-:S13]  /*15b20*/  R2UR UR4, R16 ;  /* 0x00000000100472ca */ /* 0x000fda00000e0000 */
[----:B0-----:R-:W-:-:S04]  /*15b30*/  IMAD.U32 R3, RZ, RZ, UR4 ;  /* 0x00000004ff037e24 */ /* 0x001fc8000f8e00ff */
[----:B------:R0:W2:Y:S03]  /*15b40*/  SYNCS.PHASECHK.TRANS64.TRYWAIT P1, [R3+URZ+0x38830], R0 ;  /* 0x03883000030075a7 */ /* 0x0000a6000802017f */
[----:B--2---:R-:W-:Y:S05]  /*15b50*/  @!P1 NANOSLEEP.SYNCS 0x989680 ;  /* 0x009896800000995d */ /* 0x004fea0003900000 */
[----:B------:R-:W2:Y:S02]  /*15b60*/  @!P1 SYNCS.PHASECHK.TRANS64 P1, [R3+URZ+0x38830], R0 ;  /* 0x03883000030095a7 */ /* 0x000ea4000802007f */
[----:B--2---:R-:W-:Y:S05]  /*15b70*/  @!P1 BRA `(.L_x_2201) ;  /* 0xfffffffc00e89947 */ /* 0x004fea000383ffff */
[----:B------:R-:W-:Y:S05]  /*15b80*/  BRA `(.L_x_2200) ;  /* 0xfffffeb800dc7947 */ /* 0x000fea000383ffff */
.L_x_2207:
[----:B------:R-:W-:-:S13]  /*15b90*/  R2UR UR6, R214 ;  /* 0x00000000d60672ca */ /* 0x000fda00000e0000 */
[----:B-1----:R-:W-:-:S04]  /*15ba0*/  IMAD.U32 R6, RZ, RZ, UR6 ;  /* 0x00000006ff067e24 */ /* 0x002fc8000f8e00ff */
[----:B------:R1:W2:Y:S03]  /*15bb0*/  SYNCS.PHASECHK.TRANS64.TRYWAIT P1, [R6+URZ+0x38830], R3 ;  /* 0x03883003060075a7 */ /* 0x0002a6000802017f */
[----:B--2---:R-:W-:Y:S05]  /*15bc0*/  @!P1 NANOSLEEP.SYNCS 0x989680 ;  /* 0x009896800000995d */ /* 0x004fea0003900000 */
[----:B------:R-:W2:Y:S02]  /*15bd0*/  @!P1 SYNCS.PHASECHK.TRANS64 P1, [R6+URZ+0x38830], R3 ;  /* 0x03883003060095a7 */ /* 0x000ea4000802007f */
[----:B--2---:R-:W-:Y:S05]  /*15be0*/  @!P1 BRA `(.L_x_2207) ;  /* 0xfffffffc00e89947 */ /* 0x004fea000383ffff */
[----:B------:R-:W-:Y:S05]  /*15bf0*/  BRA `(.L_x_2206) ;  /* 0xfffffefc00d47947 */ /* 0x000fea000383ffff */
.L_x_2211:
[----:B-1----:R-:W-:-:S04]  /*15c00*/  MOV R3, UR10 ;  /* 0x0000000a00037c02 */ /* 0x002fc80008000f00 */
[----:B------:R1:W2:Y:S03]  /*15c10*/  SYNCS.PHASECHK.TRANS64.TRYWAIT P1, [R3+URZ+0x38850], R0 ;  /* 0x03885000030075a7 */ /* 0x0002a6000802017f */
[----:B--2---:R-:W-:Y:S05]  /*15c20*/  @!P1 NANOSLEEP.SYNCS 0x989680 ;  /* 0x009896800000995d */ /* 0x004fea0003900000 */
[----:B------:R-:W2:Y:S02]  /*15c30*/  @!P1 SYNCS.PHASECHK.TRANS64 P1, [R3+URZ+0x38850], R0 ;  /* 0x03885000030095a7 */ /* 0x000ea4000802007f */
[----:B--2---:R-:W-:Y:S05]  /*15c40*/  @!P1 BRA `(.L_x_2211) ;  /* 0xfffffffc00ec9947 */ /* 0x004fea000383ffff */
[----:B------:R-:W-:Y:S05]  /*15c50*/  BRA `(.L_x_2210) ;  /* 0xffffff2400ec7947 */ /* 0x000fea000383ffff */
.L_x_2219:
[----:B------:R-:W-:-:S13]  /*15c60*/  R2UR UR6, R213 ;  /* 0x00000000d50672ca */ /* 0x000fda00000e0000 */
[----:B-1----:R-:W-:-:S04]  /*15c70*/  IMAD.U32 R6, RZ, RZ, UR6 ;  /* 0x00000006ff067e24 */ /* 0x002fc8000f8e00ff */
[----:B------:R1:W2:Y:S03]  /*15c80*/  SYNCS.PHASECHK.TRANS64.TRYWAIT P1, [R6+URZ+0x38830], R3 ;  /* 0x03883003060075a7 */ /* 0x0002a6000802017f */
[----:B--2---:R-:W-:Y:S05]  /*15c90*/  @!P1 NANOSLEEP.SYNCS 0x989680 ;  /* 0x009896800000995d */ /* 0x004fea0003900000 */
[----:B------:R-:W2:Y:S02]  /*15ca0*/  @!P1 SYNCS.PHASECHK.TRANS64 P1, [R6+URZ+0x38830], R3 ;  /* 0x03883003060095a7 */ /* 0x000ea4000802007f */
[----:B--2---:R-:W-:Y:S05]  /*15cb0*/  @!P1 BRA `(.L_x_2219) ;  /* 0xfffffffc00e89947 */ /* 0x004fea000383ffff */
[----:B------:R-:W-:Y:S05]  /*15cc0*/  BRA `(.L_x_2218) ;  /* 0xffffff4400587947 */ /* 0x000fea000383ffff */
.L_x_2223:
[----:B-1----:R-:W-:-:S04]  /*15cd0*/  IMAD.U32 R3, RZ, RZ, UR14 ;  /* 0x0000000eff037e24 */ /* 0x002fc8000f8e00ff */
[----:B------:R1:W2:Y:S03]  /*15ce0*/  SYNCS.PHASECHK.TRANS64.TRYWAIT P1, [R3+URZ+0x38850], R0 ;  /* 0x03885000030075a7 */ /* 0x0002a6000802017f */
[----:B--2---:R-:W-:Y:S05]  /*15cf0*/  @!P1 NANOSLEEP.SYNCS 0x989680 ;  /* 0x009896800000995d */ /* 0x004fea0003900000 */
[----:B------:R-:W2:Y:S02]  /*15d00*/  @!P1 SYNCS.PHASECHK.TRANS64 P1, [R3+URZ+0x38850], R0 ;  /* 0x03885000030095a7 */ /* 0x000ea4000802007f */
[----:B--2---:R-:W-:Y:S05]  /*15d10*/  @!P1 BRA `(.L_x_2223) ;  /* 0xfffffffc00ec9947 */ /* 0x004fea000383ffff */
[----:B------:R-:W-:Y:S05]  /*15d20*/  BRA `(.L_x_2222) ;  /* 0xffffff6c00987947 */ /* 0x000fea000383ffff */
.L_x_2230:
[----:B-1----:R-:W-:-:S04]  /*15d30*/  MOV R5, UR5 ;  /* 0x0000000500057c02 */ /* 0x002fc80008000f00 */
[----:B------:R1:W2:Y:S03]  /*15d40*/  SYNCS.PHASECHK.TRANS64.TRYWAIT P1, [R5+URZ+0x38850], R0 ;  /* 0x03885000050075a7 */ /* 0x0002a6000802017f */
[----:B--2---:R-:W-:Y:S05]  /*15d50*/  @!P1 NANOSLEEP.SYNCS 0x989680 ;  /* 0x009896800000995d */ /* 0x004fea0003900000 */
[----:B------:R-:W2:Y:S02]  /*15d60*/  @!P1 SYNCS.PHASECHK.TRANS64 P1, [R5+URZ+0x38850], R0 ;  /* 0x03885000050095a7 */ /* 0x000ea4000802007f */
[----:B--2---:R-:W-:Y:S05]  /*15d70*/  @!P1 BRA `(.L_x_2230) ;  /* 0xfffffffc00ec9947 */ /* 0x004fea000383ffff */
[----:B------:R-:W-:Y:S05]  /*15d80*/  BRA `(.L_x_2229) ;  /* 0xffffff8800fc7947 */ /* 0x000fea000383ffff */
.L_x_2242:
[----:B------:R-:W-:Y:S01]  /*15d90*/  IMAD.MOV.U32 R13, RZ, RZ, R27 ;  /* 0x000000ffff0d7224 */ /* 0x000fe200078e001b */
[----:B------:R-:W-:Y:S01]  /*15da0*/  MOV R11, 0x1f ;  /* 0x0000001f000b7802 */ /* 0x000fe20000000f00 */
[----:B------:R-:W-:Y:S02]  /*15db0*/  IMAD.MOV.U32 R12, RZ, RZ, RZ ;  /* 0x000000ffff0c7224 */ /* 0x000fe400078e00ff */
[----:B------:R-:W-:-:S07]  /*15dc0*/  IMAD.MOV.U32 R15, RZ, RZ, -0x1 ;  /* 0xffffffffff0f7424 */ /* 0x000fce00078e00ff */
[----:B-----5:R-:W-:Y:S05]  /*15dd0*/  WARPSYNC.COLLECTIVE R15, `(.L_x_2285) ;  /* 0x000000000f087348 */ /* 0x020fea0003c00000 */
[----:B------:R0:W1:Y:S02]  /*15de0*/  SHFL.IDX P6, R14, R13, R12, R11 ;  /* 0x0000000c0d0e7389 */ /* 0x00006400000c000b */
[----:B01---5:R-:W-:Y:S01]  /*15df0*/  ENDCOLLECTIVE ;  /* 0x000000000000791b */ /* 0x023fe20003800000 */
.L_x_2285:
[----:B------:R-:W-:Y:S05]  /*15e00*/  BRA `(.L_x_2286) ;  /* 0xffffffc800f47947 */ /* 0x000fea000383ffff */
.L_x_2244:
[----:B0-----:R-:W-:-:S04]  /*15e10*/  IMAD.U32 R3, RZ, RZ, UR44 ;  /* 0x0000002cff037e24 */ /* 0x001fc8000f8e00ff */
[----:B------:R0:W1:Y:S03]  /*15e20*/  SYNCS.PHASECHK.TRANS64.TRYWAIT P0, [R3+URZ+0x38840], R2 ;  /* 0x03884002030075a7 */ /* 0x000066000800017f */
[----:B-1----:R-:W-:Y:S05]  /*15e30*/  @!P0 NANOSLEEP.SYNCS 0x989680 ;  /* 0x009896800000895d */ /* 0x002fea0003900000 */
[----:B------:R-:W1:Y:S02]  /*15e40*/  @!P0 SYNCS.PHASECHK.TRANS64 P0, [R3+URZ+0x38840], R2 ;  /* 0x03884002030085a7 */ /* 0x000e64000800007f */
[----:B-1----:R-:W-:Y:S05]  /*15e50*/  @!P0 BRA `(.L_x_2244) ;  /* 0xfffffffc00ec8947 */ /* 0x002fea000383ffff */
[----:B------:R-:W-:Y:S05]  /*15e60*/  BRA `(.L_x_2287) ;  /* 0xffffffcc00847947 */ /* 0x000fea000383ffff */
.L_x_2245:
        /* <DEDUP_REMOVED lines=8> */
.L_x_2289:
[----:B------:R-:W-:Y:S05]  /*15ef0*/  BSYNC B0 ;  /* 0x0000000000007941 */ /* 0x000fea0003800000 */
.L_x_2288:
[----:B------:R-:W-:Y:S01]  /*15f00*/  IMAD.MOV.U32 R13, RZ, RZ, R0 ;  /* 0x000000ffff0d7224 */ /* 0x000fe200078e0000 */
[----:B------:R-:W-:Y:S01]  /*15f10*/  MOV R12, RZ ;  /* 0x000000ff000c7202 */ /* 0x000fe20000000f00 */
[----:B------:R-:W-:Y:S01]  /*15f20*/  IMAD.MOV.U32 R11, RZ, RZ, 0x181f ;  /* 0x0000181fff0b7424 */ /* 0x000fe200078e00ff */
[C---:B------:R-:W-:Y:S01]  /*15f30*/  LOP3.LUT P4, RZ, R16.reuse, 0x10, RZ, 0xc0, !PT ;  /* 0x0000001010ff7812 */ /* 0x040fe2000788c0ff */
[----:B------:R-:W-:Y:S01]  /*15f40*/  IMAD.MOV.U32 R15, RZ, RZ, -0x1 ;  /* 0xffffffffff0f7424 */ /* 0x000fe200078e00ff */
[C---:B------:R-:W-:Y:S01]  /*15f50*/  LOP3.LUT P3, RZ, R16.reuse, 0x8, RZ, 0xc0, !PT ;  /* 0x0000000810ff7812 */ /* 0x040fe2000786c0ff */
[----:B------:R-:W-:Y:S01]  /*15f60*/  IMAD.MOV.U32 R5, RZ, RZ, R14 ;  /* 0x000000ffff057224 */ /* 0x000fe200078e000e */
[----:B------:R-:W-:-:S13]  /*15f70*/  LOP3.LUT P2, RZ, R16, 0x4, RZ, 0xc0, !PT ;  /* 0x0000000410ff7812 */ /* 0x000fda000784c0ff */
[----:B------:R-:W-:Y:S05]  /*15f80*/  WARPSYNC.COLLECTIVE R15, `(.L_x_2290) ;  /* 0x000000000f087348 */ /* 0x000fea0003c00000 */
[----:B------:R0:W1:Y:S02]  /*15f90*/  SHFL.IDX P6, R14, R13, R12, R11 ;  /* 0x0000000c0d0e7389 */ /* 0x00006400000c000b */
[----:B01----:R-:W-:Y:S01]  /*15fa0*/  ENDCOLLECTIVE ;  /* 0x000000000000791b */ /* 0x003fe20003800000 */
.L_x_2290:
[----:B------:R-:W-:Y:S01]  /*15fb0*/  LOP3.LUT P1, RZ, R16, 0x2, RZ, 0xc0, !PT ;  /* 0x0000000210ff7812 */ /* 0x000fe2000782c0ff */
[----:B------:R-:W-:Y:S01]  /*15fc0*/  ULDC.64 UR4, c[0x0][0x208] ;  /* 0x0000820000047ab9 */ /* 0x000fe20000000a00 */
[----:B------:R-:W-:Y:S01]  /*15fd0*/  @P0 LEA R9, R31, UR44, 0x1 ;  /* 0x0000002c1f090c11 */ /* 0x000fe2000f8e08ff */
        /* <DEDUP_REMOVED lines=15> */
.L_x_2291:
[----:B------:R-:W-:Y:S01]  /*160d0*/  @P0 LEA R21, R31, UR44, 0x1 ;  /* 0x0000002c1f150c11 */ /* 0x000fe2000f8e08ff */
[----:B------:R-:W-:Y:S01]  /*160e0*/  IMAD.MOV.U32 R13, RZ, RZ, R0 ;  /* 0x000000ffff0d7224 */ /* 0x000fe200078e0000 */
[----:B------:R-:W-:-:S07]  /*160f0*/  MOV R3, R14 ;  /* 0x0000000e00037202 */ /* 0x000fce0000000f00 */
[----:B------:R-:W-:Y:S05]  /*16100*/  WARPSYNC.COLLECTIVE R15, `(.L_x_2292) ;  /* 0x000000000f087348 */ /* 0x000fea0003c00000 */
[----:B------:R0:W1:Y:S02]  /*16110*/  SHFL.IDX P6, R14, R13, R12, R11 ;  /* 0x0000000c0d0e7389 */ /* 0x00006400000c000b */
[----:B01----:R-:W-:Y:S01]  /*16120*/  ENDCOLLECTIVE ;  /* 0x000000000000791b */ /* 0x003fe20003800000 */
.L_x_2292:
        /* <DEDUP_REMOVED lines=16> */
.L_x_2293:
[----:B------:R-:W-:Y:S02]  /*16230*/  @P0 LEA R9, R31, UR44, 0x1 ;  /* 0x0000002c1f090c11 */ /* 0x000fe4000f8e08ff */
[----:B------:R-:W-:Y:S01]  /*16240*/  MOV R13, R0 ;  /* 0x00000000000d7202 */ /* 0x000fe20000000f00 */
[----:B------:R-:W-:-:S07]  /*16250*/  IMAD.MOV.U32 R5, RZ, RZ, R14 ;  /* 0x000000ffff057224 */ /* 0x000fce00078e000e */
[----:B------:R-:W-:Y:S05]  /*16260*/  WARPSYNC.COLLECTIVE R15, `(.L_x_2294) ;  /* 0x000000000f087348 */ /* 0x000fea0003c00000 */
[----:B------:R0:W1:Y:S02]  /*16270*/  SHFL.IDX P6, R14, R13, R12, R11 ;  /* 0x0000000c0d0e7389 */ /* 0x00006400000c000b */
[----:B01----:R-:W-:Y:S01]  /*16280*/  ENDCOLLECTIVE ;  /* 0x000000000000791b */ /* 0x003fe20003800000 */
.L_x_2294:
        /* <DEDUP_REMOVED lines=16> */
.L_x_2295:
[----:B------:R-:W-:Y:S01]  /*16390*/  @P0 LEA R21, R31, UR44, 0x1 ;  /* 0x0000002c1f150c11 */ /* 0x000fe2000f8e08ff */
[----:B------:R-:W-:Y:S02]  /*163a0*/  IMAD.MOV.U32 R13, RZ, RZ, R0 ;  /* 0x000000ffff0d7224 */ /* 0x000fe400078e0000 */
[----:B------:R-:W-:-:S07]  /*163b0*/  IMAD.MOV.U32 R3, RZ, RZ, R14 ;  /* 0x000000ffff037224 */ /* 0x000fce00078e000e */
[----:B------:R-:W-:Y:S05]  /*163c0*/  WARPSYNC.COLLECTIVE R15, `(.L_x_2296) ;  /* 0x000000000f087348 */ /* 0x000fea0003c00000 */
[----:B------:R0:W1:Y:S02]  /*163d0*/  SHFL.IDX P6, R14, R13, R12, R11 ;  /* 0x0000000c0d0e7389 */ /* 0x00006400000c000b */
[----:B01----:R-:W-:Y:S01]  /*163e0*/  ENDCOLLECTIVE ;  /* 0x000000000000791b */ /* 0x003fe20003800000 */
.L_x_2296:
        /* <DEDUP_REMOVED lines=15> */
.L_x_2297:
[----:B------:R-:W-:Y:S01]  /*164e0*/  IMAD.MOV.U32 R13, RZ, RZ, R0 ;  /* 0x000000ffff0d7224 */ /* 0x000fe200078e0000 */
[----:B------:R-:W-:-:S07]  /*164f0*/  MOV R4, R14 ;  /* 0x0000000e00047202 */ /* 0x000fce0000000f00 */
[----:B------:R-:W-:Y:S05]  /*16500*/  WARPSYNC.COLLECTIVE R15, `(.L_x_2298) ;  /* 0x000000000f087348 */ /* 0x000fea0003c00000 */
[----:B------:R0:W1:Y:S02]  /*16510*/  SHFL.IDX P6, R14, R13, R12, R11 ;  /* 0x0000000c0d0e7389 */ /* 0x00006400000c000b */
[----:B01----:R-:W-:Y:S01]  /*16520*/  ENDCOLLECTIVE ;  /* 0x000000000000791b */ /* 0x003fe20003800000 */
.L_x_2298:
[----:B------:R-:W-:Y:S05]  /*16530*/  BRA `(.L_x_2299) ;  /* 0xffffffc800f87947 */ /* 0x000fea000383ffff */
.L_x_2250:
[----:B------:R-:W-:Y:S01]  /*16540*/  IMAD.MOV.U32 R13, RZ, RZ, R6 ;  /* 0x000000ffff0d7224 */ /* 0x000fe200078e0006 */
[----:B------:R-:W-:Y:S01]  /*16550*/  MOV R12, RZ ;  /* 0x000000ff000c7202 */ /* 0x000fe20000000f00 */
[----:B------:R-:W-:Y:S01]  /*16560*/  IMAD.MOV.U32 R11, RZ, RZ, 0x181f ;  /* 0x0000181fff0b7424 */ /* 0x000fe200078e00ff */
[----:B------:R-:W-:Y:S01]  /*16570*/  MOV R8, UR46 ;  /* 0x0000002e00087c02 */ /* 0x000fe20008000f00 */
[----:B------:R-:W-:-:S04]  /*16580*/  IMAD.MOV.U32 R15, RZ, RZ, -0x1 ;  /* 0xffffffffff0f7424 */ /* 0x000fc800078e00ff */
[----:B------:R-:W-:-:S07]  /*16590*/  IMAD R8, R8, 0x80, R27 ;  /* 0x0000008008087824 */ /* 0x000fce00078e021b */
[----:B------:R-:W-:Y:S05]  /*165a0*/  WARPSYNC.COLLECTIVE R15, `(.L_x_2300) ;  /* 0x000000000f087348 */ /* 0x000fea0003c00000 */
[----:B------:R0:W1:Y:S02]  /*165b0*/  SHFL.IDX P6, R14, R13, R12, R11 ;  /* 0x0000000c0d0e7389 */ /* 0x00006400000c000b */
[----:B01----:R-:W-:Y:S01]  /*165c0*/  ENDCOLLECTIVE ;  /* 0x000000000000791b */ /* 0x003fe20003800000 */
.L_x_2300:
[----:B------:R-:W-:Y:S02]  /*165d0*/  VIADD R4, R8, 0x10 ;  /* 0x0000001008047836 */ /* 0x000fe40000000000 */
[----:B------:R-:W-:Y:S01]  /*165e0*/  IMAD.MOV.U32 R13, RZ, RZ, R0 ;  /* 0x000000ffff0d7224 */ /* 0x000fe200078e0000 */
[----:B------:R-:W-:-:S07]  /*165f0*/  MOV R3, R14 ;  /* 0x0000000e00037202 */ /* 0x000fce0000000f00 */
[----:B------:R-:W-:Y:S05]  /*16600*/  WARPSYNC.COLLECTIVE R15, `(.L_x_2301) ;  /* 0x000000000f087348 */ /* 0x000fea0003c00000 */
[----:B------:R0:W1:Y:S02]  /*16610*/  SHFL.IDX P6, R14, R13, R12, R11 ;  /* 0x0000000c0d0e7389 */ /* 0x00006400000c000b */
[----:B01----:R-:W-:Y:S01]  /*16620*/  ENDCOLLECTIVE ;  /* 0x000000000000791b */ /* 0x003fe20003800000 */
.L_x_2301:
[----:B------:R-:W-:Y:S01]  /*16630*/  ULDC UR4, c[0x0][0x288] ;  /* 0x0000a20000047ab9 */ /* 0x000fe20000000800 */
[----:B------:R-:W-:Y:S01]  /*16640*/  ULDC.64 UR6, c[0x0][0x208] ;  /* 0x0000820000067ab9 */ /* 0x000fe20000000a00 */
[----:B------:R-:W-:-:S05]  /*16650*/  IMAD R7, R7, UR4, RZ ;  /* 0x0000000407077c24 */ /* 0x000fca000f8e02ff */
[----:B------:R-:W-:Y:S02]  /*16660*/  ISETP.GE.AND P0, PT, R8, R7, PT ;  /* 0x000000070800720c */ /* 0x000fe40003f06270 */
[----:B------:R-:W-:Y:S01]  /*16670*/  MOV R13, R6 ;  /* 0x00000006000d7202 */ /* 0x000fe20000000f00 */
[----:B------:R-:W-:-:S10]  /*16680*/  IMAD.MOV.U32 R12, RZ, RZ, 0x1 ;  /* 0x00000001ff0c7424 */ /* 0x000fd400078e00ff */
[----:B------:R-:W-:Y:S01]  /*16690*/  @!P0 LEA R9, R31, UR44, 0x1 ;  /* 0x0000002c1f098c11 */ /* 0x000fe2000f8e08ff */
        /* <DEDUP_REMOVED lines=13> */
.L_x_2302:
[----:B------:R-:W-:Y:S01]  /*16770*/  VIADD R2, R8, 0x20 ;  /* 0x0000002008027836 */ /* 0x000fe20000000000 */
[----:B------:R-:W-:Y:S02]  /*16780*/  @!P0 LEA R21, R31, UR44, 0x1 ;  /* 0x0000002c1f158c11 */ /* 0x000fe4000f8e08ff */
[----:B------:R-:W-:Y:S01]  /*16790*/  MOV R13, R0 ;  /* 0x00000000000d7202 */ /* 0x000fe20000000f00 */
[----:B------:R-:W-:-:S07]  /*167a0*/  IMAD.MOV.U32 R5, RZ, RZ, R14 ;  /* 0x000000ffff057224 */ /* 0x000fce00078e000e */
[----:B------:R-:W-:Y:S05]  /*167b0*/  WARPSYNC.COLLECTIVE R15, `(.L_x_2303) ;  /* 0x000000000f087348 */ /* 0x000fea0003c00000 */
[----:B------:R0:W1:Y:S02]  /*167c0*/  SHFL.IDX P6, R14, R13, R12, R11 ;  /* 0x0000000c0d0e7389 */ /* 0x00006400000c000b */
[----:B01----:R-:W-:Y:S01]  /*167d0*/  ENDCOLLECTIVE ;  /* 0x000000000000791b */ /* 0x003fe20003800000 */
.L_x_2303:
        /* <DEDUP_REMOVED lines=16> */
.L_x_2304:
[----:B------:R-:W-:Y:S01]  /*168e0*/  VIADD R4, R8, 0x30 ;  /* 0x0000003008047836 */ /* 0x000fe20000000000 */
[----:B------:R-:W-:Y:S02]  /*168f0*/  @!P0 LEA R9, R31, UR44, 0x1 ;  /* 0x0000002c1f098c11 */ /* 0x000fe4000f8e08ff */
[----:B------:R-:W-:Y:S01]  /*16900*/  MOV R13, R0 ;  /* 0x00000000000d7202 */ /* 0x000fe20000000f00 */
[----:B------:R-:W-:-:S07]  /*16910*/  IMAD.MOV.U32 R3, RZ, RZ, R14 ;  /* 0x000000ffff037224 */ /* 0x000fce00078e000e */
[----:B------:R-:W-:Y:S05]  /*16920*/  WARPSYNC.COLLECTIVE R15, `(.L_x_2305) ;  /* 0x000000000f087348 */ /* 0x000fea0003c00000 */
[----:B------:R0:W1:Y:S02]  /*16930*/  SHFL.IDX P6, R14, R13, R12, R11 ;  /* 0x0000000c0d0e7389 */ /* 0x00006400000c000b */
[----:B01----:R-:W-:Y:S01]  /*16940*/  ENDCOLLECTIVE ;  /* 0x000000000000791b */ /* 0x003fe20003800000 */
.L_x_2305:
        /* <DEDUP_REMOVED lines=16> */
.L_x_2306:
[----:B------:R-:W-:Y:S01]  /*16a50*/  VIADD R2, R8, 0x40 ;  /* 0x0000004008027836 */ /* 0x000fe20000000000 */
[----:B------:R-:W-:Y:S02]  /*16a60*/  @!P0 LEA R21, R31, UR44, 0x1 ;  /* 0x0000002c1f158c11 */ /* 0x000fe4000f8e08ff */
[----:B------:R-:W-:Y:S01]  /*16a70*/  MOV R13, R0 ;  /* 0x00000000000d7202 */ /* 0x000fe20000000f00 */
[----:B------:R-:W-:-:S07]  /*16a80*/  IMAD.MOV.U32 R5, RZ, RZ, R14 ;  /* 0x000000ffff057224 */ /* 0x000fce00078e000e */
[----:B------:R-:W-:Y:S05]  /*16a90*/  WARPSYNC.COLLECTIVE R15, `(.L_x_2307) ;  /* 0x000000000f087348 */ /* 0x000fea0003c00000 */
[----:B------:R0:W1:Y:S02]  /*16aa0*/  SHFL.IDX P6, R14, R13, R12, R11 ;  /* 0x0000000c0d0e7389 */ /* 0x00006400000c000b */
[----:B01----:R-:W-:Y:S01]  /*16ab0*/  ENDCOLLECTIVE ;  /* 0x000000000000791b */ /* 0x003fe20003800000 */
.L_x_2307:
        /* <DEDUP_REMOVED lines=16> */
.L_x_2308:
[----:B------:R-:W-:Y:S01]  /*16bc0*/  VIADD R4, R8, 0x50 ;  /* 0x0000005008047836 */ /* 0x000fe20000000000 */
[----:B------:R-:W-:Y:S02]  /*16bd0*/  @!P0 LEA R9, R31, UR44, 0x1 ;  /* 0x0000002c1f098c11 */ /* 0x000fe4000f8e08ff */
[----:B------:R-:W-:Y:S01]  /*16be0*/  MOV R13, R0 ;  /* 0x00000000000d7202 */ /* 0x000fe20000000f00 */
[----:B------:R-:W-:-:S07]  /*16bf0*/  IMAD.MOV.U32 R3, RZ, RZ, R14 ;  /* 0x000000ffff037224 */ /* 0x000fce00078e000e */
[----:B------:R-:W-:Y:S05]  /*16c00*/  WARPSYNC.COLLECTIVE R15, `(.L_x_2309) ;  /* 0x000000000f087348 */ /* 0x000fea0003c00000 */
[----:B------:R0:W1:Y:S02]  /*16c10*/  SHFL.IDX P6, R14, R13, R12, R11 ;  /* 0x0000000c0d0e7389 */ /* 0x00006400000c000b */
[----:B01----:R-:W-:Y:S01]  /*16c20*/  ENDCOLLECTIVE ;  /* 0x000000000000791b */ /* 0x003fe20003800000 */
.L_x_2309:
        /* <DEDUP_REMOVED lines=16> */
.L_x_2310:
[----:B------:R-:W-:Y:S01]  /*16d30*/  VIADD R2, R8, 0x60 ;  /* 0x0000006008027836 */ /* 0x000fe20000000000 */
[----:B------:R-:W-:Y:S02]  /*16d40*/  @!P0 LEA R21, R31, UR44, 0x1 ;  /* 0x0000002c1f158c11 */ /* 0x000fe4000f8e08ff */
[----:B------:R-:W-:Y:S01]  /*16d50*/  MOV R13, R0 ;  /* 0x00000000000d7202 */ /* 0x000fe20000000f00 */
[----:B------:R-:W-:-:S07]  /*16d60*/  IMAD.MOV.U32 R5, RZ, RZ, R14 ;  /* 0x000000ffff057224 */ /* 0x000fce00078e000e */
[----:B------:R-:W-:Y:S05]  /*16d70*/  WARPSYNC.COLLECTIVE R15, `(.L_x_2311) ;  /* 0x000000000f087348 */ /* 0x000fea0003c00000 */
[----:B------:R0:W1:Y:S02]  /*16d80*/  SHFL.IDX P6, R14, R13, R12, R11 ;  /* 0x0000000c0d0e7389 */ /* 0x00006400000c000b */
[----:B01----:R-:W-:Y:S01]  /*16d90*/  ENDCOLLECTIVE ;  /* 0x000000000000791b */ /* 0x003fe20003800000 */
.L_x_2311:
        /* <DEDUP_REMOVED lines=16> */
.L_x_2312:
[----:B------:R-:W-:Y:S02]  /*16ea0*/  @!P0 LEA R9, R31, UR44, 0x1 ;  /* 0x0000002c1f098c11 */ /* 0x000fe4000f8e08ff */
[----:B------:R-:W-:Y:S01]  /*16eb0*/  MOV R13, R0 ;  /* 0x00000000000d7202 */ /* 0x000fe20000000f00 */
[----:B------:R-:W-:-:S07]  /*16ec0*/  IMAD.MOV.U32 R3, RZ, RZ, R14 ;  /* 0x000000ffff037224 */ /* 0x000fce00078e000e */
[----:B------:R-:W-:Y:S05]  /*16ed0*/  WARPSYNC.COLLECTIVE R15, `(.L_x_2313) ;  /* 0x000000000f087348 */ /* 0x000fea0003c00000 */
[----:B------:R0:W1:Y:S02]  /*16ee0*/  SHFL.IDX P6, R14, R13, R12, R11 ;  /* 0x0000000c0d0e7389 */ /* 0x00006400000c000b */
[----:B01----:R-:W-:Y:S01]  /*16ef0*/  ENDCOLLECTIVE ;  /* 0x000000000000791b */ /* 0x003fe20003800000 */
.L_x_2313:
        /* <DEDUP_REMOVED lines=15> */
.L_x_2314:
[----:B------:R-:W-:Y:S02]  /*16ff0*/  IMAD.MOV.U32 R13, RZ, RZ, R0 ;  /* 0x000000ffff0d7224 */ /* 0x000fe400078e0000 */
[----:B------:R-:W-:-:S07]  /*17000*/  IMAD.MOV.U32 R6, RZ, RZ, R14 ;  /* 0x000000ffff067224 */ /* 0x000fce00078e000e */
[----:B------:R-:W-:Y:S05]  /*17010*/  WARPSYNC.COLLECTIVE R15, `(.L_x_2315) ;  /* 0x000000000f087348 */ /* 0x000fea0003c00000 */
[----:B------:R0:W1:Y:S02]  /*17020*/  SHFL.IDX P6, R14, R13, R12, R11 ;  /* 0x0000000c0d0e7389 */ /* 0x00006400000c000b */
[----:B01----:R-:W-:Y:S01]  /*17030*/  ENDCOLLECTIVE ;  /* 0x000000000000791b */ /* 0x003fe20003800000 */
.L_x_2315:
[----:B------:R-:W-:Y:S05]  /*17040*/  BRA `(.L_x_2316) ;  /* 0xffffffcc00087947 */ /* 0x000fea000383ffff */
.L_x_2253:
[----:B0-----:R-:W-:-:S04]  /*17050*/  MOV R3, UR44 ;  /* 0x0000002c00037c02 */ /* 0x001fc80008000f00 */
[----:B------:R0:W1:Y:S03]  /*17060*/  SYNCS.PHASECHK.TRANS64.TRYWAIT P0, [R3+URZ+0x38820], R0 ;  /* 0x03882000030075a7 */ /* 0x000066000800017f */
[----:B-1----:R-:W-:Y:S05]  /*17070*/  @!P0 NANOSLEEP.SYNCS 0x989680 ;  /* 0x009896800000895d */ /* 0x002fea0003900000 */
[----:B------:R-:W1:Y:S02]  /*17080*/  @!P0 SYNCS.PHASECHK.TRANS64 P0, [R3+URZ+0x38820], R0 ;  /* 0x03882000030085a7 */ /* 0x000e64000800007f */
[----:B-1----:R-:W-:Y:S05]  /*17090*/  @!P0 BRA `(.L_x_2253) ;  /* 0xfffffffc00ec8947 */ /* 0x002fea000383ffff */
[----:B------:R-:W-:Y:S05]  /*170a0*/  BRA `(.L_x_2317) ;  /* 0xffffffcc00607947 */ /* 0x000fea000383ffff */
.L_x_2257:
[----:B-1----:R1:W2:Y:S02]  /*170b0*/  SYNCS.PHASECHK.TRANS64.TRYWAIT P0, [R19+URZ+0x38840], R2 ;  /* 0x03884002130075a7 */ /* 0x0022a4000800017f */
[----:B--2---:R-:W-:Y:S05]  /*170c0*/  @!P0 NANOSLEEP.SYNCS 0x989680 ;  /* 0x009896800000895d */ /* 0x004fea0003900000 */
[----:B------:R-:W2:Y:S02]  /*170d0*/  @!P0 SYNCS.PHASECHK.TRANS64 P0, [R19+URZ+0x38840], R2 ;  /* 0x03884002130085a7 */ /* 0x000ea4000800007f */
[----:B--2---:R-:W-:Y:S05]  /*170e0*/  @!P0 BRA `(.L_x_2257) ;  /* 0xfffffffc00f08947 */ /* 0x004fea000383ffff */
[----:B------:R-:W-:Y:S05]  /*170f0*/  BRA `(.L_x_2318) ;  /* 0xffffffd000647947 */ /* 0x000fea000383ffff */
.L_x_2258:
        /* <DEDUP_REMOVED lines=8> */
.L_x_2320:
[----:B------:R-:W-:Y:S05]  /*17180*/  BSYNC B1 ;  /* 0x0000000000017941 */ /* 0x000fea0003800000 */
.L_x_2319:
        /* <DEDUP_REMOVED lines=11> */
.L_x_2321:
        /* <DEDUP_REMOVED lines=20> */
.L_x_2322:
[----:B------:R-:W-:Y:S01]  /*17380*/  MOV R13, R24 ;  /* 0x00000018000d7202 */ /* 0x000fe20000000f00 */
[----:B------:R-:W-:-:S07]  /*17390*/  IMAD.MOV.U32 R5, RZ, RZ, R14 ;  /* 0x000000ffff057224 */ /* 0x000fce00078e000e */
[----:B------:R-:W-:Y:S05]  /*173a0*/  WARPSYNC.COLLECTIVE R15, `(.L_x_2323) ;  /* 0x000000000f087348 */ /* 0x000fea0003c00000 */
[----:B------:R0:W1:Y:S02]  /*173b0*/  SHFL.IDX P6, R14, R13, R12, R11 ;  /* 0x0000000c0d0e7389 */ /* 0x00006400000c000b */
[----:B01----:R-:W-:Y:S01]  /*173c0*/  ENDCOLLECTIVE ;  /* 0x000000000000791b */ /* 0x003fe20003800000 */
.L_x_2323:
        /* <DEDUP_REMOVED lines=17> */
.L_x_2324:
[----:B------:R-:W-:Y:S01]  /*174e0*/  IMAD.MOV.U32 R13, RZ, RZ, R24 ;  /* 0x000000ffff0d7224 */ /* 0x000fe200078e0018 */
[----:B------:R-:W-:-:S07]  /*174f0*/  MOV R5, R14 ;  /* 0x0000000e00057202 */ /* 0x000fce0000000f00 */
[----:B------:R-:W-:Y:S05]  /*17500*/  WARPSYNC.COLLECTIVE R15, `(.L_x_2325) ;  /* 0x000000000f087348 */ /* 0x000fea0003c00000 */
[----:B------:R0:W1:Y:S02]  /*17510*/  SHFL.IDX P6, R14, R13, R12, R11 ;  /* 0x0000000c0d0e7389 */ /* 0x00006400000c000b */
[----:B01----:R-:W-:Y:S01]  /*17520*/  ENDCOLLECTIVE ;  /* 0x000000000000791b */ /* 0x003fe20003800000 */
.L_x_2325:
        /* <DEDUP_REMOVED lines=18> */
.L_x_2326:
[----:B------:R-:W-:Y:S02]  /*17650*/  IMAD.MOV.U32 R13, RZ, RZ, R24 ;  /* 0x000000ffff0d7224 */ /* 0x000fe400078e0018 */
[----:B------:R-:W-:-:S07]  /*17660*/  IMAD.MOV.U32 R32, RZ, RZ, R14 ;  /* 0x000000ffff207224 */ /* 0x000fce00078e000e */
[----:B------:R-:W-:Y:S05]  /*17670*/  WARPSYNC.COLLECTIVE R15, `(.L_x_2327) ;  /* 0x000000000f087348 */ /* 0x000fea0003c00000 */
[----:B------:R0:W1:Y:S02]  /*17680*/  SHFL.IDX P6, R14, R13, R12, R11 ;  /* 0x0000000c0d0e7389 */ /* 0x00006400000c000b */
[----:B01----:R-:W-:Y:S01]  /*17690*/  ENDCOLLECTIVE ;  /* 0x000000000000791b */ /* 0x003fe20003800000 */
.L_x_2327:
        /* <DEDUP_REMOVED lines=19> */
.L_x_2328:
[----:B------:R-:W-:Y:S01]  /*177d0*/  MOV R13, R24 ;  /* 0x00000018000d7202 */ /* 0x000fe20000000f00 */
[----:B------:R-:W-:-:S07]  /*177e0*/  IMAD.MOV.U32 R27, RZ, RZ, R14 ;  /* 0x000000ffff1b7224 */ /* 0x000fce00078e000e */
[----:B------:R-:W-:Y:S05]  /*177f0*/  WARPSYNC.COLLECTIVE R15, `(.L_x_2329) ;  /* 0x000000000f087348 */ /* 0x000fea0003c00000 */
[----:B------:R0:W1:Y:S02]  /*17800*/  SHFL.IDX P6, R14, R13, R12, R11 ;  /* 0x0000000c0d0e7389 */ /* 0x00006400000c000b */
[----:B01----:R-:W-:Y:S01]  /*17810*/  ENDCOLLECTIVE ;  /* 0x000000000000791b */ /* 0x003fe20003800000 */
.L_x_2329:
[----:B------:R-:W-:Y:S05]  /*17820*/  BRA `(.L_x_2330) ;  /* 0xffffffcc00c07947 */ /* 0x000fea000383ffff */
.L_x_2263:
[----:B0-----:R0:W2:Y:S02]  /*17830*/  SYNCS.PHASECHK.TRANS64.TRYWAIT P0, [R4+URZ+0x38860], R3 ;  /* 0x03886003040075a7 */ /* 0x0010a4000800017f */
[----:B--2---:R-:W-:Y:S05]  /*17840*/  @!P0 NANOSLEEP.SYNCS 0x989680 ;  /* 0x009896800000895d */ /* 0x004fea0003900000 */
[----:B------:R-:W2:Y:S02]  /*17850*/  @!P0 SYNCS.PHASECHK.TRANS64 P0, [R4+URZ+0x38860], R3 ;  /* 0x03886003040085a7 */ /* 0x000ea4000800007f */
[----:B--2---:R-:W-:Y:S05]  /*17860*/  @!P0 BRA `(.L_x_2263) ;  /* 0xfffffffc00f08947 */ /* 0x004fea000383ffff */
[----:B------:R-:W-:Y:S05]  /*17870*/  BRA `(.L_x_2331) ;  /* 0xffffffd0003c7947 */ /* 0x000fea000383ffff */
.L_x_2264:
        /* <DEDUP_REMOVED lines=8> */
.L_x_2333:
[----:B------:R-:W-:Y:S05]  /*17900*/  BSYNC B1 ;  /* 0x0000000000017941 */ /* 0x000fea0003800000 */
.L_x_2332:
        /* <DEDUP_REMOVED lines=9> */
.L_x_2334:
        /* <DEDUP_REMOVED lines=19> */
.L_x_2335:
[----:B------:R-:W-:Y:S02]  /*17ad0*/  IMAD.MOV.U32 R13, RZ, RZ, R17 ;  /* 0x000000ffff0d7224 */ /* 0x000fe400078e0011 */
[----:B------:R-:W-:-:S07]  /*17ae0*/  IMAD.MOV.U32 R3, RZ, RZ, R14 ;  /* 0x000000ffff037224 */ /* 0x000fce00078e000e */
[----:B------:R-:W-:Y:S05]  /*17af0*/  WARPSYNC.COLLECTIVE R15, `(.L_x_2336) ;  /* 0x000000000f087348 */ /* 0x000fea0003c00000 */
[----:B------:R0:W1:Y:S02]  /*17b00*/  SHFL.IDX P6, R14, R13, R12, R11 ;  /* 0x0000000c0d0e7389 */ /* 0x00006400000c000b */
[----:B01----:R-:W-:Y:S01]  /*17b10*/  ENDCOLLECTIVE ;  /* 0x000000000000791b */ /* 0x003fe20003800000 */
.L_x_2336:
        /* <DEDUP_REMOVED lines=19> */
.L_x_2337:
[----:B------:R-:W-:Y:S01]  /*17c50*/  IMAD.MOV.U32 R13, RZ, RZ, R17 ;  /* 0x000000ffff0d7224 */ /* 0x000fe200078e0011 */
[----:B------:R-:W-:-:S07]  /*17c60*/  MOV R3, R14 ;  /* 0x0000000e00037202 */ /* 0x000fce0000000f00 */
[----:B------:R-:W-:Y:S05]  /*17c70*/  WARPSYNC.COLLECTIVE R15, `(.L_x_2338) ;  /* 0x000000000f087348 */ /* 0x000fea0003c00000 */
[----:B------:R0:W1:Y:S02]  /*17c80*/  SHFL.IDX P6, R14, R13, R12, R11 ;  /* 0x0000000c0d0e7389 */ /* 0x00006400000c000b */
[----:B01----:R-:W-:Y:S01]  /*17c90*/  ENDCOLLECTIVE ;  /* 0x000000000000791b */ /* 0x003fe20003800000 */
.L_x_2338:
        /* <DEDUP_REMOVED lines=19> */
.L_x_2339:
[----:B------:R-:W-:Y:S01]  /*17dd0*/  MOV R13, R17 ;  /* 0x00000011000d7202 */ /* 0x000fe20000000f00 */
[----:B------:R-:W-:-:S07]  /*17de0*/  IMAD.MOV.U32 R3, RZ, RZ, R14 ;  /* 0x000000ffff037224 */ /* 0x000fce00078e000e */
[----:B------:R-:W-:Y:S05]  /*17df0*/  WARPSYNC.COLLECTIVE R15, `(.L_x_2340) ;  /* 0x000000000f087348 */ /* 0x000fea0003c00000 */
[----:B------:R0:W1:Y:S02]  /*17e00*/  SHFL.IDX P6, R14, R13, R12, R11 ;  /* 0x0000000c0d0e7389 */ /* 0x00006400000c000b */
[----:B01----:R-:W-:Y:S01]  /*17e10*/  ENDCOLLECTIVE ;  /* 0x000000000000791b */ /* 0x003fe20003800000 */
.L_x_2340:
        /* <DEDUP_REMOVED lines=19> */
.L_x_2341:
[----:B------:R-:W-:Y:S02]  /*17f50*/  IMAD.MOV.U32 R13, RZ, RZ, R17 ;  /* 0x000000ffff0d7224 */ /* 0x000fe400078e0011 */
[----:B------:R-:W-:-:S07]  /*17f60*/  IMAD.MOV.U32 R18, RZ, RZ, R14 ;  /* 0x000000ffff127224 */ /* 0x000fce00078e000e */
[----:B------:R-:W-:Y:S05]  /*17f70*/  WARPSYNC.COLLECTIVE R15, `(.L_x_2342) ;  /* 0x000000000f087348 */ /* 0x000fea0003c00000 */
[----:B------:R0:W1:Y:S02]  /*17f80*/  SHFL.IDX P6, R14, R13, R12, R11 ;  /* 0x0000000c0d0e7389 */ /* 0x00006400000c000b */
[----:B01----:R-:W-:Y:S01]  /*17f90*/  ENDCOLLECTIVE ;  /* 0x000000000000791b */ /* 0x003fe20003800000 */
.L_x_2342:
[----:B------:R-:W-:Y:S05]  /*17fa0*/  BRA `(.L_x_2343) ;  /* 0xffffffcc00547947 */ /* 0x000fea000383ffff */
.L_x_2270:
[----:B0-----:R0:W1:Y:S02]  /*17fb0*/  SYNCS.PHASECHK.TRANS64.TRYWAIT P0, [R0+URZ+0x38860], R3 ;  /* 0x03886003000075a7 */ /* 0x001064000800017f */
[----:B-1----:R-:W-:Y:S05]  /*17fc0*/  @!P0 NANOSLEEP.SYNCS 0x989680 ;  /* 0x009896800000895d */ /* 0x002fea0003900000 */
[----:B------:R-:W1:Y:S02]  /*17fd0*/  @!P0 SYNCS.PHASECHK.TRANS64 P0, [R0+URZ+0x38860], R3 ;  /* 0x03886003000085a7 */ /* 0x000e64000800007f */
[----:B-1----:R-:W-:Y:S05]  /*17fe0*/  @!P0 BRA `(.L_x_2270) ;  /* 0xfffffffc00f08947 */ /* 0x002fea000383ffff */
[----:B------:R-:W-:Y:S05]  /*17ff0*/  BRA `(.L_x_2344) ;  /* 0xffffffd0005c7947 */ /* 0x000fea000383ffff */
.L_x_2271:
        /* <DEDUP_REMOVED lines=8> */
.L_x_2346:
[----:B------:R-:W-:Y:S05]  /*18080*/  BSYNC B0 ;  /* 0x0000000000007941 */ /* 0x000fea0003800000 */
.L_x_2345:
        /* <DEDUP_REMOVED lines=9> */
.L_x_2347:
        /* <DEDUP_REMOVED lines=26> */
.L_x_2348:
[----:B------:R-:W-:Y:S01]  /*182c0*/  IMAD.MOV.U32 R13, RZ, RZ, R17 ;  /* 0x000000ffff0d7224 */ /* 0x000fe200078e0011 */
[----:B------:R-:W-:-:S07]  /*182d0*/  MOV R6, R14 ;  /* 0x0000000e00067202 */ /* 0x000fce0000000f00 */
[----:B------:R-:W-:Y:S05]  /*182e0*/  WARPSYNC.COLLECTIVE R15, `(.L_x_2349) ;  /* 0x000000000f087348 */ /* 0x000fea0003c00000 */
[----:B------:R0:W1:Y:S02]  /*182f0*/  SHFL.IDX P6, R14, R13, R12, R11 ;  /* 0x0000000c0d0e7389 */ /* 0x00006400000c000b */
[----:B01----:R-:W-:Y:S01]  /*18300*/  ENDCOLLECTIVE ;  /* 0x000000000000791b */ /* 0x003fe20003800000 */
.L_x_2349:
        /* <DEDUP_REMOVED lines=20> */
.L_x_2350:
[----:B------:R-:W-:Y:S01]  /*18450*/  IMAD.MOV.U32 R13, RZ, RZ, R17 ;  /* 0x000000ffff0d7224 */ /* 0x000fe200078e0011 */
[----:B------:R-:W-:-:S07]  /*18460*/  MOV R6, R14 ;  /* 0x0000000e00067202 */ /* 0x000fce0000000f00 */
[----:B------:R-:W-:Y:S05]  /*18470*/  WARPSYNC.COLLECTIVE R15, `(.L_x_2351) ;  /* 0x000000000f087348 */ /* 0x000fea0003c00000 */
[----:B------:R0:W1:Y:S02]  /*18480*/  SHFL.IDX P6, R14, R13, R12, R11 ;  /* 0x0000000c0d0e7389 */ /* 0x00006400000c000b */
[----:B01----:R-:W-:Y:S01]  /*18490*/  ENDCOLLECTIVE ;  /* 0x000000000000791b */ /* 0x003fe20003800000 */
.L_x_2351:
        /* <DEDUP_REMOVED lines=20> */
.L_x_2352:
[----:B------:R-:W-:Y:S01]  /*185e0*/  IMAD.MOV.U32 R13, RZ, RZ, R17 ;  /* 0x000000ffff0d7224 */ /* 0x000fe200078e0011 */
[----:B------:R-:W-:-:S07]  /*185f0*/  MOV R6, R14 ;  /* 0x0000000e00067202 */ /* 0x000fce0000000f00 */
[----:B------:R-:W-:Y:S05]  /*18600*/  WARPSYNC.COLLECTIVE R15, `(.L_x_2353) ;  /* 0x000000000f087348 */ /* 0x000fea0003c00000 */
[----:B------:R0:W1:Y:S02]  /*18610*/  SHFL.IDX P6, R14, R13, R12, R11 ;  /* 0x0000000c0d0e7389 */ /* 0x00006400000c000b */
[----:B01----:R-:W-:Y:S01]  /*18620*/  ENDCOLLECTIVE ;  /* 0x000000000000791b */ /* 0x003fe20003800000 */
.L_x_2353:
        /* <DEDUP_REMOVED lines=19> */
.L_x_2354:
[----:B------:R-:W-:Y:S01]  /*18760*/  IMAD.MOV.U32 R13, RZ, RZ, R17 ;  /* 0x000000ffff0d7224 */ /* 0x000fe200078e0011 */
[----:B------:R-:W-:-:S07]  /*18770*/  MOV R18, R14 ;  /* 0x0000000e00127202 */ /* 0x000fce0000000f00 */
[----:B------:R-:W-:Y:S05]  /*18780*/  WARPSYNC.COLLECTIVE R15, `(.L_x_2355) ;  /* 0x000000000f087348 */ /* 0x000fea0003c00000 */
[----:B------:R0:W1:Y:S02]  /*18790*/  SHFL.IDX P6, R14, R13, R12, R11 ;  /* 0x0000000c0d0e7389 */ /* 0x00006400000c000b */
[----:B01----:R-:W-:Y:S01]  /*187a0*/  ENDCOLLECTIVE ;  /* 0x000000000000791b */ /* 0x003fe20003800000 */
.L_x_2355:
[----:B------:R-:W-:Y:S05]  /*187b0*/  BRA `(.L_x_2356) ;  /* 0xffffffcc00687947 */ /* 0x000fea000383ffff */
.L_x_2274:
[----:B0-----:R0:W1:Y:S02]  /*187c0*/  SYNCS.PHASECHK.TRANS64.TRYWAIT P0, [R7+URZ+0x38820], R6 ;  /* 0x03882006070075a7 */ /* 0x001064000800017f */
[----:B-1----:R-:W-:Y:S05]  /*187d0*/  @!P0 NANOSLEEP.SYNCS 0x989680 ;  /* 0x009896800000895d */ /* 0x002fea0003900000 */
[----:B------:R-:W1:Y:S02]  /*187e0*/  @!P0 SYNCS.PHASECHK.TRANS64 P0, [R7+URZ+0x38820], R6 ;  /* 0x03882006070085a7 */ /* 0x000e64000800007f */
[----:B-1----:R-:W-:Y:S05]  /*187f0*/  @!P0 BRA `(.L_x_2274) ;  /* 0xfffffffc00f08947 */ /* 0x002fea000383ffff */
[----:B------:R-:W-:Y:S05]  /*18800*/  BRA `(.L_x_2357) ;  /* 0xffffffcc00f07947 */ /* 0x000fea000383ffff */
.L_x_2275:
        /* <DEDUP_REMOVED lines=11> */
.L_x_2359:
[----:B------:R-:W-:Y:S05]  /*188c0*/  BSYNC B0 ;  /* 0x0000000000007941 */ /* 0x000fea0003800000 */
.L_x_2358:
[----:B------:R-:W-:Y:S05]  /*188d0*/  BRA `(.L_x_2360) ;  /* 0xffffffcc00d47947 */ /* 0x000fea000383ffff */
.L_x_2276:
[----:B------:R-:W-:Y:S01]  /*188e0*/  BSSY B0, `(.L_x_2361) ;  /* 0x0000006000007945 */ /* 0x000fe20003800000 */
[----:B------:R-:W-:-:S07]  /*188f0*/  IMAD.MOV.U32 R15, RZ, RZ, -0x1 ;  /* 0xffffffffff0f7424 */ /* 0x000fce00078e00ff */
[----:B01---5:R-:W-:Y:S05]  /*18900*/  WARPSYNC.COLLECTIVE R15, `(.L_x_2362) ;  /* 0x000000000f0c7348 */ /* 0x023fea0003c00000 */
[----:B------:R-:W-:Y:S02]  /*18910*/  ELECT P6, UR62, PT ;  /* 0x00000000003e782f */ /* 0x000fe400038c0000 */
[----:B------:R-:W-:Y:S01]  /*18920*/  MOV R14, UR62 ;  /* 0x0000003e000e7c02 */ /* 0x000fe20008000f00 */
[----:B01---5:R-:W-:Y:S10]  /*18930*/  ENDCOLLECTIVE ;  /* 0x000000000000791b */ /* 0x023ff40003800000 */
.L_x_2362:
[----:B------:R-:W-:Y:S05]  /*18940*/  BSYNC B0 ;  /* 0x0000000000007941 */ /* 0x000fea0003800000 */
.L_x_2361:
[----:B------:R-:W-:Y:S05]  /*18950*/  BRA `(.L_x_2363) ;  /* 0xffffffcc00c87947 */ /* 0x000fea000383ffff */
.L_x_2278:
[----:B-1----:R1:W2:Y:S02]  /*18960*/  SYNCS.PHASECHK.TRANS64.TRYWAIT P1, [R5+URZ+0x38840], R4 ;  /* 0x03884004050075a7 */ /* 0x0022a4000802017f */
[----:B--2---:R-:W-:Y:S05]  /*18970*/  @!P1 NANOSLEEP.SYNCS 0x989680 ;  /* 0x009896800000995d */ /* 0x004fea0003900000 */
[----:B------:R-:W2:Y:S02]  /*18980*/  @!P1 SYNCS.PHASECHK.TRANS64 P1, [R5+URZ+0x38840], R4 ;  /* 0x03884004050095a7 */ /* 0x000ea4000802007f */
[----:B--2---:R-:W-:Y:S05]  /*18990*/  @!P1 BRA `(.L_x_2278) ;  /* 0xfffffffc00f09947 */ /* 0x004fea000383ffff */
[----:B------:R-:W-:Y:S05]  /*189a0*/  BRA `(.L_x_2364) ;  /* 0xffffffcc00f07947 */ /* 0x000fea000383ffff */
.L_x_2280:
[----:B--2---:R2:W3:Y:S02]  /*189b0*/  SYNCS.PHASECHK.TRANS64.TRYWAIT P1, [R3+URZ+0x38840], R0 ;  /* 0x03884000030075a7 */ /* 0x0044e4000802017f */
[----:B---3--:R-:W-:Y:S05]  /*189c0*/  @!P1 NANOSLEEP.SYNCS 0x989680 ;  /* 0x009896800000995d */ /* 0x008fea0003900000 */
[----:B------:R-:W3:Y:S02]  /*189d0*/  @!P1 SYNCS.PHASECHK.TRANS64 P1, [R3+URZ+0x38840], R0 ;  /* 0x03884000030095a7 */ /* 0x000ee4000802007f */
[----:B---3--:R-:W-:Y:S05]  /*189e0*/  @!P1 BRA `(.L_x_2280) ;  /* 0xfffffffc00f09947 */ /* 0x008fea000383ffff */
[----:B------:R-:W-:Y:S05]  /*189f0*/  BRA `(.L_x_2365) ;  /* 0xffffffcc00fc7947 */ /* 0x000fea000383ffff */
.L_x_2282:
[----:B---3--:R3:W4:Y:S02]  /*18a00*/  SYNCS.PHASECHK.TRANS64.TRYWAIT P1, [R5+URZ+0x38860], R4 ;  /* 0x03886004050075a7 */ /* 0x008724000802017f */
[----:B----4-:R-:W-:Y:S05]  /*18a10*/  @!P1 NANOSLEEP.SYNCS 0x989680 ;  /* 0x009896800000995d */ /* 0x010fea0003900000 */
[----:B------:R-:W4:Y:S02]  /*18a20*/  @!P1 SYNCS.PHASECHK.TRANS64 P1, [R5+URZ+0x38860], R4 ;  /* 0x03886004050095a7 */ /* 0x000f24000802007f */
[----:B----4-:R-:W-:Y:S05]  /*18a30*/  @!P1 BRA `(.L_x_2282) ;  /* 0xfffffffc00f09947 */ /* 0x010fea000383ffff */
[----:B------:R-:W-:Y:S05]  /*18a40*/  BRA `(.L_x_2366) ;  /* 0xffffffcc00f87947 */ /* 0x000fea000383ffff */
.L_x_2367:
        /* <DEDUP_REMOVED lines=11> */
.L_x_15976:


//--------------------- .text._ZN7cutlass13device_kernelIN5flash11enable_sm90INS1_16FlashAttnFwdSm90INS1_25CollectiveMainloopFwdSm90ILi2EN4cute5tupleIJNS5_1CILi1EEES8_S8_EEENS6_IJNS7_ILi128EEENS7_ILi80EEENS7_ILi256EEEEEELi256ENS_6half_tEfNS_4arch4Sm90ELb1ELb0ELb1ELb1ELb1ELb0ELb0ELb1ELb1ELb1ELb1ELb0EEENS1_21CollectiveEpilogueFwdINS6_IJSA_SC_SB_EEES9_SE_SG_Li256ELb1ELb1ELb1ELb0EEENS1_36VarlenDynamicPersistentTileSchedulerILi128ELi80ELi256ELi128ELb1ELb1ELb1ELb1ELb1ELb1EEEEEEEEEvNT_6ParamsE --------------------------
	.section	.text._ZN7cutlass13device_kernelIN5flash11enable_sm90INS1_16FlashAttnFwdSm90INS1_25CollectiveMainloopFwdSm90ILi2EN4cute5tupleIJNS5_1CILi1EEES8_S8_EEENS6_IJNS7_ILi128EEENS7_ILi80EEENS7_ILi256EEEEEELi256ENS_6half_tEfNS_4arch4Sm90ELb1ELb0ELb1ELb1ELb1ELb0ELb0ELb1ELb1ELb1ELb1ELb0EEENS1_21CollectiveEpilogueFwdINS6_IJSA_SC_SB_EEES9_SE_SG_Li256ELb1ELb1ELb1ELb0EEENS1_36VarlenDynamicPersistentTileSchedulerILi128ELi80ELi256ELi128ELb1ELb1ELb1ELb1ELb1ELb1EEEEEEEEEvNT_6ParamsE,"ax",@progbits
	.align	128
.text._ZN7cutlass13device_kernelIN5flash11enable_sm90INS1_16FlashAttnFwdSm90INS1_25CollectiveMainloopFwdSm90ILi2EN4cute5tupleIJNS5_1CILi1EEES8_S8_EEENS6_IJNS7_ILi128EEENS7_ILi80EEENS7_ILi256EEEEEELi256ENS_6half_tEfNS_4arch4Sm90ELb1ELb0ELb1ELb1ELb1ELb0ELb0ELb1ELb1ELb1ELb1ELb0EEENS1_21CollectiveEpilogueFwdINS6_IJSA_SC_SB_EEES9_SE_SG_Li256ELb1ELb1ELb1ELb0EEENS1_36VarlenDynamicPersistentTileSchedulerILi128ELi80ELi256ELi128ELb1ELb1ELb1ELb1ELb1ELb1EEEEEEEEEvNT_6ParamsE:
        .type           _ZN7cutlass13device_kernelIN5flash11enable_sm90INS1_16FlashAttnFwdSm90INS1_25CollectiveMainloopFwdSm90ILi2EN4cute5tupleIJNS5_1CILi1EEES8_S8_EEENS6_IJNS7_ILi128EEENS7_ILi80EEENS7_ILi256EEEEEELi256ENS_6half_tEfNS_4arch4Sm90ELb1ELb0ELb1ELb1ELb1ELb0ELb0ELb1ELb1ELb1ELb1ELb0EEENS1_21CollectiveEpilogueFwdINS6_IJSA_SC_SB_EEES9_SE_SG_Li256ELb1ELb1ELb1ELb0EEENS1_36VarlenDynamicPersistentTileSchedulerILi128ELi80ELi256ELi128ELb1ELb1ELb1ELb1ELb1ELb1EEEEEEEEEvNT_6ParamsE,@function
        .size           _ZN7cutlass13device_kernelIN5flash11enable_sm90INS1_16FlashAttnFwdSm90INS1_25CollectiveMainloopFwdSm90ILi2EN4cute5tupleIJNS5_1CILi1EEES8_S8_EEENS6_IJNS7_ILi128EEENS7_ILi80EEENS7_ILi256EEEEEELi256ENS_6half_tEfNS_4arch4Sm90ELb1ELb0ELb1ELb1ELb1ELb0ELb0ELb1ELb1ELb1ELb1ELb0EEENS1_21CollectiveEpilogueFwdINS6_IJSA_SC_SB_EEES9_SE_SG_Li256ELb1ELb1ELb1ELb0EEENS1_36VarlenDynamicPersistentTileSchedulerILi128ELi80ELi256ELi128ELb1ELb1ELb1ELb1ELb1ELb1EEEEEEEEEvNT_6ParamsE,(.L_x_15977 - _ZN7cutlass13device_kernelIN5flash11enable_sm90INS1_16FlashAttnFwdSm90INS1_25CollectiveMainloopFwdSm90ILi2EN4cute5tupleIJNS5_1CILi1EEES8_S8_EEENS6_IJNS7_ILi128EEENS7_ILi80EEENS7_ILi256EEEEEELi256ENS_6half_tEfNS_4arch4Sm90ELb1ELb0ELb1ELb1ELb1ELb0ELb0ELb1ELb1ELb1ELb1ELb0EEENS1_21CollectiveEpilogueFwdINS6_IJSA_SC_SB_EEES9_SE_SG_Li256ELb1ELb1ELb1ELb0EEENS1_36VarlenDynamicPersistentTileSchedulerILi128ELi80ELi256ELi128ELb1ELb1ELb1ELb1ELb1ELb1EEEEEEEEEvNT_6ParamsE)
        .other          _ZN7cutlass13device_kernelIN5flash11enable_sm90INS1_16FlashAttnFwdSm90INS1_25CollectiveMainloopFwdSm90ILi2EN4cute5tupleIJNS5_1CILi1EEES8_S8_EEENS6_IJNS7_ILi128EEENS7_ILi80EEENS7_ILi256EEEEEELi256ENS_6half_tEfNS_4arch4Sm90ELb1ELb0ELb1ELb1ELb1ELb0ELb0ELb1ELb1ELb1ELb1ELb0EEENS1_21CollectiveEpilogueFwdINS6_IJSA_SC_SB_EEES9_SE_SG_Li256ELb1ELb1ELb1ELb0EEENS1_36VarlenDynamicPersistentTileSchedulerILi128ELi80ELi256ELi128ELb1ELb1ELb1ELb1ELb1ELb1EEEEEEEEEvNT_6ParamsE,@"STO_CUDA_ENTRY STV_DEFAULT"
_ZN7cutlass13device_kernelIN5flash11enable_sm90INS1_16FlashAttnFwdSm90INS1_25CollectiveMainloopFwdSm90ILi2EN4cute5tupleIJNS5_1CILi1EEES8_S8_EEENS6_IJNS7_ILi128EEENS7_ILi80EEENS7_ILi256EEEEEELi256ENS_6half_tEfNS_4arch4Sm90ELb1ELb0ELb1ELb1ELb1ELb0ELb0ELb1ELb1ELb1ELb1ELb0EEENS1_21CollectiveEpilogueFwdINS6_IJSA_SC_SB_EEES9_SE_SG_Li256ELb1ELb1ELb1ELb0EEENS1_36VarlenDynamicPersistentTileSchedulerILi128ELi80ELi256ELi128ELb1ELb1ELb1ELb1ELb1ELb1EEEEEEEEEvNT_6ParamsE:
        /* <DEDUP_REMOVED lines=45> */
.L_x_2368:
        /* <DEDUP_REMOVED lines=22> */
.L_x_2369:
        /* <DEDUP_REMOVED lines=18> */
.L_x_2370:
        /* <DEDUP_REMOVED lines=22> */
.L_x_2371:
        /* <DEDUP_REMOVED lines=23> */
.L_x_2372:
        /* <DEDUP_REMOVED lines=10> */
.L_x_2374:
        /* <DEDUP_REMOVED lines=27> */
[C---:B------:R-:W-:Y:S01]  /*0a70*/  IMAD.IADD R13, R0.reuse, 0x1, -R5 ;  /* 0x00000001000d7824 */ /* 0x040fe200078e0a05 */
[CC--:B------:R-:W-:Y:S01]  /*0a80*/  LEA.HI R5, R3.reuse, R0.reuse, RZ, 0x2 ;  /* 0x0000000003057211 */ /* 0x0c0fe200078f10ff */
[----:B------:R-:W-:Y:S01]  /*0a90*/  ULOP3.LUT UR8, UR4, 0x1, URZ, 0xfc, !UPT ;  /* 0x0000000104087892 */ /* 0x000fe2000f8efc3f */
[----:B------:R-:W-:Y:S02]  /*0aa0*/  LEA.HI R3, R3, R0, RZ, 0x4 ;  /* 0x0000000003037211 */ /* 0x000fe400078f20ff */
[----:B------:R-:W-:Y:S01]  /*0ab0*/  SHF.R.S32.HI R8, RZ, 0x1f, R13 ;  /* 0x0000001fff087819 */ /* 0x000fe2000001140d */
[----:B------:R-:W-:Y:S01]  /*0ac0*/  STL [R1+0x38], R13 ;  /* 0x0000380d01007387 */ /* 0x000fe20000100800 */
[----:B------:R-:W-:Y:S01]  /*0ad0*/  LOP3.LUT R11, R5, 0xfffffffc, RZ, 0xc0, !PT ;  /* 0xfffffffc050b7812 */ /* 0x000fe200078ec0ff */
[----:B------:R-:W-:Y:S01]  /*0ae0*/  UMOV UR4, URZ ;  /* 0x0000003f00047c82 */ /* 0x000fe20008000000 */
[C---:B------:R-:W-:Y:S02]  /*0af0*/  LOP3.LUT R5, R3.reuse, 0x3fffff0, RZ, 0xc0, !PT ;  /* 0x03fffff003057812 */ /* 0x040fe400078ec0ff */
[----:B------:R-:W-:Y:S01]  /*0b00*/  SHF.R.S32.HI R4, RZ, 0x4, R3 ;  /* 0x00000004ff047819 */ /* 0x000fe20000011403 */
[----:B------:R-:W-:Y:S01]  /*0b10*/  IMAD.IADD R12, R0, 0x1, -R11 ;  /* 0x00000001000c7824 */ /* 0x000fe200078e0a0b */
[----:B------:R-:W-:Y:S01]  /*0b20*/  LEA.HI R9, R8, R13, RZ, 0x2 ;  /* 0x0000000d08097211 */ /* 0x000fe200078f10ff */
[----:B------:R-:W-:Y:S01]  /*0b30*/  IMAD.IADD R5, R0, 0x1, -R5 ;  /* 0x0000000100057824 */ /* 0x000fe200078e0a05 */
[----:B------:R-:W-:-:S02]  /*0b40*/  LEA.HI R0, R3, R4, RZ, 0x1 ;  /* 0x0000000403007211 */ /* 0x000fc400078f08ff */
[--C-:B------:R-:W-:Y:S01]  /*0b50*/  SHF.R.S32.HI R10, RZ, 0x2, R9.reuse ;  /* 0x00000002ff0a7819 */ /* 0x100fe20000011409 */
[----:B------:R-:W-:Y:S01]  /*0b60*/  IMAD R6, R5, 0x40, R6 ;  /* 0x0000004005067824 */ /* 0x000fe200078e0206 */
[----:B------:R-:W-:Y:S02]  /*0b70*/  SHF.R.S32.HI R7, RZ, 0x1f, R9 ;  /* 0x0000001fff077819 */ /* 0x000fe40000011409 */
        /* <DEDUP_REMOVED lines=21> */
[C---:B------:R-:W-:Y:S01]  /*0cd0*/  IADD3 R18, R23.reuse, 0x20, RZ ;  /* 0x0000002017127810 */ /* 0x040fe20007ffe0ff */
[----:B0-----:R-:W-:Y:S01]  /*0ce0*/  IMAD R0, R2, 0x40, R11 ;  /* 0x0000004002007824 */ /* 0x001fe200078e020b */
[C---:B------:R-:W-:Y:S01]  /*0cf0*/  IADD3 R218, R23.reuse, 0xd8, RZ ;  /* 0x000000d817da7810 */ /* 0x040fe20007ffe0ff */
[----:B------:R-:W-:Y:S01]  /*0d00*/  IMAD.U32 R2, RZ, RZ, UR8 ;  /* 0x00000008ff027e24 */ /* 0x000fe2000f8e00ff */
[----:B------:R-:W-:Y:S01]  /*0d10*/  SHF.R.S32.HI R5, RZ, 0x1f, R5 ;  /* 0x0000001fff057819 */ /* 0x000fe20000011405 */
[C---:B------:R-:W-:Y:S01]  /*0d20*/  VIADD R4, R23.reuse, 0x90 ;  /* 0x0000009017047836 */ /* 0x040fe20000000000 */
[----:B------:R-:W-:Y:S01]  /*0d30*/  STL [R1+0x3c], R0 ;  /* 0x00003c0001007387 */ /* 0x000fe20000100800 */
        /* <DEDUP_REMOVED lines=14> */
[----:B0-----:R-:W-:Y:S01]  /*0e20*/  IMAD.U32 R2, RZ, RZ, UR4 ;  /* 0x00000004ff027e24 */ /* 0x001fe2000f8e00ff */
        /* <DEDUP_REMOVED lines=34> */
[----:B------:R-:W-:Y:S01]  /*1050*/  SHF.R.S32.HI R4, RZ, 0x1f, R223 ;  /* 0x0000001fff047819 */ /* 0x000fe200000114df */
[----:B------:R-:W-:Y:S01]  /*1060*/  IMAD.U32 R17, RZ, RZ, UR4 ;  /* 0x00000004ff117e24 */ /* 0x000fe2000f8e00ff */
[----:B------:R-:W-:-:S07]  /*1070*/  SHF.R.S32.HI R2, RZ, 0x1f, R222 ;  /* 0x0000001fff027819 */ /* 0x000fce00000114de */
.L_x_2438:
[----:B------:R-:W-:Y:S01]  /*1080*/  ULDC.64 UR8, c[0x0][0xc88] ;  /* 0x0003220000087ab9 */ /* 0x000fe20000000a00 */
[----:B------:R-:W-:Y:S01]  /*1090*/  ULDC.64 UR10, c[0x0][0xa18] ;  /* 0x00028600000a7ab9 */ /* 0x000fe20000000a00 */
[----:B------:R-:W-:Y:S02]  /*10a0*/  UIMAD.WIDE UR8, UR7, 0x4, UR8 ;  /* 0x00000004070878a5 */ /* 0x000fe4000f8e0208 */
[----:B------:R-:W-:Y:S01]  /*10b0*/  UISETP.NE.U32.AND UP1, UPT, UR10, URZ, UPT ;  /* 0x0000003f0a00728c */ /* 0x000fe2000bf25070 */
[----:B------:R-:W-:-:S03]  /*10c0*/  ULDC UR7, c[0x0][0x424] ;  /* 0x0001090000077ab9 */ /* 0x000fc60000000800 */
        /* <DEDUP_REMOVED lines=11> */
[----:B------:R-:W-:Y:S01]  /*1180*/  IMAD.U32 R221, RZ, RZ, UR4 ;  /* 0x00000004ffdd7e24 */ /* 0x000fe2000f8e00ff */
[----:B------:R-:W-:-:S04]  /*1190*/  @UP0 ULEA UR8, UP2, UR4, UR8, 0x2 ;  /* 0x0000000804080291 */ /* 0x000fc8000f84103f */
[----:B------:R-:W-:Y:S02]  /*11a0*/  @UP0 ULEA.HI.X UR9, UR4, UR9, UR12, 0x2, UP2 ;  /* 0x0000000904090291 */ /* 0x000fe400090f140c */
[----:B------:R-:W-:Y:S01]  /*11b0*/  IMAD.U32 R6, RZ, RZ, UR12 ;  /* 0x0000000cff067e24 */ /* 0x000fe2000f8e00ff */
[----:B------:R-:W-:Y:S01]  /*11c0*/  @UP1 ULEA UR10, UP0, UR4, UR10, 0x2 ;  /* 0x0000000a040a1291 */ /* 0x000fe2000f80103f */
[----:B------:R-:W-:-:S03]  /*11d0*/  IMAD.U32 R2, RZ, RZ, UR8 ;  /* 0x00000008ff027e24 */ /* 0x000fc6000f8e00ff */
[----:B------:R-:W-:Y:S01]  /*11e0*/  @UP1 ULEA.HI.X UR11, UR4, UR11, UR12, 0x2, UP0 ;  /* 0x0000000b040b1291 */ /* 0x000fe200080f140c */
[----:B------:R-:W-:Y:S01]  /*11f0*/  IMAD.U32 R3, RZ, RZ, UR9 ;  /* 0x00000009ff037e24 */ /* 0x000fe2000f8e00ff */
[----:B------:R-:W-:Y:S01]  /*1200*/  ULDC.64 UR8, c[0x0][0x418] ;  /* 0x0001060000087ab9 */ /* 0x000fe20000000a00 */
[----:B------:R-:W-:Y:S01]  /*1210*/  IMAD.U32 R4, RZ, RZ, UR10 ;  /* 0x0000000aff047e24 */ /* 0x000fe2000f8e00ff */
[----:B------:R0:W-:Y:S02]  /*1220*/  STL [R1+0x30], R6 ;  /* 0x0000300601007387 */ /* 0x0001e40000100800 */
[----:B------:R-:W-:Y:S02]  /*1230*/  IMAD.U32 R5, RZ, RZ, UR11 ;  /* 0x0000000bff057e24 */ /* 0x000fe4000f8e00ff */
[----:B------:R-:W2:Y:S01]  /*1240*/  @P0 LDG.E R2, desc[UR38][R2.64] ;  /* 0x0000002602020981 */ /* 0x000ea2000c1e1900 */
[----:B------:R-:W-:Y:S01]  /*1250*/  UISETP.NE.U32.AND UP0, UPT, UR8, URZ, UPT ;  /* 0x0000003f0800728c */ /* 0x000fe2000bf05070 */
[----:B------:R-:W-:-:S02]  /*1260*/  ULDC.64 UR10, c[0x0][0xa20] ;  /* 0x00028800000a7ab9 */ /* 0x000fc40000000a00 */
[----:B---3--:R-:W3:Y:S01]  /*1270*/  @P2 LDG.E R4, desc[UR38][R4.64] ;  /* 0x0000002604042981 */ /* 0x008ee2000c1e1900 */
[----:B------:R-:W-:Y:S01]  /*1280*/  UISETP.NE.AND.EX UP0, UPT, UR9, URZ, UPT, UP0 ;  /* 0x0000003f0900728c */ /* 0x000fe2000bf05300 */
[----:B------:R-:W-:Y:S01]  /*1290*/  ISETP.NE.U32.AND P1, PT, RZ, UR10, PT ;  /* 0x0000000aff007c0c */ /* 0x000fe2000bf25070 */
[----:B------:R-:W-:Y:S02]  /*12a0*/  ULOP3.LUT UR9, UR5, 0xffff, URZ, 0xc0, !UPT ;  /* 0x0000ffff05097892 */ /* 0x000fe4000f8ec03f */
[----:B------:R-:W-:Y:S01]  /*12b0*/  USEL UR7, UR7, 0x1, UP0 ;  /* 0x0000000107077887 */ /* 0x000fe20008000000 */
[----:B------:R-:W-:Y:S01]  /*12c0*/  ISETP.NE.AND.EX P1, PT, RZ, UR11, PT, P1 ;  /* 0x0000000bff007c0c */ /* 0x000fe2000bf25310 */
[----:B------:R-:W-:Y:S01]  /*12d0*/  ULDC UR8, c[0x0][0x2f0] ;  /* 0x0000bc0000087ab9 */ /* 0x000fe20000000800 */
[----:B------:R-:W-:Y:S01]  /*12e0*/  UMOV UR4, URZ ;  /* 0x0000003f00047c82 */ /* 0x000fe20008000000 */
[----:B-----5:R-:W-:Y:S01]  /*12f0*/  IMAD.U32 R0, RZ, RZ, UR9 ;  /* 0x00000009ff007e24 */ /* 0x020fe2000f8e00ff */
[----:B------:R-:W-:-:S04]  /*1300*/  UIMAD UR7, UR7, UR8, URZ ;  /* 0x00000008070772a4 */ /* 0x000fc8000f8e023f */
[----:B------:R0:W-:Y:S01]  /*1310*/  STL [R1+0x2c], R0 ;  /* 0x00002c0001007387 */ /* 0x0001e20000100800 */
[----:B--2---:R-:W-:Y:S02]  /*1320*/  @P0 R2UR UR4, R2 ;  /* 0x00000000020402ca */ /* 0x004fe400000e0000 */
[----:B---3--:R-:W-:-:S13]  /*1330*/  @P2 R2UR UR8, R4 ;  /* 0x00000000040822ca */ /* 0x008fda00000e0000 */
[----:B------:R-:W-:Y:S01]  /*1340*/  IMAD.U32 R22, RZ, RZ, UR8 ;  /* 0x00000008ff167e24 */ /* 0x000fe2000f8e00ff */
[----:B0---4-:R-:W-:Y:S06]  /*1350*/  @P2 BRA `(.L_x_2375) ;  /* 0x0000000000442947 */ /* 0x011fec0003800000 */
[----:B------:R-:W-:Y:S02]  /*1360*/  ULDC.64 UR8, c[0x0][0xa00] ;  /* 0x0002800000087ab9 */ /* 0x000fe40000000a00 */
[----:B------:R-:W-:Y:S01]  /*1370*/  ISETP.NE.U32.AND P0, PT, RZ, UR8, PT ;  /* 0x00000008ff007c0c */ /* 0x000fe2000bf05070 */
[----:B------:R-:W-:Y:S02]  /*1380*/  ULDC UR8, c[0x0][0x288] ;  /* 0x0000a20000087ab9 */ /* 0x000fe40000000800 */
[----:B------:R-:W-:Y:S01]  /*1390*/  IMAD.U32 R22, RZ, RZ, UR8 ;  /* 0x00000008ff167e24 */ /* 0x000fe2000f8e00ff */
[----:B------:R-:W-:-:S13]  /*13a0*/  ISETP.NE.AND.EX P0, PT, RZ, UR9, PT, P0 ;  /* 0x00000009ff007c0c */ /* 0x000fda000bf05300 */
[----:B------:R-:W-:Y:S05]  /*13b0*/  @!P0 BRA `(.L_x_2375) ;  /* 0x00000000002c8947 */ /* 0x000fea0003800000 */
[----:B------:R-:W-:Y:S01]  /*13c0*/  R2UR UR12, R221 ;  /* 0x00000000dd0c72ca */ /* 0x000fe200000e0000 */
[----:B------:R-:W-:-:S12]  /*13d0*/  ULDC.64 UR8, c[0x0][0xa00] ;  /* 0x0002800000087ab9 */ /* 0x000fd80000000a00 */
[----:B------:R-:W-:-:S06]  /*13e0*/  UIMAD.WIDE UR8, UR12, 0x4, UR8 ;  /* 0x000000040c0878a5 */ /* 0x000fcc000f8e0208 */
[----:B------:R-:W-:Y:S02]  /*13f0*/  IMAD.U32 R2, RZ, RZ, UR8 ;  /* 0x00000008ff027e24 */ /* 0x000fe4000f8e00ff */
[----:B------:R-:W-:-:S05]  /*1400*/  IMAD.U32 R3, RZ, RZ, UR9 ;  /* 0x00000009ff037e24 */ /* 0x000fca000f8e00ff */
[----:B------:R-:W2:Y:S04]  /*1410*/  LDG.E R4, desc[UR38][R2.64] ;  /* 0x0000002602047981 */ /* 0x000ea8000c1e1900 */
[----:B------:R-:W3:Y:S01]  /*1420*/  LDG.E R0, desc[UR38][R2.64+0x4] ;  /* 0x0000042602007981 */ /* 0x000ee2000c1e1900 */
[----:B--2---:R-:W-:Y:S02]  /*1430*/  R2UR UR8, R4 ;  /* 0x00000000040872ca */ /* 0x004fe400000e0000 */
[----:B---3--:R-:W-:-:S13]  /*1440*/  R2UR UR9, R0 ;  /* 0x00000000000972ca */ /* 0x008fda00000e0000 */
[----:B------:R-:W-:-:S06]  /*1450*/  UIADD3 UR8, -UR8, UR9, URZ ;  /* 0x0000000908087290 */ /* 0x000fcc000fffe13f */
[----:B------:R-:W-:-:S07]  /*1460*/  IMAD.U32 R22, RZ, RZ, UR8 ;  /* 0x00000008ff167e24 */ /* 0x000fce000f8e00ff */
.L_x_2375:
[----:B------:R-:W-:Y:S05]  /*1470*/  @!P1 BRA `(.L_x_2376) ;  /* 0x0000000000249947 */ /* 0x000fea0003800000 */
[----:B------:R-:W-:Y:S02]  /*1480*/  R2UR UR8, R221 ;  /* 0x00000000dd0872ca */ /* 0x000fe400000e0000 */
[----:B------:R-:W-:-:S11]  /*1490*/  R2UR UR9, R6 ;  /* 0x00000000060972ca */ /* 0x000fd600000e0000 */
[----:B------:R-:W-:-:S04]  /*14a0*/  ULEA UR7, UP0, UR8, UR10, 0x2 ;  /* 0x0000000a08077291 */ /* 0x000fc8000f80103f */
[----:B------:R-:W-:Y:S02]  /*14b0*/  ULEA.HI.X UR8, UR8, UR11, UR9, 0x2, UP0 ;  /* 0x0000000b08087291 */ /* 0x000fe400080f1409 */
[----:B------:R-:W-:-:S04]  /*14c0*/  IMAD.U32 R2, RZ, RZ, UR7 ;  /* 0x00000007ff027e24 */ /* 0x000fc8000f8e00ff */
[----:B------:R-:W-:-:S05]  /*14d0*/  IMAD.U32 R3, RZ, RZ, UR8 ;  /* 0x00000008ff037e24 */ /* 0x000fca000f8e00ff */
[----:B------:R-:W2:Y:S02]  /*14e0*/  LDG.E R2, desc[UR38][R2.64] ;  /* 0x0000002602027981 */ /* 0x000ea4000c1e1900 */
[----:B--2---:R-:W-:Y:S01]  /*14f0*/  R2UR UR7, R2 ;  /* 0x00000000020772ca */ /* 0x004fe200000e0000 */
[----:B------:R-:W-:-:S14]  /*1500*/  BRA `(.L_x_2377) ;  /* 0x0000000000387947 */ /* 0x000fdc0003800000 */
.L_x_2376:
[----:B------:R-:W-:Y:S02]  /*1510*/  ULDC.64 UR8, c[0x0][0xa08] ;  /* 0x0002820000087ab9 */ /* 0x000fe40000000a00 */
[----:B------:R-:W-:-:S04]  /*1520*/  ISETP.NE.U32.AND P0, PT, RZ, UR8, PT ;  /* 0x00000008ff007c0c */ /* 0x000fc8000bf05070 */
        /* <DEDUP_REMOVED lines=12> */
.L_x_2377:
[----:B------:R-:W-:Y:S01]  /*15f0*/  ULDC UR8, c[0x0][0x448] ;  /* 0x0001120000087ab9 */ /* 0x000fe20000000800 */
[----:B------:R-:W-:Y:S01]  /*1600*/  R2UR UR9, R22 ;  /* 0x00000000160972ca */ /* 0x000fe200000e0000 */
[----:B------:R-:W-:Y:S02]  /*1610*/  UISETP.NE.AND UP0, UPT, UR8, 0x1, UPT ;  /* 0x000000010800788c */ /* 0x000fe4000bf05270 */
[----:B------:R-:W-:Y:S02]  /*1620*/  USHF.L.U32 UR6, UR6, 0x7, URZ ;  /* 0x0000000706067899 */ /* 0x000fe4000800063f */
[----:B------:R-:W-:Y:S02]  /*1630*/  UIADD3 UR10, -UR4, UR7, URZ ;  /* 0x00000007040a7290 */ /* 0x000fe4000fffe13f */
[----:B------:R-:W-:Y:S02]  /*1640*/  UP2UR UR4, UPR, URZ, 0x1 ;  /* 0x000000013f047883 */ /* 0x000fe40008000000 */
[----:B------:R-:W-:-:S02]  /*1650*/  UIADD3 UR8, UR6, 0x7f, URZ ;  /* 0x0000007f06087890 */ /* 0x000fc4000fffe03f */
[----:B------:R-:W-:Y:S01]  /*1660*/  IMAD.U32 R215, RZ, RZ, UR6 ;  /* 0x00000006ffd77e24 */ /* 0x000fe2000f8e00ff */
[----:B------:R-:W-:Y:S01]  /*1670*/  MOV R212, UR10 ;  /* 0x0000000a00d47c02 */ /* 0x000fe20008000f00 */
[----:B------:R-:W-:Y:S01]  /*1680*/  @UP0 ULDC UR6, c[0x0][0x44c] ;  /* 0x0001130000060ab9 */ /* 0x000fe20000000800 */
[----:B------:R-:W-:Y:S01]  /*1690*/  IMAD.U32 R213, RZ, RZ, UR4 ;  /* 0x00000004ffd57e24 */ /* 0x000fe2000f8e00ff */
[----:B------:R-:W-:Y:S02]  /*16a0*/  UIMAD.WIDE.U32 UR6, UR8, UR6, URZ ;  /* 0x00000006080672a5 */ /* 0x000fe4000f8e003f */
[----:B------:R-:W-:Y:S02]  /*16b0*/  UIADD3 UR4, UR10, 0x50, -UR9 ;  /* 0x000000500a047890 */ /* 0x000fe4000fffe809 */
[----:B------:R-:W-:Y:S01]  /*16c0*/  UIADD3 UR6, UR10, 0x4f, URZ ;  /* 0x0000004f0a067890 */ /* 0x000fe2000fffe03f */
[----:B------:R-:W-:Y:S02]  /*16d0*/  @UP0 ULDC UR9, c[0x0][0x450] ;  /* 0x0001140000090ab9 */ /* 0x000fe40000000800 */
[----:B------:R-:W-:-:S02]  /*16e0*/  @UP0 USHF.R.U32.HI UR8, URZ, UR9, UR7 ;  /* 0x000000093f080299 */ /* 0x000fc40008011607 */
[----:B------:R-:W-:Y:S02]  /*16f0*/  UIMAD.WIDE UR6, UR6, 0x66666667, URZ ;  /* 0x66666667060678a5 */ /* 0x000fe4000f8e023f */
[----:B------:R-:W-:Y:S02]  /*1700*/  UIADD3 UR8, UR4, UR8, URZ ;  /* 0x0000000804087290 */ /* 0x000fe4000fffe03f */
[----:B------:R-:W-:Y:S02]  /*1710*/  USHF.R.U32.HI UR4, URZ, 0x1f, UR7 ;  /* 0x0000001f3f047899 */ /* 0x000fe40008011607 */
[----:B------:R-:W-:Y:S02]  /*1720*/  UIMAD.WIDE UR8, UR8, 0x66666667, URZ ;  /* 0x66666667080878a5 */ /* 0x000fe4000f8e023f */
[----:B------:R-:W-:Y:S02]  /*1730*/  ULEA.HI.SX32 UR7, UR7, UR4, 0x1b ;  /* 0x0000000407077291 */ /* 0x000fe4000f8fda3f */
[----:B------:R-:W-:-:S02]  /*1740*/  USHF.R.U32.HI UR6, URZ, 0x1f, UR9 ;  /* 0x0000001f3f067899 */ /* 0x000fc40008011609 */
[----:B------:R-:W-:Y:S02]  /*1750*/  ULOP3.LUT UR4, UR5, 0xff000000, URZ, 0xc0, !UPT ;  /* 0xff00000005047892 */ /* 0x000fe4000f8ec03f */
[----:B------:R-:W-:Y:S02]  /*1760*/  ULEA.HI.SX32 UR6, UR9, UR6, 0x1b ;  /* 0x0000000609067291 */ /* 0x000fe4000f8fda3f */
[----:B------:R-:W-:Y:S02]  /*1770*/  ULOP3.LUT UR5, UR5, 0xff0000, URZ, 0xc0, !UPT ;  /* 0x00ff000005057892 */ /* 0x000fe4000f8ec03f */
[----:B------:R-:W-:Y:S02]  /*1780*/  UISETP.LT.AND UP0, UPT, UR7, UR6, UPT ;  /* 0x000000060700728c */ /* 0x000fe4000bf01270 */
[----:B------:R-:W-:Y:S02]  /*1790*/  USHF.R.U32.HI UR4, URZ, 0x8, UR4 ;  /* 0x000000083f047899 */ /* 0x000fe40008011604 */
[----:B------:R-:W-:-:S02]  /*17a0*/  USEL UR9, UR7, UR6, UP0 ;  /* 0x0000000607097287 */ /* 0x000fc40008000000 */
[----:B------:R-:W-:Y:S02]  /*17b0*/  ULEA.HI UR5, UR5, UR4, URZ, 0x10 ;  /* 0x0000000405057291 */ /* 0x000fe4000f8f803f */
[----:B------:R-:W-:Y:S02]  /*17c0*/  UISETP.GE.AND UP0, UPT, UR9, 0x1, UPT ;  /* 0x000000010900788c */ /* 0x000fe4000bf06270 */
[----:B------:R-:W-:Y:S02]  /*17d0*/  ULOP3.LUT UR6, UR5, 0xff, URZ, 0xc0, !UPT ;  /* 0x000000ff05067892 */ /* 0x000fe4000f8ec03f */
[----:B------:R-:W-:Y:S02]  /*17e0*/  USHF.R.U32.HI UR5, URZ, 0x10, UR5 ;  /* 0x000000103f057899 */ /* 0x000fe40008011605 */
[----:B------:R-:W-:Y:S01]  /*17f0*/  PLOP3.LUT P0, PT, PT, PT, UP0, 0x80, 0x0 ;  /* 0x000000000000781c */ /* 0x000fe20003f0f008 */
[----:B------:R-:W-:Y:S01]  /*1800*/  UMOV UR4, URZ ;  /* 0x0000003f00047c82 */ /* 0x000fe20008000000 */
[----:B------:R-:W-:-:S02]  /*1810*/  IMAD.U32 R220, RZ, RZ, UR6 ;  /* 0x00000006ffdc7e24 */ /* 0x000fc4000f8e00ff */
[----:B------:R-:W-:-:S09]  /*1820*/  IMAD.U32 R217, RZ, RZ, UR5 ;  /* 0x00000005ffd97e24 */ /* 0x000fd2000f8e00ff */
[----:B------:R-:W-:Y:S05]  /*1830*/  @!P0 BRA `(.L_x_2378) ;  /* 0x0000000000948947 */ /* 0x000fea0003800000 */
        /* <DEDUP_REMOVED lines=37> */
.L_x_2378:
[----:B------:R-:W-:Y:S01]  /*1a90*/  R2UR UR5, R220 ;  /* 0x00000000dc0572ca */ /* 0x000fe200000e0000 */
[----:B------:R-:W-:Y:S01]  /*1aa0*/  IMAD.U32 R0, RZ, RZ, UR9 ;  /* 0x00000009ff007e24 */ /* 0x000fe2000f8e00ff */
[----:B------:R-:W-:Y:S01]  /*1ab0*/  PLOP3.LUT P0, PT, PT, PT, PT, 0x80, 0x0 ;  /* 0x000000000000781c */ /* 0x000fe20003f0f070 */
[----:B------:R-:W-:Y:S01]  /*1ac0*/  IMAD.U32 R3, RZ, RZ, UR4 ;  /* 0x00000004ff037e24 */ /* 0x000fe2000f8e00ff */
[----:B------:R-:W-:Y:S01]  /*1ad0*/  CS2R R150, SRZ ;  /* 0x0000000000967805 */ /* 0x000fe2000001ff00 */
[----:B------:R-:W-:Y:S01]  /*1ae0*/  IMAD.MOV.U32 R2, RZ, RZ, RZ ;  /* 0x000000ffff027224 */ /* 0x000fe200078e00ff */
[----:B------:R-:W-:Y:S02]  /*1af0*/  CS2R R148, SRZ ;  /* 0x0000000000947805 */ /* 0x000fe4000001ff00 */
[----:B------:R-:W-:Y:S02]  /*1b00*/  CS2R R146, SRZ ;  /* 0x0000000000927805 */ /* 0x000fe4000001ff00 */
[----:B------:R-:W-:-:S02]  /*1b10*/  CS2R R144, SRZ ;  /* 0x0000000000907805 */ /* 0x000fc4000001ff00 */
[----:B------:R-:W-:Y:S02]  /*1b20*/  CS2R R142, SRZ ;  /* 0x00000000008e7805 */ /* 0x000fe4000001ff00 */
[----:B------:R-:W-:Y:S02]  /*1b30*/  CS2R R140, SRZ ;  /* 0x00000000008c7805 */ /* 0x000fe4000001ff00 */
[----:B------:R-:W-:Y:S02]  /*1b40*/  CS2R R138, SRZ ;  /* 0x00000000008a7805 */ /* 0x000fe4000001ff00 */
[----:B------:R-:W-:Y:S01]  /*1b50*/  CS2R R136, SRZ ;  /* 0x0000000000887805 */ /* 0x000fe2000001ff00 */
[----:B------:R-:W-:Y:S01]  /*1b60*/  UIMAD UR5, UR5, UR4, URZ ;  /* 0x00000004050572a4 */ /* 0x000fe2000f8e023f */
[----:B------:R-:W-:Y:S02]  /*1b70*/  CS2R R134, SRZ ;  /* 0x0000000000867805 */ /* 0x000fe4000001ff00 */
[----:B------:R-:W-:-:S02]  /*1b80*/  CS2R R132, SRZ ;  /* 0x0000000000847805 */ /* 0x000fc4000001ff00 */
[----:B------:R-:W-:Y:S02]  /*1b90*/  CS2R R130, SRZ ;  /* 0x0000000000827805 */ /* 0x000fe4000001ff00 */
[----:B------:R-:W-:Y:S02]  /*1ba0*/  CS2R R128, SRZ ;  /* 0x0000000000807805 */ /* 0x000fe4000001ff00 */
[----:B------:R-:W-:Y:S02]  /*1bb0*/  CS2R R126, SRZ ;  /* 0x00000000007e7805 */ /* 0x000fe4000001ff00 */
[----:B------:R-:W-:Y:S01]  /*1bc0*/  VIADDMNMX R0, R3, UR5, R0, PT ;  /* 0x0000000503007c46 */ /* 0x000fe2000b800100 */
[----:B------:R-:W-:Y:S01]  /*1bd0*/  IMAD.U32 R214, RZ, RZ, UR5 ;  /* 0x00000005ffd67e24 */ /* 0x000fe2000f8e00ff */
[----:B------:R-:W-:Y:S02]  /*1be0*/  CS2R R124, SRZ ;  /* 0x00000000007c7805 */ /* 0x000fe4000001ff00 */
[----:B------:R-:W-:-:S02]  /*1bf0*/  CS2R R122, SRZ ;  /* 0x00000000007a7805 */ /* 0x000fc4000001ff00 */
[----:B------:R-:W-:Y:S01]  /*1c00*/  R2UR UR61, R0 ;  /* 0x00000000003d72ca */ /* 0x000fe200000e0000 */
[----:B------:R-:W-:Y:S01]  /*1c10*/  IMAD.MOV.U32 R0, RZ, RZ, RZ ;  /* 0x000000ffff007224 */ /* 0x000fe200078e00ff */
        /* <DEDUP_REMOVED lines=56> */
[----:B------:R-:W-:Y:S02]  /*1fa0*/  UIADD3 UR6, UR7, 0x14400, URZ ;  /* 0x0001440007067890 */ /* 0x000fe4000fffe03f */
[----:B------:R-:W-:Y:S02]  /*1fb0*/  IMAD.U32 R16, RZ, RZ, UR7 ;  /* 0x00000007ff107e24 */ /* 0x000fe4000f8e00ff */
[----:B0-----:R-:W-:Y:S01]  /*1fc0*/  VIADD R0, R0, 0xffffff80 ;  /* 0xffffff8000007836 */ /* 0x001fe20000000000 */
[----:B------:R-:W-:-:S04]  /*1fd0*/  ULOP3.LUT UP0, URZ, UR6, 0x9f, URZ, 0xc0, !UPT ;  /* 0x0000009f063f7892 */ /* 0x000fc8000f80c03f */
[----:B------:R-:W-:Y:S02]  /*1fe0*/  SHF.R.S32.HI R3, RZ, 0x1f, R0 ;  /* 0x0000001fff037819 */ /* 0x000fe40000011400 */
        /* <DEDUP_REMOVED lines=19> */
[----:B------:R-:W-:Y:S01]  /*2120*/  IMAD.U32 R10, RZ, RZ, UR6 ;  /* 0x00000006ff0a7e24 */ /* 0x000fe2000f8e00ff */
[----:B------:R-:W-:Y:S01]  /*2130*/  MOV R13, RZ ;  /* 0x000000ff000d7202 */ /* 0x000fe20000000f00 */
[----:B------:R-:W-:Y:S02]  /*2140*/  IMAD.U32 R6, RZ, RZ, UR4 ;  /* 0x00000004ff067e24 */ /* 0x000fe4000f8e00ff */
[----:B------:R-:W-:-:S02]  /*2150*/  IMAD.U32 R7, RZ, RZ, UR5 ;  /* 0x00000005ff077e24 */ /* 0x000fc4000f8e00ff */
[----:B------:R-:W-:Y:S02]  /*2160*/  IMAD.U32 R11, RZ, RZ, UR7 ;  /* 0x00000007ff0b7e24 */ /* 0x000fe4000f8e00ff */
[----:B------:R-:W-:Y:S02]  /*2170*/  IMAD.MOV.U32 R8, RZ, RZ, 0x70 ;  /* 0x00000070ff087424 */ /* 0x000fe400078e00ff */
[----:B0-----:R-:W-:-:S07]  /*2180*/  IMAD.MOV.U32 R12, RZ, RZ, 0x1 ;  /* 0x00000001ff0c7424 */ /* 0x001fce00078e00ff */
[----:B------:R-:W-:-:S07]  /*2190*/  LEPC R20, `(.L_x_2380) ;  /* 0x000000001014794e */ /* 0x000fce0000000000 */
[----:B-1----:R-:W-:Y:S05]  /*21a0*/  CALL.ABS.NOINC R2 ;  /* 0x0000000002007343 */ /* 0x002fea0003c00000 */
.L_x_2380:
[----:B------:R-:W2:Y:S04]  /*21b0*/  LDL R18, [R1+0x34] ;  /* 0x0000340001127983 */ /* 0x000ea80000100800 */
[----:B------:R-:W3:Y:S01]  /*21c0*/  LDL R2, [R1+0x44] ;  /* 0x0000440001027983 */ /* 0x000ee20000100800 */
[----:B------:R-:W-:Y:S02]  /*21d0*/  R2UR UR6, R16 ;  /* 0x00000000100672ca */ /* 0x000fe400000e0000 */
        /* <DEDUP_REMOVED lines=11> */
.L_x_2529:
[----:B------:R-:W-:Y:S05]  /*2290*/  @!P0 BRA `(.L_x_2382) ;  /* 0x0000000000048947 */ /* 0x000fea0003800000 */
[----:B------:R-:W-:Y:S01]  /*22a0*/  BPT.TRAP 0x1 ;  /* 0x000000040000795c */ /* 0x000fe20000300000 */
.L_x_2382:
[----:B------:R-:W-:Y:S01]  /*22b0*/  R2UR UR5, R17 ;  /* 0x00000000110572ca */ /* 0x000fe200000e0000 */
[----:B0-----:R-:W-:Y:S01]  /*22c0*/  IMAD.U32 R0, RZ, RZ, UR36 ;  /* 0x00000024ff007e24 */ /* 0x001fe2000f8e00ff */
[----:B------:R-:W-:-:S11]  /*22d0*/  R2UR UR4, R16 ;  /* 0x00000000100472ca */ /* 0x000fd600000e0000 */
[----:B------:R-:W-:Y:S02]  /*22e0*/  IMAD.U32 R3, RZ, RZ, UR5 ;  /* 0x00000005ff037e24 */ /* 0x000fe4000f8e00ff */
[----:B------:R-:W-:-:S03]  /*22f0*/  LEA R0, R0, UR4, 0x3 ;  /* 0x0000000400007c11 */ /* 0x000fc6000f8e18ff */
[----:B------:R-:W-:-:S04]  /*2300*/  SHF.L.U32 R3, R3, 0x1f, RZ ;  /* 0x0000001f03037819 */ /* 0x000fc800000006ff */
[----:B------:R0:W1:Y:S01]  /*2310*/  SYNCS.PHASECHK.TRANS64.TRYWAIT P1, [R0+URZ+0x38830], R3 ;  /* 0x03883003000075a7 */ /* 0x000062000802017f */
[----:B------:R-:W-:Y:S05]  /*2320*/  @!P0 BRA `(.L_x_2383) ;  /* 0x0000000000048947 */ /* 0x000fea0003800000 */
[----:B------:R-:W-:Y:S01]  /*2330*/  BPT.TRAP 0x1 ;  /* 0x000000040000795c */ /* 0x000fe20000300000 */
.L_x_2383:
[----:B-1----:R-:W-:Y:S05]  /*2340*/  @P1 BRA `(.L_x_2384) ;  /* 0x0000000000081947 */ /* 0x002fea0003800000 */
[----:B------:R-:W1:Y:S02]  /*2350*/  SYNCS.PHASECHK.TRANS64.TRYWAIT P1, [R0+URZ+0x38830], R3 ;  /* 0x03883003000075a7 */ /* 0x000e64000802017f */
[----:B-1----:R-:W-:Y:S05]  /*2360*/  @!P1 BRA `(.L_x_2385) ;  /* 0x0000018400f89947 */ /* 0x002fea0003800000 */
.L_x_2384:
        /* <DEDUP_REMOVED lines=23> */
[----:B01----:R-:W-:Y:S01]  /*24e0*/  MOV R3, UR38 ;  /* 0x0000002600037c02 */ /* 0x003fe20008000f00 */
[----:B------:R-:W-:Y:S01]  /*24f0*/  UMOV UR43, 0x40000040 ;  /* 0x40000040002b7882 */ /* 0x000fe20000000000 */
[----:B------:R-:W-:Y:S01]  /*2500*/  UMOV UR47, 0x40000040 ;  /* 0x40000040002f7882 */ /* 0x000fe20000000000 */
[----:B------:R-:W-:Y:S01]  /*2510*/  ULOP3.LUT UR6, UR4, 0x10000, URZ, 0xfc, !UPT ;  /* 0x0001000004067892 */ /* 0x000fe2000f8efc3f */
[----:B------:R-:W-:Y:S01]  /*2520*/  MOV R4, UR36 ;  /* 0x0000002400047c02 */ /* 0x000fe20008000f00 */
[----:B------:R-:W-:Y:S01]  /*2530*/  UMOV UR51, 0x40000040 ;  /* 0x4000004000337882 */ /* 0x000fe20000000000 */
[----:B------:R-:W-:Y:S01]  /*2540*/  UMOV UR55, 0x40000040 ;  /* 0x4000004000377882 */ /* 0x000fe20000000000 */
[----:B------:R-:W-:-:S02]  /*2550*/  UIMAD UR4, UR36, 0xa00, UR6 ;  /* 0x00000a00240478a4 */ /* 0x000fc4000f8e0206 */
[----:B------:R-:W-:Y:S01]  /*2560*/  IMAD.U32 R19, RZ, RZ, UR6 ;  /* 0x00000006ff137e24 */ /* 0x000fe2000f8e00ff */
[----:B------:R-:W-:Y:S01]  /*2570*/  UMOV UR37, 0x40000040 ;  /* 0x4000004000257882 */ /* 0x000fe20000000000 */
[----:B------:R-:W-:Y:S01]  /*2580*/  UIADD3 UR10, UR4, 0x80, URZ ;  /* 0x00000080040a7890 */ /* 0x000fe2000fffe03f */
[----:B------:R-:W-:Y:S01]  /*2590*/  IMAD.U32 R7, RZ, RZ, UR37 ;  /* 0x00000025ff077e24 */ /* 0x000fe2000f8e00ff */
[----:B------:R-:W-:Y:S02]  /*25a0*/  UIADD3 UR14, UR4, 0x100, URZ ;  /* 0x00000100040e7890 */ /* 0x000fe4000fffe03f */
[----:B------:R-:W-:Y:S01]  /*25b0*/  UMOV UR18, UR4 ;  /* 0x0000000400127c82 */ /* 0x000fe20008000000 */
[----:B------:R-:W-:Y:S01]  /*25c0*/  UIADD3 UR6, UR4, 0x200, URZ ;  /* 0x0000020004067890 */ /* 0x000fe2000fffe03f */
[----:B------:R-:W-:Y:S01]  /*25d0*/  HGMMA.64x16x16.F32 R56, gdesc[UR16], RZ, !UPT, gsb0 ;  /* 0x00200000103879f0 */ /* 0x000fe2000c0008ff */
[----:B------:R-:W-:Y:S01]  /*25e0*/  UIADD3 UR7, UR4, 0x2, URZ ;  /* 0x0000000204077890 */ /* 0x000fe2000fffe03f */
[----:B------:R-:W-:Y:S01]  /*25f0*/  UMOV UR19, 0x40000040 ;  /* 0x4000004000137882 */ /* 0x000fe20000000000 */
[----:B------:R-:W-:-:S02]  /*2600*/  UIADD3 UR22, UR4, 0x384, URZ ;  /* 0x0000038404167890 */ /* 0x000fc4000fffe03f */
[----:B------:R-:W-:-:S03]  /*2610*/  UIADD3 UR26, UR4, 0x386, URZ ;  /* 0x00000386041a7890 */ /* 0x000fc6000fffe03f */
[----:B------:R-:W-:Y:S01]  /*2620*/  UMOV UR18, UR7 ;  /* 0x0000000700127c82 */ /* 0x000fe20008000000 */
        /* <DEDUP_REMOVED lines=8> */
[----:B------:R-:W-:Y:S01]  /*26b0*/  UIADD3 UR58, UR4, 0x806, URZ ;  /* 0x00000806043a7890 */ /* 0x000fe2000fffe03f */
        /* <DEDUP_REMOVED lines=22> */
[----:B------:R-:W-:Y:S02]  /*2820*/  UMOV UR17, 0x40000040 ;  /* 0x4000004000117882 */ /* 0x000fe40000000000 */
[----:B------:R-:W-:Y:S01]  /*2830*/  UMOV UR13, UR17 ;  /* 0x00000011000d7c82 */ /* 0x000fe20008000000 */
[----:B------:R-:W-:-:S03]  /*2840*/  IMAD.U32 R13, RZ, RZ, UR17 ;  /* 0x00000011ff0d7e24 */ /* 0x000fc6000f8e00ff */
[----:B------:R-:W-:Y:S01]  /*2850*/  UMOV UR16, UR6 ;  /* 0x0000000600107c82 */ /* 0x000fe20008000000 */
[----:B------:R-:W-:Y:S01]  /*2860*/  UIADD3 UR6, UR4, 0x202, URZ ;  /* 0x0000020204067890 */ /* 0x000fe2000fffe03f */
[----:B------:R-:W-:Y:S01]  /*2870*/  IMAD.U32 R12, RZ, RZ, UR16 ;  /* 0x00000010ff0c7e24 */ /* 0x000fe2000f8e00ff */
[----:B------:R-:W-:Y:S01]  /*2880*/  UMOV UR12, UR16 ;  /* 0x00000010000c7c82 */ /* 0x000fe20008000000 */
        /* <DEDUP_REMOVED lines=180> */
[----:B------:R-:W-:Y:S02]  /*33d0*/  UMOV UR15, UR37 ;  /* 0x00000025000f7c82 */ /* 0x000fe40008000000 */
        /* <DEDUP_REMOVED lines=253> */
[----:B------:R-:W-:Y:S02]  /*43b0*/  UIADD3 UR6, UR5, 0xc06, URZ ;  /* 0x00000c0605067890 */ /* 0x000fe4000fffe03f */
[----:B------:R-:W-:-:S05]  /*43c0*/  UIADD3 UR5, UR4, 0x786, URZ ;  /* 0x0000078604057890 */ /* 0x000fca000fffe03f */
[----:B------:R-:W-:Y:S01]  /*43d0*/  UMOV UR36, UR6 ;  /* 0x0000000600247c82 */ /* 0x000fe20008000000 */
[----:B------:R-:W-:Y:S01]  /*43e0*/  UIADD3 UR6, UR4, 0x906, URZ ;  /* 0x0000090604067890 */ /* 0x000fe2000fffe03f */
[----:B------:R-:W-:Y:S01]  /*43f0*/  IMAD.U32 R6, RZ, RZ, UR36 ;  /* 0x00000024ff067e24 */ /* 0x000fe2000f8e00ff */
[----:B------:R-:W-:Y:S01]  /*4400*/  UMOV UR38, UR5 ;  /* 0x0000000500267c82 */ /* 0x000fe20008000000 */
[----:B------:R-:W-:Y:S01]  /*4410*/  UMOV UR56, UR36 ;  /* 0x0000002400387c82 */ /* 0x000fe20008000000 */
[----:B------:R-:W-:Y:S01]  /*4420*/  UIADD3 UR5, UR4, 0x886, URZ ;  /* 0x0000088604057890 */ /* 0x000fe2000fffe03f */
[----:B------:R-:W-:Y:S02]  /*4430*/  UMOV UR14, UR36 ;  /* 0x00000024000e7c82 */ /* 0x000fe40008000000 */
[----:B------:R-:W-:Y:S01]  /*4440*/  UMOV UR4, UR14 ;  /* 0x0000000e00047c82 */ /* 0x000fe20008000000 */
[----:B------:R-:W-:Y:S02]  /*4450*/  WARPGROUP.DEPBAR.LE gsb0, 0x0 ;  /* 0x00008000000079c5 */ /* 0x000fe40000010000 */
[----:B------:R-:W-:-:S06]  /*4460*/  WARPGROUP.ARRIVE ;  /* 0x00000000000079c5 */ /* 0x000fcc0000000000 */
[----:B------:R-:W-:Y:S03]  /*4470*/  HGMMA.64x16x16.F32 R24, gdesc[UR52], R24, gsb0 ;  /* 0x00200000341879f0 */ /* 0x000fe60008000818 */
[----:B------:R-:W-:Y:S02]  /*4480*/  WARPGROUP.DEPBAR.LE gsb0, 0x0 ;  /* 0x00008000000079c5 */ /* 0x000fe40000010000 */
[----:B------:R-:W-:-:S06]  /*4490*/  WARPGROUP.ARRIVE ;  /* 0x00000000000079c5 */ /* 0x000fcc0000000000 */
[----:B------:R-:W-:Y:S01]  /*44a0*/  HGMMA.64x16x16.F32 R56, gdesc[UR36], R56, gsb0 ;  /* 0x00200000243879f0 */ /* 0x000fe20008000838 */
[----:B------:R-:W-:Y:S02]  /*44b0*/  R2UR UR39, R2 ;  /* 0x00000000022772ca */ /* 0x000fe400000e0000 */
        /* <DEDUP_REMOVED lines=26> */
.L_x_2386:
[----:B------:R-:W-:Y:S01]  /*4660*/  R2UR UR4, R213 ;  /* 0x00000000d50472ca */ /* 0x000fe200000e0000 */
[----:B------:R-:W-:Y:S01]  /*4670*/  ULDC UR6, c[0x0][0x9d8] ;  /* 0x0002760000067ab9 */ /* 0x000fe20000000800 */
[----:B------:R-:W-:Y:S01]  /*4680*/  R2UR UR7, R215 ;  /* 0x00000000d70772ca */ /* 0x000fe200000e0000 */
[----:B------:R-:W-:Y:S01]  /*4690*/  FMUL.FTZ R4, R59, UR6 ;  /* 0x000000063b047c20 */ /* 0x000fe20008410000 */
[----:B------:R-:W-:Y:S01]  /*46a0*/  FMUL.FTZ R2, R58, UR6 ;  /* 0x000000063a027c20 */ /* 0x000fe20008410000 */
[----:B------:R-:W-:Y:S01]  /*46b0*/  FMUL.FTZ R58, R60, UR6 ;  /* 0x000000063c3a7c20 */ /* 0x000fe20008410000 */
[----:B------:R-:W-:Y:S01]  /*46c0*/  R2UR UR15, R212 ;  /* 0x00000000d40f72ca */ /* 0x000fe200000e0000 */
[----:B------:R0:W-:Y:S01]  /*46d0*/  MUFU.TANH R21, R4 ;  /* 0x0000000400157308 */ /* 0x0001e20000002400 */
[----:B------:R-:W-:Y:S01]  /*46e0*/  R2UR UR18, R22 ;  /* 0x00000000161272ca */ /* 0x000fe200000e0000 */
[----:B------:R-:W-:Y:S01]  /*46f0*/  FMUL.FTZ R62, R62, UR6 ;  /* 0x000000063e3e7c20 */ /* 0x000fe20008410000 */
[----:B------:R-:W-:Y:S01]  /*4700*/  FMUL.FTZ R55, R55, UR6 ;  /* 0x0000000637377c20 */ /* 0x000fe20008410000 */
[----:B------:R-:W-:Y:S01]  /*4710*/  FMUL.FTZ R3, R56, UR6 ;  /* 0x0000000638037c20 */ /* 0x000fe20008410000 */
[----:B------:R-:W-:Y:S01]  /*4720*/  FMUL.FTZ R56, R57, UR6 ;  /* 0x0000000639387c20 */ /* 0x000fe20008410000 */
[----:B------:R-:W-:Y:S01]  /*4730*/  UISETP.NE.AND UP0, UPT, UR4, URZ, UPT ;  /* 0x0000003f0400728c */ /* 0x000fe2000bf05270 */
[----:B------:R-:W-:Y:S01]  /*4740*/  FMUL.FTZ R63, R63, UR6 ;  /* 0x000000063f3f7c20 */ /* 0x000fe20008410000 */
[----:B------:R1:W2:Y:S01]  /*4750*/  MUFU.TANH R20, R2 ;  /* 0x0000000200147308 */ /* 0x0002a20000002400 */
[----:B0-----:R-:W-:-:S02]  /*4760*/  VIADD R4, R216, UR7 ;  /* 0x00000007d8047c36 */ /* 0x001fc40008000000 */
[----:B------:R-:W-:Y:S01]  /*4770*/  FMUL.FTZ R57, R61, UR6 ;  /* 0x000000063d397c20 */ /* 0x000fe20008410000 */
[----:B------:R-:W-:Y:S01]  /*4780*/  FMUL.FTZ R50, R50, UR6 ;  /* 0x0000000632327c20 */ /* 0x000fe20008410000 */
[----:B------:R-:W-:Y:S01]  /*4790*/  PLOP3.LUT P1, PT, PT, PT, UP0, 0x80, 0x0 ;  /* 0x000000000000781c */ /* 0x000fe20003f2f008 */
[----:B------:R-:W-:Y:S01]  /*47a0*/  IMAD.MOV.U32 R60, RZ, RZ, R4 ;  /* 0x000000ffff3c7224 */ /* 0x000fe200078e0004 */
[----:B------:R-:W-:Y:S01]  /*47b0*/  PLOP3.LUT P2, PT, PT, PT, UP0, 0x80, 0x0 ;  /* 0x000000000000781c */ /* 0x000fe20003f4f008 */
[----:B------:R-:W-:Y:S01]  /*47c0*/  UIMAD UR5, UR61, -0x50, UR15 ;  /* 0xffffffb03d0578a4 */ /* 0x000fe2000f8e020f */
[----:B------:R-:W0:Y:S01]  /*47d0*/  MUFU.TANH R61, R62 ;  /* 0x0000003e003d7308 */ /* 0x000e220000002400 */
[----:B------:R-:W-:Y:S01]  /*47e0*/  @UP0 ULDC UR4, c[0x0][0x44c] ;  /* 0x0001130000040ab9 */ /* 0x000fe20000000800 */
[----:B-1----:R-:W-:Y:S01]  /*47f0*/  FMUL.FTZ R2, R51, UR6 ;  /* 0x0000000633027c20 */ /* 0x002fe20008410000 */
[----:B------:R-:W-:Y:S01]  /*4800*/  FMUL.FTZ R54, R54, UR6 ;  /* 0x0000000636367c20 */ /* 0x000fe20008410000 */
[----:B------:R-:W-:Y:S01]  /*4810*/  FMUL.FTZ R51, R52, UR6 ;  /* 0x0000000634337c20 */ /* 0x000fe20008410000 */
[----:B------:R-:W-:-:S02]  /*4820*/  IMAD.U32 R18, RZ, RZ, UR5 ;  /* 0x00000005ff127e24 */ /* 0x000fc4000f8e00ff */
[----:B------:R-:W-:Y:S01]  /*4830*/  FMUL.FTZ R59, R48, UR6 ;  /* 0x00000006303b7c20 */ /* 0x000fe20008410000 */
[----:B------:R-:W-:Y:S01]  /*4840*/  FMUL.FTZ R42, R42, UR6 ;  /* 0x000000062a2a7c20 */ /* 0x000fe20008410000 */
[----:B------:R1:W-:Y:S01]  /*4850*/  MUFU.TANH R65, R2 ;  /* 0x0000000200417308 */ /* 0x0003e20000002400 */
[----:B------:R-:W-:Y:S01]  /*4860*/  @P1 IMAD.HI.U32 R5, R4, UR4, RZ ;  /* 0x0000000404051c27 */ /* 0x000fe2000f8e00ff */
[----:B------:R-:W-:-:S03]  /*4870*/  @UP0 ULDC UR4, c[0x0][0x450] ;  /* 0x0001140000040ab9 */ /* 0x000fc60000000800 */
[----:B------:R-:W-:Y:S01]  /*4880*/  FMUL.FTZ R43, R43, UR6 ;  /* 0x000000062b2b7c20 */ /* 0x000fe20008410000 */
[----:B------:R-:W-:Y:S01]  /*4890*/  FMUL.FTZ R34, R34, UR6 ;  /* 0x0000000622227c20 */ /* 0x000fe20008410000 */
[----:B------:R-:W-:Y:S01]  /*48a0*/  FMUL.FTZ R46, R46, UR6 ;  /* 0x000000062e2e7c20 */ /* 0x000fe20008410000 */
[----:B------:R-:W-:Y:S01]  /*48b0*/  @P2 SHF.R.U32.HI R60, RZ, UR4, R5 ;  /* 0x00000004ff3c2c19 */ /* 0x000fe20008011605 */
[----:B------:R-:W-:Y:S01]  /*48c0*/  UIMAD UR4, UR61, -0x50, URZ ;  /* 0xffffffb03d0478a4 */ /* 0x000fe2000f8e023f */
[----:B------:R-:W-:Y:S01]  /*48d0*/  IMAD.U32 R5, RZ, RZ, UR18 ;  /* 0x00000012ff057e24 */ /* 0x000fe2000f8e00ff */
[----:B------:R3:W-:Y:S01]  /*48e0*/  MUFU.TANH R67, R55 ;  /* 0x0000003700437308 */ /* 0x0007e20000002400 */
[----:B------:R-:W-:Y:S01]  /*48f0*/  FMUL.FTZ R35, R35, UR6 ;  /* 0x0000000623237c20 */ /* 0x000fe20008410000 */
[----:B------:R-:W4:Y:S01]  /*4900*/  SHFL.IDX PT, R4, R60, 0x1, 0x1c1f ;  /* 0x003c1f003c047f89 */ /* 0x000f2200000e0000 */
[----:B------:R-:W-:Y:S01]  /*4910*/  FMUL.FTZ R47, R47, UR6 ;  /* 0x000000062f2f7c20 */ /* 0x000fe20008410000 */
[----:B-1----:R-:W-:-:S02]  /*4920*/  IMAD.U32 R2, RZ, RZ, UR4 ;  /* 0x00000004ff027e24 */ /* 0x002fc4000f8e00ff */
[----:B------:R-:W-:Y:S01]  /*4930*/  FMUL.FTZ R38, R38, UR6 ;  /* 0x0000000626267c20 */ /* 0x000fe20008410000 */
[----:B------:R-:W-:Y:S01]  /*4940*/  FMUL.FTZ R26, R26, UR6 ;  /* 0x000000061a1a7c20 */ /* 0x000fe20008410000 */
[----:B------:R-:W-:Y:S01]  /*4950*/  FMUL.FTZ R30, R30, UR6 ;  /* 0x000000061e1e7c20 */ /* 0x000fe20008410000 */
[----:B------:R-:W1:Y:S01]  /*4960*/  MUFU.TANH R63, R63 ;  /* 0x0000003f003f7308 */ /* 0x000e620000002400 */
[----:B------:R-:W-:Y:S01]  /*4970*/  IADD3 R2, -R23, 0x51, R2 ;  /* 0x0000005117027810 */ /* 0x000fe20007ffe102 */
[----:B------:R-:W-:Y:S01]  /*4980*/  FMUL.FTZ R31, R31, UR6 ;  /* 0x000000061f1f7c20 */ /* 0x000fe20008410000 */
[----:B---3--:R-:W-:Y:S01]  /*4990*/  IADD3 R55, -R23, 0x50, R18 ;  /* 0x0000005017377810 */ /* 0x008fe20007ffe112 */
[----:B------:R-:W3:Y:S01]  /*49a0*/  SHFL.IDX PT, R60, R60, RZ, 0x1c1f ;  /* 0x001c1fff3c3c7589 */ /* 0x000ee200000e0000 */
[----:B------:R-:W-:Y:S01]  /*49b0*/  IADD3 R62, -R5, UR15, R2 ;  /* 0x0000000f053e7c10 */ /* 0x000fe2000fffe102 */
[----:B------:R-:W-:Y:S01]  /*49c0*/  FMUL.FTZ R2, R39, UR6 ;  /* 0x0000000627027c20 */ /* 0x000fe20008410000 */
[----:B------:R-:W-:Y:S01]  /*49d0*/  FMUL.FTZ R49, R49, UR6 ;  /* 0x0000000631317c20 */ /* 0x000fe20008410000 */
[----:B------:R-:W5:Y:S01]  /*49e0*/  MUFU.TANH R64, R50 ;  /* 0x0000003200407308 */ /* 0x000f620000002400 */
[----:B------:R-:W-:Y:S01]  /*49f0*/  FMUL.FTZ R40, R40, UR6 ;  /* 0x0000000628287c20 */ /* 0x000fe20008410000 */
[----:B------:R-:W-:Y:S01]  /*4a00*/  FMUL.FTZ R41, R41, UR6 ;  /* 0x0000000629297c20 */ /* 0x000fe20008410000 */
[----:B------:R-:W-:Y:S01]  /*4a10*/  FMUL.FTZ R53, R53, UR6 ;  /* 0x0000000635357c20 */ /* 0x000fe20008410000 */
[----:B------:R-:W-:Y:S01]  /*4a20*/  FMUL.FTZ R24, R24, UR6 ;  /* 0x0000000618187c20 */ /* 0x000fe20008410000 */
[----:B------:R-:W-:Y:S01]  /*4a30*/  FMUL.FTZ R44, R44, UR6 ;  /* 0x000000062c2c7c20 */ /* 0x000fe20008410000 */
[----:B------:R-:W-:Y:S01]  /*4a40*/  FMUL.FTZ R45, R45, UR6 ;  /* 0x000000062d2d7c20 */ /* 0x000fe20008410000 */
[----:B------:R-:W-:Y:S01]  /*4a50*/  FMUL.FTZ R32, R32, UR6 ;  /* 0x0000000620207c20 */ /* 0x000fe20008410000 */
[----:B------:R2:W3:Y:S01]  /*4a60*/  MUFU.TANH R66, R54 ;  /* 0x0000003600427308 */ /* 0x0004e20000002400 */
[----:B------:R-:W-:Y:S01]  /*4a70*/  FMUL.FTZ R25, R25, UR6 ;  /* 0x0000000619197c20 */ /* 0x000fe20008410000 */
[----:B----4-:R-:W-:Y:S01]  /*4a80*/  VIADDMNMX R18, R4, R62, R55, PT ;  /* 0x0000003e04127246 */ /* 0x010fe20003800137 */
[----:B------:R-:W-:Y:S01]  /*4a90*/  FMUL.FTZ R28, R28, UR6 ;  /* 0x000000061c1c7c20 */ /* 0x000fe20008410000 */
[----:B------:R-:W-:Y:S01]  /*4aa0*/  FMUL.FTZ R33, R33, UR6 ;  /* 0x0000000621217c20 */ /* 0x000fe20008410000 */
[----:B------:R-:W-:Y:S01]  /*4ab0*/  FMUL.FTZ R36, R36, UR6 ;  /* 0x0000000624247c20 */ /* 0x000fe20008410000 */
[C---:B------:R-:W-:Y:S01]  /*4ac0*/  ISETP.GT.AND P1, PT, R18.reuse, RZ, PT ;  /* 0x000000ff1200720c */ /* 0x040fe20003f24270 */
[----:B------:R-:W-:Y:S01]  /*4ad0*/  FMUL.FTZ R29, R29, UR6 ;  /* 0x000000061d1d7c20 */ /* 0x000fe20008410000 */
[C---:B------:R-:W-:Y:S01]  /*4ae0*/  ISETP.GT.AND P2, PT, R18.reuse, 0x1, PT ;  /* 0x000000011200780c */ /* 0x040fe20003f44270 */
[----:B------:R5:W4:Y:S01]  /*4af0*/  MUFU.TANH R68, R42 ;  /* 0x0000002a00447308 */ /* 0x000b220000002400 */
[----:B------:R-:W-:Y:S01]  /*4b00*/  ISETP.GT.AND P3, PT, R18, 0x8, PT ;  /* 0x000000081200780c */ /* 0x000fe20003f64270 */
[----:B------:R-:W-:Y:S01]  /*4b10*/  ULDC UR5, c[0x0][0x988] ;  /* 0x0002620000057ab9 */ /* 0x000fe20000000800 */
[----:B--2---:R-:W-:Y:S01]  /*4b20*/  FSEL R54, R20, -INF , P1 ;  /* 0xff80000014367808 */ /* 0x004fe20000800000 */
[----:B------:R-:W-:Y:S01]  /*4b30*/  FMUL.FTZ R37, R37, UR6 ;  /* 0x0000000625257c20 */ /* 0x000fe20008410000 */
[----:B------:R-:W-:Y:S01]  /*4b40*/  FSEL R52, R21, -INF , P2 ;  /* 0xff80000015347808 */ /* 0x000fe20001000000 */
[----:B------:R-:W-:Y:S01]  /*4b50*/  UMOV UR10, UR7 ;  /* 0x00000007000a7c82 */ /* 0x000fe20008000000 */
[----:B------:R-:W-:Y:S01]  /*4b60*/  ISETP.GT.AND P1, PT, R18, 0x9, PT ;  /* 0x000000091200780c */ /* 0x000fe20003f24270 */
[----:B------:R-:W2:Y:S01]  /*4b70*/  MUFU.TANH R69, R43 ;  /* 0x0000002b00457308 */ /* 0x000ea20000002400 */
[----:B0-----:R-:W-:Y:S01]  /*4b80*/  FSEL R50, R61, -INF , P3 ;  /* 0xff8000003d327808 */ /* 0x001fe20001800000 */
[----:B------:R-:W-:Y:S01]  /*4b90*/  @UP0 ULDC UR11, c[0x0][0x450] ;  /* 0x00011400000b0ab9 */ /* 0x000fe20000000800 */
[----:B------:R-:W-:Y:S01]  /*4ba0*/  FMNMX.FTZ R5, R54, R52, !PT ;  /* 0x0000003436057209 */ /* 0x000fe20007810000 */
[----:B------:R-:W-:Y:S01]  /*4bb0*/  UIADD3 UR61, UR61, -0x2, URZ ;  /* 0xfffffffe3d3d7890 */ /* 0x000fe2000fffe03f */
[----:B------:R-:W-:-:S02]  /*4bc0*/  ISETP.GT.AND P2, PT, R18, 0x10, PT ;  /* 0x000000101200780c */ /* 0x000fc40003f44270 */
[----:B------:R-:W-:Y:S02]  /*4bd0*/  CS2R R150, SRZ ;  /* 0x0000000000967805 */ /* 0x000fe4000001ff00 */
[----:B-1----:R-:W-:Y:S01]  /*4be0*/  FSEL R48, R63, -INF , P1 ;  /* 0xff8000003f307808 */ /* 0x002fe20000800000 */
[----:B------:R0:W-:Y:S01]  /*4bf0*/  MUFU.TANH R71, R34 ;  /* 0x0000002200477308 */ /* 0x0001e20000002400 */
[----:B------:R-:W-:Y:S02]  /*4c00*/  FMNMX.FTZ R5, R50, R5, !PT ;  /* 0x0000000532057209 */ /* 0x000fe40007810000 */
[----:B------:R-:W-:Y:S02]  /*4c10*/  CS2R R148, SRZ ;  /* 0x0000000000947805 */ /* 0x000fe4000001ff00 */
[----:B------:R-:W-:Y:S02]  /*4c20*/  ISETP.GT.AND P1, PT, R18, 0x11, PT ;  /* 0x000000111200780c */ /* 0x000fe40003f24270 */
[----:B------:R-:W-:-:S02]  /*4c30*/  CS2R R146, SRZ ;  /* 0x0000000000927805 */ /* 0x000fc4000001ff00 */
[----:B-----5:R-:W-:Y:S02]  /*4c40*/  FSEL R42, R64, -INF , P2 ;  /* 0xff800000402a7808 */ /* 0x020fe40001000000 */
[----:B------:R-:W-:Y:S02]  /*4c50*/  CS2R R144, SRZ ;  /* 0x0000000000907805 */ /* 0x000fe4000001ff00 */
[----:B------:R-:W-:Y:S01]  /*4c60*/  FMNMX.FTZ R5, R48, R5, !PT ;  /* 0x0000000530057209 */ /* 0x000fe20007810000 */
[----:B------:R-:W1:Y:S01]  /*4c70*/  MUFU.TANH R46, R46 ;  /* 0x0000002e002e7308 */ /* 0x000e620000002400 */
[----:B------:R-:W-:Y:S02]  /*4c80*/  ISETP.GT.AND P2, PT, R18, 0x18, PT ;  /* 0x000000181200780c */ /* 0x000fe40003f44270 */
[----:B------:R-:W-:Y:S02]  /*4c90*/  CS2R R142, SRZ ;  /* 0x00000000008e7805 */ /* 0x000fe4000001ff00 */
[----:B0-----:R-:W-:-:S02]  /*4ca0*/  FSEL R34, R65, -INF , P1 ;  /* 0xff80000041227808 */ /* 0x001fc40000800000 */
[----:B------:R-:W-:Y:S02]  /*4cb0*/  CS2R R140, SRZ ;  /* 0x00000000008c7805 */ /* 0x000fe4000001ff00 */
[----:B------:R-:W-:Y:S02]  /*4cc0*/  FMNMX.FTZ R5, R42, R5, !PT ;  /* 0x000000052a057209 */ /* 0x000fe40007810000 */
[----:B------:R-:W-:Y:S02]  /*4cd0*/  CS2R R138, SRZ ;  /* 0x00000000008a7805 */ /* 0x000fe4000001ff00 */
[----:B------:R-:W-:Y:S01]  /*4ce0*/  ISETP.GT.AND P1, PT, R18, 0x19, PT ;  /* 0x000000191200780c */ /* 0x000fe20003f24270 */
[----:B------:R0:W-:Y:S01]  /*4cf0*/  MUFU.TANH R20, R35 ;  /* 0x0000002300147308 */ /* 0x0001e20000002400 */
[----:B------:R-:W-:Y:S02]  /*4d00*/  FMNMX.FTZ R4, R34, R5, !PT ;  /* 0x0000000522047209 */ /* 0x000fe40007810000 */
[----:B------:R-:W-:-:S02]  /*4d10*/  CS2R R136, SRZ ;  /* 0x0000000000887805 */ /* 0x000fc4000001ff00 */
[----:B------:R-:W-:Y:S02]  /*4d20*/  FSEL R39, R67, -INF , P1 ;  /* 0xff80000043277808 */ /* 0x000fe40000800000 */
[----:B------:R-:W-:Y:S02]  /*4d30*/  CS2R R134, SRZ ;  /* 0x0000000000867805 */ /* 0x000fe4000001ff00 */
[----:B------:R-:W-:Y:S02]  /*4d40*/  ISETP.GT.AND P1, PT, R18, 0x21, PT ;  /* 0x000000211200780c */ /* 0x000fe40003f24270 */
[----:B------:R-:W-:Y:S02]  /*4d50*/  CS2R R132, SRZ ;  /* 0x0000000000847805 */ /* 0x000fe4000001ff00 */
[----:B---3--:R-:W-:Y:S01]  /*4d60*/  VIADDMNMX R60, R60, R62, R55, PT ;  /* 0x0000003e3c3c7246 */ /* 0x008fe20003800137 */
[----:B------:R2:W3:Y:S01]  /*4d70*/  MUFU.TANH R70, R47 ;  /* 0x0000002f00467308 */ /* 0x0004e20000002400 */
[----:B0-----:R-:W-:-:S02]  /*4d80*/  FSEL R35, R66, -INF , P2 ;  /* 0xff80000042237808 */ /* 0x001fc40001000000 */
[----:B------:R-:W-:Y:S02]  /*4d90*/  CS2R R130, SRZ ;  /* 0x0000000000827805 */ /* 0x000fe4000001ff00 */
[----:B------:R-:W-:Y:S02]  /*4da0*/  ISETP.GT.AND P2, PT, R18, 0x20, PT ;  /* 0x000000201200780c */ /* 0x000fe40003f44270 */
[----:B------:R-:W-:Y:S02]  /*4db0*/  CS2R R128, SRZ ;  /* 0x0000000000807805 */ /* 0x000fe4000001ff00 */
[----:B------:R-:W-:Y:S02]  /*4dc0*/  FMNMX.FTZ R4, R35, R4, !PT ;  /* 0x0000000423047209 */ /* 0x000fe40007810000 */
[----:B------:R-:W-:Y:S02]  /*4dd0*/  CS2R R126, SRZ ;  /* 0x00000000007e7805 */ /* 0x000fe4000001ff00 */
[----:B----4-:R-:W-:Y:S01]  /*4de0*/  FSEL R43, R68, -INF , P2 ;  /* 0xff800000442b7808 */ /* 0x010fe20001000000 */
[----:B------:R3:W0:Y:S01]  /*4df0*/  MUFU.TANH R21, R38 ;  /* 0x0000002600157308 */ /* 0x0006220000002400 */
[----:B------:R-:W-:-:S02]  /*4e00*/  FMNMX.FTZ R4, R39, R4, !PT ;  /* 0x0000000427047209 */ /* 0x000fc40007810000 */
[----:B------:R-:W-:Y:S02]  /*4e10*/  CS2R R124, SRZ ;  /* 0x00000000007c7805 */ /* 0x000fe4000001ff00 */
[C---:B------:R-:W-:Y:S02]  /*4e20*/  ISETP.GT.AND P2, PT, R18.reuse, 0x28, PT ;  /* 0x000000281200780c */ /* 0x040fe40003f44270 */
[----:B------:R-:W-:Y:S02]  /*4e30*/  CS2R R122, SRZ ;  /* 0x00000000007a7805 */ /* 0x000fe4000001ff00 */
[----:B--2---:R-:W-:Y:S02]  /*4e40*/  FSEL R47, R69, -INF , P1 ;  /* 0xff800000452f7808 */ /* 0x004fe40000800000 */
[----:B------:R-:W-:Y:S02]  /*4e50*/  CS2R R120, SRZ ;  /* 0x0000000000787805 */ /* 0x000fe4000001ff00 */
[----:B------:R-:W-:Y:S01]  /*4e60*/  FMNMX.FTZ R4, R43, R4, !PT ;  /* 0x000000042b047209 */ /* 0x000fe20007810000 */
[----:B------:R2:W4:Y:S01]  /*4e70*/  MUFU.TANH R61, R2 ;  /* 0x00000002003d7308 */ /* 0x0005220000002400 */
[----:B------:R-:W-:-:S02]  /*4e80*/  ISETP.GT.AND P1, PT, R18, 0x29, PT ;  /* 0x000000291200780c */ /* 0x000fc40003f24270 */
[----:B------:R-:W-:Y:S02]  /*4e90*/  CS2R R118, SRZ ;  /* 0x0000000000767805 */ /* 0x000fe4000001ff00 */
[----:B-1----:R-:W-:Y:S02]  /*4ea0*/  FSEL R46, R46, -INF , P2 ;  /* 0xff8000002e2e7808 */ /* 0x002fe40001000000 */
[----:B------:R-:W-:Y:S02]  /*4eb0*/  CS2R R116, SRZ ;  /* 0x0000000000747805 */ /* 0x000fe4000001ff00 */
[----:B------:R-:W-:Y:S02]  /*4ec0*/  FMNMX.FTZ R5, R47, R4, !PT ;  /* 0x000000042f057209 */ /* 0x000fe40007810000 */
[----:B------:R-:W-:Y:S02]  /*4ed0*/  CS2R R114, SRZ ;  /* 0x0000000000727805 */ /* 0x000fe4000001ff00 */
[----:B------:R-:W-:Y:S01]  /*4ee0*/  ISETP.GT.AND P2, PT, R18, 0x30, PT ;  /* 0x000000301200780c */ /* 0x000fe20003f44270 */
[----:B------:R-:W1:Y:S01]  /*4ef0*/  MUFU.TANH R63, R26 ;  /* 0x0000001a003f7308 */ /* 0x000e620000002400 */
[----:B---3--:R-:W-:Y:S01]  /*4f00*/  FSEL R38, R70, -INF , P1 ;  /* 0xff80000046267808 */ /* 0x008fe20000800000 */
[----:B--2---:R-:W-:Y:S01]  /*4f10*/  FMUL.FTZ R2, R27, UR6 ;  /* 0x000000061b027c20 */ /* 0x004fe20008410000 */
[----:B------:R-:W-:Y:S01]  /*4f20*/  FMNMX.FTZ R5, R46, R5, !PT ;  /* 0x000000052e057209 */ /* 0x000fe20007810000 */
[----:B------:R-:W-:Y:S01]  /*4f30*/  @UP0 ULDC UR6, c[0x0][0x44c] ;  /* 0x0001130000060ab9 */ /* 0x000fe20000000800 */
[----:B------:R-:W-:Y:S01]  /*4f40*/  ISETP.GT.AND P1, PT, R18, 0x31, PT ;  /* 0x000000311200780c */ /* 0x000fe20003f24270 */
[----:B------:R-:W-:Y:S01]  /*4f50*/  UIMAD.WIDE.U32 UR6, UR7, UR6, URZ ;  /* 0x00000006070672a5 */ /* 0x000fe2000f8e003f */
[----:B------:R-:W-:Y:S01]  /*4f60*/  FSEL R4, R71, -INF , P2 ;  /* 0xff80000047047808 */ /* 0x000fe20001000000 */
[----:B------:R2:W3:Y:S01]  /*4f70*/  MUFU.TANH R64, R2 ;  /* 0x0000000200407308 */ /* 0x0004e20000002400 */
[----:B------:R-:W-:Y:S01]  /*4f80*/  FMNMX.FTZ R5, R38, R5, !PT ;  /* 0x0000000526057209 */ /* 0x000fe20007810000 */
[----:B------:R-:W-:Y:S01]  /*4f90*/  @UP0 USHF.R.U32.HI UR10, URZ, UR11, UR7 ;  /* 0x0000000b3f0a0299 */ /* 0x000fe20008011607 */
[----:B------:R-:W-:-:S02]  /*4fa0*/  ISETP.GT.AND P2, PT, R18, 0x38, PT ;  /* 0x000000381200780c */ /* 0x000fc40003f44270 */
[----:B------:R-:W-:Y:S02]  /*4fb0*/  CS2R R112, SRZ ;  /* 0x0000000000707805 */ /* 0x000fe4000001ff00 */
[----:B------:R-:W-:Y:S01]  /*4fc0*/  FSEL R27, R20, -INF , P1 ;  /* 0xff800000141b7808 */ /* 0x000fe20000800000 */
[----:B------:R-:W-:Y:S01]  /*4fd0*/  UIADD3 UR6, UR10, UR15, -UR18 ;  /* 0x0000000f0a067290 */ /* 0x000fe2000fffe812 */
[----:B------:R-:W-:Y:S01]  /*4fe0*/  ISETP.GT.AND P1, PT, R18, 0x39, PT ;  /* 0x000000391200780c */ /* 0x000fe20003f24270 */
[----:B------:R-:W5:Y:S01]  /*4ff0*/  MUFU.TANH R30, R30 ;  /* 0x0000001e001e7308 */ /* 0x000f620000002400 */
[----:B--2---:R-:W-:Y:S01]  /*5000*/  FMNMX.FTZ R2, R4, R5, !PT ;  /* 0x0000000504027209 */ /* 0x004fe20007810000 */
[----:B------:R-:W-:Y:S01]  /*5010*/  UIMAD.WIDE UR6, UR6, 0x66666667, URZ ;  /* 0x66666667060678a5 */ /* 0x000fe2000f8e023f */
[----:B0-----:R-:W-:Y:S01]  /*5020*/  FSEL R21, R21, -INF , P2 ;  /* 0xff80000015157808 */ /* 0x001fe20001000000 */
[----:B------:R-:W0:Y:S01]  /*5030*/  S2UR UR15, SR_CgaCtaId ;  /* 0x00000000000f79c3 */ /* 0x000e220000008800 */
[----:B------:R-:W-:Y:S01]  /*5040*/  FMNMX.FTZ R2, R27, R2, !PT ;  /* 0x000000021b027209 */ /* 0x000fe20007810000 */
[----:B------:R-:W-:Y:S01]  /*5050*/  USHF.R.U32.HI UR6, URZ, 0x1f, UR7 ;  /* 0x0000001f3f067899 */ /* 0x000fe20008011607 */
[----:B------:R-:W-:Y:S01]  /*5060*/  ISETP.GT.AND P2, PT, R18, 0x40, PT ;  /* 0x000000401200780c */ /* 0x000fe20003f44270 */
[----:B------:R2:W0:Y:S01]  /*5070*/  MUFU.TANH R65, R31 ;  /* 0x0000001f00417308 */ /* 0x0004220000002400 */
[----:B----4-:R-:W-:Y:S01]  /*5080*/  FSEL R26, R61, -INF , P1 ;  /* 0xff8000003d1a7808 */ /* 0x010fe20000800000 */
[----:B------:R-:W-:Y:S01]  /*5090*/  ULEA.HI.SX32 UR6, UR7, UR6, 0x1b ;  /* 0x0000000607067291 */ /* 0x000fe2000f8fda3f */
[----:B------:R-:W-:-:S02]  /*50a0*/  FMNMX.FTZ R5, R21, R2, !PT ;  /* 0x0000000215057209 */ /* 0x000fc40007810000 */
[----:B------:R-:W-:Y:S02]  /*50b0*/  CS2R R110, SRZ ;  /* 0x00000000006e7805 */ /* 0x000fe4000001ff00 */
[----:B------:R-:W-:Y:S02]  /*50c0*/  ISETP.GT.AND P1, PT, R18, 0x41, PT ;  /* 0x000000411200780c */ /* 0x000fe40003f24270 */
[----:B------:R-:W-:Y:S02]  /*50d0*/  CS2R R108, SRZ ;  /* 0x00000000006c7805 */ /* 0x000fe4000001ff00 */
[----:B-1----:R-:W-:Y:S01]  /*50e0*/  FSEL R20, R63, -INF , P2 ;  /* 0xff8000003f147808 */ /* 0x002fe20001000000 */
[----:B------:R-:W-:Y:S01]  /*50f0*/  MUFU.TANH R3, R3 ;  /* 0x0000000300037308 */ /* 0x000fe20000002400 */
[----:B------:R-:W-:Y:S02]  /*5100*/  FMNMX.FTZ R61, R26, R5, !PT ;  /* 0x000000051a3d7209 */ /* 0x000fe40007810000 */
[----:B------:R-:W-:-:S02]  /*5110*/  CS2R R106, SRZ ;  /* 0x00000000006a7805 */ /* 0x000fc4000001ff00 */
[----:B------:R-:W-:Y:S02]  /*5120*/  ISETP.GT.AND P2, PT, R18, 0x48, PT ;  /* 0x000000481200780c */ /* 0x000fe40003f44270 */
[----:B------:R-:W-:Y:S02]  /*5130*/  CS2R R104, SRZ ;  /* 0x0000000000687805 */ /* 0x000fe4000001ff00 */
[----:B---3--:R-:W-:Y:S02]  /*5140*/  FSEL R5, R64, -INF , P1 ;  /* 0xff80000040057808 */ /* 0x008fe40000800000 */
[----:B------:R-:W-:Y:S02]  /*5150*/  CS2R R102, SRZ ;  /* 0x0000000000667805 */ /* 0x000fe4000001ff00 */
[----:B------:R-:W-:Y:S01]  /*5160*/  FMNMX.FTZ R2, R20, R61, !PT ;  /* 0x0000003d14027209 */ /* 0x000fe20007810000 */
[----:B------:R-:W-:Y:S01]  /*5170*/  MUFU.TANH R56, R56 ;  /* 0x0000003800387308 */ /* 0x000fe20000002400 */
[----:B------:R-:W-:-:S02]  /*5180*/  ISETP.GT.AND P1, PT, R18, 0x49, PT ;  /* 0x000000491200780c */ /* 0x000fc40003f24270 */
[----:B------:R-:W-:Y:S02]  /*5190*/  CS2R R100, SRZ ;  /* 0x0000000000647805 */ /* 0x000fe4000001ff00 */
[----:B-----5:R-:W-:Y:S02]  /*51a0*/  FSEL R18, R30, -INF , P2 ;  /* 0xff8000001e127808 */ /* 0x020fe40001000000 */
[----:B------:R-:W-:Y:S02]  /*51b0*/  CS2R R98, SRZ ;  /* 0x0000000000627805 */ /* 0x000fe4000001ff00 */
[----:B--2---:R-:W-:Y:S02]  /*51c0*/  FMNMX.FTZ R31, R5, R2, !PT ;  /* 0x00000002051f7209 */ /* 0x004fe40007810000 */
[----:B------:R-:W-:Y:S02]  /*51d0*/  CS2R R96, SRZ ;  /* 0x0000000000607805 */ /* 0x000fe4000001ff00 */
[----:B0-----:R-:W-:Y:S01]  /*51e0*/  FSEL R2, R65, -INF , P1 ;  /* 0xff80000041027808 */ /* 0x001fe20000800000 */
[----:B------:R-:W0:Y:S01]  /*51f0*/  MUFU.TANH R58, R58 ;  /* 0x0000003a003a7308 */ /* 0x000e220000002400 */
[----:B------:R-:W-:-:S02]  /*5200*/  FMNMX.FTZ R31, R18, R31, !PT ;  /* 0x0000001f121f7209 */ /* 0x000fc40007810000 */
[----:B------:R-:W-:Y:S02]  /*5210*/  CS2R R94, SRZ ;  /* 0x00000000005e7805 */ /* 0x000fe4000001ff00 */
[----:B------:R-:W-:Y:S02]  /*5220*/  ISETP.GT.AND P1, PT, R60, RZ, PT ;  /* 0x000000ff3c00720c */ /* 0x000fe40003f24270 */
[----:B------:R-:W-:Y:S02]  /*5230*/  CS2R R92, SRZ ;  /* 0x00000000005c7805 */ /* 0x000fe4000001ff00 */
[----:B------:R-:W-:Y:S02]  /*5240*/  FMNMX.FTZ R31, R2, R31, !PT ;  /* 0x0000001f021f7209 */ /* 0x000fe40007810000 */
[----:B------:R-:W-:Y:S02]  /*5250*/  CS2R R90, SRZ ;  /* 0x00000000005a7805 */ /* 0x000fe4000001ff00 */
[C---:B------:R-:W-:Y:S01]  /*5260*/  ISETP.GT.AND P2, PT, R60.reuse, 0x1, PT ;  /* 0x000000013c00780c */ /* 0x040fe20003f44270 */
[----:B------:R-:W1:Y:S01]  /*5270*/  MUFU.TANH R57, R57 ;  /* 0x0000003900397308 */ /* 0x000e620000002400 */
[----:B------:R-:W-:Y:S01]  /*5280*/  ISETP.GT.AND P3, PT, R60, 0x8, PT ;  /* 0x000000083c00780c */ /* 0x000fe20003f64270 */
[----:B------:R-:W2:Y:S01]  /*5290*/  SHFL.BFLY PT, R30, R31, 0x2, 0x1f ;  /* 0x0c401f001f1e7f89 */ /* 0x000ea200000e0000 */
[----:B------:R-:W-:-:S02]  /*52a0*/  R2UR UR4, R0 ;  /* 0x00000000000472ca */ /* 0x000fc400000e0000 */
[----:B------:R-:W-:Y:S02]  /*52b0*/  CS2R R88, SRZ ;  /* 0x0000000000587805 */ /* 0x000fe4000001ff00 */
[----:B------:R-:W-:Y:S02]  /*52c0*/  R2UR UR14, R214 ;  /* 0x00000000d60e72ca */ /* 0x000fe400000e0000 */
[----:B------:R-:W-:Y:S02]  /*52d0*/  CS2R R86, SRZ ;  /* 0x0000000000567805 */ /* 0x000fe4000001ff00 */
[----:B------:R-:W-:Y:S01]  /*52e0*/  CS2R R84, SRZ ;  /* 0x0000000000547805 */ /* 0x000fe2000001ff00 */
[----:B------:R-:W3:Y:S01]  /*52f0*/  MUFU.TANH R59, R59 ;  /* 0x0000003b003b7308 */ /* 0x000ee20000002400 */
[----:B0-----:R-:W-:Y:S02]  /*5300*/  FSEL R58, R58, -INF , P3 ;  /* 0xff8000003a3a7808 */ /* 0x001fe40001800000 */
[----:B------:R-:W-:-:S02]  /*5310*/  CS2R R82, SRZ ;  /* 0x0000000000527805 */ /* 0x000fc4000001ff00 */
[----:B------:R-:W-:Y:S02]  /*5320*/  ISETP.GT.AND P3, PT, R60, 0x28, PT ;  /* 0x000000283c00780c */ /* 0x000fe40003f64270 */
[----:B------:R-:W-:Y:S02]  /*5330*/  CS2R R80, SRZ ;  /* 0x0000000000507805 */ /* 0x000fe4000001ff00 */
[----:B------:R-:W-:Y:S02]  /*5340*/  CS2R R78, SRZ ;  /* 0x00000000004e7805 */ /* 0x000fe4000001ff00 */
[----:B------:R-:W-:Y:S02]  /*5350*/  CS2R R76, SRZ ;  /* 0x00000000004c7805 */ /* 0x000fe4000001ff00 */
[----:B------:R-:W-:Y:S01]  /*5360*/  CS2R R74, SRZ ;  /* 0x00000000004a7805 */ /* 0x000fe2000001ff00 */
[----:B------:R2:W-:Y:S01]  /*5370*/  MUFU.TANH R61, R40 ;  /* 0x00000028003d7308 */ /* 0x0005e20000002400 */
[----:B------:R-:W-:Y:S01]  /*5380*/  UIADD3 UR4, UR4, 0x38840, URZ ;  /* 0x0003884004047890 */ /* 0x000fe2000fffe03f */
[----:B------:R-:W-:Y:S01]  /*5390*/  CS2R R72, SRZ ;  /* 0x0000000000487805 */ /* 0x000fe2000001ff00 */
[----:B------:R-:W-:Y:S01]  /*53a0*/  UISETP.LT.AND UP0, UPT, UR14, UR6, UPT ;  /* 0x000000060e00728c */ /* 0x000fe2000bf01270 */
[----:B------:R-:W-:Y:S01]  /*53b0*/  CS2R R70, SRZ ;  /* 0x0000000000467805 */ /* 0x000fe2000001ff00 */
[----:B------:R-:W-:-:S02]  /*53c0*/  UPRMT UR4, UR15, 0x654, UR4 ;  /* 0x000006540f047896 */ /* 0x000fc40008000004 */
[----:B------:R-:W-:Y:S01]  /*53d0*/  USEL UR7, UR14, UR6, !UP0 ;  /* 0x000000060e077287 */ /* 0x000fe2000c000000 */
[----:B------:R-:W0:Y:S01]  /*53e0*/  MUFU.TANH R49, R49 ;  /* 0x0000003100317308 */ /* 0x000e220000002400 */
[----:B--2---:R-:W-:Y:S02]  /*53f0*/  FMNMX.FTZ R40, R31, R30, !PT ;  /* 0x0000001e1f287209 */ /* 0x004fe40007810000 */
[----:B------:R-:W-:Y:S01]  /*5400*/  UISETP.GE.AND UP0, UPT, UR61, UR7, UPT ;  /* 0x000000073d00728c */ /* 0x000fe2000bf06270 */
[----:B------:R-:W-:Y:S02]  /*5410*/  FSEL R30, R3, -INF , P1 ;  /* 0xff800000031e7808 */ /* 0x000fe40000800000 */
[----:B------:R-:W-:Y:S01]  /*5420*/  FSEL R31, R56, -INF , P2 ;  /* 0xff800000381f7808 */ /* 0x000fe20001000000 */
[----:B------:R-:W-:Y:S01]  /*5430*/  SYNCS.ARRIVE.TRANS64.RED.A1T0 RZ, [UR4], RZ ;  /* 0x000000ffffff79a7 */ /* 0x000fe20008100404 */
[----:B------:R-:W2:Y:S01]  /*5440*/  MUFU.TANH R51, R51 ;  /* 0x0000003300337308 */ /* 0x000ea20000002400 */
[----:B------:R-:W-:-:S02]  /*5450*/  ISETP.GT.AND P1, PT, R60, 0x9, PT ;  /* 0x000000093c00780c */ /* 0x000fc40003f24270 */
[----:B------:R-:W-:Y:S02]  /*5460*/  FMNMX.FTZ R3, R30, R31, !PT ;  /* 0x0000001f1e037209 */ /* 0x000fe40007810000 */
[C---:B------:R-:W-:Y:S02]  /*5470*/  ISETP.GT.AND P2, PT, R60.reuse, 0x10, PT ;  /* 0x000000103c00780c */ /* 0x040fe40003f44270 */
[----:B-1----:R-:W-:Y:S01]  /*5480*/  FSEL R57, R57, -INF , P1 ;  /* 0xff80000039397808 */ /* 0x002fe20000800000 */
[----:B------:R1:W-:Y:S01]  /*5490*/  MUFU.TANH R63, R41 ;  /* 0x00000029003f7308 */ /* 0x0003e20000002400 */
[C---:B------:R-:W-:Y:S02]  /*54a0*/  ISETP.GT.AND P1, PT, R60.reuse, 0x11, PT ;  /* 0x000000113c00780c */ /* 0x040fe40003f24270 */
[----:B---3--:R-:W-:Y:S02]  /*54b0*/  FSEL R59, R59, -INF , P2 ;  /* 0xff8000003b3b7808 */ /* 0x008fe40001000000 */
[----:B------:R-:W-:-:S02]  /*54c0*/  ISETP.GT.AND P2, PT, R60, 0x18, PT ;  /* 0x000000183c00780c */ /* 0x000fc40003f44270 */
[----:B0-----:R-:W-:Y:S01]  /*54d0*/  FSEL R49, R49, -INF , P1 ;  /* 0xff80000031317808 */ /* 0x001fe20000800000 */
[----:B------:R-:W0:Y:S01]  /*54e0*/  MUFU.TANH R53, R53 ;  /* 0x0000003500357308 */ /* 0x000e220000002400 */
[----:B-1----:R-:W1:Y:S01]  /*54f0*/  SHFL.BFLY PT, R41, R40, 0x1, 0x1f ;  /* 0x0c201f0028297f89 */ /* 0x002e6200000e0000 */
[C---:B------:R-:W-:Y:S02]  /*5500*/  ISETP.GT.AND P1, PT, R60.reuse, 0x19, PT ;  /* 0x000000193c00780c */ /* 0x040fe40003f24270 */
[----:B--2---:R-:W-:Y:S02]  /*5510*/  FSEL R51, R51, -INF , P2 ;  /* 0xff80000033337808 */ /* 0x004fe40001000000 */
[----:B------:R-:W-:Y:S02]  /*5520*/  ISETP.GT.AND P2, PT, R60, 0x20, PT ;  /* 0x000000203c00780c */ /* 0x000fe40003f44270 */
[----:B------:R2:W-:Y:S08]  /*5530*/  MUFU.TANH R62, R24 ;  /* 0x00000018003e7308 */ /* 0x0005f00000002400 */
[----:B------:R-:W3:Y:S01]  /*5540*/  MUFU.TANH R44, R44 ;  /* 0x0000002c002c7308 */ /* 0x000ee20000002400 */
[----:B--2---:R-:W-:-:S04]  /*5550*/  FMNMX.FTZ R24, R58, R3, !PT ;  /* 0x000000033a187209 */ /* 0x004fc80007810000 */
[----:B------:R-:W-:-:S03]  /*5560*/  FMNMX.FTZ R24, R57, R24, !PT ;  /* 0x0000001839187209 */ /* 0x000fc60007810000 */
[----:B------:R-:W2:Y:S01]  /*5570*/  MUFU.TANH R45, R45 ;  /* 0x0000002d002d7308 */ /* 0x000ea20000002400 */
[----:B------:R-:W-:Y:S02]  /*5580*/  FMNMX.FTZ R24, R59, R24, !PT ;  /* 0x000000183b187209 */ /* 0x000fe40007810000 */
[----:B-1----:R-:W-:Y:S02]  /*5590*/  FMNMX.FTZ R3, R40, R41, !PT ;  /* 0x0000002928037209 */ /* 0x002fe40007810000 */
[----:B------:R-:W-:-:S03]  /*55a0*/  FMNMX.FTZ R24, R49, R24, !PT ;  /* 0x0000001831187209 */ /* 0x000fc60007810000 */
[----:B------:R0:W1:Y:S08]  /*55b0*/  MUFU.TANH R64, R32 ;  /* 0x0000002000407308 */ /* 0x0000700000002400 */
[----:B------:R4:W-:Y:S01]  /*55c0*/  MUFU.TANH R56, R25 ;  /* 0x0000001900387308 */ /* 0x0009e20000002400 */
[----:B0-----:R-:W-:Y:S02]  /*55d0*/  FSEL R32, R53, -INF , P1 ;  /* 0xff80000035207808 */ /* 0x001fe40000800000 */
[----:B------:R-:W-:-:S05]  /*55e0*/  ISETP.GT.AND P1, PT, R60, 0x21, PT ;  /* 0x000000213c00780c */ /* 0x000fca0003f24270 */
[----:B------:R0:W-:Y:S01]  /*55f0*/  MUFU.TANH R68, R28 ;  /* 0x0000001c00447308 */ /* 0x0001e20000002400 */
[----:B----4-:R-:W-:-:S04]  /*5600*/  FMNMX.FTZ R25, R51, R24, !PT ;  /* 0x0000001833197209 */ /* 0x010fc80007810000 */
[----:B------:R-:W-:-:S03]  /*5610*/  FMNMX.FTZ R25, R32, R25, !PT ;  /* 0x0000001920197209 */ /* 0x000fc60007810000 */
[----:B------:R4:W5:Y:S01]  /*5620*/  MUFU.TANH R65, R33 ;  /* 0x0000002100417308 */ /* 0x0009620000002400 */
[----:B0-----:R-:W-:Y:S02]  /*5630*/  FSEL R28, R61, -INF , P2 ;  /* 0xff8000003d1c7808 */ /* 0x001fe40001000000 */
[----:B------:R-:W-:Y:S02]  /*5640*/  FSETP.NEU.FTZ.AND P2, PT, R3, -INF , PT ;  /* 0xff8000000300780b */ /* 0x000fe40003f5d000 */
[----:B------:R-:W-:-:S03]  /*5650*/  FMNMX.FTZ R24, R28, R25, !PT ;  /* 0x000000191c187209 */ /* 0x000fc60007810000 */
[----:B------:R0:W5:Y:S01]  /*5660*/  MUFU.TANH R66, R36 ;  /* 0x0000002400427308 */ /* 0x0001620000002400 */
[----:B----4-:R-:W-:Y:S02]  /*5670*/  FSEL R33, R63, -INF , P1 ;  /* 0xff8000003f217808 */ /* 0x010fe40000800000 */
[----:B------:R-:W-:Y:S02]  /*5680*/  ISETP.GT.AND P1, PT, R60, 0x29, PT ;  /* 0x000000293c00780c */ /* 0x000fe40003f24270 */
[----:B------:R-:W-:-:S03]  /*5690*/  FMNMX.FTZ R24, R33, R24, !PT ;  /* 0x0000001821187209 */ /* 0x000fc60007810000 */
[----:B------:R3:W-:Y:S01]  /*56a0*/  MUFU.TANH R69, R29 ;  /* 0x0000001d00457308 */ /* 0x0007e20000002400 */
[----:B0-----:R-:W-:-:S05]  /*56b0*/  FMUL.FTZ R36, R3, UR5 ;  /* 0x0000000503247c20 */ /* 0x001fca0008410000 */
[----:B------:R-:W-:Y:S02]  /*56c0*/  FSEL R25, R36, RZ, P2 ;  /* 0x000000ff24197208 */ /* 0x000fe40001000000 */
[----:B------:R1:W0:Y:S01]  /*56d0*/  MUFU.TANH R67, R37 ;  /* 0x0000002500437308 */ /* 0x0002220000002400 */
[----:B---3--:R-:W-:Y:S02]  /*56e0*/  FSEL R29, R44, -INF , P3 ;  /* 0xff8000002c1d7808 */ /* 0x008fe40001800000 */
[----:B------:R-:W-:Y:S01]  /*56f0*/  ISETP.GT.AND P2, PT, R60, 0x30, PT ;  /* 0x000000303c00780c */ /* 0x000fe20003f44270 */
[--C-:B------:R-:W-:Y:S01]  /*5700*/  FFMA.FTZ R209, R54, UR5, -R25.reuse ;  /* 0x0000000536d17c23 */ /* 0x100fe20008010819 */
[----:B--2---:R-:W-:Y:S01]  /*5710*/  FSEL R36, R45, -INF , P1 ;  /* 0xff8000002d247808 */ /* 0x004fe20000800000 */
[--C-:B------:R-:W-:Y:S01]  /*5720*/  FFMA.FTZ R54, R52, UR5, -R25.reuse ;  /* 0x0000000534367c23 */ /* 0x100fe20008010819 */
[----:B------:R-:W-:Y:S01]  /*5730*/  FMNMX.FTZ R41, R29, R24, !PT ;  /* 0x000000181d297209 */ /* 0x000fe20007810000 */
[--C-:B------:R-:W-:Y:S01]  /*5740*/  FFMA.FTZ R55, R50, UR5, -R25.reuse ;  /* 0x0000000532377c23 */ /* 0x100fe20008010819 */
[----:B------:R-:W-:Y:S01]  /*5750*/  ISETP.GT.AND P1, PT, R60, 0x31, PT ;  /* 0x000000313c00780c */ /* 0x000fe20003f24270 */
[--C-:B------:R-:W-:Y:S01]  /*5760*/  FFMA.FTZ R35, R35, UR5, -R25.reuse ;  /* 0x0000000523237c23 */ /* 0x100fe20008010819 */
[----:B-1----:R-:W-:Y:S01]  /*5770*/  FSEL R37, R64, -INF , P2 ;  /* 0xff80000040257808 */ /* 0x002fe20001000000 */
[--C-:B------:R-:W-:Y:S01]  /*5780*/  FFMA.FTZ R197, R4, UR5, -R25.reuse ;  /* 0x0000000504c57c23 */ /* 0x100fe20008010819 */
[----:B------:R-:W-:Y:S01]  /*5790*/  FMNMX.FTZ R24, R36, R41, !PT ;  /* 0x0000002924187209 */ /* 0x000fe20007810000 */
[----:B------:R-:W-:Y:S01]  /*57a0*/  MUFU.EX2 R207, R35 ;  /* 0x0000002300cf7308 */ /* 0x000fe20000000800 */
[----:B------:R-:W-:Y:S01]  /*57b0*/  ISETP.GT.AND P2, PT, R60, 0x38, PT ;  /* 0x000000383c00780c */ /* 0x000fe20003f44270 */
[--C-:B------:R-:W-:Y:S01]  /*57c0*/  FFMA.FTZ R199, R21, UR5, -R25.reuse ;  /* 0x0000000515c77c23 */ /* 0x100fe20008010819 */
[----:B-----5:R-:W-:Y:S01]  /*57d0*/  FSEL R40, R65, -INF , P1 ;  /* 0xff80000041287808 */ /* 0x020fe20000800000 */
[--C-:B------:R-:W-:Y:S01]  /*57e0*/  FFMA.FTZ R21, R20, UR5, -R25.reuse ;  /* 0x0000000514157c23 */ /* 0x100fe20008010819 */
[----:B------:R-:W-:Y:S01]  /*57f0*/  FMNMX.FTZ R45, R37, R24, !PT ;  /* 0x00000018252d7209 */ /* 0x000fe20007810000 */
[--C-:B------:R-:W-:Y:S01]  /*5800*/  FFMA.FTZ R42, R42, UR5, -R25.reuse ;  /* 0x000000052a2a7c23 */ /* 0x100fe20008010819 */
[----:B------:R-:W-:Y:S01]  /*5810*/  ISETP.GT.AND P1, PT, R60, 0x39, PT ;  /* 0x000000393c00780c */ /* 0x000fe20003f24270 */
[----:B------:R1:W-:Y:S01]  /*5820*/  MUFU.EX2 R24, R54 ;  /* 0x0000003600187308 */ /* 0x0003e20000000800 */
[----:B------:R-:W-:Y:S01]  /*5830*/  FSEL R41, R66, -INF , P2 ;  /* 0xff80000042297808 */ /* 0x000fe20001000000 */
[--C-:B------:R-:W-:Y:S01]  /*5840*/  FFMA.FTZ R5, R5, UR5, -R25.reuse ;  /* 0x0000000505057c23 */ /* 0x100fe20008010819 */
[----:B------:R-:W-:Y:S01]  /*5850*/  FMNMX.FTZ R52, R40, R45, !PT ;  /* 0x0000002d28347209 */ /* 0x000fe20007810000 */
[--C-:B------:R-:W-:Y:S01]  /*5860*/  FFMA.FTZ R18, R18, UR5, -R25.reuse ;  /* 0x0000000512127c23 */ /* 0x100fe20008010819 */
[----:B------:R-:W-:Y:S01]  /*5870*/  ISETP.GT.AND P2, PT, R60, 0x40, PT ;  /* 0x000000403c00780c */ /* 0x000fe20003f44270 */
[--C-:B------:R-:W-:Y:S01]  /*5880*/  FFMA.FTZ R38, R38, UR5, -R25.reuse ;  /* 0x0000000526267c23 */ /* 0x100fe20008010819 */
[----:B0-----:R-:W-:Y:S01]  /*5890*/  FSEL R44, R67, -INF , P1 ;  /* 0xff800000432c7808 */ /* 0x001fe20000800000 */
[----:B------:R-:W-:Y:S01]  /*58a0*/  MUFU.EX2 R209, R209 ;  /* 0x000000d100d17308 */ /* 0x000fe20000000800 */
[----:B------:R-:W-:Y:S01]  /*58b0*/  FMNMX.FTZ R53, R41, R52, !PT ;  /* 0x0000003429357209 */ /* 0x000fe20007810000 */
[--C-:B-1----:R-:W-:Y:S01]  /*58c0*/  FFMA.FTZ R54, R48, UR5, -R25.reuse ;  /* 0x0000000530367c23 */ /* 0x102fe20008010819 */
        /* <DEDUP_REMOVED lines=13> */
[----:B------:R-:W0:Y:S01]  /*59a0*/  MUFU.EX2 R54, R54 ;  /* 0x0000003600367308 */ /* 0x000e220000000800 */
[----:B------:R-:W-:Y:S01]  /*59b0*/  FSEL R48, R68, -INF , P2 ;  /* 0xff80000044307808 */ /* 0x000fe20001000000 */
[--C-:B------:R-:W-:Y:S01]  /*59c0*/  FFMA.FTZ R46, R46, UR5, -R25.reuse ;  /* 0x000000052e2e7c23 */ /* 0x100fe20008010819 */
[----:B------:R-:W-:Y:S01]  /*59d0*/  FMNMX.FTZ R53, R50, R53, !PT ;  /* 0x0000003532357209 */ /* 0x000fe20007810000 */
[--C-:B------:R-:W-:Y:S01]  /*59e0*/  FFMA.FTZ R26, R26, UR5, -R25.reuse ;  /* 0x000000051a1a7c23 */ /* 0x100fe20008010819 */
[----:B------:R-:W-:Y:S01]  /*59f0*/  FSEL R52, R69, -INF , P1 ;  /* 0xff80000045347808 */ /* 0x000fe20000800000 */
[----:B------:R-:W-:Y:S01]  /*5a00*/  FFMA.FTZ R2, R2, UR5, -R25 ;  /* 0x0000000502027c23 */ /* 0x000fe20008010819 */
[----:B------:R-:W-:Y:S01]  /*5a10*/  FMNMX.FTZ R53, R48, R53, !PT ;  /* 0x0000003530357209 */ /* 0x000fe20007810000 */
[----:B------:R-:W-:Y:S01]  /*5a20*/  MUFU.EX2 R42, R42 ;  /* 0x0000002a002a7308 */ /* 0x000fe20000000800 */
[----:B------:R-:W-:-:S02]  /*5a30*/  CS2R R68, SRZ ;  /* 0x0000000000447805 */ /* 0x000fc4000001ff00 */
[----:B------:R-:W-:Y:S02]  /*5a40*/  CS2R R66, SRZ ;  /* 0x0000000000427805 */ /* 0x000fe4000001ff00 */
[----:B------:R-:W-:Y:S02]  /*5a50*/  FMNMX.FTZ R53, R52, R53, !PT ;  /* 0x0000003534357209 */ /* 0x000fe40007810000 */
[----:B------:R-:W-:-:S03]  /*5a60*/  CS2R R64, SRZ ;  /* 0x0000000000407805 */ /* 0x000fc6000001ff00 */
[----:B------:R-:W1:Y:S01]  /*5a70*/  SHFL.BFLY PT, R34, R53, 0x2, 0x1f ;  /* 0x0c401f0035227f89 */ /* 0x000e6200000e0000 */
[----:B------:R-:W-:Y:S01]  /*5a80*/  MUFU.EX2 R205, R56 ;  /* 0x0000003800cd7308 */ /* 0x000fe20000000800 */
[----:B0-----:R-:W-:-:S07]  /*5a90*/  F2FP.F16.F32.PACK_AB R211, R54, R55 ;  /* 0x0000003736d3723e */ /* 0x001fce00000000ff */
[----:B------:R0:W-:Y:S08]  /*5aa0*/  MUFU.EX2 R195, R18 ;  /* 0x0000001200c37308 */ /* 0x0001f00000000800 */
[----:B------:R-:W-:Y:S01]  /*5ab0*/  MUFU.EX2 R203, R38 ;  /* 0x0000002600cb7308 */ /* 0x000fe20000000800 */
[----:B0-----:R-:W-:Y:S01]  /*5ac0*/  FADD.FTZ R18, R209, R24 ;  /* 0x00000018d1127221 */ /* 0x001fe20000010000 */
[----:B------:R-:W-:-:S02]  /*5ad0*/  F2FP.F16.F32.PACK_AB R209, R24, R209 ;  /* 0x000000d118d1723e */ /* 0x000fc400000000ff */
[----:B-1----:R-:W-:-:S04]  /*5ae0*/  FMNMX.FTZ R34, R53, R34, !PT ;  /* 0x0000002235227209 */ /* 0x002fc80007810000 */
[----:B------:R-:W-:Y:S01]  /*5af0*/  MUFU.EX2 R60, R39 ;  /* 0x00000027003c7308 */ /* 0x000fe20000000800 */
[----:B------:R-:W0:Y:S07]  /*5b00*/  SHFL.BFLY PT, R35, R34, 0x1, 0x1f ;  /* 0x0c201f0022237f89 */ /* 0x000e2e00000e0000 */
[----:B------:R-:W-:Y:S08]  /*5b10*/  MUFU.EX2 R56, R27 ;  /* 0x0000001b00387308 */ /* 0x000ff00000000800 */
[----:B------:R-:W-:Y:S08]  /*5b20*/  MUFU.EX2 R43, R43 ;  /* 0x0000002b002b7308 */ /* 0x000ff00000000800 */
[----:B------:R-:W1:Y:S01]  /*5b30*/  MUFU.EX2 R62, R47 ;  /* 0x0000002f003e7308 */ /* 0x000e620000000800 */
[----:B0-----:R-:W-:-:S04]  /*5b40*/  FMNMX.FTZ R4, R34, R35, !PT ;  /* 0x0000002322047209 */ /* 0x001fc80007810000 */
[C---:B------:R-:W-:Y:S01]  /*5b50*/  FSETP.NEU.FTZ.AND P1, PT, R4.reuse, -INF , PT ;  /* 0xff8000000400780b */ /* 0x040fe20003f3d000 */
[----:B------:R-:W-:Y:S02]  /*5b60*/  FMUL.FTZ R20, R4, UR5 ;  /* 0x0000000504147c20 */ /* 0x000fe40008410000 */
[----:B------:R-:W-:Y:S03]  /*5b70*/  MUFU.EX2 R34, R5 ;  /* 0x0000000500227308 */ /* 0x000fe60000000800 */
[----:B------:R-:W-:Y:S02]  /*5b80*/  FSEL R20, R20, RZ, P1 ;  /* 0x000000ff14147208 */ /* 0x000fe40000800000 */
[----:B------:R-:W-:-:S03]  /*5b90*/  PLOP3.LUT P1, PT, PT, PT, UP0, 0x80, 0x0 ;  /* 0x000000000000781c */ /* 0x000fc60003f2f008 */
        /* <DEDUP_REMOVED lines=22> */
[----:B------:R-:W-:Y:S01]  /*5d00*/  FFMA.FTZ R20, R52, UR5, -R20 ;  /* 0x0000000534147c23 */ /* 0x000fe20008010814 */
[----:B-1----:R-:W-:Y:S01]  /*5d10*/  F2FP.F16.F32.PACK_AB R201, R62, R43 ;  /* 0x0000002b3ec9723e */ /* 0x002fe200000000ff */
[----:B------:R-:W1:Y:S01]  /*5d20*/  MUFU.EX2 R58, R58 ;  /* 0x0000003a003a7308 */ /* 0x000e620000000800 */
[----:B------:R-:W-:-:S07]  /*5d30*/  CS2R R52, SRZ ;  /* 0x0000000000347805 */ /* 0x000fce000001ff00 */
[----:B------:R-:W2:Y:S01]  /*5d40*/  MUFU.EX2 R57, R57 ;  /* 0x0000003900397308 */ /* 0x000ea20000000800 */
[----:B0-----:R-:W-:Y:S01]  /*5d50*/  FADD.FTZ R5, R30, R31 ;  /* 0x0000001f1e057221 */ /* 0x001fe20000010000 */
[----:B------:R-:W-:Y:S02]  /*5d60*/  F2FP.F16.F32.PACK_AB R208, R31, R30 ;  /* 0x0000001e1fd0723e */ /* 0x000fe400000000ff */
[----:B------:R-:W-:-:S04]  /*5d70*/  CS2R R30, SRZ ;  /* 0x00000000001e7805 */ /* 0x000fc8000001ff00 */
        /* <DEDUP_REMOVED lines=9> */
[C---:B------:R-:W-:Y:S01]  /*5e10*/  FADD.FTZ R0, R205.reuse, R0 ;  /* 0x00000000cd007221 */ /* 0x040fe20000010000 */
[----:B------:R-:W-:Y:S01]  /*5e20*/  F2FP.F16.F32.PACK_AB R205, R205, R42 ;  /* 0x0000002acdcd723e */ /* 0x000fe200000000ff */
[----:B------:R-:W2:Y:S01]  /*5e30*/  MUFU.EX2 R51, R51 ;  /* 0x0000003300337308 */ /* 0x000ea20000000800 */
[----:B0-----:R-:W-:Y:S01]  /*5e40*/  FADD.FTZ R27, R59, R38 ;  /* 0x000000263b1b7221 */ /* 0x001fe20000010000 */
[----:B------:R-:W-:Y:S01]  /*5e50*/  FADD.FTZ R25, R207, R0 ;  /* 0x00000000cf197221 */ /* 0x000fe20000010000 */
[C---:B------:R-:W-:Y:S02]  /*5e60*/  F2FP.F16.F32.PACK_AB R207, R60.reuse, R207 ;  /* 0x000000cf3ccf723e */ /* 0x040fe400000000ff */
[----:B------:R-:W-:Y:S01]  /*5e70*/  CS2R R38, SRZ ;  /* 0x0000000000267805 */ /* 0x000fe2000001ff00 */
[----:B------:R-:W-:Y:S01]  /*5e80*/  FADD.FTZ R0, R60, R25 ;  /* 0x000000193c007221 */ /* 0x000fe20000010000 */
[----:B------:R-:W-:Y:S01]  /*5e90*/  CS2R R60, SRZ ;  /* 0x00000000003c7805 */ /* 0x000fe2000001ff00 */
[----:B------:R-:W0:Y:S01]  /*5ea0*/  MUFU.EX2 R32, R32 ;  /* 0x0000002000207308 */ /* 0x000e220000000800 */
[C---:B-1----:R-:W-:Y:S01]  /*5eb0*/  FADD.FTZ R18, R204.reuse, R27 ;  /* 0x0000001bcc127221 */ /* 0x042fe20000010000 */
[----:B------:R-:W-:-:S02]  /*5ec0*/  F2FP.F16.F32.PACK_AB R204, R204, R59 ;  /* 0x0000003bcccc723e */ /* 0x000fc400000000ff */
[----:B------:R-:W-:-:S04]  /*5ed0*/  CS2R R58, SRZ ;  /* 0x00000000003a7805 */ /* 0x000fc8000001ff00 */
[----:B------:R-:W1:Y:S01]  /*5ee0*/  MUFU.EX2 R28, R28 ;  /* 0x0000001c001c7308 */ /* 0x000e620000000800 */
[----:B--2---:R-:W-:-:S07]  /*5ef0*/  FADD.FTZ R5, R51, R18 ;  /* 0x0000001233057221 */ /* 0x004fce0000010000 */
[----:B------:R-:W2:Y:S01]  /*5f00*/  MUFU.EX2 R33, R33 ;  /* 0x0000002100217308 */ /* 0x000ea20000000800 */
[C---:B0-----:R-:W-:Y:S01]  /*5f10*/  FADD.FTZ R5, R32.reuse, R5 ;  /* 0x0000000520057221 */ /* 0x041fe20000010000 */
[----:B------:R-:W-:-:S06]  /*5f20*/  F2FP.F16.F32.PACK_AB R206, R32, R51 ;  /* 0x0000003320ce723e */ /* 0x000fcc00000000ff */
[----:B------:R-:W0:Y:S01]  /*5f30*/  MUFU.EX2 R29, R29 ;  /* 0x0000001d001d7308 */ /* 0x000e220000000800 */
[----:B-1----:R-:W-:Y:S01]  /*5f40*/  FADD.FTZ R18, R28, R5 ;  /* 0x000000051c127221 */ /* 0x002fe20000010000 */
[----:B------:R-:W-:Y:S01]  /*5f50*/  FADD.FTZ R5, R43, R0 ;  /* 0x000000002b057221 */ /* 0x000fe20000010000 */
[----:B------:R-:W-:-:S03]  /*5f60*/  CS2R R42, SRZ ;  /* 0x00000000002a7805 */ /* 0x000fc6000001ff00 */
[----:B------:R-:W-:Y:S01]  /*5f70*/  FADD.FTZ R5, R62, R5 ;  /* 0x000000053e057221 */ /* 0x000fe20000010000 */
[----:B------:R-:W-:Y:S01]  /*5f80*/  CS2R R62, SRZ ;  /* 0x00000000003e7805 */ /* 0x000fe2000001ff00 */
[----:B------:R-:W1:Y:S01]  /*5f90*/  MUFU.EX2 R36, R36 ;  /* 0x0000002400247308 */ /* 0x000e620000000800 */
[C---:B--2---:R-:W-:Y:S01]  /*5fa0*/  FADD.FTZ R18, R33.reuse, R18 ;  /* 0x0000001221127221 */ /* 0x044fe20000010000 */
[----:B------:R-:W-:Y:S01]  /*5fb0*/  FADD.FTZ R0, R46, R5 ;  /* 0x000000052e007221 */ /* 0x000fe20000010000 */
[----:B------:R-:W-:Y:S02]  /*5fc0*/  F2FP.F16.F32.PACK_AB R200, R33, R28 ;  /* 0x0000001c21c8723e */ /* 0x000fe400000000ff */
[----:B------:R-:W-:Y:S01]  /*5fd0*/  CS2R R32, SRZ ;  /* 0x0000000000207805 */ /* 0x000fe2000001ff00 */
[C---:B------:R-:W-:Y:S01]  /*5fe0*/  FADD.FTZ R0, R203.reuse, R0 ;  /* 0x00000000cb007221 */ /* 0x040fe20000010000 */
[----:B------:R-:W-:Y:S01]  /*5ff0*/  F2FP.F16.F32.PACK_AB R203, R203, R46 ;  /* 0x0000002ecbcb723e */ /* 0x000fe200000000ff */
[----:B------:R-:W2:Y:S01]  /*6000*/  MUFU.EX2 R37, R37 ;  /* 0x0000002500257308 */ /* 0x000ea20000000800 */
[----:B0-----:R-:W-:Y:S01]  /*6010*/  FADD.FTZ R25, R29, R18 ;  /* 0x000000121d197221 */ /* 0x001fe20000010000 */
[----:B------:R-:W-:-:S06]  /*6020*/  CS2R R46, SRZ ;  /* 0x00000000002e7805 */ /* 0x000fcc000001ff00 */
[----:B------:R-:W0:Y:S01]  /*6030*/  MUFU.EX2 R197, R197 ;  /* 0x000000c500c57308 */ /* 0x000e220000000800 */
[C---:B-1----:R-:W-:Y:S01]  /*6040*/  FADD.FTZ R18, R36.reuse, R25 ;  /* 0x0000001924127221 */ /* 0x042fe20000010000 */
[----:B------:R-:W-:Y:S02]  /*6050*/  F2FP.F16.F32.PACK_AB R202, R36, R29 ;  /* 0x0000001d24ca723e */ /* 0x000fe400000000ff */
[----:B------:R-:W-:-:S04]  /*6060*/  CS2R R28, SRZ ;  /* 0x00000000001c7805 */ /* 0x000fc8000001ff00 */
[----:B------:R-:W1:Y:S01]  /*6070*/  MUFU.EX2 R40, R40 ;  /* 0x0000002800287308 */ /* 0x000e620000000800 */
[----:B--2---:R-:W-:-:S07]  /*6080*/  FADD.FTZ R5, R37, R18 ;  /* 0x0000001225057221 */ /* 0x004fce0000010000 */
[----:B------:R-:W2:Y:S01]  /*6090*/  MUFU.EX2 R41, R41 ;  /* 0x0000002900297308 */ /* 0x000ea20000000800 */
[----:B0-----:R-:W-:Y:S01]  /*60a0*/  FADD.FTZ R25, R197, R0 ;  /* 0x00000000c5197221 */ /* 0x001fe20000010000 */
[----:B------:R-:W-:-:S03]  /*60b0*/  F2FP.F16.F32.PACK_AB R197, R56, R197 ;  /* 0x000000c538c5723e */ /* 0x000fc600000000ff */
[----:B------:R-:W-:Y:S01]  /*60c0*/  FADD.FTZ R18, R56, R25 ;  /* 0x0000001938127221 */ /* 0x000fe20000010000 */
[----:B------:R-:W-:Y:S02]  /*60d0*/  CS2R R56, SRZ ;  /* 0x0000000000387805 */ /* 0x000fe4000001ff00 */
[----:B------:R-:W0:Y:S01]  /*60e0*/  MUFU.EX2 R199, R199 ;  /* 0x000000c700c77308 */ /* 0x000e220000000800 */
[C---:B-1----:R-:W-:Y:S01]  /*60f0*/  FADD.FTZ R0, R40.reuse, R5 ;  /* 0x0000000528007221 */ /* 0x042fe20000010000 */
[----:B------:R-:W-:Y:S02]  /*6100*/  F2FP.F16.F32.PACK_AB R196, R40, R37 ;  /* 0x0000002528c4723e */ /* 0x000fe400000000ff */
[----:B------:R-:W-:-:S04]  /*6110*/  CS2R R36, SRZ ;  /* 0x0000000000247805 */ /* 0x000fc8000001ff00 */
[----:B------:R-:W1:Y:S01]  /*6120*/  MUFU.EX2 R44, R44 ;  /* 0x0000002c002c7308 */ /* 0x000e620000000800 */
[----:B--2---:R-:W-:-:S07]  /*6130*/  FADD.FTZ R25, R41, R0 ;  /* 0x0000000029197221 */ /* 0x004fce0000010000 */
[----:B------:R-:W2:Y:S01]  /*6140*/  MUFU.EX2 R26, R26 ;  /* 0x0000001a001a7308 */ /* 0x000ea20000000800 */
[----:B0-----:R-:W-:-:S07]  /*6150*/  FADD.FTZ R27, R199, R18 ;  /* 0x00000012c71b7221 */ /* 0x001fce0000010000 */
[----:B------:R-:W0:Y:S01]  /*6160*/  MUFU.EX2 R45, R45 ;  /* 0x0000002d002d7308 */ /* 0x000e220000000800 */
[C---:B-1----:R-:W-:Y:S01]  /*6170*/  FADD.FTZ R0, R44.reuse, R25 ;  /* 0x000000192c007221 */ /* 0x042fe20000010000 */
[----:B------:R-:W-:Y:S02]  /*6180*/  F2FP.F16.F32.PACK_AB R198, R44, R41 ;  /* 0x000000292cc6723e */ /* 0x000fe400000000ff */
[----:B------:R-:W-:-:S04]  /*6190*/  CS2R R40, SRZ ;  /* 0x0000000000287805 */ /* 0x000fc8000001ff00 */
[----:B------:R-:W1:Y:S01]  /*61a0*/  MUFU.EX2 R21, R21 ;  /* 0x0000001500157308 */ /* 0x000e620000000800 */
[C---:B--2---:R-:W-:Y:S01]  /*61b0*/  FADD.FTZ R18, R26.reuse, R27 ;  /* 0x0000001b1a127221 */ /* 0x044fe20000010000 */
[----:B------:R-:W-:-:S06]  /*61c0*/  F2FP.F16.F32.PACK_AB R199, R26, R199 ;  /* 0x000000c71ac7723e */ /* 0x000fcc00000000ff */
[----:B------:R-:W2:Y:S01]  /*61d0*/  MUFU.EX2 R50, R50 ;  /* 0x0000003200327308 */ /* 0x000ea20000000800 */
[----:B0-----:R-:W-:-:S07]  /*61e0*/  FADD.FTZ R25, R45, R0 ;  /* 0x000000002d197221 */ /* 0x001fce0000010000 */
[----:B------:R-:W0:Y:S01]  /*61f0*/  MUFU.EX2 R48, R48 ;  /* 0x0000003000307308 */ /* 0x000e220000000800 */
[----:B-1----:R-:W-:Y:S01]  /*6200*/  FADD.FTZ R27, R21, R18 ;  /* 0x00000012151b7221 */ /* 0x002fe20000010000 */
[----:B------:R-:W-:-:S03]  /*6210*/  F2FP.F16.F32.PACK_AB R193, R34, R21 ;  /* 0x0000001522c1723e */ /* 0x000fc600000000ff */
[----:B------:R-:W-:Y:S01]  /*6220*/  FADD.FTZ R0, R34, R27 ;  /* 0x0000001b22007221 */ /* 0x000fe20000010000 */
[----:B------:R-:W-:Y:S02]  /*6230*/  CS2R R34, SRZ ;  /* 0x0000000000227805 */ /* 0x000fe4000001ff00 */
[----:B------:R-:W-:Y:S01]  /*6240*/  CS2R R26, SRZ ;  /* 0x00000000001a7805 */ /* 0x000fe2000001ff00 */
[----:B------:R1:W3:Y:S01]  /*6250*/  MUFU.EX2 R5, R20 ;  /* 0x0000001400057308 */ /* 0x0002e20000000800 */
[C---:B--2---:R-:W-:Y:S01]  /*6260*/  FADD.FTZ R25, R50.reuse, R25 ;  /* 0x0000001932197221 */ /* 0x044fe20000010000 */
[----:B------:R-:W-:Y:S02]  /*6270*/  F2FP.F16.F32.PACK_AB R192, R50, R45 ;  /* 0x0000002d32c0723e */ /* 0x000fe400000000ff */
[----:B------:R-:W-:Y:S02]  /*6280*/  CS2R R50, SRZ ;  /* 0x0000000000327805 */ /* 0x000fe4000001ff00 */
[----:B------:R-:W-:-:S02]  /*6290*/  CS2R R44, SRZ ;  /* 0x00000000002c7805 */ /* 0x000fc4000001ff00 */
[----:B------:R-:W2:Y:S01]  /*62a0*/  MUFU.EX2 R2, R2 ;  /* 0x0000000200027308 */ /* 0x000ea20000000800 */
[----:B0-----:R-:W-:Y:S01]  /*62b0*/  FADD.FTZ R18, R48, R25 ;  /* 0x0000001930127221 */ /* 0x001fe20000010000 */
[----:B------:R-:W-:Y:S01]  /*62c0*/  FADD.FTZ R25, R195, R0 ;  /* 0x00000000c3197221 */ /* 0x000fe20000010000 */
[----:B-1----:R-:W-:Y:S01]  /*62d0*/  MOV R20, UR7 ;  /* 0x0000000700147c02 */ /* 0x002fe20008000f00 */
[----:B------:R-:W-:Y:S02]  /*62e0*/  IMAD.MOV.U32 R0, RZ, RZ, 0x3f800000 ;  /* 0x3f800000ff007424 */ /* 0x000fe400078e00ff */
[C---:B---3--:R-:W-:Y:S01]  /*62f0*/  FADD.FTZ R18, R5.reuse, R18 ;  /* 0x0000001205127221 */ /* 0x048fe20000010000 */
[----:B------:R-:W-:Y:S02]  /*6300*/  F2FP.F16.F32.PACK_AB R194, R5, R48 ;  /* 0x0000003005c2723e */ /* 0x000fe400000000ff */
[----:B------:R-:W-:Y:S01]  /*6310*/  CS2R R48, SRZ ;  /* 0x0000000000307805 */ /* 0x000fe2000001ff00 */
[C---:B--2---:R-:W-:Y:S01]  /*6320*/  FADD.FTZ R5, R2.reuse, R25 ;  /* 0x0000001902057221 */ /* 0x044fe20000010000 */
[----:B------:R-:W-:Y:S01]  /*6330*/  F2FP.F16.F32.PACK_AB R195, R2, R195 ;  /* 0x000000c302c3723e */ /* 0x000fe200000000ff */
[----:B------:R-:W-:Y:S01]  /*6340*/  IMAD.MOV.U32 R2, RZ, RZ, 0x3f800000 ;  /* 0x3f800000ff027424 */ /* 0x000fe200078e00ff */
[----:B------:R-:W-:Y:S01]  /*6350*/  CS2R R24, SRZ ;  /* 0x0000000000187805 */ /* 0x000fe2000001ff00 */
[----:B------:R-:W-:Y:S06]  /*6360*/  @!P1 BRA `(.L_x_2387) ;  /* 0x0000004000cc9947 */ /* 0x000fec0003800000 */
[----:B------:R-:W-:Y:S01]  /*6370*/  R2UR UR4, R17 ;  /* 0x00000000110472ca */ /* 0x000fe200000e0000 */
[----:B------:R-:W-:Y:S01]  /*6380*/  IMAD.MOV.U32 R21, RZ, RZ, R3 ;  /* 0x000000ffff157224 */ /* 0x000fe200078e0003 */
[----:B------:R-:W-:Y:S01]  /*6390*/  UMOV UR60, UR61 ;  /* 0x0000003d003c7c82 */ /* 0x000fe20008000000 */
[----:B------:R-:W-:Y:S01]  /*63a0*/  IMAD.MOV.U32 R228, RZ, RZ, R4 ;  /* 0x000000ffffe47224 */ /* 0x000fe200078e0004 */
[----:B------:R-:W-:Y:S01]  /*63b0*/  UMOV UR37, UR36 ;  /* 0x0000002400257c82 */ /* 0x000fe20008000000 */
[----:B------:R-:W-:Y:S02]  /*63c0*/  IMAD.MOV.U32 R2, RZ, RZ, 0x3f800000 ;  /* 0x3f800000ff027424 */ /* 0x000fe400078e00ff */
[----:B------:R-:W-:-:S06]  /*63d0*/  IMAD.MOV.U32 R151, RZ, RZ, RZ ;  /* 0x000000ffff977224 */ /* 0x000fcc00078e00ff */
[----:B------:R-:W-:-:S07]  /*63e0*/  IMAD.U32 R229, RZ, RZ, UR4 ;  /* 0x00000004ffe57e24 */ /* 0x000fce000f8e00ff */
.L_x_2398:
[----:B------:R-:W-:Y:S01]  /*63f0*/  R2UR UR5, R229 ;  /* 0x00000000e50572ca */ /* 0x000fe200000e0000 */
[----:B------:R-:W-:-:S04]  /*6400*/  UISETP.NE.AND UP0, UPT, UR37, 0x1, UPT ;  /* 0x000000012500788c */ /* 0x000fc8000bf05270 */
[----:B------:R-:W-:-:S08]  /*6410*/  USEL UR4, URZ, 0x1, UP0 ;  /* 0x000000013f047887 */ /* 0x000fd00008000000 */
[----:B------:R-:W-:-:S06]  /*6420*/  ULOP3.LUT UR4, UR5, UR4, URZ, 0x3c, !UPT ;  /* 0x0000000405047292 */ /* 0x000fcc000f8e3c3f */
[----:B------:R-:W-:Y:S01]  /*6430*/  IMAD.U32 R17, RZ, RZ, UR4 ;  /* 0x00000004ff117e24 */ /* 0x000fe2000f8e00ff */
[----:B------:R-:W-:Y:S06]  /*6440*/  @!P0 BRA `(.L_x_2388) ;  /* 0x0000000000048947 */ /* 0x000fec0003800000 */
[----:B------:R-:W-:Y:S01]  /*6450*/  BPT.TRAP 0x1 ;  /* 0x000000040000795c */ /* 0x000fe20000300000 */
.L_x_2388:
[----:B------:R-:W-:Y:S01]  /*6460*/  R2UR UR5, R16 ;  /* 0x00000000100572ca */ /* 0x000fe200000e0000 */
[----:B------:R-:W-:Y:S01]  /*6470*/  UIADD3 UR36, UR37, 0x1, URZ ;  /* 0x0000000125247890 */ /* 0x000fe2000fffe03f */
[----:B------:R-:W-:-:S03]  /*6480*/  R2UR UR4, R17 ;  /* 0x00000000110472ca */ /* 0x000fc600000e0000 */
[----:B------:R-:W-:-:S04]  /*6490*/  UISETP.NE.AND UP0, UPT, UR36, 0x2, UPT ;  /* 0x000000022400788c */ /* 0x000fc8000bf05270 */
[----:B------:R-:W-:-:S04]  /*64a0*/  USEL UR36, UR36, URZ, UP0 ;  /* 0x0000003f24247287 */ /* 0x000fc80008000000 */
[----:B------:R-:W-:Y:S02]  /*64b0*/  ULEA UR61, UR36, UR5, 0x3 ;  /* 0x00000005243d7291 */ /* 0x000fe4000f8e183f */
[----:B------:R-:W-:-:S05]  /*64c0*/  IMAD.U32 R3, RZ, RZ, UR4 ;  /* 0x00000004ff037e24 */ /* 0x000fca000f8e00ff */
[----:B------:R-:W-:-:S04]  /*64d0*/  SHF.L.U32 R3, R3, 0x1f, RZ ;  /* 0x0000001f03037819 */ /* 0x000fc800000006ff */
[----:B------:R0:W1:Y:S01]  /*64e0*/  SYNCS.PHASECHK.TRANS64.TRYWAIT P1, [UR61+0x38830], R3 ;  /* 0x03883003ff0075a7 */ /* 0x000062000802017d */
[----:B------:R-:W-:Y:S05]  /*64f0*/  @!P0 BRA `(.L_x_2389) ;  /* 0x0000000000048947 */ /* 0x000fea0003800000 */
[----:B------:R-:W-:Y:S01]  /*6500*/  BPT.TRAP 0x1 ;  /* 0x000000040000795c */ /* 0x000fe20000300000 */
.L_x_2389:
[----:B-1----:R-:W-:Y:S05]  /*6510*/  @P1 BRA `(.L_x_2390) ;  /* 0x0000000000081947 */ /* 0x002fea0003800000 */
[----:B------:R-:W1:Y:S02]  /*6520*/  SYNCS.PHASECHK.TRANS64.TRYWAIT P1, [UR61+0x38830], R3 ;  /* 0x03883003ff0075a7 */ /* 0x000e64000802017d */
[----:B-1----:R-:W-:Y:S05]  /*6530*/  @!P1 BRA `(.L_x_2391) ;  /* 0x0000014400989947 */ /* 0x002fea0003800000 */
.L_x_2390:
[----:B------:R-:W-:Y:S01]  /*6540*/  R2UR UR4, R19 ;  /* 0x00000000130472ca */ /* 0x000fe200000e0000 */
[----:B------:R-:W-:Y:S01]  /*6550*/  WARPGROUP.ARRIVE ;  /* 0x00000000000079c5 */ /* 0x000fe20000000000 */
[----:B------:R-:W-:Y:S01]  /*6560*/  R2UR UR6, R14 ;  /* 0x000000000e0672ca */ /* 0x000fe200000e0000 */
[----:B------:R-:W-:Y:S01]  /*6570*/  UMOV UR59, 0x40000040 ;  /* 0x40000040003b7882 */ /* 0x000fe20000000000 */
        /* <DEDUP_REMOVED lines=9> */
[----:B------:R-:W-:Y:S01]  /*6610*/  UIMAD UR4, UR36, 0xa00, UR4 ;  /* 0x00000a00240478a4 */ /* 0x000fe2000f8e0204 */
[-C--:B------:R-:W-:Y:S01]  /*6620*/  FMUL.FTZ R24, R24, R0.reuse ;  /* 0x0000000018187220 */ /* 0x080fe20000410000 */
[----:B------:R-:W-:Y:S01]  /*6630*/  UMOV UR56, UR6 ;  /* 0x0000000600387c82 */ /* 0x000fe20008000000 */
[----:B------:R-:W-:Y:S01]  /*6640*/  UMOV UR35, 0x40000040 ;  /* 0x4000004000237882 */ /* 0x000fe20000000000 */
[----:B------:R-:W-:Y:S01]  /*6650*/  UMOV UR57, UR7 ;  /* 0x0000000700397c82 */ /* 0x000fe20008000000 */
[----:B------:R-:W-:Y:S01]  /*6660*/  UIADD3 UR18, UR4, 0x284, URZ ;  /* 0x0000028404127890 */ /* 0x000fe2000fffe03f */
[-C--:B------:R-:W-:Y:S01]  /*6670*/  FMUL.FTZ R25, R25, R0.reuse ;  /* 0x0000000019197220 */ /* 0x080fe20000410000 */
[----:B------:R-:W-:Y:S01]  /*6680*/  UMOV UR58, UR4 ;  /* 0x00000004003a7c82 */ /* 0x000fe20008000000 */
[----:B------:R-:W-:Y:S01]  /*6690*/  UIADD3 UR22, UR4, 0x286, URZ ;  /* 0x0000028604167890 */ /* 0x000fe2000fffe03f */
[----:B------:R-:W-:Y:S01]  /*66a0*/  HGMMA.64x16x16.F32 R184, gdesc[UR56], RZ, !UPT, gsb0 ;  /* 0x0020000038b879f0 */ /* 0x000fe2000c0008ff */
[----:B------:R-:W-:Y:S01]  /*66b0*/  UIADD3 UR58, UR4, 0x80, URZ ;  /* 0x00000080043a7890 */ /* 0x000fe2000fffe03f */
[-C--:B------:R-:W-:Y:S01]  /*66c0*/  FMUL.FTZ R28, R28, R0.reuse ;  /* 0x000000001c1c7220 */ /* 0x080fe20000410000 */
[----:B------:R-:W-:Y:S01]  /*66d0*/  UMOV UR59, 0x40000040 ;  /* 0x40000040003b7882 */ /* 0x000fe20000000000 */
[----:B------:R-:W-:Y:S01]  /*66e0*/  UMOV UR56, UR6 ;  /* 0x0000000600387c82 */ /* 0x000fe20008000000 */
[----:B------:R-:W-:Y:S01]  /*66f0*/  UMOV UR57, UR7 ;  /* 0x0000000700397c82 */ /* 0x000fe20008000000 */
        /* <DEDUP_REMOVED lines=56> */
[----:B------:R-:W-:Y:S01]  /*6a80*/  UMOV UR59, 0x40000040 ;  /* 0x40000040003b7882 */ /* 0x000fe20000000000 */
[----:B------:R-:W-:Y:S01]  /*6a90*/  UMOV UR56, UR6 ;  /* 0x0000000600387c82 */ /* 0x000fe20008000000 */
[----:B------:R-:W-:Y:S01]  /*6aa0*/  UMOV UR57, UR7 ;  /* 0x0000000700397c82 */ /* 0x000fe20008000000 */
        /* <DEDUP_REMOVED lines=95> */
[----:B------:R-:W-:Y:S01]  /*70a0*/  UMOV UR59, 0x40000040 ;  /* 0x40000040003b7882 */ /* 0x000fe20000000000 */
[----:B------:R-:W-:Y:S01]  /*70b0*/  UMOV UR56, UR6 ;  /* 0x0000000600387c82 */ /* 0x000fe20008000000 */
[----:B------:R-:W-:Y:S01]  /*70c0*/  UMOV UR57, UR7 ;  /* 0x0000000700397c82 */ /* 0x000fe20008000000 */
[----:B------:R-:W-:Y:S02]  /*70d0*/  R2UR UR6, R8 ;  /* 0x00000000080672ca */ /* 0x000fe400000e0000 */
[----:B------:R-:W-:Y:S01]  /*70e0*/  R2UR UR7, R9 ;  /* 0x00000000090772ca */ /* 0x000fe200000e0000 */
[----:B------:R-:W-:Y:S02]  /*70f0*/  WARPGROUP.DEPBAR.LE gsb0, 0x0 ;  /* 0x00008000000079c5 */ /* 0x000fe40000010000 */
[----:B------:R-:W-:-:S06]  /*7100*/  WARPGROUP.ARRIVE ;  /* 0x00000000000079c5 */ /* 0x000fcc0000000000 */
[----:B------:R-:W-:Y:S01]  /*7110*/  HGMMA.64x16x16.F32 R152, gdesc[UR56], RZ, !UPT, gsb0 ;  /* 0x00200000389879f0 */ /* 0x000fe2000c0008ff */
[----:B------:R-:W-:Y:S01]  /*7120*/  UIADD3 UR58, UR4, 0x2, URZ ;  /* 0x00000002043a7890 */ /* 0x000fe2000fffe03f */
[----:B------:R-:W-:Y:S01]  /*7130*/  UMOV UR59, 0x40000040 ;  /* 0x40000040003b7882 */ /* 0x000fe20000000000 */
[----:B------:R-:W-:Y:S01]  /*7140*/  UMOV UR56, UR14 ;  /* 0x0000000e00387c82 */ /* 0x000fe20008000000 */
[----:B------:R-:W-:Y:S01]  /*7150*/  UMOV UR57, UR15 ;  /* 0x0000000f00397c82 */ /* 0x000fe20008000000 */
[----:B------:R-:W-:Y:S02]  /*7160*/  WARPGROUP.DEPBAR.LE gsb0, 0x0 ;  /* 0x00008000000079c5 */ /* 0x000fe40000010000 */
[----:B------:R-:W-:-:S06]  /*7170*/  WARPGROUP.ARRIVE ;  /* 0x00000000000079c5 */ /* 0x000fcc0000000000 */
[----:B------:R-:W-:Y:S01]  /*7180*/  HGMMA.64x16x16.F32 R184, gdesc[UR56], R184, gsb0 ;  /* 0x0020000038b879f0 */ /* 0x000fe200080008b8 */
        /* <DEDUP_REMOVED lines=25> */
[----:B------:R-:W-:Y:S01]  /*7320*/  UIADD3 UR14, UR4, 0x282, URZ ;  /* 0x00000282040e7890 */ /* 0x000fe2000fffe03f */
[----:B------:R-:W-:Y:S01]  /*7330*/  UMOV UR15, 0x40000040 ;  /* 0x40000040000f7882 */ /* 0x000fe20000000000 */
        /* <DEDUP_REMOVED lines=366> */
[----:B------:R-:W-:Y:S05]  /*8a20*/  @!P0 BRA `(.L_x_2392) ;  /* 0x0000000000048947 */ /* 0x000fea0003800000 */
[----:B------:R-:W-:Y:S01]  /*8a30*/  BPT.TRAP 0x1 ;  /* 0x000000040000795c */ /* 0x000fe20000300000 */
.L_x_2392:
        /* <DEDUP_REMOVED lines=8> */
.L_x_2393:
[----:B---3--:R-:W-:Y:S05]  /*8ac0*/  @P1 BRA `(.L_x_2394) ;  /* 0x0000000000081947 */ /* 0x008fea0003800000 */
[----:B------:R-:W3:Y:S02]  /*8ad0*/  SYNCS.PHASECHK.TRANS64.TRYWAIT P1, [UR4+0x38850], R0 ;  /* 0x03885000ff0075a7 */ /* 0x000ee40008020144 */
[----:B---3--:R-:W-:Y:S05]  /*8ae0*/  @!P1 BRA `(.L_x_2395) ;  /* 0x0000012000449947 */ /* 0x008fea0003800000 */
.L_x_2394:
        /* <DEDUP_REMOVED lines=37> */
.L_x_2396:
[----:B------:R-:W-:Y:S01]  /*8d40*/  R2UR UR5, R213 ;  /* 0x00000000d50572ca */ /* 0x000fe200000e0000 */
[----:B------:R-:W-:Y:S01]  /*8d50*/  ULDC UR6, c[0x0][0x9d8] ;  /* 0x0002760000067ab9 */ /* 0x000fe20000000800 */
[----:B------:R-:W-:Y:S01]  /*8d60*/  R2UR UR11, R22 ;  /* 0x00000000160b72ca */ /* 0x000fe200000e0000 */
[----:B------:R-:W-:Y:S01]  /*8d70*/  FMUL.FTZ R200, R168, UR6 ;  /* 0x00000006a8c87c20 */ /* 0x000fe20008410000 */
[----:B------:R-:W-:Y:S01]  /*8d80*/  FMUL.FTZ R168, R170, UR6 ;  /* 0x00000006aaa87c20 */ /* 0x000fe20008410000 */
[----:B------:R-:W-:Y:S01]  /*8d90*/  R2UR UR10, R212 ;  /* 0x00000000d40a72ca */ /* 0x000fe200000e0000 */
[----:B------:R-:W-:Y:S01]  /*8da0*/  FMUL.FTZ R196, R160, UR6 ;  /* 0x00000006a0c47c20 */ /* 0x000fe20008410000 */
[----:B------:R-:W-:Y:S01]  /*8db0*/  FMUL.FTZ R202, R172, UR6 ;  /* 0x00000006acca7c20 */ /* 0x000fe20008410000 */
[----:B------:R-:W-:Y:S01]  /*8dc0*/  FMUL.FTZ R201, R171, UR6 ;  /* 0x00000006abc97c20 */ /* 0x000fe20008410000 */
[----:B------:R-:W-:Y:S01]  /*8dd0*/  FMUL.FTZ R171, R173, UR6 ;  /* 0x00000006adab7c20 */ /* 0x000fe20008410000 */
[----:B------:R-:W-:Y:S01]  /*8de0*/  FMUL.FTZ R210, R188, UR6 ;  /* 0x00000006bcd27c20 */ /* 0x000fe20008410000 */
[----:B------:R-:W-:Y:S01]  /*8df0*/  FMUL.FTZ R203, R175, UR6 ;  /* 0x00000006afcb7c20 */ /* 0x000fe20008410000 */
[----:B------:R-:W-:Y:S01]  /*8e00*/  FMUL.FTZ R175, R153, UR6 ;  /* 0x0000000699af7c20 */ /* 0x000fe20008410000 */
[----:B------:R-:W-:Y:S01]  /*8e10*/  UISETP.NE.AND UP0, UPT, UR5, URZ, UPT ;  /* 0x0000003f0500728c */ /* 0x000fe2000bf05270 */
[----:B------:R-:W-:Y:S01]  /*8e20*/  R2UR UR5, R215 ;  /* 0x00000000d70572ca */ /* 0x000fe200000e0000 */
[----:B------:R-:W-:-:S02]  /*8e30*/  IMAD.U32 R173, RZ, RZ, UR11 ;  /* 0x0000000bffad7e24 */ /* 0x000fc4000f8e00ff */
[----:B01----:R-:W-:Y:S01]  /*8e40*/  FMUL.FTZ R3, R189, UR6 ;  /* 0x00000006bd037c20 */ /* 0x003fe20008410000 */
[----:B------:R-:W0:Y:S01]  /*8e50*/  MUFU.TANH R210, R210 ;  /* 0x000000d200d27308 */ /* 0x000e220000002400 */
        /* <DEDUP_REMOVED lines=8> */
[----:B--23--:R-:W-:Y:S01]  /*8ee0*/  FMUL.FTZ R0, R186, UR6 ;  /* 0x00000006ba007c20 */ /* 0x00cfe20008410000 */
[----:B------:R-:W-:Y:S01]  /*8ef0*/  VIADD R170, R216, UR5 ;  /* 0x00000005d8aa7c36 */ /* 0x000fe20008000000 */
[----:B------:R-:W-:Y:S01]  /*8f00*/  UIMAD UR5, UR60, -0x50, URZ ;  /* 0xffffffb03c0578a4 */ /* 0x000fe2000f8e023f */
[----:B------:R-:W-:Y:S01]  /*8f10*/  FMUL.FTZ R2, R185, UR6 ;  /* 0x00000006b9027c20 */ /* 0x000fe20008410000 */
[----:B------:R-:W-:Y:S01]  /*8f20*/  FMUL.FTZ R206, R180, UR6 ;  /* 0x00000006b4ce7c20 */ /* 0x000fe20008410000 */
[----:B------:R-:W-:Y:S01]  /*8f30*/  FMUL.FTZ R205, R179, UR6 ;  /* 0x00000006b3cd7c20 */ /* 0x000fe20008410000 */
[----:B------:R-:W-:Y:S01]  /*8f40*/  @P1 IMAD.HI.U32 R172, R170, UR7, RZ ;  /* 0x00000007aaac1c27 */ /* 0x000fe2000f8e00ff */
[----:B------:R-:W-:Y:S01]  /*8f50*/  @UP0 ULDC UR7, c[0x0][0x450] ;  /* 0x0001140000070ab9 */ /* 0x000fe20000000800 */
[----:B------:R-:W2:Y:S02]  /*8f60*/  MUFU.TANH R200, R200 ;  /* 0x000000c800c87308 */ /* 0x000ea40000002400 */
[----:B------:R-:W-:Y:S01]  /*8f70*/  FMUL.FTZ R180, R181, UR6 ;  /* 0x00000006b5b47c20 */ /* 0x000fe20008410000 */
[----:B------:R-:W-:Y:S01]  /*8f80*/  IMAD.U32 R160, RZ, RZ, UR5 ;  /* 0x00000005ffa07e24 */ /* 0x000fe2000f8e00ff */
[----:B------:R-:W-:Y:S01]  /*8f90*/  @P2 SHF.R.U32.HI R170, RZ, UR7, R172 ;  /* 0x00000007ffaa2c19 */ /* 0x000fe200080116ac */
[----:B------:R-:W-:Y:S01]  /*8fa0*/  FMUL.FTZ R204, R176, UR6 ;  /* 0x00000006b0cc7c20 */ /* 0x000fe20008410000 */
[----:B------:R-:W-:Y:S01]  /*8fb0*/  FMUL.FTZ R181, R169, UR6 ;  /* 0x00000006a9b57c20 */ /* 0x000fe20008410000 */
[----:B------:R-:W-:Y:S01]  /*8fc0*/  FMUL.FTZ R169, R174, UR6 ;  /* 0x00000006aea97c20 */ /* 0x000fe20008410000 */
[----:B------:R-:W-:Y:S01]  /*8fd0*/  IADD3 R160, -R23, 0x1, R160 ;  /* 0x0000000117a07810 */ /* 0x000fe20007ffe1a0 */
[----:B------:R-:W-:Y:S01]  /*8fe0*/  SHFL.IDX PT, R153, R170, 0x1, 0x1c1f ;  /* 0x003c1f00aa997f89 */ /* 0x000fe200000e0000 */
[----:B------:R-:W3:Y:S01]  /*8ff0*/  MUFU.TANH R177, R177 ;  /* 0x000000b100b17308 */ /* 0x000ee20000002400 */
[----:B------:R-:W-:Y:S01]  /*9000*/  FMUL.FTZ R174, R161, UR6 ;  /* 0x00000006a1ae7c20 */ /* 0x000fe20008410000 */
[----:B------:R-:W-:Y:S01]  /*9010*/  IADD3 R173, -R173, UR10, R160 ;  /* 0x0000000aadad7c10 */ /* 0x000fe2000fffe1a0 */
[----:B------:R-:W-:Y:S01]  /*9020*/  FMUL.FTZ R161, R165, UR6 ;  /* 0x00000006a5a17c20 */ /* 0x000fe20008410000 */
[----:B------:R-:W4:Y:S01]  /*9030*/  SHFL.IDX PT, R160, R170, RZ, 0x1c1f ;  /* 0x001c1fffaaa07589 */ /* 0x000f2200000e0000 */
[----:B------:R-:W-:Y:S01]  /*9040*/  FMUL.FTZ R194, R156, UR6 ;  /* 0x000000069cc27c20 */ /* 0x000fe20008410000 */
        /* <DEDUP_REMOVED lines=8> */
[----:B------:R-:W-:Y:S01]  /*90d0*/  ULDC UR5, c[0x0][0x988] ;  /* 0x0002620000057ab9 */ /* 0x000fe20000000800 */
[----:B------:R-:W-:Y:S01]  /*90e0*/  FMUL.FTZ R178, R182, UR6 ;  /* 0x00000006b6b27c20 */ /* 0x000fe20008410000 */
[----:B------:R-:W5:Y:S01]  /*90f0*/  MUFU.TANH R208, R208 ;  /* 0x000000d000d07308 */ /* 0x000f620000002400 */
[----:B------:R-:W-:Y:S01]  /*9100*/  FMUL.FTZ R166, R166, UR6 ;  /* 0x00000006a6a67c20 */ /* 0x000fe20008410000 */
[----:B------:R-:W-:Y:S01]  /*9110*/  FMUL.FTZ R199, R167, UR6 ;  /* 0x00000006a7c77c20 */ /* 0x000fe20008410000 */
[----:B------:R-:W-:Y:S01]  /*9120*/  FMUL.FTZ R193, R155, UR6 ;  /* 0x000000069bc17c20 */ /* 0x000fe20008410000 */
[----:B------:R-:W-:Y:S01]  /*9130*/  FMUL.FTZ R195, R158, UR6 ;  /* 0x000000069ec37c20 */ /* 0x000fe20008410000 */
[----:B------:R-:W-:Y:S01]  /*9140*/  FMUL.FTZ R159, R159, UR6 ;  /* 0x000000069f9f7c20 */ /* 0x000fe20008410000 */
[----:B------:R-:W3:Y:S01]  /*9150*/  S2UR UR7, SR_CgaCtaId ;  /* 0x00000000000779c3 */ /* 0x000ee20000008800 */
[----:B------:R-:W-:Y:S01]  /*9160*/  UIADD3 UR61, UR61, 0x38840, URZ ;  /* 0x000388403d3d7890 */ /* 0x000fe2000fffe03f */
[----:B------:R-:W5:Y:S01]  /*9170*/  MUFU.TANH R171, R171 ;  /* 0x000000ab00ab7308 */ /* 0x000f620000002400 */
[----:B----4-:R-:W-:-:S07]  /*9180*/  IMAD.IADD R152, R173, 0x1, R160 ;  /* 0x00000001ad987824 */ /* 0x010fce00078e02a0 */
[----:B------:R-:W4:Y:S01]  /*9190*/  MUFU.TANH R0, R0 ;  /* 0x0000000000007308 */ /* 0x000f220000002400 */
[C---:B------:R-:W-:Y:S02]  /*91a0*/  ISETP.GT.AND P4, PT, R152.reuse, 0x8, PT ;  /* 0x000000089800780c */ /* 0x040fe40003f84270 */
[----:B------:R-:W-:Y:S02]  /*91b0*/  ISETP.GT.AND P6, PT, R152, 0x9, PT ;  /* 0x000000099800780c */ /* 0x000fe40003fc4270 */
[----:B0-----:R-:W-:Y:S02]  /*91c0*/  FSEL R210, R210, -INF , P4 ;  /* 0xff800000d2d27808 */ /* 0x001fe40002000000 */
[C---:B------:R-:W-:Y:S01]  /*91d0*/  ISETP.GT.AND P4, PT, R152.reuse, 0x20, PT ;  /* 0x000000209800780c */ /* 0x040fe20003f84270 */
[----:B------:R-:W0:Y:S01]  /*91e0*/  MUFU.TANH R2, R2 ;  /* 0x0000000200027308 */ /* 0x000e220000002400 */
[----:B------:R-:W-:Y:S02]  /*91f0*/  ISETP.GT.AND P1, PT, R152, 0x11, PT ;  /* 0x000000119800780c */ /* 0x000fe40003f24270 */
[----:B-1----:R-:W-:Y:S01]  /*9200*/  FSEL R179, R3, -INF , P6 ;  /* 0xff80000003b37808 */ /* 0x002fe20003000000 */
[----:B------:R-:W-:Y:S01]  /*9210*/  IMAD.IADD R3, R173, 0x1, R153 ;  /* 0x00000001ad037824 */ /* 0x000fe200078e0299 */
[----:B--2---:R-:W-:Y:S01]  /*9220*/  FSEL R200, R200, -INF , P4 ;  /* 0xff800000c8c87808 */ /* 0x004fe20002000000 */
[----:B---3--:R-:W-:Y:S01]  /*9230*/  UPRMT UR61, UR7, 0x654, UR61 ;  /* 0x00000654073d7896 */ /* 0x008fe2000800003d */
[C---:B------:R-:W-:Y:S01]  /*9240*/  ISETP.GT.AND P4, PT, R152.reuse, 0x38, PT ;  /* 0x000000389800780c */ /* 0x040fe20003f84270 */
[----:B------:R-:W1:Y:S01]  /*9250*/  MUFU.TANH R204, R204 ;  /* 0x000000cc00cc7308 */ /* 0x000e620000002400 */
[----:B------:R-:W-:-:S02]  /*9260*/  ISETP.GT.AND P2, PT, R152, RZ, PT ;  /* 0x000000ff9800720c */ /* 0x000fc40003f44270 */
[----:B------:R-:W-:Y:S02]  /*9270*/  FSEL R165, R177, -INF , P1 ;  /* 0xff800000b1a57808 */ /* 0x000fe40000800000 */
[----:B------:R-:W-:Y:S02]  /*9280*/  ISETP.GT.AND P1, PT, R152, 0x29, PT ;  /* 0x000000299800780c */ /* 0x000fe40003f24270 */
[----:B-----5:R-:W-:Y:S01]  /*9290*/  FSEL R198, R198, -INF , P4 ;  /* 0xff800000c6c67808 */ /* 0x020fe20002000000 */
[----:B------:R-:W2:Y:S01]  /*92a0*/  MUFU.TANH R206, R206 ;  /* 0x000000ce00ce7308 */ /* 0x000ea20000002400 */
[----:B------:R-:W-:Y:S01]  /*92b0*/  ISETP.GT.AND P4, PT, R3, RZ, PT ;  /* 0x000000ff0300720c */ /* 0x000fe20003f84270 */
[----:B------:R-:W-:Y:S01]  /*92c0*/  SYNCS.ARRIVE.TRANS64.RED.A1T0 RZ, [UR61], RZ ;  /* 0x000000ffffff79a7 */ /* 0x000fe2000810043d */
[----:B------:R-:W-:Y:S02]  /*92d0*/  ISETP.GT.AND P3, PT, R152, 0x1, PT ;  /* 0x000000019800780c */ /* 0x000fe40003f64270 */
[----:B------:R-:W-:-:S02]  /*92e0*/  FSEL R208, R208, -INF , P2 ;  /* 0xff800000d0d07808 */ /* 0x000fc40001000000 */
[----:B------:R-:W-:Y:S01]  /*92f0*/  FSEL R160, R171, -INF , P1 ;  /* 0xff800000aba07808 */ /* 0x000fe20000800000 */
[----:B------:R-:W3:Y:S01]  /*9300*/  MUFU.TANH R180, R180 ;  /* 0x000000b400b47308 */ /* 0x000ee20000002400 */
[----:B----4-:R-:W-:Y:S02]  /*9310*/  FSEL R171, R0, -INF , P4 ;  /* 0xff80000000ab7808 */ /* 0x010fe40002000000 */
[----:B0-----:R-:W-:Y:S02]  /*9320*/  FSEL R170, R2, -INF , P3 ;  /* 0xff80000002aa7808 */ /* 0x001fe40001800000 */
[----:B------:R-:W-:Y:S02]  /*9330*/  FMNMX.FTZ R0, R208, R228, !PT ;  /* 0x000000e4d0007209 */ /* 0x000fe40007810000 */
[----:B------:R-:W-:Y:S01]  /*9340*/  ISETP.GT.AND P5, PT, R152, 0x10, PT ;  /* 0x000000109800780c */ /* 0x000fe20003fa4270 */
[----:B------:R-:W0:Y:S01]  /*9350*/  MUFU.TANH R181, R181 ;  /* 0x000000b500b57308 */ /* 0x000e220000002400 */
[----:B------:R-:W-:-:S02]  /*9360*/  FMNMX.FTZ R0, R170, R0, !PT ;  /* 0x00000000aa007209 */ /* 0x000fc40007810000 */
[----:B-1----:R-:W-:Y:S02]  /*9370*/  FSEL R204, R204, -INF , P5 ;  /* 0xff800000cccc7808 */ /* 0x002fe40002800000 */
[----:B------:R-:W-:Y:S02]  /*9380*/  FMNMX.FTZ R0, R210, R0, !PT ;  /* 0x00000000d2007209 */ /* 0x000fe40007810000 */
[C---:B------:R-:W-:Y:S01]  /*9390*/  ISETP.GT.AND P2, PT, R152.reuse, 0x18, PT ;  /* 0x000000189800780c */ /* 0x040fe20003f44270 */
[----:B------:R-:W1:Y:S01]  /*93a0*/  MUFU.TANH R202, R202 ;  /* 0x000000ca00ca7308 */ /* 0x000e620000002400 */
[----:B------:R-:W-:Y:S02]  /*93b0*/  FMNMX.FTZ R0, R179, R0, !PT ;  /* 0x00000000b3007209 */ /* 0x000fe40007810000 */
[----:B------:R-:W-:Y:S02]  /*93c0*/  ISETP.GT.AND P3, PT, R152, 0x19, PT ;  /* 0x000000199800780c */ /* 0x000fe40003f64270 */
[----:B------:R-:W-:-:S02]  /*93d0*/  FMNMX.FTZ R0, R204, R0, !PT ;  /* 0x00000000cc007209 */ /* 0x000fc40007810000 */
[----:B--2---:R-:W-:Y:S01]  /*93e0*/  FSEL R206, R206, -INF , P2 ;  /* 0xff800000cece7808 */ /* 0x004fe20001000000 */
[----:B------:R-:W2:Y:S01]  /*93f0*/  MUFU.TANH R196, R196 ;  /* 0x000000c400c47308 */ /* 0x000ea20000002400 */
[----:B------:R-:W-:Y:S02]  /*9400*/  FMNMX.FTZ R0, R165, R0, !PT ;  /* 0x00000000a5007209 */ /* 0x000fe40007810000 */
[----:B---3--:R-:W-:Y:S02]  /*9410*/  FSEL R177, R180, -INF , P3 ;  /* 0xff800000b4b17808 */ /* 0x008fe40001800000 */
[----:B------:R-:W-:Y:S02]  /*9420*/  FMNMX.FTZ R0, R206, R0, !PT ;  /* 0x00000000ce007209 */ /* 0x000fe40007810000 */
[----:B------:R-:W-:Y:S01]  /*9430*/  ISETP.GT.AND P6, PT, R152, 0x21, PT ;  /* 0x000000219800780c */ /* 0x000fe20003fc4270 */
[----:B------:R-:W3:Y:S01]  /*9440*/  MUFU.TANH R174, R174 ;  /* 0x000000ae00ae7308 */ /* 0x000ee20000002400 */
[----:B------:R-:W-:-:S02]  /*9450*/  FMNMX.FTZ R0, R177, R0, !PT ;  /* 0x00000000b1007209 */ /* 0x000fc40007810000 */
[----:B------:R-:W-:Y:S02]  /*9460*/  ISETP.GT.AND P5, PT, R152, 0x28, PT ;  /* 0x000000289800780c */ /* 0x000fe40003fa4270 */
[----:B0-----:R-:W-:Y:S02]  /*9470*/  FSEL R172, R181, -INF , P6 ;  /* 0xff800000b5ac7808 */ /* 0x001fe40003000000 */
[----:B------:R-:W-:Y:S01]  /*9480*/  FMNMX.FTZ R0, R200, R0, !PT ;  /* 0x00000000c8007209 */ /* 0x000fe20007810000 */
[----:B------:R-:W0:Y:S01]  /*9490*/  MUFU.TANH R161, R161 ;  /* 0x000000a100a17308 */ /* 0x000e220000002400 */
[----:B-1----:R-:W-:Y:S02]  /*94a0*/  FSEL R202, R202, -INF , P5 ;  /* 0xff800000caca7808 */ /* 0x002fe40002800000 */
[----:B------:R-:W-:Y:S02]  /*94b0*/  FMNMX.FTZ R0, R172, R0, !PT ;  /* 0x00000000ac007209 */ /* 0x000fe40007810000 */
[----:B------:R-:W-:-:S02]  /*94c0*/  ISETP.GT.AND P2, PT, R152, 0x30, PT ;  /* 0x000000309800780c */ /* 0x000fc40003f44270 */
[----:B------:R-:W-:Y:S01]  /*94d0*/  FMNMX.FTZ R0, R202, R0, !PT ;  /* 0x00000000ca007209 */ /* 0x000fe20007810000 */
[----:B------:R-:W1:Y:S01]  /*94e0*/  MUFU.TANH R192, R192 ;  /* 0x000000c000c07308 */ /* 0x000e620000002400 */
[----:B------:R-:W-:Y:S02]  /*94f0*/  ISETP.GT.AND P3, PT, R152, 0x31, PT ;  /* 0x000000319800780c */ /* 0x000fe40003f64270 */
[----:B--2---:R-:W-:Y:S02]  /*9500*/  FSEL R196, R196, -INF , P2 ;  /* 0xff800000c4c47808 */ /* 0x004fe40001000000 */
[----:B------:R-:W-:Y:S02]  /*9510*/  FMNMX.FTZ R0, R160, R0, !PT ;  /* 0x00000000a0007209 */ /* 0x000fe40007810000 */
[----:B---3--:R-:W-:Y:S01]  /*9520*/  FSEL R2, R174, -INF , P3 ;  /* 0xff800000ae027808 */ /* 0x008fe20001800000 */
[----:B------:R-:W2:Y:S01]  /*9530*/  MUFU.TANH R175, R175 ;  /* 0x000000af00af7308 */ /* 0x000ea20000002400 */
[----:B------:R-:W-:-:S02]  /*9540*/  FMNMX.FTZ R0, R196, R0, !PT ;  /* 0x00000000c4007209 */ /* 0x000fc40007810000 */
[----:B------:R-:W-:Y:S02]  /*9550*/  ISETP.GT.AND P6, PT, R152, 0x39, PT ;  /* 0x000000399800780c */ /* 0x000fe40003fc4270 */
[----:B------:R-:W-:Y:S02]  /*9560*/  FMNMX.FTZ R0, R2, R0, !PT ;  /* 0x0000000002007209 */ /* 0x000fe40007810000 */
[C---:B------:R-:W-:Y:S01]  /*9570*/  ISETP.GT.AND P5, PT, R152.reuse, 0x40, PT ;  /* 0x000000409800780c */ /* 0x040fe20003fa4270 */
[----:B------:R-:W3:Y:S01]  /*9580*/  MUFU.TANH R194, R194 ;  /* 0x000000c200c27308 */ /* 0x000ee20000002400 */
[C---:B------:R-:W-:Y:S02]  /*9590*/  ISETP.GT.AND P1, PT, R152.reuse, 0x41, PT ;  /* 0x000000419800780c */ /* 0x040fe40003f24270 */
[C---:B------:R-:W-:Y:S02]  /*95a0*/  ISETP.GT.AND P2, PT, R152.reuse, 0x48, PT ;  /* 0x000000489800780c */ /* 0x040fe40003f44270 */
[----:B------:R-:W-:-:S02]  /*95b0*/  ISETP.GT.AND P3, PT, R152, 0x49, PT ;  /* 0x000000499800780c */ /* 0x000fc40003f64270 */
[----:B0-----:R-:W-:Y:S01]  /*95c0*/  FSEL R156, R161, -INF , P6 ;  /* 0xff800000a19c7808 */ /* 0x001fe20003000000 */
[----:B------:R0:W4:Y:S01]  /*95d0*/  MUFU.TANH R152, R157 ;  /* 0x0000009d00987308 */ /* 0x0001220000002400 */
[----:B------:R-:W-:Y:S02]  /*95e0*/  FMNMX.FTZ R0, R198, R0, !PT ;  /* 0x00000000c6007209 */ /* 0x000fe40007810000 */
[----:B-1----:R-:W-:Y:S02]  /*95f0*/  FSEL R192, R192, -INF , P5 ;  /* 0xff800000c0c07808 */ /* 0x002fe40002800000 */
[----:B------:R-:W-:Y:S02]  /*9600*/  FMNMX.FTZ R0, R156, R0, !PT ;  /* 0x000000009c007209 */ /* 0x000fe40007810000 */
[----:B--2---:R-:W-:Y:S01]  /*9610*/  FSEL R175, R175, -INF , P1 ;  /* 0xff800000afaf7808 */ /* 0x004fe20000800000 */
[----:B------:R-:W1:Y:S01]  /*9620*/  MUFU.TANH R4, R4 ;  /* 0x0000000400047308 */ /* 0x000e620000002400 */
[----:B------:R-:W-:Y:S01]  /*9630*/  FMNMX.FTZ R0, R192, R0, !PT ;  /* 0x00000000c0007209 */ /* 0x000fe20007810000 */
[----:B0-----:R-:W-:Y:S01]  /*9640*/  FMUL.FTZ R157, R162, UR6 ;  /* 0x00000006a29d7c20 */ /* 0x001fe20008410000 */
[----:B---3--:R-:W-:-:S02]  /*9650*/  FSEL R194, R194, -INF , P2 ;  /* 0xff800000c2c27808 */ /* 0x008fc40001000000 */
[----:B------:R-:W-:Y:S02]  /*9660*/  FMNMX.FTZ R0, R175, R0, !PT ;  /* 0x00000000af007209 */ /* 0x000fe40007810000 */
[C---:B------:R-:W-:Y:S01]  /*9670*/  ISETP.GT.AND P5, PT, R3.reuse, 0x8, PT ;  /* 0x000000080300780c */ /* 0x040fe20003fa4270 */
[----:B------:R-:W0:Y:S01]  /*9680*/  MUFU.TANH R176, R176 ;  /* 0x000000b000b07308 */ /* 0x000e220000002400 */
[----:B----4-:R-:W-:Y:S02]  /*9690*/  FSEL R152, R152, -INF , P3 ;  /* 0xff80000098987808 */ /* 0x010fe40001800000 */
[----:B------:R-:W-:Y:S02]  /*96a0*/  FMNMX.FTZ R0, R194, R0, !PT ;  /* 0x00000000c2007209 */ /* 0x000fe40007810000 */
[----:B------:R-:W-:Y:S02]  /*96b0*/  ISETP.GT.AND P2, PT, R3, 0x10, PT ;  /* 0x000000100300780c */ /* 0x000fe40003f44270 */
[----:B------:R-:W-:Y:S01]  /*96c0*/  FMNMX.FTZ R0, R152, R0, !PT ;  /* 0x0000000098007209 */ /* 0x000fe20007810000 */
[----:B------:R-:W2:Y:S01]  /*96d0*/  MUFU.TANH R209, R209 ;  /* 0x000000d100d17308 */ /* 0x000ea20000002400 */
[----:B-1----:R-:W-:-:S02]  /*96e0*/  FSEL R174, R4, -INF , P5 ;  /* 0xff80000004ae7808 */ /* 0x002fc40002800000 */
[C---:B------:R-:W-:Y:S01]  /*96f0*/  ISETP.GT.AND P6, PT, R3.reuse, 0x1, PT ;  /* 0x000000010300780c */ /* 0x040fe20003fc4270 */
[----:B------:R-:W1:Y:S01]  /*9700*/  SHFL.BFLY PT, R4, R0, 0x2, 0x1f ;  /* 0x0c401f0000047f89 */ /* 0x000e6200000e0000 */
[C---:B------:R-:W-:Y:S02]  /*9710*/  ISETP.GT.AND P5, PT, R3.reuse, 0x20, PT ;  /* 0x000000200300780c */ /* 0x040fe40003fa4270 */
[C---:B------:R-:W-:Y:S01]  /*9720*/  ISETP.GT.AND P1, PT, R3.reuse, 0x9, PT ;  /* 0x000000090300780c */ /* 0x040fe20003f24270 */
[----:B------:R-:W3:Y:S01]  /*9730*/  MUFU.TANH R169, R169 ;  /* 0x000000a900a97308 */ /* 0x000ee20000002400 */
[----:B0-----:R-:W-:Y:S02]  /*9740*/  FSEL R173, R176, -INF , P2 ;  /* 0xff800000b0ad7808 */ /* 0x001fe40001000000 */
[C---:B------:R-:W-:Y:S02]  /*9750*/  ISETP.GT.AND P2, PT, R3.reuse, 0x28, PT ;  /* 0x000000280300780c */ /* 0x040fe40003f44270 */
[----:B------:R-:W-:-:S02]  /*9760*/  ISETP.GT.AND P3, PT, R3, 0x11, PT ;  /* 0x000000110300780c */ /* 0x000fc40003f64270 */
[----:B------:R-:W-:Y:S01]  /*9770*/  ISETP.GT.AND P4, PT, R3, 0x18, PT ;  /* 0x000000180300780c */ /* 0x000fe20003f84270 */
[----:B------:R-:W0:Y:S01]  /*9780*/  MUFU.TANH R207, R207 ;  /* 0x000000cf00cf7308 */ /* 0x000e220000002400 */
[----:B--2---:R-:W-:Y:S02]  /*9790*/  FSEL R209, R209, -INF , P6 ;  /* 0xff800000d1d17808 */ /* 0x004fe40003000000 */
[----:B------:R-:W-:-:S05]  /*97a0*/  ISETP.GT.AND P6, PT, R3, 0x19, PT ;  /* 0x000000190300780c */ /* 0x000fca0003fc4270 */
[----:B------:R-:W2:Y:S01]  /*97b0*/  MUFU.TANH R168, R168 ;  /* 0x000000a800a87308 */ /* 0x000ea20000002400 */
[----:B---3--:R-:W-:Y:S02]  /*97c0*/  FSEL R153, R169, -INF , P2 ;  /* 0xff800000a9997808 */ /* 0x008fe40001000000 */
[----:B------:R-:W-:Y:S02]  /*97d0*/  ISETP.GT.AND P2, PT, R3, 0x40, PT ;  /* 0x000000400300780c */ /* 0x000fe40003f44270 */
[----:B-1----:R-:W-:-:S03]  /*97e0*/  FMNMX.FTZ R4, R0, R4, !PT ;  /* 0x0000000400047209 */ /* 0x002fc60007810000 */
[----:B------:R-:W-:Y:S01]  /*97f0*/  MUFU.TANH R163, R163 ;  /* 0x000000a300a37308 */ /* 0x000fe20000002400 */
[----:B0-----:R-:W-:Y:S01]  /*9800*/  FSEL R207, R207, -INF , P6 ;  /* 0xff800000cfcf7808 */ /* 0x001fe20003000000 */
[----:B------:R-:W0:Y:S06]  /*9810*/  SHFL.BFLY PT, R0, R4, 0x1, 0x1f ;  /* 0x0c201f0004007f89 */ /* 0x000e2c00000e0000 */
[----:B------:R-:W1:Y:S01]  /*9820*/  MUFU.TANH R211, R211 ;  /* 0x000000d300d37308 */ /* 0x000e620000002400 */
[----:B--2---:R-:W-:Y:S02]  /*9830*/  FSEL R161, R168, -INF , P5 ;  /* 0xff800000a8a17808 */ /* 0x004fe40002800000 */
[----:B------:R-:W-:-:S05]  /*9840*/  ISETP.GT.AND P5, PT, R3, 0x49, PT ;  /* 0x000000490300780c */ /* 0x000fca0003fa4270 */
[----:B------:R-:W2:Y:S08]  /*9850*/  MUFU.TANH R205, R205 ;  /* 0x000000cd00cd7308 */ /* 0x000eb00000002400 */
[----:B------:R-:W3:Y:S01]  /*9860*/  MUFU.TANH R178, R178 ;  /* 0x000000b200b27308 */ /* 0x000ee20000002400 */
[----:B-1----:R-:W-:Y:S02]  /*9870*/  FSEL R211, R211, -INF , P1 ;  /* 0xff800000d3d37808 */ /* 0x002fe40000800000 */
[----:B0-----:R-:W-:-:S02]  /*9880*/  FMNMX.FTZ R4, R4, R0, !PT ;  /* 0x0000000004047209 */ /* 0x001fc40007810000 */
[----:B------:R-:W-:Y:S02]  /*9890*/  ISETP.GT.AND P1, PT, R3, 0x21, PT ;  /* 0x000000210300780c */ /* 0x000fe40003f24270 */
[C---:B------:R-:W-:Y:S01]  /*98a0*/  FSETP.NEU.FTZ.AND P6, PT, R4.reuse, -INF , PT ;  /* 0xff8000000400780b */ /* 0x040fe20003fdd000 */
[C---:B------:R-:W-:Y:S01]  /*98b0*/  FMUL.FTZ R169, R4.reuse, UR5 ;  /* 0x0000000504a97c20 */ /* 0x040fe20008410000 */
[----:B------:R-:W0:Y:S01]  /*98c0*/  MUFU.TANH R201, R201 ;  /* 0x000000c900c97308 */ /* 0x000e220000002400 */
[----:B--2---:R-:W-:Y:S02]  /*98d0*/  FSEL R205, R205, -INF , P3 ;  /* 0xff800000cdcd7808 */ /* 0x004fe40001800000 */
[----:B------:R-:W-:Y:S02]  /*98e0*/  FSEL R0, R4, RZ, P6 ;  /* 0x000000ff04007208 */ /* 0x000fe40003000000 */
[----:B------:R-:W-:Y:S02]  /*98f0*/  FSEL R169, R169, RZ, P6 ;  /* 0x000000ffa9a97208 */ /* 0x000fe40003000000 */
[----:B------:R-:W-:Y:S01]  /*9900*/  ISETP.GT.AND P6, PT, R3, 0x31, PT ;  /* 0x000000310300780c */ /* 0x000fe20003fc4270 */
[----:B------:R-:W1:Y:S01]  /*9910*/  MUFU.TANH R203, R203 ;  /* 0x000000cb00cb7308 */ /* 0x000e620000002400 */
[----:B---3--:R-:W-:Y:S01]  /*9920*/  FSEL R164, R178, -INF , P4 ;  /* 0xff800000b2a47808 */ /* 0x008fe20002000000 */
[--C-:B------:R-:W-:Y:S01]  /*9930*/  FFMA.FTZ R208, R208, UR5, -R169.reuse ;  /* 0x00000005d0d07c23 */ /* 0x100fe200080108a9 */
[----:B------:R-:W-:Y:S01]  /*9940*/  FSEL R197, R163, -INF , P6 ;  /* 0xff800000a3c57808 */ /* 0x000fe20003000000 */
        /* <DEDUP_REMOVED lines=19> */
[----:B------:R-:W-:Y:S01]  /*9a80*/  FMNMX.FTZ R169, R171, R21, !PT ;  /* 0x00000015aba97209 */ /* 0x000fe20007810000 */
[----:B------:R-:W2:Y:S01]  /*9a90*/  MUFU.TANH R157, R157 ;  /* 0x0000009d009d7308 */ /* 0x000ea20000002400 */
[----:B0-----:R-:W-:Y:S01]  /*9aa0*/  FSEL R201, R201, -INF , P1 ;  /* 0xff800000c9c97808 */ /* 0x001fe20000800000 */
[----:B------:R-:W-:Y:S01]  /*9ab0*/  FMUL.FTZ R172, R154, UR6 ;  /* 0x000000069aac7c20 */ /* 0x000fe20008410000 */
[----:B------:R-:W-:Y:S01]  /*9ac0*/  FMNMX.FTZ R169, R209, R169, !PT ;  /* 0x000000a9d1a97209 */ /* 0x000fe20007810000 */
[----:B------:R-:W-:Y:S01]  /*9ad0*/  FADD.FTZ R0, -R0, R228 ;  /* 0x000000e400007221 */ /* 0x000fe20000010100 */
[----:B------:R-:W-:-:S02]  /*9ae0*/  ISETP.GT.AND P3, PT, R3, 0x29, PT ;  /* 0x000000290300780c */ /* 0x000fc40003f64270 */
[----:B------:R-:W-:Y:S01]  /*9af0*/  FMNMX.FTZ R169, R174, R169, !PT ;  /* 0x000000a9aea97209 */ /* 0x000fe20007810000 */
[----:B------:R-:W0:Y:S01]  /*9b00*/  MUFU.TANH R166, R166 ;  /* 0x000000a600a67308 */ /* 0x000e220000002400 */
[----:B------:R-:W-:Y:S01]  /*9b10*/  ISETP.GT.AND P4, PT, R3, 0x30, PT ;  /* 0x000000300300780c */ /* 0x000fe20003f84270 */
[----:B------:R-:W-:Y:S01]  /*9b20*/  FMUL.FTZ R0, R0, UR5 ;  /* 0x0000000500007c20 */ /* 0x000fe20008410000 */
[----:B------:R-:W-:Y:S02]  /*9b30*/  FMNMX.FTZ R169, R211, R169, !PT ;  /* 0x000000a9d3a97209 */ /* 0x000fe40007810000 */
[----:B-1----:R-:W-:Y:S02]  /*9b40*/  FSEL R203, R203, -INF , P3 ;  /* 0xff800000cbcb7808 */ /* 0x002fe40001800000 */
[----:B------:R-:W-:Y:S01]  /*9b50*/  FMNMX.FTZ R169, R173, R169, !PT ;  /* 0x000000a9ada97209 */ /* 0x000fe20007810000 */
[----:B------:R-:W1:Y:S01]  /*9b60*/  MUFU.TANH R199, R199 ;  /* 0x000000c700c77308 */ /* 0x000e620000002400 */
[----:B--2---:R-:W-:-:S02]  /*9b70*/  FSEL R157, R157, -INF , P4 ;  /* 0xff8000009d9d7808 */ /* 0x004fc40002000000 */
[----:B------:R-:W-:Y:S02]  /*9b80*/  FMNMX.FTZ R169, R205, R169, !PT ;  /* 0x000000a9cda97209 */ /* 0x000fe40007810000 */
[C---:B------:R-:W-:Y:S02]  /*9b90*/  ISETP.GT.AND P6, PT, R3.reuse, 0x38, PT ;  /* 0x000000380300780c */ /* 0x040fe40003fc4270 */
[----:B------:R-:W-:Y:S01]  /*9ba0*/  FMNMX.FTZ R169, R164, R169, !PT ;  /* 0x000000a9a4a97209 */ /* 0x000fe20007810000 */
[----:B------:R-:W2:Y:S01]  /*9bb0*/  MUFU.TANH R172, R172 ;  /* 0x000000ac00ac7308 */ /* 0x000ea20000002400 */
[----:B------:R-:W-:Y:S02]  /*9bc0*/  ISETP.GT.AND P1, PT, R3, 0x39, PT ;  /* 0x000000390300780c */ /* 0x000fe40003f24270 */
[----:B------:R-:W-:Y:S02]  /*9bd0*/  FMNMX.FTZ R169, R207, R169, !PT ;  /* 0x000000a9cfa97209 */ /* 0x000fe40007810000 */
[----:B------:R-:W-:-:S02]  /*9be0*/  ISETP.GT.AND P3, PT, R3, 0x41, PT ;  /* 0x000000410300780c */ /* 0x000fc40003f64270 */
[----:B------:R-:W-:Y:S01]  /*9bf0*/  FMNMX.FTZ R169, R161, R169, !PT ;  /* 0x000000a9a1a97209 */ /* 0x000fe20007810000 */
[----:B------:R-:W3:Y:S01]  /*9c00*/  MUFU.TANH R193, R193 ;  /* 0x000000c100c17308 */ /* 0x000ee20000002400 */
[----:B------:R-:W-:Y:S02]  /*9c10*/  ISETP.GT.AND P4, PT, R3, 0x48, PT ;  /* 0x000000480300780c */ /* 0x000fe40003f84270 */
[----:B------:R-:W-:Y:S02]  /*9c20*/  FMNMX.FTZ R169, R201, R169, !PT ;  /* 0x000000a9c9a97209 */ /* 0x000fe40007810000 */
[----:B0-----:R-:W-:Y:S02]  /*9c30*/  FSEL R155, R166, -INF , P6 ;  /* 0xff800000a69b7808 */ /* 0x001fe40003000000 */
[----:B------:R-:W-:Y:S01]  /*9c40*/  FMNMX.FTZ R169, R153, R169, !PT ;  /* 0x000000a999a97209 */ /* 0x000fe20007810000 */
[----:B------:R-:W0:Y:S01]  /*9c50*/  MUFU.TANH R195, R195 ;  /* 0x000000c300c37308 */ /* 0x000e220000002400 */
[----:B-1----:R-:W-:-:S02]  /*9c60*/  FSEL R199, R199, -INF , P1 ;  /* 0xff800000c7c77808 */ /* 0x002fc40000800000 */
[----:B------:R-:W-:Y:S02]  /*9c70*/  FMNMX.FTZ R169, R203, R169, !PT ;  /* 0x000000a9cba97209 */ /* 0x000fe40007810000 */
[----:B--2---:R-:W-:Y:S02]  /*9c80*/  FSEL R172, R172, -INF , P2 ;  /* 0xff800000acac7808 */ /* 0x004fe40001000000 */
[----:B------:R-:W-:Y:S01]  /*9c90*/  FMNMX.FTZ R169, R157, R169, !PT ;  /* 0x000000a99da97209 */ /* 0x000fe20007810000 */
[----:B------:R-:W-:Y:S01]  /*9ca0*/  MUFU.EX2 R158, R2 ;  /* 0x00000002009e7308 */ /* 0x000fe20000000800 */
[----:B---3--:R-:W-:Y:S02]  /*9cb0*/  FSEL R193, R193, -INF , P3 ;  /* 0xff800000c1c17808 */ /* 0x008fe40001800000 */
[----:B------:R-:W-:-:S04]  /*9cc0*/  FMNMX.FTZ R3, R197, R169, !PT ;  /* 0x000000a9c5037209 */ /* 0x000fc80007810000 */
[----:B------:R-:W-:Y:S01]  /*9cd0*/  FMNMX.FTZ R3, R155, R3, !PT ;  /* 0x000000039b037209 */ /* 0x000fe20007810000 */
[----:B------:R-:W1:Y:S01]  /*9ce0*/  MUFU.TANH R169, R159 ;  /* 0x0000009f00a97308 */ /* 0x000e620000002400 */
[----:B0-----:R-:W-:Y:S02]  /*9cf0*/  FSEL R195, R195, -INF , P4 ;  /* 0xff800000c3c37808 */ /* 0x001fe40002000000 */
[----:B------:R-:W-:-:S04]  /*9d00*/  FMNMX.FTZ R3, R199, R3, !PT ;  /* 0x00000003c7037209 */ /* 0x000fc80007810000 */
[----:B------:R-:W-:Y:S01]  /*9d10*/  FMNMX.FTZ R3, R172, R3, !PT ;  /* 0x00000003ac037209 */ /* 0x000fe20007810000 */
[----:B------:R-:W-:Y:S03]  /*9d20*/  MUFU.EX2 R208, R208 ;  /* 0x000000d000d07308 */ /* 0x000fe60000000800 */
[----:B------:R-:W-:-:S04]  /*9d30*/  FMNMX.FTZ R3, R193, R3, !PT ;  /* 0x00000003c1037209 */ /* 0x000fc80007810000 */
[----:B------:R-:W-:Y:S01]  /*9d40*/  FMNMX.FTZ R3, R195, R3, !PT ;  /* 0x00000003c3037209 */ /* 0x000fe20007810000 */
[----:B------:R-:W0:Y:S01]  /*9d50*/  MUFU.EX2 R0, R0 ;  /* 0x0000000000007308 */ /* 0x000e220000000800 */
[----:B-1----:R-:W-:-:S04]  /*9d60*/  FSEL R169, R169, -INF , P5 ;  /* 0xff800000a9a97808 */ /* 0x002fc80002800000 */
[----:B------:R-:W-:-:S03]  /*9d70*/  FMNMX.FTZ R3, R169, R3, !PT ;  /* 0x00000003a9037209 */ /* 0x000fc60007810000 */
[----:B------:R-:W1:Y:S02]  /*9d80*/  MUFU.EX2 R170, R170 ;  /* 0x000000aa00aa7308 */ /* 0x000e640000000800 */
[----:B------:R-:W2:Y:S06]  /*9d90*/  SHFL.BFLY PT, R154, R3, 0x2, 0x1f ;  /* 0x0c401f00039a7f89 */ /* 0x000eac00000e0000 */
[----:B------:R-:W-:Y:S01]  /*9da0*/  MUFU.EX2 R210, R210 ;  /* 0x000000d200d27308 */ /* 0x000fe20000000800 */
[----:B0-----:R-:W-:-:S07]  /*9db0*/  FFMA.FTZ R18, R0, R18, R208 ;  /* 0x0000001200127223 */ /* 0x001fce00000100d0 */
[----:B------:R-:W-:Y:S01]  /*9dc0*/  MUFU.EX2 R168, R168 ;  /* 0x000000a800a87308 */ /* 0x000fe20000000800 */
[----:B-1----:R-:W-:-:S07]  /*9dd0*/  FADD.FTZ R18, R170, R18 ;  /* 0x00000012aa127221 */ /* 0x002fce0000010000 */
[----:B------:R-:W-:Y:S01]  /*9de0*/  MUFU.EX2 R204, R204 ;  /* 0x000000cc00cc7308 */ /* 0x000fe20000000800 */
[----:B--2---:R-:W-:-:S05]  /*9df0*/  FMNMX.FTZ R3, R3, R154, !PT ;  /* 0x0000009a03037209 */ /* 0x004fca0007810000 */
[----:B------:R-:W0:Y:S02]  /*9e00*/  SHFL.BFLY PT, R154, R3, 0x1, 0x1f ;  /* 0x0c201f00039a7f89 */ /* 0x000e2400000e0000 */
[----:B------:R-:W-:Y:S08]  /*9e10*/  MUFU.EX2 R165, R165 ;  /* 0x000000a500a57308 */ /* 0x000ff00000000800 */
[----:B------:R-:W-:Y:S08]  /*9e20*/  MUFU.EX2 R206, R206 ;  /* 0x000000ce00ce7308 */ /* 0x000ff00000000800 */
[----:B------:R-:W-:Y:S01]  /*9e30*/  MUFU.EX2 R163, R163 ;  /* 0x000000a300a37308 */ /* 0x000fe20000000800 */
[----:B0-----:R-:W-:-:S07]  /*9e40*/  FMNMX.FTZ R3, R3, R154, !PT ;  /* 0x0000009a03037209 */ /* 0x001fce0007810000 */
[----:B------:R-:W-:Y:S01]  /*9e50*/  MUFU.EX2 R200, R200 ;  /* 0x000000c800c87308 */ /* 0x000fe20000000800 */
[----:B------:R-:W-:-:S04]  /*9e60*/  FSETP.NEU.FTZ.AND P1, PT, R3, -INF , PT ;  /* 0xff8000000300780b */ /* 0x000fc80003f3d000 */
[----:B------:R-:W-:-:S03]  /*9e70*/  FSEL R2, R3, RZ, P1 ;  /* 0x000000ff03027208 */ /* 0x000fc60000800000 */
[----:B------:R-:W-:Y:S02]  /*9e80*/  MUFU.EX2 R162, R162 ;  /* 0x000000a200a27308 */ /* 0x000fe40000000800 */
[----:B------:R-:W-:Y:S01]  /*9e90*/  FADD.FTZ R2, -R2, R21 ;  /* 0x0000001502027221 */ /* 0x000fe20000010100 */
[----:B------:R-:W-:-:S03]  /*9ea0*/  FMUL.FTZ R21, R3, UR5 ;  /* 0x0000000503157c20 */ /* 0x000fc60008410000 */
[----:B------:R-:W-:Y:S02]  /*9eb0*/  FMUL.FTZ R2, R2, UR5 ;  /* 0x0000000502027c20 */ /* 0x000fe40008410000 */
[----:B------:R-:W-:Y:S01]  /*9ec0*/  MUFU.EX2 R202, R202 ;  /* 0x000000ca00ca7308 */ /* 0x000fe20000000800 */
[----:B------:R-:W-:-:S05]  /*9ed0*/  FSEL R21, R21, RZ, P1 ;  /* 0x000000ff15157208 */ /* 0x000fca0000800000 */
        /* <DEDUP_REMOVED lines=20> */
[----:B------:R-:W-:Y:S08]  /*a020*/  MUFU.EX2 R2, R2 ;  /* 0x0000000200027308 */ /* 0x000ff00000000800 */
[----:B------:R-:W0:Y:S08]  /*a030*/  MUFU.EX2 R169, R171 ;  /* 0x000000ab00a97308 */ /* 0x000e300000000800 */
        /* <DEDUP_REMOVED lines=17> */
[----:B------:R-:W-:-:S04]  /*a150*/  FADD.FTZ R5, R200, R5 ;  /* 0x00000005c8057221 */ /* 0x000fc80000010000 */
[----:B------:R-:W-:Y:S02]  /*a160*/  FADD.FTZ R5, R162, R5 ;  /* 0x00000005a2057221 */ /* 0x000fe40000010000 */
[----:B------:R-:W1:Y:S01]  /*a170*/  MUFU.EX2 R207, R207 ;  /* 0x000000cf00cf7308 */ /* 0x000e620000000800 */
[----:B--2---:R-:W-:Y:S01]  /*a180*/  FADD.FTZ R18, R205, R18 ;  /* 0x00000012cd127221 */ /* 0x004fe20000010000 */
[----:B------:R-:W-:-:S06]  /*a190*/  FADD.FTZ R5, R202, R5 ;  /* 0x00000005ca057221 */ /* 0x000fcc0000010000 */
        /* <DEDUP_REMOVED lines=45> */
.L_x_2397:
[----:B------:R-:W0:Y:S01]  /*a470*/  S2UR UR7, SR_CgaCtaId ;  /* 0x00000000000779c3 */ /* 0x000e220000008800 */
[----:B------:R-:W-:Y:S01]  /*a480*/  R2UR UR6, R20 ;  /* 0x00000000140672ca */ /* 0x000fe200000e0000 */
[----:B------:R-:W-:Y:S01]  /*a490*/  UIADD3 UR4, UR4, 0x38860, URZ ;  /* 0x0003886004047890 */ /* 0x000fe2000fffe03f */
[----:B------:R-:W-:Y:S01]  /*a4a0*/  F2FP.F16.F32.PACK_AB R195, R21, R195 ;  /* 0x000000c315c3723e */ /* 0x000fe200000000ff */
[----:B------:R-:W-:Y:S01]  /*a4b0*/  UMOV UR37, UR36 ;  /* 0x0000002400257c82 */ /* 0x000fe20008000000 */
[----:B------:R-:W-:Y:S01]  /*a4c0*/  F2FP.F16.F32.PACK_AB R208, R170, R208 ;  /* 0x000000d0aad0723e */ /* 0x000fe200000000ff */
[----:B------:R-:W-:Y:S01]  /*a4d0*/  IMAD.MOV.U32 R21, RZ, RZ, R3 ;  /* 0x000000ffff157224 */ /* 0x000fe200078e0003 */
[----:B------:R-:W-:Y:S01]  /*a4e0*/  F2FP.F16.F32.PACK_AB R209, R209, R169 ;  /* 0x000000a9d1d1723e */ /* 0x000fe200000000ff */
[----:B------:R-:W-:Y:S01]  /*a4f0*/  IMAD.MOV.U32 R228, RZ, RZ, R4 ;  /* 0x000000ffffe47224 */ /* 0x000fe200078e0004 */
[----:B------:R-:W-:Y:S02]  /*a500*/  F2FP.F16.F32.PACK_AB R210, R168, R210 ;  /* 0x000000d2a8d2723e */ /* 0x000fe400000000ff */
[----:B------:R-:W-:-:S02]  /*a510*/  F2FP.F16.F32.PACK_AB R211, R211, R167 ;  /* 0x000000a7d3d3723e */ /* 0x000fc400000000ff */
[----:B------:R-:W-:Y:S01]  /*a520*/  F2FP.F16.F32.PACK_AB R204, R165, R204 ;  /* 0x000000cca5cc723e */ /* 0x000fe200000000ff */
[----:B------:R-:W-:Y:S01]  /*a530*/  UISETP.GT.AND UP0, UPT, UR60, UR6, UPT ;  /* 0x000000063c00728c */ /* 0x000fe2000bf04270 */
[----:B------:R-:W-:Y:S01]  /*a540*/  F2FP.F16.F32.PACK_AB R205, R205, R166 ;  /* 0x000000a6cdcd723e */ /* 0x000fe200000000ff */
[----:B------:R-:W-:Y:S01]  /*a550*/  UIADD3 UR60, UR60, -0x1, URZ ;  /* 0xffffffff3c3c7890 */ /* 0x000fe2000fffe03f */
[----:B------:R-:W-:Y:S02]  /*a560*/  F2FP.F16.F32.PACK_AB R206, R163, R206 ;  /* 0x000000cea3ce723e */ /* 0x000fe400000000ff */
[----:B------:R-:W-:Y:S02]  /*a570*/  F2FP.F16.F32.PACK_AB R207, R207, R164 ;  /* 0x000000a4cfcf723e */ /* 0x000fe400000000ff */
[----:B------:R-:W-:Y:S02]  /*a580*/  PLOP3.LUT P1, PT, PT, PT, UP0, 0x80, 0x0 ;  /* 0x000000000000781c */ /* 0x000fe40003f2f008 */
        /* <DEDUP_REMOVED lines=13> */
[----:B------:R-:W-:Y:S01]  /*a660*/  F2FP.F16.F32.PACK_AB R194, R152, R194 ;  /* 0x000000c298c2723e */ /* 0x000fe200000000ff */
[----:B------:R-:W-:Y:S01]  /*a670*/  IMAD.U32 R229, RZ, RZ, UR4 ;  /* 0x00000004ffe57e24 */ /* 0x000fe2000f8e00ff */
[----:B------:R-:W-:Y:S06]  /*a680*/  @P1 BRA `(.L_x_2398) ;  /* 0xffffffbc00581947 */ /* 0x000fec000383ffff */
[----:B------:R-:W-:-:S05]  /*a690*/  UMOV UR61, UR60 ;  /* 0x0000003c003d7c82 */ /* 0x000fca0008000000 */
.L_x_2387:
[----:B------:R-:W-:-:S13]  /*a6a0*/  R2UR UR4, R214 ;  /* 0x00000000d60472ca */ /* 0x000fda00000e0000 */
[----:B------:R-:W-:-:S06]  /*a6b0*/  UISETP.GE.AND UP0, UPT, UR61, UR4, UPT ;  /* 0x000000043d00728c */ /* 0x000fcc000bf06270 */
[----:B------:R-:W-:-:S13]  /*a6c0*/  PLOP3.LUT P1, PT, PT, PT, UP0, 0x80, 0x0 ;  /* 0x000000000000781c */ /* 0x000fda0003f2f008 */
[----:B------:R-:W-:Y:S05]  /*a6d0*/  @!P1 BRA `(.L_x_2399) ;  /* 0x0000003c00149947 */ /* 0x000fea0003800000 */
[----:B------:R-:W-:Y:S01]  /*a6e0*/  R2UR UR4, R17 ;  /* 0x00000000110472ca */ /* 0x000fe200000e0000 */
[----:B------:R-:W-:Y:S01]  /*a6f0*/  IMAD.MOV.U32 R20, RZ, RZ, R3 ;  /* 0x000000ffff147224 */ /* 0x000fe200078e0003 */
[----:B------:R-:W-:Y:S01]  /*a700*/  UMOV UR60, UR36 ;  /* 0x00000024003c7c82 */ /* 0x000fe20008000000 */
[----:B------:R-:W-:Y:S01]  /*a710*/  IMAD.MOV.U32 R21, RZ, RZ, R4 ;  /* 0x000000ffff157224 */ /* 0x000fe200078e0004 */
[----:B------:R-:W-:-:S09]  /*a720*/  ULDC UR37, c[0x0][0x9d8] ;  /* 0x0002760000257ab9 */ /* 0x000fd20000000800 */
[----:B------:R-:W-:-:S07]  /*a730*/  IMAD.U32 R22, RZ, RZ, UR4 ;  /* 0x00000004ff167e24 */ /* 0x000fce000f8e00ff */
.L_x_2410:
        /* <DEDUP_REMOVED lines=9> */
.L_x_2400:
        /* <DEDUP_REMOVED lines=8> */
.L_x_2401:
[----:B-1----:R-:W-:Y:S05]  /*a850*/  @P1 BRA `(.L_x_2402) ;  /* 0x0000000000081947 */ /* 0x002fea0003800000 */
[----:B------:R-:W1:Y:S02]  /*a860*/  SYNCS.PHASECHK.TRANS64.TRYWAIT P1, [UR4+0x38830], R3 ;  /* 0x03883003ff0075a7 */ /* 0x000e640008020144 */
[----:B-1----:R-:W-:Y:S05]  /*a870*/  @!P1 BRA `(.L_x_2403) ;  /* 0x0000010000f89947 */ /* 0x002fea0003800000 */
.L_x_2402:
        /* <DEDUP_REMOVED lines=592> */
.L_x_2404:
        /* <DEDUP_REMOVED lines=8> */
.L_x_2405:
[----:B---3--:R-:W-:Y:S05]  /*ce00*/  @P1 BRA `(.L_x_2406) ;  /* 0x0000000000081947 */ /* 0x008fea0003800000 */
[----:B------:R-:W3:Y:S02]  /*ce10*/  SYNCS.PHASECHK.TRANS64.TRYWAIT P1, [UR4+0x38850], R0 ;  /* 0x03885000ff0075a7 */ /* 0x000ee40008020144 */
[----:B---3--:R-:W-:Y:S05]  /*ce20*/  @!P1 BRA `(.L_x_2407) ;  /* 0x000000dc00a49947 */ /* 0x008fea0003800000 */
.L_x_2406:
        /* <DEDUP_REMOVED lines=37> */
.L_x_2408:
        /* <DEDUP_REMOVED lines=51> */
[----:B------:R-:W0:Y:S01]  /*d3b0*/  S2UR UR7, SR_CgaCtaId ;  /* 0x00000000000779c3 */ /* 0x000e220000008800 */
[----:B------:R-:W-:-:S02]  /*d3c0*/  R2UR UR6, R16 ;  /* 0x00000000100672ca */ /* 0x000fc400000e0000 */
[----:B------:R-:W3:Y:S01]  /*d3d0*/  MUFU.TANH R177, R177 ;  /* 0x000000b100b17308 */ /* 0x000ee20000002400 */
[----:B-1----:R-:W-:-:S07]  /*d3e0*/  FMNMX.FTZ R3, R176, R3, !PT ;  /* 0x00000003b0037209 */ /* 0x002fce0007810000 */
[----:B------:R-:W1:Y:S01]  /*d3f0*/  MUFU.TANH R180, R180 ;  /* 0x000000b400b47308 */ /* 0x000e620000002400 */
[----:B--2---:R-:W-:Y:S02]  /*d400*/  FMNMX.FTZ R3, R185, R3, !PT ;  /* 0x00000003b9037209 */ /* 0x004fe40007810000 */
[----:B------:R-:W-:-:S04]  /*d410*/  ULEA UR6, UR36, UR6, 0x3 ;  /* 0x0000000624067291 */ /* 0x000fc8000f8e183f */
[----:B------:R-:W-:Y:S01]  /*d420*/  UIADD3 UR6, UR6, 0x38840, URZ ;  /* 0x0003884006067890 */ /* 0x000fe2000fffe03f */
[----:B------:R-:W2:Y:S01]  /*d430*/  MUFU.TANH R168, R168 ;  /* 0x000000a800a87308 */ /* 0x000ea20000002400 */
[----:B---3--:R-:W-:Y:S02]  /*d440*/  FMNMX.FTZ R3, R177, R3, !PT ;  /* 0x00000003b1037209 */ /* 0x008fe40007810000 */
[----:B0-----:R-:W-:-:S05]  /*d450*/  UPRMT UR6, UR7, 0x654, UR6 ;  /* 0x0000065407067896 */ /* 0x001fca0008000006 */
[----:B------:R-:W0:Y:S01]  /*d460*/  MUFU.TANH R169, R169 ;  /* 0x000000a900a97308 */ /* 0x000e220000002400 */
[----:B-1----:R-:W-:-:S03]  /*d470*/  FMNMX.FTZ R3, R180, R3, !PT ;  /* 0x00000003b4037209 */ /* 0x002fc60007810000 */
[----:B------:R-:W-:Y:S04]  /*d480*/  SYNCS.ARRIVE.TRANS64.RED.A1T0 RZ, [UR6], RZ ;  /* 0x000000ffffff79a7 */ /* 0x000fe80008100406 */
        /* <DEDUP_REMOVED lines=200> */
.L_x_2409:
[----:B------:R-:W0:Y:S01]  /*e110*/  S2UR UR7, SR_CgaCtaId ;  /* 0x00000000000779c3 */ /* 0x000e220000008800 */
[----:B------:R-:W-:Y:S01]  /*e120*/  R2UR UR6, R214 ;  /* 0x00000000d60672ca */ /* 0x000fe200000e0000 */
[----:B------:R-:W-:Y:S01]  /*e130*/  UIADD3 UR4, UR4, 0x38860, URZ ;  /* 0x0003886004047890 */ /* 0x000fe2000fffe03f */
[----:B------:R-:W-:Y:S01]  /*e140*/  F2FP.F16.F32.PACK_AB R210, R184, R22 ;  /* 0x00000016b8d2723e */ /* 0x000fe200000000ff */
[----:B------:R-:W-:Y:S01]  /*e150*/  UMOV UR60, UR36 ;  /* 0x00000024003c7c82 */ /* 0x000fe20008000000 */
[----:B------:R-:W-:Y:S01]  /*e160*/  F2FP.F16.F32.PACK_AB R208, R189, R21 ;  /* 0x00000015bdd0723e */ /* 0x000fe200000000ff */
[----:B------:R-:W-:Y:S01]  /*e170*/  IMAD.MOV.U32 R21, RZ, RZ, R4 ;  /* 0x000000ffff157224 */ /* 0x000fe200078e0004 */
[----:B------:R-:W-:Y:S02]  /*e180*/  F2FP.F16.F32.PACK_AB R194, R20, R156 ;  /* 0x0000009c14c2723e */ /* 0x000fe400000000ff */
        /* <DEDUP_REMOVED lines=24> */
[----:B------:R-:W-:Y:S01]  /*e310*/  MOV R20, R3 ;  /* 0x0000000300147202 */ /* 0x000fe20000000f00 */
[----:B------:R-:W-:Y:S06]  /*e320*/  @P1 BRA `(.L_x_2410) ;  /* 0xffffffc400041947 */ /* 0x000fec000383ffff */
.L_x_2399:
        /* <DEDUP_REMOVED lines=131> */
.L_x_2411:
        /* <DEDUP_REMOVED lines=8> */
.L_x_2412:
[----:B-1----:R-:W-:Y:S05]  /*ebe0*/  @P1 BRA `(.L_x_2413) ;  /* 0x0000000000081947 */ /* 0x002fea0003800000 */
[----:B------:R-:W1:Y:S02]  /*ebf0*/  SYNCS.PHASECHK.TRANS64.TRYWAIT P1, [UR8+0x38850], R0 ;  /* 0x03885000ff0075a7 */ /* 0x000e640008020148 */
[----:B-1----:R-:W-:Y:S05]  /*ec00*/  @!P1 BRA `(.L_x_2414) ;  /* 0x000000c000449947 */ /* 0x002fea0003800000 */
.L_x_2413:
[----:B------:R-:W-:Y:S01]  /*ec10*/  R2UR UR4, R16 ;  /* 0x00000000100472ca */ /* 0x000fe200000e0000 */
[----:B------:R-:W-:Y:S01]  /*ec20*/  WARPGROUP.ARRIVE ;  /* 0x00000000000079c5 */ /* 0x000fe20000000000 */
[----:B------:R-:W-:Y:S01]  /*ec30*/  UMOV UR7, 0x40000040 ;  /* 0x4000004000077882 */ /* 0x000fe20000000000 */
[----:B-1----:R-:W1:Y:S01]  /*ec40*/  SHFL.BFLY PT, R7, R18, 0x2, 0x1f ;  /* 0x0c401f0012077f89 */ /* 0x002e6200000e0000 */
[----:B------:R-:W-:Y:S02]  /*ec50*/  IMAD.MOV.U32 R6, RZ, RZ, RZ ;  /* 0x000000ffff067224 */ /* 0x000fe400078e00ff */
[----:B------:R-:W-:Y:S01]  /*ec60*/  IMAD.U32 R13, RZ, RZ, UR5 ;  /* 0x00000005ff0d7e24 */ /* 0x000fe2000f8e00ff */
[----:B0-----:R-:W0:Y:S06]  /*ec70*/  SHFL.BFLY PT, R0, R5, 0x2, 0x1f ;  /* 0x0c401f0005007f89 */ /* 0x001e2c00000e0000 */
[----:B------:R-:W-:-:S04]  /*ec80*/  UIADD3 UR4, UR4, 0x400, URZ ;  /* 0x0000040004047890 */ /* 0x000fc8000fffe03f */
[----:B------:R-:W-:-:S04]  /*ec90*/  USHF.R.U32.HI UR4, URZ, 0x4, UR4 ;  /* 0x000000043f047899 */ /* 0x000fc80008011604 */
[----:B------:R-:W-:-:S04]  /*eca0*/  ULOP3.LUT UR4, UR4, 0x3fff, URZ, 0xc0, !UPT ;  /* 0x00003fff04047892 */ /* 0x000fc8000f8ec03f */
[----:B------:R-:W-:Y:S01]  /*ecb0*/  ULOP3.LUT UR4, UR4, 0x2800000, URZ, 0xfc, !UPT ;  /* 0x0280000004047892 */ /* 0x000fe2000f8efc3f */
[----:B-1----:R-:W-:-:S03]  /*ecc0*/  FADD.FTZ R7, R7, R18 ;  /* 0x0000001207077221 */ /* 0x002fc60000010000 */
[----:B------:R-:W-:Y:S01]  /*ecd0*/  UIMAD UR4, UR36, 0xa00, UR4 ;  /* 0x00000a00240478a4 */ /* 0x000fe2000f8e0204 */
[----:B0-----:R-:W-:Y:S01]  /*ece0*/  FADD.FTZ R2, R0, R5 ;  /* 0x0000000500027221 */ /* 0x001fe20000010000 */
[----:B------:R-:W-:Y:S01]  /*ecf0*/  IMAD.MOV.U32 R5, RZ, RZ, RZ ;  /* 0x000000ffff057224 */ /* 0x000fe200078e00ff */
[----:B------:R-:W0:Y:S04]  /*ed00*/  SHFL.BFLY PT, R0, R7, 0x1, 0x1f ;  /* 0x0c201f0007007f89 */ /* 0x000e2800000e0000 */
[----:B------:R-:W-:Y:S01]  /*ed10*/  UMOV UR6, UR4 ;  /* 0x0000000400067c82 */ /* 0x000fe20008000000 */
[----:B------:R-:W1:Y:S01]  /*ed20*/  SHFL.BFLY PT, R9, R2, 0x1, 0x1f ;  /* 0x0c201f0002097f89 */ /* 0x000e6200000e0000 */
[----:B------:R-:W-:Y:S01]  /*ed30*/  HGMMA.64x256x16.F32 R24, R208, gdesc[UR4].tnspB, R24, gsb0 ;  /* 0x43e00004d0187df0 */ /* 0x000fe20008000818 */
[----:B------:R-:W-:Y:S01]  /*ed40*/  UIADD3 UR6, UR4, 0x80, URZ ;  /* 0x0000008004067890 */ /* 0x000fe2000fffe03f */
[----:B------:R-:W-:Y:S01]  /*ed50*/  UMOV UR7, 0x40000040 ;  /* 0x4000004000077882 */ /* 0x000fe20000000000 */
[----:B0-----:R-:W-:Y:S01]  /*ed60*/  FADD.FTZ R11, R7, R0 ;  /* 0x00000000070b7221 */ /* 0x001fe20000010000 */
[----:B------:R-:W-:-:S02]  /*ed70*/  IMAD.U32 R7, RZ, RZ, UR5 ;  /* 0x00000005ff077e24 */ /* 0x000fc4000f8e00ff */
        /* <DEDUP_REMOVED lines=39> */
.L_x_2415:
[----:B------:R-:W2:Y:S01]  /*eff0*/  LDL.LU R3, [R1+0x34] ;  /* 0x0000340001037983 */ /* 0x000ea20000300800 */
[----:B------:R-:W0:Y:S01]  /*f000*/  S2UR UR6, SR_CgaCtaId ;  /* 0x00000000000679c3 */ /* 0x000e220000008800 */
[----:B------:R-:W-:Y:S01]  /*f010*/  UIADD3 UR4, UR8, 0x38860, URZ ;  /* 0x0003886008047890 */ /* 0x000fe2000fffe03f */
[-C--:B------:R-:W-:Y:S01]  /*f020*/  FMUL.FTZ R24, R24, R6.reuse ;  /* 0x0000000618187220 */ /* 0x080fe20000410000 */
        /* <DEDUP_REMOVED lines=134> */
[----:B--2---:R-:W-:-:S13]  /*f890*/  R2UR UR5, R3 ;  /* 0x00000000030572ca */ /* 0x004fda00000e0000 */
[----:B------:R-:W-:-:S06]  /*f8a0*/  UIADD3 UR5, UR5, 0x1, URZ ;  /* 0x0000000105057890 */ /* 0x000fcc000fffe03f */
[----:B------:R-:W-:Y:S01]  /*f8b0*/  IMAD.U32 R3, RZ, RZ, UR5 ;  /* 0x00000005ff037e24 */ /* 0x000fe2000f8e00ff */
[----:B------:R-:W-:-:S04]  /*f8c0*/  R2UR UR5, R17 ;  /* 0x00000000110572ca */ /* 0x000fc800000e0000 */
[----:B------:R0:W-:Y:S09]  /*f8d0*/  STL [R1+0x34], R3 ;  /* 0x0000340301007387 */ /* 0x0001f20000100800 */
[----:B------:R-:W-:-:S06]  /*f8e0*/  ULOP3.LUT UR5, UR5, UR4, URZ, 0x3c, !UPT ;  /* 0x0000000405057292 */ /* 0x000fcc000f8e3c3f */
[----:B0-----:R-:W-:-:S07]  /*f8f0*/  IMAD.U32 R17, RZ, RZ, UR5 ;  /* 0x00000005ff117e24 */ /* 0x001fce000f8e00ff */
.L_x_2379:
[----:B------:R-:W0:Y:S08]  /*f900*/  S2UR UR4, SR_CgaCtaId ;  /* 0x00000000000479c3 */ /* 0x000e300000008800 */
[----:B------:R-:W-:Y:S06]  /*f910*/  BAR.SYNC.DEFER_BLOCKING 0x5, 0x180 ;  /* 0x0146000000007b1d */ /* 0x000fec0000010000 */
[----:B------:R-:W-:Y:S01]  /*f920*/  UMOV UR8, 0x400 ;  /* 0x0000040000087882 */ /* 0x000fe20000000000 */
[----:B------:R-:W-:Y:S01]  /*f930*/  BSSY B0, `(.L_x_2416) ;  /* 0x00004c4000007945 */ /* 0x000fe20003800000 */
[----:B0-----:R-:W-:-:S09]  /*f940*/  ULEA UR8, UR4, UR8, 0x18 ;  /* 0x0000000804087291 */ /* 0x001fd2000f8ec03f */
[----:B------:R-:W0:Y:S02]  /*f950*/  LDS.128 R4, [UR8+0x388d0] ;  /* 0x0388d008ff047984 */ /* 0x000e240008000c00 */
[----:B0-----:R-:W-:Y:S02]  /*f960*/  R2UR UR6, R5 ;  /* 0x00000000050672ca */ /* 0x001fe400000e0000 */
[----:B------:R-:W-:Y:S02]  /*f970*/  R2UR UR5, R6 ;  /* 0x00000000060572ca */ /* 0x000fe400000e0000 */
[----:B------:R-:W-:Y:S01]  /*f980*/  R2UR UR7, R7 ;  /* 0x00000000070772ca */ /* 0x000fe200000e0000 */
[----:B------:R-:W-:Y:S06]  /*f990*/  BAR.ARV 0x4, 0x180 ;  /* 0x0106000000007b1d */ /* 0x000fec0000002000 */
[----:B------:R-:W-:Y:S08]  /*f9a0*/  @P0 BRA `(.L_x_2417) ;  /* 0x0000003800e00947 */ /* 0x000ff00003800000 */
[----:B------:R-:W2:Y:S01]  /*f9b0*/  LDL.LU R8, [R1+0x30] ;  /* 0x0000300001087983 */ /* 0x000ea20000300800 */
[----:B------:R-:W0:Y:S01]  /*f9c0*/  S2UR UR4, SR_SWINHI ;  /* 0x00000000000479c3 */ /* 0x000e220000002f00 */
[----:B------:R-:W-:Y:S01]  /*f9d0*/  IMAD.MOV.U32 R12, RZ, RZ, 0x2 ;  /* 0x00000002ff0c7424 */ /* 0x000fe200078e00ff */
[----:B------:R-:W-:Y:S01]  /*f9e0*/  F2FP.F16.F32.PACK_AB R6, R29, R28 ;  /* 0x0000001c1d06723e */ /* 0x000fe200000000ff */
[----:B------:R-:W3:Y:S01]  /*f9f0*/  LDL R3, [R1+0x40] ;  /* 0x0000400001037983 */ /* 0x000ee20000100800 */
[----:B------:R-:W-:Y:S01]  /*fa00*/  F2FP.F16.F32.PACK_AB R7, R31, R30 ;  /* 0x0000001e1f07723e */ /* 0x000fe200000000ff */
[----:B------:R-:W-:Y:S01]  /*fa10*/  ULDC.64 UR16, c[0x0][0xc00] ;  /* 0x0003000000107ab9 */ /* 0x000fe20000000a00 */
[----:B------:R-:W-:Y:S01]  /*fa20*/  R2UR UR9, R221 ;  /* 0x00000000dd0972ca */ /* 0x000fe200000e0000 */
[----:B------:R-:W-:Y:S01]  /*fa30*/  ULDC.64 UR12, c[0x0][0xc00] ;  /* 0x00030000000c7ab9 */ /* 0x000fe20000000a00 */
[----:B------:R-:W4:Y:S01]  /*fa40*/  LDL R170, [R1+0x2c] ;  /* 0x00002c0001aa7983 */ /* 0x000f220000100800 */
[----:B------:R-:W-:Y:S01]  /*fa50*/  ULDC.64 UR14, c[0x0][0xc08] ;  /* 0x00030200000e7ab9 */ /* 0x000fe20000000a00 */
[----:B------:R-:W-:Y:S01]  /*fa60*/  R2UR UR20, R217 ;  /* 0x00000000d91472ca */ /* 0x000fe200000e0000 */
[----:B------:R-:W-:Y:S01]  /*fa70*/  ULDC UR22, c[0x0][0xbe8] ;  /* 0x0002fa0000167ab9 */ /* 0x000fe20000000800 */
[----:B------:R-:W-:-:S02]  /*fa80*/  R2UR UR28, R215 ;  /* 0x00000000d71c72ca */ /* 0x000fc400000e0000 */
[----:B------:R-:W-:-:S05]  /*fa90*/  R2UR UR19, R220 ;  /* 0x00000000dc1372ca */ /* 0x000fca00000e0000 */
[----:B------:R-:W-:Y:S01]  /*faa0*/  UIMAD.WIDE UR12, UR9, 0x4, UR12 ;  /* 0x00000004090c78a5 */ /* 0x000fe2000f8e020c */
[----:B------:R-:W-:Y:S01]  /*fab0*/  UMOV UR10, UR8 ;  /* 0x00000008000a7c82 */ /* 0x000fe20008000000 */
[----:B0-----:R-:W-:Y:S01]  /*fac0*/  UMOV UR11, UR4 ;  /* 0x00000004000b7c82 */ /* 0x001fe20008000000 */
[----:B------:R-:W-:Y:S01]  /*fad0*/  UISETP.NE.U32.AND UP0, UPT, UR14, URZ, UPT ;  /* 0x0000003f0e00728c */ /* 0x000fe2000bf05070 */
[----:B------:R-:W-:-:S03]  /*fae0*/  ULDC UR4, c[0x0][0xad4] ;  /* 0x0002b50000047ab9 */ /* 0x000fc60000000800 */
[----:B------:R-:W-:-:S11]  /*faf0*/  UISETP.NE.AND.EX UP0, UPT, UR15, URZ, UPT, UP0 ;  /* 0x0000003f0f00728c */ /* 0x000fd6000bf05300 */
[----:B------:R-:W-:Y:S01]  /*fb00*/  @UP0 ULEA UR14, UP1, UR9, UR14, 0x2 ;  /* 0x0000000e090e0291 */ /* 0x000fe2000f82103f */
[----:B------:R-:W-:Y:S01]  /*fb10*/  BAR.SYNC.DEFER_BLOCKING 0x1, 0x100 ;  /* 0x0044000000007b1d */ /* 0x000fe20000010000 */
[----:B--2---:R-:W-:Y:S01]  /*fb20*/  R2UR UR18, R8 ;  /* 0x00000000081272ca */ /* 0x004fe200000e0000 */
[----:B---3--:R-:W-:-:S03]  /*fb30*/  IMAD.WIDE R12, R3, R12, UR10 ;  /* 0x0000000a030c7e25 */ /* 0x008fc6000f8e020c */
[C---:B------:R-:W-:Y:S02]  /*fb40*/  IADD3 R15, P1, R12.reuse, 0x20, RZ ;  /* 0x000000200c0f7810 */ /* 0x040fe40007f3e0ff */
[C---:B------:R-:W-:Y:S02]  /*fb50*/  IADD3 R157, P4, R12.reuse, 0x60, RZ ;  /* 0x000000600c9d7810 */ /* 0x040fe40007f9e0ff */
[----:B------:R-:W-:Y:S02]  /*fb60*/  LOP3.LUT R14, R15, 0x380, RZ, 0xc0, !PT ;  /* 0x000003800f0e7812 */ /* 0x000fe400078ec0ff */
[C---:B------:R-:W-:Y:S02]  /*fb70*/  IADD3 R161, P6, R12.reuse, 0x4020, RZ ;  /* 0x000040200ca17810 */ /* 0x040fe40007fde0ff */
[----:B------:R-:W-:Y:S02]  /*fb80*/  LOP3.LUT R156, R157, 0x380, RZ, 0xc0, !PT ;  /* 0x000003809d9c7812 */ /* 0x000fe400078ec0ff */
[----:B------:R-:W-:-:S02]  /*fb90*/  LOP3.LUT R5, R12, 0x380, RZ, 0xc0, !PT ;  /* 0x000003800c057812 */ /* 0x000fc400078ec0ff */
[----:B------:R-:W-:Y:S02]  /*fba0*/  SHF.R.U64 R14, R14, 0x3, RZ ;  /* 0x000000030e0e7819 */ /* 0x000fe400000012ff */
[----:B------:R-:W-:Y:S02]  /*fbb0*/  LOP3.LUT R160, R161, 0x380, RZ, 0xc0, !PT ;  /* 0x00000380a1a07812 */ /* 0x000fe400078ec0ff */
[----:B------:R-:W-:Y:S02]  /*fbc0*/  SHF.R.U64 R156, R156, 0x3, RZ ;  /* 0x000000039c9c7819 */ /* 0x000fe400000012ff */
[----:B------:R-:W-:Y:S02]  /*fbd0*/  IADD3 R159, P3, R12, 0x4000, RZ ;  /* 0x000040000c9f7810 */ /* 0x000fe40007f7e0ff */
[----:B------:R-:W-:Y:S02]  /*fbe0*/  SHF.R.U64 R5, R5, 0x3, RZ ;  /* 0x0000000305057819 */ /* 0x000fe400000012ff */
[----:B------:R-:W-:Y:S01]  /*fbf0*/  LOP3.LUT R14, R14, R15, RZ, 0x3c, !PT ;  /* 0x0000000f0e0e7212 */ /* 0x000fe200078e3cff */
[----:B------:R-:W-:Y:S01]  /*fc00*/  IMAD.X R15, RZ, RZ, R13, P1 ;  /* 0x000000ffff0f7224 */ /* 0x000fe200008e060d */
[----:B------:R-:W-:-:S02]  /*fc10*/  SHF.R.U64 R160, R160, 0x3, RZ ;  /* 0x00000003a0a07819 */ /* 0x000fc400000012ff */
[----:B------:R-:W-:Y:S02]  /*fc20*/  IADD3 R155, P0, R12, 0x40, RZ ;  /* 0x000000400c9b7810 */ /* 0x000fe40007f1e0ff */
[----:B------:R-:W-:Y:S01]  /*fc30*/  LOP3.LUT R156, R156, R157, RZ, 0x3c, !PT ;  /* 0x0000009d9c9c7212 */ /* 0x000fe200078e3cff */
[----:B------:R-:W-:Y:S01]  /*fc40*/  IMAD.X R157, RZ, RZ, R13, P4 ;  /* 0x000000ffff9d7224 */ /* 0x000fe200020e060d */
[C---:B------:R-:W-:Y:S02]  /*fc50*/  IADD3 R163, P5, R12.reuse, 0x4040, RZ ;  /* 0x000040400ca37810 */ /* 0x040fe40007fbe0ff */
[C---:B------:R-:W-:Y:S02]  /*fc60*/  IADD3 R165, P2, R12.reuse, 0x4060, RZ ;  /* 0x000040600ca57810 */ /* 0x040fe40007f5e0ff */
[----:B------:R-:W-:Y:S02]  /*fc70*/  IADD3 R167, P1, R12, 0x8000, RZ ;  /* 0x000080000ca77810 */ /* 0x000fe40007f3e0ff */
[----:B------:R-:W-:-:S02]  /*fc80*/  LOP3.LUT R158, R159, 0x380, RZ, 0xc0, !PT ;  /* 0x000003809f9e7812 */ /* 0x000fc400078ec0ff */
[----:B------:R-:W-:Y:S01]  /*fc90*/  LOP3.LUT R4, R5, R12, RZ, 0x3c, !PT ;  /* 0x0000000c05047212 */ /* 0x000fe200078e3cff */
[--C-:B------:R-:W-:Y:S01]  /*fca0*/  IMAD.MOV.U32 R5, RZ, RZ, R13.reuse ;  /* 0x000000ffff057224 */ /* 0x100fe200078e000d */
[----:B------:R-:W-:Y:S02]  /*fcb0*/  IADD3 R9, P4, R12, 0x8040, RZ ;  /* 0x000080400c097810 */ /* 0x000fe40007f9e0ff */
[----:B------:R-:W-:Y:S01]  /*fcc0*/  LOP3.LUT R160, R160, R161, RZ, 0x3c, !PT ;  /* 0x000000a1a0a07212 */ /* 0x000fe200078e3cff */
[----:B------:R-:W-:Y:S01]  /*fcd0*/  IMAD.X R161, RZ, RZ, R13, P6 ;  /* 0x000000ffffa17224 */ /* 0x000fe200030e060d */
[----:B------:R-:W-:Y:S02]  /*fce0*/  LOP3.LUT R154, R155, 0x380, RZ, 0xc0, !PT ;  /* 0x000003809b9a7812 */ /* 0x000fe400078ec0ff */
[----:B------:R-:W-:Y:S02]  /*fcf0*/  LOP3.LUT R162, R163, 0x380, RZ, 0xc0, !PT ;  /* 0x00000380a3a27812 */ /* 0x000fe400078ec0ff */
[----:B------:R-:W-:-:S02]  /*fd00*/  LOP3.LUT R164, R165, 0x380, RZ, 0xc0, !PT ;  /* 0x00000380a5a47812 */ /* 0x000fc400078ec0ff */
[----:B------:R-:W-:Y:S02]  /*fd10*/  LOP3.LUT R166, R167, 0x380, RZ, 0xc0, !PT ;  /* 0x00000380a7a67812 */ /* 0x000fe400078ec0ff */
[----:B------:R-:W-:Y:S02]  /*fd20*/  SHF.R.U64 R158, R158, 0x3, RZ ;  /* 0x000000039e9e7819 */ /* 0x000fe400000012ff */
[----:B------:R-:W-:Y:S02]  /*fd30*/  IADD3 R19, P6, R12, 0xc000, RZ ;  /* 0x0000c0000c137810 */ /* 0x000fe40007fde0ff */
[----:B------:R-:W-:Y:S02]  /*fd40*/  LOP3.LUT R8, R9, 0x380, RZ, 0xc0, !PT ;  /* 0x0000038009087812 */ /* 0x000fe400078ec0ff */
[----:B------:R-:W-:Y:S02]  /*fd50*/  MOV R3, R4 ;  /* 0x0000000400037202 */ /* 0x000fe40000000f00 */
[----:B------:R-:W-:-:S02]  /*fd60*/  SHF.R.U64 R154, R154, 0x3, RZ ;  /* 0x000000039a9a7819 */ /* 0x000fc400000012ff */
[----:B------:R-:W-:Y:S02]  /*fd70*/  SHF.R.U64 R162, R162, 0x3, RZ ;  /* 0x00000003a2a27819 */ /* 0x000fe400000012ff */
[----:B------:R-:W-:Y:S02]  /*fd80*/  SHF.R.U64 R164, R164, 0x3, RZ ;  /* 0x00000003a4a47819 */ /* 0x000fe400000012ff */
[----:B------:R-:W-:Y:S02]  /*fd90*/  SHF.R.U64 R166, R166, 0x3, RZ ;  /* 0x00000003a6a67819 */ /* 0x000fe400000012ff */
[----:B------:R-:W-:Y:S02]  /*fda0*/  F2FP.F16.F32.PACK_AB R4, R25, R24 ;  /* 0x000000181904723e */ /* 0x000fe400000000ff */
[----:B------:R-:W-:Y:S02]  /*fdb0*/  F2FP.F16.F32.PACK_AB R5, R27, R26 ;  /* 0x0000001a1b05723e */ /* 0x000fe400000000ff */
[----:B------:R-:W-:Y:S01]  /*fdc0*/  LOP3.LUT R158, R158, R159, RZ, 0x3c, !PT ;  /* 0x0000009f9e9e7212 */ /* 0x000fe200078e3cff */
[----:B------:R-:W-:Y:S01]  /*fdd0*/  IMAD.X R159, RZ, RZ, R13, P3 ;  /* 0x000000ffff9f7224 */ /* 0x000fe200018e060d */
[----:B------:R-:W-:Y:S01]  /*fde0*/  LOP3.LUT R10, R19, 0x380, RZ, 0xc0, !PT ;  /* 0x00000380130a7812 */ /* 0x000fe200078ec0ff */
[----:B------:R0:W-:Y:S01]  /*fdf0*/  STSM.16.M88.4 [R3], R4 ;  /* 0x0000000403007844 */ /* 0x0001e20000000200 */
[----:B------:R-:W-:-:S02]  /*fe00*/  SHF.R.U64 R8, R8, 0x3, RZ ;  /* 0x0000000308087819 */ /* 0x000fc400000012ff */
[----:B------:R-:W-:Y:S02]  /*fe10*/  IADD3 R11, P3, R12, 0x8060, RZ ;  /* 0x000080600c0b7810 */ /* 0x000fe40007f7e0ff */
        /* <DEDUP_REMOVED lines=8> */
[----:B------:R-:W-:-:S02]  /*fea0*/  SHF.R.U64 R10, R10, 0x3, RZ ;  /* 0x000000030a0a7819 */ /* 0x000fc400000012ff */
[C---:B------:R-:W-:Y:S02]  /*feb0*/  IADD3 R169, P0, R12.reuse, 0x8020, RZ ;  /* 0x000080200ca97810 */ /* 0x040fe40007f1e0ff */
[----:B------:R-:W-:Y:S02]  /*fec0*/  IADD3 R20, P5, R12, 0xc020, RZ ;  /* 0x0000c0200c147810 */ /* 0x000fe40007fbe0ff */
[----:B0-----:R-:W-:Y:S01]  /*fed0*/  LOP3.LUT R4, R8, R9, RZ, 0x3c, !PT ;  /* 0x0000000908047212 */ /* 0x001fe200078e3cff */
[----:B------:R-:W-:Y:S01]  /*fee0*/  IMAD.X R9, RZ, RZ, R13, P3 ;  /* 0x000000ffff097224 */ /* 0x000fe200018e060d */
[C---:B------:R-:W-:Y:S02]  /*fef0*/  IADD3 R153, P2, R12.reuse, 0xc040, RZ ;  /* 0x0000c0400c997810 */ /* 0x040fe40007f5e0ff */
[----:B------:R-:W-:Y:S02]  /*ff00*/  IADD3 R18, P1, R12, 0xc060, RZ ;  /* 0x0000c0600c127810 */ /* 0x000fe40007f3e0ff */
[----:B------:R-:W-:-:S02]  /*ff10*/  LOP3.LUT R8, R11, 0x380, RZ, 0xc0, !PT ;  /* 0x000003800b087812 */ /* 0x000fc400078ec0ff */
[----:B------:R-:W-:Y:S02]  /*ff20*/  LOP3.LUT R10, R10, R19, RZ, 0x3c, !PT ;  /* 0x000000130a0a7212 */ /* 0x000fe400078e3cff */
[----:B------:R-:W-:Y:S02]  /*ff30*/  IADD3.X R5, RZ, R13, RZ, P4, !PT ;  /* 0x0000000dff057210 */ /* 0x000fe400027fe4ff */
[----:B------:R-:W-:Y:S02]  /*ff40*/  LOP3.LUT R168, R169, 0x380, RZ, 0xc0, !PT ;  /* 0x00000380a9a87812 */ /* 0x000fe400078ec0ff */
[----:B------:R-:W-:Y:S02]  /*ff50*/  LOP3.LUT R21, R20, 0x380, RZ, 0xc0, !PT ;  /* 0x0000038014157812 */ /* 0x000fe400078ec0ff */
[----:B------:R-:W-:Y:S02]  /*ff60*/  LOP3.LUT R152, R153, 0x380, RZ, 0xc0, !PT ;  /* 0x0000038099987812 */ /* 0x000fe400078ec0ff */
[----:B------:R-:W-:-:S02]  /*ff70*/  LOP3.LUT R19, R18, 0x380, RZ, 0xc0, !PT ;  /* 0x0000038012137812 */ /* 0x000fc400078ec0ff */
[----:B------:R-:W-:Y:S02]  /*ff80*/  SHF.R.U64 R8, R8, 0x3, RZ ;  /* 0x0000000308087819 */ /* 0x000fe400000012ff */
[----:B------:R-:W-:Y:S02]  /*ff90*/  MOV R16, R4 ;  /* 0x0000000400107202 */ /* 0x000fe40000000f00 */
[----:B------:R-:W-:Y:S02]  /*ffa0*/  SHF.R.U64 R168, R168, 0x3, RZ ;  /* 0x00000003a8a87819 */ /* 0x000fe400000012ff */
[----:B------:R-:W-:Y:S02]  /*ffb0*/  SHF.R.U64 R21, R21, 0x3, RZ ;  /* 0x0000000315157819 */ /* 0x000fe400000012ff */
[----:B------:R-:W-:Y:S02]  /*ffc0*/  SHF.R.U64 R152, R152, 0x3, RZ ;  /* 0x0000000398987819 */ /* 0x000fe400000012ff */
[----:B------:R-:W-:-:S02]  /*ffd0*/  SHF.R.U64 R19, R19, 0x3, RZ ;  /* 0x0000000313137819 */ /* 0x000fc400000012ff */
[----:B------:R-:W-:Y:S02]  /*ffe0*/  MOV R14, R14 ;  /* 0x0000000e000e7202 */ /* 0x000fe40000000f00 */
[----:B------:R-:W-:Y:S02]  /*fff0*/  F2FP.F16.F32.PACK_AB R4, R33, R32 ;  /* 0x000000202104723e */ /* 0x000fe400000000ff */
[----:B------:R-:W-:Y:S02]  /*10000*/  F2FP.F16.F32.PACK_AB R5, R35, R34 ;  /* 0x000000222305723e */ /* 0x000fe400000000ff */
[----:B------:R-:W-:Y:S02]  /*10010*/  F2FP.F16.F32.PACK_AB R6, R37, R36 ;  /* 0x000000242506723e */ /* 0x000fe400000000ff */
[----:B------:R-:W-:Y:S02]  /*10020*/  F2FP.F16.F32.PACK_AB R7, R39, R38 ;  /* 0x000000262707723e */ /* 0x000fe400000000ff */
        /* <DEDUP_REMOVED lines=18> */
[----:B------:R-:W-:Y:S02]  /*10150*/  MOV R158, R158 ;  /* 0x0000009e009e7202 */ /* 0x000fe40000000f00 */
[----:B0-----:R-:W-:Y:S02]  /*10160*/  F2FP.F16.F32.PACK_AB R14, R45, R44 ;  /* 0x0000002c2d0e723e */ /* 0x001fe400000000ff */
[----:B------:R-:W-:Y:S02]  /*10170*/  F2FP.F16.F32.PACK_AB R4, R49, R48 ;  /* 0x000000303104723e */ /* 0x000fe400000000ff */
[----:B------:R-:W-:Y:S01]  /*10180*/  F2FP.F16.F32.PACK_AB R5, R51, R50 ;  /* 0x000000323305723e */ /* 0x000fe200000000ff */
[----:B------:R0:W-:Y:S01]  /*10190*/  STSM.16.M88.4 [R154], R12 ;  /* 0x0000000c9a007844 */ /* 0x0001e20000000200 */
[----:B------:R-:W-:Y:S02]  /*101a0*/  F2FP.F16.F32.PACK_AB R6, R53, R52 ;  /* 0x000000343506723e */ /* 0x000fe400000000ff */
[----:B------:R-:W-:-:S02]  /*101b0*/  F2FP.F16.F32.PACK_AB R7, R55, R54 ;  /* 0x000000363707723e */ /* 0x000fc400000000ff */
[----:B------:R-:W-:Y:S02]  /*101c0*/  F2FP.F16.F32.PACK_AB R8, R57, R56 ;  /* 0x000000383908723e */ /* 0x000fe400000000ff */
[----:B------:R-:W-:Y:S01]  /*101d0*/  F2FP.F16.F32.PACK_AB R9, R59, R58 ;  /* 0x0000003a3b09723e */ /* 0x000fe200000000ff */
[----:B------:R1:W-:Y:S01]  /*101e0*/  STSM.16.M88.4 [R156], R4 ;  /* 0x000000049c007844 */ /* 0x0003e20000000200 */
[----:B------:R-:W-:Y:S02]  /*101f0*/  F2FP.F16.F32.PACK_AB R10, R61, R60 ;  /* 0x0000003c3d0a723e */ /* 0x000fe400000000ff */
[----:B------:R-:W-:Y:S02]  /*10200*/  F2FP.F16.F32.PACK_AB R11, R63, R62 ;  /* 0x0000003e3f0b723e */ /* 0x000fe400000000ff */
[----:B------:R-:W-:Y:S02]  /*10210*/  MOV R20, R20 ;  /* 0x0000001400147202 */ /* 0x000fe40000000f00 */
[----:B------:R-:W-:Y:S01]  /*10220*/  MOV R160, R160 ;  /* 0x000000a000a07202 */ /* 0x000fe20000000f00 */
[----:B------:R2:W-:Y:S01]  /*10230*/  STSM.16.M88.4 [R158], R8 ;  /* 0x000000089e007844 */ /* 0x0005e20000000200 */
[----:B------:R-:W-:-:S02]  /*10240*/  MOV R21, R152 ;  /* 0x0000009800157202 */ /* 0x000fc40000000f00 */
[----:B0-----:R-:W-:Y:S02]  /*10250*/  F2FP.F16.F32.PACK_AB R12, R65, R64 ;  /* 0x00000040410c723e */ /* 0x001fe400000000ff */
[----:B------:R-:W-:Y:S02]  /*10260*/  F2FP.F16.F32.PACK_AB R13, R67, R66 ;  /* 0x00000042430d723e */ /* 0x000fe400000000ff */
[----:B------:R-:W-:Y:S02]  /*10270*/  F2FP.F16.F32.PACK_AB R14, R69, R68 ;  /* 0x00000044450e723e */ /* 0x000fe400000000ff */
[----:B------:R-:W-:Y:S02]  /*10280*/  F2FP.F16.F32.PACK_AB R15, R71, R70 ;  /* 0x00000046470f723e */ /* 0x000fe400000000ff */
[----:B------:R-:W-:Y:S02]  /*10290*/  MOV R162, R162 ;  /* 0x000000a200a27202 */ /* 0x000fe40000000f00 */
[----:B------:R-:W-:Y:S01]  /*102a0*/  F2FP.F16.F32.PACK_AB R152, R73, R72 ;  /* 0x000000484998723e */ /* 0x000fe200000000ff */
[----:B------:R0:W-:Y:S01]  /*102b0*/  STSM.16.M88.4 [R160], R12 ;  /* 0x0000000ca0007844 */ /* 0x0001e20000000200 */
[----:B------:R-:W-:-:S02]  /*102c0*/  F2FP.F16.F32.PACK_AB R153, R75, R74 ;  /* 0x0000004a4b99723e */ /* 0x000fc400000000ff */
[----:B------:R-:W-:Y:S02]  /*102d0*/  F2FP.F16.F32.PACK_AB R154, R77, R76 ;  /* 0x0000004c4d9a723e */ /* 0x000fe400000000ff */
[----:B------:R-:W-:Y:S02]  /*102e0*/  F2FP.F16.F32.PACK_AB R155, R79, R78 ;  /* 0x0000004e4f9b723e */ /* 0x000fe400000000ff */
[----:B------:R-:W-:Y:S02]  /*102f0*/  MOV R164, R164 ;  /* 0x000000a400a47202 */ /* 0x000fe40000000f00 */
[----:B-1----:R-:W-:Y:S01]  /*10300*/  F2FP.F16.F32.PACK_AB R156, R81, R80 ;  /* 0x00000050519c723e */ /* 0x002fe200000000ff */
[----:B------:R1:W-:Y:S01]  /*10310*/  STSM.16.M88.4 [R162], R152 ;  /* 0x00000098a2007844 */ /* 0x0003e20000000200 */
[----:B------:R-:W-:Y:S02]  /*10320*/  F2FP.F16.F32.PACK_AB R157, R83, R82 ;  /* 0x00000052539d723e */ /* 0x000fe400000000ff */
[----:B--2---:R-:W-:-:S02]  /*10330*/  F2FP.F16.F32.PACK_AB R158, R85, R84 ;  /* 0x00000054559e723e */ /* 0x004fc400000000ff */
[----:B------:R-:W-:Y:S02]  /*10340*/  F2FP.F16.F32.PACK_AB R159, R87, R86 ;  /* 0x00000056579f723e */ /* 0x000fe400000000ff */
[----:B------:R-:W-:Y:S02]  /*10350*/  MOV R166, R166 ;  /* 0x000000a600a67202 */ /* 0x000fe40000000f00 */
[----:B------:R-:W-:Y:S01]  /*10360*/  F2FP.F16.F32.PACK_AB R4, R89, R88 ;  /* 0x000000585904723e */ /* 0x000fe200000000ff */
[----:B------:R2:W-:Y:S01]  /*10370*/  STSM.16.M88.4 [R164], R156 ;  /* 0x0000009ca4007844 */ /* 0x0005e20000000200 */
[----:B------:R-:W-:Y:S02]  /*10380*/  F2FP.F16.F32.PACK_AB R5, R91, R90 ;  /* 0x0000005a5b05723e */ /* 0x000fe400000000ff */
[----:B------:R-:W-:Y:S02]  /*10390*/  F2FP.F16.F32.PACK_AB R6, R93, R92 ;  /* 0x0000005c5d06723e */ /* 0x000fe400000000ff */
[----:B------:R-:W-:-:S02]  /*103a0*/  F2FP.F16.F32.PACK_AB R7, R95, R94 ;  /* 0x0000005e5f07723e */ /* 0x000fc400000000ff */
[----:B------:R-:W-:Y:S02]  /*103b0*/  MOV R168, R168 ;  /* 0x000000a800a87202 */ /* 0x000fe40000000f00 */
[----:B------:R-:W-:Y:S01]  /*103c0*/  F2FP.F16.F32.PACK_AB R8, R97, R96 ;  /* 0x000000606108723e */ /* 0x000fe200000000ff */
[----:B------:R-:W-:Y:S01]  /*103d0*/  STSM.16.M88.4 [R166], R4 ;  /* 0x00000004a6007844 */ /* 0x000fe20000000200 */
[----:B------:R-:W-:Y:S02]  /*103e0*/  F2FP.F16.F32.PACK_AB R9, R99, R98 ;  /* 0x000000626309723e */ /* 0x000fe400000000ff */
[----:B------:R-:W-:Y:S02]  /*103f0*/  F2FP.F16.F32.PACK_AB R10, R101, R100 ;  /* 0x00000064650a723e */ /* 0x000fe400000000ff */
[----:B------:R-:W-:Y:S02]  /*10400*/  F2FP.F16.F32.PACK_AB R11, R103, R102 ;  /* 0x00000066670b723e */ /* 0x000fe400000000ff */
[----:B0-----:R-:W-:-:S02]  /*10410*/  F2FP.F16.F32.PACK_AB R12, R105, R104 ;  /* 0x00000068690c723e */ /* 0x001fc400000000ff */
[----:B------:R-:W-:Y:S01]  /*10420*/  F2FP.F16.F32.PACK_AB R13, R107, R106 ;  /* 0x0000006a6b0d723e */ /* 0x000fe200000000ff */
[----:B------:R-:W-:Y:S01]  /*10430*/  STSM.16.M88.4 [R168], R8 ;  /* 0x00000008a8007844 */ /* 0x000fe20000000200 */
[----:B------:R-:W-:Y:S02]  /*10440*/  F2FP.F16.F32.PACK_AB R14, R109, R108 ;  /* 0x0000006c6d0e723e */ /* 0x000fe400000000ff */
[----:B------:R-:W-:Y:S02]  /*10450*/  F2FP.F16.F32.PACK_AB R15, R111, R110 ;  /* 0x0000006e6f0f723e */ /* 0x000fe400000000ff */
[----:B-1----:R-:W-:Y:S02]  /*10460*/  F2FP.F16.F32.PACK_AB R152, R113, R112 ;  /* 0x000000707198723e */ /* 0x002fe400000000ff */
[----:B------:R-:W-:Y:S01]  /*10470*/  F2FP.F16.F32.PACK_AB R153, R115, R114 ;  /* 0x000000727399723e */ /* 0x000fe200000000ff */
[----:B------:R0:W-:Y:S01]  /*10480*/  STSM.16.M88.4 [R16], R12 ;  /* 0x0000000c10007844 */ /* 0x0001e20000000200 */
[----:B------:R-:W-:-:S02]  /*10490*/  F2FP.F16.F32.PACK_AB R154, R117, R116 ;  /* 0x00000074759a723e */ /* 0x000fc400000000ff */
[----:B------:R-:W-:Y:S02]  /*104a0*/  F2FP.F16.F32.PACK_AB R155, R119, R118 ;  /* 0x00000076779b723e */ /* 0x000fe400000000ff */
[----:B--2---:R-:W-:Y:S02]  /*104b0*/  F2FP.F16.F32.PACK_AB R156, R121, R120 ;  /* 0x00000078799c723e */ /* 0x004fe400000000ff */
[----:B------:R-:W-:Y:S01]  /*104c0*/  F2FP.F16.F32.PACK_AB R157, R123, R122 ;  /* 0x0000007a7b9d723e */ /* 0x000fe200000000ff */
[----:B------:R-:W-:Y:S01]  /*104d0*/  STSM.16.M88.4 [R22], R152 ;  /* 0x0000009816007844 */ /* 0x000fe20000000200 */
[----:B------:R-:W-:Y:S02]  /*104e0*/  F2FP.F16.F32.PACK_AB R158, R125, R124 ;  /* 0x0000007c7d9e723e */ /* 0x000fe400000000ff */
[----:B------:R-:W-:Y:S02]  /*104f0*/  F2FP.F16.F32.PACK_AB R159, R127, R126 ;  /* 0x0000007e7f9f723e */ /* 0x000fe400000000ff */
[----:B------:R-:W-:-:S02]  /*10500*/  F2FP.F16.F32.PACK_AB R160, R129, R128 ;  /* 0x0000008081a0723e */ /* 0x000fc400000000ff */
[----:B------:R-:W-:Y:S01]  /*10510*/  F2FP.F16.F32.PACK_AB R161, R131, R130 ;  /* 0x0000008283a1723e */ /* 0x000fe200000000ff */
[----:B------:R-:W-:Y:S01]  /*10520*/  STSM.16.M88.4 [R3], R156 ;  /* 0x0000009c03007844 */ /* 0x000fe20000000200 */
[----:B------:R-:W-:Y:S01]  /*10530*/  F2FP.F16.F32.PACK_AB R162, R133, R132 ;  /* 0x0000008485a2723e */ /* 0x000fe200000000ff */
[----:B0-----:R-:W-:Y:S01]  /*10540*/  IMAD.U32 R12, RZ, RZ, UR12 ;  /* 0x0000000cff0c7e24 */ /* 0x001fe2000f8e00ff */
[----:B------:R-:W-:Y:S01]  /*10550*/  F2FP.F16.F32.PACK_AB R163, R135, R134 ;  /* 0x0000008687a3723e */ /* 0x000fe200000000ff */
[----:B------:R-:W-:Y:S01]  /*10560*/  IMAD.U32 R13, RZ, RZ, UR13 ;  /* 0x0000000dff0d7e24 */ /* 0x000fe2000f8e00ff */
[----:B------:R-:W-:Y:S02]  /*10570*/  F2FP.F16.F32.PACK_AB R4, R137, R136 ;  /* 0x000000888904723e */ /* 0x000fe400000000ff */
[----:B------:R-:W-:Y:S01]  /*10580*/  F2FP.F16.F32.PACK_AB R5, R139, R138 ;  /* 0x0000008a8b05723e */ /* 0x000fe200000000ff */
[----:B------:R-:W-:Y:S01]  /*10590*/  STSM.16.M88.4 [R20], R160 ;  /* 0x000000a014007844 */ /* 0x000fe20000000200 */
[----:B------:R-:W-:-:S02]  /*105a0*/  F2FP.F16.F32.PACK_AB R6, R141, R140 ;  /* 0x0000008c8d06723e */ /* 0x000fc400000000ff */
[----:B------:R-:W-:Y:S02]  /*105b0*/  F2FP.F16.F32.PACK_AB R7, R143, R142 ;  /* 0x0000008e8f07723e */ /* 0x000fe400000000ff */
[----:B------:R-:W-:Y:S02]  /*105c0*/  MOV R18, R18 ;  /* 0x0000001200127202 */ /* 0x000fe40000000f00 */
[----:B------:R-:W-:Y:S01]  /*105d0*/  F2FP.F16.F32.PACK_AB R8, R145, R144 ;  /* 0x000000909108723e */ /* 0x000fe200000000ff */
[----:B------:R0:W-:Y:S01]  /*105e0*/  STSM.16.M88.4 [R21], R4 ;  /* 0x0000000415007844 */ /* 0x0001e20000000200 */
[----:B------:R-:W-:Y:S02]  /*105f0*/  F2FP.F16.F32.PACK_AB R9, R147, R146 ;  /* 0x000000929309723e */ /* 0x000fe400000000ff */
[----:B------:R-:W-:Y:S02]  /*10600*/  F2FP.F16.F32.PACK_AB R10, R149, R148 ;  /* 0x00000094950a723e */ /* 0x000fe400000000ff */
[----:B------:R-:W-:-:S02]  /*10610*/  F2FP.F16.F32.PACK_AB R11, R151, R150 ;  /* 0x00000096970b723e */ /* 0x000fc400000000ff */
[----:B------:R-:W-:Y:S01]  /*10620*/  ISETP.NE.U32.AND P0, PT, RZ, UR16, PT ;  /* 0x00000010ff007c0c */ /* 0x000fe2000bf05070 */
[----:B------:R-:W-:Y:S01]  /*10630*/  UMOV UR25, 0x9b8 ;  /* 0x000009b800197882 */ /* 0x000fe20000000000 */
[----:B----4-:R-:W-:Y:S01]  /*10640*/  R2UR UR26, R170 ;  /* 0x00000000aa1a72ca */ /* 0x010fe200000e0000 */
[----:B------:R1:W-:Y:S01]  /*10650*/  STSM.16.M88.4 [R18], R8 ;  /* 0x0000000812007844 */ /* 0x0003e20000000200 */
[----:B------:R-:W-:Y:S01]  /*10660*/  BAR.SYNC.DEFER_BLOCKING 0x1, 0x100 ;  /* 0x0044000000007b1d */ /* 0x000fe20000010000 */
[----:B------:R-:W-:-:S13]  /*10670*/  ISETP.NE.AND.EX P0, PT, RZ, UR17, PT, P0 ;  /* 0x00000011ff007c0c */ /* 0x000fda000bf05300 */
[----:B------:R-:W2:Y:S01]  /*10680*/  @P0 LDG.E R12, desc[UR38][R12.64] ;  /* 0x000000260c0c0981 */ /* 0x000ea2000c1e1900 */
[----:B------:R-:W-:Y:S01]  /*10690*/  PLOP3.LUT P4, PT, PT, PT, UP0, 0x80, 0x0 ;  /* 0x000000000000781c */ /* 0x000fe20003f8f008 */
[----:B------:R-:W-:Y:S01]  /*106a0*/  @UP0 ULEA.HI.X UR15, UR9, UR15, UR18, 0x2, UP1 ;  /* 0x0000000f090f0291 */ /* 0x000fe200088f1412 */
[----:B0-----:R-:W-:-:S05]  /*106b0*/  IMAD.U32 R4, RZ, RZ, UR14 ;  /* 0x0000000eff047e24 */ /* 0x001fca000f8e00ff */
[----:B------:R-:W-:-:S06]  /*106c0*/  IMAD.U32 R5, RZ, RZ, UR15 ;  /* 0x0000000fff057e24 */ /* 0x000fcc000f8e00ff */
[----:B------:R0:W3:Y:S01]  /*106d0*/  @P4 LDG.E R6, desc[UR38][R4.64] ;  /* 0x0000002604064981 */ /* 0x0000e2000c1e1900 */
[----:B------:R-:W-:Y:S01]  /*106e0*/  UISETP.NE.AND UP0, UPT, UR20, URZ, UPT ;  /* 0x0000003f1400728c */ /* 0x000fe2000bf05270 */
[----:B------:R-:W-:Y:S01]  /*106f0*/  VIADD R3, R216, UR28 ;  /* 0x0000001cd8037c36 */ /* 0x000fe20008000000 */
[----:B------:R-:W-:Y:S02]  /*10700*/  UISETP.NE.AND UP1, UPT, UR22, 0x1, UPT ;  /* 0x000000011600788c */ /* 0x000fe4000bf25270 */
[----:B------:R-:W-:Y:S02]  /*10710*/  USEL UR4, UR20, UR4, UP0 ;  /* 0x0000000414047287 */ /* 0x000fe40008000000 */
[----:B------:R-:W-:Y:S02]  /*10720*/  UISETP.NE.U32.AND UP0, UPT, UR16, URZ, UPT ;  /* 0x0000003f1000728c */ /* 0x000fe4000bf05070 */
[----:B------:R-:W-:Y:S01]  /*10730*/  UISETP.GT.AND UP2, UPT, UR4, 0x1, UPT ;  /* 0x000000010400788c */ /* 0x000fe2000bf44270 */
[----:B------:R-:W-:Y:S01]  /*10740*/  PLOP3.LUT P1, PT, PT, PT, UP1, 0x80, 0x0 ;  /* 0x000000000000781c */ /* 0x000fe20003f2f018 */
[----:B------:R-:W-:Y:S01]  /*10750*/  UISETP.NE.AND.EX UP0, UPT, UR17, URZ, UPT, UP0 ;  /* 0x0000003f1100728c */ /* 0x000fe2000bf05300 */
[----:B0-----:R-:W-:Y:S01]  /*10760*/  IMAD.MOV.U32 R5, RZ, RZ, R3 ;  /* 0x000000ffff057224 */ /* 0x001fe200078e0003 */
[----:B------:R-:W-:Y:S01]  /*10770*/  USEL UR25, UR25, 0x978, UP2 ;  /* 0x0000097819197887 */ /* 0x000fe20009000000 */
[----:B------:R-:W-:Y:S01]  /*10780*/  UMOV UR4, URZ ;  /* 0x0000003f00047c82 */ /* 0x000fe20008000000 */
[----:B------:R-:W-:Y:S01]  /*10790*/  USEL UR9, UR9, URZ, !UP0 ;  /* 0x0000003f09097287 */ /* 0x000fe2000c000000 */
[----:B------:R-:W-:Y:S01]  /*107a0*/  @UP1 ULDC UR27, c[0x0][0xbec] ;  /* 0x0002fb00001b1ab9 */ /* 0x000fe20000000800 */
[----:B------:R-:W-:-:S02]  /*107b0*/  USEL UR23, UR19, URZ, UP2 ;  /* 0x0000003f13177287 */ /* 0x000fc40009000000 */
[----:B------:R-:W-:-:S04]  /*107c0*/  USEL UR24, UR18, URZ, !UP0 ;  /* 0x0000003f12187287 */ /* 0x000fc8000c000000 */
[----:B------:R-:W-:Y:S01]  /*107d0*/  @P1 IMAD.HI.U32 R4, R3, UR27, RZ ;  /* 0x0000001b03041c27 */ /* 0x000fe2000f8e00ff */
[----:B------:R-:W-:Y:S01]  /*107e0*/  @UP1 ULDC UR30, c[0x0][0xbf0] ;  /* 0x0002fc00001e1ab9 */ /* 0x000fe20000000800 */
[----:B------:R-:W-:Y:S01]  /*107f0*/  ULDC.64 UR18, c[0x0][UR25+0x220] ;  /* 0x0000880019127abb */ /* 0x000fe20008000a00 */
[----:B------:R-:W-:Y:S01]  /*10800*/  ULDC.64 UR16, c[0x0][UR25+0x218] ;  /* 0x0000860019107abb */ /* 0x000fe20008000a00 */
[----:B------:R-:W-:Y:S01]  /*10810*/  UIMAD UR19, UR19, UR9, URZ ;  /* 0x00000009131372a4 */ /* 0x000fe2000f8e023f */
[----:B------:R-:W-:Y:S01]  /*10820*/  @P1 SHF.R.U32.HI R5, RZ, UR30, R4 ;  /* 0x0000001eff051c19 */ /* 0x000fe20008011604 */
[----:B------:R-:W-:Y:S01]  /*10830*/  ULDC.64 UR20, c[0x0][UR25+0x228] ;  /* 0x00008a0019147abb */ /* 0x000fe20008000a00 */
[----:B------:R-:W-:Y:S02]  /*10840*/  UIMAD.WIDE.U32 UR14, UR16, UR26, URZ ;  /* 0x0000001a100e72a5 */ /* 0x000fe4000f8e003f */
[----:B------:R-:W-:Y:S01]  /*10850*/  UIMAD UR26, UR17, UR26, URZ ;  /* 0x0000001a111a72a4 */ /* 0x000fe2000f8e023f */
[----:B------:R-:W-:Y:S01]  /*10860*/  IMAD.MOV R4, RZ, RZ, -R5 ;  /* 0x000000ffff047224 */ /* 0x000fe200078e0a05 */
[----:B------:R-:W-:-:S02]  /*10870*/  UIMAD.WIDE.U32 UR28, UR20, UR23, URZ ;  /* 0x00000017141c72a5 */ /* 0x000fc4000f8e003f */
[----:B------:R-:W-:Y:S01]  /*10880*/  UIMAD.WIDE.U32 UR16, UR18, UR9, URZ ;  /* 0x00000009121072a5 */ /* 0x000fe2000f8e003f */
[----:B------:R-:W-:Y:S01]  /*10890*/  IMAD R7, R4, UR22, R3 ;  /* 0x0000001604077c24 */ /* 0x000fe2000f8e0203 */
[----:B------:R-:W-:Y:S02]  /*108a0*/  UIMAD UR20, UR21, UR23, URZ ;  /* 0x00000017151472a4 */ /* 0x000fe4000f8e023f */
[----:B------:R-:W-:Y:S01]  /*108b0*/  UIMAD UR19, UR18, UR24, UR19 ;  /* 0x00000018121372a4 */ /* 0x000fe2000f8e0213 */
[----:B-1----:R-:W-:Y:S01]  /*108c0*/  IMAD.U32 R8, RZ, RZ, UR28 ;  /* 0x0000001cff087e24 */ /* 0x002fe2000f8e00ff */
[----:B------:R-:W-:Y:S02]  /*108d0*/  UIADD3 UR20, UR29, UR20, URZ ;  /* 0x000000141d147290 */ /* 0x000fe4000fffe03f */
[----:B------:R-:W-:Y:S02]  /*108e0*/  UIADD3 UR19, UR17, UR19, URZ ;  /* 0x0000001311137290 */ /* 0x000fe4000fffe03f */
[----:B------:R-:W-:-:S02]  /*108f0*/  UIADD3 UR26, UR15, UR26, URZ ;  /* 0x0000001a0f1a7290 */ /* 0x000fc4000fffe03f */
[----:B------:R-:W-:Y:S01]  /*10900*/  IMAD.U32 R10, RZ, RZ, UR20 ;  /* 0x00000014ff0a7e24 */ /* 0x000fe2000f8e00ff */
[----:B--2---:R-:W-:-:S13]  /*10910*/  @P0 R2UR UR4, R12 ;  /* 0x000000000c0402ca */ /* 0x004fda00000e0000 */
        /* <DEDUP_REMOVED lines=15> */
[----:B---3--:R-:W-:Y:S02]  /*10a10*/  @P4 R2UR UR14, R6 ;  /* 0x00000000060e42ca */ /* 0x008fe400000e0000 */
        /* <DEDUP_REMOVED lines=14> */
.L_x_2418:
[----:B------:R-:W2:Y:S04]  /*10b00*/  LDL R11, [R1+0x3c] ;  /* 0x00003c00010b7983 */ /* 0x000ea80000100800 */
[----:B------:R-:W3:Y:S01]  /*10b10*/  LDL R8, [R1+0x38] ;  /* 0x0000380001087983 */ /* 0x000ee20000100800 */
[----:B------:R-:W-:Y:S01]  /*10b20*/  R2UR UR12, R215 ;  /* 0x00000000d70c72ca */ /* 0x000fe200000e0000 */
[----:B------:R-:W-:Y:S01]  /*10b30*/  UIMAD UR16, UR14, UR22, URZ ;  /* 0x000000160e1072a4 */ /* 0x000fe2000f8e023f */
[----:B------:R-:W-:Y:S01]  /*10b40*/  PLOP3.LUT P3, PT, PT, PT, UP2, 0x80, 0x0 ;  /* 0x000000000000781c */ /* 0x000fe20003f6f028 */
        /* <DEDUP_REMOVED lines=23> */
[----:B------:R-:W-:Y:S01]  /*10cc0*/  IMAD.MOV.U32 R3, RZ, RZ, 0x2 ;  /* 0x00000002ff037424 */ /* 0x000fe200078e00ff */
[----:B------:R-:W-:-:S05]  /*10cd0*/  IADD3 R16, R0, -R5, RZ ;  /* 0x8000000500107210 */ /* 0x000fca0007ffe0ff */
[----:B------:R-:W-:-:S04]  /*10ce0*/  IMAD.SHL.U32 R0, R16, 0x8, RZ ;  /* 0x0000000810007824 */ /* 0x000fc800078e00ff */
[----:B------:R-:W-:-:S04]  /*10cf0*/  IMAD R2, R19, 0x40, R0 ;  /* 0x0000004013027824 */ /* 0x000fc800078e0200 */
        /* <DEDUP_REMOVED lines=13> */
[----:B------:R-:W-:Y:S01]  /*10dd0*/  UIMAD UR12, UR17, UR14, URZ ;  /* 0x0000000e110c72a4 */ /* 0x000fe2000f8e023f */
[----:B------:R-:W-:Y:S01]  /*10de0*/  LOP3.LUT R48, R49, 0x380, RZ, 0xc0, !PT ;  /* 0x0000038031307812 */ /* 0x000fe200078ec0ff */
[----:B------:R-:W-:Y:S01]  /*10df0*/  UIMAD.WIDE.U32 UR10, UR4, UR14, URZ ;  /* 0x0000000e040a72a5 */ /* 0x000fe2000f8e003f */
        /* <DEDUP_REMOVED lines=8> */
[----:B------:R-:W-:Y:S01]  /*10e80*/  UIMAD UR12, UR4, UR15, UR12 ;  /* 0x0000000f040c72a4 */ /* 0x000fe2000f8e020c */
[C---:B------:R-:W-:Y:S01]  /*10e90*/  IADD3 R41, P4, R2.reuse, 0x7000, RZ ;  /* 0x0000700002297810 */ /* 0x040fe20007f9e0ff */
[----:B------:R-:W-:Y:S01]  /*10ea0*/  @UP1 ULDC UR14, c[0x0][0xbec] ;  /* 0x0002fb00000e1ab9 */ /* 0x000fe20000000800 */
[----:B------:R-:W-:Y:S01]  /*10eb0*/  IADD3 R45, P3, R2, 0x8000, RZ ;  /* 0x00008000022d7810 */ /* 0x000fe20007f7e0ff */
[----:B------:R-:W5:Y:S01]  /*10ec0*/  LD.E.128 R8, desc[UR38][R8.64] ;  /* 0x0000002608087980 */ /* 0x000f62000c101d00 */
[----:B------:R-:W-:-:S02]  /*10ed0*/  SHF.R.U64 R48, R48, 0x3, RZ ;  /* 0x0000000330307819 */ /* 0x000fc400000012ff */
[----:B------:R-:W-:Y:S01]  /*10ee0*/  LOP3.LUT R28, R29, 0x380, RZ, 0xc0, !PT ;  /* 0x000003801d1c7812 */ /* 0x000fe200078ec0ff */
[----:B------:R-:W5:Y:S01]  /*10ef0*/  LD.E.128 R12, desc[UR38][R12.64] ;  /* 0x000000260c0c7980 */ /* 0x000f62000c101d00 */
[----:B------:R-:W-:Y:S02]  /*10f00*/  LOP3.LUT R32, R33, 0x380, RZ, 0xc0, !PT ;  /* 0x0000038021207812 */ /* 0x000fe400078ec0ff */
[----:B------:R-:W-:Y:S01]  /*10f10*/  LOP3.LUT R36, R37, 0x380, RZ, 0xc0, !PT ;  /* 0x0000038025247812 */ /* 0x000fe200078ec0ff */
[----:B------:R-:W5:Y:S01]  /*10f20*/  LD.E.128 R24, desc[UR38][R24.64] ;  /* 0x0000002618187980 */ /* 0x000f62000c101d00 */
[----:B------:R-:W-:Y:S02]  /*10f30*/  LOP3.LUT R40, R41, 0x380, RZ, 0xc0, !PT ;  /* 0x0000038029287812 */ /* 0x000fe400078ec0ff */
[----:B------:R-:W-:Y:S02]  /*10f40*/  LOP3.LUT R44, R45, 0x380, RZ, 0xc0, !PT ;  /* 0x000003802d2c7812 */ /* 0x000fe400078ec0ff */
[----:B------:R-:W-:Y:S01]  /*10f50*/  LOP3.LUT R48, R48, R49, RZ, 0x3c, !PT ;  /* 0x0000003130307212 */ /* 0x000fe200078e3cff */
[----:B------:R-:W-:Y:S01]  /*10f60*/  IMAD.X R49, RZ, RZ, R3, P2 ;  /* 0x000000ffff317224 */ /* 0x000fe200010e0603 */
[----:B------:R-:W-:-:S02]  /*10f70*/  IADD3 R5, P2, R2, 0xf000, RZ ;  /* 0x0000f00002057810 */ /* 0x000fc40007f5e0ff */
[----:B------:R-:W-:Y:S02]  /*10f80*/  SHF.R.U64 R28, R28, 0x3, RZ ;  /* 0x000000031c1c7819 */ /* 0x000fe400000012ff */
[----:B------:R-:W-:Y:S02]  /*10f90*/  SHF.R.U64 R32, R32, 0x3, RZ ;  /* 0x0000000320207819 */ /* 0x000fe400000012ff */
[----:B------:R-:W-:Y:S01]  /*10fa0*/  SHF.R.U64 R7, R7, 0x3, RZ ;  /* 0x0000000307077819 */ /* 0x000fe200000012ff */
[----:B------:R-:W-:Y:S01]  /*10fb0*/  UIADD3 UR11, UR11, UR12, URZ ;  /* 0x0000000c0b0b7290 */ /* 0x000fe2000fffe03f */
[----:B------:R-:W-:Y:S01]  /*10fc0*/  SHF.R.U64 R36, R36, 0x3, RZ ;  /* 0x0000000324247819 */ /* 0x000fe200000012ff */
[----:B------:R-:W-:Y:S01]  /*10fd0*/  USHF.R.S32.HI UR4, URZ, 0x1f, UR9 ;  /* 0x0000001f3f047899 */ /* 0x000fe20008011409 */
[----:B------:R-:W-:Y:S01]  /*10fe0*/  SHF.R.U64 R40, R40, 0x3, RZ ;  /* 0x0000000328287819 */ /* 0x000fe200000012ff */
[----:B------:R-:W-:Y:S01]  /*10ff0*/  ULDC.64 UR12, c[0x0][0xae8] ;  /* 0x0002ba00000c7ab9 */ /* 0x000fe20000000a00 */
[----:B------:R-:W-:Y:S01]  /*11000*/  SHF.R.U64 R44, R44, 0x3, RZ ;  /* 0x000000032c2c7819 */ /* 0x000fe200000012ff */
[--C-:B------:R-:W-:Y:S01]  /*11010*/  IMAD.X R73, RZ, RZ, R3.reuse, P2 ;  /* 0x000000ffff497224 */ /* 0x100fe200010e0603 */
[----:B------:R-:W-:Y:S01]  /*11020*/  LOP3.LUT R4, R5, 0x380, RZ, 0xc0, !PT ;  /* 0x0000038005047812 */ /* 0x000fe200078ec0ff */
[----:B------:R-:W5:Y:S01]  /*11030*/  LD.E.128 R48, desc[UR38][R48.64] ;  /* 0x0000002630307980 */ /* 0x000f62000c101d00 */
        /* <DEDUP_REMOVED lines=11> */
[----:B------:R-:W-:Y:S01]  /*110f0*/  UIMAD.WIDE.U32 UR10, UR19, UR12, UR10 ;  /* 0x0000000c130a72a5 */ /* 0x000fe2000f8e000a */
[C---:B------:R-:W-:Y:S01]  /*11100*/  IADD3 R57, P6, R2.reuse, 0xb000, RZ ;  /* 0x0000b00002397810 */ /* 0x040fe20007fde0ff */
[----:B------:R-:W5:Y:S01]  /*11110*/  LD.E.128 R28, desc[UR38][R28.64] ;  /* 0x000000261c1c7980 */ /* 0x000f62000c101d00 */
[----:B------:R-:W-:-:S02]  /*11120*/  IADD3 R61, P5, R2, 0xc000, RZ ;  /* 0x0000c000023d7810 */ /* 0x000fc40007fbe0ff */
[C---:B------:R-:W-:Y:S01]  /*11130*/  IADD3 R65, P4, R2.reuse, 0xd000, RZ ;  /* 0x0000d00002417810 */ /* 0x040fe20007f9e0ff */
[----:B------:R-:W5:Y:S01]  /*11140*/  LD.E.128 R32, desc[UR38][R32.64] ;  /* 0x0000002620207980 */ /* 0x000f62000c101d00 */
[----:B------:R-:W-:Y:S02]  /*11150*/  IADD3 R69, P3, R2, 0xe000, RZ ;  /* 0x0000e00002457810 */ /* 0x000fe40007f7e0ff */
[----:B------:R-:W-:Y:S01]  /*11160*/  SHF.R.U64 R4, R4, 0x3, RZ ;  /* 0x0000000304047819 */ /* 0x000fe200000012ff */
[----:B------:R-:W5:Y:S01]  /*11170*/  LD.E.128 R36, desc[UR38][R36.64] ;  /* 0x0000002624247980 */ /* 0x000f62000c101d00 */
[----:B------:R-:W-:Y:S02]  /*11180*/  LOP3.LUT R2, R7, R2, RZ, 0x3c, !PT ;  /* 0x0000000207027212 */ /* 0x000fe400078e3cff */
[----:B------:R-:W-:Y:S01]  /*11190*/  LOP3.LUT R72, R4, R5, RZ, 0x3c, !PT ;  /* 0x0000000504487212 */ /* 0x000fe200078e3cff */
[----:B------:R-:W-:Y:S01]  /*111a0*/  UIMAD UR11, UR19, UR13, UR11 ;  /* 0x0000000d130b72a4 */ /* 0x000fe2000f8e020b */
[----:B------:R-:W-:Y:S01]  /*111b0*/  LOP3.LUT R52, R53, 0x380, RZ, 0xc0, !PT ;  /* 0x0000038035347812 */ /* 0x000fe200078ec0ff */
[----:B------:R0:W5:Y:S01]  /*111c0*/  LD.E.128 R4, desc[UR38][R2.64] ;  /* 0x0000002602047980 */ /* 0x000162000c101d00 */
[----:B------:R-:W-:Y:S01]  /*111d0*/  ULDC.64 UR12, c[0x0][0xaf0] ;  /* 0x0002bc00000c7ab9 */ /* 0x000fe20000000a00 */
[----:B------:R-:W-:Y:S01]  /*111e0*/  LOP3.LUT R56, R57, 0x380, RZ, 0xc0, !PT ;  /* 0x0000038039387812 */ /* 0x000fe200078ec0ff */
[----:B------:R-:W-:Y:S01]  /*111f0*/  UIMAD UR4, UR4, UR12, URZ ;  /* 0x0000000c040472a4 */ /* 0x000fe2000f8e023f */
[----:B------:R-:W-:Y:S01]  /*11200*/  LOP3.LUT R60, R61, 0x380, RZ, 0xc0, !PT ;  /* 0x000003803d3c7812 */ /* 0x000fe200078ec0ff */
[----:B------:R-:W5:Y:S01]  /*11210*/  LD.E.128 R40, desc[UR38][R40.64] ;  /* 0x0000002628287980 */ /* 0x000f62000c101d00 */
[----:B------:R-:W-:-:S02]  /*11220*/  LOP3.LUT R64, R65, 0x380, RZ, 0xc0, !PT ;  /* 0x0000038041407812 */ /* 0x000fc400078ec0ff */
[----:B------:R-:W-:Y:S01]  /*11230*/  LOP3.LUT R68, R69, 0x380, RZ, 0xc0, !PT ;  /* 0x0000038045447812 */ /* 0x000fe200078ec0ff */
[----:B------:R-:W5:Y:S01]  /*11240*/  LD.E.128 R44, desc[UR38][R44.64] ;  /* 0x000000262c2c7980 */ /* 0x000f62000c101d00 */
[----:B0-----:R-:W-:Y:S01]  /*11250*/  IMAD R2, R16, 0x20, R19 ;  /* 0x0000002010027824 */ /* 0x001fe200078e0213 */
[----:B------:R-:W-:Y:S01]  /*11260*/  UIMAD UR4, UR9, UR13, UR4 ;  /* 0x0000000d090472a4 */ /* 0x000fe2000f8e0204 */
[----:B------:R-:W-:Y:S01]  /*11270*/  SHF.R.U64 R52, R52, 0x3, RZ ;  /* 0x0000000334347819 */ /* 0x000fe200000012ff */
[----:B------:R-:W5:Y:S01]  /*11280*/  LD.E.128 R72, desc[UR38][R72.64] ;  /* 0x0000002648487980 */ /* 0x000f62000c101d00 */
[----:B------:R-:W-:Y:S01]  /*11290*/  VIADD R18, R2, UR18 ;  /* 0x0000001202127c36 */ /* 0x000fe20008000000 */
[----:B------:R-:W-:Y:S01]  /*112a0*/  UIMAD.WIDE.U32 UR10, UR9, UR12, UR10 ;  /* 0x0000000c090a72a5 */ /* 0x000fe2000f8e000a */
[----:B------:R-:W-:Y:S02]  /*112b0*/  SHF.R.U64 R56, R56, 0x3, RZ ;  /* 0x0000000338387819 */ /* 0x000fe400000012ff */
[----:B------:R-:W-:Y:S01]  /*112c0*/  @P1 IMAD.HI.U32 R2, R18, UR14, RZ ;  /* 0x0000000e12021c27 */ /* 0x000fe2000f8e00ff */
[----:B------:R-:W-:Y:S01]  /*112d0*/  @UP1 ULDC UR9, c[0x0][0xbf0] ;  /* 0x0002fc0000091ab9 */ /* 0x000fe20000000800 */
[----:B------:R-:W-:-:S02]  /*112e0*/  SHF.R.U64 R60, R60, 0x3, RZ ;  /* 0x000000033c3c7819 */ /* 0x000fc400000012ff */
[----:B------:R-:W-:Y:S01]  /*112f0*/  IMAD.MOV.U32 R21, RZ, RZ, R18 ;  /* 0x000000ffff157224 */ /* 0x000fe200078e0012 */
[----:B------:R-:W-:Y:S02]  /*11300*/  SHF.R.U64 R64, R64, 0x3, RZ ;  /* 0x0000000340407819 */ /* 0x000fe400000012ff */
[----:B------:R-:W-:Y:S02]  /*11310*/  SHF.R.U64 R68, R68, 0x3, RZ ;  /* 0x0000000344447819 */ /* 0x000fe400000012ff */
[----:B------:R-:W-:Y:S01]  /*11320*/  @P1 SHF.R.U32.HI R21, RZ, UR9, R2 ;  /* 0x00000009ff151c19 */ /* 0x000fe20008011602 */
[----:B------:R-:W-:Y:S01]  /*11330*/  UIADD3 UR4, UR11, UR4, URZ ;  /* 0x000000040b047290 */ /* 0x000fe2000fffe03f */
        /* <DEDUP_REMOVED lines=10> */
[--C-:B------:R-:W-:Y:S01]  /*113e0*/  SHF.R.S32.HI R16, RZ, 0x1f, R21.reuse ;  /* 0x0000001fff107819 */ /* 0x100fe20000011415 */
[----:B------:R-:W-:Y:S01]  /*113f0*/  IMAD.MOV R77, RZ, RZ, -R21 ;  /* 0x000000ffff4d7224 */ /* 0x000fe200078e0a15 */
[----:B------:R-:W-:Y:S01]  /*11400*/  MOV R3, UR11 ;  /* 0x0000000b00037c02 */ /* 0x000fe20008000f00 */
[----:B------:R-:W-:Y:S01]  /*11410*/  IMAD.U32 R2, RZ, RZ, UR10 ;  /* 0x0000000aff027e24 */ /* 0x000fe2000f8e00ff */
[----:B------:R-:W-:Y:S01]  /*11420*/  ULDC.64 UR10, c[0x0][0xae0] ;  /* 0x0002b800000a7ab9 */ /* 0x000fe20000000a00 */
[----:B------:R-:W-:Y:S01]  /*11430*/  IMAD.U32 R3, RZ, RZ, UR4 ;  /* 0x00000004ff037e24 */ /* 0x000fe2000f8e00ff */
[----:B------:R-:W5:Y:S01]  /*11440*/  LD.E.128 R52, desc[UR38][R52.64] ;  /* 0x0000002634347980 */ /* 0x000f62000c101d00 */
[----:B------:R-:W-:-:S02]  /*11450*/  IMAD R16, R16, UR10, RZ ;  /* 0x0000000a10107c24 */ /* 0x000fc4000f8e02ff */
[----:B------:R-:W-:Y:S01]  /*11460*/  IMAD R77, R77, UR22, R18 ;  /* 0x000000164d4d7c24 */ /* 0x000fe2000f8e0212 */
[----:B------:R-:W5:Y:S01]  /*11470*/  LD.E.128 R56, desc[UR38][R56.64] ;  /* 0x0000002638387980 */ /* 0x000f62000c101d00 */
[----:B------:R-:W-:-:S03]  /*11480*/  IMAD.WIDE.U32 R2, R21, UR10, R2 ;  /* 0x0000000a15027c25 */ /* 0x000fc6000f8e0002 */
[----:B------:R-:W5:Y:S01]  /*11490*/  LD.E.128 R60, desc[UR38][R60.64] ;  /* 0x000000263c3c7980 */ /* 0x000f62000c101d00 */
[----:B------:R-:W-:Y:S01]  /*114a0*/  IMAD R21, R21, UR11, R16 ;  /* 0x0000000b15157c24 */ /* 0x000fe2000f8e0210 */
[----:B------:R-:W-:Y:S01]  /*114b0*/  SHF.R.S32.HI R16, RZ, 0x1f, R77 ;  /* 0x0000001fff107819 */ /* 0x000fe2000001144d */
[----:B------:R-:W-:Y:S01]  /*114c0*/  ULDC.64 UR10, c[0x0][0xad8] ;  /* 0x0002b600000a7ab9 */ /* 0x000fe20000000a00 */
[----:B------:R-:W5:Y:S01]  /*114d0*/  LD.E.128 R64, desc[UR38][R64.64] ;  /* 0x0000002640407980 */ /* 0x000f62000c101d00 */
[----:B------:R-:W-:Y:S02]  /*114e0*/  IMAD.IADD R3, R3, 0x1, R21 ;  /* 0x0000000103037824 */ /* 0x000fe400078e0215 */
[----:B------:R-:W-:Y:S01]  /*114f0*/  IMAD R16, R16, UR10, RZ ;  /* 0x0000000a10107c24 */ /* 0x000fe2000f8e02ff */
[----:B------:R-:W5:Y:S01]  /*11500*/  LD.E.128 R68, desc[UR38][R68.64] ;  /* 0x0000002644447980 */ /* 0x000f62000c101d00 */
[----:B------:R-:W-:Y:S01]  /*11510*/  VIADD R78, R19, UR18 ;  /* 0x00000012134e7c36 */ /* 0x000fe20008000000 */
[----:B------:R-:W-:Y:S01]  /*11520*/  @!PT LDS RZ, [RZ] ;  /* 0x00000000fffff984 */ /* 0x000fe20000000800 */
[----:B------:R-:W-:Y:S01]  /*11530*/  @!PT LDS RZ, [RZ] ;  /* 0x00000000fffff984 */ /* 0x000fe20000000800 */
[----:B------:R-:W-:Y:S01]  /*11540*/  @!PT LDS RZ, [RZ] ;  /* 0x00000000fffff984 */ /* 0x000fe20000000800 */
[----:B------:R-:W-:Y:S01]  /*11550*/  @!PT LDS RZ, [RZ] ;  /* 0x00000000fffff984 */ /* 0x000fe20000000800 */
[----:B------:R0:W-:Y:S06]  /*11560*/  MEMBAR.ALL.CTA ;  /* 0x0000000000007992 */ /* 0x0001ec0000008000 */
[----:B0-----:R-:W0:Y:S01]  /*11570*/  FENCE.VIEW.ASYNC.S ;  /* 0x00000000000073c6 */ /* 0x001e220000000000 */
[----:B------:R-:W-:-:S02]  /*11580*/  IMAD R19, R77, UR11, R16 ;  /* 0x0000000b4d137c24 */ /* 0x000fc4000f8e0210 */
[----:B------:R-:W-:Y:S01]  /*11590*/  IMAD.WIDE.U32 R2, R77, UR10, R2 ;  /* 0x0000000a4d027c25 */ /* 0x000fe2000f8e0002 */
        /* <DEDUP_REMOVED lines=40> */
.L_x_2421:
[----:B------:R-:W-:Y:S05]  /*11820*/  BSYNC B1 ;  /* 0x0000000000017941 */ /* 0x000fea0003800000 */
.L_x_2420:
        /* <DEDUP_REMOVED lines=21> */
.L_x_2423:
[----:B------:R-:W-:Y:S05]  /*11980*/  BSYNC B1 ;  /* 0x0000000000017941 */ /* 0x000fea0003800000 */
.L_x_2422:
        /* <DEDUP_REMOVED lines=21> */
.L_x_2425:
[----:B------:R-:W-:Y:S05]  /*11ae0*/  BSYNC B1 ;  /* 0x0000000000017941 */ /* 0x000fea0003800000 */
.L_x_2424:
        /* <DEDUP_REMOVED lines=24> */
.L_x_2419:
        /* <DEDUP_REMOVED lines=25> */
[----:B------:R-:W-:Y:S01]  /*11e00*/  VIADD R171, R23, 0x58 ;  /* 0x0000005817ab7836 */ /* 0x000fe20000000000 */
        /* <DEDUP_REMOVED lines=9> */
[C---:B------:R-:W-:Y:S01]  /*11ea0*/  VIADD R173, R23.reuse, 0x50 ;  /* 0x0000005017ad7836 */ /* 0x040fe20000000000 */
[----:B------:R-:W-:Y:S01]  /*11eb0*/  BSSY B1, `(.L_x_2427) ;  /* 0x00000d8000017945 */ /* 0x000fe20003800000 */
[----:B------:R-:W-:Y:S01]  /*11ec0*/  UIMAD UR4, UR16, UR13, UR11 ;  /* 0x0000000d100472a4 */ /* 0x000fe2000f8e020b */
[--C-:B------:R-:W-:Y:S01]  /*11ed0*/  SHF.R.S32.HI R0, RZ, 0x1f, R5.reuse ;  /* 0x0000001fff007819 */ /* 0x100fe20000011405 */
[----:B------:R-:W-:Y:S01]  /*11ee0*/  IMAD.MOV R2, RZ, RZ, -R5 ;  /* 0x000000ffff027224 */ /* 0x000fe200078e0a05 */
[----:B------:R-:W-:Y:S01]  /*11ef0*/  ULDC.64 UR12, c[0x0][0xb30] ;  /* 0x0002cc00000c7ab9 */ /* 0x000fe20000000a00 */
[----:B------:R-:W-:Y:S01]  /*11f00*/  VIADD R175, R23, 0x48 ;  /* 0x0000004817af7836 */ /* 0x000fe20000000000 */
[----:B------:R-:W-:Y:S01]  /*11f10*/  SYNCS.ARRIVE.TRANS64.RED.A1T0 RZ, [UR8], RZ ;  /* 0x000000ffffff79a7 */ /* 0x000fe20008100408 */
[----:B------:R-:W-:Y:S01]  /*11f20*/  IMAD R7, R2, UR22, R3 ;  /* 0x0000001602077c24 */ /* 0x000fe2000f8e0203 */
[----:B------:R-:W-:Y:S01]  /*11f30*/  SHF.R.S32.HI R16, RZ, 0x1f, R222 ;  /* 0x0000001fff107819 */ /* 0x000fe200000114de */
[----:B------:R-:W-:Y:S01]  /*11f40*/  IMAD R0, R0, UR12, RZ ;  /* 0x0000000c00007c24 */ /* 0x000fe2000f8e02ff */
[----:B------:R-:W-:Y:S01]  /*11f50*/  SHF.R.S32.HI R18, RZ, 0x1f, R223 ;  /* 0x0000001fff127819 */ /* 0x000fe200000114df */
[----:B------:R-:W-:Y:S01]  /*11f60*/  IMAD.U32 R3, RZ, RZ, UR11 ;  /* 0x0000000bff037e24 */ /* 0x000fe2000f8e00ff */
        /* <DEDUP_REMOVED lines=14> */
[----:B------:R-:W-:Y:S01]  /*12050*/  IMAD R5, R7, UR11, R0 ;  /* 0x0000000b07057c24 */ /* 0x000fe2000f8e0200 */
[----:B------:R-:W-:Y:S01]  /*12060*/  IADD3 R158, R23, 0x88, RZ ;  /* 0x00000088179e7810 */ /* 0x000fe20007ffe0ff */
        /* <DEDUP_REMOVED lines=48> */
[----:B------:R-:W-:Y:S01]  /*12370*/  VIADD R190, R23, 0x8 ;  /* 0x0000000817be7836 */ /* 0x000fe20000000000 */
        /* <DEDUP_REMOVED lines=77> */
[-C--:B-1----:R-:W-:Y:S02]  /*12850*/  @!P3 LEA R6, P6, R156, R2.reuse, 0x2 ;  /* 0x000000029c06b211 */ /* 0x082fe400078c10ff */
        /* <DEDUP_REMOVED lines=61> */
.L_x_2428:
[----:B------:R-:W-:Y:S05]  /*12c30*/  BSYNC B1 ;  /* 0x0000000000017941 */ /* 0x000fea0003800000 */
.L_x_2427:
        /* <DEDUP_REMOVED lines=80> */
[----:B0-----:R-:W-:Y:S02]  /*13140*/  @!P2 LEA R8, P6, R156, R2, 0x2 ;  /* 0x000000029c08a211 */ /* 0x001fe400078c10ff */
        /* <DEDUP_REMOVED lines=28> */
[-C--:B0-----:R-:W-:Y:S01]  /*13310*/  @!P0 LEA R6, P6, R219, R2.reuse, 0x2 ;  /* 0x00000002db068211 */ /* 0x081fe200078c10ff */
[----:B------:R0:W-:Y:S01]  /*13320*/  @!P3 ST.E.64 desc[UR38][R8.64], R122 ;  /* 0x0000007a0800b985 */ /* 0x0001e2000c101b26 */
[----:B------:R-:W-:Y:S01]  /*13330*/  SHF.R.S32.HI R11, RZ, 0x1f, R218 ;  /* 0x0000001fff0b7819 */ /* 0x000fe200000114da */
[----:B--2---:R-:W-:Y:S01]  /*13340*/  VIADD R13, R23, 0xe8 ;  /* 0x000000e8170d7836 */ /* 0x004fe20000000000 */
[C---:B------:R-:W-:Y:S02]  /*13350*/  @!P1 LEA R4, P5, R222.reuse, R2, 0x2 ;  /* 0x00000002de049211 */ /* 0x040fe400078a10ff */
[-C--:B------:R-:W-:Y:S02]  /*13360*/  @!P0 LEA.HI.X R7, R219, R3.reuse, R0, 0x2, P6 ;  /* 0x00000003db078211 */ /* 0x080fe400030f1400 */
[----:B------:R-:W-:Y:S02]  /*13370*/  ISETP.GE.AND P3, PT, R13, UR4, PT ;  /* 0x000000040d007c0c */ /* 0x000fe4000bf66270 */
[----:B------:R-:W-:-:S02]  /*13380*/  @!P1 LEA.HI.X R5, R222, R3, R16, 0x2, P5 ;  /* 0x00000003de059211 */ /* 0x000fc400028f1410 */
[CC--:B------:R-:W-:Y:S02]  /*13390*/  @!P2 LEA R10, P5, R218.reuse, R2.reuse, 0x2 ;  /* 0x00000002da0aa211 */ /* 0x0c0fe400078a10ff */
[----:B------:R-:W-:Y:S01]  /*133a0*/  ISETP.GE.AND P6, PT, R21, UR4, PT ;  /* 0x0000000415007c0c */ /* 0x000fe2000bfc6270 */
[----:B------:R1:W-:Y:S01]  /*133b0*/  @!P1 ST.E.64 desc[UR38][R4.64], R126 ;  /* 0x0000007e04009985 */ /* 0x0003e2000c101b26 */
[----:B------:R-:W-:Y:S02]  /*133c0*/  @!P2 LEA.HI.X R11, R218, R3, R11, 0x2, P5 ;  /* 0x00000003da0ba211 */ /* 0x000fe400028f140b */
[----:B------:R-:W-:Y:S01]  /*133d0*/  SHF.R.S32.HI R0, RZ, 0x1f, R19 ;  /* 0x0000001fff007819 */ /* 0x000fe20000011413 */
        /* <DEDUP_REMOVED lines=21> */
.L_x_2417:
[----:B------:R-:W2:Y:S01]  /*13530*/  LDL R8, [R1+0x30] ;  /* 0x0000300001087983 */ /* 0x000ea20000100800 */
[----:B------:R-:W-:Y:S01]  /*13540*/  R2UR UR4, R221 ;  /* 0x00000000dd0472ca */ /* 0x000fe200000e0000 */
[----:B------:R-:W-:Y:S01]  /*13550*/  ULDC.64 UR8, c[0x0][0xc00] ;  /* 0x0003000000087ab9 */ /* 0x000fe20000000a00 */
[----:B------:R-:W-:Y:S01]  /*13560*/  R2UR UR10, R217 ;  /* 0x00000000d90a72ca */ /* 0x000fe200000e0000 */
[----:B------:R-:W-:-:S04]  /*13570*/  UISETP.NE.U32.AND UP0, UPT, UR8, URZ, UPT ;  /* 0x0000003f0800728c */ /* 0x000fc8000bf05070 */
[----:B------:R-:W-:-:S03]  /*13580*/  UISETP.NE.AND.EX UP0, UPT, UR9, URZ, UPT, UP0 ;  /* 0x0000003f0900728c */ /* 0x000fc6000bf05300 */
[----:B------:R-:W-:-:S03]  /*13590*/  ULDC.64 UR8, c[0x0][0xc00] ;  /* 0x0003000000087ab9 */ /* 0x000fc60000000a00 */
[----:B------:R-:W-:Y:S01]  /*135a0*/  UIMAD.WIDE UR8, UR4, 0x4, UR8 ;  /* 0x00000004040878a5 */ /* 0x000fe2000f8e0208 */
[----:B------:R-:W-:-:S05]  /*135b0*/  PLOP3.LUT P1, PT, PT, PT, UP0, 0x80, 0x0 ;  /* 0x000000000000781c */ /* 0x000fca0003f2f008 */
[----:B------:R-:W-:Y:S02]  /*135c0*/  IMAD.U32 R2, RZ, RZ, UR8 ;  /* 0x00000008ff027e24 */ /* 0x000fe4000f8e00ff */
[----:B------:R-:W-:Y:S01]  /*135d0*/  IMAD.U32 R3, RZ, RZ, UR9 ;  /* 0x00000009ff037e24 */ /* 0x000fe2000f8e00ff */
[----:B------:R-:W-:Y:S02]  /*135e0*/  ULDC.64 UR8, c[0x0][0xc08] ;  /* 0x0003020000087ab9 */ /* 0x000fe40000000a00 */
[----:B------:R-:W-:-:S03]  /*135f0*/  UISETP.NE.U32.AND UP1, UPT, UR8, URZ, UPT ;  /* 0x0000003f0800728c */ /* 0x000fc6000bf25070 */
[----:B------:R-:W3:Y:S01]  /*13600*/  @P1 LDG.E R7, desc[UR38][R2.64] ;  /* 0x0000002602071981 */ /* 0x000ee2000c1e1900 */
[----:B------:R-:W-:-:S06]  /*13610*/  UISETP.NE.AND.EX UP1, UPT, UR9, URZ, UPT, UP1 ;  /* 0x0000003f0900728c */ /* 0x000fcc000bf25310 */
[----:B------:R-:W-:-:S05]  /*13620*/  PLOP3.LUT P2, PT, PT, PT, UP1, 0x80, 0x0 ;  /* 0x000000000000781c */ /* 0x000fca0003f4f018 */
[----:B------:R-:W-:-:S06]  /*13630*/  @UP1 ULEA UR8, UP2, UR4, UR8, 0x2 ;  /* 0x0000000804081291 */ /* 0x000fcc000f84103f */
[----:B------:R-:W-:Y:S01]  /*13640*/  IMAD.U32 R4, RZ, RZ, UR8 ;  /* 0x00000008ff047e24 */ /* 0x000fe2000f8e00ff */
[----:B--2---:R-:W-:-:S13]  /*13650*/  R2UR UR11, R8 ;  /* 0x00000000080b72ca */ /* 0x004fda00000e0000 */
[----:B------:R-:W-:-:S03]  /*13660*/  @UP1 ULEA.HI.X UR9, UR4, UR9, UR11, 0x2, UP2 ;  /* 0x0000000904091291 */ /* 0x000fc600090f140b */
[----:B------:R-:W-:Y:S02]  /*13670*/  ULDC UR4, c[0x0][0xa88] ;  /* 0x0002a20000047ab9 */ /* 0x000fe40000000800 */
[----:B------:R-:W-:Y:S01]  /*13680*/  IMAD.U32 R0, RZ, RZ, UR4 ;  /* 0x00000004ff007e24 */ /* 0x000fe2000f8e00ff */
[----:B------:R-:W-:-:S05]  /*13690*/  MOV R5, UR9 ;  /* 0x0000000900057c02 */ /* 0x000fca0008000f00 */
[----:B------:R0:W5:Y:S01]  /*136a0*/  @P2 LDG.E R0, desc[UR38][R4.64] ;  /* 0x0000002604002981 */ /* 0x000162000c1e1900 */
[----:B------:R-:W1:Y:S01]  /*136b0*/  S2R R6, SR_TID.X ;  /* 0x0000000000067919 */ /* 0x000e620000002100 */
[----:B------:R-:W-:Y:S01]  /*136c0*/  UMOV UR4, URZ ;  /* 0x0000003f00047c82 */ /* 0x000fe20008000000 */
[----:B---3--:R-:W-:Y:S01]  /*136d0*/  @P1 R2UR UR4, R7 ;  /* 0x00000000070412ca */ /* 0x008fe200000e0000 */
[----:B------:R-:W-:-:S11]  /*136e0*/  UISETP.NE.AND UP1, UPT, UR10, URZ, UPT ;  /* 0x0000003f0a00728c */ /* 0x000fd6000bf25270 */
[----:B------:R-:W-:Y:S01]  /*136f0*/  @!UP1 ULDC UR10, c[0x0][0xad4] ;  /* 0x0002b500000a9ab9 */ /* 0x000fe20000000800 */
[----:B------:R-:W-:Y:S01]  /*13700*/  USHF.R.S32.HI UR21, URZ, 0x1f, UR4 ;  /* 0x0000001f3f157899 */ /* 0x000fe20008011404 */
[----:B------:R-:W-:Y:S02]  /*13710*/  IMAD.U32 R217, RZ, RZ, UR10 ;  /* 0x0000000affd97e24 */ /* 0x000fe4000f8e00ff */
[----:B-1----:R-:W-:-:S05]  /*13720*/  VIADD R6, R6, 0xffffff80 ;  /* 0xffffff8006067836 */ /* 0x002fca0000000000 */
[----:B------:R-:W-:Y:S01]  /*13730*/  ISETP.GT.AND P0, PT, R6, 0x7f, PT ;  /* 0x0000007f0600780c */ /* 0x000fe20003f04270 */
[----:B0-----:R-:W-:-:S12]  /*13740*/  @P2 BRA `(.L_x_2429) ;  /* 0x0000000000102947 */ /* 0x001fd80003800000 */
[----:B------:R-:W-:Y:S05]  /*13750*/  @!P1 BRA `(.L_x_2429) ;  /* 0x00000000000c9947 */ /* 0x000fea0003800000 */
[----:B------:R-:W2:Y:S04]  /*13760*/  LDG.E R5, desc[UR38][R2.64] ;  /* 0x0000002602057981 */ /* 0x000ea8000c1e1900 */
[----:B-----5:R-:W2:Y:S02]  /*13770*/  LDG.E R0, desc[UR38][R2.64+0x4] ;  /* 0x0000042602007981 */ /* 0x020ea4000c1e1900 */
[----:B--2---:R-:W-:-:S07]  /*13780*/  IMAD.IADD R0, R0, 0x1, -R5 ;  /* 0x0000000100007824 */ /* 0x004fce00078e0a05 */
.L_x_2429:
[----:B------:R-:W-:Y:S01]  /*13790*/  R2UR UR9, R221 ;  /* 0x00000000dd0972ca */ /* 0x000fe200000e0000 */
[----:B------:R-:W-:Y:S01]  /*137a0*/  BSSY B1, `(.L_x_2430) ;  /* 0x000003f000017945 */ /* 0x000fe20003800000 */
[----:B------:R-:W-:-:S11]  /*137b0*/  R2UR UR8, R8 ;  /* 0x00000000080872ca */ /* 0x000fd600000e0000 */
[----:B------:R-:W-:Y:S02]  /*137c0*/  USEL UR12, UR9, URZ, !UP0 ;  /* 0x0000003f090c7287 */ /* 0x000fe4000c000000 */
[----:B------:R-:W-:Y:S01]  /*137d0*/  USEL UR13, UR8, URZ, !UP0 ;  /* 0x0000003f080d7287 */ /* 0x000fe2000c000000 */
[----:B------:R-:W-:Y:S11]  /*137e0*/  @P0 BRA `(.L_x_2431) ;  /* 0x0000000000e80947 */ /* 0x000ff60003800000 */
[----:B------:R-:W0:Y:S01]  /*137f0*/  S2R R4, SR_TID.X ;  /* 0x0000000000047919 */ /* 0x000e220000002100 */
[----:B------:R-:W1:Y:S01]  /*13800*/  LDC R9, c[0x0][0xbe8] ;  /* 0x0002fa00ff097b82 */ /* 0x000e620000000800 */
[----:B------:R-:W-:-:S13]  /*13810*/  R2UR UR8, R215 ;  /* 0x00000000d70872ca */ /* 0x000fda00000e0000 */
[----:B------:R-:W-:Y:S02]  /*13820*/  IMAD.U32 R3, RZ, RZ, UR8 ;  /* 0x00000008ff037e24 */ /* 0x000fe4000f8e00ff */
[----:B-1---5:R-:W-:-:S03]  /*13830*/  IMAD R2, R0, R9, RZ ;  /* 0x0000000900027224 */ /* 0x022fc600078e02ff */
[----:B0-----:R-:W-:-:S04]  /*13840*/  IADD3 R4, R3, -0x80, R4 ;  /* 0xffffff8003047810 */ /* 0x001fc80007ffe004 */
[----:B------:R-:W-:-:S13]  /*13850*/  ISETP.GE.AND P0, PT, R4, R2, PT ;  /* 0x000000020400720c */ /* 0x000fda0003f06270 */
[----:B------:R-:W-:Y:S05]  /*13860*/  @P0 BRA `(.L_x_2431) ;  /* 0x0000000000c80947 */ /* 0x000fea0003800000 */
[----:B------:R-:W2:Y:S01]  /*13870*/  LDL R5, [R1+0x2c] ;  /* 0x00002c0001057983 */ /* 0x000ea20000100800 */
[----:B------:R-:W-:Y:S01]  /*13880*/  ISETP.NE.AND P0, PT, R9, 0x1, PT ;  /* 0x000000010900780c */ /* 0x000fe20003f05270 */
[----:B------:R-:W-:Y:S01]  /*13890*/  UMOV UR19, 0x9b8 ;  /* 0x000009b800137882 */ /* 0x000fe20000000000 */
[----:B------:R-:W-:Y:S02]  /*138a0*/  R2UR UR9, R217 ;  /* 0x00000000d90972ca */ /* 0x000fe400000e0000 */
[----:B------:R-:W-:-:S09]  /*138b0*/  R2UR UR8, R220 ;  /* 0x00000000dc0872ca */ /* 0x000fd200000e0000 */
        /* <DEDUP_REMOVED lines=8> */
[----:B------:R-:W-:Y:S02]  /*13940*/  UIMAD UR15, UR15, UR12, URZ ;  /* 0x0000000c0f0f72a4 */ /* 0x000fe4000f8e023f */
[----:B------:R-:W-:Y:S01]  /*13950*/  UIMAD.WIDE.U32 UR22, UR16, UR18, URZ ;  /* 0x00000012101672a5 */ /* 0x000fe2000f8e003f */
[----:B0-----:R-:W-:Y:S01]  /*13960*/  @P0 IMAD.HI.U32 R2, R4, R3, RZ ;  /* 0x0000000304020227 */ /* 0x001fe200078e00ff */
[----:B------:R-:W-:Y:S02]  /*13970*/  UIMAD UR16, UR17, UR18, URZ ;  /* 0x00000012111072a4 */ /* 0x000fe4000f8e023f */
[----:B------:R-:W-:Y:S02]  /*13980*/  UIMAD UR15, UR14, UR13, UR15 ;  /* 0x0000000d0e0f72a4 */ /* 0x000fe4000f8e020f */
[----:B------:R-:W-:-:S02]  /*13990*/  UIADD3 UR16, UR23, UR16, URZ ;  /* 0x0000001017107290 */ /* 0x000fc4000fffe03f */
[----:B------:R-:W-:-:S04]  /*139a0*/  IMAD.U32 R3, RZ, RZ, UR23 ;  /* 0x00000017ff037e24 */ /* 0x000fc8000f8e00ff */
[----:B------:R-:W-:Y:S01]  /*139b0*/  IMAD.U32 R8, RZ, RZ, UR16 ;  /* 0x00000010ff087e24 */ /* 0x000fe2000f8e00ff */
[----:B--2---:R-:W-:Y:S01]  /*139c0*/  R2UR UR20, R5 ;  /* 0x00000000051472ca */ /* 0x004fe200000e0000 */
[----:B------:R-:W-:Y:S01]  /*139d0*/  IMAD.MOV.U32 R5, RZ, RZ, R4 ;  /* 0x000000ffff057224 */ /* 0x000fe200078e0004 */
[----:B-1----:R-:W-:Y:S01]  /*139e0*/  @P0 SHF.R.U32.HI R5, RZ, R7, R2 ;  /* 0x00000007ff050219 */ /* 0x002fe20000011602 */
[----:B------:R-:W-:-:S04]  /*139f0*/  IMAD.U32 R2, RZ, RZ, UR22 ;  /* 0x00000016ff027e24 */ /* 0x000fc8000f8e00ff */
[----:B------:R-:W-:-:S04]  /*13a00*/  IMAD.MOV R7, RZ, RZ, -R5 ;  /* 0x000000ffff077224 */ /* 0x000fc800078e0a05 */
[----:B------:R-:W-:Y:S02]  /*13a10*/  IMAD R7, R9, R7, R4 ;  /* 0x0000000709077224 */ /* 0x000fe400078e0204 */
[----:B------:R-:W-:Y:S02]  /*13a20*/  UIMAD.WIDE.U32 UR10, UR8, UR20, URZ ;  /* 0x00000014080a72a5 */ /* 0x000fe4000f8e003f */
[----:B------:R-:W-:Y:S01]  /*13a30*/  UIMAD UR20, UR9, UR20, URZ ;  /* 0x00000014091472a4 */ /* 0x000fe2000f8e023f */
[----:B------:R-:W-:Y:S01]  /*13a40*/  SHF.R.S32.HI R4, RZ, 0x1f, R7 ;  /* 0x0000001fff047819 */ /* 0x000fe20000011407 */
[----:B------:R-:W-:Y:S02]  /*13a50*/  UIMAD.WIDE.U32 UR8, UR14, UR12, URZ ;  /* 0x0000000c0e0872a5 */ /* 0x000fe4000f8e003f */
[----:B------:R-:W-:Y:S02]  /*13a60*/  UIADD3 UR20, UR11, UR20, URZ ;  /* 0x000000140b147290 */ /* 0x000fe4000fffe03f */
[----:B------:R-:W-:-:S02]  /*13a70*/  UIADD3 UR10, UP1, UP2, UR8, UR10, UR4 ;  /* 0x0000000a080a7290 */ /* 0x000fc4000fa3e004 */
[----:B------:R-:W-:-:S03]  /*13a80*/  UIADD3 UR15, UR9, UR15, URZ ;  /* 0x0000000f090f7290 */ /* 0x000fc6000fffe03f */
[----:B------:R-:W-:Y:S01]  /*13a90*/  ULDC.64 UR8, c[0x0][UR19+0x210] ;  /* 0x0000840013087abb */ /* 0x000fe20008000a00 */
[----:B------:R-:W-:Y:S01]  /*13aa0*/  IADD3 R2, P0, P1, R5, UR10, R2 ;  /* 0x0000000a05027c10 */ /* 0x000fe2000f91e002 */
[----:B------:R-:W-:Y:S01]  /*13ab0*/  UIADD3.X UR10, UR15, UR20, UR21, UP1, UP2 ;  /* 0x000000140f0a7290 */ /* 0x000fe20008fe4415 */
[----:B------:R-:W-:Y:S01]  /*13ac0*/  SHF.R.S32.HI R5, RZ, 0x1f, R5 ;  /* 0x0000001fff057819 */ /* 0x000fe20000011405 */
[----:B------:R-:W-:-:S04]  /*13ad0*/  IMAD R9, R7, UR9, RZ ;  /* 0x0000000907097c24 */ /* 0x000fc8000f8e02ff */
[----:B------:R-:W-:Y:S01]  /*13ae0*/  IADD3.X R3, R5, UR10, R8, P0, P1 ;  /* 0x0000000a05037c10 */ /* 0x000fe200087e2408 */
[----:B------:R-:W-:Y:S01]  /*13af0*/  IMAD R9, R4, UR8, R9 ;  /* 0x0000000804097c24 */ /* 0x000fe2000f8e0209 */
[----:B------:R-:W-:Y:S01]  /*13b00*/  ULDC.64 UR10, c[0x0][0xba8] ;  /* 0x0002ea00000a7ab9 */ /* 0x000fe20000000a00 */
        /* <DEDUP_REMOVED lines=8> */
.L_x_2431:
[----:B------:R-:W-:Y:S05]  /*13b90*/  BSYNC B1 ;  /* 0x0000000000017941 */ /* 0x000fea0003800000 */
.L_x_2430:
        /* <DEDUP_REMOVED lines=14> */
[----:B------:R-:W-:Y:S01]  /*13c80*/  ULDC.64 UR10, c[0x0][0xae8] ;  /* 0x0002ba00000a7ab9 */ /* 0x000fe20000000a00 */
[----:B-1----:R-:W-:-:S13]  /*13c90*/  ISETP.NE.AND P0, PT, R11, 0x1, PT ;  /* 0x000000010b00780c */ /* 0x002fda0003f05270 */
[----:B------:R-:W0:Y:S01]  /*13ca0*/  @P0 LDC R7, c[0x0][0xbf0] ;  /* 0x0002fc00ff070b82 */ /* 0x000e220000000800 */
[----:B--2---:R-:W-:Y:S02]  /*13cb0*/  R2UR UR15, R2 ;  /* 0x00000000020f72ca */ /* 0x004fe400000e0000 */
[----:B------:R-:W-:-:S05]  /*13cc0*/  LEA.HI R2, R3, R6, RZ, 0x3 ;  /* 0x0000000603027211 */ /* 0x000fca00078f18ff */
[----:B------:R-:W1:Y:S01]  /*13cd0*/  @P0 LDC R3, c[0x0][0xbec] ;  /* 0x0002fb00ff030b82 */ /* 0x000e620000000800 */
[----:B------:R-:W-:Y:S02]  /*13ce0*/  LOP3.LUT R5, R2, 0xfffffff8, RZ, 0xc0, !PT ;  /* 0xfffffff802057812 */ /* 0x000fe400078ec0ff */
[----:B------:R-:W-:-:S03]  /*13cf0*/  SHF.R.S32.HI R13, RZ, 0x3, R2 ;  /* 0x00000003ff0d7819 */ /* 0x000fc60000011402 */
[----:B------:R-:W-:Y:S01]  /*13d00*/  IMAD.IADD R8, R6, 0x1, -R5 ;  /* 0x0000000106087824 */ /* 0x000fe200078e0a05 */
[----:B------:R-:W-:-:S03]  /*13d10*/  UIMAD.WIDE.U32 UR8, UR15, UR10, UR8 ;  /* 0x0000000a0f0872a5 */ /* 0x000fc6000f8e0008 */
[----:B------:R-:W-:Y:S01]  /*13d20*/  IMAD R2, R8, 0x20, R13 ;  /* 0x0000002008027824 */ /* 0x000fe200078e020d */
[----:B------:R-:W-:-:S03]  /*13d30*/  UIMAD UR9, UR15, UR11, UR9 ;  /* 0x0000000b0f0972a4 */ /* 0x000fc6000f8e0209 */
[----:B------:R-:W-:Y:S01]  /*13d40*/  VIADD R6, R2, UR14 ;  /* 0x0000000e02067c36 */ /* 0x000fe20008000000 */
[----:B------:R-:W-:Y:S02]  /*13d50*/  ULDC.64 UR10, c[0x0][0xaf0] ;  /* 0x0002bc00000a7ab9 */ /* 0x000fe40000000a00 */
[----:B------:R-:W-:Y:S01]  /*13d60*/  UIMAD UR13, UR13, UR10, URZ ;  /* 0x0000000a0d0d72a4 */ /* 0x000fe2000f8e023f */
[----:B------:R-:W-:-:S03]  /*13d70*/  IMAD.MOV.U32 R5, RZ, RZ, R6 ;  /* 0x000000ffff057224 */ /* 0x000fc600078e0006 */
[----:B------:R-:W-:Y:S01]  /*13d80*/  UIMAD UR4, UR12, UR11, UR13 ;  /* 0x0000000b0c0472a4 */ /* 0x000fe2000f8e020d */
[----:B-1----:R-:W-:Y:S01]  /*13d90*/  @P0 IMAD.HI.U32 R2, R6, R3, RZ ;  /* 0x0000000306020227 */ /* 0x002fe200078e00ff */
[----:B------:R-:W-:-:S03]  /*13da0*/  UIMAD.WIDE.U32 UR12, UR12, UR10, UR8 ;  /* 0x0000000a0c0c72a5 */ /* 0x000fc6000f8e0008 */
[----:B------:R-:W-:Y:S01]  /*13db0*/  ULDC.64 UR8, c[0x0][0xae0] ;  /* 0x0002b80000087ab9 */ /* 0x000fe20000000a00 */
[----:B0-----:R-:W-:Y:S01]  /*13dc0*/  @P0 SHF.R.U32.HI R5, RZ, R7, R2 ;  /* 0x00000007ff050219 */ /* 0x001fe20000011602 */
[----:B------:R-:W-:Y:S02]  /*13dd0*/  UIADD3 UR4, UR13, UR4, URZ ;  /* 0x000000040d047290 */ /* 0x000fe4000fffe03f */
[----:B------:R-:W-:Y:S01]  /*13de0*/  IMAD.U32 R3, RZ, RZ, UR13 ;  /* 0x0000000dff037e24 */ /* 0x000fe2000f8e00ff */
[--C-:B------:R-:W-:Y:S01]  /*13df0*/  SHF.R.S32.HI R4, RZ, 0x1f, R5.reuse ;  /* 0x0000001fff047819 */ /* 0x100fe20000011405 */
[----:B------:R-:W-:Y:S02]  /*13e00*/  IMAD.MOV R7, RZ, RZ, -R5 ;  /* 0x000000ffff077224 */ /* 0x000fe400078e0a05 */
[----:B------:R-:W-:Y:S02]  /*13e10*/  IMAD.U32 R2, RZ, RZ, UR12 ;  /* 0x0000000cff027e24 */ /* 0x000fe4000f8e00ff */
[----:B------:R-:W-:-:S02]  /*13e20*/  IMAD R7, R11, R7, R6 ;  /* 0x000000070b077224 */ /* 0x000fc400078e0206 */
        /* <DEDUP_REMOVED lines=8> */
[----:B------:R-:W-:Y:S02]  /*13eb0*/  VIADD R6, R13, UR14 ;  /* 0x0000000e0d067c36 */ /* 0x000fe40008000000 */
[C---:B------:R-:W-:Y:S02]  /*13ec0*/  IMAD R5, R7.reuse, UR9, R4 ;  /* 0x0000000907057c24 */ /* 0x040fe4000f8e0204 */
[----:B------:R-:W-:Y:S01]  /*13ed0*/  IMAD.WIDE.U32 R2, R7, UR8, R2 ;  /* 0x0000000807027c25 */ /* 0x000fe2000f8e0002 */
[----:B------:R-:W-:Y:S01]  /*13ee0*/  ULDC.64 UR8, c[0x0][0xa80] ;  /* 0x0002a00000087ab9 */ /* 0x000fe20000000a00 */
[----:B------:R-:W-:-:S02]  /*13ef0*/  IADD3 R4, R6, 0x40, RZ ;  /* 0x0000004006047810 */ /* 0x000fc40007ffe0ff */
[----:B-----5:R-:W-:Y:S02]  /*13f00*/  IMAD R11, R0, R11, RZ ;  /* 0x0000000b000b7224 */ /* 0x020fe400078e02ff */
        /* <DEDUP_REMOVED lines=35> */
.L_x_2433:
[----:B------:R-:W-:Y:S05]  /*14140*/  BSYNC B1 ;  /* 0x0000000000017941 */ /* 0x000fea0003800000 */
.L_x_2432:
        /* <DEDUP_REMOVED lines=21> */
.L_x_2435:
[----:B------:R-:W-:Y:S05]  /*142a0*/  BSYNC B1 ;  /* 0x0000000000017941 */ /* 0x000fea0003800000 */
.L_x_2434:
        /* <DEDUP_REMOVED lines=21> */
.L_x_2437:
[----:B------:R-:W-:Y:S05]  /*14400*/  BSYNC B1 ;  /* 0x0000000000017941 */ /* 0x000fea0003800000 */
.L_x_2436:
        /* <DEDUP_REMOVED lines=22> */
.L_x_2426:
[----:B------:R-:W-:Y:S05]  /*14570*/  BSYNC B0 ;  /* 0x0000000000007941 */ /* 0x000fea0003800000 */
.L_x_2416:
[----:B------:R-:W-:Y:S02]  /*14580*/  ULDC UR4, c[0x0][0xc3c] ;  /* 0x00030f0000047ab9 */ /* 0x000fe40000000800 */
[----:B------:R-:W-:-:S06]  /*14590*/  UISETP.GE.AND UP0, UPT, UR7, UR4, UPT ;  /* 0x000000040700728c */ /* 0x000fcc000bf06270 */
[----:B------:R-:W-:-:S13]  /*145a0*/  PLOP3.LUT P0, PT, PT, PT, UP0, 0x80, 0x0 ;  /* 0x000000000000781c */ /* 0x000fda0003f0f008 */
[----:B------:R-:W-:Y:S05]  /*145b0*/  @!P0 BRA `(.L_x_2438) ;  /* 0xfffffec800b08947 */ /* 0x000fea000383ffff */
[----:B------:R-:W-:Y:S05]  /*145c0*/  EXIT ;  /* 0x000000000000794d */ /* 0x000fea0003800000 */
.L_x_2373:
        /* <DEDUP_REMOVED lines=16> */
.L_x_2439:
        /* <DEDUP_REMOVED lines=43> */
.L_x_2443:
        /* <DEDUP_REMOVED lines=30> */
[----:B------:R-:W0:Y:S02]  /*14b60*/  SHFL.IDX PT, R2, R5, 0x1f, 0x1f ;  /* 0x03e01f0005027f89 */ /* 0x000e2400000e0000 */
[----:B0-----:R-:W-:-:S04]  /*14b70*/  IMAD R3, R2, UR5, RZ ;  /* 0x0000000502037c24 */ /* 0x001fc8000f8e02ff */
[----:B------:R-:W-:-:S05]  /*14b80*/  IMAD.IADD R8, R3, 0x1, R8 ;  /* 0x0000000103087824 */ /* 0x000fca00078e0208 */
[----:B------:R-:W-:-:S13]  /*14b90*/  ISETP.GT.AND P6, PT, R8, UR6, PT ;  /* 0x0000000608007c0c */ /* 0x000fda000bfc4270 */
[----:B------:R-:W-:Y:S05]  /*14ba0*/  @!P6 BRA `(.L_x_2443) ;  /* 0xfffffffc0074e947 */ /* 0x000fea000383ffff */
.L_x_2441:
        /* <DEDUP_REMOVED lines=13> */
.L_x_2444:
        /* <DEDUP_REMOVED lines=53> */
[----:B------:R-:W-:-:S06]  /*14fd0*/  @P0 IADD3 R2, R2, 0x1, RZ ;  /* 0x0000000102020810 */ /* 0x000fcc0007ffe0ff */
        /* <DEDUP_REMOVED lines=8> */
.L_x_2445:
        /* <DEDUP_REMOVED lines=57> */
[----:B------:R-:W-:-:S06]  /*153f0*/  @P0 IADD3 R2, R2, 0x1, RZ ;  /* 0x0000000102020810 */ /* 0x000fcc0007ffe0ff */
[----:B------:R-:W-:Y:S01]  /*15400*/  @!P2 IMAD.MOV R2, RZ, RZ, -R2 ;  /* 0x000000ffff02a224 */ /* 0x000fe200078e0a02 */
[----:B------:R-:W-:-:S05]  /*15410*/  @!P1 LOP3.LUT R2, RZ, R13, RZ, 0x33, !PT ;  /* 0x0000000dff029212 */ /* 0x000fca00078e33ff */
[----:B------:R-:W-:-:S07]  /*15420*/  IMAD R18, R2, R18, R3 ;  /* 0x0000001202127224 */ /* 0x000fce00078e0203 */
.L_x_2446:
[----:B------:R-:W-:-:S05]  /*15430*/  LOP3.LUT R17, RZ, R2, RZ, 0x33, !PT ;  /* 0x00000002ff117212 */ /* 0x000fca00078e33ff */
[----:B------:R-:W-:Y:S01]  /*15440*/  IMAD.IADD R17, R6, 0x1, R17 ;  /* 0x0000000106117824 */ /* 0x000fe200078e0211 */
[----:B------:R-:W-:Y:S06]  /*15450*/  BRA `(.L_x_2447) ;  /* 0x0000000000147947 */ /* 0x000fec0003800000 */
.L_x_2442:
[----:B------:R-:W-:Y:S01]  /*15460*/  ULDC UR4, c[0x0][0xc3c] ;  /* 0x00030f0000047ab9 */ /* 0x000fe20000000800 */
[----:B------:R-:W-:Y:S02]  /*15470*/  IMAD.MOV.U32 R17, RZ, RZ, RZ ;  /* 0x000000ffff117224 */ /* 0x000fe400078e00ff */
[----:B------:R-:W-:Y:S02]  /*15480*/  IMAD.U32 R16, RZ, RZ, UR6 ;  /* 0x00000006ff107e24 */ /* 0x000fe4000f8e00ff */
[----:B------:R-:W-:Y:S02]  /*15490*/  IMAD.MOV.U32 R18, RZ, RZ, RZ ;  /* 0x000000ffff127224 */ /* 0x000fe400078e00ff */
[----:B------:R-:W-:-:S07]  /*154a0*/  IMAD.U32 R19, RZ, RZ, UR4 ;  /* 0x00000004ff137e24 */ /* 0x000fce000f8e00ff */
.L_x_2447:
[----:B------:R-:W-:-:S13]  /*154b0*/  ISETP.NE.AND P0, PT, R7, RZ, PT ;  /* 0x000000ff0700720c */ /* 0x000fda0003f05270 */
[----:B------:R-:W0:Y:S01]  /*154c0*/  @!P0 S2R R3, SR_CgaCtaId ;  /* 0x0000000000038919 */ /* 0x000e220000008800 */
[----:B------:R-:W-:-:S04]  /*154d0*/  @!P0 MOV R2, 0x400 ;  /* 0x0000040000028802 */ /* 0x000fc80000000f00 */
[----:B0-----:R-:W-:-:S05]  /*154e0*/  @!P0 LEA R2, R3, R2, 0x18 ;  /* 0x0000000203028211 */ /* 0x001fca00078ec0ff */
[----:B------:R1:W-:Y:S01]  /*154f0*/  @!P0 STS.128 [R2+0x388d0], R16 ;  /* 0x0388d01002008388 */ /* 0x0003e20000000c00 */
[----:B------:R-:W-:Y:S06]  /*15500*/  BAR.ARV 0x5, 0x180 ;  /* 0x0146000000007b1d */ /* 0x000fec0000002000 */
.L_x_2440:
        /* <DEDUP_REMOVED lines=8> */
[----:B------:R-:W-:Y:S01]  /*15590*/  IMAD.SHL.U32 R32, R0, 0x8, RZ ;  /* 0x0000000800207824 */ /* 0x000fe200078e00ff */
[----:B------:R-:W-:Y:S01]  /*155a0*/  BSSY B8, `(.L_x_2448) ;  /* 0x0000517000087945 */ /* 0x000fe20003800000 */
[----:B------:R1:W-:Y:S01]  /*155b0*/  STL [R1+0x24], RZ ;  /* 0x000024ff01007387 */ /* 0x0003e20000100800 */
[----:B------:R-:W-:Y:S01]  /*155c0*/  IMAD.MOV.U32 R28, RZ, RZ, 0x1 ;  /* 0x00000001ff1c7424 */ /* 0x000fe200078e00ff */
[----:B------:R-:W-:Y:S01]  /*155d0*/  ULDC UR37, c[0x0][0xc] ;  /* 0x0000030000257ab9 */ /* 0x000fe20000000800 */
[----:B------:R-:W-:Y:S01]  /*155e0*/  LOP3.LUT R3, R32, 0x1f8, RZ, 0xc0, !PT ;  /* 0x000001f820037812 */ /* 0x000fe200078ec0ff */
[----:B------:R-:W-:-:S03]  /*155f0*/  IMAD.MOV.U32 R27, RZ, RZ, RZ ;  /* 0x000000ffff1b7224 */ /* 0x000fc600078e00ff */
        /* <DEDUP_REMOVED lines=16> */
.L_x_2515:
[----:B0-----:R-:W0:Y:S02]  /*15700*/  LDC.64 R2, c[0x0][0xc88] ;  /* 0x00032200ff027b82 */ /* 0x001e240000000a00 */
[----:B0-----:R-:W-:-:S05]  /*15710*/  IMAD.WIDE R2, R19, 0x4, R2 ;  /* 0x0000000413027825 */ /* 0x001fca00078e0202 */
[----:B------:R-:W2:Y:S01]  /*15720*/  LDG.E R29, desc[UR38][R2.64] ;  /* 0x00000026021d7981 */ /* 0x000ea2000c1e1900 */
        /* <DEDUP_REMOVED lines=14> */
[----:B-1----:R1:W2:Y:S01]  /*15810*/  @P0 LDG.E R6, desc[UR38][R2.64] ;  /* 0x0000002602060981 */ /* 0x0022a2000c1e1900 */
        /* <DEDUP_REMOVED lines=31> */
.L_x_2449:
        /* <DEDUP_REMOVED lines=9> */
.L_x_2450:
        /* <DEDUP_REMOVED lines=8> */
[----:B--2---:R-:W-:-:S07]  /*15b20*/  IADD3 R0, -R0, R5, RZ ;  /* 0x0000000500007210 */ /* 0x004fce0007ffe1ff */
.L_x_2451:
[----:B------:R-:W3:Y:S01]  /*15b30*/  LDL R5, [R1+0x10] ;  /* 0x0000100001057983 */ /* 0x000ee20000100800 */
[----:B-12---:R-:W1:Y:S01]  /*15b40*/  LDC R2, c[0x0][0x448] ;  /* 0x00011200ff027b82 */ /* 0x006e620000000800 */
[----:B-----5:R-:W-:Y:S01]  /*15b50*/  IMAD.IADD R0, R0, 0x1, -R6 ;  /* 0x0000000100007824 */ /* 0x020fe200078e0a06 */
[----:B------:R-:W-:Y:S01]  /*15b60*/  LOP3.LUT R23, R23, 0xfffffeff, RZ, 0xc0, !PT ;  /* 0xfffffeff17177812 */ /* 0x000fe200078ec0ff */
[----:B------:R-:W-:Y:S03]  /*15b70*/  BSSY B0, `(.L_x_2452) ;  /* 0x0000039000007945 */ /* 0x000fe60003800000 */
[----:B------:R2:W-:Y:S01]  /*15b80*/  STL [R1], R0 ;  /* 0x0000000001007387 */ /* 0x0005e20000100800 */
[----:B-1----:R-:W-:Y:S01]  /*15b90*/  ISETP.NE.AND P0, PT, R2, 0x1, PT ;  /* 0x000000010200780c */ /* 0x002fe20003f05270 */
[----:B------:R-:W-:-:S04]  /*15ba0*/  IMAD.SHL.U32 R2, R17, 0x80, RZ ;  /* 0x0000008011027824 */ /* 0x000fc800078e00ff */
[----:B------:R-:W-:-:S08]  /*15bb0*/  VIADD R2, R2, 0x7f ;  /* 0x0000007f02027836 */ /* 0x000fd00000000000 */
[----:B------:R-:W1:Y:S01]  /*15bc0*/  @P0 LDC R3, c[0x0][0x44c] ;  /* 0x00011300ff030b82 */ /* 0x000e620000000800 */
[----:B------:R-:W-:-:S07]  /*15bd0*/  @P0 LOP3.LUT R23, R23, 0x100, RZ, 0xfc, !PT ;  /* 0x0000010017170812 */ /* 0x000fce00078efcff */
[----:B0-----:R-:W0:Y:S01]  /*15be0*/  @P0 LDC R4, c[0x0][0x450] ;  /* 0x00011400ff040b82 */ /* 0x001e220000000800 */
[----:B-1----:R-:W-:-:S05]  /*15bf0*/  @P0 IMAD.HI.U32 R3, R2, R3, RZ ;  /* 0x0000000302030227 */ /* 0x002fca00078e00ff */
[----:B0-----:R-:W-:Y:S02]  /*15c00*/  @P0 SHF.R.U32.HI R2, RZ, R4, R3 ;  /* 0x00000004ff020219 */ /* 0x001fe40000011603 */
[C---:B---3--:R-:W-:Y:S01]  /*15c10*/  IADD3 R3, R0.reuse, 0x50, -R5 ;  /* 0x0000005000037810 */ /* 0x048fe20007ffe805 */
[----:B--2---:R-:W-:-:S04]  /*15c20*/  VIADD R0, R0, 0x4f ;  /* 0x0000004f00007836 */ /* 0x004fc80000000000 */
[----:B------:R-:W-:-:S04]  /*15c30*/  IMAD.HI R0, R0, 0x66666667, RZ ;  /* 0x6666666700007827 */ /* 0x000fc800078e02ff */
[----:B------:R-:W-:Y:S01]  /*15c40*/  IMAD.IADD R2, R3, 0x1, R2 ;  /* 0x0000000103027824 */ /* 0x000fe200078e0202 */
[----:B------:R-:W-:-:S03]  /*15c50*/  SHF.R.U32.HI R3, RZ, 0x1f, R0 ;  /* 0x0000001fff037819 */ /* 0x000fc60000011600 */
[----:B------:R-:W-:Y:S01]  /*15c60*/  IMAD.HI R2, R2, 0x66666667, RZ ;  /* 0x6666666702027827 */ /* 0x000fe200078e02ff */
[----:B------:R-:W-:-:S04]  /*15c70*/  LEA.HI.SX32 R0, R0, R3, 0x1b ;  /* 0x0000000300007211 */ /* 0x000fc800078fdaff */
[----:B------:R-:W-:-:S04]  /*15c80*/  SHF.R.U32.HI R3, RZ, 0x1f, R2 ;  /* 0x0000001fff037819 */ /* 0x000fc80000011602 */
[----:B------:R-:W-:Y:S02]  /*15c90*/  LEA.HI.SX32 R3, R2, R3, 0x1b ;  /* 0x0000000302037211 */ /* 0x000fe400078fdaff */
[----:B------:R-:W-:Y:S02]  /*15ca0*/  LOP3.LUT R2, R18, 0xff000000, RZ, 0xc0, !PT ;  /* 0xff00000012027812 */ /* 0x000fe400078ec0ff */
[----:B------:R-:W-:Y:S02]  /*15cb0*/  VIMNMX R0, R0, R3, PT ;  /* 0x0000000300007248 */ /* 0x000fe40003fe0100 */
[----:B------:R-:W-:Y:S02]  /*15cc0*/  SHF.R.U32.HI R2, RZ, 0x8, R2 ;  /* 0x00000008ff027819 */ /* 0x000fe40000011602 */
[----:B------:R-:W-:Y:S02]  /*15cd0*/  ISETP.GE.AND P0, PT, R0, 0x1, PT ;  /* 0x000000010000780c */ /* 0x000fe40003f06270 */
[----:B------:R-:W-:-:S04]  /*15ce0*/  LOP3.LUT R3, R18, 0xff0000, RZ, 0xc0, !PT ;  /* 0x00ff000012037812 */ /* 0x000fc800078ec0ff */
[----:B------:R-:W-:Y:S01]  /*15cf0*/  LEA.HI R2, R3, R2, RZ, 0x10 ;  /* 0x0000000203027211 */ /* 0x000fe200078f80ff */
[----:B------:R-:W-:-:S03]  /*15d00*/  IMAD.MOV.U32 R3, RZ, RZ, RZ ;  /* 0x000000ffff037224 */ /* 0x000fc600078e00ff */
[----:B------:R-:W-:-:S03]  /*15d10*/  LOP3.LUT R4, R2, 0xff, RZ, 0xc0, !PT ;  /* 0x000000ff02047812 */ /* 0x000fc600078ec0ff */
[----:B------:R-:W-:Y:S05]  /*15d20*/  @!P0 BRA `(.L_x_2453) ;  /* 0x0000000000748947 */ /* 0x000fea0003800000 */
        /* <DEDUP_REMOVED lines=10> */
[----:B------:R-:W0:Y:S02]  /*15dd0*/  F2I.FTZ.U32.TRUNC.NTZ R3, R10 ;  /* 0x0000000a00037305 */ /* 0x000e24000021f000 */
[----:B0-----:R-:W-:-:S04]  /*15de0*/  IMAD.MOV R2, RZ, RZ, -R3 ;  /* 0x000000ffff027224 */ /* 0x001fc800078e0a03 */
[----:B------:R-:W-:Y:S02]  /*15df0*/  IMAD R8, R2, R7, RZ ;  /* 0x0000000702087224 */ /* 0x000fe400078e02ff */
[----:B------:R-:W-:-:S04]  /*15e00*/  IMAD.MOV.U32 R2, RZ, RZ, RZ ;  /* 0x000000ffff027224 */ /* 0x000fc800078e00ff */
        /* <DEDUP_REMOVED lines=12> */
[----:B------:R-:W-:-:S04]  /*15ed0*/  IMAD.MOV.U32 R3, RZ, RZ, R8 ;  /* 0x000000ffff037224 */ /* 0x000fc800078e0008 */
[----:B------:R-:W-:Y:S01]  /*15ee0*/  @!P2 IMAD.MOV R3, RZ, RZ, -R3 ;  /* 0x000000ffff03a224 */ /* 0x000fe200078e0a03 */
[----:B------:R-:W-:-:S07]  /*15ef0*/  @!P1 LOP3.LUT R3, RZ, R5, RZ, 0x33, !PT ;  /* 0x00000005ff039212 */ /* 0x000fce00078e33ff */
.L_x_2453:
[----:B------:R-:W-:Y:S05]  /*15f00*/  BSYNC B0 ;  /* 0x0000000000007941 */ /* 0x000fea0003800000 */
.L_x_2452:
        /* <DEDUP_REMOVED lines=24> */
.L_x_2455:
        /* <DEDUP_REMOVED lines=20> */
.L_x_2458:
[----:B------:R-:W-:Y:S05]  /*161d0*/  BSYNC B6 ;  /* 0x0000000000067941 */ /* 0x000fea0003800000 */
.L_x_2457:
        /* <DEDUP_REMOVED lines=20> */
.L_x_2461:
        /* <DEDUP_REMOVED lines=15> */
.L_x_2460:
[----:B------:R-:W-:Y:S05]  /*16410*/  BSYNC B6 ;  /* 0x0000000000067941 */ /* 0x000fea0003800000 */
.L_x_2459:
[----:B------:R-:W-:Y:S01]  /*16420*/  ULDC.64 UR4, c[0x0][0x9f8] ;  /* 0x00027e0000047ab9 */ /* 0x000fe20000000a00 */
[----:B------:R-:W0:Y:S01]  /*16430*/  LDC R9, c[0x0][0x430] ;  /* 0x00010c00ff097b82 */ /* 0x000e220000000800 */
[----:B------:R-:W-:-:S04]  /*16440*/  ISETP.NE.U32.AND P0, PT, RZ, UR4, PT ;  /* 0x00000004ff007c0c */ /* 0x000fc8000bf05070 */
[----:B------:R-:W-:-:S13]  /*16450*/  ISETP.NE.AND.EX P0, PT, RZ, UR5, PT, P0 ;  /* 0x00000005ff007c0c */ /* 0x000fda000bf05300 */
[----:B------:R-:W-:Y:S01]  /*16460*/  @P0 IADD3 R24, P1, R24, UR4, RZ ;  /* 0x0000000418180c10 */ /* 0x000fe2000ff3e0ff */
[----:B------:R-:W-:-:S03]  /*16470*/  ULDC UR4, c[0x0][0x2f4] ;  /* 0x0000bd0000047ab9 */ /* 0x000fc60000000800 */
[----:B------:R-:W-:-:S05]  /*16480*/  @P0 IADD3.X R25, R25, UR5, RZ, P1, !PT ;  /* 0x0000000519190c10 */ /* 0x000fca0008ffe4ff */
[----:B------:R1:W5:Y:S01]  /*16490*/  @P0 LDG.E R30, desc[UR38][R24.64] ;  /* 0x00000026181e0981 */ /* 0x000362000c1e1900 */
[----:B------:R-:W-:Y:S01]  /*164a0*/  ISETP.GE.AND P0, PT, R32, UR4, PT ;  /* 0x0000000420007c0c */ /* 0x000fe2000bf06270 */
[----:B------:R-:W-:Y:S01]  /*164b0*/  UMOV UR5, 0xffffffff ;  /* 0xffffffff00057882 */ /* 0x000fe20000000000 */
[----:B------:R-:W-:Y:S02]  /*164c0*/  ISETP.GE.AND P2, PT, R37, UR4, PT ;  /* 0x0000000425007c0c */ /* 0x000fe4000bf46270 */
[----:B------:R-:W-:Y:S02]  /*164d0*/  LOP3.LUT R23, R23, 0xffffffef, RZ, 0xc0, !PT ;  /* 0xffffffef17177812 */ /* 0x000fe400078ec0ff */
[----:B------:R-:W-:-:S07]  /*164e0*/  ISETP.GE.AND P1, PT, R36, UR4, PT ;  /* 0x0000000424007c0c */ /* 0x000fce000bf26270 */
        /* <DEDUP_REMOVED lines=8> */
[----:B01----:R-:W-:Y:S06]  /*16570*/  BRA.DIV UR5, `(.L_x_2462) ;  /* 0x0000004a05007947 */ /* 0x003fec000b800000 */
.L_x_2532:
[----:B------:R-:W2:Y:S04]  /*16580*/  LDL R0, [R1+0x20] ;  /* 0x0000200001007983 */ /* 0x000ea80000100800 */
[----:B------:R-:W3:Y:S04]  /*16590*/  LDL R5, [R1] ;  /* 0x0000000001057983 */ /* 0x000ee80000100800 */
[----:B------:R-:W4:Y:S01]  /*165a0*/  LDL R2, [R1+0x8] ;  /* 0x0000080001027983 */ /* 0x000f220000100800 */
[----:B------:R-:W0:Y:S01]  /*165b0*/  S2R R3, SR_TID.X ;  /* 0x0000000000037919 */ /* 0x000e220000002100 */
[----:B------:R-:W1:Y:S01]  /*165c0*/  S2R R8, SR_TID.X ;  /* 0x0000000000087919 */ /* 0x000e620000002100 */
[----:B------:R-:W-:-:S02]  /*165d0*/  ISETP.NE.AND P1, PT, R9, 0x1, PT ;  /* 0x000000010900780c */ /* 0x000fc40003f25270 */
[----:B0-----:R-:W-:-:S04]  /*165e0*/  LOP3.LUT R3, R3, 0x7f, RZ, 0xc0, !PT ;  /* 0x0000007f03037812 */ /* 0x001fc800078ec0ff */
[----:B------:R-:W-:Y:S01]  /*165f0*/  SHF.R.U32.HI R3, RZ, 0x3, R3 ;  /* 0x00000003ff037819 */ /* 0x000fe20000011603 */
[----:B-1----:R-:W-:-:S05]  /*16600*/  IMAD.SHL.U32 R8, R8, 0x10, RZ ;  /* 0x0000001008087824 */ /* 0x002fca00078e00ff */
[----:B------:R-:W-:Y:S02]  /*16610*/  LOP3.LUT R8, R3, 0x70, R8, 0xf8, !PT ;  /* 0x0000007003087812 */ /* 0x000fe400078ef808 */
[----:B------:R-:W0:Y:S01]  /*16620*/  @P1 LDC R3, c[0x0][0x434] ;  /* 0x00010d00ff031b82 */ /* 0x000e220000000800 */
[----:B-----5:R-:W-:Y:S02]  /*16630*/  SHF.R.S32.HI R10, RZ, 0x1f, R30 ;  /* 0x0000001fff0a7819 */ /* 0x020fe4000001141e */
[----:B------:R-:W-:-:S04]  /*16640*/  LOP3.LUT R23, R23, 0xffffffbf, RZ, 0xc0, !PT ;  /* 0xffffffbf17177812 */ /* 0x000fc800078ec0ff */
[----:B------:R-:W-:Y:S01]  /*16650*/  @P1 LOP3.LUT R23, R23, 0x40, RZ, 0xfc, !PT ;  /* 0x0000004017171812 */ /* 0x000fe200078efcff */
[----:B------:R1:W-:Y:S03]  /*16660*/  STL [R1+0xc], R10 ;  /* 0x00000c0a01007387 */ /* 0x0003e60000100800 */
[----:B------:R-:W-:Y:S02]  /*16670*/  LOP3.LUT R23, R23, 0xffffffdf, RZ, 0xc0, !PT ;  /* 0xffffffdf17177812 */ /* 0x000fe400078ec0ff */
[----:B------:R-:W-:Y:S02]  /*16680*/  LOP3.LUT R25, R18, 0xffff, RZ, 0xc0, !PT ;  /* 0x0000ffff12197812 */ /* 0x000fe400078ec0ff */
[----:B--2---:R-:W-:Y:S02]  /*16690*/  IADD3 R26, R0, -0x1, RZ ;  /* 0xffffffff001a7810 */ /* 0x004fe40007ffe0ff */
[----:B------:R-:W2:Y:S03]  /*166a0*/  @P1 LDC R0, c[0x0][0x438] ;  /* 0x00010e00ff001b82 */ /* 0x000ea60000000800 */
[----:B------:R-:W-:-:S05]  /*166b0*/  IMAD R6, R26, 0x50, R8 ;  /* 0x000000501a067824 */ /* 0x000fca00078e0208 */
[C---:B---3--:R-:W-:Y:S01]  /*166c0*/  ISETP.GE.AND P0, PT, R6.reuse, R5, PT ;  /* 0x000000050600720c */ /* 0x048fe20003f06270 */
[----:B----4-:R-:W-:-:S03]  /*166d0*/  IMAD.IADD R6, R6, 0x1, R2 ;  /* 0x0000000106067824 */ /* 0x010fc600078e0202 */
[----:B------:R-:W-:Y:S01]  /*166e0*/  ISETP.GT.U32.OR P0, PT, R8, 0x4f, P0 ;  /* 0x0000004f0800780c */ /* 0x000fe20000704470 */
[----:B0-----:R-:W-:-:S04]  /*166f0*/  @P1 IMAD.HI.U32 R3, R6, R3, RZ ;  /* 0x0000000306031227 */ /* 0x001fc800078e00ff */
[----:B------:R-:W-:Y:S01]  /*16700*/  IMAD.MOV.U32 R7, RZ, RZ, R6 ;  /* 0x000000ffff077224 */ /* 0x000fe200078e0006 */
[----:B--2---:R-:W-:-:S07]  /*16710*/  @P1 SHF.R.U32.HI R7, RZ, R0, R3 ;  /* 0x00000000ff071219 */ /* 0x004fce0000011603 */
        /* <DEDUP_REMOVED lines=8> */
[----:B0-----:R-:W-:-:S04]  /*167a0*/  @!P0 LEA R2, P1, R4, R2, 0x2 ;  /* 0x0000000204028211 */ /* 0x001fc800078210ff */
[----:B------:R-:W-:Y:S01]  /*167b0*/  @!P0 LEA.HI.X R3, R4, R3, R0, 0x2, P1 ;  /* 0x0000000304038211 */ /* 0x000fe200008f1400 */
[----:B------:R-:W-:-:S06]  /*167c0*/  IMAD.MOV.U32 R0, RZ, RZ, RZ ;  /* 0x000000ffff007224 */ /* 0x000fcc00078e00ff */
[----:B------:R0:W5:Y:S02]  /*167d0*/  @!P0 LDG.E R0, desc[UR38][R2.64] ;  /* 0x0000002602008981 */ /* 0x000164000c1e1900 */
[----:B0-----:R-:W-:-:S05]  /*167e0*/  IMAD.U32 R2, RZ, RZ, UR36 ;  /* 0x00000024ff027e24 */ /* 0x001fca000f8e00ff */
[----:B------:R-:W-:Y:S02]  /*167f0*/  ISETP.NE.AND P2, PT, R2, 0x3, PT ;  /* 0x000000030200780c */ /* 0x000fe40003f45270 */
[----:B------:R-:W-:Y:S01]  /*16800*/  ISETP.GT.U32.AND P0, PT, R8, 0x4f, PT ;  /* 0x0000004f0800780c */ /* 0x000fe20003f04070 */
[----:B------:R-:W-:-:S10]  /*16810*/  IMAD.MOV R5, RZ, RZ, -R7 ;  /* 0x000000ffff057224 */ /* 0x000fd400078e0a07 */
[----:B------:R-:W-:-:S04]  /*16820*/  @P2 LOP3.LUT R23, R23, 0x20, RZ, 0xfc, !PT ;  /* 0x0000002017172812 */ /* 0x000fc800078efcff */
[----:B------:R-:W-:Y:S01]  /*16830*/  LOP3.LUT R23, R23, 0xfffffffe, RZ, 0xc0, !PT ;  /* 0xfffffffe17177812 */ /* 0x000fe200078ec0ff */
[----:B------:R-:W-:-:S03]  /*16840*/  IMAD R4, R9, R5, R6 ;  /* 0x0000000509047224 */ /* 0x000fc600078e0206 */
[----:B------:R-:W-:Y:S01]  /*16850*/  @P0 LOP3.LUT R23, R23, 0x1, RZ, 0xfc, !PT ;  /* 0x0000000117170812 */ /* 0x000fe200078efcff */
[----:B-1----:R-:W-:Y:S06]  /*16860*/  @!P2 BRA `(.L_x_2463) ;  /* 0x000000000004a947 */ /* 0x002fec0003800000 */
[----:B------:R-:W-:Y:S01]  /*16870*/  BPT.TRAP 0x1 ;  /* 0x000000040000795c */ /* 0x000fe20000300000 */
.L_x_2463:
        /* <DEDUP_REMOVED lines=23> */
.L_x_2533:
[----:B------:R-:W-:Y:S05]  /*169f0*/  BSYNC B0 ;  /* 0x0000000000007941 */ /* 0x000fea0003800000 */
.L_x_2464:
        /* <DEDUP_REMOVED lines=74> */
.L_x_2545:
        /* <DEDUP_REMOVED lines=8> */
[----:B0-----:R-:W-:-:S04]  /*16f20*/  LEA R2, P0, R32, R0, 0x1 ;  /* 0x0000000020027211 */ /* 0x001fc800078008ff */
[----:B--2---:R-:W-:-:S05]  /*16f30*/  IADD3.X R3, RZ, R8, RZ, P0, !PT ;  /* 0x00000008ff037210 */ /* 0x004fca00007fe4ff */
[----:B------:R-:W-:Y:S01]  /*16f40*/  @!PT LDS RZ, [RZ] ;  /* 0x00000000fffff984 */ /* 0x000fe20000000800 */
[----:B------:R-:W-:Y:S01]  /*16f50*/  @!PT LDS RZ, [RZ] ;  /* 0x00000000fffff984 */ /* 0x000fe20000000800 */
[----:B------:R-:W-:Y:S01]  /*16f60*/  @!PT LDS RZ, [RZ] ;  /* 0x00000000fffff984 */ /* 0x000fe20000000800 */
[----:B------:R1:W-:Y:S04]  /*16f70*/  LDGSTS.E.BYPASS.LTC128B.128 [R7+0x26400], desc[UR38][R2.64], !P4 ;  /* 0x2640000002077fae */ /* 0x0003e8000e101d66 */
[----:B------:R1:W-:Y:S04]  /*16f80*/  LDGSTS.E.BYPASS.LTC128B.128 [R7+0x28c00], desc[UR38][R2.64+0x80], !P3 ;  /* 0x28c0008002077fae */ /* 0x0003e8000d901d66 */
[----:B------:R1:W-:Y:S04]  /*16f90*/  LDGSTS.E.BYPASS.LTC128B.128 [R7+0x2b400], desc[UR38][R2.64+0x100], !P2 ;  /* 0x2b40010002077fae */ /* 0x0003e8000d101d66 */
[----:B------:R1:W-:Y:S02]  /*16fa0*/  LDGSTS.E.BYPASS.LTC128B.128 [R7+0x2dc00], desc[UR38][R2.64+0x180], !P1 ;  /* 0x2dc0018002077fae */ /* 0x0003e4000c901d66 */
.L_x_2468:
[----:B------:R-:W-:Y:S05]  /*16fb0*/  BSYNC B0 ;  /* 0x0000000000007941 */ /* 0x000fea0003800000 */
.L_x_2467:
[----:B------:R-:W-:Y:S01]  /*16fc0*/  NOP ;  /* 0x0000000000007918 */ /* 0x000fe20000000000 */
[----:B------:R-:W-:-:S13]  /*16fd0*/  PLOP3.LUT P0, PT, PT, PT, PT, 0x80, 0x0 ;  /* 0x000000000000781c */ /* 0x000fda0003f0f070 */
.L_x_2469:
        /* <DEDUP_REMOVED lines=10> */
.L_x_2470:
        /* <DEDUP_REMOVED lines=23> */
[----:B------:R-:W-:Y:S02]  /*171f0*/  IMAD.U32 R4, RZ, RZ, UR6 ;  /* 0x00000006ff047e24 */ /* 0x000fe4000f8e00ff */
[----:B------:R-:W0:Y:S01]  /*17200*/  LDC.64 R2, c[0x4][R2] ;  /* 0x0100000002027b82 */ /* 0x000e220000000a00 */
[----:B---3--:R-:W-:Y:S02]  /*17210*/  IMAD.U32 R5, RZ, RZ, UR7 ;  /* 0x00000007ff057e24 */ /* 0x008fe4000f8e00ff */
[----:B------:R-:W-:Y:S02]  /*17220*/  IMAD.U32 R6, RZ, RZ, UR8 ;  /* 0x00000008ff067e24 */ /* 0x000fe4000f8e00ff */
[----:B------:R-:W-:-:S02]  /*17230*/  IMAD.U32 R7, RZ, RZ, UR9 ;  /* 0x00000009ff077e24 */ /* 0x000fc4000f8e00ff */
[----:B------:R-:W-:Y:S02]  /*17240*/  IMAD.U32 R10, RZ, RZ, UR4 ;  /* 0x00000004ff0a7e24 */ /* 0x000fe4000f8e00ff */
[----:B------:R-:W-:Y:S02]  /*17250*/  IMAD.U32 R11, RZ, RZ, UR5 ;  /* 0x00000005ff0b7e24 */ /* 0x000fe4000f8e00ff */
[----:B--2---:R-:W-:Y:S02]  /*17260*/  IMAD.MOV.U32 R8, RZ, RZ, 0x70 ;  /* 0x00000070ff087424 */ /* 0x004fe400078e00ff */
[----:B------:R-:W-:Y:S02]  /*17270*/  IMAD.MOV.U32 R12, RZ, RZ, 0x1 ;  /* 0x00000001ff0c7424 */ /* 0x000fe400078e00ff */
[----:B------:R-:W-:-:S07]  /*17280*/  IMAD.MOV.U32 R13, RZ, RZ, RZ ;  /* 0x000000ffff0d7224 */ /* 0x000fce00078e00ff */
[----:B------:R-:W-:-:S07]  /*17290*/  LEPC R20, `(.L_x_2472) ;  /* 0x000000001014794e */ /* 0x000fce0000000000 */
[----:B0-----:R-:W-:Y:S05]  /*172a0*/  CALL.ABS.NOINC R2 ;  /* 0x0000000002007343 */ /* 0x001fea0003c00000 */
.L_x_2472:
[----:B------:R-:W-:Y:S05]  /*172b0*/  BSYNC B6 ;  /* 0x0000000000067941 */ /* 0x000fea0003800000 */
.L_x_2471:
[----:B------:R-:W4:Y:S01]  /*172c0*/  LDL.LU R2, [R1+0x28] ;  /* 0x0000280001027983 */ /* 0x000f220000300800 */
[----:B------:R-:W-:Y:S01]  /*172d0*/  ULDC.64 UR6, c[0x0][0x2e0] ;  /* 0x0000b80000067ab9 */ /* 0x000fe20000000a00 */
[----:B------:R-:W-:Y:S01]  /*172e0*/  IMAD.MOV.U32 R3, RZ, RZ, R35 ;  /* 0x000000ffff037224 */ /* 0x000fe200078e0023 */
[----:B------:R-:W-:Y:S01]  /*172f0*/  ULDC.64 UR4, c[0x0][0x2d8] ;  /* 0x0000b60000047ab9 */ /* 0x000fe20000000a00 */
[----:B------:R-:W2:Y:S04]  /*17300*/  LDL.LU.64 R20, [R1+0x18] ;  /* 0x0000180001147983 */ /* 0x000ea80000300a00 */
[----:B------:R0:W5:Y:S01]  /*17310*/  LDL R9, [R1+0x10] ;  /* 0x0000100001097983 */ /* 0x0001620000100800 */
[----:B----4-:R-:W-:Y:S02]  /*17320*/  IMAD.MOV.U32 R0, RZ, RZ, R2 ;  /* 0x000000ffff007224 */ /* 0x010fe400078e0002 */
[----:B--2---:R-:W-:Y:S01]  /*17330*/  IMAD.MOV.U32 R2, RZ, RZ, R20 ;  /* 0x000000ffff027224 */ /* 0x004fe200078e0014 */
[----:B------:R-:W1:Y:S01]  /*17340*/  LDC R21, c[0x0][0x448] ;  /* 0x00011200ff157b82 */ /* 0x000e620000000800 */
[----:B------:R-:W2:Y:S01]  /*17350*/  S2R R20, SR_TID.X ;  /* 0x0000000000147919 */ /* 0x000ea20000002100 */
[----:B------:R-:W-:-:S02]  /*17360*/  IMAD R4, R0, UR6, RZ ;  /* 0x0000000600047c24 */ /* 0x000fc4000f8e02ff */
[----:B------:R-:W-:-:S04]  /*17370*/  IMAD.WIDE.U32 R2, R25, UR4, R2 ;  /* 0x0000000419027c25 */ /* 0x000fc8000f8e0002 */
[----:B------:R-:W-:Y:S01]  /*17380*/  IMAD R3, R25, UR5, R3 ;  /* 0x0000000519037c24 */ /* 0x000fe2000f8e0203 */
[----:B------:R-:W-:Y:S01]  /*17390*/  ULDC.64 UR4, c[0x0][0x2d0] ;  /* 0x0000b40000047ab9 */ /* 0x000fe20000000a00 */
[C---:B------:R-:W-:Y:S02]  /*173a0*/  IMAD R4, R29.reuse, UR7, R4 ;  /* 0x000000071d047c24 */ /* 0x040fe4000f8e0204 */
[----:B------:R-:W-:Y:S01]  /*173b0*/  IMAD.WIDE.U32 R2, R29, UR6, R2 ;  /* 0x000000061d027c25 */ /* 0x000fe2000f8e0002 */
[----:B-1----:R-:W-:Y:S02]  /*173c0*/  ISETP.NE.AND P6, PT, R21, 0x1, PT ;  /* 0x000000011500780c */ /* 0x002fe40003fc5270 */
[----:B--2---:R-:W-:-:S04]  /*173d0*/  LOP3.LUT R20, R20, 0x7f, RZ, 0xc0, !PT ;  /* 0x0000007f14147812 */ /* 0x004fc800078ec0ff */
[----:B------:R-:W-:-:S07]  /*173e0*/  SHF.R.U32.HI R21, RZ, 0x3, R20 ;  /* 0x00000003ff157819 */ /* 0x000fce0000011614 */
[----:B------:R-:W1:Y:S01]  /*173f0*/  @P6 LDC R7, c[0x0][0x44c] ;  /* 0x00011300ff076b82 */ /* 0x000e620000000800 */
[----:B------:R-:W2:Y:S07]  /*17400*/  S2R R20, SR_TID.X ;  /* 0x0000000000147919 */ /* 0x000eae0000002100 */
[----:B---3--:R-:W3:Y:S01]  /*17410*/  @P6 LDC R5, c[0x0][0x450] ;  /* 0x00011400ff056b82 */ /* 0x008ee20000000800 */
[----:B--2---:R-:W-:-:S05]  /*17420*/  IMAD.SHL.U32 R20, R20, 0x10, RZ ;  /* 0x0000001014147824 */ /* 0x004fca00078e00ff */
[----:B------:R-:W-:-:S05]  /*17430*/  LOP3.LUT R20, R21, 0x70, R20, 0xf8, !PT ;  /* 0x0000007015147812 */ /* 0x000fca00078ef814 */
[----:B------:R-:W-:-:S04]  /*17440*/  IMAD R6, R17, 0x80, R20 ;  /* 0x0000008011067824 */ /* 0x000fc800078e0214 */
[----:B-1----:R-:W-:-:S04]  /*17450*/  @P6 IMAD.HI.U32 R7, R6, R7, RZ ;  /* 0x0000000706076227 */ /* 0x002fc800078e00ff */
[----:B------:R-:W-:Y:S01]  /*17460*/  IMAD.MOV.U32 R0, RZ, RZ, R6 ;  /* 0x000000ffff007224 */ /* 0x000fe200078e0006 */
[----:B---3--:R-:W-:Y:S02]  /*17470*/  @P6 SHF.R.U32.HI R0, RZ, R5, R7 ;  /* 0x00000005ff006219 */ /* 0x008fe40000011607 */
[----:B------:R-:W1:Y:S01]  /*17480*/  LDC R5, c[0x0][0x448] ;  /* 0x00011200ff057b82 */ /* 0x000e620000000800 */
[----:B------:R-:W-:Y:S02]  /*17490*/  IMAD.IADD R3, R3, 0x1, R4 ;  /* 0x0000000103037824 */ /* 0x000fe400078e0204 */
[----:B------:R-:W-:Y:S01]  /*174a0*/  IMAD.MOV R4, RZ, RZ, -R0 ;  /* 0x000000ffff047224 */ /* 0x000fe200078e0a00 */
[----:B------:R-:W2:Y:S01]  /*174b0*/  S2R R20, SR_TID.X ;  /* 0x0000000000147919 */ /* 0x000ea20000002100 */
[----:B------:R-:W-:-:S04]  /*174c0*/  IMAD.WIDE.U32 R2, R0, UR4, R2 ;  /* 0x0000000400027c25 */ /* 0x000fc8000f8e0002 */
[----:B-1----:R-:W-:Y:S01]  /*174d0*/  IMAD R4, R5, R4, R6 ;  /* 0x0000000405047224 */ /* 0x002fe200078e0206 */
[----:B------:R-:W-:-:S05]  /*174e0*/  SHF.R.S32.HI R6, RZ, 0x1f, R0 ;  /* 0x0000001fff067819 */ /* 0x000fca0000011400 */
        /* <DEDUP_REMOVED lines=10> */
[----:B------:R-:W-:Y:S01]  /*17590*/  ULDC UR4, c[0x0][0x2b8] ;  /* 0x0000ae0000047ab9 */ /* 0x000fe20000000800 */
[----:B------:R-:W-:Y:S02]  /*175a0*/  IADD3 R3, R3, R0, RZ ;  /* 0x0000000003037210 */ /* 0x000fe40007ffe0ff */
[----:B--2---:R-:W-:Y:S02]  /*175b0*/  LOP3.LUT R20, R20, 0x7f, RZ, 0xc0, !PT ;  /* 0x0000007f14147812 */ /* 0x004fe400078ec0ff */
[----:B------:R-:W-:Y:S01]  /*175c0*/  LEA.HI.X R0, R2, UR5, R3, 0x1, P0 ;  /* 0x0000000502007c11 */ /* 0x000fe200080f0c03 */
[----:B------:R-:W-:Y:S01]  /*175d0*/  UMOV UR5, 0xffffffff ;  /* 0xffffffff00057882 */ /* 0x000fe20000000000 */
[----:B------:R-:W-:-:S02]  /*175e0*/  ISETP.GE.AND P4, PT, R32, UR4, PT ;  /* 0x0000000420007c0c */ /* 0x000fc4000bf86270 */
[----:B------:R-:W-:Y:S02]  /*175f0*/  ISETP.GE.AND P3, PT, R37, UR4, PT ;  /* 0x0000000425007c0c */ /* 0x000fe4000bf66270 */
[----:B------:R-:W-:Y:S02]  /*17600*/  ISETP.GE.AND P2, PT, R36, UR4, PT ;  /* 0x0000000424007c0c */ /* 0x000fe4000bf46270 */
[----:B------:R-:W-:Y:S02]  /*17610*/  ISETP.GE.AND P1, PT, R34, UR4, PT ;  /* 0x0000000422007c0c */ /* 0x000fe4000bf26270 */
[----:B------:R-:W-:Y:S01]  /*17620*/  SHF.R.U32.HI R8, RZ, 0x3, R20 ;  /* 0x00000003ff087819 */ /* 0x000fe20000011614 */
[----:B0-----:R-:W-:Y:S10]  /*17630*/  BRA.DIV UR5, `(.L_x_2473) ;  /* 0x0000003e05dc7947 */ /* 0x001ff4000b800000 */
[----:B------:R-:W0:Y:S01]  /*17640*/  SHFL.IDX PT, R14, R4, RZ, 0x181f ;  /* 0x00181fff040e7589 */ /* 0x000e2200000e0000 */
[----:B-----5:R-:W-:Y:S02]  /*17650*/  IMAD R5, R9, R5, RZ ;  /* 0x0000000509057224 */ /* 0x020fe400078e02ff */
[----:B------:R-:W-:Y:S01]  /*17660*/  IMAD R17, R17, 0x80, R8 ;  /* 0x0000008011117824 */ /* 0x000fe200078e0208 */
        /* <DEDUP_REMOVED lines=63> */
[----:B-1----:R-:W-:Y:S01]  /*17a60*/  @!P0 IMAD.X R7, RZ, RZ, R2, P5 ;  /* 0x000000ffff078224 */ /* 0x002fe200028e0602 */
[----:B------:R-:W-:Y:S02]  /*17a70*/  @!P0 MOV R2, R14 ;  /* 0x0000000e00028202 */ /* 0x000fe40000000f00 */
[----:B------:R-:W0:Y:S01]  /*17a80*/  SHFL.IDX PT, R14, R4, 0x6, 0x181f ;  /* 0x00d81f00040e7f89 */ /* 0x000e2200000e0000 */
[----:B------:R-:W-:-:S05]  /*17a90*/  @!P0 IMAD.MOV.U32 R3, RZ, RZ, R7 ;  /* 0x000000ffff038224 */ /* 0x000fca00078e0007 */
        /* <DEDUP_REMOVED lines=16> */
.L_x_2562:
        /* <DEDUP_REMOVED lines=13> */
.L_x_2475:
[----:B------:R-:W-:Y:S05]  /*17c70*/  BSYNC B0 ;  /* 0x0000000000007941 */ /* 0x000fea0003800000 */
.L_x_2474:
[----:B------:R-:W-:Y:S01]  /*17c80*/  NOP ;  /* 0x0000000000007918 */ /* 0x000fe20000000000 */
[----:B------:R-:W-:-:S13]  /*17c90*/  PLOP3.LUT P0, PT, PT, PT, PT, 0x80, 0x0 ;  /* 0x000000000000781c */ /* 0x000fda0003f0f070 */
.L_x_2476:
        /* <DEDUP_REMOVED lines=8> */
[----:B--2---:R-:W-:-:S05]  /*17d20*/  VIADD R3, R3, 0x1 ;  /* 0x0000000103037836 */ /* 0x004fca0000000000 */
[----:B------:R-:W-:Y:S01]  /*17d30*/  LEA.HI R0, R3, R3, RZ, 0x1 ;  /* 0x0000000303007211 */ /* 0x000fe200078f08ff */
[----:B------:R0:W-:Y:S03]  /*17d40*/  STL [R1+0x24], R3 ;  /* 0x0000240301007387 */ /* 0x0001e60000100800 */
[----:B------:R-:W-:-:S05]  /*17d50*/  LOP3.LUT R0, R0, 0xfffffffe, RZ, 0xc0, !PT ;  /* 0xfffffffe00007812 */ /* 0x000fca00078ec0ff */
[----:B0-----:R-:W-:Y:S02]  /*17d60*/  IMAD.IADD R3, R3, 0x1, -R0 ;  /* 0x0000000103037824 */ /* 0x001fe400078e0a00 */
[----:B---3--:R-:W-:-:S03]  /*17d70*/  VIADD R0, R2, 0xfffffffe ;  /* 0xfffffffe02007836 */ /* 0x008fc60000000000 */
[----:B------:R-:W-:Y:S01]  /*17d80*/  SHF.L.U32 R3, R3, 0x1f, RZ ;  /* 0x0000001f03037819 */ /* 0x000fe200000006ff */
[----:B------:R-:W-:Y:S01]  /*17d90*/  NOP ;  /* 0x0000000000007918 */ /* 0x000fe20000000000 */
[----:B------:R0:W-:Y:S01]  /*17da0*/  SYNCS.ARRIVE.TRANS64.A1T0 RZ, [R22+URZ+0x38800], RZ ;  /* 0x038800ff16ff79a7 */ /* 0x0001e2000810003f */
[----:B------:R-:W-:Y:S01]  /*17db0*/  BSSY B0, `(.L_x_2477) ;  /* 0x0000003000007945 */ /* 0x000fe20003800000 */
[----:B------:R-:W2:Y:S03]  /*17dc0*/  SYNCS.PHASECHK.TRANS64.TRYWAIT P0, [R22+URZ+0x38820], R3 ;  /* 0x03882003160075a7 */ /* 0x000ea6000800017f */
[----:B0-2---:R-:W-:Y:S05]  /*17dd0*/  @!P0 BRA `(.L_x_2478) ;  /* 0x0000004000ac8947 */ /* 0x005fea0003800000 */
.L_x_2563:
[----:B------:R-:W-:Y:S05]  /*17de0*/  BSYNC B0 ;  /* 0x0000000000007941 */ /* 0x000fea0003800000 */
.L_x_2477:
        /* <DEDUP_REMOVED lines=12> */
.L_x_2493:
        /* <DEDUP_REMOVED lines=38> */
[----:B------:R-:W-:Y:S02]  /*18110*/  SEL R27, R27, RZ, P0 ;  /* 0x000000ff1b1b7207 */ /* 0x000fe40000000000 */
[----:B------:R-:W-:Y:S02]  /*18120*/  MOV R26, R0 ;  /* 0x00000000001a7202 */ /* 0x000fe40000000f00 */
[----:B------:R-:W-:Y:S01]  /*18130*/  LOP3.LUT R28, R17, R28, RZ, 0x3c, !PT ;  /* 0x0000001c111c7212 */ /* 0x000fe200078e3cff */
[----:B0-----:R-:W-:Y:S06]  /*18140*/  @!P5 BRA `(.L_x_2481) ;  /* 0x000000000004d947 */ /* 0x001fec0003800000 */
[----:B------:R-:W-:Y:S01]  /*18150*/  BPT.TRAP 0x1 ;  /* 0x000000040000795c */ /* 0x000fe20000300000 */
.L_x_2481:
[----:B------:R-:W-:Y:S01]  /*18160*/  IMAD R6, R27, 0x8, R22 ;  /* 0x000000081b067824 */ /* 0x000fe200078e0216 */
[----:B------:R-:W-:Y:S01]  /*18170*/  SHF.L.U32 R3, R28, 0x1f, RZ ;  /* 0x0000001f1c037819 */ /* 0x000fe200000006ff */
[----:B------:R-:W-:Y:S03]  /*18180*/  BSSY B1, `(.L_x_2482) ;  /* 0x0000003000017945 */ /* 0x000fe60003800000 */
[----:B------:R-:W0:Y:S02]  /*18190*/  SYNCS.PHASECHK.TRANS64.TRYWAIT P0, [R6+URZ+0x38840], R3 ;  /* 0x03884003060075a7 */ /* 0x000e24000800017f */
[----:B0-----:R-:W-:Y:S05]  /*181a0*/  @!P0 BRA `(.L_x_2483) ;  /* 0x0000003c00cc8947 */ /* 0x001fea0003800000 */
.L_x_2564:
[----:B------:R-:W-:Y:S05]  /*181b0*/  BSYNC B1 ;  /* 0x0000000000017941 */ /* 0x000fea0003800000 */
.L_x_2482:
        /* <DEDUP_REMOVED lines=67> */
.L_x_2576:
        /* <DEDUP_REMOVED lines=17> */
.L_x_2485:
        /* <DEDUP_REMOVED lines=10> */
.L_x_2486:
[----:B------:R2:W-:Y:S01]  /*187a0*/  SYNCS.ARRIVE.TRANS64.A1T0 RZ, [R6+URZ+0x38830], RZ ;  /* 0x038830ff06ff79a7 */ /* 0x0005e2000810003f */
[----:B------:R-:W-:Y:S05]  /*187b0*/  @!P6 BRA `(.L_x_2487) ;  /* 0x000000000004e947 */ /* 0x000fea0003800000 */
[----:B------:R-:W-:Y:S01]  /*187c0*/  BPT.TRAP 0x1 ;  /* 0x000000040000795c */ /* 0x000fe20000300000 */
.L_x_2487:
[----:B-1----:R-:W-:Y:S01]  /*187d0*/  SHF.L.U32 R2, R17, 0x1f, RZ ;  /* 0x0000001f11027819 */ /* 0x002fe200000006ff */
[----:B--2---:R-:W-:Y:S01]  /*187e0*/  IMAD R6, R7, 0x8, R22 ;  /* 0x0000000807067824 */ /* 0x004fe200078e0216 */
[----:B------:R-:W-:Y:S03]  /*187f0*/  BSSY B1, `(.L_x_2488) ;  /* 0x0000003000017945 */ /* 0x000fe60003800000 */
[----:B------:R-:W1:Y:S02]  /*18800*/  SYNCS.PHASECHK.TRANS64.TRYWAIT P0, [R6+URZ+0x38860], R2 ;  /* 0x03886002060075a7 */ /* 0x000e64000800017f */
[----:B-1----:R-:W-:Y:S05]  /*18810*/  @!P0 BRA `(.L_x_2489) ;  /* 0x0000004000088947 */ /* 0x002fea0003800000 */
.L_x_2577:
[----:B------:R-:W-:Y:S05]  /*18820*/  BSYNC B1 ;  /* 0x0000000000017941 */ /* 0x000fea0003800000 */
.L_x_2488:
        /* <DEDUP_REMOVED lines=60> */
.L_x_2589:
        /* <DEDUP_REMOVED lines=28> */
[----:B------:R-:W-:-:S04]  /*18db0*/  LEA R18, P0, R2, UR6, 0x1 ;  /* 0x0000000602127c11 */ /* 0x000fc8000f8008ff */
[----:B------:R-:W-:Y:S02]  /*18dc0*/  LEA.HI.X R24, R2, UR7, R3, 0x1, P0 ;  /* 0x0000000702187c11 */ /* 0x000fe400080f0c03 */
[----:B------:R-:W-:-:S13]  /*18dd0*/  PLOP3.LUT P0, PT, PT, PT, PT, 0x80, 0x0 ;  /* 0x000000000000781c */ /* 0x000fda0003f0f070 */
.L_x_2491:
        /* <DEDUP_REMOVED lines=10> */
.L_x_2492:
        /* <DEDUP_REMOVED lines=8> */
.L_x_2480:
[----:B------:R-:W-:Y:S05]  /*18f00*/  BSYNC B0 ;  /* 0x0000000000007941 */ /* 0x000fea0003800000 */
.L_x_2479:
        /* <DEDUP_REMOVED lines=8> */
[----:B------:R-:W2:Y:S02]  /*18f90*/  FLO.U32 R0, UR4 ;  /* 0x0000000400007d00 */ /* 0x000ea400080e0000 */
[----:B--2---:R-:W-:-:S06]  /*18fa0*/  ISETP.EQ.U32.AND P0, PT, R0, R5, PT ;  /* 0x000000050000720c */ /* 0x004fcc0003f02070 */
[----:B------:R-:W0:Y:S07]  /*18fb0*/  POPC R5, UR4 ;  /* 0x0000000400057d09 */ /* 0x000e2e0008000000 */
[----:B0-----:R-:W2:Y:S01]  /*18fc0*/  @P0 ATOMG.E.ADD.STRONG.GPU PT, R3, desc[UR38][R2.64], R5 ;  /* 0x00000005020309a8 */ /* 0x001ea200081ee1e6 */
[----:B------:R-:W0:Y:S02]  /*18fd0*/  S2R R4, SR_LTMASK ;  /* 0x0000000000047919 */ /* 0x000e240000003900 */
[----:B0-----:R-:W-:-:S04]  /*18fe0*/  LOP3.LUT R4, R4, UR4, RZ, 0xc0, !PT ;  /* 0x0000000404047c12 */ /* 0x001fc8000f8ec0ff */
[----:B------:R-:W0:Y:S01]  /*18ff0*/  POPC R7, R4 ;  /* 0x0000000400077309 */ /* 0x000e220000000000 */
[----:B--2---:R-:W0:Y:S02]  /*19000*/  SHFL.IDX PT, R0, R3, R0, 0x1f ;  /* 0x00001f0003007589 */ /* 0x004e2400000e0000 */
[----:B0-----:R-:W-:-:S07]  /*19010*/  IADD3 R16, R0, UR37, R7 ;  /* 0x0000002500107c10 */ /* 0x001fce000fffe007 */
.L_x_2495:
[----:B------:R-:W-:Y:S05]  /*19020*/  BSYNC B0 ;  /* 0x0000000000007941 */ /* 0x000fea0003800000 */
.L_x_2494:
[----:B------:R-:W-:-:S13]  /*19030*/  LOP3.LUT P0, RZ, R23, 0x20, RZ, 0xc0, !PT ;  /* 0x0000002017ff7812 */ /* 0x000fda000780c0ff */
[----:B------:R-:W-:Y:S05]  /*19040*/  @!P0 BRA `(.L_x_2496) ;  /* 0x0000000000048947 */ /* 0x000fea0003800000 */
[----:B------:R-:W-:Y:S01]  /*19050*/  BPT.TRAP 0x1 ;  /* 0x000000040000795c */ /* 0x000fe20000300000 */
.L_x_2496:
[----:B------:R-:W2:Y:S01]  /*19060*/  LDL.LU R0, [R1] ;  /* 0x0000000001007983 */ /* 0x000ea20000300800 */
[----:B------:R-:W-:Y:S01]  /*19070*/  IMAD R4, R27, 0x8, R22 ;  /* 0x000000081b047824 */ /* 0x000fe200078e0216 */
[----:B0-----:R-:W-:Y:S01]  /*19080*/  SHF.L.U32 R3, R28, 0x1f, RZ ;  /* 0x0000001f1c037819 */ /* 0x001fe200000006ff */
[----:B------:R-:W-:Y:S03]  /*19090*/  BSSY B0, `(.L_x_2497) ;  /* 0x0000004000007945 */ /* 0x000fe60003800000 */
[----:B------:R-:W0:Y:S01]  /*190a0*/  SYNCS.PHASECHK.TRANS64.TRYWAIT P0, [R4+URZ+0x38860], R3 ;  /* 0x03886003040075a7 */ /* 0x000e22000800017f */
[----:B--2---:R-:W-:Y:S01]  /*190b0*/  IMAD R5, R26, -0x50, R0 ;  /* 0xffffffb01a057824 */ /* 0x004fe200078e0200 */
[----:B0-----:R-:W-:Y:S06]  /*190c0*/  @!P0 BRA `(.L_x_2498) ;  /* 0x0000003c00c88947 */ /* 0x001fec0003800000 */
.L_x_2590:
[----:B------:R-:W-:Y:S05]  /*190d0*/  BSYNC B0 ;  /* 0x0000000000007941 */ /* 0x000fea0003800000 */
.L_x_2497:
        /* <DEDUP_REMOVED lines=64> */
.L_x_2602:
        /* <DEDUP_REMOVED lines=15> */
.L_x_2500:
        /* <DEDUP_REMOVED lines=10> */
.L_x_2501:
[----:B------:R1:W-:Y:S01]  /*19670*/  SYNCS.ARRIVE.TRANS64.A1T0 RZ, [R4+URZ+0x38850], RZ ;  /* 0x038850ff04ff79a7 */ /* 0x0003e2000810003f */
[----:B------:R-:W-:-:S05]  /*19680*/  VIADD R27, R27, 0x1 ;  /* 0x000000011b1b7836 */ /* 0x000fca0000000000 */
[----:B------:R-:W-:-:S04]  /*19690*/  ISETP.NE.AND P0, PT, R27, 0x2, PT ;  /* 0x000000021b00780c */ /* 0x000fc80003f05270 */
[----:B0-----:R-:W-:Y:S02]  /*196a0*/  SEL R3, RZ, 0x1, P0 ;  /* 0x00000001ff037807 */ /* 0x001fe40000000000 */
[----:B------:R-:W-:Y:S02]  /*196b0*/  SEL R27, R27, RZ, P0 ;  /* 0x000000ff1b1b7207 */ /* 0x000fe40000000000 */
[----:B-1----:R-:W-:-:S07]  /*196c0*/  LOP3.LUT R28, R28, R3, RZ, 0x3c, !PT ;  /* 0x000000031c1c7212 */ /* 0x002fce00078e3cff */
.L_x_2456:
[----:B------:R-:W-:Y:S05]  /*196d0*/  BSYNC B7 ;  /* 0x0000000000077941 */ /* 0x000fea0003800000 */
.L_x_2454:
        /* <DEDUP_REMOVED lines=8> */
[----:B------:R1:W2:Y:S01]  /*19760*/  LDS.128 R16, [R22+0x388d0] ;  /* 0x0388d00016107984 */ /* 0x0002a20000000c00 */
[----:B------:R-:W-:Y:S06]  /*19770*/  BAR.ARV 0x4, 0x180 ;  /* 0x0106000000007b1d */ /* 0x000fec0000002000 */
[----:B------:R-:W-:Y:S05]  /*19780*/  BRA `(.L_x_2503) ;  /* 0x0000000c00d47947 */ /* 0x000fea0003800000 */
.L_x_2502:
        /* <DEDUP_REMOVED lines=43> */
.L_x_2612:
[----:B------:R-:W-:Y:S02]  /*19a40*/  ULDC UR4, c[0x0][0xc38] ;  /* 0x00030e0000047ab9 */ /* 0x000fe40000000800 */
[----:B------:R-:W-:-:S04]  /*19a50*/  IMAD.U32 R5, RZ, RZ, UR4 ;  /* 0x00000004ff057e24 */ /* 0x000fc8000f8e00ff */
[----:B-1----:R-:W-:-:S04]  /*19a60*/  IMAD R14, R14, R5, RZ ;  /* 0x000000050e0e7224 */ /* 0x002fc800078e02ff */
[----:B------:R-:W-:-:S05]  /*19a70*/  IMAD.IADD R7, R7, 0x1, R14 ;  /* 0x0000000107077824 */ /* 0x000fca00078e020e */
[----:B------:R-:W-:-:S13]  /*19a80*/  ISETP.GT.AND P6, PT, R7, R0, PT ;  /* 0x000000000700720c */ /* 0x000fda0003fc4270 */
[----:B------:R-:W-:Y:S05]  /*19a90*/  @P6 BRA `(.L_x_2505) ;  /* 0x0000000000a46947 */ /* 0x000fea0003800000 */
.L_x_2508:
        /* <DEDUP_REMOVED lines=35> */
.L_x_2620:
[----:B------:R-:W-:Y:S02]  /*19cd0*/  ULDC UR4, c[0x0][0xc38] ;  /* 0x00030e0000047ab9 */ /* 0x000fe40000000800 */
[----:B------:R-:W-:-:S04]  /*19ce0*/  IMAD.U32 R5, RZ, RZ, UR4 ;  /* 0x00000004ff057e24 */ /* 0x000fc8000f8e00ff */
[----:B-1----:R-:W-:-:S04]  /*19cf0*/  IMAD R14, R14, R5, RZ ;  /* 0x000000050e0e7224 */ /* 0x002fc800078e02ff */
[----:B------:R-:W-:-:S05]  /*19d00*/  IMAD.IADD R7, R14, 0x1, R7 ;  /* 0x000000010e077824 */ /* 0x000fca00078e0207 */
[----:B------:R-:W-:-:S13]  /*19d10*/  ISETP.GT.AND P6, PT, R7, R0, PT ;  /* 0x000000000700720c */ /* 0x000fda0003fc4270 */
[----:B------:R-:W-:Y:S05]  /*19d20*/  @!P6 BRA `(.L_x_2508) ;  /* 0xfffffffc005ce947 */ /* 0x000fea000383ffff */
.L_x_2505:
        /* <DEDUP_REMOVED lines=10> */
.L_x_2625:
[----:B------:R-:W-:-:S13]  /*19dd0*/  ISETP.NE.AND P0, PT, R3, RZ, PT ;  /* 0x000000ff0300720c */ /* 0x000fda0003f05270 */
[----:B------:R-:W-:Y:S05]  /*19de0*/  @!P0 BRA `(.L_x_2510) ;  /* 0x0000000000108947 */ /* 0x000fea0003800000 */
[----:B------:R-:W-:Y:S01]  /*19df0*/  UMOV UR4, 0xffffffff ;  /* 0xffffffff00047882 */ /* 0x000fe20000000000 */
[----:B-1----:R-:W-:Y:S02]  /*19e00*/  VIADD R12, R12, 0xffffffff ;  /* 0xffffffff0c0c7836 */ /* 0x002fe40000000000 */
[----:B------:R-:W-:Y:S05]  /*19e10*/  BRA.DIV UR4, `(.L_x_2511) ;  /* 0x0000004204dc7947 */ /* 0x000fea000b800000 */
[----:B------:R4:W1:Y:S02]  /*19e20*/  SHFL.IDX PT, R6, R2, R12, 0x1f ;  /* 0x00001f0c02067589 */ /* 0x00086400000e0000 */
.L_x_2510:
        /* <DEDUP_REMOVED lines=13> */
[----:B0-----:R-:W-:Y:S01]  /*19f00*/  MOV R2, RZ ;  /* 0x000000ff00027202 */ /* 0x001fe20000000f00 */
        /* <DEDUP_REMOVED lines=45> */
.L_x_2512:
        /* <DEDUP_REMOVED lines=60> */
.L_x_2513:
[----:B------:R-:W-:-:S05]  /*1a5a0*/  LOP3.LUT R2, RZ, R2, RZ, 0x33, !PT ;  /* 0x00000002ff027212 */ /* 0x000fca00078e33ff */
[----:B------:R-:W-:Y:S01]  /*1a5b0*/  IMAD.IADD R17, R17, 0x1, R2 ;  /* 0x0000000111117824 */ /* 0x000fe200078e0202 */
[----:B------:R-:W-:Y:S06]  /*1a5c0*/  BRA `(.L_x_2514) ;  /* 0x00000000001c7947 */ /* 0x000fec0003800000 */
.L_x_2506:
[----:B------:R-:W-:Y:S01]  /*1a5d0*/  UMOV UR4, URZ ;  /* 0x0000003f00047c82 */ /* 0x000fe20008000000 */
[----:B------:R-:W-:Y:S01]  /*1a5e0*/  UMOV UR5, URZ ;  /* 0x0000003f00057c82 */ /* 0x000fe20008000000 */
[----:B------:R-:W-:Y:S01]  /*1a5f0*/  ULDC UR6, c[0x0][0xc3c] ;  /* 0x00030f0000067ab9 */ /* 0x000fe20000000800 */
[----:B------:R-:W-:Y:S02]  /*1a600*/  IMAD.MOV.U32 R16, RZ, RZ, R0 ;  /* 0x000000ffff107224 */ /* 0x000fe400078e0000 */
[----:B------:R-:W-:Y:S02]  /*1a610*/  IMAD.U32 R17, RZ, RZ, UR4 ;  /* 0x00000004ff117e24 */ /* 0x000fe4000f8e00ff */
[----:B------:R-:W-:Y:S02]  /*1a620*/  IMAD.U32 R18, RZ, RZ, UR5 ;  /* 0x00000005ff127e24 */ /* 0x000fe4000f8e00ff */
[----:B------:R-:W-:-:S07]  /*1a630*/  IMAD.U32 R19, RZ, RZ, UR6 ;  /* 0x00000006ff137e24 */ /* 0x000fce000f8e00ff */
.L_x_2514:
        /* <DEDUP_REMOVED lines=10> */
.L_x_2503:
[----:B------:R-:W-:Y:S02]  /*1a6e0*/  ULDC UR4, c[0x0][0xc3c] ;  /* 0x00030f0000047ab9 */ /* 0x000fe40000000800 */
[----:B--2---:R-:W-:-:S13]  /*1a6f0*/  ISETP.GE.AND P0, PT, R19, UR4, PT ;  /* 0x0000000413007c0c */ /* 0x004fda000bf06270 */
[----:B------:R-:W-:Y:S05]  /*1a700*/  @!P0 BRA `(.L_x_2515) ;  /* 0xffffffac00fc8947 */ /* 0x000fea000383ffff */
[----:B------:R-:W-:Y:S05]  /*1a710*/  BSYNC B8 ;  /* 0x0000000000087941 */ /* 0x000fea0003800000 */
.L_x_2448:
[----:B------:R-:W2:Y:S01]  /*1a720*/  LDL.LU R0, [R1+0x24] ;  /* 0x0000240001007983 */ /* 0x000ea20000300800 */
[----:B------:R-:W-:Y:S01]  /*1a730*/  BSSY B0, `(.L_x_2516) ;  /* 0x000000b000007945 */ /* 0x000fe20003800000 */
[----:B------:R-:W3:Y:S01]  /*1a740*/  S2R R5, SR_CgaCtaId ;  /* 0x0000000000057919 */ /* 0x000ee20000008800 */
[----:B--2---:R-:W-:-:S05]  /*1a750*/  VIADD R0, R0, 0x1 ;  /* 0x0000000100007836 */ /* 0x004fca0000000000 */
[----:B-1----:R-:W-:-:S04]  /*1a760*/  LEA.HI R2, R0, R0, RZ, 0x1 ;  /* 0x0000000000027211 */ /* 0x002fc800078f08ff */
[----:B------:R-:W-:Y:S02]  /*1a770*/  LOP3.LUT R3, R2, 0xfffffffe, RZ, 0xc0, !PT ;  /* 0xfffffffe02037812 */ /* 0x000fe400078ec0ff */
[----:B------:R-:W-:-:S03]  /*1a780*/  MOV R2, 0x400 ;  /* 0x0000040000027802 */ /* 0x000fc60000000f00 */
[----:B------:R-:W-:Y:S01]  /*1a790*/  IMAD.IADD R0, R0, 0x1, -R3 ;  /* 0x0000000100007824 */ /* 0x000fe200078e0a03 */
[----:B---3--:R-:W-:-:S04]  /*1a7a0*/  LEA R4, R5, R2, 0x18 ;  /* 0x0000000205047211 */ /* 0x008fc800078ec0ff */
[----:B------:R-:W-:-:S04]  /*1a7b0*/  SHF.L.U32 R0, R0, 0x1f, RZ ;  /* 0x0000001f00007819 */ /* 0x000fc800000006ff */
[----:B------:R-:W1:Y:S02]  /*1a7c0*/  SYNCS.PHASECHK.TRANS64.TRYWAIT P0, [R4+URZ+0x38820], R0 ;  /* 0x03882000040075a7 */ /* 0x000e64000800017f */
[----:B-1----:R-:W-:Y:S05]  /*1a7d0*/  @!P0 BRA `(.L_x_2517) ;  /* 0x0000003800948947 */ /* 0x002fea0003800000 */
.L_x_2628:
[----:B------:R-:W-:Y:S05]  /*1a7e0*/  BSYNC B0 ;  /* 0x0000000000007941 */ /* 0x000fea0003800000 */
.L_x_2516:
[----:B------:R-:W-:-:S03]  /*1a7f0*/  UMOV UR4, 0xffffffff ;  /* 0xffffffff00047882 */ /* 0x000fc60000000000 */
[----:B------:R-:W-:Y:S05]  /*1a800*/  BRA.DIV UR4, `(.L_x_2518) ;  /* 0x0000003a049c7947 */ /* 0x000fea000b800000 */
[----:B-1----:R-:W1:Y:S02]  /*1a810*/  S2R R0, SR_TID.X ;  /* 0x0000000000007919 */ /* 0x002e640000002100 */
[----:B-1----:R-:W-:-:S04]  /*1a820*/  SHF.R.U32.HI R0, RZ, 0x5, R0 ;  /* 0x00000005ff007819 */ /* 0x002fc80000011600 */
[----:B------:R-:W-:-:S05]  /*1a830*/  LOP3.LUT R0, R0, 0x3, RZ, 0xc0, !PT ;  /* 0x0000000300007812 */ /* 0x000fca00078ec0ff */
[----:B------:R1:W2:Y:S02]  /*1a840*/  SHFL.IDX PT, R14, R0, RZ, 0x1f ;  /* 0x00001fff000e7589 */ /* 0x0002a400000e0000 */
.L_x_2631:
[----:B--2---:R-:W-:Y:S01]  /*1a850*/  ISETP.NE.AND P0, PT, R14, RZ, PT ;  /* 0x000000ff0e00720c */ /* 0x004fe20003f05270 */
[----:B------:R-:W-:-:S12]  /*1a860*/  BSSY B0, `(.L_x_2519) ;  /* 0x0000026000007945 */ /* 0x000fd80003800000 */
[----:B------:R-:W-:Y:S05]  /*1a870*/  @P0 BRA `(.L_x_2520) ;  /* 0x0000000000900947 */ /* 0x000fea0003800000 */
[----:B------:R-:W-:-:S03]  /*1a880*/  UMOV UR4, 0xffffffff ;  /* 0xffffffff00047882 */ /* 0x000fc60000000000 */
[----:B------:R-:W-:Y:S05]  /*1a890*/  BRA.DIV UR4, `(.L_x_2521) ;  /* 0x0000003a04ac7947 */ /* 0x000fea000b800000 */
[----:B------:R-:W-:-:S13]  /*1a8a0*/  ELECT P6, URZ, PT ;  /* 0x00000000003f782f */ /* 0x000fda00038c0000 */
.L_x_2634:
[----:B------:R-:W-:Y:S05]  /*1a8b0*/  @!P6 BRA `(.L_x_2520) ;  /* 0x000000000080e947 */ /* 0x000fea0003800000 */
[----:B-1----:R-:W2:Y:S02]  /*1a8c0*/  LDL R0, [R1+0x48] ;  /* 0x0000480001007983 */ /* 0x002ea40000100800 */
[----:B--2---:R-:W-:-:S13]  /*1a8d0*/  R2UR UR4, R0 ;  /* 0x00000000000472ca */ /* 0x004fda00000e0000 */
[----:B------:R-:W-:-:S06]  /*1a8e0*/  ULOP3.LUT UR4, UR4, 0x2, URZ, 0xfc, !UPT ;  /* 0x0000000204047892 */ /* 0x000fcc000f8efc3f */
[----:B------:R-:W-:-:S04]  /*1a8f0*/  MOV R0, UR4 ;  /* 0x0000000400007c02 */ /* 0x000fc80008000f00 */
[----:B------:R-:W-:-:S13]  /*1a900*/  ISETP.NE.AND P0, PT, R0, 0x3, PT ;  /* 0x000000030000780c */ /* 0x000fda0003f05270 */
[----:B------:R-:W-:Y:S05]  /*1a910*/  @!P0 BRA `(.L_x_2522) ;  /* 0x0000000000048947 */ /* 0x000fea0003800000 */
[----:B------:R-:W-:Y:S01]  /*1a920*/  BPT.TRAP 0x1 ;  /* 0x000000040000795c */ /* 0x000fe20000300000 */
.L_x_2522:
[C---:B------:R-:W-:Y:S01]  /*1a930*/  IMAD R5, R27.reuse, 0x8, R4 ;  /* 0x000000081b057824 */ /* 0x040fe200078e0204 */
[----:B------:R-:W-:Y:S01]  /*1a940*/  SHF.L.U32 R0, R28, 0x1f, RZ ;  /* 0x0000001f1c007819 */ /* 0x000fe200000006ff */
[----:B------:R-:W-:-:S03]  /*1a950*/  VIADD R27, R27, 0x1 ;  /* 0x000000011b1b7836 */ /* 0x000fc60000000000 */
[----:B------:R-:W1:Y:S02]  /*1a960*/  SYNCS.PHASECHK.TRANS64.TRYWAIT P1, [R5+URZ+0x38840], R0 ;  /* 0x03884000050075a7 */ /* 0x000e64000802017f */
[----:B------:R-:W-:-:S04]  /*1a970*/  ISETP.NE.AND P2, PT, R27, 0x2, PT ;  /* 0x000000021b00780c */ /* 0x000fc80003f45270 */
[----:B------:R-:W-:Y:S01]  /*1a980*/  SEL R3, RZ, 0x1, P2 ;  /* 0x00000001ff037807 */ /* 0x000fe20001000000 */
[----:B-1----:R-:W-:Y:S08]  /*1a990*/  @!P1 BRA `(.L_x_2523) ;  /* 0x00000038008c9947 */ /* 0x002ff00003800000 */
.L_x_2635:
[----:B------:R-:W-:Y:S02]  /*1a9a0*/  SEL R27, R27, RZ, P2 ;  /* 0x000000ff1b1b7207 */ /* 0x000fe40001000000 */
[----:B------:R-:W-:Y:S01]  /*1a9b0*/  LOP3.LUT R2, R28, R3, RZ, 0x3c, !PT ;  /* 0x000000031c027212 */ /* 0x000fe200078e3cff */
[----:B------:R-:W-:Y:S06]  /*1a9c0*/  @!P0 BRA `(.L_x_2524) ;  /* 0x0000000000048947 */ /* 0x000fec0003800000 */
[----:B------:R-:W-:Y:S01]  /*1a9d0*/  BPT.TRAP 0x1 ;  /* 0x000000040000795c */ /* 0x000fe20000300000 */
.L_x_2524:
[----:B------:R-:W-:Y:S01]  /*1a9e0*/  IMAD R27, R27, 0x8, R4 ;  /* 0x000000081b1b7824 */ /* 0x000fe200078e0204 */
[----:B------:R-:W-:-:S04]  /*1a9f0*/  SHF.L.U32 R2, R2, 0x1f, RZ ;  /* 0x0000001f02027819 */ /* 0x000fc800000006ff */
[----:B------:R-:W2:Y:S02]  /*1aa00*/  SYNCS.PHASECHK.TRANS64.TRYWAIT P1, [R27+URZ+0x38840], R2 ;  /* 0x038840021b0075a7 */ /* 0x000ea4000802017f */
[----:B--2---:R-:W-:Y:S05]  /*1aa10*/  @!P1 BRA `(.L_x_2525) ;  /* 0x0000003800809947 */ /* 0x004fea0003800000 */
.L_x_2636:
[----:B------:R-:W-:Y:S05]  /*1aa20*/  @!P0 BRA `(.L_x_2526) ;  /* 0x0000000000048947 */ /* 0x000fea0003800000 */
[----:B------:R-:W-:Y:S01]  /*1aa30*/  BPT.TRAP 0x1 ;  /* 0x000000040000795c */ /* 0x000fe20000300000 */
.L_x_2526:
[----:B------:R-:W3:Y:S02]  /*1aa40*/  SYNCS.PHASECHK.TRANS64.TRYWAIT P1, [R5+URZ+0x38860], R0 ;  /* 0x03886000050075a7 */ /* 0x000ee4000802017f */
[----:B---3--:R-:W-:Y:S05]  /*1aa50*/  @!P1 BRA `(.L_x_2527) ;  /* 0x0000003800849947 */ /* 0x008fea0003800000 */
.L_x_2637:
[----:B------:R-:W-:Y:S05]  /*1aa60*/  @!P0 BRA `(.L_x_2528) ;  /* 0x0000000000048947 */ /* 0x000fea0003800000 */
[----:B------:R-:W-:Y:S01]  /*1aa70*/  BPT.TRAP 0x1 ;  /* 0x000000040000795c */ /* 0x000fe20000300000 */
.L_x_2528:
[----:B----4-:R4:W0:Y:S02]  /*1aa80*/  SYNCS.PHASECHK.TRANS64.TRYWAIT P0, [R27+URZ+0x38860], R2 ;  /* 0x038860021b0075a7 */ /* 0x010824000800017f */
[----:B0-----:R-:W-:Y:S05]  /*1aa90*/  @!P0 NANOSLEEP.SYNCS 0x989680 ;  /* 0x009896800000895d */ /* 0x001fea0003900000 */
[----:B------:R-:W0:Y:S02]  /*1aaa0*/  @!P0 SYNCS.PHASECHK.TRANS64 P0, [R27+URZ+0x38860], R2 ;  /* 0x038860021b0085a7 */ /* 0x000e24000800007f */
[----:B0-----:R-:W-:Y:S05]  /*1aab0*/  @!P0 BRA `(.L_x_2528) ;  /* 0xfffffffc00f08947 */ /* 0x001fea000383ffff */
.L_x_2520:
[----:B------:R-:W-:Y:S05]  /*1aac0*/  BSYNC B0 ;  /* 0x0000000000007941 */ /* 0x000fea0003800000 */
.L_x_2519:
[----:B------:R-:W-:Y:S05]  /*1aad0*/  EXIT ;  /* 0x000000000000794d */ /* 0x000fea0003800000 */
.L_x_2381:
[----:B------:R-:W-:-:S13]  /*1aae0*/  R2UR UR4, R16 ;  /* 0x00000000100472ca */ /* 0x000fda00000e0000 */
[----:B0-----:R-:W-:-:S04]  /*1aaf0*/  IMAD.U32 R3, RZ, RZ, UR4 ;  /* 0x00000004ff037e24 */ /* 0x001fc8000f8e00ff */
[----:B------:R0:W1:Y:S03]  /*1ab00*/  SYNCS.PHASECHK.TRANS64.TRYWAIT P1, [R3+URZ+0x38800], R0 ;  /* 0x03880000030075a7 */ /* 0x000066000802017f */
[----:B-1----:R-:W-:Y:S05]  /*1ab10*/  @!P1 NANOSLEEP.SYNCS 0x989680 ;  /* 0x009896800000995d */ /* 0x002fea0003900000 */
[----:B------:R-:W1:Y:S02]  /*1ab20*/  @!P1 SYNCS.PHASECHK.TRANS64 P1, [R3+URZ+0x38800], R0 ;  /* 0x03880000030095a7 */ /* 0x000e64000802007f */
[----:B-1----:R-:W-:Y:S05]  /*1ab30*/  @!P1 BRA `(.L_x_2381) ;  /* 0xfffffffc00e89947 */ /* 0x002fea000383ffff */
[----:B------:R-:W-:Y:S05]  /*1ab40*/  BRA `(.L_x_2529) ;  /* 0xfffffe7400d07947 */ /* 0x000fea000383ffff */
.L_x_2385:
[----:B-1----:R1:W2:Y:S02]  /*1ab50*/  SYNCS.PHASECHK.TRANS64.TRYWAIT P1, [R0+URZ+0x38830], R3 ;  /* 0x03883003000075a7 */ /* 0x0022a4000802017f */
[----:B--2---:R-:W-:Y:S05]  /*1ab60*/  @!P1 NANOSLEEP.SYNCS 0x989680 ;  /* 0x009896800000995d */ /* 0x004fea0003900000 */
[----:B------:R-:W2:Y:S02]  /*1ab70*/  @!P1 SYNCS.PHASECHK.TRANS64 P1, [R0+URZ+0x38830], R3 ;  /* 0x03883003000095a7 */ /* 0x000ea4000802007f */
[----:B--2---:R-:W-:Y:S05]  /*1ab80*/  @!P1 BRA `(.L_x_2385) ;  /* 0xfffffffc00f09947 */ /* 0x004fea000383ffff */
[----:B------:R-:W-:Y:S05]  /*1ab90*/  BRA `(.L_x_2384) ;  /* 0xfffffe7400f47947 */ /* 0x000fea000383ffff */
.L_x_2391:
[----:B-1----:R-:W-:-:S04]  /*1aba0*/  IMAD.U32 R4, RZ, RZ, UR61 ;  /* 0x0000003dff047e24 */ /* 0x002fc8000f8e00ff */
[----:B------:R1:W2:Y:S03]  /*1abb0*/  SYNCS.PHASECHK.TRANS64.TRYWAIT P1, [R4+URZ+0x38830], R3 ;  /* 0x03883003040075a7 */ /* 0x0002a6000802017f */
[----:B--2---:R-:W-:Y:S05]  /*1abc0*/  @!P1 NANOSLEEP.SYNCS 0x989680 ;  /* 0x009896800000995d */ /* 0x004fea0003900000 */
[----:B------:R-:W2:Y:S02]  /*1abd0*/  @!P1 SYNCS.PHASECHK.TRANS64 P1, [R4+URZ+0x38830], R3 ;  /* 0x03883003040095a7 */ /* 0x000ea4000802007f */
[----:B--2---:R-:W-:Y:S05]  /*1abe0*/  @!P1 BRA `(.L_x_2391) ;  /* 0xfffffffc00ec9947 */ /* 0x004fea000383ffff */
[----:B------:R-:W-:Y:S05]  /*1abf0*/  BRA `(.L_x_2390) ;  /* 0xfffffeb800507947 */ /* 0x000fea000383ffff */
.L_x_2395:
[----:B---3--:R-:W-:-:S04]  /*1ac00*/  IMAD.U32 R2, RZ, RZ, UR4 ;  /* 0x00000004ff027e24 */ /* 0x008fc8000f8e00ff */
[----:B------:R3:W4:Y:S03]  /*1ac10*/  SYNCS.PHASECHK.TRANS64.TRYWAIT P1, [R2+URZ+0x38850], R0 ;  /* 0x03885000020075a7 */ /* 0x000726000802017f */
[----:B----4-:R-:W-:Y:S05]  /*1ac20*/  @!P1 NANOSLEEP.SYNCS 0x989680 ;  /* 0x009896800000995d */ /* 0x010fea0003900000 */
[----:B------:R-:W4:Y:S02]  /*1ac30*/  @!P1 SYNCS.PHASECHK.TRANS64 P1, [R2+URZ+0x38850], R0 ;  /* 0x03885000020095a7 */ /* 0x000f24000802007f */
[----:B----4-:R-:W-:Y:S05]  /*1ac40*/  @!P1 BRA `(.L_x_2395) ;  /* 0xfffffffc00ec9947 */ /* 0x010fea000383ffff */
[----:B------:R-:W-:Y:S05]  /*1ac50*/  BRA `(.L_x_2394) ;  /* 0xfffffedc00a47947 */ /* 0x000fea000383ffff */
.L_x_2403:
[----:B-1----:R-:W-:-:S04]  /*1ac60*/  IMAD.U32 R4, RZ, RZ, UR4 ;  /* 0x00000004ff047e24 */ /* 0x002fc8000f8e00ff */
[----:B------:R1:W2:Y:S03]  /*1ac70*/  SYNCS.PHASECHK.TRANS64.TRYWAIT P1, [R4+URZ+0x38830], R3 ;  /* 0x03883003040075a7 */ /* 0x0002a6000802017f */
[----:B--2---:R-:W-:Y:S05]  /*1ac80*/  @!P1 NANOSLEEP.SYNCS 0x989680 ;  /* 0x009896800000995d */ /* 0x004fea0003900000 */
[----:B------:R-:W2:Y:S02]  /*1ac90*/  @!P1 SYNCS.PHASECHK.TRANS64 P1, [R4+URZ+0x38830], R3 ;  /* 0x03883003040095a7 */ /* 0x000ea4000802007f */
[----:B--2---:R-:W-:Y:S05]  /*1aca0*/  @!P1 BRA `(.L_x_2403) ;  /* 0xfffffffc00ec9947 */ /* 0x004fea000383ffff */
[----:B------:R-:W-:Y:S05]  /*1acb0*/  BRA `(.L_x_2402) ;  /* 0xfffffef800f07947 */ /* 0x000fea000383ffff */
.L_x_2407:
[----:B---3--:R-:W-:-:S04]  /*1acc0*/  IMAD.U32 R2, RZ, RZ, UR4 ;  /* 0x00000004ff027e24 */ /* 0x008fc8000f8e00ff */
[----:B------:R3:W4:Y:S03]  /*1acd0*/  SYNCS.PHASECHK.TRANS64.TRYWAIT P1, [R2+URZ+0x38850], R0 ;  /* 0x03885000020075a7 */ /* 0x000726000802017f */
[----:B----4-:R-:W-:Y:S05]  /*1ace0*/  @!P1 NANOSLEEP.SYNCS 0x989680 ;  /* 0x009896800000995d */ /* 0x010fea0003900000 */
[----:B------:R-:W4:Y:S02]  /*1acf0*/  @!P1 SYNCS.PHASECHK.TRANS64 P1, [R2+URZ+0x38850], R0 ;  /* 0x03885000020095a7 */ /* 0x000f24000802007f */
[----:B----4-:R-:W-:Y:S05]  /*1ad00*/  @!P1 BRA `(.L_x_2407) ;  /* 0xfffffffc00ec9947 */ /* 0x010fea000383ffff */
[----:B------:R-:W-:Y:S05]  /*1ad10*/  BRA `(.L_x_2406) ;  /* 0xffffff2000447947 */ /* 0x000fea000383ffff */
.L_x_2414:
[----:B-1----:R-:W-:-:S04]  /*1ad20*/  IMAD.U32 R7, RZ, RZ, UR8 ;  /* 0x00000008ff077e24 */ /* 0x002fc8000f8e00ff */
[----:B------:R1:W2:Y:S03]  /*1ad30*/  SYNCS.PHASECHK.TRANS64.TRYWAIT P1, [R7+URZ+0x38850], R0 ;  /* 0x03885000070075a7 */ /* 0x0002a6000802017f */
[----:B--2---:R-:W-:Y:S05]  /*1ad40*/  @!P1 NANOSLEEP.SYNCS 0x989680 ;  /* 0x009896800000995d */ /* 0x004fea0003900000 */
[----:B------:R-:W2:Y:S02]  /*1ad50*/  @!P1 SYNCS.PHASECHK.TRANS64 P1, [R7+URZ+0x38850], R0 ;  /* 0x03885000070095a7 */ /* 0x000ea4000802007f */
[----:B--2---:R-:W-:Y:S05]  /*1ad60*/  @!P1 BRA `(.L_x_2414) ;  /* 0xfffffffc00ec9947 */ /* 0x004fea000383ffff */
[----:B------:R-:W-:Y:S05]  /*1ad70*/  BRA `(.L_x_2413) ;  /* 0xffffff3c00a47947 */ /* 0x000fea000383ffff */
.L_x_2462:
        /* <DEDUP_REMOVED lines=11> */
.L_x_2531:
[----:B------:R-:W-:Y:S05]  /*1ae30*/  BSYNC B0 ;  /* 0x0000000000007941 */ /* 0x000fea0003800000 */
.L_x_2530:
[----:B------:R-:W-:Y:S05]  /*1ae40*/  BRA `(.L_x_2532) ;  /* 0xffffffb400cc7947 */ /* 0x000fea000383ffff */
.L_x_2465:
[----:B0-----:R0:W1:Y:S02]  /*1ae50*/  SYNCS.PHASECHK.TRANS64.TRYWAIT P0, [R5+URZ+0x38840], R2 ;  /* 0x03884002050075a7 */ /* 0x001064000800017f */
[----:B-1----:R-:W-:Y:S05]  /*1ae60*/  @!P0 NANOSLEEP.SYNCS 0x989680 ;  /* 0x009896800000895d */ /* 0x002fea0003900000 */
[----:B------:R-:W1:Y:S02]  /*1ae70*/  @!P0 SYNCS.PHASECHK.TRANS64 P0, [R5+URZ+0x38840], R2 ;  /* 0x03884002050085a7 */ /* 0x000e64000800007f */
[----:B-1----:R-:W-:Y:S05]  /*1ae80*/  @!P0 BRA `(.L_x_2465) ;  /* 0xfffffffc00f08947 */ /* 0x002fea000383ffff */
[----:B------:R-:W-:Y:S05]  /*1ae90*/  BRA `(.L_x_2533) ;  /* 0xffffffb800d47947 */ /* 0x000fea000383ffff */
.L_x_2466:
        /* <DEDUP_REMOVED lines=8> */
.L_x_2535:
[----:B------:R-:W-:Y:S05]  /*1af20*/  BSYNC B0 ;  /* 0x0000000000007941 */ /* 0x000fea0003800000 */
.L_x_2534:
[----:B------:R-:W-:Y:S01]  /*1af30*/  IMAD.MOV.U32 R13, RZ, RZ, R0 ;  /* 0x000000ffff0d7224 */ /* 0x000fe200078e0000 */
[----:B------:R-:W-:Y:S01]  /*1af40*/  MOV R15, 0xffffffff ;  /* 0xffffffff000f7802 */ /* 0x000fe20000000f00 */
[----:B------:R-:W-:Y:S01]  /*1af50*/  IMAD.MOV.U32 R12, RZ, RZ, RZ ;  /* 0x000000ffff0c7224 */ /* 0x000fe200078e00ff */
[C---:B------:R-:W-:Y:S01]  /*1af60*/  LOP3.LUT P5, RZ, R23.reuse, 0x10, RZ, 0xc0, !PT ;  /* 0x0000001017ff7812 */ /* 0x040fe200078ac0ff */
[----:B------:R-:W-:Y:S01]  /*1af70*/  IMAD.MOV.U32 R11, RZ, RZ, 0x181f ;  /* 0x0000181fff0b7424 */ /* 0x000fe200078e00ff */
[C---:B------:R-:W-:Y:S01]  /*1af80*/  LOP3.LUT P4, RZ, R23.reuse, 0x8, RZ, 0xc0, !PT ;  /* 0x0000000817ff7812 */ /* 0x040fe2000788c0ff */
[----:B------:R-:W-:Y:S01]  /*1af90*/  IMAD.MOV.U32 R2, RZ, RZ, R14 ;  /* 0x000000ffff027224 */ /* 0x000fe200078e000e */
[----:B------:R-:W-:Y:S01]  /*1afa0*/  LOP3.LUT P3, RZ, R23, 0x4, RZ, 0xc0, !PT ;  /* 0x0000000417ff7812 */ /* 0x000fe2000786c0ff */
[----:B------:R-:W-:-:S12]  /*1afb0*/  @P0 IMAD R9, R7, 0x2, R22 ;  /* 0x0000000207090824 */ /* 0x000fd800078e0216 */
[----:B------:R-:W-:Y:S05]  /*1afc0*/  WARPSYNC.COLLECTIVE R15, `(.L_x_2536) ;  /* 0x000000000f087348 */ /* 0x000fea0003c00000 */
[----:B------:R0:W1:Y:S02]  /*1afd0*/  SHFL.IDX P6, R14, R13, R12, R11 ;  /* 0x0000000c0d0e7389 */ /* 0x00006400000c000b */
[----:B01----:R-:W-:Y:S01]  /*1afe0*/  ENDCOLLECTIVE ;  /* 0x000000000000791b */ /* 0x003fe20003800000 */
.L_x_2536:
[----:B------:R-:W-:Y:S01]  /*1aff0*/  LOP3.LUT P2, RZ, R23, 0x2, RZ, 0xc0, !PT ;  /* 0x0000000217ff7812 */ /* 0x000fe2000784c0ff */
[----:B------:R-:W-:Y:S02]  /*1b000*/  IMAD.MOV.U32 R13, RZ, RZ, R6 ;  /* 0x000000ffff0d7224 */ /* 0x000fe400078e0006 */
[----:B------:R-:W-:Y:S02]  /*1b010*/  IMAD.MOV.U32 R12, RZ, RZ, 0x1 ;  /* 0x00000001ff0c7424 */ /* 0x000fe400078e00ff */
[----:B------:R-:W-:-:S08]  /*1b020*/  IMAD.MOV.U32 R3, RZ, RZ, R14 ;  /* 0x000000ffff037224 */ /* 0x000fd000078e000e */
[----:B------:R-:W-:Y:S05]  /*1b030*/  WARPSYNC.COLLECTIVE R15, `(.L_x_2537) ;  /* 0x000000000f087348 */ /* 0x000fea0003c00000 */
[----:B------:R0:W1:Y:S02]  /*1b040*/  SHFL.IDX P6, R14, R13, R12, R11 ;  /* 0x0000000c0d0e7389 */ /* 0x00006400000c000b */
[----:B01----:R-:W-:Y:S01]  /*1b050*/  ENDCOLLECTIVE ;  /* 0x000000000000791b */ /* 0x003fe20003800000 */
.L_x_2537:
        /* <DEDUP_REMOVED lines=10> */
.L_x_2538:
        /* <DEDUP_REMOVED lines=14> */
.L_x_2539:
        /* <DEDUP_REMOVED lines=16> */
.L_x_2540:
[----:B------:R-:W-:Y:S02]  /*1b2e0*/  @P0 IMAD R9, R7, 0x2, R22 ;  /* 0x0000000207090824 */ /* 0x000fe400078e0216 */
[----:B------:R-:W-:Y:S02]  /*1b2f0*/  IMAD.MOV.U32 R13, RZ, RZ, R6 ;  /* 0x000000ffff0d7224 */ /* 0x000fe400078e0006 */
[----:B------:R-:W-:Y:S02]  /*1b300*/  IMAD.MOV.U32 R12, RZ, RZ, 0x3 ;  /* 0x00000003ff0c7424 */ /* 0x000fe400078e00ff */
[----:B------:R-:W-:-:S07]  /*1b310*/  IMAD.MOV.U32 R2, RZ, RZ, R14 ;  /* 0x000000ffff027224 */ /* 0x000fce00078e000e */
[----:B------:R-:W-:Y:S05]  /*1b320*/  WARPSYNC.COLLECTIVE R15, `(.L_x_2541) ;  /* 0x000000000f087348 */ /* 0x000fea0003c00000 */
[----:B------:R0:W1:Y:S02]  /*1b330*/  SHFL.IDX P6, R14, R13, R12, R11 ;  /* 0x0000000c0d0e7389 */ /* 0x00006400000c000b */
[----:B01----:R-:W-:Y:S01]  /*1b340*/  ENDCOLLECTIVE ;  /* 0x000000000000791b */ /* 0x003fe20003800000 */
.L_x_2541:
        /* <DEDUP_REMOVED lines=15> */
.L_x_2542:
[----:B------:R-:W-:Y:S02]  /*1b440*/  @P0 IMAD R21, R7, 0x2, R22 ;  /* 0x0000000207150824 */ /* 0x000fe400078e0216 */
[----:B------:R-:W-:Y:S02]  /*1b450*/  IMAD.MOV.U32 R13, RZ, RZ, R6 ;  /* 0x000000ffff0d7224 */ /* 0x000fe400078e0006 */
[----:B------:R-:W-:Y:S01]  /*1b460*/  IMAD.MOV.U32 R12, RZ, RZ, 0x4 ;  /* 0x00000004ff0c7424 */ /* 0x000fe200078e00ff */
[----:B------:R-:W-:-:S07]  /*1b470*/  MOV R2, R14 ;  /* 0x0000000e00027202 */ /* 0x000fce0000000f00 */
[----:B------:R-:W-:Y:S05]  /*1b480*/  WARPSYNC.COLLECTIVE R15, `(.L_x_2543) ;  /* 0x000000000f087348 */ /* 0x000fea0003c00000 */
[----:B------:R0:W1:Y:S02]  /*1b490*/  SHFL.IDX P6, R14, R13, R12, R11 ;  /* 0x0000000c0d0e7389 */ /* 0x00006400000c000b */
[----:B01----:R-:W-:Y:S01]  /*1b4a0*/  ENDCOLLECTIVE ;  /* 0x000000000000791b */ /* 0x003fe20003800000 */
.L_x_2543:
        /* <DEDUP_REMOVED lines=14> */
.L_x_2544:
[----:B------:R-:W-:Y:S01]  /*1b590*/  IMAD.MOV.U32 R0, RZ, RZ, R14 ;  /* 0x000000ffff007224 */ /* 0x000fe200078e000e */
[----:B------:R-:W-:Y:S06]  /*1b5a0*/  BRA `(.L_x_2545) ;  /* 0xffffffb8003c7947 */ /* 0x000fec000383ffff */
.L_x_2473:
[----:B------:R-:W-:Y:S02]  /*1b5b0*/  IMAD.MOV.U32 R13, RZ, RZ, R0 ;  /* 0x000000ffff0d7224 */ /* 0x000fe400078e0000 */
[----:B------:R-:W-:Y:S02]  /*1b5c0*/  IMAD.MOV.U32 R12, RZ, RZ, RZ ;  /* 0x000000ffff0c7224 */ /* 0x000fe400078e00ff */
[----:B------:R-:W-:Y:S02]  /*1b5d0*/  IMAD.MOV.U32 R11, RZ, RZ, 0x181f ;  /* 0x0000181fff0b7424 */ /* 0x000fe400078e00ff */
[----:B------:R-:W-:Y:S02]  /*1b5e0*/  IMAD.MOV.U32 R15, RZ, RZ, -0x1 ;  /* 0xffffffffff0f7424 */ /* 0x000fe400078e00ff */
[----:B-----5:R-:W-:Y:S02]  /*1b5f0*/  IMAD R5, R9, R5, RZ ;  /* 0x0000000509057224 */ /* 0x020fe400078e02ff */
[----:B------:R-:W-:-:S07]  /*1b600*/  IMAD R17, R17, 0x80, R8 ;  /* 0x0000008011117824 */ /* 0x000fce00078e0208 */
[----:B------:R-:W-:Y:S05]  /*1b610*/  WARPSYNC.COLLECTIVE R15, `(.L_x_2546) ;  /* 0x000000000f087348 */ /* 0x000fea0003c00000 */
[----:B------:R0:W1:Y:S02]  /*1b620*/  SHFL.IDX P6, R14, R13, R12, R11 ;  /* 0x0000000c0d0e7389 */ /* 0x00006400000c000b */
[----:B01----:R-:W-:Y:S01]  /*1b630*/  ENDCOLLECTIVE ;  /* 0x000000000000791b */ /* 0x003fe20003800000 */
.L_x_2546:
[C---:B------:R-:W-:Y:S01]  /*1b640*/  VIADD R6, R17.reuse, 0x10 ;  /* 0x0000001011067836 */ /* 0x040fe20000000000 */
[----:B------:R-:W-:Y:S01]  /*1b650*/  ISETP.GE.AND P0, PT, R17, R5, PT ;  /* 0x000000051100720c */ /* 0x000fe20003f06270 */
[----:B------:R-:W-:Y:S02]  /*1b660*/  IMAD.MOV.U32 R13, RZ, RZ, R4 ;  /* 0x000000ffff0d7224 */ /* 0x000fe400078e0004 */
[----:B------:R-:W-:-:S10]  /*1b670*/  IMAD.MOV.U32 R2, RZ, RZ, R14 ;  /* 0x000000ffff027224 */ /* 0x000fd400078e000e */
[----:B------:R-:W-:Y:S05]  /*1b680*/  WARPSYNC.COLLECTIVE R15, `(.L_x_2547) ;  /* 0x000000000f087348 */ /* 0x000fea0003c00000 */
[----:B------:R0:W1:Y:S02]  /*1b690*/  SHFL.IDX P6, R14, R13, R12, R11 ;  /* 0x0000000c0d0e7389 */ /* 0x00006400000c000b */
[----:B01----:R-:W-:Y:S01]  /*1b6a0*/  ENDCOLLECTIVE ;  /* 0x000000000000791b */ /* 0x003fe20003800000 */
.L_x_2547:
        /* <DEDUP_REMOVED lines=8> */
.L_x_2548:
        /* <DEDUP_REMOVED lines=14> */
.L_x_2549:
[----:B------:R-:W-:Y:S02]  /*1b810*/  IMAD.MOV.U32 R13, RZ, RZ, R0 ;  /* 0x000000ffff0d7224 */ /* 0x000fe400078e0000 */
[----:B------:R-:W-:Y:S01]  /*1b820*/  IMAD.MOV.U32 R12, RZ, RZ, 0x2 ;  /* 0x00000002ff0c7424 */ /* 0x000fe200078e00ff */
[----:B------:R-:W-:-:S04]  /*1b830*/  @!P0 LEA R14, P5, R32, R14, 0x1 ;  /* 0x0000000e200e8211 */ /* 0x000fc800078a08ff */
[----:B------:R-:W-:Y:S01]  /*1b840*/  @!P0 IADD3.X R7, RZ, R2, RZ, P5, !PT ;  /* 0x00000002ff078210 */ /* 0x000fe20002ffe4ff */
[----:B------:R-:W-:-:S08]  /*1b850*/  @!P0 IMAD.MOV.U32 R2, RZ, RZ, R14 ;  /* 0x000000ffff028224 */ /* 0x000fd000078e000e */
[----:B------:R-:W-:Y:S05]  /*1b860*/  WARPSYNC.COLLECTIVE R15, `(.L_x_2550) ;  /* 0x000000000f087348 */ /* 0x000fea0003c00000 */
[----:B------:R0:W1:Y:S02]  /*1b870*/  SHFL.IDX P6, R14, R13, R12, R11 ;  /* 0x0000000c0d0e7389 */ /* 0x00006400000c000b */
[----:B01----:R-:W-:Y:S01]  /*1b880*/  ENDCOLLECTIVE ;  /* 0x000000000000791b */ /* 0x003fe20003800000 */
.L_x_2550:
        /* <DEDUP_REMOVED lines=15> */
.L_x_2551:
        /* <DEDUP_REMOVED lines=8> */
.L_x_2552:
        /* <DEDUP_REMOVED lines=15> */
.L_x_2553:
        /* <DEDUP_REMOVED lines=8> */
.L_x_2554:
        /* <DEDUP_REMOVED lines=10> */
[----:B------:R-:W-:Y:S01]  /*1bc10*/  VIADD R6, R17, 0x50 ;  /* 0x0000005011067836 */ /* 0x000fe20000000000 */
[----:B0-----:R-:W-:-:S11]  /*1bc20*/  MOV R2, R14 ;  /* 0x0000000e00027202 */ /* 0x001fd60000000f00 */
[----:B------:R-:W-:Y:S05]  /*1bc30*/  WARPSYNC.COLLECTIVE R15, `(.L_x_2555) ;  /* 0x000000000f087348 */ /* 0x000fea0003c00000 */
[----:B------:R0:W1:Y:S02]  /*1bc40*/  SHFL.IDX P6, R14, R13, R12, R11 ;  /* 0x0000000c0d0e7389 */ /* 0x00006400000c000b */
[----:B01----:R-:W-:Y:S01]  /*1bc50*/  ENDCOLLECTIVE ;  /* 0x000000000000791b */ /* 0x003fe20003800000 */
.L_x_2555:
        /* <DEDUP_REMOVED lines=8> */
.L_x_2556:
        /* <DEDUP_REMOVED lines=15> */
.L_x_2557:
        /* <DEDUP_REMOVED lines=8> */
.L_x_2558:
        /* <DEDUP_REMOVED lines=14> */
.L_x_2559:
        /* <DEDUP_REMOVED lines=8> */
.L_x_2560:
        /* <DEDUP_REMOVED lines=13> */
.L_x_2561:
[----:B------:R-:W-:Y:S05]  /*1c080*/  BRA `(.L_x_2562) ;  /* 0xffffffb800c47947 */ /* 0x000fea000383ffff */
.L_x_2478:
[----:B0-----:R0:W2:Y:S02]  /*1c090*/  SYNCS.PHASECHK.TRANS64.TRYWAIT P0, [R22+URZ+0x38820], R3 ;  /* 0x03882003160075a7 */ /* 0x0010a4000800017f */
[----:B--2---:R-:W-:Y:S05]  /*1c0a0*/  @!P0 NANOSLEEP.SYNCS 0x989680 ;  /* 0x009896800000895d */ /* 0x004fea0003900000 */
[----:B------:R-:W2:Y:S02]  /*1c0b0*/  @!P0 SYNCS.PHASECHK.TRANS64 P0, [R22+URZ+0x38820], R3 ;  /* 0x03882003160085a7 */ /* 0x000ea4000800007f */
[----:B--2---:R-:W-:Y:S05]  /*1c0c0*/  @!P0 BRA `(.L_x_2478) ;  /* 0xfffffffc00f08947 */ /* 0x004fea000383ffff */
[----:B------:R-:W-:Y:S05]  /*1c0d0*/  BRA `(.L_x_2563) ;  /* 0xffffffbc00407947 */ /* 0x000fea000383ffff */
.L_x_2483:
[----:B0-----:R0:W1:Y:S02]  /*1c0e0*/  SYNCS.PHASECHK.TRANS64.TRYWAIT P0, [R6+URZ+0x38840], R3 ;  /* 0x03884003060075a7 */ /* 0x001064000800017f */
[----:B-1----:R-:W-:Y:S05]  /*1c0f0*/  @!P0 NANOSLEEP.SYNCS 0x989680 ;  /* 0x009896800000895d */ /* 0x002fea0003900000 */
[----:B------:R-:W1:Y:S02]  /*1c100*/  @!P0 SYNCS.PHASECHK.TRANS64 P0, [R6+URZ+0x38840], R3 ;  /* 0x03884003060085a7 */ /* 0x000e64000800007f */
[----:B-1----:R-:W-:Y:S05]  /*1c110*/  @!P0 BRA `(.L_x_2483) ;  /* 0xfffffffc00f08947 */ /* 0x002fea000383ffff */
[----:B------:R-:W-:Y:S05]  /*1c120*/  BRA `(.L_x_2564) ;  /* 0xffffffc000207947 */ /* 0x000fea000383ffff */
.L_x_2484:
        /* <DEDUP_REMOVED lines=8> */
.L_x_2566:
[----:B------:R-:W-:Y:S05]  /*1c1b0*/  BSYNC B1 ;  /* 0x0000000000017941 */ /* 0x000fea0003800000 */
.L_x_2565:
        /* <DEDUP_REMOVED lines=12> */
.L_x_2567:
        /* <DEDUP_REMOVED lines=13> */
.L_x_2568:
        /* <DEDUP_REMOVED lines=14> */
.L_x_2569:
[----:B------:R-:W-:Y:S01]  /*1c430*/  MOV R13, R10 ;  /* 0x0000000a000d7202 */ /* 0x000fe20000000f00 */
[----:B------:R-:W-:Y:S02]  /*1c440*/  IMAD.MOV.U32 R12, RZ, RZ, 0x2 ;  /* 0x00000002ff0c7424 */ /* 0x000fe400078e00ff */
[----:B------:R-:W-:-:S07]  /*1c450*/  IMAD.MOV.U32 R2, RZ, RZ, R14 ;  /* 0x000000ffff027224 */ /* 0x000fce00078e000e */
[----:B------:R-:W-:Y:S05]  /*1c460*/  WARPSYNC.COLLECTIVE R15, `(.L_x_2570) ;  /* 0x000000000f087348 */ /* 0x000fea0003c00000 */
[----:B------:R0:W1:Y:S02]  /*1c470*/  SHFL.IDX P6, R14, R13, R12, R11 ;  /* 0x0000000c0d0e7389 */ /* 0x00006400000c000b */
[----:B01----:R-:W-:Y:S01]  /*1c480*/  ENDCOLLECTIVE ;  /* 0x000000000000791b */ /* 0x003fe20003800000 */
.L_x_2570:
        /* <DEDUP_REMOVED lines=14> */
.L_x_2571:
[----:B------:R-:W-:Y:S02]  /*1c570*/  IMAD.MOV.U32 R13, RZ, RZ, R10 ;  /* 0x000000ffff0d7224 */ /* 0x000fe400078e000a */
[----:B------:R-:W-:Y:S02]  /*1c580*/  IMAD.MOV.U32 R12, RZ, RZ, 0x3 ;  /* 0x00000003ff0c7424 */ /* 0x000fe400078e00ff */
[----:B------:R-:W-:-:S07]  /*1c590*/  IMAD.MOV.U32 R2, RZ, RZ, R14 ;  /* 0x000000ffff027224 */ /* 0x000fce00078e000e */
[----:B------:R-:W-:Y:S05]  /*1c5a0*/  WARPSYNC.COLLECTIVE R15, `(.L_x_2572) ;  /* 0x000000000f087348 */ /* 0x000fea0003c00000 */
[----:B------:R0:W1:Y:S02]  /*1c5b0*/  SHFL.IDX P6, R14, R13, R12, R11 ;  /* 0x0000000c0d0e7389 */ /* 0x00006400000c000b */
[----:B01----:R-:W-:Y:S01]  /*1c5c0*/  ENDCOLLECTIVE ;  /* 0x000000000000791b */ /* 0x003fe20003800000 */
.L_x_2572:
        /* <DEDUP_REMOVED lines=14> */
.L_x_2573:
[----:B------:R-:W-:Y:S02]  /*1c6b0*/  IMAD.MOV.U32 R13, RZ, RZ, R10 ;  /* 0x000000ffff0d7224 */ /* 0x000fe400078e000a */
[----:B------:R-:W-:Y:S02]  /*1c6c0*/  IMAD.MOV.U32 R12, RZ, RZ, 0x4 ;  /* 0x00000004ff0c7424 */ /* 0x000fe400078e00ff */
[----:B------:R-:W-:-:S07]  /*1c6d0*/  IMAD.MOV.U32 R2, RZ, RZ, R14 ;  /* 0x000000ffff027224 */ /* 0x000fce00078e000e */
[----:B------:R-:W-:Y:S05]  /*1c6e0*/  WARPSYNC.COLLECTIVE R15, `(.L_x_2574) ;  /* 0x000000000f087348 */ /* 0x000fea0003c00000 */
[----:B------:R0:W1:Y:S02]  /*1c6f0*/  SHFL.IDX P6, R14, R13, R12, R11 ;  /* 0x0000000c0d0e7389 */ /* 0x00006400000c000b */
[----:B01----:R-:W-:Y:S01]  /*1c700*/  ENDCOLLECTIVE ;  /* 0x000000000000791b */ /* 0x003fe20003800000 */
.L_x_2574:
        /* <DEDUP_REMOVED lines=17> */
.L_x_2575:
[----:B------:R-:W-:Y:S01]  /*1c820*/  IMAD.MOV.U32 R2, RZ, RZ, R14 ;  /* 0x000000ffff027224 */ /* 0x000fe200078e000e */
[----:B------:R-:W-:Y:S06]  /*1c830*/  BRA `(.L_x_2576) ;  /* 0xffffffbc006c7947 */ /* 0x000fec000383ffff */
.L_x_2489:
[----:B-1----:R1:W2:Y:S02]  /*1c840*/  SYNCS.PHASECHK.TRANS64.TRYWAIT P0, [R6+URZ+0x38860], R2 ;  /* 0x03886002060075a7 */ /* 0x0022a4000800017f */
[----:B--2---:R-:W-:Y:S05]  /*1c850*/  @!P0 NANOSLEEP.SYNCS 0x989680 ;  /* 0x009896800000895d */ /* 0x004fea0003900000 */
[----:B------:R-:W2:Y:S02]  /*1c860*/  @!P0 SYNCS.PHASECHK.TRANS64 P0, [R6+URZ+0x38860], R2 ;  /* 0x03886002060085a7 */ /* 0x000ea4000800007f */
[----:B--2---:R-:W-:Y:S05]  /*1c870*/  @!P0 BRA `(.L_x_2489) ;  /* 0xfffffffc00f08947 */ /* 0x004fea000383ffff */
[----:B------:R-:W-:Y:S05]  /*1c880*/  BRA `(.L_x_2577) ;  /* 0xffffffbc00e47947 */ /* 0x000fea000383ffff */
.L_x_2490:
        /* <DEDUP_REMOVED lines=8> */
.L_x_2579:
[----:B------:R-:W-:Y:S05]  /*1c910*/  BSYNC B1 ;  /* 0x0000000000017941 */ /* 0x000fea0003800000 */
.L_x_2578:
        /* <DEDUP_REMOVED lines=9> */
.L_x_2580:
[----:B------:R-:W-:Y:S02]  /*1c9b0*/  IMAD.MOV.U32 R13, RZ, RZ, R24 ;  /* 0x000000ffff0d7224 */ /* 0x000fe400078e0018 */
[----:B------:R-:W-:Y:S02]  /*1c9c0*/  IMAD.MOV.U32 R12, RZ, RZ, 0x1 ;  /* 0x00000001ff0c7424 */ /* 0x000fe400078e00ff */
[----:B------:R-:W-:-:S07]  /*1c9d0*/  IMAD.MOV.U32 R2, RZ, RZ, R14 ;  /* 0x000000ffff027224 */ /* 0x000fce00078e000e */
[----:B------:R-:W-:Y:S05]  /*1c9e0*/  WARPSYNC.COLLECTIVE R15, `(.L_x_2581) ;  /* 0x000000000f087348 */ /* 0x000fea0003c00000 */
[----:B------:R0:W1:Y:S02]  /*1c9f0*/  SHFL.IDX P6, R14, R13, R12, R11 ;  /* 0x0000000c0d0e7389 */ /* 0x00006400000c000b */
[----:B01----:R-:W-:Y:S01]  /*1ca00*/  ENDCOLLECTIVE ;  /* 0x000000000000791b */ /* 0x003fe20003800000 */
.L_x_2581:
        /* <DEDUP_REMOVED lines=18> */
.L_x_2582:
[----:B------:R-:W-:Y:S02]  /*1cb30*/  IMAD.MOV.U32 R13, RZ, RZ, R24 ;  /* 0x000000ffff0d7224 */ /* 0x000fe400078e0018 */
[----:B------:R-:W-:Y:S02]  /*1cb40*/  IMAD.MOV.U32 R12, RZ, RZ, 0x2 ;  /* 0x00000002ff0c7424 */ /* 0x000fe400078e00ff */
[----:B------:R-:W-:-:S07]  /*1cb50*/  IMAD.MOV.U32 R2, RZ, RZ, R14 ;  /* 0x000000ffff027224 */ /* 0x000fce00078e000e */
[----:B------:R-:W-:Y:S05]  /*1cb60*/  WARPSYNC.COLLECTIVE R15, `(.L_x_2583) ;  /* 0x000000000f087348 */ /* 0x000fea0003c00000 */
[----:B------:R0:W1:Y:S02]  /*1cb70*/  SHFL.IDX P6, R14, R13, R12, R11 ;  /* 0x0000000c0d0e7389 */ /* 0x00006400000c000b */
[----:B01----:R-:W-:Y:S01]  /*1cb80*/  ENDCOLLECTIVE ;  /* 0x000000000000791b */ /* 0x003fe20003800000 */
.L_x_2583:
        /* <DEDUP_REMOVED lines=18> */
.L_x_2584:
[----:B------:R-:W-:Y:S02]  /*1ccb0*/  IMAD.MOV.U32 R13, RZ, RZ, R24 ;  /* 0x000000ffff0d7224 */ /* 0x000fe400078e0018 */
[----:B------:R-:W-:Y:S02]  /*1ccc0*/  IMAD.MOV.U32 R12, RZ, RZ, 0x3 ;  /* 0x00000003ff0c7424 */ /* 0x000fe400078e00ff */
[----:B------:R-:W-:-:S07]  /*1ccd0*/  IMAD.MOV.U32 R2, RZ, RZ, R14 ;  /* 0x000000ffff027224 */ /* 0x000fce00078e000e */
[----:B------:R-:W-:Y:S05]  /*1cce0*/  WARPSYNC.COLLECTIVE R15, `(.L_x_2585) ;  /* 0x000000000f087348 */ /* 0x000fea0003c00000 */
[----:B------:R0:W1:Y:S02]  /*1ccf0*/  SHFL.IDX P6, R14, R13, R12, R11 ;  /* 0x0000000c0d0e7389 */ /* 0x00006400000c000b */
[----:B01----:R-:W-:Y:S01]  /*1cd00*/  ENDCOLLECTIVE ;  /* 0x000000000000791b */ /* 0x003fe20003800000 */
.L_x_2585:
[----:B------:R-:W-:-:S05]  /*1cd10*/  IADD3 R2, P0, R2, R0, RZ ;  /* 0x0000000002027210 */ /* 0x000fca0007f1e0ff */
        /* <DEDUP_REMOVED lines=17> */
.L_x_2586:
[----:B------:R-:W-:Y:S02]  /*1ce30*/  IMAD.MOV.U32 R13, RZ, RZ, R24 ;  /* 0x000000ffff0d7224 */ /* 0x000fe400078e0018 */
[----:B------:R-:W-:Y:S02]  /*1ce40*/  IMAD.MOV.U32 R12, RZ, RZ, 0x4 ;  /* 0x00000004ff0c7424 */ /* 0x000fe400078e00ff */
[----:B------:R-:W-:-:S07]  /*1ce50*/  IMAD.MOV.U32 R2, RZ, RZ, R14 ;  /* 0x000000ffff027224 */ /* 0x000fce00078e000e */
[----:B------:R-:W-:Y:S05]  /*1ce60*/  WARPSYNC.COLLECTIVE R15, `(.L_x_2587) ;  /* 0x000000000f087348 */ /* 0x000fea0003c00000 */
[----:B------:R0:W1:Y:S02]  /*1ce70*/  SHFL.IDX P6, R14, R13, R12, R11 ;  /* 0x0000000c0d0e7389 */ /* 0x00006400000c000b */
[----:B01----:R-:W-:Y:S01]  /*1ce80*/  ENDCOLLECTIVE ;  /* 0x000000000000791b */ /* 0x003fe20003800000 */
.L_x_2587:
        /* <DEDUP_REMOVED lines=13> */
.L_x_2588:
        /* <DEDUP_REMOVED lines=9> */
.L_x_2498:
[----:B0-----:R0:W2:Y:S02]  /*1cff0*/  SYNCS.PHASECHK.TRANS64.TRYWAIT P0, [R4+URZ+0x38860], R3 ;  /* 0x03886003040075a7 */ /* 0x0010a4000800017f */
[----:B--2---:R-:W-:Y:S05]  /*1d000*/  @!P0 NANOSLEEP.SYNCS 0x989680 ;  /* 0x009896800000895d */ /* 0x004fea0003900000 */
[----:B------:R-:W2:Y:S02]  /*1d010*/  @!P0 SYNCS.PHASECHK.TRANS64 P0, [R4+URZ+0x38860], R3 ;  /* 0x03886003040085a7 */ /* 0x000ea4000800007f */
[----:B--2---:R-:W-:Y:S05]  /*1d020*/  @!P0 BRA `(.L_x_2498) ;  /* 0xfffffffc00f08947 */ /* 0x004fea000383ffff */
[----:B------:R-:W-:Y:S05]  /*1d030*/  BRA `(.L_x_2590) ;  /* 0xffffffc000247947 */ /* 0x000fea000383ffff */
.L_x_2499:
        /* <DEDUP_REMOVED lines=8> */
.L_x_2592:
[----:B------:R-:W-:Y:S05]  /*1d0c0*/  BSYNC B0 ;  /* 0x0000000000007941 */ /* 0x000fea0003800000 */
.L_x_2591:
        /* <DEDUP_REMOVED lines=9> */
.L_x_2593:
        /* <DEDUP_REMOVED lines=21> */
.L_x_2594:
[----:B------:R-:W-:Y:S01]  /*1d2b0*/  @!PT LDS RZ, [RZ] ;  /* 0x00000000fffff984 */ /* 0x000fe20000000800 */
[----:B------:R-:W-:Y:S01]  /*1d2c0*/  @!PT LDS RZ, [RZ] ;  /* 0x00000000fffff984 */ /* 0x000fe20000000800 */
[----:B------:R-:W-:Y:S01]  /*1d2d0*/  @!PT LDS RZ, [RZ] ;  /* 0x00000000fffff984 */ /* 0x000fe20000000800 */
[----:B------:R0:W-:Y:S01]  /*1d2e0*/  LDGSTS.E.BYPASS.LTC128B.128 [R0+0x5400], desc[UR38][R2.64+0x100], !P4 ;  /* 0x0540010002007fae */ /* 0x0001e2000e101d66 */
[----:B------:R-:W-:Y:S02]  /*1d2f0*/  ISETP.LT.OR P4, PT, R5, 0x1, P0 ;  /* 0x000000010500780c */ /* 0x000fe40000781670 */
[----:B------:R-:W-:-:S11]  /*1d300*/  MOV R13, R18 ;  /* 0x00000012000d7202 */ /* 0x000fd60000000f00 */
[----:B------:R0:W-:Y:S01]  /*1d310*/  LDGSTS.E.BYPASS.LTC128B.128 [R0+0x7c00], desc[UR38][R2.64+0x180], !P4 ;  /* 0x07c0018002007fae */ /* 0x0001e2000e101d66 */
[----:B------:R-:W-:-:S07]  /*1d320*/  IMAD.MOV.U32 R7, RZ, RZ, R14 ;  /* 0x000000ffff077224 */ /* 0x000fce00078e000e */
[----:B0-----:R-:W-:Y:S05]  /*1d330*/  WARPSYNC.COLLECTIVE R15, `(.L_x_2595) ;  /* 0x000000000f087348 */ /* 0x001fea0003c00000 */
[----:B------:R1:W2:Y:S02]  /*1d340*/  SHFL.IDX P6, R14, R13, R12, R11 ;  /* 0x0000000c0d0e7389 */ /* 0x0002a400000c000b */
[----:B012---:R-:W-:Y:S01]  /*1d350*/  ENDCOLLECTIVE ;  /* 0x000000000000791b */ /* 0x007fe20003800000 */
.L_x_2595:
[----:B------:R-:W-:Y:S02]  /*1d360*/  IMAD.MOV.U32 R13, RZ, RZ, R24 ;  /* 0x000000ffff0d7224 */ /* 0x000fe400078e0018 */
[----:B------:R-:W-:Y:S01]  /*1d370*/  IMAD.MOV.U32 R12, RZ, RZ, 0x2 ;  /* 0x00000002ff0c7424 */ /* 0x000fe200078e00ff */
[----:B------:R-:W-:-:S13]  /*1d380*/  IADD3 R2, P4, R14, R8, RZ ;  /* 0x000000080e027210 */ /* 0x000fda0007f9e0ff */
[----:B------:R-:W-:Y:S05]  /*1d390*/  WARPSYNC.COLLECTIVE R15, `(.L_x_2596) ;  /* 0x000000000f087348 */ /* 0x000fea0003c00000 */
[----:B------:R0:W1:Y:S02]  /*1d3a0*/  SHFL.IDX P6, R14, R13, R12, R11 ;  /* 0x0000000c0d0e7389 */ /* 0x00006400000c000b */
[----:B01----:R-:W-:Y:S01]  /*1d3b0*/  ENDCOLLECTIVE ;  /* 0x000000000000791b */ /* 0x003fe20003800000 */
.L_x_2596:
        /* <DEDUP_REMOVED lines=12> */
.L_x_2597:
        /* <DEDUP_REMOVED lines=14> */
.L_x_2598:
        /* <DEDUP_REMOVED lines=12> */
.L_x_2599:
        /* <DEDUP_REMOVED lines=14> */
.L_x_2600:
        /* <DEDUP_REMOVED lines=12> */
.L_x_2601:
        /* <DEDUP_REMOVED lines=9> */
.L_x_2504:
        /* <DEDUP_REMOVED lines=8> */
.L_x_2604:
[----:B------:R-:W-:Y:S05]  /*1d8d0*/  BSYNC B0 ;  /* 0x0000000000007941 */ /* 0x000fea0003800000 */
.L_x_2603:
        /* <DEDUP_REMOVED lines=9> */
.L_x_2605:
        /* <DEDUP_REMOVED lines=24> */
.L_x_2606:
[----:B------:R-:W-:Y:S01]  /*1daf0*/  IMAD.MOV.U32 R12, RZ, RZ, 0x2 ;  /* 0x00000002ff0c7424 */ /* 0x000fe200078e00ff */
[----:B------:R-:W-:-:S05]  /*1db00*/  SEL R14, R14, RZ, P1 ;  /* 0x000000ff0e0e7207 */ /* 0x000fca0000800000 */
[----:B------:R-:W-:-:S04]  /*1db10*/  IMAD.IADD R5, R13, 0x1, R14 ;  /* 0x000000010d057824 */ /* 0x000fc800078e020e */
[----:B------:R-:W-:-:S07]  /*1db20*/  IMAD.MOV.U32 R13, RZ, RZ, R5 ;  /* 0x000000ffff0d7224 */ /* 0x000fce00078e0005 */
[----:B------:R-:W-:Y:S05]  /*1db30*/  WARPSYNC.COLLECTIVE R15, `(.L_x_2607) ;  /* 0x000000000f087348 */ /* 0x000fea0003c00000 */
[----:B------:R0:W1:Y:S02]  /*1db40*/  SHFL.UP P6, R14, R13, R12, R11 ;  /* 0x0400000c0d0e7389 */ /* 0x00006400000c000b */
[----:B01----:R-:W-:Y:S01]  /*1db50*/  ENDCOLLECTIVE ;  /* 0x000000000000791b */ /* 0x003fe20003800000 */
.L_x_2607:
[----:B------:R-:W-:Y:S01]  /*1db60*/  IMAD.MOV.U32 R12, RZ, RZ, 0x4 ;  /* 0x00000004ff0c7424 */ /* 0x000fe200078e00ff */
[----:B------:R-:W-:-:S05]  /*1db70*/  SEL R2, R14, RZ, P2 ;  /* 0x000000ff0e027207 */ /* 0x000fca0001000000 */
[----:B------:R-:W-:-:S04]  /*1db80*/  IMAD.IADD R2, R5, 0x1, R2 ;  /* 0x0000000105027824 */ /* 0x000fc800078e0202 */
[----:B------:R-:W-:-:S07]  /*1db90*/  IMAD.MOV.U32 R13, RZ, RZ, R2 ;  /* 0x000000ffff0d7224 */ /* 0x000fce00078e0002 */
[----:B------:R-:W-:Y:S05]  /*1dba0*/  WARPSYNC.COLLECTIVE R15, `(.L_x_2608) ;  /* 0x000000000f087348 */ /* 0x000fea0003c00000 */
[----:B------:R0:W1:Y:S02]  /*1dbb0*/  SHFL.UP P6, R14, R13, R12, R11 ;  /* 0x0400000c0d0e7389 */ /* 0x00006400000c000b */
[----:B01----:R-:W-:Y:S01]  /*1dbc0*/  ENDCOLLECTIVE ;  /* 0x000000000000791b */ /* 0x003fe20003800000 */
.L_x_2608:
[----:B------:R-:W-:Y:S01]  /*1dbd0*/  IMAD.MOV.U32 R12, RZ, RZ, 0x8 ;  /* 0x00000008ff0c7424 */ /* 0x000fe200078e00ff */
[----:B------:R-:W-:-:S05]  /*1dbe0*/  SEL R3, R14, RZ, P3 ;  /* 0x000000ff0e037207 */ /* 0x000fca0001800000 */
[----:B------:R-:W-:-:S04]  /*1dbf0*/  IMAD.IADD R3, R2, 0x1, R3 ;  /* 0x0000000102037824 */ /* 0x000fc800078e0203 */
[----:B------:R-:W-:-:S07]  /*1dc00*/  IMAD.MOV.U32 R13, RZ, RZ, R3 ;  /* 0x000000ffff0d7224 */ /* 0x000fce00078e0003 */
[----:B------:R-:W-:Y:S05]  /*1dc10*/  WARPSYNC.COLLECTIVE R15, `(.L_x_2609) ;  /* 0x000000000f087348 */ /* 0x000fea0003c00000 */
[----:B------:R0:W1:Y:S02]  /*1dc20*/  SHFL.UP P6, R14, R13, R12, R11 ;  /* 0x0400000c0d0e7389 */ /* 0x00006400000c000b */
[----:B01----:R-:W-:Y:S01]  /*1dc30*/  ENDCOLLECTIVE ;  /* 0x000000000000791b */ /* 0x003fe20003800000 */
.L_x_2609:
[----:B------:R-:W-:Y:S01]  /*1dc40*/  IMAD.MOV.U32 R12, RZ, RZ, 0x10 ;  /* 0x00000010ff0c7424 */ /* 0x000fe200078e00ff */
[----:B------:R-:W-:-:S05]  /*1dc50*/  SEL R14, R14, RZ, P4 ;  /* 0x000000ff0e0e7207 */ /* 0x000fca0002000000 */
[----:B------:R-:W-:-:S04]  /*1dc60*/  IMAD.IADD R5, R3, 0x1, R14 ;  /* 0x0000000103057824 */ /* 0x000fc800078e020e */
[----:B------:R-:W-:-:S07]  /*1dc70*/  IMAD.MOV.U32 R13, RZ, RZ, R5 ;  /* 0x000000ffff0d7224 */ /* 0x000fce00078e0005 */
[----:B------:R-:W-:Y:S05]  /*1dc80*/  WARPSYNC.COLLECTIVE R15, `(.L_x_2610) ;  /* 0x000000000f087348 */ /* 0x000fea0003c00000 */
[----:B------:R0:W1:Y:S02]  /*1dc90*/  SHFL.UP P6, R14, R13, R12, R11 ;  /* 0x0400000c0d0e7389 */ /* 0x00006400000c000b */
[----:B01----:R-:W-:Y:S01]  /*1dca0*/  ENDCOLLECTIVE ;  /* 0x000000000000791b */ /* 0x003fe20003800000 */
.L_x_2610:
[----:B------:R-:W-:Y:S02]  /*1dcb0*/  IMAD.MOV.U32 R12, RZ, RZ, 0x1f ;  /* 0x0000001fff0c7424 */ /* 0x000fe400078e00ff */
[----:B------:R-:W-:Y:S01]  /*1dcc0*/  IMAD.MOV.U32 R11, RZ, RZ, 0x1f ;  /* 0x0000001fff0b7424 */ /* 0x000fe200078e00ff */
[----:B------:R-:W-:-:S04]  /*1dcd0*/  SEL R2, R14, RZ, P5 ;  /* 0x000000ff0e027207 */ /* 0x000fc80002800000 */
[----:B------:R-:W-:-:S05]  /*1dce0*/  IADD3 R2, R5, R2, RZ ;  /* 0x0000000205027210 */ /* 0x000fca0007ffe0ff */
[----:B------:R-:W-:-:S07]  /*1dcf0*/  IMAD.MOV.U32 R13, RZ, RZ, R2 ;  /* 0x000000ffff0d7224 */ /* 0x000fce00078e0002 */
[----:B------:R-:W-:Y:S05]  /*1dd00*/  WARPSYNC.COLLECTIVE R15, `(.L_x_2611) ;  /* 0x000000000f087348 */ /* 0x000fea0003c00000 */
[----:B------:R0:W1:Y:S02]  /*1dd10*/  SHFL.IDX P6, R14, R13, R12, R11 ;  /* 0x0000000c0d0e7389 */ /* 0x00006400000c000b */
[----:B01----:R-:W-:Y:S01]  /*1dd20*/  ENDCOLLECTIVE ;  /* 0x000000000000791b */ /* 0x003fe20003800000 */
.L_x_2611:
[----:B------:R-:W-:Y:S05]  /*1dd30*/  BRA `(.L_x_2612) ;  /* 0xffffffbc00407947 */ /* 0x000fea000383ffff */
.L_x_2507:
[----:B------:R-:W-:Y:S01]  /*1dd40*/  BSSY B0, `(.L_x_2613) ;  /* 0x0000007000007945 */ /* 0x000fe20003800000 */
[----:B------:R-:W-:Y:S02]  /*1dd50*/  IMAD.MOV.U32 R12, RZ, RZ, 0x1 ;  /* 0x00000001ff0c7424 */ /* 0x000fe400078e00ff */
[----:B------:R-:W-:Y:S02]  /*1dd60*/  IMAD.MOV.U32 R11, RZ, RZ, RZ ;  /* 0x000000ffff0b7224 */ /* 0x000fe400078e00ff */
[----:B------:R-:W-:-:S07]  /*1dd70*/  IMAD.MOV.U32 R15, RZ, RZ, -0x1 ;  /* 0xffffffffff0f7424 */ /* 0x000fce00078e00ff */
[----:B------:R-:W-:Y:S05]  /*1dd80*/  WARPSYNC.COLLECTIVE R15, `(.L_x_2614) ;  /* 0x000000000f087348 */ /* 0x000fea0003c00000 */
[----:B------:R0:W1:Y:S02]  /*1dd90*/  SHFL.UP P6, R14, R13, R12, R11 ;  /* 0x0400000c0d0e7389 */ /* 0x00006400000c000b */
[----:B01----:R-:W-:Y:S01]  /*1dda0*/  ENDCOLLECTIVE ;  /* 0x000000000000791b */ /* 0x003fe20003800000 */
.L_x_2614:
[----:B------:R-:W-:Y:S05]  /*1ddb0*/  BSYNC B0 ;  /* 0x0000000000007941 */ /* 0x000fea0003800000 */
.L_x_2613:
        /* <DEDUP_REMOVED lines=8> */
.L_x_2615:
[----:B------:R-:W-:Y:S01]  /*1de40*/  IMAD.MOV.U32 R12, RZ, RZ, 0x4 ;  /* 0x00000004ff0c7424 */ /* 0x000fe200078e00ff */
[----:B------:R-:W-:-:S05]  /*1de50*/  SEL R2, R14, RZ, P2 ;  /* 0x000000ff0e027207 */ /* 0x000fca0001000000 */
[----:B------:R-:W-:-:S04]  /*1de60*/  IMAD.IADD R2, R13, 0x1, R2 ;  /* 0x000000010d027824 */ /* 0x000fc800078e0202 */
[----:B------:R-:W-:-:S07]  /*1de70*/  IMAD.MOV.U32 R13, RZ, RZ, R2 ;  /* 0x000000ffff0d7224 */ /* 0x000fce00078e0002 */
[----:B------:R-:W-:Y:S05]  /*1de80*/  WARPSYNC.COLLECTIVE R15, `(.L_x_2616) ;  /* 0x000000000f087348 */ /* 0x000fea0003c00000 */
[----:B------:R0:W1:Y:S02]  /*1de90*/  SHFL.UP P6, R14, R13, R12, R11 ;  /* 0x0400000c0d0e7389 */ /* 0x00006400000c000b */
[----:B01----:R-:W-:Y:S01]  /*1dea0*/  ENDCOLLECTIVE ;  /* 0x000000000000791b */ /* 0x003fe20003800000 */
.L_x_2616:
[----:B------:R-:W-:Y:S01]  /*1deb0*/  IMAD.MOV.U32 R12, RZ, RZ, 0x8 ;  /* 0x00000008ff0c7424 */ /* 0x000fe200078e00ff */
[----:B------:R-:W-:-:S05]  /*1dec0*/  SEL R3, R14, RZ, P3 ;  /* 0x000000ff0e037207 */ /* 0x000fca0001800000 */
[----:B------:R-:W-:-:S04]  /*1ded0*/  IMAD.IADD R3, R2, 0x1, R3 ;  /* 0x0000000102037824 */ /* 0x000fc800078e0203 */
[----:B------:R-:W-:-:S07]  /*1dee0*/  IMAD.MOV.U32 R13, RZ, RZ, R3 ;  /* 0x000000ffff0d7224 */ /* 0x000fce00078e0003 */
[----:B------:R-:W-:Y:S05]  /*1def0*/  WARPSYNC.COLLECTIVE R15, `(.L_x_2617) ;  /* 0x000000000f087348 */ /* 0x000fea0003c00000 */
[----:B------:R0:W1:Y:S02]  /*1df00*/  SHFL.UP P6, R14, R13, R12, R11 ;  /* 0x0400000c0d0e7389 */ /* 0x00006400000c000b */
[----:B01----:R-:W-:Y:S01]  /*1df10*/  ENDCOLLECTIVE ;  /* 0x000000000000791b */ /* 0x003fe20003800000 */
.L_x_2617:
[----:B------:R-:W-:Y:S01]  /*1df20*/  IMAD.MOV.U32 R12, RZ, RZ, 0x10 ;  /* 0x00000010ff0c7424 */ /* 0x000fe200078e00ff */
[----:B------:R-:W-:-:S05]  /*1df30*/  SEL R14, R14, RZ, P4 ;  /* 0x000000ff0e0e7207 */ /* 0x000fca0002000000 */
[----:B------:R-:W-:-:S04]  /*1df40*/  IMAD.IADD R5, R3, 0x1, R14 ;  /* 0x0000000103057824 */ /* 0x000fc800078e020e */
[----:B------:R-:W-:-:S07]  /*1df50*/  IMAD.MOV.U32 R13, RZ, RZ, R5 ;  /* 0x000000ffff0d7224 */ /* 0x000fce00078e0005 */
[----:B------:R-:W-:Y:S05]  /*1df60*/  WARPSYNC.COLLECTIVE R15, `(.L_x_2618) ;  /* 0x000000000f087348 */ /* 0x000fea0003c00000 */
[----:B------:R0:W1:Y:S02]  /*1df70*/  SHFL.UP P6, R14, R13, R12, R11 ;  /* 0x0400000c0d0e7389 */ /* 0x00006400000c000b */
[----:B01----:R-:W-:Y:S01]  /*1df80*/  ENDCOLLECTIVE ;  /* 0x000000000000791b */ /* 0x003fe20003800000 */
.L_x_2618:
[----:B------:R-:W-:Y:S02]  /*1df90*/  IMAD.MOV.U32 R12, RZ, RZ, 0x1f ;  /* 0x0000001fff0c7424 */ /* 0x000fe400078e00ff */
[----:B------:R-:W-:Y:S01]  /*1dfa0*/  IMAD.MOV.U32 R11, RZ, RZ, 0x1f ;  /* 0x0000001fff0b7424 */ /* 0x000fe200078e00ff */
[----:B------:R-:W-:-:S05]  /*1dfb0*/  SEL R2, R14, RZ, P5 ;  /* 0x000000ff0e027207 */ /* 0x000fca0002800000 */
[----:B------:R-:W-:-:S05]  /*1dfc0*/  IMAD.IADD R2, R5, 0x1, R2 ;  /* 0x0000000105027824 */ /* 0x000fca00078e0202 */
[----:B------:R-:W-:-:S07]  /*1dfd0*/  MOV R13, R2 ;  /* 0x00000002000d7202 */ /* 0x000fce0000000f00 */
[----:B------:R-:W-:Y:S05]  /*1dfe0*/  WARPSYNC.COLLECTIVE R15, `(.L_x_2619) ;  /* 0x000000000f087348 */ /* 0x000fea0003c00000 */
[----:B------:R0:W1:Y:S02]  /*1dff0*/  SHFL.IDX P6, R14, R13, R12, R11 ;  /* 0x0000000c0d0e7389 */ /* 0x00006400000c000b */
[----:B01----:R-:W-:Y:S01]  /*1e000*/  ENDCOLLECTIVE ;  /* 0x000000000000791b */ /* 0x003fe20003800000 */
.L_x_2619:
[----:B------:R-:W-:Y:S05]  /*1e010*/  BRA `(.L_x_2620) ;  /* 0xffffffbc002c7947 */ /* 0x000fea000383ffff */
.L_x_2509:
[----:B------:R-:W-:Y:S01]  /*1e020*/  BSSY B0, `(.L_x_2621) ;  /* 0x0000006000007945 */ /* 0x000fe20003800000 */
[----:B------:R-:W-:Y:S01]  /*1e030*/  PLOP3.LUT P6, PT, P6, PT, PT, 0x8, 0x0 ;  /* 0x000000000000781c */ /* 0x000fe200037ce170 */
[----:B------:R-:W-:-:S12]  /*1e040*/  IMAD.MOV.U32 R15, RZ, RZ, -0x1 ;  /* 0xffffffffff0f7424 */ /* 0x000fd800078e00ff */
[----:B0-----:R-:W-:Y:S05]  /*1e050*/  WARPSYNC.COLLECTIVE R15, `(.L_x_2622) ;  /* 0x000000000f087348 */ /* 0x001fea0003c00000 */
[----:B------:R-:W-:Y:S01]  /*1e060*/  VOTE.ANY R14, PT, P6 ;  /* 0x00000000000e7806 */ /* 0x000fe200030e0100 */
[----:B0-----:R-:W-:Y:S06]  /*1e070*/  ENDCOLLECTIVE ;  /* 0x000000000000791b */ /* 0x001fec0003800000 */
.L_x_2622:
[----:B------:R-:W-:Y:S05]  /*1e080*/  BSYNC B0 ;  /* 0x0000000000007941 */ /* 0x000fea0003800000 */
.L_x_2621:
        /* <DEDUP_REMOVED lines=8> */
.L_x_2623:
[----:B------:R-:W-:Y:S02]  /*1e110*/  IMAD.IADD R19, R12, 0x1, R19 ;  /* 0x000000010c137824 */ /* 0x000fe400078e0213 */
[----:B------:R-:W-:Y:S02]  /*1e120*/  IMAD.MOV.U32 R13, RZ, RZ, R4 ;  /* 0x000000ffff0d7224 */ /* 0x000fe400078e0004 */
[----:B------:R-:W-:-:S07]  /*1e130*/  IMAD.MOV.U32 R17, RZ, RZ, R14 ;  /* 0x000000ffff117224 */ /* 0x000fce00078e000e */
[----:B------:R-:W-:Y:S05]  /*1e140*/  WARPSYNC.COLLECTIVE R15, `(.L_x_2624) ;  /* 0x000000000f087348 */ /* 0x000fea0003c00000 */
[----:B------:R0:W1:Y:S02]  /*1e150*/  SHFL.IDX P6, R14, R13, R12, R11 ;  /* 0x0000000c0d0e7389 */ /* 0x00006400000c000b */
[----:B01----:R-:W-:Y:S01]  /*1e160*/  ENDCOLLECTIVE ;  /* 0x000000000000791b */ /* 0x003fe20003800000 */
.L_x_2624:
[----:B------:R-:W-:Y:S01]  /*1e170*/  IMAD.MOV.U32 R4, RZ, RZ, R14 ;  /* 0x000000ffff047224 */ /* 0x000fe200078e000e */
[----:B------:R-:W-:Y:S06]  /*1e180*/  BRA `(.L_x_2625) ;  /* 0xffffffbc00107947 */ /* 0x000fec000383ffff */
.L_x_2511:
[----:B------:R-:W-:Y:S01]  /*1e190*/  BSSY B0, `(.L_x_2626) ;  /* 0x0000007000007945 */ /* 0x000fe20003800000 */
[----:B------:R-:W-:Y:S02]  /*1e1a0*/  IMAD.MOV.U32 R13, RZ, RZ, R2 ;  /* 0x000000ffff0d7224 */ /* 0x000fe400078e0002 */
[----:B------:R-:W-:Y:S02]  /*1e1b0*/  IMAD.MOV.U32 R11, RZ, RZ, 0x1f ;  /* 0x0000001fff0b7424 */ /* 0x000fe400078e00ff */
[----:B------:R-:W-:-:S07]  /*1e1c0*/  IMAD.MOV.U32 R15, RZ, RZ, -0x1 ;  /* 0xffffffffff0f7424 */ /* 0x000fce00078e00ff */
[----:B0-23--:R-:W-:Y:S05]  /*1e1d0*/  WARPSYNC.COLLECTIVE R15, `(.L_x_2627) ;  /* 0x000000000f087348 */ /* 0x00dfea0003c00000 */
[----:B------:R1:W4:Y:S02]  /*1e1e0*/  SHFL.IDX P6, R14, R13, R12, R11 ;  /* 0x0000000c0d0e7389 */ /* 0x00032400000c000b */
[----:B01234-:R-:W-:Y:S01]  /*1e1f0*/  ENDCOLLECTIVE ;  /* 0x000000000000791b */ /* 0x01ffe20003800000 */
.L_x_2627:
[----:B------:R-:W-:Y:S05]  /*1e200*/  BSYNC B0 ;  /* 0x0000000000007941 */ /* 0x000fea0003800000 */
.L_x_2626:
[----:B------:R-:W-:Y:S01]  /*1e210*/  IMAD.MOV.U32 R6, RZ, RZ, R14 ;  /* 0x000000ffff067224 */ /* 0x000fe200078e000e */
[----:B------:R-:W-:Y:S06]  /*1e220*/  BRA `(.L_x_2510) ;  /* 0xffffffbc00007947 */ /* 0x000fec000383ffff */
.L_x_2517:
[----:B-1----:R1:W2:Y:S02]  /*1e230*/  SYNCS.PHASECHK.TRANS64.TRYWAIT P0, [R4+URZ+0x38820], R0 ;  /* 0x03882000040075a7 */ /* 0x0022a4000800017f */
[----:B--2---:R-:W-:Y:S05]  /*1e240*/  @!P0 NANOSLEEP.SYNCS 0x989680 ;  /* 0x009896800000895d */ /* 0x004fea0003900000 */
[----:B------:R-:W2:Y:S02]  /*1e250*/  @!P0 SYNCS.PHASECHK.TRANS64 P0, [R4+URZ+0x38820], R0 ;  /* 0x03882000040085a7 */ /* 0x000ea4000800007f */
[----:B--2---:R-:W-:Y:S05]  /*1e260*/  @!P0 BRA `(.L_x_2517) ;  /* 0xfffffffc00f08947 */ /* 0x004fea000383ffff */
[----:B------:R-:W-:Y:S05]  /*1e270*/  BRA `(.L_x_2628) ;  /* 0xffffffc400587947 */ /* 0x000fea000383ffff */
.L_x_2518:
[----:B------:R-:W2:Y:S01]  /*1e280*/  S2R R2, SR_TID.X ;  /* 0x0000000000027919 */ /* 0x000ea20000002100 */
[----:B------:R-:W-:Y:S01]  /*1e290*/  BSSY B0, `(.L_x_2629) ;  /* 0x000000a000007945 */ /* 0x000fe20003800000 */
[----:B------:R-:W-:Y:S02]  /*1e2a0*/  IMAD.MOV.U32 R12, RZ, RZ, RZ ;  /* 0x000000ffff0c7224 */ /* 0x000fe400078e00ff */
[----:B------:R-:W-:Y:S02]  /*1e2b0*/  IMAD.MOV.U32 R11, RZ, RZ, 0x1f ;  /* 0x0000001fff0b7424 */ /* 0x000fe400078e00ff */
[----:B------:R-:W-:Y:S01]  /*1e2c0*/  IMAD.MOV.U32 R15, RZ, RZ, -0x1 ;  /* 0xffffffffff0f7424 */ /* 0x000fe200078e00ff */
[----:B--2---:R-:W-:-:S04]  /*1e2d0*/  SHF.R.U32.HI R2, RZ, 0x5, R2 ;  /* 0x00000005ff027819 */ /* 0x004fc80000011602 */
[----:B------:R-:W-:-:S05]  /*1e2e0*/  LOP3.LUT R2, R2, 0x3, RZ, 0xc0, !PT ;  /* 0x0000000302027812 */ /* 0x000fca00078ec0ff */
[----:B------:R-:W-:-:S07]  /*1e2f0*/  IMAD.MOV.U32 R13, RZ, RZ, R2 ;  /* 0x000000ffff0d7224 */ /* 0x000fce00078e0002 */
[----:B01----:R-:W-:Y:S05]  /*1e300*/  WARPSYNC.COLLECTIVE R15, `(.L_x_2630) ;  /* 0x000000000f087348 */ /* 0x003fea0003c00000 */
[----:B------:R2:W3:Y:S02]  /*1e310*/  SHFL.IDX P6, R14, R13, R12, R11 ;  /* 0x0000000c0d0e7389 */ /* 0x0004e400000c000b */
[----:B0123--:R-:W-:Y:S01]  /*1e320*/  ENDCOLLECTIVE ;  /* 0x000000000000791b */ /* 0x00ffe20003800000 */
.L_x_2630:
[----:B------:R-:W-:Y:S05]  /*1e330*/  BSYNC B0 ;  /* 0x0000000000007941 */ /* 0x000fea0003800000 */
.L_x_2629:
[----:B------:R-:W-:Y:S05]  /*1e340*/  BRA `(.L_x_2631) ;  /* 0xffffffc400407947 */ /* 0x000fea000383ffff */
.L_x_2521:
[----:B------:R-:W-:Y:S01]  /*1e350*/  BSSY B1, `(.L_x_2632) ;  /* 0x0000006000017945 */ /* 0x000fe20003800000 */
[----:B------:R-:W-:-:S07]  /*1e360*/  IMAD.MOV.U32 R15, RZ, RZ, -0x1 ;  /* 0xffffffffff0f7424 */ /* 0x000fce00078e00ff */
[----:B01----:R-:W-:Y:S05]  /*1e370*/  WARPSYNC.COLLECTIVE R15, `(.L_x_2633) ;  /* 0x000000000f0c7348 */ /* 0x003fea0003c00000 */
[----:B------:R-:W-:Y:S02]  /*1e380*/  ELECT P6, UR62, PT ;  /* 0x00000000003e782f */ /* 0x000fe400038c0000 */
[----:B------:R-:W-:Y:S01]  /*1e390*/  MOV R14, UR62 ;  /* 0x0000003e000e7c02 */ /* 0x000fe20008000f00 */
[----:B01----:R-:W-:Y:S10]  /*1e3a0*/  ENDCOLLECTIVE ;  /* 0x000000000000791b */ /* 0x003ff40003800000 */
.L_x_2633:
[----:B------:R-:W-:Y:S05]  /*1e3b0*/  BSYNC B1 ;  /* 0x0000000000017941 */ /* 0x000fea0003800000 */
.L_x_2632:
[----:B------:R-:W-:Y:S05]  /*1e3c0*/  BRA `(.L_x_2634) ;  /* 0xffffffc400387947 */ /* 0x000fea000383ffff */
.L_x_2523:
[----:B-1----:R1:W2:Y:S02]  /*1e3d0*/  SYNCS.PHASECHK.TRANS64.TRYWAIT P1, [R5+URZ+0x38840], R0 ;  /* 0x03884000050075a7 */ /* 0x0022a4000802017f */
[----:B--2---:R-:W-:Y:S05]  /*1e3e0*/  @!P1 NANOSLEEP.SYNCS 0x989680 ;  /* 0x009896800000995d */ /* 0x004fea0003900000 */
[----:B------:R-:W2:Y:S02]  /*1e3f0*/  @!P1 SYNCS.PHASECHK.TRANS64 P1, [R5+URZ+0x38840], R0 ;  /* 0x03884000050095a7 */ /* 0x000ea4000802007f */
[----:B--2---:R-:W-:Y:S05]  /*1e400*/  @!P1 BRA `(.L_x_2523) ;  /* 0xfffffffc00f09947 */ /* 0x004fea000383ffff */
[----:B------:R-:W-:Y:S05]  /*1e410*/  BRA `(.L_x_2635) ;  /* 0xffffffc400607947 */ /* 0x000fea000383ffff */
.L_x_2525:
[----:B--2---:R2:W3:Y:S02]  /*1e420*/  SYNCS.PHASECHK.TRANS64.TRYWAIT P1, [R27+URZ+0x38840], R2 ;  /* 0x038840021b0075a7 */ /* 0x0044e4000802017f */
[----:B---3--:R-:W-:Y:S05]  /*1e430*/  @!P1 NANOSLEEP.SYNCS 0x989680 ;  /* 0x009896800000995d */ /* 0x008fea0003900000 */
[----:B------:R-:W3:Y:S02]  /*1e440*/  @!P1 SYNCS.PHASECHK.TRANS64 P1, [R27+URZ+0x38840], R2 ;  /* 0x038840021b0095a7 */ /* 0x000ee4000802007f */
[----:B---3--:R-:W-:Y:S05]  /*1e450*/  @!P1 BRA `(.L_x_2525) ;  /* 0xfffffffc00f09947 */ /* 0x008fea000383ffff */
[----:B------:R-:W-:Y:S05]  /*1e460*/  BRA `(.L_x_2636) ;  /* 0xffffffc4006c7947 */ /* 0x000fea000383ffff */
.L_x_2527:
[----:B---3--:R3:W4:Y:S02]  /*1e470*/  SYNCS.PHASECHK.TRANS64.TRYWAIT P1, [R5+URZ+0x38860], R0 ;  /* 0x03886000050075a7 */ /* 0x008724000802017f */
[----:B----4-:R-:W-:Y:S05]  /*1e480*/  @!P1 NANOSLEEP.SYNCS 0x989680 ;  /* 0x009896800000995d */ /* 0x010fea0003900000 */
[----:B------:R-:W4:Y:S02]  /*1e490*/  @!P1 SYNCS.PHASECHK.TRANS64 P1, [R5+URZ+0x38860], R0 ;  /* 0x03886000050095a7 */ /* 0x000f24000802007f */
[----:B----4-:R-:W-:Y:S05]  /*1e4a0*/  @!P1 BRA `(.L_x_2527) ;  /* 0xfffffffc00f09947 */ /* 0x010fea000383ffff */
[----:B------:R-:W-:Y:S05]  /*1e4b0*/  BRA `(.L_x_2637) ;  /* 0xffffffc400687947 */ /* 0x000fea000383ffff */
.L_x_2638:
        /* <DEDUP_REMOVED lines=12> */
.L_x_15977:


//--------------------- .text._ZN7cutlass13device_kernelIN5flash11enable_sm90INS1_16FlashAttnFwdSm90INS1_25CollectiveMainloopFwdSm90ILi2EN4cute5tupleIJNS5_1CILi1EEES8_S8_EEENS6_IJNS7_ILi128EEENS7_ILi80EEENS7_ILi256EEEEEELi256ENS_6half_tEfNS_4arch4Sm90ELb1ELb0ELb1ELb1ELb1ELb1ELb0ELb1ELb1ELb1ELb1ELb0EEENS1_21CollectiveEpilogueFwdINS6_IJSA_SC_SB_EEES9_SE_SG_Li256ELb1ELb1ELb1ELb0EEENS1_36VarlenDynamicPersistentTileSchedulerILi128ELi80ELi256ELi128ELb1ELb1ELb1ELb1ELb1ELb1EEEEEEEEEvNT_6ParamsE --------------------------
	.section	.text._ZN7cutlass13device_kernelIN5flash11enable_sm90INS1_16FlashAttnFwdSm90INS1_25CollectiveMainloopFwdSm90ILi2EN4cute5tupleIJNS5_1CILi1EEES8_S8_EEENS6_IJNS7_ILi128EEENS7_ILi80EEENS7_ILi256EEEEEELi256ENS_6half_tEfNS_4arch4Sm90ELb1ELb0ELb1ELb1ELb1ELb1ELb0ELb1ELb1ELb1ELb1ELb0EEENS1_21CollectiveEpilogueFwdINS6_IJSA_SC_SB_EEES9_SE_SG_Li256ELb1ELb1ELb1ELb0EEENS1_36VarlenDynamicPersistentTileSchedulerILi128ELi80ELi256ELi128ELb1ELb1ELb1ELb1ELb1ELb1EEEEEEEEEvNT_6ParamsE,"ax",@progbits
	.align	128
.text._ZN7cutlass13device_kernelIN5flash11enable_sm90INS1_16FlashAttnFwdSm90INS1_25CollectiveMainloopFwdSm90ILi2EN4cute5tupleIJNS5_1CILi1EEES8_S8_EEENS6_IJNS7_ILi128EEENS7_ILi80EEENS7_ILi256EEEEEELi256ENS_6half_tEfNS_4arch4Sm90ELb1ELb0ELb1ELb1ELb1ELb1ELb0ELb1ELb1ELb1ELb1ELb0EEENS1_21CollectiveEpilogueFwdINS6_IJSA_SC_SB_EEES9_SE_SG_Li256ELb1ELb1ELb1ELb0EEENS1_36VarlenDynamicPersistentTileSchedulerILi128ELi80ELi256ELi128ELb1ELb1ELb1ELb1ELb1ELb1EEEEEEEEEvNT_6ParamsE:
        .type           _ZN7cutlass13device_kernelIN5flash11enable_sm90INS1_16FlashAttnFwdSm90INS1_25CollectiveMainloopFwdSm90ILi2EN4cute5tupleIJNS5_1CILi1EEES8_S8_EEENS6_IJNS7_ILi128EEENS7_ILi80EEENS7_ILi256EEEEEELi256ENS_6half_tEfNS_4arch4Sm90ELb1ELb0ELb1ELb1ELb1ELb1ELb0ELb1ELb1ELb1ELb1ELb0EEENS1_21CollectiveEpilogueFwdINS6_IJSA_SC_SB_EEES9_SE_SG_Li256ELb1ELb1ELb1ELb0EEENS1_36VarlenDynamicPersistentTileSchedulerILi128ELi80ELi256ELi128ELb1ELb1ELb1ELb1ELb1ELb1EEEEEEEEEvNT_6ParamsE,@function
        .size           _ZN7cutlass13device_kernelIN5flash11enable_sm90INS1_16FlashAttnFwdSm90INS1_25CollectiveMainloopFwdSm90ILi2EN4cute5tupleIJNS5_1CILi1EEES8_S8_EEENS6_IJNS7_ILi128EEENS7_ILi80EEENS7_ILi256EEEEEELi256ENS_6half_tEfNS_4arch4Sm90ELb1ELb0ELb1ELb1ELb1ELb1ELb0ELb1ELb1ELb1ELb1ELb0EEENS1_21CollectiveEpilogueFwdINS6_IJSA_SC_SB_EEES9_SE_SG_Li256ELb1ELb1ELb1ELb0EEENS1_36VarlenDynamicPersistentTileSchedulerILi128ELi80ELi256ELi128ELb1ELb1ELb1ELb1ELb1ELb1EEEEEEEEEvNT_6ParamsE,(.L_x_15978 - _ZN7cutlass13device_kernelIN5flash11enable_sm90INS1_16FlashAttnFwdSm90INS1_25CollectiveMainloopFwdSm90ILi2EN4cute5tupleIJNS5_1CILi1EEES8_S8_EEENS6_IJNS7_ILi128EEENS7_ILi80EEENS7_ILi256EEEEEELi256ENS_6half_tEfNS_4arch4Sm90ELb1ELb0ELb1ELb1ELb1ELb1ELb0ELb1ELb1ELb1ELb1ELb0EEENS1_21CollectiveEpilogueFwdINS6_IJSA_SC_SB_EEES9_SE_SG_Li256ELb1ELb1ELb1ELb0EEENS1_36VarlenDynamicPersistentTileSchedulerILi128ELi80ELi256ELi128ELb1ELb1ELb1ELb1ELb1ELb1EEEEEEEEEvNT_6ParamsE)
        .other          _ZN7cutlass13device_kernelIN5flash11enable_sm90INS1_16FlashAttnFwdSm90INS1_25CollectiveMainloopFwdSm90ILi2EN4cute5tupleIJNS5_1CILi1EEES8_S8_EEENS6_IJNS7_ILi128EEENS7_ILi80EEENS7_ILi256EEEEEELi256ENS_6half_tEfNS_4arch4Sm90ELb1ELb0ELb1ELb1ELb1ELb1ELb0ELb1ELb1ELb1ELb1ELb0EEENS1_21CollectiveEpilogueFwdINS6_IJSA_SC_SB_EEES9_SE_SG_Li256ELb1ELb1ELb1ELb0EEENS1_36VarlenDynamicPersistentTileSchedulerILi128ELi80ELi256ELi128ELb1ELb1ELb1ELb1ELb1ELb1EEEEEEEEEvNT_6ParamsE,@"STO_CUDA_ENTRY STV_DEFAULT"
_ZN7cutlass13device_kernelIN5flash11enable_sm90INS1_16FlashAttnFwdSm90INS1_25CollectiveMainloopFwdSm90ILi2EN4cute5tupleIJNS5_1CILi1EEES8_S8_EEENS6_IJNS7_ILi128EEENS7_ILi80EEENS7_ILi256EEEEEELi256ENS_6half_tEfNS_4arch4Sm90ELb1ELb0ELb1ELb1ELb1ELb1ELb0ELb1ELb1ELb1ELb1ELb0EEENS1_21CollectiveEpilogueFwdINS6_IJSA_SC_SB_EEES9_SE_SG_Li256ELb1ELb1ELb1ELb0EEENS1_36VarlenDynamicPersistentTileSchedulerILi128ELi80ELi256ELi128ELb1ELb1ELb1ELb1ELb1ELb1EEEEEEEEEvNT_6ParamsE:
        /* <DEDUP_REMOVED lines=18> */
.L_x_2640:
[----:B------:R-:W-:Y:S05]  /*0120*/  BSYNC B0 ;  /* 0x0000000000007941 */ /* 0x000fea0003800000 */
.L_x_2639:
        /* <DEDUP_REMOVED lines=41> */
.L_x_2641:
        /* <DEDUP_REMOVED lines=22> */
.L_x_2642:
        /* <DEDUP_REMOVED lines=18> */
.L_x_2643:
        /* <DEDUP_REMOVED lines=22> */
.L_x_2644:
        /* <DEDUP_REMOVED lines=22> */
.L_x_2645:
        /* <DEDUP_REMOVED lines=10> */
.L_x_2648:
        /* <DEDUP_REMOVED lines=18> */
[----:B------:R-:W-:Y:S01]  /*0ac0*/  R2UR UR4, R23 ;  /* 0x00000000170472ca */ /* 0x000fe200000e0000 */
[----:B------:R-:W-:Y:S01]  /*0ad0*/  IMAD.MOV.U32 R229, RZ, RZ, RZ ;  /* 0x000000ffffe57224 */ /* 0x000fe200078e00ff */
[----:B------:R-:W-:Y:S01]  /*0ae0*/  MOV R213, RZ ;  /* 0x000000ff00d57202 */ /* 0x000fe20000000f00 */
[----:B------:R-:W-:Y:S01]  /*0af0*/  IMAD.MOV.U32 R226, RZ, RZ, RZ ;  /* 0x000000ffffe27224 */ /* 0x000fe200078e00ff */
[----:B0-----:R-:W-:Y:S02]  /*0b00*/  SHF.R.S32.HI R3, RZ, 0x1f, R0 ;  /* 0x0000001fff037819 */ /* 0x001fe40000011400 */
[----:B------:R-:W-:Y:S02]  /*0b10*/  MOV R220, RZ ;  /* 0x000000ff00dc7202 */ /* 0x000fe40000000f00 */
[----:B------:R-:W-:-:S02]  /*0b20*/  LEA.HI R9, R3, R0, RZ, 0x2 ;  /* 0x0000000003097211 */ /* 0x000fc400078f10ff */
[CC--:B------:R-:W-:Y:S02]  /*0b30*/  LEA.HI R4, R3.reuse, R0.reuse, RZ, 0x4 ;  /* 0x0000000003047211 */ /* 0x0c0fe400078f20ff */
[-C--:B------:R-:W-:Y:S01]  /*0b40*/  LEA.HI R225, R3, R0.reuse, RZ, 0x3 ;  /* 0x0000000003e17211 */ /* 0x080fe200078f18ff */
[----:B------:R-:W-:Y:S01]  /*0b50*/  UIADD3 UR4, UR4, 0x14400, URZ ;  /* 0x0001440004047890 */ /* 0x000fe2000fffe03f */
[----:B------:R-:W-:Y:S02]  /*0b60*/  LOP3.LUT R11, R9, 0xfffffffc, RZ, 0xc0, !PT ;  /* 0xfffffffc090b7812 */ /* 0x000fe400078ec0ff */
[CC--:B------:R-:W-:Y:S02]  /*0b70*/  LEA.HI R6, R3.reuse, R0.reuse, RZ, 0x5 ;  /* 0x0000000003067211 */ /* 0x0c0fe400078f28ff */
[----:B------:R-:W-:Y:S01]  /*0b80*/  LEA.HI R8, R3, R0, RZ, 0x6 ;  /* 0x0000000003087211 */ /* 0x000fe200078f30ff */
[----:B------:R-:W-:Y:S01]  /*0b90*/  IMAD.IADD R12, R0, 0x1, -R11 ;  /* 0x00000001000c7824 */ /* 0x000fe200078e0a0b */
[----:B------:R-:W-:Y:S01]  /*0ba0*/  LOP3.LUT R7, R225, 0xfffffff8, RZ, 0xc0, !PT ;  /* 0xfffffff8e1077812 */ /* 0x000fe200078ec0ff */
[----:B------:R-:W-:Y:S01]  /*0bb0*/  IMAD.SHL.U32 R6, R6, 0x20, RZ ;  /* 0x0000002006067824 */ /* 0x000fe200078e00ff */
[----:B------:R-:W-:-:S02]  /*0bc0*/  SHF.R.S32.HI R225, RZ, 0x3, R225 ;  /* 0x00000003ffe17819 */ /* 0x000fc400000114e1 */
[----:B------:R-:W-:Y:S01]  /*0bd0*/  SHF.L.U32 R8, R8, 0x3, RZ ;  /* 0x0000000308087819 */ /* 0x000fe200000006ff */
[----:B------:R-:W-:Y:S01]  /*0be0*/  IMAD.IADD R16, R0, 0x1, -R7 ;  /* 0x0000000100107824 */ /* 0x000fe200078e0a07 */
[----:B------:R-:W-:Y:S02]  /*0bf0*/  SHF.R.S32.HI R7, RZ, 0x4, R4 ;  /* 0x00000004ff077819 */ /* 0x000fe40000011404 */
[----:B------:R-:W-:Y:S01]  /*0c00*/  LOP3.LUT R6, R6, 0xfffffc00, RZ, 0xc0, !PT ;  /* 0xfffffc0006067812 */ /* 0x000fe200078ec0ff */
[----:B------:R-:W-:Y:S01]  /*0c10*/  IMAD.SHL.U32 R216, R16, 0x4, RZ ;  /* 0x0000000410d87824 */ /* 0x000fe200078e00ff */
[----:B------:R-:W-:-:S03]  /*0c20*/  LOP3.LUT R25, R8, 0xfffffe00, RZ, 0xc0, !PT ;  /* 0xfffffe0008197812 */ /* 0x000fc600078ec0ff */
[C---:B------:R-:W-:Y:S01]  /*0c30*/  VIADD R222, R216.reuse, 0x40 ;  /* 0x00000040d8de7836 */ /* 0x040fe20000000000 */
[C---:B------:R-:W-:Y:S01]  /*0c40*/  IADD3 R223, R216.reuse, 0x60, RZ ;  /* 0x00000060d8df7810 */ /* 0x040fe20007ffe0ff */
[C---:B------:R-:W-:Y:S01]  /*0c50*/  VIADD R221, R216.reuse, 0x20 ;  /* 0x00000020d8dd7836 */ /* 0x040fe20000000000 */
[----:B------:R-:W-:Y:S01]  /*0c60*/  SHF.R.S32.HI R217, RZ, 0x1f, R216 ;  /* 0x0000001fffd97819 */ /* 0x000fe200000114d8 */
[----:B------:R-:W-:Y:S01]  /*0c70*/  IMAD.IADD R214, R216, 0x1, R222 ;  /* 0x00000001d8d67824 */ /* 0x000fe200078e02de */
[----:B--2---:R-:W-:Y:S02]  /*0c80*/  R2UR UR5, R2 ;  /* 0x00000000020572ca */ /* 0x004fe400000e0000 */
[----:B------:R-:W-:Y:S02]  /*0c90*/  LEA.HI R2, R3, R0, RZ, 0x7 ;  /* 0x0000000003027211 */ /* 0x000fe400078f38ff */
[----:B------:R-:W-:Y:S02]  /*0ca0*/  LOP3.LUT R3, R4, 0x3fffff0, RZ, 0xc0, !PT ;  /* 0x03fffff004037812 */ /* 0x000fe400078ec0ff */
[----:B------:R-:W-:-:S02]  /*0cb0*/  LOP3.LUT R5, R2, 0xffffff80, RZ, 0xc0, !PT ;  /* 0xffffff8002057812 */ /* 0x000fc400078ec0ff */
[----:B------:R-:W-:Y:S02]  /*0cc0*/  LEA.HI R4, R4, R7, RZ, 0x1 ;  /* 0x0000000704047211 */ /* 0x000fe400078f08ff */
[C---:B------:R-:W-:Y:S01]  /*0cd0*/  IADD3 R21, R0.reuse, -R5, RZ ;  /* 0x8000000500157210 */ /* 0x040fe20007ffe0ff */
[----:B------:R-:W-:Y:S01]  /*0ce0*/  IMAD.IADD R5, R0, 0x1, -R3 ;  /* 0x0000000100057824 */ /* 0x000fe200078e0a03 */
[----:B------:R-:W-:Y:S01]  /*0cf0*/  SHF.R.S32.HI R3, RZ, 0x7, R2 ;  /* 0x00000007ff037819 */ /* 0x000fe20000011402 */
[----:B------:R-:W-:Y:S01]  /*0d00*/  ULOP3.LUT UR5, UR5, 0x1, URZ, 0xfc, !UPT ;  /* 0x0000000105057892 */ /* 0x000fe2000f8efc3f */
[----:B------:R-:W-:Y:S01]  /*0d10*/  SHF.R.S32.HI R9, RZ, 0x1f, R21 ;  /* 0x0000001fff097819 */ /* 0x000fe20000011415 */
[----:B------:R-:W-:Y:S01]  /*0d20*/  STL [R1+0x13c], R21 ;  /* 0x00013c1501007387 */ /* 0x000fe20000100800 */
[----:B------:R-:W-:Y:S02]  /*0d30*/  LEA.HI R2, R2, R3, RZ, 0x1 ;  /* 0x0000000302027211 */ /* 0x000fe400078f08ff */
[CC--:B------:R-:W-:Y:S01]  /*0d40*/  LEA.HI R10, R9.reuse, R21.reuse, RZ, 0x2 ;  /* 0x00000015090a7211 */ /* 0x0c0fe200078f10ff */
[----:B------:R0:W-:Y:S01]  /*0d50*/  STL [R1+0x8c], R16 ;  /* 0x00008c1001007387 */ /* 0x0001e20000100800 */
[----:B------:R-:W-:-:S02]  /*0d60*/  LEA.HI R9, R9, R21, RZ, 0x5 ;  /* 0x0000001509097211 */ /* 0x000fc400078f28ff */
[--C-:B------:R-:W-:Y:S02]  /*0d70*/  SHF.R.S32.HI R0, RZ, 0x2, R10.reuse ;  /* 0x00000002ff007819 */ /* 0x100fe4000001140a */
[----:B------:R-:W-:Y:S02]  /*0d80*/  SHF.R.S32.HI R11, RZ, 0x1f, R10 ;  /* 0x0000001fff0b7819 */ /* 0x000fe4000001140a */
[----:B------:R-:W-:Y:S02]  /*0d90*/  SHF.R.S32.HI R9, RZ, 0x5, R9 ;  /* 0x00000005ff097819 */ /* 0x000fe40000011409 */
[----:B------:R-:W-:Y:S01]  /*0da0*/  LEA.HI R11, R11, R0, RZ, 0x3 ;  /* 0x000000000b0b7211 */ /* 0x000fe200078f18ff */
[----:B0-----:R-:W-:Y:S01]  /*0db0*/  IMAD.SHL.U32 R16, R16, 0x8, RZ ;  /* 0x0000000810107824 */ /* 0x001fe200078e00ff */
[----:B------:R-:W-:Y:S02]  /*0dc0*/  LOP3.LUT R4, R4, 0x1ffffffe, RZ, 0xc0, !PT ;  /* 0x1ffffffe04047812 */ /* 0x000fe400078ec0ff */
[----:B------:R-:W-:Y:S01]  /*0dd0*/  LOP3.LUT R11, R11, 0xfffffff8, RZ, 0xc0, !PT ;  /* 0xfffffff80b0b7812 */ /* 0x000fe200078ec0ff */
[----:B------:R-:W-:Y:S01]  /*0de0*/  VIADD R22, R16, 0xc0 ;  /* 0x000000c010167836 */ /* 0x000fe20000000000 */
[----:B------:R-:W-:Y:S01]  /*0df0*/  LOP3.LUT R2, R2, 0x3fffffe, RZ, 0xc0, !PT ;  /* 0x03fffffe02027812 */ /* 0x000fe200078ec0ff */
[----:B------:R-:W-:Y:S01]  /*0e00*/  IMAD.IADD R4, R7, 0x1, -R4 ;  /* 0x0000000107047824 */ /* 0x000fe200078e0a04 */
[----:B------:R-:W-:Y:S01]  /*0e10*/  LEA R5, R5, R6, 0x6 ;  /* 0x0000000605057211 */ /* 0x000fe200078e30ff */
[----:B------:R-:W-:Y:S01]  /*0e20*/  IMAD.IADD R0, R0, 0x1, -R11 ;  /* 0x0000000100007824 */ /* 0x000fe200078e0a0b */
[----:B------:R-:W-:Y:S01]  /*0e30*/  IADD3 R7, R225, 0x20, RZ ;  /* 0x00000020e1077810 */ /* 0x000fe20007ffe0ff */
[----:B------:R-:W-:Y:S01]  /*0e40*/  IMAD.IADD R2, R3, 0x1, -R2 ;  /* 0x0000000103027824 */ /* 0x000fe200078e0a02 */
[----:B------:R-:W-:Y:S01]  /*0e50*/  LOP3.LUT R10, R10, 0x7ffffffc, RZ, 0xc0, !PT ;  /* 0x7ffffffc0a0a7812 */ /* 0x000fe200078ec0ff */
[----:B------:R-:W-:Y:S01]  /*0e60*/  IMAD R9, R9, 0x10, R0 ;  /* 0x0000001009097824 */ /* 0x000fe200078e0200 */
[----:B------:R-:W-:Y:S01]  /*0e70*/  SHF.R.S32.HI R6, RZ, 0x1f, R7 ;  /* 0x0000001fff067819 */ /* 0x000fe20000011407 */
[----:B------:R-:W-:Y:S01]  /*0e80*/  IMAD.SHL.U32 R0, R225, 0x40, RZ ;  /* 0x00000040e1007824 */ /* 0x000fe200078e00ff */
[----:B------:R-:W-:Y:S01]  /*0e90*/  SHF.R.S32.HI R17, RZ, 0x1f, R16 ;  /* 0x0000001fff117819 */ /* 0x000fe20000011410 */
[----:B------:R-:W-:Y:S01]  /*0ea0*/  IMAD R3, R4, 0x8, R5 ;  /* 0x0000000804037824 */ /* 0x000fe200078e0205 */
[----:B------:R-:W-:Y:S01]  /*0eb0*/  SHF.R.S32.HI R5, RZ, 0x1f, R214 ;  /* 0x0000001fff057819 */ /* 0x000fe200000114d6 */
[----:B------:R-:W-:Y:S01]  /*0ec0*/  IMAD.SHL.U32 R4, R7, 0x40, RZ ;  /* 0x0000004007047824 */ /* 0x000fe200078e00ff */
[----:B------:R-:W-:Y:S01]  /*0ed0*/  LOP3.LUT R19, R0, 0x1c0, RZ, 0xc0, !PT ;  /* 0x000001c000137812 */ /* 0x000fe200078ec0ff */
[----:B------:R-:W-:Y:S01]  /*0ee0*/  IMAD R11, R2, 0x40, R9 ;  /* 0x00000040020b7824 */ /* 0x000fe200078e0209 */
[----:B------:R-:W-:Y:S01]  /*0ef0*/  LEA.HI R0, R12, R12, RZ, 0x1 ;  /* 0x0000000c0c007211 */ /* 0x000fe200078f08ff */
[----:B------:R0:W-:Y:S01]  /*0f00*/  STL [R1+0x1d0], R3 ;  /* 0x0001d00301007387 */ /* 0x0001e20000100800 */
[----:B------:R-:W-:Y:S01]  /*0f10*/  LEA.HI R6, R6, R7, RZ, 0x3 ;  /* 0x0000000706067211 */ /* 0x000fe200078f18ff */
[----:B------:R-:W-:Y:S01]  /*0f20*/  VIADD R9, R225, 0x40 ;  /* 0x00000040e1097836 */ /* 0x000fe20000000000 */
[----:B------:R-:W-:Y:S01]  /*0f30*/  LEA.HI R212, R5, R214, RZ, 0x3 ;  /* 0x000000d605d47211 */ /* 0x000fe200078f18ff */
[----:B------:R-:W-:Y:S01]  /*0f40*/  STL [R1+0x68], R25 ;  /* 0x0000681901007387 */ /* 0x000fe20000100800 */
[----:B------:R-:W-:Y:S01]  /*0f50*/  LOP3.LUT R24, R4, 0x1c0, RZ, 0xc0, !PT ;  /* 0x000001c004187812 */ /* 0x000fe200078ec0ff */
[----:B------:R-:W-:Y:S01]  /*0f60*/  IMAD.SHL.U32 R6, R6, 0x40, RZ ;  /* 0x0000004006067824 */ /* 0x000fe200078e00ff */
[----:B------:R-:W-:Y:S01]  /*0f70*/  SHF.R.U32.HI R26, RZ, 0x3, R19 ;  /* 0x00000003ff1a7819 */ /* 0x000fe20000011613 */
[----:B------:R-:W-:Y:S01]  /*0f80*/  IMAD.IADD R10, R21, 0x1, -R10 ;  /* 0x00000001150a7824 */ /* 0x000fe200078e0a0a */
[----:B------:R-:W-:-:S02]  /*0f90*/  SHF.R.S32.HI R2, RZ, 0x1f, R9 ;  /* 0x0000001fff027819 */ /* 0x000fc40000011409 */
[----:B0-----:R-:W-:Y:S02]  /*0fa0*/  LOP3.LUT R3, R0, 0x1ffffffe, RZ, 0xc0, !PT ;  /* 0x1ffffffe00037812 */ /* 0x001fe400078ec0ff */
[----:B------:R-:W-:Y:S02]  /*0fb0*/  LEA.HI R0, R5, R214, RZ, 0x6 ;  /* 0x000000d605007211 */ /* 0x000fe400078f30ff */
[----:B------:R-:W-:Y:S01]  /*0fc0*/  LOP3.LUT R18, R6, 0xfffffe00, RZ, 0xc0, !PT ;  /* 0xfffffe0006127812 */ /* 0x000fe200078ec0ff */
[----:B------:R-:W-:Y:S01]  /*0fd0*/  IMAD.MOV.U32 R6, RZ, RZ, R14 ;  /* 0x000000ffff067224 */ /* 0x000fe200078e000e */
[----:B------:R-:W-:Y:S01]  /*0fe0*/  LEA.HI R2, R2, R9, RZ, 0x3 ;  /* 0x0000000902027211 */ /* 0x000fe200078f18ff */
[----:B------:R-:W-:Y:S01]  /*0ff0*/  IMAD.SHL.U32 R4, R0, 0x80, RZ ;  /* 0x0000008000047824 */ /* 0x000fe200078e00ff */
[----:B------:R-:W-:Y:S01]  /*1000*/  LOP3.LUT R0, R19, 0x38, R212, 0xf8, !PT ;  /* 0x0000003813007812 */ /* 0x000fe200078ef8d4 */
[----:B------:R-:W-:Y:S01]  /*1010*/  STL [R1+0x64], R18 ;  /* 0x0000641201007387 */ /* 0x000fe20000100800 */
[----:B------:R-:W-:Y:S01]  /*1020*/  SHF.R.U32.HI R20, RZ, 0x3, R24 ;  /* 0x00000003ff147819 */ /* 0x000fe20000011618 */
[----:B------:R-:W-:Y:S01]  /*1030*/  IMAD.SHL.U32 R2, R2, 0x40, RZ ;  /* 0x0000004002027824 */ /* 0x000fe200078e00ff */
[----:B------:R-:W-:Y:S01]  /*1040*/  LOP3.LUT R5, R0, R26, RZ, 0x3c, !PT ;  /* 0x0000001a00057212 */ /* 0x000fe200078e3cff */
[----:B------:R-:W-:Y:S01]  /*1050*/  IMAD.U32 R0, RZ, RZ, UR5 ;  /* 0x00000005ff007e24 */ /* 0x000fe2000f8e00ff */
[----:B------:R-:W-:Y:S01]  /*1060*/  STL [R1+0x1cc], R11 ;  /* 0x0001cc0b01007387 */ /* 0x000fe20000100800 */
[----:B------:R-:W-:-:S02]  /*1070*/  LOP3.LUT R4, R4, 0xffffe000, RZ, 0xc0, !PT ;  /* 0xffffe00004047812 */ /* 0x000fc400078ec0ff */
[----:B------:R-:W-:Y:S01]  /*1080*/  LOP3.LUT R7, R24, 0x38, R212, 0xf8, !PT ;  /* 0x0000003818077812 */ /* 0x000fe200078ef8d4 */
[----:B------:R-:W-:Y:S01]  /*1090*/  STL [R1+0xa0], RZ ;  /* 0x0000a0ff01007387 */ /* 0x000fe20000100800 */
[----:B------:R-:W-:Y:S01]  /*10a0*/  IADD3 R3, R12, -R3, RZ ;  /* 0x800000030c037210 */ /* 0x000fe20007ffe0ff */
[----:B------:R-:W-:Y:S01]  /*10b0*/  IMAD.U32 R12, RZ, RZ, UR4 ;  /* 0x00000004ff0c7e24 */ /* 0x000fe2000f8e00ff */
[----:B------:R-:W-:Y:S01]  /*10c0*/  IADD3 R8, R5, R4, R25 ;  /* 0x0000000405087210 */ /* 0x000fe20007ffe019 */
[----:B------:R0:W-:Y:S01]  /*10d0*/  STL [R1+0x5c], R0 ;  /* 0x00005c0001007387 */ /* 0x0001e20000100800 */
[----:B------:R-:W-:Y:S01]  /*10e0*/  IMAD.MOV.U32 R5, RZ, RZ, R13 ;  /* 0x000000ffff057224 */ /* 0x000fe200078e000d */
[----:B------:R-:W-:Y:S01]  /*10f0*/  LOP3.LUT R7, R7, R20, RZ, 0x3c, !PT ;  /* 0x0000001407077212 */ /* 0x000fe200078e3cff */
[----:B------:R-:W-:Y:S01]  /*1100*/  IMAD R3, R3, 0x8, R11 ;  /* 0x0000000803037824 */ /* 0x000fe200078e020b */
[----:B------:R-:W-:Y:S01]  /*1110*/  SHF.R.S32.HI R14, RZ, 0x1f, R221 ;  /* 0x0000001fff0e7819 */ /* 0x000fe200000114dd */
[----:B------:R1:W-:Y:S01]  /*1120*/  STL [R1+0x128], R12 ;  /* 0x0001280c01007387 */ /* 0x0003e20000100800 */
[----:B------:R-:W-:Y:S01]  /*1130*/  IADD3 R4, R7, R4, R18 ;  /* 0x0000000407047210 */ /* 0x000fe20007ffe012 */
[----:B------:R-:W-:Y:S01]  /*1140*/  IMAD.MOV.U32 R7, RZ, RZ, R15 ;  /* 0x000000ffff077224 */ /* 0x000fe200078e000f */
[----:B------:R-:W-:Y:S01]  /*1150*/  SHF.R.S32.HI R15, RZ, 0x1f, R222 ;  /* 0x0000001fff0f7819 */ /* 0x000fe200000114de */
[----:B0-----:R-:W-:Y:S01]  /*1160*/  IMAD.SHL.U32 R0, R9, 0x40, RZ ;  /* 0x0000004009007824 */ /* 0x001fe200078e00ff */
[----:B------:R-:W-:-:S02]  /*1170*/  LOP3.LUT R2, R2, 0xfffffe00, RZ, 0xc0, !PT ;  /* 0xfffffe0002027812 */ /* 0x000fc400078ec0ff */
[----:B------:R-:W-:Y:S02]  /*1180*/  SHF.L.U32 R45, R10, 0x1, RZ ;  /* 0x000000010a2d7819 */ /* 0x000fe400000006ff */
[----:B------:R-:W-:Y:S02]  /*1190*/  LOP3.LUT R9, R0, 0x1c0, RZ, 0xc0, !PT ;  /* 0x000001c000097812 */ /* 0x000fe400078ec0ff */
[----:B------:R-:W-:Y:S01]  /*11a0*/  LOP3.LUT R0, R19, 0x38, R16, 0xf8, !PT ;  /* 0x0000003813007812 */ /* 0x000fe200078ef810 */
[C---:B------:R-:W-:Y:S01]  /*11b0*/  VIADD R44, R45.reuse, 0x8 ;  /* 0x000000082d2c7836 */ /* 0x040fe20000000000 */
[----:B-1----:R-:W-:Y:S01]  /*11c0*/  SHF.R.U32.HI R12, RZ, 0x3, R9 ;  /* 0x00000003ff0c7819 */ /* 0x002fe20000011609 */
[----:B------:R-:W-:Y:S01]  /*11d0*/  VIADD R43, R45, 0x10 ;  /* 0x000000102d2b7836 */ /* 0x000fe20000000000 */
[----:B------:R-:W-:Y:S01]  /*11e0*/  LOP3.LUT R13, R25, R0, R26, 0xf6, !PT ;  /* 0x00000000190d7212 */ /* 0x000fe200078ef61a */
[----:B------:R-:W-:Y:S01]  /*11f0*/  VIADD R42, R45, 0x18 ;  /* 0x000000182d2a7836 */ /* 0x000fe20000000000 */
[--C-:B------:R-:W-:Y:S01]  /*1200*/  LOP3.LUT R9, R9, 0x38, R16.reuse, 0xf8, !PT ;  /* 0x0000003809097812 */ /* 0x100fe200078ef810 */
[C---:B------:R-:W-:Y:S01]  /*1210*/  VIADD R41, R45.reuse, 0x20 ;  /* 0x000000202d297836 */ /* 0x040fe20000000000 */
[----:B------:R-:W-:Y:S01]  /*1220*/  LOP3.LUT R0, R24, 0x38, R16, 0xf8, !PT ;  /* 0x0000003818007812 */ /* 0x000fe200078ef810 */
[----:B------:R0:W-:Y:S01]  /*1230*/  STL [R1+0x88], R13 ;  /* 0x0000880d01007387 */ /* 0x0001e20000100800 */
[----:B------:R-:W-:Y:S01]  /*1240*/  LOP3.LUT R9, R2, R9, R12, 0xf6, !PT ;  /* 0x0000000902097212 */ /* 0x000fe200078ef60c */
[C---:B------:R-:W-:Y:S01]  /*1250*/  VIADD R39, R45.reuse, 0x30 ;  /* 0x000000302d277836 */ /* 0x040fe20000000000 */
[----:B------:R-:W-:Y:S01]  /*1260*/  LOP3.LUT R0, R18, R0, R20, 0xf6, !PT ;  /* 0x0000000012007212 */ /* 0x000fe200078ef614 */
[----:B------:R1:W-:Y:S01]  /*1270*/  STL [R1+0x134], R14 ;  /* 0x0001340e01007387 */ /* 0x0003e20000100800 */
[C---:B------:R-:W-:Y:S01]  /*1280*/  IADD3 R40, R45.reuse, 0x28, RZ ;  /* 0x000000282d287810 */ /* 0x040fe20007ffe0ff */
[C---:B------:R-:W-:Y:S01]  /*1290*/  VIADD R38, R45.reuse, 0x38 ;  /* 0x000000382d267836 */ /* 0x040fe20000000000 */
[C---:B------:R-:W-:Y:S01]  /*12a0*/  IADD3 R35, R45.reuse, 0x50, RZ ;  /* 0x000000502d237810 */ /* 0x040fe20007ffe0ff */
[----:B------:R2:W-:Y:S01]  /*12b0*/  STL [R1+0x130], R15 ;  /* 0x0001300f01007387 */ /* 0x0005e20000100800 */
[----:B------:R-:W-:Y:S01]  /*12c0*/  VIADD R37, R45, 0x40 ;  /* 0x000000402d257836 */ /* 0x000fe20000000000 */
[----:B0-----:R-:W-:Y:S01]  /*12d0*/  LEA R13, R13, UR4, 0x1 ;  /* 0x000000040d0d7c11 */ /* 0x001fe2000f8e08ff */
[C---:B------:R-:W-:Y:S01]  /*12e0*/  VIADD R36, R45.reuse, 0x48 ;  /* 0x000000482d247836 */ /* 0x040fe20000000000 */
[C---:B------:R-:W-:Y:S01]  /*12f0*/  IADD3 R30, R45.reuse, 0x78, RZ ;  /* 0x000000782d1e7810 */ /* 0x040fe20007ffe0ff */
[C---:B------:R-:W-:Y:S01]  /*1300*/  VIADD R34, R45.reuse, 0x58 ;  /* 0x000000582d227836 */ /* 0x040fe20000000000 */
[----:B-1----:R-:W-:Y:S01]  /*1310*/  SHF.R.S32.HI R14, RZ, 0x1f, R223 ;  /* 0x0000001fff0e7819 */ /* 0x002fe200000114df */
[C---:B------:R-:W-:Y:S01]  /*1320*/  VIADD R33, R45.reuse, 0x60 ;  /* 0x000000602d217836 */ /* 0x040fe20000000000 */
[C---:B------:R-:W-:Y:S01]  /*1330*/  IADD3 R25, R45.reuse, 0xa0, RZ ;  /* 0x000000a02d197810 */ /* 0x040fe20007ffe0ff */
[C---:B------:R-:W-:Y:S01]  /*1340*/  VIADD R32, R45.reuse, 0x68 ;  /* 0x000000682d207836 */ /* 0x040fe20000000000 */
[C---:B--2---:R-:W-:Y:S01]  /*1350*/  IADD3 R15, R45.reuse, 0xc8, RZ ;  /* 0x000000c82d0f7810 */ /* 0x044fe20007ffe0ff */
[----:B------:R-:W-:Y:S01]  /*1360*/  STL [R1+0x12c], R14 ;  /* 0x00012c0e01007387 */ /* 0x000fe20000100800 */
[C---:B------:R-:W-:Y:S01]  /*1370*/  VIADD R31, R45.reuse, 0x70 ;  /* 0x000000702d1f7836 */ /* 0x040fe20000000000 */
[----:B------:R-:W-:Y:S01]  /*1380*/  SHF.R.S32.HI R218, RZ, 0x1f, R22 ;  /* 0x0000001fffda7819 */ /* 0x000fe20000011416 */
[C---:B------:R-:W-:Y:S01]  /*1390*/  VIADD R29, R45.reuse, 0x80 ;  /* 0x000000802d1d7836 */ /* 0x040fe20000000000 */
[----:B------:R-:W-:Y:S01]  /*13a0*/  STL [R1+0x70], R13 ;  /* 0x0000700d01007387 */ /* 0x000fe20000100800 */
[----:B------:R-:W-:-:S02]  /*13b0*/  VIADD R28, R45, 0x88 ;  /* 0x000000882d1c7836 */ /* 0x000fc40000000000 */
[C---:B------:R-:W-:Y:S01]  /*13c0*/  VIADD R27, R45.reuse, 0x90 ;  /* 0x000000902d1b7836 */ /* 0x040fe20000000000 */
[----:B------:R0:W-:Y:S01]  /*13d0*/  STL [R1+0x60], R2 ;  /* 0x0000600201007387 */ /* 0x0001e20000100800 */
[C---:B------:R-:W-:Y:S02]  /*13e0*/  VIADD R26, R45.reuse, 0x98 ;  /* 0x000000982d1a7836 */ /* 0x040fe40000000000 */
[C---:B------:R-:W-:Y:S01]  /*13f0*/  VIADD R24, R45.reuse, 0xa8 ;  /* 0x000000a82d187836 */ /* 0x040fe20000000000 */
[----:B------:R-:W-:Y:S01]  /*1400*/  STL [R1+0x80], R45 ;  /* 0x0000802d01007387 */ /* 0x000fe20000100800 */
[C---:B------:R-:W-:Y:S02]  /*1410*/  VIADD R21, R45.reuse, 0xb0 ;  /* 0x000000b02d157836 */ /* 0x040fe40000000000 */
[C---:B------:R-:W-:Y:S02]  /*1420*/  VIADD R20, R45.reuse, 0xb8 ;  /* 0x000000b82d147836 */ /* 0x040fe40000000000 */
[C---:B------:R-:W-:Y:S01]  /*1430*/  VIADD R18, R45.reuse, 0xc0 ;  /* 0x000000c02d127836 */ /* 0x040fe20000000000 */
[----:B0-----:R-:W-:Y:S01]  /*1440*/  SHF.R.S32.HI R2, RZ, 0x3, R212 ;  /* 0x00000003ff027819 */ /* 0x001fe200000114d4 */
[C---:B------:R-:W-:Y:S01]  /*1450*/  VIADD R14, R45.reuse, 0xd0 ;  /* 0x000000d02d0e7836 */ /* 0x040fe20000000000 */
[----:B------:R-:W-:Y:S01]  /*1460*/  LOP3.LUT R212, R212, 0xfffffff8, RZ, 0xc0, !PT ;  /* 0xfffffff8d4d47812 */ /* 0x000fe200078ec0ff */
[----:B------:R-:W-:-:S02]  /*1470*/  VIADD R13, R45, 0xd8 ;  /* 0x000000d82d0d7836 */ /* 0x000fc40000000000 */
[----:B------:R0:W-:Y:S01]  /*1480*/  STL [R1+0x138], R2 ;  /* 0x0001380201007387 */ /* 0x0001e20000100800 */
[C---:B------:R-:W-:Y:S01]  /*1490*/  VIADD R12, R45.reuse, 0xe0 ;  /* 0x000000e02d0c7836 */ /* 0x040fe20000000000 */
[----:B------:R-:W-:Y:S01]  /*14a0*/  SHF.R.S32.HI R215, RZ, 0x1f, R212 ;  /* 0x0000001fffd77819 */ /* 0x000fe200000114d4 */
[----:B------:R-:W-:Y:S02]  /*14b0*/  VIADD R10, R45, 0xe8 ;  /* 0x000000e82d0a7836 */ /* 0x000fe40000000000 */
[----:B------:R-:W-:Y:S01]  /*14c0*/  VIADD R19, R16, 0x80 ;  /* 0x0000008010137836 */ /* 0x000fe20000000000 */
[----:B0-----:R-:W-:Y:S02]  /*14d0*/  LEA R2, R0, UR4, 0x1 ;  /* 0x0000000400027c11 */ /* 0x001fe4000f8e08ff */
[----:B------:R-:W-:Y:S02]  /*14e0*/  LEA R0, R9, UR4, 0x1 ;  /* 0x0000000409007c11 */ /* 0x000fe4000f8e08ff */
[----:B------:R-:W-:Y:S01]  /*14f0*/  SHF.R.S32.HI R9, RZ, 0x1f, R43 ;  /* 0x0000001fff097819 */ /* 0x000fe2000001142b */
[----:B------:R0:W-:Y:S01]  /*1500*/  STL [R1+0x1c4], R2 ;  /* 0x0001c40201007387 */ /* 0x0001e20000100800 */
[----:B------:R-:W-:-:S03]  /*1510*/  SHF.R.S32.HI R219, RZ, 0x1f, R19 ;  /* 0x0000001fffdb7819 */ /* 0x000fc60000011413 */
[----:B------:R1:W-:Y:S04]  /*1520*/  STL [R1+0x1bc], R0 ;  /* 0x0001bc0001007387 */ /* 0x0003e80000100800 */
[----:B------:R2:W-:Y:S01]  /*1530*/  STL [R1+0x120], R44 ;  /* 0x0001202c01007387 */ /* 0x0005e20000100800 */
[----:B0-----:R-:W-:-:S03]  /*1540*/  IADD3 R2, R45, 0xf0, RZ ;  /* 0x000000f02d027810 */ /* 0x001fc60007ffe0ff */
[----:B------:R-:W-:Y:S01]  /*1550*/  STL [R1+0x11c], R43 ;  /* 0x00011c2b01007387 */ /* 0x000fe20000100800 */
[----:B-1----:R-:W-:-:S03]  /*1560*/  VIADD R0, R45, 0xf8 ;  /* 0x000000f82d007836 */ /* 0x002fc60000000000 */
[----:B------:R0:W-:Y:S01]  /*1570*/  STL [R1+0x118], R42 ;  /* 0x0001182a01007387 */ /* 0x0001e20000100800 */
[----:B--2---:R-:W-:-:S03]  /*1580*/  SHF.R.S32.HI R44, RZ, 0x1f, R44 ;  /* 0x0000001fff2c7819 */ /* 0x004fc6000001142c */
[----:B------:R1:W-:Y:S04]  /*1590*/  STL [R1+0x114], R41 ;  /* 0x0001142901007387 */ /* 0x0003e80000100800 */
[----:B------:R-:W-:Y:S01]  /*15a0*/  STL [R1+0x110], R40 ;  /* 0x0001102801007387 */ /* 0x000fe20000100800 */
[----:B0-----:R-:W-:-:S03]  /*15b0*/  SHF.R.S32.HI R42, RZ, 0x1f, R42 ;  /* 0x0000001fff2a7819 */ /* 0x001fc6000001142a */
[----:B------:R0:W-:Y:S01]  /*15c0*/  STL [R1+0x10c], R39 ;  /* 0x00010c2701007387 */ /* 0x0001e20000100800 */
[----:B-1----:R-:W-:-:S03]  /*15d0*/  SHF.R.S32.HI R41, RZ, 0x1f, R41 ;  /* 0x0000001fff297819 */ /* 0x002fc60000011429 */
        /* <DEDUP_REMOVED lines=40> */
[----:B------:R-:W-:Y:S04]  /*1860*/  STL [R1+0x1b8], R44 ;  /* 0x0001b82c01007387 */ /* 0x000fe80000100800 */
[----:B------:R1:W-:Y:S01]  /*1870*/  STL [R1+0xa8], R0 ;  /* 0x0000a80001007387 */ /* 0x0003e20000100800 */
[----:B0-----:R-:W-:-:S03]  /*1880*/  SHF.R.S32.HI R2, RZ, 0x1f, R2 ;  /* 0x0000001fff027819 */ /* 0x001fc60000011402 */
[----:B------:R0:W-:Y:S04]  /*1890*/  STL [R1+0x1b4], R9 ;  /* 0x0001b40901007387 */ /* 0x0001e80000100800 */
[----:B------:R-:W-:Y:S01]  /*18a0*/  STL [R1+0x1b0], R42 ;  /* 0x0001b02a01007387 */ /* 0x000fe20000100800 */
[----:B-1----:R-:W-:-:S03]  /*18b0*/  SHF.R.S32.HI R0, RZ, 0x1f, R0 ;  /* 0x0000001fff007819 */ /* 0x002fc60000011400 */
        /* <DEDUP_REMOVED lines=34> */
[----:B------:R-:W-:Y:S04]  /*1ae0*/  STL [R1+0x148], R9 ;  /* 0x0001480901007387 */ /* 0x000fe80000100800 */
[----:B------:R0:W-:Y:S04]  /*1af0*/  STL [R1+0x144], R2 ;  /* 0x0001440201007387 */ /* 0x0001e80000100800 */
[----:B------:R1:W-:Y:S04]  /*1b00*/  STL [R1+0x140], R0 ;  /* 0x0001400001007387 */ /* 0x0003e80000100800 */
[----:B------:R2:W-:Y:S01]  /*1b10*/  STL [R1+0x84], R3 ;  /* 0x0000840301007387 */ /* 0x0005e20000100800 */
[----:B0-----:R-:W-:-:S02]  /*1b20*/  LEA R2, R8, UR4, 0x1 ;  /* 0x0000000408027c11 */ /* 0x001fc4000f8e08ff */
[----:B-1----:R-:W-:-:S05]  /*1b30*/  LEA R0, R4, UR4, 0x1 ;  /* 0x0000000404007c11 */ /* 0x002fca000f8e08ff */
[----:B------:R2:W-:Y:S04]  /*1b40*/  STL [R1+0x1c0], R0 ;  /* 0x0001c00001007387 */ /* 0x0005e80000100800 */
[----:B------:R2:W-:Y:S02]  /*1b50*/  STL [R1+0x1c8], R2 ;  /* 0x0001c80201007387 */ /* 0x0005e40000100800 */
.L_x_2927:
[----:B0-23--:R-:W0:Y:S01]  /*1b60*/  LDC.64 R2, c[0x0][0xc88] ;  /* 0x00032200ff027b82 */ /* 0x00de220000000a00 */
[----:B------:R-:W-:Y:S01]  /*1b70*/  ULDC.64 UR4, c[0x0][0xa28] ;  /* 0x00028a0000047ab9 */ /* 0x000fe20000000a00 */
[----:B------:R-:W-:Y:S01]  /*1b80*/  ULDC.64 UR8, c[0x0][0xa18] ;  /* 0x0002860000087ab9 */ /* 0x000fe20000000a00 */
[----:B------:R-:W-:Y:S01]  /*1b90*/  ULDC.64 UR6, c[0x0][0xa08] ;  /* 0x0002820000067ab9 */ /* 0x000fe20000000a00 */
[----:B0-----:R-:W-:-:S05]  /*1ba0*/  IMAD.WIDE R2, R7, 0x4, R2 ;  /* 0x0000000407027825 */ /* 0x001fca00078e0202 */
[----:B------:R-:W2:Y:S01]  /*1bb0*/  LDG.E R25, desc[UR60][R2.64] ;  /* 0x0000003c02197981 */ /* 0x000ea2000c1e1900 */
[----:B------:R-:W-:Y:S01]  /*1bc0*/  ISETP.NE.U32.AND P2, PT, RZ, UR4, PT ;  /* 0x00000004ff007c0c */ /* 0x000fe2000bf45070 */
[----:B----4-:R-:W-:Y:S01]  /*1bd0*/  IMAD.MOV.U32 R11, RZ, RZ, RZ ;  /* 0x000000ffff0b7224 */ /* 0x010fe200078e00ff */
[----:B------:R-:W-:Y:S02]  /*1be0*/  ISETP.NE.U32.AND P1, PT, RZ, UR8, PT ;  /* 0x00000008ff007c0c */ /* 0x000fe4000bf25070 */
[----:B------:R-:W-:Y:S02]  /*1bf0*/  ISETP.NE.AND.EX P2, PT, RZ, UR5, PT, P2 ;  /* 0x00000005ff007c0c */ /* 0x000fe4000bf45320 */
[----:B------:R-:W-:Y:S02]  /*1c00*/  ISETP.NE.AND.EX P1, PT, RZ, UR9, PT, P1 ;  /* 0x00000009ff007c0c */ /* 0x000fe4000bf25310 */
[----:B------:R-:W-:Y:S02]  /*1c10*/  ISETP.NE.U32.AND P0, PT, RZ, UR6, PT ;  /* 0x00000006ff007c0c */ /* 0x000fe4000bf05070 */
[----:B------:R-:W-:-:S02]  /*1c20*/  MOV R115, RZ ;  /* 0x000000ff00737202 */ /* 0x000fc40000000f00 */
[----:B------:R-:W-:Y:S02]  /*1c30*/  ISETP.NE.AND.EX P0, PT, RZ, UR7, PT, P0 ;  /* 0x00000007ff007c0c */ /* 0x000fe4000bf05300 */
[----:B--2---:R-:W-:Y:S01]  /*1c40*/  SHF.R.S32.HI R0, RZ, 0x1f, R25 ;  /* 0x0000001fff007819 */ /* 0x004fe20000011419 */
[C---:B------:R-:W-:Y:S02]  /*1c50*/  IMAD.SHL.U32 R28, R25.reuse, 0x4, RZ ;  /* 0x00000004191c7824 */ /* 0x040fe400078e00ff */
[C---:B------:R-:W-:Y:S01]  /*1c60*/  @P2 LEA R8, P3, R25.reuse, UR4, 0x2 ;  /* 0x0000000419082c11 */ /* 0x040fe2000f8610ff */
[----:B------:R-:W-:Y:S01]  /*1c70*/  STL [R1+0x94], R25 ;  /* 0x0000941901007387 */ /* 0x000fe20000100800 */
[C-C-:B------:R-:W-:Y:S02]  /*1c80*/  SHF.L.U64.HI R27, R25.reuse, 0x2, R0.reuse ;  /* 0x00000002191b7819 */ /* 0x140fe40000010200 */
[----:B------:R-:W-:Y:S01]  /*1c90*/  @P2 LEA.HI.X R9, R25, UR5, R0, 0x2, P3 ;  /* 0x0000000519092c11 */ /* 0x000fe200098f1400 */
[----:B------:R-:W-:Y:S01]  /*1ca0*/  ULDC UR4, c[0x0][0x288] ;  /* 0x0000a20000047ab9 */ /* 0x000fe20000000800 */
[----:B------:R0:W-:Y:S01]  /*1cb0*/  STL [R1+0x124], R0 ;  /* 0x0001240001007387 */ /* 0x0001e20000100800 */
[----:B------:R-:W-:-:S03]  /*1cc0*/  IADD3 R2, P4, R28, UR6, RZ ;  /* 0x000000061c027c10 */ /* 0x000fc6000ff9e0ff */
[----:B-1---5:R1:W5:Y:S01]  /*1cd0*/  @P2 LDG.E R11, desc[UR60][R8.64] ;  /* 0x0000003c080b2981 */ /* 0x022362000c1e1900 */
[----:B------:R-:W-:Y:S01]  /*1ce0*/  IADD3.X R3, R27, UR7, RZ, P4, !PT ;  /* 0x000000071b037c10 */ /* 0x000fe2000a7fe4ff */
[----:B------:R-:W-:Y:S01]  /*1cf0*/  ULDC.64 UR6, c[0x0][0xa20] ;  /* 0x0002880000067ab9 */ /* 0x000fe20000000a00 */
[----:B------:R-:W-:Y:S01]  /*1d00*/  LOP3.LUT R4, R6, 0xff000000, RZ, 0xc0, !PT ;  /* 0xff00000006047812 */ /* 0x000fe200078ec0ff */
[----:B------:R-:W-:Y:S01]  /*1d10*/  STL [R1+0x98], R28 ;  /* 0x0000981c01007387 */ /* 0x000fe20000100800 */
[----:B0-----:R-:W-:Y:S01]  /*1d20*/  IMAD.U32 R0, RZ, RZ, UR4 ;  /* 0x00000004ff007e24 */ /* 0x001fe2000f8e00ff */
[----:B------:R-:W-:Y:S02]  /*1d30*/  ULDC.64 UR4, c[0x0][0x418] ;  /* 0x0001060000047ab9 */ /* 0x000fe40000000a00 */
[----:B------:R0:W5:Y:S01]  /*1d40*/  @P0 LDG.E R115, desc[UR60][R2.64] ;  /* 0x0000003c02730981 */ /* 0x000162000c1e1900 */
[----:B-1----:R-:W-:-:S03]  /*1d50*/  @P1 IADD3 R8, P2, R28, UR8, RZ ;  /* 0x000000081c081c10 */ /* 0x002fc6000ff5e0ff */
[----:B------:R-:W-:Y:S01]  /*1d60*/  STL [R1+0x9c], R27 ;  /* 0x00009c1b01007387 */ /* 0x000fe20000100800 */
[----:B------:R-:W-:-:S05]  /*1d70*/  @P1 IADD3.X R9, R27, UR9, RZ, P2, !PT ;  /* 0x000000091b091c10 */ /* 0x000fca00097fe4ff */
[----:B------:R-:W2:Y:S01]  /*1d80*/  @P1 LDG.E R0, desc[UR60][R8.64] ;  /* 0x0000003c08001981 */ /* 0x000ea2000c1e1900 */
[----:B------:R-:W-:-:S03]  /*1d90*/  UISETP.NE.U32.AND UP0, UPT, UR4, URZ, UPT ;  /* 0x0000003f0400728c */ /* 0x000fc6000bf05070 */
[----:B------:R-:W-:Y:S01]  /*1da0*/  ULDC UR4, c[0x0][0x424] ;  /* 0x0001090000047ab9 */ /* 0x000fe20000000800 */
[----:B------:R-:W-:Y:S01]  /*1db0*/  UISETP.NE.AND.EX UP0, UPT, UR5, URZ, UPT, UP0 ;  /* 0x0000003f0500728c */ /* 0x000fe2000bf05300 */
[----:B------:R-:W-:Y:S02]  /*1dc0*/  ISETP.NE.U32.AND P2, PT, RZ, UR6, PT ;  /* 0x00000006ff007c0c */ /* 0x000fe4000bf45070 */
[----:B------:R-:W-:Y:S01]  /*1dd0*/  ULDC UR5, c[0x0][0x2f0] ;  /* 0x0000bc0000057ab9 */ /* 0x000fe20000000800 */
[----:B------:R-:W-:Y:S01]  /*1de0*/  USEL UR4, UR4, 0x1, UP0 ;  /* 0x0000000104047887 */ /* 0x000fe20008000000 */
[----:B------:R-:W-:Y:S02]  /*1df0*/  SHF.R.U32.HI R7, RZ, 0x8, R4 ;  /* 0x00000008ff077819 */ /* 0x000fe40000011604 */
[----:B------:R-:W-:Y:S01]  /*1e00*/  ISETP.NE.AND.EX P2, PT, RZ, UR7, PT, P2 ;  /* 0x00000007ff007c0c */ /* 0x000fe2000bf45320 */
[----:B------:R-:W-:-:S03]  /*1e10*/  UIMAD UR4, UR4, UR5, URZ ;  /* 0x00000005040472a4 */ /* 0x000fc6000f8e023f */
[----:B------:R-:W-:Y:S01]  /*1e20*/  ULDC UR5, c[0x0][0x348] ;  /* 0x0000d20000057ab9 */ /* 0x000fe20000000800 */
[C---:B------:R-:W-:Y:S01]  /*1e30*/  LOP3.LUT R224, R6.reuse, 0xffff, RZ, 0xc0, !PT ;  /* 0x0000ffff06e07812 */ /* 0x040fe200078ec0ff */
[----:B--2---:R1:W-:Y:S01]  /*1e40*/  STL [R1+0x6c], R0 ;  /* 0x00006c0001007387 */ /* 0x0043e20000100800 */
[----:B------:R-:W-:Y:S01]  /*1e50*/  IMAD.MOV.U32 R10, RZ, RZ, R0 ;  /* 0x000000ffff0a7224 */ /* 0x000fe200078e0000 */
[----:B-1----:R-:W-:-:S04]  /*1e60*/  LOP3.LUT R0, R6, 0xff0000, RZ, 0xc0, !PT ;  /* 0x00ff000006007812 */ /* 0x002fc800078ec0ff */
[----:B------:R-:W-:Y:S01]  /*1e70*/  LEA.HI R8, R0, R7, RZ, 0x10 ;  /* 0x0000000700087211 */ /* 0x000fe200078f80ff */
[----:B0-----:R-:W-:Y:S06]  /*1e80*/  @P1 BRA `(.L_x_2650) ;  /* 0x0000000000281947 */ /* 0x001fec0003800000 */
[----:B------:R-:W-:Y:S02]  /*1e90*/  ULDC.64 UR8, c[0x0][0xa00] ;  /* 0x0002800000087ab9 */ /* 0x000fe40000000a00 */
[----:B------:R-:W-:-:S04]  /*1ea0*/  ISETP.NE.U32.AND P1, PT, RZ, UR8, PT ;  /* 0x00000008ff007c0c */ /* 0x000fc8000bf25070 */
[----:B------:R-:W-:-:S13]  /*1eb0*/  ISETP.NE.AND.EX P1, PT, RZ, UR9, PT, P1 ;  /* 0x00000009ff007c0c */ /* 0x000fda000bf25310 */
[----:B------:R-:W-:Y:S05]  /*1ec0*/  @!P1 BRA `(.L_x_2650) ;  /* 0x0000000000189947 */ /* 0x000fea0003800000 */
[----:B------:R-:W0:Y:S02]  /*1ed0*/  LDC.64 R6, c[0x0][0xa00] ;  /* 0x00028000ff067b82 */ /* 0x000e240000000a00 */
[----:B0-----:R-:W-:-:S05]  /*1ee0*/  IMAD.WIDE R6, R25, 0x4, R6 ;  /* 0x0000000419067825 */ /* 0x001fca00078e0206 */
[----:B------:R-:W2:Y:S04]  /*1ef0*/  LDG.E R0, desc[UR60][R6.64] ;  /* 0x0000003c06007981 */ /* 0x000ea8000c1e1900 */
[----:B------:R-:W2:Y:S02]  /*1f00*/  LDG.E R9, desc[UR60][R6.64+0x4] ;  /* 0x0000043c06097981 */ /* 0x000ea4000c1e1900 */
[----:B--2---:R-:W-:-:S05]  /*1f10*/  IMAD.IADD R10, R9, 0x1, -R0 ;  /* 0x00000001090a7824 */ /* 0x004fca00078e0a00 */
[----:B------:R0:W-:Y:S02]  /*1f20*/  STL [R1+0x6c], R10 ;  /* 0x00006c0a01007387 */ /* 0x0001e40000100800 */
.L_x_2650:
[----:B------:R-:W-:Y:S01]  /*1f30*/  IMAD.U32 R24, RZ, RZ, UR5 ;  /* 0x00000005ff187e24 */ /* 0x000fe2000f8e00ff */
[----:B------:R-:W-:Y:S01]  /*1f40*/  MOV R26, UR4 ;  /* 0x00000004001a7c02 */ /* 0x000fe20008000f00 */
[----:B------:R-:W-:Y:S06]  /*1f50*/  @!P2 BRA `(.L_x_2651) ;  /* 0x000000000010a947 */ /* 0x000fec0003800000 */
[----:B------:R-:W-:-:S04]  /*1f60*/  IADD3 R2, P0, R28, UR6, RZ ;  /* 0x000000061c027c10 */ /* 0x000fc8000ff1e0ff */
[----:B------:R-:W-:-:S05]  /*1f70*/  IADD3.X R3, R27, UR7, RZ, P0, !PT ;  /* 0x000000071b037c10 */ /* 0x000fca00087fe4ff */
[----:B------:R1:W5:Y:S01]  /*1f80*/  LDG.E R26, desc[UR60][R2.64] ;  /* 0x0000003c021a7981 */ /* 0x000362000c1e1900 */
[----:B------:R-:W-:Y:S05]  /*1f90*/  BRA `(.L_x_2652) ;  /* 0x0000000000107947 */ /* 0x000fea0003800000 */
.L_x_2651:
[----:B------:R-:W-:Y:S05]  /*1fa0*/  @!P0 BRA `(.L_x_2652) ;  /* 0x00000000000c8947 */ /* 0x000fea0003800000 */
[----:B------:R-:W2:Y:S04]  /*1fb0*/  LDG.E R7, desc[UR60][R2.64] ;  /* 0x0000003c02077981 */ /* 0x000ea8000c1e1900 */
[----:B------:R-:W2:Y:S02]  /*1fc0*/  LDG.E R26, desc[UR60][R2.64+0x4] ;  /* 0x0000043c021a7981 */ /* 0x000ea4000c1e1900 */
[----:B--2---:R-:W-:-:S07]  /*1fd0*/  IMAD.IADD R26, R26, 0x1, -R7 ;  /* 0x000000011a1a7824 */ /* 0x004fce00078e0a07 */
.L_x_2652:
[----:B------:R-:W-:Y:S01]  /*1fe0*/  ULDC.64 UR4, c[0x0][0xa10] ;  /* 0x0002840000047ab9 */ /* 0x000fe20000000a00 */
[----:B------:R-:W2:Y:S01]  /*1ff0*/  LDC R4, c[0x0][0x448] ;  /* 0x00011200ff047b82 */ /* 0x000ea20000000800 */
[----:B------:R-:W-:-:S04]  /*2000*/  ISETP.NE.U32.AND P0, PT, RZ, UR4, PT ;  /* 0x00000004ff007c0c */ /* 0x000fc8000bf05070 */
[----:B------:R-:W-:Y:S01]  /*2010*/  ISETP.NE.AND.EX P0, PT, RZ, UR5, PT, P0 ;  /* 0x00000005ff007c0c */ /* 0x000fe2000bf05300 */
[----:B------:R-:W-:-:S12]  /*2020*/  ULDC.64 UR4, c[0x0][0xa30] ;  /* 0x00028c0000047ab9 */ /* 0x000fd80000000a00 */
[----:B-1----:R-:W1:Y:S02]  /*2030*/  @P0 LDC.64 R2, c[0x0][0xa10] ;  /* 0x00028400ff020b82 */ /* 0x002e640000000a00 */
[----:B-1----:R-:W-:-:S05]  /*2040*/  @P0 IMAD.WIDE R2, R25, 0x4, R2 ;  /* 0x0000000419020825 */ /* 0x002fca00078e0202 */
[----:B------:R-:W3:Y:S04]  /*2050*/  @P0 LDG.E R0, desc[UR60][R2.64] ;  /* 0x0000003c02000981 */ /* 0x000ee8000c1e1900 */
[----:B------:R1:W3:Y:S01]  /*2060*/  @P0 LDG.E R7, desc[UR60][R2.64+0x4] ;  /* 0x0000043c02070981 */ /* 0x0002e2000c1e1900 */
[----:B------:R-:W-:Y:S01]  /*2070*/  ISETP.NE.U32.AND P1, PT, RZ, UR4, PT ;  /* 0x00000004ff007c0c */ /* 0x000fe2000bf25070 */
[----:B-----5:R-:W-:-:S03]  /*2080*/  IMAD.MOV.U32 R152, RZ, RZ, R26 ;  /* 0x000000ffff987224 */ /* 0x020fc600078e001a */
[----:B------:R-:W-:-:S13]  /*2090*/  ISETP.NE.AND.EX P1, PT, RZ, UR5, PT, P1 ;  /* 0x00000005ff007c0c */ /* 0x000fda000bf25310 */
[----:B-1----:R-:W-:-:S04]  /*20a0*/  @P1 IADD3 R2, P2, R28, UR4, RZ ;  /* 0x000000041c021c10 */ /* 0x002fc8000ff5e0ff */
[----:B------:R-:W-:-:S05]  /*20b0*/  @P1 IADD3.X R3, R27, UR5, RZ, P2, !PT ;  /* 0x000000051b031c10 */ /* 0x000fca00097fe4ff */
[----:B------:R1:W5:Y:S01]  /*20c0*/  @P1 LDG.E R152, desc[UR60][R2.64] ;  /* 0x0000003c02981981 */ /* 0x000362000c1e1900 */
[----:B--2---:R-:W-:Y:S01]  /*20d0*/  ISETP.NE.AND P1, PT, R4, 0x1, PT ;  /* 0x000000010400780c */ /* 0x004fe20003f25270 */
[----:B------:R-:W-:Y:S01]  /*20e0*/  IMAD.SHL.U32 R5, R5, 0x80, RZ ;  /* 0x0000008005057824 */ /* 0x000fe200078e00ff */
[----:B------:R-:W-:Y:S01]  /*20f0*/  LOP3.LUT R12, R8, 0xff, RZ, 0xc0, !PT ;  /* 0x000000ff080c7812 */ /* 0x000fe200078ec0ff */
[----:B------:R-:W-:Y:S01]  /*2100*/  IMAD.IADD R11, R26, 0x1, -R11 ;  /* 0x000000011a0b7824 */ /* 0x000fe200078e0a0b */
[----:B------:R-:W-:Y:S01]  /*2110*/  BSSY B0, `(.L_x_2653) ;  /* 0x0000038000007945 */ /* 0x000fe20003800000 */
[----:B------:R-:W-:Y:S01]  /*2120*/  VIADD R4, R5, 0x7f ;  /* 0x0000007f05047836 */ /* 0x000fe20000000000 */
[----:B------:R-:W-:Y:S07]  /*2130*/  STL [R1+0x74], R5 ;  /* 0x0000740501007387 */ /* 0x000fee0000100800 */
[----:B------:R-:W2:Y:S08]  /*2140*/  @P1 LDC R9, c[0x0][0x44c] ;  /* 0x00011300ff091b82 */ /* 0x000eb00000000800 */
[----:B------:R-:W4:Y:S01]  /*2150*/  @P1 LDC R13, c[0x0][0x450] ;  /* 0x00011400ff0d1b82 */ /* 0x000f220000000800 */
[----:B---3--:R-:W-:Y:S01]  /*2160*/  @P0 IADD3 R24, -R0, R7, RZ ;  /* 0x0000000700180210 */ /* 0x008fe20007ffe1ff */
[----:B--2---:R-:W-:-:S04]  /*2170*/  @P1 IMAD.HI.U32 R0, R4, R9, RZ ;  /* 0x0000000904001227 */ /* 0x004fc800078e00ff */
[----:B-1----:R-:W-:Y:S01]  /*2180*/  IMAD.IADD R2, R11, 0x1, R24 ;  /* 0x000000010b027824 */ /* 0x002fe200078e0218 */
[----:B----4-:R-:W-:-:S03]  /*2190*/  @P1 SHF.R.U32.HI R4, RZ, R13, R0 ;  /* 0x0000000dff041219 */ /* 0x010fc60000011600 */
[C---:B------:R-:W-:Y:S01]  /*21a0*/  VIADD R0, R2.reuse, 0x4f ;  /* 0x0000004f02007836 */ /* 0x040fe20000000000 */
[----:B------:R-:W-:Y:S01]  /*21b0*/  IADD3 R130, R2, 0x50, -R10 ;  /* 0x0000005002827810 */ /* 0x000fe20007ffe80a */
[----:B------:R1:W-:Y:S02]  /*21c0*/  STL [R1+0x78], R2 ;  /* 0x0000780201007387 */ /* 0x0003e40000100800 */
[----:B------:R-:W-:Y:S02]  /*21d0*/  IMAD.HI R0, R0, 0x66666667, RZ ;  /* 0x6666666700007827 */ /* 0x000fe400078e02ff */
[----:B------:R2:W-:Y:S02]  /*21e0*/  STL [R1+0xa4], R12 ;  /* 0x0000a40c01007387 */ /* 0x0005e40000100800 */
[----:B------:R-:W-:Y:S01]  /*21f0*/  IMAD.IADD R4, R130, 0x1, R4 ;  /* 0x0000000182047824 */ /* 0x000fe200078e0204 */
[----:B------:R-:W-:-:S03]  /*2200*/  SHF.R.U32.HI R131, RZ, 0x1f, R0 ;  /* 0x0000001fff837819 */ /* 0x000fc60000011600 */
[----:B------:R-:W-:Y:S01]  /*2210*/  IMAD.HI R4, R4, 0x66666667, RZ ;  /* 0x6666666704047827 */ /* 0x000fe200078e02ff */
[----:B-1----:R-:W-:Y:S02]  /*2220*/  SHF.R.U32.HI R2, RZ, 0x10, R8 ;  /* 0x00000010ff027819 */ /* 0x002fe40000011608 */
[----:B------:R-:W-:Y:S02]  /*2230*/  LEA.HI.SX32 R131, R0, R131, 0x1b ;  /* 0x0000008300837211 */ /* 0x000fe400078fdaff */
[----:B------:R-:W-:Y:S01]  /*2240*/  SHF.R.U32.HI R3, RZ, 0x1f, R4 ;  /* 0x0000001fff037819 */ /* 0x000fe20000011604 */
[----:B------:R2:W-:Y:S01]  /*2250*/  STL [R1+0x90], R2 ;  /* 0x0000900201007387 */ /* 0x0005e20000100800 */
[----:B------:R-:W-:Y:S02]  /*2260*/  MOV R0, RZ ;  /* 0x000000ff00007202 */ /* 0x000fe40000000f00 */
[----:B------:R-:W-:-:S04]  /*2270*/  LEA.HI.SX32 R4, R4, R3, 0x1b ;  /* 0x0000000304047211 */ /* 0x000fc800078fdaff */
[----:B------:R-:W-:-:S04]  /*2280*/  VIMNMX R6, R131, R4, PT ;  /* 0x0000000483067248 */ /* 0x000fc80003fe0100 */
[----:B------:R-:W-:-:S13]  /*2290*/  ISETP.GE.AND P0, PT, R6, 0x1, PT ;  /* 0x000000010600780c */ /* 0x000fda0003f06270 */
[----:B--2---:R-:W-:Y:S05]  /*22a0*/  @!P0 BRA `(.L_x_2654) ;  /* 0x0000000000788947 */ /* 0x004fea0003800000 */
[----:B------:R-:W-:Y:S01]  /*22b0*/  ISETP.NE.AND P0, PT, R2, RZ, PT ;  /* 0x000000ff0200720c */ /* 0x000fe20003f05270 */
[----:B------:R-:W-:-:S03]  /*22c0*/  ULDC UR4, c[0x0][0x9f0] ;  /* 0x00027c0000047ab9 */ /* 0x000fc60000000800 */
[----:B------:R-:W-:-:S04]  /*22d0*/  SEL R9, R2, UR4, P0 ;  /* 0x0000000402097c07 */ /* 0x000fc80008000000 */
[-C--:B------:R-:W-:Y:S02]  /*22e0*/  IABS R5, R9.reuse ;  /* 0x0000000900057213 */ /* 0x080fe40000000000 */
[----:B0-----:R-:W-:Y:S02]  /*22f0*/  IABS R10, R9 ;  /* 0x00000009000a7213 */ /* 0x001fe40000000000 */
[----:B------:R-:W0:Y:S01]  /*2300*/  I2F.RP R4, R5 ;  /* 0x0000000500047306 */ /* 0x000e220000209400 */
[----:B------:R-:W-:Y:S02]  /*2310*/  IADD3 R0, R9, -0x1, R6 ;  /* 0xffffffff09007810 */ /* 0x000fe40007ffe006 */
[----:B------:R-:W-:-:S05]  /*2320*/  IMAD.MOV R10, RZ, RZ, -R10 ;  /* 0x000000ffff0a7224 */ /* 0x000fca00078e0a0a */
[----:B0-----:R-:W0:Y:S02]  /*2330*/  MUFU.RCP R4, R4 ;  /* 0x0000000400047308 */ /* 0x001e240000001000 */
[----:B0-----:R-:W-:Y:S01]  /*2340*/  VIADD R2, R4, 0xffffffe ;  /* 0x0ffffffe04027836 */ /* 0x001fe20000000000 */
[----:B------:R-:W-:Y:S02]  /*2350*/  IABS R4, R0 ;  /* 0x0000000000047213 */ /* 0x000fe40000000000 */
[----:B------:R-:W-:-:S03]  /*2360*/  LOP3.LUT R0, R0, R9, RZ, 0x3c, !PT ;  /* 0x0000000900007212 */ /* 0x000fc600078e3cff */
[----:B------:R0:W1:Y:S01]  /*2370*/  F2I.FTZ.U32.TRUNC.NTZ R3, R2 ;  /* 0x0000000200037305 */ /* 0x000062000021f000 */
[----:B------:R-:W-:Y:S01]  /*2380*/  ISETP.GE.AND P2, PT, R0, RZ, PT ;  /* 0x000000ff0000720c */ /* 0x000fe20003f46270 */
[----:B0-----:R-:W-:Y:S02]  /*2390*/  IMAD.MOV.U32 R2, RZ, RZ, RZ ;  /* 0x000000ffff027224 */ /* 0x001fe400078e00ff */
[----:B-1----:R-:W-:-:S04]  /*23a0*/  IMAD.MOV R8, RZ, RZ, -R3 ;  /* 0x000000ffff087224 */ /* 0x002fc800078e0a03 */
        /* <DEDUP_REMOVED lines=10> */
[----:B------:R-:W-:-:S04]  /*2450*/  @P0 VIADD R3, R3, 0x1 ;  /* 0x0000000103030836 */ /* 0x000fc80000000000 */
[----:B------:R-:W-:-:S05]  /*2460*/  IMAD.MOV.U32 R0, RZ, RZ, R3 ;  /* 0x000000ffff007224 */ /* 0x000fca00078e0003 */
[----:B------:R-:W-:Y:S02]  /*2470*/  @!P2 IADD3 R0, -R0, RZ, RZ ;  /* 0x000000ff0000a210 */ /* 0x000fe40007ffe1ff */
[----:B------:R-:W-:-:S07]  /*2480*/  @!P1 LOP3.LUT R0, RZ, R9, RZ, 0x33, !PT ;  /* 0x00000009ff009212 */ /* 0x000fce00078e33ff */
.L_x_2654:
[----:B------:R-:W-:Y:S05]  /*2490*/  BSYNC B0 ;  /* 0x0000000000007941 */ /* 0x000fea0003800000 */
.L_x_2653:
[----:B------:R-:W-:-:S05]  /*24a0*/  IMAD R3, R12, R0, RZ ;  /* 0x000000000c037224 */ /* 0x000fca00078e02ff */
[C---:B------:R-:W-:Y:S01]  /*24b0*/  VIADDMNMX R0, R3.reuse, R0, R6, PT ;  /* 0x0000000003007246 */ /* 0x040fe20003800106 */
[----:B------:R-:W-:-:S04]  /*24c0*/  IMAD R3, R3, 0x50, -R11 ;  /* 0x0000005003037824 */ /* 0x000fc800078e0a0b */
[----:B------:R-:W-:Y:S01]  /*24d0*/  IMAD R5, R0, 0x50, -R11 ;  /* 0x0000005000057824 */ /* 0x000fe200078e0a0b */
[----:B------:R-:W-:-:S04]  /*24e0*/  VIMNMX R3, RZ, R3, !PT ;  /* 0x00000003ff037248 */ /* 0x000fc80007fe0100 */
[----:B------:R-:W-:-:S04]  /*24f0*/  VIMNMX R0, R5, R24, PT ;  /* 0x0000001805007248 */ /* 0x000fc80003fe0100 */
[----:B------:R-:W-:Y:S01]  /*2500*/  ISETP.GT.AND P0, PT, R0, R3, PT ;  /* 0x000000030000720c */ /* 0x000fe20003f04270 */
[----:B------:R-:W-:-:S05]  /*2510*/  IMAD.WIDE.U32 R2, R3, -0x33333333, RZ ;  /* 0xcccccccd03027825 */ /* 0x000fca00078e00ff */
[----:B------:R-:W-:-:S05]  /*2520*/  SHF.R.U32.HI R113, RZ, 0x6, R3 ;  /* 0x00000006ff717819 */ /* 0x000fca0000011603 */
[----:B------:R-:W-:Y:S02]  /*2530*/  IMAD.MOV.U32 R2, RZ, RZ, R113 ;  /* 0x000000ffff027224 */ /* 0x000fe400078e0071 */
[----:B------:R-:W-:-:S04]  /*2540*/  @P0 VIADD R0, R0, 0x4f ;  /* 0x0000004f00000836 */ /* 0x000fc80000000000 */
        /* <DEDUP_REMOVED lines=16> */
[----:B------:R-:W1:Y:S01]  /*2650*/  LDC.64 R14, c[0x4][R14] ;  /* 0x010000000e0e7b82 */ /* 0x000e620000000a00 */
[----:B------:R-:W-:Y:S01]  /*2660*/  IMAD.U32 R6, RZ, RZ, UR4 ;  /* 0x00000004ff067e24 */ /* 0x000fe2000f8e00ff */
[----:B------:R-:W-:Y:S01]  /*2670*/  MOV R8, 0x70 ;  /* 0x0000007000087802 */ /* 0x000fe20000000f00 */
[----:B------:R-:W-:Y:S02]  /*2680*/  IMAD.U32 R7, RZ, RZ, UR5 ;  /* 0x00000005ff077e24 */ /* 0x000fe4000f8e00ff */
[----:B0-----:R-:W-:-:S02]  /*2690*/  IMAD.U32 R10, RZ, RZ, UR6 ;  /* 0x00000006ff0a7e24 */ /* 0x001fc4000f8e00ff */
[----:B------:R-:W-:Y:S02]  /*26a0*/  IMAD.U32 R11, RZ, RZ, UR7 ;  /* 0x00000007ff0b7e24 */ /* 0x000fe4000f8e00ff */
[----:B------:R-:W-:Y:S02]  /*26b0*/  IMAD.MOV.U32 R12, RZ, RZ, 0x1 ;  /* 0x00000001ff0c7424 */ /* 0x000fe400078e00ff */
[----:B------:R-:W-:-:S07]  /*26c0*/  IMAD.MOV.U32 R13, RZ, RZ, RZ ;  /* 0x000000ffff0d7224 */ /* 0x000fce00078e00ff */
[----:B------:R-:W-:-:S07]  /*26d0*/  LEPC R20, `(.L_x_2657) ;  /* 0x000000001014794e */ /* 0x000fce0000000000 */
[----:B-1---5:R-:W-:Y:S05]  /*26e0*/  CALL.ABS.NOINC R14 ;  /* 0x000000000e007343 */ /* 0x022fea0003c00000 */
.L_x_2657:
[----:B------:R-:W-:Y:S05]  /*26f0*/  BSYNC B6 ;  /* 0x0000000000067941 */ /* 0x000fea0003800000 */
.L_x_2656:
        /* <DEDUP_REMOVED lines=20> */
.L_x_2659:
[----:B------:R-:W-:Y:S05]  /*2840*/  BSYNC B6 ;  /* 0x0000000000067941 */ /* 0x000fea0003800000 */
.L_x_2658:
[----:B------:R-:W-:Y:S01]  /*2850*/  ULDC.64 UR4, c[0x0][0x9f8] ;  /* 0x00027e0000047ab9 */ /* 0x000fe20000000a00 */
[----:B------:R-:W1:Y:S01]  /*2860*/  LDC R7, c[0x0][0x3f4] ;  /* 0x0000fd00ff077b82 */ /* 0x000e620000000800 */
[----:B------:R-:W-:Y:S01]  /*2870*/  ISETP.NE.U32.AND P0, PT, RZ, UR4, PT ;  /* 0x00000004ff007c0c */ /* 0x000fe2000bf05070 */
[----:B------:R-:W-:Y:S01]  /*2880*/  IMAD.MOV.U32 R0, RZ, RZ, R25 ;  /* 0x000000ffff007224 */ /* 0x000fe200078e0019 */
[----:B------:R-:W2:Y:S02]  /*2890*/  LDL R20, [R1+0x60] ;  /* 0x0000600001147983 */ /* 0x000ea40000100800 */
[----:B------:R-:W-:-:S03]  /*28a0*/  ISETP.NE.AND.EX P0, PT, RZ, UR5, PT, P0 ;  /* 0x00000005ff007c0c */ /* 0x000fc6000bf05300 */
[----:B------:R-:W3:Y:S01]  /*28b0*/  LDC.64 R96, c[0x0][0x3f8] ;  /* 0x0000fe00ff607b82 */ /* 0x000ee20000000a00 */
[----:B------:R-:W-:-:S07]  /*28c0*/  SHF.R.S32.HI R9, RZ, 0x1f, R225 ;  /* 0x0000001fff097819 */ /* 0x000fce00000114e1 */
[----:B------:R-:W4:Y:S02]  /*28d0*/  LDC.64 R90, c[0x0][0x408] ;  /* 0x00010200ff5a7b82 */ /* 0x000f240000000a00 */
[----:B------:R-:W-:Y:S01]  /*28e0*/  @P0 IADD3 R4, P1, R28, UR4, RZ ;  /* 0x000000041c040c10 */ /* 0x000fe2000ff3e0ff */
[----:B------:R-:W-:Y:S01]  /*28f0*/  ULDC UR4, c[0x0][0x2f4] ;  /* 0x0000bd0000047ab9 */ /* 0x000fe20000000800 */
[----:B------:R-:W2:Y:S02]  /*2900*/  LDL R28, [R1+0x68] ;  /* 0x00006800011c7983 */ /* 0x000ea40000100800 */
[----:B------:R-:W-:Y:S02]  /*2910*/  @P0 IADD3.X R5, R27, UR5, RZ, P1, !PT ;  /* 0x000000051b050c10 */ /* 0x000fe40008ffe4ff */
[----:B------:R-:W4:Y:S01]  /*2920*/  LDL R27, [R1+0x64] ;  /* 0x00006400011b7983 */ /* 0x000f220000100800 */
[----:B------:R-:W-:-:S03]  /*2930*/  ISETP.GE.AND P1, PT, R214, UR4, PT ;  /* 0x00000004d6007c0c */ /* 0x000fc6000bf26270 */
[----:B------:R0:W2:Y:S01]  /*2940*/  @P0 LDG.E R0, desc[UR60][R4.64] ;  /* 0x0000003c04000981 */ /* 0x0000a2000c1e1900 */
[----:B------:R-:W-:Y:S02]  /*2950*/  SEL R6, RZ, 0xffffffff, P1 ;  /* 0xffffffffff067807 */ /* 0x000fe40000800000 */
[----:B------:R-:W-:Y:S02]  /*2960*/  ISETP.GE.AND P0, PT, R16, UR4, PT ;  /* 0x0000000410007c0c */ /* 0x000fe4000bf06270 */
[----:B------:R-:W-:Y:S01]  /*2970*/  ISETP.GE.AND P2, PT, R19, UR4, PT ;  /* 0x0000000413007c0c */ /* 0x000fe2000bf46270 */
[----:B------:R-:W-:Y:S01]  /*2980*/  IMAD.SHL.U32 R6, R6, 0x2, RZ ;  /* 0x0000000206067824 */ /* 0x000fe200078e00ff */
[----:B------:R-:W-:Y:S02]  /*2990*/  SEL R3, RZ, 0x1, P0 ;  /* 0x00000001ff037807 */ /* 0x000fe40000000000 */
[----:B0-----:R-:W-:Y:S02]  /*29a0*/  SEL R4, RZ, 0x4, P2 ;  /* 0x00000004ff047807 */ /* 0x001fe40001000000 */
[----:B------:R-:W-:-:S02]  /*29b0*/  LOP3.LUT R3, R6, 0x2, R3, 0xe2, !PT ;  /* 0x0000000206037812 */ /* 0x000fc400078ee203 */
[-C--:B-1----:R-:W-:Y:S01]  /*29c0*/  ISETP.GE.AND P2, PT, R16, R7.reuse, PT ;  /* 0x000000071000720c */ /* 0x082fe20003f46270 */
[----:B---3--:R-:W-:Y:S01]  /*29d0*/  IMAD R8, R9, R96, RZ ;  /* 0x0000006009087224 */ /* 0x008fe200078e02ff */
[----:B------:R-:W-:Y:S02]  /*29e0*/  LOP3.LUT R4, R3, R4, RZ, 0xfc, !PT ;  /* 0x0000000403047212 */ /* 0x000fe400078efcff */
[----:B------:R-:W-:Y:S01]  /*29f0*/  SEL R3, R7, RZ, P2 ;  /* 0x000000ff07037207 */ /* 0x000fe20001000000 */
[----:B------:R-:W-:Y:S01]  /*2a00*/  IMAD.WIDE.U32 R100, R225, R96, R216 ;  /* 0x00000060e1647225 */ /* 0x000fe200078e00d8 */
[----:B------:R-:W-:-:S03]  /*2a10*/  ISETP.GE.AND P1, PT, R214, R7, PT ;  /* 0x00000007d600720c */ /* 0x000fc60003f26270 */
[C---:B------:R-:W-:Y:S02]  /*2a20*/  IMAD R5, R225.reuse, R97, R8 ;  /* 0x00000061e1057224 */ /* 0x040fe400078e0208 */
[C---:B------:R-:W-:Y:S01]  /*2a30*/  IMAD.WIDE.U32 R98, R225.reuse, R96, R16 ;  /* 0x00000060e1627225 */ /* 0x040fe200078e0010 */
[----:B------:R-:W-:-:S03]  /*2a40*/  IADD3 R25, R225, 0x20, RZ ;  /* 0x00000020e1197810 */ /* 0x000fc60007ffe0ff */
[----:B------:R-:W-:Y:S01]  /*2a50*/  IMAD.IADD R3, R16, 0x1, R3 ;  /* 0x0000000110037824 */ /* 0x000fe200078e0203 */
[----:B------:R-:W-:Y:S01]  /*2a60*/  IADD3 R101, R101, R5, RZ ;  /* 0x0000000565657210 */ /* 0x000fe20007ffe0ff */
[----:B------:R-:W-:Y:S02]  /*2a70*/  VIADD R31, R225, 0x20 ;  /* 0x00000020e11f7836 */ /* 0x000fe40000000000 */
[----:B------:R-:W-:Y:S01]  /*2a80*/  IMAD.IADD R99, R5, 0x1, R99 ;  /* 0x0000000105637824 */ /* 0x000fe200078e0263 */
[----:B------:R-:W-:Y:S01]  /*2a90*/  SEL R5, R7, RZ, P1 ;  /* 0x000000ff07057207 */ /* 0x000fe20000800000 */
[----:B------:R-:W-:Y:S01]  /*2aa0*/  IMAD.SHL.U32 R31, R31, 0x40, RZ ;  /* 0x000000401f1f7824 */ /* 0x000fe200078e00ff */
[----:B------:R-:W-:Y:S01]  /*2ab0*/  SHF.R.S32.HI R10, RZ, 0x1f, R3 ;  /* 0x0000001fff0a7819 */ /* 0x000fe20000011403 */
[----:B------:R-:W-:Y:S02]  /*2ac0*/  IMAD.SHL.U32 R25, R25, 0x40, RZ ;  /* 0x0000004019197824 */ /* 0x000fe400078e00ff */
[----:B------:R-:W-:Y:S01]  /*2ad0*/  IMAD.IADD R8, R214, 0x1, R5 ;  /* 0x00000001d6087824 */ /* 0x000fe200078e0205 */
[----:B------:R-:W-:-:S02]  /*2ae0*/  LEA.HI R5, R10, R3, RZ, 0x6 ;  /* 0x000000030a057211 */ /* 0x000fc400078f30ff */
[----:B------:R-:W-:Y:S02]  /*2af0*/  LEA.HI R10, R10, R3, RZ, 0x3 ;  /* 0x000000030a0a7211 */ /* 0x000fe400078f18ff */
[----:B------:R-:W-:Y:S02]  /*2b00*/  LOP3.LUT R31, R31, 0x1c0, RZ, 0xc0, !PT ;  /* 0x000001c01f1f7812 */ /* 0x000fe400078ec0ff */
[----:B------:R-:W-:Y:S02]  /*2b10*/  LOP3.LUT R25, R25, 0x1c0, RZ, 0xc0, !PT ;  /* 0x000001c019197812 */ /* 0x000fe400078ec0ff */
[----:B------:R-:W-:Y:S02]  /*2b20*/  SHF.R.S32.HI R5, RZ, 0x6, R5 ;  /* 0x00000006ff057819 */ /* 0x000fe40000011405 */
[----:B------:R-:W-:Y:S02]  /*2b30*/  LOP3.LUT R11, R31, 0x38, R10, 0xf8, !PT ;  /* 0x000000381f0b7812 */ /* 0x000fe400078ef80a */
[----:B------:R-:W-:-:S04]  /*2b40*/  SHF.R.U32.HI R25, RZ, 0x3, R25 ;  /* 0x00000003ff197819 */ /* 0x000fc80000011619 */
[----:B------:R-:W-:Y:S01]  /*2b50*/  LOP3.LUT R12, R11, R25, RZ, 0x3c, !PT ;  /* 0x000000190b0c7212 */ /* 0x000fe200078e3cff */
[----:B----4-:R-:W-:-:S04]  /*2b60*/  IMAD R125, R5, 0x1400, R27 ;  /* 0x00001400057d7824 */ /* 0x010fc800078e021b */
[----:B------:R-:W-:Y:S02]  /*2b70*/  IMAD.IADD R125, R125, 0x1, R12 ;  /* 0x000000017d7d7824 */ /* 0x000fe400078e020c */
[----:B------:R-:W3:Y:S01]  /*2b80*/  LDL R12, [R1+0x8c] ;  /* 0x00008c00010c7983 */ /* 0x000ee20000100800 */
[-C--:B------:R-:W-:Y:S02]  /*2b90*/  IMAD R6, R9, R90.reuse, RZ ;  /* 0x0000005a09067224 */ /* 0x080fe400078e02ff */
[----:B------:R-:W-:-:S04]  /*2ba0*/  IMAD.WIDE.U32 R92, R225, R90, R16 ;  /* 0x0000005ae15c7225 */ /* 0x000fc800078e0010 */
[C---:B------:R-:W-:Y:S02]  /*2bb0*/  IMAD R9, R225.reuse, R91, R6 ;  /* 0x0000005be1097224 */ /* 0x040fe400078e0206 */
[C---:B------:R-:W-:Y:S02]  /*2bc0*/  IMAD.SHL.U32 R32, R225.reuse, 0x40, RZ ;  /* 0x00000040e1207824 */ /* 0x040fe400078e00ff */
[C---:B------:R-:W-:Y:S02]  /*2bd0*/  IMAD.SHL.U32 R29, R225.reuse, 0x40, RZ ;  /* 0x00000040e11d7824 */ /* 0x040fe400078e00ff */
[----:B------:R-:W-:Y:S01]  /*2be0*/  IMAD.WIDE.U32 R94, R225, R90, R216 ;  /* 0x0000005ae15e7225 */ /* 0x000fe200078e00d8 */
[----:B------:R-:W-:Y:S02]  /*2bf0*/  IADD3 R93, R9, R93, RZ ;  /* 0x0000005d095d7210 */ /* 0x000fe40007ffe0ff */
[----:B------:R-:W-:Y:S01]  /*2c00*/  LOP3.LUT R32, R32, 0x1c0, RZ, 0xc0, !PT ;  /* 0x000001c020207812 */ /* 0x000fe200078ec0ff */
[----:B------:R-:W-:Y:S01]  /*2c10*/  IMAD.IADD R95, R95, 0x1, R9 ;  /* 0x000000015f5f7824 */ /* 0x000fe200078e0209 */
[----:B------:R-:W-:Y:S01]  /*2c20*/  LOP3.LUT R29, R29, 0x1c0, RZ, 0xc0, !PT ;  /* 0x000001c01d1d7812 */ /* 0x000fe200078ec0ff */
[C---:B------:R-:W-:Y:S01]  /*2c30*/  VIADD R30, R225.reuse, 0x40 ;  /* 0x00000040e11e7836 */ /* 0x040fe20000000000 */
[----:B------:R-:W-:Y:S01]  /*2c40*/  SHF.R.S32.HI R9, RZ, 0x1f, R8 ;  /* 0x0000001fff097819 */ /* 0x000fe20000011408 */
[----:B------:R-:W-:Y:S01]  /*2c50*/  VIADD R15, R225, 0x40 ;  /* 0x00000040e10f7836 */ /* 0x000fe20000000000 */
[----:B------:R-:W0:Y:S01]  /*2c60*/  S2R R157, SR_TID.X ;  /* 0x00000000009d7919 */ /* 0x000e220000002100 */
[----:B------:R-:W-:-:S02]  /*2c70*/  LOP3.LUT R3, R32, 0x38, R10, 0xf8, !PT ;  /* 0x0000003820037812 */ /* 0x000fc400078ef80a */
[----:B------:R-:W-:Y:S01]  /*2c80*/  SHF.R.U32.HI R29, RZ, 0x3, R29 ;  /* 0x00000003ff1d7819 */ /* 0x000fe2000001161d */
[----:B------:R-:W-:Y:S01]  /*2c90*/  IMAD.SHL.U32 R15, R15, 0x40, RZ ;  /* 0x000000400f0f7824 */ /* 0x000fe200078e00ff */
[CC--:B------:R-:W-:Y:S02]  /*2ca0*/  LEA.HI R21, R9.reuse, R8.reuse, RZ, 0x3 ;  /* 0x0000000809157211 */ /* 0x0c0fe400078f18ff */
[----:B------:R-:W-:Y:S02]  /*2cb0*/  SHF.L.U32 R30, R30, 0x6, RZ ;  /* 0x000000061e1e7819 */ /* 0x000fe400000006ff */
[----:B------:R-:W-:Y:S01]  /*2cc0*/  LEA.HI R8, R9, R8, RZ, 0x6 ;  /* 0x0000000809087211 */ /* 0x000fe200078f30ff */
[----:B--2---:R-:W-:Y:S01]  /*2cd0*/  IMAD R127, R5, 0x1400, R28 ;  /* 0x00001400057f7824 */ /* 0x004fe200078e021c */
[----:B------:R-:W-:Y:S01]  /*2ce0*/  LOP3.LUT R6, R3, R29, RZ, 0x3c, !PT ;  /* 0x0000001d03067212 */ /* 0x000fe200078e3cff */
[----:B------:R-:W-:Y:S01]  /*2cf0*/  IMAD R123, R5, 0x1400, R20 ;  /* 0x00001400057b7824 */ /* 0x000fe200078e0214 */
[----:B------:R-:W-:-:S02]  /*2d00*/  LOP3.LUT R30, R30, 0x1c0, RZ, 0xc0, !PT ;  /* 0x000001c01e1e7812 */ /* 0x000fc400078ec0ff */
[----:B------:R-:W-:Y:S02]  /*2d10*/  LOP3.LUT R15, R15, 0x1c0, RZ, 0xc0, !PT ;  /* 0x000001c00f0f7812 */ /* 0x000fe400078ec0ff */
[----:B------:R-:W-:Y:S02]  /*2d20*/  SHF.R.S32.HI R8, RZ, 0x6, R8 ;  /* 0x00000006ff087819 */ /* 0x000fe40000011408 */
[----:B------:R-:W-:Y:S01]  /*2d30*/  LOP3.LUT R5, R31, 0x38, R21, 0xf8, !PT ;  /* 0x000000381f057812 */ /* 0x000fe200078ef815 */
[----:B------:R-:W-:Y:S01]  /*2d40*/  IMAD.IADD R127, R127, 0x1, R6 ;  /* 0x000000017f7f7824 */ /* 0x000fe200078e0206 */
[----:B------:R-:W-:Y:S01]  /*2d50*/  SHF.R.U32.HI R15, RZ, 0x3, R15 ;  /* 0x00000003ff0f7819 */ /* 0x000fe2000001160f */
[----:B------:R-:W-:Y:S01]  /*2d60*/  IMAD R124, R8, 0x1400, R27 ;  /* 0x00001400087c7824 */ /* 0x000fe200078e021b */
[----:B------:R-:W-:Y:S02]  /*2d70*/  LOP3.LUT R6, R30, 0x38, R21, 0xf8, !PT ;  /* 0x000000381e067812 */ /* 0x000fe400078ef815 */
[----:B------:R-:W-:-:S02]  /*2d80*/  LOP3.LUT R5, R5, R25, RZ, 0x3c, !PT ;  /* 0x0000001905057212 */ /* 0x000fc400078e3cff */
[----:B-----5:R-:W-:Y:S02]  /*2d90*/  SHF.R.S32.HI R11, RZ, 0x1f, R152 ;  /* 0x0000001fff0b7819 */ /* 0x020fe40000011498 */
[----:B------:R-:W-:Y:S01]  /*2da0*/  LOP3.LUT R3, R32, 0x38, R21, 0xf8, !PT ;  /* 0x0000003820037812 */ /* 0x000fe200078ef815 */
[----:B------:R-:W-:Y:S01]  /*2db0*/  IMAD R126, R8, 0x1400, R28 ;  /* 0x00001400087e7824 */ /* 0x000fe200078e021c */
[----:B------:R-:W-:Y:S01]  /*2dc0*/  LOP3.LUT R9, R6, R15, RZ, 0x3c, !PT ;  /* 0x0000000f06097212 */ /* 0x000fe200078e3cff */
[----:B------:R-:W-:Y:S01]  /*2dd0*/  IMAD R122, R8, 0x1400, R20 ;  /* 0x00001400087a7824 */ /* 0x000fe200078e0214 */
[----:B------:R-:W-:Y:S01]  /*2de0*/  LOP3.LUT R13, R30, 0x38, R10, 0xf8, !PT ;  /* 0x000000381e0d7812 */ /* 0x000fe200078ef80a */
[----:B------:R-:W-:Y:S01]  /*2df0*/  IMAD.IADD R124, R124, 0x1, R5 ;  /* 0x000000017c7c7824 */ /* 0x000fe200078e0205 */
[----:B------:R-:W-:Y:S01]  /*2e00*/  LOP3.LUT R3, R3, R29, RZ, 0x3c, !PT ;  /* 0x0000001d03037212 */ /* 0x000fe200078e3cff */
[----:B------:R-:W-:Y:S01]  /*2e10*/  IMAD R5, R11, R96, RZ ;  /* 0x000000600b057224 */ /* 0x000fe200078e02ff */
[----:B------:R-:W-:Y:S01]  /*2e20*/  ISETP.GE.AND P0, PT, R22, UR4, PT ;  /* 0x0000000416007c0c */ /* 0x000fe2000bf06270 */
[----:B------:R-:W-:Y:S01]  /*2e30*/  IMAD.IADD R122, R122, 0x1, R9 ;  /* 0x000000017a7a7824 */ /* 0x000fe200078e0209 */
[----:B------:R-:W-:Y:S01]  /*2e40*/  LOP3.LUT R14, R13, R15, RZ, 0x3c, !PT ;  /* 0x0000000f0d0e7212 */ /* 0x000fe200078e3cff */
[----:B------:R-:W-:Y:S01]  /*2e50*/  IMAD R9, R97, 0x50, RZ ;  /* 0x0000005061097824 */ /* 0x000fe200078e02ff */
[----:B------:R-:W-:Y:S01]  /*2e60*/  IADD3 R126, R126, R3, RZ ;  /* 0x000000037e7e7210 */ /* 0x000fe20007ffe0ff */
[----:B------:R-:W-:Y:S01]  /*2e70*/  IMAD R13, R152, R97, R5 ;  /* 0x00000061980d7224 */ /* 0x000fe200078e0205 */
[C-C-:B------:R-:W-:Y:S01]  /*2e80*/  SHF.L.U64.HI R3, R96.reuse, 0x5, R97.reuse ;  /* 0x0000000560037819 */ /* 0x140fe20000010261 */
[C---:B------:R-:W-:Y:S01]  /*2e90*/  IMAD.SHL.U32 R102, R96.reuse, 0x20, RZ ;  /* 0x0000002060667824 */ /* 0x040fe200078e00ff */
[C---:B------:R-:W-:Y:S01]  /*2ea0*/  SHF.L.U64.HI R105, R96.reuse, 0x6, R97 ;  /* 0x0000000660697819 */ /* 0x040fe20000010261 */
[----:B------:R-:W-:-:S02]  /*2eb0*/  IMAD.SHL.U32 R106, R96, 0x40, RZ ;  /* 0x00000040606a7824 */ /* 0x000fc400078e00ff */
[----:B------:R-:W-:Y:S01]  /*2ec0*/  IMAD.WIDE.U32 R100, R152, R96, R100 ;  /* 0x0000006098647225 */ /* 0x000fe200078e0064 */
[----:B------:R-:W-:-:S03]  /*2ed0*/  SEL R5, RZ, 0x8, P0 ;  /* 0x00000008ff057807 */ /* 0x000fc60000000000 */
[----:B------:R-:W-:-:S04]  /*2ee0*/  IMAD.WIDE.U32 R98, R152, R96, R98 ;  /* 0x0000006098627225 */ /* 0x000fc800078e0062 */
[----:B------:R-:W-:-:S04]  /*2ef0*/  IMAD.WIDE.U32 R96, R96, 0x50, RZ ;  /* 0x0000005060607825 */ /* 0x000fc800078e00ff */
[-C--:B------:R-:W-:Y:S01]  /*2f00*/  IMAD R11, R11, R90.reuse, RZ ;  /* 0x0000005a0b0b7224 */ /* 0x080fe200078e02ff */
[C-C-:B------:R-:W-:Y:S01]  /*2f10*/  SHF.L.U64.HI R103, R90.reuse, 0x5, R91.reuse ;  /* 0x000000055a677819 */ /* 0x140fe2000001025b */
[----:B------:R-:W-:Y:S01]  /*2f20*/  IMAD R117, R91, 0x50, RZ ;  /* 0x000000505b757824 */ /* 0x000fe200078e02ff */
[----:B------:R-:W-:Y:S01]  /*2f30*/  SHF.L.U64.HI R107, R90, 0x6, R91 ;  /* 0x000000065a6b7819 */ /* 0x000fe2000001025b */
[----:B------:R-:W-:Y:S01]  /*2f40*/  IMAD R11, R152, R91, R11 ;  /* 0x0000005b980b7224 */ /* 0x000fe200078e020b */
[C---:B------:R-:W-:Y:S01]  /*2f50*/  SHF.L.U32 R104, R90.reuse, 0x5, RZ ;  /* 0x000000055a687819 */ /* 0x040fe200000006ff */
[----:B------:R-:W-:Y:S01]  /*2f60*/  IMAD.SHL.U32 R108, R90, 0x40, RZ ;  /* 0x000000405a6c7824 */ /* 0x000fe200078e00ff */
[----:B------:R-:W-:Y:S01]  /*2f70*/  LOP3.LUT R27, R4, R5, RZ, 0xfc, !PT ;  /* 0x00000005041b7212 */ /* 0x000fe200078efcff */
[----:B------:R-:W-:Y:S01]  /*2f80*/  IMAD.WIDE.U32 R94, R152, R90, R94 ;  /* 0x0000005a985e7225 */ /* 0x000fe200078e005e */
[----:B------:R-:W-:-:S03]  /*2f90*/  SHF.R.S32.HI R20, RZ, 0x3, R21 ;  /* 0x00000003ff147819 */ /* 0x000fc60000011415 */
[----:B------:R-:W-:Y:S01]  /*2fa0*/  IMAD.WIDE.U32 R92, R152, R90, R92 ;  /* 0x0000005a985c7225 */ /* 0x000fe200078e005c */
[----:B------:R-:W-:-:S03]  /*2fb0*/  LOP3.LUT R21, R21, 0xfffffff8, RZ, 0xc0, !PT ;  /* 0xfffffff815157812 */ /* 0x000fc600078ec0ff */
[----:B------:R-:W-:Y:S01]  /*2fc0*/  IMAD.IADD R116, R97, 0x1, R9 ;  /* 0x0000000161747824 */ /* 0x000fe200078e0209 */
[----:B------:R-:W-:Y:S01]  /*2fd0*/  SHF.R.S32.HI R9, RZ, 0x3, R10 ;  /* 0x00000003ff097819 */ /* 0x000fe2000001140a */
[----:B------:R-:W-:Y:S01]  /*2fe0*/  IMAD.WIDE.U32 R90, R90, 0x50, RZ ;  /* 0x000000505a5a7825 */ /* 0x000fe200078e00ff */
[----:B------:R-:W-:Y:S02]  /*2ff0*/  LOP3.LUT R10, R10, 0xfffffff8, RZ, 0xc0, !PT ;  /* 0xfffffff80a0a7812 */ /* 0x000fe400078ec0ff */
[----:B------:R-:W-:Y:S01]  /*3000*/  LOP3.LUT R25, R27, 0x2, RZ, 0xc0, !PT ;  /* 0x000000021b197812 */ /* 0x000fe200078ec0ff */
[----:B------:R-:W-:Y:S01]  /*3010*/  IMAD.IADD R115, R115, 0x1, R26 ;  /* 0x0000000173737824 */ /* 0x000fe200078e021a */
[----:B------:R-:W-:Y:S01]  /*3020*/  LOP3.LUT R26, R27, 0x4, RZ, 0xc0, !PT ;  /* 0x000000041b1a7812 */ /* 0x000fe200078ec0ff */
[----:B------:R-:W-:Y:S01]  /*3030*/  IMAD.SHL.U32 R112, R7, 0x2, RZ ;  /* 0x0000000207707824 */ /* 0x000fe200078e00ff */
[----:B0-----:R-:W-:Y:S01]  /*3040*/  LEA.HI R157, R157, 0x8, RZ, 0x19 ;  /* 0x000000089d9d7811 */ /* 0x001fe200078fc8ff */
[----:B------:R-:W-:Y:S01]  /*3050*/  IMAD.IADD R123, R123, 0x1, R14 ;  /* 0x000000017b7b7824 */ /* 0x000fe200078e020e */
[----:B------:R-:W-:Y:S01]  /*3060*/  IADD3 R117, R91, R117, RZ ;  /* 0x000000755b757210 */ /* 0x000fe20007ffe0ff */
[----:B------:R-:W-:Y:S01]  /*3070*/  IMAD.IADD R5, R101, 0x1, R13 ;  /* 0x0000000165057824 */ /* 0x000fe200078e020d */
[----:B------:R-:W-:Y:S01]  /*3080*/  LOP3.LUT R4, R4, 0x1, RZ, 0xc0, !PT ;  /* 0x0000000104047812 */ /* 0x000fe200078ec0ff */
[----:B------:R-:W-:Y:S01]  /*3090*/  IMAD.IADD R6, R13, 0x1, R99 ;  /* 0x000000010d067824 */ /* 0x000fe200078e0263 */
[----:B------:R-:W-:Y:S01]  /*30a0*/  LOP3.LUT R27, R27, 0x8, RZ, 0xc0, !PT ;  /* 0x000000081b1b7812 */ /* 0x000fe200078ec0ff */
[----:B------:R-:W-:Y:S01]  /*30b0*/  IMAD.IADD R7, R95, 0x1, R11 ;  /* 0x000000015f077824 */ /* 0x000fe200078e020b */
[----:B------:R-:W-:Y:S01]  /*30c0*/  SHF.R.S32.HI R114, RZ, 0x1f, R0 ;  /* 0x0000001fff727819 */ /* 0x000fe20000011400 */
[----:B------:R-:W-:Y:S01]  /*30d0*/  IMAD.IADD R8, R11, 0x1, R93 ;  /* 0x000000010b087824 */ /* 0x000fe200078e025d */
[----:B------:R-:W-:-:S02]  /*30e0*/  SHF.R.S32.HI R28, RZ, 0x1f, R10 ;  /* 0x0000001fff1c7819 */ /* 0x000fc4000001140a */
[----:B------:R-:W-:Y:S01]  /*30f0*/  SHF.R.S32.HI R29, RZ, 0x1f, R21 ;  /* 0x0000001fff1d7819 */ /* 0x000fe20000011415 */
[----:B---3--:R-:W-:-:S07]  /*3100*/  IMAD R109, R12, 0x20, R225 ;  /* 0x000000200c6d7824 */ /* 0x008fce00078e02e1 */
.L_x_2776:
[----:B------:R-:W2:Y:S01]  /*3110*/  LDL R34, [R1+0x88] ;  /* 0x0000880001227983 */ /* 0x000ea20000100800 */
[----:B------:R-:W0:Y:S01]  /*3120*/  LDC R32, c[0x0][0x430] ;  /* 0x00010c00ff207b82 */ /* 0x000e220000000800 */
[----:B------:R-:W-:-:S05]  /*3130*/  IADD3 R2, R2, -0x1, RZ ;  /* 0xffffffff02027810 */ /* 0x000fca0007ffe0ff */
        /* <DEDUP_REMOVED lines=9> */
[----:B----4-:R-:W4:Y:S08]  /*31d0*/  @P3 LDC R30, c[0x0][0x434] ;  /* 0x00010d00ff1e3b82 */ /* 0x010f300000000800 */
[----:B------:R-:W1:Y:S01]  /*31e0*/  @P3 LDC R31, c[0x0][0x438] ;  /* 0x00010e00ff1f3b82 */ /* 0x000e620000000800 */
[----:B----4-:R-:W-:-:S05]  /*31f0*/  @P3 IMAD.HI.U32 R30, R35, R30, RZ ;  /* 0x0000001e231e3227 */ /* 0x010fca00078e00ff */
[----:B-1----:R-:W-:Y:S01]  /*3200*/  @P3 SHF.R.U32.HI R11, RZ, R31, R30 ;  /* 0x0000001fff0b3219 */ /* 0x002fe2000001161e */
[----:B0-----:R-:W-:-:S03]  /*3210*/  @!P0 IMAD R30, R114, R14, RZ ;  /* 0x0000000e721e8224 */ /* 0x001fc600078e02ff */
[--C-:B------:R-:W-:Y:S01]  /*3220*/  @!P0 SHF.R.S32.HI R31, RZ, 0x1f, R11.reuse ;  /* 0x0000001fff1f8819 */ /* 0x100fe2000001140b */
[----:B------:R-:W-:Y:S02]  /*3230*/  @!P0 IMAD R33, R0, R15, R30 ;  /* 0x0000000f00218224 */ /* 0x000fe400078e021e */
[----:B------:R-:W-:-:S04]  /*3240*/  @!P0 IMAD.MOV.U32 R30, RZ, RZ, R11 ;  /* 0x000000ffff1e8224 */ /* 0x000fc800078e000b */
[----:B------:R-:W-:Y:S01]  /*3250*/  @!P0 IMAD.WIDE.U32 R14, R0, R14, R30 ;  /* 0x0000000e000e8225 */ /* 0x000fe200078e001e */
[----:B------:R-:W-:-:S03]  /*3260*/  MOV R30, RZ ;  /* 0x000000ff001e7202 */ /* 0x000fc60000000f00 */
[----:B------:R-:W-:Y:S01]  /*3270*/  @!P0 IMAD.IADD R15, R15, 0x1, R33 ;  /* 0x000000010f0f8824 */ /* 0x000fe200078e0221 */
[----:B---3--:R-:W-:-:S04]  /*3280*/  @!P0 LEA R12, P3, R14, R12, 0x2 ;  /* 0x0000000c0e0c8211 */ /* 0x008fc800078610ff */
[----:B------:R-:W-:-:S05]  /*3290*/  @!P0 LEA.HI.X R13, R14, R13, R15, 0x2, P3 ;  /* 0x0000000d0e0d8211 */ /* 0x000fca00018f140f */
[----:B------:R0:W5:Y:S01]  /*32a0*/  @!P0 LDG.E R30, desc[UR60][R12.64] ;  /* 0x0000003c0c1e8981 */ /* 0x000162000c1e1900 */
[----:B------:R-:W-:Y:S01]  /*32b0*/  ISETP.GE.AND P0, PT, R111, 0x1, PT ;  /* 0x000000016f00780c */ /* 0x000fe20003f06270 */
[----:B------:R-:W-:Y:S01]  /*32c0*/  IMAD.MOV R31, RZ, RZ, -R11 ;  /* 0x000000ffff1f7224 */ /* 0x000fe200078e0a0b */
[----:B------:R-:W-:Y:S01]  /*32d0*/  ISETP.GT.AND P3, PT, R2, R113, PT ;  /* 0x000000710200720c */ /* 0x000fe20003f64270 */
[----:B------:R-:W-:Y:S05]  /*32e0*/  YIELD ;  /* 0x0000000000007946 */ /* 0x000fea0003800000 */
[----:B------:R-:W-:Y:S01]  /*32f0*/  BSSY B0, `(.L_x_2660) ;  /* 0x00007f9000007945 */ /* 0x000fe20003800000 */
[----:B------:R-:W-:Y:S01]  /*3300*/  IMAD R31, R32, R31, R35 ;  /* 0x0000001f201f7224 */ /* 0x000fe200078e0223 */
[----:B------:R-:W-:Y:S01]  /*3310*/  P2R R110, PR, RZ, 0x8 ;  /* 0x00000008ff6e7803 */ /* 0x000fe20000000000 */
[----:B--2---:R-:W-:-:S04]  /*3320*/  IMAD R84, R213, 0x5000, R34 ;  /* 0x00005000d5547824 */ /* 0x004fc800078e0222 */
[----:B------:R-:W-:Y:S01]  /*3330*/  IMAD R84, R84, 0x2, R23 ;  /* 0x0000000254547824 */ /* 0x000fe200078e0217 */
        /* <DEDUP_REMOVED lines=47> */
[----:B------:R-:W-:Y:S02]  /*3630*/  IADD3 R33, P4, R94, R12, RZ ;  /* 0x0000000c5e217210 */ /* 0x000fe40007f9e0ff */
[----:B------:R-:W-:Y:S02]  /*3640*/  CS2R R76, SRZ ;  /* 0x00000000004c7805 */ /* 0x000fe4000001ff00 */
[----:B------:R-:W-:Y:S01]  /*3650*/  ISETP.GE.AND P5, PT, R216, R111, PT ;  /* 0x0000006fd800720c */ /* 0x000fe20003fa6270 */
[----:B------:R-:W-:Y:S01]  /*3660*/  IMAD.X R35, R11, 0x1, R5, P0 ;  /* 0x000000010b237824 */ /* 0x000fe200000e0605 */
[----:B------:R-:W-:Y:S01]  /*3670*/  LEA R34, P0, R32, UR4, 0x1 ;  /* 0x0000000420227c11 */ /* 0x000fe2000f8008ff */
[----:B------:R-:W-:Y:S01]  /*3680*/  IMAD.X R36, R80, 0x1, R7, P4 ;  /* 0x0000000150247824 */ /* 0x000fe200020e0607 */
[----:B------:R-:W-:-:S02]  /*3690*/  CS2R R78, SRZ ;  /* 0x00000000004e7805 */ /* 0x000fc4000001ff00 */
[-C--:B------:R-:W-:Y:S02]  /*36a0*/  ISETP.GE.AND P4, PT, R221, R111.reuse, PT ;  /* 0x0000006fdd00720c */ /* 0x080fe40003f86270 */
[----:B------:R-:W-:Y:S01]  /*36b0*/  LEA.HI.X R35, R32, UR5, R35, 0x1, P0 ;  /* 0x0000000520237c11 */ /* 0x000fe200080f0c23 */
[----:B------:R-:W-:Y:S02]  /*36c0*/  ULDC.64 UR4, c[0x0][0x400] ;  /* 0x0001000000047ab9 */ /* 0x000fe40000000a00 */
[C---:B------:R-:W-:Y:S02]  /*36d0*/  LEA R32, P0, R33.reuse, UR4, 0x1 ;  /* 0x0000000421207c11 */ /* 0x040fe4000f8008ff */
[----:B------:R0:W5:Y:S02]  /*36e0*/  @!P5 LDG.E.64 R76, desc[UR60][R34.64] ;  /* 0x0000003c224cd981 */ /* 0x000164000c1e1b00 */
[----:B------:R-:W-:Y:S02]  /*36f0*/  LEA.HI.X R33, R33, UR5, R36, 0x1, P0 ;  /* 0x0000000521217c11 */ /* 0x000fe400080f0c24 */
[----:B------:R-:W-:-:S03]  /*3700*/  ISETP.GE.AND P0, PT, R222, R111, PT ;  /* 0x0000006fde00720c */ /* 0x000fc60003f06270 */
[----:B------:R0:W5:Y:S01]  /*3710*/  @!P5 LDG.E.64 R78, desc[UR60][R32.64] ;  /* 0x0000003c204ed981 */ /* 0x000162000c1e1b00 */
[----:B------:R-:W-:Y:S02]  /*3720*/  ISETP.GE.AND P5, PT, R223, R111, PT ;  /* 0x0000006fdf00720c */ /* 0x000fe40003fa6270 */
[----:B------:R-:W-:Y:S02]  /*3730*/  CS2R R72, SRZ ;  /* 0x0000000000487805 */ /* 0x000fe4000001ff00 */
[----:B------:R-:W-:Y:S02]  /*3740*/  CS2R R68, SRZ ;  /* 0x0000000000447805 */ /* 0x000fe4000001ff00 */
[----:B------:R-:W-:Y:S02]  /*3750*/  CS2R R64, SRZ ;  /* 0x0000000000407805 */ /* 0x000fe4000001ff00 */
[----:B------:R-:W-:Y:S02]  /*3760*/  CS2R R74, SRZ ;  /* 0x00000000004a7805 */ /* 0x000fe4000001ff00 */
[----:B------:R-:W-:-:S02]  /*3770*/  CS2R R70, SRZ ;  /* 0x0000000000467805 */ /* 0x000fc4000001ff00 */
[----:B------:R-:W-:Y:S01]  /*3780*/  CS2R R66, SRZ ;  /* 0x0000000000427805 */ /* 0x000fe2000001ff00 */
[----:B------:R0:W5:Y:S04]  /*3790*/  @!P4 LDG.E.64 R72, desc[UR60][R34.64+0x40] ;  /* 0x0000403c2248c981 */ /* 0x000168000c1e1b00 */
[----:B------:R0:W5:Y:S04]  /*37a0*/  @!P0 LDG.E.64 R68, desc[UR60][R34.64+0x80] ;  /* 0x0000803c22448981 */ /* 0x000168000c1e1b00 */
[----:B------:R0:W5:Y:S04]  /*37b0*/  @!P5 LDG.E.64 R64, desc[UR60][R34.64+0xc0] ;  /* 0x0000c03c2240d981 */ /* 0x000168000c1e1b00 */
[----:B------:R0:W5:Y:S04]  /*37c0*/  @!P4 LDG.E.64 R74, desc[UR60][R32.64+0x40] ;  /* 0x0000403c204ac981 */ /* 0x000168000c1e1b00 */
[----:B------:R0:W5:Y:S04]  /*37d0*/  @!P0 LDG.E.64 R70, desc[UR60][R32.64+0x80] ;  /* 0x0000803c20468981 */ /* 0x000168000c1e1b00 */
[----:B------:R0:W5:Y:S02]  /*37e0*/  @!P5 LDG.E.64 R66, desc[UR60][R32.64+0xc0] ;  /* 0x0000c03c2042d981 */ /* 0x000164000c1e1b00 */
.L_x_2664:
[----:B------:R-:W-:Y:S05]  /*37f0*/  BSYNC B1 ;  /* 0x0000000000017941 */ /* 0x000fea0003800000 */
.L_x_2663:
        /* <DEDUP_REMOVED lines=9> */
[----:B------:R-:W-:Y:S02]  /*3890*/  PRMT R144, R34, 0x7610, R144 ;  /* 0x0000761022907816 */ /* 0x000fe40000000090 */
[----:B------:R-:W-:-:S02]  /*38a0*/  CS2R R52, SRZ ;  /* 0x0000000000347805 */ /* 0x000fc4000001ff00 */
[----:B------:R-:W-:Y:S01]  /*38b0*/  PRMT R146, R32, 0x7610, R146 ;  /* 0x0000761020927816 */ /* 0x000fe20000000092 */
[----:B------:R-:W-:Y:S01]  /*38c0*/  IMAD.MOV.U32 R32, RZ, RZ, R73 ;  /* 0x000000ffff207224 */ /* 0x000fe200078e0049 */
[----:B------:R-:W-:Y:S02]  /*38d0*/  MOV R34, R76 ;  /* 0x0000004c00227202 */ /* 0x000fe40000000f00 */
[----:B------:R-:W-:Y:S02]  /*38e0*/  CS2R R56, SRZ ;  /* 0x0000000000387805 */ /* 0x000fe4000001ff00 */
[----:B------:R-:W-:Y:S02]  /*38f0*/  ISETP.GE.AND P4, PT, R35, R87, PT ;  /* 0x000000572300720c */ /* 0x000fe40003f86270 */
[----:B------:R-:W-:Y:S02]  /*3900*/  CS2R R60, SRZ ;  /* 0x00000000003c7805 */ /* 0x000fe4000001ff00 */
[----:B------:R-:W-:Y:S01]  /*3910*/  PRMT R148, R32, 0x5410, R33 ;  /* 0x0000541020947816 */ /* 0x000fe20000000021 */
[----:B------:R-:W-:Y:S01]  /*3920*/  IMAD.MOV.U32 R33, RZ, RZ, R77 ;  /* 0x000000ffff217224 */ /* 0x000fe200078e004d */
[----:B------:R-:W-:Y:S01]  /*3930*/  PRMT R121, R34, 0x7610, R121 ;  /* 0x0000761022797816 */ /* 0x000fe20000000079 */
[----:B------:R-:W-:Y:S01]  /*3940*/  IMAD.MOV.U32 R32, RZ, RZ, R66 ;  /* 0x000000ffff207224 */ /* 0x000fe200078e0042 */
[----:B------:R-:W-:Y:S01]  /*3950*/  CS2R R50, SRZ ;  /* 0x0000000000327805 */ /* 0x000fe2000001ff00 */
[----:B------:R-:W-:Y:S01]  /*3960*/  IMAD.MOV.U32 R34, RZ, RZ, R67 ;  /* 0x000000ffff227224 */ /* 0x000fe200078e0043 */
[----:B------:R-:W-:Y:S01]  /*3970*/  PRMT R149, R33, 0x7610, R149 ;  /* 0x0000761021957816 */ /* 0x000fe20000000095 */
[----:B------:R-:W-:Y:S01]  /*3980*/  IMAD.MOV.U32 R33, RZ, RZ, R70 ;  /* 0x000000ffff217224 */ /* 0x000fe200078e0046 */
[----:B------:R-:W-:-:S02]  /*3990*/  PRMT R145, R145, 0x5410, R32 ;  /* 0x0000541091917816 */ /* 0x000fc40000000020 */
        /* <DEDUP_REMOVED lines=21> */
[----:B------:R-:W-:-:S04]  /*3af0*/  IADD3 R33, P0, P5, R94, R12, R104 ;  /* 0x0000000c5e217210 */ /* 0x000fc80007d1e068 */
[----:B------:R-:W-:Y:S02]  /*3b00*/  IADD3.X R36, R7, R80, R103, P0, P5 ;  /* 0x0000005007247210 */ /* 0x000fe400007ea467 */
[----:B------:R-:W-:Y:S02]  /*3b10*/  LEA R34, P0, R32, UR4, 0x1 ;  /* 0x0000000420227c11 */ /* 0x000fe4000f8008ff */
[----:B------:R-:W-:Y:S02]  /*3b20*/  ISETP.GE.AND P5, PT, R216, R111, PT ;  /* 0x0000006fd800720c */ /* 0x000fe40003fa6270 */
[----:B------:R-:W-:Y:S02]  /*3b30*/  LEA.HI.X R35, R32, UR5, R35, 0x1, P0 ;  /* 0x0000000520237c11 */ /* 0x000fe400080f0c23 */
[----:B------:R-:W-:-:S04]  /*3b40*/  LEA R32, P0, R33, UR6, 0x1 ;  /* 0x0000000621207c11 */ /* 0x000fc8000f8008ff */
[----:B------:R-:W-:Y:S02]  /*3b50*/  LEA.HI.X R33, R33, UR7, R36, 0x1, P0 ;  /* 0x0000000721217c11 */ /* 0x000fe400080f0c24 */
[-C--:B------:R-:W-:Y:S02]  /*3b60*/  ISETP.GE.AND P0, PT, R221, R111.reuse, PT ;  /* 0x0000006fdd00720c */ /* 0x080fe40003f06270 */
[----:B------:R-:W-:Y:S02]  /*3b70*/  CS2R R56, SRZ ;  /* 0x0000000000387805 */ /* 0x000fe4000001ff00 */
[----:B------:R-:W-:Y:S01]  /*3b80*/  CS2R R58, SRZ ;  /* 0x00000000003a7805 */ /* 0x000fe2000001ff00 */
        /* <DEDUP_REMOVED lines=8> */
[----:B------:R-:W-:-:S02]  /*3c10*/  CS2R R54, SRZ ;  /* 0x0000000000367805 */ /* 0x000fc4000001ff00 */
[----:B------:R-:W-:Y:S01]  /*3c20*/  CS2R R50, SRZ ;  /* 0x0000000000327805 */ /* 0x000fe2000001ff00 */
[----:B------:R0:W5:Y:S04]  /*3c30*/  @!P5 LDG.E.64 R52, desc[UR60][R34.64+0x80] ;  /* 0x0000803c2234d981 */ /* 0x000168000c1e1b00 */
[----:B------:R0:W5:Y:S04]  /*3c40*/  @!P5 LDG.E.64 R54, desc[UR60][R32.64+0x80] ;  /* 0x0000803c2036d981 */ /* 0x000168000c1e1b00 */
[----:B------:R0:W5:Y:S04]  /*3c50*/  @!P0 LDG.E.64 R48, desc[UR60][R34.64+0xc0] ;  /* 0x0000c03c22308981 */ /* 0x000168000c1e1b00 */
[----:B------:R0:W5:Y:S02]  /*3c60*/  @!P0 LDG.E.64 R50, desc[UR60][R32.64+0xc0] ;  /* 0x0000c03c20328981 */ /* 0x000164000c1e1b00 */
.L_x_2666:
[----:B------:R-:W-:Y:S05]  /*3c70*/  BSYNC B1 ;  /* 0x0000000000017941 */ /* 0x000fea0003800000 */
.L_x_2665:
[----:B0----5:R-:W-:Y:S01]  /*3c80*/  IMAD.MOV.U32 R33, RZ, RZ, R52 ;  /* 0x000000ffff217224 */ /* 0x021fe200078e0034 */
[----:B------:R-:W-:Y:S01]  /*3c90*/  BSSY B1, `(.L_x_2667) ;  /* 0x0000043000017945 */ /* 0x000fe20003800000 */
[----:B------:R-:W-:Y:S01]  /*3ca0*/  IMAD.MOV.U32 R32, RZ, RZ, R53 ;  /* 0x000000ffff207224 */ /* 0x000fe200078e0035 */
[----:B------:R-:W-:Y:S01]  /*3cb0*/  CS2R R40, SRZ ;  /* 0x0000000000287805 */ /* 0x000fe2000001ff00 */
[----:B------:R-:W-:Y:S01]  /*3cc0*/  VIADD R36, R225, 0x40 ;  /* 0x00000040e1247836 */ /* 0x000fe20000000000 */
[----:B------:R-:W-:Y:S01]  /*3cd0*/  PRMT R137, R137, 0x5410, R33 ;  /* 0x0000541089897816 */ /* 0x000fe20000000021 */
[----:B------:R-:W-:Y:S01]  /*3ce0*/  IMAD.MOV.U32 R33, RZ, RZ, R60 ;  /* 0x000000ffff217224 */ /* 0x000fe200078e003c */
[----:B------:R-:W-:Y:S01]  /*3cf0*/  PRMT R138, R32, 0x7610, R138 ;  /* 0x00007610208a7816 */ /* 0x000fe2000000008a */
[----:B------:R-:W-:Y:S01]  /*3d00*/  IMAD.MOV.U32 R32, RZ, RZ, R61 ;  /* 0x000000ffff207224 */ /* 0x000fe200078e003d */
[----:B------:R-:W-:Y:S01]  /*3d10*/  ISETP.GE.AND P5, PT, R36, R87, PT ;  /* 0x000000572400720c */ /* 0x000fe20003fa6270 */
[----:B------:R-:W-:Y:S01]  /*3d20*/  IMAD.MOV.U32 R35, RZ, RZ, R48 ;  /* 0x000000ffff237224 */ /* 0x000fe200078e0030 */
[----:B------:R-:W-:Y:S01]  /*3d30*/  CS2R R36, SRZ ;  /* 0x0000000000247805 */ /* 0x000fe2000001ff00 */
[----:B------:R-:W-:Y:S01]  /*3d40*/  IMAD.MOV.U32 R34, RZ, RZ, R49 ;  /* 0x000000ffff227224 */ /* 0x000fe200078e0031 */
[----:B------:R-:W-:Y:S01]  /*3d50*/  PRMT R142, R33, 0x5410, R32 ;  /* 0x00005410218e7816 */ /* 0x000fe20000000020 */
        /* <DEDUP_REMOVED lines=11> */
[----:B------:R-:W-:Y:S02]  /*3e10*/  CS2R R42, SRZ ;  /* 0x00000000002a7805 */ /* 0x000fe4000001ff00 */
[----:B------:R-:W-:Y:S02]  /*3e20*/  CS2R R46, SRZ ;  /* 0x00000000002e7805 */ /* 0x000fe4000001ff00 */
[----:B------:R-:W-:Y:S01]  /*3e30*/  PRMT R140, R35, 0x5410, R34 ;  /* 0x00005410238c7816 */ /* 0x000fe20000000022 */
[----:B------:R-:W-:Y:S01]  /*3e40*/  IMAD.MOV.U32 R35, RZ, RZ, R50 ;  /* 0x000000ffff237224 */ /* 0x000fe200078e0032 */
[----:B------:R-:W-:Y:S01]  /*3e50*/  PRMT R141, R33, 0x5410, R32 ;  /* 0x00005410218d7816 */ /* 0x000fe20000000020 */
[----:B------:R-:W-:Y:S01]  /*3e60*/  IMAD.MOV.U32 R32, RZ, RZ, R63 ;  /* 0x000000ffff207224 */ /* 0x000fe200078e003f */
[----:B------:R-:W-:-:S02]  /*3e70*/  MOV R34, R51 ;  /* 0x0000003300227202 */ /* 0x000fc40000000f00 */
[----:B------:R-:W-:Y:S02]  /*3e80*/  MOV R33, R62 ;  /* 0x0000003e00217202 */ /* 0x000fe40000000f00 */
        /* <DEDUP_REMOVED lines=35> */
.L_x_2668:
[----:B------:R-:W-:Y:S05]  /*40c0*/  BSYNC B1 ;  /* 0x0000000000017941 */ /* 0x000fea0003800000 */
.L_x_2667:
[----:B------:R-:W2:Y:S01]  /*40d0*/  LDL R11, [R1+0x5c] ;  /* 0x00005c00010b7983 */ /* 0x000ea20000100800 */
[----:B0----5:R-:W-:Y:S01]  /*40e0*/  IMAD.MOV.U32 R12, RZ, RZ, R32 ;  /* 0x000000ffff0c7224 */ /* 0x021fe200078e0020 */
[----:B--2---:R-:W-:Y:S01]  /*40f0*/  R2UR UR4, R11 ;  /* 0x000000000b0472ca */ /* 0x004fe200000e0000 */
[----:B------:R-:W-:-:S05]  /*4100*/  IMAD.MOV.U32 R11, RZ, RZ, R33 ;  /* 0x000000ffff0b7224 */ /* 0x000fca00078e0021 */
[----:B------:R-:W-:Y:S01]  /*4110*/  PRMT R81, R12, 0x5410, R11 ;  /* 0x000054100c517816 */ /* 0x000fe2000000000b */
[----:B------:R-:W-:Y:S01]  /*4120*/  IMAD.MOV.U32 R11, RZ, RZ, R37 ;  /* 0x000000ffff0b7224 */ /* 0x000fe200078e0025 */
[----:B------:R-:W-:-:S04]  /*4130*/  MOV R12, R36 ;  /* 0x00000024000c7202 */ /* 0x000fc80000000f00 */
        /* <DEDUP_REMOVED lines=9> */
[----:B------:R-:W-:Y:S02]  /*41d0*/  IMAD.MOV.U32 R12, RZ, RZ, R34 ;  /* 0x000000ffff0c7224 */ /* 0x000fe400078e0022 */
[----:B------:R-:W-:-:S05]  /*41e0*/  IMAD.MOV.U32 R11, RZ, RZ, R35 ;  /* 0x000000ffff0b7224 */ /* 0x000fca00078e0023 */
        /* <DEDUP_REMOVED lines=11> */
[----:B------:R-:W-:-:S05]  /*42a0*/  IMAD.MOV.U32 R11, RZ, RZ, R47 ;  /* 0x000000ffff0b7224 */ /* 0x000fca00078e002f */
[----:B------:R-:W-:Y:S01]  /*42b0*/  PRMT R139, R139, 0x5410, R11 ;  /* 0x000054108b8b7816 */ /* 0x000fe2000000000b */
[----:B------:R-:W-:Y:S06]  /*42c0*/  @!P0 BRA `(.L_x_2669) ;  /* 0x0000000000048947 */ /* 0x000fec0003800000 */
[----:B------:R-:W-:Y:S01]  /*42d0*/  BPT.TRAP 0x1 ;  /* 0x000000040000795c */ /* 0x000fe20000300000 */
.L_x_2669:
[----:B------:R-:W-:Y:S01]  /*42e0*/  IMAD R88, R213, 0x8, R23 ;  /* 0x00000008d5587824 */ /* 0x000fe200078e0217 */
[----:B------:R-:W-:Y:S01]  /*42f0*/  SHF.L.U32 R89, R229, 0x1f, RZ ;  /* 0x0000001fe5597819 */ /* 0x000fe200000006ff */
[----:B------:R-:W-:Y:S03]  /*4300*/  BSSY B1, `(.L_x_2670) ;  /* 0x0000003000017945 */ /* 0x000fe60003800000 */
[----:B------:R-:W0:Y:S02]  /*4310*/  SYNCS.PHASECHK.TRANS64.TRYWAIT P6, [R88+URZ+0x38890], R89 ;  /* 0x03889059580075a7 */ /* 0x000e2400080c017f */
[----:B0-----:R-:W-:Y:S05]  /*4320*/  @!P6 BRA `(.L_x_2671) ;  /* 0x000002e80090e947 */ /* 0x001fea0003800000 */
.L_x_3062:
[----:B------:R-:W-:Y:S05]  /*4330*/  BSYNC B1 ;  /* 0x0000000000017941 */ /* 0x000fea0003800000 */
.L_x_2670:
[----:B------:R-:W-:-:S03]  /*4340*/  UMOV UR4, 0xffffffff ;  /* 0xffffffff00047882 */ /* 0x000fc60000000000 */
[----:B------:R-:W-:Y:S05]  /*4350*/  BRA.DIV UR4, `(.L_x_2672) ;  /* 0x000002ea04987947 */ /* 0x000fea000b800000 */
[----:B------:R1:W2:Y:S04]  /*4360*/  SHFL.IDX PT, R80, R118, RZ, 0x181f ;  /* 0x00181fff76507589 */ /* 0x0002a800000e0000 */
[----:B------:R1:W3:Y:S02]  /*4370*/  SHFL.IDX PT, R11, R119, RZ, 0x181f ;  /* 0x00181fff770b7589 */ /* 0x0002e400000e0000 */
.L_x_3066:
        /* <DEDUP_REMOVED lines=39> */
[----:B------:R-:W-:Y:S01]  /*45f0*/  MOV R120, R14 ;  /* 0x0000000e00787202 */ /* 0x000fe20000000f00 */
[----:B------:R-:W-:Y:S01]  /*4600*/  FFMA.FTZ R14, R78, R79, R83 ;  /* 0x0000004f4e0e7223 */ /* 0x000fe20000010053 */
[----:B------:R-:W-:-:S03]  /*4610*/  HADD2.F32 R83, -RZ, R149.H0_H0 ;  /* 0x20000095ff537230 */ /* 0x000fc60000004100 */
[--C-:B------:R-:W-:Y:S01]  /*4620*/  HADD2.F32 R79, -RZ, R120.reuse.H1_H1 ;  /* 0x30000078ff4f7230 */ /* 0x100fe20000004100 */
[----:B------:R-:W-:Y:S01]  /*4630*/  F2FP.F16.F32.PACK_AB R12, R14, R12 ;  /* 0x0000000c0e0c723e */ /* 0x000fe200000000ff */
[----:B------:R-:W-:-:S03]  /*4640*/  HADD2.F32 R120, -RZ, R120.H0_H0 ;  /* 0x20000078ff787230 */ /* 0x000fc60000004100 */
[----:B------:R-:W-:-:S04]  /*4650*/  FMUL.FTZ R78, R79, R121 ;  /* 0x000000794f4e7220 */ /* 0x000fc80000410000 */
[C---:B------:R-:W-:Y:S01]  /*4660*/  FFMA.FTZ R78, R120.reuse, R83, -R78 ;  /* 0x00000053784e7223 */ /* 0x040fe2000001084e */
[----:B------:R-:W-:-:S04]  /*4670*/  FMUL.FTZ R120, R120, R121 ;  /* 0x0000007978787220 */ /* 0x000fc80000410000 */
[----:B------:R-:W-:-:S05]  /*4680*/  FFMA.FTZ R120, R79, R83, R120 ;  /* 0x000000534f787223 */ /* 0x000fca0000010078 */
[----:B------:R-:W-:-:S05]  /*4690*/  F2FP.F16.F32.PACK_AB R78, R120, R78 ;  /* 0x0000004e784e723e */ /* 0x000fca00000000ff */
[----:B------:R-:W-:-:S07]  /*46a0*/  IMAD.MOV.U32 R14, RZ, RZ, R78 ;  /* 0x000000ffff0e7224 */ /* 0x000fce00078e004e */
.L_x_2678:
[----:B------:R-:W-:Y:S05]  /*46b0*/  BSYNC B3 ;  /* 0x0000000000037941 */ /* 0x000fea0003800000 */
.L_x_2677:
[----:B---3--:R-:W-:-:S04]  /*46c0*/  LEA R76, P3, R16, R11, 0x1 ;  /* 0x0000000b104c7211 */ /* 0x008fc800078608ff */
[----:B--2---:R-:W-:-:S05]  /*46d0*/  LEA.HI.X R77, R16, R80, R17, 0x1, P3 ;  /* 0x00000050104d7211 */ /* 0x004fca00018f0c11 */
[----:B0-----:R4:W-:Y:S04]  /*46e0*/  ST.E.128 desc[UR60][R76.64], R12 ;  /* 0x0000000c4c007985 */ /* 0x0019e8000c101d3c */
.L_x_2676:
[----:B------:R-:W-:Y:S05]  /*46f0*/  BSYNC B2 ;  /* 0x0000000000027941 */ /* 0x000fea0003800000 */
.L_x_2675:
        /* <DEDUP_REMOVED lines=23> */
[----:B------:R-:W-:Y:S02]  /*4870*/  IMAD.MOV.U32 R77, RZ, RZ, R12 ;  /* 0x000000ffff4d7224 */ /* 0x000fe400078e000c */
[-C--:B------:R-:W-:Y:S01]  /*4880*/  FMUL.FTZ R15, R75, R74.reuse ;  /* 0x0000004a4b0f7220 */ /* 0x080fe20000410000 */
[----:B------:R-:W-:Y:S01]  /*4890*/  F2FP.F16.F32.PACK_AB R13, R73, R13 ;  /* 0x0000000d490d723e */ /* 0x000fe200000000ff */
[----:B------:R-:W-:-:S02]  /*48a0*/  FMUL.FTZ R74, R76, R74 ;  /* 0x0000004a4c4a7220 */ /* 0x000fc40000410000 */
[-C--:B------:R-:W-:Y:S01]  /*48b0*/  FFMA.FTZ R15, R76, R72.reuse, -R15 ;  /* 0x000000484c0f7223 */ /* 0x080fe2000001080f */
[----:B------:R-:W-:Y:S02]  /*48c0*/  HADD2.F32 R76, -RZ, R149.H1_H1 ;  /* 0x30000095ff4c7230 */ /* 0x000fe40000004100 */
[----:B------:R-:W-:Y:S01]  /*48d0*/  FFMA.FTZ R75, R75, R72, R74 ;  /* 0x000000484b4b7223 */ /* 0x000fe2000001004a */
[--C-:B------:R-:W-:Y:S02]  /*48e0*/  HADD2.F32 R12, -RZ, R77.reuse.H1_H1 ;  /* 0x3000004dff0c7230 */ /* 0x100fe40000004100 */
[----:B------:R-:W-:Y:S02]  /*48f0*/  HADD2.F32 R77, -RZ, R77.H0_H0 ;  /* 0x2000004dff4d7230 */ /* 0x000fe40000004100 */
[----:B------:R-:W-:Y:S02]  /*4900*/  HADD2.F32 R72, -RZ, R148.H1_H1 ;  /* 0x30000094ff487230 */ /* 0x000fe40000004100 */
[-C--:B------:R-:W-:Y:S01]  /*4910*/  FMUL.FTZ R74, R12, R76.reuse ;  /* 0x0000004c0c4a7220 */ /* 0x080fe20000410000 */
[----:B------:R-:W-:Y:S01]  /*4920*/  F2FP.F16.F32.PACK_AB R15, R75, R15 ;  /* 0x0000000f4b0f723e */ /* 0x000fe200000000ff */
[----:B------:R-:W-:-:S02]  /*4930*/  FMUL.FTZ R76, R77, R76 ;  /* 0x0000004c4d4c7220 */ /* 0x000fc40000410000 */
[-C--:B------:R-:W-:Y:S01]  /*4940*/  FFMA.FTZ R74, R77, R72.reuse, -R74 ;  /* 0x000000484d4a7223 */ /* 0x080fe2000001084a */
[----:B------:R-:W-:Y:S02]  /*4950*/  HADD2.F32 R77, -RZ, R148.H0_H0 ;  /* 0x20000094ff4d7230 */ /* 0x000fe40000004100 */
[----:B------:R-:W-:Y:S01]  /*4960*/  FFMA.FTZ R12, R12, R72, R76 ;  /* 0x000000480c0c7223 */ /* 0x000fe2000001004c */
[----:B------:R-:W-:Y:S02]  /*4970*/  HADD2.F32 R72, -RZ, R150.H0_H0 ;  /* 0x20000096ff487230 */ /* 0x000fe40000004100 */
[--C-:B------:R-:W-:Y:S02]  /*4980*/  HADD2.F32 R76, -RZ, R14.reuse.H1_H1 ;  /* 0x3000000eff4c7230 */ /* 0x100fe40000004100 */
[----:B------:R-:W-:Y:S01]  /*4990*/  HADD2.F32 R14, -RZ, R14.H0_H0 ;  /* 0x2000000eff0e7230 */ /* 0x000fe20000004100 */
[----:B------:R-:W-:Y:S02]  /*49a0*/  F2FP.F16.F32.PACK_AB R12, R12, R74 ;  /* 0x0000004a0c0c723e */ /* 0x000fe400000000ff */
[----:B------:R-:W-:-:S04]  /*49b0*/  FMUL.FTZ R78, R76, R72 ;  /* 0x000000484c4e7220 */ /* 0x000fc80000410000 */
[C---:B------:R-:W-:Y:S01]  /*49c0*/  FFMA.FTZ R78, R14.reuse, R77, -R78 ;  /* 0x0000004d0e4e7223 */ /* 0x040fe2000001084e */
[----:B------:R-:W-:-:S04]  /*49d0*/  FMUL.FTZ R14, R14, R72 ;  /* 0x000000480e0e7220 */ /* 0x000fc80000410000 */
[----:B------:R-:W-:-:S05]  /*49e0*/  FFMA.FTZ R14, R76, R77, R14 ;  /* 0x0000004d4c0e7223 */ /* 0x000fca000001000e */
[----:B------:R-:W-:-:S07]  /*49f0*/  F2FP.F16.F32.PACK_AB R14, R14, R78 ;  /* 0x0000004e0e0e723e */ /* 0x000fce00000000ff */
.L_x_2682:
[----:B------:R-:W-:Y:S05]  /*4a00*/  BSYNC B3 ;  /* 0x0000000000037941 */ /* 0x000fea0003800000 */
.L_x_2681:
[----:B---3--:R-:W-:-:S04]  /*4a10*/  LEA R72, P3, R212, R11, 0x1 ;  /* 0x0000000bd4487211 */ /* 0x008fc800078608ff */
[----:B--2---:R-:W-:-:S05]  /*4a20*/  LEA.HI.X R73, R212, R80, R215, 0x1, P3 ;  /* 0x00000050d4497211 */ /* 0x004fca00018f0cd7 */
[----:B0-----:R0:W-:Y:S04]  /*4a30*/  ST.E.128 desc[UR60][R72.64], R12 ;  /* 0x0000000c48007985 */ /* 0x0011e8000c101d3c */
.L_x_2680:
[----:B------:R-:W-:Y:S05]  /*4a40*/  BSYNC B2 ;  /* 0x0000000000027941 */ /* 0x000fea0003800000 */
.L_x_2679:
        /* <DEDUP_REMOVED lines=50> */
.L_x_2686:
[----:B------:R-:W-:Y:S05]  /*4d70*/  BSYNC B3 ;  /* 0x0000000000037941 */ /* 0x000fea0003800000 */
.L_x_2685:
[----:B---3--:R-:W-:-:S04]  /*4d80*/  LEA R68, P3, R19, R11, 0x1 ;  /* 0x0000000b13447211 */ /* 0x008fc800078608ff */
[----:B--2---:R-:W-:-:S05]  /*4d90*/  LEA.HI.X R69, R19, R80, R219, 0x1, P3 ;  /* 0x0000005013457211 */ /* 0x004fca00018f0cdb */
[----:B----4-:R0:W-:Y:S04]  /*4da0*/  ST.E.128 desc[UR60][R68.64], R12 ;  /* 0x0000000c44007985 */ /* 0x0101e8000c101d3c */
.L_x_2684:
[----:B------:R-:W-:Y:S05]  /*4db0*/  BSYNC B2 ;  /* 0x0000000000027941 */ /* 0x000fea0003800000 */
.L_x_2683:
        /* <DEDUP_REMOVED lines=18> */
[-C--:B------:R-:W-:Y:S01]  /*4ee0*/  FFMA.FTZ R65, R69, R68.reuse, -R65 ;  /* 0x0000004445417223 */ /* 0x080fe20000010841 */
[----:B------:R-:W-:Y:S02]  /*4ef0*/  IMAD.MOV.U32 R69, RZ, RZ, R12 ;  /* 0x000000ffff457224 */ /* 0x000fe400078e000c */
[----:B------:R-:W-:Y:S01]  /*4f00*/  FFMA.FTZ R13, R67, R68, R13 ;  /* 0x00000044430d7223 */ /* 0x000fe2000001000d */
[----:B------:R-:W-:Y:S02]  /*4f10*/  IMAD.MOV.U32 R67, RZ, RZ, R15 ;  /* 0x000000ffff437224 */ /* 0x000fe400078e000f */
[----:B------:R-:W-:Y:S02]  /*4f20*/  HADD2.F32 R68, -RZ, R64.H0_H0 ;  /* 0x20000040ff447230 */ /* 0x000fe40000004100 */
[----:B------:R-:W-:Y:S01]  /*4f30*/  HADD2.F32 R12, -RZ, R69.H1_H1 ;  /* 0x30000045ff0c7230 */ /* 0x000fe20000004100 */
[----:B------:R-:W-:Y:S01]  /*4f40*/  F2FP.F16.F32.PACK_AB R13, R13, R65 ;  /* 0x000000410d0d723e */ /* 0x000fe200000000ff */
[----:B------:R-:W-:-:S02]  /*4f50*/  HADD2.F32 R15, -RZ, R67.H1_H1 ;  /* 0x30000043ff0f7230 */ /* 0x000fc40000004100 */
[----:B------:R-:W-:Y:S02]  /*4f60*/  HADD2.F32 R67, -RZ, R67.H0_H0 ;  /* 0x20000043ff437230 */ /* 0x000fe40000004100 */
        /* <DEDUP_REMOVED lines=22> */
.L_x_2688:
[----:B------:R-:W-:Y:S05]  /*50d0*/  BSYNC B2 ;  /* 0x0000000000027941 */ /* 0x000fea0003800000 */
.L_x_2687:
[----:B---3--:R-:W-:-:S04]  /*50e0*/  LEA R64, P3, R22, R11, 0x1 ;  /* 0x0000000b16407211 */ /* 0x008fc800078608ff */
[----:B--2---:R-:W-:-:S05]  /*50f0*/  LEA.HI.X R65, R22, R80, R218, 0x1, P3 ;  /* 0x0000005016417211 */ /* 0x004fca00018f0cda */
[----:B----4-:R0:W-:Y:S04]  /*5100*/  ST.E.128 desc[UR60][R64.64], R12 ;  /* 0x0000000c40007985 */ /* 0x0101e8000c101d3c */
.L_x_2674:
[----:B------:R-:W-:Y:S05]  /*5110*/  BSYNC B1 ;  /* 0x0000000000017941 */ /* 0x000fea0003800000 */
.L_x_2673:
[----:B------:R-:W-:-:S03]  /*5120*/  UMOV UR4, 0xffffffff ;  /* 0xffffffff00047882 */ /* 0x000fc60000000000 */
[----:B------:R-:W-:Y:S05]  /*5130*/  BRA.DIV UR4, `(.L_x_2689) ;  /* 0x000002de046c7947 */ /* 0x000fea000b800000 */
[----:B0-----:R0:W0:Y:S04]  /*5140*/  SHFL.IDX PT, R64, R118, 0x1, 0x181f ;  /* 0x00381f0076407f89 */ /* 0x00102800000e0000 */
[----:B---3--:R3:W0:Y:S02]  /*5150*/  SHFL.IDX PT, R11, R119, 0x1, 0x181f ;  /* 0x00381f00770b7f89 */ /* 0x00862400000e0000 */
.L_x_3070:
        /* <DEDUP_REMOVED lines=53> */
.L_x_2695:
[----:B------:R-:W-:Y:S05]  /*54b0*/  BSYNC B3 ;  /* 0x0000000000037941 */ /* 0x000fea0003800000 */
.L_x_2694:
[----:B0-----:R-:W-:-:S04]  /*54c0*/  LEA R60, P3, R16, R11, 0x1 ;  /* 0x0000000b103c7211 */ /* 0x001fc800078608ff */
[----:B------:R-:W-:-:S05]  /*54d0*/  LEA.HI.X R61, R16, R64, R17, 0x1, P3 ;  /* 0x00000040103d7211 */ /* 0x000fca00018f0c11 */
[----:B------:R0:W-:Y:S04]  /*54e0*/  ST.E.128 desc[UR60][R60.64], R12 ;  /* 0x0000000c3c007985 */ /* 0x0001e8000c101d3c */
.L_x_2693:
[----:B------:R-:W-:Y:S05]  /*54f0*/  BSYNC B2 ;  /* 0x0000000000027941 */ /* 0x000fea0003800000 */
.L_x_2692:
        /* <DEDUP_REMOVED lines=51> */
.L_x_2699:
[----:B------:R-:W-:Y:S05]  /*5830*/  BSYNC B3 ;  /* 0x0000000000037941 */ /* 0x000fea0003800000 */
.L_x_2698:
[----:B------:R-:W-:-:S04]  /*5840*/  LEA R56, P3, R212, R11, 0x1 ;  /* 0x0000000bd4387211 */ /* 0x000fc800078608ff */
[----:B------:R-:W-:-:S05]  /*5850*/  LEA.HI.X R57, R212, R64, R215, 0x1, P3 ;  /* 0x00000040d4397211 */ /* 0x000fca00018f0cd7 */
[----:B----4-:R0:W-:Y:S04]  /*5860*/  ST.E.128 desc[UR60][R56.64], R12 ;  /* 0x0000000c38007985 */ /* 0x0101e8000c101d3c */
.L_x_2697:
[----:B------:R-:W-:Y:S05]  /*5870*/  BSYNC B2 ;  /* 0x0000000000027941 */ /* 0x000fea0003800000 */
.L_x_2696:
        /* <DEDUP_REMOVED lines=48> */
[----:B------:R-:W-:-:S03]  /*5b80*/  IMAD.MOV.U32 R15, RZ, RZ, R55 ;  /* 0x000000ffff0f7224 */ /* 0x000fc600078e0037 */
[----:B------:R-:W-:-:S05]  /*5b90*/  FFMA.FTZ R14, R53, R138, R14 ;  /* 0x0000008a350e7223 */ /* 0x000fca000001000e */
[----:B------:R-:W-:-:S07]  /*5ba0*/  F2FP.F16.F32.PACK_AB R14, R14, R54 ;  /* 0x000000360e0e723e */ /* 0x000fce00000000ff */
.L_x_2703:
[----:B------:R-:W-:Y:S05]  /*5bb0*/  BSYNC B3 ;  /* 0x0000000000037941 */ /* 0x000fea0003800000 */
.L_x_2702:
[----:B------:R-:W-:-:S04]  /*5bc0*/  LEA R52, P3, R19, R11, 0x1 ;  /* 0x0000000b13347211 */ /* 0x000fc800078608ff */
[----:B------:R-:W-:-:S05]  /*5bd0*/  LEA.HI.X R53, R19, R64, R219, 0x1, P3 ;  /* 0x0000004013357211 */ /* 0x000fca00018f0cdb */
[----:B----4-:R0:W-:Y:S04]  /*5be0*/  ST.E.128 desc[UR60][R52.64], R12 ;  /* 0x0000000c34007985 */ /* 0x0101e8000c101d3c */
.L_x_2701:
[----:B------:R-:W-:Y:S05]  /*5bf0*/  BSYNC B2 ;  /* 0x0000000000027941 */ /* 0x000fea0003800000 */
.L_x_2700:
        /* <DEDUP_REMOVED lines=46> */
[----:B------:R-:W-:Y:S01]  /*5ee0*/  MOV R12, R15 ;  /* 0x0000000f000c7202 */ /* 0x000fe20000000f00 */
[----:B------:R-:W-:-:S03]  /*5ef0*/  IMAD.MOV.U32 R15, RZ, RZ, R48 ;  /* 0x000000ffff0f7224 */ /* 0x000fc600078e0030 */
[----:B------:R-:W-:Y:S01]  /*5f00*/  F2FP.F16.F32.PACK_AB R135, R135, R13 ;  /* 0x0000000d8787723e */ /* 0x000fe200000000ff */
[----:B------:R-:W-:-:S04]  /*5f10*/  IMAD.MOV.U32 R13, RZ, RZ, R52 ;  /* 0x000000ffff0d7224 */ /* 0x000fc800078e0034 */
[----:B------:R-:W-:-:S07]  /*5f20*/  IMAD.MOV.U32 R14, RZ, RZ, R135 ;  /* 0x000000ffff0e7224 */ /* 0x000fce00078e0087 */
.L_x_2705:
[----:B------:R-:W-:Y:S05]  /*5f30*/  BSYNC B2 ;  /* 0x0000000000027941 */ /* 0x000fea0003800000 */
.L_x_2704:
[----:B------:R-:W-:-:S04]  /*5f40*/  LEA R48, P3, R22, R11, 0x1 ;  /* 0x0000000b16307211 */ /* 0x000fc800078608ff */
[----:B------:R-:W-:-:S05]  /*5f50*/  LEA.HI.X R49, R22, R64, R218, 0x1, P3 ;  /* 0x0000004016317211 */ /* 0x000fca00018f0cda */
[----:B----4-:R0:W-:Y:S04]  /*5f60*/  ST.E.128 desc[UR60][R48.64], R12 ;  /* 0x0000000c30007985 */ /* 0x0101e8000c101d3c */
.L_x_2691:
[----:B------:R-:W-:Y:S05]  /*5f70*/  BSYNC B1 ;  /* 0x0000000000017941 */ /* 0x000fea0003800000 */
.L_x_2690:
[----:B------:R-:W-:-:S03]  /*5f80*/  UMOV UR4, 0xffffffff ;  /* 0xffffffff00047882 */ /* 0x000fc60000000000 */
[----:B------:R-:W-:Y:S05]  /*5f90*/  BRA.DIV UR4, `(.L_x_2706) ;  /* 0x000002d204207947 */ /* 0x000fea000b800000 */
[----:B01----:R-:W0:Y:S04]  /*5fa0*/  SHFL.IDX PT, R118, R118, 0x2, 0x181f ;  /* 0x00581f0076767f89 */ /* 0x003e2800000e0000 */
[----:B---3--:R-:W1:Y:S02]  /*5fb0*/  SHFL.IDX PT, R119, R119, 0x2, 0x181f ;  /* 0x00581f0077777f89 */ /* 0x008e6400000e0000 */
.L_x_3074:
        /* <DEDUP_REMOVED lines=44> */
[----:B------:R-:W-:Y:S02]  /*6280*/  IMAD.MOV.U32 R13, RZ, RZ, R46 ;  /* 0x000000ffff0d7224 */ /* 0x000fe400078e002e */
[----:B------:R-:W-:Y:S01]  /*6290*/  F2FP.F16.F32.PACK_AB R44, R137, R44 ;  /* 0x0000002c892c723e */ /* 0x000fe200000000ff */
[-C--:B------:R-:W-:Y:S01]  /*62a0*/  FMUL.FTZ R12, R14, R139.reuse ;  /* 0x0000008b0e0c7220 */ /* 0x080fe20000410000 */
[----:B------:R-:W-:-:S03]  /*62b0*/  FMUL.FTZ R139, R11, R139 ;  /* 0x0000008b0b8b7220 */ /* 0x000fc60000410000 */
[-C--:B------:R-:W-:Y:S01]  /*62c0*/  FFMA.FTZ R12, R11, R136.reuse, -R12 ;  /* 0x000000880b0c7223 */ /* 0x080fe2000001080c */
[----:B------:R-:W-:-:S05]  /*62d0*/  FFMA.FTZ R139, R14, R136, R139 ;  /* 0x000000880e8b7223 */ /* 0x000fca000001008b */
[----:B------:R-:W-:Y:S01]  /*62e0*/  F2FP.F16.F32.PACK_AB R139, R139, R12 ;  /* 0x0000000c8b8b723e */ /* 0x000fe200000000ff */
[----:B------:R-:W-:-:S03]  /*62f0*/  IMAD.MOV.U32 R12, RZ, RZ, R44 ;  /* 0x000000ffff0c7224 */ /* 0x000fc600078e002c */
[----:B------:R-:W-:-:S07]  /*6300*/  MOV R14, R139 ;  /* 0x0000008b000e7202 */ /* 0x000fce0000000f00 */
.L_x_2711:
[----:B------:R-:W-:Y:S05]  /*6310*/  BSYNC B2 ;  /* 0x0000000000027941 */ /* 0x000fea0003800000 */
.L_x_2710:
[----:B-1----:R-:W-:-:S04]  /*6320*/  LEA R44, P3, R16, R119, 0x1 ;  /* 0x00000077102c7211 */ /* 0x002fc800078608ff */
[----:B0-----:R-:W-:-:S05]  /*6330*/  LEA.HI.X R45, R16, R118, R17, 0x1, P3 ;  /* 0x00000076102d7211 */ /* 0x001fca00018f0c11 */
[----:B----4-:R3:W-:Y:S04]  /*6340*/  ST.E.128 desc[UR60][R44.64], R12 ;  /* 0x0000000c2c007985 */ /* 0x0107e8000c101d3c */
.L_x_2709:
[----:B------:R-:W-:Y:S05]  /*6350*/  BSYNC B1 ;  /* 0x0000000000017941 */ /* 0x000fea0003800000 */
.L_x_2708:
        /* <DEDUP_REMOVED lines=49> */
[----:B------:R-:W-:-:S02]  /*6670*/  FFMA.FTZ R15, R14, R132, -R15 ;  /* 0x000000840e0f7223 */ /* 0x000fc4000001080f */
[----:B------:R-:W-:Y:S01]  /*6680*/  MOV R12, R11 ;  /* 0x0000000b000c7202 */ /* 0x000fe20000000f00 */
[----:B------:R-:W-:Y:S01]  /*6690*/  FFMA.FTZ R133, R13, R132, R133 ;  /* 0x000000840d857223 */ /* 0x000fe20000010085 */
[----:B------:R-:W-:-:S04]  /*66a0*/  IMAD.MOV.U32 R13, RZ, RZ, R42 ;  /* 0x000000ffff0d7224 */ /* 0x000fc800078e002a */
[----:B------:R-:W-:-:S05]  /*66b0*/  F2FP.F16.F32.PACK_AB R15, R133, R15 ;  /* 0x0000000f850f723e */ /* 0x000fca00000000ff */
[----:B------:R-:W-:Y:S02]  /*66c0*/  IMAD.MOV.U32 R14, RZ, RZ, R15 ;  /* 0x000000ffff0e7224 */ /* 0x000fe400078e000f */
[----:B------:R-:W-:-:S07]  /*66d0*/  IMAD.MOV.U32 R15, RZ, RZ, R41 ;  /* 0x000000ffff0f7224 */ /* 0x000fce00078e0029 */
.L_x_2715:
[----:B------:R-:W-:Y:S05]  /*66e0*/  BSYNC B2 ;  /* 0x0000000000027941 */ /* 0x000fea0003800000 */
.L_x_2714:
[----:B----4-:R0:W-:Y:S02]  /*66f0*/  ST.E.128 desc[UR60][R44.64], R12 ;  /* 0x0000000c2c007985 */ /* 0x0101e4000c101d3c */
.L_x_2713:
[----:B------:R-:W-:Y:S05]  /*6700*/  BSYNC B1 ;  /* 0x0000000000017941 */ /* 0x000fea0003800000 */
.L_x_2712:
        /* <DEDUP_REMOVED lines=37> */
[----:B------:R-:W-:Y:S01]  /*6960*/  HADD2.F32 R14, -RZ, R14.H0_H0 ;  /* 0x2000000eff0e7230 */ /* 0x000fe20000004100 */
[----:B------:R-:W-:Y:S01]  /*6970*/  F2FP.F16.F32.PACK_AB R37, R38, R37 ;  /* 0x000000252625723e */ /* 0x000fe200000000ff */
[----:B------:R-:W-:-:S02]  /*6980*/  HADD2.F32 R11, -RZ, R128.H0_H0 ;  /* 0x20000080ff0b7230 */ /* 0x000fc40000004100 */
[-C--:B------:R-:W-:Y:S01]  /*6990*/  FMUL.FTZ R13, R39, R129.reuse ;  /* 0x00000081270d7220 */ /* 0x080fe20000410000 */
[----:B------:R-:W-:Y:S02]  /*69a0*/  HADD2.F32 R128, -RZ, R128.H1_H1 ;  /* 0x30000080ff807230 */ /* 0x000fe40000004100 */
[----:B------:R-:W-:Y:S01]  /*69b0*/  FMUL.FTZ R129, R14, R129 ;  /* 0x000000810e817220 */ /* 0x000fe20000410000 */
[-C--:B------:R-:W-:Y:S01]  /*69c0*/  FFMA.FTZ R42, R12, R11.reuse, -R42 ;  /* 0x0000000b0c2a7223 */ /* 0x080fe2000001082a */
[----:B------:R-:W-:Y:S01]  /*69d0*/  FFMA.FTZ R43, R15, R11, R43 ;  /* 0x0000000b0f2b7223 */ /* 0x000fe2000001002b */
[-C--:B------:R-:W-:Y:S01]  /*69e0*/  FFMA.FTZ R13, R14, R128.reuse, -R13 ;  /* 0x000000800e0d7223 */ /* 0x080fe2000001080d */
[----:B------:R-:W-:Y:S01]  /*69f0*/  FFMA.FTZ R129, R39, R128, R129 ;  /* 0x0000008027817223 */ /* 0x000fe20000010081 */
[----:B------:R-:W-:Y:S02]  /*6a00*/  IMAD.MOV.U32 R15, RZ, RZ, R37 ;  /* 0x000000ffff0f7224 */ /* 0x000fe400078e0025 */
[----:B------:R-:W-:-:S02]  /*6a10*/  F2FP.F16.F32.PACK_AB R12, R43, R42 ;  /* 0x0000002a2b0c723e */ /* 0x000fc400000000ff */
[----:B------:R-:W-:Y:S02]  /*6a20*/  F2FP.F16.F32.PACK_AB R14, R129, R13 ;  /* 0x0000000d810e723e */ /* 0x000fe400000000ff */
[----:B------:R-:W-:-:S07]  /*6a30*/  MOV R13, R36 ;  /* 0x00000024000d7202 */ /* 0x000fce0000000f00 */
.L_x_2719:
[----:B------:R-:W-:Y:S05]  /*6a40*/  BSYNC B2 ;  /* 0x0000000000027941 */ /* 0x000fea0003800000 */
.L_x_2718:
[----:B---3--:R0:W-:Y:S02]  /*6a50*/  ST.E.128 desc[UR60][R40.64], R12 ;  /* 0x0000000c28007985 */ /* 0x0081e4000c101d3c */
.L_x_2717:
[----:B------:R-:W-:Y:S05]  /*6a60*/  BSYNC B1 ;  /* 0x0000000000017941 */ /* 0x000fea0003800000 */
.L_x_2716:
        /* <DEDUP_REMOVED lines=8> */
[----:B------:R-:W-:Y:S02]  /*6af0*/  SHF.R.U64 R11, R32, 0x10, R33 ;  /* 0x00000010200b7819 */ /* 0x000fe40000001221 */
[----:B------:R-:W-:Y:S02]  /*6b00*/  SHF.R.U64 R38, R34, 0x10, R35 ;  /* 0x0000001022267819 */ /* 0x000fe40000001223 */
[----:B------:R-:W-:Y:S01]  /*6b10*/  SHF.R.U32.HI R32, RZ, 0x10, R33 ;  /* 0x00000010ff207819 */ /* 0x000fe20000011621 */
[----:B---3--:R-:W-:Y:S01]  /*6b20*/  IMAD.MOV.U32 R33, RZ, RZ, R13 ;  /* 0x000000ffff217224 */ /* 0x008fe200078e000d */
[----:B------:R-:W-:Y:S01]  /*6b30*/  SHF.R.U32.HI R35, RZ, 0x10, R35 ;  /* 0x00000010ff237819 */ /* 0x000fe20000011623 */
[----:B------:R-:W-:Y:S02]  /*6b40*/  HADD2.F32 R40, -RZ, R38.H0_H0 ;  /* 0x20000026ff287230 */ /* 0x000fe40000004100 */
[----:B------:R-:W-:Y:S02]  /*6b50*/  HADD2.F32 R34, -RZ, R11.H0_H0 ;  /* 0x2000000bff227230 */ /* 0x000fe40000004100 */
[----:B------:R-:W-:-:S02]  /*6b60*/  HADD2.F32 R38, -RZ, R35.H0_H0 ;  /* 0x20000023ff267230 */ /* 0x000fc40000004100 */
[--C-:B------:R-:W-:Y:S02]  /*6b70*/  HADD2.F32 R13, -RZ, R33.reuse.H1_H1 ;  /* 0x30000021ff0d7230 */ /* 0x100fe40000004100 */
[----:B------:R-:W-:Y:S02]  /*6b80*/  HADD2.F32 R35, -RZ, R33.H0_H0 ;  /* 0x20000021ff237230 */ /* 0x000fe40000004100 */
[--C-:B------:R-:W-:Y:S02]  /*6b90*/  HADD2.F32 R11, -RZ, R15.reuse.H1_H1 ;  /* 0x3000000fff0b7230 */ /* 0x100fe40000004100 */
[-C--:B------:R-:W-:Y:S01]  /*6ba0*/  FMUL.FTZ R42, R13, R40.reuse ;  /* 0x000000280d2a7220 */ /* 0x080fe20000410000 */
[----:B------:R-:W-:Y:S02]  /*6bb0*/  HADD2.F32 R33, -RZ, R15.H0_H0 ;  /* 0x2000000fff217230 */ /* 0x000fe40000004100 */
[----:B------:R-:W-:Y:S01]  /*6bc0*/  FMUL.FTZ R44, R35, R40 ;  /* 0x00000028232c7220 */ /* 0x000fe20000410000 */
[----:B------:R-:W-:-:S02]  /*6bd0*/  HADD2.F32 R32, -RZ, R32.H0_H0 ;  /* 0x20000020ff207230 */ /* 0x000fc40000004100 */
[----:B------:R-:W-:Y:S01]  /*6be0*/  FMUL.FTZ R40, R11, R38 ;  /* 0x000000260b287220 */ /* 0x000fe20000410000 */
[----:B------:R-:W-:Y:S01]  /*6bf0*/  FFMA.FTZ R15, R35, R34, -R42 ;  /* 0x00000022230f7223 */ /* 0x000fe2000001082a */
[----:B------:R-:W-:Y:S01]  /*6c00*/  FMUL.FTZ R38, R33, R38 ;  /* 0x0000002621267220 */ /* 0x000fe20000410000 */
[----:B------:R-:W-:Y:S01]  /*6c10*/  FFMA.FTZ R34, R13, R34, R44 ;  /* 0x000000220d227223 */ /* 0x000fe2000001002c */
[-C--:B------:R-:W-:Y:S01]  /*6c20*/  FFMA.FTZ R33, R33, R32.reuse, -R40 ;  /* 0x0000002021217223 */ /* 0x080fe20000010828 */
[----:B------:R-:W-:Y:S02]  /*6c30*/  HADD2.F32 R13, -RZ, R82.H0_H0 ;  /* 0x20000052ff0d7230 */ /* 0x000fe40000004100 */
[----:B------:R-:W-:Y:S01]  /*6c40*/  FFMA.FTZ R32, R11, R32, R38 ;  /* 0x000000200b207223 */ /* 0x000fe20000010026 */
[--C-:B------:R-:W-:Y:S02]  /*6c50*/  HADD2.F32 R38, -RZ, R12.reuse.H1_H1 ;  /* 0x3000000cff267230 */ /* 0x100fe40000004100 */
[----:B------:R-:W-:-:S02]  /*6c60*/  HADD2.F32 R40, -RZ, R12.H0_H0 ;  /* 0x2000000cff287230 */ /* 0x000fc40000004100 */
[----:B------:R-:W-:Y:S02]  /*6c70*/  HADD2.F32 R35, -RZ, R82.H1_H1 ;  /* 0x30000052ff237230 */ /* 0x000fe40000004100 */
[-C--:B------:R-:W-:Y:S01]  /*6c80*/  FMUL.FTZ R39, R38, R13.reuse ;  /* 0x0000000d26277220 */ /* 0x080fe20000410000 */
[--C-:B------:R-:W-:Y:S02]  /*6c90*/  HADD2.F32 R12, -RZ, R14.reuse.H1_H1 ;  /* 0x3000000eff0c7230 */ /* 0x100fe40000004100 */
[----:B------:R-:W-:Y:S01]  /*6ca0*/  FMUL.FTZ R13, R40, R13 ;  /* 0x0000000d280d7220 */ /* 0x000fe20000410000 */
[--C-:B------:R-:W-:Y:S02]  /*6cb0*/  HADD2.F32 R11, -RZ, R81.reuse.H0_H0 ;  /* 0x20000051ff0b7230 */ /* 0x100fe40000004100 */
[----:B------:R-:W-:Y:S02]  /*6cc0*/  HADD2.F32 R14, -RZ, R14.H0_H0 ;  /* 0x2000000eff0e7230 */ /* 0x000fe40000004100 */
[----:B------:R-:W-:Y:S01]  /*6cd0*/  FMUL.FTZ R41, R12, R35 ;  /* 0x000000230c297220 */ /* 0x000fe20000410000 */
[----:B------:R-:W-:-:S02]  /*6ce0*/  HADD2.F32 R81, -RZ, R81.H1_H1 ;  /* 0x30000051ff517230 */ /* 0x000fc40000004100 */
[-C--:B------:R-:W-:Y:S01]  /*6cf0*/  FFMA.FTZ R39, R40, R11.reuse, -R39 ;  /* 0x0000000b28277223 */ /* 0x080fe20000010827 */
[----:B------:R-:W-:Y:S01]  /*6d00*/  FFMA.FTZ R38, R38, R11, R13 ;  /* 0x0000000b26267223 */ /* 0x000fe2000001000d */
[----:B------:R-:W-:Y:S01]  /*6d10*/  FMUL.FTZ R35, R14, R35 ;  /* 0x000000230e237220 */ /* 0x000fe20000410000 */
[----:B------:R-:W-:Y:S01]  /*6d20*/  F2FP.F16.F32.PACK_AB R13, R34, R15 ;  /* 0x0000000f220d723e */ /* 0x000fe200000000ff */
[----:B------:R-:W-:Y:S01]  /*6d30*/  FFMA.FTZ R41, R14, R81, -R41 ;  /* 0x000000510e297223 */ /* 0x000fe20000010829 */
[----:B------:R-:W-:Y:S01]  /*6d40*/  F2FP.F16.F32.PACK_AB R15, R32, R33 ;  /* 0x00000021200f723e */ /* 0x000fe200000000ff */
[----:B------:R-:W-:Y:S01]  /*6d50*/  FFMA.FTZ R12, R12, R81, R35 ;  /* 0x000000510c0c7223 */ /* 0x000fe20000010023 */
[----:B------:R-:W-:-:S04]  /*6d60*/  F2FP.F16.F32.PACK_AB R38, R38, R39 ;  /* 0x000000272626723e */ /* 0x000fc800000000ff */
[----:B------:R-:W-:Y:S01]  /*6d70*/  F2FP.F16.F32.PACK_AB R14, R12, R41 ;  /* 0x000000290c0e723e */ /* 0x000fe200000000ff */
[----:B------:R-:W-:-:S07]  /*6d80*/  IMAD.MOV.U32 R12, RZ, RZ, R38 ;  /* 0x000000ffff0c7224 */ /* 0x000fce00078e0026 */
.L_x_2721:
[----:B------:R-:W-:Y:S05]  /*6d90*/  BSYNC B1 ;  /* 0x0000000000017941 */ /* 0x000fea0003800000 */
.L_x_2720:
[----:B---3--:R0:W-:Y:S01]  /*6da0*/  ST.E.128 desc[UR60][R36.64], R12 ;  /* 0x0000000c24007985 */ /* 0x0081e2000c101d3c */
[----:B------:R-:W-:Y:S05]  /*6db0*/  BRA `(.L_x_2707) ;  /* 0x0000004400307947 */ /* 0x000fea0003800000 */
.L_x_2662:
        /* <DEDUP_REMOVED lines=14> */
[----:B------:R-:W-:Y:S02]  /*6ea0*/  ISETP.GE.AND P4, PT, R16, R111, PT ;  /* 0x0000006f1000720c */ /* 0x000fe40003f86270 */
[----:B------:R-:W-:Y:S02]  /*6eb0*/  CS2R R38, SRZ ;  /* 0x0000000000267805 */ /* 0x000fe4000001ff00 */
[----:B------:R-:W-:Y:S02]  /*6ec0*/  IADD3.X R33, R11, R6, RZ, P0, !PT ;  /* 0x000000060b217210 */ /* 0x000fe400007fe4ff */
[----:B------:R-:W-:Y:S02]  /*6ed0*/  CS2R R36, SRZ ;  /* 0x0000000000247805 */ /* 0x000fe4000001ff00 */
[----:B------:R-:W-:-:S02]  /*6ee0*/  LEA R40, P5, R32, UR4, 0x1 ;  /* 0x0000000420287c11 */ /* 0x000fc4000f8a08ff */
[----:B------:R-:W-:Y:S02]  /*6ef0*/  CS2R R34, SRZ ;  /* 0x0000000000227805 */ /* 0x000fe4000001ff00 */
[----:B------:R-:W-:Y:S02]  /*6f00*/  ISETP.GE.AND P0, PT, R214, R111, PT ;  /* 0x0000006fd600720c */ /* 0x000fe40003f06270 */
[----:B------:R-:W-:Y:S01]  /*6f10*/  LEA.HI.X R41, R32, UR5, R33, 0x1, P5 ;  /* 0x0000000520297c11 */ /* 0x000fe2000a8f0c21 */
[----:B------:R-:W-:Y:S01]  /*6f20*/  ULDC.64 UR4, c[0x0][0x400] ;  /* 0x0001000000047ab9 */ /* 0x000fe20000000a00 */
[----:B------:R-:W-:Y:S02]  /*6f30*/  IADD3 R42, P5, R92, R12, RZ ;  /* 0x0000000c5c2a7210 */ /* 0x000fe40007fbe0ff */
[----:B------:R-:W-:Y:S02]  /*6f40*/  CS2R R32, SRZ ;  /* 0x0000000000207805 */ /* 0x000fe4000001ff00 */
[----:B------:R-:W-:Y:S01]  /*6f50*/  CS2R R46, SRZ ;  /* 0x00000000002e7805 */ /* 0x000fe2000001ff00 */
[----:B------:R-:W5:Y:S01]  /*6f60*/  @!P4 LDG.E.128 R36, desc[UR60][R40.64] ;  /* 0x0000003c2824c981 */ /* 0x000f62000c1e1d00 */
[----:B------:R-:W-:Y:S01]  /*6f70*/  IMAD.X R43, R80, 0x1, R8, P5 ;  /* 0x00000001502b7824 */ /* 0x000fe200028e0608 */
[----:B------:R-:W-:-:S02]  /*6f80*/  LEA R48, P5, R42, UR4, 0x1 ;  /* 0x000000042a307c11 */ /* 0x000fc4000f8a08ff */
[----:B------:R-:W-:Y:S01]  /*6f90*/  CS2R R44, SRZ ;  /* 0x00000000002c7805 */ /* 0x000fe2000001ff00 */
[----:B------:R0:W5:Y:S01]  /*6fa0*/  @!P0 LDG.E.128 R32, desc[UR60][R40.64+0x80] ;  /* 0x0000803c28208981 */ /* 0x000162000c1e1d00 */
[----:B------:R-:W-:Y:S02]  /*6fb0*/  LEA.HI.X R49, R42, UR5, R43, 0x1, P5 ;  /* 0x000000052a317c11 */ /* 0x000fe4000a8f0c2b */
[----:B------:R-:W-:-:S03]  /*6fc0*/  CS2R R42, SRZ ;  /* 0x00000000002a7805 */ /* 0x000fc6000001ff00 */
[----:B------:R1:W5:Y:S01]  /*6fd0*/  @!P4 LDG.E.128 R44, desc[UR60][R48.64] ;  /* 0x0000003c302cc981 */ /* 0x000362000c1e1d00 */
[----:B0-----:R-:W-:-:S06]  /*6fe0*/  CS2R R40, SRZ ;  /* 0x0000000000287805 */ /* 0x001fcc000001ff00 */
[----:B------:R1:W5:Y:S02]  /*6ff0*/  @!P0 LDG.E.128 R40, desc[UR60][R48.64+0x80] ;  /* 0x0000803c30288981 */ /* 0x000364000c1e1d00 */
.L_x_2723:
[----:B------:R-:W-:Y:S05]  /*7000*/  BSYNC B1 ;  /* 0x0000000000017941 */ /* 0x000fea0003800000 */
.L_x_2722:
[----:B-1---5:R-:W-:Y:S01]  /*7010*/  IMAD.MOV.U32 R48, RZ, RZ, R34 ;  /* 0x000000ffff307224 */ /* 0x022fe200078e0022 */
[----:B------:R-:W-:Y:S01]  /*7020*/  MOV R49, R32 ;  /* 0x0000002000317202 */ /* 0x000fe20000000f00 */
[----:B------:R-:W-:Y:S01]  /*7030*/  IMAD.MOV.U32 R52, RZ, RZ, R35 ;  /* 0x000000ffff347224 */ /* 0x000fe200078e0023 */
[----:B------:R-:W-:Y:S01]  /*7040*/  BSSY B1, `(.L_x_2724) ;  /* 0x000003e000017945 */ /* 0x000fe20003800000 */
[----:B------:R-:W-:Y:S01]  /*7050*/  VIADD R53, R225, 0x20 ;  /* 0x00000020e1357836 */ /* 0x000fe20000000000 */
[----:B------:R-:W-:Y:S01]  /*7060*/  PRMT R155, R48, 0x7610, R155 ;  /* 0x00007610309b7816 */ /* 0x000fe2000000009b */
[----:B------:R-:W-:Y:S01]  /*7070*/  IMAD.MOV.U32 R48, RZ, RZ, R33 ;  /* 0x000000ffff307224 */ /* 0x000fe200078e0021 */
[----:B------:R-:W-:Y:S02]  /*7080*/  PRMT R158, R52, 0x7610, R158 ;  /* 0x00007610349e7816 */ /* 0x000fe4000000009e */
[----:B------:R-:W-:Y:S02]  /*7090*/  CS2R R54, SRZ ;  /* 0x0000000000367805 */ /* 0x000fe4000001ff00 */
        /* <DEDUP_REMOVED lines=10> */
[----:B------:R-:W-:Y:S01]  /*7140*/  ISETP.GE.AND P4, PT, R53, R87, PT ;  /* 0x000000573500720c */ /* 0x000fe20003f86270 */
[----:B------:R-:W-:Y:S01]  /*7150*/  IMAD.MOV.U32 R48, RZ, RZ, R42 ;  /* 0x000000ffff307224 */ /* 0x000fe200078e002a */
[----:B------:R-:W-:Y:S02]  /*7160*/  PRMT R135, R49, 0x7610, R135 ;  /* 0x0000761031877816 */ /* 0x000fe40000000087 */
[----:B------:R-:W-:-:S02]  /*7170*/  CS2R R56, SRZ ;  /* 0x0000000000387805 */ /* 0x000fc4000001ff00 */
[----:B------:R-:W-:Y:S01]  /*7180*/  PRMT R158, R158, 0x5410, R52 ;  /* 0x000054109e9e7816 */ /* 0x000fe20000000034 */
[----:B------:R-:W-:Y:S01]  /*7190*/  IMAD.MOV.U32 R52, RZ, RZ, R46 ;  /* 0x000000ffff347224 */ /* 0x000fe200078e002e */
        /* <DEDUP_REMOVED lines=25> */
[----:B------:R-:W-:Y:S02]  /*7330*/  LEA R64, P5, R50, UR6, 0x1 ;  /* 0x0000000632407c11 */ /* 0x000fe4000f8a08ff */
[----:B------:R-:W-:Y:S02]  /*7340*/  LEA.HI.X R57, R48, UR5, R49, 0x1, P0 ;  /* 0x0000000530397c11 */ /* 0x000fe400080f0c31 */
[----:B------:R-:W-:Y:S02]  /*7350*/  CS2R R48, SRZ ;  /* 0x0000000000307805 */ /* 0x000fe4000001ff00 */
[----:B------:R-:W-:-:S02]  /*7360*/  LEA.HI.X R65, R50, UR7, R51, 0x1, P5 ;  /* 0x0000000732417c11 */ /* 0x000fc4000a8f0c33 */
[----:B------:R-:W-:Y:S02]  /*7370*/  CS2R R50, SRZ ;  /* 0x0000000000327805 */ /* 0x000fe4000001ff00 */
[-C--:B------:R-:W-:Y:S02]  /*7380*/  ISETP.GE.AND P0, PT, R16, R111.reuse, PT ;  /* 0x0000006f1000720c */ /* 0x080fe40003f06270 */
[----:B------:R-:W-:Y:S02]  /*7390*/  ISETP.GE.AND P5, PT, R214, R111, PT ;  /* 0x0000006fd600720c */ /* 0x000fe40003fa6270 */
[----:B------:R-:W-:Y:S02]  /*73a0*/  CS2R R62, SRZ ;  /* 0x00000000003e7805 */ /* 0x000fe4000001ff00 */
[----:B------:R-:W-:Y:S02]  /*73b0*/  CS2R R60, SRZ ;  /* 0x00000000003c7805 */ /* 0x000fe4000001ff00 */
[----:B------:R-:W-:-:S05]  /*73c0*/  CS2R R58, SRZ ;  /* 0x00000000003a7805 */ /* 0x000fca000001ff00 */
[----:B------:R-:W5:Y:S04]  /*73d0*/  @!P0 LDG.E.128 R52, desc[UR60][R56.64] ;  /* 0x0000003c38348981 */ /* 0x000f68000c1e1d00 */
[----:B------:R0:W5:Y:S04]  /*73e0*/  @!P5 LDG.E.128 R48, desc[UR60][R56.64+0x80] ;  /* 0x0000803c3830d981 */ /* 0x000168000c1e1d00 */
[----:B------:R1:W5:Y:S01]  /*73f0*/  @!P0 LDG.E.128 R60, desc[UR60][R64.64] ;  /* 0x0000003c403c8981 */ /* 0x000362000c1e1d00 */
[----:B0-----:R-:W-:-:S06]  /*7400*/  CS2R R56, SRZ ;  /* 0x0000000000387805 */ /* 0x001fcc000001ff00 */
[----:B------:R1:W5:Y:S02]  /*7410*/  @!P5 LDG.E.128 R56, desc[UR60][R64.64+0x80] ;  /* 0x0000803c4038d981 */ /* 0x000364000c1e1d00 */
.L_x_2725:
[----:B------:R-:W-:Y:S05]  /*7420*/  BSYNC B1 ;  /* 0x0000000000017941 */ /* 0x000fea0003800000 */
.L_x_2724:
[----:B-1---5:R-:W-:Y:S01]  /*7430*/  IMAD.MOV.U32 R65, RZ, RZ, R48 ;  /* 0x000000ffff417224 */ /* 0x022fe200078e0030 */
        /* <DEDUP_REMOVED lines=8> */
[----:B------:R-:W-:Y:S01]  /*74c0*/  ISETP.GE.AND P5, PT, R68, R87, PT ;  /* 0x000000574400720c */ /* 0x000fe20003fa6270 */
        /* <DEDUP_REMOVED lines=13> */
[----:B------:R-:W-:Y:S01]  /*75a0*/  PRMT R149, R65, 0x5410, R64 ;  /* 0x0000541041957816 */ /* 0x000fe20000000040 */
[----:B------:R-:W-:Y:S01]  /*75b0*/  IMAD.MOV.U32 R65, RZ, RZ, R62 ;  /* 0x000000ffff417224 */ /* 0x000fe200078e003e */
[----:B------:R-:W-:Y:S02]  /*75c0*/  MOV R64, R63 ;  /* 0x0000003f00407202 */ /* 0x000fe40000000f00 */
[----:B------:R-:W-:Y:S02]  /*75d0*/  CS2R R78, SRZ ;  /* 0x00000000004e7805 */ /* 0x000fe4000001ff00 */
[----:B------:R-:W-:Y:S02]  /*75e0*/  PRMT R148, R67, 0x5410, R66 ;  /* 0x0000541043947816 */ /* 0x000fe40000000042 */
[----:B------:R-:W-:Y:S02]  /*75f0*/  CS2R R66, SRZ ;  /* 0x0000000000427805 */ /* 0x000fe4000001ff00 */
[----:B------:R-:W-:Y:S01]  /*7600*/  PRMT R153, R65, 0x5410, R64 ;  /* 0x0000541041997816 */ /* 0x000fe20000000040 */
[----:B------:R-:W-:Y:S01]  /*7610*/  IMAD.MOV.U32 R65, RZ, RZ, R60 ;  /* 0x000000ffff417224 */ /* 0x000fe200078e003c */
[----:B------:R-:W-:Y:S01]  /*7620*/  CS2R R76, SRZ ;  /* 0x00000000004c7805 */ /* 0x000fe2000001ff00 */
[----:B------:R-:W-:-:S05]  /*7630*/  IMAD.MOV.U32 R64, RZ, RZ, R61 ;  /* 0x000000ffff407224 */ /* 0x000fca00078e003d */
[----:B------:R-:W-:Y:S02]  /*7640*/  PRMT R154, R65, 0x5410, R64 ;  /* 0x00005410419a7816 */ /* 0x000fe40000000040 */
[----:B------:R-:W-:Y:S01]  /*7650*/  CS2R R64, SRZ ;  /* 0x0000000000407805 */ /* 0x000fe2000001ff00 */
[----:B------:R-:W-:Y:S06]  /*7660*/  @P5 BRA `(.L_x_2727) ;  /* 0x0000000000505947 */ /* 0x000fec0003800000 */
[----:B------:R-:W-:Y:S01]  /*7670*/  IADD3 R15, P0, P6, R98, R106, R14 ;  /* 0x0000006a620f7210 */ /* 0x000fe20007e1e00e */
[----:B------:R-:W-:-:S03]  /*7680*/  ULDC.64 UR4, c[0x0][0x3e8] ;  /* 0x0000fa0000047ab9 */ /* 0x000fc60000000a00 */
        /* <DEDUP_REMOVED lines=18> */
.L_x_2727:
[----:B------:R-:W-:Y:S05]  /*77b0*/  BSYNC B1 ;  /* 0x0000000000017941 */ /* 0x000fea0003800000 */
.L_x_2726:
[----:B------:R-:W2:Y:S01]  /*77c0*/  LDL R11, [R1+0x5c] ;  /* 0x00005c00010b7983 */ /* 0x000ea20000100800 */
[----:B0----5:R-:W-:Y:S02]  /*77d0*/  MOV R12, R66 ;  /* 0x00000042000c7202 */ /* 0x021fe40000000f00 */
[----:B--2---:R-:W-:Y:S01]  /*77e0*/  R2UR UR4, R11 ;  /* 0x000000000b0472ca */ /* 0x004fe200000e0000 */
[----:B------:R-:W-:-:S05]  /*77f0*/  IMAD.MOV.U32 R11, RZ, RZ, R67 ;  /* 0x000000ffff0b7224 */ /* 0x000fca00078e0043 */
[----:B------:R-:W-:Y:S01]  /*7800*/  PRMT R138, R12, 0x5410, R11 ;  /* 0x000054100c8a7816 */ /* 0x000fe2000000000b */
[----:B------:R-:W-:Y:S02]  /*7810*/  IMAD.MOV.U32 R12, RZ, RZ, R64 ;  /* 0x000000ffff0c7224 */ /* 0x000fe400078e0040 */
[----:B------:R-:W-:-:S04]  /*7820*/  IMAD.MOV.U32 R11, RZ, RZ, R65 ;  /* 0x000000ffff0b7224 */ /* 0x000fc800078e0041 */
[----:B------:R-:W-:Y:S01]  /*7830*/  UISETP.NE.AND UP0, UPT, UR4, 0x3, UPT ;  /* 0x000000030400788c */ /* 0x000fe2000bf05270 */
[----:B------:R-:W-:Y:S01]  /*7840*/  PRMT R139, R12, 0x5410, R11 ;  /* 0x000054100c8b7816 */ /* 0x000fe2000000000b */
[----:B------:R-:W-:Y:S01]  /*7850*/  IMAD.MOV.U32 R11, RZ, RZ, R71 ;  /* 0x000000ffff0b7224 */ /* 0x000fe200078e0047 */
[----:B------:R-:W-:-:S03]  /*7860*/  MOV R12, R70 ;  /* 0x00000046000c7202 */ /* 0x000fc60000000f00 */
[----:B------:R-:W-:Y:S02]  /*7870*/  PLOP3.LUT P0, PT, PT, PT, UP0, 0x80, 0x0 ;  /* 0x000000000000781c */ /* 0x000fe40003f0f008 */
        /* <DEDUP_REMOVED lines=21> */
.L_x_2728:
[----:B------:R-:W-:Y:S01]  /*79d0*/  LEA R88, R213, R23, 0x3 ;  /* 0x00000017d5587211 */ /* 0x000fe200078e18ff */
[----:B------:R-:W-:Y:S01]  /*79e0*/  BSSY B1, `(.L_x_2729) ;  /* 0x0000004000017945 */ /* 0x000fe20003800000 */
[----:B------:R-:W-:-:S04]  /*79f0*/  SHF.L.U32 R89, R229, 0x1f, RZ ;  /* 0x0000001fe5597819 */ /* 0x000fc800000006ff */
[----:B------:R-:W0:Y:S02]  /*7a00*/  SYNCS.PHASECHK.TRANS64.TRYWAIT P6, [R88+URZ+0x38890], R89 ;  /* 0x03889059580075a7 */ /* 0x000e2400080c017f */
[----:B0-----:R-:W-:Y:S05]  /*7a10*/  @!P6 BRA `(.L_x_2730) ;  /* 0x000002b400cce947 */ /* 0x001fea0003800000 */
.L_x_3075:
[----:B------:R-:W-:Y:S05]  /*7a20*/  BSYNC B1 ;  /* 0x0000000000017941 */ /* 0x000fea0003800000 */
.L_x_2729:
[----:B------:R-:W1:Y:S01]  /*7a30*/  LDC R128, c[0x0][0x2f4] ;  /* 0x0000bd00ff807b82 */ /* 0x000e620000000800 */
[----:B------:R-:W-:Y:S01]  /*7a40*/  UMOV UR4, 0xffffffff ;  /* 0xffffffff00047882 */ /* 0x000fe20000000000 */
[----:B-1----:R-:W-:Y:S02]  /*7a50*/  IMAD.IADD R129, R128, 0x1, -R112 ;  /* 0x0000000180817824 */ /* 0x002fe400078e0a70 */
[----:B------:R-:W-:Y:S05]  /*7a60*/  BRA.DIV UR4, `(.L_x_2731) ;  /* 0x000002b604cc7947 */ /* 0x000fea000b800000 */
[----:B------:R1:W2:Y:S04]  /*7a70*/  SHFL.IDX PT, R121, R118, RZ, 0x181f ;  /* 0x00181fff76797589 */ /* 0x0002a800000e0000 */
[----:B------:R1:W3:Y:S02]  /*7a80*/  SHFL.IDX PT, R11, R119, RZ, 0x181f ;  /* 0x00181fff770b7589 */ /* 0x0002e400000e0000 */
.L_x_3079:
        /* <DEDUP_REMOVED lines=27> */
[----:B------:R-:W-:-:S03]  /*7c40*/  IMAD R12, R213, 0x5000, R127 ;  /* 0x00005000d50c7824 */ /* 0x000fc600078e027f */
[----:B------:R-:W-:Y:S01]  /*7c50*/  LEA R80, R80, R23, 0x1 ;  /* 0x0000001750507211 */ /* 0x000fe200078e08ff */
[----:B------:R-:W-:-:S05]  /*7c60*/  IMAD R12, R12, 0x2, R23 ;  /* 0x000000020c0c7824 */ /* 0x000fca00078e0217 */
        /* <DEDUP_REMOVED lines=9> */
[----:B------:R-:W-:Y:S01]  /*7d00*/  HADD2.F32 R13, -RZ, R134.H0_H0 ;  /* 0x20000086ff0d7230 */ /* 0x000fe20000004100 */
[----:B------:R-:W-:Y:S01]  /*7d10*/  SHF.R.U64 R38, R38, 0x10, R39 ;  /* 0x0000001026267819 */ /* 0x000fe20000001227 */
        /* <DEDUP_REMOVED lines=13> */
[----:B------:R-:W-:Y:S02]  /*7df0*/  HADD2.F32 R136, -RZ, R162.H0_H0 ;  /* 0x200000a2ff887230 */ /* 0x000fe40000004100 */
[----:B------:R-:W-:Y:S02]  /*7e00*/  HADD2.F32 R38, -RZ, R38.H0_H0 ;  /* 0x20000026ff267230 */ /* 0x000fe40000004100 */
[-C--:B------:R-:W-:Y:S01]  /*7e10*/  FMUL.FTZ R37, R45, R135.reuse ;  /* 0x000000872d257220 */ /* 0x080fe20000410000 */
[----:B------:R-:W-:-:S03]  /*7e20*/  FMUL.FTZ R135, R133, R135 ;  /* 0x0000008785877220 */ /* 0x000fc60000410000 */
[-C--:B------:R-:W-:Y:S01]  /*7e30*/  FFMA.FTZ R37, R133, R134.reuse, -R37 ;  /* 0x0000008685257223 */ /* 0x080fe20000010825 */
[----:B------:R-:W-:Y:S01]  /*7e40*/  FFMA.FTZ R45, R45, R134, R135 ;  /* 0x000000862d2d7223 */ /* 0x000fe20000010087 */
[----:B------:R-:W-:Y:S01]  /*7e50*/  IMAD.MOV.U32 R134, RZ, RZ, R83 ;  /* 0x000000ffff867224 */ /* 0x000fe200078e0053 */
[----:B------:R-:W-:Y:S01]  /*7e60*/  MOV R133, R15 ;  /* 0x0000000f00857202 */ /* 0x000fe20000000f00 */
[----:B------:R-:W-:Y:S01]  /*7e70*/  HADD2.F32 R135, -RZ, R161.H0_H0 ;  /* 0x200000a1ff877230 */ /* 0x000fe20000004100 */
[----:B------:R-:W-:Y:S02]  /*7e80*/  F2FP.F16.F32.PACK_AB R37, R37, R81 ;  /* 0x000000512525723e */ /* 0x000fe400000000ff */
[----:B------:R-:W-:Y:S01]  /*7e90*/  HADD2.F32 R83, -RZ, R134.H0_H0 ;  /* 0x20000086ff537230 */ /* 0x000fe20000004100 */
[----:B------:R-:W-:Y:S01]  /*7ea0*/  F2FP.F16.F32.PACK_AB R45, R45, R13 ;  /* 0x0000000d2d2d723e */ /* 0x000fe200000000ff */
[--C-:B------:R-:W-:Y:S02]  /*7eb0*/  HADD2.F32 R137, -RZ, R133.reuse.H0_H0 ;  /* 0x20000085ff897230 */ /* 0x100fe40000004100 */
[----:B------:R-:W-:-:S02]  /*7ec0*/  HADD2.F32 R133, -RZ, R133.H1_H1 ;  /* 0x30000085ff857230 */ /* 0x000fc40000004100 */
[-C--:B------:R-:W-:Y:S01]  /*7ed0*/  FMUL.FTZ R15, R83, R136.reuse ;  /* 0x00000088530f7220 */ /* 0x080fe20000410000 */
[----:B------:R-:W-:Y:S02]  /*7ee0*/  IMAD.MOV.U32 R13, RZ, RZ, R37 ;  /* 0x000000ffff0d7224 */ /* 0x000fe400078e0025 */
[C---:B------:R-:W-:Y:S01]  /*7ef0*/  FMUL.FTZ R136, R137.reuse, R136 ;  /* 0x0000008889887220 */ /* 0x040fe20000410000 */
[----:B------:R-:W-:Y:S02]  /*7f00*/  IMAD.MOV.U32 R81, RZ, RZ, R45 ;  /* 0x000000ffff517224 */ /* 0x000fe400078e002d */
        /* <DEDUP_REMOVED lines=38> */
[----:B------:R-:W-:Y:S01]  /*8170*/  FFMA.FTZ R136, R135, R44, -R136 ;  /* 0x0000002c87887223 */ /* 0x000fe20000010888 */
[----:B------:R-:W-:Y:S01]  /*8180*/  F2FP.F16.F32.PACK_AB R80, R80, R134 ;  /* 0x000000865050723e */ /* 0x000fe200000000ff */
[----:B------:R-:W-:Y:S01]  /*8190*/  FFMA.FTZ R137, R36, R44, R137 ;  /* 0x0000002c24897223 */ /* 0x000fe20000010089 */
[-C--:B------:R-:W-:Y:S01]  /*81a0*/  FMUL.FTZ R36, R82, R39.reuse ;  /* 0x0000002752247220 */ /* 0x080fe20000410000 */
[----:B------:R-:W-:-:S03]  /*81b0*/  FMUL.FTZ R39, R14, R39 ;  /* 0x000000270e277220 */ /* 0x000fc60000410000 */
[-C--:B------:R-:W-:Y:S01]  /*81c0*/  FFMA.FTZ R36, R14, R38.reuse, -R36 ;  /* 0x000000260e247223 */ /* 0x080fe20000010824 */
[----:B------:R-:W-:-:S04]  /*81d0*/  FFMA.FTZ R39, R82, R38, R39 ;  /* 0x0000002652277223 */ /* 0x000fc80000010027 */
[----:B------:R-:W-:Y:S02]  /*81e0*/  F2FP.F16.F32.PACK_AB R36, R36, R136 ;  /* 0x000000882424723e */ /* 0x000fe400000000ff */
[----:B------:R-:W-:-:S03]  /*81f0*/  F2FP.F16.F32.PACK_AB R39, R39, R137 ;  /* 0x000000892727723e */ /* 0x000fc600000000ff */
[----:B------:R-:W-:Y:S01]  /*8200*/  IMAD.MOV.U32 R14, RZ, RZ, R36 ;  /* 0x000000ffff0e7224 */ /* 0x000fe200078e0024 */
[----:B------:R-:W-:-:S07]  /*8210*/  MOV R82, R39 ;  /* 0x0000002700527202 */ /* 0x000fce0000000f00 */
.L_x_2737:
[----:B------:R-:W-:Y:S05]  /*8220*/  BSYNC B3 ;  /* 0x0000000000037941 */ /* 0x000fea0003800000 */
.L_x_2736:
[----:B------:R-:W-:-:S04]  /*8230*/  LEA R36, P3, R10, R11, 0x1 ;  /* 0x0000000b0a247211 */ /* 0x000fc800078608ff */
[----:B--2---:R-:W-:Y:S02]  /*8240*/  LEA.HI.X R37, R10, R121, R28, 0x1, P3 ;  /* 0x000000790a257211 */ /* 0x004fe400018f0c1c */
[----:B------:R-:W-:-:S03]  /*8250*/  ISETP.GE.AND P3, PT, R132, R128, PT ;  /* 0x000000808400720c */ /* 0x000fc60003f66270 */
[----:B----4-:R2:W-:Y:S10]  /*8260*/  ST.E.128 desc[UR60][R36.64], R12 ;  /* 0x0000000c24007985 */ /* 0x0105f4000c101d3c */
[----:B--2---:R-:W-:-:S05]  /*8270*/  @!P3 IMAD.WIDE R12, R132, 0x2, R120 ;  /* 0x00000002840cb825 */ /* 0x004fca00078e0278 */
[----:B---3--:R3:W-:Y:S02]  /*8280*/  @!P3 ST.E.128 desc[UR60][R12.64], R80 ;  /* 0x000000500c00b985 */ /* 0x0087e4000c101d3c */
.L_x_2735:
[----:B------:R-:W-:Y:S05]  /*8290*/  BSYNC B2 ;  /* 0x0000000000027941 */ /* 0x000fea0003800000 */
.L_x_2734:
[----:B------:R-:W-:-:S13]  /*82a0*/  ISETP.NE.AND P3, PT, R25, RZ, PT ;  /* 0x000000ff1900720c */ /* 0x000fda0003f65270 */
[----:B------:R-:W-:Y:S05]  /*82b0*/  @!P3 BRA `(.L_x_2733) ;  /* 0x0000000400ecb947 */ /* 0x000fea0003800000 */
[----:B------:R-:W4:Y:S01]  /*82c0*/  LDL R15, [R1+0x68] ;  /* 0x00006800010f7983 */ /* 0x000f220000100800 */
[----:B---3--:R-:W-:Y:S01]  /*82d0*/  SEL R12, R112, R129, !P1 ;  /* 0x00000081700c7207 */ /* 0x008fe20004800000 */
[C---:B------:R-:W-:Y:S01]  /*82e0*/  IMAD.SHL.U32 R14, R225.reuse, 0x40, RZ ;  /* 0x00000040e10e7824 */ /* 0x040fe200078e00ff */
[----:B------:R-:W-:Y:S01]  /*82f0*/  ISETP.GE.AND P3, PT, R214, R111, PT ;  /* 0x0000006fd600720c */ /* 0x000fe20003f66270 */
[----:B------:R-:W-:Y:S01]  /*8300*/  IMAD.SHL.U32 R36, R225, 0x40, RZ ;  /* 0x00000040e1247824 */ /* 0x000fe200078e00ff */
[----:B------:R-:W-:Y:S01]  /*8310*/  SHF.R.S32.HI R13, RZ, 0x1f, R12 ;  /* 0x0000001fff0d7819 */ /* 0x000fe2000001140c */
[----:B------:R-:W-:Y:S01]  /*8320*/  BSSY B2, `(.L_x_2738) ;  /* 0x000006e000027945 */ /* 0x000fe20003800000 */
[----:B------:R-:W-:Y:S02]  /*8330*/  LOP3.LUT R14, R14, 0x1c0, RZ, 0xc0, !PT ;  /* 0x000001c00e0e7812 */ /* 0x000fe400078ec0ff */
[----:B------:R-:W-:Y:S02]  /*8340*/  LEA.HI R13, R13, R12, RZ, 0x4 ;  /* 0x0000000c0d0d7211 */ /* 0x000fe400078f20ff */
[----:B------:R-:W-:-:S02]  /*8350*/  LOP3.LUT R36, R36, 0x1c0, RZ, 0xc0, !PT ;  /* 0x000001c024247812 */ /* 0x000fc400078ec0ff */
[----:B------:R-:W-:Y:S02]  /*8360*/  LEA.HI.SX32 R44, R13, R20, 0x1c ;  /* 0x000000140d2c7211 */ /* 0x000fe400078fe2ff */
[----:B------:R-:W-:Y:S02]  /*8370*/  SHF.R.U32.HI R14, RZ, 0x3, R14 ;  /* 0x00000003ff0e7819 */ /* 0x000fe4000001160e */
[----:B------:R-:W-:-:S04]  /*8380*/  SHF.R.S32.HI R13, RZ, 0x1f, R44 ;  /* 0x0000001fff0d7819 */ /* 0x000fc8000001142c */
        /* <DEDUP_REMOVED lines=100> */
[----:B------:R-:W-:Y:S02]  /*89d0*/  F2FP.F16.F32.PACK_AB R35, R35, R45 ;  /* 0x0000002d2323723e */ /* 0x000fe400000000ff */
[----:B------:R-:W-:-:S03]  /*89e0*/  MOV R14, R42 ;  /* 0x0000002a000e7202 */ /* 0x000fc60000000f00 */
[----:B------:R-:W-:-:S07]  /*89f0*/  IMAD.MOV.U32 R38, RZ, RZ, R35 ;  /* 0x000000ffff267224 */ /* 0x000fce00078e0023 */
.L_x_2739:
[----:B------:R-:W-:Y:S05]  /*8a00*/  BSYNC B2 ;  /* 0x0000000000027941 */ /* 0x000fea0003800000 */
.L_x_2738:
[----:B------:R-:W-:-:S04]  /*8a10*/  LEA R32, P3, R21, R11, 0x1 ;  /* 0x0000000b15207211 */ /* 0x000fc800078608ff */
[----:B--2---:R-:W-:Y:S02]  /*8a20*/  LEA.HI.X R33, R21, R121, R29, 0x1, P3 ;  /* 0x0000007915217211 */ /* 0x004fe400018f0c1d */
[----:B------:R-:W-:-:S03]  /*8a30*/  ISETP.GE.AND P3, PT, R44, R128, PT ;  /* 0x000000802c00720c */ /* 0x000fc60003f66270 */
[----:B----4-:R4:W-:Y:S10]  /*8a40*/  ST.E.128 desc[UR60][R32.64], R12 ;  /* 0x0000000c20007985 */ /* 0x0109f4000c101d3c */
[----:B------:R-:W-:-:S05]  /*8a50*/  @!P3 IMAD.WIDE R120, R44, 0x2, R120 ;  /* 0x000000022c78b825 */ /* 0x000fca00078e0278 */
[----:B---3--:R4:W-:Y:S02]  /*8a60*/  @!P3 ST.E.128 desc[UR60][R120.64], R36 ;  /* 0x000000247800b985 */ /* 0x0089e4000c101d3c */
.L_x_2733:
[----:B------:R-:W-:Y:S05]  /*8a70*/  BSYNC B1 ;  /* 0x0000000000017941 */ /* 0x000fea0003800000 */
.L_x_2732:
[----:B------:R-:W-:-:S03]  /*8a80*/  UMOV UR4, 0xffffffff ;  /* 0xffffffff00047882 */ /* 0x000fc60000000000 */
[----:B------:R-:W-:Y:S05]  /*8a90*/  BRA.DIV UR4, `(.L_x_2740) ;  /* 0x000002aa040c7947 */ /* 0x000fea000b800000 */
[----:B----4-:R4:W0:Y:S04]  /*8aa0*/  SHFL.IDX PT, R37, R118, 0x1, 0x181f ;  /* 0x00381f0076257f89 */ /* 0x01082800000e0000 */
[----:B---3--:R4:W3:Y:S02]  /*8ab0*/  SHFL.IDX PT, R11, R119, 0x1, 0x181f ;  /* 0x00381f00770b7f89 */ /* 0x0088e400000e0000 */
.L_x_3083:
[----:B------:R-:W-:Y:S04]  /*8ac0*/  BSSY B1, `(.L_x_2741) ;  /* 0x0000101000017945 */ /* 0x000fe80003800000 */
[----:B------:R-:W-:Y:S05]  /*8ad0*/  @P4 BRA `(.L_x_2742) ;  /* 0x0000000c00fc4947 */ /* 0x000fea0003800000 */
[----:B------:R-:W-:Y:S01]  /*8ae0*/  ISETP.NE.AND P3, PT, R4, RZ, PT ;  /* 0x000000ff0400720c */ /* 0x000fe20003f65270 */
[----:B------:R-:W-:Y:S01]  /*8af0*/  BSSY B2, `(.L_x_2743) ;  /* 0x000007f000027945 */ /* 0x000fe20003800000 */
[----:B---3--:R-:W-:-:S11]  /*8b00*/  MOV R36, R11 ;  /* 0x0000000b00247202 */ /* 0x008fd60000000f00 */
        /* <DEDUP_REMOVED lines=115> */
[----:B------:R-:W-:Y:S01]  /*9240*/  MOV R35, R41 ;  /* 0x0000002900237202 */ /* 0x000fe20000000f00 */
[----:B------:R-:W-:Y:S02]  /*9250*/  IMAD.MOV.U32 R14, RZ, RZ, R39 ;  /* 0x000000ffff0e7224 */ /* 0x000fe400078e0027 */
[----:B------:R-:W-:-:S07]  /*9260*/  IMAD.MOV.U32 R34, RZ, RZ, R44 ;  /* 0x000000ffff227224 */ /* 0x000fce00078e002c */
.L_x_2746:
[----:B------:R-:W-:Y:S05]  /*9270*/  BSYNC B3 ;  /* 0x0000000000037941 */ /* 0x000fea0003800000 */
.L_x_2745:
[----:B------:R-:W-:-:S04]  /*9280*/  LEA R38, P3, R10, R11, 0x1 ;  /* 0x0000000b0a267211 */ /* 0x000fc800078608ff */
[----:B0-----:R-:W-:Y:S02]  /*9290*/  LEA.HI.X R39, R10, R37, R28, 0x1, P3 ;  /* 0x000000250a277211 */ /* 0x001fe400018f0c1c */
[----:B------:R-:W-:-:S03]  /*92a0*/  ISETP.GE.AND P3, PT, R40, R128, PT ;  /* 0x000000802800720c */ /* 0x000fc60003f66270 */
[----:B------:R0:W-:Y:S10]  /*92b0*/  ST.E.128 desc[UR60][R38.64], R12 ;  /* 0x0000000c26007985 */ /* 0x0001f4000c101d3c */
[----:B0-----:R-:W-:-:S05]  /*92c0*/  @!P3 IMAD.WIDE R12, R40, 0x2, R36 ;  /* 0x00000002280cb825 */ /* 0x001fca00078e0224 */
[----:B---3--:R3:W-:Y:S02]  /*92d0*/  @!P3 ST.E.128 desc[UR60][R12.64], R32 ;  /* 0x000000200c00b985 */ /* 0x0087e4000c101d3c */
.L_x_2744:
[----:B------:R-:W-:Y:S05]  /*92e0*/  BSYNC B2 ;  /* 0x0000000000027941 */ /* 0x000fea0003800000 */
.L_x_2743:
[----:B------:R-:W-:-:S13]  /*92f0*/  ISETP.NE.AND P3, PT, R25, RZ, PT ;  /* 0x000000ff1900720c */ /* 0x000fda0003f65270 */
[----:B------:R-:W-:Y:S05]  /*9300*/  @!P3 BRA `(.L_x_2742) ;  /* 0x0000000400f0b947 */ /* 0x000fea0003800000 */
[----:B------:R-:W5:Y:S01]  /*9310*/  LDL R15, [R1+0x64] ;  /* 0x00006400010f7983 */ /* 0x000f620000100800 */
[----:B---3--:R-:W-:Y:S01]  /*9320*/  SEL R12, R112, R129, !P1 ;  /* 0x00000081700c7207 */ /* 0x008fe20004800000 */
        /* <DEDUP_REMOVED lines=18> */
[----:B-----5:R-:W-:-:S04]  /*9450*/  IMAD R13, R13, 0x1400, R15 ;  /* 0x000014000d0d7824 */ /* 0x020fc800078e020f */
        /* <DEDUP_REMOVED lines=96> */
.L_x_2748:
[----:B------:R-:W-:Y:S05]  /*9a60*/  BSYNC B2 ;  /* 0x0000000000027941 */ /* 0x000fea0003800000 */
.L_x_2747:
[----:B------:R-:W-:Y:S02]  /*9a70*/  ISETP.GE.AND P4, PT, R40, R128, PT ;  /* 0x000000802800720c */ /* 0x000fe40003f86270 */
[----:B------:R-:W-:-:S04]  /*9a80*/  LEA R38, P3, R21, R11, 0x1 ;  /* 0x0000000b15267211 */ /* 0x000fc800078608ff */
[----:B0-----:R-:W-:-:S05]  /*9a90*/  LEA.HI.X R39, R21, R37, R29, 0x1, P3 ;  /* 0x0000002515277211 */ /* 0x001fca00018f0c1d */
[----:B------:R0:W-:Y:S02]  /*9aa0*/  ST.E.128 desc[UR60][R38.64], R12 ;  /* 0x0000000c26007985 */ /* 0x0001e4000c101d3c */
[----:B------:R-:W-:-:S05]  /*9ab0*/  @!P4 IMAD.WIDE R36, R40, 0x2, R36 ;  /* 0x000000022824c825 */ /* 0x000fca00078e0224 */
[----:B---3--:R0:W-:Y:S02]  /*9ac0*/  @!P4 ST.E.128 desc[UR60][R36.64], R32 ;  /* 0x000000202400c985 */ /* 0x0081e4000c101d3c */
.L_x_2742:
[----:B------:R-:W-:Y:S05]  /*9ad0*/  BSYNC B1 ;  /* 0x0000000000017941 */ /* 0x000fea0003800000 */
.L_x_2741:
[----:B------:R-:W-:-:S03]  /*9ae0*/  UMOV UR4, 0xffffffff ;  /* 0xffffffff00047882 */ /* 0x000fc60000000000 */
[----:B------:R-:W-:Y:S05]  /*9af0*/  BRA.DIV UR4, `(.L_x_2749) ;  /* 0x0000029a04407947 */ /* 0x000fea000b800000 */
[----:B-1--4-:R-:W1:Y:S04]  /*9b00*/  SHFL.IDX PT, R118, R118, 0x2, 0x181f ;  /* 0x00581f0076767f89 */ /* 0x012e6800000e0000 */
[----:B------:R-:W4:Y:S02]  /*9b10*/  SHFL.IDX PT, R119, R119, 0x2, 0x181f ;  /* 0x00581f0077777f89 */ /* 0x000f2400000e0000 */
.L_x_3087:
[----:B------:R-:W-:Y:S05]  /*9b20*/  @P5 BRA `(.L_x_2707) ;  /* 0x0000001400d45947 */ /* 0x000fea0003800000 */
[----:B------:R-:W-:Y:S01]  /*9b30*/  ISETP.NE.AND P3, PT, R4, RZ, PT ;  /* 0x000000ff0400720c */ /* 0x000fe20003f65270 */
[----:B------:R-:W-:Y:S01]  /*9b40*/  BSSY B1, `(.L_x_2750) ;  /* 0x0000080000017945 */ /* 0x000fe20003800000 */
[----:B0---4-:R-:W-:Y:S02]  /*9b50*/  IMAD.MOV.U32 R36, RZ, RZ, R119 ;  /* 0x000000ffff247224 */ /* 0x011fe400078e0077 */
[----:B-1----:R-:W-:-:S09]  /*9b60*/  IMAD.MOV.U32 R37, RZ, RZ, R118 ;  /* 0x000000ffff257224 */ /* 0x002fd200078e0076 */
[----:B------:R-:W-:Y:S05]  /*9b70*/  @!P3 BRA `(.L_x_2751) ;  /* 0x0000000400f0b947 */ /* 0x000fea0003800000 */
[----:B------:R-:W4:Y:S01]  /*9b80*/  LDL R15, [R1+0x60] ;  /* 0x00006000010f7983 */ /* 0x000f220000100800 */
        /* <DEDUP_REMOVED lines=86> */
[CC--:B------:R-:W-:Y:S01]  /*a0f0*/  FMUL.FTZ R47, R35.reuse, R145.reuse ;  /* 0x00000091232f7220 */ /* 0x0c0fe20000410000 */
[C---:B------:R-:W-:Y:S01]  /*a100*/  FMUL.FTZ R145, R46.reuse, R145 ;  /* 0x000000912e917220 */ /* 0x040fe20000410000 */
[----:B------:R-:W-:Y:S02]  /*a110*/  MOV R15, R44 ;  /* 0x0000002c000f7202 */ /* 0x000fe40000000f00 */
        /* <DEDUP_REMOVED lines=23> */
[----:B------:R-:W-:Y:S01]  /*a290*/  F2FP.F16.F32.PACK_AB R43, R43, R144 ;  /* 0x000000902b2b723e */ /* 0x000fe200000000ff */
[----:B------:R-:W-:Y:S02]  /*a2a0*/  IMAD.MOV.U32 R35, RZ, RZ, R40 ;  /* 0x000000ffff237224 */ /* 0x000fe400078e0028 */
[----:B------:R-:W-:Y:S02]  /*a2b0*/  IMAD.MOV.U32 R14, RZ, RZ, R39 ;  /* 0x000000ffff0e7224 */ /* 0x000fe400078e0027 */
[----:B------:R-:W-:-:S07]  /*a2c0*/  IMAD.MOV.U32 R34, RZ, RZ, R43 ;  /* 0x000000ffff227224 */ /* 0x000fce00078e002b */
.L_x_2753:
[----:B------:R-:W-:Y:S05]  /*a2d0*/  BSYNC B2 ;  /* 0x0000000000027941 */ /* 0x000fea0003800000 */
.L_x_2752:
[----:B------:R-:W-:Y:S02]  /*a2e0*/  ISETP.GE.AND P4, PT, R11, R128, PT ;  /* 0x000000800b00720c */ /* 0x000fe40003f86270 */
[----:B------:R-:W-:-:S04]  /*a2f0*/  LEA R38, P3, R10, R119, 0x1 ;  /* 0x000000770a267211 */ /* 0x000fc800078608ff */
[----:B------:R-:W-:-:S05]  /*a300*/  LEA.HI.X R39, R10, R118, R28, 0x1, P3 ;  /* 0x000000760a277211 */ /* 0x000fca00018f0c1c */
[----:B-1----:R1:W-:Y:S02]  /*a310*/  ST.E.128 desc[UR60][R38.64], R12 ;  /* 0x0000000c26007985 */ /* 0x0023e4000c101d3c */
[----:B-1----:R-:W-:-:S05]  /*a320*/  @!P4 IMAD.WIDE R12, R11, 0x2, R36 ;  /* 0x000000020b0cc825 */ /* 0x002fca00078e0224 */
[----:B0-----:R0:W-:Y:S02]  /*a330*/  @!P4 ST.E.128 desc[UR60][R12.64], R32 ;  /* 0x000000200c00c985 */ /* 0x0011e4000c101d3c */
.L_x_2751:
[----:B------:R-:W-:Y:S05]  /*a340*/  BSYNC B1 ;  /* 0x0000000000017941 */ /* 0x000fea0003800000 */
.L_x_2750:
[----:B------:R-:W-:-:S13]  /*a350*/  ISETP.NE.AND P3, PT, R25, RZ, PT ;  /* 0x000000ff1900720c */ /* 0x000fda0003f65270 */
[----:B------:R-:W-:Y:S05]  /*a360*/  @!P3 BRA `(.L_x_2707) ;  /* 0x0000000c00c4b947 */ /* 0x000fea0003800000 */
[----:B------:R-:W4:Y:S01]  /*a370*/  LDL R15, [R1+0x60] ;  /* 0x00006000010f7983 */ /* 0x000f220000100800 */
[----:B------:R-:W-:Y:S01]  /*a380*/  SEL R129, R112, R129, !P1 ;  /* 0x0000008170817207 */ /* 0x000fe20004800000 */
[C---:B0--3--:R-:W-:Y:S01]  /*a390*/  VIADD R12, R225.reuse, 0x40 ;  /* 0x00000040e10c7836 */ /* 0x049fe20000000000 */
        /* <DEDUP_REMOVED lines=14> */
[----:B------:R-:W-:-:S02]  /*a480*/  LEA R38, P3, R21, R119, 0x1 ;  /* 0x0000007715267211 */ /* 0x000fc400078608ff */
[----:B------:R-:W-:Y:S02]  /*a490*/  SHF.R.S32.HI R13, RZ, 0x3, R13 ;  /* 0x00000003ff0d7819 */ /* 0x000fe4000001140d */
[----:B------:R-:W-:Y:S02]  /*a4a0*/  LOP3.LUT R12, R12, 0x38, R11, 0xf8, !PT ;  /* 0x000000380c0c7812 */ /* 0x000fe400078ef80b */
[----:B------:R-:W-:Y:S02]  /*a4b0*/  LEA.HI.X R39, R21, R118, R29, 0x1, P3 ;  /* 0x0000007615277211 */ /* 0x000fe400018f0c1d */
[----:B------:R-:W-:Y:S01]  /*a4c0*/  LOP3.LUT R12, R12, R14, RZ, 0x3c, !PT ;  /* 0x0000000e0c0c7212 */ /* 0x000fe200078e3cff */
[----:B----4-:R-:W-:-:S05]  /*a4d0*/  IMAD R13, R13, 0x1400, R15 ;  /* 0x000014000d0d7824 */ /* 0x010fca00078e020f */
[----:B------:R-:W-:Y:S01]  /*a4e0*/  IADD3 R13, R13, R12, RZ ;  /* 0x0000000c0d0d7210 */ /* 0x000fe20007ffe0ff */
[----:B------:R-:W-:-:S04]  /*a4f0*/  IMAD R12, R213, 0x5000, R122 ;  /* 0x00005000d50c7824 */ /* 0x000fc800078e027a */
        /* <DEDUP_REMOVED lines=89> */
[----:B------:R-:W-:Y:S02]  /*aa90*/  F2FP.F16.F32.PACK_AB R34, R74, R140 ;  /* 0x0000008c4a22723e */ /* 0x000fe400000000ff */
[----:B------:R-:W-:-:S07]  /*aaa0*/  MOV R32, R141 ;  /* 0x0000008d00207202 */ /* 0x000fce0000000f00 */
.L_x_2755:
[----:B------:R-:W-:Y:S05]  /*aab0*/  BSYNC B1 ;  /* 0x0000000000017941 */ /* 0x000fea0003800000 */
.L_x_2754:
[----:B0-----:R0:W-:Y:S01]  /*aac0*/  ST.E.128 desc[UR60][R38.64], R12 ;  /* 0x0000000c26007985 */ /* 0x0011e2000c101d3c */
[----:B------:R-:W-:-:S13]  /*aad0*/  ISETP.GE.AND P3, PT, R11, R128, PT ;  /* 0x000000800b00720c */ /* 0x000fda0003f66270 */
[----:B------:R-:W-:Y:S05]  /*aae0*/  @P3 BRA `(.L_x_2707) ;  /* 0x0000000400e43947 */ /* 0x000fea0003800000 */
[----:B------:R-:W-:-:S05]  /*aaf0*/  IMAD.WIDE R36, R11, 0x2, R36 ;  /* 0x000000020b247825 */ /* 0x000fca00078e0224 */
[----:B-1----:R1:W-:Y:S01]  /*ab00*/  ST.E.128 desc[UR60][R36.64], R32 ;  /* 0x0000002024007985 */ /* 0x0023e2000c101d3c */
[----:B------:R-:W-:Y:S05]  /*ab10*/  BRA `(.L_x_2707) ;  /* 0x0000000400d87947 */ /* 0x000fea0003800000 */
.L_x_2661:
[----:B------:R-:W2:Y:S02]  /*ab20*/  LDL R11, [R1+0x5c] ;  /* 0x00005c00010b7983 */ /* 0x000ea40000100800 */
[----:B--2---:R-:W-:-:S13]  /*ab30*/  R2UR UR4, R11 ;  /* 0x000000000b0472ca */ /* 0x004fda00000e0000 */
[----:B------:R-:W-:-:S06]  /*ab40*/  UISETP.NE.AND UP0, UPT, UR4, 0x3, UPT ;  /* 0x000000030400788c */ /* 0x000fcc000bf05270 */
[----:B------:R-:W-:-:S13]  /*ab50*/  PLOP3.LUT P0, PT, PT, PT, UP0, 0x80, 0x0 ;  /* 0x000000000000781c */ /* 0x000fda0003f0f008 */
[----:B------:R-:W-:Y:S05]  /*ab60*/  @!P0 BRA `(.L_x_2756) ;  /* 0x0000000000048947 */ /* 0x000fea0003800000 */
[----:B------:R-:W-:Y:S01]  /*ab70*/  BPT.TRAP 0x1 ;  /* 0x000000040000795c */ /* 0x000fe20000300000 */
.L_x_2756:
[----:B------:R-:W-:Y:S01]  /*ab80*/  LEA R88, R213, R23, 0x3 ;  /* 0x00000017d5587211 */ /* 0x000fe200078e18ff */
[----:B------:R-:W-:Y:S01]  /*ab90*/  BSSY B1, `(.L_x_2757) ;  /* 0x0000005000017945 */ /* 0x000fe20003800000 */
[----:B------:R-:W-:Y:S02]  /*aba0*/  SHF.L.U32 R89, R229, 0x1f, RZ ;  /* 0x0000001fe5597819 */ /* 0x000fe400000006ff */
[----:B------:R-:W-:Y:S02]  /*abb0*/  SHF.R.S32.HI R85, RZ, 0x1f, R31 ;  /* 0x0000001fff557819 */ /* 0x000fe4000001141f */
[----:B------:R-:W0:Y:S02]  /*abc0*/  SYNCS.PHASECHK.TRANS64.TRYWAIT P3, [R88+URZ+0x38890], R89 ;  /* 0x03889059580075a7 */ /* 0x000e24000806017f */
[----:B0-----:R-:W-:Y:S05]  /*abd0*/  @!P3 BRA `(.L_x_2758) ;  /* 0x000002880054b947 */ /* 0x001fea0003800000 */
.L_x_3088:
[----:B------:R-:W-:Y:S05]  /*abe0*/  BSYNC B1 ;  /* 0x0000000000017941 */ /* 0x000fea0003800000 */
.L_x_2757:
        /* <DEDUP_REMOVED lines=15> */
[----:B------:R-:W-:Y:S02]  /*ace0*/  IMAD.IADD R36, R87, 0x1, -R225 ;  /* 0x0000000157247824 */ /* 0x000fe400078e0ae1 */
        /* <DEDUP_REMOVED lines=9> */
.L_x_3092:
[----:B------:R-:W-:Y:S04]  /*ad80*/  BSSY B1, `(.L_x_2760) ;  /* 0x0000017000017945 */ /* 0x000fe80003800000 */
[----:B------:R-:W-:Y:S05]  /*ad90*/  @!P3 BRA `(.L_x_2761) ;  /* 0x000000000054b947 */ /* 0x000fea0003800000 */
[----:B------:R-:W-:Y:S02]  /*ada0*/  ULDC UR4, c[0x0][0x2f4] ;  /* 0x0000bd0000047ab9 */ /* 0x000fe40000000800 */
[----:B------:R-:W-:Y:S02]  /*adb0*/  ISETP.GE.AND P4, PT, R16, UR4, PT ;  /* 0x0000000410007c0c */ /* 0x000fe4000bf86270 */
[----:B------:R-:W-:-:S11]  /*adc0*/  ISETP.GE.AND P3, PT, R214, UR4, PT ;  /* 0x00000004d6007c0c */ /* 0x000fd6000bf66270 */
[----:B------:R-:W4:Y:S01]  /*add0*/  @!P4 LDS.128 R12, [R84+0x24400] ;  /* 0x02440000540cc984 */ /* 0x000f220000000c00 */
[----:B---3--:R-:W-:-:S04]  /*ade0*/  @!P4 LEA R32, P5, R16, R11, 0x1 ;  /* 0x0000000b1020c211 */ /* 0x008fc800078a08ff */
[----:B--2---:R-:W-:-:S05]  /*adf0*/  @!P4 LEA.HI.X R33, R16, R37, R17, 0x1, P5 ;  /* 0x000000251021c211 */ /* 0x004fca00028f0c11 */
[----:B----4-:R2:W-:Y:S01]  /*ae00*/  @!P4 ST.E.128 desc[UR60][R32.64], R12 ;  /* 0x0000000c2000c985 */ /* 0x0105e2000c101d3c */
        /* <DEDUP_REMOVED lines=8> */
[----:B------:R-:W-:-:S05]  /*ae90*/  @!P4 LEA.HI.X R33, R19, R37, R219, 0x1, P5 ;  /* 0x000000251321c211 */ /* 0x000fca00028f0cdb */
[----:B---3--:R2:W-:Y:S04]  /*aea0*/  @!P4 ST.E.128 desc[UR60][R32.64], R12 ;  /* 0x0000000c2000c985 */ /* 0x0085e8000c101d3c */
[----:B------:R-:W3:Y:S01]  /*aeb0*/  @!P3 LDS.128 R12, [R84+0x2bc00] ;  /* 0x02bc0000540cb984 */ /* 0x000ee20000000c00 */
[----:B--2---:R-:W-:-:S04]  /*aec0*/  @!P3 LEA R32, P4, R22, R11, 0x1 ;  /* 0x0000000b1620b211 */ /* 0x004fc800078808ff */
[----:B------:R-:W-:-:S05]  /*aed0*/  @!P3 LEA.HI.X R33, R22, R37, R218, 0x1, P4 ;  /* 0x000000251621b211 */ /* 0x000fca00020f0cda */
[----:B---3--:R4:W-:Y:S04]  /*aee0*/  @!P3 ST.E.128 desc[UR60][R32.64], R12 ;  /* 0x0000000c2000b985 */ /* 0x0089e8000c101d3c */
.L_x_2761:
[----:B------:R-:W-:Y:S05]  /*aef0*/  BSYNC B1 ;  /* 0x0000000000017941 */ /* 0x000fea0003800000 */
.L_x_2760:
[----:B------:R-:W-:-:S03]  /*af00*/  UMOV UR4, 0xffffffff ;  /* 0xffffffff00047882 */ /* 0x000fc60000000000 */
[----:B------:R-:W-:Y:S05]  /*af10*/  BRA.DIV UR4, `(.L_x_2762) ;  /* 0x0000028604e47947 */ /* 0x000fea000b800000 */
[----:B--2---:R2:W0:Y:S04]  /*af20*/  SHFL.IDX PT, R37, R35, 0x1, 0x181f ;  /* 0x00381f0023257f89 */ /* 0x00442800000e0000 */
[----:B---3--:R2:W3:Y:S02]  /*af30*/  SHFL.IDX PT, R11, R34, 0x1, 0x181f ;  /* 0x00381f00220b7f89 */ /* 0x0084e400000e0000 */
.L_x_3096:
[----:B------:R-:W-:Y:S01]  /*af40*/  ISETP.GE.AND P3, PT, R36, 0x21, PT ;  /* 0x000000212400780c */ /* 0x000fe20003f66270 */
[----:B------:R-:W-:-:S12]  /*af50*/  BSSY B1, `(.L_x_2763) ;  /* 0x0000017000017945 */ /* 0x000fd80003800000 */
[----:B------:R-:W-:Y:S05]  /*af60*/  @!P3 BRA `(.L_x_2764) ;  /* 0x000000000054b947 */ /* 0x000fea0003800000 */
        /* <DEDUP_REMOVED lines=15> */
[----:B------:R-:W-:-:S05]  /*b060*/  @!P3 LEA.HI.X R33, R19, R37, R219, 0x1, P5 ;  /* 0x000000251321b211 */ /* 0x000fca00028f0cdb */
[----:B---3--:R0:W-:Y:S04]  /*b070*/  @!P3 ST.E.128 desc[UR60][R32.64], R12 ;  /* 0x0000000c2000b985 */ /* 0x0081e8000c101d3c */
[----:B------:R-:W3:Y:S01]  /*b080*/  @!P4 LDS.128 R12, [R84+0x2cc00] ;  /* 0x02cc0000540cc984 */ /* 0x000ee20000000c00 */
[----:B0-----:R-:W-:-:S04]  /*b090*/  @!P4 LEA R32, P3, R22, R11, 0x1 ;  /* 0x0000000b1620c211 */ /* 0x001fc800078608ff */
[----:B------:R-:W-:-:S05]  /*b0a0*/  @!P4 LEA.HI.X R33, R22, R37, R218, 0x1, P3 ;  /* 0x000000251621c211 */ /* 0x000fca00018f0cda */
[----:B---3--:R0:W-:Y:S04]  /*b0b0*/  @!P4 ST.E.128 desc[UR60][R32.64], R12 ;  /* 0x0000000c2000c985 */ /* 0x0081e8000c101d3c */
.L_x_2764:
[----:B------:R-:W-:Y:S05]  /*b0c0*/  BSYNC B1 ;  /* 0x0000000000017941 */ /* 0x000fea0003800000 */
.L_x_2763:
[----:B------:R-:W-:-:S03]  /*b0d0*/  UMOV UR4, 0xffffffff ;  /* 0xffffffff00047882 */ /* 0x000fc60000000000 */
[----:B------:R-:W-:Y:S05]  /*b0e0*/  BRA.DIV UR4, `(.L_x_2765) ;  /* 0x0000028604bc7947 */ /* 0x000fea000b800000 */
[----:B-12---:R-:W1:Y:S04]  /*b0f0*/  SHFL.IDX PT, R35, R35, 0x2, 0x181f ;  /* 0x00581f0023237f89 */ /* 0x006e6800000e0000 */
[----:B------:R-:W2:Y:S02]  /*b100*/  SHFL.IDX PT, R34, R34, 0x2, 0x181f ;  /* 0x00581f0022227f89 */ /* 0x000ea400000e0000 */
.L_x_3100:
[----:B------:R-:W-:-:S13]  /*b110*/  ISETP.GE.AND P3, PT, R36, 0x41, PT ;  /* 0x000000412400780c */ /* 0x000fda0003f66270 */
[----:B------:R-:W-:Y:S05]  /*b120*/  @!P3 BRA `(.L_x_2707) ;  /* 0x000000000054b947 */ /* 0x000fea0003800000 */
[----:B------:R-:W-:Y:S02]  /*b130*/  ULDC UR4, c[0x0][0x2f4] ;  /* 0x0000bd0000047ab9 */ /* 0x000fe40000000800 */
[----:B------:R-:W-:Y:S02]  /*b140*/  ISETP.GE.AND P5, PT, R16, UR4, PT ;  /* 0x0000000410007c0c */ /* 0x000fe4000bfa6270 */
[----:B------:R-:W-:-:S11]  /*b150*/  ISETP.GE.AND P4, PT, R214, UR4, PT ;  /* 0x00000004d6007c0c */ /* 0x000fd6000bf86270 */
[----:B0---4-:R-:W0:Y:S01]  /*b160*/  @!P5 LDS.128 R12, [R84+0x26400] ;  /* 0x02640000540cd984 */ /* 0x011e220000000c00 */
        /* <DEDUP_REMOVED lines=11> */
[----:B------:R-:W-:-:S05]  /*b220*/  @!P3 LEA.HI.X R33, R19, R35, R219, 0x1, P5 ;  /* 0x000000231321b211 */ /* 0x000fca00028f0cdb */
[----:B-1----:R0:W-:Y:S04]  /*b230*/  @!P3 ST.E.128 desc[UR60][R32.64], R12 ;  /* 0x0000000c2000b985 */ /* 0x0021e8000c101d3c */
[----:B------:R-:W1:Y:S01]  /*b240*/  @!P4 LDS.128 R12, [R84+0x2dc00] ;  /* 0x02dc0000540cc984 */ /* 0x000e620000000c00 */
[----:B0-----:R-:W-:-:S04]  /*b250*/  @!P4 LEA R32, P3, R22, R34, 0x1 ;  /* 0x000000221620c211 */ /* 0x001fc800078608ff */
[----:B------:R-:W-:-:S05]  /*b260*/  @!P4 LEA.HI.X R33, R22, R35, R218, 0x1, P3 ;  /* 0x000000231621c211 */ /* 0x000fca00018f0cda */
[----:B-1----:R0:W-:Y:S04]  /*b270*/  @!P4 ST.E.128 desc[UR60][R32.64], R12 ;  /* 0x0000000c2000c985 */ /* 0x0021e8000c101d3c */
.L_x_2707:
[----:B------:R-:W-:Y:S05]  /*b280*/  BSYNC B0 ;  /* 0x0000000000007941 */ /* 0x000fea0003800000 */
.L_x_2660:
        /* <DEDUP_REMOVED lines=12> */
[----:B------:R-:W-:-:S04]  /*b350*/  @!P3 IADD3 R11, R88, 0x388a0, RZ ;  /* 0x000388a0580bb810 */ /* 0x000fc80007ffe0ff */
[----:B------:R-:W-:-:S04]  /*b360*/  @!P3 PRMT R11, RZ, 0x654, R11 ;  /* 0x00000654ff0bb816 */ /* 0x000fc8000000000b */
[----:B------:R3:W-:Y:S01]  /*b370*/  @!P3 SYNCS.ARRIVE.TRANS64.RED.A1T0 RZ, [R11+URZ], RZ ;  /* 0x000000ff0bffb9a7 */ /* 0x0007e2000810043f */
[----:B------:R-:W-:Y:S05]  /*b380*/  @!P0 BRA `(.L_x_2767) ;  /* 0x0000000000048947 */ /* 0x000fea0003800000 */
[----:B------:R-:W-:Y:S01]  /*b390*/  BPT.TRAP 0x1 ;  /* 0x000000040000795c */ /* 0x000fe20000300000 */
.L_x_2767:
[----:B------:R-:W-:Y:S05]  /*b3a0*/  BSYNC B0 ;  /* 0x0000000000007941 */ /* 0x000fea0003800000 */
.L_x_2766:
[----:B------:R-:W5:Y:S01]  /*b3b0*/  SYNCS.PHASECHK.TRANS64.TRYWAIT P0, [R88+URZ+0x388b0], R89 ;  /* 0x0388b059580075a7 */ /* 0x000f62000800017f */
[----:B------:R-:W-:Y:S04]  /*b3c0*/  BSSY B0, `(.L_x_2768) ;  /* 0x0000002000007945 */ /* 0x000fe80003800000 */
[----:B-----5:R-:W-:Y:S05]  /*b3d0*/  @!P0 BRA `(.L_x_2769) ;  /* 0x00000284004c8947 */ /* 0x020fea0003800000 */
.L_x_3101:
[----:B------:R-:W-:Y:S05]  /*b3e0*/  BSYNC B0 ;  /* 0x0000000000007941 */ /* 0x000fea0003800000 */
.L_x_2768:
[----:B------:R-:W-:Y:S01]  /*b3f0*/  ULDC.64 UR4, c[0x0][0x328] ;  /* 0x0000ca0000047ab9 */ /* 0x000fe20000000a00 */
[----:B------:R-:W-:Y:S01]  /*b400*/  IMAD.IADD R87, R87, 0x1, -R225 ;  /* 0x0000000157577824 */ /* 0x000fe200078e0ae1 */
[----:B------:R-:W-:Y:S01]  /*b410*/  ULDC.64 UR6, c[0x0][0x318] ;  /* 0x0000c60000067ab9 */ /* 0x000fe20000000a00 */
[----:B0---4-:R-:W-:Y:S01]  /*b420*/  IMAD R14, R85, UR4, RZ ;  /* 0x00000004550e7c24 */ /* 0x011fe2000f8e02ff */
[----:B------:R-:W-:Y:S01]  /*b430*/  BSSY B0, `(.L_x_2770) ;  /* 0x0000028000007945 */ /* 0x000fe20003800000 */
[----:B------:R-:W-:Y:S01]  /*b440*/  IMAD.WIDE.U32 R12, R31, UR4, RZ ;  /* 0x000000041f0c7c25 */ /* 0x000fe2000f8e00ff */
[C---:B------:R-:W-:Y:S02]  /*b450*/  ISETP.GE.AND P4, PT, R87.reuse, 0x1, PT ;  /* 0x000000015700780c */ /* 0x040fe40003f86270 */
[----:B------:R-:W-:Y:S01]  /*b460*/  ISETP.GE.AND P0, PT, R87, 0x21, PT ;  /* 0x000000215700780c */ /* 0x000fe20003f06270 */
[----:B------:R-:W-:Y:S01]  /*b470*/  IMAD R31, R31, UR5, R14 ;  /* 0x000000051f1f7c24 */ /* 0x000fe2000f8e020e */
[----:B------:R-:W-:-:S02]  /*b480*/  ULDC.64 UR4, c[0x0][0x338] ;  /* 0x0000ce0000047ab9 */ /* 0x000fc40000000a00 */
[----:B---3--:R-:W-:Y:S02]  /*b490*/  IMAD R11, R86, UR4, RZ ;  /* 0x00000004560b7c24 */ /* 0x008fe4000f8e02ff */
[----:B------:R-:W-:Y:S02]  /*b4a0*/  IMAD.IADD R13, R13, 0x1, R31 ;  /* 0x000000010d0d7824 */ /* 0x000fe400078e021f */
[C---:B------:R-:W-:Y:S02]  /*b4b0*/  IMAD R11, R30.reuse, UR5, R11 ;  /* 0x000000051e0b7c24 */ /* 0x040fe4000f8e020b */
[----:B------:R-:W-:Y:S01]  /*b4c0*/  IMAD.WIDE.U32 R12, R30, UR4, R12 ;  /* 0x000000041e0c7c25 */ /* 0x000fe2000f8e000c */
[----:B------:R-:W-:-:S03]  /*b4d0*/  ULDC.64 UR4, c[0x0][0x330] ;  /* 0x0000cc0000047ab9 */ /* 0x000fc60000000a00 */
[----:B------:R-:W-:Y:S02]  /*b4e0*/  IMAD.IADD R13, R13, 0x1, R11 ;  /* 0x000000010d0d7824 */ /* 0x000fe400078e020b */
[----:B------:R-:W-:-:S04]  /*b4f0*/  IMAD.WIDE.U32 R12, R224, UR4, R12 ;  /* 0x00000004e00c7c25 */ /* 0x000fc8000f8e000c */
[----:B------:R-:W-:Y:S01]  /*b500*/  IMAD R13, R224, UR5, R13 ;  /* 0x00000005e00d7c24 */ /* 0x000fe2000f8e020d */
[----:B------:R-:W-:-:S04]  /*b510*/  LEA R11, P5, R12, UR6, 0x1 ;  /* 0x000000060c0b7c11 */ /* 0x000fc8000f8a08ff */
[----:B-1----:R-:W-:Y:S01]  /*b520*/  LEA.HI.X R32, R12, UR7, R13, 0x1, P5 ;  /* 0x000000070c207c11 */ /* 0x002fe2000a8f0c0d */
[----:B--2---:R0:W1:Y:S04]  /*b530*/  SHFL.IDX PT, R34, R11, RZ, 0x181f ;  /* 0x00181fff0b227589 */ /* 0x00406800000e0000 */
[----:B------:R0:W2:Y:S01]  /*b540*/  SHFL.IDX PT, R33, R32, RZ, 0x181f ;  /* 0x00181fff20217589 */ /* 0x0000a200000e0000 */
[----:B------:R-:W-:Y:S05]  /*b550*/  @!P4 BRA `(.L_x_2771) ;  /* 0x000000000054c947 */ /* 0x000fea0003800000 */
[----:B------:R-:W-:Y:S02]  /*b560*/  ULDC UR4, c[0x0][0x2f4] ;  /* 0x0000bd0000047ab9 */ /* 0x000fe40000000800 */
[----:B------:R-:W-:-:S13]  /*b570*/  ISETP.GE.AND P5, PT, R16, UR4, PT ;  /* 0x0000000410007c0c */ /* 0x000fda000bfa6270 */
        /* <DEDUP_REMOVED lines=19> */
.L_x_2771:
[----:B------:R-:W-:Y:S05]  /*b6b0*/  BSYNC B0 ;  /* 0x0000000000007941 */ /* 0x000fea0003800000 */
.L_x_2770:
[----:B--2---:R2:W4:Y:S01]  /*b6c0*/  SHFL.IDX PT, R33, R32, 0x1, 0x181f ;  /* 0x00381f0020217f89 */ /* 0x00452200000e0000 */
[----:B------:R-:W-:Y:S03]  /*b6d0*/  BSSY B0, `(.L_x_2772) ;  /* 0x0000018000007945 */ /* 0x000fe60003800000 */
[----:B-1----:R2:W1:Y:S01]  /*b6e0*/  SHFL.IDX PT, R34, R11, 0x1, 0x181f ;  /* 0x00381f000b227f89 */ /* 0x00246200000e0000 */
[----:B------:R-:W-:Y:S05]  /*b6f0*/  @!P0 BRA `(.L_x_2773) ;  /* 0x0000000000548947 */ /* 0x000fea0003800000 */
[----:B------:R-:W-:Y:S02]  /*b700*/  ULDC UR4, c[0x0][0x2f4] ;  /* 0x0000bd0000047ab9 */ /* 0x000fe40000000800 */
[----:B------:R-:W-:Y:S02]  /*b710*/  ISETP.GE.AND P5, PT, R16, UR4, PT ;  /* 0x0000000410007c0c */ /* 0x000fe4000bfa6270 */
[----:B------:R-:W-:-:S11]  /*b720*/  ISETP.GE.AND P4, PT, R214, UR4, PT ;  /* 0x00000004d6007c0c */ /* 0x000fd6000bf86270 */
[----:B---3--:R-:W3:Y:S01]  /*b730*/  @!P5 LDS.128 R12, [R84+0x1400] ;  /* 0x00140000540cd984 */ /* 0x008ee20000000c00 */
[----:B-1----:R-:W-:-:S04]  /*b740*/  @!P5 LEA R30, P0, R16, R34, 0x1 ;  /* 0x00000022101ed211 */ /* 0x002fc800078008ff */
[----:B----4-:R-:W-:Y:S02]  /*b750*/  @!P5 LEA.HI.X R31, R16, R33, R17, 0x1, P0 ;  /* 0x00000021101fd211 */ /* 0x010fe400000f0c11 */
[----:B------:R-:W-:-:S03]  /*b760*/  ISETP.GE.AND P0, PT, R19, UR4, PT ;  /* 0x0000000413007c0c */ /* 0x000fc6000bf06270 */
[----:B---3--:R1:W-:Y:S04]  /*b770*/  @!P5 ST.E.128 desc[UR60][R30.64], R12 ;  /* 0x0000000c1e00d985 */ /* 0x0083e8000c101d3c */
[----:B------:R-:W3:Y:S01]  /*b780*/  @!P4 LDS.128 R12, [R84+0x3c00] ;  /* 0x003c0000540cc984 */ /* 0x000ee20000000c00 */
[----:B-1----:R-:W-:-:S04]  /*b790*/  @!P4 LEA R30, P5, R212, R34, 0x1 ;  /* 0x00000022d41ec211 */ /* 0x002fc800078a08ff */
[----:B------:R-:W-:-:S05]  /*b7a0*/  @!P4 LEA.HI.X R31, R212, R33, R215, 0x1, P5 ;  /* 0x00000021d41fc211 */ /* 0x000fca00028f0cd7 */
[----:B---3--:R1:W-:Y:S01]  /*b7b0*/  @!P4 ST.E.128 desc[UR60][R30.64], R12 ;  /* 0x0000000c1e00c985 */ /* 0x0083e2000c101d3c */
[----:B------:R-:W-:-:S03]  /*b7c0*/  ISETP.GE.AND P4, PT, R22, UR4, PT ;  /* 0x0000000416007c0c */ /* 0x000fc6000bf86270 */
[----:B------:R-:W3:Y:S01]  /*b7d0*/  @!P0 LDS.128 R12, [R84+0x6400] ;  /* 0x00640000540c8984 */ /* 0x000ee20000000c00 */
[----:B-1----:R-:W-:-:S04]  /*b7e0*/  @!P0 LEA R30, P5, R19, R34, 0x1 ;  /* 0x00000022131e8211 */ /* 0x002fc800078a08ff */
[----:B------:R-:W-:-:S05]  /*b7f0*/  @!P0 LEA.HI.X R31, R19, R33, R219, 0x1, P5 ;  /* 0x00000021131f8211 */ /* 0x000fca00028f0cdb */
[----:B---3--:R1:W-:Y:S04]  /*b800*/  @!P0 ST.E.128 desc[UR60][R30.64], R12 ;  /* 0x0000000c1e008985 */ /* 0x0083e8000c101d3c */
[----:B------:R-:W3:Y:S01]  /*b810*/  @!P4 LDS.128 R12, [R84+0x8c00] ;  /* 0x008c0000540cc984 */ /* 0x000ee20000000c00 */
[----:B-1----:R-:W-:-:S04]  /*b820*/  @!P4 LEA R30, P0, R22, R34, 0x1 ;  /* 0x00000022161ec211 */ /* 0x002fc800078008ff */
[----:B------:R-:W-:-:S05]  /*b830*/  @!P4 LEA.HI.X R31, R22, R33, R218, 0x1, P0 ;  /* 0x00000021161fc211 */ /* 0x000fca00000f0cda */
[----:B---3--:R1:W-:Y:S04]  /*b840*/  @!P4 ST.E.128 desc[UR60][R30.64], R12 ;  /* 0x0000000c1e00c985 */ /* 0x0083e8000c101d3c */
.L_x_2773:
[----:B------:R-:W-:Y:S05]  /*b850*/  BSYNC B0 ;  /* 0x0000000000007941 */ /* 0x000fea0003800000 */
.L_x_2772:
[----:B------:R-:W-:Y:S01]  /*b860*/  ISETP.GE.AND P0, PT, R87, 0x41, PT ;  /* 0x000000415700780c */ /* 0x000fe20003f06270 */
[----:B0-2---:R-:W0:Y:S01]  /*b870*/  SHFL.IDX PT, R32, R32, 0x2, 0x181f ;  /* 0x00581f0020207f89 */ /* 0x005e2200000e0000 */
[----:B------:R-:W-:Y:S03]  /*b880*/  BSSY B0, `(.L_x_2774) ;  /* 0x0000018000007945 */ /* 0x000fe60003800000 */
[----:B------:R-:W2:Y:S08]  /*b890*/  SHFL.IDX PT, R11, R11, 0x2, 0x181f ;  /* 0x00581f000b0b7f89 */ /* 0x000eb000000e0000 */
[----:B------:R-:W-:Y:S05]  /*b8a0*/  @!P0 BRA `(.L_x_2775) ;  /* 0x0000000000548947 */ /* 0x000fea0003800000 */
[----:B------:R-:W-:Y:S02]  /*b8b0*/  ULDC UR4, c[0x0][0x2f4] ;  /* 0x0000bd0000047ab9 */ /* 0x000fe40000000800 */
[----:B------:R-:W-:Y:S02]  /*b8c0*/  ISETP.GE.AND P5, PT, R16, UR4, PT ;  /* 0x0000000410007c0c */ /* 0x000fe4000bfa6270 */
[----:B------:R-:W-:-:S11]  /*b8d0*/  ISETP.GE.AND P4, PT, R214, UR4, PT ;  /* 0x00000004d6007c0c */ /* 0x000fd6000bf86270 */
[----:B-1-3--:R-:W1:Y:S01]  /*b8e0*/  @!P5 LDS.128 R12, [R84+0x2400] ;  /* 0x00240000540cd984 */ /* 0x00ae620000000c00 */
[----:B--2---:R-:W-:-:S04]  /*b8f0*/  @!P5 LEA R30, P0, R16, R11, 0x1 ;  /* 0x0000000b101ed211 */ /* 0x004fc800078008ff */
[----:B0-----:R-:W-:Y:S02]  /*b900*/  @!P5 LEA.HI.X R31, R16, R32, R17, 0x1, P0 ;  /* 0x00000020101fd211 */ /* 0x001fe400000f0c11 */
[----:B------:R-:W-:-:S03]  /*b910*/  ISETP.GE.AND P0, PT, R19, UR4, PT ;  /* 0x0000000413007c0c */ /* 0x000fc6000bf06270 */
[----:B-1----:R0:W-:Y:S04]  /*b920*/  @!P5 ST.E.128 desc[UR60][R30.64], R12 ;  /* 0x0000000c1e00d985 */ /* 0x0021e8000c101d3c */
        /* <DEDUP_REMOVED lines=13> */
.L_x_2775:
[----:B------:R-:W-:Y:S05]  /*ba00*/  BSYNC B0 ;  /* 0x0000000000007941 */ /* 0x000fea0003800000 */
.L_x_2774:
[----:B------:R-:W-:Y:S01]  /*ba10*/  @!PT LDS RZ, [RZ] ;  /* 0x00000000fffff984 */ /* 0x000fe20000000800 */
[----:B------:R-:W-:Y:S01]  /*ba20*/  @!PT LDS RZ, [RZ] ;  /* 0x00000000fffff984 */ /* 0x000fe20000000800 */
[----:B------:R-:W-:Y:S01]  /*ba30*/  @!PT LDS RZ, [RZ] ;  /* 0x00000000fffff984 */ /* 0x000fe20000000800 */
[----:B------:R-:W-:Y:S01]  /*ba40*/  @!PT LDS RZ, [RZ] ;  /* 0x00000000fffff984 */ /* 0x000fe20000000800 */
[----:B------:R5:W-:Y:S06]  /*ba50*/  MEMBAR.ALL.CTA ;  /* 0x0000000000007992 */ /* 0x000bec0000008000 */
[----:B-----5:R-:W5:Y:S01]  /*ba60*/  FENCE.VIEW.ASYNC.S ;  /* 0x00000000000073c6 */ /* 0x020f620000000000 */
[----:B------:R-:W-:Y:S01]  /*ba70*/  @!P3 IADD3 R88, R88, 0x388c0, RZ ;  /* 0x000388c05858b810 */ /* 0x000fe20007ffe0ff */
[----:B------:R-:W-:Y:S01]  /*ba80*/  VIADD R213, R213, 0x1 ;  /* 0x00000001d5d57836 */ /* 0x000fe20000000000 */
[----:B-----5:R0:W-:Y:S01]  /*ba90*/  BAR.SYNC.DEFER_BLOCKING R157, 0x80 ;  /* 0x0002009d0000751d */ /* 0x0201e20000010000 */
[----:B------:R-:W-:-:S02]  /*baa0*/  ISETP.NE.AND P4, PT, R110, RZ, PT ;  /* 0x000000ff6e00720c */ /* 0x000fc40003f85270 */
[----:B------:R-:W-:Y:S02]  /*bab0*/  @!P3 PRMT R88, RZ, 0x654, R88 ;  /* 0x00000654ff58b816 */ /* 0x000fe40000000058 */
[----:B------:R-:W-:Y:S02]  /*bac0*/  PLOP3.LUT P0, PT, PT, PT, PT, 0x8, 0x0 ;  /* 0x000000000000781c */ /* 0x000fe40003f0e170 */
[----:B------:R2:W-:Y:S01]  /*bad0*/  @!P3 SYNCS.ARRIVE.TRANS64.RED.A1T0 RZ, [R88+URZ], RZ ;  /* 0x000000ff58ffb9a7 */ /* 0x0005e2000810043f */
[----:B------:R-:W-:-:S04]  /*bae0*/  ISETP.NE.AND P3, PT, R213, 0x2, PT ;  /* 0x00000002d500780c */ /* 0x000fc80003f65270 */
[----:B01-3--:R-:W-:Y:S02]  /*baf0*/  SEL R12, RZ, 0x1, P3 ;  /* 0x00000001ff0c7807 */ /* 0x00bfe40001800000 */
[----:B------:R-:W-:Y:S02]  /*bb00*/  SEL R213, R213, RZ, P3 ;  /* 0x000000ffd5d57207 */ /* 0x000fe40001800000 */
[----:B------:R-:W-:Y:S01]  /*bb10*/  LOP3.LUT R229, R229, R12, RZ, 0x3c, !PT ;  /* 0x0000000ce5e57212 */ /* 0x000fe200078e3cff */
[----:B--2---:R-:W-:Y:S06]  /*bb20*/  @P4 BRA `(.L_x_2776) ;  /* 0xffffff7400784947 */ /* 0x004fec000383ffff */
.L_x_2655:
[----:B------:R-:W2:Y:S01]  /*bb30*/  LDL R11, [R1+0x74] ;  /* 0x00007400010b7983 */ /* 0x000ea20000100800 */
[----:B------:R-:W1:Y:S01]  /*bb40*/  LDC R0, c[0x0][0x448] ;  /* 0x00011200ff007b82 */ /* 0x000e620000000800 */
[----:B------:R-:W-:Y:S01]  /*bb50*/  BSSY B0, `(.L_x_2777) ;  /* 0x0000011000007945 */ /* 0x000fe20003800000 */
[----:B------:R-:W-:Y:S02]  /*bb60*/  MOV R2, RZ ;  /* 0x000000ff00027202 */ /* 0x000fe40000000f00 */
[----:B-1----:R-:W-:-:S13]  /*bb70*/  ISETP.NE.AND P1, PT, R0, 0x1, PT ;  /* 0x000000010000780c */ /* 0x002fda0003f25270 */
[----:B------:R-:W1:Y:S08]  /*bb80*/  @P1 LDC R0, c[0x0][0x44c] ;  /* 0x00011300ff001b82 */ /* 0x000e700000000800 */
[----:B------:R-:W3:Y:S01]  /*bb90*/  @P1 LDC R5, c[0x0][0x450] ;  /* 0x00011400ff051b82 */ /* 0x000ee20000000800 */
[----:B--2---:R-:W-:-:S04]  /*bba0*/  VIADD R3, R11, 0x7f ;  /* 0x0000007f0b037836 */ /* 0x004fc80000000000 */
[----:B-1----:R-:W-:-:S05]  /*bbb0*/  @P1 IMAD.HI.U32 R0, R3, R0, RZ ;  /* 0x0000000003001227 */ /* 0x002fca00078e00ff */
[----:B---3--:R-:W-:-:S05]  /*bbc0*/  @P1 SHF.R.U32.HI R3, RZ, R5, R0 ;  /* 0x00000005ff031219 */ /* 0x008fca0000011600 */
[----:B------:R-:W-:-:S04]  /*bbd0*/  IMAD.IADD R3, R130, 0x1, R3 ;  /* 0x0000000182037824 */ /* 0x000fc800078e0203 */
[----:B------:R-:W-:-:S05]  /*bbe0*/  IMAD.HI R3, R3, 0x66666667, RZ ;  /* 0x6666666703037827 */ /* 0x000fca00078e02ff */
[----:B------:R-:W-:-:S04]  /*bbf0*/  SHF.R.U32.HI R0, RZ, 0x1f, R3 ;  /* 0x0000001fff007819 */ /* 0x000fc80000011603 */
[----:B------:R-:W-:-:S04]  /*bc00*/  LEA.HI.SX32 R0, R3, R0, 0x1b ;  /* 0x0000000003007211 */ /* 0x000fc800078fdaff */
[----:B------:R-:W-:-:S04]  /*bc10*/  VIMNMX R131, R131, R0, PT ;  /* 0x0000000083837248 */ /* 0x000fc80003fe0100 */
[----:B------:R-:W-:Y:S01]  /*bc20*/  ISETP.GE.AND P1, PT, R131, 0x1, PT ;  /* 0x000000018300780c */ /* 0x000fe20003f26270 */
[----:B------:R-:W-:-:S12]  /*bc30*/  @P0 BRA `(.L_x_2778) ;  /* 0x0000000000080947 */ /* 0x000fd80003800000 */
[----:B------:R-:W1:Y:S02]  /*bc40*/  FENCE.VIEW.ASYNC.G ;  /* 0x00000000000073c6 */ /* 0x000e640000000100 */
[----:B-1----:R-:W-:Y:S06]  /*bc50*/  BAR.ARV 0xc, 0x180 ;  /* 0x0306000000007b1d */ /* 0x002fec0000002000 */
.L_x_2778:
[----:B------:R-:W-:Y:S05]  /*bc60*/  BSYNC B0 ;  /* 0x0000000000007941 */ /* 0x000fea0003800000 */
.L_x_2777:
[----:B------:R-:W-:Y:S04]  /*bc70*/  BSSY B0, `(.L_x_2779) ;  /* 0x0000021000007945 */ /* 0x000fe80003800000 */
[----:B------:R-:W-:Y:S05]  /*bc80*/  @!P1 BRA `(.L_x_2780) ;  /* 0x00000000007c9947 */ /* 0x000fea0003800000 */
[----:B------:R-:W2:Y:S01]  /*bc90*/  LDL R0, [R1+0x90] ;  /* 0x0000900001007983 */ /* 0x000ea20000100800 */
[----:B------:R-:W-:Y:S01]  /*bca0*/  ULDC UR4, c[0x0][0x9f0] ;  /* 0x00027c0000047ab9 */ /* 0x000fe20000000800 */
[----:B--2---:R-:W-:-:S04]  /*bcb0*/  ISETP.NE.AND P0, PT, R0, RZ, PT ;  /* 0x000000ff0000720c */ /* 0x004fc80003f05270 */
[----:B------:R-:W-:-:S04]  /*bcc0*/  SEL R6, R0, UR4, P0 ;  /* 0x0000000400067c07 */ /* 0x000fc80008000000 */
[-C--:B------:R-:W-:Y:S02]  /*bcd0*/  IABS R5, R6.reuse ;  /* 0x0000000600057213 */ /* 0x080fe40000000000 */
[----:B------:R-:W-:Y:S02]  /*bce0*/  IADD3 R0, R6, -0x1, R131 ;  /* 0xffffffff06007810 */ /* 0x000fe40007ffe083 */
[----:B------:R-:W1:Y:S01]  /*bcf0*/  I2F.RP R4, R5 ;  /* 0x0000000500047306 */ /* 0x000e620000209400 */
[----:B------:R-:W-:-:S05]  /*bd00*/  IABS R9, R6 ;  /* 0x0000000600097213 */ /* 0x000fca0000000000 */
[----:B------:R-:W-:Y:S02]  /*bd10*/  IMAD.MOV R9, RZ, RZ, -R9 ;  /* 0x000000ffff097224 */ /* 0x000fe400078e0a09 */
[----:B-1----:R-:W1:Y:S02]  /*bd20*/  MUFU.RCP R4, R4 ;  /* 0x0000000400047308 */ /* 0x002e640000001000 */
[----:B-1----:R-:W-:Y:S01]  /*bd30*/  VIADD R2, R4, 0xffffffe ;  /* 0x0ffffffe04027836 */ /* 0x002fe20000000000 */
[----:B------:R-:W-:Y:S02]  /*bd40*/  IABS R4, R0 ;  /* 0x0000000000047213 */ /* 0x000fe40000000000 */
[----:B------:R-:W-:-:S03]  /*bd50*/  LOP3.LUT R0, R0, R6, RZ, 0x3c, !PT ;  /* 0x0000000600007212 */ /* 0x000fc600078e3cff */
[----:B------:R1:W2:Y:S01]  /*bd60*/  F2I.FTZ.U32.TRUNC.NTZ R3, R2 ;  /* 0x0000000200037305 */ /* 0x0002a2000021f000 */
[----:B------:R-:W-:Y:S02]  /*bd70*/  ISETP.GE.AND P2, PT, R0, RZ, PT ;  /* 0x000000ff0000720c */ /* 0x000fe40003f46270 */
[----:B-1----:R-:W-:Y:S01]  /*bd80*/  MOV R2, RZ ;  /* 0x000000ff00027202 */ /* 0x002fe20000000f00 */
[----:B--2---:R-:W-:-:S04]  /*bd90*/  IMAD.MOV R8, RZ, RZ, -R3 ;  /* 0x000000ffff087224 */ /* 0x004fc800078e0a03 */
[----:B------:R-:W-:-:S04]  /*bda0*/  IMAD R7, R8, R5, RZ ;  /* 0x0000000508077224 */ /* 0x000fc800078e02ff */
[----:B------:R-:W-:-:S04]  /*bdb0*/  IMAD.HI.U32 R3, R3, R7, R2 ;  /* 0x0000000703037227 */ /* 0x000fc800078e0002 */
[----:B------:R-:W-:Y:S02]  /*bdc0*/  IMAD.MOV.U32 R2, RZ, RZ, R9 ;  /* 0x000000ffff027224 */ /* 0x000fe400078e0009 */
        /* <DEDUP_REMOVED lines=8> */
[----:B------:R-:W-:-:S04]  /*be50*/  IMAD.MOV.U32 R2, RZ, RZ, R3 ;  /* 0x000000ffff027224 */ /* 0x000fc800078e0003 */
[----:B------:R-:W-:Y:S01]  /*be60*/  @!P2 IMAD.MOV R2, RZ, RZ, -R2 ;  /* 0x000000ffff02a224 */ /* 0x000fe200078e0a02 */
[----:B------:R-:W-:-:S07]  /*be70*/  @!P1 LOP3.LUT R2, RZ, R6, RZ, 0x33, !PT ;  /* 0x00000006ff029212 */ /* 0x000fce00078e33ff */
.L_x_2780:
[----:B------:R-:W-:Y:S05]  /*be80*/  BSYNC B0 ;  /* 0x0000000000007941 */ /* 0x000fea0003800000 */
.L_x_2779:
[----:B------:R-:W2:Y:S01]  /*be90*/  LDL R0, [R1+0xa4] ;  /* 0x0000a40001007983 */ /* 0x000ea20000100800 */
[----:B------:R-:W-:Y:S01]  /*bea0*/  PLOP3.LUT P0, PT, PT, PT, PT, 0x80, 0x0 ;  /* 0x000000000000781c */ /* 0x000fe20003f0f070 */
[----:B------:R-:W-:Y:S01]  /*beb0*/  IMAD.MOV.U32 R153, RZ, RZ, RZ ;  /* 0x000000ffff997224 */ /* 0x000fe200078e00ff */
[----:B------:R-:W-:Y:S02]  /*bec0*/  MOV R154, RZ ;  /* 0x000000ff009a7202 */ /* 0x000fe40000000f00 */
        /* <DEDUP_REMOVED lines=58> */
[----:B----4-:R-:W-:Y:S02]  /*c270*/  CS2R R32, SRZ ;  /* 0x0000000000207805 */ /* 0x010fe4000001ff00 */
        /* <DEDUP_REMOVED lines=9> */
[----:B-1----:R-:W-:Y:S05]  /*c310*/  @!P1 BRA `(.L_x_2781) ;  /* 0x000001a000589947 */ /* 0x002fea0003800000 */
[----:B------:R-:W2:Y:S02]  /*c320*/  LDL R0, [R1+0x128] ;  /* 0x0001280001007983 */ /* 0x000ea40000100800 */
[----:B--2---:R-:W-:Y:S02]  /*c330*/  R2UR UR4, R0 ;  /* 0x00000000000472ca */ /* 0x004fe400000e0000 */
[----:B------:R-:W1:Y:S11]  /*c340*/  S2R R0, SR_TID.X ;  /* 0x0000000000007919 */ /* 0x000e760000002100 */
[----:B------:R-:W-:-:S06]  /*c350*/  ULOP3.LUT UP0, URZ, UR4, 0x9f, URZ, 0xc0, !UPT ;  /* 0x0000009f043f7892 */ /* 0x000fcc000f80c03f */
[----:B------:R-:W-:Y:S01]  /*c360*/  PLOP3.LUT P0, PT, PT, PT, UP0, 0x80, 0x0 ;  /* 0x000000000000781c */ /* 0x000fe20003f0f008 */
[----:B-1----:R-:W-:-:S05]  /*c370*/  VIADD R0, R0, 0xffffff80 ;  /* 0xffffff8000007836 */ /* 0x002fca0000000000 */
[----:B------:R-:W-:-:S04]  /*c380*/  SHF.R.S32.HI R3, RZ, 0x1f, R0 ;  /* 0x0000001fff037819 */ /* 0x000fc80000011400 */
[----:B------:R-:W-:-:S04]  /*c390*/  LEA.HI R3, R3, R0, RZ, 0x7 ;  /* 0x0000000003037211 */ /* 0x000fc800078f38ff */
[----:B------:R-:W-:-:S06]  /*c3a0*/  SHF.R.S32.HI R0, RZ, 0x7, R3 ;  /* 0x00000007ff007819 */ /* 0x000fcc0000011403 */
[----:B------:R-:W1:Y:S02]  /*c3b0*/  SHFL.IDX PT, R0, R0, RZ, 0x1f ;  /* 0x00001fff00007589 */ /* 0x000e6400000e0000 */
[----:B-1----:R-:W-:-:S04]  /*c3c0*/  LEA.HI R3, R0, R0, RZ, 0x1 ;  /* 0x0000000000037211 */ /* 0x002fc800078f08ff */
[----:B------:R-:W-:-:S05]  /*c3d0*/  LOP3.LUT R3, R3, 0x1e, RZ, 0xc0, !PT ;  /* 0x0000001e03037812 */ /* 0x000fca00078ec0ff */
[----:B------:R-:W-:-:S05]  /*c3e0*/  IMAD.IADD R3, R0, 0x1, -R3 ;  /* 0x0000000100037824 */ /* 0x000fca00078e0a03 */
        /* <DEDUP_REMOVED lines=12> */
[----:B------:R-:W-:Y:S01]  /*c4b0*/  MOV R11, UR5 ;  /* 0x00000005000b7c02 */ /* 0x000fe20008000f00 */
[----:B------:R-:W-:Y:S02]  /*c4c0*/  IMAD.U32 R7, RZ, RZ, UR7 ;  /* 0x00000007ff077e24 */ /* 0x000fe4000f8e00ff */
[----:B0-----:R-:W-:-:S02]  /*c4d0*/  IMAD.U32 R10, RZ, RZ, UR4 ;  /* 0x00000004ff0a7e24 */ /* 0x001fc4000f8e00ff */
[----:B------:R-:W-:Y:S02]  /*c4e0*/  IMAD.MOV.U32 R8, RZ, RZ, 0x70 ;  /* 0x00000070ff087424 */ /* 0x000fe400078e00ff */
[----:B------:R-:W-:Y:S02]  /*c4f0*/  IMAD.MOV.U32 R12, RZ, RZ, 0x1 ;  /* 0x00000001ff0c7424 */ /* 0x000fe400078e00ff */
[----:B------:R-:W-:-:S07]  /*c500*/  IMAD.MOV.U32 R13, RZ, RZ, RZ ;  /* 0x000000ffff0d7224 */ /* 0x000fce00078e00ff */
[----:B------:R-:W-:-:S07]  /*c510*/  LEPC R20, `(.L_x_2782) ;  /* 0x000000001014794e */ /* 0x000fce0000000000 */
[----:B-1---5:R-:W-:Y:S05]  /*c520*/  CALL.ABS.NOINC R14 ;  /* 0x000000000e007343 */ /* 0x022fea0003c00000 */
.L_x_2782:
[----:B------:R-:W-:Y:S02]  /*c530*/  ULDC UR4, c[0x0][0x3f4] ;  /* 0x0000fd0000047ab9 */ /* 0x000fe40000000800 */
[----:B------:R-:W-:-:S13]  /*c540*/  ISETP.LT.AND P0, PT, RZ, UR4, PT ;  /* 0x00000004ff007c0c */ /* 0x000fda000bf01270 */
[----:B------:R-:W-:Y:S05]  /*c550*/  @P0 BRA `(.L_x_2783) ;  /* 0x0000000000400947 */ /* 0x000fea0003800000 */
[----:B------:R-:W2:Y:S02]  /*c560*/  LDL R20, [R1+0xa0] ;  /* 0x0000a00001147983 */ /* 0x000ea40000100800 */
[----:B--2---:R-:W-:-:S04]  /*c570*/  LEA.HI R0, R20, R20, RZ, 0x1 ;  /* 0x0000001414007211 */ /* 0x004fc800078f08ff */
[----:B------:R-:W-:-:S04]  /*c580*/  LOP3.LUT R0, R0, 0xfffffffe, RZ, 0xc0, !PT ;  /* 0xfffffffe00007812 */ /* 0x000fc800078ec0ff */
[----:B------:R-:W-:-:S04]  /*c590*/  IADD3 R0, R20, -R0, RZ ;  /* 0x8000000014007210 */ /* 0x000fc80007ffe0ff */
[----:B------:R-:W-:-:S04]  /*c5a0*/  SHF.L.U32 R0, R0, 0x1f, RZ ;  /* 0x0000001f00007819 */ /* 0x000fc800000006ff */
[----:B------:R1:W2:Y:S03]  /*c5b0*/  SYNCS.PHASECHK.TRANS64.TRYWAIT P0, [R23+URZ+0x38800], R0 ;  /* 0x03880000170075a7 */ /* 0x0002a6000800017f */
[----:B--2---:R-:W-:Y:S05]  /*c5c0*/  @!P0 NANOSLEEP.SYNCS 0x989680 ;  /* 0x009896800000895d */ /* 0x004fea0003900000 */
[----:B------:R-:W2:Y:S01]  /*c5d0*/  @!P0 SYNCS.PHASECHK.TRANS64 P0, [R23+URZ+0x38800], R0 ;  /* 0x03880000170085a7 */ /* 0x000ea2000800007f */
[----:B------:R-:W-:Y:S04]  /*c5e0*/  BSSY B0, `(.L_x_2784) ;  /* 0x0000006000007945 */ /* 0x000fe80003800000 */
[----:B--2---:R-:W-:Y:S05]  /*c5f0*/  @P0 BRA `(.L_x_2785) ;  /* 0x0000000000100947 */ /* 0x004fea0003800000 */
.L_x_2786:
[----:B--2---:R2:W3:Y:S02]  /*c600*/  SYNCS.PHASECHK.TRANS64.TRYWAIT P0, [R23+URZ+0x38800], R0 ;  /* 0x03880000170075a7 */ /* 0x0044e4000800017f */
[----:B---3--:R-:W-:Y:S05]  /*c610*/  @!P0 NANOSLEEP.SYNCS 0x989680 ;  /* 0x009896800000895d */ /* 0x008fea0003900000 */
[----:B------:R-:W3:Y:S02]  /*c620*/  @!P0 SYNCS.PHASECHK.TRANS64 P0, [R23+URZ+0x38800], R0 ;  /* 0x03880000170085a7 */ /* 0x000ee4000800007f */
[----:B---3--:R-:W-:Y:S05]  /*c630*/  @!P0 BRA `(.L_x_2786) ;  /* 0xfffffffc00f08947 */ /* 0x008fea000383ffff */
.L_x_2785:
[----:B------:R-:W-:Y:S05]  /*c640*/  BSYNC B0 ;  /* 0x0000000000007941 */ /* 0x000fea0003800000 */
.L_x_2784:
[----:B------:R-:W-:Y:S05]  /*c650*/  BRA `(.L_x_2787) ;  /* 0x0000009400c07947 */ /* 0x000fea0003800000 */
.L_x_2783:
[----:B------:R-:W2:Y:S01]  /*c660*/  LDL R0, [R1+0x128] ;  /* 0x0001280001007983 */ /* 0x000ea20000100800 */
[----:B------:R-:W-:Y:S01]  /*c670*/  ULDC.64 UR6, c[0x0][0x408] ;  /* 0x0001020000067ab9 */ /* 0x000fe20000000a00 */
[----:B--2---:R-:W-:Y:S02]  /*c680*/  R2UR UR4, R0 ;  /* 0x00000000000472ca */ /* 0x004fe400000e0000 */
[----:B-----5:R-:W-:-:S05]  /*c690*/  SHF.R.S32.HI R0, RZ, 0x1f, R152 ;  /* 0x0000001fff007819 */ /* 0x020fca0000011498 */
[----:B------:R-:W-:-:S04]  /*c6a0*/  IMAD R5, R0, UR6, RZ ;  /* 0x0000000600057c24 */ /* 0x000fc8000f8e02ff */
[----:B------:R-:W-:Y:S02]  /*c6b0*/  IMAD R5, R152, UR7, R5 ;  /* 0x0000000798057c24 */ /* 0x000fe4000f8e0205 */
[----:B------:R-:W-:-:S03]  /*c6c0*/  ULOP3.LUT UP0, URZ, UR4, 0x3ff, URZ, 0xc0, !UPT ;  /* 0x000003ff043f7892 */ /* 0x000fc6000f80c03f */
[----:B------:R-:W-:Y:S02]  /*c6d0*/  ULDC.64 UR4, c[0x0][0x3f8] ;  /* 0x0000fe0000047ab9 */ /* 0x000fe40000000a00 */
[----:B------:R-:W-:Y:S01]  /*c6e0*/  IMAD R3, R0, UR4, RZ ;  /* 0x0000000400037c24 */ /* 0x000fe2000f8e02ff */
[----:B------:R-:W-:Y:S01]  /*c6f0*/  PLOP3.LUT P0, PT, PT, PT, UP0, 0x80, 0x0 ;  /* 0x000000000000781c */ /* 0x000fe20003f0f008 */
[----:B------:R-:W-:-:S04]  /*c700*/  IMAD.WIDE.U32 R24, R152, UR4, RZ ;  /* 0x0000000498187c25 */ /* 0x000fc8000f8e00ff */
        /* <DEDUP_REMOVED lines=20> */
[----:B-1----:R-:W-:Y:S05]  /*c850*/  CALL.ABS.NOINC R14 ;  /* 0x000000000e007343 */ /* 0x002fea0003c00000 */
.L_x_2788:
[----:B------:R-:W2:Y:S01]  /*c860*/  LDL R21, [R1+0x74] ;  /* 0x0000740001157983 */ /* 0x000ea20000100800 */
[----:B------:R-:W-:-:S03]  /*c870*/  ULDC.U8 UR4, c[0x0][0x410] ;  /* 0x0001040000047ab9 */ /* 0x000fc60000000000 */
[----:B------:R-:W3:Y:S01]  /*c880*/  LDL R20, [R1+0x8c] ;  /* 0x00008c0001147983 */ /* 0x000ee20000100800 */
[----:B------:R-:W-:Y:S01]  /*c890*/  ISETP.NE.AND P0, PT, RZ, UR4, PT ;  /* 0x00000004ff007c0c */ /* 0x000fe2000bf05270 */
[----:B------:R-:W-:Y:S01]  /*c8a0*/  BSSY B0, `(.L_x_2789) ;  /* 0x0000943000007945 */ /* 0x000fe20003800000 */
[----:B--2---:R-:W-:-:S05]  /*c8b0*/  IADD3 R0, R225, R21, RZ ;  /* 0x00000015e1007210 */ /* 0x004fca0007ffe0ff */
[----:B---3--:R-:W-:-:S06]  /*c8c0*/  IMAD R3, R20, 0x20, R0 ;  /* 0x0000002014037824 */ /* 0x008fcc00078e0200 */
[----:B------:R-:W-:Y:S05]  /*c8d0*/  @!P0 BRA `(.L_x_2790) ;  /* 0x0000004800408947 */ /* 0x000fea0003800000 */
[----:B------:R-:W1:Y:S01]  /*c8e0*/  LDC R20, c[0x0][0x448] ;  /* 0x00011200ff147b82 */ /* 0x000e620000000800 */
[----:B------:R-:W-:Y:S01]  /*c8f0*/  ULDC.64 UR4, c[0x0][0x3f8] ;  /* 0x0000fe0000047ab9 */ /* 0x000fe20000000a00 */
[----:B------:R-:W-:Y:S01]  /*c900*/  ULDC.64 UR6, c[0x0][0x408] ;  /* 0x0001020000067ab9 */ /* 0x000fe20000000a00 */
[----:B------:R-:W-:Y:S02]  /*c910*/  IMAD.MOV.U32 R6, RZ, RZ, R24 ;  /* 0x000000ffff067224 */ /* 0x000fe400078e0018 */
[----:B------:R-:W-:Y:S01]  /*c920*/  IMAD.MOV.U32 R7, RZ, RZ, R73 ;  /* 0x000000ffff077224 */ /* 0x000fe200078e0049 */
[----:B-1----:R-:W-:-:S13]  /*c930*/  ISETP.NE.AND P0, PT, R20, 0x1, PT ;  /* 0x000000011400780c */ /* 0x002fda0003f05270 */
[----:B------:R-:W1:Y:S08]  /*c940*/  @P0 LDC R4, c[0x0][0x44c] ;  /* 0x00011300ff040b82 */ /* 0x000e700000000800 */
[----:B------:R-:W2:Y:S01]  /*c950*/  @P0 LDC R5, c[0x0][0x450] ;  /* 0x00011400ff050b82 */ /* 0x000ea20000000800 */
[----:B-1----:R-:W-:-:S05]  /*c960*/  @P0 IMAD.HI.U32 R4, R3, R4, RZ ;  /* 0x0000000403040227 */ /* 0x002fca00078e00ff */
[----:B--2---:R-:W-:Y:S01]  /*c970*/  @P0 SHF.R.U32.HI R3, RZ, R5, R4 ;  /* 0x00000005ff030219 */ /* 0x004fe20000011604 */
[----:B------:R-:W-:Y:S01]  /*c980*/  IMAD.MOV.U32 R5, RZ, RZ, R27 ;  /* 0x000000ffff057224 */ /* 0x000fe200078e001b */
[----:B------:R-:W-:Y:S02]  /*c990*/  MOV R4, R152 ;  /* 0x0000009800047202 */ /* 0x000fe40000000f00 */
[----:B------:R-:W-:Y:S01]  /*c9a0*/  SHF.R.S32.HI R8, RZ, 0x1f, R3 ;  /* 0x0000001fff087819 */ /* 0x000fe20000011403 */
[----:B------:R-:W-:-:S04]  /*c9b0*/  IMAD.WIDE.U32 R6, R3, UR4, R6 ;  /* 0x0000000403067c25 */ /* 0x000fc8000f8e0006 */
[C---:B0-----:R-:W-:Y:S02]  /*c9c0*/  IMAD R10, R8.reuse, UR4, RZ ;  /* 0x00000004080a7c24 */ /* 0x041fe4000f8e02ff */
        /* <DEDUP_REMOVED lines=18> */
.L_x_3107:
[----:B------:R-:W5:Y:S01]  /*caf0*/  LDL R3, [R1+0x6c] ;  /* 0x00006c0001037983 */ /* 0x000f620000100800 */
        /* <DEDUP_REMOVED lines=9> */
[----:B-----5:R-:W-:-:S05]  /*cb90*/  IMAD R3, R3, R20, RZ ;  /* 0x0000001403037224 */ /* 0x020fca00078e02ff */
[----:B------:R-:W-:-:S13]  /*cba0*/  ISETP.GE.AND P0, PT, R0, R3, PT ;  /* 0x000000030000720c */ /* 0x000fda0003f06270 */
[----:B------:R-:W-:Y:S05]  /*cbb0*/  @P0 BRA `(.L_x_2793) ;  /* 0x0000000000c00947 */ /* 0x000fea0003800000 */
[----:B------:R-:W3:Y:S01]  /*cbc0*/  LDL R11, [R1+0x134] ;  /* 0x00013400010b7983 */ /* 0x000ee20000100800 */
[----:B------:R-:W-:-:S03]  /*cbd0*/  ULDC UR4, c[0x0][0x3f4] ;  /* 0x0000fd0000047ab9 */ /* 0x000fc60000000800 */
[----:B------:R-:W3:Y:S04]  /*cbe0*/  LDL R10, [R1+0x130] ;  /* 0x00013000010a7983 */ /* 0x000ee80000100800 */
[----:B------:R-:W3:Y:S01]  /*cbf0*/  LDL R5, [R1+0x12c] ;  /* 0x00012c0001057983 */ /* 0x000ee20000100800 */
[----:B------:R-:W-:Y:S02]  /*cc00*/  ISETP.GE.AND P3, PT, R216, UR4, PT ;  /* 0x00000004d8007c0c */ /* 0x000fe4000bf66270 */
[----:B------:R-:W-:Y:S02]  /*cc10*/  CS2R R74, SRZ ;  /* 0x00000000004a7805 */ /* 0x000fe4000001ff00 */
[----:B------:R-:W-:Y:S02]  /*cc20*/  ISETP.GE.AND P2, PT, R221, UR4, PT ;  /* 0x00000004dd007c0c */ /* 0x000fe4000bf46270 */
[----:B------:R-:W-:-:S02]  /*cc30*/  CS2R R76, SRZ ;  /* 0x00000000004c7805 */ /* 0x000fc4000001ff00 */
[----:B------:R-:W-:Y:S02]  /*cc40*/  ISETP.GE.AND P1, PT, R222, UR4, PT ;  /* 0x00000004de007c0c */ /* 0x000fe4000bf26270 */
[----:B------:R-:W-:-:S03]  /*cc50*/  ISETP.GE.AND P0, PT, R223, UR4, PT ;  /* 0x00000004df007c0c */ /* 0x000fc6000bf06270 */
[----:B------:R-:W-:-:S04]  /*cc60*/  @!P3 SHF.L.U32 R21, R216, 0x1, RZ ;  /* 0x00000001d815b819 */ /* 0x000fc800000006ff */
[----:B------:R-:W-:Y:S01]  /*cc70*/  @!P2 IMAD.SHL.U32 R13, R221, 0x2, RZ ;  /* 0x00000002dd0da824 */ /* 0x000fe200078e00ff */
[----:B------:R-:W-:Y:S02]  /*cc80*/  @!P3 SHF.L.U64.HI R4, R216, 0x1, R217 ;  /* 0x00000001d804b819 */ /* 0x000fe400000102d9 */
[-C--:B--2---:R-:W-:Y:S02]  /*cc90*/  @!P3 IADD3 R24, P5, R6, R21.reuse, RZ ;  /* 0x000000150618b210 */ /* 0x084fe40007fbe0ff */
[----:B----4-:R-:W-:Y:S02]  /*cca0*/  @!P3 IADD3 R20, P4, R8, R21, RZ ;  /* 0x000000150814b210 */ /* 0x010fe40007f9e0ff */
[-C--:B------:R-:W-:Y:S02]  /*ccb0*/  @!P2 IADD3 R14, P6, R6, R13.reuse, RZ ;  /* 0x0000000d060ea210 */ /* 0x080fe40007fde0ff */
[----:B-1----:R-:W-:Y:S01]  /*ccc0*/  @!P3 IADD3.X R25, R7, R4, RZ, P5, !PT ;  /* 0x000000040719b210 */ /* 0x002fe20002ffe4ff */
[----:B---3--:R-:W-:Y:S01]  /*ccd0*/  @!P3 IMAD.X R21, R9, 0x1, R4, P4 ;  /* 0x000000010915b824 */ /* 0x008fe200020e0604 */
[----:B------:R-:W-:-:S02]  /*cce0*/  @!P2 IADD3 R12, P5, R8, R13, RZ ;  /* 0x0000000d080ca210 */ /* 0x000fc40007fbe0ff */
[----:B------:R-:W-:Y:S02]  /*ccf0*/  CS2R R70, SRZ ;  /* 0x0000000000467805 */ /* 0x000fe4000001ff00 */
[----:B------:R-:W-:Y:S02]  /*cd00*/  CS2R R72, SRZ ;  /* 0x0000000000487805 */ /* 0x000fe4000001ff00 */
[----:B------:R-:W-:Y:S02]  /*cd10*/  CS2R R66, SRZ ;  /* 0x0000000000427805 */ /* 0x000fe4000001ff00 */
[----:B------:R-:W-:Y:S02]  /*cd20*/  CS2R R68, SRZ ;  /* 0x0000000000447805 */ /* 0x000fe4000001ff00 */
[----:B------:R-:W-:Y:S02]  /*cd30*/  CS2R R62, SRZ ;  /* 0x00000000003e7805 */ /* 0x000fe4000001ff00 */
[----:B------:R-:W-:Y:S01]  /*cd40*/  CS2R R64, SRZ ;  /* 0x0000000000407805 */ /* 0x000fe2000001ff00 */
[----:B------:R1:W5:Y:S04]  /*cd50*/  @!P3 LD.E.64 R74, desc[UR60][R24.64] ;  /* 0x0000003c184ab980 */ /* 0x000368000c101b00 */
[----:B------:R1:W5:Y:S01]  /*cd60*/  @!P3 LD.E.64 R76, desc[UR60][R20.64] ;  /* 0x0000003c144cb980 */ /* 0x000362000c101b00 */
[----:B------:R-:W-:Y:S01]  /*cd70*/  @!P2 SHF.L.U64.HI R34, R221, 0x1, R11 ;  /* 0x00000001dd22a819 */ /* 0x000fe2000001020b */
[C---:B------:R-:W-:Y:S01]  /*cd80*/  @!P1 IMAD.SHL.U32 R11, R222.reuse, 0x2, RZ ;  /* 0x00000002de0b9824 */ /* 0x040fe200078e00ff */
[----:B------:R-:W-:-:S03]  /*cd90*/  @!P1 SHF.L.U64.HI R28, R222, 0x1, R10 ;  /* 0x00000001de1c9819 */ /* 0x000fc6000001020a */
[--C-:B------:R-:W-:Y:S01]  /*cda0*/  @!P2 IMAD.X R15, R7, 0x1, R34.reuse, P6 ;  /* 0x00000001070fa824 */ /* 0x100fe200030e0622 */
[-C--:B------:R-:W-:Y:S01]  /*cdb0*/  @!P1 IADD3 R10, P4, R6, R11.reuse, RZ ;  /* 0x0000000b060a9210 */ /* 0x080fe20007f9e0ff */
[----:B------:R-:W-:Y:S01]  /*cdc0*/  @!P2 IMAD.X R13, R9, 0x1, R34, P5 ;  /* 0x00000001090da824 */ /* 0x000fe200028e0622 */
[C---:B------:R-:W-:Y:S01]  /*cdd0*/  @!P0 SHF.L.U64.HI R26, R223.reuse, 0x1, R5 ;  /* 0x00000001df1a8819 */ /* 0x040fe20000010205 */
[----:B------:R-:W-:Y:S01]  /*cde0*/  @!P0 IMAD.SHL.U32 R5, R223, 0x2, RZ ;  /* 0x00000002df058824 */ /* 0x000fe200078e00ff */
[----:B------:R-:W-:Y:S01]  /*cdf0*/  @!P1 IADD3 R4, P6, R8, R11, RZ ;  /* 0x0000000b08049210 */ /* 0x000fe20007fde0ff */
[----:B------:R1:W5:Y:S01]  /*ce00*/  @!P2 LD.E.64 R70, desc[UR60][R14.64] ;  /* 0x0000003c0e46a980 */ /* 0x000362000c101b00 */
[----:B------:R-:W-:Y:S02]  /*ce10*/  @!P1 IADD3.X R11, R7, R28, RZ, P4, !PT ;  /* 0x0000001c070b9210 */ /* 0x000fe400027fe4ff */
[-C--:B------:R-:W-:Y:S01]  /*ce20*/  @!P0 IADD3 R6, P5, R6, R5.reuse, RZ ;  /* 0x0000000506068210 */ /* 0x080fe20007fbe0ff */
[----:B------:R1:W5:Y:S01]  /*ce30*/  @!P2 LD.E.64 R72, desc[UR60][R12.64] ;  /* 0x0000003c0c48a980 */ /* 0x000362000c101b00 */
[----:B------:R-:W-:Y:S01]  /*ce40*/  @!P0 IADD3 R8, P4, R8, R5, RZ ;  /* 0x0000000508088210 */ /* 0x000fe20007f9e0ff */
[----:B------:R-:W-:-:S02]  /*ce50*/  @!P1 IMAD.X R5, R9, 0x1, R28, P6 ;  /* 0x0000000109059824 */ /* 0x000fc400030e061c */
[--C-:B------:R-:W-:Y:S01]  /*ce60*/  @!P0 IMAD.X R7, R7, 0x1, R26.reuse, P5 ;  /* 0x0000000107078824 */ /* 0x100fe200028e061a */
[----:B------:R1:W5:Y:S01]  /*ce70*/  @!P1 LD.E.64 R66, desc[UR60][R10.64] ;  /* 0x0000003c0a429980 */ /* 0x000362000c101b00 */
[----:B------:R-:W-:-:S03]  /*ce80*/  @!P0 IMAD.X R9, R9, 0x1, R26, P4 ;  /* 0x0000000109098824 */ /* 0x000fc600020e061a */
[----:B------:R1:W5:Y:S04]  /*ce90*/  @!P1 LD.E.64 R68, desc[UR60][R4.64] ;  /* 0x0000003c04449980 */ /* 0x000368000c101b00 */
[----:B------:R1:W5:Y:S04]  /*cea0*/  @!P0 LD.E.64 R62, desc[UR60][R6.64] ;  /* 0x0000003c063e8980 */ /* 0x000368000c101b00 */
[----:B------:R1:W5:Y:S02]  /*ceb0*/  @!P0 LD.E.64 R64, desc[UR60][R8.64] ;  /* 0x0000003c08408980 */ /* 0x000364000c101b00 */
.L_x_2793:
[----:B------:R-:W-:Y:S05]  /*cec0*/  BSYNC B1 ;  /* 0x0000000000017941 */ /* 0x000fea0003800000 */
.L_x_2792:
[----:B-1---5:R-:W-:Y:S01]  /*ced0*/  IMAD.MOV.U32 R5, RZ, RZ, R63 ;  /* 0x000000ffff057224 */ /* 0x022fe200078e003f */
[----:B------:R-:W-:Y:S01]  /*cee0*/  MOV R4, R62 ;  /* 0x0000003e00047202 */ /* 0x000fe20000000f00 */
[----:B--2---:R-:W-:Y:S01]  /*cef0*/  IMAD.MOV.U32 R6, RZ, RZ, R66 ;  /* 0x000000ffff067224 */ /* 0x004fe200078e0042 */
[----:B------:R-:W-:Y:S01]  /*cf00*/  UMOV UR4, 0xffffffff ;  /* 0xffffffff00047882 */ /* 0x000fe20000000000 */
[----:B------:R-:W-:Y:S01]  /*cf10*/  IMAD.MOV.U32 R7, RZ, RZ, R67 ;  /* 0x000000ffff077224 */ /* 0x000fe200078e0043 */
        /* <DEDUP_REMOVED lines=22> */
[----:B------:R-:W-:Y:S02]  /*d080*/  PRMT R106, R106, 0x5410, R4 ;  /* 0x000054106a6a7816 */ /* 0x000fe40000000004 */
[----:B------:R-:W-:Y:S02]  /*d090*/  MOV R4, R72 ;  /* 0x0000004800047202 */ /* 0x000fe40000000f00 */
[----:B------:R-:W-:-:S02]  /*d0a0*/  PRMT R110, R5, 0x7610, R110 ;  /* 0x00007610056e7816 */ /* 0x000fc4000000006e */
[----:B------:R-:W-:Y:S02]  /*d0b0*/  PRMT R111, R4, 0x7610, R111 ;  /* 0x00007610046f7816 */ /* 0x000fe4000000006f */
[----:B------:R-:W-:Y:S01]  /*d0c0*/  PRMT R112, R6, 0x5410, R7 ;  /* 0x0000541006707816 */ /* 0x000fe20000000007 */
[----:B------:R-:W-:Y:S06]  /*d0d0*/  BRA.DIV UR4, `(.L_x_2794) ;  /* 0x0000026a04947947 */ /* 0x000fec000b800000 */
[----:B------:R1:W2:Y:S04]  /*d0e0*/  SHFL.IDX PT, R7, R33, 0x1, 0x181f ;  /* 0x00381f0021077f89 */ /* 0x0002a800000e0000 */
[----:B------:R1:W0:Y:S04]  /*d0f0*/  SHFL.IDX PT, R6, R32, 0x1, 0x181f ;  /* 0x00381f0020067f89 */ /* 0x00022800000e0000 */
[----:B---3--:R1:W3:Y:S04]  /*d100*/  SHFL.IDX PT, R9, R31, 0x1, 0x181f ;  /* 0x00381f001f097f89 */ /* 0x0082e800000e0000 */
[----:B----4-:R1:W4:Y:S02]  /*d110*/  SHFL.IDX PT, R8, R30, 0x1, 0x181f ;  /* 0x00381f001e087f89 */ /* 0x01032400000e0000 */
.L_x_3113:
        /* <DEDUP_REMOVED lines=9> */
[----:B------:R-:W-:-:S03]  /*d1b0*/  CS2R R60, SRZ ;  /* 0x00000000003c7805 */ /* 0x000fc6000001ff00 */
[----:B------:R-:W-:Y:S05]  /*d1c0*/  @P0 BRA `(.L_x_2796) ;  /* 0x0000000000c00947 */ /* 0x000fea0003800000 */
[----:B------:R-:W3:Y:S01]  /*d1d0*/  LDL R5, [R1+0x130] ;  /* 0x0001300001057983 */ /* 0x000ee20000100800 */
[----:B------:R-:W-:-:S03]  /*d1e0*/  ULDC UR4, c[0x0][0x3f4] ;  /* 0x0000fd0000047ab9 */ /* 0x000fc60000000800 */
[----:B------:R-:W3:Y:S04]  /*d1f0*/  LDL R11, [R1+0x134] ;  /* 0x00013400010b7983 */ /* 0x000ee80000100800 */
[----:B------:R-:W3:Y:S01]  /*d200*/  LDL R10, [R1+0x12c] ;  /* 0x00012c00010a7983 */ /* 0x000ee20000100800 */
[----:B------:R-:W-:Y:S02]  /*d210*/  ISETP.GE.AND P3, PT, R216, UR4, PT ;  /* 0x00000004d8007c0c */ /* 0x000fe4000bf66270 */
[----:B------:R-:W-:Y:S02]  /*d220*/  ISETP.GE.AND P2, PT, R221, UR4, PT ;  /* 0x00000004dd007c0c */ /* 0x000fe4000bf46270 */
[----:B------:R-:W-:Y:S02]  /*d230*/  ISETP.GE.AND P1, PT, R222, UR4, PT ;  /* 0x00000004de007c0c */ /* 0x000fe4000bf26270 */
[----:B------:R-:W-:-:S07]  /*d240*/  ISETP.GE.AND P0, PT, R223, UR4, PT ;  /* 0x00000004df007c0c */ /* 0x000fce000bf06270 */
[C---:B------:R-:W-:Y:S01]  /*d250*/  @!P3 IMAD.SHL.U32 R21, R216.reuse, 0x2, RZ ;  /* 0x00000002d815b824 */ /* 0x040fe200078e00ff */
[----:B------:R-:W-:Y:S01]  /*d260*/  @!P3 SHF.L.U64.HI R4, R216, 0x1, R217 ;  /* 0x00000001d804b819 */ /* 0x000fe200000102d9 */
[----:B------:R-:W-:-:S03]  /*d270*/  @!P2 IMAD.SHL.U32 R13, R221, 0x2, RZ ;  /* 0x00000002dd0da824 */ /* 0x000fc600078e00ff */
[-C--:B0-----:R-:W-:Y:S02]  /*d280*/  @!P3 IADD3 R24, P5, R6, R21.reuse, RZ ;  /* 0x000000150618b210 */ /* 0x081fe40007fbe0ff */
[----:B----4-:R-:W-:Y:S02]  /*d290*/  @!P3 IADD3 R20, P4, R8, R21, RZ ;  /* 0x000000150814b210 */ /* 0x010fe40007f9e0ff */
[-C--:B------:R-:W-:Y:S01]  /*d2a0*/  @!P2 IADD3 R14, P6, R6, R13.reuse, RZ ;  /* 0x0000000d060ea210 */ /* 0x080fe20007fde0ff */
[--C-:B--2---:R-:W-:Y:S01]  /*d2b0*/  @!P3 IMAD.X R25, R7, 0x1, R4.reuse, P5 ;  /* 0x000000010719b824 */ /* 0x104fe200028e0604 */
[----:B------:R-:W-:Y:S01]  /*d2c0*/  @!P2 IADD3 R12, P5, R8, R13, RZ ;  /* 0x0000000d080ca210 */ /* 0x000fe20007fbe0ff */
[----:B---3--:R-:W-:Y:S01]  /*d2d0*/  @!P3 IMAD.X R21, R9, 0x1, R4, P4 ;  /* 0x000000010915b824 */ /* 0x008fe200020e0604 */
[----:B------:R-:W-:Y:S02]  /*d2e0*/  @!P0 SHF.L.U32 R27, R223, 0x1, RZ ;  /* 0x00000001df1b8819 */ /* 0x000fe400000006ff */
        /* <DEDUP_REMOVED lines=8> */
[----:B------:R0:W5:Y:S04]  /*d370*/  @!P3 LD.E.64 R58, desc[UR60][R24.64] ;  /* 0x0000003c183ab980 */ /* 0x000168000c101b00 */
[----:B------:R0:W5:Y:S01]  /*d380*/  @!P3 LD.E.64 R60, desc[UR60][R20.64] ;  /* 0x0000003c143cb980 */ /* 0x000162000c101b00 */
[C---:B------:R-:W-:Y:S01]  /*d390*/  @!P1 SHF.L.U64.HI R28, R222.reuse, 0x1, R5 ;  /* 0x00000001de1c9819 */ /* 0x040fe20000010205 */
[----:B------:R-:W-:Y:S01]  /*d3a0*/  @!P1 IMAD.SHL.U32 R5, R222, 0x2, RZ ;  /* 0x00000002de059824 */ /* 0x000fe200078e00ff */
[----:B------:R-:W-:Y:S02]  /*d3b0*/  @!P2 SHF.L.U64.HI R26, R221, 0x1, R11 ;  /* 0x00000001dd1aa819 */ /* 0x000fe4000001020b */
[----:B------:R-:W-:-:S02]  /*d3c0*/  @!P0 SHF.L.U64.HI R34, R223, 0x1, R10 ;  /* 0x00000001df228819 */ /* 0x000fc4000001020a */
[-C--:B------:R-:W-:Y:S01]  /*d3d0*/  @!P1 IADD3 R10, P4, R6, R5.reuse, RZ ;  /* 0x00000005060a9210 */ /* 0x080fe20007f9e0ff */
[----:B------:R-:W-:Y:S01]  /*d3e0*/  @!P2 IMAD.X R15, R7, 0x1, R26, P6 ;  /* 0x00000001070fa824 */ /* 0x000fe200030e061a */
[----:B------:R-:W-:Y:S02]  /*d3f0*/  @!P1 IADD3 R4, P6, R8, R5, RZ ;  /* 0x0000000508049210 */ /* 0x000fe40007fde0ff */
[----:B------:R-:W-:Y:S01]  /*d400*/  @!P2 IADD3.X R13, R9, R26, RZ, P5, !PT ;  /* 0x0000001a090da210 */ /* 0x000fe20002ffe4ff */
[--C-:B------:R-:W-:Y:S01]  /*d410*/  @!P1 IMAD.X R11, R7, 0x1, R28.reuse, P4 ;  /* 0x00000001070b9824 */ /* 0x100fe200020e061c */
[-C--:B------:R-:W-:Y:S01]  /*d420*/  @!P0 IADD3 R6, P5, R6, R27.reuse, RZ ;  /* 0x0000001b06068210 */ /* 0x080fe20007fbe0ff */
[----:B------:R0:W5:Y:S01]  /*d430*/  @!P2 LD.E.64 R54, desc[UR60][R14.64] ;  /* 0x0000003c0e36a980 */ /* 0x000162000c101b00 */
[----:B------:R-:W-:Y:S01]  /*d440*/  @!P0 IADD3 R8, P4, R8, R27, RZ ;  /* 0x0000001b08088210 */ /* 0x000fe20007f9e0ff */
[----:B------:R-:W-:Y:S02]  /*d450*/  @!P1 IMAD.X R5, R9, 0x1, R28, P6 ;  /* 0x0000000109059824 */ /* 0x000fe400030e061c */
[----:B------:R-:W-:Y:S01]  /*d460*/  @!P0 IMAD.X R7, R7, 0x1, R34, P5 ;  /* 0x0000000107078824 */ /* 0x000fe200028e0622 */
[----:B------:R-:W-:Y:S01]  /*d470*/  @!P0 IADD3.X R9, R9, R34, RZ, P4, !PT ;  /* 0x0000002209098210 */ /* 0x000fe200027fe4ff */
[----:B------:R0:W5:Y:S04]  /*d480*/  @!P2 LD.E.64 R56, desc[UR60][R12.64] ;  /* 0x0000003c0c38a980 */ /* 0x000168000c101b00 */
[----:B------:R0:W5:Y:S04]  /*d490*/  @!P1 LD.E.64 R50, desc[UR60][R10.64] ;  /* 0x0000003c0a329980 */ /* 0x000168000c101b00 */
[----:B------:R0:W5:Y:S04]  /*d4a0*/  @!P1 LD.E.64 R52, desc[UR60][R4.64] ;  /* 0x0000003c04349980 */ /* 0x000168000c101b00 */
[----:B------:R0:W5:Y:S04]  /*d4b0*/  @!P0 LD.E.64 R46, desc[UR60][R6.64] ;  /* 0x0000003c062e8980 */ /* 0x000168000c101b00 */
[----:B------:R0:W5:Y:S02]  /*d4c0*/  @!P0 LD.E.64 R48, desc[UR60][R8.64] ;  /* 0x0000003c08308980 */ /* 0x000164000c101b00 */
.L_x_2796:
[----:B------:R-:W-:Y:S05]  /*d4d0*/  BSYNC B1 ;  /* 0x0000000000017941 */ /* 0x000fea0003800000 */
.L_x_2795:
[----:B0----5:R-:W-:Y:S01]  /*d4e0*/  IMAD.MOV.U32 R4, RZ, RZ, R46 ;  /* 0x000000ffff047224 */ /* 0x021fe200078e002e */
[----:B--2---:R-:W-:Y:S01]  /*d4f0*/  MOV R7, R51 ;  /* 0x0000003300077202 */ /* 0x004fe20000000f00 */
[----:B------:R-:W-:Y:S01]  /*d500*/  IMAD.MOV.U32 R5, RZ, RZ, R47 ;  /* 0x000000ffff057224 */ /* 0x000fe200078e002f */
[----:B------:R-:W-:Y:S01]  /*d510*/  UMOV UR4, 0xffffffff ;  /* 0xffffffff00047882 */ /* 0x000fe20000000000 */
[----:B------:R-:W-:Y:S01]  /*d520*/  IMAD.MOV.U32 R6, RZ, RZ, R50 ;  /* 0x000000ffff067224 */ /* 0x000fe200078e0032 */
[----:B------:R-:W-:Y:S02]  /*d530*/  PRMT R97, R7, 0x7610, R97 ;  /* 0x0000761007617816 */ /* 0x000fe40000000061 */
        /* <DEDUP_REMOVED lines=16> */
[----:B------:R-:W-:Y:S01]  /*d640*/  PRMT R98, R7, 0x7610, R98 ;  /* 0x0000761007627816 */ /* 0x000fe20000000062 */
[----:B------:R-:W-:Y:S01]  /*d650*/  IMAD.MOV.U32 R6, RZ, RZ, R60 ;  /* 0x000000ffff067224 */ /* 0x000fe200078e003c */
[----:B------:R-:W-:Y:S02]  /*d660*/  MOV R7, R61 ;  /* 0x0000003d00077202 */ /* 0x000fe40000000f00 */
[----:B------:R-:W-:Y:S02]  /*d670*/  PRMT R102, R4, 0x5410, R5 ;  /* 0x0000541004667816 */ /* 0x000fe40000000005 */
[----:B------:R-:W-:Y:S01]  /*d680*/  PRMT R104, R6, 0x5410, R7 ;  /* 0x0000541006687816 */ /* 0x000fe20000000007 */
[----:B------:R-:W-:Y:S06]  /*d690*/  BRA.DIV UR4, `(.L_x_2797) ;  /* 0x0000026604987947 */ /* 0x000fec000b800000 */
[----:B------:R0:W2:Y:S04]  /*d6a0*/  SHFL.IDX PT, R7, R33, 0x2, 0x181f ;  /* 0x00581f0021077f89 */ /* 0x0000a800000e0000 */
[----:B------:R0:W0:Y:S04]  /*d6b0*/  SHFL.IDX PT, R6, R32, 0x2, 0x181f ;  /* 0x00581f0020067f89 */ /* 0x00002800000e0000 */
[----:B---3--:R3:W0:Y:S04]  /*d6c0*/  SHFL.IDX PT, R9, R31, 0x2, 0x181f ;  /* 0x00581f001f097f89 */ /* 0x00862800000e0000 */
[----:B----4-:R3:W4:Y:S02]  /*d6d0*/  SHFL.IDX PT, R8, R30, 0x2, 0x181f ;  /* 0x00581f001e087f89 */ /* 0x01072400000e0000 */
.L_x_3119:
        /* <DEDUP_REMOVED lines=22> */
[C---:B------:R-:W-:Y:S01]  /*d840*/  @!P3 IMAD.SHL.U32 R21, R216.reuse, 0x2, RZ ;  /* 0x00000002d815b824 */ /* 0x040fe200078e00ff */
[----:B------:R-:W-:-:S03]  /*d850*/  @!P3 SHF.L.U64.HI R10, R216, 0x1, R217 ;  /* 0x00000001d80ab819 */ /* 0x000fc600000102d9 */
[----:B------:R-:W-:-:S04]  /*d860*/  @!P2 IMAD.SHL.U32 R12, R221, 0x2, RZ ;  /* 0x00000002dd0ca824 */ /* 0x000fc800078e00ff */
[----:B------:R-:W-:Y:S02]  /*d870*/  @!P1 SHF.L.U32 R4, R222, 0x1, RZ ;  /* 0x00000001de049819 */ /* 0x000fe400000006ff */
[-C--:B0-----:R-:W-:Y:S01]  /*d880*/  @!P3 IADD3 R24, P5, R6, R21.reuse, RZ ;  /* 0x000000150618b210 */ /* 0x081fe20007fbe0ff */
[----:B------:R-:W-:Y:S01]  /*d890*/  @!P0 IMAD.SHL.U32 R27, R223, 0x2, RZ ;  /* 0x00000002df1b8824 */ /* 0x000fe200078e00ff */
[----:B----4-:R-:W-:Y:S02]  /*d8a0*/  @!P3 IADD3 R20, P4, R8, R21, RZ ;  /* 0x000000150814b210 */ /* 0x010fe40007f9e0ff */
[-C--:B------:R-:W-:Y:S01]  /*d8b0*/  @!P2 IADD3 R14, P6, R6, R12.reuse, RZ ;  /* 0x0000000c060ea210 */ /* 0x080fe20007fde0ff */
[--C-:B--2---:R-:W-:Y:S01]  /*d8c0*/  @!P3 IMAD.X R25, R7, 0x1, R10.reuse, P5 ;  /* 0x000000010719b824 */ /* 0x104fe200028e060a */
[----:B------:R-:W-:Y:S01]  /*d8d0*/  @!P2 IADD3 R12, P5, R8, R12, RZ ;  /* 0x0000000c080ca210 */ /* 0x000fe20007fbe0ff */
[----:B------:R-:W-:Y:S01]  /*d8e0*/  @!P3 IMAD.X R21, R9, 0x1, R10, P4 ;  /* 0x000000010915b824 */ /* 0x000fe200020e060a */
[----:B------:R-:W-:-:S02]  /*d8f0*/  @!P1 IADD3 R10, P4, R6, R4, RZ ;  /* 0x00000004060a9210 */ /* 0x000fc40007f9e0ff */
[----:B------:R-:W-:Y:S02]  /*d900*/  CS2R R38, SRZ ;  /* 0x0000000000267805 */ /* 0x000fe4000001ff00 */
[----:B------:R-:W-:Y:S02]  /*d910*/  CS2R R40, SRZ ;  /* 0x0000000000287805 */ /* 0x000fe4000001ff00 */
[----:B------:R-:W-:Y:S02]  /*d920*/  CS2R R34, SRZ ;  /* 0x0000000000227805 */ /* 0x000fe4000001ff00 */
[----:B------:R-:W-:Y:S02]  /*d930*/  CS2R R36, SRZ ;  /* 0x0000000000247805 */ /* 0x000fe4000001ff00 */
[----:B------:R-:W-:Y:S01]  /*d940*/  CS2R R28, SRZ ;  /* 0x00000000001c7805 */ /* 0x000fe2000001ff00 */
[----:B------:R0:W5:Y:S04]  /*d950*/  @!P3 LD.E.64 R42, desc[UR60][R24.64] ;  /* 0x0000003c182ab980 */ /* 0x000168000c101b00 */
[----:B------:R0:W5:Y:S01]  /*d960*/  @!P3 LD.E.64 R44, desc[UR60][R20.64] ;  /* 0x0000003c142cb980 */ /* 0x000162000c101b00 */
[----:B---3--:R-:W-:-:S02]  /*d970*/  @!P2 SHF.L.U64.HI R11, R221, 0x1, R11 ;  /* 0x00000001dd0ba819 */ /* 0x008fc4000001020b */
[----:B------:R-:W-:Y:S02]  /*d980*/  @!P1 SHF.L.U64.HI R5, R222, 0x1, R5 ;  /* 0x00000001de059819 */ /* 0x000fe40000010205 */
[----:B------:R-:W-:Y:S02]  /*d990*/  @!P2 IADD3.X R15, R7, R11, RZ, P6, !PT ;  /* 0x0000000b070fa210 */ /* 0x000fe400037fe4ff */
[----:B------:R-:W-:Y:S01]  /*d9a0*/  @!P0 SHF.L.U64.HI R26, R223, 0x1, R13 ;  /* 0x00000001df1a8819 */ /* 0x000fe2000001020d */
[----:B------:R-:W-:Y:S01]  /*d9b0*/  @!P2 IMAD.X R13, R9, 0x1, R11, P5 ;  /* 0x00000001090da824 */ /* 0x000fe200028e060b */
[C---:B------:R-:W-:Y:S01]  /*d9c0*/  @!P1 IADD3 R4, P6, R8.reuse, R4, RZ ;  /* 0x0000000408049210 */ /* 0x040fe20007fde0ff */
[--C-:B------:R-:W-:Y:S01]  /*d9d0*/  @!P1 IMAD.X R11, R7, 0x1, R5.reuse, P4 ;  /* 0x00000001070b9824 */ /* 0x100fe200020e0605 */
[-C--:B------:R-:W-:Y:S01]  /*d9e0*/  @!P0 IADD3 R8, P4, R8, R27.reuse, RZ ;  /* 0x0000001b08088210 */ /* 0x080fe20007f9e0ff */
[----:B------:R0:W5:Y:S01]  /*d9f0*/  @!P2 LD.E.64 R38, desc[UR60][R14.64] ;  /* 0x0000003c0e26a980 */ /* 0x000162000c101b00 */
[----:B------:R-:W-:Y:S01]  /*da00*/  @!P0 IADD3 R6, P5, R6, R27, RZ ;  /* 0x0000001b06068210 */ /* 0x000fe20007fbe0ff */
[----:B------:R-:W-:-:S02]  /*da10*/  @!P1 IMAD.X R5, R9, 0x1, R5, P6 ;  /* 0x0000000109059824 */ /* 0x000fc400030e0605 */
[----:B------:R-:W-:Y:S01]  /*da20*/  @!P0 IMAD.X R9, R9, 0x1, R26, P4 ;  /* 0x0000000109098824 */ /* 0x000fe200020e061a */
[----:B------:R-:W-:Y:S02]  /*da30*/  @!P0 IADD3.X R7, R7, R26, RZ, P5, !PT ;  /* 0x0000001a07078210 */ /* 0x000fe40002ffe4ff */
[----:B------:R-:W-:Y:S01]  /*da40*/  CS2R R26, SRZ ;  /* 0x00000000001a7805 */ /* 0x000fe2000001ff00 */
[----:B------:R0:W5:Y:S04]  /*da50*/  @!P2 LD.E.64 R40, desc[UR60][R12.64] ;  /* 0x0000003c0c28a980 */ /* 0x000168000c101b00 */
[----:B------:R0:W5:Y:S04]  /*da60*/  @!P1 LD.E.64 R34, desc[UR60][R10.64] ;  /* 0x0000003c0a229980 */ /* 0x000168000c101b00 */
[----:B------:R0:W5:Y:S04]  /*da70*/  @!P1 LD.E.64 R36, desc[UR60][R4.64] ;  /* 0x0000003c04249980 */ /* 0x000168000c101b00 */
[----:B------:R0:W5:Y:S04]  /*da80*/  @!P0 LD.E.64 R28, desc[UR60][R6.64] ;  /* 0x0000003c061c8980 */ /* 0x000168000c101b00 */
[----:B------:R0:W5:Y:S02]  /*da90*/  @!P0 LD.E.64 R26, desc[UR60][R8.64] ;  /* 0x0000003c081a8980 */ /* 0x000164000c101b00 */
.L_x_2799:
[----:B------:R-:W-:Y:S05]  /*daa0*/  BSYNC B1 ;  /* 0x0000000000017941 */ /* 0x000fea0003800000 */
.L_x_2798:
[----:B0----5:R-:W-:Y:S01]  /*dab0*/  IMAD.MOV.U32 R4, RZ, RZ, R35 ;  /* 0x000000ffff047224 */ /* 0x021fe200078e0023 */
[----:B------:R-:W-:Y:S01]  /*dac0*/  MOV R5, R34 ;  /* 0x0000002200057202 */ /* 0x000fe20000000f00 */
[----:B--2---:R-:W-:Y:S01]  /*dad0*/  IMAD.MOV.U32 R7, RZ, RZ, R28 ;  /* 0x000000ffff077224 */ /* 0x004fe200078e001c */
[----:B------:R-:W-:Y:S01]  /*dae0*/  UMOV UR4, 0xffffffff ;  /* 0xffffffff00047882 */ /* 0x000fe20000000000 */
        /* <DEDUP_REMOVED lines=21> */
[----:B------:R-:W-:Y:S02]  /*dc40*/  PRMT R100, R4, 0x7610, R100 ;  /* 0x0000761004647816 */ /* 0x000fe40000000064 */
[----:B------:R-:W-:Y:S02]  /*dc50*/  CS2R R4, SRZ ;  /* 0x0000000000047805 */ /* 0x000fe4000001ff00 */
[----:B------:R-:W-:Y:S01]  /*dc60*/  PRMT R94, R7, 0x5410, R6 ;  /* 0x00005410075e7816 */ /* 0x000fe20000000006 */
[----:B------:R-:W-:Y:S06]  /*dc70*/  BRA.DIV UR4, `(.L_x_2800) ;  /* 0x0000026204947947 */ /* 0x000fec000b800000 */
[----:B------:R0:W2:Y:S04]  /*dc80*/  SHFL.IDX PT, R78, R33, 0x3, 0x181f ;  /* 0x00781f00214e7f89 */ /* 0x0000a800000e0000 */
[----:B------:R0:W0:Y:S04]  /*dc90*/  SHFL.IDX PT, R80, R32, 0x3, 0x181f ;  /* 0x00781f0020507f89 */ /* 0x00002800000e0000 */
[----:B------:R0:W0:Y:S04]  /*dca0*/  SHFL.IDX PT, R79, R31, 0x3, 0x181f ;  /* 0x00781f001f4f7f89 */ /* 0x00002800000e0000 */
[----:B------:R0:W0:Y:S02]  /*dcb0*/  SHFL.IDX PT, R12, R30, 0x3, 0x181f ;  /* 0x00781f001e0c7f89 */ /* 0x00002400000e0000 */
.L_x_3125:
[----:B------:R-:W-:Y:S01]  /*dcc0*/  VIADD R0, R0, 0x60 ;  /* 0x0000006000007836 */ /* 0x000fe20000000000 */
[----:B------:R-:W-:Y:S01]  /*dcd0*/  BSSY B1, `(.L_x_2801) ;  /* 0x000003a000017945 */ /* 0x000fe20003800000 */
[----:B------:R-:W-:Y:S02]  /*dce0*/  CS2R R6, SRZ ;  /* 0x0000000000067805 */ /* 0x000fe4000001ff00 */
[----:B------:R-:W-:Y:S02]  /*dcf0*/  CS2R R20, SRZ ;  /* 0x0000000000147805 */ /* 0x000fe4000001ff00 */
[----:B01-3--:R-:W-:Y:S02]  /*dd00*/  CS2R R30, SRZ ;  /* 0x00000000001e7805 */ /* 0x00bfe4000001ff00 */
[----:B------:R-:W-:Y:S02]  /*dd10*/  ISETP.GE.AND P0, PT, R0, R3, PT ;  /* 0x000000030000720c */ /* 0x000fe40003f06270 */
[----:B----4-:R-:W-:-:S02]  /*dd20*/  CS2R R8, SRZ ;  /* 0x0000000000087805 */ /* 0x010fc4000001ff00 */
[----:B------:R-:W-:Y:S02]  /*dd30*/  CS2R R10, SRZ ;  /* 0x00000000000a7805 */ /* 0x000fe4000001ff00 */
[----:B------:R-:W-:Y:S02]  /*dd40*/  CS2R R24, SRZ ;  /* 0x0000000000187805 */ /* 0x000fe4000001ff00 */
[----:B------:R-:W-:-:S05]  /*dd50*/  CS2R R32, SRZ ;  /* 0x0000000000207805 */ /* 0x000fca000001ff00 */
[----:B------:R-:W-:Y:S05]  /*dd60*/  @P0 BRA `(.L_x_2802) ;  /* 0x0000000000c00947 */ /* 0x000fea0003800000 */
[----:B------:R-:W3:Y:S01]  /*dd70*/  LDL R15, [R1+0x134] ;  /* 0x00013400010f7983 */ /* 0x000ee20000100800 */
[----:B------:R-:W-:-:S03]  /*dd80*/  ULDC UR4, c[0x0][0x3f4] ;  /* 0x0000fd0000047ab9 */ /* 0x000fc60000000800 */
[----:B------:R-:W4:Y:S04]  /*dd90*/  LDL R13, [R1+0x130] ;  /* 0x00013000010d7983 */ /* 0x000f280000100800 */
[----:B------:R-:W4:Y:S01]  /*dda0*/  LDL R14, [R1+0x12c] ;  /* 0x00012c00010e7983 */ /* 0x000f220000100800 */
[----:B------:R-:W-:Y:S02]  /*ddb0*/  ISETP.GE.AND P2, PT, R216, UR4, PT ;  /* 0x00000004d8007c0c */ /* 0x000fe4000bf46270 */
[----:B------:R-:W-:Y:S02]  /*ddc0*/  CS2R R30, SRZ ;  /* 0x00000000001e7805 */ /* 0x000fe4000001ff00 */
[----:B------:R-:W-:Y:S02]  /*ddd0*/  ISETP.GE.AND P3, PT, R221, UR4, PT ;  /* 0x00000004dd007c0c */ /* 0x000fe4000bf66270 */
[----:B------:R-:W-:-:S07]  /*dde0*/  CS2R R32, SRZ ;  /* 0x0000000000207805 */ /* 0x000fce000001ff00 */
[C---:B------:R-:W-:Y:S01]  /*ddf0*/  @!P2 IMAD.SHL.U32 R4, R216.reuse, 0x2, RZ ;  /* 0x00000002d804a824 */ /* 0x040fe200078e00ff */
[----:B------:R-:W-:-:S03]  /*de00*/  @!P2 SHF.L.U64.HI R5, R216, 0x1, R217 ;  /* 0x00000001d805a819 */ /* 0x000fc600000102d9 */
[----:B------:R-:W-:Y:S01]  /*de10*/  @!P3 IMAD.SHL.U32 R0, R221, 0x2, RZ ;  /* 0x00000002dd00b824 */ /* 0x000fe200078e00ff */
[-C--:B------:R-:W-:Y:S02]  /*de20*/  @!P2 IADD3 R6, P0, R80, R4.reuse, RZ ;  /* 0x000000045006a210 */ /* 0x080fe40007f1e0ff */
[----:B------:R-:W-:Y:S02]  /*de30*/  @!P2 IADD3 R4, P1, R12, R4, RZ ;  /* 0x000000040c04a210 */ /* 0x000fe40007f3e0ff */
[----:B--2---:R-:W-:-:S03]  /*de40*/  @!P2 IADD3.X R7, R78, R5, RZ, P0, !PT ;  /* 0x000000054e07a210 */ /* 0x004fc600007fe4ff */
[----:B------:R-:W-:Y:S01]  /*de50*/  @!P2 IMAD.X R5, R79, 0x1, R5, P1 ;  /* 0x000000014f05a824 */ /* 0x000fe200008e0605 */
[----:B------:R-:W-:Y:S01]  /*de60*/  ISETP.GE.AND P1, PT, R222, UR4, PT ;  /* 0x00000004de007c0c */ /* 0x000fe2000bf26270 */
[----:B------:R0:W5:Y:S04]  /*de70*/  @!P2 LD.E.64 R30, desc[UR60][R6.64] ;  /* 0x0000003c061ea980 */ /* 0x000168000c101b00 */
[----:B------:R1:W5:Y:S01]  /*de80*/  @!P2 LD.E.64 R32, desc[UR60][R4.64] ;  /* 0x0000003c0420a980 */ /* 0x000362000c101b00 */
[----:B0-----:R-:W-:Y:S02]  /*de90*/  @!P3 IADD3 R6, P0, R80, R0, RZ ;  /* 0x000000005006b210 */ /* 0x001fe40007f1e0ff */
[----:B------:R-:W-:Y:S02]  /*dea0*/  CS2R R24, SRZ ;  /* 0x0000000000187805 */ /* 0x000fe4000001ff00 */
[----:B------:R-:W-:-:S02]  /*deb0*/  CS2R R20, SRZ ;  /* 0x0000000000147805 */ /* 0x000fc4000001ff00 */
[----:B------:R-:W-:Y:S02]  /*dec0*/  ISETP.GE.AND P2, PT, R223, UR4, PT ;  /* 0x00000004df007c0c */ /* 0x000fe4000bf46270 */
[----:B------:R-:W-:Y:S02]  /*ded0*/  CS2R R10, SRZ ;  /* 0x00000000000a7805 */ /* 0x000fe4000001ff00 */
[----:B---3--:R-:W-:-:S05]  /*dee0*/  @!P3 SHF.L.U64.HI R8, R221, 0x1, R15 ;  /* 0x00000001dd08b819 */ /* 0x008fca000001020f */
[----:B------:R-:W-:Y:S01]  /*def0*/  @!P3 IMAD.X R7, R78, 0x1, R8, P0 ;  /* 0x000000014e07b824 */ /* 0x000fe200000e0608 */
[----:B-1----:R-:W-:-:S04]  /*df00*/  @!P3 IADD3 R4, P0, R12, R0, RZ ;  /* 0x000000000c04b210 */ /* 0x002fc80007f1e0ff */
[----:B------:R-:W-:Y:S01]  /*df10*/  @!P3 IADD3.X R5, R79, R8, RZ, P0, !PT ;  /* 0x000000084f05b210 */ /* 0x000fe200007fe4ff */
[C---:B------:R-:W-:Y:S01]  /*df20*/  @!P1 IMAD.SHL.U32 R8, R222.reuse, 0x2, RZ ;  /* 0x00000002de089824 */ /* 0x040fe200078e00ff */
[----:B----4-:R-:W-:Y:S01]  /*df30*/  @!P1 SHF.L.U64.HI R0, R222, 0x1, R13 ;  /* 0x00000001de009819 */ /* 0x010fe2000001020d */
[----:B------:R0:W5:Y:S04]  /*df40*/  @!P3 LD.E.64 R20, desc[UR60][R6.64] ;  /* 0x0000003c0614b980 */ /* 0x000168000c101b00 */
[----:B------:R1:W5:Y:S01]  /*df50*/  @!P3 LD.E.64 R24, desc[UR60][R4.64] ;  /* 0x0000003c0418b980 */ /* 0x000362000c101b00 */
[----:B0-----:R-:W-:Y:S02]  /*df60*/  CS2R R6, SRZ ;  /* 0x0000000000067805 */ /* 0x001fe4000001ff00 */
[----:B-1----:R-:W-:-:S05]  /*df70*/  @!P1 IADD3 R4, P0, R80, R8, RZ ;  /* 0x0000000850049210 */ /* 0x002fca0007f1e0ff */
[----:B------:R-:W-:Y:S01]  /*df80*/  @!P1 IMAD.X R5, R78, 0x1, R0, P0 ;  /* 0x000000014e059824 */ /* 0x000fe200000e0600 */
[----:B------:R-:W-:-:S04]  /*df90*/  @!P2 SHF.L.U32 R13, R223, 0x1, RZ ;  /* 0x00000001df0da819 */ /* 0x000fc800000006ff */
[----:B------:R0:W5:Y:S02]  /*dfa0*/  @!P1 LD.E.64 R6, desc[UR60][R4.64] ;  /* 0x0000003c04069980 */ /* 0x000164000c101b00 */
[----:B0-----:R-:W-:-:S05]  /*dfb0*/  @!P1 IADD3 R4, P0, R12, R8, RZ ;  /* 0x000000080c049210 */ /* 0x001fca0007f1e0ff */
[----:B------:R-:W-:Y:S01]  /*dfc0*/  @!P1 IMAD.X R5, R79, 0x1, R0, P0 ;  /* 0x000000014f059824 */ /* 0x000fe200000e0600 */
[-C--:B------:R-:W-:Y:S02]  /*dfd0*/  @!P2 IADD3 R8, P0, R80, R13.reuse, RZ ;  /* 0x0000000d5008a210 */ /* 0x080fe40007f1e0ff */
[----:B------:R-:W-:Y:S02]  /*dfe0*/  @!P2 SHF.L.U64.HI R0, R223, 0x1, R14 ;  /* 0x00000001df00a819 */ /* 0x000fe4000001020e */
[----:B------:R0:W5:Y:S01]  /*dff0*/  @!P1 LD.E.64 R10, desc[UR60][R4.64] ;  /* 0x0000003c040a9980 */ /* 0x000162000c101b00 */
[----:B------:R-:W-:Y:S02]  /*e000*/  @!P2 IADD3 R12, P1, R12, R13, RZ ;  /* 0x0000000d0c0ca210 */ /* 0x000fe40007f3e0ff */
[--C-:B------:R-:W-:Y:S01]  /*e010*/  @!P2 IMAD.X R9, R78, 0x1, R0.reuse, P0 ;  /* 0x000000014e09a824 */ /* 0x100fe200000e0600 */
[----:B0-----:R-:W-:Y:S02]  /*e020*/  CS2R R4, SRZ ;  /* 0x0000000000047805 */ /* 0x001fe4000001ff00 */
[----:B------:R-:W-:-:S04]  /*e030*/  @!P2 IMAD.X R13, R79, 0x1, R0, P1 ;  /* 0x000000014f0da824 */ /* 0x000fc800008e0600 */
[----:B------:R0:W5:Y:S02]  /*e040*/  @!P2 LD.E.64 R4, desc[UR60][R8.64] ;  /* 0x0000003c0804a980 */ /* 0x000164000c101b00 */
[----:B0-----:R-:W-:-:S06]  /*e050*/  CS2R R8, SRZ ;  /* 0x0000000000087805 */ /* 0x001fcc000001ff00 */
[----:B------:R0:W5:Y:S02]  /*e060*/  @!P2 LD.E.64 R8, desc[UR60][R12.64] ;  /* 0x0000003c0c08a980 */ /* 0x000164000c101b00 */
.L_x_2802:
[----:B------:R-:W-:Y:S05]  /*e070*/  BSYNC B1 ;  /* 0x0000000000017941 */ /* 0x000fea0003800000 */
.L_x_2801:
[----:B0-----:R-:W3:Y:S01]  /*e080*/  LDL R12, [R1+0xa0] ;  /* 0x0000a000010c7983 */ /* 0x001ee20000100800 */
[----:B------:R-:W-:Y:S01]  /*e090*/  BSSY B1, `(.L_x_2803) ;  /* 0x0000007000017945 */ /* 0x000fe20003800000 */
[----:B---3--:R-:W-:-:S04]  /*e0a0*/  LEA.HI R0, R12, R12, RZ, 0x1 ;  /* 0x0000000c0c007211 */ /* 0x008fc800078f08ff */
[----:B------:R-:W-:-:S05]  /*e0b0*/  LOP3.LUT R0, R0, 0xfffffffe, RZ, 0xc0, !PT ;  /* 0xfffffffe00007812 */ /* 0x000fca00078ec0ff */
[----:B------:R-:W-:-:S05]  /*e0c0*/  IMAD.IADD R0, R12, 0x1, -R0 ;  /* 0x000000010c007824 */ /* 0x000fca00078e0a00 */
[----:B------:R-:W-:-:S04]  /*e0d0*/  SHF.L.U32 R0, R0, 0x1f, RZ ;  /* 0x0000001f00007819 */ /* 0x000fc800000006ff */
[----:B------:R-:W0:Y:S02]  /*e0e0*/  SYNCS.PHASECHK.TRANS64.TRYWAIT P0, [R23+URZ+0x38800], R0 ;  /* 0x03880000170075a7 */ /* 0x000e24000800017f */
[----:B0-----:R-:W-:Y:S05]  /*e0f0*/  @!P0 BRA `(.L_x_2804) ;  /* 0x0000025c00e88947 */ /* 0x001fea0003800000 */
.L_x_3126:
[----:B------:R-:W-:Y:S05]  /*e100*/  BSYNC B1 ;  /* 0x0000000000017941 */ /* 0x000fea0003800000 */
.L_x_2803:
[----:B------:R-:W3:Y:S01]  /*e110*/  LDL R13, [R1+0x74] ;  /* 0x00007400010d7983 */ /* 0x000ee20000100800 */
[----:B0----5:R-:W-:Y:S01]  /*e120*/  IMAD.MOV.U32 R0, RZ, RZ, R5 ;  /* 0x000000ffff007224 */ /* 0x021fe200078e0005 */
[----:B------:R-:W-:Y:S01]  /*e130*/  MOV R12, R4 ;  /* 0x00000004000c7202 */ /* 0x000fe20000000f00 */
[----:B------:R-:W-:Y:S03]  /*e140*/  BSSY B1, `(.L_x_2805) ;  /* 0x00000d3000017945 */ /* 0x000fe60003800000 */
[----:B--2---:R-:W-:Y:S01]  /*e150*/  PRMT R78, R12, 0x5410, R0 ;  /* 0x000054100c4e7816 */ /* 0x004fe20000000000 */
        /* <DEDUP_REMOVED lines=14> */
[----:B------:R-:W-:Y:S02]  /*e240*/  PRMT R80, R0, 0x5410, R12 ;  /* 0x0000541000507816 */ /* 0x000fe4000000000c */
[----:B------:R-:W-:Y:S02]  /*e250*/  MOV R12, R24 ;  /* 0x00000018000c7202 */ /* 0x000fe40000000f00 */
[----:B---3--:R-:W-:Y:S01]  /*e260*/  VIADDMNMX R0, R3, -R13, 0x80, PT ;  /* 0x0000008003007446 */ /* 0x008fe2000380090d */
        /* <DEDUP_REMOVED lines=15> */
[--C-:B------:R-:W-:Y:S02]  /*e360*/  SHF.R.U64 R74, R76, 0x10, R77.reuse ;  /* 0x000000104c4a7819 */ /* 0x100fe4000000124d */
[----:B------:R-:W-:Y:S01]  /*e370*/  SHF.R.U32.HI R76, RZ, 0x10, R77 ;  /* 0x00000010ff4c7819 */ /* 0x000fe2000001164d */
[----:B------:R-:W-:Y:S01]  /*e380*/  HADD2.F32 R3, -RZ, R3.H0_H0 ;  /* 0x20000003ff037230 */ /* 0x000fe20000004100 */
[----:B------:R-:W-:Y:S01]  /*e390*/  SHF.R.U32.HI R75, RZ, 0x10, R75 ;  /* 0x00000010ff4b7819 */ /* 0x000fe2000001164b */
[----:B------:R-:W-:Y:S02]  /*e3a0*/  HADD2.F32 R74, -RZ, R74.H0_H0 ;  /* 0x2000004aff4a7230 */ /* 0x000fe40000004100 */
[----:B------:R-:W-:-:S02]  /*e3b0*/  HADD2.F32 R76, -RZ, R76.H0_H0 ;  /* 0x2000004cff4c7230 */ /* 0x000fc40000004100 */
[----:B------:R-:W-:Y:S02]  /*e3c0*/  HADD2.F32 R75, -RZ, R75.H0_H0 ;  /* 0x2000004bff4b7230 */ /* 0x000fe40000004100 */
[--C-:B0-----:R-:W-:Y:S02]  /*e3d0*/  HADD2.F32 R77, -RZ, R15.reuse.H1_H1 ;  /* 0x3000000fff4d7230 */ /* 0x101fe40000004100 */
[----:B------:R-:W-:-:S03]  /*e3e0*/  HADD2.F32 R15, -RZ, R15.H0_H0 ;  /* 0x2000000fff0f7230 */ /* 0x000fc60000004100 */
[----:B------:R-:W-:-:S04]  /*e3f0*/  FMUL.FTZ R87, R77, R76 ;  /* 0x0000004c4d577220 */ /* 0x000fc80000410000 */
[-C--:B------:R-:W-:Y:S01]  /*e400*/  FFMA.FTZ R87, R15, R75.reuse, -R87 ;  /* 0x0000004b0f577223 */ /* 0x080fe20000010857 */
[----:B------:R-:W-:Y:S01]  /*e410*/  FMUL.FTZ R75, R77, R75 ;  /* 0x0000004b4d4b7220 */ /* 0x000fe20000410000 */
[----:B------:R-:W-:-:S03]  /*e420*/  HADD2.F32 R77, -RZ, R12.H1_H1 ;  /* 0x3000000cff4d7230 */ /* 0x000fc60000004100 */
[----:B------:R-:W-:Y:S01]  /*e430*/  FFMA.FTZ R15, R15, R76, R75 ;  /* 0x0000004c0f0f7223 */ /* 0x000fe2000001004b */
[----:B------:R-:W-:Y:S02]  /*e440*/  HADD2.F32 R76, -RZ, R112.H0_H0 ;  /* 0x20000070ff4c7230 */ /* 0x000fe40000004100 */
[----:B------:R-:W-:Y:S02]  /*e450*/  HADD2.F32 R75, -RZ, R88.H1_H1 ;  /* 0x30000058ff4b7230 */ /* 0x000fe40000004100 */
[----:B------:R-:W-:Y:S01]  /*e460*/  F2FP.F16.F32.PACK_AB R15, R15, R87 ;  /* 0x000000570f0f723e */ /* 0x000fe200000000ff */
[----:B------:R-:W-:Y:S02]  /*e470*/  HADD2.F32 R87, -RZ, R12.H0_H0 ;  /* 0x2000000cff577230 */ /* 0x000fe40000004100 */
[----:B------:R-:W-:-:S04]  /*e480*/  FMUL.FTZ R12, R77, R76 ;  /* 0x0000004c4d0c7220 */ /* 0x000fc80000410000 */
[-C--:B------:R-:W-:Y:S01]  /*e490*/  FFMA.FTZ R12, R87, R75.reuse, -R12 ;  /* 0x0000004b570c7223 */ /* 0x080fe2000001080c */
[----:B------:R-:W-:Y:S01]  /*e4a0*/  FMUL.FTZ R75, R77, R75 ;  /* 0x0000004b4d4b7220 */ /* 0x000fe20000410000 */
[----:B------:R-:W-:-:S03]  /*e4b0*/  HADD2.F32 R77, -RZ, R14.H1_H1 ;  /* 0x3000000eff4d7230 */ /* 0x000fc60000004100 */
[----:B------:R-:W-:Y:S01]  /*e4c0*/  FFMA.FTZ R75, R87, R76, R75 ;  /* 0x0000004c574b7223 */ /* 0x000fe2000001004b */
[----:B------:R-:W-:Y:S02]  /*e4d0*/  HADD2.F32 R76, -RZ, R112.H1_H1 ;  /* 0x30000070ff4c7230 */ /* 0x000fe40000004100 */
[----:B------:R-:W-:Y:S02]  /*e4e0*/  HADD2.F32 R87, -RZ, R88.H0_H0 ;  /* 0x20000058ff577230 */ /* 0x000fe40000004100 */
[----:B------:R-:W-:Y:S02]  /*e4f0*/  HADD2.F32 R88, -RZ, R14.H0_H0 ;  /* 0x2000000eff587230 */ /* 0x000fe40000004100 */
[----:B------:R-:W-:Y:S01]  /*e500*/  FMUL.FTZ R14, R77, R76 ;  /* 0x0000004c4d0e7220 */ /* 0x000fe20000410000 */
[----:B------:R-:W-:Y:S01]  /*e510*/  F2FP.F16.F32.PACK_AB R12, R75, R12 ;  /* 0x0000000c4b0c723e */ /* 0x000fe200000000ff */
[-C--:B------:R-:W-:Y:S02]  /*e520*/  FMUL.FTZ R77, R77, R87.reuse ;  /* 0x000000574d4d7220 */ /* 0x080fe40000410000 */
[----:B------:R-:W-:Y:S01]  /*e530*/  FFMA.FTZ R14, R88, R87, -R14 ;  /* 0x00000057580e7223 */ /* 0x000fe2000001080e */
[----:B------:R-:W-:-:S02]  /*e540*/  HADD2.F32 R87, -RZ, R13.H0_H0 ;  /* 0x2000000dff577230 */ /* 0x000fc40000004100 */
[----:B------:R-:W-:Y:S01]  /*e550*/  FFMA.FTZ R76, R88, R76, R77 ;  /* 0x0000004c584c7223 */ /* 0x000fe2000001004d */
[----:B------:R-:W-:-:S04]  /*e560*/  HADD2.F32 R77, -RZ, R13.H1_H1 ;  /* 0x3000000dff4d7230 */ /* 0x000fc80000004100 */
[----:B------:R-:W-:Y:S01]  /*e570*/  F2FP.F16.F32.PACK_AB R14, R76, R14 ;  /* 0x0000000e4c0e723e */ /* 0x000fe200000000ff */
[----:B------:R-:W-:-:S04]  /*e580*/  FMUL.FTZ R13, R77, R74 ;  /* 0x0000004a4d0d7220 */ /* 0x000fc80000410000 */
[-C--:B------:R-:W-:Y:S01]  /*e590*/  FFMA.FTZ R13, R87, R3.reuse, -R13 ;  /* 0x00000003570d7223 */ /* 0x080fe2000001080d */
[----:B------:R-:W-:-:S04]  /*e5a0*/  FMUL.FTZ R3, R77, R3 ;  /* 0x000000034d037220 */ /* 0x000fc80000410000 */
[----:B------:R-:W-:-:S05]  /*e5b0*/  FFMA.FTZ R3, R87, R74, R3 ;  /* 0x0000004a57037223 */ /* 0x000fca0000010003 */
[----:B------:R-:W-:-:S05]  /*e5c0*/  F2FP.F16.F32.PACK_AB R13, R3, R13 ;  /* 0x0000000d030d723e */ /* 0x000fca00000000ff */
[----:B------:R0:W-:Y:S02]  /*e5d0*/  STS.128 [R113], R12 ;  /* 0x0000000c71007388 */ /* 0x0001e40000000c00 */
.L_x_2808:
[----:B------:R-:W-:Y:S05]  /*e5e0*/  BSYNC B2 ;  /* 0x0000000000027941 */ /* 0x000fea0003800000 */
.L_x_2807:
[----:B------:R-:W-:Y:S01]  /*e5f0*/  ISETP.GE.AND P0, PT, R221, R107, PT ;  /* 0x0000006bdd00720c */ /* 0x000fe20003f06270 */
[----:B------:R-:W-:-:S12]  /*e600*/  BSSY B2, `(.L_x_2809) ;  /* 0x000002c000027945 */ /* 0x000fd80003800000 */
        /* <DEDUP_REMOVED lines=19> */
[--C-:B------:R-:W-:Y:S02]  /*e740*/  HADD2.F32 R76, -RZ, R12.reuse.H1_H1 ;  /* 0x3000000cff4c7230 */ /* 0x100fe40000004100 */
        /* <DEDUP_REMOVED lines=23> */
.L_x_2810:
[----:B------:R-:W-:Y:S05]  /*e8c0*/  BSYNC B2 ;  /* 0x0000000000027941 */ /* 0x000fea0003800000 */
.L_x_2809:
[-C--:B------:R-:W-:Y:S01]  /*e8d0*/  ISETP.GE.AND P0, PT, R222, R107.reuse, PT ;  /* 0x0000006bde00720c */ /* 0x080fe20003f06270 */
[----:B------:R-:W-:Y:S01]  /*e8e0*/  BSSY B2, `(.L_x_2811) ;  /* 0x000002d000027945 */ /* 0x000fe20003800000 */
[----:B------:R-:W-:-:S11]  /*e8f0*/  ISETP.GE.AND P1, PT, R223, R107, PT ;  /* 0x0000006bdf00720c */ /* 0x000fd60003f26270 */
[----:B------:R-:W-:Y:S05]  /*e900*/  @P0 BRA `(.L_x_2812) ;  /* 0x0000000000a80947 */ /* 0x000fea0003800000 */
[----:B01---5:R-:W0:Y:S01]  /*e910*/  LDS.128 R12, [R113+0x8000] ;  /* 0x00800000710c7984 */ /* 0x023e220000000c00 */
        /* <DEDUP_REMOVED lines=41> */
.L_x_2812:
[----:B------:R-:W-:Y:S05]  /*ebb0*/  BSYNC B2 ;  /* 0x0000000000027941 */ /* 0x000fea0003800000 */
.L_x_2811:
[----:B------:R-:W-:Y:S05]  /*ebc0*/  @P1 BRA `(.L_x_2806) ;  /* 0x0000000000a81947 */ /* 0x000fea0003800000 */
[----:B012--5:R-:W0:Y:S01]  /*ebd0*/  LDS.128 R12, [R113+0xc000] ;  /* 0x00c00000710c7984 */ /* 0x027e220000000c00 */
        /* <DEDUP_REMOVED lines=28> */
[----:B------:R-:W-:Y:S02]  /*eda0*/  HADD2.F32 R14, -RZ, R14.H0_H0 ;  /* 0x2000000eff0e7230 */ /* 0x000fe40000004100 */
[----:B------:R-:W-:Y:S01]  /*edb0*/  FMUL.FTZ R68, R66, R65 ;  /* 0x0000004142447220 */ /* 0x000fe20000410000 */
[----:B------:R-:W-:Y:S01]  /*edc0*/  F2FP.F16.F32.PACK_AB R12, R12, R63 ;  /* 0x0000003f0c0c723e */ /* 0x000fe200000000ff */
[----:B------:R-:W-:-:S02]  /*edd0*/  FMUL.FTZ R66, R66, R67 ;  /* 0x0000004342427220 */ /* 0x000fc40000410000 */
[----:B------:R-:W-:Y:S01]  /*ede0*/  FFMA.FTZ R68, R14, R67, -R68 ;  /* 0x000000430e447223 */ /* 0x000fe20000010844 */
[C---:B------:R-:W-:Y:S01]  /*edf0*/  FMUL.FTZ R67, R64.reuse, R69 ;  /* 0x0000004540437220 */ /* 0x040fe20000410000 */
[-C--:B------:R-:W-:Y:S01]  /*ee00*/  FMUL.FTZ R64, R64, R62.reuse ;  /* 0x0000003e40407220 */ /* 0x080fe20000410000 */
[----:B------:R-:W-:Y:S02]  /*ee10*/  FFMA.FTZ R14, R14, R65, R66 ;  /* 0x000000410e0e7223 */ /* 0x000fe40000010042 */
[C---:B------:R-:W-:Y:S01]  /*ee20*/  FFMA.FTZ R67, R13.reuse, R62, -R67 ;  /* 0x0000003e0d437223 */ /* 0x040fe20000010843 */
[----:B------:R-:W-:Y:S02]  /*ee30*/  FFMA.FTZ R13, R13, R69, R64 ;  /* 0x000000450d0d7223 */ /* 0x000fe40000010040 */
[----:B------:R-:W-:-:S03]  /*ee40*/  F2FP.F16.F32.PACK_AB R14, R14, R68 ;  /* 0x000000440e0e723e */ /* 0x000fc600000000ff */
[----:B------:R-:W-:-:S05]  /*ee50*/  F2FP.F16.F32.PACK_AB R13, R13, R67 ;  /* 0x000000430d0d723e */ /* 0x000fca00000000ff */
[----:B------:R3:W-:Y:S02]  /*ee60*/  STS.128 [R113+0xc000], R12 ;  /* 0x00c0000c71007388 */ /* 0x0007e40000000c00 */
.L_x_2806:
[----:B------:R-:W-:Y:S05]  /*ee70*/  BSYNC B1 ;  /* 0x0000000000017941 */ /* 0x000fea0003800000 */
.L_x_2805:
[----:B------:R-:W-:Y:S01]  /*ee80*/  IADD3 R3, R225, 0x20, RZ ;  /* 0x00000020e1037810 */ /* 0x000fe20007ffe0ff */
[----:B------:R-:W-:Y:S03]  /*ee90*/  BSSY B1, `(.L_x_2813) ;  /* 0x00000bb000017945 */ /* 0x000fe60003800000 */
[----:B------:R-:W-:-:S13]  /*eea0*/  ISETP.GE.AND P0, PT, R3, R0, PT ;  /* 0x000000000300720c */ /* 0x000fda0003f06270 */
[----:B------:R-:W-:Y:S05]  /*eeb0*/  @P0 BRA `(.L_x_2814) ;  /* 0x0000000800e00947 */ /* 0x000fea0003800000 */
[----:B------:R4:W5:Y:S01]  /*eec0*/  LDL R69, [R1+0x70] ;  /* 0x0000700001457983 */ /* 0x0009620000100800 */
[----:B------:R-:W0:Y:S01]  /*eed0*/  LDC R3, c[0x0][0x3f4] ;  /* 0x0000fd00ff037b82 */ /* 0x000e220000000800 */
[----:B------:R-:W-:Y:S01]  /*eee0*/  BSSY B2, `(.L_x_2815) ;  /* 0x0000030000027945 */ /* 0x000fe20003800000 */
[-C--:B0-----:R-:W-:Y:S02]  /*eef0*/  ISETP.GE.AND P0, PT, R216, R3.reuse, PT ;  /* 0x00000003d800720c */ /* 0x081fe40003f06270 */
[-C--:B------:R-:W-:Y:S02]  /*ef00*/  ISETP.GE.AND P1, PT, R221, R3.reuse, PT ;  /* 0x00000003dd00720c */ /* 0x080fe40003f26270 */
[-C--:B------:R-:W-:Y:S02]  /*ef10*/  ISETP.GE.AND P2, PT, R222, R3.reuse, PT ;  /* 0x00000003de00720c */ /* 0x080fe40003f46270 */
[----:B------:R-:W-:-:S07]  /*ef20*/  ISETP.GE.AND P3, PT, R223, R3, PT ;  /* 0x00000003df00720c */ /* 0x000fce0003f66270 */
[----:B----4-:R-:W-:Y:S06]  /*ef30*/  @P0 BRA `(.L_x_2816) ;  /* 0x0000000000a80947 */ /* 0x010fec0003800000 */
[----:B-123-5:R-:W0:Y:S01]  /*ef40*/  LDS.128 R12, [R69+0x1000] ;  /* 0x00100000450c7984 */ /* 0x02ee220000000c00 */
        /* <DEDUP_REMOVED lines=41> */
.L_x_2816:
[----:B------:R-:W-:Y:S05]  /*f1e0*/  BSYNC B2 ;  /* 0x0000000000027941 */ /* 0x000fea0003800000 */
.L_x_2815:
[----:B------:R-:W-:Y:S04]  /*f1f0*/  BSSY B2, `(.L_x_2817) ;  /* 0x000002c000027945 */ /* 0x000fe80003800000 */
[----:B------:R-:W-:Y:S05]  /*f200*/  @P1 BRA `(.L_x_2818) ;  /* 0x0000000000a81947 */ /* 0x000fea0003800000 */
[----:B0123-5:R-:W0:Y:S01]  /*f210*/  LDS.128 R12, [R69+0x5000] ;  /* 0x00500000450c7984 */ /* 0x02fe220000000c00 */
        /* <DEDUP_REMOVED lines=41> */
.L_x_2818:
[----:B------:R-:W-:Y:S05]  /*f4b0*/  BSYNC B2 ;  /* 0x0000000000027941 */ /* 0x000fea0003800000 */
.L_x_2817:
[----:B------:R-:W-:Y:S04]  /*f4c0*/  BSSY B2, `(.L_x_2819) ;  /* 0x000002c000027945 */ /* 0x000fe80003800000 */
[----:B------:R-:W-:Y:S05]  /*f4d0*/  @P2 BRA `(.L_x_2820) ;  /* 0x0000000000a82947 */ /* 0x000fea0003800000 */
[----:B012345:R-:W0:Y:S01]  /*f4e0*/  LDS.128 R12, [R69+0x9000] ;  /* 0x00900000450c7984 */ /* 0x03fe220000000c00 */
[----:B------:R-:W-:Y:S01]  /*f4f0*/  SHF.R.U64 R3, R50, 0x10, R51 ;  /* 0x0000001032037819 */ /* 0x000fe20000001233 */
[--C-:B------:R-:W-:Y:S01]  /*f500*/  HADD2.F32 R55, -RZ, R97.reuse.H1_H1 ;  /* 0x30000061ff377230 */ /* 0x100fe20000004100 */
[--C-:B------:R-:W-:Y:S01]  /*f510*/  SHF.R.U64 R50, R52, 0x10, R53.reuse ;  /* 0x0000001034327819 */ /* 0x100fe20000001235 */
[----:B------:R-:W-:Y:S01]  /*f520*/  HADD2.F32 R97, -RZ, R97.H0_H0 ;  /* 0x20000061ff617230 */ /* 0x000fe20000004100 */
[----:B------:R-:W-:Y:S01]  /*f530*/  SHF.R.U32.HI R52, RZ, 0x10, R53 ;  /* 0x00000010ff347819 */ /* 0x000fe20000011635 */
[----:B------:R-:W-:Y:S01]  /*f540*/  HADD2.F32 R53, -RZ, R96.H1_H1 ;  /* 0x30000060ff357230 */ /* 0x000fe20000004100 */
[----:B------:R-:W-:Y:S01]  /*f550*/  SHF.R.U32.HI R51, RZ, 0x10, R51 ;  /* 0x00000010ff337819 */ /* 0x000fe20000011633 */
[----:B------:R-:W-:Y:S02]  /*f560*/  HADD2.F32 R50, -RZ, R50.H0_H0 ;  /* 0x20000032ff327230 */ /* 0x000fe40000004100 */
[----:B------:R-:W-:-:S02]  /*f570*/  HADD2.F32 R52, -RZ, R52.H0_H0 ;  /* 0x20000034ff347230 */ /* 0x000fc40000004100 */
[----:B------:R-:W-:Y:S02]  /*f580*/  HADD2.F32 R51, -RZ, R51.H0_H0 ;  /* 0x20000033ff337230 */ /* 0x000fe40000004100 */
[----:B------:R-:W-:Y:S02]  /*f590*/  HADD2.F32 R3, -RZ, R3.H0_H0 ;  /* 0x20000003ff037230 */ /* 0x000fe40000004100 */
[--C-:B0-----:R-:W-:Y:S02]  /*f5a0*/  HADD2.F32 R54, -RZ, R15.reuse.H0_H0 ;  /* 0x2000000fff367230 */ /* 0x101fe40000004100 */
[----:B------:R-:W-:Y:S02]  /*f5b0*/  HADD2.F32 R15, -RZ, R15.H1_H1 ;  /* 0x3000000fff0f7230 */ /* 0x000fe40000004100 */
[--C-:B------:R-:W-:Y:S02]  /*f5c0*/  HADD2.F32 R56, -RZ, R12.reuse.H0_H0 ;  /* 0x2000000cff387230 */ /* 0x100fe40000004100 */
[----:B------:R-:W-:-:S02]  /*f5d0*/  HADD2.F32 R12, -RZ, R12.H1_H1 ;  /* 0x3000000cff0c7230 */ /* 0x000fc40000004100 */
[C---:B------:R-:W-:Y:S01]  /*f5e0*/  FMUL.FTZ R59, R15.reuse, R52 ;  /* 0x000000340f3b7220 */ /* 0x040fe20000410000 */
[--C-:B------:R-:W-:Y:S02]  /*f5f0*/  HADD2.F32 R57, -RZ, R14.reuse.H0_H0 ;  /* 0x2000000eff397230 */ /* 0x100fe40000004100 */
[-C--:B------:R-:W-:Y:S01]  /*f600*/  FMUL.FTZ R15, R15, R51.reuse ;  /* 0x000000330f0f7220 */ /* 0x080fe20000410000 */
[----:B------:R-:W-:Y:S02]  /*f610*/  HADD2.F32 R14, -RZ, R14.H1_H1 ;  /* 0x3000000eff0e7230 */ /* 0x000fe40000004100 */
[----:B------:R-:W-:Y:S01]  /*f620*/  FFMA.FTZ R59, R54, R51, -R59 ;  /* 0x00000033363b7223 */ /* 0x000fe2000001083b */
[----:B------:R-:W-:Y:S02]  /*f630*/  HADD2.F32 R58, -RZ, R13.H0_H0 ;  /* 0x2000000dff3a7230 */ /* 0x000fe40000004100 */
[----:B------:R-:W-:Y:S01]  /*f640*/  FMUL.FTZ R60, R12, R55 ;  /* 0x000000370c3c7220 */ /* 0x000fe20000410000 */
[----:B------:R-:W-:-:S02]  /*f650*/  HADD2.F32 R51, -RZ, R98.H0_H0 ;  /* 0x20000062ff337230 */ /* 0x000fc40000004100 */
[----:B------:R-:W-:Y:S01]  /*f660*/  FFMA.FTZ R15, R54, R52, R15 ;  /* 0x00000034360f7223 */ /* 0x000fe2000001000f */
[----:B------:R-:W-:Y:S02]  /*f670*/  HADD2.F32 R13, -RZ, R13.H1_H1 ;  /* 0x3000000dff0d7230 */ /* 0x000fe40000004100 */
[-C--:B------:R-:W-:Y:S01]  /*f680*/  FMUL.FTZ R12, R12, R53.reuse ;  /* 0x000000350c0c7220 */ /* 0x080fe20000410000 */
[----:B------:R-:W-:Y:S01]  /*f690*/  FFMA.FTZ R60, R56, R53, -R60 ;  /* 0x00000035383c7223 */ /* 0x000fe2000001083c */
[C---:B------:R-:W-:Y:S01]  /*f6a0*/  FMUL.FTZ R52, R14.reuse, R51 ;  /* 0x000000330e347220 */ /* 0x040fe20000410000 */
[----:B------:R-:W-:Y:S01]  /*f6b0*/  FMUL.FTZ R53, R14, R97 ;  /* 0x000000610e357220 */ /* 0x000fe20000410000 */
[CC--:B------:R-:W-:Y:S01]  /*f6c0*/  FMUL.FTZ R14, R13.reuse, R50.reuse ;  /* 0x000000320d0e7220 */ /* 0x0c0fe20000410000 */
[----:B------:R-:W-:Y:S01]  /*f6d0*/  FMUL.FTZ R13, R13, R3 ;  /* 0x000000030d0d7220 */ /* 0x000fe20000410000 */
        /* <DEDUP_REMOVED lines=10> */
.L_x_2820:
[----:B------:R-:W-:Y:S05]  /*f780*/  BSYNC B2 ;  /* 0x0000000000027941 */ /* 0x000fea0003800000 */
.L_x_2819:
[----:B------:R-:W-:Y:S05]  /*f790*/  @P3 BRA `(.L_x_2814) ;  /* 0x0000000000a83947 */ /* 0x000fea0003800000 */
[----:B012345:R-:W0:Y:S01]  /*f7a0*/  LDS.128 R12, [R69+0xd000] ;  /* 0x00d00000450c7984 */ /* 0x03fe220000000c00 */
        /* <DEDUP_REMOVED lines=13> */
[----:B------:R-:W-:Y:S02]  /*f880*/  HADD2.F32 R50, -RZ, R15.H0_H0 ;  /* 0x2000000fff327230 */ /* 0x000fe40000004100 */
[----:B------:R-:W-:-:S02]  /*f890*/  HADD2.F32 R12, -RZ, R12.H1_H1 ;  /* 0x3000000cff0c7230 */ /* 0x000fc40000004100 */
[----:B------:R-:W-:Y:S02]  /*f8a0*/  HADD2.F32 R15, -RZ, R15.H1_H1 ;  /* 0x3000000fff0f7230 */ /* 0x000fe40000004100 */
[--C-:B------:R-:W-:Y:S02]  /*f8b0*/  HADD2.F32 R53, -RZ, R14.reuse.H0_H0 ;  /* 0x2000000eff357230 */ /* 0x100fe40000004100 */
[C---:B------:R-:W-:Y:S01]  /*f8c0*/  FMUL.FTZ R56, R12.reuse, R51 ;  /* 0x000000330c387220 */ /* 0x040fe20000410000 */
[--C-:B------:R-:W-:Y:S02]  /*f8d0*/  HADD2.F32 R54, -RZ, R13.reuse.H0_H0 ;  /* 0x2000000dff367230 */ /* 0x100fe40000004100 */
[----:B------:R-:W-:Y:S01]  /*f8e0*/  FMUL.FTZ R55, R15, R48 ;  /* 0x000000300f377220 */ /* 0x000fe20000410000 */
[----:B------:R-:W-:Y:S02]  /*f8f0*/  HADD2.F32 R14, -RZ, R14.H1_H1 ;  /* 0x3000000eff0e7230 */ /* 0x000fe40000004100 */
[----:B------:R-:W-:Y:S01]  /*f900*/  FMUL.FTZ R12, R12, R49 ;  /* 0x000000310c0c7220 */ /* 0x000fe20000410000 */
[----:B------:R-:W-:-:S02]  /*f910*/  HADD2.F32 R13, -RZ, R13.H1_H1 ;  /* 0x3000000dff0d7230 */ /* 0x000fc40000004100 */
[-C--:B------:R-:W-:Y:S01]  /*f920*/  FMUL.FTZ R15, R15, R47.reuse ;  /* 0x0000002f0f0f7220 */ /* 0x080fe20000410000 */
[----:B------:R-:W-:Y:S01]  /*f930*/  FFMA.FTZ R55, R50, R47, -R55 ;  /* 0x0000002f32377223 */ /* 0x000fe20000010837 */
[C---:B------:R-:W-:Y:S01]  /*f940*/  FFMA.FTZ R56, R52.reuse, R49, -R56 ;  /* 0x0000003134387223 */ /* 0x040fe20000010838 */
[----:B------:R-:W-:Y:S01]  /*f950*/  FFMA.FTZ R51, R52, R51, R12 ;  /* 0x0000003334337223 */ /* 0x000fe2000001000c */
[C---:B------:R-:W-:Y:S01]  /*f960*/  FMUL.FTZ R12, R14.reuse, R92 ;  /* 0x0000005c0e0c7220 */ /* 0x040fe20000410000 */
[----:B------:R-:W-:Y:S01]  /*f970*/  FMUL.FTZ R49, R14, R91 ;  /* 0x0000005b0e317220 */ /* 0x000fe20000410000 */
[C---:B------:R-:W-:Y:S01]  /*f980*/  FMUL.FTZ R47, R13.reuse, R46 ;  /* 0x0000002e0d2f7220 */ /* 0x040fe20000410000 */
[----:B------:R-:W-:Y:S01]  /*f990*/  FMUL.FTZ R13, R13, R3 ;  /* 0x000000030d0d7220 */ /* 0x000fe20000410000 */
[C---:B------:R-:W-:Y:S01]  /*f9a0*/  FFMA.FTZ R12, R53.reuse, R91, -R12 ;  /* 0x0000005b350c7223 */ /* 0x040fe2000001080c */
[----:B------:R-:W-:Y:S01]  /*f9b0*/  FFMA.FTZ R49, R53, R92, R49 ;  /* 0x0000005c35317223 */ /* 0x000fe20000010031 */
[----:B------:R-:W-:Y:S01]  /*f9c0*/  FFMA.FTZ R15, R50, R48, R15 ;  /* 0x00000030320f7223 */ /* 0x000fe2000001000f */
[C---:B------:R-:W-:Y:S01]  /*f9d0*/  FFMA.FTZ R47, R54.reuse, R3, -R47 ;  /* 0x00000003362f7223 */ /* 0x040fe2000001082f */
[----:B------:R-:W-:-:S02]  /*f9e0*/  FFMA.FTZ R46, R54, R46, R13 ;  /* 0x0000002e362e7223 */ /* 0x000fc4000001000d */
[----:B------:R-:W-:Y:S02]  /*f9f0*/  F2FP.F16.F32.PACK_AB R14, R49, R12 ;  /* 0x0000000c310e723e */ /* 0x000fe400000000ff */
[----:B------:R-:W-:Y:S02]  /*fa00*/  F2FP.F16.F32.PACK_AB R15, R15, R55 ;  /* 0x000000370f0f723e */ /* 0x000fe400000000ff */
[----:B------:R-:W-:Y:S02]  /*fa10*/  F2FP.F16.F32.PACK_AB R12, R51, R56 ;  /* 0x00000038330c723e */ /* 0x000fe400000000ff */
[----:B------:R-:W-:-:S05]  /*fa20*/  F2FP.F16.F32.PACK_AB R13, R46, R47 ;  /* 0x0000002f2e0d723e */ /* 0x000fca00000000ff */
[----:B------:R0:W-:Y:S02]  /*fa30*/  STS.128 [R69+0xd000], R12 ;  /* 0x00d0000c45007388 */ /* 0x0001e40000000c00 */
.L_x_2814:
[----:B------:R-:W-:Y:S05]  /*fa40*/  BSYNC B1 ;  /* 0x0000000000017941 */ /* 0x000fea0003800000 */
.L_x_2813:
[----:B------:R-:W-:Y:S01]  /*fa50*/  VIADD R3, R225, 0x40 ;  /* 0x00000040e1037836 */ /* 0x000fe20000000000 */
[----:B------:R-:W-:Y:S04]  /*fa60*/  BSSY B1, `(.L_x_2821) ;  /* 0x00000bb000017945 */ /* 0x000fe80003800000 */
        /* <DEDUP_REMOVED lines=10> */
[----:B--2345:R-:W0:Y:S01]  /*fb10*/  LDS.128 R12, [R54+0x2000] ;  /* 0x00200000360c7984 */ /* 0x03ce220000000c00 */
[----:B------:R-:W-:Y:S02]  /*fb20*/  SHF.R.U32.HI R50, RZ, 0x10, R45 ;  /* 0x00000010ff327819 */ /* 0x000fe4000001162d */
[--C-:B------:R-:W-:Y:S02]  /*fb30*/  SHF.R.U32.HI R49, RZ, 0x10, R43.reuse ;  /* 0x00000010ff317819 */ /* 0x100fe4000001162b */
[----:B------:R-:W-:Y:S01]  /*fb40*/  SHF.R.U64 R3, R42, 0x10, R43 ;  /* 0x000000102a037819 */ /* 0x000fe2000000122b */
[----:B------:R-:W-:Y:S01]  /*fb50*/  HADD2.F32 R50, -RZ, R50.H0_H0 ;  /* 0x20000032ff327230 */ /* 0x000fe20000004100 */
[----:B------:R-:W-:Y:S01]  /*fb60*/  SHF.R.U64 R42, R44, 0x10, R45 ;  /* 0x000000102c2a7819 */ /* 0x000fe2000000122d */
[----:B------:R-:W-:Y:S02]  /*fb70*/  HADD2.F32 R49, -RZ, R49.H0_H0 ;  /* 0x20000031ff317230 */ /* 0x000fe40000004100 */
[----:B------:R-:W-:-:S02]  /*fb80*/  HADD2.F32 R45, -RZ, R98.H1_H1 ;  /* 0x30000062ff2d7230 */ /* 0x000fc40000004100 */
[--C-:B------:R-:W-:Y:S02]  /*fb90*/  HADD2.F32 R43, -RZ, R99.reuse.H1_H1 ;  /* 0x30000063ff2b7230 */ /* 0x100fe40000004100 */
        /* <DEDUP_REMOVED lines=9> */
[--C-:B------:R-:W-:Y:S02]  /*fc30*/  HADD2.F32 R12, -RZ, R14.reuse.H0_H0 ;  /* 0x2000000eff0c7230 */ /* 0x100fe40000004100 */
[C---:B------:R-:W-:Y:S01]  /*fc40*/  FMUL.FTZ R51, R48.reuse, R43 ;  /* 0x0000002b30337220 */ /* 0x040fe20000410000 */
[-C--:B------:R-:W-:Y:S01]  /*fc50*/  FMUL.FTZ R53, R48, R45.reuse ;  /* 0x0000002d30357220 */ /* 0x080fe20000410000 */
[----:B------:R-:W-:Y:S02]  /*fc60*/  HADD2.F32 R14, -RZ, R14.H1_H1 ;  /* 0x3000000eff0e7230 */ /* 0x000fe40000004100 */
[----:B------:R-:W-:Y:S02]  /*fc70*/  HADD2.F32 R15, -RZ, R13.H0_H0 ;  /* 0x2000000dff0f7230 */ /* 0x000fe40000004100 */
[----:B------:R-:W-:Y:S01]  /*fc80*/  FFMA.FTZ R45, R44, R45, -R51 ;  /* 0x0000002d2c2d7223 */ /* 0x000fe20000010833 */
[----:B------:R-:W-:-:S02]  /*fc90*/  HADD2.F32 R49, -RZ, R100.H0_H0 ;  /* 0x20000064ff317230 */ /* 0x000fc40000004100 */
[----:B------:R-:W-:Y:S01]  /*fca0*/  FFMA.FTZ R44, R44, R43, R53 ;  /* 0x0000002b2c2c7223 */ /* 0x000fe20000010035 */
[----:B------:R-:W-:Y:S02]  /*fcb0*/  HADD2.F32 R48, -RZ, R42.H0_H0 ;  /* 0x2000002aff307230 */ /* 0x000fe40000004100 */
[C---:B------:R-:W-:Y:S01]  /*fcc0*/  FMUL.FTZ R50, R14.reuse, R99 ;  /* 0x000000630e327220 */ /* 0x040fe20000410000 */
[----:B------:R-:W-:Y:S02]  /*fcd0*/  HADD2.F32 R13, -RZ, R13.H1_H1 ;  /* 0x3000000dff0d7230 */ /* 0x000fe40000004100 */
[-C--:B------:R-:W-:Y:S01]  /*fce0*/  FMUL.FTZ R43, R14, R49.reuse ;  /* 0x000000310e2b7220 */ /* 0x080fe20000410000 */
[----:B------:R-:W-:Y:S02]  /*fcf0*/  HADD2.F32 R42, -RZ, R3.H0_H0 ;  /* 0x20000003ff2a7230 */ /* 0x000fe40000004100 */
[C---:B------:R-:W-:Y:S01]  /*fd00*/  FFMA.FTZ R50, R12.reuse, R49, R50 ;  /* 0x000000310c327223 */ /* 0x040fe20000010032 */
[C---:B------:R-:W-:Y:S01]  /*fd10*/  FMUL.FTZ R14, R13.reuse, R48 ;  /* 0x000000300d0e7220 */ /* 0x040fe20000410000 */
[----:B------:R-:W-:Y:S01]  /*fd20*/  FFMA.FTZ R43, R12, R99, -R43 ;  /* 0x000000630c2b7223 */ /* 0x000fe2000001082b */
[-C--:B------:R-:W-:Y:S01]  /*fd30*/  FMUL.FTZ R3, R13, R42.reuse ;  /* 0x0000002a0d037220 */ /* 0x080fe20000410000 */
[----:B------:R-:W-:Y:S01]  /*fd40*/  F2FP.F16.F32.PACK_AB R12, R44, R45 ;  /* 0x0000002d2c0c723e */ /* 0x000fe200000000ff */
[----:B------:R-:W-:-:S02]  /*fd50*/  FFMA.FTZ R13, R15, R42, -R14 ;  /* 0x0000002a0f0d7223 */ /* 0x000fc4000001080e */
[----:B------:R-:W-:Y:S01]  /*fd60*/  FFMA.FTZ R48, R15, R48, R3 ;  /* 0x000000300f307223 */ /* 0x000fe20000010003 */
[----:B------:R-:W-:Y:S02]  /*fd70*/  F2FP.F16.F32.PACK_AB R15, R47, R46 ;  /* 0x0000002e2f0f723e */ /* 0x000fe400000000ff */
[----:B------:R-:W-:Y:S02]  /*fd80*/  F2FP.F16.F32.PACK_AB R14, R50, R43 ;  /* 0x0000002b320e723e */ /* 0x000fe400000000ff */
[----:B------:R-:W-:-:S05]  /*fd90*/  F2FP.F16.F32.PACK_AB R13, R48, R13 ;  /* 0x0000000d300d723e */ /* 0x000fca00000000ff */
[----:B------:R0:W-:Y:S02]  /*fda0*/  STS.128 [R54+0x2000], R12 ;  /* 0x0020000c36007388 */ /* 0x0001e40000000c00 */
.L_x_2824:
[----:B------:R-:W-:Y:S05]  /*fdb0*/  BSYNC B2 ;  /* 0x0000000000027941 */ /* 0x000fea0003800000 */
.L_x_2823:
[----:B------:R-:W-:Y:S04]  /*fdc0*/  BSSY B2, `(.L_x_2825) ;  /* 0x000002c000027945 */ /* 0x000fe80003800000 */
[----:B------:R-:W-:Y:S05]  /*fdd0*/  @P1 BRA `(.L_x_2826) ;  /* 0x0000000000a81947 */ /* 0x000fea0003800000 */
[----:B0-2345:R-:W0:Y:S01]  /*fde0*/  LDS.128 R12, [R54+0x6000] ;  /* 0x00600000360c7984 */ /* 0x03de220000000c00 */
[----:B------:R-:W-:Y:S01]  /*fdf0*/  SHF.R.U32.HI R47, RZ, 0x10, R41 ;  /* 0x00000010ff2f7819 */ /* 0x000fe20000011629 */
[----:B------:R-:W-:Y:S01]  /*fe00*/  HADD2.F32 R45, -RZ, R93.H0_H0 ;  /* 0x2000005dff2d7230 */ /* 0x000fe20000004100 */
        /* <DEDUP_REMOVED lines=8> */
[--C-:B0-----:R-:W-:Y:S02]  /*fe90*/  HADD2.F32 R44, -RZ, R15.reuse.H1_H1 ;  /* 0x3000000fff2c7230 */ /* 0x101fe40000004100 */
[----:B------:R-:W-:Y:S02]  /*fea0*/  HADD2.F32 R43, -RZ, R15.H0_H0 ;  /* 0x2000000fff2b7230 */ /* 0x000fe40000004100 */
[--C-:B------:R-:W-:Y:S02]  /*feb0*/  HADD2.F32 R42, -RZ, R12.reuse.H1_H1 ;  /* 0x3000000cff2a7230 */ /* 0x100fe40000004100 */
[C---:B------:R-:W-:Y:S01]  /*fec0*/  FMUL.FTZ R48, R44.reuse, R47 ;  /* 0x0000002f2c307220 */ /* 0x040fe20000410000 */
[----:B------:R-:W-:Y:S01]  /*fed0*/  FMUL.FTZ R44, R44, R46 ;  /* 0x0000002e2c2c7220 */ /* 0x000fe20000410000 */
[----:B------:R-:W-:-:S02]  /*fee0*/  HADD2.F32 R40, -RZ, R12.H0_H0 ;  /* 0x2000000cff287230 */ /* 0x000fc40000004100 */
[--C-:B------:R-:W-:Y:S02]  /*fef0*/  HADD2.F32 R15, -RZ, R14.reuse.H0_H0 ;  /* 0x2000000eff0f7230 */ /* 0x100fe40000004100 */
[C---:B------:R-:W-:Y:S01]  /*ff00*/  FMUL.FTZ R49, R42.reuse, R39 ;  /* 0x000000272a317220 */ /* 0x040fe20000410000 */
[----:B------:R-:W-:Y:S02]  /*ff10*/  HADD2.F32 R41, -RZ, R14.H1_H1 ;  /* 0x3000000eff297230 */ /* 0x000fe40000004100 */
[C---:B------:R-:W-:Y:S01]  /*ff20*/  FFMA.FTZ R44, R43.reuse, R47, R44 ;  /* 0x0000002f2b2c7223 */ /* 0x040fe2000001002c */
[--C-:B------:R-:W-:Y:S02]  /*ff30*/  HADD2.F32 R12, -RZ, R13.reuse.H0_H0 ;  /* 0x2000000dff0c7230 */ /* 0x100fe40000004100 */
[----:B------:R-:W-:Y:S01]  /*ff40*/  FMUL.FTZ R47, R42, R45 ;  /* 0x0000002d2a2f7220 */ /* 0x000fe20000410000 */
[----:B------:R-:W-:Y:S02]  /*ff50*/  HADD2.F32 R14, -RZ, R13.H1_H1 ;  /* 0x3000000dff0e7230 */ /* 0x000fe40000004100 */
[----:B------:R-:W-:Y:S01]  /*ff60*/  FFMA.FTZ R13, R43, R46, -R48 ;  /* 0x0000002e2b0d7223 */ /* 0x000fe20000010830 */
[----:B------:R-:W-:-:S02]  /*ff70*/  HADD2.F32 R43, -RZ, R38.H0_H0 ;  /* 0x20000026ff2b7230 */ /* 0x000fc40000004100 */
[C---:B------:R-:W-:Y:S01]  /*ff80*/  FFMA.FTZ R49, R40.reuse, R45, -R49 ;  /* 0x0000002d28317223 */ /* 0x040fe20000010831 */
[----:B------:R-:W-:Y:S02]  /*ff90*/  HADD2.F32 R42, -RZ, R93.H1_H1 ;  /* 0x3000005dff2a7230 */ /* 0x000fe40000004100 */
[----:B------:R-:W-:Y:S01]  /*ffa0*/  FFMA.FTZ R40, R40, R39, R47 ;  /* 0x0000002728287223 */ /* 0x000fe2000001002f */
[C---:B------:R-:W-:Y:S01]  /*ffb0*/  FMUL.FTZ R38, R41.reuse, R94 ;  /* 0x0000005e29267220 */ /* 0x040fe20000410000 */
[C---:B------:R-:W-:Y:S01]  /*ffc0*/  FMUL.FTZ R39, R14.reuse, R43 ;  /* 0x0000002b0e277220 */ /* 0x040fe20000410000 */
        /* <DEDUP_REMOVED lines=9> */
[----:B------:R-:W-:-:S05]  /*10060*/  F2FP.F16.F32.PACK_AB R13, R38, R39 ;  /* 0x00000027260d723e */ /* 0x000fca00000000ff */
[----:B------:R1:W-:Y:S02]  /*10070*/  STS.128 [R54+0x6000], R12 ;  /* 0x0060000c36007388 */ /* 0x0003e40000000c00 */
.L_x_2826:
[----:B------:R-:W-:Y:S05]  /*10080*/  BSYNC B2 ;  /* 0x0000000000027941 */ /* 0x000fea0003800000 */
.L_x_2825:
[----:B------:R-:W-:Y:S04]  /*10090*/  BSSY B2, `(.L_x_2827) ;  /* 0x000002c000027945 */ /* 0x000fe80003800000 */
[----:B------:R-:W-:Y:S05]  /*100a0*/  @P2 BRA `(.L_x_2828) ;  /* 0x0000000000a82947 */ /* 0x000fea0003800000 */
[----:B012345:R-:W0:Y:S01]  /*100b0*/  LDS.128 R12, [R54+0xa000] ;  /* 0x00a00000360c7984 */ /* 0x03fe220000000c00 */
        /* <DEDUP_REMOVED lines=41> */
.L_x_2828:
[----:B------:R-:W-:Y:S05]  /*10350*/  BSYNC B2 ;  /* 0x0000000000027941 */ /* 0x000fea0003800000 */
.L_x_2827:
[----:B------:R-:W-:Y:S05]  /*10360*/  @P3 BRA `(.L_x_2822) ;  /* 0x0000000000a83947 */ /* 0x000fea0003800000 */
[----:B012345:R-:W0:Y:S01]  /*10370*/  LDS.128 R12, [R54+0xe000] ;  /* 0x00e00000360c7984 */ /* 0x03fe220000000c00 */
        /* <DEDUP_REMOVED lines=41> */
.L_x_2822:
[----:B------:R-:W-:Y:S05]  /*10610*/  BSYNC B1 ;  /* 0x0000000000017941 */ /* 0x000fea0003800000 */
.L_x_2821:
[----:B------:R-:W-:-:S05]  /*10620*/  VIADD R3, R225, 0x60 ;  /* 0x00000060e1037836 */ /* 0x000fca0000000000 */
        /* <DEDUP_REMOVED lines=11> */
[----:B------:R-:W-:Y:S01]  /*106e0*/  SHF.R.U64 R36, R30, 0x10, R31 ;  /* 0x000000101e247819 */ /* 0x000fe2000000121f */
[----:B------:R-:W-:Y:S01]  /*106f0*/  HADD2.F32 R29, -RZ, R95.H0_H0 ;  /* 0x2000005fff1d7230 */ /* 0x000fe20000004100 */
[----:B------:R-:W-:Y:S01]  /*10700*/  SHF.R.U32.HI R30, RZ, 0x10, R33 ;  /* 0x00000010ff1e7819 */ /* 0x000fe20000011621 */
[----:B------:R-:W-:Y:S01]  /*10710*/  HADD2.F32 R100, -RZ, R100.H1_H1 ;  /* 0x30000064ff647230 */ /* 0x000fe20000004100 */
[----:B------:R-:W-:Y:S01]  /*10720*/  SHF.R.U32.HI R28, RZ, 0x10, R31 ;  /* 0x00000010ff1c7819 */ /* 0x000fe2000001161f */
        /* <DEDUP_REMOVED lines=24> */
[-C--:B------:R-:W-:Y:S01]  /*108b0*/  FMUL.FTZ R31, R14, R95.reuse ;  /* 0x0000005f0e1f7220 */ /* 0x080fe20000410000 */
        /* <DEDUP_REMOVED lines=11> */
.L_x_2831:
[----:B------:R-:W-:Y:S05]  /*10970*/  BSYNC B1 ;  /* 0x0000000000017941 */ /* 0x000fea0003800000 */
.L_x_2830:
[----:B------:R-:W-:Y:S04]  /*10980*/  BSSY B1, `(.L_x_2832) ;  /* 0x000002c000017945 */ /* 0x000fe80003800000 */
[----:B------:R-:W-:Y:S05]  /*10990*/  @P1 BRA `(.L_x_2833) ;  /* 0x0000000000a81947 */ /* 0x000fea0003800000 */
[----:B0-2345:R-:W0:Y:S01]  /*109a0*/  LDS.128 R12, [R37+0x7000] ;  /* 0x00700000250c7984 */ /* 0x03de220000000c00 */
        /* <DEDUP_REMOVED lines=41> */
.L_x_2833:
[----:B------:R-:W-:Y:S05]  /*10c40*/  BSYNC B1 ;  /* 0x0000000000017941 */ /* 0x000fea0003800000 */
.L_x_2832:
[----:B------:R-:W-:Y:S04]  /*10c50*/  BSSY B1, `(.L_x_2834) ;  /* 0x000002c000017945 */ /* 0x000fe80003800000 */
[----:B------:R-:W-:Y:S05]  /*10c60*/  @P2 BRA `(.L_x_2835) ;  /* 0x0000000000a82947 */ /* 0x000fea0003800000 */
[----:B012345:R-:W0:Y:S01]  /*10c70*/  LDS.128 R12, [R37+0xb000] ;  /* 0x00b00000250c7984 */ /* 0x03fe220000000c00 */
[--C-:B------:R-:W-:Y:S01]  /*10c80*/  SHF.R.U64 R28, R6, 0x10, R7.reuse ;  /* 0x00000010061c7819 */ /* 0x100fe20000001207 */
[----:B------:R-:W-:Y:S01]  /*10c90*/  HADD2.F32 R21, -RZ, R80.H1_H1 ;  /* 0x30000050ff157230 */ /* 0x000fe20000004100 */
[----:B------:R-:W-:Y:S02]  /*10ca0*/  SHF.R.U32.HI R6, RZ, 0x10, R7 ;  /* 0x00000010ff067819 */ /* 0x000fe40000011607 */
[--C-:B------:R-:W-:Y:S02]  /*10cb0*/  SHF.R.U32.HI R20, RZ, 0x10, R11.reuse ;  /* 0x00000010ff147819 */ /* 0x100fe4000001160b */
[----:B------:R-:W-:Y:S01]  /*10cc0*/  SHF.R.U64 R26, R10, 0x10, R11 ;  /* 0x000000100a1a7819 */ /* 0x000fe2000000120b */
[----:B------:R-:W-:Y:S02]  /*10cd0*/  HADD2.F32 R10, -RZ, R6.H0_H0 ;  /* 0x20000006ff0a7230 */ /* 0x000fe40000004100 */
[----:B------:R-:W-:-:S02]  /*10ce0*/  HADD2.F32 R20, -RZ, R20.H0_H0 ;  /* 0x20000014ff147230 */ /* 0x000fc40000004100 */
[--C-:B------:R-:W-:Y:S02]  /*10cf0*/  HADD2.F32 R11, -RZ, R83.reuse.H1_H1 ;  /* 0x30000053ff0b7230 */ /* 0x100fe40000004100 */
[----:B------:R-:W-:Y:S02]  /*10d00*/  HADD2.F32 R83, -RZ, R83.H0_H0 ;  /* 0x20000053ff537230 */ /* 0x000fe40000004100 */
[--C-:B0-----:R-:W-:Y:S02]  /*10d10*/  HADD2.F32 R7, -RZ, R15.reuse.H0_H0 ;  /* 0x2000000fff077230 */ /* 0x101fe40000004100 */
[----:B------:R-:W-:Y:S02]  /*10d20*/  HADD2.F32 R15, -RZ, R15.H1_H1 ;  /* 0x3000000fff0f7230 */ /* 0x000fe40000004100 */
[--C-:B------:R-:W-:Y:S02]  /*10d30*/  HADD2.F32 R0, -RZ, R12.reuse.H0_H0 ;  /* 0x2000000cff007230 */ /* 0x100fe40000004100 */
[----:B------:R-:W-:-:S02]  /*10d40*/  HADD2.F32 R12, -RZ, R12.H1_H1 ;  /* 0x3000000cff0c7230 */ /* 0x000fc40000004100 */
[C---:B------:R-:W-:Y:S01]  /*10d50*/  FMUL.FTZ R24, R15.reuse, R20 ;  /* 0x000000140f187220 */ /* 0x040fe20000410000 */
[-C--:B------:R-:W-:Y:S01]  /*10d60*/  FMUL.FTZ R25, R15, R10.reuse ;  /* 0x0000000a0f197220 */ /* 0x080fe20000410000 */
[--C-:B------:R-:W-:Y:S02]  /*10d70*/  HADD2.F32 R6, -RZ, R14.reuse.H0_H0 ;  /* 0x2000000eff067230 */ /* 0x100fe40000004100 */
[C---:B------:R-:W-:Y:S01]  /*10d80*/  FMUL.FTZ R15, R12.reuse, R21 ;  /* 0x000000150c0f7220 */ /* 0x040fe20000410000 */
[C---:B------:R-:W-:Y:S01]  /*10d90*/  FFMA.FTZ R24, R7.reuse, R10, -R24 ;  /* 0x0000000a07187223 */ /* 0x040fe20000010818 */
[----:B------:R-:W-:Y:S01]  /*10da0*/  FFMA.FTZ R27, R7, R20, R25 ;  /* 0x00000014071b7223 */ /* 0x000fe20000010019 */
[----:B------:R-:W-:Y:S02]  /*10db0*/  HADD2.F32 R14, -RZ, R14.H1_H1 ;  /* 0x3000000eff0e7230 */ /* 0x000fe40000004100 */
[----:B------:R-:W-:Y:S01]  /*10dc0*/  FMUL.FTZ R25, R12, R11 ;  /* 0x0000000b0c197220 */ /* 0x000fe20000410000 */
[----:B------:R-:W-:-:S02]  /*10dd0*/  HADD2.F32 R3, -RZ, R13.H0_H0 ;  /* 0x2000000dff037230 */ /* 0x000fc40000004100 */
[C---:B------:R-:W-:Y:S01]  /*10de0*/  FFMA.FTZ R11, R0.reuse, R11, -R15 ;  /* 0x0000000b000b7223 */ /* 0x040fe2000001080f */
[----:B------:R-:W-:Y:S02]  /*10df0*/  HADD2.F32 R7, -RZ, R80.H0_H0 ;  /* 0x20000050ff077230 */ /* 0x000fe40000004100 */
[----:B------:R-:W-:Y:S01]  /*10e00*/  FFMA.FTZ R0, R0, R21, R25 ;  /* 0x0000001500007223 */ /* 0x000fe20000010019 */
[----:B------:R-:W-:Y:S02]  /*10e10*/  HADD2.F32 R13, -RZ, R13.H1_H1 ;  /* 0x3000000dff0d7230 */ /* 0x000fe40000004100 */
[C---:B------:R-:W-:Y:S01]  /*10e20*/  FMUL.FTZ R20, R14.reuse, R83 ;  /* 0x000000530e147220 */ /* 0x040fe20000410000 */
[----:B------:R-:W-:Y:S02]  /*10e30*/  HADD2.F32 R12, -RZ, R26.H0_H0 ;  /* 0x2000001aff0c7230 */ /* 0x000fe40000004100 */
[----:B------:R-:W-:Y:S01]  /*10e40*/  FMUL.FTZ R21, R14, R7 ;  /* 0x000000070e157220 */ /* 0x000fe20000410000 */
[----:B------:R-:W-:-:S02]  /*10e50*/  HADD2.F32 R10, -RZ, R28.H0_H0 ;  /* 0x2000001cff0a7230 */ /* 0x000fc40000004100 */
[C---:B------:R-:W-:Y:S01]  /*10e60*/  FFMA.FTZ R20, R6.reuse, R7, R20 ;  /* 0x0000000706147223 */ /* 0x040fe20000010014 */
[C---:B------:R-:W-:Y:S01]  /*10e70*/  FMUL.FTZ R14, R13.reuse, R12 ;  /* 0x0000000c0d0e7220 */ /* 0x040fe20000410000 */
[----:B------:R-:W-:Y:S01]  /*10e80*/  FFMA.FTZ R21, R6, R83, -R21 ;  /* 0x0000005306157223 */ /* 0x000fe20000010815 */
[-C--:B------:R-:W-:Y:S02]  /*10e90*/  FMUL.FTZ R15, R13, R10.reuse ;  /* 0x0000000a0d0f7220 */ /* 0x080fe40000410000 */
[C---:B------:R-:W-:Y:S02]  /*10ea0*/  FFMA.FTZ R13, R3.reuse, R10, -R14 ;  /* 0x0000000a030d7223 */ /* 0x040fe4000001080e */
[----:B------:R-:W-:Y:S01]  /*10eb0*/  FFMA.FTZ R6, R3, R12, R15 ;  /* 0x0000000c03067223 */ /* 0x000fe2000001000f */
[----:B------:R-:W-:Y:S02]  /*10ec0*/  F2FP.F16.F32.PACK_AB R15, R27, R24 ;  /* 0x000000181b0f723e */ /* 0x000fe400000000ff */
[----:B------:R-:W-:-:S02]  /*10ed0*/  F2FP.F16.F32.PACK_AB R14, R20, R21 ;  /* 0x00000015140e723e */ /* 0x000fc400000000ff */
[----:B------:R-:W-:Y:S02]  /*10ee0*/  F2FP.F16.F32.PACK_AB R12, R0, R11 ;  /* 0x0000000b000c723e */ /* 0x000fe400000000ff */
[----:B------:R-:W-:-:S05]  /*10ef0*/  F2FP.F16.F32.PACK_AB R13, R6, R13 ;  /* 0x0000000d060d723e */ /* 0x000fca00000000ff */
[----:B------:R0:W-:Y:S02]  /*10f00*/  STS.128 [R37+0xb000], R12 ;  /* 0x00b0000c25007388 */ /* 0x0001e40000000c00 */
.L_x_2835:
[----:B------:R-:W-:Y:S05]  /*10f10*/  BSYNC B1 ;  /* 0x0000000000017941 */ /* 0x000fea0003800000 */
.L_x_2834:
[----:B------:R-:W-:Y:S05]  /*10f20*/  @P3 BRA `(.L_x_2829) ;  /* 0x0000004c00683947 */ /* 0x000fea0003800000 */
[----:B012345:R-:W0:Y:S01]  /*10f30*/  LDS.128 R12, [R37+0xf000] ;  /* 0x00f00000250c7984 */ /* 0x03fe220000000c00 */
        /* <DEDUP_REMOVED lines=42> */
.L_x_2790:
[----:B------:R-:W1:Y:S01]  /*111e0*/  LDC R76, c[0x0][0x448] ;  /* 0x00011200ff4c7b82 */ /* 0x000e620000000800 */
[----:B------:R-:W-:Y:S01]  /*111f0*/  ULDC.64 UR4, c[0x0][0x3f8] ;  /* 0x0000fe0000047ab9 */ /* 0x000fe20000000a00 */
[----:B------:R-:W-:Y:S01]  /*11200*/  ULDC.64 UR6, c[0x0][0x408] ;  /* 0x0001020000067ab9 */ /* 0x000fe20000000a00 */
        /* <DEDUP_REMOVED lines=25> */
[----:B------:R1:W2:Y:S04]  /*113a0*/  SHFL.IDX PT, R7, R72, RZ, 0x181f ;  /* 0x00181fff48077589 */ /* 0x0002a800000e0000 */
[----:B------:R1:W3:Y:S04]  /*113b0*/  SHFL.IDX PT, R6, R21, RZ, 0x181f ;  /* 0x00181fff15067589 */ /* 0x0002e800000e0000 */
[----:B------:R1:W4:Y:S04]  /*113c0*/  SHFL.IDX PT, R9, R20, RZ, 0x181f ;  /* 0x00181fff14097589 */ /* 0x00032800000e0000 */
[----:B------:R1:W0:Y:S02]  /*113d0*/  SHFL.IDX PT, R14, R3, RZ, 0x181f ;  /* 0x00181fff030e7589 */ /* 0x00022400000e0000 */
.L_x_3132:
        /* <DEDUP_REMOVED lines=23> */
[-C--:B0--3--:R-:W-:Y:S02]  /*11550*/  @!P4 IADD3 R10, P0, R6, R11.reuse, RZ ;  /* 0x0000000b060ac210 */ /* 0x089fe40007f1e0ff */
[C---:B------:R-:W-:Y:S02]  /*11560*/  @!P4 IADD3 R4, P1, R14.reuse, R11, RZ ;  /* 0x0000000b0e04c210 */ /* 0x040fe40007f3e0ff */
[-C--:B------:R-:W-:Y:S01]  /*11570*/  @!P5 IADD3 R8, P3, R14, R5.reuse, RZ ;  /* 0x000000050e08d210 */ /* 0x080fe20007f7e0ff */
[--C-:B--2---:R-:W-:Y:S01]  /*11580*/  @!P4 IMAD.X R11, R7, 0x1, R24.reuse, P0 ;  /* 0x00000001070bc824 */ /* 0x104fe200000e0618 */
[----:B------:R-:W-:Y:S02]  /*11590*/  @!P5 SHF.L.U64.HI R12, R212, 0x1, R215 ;  /* 0x00000001d40cd819 */ /* 0x000fe400000102d7 */
[----:B------:R-:W-:Y:S01]  /*115a0*/  @!P5 IADD3 R6, P2, R6, R5, RZ ;  /* 0x000000050606d210 */ /* 0x000fe20007f5e0ff */
[----:B----4-:R-:W-:Y:S01]  /*115b0*/  @!P4 IMAD.X R5, R9, 0x1, R24, P1 ;  /* 0x000000010905c824 */ /* 0x010fe200008e0618 */
[----:B------:R-:W-:-:S02]  /*115c0*/  CS2R R70, SRZ ;  /* 0x0000000000467805 */ /* 0x000fc4000001ff00 */
        /* <DEDUP_REMOVED lines=9> */
.L_x_2838:
[----:B------:R-:W-:Y:S05]  /*11660*/  BSYNC B1 ;  /* 0x0000000000017941 */ /* 0x000fea0003800000 */
.L_x_2837:
[----:B0----5:R-:W-:Y:S01]  /*11670*/  IMAD.MOV.U32 R4, RZ, RZ, R70 ;  /* 0x000000ffff047224 */ /* 0x021fe200078e0046 */
[----:B---3--:R-:W-:Y:S01]  /*11680*/  MOV R6, R68 ;  /* 0x0000004400067202 */ /* 0x008fe20000000f00 */
[----:B------:R-:W-:Y:S01]  /*11690*/  IMAD.MOV.U32 R5, RZ, RZ, R71 ;  /* 0x000000ffff057224 */ /* 0x000fe200078e0047 */
[----:B------:R-:W-:Y:S01]  /*116a0*/  UMOV UR4, 0xffffffff ;  /* 0xffffffff00047882 */ /* 0x000fe20000000000 */
[----:B--2---:R-:W-:Y:S01]  /*116b0*/  IMAD.MOV.U32 R7, RZ, RZ, R69 ;  /* 0x000000ffff077224 */ /* 0x004fe200078e0045 */
        /* <DEDUP_REMOVED lines=22> */
[----:B------:R-:W-:Y:S01]  /*11820*/  IMAD.MOV.U32 R7, RZ, RZ, R57 ;  /* 0x000000ffff077224 */ /* 0x000fe200078e0039 */
[----:B------:R-:W-:Y:S02]  /*11830*/  PRMT R119, R6, 0x7610, R119 ;  /* 0x0000761006777816 */ /* 0x000fe40000000077 */
[----:B------:R-:W-:-:S02]  /*11840*/  MOV R6, R56 ;  /* 0x0000003800067202 */ /* 0x000fc40000000f00 */
[----:B------:R-:W-:Y:S02]  /*11850*/  PRMT R89, R89, 0x5410, R4 ;  /* 0x0000541059597816 */ /* 0x000fe40000000004 */
[----:B------:R-:W-:Y:S02]  /*11860*/  PRMT R103, R5, 0x7610, R103 ;  /* 0x0000761005677816 */ /* 0x000fe40000000067 */
[----:B------:R-:W-:Y:S02]  /*11870*/  PRMT R102, R102, 0x5410, R6 ;  /* 0x0000541066667816 */ /* 0x000fe40000000006 */
[----:B------:R-:W-:Y:S01]  /*11880*/  PRMT R87, R7, 0x7610, R87 ;  /* 0x0000761007577816 */ /* 0x000fe20000000057 */
[----:B------:R-:W-:Y:S06]  /*11890*/  BRA.DIV UR4, `(.L_x_2839) ;  /* 0x0000022a04847947 */ /* 0x000fec000b800000 */
[----:B------:R0:W2:Y:S04]  /*118a0*/  SHFL.IDX PT, R7, R72, 0x1, 0x181f ;  /* 0x00381f0048077f89 */ /* 0x0000a800000e0000 */
[----:B------:R0:W3:Y:S04]  /*118b0*/  SHFL.IDX PT, R6, R21, 0x1, 0x181f ;  /* 0x00381f0015067f89 */ /* 0x0000e800000e0000 */
[----:B----4-:R0:W4:Y:S04]  /*118c0*/  SHFL.IDX PT, R9, R20, 0x1, 0x181f ;  /* 0x00381f0014097f89 */ /* 0x01012800000e0000 */
[----:B------:R0:W0:Y:S02]  /*118d0*/  SHFL.IDX PT, R14, R3, 0x1, 0x181f ;  /* 0x00381f00030e7f89 */ /* 0x00002400000e0000 */
.L_x_3138:
        /* <DEDUP_REMOVED lines=19> */
[----:B------:R-:W-:Y:S02]  /*11a10*/  @!P5 SHF.L.U32 R11, R212, 0x1, RZ ;  /* 0x00000001d40bd819 */ /* 0x000fe400000006ff */
[-C--:B---3--:R-:W-:Y:S02]  /*11a20*/  @!P4 IADD3 R10, P0, R6, R5.reuse, RZ ;  /* 0x00000005060ac210 */ /* 0x088fe40007f1e0ff */
[C---:B0-----:R-:W-:Y:S02]  /*11a30*/  @!P4 IADD3 R4, P1, R14.reuse, R5, RZ ;  /* 0x000000050e04c210 */ /* 0x041fe40007f3e0ff */
[-C--:B------:R-:W-:Y:S02]  /*11a40*/  @!P5 IADD3 R8, P3, R14, R11.reuse, RZ ;  /* 0x0000000b0e08d210 */ /* 0x080fe40007f7e0ff */
[----:B------:R-:W-:Y:S01]  /*11a50*/  @!P5 IADD3 R6, P2, R6, R11, RZ ;  /* 0x0000000b0606d210 */ /* 0x000fe20007f5e0ff */
[--C-:B--2---:R-:W-:Y:S01]  /*11a60*/  @!P4 IMAD.X R11, R7, 0x1, R12.reuse, P0 ;  /* 0x00000001070bc824 */ /* 0x104fe200000e060c */
[----:B------:R-:W-:Y:S01]  /*11a70*/  @!P5 SHF.L.U64.HI R14, R212, 0x1, R215 ;  /* 0x00000001d40ed819 */ /* 0x000fe200000102d7 */
[----:B----4-:R-:W-:Y:S01]  /*11a80*/  @!P4 IMAD.X R5, R9, 0x1, R12, P1 ;  /* 0x000000010905c824 */ /* 0x010fe200008e060c */
[----:B------:R-:W-:-:S02]  /*11a90*/  CS2R R40, SRZ ;  /* 0x0000000000287805 */ /* 0x000fc4000001ff00 */
[----:B------:R-:W-:Y:S02]  /*11aa0*/  CS2R R54, SRZ ;  /* 0x0000000000367805 */ /* 0x000fe4000001ff00 */
        /* <DEDUP_REMOVED lines=9> */
.L_x_2841:
[----:B------:R-:W-:Y:S05]  /*11b40*/  BSYNC B1 ;  /* 0x0000000000017941 */ /* 0x000fea0003800000 */
.L_x_2840:
[----:B0----5:R-:W-:Y:S01]  /*11b50*/  IMAD.MOV.U32 R4, RZ, RZ, R54 ;  /* 0x000000ffff047224 */ /* 0x021fe200078e0036 */
[----:B--2---:R-:W-:Y:S01]  /*11b60*/  MOV R7, R53 ;  /* 0x0000003500077202 */ /* 0x004fe20000000f00 */
[----:B------:R-:W-:Y:S01]  /*11b70*/  IMAD.MOV.U32 R5, RZ, RZ, R55 ;  /* 0x000000ffff057224 */ /* 0x000fe200078e0037 */
[----:B------:R-:W-:Y:S01]  /*11b80*/  UMOV UR4, 0xffffffff ;  /* 0xffffffff00047882 */ /* 0x000fe20000000000 */
[----:B---3--:R-:W-:-:S03]  /*11b90*/  IMAD.MOV.U32 R6, RZ, RZ, R52 ;  /* 0x000000ffff067224 */ /* 0x008fc600078e0034 */
        /* <DEDUP_REMOVED lines=18> */
[----:B------:R-:W-:Y:S02]  /*11cc0*/  PRMT R114, R5, 0x5410, R4 ;  /* 0x0000541005727816 */ /* 0x000fe40000000004 */
[----:B------:R-:W-:Y:S01]  /*11cd0*/  PRMT R113, R7, 0x5410, R6 ;  /* 0x0000541007717816 */ /* 0x000fe20000000006 */
[----:B------:R-:W-:Y:S06]  /*11ce0*/  BRA.DIV UR4, `(.L_x_2842) ;  /* 0x0000022604e07947 */ /* 0x000fec000b800000 */
[----:B------:R0:W2:Y:S04]  /*11cf0*/  SHFL.IDX PT, R7, R72, 0x2, 0x181f ;  /* 0x00581f0048077f89 */ /* 0x0000a800000e0000 */
[----:B------:R0:W3:Y:S04]  /*11d00*/  SHFL.IDX PT, R6, R21, 0x2, 0x181f ;  /* 0x00581f0015067f89 */ /* 0x0000e800000e0000 */
[----:B----4-:R0:W4:Y:S04]  /*11d10*/  SHFL.IDX PT, R9, R20, 0x2, 0x181f ;  /* 0x00581f0014097f89 */ /* 0x01012800000e0000 */
[----:B------:R0:W0:Y:S02]  /*11d20*/  SHFL.IDX PT, R8, R3, 0x2, 0x181f ;  /* 0x00581f0003087f89 */ /* 0x00002400000e0000 */
.L_x_3144:
        /* <DEDUP_REMOVED lines=21> */
[----:B------:R-:W-:Y:S02]  /*11e80*/  @!P5 SHF.L.U64.HI R14, R212, 0x1, R215 ;  /* 0x00000001d40ed819 */ /* 0x000fe400000102d7 */
[-C--:B---3--:R-:W-:Y:S02]  /*11e90*/  @!P4 IADD3 R10, P0, R6, R11.reuse, RZ ;  /* 0x0000000b060ac210 */ /* 0x088fe40007f1e0ff */
[----:B0-----:R-:W-:Y:S02]  /*11ea0*/  @!P4 IADD3 R4, P1, R8, R11, RZ ;  /* 0x0000000b0804c210 */ /* 0x001fe40007f3e0ff */
[-C--:B------:R-:W-:Y:S02]  /*11eb0*/  @!P5 IADD3 R6, P2, R6, R5.reuse, RZ ;  /* 0x000000050606d210 */ /* 0x080fe40007f5e0ff */
[----:B------:R-:W-:Y:S01]  /*11ec0*/  @!P5 IADD3 R8, P3, R8, R5, RZ ;  /* 0x000000050808d210 */ /* 0x000fe20007f7e0ff */
[----:B----4-:R-:W-:Y:S01]  /*11ed0*/  @!P4 IMAD.X R5, R9, 0x1, R12, P1 ;  /* 0x000000010905c824 */ /* 0x010fe200008e060c */
[----:B--2---:R-:W-:-:S02]  /*11ee0*/  @!P4 IADD3.X R11, R7, R12, RZ, P0, !PT ;  /* 0x0000000c070bc210 */ /* 0x004fc400007fe4ff */
[----:B------:R-:W-:Y:S02]  /*11ef0*/  CS2R R32, SRZ ;  /* 0x0000000000207805 */ /* 0x000fe4000001ff00 */
        /* <DEDUP_REMOVED lines=10> */
.L_x_2844:
[----:B------:R-:W-:Y:S05]  /*11fa0*/  BSYNC B1 ;  /* 0x0000000000017941 */ /* 0x000fea0003800000 */
.L_x_2843:
[----:B0--3-5:R-:W-:Y:S01]  /*11fb0*/  IMAD.MOV.U32 R6, RZ, RZ, R39 ;  /* 0x000000ffff067224 */ /* 0x029fe200078e0027 */
[----:B--2---:R-:W-:Y:S01]  /*11fc0*/  MOV R7, R38 ;  /* 0x0000002600077202 */ /* 0x004fe20000000f00 */
[----:B------:R-:W-:Y:S01]  /*11fd0*/  IMAD.MOV.U32 R5, RZ, RZ, R36 ;  /* 0x000000ffff057224 */ /* 0x000fe200078e0024 */
        /* <DEDUP_REMOVED lines=24> */
[----:B------:R0:W2:Y:S04]  /*12160*/  SHFL.IDX PT, R78, R21, 0x3, 0x181f ;  /* 0x00781f00154e7f89 */ /* 0x0000a800000e0000 */
[----:B------:R0:W3:Y:S04]  /*12170*/  SHFL.IDX PT, R77, R72, 0x3, 0x181f ;  /* 0x00781f00484d7f89 */ /* 0x0000e800000e0000 */
[----:B-1----:R0:W1:Y:S04]  /*12180*/  SHFL.IDX PT, R21, R20, 0x3, 0x181f ;  /* 0x00781f0014157f89 */ /* 0x00206800000e0000 */
[----:B------:R-:W0:Y:S02]  /*12190*/  SHFL.IDX PT, R3, R3, 0x3, 0x181f ;  /* 0x00781f0003037f89 */ /* 0x000e2400000e0000 */
.L_x_3150:
[----:B------:R-:W-:Y:S01]  /*121a0*/  IADD3 R0, R0, 0x60, RZ ;  /* 0x0000006000007810 */ /* 0x000fe20007ffe0ff */
[----:B------:R-:W-:Y:S01]  /*121b0*/  BSSY B1, `(.L_x_2846) ;  /* 0x0000025000017945 */ /* 0x000fe20003800000 */
[----:B------:R-:W-:Y:S02]  /*121c0*/  CS2R R4, SRZ ;  /* 0x0000000000047805 */ /* 0x000fe4000001ff00 */
[----:B------:R-:W-:Y:S02]  /*121d0*/  CS2R R10, SRZ ;  /* 0x00000000000a7805 */ /* 0x000fe4000001ff00 */
[----:B------:R-:W-:Y:S02]  /*121e0*/  ISETP.GE.AND P0, PT, R0, R76, PT ;  /* 0x0000004c0000720c */ /* 0x000fe40003f06270 */
[----:B----4-:R-:W-:Y:S02]  /*121f0*/  CS2R R8, SRZ ;  /* 0x0000000000087805 */ /* 0x010fe4000001ff00 */
[----:B------:R-:W-:-:S02]  /*12200*/  CS2R R12, SRZ ;  /* 0x00000000000c7805 */ /* 0x000fc4000001ff00 */
[----:B------:R-:W-:Y:S02]  /*12210*/  CS2R R14, SRZ ;  /* 0x00000000000e7805 */ /* 0x000fe4000001ff00 */
[----:B0-----:R-:W-:Y:S02]  /*12220*/  CS2R R72, SRZ ;  /* 0x0000000000487805 */ /* 0x001fe4000001ff00 */
[----:B------:R-:W-:-:S03]  /*12230*/  CS2R R74, SRZ ;  /* 0x00000000004a7805 */ /* 0x000fc6000001ff00 */
[----:B------:R-:W-:Y:S05]  /*12240*/  @P0 BRA `(.L_x_2847) ;  /* 0x00000000006c0947 */ /* 0x000fea0003800000 */
[----:B------:R-:W-:Y:S01]  /*12250*/  ULDC UR4, c[0x0][0x3f4] ;  /* 0x0000fd0000047ab9 */ /* 0x000fe20000000800 */
[----:B------:R-:W-:Y:S02]  /*12260*/  CS2R R12, SRZ ;  /* 0x00000000000c7805 */ /* 0x000fe4000001ff00 */
[----:B------:R-:W-:Y:S02]  /*12270*/  ISETP.GE.AND P1, PT, R16, UR4, PT ;  /* 0x0000000410007c0c */ /* 0x000fe4000bf26270 */
[----:B------:R-:W-:Y:S02]  /*12280*/  CS2R R14, SRZ ;  /* 0x00000000000e7805 */ /* 0x000fe4000001ff00 */
[----:B------:R-:W-:-:S09]  /*12290*/  ISETP.GE.AND P2, PT, R214, UR4, PT ;  /* 0x00000004d6007c0c */ /* 0x000fd2000bf46270 */
[C---:B------:R-:W-:Y:S01]  /*122a0*/  @!P1 IMAD.SHL.U32 R4, R16.reuse, 0x2, RZ ;  /* 0x0000000210049824 */ /* 0x040fe200078e00ff */
[----:B------:R-:W-:-:S04]  /*122b0*/  @!P1 SHF.L.U64.HI R0, R16, 0x1, R17 ;  /* 0x0000000110009819 */ /* 0x000fc80000010211 */
[----:B--2---:R-:W-:-:S05]  /*122c0*/  @!P1 IADD3 R6, P0, R78, R4, RZ ;  /* 0x000000044e069210 */ /* 0x004fca0007f1e0ff */
[--C-:B---3--:R-:W-:Y:S01]  /*122d0*/  @!P1 IMAD.X R7, R77, 0x1, R0.reuse, P0 ;  /* 0x000000014d079824 */ /* 0x108fe200000e0600 */
[----:B------:R-:W-:Y:S02]  /*122e0*/  @!P1 IADD3 R4, P0, R3, R4, RZ ;  /* 0x0000000403049210 */ /* 0x000fe40007f1e0ff */
[----:B------:R-:W-:Y:S02]  /*122f0*/  CS2R R10, SRZ ;  /* 0x00000000000a7805 */ /* 0x000fe4000001ff00 */
[----:B------:R-:W-:Y:S02]  /*12300*/  CS2R R8, SRZ ;  /* 0x0000000000087805 */ /* 0x000fe4000001ff00 */
[C---:B------:R-:W-:Y:S02]  /*12310*/  @!P2 SHF.L.U32 R20, R212.reuse, 0x1, RZ ;  /* 0x00000001d414a819 */ /* 0x040fe400000006ff */
[----:B------:R-:W-:Y:S01]  /*12320*/  CS2R R72, SRZ ;  /* 0x0000000000487805 */ /* 0x000fe2000001ff00 */
[----:B-1----:R-:W-:Y:S01]  /*12330*/  @!P1 IMAD.X R5, R21, 0x1, R0, P0 ;  /* 0x0000000115059824 */ /* 0x002fe200000e0600 */
[----:B------:R-:W-:-:S02]  /*12340*/  @!P2 SHF.L.U64.HI R0, R212, 0x1, R215 ;  /* 0x00000001d400a819 */ /* 0x000fc400000102d7 */
[----:B------:R-:W-:Y:S01]  /*12350*/  CS2R R74, SRZ ;  /* 0x00000000004a7805 */ /* 0x000fe2000001ff00 */
[----:B------:R-:W5:Y:S04]  /*12360*/  @!P1 LD.E.128 R12, desc[UR60][R6.64] ;  /* 0x0000003c060c9980 */ /* 0x000f68000c101d00 */
[----:B------:R0:W5:Y:S02]  /*12370*/  @!P1 LD.E.128 R8, desc[UR60][R4.64] ;  /* 0x0000003c04089980 */ /* 0x000164000c101d00 */
[-C--:B0-----:R-:W-:Y:S02]  /*12380*/  @!P2 IADD3 R4, P0, R78, R20.reuse, RZ ;  /* 0x000000144e04a210 */ /* 0x081fe40007f1e0ff */
[----:B------:R-:W-:-:S03]  /*12390*/  @!P2 IADD3 R20, P1, R3, R20, RZ ;  /* 0x000000140314a210 */ /* 0x000fc60007f3e0ff */
[--C-:B------:R-:W-:Y:S01]  /*123a0*/  @!P2 IMAD.X R5, R77, 0x1, R0.reuse, P0 ;  /* 0x000000014d05a824 */ /* 0x100fe200000e0600 */
[----:B------:R-:W-:Y:S01]  /*123b0*/  CS2R R6, SRZ ;  /* 0x0000000000067805 */ /* 0x000fe2000001ff00 */
[----:B------:R-:W-:-:S03]  /*123c0*/  @!P2 IMAD.X R21, R21, 0x1, R0, P1 ;  /* 0x000000011515a824 */ /* 0x000fc600008e0600 */
[----:B------:R0:W5:Y:S02]  /*123d0*/  @!P2 LD.E.128 R72, desc[UR60][R4.64] ;  /* 0x0000003c0448a980 */ /* 0x000164000c101d00 */
[----:B0-----:R-:W-:-:S06]  /*123e0*/  CS2R R4, SRZ ;  /* 0x0000000000047805 */ /* 0x001fcc000001ff00 */
[----:B------:R0:W5:Y:S02]  /*123f0*/  @!P2 LD.E.128 R4, desc[UR60][R20.64] ;  /* 0x0000003c1404a980 */ /* 0x000164000c101d00 */
.L_x_2847:
[----:B------:R-:W-:Y:S05]  /*12400*/  BSYNC B1 ;  /* 0x0000000000017941 */ /* 0x000fea0003800000 */
.L_x_2846:
[----:B------:R-:W4:Y:S01]  /*12410*/  LDL R3, [R1+0xa0] ;  /* 0x0000a00001037983 */ /* 0x000f220000100800 */
[----:B------:R-:W-:Y:S01]  /*12420*/  BSSY B1, `(.L_x_2848) ;  /* 0x0000007000017945 */ /* 0x000fe20003800000 */
[----:B----4-:R-:W-:-:S04]  /*12430*/  LEA.HI R0, R3, R3, RZ, 0x1 ;  /* 0x0000000303007211 */ /* 0x010fc800078f08ff */
[----:B------:R-:W-:-:S05]  /*12440*/  LOP3.LUT R0, R0, 0xfffffffe, RZ, 0xc0, !PT ;  /* 0xfffffffe00007812 */ /* 0x000fca00078ec0ff */
[----:B------:R-:W-:-:S05]  /*12450*/  IMAD.IADD R0, R3, 0x1, -R0 ;  /* 0x0000000103007824 */ /* 0x000fca00078e0a00 */
[----:B------:R-:W-:-:S04]  /*12460*/  SHF.L.U32 R0, R0, 0x1f, RZ ;  /* 0x0000001f00007819 */ /* 0x000fc800000006ff */
[----:B------:R-:W4:Y:S02]  /*12470*/  SYNCS.PHASECHK.TRANS64.TRYWAIT P0, [R23+URZ+0x38800], R0 ;  /* 0x03880000170075a7 */ /* 0x000f24000800017f */
[----:B----4-:R-:W-:Y:S05]  /*12480*/  @!P0 BRA `(.L_x_2849) ;  /* 0x0000022000e08947 */ /* 0x010fea0003800000 */
.L_x_3151:
[----:B------:R-:W-:Y:S05]  /*12490*/  BSYNC B1 ;  /* 0x0000000000017941 */ /* 0x000fea0003800000 */
.L_x_2848:
[----:B0-----:R-:W2:Y:S01]  /*124a0*/  LDL R20, [R1+0x74] ;  /* 0x0000740001147983 */ /* 0x001ea20000100800 */
[----:B----45:R-:W-:Y:S01]  /*124b0*/  IMAD.MOV.U32 R0, RZ, RZ, R7 ;  /* 0x000000ffff007224 */ /* 0x030fe200078e0007 */
[----:B------:R-:W-:Y:S01]  /*124c0*/  MOV R3, R6 ;  /* 0x0000000600037202 */ /* 0x000fe20000000f00 */
[----:B------:R-:W-:Y:S03]  /*124d0*/  BSSY B1, `(.L_x_2850) ;  /* 0x00000e7000017945 */ /* 0x000fe60003800000 */
        /* <DEDUP_REMOVED lines=17> */
[----:B--2---:R-:W-:Y:S02]  /*125f0*/  VIADDMNMX R0, R76, -R20, 0x80, PT ;  /* 0x000000804c007446 */ /* 0x004fe40003800914 */
[----:B------:R-:W-:Y:S02]  /*12600*/  MOV R20, R72 ;  /* 0x0000004800147202 */ /* 0x000fe40000000f00 */
[----:B------:R-:W-:Y:S02]  /*12610*/  ISETP.GE.AND P0, PT, R225, R0, PT ;  /* 0x00000000e100720c */ /* 0x000fe40003f06270 */
[----:B------:R-:W-:Y:S01]  /*12620*/  PRMT R92, R20, 0x5410, R3 ;  /* 0x00005410145c7816 */ /* 0x000fe20000000003 */
[----:B------:R-:W-:Y:S02]  /*12630*/  IMAD.MOV.U32 R20, RZ, RZ, R74 ;  /* 0x000000ffff147224 */ /* 0x000fe400078e004a */
[----:B------:R-:W-:-:S05]  /*12640*/  IMAD.MOV.U32 R3, RZ, RZ, R75 ;  /* 0x000000ffff037224 */ /* 0x000fca00078e004b */
[----:B------:R-:W-:-:S03]  /*12650*/  PRMT R93, R20, 0x5410, R3 ;  /* 0x00005410145d7816 */ /* 0x000fc60000000003 */
[----:B------:R-:W-:Y:S05]  /*12660*/  @P0 BRA `(.L_x_2851) ;  /* 0x0000000c00340947 */ /* 0x000fea0003800000 */
[----:B------:R0:W5:Y:S01]  /*12670*/  LDL R121, [R1+0x68] ;  /* 0x0000680001797983 */ /* 0x0001620000100800 */
[----:B------:R-:W2:Y:S01]  /*12680*/  LDC R3, c[0x0][0x3f4] ;  /* 0x0000fd00ff037b82 */ /* 0x000ea20000000800 */
[C---:B------:R-:W-:Y:S01]  /*12690*/  SHF.L.U32 R122, R225.reuse, 0x6, RZ ;  /* 0x00000006e17a7819 */ /* 0x040fe200000006ff */
[----:B------:R-:W-:Y:S01]  /*126a0*/  IMAD.SHL.U32 R123, R225, 0x40, RZ ;  /* 0x00000040e17b7824 */ /* 0x000fe200078e00ff */
[----:B------:R-:W-:Y:S02]  /*126b0*/  BSSY B2, `(.L_x_2852) ;  /* 0x0000066000027945 */ /* 0x000fe40003800000 */
[----:B------:R-:W-:Y:S02]  /*126c0*/  LOP3.LUT R122, R122, 0x1c0, RZ, 0xc0, !PT ;  /* 0x000001c07a7a7812 */ /* 0x000fe400078ec0ff */
[----:B------:R-:W-:Y:S02]  /*126d0*/  LOP3.LUT R123, R123, 0x1c0, RZ, 0xc0, !PT ;  /* 0x000001c07b7b7812 */ /* 0x000fe400078ec0ff */
[----:B------:R-:W-:-:S02]  /*126e0*/  SHF.R.U32.HI R122, RZ, 0x3, R122 ;  /* 0x00000003ff7a7819 */ /* 0x000fc4000001167a */
[----:B--2---:R-:W-:-:S13]  /*126f0*/  ISETP.GE.AND P0, PT, R16, R3, PT ;  /* 0x000000031000720c */ /* 0x004fda0003f06270 */
[----:B0-----:R-:W-:Y:S05]  /*12700*/  @P0 BRA `(.L_x_2853) ;  /* 0x0000000400800947 */ /* 0x001fea0003800000 */
[----:B-1----:R-:W2:Y:S04]  /*12710*/  LDL R21, [R1+0x8c] ;  /* 0x00008c0001157983 */ /* 0x002ea80000100800 */
[----:B------:R-:W4:Y:S01]  /*12720*/  LDL R124, [R1+0x70] ;  /* 0x00007000017c7983 */ /* 0x000f220000100800 */
[----:B------:R-:W-:Y:S01]  /*12730*/  HADD2.F32 R87, -RZ, R87.H0_H0 ;  /* 0x20000057ff577230 */ /* 0x000fe20000004100 */
[--C-:B------:R-:W-:Y:S01]  /*12740*/  SHF.R.U64 R64, R64, 0x10, R65.reuse ;  /* 0x0000001040407819 */ /* 0x100fe20000001241 */
[----:B------:R-:W-:Y:S01]  /*12750*/  HADD2.F32 R104, -RZ, R104.H0_H0 ;  /* 0x20000068ff687230 */ /* 0x000fe20000004100 */
[----:B------:R-:W-:Y:S02]  /*12760*/  SHF.R.U32.HI R65, RZ, 0x10, R65 ;  /* 0x00000010ff417819 */ /* 0x000fe40000011641 */
[----:B------:R-:W-:Y:S01]  /*12770*/  SHF.R.U64 R66, R66, 0x10, R67 ;  /* 0x0000001042427819 */ /* 0x000fe20000001243 */
[----:B------:R-:W-:Y:S01]  /*12780*/  HADD2.F32 R64, -RZ, R64.H0_H0 ;  /* 0x20000040ff407230 */ /* 0x000fe20000004100 */
[----:B------:R-:W-:-:S02]  /*12790*/  SHF.R.U64 R58, R58, 0x10, R59 ;  /* 0x000000103a3a7819 */ /* 0x000fc4000000123b */
[----:B--2---:R-:W-:-:S04]  /*127a0*/  LEA.HI R20, R3, R21, RZ, 0x1d ;  /* 0x0000001503147211 */ /* 0x004fc800078fe8ff */
[----:B------:R-:W-:Y:S01]  /*127b0*/  SHF.R.S32.HI R21, RZ, 0x1f, R20 ;  /* 0x0000001fff157819 */ /* 0x000fe20000011414 */
[----:B----4-:R-:W0:Y:S03]  /*127c0*/  LDS.128 R80, [R124] ;  /* 0x000000007c507984 */ /* 0x010e260000000c00 */
[----:B------:R-:W-:Y:S01]  /*127d0*/  LEA.HI R21, R21, R20, RZ, 0x3 ;  /* 0x0000001415157211 */ /* 0x000fe200078f18ff */
[----:B------:R-:W-:-:S04]  /*127e0*/  IMAD.SHL.U32 R20, R20, 0x8, RZ ;  /* 0x0000000814147824 */ /* 0x000fc800078e00ff */
[----:B------:R-:W-:Y:S01]  /*127f0*/  IMAD.SHL.U32 R21, R21, 0x400, RZ ;  /* 0x0000040015157824 */ /* 0x000fe200078e00ff */
[----:B------:R-:W-:-:S04]  /*12800*/  LOP3.LUT R20, R123, 0x38, R20, 0xf8, !PT ;  /* 0x000000387b147812 */ /* 0x000fc800078ef814 */
[----:B------:R-:W-:Y:S02]  /*12810*/  LOP3.LUT R20, R20, R122, RZ, 0x3c, !PT ;  /* 0x0000007a14147212 */ /* 0x000fe400078e3cff */
[----:B------:R-:W-:-:S04]  /*12820*/  LOP3.LUT R21, R21, 0x7fffe000, RZ, 0xc0, !PT ;  /* 0x7fffe00015157812 */ /* 0x000fc800078ec0ff */
[----:B-----5:R-:W-:Y:S01]  /*12830*/  IADD3 R20, R20, R21, R121 ;  /* 0x0000001514147210 */ /* 0x020fe20007ffe079 */
[----:B------:R-:W-:-:S03]  /*12840*/  HADD2.F32 R21, -RZ, R85.H0_H0 ;  /* 0x20000055ff157230 */ /* 0x000fc60000004100 */
[----:B------:R-:W-:-:S05]  /*12850*/  LEA R20, R20, R23, 0x1 ;  /* 0x0000001714147211 */ /* 0x000fca00078e08ff */
[----:B---3--:R-:W1:Y:S01]  /*12860*/  LDS.128 R76, [R20+0x14400] ;  /* 0x01440000144c7984 */ /* 0x008e620000000c00 */
        /* <DEDUP_REMOVED lines=22> */
[----:B------:R-:W-:Y:S02]  /*129d0*/  HADD2.F32 R77, -RZ, R89.H0_H0 ;  /* 0x20000059ff4d7230 */ /* 0x000fe40000004100 */
[----:B------:R-:W-:Y:S02]  /*129e0*/  HADD2.F32 R102, -RZ, R102.H0_H0 ;  /* 0x20000066ff667230 */ /* 0x000fe40000004100 */
[----:B------:R-:W-:Y:S01]  /*129f0*/  FMUL.FTZ R56, R88, R81 ;  /* 0x0000005158387220 */ /* 0x000fe20000410000 */
[----:B------:R-:W-:-:S03]  /*12a00*/  F2FP.F16.F32.PACK_AB R65, R65, R21 ;  /* 0x000000154141723e */ /* 0x000fc600000000ff */
[-C--:B------:R-:W-:Y:S01]  /*12a10*/  FFMA.FTZ R56, R86, R77.reuse, -R56 ;  /* 0x0000004d56387223 */ /* 0x080fe20000010838 */
[----:B------:R-:W-:Y:S01]  /*12a20*/  FMUL.FTZ R77, R88, R77 ;  /* 0x0000004d584d7220 */ /* 0x000fe20000410000 */
[----:B------:R-:W-:-:S03]  /*12a30*/  HADD2.F32 R88, -RZ, R82.H0_H0 ;  /* 0x20000052ff587230 */ /* 0x000fc60000004100 */
[----:B------:R-:W-:Y:S01]  /*12a40*/  FFMA.FTZ R86, R86, R81, R77 ;  /* 0x0000005156567223 */ /* 0x000fe2000001004d */
[----:B------:R-:W-:Y:S02]  /*12a50*/  HADD2.F32 R77, -RZ, R89.H1_H1 ;  /* 0x30000059ff4d7230 */ /* 0x000fe40000004100 */
[--C-:B------:R-:W-:Y:S02]  /*12a60*/  HADD2.F32 R89, -RZ, R78.reuse.H0_H0 ;  /* 0x2000004eff597230 */ /* 0x100fe40000004100 */
[----:B------:R-:W-:-:S03]  /*12a70*/  HADD2.F32 R78, -RZ, R78.H1_H1 ;  /* 0x3000004eff4e7230 */ /* 0x000fc60000004100 */
[C---:B------:R-:W-:Y:S01]  /*12a80*/  FMUL.FTZ R81, R89.reuse, R77 ;  /* 0x0000004d59517220 */ /* 0x040fe20000410000 */
[----:B------:R-:W-:-:S03]  /*12a90*/  FMUL.FTZ R89, R89, R102 ;  /* 0x0000006659597220 */ /* 0x000fc60000410000 */
[C---:B------:R-:W-:Y:S01]  /*12aa0*/  FFMA.FTZ R81, R88.reuse, R102, -R81 ;  /* 0x0000006658517223 */ /* 0x040fe20000010851 */
[----:B------:R-:W-:Y:S01]  /*12ab0*/  FFMA.FTZ R77, R88, R77, R89 ;  /* 0x0000004d584d7223 */ /* 0x000fe20000010059 */
[----:B------:R-:W-:Y:S02]  /*12ac0*/  HADD2.F32 R88, -RZ, R103.H0_H0 ;  /* 0x20000067ff587230 */ /* 0x000fe40000004100 */
        /* <DEDUP_REMOVED lines=8> */
[----:B------:R-:W-:Y:S02]  /*12b50*/  SHF.R.U32.HI R102, RZ, 0x10, R67 ;  /* 0x00000010ff667819 */ /* 0x000fe40000011643 */
[----:B------:R-:W-:-:S03]  /*12b60*/  SHF.R.U32.HI R67, RZ, 0x10, R59 ;  /* 0x00000010ff437819 */ /* 0x000fc6000001163b */
[----:B------:R-:W-:Y:S02]  /*12b70*/  HADD2.F32 R102, -RZ, R102.H0_H0 ;  /* 0x20000066ff667230 */ /* 0x000fe40000004100 */
[----:B------:R-:W-:-:S05]  /*12b80*/  HADD2.F32 R67, -RZ, R67.H0_H0 ;  /* 0x20000043ff437230 */ /* 0x000fca0000004100 */
[C---:B------:R-:W-:Y:S01]  /*12b90*/  FMUL.FTZ R59, R79.reuse, R67 ;  /* 0x000000434f3b7220 */ /* 0x040fe20000410000 */
[----:B------:R-:W-:-:S03]  /*12ba0*/  FMUL.FTZ R79, R79, R102 ;  /* 0x000000664f4f7220 */ /* 0x000fc60000410000 */
[C---:B------:R-:W-:Y:S01]  /*12bb0*/  FFMA.FTZ R59, R83.reuse, R102, -R59 ;  /* 0x00000066533b7223 */ /* 0x040fe2000001083b */
[----:B------:R-:W-:Y:S01]  /*12bc0*/  FFMA.FTZ R67, R83, R67, R79 ;  /* 0x0000004353437223 */ /* 0x000fe2000001004f */
[C---:B------:R-:W-:Y:S01]  /*12bd0*/  FMUL.FTZ R79, R76.reuse, R57 ;  /* 0x000000394c4f7220 */ /* 0x040fe20000410000 */
[-C--:B------:R-:W-:Y:S02]  /*12be0*/  FMUL.FTZ R76, R76, R64.reuse ;  /* 0x000000404c4c7220 */ /* 0x080fe40000410000 */
[----:B------:R-:W-:Y:S01]  /*12bf0*/  F2FP.F16.F32.PACK_AB R59, R59, R89 ;  /* 0x000000593b3b723e */ /* 0x000fe200000000ff */
[C---:B------:R-:W-:Y:S01]  /*12c00*/  FFMA.FTZ R64, R80.reuse, R64, -R79 ;  /* 0x0000004050407223 */ /* 0x040fe2000001084f */
[----:B------:R-:W-:Y:S01]  /*12c10*/  FFMA.FTZ R76, R80, R57, R76 ;  /* 0x00000039504c7223 */ /* 0x000fe2000001004c */
[----:B------:R-:W-:Y:S01]  /*12c20*/  HADD2.F32 R57, -RZ, R58.H0_H0 ;  /* 0x2000003aff397230 */ /* 0x000fe20000004100 */
[----:B------:R-:W-:Y:S01]  /*12c30*/  F2FP.F16.F32.PACK_AB R67, R67, R88 ;  /* 0x000000584343723e */ /* 0x000fe200000000ff */
[----:B------:R-:W-:Y:S01]  /*12c40*/  HADD2.F32 R58, -RZ, R66.H0_H0 ;  /* 0x20000042ff3a7230 */ /* 0x000fe20000004100 */
[----:B------:R-:W-:Y:S01]  /*12c50*/  F2FP.F16.F32.PACK_AB R56, R64, R56 ;  /* 0x000000384038723e */ /* 0x000fe200000000ff */
[----:B------:R-:W-:-:S02]  /*12c60*/  HADD2.F32 R66, -RZ, R82.H1_H1 ;  /* 0x30000052ff427230 */ /* 0x000fc40000004100 */
[-C--:B------:R-:W-:Y:S01]  /*12c70*/  FMUL.FTZ R79, R78, R57.reuse ;  /* 0x000000394e4f7220 */ /* 0x080fe20000410000 */
[----:B------:R-:W-:Y:S01]  /*12c80*/  F2FP.F16.F32.PACK_AB R64, R76, R86 ;  /* 0x000000564c40723e */ /* 0x000fe200000000ff */
[-C--:B------:R-:W-:Y:S02]  /*12c90*/  FMUL.FTZ R78, R78, R58.reuse ;  /* 0x0000003a4e4e7220 */ /* 0x080fe40000410000 */
[C---:B------:R-:W-:Y:S02]  /*12ca0*/  FFMA.FTZ R58, R66.reuse, R58, -R79 ;  /* 0x0000003a423a7223 */ /* 0x040fe4000001084f */
[----:B------:R-:W-:Y:S01]  /*12cb0*/  FFMA.FTZ R66, R66, R57, R78 ;  /* 0x0000003942427223 */ /* 0x000fe2000001004e */
[----:B------:R-:W-:Y:S02]  /*12cc0*/  F2FP.F16.F32.PACK_AB R57, R87, R85 ;  /* 0x000000555739723e */ /* 0x000fe400000000ff */
[----:B------:R-:W-:Y:S02]  /*12cd0*/  F2FP.F16.F32.PACK_AB R58, R58, R81 ;  /* 0x000000513a3a723e */ /* 0x000fe400000000ff */
[----:B------:R-:W-:-:S03]  /*12ce0*/  F2FP.F16.F32.PACK_AB R66, R66, R77 ;  /* 0x0000004d4242723e */ /* 0x000fc600000000ff */
[----:B------:R0:W-:Y:S04]  /*12cf0*/  STS.128 [R124], R56 ;  /* 0x000000387c007388 */ /* 0x0001e80000000c00 */
[----:B------:R0:W-:Y:S02]  /*12d00*/  STS.128 [R20+0x14400], R64 ;  /* 0x0144004014007388 */ /* 0x0001e40000000c00 */
.L_x_2853:
[----:B------:R-:W-:Y:S05]  /*12d10*/  BSYNC B2 ;  /* 0x0000000000027941 */ /* 0x000fea0003800000 */
.L_x_2852:
[----:B------:R-:W-:-:S13]  /*12d20*/  ISETP.GE.AND P0, PT, R214, R3, PT ;  /* 0x00000003d600720c */ /* 0x000fda0003f06270 */
[----:B------:R-:W-:Y:S05]  /*12d30*/  @P0 BRA `(.L_x_2851) ;  /* 0x0000000400800947 */ /* 0x000fea0003800000 */
[----:B0-----:R-:W2:Y:S04]  /*12d40*/  LDL R20, [R1+0x138] ;  /* 0x0001380001147983 */ /* 0x001ea80000100800 */
[----:B------:R-:W4:Y:S01]  /*12d50*/  LDL R86, [R1+0x1c8] ;  /* 0x0001c80001567983 */ /* 0x000f220000100800 */
        /* <DEDUP_REMOVED lines=21> */
[----:B------:R-:W-:-:S04]  /*12eb0*/  HADD2.F32 R20, -RZ, R120.H0_H0 ;  /* 0x20000078ff147230 */ /* 0x000fc80000004100 */
[----:B------:R-:W-:-:S05]  /*12ec0*/  IMAD R3, R3, 0x2, R23 ;  /* 0x0000000203037824 */ /* 0x000fca00078e0217 */
[----:B------:R-:W1:Y:S01]  /*12ed0*/  LDS.128 R56, [R3+0x14400] ;  /* 0x0144000003387984 */ /* 0x000e620000000c00 */
[--C-:B0-----:R-:W-:Y:S02]  /*12ee0*/  HADD2.F32 R76, -RZ, R65.reuse.H0_H0 ;  /* 0x20000041ff4c7230 */ /* 0x101fe40000004100 */
[----:B------:R-:W-:Y:S02]  /*12ef0*/  HADD2.F32 R65, -RZ, R65.H1_H1 ;  /* 0x30000041ff417230 */ /* 0x000fe40000004100 */
[----:B-1----:R-:W-:Y:S02]  /*12f00*/  HADD2.F32 R21, -RZ, R57.H0_H0 ;  /* 0x20000039ff157230 */ /* 0x002fe40000004100 */
[--C-:B------:R-:W-:Y:S02]  /*12f10*/  HADD2.F32 R81, -RZ, R58.reuse.H0_H0 ;  /* 0x2000003aff517230 */ /* 0x100fe40000004100 */
[----:B------:R-:W-:Y:S02]  /*12f20*/  HADD2.F32 R83, -RZ, R59.H0_H0 ;  /* 0x2000003bff537230 */ /* 0x000fe40000004100 */
[C---:B---3--:R-:W-:Y:S01]  /*12f30*/  FMUL.FTZ R77, R21.reuse, R20 ;  /* 0x00000014154d7220 */ /* 0x048fe20000410000 */
        /* <DEDUP_REMOVED lines=64> */
.L_x_2851:
[----:B------:R-:W-:Y:S05]  /*13340*/  BSYNC B1 ;  /* 0x0000000000017941 */ /* 0x000fea0003800000 */
.L_x_2850:
[----:B--2---:R-:W-:Y:S01]  /*13350*/  IADD3 R3, R225, 0x20, RZ ;  /* 0x00000020e1037810 */ /* 0x004fe20007ffe0ff */
[----:B------:R-:W-:Y:S03]  /*13360*/  BSSY B1, `(.L_x_2854) ;  /* 0x00000d2000017945 */ /* 0x000fe60003800000 */
[----:B------:R-:W-:-:S13]  /*13370*/  ISETP.GE.AND P0, PT, R3, R0, PT ;  /* 0x000000000300720c */ /* 0x000fda0003f06270 */
[----:B------:R-:W-:Y:S05]  /*13380*/  @P0 BRA `(.L_x_2855) ;  /* 0x0000000c003c0947 */ /* 0x000fea0003800000 */
[----:B---3--:R2:W5:Y:S01]  /*13390*/  LDL R77, [R1+0x64] ;  /* 0x00006400014d7983 */ /* 0x0085620000100800 */
[----:B------:R-:W3:Y:S01]  /*133a0*/  LDC R3, c[0x0][0x3f4] ;  /* 0x0000fd00ff037b82 */ /* 0x000ee20000000800 */
[C---:B------:R-:W-:Y:S01]  /*133b0*/  VIADD R78, R225.reuse, 0x20 ;  /* 0x00000020e14e7836 */ /* 0x040fe20000000000 */
[----:B------:R-:W-:Y:S01]  /*133c0*/  BSSY B2, `(.L_x_2856) ;  /* 0x000006a000027945 */ /* 0x000fe20003800000 */
[----:B------:R-:W-:Y:S02]  /*133d0*/  VIADD R79, R225, 0x20 ;  /* 0x00000020e14f7836 */ /* 0x000fe40000000000 */
[----:B------:R-:W-:-:S03]  /*133e0*/  IMAD.SHL.U32 R78, R78, 0x40, RZ ;  /* 0x000000404e4e7824 */ /* 0x000fc600078e00ff */
[----:B------:R-:W-:Y:S02]  /*133f0*/  SHF.L.U32 R79, R79, 0x6, RZ ;  /* 0x000000064f4f7819 */ /* 0x000fe400000006ff */
[----:B------:R-:W-:Y:S02]  /*13400*/  LOP3.LUT R78, R78, 0x1c0, RZ, 0xc0, !PT ;  /* 0x000001c04e4e7812 */ /* 0x000fe400078ec0ff */
[----:B------:R-:W-:Y:S02]  /*13410*/  LOP3.LUT R79, R79, 0x1c0, RZ, 0xc0, !PT ;  /* 0x000001c04f4f7812 */ /* 0x000fe400078ec0ff */
[----:B------:R-:W-:Y:S02]  /*13420*/  SHF.R.U32.HI R78, RZ, 0x3, R78 ;  /* 0x00000003ff4e7819 */ /* 0x000fe4000001164e */
[-C--:B---3--:R-:W-:Y:S02]  /*13430*/  ISETP.GE.AND P0, PT, R16, R3.reuse, PT ;  /* 0x000000031000720c */ /* 0x088fe40003f06270 */
[----:B------:R-:W-:-:S11]  /*13440*/  ISETP.GE.AND P1, PT, R214, R3, PT ;  /* 0x00000003d600720c */ /* 0x000fd60003f26270 */
[----:B--2---:R-:W-:Y:S05]  /*13450*/  @P0 BRA `(.L_x_2857) ;  /* 0x0000000400800947 */ /* 0x004fea0003800000 */
[----:B0-----:R-:W2:Y:S04]  /*13460*/  LDL R20, [R1+0x8c] ;  /* 0x00008c0001147983 */ /* 0x001ea80000100800 */
[----:B------:R-:W3:Y:S01]  /*13470*/  LDL R80, [R1+0x1c4] ;  /* 0x0001c40001507983 */ /* 0x000ee20000100800 */
[--C-:B------:R-:W-:Y:S01]  /*13480*/  HADD2.F32 R66, -RZ, R115.reuse.H0_H0 ;  /* 0x20000073ff427230 */ /* 0x100fe20000004100 */
[----:B------:R-:W-:Y:S01]  /*13490*/  SHF.R.U64 R48, R48, 0x10, R49 ;  /* 0x0000001030307819 */ /* 0x000fe20000001231 */
[----:B------:R-:W-:Y:S01]  /*134a0*/  HADD2.F32 R115, -RZ, R115.H1_H1 ;  /* 0x30000073ff737230 */ /* 0x000fe20000004100 */
[----:B------:R-:W-:Y:S01]  /*134b0*/  SHF.R.U64 R42, R42, 0x10, R43 ;  /* 0x000000102a2a7819 */ /* 0x000fe2000000122b */
[--C-:B------:R-:W-:Y:S02]  /*134c0*/  HADD2.F32 R70, -RZ, R116.reuse.H1_H1 ;  /* 0x30000074ff467230 */ /* 0x100fe40000004100 */
[----:B------:R-:W-:-:S02]  /*134d0*/  HADD2.F32 R116, -RZ, R116.H0_H0 ;  /* 0x20000074ff747230 */ /* 0x000fc40000004100 */
[----:B------:R-:W-:Y:S02]  /*134e0*/  HADD2.F32 R42, -RZ, R42.H0_H0 ;  /* 0x2000002aff2a7230 */ /* 0x000fe40000004100 */
[----:B------:R-:W-:Y:S01]  /*134f0*/  HADD2.F32 R48, -RZ, R48.H0_H0 ;  /* 0x20000030ff307230 */ /* 0x000fe20000004100 */
[----:B--2---:R-:W-:-:S04]  /*13500*/  LEA.HI R20, R3, R20, RZ, 0x1d ;  /* 0x0000001403147211 */ /* 0x004fc800078fe8ff */
[----:B-1----:R-:W-:Y:S01]  /*13510*/  SHF.R.S32.HI R21, RZ, 0x1f, R20 ;  /* 0x0000001fff157819 */ /* 0x002fe20000011414 */
[----:B------:R-:W-:Y:S01]  /*13520*/  IMAD.SHL.U32 R56, R20, 0x8, RZ ;  /* 0x0000000814387824 */ /* 0x000fe200078e00ff */
[----:B---3--:R-:W0:Y:S02]  /*13530*/  LDS.128 R60, [R80] ;  /* 0x00000000503c7984 */ /* 0x008e240000000c00 */
[----:B------:R-:W-:Y:S02]  /*13540*/  LEA.HI R21, R21, R20, RZ, 0x3 ;  /* 0x0000001415157211 */ /* 0x000fe400078f18ff */
[----:B------:R-:W-:-:S03]  /*13550*/  LOP3.LUT R56, R79, 0x38, R56, 0xf8, !PT ;  /* 0x000000384f387812 */ /* 0x000fc600078ef838 */
[----:B------:R-:W-:Y:S01]  /*13560*/  IMAD.SHL.U32 R21, R21, 0x400, RZ ;  /* 0x0000040015157824 */ /* 0x000fe200078e00ff */
[----:B------:R-:W-:-:S04]  /*13570*/  LOP3.LUT R56, R56, R78, RZ, 0x3c, !PT ;  /* 0x0000004e38387212 */ /* 0x000fc800078e3cff */
[----:B------:R-:W-:-:S04]  /*13580*/  LOP3.LUT R21, R21, 0x7fffe000, RZ, 0xc0, !PT ;  /* 0x7fffe00015157812 */ /* 0x000fc800078ec0ff */
[----:B-----5:R-:W-:Y:S01]  /*13590*/  IADD3 R20, R56, R21, R77 ;  /* 0x0000001538147210 */ /* 0x020fe20007ffe04d */
[--C-:B------:R-:W-:Y:S02]  /*135a0*/  HADD2.F32 R21, -RZ, R113.reuse.H0_H0 ;  /* 0x20000071ff157230 */ /* 0x100fe40000004100 */
[----:B------:R-:W-:Y:S02]  /*135b0*/  HADD2.F32 R113, -RZ, R113.H1_H1 ;  /* 0x30000071ff717230 */ /* 0x000fe40000004100 */
[----:B------:R-:W-:-:S05]  /*135c0*/  IMAD R20, R20, 0x2, R23 ;  /* 0x0000000214147824 */ /* 0x000fca00078e0217 */
[----:B------:R-:W1:Y:S01]  /*135d0*/  LDS.128 R56, [R20+0x14400] ;  /* 0x0144000014387984 */ /* 0x000e620000000c00 */
[----:B0-----:R-:W-:Y:S02]  /*135e0*/  HADD2.F32 R65, -RZ, R61.H0_H0 ;  /* 0x2000003dff417230 */ /* 0x001fe40000004100 */
[--C-:B------:R-:W-:Y:S02]  /*135f0*/  HADD2.F32 R69, -RZ, R62.reuse.H0_H0 ;  /* 0x2000003eff457230 */ /* 0x100fe40000004100 */
[----:B------:R-:W-:Y:S02]  /*13600*/  HADD2.F32 R62, -RZ, R62.H1_H1 ;  /* 0x3000003eff3e7230 */ /* 0x000fe40000004100 */
[----:B-1----:R-:W-:-:S05]  /*13610*/  HADD2.F32 R64, -RZ, R57.H0_H0 ;  /* 0x20000039ff407230 */ /* 0x002fca0000004100 */
[C---:B------:R-:W-:Y:S01]  /*13620*/  FMUL.FTZ R67, R64.reuse, R21 ;  /* 0x0000001540437220 */ /* 0x040fe20000410000 */
[----:B------:R-:W-:-:S03]  /*13630*/  FMUL.FTZ R68, R64, R66 ;  /* 0x0000004240447220 */ /* 0x000fc60000410000 */
[C---:B------:R-:W-:Y:S01]  /*13640*/  FFMA.FTZ R64, R65.reuse, R66, -R67 ;  /* 0x0000004241407223 */ /* 0x040fe20000010843 */
[----:B------:R-:W-:Y:S01]  /*13650*/  FFMA.FTZ R21, R65, R21, R68 ;  /* 0x0000001541157223 */ /* 0x000fe20000010044 */
[----:B------:R-:W-:Y:S01]  /*13660*/  SHF.R.U32.HI R65, RZ, 0x10, R41 ;  /* 0x00000010ff417819 */ /* 0x000fe20000011629 */
[----:B------:R-:W-:Y:S01]  /*13670*/  HADD2.F32 R66, -RZ, R57.H1_H1 ;  /* 0x30000039ff427230 */ /* 0x000fe20000004100 */
[----:B------:R-:W-:Y:S01]  /*13680*/  SHF.R.U32.HI R68, RZ, 0x10, R49 ;  /* 0x00000010ff447819 */ /* 0x000fe20000011631 */
[----:B------:R-:W-:Y:S01]  /*13690*/  HADD2.F32 R57, -RZ, R61.H1_H1 ;  /* 0x3000003dff397230 */ /* 0x000fe20000004100 */
[----:B------:R-:W-:Y:S01]  /*136a0*/  SHF.R.U64 R41, R40, 0x10, R41 ;  /* 0x0000001028297819 */ /* 0x000fe20000001229 */
[----:B------:R-:W-:Y:S01]  /*136b0*/  HADD2.F32 R65, -RZ, R65.H0_H0 ;  /* 0x20000041ff417230 */ /* 0x000fe20000004100 */
[----:B------:R-:W-:Y:S01]  /*136c0*/  SHF.R.U32.HI R40, RZ, 0x10, R43 ;  /* 0x00000010ff287819 */ /* 0x000fe2000001162b */
[----:B------:R-:W-:Y:S01]  /*136d0*/  HADD2.F32 R68, -RZ, R68.H0_H0 ;  /* 0x20000044ff447230 */ /* 0x000fe20000004100 */
[----:B------:R-:W-:Y:S01]  /*136e0*/  SHF.R.U64 R49, R50, 0x10, R51 ;  /* 0x0000001032317819 */ /* 0x000fe20000001233 */
[----:B------:R-:W-:-:S02]  /*136f0*/  HADD2.F32 R67, -RZ, R58.H0_H0 ;  /* 0x2000003aff437230 */ /* 0x000fc40000004100 */
[CC--:B------:R-:W-:Y:S01]  /*13700*/  FMUL.FTZ R61, R66.reuse, R65.reuse ;  /* 0x00000041423d7220 */ /* 0x0c0fe20000410000 */
[----:B------:R-:W-:Y:S01]  /*13710*/  SHF.R.U32.HI R50, RZ, 0x10, R51 ;  /* 0x00000010ff327819 */ /* 0x000fe20000011633 */
[-C--:B------:R-:W-:Y:S01]  /*13720*/  FMUL.FTZ R66, R66, R68.reuse ;  /* 0x0000004442427220 */ /* 0x080fe20000410000 */
[----:B------:R-:W-:Y:S02]  /*13730*/  HADD2.F32 R40, -RZ, R40.H0_H0 ;  /* 0x20000028ff287230 */ /* 0x000fe40000004100 */
[C---:B------:R-:W-:Y:S01]  /*13740*/  FFMA.FTZ R68, R57.reuse, R68, -R61 ;  /* 0x0000004439447223 */ /* 0x040fe2000001083d */
[----:B------:R-:W-:Y:S02]  /*13750*/  HADD2.F32 R61, -RZ, R60.H0_H0 ;  /* 0x2000003cff3d7230 */ /* 0x000fe40000004100 */
[----:B------:R-:W-:Y:S01]  /*13760*/  FFMA.FTZ R57, R57, R65, R66 ;  /* 0x0000004139397223 */ /* 0x000fe20000010042 */
[----:B------:R-:W-:Y:S02]  /*13770*/  HADD2.F32 R65, -RZ, R56.H0_H0 ;  /* 0x20000038ff417230 */ /* 0x000fe40000004100 */
[----:B------:R-:W-:Y:S01]  /*13780*/  FMUL.FTZ R76, R67, R70 ;  /* 0x00000046434c7220 */ /* 0x000fe20000410000 */
[----:B------:R-:W-:-:S02]  /*13790*/  HADD2.F32 R50, -RZ, R50.H0_H0 ;  /* 0x20000032ff327230 */ /* 0x000fc40000004100 */
[----:B------:R-:W-:Y:S02]  /*137a0*/  HADD2.F32 R56, -RZ, R56.H1_H1 ;  /* 0x30000038ff387230 */ /* 0x000fe40000004100 */
[C---:B------:R-:W-:Y:S01]  /*137b0*/  FMUL.FTZ R66, R65.reuse, R113 ;  /* 0x0000007141427220 */ /* 0x040fe20000410000 */
[-C--:B------:R-:W-:Y:S01]  /*137c0*/  FMUL.FTZ R65, R65, R115.reuse ;  /* 0x0000007341417220 */ /* 0x080fe20000410000 */
[----:B------:R-:W-:Y:S02]  /*137d0*/  HADD2.F32 R58, -RZ, R58.H1_H1 ;  /* 0x3000003aff3a7230 */ /* 0x000fe40000004100 */
[C---:B------:R-:W-:Y:S01]  /*137e0*/  FFMA.FTZ R66, R61.reuse, R115, -R66 ;  /* 0x000000733d427223 */ /* 0x040fe20000010842 */
[----:B------:R-:W-:Y:S01]  /*137f0*/  FFMA.FTZ R61, R61, R113, R65 ;  /* 0x000000713d3d7223 */ /* 0x000fe20000010041 */
[--C-:B------:R-:W-:Y:S02]  /*13800*/  HADD2.F32 R65, -RZ, R114.reuse.H1_H1 ;  /* 0x30000072ff417230 */ /* 0x100fe40000004100 */
[----:B------:R-:W-:-:S02]  /*13810*/  HADD2.F32 R114, -RZ, R114.H0_H0 ;  /* 0x20000072ff727230 */ /* 0x000fc40000004100 */
[----:B------:R-:W-:Y:S02]  /*13820*/  HADD2.F32 R41, -RZ, R41.H0_H0 ;  /* 0x20000029ff297230 */ /* 0x000fe40000004100 */
[-C--:B------:R-:W-:Y:S01]  /*13830*/  FMUL.FTZ R71, R67, R65.reuse ;  /* 0x0000004143477220 */ /* 0x080fe20000410000 */
[C---:B------:R-:W-:Y:S01]  /*13840*/  FFMA.FTZ R65, R69.reuse, R65, R76 ;  /* 0x0000004145417223 */ /* 0x040fe2000001004c */
[----:B------:R-:W-:Y:S02]  /*13850*/  HADD2.F32 R49, -RZ, R49.H0_H0 ;  /* 0x20000031ff317230 */ /* 0x000fe40000004100 */
[----:B------:R-:W-:Y:S01]  /*13860*/  FFMA.FTZ R67, R69, R70, -R71 ;  /* 0x0000004645437223 */ /* 0x000fe20000010847 */
[--C-:B------:R-:W-:Y:S02]  /*13870*/  HADD2.F32 R71, -RZ, R59.reuse.H0_H0 ;  /* 0x2000003bff477230 */ /* 0x100fe40000004100 */
[----:B------:R-:W-:Y:S02]  /*13880*/  HADD2.F32 R59, -RZ, R59.H1_H1 ;  /* 0x3000003bff3b7230 */ /* 0x000fe40000004100 */
[----:B------:R-:W-:-:S02]  /*13890*/  HADD2.F32 R69, -RZ, R63.H0_H0 ;  /* 0x2000003fff457230 */ /* 0x000fc40000004100 */
[----:B------:R-:W-:Y:S01]  /*138a0*/  FMUL.FTZ R70, R71, R114 ;  /* 0x0000007247467220 */ /* 0x000fe20000410000 */
[----:B------:R-:W-:Y:S02]  /*138b0*/  HADD2.F32 R63, -RZ, R63.H1_H1 ;  /* 0x3000003fff3f7230 */ /* 0x000fe40000004100 */
[C---:B------:R-:W-:Y:S01]  /*138c0*/  FMUL.FTZ R43, R59.reuse, R40 ;  /* 0x000000283b2b7220 */ /* 0x040fe20000410000 */
[----:B------:R-:W-:Y:S01]  /*138d0*/  FMUL.FTZ R59, R59, R50 ;  /* 0x000000323b3b7220 */ /* 0x000fe20000410000 */
[----:B------:R-:W-:Y:S02]  /*138e0*/  HADD2.F32 R60, -RZ, R60.H1_H1 ;  /* 0x3000003cff3c7230 */ /* 0x000fe40000004100 */
[----:B------:R-:W-:Y:S01]  /*138f0*/  FMUL.FTZ R71, R71, R116 ;  /* 0x0000007447477220 */ /* 0x000fe20000410000 */
[C---:B------:R-:W-:Y:S01]  /*13900*/  FFMA.FTZ R43, R63.reuse, R50, -R43 ;  /* 0x000000323f2b7223 */ /* 0x040fe2000001082b */
[----:B------:R-:W-:Y:S01]  /*13910*/  FFMA.FTZ R51, R63, R40, R59 ;  /* 0x000000283f337223 */ /* 0x000fe2000001003b */
[----:B------:R-:W-:Y:S01]  /*13920*/  FMUL.FTZ R40, R56, R41 ;  /* 0x0000002938287220 */ /* 0x000fe20000410000 */
[----:B------:R-:W-:Y:S01]  /*13930*/  FMUL.FTZ R50, R58, R42 ;  /* 0x0000002a3a327220 */ /* 0x000fe20000410000 */
[----:B------:R-:W-:Y:S01]  /*13940*/  FMUL.FTZ R56, R56, R48 ;  /* 0x0000003038387220 */ /* 0x000fe20000410000 */
[-C--:B------:R-:W-:Y:S01]  /*13950*/  FMUL.FTZ R58, R58, R49.reuse ;  /* 0x000000313a3a7220 */ /* 0x080fe20000410000 */
[C---:B------:R-:W-:Y:S01]  /*13960*/  FFMA.FTZ R70, R69.reuse, R116, -R70 ;  /* 0x0000007445467223 */ /* 0x040fe20000010846 */
[----:B------:R-:W-:Y:S01]  /*13970*/  FFMA.FTZ R40, R60, R48, -R40 ;  /* 0x000000303c287223 */ /* 0x000fe20000010828 */
        /* <DEDUP_REMOVED lines=14> */
.L_x_2857:
[----:B------:R-:W-:Y:S05]  /*13a60*/  BSYNC B2 ;  /* 0x0000000000027941 */ /* 0x000fea0003800000 */
.L_x_2856:
[----:B------:R-:W-:Y:S05]  /*13a70*/  @P1 BRA `(.L_x_2855) ;  /* 0x0000000400801947 */ /* 0x000fea0003800000 */
[----:B0-2---:R-:W2:Y:S04]  /*13a80*/  LDL R20, [R1+0x138] ;  /* 0x0001380001147983 */ /* 0x005ea80000100800 */
[----:B------:R-:W3:Y:S01]  /*13a90*/  LDL R65, [R1+0x1c0] ;  /* 0x0001c00001417983 */ /* 0x000ee20000100800 */
[----:B------:R-:W-:Y:S01]  /*13aa0*/  HADD2.F32 R60, -RZ, R112.H1_H1 ;  /* 0x30000070ff3c7230 */ /* 0x000fe20000004100 */
[----:B------:R-:W-:Y:S01]  /*13ab0*/  SHF.R.U64 R46, R46, 0x10, R47 ;  /* 0x000000102e2e7819 */ /* 0x000fe2000000122f */
[----:B------:R-:W-:Y:S02]  /*13ac0*/  HADD2.F32 R58, -RZ, R110.H1_H1 ;  /* 0x3000006eff3a7230 */ /* 0x000fe40000004100 */
[----:B------:R-:W-:Y:S02]  /*13ad0*/  HADD2.F32 R112, -RZ, R112.H0_H0 ;  /* 0x20000070ff707230 */ /* 0x000fe40000004100 */
[----:B------:R-:W-:-:S02]  /*13ae0*/  HADD2.F32 R110, -RZ, R110.H0_H0 ;  /* 0x2000006eff6e7230 */ /* 0x000fc40000004100 */
[----:B------:R-:W-:Y:S01]  /*13af0*/  HADD2.F32 R46, -RZ, R46.H0_H0 ;  /* 0x2000002eff2e7230 */ /* 0x000fe20000004100 */
[----:B--2---:R-:W-:-:S04]  /*13b00*/  LEA.HI R20, R3, R20, RZ, 0x1d ;  /* 0x0000001403147211 */ /* 0x004fc800078fe8ff */
[----:B-1----:R-:W-:Y:S01]  /*13b10*/  SHF.R.S32.HI R21, RZ, 0x1f, R20 ;  /* 0x0000001fff157819 */ /* 0x002fe20000011414 */
[----:B---3--:R-:W0:Y:S01]  /*13b20*/  LDS.128 R40, [R65] ;  /* 0x0000000041287984 */ /* 0x008e220000000c00 */
[----:B------:R-:W-:Y:S02]  /*13b30*/  SHF.L.U32 R3, R20, 0x3, RZ ;  /* 0x0000000314037819 */ /* 0x000fe400000006ff */
[----:B------:R-:W-:Y:S02]  /*13b40*/  LEA.HI R21, R21, R20, RZ, 0x3 ;  /* 0x0000001415157211 */ /* 0x000fe400078f18ff */
[----:B------:R-:W-:-:S03]  /*13b50*/  LOP3.LUT R3, R79, 0x38, R3, 0xf8, !PT ;  /* 0x000000384f037812 */ /* 0x000fc600078ef803 */
[----:B------:R-:W-:Y:S01]  /*13b60*/  IMAD.SHL.U32 R20, R21, 0x400, RZ ;  /* 0x0000040015147824 */ /* 0x000fe200078e00ff */
[----:B------:R-:W-:Y:S02]  /*13b70*/  LOP3.LUT R3, R3, R78, RZ, 0x3c, !PT ;  /* 0x0000004e03037212 */ /* 0x000fe400078e3cff */
[--C-:B------:R-:W-:Y:S02]  /*13b80*/  SHF.R.U64 R21, R44, 0x10, R45.reuse ;  /* 0x000000102c157819 */ /* 0x100fe4000000122d */
[----:B------:R-:W-:Y:S02]  /*13b90*/  LOP3.LUT R20, R20, 0x7fffe000, RZ, 0xc0, !PT ;  /* 0x7fffe00014147812 */ /* 0x000fe400078ec0ff */
[----:B------:R-:W-:Y:S01]  /*13ba0*/  SHF.R.U32.HI R44, RZ, 0x10, R45 ;  /* 0x00000010ff2c7819 */ /* 0x000fe2000001162d */
[----:B------:R-:W-:Y:S01]  /*13bb0*/  HADD2.F32 R21, -RZ, R21.H0_H0 ;  /* 0x20000015ff157230 */ /* 0x000fe20000004100 */
[----:B-----5:R-:W-:Y:S02]  /*13bc0*/  IADD3 R3, R3, R20, R77 ;  /* 0x0000001403037210 */ /* 0x020fe40007ffe04d */
[--C-:B------:R-:W-:Y:S01]  /*13bd0*/  SHF.R.U64 R20, R52, 0x10, R53.reuse ;  /* 0x0000001034147819 */ /* 0x100fe20000001235 */
[----:B------:R-:W-:Y:S01]  /*13be0*/  HADD2.F32 R44, -RZ, R44.H0_H0 ;  /* 0x2000002cff2c7230 */ /* 0x000fe20000004100 */
[----:B------:R-:W-:Y:S01]  /*13bf0*/  SHF.R.U32.HI R52, RZ, 0x10, R53 ;  /* 0x00000010ff347819 */ /* 0x000fe20000011635 */
[----:B------:R-:W-:Y:S01]  /*13c00*/  IMAD R3, R3, 0x2, R23 ;  /* 0x0000000203037824 */ /* 0x000fe200078e0217 */
[----:B------:R-:W-:Y:S01]  /*13c10*/  SHF.R.U32.HI R53, RZ, 0x10, R47 ;  /* 0x00000010ff357819 */ /* 0x000fe2000001162f */
[----:B------:R-:W-:Y:S01]  /*13c20*/  HADD2.F32 R20, -RZ, R20.H0_H0 ;  /* 0x20000014ff147230 */ /* 0x000fe20000004100 */
[--C-:B------:R-:W-:Y:S01]  /*13c30*/  SHF.R.U64 R45, R54, 0x10, R55.reuse ;  /* 0x00000010362d7819 */ /* 0x100fe20000001237 */
[----:B------:R-:W-:Y:S01]  /*13c40*/  HADD2.F32 R52, -RZ, R52.H0_H0 ;  /* 0x20000034ff347230 */ /* 0x000fe20000004100 */
[----:B------:R-:W1:Y:S01]  /*13c50*/  LDS.128 R48, [R3+0x14400] ;  /* 0x0144000003307984 */ /* 0x000e620000000c00 */
[----:B------:R-:W-:Y:S01]  /*13c60*/  SHF.R.U32.HI R54, RZ, 0x10, R55 ;  /* 0x00000010ff367819 */ /* 0x000fe20000011637 */
[----:B------:R-:W-:-:S02]  /*13c70*/  HADD2.F32 R53, -RZ, R53.H0_H0 ;  /* 0x20000035ff357230 */ /* 0x000fc40000004100 */
[----:B------:R-:W-:Y:S02]  /*13c80*/  HADD2.F32 R45, -RZ, R45.H0_H0 ;  /* 0x2000002dff2d7230 */ /* 0x000fe40000004100 */
[----:B------:R-:W-:Y:S02]  /*13c90*/  HADD2.F32 R54, -RZ, R54.H0_H0 ;  /* 0x20000036ff367230 */ /* 0x000fe40000004100 */
[--C-:B0-----:R-:W-:Y:S02]  /*13ca0*/  HADD2.F32 R47, -RZ, R41.reuse.H0_H0 ;  /* 0x20000029ff2f7230 */ /* 0x101fe40000004100 */
[----:B------:R-:W-:Y:S02]  /*13cb0*/  HADD2.F32 R55, -RZ, R41.H1_H1 ;  /* 0x30000029ff377230 */ /* 0x000fe40000004100 */
[----:B------:R-:W-:Y:S02]  /*13cc0*/  HADD2.F32 R41, -RZ, R40.H0_H0 ;  /* 0x20000028ff297230 */ /* 0x000fe40000004100 */
[----:B------:R-:W-:-:S02]  /*13cd0*/  HADD2.F32 R56, -RZ, R42.H0_H0 ;  /* 0x2000002aff387230 */ /* 0x000fc40000004100 */
[--C-:B------:R-:W-:Y:S02]  /*13ce0*/  HADD2.F32 R57, -RZ, R43.reuse.H0_H0 ;  /* 0x2000002bff397230 */ /* 0x100fe40000004100 */
[----:B------:R-:W-:Y:S02]  /*13cf0*/  HADD2.F32 R43, -RZ, R43.H1_H1 ;  /* 0x3000002bff2b7230 */ /* 0x000fe40000004100 */
[----:B------:R-:W-:Y:S02]  /*13d00*/  HADD2.F32 R40, -RZ, R40.H1_H1 ;  /* 0x30000028ff287230 */ /* 0x000fe40000004100 */
[----:B------:R-:W-:Y:S02]  /*13d10*/  HADD2.F32 R42, -RZ, R42.H1_H1 ;  /* 0x3000002aff2a7230 */ /* 0x000fe40000004100 */
[--C-:B-1----:R-:W-:Y:S02]  /*13d20*/  HADD2.F32 R59, -RZ, R49.reuse.H0_H0 ;  /* 0x20000031ff3b7230 */ /* 0x102fe40000004100 */
[----:B------:R-:W-:-:S02]  /*13d30*/  HADD2.F32 R61, -RZ, R49.H1_H1 ;  /* 0x30000031ff3d7230 */ /* 0x000fc40000004100 */
[----:B------:R-:W-:Y:S02]  /*13d40*/  HADD2.F32 R49, -RZ, R48.H0_H0 ;  /* 0x20000030ff317230 */ /* 0x000fe40000004100 */
[C---:B------:R-:W-:Y:S01]  /*13d50*/  FMUL.FTZ R63, R59.reuse, R60 ;  /* 0x0000003c3b3f7220 */ /* 0x040fe20000410000 */
[-C--:B------:R-:W-:Y:S01]  /*13d60*/  FMUL.FTZ R59, R59, R58.reuse ;  /* 0x0000003a3b3b7220 */ /* 0x080fe20000410000 */
[----:B------:R-:W-:Y:S02]  /*13d70*/  HADD2.F32 R62, -RZ, R50.H0_H0 ;  /* 0x20000032ff3e7230 */ /* 0x000fe40000004100 */
[----:B------:R-:W-:Y:S01]  /*13d80*/  FFMA.FTZ R63, R47, R58, -R63 ;  /* 0x0000003a2f3f7223 */ /* 0x000fe2000001083f */
[----:B------:R-:W-:Y:S01]  /*13d90*/  FMUL.FTZ R58, R61, R44 ;  /* 0x0000002c3d3a7220 */ /* 0x000fe20000410000 */
[----:B------:R-:W-:Y:S01]  /*13da0*/  FFMA.FTZ R59, R47, R60, R59 ;  /* 0x0000003c2f3b7223 */ /* 0x000fe2000001003b */
[----:B------:R-:W-:Y:S01]  /*13db0*/  FMUL.FTZ R61, R61, R52 ;  /* 0x000000343d3d7220 */ /* 0x000fe20000410000 */
[----:B------:R-:W-:Y:S01]  /*13dc0*/  FMUL.FTZ R47, R49, R112 ;  /* 0x00000070312f7220 */ /* 0x000fe20000410000 */
[----:B------:R-:W-:Y:S01]  /*13dd0*/  FFMA.FTZ R58, R55, R52, -R58 ;  /* 0x00000034373a7223 */ /* 0x000fe2000001083a */
[----:B------:R-:W-:-:S02]  /*13de0*/  HADD2.F32 R52, -RZ, R111.H0_H0 ;  /* 0x2000006fff347230 */ /* 0x000fc40000004100 */
[----:B------:R-:W-:Y:S01]  /*13df0*/  FMUL.FTZ R49, R49, R110 ;  /* 0x0000006e31317220 */ /* 0x000fe20000410000 */
[----:B------:R-:W-:Y:S01]  /*13e00*/  FFMA.FTZ R61, R55, R44, R61 ;  /* 0x0000002c373d7223 */ /* 0x000fe2000001003d */
[C---:B------:R-:W-:Y:S01]  /*13e10*/  FFMA.FTZ R110, R41.reuse, R110, -R47 ;  /* 0x0000006e296e7223 */ /* 0x040fe2000001082f */
[----:B------:R-:W-:Y:S02]  /*13e20*/  HADD2.F32 R64, -RZ, R51.H0_H0 ;  /* 0x20000033ff407230 */ /* 0x000fe40000004100 */
[----:B------:R-:W-:Y:S01]  /*13e30*/  FFMA.FTZ R44, R41, R112, R49 ;  /* 0x00000070292c7223 */ /* 0x000fe20000010031 */
[----:B------:R-:W-:Y:S02]  /*13e40*/  HADD2.F32 R47, -RZ, R109.H0_H0 ;  /* 0x2000006dff2f7230 */ /* 0x000fe40000004100 */
[----:B------:R-:W-:Y:S01]  /*13e50*/  FMUL.FTZ R49, R62, R52 ;  /* 0x000000343e317220 */ /* 0x000fe20000410000 */
[----:B------:R-:W-:Y:S02]  /*13e60*/  HADD2.F32 R51, -RZ, R51.H1_H1 ;  /* 0x30000033ff337230 */ /* 0x000fe40000004100 */
[----:B------:R-:W-:-:S02]  /*13e70*/  HADD2.F32 R48, -RZ, R48.H1_H1 ;  /* 0x30000030ff307230 */ /* 0x000fc40000004100 */
[-C--:B------:R-:W-:Y:S01]  /*13e80*/  FMUL.FTZ R62, R62, R47.reuse ;  /* 0x0000002f3e3e7220 */ /* 0x080fe20000410000 */
[C---:B------:R-:W-:Y:S01]  /*13e90*/  FFMA.FTZ R49, R56.reuse, R47, -R49 ;  /* 0x0000002f38317223 */ /* 0x040fe20000010831 */
[----:B------:R-:W-:Y:S02]  /*13ea0*/  HADD2.F32 R111, -RZ, R111.H1_H1 ;  /* 0x3000006fff6f7230 */ /* 0x000fe40000004100 */
[C---:B------:R-:W-:Y:S01]  /*13eb0*/  FMUL.FTZ R47, R51.reuse, R53 ;  /* 0x00000035332f7220 */ /* 0x040fe20000410000 */
[----:B------:R-:W-:Y:S02]  /*13ec0*/  HADD2.F32 R50, -RZ, R50.H1_H1 ;  /* 0x30000032ff327230 */ /* 0x000fe40000004100 */
[----:B------:R-:W-:Y:S01]  /*13ed0*/  FMUL.FTZ R51, R51, R54 ;  /* 0x0000003633337220 */ /* 0x000fe20000410000 */
[----:B------:R-:W-:Y:S02]  /*13ee0*/  HADD2.F32 R109, -RZ, R109.H1_H1 ;  /* 0x3000006dff6d7230 */ /* 0x000fe40000004100 */
[----:B------:R-:W-:Y:S01]  /*13ef0*/  FFMA.FTZ R62, R56, R52, R62 ;  /* 0x00000034383e7223 */ /* 0x000fe2000001003e */
[----:B------:R-:W-:Y:S01]  /*13f00*/  FMUL.FTZ R52, R48, R21 ;  /* 0x0000001530347220 */ /* 0x000fe20000410000 */
[----:B------:R-:W-:Y:S01]  /*13f10*/  FMUL.FTZ R41, R64, R111 ;  /* 0x0000006f40297220 */ /* 0x000fe20000410000 */
[C---:B------:R-:W-:Y:S01]  /*13f20*/  FFMA.FTZ R47, R43.reuse, R54, -R47 ;  /* 0x000000362b2f7223 */ /* 0x040fe2000001082f */
[----:B------:R-:W-:Y:S01]  /*13f30*/  FFMA.FTZ R51, R43, R53, R51 ;  /* 0x000000352b337223 */ /* 0x000fe20000010033 */
[----:B------:R-:W-:Y:S01]  /*13f40*/  FMUL.FTZ R48, R48, R20 ;  /* 0x0000001430307220 */ /* 0x000fe20000410000 */
[----:B------:R-:W-:Y:S01]  /*13f50*/  FMUL.FTZ R43, R50, R46 ;  /* 0x0000002e322b7220 */ /* 0x000fe20000410000 */
[----:B------:R-:W-:Y:S01]  /*13f60*/  FMUL.FTZ R64, R64, R109 ;  /* 0x0000006d40407220 */ /* 0x000fe20000410000 */
[----:B------:R-:W-:Y:S01]  /*13f70*/  FMUL.FTZ R50, R50, R45 ;  /* 0x0000002d32327220 */ /* 0x000fe20000410000 */
[C---:B------:R-:W-:Y:S01]  /*13f80*/  FFMA.FTZ R41, R57.reuse, R109, -R41 ;  /* 0x0000006d39297223 */ /* 0x040fe20000010829 */
[C---:B------:R-:W-:Y:S01]  /*13f90*/  FFMA.FTZ R21, R40.reuse, R21, R48 ;  /* 0x0000001528157223 */ /* 0x040fe20000010030 */
[----:B------:R-:W-:Y:S01]  /*13fa0*/  FFMA.FTZ R20, R40, R20, -R52 ;  /* 0x0000001428147223 */ /* 0x000fe20000010834 */
        /* <DEDUP_REMOVED lines=13> */
.L_x_2855:
[----:B------:R-:W-:Y:S05]  /*14080*/  BSYNC B1 ;  /* 0x0000000000017941 */ /* 0x000fea0003800000 */
.L_x_2854:
[----:B----4-:R-:W-:Y:S01]  /*14090*/  VIADD R3, R225, 0x40 ;  /* 0x00000040e1037836 */ /* 0x010fe20000000000 */
[----:B------:R-:W-:Y:S04]  /*140a0*/  BSSY B1, `(.L_x_2858) ;  /* 0x00000dd000017945 */ /* 0x000fe80003800000 */
[----:B------:R-:W-:-:S13]  /*140b0*/  ISETP.GE.AND P0, PT, R3, R0, PT ;  /* 0x000000000300720c */ /* 0x000fda0003f06270 */
[----:B------:R-:W-:Y:S05]  /*140c0*/  @P0 BRA `(.L_x_2859) ;  /* 0x0000000c00680947 */ /* 0x000fea0003800000 */
[----:B0-----:R0:W5:Y:S01]  /*140d0*/  LDL R59, [R1+0x60] ;  /* 0x00006000013b7983 */ /* 0x0011620000100800 */
[----:B------:R-:W4:Y:S01]  /*140e0*/  LDC R3, c[0x0][0x3f4] ;  /* 0x0000fd00ff037b82 */ /* 0x000f220000000800 */
[C---:B------:R-:W-:Y:S01]  /*140f0*/  IADD3 R61, R225.reuse, 0x40, RZ ;  /* 0x00000040e13d7810 */ /* 0x040fe20007ffe0ff */
[----:B------:R-:W-:Y:S01]  /*14100*/  VIADD R63, R225, 0x40 ;  /* 0x00000040e13f7836 */ /* 0x000fe20000000000 */
[----:B------:R-:W-:Y:S03]  /*14110*/  BSSY B2, `(.L_x_2860) ;  /* 0x0000069000027945 */ /* 0x000fe60003800000 */
[----:B------:R-:W-:Y:S02]  /*14120*/  IMAD.SHL.U32 R61, R61, 0x40, RZ ;  /* 0x000000403d3d7824 */ /* 0x000fe400078e00ff */
[----:B------:R-:W-:-:S03]  /*14130*/  IMAD.SHL.U32 R63, R63, 0x40, RZ ;  /* 0x000000403f3f7824 */ /* 0x000fc600078e00ff */
[----:B------:R-:W-:Y:S02]  /*14140*/  LOP3.LUT R61, R61, 0x1c0, RZ, 0xc0, !PT ;  /* 0x000001c03d3d7812 */ /* 0x000fe400078ec0ff */
[----:B------:R-:W-:Y:S02]  /*14150*/  LOP3.LUT R63, R63, 0x1c0, RZ, 0xc0, !PT ;  /* 0x000001c03f3f7812 */ /* 0x000fe400078ec0ff */
[----:B------:R-:W-:Y:S02]  /*14160*/  SHF.R.U32.HI R61, RZ, 0x3, R61 ;  /* 0x00000003ff3d7819 */ /* 0x000fe4000001163d */
[-C--:B----4-:R-:W-:Y:S02]  /*14170*/  ISETP.GE.AND P0, PT, R16, R3.reuse, PT ;  /* 0x000000031000720c */ /* 0x090fe40003f06270 */
[----:B------:R-:W-:-:S11]  /*14180*/  ISETP.GE.AND P1, PT, R214, R3, PT ;  /* 0x00000003d600720c */ /* 0x000fd60003f26270 */
[----:B0-----:R-:W-:Y:S05]  /*14190*/  @P0 BRA `(.L_x_2861) ;  /* 0x0000000400800947 */ /* 0x001fea0003800000 */
[----:B--2---:R-:W2:Y:S04]  /*141a0*/  LDL R20, [R1+0x8c] ;  /* 0x00008c0001147983 */ /* 0x004ea80000100800 */
[----:B------:R-:W4:Y:S01]  /*141b0*/  LDL R65, [R1+0x1bc] ;  /* 0x0001bc0001417983 */ /* 0x000f220000100800 */
[--C-:B------:R-:W-:Y:S01]  /*141c0*/  HADD2.F32 R53, -RZ, R106.reuse.H1_H1 ;  /* 0x3000006aff357230 */ /* 0x100fe20000004100 */
[----:B------:R-:W-:Y:S01]  /*141d0*/  SHF.R.U64 R30, R30, 0x10, R31 ;  /* 0x000000101e1e7819 */ /* 0x000fe2000000121f */
[--C-:B------:R-:W-:Y:S02]  /*141e0*/  HADD2.F32 R51, -RZ, R107.reuse.H1_H1 ;  /* 0x3000006bff337230 */ /* 0x100fe40000004100 */
[----:B------:R-:W-:Y:S02]  /*141f0*/  HADD2.F32 R106, -RZ, R106.H0_H0 ;  /* 0x2000006aff6a7230 */ /* 0x000fe40000004100 */
[----:B------:R-:W-:Y:S01]  /*14200*/  HADD2.F32 R107, -RZ, R107.H0_H0 ;  /* 0x2000006bff6b7230 */ /* 0x000fe20000004100 */
[----:B--2---:R-:W-:-:S04]  /*14210*/  LEA.HI R20, R3, R20, RZ, 0x1d ;  /* 0x0000001403147211 */ /* 0x004fc800078fe8ff */
[----:B------:R-:W-:Y:S02]  /*14220*/  SHF.R.S32.HI R41, RZ, 0x1f, R20 ;  /* 0x0000001fff297819 */ /* 0x000fe40000011414 */
[----:B-1----:R-:W-:Y:S02]  /*14230*/  SHF.L.U32 R21, R20, 0x3, RZ ;  /* 0x0000000314157819 */ /* 0x002fe400000006ff */
[----:B------:R-:W-:Y:S02]  /*14240*/  LEA.HI R41, R41, R20, RZ, 0x3 ;  /* 0x0000001429297211 */ /* 0x000fe400078f18ff */
[----:B------:R-:W-:-:S03]  /*14250*/  LOP3.LUT R20, R63, 0x38, R21, 0xf8, !PT ;  /* 0x000000383f147812 */ /* 0x000fc600078ef815 */
[----:B------:R-:W-:Y:S01]  /*14260*/  IMAD.SHL.U32 R41, R41, 0x400, RZ ;  /* 0x0000040029297824 */ /* 0x000fe200078e00ff */
[----:B------:R-:W-:-:S04]  /*14270*/  LOP3.LUT R20, R20, R61, RZ, 0x3c, !PT ;  /* 0x0000003d14147212 */ /* 0x000fc800078e3cff */
[----:B------:R-:W-:Y:S02]  /*14280*/  LOP3.LUT R21, R41, 0x7fffe000, RZ, 0xc0, !PT ;  /* 0x7fffe00029157812 */ /* 0x000fe400078ec0ff */
[----:B----4-:R-:W0:Y:S02]  /*14290*/  LDS.128 R40, [R65] ;  /* 0x0000000041287984 */ /* 0x010e240000000c00 */
[----:B-----5:R-:W-:Y:S02]  /*142a0*/  IADD3 R20, R20, R21, R59 ;  /* 0x0000001514147210 */ /* 0x020fe40007ffe03b */
[----:B------:R-:W-:Y:S02]  /*142b0*/  SHF.R.U64 R21, R28, 0x10, R29 ;  /* 0x000000101c157819 */ /* 0x000fe4000000121d */
[----:B------:R-:W-:Y:S01]  /*142c0*/  SHF.R.U64 R28, R32, 0x10, R33 ;  /* 0x00000010201c7819 */ /* 0x000fe20000001221 */
[----:B------:R-:W-:Y:S01]  /*142d0*/  IMAD R20, R20, 0x2, R23 ;  /* 0x0000000214147824 */ /* 0x000fe200078e0217 */
[----:B------:R-:W-:Y:S01]  /*142e0*/  SHF.R.U32.HI R32, RZ, 0x10, R33 ;  /* 0x00000010ff207819 */ /* 0x000fe20000011621 */
[----:B------:R-:W-:Y:S01]  /*142f0*/  HADD2.F32 R21, -RZ, R21.H0_H0 ;  /* 0x20000015ff157230 */ /* 0x000fe20000004100 */
[----:B------:R-:W-:-:S02]  /*14300*/  SHF.R.U32.HI R33, RZ, 0x10, R31 ;  /* 0x00000010ff217819 */ /* 0x000fc4000001161f */
[----:B------:R-:W1:Y:S01]  /*14310*/  LDS.128 R44, [R20+0x14400] ;  /* 0x01440000142c7984 */ /* 0x000e620000000c00 */
[----:B------:R-:W-:Y:S01]  /*14320*/  SHF.R.U32.HI R29, RZ, 0x10, R29 ;  /* 0x00000010ff1d7819 */ /* 0x000fe2000001161d */
[----:B------:R-:W-:Y:S01]  /*14330*/  HADD2.F32 R32, -RZ, R32.H0_H0 ;  /* 0x20000020ff207230 */ /* 0x000fe20000004100 */
[--C-:B------:R-:W-:Y:S01]  /*14340*/  SHF.R.U64 R31, R34, 0x10, R35.reuse ;  /* 0x00000010221f7819 */ /* 0x100fe20000001223 */
[----:B------:R-:W-:Y:S01]  /*14350*/  HADD2.F32 R62, -RZ, R33.H0_H0 ;  /* 0x20000021ff3e7230 */ /* 0x000fe20000004100 */
[----:B------:R-:W-:Y:S01]  /*14360*/  SHF.R.U32.HI R35, RZ, 0x10, R35 ;  /* 0x00000010ff237819 */ /* 0x000fe20000011623 */
[----:B------:R-:W-:Y:S02]  /*14370*/  HADD2.F32 R29, -RZ, R29.H0_H0 ;  /* 0x2000001dff1d7230 */ /* 0x000fe40000004100 */
        /* <DEDUP_REMOVED lines=11> */
[-C--:B------:R-:W-:Y:S01]  /*14430*/  FMUL.FTZ R52, R52, R51.reuse ;  /* 0x0000003334347220 */ /* 0x080fe20000410000 */
[----:B------:R-:W-:Y:S02]  /*14440*/  HADD2.F32 R45, -RZ, R44.H0_H0 ;  /* 0x2000002cff2d7230 */ /* 0x000fe40000004100 */
[----:B------:R-:W-:Y:S01]  /*14450*/  FFMA.FTZ R56, R34, R51, -R56 ;  /* 0x0000003322387223 */ /* 0x000fe20000010838 */
[C---:B------:R-:W-:Y:S01]  /*14460*/  FMUL.FTZ R51, R54.reuse, R32 ;  /* 0x0000002036337220 */ /* 0x040fe20000410000 */
[----:B------:R-:W-:Y:S01]  /*14470*/  FMUL.FTZ R54, R54, R29 ;  /* 0x0000001d36367220 */ /* 0x000fe20000410000 */
[----:B------:R-:W-:-:S02]  /*14480*/  HADD2.F32 R57, -RZ, R47.H0_H0 ;  /* 0x2000002fff397230 */ /* 0x000fc40000004100 */
[----:B------:R-:W-:Y:S01]  /*14490*/  FFMA.FTZ R52, R34, R53, R52 ;  /* 0x0000003522347223 */ /* 0x000fe20000010034 */
[C---:B------:R-:W-:Y:S01]  /*144a0*/  FFMA.FTZ R29, R48.reuse, R29, -R51 ;  /* 0x0000001d301d7223 */ /* 0x040fe20000010833 */
[--C-:B------:R-:W-:Y:S02]  /*144b0*/  HADD2.F32 R51, -RZ, R105.reuse.H0_H0 ;  /* 0x20000069ff337230 */ /* 0x100fe40000004100 */
[----:B------:R-:W-:Y:S01]  /*144c0*/  FFMA.FTZ R54, R48, R32, R54 ;  /* 0x0000002030367223 */ /* 0x000fe20000010036 */
[--C-:B------:R-:W-:Y:S02]  /*144d0*/  HADD2.F32 R48, -RZ, R108.reuse.H0_H0 ;  /* 0x2000006cff307230 */ /* 0x100fe40000004100 */
[----:B------:R-:W-:Y:S01]  /*144e0*/  FMUL.FTZ R34, R45, R106 ;  /* 0x0000006a2d227220 */ /* 0x000fe20000410000 */
[----:B------:R-:W-:Y:S02]  /*144f0*/  HADD2.F32 R108, -RZ, R108.H1_H1 ;  /* 0x3000006cff6c7230 */ /* 0x000fe40000004100 */
[----:B------:R-:W-:Y:S01]  /*14500*/  FMUL.FTZ R58, R55, R51 ;  /* 0x00000033373a7220 */ /* 0x000fe20000410000 */
[----:B------:R-:W-:-:S02]  /*14510*/  HADD2.F32 R105, -RZ, R105.H1_H1 ;  /* 0x30000069ff697230 */ /* 0x000fc40000004100 */
[-C--:B------:R-:W-:Y:S01]  /*14520*/  FMUL.FTZ R60, R55, R48.reuse ;  /* 0x00000030373c7220 */ /* 0x080fe20000410000 */
[----:B------:R-:W-:Y:S02]  /*14530*/  HADD2.F32 R47, -RZ, R47.H1_H1 ;  /* 0x3000002fff2f7230 */ /* 0x000fe40000004100 */
[----:B------:R-:W-:Y:S01]  /*14540*/  FFMA.FTZ R48, R49, R48, -R58 ;  /* 0x0000003031307223 */ /* 0x000fe2000001083a */
[----:B------:R-:W-:Y:S01]  /*14550*/  FMUL.FTZ R45, R45, R107 ;  /* 0x0000006b2d2d7220 */ /* 0x000fe20000410000 */
[----:B------:R-:W-:Y:S02]  /*14560*/  HADD2.F32 R58, -RZ, R35.H0_H0 ;  /* 0x20000023ff3a7230 */ /* 0x000fe40000004100 */
[C---:B------:R-:W-:Y:S01]  /*14570*/  FMUL.FTZ R33, R57.reuse, R105 ;  /* 0x0000006939217220 */ /* 0x040fe20000410000 */
[----:B------:R-:W-:Y:S01]  /*14580*/  FMUL.FTZ R64, R57, R108 ;  /* 0x0000006c39407220 */ /* 0x000fe20000410000 */
[C---:B------:R-:W-:Y:S01]  /*14590*/  FFMA.FTZ R34, R41.reuse, R107, -R34 ;  /* 0x0000006b29227223 */ /* 0x040fe20000010822 */
[----:B------:R-:W-:Y:S01]  /*145a0*/  FFMA.FTZ R32, R41, R106, R45 ;  /* 0x0000006a29207223 */ /* 0x000fe2000001002d */
[C---:B------:R-:W-:Y:S01]  /*145b0*/  FFMA.FTZ R108, R50.reuse, R108, -R33 ;  /* 0x0000006c326c7223 */ /* 0x040fe20000010821 */
[----:B------:R-:W-:Y:S01]  /*145c0*/  FFMA.FTZ R35, R50, R105, R64 ;  /* 0x0000006932237223 */ /* 0x000fe20000010040 */
[----:B------:R-:W-:-:S02]  /*145d0*/  HADD2.F32 R44, -RZ, R44.H1_H1 ;  /* 0x3000002cff2c7230 */ /* 0x000fc40000004100 */
[C---:B------:R-:W-:Y:S01]  /*145e0*/  FMUL.FTZ R66, R47.reuse, R58 ;  /* 0x0000003a2f427220 */ /* 0x040fe20000410000 */
        /* <DEDUP_REMOVED lines=27> */
.L_x_2861:
[----:B------:R-:W-:Y:S05]  /*147a0*/  BSYNC B2 ;  /* 0x0000000000027941 */ /* 0x000fea0003800000 */
.L_x_2860:
[----:B------:R-:W-:Y:S05]  /*147b0*/  @P1 BRA `(.L_x_2859) ;  /* 0x0000000400ac1947 */ /* 0x000fea0003800000 */
[----:B-1----:R-:W4:Y:S04]  /*147c0*/  LDL R21, [R1+0x138] ;  /* 0x0001380001157983 */ /* 0x002f280000100800 */
[----:B0-2---:R-:W2:Y:S01]  /*147d0*/  LDL R20, [R1+0x128] ;  /* 0x0001280001147983 */ /* 0x005ea20000100800 */
[----:B------:R-:W-:Y:S01]  /*147e0*/  SHF.R.U32.HI R41, RZ, 0x10, R37 ;  /* 0x00000010ff297819 */ /* 0x000fe20000011625 */
[----:B------:R-:W-:Y:S01]  /*147f0*/  HADD2.F32 R49, -RZ, R96.H1_H1 ;  /* 0x30000060ff317230 */ /* 0x000fe20000004100 */
[----:B------:R-:W-:Y:S01]  /*14800*/  SHF.R.U32.HI R40, RZ, 0x10, R25 ;  /* 0x00000010ff287819 */ /* 0x000fe20000011619 */
[----:B------:R-:W-:Y:S02]  /*14810*/  HADD2.F32 R51, -RZ, R95.H1_H1 ;  /* 0x3000005fff337230 */ /* 0x000fe40000004100 */
[----:B------:R-:W-:-:S02]  /*14820*/  HADD2.F32 R48, -RZ, R41.H0_H0 ;  /* 0x20000029ff307230 */ /* 0x000fc40000004100 */
[----:B------:R-:W-:Y:S02]  /*14830*/  HADD2.F32 R40, -RZ, R40.H0_H0 ;  /* 0x20000028ff287230 */ /* 0x000fe40000004100 */
[----:B------:R-:W-:Y:S02]  /*14840*/  HADD2.F32 R96, -RZ, R96.H0_H0 ;  /* 0x20000060ff607230 */ /* 0x000fe40000004100 */
[----:B----4-:R-:W-:Y:S01]  /*14850*/  IMAD.MOV.U32 R28, RZ, RZ, R21 ;  /* 0x000000ffff1c7224 */ /* 0x010fe200078e0015 */
[----:B------:R-:W-:Y:S02]  /*14860*/  SHF.R.S32.HI R21, RZ, 0x1f, R214 ;  /* 0x0000001fff157819 */ /* 0x000fe400000114d6 */
[----:B--2---:R-:W-:Y:S02]  /*14870*/  R2UR UR4, R20 ;  /* 0x00000000140472ca */ /* 0x004fe400000e0000 */
[----:B------:R-:W-:Y:S02]  /*14880*/  LEA.HI R20, R21, R214, RZ, 0x6 ;  /* 0x000000d615147211 */ /* 0x000fe400078f30ff */
[----:B------:R-:W-:-:S02]  /*14890*/  LEA.HI R3, R3, R28, RZ, 0x1d ;  /* 0x0000001c03037211 */ /* 0x000fc400078fe8ff */
[----:B------:R-:W-:Y:S02]  /*148a0*/  LEA.HI R21, R21, R214, RZ, 0x3 ;  /* 0x000000d615157211 */ /* 0x000fe400078f18ff */
[----:B------:R-:W-:Y:S02]  /*148b0*/  SHF.L.U32 R20, R20, 0x7, RZ ;  /* 0x0000000714147819 */ /* 0x000fe400000006ff */
[----:B------:R-:W-:Y:S02]  /*148c0*/  SHF.R.S32.HI R28, RZ, 0x1f, R3 ;  /* 0x0000001fff1c7819 */ /* 0x000fe40000011403 */
[----:B------:R-:W-:Y:S02]  /*148d0*/  LOP3.LUT R29, R63, 0x38, R21, 0xf8, !PT ;  /* 0x000000383f1d7812 */ /* 0x000fe400078ef815 */
[----:B------:R-:W-:Y:S01]  /*148e0*/  LOP3.LUT R21, R20, 0xffffe000, RZ, 0xc0, !PT ;  /* 0xffffe00014157812 */ /* 0x000fe200078ec0ff */
[----:B------:R-:W-:Y:S01]  /*148f0*/  IMAD.SHL.U32 R20, R3, 0x8, RZ ;  /* 0x0000000803147824 */ /* 0x000fe200078e00ff */
[----:B------:R-:W-:-:S02]  /*14900*/  LEA.HI R28, R28, R3, RZ, 0x3 ;  /* 0x000000031c1c7211 */ /* 0x000fc400078f18ff */
[----:B------:R-:W-:Y:S02]  /*14910*/  LOP3.LUT R30, R29, R61, RZ, 0x3c, !PT ;  /* 0x0000003d1d1e7212 */ /* 0x000fe400078e3cff */
[----:B------:R-:W-:Y:S01]  /*14920*/  LOP3.LUT R20, R63, 0x38, R20, 0xf8, !PT ;  /* 0x000000383f147812 */ /* 0x000fe200078ef814 */
[----:B------:R-:W-:Y:S01]  /*14930*/  IMAD.SHL.U32 R28, R28, 0x400, RZ ;  /* 0x000004001c1c7824 */ /* 0x000fe200078e00ff */
[----:B-----5:R-:W-:Y:S02]  /*14940*/  IADD3 R3, R30, R21, R59 ;  /* 0x000000151e037210 */ /* 0x020fe40007ffe03b */
[----:B------:R-:W-:Y:S02]  /*14950*/  LOP3.LUT R20, R20, R61, RZ, 0x3c, !PT ;  /* 0x0000003d14147212 */ /* 0x000fe400078e3cff */
[----:B------:R-:W-:Y:S02]  /*14960*/  LOP3.LUT R21, R28, 0x7fffe000, RZ, 0xc0, !PT ;  /* 0x7fffe0001c157812 */ /* 0x000fe400078ec0ff */
[----:B------:R-:W-:-:S02]  /*14970*/  LEA R3, R3, UR4, 0x1 ;  /* 0x0000000403037c11 */ /* 0x000fc4000f8e08ff */
[----:B------:R-:W-:Y:S02]  /*14980*/  IADD3 R20, R20, R21, R59 ;  /* 0x0000001514147210 */ /* 0x000fe40007ffe03b */
[----:B------:R-:W-:Y:S01]  /*14990*/  SHF.R.U64 R21, R24, 0x10, R25 ;  /* 0x0000001018157819 */ /* 0x000fe20000001219 */
[----:B------:R-:W0:Y:S01]  /*149a0*/  LDS.128 R28, [R3] ;  /* 0x00000000031c7984 */ /* 0x000e220000000c00 */
[----:B------:R-:W-:Y:S01]  /*149b0*/  SHF.R.U64 R25, R26, 0x10, R27 ;  /* 0x000000101a197819 */ /* 0x000fe2000000121b */
[----:B------:R-:W-:Y:S01]  /*149c0*/  IMAD R20, R20, 0x2, R23 ;  /* 0x0000000214147824 */ /* 0x000fe200078e0217 */
[--C-:B------:R-:W-:Y:S01]  /*149d0*/  SHF.R.U64 R26, R38, 0x10, R39.reuse ;  /* 0x00000010261a7819 */ /* 0x100fe20000001227 */
[----:B------:R-:W-:Y:S01]  /*149e0*/  HADD2.F32 R21, -RZ, R21.H0_H0 ;  /* 0x20000015ff157230 */ /* 0x000fe20000004100 */
[----:B------:R-:W-:Y:S01]  /*149f0*/  SHF.R.U32.HI R38, RZ, 0x10, R39 ;  /* 0x00000010ff267819 */ /* 0x000fe20000011627 */
[----:B------:R-:W-:Y:S01]  /*14a00*/  HADD2.F32 R25, -RZ, R25.H0_H0 ;  /* 0x20000019ff197230 */ /* 0x000fe20000004100 */
[----:B------:R-:W1:Y:S01]  /*14a10*/  LDS.128 R32, [R20+0x14400] ;  /* 0x0144000014207984 */ /* 0x000e620000000c00 */
[----:B------:R-:W-:-:S02]  /*14a20*/  SHF.R.U64 R24, R36, 0x10, R37 ;  /* 0x0000001024187819 */ /* 0x000fc40000001225 */
[----:B------:R-:W-:Y:S01]  /*14a30*/  SHF.R.U32.HI R27, RZ, 0x10, R27 ;  /* 0x00000010ff1b7819 */ /* 0x000fe2000001161b */
[--C-:B0-----:R-:W-:Y:S02]  /*14a40*/  HADD2.F32 R39, -RZ, R29.reuse.H1_H1 ;  /* 0x3000001dff277230 */ /* 0x101fe40000004100 */
[----:B------:R-:W-:Y:S02]  /*14a50*/  HADD2.F32 R44, -RZ, R29.H0_H0 ;  /* 0x2000001dff2c7230 */ /* 0x000fe40000004100 */
[----:B------:R-:W-:Y:S02]  /*14a60*/  HADD2.F32 R37, -RZ, R28.H0_H0 ;  /* 0x2000001cff257230 */ /* 0x000fe40000004100 */
[----:B------:R-:W-:Y:S02]  /*14a70*/  HADD2.F32 R29, -RZ, R31.H0_H0 ;  /* 0x2000001fff1d7230 */ /* 0x000fe40000004100 */
[--C-:B-1----:R-:W-:Y:S02]  /*14a80*/  HADD2.F32 R46, -RZ, R33.reuse.H0_H0 ;  /* 0x20000021ff2e7230 */ /* 0x102fe40000004100 */
[----:B------:R-:W-:-:S02]  /*14a90*/  HADD2.F32 R47, -RZ, R33.H1_H1 ;  /* 0x30000021ff2f7230 */ /* 0x000fc40000004100 */
[----:B------:R-:W-:Y:S02]  /*14aa0*/  HADD2.F32 R45, -RZ, R32.H0_H0 ;  /* 0x20000020ff2d7230 */ /* 0x000fe40000004100 */
[C---:B------:R-:W-:Y:S01]  /*14ab0*/  FMUL.FTZ R33, R46.reuse, R51 ;  /* 0x000000332e217220 */ /* 0x040fe20000410000 */
[-C--:B------:R-:W-:Y:S01]  /*14ac0*/  FMUL.FTZ R41, R46, R49.reuse ;  /* 0x000000312e297220 */ /* 0x080fe20000410000 */
[----:B------:R-:W-:Y:S02]  /*14ad0*/  HADD2.F32 R46, -RZ, R95.H0_H0 ;  /* 0x2000005fff2e7230 */ /* 0x000fe40000004100 */
[C---:B------:R-:W-:Y:S01]  /*14ae0*/  FMUL.FTZ R50, R47.reuse, R48 ;  /* 0x000000302f327220 */ /* 0x040fe20000410000 */
[----:B------:R-:W-:Y:S01]  /*14af0*/  FMUL.FTZ R52, R47, R40 ;  /* 0x000000282f347220 */ /* 0x000fe20000410000 */
[----:B------:R-:W-:Y:S01]  /*14b00*/  FFMA.FTZ R33, R44, R49, -R33 ;  /* 0x000000312c217223 */ /* 0x000fe20000010821 */
[----:B------:R-:W-:Y:S01]  /*14b10*/  FMUL.FTZ R49, R45, R96 ;  /* 0x000000602d317220 */ /* 0x000fe20000410000 */
[----:B------:R-:W-:Y:S01]  /*14b20*/  FFMA.FTZ R40, R39, R40, -R50 ;  /* 0x0000002827287223 */ /* 0x000fe20000010832 */
[----:B------:R-:W-:Y:S01]  /*14b30*/  FMUL.FTZ R50, R45, R46 ;  /* 0x0000002e2d327220 */ /* 0x000fe20000410000 */
[----:B------:R-:W-:-:S02]  /*14b40*/  HADD2.F32 R47, -RZ, R94.H0_H0 ;  /* 0x2000005eff2f7230 */ /* 0x000fc40000004100 */
[----:B------:R-:W-:Y:S01]  /*14b50*/  FFMA.FTZ R44, R44, R51, R41 ;  /* 0x000000332c2c7223 */ /* 0x000fe20000010029 */
[----:B------:R-:W-:Y:S02]  /*14b60*/  HADD2.F32 R45, -RZ, R97.H0_H0 ;  /* 0x20000061ff2d7230 */ /* 0x000fe40000004100 */
[C---:B------:R-:W-:Y:S01]  /*14b70*/  FFMA.FTZ R41, R37.reuse, R96, -R50 ;  /* 0x0000006025297223 */ /* 0x040fe20000010832 */
[----:B------:R-:W-:Y:S02]  /*14b80*/  HADD2.F32 R42, -RZ, R35.H0_H0 ;  /* 0x20000023ff2a7230 */ /* 0x000fe40000004100 */
[----:B------:R-:W-:Y:S01]  /*14b90*/  FFMA.FTZ R37, R37, R46, R49 ;  /* 0x0000002e25257223 */ /* 0x000fe20000010031 */
[----:B------:R-:W-:Y:S02]  /*14ba0*/  HADD2.F32 R97, -RZ, R97.H1_H1 ;  /* 0x30000061ff617230 */ /* 0x000fe40000004100 */
[----:B------:R-:W-:Y:S01]  /*14bb0*/  FFMA.FTZ R39, R39, R48, R52 ;  /* 0x0000003027277223 */ /* 0x000fe20000010034 */
[----:B------:R-:W-:-:S02]  /*14bc0*/  HADD2.F32 R94, -RZ, R94.H1_H1 ;  /* 0x3000005eff5e7230 */ /* 0x000fc40000004100 */
[----:B------:R-:W-:Y:S02]  /*14bd0*/  HADD2.F32 R43, -RZ, R34.H0_H0 ;  /* 0x20000022ff2b7230 */ /* 0x000fe40000004100 */
[----:B------:R-:W-:Y:S02]  /*14be0*/  HADD2.F32 R46, -RZ, R38.H0_H0 ;  /* 0x20000026ff2e7230 */ /* 0x000fe40000004100 */
[C---:B------:R-:W-:Y:S01]  /*14bf0*/  FMUL.FTZ R48, R42.reuse, R94 ;  /* 0x0000005e2a307220 */ /* 0x040fe20000410000 */
[----:B------:R-:W-:Y:S02]  /*14c00*/  HADD2.F32 R38, -RZ, R27.H0_H0 ;  /* 0x2000001bff267230 */ /* 0x000fe40000004100 */
[----:B------:R-:W-:Y:S01]  /*14c10*/  FMUL.FTZ R27, R42, R97 ;  /* 0x000000612a1b7220 */ /* 0x000fe20000410000 */
[----:B------:R-:W-:Y:S02]  /*14c20*/  HADD2.F32 R35, -RZ, R35.H1_H1 ;  /* 0x30000023ff237230 */ /* 0x000fe40000004100 */
[----:B------:R-:W-:Y:S01]  /*14c30*/  FMUL.FTZ R49, R43, R47 ;  /* 0x0000002f2b317220 */ /* 0x000fe20000410000 */
[----:B------:R-:W-:-:S02]  /*14c40*/  HADD2.F32 R36, -RZ, R30.H0_H0 ;  /* 0x2000001eff247230 */ /* 0x000fc40000004100 */
[----:B------:R-:W-:Y:S01]  /*14c50*/  FMUL.FTZ R51, R43, R45 ;  /* 0x0000002d2b337220 */ /* 0x000fe20000410000 */
[----:B------:R-:W-:Y:S02]  /*14c60*/  HADD2.F32 R31, -RZ, R31.H1_H1 ;  /* 0x3000001fff1f7230 */ /* 0x000fe40000004100 */
        /* <DEDUP_REMOVED lines=10> */
[----:B------:R-:W-:Y:S02]  /*14d10*/  HADD2.F32 R28, -RZ, R28.H1_H1 ;  /* 0x3000001cff1c7230 */ /* 0x000fe40000004100 */
[C---:B------:R-:W-:Y:S01]  /*14d20*/  FFMA.FTZ R45, R31.reuse, R38, -R42 ;  /* 0x000000261f2d7223 */ /* 0x040fe2000001082a */
[----:B------:R-:W-:Y:S02]  /*14d30*/  HADD2.F32 R30, -RZ, R30.H1_H1 ;  /* 0x3000001eff1e7230 */ /* 0x000fe40000004100 */
[----:B------:R-:W-:Y:S01]  /*14d40*/  FFMA.FTZ R47, R31, R46, R50 ;  /* 0x0000002e1f2f7223 */ /* 0x000fe20000010032 */
[----:B------:R-:W-:Y:S01]  /*14d50*/  FMUL.FTZ R31, R32, R27 ;  /* 0x0000001b201f7220 */ /* 0x000fe20000410000 */
        /* <DEDUP_REMOVED lines=17> */
.L_x_2859:
[----:B------:R-:W-:Y:S05]  /*14e70*/  BSYNC B1 ;  /* 0x0000000000017941 */ /* 0x000fea0003800000 */
.L_x_2858:
[----:B----4-:R-:W-:-:S04]  /*14e80*/  IADD3 R3, R225, 0x60, RZ ;  /* 0x00000060e1037810 */ /* 0x010fc80007ffe0ff */
[----:B------:R-:W-:-:S13]  /*14e90*/  ISETP.GE.AND P0, PT, R3, R0, PT ;  /* 0x000000000300720c */ /* 0x000fda0003f06270 */
[----:B------:R-:W-:Y:S05]  /*14ea0*/  @P0 BRA `(.L_x_2829) ;  /* 0x0000000c00880947 */ /* 0x000fea0003800000 */
[----:B------:R4:W5:Y:S01]  /*14eb0*/  LDL R46, [R1+0x128] ;  /* 0x00012800012e7983 */ /* 0x0009620000100800 */
[----:B-1----:R-:W1:Y:S01]  /*14ec0*/  LDC R21, c[0x0][0x3f4] ;  /* 0x0000fd00ff157b82 */ /* 0x002e620000000800 */
[----:B------:R-:W-:Y:S01]  /*14ed0*/  BSSY B1, `(.L_x_2862) ;  /* 0x000006e000017945 */ /* 0x000fe20003800000 */
[-C--:B-1----:R-:W-:Y:S02]  /*14ee0*/  ISETP.GE.AND P0, PT, R16, R21.reuse, PT ;  /* 0x000000151000720c */ /* 0x082fe40003f06270 */
[----:B------:R-:W-:-:S11]  /*14ef0*/  ISETP.GE.AND P1, PT, R214, R21, PT ;  /* 0x00000015d600720c */ /* 0x000fd60003f26270 */
[----:B----4-:R-:W-:Y:S05]  /*14f00*/  @P0 BRA `(.L_x_2863) ;  /* 0x0000000400a80947 */ /* 0x010fea0003800000 */
[----:B------:R-:W4:Y:S01]  /*14f10*/  LDL R25, [R1+0x8c] ;  /* 0x00008c0001197983 */ /* 0x000f220000100800 */
[----:B------:R-:W-:Y:S01]  /*14f20*/  SHF.R.S32.HI R0, RZ, 0x1f, R3 ;  /* 0x0000001fff007819 */ /* 0x000fe20000011403 */
[----:B------:R-:W-:Y:S01]  /*14f30*/  IMAD.SHL.U32 R24, R3, 0x40, RZ ;  /* 0x0000004003187824 */ /* 0x000fe200078e00ff */
[----:B-----5:R-:W-:Y:S01]  /*14f40*/  R2UR UR4, R46 ;  /* 0x000000002e0472ca */ /* 0x020fe200000e0000 */
[--C-:B--2---:R-:W-:Y:S01]  /*14f50*/  HADD2.F32 R40, -RZ, R98.reuse.H1_H1 ;  /* 0x30000062ff287230 */ /* 0x104fe20000004100 */
[----:B0-----:R-:W-:Y:S01]  /*14f60*/  LEA.HI R20, R0, R3, RZ, 0x3 ;  /* 0x0000000300147211 */ /* 0x001fe200078f18ff */
[----:B------:R-:W-:Y:S01]  /*14f70*/  HADD2.F32 R36, -RZ, R101.H1_H1 ;  /* 0x30000065ff247230 */ /* 0x000fe20000004100 */
[----:B------:R-:W-:Y:S01]  /*14f80*/  LOP3.LUT R27, R24, 0x1c0, RZ, 0xc0, !PT ;  /* 0x000001c0181b7812 */ /* 0x000fe200078ec0ff */
[----:B------:R-:W-:Y:S01]  /*14f90*/  HADD2.F32 R98, -RZ, R98.H0_H0 ;  /* 0x20000062ff627230 */ /* 0x000fe20000004100 */
[----:B------:R-:W-:Y:S01]  /*14fa0*/  SHF.R.U64 R10, R10, 0x10, R11 ;  /* 0x000000100a0a7819 */ /* 0x000fe2000000120b */
[----:B------:R-:W-:Y:S01]  /*14fb0*/  IMAD.SHL.U32 R20, R20, 0x40, RZ ;  /* 0x0000004014147824 */ /* 0x000fe200078e00ff */
[----:B------:R-:W-:-:S02]  /*14fc0*/  SHF.R.U32.HI R29, RZ, 0x3, R27 ;  /* 0x00000003ff1d7819 */ /* 0x000fc4000001161b */
[----:B------:R-:W-:Y:S02]  /*14fd0*/  LOP3.LUT R24, R27, 0x38, R16, 0xf8, !PT ;  /* 0x000000381b187812 */ /* 0x000fe400078ef810 */
[----:B------:R-:W-:Y:S02]  /*14fe0*/  LOP3.LUT R28, R20, 0xfffffe00, RZ, 0xc0, !PT ;  /* 0xfffffe00141c7812 */ /* 0x000fe400078ec0ff */
[----:B------:R-:W-:Y:S02]  /*14ff0*/  SHF.R.U32.HI R39, RZ, 0x10, R11 ;  /* 0x00000010ff277819 */ /* 0x000fe4000001160b */
[--C-:B------:R-:W-:Y:S02]  /*15000*/  SHF.R.U64 R11, R12, 0x10, R13.reuse ;  /* 0x000000100c0b7819 */ /* 0x100fe4000000120d */
[----:B------:R-:W-:Y:S01]  /*15010*/  SHF.R.U32.HI R45, RZ, 0x10, R13 ;  /* 0x00000010ff2d7819 */ /* 0x000fe2000001160d */
[----:B------:R-:W-:Y:S01]  /*15020*/  HADD2.F32 R39, -RZ, R39.H0_H0 ;  /* 0x20000027ff277230 */ /* 0x000fe20000004100 */
[--C-:B------:R-:W-:Y:S01]  /*15030*/  SHF.R.U64 R14, R14, 0x10, R15.reuse ;  /* 0x000000100e0e7819 */ /* 0x100fe2000000120f */
[----:B------:R-:W-:Y:S01]  /*15040*/  HADD2.F32 R11, -RZ, R11.H0_H0 ;  /* 0x2000000bff0b7230 */ /* 0x000fe20000004100 */
[----:B------:R-:W-:-:S02]  /*15050*/  SHF.R.U32.HI R37, RZ, 0x10, R15 ;  /* 0x00000010ff257819 */ /* 0x000fc4000001160f */
[--C-:B------:R-:W-:Y:S02]  /*15060*/  SHF.R.U32.HI R44, RZ, 0x10, R9.reuse ;  /* 0x00000010ff2c7819 */ /* 0x100fe40000011609 */
[----:B------:R-:W-:Y:S01]  /*15070*/  SHF.R.U64 R8, R8, 0x10, R9 ;  /* 0x0000001008087819 */ /* 0x000fe20000001209 */
[----:B------:R-:W-:Y:S01]  /*15080*/  HADD2.F32 R37, -RZ, R37.H0_H0 ;  /* 0x20000025ff257230 */ /* 0x000fe20000004100 */
[----:B----4-:R-:W-:-:S04]  /*15090*/  LEA.HI R0, R21, R25, RZ, 0x1d ;  /* 0x0000001915007211 */ /* 0x010fc800078fe8ff */
[----:B------:R-:W-:Y:S01]  /*150a0*/  SHF.R.S32.HI R25, RZ, 0x1f, R0 ;  /* 0x0000001fff197819 */ /* 0x000fe20000011400 */
[----:B------:R-:W-:-:S03]  /*150b0*/  IMAD.SHL.U32 R20, R0, 0x8, RZ ;  /* 0x0000000800147824 */ /* 0x000fc600078e00ff */
[----:B------:R-:W-:Y:S02]  /*150c0*/  LEA.HI R25, R25, R0, RZ, 0x3 ;  /* 0x0000000019197211 */ /* 0x000fe400078f18ff */
[----:B------:R-:W-:Y:S02]  /*150d0*/  LOP3.LUT R20, R27, 0x38, R20, 0xf8, !PT ;  /* 0x000000381b147812 */ /* 0x000fe400078ef814 */
[----:B------:R-:W-:Y:S02]  /*150e0*/  SHF.L.U32 R25, R25, 0xa, RZ ;  /* 0x0000000a19197819 */ /* 0x000fe400000006ff */
[----:B------:R-:W-:Y:S02]  /*150f0*/  LOP3.LUT R0, R28, R24, R29, 0xf6, !PT ;  /* 0x000000181c007212 */ /* 0x000fe400078ef61d */
[----:B------:R-:W-:Y:S02]  /*15100*/  LOP3.LUT R20, R20, R29, RZ, 0x3c, !PT ;  /* 0x0000001d14147212 */ /* 0x000fe400078e3cff */
[----:B------:R-:W-:-:S02]  /*15110*/  LOP3.LUT R29, R25, 0x7fffe000, RZ, 0xc0, !PT ;  /* 0x7fffe000191d7812 */ /* 0x000fc400078ec0ff */
[----:B------:R-:W-:Y:S02]  /*15120*/  LEA R0, R0, UR4, 0x1 ;  /* 0x0000000400007c11 */ /* 0x000fe4000f8e08ff */
[----:B------:R-:W-:-:S03]  /*15130*/  IADD3 R20, R20, R29, R28 ;  /* 0x0000001d14147210 */ /* 0x000fc60007ffe01c */
[----:B------:R-:W0:Y:S02]  /*15140*/  LDS.128 R24, [R0] ;  /* 0x0000000000187984 */ /* 0x000e240000000c00 */
[----:B------:R-:W-:-:S05]  /*15150*/  IMAD R20, R20, 0x2, R23 ;  /* 0x0000000214147824 */ /* 0x000fca00078e0217 */
[----:B------:R-:W1:Y:S01]  /*15160*/  LDS.128 R28, [R20+0x14400] ;  /* 0x01440000141c7984 */ /* 0x000e620000000c00 */
[----:B0-----:R-:W-:Y:S02]  /*15170*/  HADD2.F32 R15, -RZ, R27.H0_H0 ;  /* 0x2000001bff0f7230 */ /* 0x001fe40000004100 */
[--C-:B------:R-:W-:Y:S02]  /*15180*/  HADD2.F32 R33, -RZ, R25.reuse.H0_H0 ;  /* 0x20000019ff217230 */ /* 0x100fe40000004100 */
[----:B------:R-:W-:Y:S02]  /*15190*/  HADD2.F32 R25, -RZ, R25.H1_H1 ;  /* 0x30000019ff197230 */ /* 0x000fe40000004100 */
[----:B------:R-:W-:Y:S02]  /*151a0*/  HADD2.F32 R12, -RZ, R24.H0_H0 ;  /* 0x20000018ff0c7230 */ /* 0x000fe40000004100 */
[--C-:B-1----:R-:W-:Y:S02]  /*151b0*/  HADD2.F32 R13, -RZ, R31.reuse.H0_H0 ;  /* 0x2000001fff0d7230 */ /* 0x102fe40000004100 */
[----:B------:R-:W-:-:S02]  /*151c0*/  HADD2.F32 R32, -RZ, R31.H1_H1 ;  /* 0x3000001fff207230 */ /* 0x000fc40000004100 */
[--C-:B------:R-:W-:Y:S02]  /*151d0*/  HADD2.F32 R31, -RZ, R29.reuse.H0_H0 ;  /* 0x2000001dff1f7230 */ /* 0x100fe40000004100 */
[C---:B------:R-:W-:Y:S01]  /*151e0*/  FMUL.FTZ R38, R13.reuse, R40 ;  /* 0x000000280d267220 */ /* 0x040fe20000410000 */
[-C--:B------:R-:W-:Y:S01]  /*151f0*/  FMUL.FTZ R42, R13, R36.reuse ;  /* 0x000000240d2a7220 */ /* 0x080fe20000410000 */
[----:B------:R-:W-:Y:S02]  /*15200*/  HADD2.F32 R35, -RZ, R29.H1_H1 ;  /* 0x3000001dff237230 */ /* 0x000fe40000004100 */
[----:B------:R-:W-:Y:S01]  /*15210*/  FMUL.FTZ R41, R32, R39 ;  /* 0x0000002720297220 */ /* 0x000fe20000410000 */
[C---:B------:R-:W-:Y:S01]  /*15220*/  FFMA.FTZ R13, R15.reuse, R36, -R38 ;  /* 0x000000240f0d7223 */ /* 0x040fe20000010826 */
[----:B------:R-:W-:Y:S02]  /*15230*/  HADD2.F32 R38, -RZ, R99.H1_H1 ;  /* 0x30000063ff267230 */ /* 0x000fe40000004100 */
[----:B------:R-:W-:Y:S01]  /*15240*/  FFMA.FTZ R15, R15, R40, R42 ;  /* 0x000000280f0f7223 */ /* 0x000fe2000001002a */
[----:B------:R-:W-:-:S02]  /*15250*/  HADD2.F32 R36, -RZ, R100.H1_H1 ;  /* 0x30000064ff247230 */ /* 0x000fc40000004100 */
[----:B------:R-:W-:Y:S01]  /*15260*/  FMUL.FTZ R43, R32, R37 ;  /* 0x00000025202b7220 */ /* 0x000fe20000410000 */
[----:B------:R-:W-:Y:S02]  /*15270*/  HADD2.F32 R40, -RZ, R44.H0_H0 ;  /* 0x2000002cff287230 */ /* 0x000fe40000004100 */
[C---:B------:R-:W-:Y:S01]  /*15280*/  FMUL.FTZ R42, R31.reuse, R38 ;  /* 0x000000261f2a7220 */ /* 0x040fe20000410000 */
[----:B------:R-:W-:Y:S02]  /*15290*/  HADD2.F32 R29, -RZ, R28.H0_H0 ;  /* 0x2000001cff1d7230 */ /* 0x000fe40000004100 */
[-C--:B------:R-:W-:Y:S01]  /*152a0*/  FMUL.FTZ R31, R31, R36.reuse ;  /* 0x000000241f1f7220 */ /* 0x080fe20000410000 */
[----:B------:R-:W-:Y:S02]  /*152b0*/  HADD2.F32 R99, -RZ, R99.H0_H0 ;  /* 0x20000063ff637230 */ /* 0x000fe40000004100 */
[----:B------:R-:W-:Y:S01]  /*152c0*/  FFMA.FTZ R42, R33, R36, -R42 ;  /* 0x00000024212a7223 */ /* 0x000fe2000001082a */
[----:B------:R-:W-:-:S02]  /*152d0*/  HADD2.F32 R36, -RZ, R45.H0_H0 ;  /* 0x2000002dff247230 */ /* 0x000fc40000004100 */
[----:B------:R-:W-:Y:S01]  /*152e0*/  FFMA.FTZ R33, R33, R38, R31 ;  /* 0x0000002621217223 */ /* 0x000fe2000001001f */
[----:B------:R-:W-:Y:S01]  /*152f0*/  FMUL.FTZ R38, R35, R40 ;  /* 0x0000002823267220 */ /* 0x000fe20000410000 */
[----:B------:R-:W-:Y:S02]  /*15300*/  HADD2.F32 R100, -RZ, R100.H0_H0 ;  /* 0x20000064ff647230 */ /* 0x000fe40000004100 */
[----:B------:R-:W-:Y:S01]  /*15310*/  FMUL.FTZ R31, R29, R99 ;  /* 0x000000631d1f7220 */ /* 0x000fe20000410000 */
[-C--:B------:R-:W-:Y:S01]  /*15320*/  FMUL.FTZ R44, R35, R36.reuse ;  /* 0x00000024232c7220 */ /* 0x080fe20000410000 */
[----:B------:R-:W-:Y:S02]  /*15330*/  HADD2.F32 R34, -RZ, R27.H1_H1 ;  /* 0x3000001bff227230 */ /* 0x000fe40000004100 */
[----:B------:R-:W-:Y:S01]  /*15340*/  FFMA.FTZ R35, R25, R36, -R38 ;  /* 0x0000002419237223 */ /* 0x000fe20000010826 */
[----:B------:R-:W-:Y:S02]  /*15350*/  HADD2.F32 R27, -RZ, R30.H0_H0 ;  /* 0x2000001eff1b7230 */ /* 0x000fe40000004100 */
[----:B------:R-:W-:Y:S01]  /*15360*/  FMUL.FTZ R38, R29, R100 ;  /* 0x000000641d267220 */ /* 0x000fe20000410000 */
[----:B------:R-:W-:-:S02]  /*15370*/  HADD2.F32 R36, -RZ, R101.H0_H0 ;  /* 0x20000065ff247230 */ /* 0x000fc40000004100 */
[C---:B------:R-:W-:Y:S01]  /*15380*/  FFMA.FTZ R31, R12.reuse, R100, -R31 ;  /* 0x000000640c1f7223 */ /* 0x040fe2000001081f */
[----:B------:R-:W-:Y:S01]  /*15390*/  FFMA.FTZ R44, R25, R40, R44 ;  /* 0x00000028192c7223 */ /* 0x000fe2000001002c */
[----:B------:R-:W-:Y:S01]  /*153a0*/  FFMA.FTZ R12, R12, R99, R38 ;  /* 0x000000630c0c7223 */ /* 0x000fe20000010026 */
[----:B------:R-:W-:Y:S02]  /*153b0*/  HADD2.F32 R9, -RZ, R26.H0_H0 ;  /* 0x2000001aff097230 */ /* 0x000fe40000004100 */
[C---:B------:R-:W-:Y:S01]  /*153c0*/  FMUL.FTZ R40, R27.reuse, R98 ;  /* 0x000000621b287220 */ /* 0x040fe20000410000 */
[----:B------:R-:W-:Y:S01]  /*153d0*/  FMUL.FTZ R38, R27, R36 ;  /* 0x000000241b267220 */ /* 0x000fe20000410000 */
[----:B------:R-:W-:Y:S02]  /*153e0*/  HADD2.F32 R28, -RZ, R28.H1_H1 ;  /* 0x3000001cff1c7230 */ /* 0x000fe40000004100 */
[----:B------:R-:W-:Y:S01]  /*153f0*/  FFMA.FTZ R32, R34, R37, -R41 ;  /* 0x0000002522207223 */ /* 0x000fe20000010829 */
[----:B------:R-:W-:-:S02]  /*15400*/  HADD2.F32 R30, -RZ, R30.H1_H1 ;  /* 0x3000001eff1e7230 */ /* 0x000fc40000004100 */
[C---:B------:R-:W-:Y:S01]  /*15410*/  FFMA.FTZ R40, R9.reuse, R36, -R40 ;  /* 0x0000002409287223 */ /* 0x040fe20000010828 */
[----:B------:R-:W-:Y:S02]  /*15420*/  HADD2.F32 R27, -RZ, R8.H0_H0 ;  /* 0x20000008ff1b7230 */ /* 0x000fe40000004100 */
[----:B------:R-:W-:Y:S01]  /*15430*/  FFMA.FTZ R34, R34, R39, R43 ;  /* 0x0000002722227223 */ /* 0x000fe2000001002b */
[----:B------:R-:W-:Y:S02]  /*15440*/  HADD2.F32 R29, -RZ, R10.H0_H0 ;  /* 0x2000000aff1d7230 */ /* 0x000fe40000004100 */
[----:B------:R-:W-:Y:S02]  /*15450*/  HADD2.F32 R25, -RZ, R14.H0_H0 ;  /* 0x2000000eff197230 */ /* 0x000fe40000004100 */
[----:B------:R-:W-:Y:S01]  /*15460*/  FFMA.FTZ R14, R9, R98, R38 ;  /* 0x00000062090e7223 */ /* 0x000fe20000010026 */
[----:B------:R-:W-:Y:S02]  /*15470*/  HADD2.F32 R24, -RZ, R24.H1_H1 ;  /* 0x30000018ff187230 */ /* 0x000fe40000004100 */
[----:B------:R-:W-:Y:S01]  /*15480*/  FMUL.FTZ R9, R28, R27 ;  /* 0x0000001b1c097220 */ /* 0x000fe20000410000 */
[----:B------:R-:W-:-:S02]  /*15490*/  HADD2.F32 R26, -RZ, R26.H1_H1 ;  /* 0x3000001aff1a7230 */ /* 0x000fc40000004100 */
[----:B------:R-:W-:Y:S01]  /*154a0*/  FMUL.FTZ R37, R30, R29 ;  /* 0x0000001d1e257220 */ /* 0x000fe20000410000 */
[----:B------:R-:W-:Y:S01]  /*154b0*/  FMUL.FTZ R28, R28, R11 ;  /* 0x0000000b1c1c7220 */ /* 0x000fe20000410000 */
[----:B------:R-:W-:Y:S01]  /*154c0*/  FMUL.FTZ R30, R30, R25 ;  /* 0x000000191e1e7220 */ /* 0x000fe20000410000 */
[----:B------:R-:W-:Y:S01]  /*154d0*/  FFMA.FTZ R8, R24, R11, -R9 ;  /* 0x0000000b18087223 */ /* 0x000fe20000010809 */
[----:B------:R-:W-:Y:S01]  /*154e0*/  FFMA.FTZ R37, R26, R25, -R37 ;  /* 0x000000191a257223 */ /* 0x000fe20000010825 */
[----:B------:R-:W-:Y:S01]  /*154f0*/  FFMA.FTZ R27, R24, R27, R28 ;  /* 0x0000001b181b7223 */ /* 0x000fe2000001001c */
        /* <DEDUP_REMOVED lines=8> */
[----:B------:R-:W-:Y:S02]  /*15580*/  F2FP.F16.F32.PACK_AB R12, R27, R12 ;  /* 0x0000000c1b0c723e */ /* 0x000fe400000000ff */
[----:B------:R-:W-:-:S05]  /*15590*/  F2FP.F16.F32.PACK_AB R14, R29, R14 ;  /* 0x0000000e1d0e723e */ /* 0x000fca00000000ff */
[----:B------:R1:W-:Y:S02]  /*155a0*/  STS.128 [R20+0x14400], R12 ;  /* 0x0144000c14007388 */ /* 0x0003e40000000c00 */
.L_x_2863:
[----:B------:R-:W-:Y:S05]  /*155b0*/  BSYNC B1 ;  /* 0x0000000000017941 */ /* 0x000fea0003800000 */
.L_x_2862:
[----:B------:R-:W-:Y:S05]  /*155c0*/  @P1 BRA `(.L_x_2829) ;  /* 0x0000000400c01947 */ /* 0x000fea0003800000 */
[----:B-1----:R-:W4:Y:S01]  /*155d0*/  LDL R10, [R1+0x138] ;  /* 0x00013800010a7983 */ /* 0x002f220000100800 */
[----:B------:R-:W-:Y:S01]  /*155e0*/  SHF.R.S32.HI R8, RZ, 0x1f, R3 ;  /* 0x0000001fff087819 */ /* 0x000fe20000011403 */
[----:B------:R-:W-:Y:S01]  /*155f0*/  IMAD.SHL.U32 R0, R3, 0x40, RZ ;  /* 0x0000004003007824 */ /* 0x000fe200078e00ff */
[----:B------:R-:W-:Y:S01]  /*15600*/  SHF.R.S32.HI R9, RZ, 0x1f, R214 ;  /* 0x0000001fff097819 */ /* 0x000fe200000114d6 */
[--C-:B0-----:R-:W-:Y:S01]  /*15610*/  HADD2.F32 R30, -RZ, R93.reuse.H1_H1 ;  /* 0x3000005dff1e7230 */ /* 0x101fe20000004100 */
[----:B------:R-:W-:Y:S01]  /*15620*/  LEA.HI R3, R8, R3, RZ, 0x3 ;  /* 0x0000000308037211 */ /* 0x000fe200078f18ff */
[--C-:B------:R-:W-:Y:S01]  /*15630*/  HADD2.F32 R34, -RZ, R90.reuse.H1_H1 ;  /* 0x3000005aff227230 */ /* 0x100fe20000004100 */
[----:B------:R-:W-:Y:S01]  /*15640*/  LOP3.LUT R8, R0, 0x1c0, RZ, 0xc0, !PT ;  /* 0x000001c000087812 */ /* 0x000fe200078ec0ff */
[----:B------:R-:W-:Y:S01]  /*15650*/  HADD2.F32 R90, -RZ, R90.H0_H0 ;  /* 0x2000005aff5a7230 */ /* 0x000fe20000004100 */
[-C--:B------:R-:W-:Y:S01]  /*15660*/  LEA.HI R0, R9, R214.reuse, RZ, 0x6 ;  /* 0x000000d609007211 */ /* 0x080fe200078f30ff */
[----:B------:R-:W-:Y:S01]  /*15670*/  IMAD.SHL.U32 R3, R3, 0x40, RZ ;  /* 0x0000004003037824 */ /* 0x000fe200078e00ff */
[----:B------:R-:W-:Y:S01]  /*15680*/  LEA.HI R9, R9, R214, RZ, 0x3 ;  /* 0x000000d609097211 */ /* 0x000fe200078f18ff */
[----:B------:R-:W-:Y:S01]  /*15690*/  HADD2.F32 R93, -RZ, R93.H0_H0 ;  /* 0x2000005dff5d7230 */ /* 0x000fe20000004100 */
[----:B------:R-:W-:-:S02]  /*156a0*/  SHF.L.U32 R11, R0, 0x7, RZ ;  /* 0x00000007000b7819 */ /* 0x000fc400000006ff */
[----:B------:R-:W-:Y:S02]  /*156b0*/  LOP3.LUT R13, R3, 0xfffffe00, RZ, 0xc0, !PT ;  /* 0xfffffe00030d7812 */ /* 0x000fe400078ec0ff */
[----:B------:R-:W-:Y:S02]  /*156c0*/  LOP3.LUT R9, R8, 0x38, R9, 0xf8, !PT ;  /* 0x0000003808097812 */ /* 0x000fe400078ef809 */
[----:B------:R-:W-:Y:S02]  /*156d0*/  LOP3.LUT R12, R11, 0xffffe000, RZ, 0xc0, !PT ;  /* 0xffffe0000b0c7812 */ /* 0x000fe400078ec0ff */
[----:B-----5:R-:W-:Y:S02]  /*156e0*/  R2UR UR4, R46 ;  /* 0x000000002e0472ca */ /* 0x020fe400000e0000 */
[--C-:B--2---:R-:W-:Y:S02]  /*156f0*/  SHF.R.U64 R20, R74, 0x10, R75.reuse ;  /* 0x000000104a147819 */ /* 0x104fe4000000124b */
[----:B------:R-:W-:-:S02]  /*15700*/  SHF.R.U32.HI R74, RZ, 0x10, R75 ;  /* 0x00000010ff4a7819 */ /* 0x000fc4000001164b */
[--C-:B------:R-:W-:Y:S02]  /*15710*/  SHF.R.U32.HI R29, RZ, 0x10, R7.reuse ;  /* 0x00000010ff1d7819 */ /* 0x100fe40000011607 */
[----:B------:R-:W-:Y:S02]  /*15720*/  SHF.R.U64 R6, R6, 0x10, R7 ;  /* 0x0000001006067819 */ /* 0x000fe40000001207 */
[--C-:B------:R-:W-:Y:S01]  /*15730*/  SHF.R.U64 R7, R72, 0x10, R73.reuse ;  /* 0x0000001048077819 */ /* 0x100fe20000001249 */
[----:B------:R-:W-:Y:S01]  /*15740*/  HADD2.F32 R29, -RZ, R29.H0_H0 ;  /* 0x2000001dff1d7230 */ /* 0x000fe20000004100 */
[----:B------:R-:W-:Y:S02]  /*15750*/  SHF.R.U32.HI R72, RZ, 0x10, R73 ;  /* 0x00000010ff487819 */ /* 0x000fe40000011649 */
[--C-:B------:R-:W-:Y:S01]  /*15760*/  SHF.R.U32.HI R37, RZ, 0x10, R5.reuse ;  /* 0x00000010ff257819 */ /* 0x100fe20000011605 */
[----:B------:R-:W-:Y:S01]  /*15770*/  HADD2.F32 R7, -RZ, R7.H0_H0 ;  /* 0x20000007ff077230 */ /* 0x000fe20000004100 */
[----:B------:R-:W-:-:S02]  /*15780*/  SHF.R.U64 R39, R4, 0x10, R5 ;  /* 0x0000001004277819 */ /* 0x000fc40000001205 */
[----:B----4-:R-:W-:Y:S02]  /*15790*/  LEA.HI R21, R21, R10, RZ, 0x1d ;  /* 0x0000000a15157211 */ /* 0x010fe400078fe8ff */
[----:B------:R-:W-:Y:S02]  /*157a0*/  SHF.R.U32.HI R10, RZ, 0x3, R8 ;  /* 0x00000003ff0a7819 */ /* 0x000fe40000011608 */
[----:B------:R-:W-:Y:S01]  /*157b0*/  SHF.R.S32.HI R0, RZ, 0x1f, R21 ;  /* 0x0000001fff007819 */ /* 0x000fe20000011415 */
[----:B------:R-:W-:Y:S01]  /*157c0*/  IMAD.SHL.U32 R3, R21, 0x8, RZ ;  /* 0x0000000815037824 */ /* 0x000fe200078e00ff */
[----:B------:R-:W-:Y:S02]  /*157d0*/  LOP3.LUT R9, R9, R10, RZ, 0x3c, !PT ;  /* 0x0000000a09097212 */ /* 0x000fe400078e3cff */
[----:B------:R-:W-:Y:S02]  /*157e0*/  LEA.HI R0, R0, R21, RZ, 0x3 ;  /* 0x0000001500007211 */ /* 0x000fe400078f18ff */
[----:B------:R-:W-:-:S02]  /*157f0*/  LOP3.LUT R3, R8, 0x38, R3, 0xf8, !PT ;  /* 0x0000003808037812 */ /* 0x000fc400078ef803 */
[----:B------:R-:W-:Y:S01]  /*15800*/  IADD3 R9, R9, R12, R13 ;  /* 0x0000000c09097210 */ /* 0x000fe20007ffe00d */
[----:B------:R-:W-:Y:S01]  /*15810*/  IMAD.SHL.U32 R8, R0, 0x400, RZ ;  /* 0x0000040000087824 */ /* 0x000fe200078e00ff */
[----:B------:R-:W-:Y:S02]  /*15820*/  LOP3.LUT R3, R3, R10, RZ, 0x3c, !PT ;  /* 0x0000000a03037212 */ /* 0x000fe400078e3cff */
[----:B------:R-:W-:Y:S02]  /*15830*/  LEA R0, R9, UR4, 0x1 ;  /* 0x0000000409007c11 */ /* 0x000fe4000f8e08ff */
[----:B------:R-:W-:-:S03]  /*15840*/  LOP3.LUT R12, R8, 0x7fffe000, RZ, 0xc0, !PT ;  /* 0x7fffe000080c7812 */ /* 0x000fc600078ec0ff */
[----:B------:R-:W0:Y:S01]  /*15850*/  LDS.128 R8, [R0] ;  /* 0x0000000000087984 */ /* 0x000e220000000c00 */
[----:B------:R-:W-:-:S05]  /*15860*/  IADD3 R12, R3, R12, R13 ;  /* 0x0000000c030c7210 */ /* 0x000fca0007ffe00d */
[----:B------:R-:W-:-:S05]  /*15870*/  IMAD R3, R12, 0x2, R23 ;  /* 0x000000020c037824 */ /* 0x000fca00078e0217 */
[----:B------:R-:W1:Y:S01]  /*15880*/  LDS.128 R12, [R3+0x14400] ;  /* 0x01440000030c7984 */ /* 0x000e620000000c00 */
[--C-:B0-----:R-:W-:Y:S02]  /*15890*/  HADD2.F32 R21, -RZ, R11.reuse.H0_H0 ;  /* 0x2000000bff157230 */ /* 0x101fe40000004100 */
[----:B------:R-:W-:Y:S02]  /*158a0*/  HADD2.F32 R24, -RZ, R11.H1_H1 ;  /* 0x3000000bff187230 */ /* 0x000fe40000004100 */
[--C-:B------:R-:W-:Y:S02]  /*158b0*/  HADD2.F32 R5, -RZ, R9.reuse.H0_H0 ;  /* 0x20000009ff057230 */ /* 0x100fe40000004100 */
[----:B------:R-:W-:Y:S02]  /*158c0*/  HADD2.F32 R9, -RZ, R9.H1_H1 ;  /* 0x30000009ff097230 */ /* 0x000fe40000004100 */
[----:B------:R-:W-:Y:S02]  /*158d0*/  HADD2.F32 R4, -RZ, R8.H0_H0 ;  /* 0x20000008ff047230 */ /* 0x000fe40000004100 */
[----:B------:R-:W-:-:S02]  /*158e0*/  HADD2.F32 R11, -RZ, R10.H0_H0 ;  /* 0x2000000aff0b7230 */ /* 0x000fc40000004100 */
        /* <DEDUP_REMOVED lines=9> */
[----:B------:R-:W-:-:S02]  /*15980*/  HADD2.F32 R32, -RZ, R91.H1_H1 ;  /* 0x3000005bff207230 */ /* 0x000fc40000004100 */
[-C--:B------:R-:W-:Y:S01]  /*15990*/  FMUL.FTZ R21, R28, R27.reuse ;  /* 0x0000001b1c157220 */ /* 0x080fe20000410000 */
[----:B------:R-:W-:Y:S02]  /*159a0*/  HADD2.F32 R30, -RZ, R92.H1_H1 ;  /* 0x3000005cff1e7230 */ /* 0x000fe40000004100 */
[C---:B------:R-:W-:Y:S01]  /*159b0*/  FFMA.FTZ R38, R24.reuse, R27, -R35 ;  /* 0x0000001b18267223 */ /* 0x040fe20000010823 */
[----:B------:R-:W-:Y:S02]  /*159c0*/  HADD2.F32 R25, -RZ, R13.H1_H1 ;  /* 0x3000000dff197230 */ /* 0x000fe40000004100 */
[----:B------:R-:W-:Y:S01]  /*159d0*/  FFMA.FTZ R40, R24, R29, R21 ;  /* 0x0000001d18287223 */ /* 0x000fe20000010015 */
[C---:B------:R-:W-:Y:S01]  /*159e0*/  FMUL.FTZ R34, R15.reuse, R32 ;  /* 0x000000200f227220 */ /* 0x040fe20000410000 */
[----:B------:R-:W-:Y:S02]  /*159f0*/  HADD2.F32 R28, -RZ, R37.H0_H0 ;  /* 0x20000025ff1c7230 */ /* 0x000fe40000004100 */
[----:B------:R-:W-:Y:S01]  /*15a00*/  FMUL.FTZ R15, R15, R30 ;  /* 0x0000001e0f0f7220 */ /* 0x000fe20000410000 */
[----:B------:R-:W-:-:S02]  /*15a10*/  HADD2.F32 R24, -RZ, R72.H0_H0 ;  /* 0x20000048ff187230 */ /* 0x000fc40000004100 */
[----:B------:R-:W-:Y:S01]  /*15a20*/  FFMA.FTZ R34, R5, R30, -R34 ;  /* 0x0000001e05227223 */ /* 0x000fe20000010822 */
[----:B------:R-:W-:Y:S02]  /*15a30*/  HADD2.F32 R13, -RZ, R12.H0_H0 ;  /* 0x2000000cff0d7230 */ /* 0x000fe40000004100 */
[C---:B------:R-:W-:Y:S01]  /*15a40*/  FMUL.FTZ R30, R25.reuse, R28 ;  /* 0x0000001c191e7220 */ /* 0x040fe20000410000 */
[----:B------:R-:W-:Y:S02]  /*15a50*/  HADD2.F32 R91, -RZ, R91.H0_H0 ;  /* 0x2000005bff5b7230 */ /* 0x000fe40000004100 */
[----:B------:R-:W-:Y:S01]  /*15a60*/  FMUL.FTZ R36, R25, R24 ;  /* 0x0000001819247220 */ /* 0x000fe20000410000 */
[----:B------:R-:W-:Y:S02]  /*15a70*/  HADD2.F32 R26, -RZ, R14.H0_H0 ;  /* 0x2000000eff1a7230 */ /* 0x000fe40000004100 */
[----:B------:R-:W-:Y:S01]  /*15a80*/  FFMA.FTZ R32, R5, R32, R15 ;  /* 0x0000002005207223 */ /* 0x000fe2000001000f */
[----:B------:R-:W-:-:S02]  /*15a90*/  HADD2.F32 R92, -RZ, R92.H0_H0 ;  /* 0x2000005cff5c7230 */ /* 0x000fc40000004100 */
[----:B------:R-:W-:Y:S01]  /*15aa0*/  FMUL.FTZ R5, R13, R91 ;  /* 0x0000005b0d057220 */ /* 0x000fe20000410000 */
[C---:B------:R-:W-:Y:S01]  /*15ab0*/  FFMA.FTZ R25, R9.reuse, R24, -R30 ;  /* 0x0000001809197223 */ /* 0x040fe2000001081e */
[----:B------:R-:W-:Y:S01]  /*15ac0*/  FFMA.FTZ R27, R9, R28, R36 ;  /* 0x0000001c091b7223 */ /* 0x000fe20000010024 */
[----:B------:R-:W-:Y:S01]  /*15ad0*/  FMUL.FTZ R28, R26, R90 ;  /* 0x0000005a1a1c7220 */ /* 0x000fe20000410000 */
[-C--:B------:R-:W-:Y:S01]  /*15ae0*/  FMUL.FTZ R24, R13, R92.reuse ;  /* 0x0000005c0d187220 */ /* 0x080fe20000410000 */
[----:B------:R-:W-:Y:S02]  /*15af0*/  HADD2.F32 R12, -RZ, R12.H1_H1 ;  /* 0x3000000cff0c7230 */ /* 0x000fe40000004100 */
[----:B------:R-:W-:Y:S01]  /*15b00*/  FFMA.FTZ R92, R4, R92, -R5 ;  /* 0x0000005c045c7223 */ /* 0x000fe20000010805 */
        /* <DEDUP_REMOVED lines=8> */
[----:B------:R-:W-:Y:S02]  /*15b90*/  HADD2.F32 R8, -RZ, R8.H1_H1 ;  /* 0x30000008ff087230 */ /* 0x000fe40000004100 */
[----:B------:R-:W-:Y:S01]  /*15ba0*/  FMUL.FTZ R29, R14, R13 ;  /* 0x0000000d0e1d7220 */ /* 0x000fe20000410000 */
[----:B------:R-:W-:-:S02]  /*15bb0*/  HADD2.F32 R10, -RZ, R10.H1_H1 ;  /* 0x3000000aff0a7230 */ /* 0x000fc40000004100 */
[----:B------:R-:W-:Y:S01]  /*15bc0*/  FMUL.FTZ R12, R12, R7 ;  /* 0x000000070c0c7220 */ /* 0x000fe20000410000 */
[----:B------:R-:W-:Y:S01]  /*15bd0*/  FMUL.FTZ R14, R14, R5 ;  /* 0x000000050e0e7220 */ /* 0x000fe20000410000 */
[----:B------:R-:W-:Y:S01]  /*15be0*/  FFMA.FTZ R15, R8, R7, -R11 ;  /* 0x00000007080f7223 */ /* 0x000fe2000001080b */
[----:B------:R-:W-:Y:S01]  /*15bf0*/  FFMA.FTZ R24, R4, R91, R24 ;  /* 0x0000005b04187223 */ /* 0x000fe20000010018 */
        /* <DEDUP_REMOVED lines=13> */
.L_x_2829:
[----:B------:R-:W-:Y:S05]  /*15cd0*/  BSYNC B0 ;  /* 0x0000000000007941 */ /* 0x000fea0003800000 */
.L_x_2789:
        /* <DEDUP_REMOVED lines=8> */
.L_x_2787:
[----:B-12-4-:R-:W2:Y:S02]  /*15d60*/  LDL R0, [R1+0x5c] ;  /* 0x00005c0001007983 */ /* 0x016ea40000100800 */
[----:B--2---:R-:W-:-:S13]  /*15d70*/  R2UR UR4, R0 ;  /* 0x00000000000472ca */ /* 0x004fda00000e0000 */
[----:B------:R-:W-:-:S04]  /*15d80*/  MOV R0, UR4 ;  /* 0x0000000400007c02 */ /* 0x000fc80008000f00 */
[----:B------:R-:W-:-:S13]  /*15d90*/  ISETP.NE.AND P0, PT, R0, 0x3, PT ;  /* 0x000000030000780c */ /* 0x000fda0003f05270 */
[----:B------:R-:W-:Y:S05]  /*15da0*/  @!P0 BRA `(.L_x_2864) ;  /* 0x0000000000048947 */ /* 0x000fea0003800000 */
[----:B------:R-:W-:Y:S01]  /*15db0*/  BPT.TRAP 0x1 ;  /* 0x000000040000795c */ /* 0x000fe20000300000 */
.L_x_2864:
[----:B------:R-:W-:Y:S01]  /*15dc0*/  IMAD R0, R220, 0x8, R23 ;  /* 0x00000008dc007824 */ /* 0x000fe200078e0217 */
[----:B------:R-:W-:-:S04]  /*15dd0*/  SHF.L.U32 R3, R226, 0x1f, RZ ;  /* 0x0000001fe2037819 */ /* 0x000fc800000006ff */
[----:B------:R1:W2:Y:S01]  /*15de0*/  SYNCS.PHASECHK.TRANS64.TRYWAIT P1, [R0+URZ+0x38830], R3 ;  /* 0x03883003000075a7 */ /* 0x0002a2000802017f */
[----:B------:R-:W-:Y:S05]  /*15df0*/  @!P0 BRA `(.L_x_2865) ;  /* 0x0000000000048947 */ /* 0x000fea0003800000 */
[----:B------:R-:W-:Y:S01]  /*15e00*/  BPT.TRAP 0x1 ;  /* 0x000000040000795c */ /* 0x000fe20000300000 */
.L_x_2865:
[----:B--2---:R-:W-:Y:S05]  /*15e10*/  @P1 BRA `(.L_x_2866) ;  /* 0x0000000000081947 */ /* 0x004fea0003800000 */
[----:B------:R-:W2:Y:S02]  /*15e20*/  SYNCS.PHASECHK.TRANS64.TRYWAIT P1, [R0+URZ+0x38830], R3 ;  /* 0x03883003000075a7 */ /* 0x000ea4000802017f */
[----:B--2---:R-:W-:Y:S05]  /*15e30*/  @!P1 BRA `(.L_x_2867) ;  /* 0x000001e800889947 */ /* 0x004fea0003800000 */
.L_x_2866:
[----:B------:R-:W-:Y:S05]  /*15e40*/  WARPSYNC.ALL ;  /* 0x0000000000007948 */ /* 0x000fea0003800000 */
[----:B-12---:R-:W-:Y:S01]  /*15e50*/  VIADD R3, R23, 0x24400 ;  /* 0x0002440017037836 */ /* 0x006fe20000000000 */
[----:B------:R-:W-:Y:S01]  /*15e60*/  R2UR UR20, R84 ;  /* 0x00000000541472ca */ /* 0x000fe200000e0000 */
[----:B0-----:R-:W-:Y:S01]  /*15e70*/  IMAD.MOV.U32 R5, RZ, RZ, 0x40000040 ;  /* 0x40000040ff057424 */ /* 0x001fe200078e00ff */
[----:B-----5:R-:W-:Y:S01]  /*15e80*/  WARPGROUP.ARRIVE ;  /* 0x00000000000079c5 */ /* 0x020fe20000000000 */
[----:B------:R-:W-:Y:S01]  /*15e90*/  UMOV UR25, 0x40000040 ;  /* 0x4000004000197882 */ /* 0x000fe20000000000 */
[----:B------:R-:W-:Y:S01]  /*15ea0*/  SHF.R.U32.HI R3, RZ, 0x4, R3 ;  /* 0x00000004ff037819 */ /* 0x000fe20000011603 */
[----:B------:R-:W-:Y:S01]  /*15eb0*/  IMAD.MOV.U32 R9, RZ, RZ, 0x40000040 ;  /* 0x40000040ff097424 */ /* 0x000fe200078e00ff */
[----:B------:R-:W-:Y:S01]  /*15ec0*/  R2UR UR27, R5 ;  /* 0x00000000051b72ca */ /* 0x000fe200000e0000 */
[----:B------:R-:W-:Y:S01]  /*15ed0*/  UMOV UR17, UR25 ;  /* 0x0000001900117c82 */ /* 0x000fe20008000000 */
[----:B------:R-:W-:Y:S01]  /*15ee0*/  LOP3.LUT R3, R3, 0x3fff, RZ, 0xc0, !PT ;  /* 0x00003fff03037812 */ /* 0x000fe200078ec0ff */
[----:B------:R-:W-:Y:S01]  /*15ef0*/  UMOV UR5, UR17 ;  /* 0x0000001100057c82 */ /* 0x000fe20008000000 */
[----:B------:R-:W-:Y:S01]  /*15f00*/  R2UR UR7, R9 ;  /* 0x00000000090772ca */ /* 0x000fe200000e0000 */
[----:B------:R-:W-:Y:S01]  /*15f10*/  UMOV UR9, UR17 ;  /* 0x0000001100097c82 */ /* 0x000fe20008000000 */
[----:B------:R-:W-:Y:S01]  /*15f20*/  LOP3.LUT R4, R3, 0x10000, RZ, 0xfc, !PT ;  /* 0x0001000003047812 */ /* 0x000fe200078efcff */
[----:B------:R-:W-:Y:S01]  /*15f30*/  ULOP3.LUT UR20, UR20, 0x10000, URZ, 0xfc, !UPT ;  /* 0x0001000014147892 */ /* 0x000fe2000f8efc3f */
[----:B------:R-:W-:Y:S01]  /*15f40*/  MOV R7, 0x40000040 ;  /* 0x4000004000077802 */ /* 0x000fe20000000f00 */
[----:B------:R-:W-:Y:S01]  /*15f50*/  UMOV UR13, UR17 ;  /* 0x00000011000d7c82 */ /* 0x000fe20008000000 */
[----:B------:R-:W-:Y:S01]  /*15f60*/  R2UR UR15, R9 ;  /* 0x00000000090f72ca */ /* 0x000fe200000e0000 */
[----:B------:R0:W-:Y:S01]  /*15f70*/  STL [R1+0x54], R4 ;  /* 0x0000540401007387 */ /* 0x0001e20000100800 */
[C---:B------:R-:W-:Y:S01]  /*15f80*/  R2UR UR11, R7.reuse ;  /* 0x00000000070b72ca */ /* 0x040fe200000e0000 */
[----:B---3--:R-:W-:Y:S01]  /*15f90*/  IMAD.U32 R13, RZ, RZ, UR25 ;  /* 0x00000019ff0d7e24 */ /* 0x008fe2000f8e00ff */
[----:B------:R-:W-:Y:S01]  /*15fa0*/  UMOV UR24, UR20 ;  /* 0x0000001400187c82 */ /* 0x000fe20008000000 */
[----:B------:R-:W-:Y:S01]  /*15fb0*/  R2UR UR19, R7 ;  /* 0x00000000071372ca */ /* 0x000fe200000e0000 */
[----:B------:R-:W-:Y:S01]  /*15fc0*/  UMOV UR16, UR24 ;  /* 0x0000001800107c82 */ /* 0x000fe20008000000 */
[----:B------:R-:W-:Y:S01]  /*15fd0*/  IMAD.MOV.U32 R7, RZ, RZ, 0x40000040 ;  /* 0x40000040ff077424 */ /* 0x000fe200078e00ff */
        /* <DEDUP_REMOVED lines=9> */
[C---:B------:R-:W-:Y:S01]  /*16070*/  VIADD R10, R4.reuse, 0x102 ;  /* 0x00000102040a7836 */ /* 0x040fe20000000000 */
[----:B------:R-:W-:Y:S01]  /*16080*/  IADD3 R6, R4, 0x100, RZ ;  /* 0x0000010004067810 */ /* 0x000fe20007ffe0ff */
[----:B------:R-:W-:Y:S01]  /*16090*/  IMAD.MOV.U32 R11, RZ, RZ, 0x40000040 ;  /* 0x40000040ff0b7424 */ /* 0x000fe200078e00ff */
[----:B------:R-:W-:Y:S01]  /*160a0*/  R2UR UR6, R8 ;  /* 0x00000000080672ca */ /* 0x000fe200000e0000 */
[----:B------:R-:W-:Y:S01]  /*160b0*/  VIADD R8, R4, 0x180 ;  /* 0x0000018004087836 */ /* 0x000fe20000000000 */
[----:B------:R-:W-:Y:S01]  /*160c0*/  R2UR UR10, R6 ;  /* 0x00000000060a72ca */ /* 0x000fe200000e0000 */
[----:B------:R-:W-:Y:S01]  /*160d0*/  VIADD R6, R4, 0x200 ;  /* 0x0000020004067836 */ /* 0x000fe20000000000 */
[----:B------:R0:W-:Y:S01]  /*160e0*/  STL.64 [R1+0x48], R12 ;  /* 0x0000480c01007387 */ /* 0x0001e20000100a00 */
[----:B------:R-:W-:Y:S01]  /*160f0*/  UMOV UR57, 0x40000040 ;  /* 0x4000004000397882 */ /* 0x000fe20000000000 */
[----:B------:R-:W-:Y:S01]  /*16100*/  R2UR UR14, R8 ;  /* 0x00000000080e72ca */ /* 0x000fe200000e0000 */
[----:B------:R-:W-:Y:S01]  /*16110*/  VIADD R8, R4, 0x82 ;  /* 0x0000008204087836 */ /* 0x000fe20000000000 */
[----:B------:R-:W-:Y:S01]  /*16120*/  R2UR UR18, R6 ;  /* 0x00000000061272ca */ /* 0x000fe200000e0000 */
[----:B------:R-:W-:Y:S01]  /*16130*/  HGMMA.64x16x16.F32 R56, gdesc[UR24], RZ, !UPT, gsb0 ;  /* 0x00200000183879f0 */ /* 0x000fe2000c0008ff */
[----:B------:R-:W-:Y:S01]  /*16140*/  IADD3 R6, R4, 0x2, RZ ;  /* 0x0000000204067810 */ /* 0x000fe20007ffe0ff */
[----:B------:R-:W-:Y:S01]  /*16150*/  UMOV UR25, 0x40000040 ;  /* 0x4000004000197882 */ /* 0x000fe20000000000 */
[----:B------:R-:W-:Y:S01]  /*16160*/  R2UR UR27, R7 ;  /* 0x00000000071b72ca */ /* 0x000fe200000e0000 */
[----:B------:R-:W-:Y:S01]  /*16170*/  UIADD3 UR52, UR20, 0x806, URZ ;  /* 0x0000080614347890 */ /* 0x000fe2000fffe03f */
[----:B------:R-:W-:Y:S01]  /*16180*/  R2UR UR26, R6 ;  /* 0x00000000061a72ca */ /* 0x000fe200000e0000 */
[----:B------:R-:W-:Y:S01]  /*16190*/  VIADD R6, R4, 0x182 ;  /* 0x0000018204067836 */ /* 0x000fe20000000000 */
[----:B------:R-:W-:Y:S01]  /*161a0*/  MOV R7, 0x40000040 ;  /* 0x4000004000077802 */ /* 0x000fe20000000f00 */
[----:B0-----:R-:W-:Y:S01]  /*161b0*/  IMAD.U32 R13, RZ, RZ, UR25 ;  /* 0x00000019ff0d7e24 */ /* 0x001fe2000f8e00ff */
[----:B------:R-:W-:Y:S01]  /*161c0*/  UMOV UR53, 0x40000040 ;  /* 0x4000004000357882 */ /* 0x000fe20000000000 */
[----:B------:R-:W-:Y:S01]  /*161d0*/  UIADD3 UR48, UR20, 0xc00, URZ ;  /* 0x00000c0014307890 */ /* 0x000fe2000fffe03f */
[----:B------:R-:W-:Y:S01]  /*161e0*/  IMAD.MOV.U32 R5, RZ, RZ, 0x40000040 ;  /* 0x40000040ff057424 */ /* 0x000fe200078e00ff */
        /* <DEDUP_REMOVED lines=8> */
[----:B------:R-:W-:-:S06]  /*16270*/  WARPGROUP.ARRIVE ;  /* 0x00000000000079c5 */ /* 0x000fcc0000000000 */
[----:B------:R-:W-:Y:S01]  /*16280*/  HGMMA.64x16x16.F32 R48, gdesc[UR4], RZ, !UPT, gsb0 ;  /* 0x00200000043079f0 */ /* 0x000fe2000c0008ff */
[----:B------:R-:W-:Y:S01]  /*16290*/  UIADD3 UR4, UR20, 0x2, URZ ;  /* 0x0000000214047890 */ /* 0x000fe2000fffe03f */
[----:B------:R-:W-:Y:S01]  /*162a0*/  R2UR UR6, R8 ;  /* 0x00000000080672ca */ /* 0x000fe200000e0000 */
[----:B------:R-:W-:Y:S01]  /*162b0*/  VIADD R8, R4, 0x202 ;  /* 0x0000020204087836 */ /* 0x000fe20000000000 */
[----:B------:R-:W-:Y:S01]  /*162c0*/  R2UR UR7, R9 ;  /* 0x00000000090772ca */ /* 0x000fe200000e0000 */
[----:B------:R-:W-:-:S03]  /*162d0*/  IMAD.MOV.U32 R9, RZ, RZ, 0x40000040 ;  /* 0x40000040ff097424 */ /* 0x000fc600078e00ff */
[----:B------:R-:W-:Y:S02]  /*162e0*/  UMOV UR24, UR4 ;  /* 0x0000000400187c82 */ /* 0x000fe40008000000 */
[----:B------:R-:W-:-:S05]  /*162f0*/  IMAD.U32 R12, RZ, RZ, UR24 ;  /* 0x00000018ff0c7e24 */ /* 0x000fca000f8e00ff */
[----:B------:R0:W-:Y:S01]  /*16300*/  STL.64 [R1+0x40], R12 ;  /* 0x0000400c01007387 */ /* 0x0001e20000100a00 */
[----:B------:R-:W-:Y:S02]  /*16310*/  WARPGROUP.DEPBAR.LE gsb0, 0x0 ;  /* 0x00008000000079c5 */ /* 0x000fe40000010000 */
[----:B------:R-:W-:-:S06]  /*16320*/  WARPGROUP.ARRIVE ;  /* 0x00000000000079c5 */ /* 0x000fcc0000000000 */
[----:B------:R-:W-:Y:S01]  /*16330*/  HGMMA.64x16x16.F32 R40, gdesc[UR8], RZ, !UPT, gsb0 ;  /* 0x00200000082879f0 */ /* 0x000fe2000c0008ff */
[----:B------:R-:W-:Y:S01]  /*16340*/  R2UR UR10, R10 ;  /* 0x000000000a0a72ca */ /* 0x000fe200000e0000 */
[----:B------:R-:W-:Y:S01]  /*16350*/  VIADD R10, R4, 0x104 ;  /* 0x00000104040a7836 */ /* 0x000fe20000000000 */
[----:B------:R-:W-:Y:S01]  /*16360*/  R2UR UR11, R11 ;  /* 0x000000000b0b72ca */ /* 0x000fe200000e0000 */
[----:B------:R-:W-:Y:S01]  /*16370*/  IMAD.MOV.U32 R11, RZ, RZ, 0x40000040 ;  /* 0x40000040ff0b7424 */ /* 0x000fe200078e00ff */
[----:B------:R-:W-:Y:S02]  /*16380*/  WARPGROUP.DEPBAR.LE gsb0, 0x0 ;  /* 0x00008000000079c5 */ /* 0x000fe40000010000 */
[----:B------:R-:W-:-:S06]  /*16390*/  WARPGROUP.ARRIVE ;  /* 0x00000000000079c5 */ /* 0x000fcc0000000000 */
[----:B------:R-:W-:Y:S01]  /*163a0*/  HGMMA.64x16x16.F32 R32, gdesc[UR12], RZ, !UPT, gsb0 ;  /* 0x002000000c2079f0 */ /* 0x000fe2000c0008ff */
[----:B------:R-:W-:Y:S02]  /*163b0*/  R2UR UR14, R6 ;  /* 0x00000000060e72ca */ /* 0x000fe400000e0000 */
[----:B------:R-:W-:Y:S01]  /*163c0*/  R2UR UR15, R7 ;  /* 0x00000000070f72ca */ /* 0x000fe200000e0000 */
[----:B------:R-:W-:Y:S01]  /*163d0*/  IMAD.MOV.U32 R7, RZ, RZ, 0x40000040 ;  /* 0x40000040ff077424 */ /* 0x000fe200078e00ff */
[----:B------:R-:W-:Y:S01]  /*163e0*/  IADD3 R6, R4, 0x4, RZ ;  /* 0x0000000404067810 */ /* 0x000fe20007ffe0ff */
        /* <DEDUP_REMOVED lines=13> */
[----:B------:R-:W-:-:S02]  /*164c0*/  R2UR UR19, R9 ;  /* 0x00000000091372ca */ /* 0x000fc400000e0000 */
[----:B------:R-:W-:Y:S01]  /*164d0*/  MOV R9, 0x40000040 ;  /* 0x4000004000097802 */ /* 0x000fe20000000f00 */
[----:B------:R-:W-:Y:S02]  /*164e0*/  WARPGROUP.DEPBAR.LE gsb0, 0x0 ;  /* 0x00008000000079c5 */ /* 0x000fe40000010000 */
[----:B------:R-:W-:-:S06]  /*164f0*/  WARPGROUP.ARRIVE ;  /* 0x00000000000079c5 */ /* 0x000fcc0000000000 */
[----:B------:R-:W-:Y:S01]  /*16500*/  HGMMA.64x16x16.F32 R56, gdesc[UR24], R56, gsb0 ;  /* 0x00200000183879f0 */ /* 0x000fe20008000838 */
[----:B------:R-:W-:Y:S01]  /*16510*/  R2UR UR26, R6 ;  /* 0x00000000061a72ca */ /* 0x000fe200000e0000 */
[----:B------:R-:W-:Y:S01]  /*16520*/  UMOV UR25, 0x40000040 ;  /* 0x4000004000197882 */ /* 0x000fe20000000000 */
[----:B------:R-:W-:Y:S01]  /*16530*/  R2UR UR27, R7 ;  /* 0x00000000071b72ca */ /* 0x000fe200000e0000 */
[----:B------:R-:W-:Y:S01]  /*16540*/  VIADD R6, R4, 0x184 ;  /* 0x0000018404067836 */ /* 0x000fe20000000000 */
[----:B------:R-:W-:Y:S01]  /*16550*/  MOV R7, 0x40000040 ;  /* 0x4000004000077802 */ /* 0x000fe20000000f00 */
[----:B0-----:R-:W-:Y:S01]  /*16560*/  IMAD.U32 R13, RZ, RZ, UR25 ;  /* 0x00000019ff0d7e24 */ /* 0x001fe2000f8e00ff */
[----:B------:R-:W-:Y:S02]  /*16570*/  WARPGROUP.DEPBAR.LE gsb0, 0x0 ;  /* 0x00008000000079c5 */ /* 0x000fe40000010000 */
[----:B------:R-:W-:-:S06]  /*16580*/  WARPGROUP.ARRIVE ;  /* 0x00000000000079c5 */ /* 0x000fcc0000000000 */
[----:B------:R-:W-:Y:S01]  /*16590*/  HGMMA.64x16x16.F32 R48, gdesc[UR4], R48, gsb0 ;  /* 0x00200000043079f0 */ /* 0x000fe20008000830 */
        /* <DEDUP_REMOVED lines=13> */
[----:B------:R-:W-:Y:S01]  /*16670*/  R2UR UR11, R11 ;  /* 0x000000000b0b72ca */ /* 0x000fe200000e0000 */
[----:B------:R-:W-:Y:S01]  /*16680*/  IMAD.MOV.U32 R11, RZ, RZ, 0x40000040 ;  /* 0x40000040ff0b7424 */ /* 0x000fe200078e00ff */
[----:B------:R-:W-:Y:S02]  /*16690*/  WARPGROUP.DEPBAR.LE gsb0, 0x0 ;  /* 0x00008000000079c5 */ /* 0x000fe40000010000 */
[----:B------:R-:W-:-:S06]  /*166a0*/  WARPGROUP.ARRIVE ;  /* 0x00000000000079c5 */ /* 0x000fcc0000000000 */
[----:B------:R-:W-:Y:S01]  /*166b0*/  HGMMA.64x16x16.F32 R32, gdesc[UR12], R32, gsb0 ;  /* 0x002000000c2079f0 */ /* 0x000fe20008000820 */
[----:B------:R-:W-:Y:S02]  /*166c0*/  R2UR UR14, R6 ;  /* 0x00000000060e72ca */ /* 0x000fe400000e0000 */
[----:B------:R-:W-:Y:S01]  /*166d0*/  R2UR UR15, R7 ;  /* 0x00000000070f72ca */ /* 0x000fe200000e0000 */
[----:B------:R-:W-:Y:S01]  /*166e0*/  IMAD.MOV.U32 R7, RZ, RZ, 0x40000040 ;  /* 0x40000040ff077424 */ /* 0x000fe200078e00ff */
[----:B------:R-:W-:Y:S01]  /*166f0*/  IADD3 R6, R4, 0x6, RZ ;  /* 0x0000000604067810 */ /* 0x000fe20007ffe0ff */
        /* <DEDUP_REMOVED lines=328> */
[----:B------:R0:W-:Y:S01]  /*17b80*/  STL.64 [R1], R12 ;  /* 0x0000000c01007387 */ /* 0x0001e20000100a00 */
[----:B------:R-:W-:Y:S02]  /*17b90*/  WARPGROUP.DEPBAR.LE gsb0, 0x0 ;  /* 0x00008000000079c5 */ /* 0x000fe40000010000 */
[----:B------:R-:W-:-:S06]  /*17ba0*/  WARPGROUP.ARRIVE ;  /* 0x00000000000079c5 */ /* 0x000fcc0000000000 */
[----:B------:R-:W-:Y:S01]  /*17bb0*/  HGMMA.64x16x16.F32 R40, gdesc[UR8], R40, gsb0 ;  /* 0x00200000082879f0 */ /* 0x000fe20008000828 */
[----:B------:R-:W-:Y:S02]  /*17bc0*/  R2UR UR10, R6 ;  /* 0x00000000060a72ca */ /* 0x000fe400000e0000 */
[----:B------:R-:W-:Y:S01]  /*17bd0*/  R2UR UR11, R7 ;  /* 0x00000000070b72ca */ /* 0x000fe200000e0000 */
[----:B------:R-:W-:Y:S01]  /*17be0*/  IMAD.MOV.U32 R7, RZ, RZ, 0x40000040 ;  /* 0x40000040ff077424 */ /* 0x000fe200078e00ff */
[----:B------:R-:W-:-:S04]  /*17bf0*/  IADD3 R6, R4, 0x504, RZ ;  /* 0x0000050404067810 */ /* 0x000fc80007ffe0ff */
[----:B------:R-:W-:Y:S01]  /*17c00*/  R2UR UR58, R6 ;  /* 0x00000000063a72ca */ /* 0x000fe200000e0000 */
[----:B------:R-:W-:Y:S01]  /*17c10*/  VIADD R6, R4, 0x684 ;  /* 0x0000068404067836 */ /* 0x000fe20000000000 */
[----:B------:R-:W-:Y:S02]  /*17c20*/  R2UR UR59, R7 ;  /* 0x00000000073b72ca */ /* 0x000fe400000e0000 */
        /* <DEDUP_REMOVED lines=21> */
[----:B------:R-:W-:Y:S02]  /*17d80*/  R2UR UR15, R9 ;  /* 0x00000000090f72ca */ /* 0x000fe400000e0000 */
[----:B------:R-:W-:Y:S01]  /*17d90*/  MOV R9, 0x40000040 ;  /* 0x4000004000097802 */ /* 0x000fe20000000f00 */
        /* <DEDUP_REMOVED lines=213> */
[C---:B------:R-:W-:Y:S02]  /*18af0*/  VIADD R8, R4.reuse, 0x806 ;  /* 0x0000080604087836 */ /* 0x040fe40000000000 */
[----:B------:R-:W-:Y:S02]  /*18b00*/  IMAD.MOV.U32 R9, RZ, RZ, 0x40000040 ;  /* 0x40000040ff097424 */ /* 0x000fe400078e00ff */
[----:B------:R-:W-:Y:S01]  /*18b10*/  VIADD R4, R4, 0x986 ;  /* 0x0000098604047836 */ /* 0x000fe20000000000 */
        /* <DEDUP_REMOVED lines=49> */
.L_x_2868:
[----:B------:R-:W2:Y:S01]  /*18e30*/  LDL R9, [R1+0x84] ;  /* 0x0000840001097983 */ /* 0x000ea20000100800 */
[----:B------:R-:W-:Y:S01]  /*18e40*/  ULDC UR4, c[0x0][0x9d8] ;  /* 0x0002760000047ab9 */ /* 0x000fe20000000800 */
[----:B------:R-:W0:Y:S02]  /*18e50*/  LDC R6, c[0x0][0x448] ;  /* 0x00011200ff067b82 */ /* 0x000e240000000800 */
[----:B------:R-:W2:Y:S01]  /*18e60*/  LDL R65, [R1+0x74] ;  /* 0x0000740001417983 */ /* 0x000ea20000100800 */
[----:B------:R-:W-:Y:S01]  /*18e70*/  FMUL.FTZ R4, R57, UR4 ;  /* 0x0000000439047c20 */ /* 0x000fe20008410000 */
[----:B------:R-:W-:Y:S01]  /*18e80*/  FMUL.FTZ R8, R59, UR4 ;  /* 0x000000043b087c20 */ /* 0x000fe20008410000 */
[----:B------:R-:W-:Y:S01]  /*18e90*/  FMUL.FTZ R72, R58, UR4 ;  /* 0x000000043a487c20 */ /* 0x000fe20008410000 */
[----:B------:R-:W3:Y:S01]  /*18ea0*/  LDL R57, [R1+0x78] ;  /* 0x0000780001397983 */ /* 0x000ee20000100800 */
[----:B------:R-:W-:Y:S01]  /*18eb0*/  FMUL.FTZ R5, R60, UR4 ;  /* 0x000000043c057c20 */ /* 0x000fe20008410000 */
[----:B------:R-:W-:-:S02]  /*18ec0*/  FMUL.FTZ R60, R62, UR4 ;  /* 0x000000043e3c7c20 */ /* 0x000fc40008410000 */
[----:B------:R-:W4:Y:S01]  /*18ed0*/  LDL R14, [R1+0x80] ;  /* 0x00008000010e7983 */ /* 0x000f220000100800 */
[----:B------:R-:W1:Y:S01]  /*18ee0*/  MUFU.TANH R72, R72 ;  /* 0x0000004800487308 */ /* 0x000e620000002400 */
[----:B------:R-:W-:Y:S01]  /*18ef0*/  FMUL.FTZ R50, R50, UR4 ;  /* 0x0000000432327c20 */ /* 0x000fe20008410000 */
[----:B------:R-:W-:Y:S01]  /*18f00*/  FMUL.FTZ R51, R51, UR4 ;  /* 0x0000000433337c20 */ /* 0x000fe20008410000 */
[----:B------:R-:W5:Y:S01]  /*18f10*/  LDL R59, [R1+0x6c] ;  /* 0x00006c00013b7983 */ /* 0x000f620000100800 */
        /* <DEDUP_REMOVED lines=9> */
[----:B0-----:R-:W-:Y:S01]  /*18fb0*/  ISETP.NE.AND P4, PT, R6, 0x1, PT ;  /* 0x000000010600780c */ /* 0x001fe20003f85270 */
        /* <DEDUP_REMOVED lines=11> */
[----:B------:R-:W-:Y:S01]  /*19070*/  VIADD R0, R0, 0x38840 ;  /* 0x0003884000007836 */ /* 0x000fe20000000000 */
[----:B------:R-:W1:Y:S01]  /*19080*/  @P4 LDC R6, c[0x0][0x44c] ;  /* 0x00011300ff064b82 */ /* 0x000e620000000800 */
[----:B------:R-:W-:Y:S01]  /*19090*/  LOP3.LUT R18, R18, 0xfffffffd, RZ, 0xc0, !PT ;  /* 0xfffffffd12127812 */ /* 0x000fe200078ec0ff */
[----:B------:R-:W-:Y:S01]  /*190a0*/  ULDC UR38, c[0x0][0x9d8] ;  /* 0x0002760000267ab9 */ /* 0x000fe20000000800 */
[----:B------:R-:W-:Y:S01]  /*190b0*/  ULDC UR39, c[0x0][0x9d8] ;  /* 0x0002760000277ab9 */ /* 0x000fe20000000800 */
[----:B------:R-:W-:Y:S01]  /*190c0*/  ULDC UR42, c[0x0][0x988] ;  /* 0x00026200002a7ab9 */ /* 0x000fe20000000800 */
[----:B------:R-:W-:Y:S01]  /*190d0*/  ULDC UR43, c[0x0][0x988] ;  /* 0x00026200002b7ab9 */ /* 0x000fe20000000800 */
[----:B------:R-:W-:Y:S02]  /*190e0*/  MUFU.TANH R51, R51 ;  /* 0x0000003300337308 */ /* 0x000fe40000002400 */
[----:B------:R-:W0:Y:S06]  /*190f0*/  @P4 LDC R15, c[0x0][0x450] ;  /* 0x00011400ff0f4b82 */ /* 0x000e2c0000000800 */
[----:B------:R-:W5:Y:S08]  /*19100*/  MUFU.TANH R58, R58 ;  /* 0x0000003a003a7308 */ /* 0x000f700000002400 */
[----:B------:R-:W5:Y:S08]  /*19110*/  MUFU.TANH R54, R54 ;  /* 0x0000003600367308 */ /* 0x000f700000002400 */
[----:B------:R-:W5:Y:S08]  /*19120*/  MUFU.TANH R48, R55 ;  /* 0x0000003700307308 */ /* 0x000f700000002400 */
[----:B------:R-:W5:Y:S08]  /*19130*/  MUFU.TANH R42, R42 ;  /* 0x0000002a002a7308 */ /* 0x000f700000002400 */
[----:B------:R-:W5:Y:S08]  /*19140*/  MUFU.TANH R43, R43 ;  /* 0x0000002b002b7308 */ /* 0x000f700000002400 */
[----:B------:R-:W-:Y:S08]  /*19150*/  MUFU.TANH R10, R10 ;  /* 0x0000000a000a7308 */ /* 0x000ff00000002400 */
[----:B------:R-:W-:Y:S08]  /*19160*/  MUFU.TANH R20, R34 ;  /* 0x0000002200147308 */ /* 0x000ff00000002400 */
[----:B------:R-:W-:Y:S08]  /*19170*/  MUFU.TANH R39, R39 ;  /* 0x0000002700277308 */ /* 0x000ff00000002400 */
[----:B------:R-:W-:Y:S08]  /*19180*/  MUFU.TANH R34, R26 ;  /* 0x0000001a00227308 */ /* 0x000ff00000002400 */
[----:B------:R-:W-:Y:S08]  /*19190*/  MUFU.TANH R31, R31 ;  /* 0x0000001f001f7308 */ /* 0x000ff00000002400 */
[----:B------:R-:W-:Y:S08]  /*191a0*/  MUFU.TANH R3, R3 ;  /* 0x0000000300037308 */ /* 0x000ff00000002400 */
[----:B------:R-:W-:Y:S01]  /*191b0*/  MUFU.TANH R4, R4 ;  /* 0x0000000400047308 */ /* 0x000fe20000002400 */
[----:B------:R-:W-:Y:S01]  /*191c0*/  FMUL.FTZ R13, R49, UR4 ;  /* 0x00000004310d7c20 */ /* 0x000fe20008410000 */
[----:B------:R-:W-:-:S06]  /*191d0*/  FMUL.FTZ R74, R33, UR4 ;  /* 0x00000004214a7c20 */ /* 0x000fcc0008410000 */
[----:B------:R-:W-:Y:S08]  /*191e0*/  MUFU.TANH R5, R5 ;  /* 0x0000000500057308 */ /* 0x000ff00000002400 */
[----:B------:R-:W-:Y:S01]  /*191f0*/  MUFU.TANH R7, R7 ;  /* 0x0000000700077308 */ /* 0x000fe20000002400 */
[----:B--2---:R-:W-:-:S07]  /*19200*/  IADD3 R9, R9, R65, RZ ;  /* 0x0000004109097210 */ /* 0x004fce0007ffe0ff */
[----:B------:R-:W-:Y:S01]  /*19210*/  MUFU.TANH R11, R11 ;  /* 0x0000000b000b7308 */ /* 0x000fe20000002400 */
[----:B------:R-:W-:Y:S01]  /*19220*/  FMUL.FTZ R84, R28, UR4 ;  /* 0x000000041c547c20 */ /* 0x000fe20008410000 */
[----:B------:R-:W-:Y:S01]  /*19230*/  FMUL.FTZ R66, R41, UR4 ;  /* 0x0000000429427c20 */ /* 0x000fe20008410000 */
[----:B------:R-:W-:Y:S01]  /*19240*/  FMUL.FTZ R76, R36, UR4 ;  /* 0x00000004244c7c20 */ /* 0x000fe20008410000 */
[----:B-1----:R-:W-:-:S04]  /*19250*/  @P4 IMAD.HI.U32 R6, R9, R6, RZ ;  /* 0x0000000609064227 */ /* 0x002fc800078e00ff */
[----:B------:R-:W-:Y:S01]  /*19260*/  FMUL.FTZ R68, R44, UR4 ;  /* 0x000000042c447c20 */ /* 0x000fe20008410000 */
[----:B------:R-:W-:Y:S01]  /*19270*/  FMUL.FTZ R70, R45, UR4 ;  /* 0x000000042d467c20 */ /* 0x000fe20008410000 */
[----:B------:R-:W-:Y:S01]  /*19280*/  FMUL.FTZ R78, R37, UR4 ;  /* 0x00000004254e7c20 */ /* 0x000fe20008410000 */
[----:B------:R-:W-:Y:S01]  /*19290*/  FMUL.FTZ R80, R25, UR4 ;  /* 0x0000000419507c20 */ /* 0x000fe20008410000 */
[----:B0-----:R-:W-:Y:S01]  /*192a0*/  @P4 SHF.R.U32.HI R9, RZ, R15, R6 ;  /* 0x0000000fff094219 */ /* 0x001fe20000011606 */
[----:B------:R-:W-:Y:S01]  /*192b0*/  FMUL.FTZ R29, R29, UR4 ;  /* 0x000000041d1d7c20 */ /* 0x000fe20008410000 */
[----:B------:R-:W2:Y:S04]  /*192c0*/  LDL R49, [R1+0x50] ;  /* 0x0000500001317983 */ /* 0x000ea80000100800 */
[----:B------:R-:W0:Y:S01]  /*192d0*/  SHFL.IDX PT, R12, R9, 0x1, 0x1c1f ;  /* 0x003c1f00090c7f89 */ /* 0x000e2200000e0000 */
[----:B------:R-:W-:-:S02]  /*192e0*/  IMAD R6, R2, -0x50, RZ ;  /* 0xffffffb002067824 */ /* 0x000fc400078e02ff */
[----:B---3--:R-:W-:-:S03]  /*192f0*/  IMAD R15, R2, -0x50, R57 ;  /* 0xffffffb0020f7824 */ /* 0x008fc600078e0239 */
[C---:B----4-:R-:W-:Y:S02]  /*19300*/  IADD3 R6, -R14.reuse, 0x51, R6 ;  /* 0x000000510e067810 */ /* 0x050fe40007ffe106 */
[----:B------:R-:W-:Y:S02]  /*19310*/  IADD3 R15, -R14, 0x50, R15 ;  /* 0x000000500e0f7810 */ /* 0x000fe40007ffe10f */
[----:B-----5:R-:W-:-:S04]  /*19320*/  IADD3 R64, -R59, R6, R57 ;  /* 0x000000063b407210 */ /* 0x020fc80007ffe139 */
[----:B0-----:R-:W-:-:S04]  /*19330*/  VIADDMNMX R6, R12, R64, R15, PT ;  /* 0x000000400c067246 */ /* 0x001fc8000380010f */
[C---:B------:R-:W-:Y:S02]  /*19340*/  ISETP.GT.AND P1, PT, R6.reuse, RZ, PT ;  /* 0x000000ff0600720c */ /* 0x040fe40003f24270 */
[C---:B------:R-:W-:Y:S02]  /*19350*/  ISETP.GT.AND P2, PT, R6.reuse, 0x1, PT ;  /* 0x000000010600780c */ /* 0x040fe40003f44270 */
[----:B------:R-:W-:Y:S02]  /*19360*/  ISETP.GT.AND P3, PT, R6, 0x8, PT ;  /* 0x000000080600780c */ /* 0x000fe40003f64270 */
[----:B------:R-:W-:Y:S02]  /*19370*/  FSEL R72, R72, -INF , P1 ;  /* 0xff80000048487808 */ /* 0x000fe40000800000 */
[----:B------:R-:W-:Y:S02]  /*19380*/  FSEL R62, R8, -INF , P2 ;  /* 0xff800000083e7808 */ /* 0x000fe40001000000 */
[----:B------:R-:W-:-:S02]  /*19390*/  ISETP.GT.AND P1, PT, R6, 0x9, PT ;  /* 0x000000090600780c */ /* 0x000fc40003f24270 */
[----:B------:R-:W-:Y:S02]  /*193a0*/  FSEL R60, R60, -INF , P3 ;  /* 0xff8000003c3c7808 */ /* 0x000fe40001800000 */
[----:B------:R-:W-:Y:S02]  /*193b0*/  FMNMX.FTZ R21, R72, R62, !PT ;  /* 0x0000003e48157209 */ /* 0x000fe40007810000 */
[----:B------:R-:W-:Y:S02]  /*193c0*/  ISETP.GT.AND P2, PT, R6, 0x10, PT ;  /* 0x000000100600780c */ /* 0x000fe40003f44270 */
[----:B------:R-:W-:Y:S02]  /*193d0*/  FSEL R58, R58, -INF , P1 ;  /* 0xff8000003a3a7808 */ /* 0x000fe40000800000 */
[----:B------:R-:W-:Y:S02]  /*193e0*/  FMNMX.FTZ R21, R60, R21, !PT ;  /* 0x000000153c157209 */ /* 0x000fe40007810000 */
        /* <DEDUP_REMOVED lines=8> */
[----:B------:R-:W-:Y:S01]  /*19470*/  FMNMX.FTZ R21, R50, R21, !PT ;  /* 0x0000001532157209 */ /* 0x000fe20007810000 */
[----:B------:R-:W0:Y:S01]  /*19480*/  MUFU.TANH R14, R47 ;  /* 0x0000002f000e7308 */ /* 0x000e220000002400 */
[----:B------:R-:W-:Y:S02]  /*19490*/  ISETP.GT.AND P2, PT, R6, 0x20, PT ;  /* 0x000000200600780c */ /* 0x000fe40003f44270 */
[----:B------:R-:W-:Y:S02]  /*194a0*/  FSEL R48, R48, -INF , P1 ;  /* 0xff80000030307808 */ /* 0x000fe40000800000 */
[----:B------:R-:W-:Y:S02]  /*194b0*/  FMNMX.FTZ R21, R54, R21, !PT ;  /* 0x0000001536157209 */ /* 0x000fe40007810000 */
[----:B------:R-:W-:-:S02]  /*194c0*/  ISETP.GT.AND P1, PT, R6, 0x21, PT ;  /* 0x000000210600780c */ /* 0x000fc40003f24270 */
[----:B------:R-:W-:Y:S02]  /*194d0*/  FSEL R46, R42, -INF , P2 ;  /* 0xff8000002a2e7808 */ /* 0x000fe40001000000 */
[----:B------:R-:W-:Y:S01]  /*194e0*/  FMNMX.FTZ R21, R48, R21, !PT ;  /* 0x0000001530157209 */ /* 0x000fe20007810000 */
[----:B------:R-:W1:Y:S01]  /*194f0*/  MUFU.TANH R8, R35 ;  /* 0x0000002300087308 */ /* 0x000e620000002400 */
[----:B------:R-:W-:Y:S02]  /*19500*/  ISETP.GT.AND P2, PT, R6, 0x28, PT ;  /* 0x000000280600780c */ /* 0x000fe40003f44270 */
[----:B------:R-:W-:Y:S02]  /*19510*/  FSEL R42, R43, -INF , P1 ;  /* 0xff8000002b2a7808 */ /* 0x000fe40000800000 */
[----:B------:R-:W-:Y:S02]  /*19520*/  FMNMX.FTZ R21, R46, R21, !PT ;  /* 0x000000152e157209 */ /* 0x000fe40007810000 */
[----:B------:R-:W-:Y:S01]  /*19530*/  ISETP.GT.AND P1, PT, R6, 0x29, PT ;  /* 0x000000290600780c */ /* 0x000fe20003f24270 */
[----:B------:R3:W4:Y:S01]  /*19540*/  MUFU.TANH R12, R38 ;  /* 0x00000026000c7308 */ /* 0x0007220000002400 */
[----:B------:R-:W-:-:S02]  /*19550*/  FMNMX.FTZ R21, R42, R21, !PT ;  /* 0x000000152a157209 */ /* 0x000fc40007810000 */
[----:B0-----:R-:W-:Y:S02]  /*19560*/  FSEL R14, R14, -INF , P1 ;  /* 0xff8000000e0e7808 */ /* 0x001fe40000800000 */
[----:B---3--:R-:W-:Y:S02]  /*19570*/  FSEL R38, R10, -INF , P2 ;  /* 0xff8000000a267808 */ /* 0x008fe40001000000 */
[----:B------:R-:W-:Y:S02]  /*19580*/  ISETP.GT.AND P2, PT, R6, 0x30, PT ;  /* 0x000000300600780c */ /* 0x000fe40003f44270 */
[----:B------:R-:W-:Y:S02]  /*19590*/  FMNMX.FTZ R21, R38, R21, !PT ;  /* 0x0000001526157209 */ /* 0x000fe40007810000 */
[----:B------:R-:W-:Y:S02]  /*195a0*/  ISETP.GT.AND P1, PT, R6, 0x31, PT ;  /* 0x000000310600780c */ /* 0x000fe40003f24270 */
[----:B------:R-:W-:-:S02]  /*195b0*/  FSEL R20, R20, -INF , P2 ;  /* 0xff80000014147808 */ /* 0x000fc40001000000 */
[----:B------:R-:W-:Y:S01]  /*195c0*/  FMNMX.FTZ R21, R14, R21, !PT ;  /* 0x000000150e157209 */ /* 0x000fe20007810000 */
[----:B------:R0:W3:Y:S01]  /*195d0*/  MUFU.TANH R35, R27 ;  /* 0x0000001b00237308 */ /* 0x0000e20000002400 */
[----:B------:R-:W-:Y:S01]  /*195e0*/  FMUL.FTZ R10, R30, UR4 ;  /* 0x000000041e0a7c20 */ /* 0x000fe20008410000 */
[----:B------:R-:W-:Y:S02]  /*195f0*/  ISETP.GT.AND P2, PT, R6, 0x38, PT ;  /* 0x000000380600780c */ /* 0x000fe40003f44270 */
[----:B-1----:R-:W-:Y:S02]  /*19600*/  FSEL R8, R8, -INF , P1 ;  /* 0xff80000008087808 */ /* 0x002fe40000800000 */
[----:B------:R-:W-:Y:S02]  /*19610*/  FMNMX.FTZ R21, R20, R21, !PT ;  /* 0x0000001514157209 */ /* 0x000fe40007810000 */
[----:B------:R3:W1:Y:S01]  /*19620*/  MUFU.TANH R43, R10 ;  /* 0x0000000a002b7308 */ /* 0x0006620000002400 */
[----:B------:R-:W-:-:S02]  /*19630*/  ISETP.GT.AND P1, PT, R6, 0x39, PT ;  /* 0x000000390600780c */ /* 0x000fc40003f24270 */
[----:B----4-:R-:W-:Y:S02]  /*19640*/  FSEL R26, R12, -INF , P2 ;  /* 0xff8000000c1a7808 */ /* 0x010fe40001000000 */
[----:B------:R-:W-:Y:S02]  /*19650*/  FMNMX.FTZ R21, R8, R21, !PT ;  /* 0x0000001508157209 */ /* 0x000fe40007810000 */
[----:B------:R-:W-:Y:S02]  /*19660*/  ISETP.GT.AND P2, PT, R6, 0x40, PT ;  /* 0x000000400600780c */ /* 0x000fe40003f44270 */
[----:B------:R-:W-:Y:S02]  /*19670*/  FSEL R30, R39, -INF , P1 ;  /* 0xff800000271e7808 */ /* 0x000fe40000800000 */
[----:B0-----:R-:W-:Y:S02]  /*19680*/  FMNMX.FTZ R27, R26, R21, !PT ;  /* 0x000000151a1b7209 */ /* 0x001fe40007810000 */
[----:B------:R-:W-:-:S02]  /*19690*/  ISETP.GT.AND P1, PT, R6, 0x41, PT ;  /* 0x000000410600780c */ /* 0x000fc40003f24270 */
[----:B------:R-:W-:Y:S02]  /*196a0*/  FSEL R34, R34, -INF , P2 ;  /* 0xff80000022227808 */ /* 0x000fe40001000000 */
[----:B------:R-:W-:Y:S02]  /*196b0*/  FMNMX.FTZ R27, R30, R27, !PT ;  /* 0x0000001b1e1b7209 */ /* 0x000fe40007810000 */
[----:B------:R-:W-:Y:S02]  /*196c0*/  ISETP.GT.AND P2, PT, R6, 0x48, PT ;  /* 0x000000480600780c */ /* 0x000fe40003f44270 */
[----:B---3--:R-:W-:Y:S02]  /*196d0*/  FSEL R10, R35, -INF , P1 ;  /* 0xff800000230a7808 */ /* 0x008fe40000800000 */
[----:B------:R-:W-:Y:S02]  /*196e0*/  FMNMX.FTZ R27, R34, R27, !PT ;  /* 0x0000001b221b7209 */ /* 0x000fe40007810000 */
[----:B------:R-:W-:-:S02]  /*196f0*/  ISETP.GT.AND P1, PT, R6, 0x49, PT ;  /* 0x000000490600780c */ /* 0x000fc40003f24270 */
[----:B-1----:R-:W-:Y:S02]  /*19700*/  FSEL R12, R43, -INF , P2 ;  /* 0xff8000002b0c7808 */ /* 0x002fe40001000000 */
[----:B------:R-:W-:Y:S02]  /*19710*/  FMNMX.FTZ R27, R10, R27, !PT ;  /* 0x0000001b0a1b7209 */ /* 0x000fe40007810000 */
[----:B------:R-:W-:Y:S02]  /*19720*/  FSEL R6, R31, -INF , P1 ;  /* 0xff8000001f067808 */ /* 0x000fe40000800000 */
[----:B------:R-:W-:-:S04]  /*19730*/  FMNMX.FTZ R31, R12, R27, !PT ;  /* 0x0000001b0c1f7209 */ /* 0x000fc80007810000 */
[----:B------:R-:W-:Y:S01]  /*19740*/  FMNMX.FTZ R35, R6, R31, !PT ;  /* 0x0000001f06237209 */ /* 0x000fe20007810000 */
[----:B------:R-:W-:-:S04]  /*19750*/  FMUL.FTZ R27, R40, UR4 ;  /* 0x00000004281b7c20 */ /* 0x000fc80008410000 */
[----:B------:R-:W0:Y:S04]  /*19760*/  SHFL.BFLY PT, R40, R35, 0x2, 0x1f ;  /* 0x0c401f0023287f89 */ /* 0x000e2800000e0000 */
[----:B------:R-:W1:Y:S01]  /*19770*/  SHFL.IDX PT, R9, R9, RZ, 0x1c1f ;  /* 0x001c1fff09097589 */ /* 0x000e6200000e0000 */
[----:B------:R-:W-:Y:S01]  /*19780*/  FMUL.FTZ R21, R52, UR4 ;  /* 0x0000000434157c20 */ /* 0x000fe20008410000 */
[----:B------:R-:W3:Y:S01]  /*19790*/  MUFU.TANH R13, R13 ;  /* 0x0000000d000d7308 */ /* 0x000ee20000002400 */
[----:B------:R-:W-:Y:S01]  /*197a0*/  FMUL.FTZ R33, R24, UR4 ;  /* 0x0000000418217c20 */ /* 0x000fe20008410000 */
[----:B------:R-:W-:Y:S01]  /*197b0*/  FMUL.FTZ R52, R53, UR4 ;  /* 0x0000000435347c20 */ /* 0x000fe20008410000 */
[----:B0-----:R-:W-:Y:S02]  /*197c0*/  FMNMX.FTZ R40, R35, R40, !PT ;  /* 0x0000002823287209 */ /* 0x001fe40007810000 */
[----:B-1----:R-:W-:-:S03]  /*197d0*/  VIADDMNMX R15, R9, R64, R15, PT ;  /* 0x00000040090f7246 */ /* 0x002fc6000380010f */
[----:B------:R-:W0:Y:S01]  /*197e0*/  SHFL.BFLY PT, R35, R40, 0x1, 0x1f ;  /* 0x0c201f0028237f89 */ /* 0x000e2200000e0000 */
[C---:B------:R-:W-:Y:S02]  /*197f0*/  ISETP.GT.AND P1, PT, R15.reuse, RZ, PT ;  /* 0x000000ff0f00720c */ /* 0x040fe40003f24270 */
[C---:B------:R-:W-:Y:S02]  /*19800*/  ISETP.GT.AND P2, PT, R15.reuse, 0x1, PT ;  /* 0x000000010f00780c */ /* 0x040fe40003f44270 */
[----:B------:R-:W-:Y:S02]  /*19810*/  ISETP.GT.AND P3, PT, R15, 0x8, PT ;  /* 0x000000080f00780c */ /* 0x000fe40003f64270 */
[----:B------:R-:W-:Y:S02]  /*19820*/  FSEL R24, R3, -INF , P1 ;  /* 0xff80000003187808 */ /* 0x000fe40000800000 */
[----:B------:R-:W-:Y:S01]  /*19830*/  FSEL R9, R4, -INF , P2 ;  /* 0xff80000004097808 */ /* 0x000fe20001000000 */
[----:B------:R-:W1:Y:S01]  /*19840*/  MUFU.TANH R21, R21 ;  /* 0x0000001500157308 */ /* 0x000e620000002400 */
[----:B------:R-:W-:-:S02]  /*19850*/  ISETP.GT.AND P1, PT, R15, 0x9, PT ;  /* 0x000000090f00780c */ /* 0x000fc40003f24270 */
[----:B------:R-:W-:Y:S02]  /*19860*/  FSEL R28, R5, -INF , P3 ;  /* 0xff800000051c7808 */ /* 0x000fe40001800000 */
[----:B------:R-:W-:Y:S01]  /*19870*/  FMNMX.FTZ R3, R24, R9, !PT ;  /* 0x0000000918037209 */ /* 0x000fe20007810000 */
[----:B------:R-:W-:Y:S01]  /*19880*/  FMUL.FTZ R31, R32, UR4 ;  /* 0x00000004201f7c20 */ /* 0x000fe20008410000 */
[----:B------:R-:W-:Y:S01]  /*19890*/  ISETP.GT.AND P2, PT, R15, 0x10, PT ;  /* 0x000000100f00780c */ /* 0x000fe20003f44270 */
[----:B------:R-:W4:Y:S01]  /*198a0*/  MUFU.TANH R52, R52 ;  /* 0x0000003400347308 */ /* 0x000f220000002400 */
[----:B------:R-:W-:Y:S01]  /*198b0*/  FSEL R32, R7, -INF , P1 ;  /* 0xff80000007207808 */ /* 0x000fe20000800000 */
[----:B------:R-:W-:Y:S01]  /*198c0*/  ULDC UR4, c[0x0][0x988] ;  /* 0x0002620000047ab9 */ /* 0x000fe20000000800 */
[----:B------:R-:W-:Y:S02]  /*198d0*/  FMNMX.FTZ R3, R28, R3, !PT ;  /* 0x000000031c037209 */ /* 0x000fe40007810000 */
[----:B------:R-:W-:-:S02]  /*198e0*/  ISETP.GT.AND P1, PT, R15, 0x11, PT ;  /* 0x000000110f00780c */ /* 0x000fc40003f24270 */
[----:B------:R-:W-:Y:S01]  /*198f0*/  FSEL R36, R11, -INF , P2 ;  /* 0xff8000000b247808 */ /* 0x000fe20001000000 */
[----:B------:R-:W5:Y:S01]  /*19900*/  MUFU.TANH R27, R27 ;  /* 0x0000001b001b7308 */ /* 0x000f620000002400 */
[----:B------:R-:W-:Y:S02]  /*19910*/  FMNMX.FTZ R3, R32, R3, !PT ;  /* 0x0000000320037209 */ /* 0x000fe40007810000 */
[----:B0-----:R-:W-:Y:S02]  /*19920*/  FMNMX.FTZ R4, R40, R35, !PT ;  /* 0x0000002328047209 */ /* 0x001fe40007810000 */
[----:B------:R-:W-:Y:S02]  /*19930*/  ISETP.GT.AND P2, PT, R15, 0x18, PT ;  /* 0x000000180f00780c */ /* 0x000fe40003f44270 */
[----:B---3--:R-:W-:Y:S01]  /*19940*/  FSEL R40, R13, -INF , P1 ;  /* 0xff8000000d287808 */ /* 0x008fe20000800000 */
[----:B------:R-:W0:Y:S01]  /*19950*/  MUFU.TANH R66, R66 ;  /* 0x0000004200427308 */ /* 0x000e220000002400 */
[----:B------:R-:W-:-:S02]  /*19960*/  FMNMX.FTZ R5, R36, R3, !PT ;  /* 0x0000000324057209 */ /* 0x000fc40007810000 */
[----:B------:R-:W-:Y:S02]  /*19970*/  ISETP.GT.AND P1, PT, R15, 0x19, PT ;  /* 0x000000190f00780c */ /* 0x000fe40003f24270 */
[----:B-1----:R-:W-:Y:S02]  /*19980*/  FSEL R44, R21, -INF , P2 ;  /* 0xff800000152c7808 */ /* 0x002fe40001000000 */
[----:B------:R-:W-:Y:S01]  /*19990*/  FMNMX.FTZ R5, R40, R5, !PT ;  /* 0x0000000528057209 */ /* 0x000fe20007810000 */
[----:B------:R-:W1:Y:S01]  /*199a0*/  MUFU.TANH R68, R68 ;  /* 0x0000004400447308 */ /* 0x000e620000002400 */
[----:B------:R-:W-:Y:S02]  /*199b0*/  ISETP.GT.AND P2, PT, R15, 0x20, PT ;  /* 0x000000200f00780c */ /* 0x000fe40003f44270 */
[----:B----4-:R-:W-:Y:S02]  /*199c0*/  FSEL R52, R52, -INF , P1 ;  /* 0xff80000034347808 */ /* 0x010fe40000800000 */
[----:B------:R-:W-:-:S03]  /*199d0*/  FMNMX.FTZ R5, R44, R5, !PT ;  /* 0x000000052c057209 */ /* 0x000fc60007810000 */
[----:B------:R-:W3:Y:S01]  /*199e0*/  MUFU.TANH R70, R70 ;  /* 0x0000004600467308 */ /* 0x000ee20000002400 */
[----:B------:R-:W-:Y:S01]  /*199f0*/  ISETP.GT.AND P1, PT, R15, 0x21, PT ;  /* 0x000000210f00780c */ /* 0x000fe20003f24270 */
[----:B------:R-:W-:Y:S01]  /*19a00*/  IMAD.U32 R3, RZ, RZ, UR4 ;  /* 0x00000004ff037e24 */ /* 0x000fe2000f8e00ff */
[----:B-----5:R-:W-:Y:S02]  /*19a10*/  FSEL R64, R27, -INF , P2 ;  /* 0xff8000001b407808 */ /* 0x020fe40001000000 */
[----:B------:R-:W-:-:S03]  /*19a20*/  FMNMX.FTZ R5, R52, R5, !PT ;  /* 0x0000000534057209 */ /* 0x000fc60007810000 */
[----:B------:R-:W4:Y:S01]  /*19a30*/  MUFU.TANH R31, R31 ;  /* 0x0000001f001f7308 */ /* 0x000f220000002400 */
[----:B------:R-:W-:Y:S01]  /*19a40*/  ISETP.GT.AND P3, PT, R15, 0x28, PT ;  /* 0x000000280f00780c */ /* 0x000fe20003f64270 */
[----:B------:R-:W-:Y:S01]  /*19a50*/  FMUL.FTZ R7, R4, R3 ;  /* 0x0000000304077220 */ /* 0x000fe20000410000 */
[----:B0-----:R-:W-:Y:S02]  /*19a60*/  FSEL R66, R66, -INF , P1 ;  /* 0xff80000042427808 */ /* 0x001fe40000800000 */
[----:B------:R-:W-:-:S03]  /*19a70*/  FMNMX.FTZ R5, R64, R5, !PT ;  /* 0x0000000540057209 */ /* 0x000fc60007810000 */
[----:B------:R-:W0:Y:S01]  /*19a80*/  MUFU.TANH R74, R74 ;  /* 0x0000004a004a7308 */ /* 0x000e220000002400 */
[----:B------:R-:W-:Y:S02]  /*19a90*/  FSETP.NEU.FTZ.AND P2, PT, R4, -INF , PT ;  /* 0xff8000000400780b */ /* 0x000fe40003f5d000 */
[----:B------:R-:W-:Y:S02]  /*19aa0*/  ISETP.GT.AND P1, PT, R15, 0x29, PT ;  /* 0x000000290f00780c */ /* 0x000fe40003f24270 */
[----:B-1----:R-:W-:Y:S02]  /*19ab0*/  FSEL R68, R68, -INF , P3 ;  /* 0xff80000044447808 */ /* 0x002fe40001800000 */
[----:B------:R-:W-:Y:S01]  /*19ac0*/  FMNMX.FTZ R5, R66, R5, !PT ;  /* 0x0000000542057209 */ /* 0x000fe20007810000 */
[----:B------:R-:W1:Y:S01]  /*19ad0*/  MUFU.TANH R76, R76 ;  /* 0x0000004c004c7308 */ /* 0x000e620000002400 */
[----:B------:R-:W-:Y:S02]  /*19ae0*/  FSEL R7, R7, RZ, P2 ;  /* 0x000000ff07077208 */ /* 0x000fe40001000000 */
[----:B------:R-:W-:-:S02]  /*19af0*/  ISETP.GT.AND P2, PT, R15, 0x30, PT ;  /* 0x000000300f00780c */ /* 0x000fc40003f44270 */
[----:B---3--:R-:W-:Y:S02]  /*19b00*/  FSEL R70, R70, -INF , P1 ;  /* 0xff80000046467808 */ /* 0x008fe40000800000 */
[----:B------:R-:W-:Y:S01]  /*19b10*/  FMNMX.FTZ R5, R68, R5, !PT ;  /* 0x0000000544057209 */ /* 0x000fe20007810000 */
[----:B------:R-:W3:Y:S01]  /*19b20*/  MUFU.TANH R78, R78 ;  /* 0x0000004e004e7308 */ /* 0x000ee20000002400 */
[----:B------:R-:W-:Y:S01]  /*19b30*/  FFMA.FTZ R209, R72, R3, -R7 ;  /* 0x0000000348d17223 */ /* 0x000fe20000010807 */
[----:B------:R-:W-:Y:S02]  /*19b40*/  ISETP.GT.AND P1, PT, R15, 0x31, PT ;  /* 0x000000310f00780c */ /* 0x000fe40003f24270 */
[----:B----4-:R-:W-:Y:S02]  /*19b50*/  FSEL R72, R31, -INF , P2 ;  /* 0xff8000001f487808 */ /* 0x010fe40001000000 */
[----:B------:R-:W-:Y:S02]  /*19b60*/  FMNMX.FTZ R5, R70, R5, !PT ;  /* 0x0000000546057209 */ /* 0x000fe40007810000 */
[----:B------:R-:W4:Y:S01]  /*19b70*/  MUFU.TANH R25, R33 ;  /* 0x0000002100197308 */ /* 0x000f220000002400 */
[----:B------:R-:W-:-:S02]  /*19b80*/  ISETP.GT.AND P2, PT, R15, 0x38, PT ;  /* 0x000000380f00780c */ /* 0x000fc40003f44270 */
[----:B0-----:R-:W-:Y:S02]  /*19b90*/  FSEL R74, R74, -INF , P1 ;  /* 0xff8000004a4a7808 */ /* 0x001fe40000800000 */
[----:B------:R-:W-:-:S03]  /*19ba0*/  FMNMX.FTZ R5, R72, R5, !PT ;  /* 0x0000000548057209 */ /* 0x000fc60007810000 */
[----:B------:R-:W0:Y:S01]  /*19bb0*/  MUFU.TANH R80, R80 ;  /* 0x0000005000507308 */ /* 0x000e220000002400 */
[----:B------:R-:W-:Y:S02]  /*19bc0*/  ISETP.GT.AND P1, PT, R15, 0x39, PT ;  /* 0x000000390f00780c */ /* 0x000fe40003f24270 */
[----:B-1----:R-:W-:Y:S02]  /*19bd0*/  FSEL R76, R76, -INF , P2 ;  /* 0xff8000004c4c7808 */ /* 0x002fe40001000000 */
[----:B------:R-:W-:-:S03]  /*19be0*/  FMNMX.FTZ R5, R74, R5, !PT ;  /* 0x000000054a057209 */ /* 0x000fc60007810000 */
[----:B------:R-:W1:Y:S01]  /*19bf0*/  MUFU.TANH R84, R84 ;  /* 0x0000005400547308 */ /* 0x000e620000002400 */
[----:B------:R-:W-:Y:S02]  /*19c00*/  ISETP.GT.AND P2, PT, R15, 0x40, PT ;  /* 0x000000400f00780c */ /* 0x000fe40003f44270 */
[----:B---3--:R-:W-:Y:S02]  /*19c10*/  FSEL R78, R78, -INF , P1 ;  /* 0xff8000004e4e7808 */ /* 0x008fe40000800000 */
[----:B------:R-:W-:-:S03]  /*19c20*/  FMNMX.FTZ R5, R76, R5, !PT ;  /* 0x000000054c057209 */ /* 0x000fc60007810000 */
[----:B------:R-:W3:Y:S01]  /*19c30*/  MUFU.TANH R29, R29 ;  /* 0x0000001d001d7308 */ /* 0x000ee20000002400 */
[----:B------:R-:W-:Y:S01]  /*19c40*/  FFMA.FTZ R211, R60, R3, -R7 ;  /* 0x000000033cd37223 */ /* 0x000fe20000010807 */
[----:B------:R-:W-:Y:S02]  /*19c50*/  ISETP.GT.AND P1, PT, R15, 0x41, PT ;  /* 0x000000410f00780c */ /* 0x000fe40003f24270 */
[----:B----4-:R-:W-:Y:S02]  /*19c60*/  FSEL R60, R25, -INF , P2 ;  /* 0xff800000193c7808 */ /* 0x010fe40001000000 */
[----:B------:R-:W-:Y:S02]  /*19c70*/  FMNMX.FTZ R5, R78, R5, !PT ;  /* 0x000000054e057209 */ /* 0x000fe40007810000 */
[----:B------:R-:W-:Y:S02]  /*19c80*/  ISETP.GT.AND P2, PT, R15, 0x48, PT ;  /* 0x000000480f00780c */ /* 0x000fe40003f44270 */
[----:B0-----:R-:W-:-:S02]  /*19c90*/  FSEL R80, R80, -INF , P1 ;  /* 0xff80000050507808 */ /* 0x001fc40000800000 */
[----:B------:R-:W-:Y:S02]  /*19ca0*/  FMNMX.FTZ R5, R60, R5, !PT ;  /* 0x000000053c057209 */ /* 0x000fe40007810000 */
[----:B------:R-:W-:Y:S02]  /*19cb0*/  ISETP.GT.AND P1, PT, R15, 0x49, PT ;  /* 0x000000490f00780c */ /* 0x000fe40003f24270 */
[----:B-1----:R-:W-:Y:S02]  /*19cc0*/  FSEL R84, R84, -INF , P2 ;  /* 0xff80000054547808 */ /* 0x002fe40001000000 */
[----:B------:R-:W-:Y:S02]  /*19cd0*/  FMNMX.FTZ R5, R80, R5, !PT ;  /* 0x0000000550057209 */ /* 0x000fe40007810000 */
[----:B---3--:R-:W-:Y:S02]  /*19ce0*/  FSEL R82, R29, -INF , P1 ;  /* 0xff8000001d527808 */ /* 0x008fe40000800000 */
[----:B------:R-:W-:Y:S01]  /*19cf0*/  FMNMX.FTZ R5, R84, R5, !PT ;  /* 0x0000000554057209 */ /* 0x000fe20007810000 */
[-CC-:B------:R-:W-:Y:S01]  /*19d00*/  FFMA.FTZ R205, R56, R3.reuse, -R7.reuse ;  /* 0x0000000338cd7223 */ /* 0x180fe20000010807 */
[----:B------:R-:W-:Y:S01]  /*19d10*/  FFMA.FTZ R197, R20, R3, -R7 ;  /* 0x0000000314c57223 */ /* 0x000fe20000010807 */
[----:B------:R-:W0:Y:S01]  /*19d20*/  @P4 LDC R29, c[0x0][0x450] ;  /* 0x00011400ff1d4b82 */ /* 0x000e220000000800 */
[----:B------:R-:W-:-:S05]  /*19d30*/  FMNMX.FTZ R5, R82, R5, !PT ;  /* 0x0000000552057209 */ /* 0x000fca0007810000 */
[----:B------:R-:W1:Y:S02]  /*19d40*/  SHFL.BFLY PT, R56, R5, 0x2, 0x1f ;  /* 0x0c401f0005387f89 */ /* 0x000e6400000e0000 */
[----:B-1----:R-:W-:-:S05]  /*19d50*/  FMNMX.FTZ R56, R5, R56, !PT ;  /* 0x0000003805387209 */ /* 0x002fca0007810000 */
[----:B------:R-:W1:Y:S02]  /*19d60*/  SHFL.BFLY PT, R5, R56, 0x1, 0x1f ;  /* 0x0c201f0038057f89 */ /* 0x000e6400000e0000 */
[----:B-1----:R-:W-:-:S04]  /*19d70*/  FMNMX.FTZ R5, R56, R5, !PT ;  /* 0x0000000538057209 */ /* 0x002fc80007810000 */
[C---:B------:R-:W-:Y:S01]  /*19d80*/  FSETP.NEU.FTZ.AND P1, PT, R5.reuse, -INF , PT ;  /* 0xff8000000500780b */ /* 0x040fe20003f3d000 */
[----:B------:R-:W-:-:S05]  /*19d90*/  FMUL.FTZ R13, R5, R3 ;  /* 0x00000003050d7220 */ /* 0x000fca0000410000 */
[----:B------:R-:W-:-:S05]  /*19da0*/  FSEL R13, R13, RZ, P1 ;  /* 0x000000ff0d0d7208 */ /* 0x000fca0000800000 */
[-C--:B------:R-:W-:Y:S02]  /*19db0*/  FFMA.FTZ R210, R28, R3.reuse, -R13 ;  /* 0x000000031cd27223 */ /* 0x080fe4000001080d */
[----:B------:R-:W3:Y:S01]  /*19dc0*/  LDL R28, [R1+0x7c] ;  /* 0x00007c00011c7983 */ /* 0x000ee20000100800 */
[-CC-:B------:R-:W-:Y:S01]  /*19dd0*/  FFMA.FTZ R20, R8, R3.reuse, -R7.reuse ;  /* 0x0000000308147223 */ /* 0x180fe20000010807 */
[-CC-:B------:R-:W-:Y:S02]  /*19de0*/  FFMA.FTZ R8, R10, R3.reuse, -R7.reuse ;  /* 0x000000030a087223 */ /* 0x180fe40000010807 */
[----:B------:R-:W1:Y:S01]  /*19df0*/  @P4 LDC R10, c[0x0][0x44c] ;  /* 0x00011300ff0a4b82 */ /* 0x000e620000000800 */
[-C--:B------:R-:W-:Y:S01]  /*19e00*/  FFMA.FTZ R62, R62, R3.reuse, -R7 ;  /* 0x000000033e3e7223 */ /* 0x080fe20000010807 */
[-CC-:B------:R-:W-:Y:S01]  /*19e10*/  FFMA.FTZ R208, R24, R3.reuse, -R13.reuse ;  /* 0x0000000318d07223 */ /* 0x180fe2000001080d */
[-C--:B------:R-:W-:Y:S01]  /*19e20*/  FFMA.FTZ R9, R9, R3.reuse, -R13 ;  /* 0x0000000309097223 */ /* 0x080fe2000001080d */
[----:B------:R-:W-:Y:S01]  /*19e30*/  MUFU.EX2 R209, R209 ;  /* 0x000000d100d17308 */ /* 0x000fe20000000800 */
[-C--:B------:R-:W-:Y:S01]  /*19e40*/  FFMA.FTZ R58, R58, R3.reuse, -R7 ;  /* 0x000000033a3a7223 */ /* 0x080fe20000010807 */
[----:B------:R-:W-:-:S06]  /*19e50*/  FFMA.FTZ R11, R32, R3, -R13 ;  /* 0x00000003200b7223 */ /* 0x000fcc000001080d */
[----:B------:R-:W4:Y:S01]  /*19e60*/  MUFU.EX2 R62, R62 ;  /* 0x0000003e003e7308 */ /* 0x000f220000000800 */
[----:B------:R-:W-:-:S07]  /*19e70*/  FFMA.FTZ R204, R36, R3, -R13 ;  /* 0x0000000324cc7223 */ /* 0x000fce000001080d */
[----:B------:R-:W-:Y:S08]  /*19e80*/  MUFU.EX2 R208, R208 ;  /* 0x000000d000d07308 */ /* 0x000ff00000000800 */
[----:B------:R-:W5:Y:S01]  /*19e90*/  MUFU.EX2 R9, R9 ;  /* 0x0000000900097308 */ /* 0x000f620000000800 */
[----:B------:R-:W-:-:S07]  /*19ea0*/  FFMA.FTZ R50, R50, R3, -R7 ;  /* 0x0000000332327223 */ /* 0x000fce0000010807 */
[----:B------:R-:W2:Y:S01]  /*19eb0*/  MUFU.EX2 R211, R211 ;  /* 0x000000d300d37308 */ /* 0x000ea20000000800 */
[----:B------:R-:W-:Y:S01]  /*19ec0*/  FFMA.FTZ R15, R40, R3, -R13 ;  /* 0x00000003280f7223 */ /* 0x000fe2000001080d */
[----:B-1----:R-:W-:-:S06]  /*19ed0*/  @P4 IMAD.HI.U32 R10, R65, R10, RZ ;  /* 0x0000000a410a4227 */ /* 0x002fcc00078e00ff */
[----:B------:R-:W1:Y:S01]  /*19ee0*/  MUFU.EX2 R210, R210 ;  /* 0x000000d200d27308 */ /* 0x000e620000000800 */
[-CC-:B------:R-:W-:Y:S01]  /*19ef0*/  FFMA.FTZ R207, R54, R3.reuse, -R7.reuse ;  /* 0x0000000336cf7223 */ /* 0x180fe20000010807 */
[----:B------:R-:W-:-:S06]  /*19f00*/  FFMA.FTZ R195, R12, R3, -R7 ;  /* 0x000000030cc37223 */ /* 0x000fcc0000010807 */
[----:B------:R-:W1:Y:S01]  /*19f10*/  MUFU.EX2 R58, R58 ;  /* 0x0000003a003a7308 */ /* 0x000e620000000800 */
[----:B------:R-:W-:Y:S01]  /*19f20*/  FFMA.FTZ R206, R44, R3, -R13 ;  /* 0x000000032cce7223 */ /* 0x000fe2000001080d */
[----:B------:R-:W-:-:S06]  /*19f30*/  IMAD.MOV.U32 R12, RZ, RZ, R65 ;  /* 0x000000ffff0c7224 */ /* 0x000fcc00078e0041 */
[----:B------:R-:W1:Y:S01]  /*19f40*/  MUFU.EX2 R11, R11 ;  /* 0x0000000b000b7308 */ /* 0x000e620000000800 */
[----:B0-----:R-:W-:Y:S01]  /*19f50*/  @P4 SHF.R.U32.HI R12, RZ, R29, R10 ;  /* 0x0000001dff0c4219 */ /* 0x001fe2000001160a */
[----:B----4-:R-:W-:-:S06]  /*19f60*/  FADD.FTZ R10, R209, R62 ;  /* 0x0000003ed10a7221 */ /* 0x010fcc0000010000 */
[----:B------:R-:W0:Y:S01]  /*19f70*/  MUFU.EX2 R205, R205 ;  /* 0x000000cd00cd7308 */ /* 0x000e220000000800 */
[----:B------:R-:W-:Y:S01]  /*19f80*/  FFMA.FTZ R48, R48, R3, -R7 ;  /* 0x0000000330307223 */ /* 0x000fe20000010807 */
[----:B-----5:R-:W-:-:S06]  /*19f90*/  FADD.FTZ R31, R208, R9 ;  /* 0x00000009d01f7221 */ /* 0x020fcc0000010000 */
[----:B------:R-:W4:Y:S01]  /*19fa0*/  MUFU.EX2 R204, R204 ;  /* 0x000000cc00cc7308 */ /* 0x000f220000000800 */
[----:B------:R-:W-:Y:S01]  /*19fb0*/  FFMA.FTZ R21, R52, R3, -R13 ;  /* 0x0000000334157223 */ /* 0x000fe2000001080d */
[----:B--2---:R-:W-:-:S06]  /*19fc0*/  FADD.FTZ R33, R211, R10 ;  /* 0x0000000ad3217221 */ /* 0x004fcc0000010000 */
[----:B------:R-:W2:Y:S01]  /*19fd0*/  MUFU.EX2 R50, R50 ;  /* 0x0000003200327308 */ /* 0x000ea20000000800 */
[----:B------:R-:W-:Y:S01]  /*19fe0*/  FFMA.FTZ R201, R46, R3, -R7 ;  /* 0x000000032ec97223 */ /* 0x000fe20000010807 */
[----:B-1----:R-:W-:-:S06]  /*19ff0*/  FADD.FTZ R10, R210, R31 ;  /* 0x0000001fd20a7221 */ /* 0x002fcc0000010000 */
[----:B------:R-:W1:Y:S01]  /*1a000*/  MUFU.EX2 R15, R15 ;  /* 0x0000000f000f7308 */ /* 0x000e620000000800 */
[----:B------:R-:W-:Y:S01]  /*1a010*/  FFMA.FTZ R200, R64, R3, -R13 ;  /* 0x0000000340c87223 */ /* 0x000fe2000001080d */
[----:B------:R-:W-:Y:S01]  /*1a020*/  IADD3 R24, R12, R57, -R59 ;  /* 0x000000390c187210 */ /* 0x000fe20007ffe83b */
[----:B------:R-:W-:-:S05]  /*1a030*/  FADD.FTZ R12, R58, R33 ;  /* 0x000000213a0c7221 */ /* 0x000fca0000010000 */
[----:B------:R-:W5:Y:S01]  /*1a040*/  MUFU.EX2 R207, R207 ;  /* 0x000000cf00cf7308 */ /* 0x000f620000000800 */
[----:B------:R-:W-:Y:S01]  /*1a050*/  FFMA.FTZ R42, R42, R3, -R7 ;  /* 0x000000032a2a7223 */ /* 0x000fe20000010807 */
[----:B------:R-:W-:-:S06]  /*1a060*/  FADD.FTZ R31, R11, R10 ;  /* 0x0000000a0b1f7221 */ /* 0x000fcc0000010000 */
[----:B------:R-:W5:Y:S01]  /*1a070*/  MUFU.EX2 R206, R206 ;  /* 0x000000ce00ce7308 */ /* 0x000f620000000800 */
[----:B------:R-:W-:Y:S01]  /*1a080*/  FFMA.FTZ R25, R66, R3, -R13 ;  /* 0x0000000342197223 */ /* 0x000fe2000001080d */
[----:B0-----:R-:W-:-:S06]  /*1a090*/  FADD.FTZ R33, R205, R12 ;  /* 0x0000000ccd217221 */ /* 0x001fcc0000010000 */
[----:B------:R-:W0:Y:S01]  /*1a0a0*/  MUFU.EX2 R48, R48 ;  /* 0x0000003000307308 */ /* 0x000e220000000800 */
[----:B------:R-:W-:Y:S01]  /*1a0b0*/  FFMA.FTZ R203, R38, R3, -R7 ;  /* 0x0000000326cb7223 */ /* 0x000fe20000010807 */
[----:B----4-:R-:W-:-:S06]  /*1a0c0*/  FADD.FTZ R10, R204, R31 ;  /* 0x0000001fcc0a7221 */ /* 0x010fcc0000010000 */
[----:B------:R-:W4:Y:S01]  /*1a0d0*/  MUFU.EX2 R21, R21 ;  /* 0x0000001500157308 */ /* 0x000f220000000800 */
[----:B------:R-:W-:Y:S01]  /*1a0e0*/  FFMA.FTZ R202, R68, R3, -R13 ;  /* 0x0000000344ca7223 */ /* 0x000fe2000001080d */
[----:B------:R-:W-:Y:S01]  /*1a0f0*/  PRMT R0, R49, 0x654, R0 ;  /* 0x0000065431007816 */ /* 0x000fe20000000000 */
[----:B--2---:R-:W-:-:S05]  /*1a100*/  FADD.FTZ R12, R50, R33 ;  /* 0x00000021320c7221 */ /* 0x004fca0000010000 */
[----:B------:R-:W2:Y:S01]  /*1a110*/  MUFU.EX2 R201, R201 ;  /* 0x000000c900c97308 */ /* 0x000ea20000000800 */
[-C--:B------:R-:W-:Y:S01]  /*1a120*/  FFMA.FTZ R14, R14, R3.reuse, -R7 ;  /* 0x000000030e0e7223 */ /* 0x080fe20000010807 */
[----:B-1----:R-:W-:Y:S01]  /*1a130*/  FADD.FTZ R31, R15, R10 ;  /* 0x0000000a0f1f7221 */ /* 0x002fe20000010000 */
[----:B------:R-:W-:Y:S01]  /*1a140*/  FFMA.FTZ R27, R70, R3, -R13 ;  /* 0x00000003461b7223 */ /* 0x000fe2000001080d */
[----:B------:R1:W-:Y:S04]  /*1a150*/  SYNCS.ARRIVE.TRANS64.RED.A1T0 RZ, [R0+URZ], RZ ;  /* 0x000000ff00ff79a7 */ /* 0x0003e8000810043f */
[----:B------:R-:W2:Y:S01]  /*1a160*/  MUFU.EX2 R200, R200 ;  /* 0x000000c800c87308 */ /* 0x000ea20000000800 */
[----:B-----5:R-:W-:-:S07]  /*1a170*/  FADD.FTZ R33, R207, R12 ;  /* 0x0000000ccf217221 */ /* 0x020fce0000010000 */
[----:B------:R-:W5:Y:S01]  /*1a180*/  MUFU.EX2 R42, R42 ;  /* 0x0000002a002a7308 */ /* 0x000f620000000800 */
[----:B-1----:R-:W-:Y:S01]  /*1a190*/  FFMA.FTZ R0, R6, R3, -R7 ;  /* 0x0000000306007223 */ /* 0x002fe20000010807 */
[----:B------:R-:W-:-:S06]  /*1a1a0*/  FADD.FTZ R6, R206, R31 ;  /* 0x0000001fce067221 */ /* 0x000fcc0000010000 */
[----:B------:R-:W1:Y:S01]  /*1a1b0*/  MUFU.EX2 R25, R25 ;  /* 0x0000001900197308 */ /* 0x000e620000000800 */
[----:B------:R-:W-:Y:S01]  /*1a1c0*/  FFMA.FTZ R196, R72, R3, -R13 ;  /* 0x0000000348c47223 */ /* 0x000fe2000001080d */
[----:B0-----:R-:W-:-:S06]  /*1a1d0*/  FADD.FTZ R10, R48, R33 ;  /* 0x00000021300a7221 */ /* 0x001fcc0000010000 */
[----:B------:R-:W0:Y:S01]  /*1a1e0*/  MUFU.EX2 R203, R203 ;  /* 0x000000cb00cb7308 */ /* 0x000e220000000800 */
[----:B----4-:R-:W-:Y:S01]  /*1a1f0*/  FADD.FTZ R31, R21, R6 ;  /* 0x00000006151f7221 */ /* 0x010fe20000010000 */
[----:B------:R-:W-:-:S06]  /*1a200*/  FFMA.FTZ R29, R74, R3, -R13 ;  /* 0x000000034a1d7223 */ /* 0x000fcc000001080d */
[----:B------:R-:W4:Y:S01]  /*1a210*/  MUFU.EX2 R202, R202 ;  /* 0x000000ca00ca7308 */ /* 0x000f220000000800 */
[----:B--2---:R-:W-:Y:S01]  /*1a220*/  FADD.FTZ R33, R201, R10 ;  /* 0x0000000ac9217221 */ /* 0x004fe20000010000 */
[----:B------:R-:W-:-:S06]  /*1a230*/  FADD.FTZ R10, R200, R31 ;  /* 0x0000001fc80a7221 */ /* 0x000fcc0000010000 */
[----:B------:R-:W2:Y:S01]  /*1a240*/  MUFU.EX2 R14, R14 ;  /* 0x0000000e000e7308 */ /* 0x000ea20000000800 */
[----:B------:R-:W-:-:S07]  /*1a250*/  FFMA.FTZ R198, R76, R3, -R13 ;  /* 0x000000034cc67223 */ /* 0x000fce000001080d */
[----:B------:R-:W2:Y:S01]  /*1a260*/  MUFU.EX2 R27, R27 ;  /* 0x0000001b001b7308 */ /* 0x000ea20000000800 */
[----:B------:R-:W-:Y:S01]  /*1a270*/  FFMA.FTZ R199, R26, R3, -R7 ;  /* 0x000000031ac77223 */ /* 0x000fe20000010807 */
[----:B-----5:R-:W-:-:S06]  /*1a280*/  FADD.FTZ R12, R42, R33 ;  /* 0x000000212a0c7221 */ /* 0x020fcc0000010000 */
[----:B------:R-:W5:Y:S01]  /*1a290*/  MUFU.EX2 R197, R197 ;  /* 0x000000c500c57308 */ /* 0x000f620000000800 */
[----:B-1----:R-:W-:-:S07]  /*1a2a0*/  FADD.FTZ R31, R25, R10 ;  /* 0x0000000a191f7221 */ /* 0x002fce0000010000 */
[----:B------:R-:W1:Y:S01]  /*1a2b0*/  MUFU.EX2 R196, R196 ;  /* 0x000000c400c47308 */ /* 0x000e620000000800 */
[-C--:B------:R-:W-:Y:S01]  /*1a2c0*/  FFMA.FTZ R26, R30, R3.reuse, -R7 ;  /* 0x000000031e1a7223 */ /* 0x080fe20000010807 */
[----:B------:R-:W-:Y:S01]  /*1a2d0*/  FFMA.FTZ R78, R78, R3, -R13 ;  /* 0x000000034e4e7223 */ /* 0x000fe2000001080d */
[----:B0-----:R-:W-:-:S05]  /*1a2e0*/  FADD.FTZ R33, R203, R12 ;  /* 0x0000000ccb217221 */ /* 0x001fca0000010000 */
[----:B------:R-:W0:Y:S01]  /*1a2f0*/  MUFU.EX2 R20, R20 ;  /* 0x0000001400147308 */ /* 0x000e220000000800 */
[----:B----4-:R-:W-:Y:S01]  /*1a300*/  FADD.FTZ R10, R202, R31 ;  /* 0x0000001fca0a7221 */ /* 0x010fe20000010000 */
[----:B------:R-:W-:-:S06]  /*1a310*/  FFMA.FTZ R192, R60, R3, -R13 ;  /* 0x000000033cc07223 */ /* 0x000fcc000001080d */
[----:B------:R-:W4:Y:S01]  /*1a320*/  MUFU.EX2 R29, R29 ;  /* 0x0000001d001d7308 */ /* 0x000f220000000800 */
[----:B------:R-:W-:Y:S01]  /*1a330*/  FFMA.FTZ R193, R34, R3, -R7 ;  /* 0x0000000322c17223 */ /* 0x000fe20000010807 */
[----:B--2---:R-:W-:Y:S01]  /*1a340*/  FADD.FTZ R12, R14, R33 ;  /* 0x000000210e0c7221 */ /* 0x004fe20000010000 */
[----:B------:R-:W-:-:S05]  /*1a350*/  FADD.FTZ R31, R27, R10 ;  /* 0x0000000a1b1f7221 */ /* 0x000fca0000010000 */
[----:B------:R-:W2:Y:S01]  /*1a360*/  MUFU.EX2 R198, R198 ;  /* 0x000000c600c67308 */ /* 0x000ea20000000800 */
[----:B------:R-:W-:-:S07]  /*1a370*/  IMAD.HI R24, R24, 0x66666667, RZ ;  /* 0x6666666718187827 */ /* 0x000fce00078e02ff */
[----:B------:R-:W2:Y:S01]  /*1a380*/  MUFU.EX2 R199, R199 ;  /* 0x000000c700c77308 */ /* 0x000ea20000000800 */
[----:B------:R-:W-:Y:S01]  /*1a390*/  FFMA.FTZ R80, R80, R3, -R13 ;  /* 0x0000000350507223 */ /* 0x000fe2000001080d */
[----:B-----5:R-:W-:Y:S01]  /*1a3a0*/  FADD.FTZ R33, R197, R12 ;  /* 0x0000000cc5217221 */ /* 0x020fe20000010000 */
[----:B-1----:R-:W-:-:S05]  /*1a3b0*/  FADD.FTZ R10, R196, R31 ;  /* 0x0000001fc40a7221 */ /* 0x002fca0000010000 */
[----:B------:R-:W1:Y:S01]  /*1a3c0*/  MUFU.EX2 R7, R78 ;  /* 0x0000004e00077308 */ /* 0x000e620000000800 */
[-CC-:B------:R-:W-:Y:S01]  /*1a3d0*/  FFMA.FTZ R84, R84, R3.reuse, -R13.reuse ;  /* 0x0000000354547223 */ /* 0x180fe2000001080d */
[----:B------:R-:W-:-:S06]  /*1a3e0*/  FFMA.FTZ R82, R82, R3, -R13 ;  /* 0x0000000352527223 */ /* 0x000fcc000001080d */
[----:B------:R-:W5:Y:S01]  /*1a3f0*/  MUFU.EX2 R26, R26 ;  /* 0x0000001a001a7308 */ /* 0x000f620000000800 */
[----:B0-----:R-:W-:Y:S01]  /*1a400*/  FADD.FTZ R12, R20, R33 ;  /* 0x00000021140c7221 */ /* 0x001fe20000010000 */
[----:B------:R-:W-:Y:S01]  /*1a410*/  SHF.R.U32.HI R35, RZ, 0x1f, R24 ;  /* 0x0000001fff237819 */ /* 0x000fe20000011618 */
[----:B----4-:R-:W-:-:S05]  /*1a420*/  FADD.FTZ R33, R29, R10 ;  /* 0x0000000a1d217221 */ /* 0x010fca0000010000 */
[----:B------:R-:W0:Y:S08]  /*1a430*/  MUFU.EX2 R192, R192 ;  /* 0x000000c000c07308 */ /* 0x000e300000000800 */
[----:B------:R-:W4:Y:S01]  /*1a440*/  MUFU.EX2 R193, R193 ;  /* 0x000000c100c17308 */ /* 0x000f220000000800 */
[----:B------:R-:W-:Y:S01]  /*1a450*/  LEA.HI.SX32 R6, R24, R35, 0x1b ;  /* 0x0000002318067211 */ /* 0x000fe200078fdaff */
[----:B--2---:R-:W-:-:S06]  /*1a460*/  FADD.FTZ R10, R198, R33 ;  /* 0x00000021c60a7221 */ /* 0x004fcc0000010000 */
[----:B------:R-:W2:Y:S01]  /*1a470*/  MUFU.EX2 R13, R80 ;  /* 0x00000050000d7308 */ /* 0x000ea20000000800 */
[----:B------:R-:W-:-:S07]  /*1a480*/  FADD.FTZ R35, R199, R12 ;  /* 0x0000000cc7237221 */ /* 0x000fce0000010000 */
[----:B------:R-:W3:Y:S01]  /*1a490*/  MUFU.EX2 R8, R8 ;  /* 0x0000000800087308 */ /* 0x000ee20000000800 */
[----:B------:R-:W-:Y:S01]  /*1a4a0*/  F2FP.F16.F32.PACK_AB R208, R9, R208 ;  /* 0x000000d009d0723e */ /* 0x000fe200000000ff */
[----:B-1----:R-:W-:Y:S01]  /*1a4b0*/  FADD.FTZ R9, R7, R10 ;  /* 0x0000000a07097221 */ /* 0x002fe20000010000 */
[----:B-----5:R-:W-:-:S03]  /*1a4c0*/  FADD.FTZ R12, R26, R35 ;  /* 0x000000231a0c7221 */ /* 0x020fc60000010000 */
[----:B0-----:R-:W-:Y:S01]  /*1a4d0*/  FADD.FTZ R10, R192, R9 ;  /* 0x00000009c00a7221 */ /* 0x001fe20000010000 */
[----:B----4-:R-:W-:Y:S01]  /*1a4e0*/  FADD.FTZ R9, R193, R12 ;  /* 0x0000000cc1097221 */ /* 0x010fe20000010000 */
[----:B------:R-:W-:Y:S01]  /*1a4f0*/  MUFU.EX2 R195, R195 ;  /* 0x000000c300c37308 */ /* 0x000fe20000000800 */
[----:B------:R-:W-:Y:S01]  /*1a500*/  F2FP.F16.F32.PACK_AB R210, R11, R210 ;  /* 0x000000d20bd2723e */ /* 0x000fe200000000ff */
[----:B--2---:R-:W-:Y:S01]  /*1a510*/  FADD.FTZ R11, R13, R10 ;  /* 0x0000000a0d0b7221 */ /* 0x004fe20000010000 */
[----:B---3--:R-:W-:-:S05]  /*1a520*/  VIMNMX R28, R28, R6, !PT ;  /* 0x000000061c1c7248 */ /* 0x008fca0007fe0100 */
[----:B------:R-:W0:Y:S01]  /*1a530*/  MUFU.EX2 R84, R84 ;  /* 0x0000005400547308 */ /* 0x000e220000000800 */
[C---:B------:R-:W-:Y:S01]  /*1a540*/  FADD.FTZ R10, R8.reuse, R9 ;  /* 0x00000009080a7221 */ /* 0x040fe20000010000 */
[----:B------:R-:W-:Y:S02]  /*1a550*/  F2FP.F16.F32.PACK_AB R193, R8, R193 ;  /* 0x000000c108c1723e */ /* 0x000fe400000000ff */
[----:B------:R-:W-:-:S04]  /*1a560*/  IADD3 R8, R2, -0x2, RZ ;  /* 0xfffffffe02087810 */ /* 0x000fc80007ffe0ff */
[----:B------:R-:W1:Y:S01]  /*1a570*/  MUFU.EX2 R31, R82 ;  /* 0x00000052001f7308 */ /* 0x000e620000000800 */
[----:B------:R-:W-:-:S07]  /*1a580*/  ISETP.GE.AND P1, PT, R8, R28, PT ;  /* 0x0000001c0800720c */ /* 0x000fce0003f26270 */
[----:B------:R-:W2:Y:S01]  /*1a590*/  MUFU.EX2 R0, R0 ;  /* 0x0000000000007308 */ /* 0x000ea20000000800 */
[----:B0-----:R-:W-:Y:S01]  /*1a5a0*/  FADD.FTZ R228, R84, R11 ;  /* 0x0000000b54e47221 */ /* 0x001fe20000010000 */
[----:B------:R-:W-:Y:S01]  /*1a5b0*/  FADD.FTZ R227, R195, R10 ;  /* 0x0000000ac3e37221 */ /* 0x000fe20000010000 */
[----:B------:R-:W-:Y:S01]  /*1a5c0*/  BSSY B0, `(.L_x_2869) ;  /* 0x00005a7000007945 */ /* 0x000fe20003800000 */
[----:B------:R-:W-:Y:S01]  /*1a5d0*/  F2FP.F16.F32.PACK_AB R209, R62, R209 ;  /* 0x000000d13ed1723e */ /* 0x000fe200000000ff */
[----:B------:R0:W-:Y:S01]  /*1a5e0*/  STL [R1+0x58], R28 ;  /* 0x0000581c01007387 */ /* 0x0001e20000100800 */
[----:B------:R-:W-:Y:S01]  /*1a5f0*/  F2FP.F16.F32.PACK_AB R211, R58, R211 ;  /* 0x000000d33ad3723e */ /* 0x000fe200000000ff */
[----:B------:R-:W-:Y:S01]  /*1a600*/  IMAD.MOV.U32 R2, RZ, RZ, 0x3f800000 ;  /* 0x3f800000ff027424 */ /* 0x000fe200078e00ff */
[----:B------:R-:W-:Y:S01]  /*1a610*/  F2FP.F16.F32.PACK_AB R205, R50, R205 ;  /* 0x000000cd32cd723e */ /* 0x000fe200000000ff */
[----:B-1----:R-:W-:Y:S01]  /*1a620*/  FADD.FTZ R228, R31, R228 ;  /* 0x000000e41fe47221 */ /* 0x002fe20000010000 */
[----:B------:R-:W-:-:S02]  /*1a630*/  F2FP.F16.F32.PACK_AB R207, R48, R207 ;  /* 0x000000cf30cf723e */ /* 0x000fc400000000ff */
[----:B------:R-:W-:Y:S02]  /*1a640*/  CS2R R150, SRZ ;  /* 0x0000000000967805 */ /* 0x000fe4000001ff00 */
[----:B------:R-:W-:Y:S02]  /*1a650*/  F2FP.F16.F32.PACK_AB R201, R42, R201 ;  /* 0x000000c92ac9723e */ /* 0x000fe400000000ff */
[----:B------:R-:W-:Y:S02]  /*1a660*/  CS2R R148, SRZ ;  /* 0x0000000000947805 */ /* 0x000fe4000001ff00 */
[----:B------:R-:W-:Y:S02]  /*1a670*/  F2FP.F16.F32.PACK_AB R199, R26, R199 ;  /* 0x000000c71ac7723e */ /* 0x000fe400000000ff */
[----:B------:R-:W-:Y:S02]  /*1a680*/  CS2R R146, SRZ ;  /* 0x0000000000927805 */ /* 0x000fe4000001ff00 */
[----:B------:R-:W-:Y:S01]  /*1a690*/  F2FP.F16.F32.PACK_AB R200, R25, R200 ;  /* 0x000000c819c8723e */ /* 0x000fe200000000ff */
[----:B--2---:R-:W-:Y:S01]  /*1a6a0*/  FADD.FTZ R227, R0, R227 ;  /* 0x000000e300e37221 */ /* 0x004fe20000010000 */
[----:B------:R-:W-:-:S02]  /*1a6b0*/  F2FP.F16.F32.PACK_AB R202, R27, R202 ;  /* 0x000000ca1bca723e */ /* 0x000fc400000000ff */
[----:B------:R-:W-:Y:S02]  /*1a6c0*/  CS2R R144, SRZ ;  /* 0x0000000000907805 */ /* 0x000fe4000001ff00 */
[----:B------:R-:W-:Y:S02]  /*1a6d0*/  F2FP.F16.F32.PACK_AB R196, R29, R196 ;  /* 0x000000c41dc4723e */ /* 0x000fe400000000ff */
[----:B------:R-:W-:Y:S02]  /*1a6e0*/  CS2R R142, SRZ ;  /* 0x00000000008e7805 */ /* 0x000fe4000001ff00 */
[----:B------:R-:W-:Y:S02]  /*1a6f0*/  F2FP.F16.F32.PACK_AB R194, R31, R84 ;  /* 0x000000541fc2723e */ /* 0x000fe400000000ff */
[----:B------:R-:W-:Y:S02]  /*1a700*/  CS2R R140, SRZ ;  /* 0x00000000008c7805 */ /* 0x000fe4000001ff00 */
[----:B------:R-:W-:Y:S01]  /*1a710*/  F2FP.F16.F32.PACK_AB R195, R0, R195 ;  /* 0x000000c300c3723e */ /* 0x000fe200000000ff */
[----:B------:R-:W-:Y:S01]  /*1a720*/  IMAD.MOV.U32 R0, RZ, RZ, 0x3f800000 ;  /* 0x3f800000ff007424 */ /* 0x000fe200078e00ff */
[----:B------:R-:W-:-:S02]  /*1a730*/  @P4 LOP3.LUT R18, R18, 0x2, RZ, 0xfc, !PT ;  /* 0x0000000212124812 */ /* 0x000fc400078efcff */
[----:B------:R-:W-:Y:S02]  /*1a740*/  CS2R R138, SRZ ;  /* 0x00000000008a7805 */ /* 0x000fe4000001ff00 */
[----:B------:R-:W-:Y:S02]  /*1a750*/  F2FP.F16.F32.PACK_AB R203, R14, R203 ;  /* 0x000000cb0ecb723e */ /* 0x000fe400000000ff */
[----:B------:R-:W-:Y:S02]  /*1a760*/  CS2R R136, SRZ ;  /* 0x0000000000887805 */ /* 0x000fe4000001ff00 */
[----:B------:R-:W-:Y:S02]  /*1a770*/  F2FP.F16.F32.PACK_AB R197, R20, R197 ;  /* 0x000000c514c5723e */ /* 0x000fe400000000ff */
[----:B------:R-:W-:Y:S02]  /*1a780*/  CS2R R134, SRZ ;  /* 0x0000000000867805 */ /* 0x000fe4000001ff00 */
[----:B------:R-:W-:-:S02]  /*1a790*/  F2FP.F16.F32.PACK_AB R204, R15, R204 ;  /* 0x000000cc0fcc723e */ /* 0x000fc400000000ff */
[----:B------:R-:W-:Y:S02]  /*1a7a0*/  CS2R R132, SRZ ;  /* 0x0000000000847805 */ /* 0x000fe4000001ff00 */
[----:B------:R-:W-:Y:S02]  /*1a7b0*/  F2FP.F16.F32.PACK_AB R206, R21, R206 ;  /* 0x000000ce15ce723e */ /* 0x000fe400000000ff */
[----:B------:R-:W-:Y:S02]  /*1a7c0*/  CS2R R130, SRZ ;  /* 0x0000000000827805 */ /* 0x000fe4000001ff00 */
[----:B------:R-:W-:Y:S02]  /*1a7d0*/  F2FP.F16.F32.PACK_AB R198, R7, R198 ;  /* 0x000000c607c6723e */ /* 0x000fe400000000ff */
[----:B------:R-:W-:Y:S02]  /*1a7e0*/  CS2R R128, SRZ ;  /* 0x0000000000807805 */ /* 0x000fe4000001ff00 */
[----:B------:R-:W-:-:S02]  /*1a7f0*/  F2FP.F16.F32.PACK_AB R192, R13, R192 ;  /* 0x000000c00dc0723e */ /* 0x000fc400000000ff */
        /* <DEDUP_REMOVED lines=49> */
[----:B0-----:R-:W-:Y:S02]  /*1ab10*/  CS2R R28, SRZ ;  /* 0x00000000001c7805 */ /* 0x001fe4000001ff00 */
[----:B------:R-:W-:Y:S02]  /*1ab20*/  CS2R R26, SRZ ;  /* 0x00000000001a7805 */ /* 0x000fe4000001ff00 */
[----:B------:R-:W-:Y:S01]  /*1ab30*/  CS2R R24, SRZ ;  /* 0x0000000000187805 */ /* 0x000fe2000001ff00 */
[----:B------:R-:W-:Y:S06]  /*1ab40*/  @!P1 BRA `(.L_x_2870) ;  /* 0x0000005400389947 */ /* 0x000fec0003800000 */
[----:B------:R-:W-:Y:S01]  /*1ab50*/  BSSY B1, `(.L_x_2870) ;  /* 0x000054d000017945 */ /* 0x000fe20003800000 */
[----:B------:R-:W-:Y:S01]  /*1ab60*/  IMAD.MOV.U32 R13, RZ, RZ, R4 ;  /* 0x000000ffff0d7224 */ /* 0x000fe200078e0004 */
[----:B------:R-:W-:Y:S01]  /*1ab70*/  MOV R12, R5 ;  /* 0x00000005000c7202 */ /* 0x000fe20000000f00 */
[----:B------:R-:W-:Y:S01]  /*1ab80*/  IMAD.MOV.U32 R7, RZ, RZ, R226 ;  /* 0x000000ffff077224 */ /* 0x000fe200078e00e2 */
[----:B------:R-:W-:Y:S01]  /*1ab90*/  MOV R151, RZ ;  /* 0x000000ff00977202 */ /* 0x000fe20000000f00 */
[----:B------:R-:W-:Y:S02]  /*1aba0*/  IMAD.MOV.U32 R6, RZ, RZ, R220 ;  /* 0x000000ffff067224 */ /* 0x000fe400078e00dc */
[----:B------:R-:W-:-:S07]  /*1abb0*/  IMAD.MOV.U32 R2, RZ, RZ, 0x3f800000 ;  /* 0x3f800000ff027424 */ /* 0x000fce00078e00ff */
.L_x_2883:
[----:B------:R-:W-:-:S04]  /*1abc0*/  ISETP.NE.AND P1, PT, R6, 0x1, PT ;  /* 0x000000010600780c */ /* 0x000fc80003f25270 */
[----:B------:R-:W-:-:S04]  /*1abd0*/  SEL R226, RZ, 0x1, P1 ;  /* 0x00000001ffe27807 */ /* 0x000fc80000800000 */
[----:B------:R-:W-:Y:S01]  /*1abe0*/  LOP3.LUT R226, R7, R226, RZ, 0x3c, !PT ;  /* 0x000000e207e27212 */ /* 0x000fe200078e3cff */
[----:B------:R-:W-:Y:S06]  /*1abf0*/  @!P0 BRA `(.L_x_2871) ;  /* 0x0000000000048947 */ /* 0x000fec0003800000 */
[----:B------:R-:W-:Y:S01]  /*1ac00*/  BPT.TRAP 0x1 ;  /* 0x000000040000795c */ /* 0x000fe20000300000 */
.L_x_2871:
        /* <DEDUP_REMOVED lines=8> */
.L_x_2872:
        /* <DEDUP_REMOVED lines=8> */
.L_x_2874:
[----:B------:R-:W-:Y:S05]  /*1ad10*/  BSYNC B2 ;  /* 0x0000000000027941 */ /* 0x000fea0003800000 */
.L_x_2873:
[----:B------:R-:W2:Y:S01]  /*1ad20*/  LDL.64 R152, [R1+0x48] ;  /* 0x0000480001987983 */ /* 0x000ea20000100a00 */
[----:B01----:R-:W-:-:S03]  /*1ad30*/  IMAD.MOV.U32 R4, RZ, RZ, R3 ;  /* 0x000000ffff047224 */ /* 0x003fc600078e0003 */
[----:B------:R-:W3:Y:S01]  /*1ad40*/  LDL.64 R20, [R1+0x40] ;  /* 0x0000400001147983 */ /* 0x000ee20000100a00 */
[----:B------:R-:W-:Y:S01]  /*1ad50*/  IMAD.MOV.U32 R5, RZ, RZ, 0x40000040 ;  /* 0x40000040ff057424 */ /* 0x000fe200078e00ff */
[----:B------:R-:W-:-:S04]  /*1ad60*/  R2UR UR14, R4 ;  /* 0x00000000040e72ca */ /* 0x000fc800000e0000 */
[----:B------:R-:W-:Y:S01]  /*1ad70*/  R2UR UR15, R5 ;  /* 0x00000000050f72ca */ /* 0x000fe200000e0000 */
[----:B------:R-:W-:Y:S01]  /*1ad80*/  WARPGROUP.ARRIVE ;  /* 0x00000000000079c5 */ /* 0x000fe20000000000 */
[----:B------:R-:W-:Y:S01]  /*1ad90*/  IMAD.MOV.U32 R11, RZ, RZ, 0x40000040 ;  /* 0x40000040ff0b7424 */ /* 0x000fe200078e00ff */
[----:B------:R-:W-:-:S04]  /*1ada0*/  R2UR UR26, R10 ;  /* 0x000000000a1a72ca */ /* 0x000fc800000e0000 */
[----:B------:R-:W-:Y:S01]  /*1adb0*/  R2UR UR27, R11 ;  /* 0x000000000b1b72ca */ /* 0x000fe200000e0000 */
[----:B------:R-:W-:Y:S01]  /*1adc0*/  IMAD.MOV.U32 R4, RZ, RZ, R15 ;  /* 0x000000ffff047224 */ /* 0x000fe200078e000f */
[----:B------:R-:W-:-:S04]  /*1add0*/  R2UR UR19, R5 ;  /* 0x00000000051372ca */ /* 0x000fc800000e0000 */
[----:B------:R-:W-:Y:S02]  /*1ade0*/  R2UR UR18, R4 ;  /* 0x00000000041272ca */ /* 0x000fe400000e0000 */
[----:B------:R-:W-:Y:S02]  /*1adf0*/  IADD3 R10, R3, 0x180, RZ ;  /* 0x00000180030a7810 */ /* 0x000fe40007ffe0ff */
[----:B------:R-:W-:Y:S02]  /*1ae00*/  R2UR UR7, R11 ;  /* 0x000000000b0772ca */ /* 0x000fe400000e0000 */
[----:B------:R-:W-:Y:S02]  /*1ae10*/  R2UR UR6, R10 ;  /* 0x000000000a0672ca */ /* 0x000fe400000e0000 */
[----:B--2---:R-:W-:Y:S02]  /*1ae20*/  R2UR UR8, R152 ;  /* 0x00000000980872ca */ /* 0x004fe400000e0000 */
[----:B------:R-:W-:-:S02]  /*1ae30*/  R2UR UR9, R153 ;  /* 0x00000000990972ca */ /* 0x000fc400000e0000 */
[----:B------:R-:W2:Y:S01]  /*1ae40*/  LDL.64 R152, [R1+0x38] ;  /* 0x0000380001987983 */ /* 0x000ea20000100a00 */
[----:B------:R-:W-:Y:S01]  /*1ae50*/  VIADD R14, R3, 0x200 ;  /* 0x00000200030e7836 */ /* 0x000fe20000000000 */
[----:B---3--:R-:W-:Y:S02]  /*1ae60*/  R2UR UR32, R20 ;  /* 0x00000000142072ca */ /* 0x008fe400000e0000 */
[----:B------:R-:W-:-:S05]  /*1ae70*/  R2UR UR33, R21 ;  /* 0x00000000152172ca */ /* 0x000fca00000e0000 */
[----:B------:R-:W-:Y:S02]  /*1ae80*/  UMOV UR12, UR8 ;  /* 0x00000008000c7c82 */ /* 0x000fe40008000000 */
        /* <DEDUP_REMOVED lines=8> */
[----:B------:R-:W-:-:S02]  /*1af10*/  MOV R15, 0x40000040 ;  /* 0x40000040000f7802 */ /* 0x000fc40000000f00 */
[----:B------:R-:W-:Y:S01]  /*1af20*/  R2UR UR22, R14 ;  /* 0x000000000e1672ca */ /* 0x000fe200000e0000 */
[----:B------:R-:W-:Y:S01]  /*1af30*/  UMOV UR20, UR8 ;  /* 0x0000000800147c82 */ /* 0x000fe20008000000 */
[----:B------:R-:W-:Y:S01]  /*1af40*/  UMOV UR21, UR9 ;  /* 0x0000000900157c82 */ /* 0x000fe20008000000 */
[----:B------:R-:W-:Y:S01]  /*1af50*/  VIADD R4, R3, 0x2 ;  /* 0x0000000203047836 */ /* 0x000fe20000000000 */
[----:B------:R-:W-:Y:S01]  /*1af60*/  R2UR UR11, R5 ;  /* 0x00000000050b72ca */ /* 0x000fe200000e0000 */
[----:B------:R-:W-:Y:S02]  /*1af70*/  VIADD R10, R3, 0x82 ;  /* 0x00000082030a7836 */ /* 0x000fe40000000000 */
[----:B------:R-:W-:Y:S01]  /*1af80*/  IMAD.MOV.U32 R11, RZ, RZ, 0x40000040 ;  /* 0x40000040ff0b7424 */ /* 0x000fe200078e00ff */
[----:B------:R-:W-:Y:S01]  /*1af90*/  UMOV UR28, UR32 ;  /* 0x00000020001c7c82 */ /* 0x000fe20008000000 */
[----:B------:R-:W3:Y:S01]  /*1afa0*/  LDL.64 R20, [R1+0x30] ;  /* 0x0000300001147983 */ /* 0x000ee20000100a00 */
[----:B------:R-:W-:-:S02]  /*1afb0*/  WARPGROUP.DEPBAR.LE gsb0, 0x0 ;  /* 0x00008000000079c5 */ /* 0x000fc40000010000 */
[----:B------:R-:W-:-:S06]  /*1afc0*/  WARPGROUP.ARRIVE ;  /* 0x00000000000079c5 */ /* 0x000fcc0000000000 */
[----:B------:R-:W-:Y:S03]  /*1afd0*/  HGMMA.64x16x16.F32 R176, gdesc[UR24], RZ, !UPT, gsb0 ;  /* 0x0020000018b079f0 */ /* 0x000fe6000c0008ff */
[----:B------:R-:W-:Y:S02]  /*1afe0*/  WARPGROUP.DEPBAR.LE gsb0, 0x0 ;  /* 0x00008000000079c5 */ /* 0x000fe40000010000 */
[----:B------:R-:W-:-:S06]  /*1aff0*/  WARPGROUP.ARRIVE ;  /* 0x00000000000079c5 */ /* 0x000fcc0000000000 */
[----:B------:R-:W-:Y:S03]  /*1b000*/  HGMMA.64x16x16.F32 R168, gdesc[UR16], RZ, !UPT, gsb0 ;  /* 0x0020000010a879f0 */ /* 0x000fe6000c0008ff */
[----:B------:R-:W-:Y:S02]  /*1b010*/  WARPGROUP.DEPBAR.LE gsb0, 0x0 ;  /* 0x00008000000079c5 */ /* 0x000fe40000010000 */
[----:B------:R-:W-:-:S06]  /*1b020*/  WARPGROUP.ARRIVE ;  /* 0x00000000000079c5 */ /* 0x000fcc0000000000 */
[----:B------:R-:W-:Y:S01]  /*1b030*/  HGMMA.64x16x16.F32 R160, gdesc[UR4], RZ, !UPT, gsb0 ;  /* 0x0020000004a079f0 */ /* 0x000fe2000c0008ff */
[----:B------:R-:W-:Y:S02]  /*1b040*/  R2UR UR23, R15 ;  /* 0x000000000f1772ca */ /* 0x000fe400000e0000 */
[----:B------:R-:W-:Y:S01]  /*1b050*/  R2UR UR10, R4 ;  /* 0x00000000040a72ca */ /* 0x000fe200000e0000 */
[----:B------:R-:W-:Y:S02]  /*1b060*/  WARPGROUP.DEPBAR.LE gsb0, 0x0 ;  /* 0x00008000000079c5 */ /* 0x000fe40000010000 */
[----:B--2---:R-:W-:Y:S02]  /*1b070*/  R2UR UR34, R152 ;  /* 0x00000000982272ca */ /* 0x004fe400000e0000 */
[----:B------:R-:W-:Y:S01]  /*1b080*/  R2UR UR35, R153 ;  /* 0x00000000992372ca */ /* 0x000fe200000e0000 */
[----:B------:R-:W-:Y:S01]  /*1b090*/  UMOV UR8, UR32 ;  /* 0x0000002000087c82 */ /* 0x000fe20008000000 */
[----:B------:R-:W-:Y:S01]  /*1b0a0*/  WARPGROUP.ARRIVE ;  /* 0x00000000000079c5 */ /* 0x000fe20000000000 */
[----:B------:R-:W-:Y:S01]  /*1b0b0*/  UMOV UR9, UR33 ;  /* 0x0000002100097c82 */ /* 0x000fe20008000000 */
[----:B------:R-:W-:-:S02]  /*1b0c0*/  R2UR UR14, R10 ;  /* 0x000000000a0e72ca */ /* 0x000fc400000e0000 */
[----:B------:R-:W-:Y:S01]  /*1b0d0*/  R2UR UR15, R11 ;  /* 0x000000000b0f72ca */ /* 0x000fe200000e0000 */
[----:B------:R-:W-:Y:S01]  /*1b0e0*/  UMOV UR12, UR32 ;  /* 0x00000020000c7c82 */ /* 0x000fe20008000000 */
[----:B------:R-:W-:Y:S01]  /*1b0f0*/  HGMMA.64x16x16.F32 R152, gdesc[UR20], RZ, !UPT, gsb0 ;  /* 0x00200000149879f0 */ /* 0x000fe2000c0008ff */
[----:B------:R-:W-:Y:S01]  /*1b100*/  UMOV UR13, UR33 ;  /* 0x00000021000d7c82 */ /* 0x000fe20008000000 */
[----:B------:R-:W-:Y:S01]  /*1b110*/  IMAD.MOV.U32 R5, RZ, RZ, 0x40000040 ;  /* 0x40000040ff057424 */ /* 0x000fe200078e00ff */
[----:B------:R-:W-:Y:S01]  /*1b120*/  UMOV UR24, UR32 ;  /* 0x0000002000187c82 */ /* 0x000fe20008000000 */
[----:B------:R-:W-:Y:S01]  /*1b130*/  UMOV UR25, UR33 ;  /* 0x0000002100197c82 */ /* 0x000fe20008000000 */
[----:B------:R-:W-:Y:S01]  /*1b140*/  UMOV UR29, UR33 ;  /* 0x00000021001d7c82 */ /* 0x000fe20008000000 */
[----:B------:R-:W-:Y:S01]  /*1b150*/  UMOV UR16, UR32 ;  /* 0x0000002000107c82 */ /* 0x000fe20008000000 */
[----:B------:R-:W-:Y:S01]  /*1b160*/  UMOV UR17, UR33 ;  /* 0x0000002100117c82 */ /* 0x000fe20008000000 */
[----:B------:R-:W2:Y:S01]  /*1b170*/  LDL.64 R14, [R1+0x28] ;  /* 0x00002800010e7983 */ /* 0x000ea20000100a00 */
[----:B------:R-:W-:-:S02]  /*1b180*/  WARPGROUP.DEPBAR.LE gsb0, 0x0 ;  /* 0x00008000000079c5 */ /* 0x000fc40000010000 */
[----:B------:R-:W-:-:S06]  /*1b190*/  WARPGROUP.ARRIVE ;  /* 0x00000000000079c5 */ /* 0x000fcc0000000000 */
[----:B------:R-:W-:Y:S01]  /*1b1a0*/  HGMMA.64x16x16.F32 R184, gdesc[UR8], R184, gsb0 ;  /* 0x0020000008b879f0 */ /* 0x000fe200080008b8 */
[----:B------:R-:W-:Y:S02]  /*1b1b0*/  VIADD R4, R3, 0x102 ;  /* 0x0000010203047836 */ /* 0x000fe40000000000 */
[----:B------:R-:W-:Y:S02]  /*1b1c0*/  WARPGROUP.DEPBAR.LE gsb0, 0x0 ;  /* 0x00008000000079c5 */ /* 0x000fe40000010000 */
[----:B------:R-:W-:-:S06]  /*1b1d0*/  WARPGROUP.ARRIVE ;  /* 0x00000000000079c5 */ /* 0x000fcc0000000000 */
[----:B------:R-:W-:Y:S01]  /*1b1e0*/  HGMMA.64x16x16.F32 R176, gdesc[UR12], R176, gsb0 ;  /* 0x002000000cb079f0 */ /* 0x000fe200080008b0 */
[----:B------:R-:W-:Y:S02]  /*1b1f0*/  R2UR UR26, R4 ;  /* 0x00000000041a72ca */ /* 0x000fe400000e0000 */
[----:B------:R-:W-:Y:S01]  /*1b200*/  R2UR UR27, R5 ;  /* 0x00000000051b72ca */ /* 0x000fe200000e0000 */
[----:B------:R-:W-:Y:S01]  /*1b210*/  IMAD.MOV.U32 R11, RZ, RZ, 0x40000040 ;  /* 0x40000040ff0b7424 */ /* 0x000fe200078e00ff */
[----:B------:R-:W-:Y:S02]  /*1b220*/  WARPGROUP.DEPBAR.LE gsb0, 0x0 ;  /* 0x00008000000079c5 */ /* 0x000fe40000010000 */
[----:B------:R-:W-:-:S09]  /*1b230*/  WARPGROUP.ARRIVE ;  /* 0x00000000000079c5 */ /* 0x000fd20000000000 */
[----:B------:R-:W-:Y:S01]  /*1b240*/  HGMMA.64x16x16.F32 R168, gdesc[UR24], R168, gsb0 ;  /* 0x0020000018a879f0 */ /* 0x000fe200080008a8 */
[----:B------:R-:W-:Y:S02]  /*1b250*/  IADD3 R10, R3, 0x182, RZ ;  /* 0x00000182030a7810 */ /* 0x000fe40007ffe0ff */
[----:B------:R-:W-:Y:S02]  /*1b260*/  R2UR UR31, R11 ;  /* 0x000000000b1f72ca */ /* 0x000fe400000e0000 */
[----:B------:R-:W-:Y:S01]  /*1b270*/  R2UR UR30, R10 ;  /* 0x000000000a1e72ca */ /* 0x000fe200000e0000 */
        /* <DEDUP_REMOVED lines=8> */
[----:B------:R-:W-:Y:S01]  /*1b300*/  UMOV UR24, UR34 ;  /* 0x0000002200187c82 */ /* 0x000fe20008000000 */
[----:B------:R-:W-:Y:S01]  /*1b310*/  UMOV UR25, UR35 ;  /* 0x0000002300197c82 */ /* 0x000fe20008000000 */
[----:B------:R-:W-:Y:S01]  /*1b320*/  UMOV UR8, UR34 ;  /* 0x0000002200087c82 */ /* 0x000fe20008000000 */
[----:B------:R-:W-:Y:S01]  /*1b330*/  UMOV UR9, UR35 ;  /* 0x0000002300097c82 */ /* 0x000fe20008000000 */
[----:B------:R-:W-:Y:S01]  /*1b340*/  HGMMA.64x16x16.F32 R160, gdesc[UR28], R160, gsb0 ;  /* 0x002000001ca079f0 */ /* 0x000fe200080008a0 */
[----:B------:R-:W-:Y:S01]  /*1b350*/  R2UR UR18, R4 ;  /* 0x00000000041272ca */ /* 0x000fe200000e0000 */
[----:B------:R-:W-:Y:S01]  /*1b360*/  UMOV UR12, UR34 ;  /* 0x00000022000c7c82 */ /* 0x000fe20008000000 */
[----:B------:R-:W-:Y:S01]  /*1b370*/  R2UR UR19, R5 ;  /* 0x00000000051372ca */ /* 0x000fe200000e0000 */
[----:B------:R-:W-:Y:S01]  /*1b380*/  VIADD R4, R3, 0x4 ;  /* 0x0000000403047836 */ /* 0x000fe20000000000 */
[----:B------:R-:W-:Y:S01]  /*1b390*/  UMOV UR13, UR35 ;  /* 0x00000023000d7c82 */ /* 0x000fe20008000000 */
[----:B---3--:R-:W-:Y:S01]  /*1b3a0*/  R2UR UR32, R20 ;  /* 0x00000000142072ca */ /* 0x008fe200000e0000 */
[----:B------:R-:W3:Y:S01]  /*1b3b0*/  LDL.64 R10, [R1+0x20] ;  /* 0x00002000010a7983 */ /* 0x000ee20000100a00 */
[----:B------:R-:W-:-:S02]  /*1b3c0*/  WARPGROUP.DEPBAR.LE gsb0, 0x0 ;  /* 0x00008000000079c5 */ /* 0x000fc40000010000 */
[----:B------:R-:W-:-:S06]  /*1b3d0*/  WARPGROUP.ARRIVE ;  /* 0x00000000000079c5 */ /* 0x000fcc0000000000 */
[----:B------:R-:W-:Y:S01]  /*1b3e0*/  HGMMA.64x16x16.F32 R152, gdesc[UR16], R152, gsb0 ;  /* 0x00200000109879f0 */ /* 0x000fe20008000898 */
[----:B------:R-:W-:Y:S01]  /*1b3f0*/  IMAD.MOV.U32 R5, RZ, RZ, 0x40000040 ;  /* 0x40000040ff057424 */ /* 0x000fe200078e00ff */
[----:B------:R-:W-:-:S04]  /*1b400*/  R2UR UR6, R4 ;  /* 0x00000000040672ca */ /* 0x000fc800000e0000 */
        /* <DEDUP_REMOVED lines=8> */
[----:B------:R-:W-:Y:S02]  /*1b490*/  WARPGROUP.DEPBAR.LE gsb0, 0x0 ;  /* 0x00008000000079c5 */ /* 0x000fe40000010000 */
[----:B------:R-:W-:-:S10]  /*1b4a0*/  WARPGROUP.ARRIVE ;  /* 0x00000000000079c5 */ /* 0x000fd40000000000 */
[----:B------:R-:W-:Y:S01]  /*1b4b0*/  HGMMA.64x16x16.F32 R176, gdesc[UR20], R176, gsb0 ;  /* 0x0020000014b079f0 */ /* 0x000fe200080008b0 */
[----:B------:R-:W-:Y:S02]  /*1b4c0*/  VIADD R4, R3, 0x104 ;  /* 0x0000010403047836 */ /* 0x000fe40000000000 */
[----:B------:R-:W-:-:S03]  /*1b4d0*/  IMAD.MOV.U32 R5, RZ, RZ, 0x40000040 ;  /* 0x40000040ff057424 */ /* 0x000fc600078e00ff */
        /* <DEDUP_REMOVED lines=20> */
[----:B------:R-:W-:Y:S02]  /*1b620*/  MOV R5, 0x40000040 ;  /* 0x4000004000057802 */ /* 0x000fe40000000f00 */
[----:B------:R-:W-:Y:S02]  /*1b630*/  R2UR UR33, R21 ;  /* 0x00000000152172ca */ /* 0x000fe400000e0000 */
[----:B------:R-:W-:Y:S02]  /*1b640*/  R2UR UR30, R4 ;  /* 0x00000000041e72ca */ /* 0x000fe400000e0000 */
[----:B------:R-:W-:Y:S01]  /*1b650*/  R2UR UR31, R5 ;  /* 0x00000000051f72ca */ /* 0x000fe200000e0000 */
[----:B------:R-:W-:-:S08]  /*1b660*/  UMOV UR28, UR32 ;  /* 0x00000020001c7c82 */ /* 0x000fd00008000000 */
        /* <DEDUP_REMOVED lines=189> */
[----:B------:R-:W3:Y:S01]  /*1c240*/  LDL.64 R10, [R1] ;  /* 0x00000000010a7983 */ /* 0x000ee20000100a00 */
        /* <DEDUP_REMOVED lines=535> */
.L_x_2876:
[----:B------:R-:W-:Y:S01]  /*1e3c0*/  SHF.L.U32 R0, R7, 0x1f, RZ ;  /* 0x0000001f07007819 */ /* 0x000fe200000006ff */
[----:B------:R-:W-:-:S04]  /*1e3d0*/  IMAD R7, R6, 0x8, R23 ;  /* 0x0000000806077824 */ /* 0x000fc800078e0217 */
[----:B------:R0:W1:Y:S01]  /*1e3e0*/  SYNCS.PHASECHK.TRANS64.TRYWAIT P1, [R7+URZ+0x38850], R0 ;  /* 0x03885000070075a7 */ /* 0x000062000802017f */
[----:B------:R-:W-:Y:S05]  /*1e3f0*/  @!P0 BRA `(.L_x_2877) ;  /* 0x0000000000048947 */ /* 0x000fea0003800000 */
[----:B------:R-:W-:Y:S01]  /*1e400*/  BPT.TRAP 0x1 ;  /* 0x000000040000795c */ /* 0x000fe20000300000 */
.L_x_2877:
[----:B------:R-:W-:Y:S04]  /*1e410*/  BSSY B2, `(.L_x_2878) ;  /* 0x0000004000027945 */ /* 0x000fe80003800000 */
[----:B-1----:R-:W-:Y:S05]  /*1e420*/  @P1 BRA `(.L_x_2879) ;  /* 0x0000000000081947 */ /* 0x002fea0003800000 */
[----:B------:R-:W1:Y:S02]  /*1e430*/  SYNCS.PHASECHK.TRANS64.TRYWAIT P1, [R7+URZ+0x38850], R0 ;  /* 0x03885000070075a7 */ /* 0x000e64000802017f */
[----:B-1----:R-:W-:Y:S05]  /*1e440*/  @!P1 BRA `(.L_x_2880) ;  /* 0x00000164002c9947 */ /* 0x002fea0003800000 */
.L_x_2879:
[----:B------:R-:W-:Y:S05]  /*1e450*/  BSYNC B2 ;  /* 0x0000000000027941 */ /* 0x000fea0003800000 */
.L_x_2878:
[----:B01----:R-:W-:Y:S01]  /*1e460*/  VIADD R0, R23, 0x400 ;  /* 0x0000040017007836 */ /* 0x003fe20000000000 */
[----:B------:R-:W-:Y:S01]  /*1e470*/  WARPGROUP.ARRIVE ;  /* 0x00000000000079c5 */ /* 0x000fe20000000000 */
[----:B------:R-:W-:Y:S02]  /*1e480*/  IMAD.MOV.U32 R3, RZ, RZ, 0x40000040 ;  /* 0x40000040ff037424 */ /* 0x000fe400078e00ff */
        /* <DEDUP_REMOVED lines=12> */
[----:B------:R-:W-:Y:S01]  /*1e550*/  R2UR UR7, R5 ;  /* 0x00000000050772ca */ /* 0x000fe200000e0000 */
[----:B------:R-:W-:Y:S01]  /*1e560*/  IMAD.MOV.U32 R5, RZ, RZ, 0x40000040 ;  /* 0x40000040ff057424 */ /* 0x000fe200078e00ff */
[----:B------:R-:W-:Y:S02]  /*1e570*/  WARPGROUP.DEPBAR.LE gsb0, 0x0 ;  /* 0x00008000000079c5 */ /* 0x000fe40000010000 */
[----:B------:R-:W-:-:S15]  /*1e580*/  WARPGROUP.ARRIVE ;  /* 0x00000000000079c5 */ /* 0x000fde0000000000 */
[----:B------:R-:W-:-:S06]  /*1e590*/  NOP ;  /* 0x0000000000007918 */ /* 0x000fcc0000000000 */
        /* <DEDUP_REMOVED lines=25> */
.L_x_2881:
[----:B------:R-:W2:Y:S01]  /*1e730*/  LDL R4, [R1+0x74] ;  /* 0x0000740001047983 */ /* 0x000ea20000100800 */
[----:B------:R-:W0:Y:S03]  /*1e740*/  LDC R0, c[0x0][0x448] ;  /* 0x00011200ff007b82 */ /* 0x000e260000000800 */
[----:B------:R-:W2:Y:S04]  /*1e750*/  LDL R3, [R1+0x84] ;  /* 0x0000840001037983 */ /* 0x000ea80000100800 */
[----:B------:R-:W3:Y:S04]  /*1e760*/  LDL R192, [R1+0x50] ;  /* 0x0000500001c07983 */ /* 0x000ee80000100800 */
[----:B------:R-:W4:Y:S04]  /*1e770*/  LDL R195, [R1+0x80] ;  /* 0x0000800001c37983 */ /* 0x000f280000100800 */
[----:B------:R-:W5:Y:S04]  /*1e780*/  LDL R194, [R1+0x78] ;  /* 0x0000780001c27983 */ /* 0x000f680000100800 */
[----:B------:R-:W5:Y:S01]  /*1e790*/  LDL R193, [R1+0x6c] ;  /* 0x00006c0001c17983 */ /* 0x000f620000100800 */
[----:B0-----:R-:W-:-:S13]  /*1e7a0*/  ISETP.NE.AND P1, PT, R0, 0x1, PT ;  /* 0x000000010000780c */ /* 0x001fda0003f25270 */
[----:B------:R-:W0:Y:S08]  /*1e7b0*/  @P1 LDC R2, c[0x0][0x44c] ;  /* 0x00011300ff021b82 */ /* 0x000e300000000800 */
[----:B------:R-:W1:Y:S01]  /*1e7c0*/  @P1 LDC R0, c[0x0][0x450] ;  /* 0x00011400ff001b82 */ /* 0x000e620000000800 */
[----:B------:R-:W-:Y:S01]  /*1e7d0*/  FMUL.FTZ R15, R169, UR39 ;  /* 0x00000027a90f7c20 */ /* 0x000fe20008410000 */
[----:B------:R-:W-:Y:S01]  /*1e7e0*/  FMUL.FTZ R14, R168, UR39 ;  /* 0x00000027a80e7c20 */ /* 0x000fe20008410000 */
[----:B------:R-:W-:Y:S01]  /*1e7f0*/  IADD3 R9, R9, 0x38840, RZ ;  /* 0x0003884009097810 */ /* 0x000fe20007ffe0ff */
[----:B------:R-:W-:Y:S01]  /*1e800*/  FMUL.FTZ R5, R189, UR39 ;  /* 0x00000027bd057c20 */ /* 0x000fe20008410000 */
[----:B------:R-:W-:Y:S01]  /*1e810*/  FMUL.FTZ R6, R176, UR39 ;  /* 0x00000027b0067c20 */ /* 0x000fe20008410000 */
[----:B------:R-:W-:Y:S01]  /*1e820*/  FMUL.FTZ R10, R180, UR39 ;  /* 0x00000027b40a7c20 */ /* 0x000fe20008410000 */
[----:B------:R-:W-:Y:S01]  /*1e830*/  FMUL.FTZ R11, R181, UR39 ;  /* 0x00000027b50b7c20 */ /* 0x000fe20008410000 */
[----:B------:R-:W-:-:S02]  /*1e840*/  FMUL.FTZ R20, R172, UR39 ;  /* 0x00000027ac147c20 */ /* 0x000fc40008410000 */
[----:B------:R-:W-:Y:S01]  /*1e850*/  MUFU.TANH R5, R5 ;  /* 0x0000000500057308 */ /* 0x000fe20000002400 */
[----:B------:R-:W-:Y:S01]  /*1e860*/  FMUL.FTZ R21, R173, UR39 ;  /* 0x00000027ad157c20 */ /* 0x000fe20008410000 */
[----:B------:R-:W-:Y:S01]  /*1e870*/  FMUL.FTZ R160, R160, UR39 ;  /* 0x00000027a0a07c20 */ /* 0x000fe20008410000 */
[----:B------:R-:W-:-:S05]  /*1e880*/  FMUL.FTZ R161, R161, UR39 ;  /* 0x00000027a1a17c20 */ /* 0x000fca0008410000 */
[----:B------:R-:W-:Y:S01]  /*1e890*/  MUFU.TANH R6, R6 ;  /* 0x0000000600067308 */ /* 0x000fe20000002400 */
[----:B------:R-:W-:-:S07]  /*1e8a0*/  FMUL.FTZ R164, R164, UR39 ;  /* 0x00000027a4a47c20 */ /* 0x000fce0008410000 */
[----:B------:R-:W-:Y:S08]  /*1e8b0*/  MUFU.TANH R10, R10 ;  /* 0x0000000a000a7308 */ /* 0x000ff00000002400 */
        /* <DEDUP_REMOVED lines=8> */
[----:B------:R-:W-:Y:S01]  /*1e940*/  FMUL.FTZ R152, R152, UR39 ;  /* 0x0000002798987c20 */ /* 0x000fe20008410000 */
[----:B------:R-:W-:-:S06]  /*1e950*/  FMUL.FTZ R153, R153, UR39 ;  /* 0x0000002799997c20 */ /* 0x000fcc0008410000 */
[----:B------:R-:W-:Y:S01]  /*1e960*/  MUFU.TANH R153, R153 ;  /* 0x0000009900997308 */ /* 0x000fe20000002400 */
[----:B--2---:R-:W-:-:S04]  /*1e970*/  IMAD.IADD R3, R3, 0x1, R4 ;  /* 0x0000000103037824 */ /* 0x004fc800078e0204 */
[----:B0-----:R-:W-:-:S05]  /*1e980*/  @P1 IMAD.HI.U32 R2, R3, R2, RZ ;  /* 0x0000000203021227 */ /* 0x001fca00078e00ff */
[----:B-1----:R-:W-:-:S05]  /*1e990*/  @P1 SHF.R.U32.HI R3, RZ, R0, R2 ;  /* 0x00000000ff031219 */ /* 0x002fca0000011602 */
[----:B------:R-:W0:Y:S04]  /*1e9a0*/  SHFL.IDX PT, R169, R3, RZ, 0x1c1f ;  /* 0x001c1fff03a97589 */ /* 0x000e2800000e0000 */
[----:B------:R1:W2:Y:S01]  /*1e9b0*/  SHFL.IDX PT, R168, R3, 0x1, 0x1c1f ;  /* 0x003c1f0003a87f89 */ /* 0x0002a200000e0000 */
[----:B---3--:R-:W-:Y:S01]  /*1e9c0*/  PRMT R9, R192, 0x654, R9 ;  /* 0x00000654c0097816 */ /* 0x008fe20000000009 */
[----:B------:R-:W-:Y:S01]  /*1e9d0*/  FMUL.FTZ R0, R184, UR39 ;  /* 0x00000027b8007c20 */ /* 0x000fe20008410000 */
[----:B------:R-:W-:Y:S01]  /*1e9e0*/  FMUL.FTZ R2, R185, UR39 ;  /* 0x00000027b9027c20 */ /* 0x000fe20008410000 */
[----:B------:R-:W-:Y:S01]  /*1e9f0*/  FMUL.FTZ R4, R188, UR39 ;  /* 0x00000027bc047c20 */ /* 0x000fe20008410000 */
[----:B------:R3:W-:Y:S01]  /*1ea00*/  SYNCS.ARRIVE.TRANS64.RED.A1T0 RZ, [R9+URZ], RZ ;  /* 0x000000ff09ff79a7 */ /* 0x0007e2000810043f */
[----:B-1----:R-:W-:-:S02]  /*1ea10*/  IMAD R3, R8, -0x50, RZ ;  /* 0xffffffb008037824 */ /* 0x002fc400078e02ff */
[----:B------:R-:W1:Y:S01]  /*1ea20*/  MUFU.TANH R0, R0 ;  /* 0x0000000000007308 */ /* 0x000e620000002400 */
[----:B---3--:R-:W-:Y:S02]  /*1ea30*/  FMUL.FTZ R9, R177, UR39 ;  /* 0x00000027b1097c20 */ /* 0x008fe40008410000 */
[----:B----4-:R-:W-:-:S05]  /*1ea40*/  IADD3 R3, -R195, 0x1, R3 ;  /* 0x00000001c3037810 */ /* 0x010fca0007ffe103 */
[----:B------:R-:W3:Y:S01]  /*1ea50*/  MUFU.TANH R2, R2 ;  /* 0x0000000200027308 */ /* 0x000ee20000002400 */
[----:B-----5:R-:W-:-:S07]  /*1ea60*/  IADD3 R172, -R193, R3, R194 ;  /* 0x00000003c1ac7210 */ /* 0x020fce0007ffe1c2 */
[----:B------:R-:W4:Y:S01]  /*1ea70*/  MUFU.TANH R4, R4 ;  /* 0x0000000400047308 */ /* 0x000f220000002400 */
[----:B0-----:R-:W-:-:S07]  /*1ea80*/  IMAD.IADD R3, R172, 0x1, R169 ;  /* 0x00000001ac037824 */ /* 0x001fce00078e02a9 */
[----:B------:R-:W0:Y:S01]  /*1ea90*/  MUFU.TANH R9, R9 ;  /* 0x0000000900097308 */ /* 0x000e220000002400 */
[----:B--2---:R-:W-:Y:S01]  /*1eaa0*/  IMAD.IADD R168, R172, 0x1, R168 ;  /* 0x00000001aca87824 */ /* 0x004fe200078e02a8 */
[C---:B------:R-:W-:Y:S02]  /*1eab0*/  ISETP.GT.AND P2, PT, R3.reuse, RZ, PT ;  /* 0x000000ff0300720c */ /* 0x040fe40003f44270 */
[C---:B------:R-:W-:Y:S02]  /*1eac0*/  ISETP.GT.AND P1, PT, R3.reuse, 0x1, PT ;  /* 0x000000010300780c */ /* 0x040fe40003f24270 */
[C---:B------:R-:W-:Y:S02]  /*1ead0*/  ISETP.GT.AND P5, PT, R3.reuse, 0x8, PT ;  /* 0x000000080300780c */ /* 0x040fe40003fa4270 */
[----:B------:R3:W2:Y:S01]  /*1eae0*/  MUFU.TANH R172, R164 ;  /* 0x000000a400ac7308 */ /* 0x0006a20000002400 */
[C---:B------:R-:W-:Y:S02]  /*1eaf0*/  ISETP.GT.AND P4, PT, R3.reuse, 0x9, PT ;  /* 0x000000090300780c */ /* 0x040fe40003f84270 */
[----:B------:R-:W-:-:S02]  /*1eb00*/  ISETP.GT.AND P3, PT, R3, 0x10, PT ;  /* 0x000000100300780c */ /* 0x000fc40003f64270 */
[----:B-1----:R-:W-:Y:S02]  /*1eb10*/  FSEL R169, R0, -INF , P2 ;  /* 0xff80000000a97808 */ /* 0x002fe40001000000 */
[C---:B------:R-:W-:Y:S02]  /*1eb20*/  ISETP.GT.AND P2, PT, R3.reuse, 0x11, PT ;  /* 0x000000110300780c */ /* 0x040fe40003f44270 */
[----:B---3--:R-:W-:Y:S02]  /*1eb30*/  FSEL R164, R2, -INF , P1 ;  /* 0xff80000002a47808 */ /* 0x008fe40000800000 */
[C---:B------:R-:W-:Y:S02]  /*1eb40*/  ISETP.GT.AND P1, PT, R3.reuse, 0x18, PT ;  /* 0x000000180300780c */ /* 0x040fe40003f24270 */
[----:B----4-:R-:W-:Y:S02]  /*1eb50*/  FSEL R0, R4, -INF , P5 ;  /* 0xff80000004007808 */ /* 0x010fe40002800000 */
[----:B------:R-:W-:-:S02]  /*1eb60*/  ISETP.GT.AND P5, PT, R3, 0x19, PT ;  /* 0x000000190300780c */ /* 0x000fc40003fa4270 */
[----:B------:R-:W-:Y:S02]  /*1eb70*/  FSEL R2, R5, -INF , P4 ;  /* 0xff80000005027808 */ /* 0x000fe40002000000 */
[C---:B------:R-:W-:Y:S02]  /*1eb80*/  ISETP.GT.AND P4, PT, R3.reuse, 0x20, PT ;  /* 0x000000200300780c */ /* 0x040fe40003f84270 */
[----:B------:R-:W-:Y:S02]  /*1eb90*/  FSEL R4, R6, -INF , P3 ;  /* 0xff80000006047808 */ /* 0x000fe40001800000 */
[----:B------:R-:W-:Y:S02]  /*1eba0*/  ISETP.GT.AND P3, PT, R3, 0x21, PT ;  /* 0x000000210300780c */ /* 0x000fe40003f64270 */
[----:B0-----:R-:W-:Y:S02]  /*1ebb0*/  FSEL R6, R9, -INF , P2 ;  /* 0xff80000009067808 */ /* 0x001fe40001000000 */
[----:B------:R-:W-:-:S02]  /*1ebc0*/  ISETP.GT.AND P2, PT, R3, 0x28, PT ;  /* 0x000000280300780c */ /* 0x000fc40003f44270 */
[----:B------:R-:W-:Y:S02]  /*1ebd0*/  FSEL R9, R10, -INF , P1 ;  /* 0xff8000000a097808 */ /* 0x000fe40000800000 */
[----:B------:R-:W-:Y:S02]  /*1ebe0*/  ISETP.GT.AND P1, PT, R3, 0x29, PT ;  /* 0x000000290300780c */ /* 0x000fe40003f24270 */
[----:B------:R-:W-:Y:S02]  /*1ebf0*/  FSEL R10, R11, -INF , P5 ;  /* 0xff8000000b0a7808 */ /* 0x000fe40002800000 */
[C---:B------:R-:W-:Y:S02]  /*1ec00*/  ISETP.GT.AND P5, PT, R3.reuse, 0x30, PT ;  /* 0x000000300300780c */ /* 0x040fe40003fa4270 */
[----:B------:R-:W-:Y:S02]  /*1ec10*/  FSEL R11, R14, -INF , P4 ;  /* 0xff8000000e0b7808 */ /* 0x000fe40002000000 */
[----:B------:R-:W-:-:S02]  /*1ec20*/  ISETP.GT.AND P4, PT, R3, 0x31, PT ;  /* 0x000000310300780c */ /* 0x000fc40003f84270 */
[----:B------:R-:W-:Y:S02]  /*1ec30*/  FSEL R14, R15, -INF , P3 ;  /* 0xff8000000f0e7808 */ /* 0x000fe40001800000 */
[----:B------:R-:W-:Y:S02]  /*1ec40*/  ISETP.GT.AND P3, PT, R3, 0x38, PT ;  /* 0x000000380300780c */ /* 0x000fe40003f64270 */
[----:B------:R-:W-:Y:S02]  /*1ec50*/  FSEL R15, R20, -INF , P2 ;  /* 0xff800000140f7808 */ /* 0x000fe40001000000 */
[----:B------:R-:W-:Y:S02]  /*1ec60*/  FSEL R20, R21, -INF , P1 ;  /* 0xff80000015147808 */ /* 0x000fe40000800000 */
[----:B------:R-:W-:Y:S02]  /*1ec70*/  FSEL R21, R160, -INF , P5 ;  /* 0xff800000a0157808 */ /* 0x000fe40002800000 */
[----:B------:R-:W-:-:S02]  /*1ec80*/  FSEL R160, R161, -INF , P4 ;  /* 0xff800000a1a07808 */ /* 0x000fc40002000000 */
[----:B--2---:R-:W-:Y:S02]  /*1ec90*/  FSEL R161, R172, -INF , P3 ;  /* 0xff800000aca17808 */ /* 0x004fe40001800000 */
[C---:B------:R-:W-:Y:S02]  /*1eca0*/  ISETP.GT.AND P2, PT, R3.reuse, 0x39, PT ;  /* 0x000000390300780c */ /* 0x040fe40003f44270 */
[C---:B------:R-:W-:Y:S02]  /*1ecb0*/  ISETP.GT.AND P1, PT, R3.reuse, 0x40, PT ;  /* 0x000000400300780c */ /* 0x040fe40003f24270 */
[C---:B------:R-:W-:Y:S02]  /*1ecc0*/  ISETP.GT.AND P5, PT, R3.reuse, 0x41, PT ;  /* 0x000000410300780c */ /* 0x040fe40003fa4270 */
[C---:B------:R-:W-:Y:S02]  /*1ecd0*/  ISETP.GT.AND P4, PT, R3.reuse, 0x48, PT ;  /* 0x000000480300780c */ /* 0x040fe40003f84270 */
[----:B------:R-:W-:-:S02]  /*1ece0*/  ISETP.GT.AND P3, PT, R3, 0x49, PT ;  /* 0x000000490300780c */ /* 0x000fc40003f64270 */
[----:B------:R-:W-:-:S04]  /*1ecf0*/  FMNMX.FTZ R3, R169, R12, !PT ;  /* 0x0000000ca9037209 */ /* 0x000fc80007810000 */
[----:B------:R-:W-:-:S04]  /*1ed00*/  FMNMX.FTZ R3, R164, R3, !PT ;  /* 0x00000003a4037209 */ /* 0x000fc80007810000 */
[----:B------:R-:W-:-:S04]  /*1ed10*/  FMNMX.FTZ R3, R0, R3, !PT ;  /* 0x0000000300037209 */ /* 0x000fc80007810000 */
[----:B------:R-:W-:-:S04]  /*1ed20*/  FMNMX.FTZ R3, R2, R3, !PT ;  /* 0x0000000302037209 */ /* 0x000fc80007810000 */
[----:B------:R-:W-:-:S04]  /*1ed30*/  FMNMX.FTZ R3, R4, R3, !PT ;  /* 0x0000000304037209 */ /* 0x000fc80007810000 */
[----:B------:R-:W-:-:S04]  /*1ed40*/  FMNMX.FTZ R5, R6, R3, !PT ;  /* 0x0000000306057209 */ /* 0x000fc80007810000 */
[----:B------:R-:W-:Y:S01]  /*1ed50*/  FMNMX.FTZ R5, R9, R5, !PT ;  /* 0x0000000509057209 */ /* 0x000fe20007810000 */
[----:B------:R0:W1:Y:S03]  /*1ed60*/  MUFU.TANH R3, R165 ;  /* 0x000000a500037308 */ /* 0x0000660000002400 */
[----:B0-----:R-:W-:-:S04]  /*1ed70*/  FMNMX.FTZ R165, R10, R5, !PT ;  /* 0x000000050aa57209 */ /* 0x001fc80007810000 */
[----:B------:R-:W-:-:S04]  /*1ed80*/  FMNMX.FTZ R165, R11, R165, !PT ;  /* 0x000000a50ba57209 */ /* 0x000fc80007810000 */
[----:B------:R-:W-:Y:S01]  /*1ed90*/  FMNMX.FTZ R165, R14, R165, !PT ;  /* 0x000000a50ea57209 */ /* 0x000fe20007810000 */
[----:B------:R1:W0:Y:S03]  /*1eda0*/  MUFU.TANH R5, R152 ;  /* 0x0000009800057308 */ /* 0x0002260000002400 */
[----:B------:R-:W-:Y:S01]  /*1edb0*/  FMNMX.FTZ R165, R15, R165, !PT ;  /* 0x000000a50fa57209 */ /* 0x000fe20007810000 */
[----:B------:R-:W-:-:S03]  /*1edc0*/  FMUL.FTZ R172, R156, UR39 ;  /* 0x000000279cac7c20 */ /* 0x000fc60008410000 */
[----:B------:R-:W-:-:S04]  /*1edd0*/  FMNMX.FTZ R165, R20, R165, !PT ;  /* 0x000000a514a57209 */ /* 0x000fc80007810000 */
[----:B------:R-:W-:Y:S01]  /*1ede0*/  FMNMX.FTZ R156, R21, R165, !PT ;  /* 0x000000a5159c7209 */ /* 0x000fe20007810000 */
[----:B------:R-:W-:Y:S01]  /*1edf0*/  FMUL.FTZ R165, R157, UR39 ;  /* 0x000000279da57c20 */ /* 0x000fe20008410000 */
[----:B------:R-:W2:Y:S02]  /*1ee00*/  MUFU.TANH R172, R172 ;  /* 0x000000ac00ac7308 */ /* 0x000ea40000002400 */
[----:B------:R-:W-:Y:S02]  /*1ee10*/  FMNMX.FTZ R156, R160, R156, !PT ;  /* 0x0000009ca09c7209 */ /* 0x000fe40007810000 */
[----:B-1----:R-:W-:Y:S02]  /*1ee20*/  FSEL R152, R3, -INF , P2 ;  /* 0xff80000003987808 */ /* 0x002fe40001000000 */
[----:B------:R-:W-:Y:S02]  /*1ee30*/  FMNMX.FTZ R3, R161, R156, !PT ;  /* 0x0000009ca1037209 */ /* 0x000fe40007810000 */
[----:B------:R-:W1:Y:S01]  /*1ee40*/  MUFU.TANH R165, R165 ;  /* 0x000000a500a57308 */ /* 0x000e620000002400 */
[----:B0-----:R-:W-:-:S02]  /*1ee50*/  FSEL R156, R5, -INF , P1 ;  /* 0xff800000059c7808 */ /* 0x001fc40000800000 */
[----:B------:R-:W-:Y:S02]  /*1ee60*/  FMNMX.FTZ R3, R152, R3, !PT ;  /* 0x0000000398037209 */ /* 0x000fe40007810000 */
[----:B------:R-:W-:Y:S02]  /*1ee70*/  FSEL R153, R153, -INF , P5 ;  /* 0xff80000099997808 */ /* 0x000fe40002800000 */
[----:B------:R-:W-:Y:S02]  /*1ee80*/  FMNMX.FTZ R3, R156, R3, !PT ;  /* 0x000000039c037209 */ /* 0x000fe40007810000 */
[----:B--2---:R-:W-:Y:S02]  /*1ee90*/  FSEL R157, R172, -INF , P4 ;  /* 0xff800000ac9d7808 */ /* 0x004fe40002000000 */
[----:B------:R-:W-:-:S04]  /*1eea0*/  FMNMX.FTZ R3, R153, R3, !PT ;  /* 0x0000000399037209 */ /* 0x000fc80007810000 */
[----:B------:R-:W-:Y:S02]  /*1eeb0*/  FMNMX.FTZ R3, R157, R3, !PT ;  /* 0x000000039d037209 */ /* 0x000fe40007810000 */
[----:B-1----:R-:W-:-:S04]  /*1eec0*/  FSEL R165, R165, -INF , P3 ;  /* 0xff800000a5a57808 */ /* 0x002fc80001800000 */
[----:B------:R-:W-:-:S05]  /*1eed0*/  FMNMX.FTZ R5, R165, R3, !PT ;  /* 0x00000003a5057209 */ /* 0x000fca0007810000 */
[----:B------:R-:W0:Y:S01]  /*1eee0*/  SHFL.BFLY PT, R3, R5, 0x2, 0x1f ;  /* 0x0c401f0005037f89 */ /* 0x000e2200000e0000 */
[----:B------:R-:W-:Y:S01]  /*1eef0*/  FMUL.FTZ R184, R186, UR39 ;  /* 0x00000027bab87c20 */ /* 0x000fe20008410000 */
[----:B------:R-:W-:Y:S01]  /*1ef00*/  FMUL.FTZ R173, R187, UR39 ;  /* 0x00000027bbad7c20 */ /* 0x000fe20008410000 */
[----:B------:R-:W-:Y:S01]  /*1ef10*/  FMUL.FTZ R172, R190, UR39 ;  /* 0x00000027beac7c20 */ /* 0x000fe20008410000 */
[----:B0-----:R-:W-:Y:S01]  /*1ef20*/  FMNMX.FTZ R5, R5, R3, !PT ;  /* 0x0000000305057209 */ /* 0x001fe20007810000 */
[----:B------:R-:W-:-:S04]  /*1ef30*/  FMUL.FTZ R3, R182, UR39 ;  /* 0x00000027b6037c20 */ /* 0x000fc80008410000 */
[----:B------:R-:W0:Y:S01]  /*1ef40*/  SHFL.BFLY PT, R182, R5, 0x1, 0x1f ;  /* 0x0c201f0005b67f89 */ /* 0x000e2200000e0000 */
[----:B------:R-:W-:Y:S01]  /*1ef50*/  FMUL.FTZ R177, R191, UR39 ;  /* 0x00000027bfb17c20 */ /* 0x000fe20008410000 */
[----:B------:R-:W-:Y:S01]  /*1ef60*/  FMUL.FTZ R178, R178, UR39 ;  /* 0x00000027b2b27c20 */ /* 0x000fe20008410000 */
[----:B------:R-:W1:Y:S01]  /*1ef70*/  MUFU.TANH R184, R184 ;  /* 0x000000b800b87308 */ /* 0x000e620000002400 */
[----:B------:R-:W-:Y:S01]  /*1ef80*/  FMUL.FTZ R176, R183, UR39 ;  /* 0x00000027b7b07c20 */ /* 0x000fe20008410000 */
[----:B------:R-:W-:Y:S01]  /*1ef90*/  FMUL.FTZ R179, R179, UR39 ;  /* 0x00000027b3b37c20 */ /* 0x000fe20008410000 */
[----:B------:R-:W-:-:S05]  /*1efa0*/  FMUL.FTZ R180, R170, UR39 ;  /* 0x00000027aab47c20 */ /* 0x000fca0008410000 */
[----:B------:R-:W-:Y:S01]  /*1efb0*/  MUFU.TANH R173, R173 ;  /* 0x000000ad00ad7308 */ /* 0x000fe20000002400 */
[----:B------:R-:W-:Y:S01]  /*1efc0*/  FMUL.FTZ R171, R171, UR39 ;  /* 0x00000027abab7c20 */ /* 0x000fe20008410000 */
[----:B------:R-:W-:-:S06]  /*1efd0*/  FMUL.FTZ R175, R175, UR39 ;  /* 0x00000027afaf7c20 */ /* 0x000fcc0008410000 */
[----:B------:R-:W2:Y:S01]  /*1efe0*/  MUFU.TANH R172, R172 ;  /* 0x000000ac00ac7308 */ /* 0x000ea20000002400 */
[----:B0-----:R-:W-:-:S07]  /*1eff0*/  FMNMX.FTZ R5, R5, R182, !PT ;  /* 0x000000b605057209 */ /* 0x001fce0007810000 */
[----:B------:R-:W0:Y:S01]  /*1f000*/  MUFU.TANH R177, R177 ;  /* 0x000000b100b17308 */ /* 0x000e220000002400 */
[----:B------:R-:W-:Y:S01]  /*1f010*/  FSETP.NEU.FTZ.AND P1, PT, R5, -INF , PT ;  /* 0xff8000000500780b */ /* 0x000fe20003f3d000 */
[----:B------:R-:W-:-:S06]  /*1f020*/  FMUL.FTZ R181, R174, UR39 ;  /* 0x00000027aeb57c20 */ /* 0x000fcc0008410000 */
[----:B------:R-:W3:Y:S01]  /*1f030*/  MUFU.TANH R178, R178 ;  /* 0x000000b200b27308 */ /* 0x000ee20000002400 */
[----:B------:R-:W-:Y:S01]  /*1f040*/  FMUL.FTZ R183, R162, UR39 ;  /* 0x00000027a2b77c20 */ /* 0x000fe20008410000 */
[----:B------:R-:W-:-:S06]  /*1f050*/  FMUL.FTZ R185, R163, UR39 ;  /* 0x00000027a3b97c20 */ /* 0x000fcc0008410000 */
[----:B------:R-:W4:Y:S01]  /*1f060*/  MUFU.TANH R3, R3 ;  /* 0x0000000300037308 */ /* 0x000f220000002400 */
[----:B------:R-:W-:-:S07]  /*1f070*/  ISETP.GT.AND P3, PT, R168, RZ, PT ;  /* 0x000000ffa800720c */ /* 0x000fce0003f64270 */
[----:B------:R-:W5:Y:S01]  /*1f080*/  MUFU.TANH R176, R176 ;  /* 0x000000b000b07308 */ /* 0x000f620000002400 */
[----:B------:R-:W-:-:S07]  /*1f090*/  ISETP.GT.AND P4, PT, R168, 0x1, PT ;  /* 0x00000001a800780c */ /* 0x000fce0003f84270 */
[----:B------:R-:W5:Y:S01]  /*1f0a0*/  MUFU.TANH R179, R179 ;  /* 0x000000b300b37308 */ /* 0x000f620000002400 */
[C---:B------:R-:W-:Y:S02]  /*1f0b0*/  ISETP.GT.AND P5, PT, R168.reuse, 0x8, PT ;  /* 0x00000008a800780c */ /* 0x040fe40003fa4270 */
[----:B------:R-:W-:-:S05]  /*1f0c0*/  ISETP.GT.AND P2, PT, R168, 0x9, PT ;  /* 0x00000009a800780c */ /* 0x000fca0003f44270 */
[----:B------:R-:W5:Y:S01]  /*1f0d0*/  MUFU.TANH R180, R180 ;  /* 0x000000b400b47308 */ /* 0x000f620000002400 */
[----:B-1----:R-:W-:-:S07]  /*1f0e0*/  FSEL R163, R184, -INF , P3 ;  /* 0xff800000b8a37808 */ /* 0x002fce0001800000 */
[----:B------:R1:W5:Y:S01]  /*1f0f0*/  MUFU.TANH R182, R175 ;  /* 0x000000af00b67308 */ /* 0x0003620000002400 */
[----:B------:R-:W-:-:S07]  /*1f100*/  ISETP.GT.AND P3, PT, R168, 0x10, PT ;  /* 0x00000010a800780c */ /* 0x000fce0003f64270 */
[----:B------:R-:W5:Y:S01]  /*1f110*/  MUFU.TANH R171, R171 ;  /* 0x000000ab00ab7308 */ /* 0x000f620000002400 */
[----:B-1----:R-:W-:Y:S02]  /*1f120*/  FSEL R175, R5, RZ, P1 ;  /* 0x000000ff05af7208 */ /* 0x002fe40000800000 */
[----:B--2---:R-:W-:-:S03]  /*1f130*/  FSEL R172, R172, -INF , P5 ;  /* 0xff800000acac7808 */ /* 0x004fc60002800000 */
[----:B------:R-:W-:Y:S01]  /*1f140*/  FADD.FTZ R175, -R175, R12 ;  /* 0x0000000cafaf7221 */ /* 0x000fe20000010100 */
[----:B------:R-:W-:Y:S01]  /*1f150*/  FSEL R12, R173, -INF , P4 ;  /* 0xff800000ad0c7808 */ /* 0x000fe20002000000 */
[----:B------:R-:W1:Y:S01]  /*1f160*/  MUFU.TANH R181, R181 ;  /* 0x000000b500b57308 */ /* 0x000e620000002400 */
[----:B0-----:R-:W-:Y:S02]  /*1f170*/  FSEL R173, R177, -INF , P2 ;  /* 0xff800000b1ad7808 */ /* 0x001fe40001000000 */
[C---:B------:R-:W-:Y:S02]  /*1f180*/  ISETP.GT.AND P5, PT, R168.reuse, 0x18, PT ;  /* 0x00000018a800780c */ /* 0x040fe40003fa4270 */
[----:B------:R-:W-:-:S03]  /*1f190*/  ISETP.GT.AND P2, PT, R168, 0x19, PT ;  /* 0x00000019a800780c */ /* 0x000fc60003f44270 */
[----:B------:R-:W0:Y:S01]  /*1f1a0*/  MUFU.TANH R183, R183 ;  /* 0x000000b700b77308 */ /* 0x000e220000002400 */
[----:B------:R-:W-:Y:S02]  /*1f1b0*/  ISETP.GT.AND P4, PT, R168, 0x11, PT ;  /* 0x00000011a800780c */ /* 0x000fe40003f84270 */
[----:B---3--:R-:W-:-:S05]  /*1f1c0*/  FSEL R174, R178, -INF , P3 ;  /* 0xff800000b2ae7808 */ /* 0x008fca0001800000 */
[----:B------:R-:W2:Y:S01]  /*1f1d0*/  MUFU.TANH R185, R185 ;  /* 0x000000b900b97308 */ /* 0x000ea20000002400 */
[----:B------:R-:W-:Y:S02]  /*1f1e0*/  ISETP.GT.AND P3, PT, R168, 0x20, PT ;  /* 0x00000020a800780c */ /* 0x000fe40003f64270 */
[----:B----4-:R-:W-:Y:S02]  /*1f1f0*/  FSEL R170, R3, -INF , P5 ;  /* 0xff80000003aa7808 */ /* 0x010fe40002800000 */
[----:B-----5:R-:W-:Y:S02]  /*1f200*/  FSEL R176, R176, -INF , P2 ;  /* 0xff800000b0b07808 */ /* 0x020fe40001000000 */
[----:B------:R-:W-:Y:S02]  /*1f210*/  FSEL R162, R179, -INF , P4 ;  /* 0xff800000b3a27808 */ /* 0x000fe40002000000 */
[----:B------:R-:W-:Y:S02]  /*1f220*/  ISETP.GT.AND P2, PT, R168, 0x29, PT ;  /* 0x00000029a800780c */ /* 0x000fe40003f44270 */
[----:B------:R-:W-:-:S02]  /*1f230*/  MOV R3, UR43 ;  /* 0x0000002b00037c02 */ /* 0x000fc40008000f00 */
[----:B------:R-:W-:Y:S02]  /*1f240*/  ISETP.GT.AND P4, PT, R168, 0x21, PT ;  /* 0x00000021a800780c */ /* 0x000fe40003f84270 */
[----:B------:R-:W-:Y:S02]  /*1f250*/  FSEL R177, R180, -INF , P3 ;  /* 0xff800000b4b17808 */ /* 0x000fe40001800000 */
[----:B------:R-:W-:Y:S01]  /*1f260*/  FSEL R180, R182, -INF , P2 ;  /* 0xff800000b6b47808 */ /* 0x000fe20001000000 */
[----:B------:R-:W-:Y:S01]  /*1f270*/  FMUL.FTZ R182, R5, R3 ;  /* 0x0000000305b67220 */ /* 0x000fe20000410000 */
[C---:B------:R-:W-:Y:S02]  /*1f280*/  ISETP.GT.AND P5, PT, R168.reuse, 0x28, PT ;  /* 0x00000028a800780c */ /* 0x040fe40003fa4270 */
[----:B------:R-:W-:Y:S02]  /*1f290*/  FSEL R178, R171, -INF , P4 ;  /* 0xff800000abb27808 */ /* 0x000fe40002000000 */
[----:B------:R-:W-:-:S02]  /*1f2a0*/  ISETP.GT.AND P3, PT, R168, 0x30, PT ;  /* 0x00000030a800780c */ /* 0x000fc40003f64270 */
[----:B------:R-:W-:Y:S02]  /*1f2b0*/  ISETP.GT.AND P4, PT, R168, 0x31, PT ;  /* 0x00000031a800780c */ /* 0x000fe40003f84270 */
[----:B-1----:R-:W-:Y:S02]  /*1f2c0*/  FSEL R179, R181, -INF , P5 ;  /* 0xff800000b5b37808 */ /* 0x002fe40002800000 */
[----:B0-----:R-:W-:Y:S02]  /*1f2d0*/  FSEL R181, R183, -INF , P3 ;  /* 0xff800000b7b57808 */ /* 0x001fe40001800000 */
[----:B--2---:R-:W-:Y:S02]  /*1f2e0*/  FSEL R171, R185, -INF , P4 ;  /* 0xff800000b9ab7808 */ /* 0x004fe40002000000 */
[----:B------:R-:W-:Y:S02]  /*1f2f0*/  FSEL R182, R182, RZ, P1 ;  /* 0x000000ffb6b67208 */ /* 0x000fe40000800000 */
[----:B------:R-:W-:-:S02]  /*1f300*/  ISETP.GT.AND P2, PT, R168, 0x39, PT ;  /* 0x00000039a800780c */ /* 0x000fc40003f44270 */
[C---:B------:R-:W-:Y:S02]  /*1f310*/  ISETP.GT.AND P3, PT, R168.reuse, 0x40, PT ;  /* 0x00000040a800780c */ /* 0x040fe40003f64270 */
[C---:B------:R-:W-:Y:S02]  /*1f320*/  ISETP.GT.AND P4, PT, R168.reuse, 0x41, PT ;  /* 0x00000041a800780c */ /* 0x040fe40003f84270 */
[C---:B------:R-:W-:Y:S02]  /*1f330*/  ISETP.GT.AND P5, PT, R168.reuse, 0x48, PT ;  /* 0x00000048a800780c */ /* 0x040fe40003fa4270 */
[C---:B------:R-:W-:Y:S02]  /*1f340*/  ISETP.GT.AND P6, PT, R168.reuse, 0x49, PT ;  /* 0x00000049a800780c */ /* 0x040fe40003fc4270 */
[----:B------:R-:W-:Y:S02]  /*1f350*/  ISETP.GT.AND P1, PT, R168, 0x38, PT ;  /* 0x00000038a800780c */ /* 0x000fe40003f24270 */
[----:B------:R-:W-:-:S04]  /*1f360*/  FMNMX.FTZ R168, R163, R13, !PT ;  /* 0x0000000da3a87209 */ /* 0x000fc80007810000 */
[----:B------:R-:W-:-:S04]  /*1f370*/  FMNMX.FTZ R168, R12, R168, !PT ;  /* 0x000000a80ca87209 */ /* 0x000fc80007810000 */
[----:B------:R-:W-:-:S04]  /*1f380*/  FMNMX.FTZ R168, R172, R168, !PT ;  /* 0x000000a8aca87209 */ /* 0x000fc80007810000 */
[----:B------:R-:W-:-:S04]  /*1f390*/  FMNMX.FTZ R168, R173, R168, !PT ;  /* 0x000000a8ada87209 */ /* 0x000fc80007810000 */
[----:B------:R-:W-:-:S04]  /*1f3a0*/  FMNMX.FTZ R168, R174, R168, !PT ;  /* 0x000000a8aea87209 */ /* 0x000fc80007810000 */
[----:B------:R-:W-:-:S04]  /*1f3b0*/  FMNMX.FTZ R168, R162, R168, !PT ;  /* 0x000000a8a2a87209 */ /* 0x000fc80007810000 */
[----:B------:R-:W-:Y:S01]  /*1f3c0*/  FMNMX.FTZ R168, R170, R168, !PT ;  /* 0x000000a8aaa87209 */ /* 0x000fe20007810000 */
[----:B------:R-:W-:-:S03]  /*1f3d0*/  FMUL.FTZ R166, R166, UR39 ;  /* 0x00000027a6a67c20 */ /* 0x000fc60008410000 */
[----:B------:R-:W-:Y:S01]  /*1f3e0*/  FMNMX.FTZ R168, R176, R168, !PT ;  /* 0x000000a8b0a87209 */ /* 0x000fe20007810000 */
[----:B------:R-:W-:-:S03]  /*1f3f0*/  FMUL.FTZ R167, R167, UR39 ;  /* 0x00000027a7a77c20 */ /* 0x000fc60008410000 */
[----:B------:R-:W-:Y:S01]  /*1f400*/  FMNMX.FTZ R168, R177, R168, !PT ;  /* 0x000000a8b1a87209 */ /* 0x000fe20007810000 */
[----:B------:R-:W0:Y:S01]  /*1f410*/  MUFU.TANH R166, R166 ;  /* 0x000000a600a67308 */ /* 0x000e220000002400 */
        /* <DEDUP_REMOVED lines=20> */
[----:B------:R-:W-:Y:S01]  /*1f560*/  FMUL.FTZ R154, R154, UR39 ;  /* 0x000000279a9a7c20 */ /* 0x000fe20008410000 */
[----:B------:R-:W-:Y:S01]  /*1f570*/  FMNMX.FTZ R182, R178, R168, !PT ;  /* 0x000000a8b2b67209 */ /* 0x000fe20007810000 */
[----:B------:R-:W1:Y:S01]  /*1f580*/  MUFU.TANH R167, R167 ;  /* 0x000000a700a77308 */ /* 0x000e620000002400 */
[----:B------:R-:W-:-:S02]  /*1f590*/  FMUL.FTZ R155, R155, UR39 ;  /* 0x000000279b9b7c20 */ /* 0x000fc40008410000 */
[----:B------:R-:W-:-:S05]  /*1f5a0*/  FMNMX.FTZ R182, R179, R182, !PT ;  /* 0x000000b6b3b67209 */ /* 0x000fca0007810000 */
[----:B------:R-:W2:Y:S01]  /*1f5b0*/  MUFU.TANH R154, R154 ;  /* 0x0000009a009a7308 */ /* 0x000ea20000002400 */
[----:B------:R-:W-:Y:S01]  /*1f5c0*/  FMUL.FTZ R158, R158, UR39 ;  /* 0x000000279e9e7c20 */ /* 0x000fe20008410000 */
[----:B------:R-:W-:-:S06]  /*1f5d0*/  FMUL.FTZ R183, R159, UR39 ;  /* 0x000000279fb77c20 */ /* 0x000fcc0008410000 */
[----:B------:R3:W4:Y:S01]  /*1f5e0*/  MUFU.TANH R168, R155 ;  /* 0x0000009b00a87308 */ /* 0x0007220000002400 */
[----:B0-----:R-:W-:Y:S02]  /*1f5f0*/  FSEL R166, R166, -INF , P1 ;  /* 0xff800000a6a67808 */ /* 0x001fe40000800000 */
[----:B---3--:R-:W-:-:S04]  /*1f600*/  FMNMX.FTZ R155, R180, R182, !PT ;  /* 0x000000b6b49b7209 */ /* 0x008fc80007810000 */
[----:B------:R-:W-:Y:S01]  /*1f610*/  FMNMX.FTZ R155, R181, R155, !PT ;  /* 0x0000009bb59b7209 */ /* 0x000fe20007810000 */
[----:B------:R0:W3:Y:S03]  /*1f620*/  MUFU.TANH R182, R158 ;  /* 0x0000009e00b67308 */ /* 0x0000e60000002400 */
[----:B0-----:R-:W-:-:S05]  /*1f630*/  FMNMX.FTZ R158, R171, R155, !PT ;  /* 0x0000009bab9e7209 */ /* 0x001fca0007810000 */
[----:B------:R-:W0:Y:S01]  /*1f640*/  MUFU.TANH R183, R183 ;  /* 0x000000b700b77308 */ /* 0x000e220000002400 */
[----:B-1----:R-:W-:Y:S02]  /*1f650*/  FSEL R155, R167, -INF , P2 ;  /* 0xff800000a79b7808 */ /* 0x002fe40001000000 */
[----:B------:R-:W-:Y:S02]  /*1f660*/  FMNMX.FTZ R159, R166, R158, !PT ;  /* 0x0000009ea69f7209 */ /* 0x000fe40007810000 */
[----:B--2---:R-:W-:Y:S02]  /*1f670*/  FSEL R158, R154, -INF , P3 ;  /* 0xff8000009a9e7808 */ /* 0x004fe40001800000 */
[----:B------:R-:W-:Y:S02]  /*1f680*/  FMNMX.FTZ R154, R155, R159, !PT ;  /* 0x0000009f9b9a7209 */ /* 0x000fe40007810000 */
[----:B----4-:R-:W-:Y:S02]  /*1f690*/  FSEL R159, R168, -INF , P4 ;  /* 0xff800000a89f7808 */ /* 0x010fe40002000000 */
[----:B------:R-:W-:-:S02]  /*1f6a0*/  FMNMX.FTZ R154, R158, R154, !PT ;  /* 0x0000009a9e9a7209 */ /* 0x000fc40007810000 */
[----:B---3--:R-:W-:Y:S02]  /*1f6b0*/  FSEL R167, R182, -INF , P5 ;  /* 0xff800000b6a77808 */ /* 0x008fe40002800000 */
[----:B------:R-:W-:Y:S02]  /*1f6c0*/  FMNMX.FTZ R154, R159, R154, !PT ;  /* 0x0000009a9f9a7209 */ /* 0x000fe40007810000 */
[----:B0-----:R-:W-:Y:S02]  /*1f6d0*/  FSEL R168, R183, -INF , P6 ;  /* 0xff800000b7a87808 */ /* 0x001fe40003000000 */
[----:B------:R-:W-:-:S04]  /*1f6e0*/  FMNMX.FTZ R154, R167, R154, !PT ;  /* 0x0000009aa79a7209 */ /* 0x000fc80007810000 */
[----:B------:R-:W-:-:S05]  /*1f6f0*/  FMNMX.FTZ R182, R168, R154, !PT ;  /* 0x0000009aa8b67209 */ /* 0x000fca0007810000 */
[----:B------:R-:W0:Y:S02]  /*1f700*/  SHFL.BFLY PT, R154, R182, 0x2, 0x1f ;  /* 0x0c401f00b69a7f89 */ /* 0x000e2400000e0000 */
[----:B0-----:R-:W-:-:S05]  /*1f710*/  FMNMX.FTZ R182, R182, R154, !PT ;  /* 0x0000009ab6b67209 */ /* 0x001fca0007810000 */
[----:B------:R-:W0:Y:S01]  /*1f720*/  SHFL.BFLY PT, R183, R182, 0x1, 0x1f ;  /* 0x0c201f00b6b77f89 */ /* 0x000e2200000e0000 */
[----:B------:R0:W-:Y:S08]  /*1f730*/  MUFU.EX2 R204, R4 ;  /* 0x0000000400cc7308 */ /* 0x0001f00000000800 */
[----:B------:R1:W-:Y:S08]  /*1f740*/  MUFU.EX2 R210, R0 ;  /* 0x0000000000d27308 */ /* 0x0003f00000000800 */
[----:B------:R2:W-:Y:S01]  /*1f750*/  MUFU.EX2 R154, R2 ;  /* 0x00000002009a7308 */ /* 0x0005e20000000800 */
[----:B0-----:R-:W-:-:S04]  /*1f760*/  FMNMX.FTZ R4, R182, R183, !PT ;  /* 0x000000b7b6047209 */ /* 0x001fc80007810000 */
[C---:B------:R-:W-:Y:S01]  /*1f770*/  FSETP.NEU.FTZ.AND P1, PT, R4.reuse, -INF , PT ;  /* 0xff8000000400780b */ /* 0x040fe20003f3d000 */
[----:B-1----:R-:W-:-:S03]  /*1f780*/  FMUL.FTZ R0, R4, R3 ;  /* 0x0000000304007220 */ /* 0x002fc60000410000 */
[----:B--2---:R-:W-:Y:S02]  /*1f790*/  FSEL R2, R4, RZ, P1 ;  /* 0x000000ff04027208 */ /* 0x004fe40000800000 */
[----:B------:R-:W-:-:S03]  /*1f7a0*/  FSEL R0, R0, RZ, P1 ;  /* 0x000000ff00007208 */ /* 0x000fc60000800000 */
[----:B------:R-:W-:Y:S02]  /*1f7b0*/  FADD.FTZ R2, -R2, R13 ;  /* 0x0000000d02027221 */ /* 0x000fe40000010100 */
[-CC-:B------:R-:W-:Y:S02]  /*1f7c0*/  FFMA.FTZ R163, R163, R3.reuse, -R0.reuse ;  /* 0x00000003a3a37223 */ /* 0x180fe40000010800 */
[-C--:B------:R-:W-:Y:S01]  /*1f7d0*/  FMUL.FTZ R2, R2, R3.reuse ;  /* 0x0000000302027220 */ /* 0x080fe20000410000 */
        /* <DEDUP_REMOVED lines=20> */
[----:B------:R-:W-:Y:S08]  /*1f920*/  MUFU.EX2 R169, R169 ;  /* 0x000000a900a97308 */ /* 0x000ff00000000800 */
[----:B------:R-:W-:Y:S08]  /*1f930*/  MUFU.EX2 R163, R163 ;  /* 0x000000a300a37308 */ /* 0x000ff00000000800 */
[----:B------:R-:W0:Y:S08]  /*1f940*/  MUFU.EX2 R0, R175 ;  /* 0x000000af00007308 */ /* 0x000e300000000800 */
[----:B------:R-:W1:Y:S08]  /*1f950*/  MUFU.EX2 R2, R2 ;  /* 0x0000000200027308 */ /* 0x000e700000000800 */
[----:B------:R-:W2:Y:S08]  /*1f960*/  MUFU.EX2 R164, R164 ;  /* 0x000000a400a47308 */ /* 0x000eb00000000800 */
[----:B------:R-:W3:Y:S08]  /*1f970*/  MUFU.EX2 R12, R12 ;  /* 0x0000000c000c7308 */ /* 0x000ef00000000800 */
[----:B------:R-:W4:Y:S01]  /*1f980*/  MUFU.EX2 R172, R172 ;  /* 0x000000ac00ac7308 */ /* 0x000f220000000800 */
[----:B0-----:R-:W-:Y:S01]  /*1f990*/  FFMA.FTZ R228, R0, R228, R169 ;  /* 0x000000e400e47223 */ /* 0x001fe200000100a9 */
[----:B-1----:R-:W-:-:S06]  /*1f9a0*/  FFMA.FTZ R227, R2, R227, R163 ;  /* 0x000000e302e37223 */ /* 0x002fcc00000100a3 */
[----:B------:R-:W0:Y:S01]  /*1f9b0*/  MUFU.EX2 R173, R173 ;  /* 0x000000ad00ad7308 */ /* 0x000e220000000800 */
[----:B--2---:R-:W-:Y:S01]  /*1f9c0*/  FADD.FTZ R13, R164, R228 ;  /* 0x000000e4a40d7221 */ /* 0x004fe20000010000 */
[----:B---3--:R-:W-:-:S06]  /*1f9d0*/  FADD.FTZ R175, R12, R227 ;  /* 0x000000e30caf7221 */ /* 0x008fcc0000010000 */
[----:B------:R-:W1:Y:S01]  /*1f9e0*/  MUFU.EX2 R174, R174 ;  /* 0x000000ae00ae7308 */ /* 0x000e620000000800 */
[----:B------:R-:W-:Y:S01]  /*1f9f0*/  FADD.FTZ R13, R210, R13 ;  /* 0x0000000dd20d7221 */ /* 0x000fe20000010000 */
[----:B----4-:R-:W-:-:S06]  /*1fa00*/  FADD.FTZ R175, R172, R175 ;  /* 0x000000afacaf7221 */ /* 0x010fcc0000010000 */
[----:B------:R-:W2:Y:S08]  /*1fa10*/  MUFU.EX2 R6, R6 ;  /* 0x0000000600067308 */ /* 0x000eb00000000800 */
[----:B------:R-:W3:Y:S01]  /*1fa20*/  MUFU.EX2 R162, R162 ;  /* 0x000000a200a27308 */ /* 0x000ee20000000800 */
[----:B------:R-:W-:Y:S01]  /*1fa30*/  FADD.FTZ R13, R154, R13 ;  /* 0x0000000d9a0d7221 */ /* 0x000fe20000010000 */
[----:B0-----:R-:W-:-:S06]  /*1fa40*/  FADD.FTZ R175, R173, R175 ;  /* 0x000000afadaf7221 */ /* 0x001fcc0000010000 */
[----:B------:R-:W0:Y:S08]  /*1fa50*/  MUFU.EX2 R9, R9 ;  /* 0x0000000900097308 */ /* 0x000e300000000800 */
[----:B------:R-:W4:Y:S01]  /*1fa60*/  MUFU.EX2 R170, R170 ;  /* 0x000000aa00aa7308 */ /* 0x000f220000000800 */
[----:B------:R-:W-:Y:S01]  /*1fa70*/  FADD.FTZ R13, R204, R13 ;  /* 0x0000000dcc0d7221 */ /* 0x000fe20000010000 */
[----:B-1----:R-:W-:-:S06]  /*1fa80*/  FADD.FTZ R175, R174, R175 ;  /* 0x000000afaeaf7221 */ /* 0x002fcc0000010000 */
[----:B------:R-:W1:Y:S08]  /*1fa90*/  MUFU.EX2 R10, R10 ;  /* 0x0000000a000a7308 */ /* 0x000e700000000800 */
[----:B------:R-:W5:Y:S01]  /*1faa0*/  MUFU.EX2 R176, R176 ;  /* 0x000000b000b07308 */ /* 0x000f620000000800 */
[----:B--2---:R-:W-:Y:S01]  /*1fab0*/  FADD.FTZ R13, R6, R13 ;  /* 0x0000000d060d7221 */ /* 0x004fe20000010000 */
[----:B---3--:R-:W-:-:S06]  /*1fac0*/  FADD.FTZ R175, R162, R175 ;  /* 0x000000afa2af7221 */ /* 0x008fcc0000010000 */
[----:B------:R-:W2:Y:S08]  /*1fad0*/  MUFU.EX2 R11, R11 ;  /* 0x0000000b000b7308 */ /* 0x000eb00000000800 */
[----:B------:R-:W3:Y:S01]  /*1fae0*/  MUFU.EX2 R177, R177 ;  /* 0x000000b100b17308 */ /* 0x000ee20000000800 */
[----:B0-----:R-:W-:Y:S01]  /*1faf0*/  FADD.FTZ R13, R9, R13 ;  /* 0x0000000d090d7221 */ /* 0x001fe20000010000 */
[----:B----4-:R-:W-:-:S06]  /*1fb00*/  FADD.FTZ R175, R170, R175 ;  /* 0x000000afaaaf7221 */ /* 0x010fcc0000010000 */
[----:B------:R-:W0:Y:S08]  /*1fb10*/  MUFU.EX2 R14, R14 ;  /* 0x0000000e000e7308 */ /* 0x000e300000000800 */
[----:B------:R-:W4:Y:S01]  /*1fb20*/  MUFU.EX2 R178, R178 ;  /* 0x000000b200b27308 */ /* 0x000f220000000800 */
[----:B-1----:R-:W-:Y:S01]  /*1fb30*/  FADD.FTZ R13, R10, R13 ;  /* 0x0000000d0a0d7221 */ /* 0x002fe20000010000 */
[----:B-----5:R-:W-:-:S06]  /*1fb40*/  FADD.FTZ R175, R176, R175 ;  /* 0x000000afb0af7221 */ /* 0x020fcc0000010000 */
        /* <DEDUP_REMOVED lines=39> */
[----:B---3--:R-:W-:-:S03]  /*1fdc0*/  FADD.FTZ R175, R159, R175 ;  /* 0x000000af9faf7221 */ /* 0x008fc60000010000 */
[----:B0-----:R-:W-:Y:S01]  /*1fdd0*/  FADD.FTZ R13, R157, R13 ;  /* 0x0000000d9d0d7221 */ /* 0x001fe20000010000 */
[----:B----4-:R-:W-:-:S03]  /*1fde0*/  FADD.FTZ R175, R167, R175 ;  /* 0x000000afa7af7221 */ /* 0x010fc60000010000 */
[----:B-1----:R-:W-:Y:S01]  /*1fdf0*/  FADD.FTZ R228, R165, R13 ;  /* 0x0000000da5e47221 */ /* 0x002fe20000010000 */
[----:B-----5:R-:W-:Y:S01]  /*1fe00*/  FADD.FTZ R227, R168, R175 ;  /* 0x000000afa8e37221 */ /* 0x020fe20000010000 */
[----:B------:R-:W-:Y:S06]  /*1fe10*/  @!P0 BRA `(.L_x_2882) ;  /* 0x0000000000048947 */ /* 0x000fec0003800000 */
[----:B------:R-:W-:Y:S01]  /*1fe20*/  BPT.TRAP 0x1 ;  /* 0x000000040000795c */ /* 0x000fe20000300000 */
.L_x_2882:
[----:B------:R-:W2:Y:S01]  /*1fe30*/  LDL R13, [R1+0x58] ;  /* 0x00005800010d7983 */ /* 0x000ea20000100800 */
[----:B------:R-:W-:Y:S01]  /*1fe40*/  VIADD R7, R7, 0x38860 ;  /* 0x0003886007077836 */ /* 0x000fe20000000000 */
[----:B------:R-:W-:Y:S02]  /*1fe50*/  F2FP.F16.F32.PACK_AB R209, R12, R163 ;  /* 0x000000a30cd1723e */ /* 0x000fe400000000ff */
        /* <DEDUP_REMOVED lines=24> */
[C---:B--2---:R-:W-:Y:S01]  /*1ffe0*/  ISETP.GT.AND P1, PT, R8.reuse, R13, PT ;  /* 0x0000000d0800720c */ /* 0x044fe20003f24270 */
[----:B------:R-:W-:-:S02]  /*1fff0*/  VIADD R8, R8, 0xffffffff ;  /* 0xffffffff08087836 */ /* 0x000fc40000000000 */
[----:B------:R-:W-:-:S10]  /*20000*/  IMAD.MOV.U32 R13, RZ, RZ, R4 ;  /* 0x000000ffff0d7224 */ /* 0x000fd400078e0004 */
[----:B------:R-:W-:Y:S05]  /*20010*/  @P1 BRA `(.L_x_2883) ;  /* 0xffffffa800e81947 */ /* 0x000fea000383ffff */
[----:B------:R-:W-:Y:S05]  /*20020*/  BSYNC B1 ;  /* 0x0000000000017941 */ /* 0x000fea0003800000 */
.L_x_2870:
[----:B------:R-:W-:Y:S05]  /*20030*/  BSYNC B0 ;  /* 0x0000000000007941 */ /* 0x000fea0003800000 */
.L_x_2869:
[----:B------:R-:W2:Y:S01]  /*20040*/  LDL R6, [R1+0x7c] ;  /* 0x00007c0001067983 */ /* 0x000ea20000100800 */
[----:B------:R-:W-:Y:S01]  /*20050*/  BSSY B0, `(.L_x_2884) ;  /* 0x00004e5000007945 */ /* 0x000fe20003800000 */
[----:B--2---:R-:W-:-:S13]  /*20060*/  ISETP.GE.AND P1, PT, R8, R6, PT ;  /* 0x000000060800720c */ /* 0x004fda0003f26270 */
[----:B------:R-:W-:Y:S05]  /*20070*/  @!P1 BRA `(.L_x_2885) ;  /* 0x0000004c00889947 */ /* 0x000fea0003800000 */
[----:B------:R-:W-:Y:S01]  /*20080*/  IMAD.MOV.U32 R12, RZ, RZ, R4 ;  /* 0x000000ffff0c7224 */ /* 0x000fe200078e0004 */
[----:B------:R-:W-:Y:S01]  /*20090*/  MOV R9, R5 ;  /* 0x0000000500097202 */ /* 0x000fe20000000f00 */
[----:B------:R-:W-:Y:S02]  /*200a0*/  IMAD.MOV.U32 R6, RZ, RZ, R226 ;  /* 0x000000ffff067224 */ /* 0x000fe400078e00e2 */
[----:B------:R-:W-:-:S07]  /*200b0*/  IMAD.MOV.U32 R7, RZ, RZ, R220 ;  /* 0x000000ffff077224 */ /* 0x000fce00078e00dc */
.L_x_2898:
[----:B------:R-:W-:-:S05]  /*200c0*/  VIADD R13, R7, 0x1 ;  /* 0x00000001070d7836 */ /* 0x000fca0000000000 */
[----:B------:R-:W-:-:S04]  /*200d0*/  ISETP.NE.AND P1, PT, R13, 0x2, PT ;  /* 0x000000020d00780c */ /* 0x000fc80003f25270 */
[----:B------:R-:W-:Y:S02]  /*200e0*/  SEL R13, R13, RZ, P1 ;  /* 0x000000ff0d0d7207 */ /* 0x000fe40000800000 */
[----:B------:R-:W-:Y:S02]  /*200f0*/  SEL R226, RZ, 0x1, P1 ;  /* 0x00000001ffe27807 */ /* 0x000fe40000800000 */
[----:B------:R-:W-:Y:S02]  /*20100*/  MOV R220, R13 ;  /* 0x0000000d00dc7202 */ /* 0x000fe40000000f00 */
[----:B------:R-:W-:Y:S01]  /*20110*/  LOP3.LUT R226, R6, R226, RZ, 0x3c, !PT ;  /* 0x000000e206e27212 */ /* 0x000fe200078e3cff */
[----:B------:R-:W-:Y:S06]  /*20120*/  @!P0 BRA `(.L_x_2886) ;  /* 0x0000000000048947 */ /* 0x000fec0003800000 */
[----:B------:R-:W-:Y:S01]  /*20130*/  BPT.TRAP 0x1 ;  /* 0x000000040000795c */ /* 0x000fe20000300000 */
.L_x_2886:
[----:B------:R-:W-:Y:S01]  /*20140*/  IMAD R4, R220, 0x8, R23 ;  /* 0x00000008dc047824 */ /* 0x000fe200078e0217 */
[----:B------:R-:W-:-:S04]  /*20150*/  SHF.L.U32 R5, R226, 0x1f, RZ ;  /* 0x0000001fe2057819 */ /* 0x000fc800000006ff */
[----:B------:R0:W1:Y:S01]  /*20160*/  SYNCS.PHASECHK.TRANS64.TRYWAIT P1, [R4+URZ+0x38830], R5 ;  /* 0x03883005040075a7 */ /* 0x000062000802017f */
[----:B------:R-:W-:Y:S05]  /*20170*/  @!P0 BRA `(.L_x_2887) ;  /* 0x0000000000048947 */ /* 0x000fea0003800000 */
[----:B------:R-:W-:Y:S01]  /*20180*/  BPT.TRAP 0x1 ;  /* 0x000000040000795c */ /* 0x000fe20000300000 */
.L_x_2887:
        /* <DEDUP_REMOVED lines=8> */
.L_x_2889:
[----:B------:R-:W-:Y:S05]  /*20210*/  BSYNC B1 ;  /* 0x0000000000017941 */ /* 0x000fea0003800000 */
.L_x_2888:
[----:B------:R-:W2:Y:S01]  /*20220*/  LDL.64 R152, [R1+0x48] ;  /* 0x0000480001987983 */ /* 0x000ea20000100a00 */
[----:B01----:R-:W-:-:S03]  /*20230*/  IMAD.MOV.U32 R5, RZ, RZ, 0x40000040 ;  /* 0x40000040ff057424 */ /* 0x003fc600078e00ff */
[----:B------:R-:W3:Y:S01]  /*20240*/  LDL.64 R20, [R1+0x40] ;  /* 0x0000400001147983 */ /* 0x000ee20000100a00 */
[----:B------:R-:W-:Y:S02]  /*20250*/  MOV R4, R3 ;  /* 0x0000000300047202 */ /* 0x000fe40000000f00 */
[----:B------:R-:W-:Y:S02]  /*20260*/  R2UR UR15, R5 ;  /* 0x00000000050f72ca */ /* 0x000fe400000e0000 */
[----:B------:R-:W-:Y:S01]  /*20270*/  R2UR UR14, R4 ;  /* 0x00000000040e72ca */ /* 0x000fe200000e0000 */
[----:B------:R-:W-:Y:S01]  /*20280*/  WARPGROUP.ARRIVE ;  /* 0x00000000000079c5 */ /* 0x000fe20000000000 */
[----:B------:R-:W-:Y:S01]  /*20290*/  IMAD.MOV.U32 R11, RZ, RZ, 0x40000040 ;  /* 0x40000040ff0b7424 */ /* 0x000fe200078e00ff */
[----:B------:R-:W-:-:S04]  /*202a0*/  R2UR UR26, R10 ;  /* 0x000000000a1a72ca */ /* 0x000fc800000e0000 */
[----:B------:R-:W-:Y:S01]  /*202b0*/  R2UR UR27, R11 ;  /* 0x000000000b1b72ca */ /* 0x000fe200000e0000 */
[----:B------:R-:W-:Y:S01]  /*202c0*/  IMAD.MOV.U32 R4, RZ, RZ, R15 ;  /* 0x000000ffff047224 */ /* 0x000fe200078e000f */
[----:B------:R-:W-:-:S04]  /*202d0*/  R2UR UR19, R5 ;  /* 0x00000000051372ca */ /* 0x000fc800000e0000 */
[----:B------:R-:W-:Y:S01]  /*202e0*/  R2UR UR18, R4 ;  /* 0x00000000041272ca */ /* 0x000fe200000e0000 */
[----:B------:R-:W-:Y:S01]  /*202f0*/  VIADD R10, R3, 0x180 ;  /* 0x00000180030a7836 */ /* 0x000fe20000000000 */
[----:B------:R-:W-:-:S04]  /*20300*/  R2UR UR7, R11 ;  /* 0x000000000b0772ca */ /* 0x000fc800000e0000 */
[----:B------:R-:W-:Y:S02]  /*20310*/  R2UR UR6, R10 ;  /* 0x000000000a0672ca */ /* 0x000fe400000e0000 */
[----:B--2---:R-:W-:Y:S02]  /*20320*/  R2UR UR8, R152 ;  /* 0x00000000980872ca */ /* 0x004fe400000e0000 */
[----:B------:R-:W-:Y:S02]  /*20330*/  R2UR UR9, R153 ;  /* 0x00000000990972ca */ /* 0x000fe400000e0000 */
[----:B------:R-:W2:Y:S01]  /*20340*/  LDL.64 R152, [R1+0x38] ;  /* 0x0000380001987983 */ /* 0x000ea20000100a00 */
[----:B------:R-:W-:Y:S02]  /*20350*/  IADD3 R14, R3, 0x200, RZ ;  /* 0x00000200030e7810 */ /* 0x000fe40007ffe0ff */
[----:B---3--:R-:W-:Y:S02]  /*20360*/  R2UR UR32, R20 ;  /* 0x00000000142072ca */ /* 0x008fe400000e0000 */
[----:B------:R-:W-:-:S04]  /*20370*/  R2UR UR33, R21 ;  /* 0x00000000152172ca */ /* 0x000fc800000e0000 */
        /* <DEDUP_REMOVED lines=9> */
[----:B------:R-:W-:Y:S01]  /*20410*/  IMAD.MOV.U32 R15, RZ, RZ, 0x40000040 ;  /* 0x40000040ff0f7424 */ /* 0x000fe200078e00ff */
[----:B------:R-:W-:Y:S01]  /*20420*/  R2UR UR22, R14 ;  /* 0x000000000e1672ca */ /* 0x000fe200000e0000 */
[----:B------:R-:W-:Y:S01]  /*20430*/  UMOV UR20, UR8 ;  /* 0x0000000800147c82 */ /* 0x000fe20008000000 */
[----:B------:R-:W-:Y:S01]  /*20440*/  UMOV UR21, UR9 ;  /* 0x0000000900157c82 */ /* 0x000fe20008000000 */
[----:B------:R-:W-:Y:S01]  /*20450*/  VIADD R4, R3, 0x2 ;  /* 0x0000000203047836 */ /* 0x000fe20000000000 */
[----:B------:R-:W-:Y:S01]  /*20460*/  R2UR UR11, R5 ;  /* 0x00000000050b72ca */ /* 0x000fe200000e0000 */
[----:B------:R-:W-:Y:S01]  /*20470*/  IMAD.MOV.U32 R11, RZ, RZ, 0x40000040 ;  /* 0x40000040ff0b7424 */ /* 0x000fe200078e00ff */
[----:B------:R-:W-:Y:S01]  /*20480*/  IADD3 R10, R3, 0x82, RZ ;  /* 0x00000082030a7810 */ /* 0x000fe20007ffe0ff */
        /* <DEDUP_REMOVED lines=24> */
[----:B------:R-:W-:Y:S01]  /*20610*/  MOV R5, 0x40000040 ;  /* 0x4000004000057802 */ /* 0x000fe20000000f00 */
        /* <DEDUP_REMOVED lines=22> */
[----:B------:R-:W-:Y:S02]  /*20780*/  VIADD R4, R3, 0x202 ;  /* 0x0000020203047836 */ /* 0x000fe40000000000 */
[----:B------:R-:W-:Y:S01]  /*20790*/  IMAD.MOV.U32 R5, RZ, RZ, 0x40000040 ;  /* 0x40000040ff057424 */ /* 0x000fe200078e00ff */
[----:B------:R-:W-:Y:S01]  /*207a0*/  UMOV UR4, UR34 ;  /* 0x0000002200047c82 */ /* 0x000fe20008000000 */
[----:B------:R-:W-:Y:S01]  /*207b0*/  UMOV UR5, UR35 ;  /* 0x0000002300057c82 */ /* 0x000fe20008000000 */
[----:B------:R-:W-:Y:S02]  /*207c0*/  WARPGROUP.DEPBAR.LE gsb0, 0x0 ;  /* 0x00008000000079c5 */ /* 0x000fe40000010000 */
        /* <DEDUP_REMOVED lines=10> */
[----:B------:R-:W-:Y:S01]  /*20870*/  IMAD.MOV.U32 R5, RZ, RZ, 0x40000040 ;  /* 0x40000040ff057424 */ /* 0x000fe200078e00ff */
[----:B------:R-:W-:Y:S01]  /*20880*/  UMOV UR12, UR34 ;  /* 0x00000022000c7c82 */ /* 0x000fe20008000000 */
[----:B------:R-:W-:Y:S01]  /*20890*/  UMOV UR13, UR35 ;  /* 0x00000023000d7c82 */ /* 0x000fe20008000000 */
[----:B---3--:R-:W-:Y:S01]  /*208a0*/  R2UR UR32, R20 ;  /* 0x00000000142072ca */ /* 0x008fe200000e0000 */
[----:B------:R-:W3:Y:S01]  /*208b0*/  LDL.64 R10, [R1+0x20] ;  /* 0x00002000010a7983 */ /* 0x000ee20000100a00 */
[----:B------:R-:W-:-:S02]  /*208c0*/  WARPGROUP.DEPBAR.LE gsb0, 0x0 ;  /* 0x00008000000079c5 */ /* 0x000fc40000010000 */
[----:B------:R-:W-:-:S06]  /*208d0*/  WARPGROUP.ARRIVE ;  /* 0x00000000000079c5 */ /* 0x000fcc0000000000 */
[----:B------:R-:W-:Y:S01]  /*208e0*/  HGMMA.64x16x16.F32 R152, gdesc[UR16], R152, gsb0 ;  /* 0x00200000109879f0 */ /* 0x000fe20008000898 */
[----:B------:R-:W-:Y:S02]  /*208f0*/  IADD3 R4, R3, 0x4, RZ ;  /* 0x0000000403047810 */ /* 0x000fe40007ffe0ff */
        /* <DEDUP_REMOVED lines=34> */
[----:B------:R-:W-:Y:S01]  /*20b20*/  IMAD.MOV.U32 R5, RZ, RZ, 0x40000040 ;  /* 0x40000040ff057424 */ /* 0x000fe200078e00ff */
        /* <DEDUP_REMOVED lines=235> */
[----:B------:R-:W-:Y:S02]  /*219e0*/  IADD3 R4, R3, 0x500, RZ ;  /* 0x0000050003047810 */ /* 0x000fe40007ffe0ff */
        /* <DEDUP_REMOVED lines=493> */
.L_x_2891:
[----:B------:R-:W-:Y:S02]  /*238c0*/  SHF.L.U32 R0, R6, 0x1f, RZ ;  /* 0x0000001f06007819 */ /* 0x000fe400000006ff */
[----:B------:R-:W-:-:S04]  /*238d0*/  LEA R6, R7, R23, 0x3 ;  /* 0x0000001707067211 */ /* 0x000fc800078e18ff */
[----:B------:R0:W1:Y:S01]  /*238e0*/  SYNCS.PHASECHK.TRANS64.TRYWAIT P1, [R6+URZ+0x38850], R0 ;  /* 0x03885000060075a7 */ /* 0x000062000802017f */
[----:B------:R-:W-:Y:S05]  /*238f0*/  @!P0 BRA `(.L_x_2892) ;  /* 0x0000000000048947 */ /* 0x000fea0003800000 */
[----:B------:R-:W-:Y:S01]  /*23900*/  BPT.TRAP 0x1 ;  /* 0x000000040000795c */ /* 0x000fe20000300000 */
.L_x_2892:
[----:B------:R-:W-:Y:S04]  /*23910*/  BSSY B1, `(.L_x_2893) ;  /* 0x0000004000017945 */ /* 0x000fe80003800000 */
[----:B-1----:R-:W-:Y:S05]  /*23920*/  @P1 BRA `(.L_x_2894) ;  /* 0x0000000000081947 */ /* 0x002fea0003800000 */
[----:B------:R-:W1:Y:S02]  /*23930*/  SYNCS.PHASECHK.TRANS64.TRYWAIT P1, [R6+URZ+0x38850], R0 ;  /* 0x03885000060075a7 */ /* 0x000e64000802017f */
[----:B-1----:R-:W-:Y:S05]  /*23940*/  @!P1 BRA `(.L_x_2895) ;  /* 0x0000011000149947 */ /* 0x002fea0003800000 */
.L_x_2894:
[----:B------:R-:W-:Y:S05]  /*23950*/  BSYNC B1 ;  /* 0x0000000000017941 */ /* 0x000fea0003800000 */
.L_x_2893:
[----:B01----:R-:W-:Y:S01]  /*23960*/  VIADD R0, R23, 0x400 ;  /* 0x0000040017007836 */ /* 0x003fe20000000000 */
[----:B------:R-:W-:Y:S01]  /*23970*/  WARPGROUP.ARRIVE ;  /* 0x00000000000079c5 */ /* 0x000fe20000000000 */
[----:B------:R-:W-:Y:S01]  /*23980*/  IMAD.MOV.U32 R3, RZ, RZ, 0x40000040 ;  /* 0x40000040ff037424 */ /* 0x000fe200078e00ff */
[----:B------:R-:W-:Y:S02]  /*23990*/  MOV R5, 0x40000040 ;  /* 0x4000004000057802 */ /* 0x000fe40000000f00 */
[----:B------:R-:W-:Y:S02]  /*239a0*/  SHF.R.U32.HI R0, RZ, 0x4, R0 ;  /* 0x00000004ff007819 */ /* 0x000fe40000011600 */
[----:B------:R-:W-:Y:S01]  /*239b0*/  R2UR UR7, R3 ;  /* 0x00000000030772ca */ /* 0x000fe200000e0000 */
[----:B------:R-:W-:Y:S01]  /*239c0*/  IMAD.MOV.U32 R3, RZ, RZ, 0x40000040 ;  /* 0x40000040ff037424 */ /* 0x000fe200078e00ff */
[----:B------:R-:W-:-:S04]  /*239d0*/  LOP3.LUT R0, R0, 0x3fff, RZ, 0xc0, !PT ;  /* 0x00003fff00007812 */ /* 0x000fc800078ec0ff */
[----:B------:R-:W-:-:S05]  /*239e0*/  LOP3.LUT R0, R0, 0x2800000, RZ, 0xfc, !PT ;  /* 0x0280000000007812 */ /* 0x000fca00078efcff */
[----:B------:R-:W-:-:S04]  /*239f0*/  IMAD R2, R7, 0xa00, R0 ;  /* 0x00000a0007027824 */ /* 0x000fc800078e0200 */
[C---:B------:R-:W-:Y:S01]  /*23a00*/  VIADD R4, R2.reuse, 0x80 ;  /* 0x0000008002047836 */ /* 0x040fe20000000000 */
[----:B------:R-:W-:-:S13]  /*23a10*/  R2UR UR6, R2 ;  /* 0x00000000020672ca */ /* 0x000fda00000e0000 */
        /* <DEDUP_REMOVED lines=33> */
.L_x_2896:
        /* <DEDUP_REMOVED lines=26> */
[----:B------:R-:W-:-:S02]  /*23dd0*/  IMAD R4, R13, 0x8, R23 ;  /* 0x000000080d047824 */ /* 0x000fc400078e0217 */
        /* <DEDUP_REMOVED lines=25> */
[----:B------:R-:W-:Y:S01]  /*23f70*/  IADD3 R4, R4, 0x38840, RZ ;  /* 0x0003884004047810 */ /* 0x000fe20007ffe0ff */
        /* <DEDUP_REMOVED lines=80> */
[----:B0-----:R-:W-:Y:S01]  /*24480*/  FMNMX.FTZ R4, R4, R3, !PT ;  /* 0x0000000304047209 */ /* 0x001fe20007810000 */
[----:B------:R-:W-:-:S04]  /*24490*/  IMAD.U32 R3, RZ, RZ, UR42 ;  /* 0x0000002aff037e24 */ /* 0x000fc8000f8e00ff */
[----:B------:R-:W-:Y:S01]  /*244a0*/  FADD.FTZ R155, -R4, R12 ;  /* 0x0000000c049b7221 */ /* 0x000fe20000010100 */
[-C--:B------:R-:W-:Y:S01]  /*244b0*/  FMUL.FTZ R9, R5, R3.reuse ;  /* 0x0000000305097220 */ /* 0x080fe20000410000 */
[-C--:B------:R-:W-:Y:S02]  /*244c0*/  FMUL.FTZ R12, R154, R3.reuse ;  /* 0x000000039a0c7220 */ /* 0x080fe40000410000 */
[-C--:B------:R-:W-:Y:S01]  /*244d0*/  FMUL.FTZ R154, R155, R3.reuse ;  /* 0x000000039b9a7220 */ /* 0x080fe20000410000 */
        /* <DEDUP_REMOVED lines=19> */
[----:B------:R-:W0:Y:S01]  /*24610*/  MUFU.EX2 R208, R208 ;  /* 0x000000d000d07308 */ /* 0x000e220000000800 */
[-CC-:B-1----:R-:W-:Y:S01]  /*24620*/  FFMA.FTZ R12, R21, R3.reuse, -R9.reuse ;  /* 0x00000003150c7223 */ /* 0x182fe20000010809 */
        /* <DEDUP_REMOVED lines=17> */
[-CC-:B------:R-:W-:Y:S01]  /*24740*/  FFMA.FTZ R193, R193, R3.reuse, -R154.reuse ;  /* 0x00000003c1c17223 */ /* 0x180fe2000001089a */
[-CC-:B------:R-:W-:Y:S01]  /*24750*/  FFMA.FTZ R195, R195, R3.reuse, -R154.reuse ;  /* 0x00000003c3c37223 */ /* 0x180fe2000001089a */
[-C--:B------:R-:W-:Y:S01]  /*24760*/  FFMA.FTZ R13, R163, R3.reuse, -R154 ;  /* 0x00000003a30d7223 */ /* 0x080fe2000001089a */
[-CC-:B------:R-:W-:Y:S01]  /*24770*/  FFMA.FTZ R200, R168, R3.reuse, -R9.reuse ;  /* 0x00000003a8c87223 */ /* 0x180fe20000010809 */
[----:B------:R-:W-:Y:S01]  /*24780*/  FFMA.FTZ R169, R169, R3, -R9 ;  /* 0x00000003a9a97223 */ /* 0x000fe20000010809 */
[----:B------:R-:W0:Y:S01]  /*24790*/  MUFU.EX2 R161, R161 ;  /* 0x000000a100a17308 */ /* 0x000e220000000800 */
[----:B-1----:R-:W-:Y:S01]  /*247a0*/  FFMA.FTZ R227, R2, R227, R209 ;  /* 0x000000e302e37223 */ /* 0x002fe200000100d1 */
[-CC-:B------:R-:W-:Y:S01]  /*247b0*/  FFMA.FTZ R202, R172, R3.reuse, -R9.reuse ;  /* 0x00000003acca7223 */ /* 0x180fe20000010809 */
[-CC-:B------:R-:W-:Y:S01]  /*247c0*/  FFMA.FTZ R10, R173, R3.reuse, -R9.reuse ;  /* 0x00000003ad0a7223 */ /* 0x180fe20000010809 */
[----:B------:R-:W-:-:S04]  /*247d0*/  FFMA.FTZ R164, R164, R3, -R9 ;  /* 0x00000003a4a47223 */ /* 0x000fc80000010809 */
[----:B------:R-:W-:Y:S08]  /*247e0*/  MUFU.EX2 R152, R7 ;  /* 0x0000000700987308 */ /* 0x000ff00000000800 */
[----:B------:R-:W1:Y:S01]  /*247f0*/  MUFU.EX2 R211, R211 ;  /* 0x000000d300d37308 */ /* 0x000e620000000800 */
[----:B0-----:R-:W-:-:S07]  /*24800*/  FADD.FTZ R163, R161, R227 ;  /* 0x000000e3a1a37221 */ /* 0x001fce0000010000 */
[----:B------:R-:W-:Y:S08]  /*24810*/  MUFU.EX2 R210, R210 ;  /* 0x000000d200d27308 */ /* 0x000ff00000000800 */
[----:B------:R-:W0:Y:S01]  /*24820*/  MUFU.EX2 R160, R160 ;  /* 0x000000a000a07308 */ /* 0x000e220000000800 */
[----:B-1----:R-:W-:-:S07]  /*24830*/  FADD.FTZ R163, R211, R163 ;  /* 0x000000a3d3a37221 */ /* 0x002fce0000010000 */
[----:B------:R-:W-:Y:S08]  /*24840*/  MUFU.EX2 R20, R11 ;  /* 0x0000000b00147308 */ /* 0x000ff00000000800 */
[----:B------:R-:W1:Y:S01]  /*24850*/  MUFU.EX2 R205, R205 ;  /* 0x000000cd00cd7308 */ /* 0x000e620000000800 */
[----:B0-----:R-:W-:-:S07]  /*24860*/  FADD.FTZ R163, R160, R163 ;  /* 0x000000a3a0a37221 */ /* 0x001fce0000010000 */
[----:B------:R0:W-:Y:S08]  /*24870*/  MUFU.EX2 R7, R21 ;  /* 0x0000001500077308 */ /* 0x0001f00000000800 */
[----:B------:R-:W-:Y:S01]  /*24880*/  MUFU.EX2 R204, R204 ;  /* 0x000000cc00cc7308 */ /* 0x000fe20000000800 */
[----:B0-----:R-:W-:Y:S01]  /*24890*/  FFMA.FTZ R21, R166, R3, -R154 ;  /* 0x00000003a6157223 */ /* 0x001fe2000001089a */
[----:B-1----:R-:W-:-:S06]  /*248a0*/  FADD.FTZ R163, R205, R163 ;  /* 0x000000a3cda37221 */ /* 0x002fcc0000010000 */
[----:B------:R-:W0:Y:S08]  /*248b0*/  MUFU.EX2 R159, R159 ;  /* 0x0000009f009f7308 */ /* 0x000e300000000800 */
        /* <DEDUP_REMOVED lines=63> */
.L_x_2897:
[----:B------:R-:W2:Y:S01]  /*24cb0*/  LDL R162, [R1+0x7c] ;  /* 0x00007c0001a27983 */ /* 0x000ea20000100800 */
[----:B------:R-:W-:Y:S01]  /*24cc0*/  VIADD R6, R6, 0x38860 ;  /* 0x0003886006067836 */ /* 0x000fe20000000000 */
[----:B------:R-:W-:Y:S02]  /*24cd0*/  F2FP.F16.F32.PACK_AB R200, R200, R12 ;  /* 0x0000000cc8c8723e */ /* 0x000fe400000000ff */
[----:B------:R-:W-:Y:S01]  /*24ce0*/  F2FP.F16.F32.PACK_AB R198, R9, R198 ;  /* 0x000000c609c6723e */ /* 0x000fe200000000ff */
[----:B------:R-:W-:Y:S01]  /*24cf0*/  IMAD.MOV.U32 R9, RZ, RZ, R5 ;  /* 0x000000ffff097224 */ /* 0x000fe200078e0005 */
[----:B------:R-:W-:Y:S02]  /*24d00*/  PRMT R6, R184, 0x654, R6 ;  /* 0x00000654b8067816 */ /* 0x000fe40000000006 */
[----:B------:R-:W-:Y:S01]  /*24d10*/  F2FP.F16.F32.PACK_AB R192, R192, R7 ;  /* 0x00000007c0c0723e */ /* 0x000fe200000000ff */
[----:B------:R-:W-:Y:S01]  /*24d20*/  IMAD.MOV.U32 R7, RZ, RZ, R220 ;  /* 0x000000ffff077224 */ /* 0x000fe200078e00dc */
        /* <DEDUP_REMOVED lines=21> */
[----:B------:R-:W-:-:S12]  /*24e80*/  VIADD R8, R8, 0xffffffff ;  /* 0xffffffff08087836 */ /* 0x000fd80000000000 */
[----:B------:R-:W-:Y:S05]  /*24e90*/  @P1 BRA `(.L_x_2898) ;  /* 0xffffffb000881947 */ /* 0x000fea000383ffff */
.L_x_2885:
[----:B------:R-:W-:Y:S05]  /*24ea0*/  BSYNC B0 ;  /* 0x0000000000007941 */ /* 0x000fea0003800000 */
.L_x_2884:
        /* <DEDUP_REMOVED lines=131> */
.L_x_2899:
[----:B------:R-:W-:Y:S02]  /*256e0*/  LEA R10, R220, R23, 0x3 ;  /* 0x00000017dc0a7211 */ /* 0x000fe400078e18ff */
[----:B------:R-:W-:-:S04]  /*256f0*/  SHF.L.U32 R0, R226, 0x1f, RZ ;  /* 0x0000001fe2007819 */ /* 0x000fc800000006ff */
[----:B------:R0:W1:Y:S01]  /*25700*/  SYNCS.PHASECHK.TRANS64.TRYWAIT P1, [R10+URZ+0x38850], R0 ;  /* 0x038850000a0075a7 */ /* 0x000062000802017f */
[----:B------:R-:W-:Y:S05]  /*25710*/  @!P0 BRA `(.L_x_2900) ;  /* 0x0000000000048947 */ /* 0x000fea0003800000 */
[----:B------:R-:W-:Y:S01]  /*25720*/  BPT.TRAP 0x1 ;  /* 0x000000040000795c */ /* 0x000fe20000300000 */
.L_x_2900:
[----:B------:R-:W-:Y:S04]  /*25730*/  BSSY B0, `(.L_x_2901) ;  /* 0x0000004000007945 */ /* 0x000fe80003800000 */
[----:B-1----:R-:W-:Y:S05]  /*25740*/  @P1 BRA `(.L_x_2902) ;  /* 0x0000000000081947 */ /* 0x002fea0003800000 */
[----:B------:R-:W1:Y:S02]  /*25750*/  SYNCS.PHASECHK.TRANS64.TRYWAIT P1, [R10+URZ+0x38850], R0 ;  /* 0x038850000a0075a7 */ /* 0x000e64000802017f */
[----:B-1----:R-:W-:Y:S05]  /*25760*/  @!P1 BRA `(.L_x_2903) ;  /* 0x000000f000a09947 */ /* 0x002fea0003800000 */
.L_x_2902:
[----:B------:R-:W-:Y:S05]  /*25770*/  BSYNC B0 ;  /* 0x0000000000007941 */ /* 0x000fea0003800000 */
.L_x_2901:
[----:B------:R-:W-:Y:S01]  /*25780*/  VIADD R23, R23, 0x400 ;  /* 0x0000040017177836 */ /* 0x000fe20000000000 */
[----:B------:R-:W-:Y:S01]  /*25790*/  WARPGROUP.ARRIVE ;  /* 0x00000000000079c5 */ /* 0x000fe20000000000 */
[----:B------:R-:W-:Y:S01]  /*257a0*/  IMAD.MOV.U32 R7, RZ, RZ, 0x40000040 ;  /* 0x40000040ff077424 */ /* 0x000fe200078e00ff */
[----:B------:R-:W-:Y:S01]  /*257b0*/  MOV R9, 0x40000040 ;  /* 0x4000004000097802 */ /* 0x000fe20000000f00 */
[----:B01----:R-:W0:Y:S01]  /*257c0*/  SHFL.BFLY PT, R0, R228, 0x2, 0x1f ;  /* 0x0c401f00e4007f89 */ /* 0x003e2200000e0000 */
[----:B------:R-:W-:Y:S01]  /*257d0*/  SHF.R.U32.HI R23, RZ, 0x4, R23 ;  /* 0x00000004ff177819 */ /* 0x000fe20000011617 */
[----:B------:R-:W-:Y:S01]  /*257e0*/  IMAD.MOV.U32 R154, RZ, RZ, -0x800000 ;  /* 0xff800000ff9a7424 */ /* 0x000fe200078e00ff */
[----:B------:R-:W-:Y:S01]  /*257f0*/  R2UR UR7, R7 ;  /* 0x00000000070772ca */ /* 0x000fe200000e0000 */
[----:B------:R-:W-:Y:S01]  /*25800*/  IMAD.MOV.U32 R7, RZ, RZ, 0x40000040 ;  /* 0x40000040ff077424 */ /* 0x000fe200078e00ff */
[----:B------:R-:W-:Y:S01]  /*25810*/  LOP3.LUT R23, R23, 0x3fff, RZ, 0xc0, !PT ;  /* 0x00003fff17177812 */ /* 0x000fe200078ec0ff */
[----:B------:R-:W-:-:S03]  /*25820*/  IMAD.MOV.U32 R153, RZ, RZ, -0x800000 ;  /* 0xff800000ff997424 */ /* 0x000fc600078e00ff */
[----:B------:R-:W-:-:S05]  /*25830*/  LOP3.LUT R23, R23, 0x2800000, RZ, 0xfc, !PT ;  /* 0x0280000017177812 */ /* 0x000fca00078efcff */
[----:B------:R-:W-:-:S04]  /*25840*/  IMAD R6, R220, 0xa00, R23 ;  /* 0x00000a00dc067824 */ /* 0x000fc800078e0217 */
[C---:B------:R-:W-:Y:S01]  /*25850*/  VIADD R8, R6.reuse, 0x80 ;  /* 0x0000008006087836 */ /* 0x040fe20000000000 */
[----:B------:R-:W-:Y:S01]  /*25860*/  R2UR UR6, R6 ;  /* 0x00000000060672ca */ /* 0x000fe200000e0000 */
[----:B0-----:R-:W-:-:S05]  /*25870*/  FADD.FTZ R0, R0, R228 ;  /* 0x000000e400007221 */ /* 0x001fca0000010000 */
[----:B------:R-:W0:Y:S07]  /*25880*/  SHFL.BFLY PT, R2, R0, 0x1, 0x1f ;  /* 0x0c201f0000027f89 */ /* 0x000e2e00000e0000 */
[----:B------:R-:W-:Y:S01]  /*25890*/  HGMMA.64x256x16.F32 R24, R208, gdesc[UR4].tnspB, R24, gsb0 ;  /* 0x43e00004d0187df0 */ /* 0x000fe20008000818 */
[----:B------:R-:W-:Y:S01]  /*258a0*/  R2UR UR6, R8 ;  /* 0x00000000080672ca */ /* 0x000fe200000e0000 */
[----:B------:R-:W-:Y:S01]  /*258b0*/  VIADD R8, R6, 0x100 ;  /* 0x0000010006087836 */ /* 0x000fe20000000000 */
[----:B------:R-:W-:Y:S01]  /*258c0*/  R2UR UR7, R9 ;  /* 0x00000000090772ca */ /* 0x000fe200000e0000 */
[----:B------:R-:W-:-:S02]  /*258d0*/  IMAD.MOV.U32 R9, RZ, RZ, 0x40000040 ;  /* 0x40000040ff097424 */ /* 0x000fc400078e00ff */
[----:B0-----:R-:W-:-:S05]  /*258e0*/  FADD.FTZ R0, R0, R2 ;  /* 0x0000000200007221 */ /* 0x001fca0000010000 */
[----:B------:R-:W-:-:S13]  /*258f0*/  FSETP.NE.FTZ.AND P1, PT, R0, RZ, PT ;  /* 0x000000ff0000720b */ /* 0x000fda0003f35000 */
[----:B------:R-:W0:Y:S02]  /*25900*/  @P1 MUFU.LG2 R2, R0 ;  /* 0x0000000000021308 */ /* 0x000e240000000c00 */
[----:B0-----:R-:W-:Y:S01]  /*25910*/  @P1 FMUL.FTZ R2, R2, 0.69314718246459960938 ;  /* 0x3f31721802021820 */ /* 0x001fe20000410000 */
[----:B------:R-:W-:Y:S02]  /*25920*/  WARPGROUP.DEPBAR.LE gsb0, 0x0 ;  /* 0x00008000000079c5 */ /* 0x000fe40000010000 */
[----:B------:R-:W-:-:S06]  /*25930*/  WARPGROUP.ARRIVE ;  /* 0x00000000000079c5 */ /* 0x000fcc0000000000 */
        /* <DEDUP_REMOVED lines=18> */
[----:B------:R-:W0:Y:S02]  /*25a60*/  SHFL.BFLY PT, R6, R227, 0x2, 0x1f ;  /* 0x0c401f00e3067f89 */ /* 0x000e2400000e0000 */
[----:B0-----:R-:W-:-:S05]  /*25a70*/  FADD.FTZ R6, R6, R227 ;  /* 0x000000e306067221 */ /* 0x001fca0000010000 */
[----:B------:R-:W0:Y:S02]  /*25a80*/  SHFL.BFLY PT, R7, R6, 0x1, 0x1f ;  /* 0x0c201f0006077f89 */ /* 0x000e2400000e0000 */
[----:B0-----:R-:W-:Y:S01]  /*25a90*/  FADD.FTZ R6, R6, R7 ;  /* 0x0000000706067221 */ /* 0x001fe20000010000 */
[----:B------:R-:W-:-:S04]  /*25aa0*/  @P1 FMUL.FTZ R7, R3, 0.69314718246459960938 ;  /* 0x3f31721803071820 */ /* 0x000fc80000410000 */
[----:B------:R-:W-:Y:S01]  /*25ab0*/  FSETP.NE.FTZ.AND P2, PT, R6, RZ, PT ;  /* 0x000000ff0600720b */ /* 0x000fe20003f55000 */
[----:B------:R-:W-:Y:S01]  /*25ac0*/  @P1 FFMA.FTZ R154, R7, R5, R2 ;  /* 0x00000005079a1223 */ /* 0x000fe20000010002 */
[----:B------:R-:W-:-:S06]  /*25ad0*/  MOV R2, RZ ;  /* 0x000000ff00027202 */ /* 0x000fcc0000000f00 */
[----:B------:R0:W-:Y:S05]  /*25ae0*/  @P1 MUFU.RCP R2, R0 ;  /* 0x0000000000021308 */ /* 0x0001ea0000001000 */
[----:B------:R-:W-:-:S03]  /*25af0*/  @P2 FMUL.FTZ R3, R3, 0.69314718246459960938 ;  /* 0x3f31721803032820 */ /* 0x000fc60000410000 */
[----:B------:R-:W1:Y:S01]  /*25b00*/  @P2 MUFU.LG2 R5, R6 ;  /* 0x0000000600052308 */ /* 0x000e620000000c00 */
[----:B0-----:R-:W-:-:S07]  /*25b10*/  IMAD.MOV.U32 R0, RZ, RZ, RZ ;  /* 0x000000ffff007224 */ /* 0x001fce00078e00ff */
[----:B------:R0:W2:Y:S01]  /*25b20*/  @P2 MUFU.RCP R0, R6 ;  /* 0x0000000600002308 */ /* 0x0000a20000001000 */
[----:B-1----:R-:W-:-:S04]  /*25b30*/  @P2 FMUL.FTZ R5, R5, 0.69314718246459960938 ;  /* 0x3f31721805052820 */ /* 0x002fc80000410000 */
[----:B------:R-:W-:Y:S01]  /*25b40*/  @P2 FFMA.FTZ R153, R3, R4, R5 ;  /* 0x0000000403992223 */ /* 0x000fe20000010005 */
[----:B------:R-:W-:Y:S02]  /*25b50*/  WARPGROUP.DEPBAR.LE gsb0, 0x0 ;  /* 0x00008000000079c5 */ /* 0x000fe40000010000 */
[----:B------:R-:W-:-:S06]  /*25b60*/  WARPGROUP.ARRIVE ;  /* 0x00000000000079c5 */ /* 0x000fcc0000000000 */
[----:B------:R-:W-:Y:S03]  /*25b70*/  HGMMA.64x256x16.F32 R24, R192, gdesc[UR4].tnspB, R24, gsb0 ;  /* 0x43e00004c0187df0 */ /* 0x000fe60008000818 */
[----:B------:R-:W-:Y:S02]  /*25b80*/  WARPGROUP.DEPBAR.LE gsb0, 0x0 ;  /* 0x00008000000079c5 */ /* 0x000fe40000010000 */
[----:B0-2---:R-:W-:Y:S05]  /*25b90*/  @!P0 BRA `(.L_x_2904) ;  /* 0x0000000000048947 */ /* 0x005fea0003800000 */
[----:B------:R-:W-:Y:S01]  /*25ba0*/  BPT.TRAP 0x1 ;  /* 0x000000040000795c */ /* 0x000fe20000300000 */
.L_x_2904:
[----:B------:R-:W2:Y:S01]  /*25bb0*/  LDL.LU R3, [R1+0x50] ;  /* 0x0000500001037983 */ /* 0x000ea20000300800 */
[----:B------:R-:W-:-:S05]  /*25bc0*/  VIADD R10, R10, 0x38860 ;  /* 0x000388600a0a7836 */ /* 0x000fca0000000000 */
[----:B--2---:R-:W-:Y:S02]  /*25bd0*/  PRMT R10, R3, 0x654, R10 ;  /* 0x00000654030a7816 */ /* 0x004fe4000000000a */
[----:B------:R-:W2:Y:S01]  /*25be0*/  LDL.LU R3, [R1+0xa0] ;  /* 0x0000a00001037983 */ /* 0x000ea20000300800 */
[----:B------:R-:W-:Y:S01]  /*25bf0*/  IADD3 R220, R220, 0x1, RZ ;  /* 0x00000001dcdc7810 */ /* 0x000fe20007ffe0ff */
[----:B------:R1:W-:Y:S01]  /*25c00*/  SYNCS.ARRIVE.TRANS64.RED.A1T0 RZ, [R10+URZ], RZ ;  /* 0x000000ff0aff79a7 */ /* 0x0003e2000810043f */
        /* <DEDUP_REMOVED lines=65> */
[----:B------:R-:W-:Y:S01]  /*26020*/  SEL R0, RZ, 0x1, P1 ;  /* 0x00000001ff007807 */ /* 0x000fe20000800000 */
        /* <DEDUP_REMOVED lines=65> */
[----:B------:R-:W-:Y:S02]  /*26440*/  LOP3.LUT R226, R226, R0, RZ, 0x3c, !PT ;  /* 0x00000000e2e27212 */ /* 0x000fe400078e3cff */
[----:B------:R-:W-:Y:S01]  /*26450*/  SEL R220, R220, RZ, P1 ;  /* 0x000000ffdcdc7207 */ /* 0x000fe20000800000 */
[----:B--2---:R-:W-:-:S05]  /*26460*/  VIADD R3, R3, 0x1 ;  /* 0x0000000103037836 */ /* 0x004fca0000000000 */
[----:B------:R1:W-:Y:S03]  /*26470*/  STL [R1+0xa0], R3 ;  /* 0x0000a00301007387 */ /* 0x0003e60000100800 */
.L_x_2781:
[----:B------:R-:W2:Y:S08]  /*26480*/  S2UR UR4, SR_CgaCtaId ;  /* 0x00000000000479c3 */ /* 0x000eb00000008800 */
[----:B------:R-:W-:Y:S01]  /*26490*/  BAR.SYNC.DEFER_BLOCKING 0x5, 0x180 ;  /* 0x0146000000007b1d */ /* 0x000fe20000010000 */
[----:B------:R-:W-:-:S05]  /*264a0*/  MOV R23, 0x400 ;  /* 0x0000040000177802 */ /* 0x000fca0000000f00 */
[----:B------:R-:W-:Y:S01]  /*264b0*/  BSSY B0, `(.L_x_2905) ;  /* 0x0000464000007945 */ /* 0x000fe20003800000 */
[----:B--2---:R-:W-:-:S05]  /*264c0*/  IMAD.U32 R0, RZ, RZ, UR4 ;  /* 0x00000004ff007e24 */ /* 0x004fca000f8e00ff */
[----:B------:R2:W-:Y:S01]  /*264d0*/  STL [R1+0x50], R0 ;  /* 0x0000500001007387 */ /* 0x0005e20000100800 */
[----:B------:R-:W-:-:S05]  /*264e0*/  LEA R23, R0, R23, 0x18 ;  /* 0x0000001700177211 */ /* 0x000fca00078ec0ff */
[----:B------:R2:W3:Y:S01]  /*264f0*/  LDS.128 R4, [R23+0x388d0] ;  /* 0x0388d00017047984 */ /* 0x0004e20000000c00 */
[----:B------:R-:W-:Y:S06]  /*26500*/  BAR.ARV 0x4, 0x180 ;  /* 0x0106000000007b1d */ /* 0x000fec0000002000 */
[----:B------:R-:W-:Y:S05]  /*26510*/  @P0 BRA `(.L_x_2906) ;  /* 0x0000003400ec0947 */ /* 0x000fea0003800000 */
[----:B------:R-:W4:Y:S01]  /*26520*/  LDL R2, [R1+0x1d0] ;  /* 0x0001d00001027983 */ /* 0x000f220000100800 */
[----:B--2---:R-:W2:Y:S01]  /*26530*/  S2R R0, SR_SWINHI ;  /* 0x0000000000007919 */ /* 0x004ea20000002f00 */
[----:B01----:R-:W-:Y:S01]  /*26540*/  F2FP.F16.F32.PACK_AB R10, R29, R28 ;  /* 0x0000001c1d0a723e */ /* 0x003fe200000000ff */
[----:B------:R-:W-:Y:S01]  /*26550*/  ULDC.64 UR6, c[0x0][0xc00] ;  /* 0x0003000000067ab9 */ /* 0x000fe20000000a00 */
[----:B------:R-:W-:Y:S01]  /*26560*/  F2FP.F16.F32.PACK_AB R11, R31, R30 ;  /* 0x0000001e1f0b723e */ /* 0x000fe200000000ff */
[----:B------:R-:W4:Y:S01]  /*26570*/  LDL.LU R155, [R1+0x98] ;  /* 0x00009800019b7983 */ /* 0x000f220000300800 */
[----:B------:R-:W-:Y:S01]  /*26580*/  F2FP.F16.F32.PACK_AB R12, R33, R32 ;  /* 0x00000020210c723e */ /* 0x000fe200000000ff */
[----:B------:R-:W-:Y:S01]  /*26590*/  ULDC.64 UR4, c[0x0][0xc08] ;  /* 0x0003020000047ab9 */ /* 0x000fe20000000a00 */
[----:B------:R-:W-:Y:S01]  /*265a0*/  F2FP.F16.F32.PACK_AB R13, R35, R34 ;  /* 0x00000022230d723e */ /* 0x000fe200000000ff */
[----:B-----5:R-:W4:Y:S01]  /*265b0*/  LDL.LU R152, [R1+0x9c] ;  /* 0x00009c0001987983 */ /* 0x020f220000300800 */
[----:B------:R-:W-:-:S02]  /*265c0*/  F2FP.F16.F32.PACK_AB R14, R37, R36 ;  /* 0x00000024250e723e */ /* 0x000fc400000000ff */
[----:B------:R-:W-:Y:S01]  /*265d0*/  F2FP.F16.F32.PACK_AB R15, R39, R38 ;  /* 0x00000026270f723e */ /* 0x000fe200000000ff */
[----:B---3--:R-:W3:Y:S01]  /*265e0*/  LDL.LU R4, [R1+0x90] ;  /* 0x0000900001047983 */ /* 0x008ee20000300800 */
[----:B------:R-:W-:Y:S02]  /*265f0*/  MOV R20, R23 ;  /* 0x0000001700147202 */ /* 0x000fe40000000f00 */
[----:B--2---:R-:W-:Y:S01]  /*26600*/  MOV R21, R0 ;  /* 0x0000000000157202 */ /* 0x004fe20000000f00 */
[----:B------:R-:W-:Y:S02]  /*26610*/  BAR.SYNC.DEFER_BLOCKING 0x1, 0x100 ;  /* 0x0044000000007b1d */ /* 0x000fe40000010000 */
[----:B----4-:R-:W-:-:S03]  /*26620*/  IMAD.WIDE R2, R2, 0x2, R20 ;  /* 0x0000000202027825 */ /* 0x010fc600078e0214 */
        /* <DEDUP_REMOVED lines=171> */
[----:B------:R-:W-:Y:S02]  /*270e0*/  ISETP.NE.AND.EX P1, PT, RZ, UR7, PT, P1 ;  /* 0x00000007ff007c0c */ /* 0x000fe4000bf25310 */
[----:B------:R-:W-:Y:S01]  /*270f0*/  IADD3 R10, P0, R155, UR6, RZ ;  /* 0x000000069b0a7c10 */ /* 0x000fe2000ff1e0ff */
[----:B------:R-:W-:-:S03]  /*27100*/  IMAD.MOV.U32 R3, RZ, RZ, RZ ;  /* 0x000000ffff037224 */ /* 0x000fc600078e00ff */
[----:B------:R-:W-:-:S07]  /*27110*/  IADD3.X R11, R152, UR7, RZ, P0, !PT ;  /* 0x00000007980b7c10 */ /* 0x000fce00087fe4ff */
[----:B------:R-:W5:Y:S01]  /*27120*/  @P1 LDG.E R3, desc[UR60][R10.64] ;  /* 0x0000003c0a031981 */ /* 0x000f62000c1e1900 */
[----:B------:R-:W-:-:S04]  /*27130*/  ISETP.NE.U32.AND P0, PT, RZ, UR4, PT ;  /* 0x00000004ff007c0c */ /* 0x000fc8000bf05070 */
[----:B------:R-:W-:Y:S01]  /*27140*/  ISETP.NE.AND.EX P0, PT, RZ, UR5, PT, P0 ;  /* 0x00000005ff007c0c */ /* 0x000fe2000bf05300 */
[----:B0-----:R-:W-:-:S12]  /*27150*/  IMAD.MOV.U32 R15, RZ, RZ, 0x9b8 ;  /* 0x000009b8ff0f7424 */ /* 0x001fd800078e00ff */
[----:B------:R-:W-:Y:S01]  /*27160*/  @P0 IADD3 R8, P2, R155, UR4, RZ ;  /* 0x000000049b080c10 */ /* 0x000fe2000ff5e0ff */
[----:B------:R-:W-:-:S03]  /*27170*/  ULDC UR4, c[0x0][0xa88] ;  /* 0x0002a20000047ab9 */ /* 0x000fc60000000800 */
[----:B------:R-:W-:Y:S02]  /*27180*/  @P0 IADD3.X R9, R152, UR5, RZ, P2, !PT ;  /* 0x0000000598090c10 */ /* 0x000fe400097fe4ff */
[C---:B---3--:R-:W-:Y:S02]  /*27190*/  ISETP.NE.AND P2, PT, R4.reuse, RZ, PT ;  /* 0x000000ff0400720c */ /* 0x048fe40003f45270 */
[----:B------:R-:W-:Y:S01]  /*271a0*/  MOV R0, UR4 ;  /* 0x0000000400007c02 */ /* 0x000fe20008000f00 */
[----:B------:R-:W-:Y:S02]  /*271b0*/  ULDC UR4, c[0x0][0xad4] ;  /* 0x0002b50000047ab9 */ /* 0x000fe40000000800 */
[----:B------:R-:W-:-:S03]  /*271c0*/  SEL R2, R4, UR4, P2 ;  /* 0x0000000404027c07 */ /* 0x000fc60009000000 */
[----:B------:R0:W5:Y:S01]  /*271d0*/  @P0 LDG.E R0, desc[UR60][R8.64] ;  /* 0x0000003c08000981 */ /* 0x000162000c1e1900 */
[----:B------:R-:W-:-:S04]  /*271e0*/  ISETP.GT.AND P2, PT, R2, 0x1, PT ;  /* 0x000000010200780c */ /* 0x000fc80003f44270 */
[----:B------:R-:W-:-:S04]  /*271f0*/  SEL R15, R15, 0x978, P2 ;  /* 0x000009780f0f7807 */ /* 0x000fc80001000000 */
[----:B------:R1:W2:Y:S08]  /*27200*/  LDC.64 R12, c[0x0][R15+0x220] ;  /* 0x000088000f0c7b82 */ /* 0x0002b00000000a00 */
[----:B0-----:R1:W0:Y:S01]  /*27210*/  LDC.64 R8, c[0x0][R15+0x218] ;  /* 0x000086000f087b82 */ /* 0x0012220000000a00 */
[----:B------:R-:W-:Y:S05]  /*27220*/  @P0 BRA `(.L_x_2907) ;  /* 0x0000000000100947 */ /* 0x000fea0003800000 */
[----:B------:R-:W-:Y:S05]  /*27230*/  @!P1 BRA `(.L_x_2907) ;  /* 0x00000000000c9947 */ /* 0x000fea0003800000 */
[----:B-----5:R-:W3:Y:S04]  /*27240*/  LDG.E R0, desc[UR60][R10.64] ;  /* 0x0000003c0a007981 */ /* 0x020ee8000c1e1900 */
[----:B------:R-:W3:Y:S02]  /*27250*/  LDG.E R10, desc[UR60][R10.64+0x4] ;  /* 0x0000043c0a0a7981 */ /* 0x000ee4000c1e1900 */
[----:B---3--:R-:W-:-:S07]  /*27260*/  IMAD.IADD R0, R10, 0x1, -R0 ;  /* 0x000000010a007824 */ /* 0x008fce00078e0a00 */
.L_x_2907:
[----:B------:R-:W3:Y:S01]  /*27270*/  LDL.LU R2, [R1+0x94] ;  /* 0x0000940001027983 */ /* 0x000ee20000300800 */
[----:B------:R-:W4:Y:S03]  /*27280*/  LDC R156, c[0x0][0xbe8] ;  /* 0x0002fa00ff9c7b82 */ /* 0x000f260000000800 */
[----:B------:R-:W2:Y:S04]  /*27290*/  LDL.LU R4, [R1+0x124] ;  /* 0x0001240001047983 */ /* 0x000ea80000300800 */
[----:B------:R-:W2:Y:S04]  /*272a0*/  LDL R157, [R1+0xa4] ;  /* 0x0000a400019d7983 */ /* 0x000ea80000100800 */
[----:B------:R-:W2:Y:S04]  /*272b0*/  LDL R155, [R1+0x84] ;  /* 0x00008400019b7983 */ /* 0x000ea80000100800 */
[----:B------:R-:W2:Y:S04]  /*272c0*/  LDL R158, [R1+0x74] ;  /* 0x00007400019e7983 */ /* 0x000ea80000100800 */
[----:B------:R-:W2:Y:S04]  /*272d0*/  LDL R160, [R1+0x1cc] ;  /* 0x0001cc0001a07983 */ /* 0x000ea80000100800 */
[----:B------:R-:W2:Y:S01]  /*272e0*/  LDL R159, [R1+0x13c] ;  /* 0x00013c00019f7983 */ /* 0x000ea20000100800 */
[----:B------:R-:W1:Y:S01]  /*272f0*/  LDC.64 R10, c[0x0][R15+0x228] ;  /* 0x00008a000f0a7b82 */ /* 0x000e620000000a00 */
[----:B------:R-:W-:-:S02]  /*27300*/  ISETP.NE.U32.AND P0, PT, RZ, UR6, PT ;  /* 0x00000006ff007c0c */ /* 0x000fc4000bf05070 */
[----:B----4-:R-:W-:Y:S02]  /*27310*/  ISETP.NE.AND P1, PT, R156, 0x1, PT ;  /* 0x000000019c00780c */ /* 0x010fe40003f25270 */
[----:B------:R-:W-:Y:S01]  /*27320*/  ISETP.NE.AND.EX P0, PT, RZ, UR7, PT, P0 ;  /* 0x00000007ff007c0c */ /* 0x000fe2000bf05300 */
[-C--:B0-----:R-:W-:Y:S02]  /*27330*/  IMAD R14, R9, R224.reuse, RZ ;  /* 0x000000e0090e7224 */ /* 0x081fe400078e02ff */
[----:B------:R-:W-:-:S05]  /*27340*/  IMAD.WIDE.U32 R8, R8, R224, RZ ;  /* 0x000000e008087225 */ /* 0x000fca00078e00ff */
[----:B------:R-:W-:-:S03]  /*27350*/  IADD3 R14, R9, R14, RZ ;  /* 0x0000000e090e7210 */ /* 0x000fc60007ffe0ff */
[----:B------:R-:W0:Y:S01]  /*27360*/  @P1 LDC R9, c[0x0][0xbec] ;  /* 0x0002fb00ff091b82 */ /* 0x000e220000000800 */
[----:B-----5:R-:W-:Y:S01]  /*27370*/  IMAD R0, R0, R156, RZ ;  /* 0x0000009c00007224 */ /* 0x020fe200078e02ff */
[----:B---3--:R-:W-:Y:S02]  /*27380*/  SEL R2, R2, RZ, !P0 ;  /* 0x000000ff02027207 */ /* 0x008fe40004000000 */
[----:B--2---:R-:W-:-:S03]  /*27390*/  SEL R4, R4, RZ, !P0 ;  /* 0x000000ff04047207 */ /* 0x004fc60004000000 */
[----:B------:R-:W-:-:S04]  /*273a0*/  IMAD R13, R13, R2, RZ ;  /* 0x000000020d0d7224 */ /* 0x000fc800078e02ff */
[C---:B------:R-:W-:Y:S02]  /*273b0*/  IMAD R4, R12.reuse, R4, R13 ;  /* 0x000000040c047224 */ /* 0x040fe400078e020d */
[----:B------:R-:W-:-:S03]  /*273c0*/  IMAD.WIDE.U32 R12, R12, R2, RZ ;  /* 0x000000020c0c7225 */ /* 0x000fc600078e00ff */
[----:B------:R-:W-:Y:S02]  /*273d0*/  IADD3 R12, P0, P3, R12, R8, R3 ;  /* 0x000000080c0c7210 */ /* 0x000fe40007b1e003 */
[----:B------:R-:W2:Y:S01]  /*273e0*/  @P1 LDC R8, c[0x0][0xbf0] ;  /* 0x0002fc00ff081b82 */ /* 0x000ea20000000800 */
[----:B------:R-:W-:Y:S01]  /*273f0*/  IMAD.IADD R13, R13, 0x1, R4 ;  /* 0x000000010d0d7824 */ /* 0x000fe200078e0204 */
[----:B------:R-:W-:-:S05]  /*27400*/  SEL R4, R157, RZ, P2 ;  /* 0x000000ff9d047207 */ /* 0x000fca0001000000 */
[-C--:B-1----:R-:W-:Y:S02]  /*27410*/  IMAD R152, R11, R4.reuse, RZ ;  /* 0x000000040b987224 */ /* 0x082fe400078e02ff */
[----:B------:R-:W-:Y:S01]  /*27420*/  IMAD.WIDE.U32 R10, R10, R4, RZ ;  /* 0x000000040a0a7225 */ /* 0x000fe200078e00ff */
[----:B------:R-:W-:-:S04]  /*27430*/  SHF.R.S32.HI R4, RZ, 0x1f, R3 ;  /* 0x0000001fff047819 */ /* 0x000fc80000011403 */
[----:B------:R-:W-:Y:S01]  /*27440*/  IADD3.X R13, R13, R14, R4, P0, P3 ;  /* 0x0000000e0d0d7210 */ /* 0x000fe200007e6404 */
[----:B------:R-:W-:-:S04]  /*27450*/  IMAD.IADD R14, R155, 0x1, R158 ;  /* 0x000000019b0e7824 */ /* 0x000fc800078e029e */
[----:B0-----:R-:W-:-:S04]  /*27460*/  @P1 IMAD.HI.U32 R9, R14, R9, RZ ;  /* 0x000000090e091227 */ /* 0x001fc800078e00ff */
[----:B------:R-:W-:Y:S01]  /*27470*/  IMAD.MOV.U32 R155, RZ, RZ, R14 ;  /* 0x000000ffff9b7224 */ /* 0x000fe200078e000e */
[----:B--2---:R-:W-:Y:S02]  /*27480*/  @P1 SHF.R.U32.HI R155, RZ, R8, R9 ;  /* 0x00000008ff9b1219 */ /* 0x004fe40000011609 */
[----:B------:R0:W1:Y:S02]  /*27490*/  LDC.64 R8, c[0x0][R15+0x210] ;  /* 0x000084000f087b82 */ /* 0x0000640000000a00 */
[----:B0-----:R-:W-:-:S05]  /*274a0*/  IADD3 R15, -R155, RZ, RZ ;  /* 0x000000ff9b0f7210 */ /* 0x001fca0007ffe1ff */
[----:B------:R-:W-:Y:S01]  /*274b0*/  IMAD R15, R156, R15, R14 ;  /* 0x0000000f9c0f7224 */ /* 0x000fe200078e020e */
[----:B------:R-:W-:Y:S01]  /*274c0*/  IADD3 R10, P0, P3, R155, R12, R10 ;  /* 0x0000000c9b0a7210 */ /* 0x000fe20007b1e00a */
[----:B------:R-:W-:Y:S01]  /*274d0*/  IMAD.IADD R152, R11, 0x1, R152 ;  /* 0x000000010b987824 */ /* 0x000fe200078e0298 */
[----:B------:R-:W-:Y:S02]  /*274e0*/  SHF.R.S32.HI R11, RZ, 0x1f, R155 ;  /* 0x0000001fff0b7819 */ /* 0x000fe4000001149b */
[----:B------:R-:W-:Y:S02]  /*274f0*/  SHF.R.S32.HI R12, RZ, 0x1f, R15 ;  /* 0x0000001fff0c7819 */ /* 0x000fe4000001140f */
[----:B------:R-:W-:Y:S01]  /*27500*/  IADD3.X R11, R11, R13, R152, P0, P3 ;  /* 0x0000000d0b0b7210 */ /* 0x000fe200007e6498 */
[----:B-1----:R-:W-:-:S04]  /*27510*/  IMAD R9, R9, R15, RZ ;  /* 0x0000000f09097224 */ /* 0x002fc800078e02ff */
[C---:B------:R-:W-:Y:S02]  /*27520*/  IMAD R9, R8.reuse, R12, R9 ;  /* 0x0000000c08097224 */ /* 0x040fe400078e0209 */
[----:B------:R-:W0:Y:S01]  /*27530*/  LDC.64 R12, c[0x0][0xba8] ;  /* 0x0002ea00ff0c7b82 */ /* 0x000e220000000a00 */
[----:B------:R-:W-:-:S07]  /*27540*/  IMAD.WIDE.U32 R10, R8, R15, R10 ;  /* 0x0000000f080a7225 */ /* 0x000fce00078e000a */
[----:B0-----:R-:W0:Y:S08]  /*27550*/  @!P2 LDC R12, c[0x0][0xb50] ;  /* 0x0002d400ff0cab82 */ /* 0x001e300000000800 */
[----:B------:R-:W1:Y:S01]  /*27560*/  @!P2 LDC R13, c[0x0][0xb54] ;  /* 0x0002d500ff0dab82 */ /* 0x000e620000000800 */
[----:B------:R-:W-:Y:S01]  /*27570*/  IMAD.IADD R9, R11, 0x1, R9 ;  /* 0x000000010b097824 */ /* 0x000fe200078e0209 */
[----:B0-----:R-:W-:-:S04]  /*27580*/  LEA R12, P0, R10, R12, 0x2 ;  /* 0x0000000c0a0c7211 */ /* 0x001fc800078010ff */
[----:B-1----:R-:W-:Y:S01]  /*27590*/  LEA.HI.X R13, R10, R13, R9, 0x2, P0 ;  /* 0x0000000d0a0d7211 */ /* 0x002fe200000f1409 */
[----:B------:R-:W-:Y:S04]  /*275a0*/  SHFL.IDX PT, R8, R12, RZ, 0x1c1f ;  /* 0x001c1fff0c087589 */ /* 0x000fe800000e0000 */
[----:B------:R-:W0:Y:S04]  /*275b0*/  SHFL.IDX PT, R9, R13, RZ, 0x1c1f ;  /* 0x001c1fff0d097589 */ /* 0x000e2800000e0000 */
[----:B------:R-:W-:Y:S04]  /*275c0*/  SHFL.IDX PT, R10, R12, 0x1, 0x1c1f ;  /* 0x003c1f000c0a7f89 */ /* 0x000fe800000e0000 */
[----:B------:R1:W2:Y:S01]  /*275d0*/  SHFL.IDX PT, R11, R13, 0x1, 0x1c1f ;  /* 0x003c1f000d0b7f89 */ /* 0x0002a200000e0000 */
[----:B------:R-:W-:Y:S01]  /*275e0*/  LOP3.LUT P0, RZ, R159, 0x3, RZ, 0xc0, !PT ;  /* 0x000000039fff7812 */ /* 0x000fe2000780c0ff */
[----:B-1----:R-:W-:-:S04]  /*275f0*/  IMAD.IADD R13, R160, 0x1, R158 ;  /* 0x00000001a00d7824 */ /* 0x002fc800078e029e */
[C---:B------:R-:W-:Y:S01]  /*27600*/  VIADD R12, R13.reuse, 0x8 ;  /* 0x000000080d0c7836 */ /* 0x040fe20000000000 */
[----:B------:R-:W-:-:S04]  /*27610*/  ISETP.GE.OR P3, PT, R13, R0, P0 ;  /* 0x000000000d00720c */ /* 0x000fc80000766670 */
[----:B------:R-:W-:-:S09]  /*27620*/  ISETP.GE.OR P0, PT, R12, R0, P0 ;  /* 0x000000000c00720c */ /* 0x000fd20000706670 */
[----:B0-----:R0:W-:Y:S04]  /*27630*/  @!P3 ST.E desc[UR60][R8.64], R154 ;  /* 0x0000009a0800b985 */ /* 0x0011e8000c10193c */
[----:B--2---:R0:W-:Y:S01]  /*27640*/  @!P0 ST.E desc[UR60][R10.64], R153 ;  /* 0x000000990a008985 */ /* 0x0041e2000c10193c */
[----:B------:R-:W-:Y:S05]  /*27650*/  @P2 BRA `(.L_x_2908) ;  /* 0x0000000c00c82947 */ /* 0x000fea0003800000 */
[----:B------:R-:W0:Y:S01]  /*27660*/  LDL R159, [R1+0x8c] ;  /* 0x00008c00019f7983 */ /* 0x000e220000100800 */
[----:B------:R-:W1:Y:S01]  /*27670*/  @P1 LDC R85, c[0x0][0xbec] ;  /* 0x0002fb00ff551b82 */ /* 0x000e620000000800 */
[----:B------:R-:W-:Y:S02]  /*27680*/  ULDC.64 UR4, c[0x0][0xaa0] ;  /* 0x0002a80000047ab9 */ /* 0x000fe40000000a00 */
[----:B------:R-:W-:-:S05]  /*27690*/  IMAD R4, R4, UR4, RZ ;  /* 0x0000000404047c24 */ /* 0x000fca000f8e02ff */
[----:B------:R-:W2:Y:S01]  /*276a0*/  @P1 LDC R82, c[0x0][0xbf0] ;  /* 0x0002fc00ff521b82 */ /* 0x000ea20000000800 */
[----:B------:R-:W-:Y:S01]  /*276b0*/  IMAD R81, R3, UR5, R4 ;  /* 0x0000000503517c24 */ /* 0x000fe2000f8e0204 */
[----:B------:R-:W-:Y:S01]  /*276c0*/  SHF.R.S32.HI R83, RZ, 0x1f, R2 ;  /* 0x0000001fff537819 */ /* 0x000fe20000011402 */
[----:B------:R-:W-:Y:S01]  /*276d0*/  BSSY B1, `(.L_x_2909) ;  /* 0x00000a6000017945 */ /* 0x000fe20003800000 */
[----:B0-----:R-:W-:-:S05]  /*276e0*/  LEA R9, R225, R159, 0x3 ;  /* 0x0000009fe1097211 */ /* 0x001fca00078e18ff */
[----:B------:R-:W-:-:S04]  /*276f0*/  IMAD.SHL.U32 R9, R9, 0x8, RZ ;  /* 0x0000000809097824 */ /* 0x000fc800078e00ff */
[----:B------:R-:W-:-:S03]  /*27700*/  IMAD.WIDE R20, R9, 0x2, R20 ;  /* 0x0000000209147825 */ /* 0x000fc600078e0214 */
[C---:B------:R-:W-:Y:S02]  /*27710*/  IADD3 R13, P4, R20.reuse, 0x1000, RZ ;  /* 0x00001000140d7810 */ /* 0x040fe40007f9e0ff */
[----:B------:R-:W-:Y:S02]  /*27720*/  IADD3 R25, P3, R20, 0x2000, RZ ;  /* 0x0000200014197810 */ /* 0x000fe40007f7e0ff */
[----:B------:R-:W-:Y:S02]  /*27730*/  LOP3.LUT R12, R13, 0x380, RZ, 0xc0, !PT ;  /* 0x000003800d0c7812 */ /* 0x000fe400078ec0ff */
[----:B------:R-:W-:Y:S02]  /*27740*/  LOP3.LUT R24, R25, 0x380, RZ, 0xc0, !PT ;  /* 0x0000038019187812 */ /* 0x000fe400078ec0ff */
[----:B------:R-:W-:Y:S02]  /*27750*/  SHF.R.U64 R12, R12, 0x3, RZ ;  /* 0x000000030c0c7819 */ /* 0x000fe400000012ff */
[----:B------:R-:W-:-:S02]  /*27760*/  SHF.R.U64 R24, R24, 0x3, RZ ;  /* 0x0000000318187819 */ /* 0x000fc400000012ff */
[----:B------:R-:W-:Y:S02]  /*27770*/  IADD3 R29, P2, R20, 0x3000, RZ ;  /* 0x00003000141d7810 */ /* 0x000fe40007f5e0ff */
[----:B------:R-:W-:Y:S01]  /*27780*/  LOP3.LUT R12, R12, R13, RZ, 0x3c, !PT ;  /* 0x0000000d0c0c7212 */ /* 0x000fe200078e3cff */
[--C-:B------:R-:W-:Y:S01]  /*27790*/  IMAD.X R13, RZ, RZ, R21.reuse, P4 ;  /* 0x000000ffff0d7224 */ /* 0x100fe200020e0615 */
[----:B------:R-:W-:Y:S01]  /*277a0*/  LOP3.LUT R24, R24, R25, RZ, 0x3c, !PT ;  /* 0x0000001918187212 */ /* 0x000fe200078e3cff */
[----:B------:R-:W-:Y:S01]  /*277b0*/  IMAD.X R25, RZ, RZ, R21, P3 ;  /* 0x000000ffff197224 */ /* 0x000fe200018e0615 */
[----:B------:R-:W-:Y:S02]  /*277c0*/  LOP3.LUT R28, R29, 0x380, RZ, 0xc0, !PT ;  /* 0x000003801d1c7812 */ /* 0x000fe400078ec0ff */
[C---:B------:R-:W-:Y:S01]  /*277d0*/  IADD3 R33, P0, R20.reuse, 0x4000, RZ ;  /* 0x0000400014217810 */ /* 0x040fe20007f1e0ff */
[----:B------:R-:W-:Y:S01]  /*277e0*/  IMAD R80, R159, 0x20, R225 ;  /* 0x000000209f507824 */ /* 0x000fe200078e02e1 */
[C---:B------:R-:W-:Y:S01]  /*277f0*/  IADD3 R37, P6, R20.reuse, 0x5000, RZ ;  /* 0x0000500014257810 */ /* 0x040fe20007fde0ff */
[----:B------:R-:W5:Y:S01]  /*27800*/  LD.E.128 R12, desc[UR60][R12.64] ;  /* 0x0000003c0c0c7980 */ /* 0x000f62000c101d00 */
[----:B------:R-:W-:-:S02]  /*27810*/  IADD3 R41, P5, R20, 0x6000, RZ ;  /* 0x0000600014297810 */ /* 0x000fc40007fbe0ff */
[C---:B------:R-:W-:Y:S01]  /*27820*/  IADD3 R45, P4, R20.reuse, 0x7000, RZ ;  /* 0x00007000142d7810 */ /* 0x040fe20007f9e0ff */
[----:B------:R-:W5:Y:S01]  /*27830*/  LD.E.128 R24, desc[UR60][R24.64] ;  /* 0x0000003c18187980 */ /* 0x000f62000c101d00 */
[----:B------:R-:W-:Y:S02]  /*27840*/  IADD3 R49, P3, R20, 0x8000, RZ ;  /* 0x0000800014317810 */ /* 0x000fe40007f7e0ff */
[----:B------:R-:W-:Y:S02]  /*27850*/  SHF.R.U64 R28, R28, 0x3, RZ ;  /* 0x000000031c1c7819 */ /* 0x000fe400000012ff */
[----:B------:R-:W-:Y:S02]  /*27860*/  LOP3.LUT R32, R33, 0x380, RZ, 0xc0, !PT ;  /* 0x0000038021207812 */ /* 0x000fe400078ec0ff */
[----:B------:R-:W-:Y:S02]  /*27870*/  LOP3.LUT R36, R37, 0x380, RZ, 0xc0, !PT ;  /* 0x0000038025247812 */ /* 0x000fe400078ec0ff */
[----:B------:R-:W-:-:S02]  /*27880*/  LOP3.LUT R40, R41, 0x380, RZ, 0xc0, !PT ;  /* 0x0000038029287812 */ /* 0x000fc400078ec0ff */
[----:B------:R-:W-:Y:S02]  /*27890*/  LOP3.LUT R44, R45, 0x380, RZ, 0xc0, !PT ;  /* 0x000003802d2c7812 */ /* 0x000fe400078ec0ff */
[----:B------:R-:W-:Y:S02]  /*278a0*/  LOP3.LUT R48, R49, 0x380, RZ, 0xc0, !PT ;  /* 0x0000038031307812 */ /* 0x000fe400078ec0ff */
[----:B------:R-:W-:Y:S02]  /*278b0*/  LOP3.LUT R28, R28, R29, RZ, 0x3c, !PT ;  /* 0x0000001d1c1c7212 */ /* 0x000fe400078e3cff */
[----:B------:R-:W-:Y:S02]  /*278c0*/  SHF.R.U64 R32, R32, 0x3, RZ ;  /* 0x0000000320207819 */ /* 0x000fe400000012ff */
[----:B------:R-:W-:Y:S02]  /*278d0*/  SHF.R.U64 R36, R36, 0x3, RZ ;  /* 0x0000000324247819 */ /* 0x000fe400000012ff */
[----:B------:R-:W-:-:S02]  /*278e0*/  SHF.R.U64 R40, R40, 0x3, RZ ;  /* 0x0000000328287819 */ /* 0x000fc400000012ff */
[----:B------:R-:W-:Y:S02]  /*278f0*/  IADD3.X R29, RZ, R21, RZ, P2, !PT ;  /* 0x00000015ff1d7210 */ /* 0x000fe400017fe4ff */
[----:B------:R-:W-:Y:S02]  /*27900*/  SHF.R.U64 R44, R44, 0x3, RZ ;  /* 0x000000032c2c7819 */ /* 0x000fe400000012ff */
[----:B------:R-:W-:Y:S02]  /*27910*/  SHF.R.U64 R48, R48, 0x3, RZ ;  /* 0x0000000330307819 */ /* 0x000fe400000012ff */
[----:B------:R-:W-:Y:S01]  /*27920*/  IADD3 R53, P2, R20, 0x9000, RZ ;  /* 0x0000900014357810 */ /* 0x000fe20007f5e0ff */
        /* <DEDUP_REMOVED lines=8> */
[----:B------:R-:W5:Y:S01]  /*279b0*/  LD.E.128 R32, desc[UR60][R32.64] ;  /* 0x0000003c20207980 */ /* 0x000f62000c101d00 */
[----:B------:R-:W-:Y:S01]  /*279c0*/  LOP3.LUT R48, R48, R49, RZ, 0x3c, !PT ;  /* 0x0000003130307212 */ /* 0x000fe200078e3cff */
[----:B------:R-:W-:Y:S01]  /*279d0*/  IMAD.X R49, RZ, RZ, R21, P3 ;  /* 0x000000ffff317224 */ /* 0x000fe200018e0615 */
[----:B------:R-:W-:Y:S01]  /*279e0*/  LOP3.LUT R52, R53, 0x380, RZ, 0xc0, !PT ;  /* 0x0000038035347812 */ /* 0x000fe200078ec0ff */
[----:B------:R-:W5:Y:S01]  /*279f0*/  LD.E.128 R36, desc[UR60][R36.64] ;  /* 0x0000003c24247980 */ /* 0x000f62000c101d00 */
[----:B------:R-:W-:-:S02]  /*27a00*/  IADD3.X R45, RZ, R21, RZ, P4, !PT ;  /* 0x00000015ff2d7210 */ /* 0x000fc400027fe4ff */
[C---:B------:R-:W-:Y:S01]  /*27a10*/  IADD3 R57, P0, R20.reuse, 0xa000, RZ ;  /* 0x0000a00014397810 */ /* 0x040fe20007f1e0ff */
[----:B------:R-:W5:Y:S01]  /*27a20*/  LD.E.128 R40, desc[UR60][R40.64] ;  /* 0x0000003c28287980 */ /* 0x000f62000c101d00 */
[C---:B------:R-:W-:Y:S02]  /*27a30*/  IADD3 R61, P6, R20.reuse, 0xb000, RZ ;  /* 0x0000b000143d7810 */ /* 0x040fe40007fde0ff */
[C---:B------:R-:W-:Y:S01]  /*27a40*/  IADD3 R65, P5, R20.reuse, 0xc000, RZ ;  /* 0x0000c00014417810 */ /* 0x040fe20007fbe0ff */
[----:B------:R-:W5:Y:S01]  /*27a50*/  LD.E.128 R44, desc[UR60][R44.64] ;  /* 0x0000003c2c2c7980 */ /* 0x000f62000c101d00 */
[C---:B------:R-:W-:Y:S02]  /*27a60*/  IADD3 R69, P4, R20.reuse, 0xd000, RZ ;  /* 0x0000d00014457810 */ /* 0x040fe40007f9e0ff */
[----:B------:R-:W-:Y:S01]  /*27a70*/  IADD3 R73, P3, R20, 0xe000, RZ ;  /* 0x0000e00014497810 */ /* 0x000fe20007f7e0ff */
[----:B------:R-:W5:Y:S01]  /*27a80*/  LD.E.128 R48, desc[UR60][R48.64] ;  /* 0x0000003c30307980 */ /* 0x000f62000c101d00 */
[----:B------:R-:W-:-:S02]  /*27a90*/  SHF.R.U64 R52, R52, 0x3, RZ ;  /* 0x0000000334347819 */ /* 0x000fc400000012ff */
[----:B------:R-:W-:Y:S02]  /*27aa0*/  LOP3.LUT R56, R57, 0x380, RZ, 0xc0, !PT ;  /* 0x0000038039387812 */ /* 0x000fe400078ec0ff */
[----:B------:R-:W-:Y:S02]  /*27ab0*/  LOP3.LUT R60, R61, 0x380, RZ, 0xc0, !PT ;  /* 0x000003803d3c7812 */ /* 0x000fe400078ec0ff */
[----:B------:R-:W-:Y:S02]  /*27ac0*/  LOP3.LUT R64, R65, 0x380, RZ, 0xc0, !PT ;  /* 0x0000038041407812 */ /* 0x000fe400078ec0ff */
[----:B------:R-:W-:Y:S02]  /*27ad0*/  LOP3.LUT R68, R69, 0x380, RZ, 0xc0, !PT ;  /* 0x0000038045447812 */ /* 0x000fe400078ec0ff */
[----:B------:R-:W-:Y:S02]  /*27ae0*/  LOP3.LUT R72, R73, 0x380, RZ, 0xc0, !PT ;  /* 0x0000038049487812 */ /* 0x000fe400078ec0ff */
[----:B------:R-:W-:-:S02]  /*27af0*/  LOP3.LUT R9, R20, 0x380, RZ, 0xc0, !PT ;  /* 0x0000038014097812 */ /* 0x000fc400078ec0ff */
[----:B------:R-:W-:Y:S01]  /*27b00*/  LOP3.LUT R52, R52, R53, RZ, 0x3c, !PT ;  /* 0x0000003534347212 */ /* 0x000fe200078e3cff */
[----:B------:R-:W-:Y:S01]  /*27b10*/  IMAD.X R53, RZ, RZ, R21, P2 ;  /* 0x000000ffff357224 */ /* 0x000fe200010e0615 */
[----:B------:R-:W-:Y:S02]  /*27b20*/  SHF.R.U64 R56, R56, 0x3, RZ ;  /* 0x0000000338387819 */ /* 0x000fe400000012ff */
[----:B------:R-:W-:Y:S02]  /*27b30*/  SHF.R.U64 R60, R60, 0x3, RZ ;  /* 0x000000033c3c7819 */ /* 0x000fe400000012ff */
[----:B------:R-:W-:Y:S01]  /*27b40*/  SHF.R.U64 R64, R64, 0x3, RZ ;  /* 0x0000000340407819 */ /* 0x000fe200000012ff */
[----:B------:R-:W5:Y:S01]  /*27b50*/  LD.E.128 R52, desc[UR60][R52.64] ;  /* 0x0000003c34347980 */ /* 0x000f62000c101d00 */
[----:B------:R-:W-:Y:S02]  /*27b60*/  SHF.R.U64 R68, R68, 0x3, RZ ;  /* 0x0000000344447819 */ /* 0x000fe400000012ff */
[----:B------:R-:W-:-:S02]  /*27b70*/  SHF.R.U64 R72, R72, 0x3, RZ ;  /* 0x0000000348487819 */ /* 0x000fc400000012ff */
[----:B------:R-:W-:Y:S02]  /*27b80*/  SHF.R.U64 R9, R9, 0x3, RZ ;  /* 0x0000000309097819 */ /* 0x000fe400000012ff */
[----:B------:R-:W-:Y:S02]  /*27b90*/  IADD3 R11, P2, R20, 0xf000, RZ ;  /* 0x0000f000140b7810 */ /* 0x000fe40007f5e0ff */
[----:B------:R-:W-:Y:S01]  /*27ba0*/  LOP3.LUT R56, R56, R57, RZ, 0x3c, !PT ;  /* 0x0000003938387212 */ /* 0x000fe200078e3cff */
[--C-:B------:R-:W-:Y:S01]  /*27bb0*/  IMAD.X R57, RZ, RZ, R21.reuse, P0 ;  /* 0x000000ffff397224 */ /* 0x100fe200000e0615 */
[----:B------:R-:W-:Y:S02]  /*27bc0*/  LOP3.LUT R60, R60, R61, RZ, 0x3c, !PT ;  /* 0x0000003d3c3c7212 */ /* 0x000fe400078e3cff */
[----:B------:R-:W-:Y:S01]  /*27bd0*/  LOP3.LUT R64, R64, R65, RZ, 0x3c, !PT ;  /* 0x0000004140407212 */ /* 0x000fe200078e3cff */
[--C-:B------:R-:W-:Y:S01]  /*27be0*/  IMAD.X R65, RZ, RZ, R21.reuse, P5 ;  /* 0x000000ffff417224 */ /* 0x100fe200028e0615 */
[----:B------:R-:W-:Y:S01]  /*27bf0*/  LOP3.LUT R68, R68, R69, RZ, 0x3c, !PT ;  /* 0x0000004544447212 */ /* 0x000fe200078e3cff */
[--C-:B------:R-:W-:Y:S01]  /*27c00*/  IMAD.X R69, RZ, RZ, R21.reuse, P4 ;  /* 0x000000ffff457224 */ /* 0x100fe200020e0615 */
[----:B------:R-:W-:Y:S01]  /*27c10*/  LOP3.LUT R72, R72, R73, RZ, 0x3c, !PT ;  /* 0x0000004948487212 */ /* 0x000fe200078e3cff */
[--C-:B------:R-:W-:Y:S01]  /*27c20*/  IMAD.X R73, RZ, RZ, R21.reuse, P3 ;  /* 0x000000ffff497224 */ /* 0x100fe200018e0615 */
[----:B------:R-:W-:Y:S01]  /*27c30*/  LOP3.LUT R8, R9, R20, RZ, 0x3c, !PT ;  /* 0x0000001409087212 */ /* 0x000fe200078e3cff */
[----:B------:R-:W-:Y:S01]  /*27c40*/  IMAD.MOV.U32 R9, RZ, RZ, R21 ;  /* 0x000000ffff097224 */ /* 0x000fe200078e0015 */
[-C--:B------:R-:W-:Y:S01]  /*27c50*/  IADD3.X R61, RZ, R21.reuse, RZ, P6, !PT ;  /* 0x00000015ff3d7210 */ /* 0x080fe200037fe4ff */
[----:B------:R-:W5:Y:S01]  /*27c60*/  LD.E.128 R56, desc[UR60][R56.64] ;  /* 0x0000003c38387980 */ /* 0x000f62000c101d00 */
[----:B------:R-:W-:Y:S01]  /*27c70*/  IADD3.X R77, RZ, R21, RZ, P2, !PT ;  /* 0x00000015ff4d7210 */ /* 0x000fe200017fe4ff */
[----:B------:R-:W-:Y:S01]  /*27c80*/  IMAD.WIDE.U32 R20, R3, UR4, RZ ;  /* 0x0000000403147c25 */ /* 0x000fe2000f8e00ff */
[----:B------:R-:W-:Y:S01]  /*27c90*/  ULDC.64 UR4, c[0x0][0xae8] ;  /* 0x0002ba0000047ab9 */ /* 0x000fe20000000a00 */
[----:B------:R-:W-:Y:S01]  /*27ca0*/  IADD3 R80, R158, R80, RZ ;  /* 0x000000509e507210 */ /* 0x000fe20007ffe0ff */
[----:B------:R-:W5:Y:S01]  /*27cb0*/  LD.E.128 R60, desc[UR60][R60.64] ;  /* 0x0000003c3c3c7980 */ /* 0x000f62000c101d00 */
[----:B------:R-:W-:Y:S01]  /*27cc0*/  IMAD.IADD R21, R21, 0x1, R81 ;  /* 0x0000000115157824 */ /* 0x000fe200078e0251 */
[----:B------:R-:W-:-:S02]  /*27cd0*/  LOP3.LUT R10, R11, 0x380, RZ, 0xc0, !PT ;  /* 0x000003800b0a7812 */ /* 0x000fc400078ec0ff */
[----:B------:R-:W5:Y:S01]  /*27ce0*/  LD.E.128 R64, desc[UR60][R64.64] ;  /* 0x0000003c40407980 */ /* 0x000f62000c101d00 */
[----:B------:R-:W-:Y:S01]  /*27cf0*/  IMAD.WIDE.U32 R20, R224, UR4, R20 ;  /* 0x00000004e0147c25 */ /* 0x000fe2000f8e0014 */
[----:B------:R-:W-:Y:S02]  /*27d00*/  SHF.R.U64 R10, R10, 0x3, RZ ;  /* 0x000000030a0a7819 */ /* 0x000fe400000012ff */
[----:B------:R-:W5:Y:S01]  /*27d10*/  LD.E.128 R68, desc[UR60][R68.64] ;  /* 0x0000003c44447980 */ /* 0x000f62000c101d00 */
[----:B-1----:R-:W-:Y:S01]  /*27d20*/  @P1 IMAD.HI.U32 R3, R80, R85, RZ ;  /* 0x0000005550031227 */ /* 0x002fe200078e00ff */
[----:B------:R-:W-:Y:S02]  /*27d30*/  LOP3.LUT R76, R10, R11, RZ, 0x3c, !PT ;  /* 0x0000000b0a4c7212 */ /* 0x000fe400078e3cff */
[----:B------:R-:W5:Y:S01]  /*27d40*/  LD.E.128 R8, desc[UR60][R8.64] ;  /* 0x0000003c08087980 */ /* 0x000f62000c101d00 */
[----:B------:R-:W-:Y:S01]  /*27d50*/  IMAD R21, R224, UR5, R21 ;  /* 0x00000005e0157c24 */ /* 0x000fe2000f8e0215 */
[----:B------:R-:W-:Y:S01]  /*27d60*/  ULDC.64 UR4, c[0x0][0xaf0] ;  /* 0x0002bc0000047ab9 */ /* 0x000fe20000000a00 */
[----:B------:R-:W-:Y:S01]  /*27d70*/  IMAD.MOV.U32 R81, RZ, RZ, R80 ;  /* 0x000000ffff517224 */ /* 0x000fe200078e0050 */
[----:B--2---:R-:W-:Y:S01]  /*27d80*/  @P1 SHF.R.U32.HI R81, RZ, R82, R3 ;  /* 0x00000052ff511219 */ /* 0x004fe20000011603 */
[----:B------:R-:W-:Y:S01]  /*27d90*/  IMAD R83, R83, UR4, RZ ;  /* 0x0000000453537c24 */ /* 0x000fe2000f8e02ff */
[----:B------:R-:W5:Y:S03]  /*27da0*/  LD.E.128 R72, desc[UR60][R72.64] ;  /* 0x0000003c48487980 */ /* 0x000f66000c101d00 */
[C---:B------:R-:W-:Y:S01]  /*27db0*/  IMAD R83, R2.reuse, UR5, R83 ;  /* 0x0000000502537c24 */ /* 0x040fe2000f8e0253 */
[----:B------:R-:W5:Y:S01]  /*27dc0*/  LD.E.128 R76, desc[UR60][R76.64] ;  /* 0x0000003c4c4c7980 */ /* 0x000f62000c101d00 */
[----:B------:R-:W-:Y:S01]  /*27dd0*/  IMAD.WIDE.U32 R2, R2, UR4, R20 ;  /* 0x0000000402027c25 */ /* 0x000fe2000f8e0014 */
[--C-:B------:R-:W-:Y:S01]  /*27de0*/  SHF.R.S32.HI R4, RZ, 0x1f, R81.reuse ;  /* 0x0000001fff047819 */ /* 0x100fe20000011451 */
[----:B------:R-:W-:Y:S01]  /*27df0*/  ULDC.64 UR4, c[0x0][0xae0] ;  /* 0x0002b80000047ab9 */ /* 0x000fe20000000a00 */
[----:B------:R-:W-:Y:S01]  /*27e00*/  @!PT LDS RZ, [RZ] ;  /* 0x00000000fffff984 */ /* 0x000fe20000000800 */
[----:B------:R-:W-:Y:S01]  /*27e10*/  @!PT LDS RZ, [RZ] ;  /* 0x00000000fffff984 */ /* 0x000fe20000000800 */
[----:B------:R-:W-:Y:S01]  /*27e20*/  @!PT LDS RZ, [RZ] ;  /* 0x00000000fffff984 */ /* 0x000fe20000000800 */
[----:B------:R-:W-:Y:S01]  /*27e30*/  @!PT LDS RZ, [RZ] ;  /* 0x00000000fffff984 */ /* 0x000fe20000000800 */
[----:B------:R0:W-:Y:S06]  /*27e40*/  MEMBAR.ALL.CTA ;  /* 0x0000000000007992 */ /* 0x0001ec0000008000 */
[----:B0-----:R-:W0:Y:S01]  /*27e50*/  FENCE.VIEW.ASYNC.S ;  /* 0x00000000000073c6 */ /* 0x001e220000000000 */
[----:B------:R-:W-:-:S02]  /*27e60*/  IMAD.MOV R21, RZ, RZ, -R81 ;  /* 0x000000ffff157224 */ /* 0x000fc400078e0a51 */
[----:B------:R-:W-:Y:S02]  /*27e70*/  IMAD.IADD R3, R3, 0x1, R83 ;  /* 0x0000000103037824 */ /* 0x000fe400078e0253 */
[----:B------:R-:W-:Y:S02]  /*27e80*/  IMAD R21, R156, R21, R80 ;  /* 0x000000159c157224 */ /* 0x000fe400078e0250 */
[----:B------:R-:W-:Y:S02]  /*27e90*/  IMAD R4, R4, UR4, RZ ;  /* 0x0000000404047c24 */ /* 0x000fe4000f8e02ff */
[----:B------:R-:W-:Y:S01]  /*27ea0*/  IMAD.WIDE.U32 R2, R81, UR4, R2 ;  /* 0x0000000451027c25 */ /* 0x000fe2000f8e0002 */
[----:B------:R-:W-:-:S03]  /*27eb0*/  SHF.R.S32.HI R20, RZ, 0x1f, R21 ;  /* 0x0000001fff147819 */ /* 0x000fc60000011415 */
[----:B------:R-:W-:Y:S01]  /*27ec0*/  IMAD R83, R81, UR5, R4 ;  /* 0x0000000551537c24 */ /* 0x000fe2000f8e0204 */
[----:B------:R-:W-:Y:S02]  /*27ed0*/  ULDC.64 UR4, c[0x0][0xad8] ;  /* 0x0002b60000047ab9 */ /* 0x000fe40000000a00 */
[----:B------:R-:W-:Y:S02]  /*27ee0*/  IMAD R20, R20, UR4, RZ ;  /* 0x0000000414147c24 */ /* 0x000fe4000f8e02ff */
[----:B------:R-:W-:Y:S01]  /*27ef0*/  IMAD.IADD R3, R3, 0x1, R83 ;  /* 0x0000000103037824 */ /* 0x000fe200078e0253 */
[----:B------:R-:W-:Y:S01]  /*27f00*/  IADD3 R4, R225, R158, RZ ;  /* 0x0000009ee1047210 */ /* 0x000fe20007ffe0ff */
[C---:B------:R-:W-:Y:S02]  /*27f10*/  IMAD R85, R21.reuse, UR5, R20 ;  /* 0x0000000515557c24 */ /* 0x040fe4000f8e0214 */
[----:B------:R-:W-:Y:S01]  /*27f20*/  IMAD.WIDE.U32 R2, R21, UR4, R2 ;  /* 0x0000000415027c25 */ /* 0x000fe2000f8e0002 */
[----:B------:R-:W-:Y:S01]  /*27f30*/  ISETP.GE.AND P2, PT, R4, R0, PT ;  /* 0x000000000400720c */ /* 0x000fe20003f46270 */
[----:B------:R-:W-:-:S02]  /*27f40*/  ULDC.64 UR4, c[0x0][0xa80] ;  /* 0x0002a00000047ab9 */ /* 0x000fc40000000a00 */
[----:B------:R-:W-:Y:S01]  /*27f50*/  IMAD.IADD R85, R3, 0x1, R85 ;  /* 0x0000000103557824 */ /* 0x000fe200078e0255 */
[----:B------:R-:W-:Y:S01]  /*27f60*/  LEA R84, P3, R2, UR4, 0x1 ;  /* 0x0000000402547c11 */ /* 0x000fe2000f8608ff */
[----:B------:R-:W-:-:S03]  /*27f70*/  VIADD R20, R23, 0x38820 ;  /* 0x0003882017147836 */ /* 0x000fc60000000000 */
[----:B------:R-:W-:Y:S02]  /*27f80*/  LEA.HI.X R85, R2, UR5, R85, 0x1, P3 ;  /* 0x0000000502557c11 */ /* 0x000fe400098f0c55 */
[----:B------:R-:W-:Y:S01]  /*27f90*/  PRMT R20, RZ, 0x654, R20 ;  /* 0x00000654ff147816 */ /* 0x000fe20000000014 */
[C---:B------:R-:W-:Y:S01]  /*27fa0*/  VIADD R81, R4.reuse, 0x20 ;  /* 0x0000002004517836 */ /* 0x040fe20000000000 */
[----:B------:R-:W-:Y:S01]  /*27fb0*/  IADD3 R21, R4, 0x40, RZ ;  /* 0x0000004004157810 */ /* 0x000fe20007ffe0ff */
[----:B0-----:R0:W1:Y:S01]  /*27fc0*/  SHFL.IDX PT, R87, R84, RZ, 0x181f ;  /* 0x00181fff54577589 */ /* 0x00106200000e0000 */
[----:B------:R0:W-:Y:S03]  /*27fd0*/  SYNCS.ARRIVE.TRANS64.RED.A1T0 RZ, [R20+URZ], RZ ;  /* 0x000000ff14ff79a7 */ /* 0x0001e6000810043f */
[----:B------:R0:W2:Y:S01]  /*27fe0*/  SHFL.IDX PT, R83, R85, RZ, 0x181f ;  /* 0x00181fff55537589 */ /* 0x0000a200000e0000 */
[----:B------:R-:W-:-:S02]  /*27ff0*/  ISETP.GE.AND P1, PT, R81, R0, PT ;  /* 0x000000005100720c */ /* 0x000fc40003f26270 */
[----:B------:R-:W-:Y:S01]  /*28000*/  ISETP.GE.AND P0, PT, R21, R0, PT ;  /* 0x000000001500720c */ /* 0x000fe20003f06270 */
        /* <DEDUP_REMOVED lines=18> */
.L_x_2910:
[----:B------:R-:W-:Y:S05]  /*28130*/  BSYNC B1 ;  /* 0x0000000000017941 */ /* 0x000fea0003800000 */
.L_x_2909:
        /* <DEDUP_REMOVED lines=21> */
.L_x_2912:
[----:B------:R-:W-:Y:S05]  /*28290*/  BSYNC B1 ;  /* 0x0000000000017941 */ /* 0x000fea0003800000 */
.L_x_2911:
        /* <DEDUP_REMOVED lines=21> */
.L_x_2914:
[----:B------:R-:W-:Y:S05]  /*283f0*/  BSYNC B1 ;  /* 0x0000000000017941 */ /* 0x000fea0003800000 */
.L_x_2913:
[----:B0-----:R-:W-:Y:S01]  /*28400*/  VIADD R3, R4, 0x60 ;  /* 0x0000006004037836 */ /* 0x001fe20000000000 */
[----:B---3--:R-:W0:Y:S04]  /*28410*/  SHFL.IDX PT, R85, R85, 0x3, 0x181f ;  /* 0x00781f0055557f89 */ /* 0x008e2800000e0000 */
[----:B------:R-:W-:Y:S01]  /*28420*/  ISETP.GE.AND P0, PT, R3, R0, PT ;  /* 0x000000000300720c */ /* 0x000fe20003f06270 */
[----:B------:R3:W0:-:S12]  /*28430*/  SHFL.IDX PT, R13, R84, 0x3, 0x181f ;  /* 0x00781f00540d7f89 */ /* 0x00061800000e0000 */
[----:B---3--:R-:W-:Y:S05]  /*28440*/  @P0 BRA `(.L_x_2915) ;  /* 0x0000002400a80947 */ /* 0x008fea0003800000 */
[----:B------:R-:W-:Y:S02]  /*28450*/  ULDC UR4, c[0x0][0xac8] ;  /* 0x0002b20000047ab9 */ /* 0x000fe40000000800 */
[----:B------:R-:W-:Y:S02]  /*28460*/  ISETP.GE.AND P3, PT, R16, UR4, PT ;  /* 0x0000000410007c0c */ /* 0x000fe4000bf66270 */
[----:B------:R-:W-:Y:S02]  /*28470*/  ISETP.GE.AND P4, PT, R214, UR4, PT ;  /* 0x00000004d6007c0c */ /* 0x000fe4000bf86270 */
[----:B------:R-:W-:-:S09]  /*28480*/  ISETP.GE.AND P5, PT, R19, UR4, PT ;  /* 0x0000000413007c0c */ /* 0x000fd2000bfa6270 */
[-C--:B0-----:R-:W-:Y:S02]  /*28490*/  @!P3 LEA R2, P0, R16, R13.reuse, 0x1 ;  /* 0x0000000d1002b211 */ /* 0x081fe400078008ff */
[-C--:B------:R-:W-:Y:S02]  /*284a0*/  @!P4 LEA R8, P1, R212, R13.reuse, 0x1 ;  /* 0x0000000dd408c211 */ /* 0x080fe400078208ff */
[C---:B------:R-:W-:Y:S02]  /*284b0*/  @!P5 LEA R10, P2, R19.reuse, R13, 0x1 ;  /* 0x0000000d130ad211 */ /* 0x040fe400078408ff */
        /* <DEDUP_REMOVED lines=8> */
[----:B---3--:R-:W-:-:S04]  /*28540*/  LEA R2, P0, R22, R13, 0x1 ;  /* 0x0000000d16027211 */ /* 0x008fc800078008ff */
[----:B------:R-:W-:-:S05]  /*28550*/  LEA.HI.X R3, R22, R85, R218, 0x1, P0 ;  /* 0x0000005516037211 */ /* 0x000fca00000f0cda */
[----:B------:R0:W-:Y:S01]  /*28560*/  ST.E.128 desc[UR60][R2.64], R76 ;  /* 0x0000004c02007985 */ /* 0x0001e2000c101d3c */
[----:B------:R-:W-:Y:S05]  /*28570*/  BRA `(.L_x_2915) ;  /* 0x00000024005c7947 */ /* 0x000fea0003800000 */
.L_x_2908:
[----:B0-----:R-:W0:Y:S01]  /*28580*/  @P1 LDC R9, c[0x0][0xbec] ;  /* 0x0002fb00ff091b82 */ /* 0x001e220000000800 */
[----:B------:R-:W-:Y:S01]  /*28590*/  ULDC.64 UR4, c[0x0][0xb08] ;  /* 0x0002c20000047ab9 */ /* 0x000fe20000000a00 */
[----:B------:R-:W-:Y:S01]  /*285a0*/  IMAD.MOV.U32 R10, RZ, RZ, R14 ;  /* 0x000000ffff0a7224 */ /* 0x000fe200078e000e */
[----:B------:R1:W5:Y:S01]  /*285b0*/  LDL R227, [R1+0x1b8] ;  /* 0x0001b80001e37983 */ /* 0x0003620000100800 */
[----:B------:R-:W-:-:S03]  /*285c0*/  IMAD R4, R4, UR4, RZ ;  /* 0x0000000404047c24 */ /* 0x000fc6000f8e02ff */
[----:B------:R1:W5:Y:S01]  /*285d0*/  LDL R211, [R1+0x1b4] ;  /* 0x0001b40001d37983 */ /* 0x0003620000100800 */
[----:B------:R-:W2:Y:S01]  /*285e0*/  @P1 LDC R8, c[0x0][0xbf0] ;  /* 0x0002fc00ff081b82 */ /* 0x000ea20000000800 */
[----:B------:R-:W-:Y:S02]  /*285f0*/  IMAD R4, R3, UR5, R4 ;  /* 0x0000000503047c24 */ /* 0x000fe4000f8e0204 */
        /* <DEDUP_REMOVED lines=8> */
[----:B------:R-:W-:Y:S01]  /*28680*/  IMAD.WIDE.U32 R8, R3, UR4, RZ ;  /* 0x0000000403087c25 */ /* 0x000fe2000f8e00ff */
        /* <DEDUP_REMOVED lines=25> */
[----:B------:R-:W-:Y:S01]  /*28820*/  IMAD R3, R3, UR4, RZ ;  /* 0x0000000403037c24 */ /* 0x000fe2000f8e02ff */
[----:B------:R-:W-:Y:S01]  /*28830*/  SHF.R.S32.HI R4, RZ, 0x1f, R2 ;  /* 0x0000001fff047819 */ /* 0x000fe20000011402 */
[C---:B------:R-:W-:Y:S01]  /*28840*/  IMAD.WIDE.U32 R8, R10.reuse, UR4, R8 ;  /* 0x000000040a087c25 */ /* 0x040fe2000f8e0008 */
[----:B------:R1:W5:Y:S03]  /*28850*/  LDL R197, [R1+0x198] ;  /* 0x0001980001c57983 */ /* 0x0003660000100800 */
[----:B------:R-:W-:Y:S01]  /*28860*/  IMAD R3, R10, UR5, R3 ;  /* 0x000000050a037c24 */ /* 0x000fe2000f8e0203 */
[----:B------:R-:W-:Y:S01]  /*28870*/  ULDC.64 UR4, c[0x0][0xb28] ;  /* 0x0002ca0000047ab9 */ /* 0x000fe20000000a00 */
[----:B------:R1:W5:Y:S01]  /*28880*/  LDL R196, [R1+0x100] ;  /* 0x0001000001c47983 */ /* 0x0003620000100800 */
[----:B------:R-:W-:-:S02]  /*28890*/  IMAD R4, R4, UR4, RZ ;  /* 0x0000000404047c24 */ /* 0x000fc4000f8e02ff */
[----:B------:R-:W-:Y:S01]  /*288a0*/  IMAD.IADD R9, R9, 0x1, R3 ;  /* 0x0000000109097824 */ /* 0x000fe200078e0203 */
[----:B------:R1:W5:Y:S01]  /*288b0*/  LDL R195, [R1+0x194] ;  /* 0x0001940001c37983 */ /* 0x0003620000100800 */
[C---:B------:R-:W-:Y:S02]  /*288c0*/  IMAD R4, R2.reuse, UR5, R4 ;  /* 0x0000000502047c24 */ /* 0x040fe4000f8e0204 */
[----:B------:R-:W-:Y:S01]  /*288d0*/  IMAD.WIDE.U32 R8, R2, UR4, R8 ;  /* 0x0000000402087c25 */ /* 0x000fe2000f8e0008 */
[----:B------:R-:W-:Y:S01]  /*288e0*/  ULDC.64 UR4, c[0x0][0xb00] ;  /* 0x0002c00000047ab9 */ /* 0x000fe20000000a00 */
[----:B------:R1:W5:Y:S03]  /*288f0*/  LDL R194, [R1+0xfc] ;  /* 0x0000fc0001c27983 */ /* 0x0003660000100800 */
[----:B------:R-:W-:Y:S01]  /*28900*/  IADD3 R20, R9, R4, RZ ;  /* 0x0000000409147210 */ /* 0x000fe20007ffe0ff */
[----:B------:R1:W5:Y:S01]  /*28910*/  LDL R193, [R1+0x190] ;  /* 0x0001900001c17983 */ /* 0x0003620000100800 */
[----:B------:R-:W-:-:S03]  /*28920*/  LEA R4, P0, R8, UR4, 0x2 ;  /* 0x0000000408047c11 */ /* 0x000fc6000f8010ff */
[----:B------:R1:W5:Y:S01]  /*28930*/  LDL R192, [R1+0xf8] ;  /* 0x0000f80001c07983 */ /* 0x0003620000100800 */
[----:B------:R-:W-:Y:S02]  /*28940*/  LEA.HI.X R20, R8, UR5, R20, 0x2, P0 ;  /* 0x0000000508147c11 */ /* 0x000fe400080f1414 */
[----:B------:R-:W-:Y:S01]  /*28950*/  ISETP.GE.AND P0, PT, R13, R0, PT ;  /* 0x000000000d00720c */ /* 0x000fe20003f06270 */
        /* <DEDUP_REMOVED lines=41> */
[----:B------:R-:W-:-:S05]  /*28bf0*/  VIADD R2, R23, 0x38820 ;  /* 0x0003882017027836 */ /* 0x000fca0000000000 */
[----:B------:R-:W-:Y:S01]  /*28c00*/  PRMT R2, RZ, 0x654, R2 ;  /* 0x00000654ff027816 */ /* 0x000fe20000000002 */
[----:B------:R1:W0:Y:S01]  /*28c10*/  SHFL.IDX PT, R3, R20, RZ, 0x1c1f ;  /* 0x001c1fff14037589 */ /* 0x00022200000e0000 */
[----:B------:R-:W-:Y:S02]  /*28c20*/  BSSY B1, `(.L_x_2916) ;  /* 0x0000084000017945 */ /* 0x000fe40003800000 */
[----:B------:R2:W-:Y:S02]  /*28c30*/  SYNCS.ARRIVE.TRANS64.RED.A1T0 RZ, [R2+URZ], RZ ;  /* 0x000000ff02ff79a7 */ /* 0x0005e4000810043f */
[----:B--2---:R1:W2:Y:S01]  /*28c40*/  SHFL.IDX PT, R2, R4, RZ, 0x1c1f ;  /* 0x001c1fff04027589 */ /* 0x0042a200000e0000 */
[----:B------:R-:W-:Y:S05]  /*28c50*/  @P0 BRA `(.L_x_2917) ;  /* 0x0000000800000947 */ /* 0x000fea0003800000 */
[----:B------:R-:W-:Y:S02]  /*28c60*/  ULDC UR4, c[0x0][0xac8] ;  /* 0x0002b20000047ab9 */ /* 0x000fe40000000800 */
        /* <DEDUP_REMOVED lines=74> */
[----:B--2---:R-:W-:-:S03]  /*29110*/  @!P4 LEA R10, P0, R178, R2, 0x2 ;  /* 0x00000002b20ac211 */ /* 0x004fc600078010ff */
[----:B------:R0:W-:Y:S01]  /*29120*/  @!P3 ST.E.64 desc[UR60][R8.64], R92 ;  /* 0x0000005c0800b985 */ /* 0x0001e2000c101b3c */
[-C--:B------:R-:W-:Y:S02]  /*29130*/  @!P4 LEA.HI.X R11, R178, R3.reuse, R179, 0x2, P0 ;  /* 0x00000003b20bc211 */ /* 0x080fe400000f14b3 */
[----:B------:R-:W-:Y:S02]  /*29140*/  ISETP.GE.AND P0, PT, R170, UR4, PT ;  /* 0x00000004aa007c0c */ /* 0x000fe4000bf06270 */
[-C--:B---3--:R-:W-:Y:S01]  /*29150*/  @!P5 LEA R14, P6, R176, R2.reuse, 0x2 ;  /* 0x00000002b00ed211 */ /* 0x088fe200078c10ff */
[----:B------:R2:W-:Y:S01]  /*29160*/  @!P4 ST.E.64 desc[UR60][R10.64], R96 ;  /* 0x000000600a00c985 */ /* 0x0005e2000c101b3c */
[----:B------:R-:W-:Y:S02]  /*29170*/  ISETP.GE.AND P4, PT, R166, UR4, PT ;  /* 0x00000004a6007c0c */ /* 0x000fe4000bf86270 */
[----:B------:R-:W-:Y:S02]  /*29180*/  @!P5 LEA.HI.X R15, R176, R3, R177, 0x2, P6 ;  /* 0x00000003b00fd211 */ /* 0x000fe400030f14b1 */
[----:B0-----:R-:W-:-:S03]  /*29190*/  @!P2 LEA R8, P6, R174, R2, 0x2 ;  /* 0x00000002ae08a211 */ /* 0x001fc600078c10ff */
[----:B------:R0:W-:Y:S01]  /*291a0*/  @!P5 ST.E.64 desc[UR60][R14.64], R100 ;  /* 0x000000640e00d985 */ /* 0x0001e2000c101b3c */
[----:B------:R-:W-:Y:S02]  /*291b0*/  ISETP.GE.AND P5, PT, R168, UR4, PT ;  /* 0x00000004a8007c0c */ /* 0x000fe4000bfa6270 */
[----:B------:R-:W-:Y:S02]  /*291c0*/  @!P2 LEA.HI.X R9, R174, R3, R175, 0x2, P6 ;  /* 0x00000003ae09a211 */ /* 0x000fe400030f14af */
[----:B--2---:R-:W-:-:S03]  /*291d0*/  @!P1 LEA R10, P3, R172, R2, 0x2 ;  /* 0x00000002ac0a9211 */ /* 0x004fc600078610ff */
[----:B------:R2:W-:Y:S01]  /*291e0*/  @!P2 ST.E.64 desc[UR60][R8.64], R104 ;  /* 0x000000680800a985 */ /* 0x0005e2000c101b3c */
[-C--:B------:R-:W-:Y:S02]  /*291f0*/  @!P1 LEA.HI.X R11, R172, R3.reuse, R173, 0x2, P3 ;  /* 0x00000003ac0b9211 */ /* 0x080fe400018f14ad */
[----:B------:R-:W-:Y:S02]  /*29200*/  ISETP.GE.AND P3, PT, R164, UR4, PT ;  /* 0x00000004a4007c0c */ /* 0x000fe4000bf66270 */
[CC--:B0-----:R-:W-:Y:S01]  /*29210*/  @!P0 LEA R14, P6, R170.reuse, R2.reuse, 0x2 ;  /* 0x00000002aa0e8211 */ /* 0x0c1fe200078c10ff */
[----:B------:R0:W-:Y:S03]  /*29220*/  @!P1 ST.E.64 desc[UR60][R10.64], R108 ;  /* 0x0000006c0a009985 */ /* 0x0001e6000c101b3c */
[----:B------:R-:W-:Y:S02]  /*29230*/  @!P0 LEA.HI.X R15, R170, R3, R171, 0x2, P6 ;  /* 0x00000003aa0f8211 */ /* 0x000fe400030f14ab */
[----:B--2---:R-:W-:-:S03]  /*29240*/  @!P5 LEA R8, P1, R168, R2, 0x2 ;  /* 0x00000002a808d211 */ /* 0x004fc600078210ff */
        /* <DEDUP_REMOVED lines=8> */
[-C--:B--2---:R-:W-:Y:S01]  /*292d0*/  @!P3 LEA R14, P6, R164, R2.reuse, 0x2 ;  /* 0x00000002a40eb211 */ /* 0x084fe200078c10ff */
[----:B------:R2:W-:Y:S01]  /*292e0*/  @!P4 ST.E.64 desc[UR60][R10.64], R120 ;  /* 0x000000780a00c985 */ /* 0x0005e2000c101b3c */
[----:B------:R-:W-:Y:S02]  /*292f0*/  ISETP.GE.AND P4, PT, R158, UR4, PT ;  /* 0x000000049e007c0c */ /* 0x000fe4000bf86270 */
[----:B------:R-:W-:Y:S02]  /*29300*/  @!P3 LEA.HI.X R15, R164, R3, R165, 0x2, P6 ;  /* 0x00000003a40fb211 */ /* 0x000fe400030f14a5 */
[----:B0-----:R-:W-:-:S03]  /*29310*/  @!P0 LEA R8, P5, R162, R2, 0x2 ;  /* 0x00000002a2088211 */ /* 0x001fc600078a10ff */
[----:B------:R0:W-:Y:S01]  /*29320*/  @!P3 ST.E.64 desc[UR60][R14.64], R124 ;  /* 0x0000007c0e00b985 */ /* 0x0001e2000c101b3c */
[----:B------:R-:W-:Y:S02]  /*29330*/  ISETP.GE.AND P3, PT, R156, UR4, PT ;  /* 0x000000049c007c0c */ /* 0x000fe4000bf66270 */
[-C--:B------:R-:W-:Y:S02]  /*29340*/  @!P0 LEA.HI.X R9, R162, R3.reuse, R163, 0x2, P5 ;  /* 0x00000003a2098211 */ /* 0x080fe400028f14a3 */
[----:B------:R-:W-:Y:S02]  /*29350*/  ISETP.GE.AND P5, PT, R152, UR4, PT ;  /* 0x0000000498007c0c */ /* 0x000fe4000bfa6270 */
[C---:B--2---:R-:W-:Y:S01]  /*29360*/  @!P1 LEA R10, P6, R160.reuse, R2, 0x2 ;  /* 0x00000002a00a9211 */ /* 0x044fe200078c10ff */
[----:B------:R2:W-:Y:S03]  /*29370*/  @!P0 ST.E.64 desc[UR60][R8.64], R128 ;  /* 0x0000008008008985 */ /* 0x0005e6000c101b3c */
[----:B------:R-:W-:-:S03]  /*29380*/  @!P1 LEA.HI.X R11, R160, R3, R161, 0x2, P6 ;  /* 0x00000003a00b9211 */ /* 0x000fc600030f14a1 */
[CC--:B0-----:R-:W-:Y:S02]  /*29390*/  @!P3 LEA R14, P6, R156.reuse, R2.reuse, 0x2 ;  /* 0x000000029c0eb211 */ /* 0x0c1fe400078c10ff */
[----:B------:R0:W-:Y:S02]  /*293a0*/  @!P1 ST.E.64 desc[UR60][R10.64], R132 ;  /* 0x000000840a009985 */ /* 0x0001e4000c101b3c */
[----:B------:R-:W-:Y:S02]  /*293b0*/  @!P3 LEA.HI.X R15, R156, R3, R157, 0x2, P6 ;  /* 0x000000039c0fb211 */ /* 0x000fe400030f149d */
[----:B--2---:R-:W-:-:S04]  /*293c0*/  @!P4 LEA R8, P0, R158, R2, 0x2 ;  /* 0x000000029e08c211 */ /* 0x004fc800078010ff */
[----:B------:R-:W-:Y:S02]  /*293d0*/  @!P4 LEA.HI.X R9, R158, R3, R159, 0x2, P0 ;  /* 0x000000039e09c211 */ /* 0x000fe400000f149f */
[----:B0-----:R-:W-:-:S03]  /*293e0*/  @!P2 LEA R10, P1, R154, R2, 0x2 ;  /* 0x000000029a0aa211 */ /* 0x001fc600078210ff */
[----:B------:R3:W-:Y:S01]  /*293f0*/  @!P4 ST.E.64 desc[UR60][R8.64], R136 ;  /* 0x000000880800c985 */ /* 0x0007e2000c101b3c */
[----:B------:R-:W-:Y:S02]  /*29400*/  @!P5 LEA R2, P0, R152, R2, 0x2 ;  /* 0x000000029802d211 */ /* 0x000fe400078010ff */
[-C--:B------:R-:W-:Y:S01]  /*29410*/  @!P2 LEA.HI.X R11, R154, R3.reuse, R155, 0x2, P1 ;  /* 0x000000039a0ba211 */ /* 0x080fe200008f149b */
[----:B------:R3:W-:Y:S01]  /*29420*/  @!P3 ST.E.64 desc[UR60][R14.64], R140 ;  /* 0x0000008c0e00b985 */ /* 0x0007e2000c101b3c */
[----:B------:R-:W-:-:S03]  /*29430*/  @!P5 LEA.HI.X R3, R152, R3, R153, 0x2, P0 ;  /* 0x000000039803d211 */ /* 0x000fc600000f1499 */
[----:B------:R3:W-:Y:S04]  /*29440*/  @!P2 ST.E.64 desc[UR60][R10.64], R144 ;  /* 0x000000900a00a985 */ /* 0x0007e8000c101b3c */
[----:B------:R3:W-:Y:S02]  /*29450*/  @!P5 ST.E.64 desc[UR60][R2.64], R148 ;  /* 0x000000940200d985 */ /* 0x0007e4000c101b3c */
.L_x_2917:
[----:B------:R-:W-:Y:S05]  /*29460*/  BSYNC B1 ;  /* 0x0000000000017941 */ /* 0x000fea0003800000 */
.L_x_2916:
[----:B------:R-:W-:Y:S01]  /*29470*/  ISETP.GE.AND P0, PT, R12, R0, PT ;  /* 0x000000000c00720c */ /* 0x000fe20003f06270 */
[----:B------:R4:W0:Y:S04]  /*29480*/  SHFL.IDX PT, R21, R20, 0x1, 0x1c1f ;  /* 0x003c1f0014157f89 */ /* 0x00082800000e0000 */
[----:B-1----:R4:W1:Y:S08]  /*29490*/  SHFL.IDX PT, R20, R4, 0x1, 0x1c1f ;  /* 0x003c1f0004147f89 */ /* 0x00287000000e0000 */
[----:B----4-:R-:W-:Y:S05]  /*294a0*/  @P0 BRA `(.L_x_2915) ;  /* 0x0000001400900947 */ /* 0x010fea0003800000 */
[----:B------:R-:W-:Y:S02]  /*294b0*/  ULDC UR4, c[0x0][0xac8] ;  /* 0x0002b20000047ab9 */ /* 0x000fe40000000800 */
[----:B-----5:R-:W-:Y:S02]  /*294c0*/  ISETP.GE.AND P3, PT, R13, UR4, PT ;  /* 0x000000040d007c0c */ /* 0x020fe4000bf66270 */
[----:B------:R-:W-:Y:S02]  /*294d0*/  ISETP.GE.AND P2, PT, R224, UR4, PT ;  /* 0x00000004e0007c0c */ /* 0x000fe4000bf46270 */
[----:B------:R-:W-:Y:S02]  /*294e0*/  ISETP.GE.AND P1, PT, R210, UR4, PT ;  /* 0x00000004d2007c0c */ /* 0x000fe4000bf26270 */
[----:B------:R-:W-:Y:S02]  /*294f0*/  ISETP.GE.AND P0, PT, R208, UR4, PT ;  /* 0x00000004d0007c0c */ /* 0x000fe4000bf06270 */
[----:B------:R-:W-:-:S05]  /*29500*/  ISETP.GE.AND P4, PT, R204, UR4, PT ;  /* 0x00000004cc007c0c */ /* 0x000fca000bf86270 */
[----:B0123--:R-:W-:-:S04]  /*29510*/  @!P3 IMAD.WIDE R2, R13, 0x4, R20 ;  /* 0x000000040d02b825 */ /* 0x00ffc800078e0214 */
        /* <DEDUP_REMOVED lines=14> */
[----:B-1----:R-:W-:Y:S02]  /*29600*/  @!P4 LEA R8, P2, R204, R20, 0x2 ;  /* 0x00000014cc08c211 */ /* 0x002fe400078410ff */
[----:B------:R-:W-:-:S02]  /*29610*/  @!P3 LEA.HI.X R3, R206, R21, R207, 0x2, P1 ;  /* 0x00000015ce03b211 */ /* 0x000fc400008f14cf */
[----:B------:R-:W-:Y:S02]  /*29620*/  ISETP.GE.AND P1, PT, R198, UR4, PT ;  /* 0x00000004c6007c0c */ /* 0x000fe4000bf26270 */
[-C--:B------:R-:W-:Y:S01]  /*29630*/  @!P4 LEA.HI.X R9, R204, R21.reuse, R205, 0x2, P2 ;  /* 0x00000015cc09c211 */ /* 0x080fe200010f14cd */
[----:B------:R0:W-:Y:S01]  /*29640*/  @!P3 ST.E.64 desc[UR60][R2.64], R42 ;  /* 0x0000002a0200b985 */ /* 0x0001e2000c101b3c */
[----:B------:R-:W-:Y:S02]  /*29650*/  ISETP.GE.AND P2, PT, R196, UR4, PT ;  /* 0x00000004c4007c0c */ /* 0x000fe4000bf46270 */
[----:B--2---:R-:W-:Y:S01]  /*29660*/  @!P5 LEA R10, P6, R202, R20, 0x2 ;  /* 0x00000014ca0ad211 */ /* 0x004fe200078c10ff */
[----:B------:R1:W-:Y:S01]  /*29670*/  @!P4 ST.E.64 desc[UR60][R8.64], R46 ;  /* 0x0000002e0800c985 */ /* 0x0003e2000c101b3c */
[----:B------:R-:W-:Y:S02]  /*29680*/  ISETP.GE.AND P3, PT, R194, UR4, PT ;  /* 0x00000004c2007c0c */ /* 0x000fe4000bf66270 */
[----:B------:R-:W-:-:S02]  /*29690*/  @!P5 LEA.HI.X R11, R202, R21, R203, 0x2, P6 ;  /* 0x00000015ca0bd211 */ /* 0x000fc400030f14cb */
        /* <DEDUP_REMOVED lines=99> */
.L_x_2906:
[----:B---3--:R-:W3:Y:S01]  /*29cd0*/  LDL.LU R4, [R1+0x98] ;  /* 0x0000980001047983 */ /* 0x008ee20000300800 */
[----:B------:R-:W-:Y:S01]  /*29ce0*/  ULDC.64 UR6, c[0x0][0xc08] ;  /* 0x0003020000067ab9 */ /* 0x000fe20000000a00 */
[----:B------:R-:W-:Y:S02]  /*29cf0*/  ULDC.64 UR4, c[0x0][0xc00] ;  /* 0x0003000000047ab9 */ /* 0x000fe40000000a00 */
[----:B--2---:R-:W2:Y:S04]  /*29d00*/  LDL.LU R0, [R1+0x9c] ;  /* 0x00009c0001007983 */ /* 0x004ea80000300800 */
[----:B01----:R-:W4:Y:S01]  /*29d10*/  LDL R10, [R1+0x90] ;  /* 0x00009000010a7983 */ /* 0x003f220000100800 */
[----:B------:R-:W-:Y:S01]  /*29d20*/  ISETP.NE.U32.AND P1, PT, RZ, UR6, PT ;  /* 0x00000006ff007c0c */ /* 0x000fe2000bf25070 */
[----:B------:R-:W-:Y:S01]  /*29d30*/  IMAD.MOV.U32 R25, RZ, RZ, RZ ;  /* 0x000000ffff197224 */ /* 0x000fe200078e00ff */
[----:B------:R-:W-:-:S02]  /*29d40*/  ISETP.NE.U32.AND P0, PT, RZ, UR4, PT ;  /* 0x00000004ff007c0c */ /* 0x000fc4000bf05070 */
[----:B------:R-:W-:Y:S02]  /*29d50*/  ISETP.NE.AND.EX P1, PT, RZ, UR7, PT, P1 ;  /* 0x00000007ff007c0c */ /* 0x000fe4000bf25310 */
[----:B------:R-:W-:Y:S01]  /*29d60*/  ISETP.NE.AND.EX P0, PT, RZ, UR5, PT, P0 ;  /* 0x00000005ff007c0c */ /* 0x000fe2000bf05300 */
[----:B------:R-:W0:Y:S01]  /*29d70*/  S2R R35, SR_TID.X ;  /* 0x0000000000237919 */ /* 0x000e220000002100 */
[----:B---3--:R-:W-:-:S04]  /*29d80*/  IADD3 R2, P2, R4, UR4, RZ ;  /* 0x0000000404027c10 */ /* 0x008fc8000ff5e0ff */
[----:B--2---:R-:W-:-:S05]  /*29d90*/  IADD3.X R3, R0, UR5, RZ, P2, !PT ;  /* 0x0000000500037c10 */ /* 0x004fca00097fe4ff */
[----:B------:R-:W-:Y:S01]  /*29da0*/  @P1 IADD3 R8, P2, R4, UR6, RZ ;  /* 0x0000000604081c10 */ /* 0x000fe2000ff5e0ff */
[----:B------:R-:W-:Y:S01]  /*29db0*/  ULDC UR4, c[0x0][0xa88] ;  /* 0x0002a20000047ab9 */ /* 0x000fe20000000800 */
[----:B------:R1:W5:Y:S02]  /*29dc0*/  @P0 LDG.E R25, desc[UR60][R2.64] ;  /* 0x0000003c02190981 */ /* 0x000364000c1e1900 */
[----:B------:R-:W-:Y:S01]  /*29dd0*/  @P1 IADD3.X R9, R0, UR7, RZ, P2, !PT ;  /* 0x0000000700091c10 */ /* 0x000fe200097fe4ff */
[----:B------:R-:W-:-:S06]  /*29de0*/  IMAD.U32 R0, RZ, RZ, UR4 ;  /* 0x00000004ff007e24 */ /* 0x000fcc000f8e00ff */
[----:B------:R1:W5:Y:S01]  /*29df0*/  @P1 LDG.E R0, desc[UR60][R8.64] ;  /* 0x0000003c08001981 */ /* 0x000362000c1e1900 */
[----:B----4-:R-:W-:Y:S02]  /*29e00*/  ISETP.NE.AND P2, PT, R10, RZ, PT ;  /* 0x000000ff0a00720c */ /* 0x010fe40003f45270 */
[----:B0-----:R-:W-:-:S04]  /*29e10*/  IADD3 R4, R35, -0x80, RZ ;  /* 0xffffff8023047810 */ /* 0x001fc80007ffe0ff */
[----:B------:R-:W-:-:S07]  /*29e20*/  ISETP.GT.AND P3, PT, R4, 0x7f, PT ;  /* 0x0000007f0400780c */ /* 0x000fce0003f64270 */
[----:B------:R-:W0:Y:S02]  /*29e30*/  @!P2 LDC R10, c[0x0][0xad4] ;  /* 0x0002b500ff0aab82 */ /* 0x000e240000000800 */
[----:B0-----:R1:W-:Y:S01]  /*29e40*/  @!P2 STL [R1+0x90], R10 ;  /* 0x0000900a0100a387 */ /* 0x0013e20000100800 */
[----:B------:R-:W-:Y:S01]  /*29e50*/  ISETP.GT.AND P2, PT, R10, 0x1, PT ;  /* 0x000000010a00780c */ /* 0x000fe20003f44270 */
[----:B------:R-:W-:-:S12]  /*29e60*/  @P1 BRA `(.L_x_2918) ;  /* 0x0000000000101947 */ /* 0x000fd80003800000 */
[----:B------:R-:W-:Y:S05]  /*29e70*/  @!P0 BRA `(.L_x_2918) ;  /* 0x00000000000c8947 */ /* 0x000fea0003800000 */
[----:B-1----:R-:W2:Y:S04]  /*29e80*/  LDG.E R9, desc[UR60][R2.64] ;  /* 0x0000003c02097981 */ /* 0x002ea8000c1e1900 */
[----:B-----5:R-:W2:Y:S02]  /*29e90*/  LDG.E R0, desc[UR60][R2.64+0x4] ;  /* 0x0000043c02007981 */ /* 0x020ea4000c1e1900 */
[----:B--2---:R-:W-:-:S07]  /*29ea0*/  IMAD.IADD R0, R0, 0x1, -R9 ;  /* 0x0000000100007824 */ /* 0x004fce00078e0a09 */
.L_x_2918:
[----:B-1----:R-:W2:Y:S04]  /*29eb0*/  LDL.LU R3, [R1+0x94] ;  /* 0x0000940001037983 */ /* 0x002ea80000300800 */
        /* <DEDUP_REMOVED lines=34> */
[----:B------:R-:W-:Y:S02]  /*2a0e0*/  IADD3 R29, R15, R29, RZ ;  /* 0x0000001d0f1d7210 */ /* 0x000fe40007ffe0ff */
[----:B------:R-:W-:Y:S01]  /*2a0f0*/  IADD3 R14, P1, P3, R20, R14, R25 ;  /* 0x0000000e140e7210 */ /* 0x000fe20007b3e019 */
[----:B------:R-:W-:Y:S02]  /*2a100*/  IMAD.MOV R2, RZ, RZ, -R27 ;  /* 0x000000ffff027224 */ /* 0x000fe400078e0a1b */
        /* <DEDUP_REMOVED lines=19> */
.L_x_2920:
[----:B------:R-:W-:Y:S05]  /*2a240*/  BSYNC B1 ;  /* 0x0000000000017941 */ /* 0x000fea0003800000 */
.L_x_2919:
[----:B------:R-:W-:Y:S05]  /*2a250*/  @P2 BRA `(.L_x_2915) ;  /* 0x0000000800242947 */ /* 0x000fea0003800000 */
[----:B------:R-:W2:Y:S01]  /*2a260*/  LDL.LU R2, [R1+0x74] ;  /* 0x0000740001027983 */ /* 0x000ea20000300800 */
[----:B------:R-:W1:Y:S01]  /*2a270*/  LDC R15, c[0x0][0xbe8] ;  /* 0x0002fa00ff0f7b82 */ /* 0x000e620000000800 */
[----:B------:R-:W-:Y:S01]  /*2a280*/  ULDC.64 UR4, c[0x0][0xaa0] ;  /* 0x0002a80000047ab9 */ /* 0x000fe20000000a00 */
[----:B------:R-:W-:Y:S01]  /*2a290*/  ULDC.64 UR6, c[0x0][0xaf0] ;  /* 0x0002bc0000067ab9 */ /* 0x000fe20000000a00 */
[----:B------:R-:W3:Y:S01]  /*2a2a0*/  LDL R4, [R1+0x8c] ;  /* 0x00008c0001047983 */ /* 0x000ee20000100800 */
[----:B------:R-:W-:Y:S01]  /*2a2b0*/  BSSY B1, `(.L_x_2921) ;  /* 0x0000041000017945 */ /* 0x000fe20003800000 */
[----:B-1----:R-:W-:Y:S01]  /*2a2c0*/  ISETP.NE.AND P0, PT, R15, 0x1, PT ;  /* 0x000000010f00780c */ /* 0x002fe20003f05270 */
[----:B------:R-:W-:-:S12]  /*2a2d0*/  IMAD R21, R0, R15, RZ ;  /* 0x0000000f00157224 */ /* 0x000fd800078e02ff */
[----:B------:R-:W1:Y:S08]  /*2a2e0*/  @P0 LDC R8, c[0x0][0xbec] ;  /* 0x0002fb00ff080b82 */ /* 0x000e700000000800 */
[----:B------:R-:W4:Y:S01]  /*2a2f0*/  @P0 LDC R11, c[0x0][0xbf0] ;  /* 0x0002fc00ff0b0b82 */ /* 0x000f220000000800 */
[----:B--2---:R-:W-:Y:S02]  /*2a300*/  IMAD.MOV.U32 R10, RZ, RZ, R2 ;  /* 0x000000ffff0a7224 */ /* 0x004fe400078e0002 */
[----:B------:R-:W-:-:S02]  /*2a310*/  IMAD R2, R26, UR4, RZ ;  /* 0x000000041a027c24 */ /* 0x000fc4000f8e02ff */
[----:B---3--:R-:W-:Y:S02]  /*2a320*/  IMAD R4, R4, 0x20, R225 ;  /* 0x0000002004047824 */ /* 0x008fe400078e02e1 */
[C---:B------:R-:W-:Y:S02]  /*2a330*/  IMAD R9, R25.reuse, UR5, R2 ;  /* 0x0000000519097c24 */ /* 0x040fe4000f8e0202 */
[----:B0-----:R-:W-:Y:S01]  /*2a340*/  IMAD.WIDE.U32 R2, R25, UR4, RZ ;  /* 0x0000000419027c25 */ /* 0x001fe2000f8e00ff */
[----:B------:R-:W-:-:S03]  /*2a350*/  ULDC.64 UR4, c[0x0][0xae8] ;  /* 0x0002ba0000047ab9 */ /* 0x000fc60000000a00 */
[----:B------:R-:W-:Y:S01]  /*2a360*/  IMAD.IADD R13, R10, 0x1, R4 ;  /* 0x000000010a0d7824 */ /* 0x000fe200078e0204 */
[----:B------:R-:W-:Y:S01]  /*2a370*/  IADD3 R3, R3, R9, RZ ;  /* 0x0000000903037210 */ /* 0x000fe20007ffe0ff */
[----:B------:R-:W-:Y:S02]  /*2a380*/  IMAD.IADD R20, R225, 0x1, R10 ;  /* 0x00000001e1147824 */ /* 0x000fe400078e020a */
[----:B-1----:R-:W-:-:S03]  /*2a390*/  @P0 IMAD.HI.U32 R4, R13, R8, RZ ;  /* 0x000000080d040227 */ /* 0x002fc600078e00ff */
[----:B------:R-:W-:Y:S01]  /*2a3a0*/  ISETP.GE.AND P2, PT, R20, R21, PT ;  /* 0x000000151400720c */ /* 0x000fe20003f46270 */
[----:B------:R-:W-:-:S04]  /*2a3b0*/  IMAD.WIDE.U32 R2, R224, UR4, R2 ;  /* 0x00000004e0027c25 */ /* 0x000fc8000f8e0002 */
[----:B------:R-:W-:Y:S01]  /*2a3c0*/  IMAD.MOV.U32 R9, RZ, RZ, R13 ;  /* 0x000000ffff097224 */ /* 0x000fe200078e000d */
[----:B----4-:R-:W-:Y:S01]  /*2a3d0*/  @P0 SHF.R.U32.HI R9, RZ, R11, R4 ;  /* 0x0000000bff090219 */ /* 0x010fe20000011604 */
[----:B------:R-:W-:Y:S02]  /*2a3e0*/  IMAD R8, R28, UR6, RZ ;  /* 0x000000061c087c24 */ /* 0x000fe4000f8e02ff */
[----:B------:R-:W-:Y:S01]  /*2a3f0*/  IMAD R3, R224, UR5, R3 ;  /* 0x00000005e0037c24 */ /* 0x000fe2000f8e0203 */
[----:B------:R-:W-:Y:S01]  /*2a400*/  SHF.R.S32.HI R4, RZ, 0x1f, R9 ;  /* 0x0000001fff047819 */ /* 0x000fe20000011409 */
[C---:B------:R-:W-:Y:S01]  /*2a410*/  IMAD R11, R33.reuse, UR7, R8 ;  /* 0x00000007210b7c24 */ /* 0x040fe2000f8e0208 */
[----:B------:R-:W-:Y:S01]  /*2a420*/  ULDC.64 UR4, c[0x0][0xae0] ;  /* 0x0002b80000047ab9 */ /* 0x000fe20000000a00 */
[----:B------:R-:W-:-:S04]  /*2a430*/  IMAD.WIDE.U32 R2, R33, UR6, R2 ;  /* 0x0000000621027c25 */ /* 0x000fc8000f8e0002 */
[----:B------:R-:W-:Y:S01]  /*2a440*/  IMAD.MOV R8, RZ, RZ, -R9 ;  /* 0x000000ffff087224 */ /* 0x000fe200078e0a09 */
[----:B------:R-:W-:Y:S01]  /*2a450*/  IADD3 R3, R3, R11, RZ ;  /* 0x0000000b03037210 */ /* 0x000fe20007ffe0ff */
[----:B------:R-:W-:Y:S02]  /*2a460*/  IMAD R4, R4, UR4, RZ ;  /* 0x0000000404047c24 */ /* 0x000fe4000f8e02ff */
[----:B------:R-:W-:Y:S02]  /*2a470*/  IMAD R11, R15, R8, R13 ;  /* 0x000000080f0b7224 */ /* 0x000fe400078e020d */
[C---:B------:R-:W-:Y:S02]  /*2a480*/  IMAD R13, R9.reuse, UR5, R4 ;  /* 0x00000005090d7c24 */ /* 0x040fe4000f8e0204 */
[----:B------:R-:W-:Y:S01]  /*2a490*/  IMAD.WIDE.U32 R2, R9, UR4, R2 ;  /* 0x0000000409027c25 */ /* 0x000fe2000f8e0002 */
[----:B------:R-:W-:Y:S01]  /*2a4a0*/  SHF.R.S32.HI R4, RZ, 0x1f, R11 ;  /* 0x0000001fff047819 */ /* 0x000fe2000001140b */
[----:B------:R-:W-:-:S02]  /*2a4b0*/  ULDC.64 UR4, c[0x0][0xad8] ;  /* 0x0002b60000047ab9 */ /* 0x000fc40000000a00 */
[----:B------:R-:W-:Y:S02]  /*2a4c0*/  IMAD.IADD R3, R3, 0x1, R13 ;  /* 0x0000000103037824 */ /* 0x000fe400078e020d */
[----:B------:R-:W-:Y:S02]  /*2a4d0*/  IMAD R4, R4, UR4, RZ ;  /* 0x0000000404047c24 */ /* 0x000fe4000f8e02ff */
[----:B------:R-:W-:-:S04]  /*2a4e0*/  IMAD.WIDE.U32 R2, R11, UR4, R2 ;  /* 0x000000040b027c25 */ /* 0x000fc8000f8e0002 */
[----:B------:R-:W-:Y:S01]  /*2a4f0*/  IMAD R9, R11, UR5, R4 ;  /* 0x000000050b097c24 */ /* 0x000fe2000f8e0204 */
[----:B------:R-:W-:Y:S01]  /*2a500*/  ULDC.64 UR4, c[0x0][0xa80] ;  /* 0x0002a00000047ab9 */ /* 0x000fe20000000a00 */
[----:B------:R-:W-:Y:S01]  /*2a510*/  VIADD R0, R20, 0x20 ;  /* 0x0000002014007836 */ /* 0x000fe20000000000 */
[----:B------:R-:W-:Y:S01]  /*2a520*/  LEA R4, P3, R2, UR4, 0x1 ;  /* 0x0000000402047c11 */ /* 0x000fe2000f8608ff */
[----:B------:R-:W-:-:S03]  /*2a530*/  IMAD.IADD R3, R3, 0x1, R9 ;  /* 0x0000000103037824 */ /* 0x000fc600078e0209 */
[----:B------:R-:W-:Y:S01]  /*2a540*/  ISETP.GE.AND P1, PT, R0, R21, PT ;  /* 0x000000150000720c */ /* 0x000fe20003f26270 */
[----:B------:R0:W1:Y:S01]  /*2a550*/  SHFL.IDX PT, R15, R4, RZ, 0x181f ;  /* 0x00181fff040f7589 */ /* 0x00006200000e0000 */
[----:B------:R-:W-:Y:S02]  /*2a560*/  LEA.HI.X R14, R2, UR5, R3, 0x1, P3 ;  /* 0x00000005020e7c11 */ /* 0x000fe400098f0c03 */
[----:B------:R-:W-:-:S03]  /*2a570*/  IADD3 R0, R20, 0x40, RZ ;  /* 0x0000004014007810 */ /* 0x000fc60007ffe0ff */
[----:B------:R0:W2:Y:S01]  /*2a580*/  SHFL.IDX PT, R13, R14, RZ, 0x181f ;  /* 0x00181fff0e0d7589 */ /* 0x0000a200000e0000 */
        /* <DEDUP_REMOVED lines=19> */
.L_x_2922:
[----:B------:R-:W-:Y:S05]  /*2a6c0*/  BSYNC B1 ;  /* 0x0000000000017941 */ /* 0x000fea0003800000 */
.L_x_2921:
[----:B--23--:R2:W3:Y:S01]  /*2a6d0*/  SHFL.IDX PT, R13, R14, 0x1, 0x181f ;  /* 0x00381f000e0d7f89 */ /* 0x00c4e200000e0000 */
[----:B------:R-:W-:Y:S03]  /*2a6e0*/  BSSY B1, `(.L_x_2923) ;  /* 0x0000014000017945 */ /* 0x000fe60003800000 */
[----:B------:R2:W4:Y:S01]  /*2a6f0*/  SHFL.IDX PT, R11, R4, 0x1, 0x181f ;  /* 0x00381f00040b7f89 */ /* 0x00052200000e0000 */
        /* <DEDUP_REMOVED lines=18> */
.L_x_2924:
[----:B------:R-:W-:Y:S05]  /*2a820*/  BSYNC B1 ;  /* 0x0000000000017941 */ /* 0x000fea0003800000 */
.L_x_2923:
        /* <DEDUP_REMOVED lines=15> */
[----:B------:R0:W-:Y:S01]  /*2a920*/  @!P3 ST.E.128 desc[UR60][R2.64], RZ ;  /* 0x000000ff0200b985 */ /* 0x0001e2000c101d3c */
[----:B----4-:R-:W-:-:S02]  /*2a930*/  @!P1 LEA.HI.X R11, R19, R13, R219, 0x1, P4 ;  /* 0x0000000d130b9211 */ /* 0x010fc400020f0cdb */
[----:B------:R-:W-:Y:S01]  /*2a940*/  @!P0 LEA.HI.X R13, R22, R13, R218, 0x1, P6 ;  /* 0x0000000d160d8211 */ /* 0x000fe200030f0cda */
[----:B------:R0:W-:Y:S04]  /*2a950*/  @!P2 ST.E.128 desc[UR60][R8.64], RZ ;  /* 0x000000ff0800a985 */ /* 0x0001e8000c101d3c */
[----:B------:R0:W-:Y:S04]  /*2a960*/  @!P1 ST.E.128 desc[UR60][R10.64], RZ ;  /* 0x000000ff0a009985 */ /* 0x0001e8000c101d3c */
[----:B------:R0:W-:Y:S02]  /*2a970*/  @!P0 ST.E.128 desc[UR60][R12.64], RZ ;  /* 0x000000ff0c008985 */ /* 0x0001e4000c101d3c */
.L_x_2926:
[----:B------:R-:W-:Y:S05]  /*2a980*/  BSYNC B1 ;  /* 0x0000000000017941 */ /* 0x000fea0003800000 */
.L_x_2925:
[----:B------:R-:W-:Y:S01]  /*2a990*/  VIADD R0, R20, 0x60 ;  /* 0x0000006014007836 */ /* 0x000fe20000000000 */
[----:B0-----:R0:W0:Y:S04]  /*2a9a0*/  SHFL.IDX PT, R13, R14, 0x3, 0x181f ;  /* 0x00781f000e0d7f89 */ /* 0x00102800000e0000 */
[----:B------:R-:W-:Y:S01]  /*2a9b0*/  ISETP.GE.AND P0, PT, R0, R21, PT ;  /* 0x000000150000720c */ /* 0x000fe20003f06270 */
[----:B------:R0:W0:-:S12]  /*2a9c0*/  SHFL.IDX PT, R9, R4, 0x3, 0x181f ;  /* 0x00781f0004097f89 */ /* 0x00001800000e0000 */
        /* <DEDUP_REMOVED lines=18> */
.L_x_2915:
[----:B------:R-:W-:Y:S05]  /*2aaf0*/  BSYNC B0 ;  /* 0x0000000000007941 */ /* 0x000fea0003800000 */
.L_x_2905:
[----:B------:R-:W-:Y:S02]  /*2ab00*/  ULDC UR4, c[0x0][0xc3c] ;  /* 0x00030f0000047ab9 */ /* 0x000fe40000000800 */
[----:B------:R-:W-:-:S13]  /*2ab10*/  ISETP.GE.AND P0, PT, R7, UR4, PT ;  /* 0x0000000407007c0c */ /* 0x000fda000bf06270 */
[----:B------:R-:W-:Y:S05]  /*2ab20*/  @!P0 BRA `(.L_x_2927) ;  /* 0xfffffd70000c8947 */ /* 0x000fea000383ffff */
[----:B------:R-:W-:Y:S05]  /*2ab30*/  BRA `(.L_x_2649) ;  /* 0x0000008000847947 */ /* 0x000fea0003800000 */
.L_x_2647:
        /* <DEDUP_REMOVED lines=16> */
.L_x_2928:
[----:B------:R-:W-:Y:S01]  /*2ac40*/  LOP3.LUT R6, R0, 0x1f, RZ, 0xc0, !PT ;  /* 0x0000001f00067812 */ /* 0x000fe200078ec0ff */
[----:B------:R-:W-:Y:S01]  /*2ac50*/  ULDC UR4, c[0x0][0xc3c] ;  /* 0x00030f0000047ab9 */ /* 0x000fe20000000800 */
[----:B------:R-:W-:Y:S01]  /*2ac60*/  MOV R8, RZ ;  /* 0x000000ff00087202 */ /* 0x000fe20000000f00 */
        /* <DEDUP_REMOVED lines=40> */
.L_x_2932:
[----:B------:R-:W0:Y:S01]  /*2aef0*/  LDC R2, c[0x0][0xc3c] ;  /* 0x00030f00ff027b82 */ /* 0x000e220000000800 */
[----:B------:R-:W-:Y:S01]  /*2af00*/  UIADD3 UR4, UR4, 0x1f, URZ ;  /* 0x0000001f04047890 */ /* 0x000fe2000fffe03f */
[----:B------:R-:W-:Y:S02]  /*2af10*/  ULDC UR7, c[0x0][0xc3c] ;  /* 0x00030f0000077ab9 */ /* 0x000fe40000000800 */
[----:B------:R-:W-:-:S03]  /*2af20*/  MOV R27, UR7 ;  /* 0x00000007001b7c02 */ /* 0x000fc60008000f00 */
        /* <DEDUP_REMOVED lines=33> */
.L_x_2930:
        /* <DEDUP_REMOVED lines=11> */
[----:B------:R-:W-:-:S05]  /*2b1f0*/  IADD3 R3, R27, -0x1, RZ ;  /* 0xffffffff1b037810 */ /* 0x000fca0007ffe0ff */
[----:B------:R0:W1:Y:S02]  /*2b200*/  SHFL.IDX PT, R24, R2, R3, 0x1f ;  /* 0x00001f0302187589 */ /* 0x00006400000e0000 */
.L_x_2933:
        /* <DEDUP_REMOVED lines=11> */
[----:B0-----:R-:W-:Y:S01]  /*2b2c0*/  VIADD R2, R9, 0xffffffe ;  /* 0x0ffffffe09027836 */ /* 0x001fe20000000000 */
[----:B------:R-:W-:-:S06]  /*2b2d0*/  IABS R9, R4 ;  /* 0x0000000400097213 */ /* 0x000fcc0000000000 */
[----:B------:R0:W1:Y:S02]  /*2b2e0*/  F2I.FTZ.U32.TRUNC.NTZ R3, R2 ;  /* 0x0000000200037305 */ /* 0x000064000021f000 */
[----:B0-----:R-:W-:Y:S01]  /*2b2f0*/  MOV R2, RZ ;  /* 0x000000ff00027202 */ /* 0x001fe20000000f00 */
        /* <DEDUP_REMOVED lines=10> */
[----:B------:R-:W-:Y:S01]  /*2b3a0*/  @!P1 IMAD.IADD R3, R3, 0x1, -R12 ;  /* 0x0000000103039824 */ /* 0x000fe200078e0a0c */
[----:B------:R-:W-:Y:S02]  /*2b3b0*/  @!P1 IADD3 R2, R2, 0x1, RZ ;  /* 0x0000000102029810 */ /* 0x000fe40007ffe0ff */
        /* <DEDUP_REMOVED lines=14> */
[----:B------:R-:W-:Y:S01]  /*2b4a0*/  IMAD.MOV.U32 R3, RZ, RZ, R10 ;  /* 0x000000ffff037224 */ /* 0x000fe200078e000a */
[----:B------:R-:W-:-:S03]  /*2b4b0*/  MOV R10, R12 ;  /* 0x0000000c000a7202 */ /* 0x000fc60000000f00 */
        /* <DEDUP_REMOVED lines=8> */
[----:B------:R-:W-:Y:S01]  /*2b540*/  ISETP.GE.U32.AND P0, PT, R10, R5, PT ;  /* 0x000000050a00720c */ /* 0x000fe20003f06070 */
[----:B------:R-:W-:-:S12]  /*2b550*/  IMAD.MOV R5, RZ, RZ, -R13 ;  /* 0x000000ffff057224 */ /* 0x000fd800078e0a0d */
[----:B------:R-:W-:-:S05]  /*2b560*/  @P0 VIADD R2, R2, 0x1 ;  /* 0x0000000102020836 */ /* 0x000fca0000000000 */
[----:B------:R-:W-:Y:S02]  /*2b570*/  @!P2 IADD3 R2, -R2, RZ, RZ ;  /* 0x000000ff0202a210 */ /* 0x000fe40007ffe1ff */
[----:B------:R-:W-:-:S05]  /*2b580*/  @!P1 LOP3.LUT R2, RZ, R8, RZ, 0x33, !PT ;  /* 0x00000008ff029212 */ /* 0x000fca00078e33ff */
[----:B------:R-:W-:-:S04]  /*2b590*/  IMAD.MOV R3, RZ, RZ, -R2 ;  /* 0x000000ffff037224 */ /* 0x000fc800078e0a02 */
[C---:B------:R-:W-:Y:S02]  /*2b5a0*/  IMAD R26, R8.reuse, R3, R13 ;  /* 0x00000003081a7224 */ /* 0x040fe400078e020d */
[----:B------:R-:W-:Y:S02]  /*2b5b0*/  IMAD R3, R8, 0x1000000, R2 ;  /* 0x0100000008037824 */ /* 0x000fe400078e0202 */
[----:B------:R-:W-:-:S03]  /*2b5c0*/  IMAD R2, R7, R5, R4 ;  /* 0x0000000507027224 */ /* 0x000fc600078e0204 */
[----:B------:R-:W-:Y:S01]  /*2b5d0*/  LEA R26, R26, R3, 0x10 ;  /* 0x000000031a1a7211 */ /* 0x000fe200078e80ff */
[----:B------:R-:W-:Y:S06]  /*2b5e0*/  BRA `(.L_x_2935) ;  /* 0x0000000000f47947 */ /* 0x000fec0003800000 */
.L_x_2934:
[----:B0-----:R-:W0:Y:S02]  /*2b5f0*/  LDC.64 R2, c[0x0][0xc90] ;  /* 0x00032400ff027b82 */ /* 0x001e240000000a00 */
        /* <DEDUP_REMOVED lines=13> */
[----:B------:R-:W-:Y:S01]  /*2b6d0*/  IMAD.HI.U32 R2, R3, R11, R2 ;  /* 0x0000000b03027227 */ /* 0x000fe200078e0002 */
[----:B------:R-:W-:-:S05]  /*2b6e0*/  IADD3 R3, RZ, -R12, RZ ;  /* 0x8000000cff037210 */ /* 0x000fca0007ffe0ff */
        /* <DEDUP_REMOVED lines=19> */
[-C--:B------:R-:W-:Y:S02]  /*2b820*/  IABS R12, R8.reuse ;  /* 0x00000008000c7213 */ /* 0x080fe40000000000 */
[----:B------:R-:W-:Y:S02]  /*2b830*/  IABS R13, R8 ;  /* 0x00000008000d7213 */ /* 0x000fe40000000000 */
[----:B------:R-:W0:Y:S01]  /*2b840*/  I2F.RP R10, R12 ;  /* 0x0000000c000a7306 */ /* 0x000e220000209400 */
[----:B------:R-:W-:-:S07]  /*2b850*/  IADD3 R26, -R8, RZ, RZ ;  /* 0x000000ff081a7210 */ /* 0x000fce0007ffe1ff */
[----:B0-----:R-:W0:Y:S02]  /*2b860*/  MUFU.RCP R10, R10 ;  /* 0x0000000a000a7308 */ /* 0x001e240000001000 */
[----:B0-----:R-:W-:-:S06]  /*2b870*/  VIADD R3, R10, 0xffffffe ;  /* 0x0ffffffe0a037836 */ /* 0x001fcc0000000000 */
[----:B------:R-:W0:Y:S02]  /*2b880*/  F2I.FTZ.U32.TRUNC.NTZ R3, R3 ;  /* 0x0000000300037305 */ /* 0x000e24000021f000 */
[----:B0-----:R-:W-:-:S05]  /*2b890*/  IADD3 R11, RZ, -R3, RZ ;  /* 0x80000003ff0b7210 */ /* 0x001fca0007ffe0ff */
        /* <DEDUP_REMOVED lines=17> */
[----:B------:R-:W-:-:S07]  /*2b9b0*/  IMAD R26, R2, R26, R9 ;  /* 0x0000001a021a7224 */ /* 0x000fce00078e0209 */
.L_x_2935:
[----:B------:R-:W-:-:S05]  /*2b9c0*/  LOP3.LUT R2, RZ, R2, RZ, 0x33, !PT ;  /* 0x00000002ff027212 */ /* 0x000fca00078e33ff */
[----:B------:R-:W-:Y:S01]  /*2b9d0*/  IMAD.IADD R25, R7, 0x1, R2 ;  /* 0x0000000107197824 */ /* 0x000fe200078e0202 */
[----:B------:R-:W-:Y:S06]  /*2b9e0*/  BRA `(.L_x_2936) ;  /* 0x00000000000c7947 */ /* 0x000fec0003800000 */
.L_x_2931:
[----:B------:R-:W-:Y:S01]  /*2b9f0*/  IMAD.MOV.U32 R25, RZ, RZ, RZ ;  /* 0x000000ffff197224 */ /* 0x000fe200078e00ff */
[----:B------:R-:W-:Y:S01]  /*2ba00*/  MOV R26, RZ ;  /* 0x000000ff001a7202 */ /* 0x000fe20000000f00 */
[----:B------:R-:W-:-:S07]  /*2ba10*/  IMAD.U32 R24, RZ, RZ, UR6 ;  /* 0x00000006ff187e24 */ /* 0x000fce000f8e00ff */
.L_x_2936:
[----:B------:R-:W-:-:S13]  /*2ba20*/  ISETP.NE.AND P0, PT, R6, RZ, PT ;  /* 0x000000ff0600720c */ /* 0x000fda0003f05270 */
[----:B------:R-:W0:Y:S01]  /*2ba30*/  @!P0 S2R R3, SR_CgaCtaId ;  /* 0x0000000000038919 */ /* 0x000e220000008800 */
[----:B------:R-:W-:-:S04]  /*2ba40*/  @!P0 MOV R2, 0x400 ;  /* 0x0000040000028802 */ /* 0x000fc80000000f00 */
[----:B0-----:R-:W-:-:S05]  /*2ba50*/  @!P0 LEA R2, R3, R2, 0x18 ;  /* 0x0000000203028211 */ /* 0x001fca00078ec0ff */
[----:B------:R1:W-:Y:S01]  /*2ba60*/  @!P0 STS.128 [R2+0x388d0], R24 ;  /* 0x0388d01802008388 */ /* 0x0003e20000000c00 */
[----:B------:R-:W-:Y:S06]  /*2ba70*/  BAR.ARV 0x5, 0x180 ;  /* 0x0146000000007b1d */ /* 0x000fec0000002000 */
.L_x_2929:
        /* <DEDUP_REMOVED lines=16> */
[----:B------:R-:W-:Y:S01]  /*2bb80*/  IMAD.MOV.U32 R29, RZ, RZ, 0x1 ;  /* 0x00000001ff1d7424 */ /* 0x000fe200078e00ff */
[----:B------:R-:W-:Y:S01]  /*2bb90*/  LOP3.LUT R34, R34, 0x38, RZ, 0xc0, !PT ;  /* 0x0000003822227812 */ /* 0x000fe200078ec0ff */
[----:B------:R-:W-:Y:S01]  /*2bba0*/  ULDC.64 UR36, c[0x0][0x198] ;  /* 0x0000660000247ab9 */ /* 0x000fe20000000a00 */
[----:B------:R-:W-:Y:S01]  /*2bbb0*/  MOV R23, RZ ;  /* 0x000000ff00177202 */ /* 0x000fe20000000f00 */
        /* <DEDUP_REMOVED lines=15> */
.L_x_3050:
[----:B0-----:R-:W0:Y:S02]  /*2bcb0*/  LDC.64 R2, c[0x0][0xc88] ;  /* 0x00032200ff027b82 */ /* 0x001e240000000a00 */
[----:B0-----:R-:W-:-:S05]  /*2bcc0*/  IMAD.WIDE R2, R27, 0x4, R2 ;  /* 0x000000041b027825 */ /* 0x001fca00078e0202 */
[----:B------:R-:W2:Y:S01]  /*2bcd0*/  LDG.E R31, desc[UR60][R2.64] ;  /* 0x0000003c021f7981 */ /* 0x000ea2000c1e1900 */
[----:B------:R-:W-:Y:S05]  /*2bce0*/  YIELD ;  /* 0x0000000000007946 */ /* 0x000fea0003800000 */
[----:B------:R-:W-:Y:S01]  /*2bcf0*/  ULDC.64 UR4, c[0x0][0xa28] ;  /* 0x00028a0000047ab9 */ /* 0x000fe20000000a00 */
[----:B------:R-:W-:Y:S01]  /*2bd00*/  ULDC.64 UR8, c[0x0][0xa18] ;  /* 0x0002860000087ab9 */ /* 0x000fe20000000a00 */
[----:B------:R-:W-:Y:S01]  /*2bd10*/  ISETP.NE.U32.AND P0, PT, RZ, UR4, PT ;  /* 0x00000004ff007c0c */ /* 0x000fe2000bf05070 */
[----:B------:R-:W-:Y:S01]  /*2bd20*/  ULDC.64 UR6, c[0x0][0xa10] ;  /* 0x0002840000067ab9 */ /* 0x000fe20000000a00 */
[----:B-1----:R-:W-:-:S02]  /*2bd30*/  MOV R11, RZ ;  /* 0x000000ff000b7202 */ /* 0x002fc40000000f00 */
[----:B------:R-:W-:Y:S02]  /*2bd40*/  ISETP.NE.AND.EX P0, PT, RZ, UR5, PT, P0 ;  /* 0x00000005ff007c0c */ /* 0x000fe4000bf05300 */
[----:B------:R-:W-:-:S04]  /*2bd50*/  ISETP.NE.U32.AND P2, PT, RZ, UR8, PT ;  /* 0x00000008ff007c0c */ /* 0x000fc8000bf45070 */
[----:B------:R-:W-:Y:S01]  /*2bd60*/  ISETP.NE.AND.EX P2, PT, RZ, UR9, PT, P2 ;  /* 0x00000009ff007c0c */ /* 0x000fe2000bf45320 */
[----:B------:R-:W-:Y:S01]  /*2bd70*/  IMAD.MOV.U32 R35, RZ, RZ, RZ ;  /* 0x000000ffff237224 */ /* 0x000fe200078e00ff */
[----:B--2---:R-:W-:-:S05]  /*2bd80*/  SHF.R.S32.HI R0, RZ, 0x1f, R31 ;  /* 0x0000001fff007819 */ /* 0x004fca000001141f */
        /* <DEDUP_REMOVED lines=8> */
[----:B------:R-:W-:Y:S01]  /*2be10*/  ISETP.NE.U32.AND P1, PT, RZ, UR6, PT ;  /* 0x00000006ff007c0c */ /* 0x000fe2000bf25070 */
[----:B0-----:R-:W-:Y:S01]  /*2be20*/  IMAD.MOV.U32 R0, RZ, RZ, RZ ;  /* 0x000000ffff007224 */ /* 0x001fe200078e00ff */
[----:B------:R-:W-:Y:S02]  /*2be30*/  ISETP.NE.AND.EX P0, PT, RZ, UR5, PT, P0 ;  /* 0x00000005ff007c0c */ /* 0x000fe4000bf05300 */
[----:B------:R-:W-:Y:S02]  /*2be40*/  ISETP.NE.AND.EX P1, PT, RZ, UR7, PT, P1 ;  /* 0x00000007ff007c0c */ /* 0x000fe4000bf25310 */
[C---:B------:R-:W-:Y:S02]  /*2be50*/  IADD3 R4, P4, R17.reuse, UR6, RZ ;  /* 0x0000000611047c10 */ /* 0x040fe4000ff9e0ff */
[----:B-1----:R-:W-:Y:S01]  /*2be60*/  IADD3 R2, P3, R17, UR4, RZ ;  /* 0x0000000411027c10 */ /* 0x002fe2000ff7e0ff */
[----:B------:R-:W-:Y:S01]  /*2be70*/  ULDC UR4, c[0x0][0x288] ;  /* 0x0000a20000047ab9 */ /* 0x000fe20000000800 */
[----:B------:R-:W-:-:S02]  /*2be80*/  IADD3.X R5, R19, UR7, RZ, P4, !PT ;  /* 0x0000000713057c10 */ /* 0x000fc4000a7fe4ff */
[----:B------:R-:W-:Y:S02]  /*2be90*/  IADD3.X R3, R19, UR5, RZ, P3, !PT ;  /* 0x0000000513037c10 */ /* 0x000fe40009ffe4ff */
[----:B------:R-:W-:Y:S02]  /*2bea0*/  @P2 IADD3 R6, P3, R17, UR8, RZ ;  /* 0x0000000811062c10 */ /* 0x000fe4000ff7e0ff */
[----:B------:R-:W-:Y:S01]  /*2beb0*/  MOV R8, UR4 ;  /* 0x0000000400087c02 */ /* 0x000fe20008000f00 */
[----:B------:R-:W5:Y:S01]  /*2bec0*/  @P0 LDG.E R35, desc[UR60][R2.64] ;  /* 0x0000003c02230981 */ /* 0x000f62000c1e1900 */
[----:B------:R-:W-:Y:S01]  /*2bed0*/  @P2 IADD3.X R7, R19, UR9, RZ, P3, !PT ;  /* 0x0000000913072c10 */ /* 0x000fe20009ffe4ff */
[----:B------:R-:W-:Y:S02]  /*2bee0*/  ULDC.64 UR4, c[0x0][0x418] ;  /* 0x0001060000047ab9 */ /* 0x000fe40000000a00 */
[----:B------:R-:W5:Y:S04]  /*2bef0*/  @P1 LDG.E R0, desc[UR60][R4.64] ;  /* 0x0000003c04001981 */ /* 0x000f68000c1e1900 */
[----:B---3--:R0:W3:Y:S01]  /*2bf00*/  @P2 LDG.E R8, desc[UR60][R6.64] ;  /* 0x0000003c06082981 */ /* 0x0080e2000c1e1900 */
[----:B------:R-:W-:-:S03]  /*2bf10*/  UISETP.NE.U32.AND UP0, UPT, UR4, URZ, UPT ;  /* 0x0000003f0400728c */ /* 0x000fc6000bf05070 */
[----:B------:R-:W-:Y:S01]  /*2bf20*/  ULDC UR4, c[0x0][0x424] ;  /* 0x0001090000047ab9 */ /* 0x000fe20000000800 */
[----:B------:R-:W-:-:S03]  /*2bf30*/  UISETP.NE.AND.EX UP0, UPT, UR5, URZ, UPT, UP0 ;  /* 0x0000003f0500728c */ /* 0x000fc6000bf05300 */
[----:B------:R-:W-:Y:S01]  /*2bf40*/  ULDC UR5, c[0x0][0x2f0] ;  /* 0x0000bc0000057ab9 */ /* 0x000fe20000000800 */
[----:B------:R-:W-:-:S04]  /*2bf50*/  USEL UR4, UR4, 0x1, UP0 ;  /* 0x0000000104047887 */ /* 0x000fc80008000000 */
[----:B------:R-:W-:-:S03]  /*2bf60*/  UIMAD UR4, UR4, UR5, URZ ;  /* 0x00000005040472a4 */ /* 0x000fc6000f8e023f */
[----:B------:R-:W-:Y:S02]  /*2bf70*/  ULDC UR5, c[0x0][0x348] ;  /* 0x0000d20000057ab9 */ /* 0x000fe40000000800 */
[----:B0-----:R-:W-:Y:S01]  /*2bf80*/  IMAD.U32 R6, RZ, RZ, UR5 ;  /* 0x00000005ff067e24 */ /* 0x001fe2000f8e00ff */
[----:B---3--:R0:W-:Y:S01]  /*2bf90*/  STL [R1+0x1c], R8 ;  /* 0x00001c0801007387 */ /* 0x0081e20000100800 */
[----:B------:R-:W-:-:S03]  /*2bfa0*/  IMAD.MOV.U32 R9, RZ, RZ, R8 ;  /* 0x000000ffff097224 */ /* 0x000fc600078e0008 */
[----:B--2---:R1:W-:Y:S01]  /*2bfb0*/  STL [R1+0x10], R11 ;  /* 0x0000100b01007387 */ /* 0x0043e20000100800 */
[----:B0-----:R-:W-:Y:S01]  /*2bfc0*/  IMAD.U32 R8, RZ, RZ, UR4 ;  /* 0x00000004ff087e24 */ /* 0x001fe2000f8e00ff */
[----:B------:R-:W-:Y:S06]  /*2bfd0*/  @P2 BRA `(.L_x_2938) ;  /* 0x0000000000142947 */ /* 0x000fec0003800000 */
[----:B------:R-:W-:Y:S05]  /*2bfe0*/  @!P0 BRA `(.L_x_2938) ;  /* 0x0000000000108947 */ /* 0x000fea0003800000 */
[----:B------:R-:W2:Y:S04]  /*2bff0*/  LDG.E R7, desc[UR60][R2.64] ;  /* 0x0000003c02077981 */ /* 0x000ea8000c1e1900 */
[----:B------:R-:W2:Y:S02]  /*2c000*/  LDG.E R10, desc[UR60][R2.64+0x4] ;  /* 0x0000043c020a7981 */ /* 0x000ea4000c1e1900 */
[----:B--2---:R-:W-:-:S05]  /*2c010*/  IADD3 R9, -R7, R10, RZ ;  /* 0x0000000a07097210 */ /* 0x004fca0007ffe1ff */
[----:B------:R0:W-:Y:S02]  /*2c020*/  STL [R1+0x1c], R9 ;  /* 0x00001c0901007387 */ /* 0x0001e40000100800 */
.L_x_2938:
[----:B------:R-:W-:Y:S01]  /*2c030*/  ULDC.64 UR4, c[0x0][0xa20] ;  /* 0x0002880000047ab9 */ /* 0x000fe20000000a00 */
[C---:B------:R-:W-:Y:S01]  /*2c040*/  LOP3.LUT R2, R26.reuse, 0xff000000, RZ, 0xc0, !PT ;  /* 0xff0000001a027812 */ /* 0x040fe200078ec0ff */
[----:B------:R-:W-:Y:S01]  /*2c050*/  IMAD.MOV.U32 R32, RZ, RZ, R31 ;  /* 0x000000ffff207224 */ /* 0x000fe200078e001f */
[----:B------:R-:W-:Y:S02]  /*2c060*/  ISETP.NE.U32.AND P0, PT, RZ, UR4, PT ;  /* 0x00000004ff007c0c */ /* 0x000fe4000bf05070 */
[----:B------:R-:W-:Y:S02]  /*2c070*/  SHF.R.U32.HI R2, RZ, 0x8, R2 ;  /* 0x00000008ff027819 */ /* 0x000fe40000011602 */
[----:B------:R-:W-:Y:S02]  /*2c080*/  ISETP.NE.AND.EX P0, PT, RZ, UR5, PT, P0 ;  /* 0x00000005ff007c0c */ /* 0x000fe4000bf05300 */
[C---:B------:R-:W-:Y:S02]  /*2c090*/  LOP3.LUT R7, R26.reuse, 0xff0000, RZ, 0xc0, !PT ;  /* 0x00ff00001a077812 */ /* 0x040fe400078ec0ff */
[----:B------:R-:W-:-:S02]  /*2c0a0*/  LOP3.LUT R26, R26, 0xffff, RZ, 0xc0, !PT ;  /* 0x0000ffff1a1a7812 */ /* 0x000fc400078ec0ff */
[----:B------:R-:W-:-:S07]  /*2c0b0*/  LEA.HI R7, R7, R2, RZ, 0x10 ;  /* 0x0000000207077211 */ /* 0x000fce00078f80ff */
[----:B------:R-:W-:Y:S05]  /*2c0c0*/  @!P0 BRA `(.L_x_2939) ;  /* 0x0000000000108947 */ /* 0x000fea0003800000 */
[----:B------:R-:W-:-:S04]  /*2c0d0*/  IADD3 R2, P0, R17, UR4, RZ ;  /* 0x0000000411027c10 */ /* 0x000fc8000ff1e0ff */
[----:B------:R-:W-:-:S05]  /*2c0e0*/  IADD3.X R3, R19, UR5, RZ, P0, !PT ;  /* 0x0000000513037c10 */ /* 0x000fca00087fe4ff */
[----:B------:R2:W5:Y:S01]  /*2c0f0*/  LDG.E R8, desc[UR60][R2.64] ;  /* 0x0000003c02087981 */ /* 0x000562000c1e1900 */
[----:B------:R-:W-:Y:S05]  /*2c100*/  BRA `(.L_x_2940) ;  /* 0x0000000000247947 */ /* 0x000fea0003800000 */
.L_x_2939:
[----:B------:R-:W-:Y:S02]  /*2c110*/  ULDC.64 UR4, c[0x0][0xa08] ;  /* 0x0002820000047ab9 */ /* 0x000fe40000000a00 */
[----:B------:R-:W-:-:S04]  /*2c120*/  ISETP.NE.U32.AND P0, PT, RZ, UR4, PT ;  /* 0x00000004ff007c0c */ /* 0x000fc8000bf05070 */
[----:B------:R-:W-:-:S13]  /*2c130*/  ISETP.NE.AND.EX P0, PT, RZ, UR5, PT, P0 ;  /* 0x00000005ff007c0c */ /* 0x000fda000bf05300 */
[----:B------:R-:W-:Y:S05]  /*2c140*/  @!P0 BRA `(.L_x_2940) ;  /* 0x0000000000148947 */ /* 0x000fea0003800000 */
[----:B------:R-:W2:Y:S02]  /*2c150*/  LDC.64 R2, c[0x0][0xa08] ;  /* 0x00028200ff027b82 */ /* 0x000ea40000000a00 */
[----:B--2---:R-:W-:-:S05]  /*2c160*/  IMAD.WIDE R2, R32, 0x4, R2 ;  /* 0x0000000420027825 */ /* 0x004fca00078e0202 */
[----:B------:R-:W2:Y:S04]  /*2c170*/  LDG.E R8, desc[UR60][R2.64] ;  /* 0x0000003c02087981 */ /* 0x000ea8000c1e1900 */
[----:B------:R-:W2:Y:S02]  /*2c180*/  LDG.E R2, desc[UR60][R2.64+0x4] ;  /* 0x0000043c02027981 */ /* 0x000ea4000c1e1900 */
[----:B--2---:R-:W-:-:S07]  /*2c190*/  IMAD.IADD R8, R2, 0x1, -R8 ;  /* 0x0000000102087824 */ /* 0x004fce00078e0a08 */
.L_x_2940:
[----:B--2---:R-:W2:Y:S01]  /*2c1a0*/  @P1 LDG.E R2, desc[UR60][R4.64] ;  /* 0x0000003c04021981 */ /* 0x004ea2000c1e1900 */
[----:B------:R-:W3:Y:S03]  /*2c1b0*/  LDC R3, c[0x0][0x448] ;  /* 0x00011200ff037b82 */ /* 0x000ee60000000800 */
[----:B------:R4:W2:Y:S01]  /*2c1c0*/  @P1 LDG.E R5, desc[UR60][R4.64+0x4] ;  /* 0x0000043c04051981 */ /* 0x0008a2000c1e1900 */
[----:B-----5:R-:W-:Y:S01]  /*2c1d0*/  IMAD.IADD R8, R8, 0x1, -R11 ;  /* 0x0000000108087824 */ /* 0x020fe200078e0a0b */
[----:B------:R-:W-:Y:S01]  /*2c1e0*/  BSSY B0, `(.L_x_2941) ;  /* 0x0000037000007945 */ /* 0x000fe20003800000 */
[----:B------:R-:W-:Y:S02]  /*2c1f0*/  LOP3.LUT R21, R7, 0xff, RZ, 0xc0, !PT ;  /* 0x000000ff07157812 */ /* 0x000fe400078ec0ff */
[----:B---3--:R-:W-:-:S13]  /*2c200*/  ISETP.NE.AND P0, PT, R3, 0x1, PT ;  /* 0x000000010300780c */ /* 0x008fda0003f05270 */
[----:B----4-:R-:W3:Y:S08]  /*2c210*/  @P0 LDC R4, c[0x0][0x44c] ;  /* 0x00011300ff040b82 */ /* 0x010ef00000000800 */
[----:B------:R-:W4:Y:S01]  /*2c220*/  @P0 LDC R3, c[0x0][0x450] ;  /* 0x00011400ff030b82 */ /* 0x000f220000000800 */
[----:B--2---:R-:W-:Y:S01]  /*2c230*/  @P1 IMAD.IADD R6, R5, 0x1, -R2 ;  /* 0x0000000105061824 */ /* 0x004fe200078e0a02 */
[----:B------:R-:W-:-:S05]  /*2c240*/  SHF.L.U32 R2, R25, 0x7, RZ ;  /* 0x0000000719027819 */ /* 0x000fca00000006ff */
[----:B------:R-:W-:-:S04]  /*2c250*/  VIADD R2, R2, 0x7f ;  /* 0x0000007f02027836 */ /* 0x000fc80000000000 */
[----:B---3--:R-:W-:-:S05]  /*2c260*/  @P0 IMAD.HI.U32 R4, R2, R4, RZ ;  /* 0x0000000402040227 */ /* 0x008fca00078e00ff */
[----:B----4-:R-:W-:Y:S01]  /*2c270*/  @P0 SHF.R.U32.HI R2, RZ, R3, R4 ;  /* 0x00000003ff020219 */ /* 0x010fe20000011604 */
[----:B------:R-:W-:Y:S01]  /*2c280*/  IMAD.IADD R3, R8, 0x1, R6 ;  /* 0x0000000108037824 */ /* 0x000fe200078e0206 */
[----:B------:R-:W-:-:S04]  /*2c290*/  SHF.R.U32.HI R4, RZ, 0x10, R7 ;  /* 0x00000010ff047819 */ /* 0x000fc80000011607 */
[C---:B------:R-:W-:Y:S01]  /*2c2a0*/  IADD3 R20, R3.reuse, 0x4f, RZ ;  /* 0x0000004f03147810 */ /* 0x040fe20007ffe0ff */
[----:B------:R2:W-:Y:S01]  /*2c2b0*/  STL [R1+0x8], R3 ;  /* 0x0000080301007387 */ /* 0x0005e20000100800 */
[----:B------:R-:W-:-:S03]  /*2c2c0*/  IADD3 R5, R3, 0x50, -R9 ;  /* 0x0000005003057810 */ /* 0x000fc60007ffe809 */
[----:B------:R-:W-:-:S04]  /*2c2d0*/  IMAD.HI R20, R20, 0x66666667, RZ ;  /* 0x6666666714147827 */ /* 0x000fc800078e02ff */
[----:B------:R-:W-:Y:S01]  /*2c2e0*/  IMAD.IADD R2, R5, 0x1, R2 ;  /* 0x0000000105027824 */ /* 0x000fe200078e0202 */
[----:B--2---:R-:W-:-:S03]  /*2c2f0*/  SHF.R.U32.HI R3, RZ, 0x1f, R20 ;  /* 0x0000001fff037819 */ /* 0x004fc60000011614 */
[----:B------:R-:W-:Y:S01]  /*2c300*/  IMAD.HI R2, R2, 0x66666667, RZ ;  /* 0x6666666702027827 */ /* 0x000fe200078e02ff */
[----:B------:R-:W-:-:S04]  /*2c310*/  LEA.HI.SX32 R20, R20, R3, 0x1b ;  /* 0x0000000314147211 */ /* 0x000fc800078fdaff */
[----:B------:R-:W-:-:S04]  /*2c320*/  SHF.R.U32.HI R3, RZ, 0x1f, R2 ;  /* 0x0000001fff037819 */ /* 0x000fc80000011602 */
[----:B------:R-:W-:Y:S01]  /*2c330*/  LEA.HI.SX32 R3, R2, R3, 0x1b ;  /* 0x0000000302037211 */ /* 0x000fe200078fdaff */
[----:B------:R-:W-:-:S03]  /*2c340*/  IMAD.MOV.U32 R2, RZ, RZ, RZ ;  /* 0x000000ffff027224 */ /* 0x000fc600078e00ff */
[----:B0-----:R-:W-:-:S04]  /*2c350*/  VIMNMX R9, R20, R3, PT ;  /* 0x0000000314097248 */ /* 0x001fc80003fe0100 */
[----:B------:R-:W-:-:S13]  /*2c360*/  ISETP.GE.AND P0, PT, R9, 0x1, PT ;  /* 0x000000010900780c */ /* 0x000fda0003f06270 */
[----:B------:R-:W-:Y:S05]  /*2c370*/  @!P0 BRA `(.L_x_2942) ;  /* 0x0000000000748947 */ /* 0x000fea0003800000 */
[----:B------:R-:W-:Y:S01]  /*2c380*/  ISETP.NE.AND P0, PT, R4, RZ, PT ;  /* 0x000000ff0400720c */ /* 0x000fe20003f05270 */
[----:B------:R-:W-:-:S03]  /*2c390*/  ULDC UR4, c[0x0][0x9f0] ;  /* 0x00027c0000047ab9 */ /* 0x000fc60000000800 */
[----:B------:R-:W-:-:S04]  /*2c3a0*/  SEL R7, R4, UR4, P0 ;  /* 0x0000000404077c07 */ /* 0x000fc80008000000 */
[----:B------:R-:W-:Y:S02]  /*2c3b0*/  IABS R10, R7 ;  /* 0x00000007000a7213 */ /* 0x000fe40000000000 */
[----:B-1----:R-:W-:Y:S02]  /*2c3c0*/  IADD3 R11, R7, -0x1, R9 ;  /* 0xffffffff070b7810 */ /* 0x002fe40007ffe009 */
[----:B------:R-:W0:Y:S08]  /*2c3d0*/  I2F.RP R2, R10 ;  /* 0x0000000a00027306 */ /* 0x000e300000209400 */
[----:B0-----:R-:W0:Y:S02]  /*2c3e0*/  MUFU.RCP R2, R2 ;  /* 0x0000000200027308 */ /* 0x001e240000001000 */
[----:B0-----:R-:W-:-:S06]  /*2c3f0*/  VIADD R2, R2, 0xffffffe ;  /* 0x0ffffffe02027836 */ /* 0x001fcc0000000000 */
[----:B------:R0:W1:Y:S02]  /*2c400*/  F2I.FTZ.U32.TRUNC.NTZ R3, R2 ;  /* 0x0000000200037305 */ /* 0x000064000021f000 */
[----:B0-----:R-:W-:-:S04]  /*2c410*/  LOP3.LUT R2, R11, R7, RZ, 0x3c, !PT ;  /* 0x000000070b027212 */ /* 0x001fc800078e3cff */
[----:B------:R-:W-:Y:S02]  /*2c420*/  ISETP.GE.AND P3, PT, R2, RZ, PT ;  /* 0x000000ff0200720c */ /* 0x000fe40003f66270 */
[----:B-1----:R-:W-:-:S05]  /*2c430*/  IADD3 R2, RZ, -R3, RZ ;  /* 0x80000003ff027210 */ /* 0x002fca0007ffe0ff */
[----:B------:R-:W-:Y:S02]  /*2c440*/  IMAD R12, R2, R10, RZ ;  /* 0x0000000a020c7224 */ /* 0x000fe400078e02ff */
[----:B------:R-:W-:-:S04]  /*2c450*/  IMAD.MOV.U32 R2, RZ, RZ, RZ ;  /* 0x000000ffff027224 */ /* 0x000fc800078e00ff */
[----:B------:R-:W-:Y:S01]  /*2c460*/  IMAD.HI.U32 R12, R3, R12, R2 ;  /* 0x0000000c030c7227 */ /* 0x000fe200078e0002 */
[----:B------:R-:W-:Y:S02]  /*2c470*/  IABS R2, R7 ;  /* 0x0000000700027213 */ /* 0x000fe40000000000 */
[----:B------:R-:W-:-:S03]  /*2c480*/  IABS R3, R11 ;  /* 0x0000000b00037213 */ /* 0x000fc60000000000 */
[----:B------:R-:W-:-:S04]  /*2c490*/  IMAD.MOV R2, RZ, RZ, -R2 ;  /* 0x000000ffff027224 */ /* 0x000fc800078e0a02 */
        /* <DEDUP_REMOVED lines=11> */
.L_x_2942:
[----:B------:R-:W-:Y:S05]  /*2c550*/  BSYNC B0 ;  /* 0x0000000000007941 */ /* 0x000fea0003800000 */
.L_x_2941:
[-C--:B------:R-:W-:Y:S01]  /*2c560*/  IMAD R3, R21, R2.reuse, RZ ;  /* 0x0000000215037224 */ /* 0x080fe200078e02ff */
[----:B------:R-:W-:Y:S04]  /*2c570*/  BSSY B0, `(.L_x_2943) ;  /* 0x0000191000007945 */ /* 0x000fe80003800000 */
        /* <DEDUP_REMOVED lines=22> */
[----:B------:R0:W2:Y:S02]  /*2c6e0*/  SHFL.IDX PT, R14, R7, RZ, 0x1f ;  /* 0x00001fff070e7589 */ /* 0x0000a400000e0000 */
.L_x_3154:
[----:B--2---:R-:W-:Y:S02]  /*2c6f0*/  ISETP.NE.AND P0, PT, R14, RZ, PT ;  /* 0x000000ff0e00720c */ /* 0x004fe40003f05270 */
[----:B------:R-:W-:-:S11]  /*2c700*/  PLOP3.LUT P6, PT, PT, PT, PT, 0x8, 0x0 ;  /* 0x000000000000781c */ /* 0x000fd60003fce170 */
[----:B------:R-:W-:Y:S05]  /*2c710*/  @P0 BRA `(.L_x_2946) ;  /* 0x00000000000c0947 */ /* 0x000fea0003800000 */
[----:B------:R-:W-:-:S03]  /*2c720*/  UMOV UR4, 0xffffffff ;  /* 0xffffffff00047882 */ /* 0x000fc60000000000 */
[----:B------:R-:W-:Y:S05]  /*2c730*/  BRA.DIV UR4, `(.L_x_2947) ;  /* 0x0000008204f47947 */ /* 0x000fea000b800000 */
[----:B------:R-:W-:-:S13]  /*2c740*/  ELECT P6, URZ, PT ;  /* 0x00000000003f782f */ /* 0x000fda00038c0000 */
.L_x_2946:
[----:B0-----:R-:W2:Y:S01]  /*2c750*/  LDL R7, [R1+0x2c] ;  /* 0x00002c0001077983 */ /* 0x001ea20000100800 */
[----:B------:R-:W-:Y:S01]  /*2c760*/  BSSY B1, `(.L_x_2948) ;  /* 0x0000008000017945 */ /* 0x000fe20003800000 */
[----:B--2---:R-:W-:-:S05]  /*2c770*/  VIADD R7, R7, 0x1 ;  /* 0x0000000107077836 */ /* 0x004fca0000000000 */
[----:B------:R-:W-:-:S04]  /*2c780*/  LEA.HI R8, R7, R7, RZ, 0x1 ;  /* 0x0000000707087211 */ /* 0x000fc800078f08ff */
[----:B------:R-:W-:-:S05]  /*2c790*/  LOP3.LUT R8, R8, 0xfffffffe, RZ, 0xc0, !PT ;  /* 0xfffffffe08087812 */ /* 0x000fca00078ec0ff */
[----:B------:R-:W-:-:S05]  /*2c7a0*/  IMAD.IADD R7, R7, 0x1, -R8 ;  /* 0x0000000107077824 */ /* 0x000fca00078e0a08 */
[----:B------:R-:W-:-:S04]  /*2c7b0*/  SHF.L.U32 R7, R7, 0x1f, RZ ;  /* 0x0000001f07077819 */ /* 0x000fc800000006ff */
[----:B------:R-:W0:Y:S02]  /*2c7c0*/  SYNCS.PHASECHK.TRANS64.TRYWAIT P0, [R16+URZ+0x38820], R7 ;  /* 0x03882007100075a7 */ /* 0x000e24000800017f */
[----:B0-----:R-:W-:Y:S05]  /*2c7d0*/  @!P0 BRA `(.L_x_2949) ;  /* 0x0000008000ec8947 */ /* 0x001fea0003800000 */
.L_x_3157:
[----:B------:R-:W-:Y:S05]  /*2c7e0*/  BSYNC B1 ;  /* 0x0000000000017941 */ /* 0x000fea0003800000 */
.L_x_2948:
[----:B------:R-:W-:Y:S04]  /*2c7f0*/  BSSY B1, `(.L_x_2950) ;  /* 0x00000ab000017945 */ /* 0x000fe80003800000 */
[----:B------:R-:W-:Y:S05]  /*2c800*/  @!P6 BRA `(.L_x_2951) ;  /* 0x0000000800a4e947 */ /* 0x000fea0003800000 */
[----:B-1----:R-:W-:Y:S01]  /*2c810*/  LEA R11, R28, R16, 0x3 ;  /* 0x000000101c0b7211 */ /* 0x002fe200078e18ff */
[----:B------:R-:W1:Y:S01]  /*2c820*/  S2R R8, SR_TID.X ;  /* 0x0000000000087919 */ /* 0x000e620000002100 */
[----:B------:R-:W-:Y:S01]  /*2c830*/  SHF.L.U32 R10, R30, 0x1f, RZ ;  /* 0x0000001f1e0a7819 */ /* 0x000fe200000006ff */
[----:B------:R-:W-:Y:S03]  /*2c840*/  BSSY B2, `(.L_x_2952) ;  /* 0x0000005000027945 */ /* 0x000fe60003800000 */
[----:B------:R-:W2:Y:S01]  /*2c850*/  SYNCS.PHASECHK.TRANS64.TRYWAIT P0, [R11+URZ+0x388a0], R10 ;  /* 0x0388a00a0b0075a7 */ /* 0x000ea2000800017f */
[----:B-1----:R-:W-:-:S04]  /*2c860*/  LOP3.LUT R8, R8, 0x7f, RZ, 0xc0, !PT ;  /* 0x0000007f08087812 */ /* 0x002fc800078ec0ff */
[----:B------:R-:W-:Y:S01]  /*2c870*/  ISETP.NE.AND P1, PT, R8, RZ, PT ;  /* 0x000000ff0800720c */ /* 0x000fe20003f25270 */
[----:B--2---:R-:W-:-:S12]  /*2c880*/  @!P0 BRA `(.L_x_2953) ;  /* 0x0000008000d48947 */ /* 0x004fd80003800000 */
.L_x_3158:
[----:B------:R-:W-:Y:S05]  /*2c890*/  BSYNC B2 ;  /* 0x0000000000027941 */ /* 0x000fea0003800000 */
.L_x_2952:
        /* <DEDUP_REMOVED lines=9> */
.L_x_2955:
[----:B------:R-:W-:Y:S05]  /*2c930*/  BSYNC B2 ;  /* 0x0000000000027941 */ /* 0x000fea0003800000 */
.L_x_2954:
[----:B0-----:R-:W-:Y:S01]  /*2c940*/  IMAD.MOV.U32 R7, RZ, RZ, RZ ;  /* 0x000000ffff077224 */ /* 0x001fe200078e00ff */
[----:B------:R-:W-:Y:S01]  /*2c950*/  UIADD3 UR4, UP0, UR36, 0x570, URZ ;  /* 0x0000057024047890 */ /* 0x000fe2000ff1e03f */
[----:B------:R-:W-:Y:S01]  /*2c960*/  IMAD R8, R3, 0x50, R0 ;  /* 0x0000005003087824 */ /* 0x000fe200078e0200 */
[----:B------:R-:W-:Y:S01]  /*2c970*/  PLOP3.LUT P0, PT, PT, PT, PT, 0x80, 0x0 ;  /* 0x000000000000781c */ /* 0x000fe20003f0f070 */
[----:B------:R-:W-:Y:S01]  /*2c980*/  IMAD R9, R28, 0xa000, R16 ;  /* 0x0000a0001c097824 */ /* 0x000fe200078e0210 */
[----:B------:R-:W-:Y:S01]  /*2c990*/  R2UR UR10, R7 ;  /* 0x00000000070a72ca */ /* 0x000fe200000e0000 */
[----:B------:R-:W-:Y:S01]  /*2c9a0*/  VIADD R8, R8, 0xffffffb0 ;  /* 0xffffffb008087836 */ /* 0x000fe20000000000 */
[----:B------:R-:W-:Y:S01]  /*2c9b0*/  IADD3 R7, R11, 0x38890, RZ ;  /* 0x000388900b077810 */ /* 0x000fe20007ffe0ff */
[----:B------:R-:W-:Y:S01]  /*2c9c0*/  VIADD R12, R9, 0x24400 ;  /* 0x00024400090c7836 */ /* 0x000fe20000000000 */
[----:B------:R-:W-:Y:S01]  /*2c9d0*/  UIADD3.X UR5, URZ, UR37, URZ, UP0, !UPT ;  /* 0x000000253f057290 */ /* 0x000fe200087fe43f */
[----:B------:R-:W-:Y:S01]  /*2c9e0*/  UMOV UR6, 0x0 ;  /* 0x0000000000067882 */ /* 0x000fe20000000000 */
[----:B------:R-:W-:-:S10]  /*2c9f0*/  UMOV UR7, 0x12f00000 ;  /* 0x12f0000000077882 */ /* 0x000fd40000000000 */
.L_x_2956:
        /* <DEDUP_REMOVED lines=16> */
.L_x_2957:
        /* <DEDUP_REMOVED lines=16> */
.L_x_2958:
        /* <DEDUP_REMOVED lines=16> */
.L_x_2959:
        /* <DEDUP_REMOVED lines=13> */
.L_x_3159:
[----:B------:R-:W-:Y:S05]  /*2cdd0*/  BSYNC B2 ;  /* 0x0000000000027941 */ /* 0x000fea0003800000 */
.L_x_2960:
[----:B------:R-:W-:Y:S01]  /*2cde0*/  BSSY B2, `(.L_x_2962) ;  /* 0x000000b000027945 */ /* 0x000fe20003800000 */
[----:B------:R-:W-:Y:S01]  /*2cdf0*/  MOV R12, 0x0 ;  /* 0x00000000000c7802 */ /* 0x000fe20000000f00 */
[----:B------:R-:W-:Y:S02]  /*2ce00*/  IMAD.MOV.U32 R13, RZ, RZ, 0x12f00000 ;  /* 0x12f00000ff0d7424 */ /* 0x000fe400078e00ff */
[----:B------:R-:W-:Y:S05]  /*2ce10*/  @P1 BRA `(.L_x_2963) ;  /* 0x00000000001c1947 */ /* 0x000fea0003800000 */
[----:B01----:R-:W0:Y:S01]  /*2ce20*/  S2R R10, SR_TID.X ;  /* 0x00000000000a7919 */ /* 0x003e220000002100 */
[----:B------:R-:W-:-:S04]  /*2ce30*/  IMAD.MOV.U32 R7, RZ, RZ, 0xa000 ;  /* 0x0000a000ff077424 */ /* 0x000fc800078e00ff */
[----:B------:R2:W-:Y:S01]  /*2ce40*/  SYNCS.ARRIVE.TRANS64 RZ, [R11+URZ+0x388b0], R7 ;  /* 0x0388b0070bff79a7 */ /* 0x0005e2000800003f */
[----:B0-----:R-:W-:-:S04]  /*2ce50*/  LOP3.LUT R10, R10, 0x1f, RZ, 0xc0, !PT ;  /* 0x0000001f0a0a7812 */ /* 0x001fc800078ec0ff */
[----:B------:R-:W-:-:S13]  /*2ce60*/  ISETP.NE.AND P0, PT, R10, RZ, PT ;  /* 0x000000ff0a00720c */ /* 0x000fda0003f05270 */
[----:B--2---:R-:W-:Y:S05]  /*2ce70*/  @!P0 BRA `(.L_x_2963) ;  /* 0x0000000000048947 */ /* 0x004fea0003800000 */
[----:B------:R-:W-:Y:S01]  /*2ce80*/  BPT.TRAP 0x1 ;  /* 0x000000040000795c */ /* 0x000fe20000300000 */
.L_x_2963:
[----:B------:R-:W-:Y:S05]  /*2ce90*/  BSYNC B2 ;  /* 0x0000000000027941 */ /* 0x000fea0003800000 */
.L_x_2962:
[----:B------:R-:W-:Y:S01]  /*2cea0*/  R2UR UR6, R12 ;  /* 0x000000000c0672ca */ /* 0x000fe200000e0000 */
[----:B------:R-:W-:Y:S01]  /*2ceb0*/  IMAD.MOV.U32 R7, RZ, RZ, RZ ;  /* 0x000000ffff077224 */ /* 0x000fe200078e00ff */
[----:B------:R-:W-:Y:S01]  /*2cec0*/  R2UR UR7, R13 ;  /* 0x000000000d0772ca */ /* 0x000fe200000e0000 */
[----:B------:R-:W-:Y:S01]  /*2ced0*/  UIADD3 UR4, UP0, UR36, 0x670, URZ ;  /* 0x0000067024047890 */ /* 0x000fe2000ff1e03f */
[----:B------:R-:W-:Y:S02]  /*2cee0*/  PLOP3.LUT P0, PT, PT, PT, PT, 0x80, 0x0 ;  /* 0x000000000000781c */ /* 0x000fe40003f0f070 */
[----:B------:R-:W-:Y:S01]  /*2cef0*/  R2UR UR10, R7 ;  /* 0x00000000070a72ca */ /* 0x000fe200000e0000 */
[----:B------:R-:W-:Y:S01]  /*2cf00*/  VIADD R7, R9, 0x400 ;  /* 0x0000040009077836 */ /* 0x000fe20000000000 */
[----:B01----:R-:W-:Y:S01]  /*2cf10*/  IADD3 R11, R11, 0x388b0, RZ ;  /* 0x000388b00b0b7810 */ /* 0x003fe20007ffe0ff */
[----:B------:R-:W-:-:S12]  /*2cf20*/  UIADD3.X UR5, URZ, UR37, URZ, UP0, !UPT ;  /* 0x000000253f057290 */ /* 0x000fd800087fe43f */
.L_x_2964:
        /* <DEDUP_REMOVED lines=15> */
.L_x_2965:
        /* <DEDUP_REMOVED lines=15> */
.L_x_2966:
        /* <DEDUP_REMOVED lines=15> */
.L_x_2967:
        /* <DEDUP_REMOVED lines=9> */
[----:B--2---:R-:W-:Y:S05]  /*2d290*/  @P0 BRA.U.ANY `(.L_x_2967) ;  /* 0xfffffffd00d80947 */ /* 0x004fea000393ffff */
.L_x_2951:
[----:B------:R-:W-:Y:S05]  /*2d2a0*/  BSYNC B1 ;  /* 0x0000000000017941 */ /* 0x000fea0003800000 */
.L_x_2950:
[----:B-1----:R-:W-:Y:S01]  /*2d2b0*/  VIADD R11, R3, 0xfffffffe ;  /* 0xfffffffe030b7836 */ /* 0x002fe20000000000 */
        /* <DEDUP_REMOVED lines=8> */
.L_x_2986:
[----:B------:R-:W-:Y:S05]  /*2d340*/  YIELD ;  /* 0x0000000000007946 */ /* 0x000fea0003800000 */
        /* <DEDUP_REMOVED lines=10> */
.L_x_3160:
[----:B------:R-:W-:Y:S05]  /*2d3f0*/  BSYNC B2 ;  /* 0x0000000000027941 */ /* 0x000fea0003800000 */
.L_x_2970:
[----:B------:R-:W-:Y:S04]  /*2d400*/  BSSY B2, `(.L_x_2972) ;  /* 0x0000009000027945 */ /* 0x000fe80003800000 */
[----:B------:R-:W-:Y:S05]  /*2d410*/  @P2 BRA `(.L_x_2973) ;  /* 0x00000000001c2947 */ /* 0x000fea0003800000 */
[----:B0-----:R-:W0:Y:S01]  /*2d420*/  S2R R7, SR_TID.X ;  /* 0x0000000000077919 */ /* 0x001e220000002100 */
[----:B------:R-:W-:-:S04]  /*2d430*/  MOV R3, 0xa000 ;  /* 0x0000a00000037802 */ /* 0x000fc80000000f00 */
[----:B------:R2:W-:Y:S01]  /*2d440*/  SYNCS.ARRIVE.TRANS64 RZ, [R10+URZ+0x38890], R3 ;  /* 0x038890030aff79a7 */ /* 0x0005e2000800003f */
[----:B0-----:R-:W-:-:S04]  /*2d450*/  LOP3.LUT R7, R7, 0x1f, RZ, 0xc0, !PT ;  /* 0x0000001f07077812 */ /* 0x001fc800078ec0ff */
[----:B------:R-:W-:-:S13]  /*2d460*/  ISETP.NE.AND P1, PT, R7, RZ, PT ;  /* 0x000000ff0700720c */ /* 0x000fda0003f25270 */
[----:B--2---:R-:W-:Y:S05]  /*2d470*/  @!P1 BRA `(.L_x_2973) ;  /* 0x0000000000049947 */ /* 0x004fea0003800000 */
[----:B------:R-:W-:Y:S01]  /*2d480*/  BPT.TRAP 0x1 ;  /* 0x000000040000795c */ /* 0x000fe20000300000 */
.L_x_2973:
[----:B------:R-:W-:Y:S05]  /*2d490*/  BSYNC B2 ;  /* 0x0000000000027941 */ /* 0x000fea0003800000 */
.L_x_2972:
[----:B------:R-:W-:Y:S01]  /*2d4a0*/  IMAD.MOV.U32 R14, RZ, RZ, RZ ;  /* 0x000000ffff0e7224 */ /* 0x000fe200078e00ff */
[----:B------:R-:W-:Y:S01]  /*2d4b0*/  UIADD3 UR4, UP0, UR36, 0x570, URZ ;  /* 0x0000057024047890 */ /* 0x000fe2000ff1e03f */
[----:B------:R-:W-:Y:S01]  /*2d4c0*/  IMAD R8, R28, 0xa000, R16 ;  /* 0x0000a0001c087824 */ /* 0x000fe200078e0210 */
[----:B------:R-:W-:Y:S01]  /*2d4d0*/  PLOP3.LUT P1, PT, PT, PT, PT, 0x80, 0x0 ;  /* 0x000000000000781c */ /* 0x000fe20003f2f070 */
[----:B0-----:R-:W-:Y:S01]  /*2d4e0*/  IMAD R7, R11, 0x50, R0 ;  /* 0x000000500b077824 */ /* 0x001fe200078e0200 */
[----:B------:R-:W-:Y:S01]  /*2d4f0*/  R2UR UR10, R14 ;  /* 0x000000000e0a72ca */ /* 0x000fe200000e0000 */
[----:B------:R-:W-:Y:S01]  /*2d500*/  VIADD R3, R10, 0x38890 ;  /* 0x000388900a037836 */ /* 0x000fe20000000000 */
[----:B------:R-:W-:Y:S01]  /*2d510*/  UIADD3.X UR5, URZ, UR37, URZ, UP0, !UPT ;  /* 0x000000253f057290 */ /* 0x000fe200087fe43f */
[----:B------:R-:W-:Y:S01]  /*2d520*/  VIADD R12, R8, 0x24400 ;  /* 0x00024400080c7836 */ /* 0x000fe20000000000 */
[----:B------:R-:W-:Y:S01]  /*2d530*/  UMOV UR6, 0x0 ;  /* 0x0000000000067882 */ /* 0x000fe20000000000 */
[----:B------:R-:W-:-:S10]  /*2d540*/  UMOV UR7, 0x12f00000 ;  /* 0x12f0000000077882 */ /* 0x000fd40000000000 */
.L_x_2974:
        /* <DEDUP_REMOVED lines=11> */
[----:B------:R-:W-:Y:S01]  /*2d600*/  UMOV UR6, 0x0 ;  /* 0x0000000000067882 */ /* 0x000fe20000000000 */
[----:B------:R-:W-:Y:S01]  /*2d610*/  PLOP3.LUT P1, PT, PT, PT, PT, 0x80, 0x0 ;  /* 0x000000000000781c */ /* 0x000fe20003f2f070 */
[----:B------:R-:W-:Y:S01]  /*2d620*/  UMOV UR7, 0x12f00000 ;  /* 0x12f0000000077882 */ /* 0x000fe20000000000 */
[----:B------:R-:W-:Y:S01]  /*2d630*/  R2UR UR10, R12 ;  /* 0x000000000c0a72ca */ /* 0x000fe200000e0000 */
[----:B------:R-:W-:-:S14]  /*2d640*/  VIADD R12, R8, 0x26c00 ;  /* 0x00026c00080c7836 */ /* 0x000fdc0000000000 */
.L_x_2975:
        /* <DEDUP_REMOVED lines=16> */
.L_x_2976:
        /* <DEDUP_REMOVED lines=16> */
.L_x_2977:
        /* <DEDUP_REMOVED lines=13> */
.L_x_3161:
[----:B------:R-:W-:Y:S05]  /*2d920*/  BSYNC B2 ;  /* 0x0000000000027941 */ /* 0x000fea0003800000 */
.L_x_2978:
[----:B------:R-:W-:Y:S01]  /*2d930*/  BSSY B2, `(.L_x_2980) ;  /* 0x000000b000027945 */ /* 0x000fe20003800000 */
[----:B------:R-:W-:Y:S02]  /*2d940*/  IMAD.MOV.U32 R12, RZ, RZ, 0x0 ;  /* 0x00000000ff0c7424 */ /* 0x000fe400078e00ff */
[----:B------:R-:W-:Y:S01]  /*2d950*/  IMAD.MOV.U32 R13, RZ, RZ, 0x12f00000 ;  /* 0x12f00000ff0d7424 */ /* 0x000fe200078e00ff */
[----:B------:R-:W-:Y:S06]  /*2d960*/  @P2 BRA `(.L_x_2981) ;  /* 0x00000000001c2947 */ /* 0x000fec0003800000 */
[----:B01----:R-:W0:Y:S01]  /*2d970*/  S2R R9, SR_TID.X ;  /* 0x0000000000097919 */ /* 0x003e220000002100 */
[----:B------:R-:W-:-:S04]  /*2d980*/  MOV R3, 0xa000 ;  /* 0x0000a00000037802 */ /* 0x000fc80000000f00 */
[----:B------:R2:W-:Y:S01]  /*2d990*/  SYNCS.ARRIVE.TRANS64 RZ, [R10+URZ+0x388b0], R3 ;  /* 0x0388b0030aff79a7 */ /* 0x0005e2000800003f */
[----:B0-----:R-:W-:-:S04]  /*2d9a0*/  LOP3.LUT R9, R9, 0x1f, RZ, 0xc0, !PT ;  /* 0x0000001f09097812 */ /* 0x001fc800078ec0ff */
[----:B------:R-:W-:-:S13]  /*2d9b0*/  ISETP.NE.AND P1, PT, R9, RZ, PT ;  /* 0x000000ff0900720c */ /* 0x000fda0003f25270 */
[----:B--2---:R-:W-:Y:S05]  /*2d9c0*/  @!P1 BRA `(.L_x_2981) ;  /* 0x0000000000049947 */ /* 0x004fea0003800000 */
[----:B------:R-:W-:Y:S01]  /*2d9d0*/  BPT.TRAP 0x1 ;  /* 0x000000040000795c */ /* 0x000fe20000300000 */
.L_x_2981:
[----:B------:R-:W-:Y:S05]  /*2d9e0*/  BSYNC B2 ;  /* 0x0000000000027941 */ /* 0x000fea0003800000 */
.L_x_2980:
[----:B------:R-:W-:Y:S01]  /*2d9f0*/  R2UR UR10, R14 ;  /* 0x000000000e0a72ca */ /* 0x000fe200000e0000 */
[----:B------:R-:W-:Y:S01]  /*2da00*/  UIADD3 UR4, UP0, UR36, 0x670, URZ ;  /* 0x0000067024047890 */ /* 0x000fe2000ff1e03f */
[----:B------:R-:W-:Y:S01]  /*2da10*/  R2UR UR6, R12 ;  /* 0x000000000c0672ca */ /* 0x000fe200000e0000 */
[----:B01----:R-:W-:Y:S01]  /*2da20*/  VIADD R10, R10, 0x388b0 ;  /* 0x000388b00a0a7836 */ /* 0x003fe20000000000 */
[----:B------:R-:W-:Y:S01]  /*2da30*/  R2UR UR7, R13 ;  /* 0x000000000d0772ca */ /* 0x000fe200000e0000 */
[----:B------:R-:W-:Y:S01]  /*2da40*/  VIADD R3, R8, 0x400 ;  /* 0x0000040008037836 */ /* 0x000fe20000000000 */
[----:B------:R-:W-:Y:S01]  /*2da50*/  PLOP3.LUT P1, PT, PT, PT, PT, 0x80, 0x0 ;  /* 0x000000000000781c */ /* 0x000fe20003f2f070 */
[----:B------:R-:W-:-:S12]  /*2da60*/  UIADD3.X UR5, URZ, UR37, URZ, UP0, !UPT ;  /* 0x000000253f057290 */ /* 0x000fd800087fe43f */
.L_x_2982:
        /* <DEDUP_REMOVED lines=11> */
[----:B------:R-:W-:Y:S02]  /*2db20*/  R2UR UR6, R12 ;  /* 0x000000000c0672ca */ /* 0x000fe400000e0000 */
[----:B------:R-:W-:Y:S02]  /*2db30*/  R2UR UR7, R13 ;  /* 0x000000000d0772ca */ /* 0x000fe400000e0000 */
[----:B------:R-:W-:Y:S02]  /*2db40*/  R2UR UR10, R9 ;  /* 0x00000000090a72ca */ /* 0x000fe400000e0000 */
[----:B------:R-:W-:Y:S02]  /*2db50*/  PLOP3.LUT P1, PT, PT, PT, PT, 0x80, 0x0 ;  /* 0x000000000000781c */ /* 0x000fe40003f2f070 */
[----:B------:R-:W-:-:S11]  /*2db60*/  IADD3 R3, R8, 0x2c00, RZ ;  /* 0x00002c0008037810 */ /* 0x000fd60007ffe0ff */
.L_x_2983:
        /* <DEDUP_REMOVED lines=15> */
.L_x_2984:
        /* <DEDUP_REMOVED lines=15> */
.L_x_2985:
        /* <DEDUP_REMOVED lines=10> */
.L_x_2969:
[----:B------:R-:W-:Y:S05]  /*2ddf0*/  BSYNC B1 ;  /* 0x0000000000017941 */ /* 0x000fea0003800000 */
.L_x_2968:
[C---:B------:R-:W-:Y:S01]  /*2de00*/  ISETP.GT.AND P2, PT, R11.reuse, R6, PT ;  /* 0x000000060b00720c */ /* 0x040fe20003f44270 */
[----:B------:R-:W-:Y:S01]  /*2de10*/  VIADD R28, R28, 0x1 ;  /* 0x000000011c1c7836 */ /* 0x000fe20000000000 */
[----:B------:R-:W-:-:S04]  /*2de20*/  IADD3 R11, R11, -0x1, RZ ;  /* 0xffffffff0b0b7810 */ /* 0x000fc80007ffe0ff */
[----:B------:R-:W-:-:S04]  /*2de30*/  ISETP.NE.AND P1, PT, R28, 0x2, PT ;  /* 0x000000021c00780c */ /* 0x000fc80003f25270 */
[----:B------:R-:W-:Y:S02]  /*2de40*/  SEL R3, RZ, 0x1, P1 ;  /* 0x00000001ff037807 */ /* 0x000fe40000800000 */
[----:B------:R-:W-:Y:S02]  /*2de50*/  SEL R28, R28, RZ, P1 ;  /* 0x000000ff1c1c7207 */ /* 0x000fe40000800000 */
[----:B------:R-:W-:Y:S01]  /*2de60*/  LOP3.LUT R30, R30, R3, RZ, 0x3c, !PT ;  /* 0x000000031e1e7212 */ /* 0x000fe200078e3cff */
[----:B------:R-:W-:Y:S06]  /*2de70*/  @P2 BRA `(.L_x_2986) ;  /* 0xfffffff400302947 */ /* 0x000fec000383ffff */
.L_x_2944:
[----:B------:R-:W-:Y:S05]  /*2de80*/  BSYNC B0 ;  /* 0x0000000000007941 */ /* 0x000fea0003800000 */
.L_x_2943:
[----:B------:R-:W2:Y:S01]  /*2de90*/  LDC R0, c[0x0][0x448] ;  /* 0x00011200ff007b82 */ /* 0x000ea20000000800 */
[----:B------:R-:W-:Y:S01]  /*2dea0*/  LEA R2, R25, 0x7f, 0x7 ;  /* 0x0000007f19027811 */ /* 0x000fe200078e38ff */
[----:B------:R-:W-:Y:S06]  /*2deb0*/  @!P0 WARPSYNC.ALL ;  /* 0x0000000000008948 */ /* 0x000fec0003800000 */
[----:B------:R-:W-:Y:S01]  /*2dec0*/  @!P0 BAR.SYNC.DEFER_BLOCKING 0xc, 0x180 ;  /* 0x0306000000008b1d */ /* 0x000fe20000010000 */
[----:B------:R-:W-:-:S05]  /*2ded0*/  ISETP.NE.AND P2, PT, R4, RZ, PT ;  /* 0x000000ff0400720c */ /* 0x000fca0003f45270 */
[----:B------:R-:W-:Y:S08]  /*2dee0*/  BSSY B0, `(.L_x_2987) ;  /* 0x0000029000007945 */ /* 0x000ff00003800000 */
[----:B------:R-:W3:Y:S01]  /*2def0*/  @!P2 LDC R4, c[0x0][0x9f0] ;  /* 0x00027c00ff04ab82 */ /* 0x000ee20000000800 */
[----:B--2---:R-:W-:-:S13]  /*2df00*/  ISETP.NE.AND P1, PT, R0, 0x1, PT ;  /* 0x000000010000780c */ /* 0x004fda0003f25270 */
[----:B------:R-:W2:Y:S08]  /*2df10*/  @P1 LDC R3, c[0x0][0x44c] ;  /* 0x00011300ff031b82 */ /* 0x000eb00000000800 */
[----:B------:R-:W4:Y:S01]  /*2df20*/  @P1 LDC R0, c[0x0][0x450] ;  /* 0x00011400ff001b82 */ /* 0x000f220000000800 */
[----:B--2---:R-:W-:-:S05]  /*2df30*/  @P1 IMAD.HI.U32 R3, R2, R3, RZ ;  /* 0x0000000302031227 */ /* 0x004fca00078e00ff */
[----:B----4-:R-:W-:Y:S01]  /*2df40*/  @P1 SHF.R.U32.HI R2, RZ, R0, R3 ;  /* 0x00000000ff021219 */ /* 0x010fe20000011603 */
[----:B------:R-:W-:-:S04]  /*2df50*/  IMAD.MOV.U32 R0, RZ, RZ, RZ ;  /* 0x000000ffff007224 */ /* 0x000fc800078e00ff */
[----:B------:R-:W-:-:S04]  /*2df60*/  IMAD.IADD R2, R5, 0x1, R2 ;  /* 0x0000000105027824 */ /* 0x000fc800078e0202 */
[----:B------:R-:W-:-:S05]  /*2df70*/  IMAD.HI R2, R2, 0x66666667, RZ ;  /* 0x6666666702027827 */ /* 0x000fca00078e02ff */
[----:B------:R-:W-:-:S04]  /*2df80*/  SHF.R.U32.HI R3, RZ, 0x1f, R2 ;  /* 0x0000001fff037819 */ /* 0x000fc80000011602 */
[----:B------:R-:W-:-:S04]  /*2df90*/  LEA.HI.SX32 R3, R2, R3, 0x1b ;  /* 0x0000000302037211 */ /* 0x000fc800078fdaff */
[----:B------:R-:W-:-:S04]  /*2dfa0*/  VIMNMX R20, R20, R3, PT ;  /* 0x0000000314147248 */ /* 0x000fc80003fe0100 */
[----:B------:R-:W-:-:S13]  /*2dfb0*/  ISETP.GE.AND P1, PT, R20, 0x1, PT ;  /* 0x000000011400780c */ /* 0x000fda0003f26270 */
[----:B---3--:R-:W-:Y:S05]  /*2dfc0*/  @!P1 BRA `(.L_x_2988) ;  /* 0x0000000000689947 */ /* 0x008fea0003800000 */
[-C--:B------:R-:W-:Y:S02]  /*2dfd0*/  IABS R0, R4.reuse ;  /* 0x0000000400007213 */ /* 0x080fe40000000000 */
[----:B------:R-:W-:Y:S02]  /*2dfe0*/  IABS R6, R4 ;  /* 0x0000000400067213 */ /* 0x000fe40000000000 */
[----:B0-----:R-:W0:Y:S03]  /*2dff0*/  I2F.RP R7, R0 ;  /* 0x0000000000077306 */ /* 0x001e260000209400 */
        /* <DEDUP_REMOVED lines=15> */
[----:B------:R-:W-:Y:S01]  /*2e0f0*/  @!P1 IMAD.IADD R2, R2, 0x1, -R0 ;  /* 0x0000000102029824 */ /* 0x000fe200078e0a00 */
[----:B------:R-:W-:Y:S02]  /*2e100*/  @!P1 IADD3 R5, R5, 0x1, RZ ;  /* 0x0000000105059810 */ /* 0x000fe40007ffe0ff */
[----:B------:R-:W-:Y:S02]  /*2e110*/  ISETP.NE.AND P1, PT, R4, RZ, PT ;  /* 0x000000ff0400720c */ /* 0x000fe40003f25270 */
[----:B------:R-:W-:-:S13]  /*2e120*/  ISETP.GE.U32.AND P0, PT, R2, R0, PT ;  /* 0x000000000200720c */ /* 0x000fda0003f06070 */
[----:B------:R-:W-:-:S04]  /*2e130*/  @P0 VIADD R5, R5, 0x1 ;  /* 0x0000000105050836 */ /* 0x000fc80000000000 */
[----:B------:R-:W-:-:S04]  /*2e140*/  IMAD.MOV.U32 R0, RZ, RZ, R5 ;  /* 0x000000ffff007224 */ /* 0x000fc800078e0005 */
[----:B------:R-:W-:Y:S01]  /*2e150*/  @!P2 IMAD.MOV R0, RZ, RZ, -R0 ;  /* 0x000000ffff00a224 */ /* 0x000fe200078e0a00 */
[----:B------:R-:W-:-:S07]  /*2e160*/  @!P1 LOP3.LUT R0, RZ, R4, RZ, 0x33, !PT ;  /* 0x00000004ff009212 */ /* 0x000fce00078e33ff */
.L_x_2988:
[----:B------:R-:W-:Y:S05]  /*2e170*/  BSYNC B0 ;  /* 0x0000000000007941 */ /* 0x000fea0003800000 */
.L_x_2987:
[-C--:B------:R-:W-:Y:S01]  /*2e180*/  IMAD R3, R21, R0.reuse, RZ ;  /* 0x0000000015037224 */ /* 0x080fe200078e02ff */
[----:B------:R-:W-:Y:S04]  /*2e190*/  BSSY B7, `(.L_x_2989) ;  /* 0x000037e000077945 */ /* 0x000fe80003800000 */
[----:B------:R-:W-:Y:S01]  /*2e1a0*/  VIADDMNMX R2, R3, R0, R20, PT ;  /* 0x0000000003027246 */ /* 0x000fe20003800114 */
[----:B------:R2:W-:Y:S03]  /*2e1b0*/  STL [R1+0xc], R3 ;  /* 0x00000c0301007387 */ /* 0x0005e60000100800 */
[----:B------:R-:W-:Y:S01]  /*2e1c0*/  ISETP.GT.AND P0, PT, R2, R3, PT ;  /* 0x000000030200720c */ /* 0x000fe20003f04270 */
[----:B------:R2:W-:-:S12]  /*2e1d0*/  STL [R1+0x28], R2 ;  /* 0x0000280201007387 */ /* 0x0005d80000100800 */
[----:B--2---:R-:W-:Y:S05]  /*2e1e0*/  @P0 BRA `(.L_x_2990) ;  /* 0x0000000000440947 */ /* 0x004fea0003800000 */
[----:B------:R-:W2:Y:S02]  /*2e1f0*/  S2R R2, SR_TID.X ;  /* 0x0000000000027919 */ /* 0x000ea40000002100 */
[----:B--2---:R-:W-:-:S04]  /*2e200*/  LOP3.LUT R2, R2, 0x7f, RZ, 0xc0, !PT ;  /* 0x0000007f02027812 */ /* 0x004fc800078ec0ff */
[----:B------:R-:W-:-:S13]  /*2e210*/  ISETP.NE.AND P0, PT, R2, RZ, PT ;  /* 0x000000ff0200720c */ /* 0x000fda0003f05270 */
[----:B------:R-:W-:Y:S05]  /*2e220*/  @P0 BRA `(.L_x_2991) ;  /* 0x0000003400d00947 */ /* 0x000fea0003800000 */
[----:B------:R-:W2:Y:S01]  /*2e230*/  S2R R5, SR_LANEID ;  /* 0x0000000000057919 */ /* 0x000ea20000000000 */
[----:B------:R-:W-:Y:S01]  /*2e240*/  VOTEU.ANY UR4, UPT, PT ;  /* 0x0000000000047886 */ /* 0x000fe200038e0100 */
[----:B------:R-:W3:Y:S01]  /*2e250*/  LDC.64 R2, c[0x0][0xc60] ;  /* 0x00031800ff027b82 */ /* 0x000ee20000000a00 */
[----:B------:R-:W2:Y:S02]  /*2e260*/  FLO.U32 R0, UR4 ;  /* 0x0000000400007d00 */ /* 0x000ea400080e0000 */
[----:B--2---:R-:W-:-:S06]  /*2e270*/  ISETP.EQ.U32.AND P0, PT, R0, R5, PT ;  /* 0x000000050000720c */ /* 0x004fcc0003f02070 */
[----:B------:R-:W3:Y:S07]  /*2e280*/  POPC R5, UR4 ;  /* 0x0000000400057d09 */ /* 0x000eee0008000000 */
[----:B---3--:R-:W2:Y:S01]  /*2e290*/  @P0 ATOMG.E.ADD.STRONG.GPU PT, R3, desc[UR60][R2.64], R5 ;  /* 0x00000005020309a8 */ /* 0x008ea200081ee1fc */
[----:B------:R-:W3:Y:S02]  /*2e2a0*/  S2R R4, SR_LTMASK ;  /* 0x0000000000047919 */ /* 0x000ee40000003900 */
[----:B---3--:R-:W-:-:S04]  /*2e2b0*/  LOP3.LUT R4, R4, UR4, RZ, 0xc0, !PT ;  /* 0x0000000404047c12 */ /* 0x008fc8000f8ec0ff */
[----:B0-----:R-:W0:Y:S01]  /*2e2c0*/  POPC R7, R4 ;  /* 0x0000000400077309 */ /* 0x001e220000000000 */
[----:B--2---:R-:W0:Y:S02]  /*2e2d0*/  SHFL.IDX PT, R0, R3, R0, 0x1f ;  /* 0x00001f0003007589 */ /* 0x004e2400000e0000 */
[----:B0-----:R-:W-:Y:S01]  /*2e2e0*/  IADD3 R24, R0, UR38, R7 ;  /* 0x0000002600187c10 */ /* 0x001fe2000fffe007 */
[----:B------:R-:W-:Y:S06]  /*2e2f0*/  BRA `(.L_x_2991) ;  /* 0x00000034009c7947 */ /* 0x000fec0003800000 */
.L_x_2990:
        /* <DEDUP_REMOVED lines=8> */
[----:B------:R-:W-:Y:S01]  /*2e380*/  IMAD.U32 R4, RZ, RZ, UR6 ;  /* 0x00000006ff047e24 */ /* 0x000fe2000f8e00ff */
[----:B0-----:R-:W-:Y:S01]  /*2e390*/  MOV R7, UR9 ;  /* 0x0000000900077c02 */ /* 0x001fe20008000f00 */
[----:B------:R-:W0:Y:S01]  /*2e3a0*/  LDC.64 R2, c[0x4][R2] ;  /* 0x0100000002027b82 */ /* 0x000e220000000a00 */
[----:B------:R-:W-:Y:S01]  /*2e3b0*/  IMAD.U32 R5, RZ, RZ, UR7 ;  /* 0x00000007ff057e24 */ /* 0x000fe2000f8e00ff */
[----:B------:R-:W-:Y:S01]  /*2e3c0*/  MOV R12, 0x1 ;  /* 0x00000001000c7802 */ /* 0x000fe20000000f00 */
[----:B------:R-:W-:Y:S02]  /*2e3d0*/  IMAD.U32 R6, RZ, RZ, UR8 ;  /* 0x00000008ff067e24 */ /* 0x000fe4000f8e00ff */
[----:B------:R-:W-:-:S02]  /*2e3e0*/  IMAD.U32 R10, RZ, RZ, UR4 ;  /* 0x00000004ff0a7e24 */ /* 0x000fc4000f8e00ff */
[----:B-1----:R-:W-:Y:S02]  /*2e3f0*/  IMAD.U32 R11, RZ, RZ, UR5 ;  /* 0x00000005ff0b7e24 */ /* 0x002fe4000f8e00ff */
[----:B------:R-:W-:Y:S02]  /*2e400*/  IMAD.MOV.U32 R8, RZ, RZ, 0x70 ;  /* 0x00000070ff087424 */ /* 0x000fe400078e00ff */
[----:B------:R-:W-:-:S07]  /*2e410*/  IMAD.MOV.U32 R13, RZ, RZ, RZ ;  /* 0x000000ffff0d7224 */ /* 0x000fce00078e00ff */
[----:B------:R-:W-:-:S07]  /*2e420*/  LEPC R20, `(.L_x_2993) ;  /* 0x000000001014794e */ /* 0x000fce0000000000 */
[----:B0-----:R-:W-:Y:S05]  /*2e430*/  CALL.ABS.NOINC R2 ;  /* 0x0000000002007343 */ /* 0x001fea0003c00000 */
.L_x_2993:
[----:B------:R-:W-:Y:S05]  /*2e440*/  BSYNC B6 ;  /* 0x0000000000067941 */ /* 0x000fea0003800000 */
.L_x_2992:
        /* <DEDUP_REMOVED lines=8> */
[----:B------:R2:W3:Y:S01]  /*2e4d0*/  LDC.64 R2, c[0x4][R22] ;  /* 0x0100000016027b82 */ /* 0x0004e20000000a00 */
[----:B------:R-:W-:Y:S01]  /*2e4e0*/  IMAD.U32 R4, RZ, RZ, UR6 ;  /* 0x00000006ff047e24 */ /* 0x000fe2000f8e00ff */
[----:B------:R-:W-:Y:S01]  /*2e4f0*/  MOV R5, UR7 ;  /* 0x0000000700057c02 */ /* 0x000fe20008000f00 */
[----:B------:R-:W-:Y:S01]  /*2e500*/  IMAD.U32 R6, RZ, RZ, UR8 ;  /* 0x00000008ff067e24 */ /* 0x000fe2000f8e00ff */
[----:B-1----:R-:W-:Y:S01]  /*2e510*/  MOV R11, UR5 ;  /* 0x00000005000b7c02 */ /* 0x002fe20008000f00 */
[----:B0-----:R-:W-:Y:S02]  /*2e520*/  IMAD.U32 R7, RZ, RZ, UR9 ;  /* 0x00000009ff077e24 */ /* 0x001fe4000f8e00ff */
[----:B------:R-:W-:-:S02]  /*2e530*/  IMAD.U32 R10, RZ, RZ, UR4 ;  /* 0x00000004ff0a7e24 */ /* 0x000fc4000f8e00ff */
[----:B------:R-:W-:Y:S02]  /*2e540*/  IMAD.MOV.U32 R8, RZ, RZ, 0x70 ;  /* 0x00000070ff087424 */ /* 0x000fe400078e00ff */
[----:B------:R-:W-:Y:S02]  /*2e550*/  IMAD.MOV.U32 R12, RZ, RZ, 0x1 ;  /* 0x00000001ff0c7424 */ /* 0x000fe400078e00ff */
[----:B--2---:R-:W-:-:S07]  /*2e560*/  IMAD.MOV.U32 R13, RZ, RZ, RZ ;  /* 0x000000ffff0d7224 */ /* 0x004fce00078e00ff */
[----:B------:R-:W-:-:S07]  /*2e570*/  LEPC R20, `(.L_x_2996) ;  /* 0x000000001014794e */ /* 0x000fce0000000000 */
[----:B---3--:R-:W-:Y:S05]  /*2e580*/  CALL.ABS.NOINC R2 ;  /* 0x0000000002007343 */ /* 0x008fea0003c00000 */
.L_x_2996:
[----:B------:R0:W1:Y:S01]  /*2e590*/  LDC.64 R2, c[0x4][R22] ;  /* 0x0100000016027b82 */ /* 0x0000620000000a00 */
[----:B------:R-:W-:Y:S01]  /*2e5a0*/  ULDC.64 UR4, c[0x4][0x138] ;  /* 0x01004e0000047ab9 */ /* 0x000fe20000000a00 */
[----:B------:R-:W-:Y:S01]  /*2e5b0*/  ULDC.64 UR6, c[0x4][0x140] ;  /* 0x0100500000067ab9 */ /* 0x000fe20000000a00 */
[----:B------:R-:W-:Y:S01]  /*2e5c0*/  ULDC.64 UR8, c[0x4][0xa8] ;  /* 0x01002a0000087ab9 */ /* 0x000fe20000000a00 */
[----:B------:R-:W-:Y:S01]  /*2e5d0*/  MOV R4, UR4 ;  /* 0x0000000400047c02 */ /* 0x000fe20008000f00 */
[----:B------:R-:W-:Y:S01]  /*2e5e0*/  IMAD.U32 R5, RZ, RZ, UR5 ;  /* 0x00000005ff057e24 */ /* 0x000fe2000f8e00ff */
[----:B------:R-:W-:Y:S01]  /*2e5f0*/  MOV R10, UR8 ;  /* 0x00000008000a7c02 */ /* 0x000fe20008000f00 */
[----:B------:R-:W-:Y:S01]  /*2e600*/  IMAD.U32 R6, RZ, RZ, UR6 ;  /* 0x00000006ff067e24 */ /* 0x000fe2000f8e00ff */
[----:B------:R-:W-:Y:S01]  /*2e610*/  MOV R13, RZ ;  /* 0x000000ff000d7202 */ /* 0x000fe20000000f00 */
[----:B------:R-:W-:Y:S02]  /*2e620*/  IMAD.U32 R7, RZ, RZ, UR7 ;  /* 0x00000007ff077e24 */ /* 0x000fe4000f8e00ff */
[----:B------:R-:W-:-:S02]  /*2e630*/  IMAD.U32 R11, RZ, RZ, UR9 ;  /* 0x00000009ff0b7e24 */ /* 0x000fc4000f8e00ff */
[----:B------:R-:W-:Y:S02]  /*2e640*/  IMAD.MOV.U32 R8, RZ, RZ, 0x70 ;  /* 0x00000070ff087424 */ /* 0x000fe400078e00ff */
[----:B0-----:R-:W-:-:S07]  /*2e650*/  IMAD.MOV.U32 R12, RZ, RZ, 0x1 ;  /* 0x00000001ff0c7424 */ /* 0x001fce00078e00ff */
[----:B------:R-:W-:-:S07]  /*2e660*/  LEPC R20, `(.L_x_2995) ;  /* 0x000000001014794e */ /* 0x000fce0000000000 */
[----:B-1----:R-:W-:Y:S05]  /*2e670*/  CALL.ABS.NOINC R2 ;  /* 0x0000000002007343 */ /* 0x002fea0003c00000 */
.L_x_2995:
[----:B------:R-:W-:Y:S05]  /*2e680*/  BSYNC B6 ;  /* 0x0000000000067941 */ /* 0x000fea0003800000 */
.L_x_2994:
[----:B------:R-:W2:Y:S01]  /*2e690*/  LDL R22, [R1+0x28] ;  /* 0x0000280001167983 */ /* 0x000ea20000100800 */
[----:B------:R-:W-:Y:S01]  /*2e6a0*/  ULDC.64 UR4, c[0x0][0x9f8] ;  /* 0x00027e0000047ab9 */ /* 0x000fe20000000a00 */
[----:B------:R-:W3:Y:S02]  /*2e6b0*/  LDC R0, c[0x0][0x430] ;  /* 0x00010c00ff007b82 */ /* 0x000ee40000000800 */
[----:B------:R-:W4:Y:S01]  /*2e6c0*/  LDL R6, [R1+0x8] ;  /* 0x0000080001067983 */ /* 0x000f220000100800 */
[----:B------:R-:W-:-:S03]  /*2e6d0*/  ISETP.NE.U32.AND P0, PT, RZ, UR4, PT ;  /* 0x00000004ff007c0c */ /* 0x000fc6000bf05070 */
[----:B------:R-:W4:Y:S01]  /*2e6e0*/  LDL R21, [R1+0x10] ;  /* 0x0000100001157983 */ /* 0x000f220000100800 */
[----:B------:R-:W-:Y:S01]  /*2e6f0*/  ISETP.NE.AND.EX P0, PT, RZ, UR5, PT, P0 ;  /* 0x00000005ff007c0c */ /* 0x000fe2000bf05300 */
[----:B------:R-:W0:-:S12]  /*2e700*/  S2R R20, SR_TID.X ;  /* 0x0000000000147919 */ /* 0x000e180000002100 */
[----:B------:R-:W-:Y:S01]  /*2e710*/  @P0 IADD3 R2, P1, R17, UR4, RZ ;  /* 0x0000000411020c10 */ /* 0x000fe2000ff3e0ff */
[----:B------:R-:W-:-:S03]  /*2e720*/  ULDC UR4, c[0x0][0x2f4] ;  /* 0x0000bd0000047ab9 */ /* 0x000fc60000000800 */
[----:B------:R-:W-:-:S05]  /*2e730*/  @P0 IADD3.X R3, R19, UR5, RZ, P1, !PT ;  /* 0x0000000513030c10 */ /* 0x000fca0008ffe4ff */
[----:B------:R1:W4:Y:S01]  /*2e740*/  @P0 LDG.E R32, desc[UR60][R2.64] ;  /* 0x0000003c02200981 */ /* 0x000322000c1e1900 */
[----:B0-----:R-:W-:-:S04]  /*2e750*/  LOP3.LUT R20, R20, 0x7f, RZ, 0xc0, !PT ;  /* 0x0000007f14147812 */ /* 0x001fc800078ec0ff */
[----:B------:R-:W-:Y:S02]  /*2e760*/  SHF.R.U32.HI R4, RZ, 0x3, R20 ;  /* 0x00000003ff047819 */ /* 0x000fe40000011614 */
[----:B------:R-:W0:Y:S01]  /*2e770*/  S2R R20, SR_TID.X ;  /* 0x0000000000147919 */ /* 0x000e220000002100 */
[----:B---3--:R-:W-:-:S13]  /*2e780*/  ISETP.NE.AND P1, PT, R0, 0x1, PT ;  /* 0x000000010000780c */ /* 0x008fda0003f25270 */
[----:B-1----:R-:W1:Y:S01]  /*2e790*/  @P1 LDC R2, c[0x0][0x438] ;  /* 0x00010e00ff021b82 */ /* 0x002e620000000800 */
        /* <DEDUP_REMOVED lines=9> */
[C---:B----4-:R-:W-:Y:S01]  /*2e830*/  ISETP.GE.AND P0, PT, R5.reuse, R6, PT ;  /* 0x000000060500720c */ /* 0x050fe20003f06270 */
[----:B------:R-:W-:-:S03]  /*2e840*/  IMAD.IADD R5, R5, 0x1, R21 ;  /* 0x0000000105057824 */ /* 0x000fc600078e0215 */
[----:B------:R-:W-:Y:S01]  /*2e850*/  ISETP.GT.U32.OR P0, PT, R20, 0x4f, P0 ;  /* 0x0000004f1400780c */ /* 0x000fe20000704470 */
[----:B0-----:R-:W-:Y:S01]  /*2e860*/  @P1 IMAD.HI.U32 R3, R5, R4, RZ ;  /* 0x0000000405031227 */ /* 0x001fe200078e00ff */
[----:B------:R-:W-:-:S04]  /*2e870*/  MOV R4, R5 ;  /* 0x0000000500047202 */ /* 0x000fc80000000f00 */
[----:B-1----:R-:W-:-:S07]  /*2e880*/  @P1 SHF.R.U32.HI R4, RZ, R2, R3 ;  /* 0x00000002ff041219 */ /* 0x002fce0000011603 */
[----:B------:R-:W0:Y:S01]  /*2e890*/  @!P0 LDC.64 R2, c[0x0][0x428] ;  /* 0x00010a00ff028b82 */ /* 0x000e220000000a00 */
[----:B------:R-:W-:Y:S01]  /*2e8a0*/  IMAD.MOV R6, RZ, RZ, -R4 ;  /* 0x000000ffff067224 */ /* 0x000fe200078e0a04 */
[----:B------:R-:W-:-:S03]  /*2e8b0*/  SHF.R.S32.HI R7, RZ, 0x1f, R32 ;  /* 0x0000001fff077819 */ /* 0x000fc60000011420 */
[----:B------:R-:W-:Y:S01]  /*2e8c0*/  IMAD R0, R0, R6, R5 ;  /* 0x0000000600007224 */ /* 0x000fe200078e0205 */
[--C-:B------:R-:W-:Y:S01]  /*2e8d0*/  @!P0 SHF.R.S32.HI R5, RZ, 0x1f, R4.reuse ;  /* 0x0000001fff058819 */ /* 0x100fe20000011404 */
[-C--:B0-----:R-:W-:Y:S02]  /*2e8e0*/  @!P0 IMAD R6, R7, R2.reuse, RZ ;  /* 0x0000000207068224 */ /* 0x081fe400078e02ff */
[----:B------:R-:W-:-:S04]  /*2e8f0*/  @!P0 IMAD.WIDE.U32 R4, R32, R2, R4 ;  /* 0x0000000220048225 */ /* 0x000fc800078e0004 */
[----:B------:R-:W-:Y:S02]  /*2e900*/  @!P0 IMAD R6, R32, R3, R6 ;  /* 0x0000000320068224 */ /* 0x000fe400078e0206 */
[----:B------:R-:W0:Y:S02]  /*2e910*/  @!P0 LDC.64 R2, c[0x0][0x418] ;  /* 0x00010600ff028b82 */ /* 0x000e240000000a00 */
[----:B------:R-:W-:Y:S01]  /*2e920*/  @!P0 IMAD.IADD R6, R5, 0x1, R6 ;  /* 0x0000000105068824 */ /* 0x000fe200078e0206 */
[----:B------:R-:W-:Y:S02]  /*2e930*/  MOV R5, UR39 ;  /* 0x0000002700057c02 */ /* 0x000fe40008000f00 */
        /* <DEDUP_REMOVED lines=23> */
.L_x_3164:
[----:B------:R-:W-:Y:S05]  /*2eab0*/  @!P2 BRA `(.L_x_2998) ;  /* 0x000000000004a947 */ /* 0x000fea0003800000 */
[----:B------:R-:W-:Y:S01]  /*2eac0*/  BPT.TRAP 0x1 ;  /* 0x000000040000795c */ /* 0x000fe20000300000 */
.L_x_2998:
        /* <DEDUP_REMOVED lines=23> */
.L_x_3165:
[----:B------:R-:W-:Y:S05]  /*2ec40*/  BSYNC B0 ;  /* 0x0000000000007941 */ /* 0x000fea0003800000 */
.L_x_2999:
        /* <DEDUP_REMOVED lines=27> */
[C---:B------:R-:W-:Y:S02]  /*2ee00*/  LOP3.LUT P5, RZ, R18.reuse, 0x10, RZ, 0xc0, !PT ;  /* 0x0000001012ff7812 */ /* 0x040fe400078ac0ff */
[C---:B------:R-:W-:Y:S01]  /*2ee10*/  LOP3.LUT P4, RZ, R18.reuse, 0x8, RZ, 0xc0, !PT ;  /* 0x0000000812ff7812 */ /* 0x040fe2000788c0ff */
[----:B------:R-:W1:Y:S01]  /*2ee20*/  SHFL.IDX PT, R2, R6, RZ, 0x181f ;  /* 0x00181fff06027589 */ /* 0x000e6200000e0000 */
[C---:B------:R-:W-:Y:S02]  /*2ee30*/  LOP3.LUT P3, RZ, R18.reuse, 0x4, RZ, 0xc0, !PT ;  /* 0x0000000412ff7812 */ /* 0x040fe4000786c0ff */
[----:B------:R-:W-:Y:S01]  /*2ee40*/  LOP3.LUT P2, RZ, R18, 0x2, RZ, 0xc0, !PT ;  /* 0x0000000212ff7812 */ /* 0x000fe2000784c0ff */
[----:B------:R-:W-:Y:S01]  /*2ee50*/  SHFL.IDX PT, R8, R6, 0x1, 0x181f ;  /* 0x00381f0006087f89 */ /* 0x000fe200000e0000 */
[----:B------:R-:W-:Y:S02]  /*2ee60*/  @P0 LEA R9, R7, R16, 0x1 ;  /* 0x0000001007090211 */ /* 0x000fe400078e08ff */
        /* <DEDUP_REMOVED lines=21> */
[----:B------:R-:W-:-:S02]  /*2efc0*/  @P0 LEA R9, R7, R16, 0x1 ;  /* 0x0000001007090211 */ /* 0x000fc400078e08ff */
        /* <DEDUP_REMOVED lines=18> */
.L_x_3177:
[----:B------:R-:W-:Y:S01]  /*2f0f0*/  ISETP.GE.AND P0, PT, R4, 0x41, PT ;  /* 0x000000410400780c */ /* 0x000fe20003f06270 */
[----:B------:R-:W-:-:S12]  /*2f100*/  BSSY B0, `(.L_x_3002) ;  /* 0x0000010000007945 */ /* 0x000fd80003800000 */
[----:B------:R-:W-:Y:S05]  /*2f110*/  @!P0 BRA `(.L_x_3003) ;  /* 0x0000000000388947 */ /* 0x000fea0003800000 */
[C---:B------:R-:W-:Y:S02]  /*2f120*/  LOP3.LUT P4, RZ, R18.reuse, 0x10, RZ, 0xc0, !PT ;  /* 0x0000001012ff7812 */ /* 0x040fe4000788c0ff */
        /* <DEDUP_REMOVED lines=13> */
.L_x_3003:
[----:B------:R-:W-:Y:S05]  /*2f200*/  BSYNC B0 ;  /* 0x0000000000007941 */ /* 0x000fea0003800000 */
.L_x_3002:
[----:B------:R-:W-:Y:S01]  /*2f210*/  NOP ;  /* 0x0000000000007918 */ /* 0x000fe20000000000 */
[----:B------:R-:W-:-:S13]  /*2f220*/  PLOP3.LUT P0, PT, PT, PT, PT, 0x80, 0x0 ;  /* 0x000000000000781c */ /* 0x000fda0003f0f070 */
.L_x_3004:
        /* <DEDUP_REMOVED lines=10> */
.L_x_3005:
        /* <DEDUP_REMOVED lines=17> */
[----:B0-----:R-:W-:Y:S02]  /*2f3e0*/  VIADD R2, R16, 0x14400 ;  /* 0x0001440010027836 */ /* 0x001fe40000000000 */
[----:B------:R-:W-:-:S03]  /*2f3f0*/  IMAD.IADD R35, R5, 0x1, R0 ;  /* 0x0000000105237824 */ /* 0x000fc600078e0200 */
        /* <DEDUP_REMOVED lines=11> */
[----:B------:R-:W-:Y:S02]  /*2f4b0*/  IMAD.U32 R7, RZ, RZ, UR7 ;  /* 0x00000007ff077e24 */ /* 0x000fe4000f8e00ff */
[----:B------:R-:W-:-:S02]  /*2f4c0*/  IMAD.U32 R10, RZ, RZ, UR8 ;  /* 0x00000008ff0a7e24 */ /* 0x000fc4000f8e00ff */
[----:B--2---:R-:W-:Y:S02]  /*2f4d0*/  IMAD.MOV.U32 R8, RZ, RZ, 0x70 ;  /* 0x00000070ff087424 */ /* 0x004fe400078e00ff */
[----:B------:R-:W-:Y:S02]  /*2f4e0*/  IMAD.MOV.U32 R12, RZ, RZ, 0x1 ;  /* 0x00000001ff0c7424 */ /* 0x000fe400078e00ff */
[----:B------:R-:W-:-:S07]  /*2f4f0*/  IMAD.MOV.U32 R13, RZ, RZ, RZ ;  /* 0x000000ffff0d7224 */ /* 0x000fce00078e00ff */
[----:B------:R-:W-:-:S07]  /*2f500*/  LEPC R20, `(.L_x_3007) ;  /* 0x000000001014794e */ /* 0x000fce0000000000 */
[----:B0-----:R-:W-:Y:S05]  /*2f510*/  CALL.ABS.NOINC R2 ;  /* 0x0000000002007343 */ /* 0x001fea0003c00000 */
.L_x_3007:
[----:B------:R-:W-:Y:S05]  /*2f520*/  BSYNC B6 ;  /* 0x0000000000067941 */ /* 0x000fea0003800000 */
.L_x_3006:
[----:B------:R-:W3:Y:S01]  /*2f530*/  LDL.LU R20, [R1+0x30] ;  /* 0x0000300001147983 */ /* 0x000ee20000300800 */
[----:B------:R-:W-:Y:S01]  /*2f540*/  ULDC.64 UR4, c[0x0][0x2d8] ;  /* 0x0000b60000047ab9 */ /* 0x000fe20000000a00 */
[----:B------:R-:W0:Y:S02]  /*2f550*/  LDC R6, c[0x0][0x448] ;  /* 0x00011200ff067b82 */ /* 0x000e240000000800 */
[----:B------:R-:W4:Y:S04]  /*2f560*/  LDL.LU.64 R2, [R1+0x20] ;  /* 0x0000200001027983 */ /* 0x000f280000300a00 */
[----:B------:R1:W5:Y:S01]  /*2f570*/  LDL R9, [R1+0x1c] ;  /* 0x00001c0001097983 */ /* 0x0003620000100800 */
[----:B0-----:R-:W-:-:S13]  /*2f580*/  ISETP.NE.AND P0, PT, R6, 0x1, PT ;  /* 0x000000010600780c */ /* 0x001fda0003f05270 */
[----:B------:R-:W0:Y:S01]  /*2f590*/  @P0 LDC R7, c[0x0][0x44c] ;  /* 0x00011300ff070b82 */ /* 0x000e220000000800 */
[C---:B------:R-:W-:Y:S02]  /*2f5a0*/  LOP3.LUT R10, R34.reuse, 0x40, RZ, 0xfc, !PT ;  /* 0x00000040220a7812 */ /* 0x040fe400078efcff */
[----:B--2---:R-:W-:Y:S02]  /*2f5b0*/  LOP3.LUT R8, R34, 0x80, RZ, 0xfc, !PT ;  /* 0x0000008022087812 */ /* 0x004fe400078efcff */
[----:B----4-:R-:W-:-:S03]  /*2f5c0*/  MOV R3, R35 ;  /* 0x0000002300037202 */ /* 0x010fc60000000f00 */
        /* <DEDUP_REMOVED lines=14> */
[----:B------:R-:W-:-:S05]  /*2f6b0*/  LOP3.LUT R20, R21, 0x70, R20, 0xf8, !PT ;  /* 0x0000007015147812 */ /* 0x000fca00078ef814 */
[----:B------:R-:W-:-:S04]  /*2f6c0*/  IMAD R5, R25, 0x80, R20 ;  /* 0x0000008019057824 */ /* 0x000fc800078e0214 */
[----:B0-----:R-:W-:Y:S01]  /*2f6d0*/  @P0 IMAD.HI.U32 R7, R5, R7, RZ ;  /* 0x0000000705070227 */ /* 0x001fe200078e00ff */
[----:B------:R-:W-:-:S04]  /*2f6e0*/  MOV R4, R5 ;  /* 0x0000000500047202 */ /* 0x000fc80000000f00 */
        /* <DEDUP_REMOVED lines=17> */
[----:B------:R-:W-:Y:S01]  /*2f800*/  ULDC UR4, c[0x0][0x2b8] ;  /* 0x0000ae0000047ab9 */ /* 0x000fe20000000800 */
[----:B0-----:R-:W-:-:S03]  /*2f810*/  LOP3.LUT R20, R20, 0x7f, RZ, 0xc0, !PT ;  /* 0x0000007f14147812 */ /* 0x001fc600078ec0ff */
[----:B------:R-:W-:Y:S01]  /*2f820*/  LEA.HI.X R0, R2, UR5, R0, 0x1, P0 ;  /* 0x0000000502007c11 */ /* 0x000fe200080f0c00 */
[----:B------:R-:W-:Y:S01]  /*2f830*/  UMOV UR5, 0xffffffff ;  /* 0xffffffff00057882 */ /* 0x000fe20000000000 */
[----:B------:R-:W-:Y:S02]  /*2f840*/  ISETP.GE.AND P4, PT, R34, UR4, PT ;  /* 0x0000000422007c0c */ /* 0x000fe4000bf86270 */
[----:B------:R-:W-:Y:S02]  /*2f850*/  ISETP.GE.AND P3, PT, R10, UR4, PT ;  /* 0x000000040a007c0c */ /* 0x000fe4000bf66270 */
[----:B------:R-:W-:Y:S02]  /*2f860*/  ISETP.GE.AND P2, PT, R8, UR4, PT ;  /* 0x0000000408007c0c */ /* 0x000fe4000bf46270 */
[----:B------:R-:W-:Y:S02]  /*2f870*/  ISETP.GE.AND P1, PT, R37, UR4, PT ;  /* 0x0000000425007c0c */ /* 0x000fe4000bf26270 */
[----:B------:R-:W-:Y:S01]  /*2f880*/  SHF.R.U32.HI R8, RZ, 0x3, R20 ;  /* 0x00000003ff087819 */ /* 0x000fe20000011614 */
[----:B-1----:R-:W-:Y:S10]  /*2f890*/  BRA.DIV UR5, `(.L_x_3008) ;  /* 0x0000005e05387947 */ /* 0x002ff4000b800000 */
[----:B------:R-:W0:Y:S01]  /*2f8a0*/  SHFL.IDX PT, R3, R4, RZ, 0x181f ;  /* 0x00181fff04037589 */ /* 0x000e2200000e0000 */
[----:B-----5:R-:W-:Y:S01]  /*2f8b0*/  IMAD R5, R9, R6, RZ ;  /* 0x0000000609057224 */ /* 0x020fe200078e02ff */
[----:B------:R-:W-:Y:S02]  /*2f8c0*/  LEA R25, R25, R8, 0x7 ;  /* 0x0000000819197211 */ /* 0x000fe400078e38ff */
        /* <DEDUP_REMOVED lines=83> */
.L_x_3194:
[----:B0-----:R-:W-:Y:S01]  /*2fe00*/  VIADD R0, R25, 0x70 ;  /* 0x0000007019007836 */ /* 0x001fe20000000000 */
[----:B------:R-:W-:Y:S04]  /*2fe10*/  BSSY B0, `(.L_x_3009) ;  /* 0x000000c000007945 */ /* 0x000fe80003800000 */
[----:B------:R-:W-:-:S13]  /*2fe20*/  ISETP.GE.AND P0, PT, R0, R5, PT ;  /* 0x000000050000720c */ /* 0x000fda0003f06270 */
[----:B------:R-:W-:Y:S05]  /*2fe30*/  @P0 BRA `(.L_x_3010) ;  /* 0x0000000000240947 */ /* 0x000fea0003800000 */
[----:B------:R-:W-:-:S04]  /*2fe40*/  LEA R2, P0, R34, R14, 0x1 ;  /* 0x0000000e22027211 */ /* 0x000fc800078008ff */
[----:B-1----:R-:W-:-:S05]  /*2fe50*/  IADD3.X R3, RZ, R6, RZ, P0, !PT ;  /* 0x00000006ff037210 */ /* 0x002fca00007fe4ff */
[----:B------:R-:W-:Y:S01]  /*2fe60*/  @!PT LDS RZ, [RZ] ;  /* 0x00000000fffff984 */ /* 0x000fe20000000800 */
[----:B------:R-:W-:Y:S01]  /*2fe70*/  @!PT LDS RZ, [RZ] ;  /* 0x00000000fffff984 */ /* 0x000fe20000000800 */
[----:B------:R-:W-:Y:S01]  /*2fe80*/  @!PT LDS RZ, [RZ] ;  /* 0x00000000fffff984 */ /* 0x000fe20000000800 */
[----:B------:R0:W-:Y:S04]  /*2fe90*/  LDGSTS.E.BYPASS.LTC128B.128 [R36+0x17c00], desc[UR60][R2.64], !P4 ;  /* 0x17c0000002247fae */ /* 0x0001e8000e101d7c */
[----:B------:R0:W-:Y:S04]  /*2fea0*/  LDGSTS.E.BYPASS.LTC128B.128 [R36+0x1bc00], desc[UR60][R2.64+0x80], !P3 ;  /* 0x1bc0008002247fae */ /* 0x0001e8000d901d7c */
[----:B------:R0:W-:Y:S04]  /*2feb0*/  LDGSTS.E.BYPASS.LTC128B.128 [R36+0x1fc00], desc[UR60][R2.64+0x100], !P2 ;  /* 0x1fc0010002247fae */ /* 0x0001e8000d101d7c */
[----:B------:R0:W-:Y:S02]  /*2fec0*/  LDGSTS.E.BYPASS.LTC128B.128 [R36+0x23c00], desc[UR60][R2.64+0x180], !P1 ;  /* 0x23c0018002247fae */ /* 0x0001e4000c901d7c */
.L_x_3010:
[----:B------:R-:W-:Y:S05]  /*2fed0*/  BSYNC B0 ;  /* 0x0000000000007941 */ /* 0x000fea0003800000 */
.L_x_3009:
[----:B------:R-:W-:Y:S01]  /*2fee0*/  NOP ;  /* 0x0000000000007918 */ /* 0x000fe20000000000 */
[----:B------:R-:W-:-:S13]  /*2fef0*/  PLOP3.LUT P0, PT, PT, PT, PT, 0x80, 0x0 ;  /* 0x000000000000781c */ /* 0x000fda0003f0f070 */
.L_x_3011:
        /* <DEDUP_REMOVED lines=20> */
.L_x_3195:
[----:B------:R-:W-:Y:S05]  /*30040*/  BSYNC B0 ;  /* 0x0000000000007941 */ /* 0x000fea0003800000 */
.L_x_3012:
[----:B------:R-:W2:Y:S01]  /*30050*/  LDL R2, [R1+0xc] ;  /* 0x00000c0001027983 */ /* 0x000ea20000100800 */
[----:B------:R-:W-:Y:S01]  /*30060*/  BSSY B0, `(.L_x_3014) ;  /* 0x0000112000007945 */ /* 0x000fe20003800000 */
[----:B--2---:R-:W-:-:S13]  /*30070*/  ISETP.GE.AND P0, PT, R0, R2, PT ;  /* 0x000000020000720c */ /* 0x004fda0003f06270 */
[----:B------:R-:W-:Y:S05]  /*30080*/  @!P0 BRA `(.L_x_3015) ;  /* 0x00000010003c8947 */ /* 0x000fea0003800000 */
[C---:B------:R-:W-:Y:S01]  /*30090*/  LOP3.LUT R4, R34.reuse, 0x40, RZ, 0xfc, !PT ;  /* 0x0000004022047812 */ /* 0x040fe200078efcff */
[----:B------:R-:W-:Y:S01]  /*300a0*/  ULDC UR4, c[0x0][0x2f4] ;  /* 0x0000bd0000047ab9 */ /* 0x000fe20000000800 */
[C---:B------:R-:W-:Y:S01]  /*300b0*/  LOP3.LUT R2, R34.reuse, 0x80, RZ, 0xfc, !PT ;  /* 0x0000008022027812 */ /* 0x040fe200078efcff */
[----:B------:R-:W-:Y:S01]  /*300c0*/  IMAD.MOV.U32 R20, RZ, RZ, R29 ;  /* 0x000000ffff147224 */ /* 0x000fe200078e001d */
[----:B------:R-:W-:Y:S01]  /*300d0*/  MOV R7, R23 ;  /* 0x0000001700077202 */ /* 0x000fe20000000f00 */
[----:B------:R-:W-:Y:S01]  /*300e0*/  IMAD.MOV.U32 R31, RZ, RZ, R22 ;  /* 0x000000ffff1f7224 */ /* 0x000fe200078e0016 */
[----:B------:R-:W-:Y:S02]  /*300f0*/  ISETP.GE.AND P4, PT, R34, UR4, PT ;  /* 0x0000000422007c0c */ /* 0x000fe4000bf86270 */
[----:B------:R-:W-:Y:S02]  /*30100*/  ISETP.GE.AND P3, PT, R4, UR4, PT ;  /* 0x0000000404007c0c */ /* 0x000fe4000bf66270 */
[----:B------:R-:W-:-:S02]  /*30110*/  ISETP.GE.AND P2, PT, R2, UR4, PT ;  /* 0x0000000402007c0c */ /* 0x000fc4000bf46270 */
[----:B------:R-:W-:-:S13]  /*30120*/  ISETP.GE.AND P1, PT, R37, UR4, PT ;  /* 0x0000000425007c0c */ /* 0x000fda000bf26270 */
.L_x_3028:
[----:B------:R-:W1:Y:S01]  /*30130*/  LDL R5, [R1+0x10] ;  /* 0x0000100001057983 */ /* 0x000e620000100800 */
[----:B------:R-:W2:Y:S03]  /*30140*/  LDC R11, c[0x0][0x430] ;  /* 0x00010c00ff0b7b82 */ /* 0x000ea60000000800 */
[----:B------:R-:W3:Y:S01]  /*30150*/  LDL R8, [R1+0x14] ;  /* 0x0000140001087983 */ /* 0x000ee20000100800 */
[----:B------:R-:W4:Y:S01]  /*30160*/  S2R R2, SR_TID.X ;  /* 0x0000000000027919 */ /* 0x000f220000002100 */
[----:B------:R-:W4:Y:S01]  /*30170*/  S2R R4, SR_TID.X ;  /* 0x0000000000047919 */ /* 0x000f220000002100 */
[----:B--2---:R-:W-:-:S13]  /*30180*/  ISETP.NE.AND P0, PT, R11, 0x1, PT ;  /* 0x000000010b00780c */ /* 0x004fda0003f05270 */
[----:B0-----:R-:W0:Y:S01]  /*30190*/  @P0 LDC R3, c[0x0][0x434] ;  /* 0x00010d00ff030b82 */ /* 0x001e220000000800 */
[----:B----4-:R-:W-:Y:S01]  /*301a0*/  LOP3.LUT R2, R2, 0x7f, RZ, 0xc0, !PT ;  /* 0x0000007f02027812 */ /* 0x010fe200078ec0ff */
[----:B------:R-:W-:-:S03]  /*301b0*/  IMAD.SHL.U32 R4, R4, 0x10, RZ ;  /* 0x0000001004047824 */ /* 0x000fc600078e00ff */
[----:B------:R-:W-:-:S04]  /*301c0*/  SHF.R.U32.HI R2, RZ, 0x3, R2 ;  /* 0x00000003ff027819 */ /* 0x000fc80000011602 */
[----:B------:R-:W-:Y:S02]  /*301d0*/  LOP3.LUT R4, R2, 0x70, R4, 0xf8, !PT ;  /* 0x0000007002047812 */ /* 0x000fe400078ef804 */
[----:B------:R-:W2:Y:S02]  /*301e0*/  @P0 LDC R2, c[0x0][0x438] ;  /* 0x00010e00ff020b82 */ /* 0x000ea40000000800 */
[----:B------:R-:W-:Y:S01]  /*301f0*/  ISETP.GT.U32.AND P6, PT, R4, 0x4f, PT ;  /* 0x0000004f0400780c */ /* 0x000fe20003fc4070 */
[----:B-1----:R-:W-:-:S05]  /*30200*/  IMAD R6, R0, 0x50, R5 ;  /* 0x0000005000067824 */ /* 0x002fca00078e0205 */
[----:B------:R-:W-:-:S07]  /*30210*/  IADD3 R6, R4, R6, RZ ;  /* 0x0000000604067210 */ /* 0x000fce0007ffe0ff */
[----:B------:R-:W1:Y:S01]  /*30220*/  @!P6 LDC.64 R4, c[0x0][0x428] ;  /* 0x00010a00ff04eb82 */ /* 0x000e620000000a00 */
[----:B0-----:R-:W-:-:S04]  /*30230*/  @P0 IMAD.HI.U32 R3, R6, R3, RZ ;  /* 0x0000000306030227 */ /* 0x001fc800078e00ff */
[----:B------:R-:W-:Y:S01]  /*30240*/  IMAD.MOV.U32 R10, RZ, RZ, R6 ;  /* 0x000000ffff0a7224 */ /* 0x000fe200078e0006 */
[----:B--2---:R-:W-:-:S04]  /*30250*/  @P0 SHF.R.U32.HI R10, RZ, R2, R3 ;  /* 0x00000002ff0a0219 */ /* 0x004fc80000011603 */
[--C-:B------:R-:W-:Y:S01]  /*30260*/  @!P6 SHF.R.S32.HI R3, RZ, 0x1f, R10.reuse ;  /* 0x0000001fff03e819 */ /* 0x100fe2000001140a */
[----:B------:R-:W-:-:S04]  /*30270*/  @!P6 IMAD.MOV.U32 R2, RZ, RZ, R10 ;  /* 0x000000ffff02e224 */ /* 0x000fc800078e000a */
[----:B-1----:R-:W-:-:S04]  /*30280*/  @!P6 IMAD.WIDE.U32 R2, R32, R4, R2 ;  /* 0x000000042002e225 */ /* 0x002fc800078e0002 */
[----:B---3--:R-:W-:Y:S02]  /*30290*/  @!P6 IMAD R4, R8, R4, RZ ;  /* 0x000000040804e224 */ /* 0x008fe400078e02ff */
[----:B------:R-:W0:Y:S02]  /*302a0*/  @!P6 LDC.64 R8, c[0x0][0x418] ;  /* 0x00010600ff08eb82 */ /* 0x000e240000000a00 */
[----:B------:R-:W-:-:S04]  /*302b0*/  @!P6 IMAD R5, R32, R5, R4 ;  /* 0x000000052005e224 */ /* 0x000fc800078e0204 */
[----:B------:R-:W-:Y:S02]  /*302c0*/  @!P6 IMAD.IADD R3, R5, 0x1, R3 ;  /* 0x000000010503e824 */ /* 0x000fe400078e0203 */
[----:B------:R-:W-:Y:S01]  /*302d0*/  IMAD.MOV.U32 R4, RZ, RZ, RZ ;  /* 0x000000ffff047224 */ /* 0x000fe200078e00ff */
[----:B0-----:R-:W-:-:S04]  /*302e0*/  @!P6 LEA R8, P0, R2, R8, 0x2 ;  /* 0x000000080208e211 */ /* 0x001fc800078010ff */
[----:B------:R-:W-:-:S05]  /*302f0*/  @!P6 LEA.HI.X R9, R2, R9, R3, 0x2, P0 ;  /* 0x000000090209e211 */ /* 0x000fca00000f1403 */
[----:B------:R0:W5:Y:S01]  /*30300*/  @!P6 LDG.E R4, desc[UR60][R8.64] ;  /* 0x0000003c0804e981 */ /* 0x000162000c1e1900 */
[----:B------:R-:W-:Y:S01]  /*30310*/  LOP3.LUT P5, RZ, R18, 0x20, RZ, 0xc0, !PT ;  /* 0x0000002012ff7812 */ /* 0x000fe200078ac0ff */
[----:B------:R-:W-:Y:S01]  /*30320*/  VIADD R23, R7, 0x1 ;  /* 0x0000000107177836 */ /* 0x000fe20000000000 */
[----:B------:R-:W-:-:S04]  /*30330*/  IADD3 R5, -R10, RZ, RZ ;  /* 0x000000ff0a057210 */ /* 0x000fc80007ffe1ff */
[----:B------:R-:W-:Y:S01]  /*30340*/  ISETP.NE.AND P0, PT, R23, 0x2, PT ;  /* 0x000000021700780c */ /* 0x000fe20003f05270 */
[----:B------:R-:W-:Y:S05]  /*30350*/  YIELD ;  /* 0x0000000000007946 */ /* 0x000fea0003800000 */
[----:B------:R-:W-:Y:S01]  /*30360*/  SEL R29, RZ, 0x1, P0 ;  /* 0x00000001ff1d7807 */ /* 0x000fe20000000000 */
[----:B------:R-:W-:Y:S01]  /*30370*/  IMAD R5, R11, R5, R6 ;  /* 0x000000050b057224 */ /* 0x000fe200078e0206 */
[----:B------:R-:W-:Y:S01]  /*30380*/  SEL R23, R23, RZ, P0 ;  /* 0x000000ff17177207 */ /* 0x000fe20000000000 */
[----:B------:R-:W-:Y:S01]  /*30390*/  IMAD.MOV.U32 R22, RZ, RZ, R0 ;  /* 0x000000ffff167224 */ /* 0x000fe200078e0000 */
[----:B------:R-:W-:Y:S01]  /*303a0*/  LOP3.LUT R29, R20, R29, RZ, 0x3c, !PT ;  /* 0x0000001d141d7212 */ /* 0x000fe200078e3cff */
[----:B0-----:R-:W-:Y:S06]  /*303b0*/  @!P5 BRA `(.L_x_3016) ;  /* 0x000000000004d947 */ /* 0x001fec0003800000 */
[----:B------:R-:W-:Y:S01]  /*303c0*/  BPT.TRAP 0x1 ;  /* 0x000000040000795c */ /* 0x000fe20000300000 */
.L_x_3016:
[----:B------:R-:W-:Y:S01]  /*303d0*/  LEA R6, R23, R16, 0x3 ;  /* 0x0000001017067211 */ /* 0x000fe200078e18ff */
[----:B------:R-:W-:Y:S01]  /*303e0*/  BSSY B1, `(.L_x_3017) ;  /* 0x0000004000017945 */ /* 0x000fe20003800000 */
[----:B------:R-:W-:-:S04]  /*303f0*/  SHF.L.U32 R3, R29, 0x1f, RZ ;  /* 0x0000001f1d037819 */ /* 0x000fc800000006ff */
[----:B------:R-:W0:Y:S02]  /*30400*/  SYNCS.PHASECHK.TRANS64.TRYWAIT P0, [R6+URZ+0x38840], R3 ;  /* 0x03884003060075a7 */ /* 0x000e24000800017f */
[----:B0-----:R-:W-:Y:S05]  /*30410*/  @!P0 BRA `(.L_x_3018) ;  /* 0x0000005c00408947 */ /* 0x001fea0003800000 */
.L_x_3196:
[----:B------:R-:W-:Y:S05]  /*30420*/  BSYNC B1 ;  /* 0x0000000000017941 */ /* 0x000fea0003800000 */
.L_x_3017:
        /* <DEDUP_REMOVED lines=57> */
[----:B0-----:R-:W-:-:S04]  /*307c0*/  IADD3 R2, P0, R2, R0, RZ ;  /* 0x0000000002027210 */ /* 0x001fc80007f1e0ff */
[----:B------:R-:W-:Y:S02]  /*307d0*/  IADD3.X R3, RZ, R35, RZ, P0, !PT ;  /* 0x00000023ff037210 */ /* 0x000fe400007fe4ff */
        /* <DEDUP_REMOVED lines=8> */
.L_x_3208:
        /* <DEDUP_REMOVED lines=17> */
.L_x_3020:
        /* <DEDUP_REMOVED lines=10> */
.L_x_3021:
[----:B------:R2:W-:Y:S01]  /*30a10*/  SYNCS.ARRIVE.TRANS64.A1T0 RZ, [R6+URZ+0x38830], RZ ;  /* 0x038830ff06ff79a7 */ /* 0x0005e2000810003f */
[----:B------:R-:W-:Y:S05]  /*30a20*/  @!P6 BRA `(.L_x_3022) ;  /* 0x000000000004e947 */ /* 0x000fea0003800000 */
[----:B------:R-:W-:Y:S01]  /*30a30*/  BPT.TRAP 0x1 ;  /* 0x000000040000795c */ /* 0x000fe20000300000 */
.L_x_3022:
[----:B-1----:R-:W-:Y:S01]  /*30a40*/  SHF.L.U32 R2, R20, 0x1f, RZ ;  /* 0x0000001f14027819 */ /* 0x002fe200000006ff */
[----:B--2---:R-:W-:Y:S01]  /*30a50*/  IMAD R6, R7, 0x8, R16 ;  /* 0x0000000807067824 */ /* 0x004fe200078e0210 */
[----:B------:R-:W-:Y:S03]  /*30a60*/  BSSY B1, `(.L_x_3023) ;  /* 0x0000003000017945 */ /* 0x000fe60003800000 */
[----:B------:R-:W1:Y:S02]  /*30a70*/  SYNCS.PHASECHK.TRANS64.TRYWAIT P0, [R6+URZ+0x38860], R2 ;  /* 0x03886002060075a7 */ /* 0x000e64000800017f */
[----:B-1----:R-:W-:Y:S05]  /*30a80*/  @!P0 BRA `(.L_x_3024) ;  /* 0x0000005c007c8947 */ /* 0x002fea0003800000 */
.L_x_3209:
[----:B------:R-:W-:Y:S05]  /*30a90*/  BSYNC B1 ;  /* 0x0000000000017941 */ /* 0x000fea0003800000 */
.L_x_3023:
        /* <DEDUP_REMOVED lines=12> */
[----:B0-----:R-:W-:-:S04]  /*30b60*/  IADD3 R2, P0, R2, R0, RZ ;  /* 0x0000000002027210 */ /* 0x001fc80007f1e0ff */
[----:B-1----:R-:W-:Y:S02]  /*30b70*/  IADD3.X R3, RZ, R3, RZ, P0, !PT ;  /* 0x00000003ff037210 */ /* 0x002fe400007fe4ff */
        /* <DEDUP_REMOVED lines=47> */
.L_x_3221:
        /* <DEDUP_REMOVED lines=31> */
.L_x_3026:
        /* <DEDUP_REMOVED lines=10> */
.L_x_3027:
[----:B------:R-:W2:Y:S01]  /*31100*/  LDL R2, [R1+0xc] ;  /* 0x00000c0001027983 */ /* 0x000ea20000100800 */
[----:B------:R3:W-:Y:S01]  /*31110*/  SYNCS.ARRIVE.TRANS64.A1T0 RZ, [R6+URZ+0x38850], RZ ;  /* 0x038850ff06ff79a7 */ /* 0x0007e2000810003f */
[C---:B------:R-:W-:Y:S01]  /*31120*/  IADD3 R0, R22.reuse, -0x1, RZ ;  /* 0xffffffff16007810 */ /* 0x040fe20007ffe0ff */
[----:B------:R-:W-:Y:S02]  /*31130*/  IMAD.MOV.U32 R7, RZ, RZ, R23 ;  /* 0x000000ffff077224 */ /* 0x000fe400078e0017 */
[----:B------:R-:W-:Y:S02]  /*31140*/  IMAD.MOV.U32 R20, RZ, RZ, R29 ;  /* 0x000000ffff147224 */ /* 0x000fe400078e001d */
[----:B------:R-:W-:Y:S01]  /*31150*/  IMAD.MOV.U32 R31, RZ, RZ, R22 ;  /* 0x000000ffff1f7224 */ /* 0x000fe200078e0016 */
[----:B--2---:R-:W-:-:S13]  /*31160*/  ISETP.GT.AND P0, PT, R22, R2, PT ;  /* 0x000000021600720c */ /* 0x004fda0003f04270 */
[----:B---3--:R-:W-:Y:S05]  /*31170*/  @P0 BRA `(.L_x_3028) ;  /* 0xffffffec00ec0947 */ /* 0x008fea000383ffff */
.L_x_3015:
[----:B------:R-:W-:Y:S05]  /*31180*/  BSYNC B0 ;  /* 0x0000000000007941 */ /* 0x000fea0003800000 */
.L_x_3014:
        /* <DEDUP_REMOVED lines=17> */
.L_x_3030:
[----:B------:R-:W-:Y:S05]  /*312a0*/  BSYNC B0 ;  /* 0x0000000000007941 */ /* 0x000fea0003800000 */
.L_x_3029:
[----:B------:R-:W-:-:S13]  /*312b0*/  LOP3.LUT P0, RZ, R18, 0x20, RZ, 0xc0, !PT ;  /* 0x0000002012ff7812 */ /* 0x000fda000780c0ff */
[----:B------:R-:W-:Y:S05]  /*312c0*/  @!P0 BRA `(.L_x_3031) ;  /* 0x0000000000048947 */ /* 0x000fea0003800000 */
[----:B------:R-:W-:Y:S01]  /*312d0*/  BPT.TRAP 0x1 ;  /* 0x000000040000795c */ /* 0x000fe20000300000 */
.L_x_3031:
[----:B------:R-:W2:Y:S01]  /*312e0*/  LDL.LU R0, [R1+0x8] ;  /* 0x0000080001007983 */ /* 0x000ea20000300800 */
[----:B------:R-:W-:Y:S01]  /*312f0*/  LEA R4, R23, R16, 0x3 ;  /* 0x0000001017047211 */ /* 0x000fe200078e18ff */
[----:B------:R-:W-:Y:S01]  /*31300*/  BSSY B0, `(.L_x_3032) ;  /* 0x0000005000007945 */ /* 0x000fe20003800000 */
[----:B0-----:R-:W-:-:S04]  /*31310*/  SHF.L.U32 R3, R29, 0x1f, RZ ;  /* 0x0000001f1d037819 */ /* 0x001fc800000006ff */
[----:B------:R-:W0:Y:S01]  /*31320*/  SYNCS.PHASECHK.TRANS64.TRYWAIT P0, [R4+URZ+0x38860], R3 ;  /* 0x03886003040075a7 */ /* 0x000e22000800017f */
[----:B--2---:R-:W-:Y:S01]  /*31330*/  IMAD R5, R22, -0x50, R0 ;  /* 0xffffffb016057824 */ /* 0x004fe200078e0200 */
[----:B0-----:R-:W-:Y:S06]  /*31340*/  @!P0 BRA `(.L_x_3033) ;  /* 0x0000005c003c8947 */ /* 0x001fec0003800000 */
.L_x_3222:
[----:B------:R-:W-:Y:S05]  /*31350*/  BSYNC B0 ;  /* 0x0000000000007941 */ /* 0x000fea0003800000 */
.L_x_3032:
[----:B------:R-:W2:Y:S01]  /*31360*/  S2R R0, SR_TID.X ;  /* 0x0000000000007919 */ /* 0x000ea20000002100 */
[----:B------:R-:W-:Y:S01]  /*31370*/  UMOV UR4, 0xffffffff ;  /* 0xffffffff00047882 */ /* 0x000fe20000000000 */
[----:B------:R-:W-:Y:S01]  /*31380*/  IMAD R7, R23, 0x5000, R33 ;  /* 0x0000500017077824 */ /* 0x000fe200078e0221 */
        /* <DEDUP_REMOVED lines=16> */
[----:B------:R-:W1:Y:S02]  /*31490*/  SHFL.IDX PT, R14, R17, 0x1, 0x181f ;  /* 0x00381f00110e7f89 */ /* 0x000e6400000e0000 */
[----:B0-----:R-:W-:Y:S02]  /*314a0*/  IADD3.X R7, RZ, R3, RZ, P0, !PT ;  /* 0x00000003ff077210 */ /* 0x001fe400007fe4ff */
        /* <DEDUP_REMOVED lines=22> */
[----:B------:R-:W1:Y:S02]  /*31610*/  SHFL.IDX PT, R14, R17, 0x3, 0x181f ;  /* 0x00781f00110e7f89 */ /* 0x000e6400000e0000 */
[----:B0-----:R-:W-:Y:S01]  /*31620*/  IMAD.X R7, RZ, RZ, R7, P4 ;  /* 0x000000ffff077224 */ /* 0x001fe200020e0607 */
        /* <DEDUP_REMOVED lines=21> */
.L_x_3234:
[C---:B------:R-:W-:Y:S02]  /*31780*/  ISETP.LT.OR P3, PT, R5.reuse, 0x41, P3 ;  /* 0x000000410500780c */ /* 0x040fe40001f61670 */
[C---:B------:R-:W-:Y:S02]  /*31790*/  ISETP.LT.OR P2, PT, R5.reuse, 0x41, P2 ;  /* 0x000000410500780c */ /* 0x040fe40001741670 */
[C---:B------:R-:W-:Y:S02]  /*317a0*/  ISETP.LT.OR P1, PT, R5.reuse, 0x41, P1 ;  /* 0x000000410500780c */ /* 0x040fe40000f21670 */
[----:B------:R-:W-:Y:S02]  /*317b0*/  ISETP.LT.OR P0, PT, R5, 0x41, P0 ;  /* 0x000000410500780c */ /* 0x000fe40000701670 */
[----:B0--3--:R-:W-:-:S04]  /*317c0*/  IADD3 R2, P4, R14, R8, RZ ;  /* 0x000000080e027210 */ /* 0x009fc80007f9e0ff */
[----:B------:R-:W-:-:S05]  /*317d0*/  IADD3.X R3, RZ, R19, RZ, P4, !PT ;  /* 0x00000013ff037210 */ /* 0x000fca00027fe4ff */
        /* <DEDUP_REMOVED lines=9> */
.L_x_3035:
        /* <DEDUP_REMOVED lines=10> */
.L_x_3036:
[----:B------:R1:W-:Y:S01]  /*31910*/  SYNCS.ARRIVE.TRANS64.A1T0 RZ, [R4+URZ+0x38850], RZ ;  /* 0x038850ff04ff79a7 */ /* 0x0003e2000810003f */
[----:B------:R-:W-:-:S05]  /*31920*/  VIADD R23, R23, 0x1 ;  /* 0x0000000117177836 */ /* 0x000fca0000000000 */
[----:B------:R-:W-:-:S04]  /*31930*/  ISETP.NE.AND P0, PT, R23, 0x2, PT ;  /* 0x000000021700780c */ /* 0x000fc80003f05270 */
[----:B0-----:R-:W-:Y:S02]  /*31940*/  SEL R0, RZ, 0x1, P0 ;  /* 0x00000001ff007807 */ /* 0x001fe40000000000 */
[----:B------:R-:W-:Y:S02]  /*31950*/  SEL R23, R23, RZ, P0 ;  /* 0x000000ff17177207 */ /* 0x000fe40000000000 */
[----:B-1----:R-:W-:-:S07]  /*31960*/  LOP3.LUT R29, R29, R0, RZ, 0x3c, !PT ;  /* 0x000000001d1d7212 */ /* 0x002fce00078e3cff */
.L_x_2991:
[----:B------:R-:W-:Y:S05]  /*31970*/  BSYNC B7 ;  /* 0x0000000000077941 */ /* 0x000fea0003800000 */
.L_x_2989:
[----:B------:R-:W-:-:S13]  /*31980*/  LOP3.LUT P0, RZ, R18, 0x40, RZ, 0xc0, !PT ;  /* 0x0000004012ff7812 */ /* 0x000fda000780c0ff */
[----:B------:R-:W-:Y:S05]  /*31990*/  @!P0 BRA `(.L_x_3037) ;  /* 0x0000000000248947 */ /* 0x000fea0003800000 */
[----:B------:R-:W-:Y:S05]  /*319a0*/  WARPSYNC.ALL ;  /* 0x0000000000007948 */ /* 0x000fea0003800000 */
[----:B------:R-:W2:Y:S08]  /*319b0*/  S2UR UR5, SR_CgaCtaId ;  /* 0x00000000000579c3 */ /* 0x000eb00000008800 */
[----:B------:R-:W-:Y:S06]  /*319c0*/  BAR.SYNC.DEFER_BLOCKING 0x5, 0x180 ;  /* 0x0146000000007b1d */ /* 0x000fec0000010000 */
[----:B------:R-:W-:-:S02]  /*319d0*/  UMOV UR4, 0x400 ;  /* 0x0000040000047882 */ /* 0x000fc40000000000 */
[----:B--2---:R-:W-:-:S06]  /*319e0*/  ULEA UR4, UR5, UR4, 0x18 ;  /* 0x0000000405047291 */ /* 0x004fcc000f8ec03f */
[----:B0-----:R-:W-:-:S05]  /*319f0*/  IMAD.U32 R16, RZ, RZ, UR4 ;  /* 0x00000004ff107e24 */ /* 0x001fca000f8e00ff */
[----:B------:R0:W2:Y:S01]  /*31a00*/  LDS.128 R24, [R16+0x388d0] ;  /* 0x0388d00010187984 */ /* 0x0000a20000000c00 */
[----:B------:R-:W-:Y:S06]  /*31a10*/  BAR.ARV 0x4, 0x180 ;  /* 0x0106000000007b1d */ /* 0x000fec0000002000 */
[----:B------:R-:W-:Y:S05]  /*31a20*/  BRA `(.L_x_3038) ;  /* 0x0000000c00d47947 */ /* 0x000fea0003800000 */
.L_x_3037:
[----:B------:R-:W2:Y:S01]  /*31a30*/  S2R R10, SR_TID.X ;  /* 0x00000000000a7919 */ /* 0x000ea20000002100 */
[----:B------:R-:W-:Y:S01]  /*31a40*/  UMOV UR4, 0xffffffff ;  /* 0xffffffff00047882 */ /* 0x000fe20000000000 */
[----:B--2---:R-:W-:-:S04]  /*31a50*/  LOP3.LUT R10, R10, 0x1f, RZ, 0xc0, !PT ;  /* 0x0000001f0a0a7812 */ /* 0x004fc800078ec0ff */
[----:B------:R-:W-:Y:S01]  /*31a60*/  ISETP.NE.AND P0, PT, R10, 0x1f, PT ;  /* 0x0000001f0a00780c */ /* 0x000fe20003f05270 */
[----:B------:R-:W-:-:S12]  /*31a70*/  BRA.DIV UR4, `(.L_x_3039) ;  /* 0x0000005e04847947 */ /* 0x000fd8000b800000 */
[----:B------:R-:W-:Y:S01]  /*31a80*/  IMAD.IADD R9, R27, 0x1, R10 ;  /* 0x000000011b097824 */ /* 0x000fe200078e020a */
[----:B------:R-:W-:-:S04]  /*31a90*/  ULDC UR4, c[0x0][0xc3c] ;  /* 0x00030f0000047ab9 */ /* 0x000fc80000000800 */
[----:B------:R-:W-:-:S13]  /*31aa0*/  ISETP.GE.OR P1, PT, R9, UR4, !P0 ;  /* 0x0000000409007c0c */ /* 0x000fda000c726670 */
[----:B------:R-:W2:Y:S08]  /*31ab0*/  @!P1 LDC.64 R2, c[0x0][0xc80] ;  /* 0x00032000ff029b82 */ /* 0x000eb00000000a00 */
[----:B------:R-:W3:Y:S01]  /*31ac0*/  @!P1 LDC.64 R4, c[0x0][0xc78] ;  /* 0x00031e00ff049b82 */ /* 0x000ee20000000a00 */
[----:B--2---:R-:W-:-:S05]  /*31ad0*/  @!P1 IMAD.WIDE R2, R9, 0x4, R2 ;  /* 0x0000000409029825 */ /* 0x004fca00078e0202 */
[----:B0-----:R3:W2:Y:S02]  /*31ae0*/  @!P1 LDG.E R7, desc[UR60][R2.64] ;  /* 0x0000003c02079981 */ /* 0x0016a4000c1e1900 */
[----:B---3--:R-:W-:-:S05]  /*31af0*/  @!P1 IMAD.WIDE R2, R9, 0x4, R4 ;  /* 0x0000000409029825 */ /* 0x008fca00078e0204 */
[----:B------:R-:W3:Y:S01]  /*31b00*/  @!P1 LDG.E R4, desc[UR60][R2.64] ;  /* 0x0000003c02049981 */ /* 0x000ee2000c1e1900 */
[----:B------:R-:W-:Y:S01]  /*31b10*/  MOV R25, RZ ;  /* 0x000000ff00197202 */ /* 0x000fe20000000f00 */
[----:B------:R-:W-:Y:S01]  /*31b20*/  IMAD.MOV.U32 R8, RZ, RZ, RZ ;  /* 0x000000ffff087224 */ /* 0x000fe200078e00ff */
[C---:B------:R-:W-:Y:S01]  /*31b30*/  ISETP.GE.U32.AND P2, PT, R10.reuse, 0x2, PT ;  /* 0x000000020a00780c */ /* 0x040fe20003f46070 */
[----:B------:R-:W-:Y:S01]  /*31b40*/  SHFL.IDX PT, R0, R24, RZ, 0x1f ;  /* 0x00001fff18007589 */ /* 0x000fe200000e0000 */
[C---:B------:R-:W-:Y:S02]  /*31b50*/  ISETP.GE.U32.AND P3, PT, R10.reuse, 0x4, PT ;  /* 0x000000040a00780c */ /* 0x040fe40003f66070 */
[C---:B------:R-:W-:Y:S01]  /*31b60*/  ISETP.GE.U32.AND P4, PT, R10.reuse, 0x8, PT ;  /* 0x000000080a00780c */ /* 0x040fe20003f86070 */
[----:B------:R0:W-:Y:S01]  /*31b70*/  SHFL.IDX PT, R6, R24, 0x1, 0x1f ;  /* 0x00201f0018067f89 */ /* 0x0001e200000e0000 */
[----:B------:R-:W-:Y:S01]  /*31b80*/  ISETP.GE.U32.AND P5, PT, R10, 0x10, PT ;  /* 0x000000100a00780c */ /* 0x000fe20003fa6070 */
[----:B0-----:R-:W-:-:S02]  /*31b90*/  IMAD.MOV.U32 R24, RZ, RZ, RZ ;  /* 0x000000ffff187224 */ /* 0x001fc400078e00ff */
[----:B--2---:R-:W-:Y:S02]  /*31ba0*/  @!P1 IMAD.MOV.U32 R25, RZ, RZ, R7 ;  /* 0x000000ffff199224 */ /* 0x004fe400078e0007 */
[----:B---3--:R-:W-:Y:S01]  /*31bb0*/  @!P1 IMAD.MOV.U32 R8, RZ, RZ, R4 ;  /* 0x000000ffff089224 */ /* 0x008fe200078e0004 */
        /* <DEDUP_REMOVED lines=17> */
[----:B------:R0:W2:Y:S02]  /*31cd0*/  SHFL.IDX PT, R14, R3, 0x1f, 0x1f ;  /* 0x03e01f00030e7f89 */ /* 0x0000a400000e0000 */
.L_x_3244:
[----:B------:R-:W-:Y:S02]  /*31ce0*/  ULDC UR4, c[0x0][0xc38] ;  /* 0x00030e0000047ab9 */ /* 0x000fe40000000800 */
[----:B------:R-:W-:-:S04]  /*31cf0*/  IMAD.U32 R4, RZ, RZ, UR4 ;  /* 0x00000004ff047e24 */ /* 0x000fc8000f8e00ff */
[----:B--2---:R-:W-:-:S04]  /*31d00*/  IMAD R5, R14, R4, RZ ;  /* 0x000000040e057224 */ /* 0x004fc800078e02ff */
[----:B------:R-:W-:-:S05]  /*31d10*/  IMAD.IADD R6, R6, 0x1, R5 ;  /* 0x0000000106067824 */ /* 0x000fca00078e0205 */
[----:B------:R-:W-:-:S13]  /*31d20*/  ISETP.GT.AND P6, PT, R6, R0, PT ;  /* 0x000000000600720c */ /* 0x000fda0003fc4270 */
[----:B------:R-:W-:Y:S05]  /*31d30*/  @P6 BRA `(.L_x_3040) ;  /* 0x0000000000a46947 */ /* 0x000fea0003800000 */
.L_x_3043:
[----:B------:R-:W2:Y:S01]  /*31d40*/  LDC R2, c[0x0][0xc3c] ;  /* 0x00030f00ff027b82 */ /* 0x000ea20000000800 */
[----:B------:R-:W-:-:S04]  /*31d50*/  IADD3 R27, R27, 0x1f, RZ ;  /* 0x0000001f1b1b7810 */ /* 0x000fc80007ffe0ff */
[----:B--2---:R-:W-:-:S13]  /*31d60*/  ISETP.GE.AND P6, PT, R27, R2, PT ;  /* 0x000000021b00720c */ /* 0x004fda0003fc6270 */
[----:B------:R-:W-:Y:S05]  /*31d70*/  @P6 BRA `(.L_x_3041) ;  /* 0x0000000800bc6947 */ /* 0x000fea0003800000 */
[----:B0-----:R-:W0:Y:S01]  /*31d80*/  S2R R3, SR_TID.X ;  /* 0x0000000000037919 */ /* 0x001e220000002100 */
[----:B------:R-:W-:Y:S01]  /*31d90*/  IMAD.MOV.U32 R25, RZ, RZ, RZ ;  /* 0x000000ffff197224 */ /* 0x000fe200078e00ff */
[----:B0-----:R-:W-:-:S05]  /*31da0*/  LOP3.LUT R3, R3, 0x1f, RZ, 0xc0, !PT ;  /* 0x0000001f03037812 */ /* 0x001fca00078ec0ff */
[----:B------:R-:W-:-:S05]  /*31db0*/  IMAD.IADD R7, R27, 0x1, R3 ;  /* 0x000000011b077824 */ /* 0x000fca00078e0203 */
[----:B------:R-:W-:-:S13]  /*31dc0*/  ISETP.GE.OR P6, PT, R7, R2, !P0 ;  /* 0x000000020700720c */ /* 0x000fda00047c6670 */
[----:B------:R-:W0:Y:S08]  /*31dd0*/  @!P6 LDC.64 R2, c[0x0][0xc80] ;  /* 0x00032000ff02eb82 */ /* 0x000e300000000a00 */
[----:B------:R-:W2:Y:S01]  /*31de0*/  @!P6 LDC.64 R4, c[0x0][0xc78] ;  /* 0x00031e00ff04eb82 */ /* 0x000ea20000000a00 */
[----:B------:R-:W-:Y:S02]  /*31df0*/  IMAD.MOV.U32 R8, RZ, RZ, RZ ;  /* 0x000000ffff087224 */ /* 0x000fe400078e00ff */
[----:B0-----:R-:W-:-:S05]  /*31e00*/  @!P6 IMAD.WIDE R2, R7, 0x4, R2 ;  /* 0x000000040702e825 */ /* 0x001fca00078e0202 */
[----:B------:R2:W3:Y:S02]  /*31e10*/  @!P6 LDG.E R25, desc[UR60][R2.64] ;  /* 0x0000003c0219e981 */ /* 0x0004e4000c1e1900 */
[----:B--2---:R-:W-:-:S05]  /*31e20*/  @!P6 IMAD.WIDE R2, R7, 0x4, R4 ;  /* 0x000000040702e825 */ /* 0x004fca00078e0204 */
[----:B------:R-:W3:Y:S01]  /*31e30*/  @!P6 LDG.E R8, desc[UR60][R2.64] ;  /* 0x0000003c0208e981 */ /* 0x000ee2000c1e1900 */
[----:B------:R-:W-:Y:S01]  /*31e40*/  UMOV UR4, 0xffffffff ;  /* 0xffffffff00047882 */ /* 0x000fe20000000000 */
[----:B---3--:R-:W-:Y:S02]  /*31e50*/  IMAD R13, R8, R25, RZ ;  /* 0x00000019080d7224 */ /* 0x008fe400078e02ff */
[----:B------:R-:W-:Y:S05]  /*31e60*/  BRA.DIV UR4, `(.L_x_3042) ;  /* 0x0000005e04c07947 */ /* 0x000fea000b800000 */
        /* <DEDUP_REMOVED lines=16> */
.L_x_3252:
[----:B------:R-:W-:Y:S02]  /*31f70*/  ULDC UR4, c[0x0][0xc38] ;  /* 0x00030e0000047ab9 */ /* 0x000fe40000000800 */
[----:B------:R-:W-:-:S04]  /*31f80*/  IMAD.U32 R4, RZ, RZ, UR4 ;  /* 0x00000004ff047e24 */ /* 0x000fc8000f8e00ff */
[----:B--2---:R-:W-:-:S04]  /*31f90*/  IMAD R5, R14, R4, RZ ;  /* 0x000000040e057224 */ /* 0x004fc800078e02ff */
[----:B------:R-:W-:-:S05]  /*31fa0*/  IMAD.IADD R6, R5, 0x1, R6 ;  /* 0x0000000105067824 */ /* 0x000fca00078e0206 */
[----:B------:R-:W-:-:S13]  /*31fb0*/  ISETP.GT.AND P6, PT, R6, R0, PT ;  /* 0x000000000600720c */ /* 0x000fda0003fc4270 */
[----:B------:R-:W-:Y:S05]  /*31fc0*/  @!P6 BRA `(.L_x_3043) ;  /* 0xfffffffc005ce947 */ /* 0x000fea000383ffff */
.L_x_3040:
[----:B------:R-:W-:Y:S01]  /*31fd0*/  IMAD.IADD R5, R6, 0x1, -R5 ;  /* 0x0000000106057824 */ /* 0x000fe200078e0a05 */
[----:B------:R-:W-:-:S03]  /*31fe0*/  UMOV UR4, 0xffffffff ;  /* 0xffffffff00047882 */ /* 0x000fc60000000000 */
[----:B------:R-:W-:-:S05]  /*31ff0*/  IMAD R7, R3, R4, R5 ;  /* 0x0000000403077224 */ /* 0x000fca00078e0205 */
[----:B------:R-:W-:Y:S01]  /*32000*/  ISETP.GT.AND P6, PT, R7, R0, PT ;  /* 0x000000000700720c */ /* 0x000fe20003fc4270 */
[----:B------:R-:W-:-:S12]  /*32010*/  BRA.DIV UR4, `(.L_x_3044) ;  /* 0x00000062040c7947 */ /* 0x000fd8000b800000 */
[----:B------:R-:W-:-:S04]  /*32020*/  VOTE.ANY R2, PT, !P6 ;  /* 0x0000000000027806 */ /* 0x000fc800070e0100 */
[----:B------:R-:W2:Y:S02]  /*32030*/  POPC R12, R2 ;  /* 0x00000002000c7309 */ /* 0x000ea40000000000 */
[----:B--2---:R2:W3:Y:S01]  /*32040*/  SHFL.IDX PT, R25, R25, R12, 0x1f ;  /* 0x00001f0c19197589 */ /* 0x0044e200000e0000 */
[----:B------:R-:W-:-:S03]  /*32050*/  IADD3 R27, R12, R27, RZ ;  /* 0x0000001b0c1b7210 */ /* 0x000fc60007ffe0ff */
[----:B------:R2:W4:Y:S04]  /*32060*/  SHFL.IDX PT, R8, R8, R12, 0x1f ;  /* 0x00001f0c08087589 */ /* 0x00052800000e0000 */
.L_x_3257:
[----:B------:R-:W-:-:S13]  /*32070*/  ISETP.NE.AND P0, PT, R2, RZ, PT ;  /* 0x000000ff0200720c */ /* 0x000fda0003f05270 */
[----:B------:R-:W-:Y:S05]  /*32080*/  @!P0 BRA `(.L_x_3045) ;  /* 0x0000000000108947 */ /* 0x000fea0003800000 */
[----:B------:R-:W-:Y:S01]  /*32090*/  UMOV UR4, 0xffffffff ;  /* 0xffffffff00047882 */ /* 0x000fe20000000000 */
[----:B--2---:R-:W-:Y:S02]  /*320a0*/  VIADD R12, R12, 0xffffffff ;  /* 0xffffffff0c0c7836 */ /* 0x004fe40000000000 */
[----:B------:R-:W-:Y:S05]  /*320b0*/  BRA.DIV UR4, `(.L_x_3046) ;  /* 0x0000006204407947 */ /* 0x000fea000b800000 */
[----:B------:R2:W0:Y:S02]  /*320c0*/  SHFL.IDX PT, R24, R3, R12, 0x1f ;  /* 0x00001f0c03187589 */ /* 0x00042400000e0000 */
.L_x_3045:
[----:B----4-:R-:W-:Y:S01]  /*320d0*/  ISETP.NE.AND P0, PT, R8, 0x1, PT ;  /* 0x000000010800780c */ /* 0x010fe20003f05270 */
[----:B0-----:R-:W-:-:S04]  /*320e0*/  IMAD R24, R24, R4, R5 ;  /* 0x0000000418187224 */ /* 0x001fc800078e0205 */
[----:B------:R-:W-:-:S08]  /*320f0*/  IMAD.IADD R0, R0, 0x1, -R24 ;  /* 0x0000000100007824 */ /* 0x000fd000078e0a18 */
[----:B------:R-:W-:Y:S05]  /*32100*/  @!P0 BRA `(.L_x_3047) ;  /* 0x0000000000dc8947 */ /* 0x000fea0003800000 */
[----:B---3--:R-:W-:Y:S02]  /*32110*/  IABS R4, R25 ;  /* 0x0000001900047213 */ /* 0x008fe40000000000 */
[----:B------:R-:W-:Y:S02]  /*32120*/  IABS R5, R8 ;  /* 0x0000000800057213 */ /* 0x000fe40000000000 */
[----:B------:R-:W0:Y:S08]  /*32130*/  I2F.RP R6, R4 ;  /* 0x0000000400067306 */ /* 0x000e300000209400 */
[----:B------:R-:W3:Y:S08]  /*32140*/  I2F.RP R9, R5 ;  /* 0x0000000500097306 */ /* 0x000ef00000209400 */
[----:B0-----:R-:W0:Y:S08]  /*32150*/  MUFU.RCP R6, R6 ;  /* 0x0000000600067308 */ /* 0x001e300000001000 */
[----:B---3--:R-:W-:Y:S01]  /*32160*/  MUFU.RCP R9, R9 ;  /* 0x0000000900097308 */ /* 0x008fe20000001000 */
[----:B0-----:R-:W-:-:S07]  /*32170*/  VIADD R2, R6, 0xffffffe ;  /* 0x0ffffffe06027836 */ /* 0x001fce0000000000 */
[----:B--2---:R0:W2:Y:S02]  /*32180*/  F2I.FTZ.U32.TRUNC.NTZ R3, R2 ;  /* 0x0000000200037305 */ /* 0x0040a4000021f000 */
[----:B0-----:R-:W-:Y:S01]  /*32190*/  IMAD.MOV.U32 R2, RZ, RZ, RZ ;  /* 0x000000ffff027224 */ /* 0x001fe200078e00ff */
[----:B--2---:R-:W-:-:S05]  /*321a0*/  IADD3 R7, RZ, -R3, RZ ;  /* 0x80000003ff077210 */ /* 0x004fca0007ffe0ff */
        /* <DEDUP_REMOVED lines=19> */
[----:B------:R-:W-:Y:S02]  /*322e0*/  ISETP.GE.AND P2, PT, R2, RZ, PT ;  /* 0x000000ff0200720c */ /* 0x000fe40003f46270 */
[----:B------:R-:W-:Y:S02]  /*322f0*/  @P0 IADD3 R6, R6, 0x1, RZ ;  /* 0x0000000106060810 */ /* 0x000fe40007ffe0ff */
[----:B------:R-:W-:-:S05]  /*32300*/  IABS R2, R8 ;  /* 0x0000000800027213 */ /* 0x000fca0000000000 */
[----:B------:R-:W-:-:S04]  /*32310*/  IMAD.MOV R2, RZ, RZ, -R2 ;  /* 0x000000ffff027224 */ /* 0x000fc800078e0a02 */
[----:B------:R-:W-:Y:S01]  /*32320*/  @!P2 IMAD.MOV R6, RZ, RZ, -R6 ;  /* 0x000000ffff06a224 */ /* 0x000fe200078e0a06 */
[----:B------:R-:W-:-:S04]  /*32330*/  @!P1 LOP3.LUT R6, RZ, R25, RZ, 0x33, !PT ;  /* 0x00000019ff069212 */ /* 0x000fc800078e33ff */
[----:B------:R-:W-:-:S05]  /*32340*/  IABS R3, R6 ;  /* 0x0000000600037213 */ /* 0x000fca0000000000 */
[----:B------:R-:W-:-:S04]  /*32350*/  IMAD.HI.U32 R4, R4, R3, RZ ;  /* 0x0000000304047227 */ /* 0x000fc800078e00ff */
[----:B------:R-:W-:-:S05]  /*32360*/  IMAD R2, R4, R2, R3 ;  /* 0x0000000204027224 */ /* 0x000fca00078e0203 */
[----:B------:R-:W-:-:S13]  /*32370*/  ISETP.GT.U32.AND P1, PT, R5, R2, PT ;  /* 0x000000020500720c */ /* 0x000fda0003f24070 */
[----:B------:R-:W-:Y:S01]  /*32380*/  @!P1 IMAD.IADD R2, R2, 0x1, -R5 ;  /* 0x0000000102029824 */ /* 0x000fe200078e0a05 */
[----:B------:R-:W-:Y:S02]  /*32390*/  @!P1 IADD3 R4, R4, 0x1, RZ ;  /* 0x0000000104049810 */ /* 0x000fe40007ffe0ff */
        /* <DEDUP_REMOVED lines=14> */
.L_x_3047:
[----:B--2---:R-:W0:Y:S02]  /*32480*/  LDC.64 R2, c[0x0][0xc90] ;  /* 0x00032400ff027b82 */ /* 0x004e240000000a00 */
[----:B0-----:R-:W-:-:S05]  /*32490*/  IMAD.WIDE R2, R27, 0x4, R2 ;  /* 0x000000041b027825 */ /* 0x001fca00078e0202 */
[----:B------:R0:W3:Y:S02]  /*324a0*/  LDG.E R7, desc[UR60][R2.64] ;  /* 0x0000003c02077981 */ /* 0x0000e4000c1e1900 */
[----:B0-----:R-:W-:Y:S02]  /*324b0*/  IMAD.MOV.U32 R2, RZ, RZ, RZ ;  /* 0x000000ffff027224 */ /* 0x001fe400078e00ff */
[----:B---3--:R-:W-:-:S05]  /*324c0*/  IMAD R5, R25, R7, RZ ;  /* 0x0000000719057224 */ /* 0x008fca00078e02ff */
[----:B------:R-:W-:-:S04]  /*324d0*/  IABS R6, R5 ;  /* 0x0000000500067213 */ /* 0x000fc80000000000 */
[----:B------:R-:W0:Y:S08]  /*324e0*/  I2F.RP R8, R6 ;  /* 0x0000000600087306 */ /* 0x000e300000209400 */
[----:B0-----:R-:W0:Y:S02]  /*324f0*/  MUFU.RCP R8, R8 ;  /* 0x0000000800087308 */ /* 0x001e240000001000 */
[----:B0-----:R-:W-:-:S06]  /*32500*/  VIADD R9, R8, 0xffffffe ;  /* 0x0ffffffe08097836 */ /* 0x001fcc0000000000 */
[----:B------:R-:W1:Y:S02]  /*32510*/  F2I.FTZ.U32.TRUNC.NTZ R3, R9 ;  /* 0x0000000900037305 */ /* 0x000e64000021f000 */
[----:B-1----:R-:W-:-:S05]  /*32520*/  IADD3 R11, RZ, -R3, RZ ;  /* 0x80000003ff0b7210 */ /* 0x002fca0007ffe0ff */
        /* <DEDUP_REMOVED lines=8> */
[----:B------:R-:W-:Y:S01]  /*325b0*/  @!P1 IMAD.IADD R3, R3, 0x1, -R6 ;  /* 0x0000000103039824 */ /* 0x000fe200078e0a06 */
[----:B------:R-:W-:Y:S02]  /*325c0*/  @!P1 IADD3 R2, R2, 0x1, RZ ;  /* 0x0000000102029810 */ /* 0x000fe40007ffe0ff */
        /* <DEDUP_REMOVED lines=16> */
[----:B0-----:R-:W-:-:S06]  /*326d0*/  IADD3 R3, R8, 0xffffffe, RZ ;  /* 0x0ffffffe08037810 */ /* 0x001fcc0007ffe0ff */
[----:B------:R-:W0:Y:S02]  /*326e0*/  F2I.FTZ.U32.TRUNC.NTZ R3, R3 ;  /* 0x0000000300037305 */ /* 0x000e24000021f000 */
[----:B0-----:R-:W-:-:S04]  /*326f0*/  IMAD.MOV R0, RZ, RZ, -R3 ;  /* 0x000000ffff007224 */ /* 0x001fc800078e0a03 */
[----:B------:R-:W-:Y:S01]  /*32700*/  IMAD R9, R0, R7, RZ ;  /* 0x0000000700097224 */ /* 0x000fe200078e02ff */
[----:B------:R-:W-:-:S03]  /*32710*/  IABS R0, R4 ;  /* 0x0000000400007213 */ /* 0x000fc60000000000 */
[----:B------:R-:W-:Y:S01]  /*32720*/  IMAD.HI.U32 R2, R3, R9, R2 ;  /* 0x0000000903027227 */ /* 0x000fe200078e0002 */
[----:B------:R-:W-:Y:S02]  /*32730*/  IABS R9, R5 ;  /* 0x0000000500097213 */ /* 0x000fe40000000000 */
[----:B------:R-:W-:-:S03]  /*32740*/  IADD3 R0, RZ, -R0, RZ ;  /* 0x80000000ff007210 */ /* 0x000fc60007ffe0ff */
        /* <DEDUP_REMOVED lines=15> */
.L_x_3048:
[----:B------:R-:W-:-:S05]  /*32840*/  LOP3.LUT R2, RZ, R2, RZ, 0x33, !PT ;  /* 0x00000002ff027212 */ /* 0x000fca00078e33ff */
[----:B------:R-:W-:Y:S01]  /*32850*/  IMAD.IADD R25, R25, 0x1, R2 ;  /* 0x0000000119197824 */ /* 0x000fe200078e0202 */
[----:B------:R-:W-:Y:S06]  /*32860*/  BRA `(.L_x_3049) ;  /* 0x00000000001c7947 */ /* 0x000fec0003800000 */
.L_x_3041:
[----:B------:R-:W-:Y:S01]  /*32870*/  UMOV UR4, URZ ;  /* 0x0000003f00047c82 */ /* 0x000fe20008000000 */
[----:B------:R-:W-:Y:S01]  /*32880*/  UMOV UR5, URZ ;  /* 0x0000003f00057c82 */ /* 0x000fe20008000000 */
[----:B------:R-:W-:Y:S01]  /*32890*/  ULDC UR6, c[0x0][0xc3c] ;  /* 0x00030f0000067ab9 */ /* 0x000fe20000000800 */
[----:B------:R-:W-:Y:S01]  /*328a0*/  IMAD.MOV.U32 R24, RZ, RZ, R0 ;  /* 0x000000ffff187224 */ /* 0x000fe200078e0000 */
[----:B------:R-:W-:Y:S01]  /*328b0*/  MOV R25, UR4 ;  /* 0x0000000400197c02 */ /* 0x000fe20008000f00 */
[----:B------:R-:W-:Y:S02]  /*328c0*/  IMAD.U32 R26, RZ, RZ, UR5 ;  /* 0x00000005ff1a7e24 */ /* 0x000fe4000f8e00ff */
[----:B------:R-:W-:-:S07]  /*328d0*/  IMAD.U32 R27, RZ, RZ, UR6 ;  /* 0x00000006ff1b7e24 */ /* 0x000fce000f8e00ff */
.L_x_3049:
[----:B------:R-:W2:Y:S01]  /*328e0*/  S2R R0, SR_TID.X ;  /* 0x0000000000007919 */ /* 0x000ea20000002100 */
[----:B------:R-:W-:Y:S05]  /*328f0*/  WARPSYNC.ALL ;  /* 0x0000000000007948 */ /* 0x000fea0003800000 */
[----:B------:R-:W-:Y:S01]  /*32900*/  BAR.SYNC.DEFER_BLOCKING 0x4, 0x180 ;  /* 0x0106000000007b1d */ /* 0x000fe20000010000 */
[----:B--2---:R-:W-:-:S04]  /*32910*/  LOP3.LUT R0, R0, 0x1f, RZ, 0xc0, !PT ;  /* 0x0000001f00007812 */ /* 0x004fc800078ec0ff */
[----:B------:R-:W-:-:S13]  /*32920*/  ISETP.NE.AND P0, PT, R0, RZ, PT ;  /* 0x000000ff0000720c */ /* 0x000fda0003f05270 */
[----:B0-----:R-:W0:Y:S01]  /*32930*/  @!P0 S2R R3, SR_CgaCtaId ;  /* 0x0000000000038919 */ /* 0x001e220000008800 */
[----:B------:R-:W-:-:S04]  /*32940*/  @!P0 MOV R0, 0x400 ;  /* 0x0000040000008802 */ /* 0x000fc80000000f00 */
[----:B0-----:R-:W-:-:S05]  /*32950*/  @!P0 LEA R16, R3, R0, 0x18 ;  /* 0x0000000003108211 */ /* 0x001fca00078ec0ff */
[----:B------:R3:W-:Y:S01]  /*32960*/  @!P0 STS.128 [R16+0x388d0], R24 ;  /* 0x0388d01810008388 */ /* 0x0007e20000000c00 */
[----:B------:R-:W-:Y:S06]  /*32970*/  BAR.ARV 0x5, 0x180 ;  /* 0x0146000000007b1d */ /* 0x000fec0000002000 */
.L_x_3038:
[----:B------:R-:W-:Y:S02]  /*32980*/  ULDC UR4, c[0x0][0xc3c] ;  /* 0x00030f0000047ab9 */ /* 0x000fe40000000800 */
[----:B--2---:R-:W-:-:S13]  /*32990*/  ISETP.GE.AND P0, PT, R27, UR4, PT ;  /* 0x000000041b007c0c */ /* 0x004fda000bf06270 */
[----:B------:R-:W-:Y:S05]  /*329a0*/  @!P0 BRA `(.L_x_3050) ;  /* 0xffffff9000c08947 */ /* 0x000fea000383ffff */
[----:B------:R-:W-:Y:S05]  /*329b0*/  BSYNC B8 ;  /* 0x0000000000087941 */ /* 0x000fea0003800000 */
.L_x_2937:
[----:B------:R-:W2:Y:S01]  /*329c0*/  LDL.LU R0, [R1+0x2c] ;  /* 0x00002c0001007983 */ /* 0x000ea20000300800 */
[----:B------:R-:W-:Y:S01]  /*329d0*/  BSSY B0, `(.L_x_3051) ;  /* 0x000000b000007945 */ /* 0x000fe20003800000 */
[----:B------:R-:W4:Y:S01]  /*329e0*/  S2R R5, SR_CgaCtaId ;  /* 0x0000000000057919 */ /* 0x000f220000008800 */
[----:B--2---:R-:W-:-:S05]  /*329f0*/  VIADD R0, R0, 0x1 ;  /* 0x0000000100007836 */ /* 0x004fca0000000000 */
[----:B-1----:R-:W-:-:S04]  /*32a00*/  LEA.HI R2, R0, R0, RZ, 0x1 ;  /* 0x0000000000027211 */ /* 0x002fc800078f08ff */
[----:B------:R-:W-:Y:S02]  /*32a10*/  LOP3.LUT R3, R2, 0xfffffffe, RZ, 0xc0, !PT ;  /* 0xfffffffe02037812 */ /* 0x000fe400078ec0ff */
[----:B------:R-:W-:Y:S02]  /*32a20*/  MOV R2, 0x400 ;  /* 0x0000040000027802 */ /* 0x000fe40000000f00 */
[----:B------:R-:W-:Y:S02]  /*32a30*/  IADD3 R0, R0, -R3, RZ ;  /* 0x8000000300007210 */ /* 0x000fe40007ffe0ff */
[----:B----4-:R-:W-:Y:S02]  /*32a40*/  LEA R5, R5, R2, 0x18 ;  /* 0x0000000205057211 */ /* 0x010fe400078ec0ff */
[----:B------:R-:W-:-:S04]  /*32a50*/  SHF.L.U32 R0, R0, 0x1f, RZ ;  /* 0x0000001f00007819 */ /* 0x000fc800000006ff */
[----:B------:R-:W1:Y:S02]  /*32a60*/  SYNCS.PHASECHK.TRANS64.TRYWAIT P0, [R5+URZ+0x38820], R0 ;  /* 0x03882000050075a7 */ /* 0x000e64000800017f */
[----:B-1----:R-:W-:Y:S05]  /*32a70*/  @!P0 BRA `(.L_x_3052) ;  /* 0x0000005400f88947 */ /* 0x002fea0003800000 */
.L_x_3260:
[----:B------:R-:W-:Y:S05]  /*32a80*/  BSYNC B0 ;  /* 0x0000000000007941 */ /* 0x000fea0003800000 */
.L_x_3051:
[----:B------:R-:W-:-:S03]  /*32a90*/  UMOV UR4, 0xffffffff ;  /* 0xffffffff00047882 */ /* 0x000fc60000000000 */
[----:B------:R-:W-:Y:S05]  /*32aa0*/  BRA.DIV UR4, `(.L_x_3053) ;  /* 0x0000005a04007947 */ /* 0x000fea000b800000 */
[----:B-1----:R-:W1:Y:S02]  /*32ab0*/  S2R R0, SR_TID.X ;  /* 0x0000000000007919 */ /* 0x002e640000002100 */
[----:B-1----:R-:W-:-:S04]  /*32ac0*/  SHF.R.U32.HI R0, RZ, 0x5, R0 ;  /* 0x00000005ff007819 */ /* 0x002fc80000011600 */
[----:B------:R-:W-:-:S05]  /*32ad0*/  LOP3.LUT R0, R0, 0x3, RZ, 0xc0, !PT ;  /* 0x0000000300007812 */ /* 0x000fca00078ec0ff */
[----:B------:R1:W2:Y:S02]  /*32ae0*/  SHFL.IDX PT, R14, R0, RZ, 0x1f ;  /* 0x00001fff000e7589 */ /* 0x0002a400000e0000 */
.L_x_3263:
[----:B--2---:R-:W-:-:S13]  /*32af0*/  ISETP.NE.AND P0, PT, R14, RZ, PT ;  /* 0x000000ff0e00720c */ /* 0x004fda0003f05270 */
[----:B------:R-:W-:Y:S05]  /*32b00*/  @P0 BRA `(.L_x_2649) ;  /* 0x0000000000900947 */ /* 0x000fea0003800000 */
[----:B------:R-:W-:-:S03]  /*32b10*/  UMOV UR4, 0xffffffff ;  /* 0xffffffff00047882 */ /* 0x000fc60000000000 */
[----:B------:R-:W-:Y:S05]  /*32b20*/  BRA.DIV UR4, `(.L_x_3054) ;  /* 0x0000005a04147947 */ /* 0x000fea000b800000 */
[----:B------:R-:W-:-:S13]  /*32b30*/  ELECT P6, URZ, PT ;  /* 0x00000000003f782f */ /* 0x000fda00038c0000 */
.L_x_3266:
        /* <DEDUP_REMOVED lines=8> */
.L_x_3055:
[----:B------:R-:W-:Y:S01]  /*32bc0*/  IMAD R3, R23, 0x8, R5 ;  /* 0x0000000817037824 */ /* 0x000fe200078e0205 */
[----:B------:R-:W-:Y:S01]  /*32bd0*/  SHF.L.U32 R2, R29, 0x1f, RZ ;  /* 0x0000001f1d027819 */ /* 0x000fe200000006ff */
[----:B------:R-:W-:-:S03]  /*32be0*/  VIADD R23, R23, 0x1 ;  /* 0x0000000117177836 */ /* 0x000fc60000000000 */
[----:B------:R-:W1:Y:S02]  /*32bf0*/  SYNCS.PHASECHK.TRANS64.TRYWAIT P1, [R3+URZ+0x38840], R2 ;  /* 0x03884002030075a7 */ /* 0x000e64000802017f */
[----:B------:R-:W-:-:S04]  /*32c00*/  ISETP.NE.AND P2, PT, R23, 0x2, PT ;  /* 0x000000021700780c */ /* 0x000fc80003f45270 */
[----:B------:R-:W-:Y:S01]  /*32c10*/  SEL R0, RZ, 0x1, P2 ;  /* 0x00000001ff007807 */ /* 0x000fe20001000000 */
[----:B-1----:R-:W-:Y:S08]  /*32c20*/  @!P1 BRA `(.L_x_3056) ;  /* 0x0000005400f49947 */ /* 0x002ff00003800000 */
.L_x_3267:
[----:B------:R-:W-:Y:S02]  /*32c30*/  SEL R23, R23, RZ, P2 ;  /* 0x000000ff17177207 */ /* 0x000fe40001000000 */
[----:B------:R-:W-:Y:S01]  /*32c40*/  LOP3.LUT R0, R29, R0, RZ, 0x3c, !PT ;  /* 0x000000001d007212 */ /* 0x000fe200078e3cff */
[----:B------:R-:W-:Y:S06]  /*32c50*/  @!P0 BRA `(.L_x_3057) ;  /* 0x0000000000048947 */ /* 0x000fec0003800000 */
[----:B------:R-:W-:Y:S01]  /*32c60*/  BPT.TRAP 0x1 ;  /* 0x000000040000795c */ /* 0x000fe20000300000 */
.L_x_3057:
[----:B------:R-:W-:Y:S02]  /*32c70*/  LEA R23, R23, R5, 0x3 ;  /* 0x0000000517177211 */ /* 0x000fe400078e18ff */
[----:B------:R-:W-:-:S04]  /*32c80*/  SHF.L.U32 R0, R0, 0x1f, RZ ;  /* 0x0000001f00007819 */ /* 0x000fc800000006ff */
[----:B------:R-:W2:Y:S02]  /*32c90*/  SYNCS.PHASECHK.TRANS64.TRYWAIT P1, [R23+URZ+0x38840], R0 ;  /* 0x03884000170075a7 */ /* 0x000ea4000802017f */
[----:B--2---:R-:W-:Y:S05]  /*32ca0*/  @!P1 BRA `(.L_x_3058) ;  /* 0x0000005400e89947 */ /* 0x004fea0003800000 */
.L_x_3268:
[----:B------:R-:W-:Y:S05]  /*32cb0*/  @!P0 BRA `(.L_x_3059) ;  /* 0x0000000000048947 */ /* 0x000fea0003800000 */
[----:B------:R-:W-:Y:S01]  /*32cc0*/  BPT.TRAP 0x1 ;  /* 0x000000040000795c */ /* 0x000fe20000300000 */
.L_x_3059:
[----:B------:R-:W4:Y:S02]  /*32cd0*/  SYNCS.PHASECHK.TRANS64.TRYWAIT P1, [R3+URZ+0x38860], R2 ;  /* 0x03886002030075a7 */ /* 0x000f24000802017f */
[----:B----4-:R-:W-:Y:S05]  /*32ce0*/  @!P1 BRA `(.L_x_3060) ;  /* 0x0000005400ec9947 */ /* 0x010fea0003800000 */
.L_x_3269:
[----:B------:R-:W-:Y:S05]  /*32cf0*/  @!P0 BRA `(.L_x_3061) ;  /* 0x0000000000048947 */ /* 0x000fea0003800000 */
[----:B------:R-:W-:Y:S01]  /*32d00*/  BPT.TRAP 0x1 ;  /* 0x000000040000795c */ /* 0x000fe20000300000 */
.L_x_3061:
[----:B------:R0:W0:Y:S02]  /*32d10*/  SYNCS.PHASECHK.TRANS64.TRYWAIT P0, [R23+URZ+0x38860], R0 ;  /* 0x03886000170075a7 */ /* 0x000024000800017f */
[----:B0-----:R-:W-:Y:S05]  /*32d20*/  @!P0 NANOSLEEP.SYNCS 0x989680 ;  /* 0x009896800000895d */ /* 0x001fea0003900000 */
[----:B------:R-:W0:Y:S02]  /*32d30*/  @!P0 SYNCS.PHASECHK.TRANS64 P0, [R23+URZ+0x38860], R0 ;  /* 0x03886000170085a7 */ /* 0x000e24000800007f */
[----:B0-----:R-:W-:Y:S05]  /*32d40*/  @!P0 BRA `(.L_x_3061) ;  /* 0xfffffffc00f08947 */ /* 0x001fea000383ffff */
.L_x_2649:
[----:B------:R-:W-:Y:S05]  /*32d50*/  BSYNC B9 ;  /* 0x0000000000097941 */ /* 0x000fea0003800000 */
.L_x_2646:
[----:B------:R-:W-:Y:S05]  /*32d60*/  EXIT ;  /* 0x000000000000794d */ /* 0x000fea0003800000 */
.L_x_2671:
[----:B0-----:R0:W1:Y:S02]  /*32d70*/  SYNCS.PHASECHK.TRANS64.TRYWAIT P6, [R88+URZ+0x38890], R89 ;  /* 0x03889059580075a7 */ /* 0x00106400080c017f */
[----:B-1----:R-:W-:Y:S05]  /*32d80*/  @!P6 NANOSLEEP.SYNCS 0x989680 ;  /* 0x009896800000e95d */ /* 0x002fea0003900000 */
[----:B------:R-:W1:Y:S02]  /*32d90*/  @!P6 SYNCS.PHASECHK.TRANS64 P6, [R88+URZ+0x38890], R89 ;  /* 0x038890595800e5a7 */ /* 0x000e6400080c007f */
[----:B-1----:R-:W-:Y:S05]  /*32da0*/  @!P6 BRA `(.L_x_2671) ;  /* 0xfffffffc00f0e947 */ /* 0x002fea000383ffff */
[----:B------:R-:W-:Y:S05]  /*32db0*/  BRA `(.L_x_3062) ;  /* 0xfffffd14005c7947 */ /* 0x000fea000383ffff */
.L_x_2672:
[----:B------:R-:W-:Y:S01]  /*32dc0*/  BSSY B1, `(.L_x_3063) ;  /* 0x0000008000017945 */ /* 0x000fe20003800000 */
[----:B------:R-:W-:Y:S01]  /*32dd0*/  IMAD.MOV.U32 R13, RZ, RZ, R118 ;  /* 0x000000ffff0d7224 */ /* 0x000fe200078e0076 */
[----:B------:R-:W-:Y:S01]  /*32de0*/  MOV R15, 0xffffffff ;  /* 0xffffffff000f7802 */ /* 0x000fe20000000f00 */
[----:B------:R-:W-:Y:S02]  /*32df0*/  IMAD.MOV.U32 R12, RZ, RZ, RZ ;  /* 0x000000ffff0c7224 */ /* 0x000fe400078e00ff */
[----:B------:R-:W-:-:S07]  /*32e00*/  IMAD.MOV.U32 R11, RZ, RZ, 0x181f ;  /* 0x0000181fff0b7424 */ /* 0x000fce00078e00ff */
[----:B0-----:R-:W-:Y:S05]  /*32e10*/  WARPSYNC.COLLECTIVE R15, `(.L_x_3064) ;  /* 0x000000000f087348 */ /* 0x001fea0003c00000 */
[----:B------:R1:W2:Y:S02]  /*32e20*/  SHFL.IDX P6, R14, R13, R12, R11 ;  /* 0x0000000c0d0e7389 */ /* 0x0002a400000c000b */
[----:B012---:R-:W-:Y:S01]  /*32e30*/  ENDCOLLECTIVE ;  /* 0x000000000000791b */ /* 0x007fe20003800000 */
.L_x_3064:
[----:B------:R-:W-:Y:S05]  /*32e40*/  BSYNC B1 ;  /* 0x0000000000017941 */ /* 0x000fea0003800000 */
.L_x_3063:
        /* <DEDUP_REMOVED lines=8> */
.L_x_3065:
[----:B------:R-:W-:Y:S01]  /*32ed0*/  IMAD.MOV.U32 R11, RZ, RZ, R14 ;  /* 0x000000ffff0b7224 */ /* 0x000fe200078e000e */
[----:B------:R-:W-:Y:S06]  /*32ee0*/  BRA `(.L_x_3066) ;  /* 0xfffffd1400247947 */ /* 0x000fec000383ffff */
.L_x_2689:
        /* <DEDUP_REMOVED lines=8> */
.L_x_3068:
[----:B------:R-:W-:Y:S05]  /*32f70*/  BSYNC B1 ;  /* 0x0000000000017941 */ /* 0x000fea0003800000 */
.L_x_3067:
        /* <DEDUP_REMOVED lines=8> */
.L_x_3069:
[----:B------:R-:W-:Y:S01]  /*33000*/  MOV R11, R14 ;  /* 0x0000000e000b7202 */ /* 0x000fe20000000f00 */
[----:B------:R-:W-:Y:S06]  /*33010*/  BRA `(.L_x_3070) ;  /* 0xfffffd2000507947 */ /* 0x000fec000383ffff */
.L_x_2706:
[----:B------:R-:W-:Y:S01]  /*33020*/  BSSY B1, `(.L_x_3071) ;  /* 0x0000008000017945 */ /* 0x000fe20003800000 */
[----:B0---4-:R-:W-:Y:S01]  /*33030*/  IMAD.MOV.U32 R13, RZ, RZ, R118 ;  /* 0x000000ffff0d7224 */ /* 0x011fe200078e0076 */
[----:B------:R-:W-:Y:S01]  /*33040*/  MOV R15, 0xffffffff ;  /* 0xffffffff000f7802 */ /* 0x000fe20000000f00 */
[----:B------:R-:W-:Y:S02]  /*33050*/  IMAD.MOV.U32 R12, RZ, RZ, 0x2 ;  /* 0x00000002ff0c7424 */ /* 0x000fe400078e00ff */
[----:B------:R-:W-:-:S07]  /*33060*/  IMAD.MOV.U32 R11, RZ, RZ, 0x181f ;  /* 0x0000181fff0b7424 */ /* 0x000fce00078e00ff */
[----:B-123--:R-:W-:Y:S05]  /*33070*/  WARPSYNC.COLLECTIVE R15, `(.L_x_3072) ;  /* 0x000000000f087348 */ /* 0x00efea0003c00000 */
[----:B------:R0:W4:Y:S02]  /*33080*/  SHFL.IDX P6, R14, R13, R12, R11 ;  /* 0x0000000c0d0e7389 */ /* 0x00012400000c000b */
[----:B01234-:R-:W-:Y:S01]  /*33090*/  ENDCOLLECTIVE ;  /* 0x000000000000791b */ /* 0x01ffe20003800000 */
.L_x_3072:
[----:B------:R-:W-:Y:S05]  /*330a0*/  BSYNC B1 ;  /* 0x0000000000017941 */ /* 0x000fea0003800000 */
.L_x_3071:
        /* <DEDUP_REMOVED lines=8> */
.L_x_3073:
[----:B------:R-:W-:Y:S01]  /*33130*/  IMAD.MOV.U32 R119, RZ, RZ, R14 ;  /* 0x000000ffff777224 */ /* 0x000fe200078e000e */
[----:B------:R-:W-:Y:S06]  /*33140*/  BRA `(.L_x_3074) ;  /* 0xfffffd2c009c7947 */ /* 0x000fec000383ffff */
.L_x_2730:
[----:B0-----:R0:W1:Y:S02]  /*33150*/  SYNCS.PHASECHK.TRANS64.TRYWAIT P6, [R88+URZ+0x38890], R89 ;  /* 0x03889059580075a7 */ /* 0x00106400080c017f */
[----:B-1----:R-:W-:Y:S05]  /*33160*/  @!P6 NANOSLEEP.SYNCS 0x989680 ;  /* 0x009896800000e95d */ /* 0x002fea0003900000 */
[----:B------:R-:W1:Y:S02]  /*33170*/  @!P6 SYNCS.PHASECHK.TRANS64 P6, [R88+URZ+0x38890], R89 ;  /* 0x038890595800e5a7 */ /* 0x000e6400080c007f */
[----:B-1----:R-:W-:Y:S05]  /*33180*/  @!P6 BRA `(.L_x_2730) ;  /* 0xfffffffc00f0e947 */ /* 0x002fea000383ffff */
[----:B------:R-:W-:Y:S05]  /*33190*/  BRA `(.L_x_3075) ;  /* 0xfffffd4800207947 */ /* 0x000fea000383ffff */
.L_x_2731:
        /* <DEDUP_REMOVED lines=8> */
.L_x_3077:
[----:B------:R-:W-:Y:S05]  /*33220*/  BSYNC B1 ;  /* 0x0000000000017941 */ /* 0x000fea0003800000 */
.L_x_3076:
[----:B------:R-:W-:Y:S01]  /*33230*/  MOV R13, R119 ;  /* 0x00000077000d7202 */ /* 0x000fe20000000f00 */
[----:B------:R-:W-:Y:S02]  /*33240*/  IMAD.MOV.U32 R12, RZ, RZ, RZ ;  /* 0x000000ffff0c7224 */ /* 0x000fe400078e00ff */
[----:B------:R-:W-:Y:S02]  /*33250*/  IMAD.MOV.U32 R11, RZ, RZ, 0x181f ;  /* 0x0000181fff0b7424 */ /* 0x000fe400078e00ff */
[----:B------:R-:W-:Y:S02]  /*33260*/  IMAD.MOV.U32 R15, RZ, RZ, -0x1 ;  /* 0xffffffffff0f7424 */ /* 0x000fe400078e00ff */
[----:B------:R-:W-:-:S07]  /*33270*/  IMAD.MOV.U32 R121, RZ, RZ, R14 ;  /* 0x000000ffff797224 */ /* 0x000fce00078e000e */
[----:B------:R-:W-:Y:S05]  /*33280*/  WARPSYNC.COLLECTIVE R15, `(.L_x_3078) ;  /* 0x000000000f087348 */ /* 0x000fea0003c00000 */
[----:B------:R0:W1:Y:S02]  /*33290*/  SHFL.IDX P6, R14, R13, R12, R11 ;  /* 0x0000000c0d0e7389 */ /* 0x00006400000c000b */
[----:B01----:R-:W-:Y:S01]  /*332a0*/  ENDCOLLECTIVE ;  /* 0x000000000000791b */ /* 0x003fe20003800000 */
.L_x_3078:
[----:B------:R-:W-:Y:S01]  /*332b0*/  MOV R11, R14 ;  /* 0x0000000e000b7202 */ /* 0x000fe20000000f00 */
[----:B------:R-:W-:Y:S06]  /*332c0*/  BRA `(.L_x_3079) ;  /* 0xfffffd4400f07947 */ /* 0x000fec000383ffff */
.L_x_2740:
[----:B------:R-:W-:Y:S01]  /*332d0*/  BSSY B1, `(.L_x_3080) ;  /* 0x0000008000017945 */ /* 0x000fe20003800000 */
[----:B---34-:R-:W-:Y:S01]  /*332e0*/  IMAD.MOV.U32 R13, RZ, RZ, R118 ;  /* 0x000000ffff0d7224 */ /* 0x018fe200078e0076 */
[----:B------:R-:W-:Y:S01]  /*332f0*/  MOV R15, 0xffffffff ;  /* 0xffffffff000f7802 */ /* 0x000fe20000000f00 */
[----:B------:R-:W-:Y:S02]  /*33300*/  IMAD.MOV.U32 R12, RZ, RZ, 0x1 ;  /* 0x00000001ff0c7424 */ /* 0x000fe400078e00ff */
[----:B------:R-:W-:-:S07]  /*33310*/  IMAD.MOV.U32 R11, RZ, RZ, 0x181f ;  /* 0x0000181fff0b7424 */ /* 0x000fce00078e00ff */
[----:B012---:R-:W-:Y:S05]  /*33320*/  WARPSYNC.COLLECTIVE R15, `(.L_x_3081) ;  /* 0x000000000f087348 */ /* 0x007fea0003c00000 */
[----:B------:R3:W4:Y:S02]  /*33330*/  SHFL.IDX P6, R14, R13, R12, R11 ;  /* 0x0000000c0d0e7389 */ /* 0x00072400000c000b */
[----:B01234-:R-:W-:Y:S01]  /*33340*/  ENDCOLLECTIVE ;  /* 0x000000000000791b */ /* 0x01ffe20003800000 */
.L_x_3081:
[----:B------:R-:W-:Y:S05]  /*33350*/  BSYNC B1 ;  /* 0x0000000000017941 */ /* 0x000fea0003800000 */
.L_x_3080:
        /* <DEDUP_REMOVED lines=8> */
.L_x_3082:
[----:B------:R-:W-:Y:S01]  /*333e0*/  IMAD.MOV.U32 R11, RZ, RZ, R14 ;  /* 0x000000ffff0b7224 */ /* 0x000fe200078e000e */
[----:B------:R-:W-:Y:S06]  /*333f0*/  BRA `(.L_x_3083) ;  /* 0xfffffd5400b07947 */ /* 0x000fec000383ffff */
.L_x_2749:
[----:B------:R-:W-:Y:S01]  /*33400*/  BSSY B1, `(.L_x_3084) ;  /* 0x0000008000017945 */ /* 0x000fe20003800000 */
[----:B0--3--:R-:W-:Y:S01]  /*33410*/  IMAD.MOV.U32 R13, RZ, RZ, R118 ;  /* 0x000000ffff0d7224 */ /* 0x009fe200078e0076 */
[----:B------:R-:W-:Y:S01]  /*33420*/  MOV R12, 0x2 ;  /* 0x00000002000c7802 */ /* 0x000fe20000000f00 */
[----:B------:R-:W-:Y:S02]  /*33430*/  IMAD.MOV.U32 R11, RZ, RZ, 0x181f ;  /* 0x0000181fff0b7424 */ /* 0x000fe400078e00ff */
[----:B------:R-:W-:-:S07]  /*33440*/  IMAD.MOV.U32 R15, RZ, RZ, -0x1 ;  /* 0xffffffffff0f7424 */ /* 0x000fce00078e00ff */
[----:B-12-4-:R-:W-:Y:S05]  /*33450*/  WARPSYNC.COLLECTIVE R15, `(.L_x_3085) ;  /* 0x000000000f087348 */ /* 0x016fea0003c00000 */
[----:B------:R0:W3:Y:S02]  /*33460*/  SHFL.IDX P6, R14, R13, R12, R11 ;  /* 0x0000000c0d0e7389 */ /* 0x0000e400000c000b */
[----:B01234-:R-:W-:Y:S01]  /*33470*/  ENDCOLLECTIVE ;  /* 0x000000000000791b */ /* 0x01ffe20003800000 */
.L_x_3085:
[----:B------:R-:W-:Y:S05]  /*33480*/  BSYNC B1 ;  /* 0x0000000000017941 */ /* 0x000fea0003800000 */
.L_x_3084:
        /* <DEDUP_REMOVED lines=8> */
.L_x_3086:
[----:B------:R-:W-:Y:S01]  /*33510*/  MOV R119, R14 ;  /* 0x0000000e00777202 */ /* 0x000fe20000000f00 */
[----:B------:R-:W-:Y:S06]  /*33520*/  BRA `(.L_x_3087) ;  /* 0xfffffd64007c7947 */ /* 0x000fec000383ffff */
.L_x_2758:
[----:B0-----:R0:W1:Y:S02]  /*33530*/  SYNCS.PHASECHK.TRANS64.TRYWAIT P3, [R88+URZ+0x38890], R89 ;  /* 0x03889059580075a7 */ /* 0x001064000806017f */
[----:B-1----:R-:W-:Y:S05]  /*33540*/  @!P3 NANOSLEEP.SYNCS 0x989680 ;  /* 0x009896800000b95d */ /* 0x002fea0003900000 */
[----:B------:R-:W1:Y:S02]  /*33550*/  @!P3 SYNCS.PHASECHK.TRANS64 P3, [R88+URZ+0x38890], R89 ;  /* 0x038890595800b5a7 */ /* 0x000e64000806007f */
[----:B-1----:R-:W-:Y:S05]  /*33560*/  @!P3 BRA `(.L_x_2758) ;  /* 0xfffffffc00f0b947 */ /* 0x002fea000383ffff */
[----:B------:R-:W-:Y:S05]  /*33570*/  BRA `(.L_x_3088) ;  /* 0xfffffd7400987947 */ /* 0x000fea000383ffff */
.L_x_2759:
        /* <DEDUP_REMOVED lines=8> */
.L_x_3090:
[----:B------:R-:W-:Y:S05]  /*33600*/  BSYNC B1 ;  /* 0x0000000000017941 */ /* 0x000fea0003800000 */
.L_x_3089:
        /* <DEDUP_REMOVED lines=8> */
.L_x_3091:
[----:B------:R-:W-:Y:S01]  /*33690*/  IMAD.MOV.U32 R11, RZ, RZ, R14 ;  /* 0x000000ffff0b7224 */ /* 0x000fe200078e000e */
[----:B------:R-:W-:Y:S06]  /*336a0*/  BRA `(.L_x_3092) ;  /* 0xfffffd7400b47947 */ /* 0x000fec000383ffff */
.L_x_2762:
        /* <DEDUP_REMOVED lines=8> */
.L_x_3094:
[----:B------:R-:W-:Y:S05]  /*33730*/  BSYNC B1 ;  /* 0x0000000000017941 */ /* 0x000fea0003800000 */
.L_x_3093:
        /* <DEDUP_REMOVED lines=8> */
.L_x_3095:
[----:B------:R-:W-:Y:S01]  /*337c0*/  MOV R11, R14 ;  /* 0x0000000e000b7202 */ /* 0x000fe20000000f00 */
[----:B------:R-:W-:Y:S06]  /*337d0*/  BRA `(.L_x_3096) ;  /* 0xfffffd7400d87947 */ /* 0x000fec000383ffff */
.L_x_2765:
[----:B------:R-:W-:Y:S01]  /*337e0*/  BSSY B1, `(.L_x_3097) ;  /* 0x0000008000017945 */ /* 0x000fe20003800000 */
[----:B0---4-:R-:W-:Y:S01]  /*337f0*/  IMAD.MOV.U32 R13, RZ, RZ, R35 ;  /* 0x000000ffff0d7224 */ /* 0x011fe200078e0023 */
[----:B------:R-:W-:Y:S01]  /*33800*/  MOV R15, 0xffffffff ;  /* 0xffffffff000f7802 */ /* 0x000fe20000000f00 */
[----:B------:R-:W-:Y:S02]  /*33810*/  IMAD.MOV.U32 R12, RZ, RZ, 0x2 ;  /* 0x00000002ff0c7424 */ /* 0x000fe400078e00ff */
[----:B---3--:R-:W-:-:S07]  /*33820*/  IMAD.MOV.U32 R11, RZ, RZ, 0x181f ;  /* 0x0000181fff0b7424 */ /* 0x008fce00078e00ff */
[----:B-12---:R-:W-:Y:S05]  /*33830*/  WARPSYNC.COLLECTIVE R15, `(.L_x_3098) ;  /* 0x000000000f087348 */ /* 0x006fea0003c00000 */
[----:B------:R0:W3:Y:S02]  /*33840*/  SHFL.IDX P6, R14, R13, R12, R11 ;  /* 0x0000000c0d0e7389 */ /* 0x0000e400000c000b */
[----:B0123--:R-:W-:Y:S01]  /*33850*/  ENDCOLLECTIVE ;  /* 0x000000000000791b */ /* 0x00ffe20003800000 */
.L_x_3098:
[----:B------:R-:W-:Y:S05]  /*33860*/  BSYNC B1 ;  /* 0x0000000000017941 */ /* 0x000fea0003800000 */
.L_x_3097:
        /* <DEDUP_REMOVED lines=8> */
.L_x_3099:
[----:B------:R-:W-:Y:S01]  /*338f0*/  IMAD.MOV.U32 R34, RZ, RZ, R14 ;  /* 0x000000ffff227224 */ /* 0x000fe200078e000e */
[----:B------:R-:W-:Y:S06]  /*33900*/  BRA `(.L_x_3100) ;  /* 0xfffffd7800007947 */ /* 0x000fec000383ffff */
.L_x_2769:
[----:B------:R0:W0:Y:S02]  /*33910*/  SYNCS.PHASECHK.TRANS64.TRYWAIT P0, [R88+URZ+0x388b0], R89 ;  /* 0x0388b059580075a7 */ /* 0x000024000800017f */
[----:B0-----:R-:W-:Y:S05]  /*33920*/  @!P0 NANOSLEEP.SYNCS 0x989680 ;  /* 0x009896800000895d */ /* 0x001fea0003900000 */
[----:B------:R-:W0:Y:S02]  /*33930*/  @!P0 SYNCS.PHASECHK.TRANS64 P0, [R88+URZ+0x388b0], R89 ;  /* 0x0388b059580085a7 */ /* 0x000e24000800007f */
[----:B0-----:R-:W-:Y:S05]  /*33940*/  @!P0 BRA `(.L_x_2769) ;  /* 0xfffffffc00f08947 */ /* 0x001fea000383ffff */
[----:B------:R-:W-:Y:S05]  /*33950*/  BRA `(.L_x_3101) ;  /* 0xfffffd7800a07947 */ /* 0x000fea000383ffff */
.L_x_2791:
        /* <DEDUP_REMOVED lines=8> */
.L_x_3103:
[----:B------:R-:W-:Y:S05]  /*339e0*/  BSYNC B1 ;  /* 0x0000000000017941 */ /* 0x000fea0003800000 */
.L_x_3102:
        /* <DEDUP_REMOVED lines=8> */
.L_x_3104:
[----:B------:R-:W-:Y:S01]  /*33a70*/  IMAD.MOV.U32 R13, RZ, RZ, R31 ;  /* 0x000000ffff0d7224 */ /* 0x000fe200078e001f */
[----:B------:R-:W-:-:S07]  /*33a80*/  MOV R6, R14 ;  /* 0x0000000e00067202 */ /* 0x000fce0000000f00 */
[----:B------:R-:W-:Y:S05]  /*33a90*/  WARPSYNC.COLLECTIVE R15, `(.L_x_3105) ;  /* 0x000000000f087348 */ /* 0x000fea0003c00000 */
[----:B------:R0:W1:Y:S02]  /*33aa0*/  SHFL.IDX P6, R14, R13, R12, R11 ;  /* 0x0000000c0d0e7389 */ /* 0x00006400000c000b */
[----:B01----:R-:W-:Y:S01]  /*33ab0*/  ENDCOLLECTIVE ;  /* 0x000000000000791b */ /* 0x003fe20003800000 */
.L_x_3105:
[----:B------:R-:W-:Y:S02]  /*33ac0*/  IMAD.MOV.U32 R13, RZ, RZ, R30 ;  /* 0x000000ffff0d7224 */ /* 0x000fe400078e001e */
[----:B------:R-:W-:-:S07]  /*33ad0*/  IMAD.MOV.U32 R9, RZ, RZ, R14 ;  /* 0x000000ffff097224 */ /* 0x000fce00078e000e */
[----:B------:R-:W-:Y:S05]  /*33ae0*/  WARPSYNC.COLLECTIVE R15, `(.L_x_3106) ;  /* 0x000000000f087348 */ /* 0x000fea0003c00000 */
[----:B------:R0:W1:Y:S02]  /*33af0*/  SHFL.IDX P6, R14, R13, R12, R11 ;  /* 0x0000000c0d0e7389 */ /* 0x00006400000c000b */
[----:B01----:R-:W-:Y:S01]  /*33b00*/  ENDCOLLECTIVE ;  /* 0x000000000000791b */ /* 0x003fe20003800000 */
.L_x_3106:
[----:B------:R-:W-:Y:S01]  /*33b10*/  MOV R8, R14 ;  /* 0x0000000e00087202 */ /* 0x000fe20000000f00 */
[----:B------:R-:W-:Y:S06]  /*33b20*/  BRA `(.L_x_3107) ;  /* 0xfffffd8c00f07947 */ /* 0x000fec000383ffff */
.L_x_2794:
[----:B------:R-:W-:Y:S01]  /*33b30*/  BSSY B1, `(.L_x_3108) ;  /* 0x0000008000017945 */ /* 0x000fe20003800000 */
[----:B------:R-:W-:Y:S01]  /*33b40*/  IMAD.MOV.U32 R13, RZ, RZ, R33 ;  /* 0x000000ffff0d7224 */ /* 0x000fe200078e0021 */
[----:B------:R-:W-:Y:S01]  /*33b50*/  MOV R15, 0xffffffff ;  /* 0xffffffff000f7802 */ /* 0x000fe20000000f00 */
[----:B------:R-:W-:Y:S02]  /*33b60*/  IMAD.MOV.U32 R12, RZ, RZ, 0x1 ;  /* 0x00000001ff0c7424 */ /* 0x000fe400078e00ff */
[----:B------:R-:W-:-:S07]  /*33b70*/  IMAD.MOV.U32 R11, RZ, RZ, 0x181f ;  /* 0x0000181fff0b7424 */ /* 0x000fce00078e00ff */
[----:B0--34-:R-:W-:Y:S05]  /*33b80*/  WARPSYNC.COLLECTIVE R15, `(.L_x_3109) ;  /* 0x000000000f087348 */ /* 0x019fea0003c00000 */
[----:B------:R1:W2:Y:S02]  /*33b90*/  SHFL.IDX P6, R14, R13, R12, R11 ;  /* 0x0000000c0d0e7389 */ /* 0x0002a400000c000b */
[----:B01234-:R-:W-:Y:S01]  /*33ba0*/  ENDCOLLECTIVE ;  /* 0x000000000000791b */ /* 0x01ffe20003800000 */
.L_x_3109:
[----:B------:R-:W-:Y:S05]  /*33bb0*/  BSYNC B1 ;  /* 0x0000000000017941 */ /* 0x000fea0003800000 */
.L_x_3108:
        /* <DEDUP_REMOVED lines=8> */
.L_x_3110:
[----:B------:R-:W-:Y:S02]  /*33c40*/  IMAD.MOV.U32 R13, RZ, RZ, R31 ;  /* 0x000000ffff0d7224 */ /* 0x000fe400078e001f */
[----:B------:R-:W-:-:S07]  /*33c50*/  IMAD.MOV.U32 R6, RZ, RZ, R14 ;  /* 0x000000ffff067224 */ /* 0x000fce00078e000e */
[----:B------:R-:W-:Y:S05]  /*33c60*/  WARPSYNC.COLLECTIVE R15, `(.L_x_3111) ;  /* 0x000000000f087348 */ /* 0x000fea0003c00000 */
[----:B------:R0:W1:Y:S02]  /*33c70*/  SHFL.IDX P6, R14, R13, R12, R11 ;  /* 0x0000000c0d0e7389 */ /* 0x00006400000c000b */
[----:B01----:R-:W-:Y:S01]  /*33c80*/  ENDCOLLECTIVE ;  /* 0x000000000000791b */ /* 0x003fe20003800000 */
.L_x_3111:
[----:B------:R-:W-:Y:S01]  /*33c90*/  IMAD.MOV.U32 R13, RZ, RZ, R30 ;  /* 0x000000ffff0d7224 */ /* 0x000fe200078e001e */
[----:B------:R-:W-:-:S07]  /*33ca0*/  MOV R9, R14 ;  /* 0x0000000e00097202 */ /* 0x000fce0000000f00 */
[----:B------:R-:W-:Y:S05]  /*33cb0*/  WARPSYNC.COLLECTIVE R15, `(.L_x_3112) ;  /* 0x000000000f087348 */ /* 0x000fea0003c00000 */
[----:B------:R0:W1:Y:S02]  /*33cc0*/  SHFL.IDX P6, R14, R13, R12, R11 ;  /* 0x0000000c0d0e7389 */ /* 0x00006400000c000b */
[----:B01----:R-:W-:Y:S01]  /*33cd0*/  ENDCOLLECTIVE ;  /* 0x000000000000791b */ /* 0x003fe20003800000 */
.L_x_3112:
[----:B------:R-:W-:Y:S01]  /*33ce0*/  IMAD.MOV.U32 R8, RZ, RZ, R14 ;  /* 0x000000ffff087224 */ /* 0x000fe200078e000e */
[----:B------:R-:W-:Y:S06]  /*33cf0*/  BRA `(.L_x_3113) ;  /* 0xfffffd9400087947 */ /* 0x000fec000383ffff */
.L_x_2797:
[----:B------:R-:W-:Y:S01]  /*33d00*/  BSSY B1, `(.L_x_3114) ;  /* 0x0000008000017945 */ /* 0x000fe20003800000 */
[----:B------:R-:W-:Y:S01]  /*33d10*/  IMAD.MOV.U32 R13, RZ, RZ, R33 ;  /* 0x000000ffff0d7224 */ /* 0x000fe200078e0021 */
[----:B------:R-:W-:Y:S01]  /*33d20*/  MOV R12, 0x2 ;  /* 0x00000002000c7802 */ /* 0x000fe20000000f00 */
[----:B------:R-:W-:Y:S02]  /*33d30*/  IMAD.MOV.U32 R11, RZ, RZ, 0x181f ;  /* 0x0000181fff0b7424 */ /* 0x000fe400078e00ff */
[----:B------:R-:W-:-:S07]  /*33d40*/  IMAD.MOV.U32 R15, RZ, RZ, -0x1 ;  /* 0xffffffffff0f7424 */ /* 0x000fce00078e00ff */
[----:B-1-34-:R-:W-:Y:S05]  /*33d50*/  WARPSYNC.COLLECTIVE R15, `(.L_x_3115) ;  /* 0x000000000f087348 */ /* 0x01afea0003c00000 */
[----:B------:R0:W2:Y:S02]  /*33d60*/  SHFL.IDX P6, R14, R13, R12, R11 ;  /* 0x0000000c0d0e7389 */ /* 0x0000a400000c000b */
[----:B01234-:R-:W-:Y:S01]  /*33d70*/  ENDCOLLECTIVE ;  /* 0x000000000000791b */ /* 0x01ffe20003800000 */
.L_x_3115:
[----:B------:R-:W-:Y:S05]  /*33d80*/  BSYNC B1 ;  /* 0x0000000000017941 */ /* 0x000fea0003800000 */
.L_x_3114:
        /* <DEDUP_REMOVED lines=8> */
.L_x_3116:
[----:B------:R-:W-:Y:S01]  /*33e10*/  IMAD.MOV.U32 R13, RZ, RZ, R31 ;  /* 0x000000ffff0d7224 */ /* 0x000fe200078e001f */
[----:B------:R-:W-:-:S07]  /*33e20*/  MOV R6, R14 ;  /* 0x0000000e00067202 */ /* 0x000fce0000000f00 */
[----:B------:R-:W-:Y:S05]  /*33e30*/  WARPSYNC.COLLECTIVE R15, `(.L_x_3117) ;  /* 0x000000000f087348 */ /* 0x000fea0003c00000 */
[----:B------:R0:W1:Y:S02]  /*33e40*/  SHFL.IDX P6, R14, R13, R12, R11 ;  /* 0x0000000c0d0e7389 */ /* 0x00006400000c000b */
[----:B01----:R-:W-:Y:S01]  /*33e50*/  ENDCOLLECTIVE ;  /* 0x000000000000791b */ /* 0x003fe20003800000 */
.L_x_3117:
[----:B------:R-:W-:Y:S02]  /*33e60*/  IMAD.MOV.U32 R13, RZ, RZ, R30 ;  /* 0x000000ffff0d7224 */ /* 0x000fe400078e001e */
[----:B------:R-:W-:-:S07]  /*33e70*/  IMAD.MOV.U32 R9, RZ, RZ, R14 ;  /* 0x000000ffff097224 */ /* 0x000fce00078e000e */
[----:B------:R-:W-:Y:S05]  /*33e80*/  WARPSYNC.COLLECTIVE R15, `(.L_x_3118) ;  /* 0x000000000f087348 */ /* 0x000fea0003c00000 */
[----:B------:R0:W1:Y:S02]  /*33e90*/  SHFL.IDX P6, R14, R13, R12, R11 ;  /* 0x0000000c0d0e7389 */ /* 0x00006400000c000b */
[----:B01----:R-:W-:Y:S01]  /*33ea0*/  ENDCOLLECTIVE ;  /* 0x000000000000791b */ /* 0x003fe20003800000 */
.L_x_3118:
[----:B------:R-:W-:Y:S01]  /*33eb0*/  MOV R8, R14 ;  /* 0x0000000e00087202 */ /* 0x000fe20000000f00 */
[----:B------:R-:W-:Y:S06]  /*33ec0*/  BRA `(.L_x_3119) ;  /* 0xfffffd9800047947 */ /* 0x000fec000383ffff */
.L_x_2800:
[----:B------:R-:W-:Y:S01]  /*33ed0*/  BSSY B1, `(.L_x_3120) ;  /* 0x0000008000017945 */ /* 0x000fe20003800000 */
[----:B------:R-:W-:Y:S01]  /*33ee0*/  IMAD.MOV.U32 R13, RZ, RZ, R33 ;  /* 0x000000ffff0d7224 */ /* 0x000fe200078e0021 */
[----:B------:R-:W-:Y:S01]  /*33ef0*/  MOV R15, 0xffffffff ;  /* 0xffffffff000f7802 */ /* 0x000fe20000000f00 */
[----:B------:R-:W-:Y:S02]  /*33f00*/  IMAD.MOV.U32 R12, RZ, RZ, 0x3 ;  /* 0x00000003ff0c7424 */ /* 0x000fe400078e00ff */
[----:B------:R-:W-:-:S07]  /*33f10*/  IMAD.MOV.U32 R11, RZ, RZ, 0x181f ;  /* 0x0000181fff0b7424 */ /* 0x000fce00078e00ff */
[----:B-1-34-:R-:W-:Y:S05]  /*33f20*/  WARPSYNC.COLLECTIVE R15, `(.L_x_3121) ;  /* 0x000000000f087348 */ /* 0x01afea0003c00000 */
[----:B------:R0:W2:Y:S02]  /*33f30*/  SHFL.IDX P6, R14, R13, R12, R11 ;  /* 0x0000000c0d0e7389 */ /* 0x0000a400000c000b */
[----:B01234-:R-:W-:Y:S01]  /*33f40*/  ENDCOLLECTIVE ;  /* 0x000000000000791b */ /* 0x01ffe20003800000 */
.L_x_3121:
[----:B------:R-:W-:Y:S05]  /*33f50*/  BSYNC B1 ;  /* 0x0000000000017941 */ /* 0x000fea0003800000 */
.L_x_3120:
        /* <DEDUP_REMOVED lines=8> */
.L_x_3122:
[----:B------:R-:W-:Y:S02]  /*33fe0*/  IMAD.MOV.U32 R13, RZ, RZ, R31 ;  /* 0x000000ffff0d7224 */ /* 0x000fe400078e001f */
[----:B------:R-:W-:-:S07]  /*33ff0*/  IMAD.MOV.U32 R80, RZ, RZ, R14 ;  /* 0x000000ffff507224 */ /* 0x000fce00078e000e */
[----:B------:R-:W-:Y:S05]  /*34000*/  WARPSYNC.COLLECTIVE R15, `(.L_x_3123) ;  /* 0x000000000f087348 */ /* 0x000fea0003c00000 */
[----:B------:R0:W1:Y:S02]  /*34010*/  SHFL.IDX P6, R14, R13, R12, R11 ;  /* 0x0000000c0d0e7389 */ /* 0x00006400000c000b */
[----:B01----:R-:W-:Y:S01]  /*34020*/  ENDCOLLECTIVE ;  /* 0x000000000000791b */ /* 0x003fe20003800000 */
.L_x_3123:
[----:B------:R-:W-:Y:S01]  /*34030*/  IMAD.MOV.U32 R13, RZ, RZ, R30 ;  /* 0x000000ffff0d7224 */ /* 0x000fe200078e001e */
[----:B------:R-:W-:-:S07]  /*34040*/  MOV R79, R14 ;  /* 0x0000000e004f7202 */ /* 0x000fce0000000f00 */
[----:B------:R-:W-:Y:S05]  /*34050*/  WARPSYNC.COLLECTIVE R15, `(.L_x_3124) ;  /* 0x000000000f087348 */ /* 0x000fea0003c00000 */
[----:B------:R0:W1:Y:S02]  /*34060*/  SHFL.IDX P6, R14, R13, R12, R11 ;  /* 0x0000000c0d0e7389 */ /* 0x00006400000c000b */
[----:B01----:R-:W-:Y:S01]  /*34070*/  ENDCOLLECTIVE ;  /* 0x000000000000791b */ /* 0x003fe20003800000 */
.L_x_3124:
[----:B------:R-:W-:Y:S01]  /*34080*/  IMAD.MOV.U32 R12, RZ, RZ, R14 ;  /* 0x000000ffff0c7224 */ /* 0x000fe200078e000e */
[----:B------:R-:W-:Y:S06]  /*34090*/  BRA `(.L_x_3125) ;  /* 0xfffffd9c00087947 */ /* 0x000fec000383ffff */
.L_x_2804:
[----:B0-----:R0:W1:Y:S02]  /*340a0*/  SYNCS.PHASECHK.TRANS64.TRYWAIT P0, [R23+URZ+0x38800], R0 ;  /* 0x03880000170075a7 */ /* 0x001064000800017f */
[----:B-1----:R-:W-:Y:S05]  /*340b0*/  @!P0 NANOSLEEP.SYNCS 0x989680 ;  /* 0x009896800000895d */ /* 0x002fea0003900000 */
[----:B------:R-:W1:Y:S02]  /*340c0*/  @!P0 SYNCS.PHASECHK.TRANS64 P0, [R23+URZ+0x38800], R0 ;  /* 0x03880000170085a7 */ /* 0x000e64000800007f */
[----:B-1----:R-:W-:Y:S05]  /*340d0*/  @!P0 BRA `(.L_x_2804) ;  /* 0xfffffffc00f08947 */ /* 0x002fea000383ffff */
[----:B------:R-:W-:Y:S05]  /*340e0*/  BRA `(.L_x_3126) ;  /* 0xfffffda000047947 */ /* 0x000fea000383ffff */
.L_x_2836:
        /* <DEDUP_REMOVED lines=8> */
.L_x_3128:
[----:B------:R-:W-:Y:S05]  /*34170*/  BSYNC B1 ;  /* 0x0000000000017941 */ /* 0x000fea0003800000 */
.L_x_3127:
        /* <DEDUP_REMOVED lines=8> */
.L_x_3129:
[----:B------:R-:W-:Y:S01]  /*34200*/  IMAD.MOV.U32 R13, RZ, RZ, R20 ;  /* 0x000000ffff0d7224 */ /* 0x000fe200078e0014 */
[----:B------:R-:W-:-:S07]  /*34210*/  MOV R6, R14 ;  /* 0x0000000e00067202 */ /* 0x000fce0000000f00 */
[----:B------:R-:W-:Y:S05]  /*34220*/  WARPSYNC.COLLECTIVE R15, `(.L_x_3130) ;  /* 0x000000000f087348 */ /* 0x000fea0003c00000 */
[----:B------:R0:W1:Y:S02]  /*34230*/  SHFL.IDX P6, R14, R13, R12, R11 ;  /* 0x0000000c0d0e7389 */ /* 0x00006400000c000b */
[----:B01----:R-:W-:Y:S01]  /*34240*/  ENDCOLLECTIVE ;  /* 0x000000000000791b */ /* 0x003fe20003800000 */
.L_x_3130:
[----:B------:R-:W-:Y:S02]  /*34250*/  IMAD.MOV.U32 R13, RZ, RZ, R3 ;  /* 0x000000ffff0d7224 */ /* 0x000fe400078e0003 */
[----:B------:R-:W-:-:S07]  /*34260*/  IMAD.MOV.U32 R9, RZ, RZ, R14 ;  /* 0x000000ffff097224 */ /* 0x000fce00078e000e */
[----:B------:R-:W-:Y:S05]  /*34270*/  WARPSYNC.COLLECTIVE R15, `(.L_x_3131) ;  /* 0x000000000f087348 */ /* 0x000fea0003c00000 */
[----:B------:R0:W1:Y:S02]  /*34280*/  SHFL.IDX P6, R14, R13, R12, R11 ;  /* 0x0000000c0d0e7389 */ /* 0x00006400000c000b */
[----:B01----:R-:W-:Y:S01]  /*34290*/  ENDCOLLECTIVE ;  /* 0x000000000000791b */ /* 0x003fe20003800000 */
.L_x_3131:
[----:B------:R-:W-:Y:S05]  /*342a0*/  BRA `(.L_x_3132) ;  /* 0xfffffdd0004c7947 */ /* 0x000fea000383ffff */
.L_x_2839:
        /* <DEDUP_REMOVED lines=8> */
.L_x_3134:
[----:B------:R-:W-:Y:S05]  /*34330*/  BSYNC B1 ;  /* 0x0000000000017941 */ /* 0x000fea0003800000 */
.L_x_3133:
[----:B------:R-:W-:Y:S01]  /*34340*/  IMAD.MOV.U32 R13, RZ, RZ, R21 ;  /* 0x000000ffff0d7224 */ /* 0x000fe200078e0015 */
[----:B------:R-:W-:Y:S01]  /*34350*/  MOV R15, 0xffffffff ;  /* 0xffffffff000f7802 */ /* 0x000fe20000000f00 */
[----:B------:R-:W-:Y:S01]  /*34360*/  IMAD.MOV.U32 R12, RZ, RZ, 0x1 ;  /* 0x00000001ff0c7424 */ /* 0x000fe200078e00ff */
[----:B------:R-:W-:Y:S01]  /*34370*/  MOV R7, R14 ;  /* 0x0000000e00077202 */ /* 0x000fe20000000f00 */
[----:B------:R-:W-:-:S07]  /*34380*/  IMAD.MOV.U32 R11, RZ, RZ, 0x181f ;  /* 0x0000181fff0b7424 */ /* 0x000fce00078e00ff */
[----:B------:R-:W-:Y:S05]  /*34390*/  WARPSYNC.COLLECTIVE R15, `(.L_x_3135) ;  /* 0x000000000f087348 */ /* 0x000fea0003c00000 */
[----:B------:R0:W1:Y:S02]  /*343a0*/  SHFL.IDX P6, R14, R13, R12, R11 ;  /* 0x0000000c0d0e7389 */ /* 0x00006400000c000b */
[----:B01----:R-:W-:Y:S01]  /*343b0*/  ENDCOLLECTIVE ;  /* 0x000000000000791b */ /* 0x003fe20003800000 */
.L_x_3135:
[----:B------:R-:W-:Y:S02]  /*343c0*/  IMAD.MOV.U32 R13, RZ, RZ, R20 ;  /* 0x000000ffff0d7224 */ /* 0x000fe400078e0014 */
[----:B------:R-:W-:-:S07]  /*343d0*/  IMAD.MOV.U32 R6, RZ, RZ, R14 ;  /* 0x000000ffff067224 */ /* 0x000fce00078e000e */
[----:B------:R-:W-:Y:S05]  /*343e0*/  WARPSYNC.COLLECTIVE R15, `(.L_x_3136) ;  /* 0x000000000f087348 */ /* 0x000fea0003c00000 */
[----:B------:R0:W1:Y:S02]  /*343f0*/  SHFL.IDX P6, R14, R13, R12, R11 ;  /* 0x0000000c0d0e7389 */ /* 0x00006400000c000b */
[----:B01----:R-:W-:Y:S01]  /*34400*/  ENDCOLLECTIVE ;  /* 0x000000000000791b */ /* 0x003fe20003800000 */
.L_x_3136:
[----:B------:R-:W-:Y:S01]  /*34410*/  MOV R13, R3 ;  /* 0x00000003000d7202 */ /* 0x000fe20000000f00 */
[----:B------:R-:W-:-:S07]  /*34420*/  IMAD.MOV.U32 R9, RZ, RZ, R14 ;  /* 0x000000ffff097224 */ /* 0x000fce00078e000e */
[----:B------:R-:W-:Y:S05]  /*34430*/  WARPSYNC.COLLECTIVE R15, `(.L_x_3137) ;  /* 0x000000000f087348 */ /* 0x000fea0003c00000 */
[----:B------:R0:W1:Y:S02]  /*34440*/  SHFL.IDX P6, R14, R13, R12, R11 ;  /* 0x0000000c0d0e7389 */ /* 0x00006400000c000b */
[----:B01----:R-:W-:Y:S01]  /*34450*/  ENDCOLLECTIVE ;  /* 0x000000000000791b */ /* 0x003fe20003800000 */
.L_x_3137:
[----:B------:R-:W-:Y:S05]  /*34460*/  BRA `(.L_x_3138) ;  /* 0xfffffdd4001c7947 */ /* 0x000fea000383ffff */
.L_x_2842:
[----:B------:R-:W-:Y:S01]  /*34470*/  BSSY B1, `(.L_x_3139) ;  /* 0x0000008000017945 */ /* 0x000fe20003800000 */
[----:B------:R-:W-:Y:S01]  /*34480*/  IMAD.MOV.U32 R13, RZ, RZ, R72 ;  /* 0x000000ffff0d7224 */ /* 0x000fe200078e0048 */
[----:B------:R-:W-:Y:S01]  /*34490*/  MOV R15, 0xffffffff ;  /* 0xffffffff000f7802 */ /* 0x000fe20000000f00 */
[----:B------:R-:W-:Y:S02]  /*344a0*/  IMAD.MOV.U32 R12, RZ, RZ, 0x2 ;  /* 0x00000002ff0c7424 */ /* 0x000fe400078e00ff */
[----:B------:R-:W-:-:S07]  /*344b0*/  IMAD.MOV.U32 R11, RZ, RZ, 0x181f ;  /* 0x0000181fff0b7424 */ /* 0x000fce00078e00ff */
[----:B-1--4-:R-:W-:Y:S05]  /*344c0*/  WARPSYNC.COLLECTIVE R15, `(.L_x_3140) ;  /* 0x000000000f087348 */ /* 0x012fea0003c00000 */
[----:B------:R0:W2:Y:S02]  /*344d0*/  SHFL.IDX P6, R14, R13, R12, R11 ;  /* 0x0000000c0d0e7389 */ /* 0x0000a400000c000b */
[----:B012-4-:R-:W-:Y:S01]  /*344e0*/  ENDCOLLECTIVE ;  /* 0x000000000000791b */ /* 0x017fe20003800000 */
.L_x_3140:
[----:B------:R-:W-:Y:S05]  /*344f0*/  BSYNC B1 ;  /* 0x0000000000017941 */ /* 0x000fea0003800000 */
.L_x_3139:
        /* <DEDUP_REMOVED lines=8> */
.L_x_3141:
[----:B------:R-:W-:Y:S02]  /*34580*/  IMAD.MOV.U32 R13, RZ, RZ, R20 ;  /* 0x000000ffff0d7224 */ /* 0x000fe400078e0014 */
[----:B------:R-:W-:-:S07]  /*34590*/  IMAD.MOV.U32 R6, RZ, RZ, R14 ;  /* 0x000000ffff067224 */ /* 0x000fce00078e000e */
[----:B------:R-:W-:Y:S05]  /*345a0*/  WARPSYNC.COLLECTIVE R15, `(.L_x_3142) ;  /* 0x000000000f087348 */ /* 0x000fea0003c00000 */
[----:B------:R0:W1:Y:S02]  /*345b0*/  SHFL.IDX P6, R14, R13, R12, R11 ;  /* 0x0000000c0d0e7389 */ /* 0x00006400000c000b */
[----:B01----:R-:W-:Y:S01]  /*345c0*/  ENDCOLLECTIVE ;  /* 0x000000000000791b */ /* 0x003fe20003800000 */
.L_x_3142:
[----:B------:R-:W-:Y:S01]  /*345d0*/  IMAD.MOV.U32 R13, RZ, RZ, R3 ;  /* 0x000000ffff0d7224 */ /* 0x000fe200078e0003 */
[----:B------:R-:W-:-:S07]  /*345e0*/  MOV R9, R14 ;  /* 0x0000000e00097202 */ /* 0x000fce0000000f00 */
[----:B------:R-:W-:Y:S05]  /*345f0*/  WARPSYNC.COLLECTIVE R15, `(.L_x_3143) ;  /* 0x000000000f087348 */ /* 0x000fea0003c00000 */
[----:B------:R0:W1:Y:S02]  /*34600*/  SHFL.IDX P6, R14, R13, R12, R11 ;  /* 0x0000000c0d0e7389 */ /* 0x00006400000c000b */
[----:B01----:R-:W-:Y:S01]  /*34610*/  ENDCOLLECTIVE ;  /* 0x000000000000791b */ /* 0x003fe20003800000 */
.L_x_3143:
[----:B------:R-:W-:Y:S01]  /*34620*/  IMAD.MOV.U32 R8, RZ, RZ, R14 ;  /* 0x000000ffff087224 */ /* 0x000fe200078e000e */
[----:B------:R-:W-:Y:S06]  /*34630*/  BRA `(.L_x_3144) ;  /* 0xfffffdd400bc7947 */ /* 0x000fec000383ffff */
.L_x_2845:
[----:B------:R-:W-:Y:S01]  /*34640*/  BSSY B1, `(.L_x_3145) ;  /* 0x0000008000017945 */ /* 0x000fe20003800000 */
[----:B------:R-:W-:Y:S01]  /*34650*/  IMAD.MOV.U32 R13, RZ, RZ, R72 ;  /* 0x000000ffff0d7224 */ /* 0x000fe200078e0048 */
[----:B------:R-:W-:Y:S01]  /*34660*/  MOV R12, 0x3 ;  /* 0x00000003000c7802 */ /* 0x000fe20000000f00 */
[----:B------:R-:W-:Y:S02]  /*34670*/  IMAD.MOV.U32 R11, RZ, RZ, 0x181f ;  /* 0x0000181fff0b7424 */ /* 0x000fe400078e00ff */
[----:B------:R-:W-:-:S07]  /*34680*/  IMAD.MOV.U32 R15, RZ, RZ, -0x1 ;  /* 0xffffffffff0f7424 */ /* 0x000fce00078e00ff */
[----:B-1--4-:R-:W-:Y:S05]  /*34690*/  WARPSYNC.COLLECTIVE R15, `(.L_x_3146) ;  /* 0x000000000f087348 */ /* 0x012fea0003c00000 */
[----:B------:R0:W2:Y:S02]  /*346a0*/  SHFL.IDX P6, R14, R13, R12, R11 ;  /* 0x0000000c0d0e7389 */ /* 0x0000a400000c000b */
[----:B012-4-:R-:W-:Y:S01]  /*346b0*/  ENDCOLLECTIVE ;  /* 0x000000000000791b */ /* 0x017fe20003800000 */
.L_x_3146:
[----:B------:R-:W-:Y:S05]  /*346c0*/  BSYNC B1 ;  /* 0x0000000000017941 */ /* 0x000fea0003800000 */
.L_x_3145:
        /* <DEDUP_REMOVED lines=8> */
.L_x_3147:
[----:B------:R-:W-:Y:S01]  /*34750*/  IMAD.MOV.U32 R13, RZ, RZ, R20 ;  /* 0x000000ffff0d7224 */ /* 0x000fe200078e0014 */
[----:B------:R-:W-:-:S07]  /*34760*/  MOV R78, R14 ;  /* 0x0000000e004e7202 */ /* 0x000fce0000000f00 */
[----:B------:R-:W-:Y:S05]  /*34770*/  WARPSYNC.COLLECTIVE R15, `(.L_x_3148) ;  /* 0x000000000f087348 */ /* 0x000fea0003c00000 */
[----:B------:R0:W1:Y:S02]  /*34780*/  SHFL.IDX P6, R14, R13, R12, R11 ;  /* 0x0000000c0d0e7389 */ /* 0x00006400000c000b */
[----:B01----:R-:W-:Y:S01]  /*34790*/  ENDCOLLECTIVE ;  /* 0x000000000000791b */ /* 0x003fe20003800000 */
.L_x_3148:
[----:B------:R-:W-:Y:S02]  /*347a0*/  IMAD.MOV.U32 R13, RZ, RZ, R3 ;  /* 0x000000ffff0d7224 */ /* 0x000fe400078e0003 */
[----:B------:R-:W-:-:S07]  /*347b0*/  IMAD.MOV.U32 R21, RZ, RZ, R14 ;  /* 0x000000ffff157224 */ /* 0x000fce00078e000e */
[----:B------:R-:W-:Y:S05]  /*347c0*/  WARPSYNC.COLLECTIVE R15, `(.L_x_3149) ;  /* 0x000000000f087348 */ /* 0x000fea0003c00000 */
[----:B------:R0:W1:Y:S02]  /*347d0*/  SHFL.IDX P6, R14, R13, R12, R11 ;  /* 0x0000000c0d0e7389 */ /* 0x00006400000c000b */
[----:B01----:R-:W-:Y:S01]  /*347e0*/  ENDCOLLECTIVE ;  /* 0x000000000000791b */ /* 0x003fe20003800000 */
.L_x_3149:
[----:B------:R-:W-:Y:S01]  /*347f0*/  MOV R3, R14 ;  /* 0x0000000e00037202 */ /* 0x000fe20000000f00 */
[----:B------:R-:W-:Y:S06]  /*34800*/  BRA `(.L_x_3150) ;  /* 0xfffffdd800647947 */ /* 0x000fec000383ffff */
.L_x_2849:
[----:B----4-:R4:W0:Y:S02]  /*34810*/  SYNCS.PHASECHK.TRANS64.TRYWAIT P0, [R23+URZ+0x38800], R0 ;  /* 0x03880000170075a7 */ /* 0x010824000800017f */
[----:B0-----:R-:W-:Y:S05]  /*34820*/  @!P0 NANOSLEEP.SYNCS 0x989680 ;  /* 0x009896800000895d */ /* 0x001fea0003900000 */
[----:B------:R-:W0:Y:S02]  /*34830*/  @!P0 SYNCS.PHASECHK.TRANS64 P0, [R23+URZ+0x38800], R0 ;  /* 0x03880000170085a7 */ /* 0x000e24000800007f */
[----:B0-----:R-:W-:Y:S05]  /*34840*/  @!P0 BRA `(.L_x_2849) ;  /* 0xfffffffc00f08947 */ /* 0x001fea000383ffff */
[----:B------:R-:W-:Y:S05]  /*34850*/  BRA `(.L_x_3151) ;  /* 0xfffffddc000c7947 */ /* 0x000fea000383ffff */
.L_x_2867:
[----:B--2---:R2:W4:Y:S02]  /*34860*/  SYNCS.PHASECHK.TRANS64.TRYWAIT P1, [R0+URZ+0x38830], R3 ;  /* 0x03883003000075a7 */ /* 0x004524000802017f */
[----:B----4-:R-:W-:Y:S05]  /*34870*/  @!P1 NANOSLEEP.SYNCS 0x989680 ;  /* 0x009896800000995d */ /* 0x010fea0003900000 */
[----:B------:R-:W4:Y:S02]  /*34880*/  @!P1 SYNCS.PHASECHK.TRANS64 P1, [R0+URZ+0x38830], R3 ;  /* 0x03883003000095a7 */ /* 0x000f24000802007f */
[----:B----4-:R-:W-:Y:S05]  /*34890*/  @!P1 BRA `(.L_x_2867) ;  /* 0xfffffffc00f09947 */ /* 0x010fea000383ffff */
[----:B------:R-:W-:Y:S05]  /*348a0*/  BRA `(.L_x_2866) ;  /* 0xfffffe1400647947 */ /* 0x000fea000383ffff */
.L_x_2875:
[----:B-1----:R1:W2:Y:S02]  /*348b0*/  SYNCS.PHASECHK.TRANS64.TRYWAIT P1, [R9+URZ+0x38830], R4 ;  /* 0x03883004090075a7 */ /* 0x0022a4000802017f */
[----:B--2---:R-:W-:Y:S05]  /*348c0*/  @!P1 NANOSLEEP.SYNCS 0x989680 ;  /* 0x009896800000995d */ /* 0x004fea0003900000 */
[----:B------:R-:W2:Y:S02]  /*348d0*/  @!P1 SYNCS.PHASECHK.TRANS64 P1, [R9+URZ+0x38830], R4 ;  /* 0x03883004090095a7 */ /* 0x000ea4000802007f */
[----:B--2---:R-:W-:Y:S05]  /*348e0*/  @!P1 BRA `(.L_x_2875) ;  /* 0xfffffffc00f09947 */ /* 0x004fea000383ffff */
[----:B------:R-:W-:Y:S05]  /*348f0*/  BRA `(.L_x_2874) ;  /* 0xfffffe6400047947 */ /* 0x000fea000383ffff */
.L_x_2880:
[----:B-1----:R1:W2:Y:S02]  /*34900*/  SYNCS.PHASECHK.TRANS64.TRYWAIT P1, [R7+URZ+0x38850], R0 ;  /* 0x03885000070075a7 */ /* 0x0022a4000802017f */
[----:B--2---:R-:W-:Y:S05]  /*34910*/  @!P1 NANOSLEEP.SYNCS 0x989680 ;  /* 0x009896800000995d */ /* 0x004fea0003900000 */
[----:B------:R-:W2:Y:S02]  /*34920*/  @!P1 SYNCS.PHASECHK.TRANS64 P1, [R7+URZ+0x38850], R0 ;  /* 0x03885000070095a7 */ /* 0x000ea4000802007f */
[----:B--2---:R-:W-:Y:S05]  /*34930*/  @!P1 BRA `(.L_x_2880) ;  /* 0xfffffffc00f09947 */ /* 0x004fea000383ffff */
[----:B------:R-:W-:Y:S05]  /*34940*/  BRA `(.L_x_2879) ;  /* 0xfffffe9800c07947 */ /* 0x000fea000383ffff */
.L_x_2890:
[----:B-1----:R1:W2:Y:S02]  /*34950*/  SYNCS.PHASECHK.TRANS64.TRYWAIT P1, [R4+URZ+0x38830], R5 ;  /* 0x03883005040075a7 */ /* 0x0022a4000802017f */
[----:B--2---:R-:W-:Y:S05]  /*34960*/  @!P1 NANOSLEEP.SYNCS 0x989680 ;  /* 0x009896800000995d */ /* 0x004fea0003900000 */
[----:B------:R-:W2:Y:S02]  /*34970*/  @!P1 SYNCS.PHASECHK.TRANS64 P1, [R4+URZ+0x38830], R5 ;  /* 0x03883005040095a7 */ /* 0x000ea4000802007f */
[----:B--2---:R-:W-:Y:S05]  /*34980*/  @!P1 BRA `(.L_x_2890) ;  /* 0xfffffffc00f09947 */ /* 0x004fea000383ffff */
[----:B------:R-:W-:Y:S05]  /*34990*/  BRA `(.L_x_2889) ;  /* 0xfffffeb8001c7947 */ /* 0x000fea000383ffff */
.L_x_2895:
[----:B-1----:R1:W2:Y:S02]  /*349a0*/  SYNCS.PHASECHK.TRANS64.TRYWAIT P1, [R6+URZ+0x38850], R0 ;  /* 0x03885000060075a7 */ /* 0x0022a4000802017f */
[----:B--2---:R-:W-:Y:S05]  /*349b0*/  @!P1 NANOSLEEP.SYNCS 0x989680 ;  /* 0x009896800000995d */ /* 0x004fea0003900000 */
[----:B------:R-:W2:Y:S02]  /*349c0*/  @!P1 SYNCS.PHASECHK.TRANS64 P1, [R6+URZ+0x38850], R0 ;  /* 0x03885000060095a7 */ /* 0x000ea4000802007f */
[----:B--2---:R-:W-:Y:S05]  /*349d0*/  @!P1 BRA `(.L_x_2895) ;  /* 0xfffffffc00f09947 */ /* 0x004fea000383ffff */
[----:B------:R-:W-:Y:S05]  /*349e0*/  BRA `(.L_x_2894) ;  /* 0xfffffeec00d87947 */ /* 0x000fea000383ffff */
.L_x_2903:
[----:B-1----:R1:W2:Y:S02]  /*349f0*/  SYNCS.PHASECHK.TRANS64.TRYWAIT P1, [R10+URZ+0x38850], R0 ;  /* 0x038850000a0075a7 */ /* 0x0022a4000802017f */
[----:B--2---:R-:W-:Y:S05]  /*34a00*/  @!P1 NANOSLEEP.SYNCS 0x989680 ;  /* 0x009896800000995d */ /* 0x004fea0003900000 */
[----:B------:R-:W2:Y:S02]  /*34a10*/  @!P1 SYNCS.PHASECHK.TRANS64 P1, [R10+URZ+0x38850], R0 ;  /* 0x038850000a0095a7 */ /* 0x000ea4000802007f */
[----:B--2---:R-:W-:Y:S05]  /*34a20*/  @!P1 BRA `(.L_x_2903) ;  /* 0xfffffffc00f09947 */ /* 0x004fea000383ffff */
[----:B------:R-:W-:Y:S05]  /*34a30*/  BRA `(.L_x_2902) ;  /* 0xffffff0c004c7947 */ /* 0x000fea000383ffff */
.L_x_2945:
[----:B------:R-:W0:Y:S01]  /*34a40*/  S2R R10, SR_TID.X ;  /* 0x00000000000a7919 */ /* 0x000e220000002100 */
[----:B------:R-:W-:Y:S01]  /*34a50*/  BSSY B1, `(.L_x_3152) ;  /* 0x000000a000017945 */ /* 0x000fe20003800000 */
[----:B------:R-:W-:Y:S01]  /*34a60*/  IMAD.MOV.U32 R12, RZ, RZ, RZ ;  /* 0x000000ffff0c7224 */ /* 0x000fe200078e00ff */
[----:B------:R-:W-:Y:S01]  /*34a70*/  MOV R15, 0xffffffff ;  /* 0xffffffff000f7802 */ /* 0x000fe20000000f00 */
[----:B-1----:R-:W-:Y:S01]  /*34a80*/  IMAD.MOV.U32 R11, RZ, RZ, 0x1f ;  /* 0x0000001fff0b7424 */ /* 0x002fe200078e00ff */
[----:B0-----:R-:W-:-:S04]  /*34a90*/  SHF.R.U32.HI R10, RZ, 0x5, R10 ;  /* 0x00000005ff0a7819 */ /* 0x001fc8000001160a */
[----:B------:R-:W-:-:S05]  /*34aa0*/  LOP3.LUT R10, R10, 0x3, RZ, 0xc0, !PT ;  /* 0x000000030a0a7812 */ /* 0x000fca00078ec0ff */
[----:B------:R-:W-:-:S07]  /*34ab0*/  IMAD.MOV.U32 R13, RZ, RZ, R10 ;  /* 0x000000ffff0d7224 */ /* 0x000fce00078e000a */
[----:B------:R-:W-:Y:S05]  /*34ac0*/  WARPSYNC.COLLECTIVE R15, `(.L_x_3153) ;  /* 0x000000000f087348 */ /* 0x000fea0003c00000 */
[----:B------:R0:W1:Y:S02]  /*34ad0*/  SHFL.IDX P6, R14, R13, R12, R11 ;  /* 0x0000000c0d0e7389 */ /* 0x00006400000c000b */
[----:B01----:R-:W-:Y:S01]  /*34ae0*/  ENDCOLLECTIVE ;  /* 0x000000000000791b */ /* 0x003fe20003800000 */
.L_x_3153:
[----:B------:R-:W-:Y:S05]  /*34af0*/  BSYNC B1 ;  /* 0x0000000000017941 */ /* 0x000fea0003800000 */
.L_x_3152:
[----:B------:R-:W-:Y:S05]  /*34b00*/  BRA `(.L_x_3154) ;  /* 0xffffff7800f87947 */ /* 0x000fea000383ffff */
.L_x_2947:
[----:B------:R-:W-:Y:S01]  /*34b10*/  BSSY B1, `(.L_x_3155) ;  /* 0x0000006000017945 */ /* 0x000fe20003800000 */
[----:B------:R-:W-:-:S07]  /*34b20*/  IMAD.MOV.U32 R15, RZ, RZ, -0x1 ;  /* 0xffffffffff0f7424 */ /* 0x000fce00078e00ff */
[----:B01----:R-:W-:Y:S05]  /*34b30*/  WARPSYNC.COLLECTIVE R15, `(.L_x_3156) ;  /* 0x000000000f0c7348 */ /* 0x003fea0003c00000 */
[----:B------:R-:W-:Y:S02]  /*34b40*/  ELECT P6, UR62, PT ;  /* 0x00000000003e782f */ /* 0x000fe400038c0000 */
[----:B------:R-:W-:Y:S01]  /*34b50*/  MOV R14, UR62 ;  /* 0x0000003e000e7c02 */ /* 0x000fe20008000f00 */
[----:B01----:R-:W-:Y:S10]  /*34b60*/  ENDCOLLECTIVE ;  /* 0x000000000000791b */ /* 0x003ff40003800000 */
.L_x_3156:
[----:B------:R-:W-:Y:S05]  /*34b70*/  BSYNC B1 ;  /* 0x0000000000017941 */ /* 0x000fea0003800000 */
.L_x_3155:
[----:B------:R-:W-:Y:S05]  /*34b80*/  BRA `(.L_x_2946) ;  /* 0xffffff7800f07947 */ /* 0x000fea000383ffff */
.L_x_2949:
[----:B0-----:R0:W2:Y:S02]  /*34b90*/  SYNCS.PHASECHK.TRANS64.TRYWAIT P0, [R16+URZ+0x38820], R7 ;  /* 0x03882007100075a7 */ /* 0x0010a4000800017f */
[----:B--2---:R-:W-:Y:S05]  /*34ba0*/  @!P0 NANOSLEEP.SYNCS 0x989680 ;  /* 0x009896800000895d */ /* 0x004fea0003900000 */
[----:B------:R-:W2:Y:S02]  /*34bb0*/  @!P0 SYNCS.PHASECHK.TRANS64 P0, [R16+URZ+0x38820], R7 ;  /* 0x03882007100085a7 */ /* 0x000ea4000800007f */
[----:B--2---:R-:W-:Y:S05]  /*34bc0*/  @!P0 BRA `(.L_x_2949) ;  /* 0xfffffffc00f08947 */ /* 0x004fea000383ffff */
[----:B------:R-:W-:Y:S05]  /*34bd0*/  BRA `(.L_x_3157) ;  /* 0xffffff7c00007947 */ /* 0x000fea000383ffff */
.L_x_2953:
[----:B-1----:R1:W2:Y:S02]  /*34be0*/  SYNCS.PHASECHK.TRANS64.TRYWAIT P0, [R11+URZ+0x388a0], R10 ;  /* 0x0388a00a0b0075a7 */ /* 0x0022a4000800017f */
[----:B--2---:R-:W-:Y:S05]  /*34bf0*/  @!P0 NANOSLEEP.SYNCS 0x989680 ;  /* 0x009896800000895d */ /* 0x004fea0003900000 */
[----:B------:R-:W2:Y:S02]  /*34c00*/  @!P0 SYNCS.PHASECHK.TRANS64 P0, [R11+URZ+0x388a0], R10 ;  /* 0x0388a00a0b0085a7 */ /* 0x000ea4000800007f */
[----:B--2---:R-:W-:Y:S05]  /*34c10*/  @!P0 BRA `(.L_x_2953) ;  /* 0xfffffffc00f08947 */ /* 0x004fea000383ffff */
[----:B------:R-:W-:Y:S05]  /*34c20*/  BRA `(.L_x_3158) ;  /* 0xffffff7c00187947 */ /* 0x000fea000383ffff */
.L_x_2961:
[----:B0-----:R0:W2:Y:S02]  /*34c30*/  SYNCS.PHASECHK.TRANS64.TRYWAIT P0, [R11+URZ+0x388c0], R10 ;  /* 0x0388c00a0b0075a7 */ /* 0x0010a4000800017f */
[----:B--2---:R-:W-:Y:S05]  /*34c40*/  @!P0 NANOSLEEP.SYNCS 0x989680 ;  /* 0x009896800000895d */ /* 0x004fea0003900000 */
[----:B------:R-:W2:Y:S02]  /*34c50*/  @!P0 SYNCS.PHASECHK.TRANS64 P0, [R11+URZ+0x388c0], R10 ;  /* 0x0388c00a0b0085a7 */ /* 0x000ea4000800007f */
[----:B--2---:R-:W-:Y:S05]  /*34c60*/  @!P0 BRA `(.L_x_2961) ;  /* 0xfffffffc00f08947 */ /* 0x004fea000383ffff */
[----:B------:R-:W-:Y:S05]  /*34c70*/  BRA `(.L_x_3159) ;  /* 0xffffff8000547947 */ /* 0x000fea000383ffff */
.L_x_2971:
[----:B-1----:R1:W2:Y:S02]  /*34c80*/  SYNCS.PHASECHK.TRANS64.TRYWAIT P1, [R10+URZ+0x388a0], R9 ;  /* 0x0388a0090a0075a7 */ /* 0x0022a4000802017f */
[----:B--2---:R-:W-:Y:S05]  /*34c90*/  @!P1 NANOSLEEP.SYNCS 0x989680 ;  /* 0x009896800000995d */ /* 0x004fea0003900000 */
[----:B------:R-:W2:Y:S02]  /*34ca0*/  @!P1 SYNCS.PHASECHK.TRANS64 P1, [R10+URZ+0x388a0], R9 ;  /* 0x0388a0090a0095a7 */ /* 0x000ea4000802007f */
[----:B--2---:R-:W-:Y:S05]  /*34cb0*/  @!P1 BRA `(.L_x_2971) ;  /* 0xfffffffc00f09947 */ /* 0x004fea000383ffff */
[----:B------:R-:W-:Y:S05]  /*34cc0*/  BRA `(.L_x_3160) ;  /* 0xffffff8400c87947 */ /* 0x000fea000383ffff */
.L_x_2979:
[----:B0-----:R0:W2:Y:S02]  /*34cd0*/  SYNCS.PHASECHK.TRANS64.TRYWAIT P1, [R10+URZ+0x388c0], R9 ;  /* 0x0388c0090a0075a7 */ /* 0x0010a4000802017f */
[----:B--2---:R-:W-:Y:S05]  /*34ce0*/  @!P1 NANOSLEEP.SYNCS 0x989680 ;  /* 0x009896800000995d */ /* 0x004fea0003900000 */
[----:B------:R-:W2:Y:S02]  /*34cf0*/  @!P1 SYNCS.PHASECHK.TRANS64 P1, [R10+URZ+0x388c0], R9 ;  /* 0x0388c0090a0095a7 */ /* 0x000ea4000802007f */
[----:B--2---:R-:W-:Y:S05]  /*34d00*/  @!P1 BRA `(.L_x_2979) ;  /* 0xfffffffc00f09947 */ /* 0x004fea000383ffff */
[----:B------:R-:W-:Y:S05]  /*34d10*/  BRA `(.L_x_3161) ;  /* 0xffffff8c00007947 */ /* 0x000fea000383ffff */
.L_x_2997:
        /* <DEDUP_REMOVED lines=11> */
.L_x_3163:
[----:B------:R-:W-:Y:S05]  /*34dd0*/  BSYNC B0 ;  /* 0x0000000000007941 */ /* 0x000fea0003800000 */
.L_x_3162:
[----:B------:R-:W-:Y:S05]  /*34de0*/  BRA `(.L_x_3164) ;  /* 0xffffff9c00307947 */ /* 0x000fea000383ffff */
.L_x_3000:
[----:B0-----:R0:W1:Y:S02]  /*34df0*/  SYNCS.PHASECHK.TRANS64.TRYWAIT P0, [R5+URZ+0x38840], R2 ;  /* 0x03884002050075a7 */ /* 0x001064000800017f */
[----:B-1----:R-:W-:Y:S05]  /*34e00*/  @!P0 NANOSLEEP.SYNCS 0x989680 ;  /* 0x009896800000895d */ /* 0x002fea0003900000 */
[----:B------:R-:W1:Y:S02]  /*34e10*/  @!P0 SYNCS.PHASECHK.TRANS64 P0, [R5+URZ+0x38840], R2 ;  /* 0x03884002050085a7 */ /* 0x000e64000800007f */
[----:B-1----:R-:W-:Y:S05]  /*34e20*/  @!P0 BRA `(.L_x_3000) ;  /* 0xfffffffc00f08947 */ /* 0x002fea000383ffff */
[----:B------:R-:W-:Y:S05]  /*34e30*/  BRA `(.L_x_3165) ;  /* 0xffffff9c00807947 */ /* 0x000fea000383ffff */
.L_x_3001:
        /* <DEDUP_REMOVED lines=8> */
.L_x_3167:
[----:B------:R-:W-:Y:S05]  /*34ec0*/  BSYNC B0 ;  /* 0x0000000000007941 */ /* 0x000fea0003800000 */
.L_x_3166:
[----:B------:R-:W-:Y:S01]  /*34ed0*/  IMAD.MOV.U32 R13, RZ, RZ, R0 ;  /* 0x000000ffff0d7224 */ /* 0x000fe200078e0000 */
[----:B------:R-:W-:Y:S01]  /*34ee0*/  MOV R12, RZ ;  /* 0x000000ff000c7202 */ /* 0x000fe20000000f00 */
[----:B------:R-:W-:Y:S01]  /*34ef0*/  IMAD.MOV.U32 R11, RZ, RZ, 0x181f ;  /* 0x0000181fff0b7424 */ /* 0x000fe200078e00ff */
[C---:B------:R-:W-:Y:S01]  /*34f00*/  LOP3.LUT P5, RZ, R18.reuse, 0x10, RZ, 0xc0, !PT ;  /* 0x0000001012ff7812 */ /* 0x040fe200078ac0ff */
[----:B------:R-:W-:Y:S01]  /*34f10*/  IMAD.MOV.U32 R15, RZ, RZ, -0x1 ;  /* 0xffffffffff0f7424 */ /* 0x000fe200078e00ff */
[C---:B------:R-:W-:Y:S01]  /*34f20*/  LOP3.LUT P4, RZ, R18.reuse, 0x8, RZ, 0xc0, !PT ;  /* 0x0000000812ff7812 */ /* 0x040fe2000788c0ff */
[----:B------:R-:W-:Y:S01]  /*34f30*/  IMAD.MOV.U32 R2, RZ, RZ, R14 ;  /* 0x000000ffff027224 */ /* 0x000fe200078e000e */
[----:B------:R-:W-:Y:S01]  /*34f40*/  LOP3.LUT P3, RZ, R18, 0x4, RZ, 0xc0, !PT ;  /* 0x0000000412ff7812 */ /* 0x000fe2000786c0ff */
[----:B------:R-:W-:-:S12]  /*34f50*/  @P0 IMAD R9, R7, 0x2, R16 ;  /* 0x0000000207090824 */ /* 0x000fd800078e0210 */
[----:B------:R-:W-:Y:S05]  /*34f60*/  WARPSYNC.COLLECTIVE R15, `(.L_x_3168) ;  /* 0x000000000f087348 */ /* 0x000fea0003c00000 */
[----:B------:R0:W1:Y:S02]  /*34f70*/  SHFL.IDX P6, R14, R13, R12, R11 ;  /* 0x0000000c0d0e7389 */ /* 0x00006400000c000b */
[----:B01----:R-:W-:Y:S01]  /*34f80*/  ENDCOLLECTIVE ;  /* 0x000000000000791b */ /* 0x003fe20003800000 */
.L_x_3168:
[----:B------:R-:W-:Y:S01]  /*34f90*/  LOP3.LUT P2, RZ, R18, 0x2, RZ, 0xc0, !PT ;  /* 0x0000000212ff7812 */ /* 0x000fe2000784c0ff */
[----:B------:R-:W-:Y:S02]  /*34fa0*/  IMAD.MOV.U32 R13, RZ, RZ, R6 ;  /* 0x000000ffff0d7224 */ /* 0x000fe400078e0006 */
[----:B------:R-:W-:Y:S02]  /*34fb0*/  IMAD.MOV.U32 R12, RZ, RZ, 0x1 ;  /* 0x00000001ff0c7424 */ /* 0x000fe400078e00ff */
[----:B------:R-:W-:-:S08]  /*34fc0*/  IMAD.MOV.U32 R3, RZ, RZ, R14 ;  /* 0x000000ffff037224 */ /* 0x000fd000078e000e */
[----:B------:R-:W-:Y:S05]  /*34fd0*/  WARPSYNC.COLLECTIVE R15, `(.L_x_3169) ;  /* 0x000000000f087348 */ /* 0x000fea0003c00000 */
[----:B------:R0:W1:Y:S02]  /*34fe0*/  SHFL.IDX P6, R14, R13, R12, R11 ;  /* 0x0000000c0d0e7389 */ /* 0x00006400000c000b */
[----:B01----:R-:W-:Y:S01]  /*34ff0*/  ENDCOLLECTIVE ;  /* 0x000000000000791b */ /* 0x003fe20003800000 */
.L_x_3169:
[----:B------:R-:W-:-:S04]  /*35000*/  @P0 LEA R3, P1, R34, R3, 0x1 ;  /* 0x0000000322030211 */ /* 0x000fc800078208ff */
[----:B------:R-:W-:-:S04]  /*35010*/  @P0 IADD3.X R2, RZ, R2, RZ, P1, !PT ;  /* 0x00000002ff020210 */ /* 0x000fc80000ffe4ff */
        /* <DEDUP_REMOVED lines=12> */
.L_x_3170:
[----:B------:R-:W-:Y:S01]  /*350e0*/  @!PT LDS RZ, [RZ] ;  /* 0x00000000fffff984 */ /* 0x000fe20000000800 */
[----:B------:R-:W-:Y:S01]  /*350f0*/  @!PT LDS RZ, [RZ] ;  /* 0x00000000fffff984 */ /* 0x000fe20000000800 */
[----:B------:R-:W-:Y:S01]  /*35100*/  @!PT LDS RZ, [RZ] ;  /* 0x00000000fffff984 */ /* 0x000fe20000000800 */
[----:B------:R-:W-:Y:S04]  /*35110*/  @P0 LDGSTS.E.BYPASS.LTC128B.128 [R9+0x26c00], desc[UR60][R2.64+0x80], !P4 ;  /* 0x26c0008002090fae */ /* 0x000fe8000e101d7c */
[----:B------:R-:W-:Y:S04]  /*35120*/  @P0 LDGSTS.E.BYPASS.LTC128B.128 [R9+0x29400], desc[UR60][R2.64+0x100], !P3 ;  /* 0x2940010002090fae */ /* 0x000fe8000d901d7c */
[----:B------:R0:W-:Y:S01]  /*35130*/  @P0 LDGSTS.E.BYPASS.LTC128B.128 [R9+0x2bc00], desc[UR60][R2.64+0x180], !P2 ;  /* 0x2bc0018002090fae */ /* 0x0001e2000d101d7c */
[----:B------:R-:W-:Y:S01]  /*35140*/  ISETP.GE.AND P0, PT, R4, 0x11, PT ;  /* 0x000000110400780c */ /* 0x000fe20003f06270 */
[----:B------:R-:W-:-:S02]  /*35150*/  IMAD.MOV.U32 R13, RZ, RZ, R6 ;  /* 0x000000ffff0d7224 */ /* 0x000fc400078e0006 */
[----:B------:R-:W-:Y:S02]  /*35160*/  IMAD.MOV.U32 R12, RZ, RZ, 0x2 ;  /* 0x00000002ff0c7424 */ /* 0x000fe400078e00ff */
[----:B0-----:R-:W-:-:S08]  /*35170*/  IMAD.MOV.U32 R2, RZ, RZ, R14 ;  /* 0x000000ffff027224 */ /* 0x001fd000078e000e */
[----:B------:R-:W-:Y:S05]  /*35180*/  WARPSYNC.COLLECTIVE R15, `(.L_x_3171) ;  /* 0x000000000f087348 */ /* 0x000fea0003c00000 */
[----:B------:R0:W1:Y:S02]  /*35190*/  SHFL.IDX P6, R14, R13, R12, R11 ;  /* 0x0000000c0d0e7389 */ /* 0x00006400000c000b */
[----:B01----:R-:W-:Y:S01]  /*351a0*/  ENDCOLLECTIVE ;  /* 0x000000000000791b */ /* 0x003fe20003800000 */
.L_x_3171:
[----:B------:R-:W-:Y:S02]  /*351b0*/  @P0 LEA R21, R7, R16, 0x1 ;  /* 0x0000001007150211 */ /* 0x000fe400078e08ff */
[----:B------:R-:W-:-:S05]  /*351c0*/  @P0 LEA R2, P1, R34, R2, 0x1 ;  /* 0x0000000222020211 */ /* 0x000fca00078208ff */
[----:B------:R-:W-:-:S05]  /*351d0*/  @P0 IMAD.X R3, RZ, RZ, R8, P1 ;  /* 0x000000ffff030224 */ /* 0x000fca00008e0608 */
        /* <DEDUP_REMOVED lines=13> */
.L_x_3172:
[----:B------:R-:W-:Y:S01]  /*352b0*/  @P0 IMAD R9, R7, 0x2, R16 ;  /* 0x0000000207090824 */ /* 0x000fe200078e0210 */
[----:B------:R-:W-:Y:S01]  /*352c0*/  MOV R13, R6 ;  /* 0x00000006000d7202 */ /* 0x000fe20000000f00 */
[----:B------:R-:W-:Y:S02]  /*352d0*/  IMAD.MOV.U32 R12, RZ, RZ, 0x3 ;  /* 0x00000003ff0c7424 */ /* 0x000fe400078e00ff */
[----:B------:R-:W-:-:S07]  /*352e0*/  IMAD.MOV.U32 R2, RZ, RZ, R14 ;  /* 0x000000ffff027224 */ /* 0x000fce00078e000e */
[----:B------:R-:W-:Y:S05]  /*352f0*/  WARPSYNC.COLLECTIVE R15, `(.L_x_3173) ;  /* 0x000000000f087348 */ /* 0x000fea0003c00000 */
[----:B------:R0:W1:Y:S02]  /*35300*/  SHFL.IDX P6, R14, R13, R12, R11 ;  /* 0x0000000c0d0e7389 */ /* 0x00006400000c000b */
[----:B01----:R-:W-:Y:S01]  /*35310*/  ENDCOLLECTIVE ;  /* 0x000000000000791b */ /* 0x003fe20003800000 */
.L_x_3173:
        /* <DEDUP_REMOVED lines=15> */
.L_x_3174:
[----:B------:R-:W-:Y:S02]  /*35410*/  @P0 IMAD R21, R7, 0x2, R16 ;  /* 0x0000000207150824 */ /* 0x000fe400078e0210 */
[----:B------:R-:W-:Y:S01]  /*35420*/  IMAD.MOV.U32 R13, RZ, RZ, R6 ;  /* 0x000000ffff0d7224 */ /* 0x000fe200078e0006 */
[----:B------:R-:W-:Y:S02]  /*35430*/  MOV R12, 0x4 ;  /* 0x00000004000c7802 */ /* 0x000fe40000000f00 */
[----:B------:R-:W-:-:S07]  /*35440*/  MOV R2, R14 ;  /* 0x0000000e00027202 */ /* 0x000fce0000000f00 */
[----:B------:R-:W-:Y:S05]  /*35450*/  WARPSYNC.COLLECTIVE R15, `(.L_x_3175) ;  /* 0x000000000f087348 */ /* 0x000fea0003c00000 */
[----:B------:R0:W1:Y:S02]  /*35460*/  SHFL.IDX P6, R14, R13, R12, R11 ;  /* 0x0000000c0d0e7389 */ /* 0x00006400000c000b */
[----:B01----:R-:W-:Y:S01]  /*35470*/  ENDCOLLECTIVE ;  /* 0x000000000000791b */ /* 0x003fe20003800000 */
.L_x_3175:
        /* <DEDUP_REMOVED lines=14> */
.L_x_3176:
[----:B------:R-:W-:Y:S01]  /*35560*/  IMAD.MOV.U32 R0, RZ, RZ, R14 ;  /* 0x000000ffff007224 */ /* 0x000fe200078e000e */
[----:B------:R-:W-:Y:S06]  /*35570*/  BRA `(.L_x_3177) ;  /* 0xffffff9800dc7947 */ /* 0x000fec000383ffff */
.L_x_3008:
[----:B------:R-:W-:Y:S01]  /*35580*/  MOV R13, R0 ;  /* 0x00000000000d7202 */ /* 0x000fe20000000f00 */
        /* <DEDUP_REMOVED lines=8> */
.L_x_3178:
[----:B------:R-:W-:Y:S01]  /*35610*/  ISETP.GE.AND P0, PT, R25, R5, PT ;  /* 0x000000051900720c */ /* 0x000fe20003f06270 */
[----:B------:R-:W-:Y:S01]  /*35620*/  IMAD.MOV.U32 R13, RZ, RZ, R4 ;  /* 0x000000ffff0d7224 */ /* 0x000fe200078e0004 */
[----:B------:R-:W-:-:S11]  /*35630*/  MOV R2, R14 ;  /* 0x0000000e00027202 */ /* 0x000fd60000000f00 */
[----:B------:R-:W-:Y:S05]  /*35640*/  WARPSYNC.COLLECTIVE R15, `(.L_x_3179) ;  /* 0x000000000f087348 */ /* 0x000fea0003c00000 */
[----:B------:R0:W1:Y:S02]  /*35650*/  SHFL.IDX P6, R14, R13, R12, R11 ;  /* 0x0000000c0d0e7389 */ /* 0x00006400000c000b */
[----:B01----:R-:W-:Y:S01]  /*35660*/  ENDCOLLECTIVE ;  /* 0x000000000000791b */ /* 0x003fe20003800000 */
.L_x_3179:
[----:B------:R-:W-:Y:S01]  /*35670*/  IMAD.MOV.U32 R13, RZ, RZ, R0 ;  /* 0x000000ffff0d7224 */ /* 0x000fe200078e0000 */
[----:B------:R-:W-:Y:S01]  /*35680*/  MOV R12, 0x1 ;  /* 0x00000001000c7802 */ /* 0x000fe20000000f00 */
[----:B------:R-:W-:-:S07]  /*35690*/  IMAD.MOV.U32 R3, RZ, RZ, R14 ;  /* 0x000000ffff037224 */ /* 0x000fce00078e000e */
[----:B------:R-:W-:Y:S05]  /*356a0*/  WARPSYNC.COLLECTIVE R15, `(.L_x_3180) ;  /* 0x000000000f087348 */ /* 0x000fea0003c00000 */
[----:B------:R0:W1:Y:S02]  /*356b0*/  SHFL.IDX P6, R14, R13, R12, R11 ;  /* 0x0000000c0d0e7389 */ /* 0x00006400000c000b */
[----:B01----:R-:W-:Y:S01]  /*356c0*/  ENDCOLLECTIVE ;  /* 0x000000000000791b */ /* 0x003fe20003800000 */
.L_x_3180:
        /* <DEDUP_REMOVED lines=17> */
.L_x_3181:
[----:B------:R-:W-:Y:S01]  /*357e0*/  MOV R13, R0 ;  /* 0x00000000000d7202 */ /* 0x000fe20000000f00 */
[----:B------:R-:W-:Y:S02]  /*357f0*/  IMAD.MOV.U32 R12, RZ, RZ, 0x2 ;  /* 0x00000002ff0c7424 */ /* 0x000fe400078e00ff */
[----:B------:R-:W-:-:S07]  /*35800*/  IMAD.MOV.U32 R3, RZ, RZ, R14 ;  /* 0x000000ffff037224 */ /* 0x000fce00078e000e */
[----:B------:R-:W-:Y:S05]  /*35810*/  WARPSYNC.COLLECTIVE R15, `(.L_x_3182) ;  /* 0x000000000f087348 */ /* 0x000fea0003c00000 */
[----:B------:R0:W1:Y:S02]  /*35820*/  SHFL.IDX P6, R14, R13, R12, R11 ;  /* 0x0000000c0d0e7389 */ /* 0x00006400000c000b */
[----:B01----:R-:W-:Y:S01]  /*35830*/  ENDCOLLECTIVE ;  /* 0x000000000000791b */ /* 0x003fe20003800000 */
.L_x_3182:
        /* <DEDUP_REMOVED lines=18> */
.L_x_3183:
[----:B------:R-:W-:Y:S02]  /*35960*/  IMAD.MOV.U32 R13, RZ, RZ, R0 ;  /* 0x000000ffff0d7224 */ /* 0x000fe400078e0000 */
[----:B------:R-:W-:Y:S01]  /*35970*/  IMAD.MOV.U32 R12, RZ, RZ, 0x3 ;  /* 0x00000003ff0c7424 */ /* 0x000fe200078e00ff */
[----:B------:R-:W-:-:S07]  /*35980*/  MOV R3, R14 ;  /* 0x0000000e00037202 */ /* 0x000fce0000000f00 */
[----:B------:R-:W-:Y:S05]  /*35990*/  WARPSYNC.COLLECTIVE R15, `(.L_x_3184) ;  /* 0x000000000f087348 */ /* 0x000fea0003c00000 */
[----:B------:R0:W1:Y:S02]  /*359a0*/  SHFL.IDX P6, R14, R13, R12, R11 ;  /* 0x0000000c0d0e7389 */ /* 0x00006400000c000b */
[----:B01----:R-:W-:Y:S01]  /*359b0*/  ENDCOLLECTIVE ;  /* 0x000000000000791b */ /* 0x003fe20003800000 */
.L_x_3184:
[----:B------:R-:W-:-:S05]  /*359c0*/  @!P0 LEA R6, P5, R34, R3, 0x1 ;  /* 0x0000000322068211 */ /* 0x000fca00078a08ff */
[----:B------:R-:W-:Y:S02]  /*359d0*/  @!P0 IMAD.X R7, RZ, RZ, R2, P5 ;  /* 0x000000ffff078224 */ /* 0x000fe400028e0602 */
[----:B------:R-:W-:Y:S01]  /*359e0*/  @!P0 IMAD.MOV.U32 R2, RZ, RZ, R6 ;  /* 0x000000ffff028224 */ /* 0x000fe200078e0006 */
[----:B------:R-:W-:Y:S01]  /*359f0*/  IADD3 R6, R25, 0x30, RZ ;  /* 0x0000003019067810 */ /* 0x000fe20007ffe0ff */
[----:B------:R-:W-:Y:S01]  /*35a00*/  @!P0 IMAD.MOV.U32 R3, RZ, RZ, R7 ;  /* 0x000000ffff038224 */ /* 0x000fe200078e0007 */
[----:B------:R-:W-:-:S04]  /*35a10*/  MOV R13, R4 ;  /* 0x00000004000d7202 */ /* 0x000fc80000000f00 */
        /* <DEDUP_REMOVED lines=12> */
.L_x_3185:
[----:B------:R-:W-:Y:S02]  /*35ae0*/  IMAD.MOV.U32 R13, RZ, RZ, R0 ;  /* 0x000000ffff0d7224 */ /* 0x000fe400078e0000 */
[----:B------:R-:W-:Y:S02]  /*35af0*/  IMAD.MOV.U32 R12, RZ, RZ, 0x4 ;  /* 0x00000004ff0c7424 */ /* 0x000fe400078e00ff */
[----:B------:R-:W-:-:S07]  /*35b00*/  IMAD.MOV.U32 R3, RZ, RZ, R14 ;  /* 0x000000ffff037224 */ /* 0x000fce00078e000e */
[----:B------:R-:W-:Y:S05]  /*35b10*/  WARPSYNC.COLLECTIVE R15, `(.L_x_3186) ;  /* 0x000000000f087348 */ /* 0x000fea0003c00000 */
[----:B------:R0:W1:Y:S02]  /*35b20*/  SHFL.IDX P6, R14, R13, R12, R11 ;  /* 0x0000000c0d0e7389 */ /* 0x00006400000c000b */
[----:B01----:R-:W-:Y:S01]  /*35b30*/  ENDCOLLECTIVE ;  /* 0x000000000000791b */ /* 0x003fe20003800000 */
.L_x_3186:
[----:B------:R-:W-:-:S05]  /*35b40*/  @!P0 LEA R6, P5, R34, R3, 0x1 ;  /* 0x0000000322068211 */ /* 0x000fca00078a08ff */
[----:B------:R-:W-:Y:S02]  /*35b50*/  @!P0 IMAD.X R7, RZ, RZ, R2, P5 ;  /* 0x000000ffff078224 */ /* 0x000fe400028e0602 */
[----:B------:R-:W-:Y:S02]  /*35b60*/  @!P0 IMAD.MOV.U32 R2, RZ, RZ, R6 ;  /* 0x000000ffff028224 */ /* 0x000fe400078e0006 */
[----:B------:R-:W-:Y:S01]  /*35b70*/  VIADD R6, R25, 0x40 ;  /* 0x0000004019067836 */ /* 0x000fe20000000000 */
[----:B------:R-:W-:Y:S01]  /*35b80*/  @!P0 MOV R3, R7 ;  /* 0x0000000700038202 */ /* 0x000fe20000000f00 */
[----:B------:R-:W-:-:S04]  /*35b90*/  IMAD.MOV.U32 R13, RZ, RZ, R4 ;  /* 0x000000ffff0d7224 */ /* 0x000fc800078e0004 */
        /* <DEDUP_REMOVED lines=12> */
.L_x_3187:
[----:B------:R-:W-:Y:S01]  /*35c60*/  IMAD.MOV.U32 R13, RZ, RZ, R0 ;  /* 0x000000ffff0d7224 */ /* 0x000fe200078e0000 */
[----:B------:R-:W-:Y:S01]  /*35c70*/  MOV R12, 0x5 ;  /* 0x00000005000c7802 */ /* 0x000fe20000000f00 */
[----:B------:R-:W-:-:S07]  /*35c80*/  IMAD.MOV.U32 R3, RZ, RZ, R14 ;  /* 0x000000ffff037224 */ /* 0x000fce00078e000e */
[----:B------:R-:W-:Y:S05]  /*35c90*/  WARPSYNC.COLLECTIVE R15, `(.L_x_3188) ;  /* 0x000000000f087348 */ /* 0x000fea0003c00000 */
[----:B------:R0:W1:Y:S02]  /*35ca0*/  SHFL.IDX P6, R14, R13, R12, R11 ;  /* 0x0000000c0d0e7389 */ /* 0x00006400000c000b */
[----:B01----:R-:W-:Y:S01]  /*35cb0*/  ENDCOLLECTIVE ;  /* 0x000000000000791b */ /* 0x003fe20003800000 */
.L_x_3188:
        /* <DEDUP_REMOVED lines=18> */
.L_x_3189:
[----:B------:R-:W-:Y:S01]  /*35de0*/  MOV R13, R0 ;  /* 0x00000000000d7202 */ /* 0x000fe20000000f00 */
[----:B------:R-:W-:Y:S02]  /*35df0*/  IMAD.MOV.U32 R12, RZ, RZ, 0x6 ;  /* 0x00000006ff0c7424 */ /* 0x000fe400078e00ff */
[----:B------:R-:W-:-:S07]  /*35e00*/  IMAD.MOV.U32 R3, RZ, RZ, R14 ;  /* 0x000000ffff037224 */ /* 0x000fce00078e000e */
[----:B------:R-:W-:Y:S05]  /*35e10*/  WARPSYNC.COLLECTIVE R15, `(.L_x_3190) ;  /* 0x000000000f087348 */ /* 0x000fea0003c00000 */
[----:B------:R0:W1:Y:S02]  /*35e20*/  SHFL.IDX P6, R14, R13, R12, R11 ;  /* 0x0000000c0d0e7389 */ /* 0x00006400000c000b */
[----:B01----:R-:W-:Y:S01]  /*35e30*/  ENDCOLLECTIVE ;  /* 0x000000000000791b */ /* 0x003fe20003800000 */
.L_x_3190:
        /* <DEDUP_REMOVED lines=18> */
.L_x_3191:
[----:B------:R-:W-:Y:S01]  /*35f60*/  MOV R13, R0 ;  /* 0x00000000000d7202 */ /* 0x000fe20000000f00 */
[----:B------:R-:W-:Y:S01]  /*35f70*/  IMAD.MOV.U32 R12, RZ, RZ, 0x7 ;  /* 0x00000007ff0c7424 */ /* 0x000fe200078e00ff */
[----:B------:R-:W-:-:S07]  /*35f80*/  MOV R3, R14 ;  /* 0x0000000e00037202 */ /* 0x000fce0000000f00 */
[----:B------:R-:W-:Y:S05]  /*35f90*/  WARPSYNC.COLLECTIVE R15, `(.L_x_3192) ;  /* 0x000000000f087348 */ /* 0x000fea0003c00000 */
[----:B------:R0:W1:Y:S02]  /*35fa0*/  SHFL.IDX P6, R14, R13, R12, R11 ;  /* 0x0000000c0d0e7389 */ /* 0x00006400000c000b */
[----:B01----:R-:W-:Y:S01]  /*35fb0*/  ENDCOLLECTIVE ;  /* 0x000000000000791b */ /* 0x003fe20003800000 */
.L_x_3192:
[----:B------:R-:W-:-:S05]  /*35fc0*/  @!P0 LEA R6, P5, R34, R3, 0x1 ;  /* 0x0000000322068211 */ /* 0x000fca00078a08ff */
[----:B------:R-:W-:Y:S02]  /*35fd0*/  @!P0 IMAD.X R7, RZ, RZ, R2, P5 ;  /* 0x000000ffff078224 */ /* 0x000fe400028e0602 */
[----:B------:R-:W-:Y:S02]  /*35fe0*/  @!P0 IMAD.MOV.U32 R2, RZ, RZ, R6 ;  /* 0x000000ffff028224 */ /* 0x000fe400078e0006 */
[----:B------:R-:W-:Y:S02]  /*35ff0*/  @!P0 IMAD.MOV.U32 R3, RZ, RZ, R7 ;  /* 0x000000ffff038224 */ /* 0x000fe400078e0007 */
[----:B------:R-:W-:-:S03]  /*36000*/  IMAD.MOV.U32 R13, RZ, RZ, R4 ;  /* 0x000000ffff0d7224 */ /* 0x000fc600078e0004 */
[----:B------:R-:W-:Y:S01]  /*36010*/  @!PT LDS RZ, [RZ] ;  /* 0x00000000fffff984 */ /* 0x000fe20000000800 */
[----:B------:R-:W-:Y:S01]  /*36020*/  @!PT LDS RZ, [RZ] ;  /* 0x00000000fffff984 */ /* 0x000fe20000000800 */
[----:B------:R-:W-:Y:S01]  /*36030*/  @!PT LDS RZ, [RZ] ;  /* 0x00000000fffff984 */ /* 0x000fe20000000800 */
[----:B------:R0:W-:Y:S04]  /*36040*/  @!P0 LDGSTS.E.BYPASS.LTC128B.128 [R36+0x17400], desc[UR60][R2.64], !P4 ;  /* 0x1740000002248fae */ /* 0x0001e8000e101d7c */
[----:B------:R0:W-:Y:S04]  /*36050*/  @!P0 LDGSTS.E.BYPASS.LTC128B.128 [R36+0x1b400], desc[UR60][R2.64+0x80], !P3 ;  /* 0x1b40008002248fae */ /* 0x0001e8000d901d7c */
[----:B------:R0:W-:Y:S01]  /*36060*/  @!P0 LDGSTS.E.BYPASS.LTC128B.128 [R36+0x1f400], desc[UR60][R2.64+0x100], !P2 ;  /* 0x1f40010002248fae */ /* 0x0001e2000d101d7c */
[----:B------:R-:W-:-:S03]  /*36070*/  IMAD.MOV.U32 R6, RZ, RZ, R14 ;  /* 0x000000ffff067224 */ /* 0x000fc600078e000e */
[----:B------:R0:W-:Y:S04]  /*36080*/  @!P0 LDGSTS.E.BYPASS.LTC128B.128 [R36+0x23400], desc[UR60][R2.64+0x180], !P1 ;  /* 0x2340018002248fae */ /* 0x0001e8000c901d7c */
[----:B0-----:R-:W-:Y:S05]  /*36090*/  WARPSYNC.COLLECTIVE R15, `(.L_x_3193) ;  /* 0x000000000f087348 */ /* 0x001fea0003c00000 */
[----:B------:R1:W2:Y:S02]  /*360a0*/  SHFL.IDX P6, R14, R13, R12, R11 ;  /* 0x0000000c0d0e7389 */ /* 0x0002a400000c000b */
[----:B012---:R-:W-:Y:S01]  /*360b0*/  ENDCOLLECTIVE ;  /* 0x000000000000791b */ /* 0x007fe20003800000 */
.L_x_3193:
[----:B------:R-:W-:Y:S05]  /*360c0*/  BRA `(.L_x_3194) ;  /* 0xffffff9c004c7947 */ /* 0x000fea000383ffff */
.L_x_3013:
[----:B0-----:R0:W2:Y:S02]  /*360d0*/  SYNCS.PHASECHK.TRANS64.TRYWAIT P0, [R16+URZ+0x38820], R3 ;  /* 0x03882003100075a7 */ /* 0x0010a4000800017f */
[----:B--2---:R-:W-:Y:S05]  /*360e0*/  @!P0 NANOSLEEP.SYNCS 0x989680 ;  /* 0x009896800000895d */ /* 0x004fea0003900000 */
[----:B------:R-:W2:Y:S02]  /*360f0*/  @!P0 SYNCS.PHASECHK.TRANS64 P0, [R16+URZ+0x38820], R3 ;  /* 0x03882003100085a7 */ /* 0x000ea4000800007f */
[----:B--2---:R-:W-:Y:S05]  /*36100*/  @!P0 BRA `(.L_x_3013) ;  /* 0xfffffffc00f08947 */ /* 0x004fea000383ffff */
[----:B------:R-:W-:Y:S05]  /*36110*/  BRA `(.L_x_3195) ;  /* 0xffffff9c00c87947 */ /* 0x000fea000383ffff */
.L_x_3018:
[----:B0-----:R0:W1:Y:S02]  /*36120*/  SYNCS.PHASECHK.TRANS64.TRYWAIT P0, [R6+URZ+0x38840], R3 ;  /* 0x03884003060075a7 */ /* 0x001064000800017f */
[----:B-1----:R-:W-:Y:S05]  /*36130*/  @!P0 NANOSLEEP.SYNCS 0x989680 ;  /* 0x009896800000895d */ /* 0x002fea0003900000 */
[----:B------:R-:W1:Y:S02]  /*36140*/  @!P0 SYNCS.PHASECHK.TRANS64 P0, [R6+URZ+0x38840], R3 ;  /* 0x03884003060085a7 */ /* 0x000e64000800007f */
[----:B-1----:R-:W-:Y:S05]  /*36150*/  @!P0 BRA `(.L_x_3018) ;  /* 0xfffffffc00f08947 */ /* 0x002fea000383ffff */
[----:B------:R-:W-:Y:S05]  /*36160*/  BRA `(.L_x_3196) ;  /* 0xffffffa000ac7947 */ /* 0x000fea000383ffff */
.L_x_3019:
        /* <DEDUP_REMOVED lines=8> */
.L_x_3198:
[----:B------:R-:W-:Y:S05]  /*361f0*/  BSYNC B1 ;  /* 0x0000000000017941 */ /* 0x000fea0003800000 */
.L_x_3197:
[----:B------:R-:W-:Y:S01]  /*36200*/  IMAD.MOV.U32 R13, RZ, RZ, R8 ;  /* 0x000000ffff0d7224 */ /* 0x000fe200078e0008 */
[----:B------:R-:W-:Y:S01]  /*36210*/  MOV R15, 0xffffffff ;  /* 0xffffffff000f7802 */ /* 0x000fe20000000f00 */
[----:B------:R-:W-:Y:S01]  /*36220*/  IMAD.MOV.U32 R12, RZ, RZ, RZ ;  /* 0x000000ffff0c7224 */ /* 0x000fe200078e00ff */
[----:B------:R-:W-:Y:S01]  /*36230*/  MOV R3, R14 ;  /* 0x0000000e00037202 */ /* 0x000fe20000000f00 */
[----:B------:R-:W-:Y:S01]  /*36240*/  IMAD.MOV.U32 R11, RZ, RZ, 0x181f ;  /* 0x0000181fff0b7424 */ /* 0x000fe200078e00ff */
[----:B------:R-:W-:Y:S01]  /*36250*/  LOP3.LUT R18, R18, 0xfffffdff, RZ, 0xc0, !PT ;  /* 0xfffffdff12127812 */ /* 0x000fe200078ec0ff */
[----:B------:R-:W-:Y:S01]  /*36260*/  IMAD.SHL.U32 R0, R34, 0x2, RZ ;  /* 0x0000000222007824 */ /* 0x000fe200078e00ff */
[----:B------:R-:W-:-:S07]  /*36270*/  LEA R9, R9, R16, 0x1 ;  /* 0x0000001009097211 */ /* 0x000fce00078e08ff */
[----:B------:R-:W-:Y:S05]  /*36280*/  WARPSYNC.COLLECTIVE R15, `(.L_x_3199) ;  /* 0x000000000f087348 */ /* 0x000fea0003c00000 */
[----:B------:R0:W1:Y:S02]  /*36290*/  SHFL.IDX P6, R14, R13, R12, R11 ;  /* 0x0000000c0d0e7389 */ /* 0x00006400000c000b */
[----:B01----:R-:W-:Y:S01]  /*362a0*/  ENDCOLLECTIVE ;  /* 0x000000000000791b */ /* 0x003fe20003800000 */
.L_x_3199:
[----:B------:R-:W-:-:S04]  /*362b0*/  @P3 LOP3.LUT R18, R18, 0x200, RZ, 0xfc, !PT ;  /* 0x0000020012123812 */ /* 0x000fc800078efcff */
[C---:B------:R-:W-:Y:S02]  /*362c0*/  LOP3.LUT P3, RZ, R18.reuse, 0x10, RZ, 0xc0, !PT ;  /* 0x0000001012ff7812 */ /* 0x040fe4000786c0ff */
[----:B------:R-:W-:-:S04]  /*362d0*/  LOP3.LUT R18, R18, 0xfffffeff, RZ, 0xc0, !PT ;  /* 0xfffffeff12127812 */ /* 0x000fc800078ec0ff */
[----:B------:R-:W-:Y:S01]  /*362e0*/  @P2 LOP3.LUT R18, R18, 0x100, RZ, 0xfc, !PT ;  /* 0x0000010012122812 */ /* 0x000fe200078efcff */
[----:B------:R-:W-:-:S03]  /*362f0*/  IMAD.MOV.U32 R13, RZ, RZ, R10 ;  /* 0x000000ffff0d7224 */ /* 0x000fc600078e000a */
[C---:B------:R-:W-:Y:S01]  /*36300*/  LOP3.LUT P2, RZ, R18.reuse, 0x8, RZ, 0xc0, !PT ;  /* 0x0000000812ff7812 */ /* 0x040fe2000784c0ff */
[----:B------:R-:W-:Y:S01]  /*36310*/  IMAD.MOV.U32 R12, RZ, RZ, 0x1 ;  /* 0x00000001ff0c7424 */ /* 0x000fe200078e00ff */
[----:B------:R-:W-:-:S04]  /*36320*/  LOP3.LUT R18, R18, 0xffffff7f, RZ, 0xc0, !PT ;  /* 0xffffff7f12127812 */ /* 0x000fc800078ec0ff */
[----:B------:R-:W-:Y:S01]  /*36330*/  @P1 LOP3.LUT R18, R18, 0x80, RZ, 0xfc, !PT ;  /* 0x0000008012121812 */ /* 0x000fe200078efcff */
[----:B------:R-:W-:-:S03]  /*36340*/  IMAD.MOV.U32 R2, RZ, RZ, R14 ;  /* 0x000000ffff027224 */ /* 0x000fc600078e000e */
[----:B------:R-:W-:-:S13]  /*36350*/  LOP3.LUT P1, RZ, R18, 0x4, RZ, 0xc0, !PT ;  /* 0x0000000412ff7812 */ /* 0x000fda000782c0ff */
[----:B------:R-:W-:Y:S05]  /*36360*/  WARPSYNC.COLLECTIVE R15, `(.L_x_3200) ;  /* 0x000000000f087348 */ /* 0x000fea0003c00000 */
[----:B------:R0:W1:Y:S02]  /*36370*/  SHFL.IDX P6, R14, R13, R12, R11 ;  /* 0x0000000c0d0e7389 */ /* 0x00006400000c000b */
[----:B01----:R-:W-:Y:S01]  /*36380*/  ENDCOLLECTIVE ;  /* 0x000000000000791b */ /* 0x003fe20003800000 */
.L_x_3200:
[----:B------:R-:W-:-:S05]  /*36390*/  IADD3 R2, P0, R2, R0, RZ ;  /* 0x0000000002027210 */ /* 0x000fca0007f1e0ff */
[----:B------:R-:W-:-:S05]  /*363a0*/  IMAD.X R3, RZ, RZ, R3, P0 ;  /* 0x000000ffff037224 */ /* 0x000fca00000e0603 */
[----:B------:R-:W-:Y:S01]  /*363b0*/  @!PT LDS RZ, [RZ] ;  /* 0x00000000fffff984 */ /* 0x000fe20000000800 */
[----:B------:R-:W-:Y:S01]  /*363c0*/  @!PT LDS RZ, [RZ] ;  /* 0x00000000fffff984 */ /* 0x000fe20000000800 */
[----:B------:R-:W-:Y:S01]  /*363d0*/  @!PT LDS RZ, [RZ] ;  /* 0x00000000fffff984 */ /* 0x000fe20000000800 */
[----:B------:R0:W-:Y:S01]  /*363e0*/  LDGSTS.E.BYPASS.LTC128B.128 [R9+0x24400], desc[UR60][R2.64], !P3 ;  /* 0x2440000002097fae */ /* 0x0001e2000d901d7c */
[----:B------:R-:W-:-:S03]  /*363f0*/  MOV R13, R8 ;  /* 0x00000008000d7202 */ /* 0x000fc60000000f00 */
[----:B------:R0:W-:Y:S04]  /*36400*/  LDGSTS.E.BYPASS.LTC128B.128 [R9+0x26c00], desc[UR60][R2.64+0x80], !P2 ;  /* 0x26c0008002097fae */ /* 0x0001e8000d101d7c */
[----:B------:R0:W-:Y:S01]  /*36410*/  LDGSTS.E.BYPASS.LTC128B.128 [R9+0x29400], desc[UR60][R2.64+0x100], !P1 ;  /* 0x2940010002097fae */ /* 0x0001e2000c901d7c */
[----:B------:R-:W-:-:S03]  /*36420*/  IMAD.MOV.U32 R35, RZ, RZ, R14 ;  /* 0x000000ffff237224 */ /* 0x000fc600078e000e */
[----:B------:R0:W-:Y:S04]  /*36430*/  LDGSTS.E.BYPASS.LTC128B.128 [R9+0x2bc00], desc[UR60][R2.64+0x180], !P5 ;  /* 0x2bc0018002097fae */ /* 0x0001e8000e901d7c */
[----:B0-----:R-:W-:Y:S05]  /*36440*/  WARPSYNC.COLLECTIVE R15, `(.L_x_3201) ;  /* 0x000000000f087348 */ /* 0x001fea0003c00000 */
[----:B------:R1:W2:Y:S02]  /*36450*/  SHFL.IDX P6, R14, R13, R12, R11 ;  /* 0x0000000c0d0e7389 */ /* 0x0002a400000c000b */
[----:B012---:R-:W-:Y:S01]  /*36460*/  ENDCOLLECTIVE ;  /* 0x000000000000791b */ /* 0x007fe20003800000 */
.L_x_3201:
[----:B------:R-:W-:Y:S01]  /*36470*/  IMAD.MOV.U32 R13, RZ, RZ, R10 ;  /* 0x000000ffff0d7224 */ /* 0x000fe200078e000a */
[----:B------:R-:W-:Y:S01]  /*36480*/  MOV R12, 0x2 ;  /* 0x00000002000c7802 */ /* 0x000fe20000000f00 */
[----:B------:R-:W-:-:S07]  /*36490*/  IMAD.MOV.U32 R2, RZ, RZ, R14 ;  /* 0x000000ffff027224 */ /* 0x000fce00078e000e */
[----:B------:R-:W-:Y:S05]  /*364a0*/  WARPSYNC.COLLECTIVE R15, `(.L_x_3202) ;  /* 0x000000000f087348 */ /* 0x000fea0003c00000 */
[----:B------:R0:W1:Y:S02]  /*364b0*/  SHFL.IDX P6, R14, R13, R12, R11 ;  /* 0x0000000c0d0e7389 */ /* 0x00006400000c000b */
[----:B01----:R-:W-:Y:S01]  /*364c0*/  ENDCOLLECTIVE ;  /* 0x000000000000791b */ /* 0x003fe20003800000 */
.L_x_3202:
        /* <DEDUP_REMOVED lines=14> */
.L_x_3203:
[----:B------:R-:W-:Y:S02]  /*365b0*/  IMAD.MOV.U32 R13, RZ, RZ, R10 ;  /* 0x000000ffff0d7224 */ /* 0x000fe400078e000a */
[----:B------:R-:W-:Y:S02]  /*365c0*/  IMAD.MOV.U32 R12, RZ, RZ, 0x3 ;  /* 0x00000003ff0c7424 */ /* 0x000fe400078e00ff */
[----:B------:R-:W-:-:S07]  /*365d0*/  IMAD.MOV.U32 R2, RZ, RZ, R14 ;  /* 0x000000ffff027224 */ /* 0x000fce00078e000e */
[----:B------:R-:W-:Y:S05]  /*365e0*/  WARPSYNC.COLLECTIVE R15, `(.L_x_3204) ;  /* 0x000000000f087348 */ /* 0x000fea0003c00000 */
[----:B------:R0:W1:Y:S02]  /*365f0*/  SHFL.IDX P6, R14, R13, R12, R11 ;  /* 0x0000000c0d0e7389 */ /* 0x00006400000c000b */
[----:B01----:R-:W-:Y:S01]  /*36600*/  ENDCOLLECTIVE ;  /* 0x000000000000791b */ /* 0x003fe20003800000 */
.L_x_3204:
[----:B------:R-:W-:-:S04]  /*36610*/  IADD3 R2, P0, R2, R0, RZ ;  /* 0x0000000002027210 */ /* 0x000fc80007f1e0ff */
[----:B------:R-:W-:-:S05]  /*36620*/  IADD3.X R3, RZ, R35, RZ, P0, !PT ;  /* 0x00000023ff037210 */ /* 0x000fca00007fe4ff */
        /* <DEDUP_REMOVED lines=12> */
.L_x_3205:
[----:B------:R-:W-:Y:S01]  /*366f0*/  IMAD.MOV.U32 R13, RZ, RZ, R10 ;  /* 0x000000ffff0d7224 */ /* 0x000fe200078e000a */
[----:B------:R-:W-:Y:S01]  /*36700*/  MOV R12, 0x4 ;  /* 0x00000004000c7802 */ /* 0x000fe20000000f00 */
[----:B------:R-:W-:-:S07]  /*36710*/  IMAD.MOV.U32 R2, RZ, RZ, R14 ;  /* 0x000000ffff027224 */ /* 0x000fce00078e000e */
[----:B------:R-:W-:Y:S05]  /*36720*/  WARPSYNC.COLLECTIVE R15, `(.L_x_3206) ;  /* 0x000000000f087348 */ /* 0x000fea0003c00000 */
[----:B------:R0:W1:Y:S02]  /*36730*/  SHFL.IDX P6, R14, R13, R12, R11 ;  /* 0x0000000c0d0e7389 */ /* 0x00006400000c000b */
[----:B01----:R-:W-:Y:S01]  /*36740*/  ENDCOLLECTIVE ;  /* 0x000000000000791b */ /* 0x003fe20003800000 */
.L_x_3206:
        /* <DEDUP_REMOVED lines=17> */
.L_x_3207:
[----:B------:R-:W-:Y:S01]  /*36860*/  IMAD.MOV.U32 R2, RZ, RZ, R14 ;  /* 0x000000ffff027224 */ /* 0x000fe200078e000e */
[----:B------:R-:W-:Y:S06]  /*36870*/  BRA `(.L_x_3208) ;  /* 0xffffff9c00f87947 */ /* 0x000fec000383ffff */
.L_x_3024:
[----:B-1----:R1:W2:Y:S02]  /*36880*/  SYNCS.PHASECHK.TRANS64.TRYWAIT P0, [R6+URZ+0x38860], R2 ;  /* 0x03886002060075a7 */ /* 0x0022a4000800017f */
[----:B--2---:R-:W-:Y:S05]  /*36890*/  @!P0 NANOSLEEP.SYNCS 0x989680 ;  /* 0x009896800000895d */ /* 0x004fea0003900000 */
[----:B------:R-:W2:Y:S02]  /*368a0*/  @!P0 SYNCS.PHASECHK.TRANS64 P0, [R6+URZ+0x38860], R2 ;  /* 0x03886002060085a7 */ /* 0x000ea4000800007f */
[----:B--2---:R-:W-:Y:S05]  /*368b0*/  @!P0 BRA `(.L_x_3024) ;  /* 0xfffffffc00f08947 */ /* 0x004fea000383ffff */
[----:B------:R-:W-:Y:S05]  /*368c0*/  BRA `(.L_x_3209) ;  /* 0xffffffa000707947 */ /* 0x000fea000383ffff */
.L_x_3025:
        /* <DEDUP_REMOVED lines=8> */
.L_x_3211:
[----:B------:R-:W-:Y:S05]  /*36950*/  BSYNC B1 ;  /* 0x0000000000017941 */ /* 0x000fea0003800000 */
.L_x_3210:
[----:B------:R-:W-:Y:S01]  /*36960*/  IMAD.MOV.U32 R13, RZ, RZ, R17 ;  /* 0x000000ffff0d7224 */ /* 0x000fe200078e0011 */
[----:B------:R-:W-:Y:S01]  /*36970*/  MOV R15, 0xffffffff ;  /* 0xffffffff000f7802 */ /* 0x000fe20000000f00 */
[----:B------:R-:W-:Y:S01]  /*36980*/  IMAD.MOV.U32 R12, RZ, RZ, RZ ;  /* 0x000000ffff0c7224 */ /* 0x000fe200078e00ff */
[----:B------:R-:W-:Y:S01]  /*36990*/  MOV R3, R14 ;  /* 0x0000000e00037202 */ /* 0x000fe20000000f00 */
[----:B------:R-:W-:Y:S02]  /*369a0*/  IMAD.MOV.U32 R11, RZ, RZ, 0x181f ;  /* 0x0000181fff0b7424 */ /* 0x000fe400078e00ff */
[----:B------:R-:W-:-:S07]  /*369b0*/  IMAD R7, R7, 0x2, R16 ;  /* 0x0000000207077824 */ /* 0x000fce00078e0210 */
[----:B------:R-:W-:Y:S05]  /*369c0*/  WARPSYNC.COLLECTIVE R15, `(.L_x_3212) ;  /* 0x000000000f087348 */ /* 0x000fea0003c00000 */
[----:B------:R0:W1:Y:S02]  /*369d0*/  SHFL.IDX P6, R14, R13, R12, R11 ;  /* 0x0000000c0d0e7389 */ /* 0x00006400000c000b */
[----:B01----:R-:W-:Y:S01]  /*369e0*/  ENDCOLLECTIVE ;  /* 0x000000000000791b */ /* 0x003fe20003800000 */
.L_x_3212:
[----:B------:R-:W-:Y:S01]  /*369f0*/  MOV R13, R19 ;  /* 0x00000013000d7202 */ /* 0x000fe20000000f00 */
[----:B------:R-:W-:Y:S02]  /*36a00*/  IMAD.MOV.U32 R12, RZ, RZ, 0x1 ;  /* 0x00000001ff0c7424 */ /* 0x000fe400078e00ff */
[----:B------:R-:W-:-:S07]  /*36a10*/  IMAD.MOV.U32 R2, RZ, RZ, R14 ;  /* 0x000000ffff027224 */ /* 0x000fce00078e000e */
[----:B------:R-:W-:Y:S05]  /*36a20*/  WARPSYNC.COLLECTIVE R15, `(.L_x_3213) ;  /* 0x000000000f087348 */ /* 0x000fea0003c00000 */
[----:B------:R0:W1:Y:S02]  /*36a30*/  SHFL.IDX P6, R14, R13, R12, R11 ;  /* 0x0000000c0d0e7389 */ /* 0x00006400000c000b */
[----:B01----:R-:W-:Y:S01]  /*36a40*/  ENDCOLLECTIVE ;  /* 0x000000000000791b */ /* 0x003fe20003800000 */
.L_x_3213:
        /* <DEDUP_REMOVED lines=18> */
.L_x_3214:
[----:B------:R-:W-:Y:S02]  /*36b70*/  IMAD.MOV.U32 R13, RZ, RZ, R19 ;  /* 0x000000ffff0d7224 */ /* 0x000fe400078e0013 */
[----:B------:R-:W-:Y:S01]  /*36b80*/  IMAD.MOV.U32 R12, RZ, RZ, 0x2 ;  /* 0x00000002ff0c7424 */ /* 0x000fe200078e00ff */
[----:B------:R-:W-:-:S07]  /*36b90*/  MOV R2, R14 ;  /* 0x0000000e00027202 */ /* 0x000fce0000000f00 */
[----:B------:R-:W-:Y:S05]  /*36ba0*/  WARPSYNC.COLLECTIVE R15, `(.L_x_3215) ;  /* 0x000000000f087348 */ /* 0x000fea0003c00000 */
[----:B------:R0:W1:Y:S02]  /*36bb0*/  SHFL.IDX P6, R14, R13, R12, R11 ;  /* 0x0000000c0d0e7389 */ /* 0x00006400000c000b */
[----:B01----:R-:W-:Y:S01]  /*36bc0*/  ENDCOLLECTIVE ;  /* 0x000000000000791b */ /* 0x003fe20003800000 */
.L_x_3215:
        /* <DEDUP_REMOVED lines=18> */
.L_x_3216:
[----:B------:R-:W-:Y:S01]  /*36cf0*/  MOV R13, R19 ;  /* 0x00000013000d7202 */ /* 0x000fe20000000f00 */
[----:B------:R-:W-:Y:S02]  /*36d00*/  IMAD.MOV.U32 R12, RZ, RZ, 0x3 ;  /* 0x00000003ff0c7424 */ /* 0x000fe400078e00ff */
[----:B------:R-:W-:-:S07]  /*36d10*/  IMAD.MOV.U32 R2, RZ, RZ, R14 ;  /* 0x000000ffff027224 */ /* 0x000fce00078e000e */
[----:B------:R-:W-:Y:S05]  /*36d20*/  WARPSYNC.COLLECTIVE R15, `(.L_x_3217) ;  /* 0x000000000f087348 */ /* 0x000fea0003c00000 */
[----:B------:R0:W1:Y:S02]  /*36d30*/  SHFL.IDX P6, R14, R13, R12, R11 ;  /* 0x0000000c0d0e7389 */ /* 0x00006400000c000b */
[----:B01----:R-:W-:Y:S01]  /*36d40*/  ENDCOLLECTIVE ;  /* 0x000000000000791b */ /* 0x003fe20003800000 */
.L_x_3217:
        /* <DEDUP_REMOVED lines=18> */
.L_x_3218:
[----:B------:R-:W-:Y:S02]  /*36e70*/  IMAD.MOV.U32 R13, RZ, RZ, R19 ;  /* 0x000000ffff0d7224 */ /* 0x000fe400078e0013 */
[----:B------:R-:W-:Y:S01]  /*36e80*/  IMAD.MOV.U32 R12, RZ, RZ, 0x4 ;  /* 0x00000004ff0c7424 */ /* 0x000fe200078e00ff */
[----:B------:R-:W-:-:S07]  /*36e90*/  MOV R2, R14 ;  /* 0x0000000e00027202 */ /* 0x000fce0000000f00 */
[----:B------:R-:W-:Y:S05]  /*36ea0*/  WARPSYNC.COLLECTIVE R15, `(.L_x_3219) ;  /* 0x000000000f087348 */ /* 0x000fea0003c00000 */
[----:B------:R0:W1:Y:S02]  /*36eb0*/  SHFL.IDX P6, R14, R13, R12, R11 ;  /* 0x0000000c0d0e7389 */ /* 0x00006400000c000b */
[----:B01----:R-:W-:Y:S01]  /*36ec0*/  ENDCOLLECTIVE ;  /* 0x000000000000791b */ /* 0x003fe20003800000 */
.L_x_3219:
        /* <DEDUP_REMOVED lines=8> */
[----:B------:R-:W-:Y:S02]  /*36f50*/  ISETP.LT.OR P0, PT, R8, 0x31, P3 ;  /* 0x000000310800780c */ /* 0x000fe40001f01670 */
[----:B------:R-:W-:-:S11]  /*36f60*/  MOV R19, R14 ;  /* 0x0000000e00137202 */ /* 0x000fd60000000f00 */
[----:B0-----:R-:W-:Y:S05]  /*36f70*/  WARPSYNC.COLLECTIVE R15, `(.L_x_3220) ;  /* 0x000000000f087348 */ /* 0x001fea0003c00000 */
[----:B------:R1:W2:Y:S02]  /*36f80*/  SHFL.IDX P6, R14, R13, R12, R11 ;  /* 0x0000000c0d0e7389 */ /* 0x0002a400000c000b */
[----:B012---:R-:W-:Y:S01]  /*36f90*/  ENDCOLLECTIVE ;  /* 0x000000000000791b */ /* 0x007fe20003800000 */
.L_x_3220:
        /* <DEDUP_REMOVED lines=10> */
.L_x_3033:
[----:B0-----:R0:W2:Y:S02]  /*37040*/  SYNCS.PHASECHK.TRANS64.TRYWAIT P0, [R4+URZ+0x38860], R3 ;  /* 0x03886003040075a7 */ /* 0x0010a4000800017f */
[----:B--2---:R-:W-:Y:S05]  /*37050*/  @!P0 NANOSLEEP.SYNCS 0x989680 ;  /* 0x009896800000895d */ /* 0x004fea0003900000 */
[----:B------:R-:W2:Y:S02]  /*37060*/  @!P0 SYNCS.PHASECHK.TRANS64 P0, [R4+URZ+0x38860], R3 ;  /* 0x03886003040085a7 */ /* 0x000ea4000800007f */
[----:B--2---:R-:W-:Y:S05]  /*37070*/  @!P0 BRA `(.L_x_3033) ;  /* 0xfffffffc00f08947 */ /* 0x004fea000383ffff */
[----:B------:R-:W-:Y:S05]  /*37080*/  BRA `(.L_x_3222) ;  /* 0xffffffa000b07947 */ /* 0x000fea000383ffff */
.L_x_3034:
        /* <DEDUP_REMOVED lines=8> */
.L_x_3224:
[----:B------:R-:W-:Y:S05]  /*37110*/  BSYNC B0 ;  /* 0x0000000000007941 */ /* 0x000fea0003800000 */
.L_x_3223:
[----:B------:R-:W-:Y:S01]  /*37120*/  MOV R13, R17 ;  /* 0x00000011000d7202 */ /* 0x000fe20000000f00 */
[----:B------:R-:W-:Y:S01]  /*37130*/  IMAD.MOV.U32 R12, RZ, RZ, RZ ;  /* 0x000000ffff0c7224 */ /* 0x000fe200078e00ff */
[C---:B------:R-:W-:Y:S01]  /*37140*/  SHF.L.U32 R8, R34.reuse, 0x1, RZ ;  /* 0x0000000122087819 */ /* 0x040fe200000006ff */
[----:B------:R-:W-:Y:S01]  /*37150*/  IMAD.MOV.U32 R11, RZ, RZ, 0x181f ;  /* 0x0000181fff0b7424 */ /* 0x000fe200078e00ff */
[C---:B------:R-:W-:Y:S01]  /*37160*/  LOP3.LUT R0, R34.reuse, 0x40, RZ, 0xfc, !PT ;  /* 0x0000004022007812 */ /* 0x040fe200078efcff */
[----:B------:R-:W-:Y:S01]  /*37170*/  IMAD.MOV.U32 R15, RZ, RZ, -0x1 ;  /* 0xffffffffff0f7424 */ /* 0x000fe200078e00ff */
[----:B------:R-:W-:Y:S01]  /*37180*/  LOP3.LUT R6, R34, 0x80, RZ, 0xfc, !PT ;  /* 0x0000008022067812 */ /* 0x000fe200078efcff */
[----:B------:R-:W-:-:S07]  /*37190*/  IMAD.MOV.U32 R3, RZ, RZ, R14 ;  /* 0x000000ffff037224 */ /* 0x000fce00078e000e */
[----:B------:R-:W-:Y:S05]  /*371a0*/  WARPSYNC.COLLECTIVE R15, `(.L_x_3225) ;  /* 0x000000000f087348 */ /* 0x000fea0003c00000 */
[----:B------:R0:W1:Y:S02]  /*371b0*/  SHFL.IDX P6, R14, R13, R12, R11 ;  /* 0x0000000c0d0e7389 */ /* 0x00006400000c000b */
[----:B01----:R-:W-:Y:S01]  /*371c0*/  ENDCOLLECTIVE ;  /* 0x000000000000791b */ /* 0x003fe20003800000 */
.L_x_3225:
[----:B------:R-:W-:Y:S02]  /*371d0*/  ULDC UR4, c[0x0][0x2f4] ;  /* 0x0000bd0000047ab9 */ /* 0x000fe40000000800 */
[----:B------:R-:W-:Y:S02]  /*371e0*/  ISETP.GE.AND P3, PT, R34, UR4, PT ;  /* 0x0000000422007c0c */ /* 0x000fe4000bf66270 */
[----:B------:R-:W-:Y:S01]  /*371f0*/  ISETP.GE.AND P2, PT, R0, UR4, PT ;  /* 0x0000000400007c0c */ /* 0x000fe2000bf46270 */
[----:B------:R-:W-:Y:S01]  /*37200*/  IMAD R0, R7, 0x2, R16 ;  /* 0x0000000207007824 */ /* 0x000fe200078e0210 */
[----:B------:R-:W-:Y:S02]  /*37210*/  ISETP.LT.OR P4, PT, R5, 0x1, P3 ;  /* 0x000000010500780c */ /* 0x000fe40001f81670 */
[----:B------:R-:W-:Y:S01]  /*37220*/  ISETP.GE.AND P1, PT, R6, UR4, PT ;  /* 0x0000000406007c0c */ /* 0x000fe2000bf26270 */
[----:B------:R-:W-:Y:S01]  /*37230*/  IMAD.MOV.U32 R13, RZ, RZ, R19 ;  /* 0x000000ffff0d7224 */ /* 0x000fe200078e0013 */
[----:B------:R-:W-:-:S02]  /*37240*/  MOV R12, 0x1 ;  /* 0x00000001000c7802 */ /* 0x000fc40000000f00 */
        /* <DEDUP_REMOVED lines=13> */
.L_x_3226:
        /* <DEDUP_REMOVED lines=11> */
.L_x_3227:
[----:B------:R-:W-:Y:S01]  /*373d0*/  MOV R13, R19 ;  /* 0x00000013000d7202 */ /* 0x000fe20000000f00 */
[----:B------:R-:W-:Y:S01]  /*373e0*/  IMAD.MOV.U32 R12, RZ, RZ, 0x2 ;  /* 0x00000002ff0c7424 */ /* 0x000fe200078e00ff */
[----:B------:R-:W-:-:S13]  /*373f0*/  IADD3 R2, P4, R14, R8, RZ ;  /* 0x000000080e027210 */ /* 0x000fda0007f9e0ff */
[----:B------:R-:W-:Y:S05]  /*37400*/  WARPSYNC.COLLECTIVE R15, `(.L_x_3228) ;  /* 0x000000000f087348 */ /* 0x000fea0003c00000 */
[----:B------:R0:W1:Y:S02]  /*37410*/  SHFL.IDX P6, R14, R13, R12, R11 ;  /* 0x0000000c0d0e7389 */ /* 0x00006400000c000b */
[----:B01----:R-:W-:Y:S01]  /*37420*/  ENDCOLLECTIVE ;  /* 0x000000000000791b */ /* 0x003fe20003800000 */
.L_x_3228:
        /* <DEDUP_REMOVED lines=12> */
.L_x_3229:
        /* <DEDUP_REMOVED lines=14> */
.L_x_3230:
        /* <DEDUP_REMOVED lines=17> */
.L_x_3231:
[----:B------:R-:W-:Y:S02]  /*376e0*/  IMAD.MOV.U32 R13, RZ, RZ, R19 ;  /* 0x000000ffff0d7224 */ /* 0x000fe400078e0013 */
[----:B------:R-:W-:Y:S01]  /*376f0*/  IMAD.MOV.U32 R12, RZ, RZ, 0x4 ;  /* 0x00000004ff0c7424 */ /* 0x000fe200078e00ff */
[----:B------:R-:W-:-:S13]  /*37700*/  IADD3 R2, P4, R14, R8, RZ ;  /* 0x000000080e027210 */ /* 0x000fda0007f9e0ff */
[----:B------:R-:W-:Y:S05]  /*37710*/  WARPSYNC.COLLECTIVE R15, `(.L_x_3232) ;  /* 0x000000000f087348 */ /* 0x000fea0003c00000 */
[----:B------:R0:W1:Y:S02]  /*37720*/  SHFL.IDX P6, R14, R13, R12, R11 ;  /* 0x0000000c0d0e7389 */ /* 0x00006400000c000b */
[----:B01----:R-:W-:Y:S01]  /*37730*/  ENDCOLLECTIVE ;  /* 0x000000000000791b */ /* 0x003fe20003800000 */
.L_x_3232:
        /* <DEDUP_REMOVED lines=12> */
.L_x_3233:
        /* <DEDUP_REMOVED lines=9> */
.L_x_3039:
[----:B------:R-:W-:Y:S01]  /*37890*/  BSSY B0, `(.L_x_3235) ;  /* 0x0000008000007945 */ /* 0x000fe20003800000 */
[----:B------:R-:W-:Y:S01]  /*378a0*/  IMAD.MOV.U32 R13, RZ, RZ, R24 ;  /* 0x000000ffff0d7224 */ /* 0x000fe200078e0018 */
[----:B-1----:R-:W-:Y:S01]  /*378b0*/  MOV R11, 0x1f ;  /* 0x0000001f000b7802 */ /* 0x002fe20000000f00 */
[----:B------:R-:W-:Y:S02]  /*378c0*/  IMAD.MOV.U32 R12, RZ, RZ, RZ ;  /* 0x000000ffff0c7224 */ /* 0x000fe400078e00ff */
[----:B------:R-:W-:-:S07]  /*378d0*/  IMAD.MOV.U32 R15, RZ, RZ, -0x1 ;  /* 0xffffffffff0f7424 */ /* 0x000fce00078e00ff */
[----:B0-----:R-:W-:Y:S05]  /*378e0*/  WARPSYNC.COLLECTIVE R15, `(.L_x_3236) ;  /* 0x000000000f087348 */ /* 0x001fea0003c00000 */
[----:B------:R1:W2:Y:S02]  /*378f0*/  SHFL.IDX P6, R14, R13, R12, R11 ;  /* 0x0000000c0d0e7389 */ /* 0x0002a400000c000b */
[----:B012---:R-:W-:Y:S01]  /*37900*/  ENDCOLLECTIVE ;  /* 0x000000000000791b */ /* 0x007fe20003800000 */
.L_x_3236:
[----:B------:R-:W-:Y:S05]  /*37910*/  BSYNC B0 ;  /* 0x0000000000007941 */ /* 0x000fea0003800000 */
.L_x_3235:
[----:B------:R-:W-:Y:S01]  /*37920*/  IMAD.MOV.U32 R13, RZ, RZ, R24 ;  /* 0x000000ffff0d7224 */ /* 0x000fe200078e0018 */
[----:B------:R-:W-:Y:S01]  /*37930*/  MOV R12, 0x1 ;  /* 0x00000001000c7802 */ /* 0x000fe20000000f00 */
[----:B------:R-:W-:Y:S01]  /*37940*/  IMAD.MOV.U32 R11, RZ, RZ, 0x1f ;  /* 0x0000001fff0b7424 */ /* 0x000fe200078e00ff */
[----:B------:R-:W-:Y:S01]  /*37950*/  IADD3 R9, R27, R10, RZ ;  /* 0x0000000a1b097210 */ /* 0x000fe20007ffe0ff */
[----:B------:R-:W-:Y:S02]  /*37960*/  IMAD.MOV.U32 R15, RZ, RZ, -0x1 ;  /* 0xffffffffff0f7424 */ /* 0x000fe400078e00ff */
[----:B------:R-:W-:-:S07]  /*37970*/  IMAD.MOV.U32 R0, RZ, RZ, R14 ;  /* 0x000000ffff007224 */ /* 0x000fce00078e000e */
[----:B------:R-:W-:Y:S05]  /*37980*/  WARPSYNC.COLLECTIVE R15, `(.L_x_3237) ;  /* 0x000000000f087348 */ /* 0x000fea0003c00000 */
[----:B------:R0:W1:Y:S02]  /*37990*/  SHFL.IDX P6, R14, R13, R12, R11 ;  /* 0x0000000c0d0e7389 */ /* 0x00006400000c000b */
[----:B01----:R-:W-:Y:S01]  /*379a0*/  ENDCOLLECTIVE ;  /* 0x000000000000791b */ /* 0x003fe20003800000 */
.L_x_3237:
[----:B------:R-:W-:Y:S02]  /*379b0*/  ULDC UR4, c[0x0][0xc3c] ;  /* 0x00030f0000047ab9 */ /* 0x000fe40000000800 */
[----:B------:R-:W-:-:S13]  /*379c0*/  ISETP.GE.OR P1, PT, R9, UR4, !P0 ;  /* 0x0000000409007c0c */ /* 0x000fda000c726670 */
[----:B------:R-:W0:Y:S08]  /*379d0*/  @!P1 LDC.64 R2, c[0x0][0xc80] ;  /* 0x00032000ff029b82 */ /* 0x000e300000000a00 */
[----:B------:R-:W1:Y:S01]  /*379e0*/  @!P1 LDC.64 R4, c[0x0][0xc78] ;  /* 0x00031e00ff049b82 */ /* 0x000e620000000a00 */
[----:B------:R-:W-:Y:S01]  /*379f0*/  CS2R R24, SRZ ;  /* 0x0000000000187805 */ /* 0x000fe2000001ff00 */
[----:B------:R-:W-:Y:S01]  /*37a00*/  IMAD.MOV.U32 R8, RZ, RZ, RZ ;  /* 0x000000ffff087224 */ /* 0x000fe200078e00ff */
[----:B------:R-:W-:Y:S01]  /*37a10*/  MOV R11, RZ ;  /* 0x000000ff000b7202 */ /* 0x000fe20000000f00 */
[----:B------:R-:W-:-:S02]  /*37a20*/  IMAD.MOV.U32 R6, RZ, RZ, R14 ;  /* 0x000000ffff067224 */ /* 0x000fc400078e000e */
        /* <DEDUP_REMOVED lines=15> */
.L_x_3238:
[----:B------:R-:W-:Y:S01]  /*37b20*/  IMAD.MOV.U32 R12, RZ, RZ, 0x2 ;  /* 0x00000002ff0c7424 */ /* 0x000fe200078e00ff */
[----:B------:R-:W-:-:S05]  /*37b30*/  SEL R4, R14, RZ, P1 ;  /* 0x000000ff0e047207 */ /* 0x000fca0000800000 */
[----:B------:R-:W-:-:S04]  /*37b40*/  IMAD.IADD R4, R13, 0x1, R4 ;  /* 0x000000010d047824 */ /* 0x000fc800078e0204 */
[----:B------:R-:W-:-:S07]  /*37b50*/  IMAD.MOV.U32 R13, RZ, RZ, R4 ;  /* 0x000000ffff0d7224 */ /* 0x000fce00078e0004 */
[----:B------:R-:W-:Y:S05]  /*37b60*/  WARPSYNC.COLLECTIVE R15, `(.L_x_3239) ;  /* 0x000000000f087348 */ /* 0x000fea0003c00000 */
[----:B------:R0:W1:Y:S02]  /*37b70*/  SHFL.UP P6, R14, R13, R12, R11 ;  /* 0x0400000c0d0e7389 */ /* 0x00006400000c000b */
[----:B01----:R-:W-:Y:S01]  /*37b80*/  ENDCOLLECTIVE ;  /* 0x000000000000791b */ /* 0x003fe20003800000 */
.L_x_3239:
[----:B------:R-:W-:Y:S01]  /*37b90*/  IMAD.MOV.U32 R12, RZ, RZ, 0x4 ;  /* 0x00000004ff0c7424 */ /* 0x000fe200078e00ff */
[----:B------:R-:W-:-:S04]  /*37ba0*/  SEL R3, R14, RZ, P2 ;  /* 0x000000ff0e037207 */ /* 0x000fc80001000000 */
[----:B------:R-:W-:-:S05]  /*37bb0*/  IADD3 R2, R4, R3, RZ ;  /* 0x0000000304027210 */ /* 0x000fca0007ffe0ff */
[----:B------:R-:W-:-:S07]  /*37bc0*/  IMAD.MOV.U32 R13, RZ, RZ, R2 ;  /* 0x000000ffff0d7224 */ /* 0x000fce00078e0002 */
[----:B------:R-:W-:Y:S05]  /*37bd0*/  WARPSYNC.COLLECTIVE R15, `(.L_x_3240) ;  /* 0x000000000f087348 */ /* 0x000fea0003c00000 */
[----:B------:R0:W1:Y:S02]  /*37be0*/  SHFL.UP P6, R14, R13, R12, R11 ;  /* 0x0400000c0d0e7389 */ /* 0x00006400000c000b */
[----:B01----:R-:W-:Y:S01]  /*37bf0*/  ENDCOLLECTIVE ;  /* 0x000000000000791b */ /* 0x003fe20003800000 */
.L_x_3240:
[----:B------:R-:W-:Y:S01]  /*37c00*/  IMAD.MOV.U32 R12, RZ, RZ, 0x8 ;  /* 0x00000008ff0c7424 */ /* 0x000fe200078e00ff */
[----:B------:R-:W-:-:S05]  /*37c10*/  SEL R3, R14, RZ, P3 ;  /* 0x000000ff0e037207 */ /* 0x000fca0001800000 */
[----:B------:R-:W-:-:S05]  /*37c20*/  IMAD.IADD R3, R2, 0x1, R3 ;  /* 0x0000000102037824 */ /* 0x000fca00078e0203 */
[----:B------:R-:W-:-:S07]  /*37c30*/  MOV R13, R3 ;  /* 0x00000003000d7202 */ /* 0x000fce0000000f00 */
[----:B------:R-:W-:Y:S05]  /*37c40*/  WARPSYNC.COLLECTIVE R15, `(.L_x_3241) ;  /* 0x000000000f087348 */ /* 0x000fea0003c00000 */
[----:B------:R0:W1:Y:S02]  /*37c50*/  SHFL.UP P6, R14, R13, R12, R11 ;  /* 0x0400000c0d0e7389 */ /* 0x00006400000c000b */
[----:B01----:R-:W-:Y:S01]  /*37c60*/  ENDCOLLECTIVE ;  /* 0x000000000000791b */ /* 0x003fe20003800000 */
.L_x_3241:
[----:B------:R-:W-:Y:S02]  /*37c70*/  MOV R12, 0x10 ;  /* 0x00000010000c7802 */ /* 0x000fe40000000f00 */
[----:B------:R-:W-:-:S05]  /*37c80*/  SEL R4, R14, RZ, P4 ;  /* 0x000000ff0e047207 */ /* 0x000fca0002000000 */
[----:B------:R-:W-:-:S04]  /*37c90*/  IMAD.IADD R4, R3, 0x1, R4 ;  /* 0x0000000103047824 */ /* 0x000fc800078e0204 */
[----:B------:R-:W-:-:S07]  /*37ca0*/  IMAD.MOV.U32 R13, RZ, RZ, R4 ;  /* 0x000000ffff0d7224 */ /* 0x000fce00078e0004 */
[----:B------:R-:W-:Y:S05]  /*37cb0*/  WARPSYNC.COLLECTIVE R15, `(.L_x_3242) ;  /* 0x000000000f087348 */ /* 0x000fea0003c00000 */
[----:B------:R0:W1:Y:S02]  /*37cc0*/  SHFL.UP P6, R14, R13, R12, R11 ;  /* 0x0400000c0d0e7389 */ /* 0x00006400000c000b */
[----:B01----:R-:W-:Y:S01]  /*37cd0*/  ENDCOLLECTIVE ;  /* 0x000000000000791b */ /* 0x003fe20003800000 */
.L_x_3242:
        /* <DEDUP_REMOVED lines=8> */
.L_x_3243:
[----:B------:R-:W-:Y:S05]  /*37d60*/  BRA `(.L_x_3244) ;  /* 0xffffff9c00dc7947 */ /* 0x000fea000383ffff */
.L_x_3042:
[----:B------:R-:W-:Y:S01]  /*37d70*/  BSSY B0, `(.L_x_3245) ;  /* 0x0000007000007945 */ /* 0x000fe20003800000 */
[----:B------:R-:W-:Y:S02]  /*37d80*/  IMAD.MOV.U32 R12, RZ, RZ, 0x1 ;  /* 0x00000001ff0c7424 */ /* 0x000fe400078e00ff */
[----:B-1----:R-:W-:Y:S02]  /*37d90*/  IMAD.MOV.U32 R11, RZ, RZ, RZ ;  /* 0x000000ffff0b7224 */ /* 0x002fe400078e00ff */
[----:B------:R-:W-:-:S07]  /*37da0*/  IMAD.MOV.U32 R15, RZ, RZ, -0x1 ;  /* 0xffffffffff0f7424 */ /* 0x000fce00078e00ff */
[----:B------:R-:W-:Y:S05]  /*37db0*/  WARPSYNC.COLLECTIVE R15, `(.L_x_3246) ;  /* 0x000000000f087348 */ /* 0x000fea0003c00000 */
[----:B------:R0:W1:Y:S02]  /*37dc0*/  SHFL.UP P6, R14, R13, R12, R11 ;  /* 0x0400000c0d0e7389 */ /* 0x00006400000c000b */
[----:B01----:R-:W-:Y:S01]  /*37dd0*/  ENDCOLLECTIVE ;  /* 0x000000000000791b */ /* 0x003fe20003800000 */
.L_x_3246:
[----:B------:R-:W-:Y:S05]  /*37de0*/  BSYNC B0 ;  /* 0x0000000000007941 */ /* 0x000fea0003800000 */
.L_x_3245:
[----:B------:R-:W-:Y:S01]  /*37df0*/  SEL R14, R14, RZ, P1 ;  /* 0x000000ff0e0e7207 */ /* 0x000fe20000800000 */
[----:B------:R-:W-:Y:S02]  /*37e00*/  IMAD.MOV.U32 R12, RZ, RZ, 0x2 ;  /* 0x00000002ff0c7424 */ /* 0x000fe400078e00ff */
[----:B------:R-:W-:Y:S01]  /*37e10*/  IMAD.MOV.U32 R11, RZ, RZ, RZ ;  /* 0x000000ffff0b7224 */ /* 0x000fe200078e00ff */
[----:B------:R-:W-:Y:S01]  /*37e20*/  IADD3 R13, R13, R14, RZ ;  /* 0x0000000e0d0d7210 */ /* 0x000fe20007ffe0ff */
[----:B------:R-:W-:-:S07]  /*37e30*/  IMAD.MOV.U32 R15, RZ, RZ, -0x1 ;  /* 0xffffffffff0f7424 */ /* 0x000fce00078e00ff */
[----:B------:R-:W-:Y:S05]  /*37e40*/  WARPSYNC.COLLECTIVE R15, `(.L_x_3247) ;  /* 0x000000000f087348 */ /* 0x000fea0003c00000 */
[----:B------:R0:W1:Y:S02]  /*37e50*/  SHFL.UP P6, R14, R13, R12, R11 ;  /* 0x0400000c0d0e7389 */ /* 0x00006400000c000b */
[----:B01----:R-:W-:Y:S01]  /*37e60*/  ENDCOLLECTIVE ;  /* 0x000000000000791b */ /* 0x003fe20003800000 */
.L_x_3247:
[----:B------:R-:W-:Y:S01]  /*37e70*/  IMAD.MOV.U32 R12, RZ, RZ, 0x4 ;  /* 0x00000004ff0c7424 */ /* 0x000fe200078e00ff */
[----:B------:R-:W-:-:S04]  /*37e80*/  SEL R2, R14, RZ, P2 ;  /* 0x000000ff0e027207 */ /* 0x000fc80001000000 */
[----:B------:R-:W-:-:S05]  /*37e90*/  IADD3 R2, R13, R2, RZ ;  /* 0x000000020d027210 */ /* 0x000fca0007ffe0ff */
[----:B------:R-:W-:-:S07]  /*37ea0*/  IMAD.MOV.U32 R13, RZ, RZ, R2 ;  /* 0x000000ffff0d7224 */ /* 0x000fce00078e0002 */
[----:B------:R-:W-:Y:S05]  /*37eb0*/  WARPSYNC.COLLECTIVE R15, `(.L_x_3248) ;  /* 0x000000000f087348 */ /* 0x000fea0003c00000 */
[----:B------:R0:W1:Y:S02]  /*37ec0*/  SHFL.UP P6, R14, R13, R12, R11 ;  /* 0x0400000c0d0e7389 */ /* 0x00006400000c000b */
[----:B01----:R-:W-:Y:S01]  /*37ed0*/  ENDCOLLECTIVE ;  /* 0x000000000000791b */ /* 0x003fe20003800000 */
.L_x_3248:
[----:B------:R-:W-:Y:S01]  /*37ee0*/  IMAD.MOV.U32 R12, RZ, RZ, 0x8 ;  /* 0x00000008ff0c7424 */ /* 0x000fe200078e00ff */
[----:B------:R-:W-:-:S05]  /*37ef0*/  SEL R3, R14, RZ, P3 ;  /* 0x000000ff0e037207 */ /* 0x000fca0001800000 */
[----:B------:R-:W-:-:S05]  /*37f00*/  IMAD.IADD R3, R2, 0x1, R3 ;  /* 0x0000000102037824 */ /* 0x000fca00078e0203 */
[----:B------:R-:W-:-:S07]  /*37f10*/  MOV R13, R3 ;  /* 0x00000003000d7202 */ /* 0x000fce0000000f00 */
[----:B------:R-:W-:Y:S05]  /*37f20*/  WARPSYNC.COLLECTIVE R15, `(.L_x_3249) ;  /* 0x000000000f087348 */ /* 0x000fea0003c00000 */
[----:B------:R0:W1:Y:S02]  /*37f30*/  SHFL.UP P6, R14, R13, R12, R11 ;  /* 0x0400000c0d0e7389 */ /* 0x00006400000c000b */
[----:B01----:R-:W-:Y:S01]  /*37f40*/  ENDCOLLECTIVE ;  /* 0x000000000000791b */ /* 0x003fe20003800000 */
.L_x_3249:
[----:B------:R-:W-:Y:S02]  /*37f50*/  MOV R12, 0x10 ;  /* 0x00000010000c7802 */ /* 0x000fe40000000f00 */
[----:B------:R-:W-:-:S05]  /*37f60*/  SEL R4, R14, RZ, P4 ;  /* 0x000000ff0e047207 */ /* 0x000fca0002000000 */
[----:B------:R-:W-:-:S04]  /*37f70*/  IMAD.IADD R4, R3, 0x1, R4 ;  /* 0x0000000103047824 */ /* 0x000fc800078e0204 */
[----:B------:R-:W-:-:S07]  /*37f80*/  IMAD.MOV.U32 R13, RZ, RZ, R4 ;  /* 0x000000ffff0d7224 */ /* 0x000fce00078e0004 */
[----:B------:R-:W-:Y:S05]  /*37f90*/  WARPSYNC.COLLECTIVE R15, `(.L_x_3250) ;  /* 0x000000000f087348 */ /* 0x000fea0003c00000 */
[----:B------:R0:W1:Y:S02]  /*37fa0*/  SHFL.UP P6, R14, R13, R12, R11 ;  /* 0x0400000c0d0e7389 */ /* 0x00006400000c000b */
[----:B01----:R-:W-:Y:S01]  /*37fb0*/  ENDCOLLECTIVE ;  /* 0x000000000000791b */ /* 0x003fe20003800000 */
.L_x_3250:
        /* <DEDUP_REMOVED lines=8> */
.L_x_3251:
[----:B------:R-:W-:Y:S05]  /*38040*/  BRA `(.L_x_3252) ;  /* 0xffffff9c00c87947 */ /* 0x000fea000383ffff */
.L_x_3044:
[----:B------:R-:W-:Y:S01]  /*38050*/  BSSY B0, `(.L_x_3253) ;  /* 0x0000006000007945 */ /* 0x000fe20003800000 */
[----:B------:R-:W-:Y:S01]  /*38060*/  PLOP3.LUT P6, PT, P6, PT, PT, 0x8, 0x0 ;  /* 0x000000000000781c */ /* 0x000fe200037ce170 */
[----:B------:R-:W-:-:S12]  /*38070*/  IMAD.MOV.U32 R15, RZ, RZ, -0x1 ;  /* 0xffffffffff0f7424 */ /* 0x000fd800078e00ff */
[----:B01----:R-:W-:Y:S05]  /*38080*/  WARPSYNC.COLLECTIVE R15, `(.L_x_3254) ;  /* 0x000000000f087348 */ /* 0x003fea0003c00000 */
[----:B------:R-:W-:Y:S01]  /*38090*/  VOTE.ANY R14, PT, P6 ;  /* 0x00000000000e7806 */ /* 0x000fe200030e0100 */
[----:B01----:R-:W-:Y:S06]  /*380a0*/  ENDCOLLECTIVE ;  /* 0x000000000000791b */ /* 0x003fec0003800000 */
.L_x_3254:
[----:B------:R-:W-:Y:S05]  /*380b0*/  BSYNC B0 ;  /* 0x0000000000007941 */ /* 0x000fea0003800000 */
.L_x_3253:
[----:B------:R-:W-:Y:S01]  /*380c0*/  IMAD.MOV.U32 R2, RZ, RZ, R14 ;  /* 0x000000ffff027224 */ /* 0x000fe200078e000e */
[----:B------:R-:W-:Y:S01]  /*380d0*/  MOV R11, 0x1f ;  /* 0x0000001f000b7802 */ /* 0x000fe20000000f00 */
[----:B------:R-:W-:Y:S02]  /*380e0*/  IMAD.MOV.U32 R13, RZ, RZ, R25 ;  /* 0x000000ffff0d7224 */ /* 0x000fe400078e0019 */
[----:B------:R0:W1:Y:S01]  /*380f0*/  POPC R12, R2 ;  /* 0x00000002000c7309 */ /* 0x0000620000000000 */
[----:B------:R-:W-:-:S07]  /*38100*/  IMAD.MOV.U32 R15, RZ, RZ, -0x1 ;  /* 0xffffffffff0f7424 */ /* 0x000fce00078e00ff */
[----:B01----:R-:W-:Y:S05]  /*38110*/  WARPSYNC.COLLECTIVE R15, `(.L_x_3255) ;  /* 0x000000000f087348 */ /* 0x003fea0003c00000 */
[----:B-1----:R1:W2:Y:S02]  /*38120*/  SHFL.IDX P6, R14, R13, R12, R11 ;  /* 0x0000000c0d0e7389 */ /* 0x0022a400000c000b */
[----:B012---:R-:W-:Y:S01]  /*38130*/  ENDCOLLECTIVE ;  /* 0x000000000000791b */ /* 0x007fe20003800000 */
.L_x_3255:
[----:B------:R-:W-:Y:S02]  /*38140*/  IMAD.IADD R27, R12, 0x1, R27 ;  /* 0x000000010c1b7824 */ /* 0x000fe400078e021b */
[----:B------:R-:W-:Y:S02]  /*38150*/  IMAD.MOV.U32 R13, RZ, RZ, R8 ;  /* 0x000000ffff0d7224 */ /* 0x000fe400078e0008 */
[----:B------:R-:W-:-:S07]  /*38160*/  IMAD.MOV.U32 R25, RZ, RZ, R14 ;  /* 0x000000ffff197224 */ /* 0x000fce00078e000e */
[----:B------:R-:W-:Y:S05]  /*38170*/  WARPSYNC.COLLECTIVE R15, `(.L_x_3256) ;  /* 0x000000000f087348 */ /* 0x000fea0003c00000 */
[----:B------:R0:W1:Y:S02]  /*38180*/  SHFL.IDX P6, R14, R13, R12, R11 ;  /* 0x0000000c0d0e7389 */ /* 0x00006400000c000b */
[----:B01----:R-:W-:Y:S01]  /*38190*/  ENDCOLLECTIVE ;  /* 0x000000000000791b */ /* 0x003fe20003800000 */
.L_x_3256:
[----:B------:R-:W-:Y:S01]  /*381a0*/  MOV R8, R14 ;  /* 0x0000000e00087202 */ /* 0x000fe20000000f00 */
[----:B------:R-:W-:Y:S06]  /*381b0*/  BRA `(.L_x_3257) ;  /* 0xffffff9c00ac7947 */ /* 0x000fec000383ffff */
.L_x_3046:
[----:B------:R-:W-:Y:S01]  /*381c0*/  BSSY B0, `(.L_x_3258) ;  /* 0x0000007000007945 */ /* 0x000fe20003800000 */
[----:B------:R-:W-:Y:S01]  /*381d0*/  IMAD.MOV.U32 R13, RZ, RZ, R3 ;  /* 0x000000ffff0d7224 */ /* 0x000fe200078e0003 */
[----:B------:R-:W-:Y:S01]  /*381e0*/  MOV R15, 0xffffffff ;  /* 0xffffffff000f7802 */ /* 0x000fe20000000f00 */
[----:B-1----:R-:W-:-:S07]  /*381f0*/  IMAD.MOV.U32 R11, RZ, RZ, 0x1f ;  /* 0x0000001fff0b7424 */ /* 0x002fce00078e00ff */
[----:B0--34-:R-:W-:Y:S05]  /*38200*/  WARPSYNC.COLLECTIVE R15, `(.L_x_3259) ;  /* 0x000000000f087348 */ /* 0x019fea0003c00000 */
[----:B------:R1:W2:Y:S02]  /*38210*/  SHFL.IDX P6, R14, R13, R12, R11 ;  /* 0x0000000c0d0e7389 */ /* 0x0002a400000c000b */
[----:B01234-:R-:W-:Y:S01]  /*38220*/  ENDCOLLECTIVE ;  /* 0x000000000000791b */ /* 0x01ffe20003800000 */
.L_x_3259:
[----:B------:R-:W-:Y:S05]  /*38230*/  BSYNC B0 ;  /* 0x0000000000007941 */ /* 0x000fea0003800000 */
.L_x_3258:
[----:B------:R-:W-:Y:S01]  /*38240*/  IMAD.MOV.U32 R24, RZ, RZ, R14 ;  /* 0x000000ffff187224 */ /* 0x000fe200078e000e */
[----:B------:R-:W-:Y:S06]  /*38250*/  BRA `(.L_x_3045) ;  /* 0xffffff9c009c7947 */ /* 0x000fec000383ffff */
.L_x_3052:
[----:B-1----:R1:W2:Y:S02]  /*38260*/  SYNCS.PHASECHK.TRANS64.TRYWAIT P0, [R5+URZ+0x38820], R0 ;  /* 0x03882000050075a7 */ /* 0x0022a4000800017f */
[----:B--2---:R-:W-:Y:S05]  /*38270*/  @!P0 NANOSLEEP.SYNCS 0x989680 ;  /* 0x009896800000895d */ /* 0x004fea0003900000 */
[----:B------:R-:W2:Y:S02]  /*38280*/  @!P0 SYNCS.PHASECHK.TRANS64 P0, [R5+URZ+0x38820], R0 ;  /* 0x03882000050085a7 */ /* 0x000ea4000800007f */
[----:B--2---:R-:W-:Y:S05]  /*38290*/  @!P0 BRA `(.L_x_3052) ;  /* 0xfffffffc00f08947 */ /* 0x004fea000383ffff */
[----:B------:R-:W-:Y:S05]  /*382a0*/  BRA `(.L_x_3260) ;  /* 0xffffffa400f47947 */ /* 0x000fea000383ffff */
.L_x_3053:
[----:B------:R-:W2:Y:S01]  /*382b0*/  S2R R2, SR_TID.X ;  /* 0x0000000000027919 */ /* 0x000ea20000002100 */
[----:B------:R-:W-:Y:S01]  /*382c0*/  BSSY B0, `(.L_x_3261) ;  /* 0x000000a000007945 */ /* 0x000fe20003800000 */
[----:B------:R-:W-:Y:S01]  /*382d0*/  IMAD.MOV.U32 R12, RZ, RZ, RZ ;  /* 0x000000ffff0c7224 */ /* 0x000fe200078e00ff */
[----:B------:R-:W-:Y:S01]  /*382e0*/  MOV R11, 0x1f ;  /* 0x0000001f000b7802 */ /* 0x000fe20000000f00 */
[----:B------:R-:W-:Y:S01]  /*382f0*/  IMAD.MOV.U32 R15, RZ, RZ, -0x1 ;  /* 0xffffffffff0f7424 */ /* 0x000fe200078e00ff */
[----:B--2---:R-:W-:-:S04]  /*38300*/  SHF.R.U32.HI R2, RZ, 0x5, R2 ;  /* 0x00000005ff027819 */ /* 0x004fc80000011602 */
[----:B------:R-:W-:-:S05]  /*38310*/  LOP3.LUT R2, R2, 0x3, RZ, 0xc0, !PT ;  /* 0x0000000302027812 */ /* 0x000fca00078ec0ff */
[----:B------:R-:W-:-:S07]  /*38320*/  IMAD.MOV.U32 R13, RZ, RZ, R2 ;  /* 0x000000ffff0d7224 */ /* 0x000fce00078e0002 */
[----:B01-3--:R-:W-:Y:S05]  /*38330*/  WARPSYNC.COLLECTIVE R15, `(.L_x_3262) ;  /* 0x000000000f087348 */ /* 0x00bfea0003c00000 */
[----:B------:R2:W4:Y:S02]  /*38340*/  SHFL.IDX P6, R14, R13, R12, R11 ;  /* 0x0000000c0d0e7389 */ /* 0x00052400000c000b */
[----:B01234-:R-:W-:Y:S01]  /*38350*/  ENDCOLLECTIVE ;  /* 0x000000000000791b */ /* 0x01ffe20003800000 */
.L_x_3262:
[----:B------:R-:W-:Y:S05]  /*38360*/  BSYNC B0 ;  /* 0x0000000000007941 */ /* 0x000fea0003800000 */
.L_x_3261:
[----:B------:R-:W-:Y:S05]  /*38370*/  BRA `(.L_x_3263) ;  /* 0xffffffa400dc7947 */ /* 0x000fea000383ffff */
.L_x_3054:
[----:B------:R-:W-:Y:S01]  /*38380*/  BSSY B0, `(.L_x_3264) ;  /* 0x0000006000007945 */ /* 0x000fe20003800000 */
[----:B------:R-:W-:-:S07]  /*38390*/  IMAD.MOV.U32 R15, RZ, RZ, -0x1 ;  /* 0xffffffffff0f7424 */ /* 0x000fce00078e00ff */
[----:B01-3--:R-:W-:Y:S05]  /*383a0*/  WARPSYNC.COLLECTIVE R15, `(.L_x_3265) ;  /* 0x000000000f0c7348 */ /* 0x00bfea0003c00000 */
[----:B------:R-:W-:Y:S02]  /*383b0*/  ELECT P6, UR62, PT ;  /* 0x00000000003e782f */ /* 0x000fe400038c0000 */
[----:B------:R-:W-:Y:S01]  /*383c0*/  MOV R14, UR62 ;  /* 0x0000003e000e7c02 */ /* 0x000fe20008000f00 */
[----:B01-3--:R-:W-:Y:S10]  /*383d0*/  ENDCOLLECTIVE ;  /* 0x000000000000791b */ /* 0x00bff40003800000 */
.L_x_3265:
[----:B------:R-:W-:Y:S05]  /*383e0*/  BSYNC B0 ;  /* 0x0000000000007941 */ /* 0x000fea0003800000 */
.L_x_3264:
[----:B------:R-:W-:Y:S05]  /*383f0*/  BRA `(.L_x_3266) ;  /* 0xffffffa400d07947 */ /* 0x000fea000383ffff */
.L_x_3056:
[----:B-1----:R1:W2:Y:S02]  /*38400*/  SYNCS.PHASECHK.TRANS64.TRYWAIT P1, [R3+URZ+0x38840], R2 ;  /* 0x03884002030075a7 */ /* 0x0022a4000802017f */
[----:B--2---:R-:W-:Y:S05]  /*38410*/  @!P1 NANOSLEEP.SYNCS 0x989680 ;  /* 0x009896800000995d */ /* 0x004fea0003900000 */
[----:B------:R-:W2:Y:S02]  /*38420*/  @!P1 SYNCS.PHASECHK.TRANS64 P1, [R3+URZ+0x38840], R2 ;  /* 0x03884002030095a7 */ /* 0x000ea4000802007f */
[----:B--2---:R-:W-:Y:S05]  /*38430*/  @!P1 BRA `(.L_x_3056) ;  /* 0xfffffffc00f09947 */ /* 0x004fea000383ffff */
[----:B------:R-:W-:Y:S05]  /*38440*/  BRA `(.L_x_3267) ;  /* 0xffffffa400f87947 */ /* 0x000fea000383ffff */
.L_x_3058:
[----:B--2---:R2:W4:Y:S02]  /*38450*/  SYNCS.PHASECHK.TRANS64.TRYWAIT P1, [R23+URZ+0x38840], R0 ;  /* 0x03884000170075a7 */ /* 0x004524000802017f */
[----:B----4-:R-:W-:Y:S05]  /*38460*/  @!P1 NANOSLEEP.SYNCS 0x989680 ;  /* 0x009896800000995d */ /* 0x010fea0003900000 */
[----:B------:R-:W4:Y:S02]  /*38470*/  @!P1 SYNCS.PHASECHK.TRANS64 P1, [R23+URZ+0x38840], R0 ;  /* 0x03884000170095a7 */ /* 0x000f24000802007f */
[----:B----4-:R-:W-:Y:S05]  /*38480*/  @!P1 BRA `(.L_x_3058) ;  /* 0xfffffffc00f09947 */ /* 0x010fea000383ffff */
[----:B------:R-:W-:Y:S05]  /*38490*/  BRA `(.L_x_3268) ;  /* 0xffffffa800047947 */ /* 0x000fea000383ffff */
.L_x_3060:
[----:B----4-:R4:W0:Y:S02]  /*384a0*/  SYNCS.PHASECHK.TRANS64.TRYWAIT P1, [R3+URZ+0x38860], R2 ;  /* 0x03886002030075a7 */ /* 0x010824000802017f */
[----:B0-----:R-:W-:Y:S05]  /*384b0*/  @!P1 NANOSLEEP.SYNCS 0x989680 ;  /* 0x009896800000995d */ /* 0x001fea0003900000 */
[----:B------:R-:W0:Y:S02]  /*384c0*/  @!P1 SYNCS.PHASECHK.TRANS64 P1, [R3+URZ+0x38860], R2 ;  /* 0x03886002030095a7 */ /* 0x000e24000802007f */
[----:B0-----:R-:W-:Y:S05]  /*384d0*/  @!P1 BRA `(.L_x_3060) ;  /* 0xfffffffc00f09947 */ /* 0x001fea000383ffff */
[----:B------:R-:W-:Y:S05]  /*384e0*/  BRA `(.L_x_3269) ;  /* 0xffffffa800007947 */ /* 0x000fea000383ffff */
.L_x_3270:
        /* <DEDUP_REMOVED lines=9> */
.L_x_15978:


//--------------------- .text._ZN7cutlass13device_kernelIN5flash11enable_sm90INS1_16FlashAttnFwdSm90INS1_25CollectiveMainloopFwdSm90ILi2EN4cute5tupleIJNS5_1CILi1EEES8_S8_EEENS6_IJNS7_ILi128EEENS7_ILi96EEENS7_ILi192EEEEEELi192ENS_6half_tEfNS_4arch4Sm90ELb0ELb0ELb1ELb0ELb1ELb0ELb0ELb1ELb1ELb1ELb1ELb0EEENS1_21CollectiveEpilogueFwdINS6_IJSA_SC_SB_EEES9_SE_SG_Li256ELb0ELb1ELb1ELb0EEENS1_19SingleTileSchedulerILb0ELb1ELb1ELi128EEEEEEEEEvNT_6ParamsE --------------------------
	.section	.text._ZN7cutlass13device_kernelIN5flash11enable_sm90INS1_16FlashAttnFwdSm90INS1_25CollectiveMainloopFwdSm90ILi2EN4cute5tupleIJNS5_1CILi1EEES8_S8_EEENS6_IJNS7_ILi128EEENS7_ILi96EEENS7_ILi192EEEEEELi192ENS_6half_tEfNS_4arch4Sm90ELb0ELb0ELb1ELb0ELb1ELb0ELb0ELb1ELb1ELb1ELb1ELb0EEENS1_21CollectiveEpilogueFwdINS6_IJSA_SC_SB_EEES9_SE_SG_Li256ELb0ELb1ELb1ELb0EEENS1_19SingleTileSchedulerILb0ELb1ELb1ELi128EEEEEEEEEvNT_6ParamsE,"ax",@progbits
	.align	128
.text._ZN7cutlass13device_kernelIN5flash11enable_sm90INS1_16FlashAttnFwdSm90INS1_25CollectiveMainloopFwdSm90ILi2EN4cute5tupleIJNS5_1CILi1EEES8_S8_EEENS6_IJNS7_ILi128EEENS7_ILi96EEENS7_ILi192EEEEEELi192ENS_6half_tEfNS_4arch4Sm90ELb0ELb0ELb1ELb0ELb1ELb0ELb0ELb1ELb1ELb1ELb1ELb0EEENS1_21CollectiveEpilogueFwdINS6_IJSA_SC_SB_EEES9_SE_SG_Li256ELb0ELb1ELb1ELb0EEENS1_19SingleTileSchedulerILb0ELb1ELb1ELi128EEEEEEEEEvNT_6ParamsE:
        .type           _ZN7cutlass13device_kernelIN5flash11enable_sm90INS1_16FlashAttnFwdSm90INS1_25CollectiveMainloopFwdSm90ILi2EN4cute5tupleIJNS5_1CILi1EEES8_S8_EEENS6_IJNS7_ILi128EEENS7_ILi96EEENS7_ILi192EEEEEELi192ENS_6half_tEfNS_4arch4Sm90ELb0ELb0ELb1ELb0ELb1ELb0ELb0ELb1ELb1ELb1ELb1ELb0EEENS1_21CollectiveEpilogueFwdINS6_IJSA_SC_SB_EEES9_SE_SG_Li256ELb0ELb1ELb1ELb0EEENS1_19SingleTileSchedulerILb0ELb1ELb1ELi128EEEEEEEEEvNT_6ParamsE,@function
        .size           _ZN7cutlass13device_kernelIN5flash11enable_sm90INS1_16FlashAttnFwdSm90INS1_25CollectiveMainloopFwdSm90ILi2EN4cute5tupleIJNS5_1CILi1EEES8_S8_EEENS6_IJNS7_ILi128EEENS7_ILi96EEENS7_ILi192EEEEEELi192ENS_6half_tEfNS_4arch4Sm90ELb0ELb0ELb1ELb0ELb1ELb0ELb0ELb1ELb1ELb1ELb1ELb0EEENS1_21CollectiveEpilogueFwdINS6_IJSA_SC_SB_EEES9_SE_SG_Li256ELb0ELb1ELb1ELb0EEENS1_19SingleTileSchedulerILb0ELb1ELb1ELi128EEEEEEEEEvNT_6ParamsE,(.L_x_15979 - _ZN7cutlass13device_kernelIN5flash11enable_sm90INS1_16FlashAttnFwdSm90INS1_25CollectiveMainloopFwdSm90ILi2EN4cute5tupleIJNS5_1CILi1EEES8_S8_EEENS6_IJNS7_ILi128EEENS7_ILi96EEENS7_ILi192EEEEEELi192ENS_6half_tEfNS_4arch4Sm90ELb0ELb0ELb1ELb0ELb1ELb0ELb0ELb1ELb1ELb1ELb1ELb0EEENS1_21CollectiveEpilogueFwdINS6_IJSA_SC_SB_EEES9_SE_SG_Li256ELb0ELb1ELb1ELb0EEENS1_19SingleTileSchedulerILb0ELb1ELb1ELi128EEEEEEEEEvNT_6ParamsE)
        .other          _ZN7cutlass13device_kernelIN5flash11enable_sm90INS1_16FlashAttnFwdSm90INS1_25CollectiveMainloopFwdSm90ILi2EN4cute5tupleIJNS5_1CILi1EEES8_S8_EEENS6_IJNS7_ILi128EEENS7_ILi96EEENS7_ILi192EEEEEELi192ENS_6half_tEfNS_4arch4Sm90ELb0ELb0ELb1ELb0ELb1ELb0ELb0ELb1ELb1ELb1ELb1ELb0EEENS1_21CollectiveEpilogueFwdINS6_IJSA_SC_SB_EEES9_SE_SG_Li256ELb0ELb1ELb1ELb0EEENS1_19SingleTileSchedulerILb0ELb1ELb1ELi128EEEEEEEEEvNT_6ParamsE,@"STO_CUDA_ENTRY STV_DEFAULT"
_ZN7cutlass13device_kernelIN5flash11enable_sm90INS1_16FlashAttnFwdSm90INS1_25CollectiveMainloopFwdSm90ILi2EN4cute5tupleIJNS5_1CILi1EEES8_S8_EEENS6_IJNS7_ILi128EEENS7_ILi96EEENS7_ILi192EEEEEELi192ENS_6half_tEfNS_4arch4Sm90ELb0ELb0ELb1ELb0ELb1ELb0ELb0ELb1ELb1ELb1ELb1ELb0EEENS1_21CollectiveEpilogueFwdINS6_IJSA_SC_SB_EEES9_SE_SG_Li256ELb0ELb1ELb1ELb0EEENS1_19SingleTileSchedulerILb0ELb1ELb1ELi128EEEEEEEEEvNT_6ParamsE:
        /* <DEDUP_REMOVED lines=45> */
.L_x_3271:
        /* <DEDUP_REMOVED lines=22> */
.L_x_3272:
        /* <DEDUP_REMOVED lines=18> */
.L_x_3273:
        /* <DEDUP_REMOVED lines=22> */
.L_x_3274:
        /* <DEDUP_REMOVED lines=23> */
.L_x_3275:
        /* <DEDUP_REMOVED lines=11> */
.L_x_3278:
        /* <DEDUP_REMOVED lines=16> */
[----:B------:R-:W-:-:S02]  /*09d0*/  MOV R17, UR10 ;  /* 0x0000000a00117c02 */ /* 0x000fc40008000f00 */
        /* <DEDUP_REMOVED lines=22> */
[----:B------:R-:W-:Y:S01]  /*0b40*/  IMAD.U32 R3, RZ, RZ, UR7 ;  /* 0x00000007ff037e24 */ /* 0x000fe2000f8e00ff */
[----:B------:R-:W-:-:S04]  /*0b50*/  UIADD3 UR8, UR6, -0x1, UR7 ;  /* 0xffffffff06087890 */ /* 0x000fc8000fffe007 */
        /* <DEDUP_REMOVED lines=30> */
.L_x_3280:
[----:B------:R-:W-:Y:S02]  /*0d40*/  UIMAD UR5, UR9, UR4, URZ ;  /* 0x00000004090572a4 */ /* 0x000fe4000f8e023f */
[----:B------:R-:W-:Y:S01]  /*0d50*/  IMAD.U32 R3, RZ, RZ, UR4 ;  /* 0x00000004ff037e24 */ /* 0x000fe2000f8e00ff */
[----:B------:R-:W-:Y:S01]  /*0d60*/  MOV R0, UR6 ;  /* 0x0000000600007c02 */ /* 0x000fe20008000f00 */
[----:B0-----:R-:W-:Y:S01]  /*0d70*/  IMAD.MOV.U32 R2, RZ, RZ, RZ ;  /* 0x000000ffff027224 */ /* 0x001fe200078e00ff */
[----:B------:R-:W-:Y:S02]  /*0d80*/  IADD3 R18, R25, -0x80, RZ ;  /* 0xffffff8019127810 */ /* 0x000fe40007ffe0ff */
[----:B------:R-:W-:Y:S02]  /*0d90*/  CS2R R118, SRZ ;  /* 0x0000000000767805 */ /* 0x000fe4000001ff00 */
[----:B------:R-:W-:Y:S01]  /*0da0*/  VIADDMNMX R0, R3, UR5, R0, PT ;  /* 0x0000000503007c46 */ /* 0x000fe2000b800100 */
[----:B------:R-:W-:Y:S01]  /*0db0*/  IMAD.U32 R16, RZ, RZ, UR5 ;  /* 0x00000005ff107e24 */ /* 0x000fe2000f8e00ff */
[----:B------:R-:W-:-:S02]  /*0dc0*/  PLOP3.LUT P0, PT, PT, PT, PT, 0x80, 0x0 ;  /* 0x000000000000781c */ /* 0x000fc40003f0f070 */
[----:B------:R-:W-:Y:S02]  /*0dd0*/  CS2R R116, SRZ ;  /* 0x0000000000747805 */ /* 0x000fe4000001ff00 */
[----:B------:R-:W-:Y:S01]  /*0de0*/  R2UR UR39, R0 ;  /* 0x00000000002772ca */ /* 0x000fe200000e0000 */
[----:B------:R-:W-:Y:S01]  /*0df0*/  IMAD.MOV.U32 R0, RZ, RZ, RZ ;  /* 0x000000ffff007224 */ /* 0x000fe200078e00ff */
        /* <DEDUP_REMOVED lines=11> */
[----:B------:R-:W-:Y:S01]  /*0eb0*/  UISETP.GT.AND UP0, UPT, UR39, UR5, UPT ;  /* 0x000000052700728c */ /* 0x000fe2000bf04270 */
[----:B------:R-:W-:Y:S02]  /*0ec0*/  CS2R R92, SRZ ;  /* 0x00000000005c7805 */ /* 0x000fe4000001ff00 */
[----:B------:R-:W-:Y:S02]  /*0ed0*/  CS2R R90, SRZ ;  /* 0x00000000005a7805 */ /* 0x000fe4000001ff00 */
[----:B------:R-:W-:Y:S02]  /*0ee0*/  CS2R R88, SRZ ;  /* 0x0000000000587805 */ /* 0x000fe4000001ff00 */
[----:B------:R-:W-:Y:S02]  /*0ef0*/  CS2R R86, SRZ ;  /* 0x0000000000567805 */ /* 0x000fe4000001ff00 */
[----:B------:R-:W-:-:S02]  /*0f00*/  CS2R R84, SRZ ;  /* 0x0000000000547805 */ /* 0x000fc4000001ff00 */
[----:B------:R-:W-:Y:S02]  /*0f10*/  PLOP3.LUT P1, PT, PT, PT, UP0, 0x80, 0x0 ;  /* 0x000000000000781c */ /* 0x000fe40003f2f008 */
        /* <DEDUP_REMOVED lines=38> */
[----:B------:R-:W-:-:S04]  /*1180*/  UIADD3 UR6, UR38, 0x12400, URZ ;  /* 0x0001240026067890 */ /* 0x000fc8000fffe03f */
        /* <DEDUP_REMOVED lines=26> */
.L_x_3282:
[----:B------:R-:W-:-:S04]  /*1330*/  SHF.L.U32 R0, RZ, 0x1f, RZ ;  /* 0x0000001fff007819 */ /* 0x000fc800000006ff */
[----:B------:R-:W0:Y:S02]  /*1340*/  SYNCS.PHASECHK.TRANS64.TRYWAIT P0, [UR38+0x30800], R0 ;  /* 0x03080000ff0075a7 */ /* 0x000e240008000166 */
[----:B0-----:R-:W-:Y:S05]  /*1350*/  @!P0 BRA `(.L_x_3283) ;  /* 0x000000b800b48947 */ /* 0x001fea0003800000 */
.L_x_3356:
[----:B------:R-:W2:Y:S02]  /*1360*/  LDL R2, [R1+0x4] ;  /* 0x0000040001027983 */ /* 0x000ea40000100800 */
[----:B--2---:R-:W-:-:S13]  /*1370*/  R2UR UR4, R2 ;  /* 0x00000000020472ca */ /* 0x004fda00000e0000 */
[----:B------:R-:W-:-:S06]  /*1380*/  ULOP3.LUT UR4, UR4, 0x1, URZ, 0xfc, !UPT ;  /* 0x0000000104047892 */ /* 0x000fcc000f8efc3f */
[----:B------:R-:W-:-:S04]  /*1390*/  MOV R2, UR4 ;  /* 0x0000000400027c02 */ /* 0x000fc80008000f00 */
[----:B------:R-:W-:-:S13]  /*13a0*/  ISETP.NE.AND P0, PT, R2, 0x3, PT ;  /* 0x000000030200780c */ /* 0x000fda0003f05270 */
[----:B------:R-:W-:Y:S05]  /*13b0*/  @!P0 BRA `(.L_x_3284) ;  /* 0x0000000000048947 */ /* 0x000fea0003800000 */
[----:B------:R-:W-:Y:S01]  /*13c0*/  BPT.TRAP 0x1 ;  /* 0x000000040000795c */ /* 0x000fe20000300000 */
.L_x_3284:
[----:B------:R1:W2:Y:S01]  /*13d0*/  SYNCS.PHASECHK.TRANS64.TRYWAIT P1, [UR38+0x30830], R0 ;  /* 0x03083000ff0075a7 */ /* 0x0002a20008020166 */
[----:B------:R-:W-:Y:S05]  /*13e0*/  @!P0 BRA `(.L_x_3285) ;  /* 0x0000000000048947 */ /* 0x000fea0003800000 */
[----:B------:R-:W-:Y:S01]  /*13f0*/  BPT.TRAP 0x1 ;  /* 0x000000040000795c */ /* 0x000fe20000300000 */
.L_x_3285:
[----:B------:R-:W-:Y:S02]  /*1400*/  IMAD.U32 R6, RZ, RZ, UR40 ;  /* 0x00000028ff067e24 */ /* 0x000fe4000f8e00ff */
[----:B------:R-:W-:Y:S01]  /*1410*/  IMAD.MOV.U32 R2, RZ, RZ, RZ ;  /* 0x000000ffff027224 */ /* 0x000fe200078e00ff */
[----:B--2---:R-:W-:Y:S06]  /*1420*/  @P1 BRA `(.L_x_3286) ;  /* 0x0000000000081947 */ /* 0x004fec0003800000 */
[----:B------:R-:W2:Y:S02]  /*1430*/  SYNCS.PHASECHK.TRANS64.TRYWAIT P1, [UR38+0x30830], R0 ;  /* 0x03083000ff0075a7 */ /* 0x000ea40008020166 */
[----:B--2---:R-:W-:Y:S05]  /*1440*/  @!P1 BRA `(.L_x_3287) ;  /* 0x000000b800909947 */ /* 0x004fea0003800000 */
.L_x_3286:
[----:B------:R-:W-:Y:S05]  /*1450*/  WARPSYNC.ALL ;  /* 0x0000000000007948 */ /* 0x000fea0003800000 */
[----:B------:R-:W-:Y:S01]  /*1460*/  MOV R119, RZ ;  /* 0x000000ff00777202 */ /* 0x000fe20000000f00 */
[----:B------:R-:W-:Y:S01]  /*1470*/  IMAD.MOV.U32 R7, RZ, RZ, 0x40000040 ;  /* 0x40000040ff077424 */ /* 0x000fe200078e00ff */
[----:B------:R-:W-:Y:S01]  /*1480*/  LOP3.LUT R6, R6, 0x10000, RZ, 0xfc, !PT ;  /* 0x0001000006067812 */ /* 0x000fe200078efcff */
[----:B------:R-:W-:-:S03]  /*1490*/  UIADD3 UR4, UR38, 0x1e400, URZ ;  /* 0x0001e40026047890 */ /* 0x000fc6000fffe03f */
[C---:B------:R-:W-:Y:S01]  /*14a0*/  R2UR UR56, R6.reuse ;  /* 0x00000000063872ca */ /* 0x040fe200000e0000 */
[----:B------:R-:W-:Y:S01]  /*14b0*/  WARPGROUP.ARRIVE ;  /* 0x00000000000079c5 */ /* 0x000fe20000000000 */
[----:B------:R-:W-:Y:S01]  /*14c0*/  R2UR UR57, R7 ;  /* 0x00000000073972ca */ /* 0x000fe200000e0000 */
[----:B------:R-:W-:Y:S01]  /*14d0*/  USHF.R.U32.HI UR4, URZ, 0x4, UR4 ;  /* 0x000000043f047899 */ /* 0x000fe20008011604 */
[----:B------:R-:W-:Y:S01]  /*14e0*/  R2UR UR10, R6 ;  /* 0x00000000060a72ca */ /* 0x000fe200000e0000 */
[----:B------:R-:W-:Y:S01]  /*14f0*/  UMOV UR59, 0x40000040 ;  /* 0x40000040003b7882 */ /* 0x000fe20000000000 */
[----:B------:R-:W-:Y:S01]  /*1500*/  UMOV UR9, 0x40000040 ;  /* 0x4000004000097882 */ /* 0x000fe20000000000 */
[----:B------:R-:W-:Y:S01]  /*1510*/  ULOP3.LUT UR4, UR4, 0x3fff, URZ, 0xc0, !UPT ;  /* 0x00003fff04047892 */ /* 0x000fe2000f8ec03f */
[----:B------:R-:W-:Y:S01]  /*1520*/  UMOV UR5, UR9 ;  /* 0x0000000900057c82 */ /* 0x000fe20008000000 */
[----:B------:R-:W-:Y:S02]  /*1530*/  UMOV UR7, 0x40000040 ;  /* 0x4000004000077882 */ /* 0x000fe40000000000 */
[----:B------:R-:W-:Y:S01]  /*1540*/  ULOP3.LUT UR58, UR4, 0x10000, URZ, 0xfc, !UPT ;  /* 0x00010000043a7892 */ /* 0x000fe2000f8efc3f */
[----:B------:R-:W-:Y:S01]  /*1550*/  UMOV UR13, 0x40000040 ;  /* 0x40000040000d7882 */ /* 0x000fe20000000000 */
[----:B------:R-:W-:-:S02]  /*1560*/  UMOV UR15, 0x40000040 ;  /* 0x40000040000f7882 */ /* 0x000fc40000000000 */
[----:B------:R-:W-:Y:S02]  /*1570*/  UIADD3 UR6, UR58, 0x2, URZ ;  /* 0x000000023a067890 */ /* 0x000fe4000fffe03f */
[----:B------:R-:W-:Y:S02]  /*1580*/  UIADD3 UR8, UR10, 0x2, URZ ;  /* 0x000000020a087890 */ /* 0x000fe4000fffe03f */
[----:B------:R-:W-:Y:S01]  /*1590*/  UIADD3 UR12, UR10, 0x4, URZ ;  /* 0x000000040a0c7890 */ /* 0x000fe2000fffe03f */
[----:B------:R-:W-:Y:S01]  /*15a0*/  HGMMA.64x96x16.F32 R24, gdesc[UR56], RZ, !UPT, gsb0 ;  /* 0x01600000381879f0 */ /* 0x000fe2000c0008ff */
[----:B------:R-:W-:Y:S02]  /*15b0*/  UIADD3 UR14, UR58, 0x4, URZ ;  /* 0x000000043a0e7890 */ /* 0x000fe4000fffe03f */
[----:B------:R-:W-:Y:S01]  /*15c0*/  UIADD3 UR16, UR10, 0x6, URZ ;  /* 0x000000060a107890 */ /* 0x000fe2000fffe03f */
[----:B------:R-:W-:Y:S01]  /*15d0*/  UMOV UR4, UR8 ;  /* 0x0000000800047c82 */ /* 0x000fe20008000000 */
        /* <DEDUP_REMOVED lines=27> */
[----:B------:R-:W-:Y:S01]  /*1790*/  HGMMA.64x96x16.F32 R24, gdesc[UR4], R24, gsb0 ;  /* 0x01600000041879f0 */ /* 0x000fe20008000818 */
[----:B------:R-:W-:Y:S01]  /*17a0*/  UIADD3 UR6, UR58, 0x306, URZ ;  /* 0x000003063a067890 */ /* 0x000fe2000fffe03f */
[----:B------:R-:W-:Y:S01]  /*17b0*/  UMOV UR4, UR32 ;  /* 0x0000002000047c82 */ /* 0x000fe20008000000 */
[----:B------:R-:W-:Y:S01]  /*17c0*/  UMOV UR5, UR33 ;  /* 0x0000002100057c82 */ /* 0x000fe20008000000 */
[----:B------:R-:W-:Y:S01]  /*17d0*/  UMOV UR7, 0x40000040 ;  /* 0x4000004000077882 */ /* 0x000fe20000000000 */
[----:B------:R-:W-:Y:S02]  /*17e0*/  WARPGROUP.DEPBAR.LE gsb0, 0x0 ;  /* 0x00008000000079c5 */ /* 0x000fe40000010000 */
[----:B------:R-:W-:-:S06]  /*17f0*/  WARPGROUP.ARRIVE ;  /* 0x00000000000079c5 */ /* 0x000fcc0000000000 */
[----:B------:R-:W-:Y:S03]  /*1800*/  HGMMA.64x96x16.F32 R24, gdesc[UR12], R24, gsb0 ;  /* 0x016000000c1879f0 */ /* 0x000fe60008000818 */
        /* <DEDUP_REMOVED lines=44> */
[----:B------:R-:W-:Y:S05]  /*1ad0*/  @!P0 BRA `(.L_x_3288) ;  /* 0x0000000000048947 */ /* 0x000fea0003800000 */
[----:B------:R-:W-:Y:S01]  /*1ae0*/  BPT.TRAP 0x1 ;  /* 0x000000040000795c */ /* 0x000fe20000300000 */
.L_x_3288:
[----:B------:R-:W-:Y:S01]  /*1af0*/  LOP3.LUT R19, R19, 0xffffff80, RZ, 0xc0, !PT ;  /* 0xffffff8013137812 */ /* 0x000fe200078ec0ff */
[----:B------:R-:W-:Y:S01]  /*1b00*/  ULDC UR4, c[0x0][0x9d8] ;  /* 0x0002760000047ab9 */ /* 0x000fe20000000800 */
[----:B0-----:R-:W-:Y:S02]  /*1b10*/  IMAD.MOV.U32 R3, RZ, RZ, -0x2 ;  /* 0xfffffffeff037424 */ /* 0x001fe400078e00ff */
[----:B------:R-:W-:Y:S01]  /*1b20*/  FMUL.FTZ R26, R26, UR4 ;  /* 0x000000041a1a7c20 */ /* 0x000fe20008410000 */
[----:B------:R-:W-:Y:S01]  /*1b30*/  FMUL.FTZ R27, R27, UR4 ;  /* 0x000000041b1b7c20 */ /* 0x000fe20008410000 */
[----:B------:R-:W-:Y:S02]  /*1b40*/  IMAD.IADD R19, R18, 0x1, -R19 ;  /* 0x0000000112137824 */ /* 0x000fe400078e0a13 */
[----:B------:R-:W-:Y:S01]  /*1b50*/  FMUL.FTZ R30, R30, UR4 ;  /* 0x000000041e1e7c20 */ /* 0x000fe20008410000 */
[----:B------:R-:W-:Y:S01]  /*1b60*/  FMUL.FTZ R31, R31, UR4 ;  /* 0x000000041f1f7c20 */ /* 0x000fe20008410000 */
[----:B------:R-:W-:Y:S01]  /*1b70*/  FMUL.FTZ R34, R34, UR4 ;  /* 0x0000000422227c20 */ /* 0x000fe20008410000 */
[----:B------:R-:W0:Y:S01]  /*1b80*/  MUFU.TANH R26, R26 ;  /* 0x0000001a001a7308 */ /* 0x000e220000002400 */
[----:B-1----:R-:W-:Y:S01]  /*1b90*/  SHF.R.S32.HI R0, RZ, 0x1f, R19 ;  /* 0x0000001fff007819 */ /* 0x002fe20000011413 */
        /* <DEDUP_REMOVED lines=11> */
[----:B------:R-:W-:Y:S01]  /*1c50*/  IADD3 R0, R19, -R0, RZ ;  /* 0x8000000013007210 */ /* 0x000fe20007ffe0ff */
[----:B------:R-:W-:Y:S01]  /*1c60*/  FMUL.FTZ R32, R32, UR4 ;  /* 0x0000000420207c20 */ /* 0x000fe20008410000 */
[----:B------:R-:W-:Y:S01]  /*1c70*/  FMUL.FTZ R43, R43, UR4 ;  /* 0x000000042b2b7c20 */ /* 0x000fe20008410000 */
[----:B------:R-:W2:Y:S01]  /*1c80*/  MUFU.TANH R30, R30 ;  /* 0x0000001e001e7308 */ /* 0x000ea20000002400 */
[----:B------:R-:W-:Y:S01]  /*1c90*/  FMUL.FTZ R33, R33, UR4 ;  /* 0x0000000421217c20 */ /* 0x000fe20008410000 */
[----:B------:R-:W-:-:S02]  /*1ca0*/  IMAD R0, R0, R3, 0x60 ;  /* 0x0000006000007424 */ /* 0x000fc400078e0203 */
[----:B------:R-:W-:Y:S01]  /*1cb0*/  FMUL.FTZ R46, R46, UR4 ;  /* 0x000000042e2e7c20 */ /* 0x000fe20008410000 */
[----:B------:R-:W-:Y:S02]  /*1cc0*/  IMAD.U32 R3, RZ, RZ, UR39 ;  /* 0x00000027ff037e24 */ /* 0x000fe4000f8e00ff */
[----:B------:R-:W-:Y:S01]  /*1cd0*/  FMUL.FTZ R36, R36, UR4 ;  /* 0x0000000424247c20 */ /* 0x000fe20008410000 */
[----:B------:R-:W-:Y:S01]  /*1ce0*/  FMUL.FTZ R47, R47, UR4 ;  /* 0x000000042f2f7c20 */ /* 0x000fe20008410000 */
[----:B------:R-:W-:Y:S01]  /*1cf0*/  IADD3 R0, R0, UR42, RZ ;  /* 0x0000002a00007c10 */ /* 0x000fe2000fffe0ff */
[----:B------:R-:W3:Y:S01]  /*1d00*/  MUFU.TANH R31, R31 ;  /* 0x0000001f001f7308 */ /* 0x000ee20000002400 */
[----:B------:R-:W-:Y:S01]  /*1d10*/  FMUL.FTZ R37, R37, UR4 ;  /* 0x0000000425257c20 */ /* 0x000fe20008410000 */
[----:B------:R-:W-:Y:S01]  /*1d20*/  FMUL.FTZ R50, R50, UR4 ;  /* 0x0000000432327c20 */ /* 0x000fe20008410000 */
[----:B------:R-:W-:Y:S01]  /*1d30*/  FMUL.FTZ R40, R40, UR4 ;  /* 0x0000000428287c20 */ /* 0x000fe20008410000 */
[----:B------:R-:W-:-:S02]  /*1d40*/  IMAD R0, R3, -0x60, R0 ;  /* 0xffffffa003007824 */ /* 0x000fc400078e0200 */
[----:B------:R-:W-:Y:S01]  /*1d50*/  FMUL.FTZ R51, R51, UR4 ;  /* 0x0000000433337c20 */ /* 0x000fe20008410000 */
[----:B------:R-:W-:Y:S01]  /*1d60*/  FMUL.FTZ R41, R41, UR4 ;  /* 0x0000000429297c20 */ /* 0x000fe20008410000 */
[----:B------:R-:W-:Y:S01]  /*1d70*/  FMUL.FTZ R54, R54, UR4 ;  /* 0x0000000436367c20 */ /* 0x000fe20008410000 */
[----:B------:R-:W4:Y:S01]  /*1d80*/  MUFU.TANH R34, R34 ;  /* 0x0000002200227308 */ /* 0x000f220000002400 */
[----:B------:R-:W-:Y:S01]  /*1d90*/  ISETP.GT.AND P6, PT, R0, RZ, PT ;  /* 0x000000ff0000720c */ /* 0x000fe20003fc4270 */
[----:B------:R-:W-:Y:S01]  /*1da0*/  FMUL.FTZ R44, R44, UR4 ;  /* 0x000000042c2c7c20 */ /* 0x000fe20008410000 */
[C---:B------:R-:W-:Y:S01]  /*1db0*/  ISETP.GT.AND P5, PT, R0.reuse, 0x1, PT ;  /* 0x000000010000780c */ /* 0x040fe20003fa4270 */
[----:B------:R-:W-:Y:S01]  /*1dc0*/  FMUL.FTZ R55, R55, UR4 ;  /* 0x0000000437377c20 */ /* 0x000fe20008410000 */
[----:B------:R-:W-:Y:S01]  /*1dd0*/  ISETP.GT.AND P4, PT, R0, 0x8, PT ;  /* 0x000000080000780c */ /* 0x000fe20003f84270 */
[----:B------:R-:W-:Y:S01]  /*1de0*/  FMUL.FTZ R45, R45, UR4 ;  /* 0x000000042d2d7c20 */ /* 0x000fe20008410000 */
[----:B0-----:R-:W-:Y:S01]  /*1df0*/  FSEL R3, R26, -INF , P6 ;  /* 0xff8000001a037808 */ /* 0x001fe20003000000 */
[----:B------:R-:W0:Y:S01]  /*1e00*/  MUFU.TANH R24, R24 ;  /* 0x0000001800187308 */ /* 0x000e220000002400 */
[----:B-1----:R-:W-:Y:S01]  /*1e10*/  FSEL R27, R27, -INF , P5 ;  /* 0xff8000001b1b7808 */ /* 0x002fe20002800000 */
[----:B------:R-:W-:Y:S01]  /*1e20*/  FMUL.FTZ R58, R58, UR4 ;  /* 0x000000043a3a7c20 */ /* 0x000fe20008410000 */
[----:B------:R-:W-:Y:S01]  /*1e30*/  ISETP.GT.AND P3, PT, R0, 0x9, PT ;  /* 0x000000090000780c */ /* 0x000fe20003f64270 */
[----:B------:R-:W-:Y:S01]  /*1e40*/  FMUL.FTZ R48, R48, UR4 ;  /* 0x0000000430307c20 */ /* 0x000fe20008410000 */
[----:B--2---:R-:W-:Y:S01]  /*1e50*/  FSEL R9, R30, -INF , P4 ;  /* 0xff8000001e097808 */ /* 0x004fe20002000000 */
[----:B------:R-:W-:Y:S01]  /*1e60*/  FMUL.FTZ R59, R59, UR4 ;  /* 0x000000043b3b7c20 */ /* 0x000fe20008410000 */
[----:B------:R-:W-:Y:S01]  /*1e70*/  FMNMX.FTZ R4, R3, R27, !PT ;  /* 0x0000001b03047209 */ /* 0x000fe20007810000 */
[----:B------:R-:W1:Y:S01]  /*1e80*/  MUFU.TANH R35, R35 ;  /* 0x0000002300237308 */ /* 0x000e620000002400 */
[----:B------:R-:W-:Y:S01]  /*1e90*/  ISETP.GT.AND P2, PT, R0, 0x10, PT ;  /* 0x000000100000780c */ /* 0x000fe20003f44270 */
[----:B------:R-:W-:Y:S01]  /*1ea0*/  FMUL.FTZ R49, R49, UR4 ;  /* 0x0000000431317c20 */ /* 0x000fe20008410000 */
[----:B---3--:R-:W-:Y:S01]  /*1eb0*/  FSEL R31, R31, -INF , P3 ;  /* 0xff8000001f1f7808 */ /* 0x008fe20001800000 */
[----:B------:R-:W-:Y:S01]  /*1ec0*/  FMUL.FTZ R62, R62, UR4 ;  /* 0x000000043e3e7c20 */ /* 0x000fe20008410000 */
[----:B------:R-:W-:Y:S01]  /*1ed0*/  FMNMX.FTZ R4, R9, R4, !PT ;  /* 0x0000000409047209 */ /* 0x000fe20007810000 */
[----:B------:R-:W-:Y:S01]  /*1ee0*/  FMUL.FTZ R52, R52, UR4 ;  /* 0x0000000434347c20 */ /* 0x000fe20008410000 */
[----:B------:R-:W-:Y:S01]  /*1ef0*/  ISETP.GT.AND P1, PT, R0, 0x11, PT ;  /* 0x000000110000780c */ /* 0x000fe20003f24270 */
[----:B------:R-:W2:Y:S01]  /*1f00*/  MUFU.TANH R25, R25 ;  /* 0x0000001900197308 */ /* 0x000ea20000002400 */
[----:B----4-:R-:W-:Y:S01]  /*1f10*/  FSEL R19, R34, -INF , P2 ;  /* 0xff80000022137808 */ /* 0x010fe20001000000 */
[----:B------:R-:W-:Y:S01]  /*1f20*/  FMUL.FTZ R63, R63, UR4 ;  /* 0x000000043f3f7c20 */ /* 0x000fe20008410000 */
[----:B------:R-:W-:Y:S01]  /*1f30*/  FMNMX.FTZ R4, R31, R4, !PT ;  /* 0x000000041f047209 */ /* 0x000fe20007810000 */
[----:B------:R-:W-:Y:S01]  /*1f40*/  FMUL.FTZ R53, R53, UR4 ;  /* 0x0000000435357c20 */ /* 0x000fe20008410000 */
[----:B0-----:R-:W-:Y:S01]  /*1f50*/  FSEL R11, R24, -INF , P6 ;  /* 0xff800000180b7808 */ /* 0x001fe20003000000 */
[----:B------:R-:W-:Y:S01]  /*1f60*/  FMUL.FTZ R66, R66, UR4 ;  /* 0x0000000442427c20 */ /* 0x000fe20008410000 */
[----:B------:R-:W-:Y:S01]  /*1f70*/  ISETP.GT.AND P6, PT, R0, 0x18, PT ;  /* 0x000000180000780c */ /* 0x000fe20003fc4270 */
[----:B------:R-:W0:Y:S01]  /*1f80*/  MUFU.TANH R38, R38 ;  /* 0x0000002600267308 */ /* 0x000e220000002400 */
[----:B-1----:R-:W-:Y:S01]  /*1f90*/  FSEL R35, R35, -INF , P1 ;  /* 0xff80000023237808 */ /* 0x002fe20000800000 */
[----:B------:R-:W-:Y:S01]  /*1fa0*/  FMUL.FTZ R56, R56, UR4 ;  /* 0x0000000438387c20 */ /* 0x000fe20008410000 */
[----:B------:R-:W-:Y:S01]  /*1fb0*/  FMNMX.FTZ R4, R19, R4, !PT ;  /* 0x0000000413047209 */ /* 0x000fe20007810000 */
[----:B------:R-:W-:Y:S01]  /*1fc0*/  FMUL.FTZ R67, R67, UR4 ;  /* 0x0000000443437c20 */ /* 0x000fe20008410000 */
[----:B------:R-:W-:Y:S01]  /*1fd0*/  FMUL.FTZ R57, R57, UR4 ;  /* 0x0000000439397c20 */ /* 0x000fe20008410000 */
[----:B------:R-:W-:Y:S01]  /*1fe0*/  FMUL.FTZ R70, R70, UR4 ;  /* 0x0000000446467c20 */ /* 0x000fe20008410000 */
[----:B------:R-:W-:Y:S01]  /*1ff0*/  FMNMX.FTZ R4, R35, R4, !PT ;  /* 0x0000000423047209 */ /* 0x000fe20007810000 */
[----:B------:R-:W1:Y:S01]  /*2000*/  MUFU.TANH R28, R28 ;  /* 0x0000001c001c7308 */ /* 0x000e620000002400 */
[----:B--2---:R-:W-:Y:S01]  /*2010*/  FSEL R25, R25, -INF , P5 ;  /* 0xff80000019197808 */ /* 0x004fe20002800000 */
[----:B------:R-:W-:Y:S01]  /*2020*/  FMUL.FTZ R71, R71, UR4 ;  /* 0x0000000447477c20 */ /* 0x000fe20008410000 */
[----:B------:R-:W-:Y:S01]  /*2030*/  ISETP.GT.AND P5, PT, R0, 0x19, PT ;  /* 0x000000190000780c */ /* 0x000fe20003fa4270 */
[----:B------:R-:W-:Y:S01]  /*2040*/  FMUL.FTZ R60, R60, UR4 ;  /* 0x000000043c3c7c20 */ /* 0x000fe20008410000 */
[----:B------:R-:W-:Y:S01]  /*2050*/  ULDC UR5, c[0x0][0x988] ;  /* 0x0002620000057ab9 */ /* 0x000fe20000000800 */
[----:B------:R-:W-:Y:S01]  /*2060*/  FMUL.FTZ R61, R61, UR4 ;  /* 0x000000043d3d7c20 */ /* 0x000fe20008410000 */
[----:B------:R-:W-:Y:S01]  /*2070*/  P2R R12, PR, RZ, 0x1 ;  /* 0x00000001ff0c7803 */ /* 0x000fe20000000000 */
[----:B------:R-:W2:Y:S01]  /*2080*/  MUFU.TANH R39, R39 ;  /* 0x0000002700277308 */ /* 0x000ea20000002400 */
[----:B0-----:R-:W-:Y:S01]  /*2090*/  FSEL R23, R38, -INF , P6 ;  /* 0xff80000026177808 */ /* 0x001fe20003000000 */
[----:B------:R-:W-:Y:S01]  /*20a0*/  FMUL.FTZ R64, R64, UR4 ;  /* 0x0000000440407c20 */ /* 0x000fe20008410000 */
[----:B------:R-:W-:Y:S01]  /*20b0*/  FMUL.FTZ R65, R65, UR4 ;  /* 0x0000000441417c20 */ /* 0x000fe20008410000 */
[----:B------:R-:W-:Y:S01]  /*20c0*/  FMUL.FTZ R68, R68, UR4 ;  /* 0x0000000444447c20 */ /* 0x000fe20008410000 */
[----:B------:R-:W-:Y:S01]  /*20d0*/  FMNMX.FTZ R4, R23, R4, !PT ;  /* 0x0000000417047209 */ /* 0x000fe20007810000 */
[----:B------:R-:W-:Y:S01]  /*20e0*/  FMUL.FTZ R69, R69, UR4 ;  /* 0x0000000445457c20 */ /* 0x000fe20008410000 */
[----:B------:R-:W0:Y:S01]  /*20f0*/  S2UR UR7, SR_CgaCtaId ;  /* 0x00000000000779c3 */ /* 0x000e220000008800 */
[----:B------:R-:W3:Y:S01]  /*2100*/  MUFU.TANH R29, R29 ;  /* 0x0000001d001d7308 */ /* 0x000ee20000002400 */
[----:B-1----:R-:W-:Y:S01]  /*2110*/  FSEL R13, R28, -INF , P4 ;  /* 0xff8000001c0d7808 */ /* 0x002fe20002000000 */
[----:B------:R-:W-:Y:S01]  /*2120*/  UIADD3 UR59, UR39, -0x2, URZ ;  /* 0xfffffffe273b7890 */ /* 0x000fe2000fffe03f */
[----:B------:R-:W-:Y:S01]  /*2130*/  ISETP.GT.AND P4, PT, R0, 0x20, PT ;  /* 0x000000200000780c */ /* 0x000fe20003f84270 */
[----:B------:R-:W-:Y:S01]  /*2140*/  UIADD3 UR4, UR38, 0x30840, URZ ;  /* 0x0003084026047890 */ /* 0x000fe2000fffe03f */
[----:B------:R-:W-:Y:S01]  /*2150*/  R2UR UR6, R16 ;  /* 0x00000000100672ca */ /* 0x000fe200000e0000 */
[----:B------:R-:W-:Y:S01]  /*2160*/  UMOV UR39, URZ ;  /* 0x0000003f00277c82 */ /* 0x000fe20008000000 */
[--C-:B------:R-:W-:Y:S01]  /*2170*/  IMAD.MOV.U32 R118, RZ, RZ, R119.reuse ;  /* 0x000000ffff767224 */ /* 0x100fe200078e0077 */
        /* <DEDUP_REMOVED lines=9> */
[----:B---3--:R-:W-:Y:S01]  /*2210*/  FSEL R29, R29, -INF , P3 ;  /* 0xff8000001d1d7808 */ /* 0x008fe20001800000 */
[----:B------:R-:W-:Y:S01]  /*2220*/  UISETP.GE.AND UP0, UPT, UR59, UR6, UPT ;  /* 0x000000063b00728c */ /* 0x000fe2000bf06270 */
[----:B------:R-:W-:Y:S01]  /*2230*/  ISETP.GT.AND P3, PT, R0, 0x21, PT ;  /* 0x000000210000780c */ /* 0x000fe20003f64270 */
[--C-:B------:R-:W-:Y:S01]  /*2240*/  IMAD.MOV.U32 R112, RZ, RZ, R119.reuse ;  /* 0x000000ffff707224 */ /* 0x100fe200078e0077 */
[-C--:B------:R-:W-:Y:S01]  /*2250*/  MOV R110, R119.reuse ;  /* 0x00000077006e7202 */ /* 0x080fe20000000f00 */
[--C-:B------:R-:W-:Y:S01]  /*2260*/  IMAD.MOV.U32 R111, RZ, RZ, R119.reuse ;  /* 0x000000ffff6f7224 */ /* 0x100fe200078e0077 */
[----:B0-----:R-:W-:Y:S01]  /*2270*/  UPRMT UR4, UR7, 0x654, UR4 ;  /* 0x0000065407047896 */ /* 0x001fe20008000004 */
        /* <DEDUP_REMOVED lines=10> */
[----:B------:R-:W-:Y:S01]  /*2320*/  SYNCS.ARRIVE.TRANS64.RED.A1T0 RZ, [UR4], RZ ;  /* 0x000000ffffff79a7 */ /* 0x000fe20008100404 */
        /* <DEDUP_REMOVED lines=27> */
[----:B------:R-:W-:-:S02]  /*24e0*/  IMAD.MOV.U32 R82, RZ, RZ, R119 ;  /* 0x000000ffff527224 */ /* 0x000fc400078e0077 */
[----:B------:R-:W2:Y:S01]  /*24f0*/  MUFU.TANH R37, R37 ;  /* 0x0000002500257308 */ /* 0x000ea20000002400 */
        /* <DEDUP_REMOVED lines=8> */
[----:B------:R-:W-:Y:S01]  /*2580*/  IMAD.MOV.U32 R42, RZ, RZ, R119 ;  /* 0x000000ffff2a7224 */ /* 0x000fe200078e0077 */
[----:B------:R-:W-:-:S03]  /*2590*/  FMNMX.FTZ R4, R79, R4, !PT ;  /* 0x000000044f047209 */ /* 0x000fc60007810000 */
[----:B------:R-:W1:Y:S01]  /*25a0*/  MUFU.TANH R40, R40 ;  /* 0x0000002800287308 */ /* 0x000e620000002400 */
[----:B--2---:R-:W-:Y:S02]  /*25b0*/  FSEL R37, R37, -INF , P5 ;  /* 0xff80000025257808 */ /* 0x004fe40002800000 */
[----:B------:R-:W-:-:S05]  /*25c0*/  ISETP.GT.AND P5, PT, R0, 0x31, PT ;  /* 0x000000310000780c */ /* 0x000fca0003fa4270 */
[----:B------:R-:W2:Y:S01]  /*25d0*/  MUFU.TANH R51, R51 ;  /* 0x0000003300337308 */ /* 0x000ea20000002400 */
[----:B0-----:R-:W-:Y:S02]  /*25e0*/  FSEL R81, R50, -INF , P6 ;  /* 0xff80000032517808 */ /* 0x001fe40003000000 */
[----:B------:R-:W-:Y:S02]  /*25f0*/  MOV R50, R119 ;  /* 0x0000007700327202 */ /* 0x000fe40000000f00 */
[----:B------:R-:W-:-:S03]  /*2600*/  FMNMX.FTZ R4, R81, R4, !PT ;  /* 0x0000000451047209 */ /* 0x000fc60007810000 */
[----:B------:R-:W0:Y:S01]  /*2610*/  MUFU.TANH R41, R41 ;  /* 0x0000002900297308 */ /* 0x000e220000002400 */
[----:B-1----:R-:W-:Y:S01]  /*2620*/  FSEL R43, R40, -INF , P4 ;  /* 0xff800000282b7808 */ /* 0x002fe20002000000 */
[----:B------:R-:W-:Y:S01]  /*2630*/  IMAD.MOV.U32 R40, RZ, RZ, R119 ;  /* 0x000000ffff287224 */ /* 0x000fe200078e0077 */
[----:B------:R-:W-:-:S05]  /*2640*/  ISETP.GT.AND P4, PT, R0, 0x38, PT ;  /* 0x000000380000780c */ /* 0x000fca0003f84270 */
[----:B------:R-:W1:Y:S01]  /*2650*/  MUFU.TANH R54, R54 ;  /* 0x0000003600367308 */ /* 0x000e620000002400 */
[----:B--2---:R-:W-:-:S04]  /*2660*/  FSEL R83, R51, -INF , P5 ;  /* 0xff80000033537808 */ /* 0x004fc80002800000 */
[----:B------:R-:W-:-:S03]  /*2670*/  FMNMX.FTZ R4, R83, R4, !PT ;  /* 0x0000000453047209 */ /* 0x000fc60007810000 */
[----:B------:R-:W2:Y:S01]  /*2680*/  MUFU.TANH R44, R44 ;  /* 0x0000002c002c7308 */ /* 0x000ea20000002400 */
[----:B0-----:R-:W-:Y:S02]  /*2690*/  FSEL R41, R41, -INF , P3 ;  /* 0xff80000029297808 */ /* 0x001fe40001800000 */
[----:B------:R-:W-:-:S05]  /*26a0*/  ISETP.GT.AND P3, PT, R0, 0x39, PT ;  /* 0x000000390000780c */ /* 0x000fca0003f64270 */
[----:B------:R-:W0:Y:S01]  /*26b0*/  MUFU.TANH R55, R55 ;  /* 0x0000003700377308 */ /* 0x000e220000002400 */
[----:B-1----:R-:W-:Y:S01]  /*26c0*/  FSEL R85, R54, -INF , P4 ;  /* 0xff80000036557808 */ /* 0x002fe20002000000 */
[----:B------:R-:W-:-:S03]  /*26d0*/  IMAD.MOV.U32 R54, RZ, RZ, R119 ;  /* 0x000000ffff367224 */ /* 0x000fc600078e0077 */
[----:B------:R-:W-:-:S03]  /*26e0*/  FMNMX.FTZ R4, R85, R4, !PT ;  /* 0x0000000455047209 */ /* 0x000fc60007810000 */
[----:B------:R-:W1:Y:S01]  /*26f0*/  MUFU.TANH R45, R45 ;  /* 0x0000002d002d7308 */ /* 0x000e620000002400 */
[----:B--2---:R-:W-:Y:S02]  /*2700*/  FSEL R47, R44, -INF , P2 ;  /* 0xff8000002c2f7808 */ /* 0x004fe40001000000 */
[----:B------:R-:W-:Y:S02]  /*2710*/  ISETP.GT.AND P2, PT, R0, 0x40, PT ;  /* 0x000000400000780c */ /* 0x000fe40003f44270 */
[----:B------:R-:W-:-:S03]  /*2720*/  MOV R44, R119 ;  /* 0x00000077002c7202 */ /* 0x000fc60000000f00 */
[----:B------:R-:W2:Y:S01]  /*2730*/  MUFU.TANH R58, R58 ;  /* 0x0000003a003a7308 */ /* 0x000ea20000002400 */
[----:B0-----:R-:W-:-:S04]  /*2740*/  FSEL R87, R55, -INF , P3 ;  /* 0xff80000037577808 */ /* 0x001fc80001800000 */
[----:B------:R-:W-:-:S03]  /*2750*/  FMNMX.FTZ R4, R87, R4, !PT ;  /* 0x0000000457047209 */ /* 0x000fc60007810000 */
[----:B------:R-:W0:Y:S01]  /*2760*/  MUFU.TANH R48, R48 ;  /* 0x0000003000307308 */ /* 0x000e220000002400 */
[----:B-1----:R-:W-:Y:S02]  /*2770*/  FSEL R45, R45, -INF , P1 ;  /* 0xff8000002d2d7808 */ /* 0x002fe40000800000 */
[----:B------:R-:W-:-:S05]  /*2780*/  ISETP.GT.AND P1, PT, R0, 0x41, PT ;  /* 0x000000410000780c */ /* 0x000fca0003f24270 */
[----:B------:R-:W1:Y:S01]  /*2790*/  MUFU.TANH R59, R59 ;  /* 0x0000003b003b7308 */ /* 0x000e620000002400 */
[----:B--2---:R-:W-:Y:S01]  /*27a0*/  FSEL R89, R58, -INF , P2 ;  /* 0xff8000003a597808 */ /* 0x004fe20001000000 */
[----:B------:R-:W-:-:S03]  /*27b0*/  IMAD.MOV.U32 R58, RZ, RZ, R119 ;  /* 0x000000ffff3a7224 */ /* 0x000fc600078e0077 */
[----:B------:R-:W-:-:S03]  /*27c0*/  FMNMX.FTZ R4, R89, R4, !PT ;  /* 0x0000000459047209 */ /* 0x000fc60007810000 */
[----:B------:R-:W2:Y:S01]  /*27d0*/  MUFU.TANH R49, R49 ;  /* 0x0000003100317308 */ /* 0x000ea20000002400 */
[----:B0-----:R-:W-:Y:S01]  /*27e0*/  FSEL R51, R48, -INF , P6 ;  /* 0xff80000030337808 */ /* 0x001fe20003000000 */
[----:B------:R-:W-:Y:S01]  /*27f0*/  IMAD.MOV.U32 R48, RZ, RZ, R119 ;  /* 0x000000ffff307224 */ /* 0x000fe200078e0077 */
[----:B------:R-:W-:-:S05]  /*2800*/  ISETP.GT.AND P6, PT, R0, 0x48, PT ;  /* 0x000000480000780c */ /* 0x000fca0003fc4270 */
[----:B------:R-:W0:Y:S01]  /*2810*/  MUFU.TANH R62, R62 ;  /* 0x0000003e003e7308 */ /* 0x000e220000002400 */
[----:B-1----:R-:W-:-:S04]  /*2820*/  FSEL R91, R59, -INF , P1 ;  /* 0xff8000003b5b7808 */ /* 0x002fc80000800000 */
        /* <DEDUP_REMOVED lines=32> */
[----:B------:R-:W-:Y:S01]  /*2a30*/  MUFU.TANH R60, R60 ;  /* 0x0000003c003c7308 */ /* 0x000fe20000002400 */
[----:B--2---:R-:W-:Y:S01]  /*2a40*/  FSEL R97, R70, -INF , P2 ;  /* 0xff80000046617808 */ /* 0x004fe20001000000 */
[----:B------:R-:W-:-:S03]  /*2a50*/  IMAD.MOV.U32 R70, RZ, RZ, R119 ;  /* 0x000000ffff467224 */ /* 0x000fc600078e0077 */
[----:B------:R-:W-:-:S03]  /*2a60*/  FMNMX.FTZ R4, R97, R4, !PT ;  /* 0x0000000461047209 */ /* 0x000fc60007810000 */
[----:B------:R-:W1:Y:S01]  /*2a70*/  MUFU.TANH R61, R61 ;  /* 0x0000003d003d7308 */ /* 0x000e620000002400 */
[----:B0-----:R-:W-:-:S04]  /*2a80*/  FSEL R71, R71, -INF , P1 ;  /* 0xff80000047477808 */ /* 0x001fc80000800000 */
[----:B------:R-:W-:Y:S01]  /*2a90*/  FMNMX.FTZ R0, R71, R4, !PT ;  /* 0x0000000447007209 */ /* 0x000fe20007810000 */
[----:B------:R-:W-:Y:S02]  /*2aa0*/  IMAD.U32 R4, RZ, RZ, UR5 ;  /* 0x00000005ff047e24 */ /* 0x000fe4000f8e00ff */
[----:B------:R-:W-:Y:S02]  /*2ab0*/  MUFU.TANH R64, R64 ;  /* 0x0000004000407308 */ /* 0x000fe40000002400 */
[----:B------:R-:W0:Y:S06]  /*2ac0*/  SHFL.BFLY PT, R5, R0, 0x2, 0x1f ;  /* 0x0c401f0000057f89 */ /* 0x000e2c00000e0000 */
[----:B------:R-:W2:Y:S01]  /*2ad0*/  MUFU.TANH R65, R65 ;  /* 0x0000004100417308 */ /* 0x000ea20000002400 */
[----:B-1----:R-:W-:-:S07]  /*2ae0*/  FSEL R61, R61, -INF , P5 ;  /* 0xff8000003d3d7808 */ /* 0x002fce0002800000 */
[----:B------:R-:W-:Y:S08]  /*2af0*/  MUFU.TANH R68, R68 ;  /* 0x0000004400447308 */ /* 0x000ff00000002400 */
[----:B------:R-:W1:Y:S01]  /*2b00*/  MUFU.TANH R69, R69 ;  /* 0x0000004500457308 */ /* 0x000e620000002400 */
[----:B--2---:R-:W-:Y:S02]  /*2b10*/  FSEL R65, R65, -INF , P3 ;  /* 0xff80000041417808 */ /* 0x004fe40001800000 */
[----:B0-----:R-:W-:-:S02]  /*2b20*/  FMNMX.FTZ R8, R0, R5, !PT ;  /* 0x0000000500087209 */ /* 0x001fc40007810000 */
[----:B------:R-:W-:-:S03]  /*2b30*/  FMNMX.FTZ R0, R11, R25, !PT ;  /* 0x000000190b007209 */ /* 0x000fc60007810000 */
[----:B------:R-:W0:Y:S01]  /*2b40*/  SHFL.BFLY PT, R5, R8, 0x1, 0x1f ;  /* 0x0c201f0008057f89 */ /* 0x000e2200000e0000 */
[----:B------:R-:W-:-:S04]  /*2b50*/  FMNMX.FTZ R0, R13, R0, !PT ;  /* 0x000000000d007209 */ /* 0x000fc80007810000 */
[----:B------:R-:W-:-:S04]  /*2b60*/  FMNMX.FTZ R0, R29, R0, !PT ;  /* 0x000000001d007209 */ /* 0x000fc80007810000 */
[----:B------:R-:W-:Y:S02]  /*2b70*/  FMNMX.FTZ R0, R15, R0, !PT ;  /* 0x000000000f007209 */ /* 0x000fe40007810000 */
[----:B-1----:R-:W-:Y:S02]  /*2b80*/  FSEL R69, R69, -INF , P1 ;  /* 0xff80000045457808 */ /* 0x002fe40000800000 */
[----:B------:R-:W-:-:S04]  /*2b90*/  FMNMX.FTZ R0, R33, R0, !PT ;  /* 0x0000000021007209 */ /* 0x000fc80007810000 */
[----:B------:R-:W-:-:S04]  /*2ba0*/  FMNMX.FTZ R0, R21, R0, !PT ;  /* 0x0000000015007209 */ /* 0x000fc80007810000 */
[----:B------:R-:W-:Y:S02]  /*2bb0*/  FMNMX.FTZ R0, R37, R0, !PT ;  /* 0x0000000025007209 */ /* 0x000fe40007810000 */
[----:B0-----:R-:W-:Y:S02]  /*2bc0*/  FMNMX.FTZ R5, R8, R5, !PT ;  /* 0x0000000508057209 */ /* 0x001fe40007810000 */
[----:B------:R-:W-:Y:S02]  /*2bd0*/  FMNMX.FTZ R0, R43, R0, !PT ;  /* 0x000000002b007209 */ /* 0x000fe40007810000 */
[C---:B------:R-:W-:Y:S01]  /*2be0*/  FSETP.NEU.FTZ.AND P0, PT, R5.reuse, -INF , PT ;  /* 0xff8000000500780b */ /* 0x040fe20003f1d000 */
[----:B------:R-:W-:Y:S01]  /*2bf0*/  FMUL.FTZ R10, R5, R4 ;  /* 0x00000004050a7220 */ /* 0x000fe20000410000 */
[----:B------:R-:W-:-:S04]  /*2c00*/  FMNMX.FTZ R0, R41, R0, !PT ;  /* 0x0000000029007209 */ /* 0x000fc80007810000 */
[----:B------:R-:W-:Y:S02]  /*2c10*/  FMNMX.FTZ R0, R47, R0, !PT ;  /* 0x000000002f007209 */ /* 0x000fe40007810000 */
[----:B------:R-:W-:Y:S02]  /*2c20*/  FSEL R10, R10, RZ, P0 ;  /* 0x000000ff0a0a7208 */ /* 0x000fe40000000000 */
[----:B------:R-:W-:Y:S02]  /*2c30*/  FMNMX.FTZ R0, R45, R0, !PT ;  /* 0x000000002d007209 */ /* 0x000fe40007810000 */
[----:B------:R-:W-:Y:S01]  /*2c40*/  ISETP.NE.AND P0, PT, R12, RZ, PT ;  /* 0x000000ff0c00720c */ /* 0x000fe20003f05270 */
[--C-:B------:R-:W-:Y:S01]  /*2c50*/  FFMA.FTZ R3, R3, R4, -R10.reuse ;  /* 0x0000000403037223 */ /* 0x100fe2000001080a */
[----:B------:R-:W-:Y:S01]  /*2c60*/  FMNMX.FTZ R0, R51, R0, !PT ;  /* 0x0000000033007209 */ /* 0x000fe20007810000 */
[-CC-:B------:R-:W-:Y:S01]  /*2c70*/  FFMA.FTZ R19, R19, R4.reuse, -R10.reuse ;  /* 0x0000000413137223 */ /* 0x180fe2000001080a */
[--C-:B------:R-:W-:Y:S01]  /*2c80*/  FFMA.FTZ R23, R23, R4, -R10.reuse ;  /* 0x0000000417177223 */ /* 0x100fe2000001080a */
[----:B------:R0:W-:Y:S01]  /*2c90*/  MUFU.EX2 R189, R3 ;  /* 0x0000000300bd7308 */ /* 0x0001e20000000800 */
[----:B------:R-:W-:Y:S01]  /*2ca0*/  FMNMX.FTZ R0, R49, R0, !PT ;  /* 0x0000000031007209 */ /* 0x000fe20007810000 */
[-CC-:B------:R-:W-:Y:S01]  /*2cb0*/  FFMA.FTZ R9, R9, R4.reuse, -R10.reuse ;  /* 0x0000000409097223 */ /* 0x180fe2000001080a */
[-CC-:B------:R-:W-:Y:S01]  /*2cc0*/  FFMA.FTZ R27, R27, R4.reuse, -R10.reuse ;  /* 0x000000041b1b7223 */ /* 0x180fe2000001080a */
[--C-:B------:R-:W-:Y:S01]  /*2cd0*/  FFMA.FTZ R31, R31, R4, -R10.reuse ;  /* 0x000000041f1f7223 */ /* 0x100fe2000001080a */
[----:B------:R-:W-:Y:S01]  /*2ce0*/  FMNMX.FTZ R0, R55, R0, !PT ;  /* 0x0000000037007209 */ /* 0x000fe20007810000 */
[-CC-:B------:R-:W-:Y:S01]  /*2cf0*/  FFMA.FTZ R35, R35, R4.reuse, -R10.reuse ;  /* 0x0000000423237223 */ /* 0x180fe2000001080a */
[--C-:B------:R-:W-:Y:S01]  /*2d00*/  FFMA.FTZ R39, R39, R4, -R10.reuse ;  /* 0x0000000427277223 */ /* 0x100fe2000001080a */
[----:B------:R1:W-:Y:S01]  /*2d10*/  MUFU.EX2 R185, R19 ;  /* 0x0000001300b97308 */ /* 0x0003e20000000800 */
[----:B------:R-:W-:Y:S01]  /*2d20*/  FMNMX.FTZ R0, R53, R0, !PT ;  /* 0x0000000035007209 */ /* 0x000fe20007810000 */
[-CC-:B------:R-:W-:Y:S01]  /*2d30*/  FFMA.FTZ R73, R73, R4.reuse, -R10.reuse ;  /* 0x0000000449497223 */ /* 0x180fe2000001080a */
[----:B0-----:R-:W-:Y:S01]  /*2d40*/  FSEL R3, R60, -INF , P6 ;  /* 0xff8000003c037808 */ /* 0x001fe20003000000 */
[--C-:B------:R-:W-:Y:S01]  /*2d50*/  FFMA.FTZ R75, R75, R4, -R10.reuse ;  /* 0x000000044b4b7223 */ /* 0x100fe2000001080a */
[----:B------:R-:W-:Y:S01]  /*2d60*/  FMNMX.FTZ R0, R59, R0, !PT ;  /* 0x000000003b007209 */ /* 0x000fe20007810000 */
[-CC-:B------:R-:W-:Y:S01]  /*2d70*/  FFMA.FTZ R77, R77, R4.reuse, -R10.reuse ;  /* 0x000000044d4d7223 */ /* 0x180fe2000001080a */
[--C-:B------:R-:W-:Y:S01]  /*2d80*/  FFMA.FTZ R79, R79, R4, -R10.reuse ;  /* 0x000000044f4f7223 */ /* 0x100fe2000001080a */
[----:B------:R0:W-:Y:S01]  /*2d90*/  MUFU.EX2 R187, R23 ;  /* 0x0000001700bb7308 */ /* 0x0001e20000000800 */
[----:B------:R-:W-:Y:S01]  /*2da0*/  FMNMX.FTZ R0, R57, R0, !PT ;  /* 0x0000000039007209 */ /* 0x000fe20007810000 */
[-CC-:B------:R-:W-:Y:S01]  /*2db0*/  FFMA.FTZ R81, R81, R4.reuse, -R10.reuse ;  /* 0x0000000451517223 */ /* 0x180fe2000001080a */
[----:B-1----:R-:W-:Y:S01]  /*2dc0*/  FSEL R19, R64, -INF , P4 ;  /* 0xff80000040137808 */ /* 0x002fe20002000000 */
        /* <DEDUP_REMOVED lines=12> */
[----:B------:R-:W0:Y:S01]  /*2e90*/  MUFU.EX2 R12, R27 ;  /* 0x0000001b000c7308 */ /* 0x000e220000000800 */
[----:B------:R-:W-:Y:S01]  /*2ea0*/  FMNMX.FTZ R0, R65, R0, !PT ;  /* 0x0000000041007209 */ /* 0x000fe20007810000 */
[-CC-:B------:R-:W-:Y:S01]  /*2eb0*/  FFMA.FTZ R95, R95, R4.reuse, -R10.reuse ;  /* 0x000000045f5f7223 */ /* 0x180fe2000001080a */
[-CC-:B------:R-:W-:Y:S01]  /*2ec0*/  FFMA.FTZ R67, R67, R4.reuse, -R10.reuse ;  /* 0x0000000443437223 */ /* 0x180fe2000001080a */
[--C-:B------:R-:W-:Y:S01]  /*2ed0*/  FFMA.FTZ R97, R97, R4, -R10.reuse ;  /* 0x0000000461617223 */ /* 0x100fe2000001080a */
[----:B------:R-:W-:Y:S01]  /*2ee0*/  FMNMX.FTZ R0, R23, R0, !PT ;  /* 0x0000000017007209 */ /* 0x000fe20007810000 */
[----:B------:R-:W-:Y:S01]  /*2ef0*/  FFMA.FTZ R10, R71, R4, -R10 ;  /* 0x00000004470a7223 */ /* 0x000fe2000001080a */
[-C--:B------:R-:W-:Y:S01]  /*2f00*/  MOV R71, R119.reuse ;  /* 0x0000007700477202 */ /* 0x080fe20000000f00 */
[----:B------:R2:W-:Y:S01]  /*2f10*/  MUFU.EX2 R14, R31 ;  /* 0x0000001f000e7308 */ /* 0x0005e20000000800 */
[----:B------:R-:W-:Y:S01]  /*2f20*/  FMNMX.FTZ R0, R69, R0, !PT ;  /* 0x0000000045007209 */ /* 0x000fe20007810000 */
[--C-:B------:R-:W-:Y:S01]  /*2f30*/  IMAD.MOV.U32 R64, RZ, RZ, R119.reuse ;  /* 0x000000ffff407224 */ /* 0x100fe200078e0077 */
[----:B------:R-:W-:Y:S01]  /*2f40*/  MOV R68, R119 ;  /* 0x0000007700447202 */ /* 0x000fe20000000f00 */
[----:B------:R-:W-:-:S02]  /*2f50*/  IMAD.MOV.U32 R60, RZ, RZ, R119 ;  /* 0x000000ffff3c7224 */ /* 0x000fc400078e0077 */
[----:B-1----:R-:W1:Y:S02]  /*2f60*/  SHFL.BFLY PT, R9, R0, 0x2, 0x1f ;  /* 0x0c401f0000097f89 */ /* 0x002e6400000e0000 */
[----:B------:R3:W-:Y:S01]  /*2f70*/  MUFU.EX2 R18, R35 ;  /* 0x0000002300127308 */ /* 0x0007e20000000800 */
[----:B0-----:R-:W-:Y:S01]  /*2f80*/  FADD.FTZ R34, R189, R12 ;  /* 0x0000000cbd227221 */ /* 0x001fe20000010000 */
[----:B------:R-:W-:Y:S01]  /*2f90*/  F2FP.F16.F32.PACK_AB R189, R12, R189 ;  /* 0x000000bd0cbd723e */ /* 0x000fe200000000ff */
[----:B--2---:R-:W-:-:S05]  /*2fa0*/  IMAD.MOV.U32 R31, RZ, RZ, R119 ;  /* 0x000000ffff1f7224 */ /* 0x004fca00078e0077 */
[----:B------:R0:W-:Y:S01]  /*2fb0*/  MUFU.EX2 R20, R39 ;  /* 0x0000002700147308 */ /* 0x0001e20000000800 */
[----:B---3--:R-:W-:-:S07]  /*2fc0*/  MOV R35, R119 ;  /* 0x0000007700237202 */ /* 0x008fce0000000f00 */
[----:B------:R-:W-:Y:S01]  /*2fd0*/  MUFU.EX2 R73, R73 ;  /* 0x0000004900497308 */ /* 0x000fe20000000800 */
[----:B0-----:R-:W-:Y:S01]  /*2fe0*/  IMAD.MOV.U32 R39, RZ, RZ, R119 ;  /* 0x000000ffff277224 */ /* 0x001fe200078e0077 */
[----:B-1----:R-:W-:-:S06]  /*2ff0*/  FMNMX.FTZ R8, R0, R9, !PT ;  /* 0x0000000900087209 */ /* 0x002fcc0007810000 */
[----:B------:R0:W1:Y:S01]  /*3000*/  MUFU.EX2 R22, R75 ;  /* 0x0000004b00167308 */ /* 0x0000620000000800 */
[----:B------:R-:W2:Y:S07]  /*3010*/  SHFL.BFLY PT, R9, R8, 0x1, 0x1f ;  /* 0x0c201f0008097f89 */ /* 0x000eae00000e0000 */
[----:B------:R-:W-:Y:S01]  /*3020*/  MUFU.EX2 R77, R77 ;  /* 0x0000004d004d7308 */ /* 0x000fe20000000800 */
[----:B0-----:R-:W-:-:S07]  /*3030*/  IMAD.MOV.U32 R75, RZ, RZ, R119 ;  /* 0x000000ffff4b7224 */ /* 0x001fce00078e0077 */
[----:B------:R0:W3:Y:S01]  /*3040*/  MUFU.EX2 R24, R79 ;  /* 0x0000004f00187308 */ /* 0x0000e20000000800 */
[----:B-1----:R-:W-:-:S07]  /*3050*/  F2FP.F16.F32.PACK_AB R181, R22, R73 ;  /* 0x0000004916b5723e */ /* 0x002fce00000000ff */
[----:B------:R-:W-:Y:S01]  /*3060*/  MUFU.EX2 R81, R81 ;  /* 0x0000005100517308 */ /* 0x000fe20000000800 */
[----:B0-----:R-:W-:Y:S01]  /*3070*/  IMAD.MOV.U32 R79, RZ, RZ, R119 ;  /* 0x000000ffff4f7224 */ /* 0x001fe200078e0077 */
[----:B--2---:R-:W-:-:S04]  /*3080*/  FMNMX.FTZ R9, R8, R9, !PT ;  /* 0x0000000908097209 */ /* 0x004fc80007810000 */
[C---:B------:R-:W-:Y:S01]  /*3090*/  FSETP.NEU.FTZ.AND P1, PT, R9.reuse, -INF , PT ;  /* 0xff8000000900780b */ /* 0x040fe20003f3d000 */
[----:B------:R-:W-:Y:S01]  /*30a0*/  FMUL.FTZ R0, R9, R4 ;  /* 0x0000000409007220 */ /* 0x000fe20000410000 */
[----:B------:R-:W0:Y:S01]  /*30b0*/  MUFU.EX2 R26, R83 ;  /* 0x00000053001a7308 */ /* 0x000e220000000800 */
[----:B---3--:R-:W-:-:S03]  /*30c0*/  F2FP.F16.F32.PACK_AB R183, R24, R77 ;  /* 0x0000004d18b7723e */ /* 0x008fc600000000ff */
[----:B------:R-:W-:Y:S02]  /*30d0*/  FSEL R0, R0, RZ, P1 ;  /* 0x000000ff00007208 */ /* 0x000fe40000800000 */
[----:B------:R-:W-:Y:S02]  /*30e0*/  PLOP3.LUT P1, PT, PT, PT, UP0, 0x80, 0x0 ;  /* 0x000000000000781c */ /* 0x000fe40003f2f008 */
        /* <DEDUP_REMOVED lines=16> */
[----:B------:R1:W2:Y:S01]  /*31f0*/  MUFU.EX2 R188, R25 ;  /* 0x0000001900bc7308 */ /* 0x0002a20000000800 */
[-CC-:B------:R-:W-:Y:S01]  /*3200*/  FFMA.FTZ R55, R55, R4.reuse, -R0.reuse ;  /* 0x0000000437377223 */ /* 0x180fe20000010800 */
[-CC-:B------:R-:W-:Y:S01]  /*3210*/  FFMA.FTZ R53, R53, R4.reuse, -R0.reuse ;  /* 0x0000000435357223 */ /* 0x180fe20000010800 */
[-CC-:B------:R-:W-:Y:S01]  /*3220*/  FFMA.FTZ R59, R59, R4.reuse, -R0.reuse ;  /* 0x000000043b3b7223 */ /* 0x180fe20000010800 */
[-CC-:B------:R-:W-:Y:S01]  /*3230*/  FFMA.FTZ R3, R3, R4.reuse, -R0.reuse ;  /* 0x0000000403037223 */ /* 0x180fe20000010800 */
[-CC-:B------:R-:W-:Y:S01]  /*3240*/  FFMA.FTZ R57, R57, R4.reuse, -R0.reuse ;  /* 0x0000000439397223 */ /* 0x180fe20000010800 */
[-CC-:B------:R-:W-:Y:S01]  /*3250*/  FFMA.FTZ R61, R61, R4.reuse, -R0.reuse ;  /* 0x000000043d3d7223 */ /* 0x180fe20000010800 */
[-C--:B------:R-:W-:Y:S01]  /*3260*/  FFMA.FTZ R19, R19, R4.reuse, -R0 ;  /* 0x0000000413137223 */ /* 0x080fe20000010800 */
[----:B------:R-:W3:Y:S01]  /*3270*/  MUFU.EX2 R13, R13 ;  /* 0x0000000d000d7308 */ /* 0x000ee20000000800 */
[----:B-1----:R-:W-:Y:S01]  /*3280*/  FADD.FTZ R25, R191, R34 ;  /* 0x00000022bf197221 */ /* 0x002fe20000010000 */
[C---:B------:R-:W-:Y:S01]  /*3290*/  F2FP.F16.F32.PACK_AB R191, R14.reuse, R191 ;  /* 0x000000bf0ebf723e */ /* 0x040fe200000000ff */
[-CC-:B------:R-:W-:Y:S01]  /*32a0*/  FFMA.FTZ R65, R65, R4.reuse, -R0.reuse ;  /* 0x0000000441417223 */ /* 0x180fe20000010800 */
[-CC-:B------:R-:W-:Y:S01]  /*32b0*/  FFMA.FTZ R23, R23, R4.reuse, -R0.reuse ;  /* 0x0000000417177223 */ /* 0x180fe20000010800 */
[----:B------:R-:W-:Y:S01]  /*32c0*/  FADD.FTZ R34, R14, R25 ;  /* 0x000000190e227221 */ /* 0x000fe20000010000 */
[----:B------:R-:W-:Y:S01]  /*32d0*/  FFMA.FTZ R0, R69, R4, -R0 ;  /* 0x0000000445007223 */ /* 0x000fe20000010800 */
[----:B0-----:R-:W-:Y:S01]  /*32e0*/  F2FP.F16.F32.PACK_AB R177, R26, R81 ;  /* 0x000000511ab1723e */ /* 0x001fe200000000ff */
[----:B------:R0:W1:Y:S01]  /*32f0*/  MUFU.EX2 R190, R29 ;  /* 0x0000001d00be7308 */ /* 0x0000620000000800 */
[----:B------:R-:W-:Y:S01]  /*3300*/  FADD.FTZ R25, R185, R34 ;  /* 0x00000022b9197221 */ /* 0x000fe20000010000 */
[----:B--2---:R-:W-:Y:S01]  /*3310*/  FADD.FTZ R34, R11, R188 ;  /* 0x000000bc0b227221 */ /* 0x004fe20000010000 */
[----:B------:R-:W-:Y:S01]  /*3320*/  F2FP.F16.F32.PACK_AB R188, R188, R11 ;  /* 0x0000000bbcbc723e */ /* 0x000fe200000000ff */
[----:B------:R-:W-:-:S02]  /*3330*/  IMAD.MOV.U32 R69, RZ, RZ, R119 ;  /* 0x000000ffff457224 */ /* 0x000fc400078e0077 */
[C---:B------:R-:W-:Y:S01]  /*3340*/  FADD.FTZ R36, R18.reuse, R25 ;  /* 0x0000001912247221 */ /* 0x040fe20000010000 */
[----:B------:R-:W-:Y:S01]  /*3350*/  F2FP.F16.F32.PACK_AB R185, R18, R185 ;  /* 0x000000b912b9723e */ /* 0x000fe200000000ff */
[----:B------:R-:W2:Y:S01]  /*3360*/  MUFU.EX2 R15, R15 ;  /* 0x0000000f000f7308 */ /* 0x000ea20000000800 */
[----:B---3--:R-:W-:Y:S01]  /*3370*/  FADD.FTZ R25, R13, R34 ;  /* 0x000000220d197221 */ /* 0x008fe20000010000 */
[----:B------:R-:W-:Y:S01]  /*3380*/  FADD.FTZ R27, R187, R36 ;  /* 0x00000024bb1b7221 */ /* 0x000fe20000010000 */
[C---:B------:R-:W-:Y:S02]  /*3390*/  F2FP.F16.F32.PACK_AB R187, R20.reuse, R187 ;  /* 0x000000bb14bb723e */ /* 0x040fe400000000ff */
[-C--:B------:R-:W-:Y:S01]  /*33a0*/  MOV R83, R119.reuse ;  /* 0x0000007700537202 */ /* 0x080fe20000000f00 */
[----:B------:R-:W-:Y:S01]  /*33b0*/  FADD.FTZ R36, R20, R27 ;  /* 0x0000001b14247221 */ /* 0x000fe20000010000 */
[----:B0-----:R-:W-:Y:S01]  /*33c0*/  MOV R29, R119 ;  /* 0x00000077001d7202 */ /* 0x001fe20000000f00 */
[----:B------:R0:W3:Y:S01]  /*33d0*/  MUFU.EX2 R184, R33 ;  /* 0x0000002100b87308 */ /* 0x0000e20000000800 */
[C---:B-1----:R-:W-:Y:S01]  /*33e0*/  FADD.FTZ R34, R190.reuse, R25 ;  /* 0x00000019be227221 */ /* 0x042fe20000010000 */
[----:B------:R-:W-:Y:S01]  /*33f0*/  FADD.FTZ R27, R73, R36 ;  /* 0x00000024491b7221 */ /* 0x000fe20000010000 */
[----:B------:R-:W-:Y:S01]  /*3400*/  F2FP.F16.F32.PACK_AB R190, R190, R13 ;  /* 0x0000000dbebe723e */ /* 0x000fe200000000ff */
[----:B------:R-:W-:-:S02]  /*3410*/  IMAD.MOV.U32 R73, RZ, RZ, R119 ;  /* 0x000000ffff497224 */ /* 0x000fc400078e0077 */
[----:B------:R-:W-:Y:S02]  /*3420*/  FADD.FTZ R36, R22, R27 ;  /* 0x0000001b16247221 */ /* 0x000fe40000010000 */
[----:B------:R-:W1:Y:S01]  /*3430*/  MUFU.EX2 R21, R21 ;  /* 0x0000001500157308 */ /* 0x000e620000000800 */
[----:B--2---:R-:W-:Y:S01]  /*3440*/  FADD.FTZ R25, R15, R34 ;  /* 0x000000220f197221 */ /* 0x004fe20000010000 */
[----:B------:R-:W-:Y:S01]  /*3450*/  FADD.FTZ R27, R77, R36 ;  /* 0x000000244d1b7221 */ /* 0x000fe20000010000 */
[----:B------:R-:W-:Y:S01]  /*3460*/  MOV R77, R119 ;  /* 0x00000077004d7202 */ /* 0x000fe20000000f00 */
[----:B0-----:R-:W-:Y:S02]  /*3470*/  IMAD.MOV.U32 R33, RZ, RZ, R119 ;  /* 0x000000ffff217224 */ /* 0x001fe400078e0077 */
[----:B------:R-:W-:Y:S01]  /*3480*/  FADD.FTZ R36, R24, R27 ;  /* 0x0000001b18247221 */ /* 0x000fe20000010000 */
[----:B------:R-:W-:Y:S01]  /*3490*/  IMAD.MOV.U32 R24, RZ, RZ, R119 ;  /* 0x000000ffff187224 */ /* 0x000fe200078e0077 */
[----:B------:R0:W2:Y:S01]  /*34a0*/  MUFU.EX2 R186, R37 ;  /* 0x0000002500ba7308 */ /* 0x0000a20000000800 */
[C---:B---3--:R-:W-:Y:S01]  /*34b0*/  FADD.FTZ R34, R184.reuse, R25 ;  /* 0x00000019b8227221 */ /* 0x048fe20000010000 */
[----:B------:R-:W-:Y:S01]  /*34c0*/  FADD.FTZ R27, R81, R36 ;  /* 0x00000024511b7221 */ /* 0x000fe20000010000 */
[----:B------:R-:W-:Y:S01]  /*34d0*/  F2FP.F16.F32.PACK_AB R184, R184, R15 ;  /* 0x0000000fb8b8723e */ /* 0x000fe200000000ff */
[----:B------:R-:W-:-:S02]  /*34e0*/  IMAD.MOV.U32 R81, RZ, RZ, R119 ;  /* 0x000000ffff517224 */ /* 0x000fc400078e0077 */
[----:B------:R-:W-:Y:S01]  /*34f0*/  FADD.FTZ R36, R26, R27 ;  /* 0x0000001b1a247221 */ /* 0x000fe20000010000 */
[----:B------:R-:W-:Y:S01]  /*3500*/  MOV R26, R119 ;  /* 0x00000077001a7202 */ /* 0x000fe20000000f00 */
[----:B------:R-:W3:Y:S01]  /*3510*/  MUFU.EX2 R43, R43 ;  /* 0x0000002b002b7308 */ /* 0x000ee20000000800 */
[----:B-1----:R-:W-:Y:S01]  /*3520*/  FADD.FTZ R25, R21, R34 ;  /* 0x0000002215197221 */ /* 0x002fe20000010000 */
[----:B------:R-:W-:Y:S01]  /*3530*/  FADD.FTZ R27, R85, R36 ;  /* 0x00000024551b7221 */ /* 0x000fe20000010000 */
[----:B0-----:R-:W-:-:S05]  /*3540*/  IMAD.MOV.U32 R37, RZ, RZ, R119 ;  /* 0x000000ffff257224 */ /* 0x001fca00078e0077 */
[----:B------:R0:W1:Y:S01]  /*3550*/  MUFU.EX2 R180, R41 ;  /* 0x0000002900b47308 */ /* 0x0000620000000800 */
[C---:B--2---:R-:W-:Y:S01]  /*3560*/  FADD.FTZ R34, R186.reuse, R25 ;  /* 0x00000019ba227221 */ /* 0x044fe20000010000 */
[----:B------:R-:W-:-:S06]  /*3570*/  F2FP.F16.F32.PACK_AB R186, R186, R21 ;  /* 0x00000015baba723e */ /* 0x000fcc00000000ff */
[----:B------:R-:W2:Y:S01]  /*3580*/  MUFU.EX2 R47, R47 ;  /* 0x0000002f002f7308 */ /* 0x000ea20000000800 */
[----:B---3--:R-:W-:Y:S01]  /*3590*/  FADD.FTZ R25, R43, R34 ;  /* 0x000000222b197221 */ /* 0x008fe20000010000 */
[----:B0-----:R-:W-:-:S06]  /*35a0*/  MOV R41, R119 ;  /* 0x0000007700297202 */ /* 0x001fcc0000000f00 */
[----:B------:R0:W3:Y:S01]  /*35b0*/  MUFU.EX2 R182, R45 ;  /* 0x0000002d00b67308 */ /* 0x0000e20000000800 */
[C---:B-1----:R-:W-:Y:S01]  /*35c0*/  FADD.FTZ R34, R180.reuse, R25 ;  /* 0x00000019b4227221 */ /* 0x042fe20000010000 */
[----:B------:R-:W-:Y:S01]  /*35d0*/  F2FP.F16.F32.PACK_AB R180, R180, R43 ;  /* 0x0000002bb4b4723e */ /* 0x000fe200000000ff */
[----:B------:R-:W-:-:S05]  /*35e0*/  IMAD.MOV.U32 R43, RZ, RZ, R119 ;  /* 0x000000ffff2b7224 */ /* 0x000fca00078e0077 */
[----:B------:R1:W4:Y:S01]  /*35f0*/  MUFU.EX2 R28, R87 ;  /* 0x00000057001c7308 */ /* 0x0003220000000800 */
[----:B--2---:R-:W-:Y:S01]  /*3600*/  FADD.FTZ R25, R47, R34 ;  /* 0x000000222f197221 */ /* 0x004fe20000010000 */
[----:B0-----:R-:W-:-:S06]  /*3610*/  IMAD.MOV.U32 R45, RZ, RZ, R119 ;  /* 0x000000ffff2d7224 */ /* 0x001fcc00078e0077 */
[----:B------:R-:W-:Y:S01]  /*3620*/  MUFU.EX2 R51, R51 ;  /* 0x0000003300337308 */ /* 0x000fe20000000800 */
[C---:B---3--:R-:W-:Y:S01]  /*3630*/  FADD.FTZ R34, R182.reuse, R25 ;  /* 0x00000019b6227221 */ /* 0x048fe20000010000 */
[----:B------:R-:W-:Y:S01]  /*3640*/  F2FP.F16.F32.PACK_AB R182, R182, R47 ;  /* 0x0000002fb6b6723e */ /* 0x000fe200000000ff */
[----:B-1----:R-:W-:Y:S01]  /*3650*/  IMAD.MOV.U32 R87, RZ, RZ, R119 ;  /* 0x000000ffff577224 */ /* 0x002fe200078e0077 */
[----:B------:R-:W-:-:S04]  /*3660*/  MOV R47, R119 ;  /* 0x00000077002f7202 */ /* 0x000fc80000000f00 */
[----:B------:R-:W0:Y:S01]  /*3670*/  MUFU.EX2 R89, R89 ;  /* 0x0000005900597308 */ /* 0x000e220000000800 */
[C---:B----4-:R-:W-:Y:S01]  /*3680*/  FADD.FTZ R36, R28.reuse, R27 ;  /* 0x0000001b1c247221 */ /* 0x050fe20000010000 */
[----:B------:R-:W-:Y:S01]  /*3690*/  F2FP.F16.F32.PACK_AB R179, R28, R85 ;  /* 0x000000551cb3723e */ /* 0x000fe200000000ff */
[--C-:B------:R-:W-:Y:S02]  /*36a0*/  IMAD.MOV.U32 R85, RZ, RZ, R119.reuse ;  /* 0x000000ffff557224 */ /* 0x100fe400078e0077 */
[--C-:B------:R-:W-:Y:S02]  /*36b0*/  IMAD.MOV.U32 R28, RZ, RZ, R119.reuse ;  /* 0x000000ffff1c7224 */ /* 0x100fe400078e0077 */
[--C-:B------:R-:W-:Y:S01]  /*36c0*/  IMAD.MOV.U32 R27, RZ, RZ, R119.reuse ;  /* 0x000000ffff1b7224 */ /* 0x100fe200078e0077 */
[----:B------:R1:W-:Y:S08]  /*36d0*/  MUFU.EX2 R176, R49 ;  /* 0x0000003100b07308 */ /* 0x0003f00000000800 */
[----:B------:R2:W3:Y:S01]  /*36e0*/  MUFU.EX2 R30, R91 ;  /* 0x0000005b001e7308 */ /* 0x0004e20000000800 */
[----:B0-----:R-:W-:Y:S01]  /*36f0*/  FADD.FTZ R25, R89, R36 ;  /* 0x0000002459197221 */ /* 0x001fe20000010000 */
[----:B-1----:R-:W-:-:S02]  /*3700*/  IMAD.MOV.U32 R49, RZ, RZ, R119 ;  /* 0x000000ffff317224 */ /* 0x002fc400078e0077 */
[----:B------:R-:W-:-:S04]  /*3710*/  IMAD.MOV.U32 R36, RZ, RZ, R119 ;  /* 0x000000ffff247224 */ /* 0x000fc800078e0077 */
[----:B------:R-:W-:Y:S01]  /*3720*/  MUFU.EX2 R55, R55 ;  /* 0x0000003700377308 */ /* 0x000fe20000000800 */
[----:B--2---:R-:W-:-:S07]  /*3730*/  IMAD.MOV.U32 R91, RZ, RZ, R119 ;  /* 0x000000ffff5b7224 */ /* 0x004fce00078e0077 */
[----:B------:R-:W0:Y:S01]  /*3740*/  MUFU.EX2 R93, R93 ;  /* 0x0000005d005d7308 */ /* 0x000e220000000800 */
[C---:B---3--:R-:W-:Y:S01]  /*3750*/  FADD.FTZ R14, R30.reuse, R25 ;  /* 0x000000191e0e7221 */ /* 0x048fe20000010000 */
[----:B------:R-:W-:Y:S01]  /*3760*/  F2FP.F16.F32.PACK_AB R173, R30, R89 ;  /* 0x000000591ead723e */ /* 0x000fe200000000ff */
[----:B------:R-:W-:Y:S01]  /*3770*/  IMAD.MOV.U32 R30, RZ, RZ, R119 ;  /* 0x000000ffff1e7224 */ /* 0x000fe200078e0077 */
[----:B------:R-:W-:-:S04]  /*3780*/  MOV R89, R119 ;  /* 0x0000007700597202 */ /* 0x000fc80000000f00 */
[----:B------:R1:W-:Y:S08]  /*3790*/  MUFU.EX2 R178, R53 ;  /* 0x0000003500b27308 */ /* 0x0003f00000000800 */
[----:B------:R2:W3:Y:S01]  /*37a0*/  MUFU.EX2 R32, R63 ;  /* 0x0000003f00207308 */ /* 0x0004e20000000800 */
[----:B0-----:R-:W-:Y:S01]  /*37b0*/  FADD.FTZ R25, R93, R14 ;  /* 0x0000000e5d197221 */ /* 0x001fe20000010000 */
[----:B-1----:R-:W-:-:S06]  /*37c0*/  MOV R53, R119 ;  /* 0x0000007700357202 */ /* 0x002fcc0000000f00 */
[----:B------:R-:W0:Y:S01]  /*37d0*/  MUFU.EX2 R59, R59 ;  /* 0x0000003b003b7308 */ /* 0x000e220000000800 */
[----:B--2---:R-:W-:-:S07]  /*37e0*/  IMAD.MOV.U32 R63, RZ, RZ, R119 ;  /* 0x000000ffff3f7224 */ /* 0x004fce00078e0077 */
[----:B------:R1:W-:Y:S01]  /*37f0*/  MUFU.EX2 R174, R3 ;  /* 0x0000000300ae7308 */ /* 0x0003e20000000800 */
[C---:B---3--:R-:W-:Y:S01]  /*3800*/  FADD.FTZ R14, R32.reuse, R25 ;  /* 0x00000019200e7221 */ /* 0x048fe20000010000 */
[----:B------:R-:W-:Y:S01]  /*3810*/  F2FP.F16.F32.PACK_AB R175, R32, R93 ;  /* 0x0000005d20af723e */ /* 0x000fe200000000ff */
[----:B------:R-:W-:Y:S01]  /*3820*/  IMAD.MOV.U32 R93, RZ, RZ, R119 ;  /* 0x000000ffff5d7224 */ /* 0x000fe200078e0077 */
[----:B------:R-:W-:-:S04]  /*3830*/  MOV R32, R119 ;  /* 0x0000007700207202 */ /* 0x000fc80000000f00 */
[----:B------:R-:W2:Y:S01]  /*3840*/  MUFU.EX2 R95, R95 ;  /* 0x0000005f005f7308 */ /* 0x000ea20000000800 */
[----:B-1----:R-:W-:Y:S01]  /*3850*/  FADD.FTZ R3, R51, R34 ;  /* 0x0000002233037221 */ /* 0x002fe20000010000 */
[----:B------:R-:W-:-:S03]  /*3860*/  IMAD.MOV.U32 R34, RZ, RZ, R119 ;  /* 0x000000ffff227224 */ /* 0x000fc600078e0077 */
[C---:B------:R-:W-:Y:S01]  /*3870*/  FADD.FTZ R12, R176.reuse, R3 ;  /* 0x00000003b00c7221 */ /* 0x040fe20000010000 */
[----:B------:R-:W-:Y:S01]  /*3880*/  F2FP.F16.F32.PACK_AB R176, R176, R51 ;  /* 0x00000033b0b0723e */ /* 0x000fe200000000ff */
[----:B------:R-:W-:Y:S01]  /*3890*/  IMAD.MOV.U32 R51, RZ, RZ, R119 ;  /* 0x000000ffff337224 */ /* 0x000fe200078e0077 */
[----:B------:R1:W3:Y:S01]  /*38a0*/  MUFU.EX2 R172, R57 ;  /* 0x0000003900ac7308 */ /* 0x0002e20000000800 */
[----:B------:R-:W-:-:S04]  /*38b0*/  FADD.FTZ R3, R55, R12 ;  /* 0x0000000c37037221 */ /* 0x000fc80000010000 */
[C---:B------:R-:W-:Y:S01]  /*38c0*/  FADD.FTZ R12, R178.reuse, R3 ;  /* 0x00000003b20c7221 */ /* 0x040fe20000010000 */
[----:B------:R-:W-:Y:S01]  /*38d0*/  F2FP.F16.F32.PACK_AB R178, R178, R55 ;  /* 0x00000037b2b2723e */ /* 0x000fe200000000ff */
[--C-:B------:R-:W-:Y:S01]  /*38e0*/  IMAD.MOV.U32 R55, RZ, RZ, R119.reuse ;  /* 0x000000ffff377224 */ /* 0x100fe200078e0077 */
[----:B------:R4:W5:Y:S01]  /*38f0*/  MUFU.EX2 R8, R67 ;  /* 0x0000004300087308 */ /* 0x0009620000000800 */
[----:B0-----:R-:W-:Y:S01]  /*3900*/  FADD.FTZ R3, R59, R12 ;  /* 0x0000000c3b037221 */ /* 0x001fe20000010000 */
[----:B--2---:R-:W-:Y:S01]  /*3910*/  FADD.FTZ R25, R95, R14 ;  /* 0x0000000e5f197221 */ /* 0x004fe20000010000 */
[----:B-1----:R-:W-:-:S05]  /*3920*/  IMAD.MOV.U32 R57, RZ, RZ, R119 ;  /* 0x000000ffff397224 */ /* 0x002fca00078e0077 */
[----:B------:R-:W0:Y:S01]  /*3930*/  MUFU.EX2 R61, R61 ;  /* 0x0000003d003d7308 */ /* 0x000e220000000800 */
[C---:B---3--:R-:W-:Y:S01]  /*3940*/  FADD.FTZ R3, R172.reuse, R3 ;  /* 0x00000003ac037221 */ /* 0x048fe20000010000 */
[----:B------:R-:W-:Y:S01]  /*3950*/  F2FP.F16.F32.PACK_AB R172, R172, R59 ;  /* 0x0000003bacac723e */ /* 0x000fe200000000ff */
[----:B----4-:R-:W-:Y:S01]  /*3960*/  IMAD.MOV.U32 R67, RZ, RZ, R119 ;  /* 0x000000ffff437224 */ /* 0x010fe200078e0077 */
[----:B------:R-:W-:-:S04]  /*3970*/  MOV R59, R119 ;  /* 0x00000077003b7202 */ /* 0x000fc80000000f00 */
[----:B------:R-:W1:Y:S01]  /*3980*/  MUFU.EX2 R19, R19 ;  /* 0x0000001300137308 */ /* 0x000e620000000800 */
[C---:B-----5:R-:W-:Y:S01]  /*3990*/  FADD.FTZ R12, R8.reuse, R25 ;  /* 0x00000019080c7221 */ /* 0x060fe20000010000 */
[----:B------:R-:W-:Y:S01]  /*39a0*/  F2FP.F16.F32.PACK_AB R169, R8, R95 ;  /* 0x0000005f08a9723e */ /* 0x000fe200000000ff */
[----:B------:R-:W-:Y:S01]  /*39b0*/  FADD.FTZ R8, R174, R3 ;  /* 0x00000003ae087221 */ /* 0x000fe20000010000 */
[----:B------:R-:W-:-:S04]  /*39c0*/  MOV R95, R119 ;  /* 0x00000077005f7202 */ /* 0x000fc80000000f00 */
[----:B------:R2:W3:Y:S01]  /*39d0*/  MUFU.EX2 R168, R65 ;  /* 0x0000004100a87308 */ /* 0x0004e20000000800 */
[C---:B0-----:R-:W-:Y:S01]  /*39e0*/  FADD.FTZ R8, R61.reuse, R8 ;  /* 0x000000083d087221 */ /* 0x041fe20000010000 */
[----:B------:R-:W-:Y:S01]  /*39f0*/  F2FP.F16.F32.PACK_AB R174, R61, R174 ;  /* 0x000000ae3dae723e */ /* 0x000fe200000000ff */
[----:B------:R-:W-:-:S05]  /*3a00*/  IMAD.MOV.U32 R61, RZ, RZ, R119 ;  /* 0x000000ffff3d7224 */ /* 0x000fca00078e0077 */
[----:B------:R-:W0:Y:S01]  /*3a10*/  MUFU.EX2 R97, R97 ;  /* 0x0000006100617308 */ /* 0x000e220000000800 */
[----:B-1----:R-:W-:Y:S01]  /*3a20*/  FADD.FTZ R11, R19, R8 ;  /* 0x00000008130b7221 */ /* 0x002fe20000010000 */
[----:B--2---:R-:W-:-:S06]  /*3a30*/  MOV R65, R119 ;  /* 0x0000007700417202 */ /* 0x004fcc0000000f00 */
[----:B------:R-:W1:Y:S01]  /*3a40*/  MUFU.EX2 R23, R23 ;  /* 0x0000001700177308 */ /* 0x000e620000000800 */
[C---:B---3--:R-:W-:Y:S01]  /*3a50*/  FADD.FTZ R8, R168.reuse, R11 ;  /* 0x0000000ba8087221 */ /* 0x048fe20000010000 */
[----:B------:R-:W-:-:S06]  /*3a60*/  F2FP.F16.F32.PACK_AB R168, R168, R19 ;  /* 0x00000013a8a8723e */ /* 0x000fcc00000000ff */
[----:B------:R-:W2:Y:S01]  /*3a70*/  MUFU.EX2 R10, R10 ;  /* 0x0000000a000a7308 */ /* 0x000ea20000000800 */
[----:B0-----:R-:W-:-:S07]  /*3a80*/  FADD.FTZ R25, R97, R12 ;  /* 0x0000000c61197221 */ /* 0x001fce0000010000 */
[----:B------:R-:W0:Y:S01]  /*3a90*/  MUFU.EX2 R0, R0 ;  /* 0x0000000000007308 */ /* 0x000e220000000800 */
[----:B-1----:R-:W-:Y:S01]  /*3aa0*/  FADD.FTZ R11, R23, R8 ;  /* 0x00000008170b7221 */ /* 0x002fe20000010000 */
[C---:B--2---:R-:W-:Y:S01]  /*3ab0*/  FADD.FTZ R3, R10.reuse, R25 ;  /* 0x000000190a037221 */ /* 0x044fe20000010000 */
[----:B------:R-:W-:Y:S01]  /*3ac0*/  F2FP.F16.F32.PACK_AB R171, R10, R97 ;  /* 0x000000610aab723e */ /* 0x000fe200000000ff */
[--C-:B------:R-:W-:Y:S02]  /*3ad0*/  IMAD.MOV.U32 R97, RZ, RZ, R119.reuse ;  /* 0x000000ffff617224 */ /* 0x100fe400078e0077 */
[----:B------:R-:W-:Y:S02]  /*3ae0*/  IMAD.MOV.U32 R25, RZ, RZ, R119 ;  /* 0x000000ffff197224 */ /* 0x000fe400078e0077 */
[C---:B0-----:R-:W-:Y:S01]  /*3af0*/  FADD.FTZ R8, R0.reuse, R11 ;  /* 0x0000000b00087221 */ /* 0x041fe20000010000 */
[----:B------:R-:W-:Y:S01]  /*3b00*/  F2FP.F16.F32.PACK_AB R170, R0, R23 ;  /* 0x0000001700aa723e */ /* 0x000fe200000000ff */
[----:B------:R-:W-:Y:S01]  /*3b10*/  IMAD.MOV.U32 R0, RZ, RZ, 0x3f800000 ;  /* 0x3f800000ff007424 */ /* 0x000fe200078e00ff */
[----:B------:R-:W-:Y:S01]  /*3b20*/  MOV R11, 0x3f800000 ;  /* 0x3f800000000b7802 */ /* 0x000fe20000000f00 */
[----:B------:R-:W-:Y:S06]  /*3b30*/  @!P1 BRA `(.L_x_3289) ;  /* 0x0000002400c89947 */ /* 0x000fec0003800000 */
[----:B------:R-:W-:Y:S01]  /*3b40*/  MOV R12, R5 ;  /* 0x00000005000c7202 */ /* 0x000fe20000000f00 */
[----:B------:R-:W-:Y:S01]  /*3b50*/  IMAD.MOV.U32 R10, RZ, RZ, R9 ;  /* 0x000000ffff0a7224 */ /* 0x000fe200078e0009 */
[----:B------:R-:W-:Y:S01]  /*3b60*/  CS2R R118, SRZ ;  /* 0x0000000000767805 */ /* 0x000fe2000001ff00 */
[----:B------:R-:W-:Y:S01]  /*3b70*/  IMAD.MOV.U32 R0, RZ, RZ, 0x3f800000 ;  /* 0x3f800000ff007424 */ /* 0x000fe200078e00ff */
        /* <DEDUP_REMOVED lines=47> */
[----:B------:R-:W-:Y:S01]  /*3e70*/  UMOV UR56, URZ ;  /* 0x0000003f00387c82 */ /* 0x000fe20008000000 */
[----:B------:R-:W-:Y:S01]  /*3e80*/  UMOV UR57, URZ ;  /* 0x0000003f00397c82 */ /* 0x000fe20008000000 */
[----:B------:R-:W-:-:S05]  /*3e90*/  ULDC UR60, c[0x0][0x9d8] ;  /* 0x00027600003c7ab9 */ /* 0x000fca0000000800 */
.L_x_3300:
[----:B------:R-:W-:-:S04]  /*3ea0*/  UISETP.NE.AND UP0, UPT, UR57, 0x1, UPT ;  /* 0x000000013900788c */ /* 0x000fc8000bf05270 */
[----:B------:R-:W-:-:S04]  /*3eb0*/  USEL UR39, URZ, 0x1, UP0 ;  /* 0x000000013f277887 */ /* 0x000fc80008000000 */
[----:B------:R-:W-:Y:S01]  /*3ec0*/  ULOP3.LUT UR39, UR56, UR39, URZ, 0x3c, !UPT ;  /* 0x0000002738277292 */ /* 0x000fe2000f8e3c3f */
[----:B------:R-:W-:Y:S11]  /*3ed0*/  @!P0 BRA `(.L_x_3290) ;  /* 0x0000000000048947 */ /* 0x000ff60003800000 */
[----:B------:R-:W-:Y:S01]  /*3ee0*/  BPT.TRAP 0x1 ;  /* 0x000000040000795c */ /* 0x000fe20000300000 */
.L_x_3290:
[----:B------:R-:W-:Y:S01]  /*3ef0*/  UIADD3 UR4, UR57, 0x1, URZ ;  /* 0x0000000139047890 */ /* 0x000fe2000fffe03f */
[----:B------:R-:W-:-:S03]  /*3f00*/  MOV R4, UR39 ;  /* 0x0000002700047c02 */ /* 0x000fc60008000f00 */
[----:B------:R-:W-:Y:S01]  /*3f10*/  UISETP.NE.AND UP0, UPT, UR4, 0x2, UPT ;  /* 0x000000020400788c */ /* 0x000fe2000bf05270 */
[----:B------:R-:W-:-:S03]  /*3f20*/  SHF.L.U32 R4, R4, 0x1f, RZ ;  /* 0x0000001f04047819 */ /* 0x000fc600000006ff */
[----:B------:R-:W-:-:S04]  /*3f30*/  USEL UR4, UR4, URZ, UP0 ;  /* 0x0000003f04047287 */ /* 0x000fc80008000000 */
[----:B------:R-:W-:Y:S02]  /*3f40*/  ULEA UR61, UR4, UR38, 0x3 ;  /* 0x00000026043d7291 */ /* 0x000fe4000f8e183f */
[----:B------:R-:W-:-:S07]  /*3f50*/  IMAD.U32 R2, RZ, RZ, UR4 ;  /* 0x00000004ff027e24 */ /* 0x000fce000f8e00ff */
[----:B------:R0:W1:Y:S01]  /*3f60*/  SYNCS.PHASECHK.TRANS64.TRYWAIT P1, [UR61+0x30830], R4 ;  /* 0x03083004ff0075a7 */ /* 0x000062000802017d */
[----:B------:R-:W-:Y:S05]  /*3f70*/  @!P0 BRA `(.L_x_3291) ;  /* 0x0000000000048947 */ /* 0x000fea0003800000 */
[----:B------:R-:W-:Y:S01]  /*3f80*/  BPT.TRAP 0x1 ;  /* 0x000000040000795c */ /* 0x000fe20000300000 */
.L_x_3291:
[----:B-1----:R-:W-:Y:S05]  /*3f90*/  @P1 BRA `(.L_x_3292) ;  /* 0x0000000000081947 */ /* 0x002fea0003800000 */
[----:B------:R-:W1:Y:S02]  /*3fa0*/  SYNCS.PHASECHK.TRANS64.TRYWAIT P1, [UR61+0x30830], R4 ;  /* 0x03083004ff0075a7 */ /* 0x000e64000802017d */
[----:B-1----:R-:W-:Y:S05]  /*3fb0*/  @!P1 BRA `(.L_x_3293) ;  /* 0x0000008c00cc9947 */ /* 0x002fea0003800000 */
.L_x_3292:
        /* <DEDUP_REMOVED lines=13> */
[----:B------:R-:W-:Y:S01]  /*4090*/  UIMAD UR6, UR6, 0x900, UR58 ;  /* 0x00000900060678a4 */ /* 0x000fe2000f8e023a */
[-C--:B------:R-:W-:Y:S01]  /*40a0*/  FMUL.FTZ R24, R24, R11.reuse ;  /* 0x0000000b18187220 */ /* 0x080fe20000410000 */
[----:B------:R-:W-:Y:S01]  /*40b0*/  UMOV UR47, 0x40000040 ;  /* 0x40000040002f7882 */ /* 0x000fe20000000000 */
[----:B------:R-:W-:Y:S01]  /*40c0*/  UMOV UR51, 0x40000040 ;  /* 0x4000004000337882 */ /* 0x000fe20000000000 */
[----:B------:R-:W-:Y:S01]  /*40d0*/  UIADD3 UR10, UR6, 0x2, URZ ;  /* 0x00000002060a7890 */ /* 0x000fe2000fffe03f */
[-C--:B------:R-:W-:Y:S01]  /*40e0*/  FMUL.FTZ R25, R25, R11.reuse ;  /* 0x0000000b19197220 */ /* 0x080fe20000410000 */
[----:B------:R-:W-:Y:S01]  /*40f0*/  UIADD3 UR14, UR6, 0x4, URZ ;  /* 0x00000004060e7890 */ /* 0x000fe2000fffe03f */
[----:B------:R-:W-:Y:S01]  /*4100*/  FMUL.FTZ R28, R28, R11 ;  /* 0x0000000b1c1c7220 */ /* 0x000fe20000410000 */
[----:B------:R-:W-:-:S02]  /*4110*/  UIADD3 UR18, UR6, 0x6, URZ ;  /* 0x0000000606127890 */ /* 0x000fc4000fffe03f */
[----:B------:R-:W-:Y:S01]  /*4120*/  HGMMA.64x96x16.F32 R120, gdesc[UR4], RZ, !UPT, gsb0 ;  /* 0x01600000047879f0 */ /* 0x000fe2000c0008ff */
        /* <DEDUP_REMOVED lines=103> */
[----:B------:R-:W-:-:S05]  /*47a0*/  FMUL.FTZ R119, R119, R0 ;  /* 0x0000000077777220 */ /* 0x000fca0000410000 */
        /* <DEDUP_REMOVED lines=32> */
[----:B------:R-:W-:Y:S05]  /*49b0*/  @!P0 BRA `(.L_x_3294) ;  /* 0x0000000000048947 */ /* 0x000fea0003800000 */
[----:B------:R-:W-:Y:S01]  /*49c0*/  BPT.TRAP 0x1 ;  /* 0x000000040000795c */ /* 0x000fe20000300000 */
.L_x_3294:
[----:B------:R-:W-:Y:S01]  /*49d0*/  ULEA UR4, UR57, UR38, 0x3 ;  /* 0x0000002639047291 */ /* 0x000fe2000f8e183f */
[----:B------:R-:W-:-:S05]  /*49e0*/  IMAD.U32 R0, RZ, RZ, UR56 ;  /* 0x00000038ff007e24 */ /* 0x000fca000f8e00ff */
[----:B------:R-:W-:-:S04]  /*49f0*/  SHF.L.U32 R0, R0, 0x1f, RZ ;  /* 0x0000001f00007819 */ /* 0x000fc800000006ff */
[----:B------:R2:W3:Y:S01]  /*4a00*/  SYNCS.PHASECHK.TRANS64.TRYWAIT P1, [UR4+0x30850], R0 ;  /* 0x03085000ff0075a7 */ /* 0x0004e20008020144 */
[----:B------:R-:W-:Y:S05]  /*4a10*/  @!P0 BRA `(.L_x_3295) ;  /* 0x0000000000048947 */ /* 0x000fea0003800000 */
[----:B------:R-:W-:Y:S01]  /*4a20*/  BPT.TRAP 0x1 ;  /* 0x000000040000795c */ /* 0x000fe20000300000 */
.L_x_3295:
[----:B---3--:R-:W-:Y:S05]  /*4a30*/  @P1 BRA `(.L_x_3296) ;  /* 0x0000000000081947 */ /* 0x008fea0003800000 */
[----:B------:R-:W3:Y:S02]  /*4a40*/  SYNCS.PHASECHK.TRANS64.TRYWAIT P1, [UR4+0x30850], R0 ;  /* 0x03085000ff0075a7 */ /* 0x000ee40008020144 */
[----:B---3--:R-:W-:Y:S05]  /*4a50*/  @!P1 BRA `(.L_x_3297) ;  /* 0x00000084003c9947 */ /* 0x008fea0003800000 */
.L_x_3296:
[----:B------:R-:W-:Y:S01]  /*4a60*/  UIADD3 UR5, UR38, 0x400, URZ ;  /* 0x0000040026057890 */ /* 0x000fe2000fffe03f */
[----:B------:R-:W-:Y:S01]  /*4a70*/  WARPGROUP.ARRIVE ;  /* 0x00000000000079c5 */ /* 0x000fe20000000000 */
[----:B------:R-:W-:Y:S01]  /*4a80*/  UMOV UR7, 0x40000040 ;  /* 0x4000004000077882 */ /* 0x000fe20000000000 */
[----:B------:R-:W-:Y:S01]  /*4a90*/  UMOV UR11, 0x40000040 ;  /* 0x40000040000b7882 */ /* 0x000fe20000000000 */
[----:B------:R-:W-:-:S04]  /*4aa0*/  USHF.R.U32.HI UR5, URZ, 0x4, UR5 ;  /* 0x000000043f057899 */ /* 0x000fc80008011605 */
[----:B------:R-:W-:-:S04]  /*4ab0*/  ULOP3.LUT UR5, UR5, 0x3fff, URZ, 0xc0, !UPT ;  /* 0x00003fff05057892 */ /* 0x000fc8000f8ec03f */
[----:B------:R-:W-:-:S04]  /*4ac0*/  ULOP3.LUT UR5, UR5, 0x3000000, URZ, 0xfc, !UPT ;  /* 0x0300000005057892 */ /* 0x000fc8000f8efc3f */
[----:B------:R-:W-:-:S04]  /*4ad0*/  UIMAD UR6, UR57, 0x900, UR5 ;  /* 0x00000900390678a4 */ /* 0x000fc8000f8e0205 */
[----:B------:R-:W-:-:S05]  /*4ae0*/  UIADD3 UR10, UR6, 0x80, URZ ;  /* 0x00000080060a7890 */ /* 0x000fca000fffe03f */
[----:B------:R-:W-:Y:S01]  /*4af0*/  HGMMA.64x192x16.F32 R24, R188, gdesc[UR4].tnspB, R24, gsb0 ;  /* 0x42e00004bc187df0 */ /* 0x000fe20008000818 */
[----:B------:R-:W-:Y:S02]  /*4b00*/  UMOV UR7, 0x40000040 ;  /* 0x4000004000077882 */ /* 0x000fe40000000000 */
[----:B------:R-:W-:Y:S02]  /*4b10*/  WARPGROUP.DEPBAR.LE gsb0, 0x0 ;  /* 0x00008000000079c5 */ /* 0x000fe40000010000 */
[----:B------:R-:W-:-:S15]  /*4b20*/  WARPGROUP.ARRIVE ;  /* 0x00000000000079c5 */ /* 0x000fde0000000000 */
[----:B------:R-:W-:Y:S01]  /*4b30*/  HGMMA.64x192x16.F32 R24, R184, gdesc[UR8].tnspB, R24, gsb0 ;  /* 0x42e00008b8187df0 */ /* 0x000fe20008000818 */
[----:B------:R-:W-:Y:S01]  /*4b40*/  UIADD3 UR10, UR6, 0x100, URZ ;  /* 0x00000100060a7890 */ /* 0x000fe2000fffe03f */
[----:B------:R-:W-:Y:S01]  /*4b50*/  UMOV UR11, 0x40000040 ;  /* 0x40000040000b7882 */ /* 0x000fe20000000000 */
        /* <DEDUP_REMOVED lines=10> */
[----:B------:R-:W-:Y:S01]  /*4c00*/  UIADD3 UR6, UR6, 0x280, URZ ;  /* 0x0000028006067890 */ /* 0x000fe2000fffe03f */
[----:B------:R-:W-:Y:S02]  /*4c10*/  WARPGROUP.DEPBAR.LE gsb0, 0x0 ;  /* 0x00008000000079c5 */ /* 0x000fe40000010000 */
[----:B------:R-:W-:-:S14]  /*4c20*/  WARPGROUP.ARRIVE ;  /* 0x00000000000079c5 */ /* 0x000fdc0000000000 */
[----:B------:R-:W-:Y:S03]  /*4c30*/  HGMMA.64x192x16.F32 R24, R172, gdesc[UR8].tnspB, R24, gsb0 ;  /* 0x42e00008ac187df0 */ /* 0x000fe60008000818 */
[----:B------:R-:W-:Y:S02]  /*4c40*/  WARPGROUP.DEPBAR.LE gsb0, 0x0 ;  /* 0x00008000000079c5 */ /* 0x000fe40000010000 */
[----:B------:R-:W-:-:S15]  /*4c50*/  WARPGROUP.ARRIVE ;  /* 0x00000000000079c5 */ /* 0x000fde0000000000 */
[----:B------:R-:W-:Y:S03]  /*4c60*/  HGMMA.64x192x16.F32 R24, R168, gdesc[UR4].tnspB, R24, gsb0 ;  /* 0x42e00004a8187df0 */ /* 0x000fe60008000818 */
[----:B------:R-:W-:Y:S02]  /*4c70*/  WARPGROUP.DEPBAR.LE gsb0, 0x0 ;  /* 0x00008000000079c5 */ /* 0x000fe40000010000 */
[----:B------:R-:W-:Y:S05]  /*4c80*/  @!P0 BRA `(.L_x_3298) ;  /* 0x0000000000048947 */ /* 0x000fea0003800000 */
[----:B------:R-:W-:Y:S01]  /*4c90*/  BPT.TRAP 0x1 ;  /* 0x000000040000795c */ /* 0x000fe20000300000 */
.L_x_3298:
        /* <DEDUP_REMOVED lines=23> */
[----:B-12---:R-:W-:Y:S01]  /*4e10*/  FMNMX.FTZ R0, R169, R10, !PT ;  /* 0x0000000aa9007209 */ /* 0x006fe20007810000 */
        /* <DEDUP_REMOVED lines=31> */
[----:B--2---:R-:W-:Y:S01]  /*5010*/  FMNMX.FTZ R4, R15, R4, !PT ;  /* 0x000000040f047209 */ /* 0x004fe20007810000 */
[----:B------:R-:W-:Y:S01]  /*5020*/  FMUL.FTZ R161, R163, UR60 ;  /* 0x0000003ca3a17c20 */ /* 0x000fe20008410000 */
[----:B------:R-:W-:Y:S01]  /*5030*/  FMUL.FTZ R207, R165, UR60 ;  /* 0x0000003ca5cf7c20 */ /* 0x000fe20008410000 */
[----:B------:R-:W-:Y:S01]  /*5040*/  FMUL.FTZ R163, R166, UR60 ;  /* 0x0000003ca6a37c20 */ /* 0x000fe20008410000 */
[----:B------:R-:W-:Y:S01]  /*5050*/  FMUL.FTZ R165, R167, UR60 ;  /* 0x0000003ca7a57c20 */ /* 0x000fe20008410000 */
[----:B------:R-:W2:Y:S01]  /*5060*/  S2UR UR5, SR_CgaCtaId ;  /* 0x00000000000579c3 */ /* 0x000ea20000008800 */
[----:B------:R-:W-:Y:S01]  /*5070*/  UIADD3 UR61, UR61, 0x30840, URZ ;  /* 0x000308403d3d7890 */ /* 0x000fe2000fffe03f */
[----:B------:R-:W3:Y:S01]  /*5080*/  MUFU.TANH R177, R177 ;  /* 0x000000b100b17308 */ /* 0x000ee20000002400 */
[----:B0-----:R-:W-:-:S07]  /*5090*/  FMNMX.FTZ R0, R175, R0, !PT ;  /* 0x00000000af007209 */ /* 0x001fce0007810000 */
[----:B------:R-:W0:Y:S01]  /*50a0*/  MUFU.TANH R21, R21 ;  /* 0x0000001500157308 */ /* 0x000e220000002400 */
[----:B-1----:R-:W-:-:S07]  /*50b0*/  FMNMX.FTZ R4, R19, R4, !PT ;  /* 0x0000000413047209 */ /* 0x002fce0007810000 */
[----:B------:R-:W1:Y:S01]  /*50c0*/  MUFU.TANH R179, R179 ;  /* 0x000000b300b37308 */ /* 0x000e620000002400 */
[----:B---3--:R-:W-:Y:S01]  /*50d0*/  FMNMX.FTZ R0, R177, R0, !PT ;  /* 0x00000000b1007209 */ /* 0x008fe20007810000 */
[----:B--2---:R-:W-:-:S06]  /*50e0*/  UPRMT UR61, UR5, 0x654, UR61 ;  /* 0x00000654053d7896 */ /* 0x004fcc000800003d */
[----:B------:R-:W2:Y:S01]  /*50f0*/  MUFU.TANH R23, R23 ;  /* 0x0000001700177308 */ /* 0x000ea20000002400 */
[----:B0-----:R-:W-:Y:S02]  /*5100*/  FMNMX.FTZ R4, R21, R4, !PT ;  /* 0x0000000415047209 */ /* 0x001fe40007810000 */
[----:B------:R-:W-:Y:S05]  /*5110*/  SYNCS.ARRIVE.TRANS64.RED.A1T0 RZ, [UR61], RZ ;  /* 0x000000ffffff79a7 */ /* 0x000fea000810043d */
        /* <DEDUP_REMOVED lines=74> */
[----:B------:R-:W1:Y:S01]  /*55c0*/  SHFL.BFLY PT, R5, R0, 0x2, 0x1f ;  /* 0x0c401f0000057f89 */ /* 0x000e6200000e0000 */
[----:B--2---:R-:W-:-:S04]  /*55d0*/  FMNMX.FTZ R4, R163, R4, !PT ;  /* 0x00000004a3047209 */ /* 0x004fc80007810000 */
[----:B0-----:R-:W-:-:S05]  /*55e0*/  FMNMX.FTZ R11, R165, R4, !PT ;  /* 0x00000004a50b7209 */ /* 0x001fca0007810000 */
[----:B------:R-:W0:Y:S01]  /*55f0*/  SHFL.BFLY PT, R4, R11, 0x2, 0x1f ;  /* 0x0c401f000b047f89 */ /* 0x000e2200000e0000 */
[----:B-1----:R-:W-:-:S05]  /*5600*/  FMNMX.FTZ R14, R0, R5, !PT ;  /* 0x00000005000e7209 */ /* 0x002fca0007810000 */
[----:B------:R-:W1:Y:S01]  /*5610*/  SHFL.BFLY PT, R9, R14, 0x1, 0x1f ;  /* 0x0c201f000e097f89 */ /* 0x000e6200000e0000 */
[----:B0-----:R-:W-:Y:S02]  /*5620*/  FMNMX.FTZ R18, R11, R4, !PT ;  /* 0x000000040b127209 */ /* 0x001fe40007810000 */
[----:B------:R-:W0:Y:S03]  /*5630*/  LDC R4, c[0x0][0x988] ;  /* 0x00026200ff047b82 */ /* 0x000e260000000800 */
[----:B------:R-:W2:Y:S01]  /*5640*/  SHFL.BFLY PT, R5, R18, 0x1, 0x1f ;  /* 0x0c201f0012057f89 */ /* 0x000ea200000e0000 */
[----:B-1----:R-:W-:-:S05]  /*5650*/  FMNMX.FTZ R9, R14, R9, !PT ;  /* 0x000000090e097209 */ /* 0x002fca0007810000 */
[----:B------:R-:W-:-:S04]  /*5660*/  FADD.FTZ R167, -R9, R10 ;  /* 0x0000000a09a77221 */ /* 0x000fc80000010100 */
[----:B0-----:R-:W-:Y:S01]  /*5670*/  FMUL.FTZ R10, R167, R4 ;  /* 0x00000004a70a7220 */ /* 0x001fe20000410000 */
[----:B--2---:R-:W-:-:S03]  /*5680*/  FMNMX.FTZ R5, R18, R5, !PT ;  /* 0x0000000512057209 */ /* 0x004fc60007810000 */
[----:B------:R0:W-:Y:S02]  /*5690*/  MUFU.EX2 R11, R10 ;  /* 0x0000000a000b7308 */ /* 0x0001e40000000800 */
[----:B------:R-:W-:Y:S01]  /*56a0*/  FADD.FTZ R167, -R5, R12 ;  /* 0x0000000c05a77221 */ /* 0x000fe20000010100 */
[----:B------:R-:W-:-:S03]  /*56b0*/  FMUL.FTZ R12, R9, R4 ;  /* 0x00000004090c7220 */ /* 0x000fc60000410000 */
[-C--:B------:R-:W-:Y:S01]  /*56c0*/  FMUL.FTZ R0, R167, R4.reuse ;  /* 0x00000004a7007220 */ /* 0x080fe20000410000 */
[-C--:B0-----:R-:W-:Y:S01]  /*56d0*/  FMUL.FTZ R10, R5, R4.reuse ;  /* 0x00000004050a7220 */ /* 0x081fe20000410000 */
[-CC-:B------:R-:W-:Y:S01]  /*56e0*/  FFMA.FTZ R188, R169, R4.reuse, -R12.reuse ;  /* 0x00000004a9bc7223 */ /* 0x180fe2000001080c */
[-CC-:B------:R-:W-:Y:S01]  /*56f0*/  FFMA.FTZ R182, R189, R4.reuse, -R12.reuse ;  /* 0x00000004bdb67223 */ /* 0x180fe2000001080c */
[-C--:B------:R-:W-:Y:S01]  /*5700*/  FFMA.FTZ R172, R151, R4.reuse, -R12 ;  /* 0x0000000497ac7223 */ /* 0x080fe2000001080c */
[-C--:B------:R-:W-:Y:S01]  /*5710*/  FFMA.FTZ R189, R13, R4.reuse, -R10 ;  /* 0x000000040dbd7223 */ /* 0x080fe2000001080a */
        /* <DEDUP_REMOVED lines=21> */
[-CC-:B------:R-:W-:Y:S01]  /*5870*/  FFMA.FTZ R12, R15, R4.reuse, -R10.reuse ;  /* 0x000000040f0c7223 */ /* 0x180fe2000001080a */
        /* <DEDUP_REMOVED lines=15> */
[----:B------:R-:W-:Y:S01]  /*5970*/  FFMA.FTZ R124, R141, R4, -R10 ;  /* 0x000000048d7c7223 */ /* 0x000fe2000001080a */
[----:B------:R-:W1:Y:S01]  /*5980*/  MUFU.EX2 R189, R189 ;  /* 0x000000bd00bd7308 */ /* 0x000e620000000800 */
[----:B0-----:R-:W-:Y:S01]  /*5990*/  FFMA.FTZ R8, R11, R8, R188 ;  /* 0x000000080b087223 */ /* 0x001fe200000100bc */
[-CC-:B------:R-:W-:Y:S01]  /*59a0*/  FFMA.FTZ R143, R143, R4.reuse, -R10.reuse ;  /* 0x000000048f8f7223 */ /* 0x180fe2000001080a */
[-CC-:B------:R-:W-:Y:S01]  /*59b0*/  FFMA.FTZ R145, R145, R4.reuse, -R10.reuse ;  /* 0x0000000491917223 */ /* 0x180fe2000001080a */
[-CC-:B------:R-:W-:Y:S01]  /*59c0*/  FFMA.FTZ R147, R147, R4.reuse, -R10.reuse ;  /* 0x0000000493937223 */ /* 0x180fe2000001080a */
[-CC-:B------:R-:W-:Y:S01]  /*59d0*/  FFMA.FTZ R149, R149, R4.reuse, -R10.reuse ;  /* 0x0000000495957223 */ /* 0x180fe2000001080a */
[-CC-:B------:R-:W-:Y:S01]  /*59e0*/  FFMA.FTZ R159, R159, R4.reuse, -R10.reuse ;  /* 0x000000049f9f7223 */ /* 0x180fe2000001080a */
[-CC-:B------:R-:W-:Y:S01]  /*59f0*/  FFMA.FTZ R161, R161, R4.reuse, -R10.reuse ;  /* 0x00000004a1a17223 */ /* 0x180fe2000001080a */
[----:B------:R-:W0:Y:S01]  /*5a00*/  MUFU.EX2 R167, R167 ;  /* 0x000000a700a77308 */ /* 0x000e220000000800 */
[-CC-:B------:R-:W-:Y:S01]  /*5a10*/  FFMA.FTZ R163, R163, R4.reuse, -R10.reuse ;  /* 0x00000004a3a37223 */ /* 0x180fe2000001080a */
[----:B------:R-:W-:-:S06]  /*5a20*/  FFMA.FTZ R10, R165, R4, -R10 ;  /* 0x00000004a50a7223 */ /* 0x000fcc000001080a */
        /* <DEDUP_REMOVED lines=89> */
[----:B--2---:R-:W-:Y:S01]  /*5fc0*/  FADD.FTZ R3, R126, R3 ;  /* 0x000000037e037221 */ /* 0x004fe20000010000 */
[----:B-1----:R-:W-:-:S03]  /*5fd0*/  FADD.FTZ R8, R157, R8 ;  /* 0x000000089d087221 */ /* 0x002fc60000010000 */
[----:B0-----:R-:W-:Y:S01]  /*5fe0*/  FADD.FTZ R3, R10, R3 ;  /* 0x000000030a037221 */ /* 0x001fe20000010000 */
[----:B------:R-:W-:Y:S06]  /*5ff0*/  @!P0 BRA `(.L_x_3299) ;  /* 0x0000000000048947 */ /* 0x000fec0003800000 */
[----:B------:R-:W-:Y:S01]  /*6000*/  BPT.TRAP 0x1 ;  /* 0x000000040000795c */ /* 0x000fe20000300000 */
.L_x_3299:
[----:B------:R-:W0:Y:S01]  /*6010*/  S2UR UR6, SR_CgaCtaId ;  /* 0x00000000000679c3 */ /* 0x000e220000008800 */
[----:B------:R-:W-:Y:S01]  /*6020*/  R2UR UR5, R16 ;  /* 0x00000000100572ca */ /* 0x000fe200000e0000 */
[----:B------:R-:W-:Y:S01]  /*6030*/  UIADD3 UR4, UR4, 0x30860, URZ ;  /* 0x0003086004047890 */ /* 0x000fe2000fffe03f */
[----:B------:R-:W-:Y:S01]  /*6040*/  R2UR UR57, R2 ;  /* 0x00000000023972ca */ /* 0x000fe200000e0000 */
[----:B------:R-:W-:Y:S01]  /*6050*/  UMOV UR56, UR39 ;  /* 0x0000002700387c82 */ /* 0x000fe20008000000 */
[----:B------:R-:W-:Y:S02]  /*6060*/  F2FP.F16.F32.PACK_AB R184, R171, R184 ;  /* 0x000000b8abb8723e */ /* 0x000fe400000000ff */
        /* <DEDUP_REMOVED lines=8> */
[----:B------:R-:W-:Y:S01]  /*60f0*/  F2FP.F16.F32.PACK_AB R171, R10, R126 ;  /* 0x0000007e0aab723e */ /* 0x000fe200000000ff */
[----:B------:R-:W-:Y:S01]  /*6100*/  IMAD.MOV.U32 R10, RZ, RZ, R9 ;  /* 0x000000ffff0a7224 */ /* 0x000fe200078e0009 */
        /* <DEDUP_REMOVED lines=19> */
[----:B------:R-:W-:Y:S01]  /*6240*/  MOV R12, R5 ;  /* 0x00000005000c7202 */ /* 0x000fe20000000f00 */
[----:B------:R-:W-:Y:S06]  /*6250*/  @P1 BRA `(.L_x_3300) ;  /* 0xffffffdc00101947 */ /* 0x000fec000383ffff */
.L_x_3289:
        /* <DEDUP_REMOVED lines=99> */
.L_x_3301:
[----:B------:R-:W-:Y:S01]  /*6890*/  R2UR UR5, R2 ;  /* 0x00000000020572ca */ /* 0x000fe200000e0000 */
[----:B------:R-:W-:-:S05]  /*68a0*/  IMAD.U32 R0, RZ, RZ, UR39 ;  /* 0x00000027ff007e24 */ /* 0x000fca000f8e00ff */
[----:B------:R-:W-:-:S07]  /*68b0*/  SHF.L.U32 R0, R0, 0x1f, RZ ;  /* 0x0000001f00007819 */ /* 0x000fce00000006ff */
[----:B------:R-:W-:-:S09]  /*68c0*/  ULEA UR5, UR5, UR38, 0x3 ;  /* 0x0000002605057291 */ /* 0x000fd2000f8e183f */
[----:B------:R0:W1:Y:S01]  /*68d0*/  SYNCS.PHASECHK.TRANS64.TRYWAIT P1, [UR5+0x30850], R0 ;  /* 0x03085000ff0075a7 */ /* 0x0000620008020145 */
[----:B------:R-:W-:Y:S05]  /*68e0*/  @!P0 BRA `(.L_x_3302) ;  /* 0x0000000000048947 */ /* 0x000fea0003800000 */
[----:B------:R-:W-:Y:S01]  /*68f0*/  BPT.TRAP 0x1 ;  /* 0x000000040000795c */ /* 0x000fe20000300000 */
.L_x_3302:
[----:B-1----:R-:W-:Y:S05]  /*6900*/  @P1 BRA `(.L_x_3303) ;  /* 0x0000000000081947 */ /* 0x002fea0003800000 */
[----:B------:R-:W1:Y:S02]  /*6910*/  SYNCS.PHASECHK.TRANS64.TRYWAIT P1, [UR5+0x30850], R0 ;  /* 0x03085000ff0075a7 */ /* 0x000e640008020145 */
[----:B-1----:R-:W-:Y:S05]  /*6920*/  @!P1 BRA `(.L_x_3304) ;  /* 0x0000006400a09947 */ /* 0x002fea0003800000 */
.L_x_3303:
[----:B------:R-:W-:Y:S01]  /*6930*/  UIADD3 UR38, UR38, 0x400, URZ ;  /* 0x0000040026267890 */ /* 0x000fe2000fffe03f */
[----:B------:R-:W-:Y:S01]  /*6940*/  R2UR UR6, R2 ;  /* 0x00000000020672ca */ /* 0x000fe200000e0000 */
[----:B------:R-:W-:Y:S01]  /*6950*/  WARPGROUP.ARRIVE ;  /* 0x00000000000079c5 */ /* 0x000fe20000000000 */
[----:B------:R-:W-:Y:S01]  /*6960*/  UMOV UR7, 0x40000040 ;  /* 0x4000004000077882 */ /* 0x000fe20000000000 */
[----:B------:R-:W-:Y:S01]  /*6970*/  USHF.R.U32.HI UR38, URZ, 0x4, UR38 ;  /* 0x000000043f267899 */ /* 0x000fe20008011626 */
[----:B-1----:R-:W1:Y:S03]  /*6980*/  SHFL.BFLY PT, R7, R8, 0x2, 0x1f ;  /* 0x0c401f0008077f89 */ /* 0x002e6600000e0000 */
[----:B------:R-:W-:Y:S01]  /*6990*/  ULOP3.LUT UR38, UR38, 0x3fff, URZ, 0xc0, !UPT ;  /* 0x00003fff26267892 */ /* 0x000fe2000f8ec03f */
[----:B0-----:R-:W0:Y:S03]  /*69a0*/  SHFL.BFLY PT, R0, R3, 0x2, 0x1f ;  /* 0x0c401f0003007f89 */ /* 0x001e2600000e0000 */
[----:B------:R-:W-:-:S04]  /*69b0*/  ULOP3.LUT UR4, UR38, 0x3000000, URZ, 0xfc, !UPT ;  /* 0x0300000026047892 */ /* 0x000fc8000f8efc3f */
[----:B------:R-:W-:-:S07]  /*69c0*/  UIMAD UR4, UR6, 0x900, UR4 ;  /* 0x00000900060478a4 */ /* 0x000fce000f8e0204 */
[----:B------:R-:W-:Y:S02]  /*69d0*/  UMOV UR6, UR4 ;  /* 0x0000000400067c82 */ /* 0x000fe40008000000 */
[----:B------:R-:W-:Y:S01]  /*69e0*/  HGMMA.64x192x16.F32 R24, R188, gdesc[UR4].tnspB, R24, gsb0 ;  /* 0x42e00004bc187df0 */ /* 0x000fe20008000818 */
[----:B------:R-:W-:Y:S01]  /*69f0*/  UIADD3 UR6, UR4, 0x80, URZ ;  /* 0x0000008004067890 */ /* 0x000fe2000fffe03f */
[----:B------:R-:W-:Y:S01]  /*6a00*/  UMOV UR7, 0x40000040 ;  /* 0x4000004000077882 */ /* 0x000fe20000000000 */
[----:B-1----:R-:W-:Y:S01]  /*6a10*/  FADD.FTZ R7, R7, R8 ;  /* 0x0000000807077221 */ /* 0x002fe20000010000 */
[----:B------:R-:W-:Y:S02]  /*6a20*/  IMAD.MOV.U32 R8, RZ, RZ, RZ ;  /* 0x000000ffff087224 */ /* 0x000fe400078e00ff */
[----:B0-----:R-:W-:Y:S01]  /*6a30*/  FADD.FTZ R2, R0, R3 ;  /* 0x0000000300027221 */ /* 0x001fe20000010000 */
[----:B------:R-:W-:Y:S01]  /*6a40*/  MOV R3, RZ ;  /* 0x000000ff00037202 */ /* 0x000fe20000000f00 */
[----:B------:R-:W0:Y:S04]  /*6a50*/  SHFL.BFLY PT, R0, R7, 0x1, 0x1f ;  /* 0x0c201f0007007f89 */ /* 0x000e2800000e0000 */
[----:B------:R-:W1:Y:S01]  /*6a60*/  SHFL.BFLY PT, R11, R2, 0x1, 0x1f ;  /* 0x0c201f00020b7f89 */ /* 0x000e6200000e0000 */
[----:B0-----:R-:W-:Y:S01]  /*6a70*/  FADD.FTZ R12, R7, R0 ;  /* 0x00000000070c7221 */ /* 0x001fe20000010000 */
[----:B------:R-:W-:Y:S01]  /*6a80*/  MOV R0, 0xff800000 ;  /* 0xff80000000007802 */ /* 0x000fe20000000f00 */
[----:B-1----:R-:W-:-:S03]  /*6a90*/  FADD.FTZ R13, R2, R11 ;  /* 0x0000000b020d7221 */ /* 0x002fc60000010000 */
[----:B------:R-:W-:Y:S01]  /*6aa0*/  FSETP.NE.FTZ.AND P1, PT, R12, RZ, PT ;  /* 0x000000ff0c00720b */ /* 0x000fe20003f35000 */
[----:B------:R-:W-:Y:S01]  /*6ab0*/  IMAD.MOV.U32 R2, RZ, RZ, -0x800000 ;  /* 0xff800000ff027424 */ /* 0x000fe200078e00ff */
[----:B------:R-:W-:-:S11]  /*6ac0*/  FSETP.NE.FTZ.AND P2, PT, R13, RZ, PT ;  /* 0x000000ff0d00720b */ /* 0x000fd60003f55000 */
[----:B------:R-:W0:Y:S01]  /*6ad0*/  @P1 MUFU.LG2 R10, R12 ;  /* 0x0000000c000a1308 */ /* 0x000e220000000c00 */
[C---:B------:R-:W-:Y:S01]  /*6ae0*/  @P1 FMUL.FTZ R6, R4.reuse, 0.69314718246459960938 ;  /* 0x3f31721804061820 */ /* 0x040fe20000410000 */
[----:B------:R-:W-:-:S06]  /*6af0*/  @P2 FMUL.FTZ R15, R4, 0.69314718246459960938 ;  /* 0x3f317218040f2820 */ /* 0x000fcc0000410000 */
        /* <DEDUP_REMOVED lines=25> */
[----:B------:R-:W-:Y:S01]  /*6c90*/  HGMMA.64x192x16.F32 R24, R172, gdesc[UR4].tnspB, R24, gsb0 ;  /* 0x42e00004ac187df0 */ /* 0x000fe20008000818 */
[----:B------:R-:W-:Y:S01]  /*6ca0*/  UMOV UR6, UR4 ;  /* 0x0000000400067c82 */ /* 0x000fe20008000000 */
[----:B------:R-:W-:Y:S01]  /*6cb0*/  UMOV UR7, 0x40000040 ;  /* 0x4000004000077882 */ /* 0x000fe20000000000 */
[----:B------:R-:W-:Y:S02]  /*6cc0*/  WARPGROUP.DEPBAR.LE gsb0, 0x0 ;  /* 0x00008000000079c5 */ /* 0x000fe40000010000 */
[----:B------:R-:W-:-:S15]  /*6cd0*/  WARPGROUP.ARRIVE ;  /* 0x00000000000079c5 */ /* 0x000fde0000000000 */
[----:B------:R-:W-:Y:S03]  /*6ce0*/  HGMMA.64x192x16.F32 R24, R168, gdesc[UR4].tnspB, R24, gsb0 ;  /* 0x42e00004a8187df0 */ /* 0x000fe60008000818 */
[----:B------:R-:W-:Y:S02]  /*6cf0*/  WARPGROUP.DEPBAR.LE gsb0, 0x0 ;  /* 0x00008000000079c5 */ /* 0x000fe40000010000 */
[----:B0-23--:R-:W-:Y:S05]  /*6d00*/  @!P0 BRA `(.L_x_3305) ;  /* 0x0000000000048947 */ /* 0x00dfea0003800000 */
[----:B------:R-:W-:Y:S01]  /*6d10*/  BPT.TRAP 0x1 ;  /* 0x000000040000795c */ /* 0x000fe20000300000 */
.L_x_3305:
        /* <DEDUP_REMOVED lines=101> */
.L_x_3281:
[----:B------:R-:W-:Y:S05]  /*7370*/  @P0 BRA `(.L_x_3306) ;  /* 0x0000001800d00947 */ /* 0x000fea0003800000 */
[----:B------:R-:W0:Y:S01]  /*7380*/  S2R R3, SR_TID.X ;  /* 0x0000000000037919 */ /* 0x000e220000002100 */
[----:B------:R-:W1:Y:S01]  /*7390*/  LDC R19, c[0x0][0xbe8] ;  /* 0x0002fa00ff137b82 */ /* 0x000e620000000800 */
[----:B------:R-:W-:Y:S01]  /*73a0*/  R2UR UR13, R17 ;  /* 0x00000000110d72ca */ /* 0x000fe200000e0000 */
[----:B------:R-:W-:Y:S01]  /*73b0*/  ULDC.64 UR8, c[0x0][0xbd0] ;  /* 0x0002f40000087ab9 */ /* 0x000fe20000000a00 */
[----:B------:R-:W2:Y:S01]  /*73c0*/  S2R R14, SR_CTAID.X ;  /* 0x00000000000e7919 */ /* 0x000ea20000002500 */
[----:B------:R-:W-:Y:S04]  /*73d0*/  BSSY B0, `(.L_x_3307) ;  /* 0x000011a000007945 */ /* 0x000fe80003800000 */
[----:B------:R-:W3:Y:S06]  /*73e0*/  S2UR UR12, SR_CTAID.Z ;  /* 0x00000000000c79c3 */ /* 0x000eec0000002700 */
[----:B------:R-:W-:-:S02]  /*73f0*/  USHF.R.S32.HI UR7, URZ, 0x1f, UR13 ;  /* 0x0000001f3f077899 */ /* 0x000fc4000801140d */
[----:B------:R-:W-:Y:S01]  /*7400*/  IMAD R15, RZ, RZ, -UR13 ;  /* 0x8000000dff0f7e24 */ /* 0x000fe2000f8e02ff */
[----:B------:R-:W4:Y:S01]  /*7410*/  LDC.64 R10, c[0x0][0xbd8] ;  /* 0x0002f600ff0a7b82 */ /* 0x000f220000000a00 */
        /* <DEDUP_REMOVED lines=8> */
[----:B0-----:R-:W-:Y:S01]  /*74a0*/  VIADD R7, R3, 0xffffff80 ;  /* 0xffffff8003077836 */ /* 0x001fe20000000000 */
[----:B---3--:R-:W-:Y:S02]  /*74b0*/  USHF.R.S32.HI UR10, URZ, 0x1f, UR12 ;  /* 0x0000001f3f0a7899 */ /* 0x008fe4000801140c */
[----:B------:R-:W1:Y:S02]  /*74c0*/  LDC R16, c[0x0][0xc50] ;  /* 0x00031400ff107b82 */ /* 0x000e640000000800 */
[----:B------:R-:W-:-:S04]  /*74d0*/  SHF.R.S32.HI R6, RZ, 0x1f, R7 ;  /* 0x0000001fff067819 */ /* 0x000fc80000011407 */
[CC--:B------:R-:W-:Y:S02]  /*74e0*/  LEA.HI R3, R6.reuse, R7.reuse, RZ, 0x7 ;  /* 0x0000000706037211 */ /* 0x0c0fe400078f38ff */
[----:B------:R-:W0:Y:S01]  /*74f0*/  LDC.64 R20, c[0x0][0xb40] ;  /* 0x0002d000ff147b82 */ /* 0x000e220000000a00 */
[----:B------:R-:W-:Y:S02]  /*7500*/  LEA.HI R6, R6, R7, RZ, 0x2 ;  /* 0x0000000706067211 */ /* 0x000fe400078f10ff */
[----:B------:R-:W-:Y:S02]  /*7510*/  LOP3.LUT R4, R3, 0xffffff80, RZ, 0xc0, !PT ;  /* 0xffffff8003047812 */ /* 0x000fe400078ec0ff */
[----:B------:R-:W-:Y:S02]  /*7520*/  LOP3.LUT R6, R6, 0xfffffffc, RZ, 0xc0, !PT ;  /* 0xfffffffc06067812 */ /* 0x000fe400078ec0ff */
[----:B------:R-:W-:Y:S01]  /*7530*/  SHF.R.S32.HI R8, RZ, 0x7, R3 ;  /* 0x00000007ff087819 */ /* 0x000fe20000011403 */
[C---:B------:R-:W-:Y:S01]  /*7540*/  IMAD.IADD R18, R7.reuse, 0x1, -R4 ;  /* 0x0000000107127824 */ /* 0x040fe200078e0a04 */
[----:B------:R-:W-:Y:S01]  /*7550*/  IADD3 R6, R7, -R6, RZ ;  /* 0x8000000607067210 */ /* 0x000fe20007ffe0ff */
[----:B------:R-:W3:Y:S01]  /*7560*/  @P0 LDC R13, c[0x0][0xbf0] ;  /* 0x0002fc00ff0d0b82 */ /* 0x000ee20000000800 */
[----:B------:R-:W-:-:S02]  /*7570*/  LEA.HI R3, R3, R8, RZ, 0x1 ;  /* 0x0000000803037211 */ /* 0x000fc400078f08ff */
[----:B------:R-:W-:Y:S02]  /*7580*/  SHF.R.S32.HI R9, RZ, 0x1f, R18 ;  /* 0x0000001fff097819 */ /* 0x000fe40000011412 */
[----:B------:R-:W-:Y:S01]  /*7590*/  LEA.HI R7, R6, R6, RZ, 0x1 ;  /* 0x0000000606077211 */ /* 0x000fe200078f08ff */
[----:B-1----:R-:W-:Y:S01]  /*75a0*/  IMAD R23, R16, R15, UR11 ;  /* 0x0000000b10177e24 */ /* 0x002fe2000f8e020f */
[----:B------:R-:W-:Y:S01]  /*75b0*/  LEA.HI R22, R9, R18, RZ, 0x2 ;  /* 0x0000001209167211 */ /* 0x000fe200078f10ff */
[----:B------:R-:W1:Y:S01]  /*75c0*/  @P0 LDC R121, c[0x0][0xbec] ;  /* 0x0002fb00ff790b82 */ /* 0x000e620000000800 */
[----:B------:R-:W-:Y:S02]  /*75d0*/  LOP3.LUT R3, R3, 0x3fffffe, RZ, 0xc0, !PT ;  /* 0x03fffffe03037812 */ /* 0x000fe400078ec0ff */
[--C-:B------:R-:W-:Y:S02]  /*75e0*/  SHF.R.S32.HI R4, RZ, 0x2, R22.reuse ;  /* 0x00000002ff047819 */ /* 0x100fe40000011416 */
[----:B------:R-:W-:Y:S01]  /*75f0*/  SHF.R.S32.HI R5, RZ, 0x1f, R22 ;  /* 0x0000001fff057819 */ /* 0x000fe20000011416 */
[----:B------:R-:W-:Y:S01]  /*7600*/  IMAD.IADD R3, R8, 0x1, -R3 ;  /* 0x0000000108037824 */ /* 0x000fe200078e0a03 */
[----:B------:R-:W-:Y:S01]  /*7610*/  LOP3.LUT R7, R7, 0x1ffffffe, RZ, 0xc0, !PT ;  /* 0x1ffffffe07077812 */ /* 0x000fe200078ec0ff */
[----:B------:R-:W5:Y:S01]  /*7620*/  @P0 LDC R120, c[0x0][0xbf0] ;  /* 0x0002fc00ff780b82 */ /* 0x000f620000000800 */
[----:B------:R-:W-:Y:S01]  /*7630*/  LEA.HI R5, R5, R4, RZ, 0x3 ;  /* 0x0000000405057211 */ /* 0x000fe200078f18ff */
[----:B0-----:R-:W-:Y:S01]  /*7640*/  IMAD R12, R20, UR10, RZ ;  /* 0x0000000a140c7c24 */ /* 0x001fe2000f8e02ff */
[----:B------:R-:W-:-:S02]  /*7650*/  IADD3 R8, R6, -R7, RZ ;  /* 0x8000000706087210 */ /* 0x000fc40007ffe0ff */
[----:B------:R-:W-:-:S05]  /*7660*/  LOP3.LUT R5, R5, 0xfffffff8, RZ, 0xc0, !PT ;  /* 0xfffffff805057812 */ /* 0x000fca00078ec0ff */
[----:B------:R-:W-:Y:S01]  /*7670*/  IMAD.IADD R5, R4, 0x1, -R5 ;  /* 0x0000000104057824 */ /* 0x000fe200078e0a05 */
[----:B------:R-:W-:Y:S02]  /*7680*/  LEA.HI R4, R9, R18, RZ, 0x5 ;  /* 0x0000001209047211 */ /* 0x000fe400078f28ff */
[----:B------:R-:W0:Y:S02]  /*7690*/  @P0 LDC R9, c[0x0][0xbec] ;  /* 0x0002fb00ff090b82 */ /* 0x000e240000000800 */
[----:B------:R-:W-:-:S05]  /*76a0*/  SHF.R.S32.HI R4, RZ, 0x5, R4 ;  /* 0x00000005ff047819 */ /* 0x000fca0000011404 */
[----:B------:R-:W-:Y:S01]  /*76b0*/  IMAD R6, R4, 0x10, R5 ;  /* 0x0000001004067824 */ /* 0x000fe200078e0205 */
[----:B------:R-:W-:Y:S01]  /*76c0*/  MOV R5, UR5 ;  /* 0x0000000500057c02 */ /* 0x000fe20008000f00 */
[----:B------:R-:W-:Y:S01]  /*76d0*/  IMAD.U32 R4, RZ, RZ, UR4 ;  /* 0x00000004ff047e24 */ /* 0x000fe2000f8e00ff */
[----:B------:R-:W-:Y:S01]  /*76e0*/  UIMAD.WIDE.U32 UR4, UR13, UR8, URZ ;  /* 0x000000080d0472a5 */ /* 0x000fe2000f8e003f */
[----:B------:R-:W-:Y:S02]  /*76f0*/  IMAD R3, R3, 0x40, R6 ;  /* 0x0000004003037824 */ /* 0x000fe400078e0206 */
[----:B------:R-:W-:Y:S01]  /*7700*/  IMAD.U32 R5, RZ, RZ, UR6 ;  /* 0x00000006ff057e24 */ /* 0x000fe2000f8e00ff */
[----:B------:R-:W-:Y:S01]  /*7710*/  UIMAD UR6, UR13, UR9, UR7 ;  /* 0x000000090d0672a4 */ /* 0x000fe2000f8e0207 */
[----:B----4-:R-:W-:Y:S01]  /*7720*/  IMAD R6, R10, UR10, RZ ;  /* 0x0000000a0a067c24 */ /* 0x010fe2000f8e02ff */
[----:B------:R-:W-:Y:S01]  /*7730*/  LEA R8, R8, R3, 0x3 ;  /* 0x0000000308087211 */ /* 0x000fe200078e18ff */
[----:B------:R-:W-:Y:S01]  /*7740*/  IMAD.WIDE.U32 R4, R10, UR12, R4 ;  /* 0x0000000c0a047c25 */ /* 0x000fe2000f8e0004 */
[----:B------:R-:W-:-:S02]  /*7750*/  UIADD3 UR6, UR5, UR6, URZ ;  /* 0x0000000605067290 */ /* 0x000fc4000fffe03f */
[----:B------:R-:W-:Y:S01]  /*7760*/  MOV R7, UR5 ;  /* 0x0000000500077c02 */ /* 0x000fe20008000f00 */
[----:B------:R-:W-:Y:S01]  /*7770*/  ULDC.64 UR8, c[0x0][0xb28] ;  /* 0x0002ca0000087ab9 */ /* 0x000fe20000000a00 */
[----:B--2---:R-:W-:Y:S02]  /*7780*/  IMAD R8, R14, 0x80, R8 ;  /* 0x000000800e087824 */ /* 0x004fe400078e0208 */
[----:B------:R-:W-:Y:S02]  /*7790*/  IMAD R11, R11, UR12, R6 ;  /* 0x0000000c0b0b7c24 */ /* 0x000fe4000f8e0206 */
[----:B0-----:R-:W-:Y:S01]  /*77a0*/  @P0 IMAD.HI.U32 R10, R8, R9, RZ ;  /* 0x00000009080a0227 */ /* 0x001fe200078e00ff */
[----:B------:R-:W-:-:S03]  /*77b0*/  MOV R9, R8 ;  /* 0x0000000800097202 */ /* 0x000fc60000000f00 */
[----:B------:R-:W-:Y:S01]  /*77c0*/  IMAD.U32 R6, RZ, RZ, UR4 ;  /* 0x00000004ff067e24 */ /* 0x000fe2000f8e00ff */
[----:B---3--:R-:W-:Y:S01]  /*77d0*/  @P0 SHF.R.U32.HI R9, RZ, R13, R10 ;  /* 0x0000000dff090219 */ /* 0x008fe2000001160a */
[----:B------:R-:W-:Y:S01]  /*77e0*/  IMAD.U32 R7, RZ, RZ, UR6 ;  /* 0x00000006ff077e24 */ /* 0x000fe2000f8e00ff */
[----:B------:R-:W-:Y:S01]  /*77f0*/  ULDC.64 UR4, c[0x0][0xbe0] ;  /* 0x0002f80000047ab9 */ /* 0x000fe20000000a00 */
[----:B------:R-:W-:Y:S01]  /*7800*/  IMAD R13, R21, UR12, R12 ;  /* 0x0000000c150d7c24 */ /* 0x000fe2000f8e020c */
[----:B------:R-:W-:Y:S01]  /*7810*/  SHF.R.S32.HI R12, RZ, 0x1f, R23 ;  /* 0x0000001fff0c7819 */ /* 0x000fe20000011417 */
[----:B------:R-:W-:Y:S01]  /*7820*/  IMAD.WIDE.U32 R6, R20, UR12, R6 ;  /* 0x0000000c14067c25 */ /* 0x000fe2000f8e0006 */
[----:B------:R-:W-:-:S03]  /*7830*/  ULDC.64 UR6, c[0x0][0xb48] ;  /* 0x0002d20000067ab9 */ /* 0x000fc60000000a00 */
[----:B------:R-:W-:Y:S01]  /*7840*/  IMAD.IADD R5, R5, 0x1, R11 ;  /* 0x0000000105057824 */ /* 0x000fe200078e020b */
[----:B------:R-:W-:Y:S01]  /*7850*/  IADD3 R7, R7, R13, RZ ;  /* 0x0000000d07077210 */ /* 0x000fe20007ffe0ff */
[----:B-1----:R-:W-:-:S04]  /*7860*/  @P0 IMAD.HI.U32 R121, R8, R121, RZ ;  /* 0x0000007908790227 */ /* 0x002fc800078e00ff */
[----:B------:R-:W-:Y:S02]  /*7870*/  IMAD R13, R12, UR6, RZ ;  /* 0x000000060c0d7c24 */ /* 0x000fe4000f8e02ff */
[----:B------:R-:W-:-:S04]  /*7880*/  IMAD.WIDE.U32 R4, R23, UR4, R4 ;  /* 0x0000000417047c25 */ /* 0x000fc8000f8e0004 */
[----:B------:R-:W-:Y:S01]  /*7890*/  IMAD.MOV.U32 R11, RZ, RZ, R8 ;  /* 0x000000ffff0b7224 */ /* 0x000fe200078e0008 */
[----:B-----5:R-:W-:Y:S01]  /*78a0*/  @P0 SHF.R.U32.HI R11, RZ, R120, R121 ;  /* 0x00000078ff0b0219 */ /* 0x020fe20000011679 */
[----:B------:R-:W-:Y:S01]  /*78b0*/  IMAD R10, R12, UR4, RZ ;  /* 0x000000040c0a7c24 */ /* 0x000fe2000f8e02ff */
[----:B------:R-:W-:Y:S01]  /*78c0*/  BAR.SYNC.DEFER_BLOCKING 0x1, 0x100 ;  /* 0x0044000000007b1d */ /* 0x000fe20000010000 */
[C---:B------:R-:W-:Y:S01]  /*78d0*/  IMAD R15, R23.reuse, UR7, R13 ;  /* 0x00000007170f7c24 */ /* 0x040fe2000f8e020d */
[--C-:B------:R-:W-:Y:S01]  /*78e0*/  SHF.R.S32.HI R13, RZ, 0x1f, R9.reuse ;  /* 0x0000001fff0d7819 */ /* 0x100fe20000011409 */
[----:B------:R-:W-:Y:S01]  /*78f0*/  IMAD R12, R23, UR5, R10 ;  /* 0x00000005170c7c24 */ /* 0x000fe2000f8e020a */
[----:B------:R-:W-:Y:S01]  /*7900*/  IADD3 R4, P0, R9, R4, RZ ;  /* 0x0000000409047210 */ /* 0x000fe20007f1e0ff */
[----:B------:R-:W-:Y:S01]  /*7910*/  IMAD.MOV R9, RZ, RZ, -R9 ;  /* 0x000000ffff097224 */ /* 0x000fe200078e0a09 */
[----:B------:R-:W-:Y:S01]  /*7920*/  SHF.R.S32.HI R10, RZ, 0x1f, R11 ;  /* 0x0000001fff0a7819 */ /* 0x000fe2000001140b */
[----:B------:R-:W-:Y:S01]  /*7930*/  IMAD.WIDE.U32 R6, R23, UR6, R6 ;  /* 0x0000000617067c25 */ /* 0x000fe2000f8e0006 */
[----:B------:R-:W-:Y:S01]  /*7940*/  ULDC.64 UR4, c[0x0][0xb30] ;  /* 0x0002cc0000047ab9 */ /* 0x000fe20000000a00 */
[----:B------:R-:W-:Y:S01]  /*7950*/  IADD3.X R5, R13, R5, R12, P0, !PT ;  /* 0x000000050d057210 */ /* 0x000fe200007fe40c */
[----:B------:R-:W-:Y:S01]  /*7960*/  ULDC.64 UR6, c[0x0][0xbc8] ;  /* 0x0002f20000067ab9 */ /* 0x000fe20000000a00 */
[----:B------:R-:W-:Y:S01]  /*7970*/  IMAD.MOV R16, RZ, RZ, -R11 ;  /* 0x000000ffff107224 */ /* 0x000fe200078e0a0b */
[----:B------:R-:W-:Y:S01]  /*7980*/  IADD3 R7, R7, R15, RZ ;  /* 0x0000000f07077210 */ /* 0x000fe20007ffe0ff */
[----:B------:R-:W-:-:S02]  /*7990*/  IMAD R9, R19, R9, R8 ;  /* 0x0000000913097224 */ /* 0x000fc400078e0208 */
[----:B------:R-:W-:Y:S02]  /*79a0*/  IMAD R10, R10, UR4, RZ ;  /* 0x000000040a0a7c24 */ /* 0x000fe4000f8e02ff */
[----:B------:R-:W-:Y:S01]  /*79b0*/  IMAD R13, R19, R16, R8 ;  /* 0x00000010130d7224 */ /* 0x000fe200078e0208 */
[----:B------:R-:W-:Y:S01]  /*79c0*/  SHF.R.S32.HI R8, RZ, 0x1f, R9 ;  /* 0x0000001fff087819 */ /* 0x000fe20000011409 */
[C---:B------:R-:W-:Y:S01]  /*79d0*/  IMAD R15, R11.reuse, UR5, R10 ;  /* 0x000000050b0f7c24 */ /* 0x040fe2000f8e020a */
[----:B------:R-:W0:Y:S01]  /*79e0*/  S2UR UR5, SR_CgaCtaId ;  /* 0x00000000000579c3 */ /* 0x000e220000008800 */
[----:B------:R-:W-:Y:S01]  /*79f0*/  IMAD.WIDE.U32 R6, R11, UR4, R6 ;  /* 0x000000040b067c25 */ /* 0x000fe2000f8e0006 */
[----:B------:R-:W-:Y:S01]  /*7a00*/  SHF.R.S32.HI R10, RZ, 0x1f, R13 ;  /* 0x0000001fff0a7819 */ /* 0x000fe2000001140d */
[----:B------:R-:W-:Y:S02]  /*7a10*/  UMOV UR4, 0x400 ;  /* 0x0000040000047882 */ /* 0x000fe40000000000 */
        /* <DEDUP_REMOVED lines=13> */
[----:B------:R-:W-:Y:S01]  /*7af0*/  SHFL.IDX PT, R10, R16, RZ, 0x1c1f ;  /* 0x001c1fff100a7589 */ /* 0x000fe200000e0000 */
[----:B------:R-:W-:Y:S01]  /*7b00*/  LEA R6, P1, R8, UR8, 0x2 ;  /* 0x0000000808067c11 */ /* 0x000fe2000f8210ff */
[----:B------:R-:W-:Y:S01]  /*7b10*/  IMAD R14, R14, 0x80, R3 ;  /* 0x000000800e0e7824 */ /* 0x000fe200078e0203 */
[----:B------:R-:W-:Y:S01]  /*7b20*/  LEA.HI.X R15, R4, UR7, R5, 0x2, P0 ;  /* 0x00000007040f7c11 */ /* 0x000fe200080f1405 */
[----:B------:R-:W-:Y:S01]  /*7b30*/  SHFL.IDX PT, R12, R16, 0x1, 0x1c1f ;  /* 0x003c1f00100c7f89 */ /* 0x000fe200000e0000 */
[----:B------:R-:W-:Y:S01]  /*7b40*/  LEA.HI.X R9, R8, UR9, R9, 0x2, P1 ;  /* 0x0000000908097c11 */ /* 0x000fe200088f1409 */
[----:B0-----:R-:W-:Y:S01]  /*7b50*/  ULEA UR4, UR5, UR4, 0x18 ;  /* 0x0000000405047291 */ /* 0x001fe2000f8ec03f */
[----:B------:R-:W-:Y:S01]  /*7b60*/  IMAD R7, R19, UR6, RZ ;  /* 0x0000000613077c24 */ /* 0x000fe2000f8e02ff */
[----:B------:R-:W0:Y:S01]  /*7b70*/  SHFL.IDX PT, R11, R15, RZ, 0x1c1f ;  /* 0x001c1fff0f0b7589 */ /* 0x000e2200000e0000 */
[----:B------:R-:W-:Y:S01]  /*7b80*/  LOP3.LUT P0, RZ, R18, 0x3, RZ, 0xc0, !PT ;  /* 0x0000000312ff7812 */ /* 0x000fe2000780c0ff */
[C---:B------:R-:W-:Y:S01]  /*7b90*/  VIADD R8, R14.reuse, 0x8 ;  /* 0x000000080e087836 */ /* 0x040fe20000000000 */
[----:B------:R-:W-:Y:S01]  /*7ba0*/  UIADD3 UR4, UR4, 0x30820, URZ ;  /* 0x0003082004047890 */ /* 0x000fe2000fffe03f */
[----:B------:R-:W1:Y:S01]  /*7bb0*/  SHFL.IDX PT, R13, R15, 0x1, 0x1c1f ;  /* 0x003c1f000f0d7f89 */ /* 0x000e6200000e0000 */
[----:B------:R-:W-:-:S02]  /*7bc0*/  ISETP.GE.OR P1, PT, R14, R7, P0 ;  /* 0x000000070e00720c */ /* 0x000fc40000726670 */
[-C--:B------:R-:W-:Y:S01]  /*7bd0*/  ISETP.GE.OR P0, PT, R8, R7.reuse, P0 ;  /* 0x000000070800720c */ /* 0x080fe20000706670 */
[----:B------:R-:W-:Y:S01]  /*7be0*/  UPRMT UR4, URZ, 0x654, UR4 ;  /* 0x000006543f047896 */ /* 0x000fe20008000004 */
[----:B------:R-:W-:Y:S01]  /*7bf0*/  ISETP.GE.AND P2, PT, R14, R7, PT ;  /* 0x000000070e00720c */ /* 0x000fe20003f46270 */
[----:B------:R2:W3:Y:S01]  /*7c00*/  SHFL.IDX PT, R4, R6, RZ, 0x1c1f ;  /* 0x001c1fff06047589 */ /* 0x0004e200000e0000 */
[----:B------:R-:W-:-:S03]  /*7c10*/  LOP3.LUT R3, R22, 0x7ffffffc, RZ, 0xc0, !PT ;  /* 0x7ffffffc16037812 */ /* 0x000fc600078ec0ff */
[----:B------:R2:W4:Y:S01]  /*7c20*/  SHFL.IDX PT, R5, R9, RZ, 0x1c1f ;  /* 0x001c1fff09057589 */ /* 0x00052200000e0000 */
[----:B------:R-:W-:Y:S02]  /*7c30*/  IADD3 R3, R18, -R3, RZ ;  /* 0x8000000312037210 */ /* 0x000fe40007ffe0ff */
[----:B------:R-:W-:Y:S03]  /*7c40*/  SYNCS.ARRIVE.TRANS64.RED.A1T0 RZ, [UR4], RZ ;  /* 0x000000ffffff79a7 */ /* 0x000fe60008100404 */
[----:B------:R-:W-:Y:S01]  /*7c50*/  IMAD.SHL.U32 R3, R3, 0x2, RZ ;  /* 0x0000000203037824 */ /* 0x000fe200078e00ff */
[----:B0-----:R2:W-:Y:S04]  /*7c60*/  @!P1 ST.E desc[UR36][R10.64], R2 ;  /* 0x000000020a009985 */ /* 0x0015e8000c101924 */
[----:B-1----:R2:W-:Y:S01]  /*7c70*/  @!P0 ST.E desc[UR36][R12.64], R0 ;  /* 0x000000000c008985 */ /* 0x0025e2000c101924 */
[----:B------:R-:W-:Y:S05]  /*7c80*/  @P2 BRA `(.L_x_3308) ;  /* 0x0000000800382947 */ /* 0x000fea0003800000 */
[C---:B--2---:R-:W-:Y:S01]  /*7c90*/  VIADD R0, R3.reuse, 0x8 ;  /* 0x0000000803007836 */ /* 0x044fe20000000000 */
[C---:B------:R-:W-:Y:S01]  /*7ca0*/  IADD3 R2, R3.reuse, 0x10, RZ ;  /* 0x0000001003027810 */ /* 0x040fe20007ffe0ff */
        /* <DEDUP_REMOVED lines=8> */
[----:B------:R-:W-:Y:S01]  /*7d30*/  ISETP.GE.AND P5, PT, R16, UR4, PT ;  /* 0x0000000410007c0c */ /* 0x000fe2000bfa6270 */
[----:B------:R-:W-:Y:S01]  /*7d40*/  VIADD R22, R3, 0x50 ;  /* 0x0000005003167836 */ /* 0x000fe20000000000 */
[----:B------:R-:W-:-:S02]  /*7d50*/  ISETP.GE.AND P6, PT, R18, UR4, PT ;  /* 0x0000000412007c0c */ /* 0x000fc4000bfc6270 */
[----:B------:R-:W-:Y:S02]  /*7d60*/  IADD3 R20, R3, 0x40, RZ ;  /* 0x0000004003147810 */ /* 0x000fe40007ffe0ff */
[----:B------:R-:W-:Y:S01]  /*7d70*/  ISETP.GE.AND P3, PT, R19, UR4, PT ;  /* 0x0000000413007c0c */ /* 0x000fe2000bf66270 */
[C-C-:B---34-:R-:W-:Y:S02]  /*7d80*/  @!P0 IMAD.WIDE R10, R3.reuse, 0x4, R4.reuse ;  /* 0x00000004030a8825 */ /* 0x158fe400078e0204 */
        /* <DEDUP_REMOVED lines=13> */
[----:B------:R-:W-:Y:S01]  /*7e60*/  ISETP.GE.AND P1, PT, R21, UR4, PT ;  /* 0x0000000415007c0c */ /* 0x000fe2000bf26270 */
[----:B------:R2:W-:Y:S01]  /*7e70*/  @!P2 ST.E.64 desc[UR36][R14.64], R32 ;  /* 0x000000200e00a985 */ /* 0x0005e2000c101b24 */
[----:B------:R-:W-:Y:S02]  /*7e80*/  ISETP.GE.AND P2, PT, R20, UR4, PT ;  /* 0x0000000414007c0c */ /* 0x000fe4000bf46270 */
[----:B------:R-:W-:Y:S02]  /*7e90*/  @!P6 LEA.HI R18, R18, R18, RZ, 0x1 ;  /* 0x000000121212e211 */ /* 0x000fe400078f08ff */
[----:B0-----:R-:W-:-:S02]  /*7ea0*/  @!P5 LOP3.LUT R11, R16, 0xfffffffe, RZ, 0xc0, !PT ;  /* 0xfffffffe100bd812 */ /* 0x001fc400078ec0ff */
[----:B------:R-:W-:Y:S02]  /*7eb0*/  @!P0 LEA.HI R0, R0, R0, RZ, 0x1 ;  /* 0x0000000000008211 */ /* 0x000fe400078f08ff */
[----:B------:R-:W-:Y:S01]  /*7ec0*/  IADD3 R24, R3, 0x58, RZ ;  /* 0x0000005803187810 */ /* 0x000fe20007ffe0ff */
[--C-:B------:R-:W-:Y:S01]  /*7ed0*/  @!P5 IMAD.WIDE R10, R11, 0x4, R4.reuse ;  /* 0x000000040b0ad825 */ /* 0x100fe200078e0204 */
[----:B-1----:R-:W-:Y:S02]  /*7ee0*/  @!P6 LOP3.LUT R13, R18, 0xfffffffe, RZ, 0xc0, !PT ;  /* 0xfffffffe120de812 */ /* 0x002fe400078ec0ff */
        /* <DEDUP_REMOVED lines=10> */
[----:B------:R-:W-:Y:S01]  /*7f90*/  @!P3 LOP3.LUT R21, R14, 0xfffffffe, RZ, 0xc0, !PT ;  /* 0xfffffffe0e15b812 */ /* 0x000fe200078ec0ff */
[----:B------:R-:W-:Y:S01]  /*7fa0*/  VIADD R2, R3, 0x68 ;  /* 0x0000006803027836 */ /* 0x000fe20000000000 */
[----:B------:R-:W-:Y:S02]  /*7fb0*/  @!P2 LOP3.LUT R23, R20, 0xfffffffe, RZ, 0xc0, !PT ;  /* 0xfffffffe1417a812 */ /* 0x000fe400078ec0ff */
[----:B------:R-:W-:Y:S02]  /*7fc0*/  @!P1 LOP3.LUT R25, R16, 0xfffffffe, RZ, 0xc0, !PT ;  /* 0xfffffffe10199812 */ /* 0x000fe400078ec0ff */
[----:B------:R-:W-:Y:S01]  /*7fd0*/  ISETP.GE.AND P5, PT, R22, UR4, PT ;  /* 0x0000000416007c0c */ /* 0x000fe2000bfa6270 */
[----:B0-----:R-:W-:Y:S01]  /*7fe0*/  @!P0 IMAD.WIDE R10, R15, 0x4, R4 ;  /* 0x000000040f0a8825 */ /* 0x001fe200078e0204 */
[----:B------:R-:W-:-:S02]  /*7ff0*/  ISETP.GE.AND P6, PT, R24, UR4, PT ;  /* 0x0000000418007c0c */ /* 0x000fc4000bfc6270 */
[----:B------:R-:W-:Y:S01]  /*8000*/  IADD3 R16, R3, 0x70, RZ ;  /* 0x0000007003107810 */ /* 0x000fe20007ffe0ff */
[--C-:B-1----:R-:W-:Y:S01]  /*8010*/  @!P4 IMAD.WIDE R12, R19, 0x4, R4.reuse ;  /* 0x00000004130cc825 */ /* 0x102fe200078e0204 */
[----:B------:R0:W-:Y:S01]  /*8020*/  @!P0 ST.E.64 desc[UR36][R10.64], R44 ;  /* 0x0000002c0a008985 */ /* 0x0001e2000c101b24 */
[----:B------:R-:W-:Y:S02]  /*8030*/  ISETP.GE.AND P0, PT, R0, UR4, PT ;  /* 0x0000000400007c0c */ /* 0x000fe4000bf06270 */
[--C-:B------:R-:W-:Y:S01]  /*8040*/  @!P3 IMAD.WIDE R14, R21, 0x4, R4.reuse ;  /* 0x00000004150eb825 */ /* 0x100fe200078e0204 */
[----:B------:R1:W-:Y:S03]  /*8050*/  @!P4 ST.E.64 desc[UR36][R12.64], R48 ;  /* 0x000000300c00c985 */ /* 0x0003e6000c101b24 */
[----:B------:R-:W-:Y:S01]  /*8060*/  @!P2 IMAD.WIDE R18, R23, 0x4, R4 ;  /* 0x000000041712a825 */ /* 0x000fe200078e0204 */
[----:B------:R2:W-:Y:S01]  /*8070*/  @!P3 ST.E.64 desc[UR36][R14.64], R52 ;  /* 0x000000340e00b985 */ /* 0x0005e2000c101b24 */
[----:B------:R-:W-:-:S02]  /*8080*/  @!P5 LEA.HI R22, R22, R22, RZ, 0x1 ;  /* 0x000000161616d211 */ /* 0x000fc400078f08ff */
[----:B------:R-:W-:Y:S01]  /*8090*/  @!P1 IMAD.WIDE R20, R25, 0x4, R4 ;  /* 0x0000000419149825 */ /* 0x000fe200078e0204 */
[----:B------:R3:W-:Y:S01]  /*80a0*/  @!P2 ST.E.64 desc[UR36][R18.64], R56 ;  /* 0x000000381200a985 */ /* 0x0007e2000c101b24 */
[----:B------:R-:W-:Y:S02]  /*80b0*/  ISETP.GE.AND P2, PT, R16, UR4, PT ;  /* 0x0000000410007c0c */ /* 0x000fe4000bf46270 */
[C---:B------:R-:W-:Y:S01]  /*80c0*/  VIADD R23, R3.reuse, 0x78 ;  /* 0x0000007803177836 */ /* 0x040fe20000000000 */
[----:B------:R4:W-:Y:S01]  /*80d0*/  @!P1 ST.E.64 desc[UR36][R20.64], R60 ;  /* 0x0000003c14009985 */ /* 0x0009e2000c101b24 */
[----:B------:R-:W-:Y:S01]  /*80e0*/  VIADD R25, R3, 0x80 ;  /* 0x0000008003197836 */ /* 0x000fe20000000000 */
[----:B------:R-:W-:Y:S02]  /*80f0*/  ISETP.GE.AND P1, PT, R2, UR4, PT ;  /* 0x0000000402007c0c */ /* 0x000fe4000bf26270 */
[----:B------:R-:W-:Y:S02]  /*8100*/  ISETP.GE.AND P3, PT, R23, UR4, PT ;  /* 0x0000000417007c0c */ /* 0x000fe4000bf66270 */
[----:B------:R-:W-:-:S02]  /*8110*/  ISETP.GE.AND P4, PT, R25, UR4, PT ;  /* 0x0000000419007c0c */ /* 0x000fc4000bf86270 */
[----:B------:R-:W-:Y:S02]  /*8120*/  @!P6 LEA.HI R24, R24, R24, RZ, 0x1 ;  /* 0x000000181818e211 */ /* 0x000fe400078f08ff */
[----:B0-----:R-:W-:Y:S02]  /*8130*/  @!P5 LOP3.LUT R11, R22, 0xfffffffe, RZ, 0xc0, !PT ;  /* 0xfffffffe160bd812 */ /* 0x001fe400078ec0ff */
[----:B------:R-:W-:Y:S02]  /*8140*/  @!P0 LEA.HI R0, R0, R0, RZ, 0x1 ;  /* 0x0000000000008211 */ /* 0x000fe400078f08ff */
[----:B-1----:R-:W-:Y:S01]  /*8150*/  @!P6 LOP3.LUT R13, R24, 0xfffffffe, RZ, 0xc0, !PT ;  /* 0xfffffffe180de812 */ /* 0x002fe200078ec0ff */
[--C-:B------:R-:W-:Y:S01]  /*8160*/  @!P5 IMAD.WIDE R10, R11, 0x4, R4.reuse ;  /* 0x000000040b0ad825 */ /* 0x100fe200078e0204 */
[----:B------:R-:W-:Y:S02]  /*8170*/  @!P1 LEA.HI R2, R2, R2, RZ, 0x1 ;  /* 0x0000000202029211 */ /* 0x000fe400078f08ff */
[----:B------:R-:W-:Y:S01]  /*8180*/  @!P2 LEA.HI R16, R16, R16, RZ, 0x1 ;  /* 0x000000101010a211 */ /* 0x000fe200078f08ff */
[----:B------:R-:W-:Y:S01]  /*8190*/  @!P6 IMAD.WIDE R12, R13, 0x4, R4 ;  /* 0x000000040d0ce825 */ /* 0x000fe200078e0204 */
[----:B--2---:R-:W-:Y:S01]  /*81a0*/  @!P0 LOP3.LUT R15, R0, 0xfffffffe, RZ, 0xc0, !PT ;  /* 0xfffffffe000f8812 */ /* 0x004fe200078ec0ff */
[----:B------:R0:W-:Y:S01]  /*81b0*/  @!P5 ST.E.64 desc[UR36][R10.64], R64 ;  /* 0x000000400a00d985 */ /* 0x0001e2000c101b24 */
[----:B------:R-:W-:-:S02]  /*81c0*/  @!P3 LEA.HI R23, R23, R23, RZ, 0x1 ;  /* 0x000000171717b211 */ /* 0x000fc400078f08ff */
[----:B---3--:R-:W-:Y:S01]  /*81d0*/  @!P1 LOP3.LUT R19, R2, 0xfffffffe, RZ, 0xc0, !PT ;  /* 0xfffffffe02139812 */ /* 0x008fe200078ec0ff */
[--C-:B------:R-:W-:Y:S01]  /*81e0*/  @!P0 IMAD.WIDE R14, R15, 0x4, R4.reuse ;  /* 0x000000040f0e8825 */ /* 0x100fe200078e0204 */
[----:B------:R-:W-:Y:S01]  /*81f0*/  @!P4 LEA.HI R25, R25, R25, RZ, 0x1 ;  /* 0x000000191919c211 */ /* 0x000fe200078f08ff */
[----:B------:R1:W-:Y:S01]  /*8200*/  @!P6 ST.E.64 desc[UR36][R12.64], R68 ;  /* 0x000000440c00e985 */ /* 0x0003e2000c101b24 */
[----:B----4-:R-:W-:Y:S01]  /*8210*/  @!P2 LOP3.LUT R21, R16, 0xfffffffe, RZ, 0xc0, !PT ;  /* 0xfffffffe1015a812 */ /* 0x010fe200078ec0ff */
[----:B------:R-:W-:Y:S01]  /*8220*/  VIADD R2, R3, 0x90 ;  /* 0x0000009003027836 */ /* 0x000fe20000000000 */
[----:B------:R-:W-:Y:S01]  /*8230*/  @!P3 LOP3.LUT R23, R23, 0xfffffffe, RZ, 0xc0, !PT ;  /* 0xfffffffe1717b812 */ /* 0x000fe200078ec0ff */
[----:B------:R2:W-:Y:S01]  /*8240*/  @!P0 ST.E.64 desc[UR36][R14.64], R72 ;  /* 0x000000480e008985 */ /* 0x0005e2000c101b24 */
[----:B------:R-:W-:Y:S01]  /*8250*/  @!P4 LOP3.LUT R25, R25, 0xfffffffe, RZ, 0xc0, !PT ;  /* 0xfffffffe1919c812 */ /* 0x000fe200078ec0ff */
[C---:B------:R-:W-:Y:S01]  /*8260*/  VIADD R16, R3.reuse, 0x98 ;  /* 0x0000009803107836 */ /* 0x040fe20000000000 */
[----:B------:R-:W-:Y:S01]  /*8270*/  IADD3 R0, R3, 0x88, RZ ;  /* 0x0000008803007810 */ /* 0x000fe20007ffe0ff */
[----:B0-----:R-:W-:Y:S01]  /*8280*/  @!P1 IMAD.WIDE R10, R19, 0x4, R4 ;  /* 0x00000004130a9825 */ /* 0x001fe200078e0204 */
[----:B------:R-:W-:-:S02]  /*8290*/  IADD3 R22, R3, 0xa0, RZ ;  /* 0x000000a003167810 */ /* 0x000fc40007ffe0ff */
[----:B------:R-:W-:Y:S01]  /*82a0*/  ISETP.GE.AND P0, PT, R0, UR4, PT ;  /* 0x0000000400007c0c */ /* 0x000fe2000bf06270 */
[--C-:B------:R-:W-:Y:S01]  /*82b0*/  @!P3 IMAD.WIDE R18, R23, 0x4, R4.reuse ;  /* 0x000000041712b825 */ /* 0x100fe200078e0204 */
[----:B------:R0:W-:Y:S01]  /*82c0*/  @!P1 ST.E.64 desc[UR36][R10.64], R76 ;  /* 0x0000004c0a009985 */ /* 0x0001e2000c101b24 */
[----:B------:R-:W-:Y:S02]  /*82d0*/  ISETP.GE.AND P1, PT, R2, UR4, PT ;  /* 0x0000000402007c0c */ /* 0x000fe4000bf26270 */
[----:B-1----:R-:W-:-:S04]  /*82e0*/  @!P2 IMAD.WIDE R12, R21, 0x4, R4 ;  /* 0x00000004150ca825 */ /* 0x002fc800078e0204 */
[----:B------:R-:W-:Y:S01]  /*82f0*/  @!P4 IMAD.WIDE R20, R25, 0x4, R4 ;  /* 0x000000041914c825 */ /* 0x000fe200078e0204 */
[----:B------:R1:W-:Y:S01]  /*8300*/  @!P2 ST.E.64 desc[UR36][R12.64], R80 ;  /* 0x000000500c00a985 */ /* 0x0003e2000c101b24 */
[----:B------:R-:W-:Y:S02]  /*8310*/  ISETP.GE.AND P2, PT, R16, UR4, PT ;  /* 0x0000000410007c0c */ /* 0x000fe4000bf46270 */
[C---:B--2---:R-:W-:Y:S01]  /*8320*/  VIADD R14, R3.reuse, 0xa8 ;  /* 0x000000a8030e7836 */ /* 0x044fe20000000000 */
[----:B------:R2:W-:Y:S01]  /*8330*/  @!P3 ST.E.64 desc[UR36][R18.64], R84 ;  /* 0x000000541200b985 */ /* 0x0005e2000c101b24 */
[C---:B------:R-:W-:Y:S01]  /*8340*/  VIADD R15, R3.reuse, 0xb0 ;  /* 0x000000b0030f7836 */ /* 0x040fe20000000000 */
[----:B0-----:R-:W-:Y:S02]  /*8350*/  IADD3 R11, R3, 0xb8, RZ ;  /* 0x000000b8030b7810 */ /* 0x001fe40007ffe0ff */
[----:B------:R0:W-:Y:S01]  /*8360*/  @!P4 ST.E.64 desc[UR36][R20.64], R88 ;  /* 0x000000581400c985 */ /* 0x0001e2000c101b24 */
[----:B------:R-:W-:-:S02]  /*8370*/  ISETP.GE.AND P3, PT, R22, UR4, PT ;  /* 0x0000000416007c0c */ /* 0x000fc4000bf66270 */
[----:B------:R-:W-:Y:S02]  /*8380*/  ISETP.GE.AND P6, PT, R11, UR4, PT ;  /* 0x000000040b007c0c */ /* 0x000fe4000bfc6270 */
[----:B------:R-:W-:Y:S02]  /*8390*/  ISETP.GE.AND P4, PT, R14, UR4, PT ;  /* 0x000000040e007c0c */ /* 0x000fe4000bf86270 */
[----:B------:R-:W-:Y:S02]  /*83a0*/  ISETP.GE.AND P5, PT, R15, UR4, PT ;  /* 0x000000040f007c0c */ /* 0x000fe4000bfa6270 */
[----:B------:R-:W-:Y:S02]  /*83b0*/  @!P0 LEA.HI R0, R0, R0, RZ, 0x1 ;  /* 0x0000000000008211 */ /* 0x000fe400078f08ff */
[----:B------:R-:W-:Y:S02]  /*83c0*/  @!P1 LEA.HI R2, R2, R2, RZ, 0x1 ;  /* 0x0000000202029211 */ /* 0x000fe400078f08ff */
[----:B------:R-:W-:-:S02]  /*83d0*/  @!P2 LEA.HI R16, R16, R16, RZ, 0x1 ;  /* 0x000000101010a211 */ /* 0x000fc400078f08ff */
[----:B------:R-:W-:Y:S02]  /*83e0*/  @!P3 LEA.HI R22, R22, R22, RZ, 0x1 ;  /* 0x000000161616b211 */ /* 0x000fe400078f08ff */
[----:B-1----:R-:W-:Y:S02]  /*83f0*/  @!P6 LEA.HI R12, R11, R11, RZ, 0x1 ;  /* 0x0000000b0b0ce211 */ /* 0x002fe400078f08ff */
[----:B------:R-:W-:Y:S02]  /*8400*/  @!P4 LEA.HI R14, R14, R14, RZ, 0x1 ;  /* 0x0000000e0e0ec211 */ /* 0x000fe400078f08ff */
[----:B------:R-:W-:Y:S02]  /*8410*/  @!P5 LEA.HI R10, R15, R15, RZ, 0x1 ;  /* 0x0000000f0f0ad211 */ /* 0x000fe400078f08ff */
[----:B------:R-:W-:Y:S02]  /*8420*/  @!P0 LOP3.LUT R11, R0, 0xfffffffe, RZ, 0xc0, !PT ;  /* 0xfffffffe000b8812 */ /* 0x000fe400078ec0ff */
[----:B------:R-:W-:-:S02]  /*8430*/  @!P1 LOP3.LUT R13, R2, 0xfffffffe, RZ, 0xc0, !PT ;  /* 0xfffffffe020d9812 */ /* 0x000fc400078ec0ff */
[----:B------:R-:W-:Y:S02]  /*8440*/  @!P2 LOP3.LUT R15, R16, 0xfffffffe, RZ, 0xc0, !PT ;  /* 0xfffffffe100fa812 */ /* 0x000fe400078ec0ff */
[----:B--2---:R-:W-:Y:S02]  /*8450*/  @!P3 LOP3.LUT R19, R22, 0xfffffffe, RZ, 0xc0, !PT ;  /* 0xfffffffe1613b812 */ /* 0x004fe400078ec0ff */
        /* <DEDUP_REMOVED lines=17> */
.L_x_3308:
[----:B------:R-:W-:Y:S05]  /*8570*/  BSYNC B0 ;  /* 0x0000000000007941 */ /* 0x000fea0003800000 */
.L_x_3307:
[----:B------:R-:W-:Y:S01]  /*8580*/  ISETP.GE.AND P0, PT, R8, R7, PT ;  /* 0x000000070800720c */ /* 0x000fe20003f06270 */
[----:B0---4-:R4:W0:Y:S04]  /*8590*/  SHFL.IDX PT, R5, R9, 0x1, 0x1c1f ;  /* 0x003c1f0009057f89 */ /* 0x01182800000e0000 */
[----:B---3--:R4:W1:Y:S08]  /*85a0*/  SHFL.IDX PT, R4, R6, 0x1, 0x1c1f ;  /* 0x003c1f0006047f89 */ /* 0x00887000000e0000 */
        /* <DEDUP_REMOVED lines=8> */
[C---:B------:R-:W-:Y:S01]  /*8630*/  IADD3 R10, R3.reuse, 0x18, RZ ;  /* 0x00000018030a7810 */ /* 0x040fe20007ffe0ff */
[C---:B------:R-:W-:Y:S01]  /*8640*/  VIADD R14, R3.reuse, 0x40 ;  /* 0x00000040030e7836 */ /* 0x040fe20000000000 */
[----:B------:R-:W-:Y:S01]  /*8650*/  ISETP.GE.AND P0, PT, R2, UR4, PT ;  /* 0x0000000402007c0c */ /* 0x000fe2000bf06270 */
[C---:B------:R-:W-:Y:S01]  /*8660*/  VIADD R18, R3.reuse, 0x50 ;  /* 0x0000005003127836 */ /* 0x040fe20000000000 */
[----:B------:R-:W-:Y:S01]  /*8670*/  ISETP.GE.AND P1, PT, R10, UR4, PT ;  /* 0x000000040a007c0c */ /* 0x000fe2000bf26270 */
[C---:B------:R-:W-:Y:S01]  /*8680*/  VIADD R20, R3.reuse, 0x70 ;  /* 0x0000007003147836 */ /* 0x040fe20000000000 */
[----:B------:R-:W-:-:S02]  /*8690*/  IADD3 R12, R3, 0x30, RZ ;  /* 0x00000030030c7810 */ /* 0x000fc40007ffe0ff */
[----:B------:R-:W-:Y:S01]  /*86a0*/  ISETP.GE.AND P5, PT, R13, UR4, PT ;  /* 0x000000040d007c0c */ /* 0x000fe2000bfa6270 */
[C---:B01----:R-:W-:Y:S01]  /*86b0*/  @!P2 IMAD.WIDE R6, R3.reuse, 0x4, R4 ;  /* 0x000000040306a825 */ /* 0x043fe200078e0204 */
[----:B------:R-:W-:Y:S02]  /*86c0*/  ISETP.GE.AND P4, PT, R12, UR4, PT ;  /* 0x000000040c007c0c */ /* 0x000fe4000bf86270 */
[----:B------:R-:W-:Y:S02]  /*86d0*/  @!P3 LEA.HI R0, R0, R0, RZ, 0x1 ;  /* 0x000000000000b211 */ /* 0x000fe400078f08ff */
[----:B------:R0:W-:Y:S01]  /*86e0*/  @!P2 ST.E.64 desc[UR36][R6.64], R26 ;  /* 0x0000001a0600a985 */ /* 0x0001e2000c101b24 */
[----:B------:R-:W-:Y:S02]  /*86f0*/  ISETP.GE.AND P6, PT, R14, UR4, PT ;  /* 0x000000040e007c0c */ /* 0x000fe4000bfc6270 */
[----:B------:R-:W-:Y:S01]  /*8700*/  @!P3 LOP3.LUT R9, R0, 0xfffffffe, RZ, 0xc0, !PT ;  /* 0xfffffffe0009b812 */ /* 0x000fe200078ec0ff */
[----:B------:R-:W-:Y:S01]  /*8710*/  VIADD R0, R3, 0x20 ;  /* 0x0000002003007836 */ /* 0x000fe20000000000 */
[----:B------:R-:W-:-:S02]  /*8720*/  @!P0 LEA.HI R2, R2, R2, RZ, 0x1 ;  /* 0x0000000202028211 */ /* 0x000fc400078f08ff */
[----:B------:R-:W-:Y:S01]  /*8730*/  @!P1 LEA.HI R10, R10, R10, RZ, 0x1 ;  /* 0x0000000a0a0a9211 */ /* 0x000fe200078f08ff */
[----:B------:R-:W-:Y:S01]  /*8740*/  @!P3 IMAD.WIDE R8, R9, 0x4, R4 ;  /* 0x000000040908b825 */ /* 0x000fe200078e0204 */
[----:B------:R-:W-:Y:S02]  /*8750*/  ISETP.GE.AND P2, PT, R0, UR4, PT ;  /* 0x0000000400007c0c */ /* 0x000fe4000bf46270 */
[----:B------:R-:W-:Y:S02]  /*8760*/  @!P4 LEA.HI R12, R12, R12, RZ, 0x1 ;  /* 0x0000000c0c0cc211 */ /* 0x000fe400078f08ff */
[----:B------:R1:W-:Y:S01]  /*8770*/  @!P3 ST.E.64 desc[UR36][R8.64], R30 ;  /* 0x0000001e0800b985 */ /* 0x0003e2000c101b24 */
[----:B------:R-:W-:Y:S02]  /*8780*/  ISETP.GE.AND P3, PT, R11, UR4, PT ;  /* 0x000000040b007c0c */ /* 0x000fe4000bf66270 */
[----:B0-----:R-:W-:Y:S02]  /*8790*/  @!P0 LOP3.LUT R7, R2, 0xfffffffe, RZ, 0xc0, !PT ;  /* 0xfffffffe02078812 */ /* 0x001fe400078ec0ff */
[----:B------:R-:W-:-:S02]  /*87a0*/  @!P6 LEA.HI R14, R14, R14, RZ, 0x1 ;  /* 0x0000000e0e0ee211 */ /* 0x000fc400078f08ff */
[----:B------:R-:W-:Y:S01]  /*87b0*/  @!P4 LOP3.LUT R15, R12, 0xfffffffe, RZ, 0xc0, !PT ;  /* 0xfffffffe0c0fc812 */ /* 0x000fe200078ec0ff */
[--C-:B------:R-:W-:Y:S01]  /*87c0*/  @!P0 IMAD.WIDE R6, R7, 0x4, R4.reuse ;  /* 0x0000000407068825 */ /* 0x100fe200078e0204 */
[----:B------:R-:W-:Y:S02]  /*87d0*/  @!P2 LEA.HI R0, R0, R0, RZ, 0x1 ;  /* 0x000000000000a211 */ /* 0x000fe400078f08ff */
[----:B------:R-:W-:Y:S02]  /*87e0*/  IADD3 R16, R3, 0x48, RZ ;  /* 0x0000004803107810 */ /* 0x000fe40007ffe0ff */
[----:B------:R0:W-:Y:S01]  /*87f0*/  @!P0 ST.E.64 desc[UR36][R6.64], R34 ;  /* 0x0000002206008985 */ /* 0x0001e2000c101b24 */
[----:B-1----:R-:W-:Y:S02]  /*8800*/  @!P1 LOP3.LUT R9, R10, 0xfffffffe, RZ, 0xc0, !PT ;  /* 0xfffffffe0a099812 */ /* 0x002fe400078ec0ff */
[----:B------:R-:W-:Y:S02]  /*8810*/  @!P3 LEA.HI R2, R11, R11, RZ, 0x1 ;  /* 0x0000000b0b02b211 */ /* 0x000fe400078f08ff */
[----:B------:R-:W-:Y:S01]  /*8820*/  @!P5 LEA.HI R10, R13, R13, RZ, 0x1 ;  /* 0x0000000d0d0ad211 */ /* 0x000fe200078f08ff */
[----:B------:R-:W-:Y:S01]  /*8830*/  @!P1 IMAD.WIDE R8, R9, 0x4, R4 ;  /* 0x0000000409089825 */ /* 0x000fe200078e0204 */
[----:B------:R-:W-:-:S02]  /*8840*/  @!P2 LOP3.LUT R11, R0, 0xfffffffe, RZ, 0xc0, !PT ;  /* 0xfffffffe000ba812 */ /* 0x000fc400078ec0ff */
[----:B------:R-:W-:Y:S01]  /*8850*/  @!P3 LOP3.LUT R13, R2, 0xfffffffe, RZ, 0xc0, !PT ;  /* 0xfffffffe020db812 */ /* 0x000fe200078ec0ff */
[----:B------:R-:W-:Y:S01]  /*8860*/  VIADD R0, R3, 0x58 ;  /* 0x0000005803007836 */ /* 0x000fe20000000000 */
[----:B------:R-:W-:Y:S01]  /*8870*/  @!P5 LOP3.LUT R19, R10, 0xfffffffe, RZ, 0xc0, !PT ;  /* 0xfffffffe0a13d812 */ /* 0x000fe200078ec0ff */
[----:B------:R1:W-:Y:S01]  /*8880*/  @!P1 ST.E.64 desc[UR36][R8.64], R38 ;  /* 0x0000002608009985 */ /* 0x0003e2000c101b24 */
[----:B------:R-:W-:Y:S01]  /*8890*/  @!P6 LOP3.LUT R21, R14, 0xfffffffe, RZ, 0xc0, !PT ;  /* 0xfffffffe0e15e812 */ /* 0x000fe200078ec0ff */
[--C-:B0-----:R-:W-:Y:S01]  /*88a0*/  @!P2 IMAD.WIDE R6, R11, 0x4, R4.reuse ;  /* 0x000000040b06a825 */ /* 0x101fe200078e0204 */
[----:B------:R-:W-:Y:S02]  /*88b0*/  ISETP.GE.AND P1, PT, R16, UR4, PT ;  /* 0x0000000410007c0c */ /* 0x000fe4000bf26270 */
[----:B------:R-:W-:Y:S01]  /*88c0*/  ISETP.GE.AND P0, PT, R18, UR4, PT ;  /* 0x0000000412007c0c */ /* 0x000fe2000bf06270 */
[----:B------:R-:W-:Y:S01]  /*88d0*/  @!P4 IMAD.WIDE R10, R15, 0x4, R4 ;  /* 0x000000040f0ac825 */ /* 0x000fe200078e0204 */
[----:B------:R0:W-:Y:S01]  /*88e0*/  @!P2 ST.E.64 desc[UR36][R6.64], R42 ;  /* 0x0000002a0600a985 */ /* 0x0001e2000c101b24 */
[----:B------:R-:W-:-:S02]  /*88f0*/  IADD3 R2, R3, 0x60, RZ ;  /* 0x0000006003027810 */ /* 0x000fc40007ffe0ff */
[--C-:B------:R-:W-:Y:S01]  /*8900*/  @!P6 IMAD.WIDE R14, R21, 0x4, R4.reuse ;  /* 0x00000004150ee825 */ /* 0x100fe200078e0204 */
[----:B------:R-:W-:Y:S02]  /*8910*/  IADD3 R21, R3, 0x78, RZ ;  /* 0x0000007803157810 */ /* 0x000fe40007ffe0ff */
[----:B------:R-:W-:Y:S01]  /*8920*/  ISETP.GE.AND P2, PT, R0, UR4, PT ;  /* 0x0000000400007c0c */ /* 0x000fe2000bf46270 */
[--C-:B-1----:R-:W-:Y:S02]  /*8930*/  @!P3 IMAD.WIDE R8, R13, 0x4, R4.reuse ;  /* 0x000000040d08b825 */ /* 0x102fe400078e0204 */
[----:B------:R-:W-:Y:S02]  /*8940*/  @!P1 LEA.HI R16, R16, R16, RZ, 0x1 ;  /* 0x0000001010109211 */ /* 0x000fe400078f08ff */
[----:B------:R-:W-:Y:S01]  /*8950*/  @!P5 IMAD.WIDE R12, R19, 0x4, R4 ;  /* 0x00000004130cd825 */ /* 0x000fe200078e0204 */
[----:B------:R1:W-:Y:S01]  /*8960*/  @!P3 ST.E.64 desc[UR36][R8.64], R46 ;  /* 0x0000002e0800b985 */ /* 0x0003e2000c101b24 */
[----:B------:R-:W-:-:S02]  /*8970*/  ISETP.GE.AND P3, PT, R21, UR4, PT ;  /* 0x0000000415007c0c */ /* 0x000fc4000bf66270 */
[----:B------:R-:W-:Y:S01]  /*8980*/  VIADD R19, R3, 0x68 ;  /* 0x0000006803137836 */ /* 0x000fe20000000000 */
[----:B------:R2:W-:Y:S01]  /*8990*/  @!P4 ST.E.64 desc[UR36][R10.64], R50 ;  /* 0x000000320a00c985 */ /* 0x0005e2000c101b24 */
[----:B------:R-:W-:Y:S02]  /*89a0*/  ISETP.GE.AND P4, PT, R20, UR4, PT ;  /* 0x0000000414007c0c */ /* 0x000fe4000bf86270 */
[----:B------:R-:W-:Y:S01]  /*89b0*/  @!P0 LEA.HI R18, R18, R18, RZ, 0x1 ;  /* 0x0000001212128211 */ /* 0x000fe200078f08ff */
[----:B------:R3:W-:Y:S01]  /*89c0*/  @!P5 ST.E.64 desc[UR36][R12.64], R54 ;  /* 0x000000360c00d985 */ /* 0x0007e2000c101b24 */
[----:B------:R-:W-:Y:S02]  /*89d0*/  ISETP.GE.AND P5, PT, R19, UR4, PT ;  /* 0x0000000413007c0c */ /* 0x000fe4000bfa6270 */
[----:B0-----:R-:W-:Y:S01]  /*89e0*/  @!P1 LOP3.LUT R7, R16, 0xfffffffe, RZ, 0xc0, !PT ;  /* 0xfffffffe10079812 */ /* 0x001fe200078ec0ff */
[----:B------:R0:W-:Y:S01]  /*89f0*/  @!P6 ST.E.64 desc[UR36][R14.64], R58 ;  /* 0x0000003a0e00e985 */ /* 0x0001e2000c101b24 */
[----:B------:R-:W-:Y:S01]  /*8a00*/  ISETP.GE.AND P6, PT, R2, UR4, PT ;  /* 0x0000000402007c0c */ /* 0x000fe2000bfc6270 */
[----:B------:R-:W-:Y:S01]  /*8a10*/  VIADD R16, R3, 0x80 ;  /* 0x0000008003107836 */ /* 0x000fe20000000000 */
[----:B-1----:R-:W-:Y:S01]  /*8a20*/  @!P0 LOP3.LUT R9, R18, 0xfffffffe, RZ, 0xc0, !PT ;  /* 0xfffffffe12098812 */ /* 0x002fe200078ec0ff */
[----:B------:R-:W-:Y:S01]  /*8a30*/  @!P1 IMAD.WIDE R6, R7, 0x4, R4 ;  /* 0x0000000407069825 */ /* 0x000fe200078e0204 */
[----:B------:R-:W-:-:S02]  /*8a40*/  @!P2 LEA.HI R0, R0, R0, RZ, 0x1 ;  /* 0x000000000000a211 */ /* 0x000fc400078f08ff */
[----:B------:R-:W-:Y:S01]  /*8a50*/  @!P4 LEA.HI R20, R20, R20, RZ, 0x1 ;  /* 0x000000141414c211 */ /* 0x000fe200078f08ff */
[----:B------:R-:W-:Y:S01]  /*8a60*/  @!P0 IMAD.WIDE R8, R9, 0x4, R4 ;  /* 0x0000000409088825 */ /* 0x000fe200078e0204 */
[----:B------:R-:W-:Y:S01]  /*8a70*/  @!P3 LEA.HI R21, R21, R21, RZ, 0x1 ;  /* 0x000000151515b211 */ /* 0x000fe200078f08ff */
[----:B------:R1:W-:Y:S01]  /*8a80*/  @!P1 ST.E.64 desc[UR36][R6.64], R62 ;  /* 0x0000003e06009985 */ /* 0x0003e2000c101b24 */
[----:B------:R-:W-:Y:S01]  /*8a90*/  @!P5 LEA.HI R19, R19, R19, RZ, 0x1 ;  /* 0x000000131313d211 */ /* 0x000fe200078f08ff */
[----:B------:R-:W-:Y:S01]  /*8aa0*/  VIADD R18, R3, 0x88 ;  /* 0x0000008803127836 */ /* 0x000fe20000000000 */
[----:B--2---:R-:W-:Y:S01]  /*8ab0*/  @!P2 LOP3.LUT R11, R0, 0xfffffffe, RZ, 0xc0, !PT ;  /* 0xfffffffe000ba812 */ /* 0x004fe200078ec0ff */
[----:B------:R2:W-:Y:S01]  /*8ac0*/  @!P0 ST.E.64 desc[UR36][R8.64], R66 ;  /* 0x0000004208008985 */ /* 0x0005e2000c101b24 */
[----:B------:R-:W-:Y:S02]  /*8ad0*/  @!P6 LEA.HI R2, R2, R2, RZ, 0x1 ;  /* 0x000000020202e211 */ /* 0x000fe400078f08ff */
[----:B------:R-:W-:-:S02]  /*8ae0*/  @!P5 LOP3.LUT R19, R19, 0xfffffffe, RZ, 0xc0, !PT ;  /* 0xfffffffe1313d812 */ /* 0x000fc400078ec0ff */
[----:B---3--:R-:W-:Y:S01]  /*8af0*/  @!P6 LOP3.LUT R13, R2, 0xfffffffe, RZ, 0xc0, !PT ;  /* 0xfffffffe020de812 */ /* 0x008fe200078ec0ff */
[----:B------:R-:W-:Y:S01]  /*8b00*/  VIADD R2, R3, 0x98 ;  /* 0x0000009803027836 */ /* 0x000fe20000000000 */
[----:B0-----:R-:W-:Y:S02]  /*8b10*/  @!P4 LOP3.LUT R15, R20, 0xfffffffe, RZ, 0xc0, !PT ;  /* 0xfffffffe140fc812 */ /* 0x001fe400078ec0ff */
[----:B------:R-:W-:Y:S01]  /*8b20*/  @!P3 LOP3.LUT R21, R21, 0xfffffffe, RZ, 0xc0, !PT ;  /* 0xfffffffe1515b812 */ /* 0x000fe200078ec0ff */
[--C-:B-1----:R-:W-:Y:S01]  /*8b30*/  @!P2 IMAD.WIDE R6, R11, 0x4, R4.reuse ;  /* 0x000000040b06a825 */ /* 0x102fe200078e0204 */
[----:B------:R-:W-:Y:S02]  /*8b40*/  ISETP.GE.AND P0, PT, R16, UR4, PT ;  /* 0x0000000410007c0c */ /* 0x000fe4000bf06270 */
[----:B------:R-:W-:Y:S01]  /*8b50*/  ISETP.GE.AND P1, PT, R18, UR4, PT ;  /* 0x0000000412007c0c */ /* 0x000fe2000bf26270 */
[----:B--2---:R-:W-:Y:S01]  /*8b60*/  @!P6 IMAD.WIDE R8, R13, 0x4, R4 ;  /* 0x000000040d08e825 */ /* 0x004fe200078e0204 */
[----:B------:R0:W-:Y:S01]  /*8b70*/  @!P2 ST.E.64 desc[UR36][R6.64], R70 ;  /* 0x000000460600a985 */ /* 0x0001e2000c101b24 */
[----:B------:R-:W-:-:S02]  /*8b80*/  IADD3 R0, R3, 0x90, RZ ;  /* 0x0000009003007810 */ /* 0x000fc40007ffe0ff */
[--C-:B------:R-:W-:Y:S01]  /*8b90*/  @!P5 IMAD.WIDE R10, R19, 0x4, R4.reuse ;  /* 0x00000004130ad825 */ /* 0x100fe200078e0204 */
[----:B------:R1:W-:Y:S01]  /*8ba0*/  @!P6 ST.E.64 desc[UR36][R8.64], R74 ;  /* 0x0000004a0800e985 */ /* 0x0003e2000c101b24 */
[----:B------:R-:W-:Y:S02]  /*8bb0*/  IADD3 R20, R3, 0xa8, RZ ;  /* 0x000000a803147810 */ /* 0x000fe40007ffe0ff */
[--C-:B------:R-:W-:Y:S01]  /*8bc0*/  @!P4 IMAD.WIDE R12, R15, 0x4, R4.reuse ;  /* 0x000000040f0cc825 */ /* 0x100fe200078e0204 */
[----:B------:R2:W-:Y:S01]  /*8bd0*/  @!P5 ST.E.64 desc[UR36][R10.64], R78 ;  /* 0x0000004e0a00d985 */ /* 0x0005e2000c101b24 */
[----:B------:R-:W-:Y:S02]  /*8be0*/  ISETP.GE.AND P2, PT, R0, UR4, PT ;  /* 0x0000000400007c0c */ /* 0x000fe4000bf46270 */
[----:B------:R-:W-:Y:S01]  /*8bf0*/  @!P3 IMAD.WIDE R14, R21, 0x4, R4 ;  /* 0x00000004150eb825 */ /* 0x000fe200078e0204 */
[----:B------:R3:W-:Y:S01]  /*8c00*/  @!P4 ST.E.64 desc[UR36][R12.64], R82 ;  /* 0x000000520c00c985 */ /* 0x0007e2000c101b24 */
[----:B------:R-:W-:-:S02]  /*8c10*/  ISETP.GE.AND P5, PT, R20, UR4, PT ;  /* 0x0000000414007c0c */ /* 0x000fc4000bfa6270 */
[C---:B------:R-:W-:Y:S01]  /*8c20*/  VIADD R19, R3.reuse, 0xa0 ;  /* 0x000000a003137836 */ /* 0x040fe20000000000 */
[----:B------:R4:W-:Y:S01]  /*8c30*/  @!P3 ST.E.64 desc[UR36][R14.64], R86 ;  /* 0x000000560e00b985 */ /* 0x0009e2000c101b24 */
[C---:B------:R-:W-:Y:S01]  /*8c40*/  VIADD R21, R3.reuse, 0xb0 ;  /* 0x000000b003157836 */ /* 0x040fe20000000000 */
[----:B------:R-:W-:Y:S01]  /*8c50*/  ISETP.GE.AND P3, PT, R2, UR4, PT ;  /* 0x0000000402007c0c */ /* 0x000fe2000bf66270 */
[----:B------:R-:W-:Y:S01]  /*8c60*/  VIADD R3, R3, 0xb8 ;  /* 0x000000b803037836 */ /* 0x000fe20000000000 */
[----:B------:R-:W-:Y:S02]  /*8c70*/  ISETP.GE.AND P4, PT, R19, UR4, PT ;  /* 0x0000000413007c0c */ /* 0x000fe4000bf86270 */
[----:B------:R-:W-:Y:S02]  /*8c80*/  ISETP.GE.AND P6, PT, R21, UR4, PT ;  /* 0x0000000415007c0c */ /* 0x000fe4000bfc6270 */
[----:B------:R-:W-:Y:S02]  /*8c90*/  @!P0 LEA.HI R16, R16, R16, RZ, 0x1 ;  /* 0x0000001010108211 */ /* 0x000fe400078f08ff */
[----:B------:R-:W-:-:S02]  /*8ca0*/  @!P1 LEA.HI R18, R18, R18, RZ, 0x1 ;  /* 0x0000001212129211 */ /* 0x000fc400078f08ff */
[----:B0-----:R-:W-:Y:S02]  /*8cb0*/  @!P0 LOP3.LUT R7, R16, 0xfffffffe, RZ, 0xc0, !PT ;  /* 0xfffffffe10078812 */ /* 0x001fe400078ec0ff */
        /* <DEDUP_REMOVED lines=11> */
[----:B---3--:R-:W-:Y:S02]  /*8d70*/  @!P3 LOP3.LUT R13, R2, 0xfffffffe, RZ, 0xc0, !PT ;  /* 0xfffffffe020db812 */ /* 0x008fe400078ec0ff */
[----:B------:R-:W-:Y:S02]  /*8d80*/  @!P4 LOP3.LUT R19, R19, 0xfffffffe, RZ, 0xc0, !PT ;  /* 0xfffffffe1313c812 */ /* 0x000fe400078ec0ff */
[----:B----4-:R-:W-:Y:S02]  /*8d90*/  @!P5 LOP3.LUT R15, R20, 0xfffffffe, RZ, 0xc0, !PT ;  /* 0xfffffffe140fd812 */ /* 0x010fe400078ec0ff */
[----:B------:R-:W-:Y:S02]  /*8da0*/  @!P6 LOP3.LUT R21, R21, 0xfffffffe, RZ, 0xc0, !PT ;  /* 0xfffffffe1515e812 */ /* 0x000fe400078ec0ff */
[----:B------:R-:W-:Y:S01]  /*8db0*/  ISETP.GE.AND P0, PT, R3, UR4, PT ;  /* 0x0000000403007c0c */ /* 0x000fe2000bf06270 */
[----:B0-----:R-:W-:-:S04]  /*8dc0*/  @!P2 IMAD.WIDE R6, R11, 0x4, R4 ;  /* 0x000000040b06a825 */ /* 0x001fc800078e0204 */
[--C-:B-1----:R-:W-:Y:S01]  /*8dd0*/  @!P3 IMAD.WIDE R8, R13, 0x4, R4.reuse ;  /* 0x000000040d08b825 */ /* 0x102fe200078e0204 */
[----:B------:R4:W-:Y:S03]  /*8de0*/  @!P2 ST.E.64 desc[UR36][R6.64], R98 ;  /* 0x000000620600a985 */ /* 0x0009e6000c101b24 */
        /* <DEDUP_REMOVED lines=13> */
.L_x_3306:
        /* <DEDUP_REMOVED lines=16> */
[----:B------:R-:W-:-:S05]  /*8fc0*/  MOV R5, R0 ;  /* 0x0000000000057202 */ /* 0x000fca0000000f00 */
        /* <DEDUP_REMOVED lines=44> */
.L_x_3277:
        /* <DEDUP_REMOVED lines=18> */
.L_x_3309:
[----:B------:R-:W-:Y:S01]  /*93b0*/  ULDC UR7, c[0x0][0xc50] ;  /* 0x0003140000077ab9 */ /* 0x000fe20000000800 */
[----:B------:R-:W-:Y:S01]  /*93c0*/  UMOV UR41, UR6 ;  /* 0x0000000600297c82 */ /* 0x000fe20008000000 */
[----:B------:R-:W-:-:S11]  /*93d0*/  UISETP.NE.AND UP0, UPT, UR7, 0x1, UPT ;  /* 0x000000010700788c */ /* 0x000fd6000bf05270 */
[----:B------:R-:W-:Y:S01]  /*93e0*/  @UP0 ULDC UR4, c[0x0][0xc54] ;  /* 0x0003150000040ab9 */ /* 0x000fe20000000800 */
[----:B------:R-:W-:Y:S01]  /*93f0*/  @UP0 ULDC UR8, c[0x0][0xc58] ;  /* 0x0003160000080ab9 */ /* 0x000fe20000000800 */
[----:B------:R-:W-:-:S04]  /*9400*/  UIMAD.WIDE.U32 UR4, UR6, UR4, URZ ;  /* 0x00000004060472a5 */ /* 0x000fc8000f8e003f */
[----:B------:R-:W-:-:S12]  /*9410*/  @UP0 USHF.R.U32.HI UR41, URZ, UR8, UR5 ;  /* 0x000000083f290299 */ /* 0x000fd80008011605 */
.L_x_3310:
        /* <DEDUP_REMOVED lines=8> */
[----:B------:R-:W-:Y:S01]  /*94a0*/  ULDC.64 UR4, c[0x0][0x418] ;  /* 0x0001060000047ab9 */ /* 0x000fe20000000a00 */
[----:B------:R-:W-:Y:S01]  /*94b0*/  ULDC UR42, c[0x0][0x2f0] ;  /* 0x0000bc00002a7ab9 */ /* 0x000fe20000000800 */
[----:B------:R-:W-:Y:S02]  /*94c0*/  MOV R19, RZ ;  /* 0x000000ff00137202 */ /* 0x000fe40000000f00 */
[----:B0-----:R-:W-:-:S04]  /*94d0*/  ISETP.NE.U32.AND P0, PT, R2, RZ, PT ;  /* 0x000000ff0200720c */ /* 0x001fc80003f05070 */
[----:B------:R-:W-:Y:S01]  /*94e0*/  ISETP.NE.AND.EX P0, PT, R3, RZ, PT, P0 ;  /* 0x000000ff0300720c */ /* 0x000fe20003f05300 */
[----:B------:R-:W-:-:S03]  /*94f0*/  UISETP.NE.U32.AND UP0, UPT, UR4, URZ, UPT ;  /* 0x0000003f0400728c */ /* 0x000fc6000bf05070 */
[----:B------:R-:W-:-:S09]  /*9500*/  ULDC UR4, c[0x0][0x424] ;  /* 0x0001090000047ab9 */ /* 0x000fd20000000800 */
[----:B------:R-:W0:Y:S01]  /*9510*/  @P0 LDC.64 R2, c[0x0][0xa28] ;  /* 0x00028a00ff020b82 */ /* 0x000e220000000a00 */
[----:B------:R-:W-:-:S04]  /*9520*/  UISETP.NE.AND.EX UP0, UPT, UR5, URZ, UPT, UP0 ;  /* 0x0000003f0500728c */ /* 0x000fc8000bf05300 */
[----:B------:R-:W-:-:S04]  /*9530*/  USEL UR4, UR4, 0x1, UP0 ;  /* 0x0000000104047887 */ /* 0x000fc80008000000 */
[----:B------:R-:W-:Y:S01]  /*9540*/  UIMAD UR42, UR4, UR42, URZ ;  /* 0x0000002a042a72a4 */ /* 0x000fe2000f8e023f */
[----:B------:R-:W1:Y:S03]  /*9550*/  S2R R22, SR_CTAID.X ;  /* 0x0000000000167919 */ /* 0x000e660000002500 */
[----:B------:R-:W-:Y:S02]  /*9560*/  UISETP.GE.AND UP0, UPT, UR42, 0x1, UPT ;  /* 0x000000012a00788c */ /* 0x000fe4000bf06270 */
[----:B------:R-:W-:Y:S01]  /*9570*/  UIADD3 UR4, UR42, 0x5f, URZ ;  /* 0x0000005f2a047890 */ /* 0x000fe2000fffe03f */
[----:B0-----:R-:W-:-:S05]  /*9580*/  @P0 IMAD.WIDE R2, R26, 0x4, R2 ;  /* 0x000000041a020825 */ /* 0x001fca00078e0202 */
[----:B------:R0:W5:Y:S01]  /*9590*/  @P0 LDG.E R19, desc[UR36][R2.64] ;  /* 0x0000002402130981 */ /* 0x000162000c1e1900 */
[----:B------:R-:W-:Y:S01]  /*95a0*/  PLOP3.LUT P0, PT, PT, PT, UP0, 0x80, 0x0 ;  /* 0x000000000000781c */ /* 0x000fe20003f0f008 */
[----:B------:R-:W-:Y:S02]  /*95b0*/  UIMAD.WIDE UR4, UR4, 0x2aaaaaab, URZ ;  /* 0x2aaaaaab040478a5 */ /* 0x000fe4000f8e023f */
[----:B------:R-:W-:Y:S02]  /*95c0*/  ULOP3.LUT UR46, UR6, 0xffff, URZ, 0xc0, !UPT ;  /* 0x0000ffff062e7892 */ /* 0x000fe4000f8ec03f */
[----:B------:R-:W-:Y:S01]  /*95d0*/  USHF.R.U32.HI UR43, URZ, 0x1f, UR5 ;  /* 0x0000001f3f2b7899 */ /* 0x000fe20008011605 */
[----:B------:R-:W-:-:S03]  /*95e0*/  UMOV UR40, URZ ;  /* 0x0000003f00287c82 */ /* 0x000fc60008000000 */
        /* <DEDUP_REMOVED lines=35> */
.L_x_3312:
        /* <DEDUP_REMOVED lines=33> */
.L_x_3313:
        /* <DEDUP_REMOVED lines=20> */
.L_x_3315:
        /* <DEDUP_REMOVED lines=15> */
.L_x_3314:
[----:B------:R-:W0:Y:S01]  /*9c60*/  LDC.64 R2, c[0x0][0x9f8] ;  /* 0x00027e00ff027b82 */ /* 0x000e220000000a00 */
[----:B------:R-:W-:Y:S01]  /*9c70*/  IMAD.SHL.U32 R6, R25, 0x8, RZ ;  /* 0x0000000819067824 */ /* 0x000fe200078e00ff */
[----:B------:R-:W-:Y:S01]  /*9c80*/  ULDC UR4, c[0x0][0x2f4] ;  /* 0x0000bd0000047ab9 */ /* 0x000fe20000000800 */
[----:B------:R-:W-:-:S05]  /*9c90*/  IMAD.MOV.U32 R36, RZ, RZ, R26 ;  /* 0x000000ffff247224 */ /* 0x000fca00078e001a */
[----:B------:R-:W1:Y:S01]  /*9ca0*/  LDC R17, c[0x0][0x430] ;  /* 0x00010c00ff117b82 */ /* 0x000e620000000800 */
[----:B0-----:R-:W-:-:S04]  /*9cb0*/  ISETP.NE.U32.AND P0, PT, R2, RZ, PT ;  /* 0x000000ff0200720c */ /* 0x001fc80003f05070 */
[----:B------:R-:W-:Y:S02]  /*9cc0*/  ISETP.NE.AND.EX P0, PT, R3, RZ, PT, P0 ;  /* 0x000000ff0300720c */ /* 0x000fe40003f05300 */
[----:B------:R-:W-:-:S11]  /*9cd0*/  LOP3.LUT R23, R6, 0x38, RZ, 0xc0, !PT ;  /* 0x0000003806177812 */ /* 0x000fd600078ec0ff */
[----:B------:R-:W0:Y:S01]  /*9ce0*/  @P0 LDC.64 R2, c[0x0][0x9f8] ;  /* 0x00027e00ff020b82 */ /* 0x000e220000000a00 */
[C---:B------:R-:W-:Y:S02]  /*9cf0*/  ISETP.GE.AND P2, PT, R23.reuse, UR4, PT ;  /* 0x0000000417007c0c */ /* 0x040fe4000bf46270 */
[C---:B------:R-:W-:Y:S02]  /*9d00*/  LOP3.LUT R34, R23.reuse, 0x40, RZ, 0xfc, !PT ;  /* 0x0000004017227812 */ /* 0x040fe400078efcff */
[----:B------:R-:W-:Y:S02]  /*9d10*/  LOP3.LUT R16, R16, 0xfffffffb, RZ, 0xc0, !PT ;  /* 0xfffffffb10107812 */ /* 0x000fe400078ec0ff */
[----:B------:R-:W-:Y:S02]  /*9d20*/  LOP3.LUT R33, R23, 0x80, RZ, 0xfc, !PT ;  /* 0x0000008017217812 */ /* 0x000fe400078efcff */
[----:B------:R-:W-:-:S05]  /*9d30*/  ISETP.GE.AND P1, PT, R34, UR4, PT ;  /* 0x0000000422007c0c */ /* 0x000fca000bf26270 */
[----:B------:R-:W-:Y:S01]  /*9d40*/  @P2 LOP3.LUT R16, R16, 0x4, RZ, 0xfc, !PT ;  /* 0x0000000410102812 */ /* 0x000fe200078efcff */
[----:B0-----:R-:W-:-:S03]  /*9d50*/  @P0 IMAD.WIDE R2, R26, 0x4, R2 ;  /* 0x000000041a020825 */ /* 0x001fc600078e0202 */
[----:B------:R-:W-:Y:S02]  /*9d60*/  LOP3.LUT R16, R16, 0xfffffffe, RZ, 0xc0, !PT ;  /* 0xfffffffe10107812 */ /* 0x000fe400078ec0ff */
[----:B------:R0:W5:Y:S01]  /*9d70*/  @P0 LDG.E R36, desc[UR36][R2.64] ;  /* 0x0000002402240981 */ /* 0x000162000c1e1900 */
[----:B------:R-:W-:Y:S01]  /*9d80*/  ISETP.GE.AND P0, PT, R33, UR4, PT ;  /* 0x0000000421007c0c */ /* 0x000fe2000bf06270 */
[----:B------:R-:W-:Y:S01]  /*9d90*/  UMOV UR5, 0xffffffff ;  /* 0xffffffff00057882 */ /* 0x000fe20000000000 */
[----:B------:R-:W-:Y:S02]  /*9da0*/  LOP3.LUT R16, R16, 0xfffffffd, RZ, 0xc0, !PT ;  /* 0xfffffffd10107812 */ /* 0x000fe400078ec0ff */
[C---:B------:R-:W-:Y:S02]  /*9db0*/  SHF.L.U32 R24, R25.reuse, 0x4, RZ ;  /* 0x0000000419187819 */ /* 0x040fe400000006ff */
[----:B------:R-:W-:Y:S02]  /*9dc0*/  @P1 LOP3.LUT R16, R16, 0x2, RZ, 0xfc, !PT ;  /* 0x0000000210101812 */ /* 0x000fe400078efcff */
[----:B------:R-:W-:-:S02]  /*9dd0*/  LOP3.LUT R10, R25, 0x7f, RZ, 0xc0, !PT ;  /* 0x0000007f190a7812 */ /* 0x000fc400078ec0ff */
[----:B------:R-:W-:-:S03]  /*9de0*/  LOP3.LUT R24, R24, 0x70, RZ, 0xc0, !PT ;  /* 0x0000007018187812 */ /* 0x000fc600078ec0ff */
[----:B------:R-:W-:Y:S01]  /*9df0*/  @P0 LOP3.LUT R16, R16, 0x1, RZ, 0xfc, !PT ;  /* 0x0000000110100812 */ /* 0x000fe200078efcff */
[----:B01----:R-:W-:Y:S06]  /*9e00*/  BRA.DIV UR5, `(.L_x_3316) ;  /* 0x0000003205807947 */ /* 0x003fec000b800000 */
.L_x_3358:
[----:B------:R-:W2:Y:S01]  /*9e10*/  LDL R0, [R1+0x4] ;  /* 0x0000040001007983 */ /* 0x000ea20000100800 */
[----:B------:R-:W-:Y:S01]  /*9e20*/  UIADD3 UR4, UR48, -0x1, URZ ;  /* 0xffffffff30047890 */ /* 0x000fe2000fffe03f */
[----:B------:R-:W-:Y:S02]  /*9e30*/  ISETP.NE.AND P1, PT, R17, 0x1, PT ;  /* 0x000000011100780c */ /* 0x000fe40003f25270 */
[----:B-----5:R-:W-:Y:S02]  /*9e40*/  SHF.R.S32.HI R12, RZ, 0x1f, R36 ;  /* 0x0000001fff0c7819 */ /* 0x020fe40000011424 */
[----:B------:R-:W-:Y:S01]  /*9e50*/  LOP3.LUT R16, R16, 0xffffffdf, RZ, 0xc0, !PT ;  /* 0xffffffdf10107812 */ /* 0x000fe200078ec0ff */
[----:B------:R-:W-:Y:S02]  /*9e60*/  IMAD.U32 R2, RZ, RZ, UR4 ;  /* 0x00000004ff027e24 */ /* 0x000fe4000f8e00ff */
[----:B------:R0:W-:Y:S06]  /*9e70*/  STL [R1], R12 ;  /* 0x0000000c01007387 */ /* 0x0001ec0000100800 */
[----:B------:R-:W1:Y:S01]  /*9e80*/  @P1 LDC R3, c[0x0][0x438] ;  /* 0x00010e00ff031b82 */ /* 0x000e620000000800 */
[----:B------:R-:W-:-:S04]  /*9e90*/  @P1 LOP3.LUT R16, R16, 0x20, RZ, 0xfc, !PT ;  /* 0x0000002010101812 */ /* 0x000fc800078efcff */
[----:B------:R-:W-:-:S04]  /*9ea0*/  LOP3.LUT R16, R16, 0xffffffef, RZ, 0xc0, !PT ;  /* 0xffffffef10107812 */ /* 0x000fc800078ec0ff */
[----:B------:R-:W-:Y:S01]  /*9eb0*/  LOP3.LUT R16, R16, 0xfffffff7, RZ, 0xc0, !PT ;  /* 0xfffffff710107812 */ /* 0x000fe200078ec0ff */
[----:B------:R-:W-:Y:S01]  /*9ec0*/  IMAD.U32 R32, RZ, RZ, UR4 ;  /* 0x00000004ff207e24 */ /* 0x000fe2000f8e00ff */
[----:B------:R-:W-:-:S04]  /*9ed0*/  MOV R35, UR41 ;  /* 0x0000002900237c02 */ /* 0x000fc80008000f00 */
[----:B------:R-:W-:Y:S02]  /*9ee0*/  SHF.R.S32.HI R35, RZ, 0x1f, R35 ;  /* 0x0000001fff237819 */ /* 0x000fe40000011423 */
[----:B--2---:R-:W-:Y:S02]  /*9ef0*/  R2UR UR5, R0 ;  /* 0x00000000000572ca */ /* 0x004fe400000e0000 */
[----:B------:R-:W-:-:S04]  /*9f00*/  SHF.R.U32.HI R0, RZ, 0x3, R10 ;  /* 0x00000003ff007819 */ /* 0x000fc8000001160a */
[----:B------:R-:W-:Y:S02]  /*9f10*/  LOP3.LUT R37, R24, R0, RZ, 0xfc, !PT ;  /* 0x0000000018257212 */ /* 0x000fe400078efcff */
[----:B------:R-:W2:Y:S03]  /*9f20*/  @P1 LDC R0, c[0x0][0x434] ;  /* 0x00010d00ff001b82 */ /* 0x000ea60000000800 */
[----:B------:R-:W-:-:S04]  /*9f30*/  IMAD R2, R2, 0x60, R37 ;  /* 0x0000006002027824 */ /* 0x000fc800078e0225 */
[C---:B------:R-:W-:Y:S01]  /*9f40*/  IMAD.IADD R7, R2.reuse, 0x1, R19 ;  /* 0x0000000102077824 */ /* 0x040fe200078e0213 */
[----:B------:R-:W-:-:S04]  /*9f50*/  ISETP.GE.AND P0, PT, R2, UR42, PT ;  /* 0x0000002a02007c0c */ /* 0x000fc8000bf06270 */
[----:B------:R-:W-:Y:S02]  /*9f60*/  ISETP.GT.U32.OR P0, PT, R37, 0x5f, P0 ;  /* 0x0000005f2500780c */ /* 0x000fe40000704470 */
[----:B------:R-:W-:Y:S01]  /*9f70*/  MOV R11, R7 ;  /* 0x00000007000b7202 */ /* 0x000fe20000000f00 */
[----:B--2---:R-:W-:-:S10]  /*9f80*/  @P1 IMAD.HI.U32 R0, R7, R0, RZ ;  /* 0x0000000007001227 */ /* 0x004fd400078e00ff */
[----:B------:R-:W2:Y:S01]  /*9f90*/  @!P0 LDC.64 R8, c[0x0][0x428] ;  /* 0x00010a00ff088b82 */ /* 0x000ea20000000a00 */
[----:B-1----:R-:W-:-:S07]  /*9fa0*/  @P1 SHF.R.U32.HI R11, RZ, R3, R0 ;  /* 0x00000003ff0b1219 */ /* 0x002fce0000011600 */
[----:B------:R-:W1:Y:S01]  /*9fb0*/  @!P0 LDC.64 R4, c[0x0][0x418] ;  /* 0x00010600ff048b82 */ /* 0x000e620000000a00 */
[--C-:B------:R-:W-:Y:S01]  /*9fc0*/  @!P0 SHF.R.S32.HI R3, RZ, 0x1f, R11.reuse ;  /* 0x0000001fff038819 */ /* 0x100fe2000001140b */
[----:B------:R-:W-:Y:S01]  /*9fd0*/  @!P0 IMAD.MOV.U32 R2, RZ, RZ, R11 ;  /* 0x000000ffff028224 */ /* 0x000fe200078e000b */
[----:B------:R-:W-:Y:S01]  /*9fe0*/  ULOP3.LUT UR5, UR5, 0x2, URZ, 0xfc, !UPT ;  /* 0x0000000205057892 */ /* 0x000fe2000f8efc3f */
[-C--:B--2---:R-:W-:Y:S02]  /*9ff0*/  @!P0 IMAD R0, R12, R8.reuse, RZ ;  /* 0x000000080c008224 */ /* 0x084fe400078e02ff */
[----:B------:R-:W-:-:S04]  /*a000*/  @!P0 IMAD.WIDE.U32 R2, R36, R8, R2 ;  /* 0x0000000824028225 */ /* 0x000fc800078e0002 */
[----:B------:R-:W-:Y:S01]  /*a010*/  @!P0 IMAD R9, R36, R9, R0 ;  /* 0x0000000924098224 */ /* 0x000fe200078e0200 */
[----:B-1----:R-:W-:-:S03]  /*a020*/  @!P0 LEA R4, P1, R2, R4, 0x2 ;  /* 0x0000000402048211 */ /* 0x002fc600078210ff */
[----:B------:R-:W-:-:S05]  /*a030*/  @!P0 IMAD.IADD R0, R3, 0x1, R9 ;  /* 0x0000000103008824 */ /* 0x000fca00078e0209 */
[----:B------:R-:W-:Y:S02]  /*a040*/  @!P0 LEA.HI.X R5, R2, R5, R0, 0x2, P1 ;  /* 0x0000000502058211 */ /* 0x000fe400008f1400 */
[----:B------:R-:W-:Y:S01]  /*a050*/  MOV R0, RZ ;  /* 0x000000ff00007202 */ /* 0x000fe20000000f00 */
[----:B------:R-:W-:-:S05]  /*a060*/  IMAD.U32 R2, RZ, RZ, UR5 ;  /* 0x00000005ff027e24 */ /* 0x000fca000f8e00ff */
[----:B------:R0:W5:Y:S01]  /*a070*/  @!P0 LDG.E R0, desc[UR36][R4.64] ;  /* 0x0000002404008981 */ /* 0x000162000c1e1900 */
[----:B------:R-:W-:Y:S02]  /*a080*/  ISETP.GT.U32.AND P0, PT, R37, 0x5f, PT ;  /* 0x0000005f2500780c */ /* 0x000fe40003f04070 */
[----:B------:R-:W-:Y:S01]  /*a090*/  ISETP.NE.AND P2, PT, R2, 0x3, PT ;  /* 0x000000030200780c */ /* 0x000fe20003f45270 */
[----:B------:R-:W-:-:S04]  /*a0a0*/  IMAD.MOV R2, RZ, RZ, -R11 ;  /* 0x000000ffff027224 */ /* 0x000fc800078e0a0b */
[----:B------:R-:W-:-:S06]  /*a0b0*/  IMAD R7, R17, R2, R7 ;  /* 0x0000000211077224 */ /* 0x000fcc00078e0207 */
[----:B------:R-:W-:-:S04]  /*a0c0*/  @P0 LOP3.LUT R16, R16, 0x8, RZ, 0xfc, !PT ;  /* 0x0000000810100812 */ /* 0x000fc800078efcff */
[----:B------:R-:W-:Y:S01]  /*a0d0*/  @P2 LOP3.LUT R16, R16, 0x10, RZ, 0xfc, !PT ;  /* 0x0000001010102812 */ /* 0x000fe200078efcff */
[----:B0-----:R-:W-:Y:S06]  /*a0e0*/  @!P2 BRA `(.L_x_3317) ;  /* 0x000000000004a947 */ /* 0x001fec0003800000 */
[----:B------:R-:W-:Y:S01]  /*a0f0*/  BPT.TRAP 0x1 ;  /* 0x000000040000795c */ /* 0x000fe20000300000 */
.L_x_3317:
        /* <DEDUP_REMOVED lines=26> */
.L_x_3359:
[----:B------:R-:W-:Y:S01]  /*a2a0*/  ULDC.64 UR4, c[0x0][0x300] ;  /* 0x0000c00000047ab9 */ /* 0x000fe20000000a00 */
[----:B------:R-:W-:Y:S01]  /*a2b0*/  R2UR UR6, R35 ;  /* 0x00000000230672ca */ /* 0x000fe200000e0000 */
[----:B0-----:R-:W-:Y:S01]  /*a2c0*/  IMAD R2, R5, UR4, RZ ;  /* 0x0000000405027c24 */ /* 0x001fe2000f8e02ff */
[----:B------:R-:W-:Y:S01]  /*a2d0*/  SHF.R.U32.HI R27, RZ, 0x3, R10 ;  /* 0x00000003ff1b7819 */ /* 0x000fe2000001160a */
[----:B------:R-:W-:Y:S01]  /*a2e0*/  IMAD.SHL.U32 R30, R10, 0x8, RZ ;  /* 0x000000080a1e7824 */ /* 0x000fe200078e00ff */
[C---:B------:R-:W-:Y:S01]  /*a2f0*/  LOP3.LUT P3, RZ, R16.reuse, 0x4, RZ, 0xc0, !PT ;  /* 0x0000000410ff7812 */ /* 0x040fe2000786c0ff */
[C---:B------:R-:W-:Y:S01]  /*a300*/  IMAD R5, R7.reuse, UR5, R2 ;  /* 0x0000000507057c24 */ /* 0x040fe2000f8e0202 */
[C---:B------:R-:W-:Y:S01]  /*a310*/  LOP3.LUT P2, RZ, R16.reuse, 0x2, RZ, 0xc0, !PT ;  /* 0x0000000210ff7812 */ /* 0x040fe2000784c0ff */
[----:B------:R-:W-:Y:S01]  /*a320*/  IMAD.WIDE.U32 R2, R7, UR4, RZ ;  /* 0x0000000407027c25 */ /* 0x000fe2000f8e00ff */
[----:B------:R-:W-:Y:S01]  /*a330*/  ULDC.64 UR4, c[0x0][0x310] ;  /* 0x0000c40000047ab9 */ /* 0x000fe20000000a00 */
[----:B------:R-:W-:-:S02]  /*a340*/  LOP3.LUT P1, RZ, R16, 0x1, RZ, 0xc0, !PT ;  /* 0x0000000110ff7812 */ /* 0x000fc4000782c0ff */
        /* <DEDUP_REMOVED lines=12> */
[C---:B------:R-:W-:Y:S01]  /*a410*/  LEA R0, P0, R2.reuse, UR6, 0x1 ;  /* 0x0000000602007c11 */ /* 0x040fe2000f8008ff */
[----:B------:R-:W-:Y:S01]  /*a420*/  IMAD.MOV.U32 R3, RZ, RZ, -0x60 ;  /* 0xffffffa0ff037424 */ /* 0x000fe200078e00ff */
[----:B------:R-:W-:Y:S02]  /*a430*/  UMOV UR4, 0xffffffff ;  /* 0xffffffff00047882 */ /* 0x000fe40000000000 */
[----:B------:R-:W-:Y:S01]  /*a440*/  LEA.HI.X R7, R2, UR7, R7, 0x1, P0 ;  /* 0x0000000702077c11 */ /* 0x000fe200080f0c07 */
[----:B------:R-:W-:Y:S01]  /*a450*/  IMAD R4, R32, R3, UR42 ;  /* 0x0000002a20047e24 */ /* 0x000fe2000f8e0203 */
[----:B------:R-:W-:-:S04]  /*a460*/  LOP3.LUT R3, R6, 0x1c0, RZ, 0xc0, !PT ;  /* 0x000001c006037812 */ /* 0x000fc800078ec0ff */
[----:B------:R-:W-:Y:S02]  /*a470*/  LOP3.LUT R2, R3, 0x38, R6, 0xf8, !PT ;  /* 0x0000003803027812 */ /* 0x000fe400078ef806 */
[----:B------:R-:W-:Y:S02]  /*a480*/  IADD3 R6, -R27, R4, RZ ;  /* 0x000000041b067210 */ /* 0x000fe40007ffe1ff */
[----:B------:R-:W-:Y:S02]  /*a490*/  LOP3.LUT R25, R2, 0x38, R25, 0x78, !PT ;  /* 0x0000003802197812 */ /* 0x000fe400078e7819 */
[----:B------:R-:W-:Y:S02]  /*a4a0*/  ISETP.GE.AND P0, PT, R6, 0x1, PT ;  /* 0x000000010600780c */ /* 0x000fe40003f06270 */
[----:B------:R-:W-:Y:S01]  /*a4b0*/  LOP3.LUT R30, R25, 0x200, R30, 0xf8, !PT ;  /* 0x00000200191e7812 */ /* 0x000fe200078ef81e */
[----:B------:R-:W-:Y:S10]  /*a4c0*/  BRA.DIV UR4, `(.L_x_3319) ;  /* 0x0000002e04087947 */ /* 0x000ff4000b800000 */
[----:B------:R-:W-:Y:S01]  /*a4d0*/  SHFL.IDX PT, R3, R7, RZ, 0x181f ;  /* 0x00181fff07037589 */ /* 0x000fe200000e0000 */
[----:B------:R-:W-:-:S03]  /*a4e0*/  @P0 LEA R9, R30, UR44, 0x1 ;  /* 0x0000002c1e090c11 */ /* 0x000fc6000f8e08ff */
[----:B------:R-:W0:Y:S04]  /*a4f0*/  SHFL.IDX PT, R2, R0, RZ, 0x181f ;  /* 0x00181fff00027589 */ /* 0x000e2800000e0000 */
[----:B------:R-:W-:Y:S04]  /*a500*/  SHFL.IDX PT, R5, R7, 0x1, 0x181f ;  /* 0x00381f0007057f89 */ /* 0x000fe800000e0000 */
[----:B------:R-:W-:Y:S04]  /*a510*/  SHFL.IDX PT, R4, R0, 0x1, 0x181f ;  /* 0x00381f0000047f89 */ /* 0x000fe800000e0000 */
[----:B------:R-:W1:Y:S04]  /*a520*/  SHFL.IDX PT, R8, R7, 0x2, 0x181f ;  /* 0x00581f0007087f89 */ /* 0x000e6800000e0000 */
[----:B------:R-:W2:Y:S04]  /*a530*/  SHFL.IDX PT, R14, R0, 0x2, 0x181f ;  /* 0x00581f00000e7f89 */ /* 0x000ea800000e0000 */
[----:B------:R-:W3:Y:S01]  /*a540*/  SHFL.IDX PT, R10, R0, 0x3, 0x181f ;  /* 0x00781f00000a7f89 */ /* 0x000ee200000e0000 */
[----:B0-----:R-:W-:-:S05]  /*a550*/  @P0 IMAD.WIDE.U32 R2, R23, 0x2, R2 ;  /* 0x0000000217020825 */ /* 0x001fca00078e0002 */
[----:B------:R-:W-:Y:S04]  /*a560*/  @P0 LDGSTS.E.BYPASS.LTC128B.128 [R9+0x1e400], desc[UR36][R2.64], !P3 ;  /* 0x1e40000002090fae */ /* 0x000fe8000d901d64 */
[----:B------:R-:W-:Y:S04]  /*a570*/  @P0 LDGSTS.E.BYPASS.LTC128B.128 [R9+0x21400], desc[UR36][R2.64+0x80], !P2 ;  /* 0x2140008002090fae */ /* 0x000fe8000d101d64 */
[----:B------:R0:W-:Y:S01]  /*a580*/  @P0 LDGSTS.E.BYPASS.LTC128B.128 [R9+0x24400], desc[UR36][R2.64+0x100], !P1 ;  /* 0x2440010002090fae */ /* 0x0001e2000c901d64 */
[----:B------:R-:W-:-:S03]  /*a590*/  ISETP.GE.AND P0, PT, R6, 0x11, PT ;  /* 0x000000110600780c */ /* 0x000fc60003f06270 */
[----:B0-----:R-:W0:Y:S01]  /*a5a0*/  SHFL.IDX PT, R9, R7, 0x3, 0x181f ;  /* 0x00781f0007097f89 */ /* 0x001e2200000e0000 */
[----:B-1----:R-:W-:-:S09]  /*a5b0*/  MOV R3, R8 ;  /* 0x0000000800037202 */ /* 0x002fd20000000f00 */
[----:B------:R-:W-:Y:S01]  /*a5c0*/  @P0 IMAD.WIDE.U32 R4, R23, 0x2, R4 ;  /* 0x0000000217040825 */ /* 0x000fe200078e0004 */
[----:B------:R-:W-:Y:S01]  /*a5d0*/  @P0 LEA R21, R30, UR44, 0x1 ;  /* 0x0000002c1e150c11 */ /* 0x000fe2000f8e08ff */
[----:B------:R-:W-:Y:S02]  /*a5e0*/  SHFL.IDX PT, R8, R7, 0x4, 0x181f ;  /* 0x00981f0007087f89 */ /* 0x000fe400000e0000 */
[----:B--2---:R-:W-:Y:S02]  /*a5f0*/  IMAD.MOV.U32 R2, RZ, RZ, R14 ;  /* 0x000000ffff027224 */ /* 0x004fe400078e000e */
[----:B------:R-:W-:Y:S04]  /*a600*/  @P0 LDGSTS.E.BYPASS.LTC128B.128 [R21+0x1ec00], desc[UR36][R4.64], !P3 ;  /* 0x1ec0000004150fae */ /* 0x000fe8000d901d64 */
[----:B------:R-:W-:Y:S04]  /*a610*/  @P0 LDGSTS.E.BYPASS.LTC128B.128 [R21+0x21c00], desc[UR36][R4.64+0x80], !P2 ;  /* 0x21c0008004150fae */ /* 0x000fe8000d101d64 */
[----:B------:R3:W-:Y:S01]  /*a620*/  @P0 LDGSTS.E.BYPASS.LTC128B.128 [R21+0x24c00], desc[UR36][R4.64+0x100], !P1 ;  /* 0x24c0010004150fae */ /* 0x0007e2000c901d64 */
[----:B------:R-:W-:-:S03]  /*a630*/  ISETP.GE.AND P0, PT, R6, 0x21, PT ;  /* 0x000000210600780c */ /* 0x000fc60003f06270 */
[----:B------:R-:W1:Y:S04]  /*a640*/  SHFL.IDX PT, R14, R0, 0x4, 0x181f ;  /* 0x00981f00000e7f89 */ /* 0x000e6800000e0000 */
[----:B------:R-:W2:Y:S01]  /*a650*/  SHFL.IDX PT, R7, R7, 0x5, 0x181f ;  /* 0x00b81f0007077f89 */ /* 0x000ea200000e0000 */
[----:B---3--:R-:W-:-:S05]  /*a660*/  IMAD.MOV.U32 R4, RZ, RZ, R10 ;  /* 0x000000ffff047224 */ /* 0x008fca00078e000a */
[----:B------:R-:W-:Y:S01]  /*a670*/  @P0 IMAD.WIDE.U32 R2, R23, 0x2, R2 ;  /* 0x0000000217020825 */ /* 0x000fe200078e0002 */
[----:B------:R-:W-:-:S03]  /*a680*/  @P0 LEA R25, R30, UR44, 0x1 ;  /* 0x0000002c1e190c11 */ /* 0x000fc6000f8e08ff */
[----:B0-----:R-:W-:Y:S02]  /*a690*/  IMAD.MOV.U32 R5, RZ, RZ, R9 ;  /* 0x000000ffff057224 */ /* 0x001fe400078e0009 */
[----:B------:R-:W-:Y:S04]  /*a6a0*/  @P0 LDGSTS.E.BYPASS.LTC128B.128 [R25+0x1f400], desc[UR36][R2.64], !P3 ;  /* 0x1f40000002190fae */ /* 0x000fe8000d901d64 */
[----:B------:R-:W-:Y:S04]  /*a6b0*/  @P0 LDGSTS.E.BYPASS.LTC128B.128 [R25+0x22400], desc[UR36][R2.64+0x80], !P2 ;  /* 0x2240008002190fae */ /* 0x000fe8000d101d64 */
[----:B------:R1:W-:Y:S01]  /*a6c0*/  @P0 LDGSTS.E.BYPASS.LTC128B.128 [R25+0x25400], desc[UR36][R2.64+0x100], !P1 ;  /* 0x2540010002190fae */ /* 0x0003e2000c901d64 */
[----:B------:R-:W-:-:S02]  /*a6d0*/  ISETP.GE.AND P0, PT, R6, 0x31, PT ;  /* 0x000000310600780c */ /* 0x000fc40003f06270 */
[----:B-1----:R-:W-:Y:S01]  /*a6e0*/  MOV R2, R14 ;  /* 0x0000000e00027202 */ /* 0x002fe20000000f00 */
[----:B------:R-:W-:-:S10]  /*a6f0*/  IMAD.MOV.U32 R3, RZ, RZ, R8 ;  /* 0x000000ffff037224 */ /* 0x000fd400078e0008 */
[----:B------:R-:W-:Y:S01]  /*a700*/  @P0 LEA R9, R30, UR44, 0x1 ;  /* 0x0000002c1e090c11 */ /* 0x000fe2000f8e08ff */
[----:B------:R-:W-:Y:S01]  /*a710*/  @P0 IMAD.WIDE.U32 R4, R23, 0x2, R4 ;  /* 0x0000000217040825 */ /* 0x000fe200078e0004 */
[----:B------:R0:W1:Y:S04]  /*a720*/  SHFL.IDX PT, R14, R0, 0x5, 0x181f ;  /* 0x00b81f00000e7f89 */ /* 0x00006800000e0000 */
[----:B------:R0:W-:Y:S04]  /*a730*/  @P0 LDGSTS.E.BYPASS.LTC128B.128 [R9+0x1fc00], desc[UR36][R4.64], !P3 ;  /* 0x1fc0000004090fae */ /* 0x0001e8000d901d64 */
[----:B------:R0:W-:Y:S04]  /*a740*/  @P0 LDGSTS.E.BYPASS.LTC128B.128 [R9+0x22c00], desc[UR36][R4.64+0x80], !P2 ;  /* 0x22c0008004090fae */ /* 0x0001e8000d101d64 */
[----:B------:R0:W-:Y:S01]  /*a750*/  @P0 LDGSTS.E.BYPASS.LTC128B.128 [R9+0x25c00], desc[UR36][R4.64+0x100], !P1 ;  /* 0x25c0010004090fae */ /* 0x0001e2000c901d64 */
[----:B------:R-:W-:-:S13]  /*a760*/  ISETP.GE.AND P0, PT, R6, 0x41, PT ;  /* 0x000000410600780c */ /* 0x000fda0003f06270 */
[----:B------:R-:W-:Y:S01]  /*a770*/  @P0 IMAD.WIDE.U32 R2, R23, 0x2, R2 ;  /* 0x0000000217020825 */ /* 0x000fe200078e0002 */
[----:B------:R-:W-:-:S05]  /*a780*/  @P0 LEA R21, R30, UR44, 0x1 ;  /* 0x0000002c1e150c11 */ /* 0x000fca000f8e08ff */
[----:B------:R0:W-:Y:S04]  /*a790*/  @P0 LDGSTS.E.BYPASS.LTC128B.128 [R21+0x20400], desc[UR36][R2.64], !P3 ;  /* 0x2040000002150fae */ /* 0x0001e8000d901d64 */
[----:B------:R0:W-:Y:S04]  /*a7a0*/  @P0 LDGSTS.E.BYPASS.LTC128B.128 [R21+0x23400], desc[UR36][R2.64+0x80], !P2 ;  /* 0x2340008002150fae */ /* 0x0001e8000d101d64 */
[----:B-12---:R0:W-:Y:S02]  /*a7b0*/  @P0 LDGSTS.E.BYPASS.LTC128B.128 [R21+0x26400], desc[UR36][R2.64+0x100], !P1 ;  /* 0x2640010002150fae */ /* 0x0061e4000c901d64 */
.L_x_3373:
[----:B------:R-:W-:Y:S01]  /*a7c0*/  ISETP.GE.AND P0, PT, R6, 0x51, PT ;  /* 0x000000510600780c */ /* 0x000fe20003f06270 */
[----:B0-----:R-:W-:Y:S01]  /*a7d0*/  IMAD.MOV.U32 R2, RZ, RZ, R14 ;  /* 0x000000ffff027224 */ /* 0x001fe200078e000e */
[----:B------:R-:W-:-:S11]  /*a7e0*/  MOV R3, R7 ;  /* 0x0000000700037202 */ /* 0x000fd60000000f00 */
[----:B------:R-:W-:Y:S01]  /*a7f0*/  @P0 IMAD.WIDE.U32 R2, R23, 0x2, R2 ;  /* 0x0000000217020825 */ /* 0x000fe200078e0002 */
[----:B------:R-:W-:-:S05]  /*a800*/  @P0 LEA R5, R30, UR44, 0x1 ;  /* 0x0000002c1e050c11 */ /* 0x000fca000f8e08ff */
[----:B------:R-:W-:Y:S01]  /*a810*/  @!PT LDS RZ, [RZ] ;  /* 0x00000000fffff984 */ /* 0x000fe20000000800 */
[----:B------:R-:W-:Y:S01]  /*a820*/  @!PT LDS RZ, [RZ] ;  /* 0x00000000fffff984 */ /* 0x000fe20000000800 */
[----:B------:R-:W-:Y:S01]  /*a830*/  @!PT LDS RZ, [RZ] ;  /* 0x00000000fffff984 */ /* 0x000fe20000000800 */
        /* <DEDUP_REMOVED lines=10> */
.L_x_3320:
        /* <DEDUP_REMOVED lines=30> */
.L_x_3321:
[----:B------:R-:W0:Y:S01]  /*aac0*/  LDC R6, c[0x0][0x448] ;  /* 0x00011200ff067b82 */ /* 0x000e220000000800 */
[----:B------:R-:W-:Y:S01]  /*aad0*/  IMAD R7, R22, 0x80, R37 ;  /* 0x0000008016077824 */ /* 0x000fe200078e0225 */
[----:B------:R-:W-:Y:S01]  /*aae0*/  MOV R4, UR38 ;  /* 0x0000002600047c02 */ /* 0x000fe20008000f00 */
[----:B------:R-:W-:Y:S01]  /*aaf0*/  IMAD.U32 R5, RZ, RZ, UR39 ;  /* 0x00000027ff057e24 */ /* 0x000fe2000f8e00ff */
[----:B------:R-:W-:Y:S01]  /*ab00*/  ULDC.64 UR4, c[0x0][0x2e0] ;  /* 0x0000b80000047ab9 */ /* 0x000fe20000000a00 */
[----:B------:R-:W-:Y:S01]  /*ab10*/  IMAD.U32 R3, RZ, RZ, UR45 ;  /* 0x0000002dff037e24 */ /* 0x000fe2000f8e00ff */
[----:B------:R-:W-:Y:S01]  /*ab20*/  MOV R5, R7 ;  /* 0x0000000700057202 */ /* 0x000fe20000000f00 */
[----:B------:R-:W-:Y:S02]  /*ab30*/  IMAD R25, R25, UR4, RZ ;  /* 0x0000000419197c24 */ /* 0x000fe4000f8e02ff */
[----:B------:R-:W-:Y:S02]  /*ab40*/  IMAD.MOV.U32 R2, RZ, RZ, R4 ;  /* 0x000000ffff027224 */ /* 0x000fe400078e0004 */
[----:B------:R-:W-:-:S02]  /*ab50*/  IMAD R25, R26, UR5, R25 ;  /* 0x000000051a197c24 */ /* 0x000fc4000f8e0219 */
[----:B------:R-:W-:Y:S01]  /*ab60*/  IMAD.WIDE.U32 R2, R26, UR4, R2 ;  /* 0x000000041a027c25 */ /* 0x000fe2000f8e0002 */
[----:B------:R-:W-:-:S03]  /*ab70*/  ULDC.64 UR4, c[0x0][0x2d0] ;  /* 0x0000b40000047ab9 */ /* 0x000fc60000000a00 */
[----:B------:R-:W-:Y:S01]  /*ab80*/  IMAD.IADD R3, R3, 0x1, R25 ;  /* 0x0000000103037824 */ /* 0x000fe200078e0219 */
[----:B0-----:R-:W-:-:S13]  /*ab90*/  ISETP.NE.AND P0, PT, R6, 0x1, PT ;  /* 0x000000010600780c */ /* 0x001fda0003f05270 */
[----:B------:R-:W0:Y:S08]  /*aba0*/  @P0 LDC R0, c[0x0][0x44c] ;  /* 0x00011300ff000b82 */ /* 0x000e300000000800 */
[----:B------:R-:W1:Y:S01]  /*abb0*/  @P0 LDC R9, c[0x0][0x450] ;  /* 0x00011400ff090b82 */ /* 0x000e620000000800 */
[----:B0-----:R-:W-:-:S05]  /*abc0*/  @P0 IMAD.HI.U32 R0, R7, R0, RZ ;  /* 0x0000000007000227 */ /* 0x001fca00078e00ff */
[----:B-1----:R-:W-:-:S05]  /*abd0*/  @P0 SHF.R.U32.HI R5, RZ, R9, R0 ;  /* 0x00000009ff050219 */ /* 0x002fca0000011600 */
[----:B------:R-:W-:Y:S02]  /*abe0*/  IMAD.MOV R0, RZ, RZ, -R5 ;  /* 0x000000ffff007224 */ /* 0x000fe400078e0a05 */
[----:B------:R-:W-:-:S04]  /*abf0*/  IMAD.WIDE.U32 R2, R5, UR4, R2 ;  /* 0x0000000405027c25 */ /* 0x000fc8000f8e0002 */
[----:B------:R-:W-:Y:S01]  /*ac00*/  IMAD R7, R6, R0, R7 ;  /* 0x0000000006077224 */ /* 0x000fe200078e0207 */
        /* <DEDUP_REMOVED lines=17> */
[----:B------:R-:W-:Y:S01]  /*ad20*/  ISETP.GE.AND P0, PT, R33, UR4, PT ;  /* 0x0000000421007c0c */ /* 0x000fe2000bf06270 */
[----:B------:R-:W-:-:S12]  /*ad30*/  BRA.DIV UR5, `(.L_x_3322) ;  /* 0x0000002a05d07947 */ /* 0x000fd8000b800000 */
[----:B------:R-:W-:Y:S01]  /*ad40*/  SHFL.IDX PT, R3, R8, RZ, 0x181f ;  /* 0x00181fff08037589 */ /* 0x000fe200000e0000 */
[----:B------:R-:W-:Y:S01]  /*ad50*/  ULDC UR4, c[0x0][0x288] ;  /* 0x0000a20000047ab9 */ /* 0x000fe20000000800 */
[----:B------:R-:W-:Y:S02]  /*ad60*/  IMAD R7, R22, 0x80, R27 ;  /* 0x0000008016077824 */ /* 0x000fe400078e021b */
        /* <DEDUP_REMOVED lines=54> */
[----:B------:R-:W-:Y:S04]  /*b0d0*/  @!P1 LDGSTS.E.BYPASS.LTC128B.128 [R21+0x14c00], desc[UR36][R4.64], !P3 ;  /* 0x14c0000004159fae */ /* 0x000fe8000d901d64 */
[----:B------:R-:W-:Y:S04]  /*b0e0*/  @!P1 LDGSTS.E.BYPASS.LTC128B.128 [R21+0x18c00], desc[UR36][R4.64+0x80], !P2 ;  /* 0x18c0008004159fae */ /* 0x000fe8000d101d64 */
[----:B------:R1:W-:Y:S01]  /*b0f0*/  @!P1 LDGSTS.E.BYPASS.LTC128B.128 [R21+0x1cc00], desc[UR36][R4.64+0x100], !P0 ;  /* 0x1cc0010004159fae */ /* 0x0003e2000c101d64 */
[----:B------:R-:W-:-:S03]  /*b100*/  ISETP.GE.AND P1, PT, R9, R6, PT ;  /* 0x000000060900720c */ /* 0x000fc60003f26270 */
[----:B-1----:R1:W2:Y:S10]  /*b110*/  SHFL.IDX PT, R4, R8, 0x7, 0x181f ;  /* 0x00f81f0008047f89 */ /* 0x0022b400000e0000 */
[----:B0-----:R-:W-:Y:S01]  /*b120*/  @!P1 IMAD.WIDE.U32 R2, R23, 0x2, R2 ;  /* 0x0000000217029825 */ /* 0x001fe200078e0002 */
[----:B------:R-:W-:-:S05]  /*b130*/  @!P1 LEA R9, R30, UR44, 0x1 ;  /* 0x0000002c1e099c11 */ /* 0x000fca000f8e08ff */
[----:B------:R1:W-:Y:S04]  /*b140*/  @!P1 LDGSTS.E.BYPASS.LTC128B.128 [R9+0x15400], desc[UR36][R2.64], !P3 ;  /* 0x1540000002099fae */ /* 0x0003e8000d901d64 */
[----:B------:R1:W-:Y:S04]  /*b150*/  @!P1 LDGSTS.E.BYPASS.LTC128B.128 [R9+0x19400], desc[UR36][R2.64+0x80], !P2 ;  /* 0x1940008002099fae */ /* 0x0003e8000d101d64 */
[----:B------:R1:W-:Y:S02]  /*b160*/  @!P1 LDGSTS.E.BYPASS.LTC128B.128 [R9+0x1d400], desc[UR36][R2.64+0x100], !P0 ;  /* 0x1d40010002099fae */ /* 0x0003e4000c101d64 */
.L_x_3390:
[----:B------:R-:W-:Y:S01]  /*b170*/  IADD3 R7, R7, 0x70, RZ ;  /* 0x0000007007077810 */ /* 0x000fe20007ffe0ff */
[----:B------:R-:W-:Y:S01]  /*b180*/  BSSY B0, `(.L_x_3323) ;  /* 0x000000d000007945 */ /* 0x000fe20003800000 */
[----:B-1----:R-:W-:Y:S02]  /*b190*/  IMAD.MOV.U32 R2, RZ, RZ, R14 ;  /* 0x000000ffff027224 */ /* 0x002fe400078e000e */
[----:B------:R-:W-:Y:S01]  /*b1a0*/  ISETP.GE.AND P1, PT, R7, R6, PT ;  /* 0x000000060700720c */ /* 0x000fe20003f26270 */
[----:B--2---:R-:W-:-:S12]  /*b1b0*/  IMAD.MOV.U32 R3, RZ, RZ, R4 ;  /* 0x000000ffff037224 */ /* 0x004fd800078e0004 */
        /* <DEDUP_REMOVED lines=8> */
[----:B------:R0:W-:Y:S02]  /*b240*/  LDGSTS.E.BYPASS.LTC128B.128 [R5+0x1dc00], desc[UR36][R2.64+0x100], !P0 ;  /* 0x1dc0010002057fae */ /* 0x0001e4000c101d64 */
.L_x_3324:
[----:B------:R-:W-:Y:S05]  /*b250*/  BSYNC B0 ;  /* 0x0000000000007941 */ /* 0x000fea0003800000 */
.L_x_3323:
        /* <DEDUP_REMOVED lines=9> */
.L_x_3391:
[----:B------:R-:W-:Y:S01]  /*b2f0*/  UIADD3 UR4, UR48, -0x2, URZ ;  /* 0xfffffffe30047890 */ /* 0x000fe2000fffe03f */
[----:B------:R-:W-:Y:S02]  /*b300*/  IMAD.MOV.U32 R28, RZ, RZ, 0x1 ;  /* 0x00000001ff1c7424 */ /* 0x000fe400078e00ff */
[----:B------:R-:W-:Y:S01]  /*b310*/  IMAD.MOV.U32 R26, RZ, RZ, RZ ;  /* 0x000000ffff1a7224 */ /* 0x000fe200078e00ff */
[----:B------:R-:W-:-:S06]  /*b320*/  UISETP.GE.AND UP0, UPT, UR4, UR47, UPT ;  /* 0x0000002f0400728c */ /* 0x000fcc000bf06270 */
[----:B------:R-:W-:-:S13]  /*b330*/  PLOP3.LUT P0, PT, PT, PT, UP0, 0x80, 0x0 ;  /* 0x000000000000781c */ /* 0x000fda0003f0f008 */
[----:B------:R-:W-:Y:S05]  /*b340*/  @!P0 BRA `(.L_x_3326) ;  /* 0x0000001000348947 */ /* 0x000fea0003800000 */
        /* <DEDUP_REMOVED lines=14> */
[----:B0-----:R-:W-:-:S04]  /*b430*/  LOP3.LUT R2, R2, 0x7f, RZ, 0xc0, !PT ;  /* 0x0000007f02027812 */ /* 0x001fc800078ec0ff */
[----:B------:R-:W-:-:S04]  /*b440*/  SHF.R.U32.HI R2, RZ, 0x3, R2 ;  /* 0x00000003ff027819 */ /* 0x000fc80000011602 */
[----:B------:R-:W-:Y:S02]  /*b450*/  IADD3 R19, R24, R19, R2 ;  /* 0x0000001318137210 */ /* 0x000fe40007ffe002 */
[----:B------:R-:W-:Y:S02]  /*b460*/  IADD3 R5, -R2, UR42, RZ ;  /* 0x0000002a02057c10 */ /* 0x000fe4000fffe1ff */
[----:B------:R-:W-:Y:S01]  /*b470*/  SHF.L.U32 R2, R23, 0x1, RZ ;  /* 0x0000000117027819 */ /* 0x000fe200000006ff */
[----:B------:R-:W-:Y:S02]  /*b480*/  VIADD R19, R19, 0xfffffee0 ;  /* 0xfffffee013137836 */ /* 0x000fe40000000000 */
[C---:B------:R-:W-:Y:S02]  /*b490*/  IMAD R5, R0.reuse, 0x60, R5 ;  /* 0x0000006000057824 */ /* 0x040fe400078e0205 */
[----:B------:R-:W-:Y:S02]  /*b4a0*/  IMAD R20, R0, -0x60, R19 ;  /* 0xffffffa000147824 */ /* 0x000fe400078e0213 */
[----:B------:R-:W-:-:S07]  /*b4b0*/  VIADD R0, R5, 0xc0 ;  /* 0x000000c005007836 */ /* 0x000fce0000000000 */
.L_x_3339:
[----:B------:R-:W2:Y:S01]  /*b4c0*/  LDL R8, [R1] ;  /* 0x0000000001087983 */ /* 0x000ea20000100800 */
[----:B------:R-:W0:Y:S01]  /*b4d0*/  LDC R2, c[0x0][0x430] ;  /* 0x00010c00ff027b82 */ /* 0x000e220000000800 */
[----:B------:R-:W-:-:S13]  /*b4e0*/  ISETP.GT.U32.AND P5, PT, R37, 0x5f, PT ;  /* 0x0000005f2500780c */ /* 0x000fda0003fa4070 */
[----:B------:R-:W2:Y:S01]  /*b4f0*/  @!P5 LDC.64 R4, c[0x0][0x428] ;  /* 0x00010a00ff04db82 */ /* 0x000ea20000000a00 */
[----:B0-----:R-:W-:-:S13]  /*b500*/  ISETP.NE.AND P0, PT, R2, 0x1, PT ;  /* 0x000000010200780c */ /* 0x001fda0003f05270 */
[----:B------:R-:W0:Y:S08]  /*b510*/  @P0 LDC R3, c[0x0][0x434] ;  /* 0x00010d00ff030b82 */ /* 0x000e300000000800 */
[----:B------:R-:W1:Y:S01]  /*b520*/  @P0 LDC R7, c[0x0][0x438] ;  /* 0x00010e00ff070b82 */ /* 0x000e620000000800 */
[----:B------:R-:W-:Y:S02]  /*b530*/  IMAD.MOV.U32 R9, RZ, RZ, R20 ;  /* 0x000000ffff097224 */ /* 0x000fe400078e0014 */
[----:B0-----:R-:W-:-:S05]  /*b540*/  @P0 IMAD.HI.U32 R2, R20, R3, RZ ;  /* 0x0000000314020227 */ /* 0x001fca00078e00ff */
[----:B-1----:R-:W-:Y:S02]  /*b550*/  @P0 SHF.R.U32.HI R9, RZ, R7, R2 ;  /* 0x00000007ff090219 */ /* 0x002fe40000011602 */
[----:B------:R-:W0:Y:S02]  /*b560*/  @!P5 LDC.64 R6, c[0x0][0x418] ;  /* 0x00010600ff06db82 */ /* 0x000e240000000a00 */
[----:B------:R-:W-:Y:S01]  /*b570*/  @!P5 SHF.R.S32.HI R3, RZ, 0x1f, R9 ;  /* 0x0000001fff03d819 */ /* 0x000fe20000011409 */
[----:B--2---:R-:W-:-:S04]  /*b580*/  @!P5 IMAD R2, R8, R4, RZ ;  /* 0x000000040802d224 */ /* 0x004fc800078e02ff */
[----:B------:R-:W-:Y:S01]  /*b590*/  @!P5 IMAD R5, R36, R5, R2 ;  /* 0x000000052405d224 */ /* 0x000fe200078e0202 */
[----:B------:R-:W-:-:S05]  /*b5a0*/  @!P5 MOV R2, R9 ;  /* 0x000000090002d202 */ /* 0x000fca0000000f00 */
[----:B------:R-:W-:-:S04]  /*b5b0*/  @!P5 IMAD.WIDE.U32 R2, R36, R4, R2 ;  /* 0x000000042402d225 */ /* 0x000fc800078e0002 */
[----:B------:R-:W-:Y:S01]  /*b5c0*/  @!P5 IMAD.IADD R3, R5, 0x1, R3 ;  /* 0x000000010503d824 */ /* 0x000fe200078e0203 */
[C---:B0-----:R-:W-:Y:S02]  /*b5d0*/  @!P5 LEA R6, P0, R2.reuse, R6, 0x2 ;  /* 0x000000060206d211 */ /* 0x041fe400078010ff */
[----:B------:R-:W-:Y:S02]  /*b5e0*/  MOV R4, RZ ;  /* 0x000000ff00047202 */ /* 0x000fe40000000f00 */
        /* <DEDUP_REMOVED lines=10> */
.L_x_3327:
[----:B------:R-:W-:Y:S01]  /*b690*/  LEA R19, R26, UR44, 0x3 ;  /* 0x0000002c1a137c11 */ /* 0x000fe2000f8e18ff */
[----:B------:R-:W-:Y:S01]  /*b6a0*/  BSSY B1, `(.L_x_3328) ;  /* 0x0000004000017945 */ /* 0x000fe20003800000 */
[----:B------:R-:W-:-:S04]  /*b6b0*/  SHF.L.U32 R2, R28, 0x1f, RZ ;  /* 0x0000001f1c027819 */ /* 0x000fc800000006ff */
[----:B------:R-:W0:Y:S02]  /*b6c0*/  SYNCS.PHASECHK.TRANS64.TRYWAIT P0, [R19+URZ+0x30840], R2 ;  /* 0x03084002130075a7 */ /* 0x000e24000800017f */
[----:B0-----:R-:W-:Y:S05]  /*b6d0*/  @!P0 BRA `(.L_x_3329) ;  /* 0x0000002c00088947 */ /* 0x001fea0003800000 */
.L_x_3392:
[----:B------:R-:W-:Y:S05]  /*b6e0*/  BSYNC B1 ;  /* 0x0000000000017941 */ /* 0x000fea0003800000 */
.L_x_3328:
[----:B------:R-:W-:Y:S01]  /*b6f0*/  ULDC UR4, c[0x0][0x430] ;  /* 0x00010c0000047ab9 */ /* 0x000fe20000000800 */
[----:B-----5:R-:W-:Y:S01]  /*b700*/  SHF.R.S32.HI R31, RZ, 0x1f, R4 ;  /* 0x0000001fff1f7819 */ /* 0x020fe20000011404 */
[----:B------:R-:W-:Y:S01]  /*b710*/  UIADD3 UR4, -UR4, URZ, URZ ;  /* 0x0000003f04047290 */ /* 0x000fe2000fffe13f */
[----:B------:R-:W-:Y:S01]  /*b720*/  R2UR UR6, R35 ;  /* 0x00000000230672ca */ /* 0x000fe200000e0000 */
[----:B------:R-:W-:Y:S01]  /*b730*/  IMAD R22, R26, 0x4800, R30 ;  /* 0x000048001a167824 */ /* 0x000fe200078e021e */
[C---:B------:R-:W-:Y:S02]  /*b740*/  LOP3.LUT P5, RZ, R16.reuse, 0x2, RZ, 0xc0, !PT ;  /* 0x0000000210ff7812 */ /* 0x040fe400078ac0ff */
[----:B------:R-:W-:Y:S01]  /*b750*/  LOP3.LUT P4, RZ, R16, 0x1, RZ, 0xc0, !PT ;  /* 0x0000000110ff7812 */ /* 0x000fe2000788c0ff */
[----:B------:R-:W-:Y:S01]  /*b760*/  IMAD R5, R9, UR4, R20 ;  /* 0x0000000409057c24 */ /* 0x000fe2000f8e0214 */
[----:B------:R-:W-:-:S04]  /*b770*/  ULDC.64 UR4, c[0x0][0x300] ;  /* 0x0000c00000047ab9 */ /* 0x000fc80000000a00 */
[----:B------:R-:W-:-:S05]  /*b780*/  SHF.R.S32.HI R29, RZ, 0x1f, R5 ;  /* 0x0000001fff1d7819 */ /* 0x000fca0000011405 */
[----:B0-----:R-:W-:-:S04]  /*b790*/  IMAD R2, R29, UR4, RZ ;  /* 0x000000041d027c24 */ /* 0x001fc8000f8e02ff */
        /* <DEDUP_REMOVED lines=16> */
[----:B------:R-:W-:-:S03]  /*b8a0*/  UMOV UR4, 0xffffffff ;  /* 0xffffffff00047882 */ /* 0x000fc60000000000 */
[----:B------:R-:W-:Y:S01]  /*b8b0*/  LEA.HI.X R24, R2, UR7, R3, 0x1, P0 ;  /* 0x0000000702187c11 */ /* 0x000fe200080f0c03 */
[----:B------:R-:W-:Y:S08]  /*b8c0*/  BRA.DIV UR4, `(.L_x_3330) ;  /* 0x0000002a04a07947 */ /* 0x000ff0000b800000 */
[----:B------:R-:W0:Y:S01]  /*b8d0*/  SHFL.IDX PT, R14, R21, RZ, 0x181f ;  /* 0x00181fff150e7589 */ /* 0x000e2200000e0000 */
[----:B------:R-:W-:Y:S01]  /*b8e0*/  IMAD.SHL.U32 R12, R23, 0x2, RZ ;  /* 0x00000002170c7824 */ /* 0x000fe200078e00ff */
[----:B------:R-:W-:Y:S02]  /*b8f0*/  LOP3.LUT P6, RZ, R16, 0x4, RZ, 0xc0, !PT ;  /* 0x0000000410ff7812 */ /* 0x000fe400078cc0ff */
[----:B------:R-:W1:Y:S01]  /*b900*/  SHFL.IDX PT, R3, R24, RZ, 0x181f ;  /* 0x00181fff18037589 */ /* 0x000e6200000e0000 */
[----:B------:R-:W-:-:S03]  /*b910*/  LEA R22, R22, UR44, 0x1 ;  /* 0x0000002c16167c11 */ /* 0x000fc6000f8e08ff */
[----:B------:R-:W-:Y:S04]  /*b920*/  SHFL.IDX PT, R7, R24, 0x1, 0x181f ;  /* 0x00381f0018077f89 */ /* 0x000fe800000e0000 */
[----:B------:R-:W-:Y:S01]  /*b930*/  SHFL.IDX PT, R10, R21, 0x2, 0x181f ;  /* 0x00581f00150a7f89 */ /* 0x000fe200000e0000 */
[----:B0-----:R-:W-:-:S03]  /*b940*/  IADD3 R2, P0, R14, R12, RZ ;  /* 0x0000000c0e027210 */ /* 0x001fc60007f1e0ff */
[----:B------:R-:W0:Y:S01]  /*b950*/  SHFL.IDX PT, R14, R21, 0x1, 0x181f ;  /* 0x00381f00150e7f89 */ /* 0x000e2200000e0000 */
[----:B-1----:R-:W-:-:S05]  /*b960*/  IADD3.X R3, RZ, R3, RZ, P0, !PT ;  /* 0x00000003ff037210 */ /* 0x002fca00007fe4ff */
[----:B------:R-:W-:Y:S04]  /*b970*/  LDGSTS.E.BYPASS.LTC128B.128 [R22+0x1e400], desc[UR36][R2.64], !P6 ;  /* 0x1e40000002167fae */ /* 0x000fe8000f101d64 */
[----:B------:R-:W-:Y:S04]  /*b980*/  LDGSTS.E.BYPASS.LTC128B.128 [R22+0x21400], desc[UR36][R2.64+0x80], !P5 ;  /* 0x2140008002167fae */ /* 0x000fe8000e901d64 */
[----:B------:R1:W-:Y:S01]  /*b990*/  LDGSTS.E.BYPASS.LTC128B.128 [R22+0x24400], desc[UR36][R2.64+0x100], !P4 ;  /* 0x2440010002167fae */ /* 0x0003e2000e101d64 */
[----:B0-----:R-:W-:-:S03]  /*b9a0*/  IADD3 R8, P0, R14, R12, RZ ;  /* 0x0000000c0e087210 */ /* 0x001fc60007f1e0ff */
[----:B------:R-:W-:Y:S02]  /*b9b0*/  SHFL.IDX PT, R14, R21, 0x5, 0x181f ;  /* 0x00b81f00150e7f89 */ /* 0x000fe400000e0000 */
[----:B------:R-:W-:Y:S02]  /*b9c0*/  IMAD.X R9, RZ, RZ, R7, P0 ;  /* 0x000000ffff097224 */ /* 0x000fe400000e0607 */
[----:B-1----:R-:W-:Y:S01]  /*b9d0*/  SHFL.IDX PT, R2, R21, 0x3, 0x181f ;  /* 0x00781f0015027f89 */ /* 0x002fe200000e0000 */
[----:B------:R-:W-:-:S03]  /*b9e0*/  IADD3 R10, P0, R10, R12, RZ ;  /* 0x0000000c0a0a7210 */ /* 0x000fc60007f1e0ff */
[----:B------:R-:W0:Y:S04]  /*b9f0*/  SHFL.IDX PT, R7, R24, 0x2, 0x181f ;  /* 0x00581f0018077f89 */ /* 0x000e2800000e0000 */
[----:B------:R-:W1:Y:S04]  /*ba00*/  SHFL.IDX PT, R3, R24, 0x3, 0x181f ;  /* 0x00781f0018037f89 */ /* 0x000e6800000e0000 */
[----:B------:R2:W-:Y:S04]  /*ba10*/  LDGSTS.E.BYPASS.LTC128B.128 [R22+0x1ec00], desc[UR36][R8.64], !P6 ;  /* 0x1ec0000008167fae */ /* 0x0005e8000f101d64 */
[----:B------:R2:W-:Y:S04]  /*ba20*/  LDGSTS.E.BYPASS.LTC128B.128 [R22+0x21c00], desc[UR36][R8.64+0x80], !P5 ;  /* 0x21c0008008167fae */ /* 0x0005e8000e901d64 */
[----:B------:R2:W-:Y:S01]  /*ba30*/  LDGSTS.E.BYPASS.LTC128B.128 [R22+0x24c00], desc[UR36][R8.64+0x100], !P4 ;  /* 0x24c0010008167fae */ /* 0x0005e2000e101d64 */
[----:B0-----:R-:W-:Y:S01]  /*ba40*/  IMAD.X R11, RZ, RZ, R7, P0 ;  /* 0x000000ffff0b7224 */ /* 0x001fe200000e0607 */
[----:B------:R-:W-:-:S02]  /*ba50*/  IADD3 R6, P0, R2, R12, RZ ;  /* 0x0000000c02067210 */ /* 0x000fc40007f1e0ff */
[----:B------:R-:W0:Y:S02]  /*ba60*/  SHFL.IDX PT, R2, R21, 0x4, 0x181f ;  /* 0x00981f0015027f89 */ /* 0x000e2400000e0000 */
[----:B-1----:R-:W-:Y:S02]  /*ba70*/  IADD3.X R7, RZ, R3, RZ, P0, !PT ;  /* 0x00000003ff077210 */ /* 0x002fe400007fe4ff */
[----:B------:R-:W1:Y:S04]  /*ba80*/  SHFL.IDX PT, R3, R24, 0x4, 0x181f ;  /* 0x00981f0018037f89 */ /* 0x000e6800000e0000 */
[----:B------:R2:W-:Y:S04]  /*ba90*/  LDGSTS.E.BYPASS.LTC128B.128 [R22+0x1f400], desc[UR36][R10.64], !P6 ;  /* 0x1f4000000a167fae */ /* 0x0005e8000f101d64 */
[----:B------:R2:W-:Y:S04]  /*baa0*/  LDGSTS.E.BYPASS.LTC128B.128 [R22+0x22400], desc[UR36][R10.64+0x80], !P5 ;  /* 0x224000800a167fae */ /* 0x0005e8000e901d64 */
[----:B------:R2:W-:Y:S04]  /*bab0*/  LDGSTS.E.BYPASS.LTC128B.128 [R22+0x25400], desc[UR36][R10.64+0x100], !P4 ;  /* 0x254001000a167fae */ /* 0x0005e8000e101d64 */
[----:B------:R2:W-:Y:S01]  /*bac0*/  LDGSTS.E.BYPASS.LTC128B.128 [R22+0x1fc00], desc[UR36][R6.64], !P6 ;  /* 0x1fc0000006167fae */ /* 0x0005e2000f101d64 */
[----:B0-----:R-:W-:-:S03]  /*bad0*/  IADD3 R2, P0, R2, R12, RZ ;  /* 0x0000000c02027210 */ /* 0x001fc60007f1e0ff */
[----:B------:R2:W-:Y:S02]  /*bae0*/  LDGSTS.E.BYPASS.LTC128B.128 [R22+0x22c00], desc[UR36][R6.64+0x80], !P5 ;  /* 0x22c0008006167fae */ /* 0x0005e4000e901d64 */
[----:B-1----:R-:W-:Y:S02]  /*baf0*/  IMAD.X R3, RZ, RZ, R3, P0 ;  /* 0x000000ffff037224 */ /* 0x002fe400000e0603 */
[----:B------:R2:W-:Y:S04]  /*bb00*/  LDGSTS.E.BYPASS.LTC128B.128 [R22+0x25c00], desc[UR36][R6.64+0x100], !P4 ;  /* 0x25c0010006167fae */ /* 0x0005e8000e101d64 */
[----:B------:R2:W-:Y:S04]  /*bb10*/  LDGSTS.E.BYPASS.LTC128B.128 [R22+0x20400], desc[UR36][R2.64], !P6 ;  /* 0x2040000002167fae */ /* 0x0005e8000f101d64 */
[----:B------:R2:W-:Y:S04]  /*bb20*/  LDGSTS.E.BYPASS.LTC128B.128 [R22+0x23400], desc[UR36][R2.64+0x80], !P5 ;  /* 0x2340008002167fae */ /* 0x0005e8000e901d64 */
[----:B------:R2:W-:Y:S04]  /*bb30*/  LDGSTS.E.BYPASS.LTC128B.128 [R22+0x26400], desc[UR36][R2.64+0x100], !P4 ;  /* 0x2640010002167fae */ /* 0x0005e8000e101d64 */
[----:B------:R-:W0:Y:S02]  /*bb40*/  SHFL.IDX PT, R24, R24, 0x5, 0x181f ;  /* 0x00b81f0018187f89 */ /* 0x000e2400000e0000 */
.L_x_3406:
[----:B--2---:R-:W-:Y:S01]  /*bb50*/  IMAD.SHL.U32 R2, R23, 0x2, RZ ;  /* 0x0000000217027824 */ /* 0x004fe200078e00ff */
[----:B------:R-:W-:-:S04]  /*bb60*/  LOP3.LUT P6, RZ, R16, 0x4, RZ, 0xc0, !PT ;  /* 0x0000000410ff7812 */ /* 0x000fc800078cc0ff */
[----:B------:R-:W-:-:S04]  /*bb70*/  IADD3 R2, P0, R14, R2, RZ ;  /* 0x000000020e027210 */ /* 0x000fc80007f1e0ff */
[----:B0-----:R-:W-:Y:S02]  /*bb80*/  IADD3.X R3, RZ, R24, RZ, P0, !PT ;  /* 0x00000018ff037210 */ /* 0x001fe400007fe4ff */
[----:B------:R-:W-:-:S03]  /*bb90*/  PLOP3.LUT P0, PT, PT, PT, PT, 0x80, 0x0 ;  /* 0x000000000000781c */ /* 0x000fc60003f0f070 */
[----:B------:R-:W-:Y:S01]  /*bba0*/  @!PT LDS RZ, [RZ] ;  /* 0x00000000fffff984 */ /* 0x000fe20000000800 */
[----:B------:R-:W-:Y:S01]  /*bbb0*/  @!PT LDS RZ, [RZ] ;  /* 0x00000000fffff984 */ /* 0x000fe20000000800 */
[----:B------:R-:W-:Y:S01]  /*bbc0*/  @!PT LDS RZ, [RZ] ;  /* 0x00000000fffff984 */ /* 0x000fe20000000800 */
[----:B------:R0:W-:Y:S04]  /*bbd0*/  LDGSTS.E.BYPASS.LTC128B.128 [R22+0x20c00], desc[UR36][R2.64], !P6 ;  /* 0x20c0000002167fae */ /* 0x0001e8000f101d64 */
[----:B------:R0:W-:Y:S04]  /*bbe0*/  LDGSTS.E.BYPASS.LTC128B.128 [R22+0x23c00], desc[UR36][R2.64+0x80], !P5 ;  /* 0x23c0008002167fae */ /* 0x0001e8000e901d64 */
[----:B------:R0:W-:Y:S01]  /*bbf0*/  LDGSTS.E.BYPASS.LTC128B.128 [R22+0x26c00], desc[UR36][R2.64+0x100], !P4 ;  /* 0x26c0010002167fae */ /* 0x0001e2000e101d64 */
[----:B------:R-:W-:Y:S01]  /*bc00*/  NOP ;  /* 0x0000000000007918 */ /* 0x000fe20000000000 */
.L_x_3331:
        /* <DEDUP_REMOVED lines=10> */
.L_x_3332:
[----:B------:R1:W-:Y:S01]  /*bcb0*/  SYNCS.ARRIVE.TRANS64.A1T0 RZ, [R19+URZ+0x30830], RZ ;  /* 0x030830ff13ff79a7 */ /* 0x0003e2000810003f */
[----:B------:R-:W-:Y:S05]  /*bcc0*/  @!P5 BRA `(.L_x_3333) ;  /* 0x000000000004d947 */ /* 0x000fea0003800000 */
[----:B------:R-:W-:Y:S01]  /*bcd0*/  BPT.TRAP 0x1 ;  /* 0x000000040000795c */ /* 0x000fe20000300000 */
.L_x_3333:
[----:B0-----:R-:W-:Y:S01]  /*bce0*/  SHF.L.U32 R3, R27, 0x1f, RZ ;  /* 0x0000001f1b037819 */ /* 0x001fe200000006ff */
[----:B------:R-:W-:Y:S01]  /*bcf0*/  BSSY B1, `(.L_x_3334) ;  /* 0x0000004000017945 */ /* 0x000fe20003800000 */
[----:B------:R-:W-:-:S04]  /*bd00*/  LEA R6, R25, UR44, 0x3 ;  /* 0x0000002c19067c11 */ /* 0x000fc8000f8e18ff */
[----:B------:R-:W0:Y:S02]  /*bd10*/  SYNCS.PHASECHK.TRANS64.TRYWAIT P0, [R6+URZ+0x30860], R3 ;  /* 0x03086003060075a7 */ /* 0x000e24000800017f */
[----:B0-----:R-:W-:Y:S05]  /*bd20*/  @!P0 BRA `(.L_x_3335) ;  /* 0x0000002c00588947 */ /* 0x001fea0003800000 */
.L_x_3407:
[----:B------:R-:W-:Y:S05]  /*bd30*/  BSYNC B1 ;  /* 0x0000000000017941 */ /* 0x000fea0003800000 */
.L_x_3334:
[----:B------:R-:W-:Y:S01]  /*bd40*/  UMOV UR4, 0xffffffff ;  /* 0xffffffff00047882 */ /* 0x000fe20000000000 */
[----:B------:R-:W-:Y:S02]  /*bd50*/  IMAD R7, R25, 0x4800, R30 ;  /* 0x0000480019077824 */ /* 0x000fe400078e021e */
[----:B------:R-:W-:Y:S01]  /*bd60*/  IMAD.SHL.U32 R9, R23, 0x2, RZ ;  /* 0x0000000217097824 */ /* 0x000fe200078e00ff */
[----:B------:R-:W-:Y:S06]  /*bd70*/  BRA.DIV UR4, `(.L_x_3336) ;  /* 0x0000002e04587947 */ /* 0x000fec000b800000 */
[----:B------:R-:W2:Y:S01]  /*bd80*/  SHFL.IDX PT, R14, R17, RZ, 0x181f ;  /* 0x00181fff110e7589 */ /* 0x000ea200000e0000 */
[----:B------:R-:W-:-:S03]  /*bd90*/  LEA R7, R7, UR44, 0x1 ;  /* 0x0000002c07077c11 */ /* 0x000fc6000f8e08ff */
[----:B0-----:R-:W0:Y:S04]  /*bda0*/  SHFL.IDX PT, R3, R18, RZ, 0x181f ;  /* 0x00181fff12037589 */ /* 0x001e2800000e0000 */
[----:B------:R-:W-:Y:S01]  /*bdb0*/  SHFL.IDX PT, R8, R18, 0x1, 0x181f ;  /* 0x00381f0012087f89 */ /* 0x000fe200000e0000 */
        /* <DEDUP_REMOVED lines=8> */
[----:B------:R2:W-:Y:S02]  /*be40*/  LDGSTS.E.BYPASS.LTC128B.128 [R7+0x6400], desc[UR36][R2.64+0x100], !P0 ;  /* 0x0640010002077fae */ /* 0x0005e4000c101d64 */
[----:B--2---:R-:W-:Y:S02]  /*be50*/  IADD3 R2, P0, R14, R9, RZ ;  /* 0x000000090e027210 */ /* 0x004fe40007f1e0ff */
[----:B------:R-:W0:Y:S02]  /*be60*/  SHFL.IDX PT, R14, R17, 0x2, 0x181f ;  /* 0x00581f00110e7f89 */ /* 0x000e2400000e0000 */
[----:B------:R-:W-:Y:S02]  /*be70*/  IADD3.X R3, RZ, R8, RZ, P0, !PT ;  /* 0x00000008ff037210 */ /* 0x000fe400007fe4ff */
[----:B------:R-:W-:Y:S01]  /*be80*/  ISETP.LT.OR P0, PT, R0, 0x11, P3 ;  /* 0x000000110000780c */ /* 0x000fe20001f01670 */
[----:B------:R-:W2:-:S12]  /*be90*/  SHFL.IDX PT, R8, R18, 0x2, 0x181f ;  /* 0x00581f0012087f89 */ /* 0x000e9800000e0000 */
[----:B------:R-:W-:Y:S01]  /*bea0*/  LDGSTS.E.BYPASS.LTC128B.128 [R7+0xc00], desc[UR36][R2.64], !P0 ;  /* 0x00c0000002077fae */ /* 0x000fe2000c101d64 */
[----:B------:R-:W-:-:S13]  /*beb0*/  ISETP.LT.OR P0, PT, R0, 0x11, P2 ;  /* 0x000000110000780c */ /* 0x000fda0001701670 */
[----:B------:R-:W-:Y:S01]  /*bec0*/  LDGSTS.E.BYPASS.LTC128B.128 [R7+0x3c00], desc[UR36][R2.64+0x80], !P0 ;  /* 0x03c0008002077fae */ /* 0x000fe2000c101d64 */
[----:B------:R-:W-:-:S13]  /*bed0*/  ISETP.LT.OR P0, PT, R0, 0x11, P1 ;  /* 0x000000110000780c */ /* 0x000fda0000f01670 */
[----:B------:R0:W-:Y:S02]  /*bee0*/  LDGSTS.E.BYPASS.LTC128B.128 [R7+0x6c00], desc[UR36][R2.64+0x100], !P0 ;  /* 0x06c0010002077fae */ /* 0x0001e4000c101d64 */
[----:B0-----:R-:W-:Y:S02]  /*bef0*/  IADD3 R2, P0, R14, R9, RZ ;  /* 0x000000090e027210 */ /* 0x001fe40007f1e0ff */
[----:B------:R-:W0:Y:S03]  /*bf00*/  SHFL.IDX PT, R14, R17, 0x3, 0x181f ;  /* 0x00781f00110e7f89 */ /* 0x000e2600000e0000 */
[----:B--2---:R-:W-:Y:S01]  /*bf10*/  IMAD.X R3, RZ, RZ, R8, P0 ;  /* 0x000000ffff037224 */ /* 0x004fe200000e0608 */
        /* <DEDUP_REMOVED lines=18> */
[----:B------:R0:W3:Y:S02]  /*c040*/  SHFL.IDX PT, R14, R17, 0x5, 0x181f ;  /* 0x00b81f00110e7f89 */ /* 0x0000e400000e0000 */
[----:B--2---:R-:W-:Y:S02]  /*c050*/  IADD3.X R3, RZ, R8, RZ, P0, !PT ;  /* 0x00000008ff037210 */ /* 0x004fe400007fe4ff */
[----:B------:R-:W-:Y:S01]  /*c060*/  ISETP.LT.OR P0, PT, R0, 0x41, P3 ;  /* 0x000000410000780c */ /* 0x000fe20001f01670 */
[----:B------:R0:W2:-:S12]  /*c070*/  SHFL.IDX PT, R8, R18, 0x5, 0x181f ;  /* 0x00b81f0012087f89 */ /* 0x00009800000e0000 */
[----:B------:R0:W-:Y:S01]  /*c080*/  LDGSTS.E.BYPASS.LTC128B.128 [R7+0x2400], desc[UR36][R2.64], !P0 ;  /* 0x0240000002077fae */ /* 0x0001e2000c101d64 */
[----:B------:R-:W-:-:S13]  /*c090*/  ISETP.LT.OR P0, PT, R0, 0x41, P2 ;  /* 0x000000410000780c */ /* 0x000fda0001701670 */
[----:B------:R0:W-:Y:S01]  /*c0a0*/  LDGSTS.E.BYPASS.LTC128B.128 [R7+0x5400], desc[UR36][R2.64+0x80], !P0 ;  /* 0x0540008002077fae */ /* 0x0001e2000c101d64 */
[----:B------:R-:W-:-:S13]  /*c0b0*/  ISETP.LT.OR P0, PT, R0, 0x41, P1 ;  /* 0x000000410000780c */ /* 0x000fda0000f01670 */
[----:B--23--:R0:W-:Y:S02]  /*c0c0*/  LDGSTS.E.BYPASS.LTC128B.128 [R7+0x8400], desc[UR36][R2.64+0x100], !P0 ;  /* 0x0840010002077fae */ /* 0x00c1e4000c101d64 */
.L_x_3421:
[----:B0-2---:R-:W-:Y:S01]  /*c0d0*/  IADD3 R2, P0, R14, R9, RZ ;  /* 0x000000090e027210 */ /* 0x005fe20007f1e0ff */
[----:B------:R-:W-:-:S04]  /*c0e0*/  ULDC.64 UR4, c[0x0][0x328] ;  /* 0x0000ca0000047ab9 */ /* 0x000fc80000000a00 */
[----:B------:R-:W-:Y:S01]  /*c0f0*/  IMAD.X R3, RZ, RZ, R8, P0 ;  /* 0x000000ffff037224 */ /* 0x000fe200000e0608 */
[----:B------:R-:W-:Y:S01]  /*c100*/  ISETP.LT.OR P0, PT, R0, 0x51, P3 ;  /* 0x000000510000780c */ /* 0x000fe20001f01670 */
[----:B------:R-:W-:-:S04]  /*c110*/  IMAD R8, R29, UR4, RZ ;  /* 0x000000041d087c24 */ /* 0x000fc8000f8e02ff */
[----:B------:R-:W-:-:S08]  /*c120*/  IMAD R9, R5, UR5, R8 ;  /* 0x0000000505097c24 */ /* 0x000fd0000f8e0208 */
[----:B------:R-:W-:Y:S01]  /*c130*/  @!PT LDS RZ, [RZ] ;  /* 0x00000000fffff984 */ /* 0x000fe20000000800 */
[----:B------:R-:W-:Y:S01]  /*c140*/  @!PT LDS RZ, [RZ] ;  /* 0x00000000fffff984 */ /* 0x000fe20000000800 */
[----:B------:R-:W-:Y:S01]  /*c150*/  @!PT LDS RZ, [RZ] ;  /* 0x00000000fffff984 */ /* 0x000fe20000000800 */
        /* <DEDUP_REMOVED lines=13> */
[----:B-1----:R-:W-:-:S07]  /*c230*/  IADD3 R19, R3, R31, RZ ;  /* 0x0000001f03137210 */ /* 0x002fce0007ffe0ff */
.L_x_3337:
        /* <DEDUP_REMOVED lines=10> */
.L_x_3338:
[----:B------:R-:W-:Y:S01]  /*c2e0*/  R2UR UR4, R35 ;  /* 0x00000000230472ca */ /* 0x000fe200000e0000 */
[----:B------:R-:W-:Y:S01]  /*c2f0*/  ULDC.64 UR6, c[0x0][0x330] ;  /* 0x0000cc0000067ab9 */ /* 0x000fe20000000a00 */
[----:B------:R-:W-:Y:S01]  /*c300*/  IMAD.MOV.U32 R18, RZ, RZ, R2 ;  /* 0x000000ffff127224 */ /* 0x000fe200078e0002 */
[----:B------:R-:W-:Y:S01]  /*c310*/  IADD3 R32, R32, -0x1, RZ ;  /* 0xffffffff20207810 */ /* 0x000fe20007ffe0ff */
[----:B------:R-:W-:Y:S01]  /*c320*/  IMAD.U32 R3, RZ, RZ, UR6 ;  /* 0x00000006ff037e24 */ /* 0x000fe2000f8e00ff */
[----:B------:R0:W-:Y:S01]  /*c330*/  SYNCS.ARRIVE.TRANS64.A1T0 RZ, [R6+URZ+0x30850], RZ ;  /* 0x030850ff06ff79a7 */ /* 0x0001e2000810003f */
[----:B------:R-:W-:Y:S01]  /*c340*/  VIADD R0, R0, 0x60 ;  /* 0x0000006000007836 */ /* 0x000fe20000000000 */
[----:B------:R-:W-:Y:S01]  /*c350*/  MOV R27, R28 ;  /* 0x0000001c001b7202 */ /* 0x000fe20000000f00 */
[----:B------:R-:W-:-:S04]  /*c360*/  IMAD.WIDE.U32 R18, R3, UR41, R18 ;  /* 0x0000002903127c25 */ /* 0x000fc8000f8e0012 */
[----:B------:R-:W-:Y:S01]  /*c370*/  VIADD R20, R20, 0xffffffa0 ;  /* 0xffffffa014147836 */ /* 0x000fe20000000000 */
[----:B------:R-:W-:Y:S01]  /*c380*/  UIMAD UR4, UR4, UR6, URZ ;  /* 0x00000006040472a4 */ /* 0x000fe2000f8e023f */
[----:B------:R-:W-:-:S03]  /*c390*/  IMAD.MOV.U32 R25, RZ, RZ, R26 ;  /* 0x000000ffff197224 */ /* 0x000fc600078e001a */
[----:B------:R-:W-:-:S03]  /*c3a0*/  UIMAD UR4, UR41, UR7, UR4 ;  /* 0x00000007290472a4 */ /* 0x000fc6000f8e0204 */
[----:B------:R-:W-:Y:S02]  /*c3b0*/  ULDC.64 UR6, c[0x0][0x318] ;  /* 0x0000c60000067ab9 */ /* 0x000fe40000000a00 */
[----:B------:R-:W-:Y:S02]  /*c3c0*/  LEA R17, P0, R18, UR6, 0x1 ;  /* 0x0000000612117c11 */ /* 0x000fe4000f8008ff */
[----:B------:R-:W-:-:S04]  /*c3d0*/  IADD3 R3, R19, UR4, RZ ;  /* 0x0000000413037c10 */ /* 0x000fc8000fffe0ff */
[----:B------:R-:W-:Y:S02]  /*c3e0*/  LEA.HI.X R18, R18, UR7, R3, 0x1, P0 ;  /* 0x0000000712127c11 */ /* 0x000fe400080f0c03 */
[----:B------:R-:W-:-:S13]  /*c3f0*/  ISETP.GT.AND P0, PT, R32, UR47, PT ;  /* 0x0000002f20007c0c */ /* 0x000fda000bf04270 */
[----:B0-----:R-:W-:Y:S05]  /*c400*/  @P0 BRA `(.L_x_3339) ;  /* 0xfffffff0002c0947 */ /* 0x001fea000383ffff */
[----:B------:R-:W-:Y:S05]  /*c410*/  BSYNC B0 ;  /* 0x0000000000007941 */ /* 0x000fea0003800000 */
.L_x_3326:
[----:B------:R-:W-:-:S13]  /*c420*/  LOP3.LUT P0, RZ, R16, 0x10, RZ, 0xc0, !PT ;  /* 0x0000001010ff7812 */ /* 0x000fda000780c0ff */
[----:B------:R-:W-:Y:S05]  /*c430*/  @!P0 BRA `(.L_x_3340) ;  /* 0x0000000000048947 */ /* 0x000fea0003800000 */
[----:B------:R-:W-:Y:S01]  /*c440*/  BPT.TRAP 0x1 ;  /* 0x000000040000795c */ /* 0x000fe20000300000 */
.L_x_3340:
[----:B0-----:R-:W-:Y:S01]  /*c450*/  LEA R0, R26, UR44, 0x3 ;  /* 0x0000002c1a007c11 */ /* 0x001fe2000f8e18ff */
[----:B------:R-:W0:Y:S01]  /*c460*/  S2R R2, SR_TID.X ;  /* 0x0000000000027919 */ /* 0x000e220000002100 */
[----:B------:R-:W-:Y:S01]  /*c470*/  SHF.L.U32 R3, R28, 0x1f, RZ ;  /* 0x0000001f1c037819 */ /* 0x000fe200000006ff */
[----:B------:R-:W-:Y:S01]  /*c480*/  BSSY B0, `(.L_x_3341) ;  /* 0x0000009000007945 */ /* 0x000fe20003800000 */
[----:B------:R-:W-:Y:S01]  /*c490*/  MOV R5, 0xffffffa0 ;  /* 0xffffffa000057802 */ /* 0x000fe20000000f00 */
[----:B------:R-:W-:Y:S01]  /*c4a0*/  IMAD R4, R26, 0x4800, R30 ;  /* 0x000048001a047824 */ /* 0x000fe200078e021e */
[----:B------:R-:W1:Y:S03]  /*c4b0*/  SYNCS.PHASECHK.TRANS64.TRYWAIT P0, [R0+URZ+0x30860], R3 ;  /* 0x03086003000075a7 */ /* 0x000e66000800017f */
[----:B------:R-:W-:Y:S01]  /*c4c0*/  IMAD R5, R32, R5, UR42 ;  /* 0x0000002a20057e24 */ /* 0x000fe2000f8e0205 */
[----:B0-----:R-:W-:-:S04]  /*c4d0*/  LOP3.LUT R2, R2, 0x7f, RZ, 0xc0, !PT ;  /* 0x0000007f02027812 */ /* 0x001fc800078ec0ff */
[----:B------:R-:W-:-:S05]  /*c4e0*/  SHF.R.U32.HI R2, RZ, 0x3, R2 ;  /* 0x00000003ff027819 */ /* 0x000fca0000011602 */
[----:B------:R-:W-:Y:S01]  /*c4f0*/  IMAD.IADD R5, R5, 0x1, -R2 ;  /* 0x0000000105057824 */ /* 0x000fe200078e0a02 */
[----:B-1----:R-:W-:Y:S06]  /*c500*/  @!P0 BRA `(.L_x_3342) ;  /* 0x0000002c00a08947 */ /* 0x002fec0003800000 */
.L_x_3422:
[----:B------:R-:W-:Y:S05]  /*c510*/  BSYNC B0 ;  /* 0x0000000000007941 */ /* 0x000fea0003800000 */
.L_x_3341:
        /* <DEDUP_REMOVED lines=8> */
[----:B------:R-:W1:Y:S01]  /*c5a0*/  SHFL.IDX PT, R14, R17, 0x1, 0x181f ;  /* 0x00381f00110e7f89 */ /* 0x000e6200000e0000 */
[----:B------:R-:W-:Y:S02]  /*c5b0*/  ISETP.GE.AND P0, PT, R33, UR4, PT ;  /* 0x0000000421007c0c */ /* 0x000fe4000bf06270 */
[C---:B------:R-:W-:Y:S01]  /*c5c0*/  ISETP.LT.OR P3, PT, R5.reuse, 0x1, P2 ;  /* 0x000000010500780c */ /* 0x040fe20001761670 */
[----:B------:R-:W2:Y:S01]  /*c5d0*/  SHFL.IDX PT, R6, R18, 0x1, 0x181f ;  /* 0x00381f0012067f89 */ /* 0x000ea200000e0000 */
[----:B------:R-:W-:-:S02]  /*c5e0*/  ISETP.LT.OR P4, PT, R5, 0x1, P1 ;  /* 0x000000010500780c */ /* 0x000fc40000f81670 */
[----:B------:R-:W-:Y:S01]  /*c5f0*/  ISETP.LT.OR P5, PT, R5, 0x1, P0 ;  /* 0x000000010500780c */ /* 0x000fe200007a1670 */
[----:B------:R-:W3:Y:S04]  /*c600*/  SHFL.IDX PT, R8, R17, 0x2, 0x181f ;  /* 0x00581f0011087f89 */ /* 0x000ee800000e0000 */
[----:B------:R-:W4:Y:S01]  /*c610*/  SHFL.IDX PT, R7, R18, 0x2, 0x181f ;  /* 0x00581f0012077f89 */ /* 0x000f2200000e0000 */
[----:B0-----:R-:W-:-:S05]  /*c620*/  IMAD.WIDE.U32 R2, R23, 0x2, R2 ;  /* 0x0000000217027825 */ /* 0x001fca00078e0002 */
[----:B------:R-:W-:Y:S01]  /*c630*/  LDGSTS.E.BYPASS.LTC128B.128 [R4+0x400], desc[UR36][R2.64], !P3 ;  /* 0x0040000002047fae */ /* 0x000fe2000d901d64 */
[----:B------:R-:W-:-:S03]  /*c640*/  ISETP.LT.OR P3, PT, R5, 0x11, P2 ;  /* 0x000000110500780c */ /* 0x000fc60001761670 */
[----:B------:R-:W-:Y:S01]  /*c650*/  LDGSTS.E.BYPASS.LTC128B.128 [R4+0x3400], desc[UR36][R2.64+0x80], !P4 ;  /* 0x0340008002047fae */ /* 0x000fe2000e101d64 */
[----:B------:R-:W-:-:S03]  /*c660*/  ISETP.LT.OR P4, PT, R5, 0x11, P1 ;  /* 0x000000110500780c */ /* 0x000fc60000f81670 */
[----:B------:R1:W-:Y:S01]  /*c670*/  LDGSTS.E.BYPASS.LTC128B.128 [R4+0x6400], desc[UR36][R2.64+0x100], !P5 ;  /* 0x0640010002047fae */ /* 0x0003e2000e901d64 */
[----:B------:R-:W-:Y:S02]  /*c680*/  ISETP.LT.OR P5, PT, R5, 0x11, P0 ;  /* 0x000000110500780c */ /* 0x000fe400007a1670 */
[----:B-1----:R-:W-:Y:S01]  /*c690*/  MOV R2, R14 ;  /* 0x0000000e00027202 */ /* 0x002fe20000000f00 */
[----:B--2---:R-:W-:Y:S01]  /*c6a0*/  IMAD.MOV.U32 R3, RZ, RZ, R6 ;  /* 0x000000ffff037224 */ /* 0x004fe200078e0006 */
[----:B------:R-:W0:Y:S03]  /*c6b0*/  SHFL.IDX PT, R14, R17, 0x3, 0x181f ;  /* 0x00781f00110e7f89 */ /* 0x000e2600000e0000 */
[----:B------:R-:W-:Y:S01]  /*c6c0*/  IMAD.WIDE.U32 R2, R23, 0x2, R2 ;  /* 0x0000000217027825 */ /* 0x000fe200078e0002 */
[----:B------:R-:W1:Y:S04]  /*c6d0*/  SHFL.IDX PT, R6, R18, 0x3, 0x181f ;  /* 0x00781f0012067f89 */ /* 0x000e6800000e0000 */
[----:B------:R-:W-:Y:S01]  /*c6e0*/  LDGSTS.E.BYPASS.LTC128B.128 [R4+0xc00], desc[UR36][R2.64], !P3 ;  /* 0x00c0000002047fae */ /* 0x000fe2000d901d64 */
[----:B------:R-:W-:-:S03]  /*c6f0*/  ISETP.LT.OR P3, PT, R5, 0x21, P2 ;  /* 0x000000210500780c */ /* 0x000fc60001761670 */
[----:B------:R-:W-:Y:S01]  /*c700*/  LDGSTS.E.BYPASS.LTC128B.128 [R4+0x3c00], desc[UR36][R2.64+0x80], !P4 ;  /* 0x03c0008002047fae */ /* 0x000fe2000e101d64 */
[----:B------:R-:W-:-:S03]  /*c710*/  ISETP.LT.OR P4, PT, R5, 0x21, P1 ;  /* 0x000000210500780c */ /* 0x000fc60000f81670 */
[----:B------:R3:W-:Y:S01]  /*c720*/  LDGSTS.E.BYPASS.LTC128B.128 [R4+0x6c00], desc[UR36][R2.64+0x100], !P5 ;  /* 0x06c0010002047fae */ /* 0x0007e2000e901d64 */
[----:B------:R-:W-:Y:S02]  /*c730*/  ISETP.LT.OR P5, PT, R5, 0x21, P0 ;  /* 0x000000210500780c */ /* 0x000fe400007a1670 */
[----:B---3--:R-:W-:Y:S01]  /*c740*/  MOV R2, R8 ;  /* 0x0000000800027202 */ /* 0x008fe20000000f00 */
[----:B----4-:R-:W-:Y:S01]  /*c750*/  IMAD.MOV.U32 R3, RZ, RZ, R7 ;  /* 0x000000ffff037224 */ /* 0x010fe200078e0007 */
[----:B------:R-:W2:Y:S03]  /*c760*/  SHFL.IDX PT, R8, R17, 0x4, 0x181f ;  /* 0x00981f0011087f89 */ /* 0x000ea600000e0000 */
[----:B------:R-:W-:Y:S01]  /*c770*/  IMAD.WIDE.U32 R2, R23, 0x2, R2 ;  /* 0x0000000217027825 */ /* 0x000fe200078e0002 */
[----:B------:R-:W3:Y:S04]  /*c780*/  SHFL.IDX PT, R7, R18, 0x4, 0x181f ;  /* 0x00981f0012077f89 */ /* 0x000ee800000e0000 */
[----:B------:R-:W-:Y:S01]  /*c790*/  LDGSTS.E.BYPASS.LTC128B.128 [R4+0x1400], desc[UR36][R2.64], !P3 ;  /* 0x0140000002047fae */ /* 0x000fe2000d901d64 */
[----:B------:R-:W-:-:S03]  /*c7a0*/  ISETP.LT.OR P3, PT, R5, 0x31, P2 ;  /* 0x000000310500780c */ /* 0x000fc60001761670 */
[----:B------:R-:W-:Y:S01]  /*c7b0*/  LDGSTS.E.BYPASS.LTC128B.128 [R4+0x4400], desc[UR36][R2.64+0x80], !P4 ;  /* 0x0440008002047fae */ /* 0x000fe2000e101d64 */
[----:B------:R-:W-:-:S03]  /*c7c0*/  ISETP.LT.OR P4, PT, R5, 0x31, P1 ;  /* 0x000000310500780c */ /* 0x000fc60000f81670 */
[----:B------:R0:W-:Y:S01]  /*c7d0*/  LDGSTS.E.BYPASS.LTC128B.128 [R4+0x7400], desc[UR36][R2.64+0x100], !P5 ;  /* 0x0740010002047fae */ /* 0x0001e2000e901d64 */
[----:B------:R-:W-:-:S03]  /*c7e0*/  ISETP.LT.OR P5, PT, R5, 0x31, P0 ;  /* 0x000000310500780c */ /* 0x000fc600007a1670 */
[----:B------:R-:W4:Y:S01]  /*c7f0*/  SHFL.IDX PT, R18, R18, 0x5, 0x181f ;  /* 0x00b81f0012127f89 */ /* 0x000f2200000e0000 */
[----:B0-----:R-:W-:Y:S01]  /*c800*/  MOV R2, R14 ;  /* 0x0000000e00027202 */ /* 0x001fe20000000f00 */
[----:B-1----:R-:W-:Y:S02]  /*c810*/  IMAD.MOV.U32 R3, RZ, RZ, R6 ;  /* 0x000000ffff037224 */ /* 0x002fe400078e0006 */
[----:B------:R0:W1:Y:S01]  /*c820*/  SHFL.IDX PT, R14, R17, 0x5, 0x181f ;  /* 0x00b81f00110e7f89 */ /* 0x00006200000e0000 */
[----:B------:R-:W-:Y:S01]  /*c830*/  MOV R6, RZ ;  /* 0x000000ff00067202 */ /* 0x000fe20000000f00 */
[----:B------:R-:W-:-:S05]  /*c840*/  IMAD.WIDE.U32 R2, R23, 0x2, R2 ;  /* 0x0000000217027825 */ /* 0x000fca00078e0002 */
[----:B------:R-:W-:Y:S01]  /*c850*/  LDGSTS.E.BYPASS.LTC128B.128 [R4+0x1c00], desc[UR36][R2.64], !P3 ;  /* 0x01c0000002047fae */ /* 0x000fe2000d901d64 */
[----:B------:R-:W-:-:S03]  /*c860*/  ISETP.LT.OR P3, PT, R5, 0x41, P2 ;  /* 0x000000410500780c */ /* 0x000fc60001761670 */
[----:B------:R-:W-:Y:S01]  /*c870*/  LDGSTS.E.BYPASS.LTC128B.128 [R4+0x4c00], desc[UR36][R2.64+0x80], !P4 ;  /* 0x04c0008002047fae */ /* 0x000fe2000e101d64 */
[----:B------:R-:W-:-:S03]  /*c880*/  ISETP.LT.OR P4, PT, R5, 0x41, P1 ;  /* 0x000000410500780c */ /* 0x000fc60000f81670 */
[----:B------:R2:W-:Y:S01]  /*c890*/  LDGSTS.E.BYPASS.LTC128B.128 [R4+0x7c00], desc[UR36][R2.64+0x100], !P5 ;  /* 0x07c0010002047fae */ /* 0x0005e2000e901d64 */
[----:B------:R-:W-:Y:S02]  /*c8a0*/  ISETP.LT.OR P5, PT, R5, 0x41, P0 ;  /* 0x000000410500780c */ /* 0x000fe400007a1670 */
[----:B--2---:R-:W-:Y:S01]  /*c8b0*/  MOV R2, R8 ;  /* 0x0000000800027202 */ /* 0x004fe20000000f00 */
[----:B---3--:R-:W-:-:S04]  /*c8c0*/  IMAD.MOV.U32 R3, RZ, RZ, R7 ;  /* 0x000000ffff037224 */ /* 0x008fc800078e0007 */
[----:B------:R-:W-:-:S05]  /*c8d0*/  IMAD.WIDE.U32 R2, R23, 0x2, R2 ;  /* 0x0000000217027825 */ /* 0x000fca00078e0002 */
[----:B------:R0:W-:Y:S04]  /*c8e0*/  LDGSTS.E.BYPASS.LTC128B.128 [R4+0x2400], desc[UR36][R2.64], !P3 ;  /* 0x0240000002047fae */ /* 0x0001e8000d901d64 */
[----:B------:R0:W-:Y:S04]  /*c8f0*/  LDGSTS.E.BYPASS.LTC128B.128 [R4+0x5400], desc[UR36][R2.64+0x80], !P4 ;  /* 0x0540008002047fae */ /* 0x0001e8000e101d64 */
[----:B-1--4-:R0:W-:Y:S02]  /*c900*/  LDGSTS.E.BYPASS.LTC128B.128 [R4+0x8400], desc[UR36][R2.64+0x100], !P5 ;  /* 0x0840010002047fae */ /* 0x0121e4000e901d64 */
.L_x_3436:
[C---:B------:R-:W-:Y:S01]  /*c910*/  ISETP.LT.OR P2, PT, R5.reuse, 0x51, P2 ;  /* 0x000000510500780c */ /* 0x040fe20001741670 */
[----:B0-----:R-:W-:Y:S01]  /*c920*/  IMAD.MOV.U32 R2, RZ, RZ, R14 ;  /* 0x000000ffff027224 */ /* 0x001fe200078e000e */
        /* <DEDUP_REMOVED lines=9> */
[----:B------:R0:W-:Y:S01]  /*c9c0*/  LDGSTS.E.BYPASS.LTC128B.128 [R4+0x8c00], desc[UR36][R2.64+0x100], !P0 ;  /* 0x08c0010002047fae */ /* 0x0001e2000c101d64 */
[----:B------:R-:W-:Y:S01]  /*c9d0*/  PLOP3.LUT P0, PT, PT, PT, PT, 0x80, 0x0 ;  /* 0x000000000000781c */ /* 0x000fe20003f0f070 */
[----:B------:R-:W-:-:S12]  /*c9e0*/  NOP ;  /* 0x0000000000007918 */ /* 0x000fd80000000000 */
.L_x_3344:
        /* <DEDUP_REMOVED lines=10> */
.L_x_3345:
[----:B------:R1:W-:Y:S02]  /*ca90*/  SYNCS.ARRIVE.TRANS64.A1T0 RZ, [R0+URZ+0x30850], RZ ;  /* 0x030850ff00ff79a7 */ /* 0x0003e4000810003f */
[----:B-1----:R-:W-:-:S05]  /*caa0*/  VIADD R0, R26, 0x1 ;  /* 0x000000011a007836 */ /* 0x002fca0000000000 */
[----:B------:R-:W-:-:S04]  /*cab0*/  ISETP.NE.AND P0, PT, R0, 0x2, PT ;  /* 0x000000020000780c */ /* 0x000fc80003f05270 */
[----:B0-----:R-:W-:Y:S02]  /*cac0*/  SEL R3, RZ, 0x1, P0 ;  /* 0x00000001ff037807 */ /* 0x001fe40000000000 */
[----:B------:R-:W-:Y:S02]  /*cad0*/  SEL R0, R0, RZ, P0 ;  /* 0x000000ff00007207 */ /* 0x000fe40000000000 */
[----:B------:R-:W-:-:S07]  /*cae0*/  LOP3.LUT R28, R28, R3, RZ, 0x3c, !PT ;  /* 0x000000031c1c7212 */ /* 0x000fce00078e3cff */
.L_x_3311:
[----:B------:R-:W0:Y:S01]  /*caf0*/  S2R R3, SR_CgaCtaId ;  /* 0x0000000000037919 */ /* 0x000e220000008800 */
[----:B------:R-:W-:Y:S02]  /*cb00*/  MOV R2, 0x400 ;  /* 0x0000040000027802 */ /* 0x000fe40000000f00 */
[----:B------:R-:W-:Y:S02]  /*cb10*/  SHF.L.U32 R6, R6, 0x1f, RZ ;  /* 0x0000001f06067819 */ /* 0x000fe400000006ff */
[----:B0-----:R-:W-:-:S04]  /*cb20*/  LEA R7, R3, R2, 0x18 ;  /* 0x0000000203077211 */ /* 0x001fc800078ec0ff */
[----:B------:R-:W0:Y:S02]  /*cb30*/  SYNCS.PHASECHK.TRANS64.TRYWAIT P0, [R7+URZ+0x30820], R6 ;  /* 0x03082006070075a7 */ /* 0x000e24000800017f */
[----:B0-----:R-:W-:Y:S05]  /*cb40*/  @!P0 BRA `(.L_x_3346) ;  /* 0x0000003000408947 */ /* 0x001fea0003800000 */
.L_x_3437:
[----:B------:R-:W-:-:S03]  /*cb50*/  UMOV UR4, 0xffffffff ;  /* 0xffffffff00047882 */ /* 0x000fc60000000000 */
[----:B------:R-:W-:Y:S05]  /*cb60*/  BRA.DIV UR4, `(.L_x_3347) ;  /* 0x00000032044c7947 */ /* 0x000fea000b800000 */
[----:B------:R-:W1:Y:S02]  /*cb70*/  S2R R2, SR_TID.X ;  /* 0x0000000000027919 */ /* 0x000e640000002100 */
[----:B-1----:R-:W-:-:S04]  /*cb80*/  SHF.R.U32.HI R2, RZ, 0x5, R2 ;  /* 0x00000005ff027819 */ /* 0x002fc80000011602 */
[----:B------:R-:W-:-:S05]  /*cb90*/  LOP3.LUT R2, R2, 0x3, RZ, 0xc0, !PT ;  /* 0x0000000302027812 */ /* 0x000fca00078ec0ff */
[----:B------:R1:W2:Y:S02]  /*cba0*/  SHFL.IDX PT, R14, R2, RZ, 0x1f ;  /* 0x00001fff020e7589 */ /* 0x0002a400000e0000 */
.L_x_3440:
[----:B--2---:R-:W-:-:S13]  /*cbb0*/  ISETP.NE.AND P0, PT, R14, RZ, PT ;  /* 0x000000ff0e00720c */ /* 0x004fda0003f05270 */
[----:B------:R-:W-:Y:S05]  /*cbc0*/  @P0 BRA `(.L_x_3279) ;  /* 0x0000000000900947 */ /* 0x000fea0003800000 */
[----:B------:R-:W-:-:S03]  /*cbd0*/  UMOV UR4, 0xffffffff ;  /* 0xffffffff00047882 */ /* 0x000fc60000000000 */
[----:B------:R-:W-:Y:S05]  /*cbe0*/  BRA.DIV UR4, `(.L_x_3348) ;  /* 0x0000003204607947 */ /* 0x000fea000b800000 */
[----:B------:R-:W-:-:S13]  /*cbf0*/  ELECT P6, URZ, PT ;  /* 0x00000000003f782f */ /* 0x000fda00038c0000 */
.L_x_3443:
        /* <DEDUP_REMOVED lines=8> */
.L_x_3349:
[----:B------:R-:W-:Y:S01]  /*cc80*/  IMAD R5, R0, 0x8, R7 ;  /* 0x0000000800057824 */ /* 0x000fe200078e0207 */
[----:B------:R-:W-:Y:S02]  /*cc90*/  SHF.L.U32 R2, R28, 0x1f, RZ ;  /* 0x0000001f1c027819 */ /* 0x000fe400000006ff */
[----:B------:R-:W-:Y:S02]  /*cca0*/  IADD3 R0, R0, 0x1, RZ ;  /* 0x0000000100007810 */ /* 0x000fe40007ffe0ff */
[----:B------:R-:W1:Y:S02]  /*ccb0*/  SYNCS.PHASECHK.TRANS64.TRYWAIT P1, [R5+URZ+0x30840], R2 ;  /* 0x03084002050075a7 */ /* 0x000e64000802017f */
[----:B------:R-:W-:-:S04]  /*ccc0*/  ISETP.NE.AND P2, PT, R0, 0x2, PT ;  /* 0x000000020000780c */ /* 0x000fc80003f45270 */
[----:B------:R-:W-:Y:S01]  /*ccd0*/  SEL R3, RZ, 0x1, P2 ;  /* 0x00000001ff037807 */ /* 0x000fe20001000000 */
[----:B-1----:R-:W-:Y:S08]  /*cce0*/  @!P1 BRA `(.L_x_3350) ;  /* 0x0000003000409947 */ /* 0x002ff00003800000 */
.L_x_3444:
[----:B------:R-:W-:Y:S02]  /*ccf0*/  SEL R0, R0, RZ, P2 ;  /* 0x000000ff00007207 */ /* 0x000fe40001000000 */
[----:B------:R-:W-:Y:S01]  /*cd00*/  LOP3.LUT R3, R28, R3, RZ, 0x3c, !PT ;  /* 0x000000031c037212 */ /* 0x000fe200078e3cff */
[----:B------:R-:W-:Y:S06]  /*cd10*/  @!P0 BRA `(.L_x_3351) ;  /* 0x0000000000048947 */ /* 0x000fec0003800000 */
[----:B------:R-:W-:Y:S01]  /*cd20*/  BPT.TRAP 0x1 ;  /* 0x000000040000795c */ /* 0x000fe20000300000 */
.L_x_3351:
[----:B0-----:R-:W-:Y:S01]  /*cd30*/  IMAD R7, R0, 0x8, R7 ;  /* 0x0000000800077824 */ /* 0x001fe200078e0207 */
[----:B------:R-:W-:-:S04]  /*cd40*/  SHF.L.U32 R0, R3, 0x1f, RZ ;  /* 0x0000001f03007819 */ /* 0x000fc800000006ff */
[----:B------:R-:W0:Y:S02]  /*cd50*/  SYNCS.PHASECHK.TRANS64.TRYWAIT P1, [R7+URZ+0x30840], R0 ;  /* 0x03084000070075a7 */ /* 0x000e24000802017f */
[----:B0-----:R-:W-:Y:S05]  /*cd60*/  @!P1 BRA `(.L_x_3352) ;  /* 0x0000003000349947 */ /* 0x001fea0003800000 */
.L_x_3445:
[----:B------:R-:W-:Y:S05]  /*cd70*/  @!P0 BRA `(.L_x_3353) ;  /* 0x0000000000048947 */ /* 0x000fea0003800000 */
[----:B------:R-:W-:Y:S01]  /*cd80*/  BPT.TRAP 0x1 ;  /* 0x000000040000795c */ /* 0x000fe20000300000 */
.L_x_3353:
[----:B------:R-:W2:Y:S02]  /*cd90*/  SYNCS.PHASECHK.TRANS64.TRYWAIT P1, [R5+URZ+0x30860], R2 ;  /* 0x03086002050075a7 */ /* 0x000ea4000802017f */
[----:B--2---:R-:W-:Y:S05]  /*cda0*/  @!P1 BRA `(.L_x_3354) ;  /* 0x0000003000389947 */ /* 0x004fea0003800000 */
.L_x_3446:
[----:B------:R-:W-:Y:S05]  /*cdb0*/  @!P0 BRA `(.L_x_3355) ;  /* 0x0000000000048947 */ /* 0x000fea0003800000 */
[----:B------:R-:W-:Y:S01]  /*cdc0*/  BPT.TRAP 0x1 ;  /* 0x000000040000795c */ /* 0x000fe20000300000 */
.L_x_3355:
[----:B---3--:R3:W4:Y:S02]  /*cdd0*/  SYNCS.PHASECHK.TRANS64.TRYWAIT P0, [R7+URZ+0x30860], R0 ;  /* 0x03086000070075a7 */ /* 0x008724000800017f */
[----:B----4-:R-:W-:Y:S05]  /*cde0*/  @!P0 NANOSLEEP.SYNCS 0x989680 ;  /* 0x009896800000895d */ /* 0x010fea0003900000 */
[----:B------:R-:W4:Y:S02]  /*cdf0*/  @!P0 SYNCS.PHASECHK.TRANS64 P0, [R7+URZ+0x30860], R0 ;  /* 0x03086000070085a7 */ /* 0x000f24000800007f */
[----:B----4-:R-:W-:Y:S05]  /*ce00*/  @!P0 BRA `(.L_x_3355) ;  /* 0xfffffffc00f08947 */ /* 0x010fea000383ffff */
.L_x_3279:
[----:B------:R-:W-:Y:S05]  /*ce10*/  BSYNC B6 ;  /* 0x0000000000067941 */ /* 0x000fea0003800000 */
.L_x_3276:
[----:B------:R-:W-:Y:S05]  /*ce20*/  EXIT ;  /* 0x000000000000794d */ /* 0x000fea0003800000 */
.L_x_3283:
[----:B0-----:R-:W-:-:S04]  /*ce30*/  MOV R3, UR38 ;  /* 0x0000002600037c02 */ /* 0x001fc80008000f00 */
[----:B------:R0:W1:Y:S03]  /*ce40*/  SYNCS.PHASECHK.TRANS64.TRYWAIT P0, [R3+URZ+0x30800], R0 ;  /* 0x03080000030075a7 */ /* 0x000066000800017f */
[----:B-1----:R-:W-:Y:S05]  /*ce50*/  @!P0 NANOSLEEP.SYNCS 0x989680 ;  /* 0x009896800000895d */ /* 0x002fea0003900000 */
[----:B------:R-:W1:Y:S02]  /*ce60*/  @!P0 SYNCS.PHASECHK.TRANS64 P0, [R3+URZ+0x30800], R0 ;  /* 0x03080000030085a7 */ /* 0x000e64000800007f */
[----:B-1----:R-:W-:Y:S05]  /*ce70*/  @!P0 BRA `(.L_x_3283) ;  /* 0xfffffffc00ec8947 */ /* 0x002fea000383ffff */
[----:B------:R-:W-:Y:S05]  /*ce80*/  BRA `(.L_x_3356) ;  /* 0xffffff4400347947 */ /* 0x000fea000383ffff */
.L_x_3287:
[----:B0-----:R-:W-:-:S04]  /*ce90*/  IMAD.U32 R3, RZ, RZ, UR38 ;  /* 0x00000026ff037e24 */ /* 0x001fc8000f8e00ff */
[----:B------:R0:W2:Y:S03]  /*cea0*/  SYNCS.PHASECHK.TRANS64.TRYWAIT P1, [R3+URZ+0x30830], R0 ;  /* 0x03083000030075a7 */ /* 0x0000a6000802017f */
[----:B--2---:R-:W-:Y:S05]  /*ceb0*/  @!P1 NANOSLEEP.SYNCS 0x989680 ;  /* 0x009896800000995d */ /* 0x004fea0003900000 */
[----:B------:R-:W2:Y:S02]  /*cec0*/  @!P1 SYNCS.PHASECHK.TRANS64 P1, [R3+URZ+0x30830], R0 ;  /* 0x03083000030095a7 */ /* 0x000ea4000802007f */
[----:B--2---:R-:W-:Y:S05]  /*ced0*/  @!P1 BRA `(.L_x_3287) ;  /* 0xfffffffc00ec9947 */ /* 0x004fea000383ffff */
[----:B------:R-:W-:Y:S05]  /*cee0*/  BRA `(.L_x_3286) ;  /* 0xffffff4400587947 */ /* 0x000fea000383ffff */
.L_x_3293:
[----:B-1----:R-:W-:-:S04]  /*cef0*/  MOV R5, UR61 ;  /* 0x0000003d00057c02 */ /* 0x002fc80008000f00 */
[----:B------:R1:W2:Y:S03]  /*cf00*/  SYNCS.PHASECHK.TRANS64.TRYWAIT P1, [R5+URZ+0x30830], R4 ;  /* 0x03083004050075a7 */ /* 0x0002a6000802017f */
[----:B--2---:R-:W-:Y:S05]  /*cf10*/  @!P1 NANOSLEEP.SYNCS 0x989680 ;  /* 0x009896800000995d */ /* 0x004fea0003900000 */
[----:B------:R-:W2:Y:S02]  /*cf20*/  @!P1 SYNCS.PHASECHK.TRANS64 P1, [R5+URZ+0x30830], R4 ;  /* 0x03083004050095a7 */ /* 0x000ea4000802007f */
[----:B--2---:R-:W-:Y:S05]  /*cf30*/  @!P1 BRA `(.L_x_3293) ;  /* 0xfffffffc00ec9947 */ /* 0x004fea000383ffff */
[----:B------:R-:W-:Y:S05]  /*cf40*/  BRA `(.L_x_3292) ;  /* 0xffffff70001c7947 */ /* 0x000fea000383ffff */
.L_x_3297:
[----:B-1----:R-:W-:-:S04]  /*cf50*/  IMAD.U32 R5, RZ, RZ, UR4 ;  /* 0x00000004ff057e24 */ /* 0x002fc8000f8e00ff */
[----:B------:R1:W3:Y:S03]  /*cf60*/  SYNCS.PHASECHK.TRANS64.TRYWAIT P1, [R5+URZ+0x30850], R0 ;  /* 0x03085000050075a7 */ /* 0x0002e6000802017f */
[----:B---3--:R-:W-:Y:S05]  /*cf70*/  @!P1 NANOSLEEP.SYNCS 0x989680 ;  /* 0x009896800000995d */ /* 0x008fea0003900000 */
[----:B------:R-:W3:Y:S02]  /*cf80*/  @!P1 SYNCS.PHASECHK.TRANS64 P1, [R5+URZ+0x30850], R0 ;  /* 0x03085000050095a7 */ /* 0x000ee4000802007f */
[----:B---3--:R-:W-:Y:S05]  /*cf90*/  @!P1 BRA `(.L_x_3297) ;  /* 0xfffffffc00ec9947 */ /* 0x008fea000383ffff */
[----:B------:R-:W-:Y:S05]  /*cfa0*/  BRA `(.L_x_3296) ;  /* 0xffffff7800ac7947 */ /* 0x000fea000383ffff */
.L_x_3304:
[----:B-1----:R-:W-:-:S04]  /*cfb0*/  MOV R7, UR5 ;  /* 0x0000000500077c02 */ /* 0x002fc80008000f00 */
[----:B------:R1:W2:Y:S03]  /*cfc0*/  SYNCS.PHASECHK.TRANS64.TRYWAIT P1, [R7+URZ+0x30850], R0 ;  /* 0x03085000070075a7 */ /* 0x0002a6000802017f */
[----:B--2---:R-:W-:Y:S05]  /*cfd0*/  @!P1 NANOSLEEP.SYNCS 0x989680 ;  /* 0x009896800000995d */ /* 0x004fea0003900000 */
[----:B------:R-:W2:Y:S02]  /*cfe0*/  @!P1 SYNCS.PHASECHK.TRANS64 P1, [R7+URZ+0x30850], R0 ;  /* 0x03085000070095a7 */ /* 0x000ea4000802007f */
[----:B--2---:R-:W-:Y:S05]  /*cff0*/  @!P1 BRA `(.L_x_3304) ;  /* 0xfffffffc00ec9947 */ /* 0x004fea000383ffff */
[----:B------:R-:W-:Y:S05]  /*d000*/  BRA `(.L_x_3303) ;  /* 0xffffff9800487947 */ /* 0x000fea000383ffff */
.L_x_3316:
[----:B------:R-:W-:Y:S01]  /*d010*/  IMAD.MOV.U32 R13, RZ, RZ, R18 ;  /* 0x000000ffff0d7224 */ /* 0x000fe200078e0012 */
[----:B------:R-:W-:Y:S01]  /*d020*/  MOV R12, RZ ;  /* 0x000000ff000c7202 */ /* 0x000fe20000000f00 */
[----:B------:R-:W-:Y:S01]  /*d030*/  IMAD.MOV.U32 R11, RZ, RZ, 0x1f ;  /* 0x0000001fff0b7424 */ /* 0x000fe200078e00ff */
[----:B------:R-:W-:-:S07]  /*d040*/  MOV R15, 0xffffffff ;  /* 0xffffffff000f7802 */ /* 0x000fce0000000f00 */
[----:B-----5:R-:W-:Y:S05]  /*d050*/  WARPSYNC.COLLECTIVE R15, `(.L_x_3357) ;  /* 0x000000000f087348 */ /* 0x020fea0003c00000 */
[----:B------:R0:W1:Y:S02]  /*d060*/  SHFL.IDX P6, R14, R13, R12, R11 ;  /* 0x0000000c0d0e7389 */ /* 0x00006400000c000b */
[----:B01---5:R-:W-:Y:S01]  /*d070*/  ENDCOLLECTIVE ;  /* 0x000000000000791b */ /* 0x023fe20003800000 */
.L_x_3357:
[----:B------:R-:W-:Y:S05]  /*d080*/  BRA `(.L_x_3358) ;  /* 0xffffffcc00607947 */ /* 0x000fea000383ffff */
.L_x_3318:
[----:B0-----:R-:W-:-:S04]  /*d090*/  IMAD.U32 R3, RZ, RZ, UR44 ;  /* 0x0000002cff037e24 */ /* 0x001fc8000f8e00ff */
[----:B------:R0:W1:Y:S03]  /*d0a0*/  SYNCS.PHASECHK.TRANS64.TRYWAIT P0, [R3+URZ+0x30840], R2 ;  /* 0x03084002030075a7 */ /* 0x000066000800017f */
[----:B-1----:R-:W-:Y:S05]  /*d0b0*/  @!P0 NANOSLEEP.SYNCS 0x989680 ;  /* 0x009896800000895d */ /* 0x002fea0003900000 */
[----:B------:R-:W1:Y:S02]  /*d0c0*/  @!P0 SYNCS.PHASECHK.TRANS64 P0, [R3+URZ+0x30840], R2 ;  /* 0x03084002030085a7 */ /* 0x000e64000800007f */
[----:B-1----:R-:W-:Y:S05]  /*d0d0*/  @!P0 BRA `(.L_x_3318) ;  /* 0xfffffffc00ec8947 */ /* 0x002fea000383ffff */
[----:B------:R-:W-:Y:S05]  /*d0e0*/  BRA `(.L_x_3359) ;  /* 0xffffffd0006c7947 */ /* 0x000fea000383ffff */
.L_x_3319:
[----:B------:R-:W-:Y:S01]  /*d0f0*/  BSSY B0, `(.L_x_3360) ;  /* 0x0000008000007945 */ /* 0x000fe20003800000 */
[----:B------:R-:W-:Y:S01]  /*d100*/  MOV R13, R7 ;  /* 0x00000007000d7202 */ /* 0x000fe20000000f00 */
[----:B------:R-:W-:Y:S01]  /*d110*/  IMAD.MOV.U32 R12, RZ, RZ, RZ ;  /* 0x000000ffff0c7224 */ /* 0x000fe200078e00ff */
[----:B------:R-:W-:Y:S01]  /*d120*/  MOV R11, 0x181f ;  /* 0x0000181f000b7802 */ /* 0x000fe20000000f00 */
[----:B------:R-:W-:-:S07]  /*d130*/  IMAD.MOV.U32 R15, RZ, RZ, -0x1 ;  /* 0xffffffffff0f7424 */ /* 0x000fce00078e00ff */
[----:B------:R-:W-:Y:S05]  /*d140*/  WARPSYNC.COLLECTIVE R15, `(.L_x_3361) ;  /* 0x000000000f087348 */ /* 0x000fea0003c00000 */
[----:B------:R0:W1:Y:S02]  /*d150*/  SHFL.IDX P6, R14, R13, R12, R11 ;  /* 0x0000000c0d0e7389 */ /* 0x00006400000c000b */
[----:B01----:R-:W-:Y:S01]  /*d160*/  ENDCOLLECTIVE ;  /* 0x000000000000791b */ /* 0x003fe20003800000 */
.L_x_3361:
[----:B------:R-:W-:Y:S05]  /*d170*/  BSYNC B0 ;  /* 0x0000000000007941 */ /* 0x000fea0003800000 */
.L_x_3360:
[----:B------:R-:W-:Y:S01]  /*d180*/  IMAD.MOV.U32 R13, RZ, RZ, R0 ;  /* 0x000000ffff0d7224 */ /* 0x000fe200078e0000 */
[----:B------:R-:W-:Y:S01]  /*d190*/  MOV R12, RZ ;  /* 0x000000ff000c7202 */ /* 0x000fe20000000f00 */
[----:B------:R-:W-:Y:S01]  /*d1a0*/  IMAD.MOV.U32 R11, RZ, RZ, 0x181f ;  /* 0x0000181fff0b7424 */ /* 0x000fe200078e00ff */
[----:B------:R-:W-:Y:S02]  /*d1b0*/  MOV R15, 0xffffffff ;  /* 0xffffffff000f7802 */ /* 0x000fe40000000f00 */
[----:B------:R-:W-:Y:S02]  /*d1c0*/  MOV R3, R14 ;  /* 0x0000000e00037202 */ /* 0x000fe40000000f00 */
[----:B------:R-:W-:-:S07]  /*d1d0*/  @P0 LEA R9, R30, UR44, 0x1 ;  /* 0x0000002c1e090c11 */ /* 0x000fce000f8e08ff */
[----:B------:R-:W-:Y:S05]  /*d1e0*/  WARPSYNC.COLLECTIVE R15, `(.L_x_3362) ;  /* 0x000000000f087348 */ /* 0x000fea0003c00000 */
[----:B------:R0:W1:Y:S02]  /*d1f0*/  SHFL.IDX P6, R14, R13, R12, R11 ;  /* 0x0000000c0d0e7389 */ /* 0x00006400000c000b */
[----:B01----:R-:W-:Y:S01]  /*d200*/  ENDCOLLECTIVE ;  /* 0x000000000000791b */ /* 0x003fe20003800000 */
.L_x_3362:
[----:B------:R-:W-:Y:S01]  /*d210*/  MOV R13, R7 ;  /* 0x00000007000d7202 */ /* 0x000fe20000000f00 */
[----:B------:R-:W-:Y:S02]  /*d220*/  IMAD.MOV.U32 R12, RZ, RZ, 0x1 ;  /* 0x00000001ff0c7424 */ /* 0x000fe400078e00ff */
[----:B------:R-:W-:-:S07]  /*d230*/  IMAD.MOV.U32 R2, RZ, RZ, R14 ;  /* 0x000000ffff027224 */ /* 0x000fce00078e000e */
[----:B------:R-:W-:Y:S05]  /*d240*/  WARPSYNC.COLLECTIVE R15, `(.L_x_3363) ;  /* 0x000000000f087348 */ /* 0x000fea0003c00000 */
[----:B------:R0:W1:Y:S02]  /*d250*/  SHFL.IDX P6, R14, R13, R12, R11 ;  /* 0x0000000c0d0e7389 */ /* 0x00006400000c000b */
[----:B01----:R-:W-:Y:S01]  /*d260*/  ENDCOLLECTIVE ;  /* 0x000000000000791b */ /* 0x003fe20003800000 */
.L_x_3363:
[----:B------:R-:W-:-:S05]  /*d270*/  @P0 IMAD.WIDE.U32 R2, R23, 0x2, R2 ;  /* 0x0000000217020825 */ /* 0x000fca00078e0002 */
[----:B------:R-:W-:Y:S01]  /*d280*/  @!PT LDS RZ, [RZ] ;  /* 0x00000000fffff984 */ /* 0x000fe20000000800 */
[----:B------:R-:W-:Y:S01]  /*d290*/  @!PT LDS RZ, [RZ] ;  /* 0x00000000fffff984 */ /* 0x000fe20000000800 */
[----:B------:R-:W-:Y:S01]  /*d2a0*/  @!PT LDS RZ, [RZ] ;  /* 0x00000000fffff984 */ /* 0x000fe20000000800 */
[----:B------:R0:W-:Y:S04]  /*d2b0*/  @P0 LDGSTS.E.BYPASS.LTC128B.128 [R9+0x1e400], desc[UR36][R2.64], !P3 ;  /* 0x1e40000002090fae */ /* 0x0001e8000d901d64 */
[----:B------:R0:W-:Y:S01]  /*d2c0*/  @P0 LDGSTS.E.BYPASS.LTC128B.128 [R9+0x21400], desc[UR36][R2.64+0x80], !P2 ;  /* 0x2140008002090fae */ /* 0x0001e2000d101d64 */
[----:B------:R-:W-:-:S03]  /*d2d0*/  IMAD.MOV.U32 R13, RZ, RZ, R0 ;  /* 0x000000ffff0d7224 */ /* 0x000fc600078e0000 */
[----:B------:R0:W-:Y:S01]  /*d2e0*/  @P0 LDGSTS.E.BYPASS.LTC128B.128 [R9+0x24400], desc[UR36][R2.64+0x100], !P1 ;  /* 0x2440010002090fae */ /* 0x0001e2000c901d64 */
[----:B------:R-:W-:Y:S02]  /*d2f0*/  ISETP.GE.AND P0, PT, R6, 0x11, PT ;  /* 0x000000110600780c */ /* 0x000fe40003f06270 */
[----:B------:R-:W-:-:S11]  /*d300*/  MOV R5, R14 ;  /* 0x0000000e00057202 */ /* 0x000fd60000000f00 */
[----:B0-----:R-:W-:Y:S05]  /*d310*/  WARPSYNC.COLLECTIVE R15, `(.L_x_3364) ;  /* 0x000000000f087348 */ /* 0x001fea0003c00000 */
[----:B------:R1:W2:Y:S02]  /*d320*/  SHFL.IDX P6, R14, R13, R12, R11 ;  /* 0x0000000c0d0e7389 */ /* 0x0002a400000c000b */
[----:B012---:R-:W-:Y:S01]  /*d330*/  ENDCOLLECTIVE ;  /* 0x000000000000791b */ /* 0x007fe20003800000 */
.L_x_3364:
[----:B------:R-:W-:Y:S01]  /*d340*/  @P0 LEA R21, R30, UR44, 0x1 ;  /* 0x0000002c1e150c11 */ /* 0x000fe2000f8e08ff */
[----:B------:R-:W-:Y:S01]  /*d350*/  IMAD.MOV.U32 R13, RZ, RZ, R7 ;  /* 0x000000ffff0d7224 */ /* 0x000fe200078e0007 */
[----:B------:R-:W-:Y:S02]  /*d360*/  MOV R12, 0x2 ;  /* 0x00000002000c7802 */ /* 0x000fe40000000f00 */
[----:B------:R-:W-:-:S07]  /*d370*/  MOV R4, R14 ;  /* 0x0000000e00047202 */ /* 0x000fce0000000f00 */
[----:B------:R-:W-:Y:S05]  /*d380*/  WARPSYNC.COLLECTIVE R15, `(.L_x_3365) ;  /* 0x000000000f087348 */ /* 0x000fea0003c00000 */
[----:B------:R0:W1:Y:S02]  /*d390*/  SHFL.IDX P6, R14, R13, R12, R11 ;  /* 0x0000000c0d0e7389 */ /* 0x00006400000c000b */
[----:B01----:R-:W-:Y:S01]  /*d3a0*/  ENDCOLLECTIVE ;  /* 0x000000000000791b */ /* 0x003fe20003800000 */
.L_x_3365:
[----:B------:R-:W-:-:S05]  /*d3b0*/  @P0 IMAD.WIDE.U32 R4, R23, 0x2, R4 ;  /* 0x0000000217040825 */ /* 0x000fca00078e0004 */
[----:B------:R-:W-:Y:S01]  /*d3c0*/  @!PT LDS RZ, [RZ] ;  /* 0x00000000fffff984 */ /* 0x000fe20000000800 */
[----:B------:R-:W-:Y:S01]  /*d3d0*/  @!PT LDS RZ, [RZ] ;  /* 0x00000000fffff984 */ /* 0x000fe20000000800 */
[----:B------:R-:W-:Y:S01]  /*d3e0*/  @!PT LDS RZ, [RZ] ;  /* 0x00000000fffff984 */ /* 0x000fe20000000800 */
[----:B------:R0:W-:Y:S04]  /*d3f0*/  @P0 LDGSTS.E.BYPASS.LTC128B.128 [R21+0x1ec00], desc[UR36][R4.64], !P3 ;  /* 0x1ec0000004150fae */ /* 0x0001e8000d901d64 */
[----:B------:R0:W-:Y:S01]  /*d400*/  @P0 LDGSTS.E.BYPASS.LTC128B.128 [R21+0x21c00], desc[UR36][R4.64+0x80], !P2 ;  /* 0x21c0008004150fae */ /* 0x0001e2000d101d64 */
[----:B------:R-:W-:-:S03]  /*d410*/  MOV R13, R0 ;  /* 0x00000000000d7202 */ /* 0x000fc60000000f00 */
[----:B------:R0:W-:Y:S01]  /*d420*/  @P0 LDGSTS.E.BYPASS.LTC128B.128 [R21+0x24c00], desc[UR36][R4.64+0x100], !P1 ;  /* 0x24c0010004150fae */ /* 0x0001e2000c901d64 */
[----:B------:R-:W-:Y:S01]  /*d430*/  ISETP.GE.AND P0, PT, R6, 0x21, PT ;  /* 0x000000210600780c */ /* 0x000fe20003f06270 */
[----:B------:R-:W-:-:S12]  /*d440*/  IMAD.MOV.U32 R8, RZ, RZ, R14 ;  /* 0x000000ffff087224 */ /* 0x000fd800078e000e */
[----:B0-----:R-:W-:Y:S05]  /*d450*/  WARPSYNC.COLLECTIVE R15, `(.L_x_3366) ;  /* 0x000000000f087348 */ /* 0x001fea0003c00000 */
[----:B------:R1:W2:Y:S02]  /*d460*/  SHFL.IDX P6, R14, R13, R12, R11 ;  /* 0x0000000c0d0e7389 */ /* 0x0002a400000c000b */
[----:B012---:R-:W-:Y:S01]  /*d470*/  ENDCOLLECTIVE ;  /* 0x000000000000791b */ /* 0x007fe20003800000 */
.L_x_3366:
[----:B------:R-:W-:Y:S02]  /*d480*/  MOV R3, R8 ;  /* 0x0000000800037202 */ /* 0x000fe40000000f00 */
[----:B------:R-:W-:Y:S01]  /*d490*/  @P0 LEA R25, R30, UR44, 0x1 ;  /* 0x0000002c1e190c11 */ /* 0x000fe2000f8e08ff */
[----:B------:R-:W-:Y:S01]  /*d4a0*/  IMAD.MOV.U32 R13, RZ, RZ, R7 ;  /* 0x000000ffff0d7224 */ /* 0x000fe200078e0007 */
[----:B------:R-:W-:Y:S01]  /*d4b0*/  MOV R12, 0x3 ;  /* 0x00000003000c7802 */ /* 0x000fe20000000f00 */
[----:B------:R-:W-:-:S07]  /*d4c0*/  IMAD.MOV.U32 R2, RZ, RZ, R14 ;  /* 0x000000ffff027224 */ /* 0x000fce00078e000e */
[----:B------:R-:W-:Y:S05]  /*d4d0*/  WARPSYNC.COLLECTIVE R15, `(.L_x_3367) ;  /* 0x000000000f087348 */ /* 0x000fea0003c00000 */
[----:B------:R0:W1:Y:S02]  /*d4e0*/  SHFL.IDX P6, R14, R13, R12, R11 ;  /* 0x0000000c0d0e7389 */ /* 0x00006400000c000b */
[----:B01----:R-:W-:Y:S01]  /*d4f0*/  ENDCOLLECTIVE ;  /* 0x000000000000791b */ /* 0x003fe20003800000 */
.L_x_3367:
        /* <DEDUP_REMOVED lines=13> */
.L_x_3368:
[----:B------:R-:W-:Y:S01]  /*d5d0*/  IMAD.MOV.U32 R5, RZ, RZ, R9 ;  /* 0x000000ffff057224 */ /* 0x000fe200078e0009 */
[----:B------:R-:W-:Y:S02]  /*d5e0*/  @P0 LEA R9, R30, UR44, 0x1 ;  /* 0x0000002c1e090c11 */ /* 0x000fe4000f8e08ff */
[----:B------:R-:W-:Y:S01]  /*d5f0*/  MOV R13, R7 ;  /* 0x00000007000d7202 */ /* 0x000fe20000000f00 */
[----:B------:R-:W-:Y:S02]  /*d600*/  IMAD.MOV.U32 R12, RZ, RZ, 0x4 ;  /* 0x00000004ff0c7424 */ /* 0x000fe400078e00ff */
[----:B------:R-:W-:-:S07]  /*d610*/  IMAD.MOV.U32 R10, RZ, RZ, R14 ;  /* 0x000000ffff0a7224 */ /* 0x000fce00078e000e */
[----:B------:R-:W-:Y:S05]  /*d620*/  WARPSYNC.COLLECTIVE R15, `(.L_x_3369) ;  /* 0x000000000f087348 */ /* 0x000fea0003c00000 */
[----:B------:R0:W1:Y:S02]  /*d630*/  SHFL.IDX P6, R14, R13, R12, R11 ;  /* 0x0000000c0d0e7389 */ /* 0x00006400000c000b */
[----:B01----:R-:W-:Y:S01]  /*d640*/  ENDCOLLECTIVE ;  /* 0x000000000000791b */ /* 0x003fe20003800000 */
.L_x_3369:
[----:B------:R-:W-:-:S05]  /*d650*/  MOV R4, R10 ;  /* 0x0000000a00047202 */ /* 0x000fca0000000f00 */
[----:B------:R-:W-:-:S05]  /*d660*/  @P0 IMAD.WIDE.U32 R4, R23, 0x2, R4 ;  /* 0x0000000217040825 */ /* 0x000fca00078e0004 */
[----:B------:R-:W-:Y:S01]  /*d670*/  @!PT LDS RZ, [RZ] ;  /* 0x00000000fffff984 */ /* 0x000fe20000000800 */
[----:B------:R-:W-:Y:S01]  /*d680*/  @!PT LDS RZ, [RZ] ;  /* 0x00000000fffff984 */ /* 0x000fe20000000800 */
[----:B------:R-:W-:Y:S01]  /*d690*/  @!PT LDS RZ, [RZ] ;  /* 0x00000000fffff984 */ /* 0x000fe20000000800 */
[----:B------:R0:W-:Y:S01]  /*d6a0*/  @P0 LDGSTS.E.BYPASS.LTC128B.128 [R9+0x1fc00], desc[UR36][R4.64], !P3 ;  /* 0x1fc0000004090fae */ /* 0x0001e2000d901d64 */
[----:B------:R-:W-:-:S03]  /*d6b0*/  IMAD.MOV.U32 R13, RZ, RZ, R0 ;  /* 0x000000ffff0d7224 */ /* 0x000fc600078e0000 */
[----:B------:R0:W-:Y:S04]  /*d6c0*/  @P0 LDGSTS.E.BYPASS.LTC128B.128 [R9+0x22c00], desc[UR36][R4.64+0x80], !P2 ;  /* 0x22c0008004090fae */ /* 0x0001e8000d101d64 */
[----:B------:R0:W-:Y:S01]  /*d6d0*/  @P0 LDGSTS.E.BYPASS.LTC128B.128 [R9+0x25c00], desc[UR36][R4.64+0x100], !P1 ;  /* 0x25c0010004090fae */ /* 0x0001e2000c901d64 */
[----:B------:R-:W-:Y:S02]  /*d6e0*/  ISETP.GE.AND P0, PT, R6, 0x41, PT ;  /* 0x000000410600780c */ /* 0x000fe40003f06270 */
[----:B------:R-:W-:-:S11]  /*d6f0*/  MOV R8, R14 ;  /* 0x0000000e00087202 */ /* 0x000fd60000000f00 */
[----:B0-----:R-:W-:Y:S05]  /*d700*/  WARPSYNC.COLLECTIVE R15, `(.L_x_3370) ;  /* 0x000000000f087348 */ /* 0x001fea0003c00000 */
[----:B------:R1:W2:Y:S02]  /*d710*/  SHFL.IDX P6, R14, R13, R12, R11 ;  /* 0x0000000c0d0e7389 */ /* 0x0002a400000c000b */
[----:B012---:R-:W-:Y:S01]  /*d720*/  ENDCOLLECTIVE ;  /* 0x000000000000791b */ /* 0x007fe20003800000 */
.L_x_3370:
[----:B------:R-:W-:Y:S01]  /*d730*/  IMAD.MOV.U32 R3, RZ, RZ, R8 ;  /* 0x000000ffff037224 */ /* 0x000fe200078e0008 */
[----:B------:R-:W-:Y:S02]  /*d740*/  @P0 LEA R21, R30, UR44, 0x1 ;  /* 0x0000002c1e150c11 */ /* 0x000fe4000f8e08ff */
[----:B------:R-:W-:Y:S01]  /*d750*/  MOV R13, R7 ;  /* 0x00000007000d7202 */ /* 0x000fe20000000f00 */
[----:B------:R-:W-:Y:S01]  /*d760*/  IMAD.MOV.U32 R12, RZ, RZ, 0x5 ;  /* 0x00000005ff0c7424 */ /* 0x000fe200078e00ff */
[----:B------:R-:W-:-:S07]  /*d770*/  MOV R2, R14 ;  /* 0x0000000e00027202 */ /* 0x000fce0000000f00 */
[----:B------:R-:W-:Y:S05]  /*d780*/  WARPSYNC.COLLECTIVE R15, `(.L_x_3371) ;  /* 0x000000000f087348 */ /* 0x000fea0003c00000 */
[----:B------:R0:W1:Y:S02]  /*d790*/  SHFL.IDX P6, R14, R13, R12, R11 ;  /* 0x0000000c0d0e7389 */ /* 0x00006400000c000b */
[----:B01----:R-:W-:Y:S01]  /*d7a0*/  ENDCOLLECTIVE ;  /* 0x000000000000791b */ /* 0x003fe20003800000 */
.L_x_3371:
        /* <DEDUP_REMOVED lines=8> */
[----:B------:R-:W-:-:S07]  /*d830*/  MOV R7, R14 ;  /* 0x0000000e00077202 */ /* 0x000fce0000000f00 */
[----:B0-----:R-:W-:Y:S05]  /*d840*/  WARPSYNC.COLLECTIVE R15, `(.L_x_3372) ;  /* 0x000000000f087348 */ /* 0x001fea0003c00000 */
[----:B------:R1:W2:Y:S02]  /*d850*/  SHFL.IDX P6, R14, R13, R12, R11 ;  /* 0x0000000c0d0e7389 */ /* 0x0002a400000c000b */
[----:B012---:R-:W-:Y:S01]  /*d860*/  ENDCOLLECTIVE ;  /* 0x000000000000791b */ /* 0x007fe20003800000 */
.L_x_3372:
[----:B------:R-:W-:Y:S05]  /*d870*/  BRA `(.L_x_3373) ;  /* 0xffffffcc00d07947 */ /* 0x000fea000383ffff */
.L_x_3322:
[----:B------:R-:W-:Y:S01]  /*d880*/  MOV R13, R8 ;  /* 0x00000008000d7202 */ /* 0x000fe20000000f00 */
[----:B------:R-:W-:Y:S01]  /*d890*/  IMAD.MOV.U32 R12, RZ, RZ, RZ ;  /* 0x000000ffff0c7224 */ /* 0x000fe200078e00ff */
[----:B------:R-:W-:Y:S01]  /*d8a0*/  MOV R11, 0x181f ;  /* 0x0000181f000b7802 */ /* 0x000fe20000000f00 */
[----:B------:R-:W-:Y:S02]  /*d8b0*/  IMAD.MOV.U32 R15, RZ, RZ, -0x1 ;  /* 0xffffffffff0f7424 */ /* 0x000fe400078e00ff */
[----:B------:R-:W-:-:S07]  /*d8c0*/  IMAD R7, R22, 0x80, R27 ;  /* 0x0000008016077824 */ /* 0x000fce00078e021b */
[----:B------:R-:W-:Y:S05]  /*d8d0*/  WARPSYNC.COLLECTIVE R15, `(.L_x_3374) ;  /* 0x000000000f087348 */ /* 0x000fea0003c00000 */
[----:B------:R0:W1:Y:S02]  /*d8e0*/  SHFL.IDX P6, R14, R13, R12, R11 ;  /* 0x0000000c0d0e7389 */ /* 0x00006400000c000b */
[----:B01----:R-:W-:Y:S01]  /*d8f0*/  ENDCOLLECTIVE ;  /* 0x000000000000791b */ /* 0x003fe20003800000 */
.L_x_3374:
[----:B------:R-:W-:Y:S01]  /*d900*/  IADD3 R5, R7, 0x10, RZ ;  /* 0x0000001007057810 */ /* 0x000fe20007ffe0ff */
[----:B------:R-:W-:Y:S01]  /*d910*/  IMAD.MOV.U32 R13, RZ, RZ, R0 ;  /* 0x000000ffff0d7224 */ /* 0x000fe200078e0000 */
[----:B------:R-:W-:-:S07]  /*d920*/  MOV R3, R14 ;  /* 0x0000000e00037202 */ /* 0x000fce0000000f00 */
[----:B------:R-:W-:Y:S05]  /*d930*/  WARPSYNC.COLLECTIVE R15, `(.L_x_3375) ;  /* 0x000000000f087348 */ /* 0x000fea0003c00000 */
[----:B------:R0:W1:Y:S02]  /*d940*/  SHFL.IDX P6, R14, R13, R12, R11 ;  /* 0x0000000c0d0e7389 */ /* 0x00006400000c000b */
[----:B01----:R-:W-:Y:S01]  /*d950*/  ENDCOLLECTIVE ;  /* 0x000000000000791b */ /* 0x003fe20003800000 */
.L_x_3375:
[----:B------:R-:W-:Y:S02]  /*d960*/  ULDC UR4, c[0x0][0x288] ;  /* 0x0000a20000047ab9 */ /* 0x000fe40000000800 */
[----:B------:R-:W-:-:S05]  /*d970*/  IMAD R6, R6, UR4, RZ ;  /* 0x0000000406067c24 */ /* 0x000fca000f8e02ff */
[----:B------:R-:W-:Y:S01]  /*d980*/  ISETP.GE.AND P1, PT, R7, R6, PT ;  /* 0x000000060700720c */ /* 0x000fe20003f26270 */
[----:B------:R-:W-:Y:S01]  /*d990*/  IMAD.MOV.U32 R13, RZ, RZ, R8 ;  /* 0x000000ffff0d7224 */ /* 0x000fe200078e0008 */
[----:B------:R-:W-:-:S11]  /*d9a0*/  MOV R12, 0x1 ;  /* 0x00000001000c7802 */ /* 0x000fd60000000f00 */
[----:B------:R-:W-:Y:S02]  /*d9b0*/  @!P1 LEA R9, R30, UR44, 0x1 ;  /* 0x0000002c1e099c11 */ /* 0x000fe4000f8e08ff */
[----:B------:R-:W-:-:S07]  /*d9c0*/  MOV R2, R14 ;  /* 0x0000000e00027202 */ /* 0x000fce0000000f00 */
[----:B------:R-:W-:Y:S05]  /*d9d0*/  WARPSYNC.COLLECTIVE R15, `(.L_x_3376) ;  /* 0x000000000f087348 */ /* 0x000fea0003c00000 */
[----:B------:R0:W1:Y:S02]  /*d9e0*/  SHFL.IDX P6, R14, R13, R12, R11 ;  /* 0x0000000c0d0e7389 */ /* 0x00006400000c000b */
[----:B01----:R-:W-:Y:S01]  /*d9f0*/  ENDCOLLECTIVE ;  /* 0x000000000000791b */ /* 0x003fe20003800000 */
.L_x_3376:
[----:B------:R-:W-:-:S05]  /*da00*/  @!P1 IMAD.WIDE.U32 R2, R23, 0x2, R2 ;  /* 0x0000000217029825 */ /* 0x000fca00078e0002 */
[----:B------:R-:W-:Y:S01]  /*da10*/  @!PT LDS RZ, [RZ] ;  /* 0x00000000fffff984 */ /* 0x000fe20000000800 */
[----:B------:R-:W-:Y:S01]  /*da20*/  @!PT LDS RZ, [RZ] ;  /* 0x00000000fffff984 */ /* 0x000fe20000000800 */
[----:B------:R-:W-:Y:S01]  /*da30*/  @!PT LDS RZ, [RZ] ;  /* 0x00000000fffff984 */ /* 0x000fe20000000800 */
[----:B------:R0:W-:Y:S04]  /*da40*/  @!P1 LDGSTS.E.BYPASS.LTC128B.128 [R9+0x12400], desc[UR36][R2.64], !P3 ;  /* 0x1240000002099fae */ /* 0x0001e8000d901d64 */
[----:B------:R0:W-:Y:S01]  /*da50*/  @!P1 LDGSTS.E.BYPASS.LTC128B.128 [R9+0x16400], desc[UR36][R2.64+0x80], !P2 ;  /* 0x1640008002099fae */ /* 0x0001e2000d101d64 */
[----:B------:R-:W-:-:S03]  /*da60*/  MOV R13, R0 ;  /* 0x00000000000d7202 */ /* 0x000fc60000000f00 */
[----:B------:R0:W-:Y:S01]  /*da70*/  @!P1 LDGSTS.E.BYPASS.LTC128B.128 [R9+0x1a400], desc[UR36][R2.64+0x100], !P0 ;  /* 0x1a40010002099fae */ /* 0x0001e2000c101d64 */
[----:B------:R-:W-:Y:S01]  /*da80*/  ISETP.GE.AND P1, PT, R5, R6, PT ;  /* 0x000000060500720c */ /* 0x000fe20003f26270 */
[----:B------:R-:W-:-:S12]  /*da90*/  IMAD.MOV.U32 R5, RZ, RZ, R14 ;  /* 0x000000ffff057224 */ /* 0x000fd800078e000e */
[----:B0-----:R-:W-:Y:S05]  /*daa0*/  WARPSYNC.COLLECTIVE R15, `(.L_x_3377) ;  /* 0x000000000f087348 */ /* 0x001fea0003c00000 */
[----:B------:R1:W2:Y:S02]  /*dab0*/  SHFL.IDX P6, R14, R13, R12, R11 ;  /* 0x0000000c0d0e7389 */ /* 0x0002a400000c000b */
[----:B012---:R-:W-:Y:S01]  /*dac0*/  ENDCOLLECTIVE ;  /* 0x000000000000791b */ /* 0x007fe20003800000 */
.L_x_3377:
[----:B------:R-:W-:Y:S02]  /*dad0*/  IADD3 R3, R7, 0x20, RZ ;  /* 0x0000002007037810 */ /* 0x000fe40007ffe0ff */
[----:B------:R-:W-:Y:S01]  /*dae0*/  @!P1 LEA R21, R30, UR44, 0x1 ;  /* 0x0000002c1e159c11 */ /* 0x000fe2000f8e08ff */
[----:B------:R-:W-:Y:S01]  /*daf0*/  IMAD.MOV.U32 R13, RZ, RZ, R8 ;  /* 0x000000ffff0d7224 */ /* 0x000fe200078e0008 */
[----:B------:R-:W-:Y:S01]  /*db00*/  MOV R12, 0x2 ;  /* 0x00000002000c7802 */ /* 0x000fe20000000f00 */
[----:B------:R-:W-:-:S07]  /*db10*/  IMAD.MOV.U32 R4, RZ, RZ, R14 ;  /* 0x000000ffff047224 */ /* 0x000fce00078e000e */
[----:B------:R-:W-:Y:S05]  /*db20*/  WARPSYNC.COLLECTIVE R15, `(.L_x_3378) ;  /* 0x000000000f087348 */ /* 0x000fea0003c00000 */
[----:B------:R0:W1:Y:S02]  /*db30*/  SHFL.IDX P6, R14, R13, R12, R11 ;  /* 0x0000000c0d0e7389 */ /* 0x00006400000c000b */
[----:B01----:R-:W-:Y:S01]  /*db40*/  ENDCOLLECTIVE ;  /* 0x000000000000791b */ /* 0x003fe20003800000 */
.L_x_3378:
        /* <DEDUP_REMOVED lines=13> */
.L_x_3379:
        /* <DEDUP_REMOVED lines=8> */
.L_x_3380:
        /* <DEDUP_REMOVED lines=13> */
.L_x_3381:
        /* <DEDUP_REMOVED lines=8> */
.L_x_3382:
        /* <DEDUP_REMOVED lines=13> */
.L_x_3383:
        /* <DEDUP_REMOVED lines=8> */
.L_x_3384:
        /* <DEDUP_REMOVED lines=13> */
.L_x_3385:
        /* <DEDUP_REMOVED lines=8> */
.L_x_3386:
        /* <DEDUP_REMOVED lines=13> */
.L_x_3387:
[----:B------:R-:W-:Y:S02]  /*e160*/  @!P1 LEA R9, R30, UR44, 0x1 ;  /* 0x0000002c1e099c11 */ /* 0x000fe4000f8e08ff */
[----:B------:R-:W-:Y:S01]  /*e170*/  MOV R13, R8 ;  /* 0x00000008000d7202 */ /* 0x000fe20000000f00 */
[----:B------:R-:W-:Y:S02]  /*e180*/  IMAD.MOV.U32 R12, RZ, RZ, 0x7 ;  /* 0x00000007ff0c7424 */ /* 0x000fe400078e00ff */
[----:B------:R-:W-:-:S07]  /*e190*/  IMAD.MOV.U32 R2, RZ, RZ, R14 ;  /* 0x000000ffff027224 */ /* 0x000fce00078e000e */
[----:B------:R-:W-:Y:S05]  /*e1a0*/  WARPSYNC.COLLECTIVE R15, `(.L_x_3388) ;  /* 0x000000000f087348 */ /* 0x000fea0003c00000 */
[----:B------:R0:W1:Y:S02]  /*e1b0*/  SHFL.IDX P6, R14, R13, R12, R11 ;  /* 0x0000000c0d0e7389 */ /* 0x00006400000c000b */
[----:B01----:R-:W-:Y:S01]  /*e1c0*/  ENDCOLLECTIVE ;  /* 0x000000000000791b */ /* 0x003fe20003800000 */
.L_x_3388:
[----:B------:R-:W-:-:S05]  /*e1d0*/  @!P1 IMAD.WIDE.U32 R2, R23, 0x2, R2 ;  /* 0x0000000217029825 */ /* 0x000fca00078e0002 */
[----:B------:R-:W-:Y:S01]  /*e1e0*/  @!PT LDS RZ, [RZ] ;  /* 0x00000000fffff984 */ /* 0x000fe20000000800 */
[----:B------:R-:W-:Y:S01]  /*e1f0*/  @!PT LDS RZ, [RZ] ;  /* 0x00000000fffff984 */ /* 0x000fe20000000800 */
[----:B------:R-:W-:Y:S01]  /*e200*/  @!PT LDS RZ, [RZ] ;  /* 0x00000000fffff984 */ /* 0x000fe20000000800 */
[----:B------:R0:W-:Y:S04]  /*e210*/  @!P1 LDGSTS.E.BYPASS.LTC128B.128 [R9+0x15400], desc[UR36][R2.64], !P3 ;  /* 0x1540000002099fae */ /* 0x0001e8000d901d64 */
[----:B------:R0:W-:Y:S01]  /*e220*/  @!P1 LDGSTS.E.BYPASS.LTC128B.128 [R9+0x19400], desc[UR36][R2.64+0x80], !P2 ;  /* 0x1940008002099fae */ /* 0x0001e2000d101d64 */
[----:B------:R-:W-:-:S03]  /*e230*/  IMAD.MOV.U32 R13, RZ, RZ, R0 ;  /* 0x000000ffff0d7224 */ /* 0x000fc600078e0000 */
[----:B------:R0:W-:Y:S01]  /*e240*/  @!P1 LDGSTS.E.BYPASS.LTC128B.128 [R9+0x1d400], desc[UR36][R2.64+0x100], !P0 ;  /* 0x1d40010002099fae */ /* 0x0001e2000c101d64 */
[----:B------:R-:W-:-:S07]  /*e250*/  MOV R4, R14 ;  /* 0x0000000e00047202 */ /* 0x000fce0000000f00 */
[----:B0-----:R-:W-:Y:S05]  /*e260*/  WARPSYNC.COLLECTIVE R15, `(.L_x_3389) ;  /* 0x000000000f087348 */ /* 0x001fea0003c00000 */
[----:B------:R1:W2:Y:S02]  /*e270*/  SHFL.IDX P6, R14, R13, R12, R11 ;  /* 0x0000000c0d0e7389 */ /* 0x0002a400000c000b */
[----:B012---:R-:W-:Y:S01]  /*e280*/  ENDCOLLECTIVE ;  /* 0x000000000000791b */ /* 0x007fe20003800000 */
.L_x_3389:
[----:B------:R-:W-:Y:S05]  /*e290*/  BRA `(.L_x_3390) ;  /* 0xffffffcc00b47947 */ /* 0x000fea000383ffff */
.L_x_3325:
[----:B0-----:R-:W-:-:S04]  /*e2a0*/  MOV R3, UR44 ;  /* 0x0000002c00037c02 */ /* 0x001fc80008000f00 */
[----:B------:R0:W1:Y:S03]  /*e2b0*/  SYNCS.PHASECHK.TRANS64.TRYWAIT P0, [R3+URZ+0x30820], R0 ;  /* 0x03082000030075a7 */ /* 0x000066000800017f */
[----:B-1----:R-:W-:Y:S05]  /*e2c0*/  @!P0 NANOSLEEP.SYNCS 0x989680 ;  /* 0x009896800000895d */ /* 0x002fea0003900000 */
[----:B------:R-:W1:Y:S02]  /*e2d0*/  @!P0 SYNCS.PHASECHK.TRANS64 P0, [R3+URZ+0x30820], R0 ;  /* 0x03082000030085a7 */ /* 0x000e64000800007f */
[----:B-1----:R-:W-:Y:S05]  /*e2e0*/  @!P0 BRA `(.L_x_3325) ;  /* 0xfffffffc00ec8947 */ /* 0x002fea000383ffff */
[----:B------:R-:W-:Y:S05]  /*e2f0*/  BRA `(.L_x_3391) ;  /* 0xffffffcc00fc7947 */ /* 0x000fea000383ffff */
.L_x_3329:
[----:B0-----:R0:W1:Y:S02]  /*e300*/  SYNCS.PHASECHK.TRANS64.TRYWAIT P0, [R19+URZ+0x30840], R2 ;  /* 0x03084002130075a7 */ /* 0x001064000800017f */
[----:B-1----:R-:W-:Y:S05]  /*e310*/  @!P0 NANOSLEEP.SYNCS 0x989680 ;  /* 0x009896800000895d */ /* 0x002fea0003900000 */
[----:B------:R-:W1:Y:S02]  /*e320*/  @!P0 SYNCS.PHASECHK.TRANS64 P0, [R19+URZ+0x30840], R2 ;  /* 0x03084002130085a7 */ /* 0x000e64000800007f */
[----:B-1----:R-:W-:Y:S05]  /*e330*/  @!P0 BRA `(.L_x_3329) ;  /* 0xfffffffc00f08947 */ /* 0x002fea000383ffff */
[----:B------:R-:W-:Y:S05]  /*e340*/  BRA `(.L_x_3392) ;  /* 0xffffffd000e47947 */ /* 0x000fea000383ffff */
.L_x_3330:
[----:B------:R-:W-:Y:S01]  /*e350*/  BSSY B1, `(.L_x_3393) ;  /* 0x0000008000017945 */ /* 0x000fe20003800000 */
[----:B------:R-:W-:Y:S01]  /*e360*/  IMAD.MOV.U32 R13, RZ, RZ, R24 ;  /* 0x000000ffff0d7224 */ /* 0x000fe200078e0018 */
[----:B------:R-:W-:Y:S01]  /*e370*/  MOV R12, RZ ;  /* 0x000000ff000c7202 */ /* 0x000fe20000000f00 */
[----:B------:R-:W-:Y:S01]  /*e380*/  IMAD.MOV.U32 R11, RZ, RZ, 0x181f ;  /* 0x0000181fff0b7424 */ /* 0x000fe200078e00ff */
[----:B------:R-:W-:-:S07]  /*e390*/  MOV R15, 0xffffffff ;  /* 0xffffffff000f7802 */ /* 0x000fce0000000f00 */
[----:B------:R-:W-:Y:S05]  /*e3a0*/  WARPSYNC.COLLECTIVE R15, `(.L_x_3394) ;  /* 0x000000000f087348 */ /* 0x000fea0003c00000 */
[----:B------:R0:W1:Y:S02]  /*e3b0*/  SHFL.IDX P6, R14, R13, R12, R11 ;  /* 0x0000000c0d0e7389 */ /* 0x00006400000c000b */
[----:B01----:R-:W-:Y:S01]  /*e3c0*/  ENDCOLLECTIVE ;  /* 0x000000000000791b */ /* 0x003fe20003800000 */
.L_x_3394:
[----:B------:R-:W-:Y:S05]  /*e3d0*/  BSYNC B1 ;  /* 0x0000000000017941 */ /* 0x000fea0003800000 */
.L_x_3393:
[----:B------:R-:W-:Y:S01]  /*e3e0*/  MOV R13, R21 ;  /* 0x00000015000d7202 */ /* 0x000fe20000000f00 */
[----:B------:R-:W-:Y:S01]  /*e3f0*/  IMAD.MOV.U32 R12, RZ, RZ, RZ ;  /* 0x000000ffff0c7224 */ /* 0x000fe200078e00ff */
[----:B------:R-:W-:Y:S01]  /*e400*/  MOV R11, 0x181f ;  /* 0x0000181f000b7802 */ /* 0x000fe20000000f00 */
[----:B------:R-:W-:Y:S01]  /*e410*/  IMAD.MOV.U32 R3, RZ, RZ, R14 ;  /* 0x000000ffff037224 */ /* 0x000fe200078e000e */
[----:B------:R-:W-:Y:S01]  /*e420*/  MOV R15, 0xffffffff ;  /* 0xffffffff000f7802 */ /* 0x000fe20000000f00 */
[----:B------:R-:W-:Y:S01]  /*e430*/  IMAD.SHL.U32 R8, R23, 0x2, RZ ;  /* 0x0000000217087824 */ /* 0x000fe200078e00ff */
[----:B------:R-:W-:Y:S02]  /*e440*/  P2R R6, PR, RZ, 0x2 ;  /* 0x00000002ff067803 */ /* 0x000fe40000000000 */
[----:B------:R-:W-:-:S13]  /*e450*/  LOP3.LUT P1, RZ, R16, 0x4, RZ, 0xc0, !PT ;  /* 0x0000000410ff7812 */ /* 0x000fda000782c0ff */
[----:B------:R-:W-:Y:S05]  /*e460*/  WARPSYNC.COLLECTIVE R15, `(.L_x_3395) ;  /* 0x000000000f087348 */ /* 0x000fea0003c00000 */
[----:B------:R0:W1:Y:S02]  /*e470*/  SHFL.IDX P6, R14, R13, R12, R11 ;  /* 0x0000000c0d0e7389 */ /* 0x00006400000c000b */
[----:B01----:R-:W-:Y:S01]  /*e480*/  ENDCOLLECTIVE ;  /* 0x000000000000791b */ /* 0x003fe20003800000 */
.L_x_3395:
[----:B------:R-:W-:Y:S02]  /*e490*/  LEA R22, R22, UR44, 0x1 ;  /* 0x0000002c16167c11 */ /* 0x000fe4000f8e08ff */
[----:B------:R-:W-:Y:S01]  /*e4a0*/  MOV R13, R24 ;  /* 0x00000018000d7202 */ /* 0x000fe20000000f00 */
[----:B------:R-:W-:Y:S01]  /*e4b0*/  IMAD.MOV.U32 R12, RZ, RZ, 0x1 ;  /* 0x00000001ff0c7424 */ /* 0x000fe200078e00ff */
[----:B------:R-:W-:-:S13]  /*e4c0*/  IADD3 R2, P0, R14, R8, RZ ;  /* 0x000000080e027210 */ /* 0x000fda0007f1e0ff */
[----:B------:R-:W-:Y:S05]  /*e4d0*/  WARPSYNC.COLLECTIVE R15, `(.L_x_3396) ;  /* 0x000000000f087348 */ /* 0x000fea0003c00000 */
[----:B------:R0:W1:Y:S02]  /*e4e0*/  SHFL.IDX P6, R14, R13, R12, R11 ;  /* 0x0000000c0d0e7389 */ /* 0x00006400000c000b */
[----:B01----:R-:W-:Y:S01]  /*e4f0*/  ENDCOLLECTIVE ;  /* 0x000000000000791b */ /* 0x003fe20003800000 */
.L_x_3396:
[----:B------:R-:W-:-:S05]  /*e500*/  IMAD.X R3, RZ, RZ, R3, P0 ;  /* 0x000000ffff037224 */ /* 0x000fca00000e0603 */
[----:B------:R-:W-:Y:S01]  /*e510*/  @!PT LDS RZ, [RZ] ;  /* 0x00000000fffff984 */ /* 0x000fe20000000800 */
[----:B------:R-:W-:Y:S01]  /*e520*/  @!PT LDS RZ, [RZ] ;  /* 0x00000000fffff984 */ /* 0x000fe20000000800 */
[----:B------:R-:W-:Y:S01]  /*e530*/  @!PT LDS RZ, [RZ] ;  /* 0x00000000fffff984 */ /* 0x000fe20000000800 */
[----:B------:R0:W-:Y:S04]  /*e540*/  LDGSTS.E.BYPASS.LTC128B.128 [R22+0x1e400], desc[UR36][R2.64], !P1 ;  /* 0x1e40000002167fae */ /* 0x0001e8000c901d64 */
[----:B------:R0:W-:Y:S01]  /*e550*/  LDGSTS.E.BYPASS.LTC128B.128 [R22+0x21400], desc[UR36][R2.64+0x80], !P5 ;  /* 0x2140008002167fae */ /* 0x0001e2000e901d64 */
[----:B------:R-:W-:-:S03]  /*e560*/  IMAD.MOV.U32 R13, RZ, RZ, R21 ;  /* 0x000000ffff0d7224 */ /* 0x000fc600078e0015 */
[----:B------:R0:W-:Y:S01]  /*e570*/  LDGSTS.E.BYPASS.LTC128B.128 [R22+0x24400], desc[UR36][R2.64+0x100], !P4 ;  /* 0x2440010002167fae */ /* 0x0001e2000e101d64 */
[----:B------:R-:W-:-:S07]  /*e580*/  MOV R7, R14 ;  /* 0x0000000e00077202 */ /* 0x000fce0000000f00 */
[----:B0-----:R-:W-:Y:S05]  /*e590*/  WARPSYNC.COLLECTIVE R15, `(.L_x_3397) ;  /* 0x000000000f087348 */ /* 0x001fea0003c00000 */
[----:B------:R1:W2:Y:S02]  /*e5a0*/  SHFL.IDX P6, R14, R13, R12, R11 ;  /* 0x0000000c0d0e7389 */ /* 0x0002a400000c000b */
[----:B012---:R-:W-:Y:S01]  /*e5b0*/  ENDCOLLECTIVE ;  /* 0x000000000000791b */ /* 0x007fe20003800000 */
.L_x_3397:
[----:B------:R-:W-:Y:S01]  /*e5c0*/  IMAD.MOV.U32 R13, RZ, RZ, R24 ;  /* 0x000000ffff0d7224 */ /* 0x000fe200078e0018 */
[----:B------:R-:W-:Y:S02]  /*e5d0*/  MOV R12, 0x2 ;  /* 0x00000002000c7802 */ /* 0x000fe40000000f00 */
[----:B------:R-:W-:-:S13]  /*e5e0*/  IADD3 R2, P0, R14, R8, RZ ;  /* 0x000000080e027210 */ /* 0x000fda0007f1e0ff */
[----:B------:R-:W-:Y:S05]  /*e5f0*/  WARPSYNC.COLLECTIVE R15, `(.L_x_3398) ;  /* 0x000000000f087348 */ /* 0x000fea0003c00000 */
[----:B------:R0:W1:Y:S02]  /*e600*/  SHFL.IDX P6, R14, R13, R12, R11 ;  /* 0x0000000c0d0e7389 */ /* 0x00006400000c000b */
[----:B01----:R-:W-:Y:S01]  /*e610*/  ENDCOLLECTIVE ;  /* 0x000000000000791b */ /* 0x003fe20003800000 */
.L_x_3398:
[----:B------:R-:W-:-:S05]  /*e620*/  IADD3.X R3, RZ, R7, RZ, P0, !PT ;  /* 0x00000007ff037210 */ /* 0x000fca00007fe4ff */
[----:B------:R-:W-:Y:S01]  /*e630*/  @!PT LDS RZ, [RZ] ;  /* 0x00000000fffff984 */ /* 0x000fe20000000800 */
[----:B------:R-:W-:Y:S01]  /*e640*/  @!PT LDS RZ, [RZ] ;  /* 0x00000000fffff984 */ /* 0x000fe20000000800 */
[----:B------:R-:W-:Y:S01]  /*e650*/  @!PT LDS RZ, [RZ] ;  /* 0x00000000fffff984 */ /* 0x000fe20000000800 */
[----:B------:R0:W-:Y:S04]  /*e660*/  LDGSTS.E.BYPASS.LTC128B.128 [R22+0x1ec00], desc[UR36][R2.64], !P1 ;  /* 0x1ec0000002167fae */ /* 0x0001e8000c901d64 */
[----:B------:R0:W-:Y:S01]  /*e670*/  LDGSTS.E.BYPASS.LTC128B.128 [R22+0x21c00], desc[UR36][R2.64+0x80], !P5 ;  /* 0x21c0008002167fae */ /* 0x0001e2000e901d64 */
[----:B------:R-:W-:-:S03]  /*e680*/  MOV R13, R21 ;  /* 0x00000015000d7202 */ /* 0x000fc60000000f00 */
[----:B------:R0:W-:Y:S01]  /*e690*/  LDGSTS.E.BYPASS.LTC128B.128 [R22+0x24c00], desc[UR36][R2.64+0x100], !P4 ;  /* 0x24c0010002167fae */ /* 0x0001e2000e101d64 */
[----:B------:R-:W-:-:S07]  /*e6a0*/  IMAD.MOV.U32 R7, RZ, RZ, R14 ;  /* 0x000000ffff077224 */ /* 0x000fce00078e000e */
[----:B0-----:R-:W-:Y:S05]  /*e6b0*/  WARPSYNC.COLLECTIVE R15, `(.L_x_3399) ;  /* 0x000000000f087348 */ /* 0x001fea0003c00000 */
[----:B------:R1:W2:Y:S02]  /*e6c0*/  SHFL.IDX P6, R14, R13, R12, R11 ;  /* 0x0000000c0d0e7389 */ /* 0x0002a400000c000b */
[----:B012---:R-:W-:Y:S01]  /*e6d0*/  ENDCOLLECTIVE ;  /* 0x000000000000791b */ /* 0x007fe20003800000 */
.L_x_3399:
[----:B------:R-:W-:Y:S01]  /*e6e0*/  IMAD.MOV.U32 R13, RZ, RZ, R24 ;  /* 0x000000ffff0d7224 */ /* 0x000fe200078e0018 */
[----:B------:R-:W-:Y:S01]  /*e6f0*/  MOV R12, 0x3 ;  /* 0x00000003000c7802 */ /* 0x000fe20000000f00 */
[----:B------:R-:W-:-:S07]  /*e700*/  IMAD.MOV.U32 R10, RZ, RZ, R14 ;  /* 0x000000ffff0a7224 */ /* 0x000fce00078e000e */
[----:B------:R-:W-:Y:S05]  /*e710*/  WARPSYNC.COLLECTIVE R15, `(.L_x_3400) ;  /* 0x000000000f087348 */ /* 0x000fea0003c00000 */
[----:B------:R0:W1:Y:S02]  /*e720*/  SHFL.IDX P6, R14, R13, R12, R11 ;  /* 0x0000000c0d0e7389 */ /* 0x00006400000c000b */
[----:B01----:R-:W-:Y:S01]  /*e730*/  ENDCOLLECTIVE ;  /* 0x000000000000791b */ /* 0x003fe20003800000 */
.L_x_3400:
[----:B------:R-:W-:-:S04]  /*e740*/  IADD3 R2, P0, R10, R8, RZ ;  /* 0x000000080a027210 */ /* 0x000fc80007f1e0ff */
[----:B------:R-:W-:-:S05]  /*e750*/  IADD3.X R3, RZ, R7, RZ, P0, !PT ;  /* 0x00000007ff037210 */ /* 0x000fca00007fe4ff */
[----:B------:R-:W-:Y:S01]  /*e760*/  @!PT LDS RZ, [RZ] ;  /* 0x00000000fffff984 */ /* 0x000fe20000000800 */
[----:B------:R-:W-:Y:S01]  /*e770*/  @!PT LDS RZ, [RZ] ;  /* 0x00000000fffff984 */ /* 0x000fe20000000800 */
[----:B------:R-:W-:Y:S01]  /*e780*/  @!PT LDS RZ, [RZ] ;  /* 0x00000000fffff984 */ /* 0x000fe20000000800 */
[----:B------:R-:W-:Y:S01]  /*e790*/  LDGSTS.E.BYPASS.LTC128B.128 [R22+0x1f400], desc[UR36][R2.64], !P1 ;  /* 0x1f40000002167fae */ /* 0x000fe2000c901d64 */
[----:B------:R-:W-:-:S03]  /*e7a0*/  MOV R13, R21 ;  /* 0x00000015000d7202 */ /* 0x000fc60000000f00 */
[----:B------:R-:W-:Y:S04]  /*e7b0*/  LDGSTS.E.BYPASS.LTC128B.128 [R22+0x22400], desc[UR36][R2.64+0x80], !P5 ;  /* 0x2240008002167fae */ /* 0x000fe8000e901d64 */
[----:B------:R0:W-:Y:S02]  /*e7c0*/  LDGSTS.E.BYPASS.LTC128B.128 [R22+0x25400], desc[UR36][R2.64+0x100], !P4 ;  /* 0x2540010002167fae */ /* 0x0001e4000e101d64 */
[----:B0-----:R-:W-:-:S07]  /*e7d0*/  IMAD.MOV.U32 R3, RZ, RZ, R14 ;  /* 0x000000ffff037224 */ /* 0x001fce00078e000e */
[----:B------:R-:W-:Y:S05]  /*e7e0*/  WARPSYNC.COLLECTIVE R15, `(.L_x_3401) ;  /* 0x000000000f087348 */ /* 0x000fea0003c00000 */
[----:B------:R0:W1:Y:S02]  /*e7f0*/  SHFL.IDX P6, R14, R13, R12, R11 ;  /* 0x0000000c0d0e7389 */ /* 0x00006400000c000b */
[----:B01----:R-:W-:Y:S01]  /*e800*/  ENDCOLLECTIVE ;  /* 0x000000000000791b */ /* 0x003fe20003800000 */
.L_x_3401:
[----:B------:R-:W-:Y:S01]  /*e810*/  IMAD.MOV.U32 R13, RZ, RZ, R24 ;  /* 0x000000ffff0d7224 */ /* 0x000fe200078e0018 */
[----:B------:R-:W-:Y:S01]  /*e820*/  MOV R12, 0x4 ;  /* 0x00000004000c7802 */ /* 0x000fe20000000f00 */
[----:B------:R-:W-:-:S07]  /*e830*/  IMAD.MOV.U32 R2, RZ, RZ, R14 ;  /* 0x000000ffff027224 */ /* 0x000fce00078e000e */
[----:B------:R-:W-:Y:S05]  /*e840*/  WARPSYNC.COLLECTIVE R15, `(.L_x_3402) ;  /* 0x000000000f087348 */ /* 0x000fea0003c00000 */
[----:B------:R0:W1:Y:S02]  /*e850*/  SHFL.IDX P6, R14, R13, R12, R11 ;  /* 0x0000000c0d0e7389 */ /* 0x00006400000c000b */
[----:B01----:R-:W-:Y:S01]  /*e860*/  ENDCOLLECTIVE ;  /* 0x000000000000791b */ /* 0x003fe20003800000 */
.L_x_3402:
        /* <DEDUP_REMOVED lines=13> */
.L_x_3403:
[----:B------:R-:W-:Y:S01]  /*e940*/  IMAD.MOV.U32 R13, RZ, RZ, R24 ;  /* 0x000000ffff0d7224 */ /* 0x000fe200078e0018 */
[----:B------:R-:W-:Y:S01]  /*e950*/  MOV R12, 0x5 ;  /* 0x00000005000c7802 */ /* 0x000fe20000000f00 */
[----:B------:R-:W-:-:S07]  /*e960*/  IMAD.MOV.U32 R2, RZ, RZ, R14 ;  /* 0x000000ffff027224 */ /* 0x000fce00078e000e */
[----:B------:R-:W-:Y:S05]  /*e970*/  WARPSYNC.COLLECTIVE R15, `(.L_x_3404) ;  /* 0x000000000f087348 */ /* 0x000fea0003c00000 */
[----:B------:R0:W1:Y:S02]  /*e980*/  SHFL.IDX P6, R14, R13, R12, R11 ;  /* 0x0000000c0d0e7389 */ /* 0x00006400000c000b */
[----:B01----:R-:W-:Y:S01]  /*e990*/  ENDCOLLECTIVE ;  /* 0x000000000000791b */ /* 0x003fe20003800000 */
.L_x_3404:
[----:B------:R-:W-:-:S04]  /*e9a0*/  IADD3 R2, P0, R2, R8, RZ ;  /* 0x0000000802027210 */ /* 0x000fc80007f1e0ff */
[----:B------:R-:W-:-:S05]  /*e9b0*/  IADD3.X R3, RZ, R3, RZ, P0, !PT ;  /* 0x00000003ff037210 */ /* 0x000fca00007fe4ff */
[----:B------:R-:W-:Y:S01]  /*e9c0*/  @!PT LDS RZ, [RZ] ;  /* 0x00000000fffff984 */ /* 0x000fe20000000800 */
[----:B------:R-:W-:Y:S01]  /*e9d0*/  @!PT LDS RZ, [RZ] ;  /* 0x00000000fffff984 */ /* 0x000fe20000000800 */
[----:B------:R-:W-:Y:S01]  /*e9e0*/  @!PT LDS RZ, [RZ] ;  /* 0x00000000fffff984 */ /* 0x000fe20000000800 */
[----:B------:R0:W-:Y:S01]  /*e9f0*/  LDGSTS.E.BYPASS.LTC128B.128 [R22+0x20400], desc[UR36][R2.64], !P1 ;  /* 0x2040000002167fae */ /* 0x0001e2000c901d64 */
[----:B------:R-:W-:Y:S02]  /*ea00*/  ISETP.NE.AND P1, PT, R6, RZ, PT ;  /* 0x000000ff0600720c */ /* 0x000fe40003f25270 */
[----:B------:R-:W-:Y:S01]  /*ea10*/  MOV R13, R21 ;  /* 0x00000015000d7202 */ /* 0x000fe20000000f00 */
[----:B------:R0:W-:Y:S04]  /*ea20*/  LDGSTS.E.BYPASS.LTC128B.128 [R22+0x23400], desc[UR36][R2.64+0x80], !P5 ;  /* 0x2340008002167fae */ /* 0x0001e8000e901d64 */
[----:B------:R0:W-:Y:S01]  /*ea30*/  LDGSTS.E.BYPASS.LTC128B.128 [R22+0x26400], desc[UR36][R2.64+0x100], !P4 ;  /* 0x2640010002167fae */ /* 0x0001e2000e101d64 */
[----:B------:R-:W-:-:S07]  /*ea40*/  IMAD.MOV.U32 R24, RZ, RZ, R14 ;  /* 0x000000ffff187224 */ /* 0x000fce00078e000e */
[----:B0-----:R-:W-:Y:S05]  /*ea50*/  WARPSYNC.COLLECTIVE R15, `(.L_x_3405) ;  /* 0x000000000f087348 */ /* 0x001fea0003c00000 */
[----:B------:R1:W2:Y:S02]  /*ea60*/  SHFL.IDX P6, R14, R13, R12, R11 ;  /* 0x0000000c0d0e7389 */ /* 0x0002a400000c000b */
[----:B012---:R-:W-:Y:S01]  /*ea70*/  ENDCOLLECTIVE ;  /* 0x000000000000791b */ /* 0x007fe20003800000 */
.L_x_3405:
[----:B------:R-:W-:Y:S05]  /*ea80*/  BRA `(.L_x_3406) ;  /* 0xffffffd000307947 */ /* 0x000fea000383ffff */
.L_x_3335:
[----:B0-----:R0:W2:Y:S02]  /*ea90*/  SYNCS.PHASECHK.TRANS64.TRYWAIT P0, [R6+URZ+0x30860], R3 ;  /* 0x03086003060075a7 */ /* 0x0010a4000800017f */
[----:B--2---:R-:W-:Y:S05]  /*eaa0*/  @!P0 NANOSLEEP.SYNCS 0x989680 ;  /* 0x009896800000895d */ /* 0x004fea0003900000 */
[----:B------:R-:W2:Y:S02]  /*eab0*/  @!P0 SYNCS.PHASECHK.TRANS64 P0, [R6+URZ+0x30860], R3 ;  /* 0x03086003060085a7 */ /* 0x000ea4000800007f */
[----:B--2---:R-:W-:Y:S05]  /*eac0*/  @!P0 BRA `(.L_x_3335) ;  /* 0xfffffffc00f08947 */ /* 0x004fea000383ffff */
[----:B------:R-:W-:Y:S05]  /*ead0*/  BRA `(.L_x_3407) ;  /* 0xffffffd000947947 */ /* 0x000fea000383ffff */
.L_x_3336:
[----:B------:R-:W-:Y:S01]  /*eae0*/  BSSY B1, `(.L_x_3408) ;  /* 0x0000008000017945 */ /* 0x000fe20003800000 */
[----:B------:R-:W-:Y:S01]  /*eaf0*/  IMAD.MOV.U32 R13, RZ, RZ, R18 ;  /* 0x000000ffff0d7224 */ /* 0x000fe200078e0012 */
[----:B------:R-:W-:Y:S01]  /*eb00*/  MOV R12, RZ ;  /* 0x000000ff000c7202 */ /* 0x000fe20000000f00 */
[----:B------:R-:W-:Y:S01]  /*eb10*/  IMAD.MOV.U32 R11, RZ, RZ, 0x181f ;  /* 0x0000181fff0b7424 */ /* 0x000fe200078e00ff */
[----:B------:R-:W-:-:S07]  /*eb20*/  MOV R15, 0xffffffff ;  /* 0xffffffff000f7802 */ /* 0x000fce0000000f00 */
[----:B01----:R-:W-:Y:S05]  /*eb30*/  WARPSYNC.COLLECTIVE R15, `(.L_x_3409) ;  /* 0x000000000f087348 */ /* 0x003fea0003c00000 */
[----:B------:R2:W3:Y:S02]  /*eb40*/  SHFL.IDX P6, R14, R13, R12, R11 ;  /* 0x0000000c0d0e7389 */ /* 0x0004e400000c000b */
[----:B0123--:R-:W-:Y:S01]  /*eb50*/  ENDCOLLECTIVE ;  /* 0x000000000000791b */ /* 0x00ffe20003800000 */
.L_x_3409:
[----:B------:R-:W-:Y:S05]  /*eb60*/  BSYNC B1 ;  /* 0x0000000000017941 */ /* 0x000fea0003800000 */
.L_x_3408:
[----:B------:R-:W-:Y:S01]  /*eb70*/  MOV R13, R17 ;  /* 0x00000011000d7202 */ /* 0x000fe20000000f00 */
[----:B------:R-:W-:Y:S01]  /*eb80*/  IMAD.MOV.U32 R12, RZ, RZ, RZ ;  /* 0x000000ffff0c7224 */ /* 0x000fe200078e00ff */
[----:B------:R-:W-:Y:S01]  /*eb90*/  MOV R11, 0x181f ;  /* 0x0000181f000b7802 */ /* 0x000fe20000000f00 */
[----:B------:R-:W-:Y:S01]  /*eba0*/  IMAD.MOV.U32 R15, RZ, RZ, -0x1 ;  /* 0xffffffffff0f7424 */ /* 0x000fe200078e00ff */
[----:B------:R-:W-:Y:S01]  /*ebb0*/  LEA R7, R7, UR44, 0x1 ;  /* 0x0000002c07077c11 */ /* 0x000fe2000f8e08ff */
[----:B------:R-:W-:-:S07]  /*ebc0*/  IMAD.MOV.U32 R3, RZ, RZ, R14 ;  /* 0x000000ffff037224 */ /* 0x000fce00078e000e */
[----:B------:R-:W-:Y:S05]  /*ebd0*/  WARPSYNC.COLLECTIVE R15, `(.L_x_3410) ;  /* 0x000000000f087348 */ /* 0x000fea0003c00000 */
[----:B------:R0:W1:Y:S02]  /*ebe0*/  SHFL.IDX P6, R14, R13, R12, R11 ;  /* 0x0000000c0d0e7389 */ /* 0x00006400000c000b */
[----:B01----:R-:W-:Y:S01]  /*ebf0*/  ENDCOLLECTIVE ;  /* 0x000000000000791b */ /* 0x003fe20003800000 */
.L_x_3410:
[----:B------:R-:W-:Y:S01]  /*ec00*/  IMAD.MOV.U32 R13, RZ, RZ, R18 ;  /* 0x000000ffff0d7224 */ /* 0x000fe200078e0012 */
[----:B------:R-:W-:Y:S02]  /*ec10*/  MOV R12, 0x1 ;  /* 0x00000001000c7802 */ /* 0x000fe40000000f00 */
[----:B------:R-:W-:-:S13]  /*ec20*/  IADD3 R2, P0, R14, R9, RZ ;  /* 0x000000090e027210 */ /* 0x000fda0007f1e0ff */
[----:B------:R-:W-:Y:S05]  /*ec30*/  WARPSYNC.COLLECTIVE R15, `(.L_x_3411) ;  /* 0x000000000f087348 */ /* 0x000fea0003c00000 */
[----:B------:R0:W1:Y:S02]  /*ec40*/  SHFL.IDX P6, R14, R13, R12, R11 ;  /* 0x0000000c0d0e7389 */ /* 0x00006400000c000b */
[----:B01----:R-:W-:Y:S01]  /*ec50*/  ENDCOLLECTIVE ;  /* 0x000000000000791b */ /* 0x003fe20003800000 */
.L_x_3411:
[----:B------:R-:W-:Y:S02]  /*ec60*/  IADD3.X R3, RZ, R3, RZ, P0, !PT ;  /* 0x00000003ff037210 */ /* 0x000fe400007fe4ff */
[----:B------:R-:W-:Y:S02]  /*ec70*/  ISETP.LT.OR P0, PT, R0, 0x1, P3 ;  /* 0x000000010000780c */ /* 0x000fe40001f01670 */
[----:B------:R-:W-:-:S11]  /*ec80*/  MOV R13, R17 ;  /* 0x00000011000d7202 */ /* 0x000fd60000000f00 */
        /* <DEDUP_REMOVED lines=9> */
.L_x_3412:
[----:B------:R-:W-:Y:S01]  /*ed20*/  @!PT LDS RZ, [RZ] ;  /* 0x00000000fffff984 */ /* 0x000fe20000000800 */
[----:B------:R-:W-:Y:S01]  /*ed30*/  @!PT LDS RZ, [RZ] ;  /* 0x00000000fffff984 */ /* 0x000fe20000000800 */
[----:B------:R-:W-:Y:S01]  /*ed40*/  @!PT LDS RZ, [RZ] ;  /* 0x00000000fffff984 */ /* 0x000fe20000000800 */
[----:B------:R-:W-:Y:S01]  /*ed50*/  LDGSTS.E.BYPASS.LTC128B.128 [R7+0x3400], desc[UR36][R2.64+0x80], !P0 ;  /* 0x0340008002077fae */ /* 0x000fe2000c101d64 */
[----:B------:R-:W-:Y:S02]  /*ed60*/  ISETP.LT.OR P0, PT, R0, 0x1, P1 ;  /* 0x000000010000780c */ /* 0x000fe40000f01670 */
[----:B------:R-:W-:Y:S01]  /*ed70*/  MOV R13, R18 ;  /* 0x00000012000d7202 */ /* 0x000fe20000000f00 */
[----:B------:R-:W-:-:S10]  /*ed80*/  IMAD.MOV.U32 R12, RZ, RZ, 0x2 ;  /* 0x00000002ff0c7424 */ /* 0x000fd400078e00ff */
[----:B------:R0:W-:Y:S02]  /*ed90*/  LDGSTS.E.BYPASS.LTC128B.128 [R7+0x6400], desc[UR36][R2.64+0x100], !P0 ;  /* 0x0640010002077fae */ /* 0x0001e4000c101d64 */
[----:B0-----:R-:W-:-:S13]  /*eda0*/  IADD3 R2, P0, R14, R9, RZ ;  /* 0x000000090e027210 */ /* 0x001fda0007f1e0ff */
[----:B------:R-:W-:Y:S05]  /*edb0*/  WARPSYNC.COLLECTIVE R15, `(.L_x_3413) ;  /* 0x000000000f087348 */ /* 0x000fea0003c00000 */
[----:B------:R0:W1:Y:S02]  /*edc0*/  SHFL.IDX P6, R14, R13, R12, R11 ;  /* 0x0000000c0d0e7389 */ /* 0x00006400000c000b */
[----:B01----:R-:W-:Y:S01]  /*edd0*/  ENDCOLLECTIVE ;  /* 0x000000000000791b */ /* 0x003fe20003800000 */
.L_x_3413:
        /* <DEDUP_REMOVED lines=12> */
.L_x_3414:
[----:B------:R-:W-:Y:S01]  /*eea0*/  @!PT LDS RZ, [RZ] ;  /* 0x00000000fffff984 */ /* 0x000fe20000000800 */
[----:B------:R-:W-:Y:S01]  /*eeb0*/  @!PT LDS RZ, [RZ] ;  /* 0x00000000fffff984 */ /* 0x000fe20000000800 */
[----:B------:R-:W-:Y:S01]  /*eec0*/  @!PT LDS RZ, [RZ] ;  /* 0x00000000fffff984 */ /* 0x000fe20000000800 */
[----:B------:R-:W-:Y:S01]  /*eed0*/  LDGSTS.E.BYPASS.LTC128B.128 [R7+0x3c00], desc[UR36][R2.64+0x80], !P0 ;  /* 0x03c0008002077fae */ /* 0x000fe2000c101d64 */
[----:B------:R-:W-:Y:S01]  /*eee0*/  ISETP.LT.OR P0, PT, R0, 0x11, P1 ;  /* 0x000000110000780c */ /* 0x000fe20000f01670 */
[----:B------:R-:W-:Y:S01]  /*eef0*/  IMAD.MOV.U32 R13, RZ, RZ, R18 ;  /* 0x000000ffff0d7224 */ /* 0x000fe200078e0012 */
[----:B------:R-:W-:-:S11]  /*ef00*/  MOV R12, 0x3 ;  /* 0x00000003000c7802 */ /* 0x000fd60000000f00 */
[----:B------:R0:W-:Y:S02]  /*ef10*/  LDGSTS.E.BYPASS.LTC128B.128 [R7+0x6c00], desc[UR36][R2.64+0x100], !P0 ;  /* 0x06c0010002077fae */ /* 0x0001e4000c101d64 */
[----:B0-----:R-:W-:-:S13]  /*ef20*/  IADD3 R2, P0, R14, R9, RZ ;  /* 0x000000090e027210 */ /* 0x001fda0007f1e0ff */
[----:B------:R-:W-:Y:S05]  /*ef30*/  WARPSYNC.COLLECTIVE R15, `(.L_x_3415) ;  /* 0x000000000f087348 */ /* 0x000fea0003c00000 */
[----:B------:R0:W1:Y:S02]  /*ef40*/  SHFL.IDX P6, R14, R13, R12, R11 ;  /* 0x0000000c0d0e7389 */ /* 0x00006400000c000b */
[----:B01----:R-:W-:Y:S01]  /*ef50*/  ENDCOLLECTIVE ;  /* 0x000000000000791b */ /* 0x003fe20003800000 */
.L_x_3415:
        /* <DEDUP_REMOVED lines=12> */
.L_x_3416:
        /* <DEDUP_REMOVED lines=12> */
.L_x_3417:
        /* <DEDUP_REMOVED lines=12> */
.L_x_3418:
        /* <DEDUP_REMOVED lines=12> */
.L_x_3419:
        /* <DEDUP_REMOVED lines=12> */
.L_x_3420:
[----:B------:R-:W-:Y:S01]  /*f320*/  @!PT LDS RZ, [RZ] ;  /* 0x00000000fffff984 */ /* 0x000fe20000000800 */
[----:B------:R-:W-:Y:S01]  /*f330*/  @!PT LDS RZ, [RZ] ;  /* 0x00000000fffff984 */ /* 0x000fe20000000800 */
[----:B------:R-:W-:Y:S01]  /*f340*/  @!PT LDS RZ, [RZ] ;  /* 0x00000000fffff984 */ /* 0x000fe20000000800 */
[----:B------:R2:W-:Y:S01]  /*f350*/  LDGSTS.E.BYPASS.LTC128B.128 [R7+0x5400], desc[UR36][R2.64+0x80], !P0 ;  /* 0x0540008002077fae */ /* 0x0005e2000c101d64 */
[----:B------:R-:W-:-:S13]  /*f360*/  ISETP.LT.OR P0, PT, R0, 0x41, P1 ;  /* 0x000000410000780c */ /* 0x000fda0000f01670 */
[----:B------:R2:W-:Y:S01]  /*f370*/  LDGSTS.E.BYPASS.LTC128B.128 [R7+0x8400], desc[UR36][R2.64+0x100], !P0 ;  /* 0x0840010002077fae */ /* 0x0005e2000c101d64 */
[----:B------:R-:W-:Y:S05]  /*f380*/  BRA `(.L_x_3421) ;  /* 0xffffffcc00507947 */ /* 0x000fea000383ffff */
.L_x_3342:
[----:B0-----:R0:W1:Y:S02]  /*f390*/  SYNCS.PHASECHK.TRANS64.TRYWAIT P0, [R0+URZ+0x30860], R3 ;  /* 0x03086003000075a7 */ /* 0x001064000800017f */
[----:B-1----:R-:W-:Y:S05]  /*f3a0*/  @!P0 NANOSLEEP.SYNCS 0x989680 ;  /* 0x009896800000895d */ /* 0x002fea0003900000 */
[----:B------:R-:W1:Y:S02]  /*f3b0*/  @!P0 SYNCS.PHASECHK.TRANS64 P0, [R0+URZ+0x30860], R3 ;  /* 0x03086003000085a7 */ /* 0x000e64000800007f */
[----:B-1----:R-:W-:Y:S05]  /*f3c0*/  @!P0 BRA `(.L_x_3342) ;  /* 0xfffffffc00f08947 */ /* 0x002fea000383ffff */
[----:B------:R-:W-:Y:S05]  /*f3d0*/  BRA `(.L_x_3422) ;  /* 0xffffffd0004c7947 */ /* 0x000fea000383ffff */
.L_x_3343:
[----:B------:R-:W-:Y:S01]  /*f3e0*/  BSSY B0, `(.L_x_3423) ;  /* 0x0000008000007945 */ /* 0x000fe20003800000 */
[----:B------:R-:W-:Y:S01]  /*f3f0*/  IMAD.MOV.U32 R13, RZ, RZ, R18 ;  /* 0x000000ffff0d7224 */ /* 0x000fe200078e0012 */
[----:B------:R-:W-:Y:S01]  /*f400*/  MOV R12, RZ ;  /* 0x000000ff000c7202 */ /* 0x000fe20000000f00 */
[----:B------:R-:W-:Y:S01]  /*f410*/  IMAD.MOV.U32 R11, RZ, RZ, 0x181f ;  /* 0x0000181fff0b7424 */ /* 0x000fe200078e00ff */
[----:B------:R-:W-:-:S07]  /*f420*/  MOV R15, 0xffffffff ;  /* 0xffffffff000f7802 */ /* 0x000fce0000000f00 */
[----:B0-----:R-:W-:Y:S05]  /*f430*/  WARPSYNC.COLLECTIVE R15, `(.L_x_3424) ;  /* 0x000000000f087348 */ /* 0x001fea0003c00000 */
[----:B------:R1:W2:Y:S02]  /*f440*/  SHFL.IDX P6, R14, R13, R12, R11 ;  /* 0x0000000c0d0e7389 */ /* 0x0002a400000c000b */
[----:B012---:R-:W-:Y:S01]  /*f450*/  ENDCOLLECTIVE ;  /* 0x000000000000791b */ /* 0x007fe20003800000 */
.L_x_3424:
[----:B------:R-:W-:Y:S05]  /*f460*/  BSYNC B0 ;  /* 0x0000000000007941 */ /* 0x000fea0003800000 */
.L_x_3423:
        /* <DEDUP_REMOVED lines=9> */
.L_x_3425:
[----:B------:R-:W-:Y:S02]  /*f500*/  ULDC UR4, c[0x0][0x2f4] ;  /* 0x0000bd0000047ab9 */ /* 0x000fe40000000800 */
[----:B------:R-:W-:Y:S02]  /*f510*/  ISETP.GE.AND P1, PT, R34, UR4, PT ;  /* 0x0000000422007c0c */ /* 0x000fe4000bf26270 */
[----:B------:R-:W-:Y:S02]  /*f520*/  ISETP.GE.AND P0, PT, R33, UR4, PT ;  /* 0x0000000421007c0c */ /* 0x000fe4000bf06270 */
[----:B------:R-:W-:Y:S02]  /*f530*/  ISETP.GE.AND P2, PT, R23, UR4, PT ;  /* 0x0000000417007c0c */ /* 0x000fe4000bf46270 */
[C---:B------:R-:W-:Y:S02]  /*f540*/  ISETP.LT.OR P4, PT, R5.reuse, 0x1, P1 ;  /* 0x000000010500780c */ /* 0x040fe40000f81670 */
[----:B------:R-:W-:-:S02]  /*f550*/  ISETP.LT.OR P3, PT, R5, 0x1, P2 ;  /* 0x000000010500780c */ /* 0x000fc40001761670 */
[----:B------:R-:W-:Y:S01]  /*f560*/  ISETP.LT.OR P5, PT, R5, 0x1, P0 ;  /* 0x000000010500780c */ /* 0x000fe200007a1670 */
[----:B------:R-:W-:Y:S01]  /*f570*/  IMAD.MOV.U32 R13, RZ, RZ, R18 ;  /* 0x000000ffff0d7224 */ /* 0x000fe200078e0012 */
[----:B------:R-:W-:Y:S02]  /*f580*/  MOV R12, 0x1 ;  /* 0x00000001000c7802 */ /* 0x000fe40000000f00 */
[----:B------:R-:W-:-:S09]  /*f590*/  MOV R2, R14 ;  /* 0x0000000e00027202 */ /* 0x000fd20000000f00 */
[----:B------:R-:W-:Y:S05]  /*f5a0*/  WARPSYNC.COLLECTIVE R15, `(.L_x_3426) ;  /* 0x000000000f087348 */ /* 0x000fea0003c00000 */
[----:B------:R0:W1:Y:S02]  /*f5b0*/  SHFL.IDX P6, R14, R13, R12, R11 ;  /* 0x0000000c0d0e7389 */ /* 0x00006400000c000b */
[----:B01----:R-:W-:Y:S01]  /*f5c0*/  ENDCOLLECTIVE ;  /* 0x000000000000791b */ /* 0x003fe20003800000 */
.L_x_3426:
[----:B------:R-:W-:-:S05]  /*f5d0*/  IMAD.WIDE.U32 R2, R23, 0x2, R2 ;  /* 0x0000000217027825 */ /* 0x000fca00078e0002 */
[----:B------:R-:W-:Y:S01]  /*f5e0*/  @!PT LDS RZ, [RZ] ;  /* 0x00000000fffff984 */ /* 0x000fe20000000800 */
[----:B------:R-:W-:Y:S01]  /*f5f0*/  @!PT LDS RZ, [RZ] ;  /* 0x00000000fffff984 */ /* 0x000fe20000000800 */
[----:B------:R-:W-:Y:S01]  /*f600*/  @!PT LDS RZ, [RZ] ;  /* 0x00000000fffff984 */ /* 0x000fe20000000800 */
[----:B------:R0:W-:Y:S01]  /*f610*/  LDGSTS.E.BYPASS.LTC128B.128 [R4+0x400], desc[UR36][R2.64], !P3 ;  /* 0x0040000002047fae */ /* 0x0001e2000d901d64 */
[----:B------:R-:W-:-:S03]  /*f620*/  ISETP.LT.OR P3, PT, R5, 0x11, P2 ;  /* 0x000000110500780c */ /* 0x000fc60001761670 */
[----:B------:R0:W-:Y:S01]  /*f630*/  LDGSTS.E.BYPASS.LTC128B.128 [R4+0x3400], desc[UR36][R2.64+0x80], !P4 ;  /* 0x0340008002047fae */ /* 0x0001e2000e101d64 */
[C---:B------:R-:W-:Y:S02]  /*f640*/  ISETP.LT.OR P4, PT, R5.reuse, 0x11, P1 ;  /* 0x000000110500780c */ /* 0x040fe40000f81670 */
[----:B------:R-:W-:Y:S01]  /*f650*/  MOV R13, R17 ;  /* 0x00000011000d7202 */ /* 0x000fe20000000f00 */
[----:B------:R0:W-:Y:S01]  /*f660*/  LDGSTS.E.BYPASS.LTC128B.128 [R4+0x6400], desc[UR36][R2.64+0x100], !P5 ;  /* 0x0640010002047fae */ /* 0x0001e2000e901d64 */
[----:B------:R-:W-:Y:S01]  /*f670*/  ISETP.LT.OR P5, PT, R5, 0x11, P0 ;  /* 0x000000110500780c */ /* 0x000fe200007a1670 */
[----:B------:R-:W-:-:S12]  /*f680*/  IMAD.MOV.U32 R6, RZ, RZ, R14 ;  /* 0x000000ffff067224 */ /* 0x000fd800078e000e */
[----:B0-----:R-:W-:Y:S05]  /*f690*/  WARPSYNC.COLLECTIVE R15, `(.L_x_3427) ;  /* 0x000000000f087348 */ /* 0x001fea0003c00000 */
[----:B------:R1:W2:Y:S02]  /*f6a0*/  SHFL.IDX P6, R14, R13, R12, R11 ;  /* 0x0000000c0d0e7389 */ /* 0x0002a400000c000b */
[----:B012---:R-:W-:Y:S01]  /*f6b0*/  ENDCOLLECTIVE ;  /* 0x000000000000791b */ /* 0x007fe20003800000 */
.L_x_3427:
[----:B------:R-:W-:Y:S01]  /*f6c0*/  MOV R3, R6 ;  /* 0x0000000600037202 */ /* 0x000fe20000000f00 */
[----:B------:R-:W-:Y:S01]  /*f6d0*/  IMAD.MOV.U32 R13, RZ, RZ, R18 ;  /* 0x000000ffff0d7224 */ /* 0x000fe200078e0012 */
[----:B------:R-:W-:Y:S01]  /*f6e0*/  MOV R12, 0x2 ;  /* 0x00000002000c7802 */ /* 0x000fe20000000f00 */
[----:B------:R-:W-:-:S07]  /*f6f0*/  IMAD.MOV.U32 R2, RZ, RZ, R14 ;  /* 0x000000ffff027224 */ /* 0x000fce00078e000e */
[----:B------:R-:W-:Y:S05]  /*f700*/  WARPSYNC.COLLECTIVE R15, `(.L_x_3428) ;  /* 0x000000000f087348 */ /* 0x000fea0003c00000 */
[----:B------:R0:W1:Y:S02]  /*f710*/  SHFL.IDX P6, R14, R13, R12, R11 ;  /* 0x0000000c0d0e7389 */ /* 0x00006400000c000b */
[----:B01----:R-:W-:Y:S01]  /*f720*/  ENDCOLLECTIVE ;  /* 0x000000000000791b */ /* 0x003fe20003800000 */
.L_x_3428:
        /* <DEDUP_REMOVED lines=15> */
.L_x_3429:
[----:B------:R-:W-:Y:S01]  /*f820*/  IMAD.MOV.U32 R3, RZ, RZ, R7 ;  /* 0x000000ffff037224 */ /* 0x000fe200078e0007 */
[----:B------:R-:W-:Y:S01]  /*f830*/  MOV R13, R18 ;  /* 0x00000012000d7202 */ /* 0x000fe20000000f00 */
[----:B------:R-:W-:Y:S02]  /*f840*/  IMAD.MOV.U32 R12, RZ, RZ, 0x3 ;  /* 0x00000003ff0c7424 */ /* 0x000fe400078e00ff */
[----:B------:R-:W-:-:S07]  /*f850*/  IMAD.MOV.U32 R8, RZ, RZ, R14 ;  /* 0x000000ffff087224 */ /* 0x000fce00078e000e */
[----:B------:R-:W-:Y:S05]  /*f860*/  WARPSYNC.COLLECTIVE R15, `(.L_x_3430) ;  /* 0x000000000f087348 */ /* 0x000fea0003c00000 */
[----:B------:R0:W1:Y:S02]  /*f870*/  SHFL.IDX P6, R14, R13, R12, R11 ;  /* 0x0000000c0d0e7389 */ /* 0x00006400000c000b */
[----:B01----:R-:W-:Y:S01]  /*f880*/  ENDCOLLECTIVE ;  /* 0x000000000000791b */ /* 0x003fe20003800000 */
.L_x_3430:
[----:B------:R-:W-:-:S05]  /*f890*/  MOV R2, R8 ;  /* 0x0000000800027202 */ /* 0x000fca0000000f00 */
[----:B------:R-:W-:-:S05]  /*f8a0*/  IMAD.WIDE.U32 R2, R23, 0x2, R2 ;  /* 0x0000000217027825 */ /* 0x000fca00078e0002 */
[----:B------:R-:W-:Y:S01]  /*f8b0*/  @!PT LDS RZ, [RZ] ;  /* 0x00000000fffff984 */ /* 0x000fe20000000800 */
[----:B------:R-:W-:Y:S01]  /*f8c0*/  @!PT LDS RZ, [RZ] ;  /* 0x00000000fffff984 */ /* 0x000fe20000000800 */
[----:B------:R-:W-:Y:S01]  /*f8d0*/  @!PT LDS RZ, [RZ] ;  /* 0x00000000fffff984 */ /* 0x000fe20000000800 */
[----:B------:R0:W-:Y:S01]  /*f8e0*/  LDGSTS.E.BYPASS.LTC128B.128 [R4+0x1400], desc[UR36][R2.64], !P3 ;  /* 0x0140000002047fae */ /* 0x0001e2000d901d64 */
[----:B------:R-:W-:Y:S01]  /*f8f0*/  IMAD.MOV.U32 R13, RZ, RZ, R17 ;  /* 0x000000ffff0d7224 */ /* 0x000fe200078e0011 */
[C---:B------:R-:W-:Y:S02]  /*f900*/  ISETP.LT.OR P3, PT, R5.reuse, 0x31, P2 ;  /* 0x000000310500780c */ /* 0x040fe40001761670 */
[----:B------:R0:W-:Y:S01]  /*f910*/  LDGSTS.E.BYPASS.LTC128B.128 [R4+0x4400], desc[UR36][R2.64+0x80], !P4 ;  /* 0x0440008002047fae */ /* 0x0001e2000e101d64 */
[----:B------:R-:W-:-:S03]  /*f920*/  ISETP.LT.OR P4, PT, R5, 0x31, P1 ;  /* 0x000000310500780c */ /* 0x000fc60000f81670 */
[----:B------:R0:W-:Y:S01]  /*f930*/  LDGSTS.E.BYPASS.LTC128B.128 [R4+0x7400], desc[UR36][R2.64+0x100], !P5 ;  /* 0x0740010002047fae */ /* 0x0001e2000e901d64 */
[----:B------:R-:W-:Y:S02]  /*f940*/  ISETP.LT.OR P5, PT, R5, 0x31, P0 ;  /* 0x000000310500780c */ /* 0x000fe400007a1670 */
[----:B------:R-:W-:-:S11]  /*f950*/  MOV R6, R14 ;  /* 0x0000000e00067202 */ /* 0x000fd60000000f00 */
[----:B0-----:R-:W-:Y:S05]  /*f960*/  WARPSYNC.COLLECTIVE R15, `(.L_x_3431) ;  /* 0x000000000f087348 */ /* 0x001fea0003c00000 */
[----:B------:R1:W2:Y:S02]  /*f970*/  SHFL.IDX P6, R14, R13, R12, R11 ;  /* 0x0000000c0d0e7389 */ /* 0x0002a400000c000b */
[----:B012---:R-:W-:Y:S01]  /*f980*/  ENDCOLLECTIVE ;  /* 0x000000000000791b */ /* 0x007fe20003800000 */
.L_x_3431:
[----:B------:R-:W-:Y:S02]  /*f990*/  IMAD.MOV.U32 R3, RZ, RZ, R6 ;  /* 0x000000ffff037224 */ /* 0x000fe400078e0006 */
[----:B------:R-:W-:Y:S01]  /*f9a0*/  IMAD.MOV.U32 R6, RZ, RZ, RZ ;  /* 0x000000ffff067224 */ /* 0x000fe200078e00ff */
[----:B------:R-:W-:Y:S01]  /*f9b0*/  MOV R13, R18 ;  /* 0x00000012000d7202 */ /* 0x000fe20000000f00 */
[----:B------:R-:W-:Y:S01]  /*f9c0*/  IMAD.MOV.U32 R12, RZ, RZ, 0x4 ;  /* 0x00000004ff0c7424 */ /* 0x000fe200078e00ff */
[----:B------:R-:W-:-:S07]  /*f9d0*/  MOV R2, R14 ;  /* 0x0000000e00027202 */ /* 0x000fce0000000f00 */
[----:B------:R-:W-:Y:S05]  /*f9e0*/  WARPSYNC.COLLECTIVE R15, `(.L_x_3432) ;  /* 0x000000000f087348 */ /* 0x000fea0003c00000 */
[----:B------:R0:W1:Y:S02]  /*f9f0*/  SHFL.IDX P6, R14, R13, R12, R11 ;  /* 0x0000000c0d0e7389 */ /* 0x00006400000c000b */
[----:B01----:R-:W-:Y:S01]  /*fa00*/  ENDCOLLECTIVE ;  /* 0x000000000000791b */ /* 0x003fe20003800000 */
.L_x_3432:
[----:B------:R-:W-:-:S05]  /*fa10*/  IMAD.WIDE.U32 R2, R23, 0x2, R2 ;  /* 0x0000000217027825 */ /* 0x000fca00078e0002 */
[----:B------:R-:W-:Y:S01]  /*fa20*/  @!PT LDS RZ, [RZ] ;  /* 0x00000000fffff984 */ /* 0x000fe20000000800 */
[----:B------:R-:W-:Y:S01]  /*fa30*/  @!PT LDS RZ, [RZ] ;  /* 0x00000000fffff984 */ /* 0x000fe20000000800 */
[----:B------:R-:W-:Y:S01]  /*fa40*/  @!PT LDS RZ, [RZ] ;  /* 0x00000000fffff984 */ /* 0x000fe20000000800 */
[----:B------:R0:W-:Y:S01]  /*fa50*/  LDGSTS.E.BYPASS.LTC128B.128 [R4+0x1c00], desc[UR36][R2.64], !P3 ;  /* 0x01c0000002047fae */ /* 0x0001e2000d901d64 */
[----:B------:R-:W-:-:S03]  /*fa60*/  ISETP.LT.OR P3, PT, R5, 0x41, P2 ;  /* 0x000000410500780c */ /* 0x000fc60001761670 */
[----:B------:R0:W-:Y:S01]  /*fa70*/  LDGSTS.E.BYPASS.LTC128B.128 [R4+0x4c00], desc[UR36][R2.64+0x80], !P4 ;  /* 0x04c0008002047fae */ /* 0x0001e2000e101d64 */
[C---:B------:R-:W-:Y:S01]  /*fa80*/  ISETP.LT.OR P4, PT, R5.reuse, 0x41, P1 ;  /* 0x000000410500780c */ /* 0x040fe20000f81670 */
[----:B------:R-:W-:Y:S02]  /*fa90*/  IMAD.MOV.U32 R13, RZ, RZ, R17 ;  /* 0x000000ffff0d7224 */ /* 0x000fe400078e0011 */
[----:B------:R0:W-:Y:S01]  /*faa0*/  LDGSTS.E.BYPASS.LTC128B.128 [R4+0x7c00], desc[UR36][R2.64+0x100], !P5 ;  /* 0x07c0010002047fae */ /* 0x0001e2000e901d64 */
[----:B------:R-:W-:Y:S02]  /*fab0*/  ISETP.LT.OR P5, PT, R5, 0x41, P0 ;  /* 0x000000410500780c */ /* 0x000fe400007a1670 */
[----:B------:R-:W-:-:S11]  /*fac0*/  MOV R7, R14 ;  /* 0x0000000e00077202 */ /* 0x000fd60000000f00 */
[----:B0-----:R-:W-:Y:S05]  /*fad0*/  WARPSYNC.COLLECTIVE R15, `(.L_x_3433) ;  /* 0x000000000f087348 */ /* 0x001fea0003c00000 */
[----:B------:R1:W2:Y:S02]  /*fae0*/  SHFL.IDX P6, R14, R13, R12, R11 ;  /* 0x0000000c0d0e7389 */ /* 0x0002a400000c000b */
[----:B012---:R-:W-:Y:S01]  /*faf0*/  ENDCOLLECTIVE ;  /* 0x000000000000791b */ /* 0x007fe20003800000 */
.L_x_3433:
[----:B------:R-:W-:Y:S01]  /*fb00*/  MOV R3, R7 ;  /* 0x0000000700037202 */ /* 0x000fe20000000f00 */
[----:B------:R-:W-:Y:S01]  /*fb10*/  IMAD.MOV.U32 R13, RZ, RZ, R18 ;  /* 0x000000ffff0d7224 */ /* 0x000fe200078e0012 */
[----:B------:R-:W-:Y:S02]  /*fb20*/  MOV R12, 0x5 ;  /* 0x00000005000c7802 */ /* 0x000fe40000000f00 */
[----:B------:R-:W-:-:S07]  /*fb30*/  MOV R8, R14 ;  /* 0x0000000e00087202 */ /* 0x000fce0000000f00 */
[----:B------:R-:W-:Y:S05]  /*fb40*/  WARPSYNC.COLLECTIVE R15, `(.L_x_3434) ;  /* 0x000000000f087348 */ /* 0x000fea0003c00000 */
[----:B------:R0:W1:Y:S02]  /*fb50*/  SHFL.IDX P6, R14, R13, R12, R11 ;  /* 0x0000000c0d0e7389 */ /* 0x00006400000c000b */
[----:B01----:R-:W-:Y:S01]  /*fb60*/  ENDCOLLECTIVE ;  /* 0x000000000000791b */ /* 0x003fe20003800000 */
.L_x_3434:
[----:B------:R-:W-:-:S04]  /*fb70*/  IMAD.MOV.U32 R2, RZ, RZ, R8 ;  /* 0x000000ffff027224 */ /* 0x000fc800078e0008 */
[----:B------:R-:W-:-:S05]  /*fb80*/  IMAD.WIDE.U32 R2, R23, 0x2, R2 ;  /* 0x0000000217027825 */ /* 0x000fca00078e0002 */
[----:B------:R-:W-:Y:S01]  /*fb90*/  @!PT LDS RZ, [RZ] ;  /* 0x00000000fffff984 */ /* 0x000fe20000000800 */
[----:B------:R-:W-:Y:S01]  /*fba0*/  @!PT LDS RZ, [RZ] ;  /* 0x00000000fffff984 */ /* 0x000fe20000000800 */
[----:B------:R-:W-:Y:S01]  /*fbb0*/  @!PT LDS RZ, [RZ] ;  /* 0x00000000fffff984 */ /* 0x000fe20000000800 */
[----:B------:R0:W-:Y:S01]  /*fbc0*/  LDGSTS.E.BYPASS.LTC128B.128 [R4+0x2400], desc[UR36][R2.64], !P3 ;  /* 0x0240000002047fae */ /* 0x0001e2000d901d64 */
[----:B------:R-:W-:-:S03]  /*fbd0*/  MOV R13, R17 ;  /* 0x00000011000d7202 */ /* 0x000fc60000000f00 */
[----:B------:R0:W-:Y:S04]  /*fbe0*/  LDGSTS.E.BYPASS.LTC128B.128 [R4+0x5400], desc[UR36][R2.64+0x80], !P4 ;  /* 0x0540008002047fae */ /* 0x0001e8000e101d64 */
[----:B------:R0:W-:Y:S01]  /*fbf0*/  LDGSTS.E.BYPASS.LTC128B.128 [R4+0x8400], desc[UR36][R2.64+0x100], !P5 ;  /* 0x0840010002047fae */ /* 0x0001e2000e901d64 */
[----:B------:R-:W-:-:S07]  /*fc00*/  IMAD.MOV.U32 R18, RZ, RZ, R14 ;  /* 0x000000ffff127224 */ /* 0x000fce00078e000e */
[----:B0-----:R-:W-:Y:S05]  /*fc10*/  WARPSYNC.COLLECTIVE R15, `(.L_x_3435) ;  /* 0x000000000f087348 */ /* 0x001fea0003c00000 */
[----:B------:R1:W2:Y:S02]  /*fc20*/  SHFL.IDX P6, R14, R13, R12, R11 ;  /* 0x0000000c0d0e7389 */ /* 0x0002a400000c000b */
[----:B012---:R-:W-:Y:S01]  /*fc30*/  ENDCOLLECTIVE ;  /* 0x000000000000791b */ /* 0x007fe20003800000 */
.L_x_3435:
[----:B------:R-:W-:Y:S05]  /*fc40*/  BRA `(.L_x_3436) ;  /* 0xffffffcc00307947 */ /* 0x000fea000383ffff */
.L_x_3346:
[----:B0-----:R0:W1:Y:S02]  /*fc50*/  SYNCS.PHASECHK.TRANS64.TRYWAIT P0, [R7+URZ+0x30820], R6 ;  /* 0x03082006070075a7 */ /* 0x001064000800017f */
[----:B-1----:R-:W-:Y:S05]  /*fc60*/  @!P0 NANOSLEEP.SYNCS 0x989680 ;  /* 0x009896800000895d */ /* 0x002fea0003900000 */
[----:B------:R-:W1:Y:S02]  /*fc70*/  @!P0 SYNCS.PHASECHK.TRANS64 P0, [R7+URZ+0x30820], R6 ;  /* 0x03082006070085a7 */ /* 0x000e64000800007f */
[----:B-1----:R-:W-:Y:S05]  /*fc80*/  @!P0 BRA `(.L_x_3346) ;  /* 0xfffffffc00f08947 */ /* 0x002fea000383ffff */
[----:B------:R-:W-:Y:S05]  /*fc90*/  BRA `(.L_x_3437) ;  /* 0xffffffcc00ac7947 */ /* 0x000fea000383ffff */
.L_x_3347:
[----:B------:R-:W1:Y:S01]  /*fca0*/  S2R R2, SR_TID.X ;  /* 0x0000000000027919 */ /* 0x000e620000002100 */
[----:B------:R-:W-:Y:S01]  /*fcb0*/  BSSY B0, `(.L_x_3438) ;  /* 0x000000a000007945 */ /* 0x000fe20003800000 */
[----:B------:R-:W-:Y:S01]  /*fcc0*/  IMAD.MOV.U32 R12, RZ, RZ, RZ ;  /* 0x000000ffff0c7224 */ /* 0x000fe200078e00ff */
[----:B------:R-:W-:Y:S01]  /*fcd0*/  MOV R11, 0x1f ;  /* 0x0000001f000b7802 */ /* 0x000fe20000000f00 */
[----:B------:R-:W-:Y:S01]  /*fce0*/  IMAD.MOV.U32 R15, RZ, RZ, -0x1 ;  /* 0xffffffffff0f7424 */ /* 0x000fe200078e00ff */
[----:B-1----:R-:W-:-:S04]  /*fcf0*/  SHF.R.U32.HI R2, RZ, 0x5, R2 ;  /* 0x00000005ff027819 */ /* 0x002fc80000011602 */
[----:B------:R-:W-:-:S04]  /*fd00*/  LOP3.LUT R2, R2, 0x3, RZ, 0xc0, !PT ;  /* 0x0000000302027812 */ /* 0x000fc800078ec0ff */
[----:B------:R-:W-:-:S07]  /*fd10*/  MOV R13, R2 ;  /* 0x00000002000d7202 */ /* 0x000fce0000000f00 */
[----:B0----5:R-:W-:Y:S05]  /*fd20*/  WARPSYNC.COLLECTIVE R15, `(.L_x_3439) ;  /* 0x000000000f087348 */ /* 0x021fea0003c00000 */
[----:B------:R1:W2:Y:S02]  /*fd30*/  SHFL.IDX P6, R14, R13, R12, R11 ;  /* 0x0000000c0d0e7389 */ /* 0x0002a400000c000b */
[----:B012--5:R-:W-:Y:S01]  /*fd40*/  ENDCOLLECTIVE ;  /* 0x000000000000791b */ /* 0x027fe20003800000 */
.L_x_3439:
[----:B------:R-:W-:Y:S05]  /*fd50*/  BSYNC B0 ;  /* 0x0000000000007941 */ /* 0x000fea0003800000 */
.L_x_3438:
[----:B------:R-:W-:Y:S05]  /*fd60*/  BRA `(.L_x_3440) ;  /* 0xffffffcc00907947 */ /* 0x000fea000383ffff */
.L_x_3348:
[----:B------:R-:W-:Y:S01]  /*fd70*/  BSSY B0, `(.L_x_3441) ;  /* 0x0000006000007945 */ /* 0x000fe20003800000 */
[----:B------:R-:W-:-:S07]  /*fd80*/  MOV R15, 0xffffffff ;  /* 0xffffffff000f7802 */ /* 0x000fce0000000f00 */
[----:B01---5:R-:W-:Y:S05]  /*fd90*/  WARPSYNC.COLLECTIVE R15, `(.L_x_3442) ;  /* 0x000000000f0c7348 */ /* 0x023fea0003c00000 */
[----:B------:R-:W-:Y:S02]  /*fda0*/  ELECT P6, UR62, PT ;  /* 0x00000000003e782f */ /* 0x000fe400038c0000 */
[----:B------:R-:W-:Y:S01]  /*fdb0*/  MOV R14, UR62 ;  /* 0x0000003e000e7c02 */ /* 0x000fe20008000f00 */
[----:B01---5:R-:W-:Y:S10]  /*fdc0*/  ENDCOLLECTIVE ;  /* 0x000000000000791b */ /* 0x023ff40003800000 */
.L_x_3442:
[----:B------:R-:W-:Y:S05]  /*fdd0*/  BSYNC B0 ;  /* 0x0000000000007941 */ /* 0x000fea0003800000 */
.L_x_3441:
[----:B------:R-:W-:Y:S05]  /*fde0*/  BRA `(.L_x_3443) ;  /* 0xffffffcc00847947 */ /* 0x000fea000383ffff */
.L_x_3350:
[----:B-1----:R1:W2:Y:S02]  /*fdf0*/  SYNCS.PHASECHK.TRANS64.TRYWAIT P1, [R5+URZ+0x30840], R2 ;  /* 0x03084002050075a7 */ /* 0x0022a4000802017f */
[----:B--2---:R-:W-:Y:S05]  /*fe00*/  @!P1 NANOSLEEP.SYNCS 0x989680 ;  /* 0x009896800000995d */ /* 0x004fea0003900000 */
[----:B------:R-:W2:Y:S02]  /*fe10*/  @!P1 SYNCS.PHASECHK.TRANS64 P1, [R5+URZ+0x30840], R2 ;  /* 0x03084002050095a7 */ /* 0x000ea4000802007f */
[----:B--2---:R-:W-:Y:S05]  /*fe20*/  @!P1 BRA `(.L_x_3350) ;  /* 0xfffffffc00f09947 */ /* 0x004fea000383ffff */
[----:B------:R-:W-:Y:S05]  /*fe30*/  BRA `(.L_x_3444) ;  /* 0xffffffcc00ac7947 */ /* 0x000fea000383ffff */
.L_x_3352:
[----:B0-----:R0:W2:Y:S02]  /*fe40*/  SYNCS.PHASECHK.TRANS64.TRYWAIT P1, [R7+URZ+0x30840], R0 ;  /* 0x03084000070075a7 */ /* 0x0010a4000802017f */
[----:B--2---:R-:W-:Y:S05]  /*fe50*/  @!P1 NANOSLEEP.SYNCS 0x989680 ;  /* 0x009896800000995d */ /* 0x004fea0003900000 */
[----:B------:R-:W2:Y:S02]  /*fe60*/  @!P1 SYNCS.PHASECHK.TRANS64 P1, [R7+URZ+0x30840], R0 ;  /* 0x03084000070095a7 */ /* 0x000ea4000802007f */
[----:B--2---:R-:W-:Y:S05]  /*fe70*/  @!P1 BRA `(.L_x_3352) ;  /* 0xfffffffc00f09947 */ /* 0x004fea000383ffff */
[----:B------:R-:W-:Y:S05]  /*fe80*/  BRA `(.L_x_3445) ;  /* 0xffffffcc00b87947 */ /* 0x000fea000383ffff */
.L_x_3354:
[----:B--2---:R2:W3:Y:S02]  /*fe90*/  SYNCS.PHASECHK.TRANS64.TRYWAIT P1, [R5+URZ+0x30860], R2 ;  /* 0x03086002050075a7 */ /* 0x0044e4000802017f */
[----:B---3--:R-:W-:Y:S05]  /*fea0*/  @!P1 NANOSLEEP.SYNCS 0x989680 ;  /* 0x009896800000995d */ /* 0x008fea0003900000 */
[----:B------:R-:W3:Y:S02]  /*feb0*/  @!P1 SYNCS.PHASECHK.TRANS64 P1, [R5+URZ+0x30860], R2 ;  /* 0x03086002050095a7 */ /* 0x000ee4000802007f */
[----:B---3--:R-:W-:Y:S05]  /*fec0*/  @!P1 BRA `(.L_x_3354) ;  /* 0xfffffffc00f09947 */ /* 0x008fea000383ffff */
[----:B------:R-:W-:Y:S05]  /*fed0*/  BRA `(.L_x_3446) ;  /* 0xffffffcc00b47947 */ /* 0x000fea000383ffff */
.L_x_3447:
        /* <DEDUP_REMOVED lines=10> */
.L_x_15979:


//--------------------- .text._ZN7cutlass13device_kernelIN5flash11enable_sm90INS1_16FlashAttnFwdSm90INS1_25CollectiveMainloopFwdSm90ILi2EN4cute5tupleIJNS5_1CILi1EEES8_S8_EEENS6_IJNS7_ILi128EEENS7_ILi96EEENS7_ILi192EEEEEELi192ENS_6half_tEfNS_4arch4Sm90ELb0ELb0ELb1ELb1ELb1ELb0ELb0ELb1ELb1ELb1ELb1ELb0EEENS1_21CollectiveEpilogueFwdINS6_IJSA_SC_SB_EEES9_SE_SG_Li256ELb1ELb1ELb1ELb0EEENS1_36VarlenDynamicPersistentTileSchedulerILi128ELi96ELi256ELi128ELb1ELb1ELb1ELb0ELb1ELb1EEEEEEEEEvNT_6ParamsE --------------------------
	.section	.text._ZN7cutlass13device_kernelIN5flash11enable_sm90INS1_16FlashAttnFwdSm90INS1_25CollectiveMainloopFwdSm90ILi2EN4cute5tupleIJNS5_1CILi1EEES8_S8_EEENS6_IJNS7_ILi128EEENS7_ILi96EEENS7_ILi192EEEEEELi192ENS_6half_tEfNS_4arch4Sm90ELb0ELb0ELb1ELb1ELb1ELb0ELb0ELb1ELb1ELb1ELb1ELb0EEENS1_21CollectiveEpilogueFwdINS6_IJSA_SC_SB_EEES9_SE_SG_Li256ELb1ELb1ELb1ELb0EEENS1_36VarlenDynamicPersistentTileSchedulerILi128ELi96ELi256ELi128ELb1ELb1ELb1ELb0ELb1ELb1EEEEEEEEEvNT_6ParamsE,"ax",@progbits
	.align	128
.text._ZN7cutlass13device_kernelIN5flash11enable_sm90INS1_16FlashAttnFwdSm90INS1_25CollectiveMainloopFwdSm90ILi2EN4cute5tupleIJNS5_1CILi1EEES8_S8_EEENS6_IJNS7_ILi128EEENS7_ILi96EEENS7_ILi192EEEEEELi192ENS_6half_tEfNS_4arch4Sm90ELb0ELb0ELb1ELb1ELb1ELb0ELb0ELb1ELb1ELb1ELb1ELb0EEENS1_21CollectiveEpilogueFwdINS6_IJSA_SC_SB_EEES9_SE_SG_Li256ELb1ELb1ELb1ELb0EEENS1_36VarlenDynamicPersistentTileSchedulerILi128ELi96ELi256ELi128ELb1ELb1ELb1ELb0ELb1ELb1EEEEEEEEEvNT_6ParamsE:
        .type           _ZN7cutlass13device_kernelIN5flash11enable_sm90INS1_16FlashAttnFwdSm90INS1_25CollectiveMainloopFwdSm90ILi2EN4cute5tupleIJNS5_1CILi1EEES8_S8_EEENS6_IJNS7_ILi128EEENS7_ILi96EEENS7_ILi192EEEEEELi192ENS_6half_tEfNS_4arch4Sm90ELb0ELb0ELb1ELb1ELb1ELb0ELb0ELb1ELb1ELb1ELb1ELb0EEENS1_21CollectiveEpilogueFwdINS6_IJSA_SC_SB_EEES9_SE_SG_Li256ELb1ELb1ELb1ELb0EEENS1_36VarlenDynamicPersistentTileSchedulerILi128ELi96ELi256ELi128ELb1ELb1ELb1ELb0ELb1ELb1EEEEEEEEEvNT_6ParamsE,@function
        .size           _ZN7cutlass13device_kernelIN5flash11enable_sm90INS1_16FlashAttnFwdSm90INS1_25CollectiveMainloopFwdSm90ILi2EN4cute5tupleIJNS5_1CILi1EEES8_S8_EEENS6_IJNS7_ILi128EEENS7_ILi96EEENS7_ILi192EEEEEELi192ENS_6half_tEfNS_4arch4Sm90ELb0ELb0ELb1ELb1ELb1ELb0ELb0ELb1ELb1ELb1ELb1ELb0EEENS1_21CollectiveEpilogueFwdINS6_IJSA_SC_SB_EEES9_SE_SG_Li256ELb1ELb1ELb1ELb0EEENS1_36VarlenDynamicPersistentTileSchedulerILi128ELi96ELi256ELi128ELb1ELb1ELb1ELb0ELb1ELb1EEEEEEEEEvNT_6ParamsE,(.L_x_15980 - _ZN7cutlass13device_kernelIN5flash11enable_sm90INS1_16FlashAttnFwdSm90INS1_25CollectiveMainloopFwdSm90ILi2EN4cute5tupleIJNS5_1CILi1EEES8_S8_EEENS6_IJNS7_ILi128EEENS7_ILi96EEENS7_ILi192EEEEEELi192ENS_6half_tEfNS_4arch4Sm90ELb0ELb0ELb1ELb1ELb1ELb0ELb0ELb1ELb1ELb1ELb1ELb0EEENS1_21CollectiveEpilogueFwdINS6_IJSA_SC_SB_EEES9_SE_SG_Li256ELb1ELb1ELb1ELb0EEENS1_36VarlenDynamicPersistentTileSchedulerILi128ELi96ELi256ELi128ELb1ELb1ELb1ELb0ELb1ELb1EEEEEEEEEvNT_6ParamsE)
        .other          _ZN7cutlass13device_kernelIN5flash11enable_sm90INS1_16FlashAttnFwdSm90INS1_25CollectiveMainloopFwdSm90ILi2EN4cute5tupleIJNS5_1CILi1EEES8_S8_EEENS6_IJNS7_ILi128EEENS7_ILi96EEENS7_ILi192EEEEEELi192ENS_6half_tEfNS_4arch4Sm90ELb0ELb0ELb1ELb1ELb1ELb0ELb0ELb1ELb1ELb1ELb1ELb0EEENS1_21CollectiveEpilogueFwdINS6_IJSA_SC_SB_EEES9_SE_SG_Li256ELb1ELb1ELb1ELb0EEENS1_36VarlenDynamicPersistentTileSchedulerILi128ELi96ELi256ELi128ELb1ELb1ELb1ELb0ELb1ELb1EEEEEEEEEvNT_6ParamsE,@"STO_CUDA_ENTRY STV_DEFAULT"
_ZN7cutlass13device_kernelIN5flash11enable_sm90INS1_16FlashAttnFwdSm90INS1_25CollectiveMainloopFwdSm90ILi2EN4cute5tupleIJNS5_1CILi1EEES8_S8_EEENS6_IJNS7_ILi128EEENS7_ILi96EEENS7_ILi192EEEEEELi192ENS_6half_tEfNS_4arch4Sm90ELb0ELb0ELb1ELb1ELb1ELb0ELb0ELb1ELb1ELb1ELb1ELb0EEENS1_21CollectiveEpilogueFwdINS6_IJSA_SC_SB_EEES9_SE_SG_Li256ELb1ELb1ELb1ELb0EEENS1_36VarlenDynamicPersistentTileSchedulerILi128ELi96ELi256ELi128ELb1ELb1ELb1ELb0ELb1ELb1EEEEEEEEEvNT_6ParamsE:
        /* <DEDUP_REMOVED lines=45> */
.L_x_3448:
        /* <DEDUP_REMOVED lines=22> */
.L_x_3449:
        /* <DEDUP_REMOVED lines=18> */
.L_x_3450:
        /* <DEDUP_REMOVED lines=22> */
.L_x_3451:
        /* <DEDUP_REMOVED lines=23> */
.L_x_3452:
        /* <DEDUP_REMOVED lines=10> */
.L_x_3454:
        /* <DEDUP_REMOVED lines=20> */
[----:B------:R-:W-:Y:S02]  /*0a00*/  SHF.R.S32.HI R0, RZ, 0x1f, R12 ;  /* 0x0000001fff007819 */ /* 0x000fe4000001140c */
[----:B------:R-:W-:Y:S02]  /*0a10*/  R2UR UR5, R10 ;  /* 0x000000000a0572ca */ /* 0x000fe400000e0000 */
[----:B0-----:R-:W-:-:S02]  /*0a20*/  LEA.HI R3, R0, R12, RZ, 0x4 ;  /* 0x0000000c00037211 */ /* 0x001fc400078f20ff */
[CC--:B------:R-:W-:Y:S02]  /*0a30*/  LEA.HI R4, R0.reuse, R12.reuse, RZ, 0x5 ;  /* 0x0000000c00047211 */ /* 0x0c0fe400078f28ff */
[----:B------:R-:W-:Y:S02]  /*0a40*/  SHF.R.S32.HI R6, RZ, 0x4, R3 ;  /* 0x00000004ff067819 */ /* 0x000fe40000011403 */
[----:B------:R-:W-:Y:S01]  /*0a50*/  LEA.HI R11, R0, R12, RZ, 0x2 ;  /* 0x0000000c000b7211 */ /* 0x000fe200078f10ff */
[----:B------:R-:W-:Y:S01]  /*0a60*/  IMAD.SHL.U32 R5, R4, 0x20, RZ ;  /* 0x0000002004057824 */ /* 0x000fe200078e00ff */
[C---:B------:R-:W-:Y:S02]  /*0a70*/  LOP3.LUT R4, R3.reuse, 0x3fffff0, RZ, 0xc0, !PT ;  /* 0x03fffff003047812 */ /* 0x040fe400078ec0ff */
[----:B------:R-:W-:Y:S02]  /*0a80*/  LEA.HI R3, R3, R6, RZ, 0x1 ;  /* 0x0000000603037211 */ /* 0x000fe400078f08ff */
[----:B------:R-:W-:Y:S01]  /*0a90*/  LOP3.LUT R5, R5, 0xfffffc00, RZ, 0xc0, !PT ;  /* 0xfffffc0005057812 */ /* 0x000fe200078ec0ff */
[----:B------:R-:W-:Y:S01]  /*0aa0*/  IMAD.IADD R4, R12, 0x1, -R4 ;  /* 0x000000010c047824 */ /* 0x000fe200078e0a04 */
[----:B------:R-:W-:-:S02]  /*0ab0*/  LOP3.LUT R3, R3, 0x1ffffffe, RZ, 0xc0, !PT ;  /* 0x1ffffffe03037812 */ /* 0x000fc400078ec0ff */
[----:B------:R-:W-:Y:S01]  /*0ac0*/  LOP3.LUT R11, R11, 0xfffffffc, RZ, 0xc0, !PT ;  /* 0xfffffffc0b0b7812 */ /* 0x000fe200078ec0ff */
[----:B------:R-:W-:Y:S02]  /*0ad0*/  IMAD R4, R4, 0x40, R5 ;  /* 0x0000004004047824 */ /* 0x000fe400078e0205 */
[----:B------:R-:W-:Y:S02]  /*0ae0*/  IMAD.IADD R3, R6, 0x1, -R3 ;  /* 0x0000000106037824 */ /* 0x000fe400078e0a03 */
[----:B------:R-:W-:Y:S02]  /*0af0*/  IMAD.IADD R11, R12, 0x1, -R11 ;  /* 0x000000010c0b7824 */ /* 0x000fe400078e0a0b */
[----:B------:R-:W-:-:S03]  /*0b00*/  IMAD R3, R3, 0x8, R4 ;  /* 0x0000000803037824 */ /* 0x000fc600078e0204 */
[----:B------:R-:W-:Y:S02]  /*0b10*/  LEA.HI R5, R11, R11, RZ, 0x1 ;  /* 0x0000000b0b057211 */ /* 0x000fe400078f08ff */
[----:B------:R0:W-:Y:S02]  /*0b20*/  STL [R1+0x24], R3 ;  /* 0x0000240301007387 */ /* 0x0001e40000100800 */
[----:B------:R-:W-:-:S05]  /*0b30*/  LOP3.LUT R4, R5, 0x1ffffffe, RZ, 0xc0, !PT ;  /* 0x1ffffffe05047812 */ /* 0x000fca00078ec0ff */
[----:B------:R-:W-:Y:S01]  /*0b40*/  IMAD.IADD R4, R11, 0x1, -R4 ;  /* 0x000000010b047824 */ /* 0x000fe200078e0a04 */
[----:B--2---:R-:W-:Y:S02]  /*0b50*/  R2UR UR4, R2 ;  /* 0x00000000020472ca */ /* 0x004fe400000e0000 */
[CC--:B------:R-:W-:Y:S02]  /*0b60*/  LEA.HI R2, R0.reuse, R12.reuse, RZ, 0x7 ;  /* 0x0000000c00027211 */ /* 0x0c0fe400078f38ff */
[----:B------:R-:W-:Y:S02]  /*0b70*/  LEA.HI R0, R0, R12, RZ, 0x3 ;  /* 0x0000000c00007211 */ /* 0x000fe400078f18ff */
[----:B------:R-:W-:Y:S02]  /*0b80*/  LOP3.LUT R216, R2, 0xffffff80, RZ, 0xc0, !PT ;  /* 0xffffff8002d87812 */ /* 0x000fe400078ec0ff */
[----:B------:R-:W-:Y:S02]  /*0b90*/  SHF.R.S32.HI R13, RZ, 0x7, R2 ;  /* 0x00000007ff0d7819 */ /* 0x000fe40000011402 */
[----:B------:R-:W-:Y:S01]  /*0ba0*/  LOP3.LUT R16, R0, 0xfffffff8, RZ, 0xc0, !PT ;  /* 0xfffffff800107812 */ /* 0x000fe200078ec0ff */
[----:B------:R-:W-:Y:S01]  /*0bb0*/  IMAD.IADD R216, R12, 0x1, -R216 ;  /* 0x000000010cd87824 */ /* 0x000fe200078e0ad8 */
[----:B------:R-:W-:Y:S01]  /*0bc0*/  LEA.HI R2, R2, R13, RZ, 0x1 ;  /* 0x0000000d02027211 */ /* 0x000fe200078f08ff */
[----:B------:R-:W-:Y:S01]  /*0bd0*/  ULOP3.LUT UR4, UR4, 0x1, URZ, 0xfc, !UPT ;  /* 0x0000000104047892 */ /* 0x000fe2000f8efc3f */
[----:B------:R-:W-:-:S02]  /*0be0*/  SHF.R.S32.HI R213, RZ, 0x3, R0 ;  /* 0x00000003ffd57819 */ /* 0x000fc40000011400 */
[----:B------:R-:W-:Y:S02]  /*0bf0*/  SHF.R.S32.HI R7, RZ, 0x1f, R216 ;  /* 0x0000001fff077819 */ /* 0x000fe400000114d8 */
[----:B------:R-:W-:Y:S02]  /*0c00*/  LOP3.LUT R2, R2, 0x3fffffe, RZ, 0xc0, !PT ;  /* 0x03fffffe02027812 */ /* 0x000fe400078ec0ff */
[CC--:B------:R-:W-:Y:S02]  /*0c10*/  LEA.HI R8, R7.reuse, R216.reuse, RZ, 0x2 ;  /* 0x000000d807087211 */ /* 0x0c0fe400078f10ff */
[----:B------:R-:W-:Y:S01]  /*0c20*/  LEA.HI R7, R7, R216, RZ, 0x5 ;  /* 0x000000d807077211 */ /* 0x000fe200078f28ff */
[----:B------:R-:W-:Y:S01]  /*0c30*/  IMAD.IADD R2, R13, 0x1, -R2 ;  /* 0x000000010d027824 */ /* 0x000fe200078e0a02 */
[--C-:B------:R-:W-:Y:S02]  /*0c40*/  SHF.R.S32.HI R9, RZ, 0x2, R8.reuse ;  /* 0x00000002ff097819 */ /* 0x100fe40000011408 */
[----:B------:R-:W-:-:S02]  /*0c50*/  SHF.R.S32.HI R10, RZ, 0x1f, R8 ;  /* 0x0000001fff0a7819 */ /* 0x000fc40000011408 */
[----:B0-----:R-:W-:Y:S02]  /*0c60*/  LOP3.LUT R3, R8, 0x7ffffffc, RZ, 0xc0, !PT ;  /* 0x7ffffffc08037812 */ /* 0x001fe400078ec0ff */
[----:B------:R-:W-:Y:S02]  /*0c70*/  LEA.HI R10, R10, R9, RZ, 0x3 ;  /* 0x000000090a0a7211 */ /* 0x000fe400078f18ff */
[----:B------:R-:W-:Y:S01]  /*0c80*/  SHF.R.S32.HI R7, RZ, 0x5, R7 ;  /* 0x00000005ff077819 */ /* 0x000fe20000011407 */
[----:B------:R-:W-:Y:S01]  /*0c90*/  IMAD.IADD R3, R216, 0x1, -R3 ;  /* 0x00000001d8037824 */ /* 0x000fe200078e0a03 */
[----:B------:R-:W-:Y:S02]  /*0ca0*/  LOP3.LUT R10, R10, 0xfffffff8, RZ, 0xc0, !PT ;  /* 0xfffffff80a0a7812 */ /* 0x000fe400078ec0ff */
[----:B------:R-:W-:Y:S01]  /*0cb0*/  IADD3 R16, R12, -R16, RZ ;  /* 0x800000100c107210 */ /* 0x000fe20007ffe0ff */
[----:B------:R-:W-:Y:S01]  /*0cc0*/  IMAD.SHL.U32 R17, R3, 0x2, RZ ;  /* 0x0000000203117824 */ /* 0x000fe200078e00ff */
[----:B------:R-:W-:-:S03]  /*0cd0*/  IADD3 R10, R9, -R10, RZ ;  /* 0x8000000a090a7210 */ /* 0x000fc60007ffe0ff */
[C---:B------:R-:W-:Y:S01]  /*0ce0*/  VIADD R208, R17.reuse, 0x38 ;  /* 0x0000003811d07836 */ /* 0x040fe20000000000 */
[----:B------:R-:W-:Y:S01]  /*0cf0*/  IADD3 R205, R17, 0x50, RZ ;  /* 0x0000005011cd7810 */ /* 0x000fe20007ffe0ff */
[----:B------:R-:W-:Y:S01]  /*0d00*/  IMAD R7, R7, 0x10, R10 ;  /* 0x0000001007077824 */ /* 0x000fe200078e020a */
[C---:B------:R-:W-:Y:S01]  /*0d10*/  IADD3 R196, R17.reuse, 0x98, RZ ;  /* 0x0000009811c47810 */ /* 0x040fe20007ffe0ff */
[C---:B------:R-:W-:Y:S01]  /*0d20*/  VIADD R210, R17.reuse, 0x8 ;  /* 0x0000000811d27836 */ /* 0x040fe20000000000 */
[----:B------:R-:W-:Y:S01]  /*0d30*/  SHF.R.S32.HI R0, RZ, 0x1f, R208 ;  /* 0x0000001fff007819 */ /* 0x000fe200000114d0 */
[----:B------:R-:W-:Y:S01]  /*0d40*/  IMAD R5, R2, 0x40, R7 ;  /* 0x0000004002057824 */ /* 0x000fe200078e0207 */
[----:B------:R-:W-:Y:S01]  /*0d50*/  SHF.R.S32.HI R0, RZ, 0x1f, R205 ;  /* 0x0000001fff007819 */ /* 0x000fe200000114cd */
[----:B------:R-:W-:Y:S01]  /*0d60*/  IMAD.U32 R2, RZ, RZ, UR4 ;  /* 0x00000004ff027e24 */ /* 0x000fe2000f8e00ff */
[----:B------:R-:W-:Y:S01]  /*0d70*/  UMOV UR4, URZ ;  /* 0x0000003f00047c82 */ /* 0x000fe20008000000 */
[----:B------:R-:W-:Y:S01]  /*0d80*/  IMAD R0, R4, 0x8, R5 ;  /* 0x0000000804007824 */ /* 0x000fe200078e0205 */
        /* <DEDUP_REMOVED lines=31> */
[----:B------:R-:W-:Y:S01]  /*0f80*/  IMAD.U32 R215, RZ, RZ, UR4 ;  /* 0x00000004ffd77e24 */ /* 0x000fe2000f8e00ff */
[----:B------:R-:W-:Y:S01]  /*0f90*/  SHF.R.S32.HI R220, RZ, 0x1f, R195 ;  /* 0x0000001fffdc7819 */ /* 0x000fe200000114c3 */
[C---:B------:R-:W-:Y:S01]  /*0fa0*/  VIADD R22, R17.reuse, 0x10 ;  /* 0x0000001011167836 */ /* 0x040fe20000000000 */
[----:B------:R-:W-:Y:S01]  /*0fb0*/  SHF.R.S32.HI R219, RZ, 0x1f, R194 ;  /* 0x0000001fffdb7819 */ /* 0x000fe200000114c2 */
[----:B------:R-:W-:Y:S01]  /*0fc0*/  VIADD R19, R17, 0x28 ;  /* 0x0000002811137836 */ /* 0x000fe20000000000 */
[----:B------:R-:W-:-:S02]  /*0fd0*/  SHF.R.S32.HI R218, RZ, 0x1f, R193 ;  /* 0x0000001fffda7819 */ /* 0x000fc400000114c1 */
[----:B-1----:R-:W-:-:S07]  /*0fe0*/  SHF.R.S32.HI R217, RZ, 0x1f, R192 ;  /* 0x0000001fffd97819 */ /* 0x002fce00000114c0 */
.L_x_3504:
[----:B------:R-:W-:Y:S01]  /*0ff0*/  ULDC.64 UR8, c[0x0][0xc88] ;  /* 0x0003220000087ab9 */ /* 0x000fe20000000a00 */
[----:B------:R-:W-:Y:S01]  /*1000*/  ULDC.64 UR10, c[0x0][0xa20] ;  /* 0x00028800000a7ab9 */ /* 0x000fe20000000a00 */
[----:B------:R-:W-:Y:S02]  /*1010*/  UIMAD.WIDE UR8, UR7, 0x4, UR8 ;  /* 0x00000004070878a5 */ /* 0x000fe4000f8e0208 */
[----:B------:R-:W-:Y:S01]  /*1020*/  UISETP.NE.U32.AND UP1, UPT, UR10, URZ, UPT ;  /* 0x0000003f0a00728c */ /* 0x000fe2000bf25070 */
[----:B------:R-:W-:-:S03]  /*1030*/  ULDC UR7, c[0x0][0x424] ;  /* 0x0001090000077ab9 */ /* 0x000fc60000000800 */
[----:B0123--:R-:W-:Y:S02]  /*1040*/  IMAD.U32 R2, RZ, RZ, UR8 ;  /* 0x00000008ff027e24 */ /* 0x00ffe4000f8e00ff */
[----:B------:R-:W-:Y:S01]  /*1050*/  IMAD.U32 R3, RZ, RZ, UR9 ;  /* 0x00000009ff037e24 */ /* 0x000fe2000f8e00ff */
        /* <DEDUP_REMOVED lines=9> */
[----:B------:R-:W-:-:S04]  /*10f0*/  @UP0 ULEA UR8, UP2, UR61, UR8, 0x2 ;  /* 0x000000083d080291 */ /* 0x000fc8000f84103f */
[----:B------:R-:W-:Y:S02]  /*1100*/  @UP0 ULEA.HI.X UR9, UR61, UR9, UR4, 0x2, UP2 ;  /* 0x000000093d090291 */ /* 0x000fe400090f1404 */
[----:B------:R-:W-:Y:S01]  /*1110*/  IMAD.U32 R214, RZ, RZ, UR4 ;  /* 0x00000004ffd67e24 */ /* 0x000fe2000f8e00ff */
[----:B------:R-:W-:Y:S01]  /*1120*/  @UP1 ULEA UR10, UP0, UR61, UR10, 0x2 ;  /* 0x0000000a3d0a1291 */ /* 0x000fe2000f80103f */
[----:B------:R-:W-:-:S03]  /*1130*/  MOV R2, UR8 ;  /* 0x0000000800027c02 */ /* 0x000fc60008000f00 */
[----:B------:R-:W-:Y:S01]  /*1140*/  @UP1 ULEA.HI.X UR11, UR61, UR11, UR4, 0x2, UP0 ;  /* 0x0000000b3d0b1291 */ /* 0x000fe200080f1404 */
[----:B------:R-:W-:Y:S01]  /*1150*/  IMAD.U32 R3, RZ, RZ, UR9 ;  /* 0x00000009ff037e24 */ /* 0x000fe2000f8e00ff */
[----:B------:R-:W-:Y:S01]  /*1160*/  ULDC.64 UR8, c[0x0][0x418] ;  /* 0x0001060000087ab9 */ /* 0x000fe20000000a00 */
[----:B------:R-:W-:-:S03]  /*1170*/  IMAD.U32 R4, RZ, RZ, UR10 ;  /* 0x0000000aff047e24 */ /* 0x000fc6000f8e00ff */
[----:B----4-:R-:W-:Y:S01]  /*1180*/  IMAD.U32 R5, RZ, RZ, UR11 ;  /* 0x0000000bff057e24 */ /* 0x010fe2000f8e00ff */
[----:B------:R-:W2:Y:S04]  /*1190*/  @P0 LDG.E R2, desc[UR36][R2.64] ;  /* 0x0000002402020981 */ /* 0x000ea8000c1e1900 */
[----:B------:R-:W3:Y:S01]  /*11a0*/  @P1 LDG.E R4, desc[UR36][R4.64] ;  /* 0x0000002404041981 */ /* 0x000ee2000c1e1900 */
[----:B------:R-:W-:Y:S01]  /*11b0*/  UISETP.NE.U32.AND UP0, UPT, UR8, URZ, UPT ;  /* 0x0000003f0800728c */ /* 0x000fe2000bf05070 */
[----:B------:R-:W-:Y:S01]  /*11c0*/  IMAD.U32 R212, RZ, RZ, UR6 ;  /* 0x00000006ffd47e24 */ /* 0x000fe2000f8e00ff */
[----:B------:R-:W-:Y:S01]  /*11d0*/  UMOV UR4, URZ ;  /* 0x0000003f00047c82 */ /* 0x000fe20008000000 */
[----:B------:R-:W-:Y:S02]  /*11e0*/  ULOP3.LUT UR8, UR5, 0xff000000, URZ, 0xc0, !UPT ;  /* 0xff00000005087892 */ /* 0x000fe4000f8ec03f */
[----:B------:R-:W-:-:S03]  /*11f0*/  UISETP.NE.AND.EX UP0, UPT, UR9, URZ, UPT, UP0 ;  /* 0x0000003f0900728c */ /* 0x000fc6000bf05300 */
[----:B------:R-:W-:Y:S01]  /*1200*/  ULDC UR9, c[0x0][0x2f0] ;  /* 0x0000bc0000097ab9 */ /* 0x000fe20000000800 */
[----:B------:R-:W-:-:S04]  /*1210*/  USEL UR7, UR7, 0x1, UP0 ;  /* 0x0000000107077887 */ /* 0x000fc80008000000 */
[----:B------:R-:W-:Y:S01]  /*1220*/  UIMAD UR7, UR7, UR9, URZ ;  /* 0x00000009070772a4 */ /* 0x000fe2000f8e023f */
[----:B--2---:R-:W-:-:S06]  /*1230*/  @P0 R2UR UR4, R2 ;  /* 0x00000000020402ca */ /* 0x004fcc00000e0000 */
[----:B---3--:R-:W-:Y:S01]  /*1240*/  @P1 R2UR UR7, R4 ;  /* 0x00000000040712ca */ /* 0x008fe200000e0000 */
[----:B-----5:R-:W-:-:S14]  /*1250*/  @P1 BRA `(.L_x_3455) ;  /* 0x0000000000341947 */ /* 0x020fdc0003800000 */
        /* <DEDUP_REMOVED lines=13> */
.L_x_3455:
[----:B------:R-:W-:Y:S02]  /*1330*/  UIADD3 UR7, -UR4, UR7, URZ ;  /* 0x0000000704077290 */ /* 0x000fe4000fffe13f */
[----:B------:R-:W-:Y:S02]  /*1340*/  ULOP3.LUT UR4, UR5, 0xff0000, URZ, 0xc0, !UPT ;  /* 0x00ff000005047892 */ /* 0x000fe4000f8ec03f */
[----:B------:R-:W-:Y:S02]  /*1350*/  UISETP.GE.AND UP0, UPT, UR7, 0x1, UPT ;  /* 0x000000010700788c */ /* 0x000fe4000bf06270 */
[----:B------:R-:W-:Y:S01]  /*1360*/  USHF.R.U32.HI UR8, URZ, 0x8, UR8 ;  /* 0x000000083f087899 */ /* 0x000fe20008011608 */
[----:B------:R-:W-:Y:S01]  /*1370*/  IMAD.U32 R84, RZ, RZ, UR7 ;  /* 0x00000007ff547e24 */ /* 0x000fe2000f8e00ff */
        /* <DEDUP_REMOVED lines=9> */
[----:B------:R-:W-:Y:S01]  /*1410*/  MOV R211, UR9 ;  /* 0x0000000900d37c02 */ /* 0x000fe20008000f00 */
[----:B------:R-:W-:Y:S01]  /*1420*/  UMOV UR4, URZ ;  /* 0x0000003f00047c82 */ /* 0x000fe20008000000 */
        /* <DEDUP_REMOVED lines=40> */
.L_x_3456:
[----:B------:R-:W-:Y:S01]  /*16b0*/  R2UR UR5, R23 ;  /* 0x00000000170572ca */ /* 0x000fe200000e0000 */
[----:B------:R-:W-:Y:S01]  /*16c0*/  IMAD.U32 R0, RZ, RZ, UR9 ;  /* 0x00000009ff007e24 */ /* 0x000fe2000f8e00ff */
[----:B------:R-:W-:Y:S01]  /*16d0*/  PLOP3.LUT P0, PT, PT, PT, PT, 0x80, 0x0 ;  /* 0x000000000000781c */ /* 0x000fe20003f0f070 */
[----:B------:R-:W-:Y:S01]  /*16e0*/  IMAD.U32 R3, RZ, RZ, UR4 ;  /* 0x00000004ff037e24 */ /* 0x000fe2000f8e00ff */
[----:B------:R-:W-:Y:S02]  /*16f0*/  MOV R2, RZ ;  /* 0x000000ff00027202 */ /* 0x000fe40000000f00 */
        /* <DEDUP_REMOVED lines=31> */
[----:B------:R-:W-:Y:S02]  /*18f0*/  UISETP.GT.AND UP0, UPT, UR5, UR60, UPT ;  /* 0x0000003c0500728c */ /* 0x000fe4000bf04270 */
[----:B------:R-:W-:Y:S01]  /*1900*/  IMAD.U32 R85, RZ, RZ, UR5 ;  /* 0x00000005ff557e24 */ /* 0x000fe2000f8e00ff */
        /* <DEDUP_REMOVED lines=33> */
[----:B------:R-:W-:-:S05]  /*1b20*/  SHF.R.S32.HI R4, RZ, 0x7, R4 ;  /* 0x00000007ff047819 */ /* 0x000fca0000011404 */
        /* <DEDUP_REMOVED lines=25> */
.L_x_3458:
[----:B------:R-:W2:Y:S01]  /*1cc0*/  LDL R2, [R1+0x28] ;  /* 0x0000280001027983 */ /* 0x000ea20000100800 */
[----:B------:R-:W-:Y:S01]  /*1cd0*/  R2UR UR7, R215 ;  /* 0x00000000d70772ca */ /* 0x000fe200000e0000 */
[----:B------:R-:W0:-:S12]  /*1ce0*/  S2UR UR5, SR_CgaCtaId ;  /* 0x00000000000579c3 */ /* 0x000e180000008800 */
[----:B------:R-:W-:-:S04]  /*1cf0*/  ULEA.HI UR4, UR7, UR7, URZ, 0x1 ;  /* 0x0000000707047291 */ /* 0x000fc8000f8f083f */
[----:B------:R-:W-:-:S04]  /*1d00*/  ULOP3.LUT UR4, UR4, 0xfffffffe, URZ, 0xc0, !UPT ;  /* 0xfffffffe04047892 */ /* 0x000fc8000f8ec03f */
[----:B------:R-:W-:Y:S01]  /*1d10*/  UIADD3 UR4, UR7, -UR4, URZ ;  /* 0x8000000407047290 */ /* 0x000fe2000fffe03f */
[----:B0-----:R-:W-:-:S05]  /*1d20*/  IMAD.U32 R3, RZ, RZ, UR5 ;  /* 0x00000005ff037e24 */ /* 0x001fca000f8e00ff */
[----:B------:R-:W-:-:S05]  /*1d30*/  IMAD.U32 R5, RZ, RZ, UR4 ;  /* 0x00000004ff057e24 */ /* 0x000fca000f8e00ff */
[----:B------:R-:W-:Y:S02]  /*1d40*/  SHF.L.U32 R5, R5, 0x1f, RZ ;  /* 0x0000001f05057819 */ /* 0x000fe400000006ff */
[----:B--2---:R-:W-:Y:S02]  /*1d50*/  R2UR UR6, R2 ;  /* 0x00000000020672ca */ /* 0x004fe400000e0000 */
[----:B------:R-:W-:-:S04]  /*1d60*/  MOV R2, 0x400 ;  /* 0x0000040000027802 */ /* 0x000fc80000000f00 */
[----:B------:R-:W-:-:S04]  /*1d70*/  LEA R2, R3, R2, 0x18 ;  /* 0x0000000203027211 */ /* 0x000fc800078ec0ff */
[----:B------:R-:W0:Y:S03]  /*1d80*/  SYNCS.PHASECHK.TRANS64.TRYWAIT P1, [R2+URZ+0x30800], R5 ;  /* 0x03080005020075a7 */ /* 0x000e26000802017f */
[----:B------:R-:W-:-:S05]  /*1d90*/  IMAD.U32 R0, RZ, RZ, UR6 ;  /* 0x00000006ff007e24 */ /* 0x000fca000f8e00ff */
[----:B------:R-:W-:Y:S01]  /*1da0*/  ISETP.NE.AND P0, PT, R0, 0x3, PT ;  /* 0x000000030000780c */ /* 0x000fe20003f05270 */
[----:B0-----:R-:W-:-:S12]  /*1db0*/  @!P1 BRA `(.L_x_3459) ;  /* 0x000000f800409947 */ /* 0x001fd80003800000 */
.L_x_3589:
[----:B------:R-:W-:Y:S05]  /*1dc0*/  @!P0 BRA `(.L_x_3460) ;  /* 0x0000000000048947 */ /* 0x000fea0003800000 */
[----:B------:R-:W-:Y:S01]  /*1dd0*/  BPT.TRAP 0x1 ;  /* 0x000000040000795c */ /* 0x000fe20000300000 */
.L_x_3460:
[----:B0-----:R-:W-:Y:S02]  /*1de0*/  IMAD.U32 R5, RZ, RZ, UR38 ;  /* 0x00000026ff057e24 */ /* 0x001fe4000f8e00ff */
[----:B------:R-:W-:-:S03]  /*1df0*/  IMAD.U32 R4, RZ, RZ, UR39 ;  /* 0x00000027ff047e24 */ /* 0x000fc6000f8e00ff */
[----:B------:R-:W-:Y:S02]  /*1e00*/  LEA R0, R5, R2, 0x3 ;  /* 0x0000000205007211 */ /* 0x000fe400078e18ff */
[----:B------:R-:W-:-:S04]  /*1e10*/  SHF.L.U32 R5, R4, 0x1f, RZ ;  /* 0x0000001f04057819 */ /* 0x000fc800000006ff */
[----:B------:R0:W1:Y:S01]  /*1e20*/  SYNCS.PHASECHK.TRANS64.TRYWAIT P1, [R0+URZ+0x30830], R5 ;  /* 0x03083005000075a7 */ /* 0x000062000802017f */
[----:B------:R-:W-:Y:S05]  /*1e30*/  @!P0 BRA `(.L_x_3461) ;  /* 0x0000000000048947 */ /* 0x000fea0003800000 */
[----:B------:R-:W-:Y:S01]  /*1e40*/  BPT.TRAP 0x1 ;  /* 0x000000040000795c */ /* 0x000fe20000300000 */
.L_x_3461:
[----:B------:R-:W-:Y:S01]  /*1e50*/  IMAD.MOV.U32 R119, RZ, RZ, RZ ;  /* 0x000000ffff777224 */ /* 0x000fe200078e00ff */
[----:B-1----:R-:W-:Y:S06]  /*1e60*/  @P1 BRA `(.L_x_3462) ;  /* 0x0000000000081947 */ /* 0x002fec0003800000 */
[----:B------:R-:W1:Y:S02]  /*1e70*/  SYNCS.PHASECHK.TRANS64.TRYWAIT P1, [R0+URZ+0x30830], R5 ;  /* 0x03083005000075a7 */ /* 0x000e64000802017f */
[----:B-1----:R-:W-:Y:S05]  /*1e80*/  @!P1 BRA `(.L_x_3463) ;  /* 0x000000f800209947 */ /* 0x002fea0003800000 */
.L_x_3462:
[----:B------:R-:W-:Y:S05]  /*1e90*/  WARPSYNC.ALL ;  /* 0x0000000000007948 */ /* 0x000fea0003800000 */
[----:B------:R-:W-:Y:S01]  /*1ea0*/  R2UR UR4, R2 ;  /* 0x00000000020472ca */ /* 0x000fe200000e0000 */
[----:B------:R-:W-:Y:S01]  /*1eb0*/  ULOP3.LUT UR5, UR40, 0x10000, URZ, 0xfc, !UPT ;  /* 0x0001000028057892 */ /* 0x000fe2000f8efc3f */
[----:B------:R-:W-:Y:S01]  /*1ec0*/  WARPGROUP.ARRIVE ;  /* 0x00000000000079c5 */ /* 0x000fe20000000000 */
[----:B------:R-:W-:Y:S01]  /*1ed0*/  UMOV UR9, 0x40000040 ;  /* 0x4000004000097882 */ /* 0x000fe20000000000 */
[----:B------:R-:W-:Y:S01]  /*1ee0*/  UMOV UR11, 0x40000040 ;  /* 0x40000040000b7882 */ /* 0x000fe20000000000 */
[----:B------:R-:W-:Y:S01]  /*1ef0*/  UIADD3 UR7, UR5, 0x2, URZ ;  /* 0x0000000205077890 */ /* 0x000fe2000fffe03f */
[----:B------:R-:W-:Y:S01]  /*1f00*/  IMAD.U32 R9, RZ, RZ, UR9 ;  /* 0x00000009ff097e24 */ /* 0x000fe2000f8e00ff */
[----:B------:R-:W-:Y:S01]  /*1f10*/  UMOV UR13, 0x40000040 ;  /* 0x40000040000d7882 */ /* 0x000fe20000000000 */
[----:B------:R-:W-:Y:S01]  /*1f20*/  UMOV UR8, UR5 ;  /* 0x0000000500087c82 */ /* 0x000fe20008000000 */
[----:B------:R-:W-:Y:S01]  /*1f30*/  UMOV UR15, 0x40000040 ;  /* 0x40000040000f7882 */ /* 0x000fe20000000000 */
[----:B------:R-:W-:Y:S01]  /*1f40*/  IMAD.U32 R8, RZ, RZ, UR8 ;  /* 0x00000008ff087e24 */ /* 0x000fe2000f8e00ff */
[----:B------:R-:W-:Y:S01]  /*1f50*/  UIADD3 UR56, UR5, 0x4, URZ ;  /* 0x0000000405387890 */ /* 0x000fe2000fffe03f */
[----:B------:R-:W-:Y:S01]  /*1f60*/  IMAD.U32 R7, RZ, RZ, UR13 ;  /* 0x0000000dff077e24 */ /* 0x000fe2000f8e00ff */
[----:B------:R-:W-:Y:S01]  /*1f70*/  UIADD3 UR4, UR4, 0x1e400, URZ ;  /* 0x0001e40004047890 */ /* 0x000fe2000fffe03f */
[----:B------:R-:W-:Y:S01]  /*1f80*/  UMOV UR12, UR7 ;  /* 0x00000007000c7c82 */ /* 0x000fe20008000000 */
[----:B------:R-:W-:-:S02]  /*1f90*/  UMOV UR57, 0x40000040 ;  /* 0x4000004000397882 */ /* 0x000fc40000000000 */
[----:B------:R-:W-:Y:S01]  /*1fa0*/  USHF.R.U32.HI UR4, URZ, 0x4, UR4 ;  /* 0x000000043f047899 */ /* 0x000fe20008011604 */
[----:B------:R-:W-:Y:S01]  /*1fb0*/  IMAD.U32 R6, RZ, RZ, UR12 ;  /* 0x0000000cff067e24 */ /* 0x000fe2000f8e00ff */
[----:B------:R-:W-:Y:S01]  /*1fc0*/  UMOV UR59, 0x40000040 ;  /* 0x40000040003b7882 */ /* 0x000fe20000000000 */
[----:B------:R-:W-:Y:S02]  /*1fd0*/  UIADD3 UR52, UR5, 0x6, URZ ;  /* 0x0000000605347890 */ /* 0x000fe4000fffe03f */
[----:B------:R-:W-:Y:S01]  /*1fe0*/  ULOP3.LUT UR4, UR4, 0x3fff, URZ, 0xc0, !UPT ;  /* 0x00003fff04047892 */ /* 0x000fe2000f8ec03f */
[----:B------:R-:W-:Y:S01]  /*1ff0*/  UMOV UR53, 0x40000040 ;  /* 0x4000004000357882 */ /* 0x000fe20000000000 */
[----:B------:R-:W-:Y:S02]  /*2000*/  UMOV UR55, 0x40000040 ;  /* 0x4000004000377882 */ /* 0x000fe40000000000 */
[----:B------:R-:W-:Y:S02]  /*2010*/  ULOP3.LUT UR4, UR4, 0x10000, URZ, 0xfc, !UPT ;  /* 0x0001000004047892 */ /* 0x000fe4000f8efc3f */
[----:B------:R-:W-:-:S02]  /*2020*/  UIADD3 UR48, UR5, 0x400, URZ ;  /* 0x0000040005307890 */ /* 0x000fc4000fffe03f */
[----:B------:R-:W-:Y:S01]  /*2030*/  UIMAD UR6, UR38, 0x900, UR4 ;  /* 0x00000900260678a4 */ /* 0x000fe2000f8e0204 */
[----:B------:R-:W-:Y:S01]  /*2040*/  UMOV UR49, 0x40000040 ;  /* 0x4000004000317882 */ /* 0x000fe20000000000 */
[----:B------:R-:W-:Y:S02]  /*2050*/  UMOV UR51, 0x40000040 ;  /* 0x4000004000337882 */ /* 0x000fe40000000000 */
[----:B------:R-:W-:Y:S02]  /*2060*/  UIADD3 UR58, UR6, 0x4, URZ ;  /* 0x00000004063a7890 */ /* 0x000fe4000fffe03f */
[----:B------:R-:W-:Y:S02]  /*2070*/  UIADD3 UR54, UR6, 0x6, URZ ;  /* 0x0000000606367890 */ /* 0x000fe4000fffe03f */
[----:B------:R-:W-:Y:S01]  /*2080*/  UMOV UR10, UR6 ;  /* 0x00000006000a7c82 */ /* 0x000fe20008000000 */
[----:B------:R-:W-:Y:S01]  /*2090*/  UIADD3 UR50, UR6, 0x300, URZ ;  /* 0x0000030006327890 */ /* 0x000fe2000fffe03f */
[----:B------:R-:W-:Y:S01]  /*20a0*/  HGMMA.64x96x16.F32 R24, gdesc[UR8], RZ, !UPT, gsb0 ;  /* 0x01600000081879f0 */ /* 0x000fe2000c0008ff */
[----:B------:R-:W-:-:S02]  /*20b0*/  UIADD3 UR8, UR6, 0x2, URZ ;  /* 0x0000000206087890 */ /* 0x000fc4000fffe03f */
[----:B------:R-:W-:Y:S02]  /*20c0*/  UIADD3 UR44, UR5, 0x402, URZ ;  /* 0x00000402052c7890 */ /* 0x000fe4000fffe03f */
[----:B------:R-:W-:Y:S01]  /*20d0*/  UIADD3 UR46, UR6, 0x302, URZ ;  /* 0x00000302062e7890 */ /* 0x000fe2000fffe03f */
[----:B------:R-:W-:Y:S02]  /*20e0*/  UMOV UR45, 0x40000040 ;  /* 0x40000040002d7882 */ /* 0x000fe40000000000 */
[----:B------:R-:W-:Y:S01]  /*20f0*/  UMOV UR14, UR8 ;  /* 0x00000008000e7c82 */ /* 0x000fe20008000000 */
        /* <DEDUP_REMOVED lines=21> */
[----:B------:R-:W-:Y:S02]  /*2250*/  WARPGROUP.DEPBAR.LE gsb0, 0x0 ;  /* 0x00008000000079c5 */ /* 0x000fe40000010000 */
[----:B------:R-:W-:-:S06]  /*2260*/  WARPGROUP.ARRIVE ;  /* 0x00000000000079c5 */ /* 0x000fcc0000000000 */
[----:B------:R-:W-:Y:S01]  /*2270*/  HGMMA.64x96x16.F32 R24, gdesc[UR12], R24, gsb0 ;  /* 0x016000000c1879f0 */ /* 0x000fe20008000818 */
[----:B------:R-:W-:Y:S02]  /*2280*/  UIADD3 UR12, UR5, 0x404, URZ ;  /* 0x00000404050c7890 */ /* 0x000fe4000fffe03f */
[----:B------:R-:W-:Y:S01]  /*2290*/  UIADD3 UR14, UR6, 0x304, URZ ;  /* 0x00000304060e7890 */ /* 0x000fe2000fffe03f */
[----:B------:R-:W-:Y:S01]  /*22a0*/  UMOV UR13, 0x40000040 ;  /* 0x40000040000d7882 */ /* 0x000fe20000000000 */
        /* <DEDUP_REMOVED lines=34> */
.L_x_3464:
[----:B------:R-:W-:Y:S01]  /*24d0*/  R2UR UR7, R84 ;  /* 0x00000000540772ca */ /* 0x000fe200000e0000 */
[----:B------:R-:W-:Y:S01]  /*24e0*/  ULDC UR5, c[0x0][0x9d8] ;  /* 0x0002760000057ab9 */ /* 0x000fe20000000800 */
[----:B------:R-:W-:Y:S01]  /*24f0*/  R2UR UR6, R85 ;  /* 0x00000000550672ca */ /* 0x000fe200000e0000 */
        /* <DEDUP_REMOVED lines=10> */
[----:B------:R-:W-:-:S02]  /*25a0*/  IMAD.U32 R4, RZ, RZ, UR7 ;  /* 0x00000007ff047e24 */ /* 0x000fc4000f8e00ff */
[----:B------:R-:W-:Y:S01]  /*25b0*/  FMUL.FTZ R27, R27, UR5 ;  /* 0x000000051b1b7c20 */ /* 0x000fe20008410000 */
[----:B------:R-:W-:Y:S02]  /*25c0*/  IMAD.U32 R11, RZ, RZ, UR6 ;  /* 0x00000006ff0b7e24 */ /* 0x000fe4000f8e00ff */
[----:B------:R-:W-:Y:S01]  /*25d0*/  FMUL.FTZ R38, R38, UR5 ;  /* 0x0000000526267c20 */ /* 0x000fe20008410000 */
[----:B------:R-:W-:Y:S01]  /*25e0*/  MUFU.TANH R25, R25 ;  /* 0x0000001900197308 */ /* 0x000fe20000002400 */
[----:B------:R-:W-:Y:S01]  /*25f0*/  IADD3 R4, R4, 0x60, -R17 ;  /* 0x0000006004047810 */ /* 0x000fe20007ffe811 */
[----:B------:R-:W-:Y:S01]  /*2600*/  FMUL.FTZ R37, R37, UR5 ;  /* 0x0000000525257c20 */ /* 0x000fe20008410000 */
[----:B------:R-:W-:Y:S01]  /*2610*/  FMUL.FTZ R30, R30, UR5 ;  /* 0x000000051e1e7c20 */ /* 0x000fe20008410000 */
[----:B------:R-:W-:Y:S01]  /*2620*/  FMUL.FTZ R39, R39, UR5 ;  /* 0x0000000527277c20 */ /* 0x000fe20008410000 */
[----:B------:R-:W-:Y:S01]  /*2630*/  FMUL.FTZ R40, R40, UR5 ;  /* 0x0000000528287c20 */ /* 0x000fe20008410000 */
[----:B------:R-:W-:-:S02]  /*2640*/  IMAD R4, R11, -0x60, R4 ;  /* 0xffffffa00b047824 */ /* 0x000fc400078e0204 */
[----:B------:R-:W-:Y:S01]  /*2650*/  FMUL.FTZ R31, R31, UR5 ;  /* 0x000000051f1f7c20 */ /* 0x000fe20008410000 */
[----:B------:R-:W-:Y:S01]  /*2660*/  MUFU.TANH R28, R28 ;  /* 0x0000001c001c7308 */ /* 0x000fe20000002400 */
[----:B------:R-:W-:Y:S01]  /*2670*/  FMUL.FTZ R46, R46, UR5 ;  /* 0x000000052e2e7c20 */ /* 0x000fe20008410000 */
[----:B------:R-:W-:Y:S01]  /*2680*/  FMUL.FTZ R41, R41, UR5 ;  /* 0x0000000529297c20 */ /* 0x000fe20008410000 */
[C---:B------:R-:W-:Y:S01]  /*2690*/  ISETP.GT.AND P6, PT, R4.reuse, RZ, PT ;  /* 0x000000ff0400720c */ /* 0x040fe20003fc4270 */
[----:B------:R-:W-:Y:S01]  /*26a0*/  FMUL.FTZ R47, R47, UR5 ;  /* 0x000000052f2f7c20 */ /* 0x000fe20008410000 */
[----:B------:R-:W-:Y:S01]  /*26b0*/  ISETP.GT.AND P5, PT, R4, 0x1, PT ;  /* 0x000000010400780c */ /* 0x000fe20003fa4270 */
[----:B------:R-:W-:Y:S01]  /*26c0*/  FMUL.FTZ R44, R44, UR5 ;  /* 0x000000052c2c7c20 */ /* 0x000fe20008410000 */
[----:B------:R-:W-:Y:S01]  /*26d0*/  ISETP.GT.AND P4, PT, R4, 0x8, PT ;  /* 0x000000080400780c */ /* 0x000fe20003f84270 */
[----:B------:R-:W-:Y:S01]  /*26e0*/  MUFU.TANH R29, R29 ;  /* 0x0000001d001d7308 */ /* 0x000fe20000002400 */
[----:B--2---:R-:W-:Y:S01]  /*26f0*/  FSEL R11, R24, -INF , P6 ;  /* 0xff800000180b7808 */ /* 0x004fe20003000000 */
[----:B------:R-:W-:Y:S01]  /*2700*/  FMUL.FTZ R35, R35, UR5 ;  /* 0x0000000523237c20 */ /* 0x000fe20008410000 */
[C---:B------:R-:W-:Y:S01]  /*2710*/  ISETP.GT.AND P3, PT, R4.reuse, 0x9, PT ;  /* 0x000000090400780c */ /* 0x040fe20003f64270 */
[----:B------:R-:W-:Y:S01]  /*2720*/  FMUL.FTZ R45, R45, UR5 ;  /* 0x000000052d2d7c20 */ /* 0x000fe20008410000 */
[----:B------:R-:W-:Y:S01]  /*2730*/  ISETP.GT.AND P2, PT, R4, 0x10, PT ;  /* 0x000000100400780c */ /* 0x000fe20003f44270 */
[----:B------:R-:W-:Y:S01]  /*2740*/  FMUL.FTZ R54, R54, UR5 ;  /* 0x0000000536367c20 */ /* 0x000fe20008410000 */
[----:B------:R-:W-:Y:S01]  /*2750*/  ISETP.GT.AND P1, PT, R4, 0x11, PT ;  /* 0x000000110400780c */ /* 0x000fe20003f24270 */
        /* <DEDUP_REMOVED lines=8> */
[----:B01----:R-:W0:Y:S01]  /*27e0*/  MUFU.TANH R5, R26 ;  /* 0x0000001a00057308 */ /* 0x003e220000002400 */
        /* <DEDUP_REMOVED lines=8> */
[----:B------:R-:W-:Y:S01]  /*2870*/  FMUL.FTZ R58, R58, UR5 ;  /* 0x000000053a3a7c20 */ /* 0x000fe20008410000 */
[----:B------:R-:W-:Y:S01]  /*2880*/  FMUL.FTZ R65, R65, UR5 ;  /* 0x0000000541417c20 */ /* 0x000fe20008410000 */
[----:B------:R-:W-:Y:S01]  /*2890*/  FMUL.FTZ R59, R59, UR5 ;  /* 0x000000053b3b7c20 */ /* 0x000fe20008410000 */
[----:B------:R-:W-:Y:S01]  /*28a0*/  FMUL.FTZ R68, R68, UR5 ;  /* 0x0000000544447c20 */ /* 0x000fe20008410000 */
[----:B------:R-:W-:Y:S01]  /*28b0*/  FMUL.FTZ R69, R69, UR5 ;  /* 0x0000000545457c20 */ /* 0x000fe20008410000 */
[----:B------:R-:W-:Y:S01]  /*28c0*/  ULDC UR11, c[0x0][0x988] ;  /* 0x00026200000b7ab9 */ /* 0x000fe20000000800 */
[----:B------:R-:W-:Y:S01]  /*28d0*/  P2R R72, PR, RZ, 0x1 ;  /* 0x00000001ff487803 */ /* 0x000fe20000000000 */
[----:B------:R1:W2:Y:S01]  /*28e0*/  MUFU.TANH R14, R34 ;  /* 0x00000022000e7308 */ /* 0x0002a20000002400 */
[----:B0-----:R-:W-:Y:S01]  /*28f0*/  FSEL R5, R5, -INF , P6 ;  /* 0xff80000005057808 */ /* 0x001fe20003000000 */
[----:B------:R-:W-:Y:S01]  /*2900*/  FMUL.FTZ R62, R62, UR5 ;  /* 0x000000053e3e7c20 */ /* 0x000fe20008410000 */
[----:B------:R-:W-:Y:S01]  /*2910*/  ISETP.GT.AND P6, PT, R4, 0x18, PT ;  /* 0x000000180400780c */ /* 0x000fe20003fc4270 */
[----:B------:R-:W-:Y:S01]  /*2920*/  FMUL.FTZ R63, R63, UR5 ;  /* 0x000000053f3f7c20 */ /* 0x000fe20008410000 */
[----:B------:R-:W-:Y:S01]  /*2930*/  FMUL.FTZ R66, R66, UR5 ;  /* 0x0000000542427c20 */ /* 0x000fe20008410000 */
[----:B------:R-:W-:Y:S01]  /*2940*/  FMUL.FTZ R67, R67, UR5 ;  /* 0x0000000543437c20 */ /* 0x000fe20008410000 */
[----:B------:R-:W-:Y:S01]  /*2950*/  FMUL.FTZ R70, R70, UR5 ;  /* 0x0000000546467c20 */ /* 0x000fe20008410000 */
[----:B------:R-:W0:Y:S01]  /*2960*/  MUFU.TANH R10, R27 ;  /* 0x0000001b000a7308 */ /* 0x000e220000002400 */
[----:B-1----:R-:W-:Y:S01]  /*2970*/  FSEL R34, R25, -INF , P5 ;  /* 0xff80000019227808 */ /* 0x002fe20002800000 */
[----:B------:R-:W-:Y:S01]  /*2980*/  FMUL.FTZ R71, R71, UR5 ;  /* 0x0000000547477c20 */ /* 0x000fe20008410000 */
[----:B------:R-:W-:Y:S01]  /*2990*/  VIADD R0, R0, 0x30840 ;  /* 0x0003084000007836 */ /* 0x000fe20000000000 */
[----:B------:R-:W-:Y:S01]  /*29a0*/  UIADD3 UR5, UR6, -0x2, URZ ;  /* 0xfffffffe06057890 */ /* 0x000fe2000fffe03f */
[----:B------:R-:W-:Y:S01]  /*29b0*/  FMNMX.FTZ R25, R11, R34, !PT ;  /* 0x000000220b197209 */ /* 0x000fe20007810000 */
[--C-:B------:R-:W-:Y:S01]  /*29c0*/  IMAD.MOV.U32 R118, RZ, RZ, R119.reuse ;  /* 0x000000ffff767224 */ /* 0x100fe200078e0077 */
[-C--:B------:R-:W-:Y:S01]  /*29d0*/  MOV R111, R119.reuse ;  /* 0x00000077006f7202 */ /* 0x080fe20000000f00 */
[----:B------:R-:W1:Y:S01]  /*29e0*/  MUFU.TANH R36, R36 ;  /* 0x0000002400247308 */ /* 0x000e620000002400 */
[----:B--2---:R-:W-:Y:S01]  /*29f0*/  FSEL R14, R14, -INF , P2 ;  /* 0xff8000000e0e7808 */ /* 0x004fe20001000000 */
[----:B------:R-:W-:Y:S01]  /*2a00*/  UISETP.GE.AND UP0, UPT, UR5, UR60, UPT ;  /* 0x0000003c0500728c */ /* 0x000fe2000bf06270 */
[----:B------:R-:W-:Y:S01]  /*2a10*/  PRMT R0, R3, 0x654, R0 ;  /* 0x0000065403007816 */ /* 0x000fe20000000000 */
[--C-:B------:R-:W-:Y:S01]  /*2a20*/  IMAD.MOV.U32 R117, RZ, RZ, R119.reuse ;  /* 0x000000ffff757224 */ /* 0x100fe200078e0077 */
[-C--:B------:R-:W-:Y:S01]  /*2a30*/  MOV R102, R119.reuse ;  /* 0x0000007700667202 */ /* 0x080fe20000000f00 */
[--C-:B------:R-:W-:Y:S01]  /*2a40*/  IMAD.MOV.U32 R116, RZ, RZ, R119.reuse ;  /* 0x000000ffff747224 */ /* 0x100fe200078e0077 */
[----:B------:R2:W-:Y:S01]  /*2a50*/  SYNCS.ARRIVE.TRANS64.RED.A1T0 RZ, [R0+URZ], RZ ;  /* 0x000000ff00ff79a7 */ /* 0x0005e2000810043f */
[----:B------:R3:W4:Y:S01]  /*2a60*/  MUFU.TANH R20, R38 ;  /* 0x0000002600147308 */ /* 0x0007220000002400 */
        /* <DEDUP_REMOVED lines=8> */
[----:B---3--:R-:W-:Y:S01]  /*2af0*/  FSEL R38, R28, -INF , P4 ;  /* 0xff8000001c267808 */ /* 0x008fe20002000000 */
[--C-:B------:R-:W-:Y:S01]  /*2b00*/  IMAD.MOV.U32 R112, RZ, RZ, R119.reuse ;  /* 0x000000ffff707224 */ /* 0x100fe200078e0077 */
[----:B-1----:R-:W-:Y:S01]  /*2b10*/  FSEL R36, R36, -INF , P6 ;  /* 0xff80000024247808 */ /* 0x002fe20003000000 */
[--C-:B------:R-:W-:Y:S01]  /*2b20*/  IMAD.MOV.U32 R110, RZ, RZ, R119.reuse ;  /* 0x000000ffff6e7224 */ /* 0x100fe200078e0077 */
[----:B------:R-:W-:Y:S01]  /*2b30*/  FMNMX.FTZ R24, R38, R25, !PT ;  /* 0x0000001926187209 */ /* 0x000fe20007810000 */
[--C-:B------:R-:W-:Y:S01]  /*2b40*/  IMAD.MOV.U32 R109, RZ, RZ, R119.reuse ;  /* 0x000000ffff6d7224 */ /* 0x100fe200078e0077 */
[----:B------:R-:W-:Y:S01]  /*2b50*/  MOV R75, R119 ;  /* 0x00000077004b7202 */ /* 0x000fe20000000f00 */
[----:B------:R-:W-:Y:S01]  /*2b60*/  MUFU.TANH R37, R37 ;  /* 0x0000002500257308 */ /* 0x000fe20000002400 */
[----:B----4-:R-:W-:Y:S01]  /*2b70*/  FSEL R20, R20, -INF , P6 ;  /* 0xff80000014147808 */ /* 0x010fe20003000000 */
[--C-:B------:R-:W-:Y:S01]  /*2b80*/  IMAD.MOV.U32 R108, RZ, RZ, R119.reuse ;  /* 0x000000ffff6c7224 */ /* 0x100fe200078e0077 */
[----:B------:R-:W-:Y:S01]  /*2b90*/  ISETP.GT.AND P6, PT, R4, 0x30, PT ;  /* 0x000000300400780c */ /* 0x000fe20003fc4270 */
[----:B------:R-:W-:-:S02]  /*2ba0*/  IMAD.MOV.U32 R107, RZ, RZ, R119 ;  /* 0x000000ffff6b7224 */ /* 0x000fc400078e0077 */
[--C-:B------:R-:W-:Y:S02]  /*2bb0*/  IMAD.MOV.U32 R106, RZ, RZ, R119.reuse ;  /* 0x000000ffff6a7224 */ /* 0x100fe400078e0077 */
[----:B------:R1:W3:Y:S01]  /*2bc0*/  MUFU.TANH R21, R39 ;  /* 0x0000002700157308 */ /* 0x0002e20000002400 */
        /* <DEDUP_REMOVED lines=8> */
[--C-:B------:R-:W-:Y:S01]  /*2c50*/  IMAD.MOV.U32 R100, RZ, RZ, R119.reuse ;  /* 0x000000ffff647224 */ /* 0x100fe200078e0077 */
[----:B------:R-:W-:Y:S01]  /*2c60*/  FMNMX.FTZ R25, R39, R24, !PT ;  /* 0x0000001827197209 */ /* 0x000fe20007810000 */
[--C-:B------:R-:W-:Y:S02]  /*2c70*/  IMAD.MOV.U32 R99, RZ, RZ, R119.reuse ;  /* 0x000000ffff637224 */ /* 0x100fe400078e0077 */
[----:B------:R-:W1:Y:S01]  /*2c80*/  MUFU.TANH R40, R40 ;  /* 0x0000002800287308 */ /* 0x000e620000002400 */
[----:B---3--:R-:W-:Y:S01]  /*2c90*/  FSEL R21, R21, -INF , P5 ;  /* 0xff80000015157808 */ /* 0x008fe20002800000 */
[--C-:B------:R-:W-:Y:S02]  /*2ca0*/  IMAD.MOV.U32 R98, RZ, RZ, R119.reuse ;  /* 0x000000ffff627224 */ /* 0x100fe400078e0077 */
[--C-:B------:R-:W-:Y:S02]  /*2cb0*/  IMAD.MOV.U32 R97, RZ, RZ, R119.reuse ;  /* 0x000000ffff617224 */ /* 0x100fe400078e0077 */
[----:B------:R-:W-:-:S02]  /*2cc0*/  IMAD.MOV.U32 R96, RZ, RZ, R119 ;  /* 0x000000ffff607224 */ /* 0x000fc400078e0077 */
[----:B------:R3:W4:Y:S01]  /*2cd0*/  MUFU.TANH R26, R46 ;  /* 0x0000002e001a7308 */ /* 0x0007220000002400 */
[----:B0-----:R-:W-:Y:S01]  /*2ce0*/  FSEL R13, R13, -INF , P3 ;  /* 0xff8000000d0d7808 */ /* 0x001fe20001800000 */
[--C-:B------:R-:W-:Y:S01]  /*2cf0*/  IMAD.MOV.U32 R95, RZ, RZ, R119.reuse ;  /* 0x000000ffff5f7224 */ /* 0x100fe200078e0077 */
[----:B------:R-:W-:Y:S01]  /*2d00*/  ISETP.GT.AND P3, PT, R4, 0x21, PT ;  /* 0x000000210400780c */ /* 0x000fe20003f64270 */
[--C-:B------:R-:W-:Y:S02]  /*2d10*/  IMAD.MOV.U32 R94, RZ, RZ, R119.reuse ;  /* 0x000000ffff5e7224 */ /* 0x100fe400078e0077 */
[--C-:B------:R-:W-:Y:S02]  /*2d20*/  IMAD.MOV.U32 R92, RZ, RZ, R119.reuse ;  /* 0x000000ffff5c7224 */ /* 0x100fe400078e0077 */
[----:B------:R-:W-:Y:S01]  /*2d30*/  MUFU.TANH R41, R41 ;  /* 0x0000002900297308 */ /* 0x000fe20000002400 */
[----:B---3--:R-:W-:Y:S01]  /*2d40*/  FSEL R46, R32, -INF , P2 ;  /* 0xff800000202e7808 */ /* 0x008fe20001000000 */
[--C-:B------:R-:W-:Y:S01]  /*2d50*/  IMAD.MOV.U32 R91, RZ, RZ, R119.reuse ;  /* 0x000000ffff5b7224 */ /* 0x100fe200078e0077 */
[----:B-1----:R-:W-:Y:S01]  /*2d60*/  FSEL R40, R40, -INF , P4 ;  /* 0xff80000028287808 */ /* 0x002fe20002000000 */
[--C-:B------:R-:W-:Y:S01]  /*2d70*/  IMAD.MOV.U32 R90, RZ, RZ, R119.reuse ;  /* 0x000000ffff5a7224 */ /* 0x100fe200078e0077 */
[----:B------:R-:W-:Y:S01]  /*2d80*/  FMNMX.FTZ R24, R46, R25, !PT ;  /* 0x000000192e187209 */ /* 0x000fe20007810000 */
[--C-:B------:R-:W-:Y:S01]  /*2d90*/  IMAD.MOV.U32 R89, RZ, RZ, R119.reuse ;  /* 0x000000ffff597224 */ /* 0x100fe200078e0077 */
[----:B------:R-:W-:Y:S01]  /*2da0*/  ISETP.GT.AND P2, PT, R4, 0x28, PT ;  /* 0x000000280400780c */ /* 0x000fe20003f44270 */
[----:B------:R0:W-:Y:S01]  /*2db0*/  MUFU.TANH R27, R47 ;  /* 0x0000002f001b7308 */ /* 0x0001e20000002400 */
[----:B------:R-:W-:-:S02]  /*2dc0*/  IMAD.MOV.U32 R88, RZ, RZ, R119 ;  /* 0x000000ffff587224 */ /* 0x000fc400078e0077 */
[----:B----4-:R-:W-:Y:S01]  /*2dd0*/  FSEL R26, R26, -INF , P2 ;  /* 0xff8000001a1a7808 */ /* 0x010fe20001000000 */
[--C-:B------:R-:W-:Y:S02]  /*2de0*/  IMAD.MOV.U32 R87, RZ, RZ, R119.reuse ;  /* 0x000000ffff577224 */ /* 0x100fe400078e0077 */
[--C-:B------:R-:W-:Y:S02]  /*2df0*/  IMAD.MOV.U32 R86, RZ, RZ, R119.reuse ;  /* 0x000000ffff567224 */ /* 0x100fe400078e0077 */
[----:B------:R-:W1:Y:S01]  /*2e00*/  MUFU.TANH R15, R35 ;  /* 0x00000023000f7308 */ /* 0x000e620000002400 */
[----:B0-----:R-:W-:Y:S01]  /*2e10*/  FSEL R47, R33, -INF , P1 ;  /* 0xff800000212f7808 */ /* 0x001fe20000800000 */
[--C-:B------:R-:W-:Y:S02]  /*2e20*/  IMAD.MOV.U32 R85, RZ, RZ, R119.reuse ;  /* 0x000000ffff557224 */ /* 0x100fe400078e0077 */
[--C-:B------:R-:W-:Y:S01]  /*2e30*/  IMAD.MOV.U32 R83, RZ, RZ, R119.reuse ;  /* 0x000000ffff537224 */ /* 0x100fe200078e0077 */
[----:B------:R-:W-:Y:S01]  /*2e40*/  FMNMX.FTZ R25, R47, R24, !PT ;  /* 0x000000182f197209 */ /* 0x000fe20007810000 */
[----:B------:R-:W-:-:S02]  /*2e50*/  IMAD.MOV.U32 R82, RZ, RZ, R119 ;  /* 0x000000ffff527224 */ /* 0x000fc400078e0077 */
[----:B------:R-:W0:Y:S01]  /*2e60*/  MUFU.TANH R44, R44 ;  /* 0x0000002c002c7308 */ /* 0x000e220000002400 */
[----:B------:R-:W-:Y:S01]  /*2e70*/  FMNMX.FTZ R25, R36, R25, !PT ;  /* 0x0000001924197209 */ /* 0x000fe20007810000 */
[--C-:B------:R-:W-:Y:S02]  /*2e80*/  IMAD.MOV.U32 R81, RZ, RZ, R119.reuse ;  /* 0x000000ffff517224 */ /* 0x100fe400078e0077 */
[--C-:B------:R-:W-:Y:S02]  /*2e90*/  IMAD.MOV.U32 R80, RZ, RZ, R119.reuse ;  /* 0x000000ffff507224 */ /* 0x100fe400078e0077 */
[--C-:B------:R-:W-:Y:S02]  /*2ea0*/  IMAD.MOV.U32 R79, RZ, RZ, R119.reuse ;  /* 0x000000ffff4f7224 */ /* 0x100fe400078e0077 */
[----:B------:R-:W3:Y:S01]  /*2eb0*/  MUFU.TANH R45, R45 ;  /* 0x0000002d002d7308 */ /* 0x000ee20000002400 */
[----:B-1----:R-:W-:Y:S01]  /*2ec0*/  FSEL R15, R15, -INF , P1 ;  /* 0xff8000000f0f7808 */ /* 0x002fe20000800000 */
[--C-:B------:R-:W-:Y:S01]  /*2ed0*/  IMAD.MOV.U32 R78, RZ, RZ, R119.reuse ;  /* 0x000000ffff4e7224 */ /* 0x100fe200078e0077 */
[----:B------:R-:W-:Y:S01]  /*2ee0*/  ISETP.GT.AND P1, PT, R4, 0x29, PT ;  /* 0x000000290400780c */ /* 0x000fe20003f24270 */
[----:B------:R-:W-:-:S02]  /*2ef0*/  IMAD.MOV.U32 R77, RZ, RZ, R119 ;  /* 0x000000ffff4d7224 */ /* 0x000fc400078e0077 */
[--C-:B------:R-:W-:Y:S01]  /*2f00*/  IMAD.MOV.U32 R76, RZ, RZ, R119.reuse ;  /* 0x000000ffff4c7224 */ /* 0x100fe200078e0077 */
[----:B------:R-:W-:Y:S01]  /*2f10*/  FSEL R27, R27, -INF , P1 ;  /* 0xff8000001b1b7808 */ /* 0x000fe20000800000 */
[----:B------:R1:W-:Y:S01]  /*2f20*/  MUFU.TANH R30, R54 ;  /* 0x00000036001e7308 */ /* 0x0003e20000002400 */
[----:B0-----:R-:W-:Y:S01]  /*2f30*/  FSEL R44, R44, -INF , P2 ;  /* 0xff8000002c2c7808 */ /* 0x001fe20001000000 */
[--C-:B------:R-:W-:Y:S01]  /*2f40*/  IMAD.MOV.U32 R74, RZ, RZ, R119.reuse ;  /* 0x000000ffff4a7224 */ /* 0x100fe200078e0077 */
[----:B------:R-:W-:Y:S01]  /*2f50*/  ISETP.GT.AND P2, PT, R4, 0x40, PT ;  /* 0x000000400400780c */ /* 0x000fe20003f44270 */
[----:B------:R-:W-:-:S04]  /*2f60*/  IMAD.MOV.U32 R73, RZ, RZ, R119 ;  /* 0x000000ffff497224 */ /* 0x000fc800078e0077 */
[----:B------:R-:W0:Y:S01]  /*2f70*/  MUFU.TANH R48, R48 ;  /* 0x0000003000307308 */ /* 0x000e220000002400 */
[----:B-1----:R-:W-:Y:S02]  /*2f80*/  FSEL R54, R37, -INF , P5 ;  /* 0xff80000025367808 */ /* 0x002fe40002800000 */
[----:B---3--:R-:W-:Y:S02]  /*2f90*/  FSEL R45, R45, -INF , P1 ;  /* 0xff8000002d2d7808 */ /* 0x008fe40000800000 */
[----:B------:R-:W-:Y:S02]  /*2fa0*/  FMNMX.FTZ R25, R54, R25, !PT ;  /* 0x0000001936197209 */ /* 0x000fe40007810000 */
[----:B------:R-:W-:Y:S01]  /*2fb0*/  ISETP.GT.AND P5, PT, R4, 0x31, PT ;  /* 0x000000310400780c */ /* 0x000fe20003fa4270 */
[----:B------:R-:W-:Y:S01]  /*2fc0*/  MUFU.TANH R42, R42 ;  /* 0x0000002a002a7308 */ /* 0x000fe20000002400 */
[----:B------:R-:W-:Y:S02]  /*2fd0*/  FMNMX.FTZ R24, R40, R25, !PT ;  /* 0x0000001928187209 */ /* 0x000fe40007810000 */
[----:B------:R-:W-:-:S05]  /*2fe0*/  ISETP.GT.AND P1, PT, R4, 0x41, PT ;  /* 0x000000410400780c */ /* 0x000fca0003f24270 */
[----:B------:R-:W1:Y:S01]  /*2ff0*/  MUFU.TANH R49, R49 ;  /* 0x0000003100317308 */ /* 0x000e620000002400 */
[----:B0-----:R-:W-:-:S07]  /*3000*/  FSEL R48, R48, -INF , P6 ;  /* 0xff80000030307808 */ /* 0x001fce0003000000 */
[----:B------:R0:W-:Y:S08]  /*3010*/  MUFU.TANH R31, R55 ;  /* 0x00000037001f7308 */ /* 0x0001f00000002400 */
[----:B------:R-:W3:Y:S01]  /*3020*/  MUFU.TANH R43, R43 ;  /* 0x0000002b002b7308 */ /* 0x000ee20000002400 */
[----:B0-----:R-:W-:Y:S02]  /*3030*/  FSEL R55, R41, -INF , P3 ;  /* 0xff80000029377808 */ /* 0x001fe40001800000 */
[----:B-1----:R-:W-:-:S02]  /*3040*/  FSEL R49, R49, -INF , P5 ;  /* 0xff80000031317808 */ /* 0x002fc40002800000 */
[----:B------:R-:W-:-:S03]  /*3050*/  FMNMX.FTZ R25, R55, R24, !PT ;  /* 0x0000001837197209 */ /* 0x000fc60007810000 */
[----:B------:R-:W0:Y:S01]  /*3060*/  MUFU.TANH R52, R52 ;  /* 0x0000003400347308 */ /* 0x000e220000002400 */
[----:B------:R-:W-:-:S04]  /*3070*/  FMNMX.FTZ R24, R44, R25, !PT ;  /* 0x000000192c187209 */ /* 0x000fc80007810000 */
[----:B------:R-:W-:Y:S02]  /*3080*/  FMNMX.FTZ R25, R45, R24, !PT ;  /* 0x000000182d197209 */ /* 0x000fe40007810000 */
[----:B------:R-:W-:Y:S01]  /*3090*/  FSEL R24, R42, -INF , P4 ;  /* 0xff8000002a187808 */ /* 0x000fe20002000000 */
[----:B------:R-:W1:Y:S01]  /*30a0*/  MUFU.TANH R53, R53 ;  /* 0x0000003500357308 */ /* 0x000e620000002400 */
[----:B------:R-:W-:Y:S02]  /*30b0*/  ISETP.GT.AND P4, PT, R4, 0x38, PT ;  /* 0x000000380400780c */ /* 0x000fe40003f84270 */
[----:B------:R-:W-:Y:S02]  /*30c0*/  FMNMX.FTZ R28, R48, R25, !PT ;  /* 0x00000019301c7209 */ /* 0x000fe40007810000 */
[----:B---3--:R-:W-:Y:S02]  /*30d0*/  FSEL R25, R43, -INF , P3 ;  /* 0xff8000002b197808 */ /* 0x008fe40001800000 */
[----:B------:R-:W-:Y:S01]  /*30e0*/  ISETP.GT.AND P3, PT, R4, 0x39, PT ;  /* 0x000000390400780c */ /* 0x000fe20003f64270 */
[----:B------:R-:W3:Y:S01]  /*30f0*/  MUFU.TANH R56, R56 ;  /* 0x0000003800387308 */ /* 0x000ee20000002400 */
[----:B0-----:R-:W-:-:S02]  /*3100*/  FSEL R52, R52, -INF , P4 ;  /* 0xff80000034347808 */ /* 0x001fc40002000000 */
[----:B------:R-:W-:Y:S02]  /*3110*/  FMNMX.FTZ R29, R49, R28, !PT ;  /* 0x0000001c311d7209 */ /* 0x000fe40007810000 */
[----:B------:R-:W-:Y:S02]  /*3120*/  FSEL R30, R30, -INF , P4 ;  /* 0xff8000001e1e7808 */ /* 0x000fe40002000000 */
[----:B------:R-:W-:Y:S01]  /*3130*/  FMNMX.FTZ R28, R52, R29, !PT ;  /* 0x0000001d341c7209 */ /* 0x000fe20007810000 */
[----:B------:R-:W0:Y:S01]  /*3140*/  MUFU.TANH R50, R50 ;  /* 0x0000003200327308 */ /* 0x000e220000002400 */
[----:B-1----:R-:W-:Y:S02]  /*3150*/  FSEL R53, R53, -INF , P3 ;  /* 0xff80000035357808 */ /* 0x002fe40001800000 */
[----:B------:R-:W-:Y:S02]  /*3160*/  ISETP.GT.AND P4, PT, R4, 0x50, PT ;  /* 0x000000500400780c */ /* 0x000fe40003f84270 */
[----:B------:R-:W-:-:S02]  /*3170*/  FMNMX.FTZ R29, R53, R28, !PT ;  /* 0x0000001c351d7209 */ /* 0x000fc40007810000 */
[----:B------:R-:W-:Y:S01]  /*3180*/  FSEL R31, R31, -INF , P3 ;  /* 0xff8000001f1f7808 */ /* 0x000fe20001800000 */
[----:B------:R-:W1:Y:S01]  /*3190*/  MUFU.TANH R57, R57 ;  /* 0x0000003900397308 */ /* 0x000e620000002400 */
[----:B---3--:R-:W-:Y:S02]  /*31a0*/  FSEL R56, R56, -INF , P2 ;  /* 0xff80000038387808 */ /* 0x008fe40001000000 */
[----:B------:R-:W-:Y:S02]  /*31b0*/  ISETP.GT.AND P3, PT, R4, 0x51, PT ;  /* 0x000000510400780c */ /* 0x000fe40003f64270 */
[----:B------:R-:W-:-:S03]  /*31c0*/  FMNMX.FTZ R32, R56, R29, !PT ;  /* 0x0000001d38207209 */ /* 0x000fc60007810000 */
[----:B------:R-:W3:Y:S01]  /*31d0*/  MUFU.TANH R51, R51 ;  /* 0x0000003300337308 */ /* 0x000ee20000002400 */
[----:B0-----:R-:W-:Y:S01]  /*31e0*/  FSEL R28, R50, -INF , P6 ;  /* 0xff800000321c7808 */ /* 0x001fe20003000000 */
[----:B------:R-:W-:Y:S01]  /*31f0*/  IMAD.MOV.U32 R50, RZ, RZ, R119 ;  /* 0x000000ffff327224 */ /* 0x000fe200078e0077 */
[----:B------:R-:W-:-:S05]  /*3200*/  ISETP.GT.AND P6, PT, R4, 0x48, PT ;  /* 0x000000480400780c */ /* 0x000fca0003fc4270 */
[----:B------:R-:W0:Y:S01]  /*3210*/  MUFU.TANH R60, R60 ;  /* 0x0000003c003c7308 */ /* 0x000e220000002400 */
[----:B-1----:R-:W-:-:S04]  /*3220*/  FSEL R57, R57, -INF , P1 ;  /* 0xff80000039397808 */ /* 0x002fc80000800000 */
[----:B------:R-:W-:-:S03]  /*3230*/  FMNMX.FTZ R33, R57, R32, !PT ;  /* 0x0000002039217209 */ /* 0x000fc60007810000 */
[----:B------:R-:W1:Y:S01]  /*3240*/  MUFU.TANH R61, R61 ;  /* 0x0000003d003d7308 */ /* 0x000e620000002400 */
[----:B---3--:R-:W-:Y:S02]  /*3250*/  FSEL R29, R51, -INF , P5 ;  /* 0xff800000331d7808 */ /* 0x008fe40002800000 */
[----:B------:R-:W-:-:S05]  /*3260*/  ISETP.GT.AND P5, PT, R4, 0x49, PT ;  /* 0x000000490400780c */ /* 0x000fca0003fa4270 */
[----:B------:R-:W3:Y:S01]  /*3270*/  MUFU.TANH R64, R64 ;  /* 0x0000004000407308 */ /* 0x000ee20000002400 */
[----:B0-----:R-:W-:-:S04]  /*3280*/  FSEL R60, R60, -INF , P6 ;  /* 0xff8000003c3c7808 */ /* 0x001fc80003000000 */
[----:B------:R-:W-:-:S03]  /*3290*/  FMNMX.FTZ R32, R60, R33, !PT ;  /* 0x000000213c207209 */ /* 0x000fc60007810000 */
[----:B------:R-:W0:Y:S01]  /*32a0*/  MUFU.TANH R58, R58 ;  /* 0x0000003a003a7308 */ /* 0x000e220000002400 */
[----:B-1----:R-:W-:-:S04]  /*32b0*/  FSEL R61, R61, -INF , P5 ;  /* 0xff8000003d3d7808 */ /* 0x002fc80002800000 */
[----:B------:R-:W-:-:S03]  /*32c0*/  FMNMX.FTZ R33, R61, R32, !PT ;  /* 0x000000203d217209 */ /* 0x000fc60007810000 */
[----:B------:R-:W1:Y:S01]  /*32d0*/  MUFU.TANH R65, R65 ;  /* 0x0000004100417308 */ /* 0x000e620000002400 */
[----:B---3--:R-:W-:-:S04]  /*32e0*/  FSEL R64, R64, -INF , P4 ;  /* 0xff80000040407808 */ /* 0x008fc80002000000 */
        /* <DEDUP_REMOVED lines=9> */
[----:B---3--:R-:W-:Y:S01]  /*3380*/  FSEL R33, R59, -INF , P1 ;  /* 0xff8000003b217808 */ /* 0x008fe20000800000 */
[----:B------:R-:W-:Y:S01]  /*3390*/  IMAD.MOV.U32 R59, RZ, RZ, R119 ;  /* 0x000000ffff3b7224 */ /* 0x000fe200078e0077 */
        /* <DEDUP_REMOVED lines=8> */
[----:B---3--:R-:W-:Y:S01]  /*3420*/  FSEL R62, R62, -INF , P6 ;  /* 0xff8000003e3e7808 */ /* 0x008fe20003000000 */
[----:B------:R-:W3:Y:S06]  /*3430*/  SHFL.BFLY PT, R4, R35, 0x2, 0x1f ;  /* 0x0c401f0023047f89 */ /* 0x000eec00000e0000 */
[----:B------:R-:W4:Y:S01]  /*3440*/  MUFU.TANH R67, R67 ;  /* 0x0000004300437308 */ /* 0x000f220000002400 */
[----:B0-----:R-:W-:-:S07]  /*3450*/  FSEL R63, R63, -INF , P5 ;  /* 0xff8000003f3f7808 */ /* 0x001fce0002800000 */
[----:B------:R-:W0:Y:S01]  /*3460*/  MUFU.TANH R70, R70 ;  /* 0x0000004600467308 */ /* 0x000e220000002400 */
[----:B-1----:R-:W-:-:S07]  /*3470*/  FSEL R66, R66, -INF , P4 ;  /* 0xff80000042427808 */ /* 0x002fce0002000000 */
[----:B------:R-:W1:Y:S01]  /*3480*/  MUFU.TANH R71, R71 ;  /* 0x0000004700477308 */ /* 0x000e620000002400 */
[----:B----4-:R-:W-:Y:S02]  /*3490*/  FSEL R67, R67, -INF , P3 ;  /* 0xff80000043437808 */ /* 0x010fe40001800000 */
[----:B---3--:R-:W-:Y:S02]  /*34a0*/  FMNMX.FTZ R37, R35, R4, !PT ;  /* 0x0000000423257209 */ /* 0x008fe40007810000 */
[----:B------:R-:W-:-:S03]  /*34b0*/  FMNMX.FTZ R35, R5, R10, !PT ;  /* 0x0000000a05237209 */ /* 0x000fc60007810000 */
[----:B------:R-:W3:Y:S01]  /*34c0*/  SHFL.BFLY PT, R4, R37, 0x1, 0x1f ;  /* 0x0c201f0025047f89 */ /* 0x000ee200000e0000 */
[----:B------:R-:W-:Y:S02]  /*34d0*/  FMNMX.FTZ R42, R12, R35, !PT ;  /* 0x000000230c2a7209 */ /* 0x000fe40007810000 */
[----:B0-----:R-:W-:Y:S02]  /*34e0*/  FSEL R70, R70, -INF , P2 ;  /* 0xff80000046467808 */ /* 0x001fe40001000000 */
[----:B-1----:R-:W-:Y:S02]  /*34f0*/  FSEL R71, R71, -INF , P1 ;  /* 0xff80000047477808 */ /* 0x002fe40000800000 */
[----:B---3--:R-:W-:-:S04]  /*3500*/  FMNMX.FTZ R4, R37, R4, !PT ;  /* 0x0000000425047209 */ /* 0x008fc80007810000 */
[C---:B------:R-:W-:Y:S01]  /*3510*/  FSETP.NEU.FTZ.AND P0, PT, R4.reuse, -INF , PT ;  /* 0xff8000000400780b */ /* 0x040fe20003f1d000 */
[----:B------:R-:W-:-:S05]  /*3520*/  FMUL.FTZ R41, R4, UR11 ;  /* 0x0000000b04297c20 */ /* 0x000fca0008410000 */
[----:B------:R-:W-:Y:S02]  /*3530*/  FSEL R51, R41, RZ, P0 ;  /* 0x000000ff29337208 */ /* 0x000fe40000000000 */
[----:B------:R-:W-:Y:S01]  /*3540*/  ISETP.NE.AND P0, PT, R72, RZ, PT ;  /* 0x000000ff4800720c */ /* 0x000fe20003f05270 */
[----:B------:R-:W-:Y:S02]  /*3550*/  IMAD.MOV.U32 R72, RZ, RZ, R119 ;  /* 0x000000ffff487224 */ /* 0x000fe400078e0077 */
        /* <DEDUP_REMOVED lines=23> */
[--C-:B------:R-:W-:Y:S01]  /*36d0*/  FFMA.FTZ R178, R52, UR11, -R51.reuse ;  /* 0x0000000b34b27c23 */ /* 0x100fe20008010833 */
[--C-:B------:R-:W-:Y:S01]  /*36e0*/  FFMA.FTZ R53, R53, UR11, -R51.reuse ;  /* 0x0000000b35357c23 */ /* 0x100fe20008010833 */
[----:B------:R-:W-:Y:S01]  /*36f0*/  FMNMX.FTZ R11, R25, R34, !PT ;  /* 0x00000022190b7209 */ /* 0x000fe20007810000 */
[--C-:B------:R-:W-:Y:S01]  /*3700*/  FFMA.FTZ R56, R56, UR11, -R51.reuse ;  /* 0x0000000b38387c23 */ /* 0x100fe20008010833 */
[--C-:B------:R-:W-:Y:S01]  /*3710*/  FFMA.FTZ R57, R57, UR11, -R51.reuse ;  /* 0x0000000b39397c23 */ /* 0x100fe20008010833 */
[----:B------:R-:W-:Y:S01]  /*3720*/  FFMA.FTZ R60, R60, UR11, -R51 ;  /* 0x0000000b3c3c7c23 */ /* 0x000fe20008010833 */
[----:B------:R-:W-:Y:S01]  /*3730*/  FMNMX.FTZ R34, R26, R11, !PT ;  /* 0x0000000b1a227209 */ /* 0x000fe20007810000 */
[----:B------:R-:W3:Y:S01]  /*3740*/  MUFU.EX2 R37, R37 ;  /* 0x0000002500257308 */ /* 0x000ee20000000800 */
[----:B0-----:R-:W-:Y:S01]  /*3750*/  FADD.FTZ R49, R188, R35 ;  /* 0x00000023bc317221 */ /* 0x001fe20000010000 */
[----:B------:R-:W-:Y:S01]  /*3760*/  F2FP.F16.F32.PACK_AB R188, R35, R188 ;  /* 0x000000bc23bc723e */ /* 0x000fe200000000ff */
[--C-:B------:R-:W-:Y:S01]  /*3770*/  FFMA.FTZ R61, R61, UR11, -R51.reuse ;  /* 0x0000000b3d3d7c23 */ /* 0x100fe20008010833 */
[----:B------:R-:W-:Y:S01]  /*3780*/  FMNMX.FTZ R11, R27, R34, !PT ;  /* 0x000000221b0b7209 */ /* 0x000fe20007810000 */
[--C-:B------:R-:W-:Y:S01]  /*3790*/  FFMA.FTZ R64, R64, UR11, -R51.reuse ;  /* 0x0000000b40407c23 */ /* 0x100fe20008010833 */
[--C-:B------:R-:W-:Y:S01]  /*37a0*/  FFMA.FTZ R65, R65, UR11, -R51.reuse ;  /* 0x0000000b41417c23 */ /* 0x100fe20008010833 */
[--C-:B------:R-:W-:Y:S01]  /*37b0*/  FFMA.FTZ R68, R68, UR11, -R51.reuse ;  /* 0x0000000b44447c23 */ /* 0x100fe20008010833 */
[----:B------:R-:W-:Y:S01]  /*37c0*/  FMNMX.FTZ R34, R28, R11, !PT ;  /* 0x0000000b1c227209 */ /* 0x000fe20007810000 */
[----:B------:R-:W-:Y:S01]  /*37d0*/  MUFU.EX2 R184, R184 ;  /* 0x000000b800b87308 */ /* 0x000fe20000000800 */
[----:B------:R-:W-:Y:S01]  /*37e0*/  FFMA.FTZ R51, R69, UR11, -R51 ;  /* 0x0000000b45337c23 */ /* 0x000fe20008010833 */
[--C-:B------:R-:W-:Y:S01]  /*37f0*/  IMAD.MOV.U32 R69, RZ, RZ, R119.reuse ;  /* 0x000000ffff457224 */ /* 0x100fe200078e0077 */
[----:B------:R-:W-:Y:S01]  /*3800*/  FMNMX.FTZ R11, R29, R34, !PT ;  /* 0x000000221d0b7209 */ /* 0x000fe20007810000 */
[--C-:B------:R-:W-:Y:S01]  /*3810*/  IMAD.MOV.U32 R54, RZ, RZ, R119.reuse ;  /* 0x000000ffff367224 */ /* 0x100fe200078e0077 */
[----:B------:R-:W-:Y:S01]  /*3820*/  MOV R48, R119 ;  /* 0x0000007700307202 */ /* 0x000fe20000000f00 */
[--C-:B------:R-:W-:Y:S01]  /*3830*/  IMAD.MOV.U32 R52, RZ, RZ, R119.reuse ;  /* 0x000000ffff347224 */ /* 0x100fe200078e0077 */
[----:B------:R-:W-:Y:S01]  /*3840*/  FMNMX.FTZ R34, R30, R11, !PT ;  /* 0x0000000b1e227209 */ /* 0x000fe20007810000 */
[----:B------:R-:W-:Y:S01]  /*3850*/  MUFU.EX2 R39, R39 ;  /* 0x0000002700277308 */ /* 0x000fe20000000800 */
[----:B------:R-:W-:-:S02]  /*3860*/  IMAD.MOV.U32 R46, RZ, RZ, R119 ;  /* 0x000000ffff2e7224 */ /* 0x000fc400078e0077 */
[----:B------:R-:W-:Y:S01]  /*3870*/  FMNMX.FTZ R11, R31, R34, !PT ;  /* 0x000000221f0b7209 */ /* 0x000fe20007810000 */
[--C-:B------:R-:W-:Y:S02]  /*3880*/  IMAD.MOV.U32 R44, RZ, RZ, R119.reuse ;  /* 0x000000ffff2c7224 */ /* 0x100fe400078e0077 */
[--C-:B------:R-:W-:Y:S01]  /*3890*/  IMAD.MOV.U32 R42, RZ, RZ, R119.reuse ;  /* 0x000000ffff2a7224 */ /* 0x100fe200078e0077 */
[----:B------:R-:W-:Y:S01]  /*38a0*/  FMNMX.FTZ R34, R32, R11, !PT ;  /* 0x0000000b20227209 */ /* 0x000fe20007810000 */
[----:B------:R-:W-:Y:S01]  /*38b0*/  MUFU.EX2 R186, R186 ;  /* 0x000000ba00ba7308 */ /* 0x000fe20000000800 */
[----:B------:R-:W-:Y:S02]  /*38c0*/  IMAD.MOV.U32 R40, RZ, RZ, R119 ;  /* 0x000000ffff287224 */ /* 0x000fe400078e0077 */
[----:B------:R-:W-:-:S04]  /*38d0*/  FMNMX.FTZ R11, R33, R34, !PT ;  /* 0x00000022210b7209 */ /* 0x000fc80007810000 */
[----:B------:R-:W-:Y:S01]  /*38e0*/  FMNMX.FTZ R34, R62, R11, !PT ;  /* 0x0000000b3e227209 */ /* 0x000fe20007810000 */
[----:B------:R-:W-:Y:S03]  /*38f0*/  MUFU.EX2 R41, R41 ;  /* 0x0000002900297308 */ /* 0x000fe60000000800 */
[----:B------:R-:W-:-:S04]  /*3900*/  FMNMX.FTZ R11, R63, R34, !PT ;  /* 0x000000223f0b7209 */ /* 0x000fc80007810000 */
[----:B------:R-:W-:Y:S01]  /*3910*/  FMNMX.FTZ R34, R66, R11, !PT ;  /* 0x0000000b42227209 */ /* 0x000fe20007810000 */
[----:B------:R-:W-:Y:S03]  /*3920*/  MUFU.EX2 R180, R180 ;  /* 0x000000b400b47308 */ /* 0x000fe60000000800 */
[----:B------:R-:W-:-:S04]  /*3930*/  FMNMX.FTZ R11, R67, R34, !PT ;  /* 0x00000022430b7209 */ /* 0x000fc80007810000 */
[----:B------:R-:W-:Y:S01]  /*3940*/  FMNMX.FTZ R34, R70, R11, !PT ;  /* 0x0000000b46227209 */ /* 0x000fe20007810000 */
[----:B------:R-:W-:Y:S03]  /*3950*/  MUFU.EX2 R43, R43 ;  /* 0x0000002b002b7308 */ /* 0x000fe60000000800 */
        /* <DEDUP_REMOVED lines=33> */
[----:B------:R1:W4:Y:S01]  /*3b70*/  MUFU.EX2 R36, R10 ;  /* 0x0000000a00247308 */ /* 0x0003220000000800 */
[--C-:B------:R-:W-:Y:S01]  /*3b80*/  FFMA.FTZ R30, R30, UR11, -R34.reuse ;  /* 0x0000000b1e1e7c23 */ /* 0x100fe20008010822 */
[--C-:B------:R-:W-:Y:S01]  /*3b90*/  FFMA.FTZ R31, R31, UR11, -R34.reuse ;  /* 0x0000000b1f1f7c23 */ /* 0x100fe20008010822 */
[--C-:B------:R-:W-:Y:S01]  /*3ba0*/  FFMA.FTZ R32, R32, UR11, -R34.reuse ;  /* 0x0000000b20207c23 */ /* 0x100fe20008010822 */
[--C-:B------:R-:W-:Y:S01]  /*3bb0*/  FFMA.FTZ R33, R33, UR11, -R34.reuse ;  /* 0x0000000b21217c23 */ /* 0x100fe20008010822 */
[--C-:B------:R-:W-:Y:S01]  /*3bc0*/  FFMA.FTZ R62, R62, UR11, -R34.reuse ;  /* 0x0000000b3e3e7c23 */ /* 0x100fe20008010822 */
[--C-:B------:R-:W-:Y:S01]  /*3bd0*/  FFMA.FTZ R63, R63, UR11, -R34.reuse ;  /* 0x0000000b3f3f7c23 */ /* 0x100fe20008010822 */
[--C-:B------:R-:W-:Y:S01]  /*3be0*/  FFMA.FTZ R66, R66, UR11, -R34.reuse ;  /* 0x0000000b42427c23 */ /* 0x100fe20008010822 */
[----:B------:R-:W5:Y:S01]  /*3bf0*/  MUFU.EX2 R12, R12 ;  /* 0x0000000c000c7308 */ /* 0x000f620000000800 */
[----:B-1----:R-:W-:Y:S01]  /*3c00*/  FADD.FTZ R10, R190, R49 ;  /* 0x00000031be0a7221 */ /* 0x002fe20000010000 */
[--C-:B------:R-:W-:Y:S01]  /*3c10*/  FFMA.FTZ R67, R67, UR11, -R34.reuse ;  /* 0x0000000b43437c23 */ /* 0x100fe20008010822 */
[----:B------:R-:W-:Y:S01]  /*3c20*/  FFMA.FTZ R70, R70, UR11, -R34 ;  /* 0x0000000b46467c23 */ /* 0x000fe20008010822 */
[C---:B---3--:R-:W-:Y:S01]  /*3c30*/  F2FP.F16.F32.PACK_AB R190, R37.reuse, R190 ;  /* 0x000000be25be723e */ /* 0x048fe200000000ff */
[----:B------:R-:W-:Y:S01]  /*3c40*/  FADD.FTZ R49, R37, R10 ;  /* 0x0000000a25317221 */ /* 0x000fe20000010000 */
[----:B------:R-:W-:Y:S01]  /*3c50*/  FFMA.FTZ R34, R71, UR11, -R34 ;  /* 0x0000000b47227c23 */ /* 0x000fe20008010822 */
[----:B0-----:R-:W-:Y:S01]  /*3c60*/  F2FP.F16.F32.PACK_AB R172, R57, R56 ;  /* 0x0000003839ac723e */ /* 0x001fe200000000ff */
[----:B------:R-:W0:Y:S01]  /*3c70*/  MUFU.EX2 R13, R13 ;  /* 0x0000000d000d7308 */ /* 0x000e220000000800 */
[----:B------:R-:W-:Y:S01]  /*3c80*/  FADD.FTZ R10, R184, R49 ;  /* 0x00000031b80a7221 */ /* 0x000fe20000010000 */
[----:B----4-:R-:W-:Y:S01]  /*3c90*/  FADD.FTZ R49, R5, R36 ;  /* 0x0000002405317221 */ /* 0x010fe20000010000 */
[----:B------:R-:W-:Y:S01]  /*3ca0*/  F2FP.F16.F32.PACK_AB R189, R36, R5 ;  /* 0x0000000524bd723e */ /* 0x000fe200000000ff */
[----:B------:R-:W-:-:S02]  /*3cb0*/  IMAD.MOV.U32 R71, RZ, RZ, R119 ;  /* 0x000000ffff477224 */ /* 0x000fc400078e0077 */
[C---:B------:R-:W-:Y:S01]  /*3cc0*/  FADD.FTZ R55, R39.reuse, R10 ;  /* 0x0000000a27377221 */ /* 0x040fe20000010000 */
[----:B------:R-:W-:Y:S01]  /*3cd0*/  F2FP.F16.F32.PACK_AB R184, R39, R184 ;  /* 0x000000b827b8723e */ /* 0x000fe200000000ff */
[----:B------:R-:W-:Y:S01]  /*3ce0*/  IMAD.MOV.U32 R36, RZ, RZ, R119 ;  /* 0x000000ffff247224 */ /* 0x000fe200078e0077 */
[----:B------:R-:W1:Y:S01]  /*3cf0*/  MUFU.EX2 R14, R14 ;  /* 0x0000000e000e7308 */ /* 0x000e620000000800 */
[----:B-----5:R-:W-:Y:S01]  /*3d00*/  FADD.FTZ R10, R12, R49 ;  /* 0x000000310c0a7221 */ /* 0x020fe20000010000 */
[----:B------:R-:W-:Y:S01]  /*3d10*/  FADD.FTZ R38, R186, R55 ;  /* 0x00000037ba267221 */ /* 0x000fe20000010000 */
[C---:B------:R-:W-:Y:S02]  /*3d20*/  F2FP.F16.F32.PACK_AB R186, R41.reuse, R186 ;  /* 0x000000ba29ba723e */ /* 0x040fe400000000ff */
[----:B------:R-:W-:Y:S01]  /*3d30*/  MOV R39, R119 ;  /* 0x0000007700277202 */ /* 0x000fe20000000f00 */
[----:B------:R-:W-:Y:S01]  /*3d40*/  FADD.FTZ R55, R41, R38 ;  /* 0x0000002629377221 */ /* 0x000fe20000010000 */
[----:B------:R-:W-:Y:S01]  /*3d50*/  IMAD.MOV.U32 R41, RZ, RZ, R119 ;  /* 0x000000ffff297224 */ /* 0x000fe200078e0077 */
[----:B------:R-:W3:Y:S01]  /*3d60*/  MUFU.EX2 R15, R15 ;  /* 0x0000000f000f7308 */ /* 0x000ee20000000800 */
[----:B0-----:R-:W-:Y:S01]  /*3d70*/  FADD.FTZ R49, R13, R10 ;  /* 0x0000000a0d317221 */ /* 0x001fe20000010000 */
[----:B------:R-:W-:Y:S01]  /*3d80*/  FADD.FTZ R38, R180, R55 ;  /* 0x00000037b4267221 */ /* 0x000fe20000010000 */
[----:B------:R-:W-:-:S02]  /*3d90*/  F2FP.F16.F32.PACK_AB R180, R43, R180 ;  /* 0x000000b42bb4723e */ /* 0x000fc400000000ff */
[----:B------:R-:W-:Y:S01]  /*3da0*/  F2FP.F16.F32.PACK_AB R191, R13, R12 ;  /* 0x0000000c0dbf723e */ /* 0x000fe200000000ff */
[----:B------:R-:W-:Y:S01]  /*3db0*/  FADD.FTZ R55, R43, R38 ;  /* 0x000000262b377221 */ /* 0x000fe20000010000 */
[----:B------:R-:W-:Y:S01]  /*3dc0*/  IMAD.MOV.U32 R12, RZ, RZ, 0x3f800000 ;  /* 0x3f800000ff0c7424 */ /* 0x000fe200078e00ff */
[----:B------:R-:W0:Y:S01]  /*3dd0*/  MUFU.EX2 R20, R20 ;  /* 0x0000001400147308 */ /* 0x000e220000000800 */
[----:B-1----:R-:W-:Y:S01]  /*3de0*/  FADD.FTZ R10, R14, R49 ;  /* 0x000000310e0a7221 */ /* 0x002fe20000010000 */
[----:B------:R-:W-:Y:S01]  /*3df0*/  FADD.FTZ R38, R182, R55 ;  /* 0x00000037b6267221 */ /* 0x000fe20000010000 */
[C---:B------:R-:W-:Y:S01]  /*3e00*/  F2FP.F16.F32.PACK_AB R182, R45.reuse, R182 ;  /* 0x000000b62db6723e */ /* 0x040fe200000000ff */
[--C-:B------:R-:W-:Y:S02]  /*3e10*/  IMAD.MOV.U32 R43, RZ, RZ, R119.reuse ;  /* 0x000000ffff2b7224 */ /* 0x100fe400078e0077 */
[----:B------:R-:W-:Y:S01]  /*3e20*/  FADD.FTZ R55, R45, R38 ;  /* 0x000000262d377221 */ /* 0x000fe20000010000 */
[--C-:B------:R-:W-:Y:S01]  /*3e30*/  IMAD.MOV.U32 R45, RZ, RZ, R119.reuse ;  /* 0x000000ffff2d7224 */ /* 0x100fe200078e0077 */
[----:B------:R-:W1:Y:S01]  /*3e40*/  MUFU.EX2 R21, R21 ;  /* 0x0000001500157308 */ /* 0x000e620000000800 */
[C---:B---3--:R-:W-:Y:S01]  /*3e50*/  FADD.FTZ R49, R15.reuse, R10 ;  /* 0x0000000a0f317221 */ /* 0x048fe20000010000 */
[----:B------:R-:W-:Y:S01]  /*3e60*/  F2FP.F16.F32.PACK_AB R185, R15, R14 ;  /* 0x0000000e0fb9723e */ /* 0x000fe200000000ff */
[----:B------:R-:W-:-:S05]  /*3e70*/  IMAD.MOV.U32 R38, RZ, RZ, R119 ;  /* 0x000000ffff267224 */ /* 0x000fca00078e0077 */
[----:B------:R-:W2:Y:S01]  /*3e80*/  MUFU.EX2 R24, R24 ;  /* 0x0000001800187308 */ /* 0x000ea20000000800 */
[----:B0-----:R-:W-:-:S07]  /*3e90*/  FADD.FTZ R10, R20, R49 ;  /* 0x00000031140a7221 */ /* 0x001fce0000010000 */
[----:B------:R-:W0:Y:S01]  /*3ea0*/  MUFU.EX2 R25, R25 ;  /* 0x0000001900197308 */ /* 0x000e220000000800 */
[----:B-1----:R-:W-:Y:S01]  /*3eb0*/  FADD.FTZ R49, R21, R10 ;  /* 0x0000000a15317221 */ /* 0x002fe20000010000 */
[----:B------:R-:W-:Y:S01]  /*3ec0*/  FADD.FTZ R10, R176, R55 ;  /* 0x00000037b00a7221 */ /* 0x000fe20000010000 */
[----:B------:R-:W-:Y:S02]  /*3ed0*/  F2FP.F16.F32.PACK_AB R176, R47, R176 ;  /* 0x000000b02fb0723e */ /* 0x000fe400000000ff */
[----:B------:R-:W-:Y:S01]  /*3ee0*/  F2FP.F16.F32.PACK_AB R187, R21, R20 ;  /* 0x0000001415bb723e */ /* 0x000fe200000000ff */
[----:B------:R-:W-:Y:S01]  /*3ef0*/  FADD.FTZ R55, R47, R10 ;  /* 0x0000000a2f377221 */ /* 0x000fe20000010000 */
[----:B------:R-:W-:Y:S01]  /*3f00*/  IMAD.MOV.U32 R47, RZ, RZ, R119 ;  /* 0x000000ffff2f7224 */ /* 0x000fe200078e0077 */
[----:B------:R-:W1:Y:S01]  /*3f10*/  MUFU.EX2 R26, R26 ;  /* 0x0000001a001a7308 */ /* 0x000e620000000800 */
[----:B--2---:R-:W-:Y:S01]  /*3f20*/  FADD.FTZ R0, R24, R49 ;  /* 0x0000003118007221 */ /* 0x004fe20000010000 */
[----:B------:R-:W-:Y:S01]  /*3f30*/  FADD.FTZ R10, R178, R55 ;  /* 0x00000037b20a7221 */ /* 0x000fe20000010000 */
[----:B------:R-:W-:-:S03]  /*3f40*/  F2FP.F16.F32.PACK_AB R178, R53, R178 ;  /* 0x000000b235b2723e */ /* 0x000fc600000000ff */
[----:B------:R-:W-:Y:S01]  /*3f50*/  FADD.FTZ R55, R53, R10 ;  /* 0x0000000a35377221 */ /* 0x000fe20000010000 */
[----:B------:R-:W-:Y:S01]  /*3f60*/  IMAD.MOV.U32 R53, RZ, RZ, R119 ;  /* 0x000000ffff357224 */ /* 0x000fe200078e0077 */
[----:B------:R-:W2:Y:S01]  /*3f70*/  MUFU.EX2 R27, R27 ;  /* 0x0000001b001b7308 */ /* 0x000ea20000000800 */
[C---:B0-----:R-:W-:Y:S01]  /*3f80*/  FADD.FTZ R49, R25.reuse, R0 ;  /* 0x0000000019317221 */ /* 0x041fe20000010000 */
[----:B------:R-:W-:Y:S01]  /*3f90*/  FADD.FTZ R10, R56, R55 ;  /* 0x00000037380a7221 */ /* 0x000fe20000010000 */
[----:B------:R-:W-:Y:S01]  /*3fa0*/  F2FP.F16.F32.PACK_AB R181, R25, R24 ;  /* 0x0000001819b5723e */ /* 0x000fe200000000ff */
[----:B------:R-:W-:Y:S02]  /*3fb0*/  IMAD.MOV.U32 R56, RZ, RZ, R119 ;  /* 0x000000ffff387224 */ /* 0x000fe400078e0077 */
[----:B------:R-:W-:Y:S01]  /*3fc0*/  FADD.FTZ R37, R57, R10 ;  /* 0x0000000a39257221 */ /* 0x000fe20000010000 */
[----:B------:R-:W-:Y:S01]  /*3fd0*/  MOV R57, R119 ;  /* 0x0000007700397202 */ /* 0x000fe20000000f00 */
[----:B------:R-:W0:Y:S01]  /*3fe0*/  MUFU.EX2 R28, R28 ;  /* 0x0000001c001c7308 */ /* 0x000e220000000800 */
[----:B-1----:R-:W-:Y:S01]  /*3ff0*/  FADD.FTZ R0, R26, R49 ;  /* 0x000000311a007221 */ /* 0x002fe20000010000 */
[----:B------:R-:W-:Y:S01]  /*4000*/  FADD.FTZ R10, R60, R37 ;  /* 0x000000253c0a7221 */ /* 0x000fe20000010000 */
[----:B------:R-:W-:-:S02]  /*4010*/  IMAD.MOV.U32 R55, RZ, RZ, R119 ;  /* 0x000000ffff377224 */ /* 0x000fc400078e0077 */
[--C-:B------:R-:W-:Y:S02]  /*4020*/  IMAD.MOV.U32 R25, RZ, RZ, R119.reuse ;  /* 0x000000ffff197224 */ /* 0x100fe400078e0077 */
[--C-:B------:R-:W-:Y:S01]  /*4030*/  IMAD.MOV.U32 R24, RZ, RZ, R119.reuse ;  /* 0x000000ffff187224 */ /* 0x100fe200078e0077 */
[----:B------:R-:W1:Y:S01]  /*4040*/  MUFU.EX2 R29, R29 ;  /* 0x0000001d001d7308 */ /* 0x000e620000000800 */
[C---:B--2---:R-:W-:Y:S01]  /*4050*/  FADD.FTZ R49, R27.reuse, R0 ;  /* 0x000000001b317221 */ /* 0x044fe20000010000 */
[----:B------:R-:W-:Y:S01]  /*4060*/  F2FP.F16.F32.PACK_AB R183, R27, R26 ;  /* 0x0000001a1bb7723e */ /* 0x000fe200000000ff */
[--C-:B------:R-:W-:Y:S02]  /*4070*/  IMAD.MOV.U32 R27, RZ, RZ, R119.reuse ;  /* 0x000000ffff1b7224 */ /* 0x100fe400078e0077 */
[----:B------:R-:W-:-:S03]  /*4080*/  IMAD.MOV.U32 R26, RZ, RZ, R119 ;  /* 0x000000ffff1a7224 */ /* 0x000fc600078e0077 */
[----:B------:R-:W2:Y:S01]  /*4090*/  MUFU.EX2 R30, R30 ;  /* 0x0000001e001e7308 */ /* 0x000ea20000000800 */
[----:B0-----:R-:W-:Y:S01]  /*40a0*/  FADD.FTZ R0, R28, R49 ;  /* 0x000000311c007221 */ /* 0x001fe20000010000 */
[----:B------:R-:W-:-:S06]  /*40b0*/  IMAD.MOV.U32 R49, RZ, RZ, R119 ;  /* 0x000000ffff317224 */ /* 0x000fcc00078e0077 */
        /* <DEDUP_REMOVED lines=44> */
[--C-:B------:R-:W-:Y:S02]  /*4380*/  IMAD.MOV.U32 R65, RZ, RZ, R119.reuse ;  /* 0x000000ffff417224 */ /* 0x100fe400078e0077 */
[----:B------:R-:W-:-:S03]  /*4390*/  IMAD.MOV.U32 R64, RZ, RZ, R119 ;  /* 0x000000ffff407224 */ /* 0x000fc600078e0077 */
[----:B------:R0:W3:Y:S01]  /*43a0*/  MUFU.EX2 R171, R34 ;  /* 0x0000002200ab7308 */ /* 0x0000e20000000800 */
[----:B-1----:R-:W-:-:S07]  /*43b0*/  FADD.FTZ R0, R70, R5 ;  /* 0x0000000546007221 */ /* 0x002fce0000010000 */
[----:B------:R-:W1:Y:S01]  /*43c0*/  MUFU.EX2 R51, R51 ;  /* 0x0000003300337308 */ /* 0x000e620000000800 */
[----:B--2---:R-:W-:Y:S01]  /*43d0*/  FADD.FTZ R10, R68, R37 ;  /* 0x00000025440a7221 */ /* 0x004fe20000010000 */
[--C-:B------:R-:W-:Y:S02]  /*43e0*/  IMAD.MOV.U32 R37, RZ, RZ, R119.reuse ;  /* 0x000000ffff257224 */ /* 0x100fe400078e0077 */
[--C-:B0-----:R-:W-:Y:S02]  /*43f0*/  IMAD.MOV.U32 R34, RZ, RZ, R119.reuse ;  /* 0x000000ffff227224 */ /* 0x101fe400078e0077 */
[C---:B---3--:R-:W-:Y:S01]  /*4400*/  FADD.FTZ R5, R171.reuse, R0 ;  /* 0x00000000ab057221 */ /* 0x048fe20000010000 */
[----:B------:R-:W-:Y:S01]  /*4410*/  F2FP.F16.F32.PACK_AB R171, R171, R70 ;  /* 0x00000046abab723e */ /* 0x000fe200000000ff */
[--C-:B------:R-:W-:Y:S01]  /*4420*/  IMAD.MOV.U32 R70, RZ, RZ, R119.reuse ;  /* 0x000000ffff467224 */ /* 0x100fe200078e0077 */
[----:B------:R-:W-:Y:S01]  /*4430*/  MOV R0, 0x3f800000 ;  /* 0x3f80000000007802 */ /* 0x000fe20000000f00 */
[C---:B-1----:R-:W-:Y:S01]  /*4440*/  FADD.FTZ R10, R51.reuse, R10 ;  /* 0x0000000a330a7221 */ /* 0x042fe20000010000 */
[----:B------:R-:W-:Y:S01]  /*4450*/  F2FP.F16.F32.PACK_AB R170, R51, R68 ;  /* 0x0000004433aa723e */ /* 0x000fe200000000ff */
[----:B------:R-:W-:-:S02]  /*4460*/  IMAD.MOV.U32 R68, RZ, RZ, R119 ;  /* 0x000000ffff447224 */ /* 0x000fc400078e0077 */
[----:B------:R-:W-:Y:S01]  /*4470*/  IMAD.MOV.U32 R51, RZ, RZ, R119 ;  /* 0x000000ffff337224 */ /* 0x000fe200078e0077 */
[----:B------:R-:W-:Y:S06]  /*4480*/  @!P1 BRA `(.L_x_3465) ;  /* 0x0000002800109947 */ /* 0x000fec0003800000 */
[----:B------:R-:W-:Y:S01]  /*4490*/  IMAD.MOV.U32 R13, RZ, RZ, R11 ;  /* 0x000000ffff0d7224 */ /* 0x000fe200078e000b */
[----:B------:R-:W-:Y:S01]  /*44a0*/  MOV R0, 0x3f800000 ;  /* 0x3f80000000007802 */ /* 0x000fe20000000f00 */
[----:B------:R-:W-:Y:S01]  /*44b0*/  IMAD.MOV.U32 R14, RZ, RZ, R4 ;  /* 0x000000ffff0e7224 */ /* 0x000fe200078e0004 */
        /* <DEDUP_REMOVED lines=48> */
[----:B------:R-:W-:Y:S01]  /*47c0*/  UMOV UR6, UR39 ;  /* 0x0000002700067c82 */ /* 0x000fe20008000000 */
[----:B------:R-:W-:Y:S01]  /*47d0*/  UMOV UR7, UR38 ;  /* 0x0000002600077c82 */ /* 0x000fe20008000000 */
[----:B------:R-:W-:Y:S01]  /*47e0*/  ULDC UR8, c[0x0][0x9d8] ;  /* 0x0002760000087ab9 */ /* 0x000fe20000000800 */
[----:B------:R-:W-:-:S05]  /*47f0*/  ULDC UR11, c[0x0][0x988] ;  /* 0x00026200000b7ab9 */ /* 0x000fca0000000800 */
.L_x_3476:
[----:B------:R-:W-:-:S04]  /*4800*/  UISETP.NE.AND UP0, UPT, UR7, 0x1, UPT ;  /* 0x000000010700788c */ /* 0x000fc8000bf05270 */
[----:B------:R-:W-:-:S04]  /*4810*/  USEL UR39, URZ, 0x1, UP0 ;  /* 0x000000013f277887 */ /* 0x000fc80008000000 */
[----:B------:R-:W-:Y:S01]  /*4820*/  ULOP3.LUT UR39, UR6, UR39, URZ, 0x3c, !UPT ;  /* 0x0000002706277292 */ /* 0x000fe2000f8e3c3f */
[----:B------:R-:W-:Y:S11]  /*4830*/  @!P0 BRA `(.L_x_3466) ;  /* 0x0000000000048947 */ /* 0x000ff60003800000 */
[----:B------:R-:W-:Y:S01]  /*4840*/  BPT.TRAP 0x1 ;  /* 0x000000040000795c */ /* 0x000fe20000300000 */
.L_x_3466:
[----:B------:R-:W0:Y:S01]  /*4850*/  S2UR UR9, SR_CgaCtaId ;  /* 0x00000000000979c3 */ /* 0x000e220000008800 */
[----:B------:R-:W-:Y:S01]  /*4860*/  MOV R2, 0x400 ;  /* 0x0000040000027802 */ /* 0x000fe20000000f00 */
[----:B------:R-:W-:Y:S01]  /*4870*/  UIADD3 UR38, UR7, 0x1, URZ ;  /* 0x0000000107267890 */ /* 0x000fe2000fffe03f */
[----:B------:R-:W-:-:S03]  /*4880*/  IMAD.U32 R4, RZ, RZ, UR39 ;  /* 0x00000027ff047e24 */ /* 0x000fc6000f8e00ff */
[----:B------:R-:W-:Y:S02]  /*4890*/  UISETP.NE.AND UP0, UPT, UR38, 0x2, UPT ;  /* 0x000000022600788c */ /* 0x000fe4000bf05270 */
[----:B------:R-:W-:Y:S02]  /*48a0*/  SHF.L.U32 R4, R4, 0x1f, RZ ;  /* 0x0000001f04047819 */ /* 0x000fe400000006ff */
[----:B------:R-:W-:Y:S01]  /*48b0*/  USEL UR38, UR38, URZ, UP0 ;  /* 0x0000003f26267287 */ /* 0x000fe20008000000 */
[----:B0-----:R-:W-:-:S05]  /*48c0*/  IMAD.U32 R3, RZ, RZ, UR9 ;  /* 0x00000009ff037e24 */ /* 0x001fca000f8e00ff */
[----:B------:R-:W-:-:S04]  /*48d0*/  LEA R2, R3, R2, 0x18 ;  /* 0x0000000203027211 */ /* 0x000fc800078ec0ff */
[----:B------:R-:W-:-:S13]  /*48e0*/  R2UR UR9, R2 ;  /* 0x00000000020972ca */ /* 0x000fda00000e0000 */
[----:B------:R-:W-:-:S09]  /*48f0*/  ULEA UR9, UR38, UR9, 0x3 ;  /* 0x0000000926097291 */ /* 0x000fd2000f8e183f */
[----:B------:R0:W1:Y:S01]  /*4900*/  SYNCS.PHASECHK.TRANS64.TRYWAIT P1, [UR9+0x30830], R4 ;  /* 0x03083004ff0075a7 */ /* 0x0000620008020149 */
[----:B------:R-:W-:Y:S05]  /*4910*/  @!P0 BRA `(.L_x_3467) ;  /* 0x0000000000048947 */ /* 0x000fea0003800000 */
[----:B------:R-:W-:Y:S01]  /*4920*/  BPT.TRAP 0x1 ;  /* 0x000000040000795c */ /* 0x000fe20000300000 */
.L_x_3467:
[----:B-1----:R-:W-:Y:S05]  /*4930*/  @P1 BRA `(.L_x_3468) ;  /* 0x0000000000081947 */ /* 0x002fea0003800000 */
[----:B------:R-:W1:Y:S02]  /*4940*/  SYNCS.PHASECHK.TRANS64.TRYWAIT P1, [UR9+0x30830], R4 ;  /* 0x03083004ff0075a7 */ /* 0x000e640008020149 */
[----:B-1----:R-:W-:Y:S05]  /*4950*/  @!P1 BRA `(.L_x_3469) ;  /* 0x000000cc00809947 */ /* 0x002fea0003800000 */
.L_x_3468:
[----:B------:R-:W-:Y:S01]  /*4960*/  R2UR UR32, R8 ;  /* 0x00000000082072ca */ /* 0x000fe200000e0000 */
[----:B------:R-:W-:Y:S01]  /*4970*/  UIMAD UR10, UR38, 0x900, UR4 ;  /* 0x00000900260a78a4 */ /* 0x000fe2000f8e0204 */
[----:B------:R-:W-:Y:S01]  /*4980*/  R2UR UR33, R9 ;  /* 0x00000000092172ca */ /* 0x000fe200000e0000 */
[----:B------:R-:W-:Y:S01]  /*4990*/  WARPGROUP.ARRIVE ;  /* 0x00000000000079c5 */ /* 0x000fe20000000000 */
[----:B------:R-:W-:Y:S01]  /*49a0*/  UMOV UR35, 0x40000040 ;  /* 0x4000004000237882 */ /* 0x000fe20000000000 */
[----:B------:R-:W-:Y:S01]  /*49b0*/  UIADD3 UR14, UR10, 0x304, URZ ;  /* 0x000003040a0e7890 */ /* 0x000fe2000fffe03f */
[-C--:B------:R-:W-:Y:S01]  /*49c0*/  FMUL.FTZ R24, R24, R12.reuse ;  /* 0x0000000c18187220 */ /* 0x080fe20000410000 */
        /* <DEDUP_REMOVED lines=8> */
[----:B------:R-:W-:Y:S01]  /*4a50*/  HGMMA.64x96x16.F32 R120, gdesc[UR32], RZ, !UPT, gsb0 ;  /* 0x01600000207879f0 */ /* 0x000fe2000c0008ff */
[----:B------:R-:W-:Y:S01]  /*4a60*/  R2UR UR32, R6 ;  /* 0x00000000062072ca */ /* 0x000fe200000e0000 */
[----:B------:R-:W-:Y:S01]  /*4a70*/  UIADD3 UR34, UR10, 0x2, URZ ;  /* 0x000000020a227890 */ /* 0x000fe2000fffe03f */
[----:B------:R-:W-:Y:S01]  /*4a80*/  R2UR UR33, R7 ;  /* 0x00000000072172ca */ /* 0x000fe200000e0000 */
        /* <DEDUP_REMOVED lines=154> */
.L_x_3470:
[----:B------:R-:W-:Y:S01]  /*5430*/  R2UR UR10, R2 ;  /* 0x00000000020a72ca */ /* 0x000fe200000e0000 */
[----:B------:R-:W-:-:S05]  /*5440*/  IMAD.U32 R0, RZ, RZ, UR6 ;  /* 0x00000006ff007e24 */ /* 0x000fca000f8e00ff */
[----:B------:R-:W-:-:S07]  /*5450*/  SHF.L.U32 R0, R0, 0x1f, RZ ;  /* 0x0000001f00007819 */ /* 0x000fce00000006ff */
[----:B------:R-:W-:-:S09]  /*5460*/  ULEA UR10, UR7, UR10, 0x3 ;  /* 0x0000000a070a7291 */ /* 0x000fd2000f8e183f */
[----:B------:R2:W3:Y:S01]  /*5470*/  SYNCS.PHASECHK.TRANS64.TRYWAIT P1, [UR10+0x30850], R0 ;  /* 0x03085000ff0075a7 */ /* 0x0004e2000802014a */
[----:B------:R-:W-:Y:S05]  /*5480*/  @!P0 BRA `(.L_x_3471) ;  /* 0x0000000000048947 */ /* 0x000fea0003800000 */
[----:B------:R-:W-:Y:S01]  /*5490*/  BPT.TRAP 0x1 ;  /* 0x000000040000795c */ /* 0x000fe20000300000 */
.L_x_3471:
[----:B---3--:R-:W-:Y:S05]  /*54a0*/  @P1 BRA `(.L_x_3472) ;  /* 0x0000000000081947 */ /* 0x008fea0003800000 */
[----:B------:R-:W3:Y:S02]  /*54b0*/  SYNCS.PHASECHK.TRANS64.TRYWAIT P1, [UR10+0x30850], R0 ;  /* 0x03085000ff0075a7 */ /* 0x000ee4000802014a */
[----:B---3--:R-:W-:Y:S05]  /*54c0*/  @!P1 BRA `(.L_x_3473) ;  /* 0x000000c000bc9947 */ /* 0x008fea0003800000 */
.L_x_3472:
[----:B------:R-:W-:Y:S01]  /*54d0*/  R2UR UR6, R2 ;  /* 0x00000000020672ca */ /* 0x000fe200000e0000 */
[----:B------:R-:W-:-:S12]  /*54e0*/  WARPGROUP.ARRIVE ;  /* 0x00000000000079c5 */ /* 0x000fd80000000000 */
[----:B------:R-:W-:-:S04]  /*54f0*/  UIADD3 UR6, UR6, 0x400, URZ ;  /* 0x0000040006067890 */ /* 0x000fc8000fffe03f */
[----:B------:R-:W-:-:S04]  /*5500*/  USHF.R.U32.HI UR6, URZ, 0x4, UR6 ;  /* 0x000000043f067899 */ /* 0x000fc80008011606 */
[----:B------:R-:W-:-:S04]  /*5510*/  ULOP3.LUT UR6, UR6, 0x3fff, URZ, 0xc0, !UPT ;  /* 0x00003fff06067892 */ /* 0x000fc8000f8ec03f */
[----:B------:R-:W-:-:S04]  /*5520*/  ULOP3.LUT UR6, UR6, 0x3000000, URZ, 0xfc, !UPT ;  /* 0x0300000006067892 */ /* 0x000fc8000f8efc3f */
[----:B------:R-:W-:-:S03]  /*5530*/  UIMAD UR14, UR7, 0x900, UR6 ;  /* 0x00000900070e78a4 */ /* 0x000fc6000f8e0206 */
[----:B------:R-:W-:-:S04]  /*5540*/  UMOV UR7, 0x40000040 ;  /* 0x4000004000077882 */ /* 0x000fc80000000000 */
[----:B------:R-:W-:Y:S02]  /*5550*/  UMOV UR6, UR14 ;  /* 0x0000000e00067c82 */ /* 0x000fe40008000000 */
        /* <DEDUP_REMOVED lines=25> */
[----:B------:R-:W-:Y:S03]  /*56f0*/  HGMMA.64x192x16.F32 R24, R168, gdesc[UR4].tnspB, R24, gsb0 ;  /* 0x42e00004a8187df0 */ /* 0x000fe60008000818 */
[----:B------:R-:W-:Y:S02]  /*5700*/  WARPGROUP.DEPBAR.LE gsb0, 0x0 ;  /* 0x00008000000079c5 */ /* 0x000fe40000010000 */
[----:B------:R-:W-:Y:S05]  /*5710*/  @!P0 BRA `(.L_x_3474) ;  /* 0x0000000000048947 */ /* 0x000fea0003800000 */
[----:B------:R-:W-:Y:S01]  /*5720*/  BPT.TRAP 0x1 ;  /* 0x000000040000795c */ /* 0x000fe20000300000 */
.L_x_3474:
        /* <DEDUP_REMOVED lines=24> */
[----:B-1----:R-:W-:Y:S01]  /*58b0*/  FMNMX.FTZ R11, R15, R14, !PT ;  /* 0x0000000e0f0b7209 */ /* 0x002fe20007810000 */
        /* <DEDUP_REMOVED lines=26> */
[----:B------:R-:W-:Y:S01]  /*5a60*/  R2UR UR6, R3 ;  /* 0x00000000030672ca */ /* 0x000fe200000e0000 */
[----:B------:R-:W-:-:S02]  /*5a70*/  UIADD3 UR9, UR9, 0x30840, URZ ;  /* 0x0003084009097890 */ /* 0x000fc4000fffe03f */
[----:B------:R-:W1:Y:S01]  /*5a80*/  MUFU.TANH R122, R122 ;  /* 0x0000007a007a7308 */ /* 0x000e620000002400 */
[----:B---3--:R-:W-:-:S07]  /*5a90*/  FMNMX.FTZ R11, R121, R0, !PT ;  /* 0x00000000790b7209 */ /* 0x008fce0007810000 */
[----:B------:R-:W2:Y:S01]  /*5aa0*/  MUFU.TANH R124, R124 ;  /* 0x0000007c007c7308 */ /* 0x000ea20000002400 */
[----:B0-----:R-:W-:Y:S01]  /*5ab0*/  FMNMX.FTZ R157, R123, R4, !PT ;  /* 0x000000047b9d7209 */ /* 0x001fe20007810000 */
[----:B------:R-:W-:-:S06]  /*5ac0*/  UPRMT UR9, UR6, 0x654, UR9 ;  /* 0x0000065406097896 */ /* 0x000fcc0008000009 */
[----:B------:R-:W0:Y:S01]  /*5ad0*/  MUFU.TANH R125, R125 ;  /* 0x0000007d007d7308 */ /* 0x000e220000002400 */
[----:B-1----:R-:W-:Y:S02]  /*5ae0*/  FMNMX.FTZ R0, R122, R11, !PT ;  /* 0x0000000b7a007209 */ /* 0x002fe40007810000 */
[----:B------:R-:W-:Y:S05]  /*5af0*/  SYNCS.ARRIVE.TRANS64.RED.A1T0 RZ, [UR9], RZ ;  /* 0x000000ffffff79a7 */ /* 0x000fea0008100409 */
[----:B------:R-:W1:Y:S01]  /*5b00*/  MUFU.TANH R127, R127 ;  /* 0x0000007f007f7308 */ /* 0x000e620000002400 */
[----:B--2---:R-:W-:Y:S01]  /*5b10*/  FMNMX.FTZ R4, R124, R157, !PT ;  /* 0x0000009d7c047209 */ /* 0x004fe20007810000 */
[----:B------:R-:W-:Y:S01]  /*5b20*/  FMUL.FTZ R157, R160, UR8 ;  /* 0x00000008a09d7c20 */ /* 0x000fe20008410000 */
[----:B------:R-:W-:-:S05]  /*5b30*/  FMUL.FTZ R160, R163, UR8 ;  /* 0x00000008a3a07c20 */ /* 0x000fca0008410000 */
        /* <DEDUP_REMOVED lines=16> */
[----:B------:R-:W-:Y:S01]  /*5c40*/  FMUL.FTZ R159, R162, UR8 ;  /* 0x00000008a29f7c20 */ /* 0x000fe20008410000 */
[----:B------:R-:W-:-:S05]  /*5c50*/  FMUL.FTZ R162, R165, UR8 ;  /* 0x00000008a5a27c20 */ /* 0x000fca0008410000 */
        /* <DEDUP_REMOVED lines=15> */
[----:B0-----:R-:W-:Y:S01]  /*5d50*/  FMNMX.FTZ R4, R140, R161, !PT ;  /* 0x000000a18c047209 */ /* 0x001fe20007810000 */
[----:B------:R-:W-:Y:S01]  /*5d60*/  FMUL.FTZ R161, R164, UR8 ;  /* 0x00000008a4a17c20 */ /* 0x000fe20008410000 */
[----:B------:R-:W-:-:S05]  /*5d70*/  FMUL.FTZ R164, R167, UR8 ;  /* 0x00000008a7a47c20 */ /* 0x000fca0008410000 */
        /* <DEDUP_REMOVED lines=15> */
[----:B--2---:R-:W-:Y:S01]  /*5e70*/  FMNMX.FTZ R4, R148, R163, !PT ;  /* 0x000000a394047209 */ /* 0x004fe20007810000 */
[----:B------:R-:W-:-:S06]  /*5e80*/  FMUL.FTZ R163, R166, UR8 ;  /* 0x00000008a6a37c20 */ /* 0x000fcc0008410000 */
        /* <DEDUP_REMOVED lines=36> */
[----:B-1----:R-:W-:Y:S02]  /*60d0*/  FMNMX.FTZ R4, R166, R11, !PT ;  /* 0x0000000ba6047209 */ /* 0x002fe40007810000 */
[----:B0-----:R-:W-:-:S03]  /*60e0*/  FMNMX.FTZ R11, R167, R12, !PT ;  /* 0x0000000ca70b7209 */ /* 0x001fc60007810000 */
[C---:B------:R-:W-:Y:S02]  /*60f0*/  FADD.FTZ R12, -R4.reuse, R14 ;  /* 0x0000000e040c7221 */ /* 0x040fe40000010100 */
[----:B------:R-:W-:Y:S01]  /*6100*/  FADD.FTZ R0, -R11, R13 ;  /* 0x0000000d0b007221 */ /* 0x000fe20000010100 */
[----:B------:R-:W-:Y:S01]  /*6110*/  FMUL.FTZ R13, R4, UR11 ;  /* 0x0000000b040d7c20 */ /* 0x000fe20008410000 */
[----:B------:R-:W-:Y:S02]  /*6120*/  FMUL.FTZ R12, R12, UR11 ;  /* 0x0000000b0c0c7c20 */ /* 0x000fe40008410000 */
[----:B------:R-:W-:Y:S01]  /*6130*/  FMUL.FTZ R0, R0, UR11 ;  /* 0x0000000b00007c20 */ /* 0x000fe20008410000 */
[--C-:B------:R-:W-:Y:S01]  /*6140*/  FFMA.FTZ R186, R129, UR11, -R13.reuse ;  /* 0x0000000b81ba7c23 */ /* 0x100fe2000801080d */
        /* <DEDUP_REMOVED lines=48> */
[----:B-1----:R-:W-:Y:S01]  /*6450*/  FFMA.FTZ R120, R0, R5, R189 ;  /* 0x0000000500787223 */ /* 0x002fe200000100bd */
[--C-:B------:R-:W-:Y:S01]  /*6460*/  FFMA.FTZ R14, R158, UR11, -R13.reuse ;  /* 0x0000000b9e0e7c23 */ /* 0x100fe2000801080d */
[--C-:B------:R-:W-:Y:S01]  /*6470*/  FFMA.FTZ R170, R161, UR11, -R13.reuse ;  /* 0x0000000ba1aa7c23 */ /* 0x100fe2000801080d */
[----:B------:R-:W-:Y:S01]  /*6480*/  FFMA.FTZ R171, R163, UR11, -R130 ;  /* 0x0000000ba3ab7c23 */ /* 0x000fe20008010882 */
[----:B------:R-:W-:-:S03]  /*6490*/  FFMA.FTZ R13, R162, UR11, -R13 ;  /* 0x0000000ba20d7c23 */ /* 0x000fc6000801080d */
        /* <DEDUP_REMOVED lines=26> */
[----:B------:R-:W-:-:S06]  /*6640*/  FFMA.FTZ R120, R156, UR11, -R130 ;  /* 0x0000000b9c787c23 */ /* 0x000fcc0008010882 */
        /* <DEDUP_REMOVED lines=68> */
.L_x_3475:
[----:B------:R-:W-:Y:S01]  /*6a90*/  R2UR UR6, R3 ;  /* 0x00000000030672ca */ /* 0x000fe200000e0000 */
[----:B------:R-:W-:Y:S01]  /*6aa0*/  UISETP.GT.AND UP0, UPT, UR5, UR60, UPT ;  /* 0x0000003c0500728c */ /* 0x000fe2000bf04270 */
[----:B------:R-:W-:Y:S01]  /*6ab0*/  F2FP.F16.F32.PACK_AB R168, R14, R168 ;  /* 0x000000a80ea8723e */ /* 0x000fe200000000ff */
[----:B------:R-:W-:Y:S01]  /*6ac0*/  UIADD3 UR10, UR10, 0x30860, URZ ;  /* 0x000308600a0a7890 */ /* 0x000fe2000fffe03f */
[----:B------:R-:W-:Y:S01]  /*6ad0*/  F2FP.F16.F32.PACK_AB R170, R13, R170 ;  /* 0x000000aa0daa723e */ /* 0x000fe200000000ff */
[----:B------:R-:W-:Y:S01]  /*6ae0*/  UIADD3 UR5, UR5, -0x1, URZ ;  /* 0xffffffff05057890 */ /* 0x000fe2000fffe03f */
[----:B------:R-:W-:Y:S01]  /*6af0*/  F2FP.F16.F32.PACK_AB R188, R167, R188 ;  /* 0x000000bca7bc723e */ /* 0x000fe200000000ff */
[----:B------:R-:W-:Y:S01]  /*6b00*/  UMOV UR7, UR38 ;  /* 0x0000002600077c82 */ /* 0x000fe20008000000 */
[----:B------:R-:W-:Y:S01]  /*6b10*/  PLOP3.LUT P1, PT, PT, PT, UP0, 0x80, 0x0 ;  /* 0x000000000000781c */ /* 0x000fe20003f2f008 */
[----:B------:R-:W-:Y:S01]  /*6b20*/  IMAD.MOV.U32 R13, RZ, RZ, R11 ;  /* 0x000000ffff0d7224 */ /* 0x000fe200078e000b */
[----:B------:R-:W-:Y:S01]  /*6b30*/  F2FP.F16.F32.PACK_AB R189, R137, R189 ;  /* 0x000000bd89bd723e */ /* 0x000fe200000000ff */
[----:B------:R-:W-:Y:S01]  /*6b40*/  IMAD.MOV.U32 R14, RZ, RZ, R4 ;  /* 0x000000ffff0e7224 */ /* 0x000fe200078e0004 */
[----:B------:R-:W-:Y:S01]  /*6b50*/  F2FP.F16.F32.PACK_AB R190, R166, R190 ;  /* 0x000000bea6be723e */ /* 0x000fe200000000ff */
[----:B------:R-:W-:Y:S01]  /*6b60*/  UPRMT UR10, UR6, 0x654, UR10 ;  /* 0x00000654060a7896 */ /* 0x000fe2000800000a */
[----:B------:R-:W-:-:S02]  /*6b70*/  F2FP.F16.F32.PACK_AB R191, R134, R191 ;  /* 0x000000bf86bf723e */ /* 0x000fc400000000ff */
[----:B------:R-:W-:Y:S01]  /*6b80*/  UMOV UR6, UR39 ;  /* 0x0000002700067c82 */ /* 0x000fe20008000000 */
[----:B------:R-:W-:Y:S02]  /*6b90*/  F2FP.F16.F32.PACK_AB R184, R165, R184 ;  /* 0x000000b8a5b8723e */ /* 0x000fe400000000ff */
[----:B------:R-:W-:Y:S02]  /*6ba0*/  F2FP.F16.F32.PACK_AB R185, R133, R185 ;  /* 0x000000b985b9723e */ /* 0x000fe400000000ff */
[----:B------:R-:W-:Y:S01]  /*6bb0*/  F2FP.F16.F32.PACK_AB R186, R129, R186 ;  /* 0x000000ba81ba723e */ /* 0x000fe200000000ff */
        /* <DEDUP_REMOVED lines=15> */
[----:B------:R-:W-:Y:S01]  /*6cb0*/  F2FP.F16.F32.PACK_AB R171, R130, R171 ;  /* 0x000000ab82ab723e */ /* 0x000fe200000000ff */
[----:B------:R-:W-:Y:S06]  /*6cc0*/  @P1 BRA `(.L_x_3476) ;  /* 0xffffffd800cc1947 */ /* 0x000fec000383ffff */
.L_x_3465:
        /* <DEDUP_REMOVED lines=99> */
.L_x_3477:
[----:B------:R-:W-:Y:S02]  /*7300*/  IMAD.U32 R0, RZ, RZ, UR39 ;  /* 0x00000027ff007e24 */ /* 0x000fe4000f8e00ff */
[----:B------:R-:W-:-:S03]  /*7310*/  IMAD.U32 R13, RZ, RZ, UR38 ;  /* 0x00000026ff0d7e24 */ /* 0x000fc6000f8e00ff */
[----:B------:R-:W-:Y:S01]  /*7320*/  SHF.L.U32 R0, R0, 0x1f, RZ ;  /* 0x0000001f00007819 */ /* 0x000fe200000006ff */
[----:B------:R-:W-:-:S04]  /*7330*/  IMAD R13, R13, 0x8, R2 ;  /* 0x000000080d0d7824 */ /* 0x000fc800078e0202 */
[----:B------:R0:W1:Y:S01]  /*7340*/  SYNCS.PHASECHK.TRANS64.TRYWAIT P1, [R13+URZ+0x30850], R0 ;  /* 0x030850000d0075a7 */ /* 0x000062000802017f */
[----:B------:R-:W-:Y:S05]  /*7350*/  @!P0 BRA `(.L_x_3478) ;  /* 0x0000000000048947 */ /* 0x000fea0003800000 */
[----:B------:R-:W-:Y:S01]  /*7360*/  BPT.TRAP 0x1 ;  /* 0x000000040000795c */ /* 0x000fe20000300000 */
.L_x_3478:
[----:B------:R-:W-:Y:S01]  /*7370*/  IADD3 R2, R2, 0x400, RZ ;  /* 0x0000040002027810 */ /* 0x000fe20007ffe0ff */
[----:B------:R-:W-:-:S03]  /*7380*/  IMAD.U32 R7, RZ, RZ, UR38 ;  /* 0x00000026ff077e24 */ /* 0x000fc6000f8e00ff */
[----:B------:R-:W-:-:S04]  /*7390*/  SHF.R.U32.HI R2, RZ, 0x4, R2 ;  /* 0x00000004ff027819 */ /* 0x000fc80000011602 */
[----:B------:R-:W-:-:S04]  /*73a0*/  LOP3.LUT R2, R2, 0x3fff, RZ, 0xc0, !PT ;  /* 0x00003fff02027812 */ /* 0x000fc800078ec0ff */
[----:B------:R-:W-:Y:S01]  /*73b0*/  LOP3.LUT R2, R2, 0x3000000, RZ, 0xfc, !PT ;  /* 0x0300000002027812 */ /* 0x000fe200078efcff */
[----:B-1----:R-:W-:Y:S06]  /*73c0*/  @P1 BRA `(.L_x_3479) ;  /* 0x0000000000081947 */ /* 0x002fec0003800000 */
[----:B------:R-:W1:Y:S02]  /*73d0*/  SYNCS.PHASECHK.TRANS64.TRYWAIT P1, [R13+URZ+0x30850], R0 ;  /* 0x030850000d0075a7 */ /* 0x000e64000802017f */
[----:B-1----:R-:W-:Y:S05]  /*73e0*/  @!P1 BRA `(.L_x_3480) ;  /* 0x000000a4000c9947 */ /* 0x002fea0003800000 */
.L_x_3479:
[----:B------:R-:W-:Y:S01]  /*73f0*/  IMAD R6, R7, 0x900, R2 ;  /* 0x0000090007067824 */ /* 0x000fe200078e0202 */
[----:B------:R-:W-:Y:S05]  /*7400*/  WARPSYNC.ALL ;  /* 0x0000000000007948 */ /* 0x000fea0003800000 */
[----:B------:R-:W-:Y:S01]  /*7410*/  IMAD.MOV.U32 R7, RZ, RZ, 0x40000040 ;  /* 0x40000040ff077424 */ /* 0x000fe200078e00ff */
[C---:B------:R-:W-:Y:S01]  /*7420*/  R2UR UR6, R6.reuse ;  /* 0x00000000060672ca */ /* 0x040fe200000e0000 */
[----:B------:R-:W-:Y:S01]  /*7430*/  WARPGROUP.ARRIVE ;  /* 0x00000000000079c5 */ /* 0x000fe20000000000 */
[----:B------:R-:W-:Y:S01]  /*7440*/  VIADD R8, R6, 0x80 ;  /* 0x0000008006087836 */ /* 0x000fe20000000000 */
[----:B01----:R-:W0:Y:S01]  /*7450*/  SHFL.BFLY PT, R0, R5, 0x2, 0x1f ;  /* 0x0c401f0005007f89 */ /* 0x003e2200000e0000 */
[----:B------:R-:W-:Y:S01]  /*7460*/  R2UR UR7, R7 ;  /* 0x00000000070772ca */ /* 0x000fe200000e0000 */
[----:B------:R-:W-:-:S02]  /*7470*/  IMAD.MOV.U32 R9, RZ, RZ, 0x40000040 ;  /* 0x40000040ff097424 */ /* 0x000fc400078e00ff */
[----:B------:R-:W-:Y:S02]  /*7480*/  IMAD.MOV.U32 R7, RZ, RZ, 0x40000040 ;  /* 0x40000040ff077424 */ /* 0x000fe400078e00ff */
[----:B------:R-:W-:-:S08]  /*7490*/  IMAD.U32 R15, RZ, RZ, UR11 ;  /* 0x0000000bff0f7e24 */ /* 0x000fd0000f8e00ff */
[----:B------:R-:W-:Y:S01]  /*74a0*/  HGMMA.64x192x16.F32 R24, R188, gdesc[UR4].tnspB, R24, gsb0 ;  /* 0x42e00004bc187df0 */ /* 0x000fe20008000818 */
[----:B------:R-:W-:Y:S01]  /*74b0*/  R2UR UR6, R8 ;  /* 0x00000000080672ca */ /* 0x000fe200000e0000 */
[----:B------:R-:W-:Y:S01]  /*74c0*/  VIADD R8, R6, 0x100 ;  /* 0x0000010006087836 */ /* 0x000fe20000000000 */
[----:B------:R-:W-:Y:S01]  /*74d0*/  R2UR UR7, R9 ;  /* 0x00000000090772ca */ /* 0x000fe200000e0000 */
[----:B------:R-:W-:Y:S02]  /*74e0*/  IMAD.MOV.U32 R9, RZ, RZ, 0x40000040 ;  /* 0x40000040ff097424 */ /* 0x000fe400078e00ff */
[----:B0-----:R-:W-:Y:S01]  /*74f0*/  FADD.FTZ R2, R0, R5 ;  /* 0x0000000500027221 */ /* 0x001fe20000010000 */
[----:B------:R-:W-:Y:S01]  /*7500*/  IMAD.MOV.U32 R5, RZ, RZ, RZ ;  /* 0x000000ffff057224 */ /* 0x000fe200078e00ff */
[----:B------:R-:W-:Y:S02]  /*7510*/  WARPGROUP.DEPBAR.LE gsb0, 0x0 ;  /* 0x00008000000079c5 */ /* 0x000fe40000010000 */
[----:B------:R-:W-:-:S10]  /*7520*/  WARPGROUP.ARRIVE ;  /* 0x00000000000079c5 */ /* 0x000fd40000000000 */
[----:B------:R-:W-:Y:S01]  /*7530*/  HGMMA.64x192x16.F32 R24, R184, gdesc[UR4].tnspB, R24, gsb0 ;  /* 0x42e00004b8187df0 */ /* 0x000fe20008000818 */
[----:B------:R-:W-:Y:S01]  /*7540*/  R2UR UR6, R8 ;  /* 0x00000000080672ca */ /* 0x000fe200000e0000 */
[----:B------:R-:W-:Y:S01]  /*7550*/  VIADD R8, R6, 0x180 ;  /* 0x0000018006087836 */ /* 0x000fe20000000000 */
[----:B------:R-:W-:Y:S01]  /*7560*/  R2UR UR7, R9 ;  /* 0x00000000090772ca */ /* 0x000fe200000e0000 */
[----:B------:R-:W-:Y:S01]  /*7570*/  IMAD.MOV.U32 R9, RZ, RZ, 0x40000040 ;  /* 0x40000040ff097424 */ /* 0x000fe200078e00ff */
[----:B------:R-:W-:Y:S02]  /*7580*/  WARPGROUP.DEPBAR.LE gsb0, 0x0 ;  /* 0x00008000000079c5 */ /* 0x000fe40000010000 */
[----:B------:R-:W-:-:S13]  /*7590*/  WARPGROUP.ARRIVE ;  /* 0x00000000000079c5 */ /* 0x000fda0000000000 */
[----:B------:R-:W-:Y:S01]  /*75a0*/  HGMMA.64x192x16.F32 R24, R180, gdesc[UR4].tnspB, R24, gsb0 ;  /* 0x42e00004b4187df0 */ /* 0x000fe20008000818 */
[----:B------:R-:W-:Y:S02]  /*75b0*/  R2UR UR6, R8 ;  /* 0x00000000080672ca */ /* 0x000fe400000e0000 */
[----:B------:R-:W-:Y:S01]  /*75c0*/  R2UR UR7, R9 ;  /* 0x00000000090772ca */ /* 0x000fe200000e0000 */
[----:B------:R-:W-:Y:S01]  /*75d0*/  IMAD.MOV.U32 R9, RZ, RZ, 0x40000040 ;  /* 0x40000040ff097424 */ /* 0x000fe200078e00ff */
[C---:B------:R-:W-:Y:S01]  /*75e0*/  IADD3 R8, R6.reuse, 0x200, RZ ;  /* 0x0000020006087810 */ /* 0x040fe20007ffe0ff */
[----:B------:R-:W-:Y:S01]  /*75f0*/  VIADD R6, R6, 0x280 ;  /* 0x0000028006067836 */ /* 0x000fe20000000000 */
[----:B------:R-:W-:Y:S02]  /*7600*/  WARPGROUP.DEPBAR.LE gsb0, 0x0 ;  /* 0x00008000000079c5 */ /* 0x000fe40000010000 */
[----:B------:R-:W-:-:S11]  /*7610*/  WARPGROUP.ARRIVE ;  /* 0x00000000000079c5 */ /* 0x000fd60000000000 */
[----:B------:R-:W-:Y:S01]  /*7620*/  HGMMA.64x192x16.F32 R24, R176, gdesc[UR4].tnspB, R24, gsb0 ;  /* 0x42e00004b0187df0 */ /* 0x000fe20008000818 */
[----:B------:R-:W-:Y:S02]  /*7630*/  R2UR UR6, R8 ;  /* 0x00000000080672ca */ /* 0x000fe400000e0000 */
[----:B------:R-:W-:Y:S02]  /*7640*/  R2UR UR7, R9 ;  /* 0x00000000090772ca */ /* 0x000fe400000e0000 */
[----:B------:R-:W0:Y:S02]  /*7650*/  SHFL.BFLY PT, R9, R2, 0x1, 0x1f ;  /* 0x0c201f0002097f89 */ /* 0x000e2400000e0000 */
[----:B0-----:R-:W-:Y:S01]  /*7660*/  FADD.FTZ R14, R2, R9 ;  /* 0x00000009020e7221 */ /* 0x001fe20000010000 */
[----:B------:R-:W-:-:S04]  /*7670*/  MOV R2, 0xff800000 ;  /* 0xff80000000027802 */ /* 0x000fc80000000f00 */
[----:B------:R-:W-:-:S13]  /*7680*/  FSETP.NE.FTZ.AND P2, PT, R14, RZ, PT ;  /* 0x000000ff0e00720b */ /* 0x000fda0003f55000 */
[----:B------:R-:W0:Y:S01]  /*7690*/  @P2 MUFU.LG2 R9, R14 ;  /* 0x0000000e00092308 */ /* 0x000e220000000c00 */
[----:B------:R-:W-:-:S07]  /*76a0*/  @P2 FMUL.FTZ R15, R15, 0.69314718246459960938 ;  /* 0x3f3172180f0f2820 */ /* 0x000fce0000410000 */
[----:B------:R-:W-:Y:S01]  /*76b0*/  @P2 MUFU.RCP R5, R14 ;  /* 0x0000000e00052308 */ /* 0x000fe20000001000 */
[----:B------:R-:W-:Y:S02]  /*76c0*/  WARPGROUP.DEPBAR.LE gsb0, 0x0 ;  /* 0x00008000000079c5 */ /* 0x000fe40000010000 */
[----:B------:R-:W-:-:S06]  /*76d0*/  WARPGROUP.ARRIVE ;  /* 0x00000000000079c5 */ /* 0x000fcc0000000000 */
[----:B------:R-:W-:Y:S01]  /*76e0*/  HGMMA.64x192x16.F32 R24, R172, gdesc[UR4].tnspB, R24, gsb0 ;  /* 0x42e00004ac187df0 */ /* 0x000fe20008000818 */
[----:B------:R-:W-:Y:S01]  /*76f0*/  R2UR UR6, R6 ;  /* 0x00000000060672ca */ /* 0x000fe200000e0000 */
[----:B------:R-:W-:Y:S01]  /*7700*/  IMAD.MOV.U32 R6, RZ, RZ, RZ ;  /* 0x000000ffff067224 */ /* 0x000fe200078e00ff */
[----:B------:R-:W-:Y:S02]  /*7710*/  R2UR UR7, R7 ;  /* 0x00000000070772ca */ /* 0x000fe400000e0000 */
[----:B------:R-:W1:Y:S02]  /*7720*/  SHFL.BFLY PT, R7, R10, 0x2, 0x1f ;  /* 0x0c401f000a077f89 */ /* 0x000e6400000e0000 */
[----:B-1----:R-:W-:Y:S01]  /*7730*/  FADD.FTZ R7, R7, R10 ;  /* 0x0000000a07077221 */ /* 0x002fe20000010000 */
[----:B0-----:R-:W-:-:S04]  /*7740*/  @P2 FMUL.FTZ R10, R9, 0.69314718246459960938 ;  /* 0x3f317218090a2820 */ /* 0x001fc80000410000 */
[----:B------:R-:W0:Y:S01]  /*7750*/  SHFL.BFLY PT, R0, R7, 0x1, 0x1f ;  /* 0x0c201f0007007f89 */ /* 0x000e2200000e0000 */
[----:B------:R-:W-:Y:S01]  /*7760*/  @P2 FFMA.FTZ R2, R15, R11, R10 ;  /* 0x0000000b0f022223 */ /* 0x000fe2000001000a */
[----:B0-----:R-:W-:Y:S01]  /*7770*/  FADD.FTZ R12, R7, R0 ;  /* 0x00000000070c7221 */ /* 0x001fe20000010000 */
[----:B------:R-:W-:Y:S02]  /*7780*/  IMAD.U32 R7, RZ, RZ, UR11 ;  /* 0x0000000bff077e24 */ /* 0x000fe4000f8e00ff */
[----:B------:R-:W-:Y:S02]  /*7790*/  IMAD.MOV.U32 R0, RZ, RZ, -0x800000 ;  /* 0xff800000ff007424 */ /* 0x000fe400078e00ff */
[----:B------:R-:W-:-:S13]  /*77a0*/  FSETP.NE.FTZ.AND P1, PT, R12, RZ, PT ;  /* 0x000000ff0c00720b */ /* 0x000fda0003f35000 */
[----:B------:R-:W0:Y:S01]  /*77b0*/  @P1 MUFU.LG2 R8, R12 ;  /* 0x0000000c00081308 */ /* 0x000e220000000c00 */
[----:B------:R-:W-:-:S07]  /*77c0*/  @P1 FMUL.FTZ R7, R7, 0.69314718246459960938 ;  /* 0x3f31721807071820 */ /* 0x000fce0000410000 */
[----:B------:R1:W2:Y:S01]  /*77d0*/  @P1 MUFU.RCP R6, R12 ;  /* 0x0000000c00061308 */ /* 0x0002a20000001000 */
[----:B0-----:R-:W-:-:S04]  /*77e0*/  @P1 FMUL.FTZ R8, R8, 0.69314718246459960938 ;  /* 0x3f31721808081820 */ /* 0x001fc80000410000 */
[----:B------:R-:W-:Y:S01]  /*77f0*/  @P1 FFMA.FTZ R0, R7, R4, R8 ;  /* 0x0000000407001223 */ /* 0x000fe20000010008 */
[----:B------:R-:W-:Y:S02]  /*7800*/  WARPGROUP.DEPBAR.LE gsb0, 0x0 ;  /* 0x00008000000079c5 */ /* 0x000fe40000010000 */
[----:B------:R-:W-:-:S06]  /*7810*/  WARPGROUP.ARRIVE ;  /* 0x00000000000079c5 */ /* 0x000fcc0000000000 */
[----:B------:R-:W-:Y:S03]  /*7820*/  HGMMA.64x192x16.F32 R24, R168, gdesc[UR4].tnspB, R24, gsb0 ;  /* 0x42e00004a8187df0 */ /* 0x000fe60008000818 */
[----:B------:R-:W-:Y:S02]  /*7830*/  WARPGROUP.DEPBAR.LE gsb0, 0x0 ;  /* 0x00008000000079c5 */ /* 0x000fe40000010000 */
[----:B-12---:R-:W-:Y:S05]  /*7840*/  @!P0 BRA `(.L_x_3481) ;  /* 0x0000000000048947 */ /* 0x006fea0003800000 */
[----:B------:R-:W-:Y:S01]  /*7850*/  BPT.TRAP 0x1 ;  /* 0x000000040000795c */ /* 0x000fe20000300000 */
.L_x_3481:
[----:B------:R-:W-:Y:S01]  /*7860*/  VIADD R4, R13, 0x30860 ;  /* 0x000308600d047836 */ /* 0x000fe20000000000 */
[----:B------:R-:W-:Y:S01]  /*7870*/  R2UR UR4, R215 ;  /* 0x00000000d70472ca */ /* 0x000fe200000e0000 */
[----:B------:R-:W-:Y:S01]  /*7880*/  UIADD3 UR38, UR38, 0x1, URZ ;  /* 0x0000000126267890 */ /* 0x000fe2000fffe03f */
[-C--:B------:R-:W-:Y:S01]  /*7890*/  FMUL.FTZ R24, R24, R6.reuse ;  /* 0x0000000618187220 */ /* 0x080fe20000410000 */
[-C--:B------:R-:W-:Y:S01]  /*78a0*/  FMUL.FTZ R25, R25, R6.reuse ;  /* 0x0000000619197220 */ /* 0x080fe20000410000 */
[----:B------:R-:W-:Y:S01]  /*78b0*/  PRMT R4, R3, 0x654, R4 ;  /* 0x0000065403047816 */ /* 0x000fe20000000004 */
[----:B------:R-:W-:Y:S01]  /*78c0*/  UISETP.NE.AND UP0, UPT, UR38, 0x2, UPT ;  /* 0x000000022600788c */ /* 0x000fe2000bf05270 */
[-C--:B------:R-:W-:Y:S01]  /*78d0*/  FMUL.FTZ R28, R28, R6.reuse ;  /* 0x000000061c1c7220 */ /* 0x080fe20000410000 */
[-C--:B------:R-:W-:Y:S01]  /*78e0*/  FMUL.FTZ R29, R29, R6.reuse ;  /* 0x000000061d1d7220 */ /* 0x080fe20000410000 */
[----:B------:R0:W-:Y:S01]  /*78f0*/  SYNCS.ARRIVE.TRANS64.RED.A1T0 RZ, [R4+URZ], RZ ;  /* 0x000000ff04ff79a7 */ /* 0x0001e2000810043f */
[-C--:B------:R-:W-:Y:S01]  /*7900*/  FMUL.FTZ R32, R32, R6.reuse ;  /* 0x0000000620207220 */ /* 0x080fe20000410000 */
[-C--:B------:R-:W-:Y:S01]  /*7910*/  FMUL.FTZ R33, R33, R6.reuse ;  /* 0x0000000621217220 */ /* 0x080fe20000410000 */
[-C--:B------:R-:W-:Y:S01]  /*7920*/  FMUL.FTZ R36, R36, R6.reuse ;  /* 0x0000000624247220 */ /* 0x080fe20000410000 */
[-C--:B------:R-:W-:Y:S01]  /*7930*/  FMUL.FTZ R37, R37, R6.reuse ;  /* 0x0000000625257220 */ /* 0x080fe20000410000 */
[----:B------:R-:W-:Y:S01]  /*7940*/  UIADD3 UR4, UR4, 0x1, URZ ;  /* 0x0000000104047890 */ /* 0x000fe2000fffe03f */
[-C--:B------:R-:W-:Y:S01]  /*7950*/  FMUL.FTZ R40, R40, R6.reuse ;  /* 0x0000000628287220 */ /* 0x080fe20000410000 */
[-C--:B------:R-:W-:Y:S01]  /*7960*/  FMUL.FTZ R41, R41, R6.reuse ;  /* 0x0000000629297220 */ /* 0x080fe20000410000 */
[-C--:B------:R-:W-:Y:S01]  /*7970*/  FMUL.FTZ R44, R44, R6.reuse ;  /* 0x000000062c2c7220 */ /* 0x080fe20000410000 */
[-C--:B------:R-:W-:Y:S01]  /*7980*/  FMUL.FTZ R45, R45, R6.reuse ;  /* 0x000000062d2d7220 */ /* 0x080fe20000410000 */
[-C--:B------:R-:W-:Y:S01]  /*7990*/  FMUL.FTZ R48, R48, R6.reuse ;  /* 0x0000000630307220 */ /* 0x080fe20000410000 */
[----:B------:R-:W-:Y:S01]  /*79a0*/  IMAD.U32 R215, RZ, RZ, UR4 ;  /* 0x00000004ffd77e24 */ /* 0x000fe2000f8e00ff */
        /* <DEDUP_REMOVED lines=86> */
[----:B0-----:R-:W-:-:S12]  /*7f10*/  ULOP3.LUT UR39, UR39, UR4, URZ, 0x3c, !UPT ;  /* 0x0000000427277292 */ /* 0x001fd8000f8e3c3f */
.L_x_3457:
        /* <DEDUP_REMOVED lines=11> */
[----:B------:R-:W2:Y:S01]  /*7fd0*/  LDL R3, [R1+0x24] ;  /* 0x0000240001037983 */ /* 0x000ea20000100800 */
[----:B------:R-:W0:Y:S01]  /*7fe0*/  S2UR UR4, SR_SWINHI ;  /* 0x00000000000479c3 */ /* 0x000e220000002f00 */
[----:B------:R-:W-:Y:S01]  /*7ff0*/  IMAD.MOV.U32 R4, RZ, RZ, 0x2 ;  /* 0x00000002ff047424 */ /* 0x000fe200078e00ff */
[----:B------:R-:W-:Y:S01]  /*8000*/  R2UR UR20, R18 ;  /* 0x00000000121472ca */ /* 0x000fe200000e0000 */
[----:B------:R-:W-:Y:S01]  /*8010*/  ULDC.64 UR14, c[0x0][0xc00] ;  /* 0x00030000000e7ab9 */ /* 0x000fe20000000a00 */
[----:B------:R-:W-:Y:S01]  /*8020*/  R2UR UR17, R214 ;  /* 0x00000000d61172ca */ /* 0x000fe200000e0000 */
[----:B------:R-:W3:Y:S01]  /*8030*/  LDL R138, [R1+0x20] ;  /* 0x00002000018a7983 */ /* 0x000ee20000100800 */
[----:B------:R-:W-:Y:S02]  /*8040*/  R2UR UR19, R212 ;  /* 0x00000000d41372ca */ /* 0x000fe400000e0000 */
[----:B------:R-:W-:Y:S02]  /*8050*/  R2UR UR18, R23 ;  /* 0x00000000171272ca */ /* 0x000fe400000e0000 */
[----:B------:R-:W-:Y:S01]  /*8060*/  R2UR UR22, R211 ;  /* 0x00000000d31672ca */ /* 0x000fe200000e0000 */
[----:B------:R-:W-:Y:S01]  /*8070*/  UMOV UR10, UR8 ;  /* 0x00000008000a7c82 */ /* 0x000fe20008000000 */
[----:B0-----:R-:W-:Y:S01]  /*8080*/  UMOV UR11, UR4 ;  /* 0x00000004000b7c82 */ /* 0x001fe20008000000 */
[----:B------:R-:W-:-:S04]  /*8090*/  USHF.L.U32 UR4, UR61, 0x2, URZ ;  /* 0x000000023d047899 */ /* 0x000fc8000800063f */
[----:B------:R-:W-:Y:S02]  /*80a0*/  USHF.L.U64.HI UR16, UR61, 0x2, UR17 ;  /* 0x000000023d107899 */ /* 0x000fe40008010211 */
[----:B------:R-:W-:-:S04]  /*80b0*/  UIADD3 UR9, UP0, UR4, UR14, URZ ;  /* 0x0000000e04097290 */ /* 0x000fc8000ff1e03f */
[----:B------:R-:W-:Y:S01]  /*80c0*/  UIADD3.X UR12, UR16, UR15, URZ, UP0, !UPT ;  /* 0x0000000f100c7290 */ /* 0x000fe200087fe43f */
[----:B------:R-:W-:Y:S01]  /*80d0*/  BAR.SYNC.DEFER_BLOCKING 0x1, 0x100 ;  /* 0x0044000000007b1d */ /* 0x000fe20000010000 */
[----:B--2---:R-:W-:-:S03]  /*80e0*/  IMAD.WIDE R4, R3, R4, UR10 ;  /* 0x0000000a03047e25 */ /* 0x004fc6000f8e0204 */
[C---:B------:R-:W-:Y:S02]  /*80f0*/  IADD3 R8, P1, R4.reuse, 0x40, RZ ;  /* 0x0000004004087810 */ /* 0x040fe40007f3e0ff */
[C---:B------:R-:W-:Y:S02]  /*8100*/  LOP3.LUT R3, R4.reuse, 0x380, RZ, 0xc0, !PT ;  /* 0x0000038004037812 */ /* 0x040fe400078ec0ff */
[C---:B------:R-:W-:Y:S02]  /*8110*/  IADD3 R6, P2, R4.reuse, 0x20, RZ ;  /* 0x0000002004067810 */ /* 0x040fe40007f5e0ff */
[C---:B------:R-:W-:Y:S02]  /*8120*/  IADD3 R133, P6, R4.reuse, 0x60, RZ ;  /* 0x0000006004857810 */ /* 0x040fe40007fde0ff */
[----:B------:R-:W-:Y:S02]  /*8130*/  IADD3 R135, P5, R4, 0x4000, RZ ;  /* 0x0000400004877810 */ /* 0x000fe40007fbe0ff */
[----:B------:R-:W-:-:S02]  /*8140*/  LOP3.LUT R7, R8, 0x380, RZ, 0xc0, !PT ;  /* 0x0000038008077812 */ /* 0x000fc400078ec0ff */
[----:B------:R-:W-:Y:S01]  /*8150*/  SHF.R.U64 R3, R3, 0x3, RZ ;  /* 0x0000000303037819 */ /* 0x000fe200000012ff */
[--C-:B------:R-:W-:Y:S01]  /*8160*/  IMAD.X R11, RZ, RZ, R5.reuse, P2 ;  /* 0x000000ffff0b7224 */ /* 0x100fe200010e0605 */
[C---:B------:R-:W-:Y:S01]  /*8170*/  IADD3 R86, P0, R4.reuse, 0x4020, RZ ;  /* 0x0000402004567810 */ /* 0x040fe20007f1e0ff */
[--C-:B------:R-:W-:Y:S01]  /*8180*/  IMAD.X R13, RZ, RZ, R5.reuse, P1 ;  /* 0x000000ffff0d7224 */ /* 0x100fe200008e0605 */
[C---:B------:R-:W-:Y:S01]  /*8190*/  IADD3 R137, P4, R4.reuse, 0x4040, RZ ;  /* 0x0000404004897810 */ /* 0x040fe20007f9e0ff */
[--C-:B------:R-:W-:Y:S01]  /*81a0*/  IMAD.X R15, RZ, RZ, R5.reuse, P6 ;  /* 0x000000ffff0f7224 */ /* 0x100fe200030e0605 */
[C---:B------:R-:W-:Y:S01]  /*81b0*/  IADD3 R90, P3, R4.reuse, 0x4060, RZ ;  /* 0x00004060045a7810 */ /* 0x040fe20007f7e0ff */
[----:B------:R-:W-:Y:S01]  /*81c0*/  IMAD.X R85, RZ, RZ, R5, P5 ;  /* 0x000000ffff557224 */ /* 0x000fe200028e0605 */
[C---:B------:R-:W-:Y:S02]  /*81d0*/  IADD3 R139, P2, R4.reuse, 0x8000, RZ ;  /* 0x00008000048b7810 */ /* 0x040fe40007f5e0ff */
[----:B------:R-:W-:-:S02]  /*81e0*/  IADD3 R141, P1, R4, 0x8020, RZ ;  /* 0x00008020048d7810 */ /* 0x000fc40007f3e0ff */
[C---:B------:R-:W-:Y:S02]  /*81f0*/  IADD3 R143, P6, R4.reuse, 0x8040, RZ ;  /* 0x00008040048f7810 */ /* 0x040fe40007fde0ff */
[----:B------:R-:W-:Y:S02]  /*8200*/  IADD3 R145, P5, R4, 0x8060, RZ ;  /* 0x0000806004917810 */ /* 0x000fe40007fbe0ff */
[----:B------:R-:W-:Y:S02]  /*8210*/  SHF.R.U64 R7, R7, 0x3, RZ ;  /* 0x0000000307077819 */ /* 0x000fe400000012ff */
[----:B------:R-:W-:Y:S02]  /*8220*/  LOP3.LUT R4, R3, R4, RZ, 0x3c, !PT ;  /* 0x0000000403047212 */ /* 0x000fe400078e3cff */
[----:B------:R-:W-:Y:S02]  /*8230*/  LOP3.LUT R3, R6, 0x380, RZ, 0xc0, !PT ;  /* 0x0000038006037812 */ /* 0x000fe400078ec0ff */
[----:B------:R-:W-:-:S02]  /*8240*/  LOP3.LUT R12, R7, R8, RZ, 0x3c, !PT ;  /* 0x00000008070c7212 */ /* 0x000fc400078e3cff */
[----:B------:R-:W-:Y:S02]  /*8250*/  LOP3.LUT R8, R139, 0x380, RZ, 0xc0, !PT ;  /* 0x000003808b087812 */ /* 0x000fe400078ec0ff */
[----:B------:R-:W-:Y:S02]  /*8260*/  SHF.R.U64 R3, R3, 0x3, RZ ;  /* 0x0000000303037819 */ /* 0x000fe400000012ff */
[----:B------:R-:W-:Y:S02]  /*8270*/  LOP3.LUT R18, R135, 0x380, RZ, 0xc0, !PT ;  /* 0x0000038087127812 */ /* 0x000fe400078ec0ff */
[----:B------:R-:W-:Y:S02]  /*8280*/  SHF.R.U64 R8, R8, 0x3, RZ ;  /* 0x0000000308087819 */ /* 0x000fe400000012ff */
[----:B------:R-:W-:Y:S02]  /*8290*/  LOP3.LUT R14, R133, 0x380, RZ, 0xc0, !PT ;  /* 0x00000380850e7812 */ /* 0x000fe400078ec0ff */
[----:B------:R-:W-:-:S02]  /*82a0*/  LOP3.LUT R10, R3, R6, RZ, 0x3c, !PT ;  /* 0x00000006030a7212 */ /* 0x000fc400078e3cff */
[----:B------:R-:W-:Y:S02]  /*82b0*/  SHF.R.U64 R18, R18, 0x3, RZ ;  /* 0x0000000312127819 */ /* 0x000fe400000012ff */
[----:B------:R-:W-:Y:S02]  /*82c0*/  LOP3.LUT R3, R86, 0x380, RZ, 0xc0, !PT ;  /* 0x0000038056037812 */ /* 0x000fe400078ec0ff */
[----:B------:R-:W-:Y:S02]  /*82d0*/  LOP3.LUT R6, R137, 0x380, RZ, 0xc0, !PT ;  /* 0x0000038089067812 */ /* 0x000fe400078ec0ff */
[----:B------:R-:W-:Y:S02]  /*82e0*/  LOP3.LUT R7, R90, 0x380, RZ, 0xc0, !PT ;  /* 0x000003805a077812 */ /* 0x000fe400078ec0ff */
[----:B------:R-:W-:Y:S02]  /*82f0*/  LOP3.LUT R126, R8, R139, RZ, 0x3c, !PT ;  /* 0x0000008b087e7212 */ /* 0x000fe400078e3cff */
[----:B------:R-:W-:-:S02]  /*8300*/  SHF.R.U64 R14, R14, 0x3, RZ ;  /* 0x000000030e0e7819 */ /* 0x000fc400000012ff */
[----:B------:R-:W-:Y:S02]  /*8310*/  LOP3.LUT R8, R141, 0x380, RZ, 0xc0, !PT ;  /* 0x000003808d087812 */ /* 0x000fe400078ec0ff */
[----:B------:R-:W-:Y:S02]  /*8320*/  LOP3.LUT R84, R18, R135, RZ, 0x3c, !PT ;  /* 0x0000008712547212 */ /* 0x000fe400078e3cff */
[----:B------:R-:W-:Y:S02]  /*8330*/  SHF.R.U64 R3, R3, 0x3, RZ ;  /* 0x0000000303037819 */ /* 0x000fe400000012ff */
[----:B------:R-:W-:Y:S02]  /*8340*/  LOP3.LUT R132, R145, 0x380, RZ, 0xc0, !PT ;  /* 0x0000038091847812 */ /* 0x000fe400078ec0ff */
[----:B------:R-:W-:Y:S02]  /*8350*/  SHF.R.U64 R6, R6, 0x3, RZ ;  /* 0x0000000306067819 */ /* 0x000fe400000012ff */
[----:B------:R-:W-:-:S02]  /*8360*/  SHF.R.U64 R7, R7, 0x3, RZ ;  /* 0x0000000307077819 */ /* 0x000fc400000012ff */
[----:B------:R-:W-:Y:S01]  /*8370*/  LOP3.LUT R18, R143, 0x380, RZ, 0xc0, !PT ;  /* 0x000003808f127812 */ /* 0x000fe200078ec0ff */
[--C-:B------:R-:W-:Y:S01]  /*8380*/  IMAD.X R87, RZ, RZ, R5.reuse, P0 ;  /* 0x000000ffff577224 */ /* 0x100fe200000e0605 */
[----:B------:R-:W-:Y:S02]  /*8390*/  LOP3.LUT R14, R14, R133, RZ, 0x3c, !PT ;  /* 0x000000850e0e7212 */ /* 0x000fe400078e3cff */
[----:B------:R-:W-:Y:S01]  /*83a0*/  SHF.R.U64 R8, R8, 0x3, RZ ;  /* 0x0000000308087819 */ /* 0x000fe200000012ff */
[--C-:B------:R-:W-:Y:S01]  /*83b0*/  IMAD.X R91, RZ, RZ, R5.reuse, P3 ;  /* 0x000000ffff5b7224 */ /* 0x100fe200018e0605 */
[----:B------:R-:W-:Y:S01]  /*83c0*/  LOP3.LUT R86, R3, R86, RZ, 0x3c, !PT ;  /* 0x0000005603567212 */ /* 0x000fe200078e3cff */
[--C-:B------:R-:W-:Y:S01]  /*83d0*/  IMAD.X R127, RZ, RZ, R5.reuse, P2 ;  /* 0x000000ffff7f7224 */ /* 0x100fe200010e0605 */
[----:B------:R-:W-:Y:S01]  /*83e0*/  SHF.R.U64 R132, R132, 0x3, RZ ;  /* 0x0000000384847819 */ /* 0x000fe200000012ff */
[--C-:B------:R-:W-:Y:S01]  /*83f0*/  IMAD.X R129, RZ, RZ, R5.reuse, P1 ;  /* 0x000000ffff817224 */ /* 0x100fe200008e0605 */
[----:B------:R-:W-:Y:S01]  /*8400*/  IADD3.X R89, RZ, R5, RZ, P4, !PT ;  /* 0x00000005ff597210 */ /* 0x000fe200027fe4ff */
[--C-:B------:R-:W-:Y:S01]  /*8410*/  IMAD.X R131, RZ, RZ, R5.reuse, P6 ;  /* 0x000000ffff837224 */ /* 0x100fe200030e0605 */
[----:B------:R-:W-:Y:S01]  /*8420*/  LOP3.LUT R88, R6, R137, RZ, 0x3c, !PT ;  /* 0x0000008906587212 */ /* 0x000fe200078e3cff */
[----:B------:R-:W-:Y:S01]  /*8430*/  IMAD.X R9, RZ, RZ, R5, P5 ;  /* 0x000000ffff097224 */ /* 0x000fe200028e0605 */
[----:B------:R-:W-:-:S02]  /*8440*/  LOP3.LUT R90, R7, R90, RZ, 0x3c, !PT ;  /* 0x0000005a075a7212 */ /* 0x000fc400078e3cff */
[----:B------:R-:W-:Y:S02]  /*8450*/  MOV R3, R4 ;  /* 0x0000000400037202 */ /* 0x000fe40000000f00 */
[----:B------:R-:W-:Y:S02]  /*8460*/  SHF.R.U64 R18, R18, 0x3, RZ ;  /* 0x0000000312127819 */ /* 0x000fe400000012ff */
[----:B------:R-:W-:Y:S02]  /*8470*/  F2FP.F16.F32.PACK_AB R4, R25, R24 ;  /* 0x000000181904723e */ /* 0x000fe400000000ff */
[----:B------:R-:W-:Y:S02]  /*8480*/  F2FP.F16.F32.PACK_AB R5, R27, R26 ;  /* 0x0000001a1b05723e */ /* 0x000fe400000000ff */
[----:B------:R-:W-:Y:S02]  /*8490*/  F2FP.F16.F32.PACK_AB R6, R29, R28 ;  /* 0x0000001c1d06723e */ /* 0x000fe400000000ff */
[----:B------:R-:W-:-:S02]  /*84a0*/  F2FP.F16.F32.PACK_AB R7, R31, R30 ;  /* 0x0000001e1f07723e */ /* 0x000fc400000000ff */
[----:B------:R-:W-:Y:S02]  /*84b0*/  LOP3.LUT R128, R8, R141, RZ, 0x3c, !PT ;  /* 0x0000008d08807212 */ /* 0x000fe400078e3cff */
[----:B------:R-:W-:Y:S02]  /*84c0*/  MOV R136, R12 ;  /* 0x0000000c00887202 */ /* 0x000fe40000000f00 */
[----:B------:R-:W-:Y:S02]  /*84d0*/  MOV R135, R14 ;  /* 0x0000000e00877202 */ /* 0x000fe40000000f00 */
[----:B------:R-:W-:Y:S02]  /*84e0*/  LOP3.LUT R8, R132, R145, RZ, 0x3c, !PT ;  /* 0x0000009184087212 */ /* 0x000fe400078e3cff */
[----:B------:R-:W-:Y:S02]  /*84f0*/  MOV R137, R10 ;  /* 0x0000000a00897202 */ /* 0x000fe40000000f00 */
[----:B------:R-:W-:-:S02]  /*8500*/  F2FP.F16.F32.PACK_AB R12, R33, R32 ;  /* 0x00000020210c723e */ /* 0x000fc400000000ff */
[----:B------:R-:W-:Y:S02]  /*8510*/  F2FP.F16.F32.PACK_AB R13, R35, R34 ;  /* 0x00000022230d723e */ /* 0x000fe400000000ff */
[----:B------:R-:W-:Y:S02]  /*8520*/  F2FP.F16.F32.PACK_AB R14, R37, R36 ;  /* 0x00000024250e723e */ /* 0x000fe400000000ff */
[----:B------:R-:W-:Y:S02]  /*8530*/  F2FP.F16.F32.PACK_AB R15, R39, R38 ;  /* 0x00000026270f723e */ /* 0x000fe400000000ff */
[----:B------:R-:W-:Y:S02]  /*8540*/  LOP3.LUT R130, R18, R143, RZ, 0x3c, !PT ;  /* 0x0000008f12827212 */ /* 0x000fe400078e3cff */
[----:B------:R-:W-:Y:S02]  /*8550*/  MOV R134, R84 ;  /* 0x0000005400867202 */ /* 0x000fe40000000f00 */
[----:B------:R-:W-:Y:S01]  /*8560*/  MOV R133, R86 ;  /* 0x0000005600857202 */ /* 0x000fe20000000f00 */
[----:B------:R0:W-:Y:S01]  /*8570*/  STSM.16.M88.4 [R3], R4 ;  /* 0x0000000403007844 */ /* 0x0001e20000000200 */
[----:B------:R-:W-:-:S02]  /*8580*/  MOV R132, R88 ;  /* 0x0000005800847202 */ /* 0x000fc40000000f00 */
[----:B------:R-:W-:Y:S02]  /*8590*/  MOV R18, R90 ;  /* 0x0000005a00127202 */ /* 0x000fe40000000f00 */
[----:B------:R-:W-:Y:S02]  /*85a0*/  F2FP.F16.F32.PACK_AB R84, R41, R40 ;  /* 0x000000282954723e */ /* 0x000fe400000000ff */
[----:B------:R-:W-:Y:S02]  /*85b0*/  F2FP.F16.F32.PACK_AB R85, R43, R42 ;  /* 0x0000002a2b55723e */ /* 0x000fe400000000ff */
[----:B------:R-:W-:Y:S02]  /*85c0*/  F2FP.F16.F32.PACK_AB R86, R45, R44 ;  /* 0x0000002c2d56723e */ /* 0x000fe400000000ff */
[----:B------:R-:W-:Y:S02]  /*85d0*/  F2FP.F16.F32.PACK_AB R87, R47, R46 ;  /* 0x0000002e2f57723e */ /* 0x000fe400000000ff */
[----:B------:R-:W-:-:S02]  /*85e0*/  F2FP.F16.F32.PACK_AB R88, R49, R48 ;  /* 0x000000303158723e */ /* 0x000fc400000000ff */
[----:B------:R-:W-:Y:S02]  /*85f0*/  F2FP.F16.F32.PACK_AB R89, R51, R50 ;  /* 0x000000323359723e */ /* 0x000fe400000000ff */
[----:B------:R-:W-:Y:S02]  /*8600*/  F2FP.F16.F32.PACK_AB R90, R53, R52 ;  /* 0x00000034355a723e */ /* 0x000fe400000000ff */
[----:B------:R-:W-:Y:S01]  /*8610*/  F2FP.F16.F32.PACK_AB R91, R55, R54 ;  /* 0x00000036375b723e */ /* 0x000fe200000000ff */
[----:B------:R1:W-:Y:S01]  /*8620*/  STSM.16.M88.4 [R137], R12 ;  /* 0x0000000c89007844 */ /* 0x0003e20000000200 */
[----:B0-----:R-:W-:Y:S02]  /*8630*/  MOV R3, R8 ;  /* 0x0000000800037202 */ /* 0x001fe40000000f00 */
        /* <DEDUP_REMOVED lines=8> */
[----:B------:R0:W-:Y:S01]  /*86c0*/  STSM.16.M88.4 [R136], R84 ;  /* 0x0000005488007844 */ /* 0x0001e20000000200 */
[----:B-1----:R-:W-:-:S02]  /*86d0*/  F2FP.F16.F32.PACK_AB R12, R73, R72 ;  /* 0x00000048490c723e */ /* 0x002fc400000000ff */
        /* <DEDUP_REMOVED lines=8> */
[----:B0-----:R-:W-:Y:S02]  /*8760*/  F2FP.F16.F32.PACK_AB R84, R81, R80 ;  /* 0x000000505154723e */ /* 0x001fe400000000ff */
[----:B------:R-:W-:Y:S02]  /*8770*/  F2FP.F16.F32.PACK_AB R85, R83, R82 ;  /* 0x000000525355723e */ /* 0x000fe400000000ff */
[----:B------:R-:W-:Y:S02]  /*8780*/  F2FP.F16.F32.PACK_AB R86, R21, R20 ;  /* 0x000000141556723e */ /* 0x000fe400000000ff */
[----:B------:R-:W-:Y:S01]  /*8790*/  F2FP.F16.F32.PACK_AB R87, R123, R122 ;  /* 0x0000007a7b57723e */ /* 0x000fe200000000ff */
[----:B------:R0:W-:Y:S01]  /*87a0*/  STSM.16.M88.4 [R133], R8 ;  /* 0x0000000885007844 */ /* 0x0001e20000000200 */
[----:B-1----:R-:W-:Y:S02]  /*87b0*/  F2FP.F16.F32.PACK_AB R88, R121, R120 ;  /* 0x000000787958723e */ /* 0x002fe400000000ff */
        /* <DEDUP_REMOVED lines=17> */
[----:B------:R-:W-:Y:S04]  /*88d0*/  STSM.16.M88.4 [R126], R88 ;  /* 0x000000587e007844 */ /* 0x000fe80000000200 */
[----:B------:R-:W-:Y:S04]  /*88e0*/  STSM.16.M88.4 [R128], R4 ;  /* 0x0000000480007844 */ /* 0x000fe80000000200 */
[----:B------:R-:W-:Y:S04]  /*88f0*/  STSM.16.M88.4 [R130], R8 ;  /* 0x0000000882007844 */ /* 0x000fe80000000200 */
[----:B------:R1:W-:Y:S01]  /*8900*/  STSM.16.M88.4 [R3], R12 ;  /* 0x0000000c03007844 */ /* 0x0003e20000000200 */
[----:B------:R-:W-:Y:S01]  /*8910*/  BAR.SYNC.DEFER_BLOCKING 0x1, 0x100 ;  /* 0x0044000000007b1d */ /* 0x000fe20000010000 */
[----:B------:R-:W-:-:S04]  /*8920*/  ISETP.NE.U32.AND P0, PT, RZ, UR14, PT ;  /* 0x0000000eff007c0c */ /* 0x000fc8000bf05070 */
[----:B------:R-:W-:Y:S01]  /*8930*/  ISETP.NE.AND.EX P0, PT, RZ, UR15, PT, P0 ;  /* 0x0000000fff007c0c */ /* 0x000fe2000bf05300 */
[----:B0-----:R-:W-:Y:S02]  /*8940*/  IMAD.U32 R84, RZ, RZ, UR9 ;  /* 0x00000009ff547e24 */ /* 0x001fe4000f8e00ff */
[----:B------:R-:W-:Y:S01]  /*8950*/  IMAD.U32 R85, RZ, RZ, UR12 ;  /* 0x0000000cff557e24 */ /* 0x000fe2000f8e00ff */
[----:B------:R-:W-:Y:S01]  /*8960*/  ULDC.64 UR12, c[0x0][0xc08] ;  /* 0x00030200000c7ab9 */ /* 0x000fe20000000a00 */
[----:B-1----:R-:W0:Y:S08]  /*8970*/  LDC R3, c[0x0][0xbe8] ;  /* 0x0002fa00ff037b82 */ /* 0x002e300000000800 */
[----:B------:R-:W2:Y:S01]  /*8980*/  @P0 LDG.E R86, desc[UR36][R84.64] ;  /* 0x0000002454560981 */ /* 0x000ea2000c1e1900 */
[----:B------:R-:W-:-:S04]  /*8990*/  UISETP.NE.U32.AND UP0, UPT, UR12, URZ, UPT ;  /* 0x0000003f0c00728c */ /* 0x000fc8000bf05070 */
[----:B------:R-:W-:Y:S01]  /*89a0*/  UISETP.NE.AND.EX UP0, UPT, UR13, URZ, UPT, UP0 ;  /* 0x0000003f0d00728c */ /* 0x000fe2000bf05300 */
[----:B0-----:R-:W-:-:S10]  /*89b0*/  ISETP.NE.AND P1, PT, R3, 0x1, PT ;  /* 0x000000010300780c */ /* 0x001fd40003f25270 */
[----:B------:R-:W-:Y:S01]  /*89c0*/  @UP0 UIADD3 UR12, UP1, UR4, UR12, URZ ;  /* 0x0000000c040c0290 */ /* 0x000fe2000ff3e03f */
[----:B------:R-:W-:Y:S02]  /*89d0*/  PLOP3.LUT P4, PT, PT, PT, UP0, 0x80, 0x0 ;  /* 0x000000000000781c */ /* 0x000fe40003f8f008 */
[----:B------:R-:W-:Y:S01]  /*89e0*/  ULDC UR4, c[0x0][0xa88] ;  /* 0x0002a20000047ab9 */ /* 0x000fe20000000800 */
[----:B------:R-:W-:Y:S01]  /*89f0*/  @UP0 UIADD3.X UR13, UR16, UR13, URZ, UP1, !UPT ;  /* 0x0000000d100d0290 */ /* 0x000fe20008ffe43f */
[----:B------:R-:W-:Y:S01]  /*8a00*/  IMAD.U32 R18, RZ, RZ, UR4 ;  /* 0x00000004ff127e24 */ /* 0x000fe2000f8e00ff */
[----:B------:R-:W-:Y:S01]  /*8a10*/  UISETP.NE.AND UP0, UPT, UR20, URZ, UPT ;  /* 0x0000003f1400728c */ /* 0x000fe2000bf05270 */
[----:B------:R-:W-:Y:S01]  /*8a20*/  ULDC UR4, c[0x0][0xad4] ;  /* 0x0002b50000047ab9 */ /* 0x000fe20000000800 */
[----:B------:R-:W0:Y:S02]  /*8a30*/  @P1 LDC R6, c[0x0][0xbec] ;  /* 0x0002fb00ff061b82 */ /* 0x000e240000000800 */
[----:B------:R-:W-:Y:S01]  /*8a40*/  USEL UR4, UR20, UR4, UP0 ;  /* 0x0000000414047287 */ /* 0x000fe20008000000 */
[----:B------:R-:W-:-:S03]  /*8a50*/  UMOV UR21, 0x9b8 ;  /* 0x000009b800157882 */ /* 0x000fc60000000000 */
[----:B------:R-:W-:Y:S02]  /*8a60*/  UISETP.GT.AND UP1, UPT, UR4, 0x1, UPT ;  /* 0x000000010400788c */ /* 0x000fe4000bf24270 */
[----:B------:R-:W1:Y:S02]  /*8a70*/  @P1 LDC R9, c[0x0][0xbf0] ;  /* 0x0002fc00ff091b82 */ /* 0x000e640000000800 */
[----:B------:R-:W-:Y:S02]  /*8a80*/  USEL UR21, UR21, 0x978, UP1 ;  /* 0x0000097815157887 */ /* 0x000fe40008800000 */
[----:B------:R-:W-:Y:S01]  /*8a90*/  UISETP.NE.U32.AND UP0, UPT, UR14, URZ, UPT ;  /* 0x0000003f0e00728c */ /* 0x000fe2000bf05070 */
[----:B------:R-:W-:Y:S01]  /*8aa0*/  IMAD.U32 R11, RZ, RZ, UR19 ;  /* 0x00000013ff0b7e24 */ /* 0x000fe2000f8e00ff */
[----:B------:R-:W-:Y:S01]  /*8ab0*/  UMOV UR4, URZ ;  /* 0x0000003f00047c82 */ /* 0x000fe20008000000 */
[----:B------:R-:W-:Y:S01]  /*8ac0*/  MOV R4, UR12 ;  /* 0x0000000c00047c02 */ /* 0x000fe20008000f00 */
[----:B------:R-:W-:Y:S01]  /*8ad0*/  UISETP.NE.AND.EX UP0, UPT, UR15, URZ, UPT, UP0 ;  /* 0x0000003f0f00728c */ /* 0x000fe2000bf05300 */
[----:B------:R-:W-:-:S02]  /*8ae0*/  IMAD.U32 R5, RZ, RZ, UR13 ;  /* 0x0000000dff057e24 */ /* 0x000fc4000f8e00ff */
[----:B---3--:R-:W-:Y:S01]  /*8af0*/  IMAD R11, R11, 0x80, R138 ;  /* 0x000000800b0b7824 */ /* 0x008fe200078e028a */
[----:B------:R-:W-:Y:S02]  /*8b00*/  USEL UR61, UR61, URZ, !UP0 ;  /* 0x0000003f3d3d7287 */ /* 0x000fe4000c000000 */
[----:B------:R-:W-:Y:S01]  /*8b10*/  USEL UR20, UR17, URZ, !UP0 ;  /* 0x0000003f11147287 */ /* 0x000fe2000c000000 */
[----:B------:R0:W5:Y:S01]  /*8b20*/  @P4 LDG.E R18, desc[UR36][R4.64] ;  /* 0x0000002404124981 */ /* 0x000162000c1e1900 */
[----:B------:R-:W-:Y:S01]  /*8b30*/  USEL UR9, UR18, URZ, UP1 ;  /* 0x0000003f12097287 */ /* 0x000fe20008800000 */
[----:B------:R-:W-:Y:S01]  /*8b40*/  ULDC.64 UR12, c[0x0][UR21+0x218] ;  /* 0x00008600150c7abb */ /* 0x000fe20008000a00 */
[----:B------:R-:W-:Y:S01]  /*8b50*/  ULDC.64 UR16, c[0x0][UR21+0x220] ;  /* 0x0000880015107abb */ /* 0x000fe20008000a00 */
[----:B------:R-:W-:Y:S01]  /*8b60*/  ULDC.64 UR18, c[0x0][UR21+0x228] ;  /* 0x00008a0015127abb */ /* 0x000fe20008000a00 */
[----:B------:R-:W-:Y:S02]  /*8b70*/  UIMAD.WIDE.U32 UR14, UR12, UR22, URZ ;  /* 0x000000160c0e72a5 */ /* 0x000fe4000f8e003f */
[----:B------:R-:W-:Y:S01]  /*8b80*/  UIMAD UR17, UR17, UR61, URZ ;  /* 0x0000003d111172a4 */ /* 0x000fe2000f8e023f */
[----:B0-----:R-:W-:Y:S01]  /*8b90*/  @P1 IMAD.HI.U32 R4, R11, R6, RZ ;  /* 0x000000060b041227 */ /* 0x001fe200078e00ff */
[----:B------:R-:W-:-:S02]  /*8ba0*/  UIMAD UR22, UR13, UR22, URZ ;  /* 0x000000160d1672a4 */ /* 0x000fc4000f8e023f */
[----:B------:R-:W-:Y:S01]  /*8bb0*/  UIMAD.WIDE.U32 UR12, UR16, UR61, URZ ;  /* 0x0000003d100c72a5 */ /* 0x000fe2000f8e003f */
[----:B------:R-:W-:Y:S01]  /*8bc0*/  IMAD.MOV.U32 R7, RZ, RZ, R11 ;  /* 0x000000ffff077224 */ /* 0x000fe200078e000b */
[----:B------:R-:W-:Y:S01]  /*8bd0*/  UIMAD.WIDE.U32 UR24, UR18, UR9, URZ ;  /* 0x00000009121872a5 */ /* 0x000fe2000f8e003f */
[----:B-1----:R-:W-:Y:S01]  /*8be0*/  @P1 SHF.R.U32.HI R7, RZ, R9, R4 ;  /* 0x00000009ff071219 */ /* 0x002fe20000011604 */
[----:B------:R-:W-:Y:S02]  /*8bf0*/  UIMAD UR9, UR19, UR9, URZ ;  /* 0x00000009130972a4 */ /* 0x000fe4000f8e023f */
[----:B------:R-:W-:Y:S02]  /*8c00*/  UIMAD UR17, UR16, UR20, UR17 ;  /* 0x00000014101172a4 */ /* 0x000fe4000f8e0211 */
[----:B------:R-:W-:Y:S01]  /*8c10*/  UIADD3 UR22, UR15, UR22, URZ ;  /* 0x000000160f167290 */ /* 0x000fe2000fffe03f */
[----:B------:R-:W-:Y:S02]  /*8c20*/  IMAD.MOV R6, RZ, RZ, -R7 ;  /* 0x000000ffff067224 */ /* 0x000fe400078e0a07 */
[----:B------:R-:W-:-:S02]  /*8c30*/  IMAD.U32 R4, RZ, RZ, UR24 ;  /* 0x00000018ff047e24 */ /* 0x000fc4000f8e00ff */
[----:B------:R-:W-:Y:S01]  /*8c40*/  IMAD.U32 R5, RZ, RZ, UR25 ;  /* 0x00000019ff057e24 */ /* 0x000fe2000f8e00ff */
[----:B------:R-:W-:Y:S01]  /*8c50*/  SHF.R.S32.HI R5, RZ, 0x1f, R7 ;  /* 0x0000001fff057819 */ /* 0x000fe20000011407 */
[----:B------:R-:W-:-:S05]  /*8c60*/  IMAD R9, R3, R6, R11 ;  /* 0x0000000603097224 */ /* 0x000fca00078e020b */
[----:B------:R-:W-:Y:S02]  /*8c70*/  SHF.R.S32.HI R6, RZ, 0x1f, R9 ;  /* 0x0000001fff067819 */ /* 0x000fe40000011409 */
[----:B--2---:R-:W-:-:S13]  /*8c80*/  @P0 R2UR UR4, R86 ;  /* 0x00000000560402ca */ /* 0x004fda00000e0000 */
[----:B------:R-:W-:Y:S02]  /*8c90*/  UIADD3 UR14, UP0, UP2, UR12, UR14, UR4 ;  /* 0x0000000e0c0e7290 */ /* 0x000fe4000fa1e004 */
[----:B------:R-:W-:Y:S02]  /*8ca0*/  UIADD3 UR12, UR25, UR9, URZ ;  /* 0x00000009190c7290 */ /* 0x000fe4000fffe03f */
[----:B------:R-:W-:Y:S02]  /*8cb0*/  UIADD3 UR9, UR13, UR17, URZ ;  /* 0x000000110d097290 */ /* 0x000fe4000fffe03f */
[----:B------:R-:W-:Y:S01]  /*8cc0*/  USHF.R.S32.HI UR15, URZ, 0x1f, UR4 ;  /* 0x0000001f3f0f7899 */ /* 0x000fe20008011404 */
[----:B------:R-:W-:Y:S01]  /*8cd0*/  IADD3 R4, P2, P3, R7, UR14, R4 ;  /* 0x0000000e07047c10 */ /* 0x000fe2000fb5e004 */
[----:B------:R-:W-:Y:S01]  /*8ce0*/  IMAD.U32 R8, RZ, RZ, UR12 ;  /* 0x0000000cff087e24 */ /* 0x000fe2000f8e00ff */
[----:B------:R-:W-:Y:S01]  /*8cf0*/  ULDC.64 UR16, c[0x0][0xba8] ;  /* 0x0002ea0000107ab9 */ /* 0x000fe20000000a00 */
[----:B------:R-:W-:Y:S01]  /*8d00*/  UIADD3.X UR9, UR9, UR22, UR15, UP0, UP2 ;  /* 0x0000001609097290 */ /* 0x000fe200087e440f */
[----:B------:R-:W-:Y:S01]  /*8d10*/  ULDC.64 UR12, c[0x0][UR21+0x210] ;  /* 0x00008400150c7abb */ /* 0x000fe20008000a00 */
[----:B------:R-:W-:Y:S01]  /*8d20*/  @!UP1 ULDC UR16, c[0x0][0xb50] ;  /* 0x0002d40000109ab9 */ /* 0x000fe20000000800 */
[----:B------:R-:W-:Y:S01]  /*8d30*/  IMAD R7, R9, UR13, RZ ;  /* 0x0000000d09077c24 */ /* 0x000fe2000f8e02ff */
[----:B------:R-:W-:-:S02]  /*8d40*/  @!UP1 ULDC UR17, c[0x0][0xb54] ;  /* 0x0002d50000119ab9 */ /* 0x000fc40000000800 */
[----:B------:R-:W-:Y:S01]  /*8d50*/  IADD3.X R5, R5, UR9, R8, P2, P3 ;  /* 0x0000000905057c10 */ /* 0x000fe200097e6408 */
[----:B------:R-:W-:Y:S02]  /*8d60*/  IMAD R7, R6, UR12, R7 ;  /* 0x0000000c06077c24 */ /* 0x000fe4000f8e0207 */
[----:B------:R-:W-:-:S05]  /*8d70*/  IMAD.WIDE.U32 R4, R9, UR12, R4 ;  /* 0x0000000c09047c25 */ /* 0x000fca000f8e0004 */
[----:B------:R-:W-:Y:S02]  /*8d80*/  IADD3 R5, R5, R7, RZ ;  /* 0x0000000705057210 */ /* 0x000fe40007ffe0ff */
[----:B------:R-:W-:-:S04]  /*8d90*/  LEA R8, P2, R4, UR16, 0x2 ;  /* 0x0000001004087c11 */ /* 0x000fc8000f8410ff */
[----:B------:R-:W-:Y:S01]  /*8da0*/  LEA.HI.X R10, R4, UR17, R5, 0x2, P2 ;  /* 0x00000011040a7c11 */ /* 0x000fe200090f1405 */
[----:B------:R-:W-:Y:S08]  /*8db0*/  @P4 BRA `(.L_x_3484) ;  /* 0x0000000000104947 */ /* 0x000ff00003800000 */
[----:B------:R-:W-:Y:S05]  /*8dc0*/  @!P0 BRA `(.L_x_3484) ;  /* 0x00000000000c8947 */ /* 0x000fea0003800000 */
[----:B------:R-:W2:Y:S04]  /*8dd0*/  LDG.E R5, desc[UR36][R84.64] ;  /* 0x0000002454057981 */ /* 0x000ea8000c1e1900 */
[----:B-----5:R-:W2:Y:S02]  /*8de0*/  LDG.E R18, desc[UR36][R84.64+0x4] ;  /* 0x0000042454127981 */ /* 0x020ea4000c1e1900 */
[----:B--2---:R-:W-:-:S07]  /*8df0*/  IMAD.IADD R18, R18, 0x1, -R5 ;  /* 0x0000000112127824 */ /* 0x004fce00078e0a05 */
.L_x_3484:
[----:B------:R-:W2:Y:S01]  /*8e00*/  LDL R9, [R1+0x1c] ;  /* 0x00001c0001097983 */ /* 0x000ea20000100800 */
[----:B------:R-:W-:Y:S01]  /*8e10*/  R2UR UR9, R212 ;  /* 0x00000000d40972ca */ /* 0x000fe200000e0000 */
[----:B-----5:R-:W-:Y:S01]  /*8e20*/  IMAD R18, R18, R3, RZ ;  /* 0x0000000312127224 */ /* 0x020fe200078e02ff */
[----:B------:R-:W-:Y:S01]  /*8e30*/  LOP3.LUT P0, RZ, R216, 0x3, RZ, 0xc0, !PT ;  /* 0x00000003d8ff7812 */ /* 0x000fe2000780c0ff */
[----:B------:R-:W-:Y:S01]  /*8e40*/  SHFL.IDX PT, R4, R8, RZ, 0x1c1f ;  /* 0x001c1fff08047589 */ /* 0x000fe200000e0000 */
[----:B------:R-:W-:-:S03]  /*8e50*/  PLOP3.LUT P3, PT, PT, PT, UP1, 0x80, 0x0 ;  /* 0x000000000000781c */ /* 0x000fc60003f6f018 */
[----:B------:R-:W0:Y:S04]  /*8e60*/  SHFL.IDX PT, R5, R10, RZ, 0x1c1f ;  /* 0x001c1fff0a057589 */ /* 0x000e2800000e0000 */
[----:B------:R-:W-:Y:S02]  /*8e70*/  SHFL.IDX PT, R6, R8, 0x1, 0x1c1f ;  /* 0x003c1f0008067f89 */ /* 0x000fe400000e0000 */
[----:B------:R-:W-:Y:S02]  /*8e80*/  IMAD.U32 R13, RZ, RZ, UR9 ;  /* 0x00000009ff0d7e24 */ /* 0x000fe4000f8e00ff */
[----:B------:R-:W1:Y:S02]  /*8e90*/  SHFL.IDX PT, R7, R10, 0x1, 0x1c1f ;  /* 0x003c1f000a077f89 */ /* 0x000e6400000e0000 */
[----:B--2---:R-:W-:-:S04]  /*8ea0*/  IMAD R13, R13, 0x80, R9 ;  /* 0x000000800d0d7824 */ /* 0x004fc800078e0209 */
[C---:B------:R-:W-:Y:S01]  /*8eb0*/  VIADD R9, R13.reuse, 0x8 ;  /* 0x000000080d097836 */ /* 0x040fe20000000000 */
[----:B------:R-:W-:-:S04]  /*8ec0*/  ISETP.GE.OR P2, PT, R13, R18, P0 ;  /* 0x000000120d00720c */ /* 0x000fc80000746670 */
[----:B------:R-:W-:-:S09]  /*8ed0*/  ISETP.GE.OR P0, PT, R9, R18, P0 ;  /* 0x000000120900720c */ /* 0x000fd20000706670 */
[----:B0-----:R0:W-:Y:S01]  /*8ee0*/  @!P2 ST.E desc[UR36][R4.64], R0 ;  /* 0x000000000400a985 */ /* 0x0011e2000c101924 */
[----:B------:R-:W-:-:S03]  /*8ef0*/  ISETP.GE.AND P2, PT, R13, R18, PT ;  /* 0x000000120d00720c */ /* 0x000fc60003f46270 */
[----:B-1----:R0:W-:Y:S01]  /*8f00*/  @!P0 ST.E desc[UR36][R6.64], R2 ;  /* 0x0000000206008985 */ /* 0x0021e2000c101924 */
[----:B------:R-:W-:Y:S01]  /*8f10*/  ISETP.GE.AND P0, PT, R9, R18, PT ;  /* 0x000000120900720c */ /* 0x000fe20003f06270 */
[----:B------:R-:W-:-:S12]  /*8f20*/  @P3 BRA `(.L_x_3485) ;  /* 0x0000000c00543947 */ /* 0x000fd80003800000 */
[----:B0-----:R-:W-:Y:S01]  /*8f30*/  IMAD.SHL.U32 R0, R16, 0x8, RZ ;  /* 0x0000000810007824 */ /* 0x001fe200078e00ff */
[----:B------:R-:W0:Y:S01]  /*8f40*/  @P1 LDC R20, c[0x0][0xbec] ;  /* 0x0002fb00ff141b82 */ /* 0x000e220000000800 */
[----:B------:R-:W-:Y:S01]  /*8f50*/  IMAD.MOV.U32 R5, RZ, RZ, 0x2 ;  /* 0x00000002ff057424 */ /* 0x000fe200078e00ff */
[----:B------:R-:W-:Y:S01]  /*8f60*/  R2UR UR16, R212 ;  /* 0x00000000d41072ca */ /* 0x000fe200000e0000 */
[----:B------:R-:W-:Y:S01]  /*8f70*/  IMAD R4, R213, 0x40, R0 ;  /* 0x00000040d5047824 */ /* 0x000fe200078e0200 */
[----:B------:R-:W-:Y:S01]  /*8f80*/  ULDC.64 UR12, c[0x0][0xaa0] ;  /* 0x0002a800000c7ab9 */ /* 0x000fe20000000a00 */
[----:B------:R-:W-:Y:S02]  /*8f90*/  R2UR UR17, R211 ;  /* 0x00000000d31172ca */ /* 0x000fe400000e0000 */
[----:B------:R-:W-:Y:S01]  /*8fa0*/  IMAD.WIDE R4, R4, R5, UR10 ;  /* 0x0000000a04047e25 */ /* 0x000fe2000f8e0205 */
[----:B------:R-:W1:Y:S02]  /*8fb0*/  @P1 LDC R21, c[0x0][0xbf0] ;  /* 0x0002fc00ff151b82 */ /* 0x000e640000000800 */
[C---:B------:R-:W-:Y:S01]  /*8fc0*/  IADD3 R33, P2, R4.reuse, 0x5000, RZ ;  /* 0x0000500004217810 */ /* 0x040fe20007f5e0ff */
[----:B------:R-:W-:Y:S01]  /*8fd0*/  UIMAD UR9, UR15, UR12, URZ ;  /* 0x0000000c0f0972a4 */ /* 0x000fe2000f8e023f */
[----:B------:R-:W-:-:S02]  /*8fe0*/  IADD3 R9, P4, R4, 0x1000, RZ ;  /* 0x0000100004097810 */ /* 0x000fc40007f9e0ff */
[----:B------:R-:W-:Y:S02]  /*8ff0*/  LOP3.LUT R32, R33, 0x380, RZ, 0xc0, !PT ;  /* 0x0000038021207812 */ /* 0x000fe400078ec0ff */
[----:B------:R-:W-:Y:S01]  /*9000*/  IADD3 R13, P3, R4, 0x2000, RZ ;  /* 0x00002000040d7810 */ /* 0x000fe20007f7e0ff */
[----:B------:R-:W-:Y:S01]  /*9010*/  UIMAD.WIDE.U32 UR10, UR4, UR12, URZ ;  /* 0x0000000c040a72a5 */ /* 0x000fe2000f8e003f */
[----:B------:R-:W-:Y:S02]  /*9020*/  SHF.R.U64 R32, R32, 0x3, RZ ;  /* 0x0000000320207819 */ /* 0x000fe400000012ff */
[----:B------:R-:W-:Y:S01]  /*9030*/  IADD3 R25, P6, R4, 0x3000, RZ ;  /* 0x0000300004197810 */ /* 0x000fe20007fde0ff */
[----:B------:R-:W-:Y:S01]  /*9040*/  IMAD.U32 R61, RZ, RZ, UR16 ;  /* 0x00000010ff3d7e24 */ /* 0x000fe2000f8e00ff */
[----:B------:R-:W-:Y:S01]  /*9050*/  LOP3.LUT R32, R32, R33, RZ, 0x3c, !PT ;  /* 0x0000002120207212 */ /* 0x000fe200078e3cff */
[----:B------:R-:W-:Y:S01]  /*9060*/  IMAD.X R33, RZ, RZ, R5, P2 ;  /* 0x000000ffff217224 */ /* 0x000fe200010e0605 */
[----:B------:R-:W-:-:S02]  /*9070*/  IADD3 R7, P2, R4, 0xb000, RZ ;  /* 0x0000b00004077810 */ /* 0x000fc40007f5e0ff */
[----:B------:R-:W-:Y:S01]  /*9080*/  IADD3 R29, P5, R4, 0x4000, RZ ;  /* 0x00004000041d7810 */ /* 0x000fe20007fbe0ff */
[----:B------:R-:W-:Y:S01]  /*9090*/  ULDC.64 UR14, c[0x0][0xaf0] ;  /* 0x0002bc00000e7ab9 */ /* 0x000fe20000000a00 */
[----:B------:R-:W-:Y:S01]  /*90a0*/  LOP3.LUT R2, R7, 0x380, RZ, 0xc0, !PT ;  /* 0x0000038007027812 */ /* 0x000fe200078ec0ff */
[----:B------:R-:W-:Y:S01]  /*90b0*/  UIMAD UR9, UR4, UR13, UR9 ;  /* 0x0000000d040972a4 */ /* 0x000fe2000f8e0209 */
[----:B------:R-:W-:Y:S01]  /*90c0*/  LOP3.LUT R8, R9, 0x380, RZ, 0xc0, !PT ;  /* 0x0000038009087812 */ /* 0x000fe200078ec0ff */
[----:B------:R-:W5:Y:S01]  /*90d0*/  LD.E.128 R32, desc[UR36][R32.64] ;  /* 0x0000002420207980 */ /* 0x000f62000c101d00 */
[----:B------:R-:W-:Y:S02]  /*90e0*/  SHF.R.U64 R2, R2, 0x3, RZ ;  /* 0x0000000302027819 */ /* 0x000fe400000012ff */
[----:B------:R-:W-:Y:S01]  /*90f0*/  LOP3.LUT R12, R13, 0x380, RZ, 0xc0, !PT ;  /* 0x000003800d0c7812 */ /* 0x000fe200078ec0ff */
[----:B------:R-:W-:Y:S01]  /*9100*/  ULDC.64 UR12, c[0x0][0xae8] ;  /* 0x0002ba00000c7ab9 */ /* 0x000fe20000000a00 */
[----:B------:R-:W-:-:S02]  /*9110*/  LOP3.LUT R24, R25, 0x380, RZ, 0xc0, !PT ;  /* 0x0000038019187812 */ /* 0x000fc400078ec0ff */
[----:B------:R-:W-:Y:S02]  /*9120*/  LOP3.LUT R28, R29, 0x380, RZ, 0xc0, !PT ;  /* 0x000003801d1c7812 */ /* 0x000fe400078ec0ff */
[----:B------:R-:W-:Y:S01]  /*9130*/  LOP3.LUT R56, R2, R7, RZ, 0x3c, !PT ;  /* 0x0000000702387212 */ /* 0x000fe200078e3cff */
[----:B------:R-:W-:Y:S01]  /*9140*/  IMAD R2, R16, 0x20, R213 ;  /* 0x0000002010027824 */ /* 0x000fe200078e02d5 */
[----:B------:R-:W-:Y:S01]  /*9150*/  SHF.R.U64 R8, R8, 0x3, RZ ;  /* 0x0000000308087819 */ /* 0x000fe200000012ff */
[----:B------:R-:W-:Y:S01]  /*9160*/  UIADD3 UR11, UR11, UR9, URZ ;  /* 0x000000090b0b7290 */ /* 0x000fe2000fffe03f */
[----:B------:R-:W-:Y:S02]  /*9170*/  SHF.R.U64 R12, R12, 0x3, RZ ;  /* 0x000000030c0c7819 */ /* 0x000fe400000012ff */
[----:B------:R-:W-:Y:S02]  /*9180*/  SHF.R.U64 R24, R24, 0x3, RZ ;  /* 0x0000000318187819 */ /* 0x000fe400000012ff */
[----:B------:R-:W-:Y:S01]  /*9190*/  SHF.R.U64 R28, R28, 0x3, RZ ;  /* 0x000000031c1c7819 */ /* 0x000fe200000012ff */
[----:B------:R-:W-:Y:S01]  /*91a0*/  IMAD R61, R61, 0x80, R2 ;  /* 0x000000803d3d7824 */ /* 0x000fe200078e0202 */
[----:B------:R-:W-:Y:S01]  /*91b0*/  LOP3.LUT R8, R8, R9, RZ, 0x3c, !PT ;  /* 0x0000000908087212 */ /* 0x000fe200078e3cff */
[----:B------:R-:W-:Y:S01]  /*91c0*/  USHF.R.S32.HI UR4, URZ, 0x1f, UR61 ;  /* 0x0000001f3f047899 */ /* 0x000fe2000801143d */
[----:B------:R-:W-:Y:S01]  /*91d0*/  LOP3.LUT R12, R12, R13, RZ, 0x3c, !PT ;  /* 0x0000000d0c0c7212 */ /* 0x000fe200078e3cff */
[----:B------:R-:W-:Y:S01]  /*91e0*/  UIMAD.WIDE.U32 UR10, UR17, UR12, UR10 ;  /* 0x0000000c110a72a5 */ /* 0x000fe2000f8e000a */
[----:B------:R-:W-:Y:S01]  /*91f0*/  LOP3.LUT R24, R24, R25, RZ, 0x3c, !PT ;  /* 0x0000001918187212 */ /* 0x000fe200078e3cff */
[--C-:B------:R-:W-:Y:S01]  /*9200*/  IMAD.X R9, RZ, RZ, R5.reuse, P4 ;  /* 0x000000ffff097224 */ /* 0x100fe200020e0605 */
[----:B------:R-:W-:Y:S01]  /*9210*/  LOP3.LUT R28, R28, R29, RZ, 0x3c, !PT ;  /* 0x0000001d1c1c7212 */ /* 0x000fe200078e3cff */
[--C-:B------:R-:W-:Y:S01]  /*9220*/  IMAD.X R25, RZ, RZ, R5.reuse, P6 ;  /* 0x000000ffff197224 */ /* 0x100fe200030e0605 */
[----:B------:R-:W-:Y:S01]  /*9230*/  IADD3.X R13, RZ, R5, RZ, P3, !PT ;  /* 0x00000005ff0d7210 */ /* 0x000fe20001ffe4ff */
[----:B------:R-:W-:Y:S01]  /*9240*/  IMAD.X R29, RZ, RZ, R5, P5 ;  /* 0x000000ffff1d7224 */ /* 0x000fe200028e0605 */
[C---:B------:R-:W-:Y:S01]  /*9250*/  IADD3 R37, P0, R4.reuse, 0x6000, RZ ;  /* 0x0000600004257810 */ /* 0x040fe20007f1e0ff */
[----:B0-----:R-:W-:Y:S01]  /*9260*/  @P1 IMAD.HI.U32 R2, R61, R20, RZ ;  /* 0x000000143d021227 */ /* 0x001fe200078e00ff */
[C---:B------:R-:W-:Y:S01]  /*9270*/  IADD3 R41, P4, R4.reuse, 0x7000, RZ ;  /* 0x0000700004297810 */ /* 0x040fe20007f9e0ff */
[----:B------:R-:W-:Y:S01]  /*9280*/  UIMAD UR4, UR4, UR14, URZ ;  /* 0x0000000e040472a4 */ /* 0x000fe2000f8e023f */
[C---:B------:R-:W-:Y:S01]  /*9290*/  IADD3 R45, P3, R4.reuse, 0x8000, RZ ;  /* 0x00008000042d7810 */ /* 0x040fe20007f7e0ff */
[----:B------:R-:W-:Y:S01]  /*92a0*/  UIMAD UR11, UR17, UR13, UR11 ;  /* 0x0000000d110b72a4 */ /* 0x000fe2000f8e020b */
[C---:B------:R-:W-:Y:S01]  /*92b0*/  IADD3 R49, P6, R4.reuse, 0x9000, RZ ;  /* 0x0000900004317810 */ /* 0x040fe20007fde0ff */
[----:B------:R-:W-:Y:S01]  /*92c0*/  IMAD.MOV.U32 R23, RZ, RZ, R61 ;  /* 0x000000ffff177224 */ /* 0x000fe200078e003d */
[----:B------:R-:W-:Y:S01]  /*92d0*/  IADD3 R53, P5, R4, 0xa000, RZ ;  /* 0x0000a00004357810 */ /* 0x000fe20007fbe0ff */
[----:B------:R-:W5:Y:S01]  /*92e0*/  LD.E.128 R12, desc[UR36][R12.64] ;  /* 0x000000240c0c7980 */ /* 0x000f62000c101d00 */
[----:B------:R-:W-:-:S02]  /*92f0*/  LOP3.LUT R36, R37, 0x380, RZ, 0xc0, !PT ;  /* 0x0000038025247812 */ /* 0x000fc400078ec0ff */
[----:B------:R-:W-:Y:S01]  /*9300*/  LOP3.LUT R40, R41, 0x380, RZ, 0xc0, !PT ;  /* 0x0000038029287812 */ /* 0x000fe200078ec0ff */
[----:B------:R-:W-:Y:S01]  /*9310*/  UIMAD UR4, UR61, UR15, UR4 ;  /* 0x0000000f3d0472a4 */ /* 0x000fe2000f8e0204 */
[----:B------:R-:W-:Y:S01]  /*9320*/  LOP3.LUT R44, R45, 0x380, RZ, 0xc0, !PT ;  /* 0x000003802d2c7812 */ /* 0x000fe200078ec0ff */
[----:B------:R-:W-:Y:S01]  /*9330*/  ULDC.64 UR12, c[0x0][0xae0] ;  /* 0x0002b800000c7ab9 */ /* 0x000fe20000000a00 */
[----:B------:R-:W-:Y:S01]  /*9340*/  LOP3.LUT R48, R49, 0x380, RZ, 0xc0, !PT ;  /* 0x0000038031307812 */ /* 0x000fe200078ec0ff */
[----:B------:R-:W5:Y:S01]  /*9350*/  LD.E.128 R24, desc[UR36][R24.64] ;  /* 0x0000002418187980 */ /* 0x000f62000c101d00 */
[----:B------:R-:W-:Y:S01]  /*9360*/  LOP3.LUT R52, R53, 0x380, RZ, 0xc0, !PT ;  /* 0x0000038035347812 */ /* 0x000fe200078ec0ff */
[----:B------:R-:W-:Y:S01]  /*9370*/  UIMAD.WIDE.U32 UR10, UR61, UR14, UR10 ;  /* 0x0000000e3d0a72a5 */ /* 0x000fe2000f8e000a */
[----:B------:R-:W-:Y:S01]  /*9380*/  LOP3.LUT R11, R4, 0x380, RZ, 0xc0, !PT ;  /* 0x00000380040b7812 */ /* 0x000fe200078ec0ff */
[----:B------:R-:W5:Y:S01]  /*9390*/  LD.E.128 R28, desc[UR36][R28.64] ;  /* 0x000000241c1c7980 */ /* 0x000f62000c101d00 */
[----:B-1----:R-:W-:-:S02]  /*93a0*/  @P1 SHF.R.U32.HI R23, RZ, R21, R2 ;  /* 0x00000015ff171219 */ /* 0x002fc40000011602 */
[----:B------:R-:W-:Y:S02]  /*93b0*/  SHF.R.U64 R36, R36, 0x3, RZ ;  /* 0x0000000324247819 */ /* 0x000fe400000012ff */
[----:B------:R-:W-:Y:S02]  /*93c0*/  SHF.R.U64 R40, R40, 0x3, RZ ;  /* 0x0000000328287819 */ /* 0x000fe400000012ff */
[----:B------:R-:W-:Y:S02]  /*93d0*/  SHF.R.U64 R44, R44, 0x3, RZ ;  /* 0x000000032c2c7819 */ /* 0x000fe400000012ff */
[----:B------:R-:W-:Y:S02]  /*93e0*/  SHF.R.U64 R48, R48, 0x3, RZ ;  /* 0x0000000330307819 */ /* 0x000fe400000012ff */
[----:B------:R-:W-:Y:S01]  /*93f0*/  SHF.R.U64 R52, R52, 0x3, RZ ;  /* 0x0000000334347819 */ /* 0x000fe200000012ff */
[----:B------:R-:W-:Y:S01]  /*9400*/  UIADD3 UR4, UR11, UR4, URZ ;  /* 0x000000040b047290 */ /* 0x000fe2000fffe03f */
[----:B------:R-:W-:-:S02]  /*9410*/  SHF.R.U64 R11, R11, 0x3, RZ ;  /* 0x000000030b0b7819 */ /* 0x000fc400000012ff */
[--C-:B------:R-:W-:Y:S01]  /*9420*/  SHF.R.S32.HI R2, RZ, 0x1f, R23.reuse ;  /* 0x0000001fff027819 */ /* 0x100fe20000011417 */
[----:B------:R-:W-:Y:S01]  /*9430*/  IMAD.MOV R60, RZ, RZ, -R23 ;  /* 0x000000ffff3c7224 */ /* 0x000fe200078e0a17 */
        /* <DEDUP_REMOVED lines=10> */
[----:B------:R-:W-:-:S02]  /*94e0*/  LOP3.LUT R4, R11, R4, RZ, 0x3c, !PT ;  /* 0x000000040b047212 */ /* 0x000fc400078e3cff */
[----:B------:R-:W-:Y:S01]  /*94f0*/  IADD3.X R57, RZ, R5, RZ, P2, !PT ;  /* 0x00000005ff397210 */ /* 0x000fe200017fe4ff */
[----:B------:R-:W-:Y:S01]  /*9500*/  IMAD.U32 R21, RZ, RZ, UR11 ;  /* 0x0000000bff157e24 */ /* 0x000fe2000f8e00ff */
[----:B------:R-:W5:Y:S01]  /*9510*/  LD.E.128 R8, desc[UR36][R8.64] ;  /* 0x0000002408087980 */ /* 0x000f62000c101d00 */
[----:B------:R-:W-:Y:S02]  /*9520*/  IMAD R2, R2, UR12, RZ ;  /* 0x0000000c02027c24 */ /* 0x000fe4000f8e02ff */
[----:B------:R-:W-:Y:S01]  /*9530*/  IMAD.U32 R20, RZ, RZ, UR10 ;  /* 0x0000000aff147e24 */ /* 0x000fe2000f8e00ff */
[----:B------:R-:W5:Y:S01]  /*9540*/  LD.E.128 R4, desc[UR36][R4.64] ;  /* 0x0000002404047980 */ /* 0x000f62000c101d00 */
[----:B------:R-:W-:Y:S01]  /*9550*/  IMAD.U32 R21, RZ, RZ, UR4 ;  /* 0x00000004ff157e24 */ /* 0x000fe2000f8e00ff */
[----:B------:R-:W-:Y:S01]  /*9560*/  ULDC.64 UR10, c[0x0][0xad8] ;  /* 0x0002b600000a7ab9 */ /* 0x000fe20000000a00 */
[----:B------:R-:W-:Y:S01]  /*9570*/  IMAD R61, R3, R60, R61 ;  /* 0x0000003c033d7224 */ /* 0x000fe200078e023d */
[----:B------:R-:W5:Y:S01]  /*9580*/  LD.E.128 R36, desc[UR36][R36.64] ;  /* 0x0000002424247980 */ /* 0x000f62000c101d00 */
[C---:B------:R-:W-:Y:S01]  /*9590*/  IMAD R63, R23.reuse, UR13, R2 ;  /* 0x0000000d173f7c24 */ /* 0x040fe2000f8e0202 */
[----:B------:R-:W-:Y:S01]  /*95a0*/  MOV R60, UR16 ;  /* 0x00000010003c7c02 */ /* 0x000fe20008000f00 */
[----:B------:R-:W-:Y:S01]  /*95b0*/  IMAD.WIDE.U32 R2, R23, UR12, R20 ;  /* 0x0000000c17027c25 */ /* 0x000fe2000f8e0014 */
[----:B------:R-:W5:Y:S01]  /*95c0*/  LD.E.128 R40, desc[UR36][R40.64] ;  /* 0x0000002428287980 */ /* 0x000f62000c101d00 */
[----:B------:R-:W-:-:S03]  /*95d0*/  SHF.R.S32.HI R20, RZ, 0x1f, R61 ;  /* 0x0000001fff147819 */ /* 0x000fc6000001143d */
[----:B------:R-:W5:Y:S04]  /*95e0*/  LD.E.128 R44, desc[UR36][R44.64] ;  /* 0x000000242c2c7980 */ /* 0x000f68000c101d00 */
[----:B------:R-:W5:Y:S04]  /*95f0*/  LD.E.128 R48, desc[UR36][R48.64] ;  /* 0x0000002430307980 */ /* 0x000f68000c101d00 */
[----:B------:R-:W5:Y:S04]  /*9600*/  LD.E.128 R52, desc[UR36][R52.64] ;  /* 0x0000002434347980 */ /* 0x000f68000c101d00 */
[----:B------:R-:W5:Y:S01]  /*9610*/  LD.E.128 R56, desc[UR36][R56.64] ;  /* 0x0000002438387980 */ /* 0x000f62000c101d00 */
[----:B------:R-:W-:Y:S01]  /*9620*/  @!PT LDS RZ, [RZ] ;  /* 0x00000000fffff984 */ /* 0x000fe20000000800 */
[----:B------:R-:W-:Y:S01]  /*9630*/  @!PT LDS RZ, [RZ] ;  /* 0x00000000fffff984 */ /* 0x000fe20000000800 */
[----:B------:R-:W-:Y:S01]  /*9640*/  @!PT LDS RZ, [RZ] ;  /* 0x00000000fffff984 */ /* 0x000fe20000000800 */
[----:B------:R-:W-:Y:S01]  /*9650*/  @!PT LDS RZ, [RZ] ;  /* 0x00000000fffff984 */ /* 0x000fe20000000800 */
[----:B------:R0:W-:Y:S06]  /*9660*/  MEMBAR.ALL.CTA ;  /* 0x0000000000007992 */ /* 0x0001ec0000008000 */
[----:B0-----:R-:W0:Y:S01]  /*9670*/  FENCE.VIEW.ASYNC.S ;  /* 0x00000000000073c6 */ /* 0x001e220000000000 */
[----:B------:R-:W-:-:S02]  /*9680*/  IMAD R65, R60, 0x80, R213 ;  /* 0x000000803c417824 */ /* 0x000fc400078e02d5 */
[----:B------:R-:W-:Y:S02]  /*9690*/  IMAD.IADD R3, R3, 0x1, R63 ;  /* 0x0000000103037824 */ /* 0x000fe400078e023f */
[----:B------:R-:W-:Y:S02]  /*96a0*/  IMAD R20, R20, UR10, RZ ;  /* 0x0000000a14147c24 */ /* 0x000fe4000f8e02ff */
[----:B------:R-:W-:Y:S01]  /*96b0*/  VIADD R23, R65, 0x40 ;  /* 0x0000004041177836 */ /* 0x000fe20000000000 */
[----:B------:R-:W-:Y:S01]  /*96c0*/  UIADD3 UR8, UR8, 0x30820, URZ ;  /* 0x0003082008087890 */ /* 0x000fe2000fffe03f */
[C---:B------:R-:W-:Y:S02]  /*96d0*/  IMAD R63, R61.reuse, UR11, R20 ;  /* 0x0000000b3d3f7c24 */ /* 0x040fe4000f8e0214 */
[----:B------:R-:W-:Y:S01]  /*96e0*/  IMAD.WIDE.U32 R2, R61, UR10, R2 ;  /* 0x0000000a3d027c25 */ /* 0x000fe2000f8e0002 */
[-C--:B------:R-:W-:Y:S01]  /*96f0*/  ISETP.GE.AND P2, PT, R65, R18.reuse, PT ;  /* 0x000000124100720c */ /* 0x080fe20003f46270 */
[----:B------:R-:W-:Y:S01]  /*9700*/  ULDC.64 UR10, c[0x0][0xa80] ;  /* 0x0002a000000a7ab9 */ /* 0x000fe20000000a00 */
[----:B------:R-:W-:Y:S01]  /*9710*/  ISETP.GE.AND P1, PT, R23, R18, PT ;  /* 0x000000121700720c */ /* 0x000fe20003f26270 */
[----:B------:R-:W-:Y:S01]  /*9720*/  IMAD.IADD R3, R3, 0x1, R63 ;  /* 0x0000000103037824 */ /* 0x000fe200078e023f */
[----:B------:R-:W-:Y:S01]  /*9730*/  UPRMT UR8, URZ, 0x654, UR8 ;  /* 0x000006543f087896 */ /* 0x000fe20008000008 */
[----:B------:R-:W-:Y:S01]  /*9740*/  LEA R23, P3, R2, UR10, 0x1 ;  /* 0x0000000a02177c11 */ /* 0x000fe2000f8608ff */
[----:B------:R-:W-:-:S03]  /*9750*/  VIADD R21, R65, 0x20 ;  /* 0x0000002041157836 */ /* 0x000fc60000000000 */
[----:B------:R-:W-:Y:S01]  /*9760*/  LEA.HI.X R62, R2, UR11, R3, 0x1, P3 ;  /* 0x0000000b023e7c11 */ /* 0x000fe200098f0c03 */
[C---:B------:R-:W-:Y:S01]  /*9770*/  VIADD R64, R0.reuse, 0x80 ;  /* 0x0000008000407836 */ /* 0x040fe20000000000 */
[----:B------:R-:W-:Y:S01]  /*9780*/  ISETP.GE.AND P0, PT, R21, R18, PT ;  /* 0x000000121500720c */ /* 0x000fe20003f06270 */
[----:B------:R-:W-:Y:S01]  /*9790*/  VIADD R68, R0, 0x40 ;  /* 0x0000004000447836 */ /* 0x000fe20000000000 */
[----:B0-----:R-:W-:Y:S01]  /*97a0*/  SYNCS.ARRIVE.TRANS64.RED.A1T0 RZ, [UR8], RZ ;  /* 0x000000ffffff79a7 */ /* 0x001fe20008100408 */
[----:B------:R0:W1:Y:S01]  /*97b0*/  SHFL.IDX PT, R21, R23, RZ, 0x181f ;  /* 0x00181fff17157589 */ /* 0x00006200000e0000 */
[----:B------:R-:W-:Y:S03]  /*97c0*/  BSSY B1, `(.L_x_3486) ;  /* 0x0000013000017945 */ /* 0x000fe60003800000 */
[----:B------:R0:W2:Y:S01]  /*97d0*/  SHFL.IDX PT, R61, R62, RZ, 0x181f ;  /* 0x00181fff3e3d7589 */ /* 0x0000a200000e0000 */
[----:B------:R-:W-:-:S02]  /*97e0*/  SHF.R.S32.HI R66, RZ, 0x1f, R0 ;  /* 0x0000001fff427819 */ /* 0x000fc40000011400 */
[----:B------:R-:W-:Y:S02]  /*97f0*/  SHF.R.S32.HI R63, RZ, 0x1f, R64 ;  /* 0x0000001fff3f7819 */ /* 0x000fe40000011440 */
[----:B------:R-:W-:Y:S01]  /*9800*/  SHF.R.S32.HI R67, RZ, 0x1f, R68 ;  /* 0x0000001fff437819 */ /* 0x000fe20000011444 */
[----:B------:R-:W-:Y:S06]  /*9810*/  @P2 BRA `(.L_x_3487) ;  /* 0x0000000000342947 */ /* 0x000fec0003800000 */
[----:B------:R-:W-:Y:S02]  /*9820*/  ULDC UR4, c[0x0][0xac8] ;  /* 0x0002b20000047ab9 */ /* 0x000fe40000000800 */
[----:B------:R-:W-:Y:S02]  /*9830*/  ISETP.GE.AND P4, PT, R0, UR4, PT ;  /* 0x0000000400007c0c */ /* 0x000fe4000bf86270 */
[----:B------:R-:W-:Y:S02]  /*9840*/  ISETP.GE.AND P3, PT, R68, UR4, PT ;  /* 0x0000000444007c0c */ /* 0x000fe4000bf66270 */
[----:B------:R-:W-:-:S09]  /*9850*/  ISETP.GE.AND P2, PT, R64, UR4, PT ;  /* 0x0000000440007c0c */ /* 0x000fd2000bf46270 */
[-C--:B-1----:R-:W-:Y:S02]  /*9860*/  @!P4 LEA R2, P6, R0, R21.reuse, 0x1 ;  /* 0x000000150002c211 */ /* 0x082fe400078c08ff */
[----:B------:R-:W-:Y:S02]  /*9870*/  @!P3 LEA R20, P5, R68, R21, 0x1 ;  /* 0x000000154414b211 */ /* 0x000fe400078a08ff */
[----:B--2---:R-:W-:Y:S02]  /*9880*/  @!P4 LEA.HI.X R3, R0, R61, R66, 0x1, P6 ;  /* 0x0000003d0003c211 */ /* 0x004fe400030f0c42 */
[----:B------:R-:W-:Y:S02]  /*9890*/  @!P2 LEA R60, P6, R64, R21, 0x1 ;  /* 0x00000015403ca211 */ /* 0x000fe400078c08ff */
[-C--:B------:R-:W-:Y:S01]  /*98a0*/  @!P3 LEA.HI.X R21, R68, R61.reuse, R67, 0x1, P5 ;  /* 0x0000003d4415b211 */ /* 0x080fe200028f0c43 */
[----:B-----5:R3:W-:Y:S01]  /*98b0*/  @!P4 ST.E.128 desc[UR36][R2.64], R4 ;  /* 0x000000040200c985 */ /* 0x0207e2000c101d24 */
[----:B------:R-:W-:-:S03]  /*98c0*/  @!P2 LEA.HI.X R61, R64, R61, R63, 0x1, P6 ;  /* 0x0000003d403da211 */ /* 0x000fc600030f0c3f */
[----:B------:R3:W-:Y:S04]  /*98d0*/  @!P3 ST.E.128 desc[UR36][R20.64], R28 ;  /* 0x0000001c1400b985 */ /* 0x0007e8000c101d24 */
[----:B------:R3:W-:Y:S02]  /*98e0*/  @!P2 ST.E.128 desc[UR36][R60.64], R44 ;  /* 0x0000002c3c00a985 */ /* 0x0007e4000c101d24 */
.L_x_3487:
[----:B------:R-:W-:Y:S05]  /*98f0*/  BSYNC B1 ;  /* 0x0000000000017941 */ /* 0x000fea0003800000 */
.L_x_3486:
[----:B---3-5:R3:W4:Y:S01]  /*9900*/  SHFL.IDX PT, R7, R62, 0x1, 0x181f ;  /* 0x00381f003e077f89 */ /* 0x02872200000e0000 */
[----:B------:R-:W-:Y:S03]  /*9910*/  BSSY B1, `(.L_x_3488) ;  /* 0x0000010000017945 */ /* 0x000fe60003800000 */
[----:B------:R3:W0:Y:S01]  /*9920*/  SHFL.IDX PT, R3, R23, 0x1, 0x181f ;  /* 0x00381f0017037f89 */ /* 0x00062200000e0000 */
        /* <DEDUP_REMOVED lines=8> */
[-C--:B----4-:R-:W-:Y:S02]  /*99b0*/  @!P4 LEA.HI.X R3, R0, R7.reuse, R66, 0x1, P0 ;  /* 0x000000070003c211 */ /* 0x090fe400000f0c42 */
[-C--:B------:R-:W-:Y:S02]  /*99c0*/  @!P5 LEA.HI.X R5, R68, R7.reuse, R67, 0x1, P2 ;  /* 0x000000074405d211 */ /* 0x080fe400010f0c43 */
[----:B------:R-:W-:Y:S01]  /*99d0*/  @!P6 LEA.HI.X R7, R64, R7, R63, 0x1, P3 ;  /* 0x000000074007e211 */ /* 0x000fe200018f0c3f */
[----:B------:R0:W-:Y:S04]  /*99e0*/  @!P4 ST.E.128 desc[UR36][R2.64], R8 ;  /* 0x000000080200c985 */ /* 0x0001e8000c101d24 */
[----:B------:R0:W-:Y:S04]  /*99f0*/  @!P5 ST.E.128 desc[UR36][R4.64], R32 ;  /* 0x000000200400d985 */ /* 0x0001e8000c101d24 */
[----:B------:R0:W-:Y:S02]  /*9a00*/  @!P6 ST.E.128 desc[UR36][R6.64], R48 ;  /* 0x000000300600e985 */ /* 0x0001e4000c101d24 */
.L_x_3489:
[----:B------:R-:W-:Y:S05]  /*9a10*/  BSYNC B1 ;  /* 0x0000000000017941 */ /* 0x000fea0003800000 */
.L_x_3488:
[----:B0---4-:R0:W4:Y:S01]  /*9a20*/  SHFL.IDX PT, R7, R62, 0x2, 0x181f ;  /* 0x00581f003e077f89 */ /* 0x01112200000e0000 */
        /* <DEDUP_REMOVED lines=16> */
.L_x_3491:
[----:B------:R-:W-:Y:S05]  /*9b30*/  BSYNC B1 ;  /* 0x0000000000017941 */ /* 0x000fea0003800000 */
.L_x_3490:
[----:B0-----:R-:W-:Y:S01]  /*9b40*/  VIADD R3, R65, 0x60 ;  /* 0x0000006041037836 */ /* 0x001fe20000000000 */
[----:B----4-:R0:W4:Y:S04]  /*9b50*/  SHFL.IDX PT, R7, R62, 0x3, 0x181f ;  /* 0x00781f003e077f89 */ /* 0x01012800000e0000 */
[----:B------:R-:W-:Y:S01]  /*9b60*/  ISETP.GE.AND P0, PT, R3, R18, PT ;  /* 0x000000120300720c */ /* 0x000fe20003f06270 */
[----:B---3--:R-:W3:-:S12]  /*9b70*/  SHFL.IDX PT, R23, R23, 0x3, 0x181f ;  /* 0x00781f0017177f89 */ /* 0x008ed800000e0000 */
[----:B0-----:R-:W-:Y:S05]  /*9b80*/  @P0 BRA `(.L_x_3492) ;  /* 0x0000002000140947 */ /* 0x001fea0003800000 */
[----:B------:R-:W-:Y:S02]  /*9b90*/  ULDC UR4, c[0x0][0xac8] ;  /* 0x0002b20000047ab9 */ /* 0x000fe40000000800 */
[----:B------:R-:W-:Y:S02]  /*9ba0*/  ISETP.GE.AND P2, PT, R0, UR4, PT ;  /* 0x0000000400007c0c */ /* 0x000fe4000bf46270 */
[----:B------:R-:W-:-:S11]  /*9bb0*/  ISETP.GE.AND P3, PT, R68, UR4, PT ;  /* 0x0000000444007c0c */ /* 0x000fd6000bf66270 */
[-C--:B---3--:R-:W-:Y:S02]  /*9bc0*/  @!P2 LEA R2, P0, R0, R23.reuse, 0x1 ;  /* 0x000000170002a211 */ /* 0x088fe400078008ff */
[----:B------:R-:W-:Y:S02]  /*9bd0*/  @!P3 LEA R4, P1, R68, R23, 0x1 ;  /* 0x000000174404b211 */ /* 0x000fe400078208ff */
[-C--:B----4-:R-:W-:Y:S02]  /*9be0*/  @!P2 LEA.HI.X R3, R0, R7.reuse, R66, 0x1, P0 ;  /* 0x000000070003a211 */ /* 0x090fe400000f0c42 */
[----:B------:R-:W-:Y:S02]  /*9bf0*/  @!P3 LEA.HI.X R5, R68, R7, R67, 0x1, P1 ;  /* 0x000000074405b211 */ /* 0x000fe400008f0c43 */
[----:B------:R-:W-:Y:S01]  /*9c00*/  ISETP.GE.AND P0, PT, R64, UR4, PT ;  /* 0x0000000440007c0c */ /* 0x000fe2000bf06270 */
[----:B------:R0:W-:Y:S04]  /*9c10*/  @!P2 ST.E.128 desc[UR36][R2.64], R24 ;  /* 0x000000180200a985 */ /* 0x0001e8000c101d24 */
[----:B------:R0:W-:Y:S08]  /*9c20*/  @!P3 ST.E.128 desc[UR36][R4.64], R40 ;  /* 0x000000280400b985 */ /* 0x0001f0000c101d24 */
[----:B------:R-:W-:Y:S05]  /*9c30*/  @P0 BRA `(.L_x_3492) ;  /* 0x0000001c00e80947 */ /* 0x000fea0003800000 */
[----:B0-----:R-:W-:-:S04]  /*9c40*/  LEA R2, P0, R64, R23, 0x1 ;  /* 0x0000001740027211 */ /* 0x001fc800078008ff */
[----:B------:R-:W-:-:S05]  /*9c50*/  LEA.HI.X R3, R64, R7, R63, 0x1, P0 ;  /* 0x0000000740037211 */ /* 0x000fca00000f0c3f */
[----:B------:R0:W-:Y:S01]  /*9c60*/  ST.E.128 desc[UR36][R2.64], R56 ;  /* 0x0000003802007985 */ /* 0x0001e2000c101d24 */
[----:B------:R-:W-:Y:S05]  /*9c70*/  BRA `(.L_x_3492) ;  /* 0x0000001c00d87947 */ /* 0x000fea0003800000 */
.L_x_3485:
[----:B------:R-:W-:Y:S01]  /*9c80*/  ULDC.64 UR12, c[0x0][0xb08] ;  /* 0x0002c200000c7ab9 */ /* 0x000fe20000000a00 */
[----:B------:R-:W-:Y:S01]  /*9c90*/  R2UR UR16, R211 ;  /* 0x00000000d31072ca */ /* 0x000fe200000e0000 */
[----:B------:R-:W-:Y:S01]  /*9ca0*/  UIMAD UR9, UR15, UR12, URZ ;  /* 0x0000000c0f0972a4 */ /* 0x000fe2000f8e023f */
[----:B0-----:R-:W0:Y:S01]  /*9cb0*/  @P1 LDC R0, c[0x0][0xbec] ;  /* 0x0002fb00ff001b82 */ /* 0x001e220000000800 */
[----:B------:R-:W-:Y:S01]  /*9cc0*/  UIMAD.WIDE.U32 UR10, UR4, UR12, URZ ;  /* 0x0000000c040a72a5 */ /* 0x000fe2000f8e003f */
[----:B------:R-:W-:Y:S01]  /*9cd0*/  R2UR UR14, R23 ;  /* 0x00000000170e72ca */ /* 0x000fe200000e0000 */
[----:B------:R-:W-:Y:S01]  /*9ce0*/  UIMAD UR9, UR4, UR13, UR9 ;  /* 0x0000000d040972a4 */ /* 0x000fe2000f8e0209 */
[----:B------:R-:W-:Y:S01]  /*9cf0*/  MOV R5, R11 ;  /* 0x0000000b00057202 */ /* 0x000fe20000000f00 */
[----:B------:R-:W-:Y:S01]  /*9d00*/  USHF.R.S32.HI UR4, URZ, 0x1f, UR61 ;  /* 0x0000001f3f047899 */ /* 0x000fe2000801143d */
[----:B------:R-:W-:Y:S01]  /*9d10*/  BSSY B1, `(.L_x_3493) ;  /* 0x0000096000017945 */ /* 0x000fe20003800000 */
[----:B------:R-:W-:Y:S01]  /*9d20*/  UIADD3 UR11, UR11, UR9, URZ ;  /* 0x000000090b0b7290 */ /* 0x000fe2000fffe03f */
[----:B------:R-:W1:Y:S01]  /*9d30*/  @P1 LDC R7, c[0x0][0xbf0] ;  /* 0x0002fc00ff071b82 */ /* 0x000e620000000800 */
[----:B------:R-:W-:Y:S01]  /*9d40*/  ULDC.64 UR12, c[0x0][0xb38] ;  /* 0x0002ce00000c7ab9 */ /* 0x000fe20000000a00 */
[----:B------:R-:W-:Y:S01]  /*9d50*/  UIADD3 UR8, UR8, 0x30820, URZ ;  /* 0x0003082008087890 */ /* 0x000fe2000fffe03f */
[----:B------:R-:W-:Y:S01]  /*9d60*/  SHF.R.S32.HI R84, RZ, 0x1f, R205 ;  /* 0x0000001fff547819 */ /* 0x000fe200000114cd */
[----:B------:R-:W-:Y:S01]  /*9d70*/  UIMAD.WIDE.U32 UR10, UR16, UR12, UR10 ;  /* 0x0000000c100a72a5 */ /* 0x000fe2000f8e000a */
[----:B------:R-:W-:Y:S01]  /*9d80*/  SHF.R.S32.HI R85, RZ, 0x1f, R206 ;  /* 0x0000001fff557819 */ /* 0x000fe200000114ce */
[----:B------:R-:W-:Y:S01]  /*9d90*/  UPRMT UR8, URZ, 0x654, UR8 ;  /* 0x000006543f087896 */ /* 0x000fe20008000008 */
[----:B------:R-:W-:Y:S01]  /*9da0*/  SHF.R.S32.HI R86, RZ, 0x1f, R207 ;  /* 0x0000001fff567819 */ /* 0x000fe200000114cf */
[----:B------:R-:W-:Y:S01]  /*9db0*/  UIMAD UR11, UR16, UR13, UR11 ;  /* 0x0000000d100b72a4 */ /* 0x000fe2000f8e020b */
[----:B------:R-:W-:-:S02]  /*9dc0*/  SHF.R.S32.HI R87, RZ, 0x1f, R208 ;  /* 0x0000001fff577819 */ /* 0x000fc400000114d0 */
[----:B------:R-:W-:Y:S01]  /*9dd0*/  ULDC.64 UR12, c[0x0][0xb40] ;  /* 0x0002d000000c7ab9 */ /* 0x000fe20000000a00 */
[----:B------:R-:W-:Y:S01]  /*9de0*/  SHF.R.S32.HI R88, RZ, 0x1f, R209 ;  /* 0x0000001fff587819 */ /* 0x000fe200000114d1 */
[----:B------:R-:W-:Y:S01]  /*9df0*/  UIMAD UR4, UR4, UR12, URZ ;  /* 0x0000000c040472a4 */ /* 0x000fe2000f8e023f */
[----:B------:R-:W-:Y:S01]  /*9e00*/  SHF.R.S32.HI R89, RZ, 0x1f, R210 ;  /* 0x0000001fff597819 */ /* 0x000fe200000114d2 */
[----:B------:R-:W-:Y:S01]  /*9e10*/  UIMAD.WIDE.U32 UR10, UR61, UR12, UR10 ;  /* 0x0000000c3d0a72a5 */ /* 0x000fe2000f8e000a */
[----:B0-----:R-:W-:Y:S01]  /*9e20*/  @P1 IMAD.HI.U32 R0, R11, R0, RZ ;  /* 0x000000000b001227 */ /* 0x001fe200078e00ff */
[----:B------:R-:W-:Y:S01]  /*9e30*/  UIMAD UR4, UR61, UR13, UR4 ;  /* 0x0000000d3d0472a4 */ /* 0x000fe2000f8e0204 */
[----:B------:R-:W-:Y:S02]  /*9e40*/  SYNCS.ARRIVE.TRANS64.RED.A1T0 RZ, [UR8], RZ ;  /* 0x000000ffffff79a7 */ /* 0x000fe40008100408 */
[----:B------:R-:W-:Y:S01]  /*9e50*/  ULDC.64 UR12, c[0x0][0xb48] ;  /* 0x0002d200000c7ab9 */ /* 0x000fe20000000a00 */
[----:B------:R-:W-:Y:S01]  /*9e60*/  UIADD3 UR11, UR11, UR4, URZ ;  /* 0x000000040b0b7290 */ /* 0x000fe2000fffe03f */
[----:B-1----:R-:W-:-:S03]  /*9e70*/  @P1 SHF.R.U32.HI R5, RZ, R7, R0 ;  /* 0x00000007ff051219 */ /* 0x002fc60000011600 */
[----:B------:R-:W-:Y:S01]  /*9e80*/  UIMAD.WIDE.U32 UR10, UR14, UR12, UR10 ;  /* 0x0000000c0e0a72a5 */ /* 0x000fe2000f8e000a */
[--C-:B------:R-:W-:Y:S01]  /*9e90*/  SHF.R.S32.HI R0, RZ, 0x1f, R5.reuse ;  /* 0x0000001fff007819 */ /* 0x100fe20000011405 */
[----:B------:R-:W-:Y:S02]  /*9ea0*/  IMAD.MOV R2, RZ, RZ, -R5 ;  /* 0x000000ffff027224 */ /* 0x000fe400078e0a05 */
[----:B------:R-:W-:-:S03]  /*9eb0*/  UIMAD UR4, UR14, UR13, UR11 ;  /* 0x0000000d0e0472a4 */ /* 0x000fc6000f8e020b */
[----:B------:R-:W-:Y:S01]  /*9ec0*/  ULDC.64 UR12, c[0x0][0xb30] ;  /* 0x0002cc00000c7ab9 */ /* 0x000fe20000000a00 */
[----:B------:R-:W-:Y:S02]  /*9ed0*/  IMAD R7, R3, R2, R11 ;  /* 0x0000000203077224 */ /* 0x000fe400078e020b */
[----:B------:R-:W-:Y:S02]  /*9ee0*/  IMAD R0, R0, UR12, RZ ;  /* 0x0000000c00007c24 */ /* 0x000fe4000f8e02ff */
[----:B------:R-:W-:Y:S02]  /*9ef0*/  IMAD.U32 R3, RZ, RZ, UR11 ;  /* 0x0000000bff037e24 */ /* 0x000fe4000f8e00ff */
[----:B------:R-:W-:Y:S01]  /*9f00*/  IMAD.U32 R2, RZ, RZ, UR10 ;  /* 0x0000000aff027e24 */ /* 0x000fe2000f8e00ff */
[----:B------:R-:W-:Y:S01]  /*9f10*/  ULDC.64 UR10, c[0x0][0xb28] ;  /* 0x0002ca00000a7ab9 */ /* 0x000fe20000000a00 */
[----:B------:R-:W-:Y:S02]  /*9f20*/  IMAD.U32 R3, RZ, RZ, UR4 ;  /* 0x00000004ff037e24 */ /* 0x000fe4000f8e00ff */
[C---:B------:R-:W-:Y:S01]  /*9f30*/  IMAD R9, R5.reuse, UR13, R0 ;  /* 0x0000000d05097c24 */ /* 0x040fe2000f8e0200 */
[----:B------:R-:W-:Y:S01]  /*9f40*/  SHF.R.S32.HI R0, RZ, 0x1f, R7 ;  /* 0x0000001fff007819 */ /* 0x000fe20000011407 */
[----:B------:R-:W-:-:S04]  /*9f50*/  IMAD.WIDE.U32 R2, R5, UR12, R2 ;  /* 0x0000000c05027c25 */ /* 0x000fc8000f8e0002 */
[----:B------:R-:W-:Y:S02]  /*9f60*/  IMAD R0, R0, UR10, RZ ;  /* 0x0000000a00007c24 */ /* 0x000fe4000f8e02ff */
[----:B------:R-:W-:Y:S02]  /*9f70*/  IMAD.IADD R3, R3, 0x1, R9 ;  /* 0x0000000103037824 */ /* 0x000fe400078e0209 */
[C---:B------:R-:W-:Y:S02]  /*9f80*/  IMAD R5, R7.reuse, UR11, R0 ;  /* 0x0000000b07057c24 */ /* 0x040fe4000f8e0200 */
[----:B------:R-:W-:Y:S01]  /*9f90*/  IMAD.WIDE.U32 R2, R7, UR10, R2 ;  /* 0x0000000a07027c25 */ /* 0x000fe2000f8e0002 */
[----:B------:R-:W-:-:S03]  /*9fa0*/  ULDC.64 UR10, c[0x0][0xb00] ;  /* 0x0002c000000a7ab9 */ /* 0x000fc60000000a00 */
[----:B------:R-:W-:Y:S01]  /*9fb0*/  IMAD.IADD R3, R3, 0x1, R5 ;  /* 0x0000000103037824 */ /* 0x000fe200078e0205 */
[----:B------:R-:W-:-:S04]  /*9fc0*/  LEA R0, P1, R2, UR10, 0x2 ;  /* 0x0000000a02007c11 */ /* 0x000fc8000f8210ff */
[----:B------:R-:W-:Y:S02]  /*9fd0*/  LEA.HI.X R18, R2, UR11, R3, 0x2, P1 ;  /* 0x0000000b02127c11 */ /* 0x000fe400088f1403 */
[----:B------:R0:W1:Y:S04]  /*9fe0*/  SHFL.IDX PT, R2, R0, RZ, 0x1c1f ;  /* 0x001c1fff00027589 */ /* 0x00006800000e0000 */
[----:B------:R0:W2:Y:S01]  /*9ff0*/  SHFL.IDX PT, R3, R18, RZ, 0x1c1f ;  /* 0x001c1fff12037589 */ /* 0x0000a200000e0000 */
        /* <DEDUP_REMOVED lines=8> */
[----:B------:R-:W-:-:S02]  /*a080*/  SHF.R.S32.HI R7, RZ, 0x1f, R22 ;  /* 0x0000001fff077819 */ /* 0x000fc40000011416 */
[----:B------:R-:W-:Y:S02]  /*a090*/  ISETP.GE.AND P1, PT, R13, UR4, PT ;  /* 0x000000040d007c0c */ /* 0x000fe4000bf26270 */
[----:B------:R-:W-:Y:S02]  /*a0a0*/  SHF.R.S32.HI R12, RZ, 0x1f, R11 ;  /* 0x0000001fff0c7819 */ /* 0x000fe4000001140b */
[CC--:B-1----:R-:W-:Y:S01]  /*a0b0*/  @!P5 LEA R8, P3, R22.reuse, R2.reuse, 0x2 ;  /* 0x000000021608d211 */ /* 0x0c2fe200078610ff */
[----:B--2---:R-:W-:Y:S01]  /*a0c0*/  @!P6 IMAD.WIDE R4, R17, 0x4, R2 ;  /* 0x000000041104e825 */ /* 0x004fe200078e0202 */
[----:B------:R-:W-:Y:S02]  /*a0d0*/  SHF.R.S32.HI R14, RZ, 0x1f, R13 ;  /* 0x0000001fff0e7819 */ /* 0x000fe4000001140d */
[----:B------:R-:W-:Y:S02]  /*a0e0*/  @!P5 LEA.HI.X R9, R22, R3, R7, 0x2, P3 ;  /* 0x000000031609d211 */ /* 0x000fe400018f1407 */
[-C--:B------:R-:W-:Y:S01]  /*a0f0*/  @!P4 LEA R6, P3, R210, R2.reuse, 0x2 ;  /* 0x00000002d206c211 */ /* 0x080fe200078610ff */
[----:B------:R1:W-:Y:S01]  /*a100*/  @!P6 ST.E.64 desc[UR36][R4.64], R24 ;  /* 0x000000180400e985 */ /* 0x0003e2000c101b24 */
[----:B------:R-:W-:-:S02]  /*a110*/  @!P2 LEA R10, P6, R11, R2, 0x2 ;  /* 0x000000020b0aa211 */ /* 0x000fc400078c10ff */
[-C--:B------:R-:W-:Y:S02]  /*a120*/  @!P4 LEA.HI.X R7, R210, R3.reuse, R89, 0x2, P3 ;  /* 0x00000003d207c211 */ /* 0x080fe400018f1459 */
[----:B------:R-:W-:Y:S02]  /*a130*/  ISETP.GE.AND P3, PT, R19, UR4, PT ;  /* 0x0000000413007c0c */ /* 0x000fe4000bf66270 */
[-C--:B------:R-:W-:Y:S01]  /*a140*/  @!P2 LEA.HI.X R11, R11, R3.reuse, R12, 0x2, P6 ;  /* 0x000000030b0ba211 */ /* 0x080fe200030f140c */
[----:B------:R2:W-:Y:S01]  /*a150*/  @!P4 ST.E.64 desc[UR36][R6.64], R28 ;  /* 0x0000001c0600c985 */ /* 0x0005e2000c101b24 */
[----:B------:R-:W-:Y:S02]  /*a160*/  @!P1 LEA R12, P6, R13, R2, 0x2 ;  /* 0x000000020d0c9211 */ /* 0x000fe400078c10ff */
[----:B------:R-:W-:Y:S01]  /*a170*/  ISETP.GE.AND P4, PT, R209, UR4, PT ;  /* 0x00000004d1007c0c */ /* 0x000fe2000bf86270 */
[----:B------:R3:W-:Y:S01]  /*a180*/  @!P5 ST.E.64 desc[UR36][R8.64], R32 ;  /* 0x000000200800d985 */ /* 0x0007e2000c101b24 */
[----:B------:R-:W-:-:S02]  /*a190*/  @!P1 LEA.HI.X R13, R13, R3, R14, 0x2, P6 ;  /* 0x000000030d0d9211 */ /* 0x000fc400030f140e */
[----:B-1----:R-:W-:Y:S01]  /*a1a0*/  SHF.R.S32.HI R5, RZ, 0x1f, R19 ;  /* 0x0000001fff057819 */ /* 0x002fe20000011413 */
[----:B------:R1:W-:Y:S01]  /*a1b0*/  @!P2 ST.E.64 desc[UR36][R10.64], R36 ;  /* 0x000000240a00a985 */ /* 0x0003e2000c101b24 */
[----:B------:R-:W-:Y:S02]  /*a1c0*/  ISETP.GE.AND P2, PT, R208, UR4, PT ;  /* 0x00000004d0007c0c */ /* 0x000fe4000bf46270 */
[-C--:B------:R-:W-:Y:S01]  /*a1d0*/  @!P3 LEA R4, P5, R19, R2.reuse, 0x2 ;  /* 0x000000021304b211 */ /* 0x080fe200078a10ff */
[----:B------:R-:W-:Y:S01]  /*a1e0*/  @!P1 ST.E.64 desc[UR36][R12.64], R40 ;  /* 0x000000280c009985 */ /* 0x000fe2000c101b24 */
[----:B------:R-:W-:Y:S02]  /*a1f0*/  ISETP.GE.AND P1, PT, R207, UR4, PT ;  /* 0x00000004cf007c0c */ /* 0x000fe4000bf26270 */
[----:B------:R-:W-:Y:S02]  /*a200*/  @!P3 LEA.HI.X R5, R19, R3, R5, 0x2, P5 ;  /* 0x000000031305b211 */ /* 0x000fe400028f1405 */
[----:B------:R-:W-:-:S03]  /*a210*/  @!P4 LEA R14, P5, R209, R2, 0x2 ;  /* 0x00000002d10ec211 */ /* 0x000fc600078a10ff */
[----:B------:R4:W-:Y:S01]  /*a220*/  @!P3 ST.E.64 desc[UR36][R4.64], R44 ;  /* 0x0000002c0400b985 */ /* 0x0009e2000c101b24 */
[----:B------:R-:W-:Y:S02]  /*a230*/  ISETP.GE.AND P3, PT, R206, UR4, PT ;  /* 0x00000004ce007c0c */ /* 0x000fe4000bf66270 */
[CC--:B--2---:R-:W-:Y:S02]  /*a240*/  @!P2 LEA R6, P6, R208.reuse, R2.reuse, 0x2 ;  /* 0x00000002d006a211 */ /* 0x0c4fe400078c10ff */
[-C--:B------:R-:W-:Y:S02]  /*a250*/  @!P4 LEA.HI.X R15, R209, R3.reuse, R88, 0x2, P5 ;  /* 0x00000003d10fc211 */ /* 0x080fe400028f1458 */
[----:B------:R-:W-:Y:S02]  /*a260*/  @!P2 LEA.HI.X R7, R208, R3, R87, 0x2, P6 ;  /* 0x00000003d007a211 */ /* 0x000fe400030f1457 */
[----:B---3--:R-:W-:Y:S01]  /*a270*/  @!P1 LEA R8, P5, R207, R2, 0x2 ;  /* 0x00000002cf089211 */ /* 0x008fe200078a10ff */
[----:B------:R-:W-:Y:S01]  /*a280*/  @!P4 ST.E.64 desc[UR36][R14.64], R48 ;  /* 0x000000300e00c985 */ /* 0x000fe2000c101b24 */
[----:B------:R-:W-:-:S02]  /*a290*/  ISETP.GE.AND P4, PT, R205, UR4, PT ;  /* 0x00000004cd007c0c */ /* 0x000fc4000bf86270 */
[-C--:B------:R-:W-:Y:S01]  /*a2a0*/  @!P1 LEA.HI.X R9, R207, R3.reuse, R86, 0x2, P5 ;  /* 0x00000003cf099211 */ /* 0x080fe200028f1456 */
[----:B------:R2:W-:Y:S01]  /*a2b0*/  @!P2 ST.E.64 desc[UR36][R6.64], R52 ;  /* 0x000000340600a985 */ /* 0x0005e2000c101b24 */
[----:B------:R-:W-:Y:S02]  /*a2c0*/  ISETP.GE.AND P2, PT, R204, UR4, PT ;  /* 0x00000004cc007c0c */ /* 0x000fe4000bf46270 */
[C---:B-1----:R-:W-:Y:S01]  /*a2d0*/  @!P3 LEA R10, P6, R206.reuse, R2, 0x2 ;  /* 0x00000002ce0ab211 */ /* 0x042fe200078c10ff */
[----:B------:R1:W-:Y:S01]  /*a2e0*/  @!P1 ST.E.64 desc[UR36][R8.64], R56 ;  /* 0x0000003808009985 */ /* 0x0003e2000c101b24 */
[----:B------:R-:W-:Y:S02]  /*a2f0*/  ISETP.GE.AND P1, PT, R203, UR4, PT ;  /* 0x00000004cb007c0c */ /* 0x000fe4000bf26270 */
[----:B------:R-:W-:-:S03]  /*a300*/  @!P3 LEA.HI.X R11, R206, R3, R85, 0x2, P6 ;  /* 0x00000003ce0bb211 */ /* 0x000fc600030f1455 */
[CC--:B----4-:R-:W-:Y:S02]  /*a310*/  @!P4 LEA R4, P5, R205.reuse, R2.reuse, 0x2 ;  /* 0x00000002cd04c211 */ /* 0x0d0fe400078a10ff */
[----:B------:R3:W-:Y:S01]  /*a320*/  @!P3 ST.E.64 desc[UR36][R10.64], R60 ;  /* 0x0000003c0a00b985 */ /* 0x0007e2000c101b24 */
[----:B------:R-:W-:Y:S02]  /*a330*/  ISETP.GE.AND P3, PT, R202, UR4, PT ;  /* 0x00000004ca007c0c */ /* 0x000fe4000bf66270 */
[CC--:B------:R-:W-:Y:S02]  /*a340*/  @!P2 LEA R12, P6, R204.reuse, R2.reuse, 0x2 ;  /* 0x00000002cc0ca211 */ /* 0x0c0fe400078c10ff */
[-C--:B------:R-:W-:Y:S02]  /*a350*/  @!P4 LEA.HI.X R5, R205, R3.reuse, R84, 0x2, P5 ;  /* 0x00000003cd05c211 */ /* 0x080fe400028f1454 */
[----:B------:R-:W-:Y:S02]  /*a360*/  @!P2 LEA.HI.X R13, R204, R3, R229, 0x2, P6 ;  /* 0x00000003cc0da211 */ /* 0x000fe400030f14e5 */
[----:B------:R-:W-:Y:S01]  /*a370*/  ISETP.GE.AND P5, PT, R201, UR4, PT ;  /* 0x00000004c9007c0c */ /* 0x000fe2000bfa6270 */
[----:B------:R4:W-:Y:S01]  /*a380*/  @!P4 ST.E.64 desc[UR36][R4.64], R64 ;  /* 0x000000400400c985 */ /* 0x0009e2000c101b24 */
[----:B--2---:R-:W-:-:S03]  /*a390*/  @!P1 LEA R6, P4, R203, R2, 0x2 ;  /* 0x00000002cb069211 */ /* 0x004fc600078810ff */
[----:B------:R2:W-:Y:S01]  /*a3a0*/  @!P2 ST.E.64 desc[UR36][R12.64], R68 ;  /* 0x000000440c00a985 */ /* 0x0005e2000c101b24 */
[----:B------:R-:W-:Y:S02]  /*a3b0*/  ISETP.GE.AND P2, PT, R200, UR4, PT ;  /* 0x00000004c8007c0c */ /* 0x000fe4000bf46270 */
[----:B------:R-:W-:Y:S02]  /*a3c0*/  @!P1 LEA.HI.X R7, R203, R3, R228, 0x2, P4 ;  /* 0x00000003cb079211 */ /* 0x000fe400020f14e4 */
[----:B-1----:R-:W-:-:S03]  /*a3d0*/  @!P3 LEA R8, P6, R202, R2, 0x2 ;  /* 0x00000002ca08b211 */ /* 0x002fc600078c10ff */
[----:B------:R1:W-:Y:S01]  /*a3e0*/  @!P1 ST.E.64 desc[UR36][R6.64], R72 ;  /* 0x0000004806009985 */ /* 0x0003e2000c101b24 */
[-C--:B------:R-:W-:Y:S02]  /*a3f0*/  @!P3 LEA.HI.X R9, R202, R3.reuse, R227, 0x2, P6 ;  /* 0x00000003ca09b211 */ /* 0x080fe400030f14e3 */
[----:B------:R-:W-:Y:S02]  /*a400*/  ISETP.GE.AND P1, PT, R199, UR4, PT ;  /* 0x00000004c7007c0c */ /* 0x000fe4000bf26270 */
[CC--:B---3--:R-:W-:Y:S01]  /*a410*/  @!P5 LEA R10, P4, R201.reuse, R2.reuse, 0x2 ;  /* 0x00000002c90ad211 */ /* 0x0c8fe200078810ff */
[----:B------:R3:W-:Y:S01]  /*a420*/  @!P3 ST.E.64 desc[UR36][R8.64], R76 ;  /* 0x0000004c0800b985 */ /* 0x0007e2000c101b24 */
[----:B----4-:R-:W-:Y:S02]  /*a430*/  @!P2 LEA R4, P6, R200, R2, 0x2 ;  /* 0x00000002c804a211 */ /* 0x010fe400078c10ff */
[----:B------:R-:W-:Y:S02]  /*a440*/  ISETP.GE.AND P3, PT, R198, UR4, PT ;  /* 0x00000004c6007c0c */ /* 0x000fe4000bf66270 */
[----:B------:R-:W-:-:S02]  /*a450*/  @!P5 LEA.HI.X R11, R201, R3, R226, 0x2, P4 ;  /* 0x00000003c90bd211 */ /* 0x000fc400020f14e2 */
[----:B------:R-:W-:Y:S02]  /*a460*/  ISETP.GE.AND P4, PT, R197, UR4, PT ;  /* 0x00000004c5007c0c */ /* 0x000fe4000bf86270 */
[----:B------:R-:W-:Y:S01]  /*a470*/  @!P2 LEA.HI.X R5, R200, R3, R225, 0x2, P6 ;  /* 0x00000003c805a211 */ /* 0x000fe200030f14e1 */
[----:B------:R-:W-:Y:S01]  /*a480*/  @!P5 ST.E.64 desc[UR36][R10.64], R80 ;  /* 0x000000500a00d985 */ /* 0x000fe2000c101b24 */
[----:B--2---:R-:W-:-:S03]  /*a490*/  @!P1 LEA R12, P5, R199, R2, 0x2 ;  /* 0x00000002c70c9211 */ /* 0x004fc600078a10ff */
[----:B------:R2:W-:Y:S01]  /*a4a0*/  @!P2 ST.E.64 desc[UR36][R4.64], R20 ;  /* 0x000000140400a985 */ /* 0x0005e2000c101b24 */
[----:B------:R-:W-:Y:S02]  /*a4b0*/  ISETP.GE.AND P2, PT, R196, UR4, PT ;  /* 0x00000004c4007c0c */ /* 0x000fe4000bf46270 */
[-C--:B------:R-:W-:Y:S02]  /*a4c0*/  @!P1 LEA.HI.X R13, R199, R3.reuse, R224, 0x2, P5 ;  /* 0x00000003c70d9211 */ /* 0x080fe400028f14e0 */
[CC--:B-1----:R-:W-:Y:S02]  /*a4d0*/  @!P3 LEA R6, P6, R198.reuse, R2.reuse, 0x2 ;  /* 0x00000002c606b211 */ /* 0x0c2fe400078c10ff */
[----:B---3--:R-:W-:Y:S01]  /*a4e0*/  @!P4 LEA R8, P5, R197, R2, 0x2 ;  /* 0x00000002c508c211 */ /* 0x008fe200078a10ff */
[----:B------:R1:W-:Y:S01]  /*a4f0*/  @!P1 ST.E.64 desc[UR36][R12.64], R120 ;  /* 0x000000780c009985 */ /* 0x0003e2000c101b24 */
[----:B------:R-:W-:Y:S02]  /*a500*/  @!P3 LEA.HI.X R7, R198, R3, R223, 0x2, P6 ;  /* 0x00000003c607b211 */ /* 0x000fe400030f14df */
[----:B------:R-:W-:-:S02]  /*a510*/  ISETP.GE.AND P1, PT, R195, UR4, PT ;  /* 0x00000004c3007c0c */ /* 0x000fc4000bf26270 */
[-C--:B------:R-:W-:Y:S01]  /*a520*/  @!P4 LEA.HI.X R9, R197, R3.reuse, R222, 0x2, P5 ;  /* 0x00000003c509c211 */ /* 0x080fe200028f14de */
[----:B------:R3:W-:Y:S01]  /*a530*/  @!P3 ST.E.64 desc[UR36][R6.64], R92 ;  /* 0x0000005c0600b985 */ /* 0x0007e2000c101b24 */
[----:B------:R-:W-:Y:S02]  /*a540*/  ISETP.GE.AND P5, PT, R194, UR4, PT ;  /* 0x00000004c2007c0c */ /* 0x000fe4000bfa6270 */
[----:B--2---:R-:W-:Y:S01]  /*a550*/  @!P2 LEA R4, P6, R196, R2, 0x2 ;  /* 0x00000002c404a211 */ /* 0x004fe200078c10ff */
[----:B------:R4:W-:Y:S01]  /*a560*/  @!P4 ST.E.64 desc[UR36][R8.64], R96 ;  /* 0x000000600800c985 */ /* 0x0009e2000c101b24 */
[----:B------:R-:W-:Y:S02]  /*a570*/  ISETP.GE.AND P3, PT, R193, UR4, PT ;  /* 0x00000004c1007c0c */ /* 0x000fe4000bf66270 */
[----:B------:R-:W-:Y:S02]  /*a580*/  ISETP.GE.AND P4, PT, R192, UR4, PT ;  /* 0x00000004c0007c0c */ /* 0x000fe4000bf86270 */
[----:B------:R-:W-:-:S02]  /*a590*/  @!P2 LEA.HI.X R5, R196, R3, R221, 0x2, P6 ;  /* 0x00000003c405a211 */ /* 0x000fc400030f14dd */
[----:B------:R-:W-:-:S03]  /*a5a0*/  @!P1 LEA R10, P6, R195, R2, 0x2 ;  /* 0x00000002c30a9211 */ /* 0x000fc600078c10ff */
[----:B------:R4:W-:Y:S01]  /*a5b0*/  @!P2 ST.E.64 desc[UR36][R4.64], R100 ;  /* 0x000000640400a985 */ /* 0x0009e2000c101b24 */
[CC--:B-1----:R-:W-:Y:S02]  /*a5c0*/  @!P5 LEA R12, P2, R194.reuse, R2.reuse, 0x2 ;  /* 0x00000002c20cd211 */ /* 0x0c2fe400078410ff */
[-C--:B------:R-:W-:Y:S02]  /*a5d0*/  @!P1 LEA.HI.X R11, R195, R3.reuse, R220, 0x2, P6 ;  /* 0x00000003c30b9211 */ /* 0x080fe400030f14dc */
[CC--:B---3--:R-:W-:Y:S02]  /*a5e0*/  @!P3 LEA R6, P6, R193.reuse, R2.reuse, 0x2 ;  /* 0x00000002c106b211 */ /* 0x0c8fe400078c10ff */
[-C--:B------:R-:W-:Y:S01]  /*a5f0*/  @!P5 LEA.HI.X R13, R194, R3.reuse, R219, 0x2, P2 ;  /* 0x00000003c20dd211 */ /* 0x080fe200010f14db */
[----:B------:R4:W-:Y:S01]  /*a600*/  @!P1 ST.E.64 desc[UR36][R10.64], R104 ;  /* 0x000000680a009985 */ /* 0x0009e2000c101b24 */
[C---:B------:R-:W-:Y:S02]  /*a610*/  @!P4 LEA R2, P2, R192.reuse, R2, 0x2 ;  /* 0x00000002c002c211 */ /* 0x040fe400078410ff */
[-C--:B------:R-:W-:Y:S01]  /*a620*/  @!P3 LEA.HI.X R7, R193, R3.reuse, R218, 0x2, P6 ;  /* 0x00000003c107b211 */ /* 0x080fe200030f14da */
[----:B------:R4:W-:Y:S01]  /*a630*/  @!P5 ST.E.64 desc[UR36][R12.64], R108 ;  /* 0x0000006c0c00d985 */ /* 0x0009e2000c101b24 */
[----:B------:R-:W-:-:S03]  /*a640*/  @!P4 LEA.HI.X R3, R192, R3, R217, 0x2, P2 ;  /* 0x00000003c003c211 */ /* 0x000fc600010f14d9 */
[----:B------:R4:W-:Y:S04]  /*a650*/  @!P3 ST.E.64 desc[UR36][R6.64], R112 ;  /* 0x000000700600b985 */ /* 0x0009e8000c101b24 */
[----:B------:R4:W-:Y:S02]  /*a660*/  @!P4 ST.E.64 desc[UR36][R2.64], R116 ;  /* 0x000000740200c985 */ /* 0x0009e4000c101b24 */
.L_x_3494:
[----:B------:R-:W-:Y:S05]  /*a670*/  BSYNC B1 ;  /* 0x0000000000017941 */ /* 0x000fea0003800000 */
.L_x_3493:
[----:B----4-:R3:W4:Y:S04]  /*a680*/  SHFL.IDX PT, R5, R18, 0x1, 0x1c1f ;  /* 0x003c1f0012057f89 */ /* 0x01072800000e0000 */
[----:B------:R3:W0:Y:S01]  /*a690*/  SHFL.IDX PT, R4, R0, 0x1, 0x1c1f ;  /* 0x003c1f0000047f89 */ /* 0x00062200000e0000 */
[----:B------:R-:W-:Y:S05]  /*a6a0*/  @P0 BRA `(.L_x_3492) ;  /* 0x00000014004c0947 */ /* 0x000fea0003800000 */
[C---:B------:R-:W-:Y:S01]  /*a6b0*/  IADD3 R9, R17.reuse, 0x18, RZ ;  /* 0x0000001811097810 */ /* 0x040fe20007ffe0ff */
[----:B------:R-:W-:Y:S01]  /*a6c0*/  ULDC UR4, c[0x0][0xac8] ;  /* 0x0002b20000047ab9 */ /* 0x000fe20000000800 */
[----:B------:R-:W-:Y:S01]  /*a6d0*/  VIADD R13, R17, 0x20 ;  /* 0x00000020110d7836 */ /* 0x000fe20000000000 */
[----:B------:R-:W-:Y:S02]  /*a6e0*/  ISETP.GE.AND P6, PT, R210, UR4, PT ;  /* 0x00000004d2007c0c */ /* 0x000fe4000bfc6270 */
[----:B------:R-:W-:Y:S02]  /*a6f0*/  ISETP.GE.AND P5, PT, R9, UR4, PT ;  /* 0x0000000409007c0c */ /* 0x000fe4000bfa6270 */
[----:B------:R-:W-:Y:S02]  /*a700*/  ISETP.GE.AND P4, PT, R22, UR4, PT ;  /* 0x0000000416007c0c */ /* 0x000fe4000bf86270 */
[----:B------:R-:W-:Y:S02]  /*a710*/  ISETP.GE.AND P2, PT, R17, UR4, PT ;  /* 0x0000000411007c0c */ /* 0x000fe4000bf46270 */
[----:B------:R-:W-:-:S02]  /*a720*/  ISETP.GE.AND P3, PT, R13, UR4, PT ;  /* 0x000000040d007c0c */ /* 0x000fc4000bf66270 */
[----:B0--3--:R-:W-:-:S03]  /*a730*/  SHF.R.S32.HI R0, RZ, 0x1f, R9 ;  /* 0x0000001fff007819 */ /* 0x009fc60000011409 */
[CC--:B------:R-:W-:Y:S02]  /*a740*/  @!P6 LEA R6, P0, R210.reuse, R4.reuse, 0x2 ;  /* 0x00000004d206e211 */ /* 0x0c0fe400078010ff */
[CC--:B------:R-:W-:Y:S02]  /*a750*/  @!P5 LEA R10, P1, R9.reuse, R4.reuse, 0x2 ;  /* 0x00000004090ad211 */ /* 0x0c0fe400078210ff */
[-C--:B----4-:R-:W-:Y:S02]  /*a760*/  @!P6 LEA.HI.X R7, R210, R5.reuse, R89, 0x2, P0 ;  /* 0x00000005d207e211 */ /* 0x090fe400000f1459 */
[----:B------:R-:W-:Y:S01]  /*a770*/  @!P5 LEA.HI.X R11, R9, R5, R0, 0x2, P1 ;  /* 0x00000005090bd211 */ /* 0x000fe200008f1400 */
[----:B-12---:R-:W-:Y:S01]  /*a780*/  @!P2 IMAD.WIDE R2, R17, 0x4, R4 ;  /* 0x000000041102a825 */ /* 0x006fe200078e0204 */
[----:B------:R-:W-:Y:S02]  /*a790*/  SHF.R.S32.HI R9, RZ, 0x1f, R22 ;  /* 0x0000001fff097819 */ /* 0x000fe40000011416 */
[----:B------:R-:W-:-:S02]  /*a7a0*/  @!P4 LEA R8, P1, R22, R4, 0x2 ;  /* 0x000000041608c211 */ /* 0x000fc400078210ff */
[----:B------:R-:W-:Y:S01]  /*a7b0*/  ISETP.GE.AND P0, PT, R19, UR4, PT ;  /* 0x0000000413007c0c */ /* 0x000fe2000bf06270 */
[----:B------:R0:W-:Y:S01]  /*a7c0*/  @!P2 ST.E.64 desc[UR36][R2.64], R26 ;  /* 0x0000001a0200a985 */ /* 0x0001e2000c101b24 */
[----:B------:R-:W-:Y:S02]  /*a7d0*/  @!P4 LEA.HI.X R9, R22, R5, R9, 0x2, P1 ;  /* 0x000000051609c211 */ /* 0x000fe400008f1409 */
[----:B------:R-:W-:Y:S01]  /*a7e0*/  ISETP.GE.AND P1, PT, R209, UR4, PT ;  /* 0x00000004d1007c0c */ /* 0x000fe2000bf26270 */
[----:B------:R1:W-:Y:S01]  /*a7f0*/  @!P6 ST.E.64 desc[UR36][R6.64], R30 ;  /* 0x0000001e0600e985 */ /* 0x0003e2000c101b24 */
[----:B------:R-:W-:Y:S02]  /*a800*/  SHF.R.S32.HI R0, RZ, 0x1f, R13 ;  /* 0x0000001fff007819 */ /* 0x000fe4000001140d */
[----:B------:R-:W-:Y:S01]  /*a810*/  @!P3 LEA R12, P6, R13, R4, 0x2 ;  /* 0x000000040d0cb211 */ /* 0x000fe200078c10ff */
[----:B------:R2:W-:Y:S01]  /*a820*/  @!P4 ST.E.64 desc[UR36][R8.64], R34 ;  /* 0x000000220800c985 */ /* 0x0005e2000c101b24 */
[----:B------:R-:W-:-:S02]  /*a830*/  ISETP.GE.AND P2, PT, R208, UR4, PT ;  /* 0x00000004d0007c0c */ /* 0x000fc4000bf46270 */
[-C--:B------:R-:W-:Y:S01]  /*a840*/  @!P3 LEA.HI.X R13, R13, R5.reuse, R0, 0x2, P6 ;  /* 0x000000050d0db211 */ /* 0x080fe200030f1400 */
[----:B------:R3:W-:Y:S01]  /*a850*/  @!P5 ST.E.64 desc[UR36][R10.64], R38 ;  /* 0x000000260a00d985 */ /* 0x0007e2000c101b24 */
[----:B------:R-:W-:Y:S02]  /*a860*/  SHF.R.S32.HI R0, RZ, 0x1f, R19 ;  /* 0x0000001fff007819 */ /* 0x000fe40000011413 */
[-C--:B0-----:R-:W-:Y:S01]  /*a870*/  @!P0 LEA R2, P4, R19, R4.reuse, 0x2 ;  /* 0x0000000413028211 */ /* 0x081fe200078810ff */
[----:B------:R0:W-:Y:S01]  /*a880*/  @!P3 ST.E.64 desc[UR36][R12.64], R42 ;  /* 0x0000002a0c00b985 */ /* 0x0001e2000c101b24 */
[----:B------:R-:W-:Y:S02]  /*a890*/  ISETP.GE.AND P3, PT, R207, UR4, PT ;  /* 0x00000004cf007c0c */ /* 0x000fe4000bf66270 */
[----:B-1----:R-:W-:Y:S02]  /*a8a0*/  @!P1 LEA R6, P5, R209, R4, 0x2 ;  /* 0x00000004d1069211 */ /* 0x002fe400078a10ff */
[----:B------:R-:W-:-:S02]  /*a8b0*/  @!P0 LEA.HI.X R3, R19, R5, R0, 0x2, P4 ;  /* 0x0000000513038211 */ /* 0x000fc400020f1400 */
[----:B------:R-:W-:Y:S02]  /*a8c0*/  ISETP.GE.AND P4, PT, R206, UR4, PT ;  /* 0x00000004ce007c0c */ /* 0x000fe4000bf86270 */
[CC--:B------:R-:W-:Y:S01]  /*a8d0*/  @!P2 LEA R14, P6, R208.reuse, R4.reuse, 0x2 ;  /* 0x00000004d00ea211 */ /* 0x0c0fe200078c10ff */
[----:B------:R1:W-:Y:S01]  /*a8e0*/  @!P0 ST.E.64 desc[UR36][R2.64], R46 ;  /* 0x0000002e02008985 */ /* 0x0003e2000c101b24 */
[-C--:B------:R-:W-:Y:S02]  /*a8f0*/  @!P1 LEA.HI.X R7, R209, R5.reuse, R88, 0x2, P5 ;  /* 0x00000005d1079211 */ /* 0x080fe400028f1458 */
[----:B------:R-:W-:Y:S02]  /*a900*/  ISETP.GE.AND P5, PT, R205, UR4, PT ;  /* 0x00000004cd007c0c */ /* 0x000fe4000bfa6270 */
[----:B------:R-:W-:Y:S01]  /*a910*/  @!P2 LEA.HI.X R15, R208, R5, R87, 0x2, P6 ;  /* 0x00000005d00fa211 */ /* 0x000fe200030f1457 */
[----:B------:R4:W-:Y:S01]  /*a920*/  @!P1 ST.E.64 desc[UR36][R6.64], R50 ;  /* 0x0000003206009985 */ /* 0x0009e2000c101b24 */
[----:B--2---:R-:W-:-:S02]  /*a930*/  @!P3 LEA R8, P6, R207, R4, 0x2 ;  /* 0x00000004cf08b211 */ /* 0x004fc400078c10ff */
[----:B------:R-:W-:Y:S01]  /*a940*/  ISETP.GE.AND P0, PT, R204, UR4, PT ;  /* 0x00000004cc007c0c */ /* 0x000fe2000bf06270 */
[----:B------:R2:W-:Y:S01]  /*a950*/  @!P2 ST.E.64 desc[UR36][R14.64], R54 ;  /* 0x000000360e00a985 */ /* 0x0005e2000c101b24 */
[----:B------:R-:W-:Y:S02]  /*a960*/  ISETP.GE.AND P1, PT, R203, UR4, PT ;  /* 0x00000004cb007c0c */ /* 0x000fe4000bf26270 */
[CC--:B---3--:R-:W-:Y:S02]  /*a970*/  @!P4 LEA R10, P2, R206.reuse, R4.reuse, 0x2 ;  /* 0x00000004ce0ac211 */ /* 0x0c8fe400078410ff */
[-C--:B------:R-:W-:Y:S02]  /*a980*/  @!P3 LEA.HI.X R9, R207, R5.reuse, R86, 0x2, P6 ;  /* 0x00000005cf09b211 */ /* 0x080fe400030f1456 */
[----:B0-----:R-:W-:Y:S02]  /*a990*/  @!P5 LEA R12, P6, R205, R4, 0x2 ;  /* 0x00000004cd0cd211 */ /* 0x001fe400078c10ff */
[----:B------:R-:W-:Y:S01]  /*a9a0*/  @!P4 LEA.HI.X R11, R206, R5, R85, 0x2, P2 ;  /* 0x00000005ce0bc211 */ /* 0x000fe200010f1455 */
[----:B------:R0:W-:Y:S01]  /*a9b0*/  @!P3 ST.E.64 desc[UR36][R8.64], R58 ;  /* 0x0000003a0800b985 */ /* 0x0001e2000c101b24 */
[----:B------:R-:W-:-:S02]  /*a9c0*/  ISETP.GE.AND P2, PT, R202, UR4, PT ;  /* 0x00000004ca007c0c */ /* 0x000fc4000bf46270 */
[-C--:B------:R-:W-:Y:S01]  /*a9d0*/  @!P5 LEA.HI.X R13, R205, R5.reuse, R84, 0x2, P6 ;  /* 0x00000005cd0dd211 */ /* 0x080fe200030f1454 */
[----:B------:R3:W-:Y:S01]  /*a9e0*/  @!P4 ST.E.64 desc[UR36][R10.64], R62 ;  /* 0x0000003e0a00c985 */ /* 0x0007e2000c101b24 */
[-C--:B-1----:R-:W-:Y:S02]  /*a9f0*/  @!P0 LEA R2, P6, R204, R4.reuse, 0x2 ;  /* 0x00000004cc028211 */ /* 0x082fe400078c10ff */
[----:B----4-:R-:W-:Y:S01]  /*aa00*/  @!P1 LEA R6, P3, R203, R4, 0x2 ;  /* 0x00000004cb069211 */ /* 0x010fe200078610ff */
[----:B------:R1:W-:Y:S01]  /*aa10*/  @!P5 ST.E.64 desc[UR36][R12.64], R66 ;  /* 0x000000420c00d985 */ /* 0x0003e2000c101b24 */
[----:B------:R-:W-:Y:S02]  /*aa20*/  ISETP.GE.AND P5, PT, R201, UR4, PT ;  /* 0x00000004c9007c0c */ /* 0x000fe4000bfa6270 */
[----:B------:R-:W-:Y:S02]  /*aa30*/  ISETP.GE.AND P4, PT, R200, UR4, PT ;  /* 0x00000004c8007c0c */ /* 0x000fe4000bf86270 */
[----:B------:R-:W-:-:S02]  /*aa40*/  @!P0 LEA.HI.X R3, R204, R5, R229, 0x2, P6 ;  /* 0x00000005cc038211 */ /* 0x000fc400030f14e5 */
[-C--:B------:R-:W-:Y:S02]  /*aa50*/  @!P1 LEA.HI.X R7, R203, R5.reuse, R228, 0x2, P3 ;  /* 0x00000005cb079211 */ /* 0x080fe400018f14e4 */
[CC--:B--2---:R-:W-:Y:S01]  /*aa60*/  @!P2 LEA R14, P6, R202.reuse, R4.reuse, 0x2 ;  /* 0x00000004ca0ea211 */ /* 0x0c4fe200078c10ff */
[----:B------:R2:W-:Y:S01]  /*aa70*/  @!P0 ST.E.64 desc[UR36][R2.64], R70 ;  /* 0x0000004602008985 */ /* 0x0005e2000c101b24 */
[----:B------:R-:W-:Y:S02]  /*aa80*/  ISETP.GE.AND P3, PT, R199, UR4, PT ;  /* 0x00000004c7007c0c */ /* 0x000fe4000bf66270 */
[----:B------:R-:W-:Y:S01]  /*aa90*/  @!P2 LEA.HI.X R15, R202, R5, R227, 0x2, P6 ;  /* 0x00000005ca0fa211 */ /* 0x000fe200030f14e3 */
[----:B------:R4:W-:Y:S01]  /*aaa0*/  @!P1 ST.E.64 desc[UR36][R6.64], R74 ;  /* 0x0000004a06009985 */ /* 0x0009e2000c101b24 */
[----:B------:R-:W-:Y:S02]  /*aab0*/  ISETP.GE.AND P0, PT, R198, UR4, PT ;  /* 0x00000004c6007c0c */ /* 0x000fe4000bf06270 */
[-C--:B0-----:R-:W-:Y:S01]  /*aac0*/  @!P5 LEA R8, P1, R201, R4.reuse, 0x2 ;  /* 0x00000004c908d211 */ /* 0x081fe200078210ff */
[----:B------:R-:W-:Y:S01]  /*aad0*/  @!P2 ST.E.64 desc[UR36][R14.64], R78 ;  /* 0x0000004e0e00a985 */ /* 0x000fe2000c101b24 */
[----:B---3--:R-:W-:-:S02]  /*aae0*/  @!P4 LEA R10, P2, R200, R4, 0x2 ;  /* 0x00000004c80ac211 */ /* 0x008fc400078410ff */
[-C--:B------:R-:W-:Y:S02]  /*aaf0*/  @!P5 LEA.HI.X R9, R201, R5.reuse, R226, 0x2, P1 ;  /* 0x00000005c909d211 */ /* 0x080fe400008f14e2 */
[----:B------:R-:W-:Y:S02]  /*ab00*/  ISETP.GE.AND P1, PT, R197, UR4, PT ;  /* 0x00000004c5007c0c */ /* 0x000fe4000bf26270 */
[CC--:B-1----:R-:W-:Y:S01]  /*ab10*/  @!P3 LEA R12, P6, R199.reuse, R4.reuse, 0x2 ;  /* 0x00000004c70cb211 */ /* 0x0c2fe200078c10ff */
[----:B------:R0:W-:Y:S01]  /*ab20*/  @!P5 ST.E.64 desc[UR36][R8.64], R82 ;  /* 0x000000520800d985 */ /* 0x0001e2000c101b24 */
[-C--:B------:R-:W-:Y:S02]  /*ab30*/  @!P4 LEA.HI.X R11, R200, R5.reuse, R225, 0x2, P2 ;  /* 0x00000005c80bc211 */ /* 0x080fe400010f14e1 */
[----:B------:R-:W-:Y:S02]  /*ab40*/  @!P3 LEA.HI.X R13, R199, R5, R224, 0x2, P6 ;  /* 0x00000005c70db211 */ /* 0x000fe400030f14e0 */
[----:B--2---:R-:W-:Y:S01]  /*ab50*/  @!P0 LEA R2, P5, R198, R4, 0x2 ;  /* 0x00000004c6028211 */ /* 0x004fe200078a10ff */
[----:B------:R1:W-:Y:S01]  /*ab60*/  @!P4 ST.E.64 desc[UR36][R10.64], R122 ;  /* 0x0000007a0a00c985 */ /* 0x0003e2000c101b24 */
[----:B------:R-:W-:-:S02]  /*ab70*/  ISETP.GE.AND P4, PT, R196, UR4, PT ;  /* 0x00000004c4007c0c */ /* 0x000fc4000bf86270 */
[----:B------:R-:W-:Y:S01]  /*ab80*/  ISETP.GE.AND P2, PT, R194, UR4, PT ;  /* 0x00000004c2007c0c */ /* 0x000fe2000bf46270 */
[----:B------:R2:W-:Y:S01]  /*ab90*/  @!P3 ST.E.64 desc[UR36][R12.64], R124 ;  /* 0x0000007c0c00b985 */ /* 0x0005e2000c101b24 */
[----:B------:R-:W-:Y:S02]  /*aba0*/  ISETP.GE.AND P3, PT, R195, UR4, PT ;  /* 0x00000004c3007c0c */ /* 0x000fe4000bf66270 */
[----:B------:R-:W-:Y:S02]  /*abb0*/  @!P0 LEA.HI.X R3, R198, R5, R223, 0x2, P5 ;  /* 0x00000005c6038211 */ /* 0x000fe400028f14df */
[----:B------:R-:W-:Y:S02]  /*abc0*/  ISETP.GE.AND P5, PT, R193, UR4, PT ;  /* 0x00000004c1007c0c */ /* 0x000fe4000bfa6270 */
[-C--:B----4-:R-:W-:Y:S01]  /*abd0*/  @!P1 LEA R6, P6, R197, R4.reuse, 0x2 ;  /* 0x00000004c5069211 */ /* 0x090fe200078c10ff */
[----:B------:R3:W-:Y:S02]  /*abe0*/  @!P0 ST.E.64 desc[UR36][R2.64], R94 ;  /* 0x0000005e02008985 */ /* 0x0007e4000c101b24 */
[----:B0-----:R-:W-:-:S02]  /*abf0*/  @!P4 LEA R8, P0, R196, R4, 0x2 ;  /* 0x00000004c408c211 */ /* 0x001fc400078010ff */
[-C--:B------:R-:W-:Y:S02]  /*ac00*/  @!P1 LEA.HI.X R7, R197, R5.reuse, R222, 0x2, P6 ;  /* 0x00000005c5079211 */ /* 0x080fe400030f14de */
[-C--:B-1----:R-:W-:Y:S02]  /*ac10*/  @!P3 LEA R10, P6, R195, R4.reuse, 0x2 ;  /* 0x00000004c30ab211 */ /* 0x082fe400078c10ff */
[-C--:B------:R-:W-:Y:S01]  /*ac20*/  @!P4 LEA.HI.X R9, R196, R5.reuse, R221, 0x2, P0 ;  /* 0x00000005c409c211 */ /* 0x080fe200000f14dd */
[----:B------:R3:W-:Y:S01]  /*ac30*/  @!P1 ST.E.64 desc[UR36][R6.64], R98 ;  /* 0x0000006206009985 */ /* 0x0007e2000c101b24 */
[-C--:B--2---:R-:W-:Y:S02]  /*ac40*/  @!P2 LEA R12, P1, R194, R4.reuse, 0x2 ;  /* 0x00000004c20ca211 */ /* 0x084fe400078210ff */
[----:B------:R-:W-:Y:S01]  /*ac50*/  @!P5 LEA R14, P0, R193, R4, 0x2 ;  /* 0x00000004c10ed211 */ /* 0x000fe200078010ff */
[----:B------:R3:W-:Y:S01]  /*ac60*/  @!P4 ST.E.64 desc[UR36][R8.64], R102 ;  /* 0x000000660800c985 */ /* 0x0007e2000c101b24 */
[----:B------:R-:W-:-:S02]  /*ac70*/  @!P3 LEA.HI.X R11, R195, R5, R220, 0x2, P6 ;  /* 0x00000005c30bb211 */ /* 0x000fc400030f14dc */
[-C--:B------:R-:W-:Y:S02]  /*ac80*/  @!P2 LEA.HI.X R13, R194, R5.reuse, R219, 0x2, P1 ;  /* 0x00000005c20da211 */ /* 0x080fe400008f14db */
[----:B------:R-:W-:Y:S01]  /*ac90*/  @!P5 LEA.HI.X R15, R193, R5, R218, 0x2, P0 ;  /* 0x00000005c10fd211 */ /* 0x000fe200000f14da */
[----:B------:R3:W-:Y:S01]  /*aca0*/  @!P3 ST.E.64 desc[UR36][R10.64], R106 ;  /* 0x0000006a0a00b985 */ /* 0x0007e2000c101b24 */
[----:B------:R-:W-:-:S03]  /*acb0*/  ISETP.GE.AND P0, PT, R192, UR4, PT ;  /* 0x00000004c0007c0c */ /* 0x000fc6000bf06270 */
[----:B------:R3:W-:Y:S04]  /*acc0*/  @!P2 ST.E.64 desc[UR36][R12.64], R110 ;  /* 0x0000006e0c00a985 */ /* 0x0007e8000c101b24 */
[----:B------:R3:W-:Y:S06]  /*acd0*/  @!P5 ST.E.64 desc[UR36][R14.64], R114 ;  /* 0x000000720e00d985 */ /* 0x0007ec000c101b24 */
[----:B------:R-:W-:Y:S05]  /*ace0*/  @P0 BRA `(.L_x_3492) ;  /* 0x0000000c00bc0947 */ /* 0x000fea0003800000 */
[----:B---3--:R-:W-:-:S04]  /*acf0*/  LEA R2, P0, R192, R4, 0x2 ;  /* 0x00000004c0027211 */ /* 0x008fc800078010ff */
[----:B------:R-:W-:-:S05]  /*ad00*/  LEA.HI.X R3, R192, R5, R217, 0x2, P0 ;  /* 0x00000005c0037211 */ /* 0x000fca00000f14d9 */
[----:B------:R0:W-:Y:S01]  /*ad10*/  ST.E.64 desc[UR36][R2.64], R118 ;  /* 0x0000007602007985 */ /* 0x0001e2000c101b24 */
[----:B------:R-:W-:Y:S05]  /*ad20*/  BRA `(.L_x_3492) ;  /* 0x0000000c00ac7947 */ /* 0x000fea0003800000 */
.L_x_3483:
[----:B------:R-:W-:Y:S01]  /*ad30*/  ULDC.64 UR8, c[0x0][0xc00] ;  /* 0x0003000000087ab9 */ /* 0x000fe20000000a00 */
[----:B------:R-:W-:Y:S01]  /*ad40*/  R2UR UR4, R214 ;  /* 0x00000000d60472ca */ /* 0x000fe200000e0000 */
[----:B------:R-:W-:Y:S01]  /*ad50*/  UISETP.NE.U32.AND UP0, UPT, UR8, URZ, UPT ;  /* 0x0000003f0800728c */ /* 0x000fe2000bf05070 */
[----:B------:R-:W-:-:S03]  /*ad60*/  R2UR UR10, R18 ;  /* 0x00000000120a72ca */ /* 0x000fc600000e0000 */
[----:B------:R-:W-:-:S03]  /*ad70*/  UISETP.NE.AND.EX UP0, UPT, UR9, URZ, UPT, UP0 ;  /* 0x0000003f0900728c */ /* 0x000fc6000bf05300 */
[----:B------:R-:W-:Y:S02]  /*ad80*/  ULDC.64 UR8, c[0x0][0xc00] ;  /* 0x0003000000087ab9 */ /* 0x000fe40000000a00 */
[----:B------:R-:W-:Y:S01]  /*ad90*/  UIMAD.WIDE UR8, UR61, 0x4, UR8 ;  /* 0x000000043d0878a5 */ /* 0x000fe2000f8e0208 */
[----:B------:R-:W-:-:S05]  /*ada0*/  PLOP3.LUT P1, PT, PT, PT, UP0, 0x80, 0x0 ;  /* 0x000000000000781c */ /* 0x000fca0003f2f008 */
[----:B------:R-:W-:Y:S02]  /*adb0*/  IMAD.U32 R2, RZ, RZ, UR8 ;  /* 0x00000008ff027e24 */ /* 0x000fe4000f8e00ff */
[----:B------:R-:W-:Y:S01]  /*adc0*/  IMAD.U32 R3, RZ, RZ, UR9 ;  /* 0x00000009ff037e24 */ /* 0x000fe2000f8e00ff */
[----:B------:R-:W-:Y:S02]  /*add0*/  ULDC.64 UR8, c[0x0][0xc08] ;  /* 0x0003020000087ab9 */ /* 0x000fe40000000a00 */
[----:B------:R-:W-:-:S03]  /*ade0*/  UISETP.NE.U32.AND UP1, UPT, UR8, URZ, UPT ;  /* 0x0000003f0800728c */ /* 0x000fc6000bf25070 */
[----:B------:R-:W2:Y:S01]  /*adf0*/  @P1 LDG.E R6, desc[UR36][R2.64] ;  /* 0x0000002402061981 */ /* 0x000ea2000c1e1900 */
        /* <DEDUP_REMOVED lines=22> */
[----:B--2---:R-:W-:-:S07]  /*af60*/  IADD3 R0, -R5, R0, RZ ;  /* 0x0000000005007210 */ /* 0x004fce0007ffe1ff */
.L_x_3495:
[----:B------:R-:W-:Y:S01]  /*af70*/  R2UR UR8, R214 ;  /* 0x00000000d60872ca */ /* 0x000fe200000e0000 */
[----:B------:R-:W-:Y:S01]  /*af80*/  USEL UR61, UR61, URZ, !UP0 ;  /* 0x0000003f3d3d7287 */ /* 0x000fe2000c000000 */
[----:B------:R-:W-:Y:S11]  /*af90*/  BSSY B1, `(.L_x_3496) ;  /* 0x000003d000017945 */ /* 0x000ff60003800000 */
[----:B------:R-:W-:Y:S01]  /*afa0*/  USEL UR12, UR8, URZ, !UP0 ;  /* 0x0000003f080c7287 */ /* 0x000fe2000c000000 */
[----:B------:R-:W-:Y:S11]  /*afb0*/  @P0 BRA `(.L_x_3497) ;  /* 0x0000000000e80947 */ /* 0x000ff60003800000 */
[----:B------:R-:W0:Y:S01]  /*afc0*/  S2R R2, SR_TID.X ;  /* 0x0000000000027919 */ /* 0x000e220000002100 */
[----:B------:R-:W1:Y:S01]  /*afd0*/  LDC R9, c[0x0][0xbe8] ;  /* 0x0002fa00ff097b82 */ /* 0x000e620000000800 */
[----:B------:R-:W-:-:S13]  /*afe0*/  R2UR UR8, R212 ;  /* 0x00000000d40872ca */ /* 0x000fda00000e0000 */
[----:B------:R-:W-:-:S04]  /*aff0*/  IMAD.U32 R3, RZ, RZ, UR8 ;  /* 0x00000008ff037e24 */ /* 0x000fc8000f8e00ff */
[----:B0-----:R-:W-:Y:S02]  /*b000*/  IMAD R2, R3, 0x80, R2 ;  /* 0x0000008003027824 */ /* 0x001fe400078e0202 */
[----:B-1---5:R-:W-:Y:S02]  /*b010*/  IMAD R3, R0, R9, RZ ;  /* 0x0000000900037224 */ /* 0x022fe400078e02ff */
        /* <DEDUP_REMOVED lines=46> */
[----:B------:R-:W-:-:S05]  /*b300*/  IMAD.WIDE.U32 R2, R7, UR8, R2 ;  /* 0x0000000807027c25 */ /* 0x000fca000f8e0002 */
[----:B------:R-:W-:Y:S02]  /*b310*/  IADD3 R3, R3, R9, RZ ;  /* 0x0000000903037210 */ /* 0x000fe40007ffe0ff */
[----:B------:R-:W-:-:S04]  /*b320*/  LEA R4, P0, R2, UR10, 0x2 ;  /* 0x0000000a02047c11 */ /* 0x000fc8000f8010ff */
[----:B------:R-:W-:Y:S01]  /*b330*/  LEA.HI.X R5, R2, UR11, R3, 0x2, P0 ;  /* 0x0000000b02057c11 */ /* 0x000fe200080f1403 */
[----:B------:R-:W-:-:S05]  /*b340*/  IMAD.MOV.U32 R3, RZ, RZ, -0x800000 ;  /* 0xff800000ff037424 */ /* 0x000fca00078e00ff */
[----:B------:R0:W-:Y:S03]  /*b350*/  STG.E desc[UR36][R4.64], R3 ;  /* 0x0000000304007986 */ /* 0x0001e6000c101924 */
.L_x_3497:
[----:B------:R-:W-:Y:S05]  /*b360*/  BSYNC B1 ;  /* 0x0000000000017941 */ /* 0x000fea0003800000 */
.L_x_3496:
[----:B------:R-:W-:-:S13]  /*b370*/  R2UR UR8, R18 ;  /* 0x00000000120872ca */ /* 0x000fda00000e0000 */
[----:B------:R-:W-:-:S06]  /*b380*/  UISETP.GT.AND UP0, UPT, UR8, 0x1, UPT ;  /* 0x000000010800788c */ /* 0x000fcc000bf04270 */
[----:B------:R-:W-:-:S13]  /*b390*/  PLOP3.LUT P0, PT, PT, PT, UP0, 0x80, 0x0 ;  /* 0x000000000000781c */ /* 0x000fda0003f0f008 */
[----:B------:R-:W-:Y:S05]  /*b3a0*/  @P0 BRA `(.L_x_3492) ;  /* 0x00000008000c0947 */ /* 0x000fea0003800000 */
[----:B------:R-:W1:Y:S01]  /*b3b0*/  LDC R11, c[0x0][0xbe8] ;  /* 0x0002fa00ff0b7b82 */ /* 0x000e620000000800 */
[----:B------:R-:W-:Y:S01]  /*b3c0*/  R2UR UR13, R212 ;  /* 0x00000000d40d72ca */ /* 0x000fe200000e0000 */
[----:B------:R-:W-:Y:S01]  /*b3d0*/  ULDC.64 UR14, c[0x0][0xaa0] ;  /* 0x0002a800000e7ab9 */ /* 0x000fe20000000a00 */
[----:B------:R-:W-:Y:S01]  /*b3e0*/  R2UR UR16, R211 ;  /* 0x00000000d31072ca */ /* 0x000fe200000e0000 */
[----:B------:R-:W-:Y:S01]  /*b3f0*/  UIMAD UR10, UR20, UR14, URZ ;  /* 0x0000000e140a72a4 */ /* 0x000fe2000f8e023f */
[----:B------:R-:W-:Y:S01]  /*b400*/  IMAD R2, R16, 0x20, R213 ;  /* 0x0000002010027824 */ /* 0x000fe200078e02d5 */
[----:B------:R-:W-:Y:S01]  /*b410*/  UIMAD.WIDE.U32 UR8, UR4, UR14, URZ ;  /* 0x0000000e040872a5 */ /* 0x000fe2000f8e003f */
[----:B------:R-:W-:Y:S01]  /*b420*/  BSSY B1, `(.L_x_3498) ;  /* 0x0000045000017945 */ /* 0x000fe20003800000 */
[----:B------:R-:W-:-:S04]  /*b430*/  UIMAD UR10, UR4, UR15, UR10 ;  /* 0x0000000f040a72a4 */ /* 0x000fc8000f8e020a */
[----:B------:R-:W-:Y:S02]  /*b440*/  UIADD3 UR9, UR9, UR10, URZ ;  /* 0x0000000a09097290 */ /* 0x000fe4000fffe03f */
[----:B0-----:R-:W-:Y:S01]  /*b450*/  IMAD.U32 R5, RZ, RZ, UR13 ;  /* 0x0000000dff057e24 */ /* 0x001fe2000f8e00ff */
[----:B------:R-:W-:Y:S01]  /*b460*/  ULDC.64 UR10, c[0x0][0xae8] ;  /* 0x0002ba00000a7ab9 */ /* 0x000fe20000000a00 */
[----:B------:R-:W-:Y:S01]  /*b470*/  IMAD.U32 R8, RZ, RZ, UR13 ;  /* 0x0000000dff087e24 */ /* 0x000fe2000f8e00ff */
[----:B------:R-:W-:Y:S01]  /*b480*/  UIMAD.WIDE.U32 UR8, UR16, UR10, UR8 ;  /* 0x0000000a100872a5 */ /* 0x000fe2000f8e0008 */
[----:B------:R-:W-:Y:S02]  /*b490*/  IMAD R6, R5, 0x80, R2 ;  /* 0x0000008005067824 */ /* 0x000fe400078e0202 */
[----:B------:R-:W-:Y:S01]  /*b4a0*/  IMAD R8, R8, 0x80, R213 ;  /* 0x0000008008087824 */ /* 0x000fe200078e02d5 */
[----:B------:R-:W-:Y:S01]  /*b4b0*/  UIMAD UR9, UR16, UR11, UR9 ;  /* 0x0000000b100972a4 */ /* 0x000fe2000f8e0209 */
[----:B------:R-:W-:Y:S01]  /*b4c0*/  IMAD.MOV.U32 R5, RZ, RZ, R6 ;  /* 0x000000ffff057224 */ /* 0x000fe200078e0006 */
[----:B-1----:R-:W-:Y:S01]  /*b4d0*/  ISETP.NE.AND P0, PT, R11, 0x1, PT ;  /* 0x000000010b00780c */ /* 0x002fe20003f05270 */
[----:B------:R-:W-:-:S02]  /*b4e0*/  ULDC.64 UR10, c[0x0][0xaf0] ;  /* 0x0002bc00000a7ab9 */ /* 0x000fc40000000a00 */
[----:B------:R-:W-:Y:S02]  /*b4f0*/  UIMAD UR12, UR12, UR10, URZ ;  /* 0x0000000a0c0c72a4 */ /* 0x000fe4000f8e023f */
[----:B------:R-:W-:Y:S02]  /*b500*/  UIMAD.WIDE.U32 UR8, UR61, UR10, UR8 ;  /* 0x0000000a3d0872a5 */ /* 0x000fe4000f8e0008 */
[----:B------:R-:W-:-:S03]  /*b510*/  UIMAD UR4, UR61, UR11, UR12 ;  /* 0x0000000b3d0472a4 */ /* 0x000fc6000f8e020c */
[----:B------:R-:W-:Y:S01]  /*b520*/  ULDC.64 UR10, c[0x0][0xae0] ;  /* 0x0002b800000a7ab9 */ /* 0x000fe20000000a00 */
[----:B------:R-:W-:Y:S02]  /*b530*/  UIADD3 UR4, UR9, UR4, URZ ;  /* 0x0000000409047290 */ /* 0x000fe4000fffe03f */
[----:B------:R-:W0:Y:S08]  /*b540*/  @P0 LDC R3, c[0x0][0xbec] ;  /* 0x0002fb00ff030b82 */ /* 0x000e300000000800 */
[----:B------:R-:W1:Y:S01]  /*b550*/  @P0 LDC R7, c[0x0][0xbf0] ;  /* 0x0002fc00ff070b82 */ /* 0x000e620000000800 */
[----:B0-----:R-:W-:-:S04]  /*b560*/  @P0 IMAD.HI.U32 R2, R6, R3, RZ ;  /* 0x0000000306020227 */ /* 0x001fc800078e00ff */
[----:B------:R-:W-:Y:S01]  /*b570*/  IMAD.U32 R3, RZ, RZ, UR9 ;  /* 0x00000009ff037e24 */ /* 0x000fe2000f8e00ff */
[----:B------:R-:W-:Y:S02]  /*b580*/  MOV R3, UR4 ;  /* 0x0000000400037c02 */ /* 0x000fe40008000f00 */
[----:B-1----:R-:W-:-:S04]  /*b590*/  @P0 SHF.R.U32.HI R5, RZ, R7, R2 ;  /* 0x00000007ff050219 */ /* 0x002fc80000011602 */
[--C-:B------:R-:W-:Y:S01]  /*b5a0*/  SHF.R.S32.HI R2, RZ, 0x1f, R5.reuse ;  /* 0x0000001fff027819 */ /* 0x100fe20000011405 */
[----:B------:R-:W-:-:S04]  /*b5b0*/  IMAD.MOV R7, RZ, RZ, -R5 ;  /* 0x000000ffff077224 */ /* 0x000fc800078e0a05 */
[----:B------:R-:W-:Y:S02]  /*b5c0*/  IMAD R4, R2, UR10, RZ ;  /* 0x0000000a02047c24 */ /* 0x000fe4000f8e02ff */
[----:B------:R-:W-:Y:S02]  /*b5d0*/  IMAD R7, R11, R7, R6 ;  /* 0x000000070b077224 */ /* 0x000fe400078e0206 */
[----:B------:R-:W-:Y:S01]  /*b5e0*/  IMAD.U32 R2, RZ, RZ, UR8 ;  /* 0x00000008ff027e24 */ /* 0x000fe2000f8e00ff */
[----:B------:R-:W-:Y:S01]  /*b5f0*/  ULDC.64 UR8, c[0x0][0xad8] ;  /* 0x0002b60000087ab9 */ /* 0x000fe20000000a00 */
[C---:B------:R-:W-:Y:S01]  /*b600*/  IMAD R9, R5.reuse, UR11, R4 ;  /* 0x0000000b05097c24 */ /* 0x040fe2000f8e0204 */
[----:B------:R-:W-:Y:S01]  /*b610*/  SHF.R.S32.HI R4, RZ, 0x1f, R7 ;  /* 0x0000001fff047819 */ /* 0x000fe20000011407 */
[----:B------:R-:W-:-:S04]  /*b620*/  IMAD.WIDE.U32 R2, R5, UR10, R2 ;  /* 0x0000000a05027c25 */ /* 0x000fc8000f8e0002 */
[----:B------:R-:W-:Y:S02]  /*b630*/  IMAD.IADD R3, R3, 0x1, R9 ;  /* 0x0000000103037824 */ /* 0x000fe400078e0209 */
[----:B------:R-:W-:Y:S02]  /*b640*/  IMAD R6, R4, UR8, RZ ;  /* 0x0000000804067c24 */ /* 0x000fe4000f8e02ff */
[----:B-----5:R-:W-:Y:S02]  /*b650*/  IMAD R11, R0, R11, RZ ;  /* 0x0000000b000b7224 */ /* 0x020fe400078e02ff */
[C---:B------:R-:W-:Y:S02]  /*b660*/  VIADD R4, R8.reuse, 0x40 ;  /* 0x0000004008047836 */ /* 0x040fe40000000000 */
[C---:B------:R-:W-:Y:S01]  /*b670*/  IMAD R5, R7.reuse, UR9, R6 ;  /* 0x0000000907057c24 */ /* 0x040fe2000f8e0206 */
[-C--:B------:R-:W-:Y:S01]  /*b680*/  ISETP.GE.AND P2, PT, R8, R11.reuse, PT ;  /* 0x0000000b0800720c */ /* 0x080fe20003f46270 */
[----:B------:R-:W-:Y:S01]  /*b690*/  IMAD.WIDE.U32 R2, R7, UR8, R2 ;  /* 0x0000000807027c25 */ /* 0x000fe2000f8e0002 */
[----:B------:R-:W-:Y:S01]  /*b6a0*/  ULDC.64 UR8, c[0x0][0xa80] ;  /* 0x0002a00000087ab9 */ /* 0x000fe20000000a00 */
[----:B------:R-:W-:-:S02]  /*b6b0*/  ISETP.GE.AND P1, PT, R4, R11, PT ;  /* 0x0000000b0400720c */ /* 0x000fc40003f26270 */
[----:B------:R-:W-:Y:S01]  /*b6c0*/  IMAD.IADD R3, R3, 0x1, R5 ;  /* 0x0000000103037824 */ /* 0x000fe200078e0205 */
[----:B------:R-:W-:Y:S01]  /*b6d0*/  LEA R4, P3, R2, UR8, 0x1 ;  /* 0x0000000802047c11 */ /* 0x000fe2000f8608ff */
[----:B------:R-:W-:Y:S02]  /*b6e0*/  VIADD R0, R8, 0x20 ;  /* 0x0000002008007836 */ /* 0x000fe40000000000 */
[----:B------:R-:W-:Y:S01]  /*b6f0*/  IMAD.SHL.U32 R7, R16, 0x8, RZ ;  /* 0x0000000810077824 */ /* 0x000fe200078e00ff */
[----:B------:R-:W-:Y:S02]  /*b700*/  LEA.HI.X R5, R2, UR9, R3, 0x1, P3 ;  /* 0x0000000902057c11 */ /* 0x000fe400098f0c03 */
[----:B------:R-:W-:Y:S01]  /*b710*/  ISETP.GE.AND P0, PT, R0, R11, PT ;  /* 0x0000000b0000720c */ /* 0x000fe20003f06270 */
[C---:B------:R-:W-:Y:S01]  /*b720*/  VIADD R9, R7.reuse, 0x40 ;  /* 0x0000004007097836 */ /* 0x040fe20000000000 */
[----:B------:R-:W-:Y:S01]  /*b730*/  IADD3 R13, R7, 0x80, RZ ;  /* 0x00000080070d7810 */ /* 0x000fe20007ffe0ff */
[----:B------:R0:W1:Y:S01]  /*b740*/  SHFL.IDX PT, R2, R4, RZ, 0x181f ;  /* 0x00181fff04027589 */ /* 0x00006200000e0000 */
[----:B------:R-:W-:-:S02]  /*b750*/  SHF.R.S32.HI R6, RZ, 0x1f, R7 ;  /* 0x0000001fff067819 */ /* 0x000fc40000011407 */
[----:B------:R-:W-:Y:S01]  /*b760*/  SHF.R.S32.HI R10, RZ, 0x1f, R9 ;  /* 0x0000001fff0a7819 */ /* 0x000fe20000011409 */
[----:B------:R0:W2:Y:S01]  /*b770*/  SHFL.IDX PT, R0, R5, RZ, 0x181f ;  /* 0x00181fff05007589 */ /* 0x0000a200000e0000 */
        /* <DEDUP_REMOVED lines=11> */
[----:B------:R3:W-:Y:S01]  /*b830*/  @!P4 ST.E.128 desc[UR36][R14.64], RZ ;  /* 0x000000ff0e00c985 */ /* 0x0007e2000c101d24 */
[----:B------:R-:W-:-:S03]  /*b840*/  @!P2 LEA.HI.X R3, R13, R0, R12, 0x1, P6 ;  /* 0x000000000d03a211 */ /* 0x000fc600030f0c0c */
[----:B------:R3:W-:Y:S04]  /*b850*/  @!P3 ST.E.128 desc[UR36][R20.64], RZ ;  /* 0x000000ff1400b985 */ /* 0x0007e8000c101d24 */
[----:B------:R3:W-:Y:S02]  /*b860*/  @!P2 ST.E.128 desc[UR36][R2.64], RZ ;  /* 0x000000ff0200a985 */ /* 0x0007e4000c101d24 */
.L_x_3499:
[----:B------:R-:W-:Y:S05]  /*b870*/  BSYNC B1 ;  /* 0x0000000000017941 */ /* 0x000fea0003800000 */
.L_x_3498:
[----:B--2---:R2:W4:Y:S01]  /*b880*/  SHFL.IDX PT, R0, R5, 0x1, 0x181f ;  /* 0x00381f0005007f89 */ /* 0x00452200000e0000 */
[----:B------:R-:W-:Y:S03]  /*b890*/  BSSY B1, `(.L_x_3500) ;  /* 0x0000010000017945 */ /* 0x000fe60003800000 */
[----:B-1-3--:R2:W1:Y:S01]  /*b8a0*/  SHFL.IDX PT, R2, R4, 0x1, 0x181f ;  /* 0x00381f0004027f89 */ /* 0x00a46200000e0000 */
[----:B------:R-:W-:Y:S05]  /*b8b0*/  @P0 BRA `(.L_x_3501) ;  /* 0x0000000000340947 */ /* 0x000fea0003800000 */
[----:B------:R-:W-:Y:S02]  /*b8c0*/  ULDC UR4, c[0x0][0xac8] ;  /* 0x0002b20000047ab9 */ /* 0x000fe40000000800 */
[----:B------:R-:W-:Y:S02]  /*b8d0*/  ISETP.GE.AND P4, PT, R7, UR4, PT ;  /* 0x0000000407007c0c */ /* 0x000fe4000bf86270 */
[----:B------:R-:W-:Y:S02]  /*b8e0*/  ISETP.GE.AND P5, PT, R9, UR4, PT ;  /* 0x0000000409007c0c */ /* 0x000fe4000bfa6270 */
[----:B------:R-:W-:-:S09]  /*b8f0*/  ISETP.GE.AND P6, PT, R13, UR4, PT ;  /* 0x000000040d007c0c */ /* 0x000fd2000bfc6270 */
[-C--:B-1----:R-:W-:Y:S02]  /*b900*/  @!P4 LEA R14, P0, R7, R2.reuse, 0x1 ;  /* 0x00000002070ec211 */ /* 0x082fe400078008ff */
[-C--:B------:R-:W-:Y:S02]  /*b910*/  @!P5 LEA R20, P2, R9, R2.reuse, 0x1 ;  /* 0x000000020914d211 */ /* 0x080fe400078408ff */
[----:B------:R-:W-:Y:S02]  /*b920*/  @!P6 LEA R2, P3, R13, R2, 0x1 ;  /* 0x000000020d02e211 */ /* 0x000fe400078608ff */
[-C--:B----4-:R-:W-:Y:S02]  /*b930*/  @!P4 LEA.HI.X R15, R7, R0.reuse, R6, 0x1, P0 ;  /* 0x00000000070fc211 */ /* 0x090fe400000f0c06 */
[-C--:B------:R-:W-:Y:S02]  /*b940*/  @!P5 LEA.HI.X R21, R9, R0.reuse, R10, 0x1, P2 ;  /* 0x000000000915d211 */ /* 0x080fe400010f0c0a */
[----:B------:R-:W-:Y:S01]  /*b950*/  @!P6 LEA.HI.X R3, R13, R0, R12, 0x1, P3 ;  /* 0x000000000d03e211 */ /* 0x000fe200018f0c0c */
[----:B------:R3:W-:Y:S04]  /*b960*/  @!P4 ST.E.128 desc[UR36][R14.64], RZ ;  /* 0x000000ff0e00c985 */ /* 0x0007e8000c101d24 */
[----:B------:R3:W-:Y:S04]  /*b970*/  @!P5 ST.E.128 desc[UR36][R20.64], RZ ;  /* 0x000000ff1400d985 */ /* 0x0007e8000c101d24 */
[----:B------:R3:W-:Y:S02]  /*b980*/  @!P6 ST.E.128 desc[UR36][R2.64], RZ ;  /* 0x000000ff0200e985 */ /* 0x0007e4000c101d24 */
.L_x_3501:
[----:B------:R-:W-:Y:S05]  /*b990*/  BSYNC B1 ;  /* 0x0000000000017941 */ /* 0x000fea0003800000 */
.L_x_3500:
[----:B----4-:R4:W0:Y:S01]  /*b9a0*/  SHFL.IDX PT, R0, R5, 0x2, 0x181f ;  /* 0x00581f0005007f89 */ /* 0x01082200000e0000 */
        /* <DEDUP_REMOVED lines=10> */
[-C--:B0-----:R-:W-:Y:S02]  /*ba50*/  @!P3 LEA.HI.X R15, R7, R0.reuse, R6, 0x1, P0 ;  /* 0x00000000070fb211 */ /* 0x081fe400000f0c06 */
[-C--:B------:R-:W-:Y:S02]  /*ba60*/  @!P4 LEA.HI.X R21, R9, R0.reuse, R10, 0x1, P1 ;  /* 0x000000000915c211 */ /* 0x080fe400008f0c0a */
[----:B------:R-:W-:Y:S01]  /*ba70*/  @!P5 LEA.HI.X R3, R13, R0, R12, 0x1, P2 ;  /* 0x000000000d03d211 */ /* 0x000fe200010f0c0c */
[----:B------:R3:W-:Y:S04]  /*ba80*/  @!P3 ST.E.128 desc[UR36][R14.64], RZ ;  /* 0x000000ff0e00b985 */ /* 0x0007e8000c101d24 */
[----:B------:R3:W-:Y:S04]  /*ba90*/  @!P4 ST.E.128 desc[UR36][R20.64], RZ ;  /* 0x000000ff1400c985 */ /* 0x0007e8000c101d24 */
[----:B------:R3:W-:Y:S02]  /*baa0*/  @!P5 ST.E.128 desc[UR36][R2.64], RZ ;  /* 0x000000ff0200d985 */ /* 0x0007e4000c101d24 */
.L_x_3503:
[----:B------:R-:W-:Y:S05]  /*bab0*/  BSYNC B1 ;  /* 0x0000000000017941 */ /* 0x000fea0003800000 */
.L_x_3502:
        /* <DEDUP_REMOVED lines=8> */
[----:B------:R-:W-:-:S09]  /*bb40*/  ISETP.GE.AND P5, PT, R13, UR4, PT ;  /* 0x000000040d007c0c */ /* 0x000fd2000bfa6270 */
[-C--:B--2---:R-:W-:Y:S02]  /*bb50*/  @!P3 LEA R14, P0, R7, R2.reuse, 0x1 ;  /* 0x00000002070eb211 */ /* 0x084fe400078008ff */
        /* <DEDUP_REMOVED lines=8> */
.L_x_3492:
[----:B------:R-:W-:Y:S05]  /*bbe0*/  BSYNC B0 ;  /* 0x0000000000007941 */ /* 0x000fea0003800000 */
.L_x_3482:
[----:B------:R-:W-:Y:S02]  /*bbf0*/  ULDC UR4, c[0x0][0xc3c] ;  /* 0x00030f0000047ab9 */ /* 0x000fe40000000800 */
[----:B------:R-:W-:-:S06]  /*bc00*/  UISETP.GE.AND UP0, UPT, UR7, UR4, UPT ;  /* 0x000000040700728c */ /* 0x000fcc000bf06270 */
[----:B------:R-:W-:-:S13]  /*bc10*/  PLOP3.LUT P0, PT, PT, PT, UP0, 0x80, 0x0 ;  /* 0x000000000000781c */ /* 0x000fda0003f0f008 */
[----:B------:R-:W-:Y:S05]  /*bc20*/  @!P0 BRA `(.L_x_3504) ;  /* 0xffffff5000f08947 */ /* 0x000fea000383ffff */
[----:B------:R-:W-:Y:S05]  /*bc30*/  EXIT ;  /* 0x000000000000794d */ /* 0x000fea0003800000 */
.L_x_3453:
        /* <DEDUP_REMOVED lines=16> */
.L_x_3505:
        /* <DEDUP_REMOVED lines=37> */
[----:B0-----:R-:W-:Y:S02]  /*bf90*/  ISETP.GT.AND P6, PT, R8, UR6, PT ;  /* 0x0000000608007c0c */ /* 0x001fe4000bfc4270 */
[----:B------:R-:W-:-:S11]  /*bfa0*/  MOV R3, R8 ;  /* 0x0000000800037202 */ /* 0x000fd60000000f00 */
[----:B------:R-:W-:Y:S05]  /*bfb0*/  @P6 BRA `(.L_x_3507) ;  /* 0x0000000000986947 */ /* 0x000fea0003800000 */
[----:B------:R-:W-:Y:S01]  /*bfc0*/  IMAD.MOV.U32 R8, RZ, RZ, R3 ;  /* 0x000000ffff087224 */ /* 0x000fe200078e0003 */
[----:B------:R-:W-:Y:S01]  /*bfd0*/  UMOV UR4, URZ ;  /* 0x0000003f00047c82 */ /* 0x000fe20008000000 */
[----:B------:R-:W-:-:S05]  /*bfe0*/  ULDC UR5, c[0x0][0xc38] ;  /* 0x00030e0000057ab9 */ /* 0x000fca0000000800 */
.L_x_3509:
        /* <DEDUP_REMOVED lines=35> */
.L_x_3507:
        /* <DEDUP_REMOVED lines=18> */
.L_x_3510:
[----:B-1----:R-:W-:Y:S01]  /*c340*/  IMAD R16, R16, UR5, R11 ;  /* 0x0000000510107c24 */ /* 0x002fe2000f8e020b */
[----:B0-----:R-:W-:Y:S01]  /*c350*/  IABS R5, R9 ;  /* 0x0000000900057213 */ /* 0x001fe20000000000 */
[----:B------:R-:W-:Y:S01]  /*c360*/  IMAD.MOV.U32 R11, RZ, RZ, R12 ;  /* 0x000000ffff0b7224 */ /* 0x000fe200078e000c */
[----:B------:R-:W-:Y:S01]  /*c370*/  IABS R12, R6 ;  /* 0x00000006000c7213 */ /* 0x000fe20000000000 */
[----:B------:R-:W-:Y:S01]  /*c380*/  IMAD.MOV.U32 R2, RZ, RZ, RZ ;  /* 0x000000ffff027224 */ /* 0x000fe200078e00ff */
[----:B------:R-:W-:Y:S01]  /*c390*/  IADD3 R17, -R16, UR6, RZ ;  /* 0x0000000610117c10 */ /* 0x000fe2000fffe1ff */
[----:B------:R-:W-:Y:S01]  /*c3a0*/  IMAD R11, R11, R4, RZ ;  /* 0x000000040b0b7224 */ /* 0x000fe200078e02ff */
[----:B------:R-:W-:Y:S01]  /*c3b0*/  IADD3 R12, RZ, -R12, RZ ;  /* 0x8000000cff0c7210 */ /* 0x000fe20007ffe0ff */
[----:B------:R-:W0:Y:S01]  /*c3c0*/  I2F.RP R8, R5 ;  /* 0x0000000500087306 */ /* 0x000e220000209400 */
        /* <DEDUP_REMOVED lines=21> */
[----:B------:R-:W-:Y:S01]  /*c520*/  IMAD.MOV R10, RZ, RZ, -R10 ;  /* 0x000000ffff0a7224 */ /* 0x000fe200078e0a0a */
        /* <DEDUP_REMOVED lines=10> */
[----:B------:R-:W-:Y:S01]  /*c5d0*/  LOP3.LUT R3, R8, R9, RZ, 0x3c, !PT ;  /* 0x0000000908037212 */ /* 0x000fe200078e3cff */
[----:B------:R-:W-:-:S03]  /*c5e0*/  IMAD R6, R6, R8, RZ ;  /* 0x0000000806067224 */ /* 0x000fc600078e02ff */
[----:B------:R-:W-:Y:S01]  /*c5f0*/  ISETP.GT.U32.AND P1, PT, R5, R4, PT ;  /* 0x000000040500720c */ /* 0x000fe20003f24070 */
[----:B------:R-:W-:Y:S01]  /*c600*/  IMAD.IADD R17, R17, 0x1, -R6 ;  /* 0x0000000111117824 */ /* 0x000fe200078e0a06 */
[----:B------:R-:W-:-:S11]  /*c610*/  ISETP.GE.AND P2, PT, R3, RZ, PT ;  /* 0x000000ff0300720c */ /* 0x000fd60003f46270 */
[----:B------:R-:W-:Y:S02]  /*c620*/  @!P1 IMAD.IADD R4, R4, 0x1, -R5 ;  /* 0x0000000104049824 */ /* 0x000fe400078e0a05 */
[----:B------:R-:W-:Y:S01]  /*c630*/  @!P1 VIADD R2, R2, 0x1 ;  /* 0x0000000102029836 */ /* 0x000fe20000000000 */
[----:B------:R-:W-:Y:S02]  /*c640*/  ISETP.NE.AND P1, PT, R9, RZ, PT ;  /* 0x000000ff0900720c */ /* 0x000fe40003f25270 */
[----:B------:R-:W-:-:S13]  /*c650*/  ISETP.GE.U32.AND P0, PT, R4, R5, PT ;  /* 0x000000050400720c */ /* 0x000fda0003f06070 */
[----:B------:R-:W-:-:S04]  /*c660*/  @P0 VIADD R2, R2, 0x1 ;  /* 0x0000000102020836 */ /* 0x000fc80000000000 */
[----:B------:R-:W-:Y:S01]  /*c670*/  @!P2 IMAD.MOV R2, RZ, RZ, -R2 ;  /* 0x000000ffff02a224 */ /* 0x000fe200078e0a02 */
[----:B------:R-:W-:-:S04]  /*c680*/  @!P1 LOP3.LUT R2, RZ, R9, RZ, 0x33, !PT ;  /* 0x00000009ff029212 */ /* 0x000fc800078e33ff */
[----:B------:R-:W-:-:S05]  /*c690*/  IADD3 R18, -R2, RZ, RZ ;  /* 0x000000ff02127210 */ /* 0x000fca0007ffe1ff */
[C---:B------:R-:W-:Y:S02]  /*c6a0*/  IMAD R18, R9.reuse, R18, R8 ;  /* 0x0000001209127224 */ /* 0x040fe400078e0208 */
[----:B------:R-:W-:-:S04]  /*c6b0*/  IMAD R9, R9, 0x1000000, R2 ;  /* 0x0100000009097824 */ /* 0x000fc800078e0202 */
[----:B------:R-:W-:Y:S01]  /*c6c0*/  IMAD R18, R18, 0x10000, R9 ;  /* 0x0001000012127824 */ /* 0x000fe200078e0209 */
[----:B------:R-:W-:Y:S06]  /*c6d0*/  BRA `(.L_x_3511) ;  /* 0x0000000000147947 */ /* 0x000fec0003800000 */
.L_x_3508:
[----:B------:R-:W-:Y:S01]  /*c6e0*/  ULDC UR4, c[0x0][0xc3c] ;  /* 0x00030f0000047ab9 */ /* 0x000fe20000000800 */
[----:B------:R-:W-:Y:S02]  /*c6f0*/  IMAD.MOV.U32 R17, RZ, RZ, RZ ;  /* 0x000000ffff117224 */ /* 0x000fe400078e00ff */
[----:B------:R-:W-:Y:S02]  /*c700*/  IMAD.U32 R16, RZ, RZ, UR6 ;  /* 0x00000006ff107e24 */ /* 0x000fe4000f8e00ff */
[----:B------:R-:W-:Y:S02]  /*c710*/  IMAD.MOV.U32 R18, RZ, RZ, RZ ;  /* 0x000000ffff127224 */ /* 0x000fe400078e00ff */
[----:B------:R-:W-:-:S07]  /*c720*/  IMAD.U32 R19, RZ, RZ, UR4 ;  /* 0x00000004ff137e24 */ /* 0x000fce000f8e00ff */
.L_x_3511:
[----:B------:R-:W-:-:S13]  /*c730*/  ISETP.NE.AND P0, PT, R7, RZ, PT ;  /* 0x000000ff0700720c */ /* 0x000fda0003f05270 */
[----:B------:R-:W0:Y:S01]  /*c740*/  @!P0 S2R R3, SR_CgaCtaId ;  /* 0x0000000000038919 */ /* 0x000e220000008800 */
[----:B------:R-:W-:-:S04]  /*c750*/  @!P0 MOV R2, 0x400 ;  /* 0x0000040000028802 */ /* 0x000fc80000000f00 */
[----:B0-----:R-:W-:-:S05]  /*c760*/  @!P0 LEA R2, R3, R2, 0x18 ;  /* 0x0000000203028211 */ /* 0x001fca00078ec0ff */
[----:B------:R1:W-:Y:S01]  /*c770*/  @!P0 STS.128 [R2+0x308d0], R16 ;  /* 0x0308d01002008388 */ /* 0x0003e20000000c00 */
[----:B------:R-:W-:Y:S06]  /*c780*/  BAR.ARV 0x5, 0x180 ;  /* 0x0146000000007b1d */ /* 0x000fec0000002000 */
.L_x_3506:
[----:B------:R2:W-:Y:S01]  /*c790*/  STL [R1+0x20], RZ ;  /* 0x000020ff01007387 */ /* 0x0005e20000100800 */
[----:B------:R-:W-:Y:S01]  /*c7a0*/  ULDC UR4, c[0x0][0xc3c] ;  /* 0x00030f0000047ab9 */ /* 0x000fe20000000800 */
[----:B------:R-:W-:Y:S01]  /*c7b0*/  MOV R28, 0x1 ;  /* 0x00000001001c7802 */ /* 0x000fe20000000f00 */
[----:B------:R-:W-:Y:S01]  /*c7c0*/  IMAD.MOV.U32 R27, RZ, RZ, RZ ;  /* 0x000000ffff1b7224 */ /* 0x000fe200078e00ff */
[----:B0-----:R-:W-:-:S13]  /*c7d0*/  ISETP.GE.AND P0, PT, R19, UR4, PT ;  /* 0x0000000413007c0c */ /* 0x001fda000bf06270 */
        /* <DEDUP_REMOVED lines=25> */
.L_x_3575:
        /* <DEDUP_REMOVED lines=11> */
[C---:B------:R-:W-:Y:S02]  /*ca20*/  @P0 LEA R2, P1, R29.reuse, UR4, 0x2 ;  /* 0x000000041d020c11 */ /* 0x040fe4000f8210ff */
[C---:B------:R-:W-:Y:S01]  /*ca30*/  SHF.L.U32 R24, R29.reuse, 0x2, RZ ;  /* 0x000000021d187819 */ /* 0x040fe200000006ff */
[----:B------:R0:W-:Y:S01]  /*ca40*/  STL [R1+0x10], R0 ;  /* 0x0000100001007387 */ /* 0x0001e20000100800 */
[----:B------:R-:W-:Y:S01]  /*ca50*/  @P0 LEA.HI.X R3, R29, UR5, R0, 0x2, P1 ;  /* 0x000000051d030c11 */ /* 0x000fe200088f1400 */
[----:B------:R-:W-:-:S04]  /*ca60*/  ULDC.64 UR4, c[0x0][0xa00] ;  /* 0x0002800000047ab9 */ /* 0x000fc80000000a00 */
[----:B------:R1:W2:Y:S01]  /*ca70*/  @P0 LDG.E R6, desc[UR36][R2.64] ;  /* 0x0000002402060981 */ /* 0x0002a2000c1e1900 */
[----:B------:R-:W-:Y:S02]  /*ca80*/  ISETP.NE.U32.AND P0, PT, RZ, UR4, PT ;  /* 0x00000004ff007c0c */ /* 0x000fe4000bf05070 */
[----:B------:R-:W-:Y:S02]  /*ca90*/  SHF.L.U64.HI R25, R29, 0x2, R0 ;  /* 0x000000021d197819 */ /* 0x000fe40000010200 */
[----:B------:R-:W-:Y:S02]  /*caa0*/  ISETP.NE.AND.EX P2, PT, RZ, UR5, PT, P0 ;  /* 0x00000005ff007c0c */ /* 0x000fe4000bf45300 */
[----:B------:R-:W-:Y:S02]  /*cab0*/  ISETP.NE.U32.AND P0, PT, RZ, UR6, PT ;  /* 0x00000006ff007c0c */ /* 0x000fe4000bf05070 */
[----:B------:R-:W-:Y:S02]  /*cac0*/  LOP3.LUT R23, R23, 0xffffffbf, RZ, 0xc0, !PT ;  /* 0xffffffbf17177812 */ /* 0x000fe400078ec0ff */
[----:B------:R-:W-:-:S02]  /*cad0*/  ISETP.NE.AND.EX P0, PT, RZ, UR7, PT, P0 ;  /* 0x00000007ff007c0c */ /* 0x000fc4000bf05300 */
[----:B-1----:R-:W-:-:S04]  /*cae0*/  IADD3 R2, P1, R24, UR4, RZ ;  /* 0x0000000418027c10 */ /* 0x002fc8000ff3e0ff */
[----:B------:R-:W-:Y:S01]  /*caf0*/  IADD3.X R3, R25, UR5, RZ, P1, !PT ;  /* 0x0000000519037c10 */ /* 0x000fe20008ffe4ff */
[----:B------:R-:W-:Y:S01]  /*cb00*/  ULDC.64 UR4, c[0x0][0x418] ;  /* 0x0001060000047ab9 */ /* 0x000fe20000000a00 */
[----:B------:R-:W-:-:S03]  /*cb10*/  @P2 LOP3.LUT R23, R23, 0x40, RZ, 0xfc, !PT ;  /* 0x0000004017172812 */ /* 0x000fc600078efcff */
[----:B------:R1:W5:Y:S02]  /*cb20*/  @P2 LDG.E R35, desc[UR36][R2.64] ;  /* 0x0000002402232981 */ /* 0x000364000c1e1900 */
[----:B------:R-:W-:-:S04]  /*cb30*/  @P0 IADD3 R4, P1, R24, UR6, RZ ;  /* 0x0000000618040c10 */ /* 0x000fc8000ff3e0ff */
[----:B------:R-:W-:-:S05]  /*cb40*/  @P0 IADD3.X R5, R25, UR7, RZ, P1, !PT ;  /* 0x0000000719050c10 */ /* 0x000fca0008ffe4ff */
[----:B0-----:R-:W3:Y:S01]  /*cb50*/  @P0 LDG.E R0, desc[UR36][R4.64] ;  /* 0x0000002404000981 */ /* 0x001ee2000c1e1900 */
[----:B------:R-:W-:-:S03]  /*cb60*/  UISETP.NE.U32.AND UP0, UPT, UR4, URZ, UPT ;  /* 0x0000003f0400728c */ /* 0x000fc6000bf05070 */
[----:B------:R-:W-:Y:S01]  /*cb70*/  ULDC UR4, c[0x0][0x424] ;  /* 0x0001090000047ab9 */ /* 0x000fe20000000800 */
[----:B------:R-:W-:-:S03]  /*cb80*/  UISETP.NE.AND.EX UP0, UPT, UR5, URZ, UPT, UP0 ;  /* 0x0000003f0500728c */ /* 0x000fc6000bf05300 */
[----:B------:R-:W-:Y:S01]  /*cb90*/  ULDC UR5, c[0x0][0x2f0] ;  /* 0x0000bc0000057ab9 */ /* 0x000fe20000000800 */
[----:B------:R-:W-:-:S04]  /*cba0*/  USEL UR4, UR4, 0x1, UP0 ;  /* 0x0000000104047887 */ /* 0x000fc80008000000 */
[----:B------:R-:W-:-:S06]  /*cbb0*/  UIMAD UR4, UR4, UR5, URZ ;  /* 0x00000005040472a4 */ /* 0x000fcc000f8e023f */
[----:B------:R-:W-:Y:S01]  /*cbc0*/  IMAD.U32 R37, RZ, RZ, UR4 ;  /* 0x00000004ff257e24 */ /* 0x000fe2000f8e00ff */
        /* <DEDUP_REMOVED lines=11> */
.L_x_3513:
[----:B------:R-:W-:Y:S01]  /*cc80*/  ULDC.64 UR4, c[0x0][0xa20] ;  /* 0x0002880000047ab9 */ /* 0x000fe20000000a00 */
[----:B------:R-:W-:Y:S01]  /*cc90*/  IMAD.MOV.U32 R30, RZ, RZ, R29 ;  /* 0x000000ffff1e7224 */ /* 0x000fe200078e001d */
[----:B------:R-:W-:-:S04]  /*cca0*/  ISETP.NE.U32.AND P0, PT, RZ, UR4, PT ;  /* 0x00000004ff007c0c */ /* 0x000fc8000bf05070 */
[----:B------:R-:W-:-:S13]  /*ccb0*/  ISETP.NE.AND.EX P0, PT, RZ, UR5, PT, P0 ;  /* 0x00000005ff007c0c */ /* 0x000fda000bf05300 */
[----:B------:R-:W-:Y:S05]  /*ccc0*/  @!P0 BRA `(.L_x_3514) ;  /* 0x0000000000108947 */ /* 0x000fea0003800000 */
[----:B-1----:R-:W-:-:S04]  /*ccd0*/  IADD3 R2, P0, R24, UR4, RZ ;  /* 0x0000000418027c10 */ /* 0x002fc8000ff1e0ff */
[----:B------:R-:W-:-:S05]  /*cce0*/  IADD3.X R3, R25, UR5, RZ, P0, !PT ;  /* 0x0000000519037c10 */ /* 0x000fca00087fe4ff */
[----:B------:R1:W5:Y:S01]  /*ccf0*/  LDG.E R37, desc[UR36][R2.64] ;  /* 0x0000002402257981 */ /* 0x000362000c1e1900 */
[----:B------:R-:W-:Y:S05]  /*cd00*/  BRA `(.L_x_3515) ;  /* 0x0000000000247947 */ /* 0x000fea0003800000 */
.L_x_3514:
[----:B------:R-:W-:Y:S02]  /*cd10*/  ULDC.64 UR4, c[0x0][0xa08] ;  /* 0x0002820000047ab9 */ /* 0x000fe40000000a00 */
[----:B------:R-:W-:-:S04]  /*cd20*/  ISETP.NE.U32.AND P0, PT, RZ, UR4, PT ;  /* 0x00000004ff007c0c */ /* 0x000fc8000bf05070 */
[----:B------:R-:W-:-:S13]  /*cd30*/  ISETP.NE.AND.EX P0, PT, RZ, UR5, PT, P0 ;  /* 0x00000005ff007c0c */ /* 0x000fda000bf05300 */
[----:B------:R-:W-:Y:S05]  /*cd40*/  @!P0 BRA `(.L_x_3515) ;  /* 0x0000000000148947 */ /* 0x000fea0003800000 */
[----:B-1----:R-:W1:Y:S02]  /*cd50*/  LDC.64 R2, c[0x0][0xa08] ;  /* 0x00028200ff027b82 */ /* 0x002e640000000a00 */
[----:B-1----:R-:W-:-:S05]  /*cd60*/  IMAD.WIDE R2, R30, 0x4, R2 ;  /* 0x000000041e027825 */ /* 0x002fca00078e0202 */
[----:B------:R-:W3:Y:S04]  /*cd70*/  LDG.E R37, desc[UR36][R2.64] ;  /* 0x0000002402257981 */ /* 0x000ee8000c1e1900 */
[----:B0-2---:R-:W3:Y:S02]  /*cd80*/  LDG.E R0, desc[UR36][R2.64+0x4] ;  /* 0x0000042402007981 */ /* 0x005ee4000c1e1900 */
[----:B---3--:R-:W-:-:S07]  /*cd90*/  IMAD.IADD R37, R0, 0x1, -R37 ;  /* 0x0000000100257824 */ /* 0x008fce00078e0a25 */
.L_x_3515:
[----:B-----5:R-:W-:Y:S01]  /*cda0*/  IMAD.IADD R37, R37, 0x1, -R6 ;  /* 0x0000000125257824 */ /* 0x020fe200078e0a06 */
[----:B012---:R-:W-:Y:S01]  /*cdb0*/  LOP3.LUT R0, R18, 0xff000000, RZ, 0xc0, !PT ;  /* 0xff00000012007812 */ /* 0x007fe200078ec0ff */
[----:B------:R-:W-:Y:S02]  /*cdc0*/  BSSY B0, `(.L_x_3516) ;  /* 0x0000029000007945 */ /* 0x000fe40003800000 */
[C---:B------:R-:W-:Y:S01]  /*cdd0*/  VIADD R2, R37.reuse, 0x5f ;  /* 0x0000005f25027836 */ /* 0x040fe20000000000 */
[----:B------:R-:W-:Y:S02]  /*cde0*/  ISETP.GE.AND P0, PT, R37, 0x1, PT ;  /* 0x000000012500780c */ /* 0x000fe40003f06270 */
[----:B------:R-:W-:Y:S01]  /*cdf0*/  SHF.R.U32.HI R3, RZ, 0x8, R0 ;  /* 0x00000008ff037819 */ /* 0x000fe20000011600 */
[----:B------:R-:W-:Y:S01]  /*ce00*/  IMAD.HI R2, R2, 0x2aaaaaab, RZ ;  /* 0x2aaaaaab02027827 */ /* 0x000fe200078e02ff */
[----:B------:R-:W-:-:S04]  /*ce10*/  LOP3.LUT R0, R18, 0xff0000, RZ, 0xc0, !PT ;  /* 0x00ff000012007812 */ /* 0x000fc800078ec0ff */
[----:B------:R-:W-:Y:S02]  /*ce20*/  LEA.HI R5, R0, R3, RZ, 0x10 ;  /* 0x0000000300057211 */ /* 0x000fe400078f80ff */
[----:B------:R-:W-:Y:S02]  /*ce30*/  SHF.R.U32.HI R3, RZ, 0x1f, R2 ;  /* 0x0000001fff037819 */ /* 0x000fe40000011602 */
[----:B------:R-:W-:Y:S02]  /*ce40*/  LOP3.LUT R4, R5, 0xff, RZ, 0xc0, !PT ;  /* 0x000000ff05047812 */ /* 0x000fe400078ec0ff */
[----:B------:R-:W-:Y:S02]  /*ce50*/  LEA.HI.SX32 R0, R2, R3, 0x1c ;  /* 0x0000000302007211 */ /* 0x000fe400078fe2ff */
        /* <DEDUP_REMOVED lines=9> */
[----:B------:R-:W-:Y:S01]  /*cef0*/  ISETP.GE.AND P2, PT, R2, RZ, PT ;  /* 0x000000ff0200720c */ /* 0x000fe20003f46270 */
[----:B------:R-:W-:Y:S01]  /*cf00*/  IMAD.MOV.U32 R2, RZ, RZ, RZ ;  /* 0x000000ffff027224 */ /* 0x000fe200078e00ff */
[----:B0-----:R-:W0:Y:S02]  /*cf10*/  MUFU.RCP R7, R7 ;  /* 0x0000000700077308 */ /* 0x001e240000001000 */
[----:B0-----:R-:W-:Y:S01]  /*cf20*/  VIADD R3, R7, 0xffffffe ;  /* 0x0ffffffe07037836 */ /* 0x001fe20000000000 */
[----:B------:R-:W-:-:S05]  /*cf30*/  IABS R7, R5 ;  /* 0x0000000500077213 */ /* 0x000fca0000000000 */
[----:B------:R-:W0:Y:S01]  /*cf40*/  F2I.FTZ.U32.TRUNC.NTZ R3, R3 ;  /* 0x0000000300037305 */ /* 0x000e22000021f000 */
[----:B------:R-:W-:Y:S02]  /*cf50*/  IMAD.MOV R7, RZ, RZ, -R7 ;  /* 0x000000ffff077224 */ /* 0x000fe400078e0a07 */
[----:B0-----:R-:W-:-:S04]  /*cf60*/  IMAD.MOV R9, RZ, RZ, -R3 ;  /* 0x000000ffff097224 */ /* 0x001fc800078e0a03 */
[----:B------:R-:W-:-:S04]  /*cf70*/  IMAD R9, R9, R6, RZ ;  /* 0x0000000609097224 */ /* 0x000fc800078e02ff */
[----:B------:R-:W-:Y:S01]  /*cf80*/  IMAD.HI.U32 R2, R3, R9, R2 ;  /* 0x0000000903027227 */ /* 0x000fe200078e0002 */
[----:B------:R-:W-:-:S05]  /*cf90*/  IABS R3, R8 ;  /* 0x0000000800037213 */ /* 0x000fca0000000000 */
        /* <DEDUP_REMOVED lines=11> */
.L_x_3517:
[----:B------:R-:W-:Y:S05]  /*d050*/  BSYNC B0 ;  /* 0x0000000000007941 */ /* 0x000fea0003800000 */
.L_x_3516:
[-C--:B------:R-:W-:Y:S01]  /*d060*/  IMAD R2, R4, R3.reuse, RZ ;  /* 0x0000000304027224 */ /* 0x080fe200078e02ff */
[----:B------:R-:W-:Y:S04]  /*d070*/  BSSY B7, `(.L_x_3518) ;  /* 0x0000365000077945 */ /* 0x000fe80003800000 */
[----:B------:R-:W-:Y:S01]  /*d080*/  VIADDMNMX R0, R2, R3, R0, PT ;  /* 0x0000000302007246 */ /* 0x000fe20003800100 */
[----:B------:R0:W-:Y:S03]  /*d090*/  STL [R1], R2 ;  /* 0x0000000201007387 */ /* 0x0001e60000100800 */
        /* <DEDUP_REMOVED lines=10> */
[----:B------:R-:W0:Y:S08]  /*d140*/  FLO.U32 R0, UR4 ;  /* 0x0000000400007d00 */ /* 0x000e3000080e0000 */
[----:B------:R-:W1:Y:S01]  /*d150*/  POPC R5, UR4 ;  /* 0x0000000400057d09 */ /* 0x000e620008000000 */
[----:B0-----:R-:W-:-:S13]  /*d160*/  ISETP.EQ.U32.AND P0, PT, R0, R7, PT ;  /* 0x000000070000720c */ /* 0x001fda0003f02070 */
[----:B-1----:R-:W2:Y:S01]  /*d170*/  @P0 ATOMG.E.ADD.STRONG.GPU PT, R3, desc[UR36][R2.64], R5 ;  /* 0x00000005020309a8 */ /* 0x002ea200081ee1e4 */
[----:B------:R-:W0:Y:S02]  /*d180*/  S2R R4, SR_LTMASK ;  /* 0x0000000000047919 */ /* 0x000e240000003900 */
[----:B0-----:R-:W-:-:S04]  /*d190*/  LOP3.LUT R4, R4, UR4, RZ, 0xc0, !PT ;  /* 0x0000000404047c12 */ /* 0x001fc8000f8ec0ff */
[----:B------:R-:W0:Y:S01]  /*d1a0*/  POPC R7, R4 ;  /* 0x0000000400077309 */ /* 0x000e220000000000 */
[----:B--2---:R-:W0:Y:S02]  /*d1b0*/  SHFL.IDX PT, R0, R3, R0, 0x1f ;  /* 0x00001f0003007589 */ /* 0x004e2400000e0000 */
[----:B0-----:R-:W-:Y:S01]  /*d1c0*/  IADD3 R16, R0, UR39, R7 ;  /* 0x0000002700107c10 */ /* 0x001fe2000fffe007 */
[----:B------:R-:W-:Y:S06]  /*d1d0*/  BRA `(.L_x_3520) ;  /* 0x0000003400387947 */ /* 0x000fec0003800000 */
.L_x_3519:
        /* <DEDUP_REMOVED lines=20> */
.L_x_3522:
[----:B------:R-:W-:Y:S05]  /*d320*/  BSYNC B6 ;  /* 0x0000000000067941 */ /* 0x000fea0003800000 */
.L_x_3521:
        /* <DEDUP_REMOVED lines=9> */
[----:B------:R-:W-:Y:S01]  /*d3c0*/  IMAD.U32 R4, RZ, RZ, UR6 ;  /* 0x00000006ff047e24 */ /* 0x000fe2000f8e00ff */
[----:B------:R-:W-:Y:S01]  /*d3d0*/  MOV R8, 0x70 ;  /* 0x0000007000087802 */ /* 0x000fe20000000f00 */
[----:B------:R-:W-:Y:S02]  /*d3e0*/  IMAD.U32 R5, RZ, RZ, UR7 ;  /* 0x00000007ff057e24 */ /* 0x000fe4000f8e00ff */
[----:B------:R-:W-:Y:S02]  /*d3f0*/  IMAD.U32 R6, RZ, RZ, UR8 ;  /* 0x00000008ff067e24 */ /* 0x000fe4000f8e00ff */
[----:B------:R-:W-:-:S02]  /*d400*/  IMAD.U32 R7, RZ, RZ, UR9 ;  /* 0x00000009ff077e24 */ /* 0x000fc4000f8e00ff */
[----:B------:R-:W-:Y:S02]  /*d410*/  IMAD.U32 R10, RZ, RZ, UR4 ;  /* 0x00000004ff0a7e24 */ /* 0x000fe4000f8e00ff */
[----:B------:R-:W-:Y:S02]  /*d420*/  IMAD.U32 R11, RZ, RZ, UR5 ;  /* 0x00000005ff0b7e24 */ /* 0x000fe4000f8e00ff */
[----:B------:R-:W-:Y:S02]  /*d430*/  IMAD.MOV.U32 R12, RZ, RZ, 0x1 ;  /* 0x00000001ff0c7424 */ /* 0x000fe400078e00ff */
[----:B0-----:R-:W-:-:S07]  /*d440*/  IMAD.MOV.U32 R13, RZ, RZ, RZ ;  /* 0x000000ffff0d7224 */ /* 0x001fce00078e00ff */
[----:B------:R-:W-:-:S07]  /*d450*/  LEPC R20, `(.L_x_3525) ;  /* 0x000000001014794e */ /* 0x000fce0000000000 */
[----:B-1----:R-:W-:Y:S05]  /*d460*/  CALL.ABS.NOINC R2 ;  /* 0x0000000002007343 */ /* 0x002fea0003c00000 */
.L_x_3525:
[----:B------:R0:W1:Y:S01]  /*d470*/  LDC.64 R2, c[0x4][R26] ;  /* 0x010000001a027b82 */ /* 0x0000620000000a00 */
[----:B------:R-:W-:Y:S01]  /*d480*/  ULDC.64 UR6, c[0x4][0x138] ;  /* 0x01004e0000067ab9 */ /* 0x000fe20000000a00 */
[----:B------:R-:W-:Y:S01]  /*d490*/  ULDC.64 UR8, c[0x4][0x140] ;  /* 0x0100500000087ab9 */ /* 0x000fe20000000a00 */
[----:B------:R-:W-:Y:S01]  /*d4a0*/  ULDC.64 UR4, c[0x4][0x80] ;  /* 0x0100200000047ab9 */ /* 0x000fe20000000a00 */
        /* <DEDUP_REMOVED lines=11> */
.L_x_3524:
[----:B------:R-:W-:Y:S05]  /*d560*/  BSYNC B6 ;  /* 0x0000000000067941 */ /* 0x000fea0003800000 */
.L_x_3523:
[----:B------:R-:W2:Y:S01]  /*d570*/  LDL R21, [R1+0x1c] ;  /* 0x00001c0001157983 */ /* 0x000ea20000100800 */
[----:B------:R-:W-:Y:S01]  /*d580*/  ULDC.64 UR4, c[0x0][0x9f8] ;  /* 0x00027e0000047ab9 */ /* 0x000fe20000000a00 */
[----:B------:R-:W0:Y:S02]  /*d590*/  LDC R6, c[0x0][0x430] ;  /* 0x00010c00ff067b82 */ /* 0x000e240000000800 */
[----:B------:R-:W3:Y:S01]  /*d5a0*/  LDL R2, [R1+0x4] ;  /* 0x0000040001027983 */ /* 0x000ee20000100800 */
[----:B------:R-:W-:-:S04]  /*d5b0*/  ISETP.NE.U32.AND P0, PT, RZ, UR4, PT ;  /* 0x00000004ff007c0c */ /* 0x000fc8000bf05070 */
[----:B------:R-:W-:-:S13]  /*d5c0*/  ISETP.NE.AND.EX P0, PT, RZ, UR5, PT, P0 ;  /* 0x00000005ff007c0c */ /* 0x000fda000bf05300 */
[----:B------:R-:W-:Y:S01]  /*d5d0*/  @P0 IADD3 R24, P1, R24, UR4, RZ ;  /* 0x0000000418180c10 */ /* 0x000fe2000ff3e0ff */
[----:B------:R-:W1:Y:S01]  /*d5e0*/  S2R R20, SR_TID.X ;  /* 0x0000000000147919 */ /* 0x000e620000002100 */
[----:B------:R-:W-:Y:S01]  /*d5f0*/  LOP3.LUT R23, R23, 0xffffffdf, RZ, 0xc0, !PT ;  /* 0xffffffdf17177812 */ /* 0x000fe200078ec0ff */
[----:B------:R-:W-:Y:S01]  /*d600*/  ULDC UR4, c[0x0][0x2f4] ;  /* 0x0000bd0000047ab9 */ /* 0x000fe20000000800 */
[----:B------:R-:W-:-:S05]  /*d610*/  @P0 IADD3.X R25, R25, UR5, RZ, P1, !PT ;  /* 0x0000000519190c10 */ /* 0x000fca0008ffe4ff */
[----:B------:R2:W4:Y:S01]  /*d620*/  @P0 LDG.E R30, desc[UR36][R24.64] ;  /* 0x00000024181e0981 */ /* 0x000522000c1e1900 */
[----:B0-----:R-:W-:-:S13]  /*d630*/  ISETP.NE.AND P2, PT, R6, 0x1, PT ;  /* 0x000000010600780c */ /* 0x001fda0003f45270 */
[----:B------:R-:W0:Y:S01]  /*d640*/  @P2 LDC R3, c[0x0][0x434] ;  /* 0x00010d00ff032b82 */ /* 0x000e220000000800 */
[----:B------:R-:W-:-:S07]  /*d650*/  @P2 LOP3.LUT R23, R23, 0x20, RZ, 0xfc, !PT ;  /* 0x0000002017172812 */ /* 0x000fce00078efcff */
[----:B------:R-:W0:Y:S01]  /*d660*/  @P2 LDC R5, c[0x0][0x438] ;  /* 0x00010e00ff052b82 */ /* 0x000e220000000800 */
[----:B-1----:R-:W-:-:S04]  /*d670*/  LOP3.LUT R20, R20, 0x7f, RZ, 0xc0, !PT ;  /* 0x0000007f14147812 */ /* 0x002fc800078ec0ff */
[----:B------:R-:W-:Y:S02]  /*d680*/  SHF.R.U32.HI R26, RZ, 0x3, R20 ;  /* 0x00000003ff1a7819 */ /* 0x000fe40000011614 */
[----:B------:R-:W1:Y:S02]  /*d690*/  S2R R20, SR_TID.X ;  /* 0x0000000000147919 */ /* 0x000e640000002100 */
[----:B-1----:R-:W-:-:S05]  /*d6a0*/  IMAD.SHL.U32 R20, R20, 0x10, RZ ;  /* 0x0000001014147824 */ /* 0x002fca00078e00ff */
[----:B------:R-:W-:Y:S02]  /*d6b0*/  LOP3.LUT R20, R26, 0x70, R20, 0xf8, !PT ;  /* 0x000000701a147812 */ /* 0x000fe400078ef814 */
[----:B------:R-:W-:Y:S02]  /*d6c0*/  ISETP.GE.AND P3, PT, R31, UR4, PT ;  /* 0x000000041f007c0c */ /* 0x000fe4000bf66270 */
[----:B------:R-:W-:Y:S01]  /*d6d0*/  LOP3.LUT R23, R23, 0xffffffef, RZ, 0xc0, !PT ;  /* 0xffffffef17177812 */ /* 0x000fe200078ec0ff */
[----:B------:R-:W-:Y:S01]  /*d6e0*/  UMOV UR5, 0xffffffff ;  /* 0xffffffff00057882 */ /* 0x000fe20000000000 */
[----:B------:R-:W-:Y:S01]  /*d6f0*/  LOP3.LUT R26, R18, 0xffff, RZ, 0xc0, !PT ;  /* 0x0000ffff121a7812 */ /* 0x000fe200078ec0ff */
[----:B--2---:R-:W-:-:S04]  /*d700*/  VIADD R25, R21, 0xffffffff ;  /* 0xffffffff15197836 */ /* 0x004fc80000000000 */
[----:B------:R-:W-:-:S05]  /*d710*/  IMAD R0, R25, 0x60, R20 ;  /* 0x0000006019007824 */ /* 0x000fca00078e0214 */
[C---:B------:R-:W-:Y:S01]  /*d720*/  ISETP.GE.AND P0, PT, R0.reuse, R37, PT ;  /* 0x000000250000720c */ /* 0x040fe20003f06270 */
[----:B---3--:R-:W-:-:S03]  /*d730*/  IMAD.IADD R0, R0, 0x1, R2 ;  /* 0x0000000100007824 */ /* 0x008fc600078e0202 */
[----:B------:R-:W-:Y:S01]  /*d740*/  ISETP.GT.U32.OR P0, PT, R20, 0x5f, P0 ;  /* 0x0000005f1400780c */ /* 0x000fe20000704470 */
[----:B0-----:R-:W-:-:S04]  /*d750*/  @P2 IMAD.HI.U32 R2, R0, R3, RZ ;  /* 0x0000000300022227 */ /* 0x001fc800078e00ff */
[----:B------:R-:W-:Y:S01]  /*d760*/  IMAD.MOV.U32 R4, RZ, RZ, R0 ;  /* 0x000000ffff047224 */ /* 0x000fe200078e0000 */
[----:B------:R-:W-:-:S05]  /*d770*/  @P2 SHF.R.U32.HI R4, RZ, R5, R2 ;  /* 0x00000005ff042219 */ /* 0x000fca0000011602 */
[----:B------:R-:W-:Y:S02]  /*d780*/  IMAD.MOV R5, RZ, RZ, -R4 ;  /* 0x000000ffff057224 */ /* 0x000fe400078e0a04 */
[----:B------:R-:W0:Y:S02]  /*d790*/  @!P0 LDC.64 R2, c[0x0][0x428] ;  /* 0x00010a00ff028b82 */ /* 0x000e240000000a00 */
[----:B------:R-:W-:Y:S01]  /*d7a0*/  IMAD R0, R6, R5, R0 ;  /* 0x0000000506007224 */ /* 0x000fe200078e0200 */
[----:B------:R-:W-:Y:S02]  /*d7b0*/  @!P0 SHF.R.S32.HI R5, RZ, 0x1f, R4 ;  /* 0x0000001fff058819 */ /* 0x000fe40000011404 */
[----:B----4-:R-:W-:-:S05]  /*d7c0*/  SHF.R.S32.HI R6, RZ, 0x1f, R30 ;  /* 0x0000001fff067819 */ /* 0x010fca000001141e */
[----:B------:R0:W-:Y:S02]  /*d7d0*/  STL [R1+0x8], R6 ;  /* 0x0000080601007387 */ /* 0x0001e40000100800 */
[-C--:B0-----:R-:W-:Y:S02]  /*d7e0*/  @!P0 IMAD R6, R6, R2.reuse, RZ ;  /* 0x0000000206068224 */ /* 0x081fe400078e02ff */
[----:B------:R-:W-:-:S04]  /*d7f0*/  @!P0 IMAD.WIDE.U32 R4, R30, R2, R4 ;  /* 0x000000021e048225 */ /* 0x000fc800078e0004 */
[----:B------:R-:W-:Y:S02]  /*d800*/  @!P0 IMAD R6, R30, R3, R6 ;  /* 0x000000031e068224 */ /* 0x000fe400078e0206 */
[----:B------:R-:W0:Y:S02]  /*d810*/  @!P0 LDC.64 R2, c[0x0][0x418] ;  /* 0x00010600ff028b82 */ /* 0x000e240000000a00 */
[----:B------:R-:W-:Y:S02]  /*d820*/  @!P0 IMAD.IADD R6, R5, 0x1, R6 ;  /* 0x0000000105068824 */ /* 0x000fe400078e0206 */
[----:B------:R-:W-:-:S05]  /*d830*/  IMAD.U32 R5, RZ, RZ, UR38 ;  /* 0x00000026ff057e24 */ /* 0x000fca000f8e00ff */
[----:B------:R-:W-:-:S13]  /*d840*/  ISETP.NE.AND P2, PT, R5, 0x3, PT ;  /* 0x000000030500780c */ /* 0x000fda0003f45270 */
[----:B------:R-:W-:Y:S02]  /*d850*/  @P2 LOP3.LUT R23, R23, 0x10, RZ, 0xfc, !PT ;  /* 0x0000001017172812 */ /* 0x000fe400078efcff */
[C---:B0-----:R-:W-:Y:S02]  /*d860*/  @!P0 LEA R2, P1, R4.reuse, R2, 0x2 ;  /* 0x0000000204028211 */ /* 0x041fe400078210ff */
[----:B------:R-:W-:Y:S02]  /*d870*/  LOP3.LUT R23, R23, 0xfffffffb, RZ, 0xc0, !PT ;  /* 0xfffffffb17177812 */ /* 0x000fe400078ec0ff */
[----:B------:R-:W-:Y:S02]  /*d880*/  @!P0 LEA.HI.X R3, R4, R3, R6, 0x2, P1 ;  /* 0x0000000304038211 */ /* 0x000fe400008f1406 */
[----:B------:R-:W-:Y:S02]  /*d890*/  MOV R4, RZ ;  /* 0x000000ff00047202 */ /* 0x000fe40000000f00 */
[----:B------:R-:W-:-:S02]  /*d8a0*/  ISETP.GE.AND P1, PT, R33, UR4, PT ;  /* 0x0000000421007c0c */ /* 0x000fc4000bf26270 */
[----:B------:R-:W-:Y:S02]  /*d8b0*/  @P3 LOP3.LUT R23, R23, 0x4, RZ, 0xfc, !PT ;  /* 0x0000000417173812 */ /* 0x000fe400078efcff */
[----:B------:R0:W5:Y:S01]  /*d8c0*/  @!P0 LDG.E R4, desc[UR36][R2.64] ;  /* 0x0000002402048981 */ /* 0x000162000c1e1900 */
[----:B------:R-:W-:Y:S02]  /*d8d0*/  ISETP.GE.AND P0, PT, R32, UR4, PT ;  /* 0x0000000420007c0c */ /* 0x000fe4000bf06270 */
[----:B------:R-:W-:-:S04]  /*d8e0*/  LOP3.LUT R23, R23, 0xfffffffe, RZ, 0xc0, !PT ;  /* 0xfffffffe17177812 */ /* 0x000fc800078ec0ff */
[----:B------:R-:W-:-:S04]  /*d8f0*/  LOP3.LUT R23, R23, 0xfffffffd, RZ, 0xc0, !PT ;  /* 0xfffffffd17177812 */ /* 0x000fc800078ec0ff */
[----:B------:R-:W-:-:S04]  /*d900*/  @P1 LOP3.LUT R23, R23, 0x2, RZ, 0xfc, !PT ;  /* 0x0000000217171812 */ /* 0x000fc800078efcff */
[----:B------:R-:W-:Y:S01]  /*d910*/  @P0 LOP3.LUT R23, R23, 0x1, RZ, 0xfc, !PT ;  /* 0x0000000117170812 */ /* 0x000fe200078efcff */
[----:B0-----:R-:W-:Y:S06]  /*d920*/  BRA.DIV UR5, `(.L_x_3526) ;  /* 0x0000003e05d07947 */ /* 0x001fec000b800000 */
.L_x_3592:
[----:B------:R-:W-:Y:S02]  /*d930*/  ISETP.GT.U32.AND P0, PT, R20, 0x5f, PT ;  /* 0x0000005f1400780c */ /* 0x000fe40003f04070 */
[----:B------:R-:W-:-:S11]  /*d940*/  LOP3.LUT R23, R23, 0xfffffff7, RZ, 0xc0, !PT ;  /* 0xfffffff717177812 */ /* 0x000fd600078ec0ff */
[----:B------:R-:W-:Y:S01]  /*d950*/  @P0 LOP3.LUT R23, R23, 0x8, RZ, 0xfc, !PT ;  /* 0x0000000817170812 */ /* 0x000fe200078efcff */
[----:B------:R-:W-:Y:S06]  /*d960*/  @!P2 BRA `(.L_x_3527) ;  /* 0x000000000004a947 */ /* 0x000fec0003800000 */
[----:B------:R-:W-:Y:S01]  /*d970*/  BPT.TRAP 0x1 ;  /* 0x000000040000795c */ /* 0x000fe20000300000 */
.L_x_3527:
[----:B------:R-:W-:Y:S01]  /*d980*/  SHF.R.S32.HI R5, RZ, 0x1f, R0 ;  /* 0x0000001fff057819 */ /* 0x000fe20000011400 */
[----:B------:R-:W-:Y:S01]  /*d990*/  ULDC.64 UR4, c[0x0][0x328] ;  /* 0x0000ca0000047ab9 */ /* 0x000fe20000000a00 */
[----:B------:R-:W-:Y:S01]  /*d9a0*/  ULDC.64 UR6, c[0x0][0x318] ;  /* 0x0000c60000067ab9 */ /* 0x000fe20000000a00 */
[----:B------:R-:W-:Y:S02]  /*d9b0*/  BSSY B0, `(.L_x_3528) ;  /* 0x0000014000007945 */ /* 0x000fe40003800000 */
        /* <DEDUP_REMOVED lines=19> */
.L_x_3593:
[----:B------:R-:W-:Y:S05]  /*daf0*/  BSYNC B0 ;  /* 0x0000000000007941 */ /* 0x000fea0003800000 */
.L_x_3528:
[----:B------:R-:W1:Y:S01]  /*db00*/  S2R R8, SR_TID.X ;  /* 0x0000000000087919 */ /* 0x000e620000002100 */
[----:B------:R-:W-:Y:S01]  /*db10*/  ULDC.64 UR4, c[0x0][0x300] ;  /* 0x0000c00000047ab9 */ /* 0x000fe20000000a00 */
[----:B------:R-:W-:Y:S01]  /*db20*/  ULDC.64 UR6, c[0x0][0x2e8] ;  /* 0x0000ba0000067ab9 */ /* 0x000fe20000000a00 */
[----:B------:R-:W-:Y:S01]  /*db30*/  IMAD R5, R5, UR4, RZ ;  /* 0x0000000405057c24 */ /* 0x000fe2000f8e02ff */
[C---:B------:R-:W-:Y:S01]  /*db40*/  LOP3.LUT P4, RZ, R23.reuse, 0x4, RZ, 0xc0, !PT ;  /* 0x0000000417ff7812 */ /* 0x040fe2000788c0ff */
[C---:B0-----:R-:W-:Y:S01]  /*db50*/  IMAD.WIDE.U32 R2, R0.reuse, UR4, RZ ;  /* 0x0000000400027c25 */ /* 0x041fe2000f8e00ff */
[C---:B------:R-:W-:Y:S02]  /*db60*/  LOP3.LUT P3, RZ, R23.reuse, 0x2, RZ, 0xc0, !PT ;  /* 0x0000000217ff7812 */ /* 0x040fe4000786c0ff */
[----:B------:R-:W-:Y:S01]  /*db70*/  LOP3.LUT P2, RZ, R23, 0x1, RZ, 0xc0, !PT ;  /* 0x0000000117ff7812 */ /* 0x000fe2000784c0ff */
[----:B------:R-:W-:Y:S01]  /*db80*/  IMAD R5, R0, UR5, R5 ;  /* 0x0000000500057c24 */ /* 0x000fe2000f8e0205 */
[----:B------:R-:W-:-:S02]  /*db90*/  ULDC.64 UR4, c[0x0][0x310] ;  /* 0x0000c40000047ab9 */ /* 0x000fc40000000a00 */
[----:B------:R-:W-:Y:S02]  /*dba0*/  IMAD R6, R6, UR4, RZ ;  /* 0x0000000406067c24 */ /* 0x000fe4000f8e02ff */
[----:B------:R-:W-:Y:S02]  /*dbb0*/  IMAD.IADD R3, R3, 0x1, R5 ;  /* 0x0000000103037824 */ /* 0x000fe400078e0205 */
[C---:B------:R-:W-:Y:S02]  /*dbc0*/  IMAD R6, R4.reuse, UR5, R6 ;  /* 0x0000000504067c24 */ /* 0x040fe4000f8e0206 */
[----:B------:R-:W-:Y:S01]  /*dbd0*/  IMAD.WIDE.U32 R2, R4, UR4, R2 ;  /* 0x0000000404027c25 */ /* 0x000fe2000f8e0002 */
[----:B------:R-:W-:-:S03]  /*dbe0*/  ULDC.64 UR4, c[0x0][0x308] ;  /* 0x0000c20000047ab9 */ /* 0x000fc60000000a00 */
[----:B------:R-:W-:Y:S02]  /*dbf0*/  IMAD.IADD R3, R3, 0x1, R6 ;  /* 0x0000000103037824 */ /* 0x000fe400078e0206 */
[----:B------:R-:W-:Y:S02]  /*dc00*/  IMAD R6, R25, -0x60, R37 ;  /* 0xffffffa019067824 */ /* 0x000fe400078e0225 */
[----:B------:R-:W-:Y:S01]  /*dc10*/  IMAD.WIDE.U32 R2, R26, UR4, R2 ;  /* 0x000000041a027c25 */ /* 0x000fe2000f8e0002 */
[----:B------:R-:W-:-:S03]  /*dc20*/  UMOV UR4, 0xffffffff ;  /* 0xffffffff00047882 */ /* 0x000fc60000000000 */
[----:B------:R-:W-:Y:S01]  /*dc30*/  IMAD R0, R26, UR5, R3 ;  /* 0x000000051a007c24 */ /* 0x000fe2000f8e0203 */
[----:B------:R-:W-:Y:S01]  /*dc40*/  LEA R4, P0, R2, UR6, 0x1 ;  /* 0x0000000602047c11 */ /* 0x000fe2000f8008ff */
[----:B------:R-:W-:Y:S01]  /*dc50*/  IMAD R5, R27, 0x4800, R34 ;  /* 0x000048001b057824 */ /* 0x000fe200078e0222 */
[----:B-1----:R-:W-:Y:S02]  /*dc60*/  LOP3.LUT R8, R8, 0x7f, RZ, 0xc0, !PT ;  /* 0x0000007f08087812 */ /* 0x002fe400078ec0ff */
[----:B------:R-:W-:Y:S02]  /*dc70*/  LEA.HI.X R0, R2, UR7, R0, 0x1, P0 ;  /* 0x0000000702007c11 */ /* 0x000fe400080f0c00 */
[----:B------:R-:W-:-:S05]  /*dc80*/  SHF.R.U32.HI R8, RZ, 0x3, R8 ;  /* 0x00000003ff087819 */ /* 0x000fca0000011608 */
[----:B------:R-:W-:-:S05]  /*dc90*/  IMAD.IADD R6, R6, 0x1, -R8 ;  /* 0x0000000106067824 */ /* 0x000fca00078e0a08 */
[----:B------:R-:W-:Y:S01]  /*dca0*/  ISETP.GE.AND P0, PT, R6, 0x1, PT ;  /* 0x000000010600780c */ /* 0x000fe20003f06270 */
[----:B------:R-:W-:-:S12]  /*dcb0*/  BRA.DIV UR4, `(.L_x_3530) ;  /* 0x0000003e04347947 */ /* 0x000fd8000b800000 */
[----:B------:R-:W0:Y:S01]  /*dcc0*/  SHFL.IDX PT, R3, R4, RZ, 0x181f ;  /* 0x00181fff04037589 */ /* 0x000e2200000e0000 */
[----:B------:R-:W-:-:S03]  /*dcd0*/  @P0 LEA R8, R5, R22, 0x1 ;  /* 0x0000001605080211 */ /* 0x000fc600078e08ff */
[----:B------:R-:W1:Y:S01]  /*dce0*/  SHFL.IDX PT, R2, R0, RZ, 0x181f ;  /* 0x00181fff00027589 */ /* 0x000e6200000e0000 */
[----:B0-----:R-:W-:-:S05]  /*dcf0*/  @P0 LEA R3, P1, R31, R3, 0x1 ;  /* 0x000000031f030211 */ /* 0x001fca00078208ff */
[----:B-1----:R-:W-:Y:S01]  /*dd00*/  @P0 IMAD.X R2, RZ, RZ, R2, P1 ;  /* 0x000000ffff020224 */ /* 0x002fe200008e0602 */
[----:B------:R-:W-:-:S04]  /*dd10*/  ISETP.GE.AND P1, PT, R6, 0x11, PT ;  /* 0x000000110600780c */ /* 0x000fc80003f26270 */
[----:B------:R-:W-:-:S04]  /*dd20*/  @P0 LOP3.LUT R3, R3, R2, RZ, 0x3c, !PT ;  /* 0x0000000203030212 */ /* 0x000fc800078e3cff */
[----:B------:R-:W-:-:S04]  /*dd30*/  @P0 LOP3.LUT R2, R3, R2, RZ, 0x3c, !PT ;  /* 0x0000000203020212 */ /* 0x000fc800078e3cff */
[----:B------:R-:W-:-:S05]  /*dd40*/  @P0 LOP3.LUT R3, R3, R2, RZ, 0x3c, !PT ;  /* 0x0000000203030212 */ /* 0x000fca00078e3cff */
[----:B------:R-:W-:Y:S01]  /*dd50*/  @!PT LDS RZ, [RZ] ;  /* 0x00000000fffff984 */ /* 0x000fe20000000800 */
[----:B------:R-:W-:Y:S04]  /*dd60*/  @P0 LDGSTS.E.BYPASS.LTC128B.128 [R8+0x1e400], desc[UR36][R2.64], !P4 ;  /* 0x1e40000002080fae */ /* 0x000fe8000e101d64 */
[----:B------:R-:W-:Y:S04]  /*dd70*/  @P0 LDGSTS.E.BYPASS.LTC128B.128 [R8+0x21400], desc[UR36][R2.64+0x80], !P3 ;  /* 0x2140008002080fae */ /* 0x000fe8000d901d64 */
[----:B------:R0:W-:Y:S04]  /*dd80*/  @P0 LDGSTS.E.BYPASS.LTC128B.128 [R8+0x24400], desc[UR36][R2.64+0x100], !P2 ;  /* 0x2440010002080fae */ /* 0x0001e8000d101d64 */
[----:B0-----:R-:W0:Y:S01]  /*dd90*/  SHFL.IDX PT, R3, R4, 0x1, 0x181f ;  /* 0x00381f0004037f89 */ /* 0x001e2200000e0000 */
[----:B------:R-:W-:-:S03]  /*dda0*/  @P1 IMAD R8, R5, 0x2, R22 ;  /* 0x0000000205081824 */ /* 0x000fc600078e0216 */
[----:B------:R-:W1:Y:S01]  /*ddb0*/  SHFL.IDX PT, R2, R0, 0x1, 0x181f ;  /* 0x00381f0000027f89 */ /* 0x000e6200000e0000 */
[----:B0-----:R-:W-:-:S05]  /*ddc0*/  @P1 LEA R3, P0, R31, R3, 0x1 ;  /* 0x000000031f031211 */ /* 0x001fca00078008ff */
[----:B-1----:R-:W-:-:S05]  /*ddd0*/  @P1 IMAD.X R2, RZ, RZ, R2, P0 ;  /* 0x000000ffff021224 */ /* 0x002fca00000e0602 */
[----:B------:R-:W-:-:S04]  /*dde0*/  @P1 LOP3.LUT R3, R3, R2, RZ, 0x3c, !PT ;  /* 0x0000000203031212 */ /* 0x000fc800078e3cff */
[----:B------:R-:W-:-:S04]  /*ddf0*/  @P1 LOP3.LUT R2, R3, R2, RZ, 0x3c, !PT ;  /* 0x0000000203021212 */ /* 0x000fc800078e3cff */
[----:B------:R-:W-:-:S05]  /*de00*/  @P1 LOP3.LUT R3, R3, R2, RZ, 0x3c, !PT ;  /* 0x0000000203031212 */ /* 0x000fca00078e3cff */
        /* <DEDUP_REMOVED lines=30> */
[----:B------:R-:W1:Y:S04]  /*dff0*/  SHFL.IDX PT, R2, R0, 0x4, 0x181f ;  /* 0x00981f0000027f89 */ /* 0x000e6800000e0000 */
[----:B------:R-:W2:Y:S01]  /*e000*/  SHFL.IDX PT, R0, R0, 0x5, 0x181f ;  /* 0x00b81f0000007f89 */ /* 0x000ea200000e0000 */
[----:B0-----:R-:W-:-:S05]  /*e010*/  @P1 LEA R3, P0, R31, R3, 0x1 ;  /* 0x000000031f031211 */ /* 0x001fca00078008ff */
[----:B-1----:R-:W-:-:S05]  /*e020*/  @P1 IMAD.X R2, RZ, RZ, R2, P0 ;  /* 0x000000ffff021224 */ /* 0x002fca00000e0602 */
[----:B------:R-:W-:-:S04]  /*e030*/  @P1 LOP3.LUT R3, R3, R2, RZ, 0x3c, !PT ;  /* 0x0000000203031212 */ /* 0x000fc800078e3cff */
[----:B------:R-:W-:-:S04]  /*e040*/  @P1 LOP3.LUT R2, R3, R2, RZ, 0x3c, !PT ;  /* 0x0000000203021212 */ /* 0x000fc800078e3cff */
[----:B------:R-:W-:-:S05]  /*e050*/  @P1 LOP3.LUT R3, R3, R2, RZ, 0x3c, !PT ;  /* 0x0000000203031212 */ /* 0x000fca00078e3cff */
[----:B------:R-:W-:Y:S04]  /*e060*/  @P1 LDGSTS.E.BYPASS.LTC128B.128 [R8+0x20400], desc[UR36][R2.64], !P4 ;  /* 0x2040000002081fae */ /* 0x000fe8000e101d64 */
[----:B------:R-:W-:Y:S04]  /*e070*/  @P1 LDGSTS.E.BYPASS.LTC128B.128 [R8+0x23400], desc[UR36][R2.64+0x80], !P3 ;  /* 0x2340008002081fae */ /* 0x000fe8000d901d64 */
[----:B------:R0:W-:Y:S04]  /*e080*/  @P1 LDGSTS.E.BYPASS.LTC128B.128 [R8+0x26400], desc[UR36][R2.64+0x100], !P2 ;  /* 0x2640010002081fae */ /* 0x0001e8000d101d64 */
[----:B0-2---:R0:W1:Y:S02]  /*e090*/  SHFL.IDX PT, R2, R4, 0x5, 0x181f ;  /* 0x00b81f0004027f89 */ /* 0x00506400000e0000 */
.L_x_3607:
[----:B------:R-:W-:-:S13]  /*e0a0*/  ISETP.GE.AND P0, PT, R6, 0x51, PT ;  /* 0x000000510600780c */ /* 0x000fda0003f06270 */
[----:B-1----:R-:W-:Y:S01]  /*e0b0*/  @P0 LEA R2, P1, R31, R2, 0x1 ;  /* 0x000000021f020211 */ /* 0x002fe200078208ff */
[----:B------:R-:W-:-:S03]  /*e0c0*/  @P0 IMAD R5, R5, 0x2, R22 ;  /* 0x0000000205050824 */ /* 0x000fc600078e0216 */
[----:B------:R-:W-:-:S05]  /*e0d0*/  @P0 IADD3.X R3, RZ, R0, RZ, P1, !PT ;  /* 0x00000000ff030210 */ /* 0x000fca0000ffe4ff */
[----:B------:R-:W-:Y:S01]  /*e0e0*/  @!PT LDS RZ, [RZ] ;  /* 0x00000000fffff984 */ /* 0x000fe20000000800 */
[----:B------:R-:W-:Y:S01]  /*e0f0*/  @!PT LDS RZ, [RZ] ;  /* 0x00000000fffff984 */ /* 0x000fe20000000800 */
[----:B------:R-:W-:Y:S01]  /*e100*/  @!PT LDS RZ, [RZ] ;  /* 0x00000000fffff984 */ /* 0x000fe20000000800 */
[----:B------:R1:W-:Y:S04]  /*e110*/  @P0 LDGSTS.E.BYPASS.LTC128B.128 [R5+0x20c00], desc[UR36][R2.64], !P4 ;  /* 0x20c0000002050fae */ /* 0x0003e8000e101d64 */
[----:B------:R1:W-:Y:S04]  /*e120*/  @P0 LDGSTS.E.BYPASS.LTC128B.128 [R5+0x23c00], desc[UR36][R2.64+0x80], !P3 ;  /* 0x23c0008002050fae */ /* 0x0003e8000d901d64 */
[----:B------:R1:W-:Y:S01]  /*e130*/  @P0 LDGSTS.E.BYPASS.LTC128B.128 [R5+0x26c00], desc[UR36][R2.64+0x100], !P2 ;  /* 0x26c0010002050fae */ /* 0x0003e2000d101d64 */
[----:B------:R-:W-:Y:S01]  /*e140*/  PLOP3.LUT P0, PT, PT, PT, PT, 0x80, 0x0 ;  /* 0x000000000000781c */ /* 0x000fe20003f0f070 */
[----:B------:R-:W-:-:S12]  /*e150*/  NOP ;  /* 0x0000000000007918 */ /* 0x000fd80000000000 */
.L_x_3531:
        /* <DEDUP_REMOVED lines=10> */
.L_x_3532:
[----:B------:R2:W5:Y:S01]  /*e200*/  LDL.LU R0, [R1+0x10] ;  /* 0x0000100001007983 */ /* 0x0005620000300800 */
[----:B------:R-:W-:Y:S01]  /*e210*/  LOP3.LUT P0, RZ, R23, 0x40, RZ, 0xc0, !PT ;  /* 0x0000004017ff7812 */ /* 0x000fe2000780c0ff */
[----:B------:R2:W-:-:S12]  /*e220*/  SYNCS.ARRIVE.TRANS64.A1T0 RZ, [R7+URZ+0x30830], RZ ;  /* 0x030830ff07ff79a7 */ /* 0x0005d8000810003f */
[----:B------:R-:W-:Y:S05]  /*e230*/  WARPSYNC.ALL ;  /* 0x0000000000007948 */ /* 0x000fea0003800000 */
[----:B------:R-:W-:Y:S01]  /*e240*/  ULDC.64 UR4, c[0x0][0x298] ;  /* 0x0000a60000047ab9 */ /* 0x000fe20000000a00 */
[----:B------:R-:W-:Y:S01]  /*e250*/  SEL R29, R29, RZ, !P0 ;  /* 0x000000ff1d1d7207 */ /* 0x000fe20004000000 */
[----:B01----:R-:W-:Y:S01]  /*e260*/  IMAD.WIDE.U32 R4, R35, UR4, RZ ;  /* 0x0000000423047c25 */ /* 0x003fe2000f8e00ff */
[----:B------:R-:W-:Y:S01]  /*e270*/  BSSY B6, `(.L_x_3533) ;  /* 0x000001c000067945 */ /* 0x000fe20003800000 */
[----:B------:R-:W-:Y:S01]  /*e280*/  BAR.SYNC.DEFER_BLOCKING 0x8, 0x180 ;  /* 0x0206000000007b1d */ /* 0x000fe20000010000 */
[----:B-----5:R-:W-:-:S02]  /*e290*/  SEL R2, R0, RZ, !P0 ;  /* 0x000000ff00027207 */ /* 0x020fc40004000000 */
        /* <DEDUP_REMOVED lines=16> */
[----:B------:R-:W-:Y:S02]  /*e3a0*/  IMAD.U32 R5, RZ, RZ, UR7 ;  /* 0x00000007ff057e24 */ /* 0x000fe4000f8e00ff */
[----:B------:R-:W-:Y:S02]  /*e3b0*/  IMAD.U32 R6, RZ, RZ, UR8 ;  /* 0x00000008ff067e24 */ /* 0x000fe4000f8e00ff */
[----:B--2---:R-:W-:-:S02]  /*e3c0*/  IMAD.U32 R7, RZ, RZ, UR9 ;  /* 0x00000009ff077e24 */ /* 0x004fc4000f8e00ff */
[----:B------:R-:W-:Y:S02]  /*e3d0*/  IMAD.U32 R10, RZ, RZ, UR4 ;  /* 0x00000004ff0a7e24 */ /* 0x000fe4000f8e00ff */
[----:B------:R-:W-:Y:S02]  /*e3e0*/  IMAD.MOV.U32 R8, RZ, RZ, 0x70 ;  /* 0x00000070ff087424 */ /* 0x000fe400078e00ff */
[----:B------:R-:W-:Y:S02]  /*e3f0*/  IMAD.MOV.U32 R12, RZ, RZ, 0x1 ;  /* 0x00000001ff0c7424 */ /* 0x000fe400078e00ff */
[----:B------:R-:W-:-:S07]  /*e400*/  IMAD.MOV.U32 R13, RZ, RZ, RZ ;  /* 0x000000ffff0d7224 */ /* 0x000fce00078e00ff */
[----:B------:R-:W-:-:S07]  /*e410*/  LEPC R20, `(.L_x_3534) ;  /* 0x000000001014794e */ /* 0x000fce0000000000 */
[----:B0-----:R-:W-:Y:S05]  /*e420*/  CALL.ABS.NOINC R2 ;  /* 0x0000000002007343 */ /* 0x001fea0003c00000 */
.L_x_3534:
[----:B------:R-:W-:Y:S05]  /*e430*/  BSYNC B6 ;  /* 0x0000000000067941 */ /* 0x000fea0003800000 */
.L_x_3533:
[----:B------:R-:W3:Y:S01]  /*e440*/  LDL.LU.64 R2, [R1+0x10] ;  /* 0x0000100001027983 */ /* 0x000ee20000300a00 */
[----:B------:R-:W-:Y:S01]  /*e450*/  ULDC.64 UR6, c[0x0][0x2e0] ;  /* 0x0000b80000067ab9 */ /* 0x000fe20000000a00 */
[----:B------:R-:W0:Y:S01]  /*e460*/  LDC R6, c[0x0][0x448] ;  /* 0x00011200ff067b82 */ /* 0x000e220000000800 */
[----:B------:R-:W-:Y:S01]  /*e470*/  ULDC.64 UR4, c[0x0][0x2d8] ;  /* 0x0000b60000047ab9 */ /* 0x000fe20000000a00 */
[----:B------:R-:W4:Y:S01]  /*e480*/  LDL.LU R20, [R1+0x24] ;  /* 0x0000240001147983 */ /* 0x000f220000300800 */
[----:B------:R-:W-:-:S03]  /*e490*/  IMAD.SHL.U32 R4, R17, 0x80, RZ ;  /* 0x0000008011047824 */ /* 0x000fc600078e00ff */
[----:B------:R1:W5:Y:S01]  /*e4a0*/  LDL R17, [R1+0x18] ;  /* 0x0000180001117983 */ /* 0x0003620000100800 */
[----:B0-----:R-:W-:-:S13]  /*e4b0*/  ISETP.NE.AND P0, PT, R6, 0x1, PT ;  /* 0x000000010600780c */ /* 0x001fda0003f05270 */
[----:B------:R-:W0:Y:S08]  /*e4c0*/  @P0 LDC R0, c[0x0][0x44c] ;  /* 0x00011300ff000b82 */ /* 0x000e300000000800 */
[----:B------:R-:W1:Y:S01]  /*e4d0*/  @P0 LDC R8, c[0x0][0x450] ;  /* 0x00011400ff080b82 */ /* 0x000e620000000800 */
[----:B---3--:R-:W-:Y:S02]  /*e4e0*/  IMAD.MOV.U32 R3, RZ, RZ, R35 ;  /* 0x000000ffff037224 */ /* 0x008fe400078e0023 */
[----:B----4-:R-:W-:-:S02]  /*e4f0*/  IMAD R5, R20, UR6, RZ ;  /* 0x0000000614057c24 */ /* 0x010fc4000f8e02ff */
[----:B------:R-:W3:Y:S01]  /*e500*/  S2R R20, SR_TID.X ;  /* 0x0000000000147919 */ /* 0x000ee20000002100 */
[----:B------:R-:W-:-:S04]  /*e510*/  IMAD.WIDE.U32 R2, R26, UR4, R2 ;  /* 0x000000041a027c25 */ /* 0x000fc8000f8e0002 */
[----:B------:R-:W-:Y:S01]  /*e520*/  IMAD R3, R26, UR5, R3 ;  /* 0x000000051a037c24 */ /* 0x000fe2000f8e0203 */
[----:B------:R-:W-:Y:S01]  /*e530*/  ULDC.64 UR4, c[0x0][0x2d0] ;  /* 0x0000b40000047ab9 */ /* 0x000fe20000000a00 */
[C---:B------:R-:W-:Y:S02]  /*e540*/  IMAD R5, R29.reuse, UR7, R5 ;  /* 0x000000071d057c24 */ /* 0x040fe4000f8e0205 */
[----:B------:R-:W-:Y:S01]  /*e550*/  IMAD.WIDE.U32 R2, R29, UR6, R2 ;  /* 0x000000061d027c25 */ /* 0x000fe2000f8e0002 */
[----:B---3--:R-:W-:-:S04]  /*e560*/  LOP3.LUT R20, R20, 0x7f, RZ, 0xc0, !PT ;  /* 0x0000007f14147812 */ /* 0x008fc800078ec0ff */
[----:B------:R-:W-:Y:S02]  /*e570*/  SHF.R.U32.HI R21, RZ, 0x3, R20 ;  /* 0x00000003ff157819 */ /* 0x000fe40000011614 */
[----:B------:R-:W3:Y:S01]  /*e580*/  S2R R20, SR_TID.X ;  /* 0x0000000000147919 */ /* 0x000ee20000002100 */
[----:B------:R-:W-:Y:S02]  /*e590*/  IMAD.IADD R3, R3, 0x1, R5 ;  /* 0x0000000103037824 */ /* 0x000fe400078e0205 */
[----:B---3--:R-:W-:-:S05]  /*e5a0*/  IMAD.SHL.U32 R20, R20, 0x10, RZ ;  /* 0x0000001014147824 */ /* 0x008fca00078e00ff */
[----:B------:R-:W-:-:S04]  /*e5b0*/  LOP3.LUT R20, R21, 0x70, R20, 0xf8, !PT ;  /* 0x0000007015147812 */ /* 0x000fc800078ef814 */
[----:B--2---:R-:W-:-:S05]  /*e5c0*/  LOP3.LUT R7, R20, R4, RZ, 0xfc, !PT ;  /* 0x0000000414077212 */ /* 0x004fca00078efcff */
[----:B0-----:R-:W-:-:S04]  /*e5d0*/  @P0 IMAD.HI.U32 R9, R7, R0, RZ ;  /* 0x0000000007090227 */ /* 0x001fc800078e00ff */
[----:B------:R-:W-:Y:S01]  /*e5e0*/  IMAD.MOV.U32 R0, RZ, RZ, R7 ;  /* 0x000000ffff007224 */ /* 0x000fe200078e0007 */
[----:B-1----:R-:W-:-:S04]  /*e5f0*/  @P0 SHF.R.U32.HI R0, RZ, R8, R9 ;  /* 0x00000008ff000219 */ /* 0x002fc80000011609 */
[----:B------:R-:W-:Y:S01]  /*e600*/  IADD3 R5, -R0, RZ, RZ ;  /* 0x000000ff00057210 */ /* 0x000fe20007ffe1ff */
        /* <DEDUP_REMOVED lines=22> */
[----:B------:R-:W-:Y:S01]  /*e770*/  SHF.R.U32.HI R10, RZ, 0x3, R20 ;  /* 0x00000003ff0a7819 */ /* 0x000fe20000011614 */
[----:B------:R-:W-:Y:S10]  /*e780*/  BRA.DIV UR5, `(.L_x_3535) ;  /* 0x0000003a05a87947 */ /* 0x000ff4000b800000 */
        /* <DEDUP_REMOVED lines=18> */
[----:B------:R-:W0:Y:S01]  /*e8b0*/  SHFL.IDX PT, R14, R0, 0x2, 0x181f ;  /* 0x00581f00000e7f89 */ /* 0x000e2200000e0000 */
[----:B------:R-:W-:Y:S01]  /*e8c0*/  @!P1 MOV R3, R7 ;  /* 0x0000000700039202 */ /* 0x000fe20000000f00 */
[----:B------:R-:W-:-:S04]  /*e8d0*/  VIADD R7, R4, 0x20 ;  /* 0x0000002004077836 */ /* 0x000fc80000000000 */
        /* <DEDUP_REMOVED lines=49> */
[----:B0-----:R-:W-:Y:S01]  /*ebf0*/  @!P1 LEA R14, P4, R31, R14, 0x1 ;  /* 0x0000000e1f0e9211 */ /* 0x001fe200078808ff */
[----:B------:R-:W0:Y:S03]  /*ec00*/  SHFL.IDX PT, R5, R5, 0x7, 0x181f ;  /* 0x00f81f0005057f89 */ /* 0x000e2600000e0000 */
[----:B-1----:R-:W-:Y:S01]  /*ec10*/  @!P1 IADD3.X R7, RZ, R2, RZ, P4, !PT ;  /* 0x00000002ff079210 */ /* 0x002fe200027fe4ff */
[----:B------:R-:W-:-:S02]  /*ec20*/  @!P1 IMAD.MOV.U32 R2, RZ, RZ, R14 ;  /* 0x000000ffff029224 */ /* 0x000fc400078e000e */
[----:B------:R1:W2:Y:S02]  /*ec30*/  SHFL.IDX PT, R14, R0, 0x7, 0x181f ;  /* 0x00f81f00000e7f89 */ /* 0x0002a400000e0000 */
[----:B------:R-:W-:-:S05]  /*ec40*/  @!P1 IMAD.MOV.U32 R3, RZ, RZ, R7 ;  /* 0x000000ffff039224 */ /* 0x000fca00078e0007 */
[----:B------:R1:W-:Y:S04]  /*ec50*/  @!P1 LDGSTS.E.BYPASS.LTC128B.128 [R36+0x15400], desc[UR36][R2.64], !P3 ;  /* 0x1540000002249fae */ /* 0x0003e8000d901d64 */
[----:B------:R1:W-:Y:S04]  /*ec60*/  @!P1 LDGSTS.E.BYPASS.LTC128B.128 [R36+0x19400], desc[UR36][R2.64+0x80], !P2 ;  /* 0x1940008002249fae */ /* 0x0003e8000d101d64 */
[----:B0-----:R1:W-:Y:S02]  /*ec70*/  @!P1 LDGSTS.E.BYPASS.LTC128B.128 [R36+0x1d400], desc[UR36][R2.64+0x100], !P0 ;  /* 0x1d40010002249fae */ /* 0x0013e4000c101d64 */
.L_x_3624:
[----:B-1----:R-:W-:Y:S01]  /*ec80*/  VIADD R3, R4, 0x70 ;  /* 0x0000007004037836 */ /* 0x002fe20000000000 */
[----:B------:R-:W-:Y:S04]  /*ec90*/  BSSY B0, `(.L_x_3536) ;  /* 0x000000b000007945 */ /* 0x000fe80003800000 */
[----:B------:R-:W-:-:S13]  /*eca0*/  ISETP.GE.AND P1, PT, R3, R6, PT ;  /* 0x000000060300720c */ /* 0x000fda0003f26270 */
[----:B------:R-:W-:Y:S05]  /*ecb0*/  @P1 BRA `(.L_x_3537) ;  /* 0x0000000000201947 */ /* 0x000fea0003800000 */
[----:B--2---:R-:W-:-:S05]  /*ecc0*/  LEA R2, P1, R31, R14, 0x1 ;  /* 0x0000000e1f027211 */ /* 0x004fca00078208ff */
[----:B------:R-:W-:-:S05]  /*ecd0*/  IMAD.X R3, RZ, RZ, R5, P1 ;  /* 0x000000ffff037224 */ /* 0x000fca00008e0605 */
[----:B------:R-:W-:Y:S01]  /*ece0*/  @!PT LDS RZ, [RZ] ;  /* 0x00000000fffff984 */ /* 0x000fe20000000800 */
[----:B------:R-:W-:Y:S01]  /*ecf0*/  @!PT LDS RZ, [RZ] ;  /* 0x00000000fffff984 */ /* 0x000fe20000000800 */
[----:B------:R-:W-:Y:S01]  /*ed00*/  @!PT LDS RZ, [RZ] ;  /* 0x00000000fffff984 */ /* 0x000fe20000000800 */
[----:B------:R0:W-:Y:S04]  /*ed10*/  LDGSTS.E.BYPASS.LTC128B.128 [R36+0x15c00], desc[UR36][R2.64], !P3 ;  /* 0x15c0000002247fae */ /* 0x0001e8000d901d64 */
[----:B------:R0:W-:Y:S04]  /*ed20*/  LDGSTS.E.BYPASS.LTC128B.128 [R36+0x19c00], desc[UR36][R2.64+0x80], !P2 ;  /* 0x19c0008002247fae */ /* 0x0001e8000d101d64 */
[----:B------:R0:W-:Y:S02]  /*ed30*/  LDGSTS.E.BYPASS.LTC128B.128 [R36+0x1dc00], desc[UR36][R2.64+0x100], !P0 ;  /* 0x1dc0010002247fae */ /* 0x0001e4000c101d64 */
.L_x_3537:
[----:B------:R-:W-:Y:S05]  /*ed40*/  BSYNC B0 ;  /* 0x0000000000007941 */ /* 0x000fea0003800000 */
.L_x_3536:
[----:B------:R-:W-:Y:S01]  /*ed50*/  NOP ;  /* 0x0000000000007918 */ /* 0x000fe20000000000 */
[----:B------:R-:W-:-:S13]  /*ed60*/  PLOP3.LUT P0, PT, PT, PT, PT, 0x80, 0x0 ;  /* 0x000000000000781c */ /* 0x000fda0003f0f070 */
.L_x_3538:
        /* <DEDUP_REMOVED lines=8> */
[----:B---3--:R-:W-:Y:S02]  /*edf0*/  VIADD R3, R3, 0x1 ;  /* 0x0000000103037836 */ /* 0x008fe40000000000 */
[----:B----4-:R-:W-:-:S03]  /*ee00*/  VIADD R8, R2, 0xfffffffe ;  /* 0xfffffffe02087836 */ /* 0x010fc60000000000 */
[----:B------:R-:W-:Y:S01]  /*ee10*/  LEA.HI R0, R3, R3, RZ, 0x1 ;  /* 0x0000000303007211 */ /* 0x000fe200078f08ff */
[----:B------:R0:W-:Y:S03]  /*ee20*/  STL [R1+0x20], R3 ;  /* 0x0000200301007387 */ /* 0x0001e60000100800 */
[----:B------:R-:W-:-:S05]  /*ee30*/  LOP3.LUT R0, R0, 0xfffffffe, RZ, 0xc0, !PT ;  /* 0xfffffffe00007812 */ /* 0x000fca00078ec0ff */
[----:B------:R-:W-:-:S05]  /*ee40*/  IMAD.IADD R0, R3, 0x1, -R0 ;  /* 0x0000000103007824 */ /* 0x000fca00078e0a00 */
[----:B0-----:R-:W-:Y:S01]  /*ee50*/  SHF.L.U32 R3, R0, 0x1f, RZ ;  /* 0x0000001f00037819 */ /* 0x001fe200000006ff */
[----:B------:R-:W-:Y:S01]  /*ee60*/  NOP ;  /* 0x0000000000007918 */ /* 0x000fe20000000000 */
[----:B------:R0:W-:Y:S01]  /*ee70*/  SYNCS.ARRIVE.TRANS64.A1T0 RZ, [R22+URZ+0x30800], RZ ;  /* 0x030800ff16ff79a7 */ /* 0x0001e2000810003f */
[----:B------:R-:W-:Y:S01]  /*ee80*/  BSSY B0, `(.L_x_3539) ;  /* 0x0000003000007945 */ /* 0x000fe20003800000 */
[----:B------:R-:W1:Y:S03]  /*ee90*/  SYNCS.PHASECHK.TRANS64.TRYWAIT P0, [R22+URZ+0x30820], R3 ;  /* 0x03082003160075a7 */ /* 0x000e66000800017f */
[----:B01----:R-:W-:Y:S05]  /*eea0*/  @!P0 BRA `(.L_x_3540) ;  /* 0x0000003c007c8947 */ /* 0x003fea0003800000 */
.L_x_3625:
[----:B------:R-:W-:Y:S05]  /*eeb0*/  BSYNC B0 ;  /* 0x0000000000007941 */ /* 0x000fea0003800000 */
.L_x_3539:
[----:B------:R-:W3:Y:S01]  /*eec0*/  LDL R0, [R1] ;  /* 0x0000000001007983 */ /* 0x000ee20000100800 */
[----:B------:R-:W-:Y:S01]  /*eed0*/  BSSY B0, `(.L_x_3541) ;  /* 0x0000104000007945 */ /* 0x000fe20003800000 */
[----:B---3--:R-:W-:-:S13]  /*eee0*/  ISETP.GE.AND P0, PT, R8, R0, PT ;  /* 0x000000000800720c */ /* 0x008fda0003f06270 */
[----:B------:R-:W-:Y:S05]  /*eef0*/  @!P0 BRA `(.L_x_3542) ;  /* 0x0000001000048947 */ /* 0x000fea0003800000 */
[----:B------:R-:W-:Y:S01]  /*ef00*/  ULDC UR4, c[0x0][0x2f4] ;  /* 0x0000bd0000047ab9 */ /* 0x000fe20000000800 */
[----:B------:R-:W-:Y:S01]  /*ef10*/  IMAD.MOV.U32 R10, RZ, RZ, R27 ;  /* 0x000000ffff0a7224 */ /* 0x000fe200078e001b */
[----:B------:R-:W-:Y:S01]  /*ef20*/  MOV R17, R28 ;  /* 0x0000001c00117202 */ /* 0x000fe20000000f00 */
[----:B------:R-:W-:Y:S01]  /*ef30*/  IMAD.MOV.U32 R29, RZ, RZ, R25 ;  /* 0x000000ffff1d7224 */ /* 0x000fe200078e0019 */
[----:B------:R-:W-:Y:S02]  /*ef40*/  ISETP.GE.AND P3, PT, R31, UR4, PT ;  /* 0x000000041f007c0c */ /* 0x000fe4000bf66270 */
[----:B------:R-:W-:Y:S02]  /*ef50*/  ISETP.GE.AND P2, PT, R33, UR4, PT ;  /* 0x0000000421007c0c */ /* 0x000fe4000bf46270 */
[----:B------:R-:W-:-:S13]  /*ef60*/  ISETP.GE.AND P1, PT, R32, UR4, PT ;  /* 0x0000000420007c0c */ /* 0x000fda000bf26270 */
.L_x_3555:
[----:B------:R-:W3:Y:S04]  /*ef70*/  LDL R5, [R1+0x4] ;  /* 0x0000040001057983 */ /* 0x000ee80000100800 */
[----:B------:R-:W4:Y:S01]  /*ef80*/  LDL R12, [R1+0x8] ;  /* 0x00000800010c7983 */ /* 0x000f220000100800 */
[----:B------:R-:W1:Y:S01]  /*ef90*/  S2R R0, SR_TID.X ;  /* 0x0000000000007919 */ /* 0x000e620000002100 */
[----:B------:R-:W2:Y:S01]  /*efa0*/  S2R R4, SR_TID.X ;  /* 0x0000000000047919 */ /* 0x000ea20000002100 */
[----:B-1----:R-:W-:-:S04]  /*efb0*/  LOP3.LUT R0, R0, 0x7f, RZ, 0xc0, !PT ;  /* 0x0000007f00007812 */ /* 0x002fc800078ec0ff */
[----:B0-----:R-:W-:Y:S02]  /*efc0*/  SHF.R.U32.HI R3, RZ, 0x3, R0 ;  /* 0x00000003ff037819 */ /* 0x001fe40000011600 */
[----:B------:R-:W0:Y:S01]  /*efd0*/  LDC R0, c[0x0][0x430] ;  /* 0x00010c00ff007b82 */ /* 0x000e220000000800 */
[----:B--2---:R-:W-:-:S05]  /*efe0*/  IMAD.SHL.U32 R4, R4, 0x10, RZ ;  /* 0x0000001004047824 */ /* 0x004fca00078e00ff */
[----:B------:R-:W-:-:S04]  /*eff0*/  LOP3.LUT R4, R3, 0x70, R4, 0xf8, !PT ;  /* 0x0000007003047812 */ /* 0x000fc800078ef804 */
[----:B------:R-:W-:-:S13]  /*f000*/  ISETP.GT.U32.AND P5, PT, R4, 0x5f, PT ;  /* 0x0000005f0400780c */ /* 0x000fda0003fa4070 */
[----:B------:R-:W4:Y:S01]  /*f010*/  @!P5 LDC.64 R6, c[0x0][0x428] ;  /* 0x00010a00ff06db82 */ /* 0x000f220000000a00 */
[----:B0-----:R-:W-:-:S13]  /*f020*/  ISETP.NE.AND P0, PT, R0, 0x1, PT ;  /* 0x000000010000780c */ /* 0x001fda0003f05270 */
[----:B------:R-:W0:Y:S08]  /*f030*/  @P0 LDC R0, c[0x0][0x434] ;  /* 0x00010d00ff000b82 */ /* 0x000e300000000800 */
[----:B------:R-:W1:Y:S01]  /*f040*/  @P0 LDC R3, c[0x0][0x438] ;  /* 0x00010e00ff030b82 */ /* 0x000e620000000800 */
[----:B---3--:R-:W-:-:S04]  /*f050*/  IMAD R9, R8, 0x60, R5 ;  /* 0x0000006008097824 */ /* 0x008fc800078e0205 */
[----:B------:R-:W-:-:S03]  /*f060*/  IMAD.IADD R9, R4, 0x1, R9 ;  /* 0x0000000104097824 */ /* 0x000fc600078e0209 */
[----:B------:R-:W2:Y:S01]  /*f070*/  @!P5 LDC.64 R4, c[0x0][0x418] ;  /* 0x00010600ff04db82 */ /* 0x000ea20000000a00 */
[----:B0-----:R-:W-:-:S04]  /*f080*/  @P0 IMAD.HI.U32 R0, R9, R0, RZ ;  /* 0x0000000009000227 */ /* 0x001fc800078e00ff */
[----:B------:R-:W-:Y:S01]  /*f090*/  IMAD.MOV.U32 R11, RZ, RZ, R9 ;  /* 0x000000ffff0b7224 */ /* 0x000fe200078e0009 */
[----:B-1----:R-:W-:Y:S01]  /*f0a0*/  @P0 SHF.R.U32.HI R11, RZ, R3, R0 ;  /* 0x00000003ff0b0219 */ /* 0x002fe20000011600 */
[----:B----4-:R-:W-:-:S03]  /*f0b0*/  @!P5 IMAD R0, R12, R6, RZ ;  /* 0x000000060c00d224 */ /* 0x010fc600078e02ff */
[--C-:B------:R-:W-:Y:S01]  /*f0c0*/  @!P5 SHF.R.S32.HI R3, RZ, 0x1f, R11.reuse ;  /* 0x0000001fff03d819 */ /* 0x100fe2000001140b */
[----:B------:R-:W-:Y:S02]  /*f0d0*/  @!P5 IMAD.MOV.U32 R2, RZ, RZ, R11 ;  /* 0x000000ffff02d224 */ /* 0x000fe400078e000b */
[C---:B------:R-:W-:Y:S02]  /*f0e0*/  @!P5 IMAD R7, R30.reuse, R7, R0 ;  /* 0x000000071e07d224 */ /* 0x040fe400078e0200 */
[----:B------:R-:W-:-:S04]  /*f0f0*/  @!P5 IMAD.WIDE.U32 R2, R30, R6, R2 ;  /* 0x000000061e02d225 */ /* 0x000fc800078e0002 */
[----:B------:R-:W-:Y:S01]  /*f100*/  @!P5 IMAD.IADD R7, R7, 0x1, R3 ;  /* 0x000000010707d824 */ /* 0x000fe200078e0203 */
[----:B--2---:R-:W-:Y:S01]  /*f110*/  @!P5 LEA R4, P0, R2, R4, 0x2 ;  /* 0x000000040204d211 */ /* 0x004fe200078010ff */
[----:B------:R-:W-:-:S03]  /*f120*/  IMAD.MOV.U32 R0, RZ, RZ, RZ ;  /* 0x000000ffff007224 */ /* 0x000fc600078e00ff */
[----:B------:R-:W-:-:S05]  /*f130*/  @!P5 LEA.HI.X R5, R2, R5, R7, 0x2, P0 ;  /* 0x000000050205d211 */ /* 0x000fca00000f1407 */
[----:B------:R0:W5:Y:S01]  /*f140*/  @!P5 LDG.E R0, desc[UR36][R4.64] ;  /* 0x000000240400d981 */ /* 0x000162000c1e1900 */
[----:B------:R-:W-:Y:S01]  /*f150*/  LOP3.LUT P4, RZ, R23, 0x10, RZ, 0xc0, !PT ;  /* 0x0000001017ff7812 */ /* 0x000fe2000788c0ff */
[----:B------:R-:W-:Y:S01]  /*f160*/  VIADD R27, R10, 0x1 ;  /* 0x000000010a1b7836 */ /* 0x000fe20000000000 */
[----:B------:R-:W-:Y:S01]  /*f170*/  IADD3 R2, -R11, RZ, RZ ;  /* 0x000000ff0b027210 */ /* 0x000fe20007ffe1ff */
[----:B------:R-:W-:Y:S05]  /*f180*/  YIELD ;  /* 0x0000000000007946 */ /* 0x000fea0003800000 */
[----:B------:R-:W-:Y:S01]  /*f190*/  ISETP.NE.AND P0, PT, R27, 0x2, PT ;  /* 0x000000021b00780c */ /* 0x000fe20003f05270 */
[----:B------:R-:W-:-:S02]  /*f1a0*/  ULDC UR4, c[0x0][0x430] ;  /* 0x00010c0000047ab9 */ /* 0x000fc40000000800 */
[----:B------:R-:W-:Y:S01]  /*f1b0*/  IMAD R9, R2, UR4, R9 ;  /* 0x0000000402097c24 */ /* 0x000fe2000f8e0209 */
[----:B------:R-:W-:Y:S01]  /*f1c0*/  SEL R28, RZ, 0x1, P0 ;  /* 0x00000001ff1c7807 */ /* 0x000fe20000000000 */
[----:B------:R-:W-:Y:S01]  /*f1d0*/  IMAD.MOV.U32 R25, RZ, RZ, R8 ;  /* 0x000000ffff197224 */ /* 0x000fe200078e0008 */
[----:B------:R-:W-:Y:S02]  /*f1e0*/  SEL R27, R27, RZ, P0 ;  /* 0x000000ff1b1b7207 */ /* 0x000fe40000000000 */
[----:B------:R-:W-:Y:S01]  /*f1f0*/  LOP3.LUT R28, R17, R28, RZ, 0x3c, !PT ;  /* 0x0000001c111c7212 */ /* 0x000fe200078e3cff */
[----:B0-----:R-:W-:Y:S06]  /*f200*/  @!P4 BRA `(.L_x_3543) ;  /* 0x000000000004c947 */ /* 0x001fec0003800000 */
[----:B------:R-:W-:Y:S01]  /*f210*/  BPT.TRAP 0x1 ;  /* 0x000000040000795c */ /* 0x000fe20000300000 */
.L_x_3543:
[----:B------:R-:W-:Y:S01]  /*f220*/  IMAD R6, R27, 0x8, R22 ;  /* 0x000000081b067824 */ /* 0x000fe200078e0216 */
[----:B------:R-:W-:Y:S01]  /*f230*/  SHF.L.U32 R3, R28, 0x1f, RZ ;  /* 0x0000001f1c037819 */ /* 0x000fe200000006ff */
[----:B------:R-:W-:Y:S03]  /*f240*/  BSSY B1, `(.L_x_3544) ;  /* 0x0000003000017945 */ /* 0x000fe60003800000 */
[----:B------:R-:W0:Y:S02]  /*f250*/  SYNCS.PHASECHK.TRANS64.TRYWAIT P0, [R6+URZ+0x30840], R3 ;  /* 0x03084003060075a7 */ /* 0x000e24000800017f */
[----:B0-----:R-:W-:Y:S05]  /*f260*/  @!P0 BRA `(.L_x_3545) ;  /* 0x0000003800a08947 */ /* 0x001fea0003800000 */
.L_x_3626:
[----:B------:R-:W-:Y:S05]  /*f270*/  BSYNC B1 ;  /* 0x0000000000017941 */ /* 0x000fea0003800000 */
.L_x_3544:
[----:B------:R-:W-:Y:S01]  /*f280*/  SHF.R.S32.HI R20, RZ, 0x1f, R9 ;  /* 0x0000001fff147819 */ /* 0x000fe20000011409 */
[----:B------:R-:W-:Y:S01]  /*f290*/  ULDC.64 UR4, c[0x0][0x300] ;  /* 0x0000c00000047ab9 */ /* 0x000fe20000000a00 */
[----:B-----5:R-:W-:Y:S01]  /*f2a0*/  SHF.R.S32.HI R21, RZ, 0x1f, R0 ;  /* 0x0000001fff157819 */ /* 0x020fe20000011400 */
[----:B0-----:R-:W-:Y:S01]  /*f2b0*/  IMAD.WIDE.U32 R2, R9, UR4, RZ ;  /* 0x0000000409027c25 */ /* 0x001fe2000f8e00ff */
[----:B------:R-:W-:Y:S01]  /*f2c0*/  ULDC.64 UR6, c[0x0][0x2e8] ;  /* 0x0000ba0000067ab9 */ /* 0x000fe20000000a00 */
[C---:B------:R-:W-:Y:S02]  /*f2d0*/  LOP3.LUT P5, RZ, R23.reuse, 0x2, RZ, 0xc0, !PT ;  /* 0x0000000217ff7812 */ /* 0x040fe400078ac0ff */
[----:B------:R-:W-:Y:S01]  /*f2e0*/  IMAD R4, R20, UR4, RZ ;  /* 0x0000000414047c24 */ /* 0x000fe2000f8e02ff */
[----:B------:R-:W-:Y:S01]  /*f2f0*/  LOP3.LUT P4, RZ, R23, 0x1, RZ, 0xc0, !PT ;  /* 0x0000000117ff7812 */ /* 0x000fe2000788c0ff */
        /* <DEDUP_REMOVED lines=16> */
[----:B------:R-:W-:Y:S01]  /*f400*/  IMAD.SHL.U32 R4, R31, 0x2, RZ ;  /* 0x000000021f047824 */ /* 0x000fe200078e00ff */
[----:B------:R-:W-:Y:S01]  /*f410*/  LOP3.LUT P6, RZ, R23, 0x4, RZ, 0xc0, !PT ;  /* 0x0000000417ff7812 */ /* 0x000fe200078cc0ff */
[----:B------:R-:W-:Y:S01]  /*f420*/  IMAD R5, R5, 0x2, R22 ;  /* 0x0000000205057824 */ /* 0x000fe200078e0216 */
[----:B------:R-:W1:Y:S04]  /*f430*/  SHFL.IDX PT, R3, R8, RZ, 0x181f ;  /* 0x00181fff08037589 */ /* 0x000e6800000e0000 */
[----:B------:R-:W-:Y:S01]  /*f440*/  SHFL.IDX PT, R35, R8, 0x2, 0x181f ;  /* 0x00581f0008237f89 */ /* 0x000fe200000e0000 */
[----:B0-----:R-:W-:-:S05]  /*f450*/  IADD3 R2, P0, R2, R4, RZ ;  /* 0x0000000402027210 */ /* 0x001fca0007f1e0ff */
[----:B-1----:R-:W-:-:S05]  /*f460*/  IMAD.X R3, RZ, RZ, R3, P0 ;  /* 0x000000ffff037224 */ /* 0x002fca00000e0603 */
[----:B------:R-:W-:Y:S04]  /*f470*/  LDGSTS.E.BYPASS.LTC128B.128 [R5+0x1e400], desc[UR36][R2.64], !P6 ;  /* 0x1e40000002057fae */ /* 0x000fe8000f101d64 */
[----:B------:R-:W-:Y:S04]  /*f480*/  LDGSTS.E.BYPASS.LTC128B.128 [R5+0x21400], desc[UR36][R2.64+0x80], !P5 ;  /* 0x2140008002057fae */ /* 0x000fe8000e901d64 */
[----:B------:R0:W-:Y:S04]  /*f490*/  LDGSTS.E.BYPASS.LTC128B.128 [R5+0x24400], desc[UR36][R2.64+0x100], !P4 ;  /* 0x2440010002057fae */ /* 0x0001e8000e101d64 */
[----:B0-----:R-:W0:Y:S04]  /*f4a0*/  SHFL.IDX PT, R2, R7, 0x1, 0x181f ;  /* 0x00381f0007027f89 */ /* 0x001e2800000e0000 */
[----:B------:R-:W1:Y:S01]  /*f4b0*/  SHFL.IDX PT, R3, R8, 0x1, 0x181f ;  /* 0x00381f0008037f89 */ /* 0x000e6200000e0000 */
[----:B0-----:R-:W-:-:S05]  /*f4c0*/  IADD3 R2, P0, R2, R4, RZ ;  /* 0x0000000402027210 */ /* 0x001fca0007f1e0ff */
[----:B-1----:R-:W-:-:S05]  /*f4d0*/  IMAD.X R3, RZ, RZ, R3, P0 ;  /* 0x000000ffff037224 */ /* 0x002fca00000e0603 */
        /* <DEDUP_REMOVED lines=16> */
[----:B------:R0:W-:Y:S04]  /*f5e0*/  LDGSTS.E.BYPASS.LTC128B.128 [R5+0x25c00], desc[UR36][R2.64+0x100], !P4 ;  /* 0x25c0010002057fae */ /* 0x0001e8000e101d64 */
[----:B0-----:R-:W0:Y:S02]  /*f5f0*/  SHFL.IDX PT, R2, R7, 0x4, 0x181f ;  /* 0x00981f0007027f89 */ /* 0x001e2400000e0000 */
[----:B0-----:R-:W-:-:S05]  /*f600*/  IADD3 R2, P0, R2, R4, RZ ;  /* 0x0000000402027210 */ /* 0x001fca0007f1e0ff */
[----:B------:R-:W-:Y:S02]  /*f610*/  IMAD.X R3, RZ, RZ, R35, P0 ;  /* 0x000000ffff037224 */ /* 0x000fe400000e0623 */
[----:B------:R0:W1:Y:S04]  /*f620*/  SHFL.IDX PT, R35, R8, 0x5, 0x181f ;  /* 0x00b81f0008237f89 */ /* 0x00006800000e0000 */
[----:B------:R-:W-:Y:S04]  /*f630*/  LDGSTS.E.BYPASS.LTC128B.128 [R5+0x20400], desc[UR36][R2.64], !P6 ;  /* 0x2040000002057fae */ /* 0x000fe8000f101d64 */
[----:B------:R-:W-:Y:S04]  /*f640*/  LDGSTS.E.BYPASS.LTC128B.128 [R5+0x23400], desc[UR36][R2.64+0x80], !P5 ;  /* 0x2340008002057fae */ /* 0x000fe8000e901d64 */
[----:B------:R2:W-:Y:S04]  /*f650*/  LDGSTS.E.BYPASS.LTC128B.128 [R5+0x26400], desc[UR36][R2.64+0x100], !P4 ;  /* 0x2640010002057fae */ /* 0x0005e8000e101d64 */
[----:B-12---:R0:W2:Y:S02]  /*f660*/  SHFL.IDX PT, R2, R7, 0x5, 0x181f ;  /* 0x00b81f0007027f89 */ /* 0x0060a400000e0000 */
.L_x_3640:
[----:B------:R-:W-:Y:S02]  /*f670*/  LOP3.LUT P6, RZ, R23, 0x4, RZ, 0xc0, !PT ;  /* 0x0000000417ff7812 */ /* 0x000fe400078cc0ff */
[----:B--2---:R-:W-:-:S05]  /*f680*/  IADD3 R2, P0, R2, R4, RZ ;  /* 0x0000000402027210 */ /* 0x004fca0007f1e0ff */
[----:B------:R-:W-:Y:S01]  /*f690*/  IMAD.X R3, RZ, RZ, R35, P0 ;  /* 0x000000ffff037224 */ /* 0x000fe200000e0623 */
[----:B------:R-:W-:-:S05]  /*f6a0*/  PLOP3.LUT P0, PT, PT, PT, PT, 0x80, 0x0 ;  /* 0x000000000000781c */ /* 0x000fca0003f0f070 */
[----:B------:R-:W-:Y:S01]  /*f6b0*/  @!PT LDS RZ, [RZ] ;  /* 0x00000000fffff984 */ /* 0x000fe20000000800 */
[----:B------:R-:W-:Y:S01]  /*f6c0*/  @!PT LDS RZ, [RZ] ;  /* 0x00000000fffff984 */ /* 0x000fe20000000800 */
[----:B------:R-:W-:Y:S01]  /*f6d0*/  @!PT LDS RZ, [RZ] ;  /* 0x00000000fffff984 */ /* 0x000fe20000000800 */
[----:B------:R1:W-:Y:S04]  /*f6e0*/  LDGSTS.E.BYPASS.LTC128B.128 [R5+0x20c00], desc[UR36][R2.64], !P6 ;  /* 0x20c0000002057fae */ /* 0x0003e8000f101d64 */
[----:B------:R1:W-:Y:S04]  /*f6f0*/  LDGSTS.E.BYPASS.LTC128B.128 [R5+0x23c00], desc[UR36][R2.64+0x80], !P5 ;  /* 0x23c0008002057fae */ /* 0x0003e8000e901d64 */
[----:B------:R1:W-:Y:S01]  /*f700*/  LDGSTS.E.BYPASS.LTC128B.128 [R5+0x26c00], desc[UR36][R2.64+0x100], !P4 ;  /* 0x26c0010002057fae */ /* 0x0003e2000e101d64 */
[----:B------:R-:W-:Y:S01]  /*f710*/  NOP ;  /* 0x0000000000007918 */ /* 0x000fe20000000000 */
.L_x_3547:
        /* <DEDUP_REMOVED lines=10> */
.L_x_3548:
[----:B------:R2:W-:Y:S01]  /*f7c0*/  SYNCS.ARRIVE.TRANS64.A1T0 RZ, [R6+URZ+0x30830], RZ ;  /* 0x030830ff06ff79a7 */ /* 0x0005e2000810003f */
[----:B------:R-:W-:Y:S05]  /*f7d0*/  @!P5 BRA `(.L_x_3549) ;  /* 0x000000000004d947 */ /* 0x000fea0003800000 */
[----:B------:R-:W-:Y:S01]  /*f7e0*/  BPT.TRAP 0x1 ;  /* 0x000000040000795c */ /* 0x000fe20000300000 */
.L_x_3549:
[----:B-1----:R-:W-:Y:S01]  /*f7f0*/  SHF.L.U32 R2, R17, 0x1f, RZ ;  /* 0x0000001f11027819 */ /* 0x002fe200000006ff */
[----:B--2---:R-:W-:Y:S01]  /*f800*/  IMAD R6, R10, 0x8, R22 ;  /* 0x000000080a067824 */ /* 0x004fe200078e0216 */
[----:B------:R-:W-:Y:S01]  /*f810*/  BSSY B1, `(.L_x_3550) ;  /* 0x0000004000017945 */ /* 0x000fe20003800000 */
[----:B0-----:R-:W-:Y:S02]  /*f820*/  IMAD R7, R29, -0x60, R37 ;  /* 0xffffffa01d077824 */ /* 0x001fe400078e0225 */
[----:B------:R-:W0:Y:S02]  /*f830*/  SYNCS.PHASECHK.TRANS64.TRYWAIT P0, [R6+URZ+0x30860], R2 ;  /* 0x03086002060075a7 */ /* 0x000e24000800017f */
[----:B0-----:R-:W-:Y:S05]  /*f840*/  @!P0 BRA `(.L_x_3551) ;  /* 0x0000003c001c8947 */ /* 0x001fea0003800000 */
.L_x_3641:
[----:B------:R-:W-:Y:S05]  /*f850*/  BSYNC B1 ;  /* 0x0000000000017941 */ /* 0x000fea0003800000 */
.L_x_3550:
[----:B------:R-:W1:Y:S01]  /*f860*/  S2R R3, SR_TID.X ;  /* 0x0000000000037919 */ /* 0x000e620000002100 */
[----:B------:R-:W-:Y:S01]  /*f870*/  UMOV UR4, 0xffffffff ;  /* 0xffffffff00047882 */ /* 0x000fe20000000000 */
[----:B------:R-:W-:Y:S01]  /*f880*/  IMAD R5, R10, 0x4800, R34 ;  /* 0x000048000a057824 */ /* 0x000fe200078e0222 */
[----:B-1----:R-:W-:-:S04]  /*f890*/  LOP3.LUT R3, R3, 0x7f, RZ, 0xc0, !PT ;  /* 0x0000007f03037812 */ /* 0x002fc800078ec0ff */
[----:B------:R-:W-:-:S05]  /*f8a0*/  SHF.R.U32.HI R3, RZ, 0x3, R3 ;  /* 0x00000003ff037819 */ /* 0x000fca0000011603 */
[----:B------:R-:W-:Y:S01]  /*f8b0*/  IMAD.IADD R7, R7, 0x1, -R3 ;  /* 0x0000000107077824 */ /* 0x000fe200078e0a03 */
[----:B------:R-:W-:Y:S06]  /*f8c0*/  BRA.DIV UR4, `(.L_x_3552) ;  /* 0x0000003e04107947 */ /* 0x000fec000b800000 */
[----:B0-----:R-:W0:Y:S01]  /*f8d0*/  SHFL.IDX PT, R2, R18, RZ, 0x181f ;  /* 0x00181fff12027589 */ /* 0x001e2200000e0000 */
        /* <DEDUP_REMOVED lines=51> */
[----:B--2---:R1:W-:Y:S02]  /*fc10*/  LDGSTS.E.BYPASS.LTC128B.128 [R5+0x8400], desc[UR36][R2.64+0x100], !P0 ;  /* 0x0840010002057fae */ /* 0x0043e4000c101d64 */
.L_x_3655:
[----:B01----:R-:W-:Y:S01]  /*fc20*/  IADD3 R2, P0, R14, R4, RZ ;  /* 0x000000040e027210 */ /* 0x003fe20007f1e0ff */
[----:B------:R-:W-:Y:S01]  /*fc30*/  ULDC.64 UR4, c[0x0][0x328] ;  /* 0x0000ca0000047ab9 */ /* 0x000fe20000000a00 */
[----:B------:R-:W-:Y:S01]  /*fc40*/  ULDC.64 UR6, c[0x0][0x318] ;  /* 0x0000c60000067ab9 */ /* 0x000fe20000000a00 */
[----:B------:R-:W-:Y:S02]  /*fc50*/  IMAD R20, R20, UR4, RZ ;  /* 0x0000000414147c24 */ /* 0x000fe4000f8e02ff */
[----:B------:R-:W-:Y:S01]  /*fc60*/  IMAD.X R3, RZ, RZ, R24, P0 ;  /* 0x000000ffff037224 */ /* 0x000fe200000e0618 */
[----:B------:R-:W-:-:S13]  /*fc70*/  ISETP.LT.OR P0, PT, R7, 0x51, P3 ;  /* 0x000000510700780c */ /* 0x000fda0001f01670 */
[----:B------:R-:W-:Y:S01]  /*fc80*/  @!PT LDS RZ, [RZ] ;  /* 0x00000000fffff984 */ /* 0x000fe20000000800 */
[----:B------:R-:W-:Y:S01]  /*fc90*/  @!PT LDS RZ, [RZ] ;  /* 0x00000000fffff984 */ /* 0x000fe20000000800 */
[----:B------:R-:W-:Y:S01]  /*fca0*/  @!PT LDS RZ, [RZ] ;  /* 0x00000000fffff984 */ /* 0x000fe20000000800 */
[----:B------:R-:W-:Y:S01]  /*fcb0*/  LDGSTS.E.BYPASS.LTC128B.128 [R5+0x2c00], desc[UR36][R2.64], !P0 ;  /* 0x02c0000002057fae */ /* 0x000fe2000c101d64 */
[----:B------:R-:W-:-:S13]  /*fcc0*/  ISETP.LT.OR P0, PT, R7, 0x51, P2 ;  /* 0x000000510700780c */ /* 0x000fda0001701670 */
[----:B------:R-:W-:Y:S01]  /*fcd0*/  LDGSTS.E.BYPASS.LTC128B.128 [R5+0x5c00], desc[UR36][R2.64+0x80], !P0 ;  /* 0x05c0008002057fae */ /* 0x000fe2000c101d64 */
[----:B------:R-:W-:Y:S01]  /*fce0*/  ISETP.LT.OR P0, PT, R7, 0x51, P1 ;  /* 0x000000510700780c */ /* 0x000fe20000f01670 */
[----:B------:R-:W-:-:S12]  /*fcf0*/  IMAD R7, R9, UR5, R20 ;  /* 0x0000000509077c24 */ /* 0x000fd8000f8e0214 */
[----:B------:R0:W-:Y:S02]  /*fd00*/  LDGSTS.E.BYPASS.LTC128B.128 [R5+0x8c00], desc[UR36][R2.64+0x100], !P0 ;  /* 0x08c0010002057fae */ /* 0x0001e4000c101d64 */
[----:B0-----:R-:W-:Y:S01]  /*fd10*/  IMAD.WIDE.U32 R2, R9, UR4, RZ ;  /* 0x0000000409027c25 */ /* 0x001fe2000f8e00ff */
        /* <DEDUP_REMOVED lines=13> */
.L_x_3553:
        /* <DEDUP_REMOVED lines=10> */
.L_x_3554:
[----:B------:R-:W2:Y:S01]  /*fe90*/  LDL R0, [R1] ;  /* 0x0000000001007983 */ /* 0x000ea20000100800 */
[----:B------:R1:W-:Y:S01]  /*fea0*/  SYNCS.ARRIVE.TRANS64.A1T0 RZ, [R6+URZ+0x30850], RZ ;  /* 0x030850ff06ff79a7 */ /* 0x0003e2000810003f */
[C---:B------:R-:W-:Y:S01]  /*feb0*/  VIADD R8, R25.reuse, 0xffffffff ;  /* 0xffffffff19087836 */ /* 0x040fe20000000000 */
[----:B------:R-:W-:Y:S01]  /*fec0*/  MOV R29, R25 ;  /* 0x00000019001d7202 */ /* 0x000fe20000000f00 */
[----:B------:R-:W-:Y:S02]  /*fed0*/  IMAD.MOV.U32 R10, RZ, RZ, R27 ;  /* 0x000000ffff0a7224 */ /* 0x000fe400078e001b */
[----:B------:R-:W-:Y:S01]  /*fee0*/  IMAD.MOV.U32 R17, RZ, RZ, R28 ;  /* 0x000000ffff117224 */ /* 0x000fe200078e001c */
[----:B--2---:R-:W-:-:S13]  /*fef0*/  ISETP.GT.AND P0, PT, R25, R0, PT ;  /* 0x000000001900720c */ /* 0x004fda0003f04270 */
[----:B-1----:R-:W-:Y:S05]  /*ff00*/  @P0 BRA `(.L_x_3555) ;  /* 0xfffffff000180947 */ /* 0x002fea000383ffff */
.L_x_3542:
[----:B------:R-:W-:Y:S05]  /*ff10*/  BSYNC B0 ;  /* 0x0000000000007941 */ /* 0x000fea0003800000 */
.L_x_3541:
[----:B------:R-:W1:Y:S01]  /*ff20*/  S2R R0, SR_TID.X ;  /* 0x0000000000007919 */ /* 0x000e620000002100 */
[----:B------:R-:W-:Y:S01]  /*ff30*/  BSSY B0, `(.L_x_3556) ;  /* 0x0000010000007945 */ /* 0x000fe20003800000 */
[----:B-1----:R-:W-:-:S04]  /*ff40*/  LOP3.LUT R0, R0, 0x7f, RZ, 0xc0, !PT ;  /* 0x0000007f00007812 */ /* 0x002fc800078ec0ff */
[----:B------:R-:W-:-:S13]  /*ff50*/  ISETP.NE.AND P0, PT, R0, RZ, PT ;  /* 0x000000ff0000720c */ /* 0x000fda0003f05270 */
[----:B------:R-:W-:Y:S05]  /*ff60*/  @P0 BRA `(.L_x_3557) ;  /* 0x0000000000300947 */ /* 0x000fea0003800000 */
[----:B------:R-:W1:Y:S01]  /*ff70*/  S2R R5, SR_LANEID ;  /* 0x0000000000057919 */ /* 0x000e620000000000 */
[----:B------:R-:W-:Y:S01]  /*ff80*/  VOTEU.ANY UR4, UPT, PT ;  /* 0x0000000000047886 */ /* 0x000fe200038e0100 */
[----:B0-----:R-:W0:Y:S01]  /*ff90*/  LDC.64 R2, c[0x0][0xc60] ;  /* 0x00031800ff027b82 */ /* 0x001e220000000a00 */
[----:B------:R-:W1:Y:S02]  /*ffa0*/  FLO.U32 R0, UR4 ;  /* 0x0000000400007d00 */ /* 0x000e6400080e0000 */
[----:B-1----:R-:W-:-:S06]  /*ffb0*/  ISETP.EQ.U32.AND P0, PT, R0, R5, PT ;  /* 0x000000050000720c */ /* 0x002fcc0003f02070 */
[----:B------:R-:W0:Y:S07]  /*ffc0*/  POPC R5, UR4 ;  /* 0x0000000400057d09 */ /* 0x000e2e0008000000 */
[----:B0-----:R-:W3:Y:S01]  /*ffd0*/  @P0 ATOMG.E.ADD.STRONG.GPU PT, R3, desc[UR36][R2.64], R5 ;  /* 0x00000005020309a8 */ /* 0x001ee200081ee1e4 */
[----:B------:R-:W0:Y:S02]  /*ffe0*/  S2R R4, SR_LTMASK ;  /* 0x0000000000047919 */ /* 0x000e240000003900 */
[----:B0-----:R-:W-:-:S04]  /*fff0*/  LOP3.LUT R4, R4, UR4, RZ, 0xc0, !PT ;  /* 0x0000000404047c12 */ /* 0x001fc8000f8ec0ff */
[----:B------:R-:W0:Y:S01]  /*10000*/  POPC R7, R4 ;  /* 0x0000000400077309 */ /* 0x000e220000000000 */
[----:B---3--:R-:W0:Y:S02]  /*10010*/  SHFL.IDX PT, R0, R3, R0, 0x1f ;  /* 0x00001f0003007589 */ /* 0x008e2400000e0000 */
[----:B0-----:R-:W-:-:S07]  /*10020*/  IADD3 R16, R0, UR39, R7 ;  /* 0x0000002700107c10 */ /* 0x001fce000fffe007 */
.L_x_3557:
[----:B------:R-:W-:Y:S05]  /*10030*/  BSYNC B0 ;  /* 0x0000000000007941 */ /* 0x000fea0003800000 */
.L_x_3556:
[----:B------:R-:W-:-:S13]  /*10040*/  LOP3.LUT P0, RZ, R23, 0x10, RZ, 0xc0, !PT ;  /* 0x0000001017ff7812 */ /* 0x000fda000780c0ff */
[----:B------:R-:W-:Y:S05]  /*10050*/  @!P0 BRA `(.L_x_3558) ;  /* 0x0000000000048947 */ /* 0x000fea0003800000 */
[----:B------:R-:W-:Y:S01]  /*10060*/  BPT.TRAP 0x1 ;  /* 0x000000040000795c */ /* 0x000fe20000300000 */
.L_x_3558:
[----:B------:R-:W-:Y:S01]  /*10070*/  IMAD R0, R27, 0x8, R22 ;  /* 0x000000081b007824 */ /* 0x000fe200078e0216 */
[----:B0-----:R-:W-:Y:S01]  /*10080*/  SHF.L.U32 R3, R28, 0x1f, RZ ;  /* 0x0000001f1c037819 */ /* 0x001fe200000006ff */
[----:B------:R-:W-:Y:S01]  /*10090*/  BSSY B0, `(.L_x_3559) ;  /* 0x0000004000007945 */ /* 0x000fe20003800000 */
[----:B------:R-:W-:Y:S02]  /*100a0*/  IMAD R6, R25, -0x60, R37 ;  /* 0xffffffa019067824 */ /* 0x000fe400078e0225 */
[----:B------:R-:W0:Y:S02]  /*100b0*/  SYNCS.PHASECHK.TRANS64.TRYWAIT P0, [R0+URZ+0x30860], R3 ;  /* 0x03086003000075a7 */ /* 0x000e24000800017f */
[----:B0-----:R-:W-:Y:S05]  /*100c0*/  @!P0 BRA `(.L_x_3560) ;  /* 0x0000003c00208947 */ /* 0x001fea0003800000 */
.L_x_3656:
[----:B------:R-:W-:Y:S05]  /*100d0*/  BSYNC B0 ;  /* 0x0000000000007941 */ /* 0x000fea0003800000 */
.L_x_3559:
[----:B------:R-:W1:Y:S01]  /*100e0*/  S2R R2, SR_TID.X ;  /* 0x0000000000027919 */ /* 0x000e620000002100 */
[----:B------:R-:W-:Y:S01]  /*100f0*/  UMOV UR4, 0xffffffff ;  /* 0xffffffff00047882 */ /* 0x000fe20000000000 */
[----:B------:R-:W-:Y:S01]  /*10100*/  IMAD R7, R27, 0x4800, R34 ;  /* 0x000048001b077824 */ /* 0x000fe200078e0222 */
[----:B-1----:R-:W-:-:S04]  /*10110*/  LOP3.LUT R2, R2, 0x7f, RZ, 0xc0, !PT ;  /* 0x0000007f02027812 */ /* 0x002fc800078ec0ff */
[----:B------:R-:W-:-:S05]  /*10120*/  SHF.R.U32.HI R2, RZ, 0x3, R2 ;  /* 0x00000003ff027819 */ /* 0x000fca0000011602 */
[----:B------:R-:W-:Y:S01]  /*10130*/  IMAD.IADD R6, R6, 0x1, -R2 ;  /* 0x0000000106067824 */ /* 0x000fe200078e0a02 */
[----:B------:R-:W-:Y:S06]  /*10140*/  BRA.DIV UR4, `(.L_x_3561) ;  /* 0x0000003e04147947 */ /* 0x000fec000b800000 */
[----:B--2---:R-:W1:Y:S01]  /*10150*/  SHFL.IDX PT, R14, R18, RZ, 0x181f ;  /* 0x00181fff120e7589 */ /* 0x004e6200000e0000 */
[----:B------:R-:W-:Y:S01]  /*10160*/  ULDC UR4, c[0x0][0x2f4] ;  /* 0x0000bd0000047ab9 */ /* 0x000fe20000000800 */
[C---:B------:R-:W-:Y:S01]  /*10170*/  IMAD.SHL.U32 R5, R31.reuse, 0x2, RZ ;  /* 0x000000021f057824 */ /* 0x040fe200078e00ff */
[----:B------:R-:W-:Y:S01]  /*10180*/  ISETP.GE.AND P2, PT, R31, UR4, PT ;  /* 0x000000041f007c0c */ /* 0x000fe2000bf46270 */
[----:B0-----:R-:W0:Y:S01]  /*10190*/  SHFL.IDX PT, R3, R24, RZ, 0x181f ;  /* 0x00181fff18037589 */ /* 0x001e2200000e0000 */
[----:B------:R-:W-:Y:S01]  /*101a0*/  IMAD R4, R7, 0x2, R22 ;  /* 0x0000000207047824 */ /* 0x000fe200078e0216 */
[----:B------:R-:W-:Y:S02]  /*101b0*/  ISETP.GE.AND P1, PT, R33, UR4, PT ;  /* 0x0000000421007c0c */ /* 0x000fe4000bf26270 */
[C---:B------:R-:W-:Y:S01]  /*101c0*/  ISETP.LT.OR P4, PT, R6.reuse, 0x1, P2 ;  /* 0x000000010600780c */ /* 0x040fe20001781670 */
[----:B------:R-:W-:Y:S01]  /*101d0*/  SHFL.IDX PT, R7, R24, 0x1, 0x181f ;  /* 0x00381f0018077f89 */ /* 0x000fe200000e0000 */
[----:B------:R-:W-:-:S02]  /*101e0*/  ISETP.LT.OR P3, PT, R6, 0x1, P1 ;  /* 0x000000010600780c */ /* 0x000fc40000f61670 */
[----:B-1----:R-:W-:Y:S02]  /*101f0*/  IADD3 R2, P0, R14, R5, RZ ;  /* 0x000000050e027210 */ /* 0x002fe40007f1e0ff */
[----:B------:R-:W1:Y:S03]  /*10200*/  SHFL.IDX PT, R14, R18, 0x1, 0x181f ;  /* 0x00381f00120e7f89 */ /* 0x000e6600000e0000 */
[----:B0-----:R-:W-:Y:S01]  /*10210*/  IMAD.X R3, RZ, RZ, R3, P0 ;  /* 0x000000ffff037224 */ /* 0x001fe200000e0603 */
[----:B------:R-:W-:-:S04]  /*10220*/  ISETP.GE.AND P0, PT, R32, UR4, PT ;  /* 0x0000000420007c0c */ /* 0x000fc8000bf06270 */
[----:B------:R-:W-:Y:S01]  /*10230*/  LDGSTS.E.BYPASS.LTC128B.128 [R4+0x400], desc[UR36][R2.64], !P4 ;  /* 0x0040000002047fae */ /* 0x000fe2000e101d64 */
[----:B------:R-:W-:-:S03]  /*10240*/  ISETP.LT.OR P4, PT, R6, 0x1, P0 ;  /* 0x000000010600780c */ /* 0x000fc60000781670 */
[----:B------:R-:W-:Y:S10]  /*10250*/  LDGSTS.E.BYPASS.LTC128B.128 [R4+0x3400], desc[UR36][R2.64+0x80], !P3 ;  /* 0x0340008002047fae */ /* 0x000ff4000d901d64 */
[----:B------:R1:W-:Y:S01]  /*10260*/  LDGSTS.E.BYPASS.LTC128B.128 [R4+0x6400], desc[UR36][R2.64+0x100], !P4 ;  /* 0x0640010002047fae */ /* 0x0003e2000e101d64 */
[----:B------:R-:W-:-:S02]  /*10270*/  ISETP.LT.OR P4, PT, R6, 0x11, P2 ;  /* 0x000000110600780c */ /* 0x000fc40001781670 */
[----:B-1----:R-:W-:Y:S02]  /*10280*/  IADD3 R2, P3, R14, R5, RZ ;  /* 0x000000050e027210 */ /* 0x002fe40007f7e0ff */
[----:B------:R-:W0:Y:S03]  /*10290*/  SHFL.IDX PT, R14, R18, 0x2, 0x181f ;  /* 0x00581f00120e7f89 */ /* 0x000e2600000e0000 */
[----:B------:R-:W-:Y:S01]  /*102a0*/  IMAD.X R3, RZ, RZ, R7, P3 ;  /* 0x000000ffff037224 */ /* 0x000fe200018e0607 */
[C---:B------:R-:W-:Y:S01]  /*102b0*/  ISETP.LT.OR P3, PT, R6.reuse, 0x11, P1 ;  /* 0x000000110600780c */ /* 0x040fe20000f61670 */
[----:B------:R-:W1:Y:S04]  /*102c0*/  SHFL.IDX PT, R7, R24, 0x2, 0x181f ;  /* 0x00581f0018077f89 */ /* 0x000e6800000e0000 */
[----:B------:R-:W-:Y:S01]  /*102d0*/  LDGSTS.E.BYPASS.LTC128B.128 [R4+0xc00], desc[UR36][R2.64], !P4 ;  /* 0x00c0000002047fae */ /* 0x000fe2000e101d64 */
[----:B------:R-:W-:-:S07]  /*102e0*/  ISETP.LT.OR P4, PT, R6, 0x11, P0 ;  /* 0x000000110600780c */ /* 0x000fce0000781670 */
[----:B------:R-:W-:Y:S06]  /*102f0*/  LDGSTS.E.BYPASS.LTC128B.128 [R4+0x3c00], desc[UR36][R2.64+0x80], !P3 ;  /* 0x03c0008002047fae */ /* 0x000fec000d901d64 */
[----:B------:R0:W-:Y:S01]  /*10300*/  LDGSTS.E.BYPASS.LTC128B.128 [R4+0x6c00], desc[UR36][R2.64+0x100], !P4 ;  /* 0x06c0010002047fae */ /* 0x0001e2000e101d64 */
[----:B------:R-:W-:Y:S02]  /*10310*/  ISETP.LT.OR P4, PT, R6, 0x21, P2 ;  /* 0x000000210600780c */ /* 0x000fe40001781670 */
[----:B0-----:R-:W-:Y:S02]  /*10320*/  IADD3 R2, P3, R14, R5, RZ ;  /* 0x000000050e027210 */ /* 0x001fe40007f7e0ff */
[----:B------:R-:W0:Y:S03]  /*10330*/  SHFL.IDX PT, R14, R18, 0x3, 0x181f ;  /* 0x00781f00120e7f89 */ /* 0x000e2600000e0000 */
[----:B-1----:R-:W-:Y:S01]  /*10340*/  IMAD.X R3, RZ, RZ, R7, P3 ;  /* 0x000000ffff037224 */ /* 0x002fe200018e0607 */
        /* <DEDUP_REMOVED lines=13> */
[----:B------:R-:W-:-:S03]  /*10420*/  ISETP.LT.OR P4, PT, R6, 0x31, P0 ;  /* 0x000000310600780c */ /* 0x000fc60000781670 */
[----:B------:R-:W2:Y:S04]  /*10430*/  SHFL.IDX PT, R24, R24, 0x5, 0x181f ;  /* 0x00b81f0018187f89 */ /* 0x000ea800000e0000 */
[----:B------:R-:W-:Y:S06]  /*10440*/  LDGSTS.E.BYPASS.LTC128B.128 [R4+0x4c00], desc[UR36][R2.64+0x80], !P3 ;  /* 0x04c0008002047fae */ /* 0x000fec000d901d64 */
[----:B------:R0:W-:Y:S01]  /*10450*/  LDGSTS.E.BYPASS.LTC128B.128 [R4+0x7c00], desc[UR36][R2.64+0x100], !P4 ;  /* 0x07c0010002047fae */ /* 0x0001e2000e101d64 */
[----:B------:R-:W-:-:S02]  /*10460*/  ISETP.LT.OR P4, PT, R6, 0x41, P2 ;  /* 0x000000410600780c */ /* 0x000fc40001781670 */
[----:B0-----:R-:W-:Y:S02]  /*10470*/  IADD3 R2, P3, R14, R5, RZ ;  /* 0x000000050e027210 */ /* 0x001fe40007f7e0ff */
[----:B------:R0:W3:Y:S02]  /*10480*/  SHFL.IDX PT, R14, R18, 0x5, 0x181f ;  /* 0x00b81f00120e7f89 */ /* 0x0000e400000e0000 */
[----:B-1----:R-:W-:Y:S02]  /*10490*/  IADD3.X R3, RZ, R7, RZ, P3, !PT ;  /* 0x00000007ff037210 */ /* 0x002fe40001ffe4ff */
[----:B------:R-:W-:-:S05]  /*104a0*/  ISETP.LT.OR P3, PT, R6, 0x41, P1 ;  /* 0x000000410600780c */ /* 0x000fca0000f61670 */
[----:B------:R0:W-:Y:S01]  /*104b0*/  LDGSTS.E.BYPASS.LTC128B.128 [R4+0x2400], desc[UR36][R2.64], !P4 ;  /* 0x0240000002047fae */ /* 0x0001e2000e101d64 */
[----:B------:R-:W-:-:S07]  /*104c0*/  ISETP.LT.OR P4, PT, R6, 0x41, P0 ;  /* 0x000000410600780c */ /* 0x000fce0000781670 */
[----:B------:R0:W-:Y:S06]  /*104d0*/  LDGSTS.E.BYPASS.LTC128B.128 [R4+0x5400], desc[UR36][R2.64+0x80], !P3 ;  /* 0x0540008002047fae */ /* 0x0001ec000d901d64 */
[----:B--2---:R0:W-:Y:S02]  /*104e0*/  LDGSTS.E.BYPASS.LTC128B.128 [R4+0x8400], desc[UR36][R2.64+0x100], !P4 ;  /* 0x0840010002047fae */ /* 0x0041e4000e101d64 */
.L_x_3670:
[C---:B------:R-:W-:Y:S02]  /*104f0*/  ISETP.LT.OR P2, PT, R6.reuse, 0x51, P2 ;  /* 0x000000510600780c */ /* 0x040fe40001741670 */
[C---:B------:R-:W-:Y:S02]  /*10500*/  ISETP.LT.OR P1, PT, R6.reuse, 0x51, P1 ;  /* 0x000000510600780c */ /* 0x040fe40000f21670 */
[----:B------:R-:W-:Y:S02]  /*10510*/  ISETP.LT.OR P0, PT, R6, 0x51, P0 ;  /* 0x000000510600780c */ /* 0x000fe40000701670 */
[----:B0--3--:R-:W-:-:S05]  /*10520*/  IADD3 R2, P3, R14, R5, RZ ;  /* 0x000000050e027210 */ /* 0x009fca0007f7e0ff */
[----:B------:R-:W-:-:S05]  /*10530*/  IMAD.X R3, RZ, RZ, R24, P3 ;  /* 0x000000ffff037224 */ /* 0x000fca00018e0618 */
        /* <DEDUP_REMOVED lines=8> */
.L_x_3562:
        /* <DEDUP_REMOVED lines=10> */
.L_x_3563:
[----:B------:R1:W-:Y:S01]  /*10660*/  SYNCS.ARRIVE.TRANS64.A1T0 RZ, [R0+URZ+0x30850], RZ ;  /* 0x030850ff00ff79a7 */ /* 0x0003e2000810003f */
[----:B------:R-:W-:-:S05]  /*10670*/  VIADD R27, R27, 0x1 ;  /* 0x000000011b1b7836 */ /* 0x000fca0000000000 */
[----:B------:R-:W-:-:S04]  /*10680*/  ISETP.NE.AND P0, PT, R27, 0x2, PT ;  /* 0x000000021b00780c */ /* 0x000fc80003f05270 */
[----:B0-----:R-:W-:Y:S02]  /*10690*/  SEL R3, RZ, 0x1, P0 ;  /* 0x00000001ff037807 */ /* 0x001fe40000000000 */
[----:B------:R-:W-:Y:S02]  /*106a0*/  SEL R27, R27, RZ, P0 ;  /* 0x000000ff1b1b7207 */ /* 0x000fe40000000000 */
[----:B-1----:R-:W-:-:S07]  /*106b0*/  LOP3.LUT R28, R28, R3, RZ, 0x3c, !PT ;  /* 0x000000031c1c7212 */ /* 0x002fce00078e3cff */
.L_x_3520:
[----:B------:R-:W-:Y:S05]  /*106c0*/  BSYNC B7 ;  /* 0x0000000000077941 */ /* 0x000fea0003800000 */
.L_x_3518:
        /* <DEDUP_REMOVED lines=11> */
.L_x_3564:
        /* <DEDUP_REMOVED lines=10> */
[----:B0-----:R-:W-:-:S06]  /*10820*/  @!P1 IMAD.WIDE R4, R7, 0x4, R4 ;  /* 0x0000000407049825 */ /* 0x001fcc00078e0204 */
[----:B------:R-:W2:Y:S01]  /*10830*/  @!P1 LDG.E R4, desc[UR36][R4.64] ;  /* 0x0000002404049981 */ /* 0x000ea2000c1e1900 */
[----:B-1----:R-:W-:-:S06]  /*10840*/  @!P1 IMAD.WIDE R2, R7, 0x4, R2 ;  /* 0x0000000407029825 */ /* 0x002fcc00078e0202 */
[----:B------:R-:W3:Y:S01]  /*10850*/  @!P1 LDG.E R2, desc[UR36][R2.64] ;  /* 0x0000002402029981 */ /* 0x000ee2000c1e1900 */
[----:B------:R-:W-:Y:S02]  /*10860*/  IMAD.MOV.U32 R7, RZ, RZ, RZ ;  /* 0x000000ffff077224 */ /* 0x000fe400078e00ff */
[----:B------:R-:W-:Y:S01]  /*10870*/  IMAD.MOV.U32 R10, RZ, RZ, RZ ;  /* 0x000000ffff0a7224 */ /* 0x000fe200078e00ff */
[C---:B------:R-:W-:Y:S02]  /*10880*/  ISETP.GE.U32.AND P2, PT, R9.reuse, 0x2, PT ;  /* 0x000000020900780c */ /* 0x040fe40003f46070 */
[C---:B------:R-:W-:Y:S02]  /*10890*/  ISETP.GE.U32.AND P3, PT, R9.reuse, 0x4, PT ;  /* 0x000000040900780c */ /* 0x040fe40003f66070 */
[C---:B------:R-:W-:Y:S02]  /*108a0*/  ISETP.GE.U32.AND P4, PT, R9.reuse, 0x8, PT ;  /* 0x000000080900780c */ /* 0x040fe40003f86070 */
[----:B------:R-:W-:Y:S01]  /*108b0*/  ISETP.GE.U32.AND P5, PT, R9, 0x10, PT ;  /* 0x000000100900780c */ /* 0x000fe20003fa6070 */
[----:B------:R-:W-:Y:S04]  /*108c0*/  SHFL.IDX PT, R0, R16, RZ, 0x1f ;  /* 0x00001fff10007589 */ /* 0x000fe800000e0000 */
[----:B------:R-:W-:Y:S01]  /*108d0*/  SHFL.IDX PT, R8, R16, 0x1, 0x1f ;  /* 0x00201f0010087f89 */ /* 0x000fe200000e0000 */
[----:B--2---:R-:W-:-:S02]  /*108e0*/  @!P1 IMAD.MOV.U32 R7, RZ, RZ, R4 ;  /* 0x000000ffff079224 */ /* 0x004fc400078e0004 */
[----:B---3--:R-:W-:-:S04]  /*108f0*/  @!P1 IMAD.MOV.U32 R10, RZ, RZ, R2 ;  /* 0x000000ffff0a9224 */ /* 0x008fc800078e0002 */
[----:B------:R-:W-:-:S05]  /*10900*/  IMAD R13, R10, R7, RZ ;  /* 0x000000070a0d7224 */ /* 0x000fca00078e02ff */
[----:B------:R-:W0:Y:S01]  /*10910*/  SHFL.UP PT, R14, R13, 0x1, RZ ;  /* 0x042000000d0e7989 */ /* 0x000e2200000e00ff */
[----:B------:R-:W-:-:S04]  /*10920*/  ISETP.NE.AND P1, PT, R9, RZ, PT ;  /* 0x000000ff0900720c */ /* 0x000fc80003f25270 */
        /* <DEDUP_REMOVED lines=14> */
[----:B------:R0:W1:Y:S01]  /*10a10*/  SHFL.IDX PT, R14, R2, 0x1f, 0x1f ;  /* 0x03e01f00020e7f89 */ /* 0x00006200000e0000 */
[----:B------:R-:W-:-:S07]  /*10a20*/  IMAD.MOV.U32 R6, RZ, RZ, RZ ;  /* 0x000000ffff067224 */ /* 0x000fce00078e00ff */
.L_x_3680:
[----:B------:R-:W-:Y:S02]  /*10a30*/  ULDC UR4, c[0x0][0xc38] ;  /* 0x00030e0000047ab9 */ /* 0x000fe40000000800 */
[----:B------:R-:W-:-:S04]  /*10a40*/  IMAD.U32 R5, RZ, RZ, UR4 ;  /* 0x00000004ff057e24 */ /* 0x000fc8000f8e00ff */
[----:B-1----:R-:W-:-:S04]  /*10a50*/  IMAD R14, R14, R5, RZ ;  /* 0x000000050e0e7224 */ /* 0x002fc800078e02ff */
[----:B------:R-:W-:-:S05]  /*10a60*/  IMAD.IADD R9, R8, 0x1, R14 ;  /* 0x0000000108097824 */ /* 0x000fca00078e020e */
[----:B------:R-:W-:-:S13]  /*10a70*/  ISETP.GT.AND P6, PT, R9, R0, PT ;  /* 0x000000000900720c */ /* 0x000fda0003fc4270 */
[----:B------:R-:W-:Y:S05]  /*10a80*/  @P6 BRA `(.L_x_3567) ;  /* 0x0000000000a46947 */ /* 0x000fea0003800000 */
.L_x_3570:
[----:B0-----:R-:W0:Y:S01]  /*10a90*/  LDC R2, c[0x0][0xc3c] ;  /* 0x00030f00ff027b82 */ /* 0x001e220000000800 */
[----:B------:R-:W-:-:S05]  /*10aa0*/  VIADD R19, R19, 0x1f ;  /* 0x0000001f13137836 */ /* 0x000fca0000000000 */
[----:B0-----:R-:W-:-:S13]  /*10ab0*/  ISETP.GE.AND P6, PT, R19, R2, PT ;  /* 0x000000021300720c */ /* 0x001fda0003fc6270 */
[----:B------:R-:W-:Y:S05]  /*10ac0*/  @P6 BRA `(.L_x_3568) ;  /* 0x0000000400b86947 */ /* 0x000fea0003800000 */
[----:B------:R-:W0:Y:S01]  /*10ad0*/  S2R R3, SR_TID.X ;  /* 0x0000000000037919 */ /* 0x000e220000002100 */
[----:B------:R-:W-:Y:S01]  /*10ae0*/  IMAD.MOV.U32 R7, RZ, RZ, RZ ;  /* 0x000000ffff077224 */ /* 0x000fe200078e00ff */
[----:B0-----:R-:W-:-:S04]  /*10af0*/  LOP3.LUT R3, R3, 0x1f, RZ, 0xc0, !PT ;  /* 0x0000001f03037812 */ /* 0x001fc800078ec0ff */
[----:B------:R-:W-:-:S04]  /*10b00*/  IADD3 R11, R19, R3, RZ ;  /* 0x00000003130b7210 */ /* 0x000fc80007ffe0ff */
        /* <DEDUP_REMOVED lines=27> */
.L_x_3688:
[----:B------:R-:W-:Y:S02]  /*10cc0*/  ULDC UR4, c[0x0][0xc38] ;  /* 0x00030e0000047ab9 */ /* 0x000fe40000000800 */
[----:B------:R-:W-:-:S04]  /*10cd0*/  IMAD.U32 R5, RZ, RZ, UR4 ;  /* 0x00000004ff057e24 */ /* 0x000fc8000f8e00ff */
[----:B-1----:R-:W-:-:S05]  /*10ce0*/  IMAD R14, R14, R5, RZ ;  /* 0x000000050e0e7224 */ /* 0x002fca00078e02ff */
[----:B------:R-:W-:-:S04]  /*10cf0*/  IADD3 R9, R14, R9, RZ ;  /* 0x000000090e097210 */ /* 0x000fc80007ffe0ff */
[----:B------:R-:W-:-:S13]  /*10d00*/  ISETP.GT.AND P6, PT, R9, R0, PT ;  /* 0x000000000900720c */ /* 0x000fda0003fc4270 */
[----:B------:R-:W-:Y:S05]  /*10d10*/  @!P6 BRA `(.L_x_3570) ;  /* 0xfffffffc005ce947 */ /* 0x000fea000383ffff */
.L_x_3567:
        /* <DEDUP_REMOVED lines=9> */
.L_x_3693:
[----:B------:R-:W-:-:S13]  /*10db0*/  ISETP.NE.AND P0, PT, R3, RZ, PT ;  /* 0x000000ff0300720c */ /* 0x000fda0003f05270 */
[----:B------:R-:W-:Y:S05]  /*10dc0*/  @!P0 BRA `(.L_x_3572) ;  /* 0x0000000000108947 */ /* 0x000fea0003800000 */
[----:B------:R-:W-:Y:S01]  /*10dd0*/  UMOV UR4, 0xffffffff ;  /* 0xffffffff00047882 */ /* 0x000fe20000000000 */
[----:B------:R-:W-:Y:S02]  /*10de0*/  VIADD R12, R4, 0xffffffff ;  /* 0xffffffff040c7836 */ /* 0x000fe40000000000 */
[----:B------:R-:W-:Y:S05]  /*10df0*/  BRA.DIV UR4, `(.L_x_3573) ;  /* 0x0000004204387947 */ /* 0x000fea000b800000 */
[----:B------:R4:W0:Y:S02]  /*10e00*/  SHFL.IDX PT, R6, R2, R12, 0x1f ;  /* 0x00001f0c02067589 */ /* 0x00082400000e0000 */
.L_x_3572:
        /* <DEDUP_REMOVED lines=53> */
[----:B------:R-:W-:-:S04]  /*11160*/  IMAD.MOV R3, RZ, RZ, -R8 ;  /* 0x000000ffff037224 */ /* 0x000fc800078e0a08 */
[C---:B------:R-:W-:Y:S02]  /*11170*/  IMAD R18, R10.reuse, R3, R6 ;  /* 0x000000030a127224 */ /* 0x040fe400078e0206 */
[----:B------:R-:W-:-:S04]  /*11180*/  IMAD R3, R10, 0x1000000, R8 ;  /* 0x010000000a037824 */ /* 0x000fc800078e0208 */
[----:B------:R-:W-:Y:S01]  /*11190*/  IMAD R18, R18, 0x10000, R3 ;  /* 0x0001000012127824 */ /* 0x000fe200078e0203 */
[----:B------:R-:W-:Y:S06]  /*111a0*/  BRA `(.L_x_3574) ;  /* 0x00000000001c7947 */ /* 0x000fec0003800000 */
.L_x_3568:
[----:B------:R-:W-:Y:S01]  /*111b0*/  UMOV UR4, URZ ;  /* 0x0000003f00047c82 */ /* 0x000fe20008000000 */
[----:B------:R-:W-:Y:S01]  /*111c0*/  UMOV UR5, URZ ;  /* 0x0000003f00057c82 */ /* 0x000fe20008000000 */
[----:B------:R-:W-:Y:S01]  /*111d0*/  ULDC UR6, c[0x0][0xc3c] ;  /* 0x00030f0000067ab9 */ /* 0x000fe20000000800 */
[----:B------:R-:W-:Y:S01]  /*111e0*/  IMAD.MOV.U32 R16, RZ, RZ, R0 ;  /* 0x000000ffff107224 */ /* 0x000fe200078e0000 */
[----:B------:R-:W-:Y:S01]  /*111f0*/  MOV R18, UR5 ;  /* 0x0000000500127c02 */ /* 0x000fe20008000f00 */
[----:B------:R-:W-:Y:S02]  /*11200*/  IMAD.U32 R17, RZ, RZ, UR4 ;  /* 0x00000004ff117e24 */ /* 0x000fe4000f8e00ff */
[----:B------:R-:W-:-:S07]  /*11210*/  IMAD.U32 R19, RZ, RZ, UR6 ;  /* 0x00000006ff137e24 */ /* 0x000fce000f8e00ff */
.L_x_3574:
        /* <DEDUP_REMOVED lines=10> */
.L_x_3565:
[----:B------:R-:W-:Y:S02]  /*112c0*/  ULDC UR4, c[0x0][0xc3c] ;  /* 0x00030f0000047ab9 */ /* 0x000fe40000000800 */
[----:B-1----:R-:W-:-:S13]  /*112d0*/  ISETP.GE.AND P0, PT, R19, UR4, PT ;  /* 0x0000000413007c0c */ /* 0x002fda000bf06270 */
[----:B------:R-:W-:Y:S05]  /*112e0*/  @!P0 BRA `(.L_x_3575) ;  /* 0xffffffb400a08947 */ /* 0x000fea000383ffff */
[----:B------:R-:W-:Y:S05]  /*112f0*/  BSYNC B8 ;  /* 0x0000000000087941 */ /* 0x000fea0003800000 */
.L_x_3512:
        /* <DEDUP_REMOVED lines=12> */
.L_x_3696:
[----:B------:R-:W-:Y:S05]  /*113c0*/  BSYNC B0 ;  /* 0x0000000000007941 */ /* 0x000fea0003800000 */
.L_x_3576:
[----:B------:R-:W-:-:S03]  /*113d0*/  UMOV UR4, 0xffffffff ;  /* 0xffffffff00047882 */ /* 0x000fc60000000000 */
[----:B------:R-:W-:Y:S05]  /*113e0*/  BRA.DIV UR4, `(.L_x_3578) ;  /* 0x0000003a04f87947 */ /* 0x000fea000b800000 */
[----:B-1----:R-:W1:Y:S02]  /*113f0*/  S2R R0, SR_TID.X ;  /* 0x0000000000007919 */ /* 0x002e640000002100 */
[----:B-1----:R-:W-:-:S04]  /*11400*/  SHF.R.U32.HI R0, RZ, 0x5, R0 ;  /* 0x00000005ff007819 */ /* 0x002fc80000011600 */
[----:B------:R-:W-:-:S05]  /*11410*/  LOP3.LUT R0, R0, 0x3, RZ, 0xc0, !PT ;  /* 0x0000000300007812 */ /* 0x000fca00078ec0ff */
[----:B------:R1:W3:Y:S02]  /*11420*/  SHFL.IDX PT, R14, R0, RZ, 0x1f ;  /* 0x00001fff000e7589 */ /* 0x0002e400000e0000 */
.L_x_3699:
[----:B---3--:R-:W-:Y:S01]  /*11430*/  ISETP.NE.AND P0, PT, R14, RZ, PT ;  /* 0x000000ff0e00720c */ /* 0x008fe20003f05270 */
[----:B------:R-:W-:-:S12]  /*11440*/  BSSY B0, `(.L_x_3579) ;  /* 0x0000026000007945 */ /* 0x000fd80003800000 */
[----:B------:R-:W-:Y:S05]  /*11450*/  @P0 BRA `(.L_x_3580) ;  /* 0x0000000000900947 */ /* 0x000fea0003800000 */
[----:B------:R-:W-:-:S03]  /*11460*/  UMOV UR4, 0xffffffff ;  /* 0xffffffff00047882 */ /* 0x000fc60000000000 */
[----:B------:R-:W-:Y:S05]  /*11470*/  BRA.DIV UR4, `(.L_x_3581) ;  /* 0x0000003e04087947 */ /* 0x000fea000b800000 */
[----:B------:R-:W-:-:S13]  /*11480*/  ELECT P6, URZ, PT ;  /* 0x00000000003f782f */ /* 0x000fda00038c0000 */
.L_x_3702:
        /* <DEDUP_REMOVED lines=8> */
.L_x_3582:
[C---:B------:R-:W-:Y:S01]  /*11510*/  IMAD R5, R27.reuse, 0x8, R4 ;  /* 0x000000081b057824 */ /* 0x040fe200078e0204 */
[----:B------:R-:W-:Y:S01]  /*11520*/  SHF.L.U32 R0, R28, 0x1f, RZ ;  /* 0x0000001f1c007819 */ /* 0x000fe200000006ff */
[----:B------:R-:W-:-:S03]  /*11530*/  VIADD R27, R27, 0x1 ;  /* 0x000000011b1b7836 */ /* 0x000fc60000000000 */
[----:B------:R-:W1:Y:S02]  /*11540*/  SYNCS.PHASECHK.TRANS64.TRYWAIT P1, [R5+URZ+0x30840], R0 ;  /* 0x03084000050075a7 */ /* 0x000e64000802017f */
[----:B------:R-:W-:-:S04]  /*11550*/  ISETP.NE.AND P2, PT, R27, 0x2, PT ;  /* 0x000000021b00780c */ /* 0x000fc80003f45270 */
[----:B------:R-:W-:Y:S01]  /*11560*/  SEL R3, RZ, 0x1, P2 ;  /* 0x00000001ff037807 */ /* 0x000fe20001000000 */
[----:B-1----:R-:W-:Y:S08]  /*11570*/  @!P1 BRA `(.L_x_3583) ;  /* 0x0000003800e89947 */ /* 0x002ff00003800000 */
.L_x_3703:
[----:B------:R-:W-:Y:S02]  /*11580*/  SEL R27, R27, RZ, P2 ;  /* 0x000000ff1b1b7207 */ /* 0x000fe40001000000 */
[----:B------:R-:W-:Y:S01]  /*11590*/  LOP3.LUT R2, R28, R3, RZ, 0x3c, !PT ;  /* 0x000000031c027212 */ /* 0x000fe200078e3cff */
[----:B------:R-:W-:Y:S06]  /*115a0*/  @!P0 BRA `(.L_x_3584) ;  /* 0x0000000000048947 */ /* 0x000fec0003800000 */
[----:B------:R-:W-:Y:S01]  /*115b0*/  BPT.TRAP 0x1 ;  /* 0x000000040000795c */ /* 0x000fe20000300000 */
.L_x_3584:
[----:B------:R-:W-:Y:S01]  /*115c0*/  IMAD R27, R27, 0x8, R4 ;  /* 0x000000081b1b7824 */ /* 0x000fe200078e0204 */
[----:B------:R-:W-:-:S04]  /*115d0*/  SHF.L.U32 R2, R2, 0x1f, RZ ;  /* 0x0000001f02027819 */ /* 0x000fc800000006ff */
[----:B------:R-:W3:Y:S02]  /*115e0*/  SYNCS.PHASECHK.TRANS64.TRYWAIT P1, [R27+URZ+0x30840], R2 ;  /* 0x030840021b0075a7 */ /* 0x000ee4000802017f */
[----:B---3--:R-:W-:Y:S05]  /*115f0*/  @!P1 BRA `(.L_x_3585) ;  /* 0x0000003800dc9947 */ /* 0x008fea0003800000 */
.L_x_3704:
[----:B------:R-:W-:Y:S05]  /*11600*/  @!P0 BRA `(.L_x_3586) ;  /* 0x0000000000048947 */ /* 0x000fea0003800000 */
[----:B------:R-:W-:Y:S01]  /*11610*/  BPT.TRAP 0x1 ;  /* 0x000000040000795c */ /* 0x000fe20000300000 */
.L_x_3586:
[----:B------:R-:W4:Y:S02]  /*11620*/  SYNCS.PHASECHK.TRANS64.TRYWAIT P1, [R5+URZ+0x30860], R0 ;  /* 0x03086000050075a7 */ /* 0x000f24000802017f */
[----:B----4-:R-:W-:Y:S05]  /*11630*/  @!P1 BRA `(.L_x_3587) ;  /* 0x0000003800e09947 */ /* 0x010fea0003800000 */
.L_x_3705:
[----:B------:R-:W-:Y:S05]  /*11640*/  @!P0 BRA `(.L_x_3588) ;  /* 0x0000000000048947 */ /* 0x000fea0003800000 */
[----:B------:R-:W-:Y:S01]  /*11650*/  BPT.TRAP 0x1 ;  /* 0x000000040000795c */ /* 0x000fe20000300000 */
.L_x_3588:
[----:B------:R0:W0:Y:S02]  /*11660*/  SYNCS.PHASECHK.TRANS64.TRYWAIT P0, [R27+URZ+0x30860], R2 ;  /* 0x030860021b0075a7 */ /* 0x000024000800017f */
[----:B0-----:R-:W-:Y:S05]  /*11670*/  @!P0 NANOSLEEP.SYNCS 0x989680 ;  /* 0x009896800000895d */ /* 0x001fea0003900000 */
[----:B------:R-:W0:Y:S02]  /*11680*/  @!P0 SYNCS.PHASECHK.TRANS64 P0, [R27+URZ+0x30860], R2 ;  /* 0x030860021b0085a7 */ /* 0x000e24000800007f */
[----:B0-----:R-:W-:Y:S05]  /*11690*/  @!P0 BRA `(.L_x_3588) ;  /* 0xfffffffc00f08947 */ /* 0x001fea000383ffff */
.L_x_3580:
[----:B------:R-:W-:Y:S05]  /*116a0*/  BSYNC B0 ;  /* 0x0000000000007941 */ /* 0x000fea0003800000 */
.L_x_3579:
[----:B------:R-:W-:Y:S05]  /*116b0*/  EXIT ;  /* 0x000000000000794d */ /* 0x000fea0003800000 */
.L_x_3459:
[----:B0-----:R0:W1:Y:S02]  /*116c0*/  SYNCS.PHASECHK.TRANS64.TRYWAIT P1, [R2+URZ+0x30800], R5 ;  /* 0x03080005020075a7 */ /* 0x001064000802017f */
[----:B-1----:R-:W-:Y:S05]  /*116d0*/  @!P1 NANOSLEEP.SYNCS 0x989680 ;  /* 0x009896800000995d */ /* 0x002fea0003900000 */
[----:B------:R-:W1:Y:S02]  /*116e0*/  @!P1 SYNCS.PHASECHK.TRANS64 P1, [R2+URZ+0x30800], R5 ;  /* 0x03080005020095a7 */ /* 0x000e64000802007f */
[----:B-1----:R-:W-:Y:S05]  /*116f0*/  @!P1 BRA `(.L_x_3459) ;  /* 0xfffffffc00f09947 */ /* 0x002fea000383ffff */
[----:B------:R-:W-:Y:S05]  /*11700*/  BRA `(.L_x_3589) ;  /* 0xffffff0400ac7947 */ /* 0x000fea000383ffff */
.L_x_3463:
[----:B-1----:R1:W2:Y:S02]  /*11710*/  SYNCS.PHASECHK.TRANS64.TRYWAIT P1, [R0+URZ+0x30830], R5 ;  /* 0x03083005000075a7 */ /* 0x0022a4000802017f */
[----:B--2---:R-:W-:Y:S05]  /*11720*/  @!P1 NANOSLEEP.SYNCS 0x989680 ;  /* 0x009896800000995d */ /* 0x004fea0003900000 */
[----:B------:R-:W2:Y:S02]  /*11730*/  @!P1 SYNCS.PHASECHK.TRANS64 P1, [R0+URZ+0x30830], R5 ;  /* 0x03083005000095a7 */ /* 0x000ea4000802007f */
[----:B--2---:R-:W-:Y:S05]  /*11740*/  @!P1 BRA `(.L_x_3463) ;  /* 0xfffffffc00f09947 */ /* 0x004fea000383ffff */
[----:B------:R-:W-:Y:S05]  /*11750*/  BRA `(.L_x_3462) ;  /* 0xffffff0400cc7947 */ /* 0x000fea000383ffff */
.L_x_3469:
[----:B-1----:R-:W-:-:S04]  /*11760*/  IMAD.U32 R11, RZ, RZ, UR9 ;  /* 0x00000009ff0b7e24 */ /* 0x002fc8000f8e00ff */
[----:B------:R1:W2:Y:S03]  /*11770*/  SYNCS.PHASECHK.TRANS64.TRYWAIT P1, [R11+URZ+0x30830], R4 ;  /* 0x030830040b0075a7 */ /* 0x0002a6000802017f */
[----:B--2---:R-:W-:Y:S05]  /*11780*/  @!P1 NANOSLEEP.SYNCS 0x989680 ;  /* 0x009896800000995d */ /* 0x004fea0003900000 */
[----:B------:R-:W2:Y:S02]  /*11790*/  @!P1 SYNCS.PHASECHK.TRANS64 P1, [R11+URZ+0x30830], R4 ;  /* 0x030830040b0095a7 */ /* 0x000ea4000802007f */
[----:B--2---:R-:W-:Y:S05]  /*117a0*/  @!P1 BRA `(.L_x_3469) ;  /* 0xfffffffc00ec9947 */ /* 0x004fea000383ffff */
[----:B------:R-:W-:Y:S05]  /*117b0*/  BRA `(.L_x_3468) ;  /* 0xffffff3000687947 */ /* 0x000fea000383ffff */
.L_x_3473:
[----:B01----:R-:W-:-:S04]  /*117c0*/  MOV R4, UR10 ;  /* 0x0000000a00047c02 */ /* 0x003fc80008000f00 */
[----:B------:R0:W1:Y:S03]  /*117d0*/  SYNCS.PHASECHK.TRANS64.TRYWAIT P1, [R4+URZ+0x30850], R0 ;  /* 0x03085000040075a7 */ /* 0x000066000802017f */
[----:B-1----:R-:W-:Y:S05]  /*117e0*/  @!P1 NANOSLEEP.SYNCS 0x989680 ;  /* 0x009896800000995d */ /* 0x002fea0003900000 */
[----:B------:R-:W1:Y:S02]  /*117f0*/  @!P1 SYNCS.PHASECHK.TRANS64 P1, [R4+URZ+0x30850], R0 ;  /* 0x03085000040095a7 */ /* 0x000e64000802007f */
[----:B-1----:R-:W-:Y:S05]  /*11800*/  @!P1 BRA `(.L_x_3473) ;  /* 0xfffffffc00ec9947 */ /* 0x002fea000383ffff */
[----:B------:R-:W-:Y:S05]  /*11810*/  BRA `(.L_x_3472) ;  /* 0xffffff3c002c7947 */ /* 0x000fea000383ffff */
.L_x_3480:
[----:B-1----:R1:W2:Y:S02]  /*11820*/  SYNCS.PHASECHK.TRANS64.TRYWAIT P1, [R13+URZ+0x30850], R0 ;  /* 0x030850000d0075a7 */ /* 0x0022a4000802017f */
[----:B--2---:R-:W-:Y:S05]  /*11830*/  @!P1 NANOSLEEP.SYNCS 0x989680 ;  /* 0x009896800000995d */ /* 0x004fea0003900000 */
[----:B------:R-:W2:Y:S02]  /*11840*/  @!P1 SYNCS.PHASECHK.TRANS64 P1, [R13+URZ+0x30850], R0 ;  /* 0x030850000d0095a7 */ /* 0x000ea4000802007f */
[----:B--2---:R-:W-:Y:S05]  /*11850*/  @!P1 BRA `(.L_x_3480) ;  /* 0xfffffffc00f09947 */ /* 0x004fea000383ffff */
[----:B------:R-:W-:Y:S05]  /*11860*/  BRA `(.L_x_3479) ;  /* 0xffffff5800e07947 */ /* 0x000fea000383ffff */
.L_x_3526:
        /* <DEDUP_REMOVED lines=11> */
.L_x_3591:
[----:B------:R-:W-:Y:S05]  /*11920*/  BSYNC B0 ;  /* 0x0000000000007941 */ /* 0x000fea0003800000 */
.L_x_3590:
[----:B------:R-:W-:Y:S05]  /*11930*/  BRA `(.L_x_3592) ;  /* 0xffffffbc00fc7947 */ /* 0x000fea000383ffff */
.L_x_3529:
[----:B0-----:R0:W1:Y:S02]  /*11940*/  SYNCS.PHASECHK.TRANS64.TRYWAIT P0, [R7+URZ+0x30840], R2 ;  /* 0x03084002070075a7 */ /* 0x001064000800017f */
[----:B-1----:R-:W-:Y:S05]  /*11950*/  @!P0 NANOSLEEP.SYNCS 0x989680 ;  /* 0x009896800000895d */ /* 0x002fea0003900000 */
[----:B------:R-:W1:Y:S02]  /*11960*/  @!P0 SYNCS.PHASECHK.TRANS64 P0, [R7+URZ+0x30840], R2 ;  /* 0x03084002070085a7 */ /* 0x000e64000800007f */
[----:B-1----:R-:W-:Y:S05]  /*11970*/  @!P0 BRA `(.L_x_3529) ;  /* 0xfffffffc00f08947 */ /* 0x002fea000383ffff */
[----:B------:R-:W-:Y:S05]  /*11980*/  BRA `(.L_x_3593) ;  /* 0xffffffc000587947 */ /* 0x000fea000383ffff */
.L_x_3530:
        /* <DEDUP_REMOVED lines=8> */
.L_x_3595:
[----:B------:R-:W-:Y:S05]  /*11a10*/  BSYNC B0 ;  /* 0x0000000000007941 */ /* 0x000fea0003800000 */
.L_x_3594:
        /* <DEDUP_REMOVED lines=9> */
.L_x_3596:
[----:B------:R-:W-:Y:S01]  /*11ab0*/  IMAD.MOV.U32 R13, RZ, RZ, R0 ;  /* 0x000000ffff0d7224 */ /* 0x000fe200078e0000 */
[----:B------:R-:W-:Y:S01]  /*11ac0*/  MOV R12, 0x1 ;  /* 0x00000001000c7802 */ /* 0x000fe20000000f00 */
[----:B------:R-:W-:-:S07]  /*11ad0*/  IMAD.MOV.U32 R3, RZ, RZ, R14 ;  /* 0x000000ffff037224 */ /* 0x000fce00078e000e */
[----:B------:R-:W-:Y:S05]  /*11ae0*/  WARPSYNC.COLLECTIVE R15, `(.L_x_3597) ;  /* 0x000000000f087348 */ /* 0x000fea0003c00000 */
[----:B------:R0:W1:Y:S02]  /*11af0*/  SHFL.IDX P6, R14, R13, R12, R11 ;  /* 0x0000000c0d0e7389 */ /* 0x00006400000c000b */
[----:B01----:R-:W-:Y:S01]  /*11b00*/  ENDCOLLECTIVE ;  /* 0x000000000000791b */ /* 0x003fe20003800000 */
.L_x_3597:
[----:B------:R-:W-:-:S05]  /*11b10*/  @P0 LEA R3, P1, R31, R3, 0x1 ;  /* 0x000000031f030211 */ /* 0x000fca00078208ff */
[----:B------:R-:W-:Y:S01]  /*11b20*/  @P0 IMAD.X R2, RZ, RZ, R2, P1 ;  /* 0x000000ffff020224 */ /* 0x000fe200008e0602 */
[----:B------:R-:W-:-:S04]  /*11b30*/  ISETP.GE.AND P1, PT, R6, 0x11, PT ;  /* 0x000000110600780c */ /* 0x000fc80003f26270 */
[----:B------:R-:W-:Y:S01]  /*11b40*/  @P0 LOP3.LUT R3, R3, R2, RZ, 0x3c, !PT ;  /* 0x0000000203030212 */ /* 0x000fe200078e3cff */
[----:B------:R-:W-:-:S03]  /*11b50*/  IMAD.MOV.U32 R13, RZ, RZ, R4 ;  /* 0x000000ffff0d7224 */ /* 0x000fc600078e0004 */
[----:B------:R-:W-:-:S04]  /*11b60*/  @P0 LOP3.LUT R2, R3, R2, RZ, 0x3c, !PT ;  /* 0x0000000203020212 */ /* 0x000fc800078e3cff */
[----:B------:R-:W-:-:S05]  /*11b70*/  @P0 LOP3.LUT R3, R3, R2, RZ, 0x3c, !PT ;  /* 0x0000000203030212 */ /* 0x000fca00078e3cff */
[----:B------:R-:W-:Y:S01]  /*11b80*/  @!PT LDS RZ, [RZ] ;  /* 0x00000000fffff984 */ /* 0x000fe20000000800 */
[----:B------:R-:W-:Y:S01]  /*11b90*/  @!PT LDS RZ, [RZ] ;  /* 0x00000000fffff984 */ /* 0x000fe20000000800 */
[----:B------:R-:W-:Y:S01]  /*11ba0*/  @!PT LDS RZ, [RZ] ;  /* 0x00000000fffff984 */ /* 0x000fe20000000800 */
[----:B------:R-:W-:Y:S04]  /*11bb0*/  @P0 LDGSTS.E.BYPASS.LTC128B.128 [R8+0x1e400], desc[UR36][R2.64], !P4 ;  /* 0x1e40000002080fae */ /* 0x000fe8000e101d64 */
[----:B------:R-:W-:Y:S04]  /*11bc0*/  @P0 LDGSTS.E.BYPASS.LTC128B.128 [R8+0x21400], desc[UR36][R2.64+0x80], !P3 ;  /* 0x2140008002080fae */ /* 0x000fe8000d901d64 */
[----:B------:R0:W-:Y:S02]  /*11bd0*/  @P0 LDGSTS.E.BYPASS.LTC128B.128 [R8+0x24400], desc[UR36][R2.64+0x100], !P2 ;  /* 0x2440010002080fae */ /* 0x0001e4000d101d64 */
[----:B0-----:R-:W-:-:S07]  /*11be0*/  IMAD.MOV.U32 R2, RZ, RZ, R14 ;  /* 0x000000ffff027224 */ /* 0x001fce00078e000e */
[----:B------:R-:W-:Y:S05]  /*11bf0*/  WARPSYNC.COLLECTIVE R15, `(.L_x_3598) ;  /* 0x000000000f087348 */ /* 0x000fea0003c00000 */
[----:B------:R0:W1:Y:S02]  /*11c00*/  SHFL.IDX P6, R14, R13, R12, R11 ;  /* 0x0000000c0d0e7389 */ /* 0x00006400000c000b */
[----:B01----:R-:W-:Y:S01]  /*11c10*/  ENDCOLLECTIVE ;  /* 0x000000000000791b */ /* 0x003fe20003800000 */
.L_x_3598:
[----:B------:R-:W-:Y:S02]  /*11c20*/  @P1 IMAD R8, R5, 0x2, R22 ;  /* 0x0000000205081824 */ /* 0x000fe400078e0216 */
[----:B------:R-:W-:Y:S02]  /*11c30*/  IMAD.MOV.U32 R13, RZ, RZ, R0 ;  /* 0x000000ffff0d7224 */ /* 0x000fe400078e0000 */
[----:B------:R-:W-:Y:S02]  /*11c40*/  IMAD.MOV.U32 R12, RZ, RZ, 0x2 ;  /* 0x00000002ff0c7424 */ /* 0x000fe400078e00ff */
[----:B------:R-:W-:-:S07]  /*11c50*/  IMAD.MOV.U32 R3, RZ, RZ, R14 ;  /* 0x000000ffff037224 */ /* 0x000fce00078e000e */
[----:B------:R-:W-:Y:S05]  /*11c60*/  WARPSYNC.COLLECTIVE R15, `(.L_x_3599) ;  /* 0x000000000f087348 */ /* 0x000fea0003c00000 */
[----:B------:R0:W1:Y:S02]  /*11c70*/  SHFL.IDX P6, R14, R13, R12, R11 ;  /* 0x0000000c0d0e7389 */ /* 0x00006400000c000b */
[----:B01----:R-:W-:Y:S01]  /*11c80*/  ENDCOLLECTIVE ;  /* 0x000000000000791b */ /* 0x003fe20003800000 */
.L_x_3599:
[----:B------:R-:W-:-:S05]  /*11c90*/  @P1 LEA R3, P0, R31, R3, 0x1 ;  /* 0x000000031f031211 */ /* 0x000fca00078008ff */
[----:B------:R-:W-:-:S05]  /*11ca0*/  @P1 IMAD.X R2, RZ, RZ, R2, P0 ;  /* 0x000000ffff021224 */ /* 0x000fca00000e0602 */
[----:B------:R-:W-:Y:S02]  /*11cb0*/  @P1 LOP3.LUT R3, R3, R2, RZ, 0x3c, !PT ;  /* 0x0000000203031212 */ /* 0x000fe400078e3cff */
[----:B------:R-:W-:Y:S02]  /*11cc0*/  MOV R13, R4 ;  /* 0x00000004000d7202 */ /* 0x000fe40000000f00 */
[----:B------:R-:W-:-:S04]  /*11cd0*/  @P1 LOP3.LUT R2, R3, R2, RZ, 0x3c, !PT ;  /* 0x0000000203021212 */ /* 0x000fc800078e3cff */
[----:B------:R-:W-:-:S05]  /*11ce0*/  @P1 LOP3.LUT R3, R3, R2, RZ, 0x3c, !PT ;  /* 0x0000000203031212 */ /* 0x000fca00078e3cff */
[----:B------:R-:W-:Y:S01]  /*11cf0*/  @!PT LDS RZ, [RZ] ;  /* 0x00000000fffff984 */ /* 0x000fe20000000800 */
[----:B------:R-:W-:Y:S01]  /*11d00*/  @!PT LDS RZ, [RZ] ;  /* 0x00000000fffff984 */ /* 0x000fe20000000800 */
[----:B------:R-:W-:Y:S01]  /*11d10*/  @!PT LDS RZ, [RZ] ;  /* 0x00000000fffff984 */ /* 0x000fe20000000800 */
[----:B------:R-:W-:Y:S04]  /*11d20*/  @P1 LDGSTS.E.BYPASS.LTC128B.128 [R8+0x1ec00], desc[UR36][R2.64], !P4 ;  /* 0x1ec0000002081fae */ /* 0x000fe8000e101d64 */
[----:B------:R-:W-:Y:S04]  /*11d30*/  @P1 LDGSTS.E.BYPASS.LTC128B.128 [R8+0x21c00], desc[UR36][R2.64+0x80], !P3 ;  /* 0x21c0008002081fae */ /* 0x000fe8000d901d64 */
[----:B------:R0:W-:Y:S01]  /*11d40*/  @P1 LDGSTS.E.BYPASS.LTC128B.128 [R8+0x24c00], desc[UR36][R2.64+0x100], !P2 ;  /* 0x24c0010002081fae */ /* 0x0001e2000d101d64 */
[----:B------:R-:W-:Y:S01]  /*11d50*/  ISETP.GE.AND P1, PT, R6, 0x21, PT ;  /* 0x000000210600780c */ /* 0x000fe20003f26270 */
[----:B0-----:R-:W-:-:S12]  /*11d60*/  IMAD.MOV.U32 R2, RZ, RZ, R14 ;  /* 0x000000ffff027224 */ /* 0x001fd800078e000e */
[----:B------:R-:W-:Y:S05]  /*11d70*/  WARPSYNC.COLLECTIVE R15, `(.L_x_3600) ;  /* 0x000000000f087348 */ /* 0x000fea0003c00000 */
[----:B------:R0:W1:Y:S02]  /*11d80*/  SHFL.IDX P6, R14, R13, R12, R11 ;  /* 0x0000000c0d0e7389 */ /* 0x00006400000c000b */
[----:B01----:R-:W-:Y:S01]  /*11d90*/  ENDCOLLECTIVE ;  /* 0x000000000000791b */ /* 0x003fe20003800000 */
.L_x_3600:
[----:B------:R-:W-:Y:S02]  /*11da0*/  @P1 IMAD R8, R5, 0x2, R22 ;  /* 0x0000000205081824 */ /* 0x000fe400078e0216 */
[----:B------:R-:W-:Y:S02]  /*11db0*/  IMAD.MOV.U32 R13, RZ, RZ, R0 ;  /* 0x000000ffff0d7224 */ /* 0x000fe400078e0000 */
[----:B------:R-:W-:Y:S02]  /*11dc0*/  IMAD.MOV.U32 R12, RZ, RZ, 0x3 ;  /* 0x00000003ff0c7424 */ /* 0x000fe400078e00ff */
[----:B------:R-:W-:-:S07]  /*11dd0*/  IMAD.MOV.U32 R3, RZ, RZ, R14 ;  /* 0x000000ffff037224 */ /* 0x000fce00078e000e */
[----:B------:R-:W-:Y:S05]  /*11de0*/  WARPSYNC.COLLECTIVE R15, `(.L_x_3601) ;  /* 0x000000000f087348 */ /* 0x000fea0003c00000 */
[----:B------:R0:W1:Y:S02]  /*11df0*/  SHFL.IDX P6, R14, R13, R12, R11 ;  /* 0x0000000c0d0e7389 */ /* 0x00006400000c000b */
[----:B01----:R-:W-:Y:S01]  /*11e00*/  ENDCOLLECTIVE ;  /* 0x000000000000791b */ /* 0x003fe20003800000 */
.L_x_3601:
[----:B------:R-:W-:-:S05]  /*11e10*/  @P1 LEA R3, P0, R31, R3, 0x1 ;  /* 0x000000031f031211 */ /* 0x000fca00078008ff */
[----:B------:R-:W-:-:S05]  /*11e20*/  @P1 IMAD.X R2, RZ, RZ, R2, P0 ;  /* 0x000000ffff021224 */ /* 0x000fca00000e0602 */
        /* <DEDUP_REMOVED lines=15> */
.L_x_3602:
[----:B------:R-:W-:Y:S02]  /*11f20*/  @P1 IMAD R8, R5, 0x2, R22 ;  /* 0x0000000205081824 */ /* 0x000fe400078e0216 */
[----:B------:R-:W-:Y:S02]  /*11f30*/  IMAD.MOV.U32 R13, RZ, RZ, R0 ;  /* 0x000000ffff0d7224 */ /* 0x000fe400078e0000 */
[----:B------:R-:W-:Y:S02]  /*11f40*/  IMAD.MOV.U32 R12, RZ, RZ, 0x4 ;  /* 0x00000004ff0c7424 */ /* 0x000fe400078e00ff */
[----:B------:R-:W-:-:S07]  /*11f50*/  IMAD.MOV.U32 R3, RZ, RZ, R14 ;  /* 0x000000ffff037224 */ /* 0x000fce00078e000e */
[----:B------:R-:W-:Y:S05]  /*11f60*/  WARPSYNC.COLLECTIVE R15, `(.L_x_3603) ;  /* 0x000000000f087348 */ /* 0x000fea0003c00000 */
[----:B------:R0:W1:Y:S02]  /*11f70*/  SHFL.IDX P6, R14, R13, R12, R11 ;  /* 0x0000000c0d0e7389 */ /* 0x00006400000c000b */
[----:B01----:R-:W-:Y:S01]  /*11f80*/  ENDCOLLECTIVE ;  /* 0x000000000000791b */ /* 0x003fe20003800000 */
.L_x_3603:
[----:B------:R-:W-:-:S04]  /*11f90*/  @P1 LEA R3, P0, R31, R3, 0x1 ;  /* 0x000000031f031211 */ /* 0x000fc800078008ff */
[----:B------:R-:W-:-:S04]  /*11fa0*/  @P1 IADD3.X R2, RZ, R2, RZ, P0, !PT ;  /* 0x00000002ff021210 */ /* 0x000fc800007fe4ff */
        /* <DEDUP_REMOVED lines=15> */
.L_x_3604:
[----:B------:R-:W-:Y:S01]  /*120a0*/  @P1 IMAD R8, R5, 0x2, R22 ;  /* 0x0000000205081824 */ /* 0x000fe200078e0216 */
[----:B------:R-:W-:Y:S01]  /*120b0*/  MOV R13, R0 ;  /* 0x00000000000d7202 */ /* 0x000fe20000000f00 */
[----:B------:R-:W-:Y:S02]  /*120c0*/  IMAD.MOV.U32 R12, RZ, RZ, 0x5 ;  /* 0x00000005ff0c7424 */ /* 0x000fe400078e00ff */
[----:B------:R-:W-:-:S07]  /*120d0*/  IMAD.MOV.U32 R3, RZ, RZ, R14 ;  /* 0x000000ffff037224 */ /* 0x000fce00078e000e */
[----:B------:R-:W-:Y:S05]  /*120e0*/  WARPSYNC.COLLECTIVE R15, `(.L_x_3605) ;  /* 0x000000000f087348 */ /* 0x000fea0003c00000 */
[----:B------:R0:W1:Y:S02]  /*120f0*/  SHFL.IDX P6, R14, R13, R12, R11 ;  /* 0x0000000c0d0e7389 */ /* 0x00006400000c000b */
[----:B01----:R-:W-:Y:S01]  /*12100*/  ENDCOLLECTIVE ;  /* 0x000000000000791b */ /* 0x003fe20003800000 */
.L_x_3605:
        /* <DEDUP_REMOVED lines=10> */
.L_x_3606:
[----:B------:R-:W-:Y:S01]  /*121b0*/  @!PT LDS RZ, [RZ] ;  /* 0x00000000fffff984 */ /* 0x000fe20000000800 */
[----:B------:R-:W-:Y:S01]  /*121c0*/  @!PT LDS RZ, [RZ] ;  /* 0x00000000fffff984 */ /* 0x000fe20000000800 */
[----:B------:R-:W-:Y:S01]  /*121d0*/  @!PT LDS RZ, [RZ] ;  /* 0x00000000fffff984 */ /* 0x000fe20000000800 */
[----:B------:R-:W-:Y:S04]  /*121e0*/  @P1 LDGSTS.E.BYPASS.LTC128B.128 [R8+0x20400], desc[UR36][R2.64], !P4 ;  /* 0x2040000002081fae */ /* 0x000fe8000e101d64 */
[----:B------:R-:W-:Y:S04]  /*121f0*/  @P1 LDGSTS.E.BYPASS.LTC128B.128 [R8+0x23400], desc[UR36][R2.64+0x80], !P3 ;  /* 0x2340008002081fae */ /* 0x000fe8000d901d64 */
[----:B------:R0:W-:Y:S02]  /*12200*/  @P1 LDGSTS.E.BYPASS.LTC128B.128 [R8+0x26400], desc[UR36][R2.64+0x100], !P2 ;  /* 0x2640010002081fae */ /* 0x0001e4000d101d64 */
[----:B0-----:R-:W-:Y:S01]  /*12210*/  IMAD.MOV.U32 R2, RZ, RZ, R14 ;  /* 0x000000ffff027224 */ /* 0x001fe200078e000e */
[----:B------:R-:W-:Y:S06]  /*12220*/  BRA `(.L_x_3607) ;  /* 0xffffffbc009c7947 */ /* 0x000fec000383ffff */
.L_x_3535:
        /* <DEDUP_REMOVED lines=9> */
.L_x_3608:
[C---:B------:R-:W-:Y:S01]  /*122c0*/  VIADD R7, R4.reuse, 0x10 ;  /* 0x0000001004077836 */ /* 0x040fe20000000000 */
[----:B------:R-:W-:Y:S01]  /*122d0*/  ISETP.GE.AND P1, PT, R4, R6, PT ;  /* 0x000000060400720c */ /* 0x000fe20003f26270 */
[----:B------:R-:W-:Y:S01]  /*122e0*/  IMAD.MOV.U32 R13, RZ, RZ, R0 ;  /* 0x000000ffff0d7224 */ /* 0x000fe200078e0000 */
[----:B------:R-:W-:-:S11]  /*122f0*/  MOV R2, R14 ;  /* 0x0000000e00027202 */ /* 0x000fd60000000f00 */
[----:B------:R-:W-:Y:S05]  /*12300*/  WARPSYNC.COLLECTIVE R15, `(.L_x_3609) ;  /* 0x000000000f087348 */ /* 0x000fea0003c00000 */
[----:B------:R0:W1:Y:S02]  /*12310*/  SHFL.IDX P6, R14, R13, R12, R11 ;  /* 0x0000000c0d0e7389 */ /* 0x00006400000c000b */
[----:B01----:R-:W-:Y:S01]  /*12320*/  ENDCOLLECTIVE ;  /* 0x000000000000791b */ /* 0x003fe20003800000 */
.L_x_3609:
        /* <DEDUP_REMOVED lines=8> */
.L_x_3610:
[----:B------:R-:W-:Y:S01]  /*123b0*/  @!PT LDS RZ, [RZ] ;  /* 0x00000000fffff984 */ /* 0x000fe20000000800 */
[----:B------:R-:W-:Y:S01]  /*123c0*/  @!PT LDS RZ, [RZ] ;  /* 0x00000000fffff984 */ /* 0x000fe20000000800 */
[----:B------:R-:W-:Y:S01]  /*123d0*/  @!PT LDS RZ, [RZ] ;  /* 0x00000000fffff984 */ /* 0x000fe20000000800 */
[----:B------:R-:W-:Y:S04]  /*123e0*/  @!P1 LDGSTS.E.BYPASS.LTC128B.128 [R36+0x12400], desc[UR36][R2.64], !P3 ;  /* 0x1240000002249fae */ /* 0x000fe8000d901d64 */
[----:B------:R-:W-:Y:S04]  /*123f0*/  @!P1 LDGSTS.E.BYPASS.LTC128B.128 [R36+0x16400], desc[UR36][R2.64+0x80], !P2 ;  /* 0x1640008002249fae */ /* 0x000fe8000d101d64 */
[----:B------:R0:W-:Y:S01]  /*12400*/  @!P1 LDGSTS.E.BYPASS.LTC128B.128 [R36+0x1a400], desc[UR36][R2.64+0x100], !P0 ;  /* 0x1a40010002249fae */ /* 0x0001e2000c101d64 */
[----:B------:R-:W-:Y:S02]  /*12410*/  ISETP.GE.AND P1, PT, R7, R6, PT ;  /* 0x000000060700720c */ /* 0x000fe40003f26270 */
[----:B------:R-:W-:Y:S01]  /*12420*/  MOV R13, R0 ;  /* 0x00000000000d7202 */ /* 0x000fe20000000f00 */
[----:B0-----:R-:W-:-:S10]  /*12430*/  IMAD.MOV.U32 R2, RZ, RZ, R14 ;  /* 0x000000ffff027224 */ /* 0x001fd400078e000e */
[----:B------:R-:W-:Y:S05]  /*12440*/  WARPSYNC.COLLECTIVE R15, `(.L_x_3611) ;  /* 0x000000000f087348 */ /* 0x000fea0003c00000 */
[----:B------:R0:W1:Y:S02]  /*12450*/  SHFL.IDX P6, R14, R13, R12, R11 ;  /* 0x0000000c0d0e7389 */ /* 0x00006400000c000b */
[----:B01----:R-:W-:Y:S01]  /*12460*/  ENDCOLLECTIVE ;  /* 0x000000000000791b */ /* 0x003fe20003800000 */
.L_x_3611:
        /* <DEDUP_REMOVED lines=8> */
.L_x_3612:
        /* <DEDUP_REMOVED lines=14> */
.L_x_3613:
        /* <DEDUP_REMOVED lines=8> */
.L_x_3614:
        /* <DEDUP_REMOVED lines=14> */
.L_x_3615:
[----:B------:R-:W-:Y:S02]  /*12730*/  IMAD.MOV.U32 R13, RZ, RZ, R5 ;  /* 0x000000ffff0d7224 */ /* 0x000fe400078e0005 */
[----:B------:R-:W-:Y:S01]  /*12740*/  IMAD.MOV.U32 R12, RZ, RZ, 0x4 ;  /* 0x00000004ff0c7424 */ /* 0x000fe200078e00ff */
[----:B------:R-:W-:-:S05]  /*12750*/  @!P1 LEA R14, P4, R31, R14, 0x1 ;  /* 0x0000000e1f0e9211 */ /* 0x000fca00078808ff */
[----:B------:R-:W-:Y:S01]  /*12760*/  @!P1 IMAD.X R7, RZ, RZ, R2, P4 ;  /* 0x000000ffff079224 */ /* 0x000fe200020e0602 */
[----:B------:R-:W-:-:S07]  /*12770*/  @!P1 MOV R2, R14 ;  /* 0x0000000e00029202 */ /* 0x000fce0000000f00 */
[----:B------:R-:W-:Y:S05]  /*12780*/  WARPSYNC.COLLECTIVE R15, `(.L_x_3616) ;  /* 0x000000000f087348 */ /* 0x000fea0003c00000 */
[----:B------:R0:W1:Y:S02]  /*12790*/  SHFL.IDX P6, R14, R13, R12, R11 ;  /* 0x0000000c0d0e7389 */ /* 0x00006400000c000b */
[----:B01----:R-:W-:Y:S01]  /*127a0*/  ENDCOLLECTIVE ;  /* 0x000000000000791b */ /* 0x003fe20003800000 */
.L_x_3616:
        /* <DEDUP_REMOVED lines=14> */
.L_x_3617:
        /* <DEDUP_REMOVED lines=8> */
.L_x_3618:
[----:B------:R-:W-:Y:S01]  /*12910*/  @!P1 MOV R3, R7 ;  /* 0x0000000700039202 */ /* 0x000fe20000000f00 */
[----:B------:R-:W-:-:S04]  /*12920*/  VIADD R7, R4, 0x50 ;  /* 0x0000005004077836 */ /* 0x000fc80000000000 */
        /* <DEDUP_REMOVED lines=12> */
.L_x_3619:
        /* <DEDUP_REMOVED lines=8> */
.L_x_3620:
[----:B------:R-:W-:Y:S01]  /*12a70*/  @!P1 IMAD.MOV.U32 R3, RZ, RZ, R7 ;  /* 0x000000ffff039224 */ /* 0x000fe200078e0007 */
[----:B------:R-:W-:-:S04]  /*12a80*/  IADD3 R7, R4, 0x60, RZ ;  /* 0x0000006004077810 */ /* 0x000fc80007ffe0ff */
        /* <DEDUP_REMOVED lines=12> */
.L_x_3621:
        /* <DEDUP_REMOVED lines=8> */
.L_x_3622:
[----:B------:R-:W-:-:S05]  /*12bd0*/  @!P1 IMAD.MOV.U32 R3, RZ, RZ, R7 ;  /* 0x000000ffff039224 */ /* 0x000fca00078e0007 */
[----:B------:R-:W-:Y:S01]  /*12be0*/  @!PT LDS RZ, [RZ] ;  /* 0x00000000fffff984 */ /* 0x000fe20000000800 */
[----:B------:R-:W-:Y:S01]  /*12bf0*/  @!PT LDS RZ, [RZ] ;  /* 0x00000000fffff984 */ /* 0x000fe20000000800 */
[----:B------:R-:W-:Y:S01]  /*12c00*/  @!PT LDS RZ, [RZ] ;  /* 0x00000000fffff984 */ /* 0x000fe20000000800 */
[----:B------:R0:W-:Y:S04]  /*12c10*/  @!P1 LDGSTS.E.BYPASS.LTC128B.128 [R36+0x15400], desc[UR36][R2.64], !P3 ;  /* 0x1540000002249fae */ /* 0x0001e8000d901d64 */
[----:B------:R0:W-:Y:S01]  /*12c20*/  @!P1 LDGSTS.E.BYPASS.LTC128B.128 [R36+0x19400], desc[UR36][R2.64+0x80], !P2 ;  /* 0x1940008002249fae */ /* 0x0001e2000d101d64 */
[----:B------:R-:W-:-:S03]  /*12c30*/  IMAD.MOV.U32 R13, RZ, RZ, R0 ;  /* 0x000000ffff0d7224 */ /* 0x000fc600078e0000 */
[----:B------:R0:W-:Y:S01]  /*12c40*/  @!P1 LDGSTS.E.BYPASS.LTC128B.128 [R36+0x1d400], desc[UR36][R2.64+0x100], !P0 ;  /* 0x1d40010002249fae */ /* 0x0001e2000c101d64 */
[----:B------:R-:W-:-:S07]  /*12c50*/  IMAD.MOV.U32 R5, RZ, RZ, R14 ;  /* 0x000000ffff057224 */ /* 0x000fce00078e000e */
[----:B0-----:R-:W-:Y:S05]  /*12c60*/  WARPSYNC.COLLECTIVE R15, `(.L_x_3623) ;  /* 0x000000000f087348 */ /* 0x001fea0003c00000 */
[----:B------:R1:W2:Y:S02]  /*12c70*/  SHFL.IDX P6, R14, R13, R12, R11 ;  /* 0x0000000c0d0e7389 */ /* 0x0002a400000c000b */
[----:B012---:R-:W-:Y:S01]  /*12c80*/  ENDCOLLECTIVE ;  /* 0x000000000000791b */ /* 0x007fe20003800000 */
.L_x_3623:
[----:B------:R-:W-:Y:S05]  /*12c90*/  BRA `(.L_x_3624) ;  /* 0xffffffbc00f87947 */ /* 0x000fea000383ffff */
.L_x_3540:
[----:B0-----:R0:W1:Y:S02]  /*12ca0*/  SYNCS.PHASECHK.TRANS64.TRYWAIT P0, [R22+URZ+0x30820], R3 ;  /* 0x03082003160075a7 */ /* 0x001064000800017f */
[----:B-1----:R-:W-:Y:S05]  /*12cb0*/  @!P0 NANOSLEEP.SYNCS 0x989680 ;  /* 0x009896800000895d */ /* 0x002fea0003900000 */
[----:B------:R-:W1:Y:S02]  /*12cc0*/  @!P0 SYNCS.PHASECHK.TRANS64 P0, [R22+URZ+0x30820], R3 ;  /* 0x03082003160085a7 */ /* 0x000e64000800007f */
[----:B-1----:R-:W-:Y:S05]  /*12cd0*/  @!P0 BRA `(.L_x_3540) ;  /* 0xfffffffc00f08947 */ /* 0x002fea000383ffff */
[----:B------:R-:W-:Y:S05]  /*12ce0*/  BRA `(.L_x_3625) ;  /* 0xffffffc000707947 */ /* 0x000fea000383ffff */
.L_x_3545:
[----:B0-----:R0:W1:Y:S02]  /*12cf0*/  SYNCS.PHASECHK.TRANS64.TRYWAIT P0, [R6+URZ+0x30840], R3 ;  /* 0x03084003060075a7 */ /* 0x001064000800017f */
[----:B-1----:R-:W-:Y:S05]  /*12d00*/  @!P0 NANOSLEEP.SYNCS 0x989680 ;  /* 0x009896800000895d */ /* 0x002fea0003900000 */
[----:B------:R-:W1:Y:S02]  /*12d10*/  @!P0 SYNCS.PHASECHK.TRANS64 P0, [R6+URZ+0x30840], R3 ;  /* 0x03084003060085a7 */ /* 0x000e64000800007f */
[----:B-1----:R-:W-:Y:S05]  /*12d20*/  @!P0 BRA `(.L_x_3545) ;  /* 0xfffffffc00f08947 */ /* 0x002fea000383ffff */
[----:B------:R-:W-:Y:S05]  /*12d30*/  BRA `(.L_x_3626) ;  /* 0xffffffc4004c7947 */ /* 0x000fea000383ffff */
.L_x_3546:
        /* <DEDUP_REMOVED lines=8> */
.L_x_3628:
[----:B------:R-:W-:Y:S05]  /*12dc0*/  BSYNC B1 ;  /* 0x0000000000017941 */ /* 0x000fea0003800000 */
.L_x_3627:
[----:B------:R-:W-:Y:S01]  /*12dd0*/  IMAD.MOV.U32 R13, RZ, RZ, R7 ;  /* 0x000000ffff0d7224 */ /* 0x000fe200078e0007 */
[----:B------:R-:W-:Y:S01]  /*12de0*/  MOV R12, RZ ;  /* 0x000000ff000c7202 */ /* 0x000fe20000000f00 */
[----:B------:R-:W-:Y:S01]  /*12df0*/  IMAD.MOV.U32 R11, RZ, RZ, 0x181f ;  /* 0x0000181fff0b7424 */ /* 0x000fe200078e00ff */
[----:B------:R-:W-:Y:S01]  /*12e00*/  LOP3.LUT R23, R23, 0xfffffeff, RZ, 0xc0, !PT ;  /* 0xfffffeff17177812 */ /* 0x000fe200078ec0ff */
[----:B------:R-:W-:Y:S02]  /*12e10*/  IMAD.MOV.U32 R15, RZ, RZ, -0x1 ;  /* 0xffffffffff0f7424 */ /* 0x000fe400078e00ff */
[----:B------:R-:W-:Y:S01]  /*12e20*/  IMAD.MOV.U32 R3, RZ, RZ, R14 ;  /* 0x000000ffff037224 */ /* 0x000fe200078e000e */
[----:B------:R-:W-:Y:S01]  /*12e30*/  @P1 LOP3.LUT R23, R23, 0x100, RZ, 0xfc, !PT ;  /* 0x0000010017171812 */ /* 0x000fe200078efcff */
[----:B------:R-:W-:-:S07]  /*12e40*/  IMAD.SHL.U32 R4, R31, 0x2, RZ ;  /* 0x000000021f047824 */ /* 0x000fce00078e00ff */
[----:B------:R-:W-:Y:S05]  /*12e50*/  WARPSYNC.COLLECTIVE R15, `(.L_x_3629) ;  /* 0x000000000f087348 */ /* 0x000fea0003c00000 */
[----:B------:R0:W1:Y:S02]  /*12e60*/  SHFL.IDX P6, R14, R13, R12, R11 ;  /* 0x0000000c0d0e7389 */ /* 0x00006400000c000b */
[----:B01----:R-:W-:Y:S01]  /*12e70*/  ENDCOLLECTIVE ;  /* 0x000000000000791b */ /* 0x003fe20003800000 */
.L_x_3629:
[----:B------:R-:W-:Y:S01]  /*12e80*/  IMAD R5, R5, 0x2, R22 ;  /* 0x0000000205057824 */ /* 0x000fe200078e0216 */
[----:B------:R-:W-:Y:S01]  /*12e90*/  LOP3.LUT P1, RZ, R23, 0x4, RZ, 0xc0, !PT ;  /* 0x0000000417ff7812 */ /* 0x000fe2000782c0ff */
[----:B------:R-:W-:Y:S02]  /*12ea0*/  IMAD.MOV.U32 R13, RZ, RZ, R8 ;  /* 0x000000ffff0d7224 */ /* 0x000fe400078e0008 */
[----:B------:R-:W-:Y:S02]  /*12eb0*/  IMAD.MOV.U32 R12, RZ, RZ, 0x1 ;  /* 0x00000001ff0c7424 */ /* 0x000fe400078e00ff */
[----:B------:R-:W-:-:S08]  /*12ec0*/  IMAD.MOV.U32 R2, RZ, RZ, R14 ;  /* 0x000000ffff027224 */ /* 0x000fd000078e000e */
[----:B------:R-:W-:Y:S05]  /*12ed0*/  WARPSYNC.COLLECTIVE R15, `(.L_x_3630) ;  /* 0x000000000f087348 */ /* 0x000fea0003c00000 */
[----:B------:R0:W1:Y:S02]  /*12ee0*/  SHFL.IDX P6, R14, R13, R12, R11 ;  /* 0x0000000c0d0e7389 */ /* 0x00006400000c000b */
[----:B01----:R-:W-:Y:S01]  /*12ef0*/  ENDCOLLECTIVE ;  /* 0x000000000000791b */ /* 0x003fe20003800000 */
.L_x_3630:
        /* <DEDUP_REMOVED lines=8> */
[----:B------:R0:W-:Y:S02]  /*12f80*/  LDGSTS.E.BYPASS.LTC128B.128 [R5+0x24400], desc[UR36][R2.64+0x100], !P4 ;  /* 0x2440010002057fae */ /* 0x0001e4000e101d64 */
[----:B0-----:R-:W-:-:S07]  /*12f90*/  MOV R3, R14 ;  /* 0x0000000e00037202 */ /* 0x001fce0000000f00 */
[----:B------:R-:W-:Y:S05]  /*12fa0*/  WARPSYNC.COLLECTIVE R15, `(.L_x_3631) ;  /* 0x000000000f087348 */ /* 0x000fea0003c00000 */
[----:B------:R0:W1:Y:S02]  /*12fb0*/  SHFL.IDX P6, R14, R13, R12, R11 ;  /* 0x0000000c0d0e7389 */ /* 0x00006400000c000b */
[----:B01----:R-:W-:Y:S01]  /*12fc0*/  ENDCOLLECTIVE ;  /* 0x000000000000791b */ /* 0x003fe20003800000 */
.L_x_3631:
[----:B------:R-:W-:Y:S02]  /*12fd0*/  IMAD.MOV.U32 R13, RZ, RZ, R8 ;  /* 0x000000ffff0d7224 */ /* 0x000fe400078e0008 */
[----:B------:R-:W-:Y:S02]  /*12fe0*/  IMAD.MOV.U32 R12, RZ, RZ, 0x2 ;  /* 0x00000002ff0c7424 */ /* 0x000fe400078e00ff */
[----:B------:R-:W-:-:S07]  /*12ff0*/  IMAD.MOV.U32 R2, RZ, RZ, R14 ;  /* 0x000000ffff027224 */ /* 0x000fce00078e000e */
[----:B------:R-:W-:Y:S05]  /*13000*/  WARPSYNC.COLLECTIVE R15, `(.L_x_3632) ;  /* 0x000000000f087348 */ /* 0x000fea0003c00000 */
[----:B------:R0:W1:Y:S02]  /*13010*/  SHFL.IDX P6, R14, R13, R12, R11 ;  /* 0x0000000c0d0e7389 */ /* 0x00006400000c000b */
[----:B01----:R-:W-:Y:S01]  /*13020*/  ENDCOLLECTIVE ;  /* 0x000000000000791b */ /* 0x003fe20003800000 */
.L_x_3632:
        /* <DEDUP_REMOVED lines=9> */
[----:B------:R-:W-:-:S07]  /*130c0*/  IMAD.MOV.U32 R35, RZ, RZ, R14 ;  /* 0x000000ffff237224 */ /* 0x000fce00078e000e */
[----:B0-----:R-:W-:Y:S05]  /*130d0*/  WARPSYNC.COLLECTIVE R15, `(.L_x_3633) ;  /* 0x000000000f087348 */ /* 0x001fea0003c00000 */
[----:B------:R1:W2:Y:S02]  /*130e0*/  SHFL.IDX P6, R14, R13, R12, R11 ;  /* 0x0000000c0d0e7389 */ /* 0x0002a400000c000b */
[----:B012---:R-:W-:Y:S01]  /*130f0*/  ENDCOLLECTIVE ;  /* 0x000000000000791b */ /* 0x007fe20003800000 */
.L_x_3633:
[----:B------:R-:W-:Y:S02]  /*13100*/  IMAD.MOV.U32 R13, RZ, RZ, R8 ;  /* 0x000000ffff0d7224 */ /* 0x000fe400078e0008 */
[----:B------:R-:W-:Y:S02]  /*13110*/  IMAD.MOV.U32 R12, RZ, RZ, 0x3 ;  /* 0x00000003ff0c7424 */ /* 0x000fe400078e00ff */
[----:B------:R-:W-:-:S07]  /*13120*/  IMAD.MOV.U32 R2, RZ, RZ, R14 ;  /* 0x000000ffff027224 */ /* 0x000fce00078e000e */
[----:B------:R-:W-:Y:S05]  /*13130*/  WARPSYNC.COLLECTIVE R15, `(.L_x_3634) ;  /* 0x000000000f087348 */ /* 0x000fea0003c00000 */
[----:B------:R0:W1:Y:S02]  /*13140*/  SHFL.IDX P6, R14, R13, R12, R11 ;  /* 0x0000000c0d0e7389 */ /* 0x00006400000c000b */
[----:B01----:R-:W-:Y:S01]  /*13150*/  ENDCOLLECTIVE ;  /* 0x000000000000791b */ /* 0x003fe20003800000 */
.L_x_3634:
[----:B------:R-:W-:-:S04]  /*13160*/  IADD3 R2, P0, R2, R4, RZ ;  /* 0x0000000402027210 */ /* 0x000fc80007f1e0ff */
[----:B------:R-:W-:-:S05]  /*13170*/  IADD3.X R3, RZ, R35, RZ, P0, !PT ;  /* 0x00000023ff037210 */ /* 0x000fca00007fe4ff */
        /* <DEDUP_REMOVED lines=11> */
.L_x_3635:
[----:B------:R-:W-:Y:S02]  /*13230*/  IMAD.MOV.U32 R13, RZ, RZ, R8 ;  /* 0x000000ffff0d7224 */ /* 0x000fe400078e0008 */
[----:B------:R-:W-:Y:S02]  /*13240*/  IMAD.MOV.U32 R12, RZ, RZ, 0x4 ;  /* 0x00000004ff0c7424 */ /* 0x000fe400078e00ff */
[----:B------:R-:W-:-:S07]  /*13250*/  IMAD.MOV.U32 R2, RZ, RZ, R14 ;  /* 0x000000ffff027224 */ /* 0x000fce00078e000e */
[----:B------:R-:W-:Y:S05]  /*13260*/  WARPSYNC.COLLECTIVE R15, `(.L_x_3636) ;  /* 0x000000000f087348 */ /* 0x000fea0003c00000 */
[----:B------:R0:W1:Y:S02]  /*13270*/  SHFL.IDX P6, R14, R13, R12, R11 ;  /* 0x0000000c0d0e7389 */ /* 0x00006400000c000b */
[----:B01----:R-:W-:Y:S01]  /*13280*/  ENDCOLLECTIVE ;  /* 0x000000000000791b */ /* 0x003fe20003800000 */
.L_x_3636:
        /* <DEDUP_REMOVED lines=9> */
[----:B------:R-:W-:-:S07]  /*13320*/  MOV R35, R14 ;  /* 0x0000000e00237202 */ /* 0x000fce0000000f00 */
[----:B0-----:R-:W-:Y:S05]  /*13330*/  WARPSYNC.COLLECTIVE R15, `(.L_x_3637) ;  /* 0x000000000f087348 */ /* 0x001fea0003c00000 */
[----:B------:R1:W2:Y:S02]  /*13340*/  SHFL.IDX P6, R14, R13, R12, R11 ;  /* 0x0000000c0d0e7389 */ /* 0x0002a400000c000b */
[----:B012---:R-:W-:Y:S01]  /*13350*/  ENDCOLLECTIVE ;  /* 0x000000000000791b */ /* 0x007fe20003800000 */
.L_x_3637:
[----:B------:R-:W-:Y:S02]  /*13360*/  IMAD.MOV.U32 R13, RZ, RZ, R8 ;  /* 0x000000ffff0d7224 */ /* 0x000fe400078e0008 */
[----:B------:R-:W-:Y:S02]  /*13370*/  IMAD.MOV.U32 R12, RZ, RZ, 0x5 ;  /* 0x00000005ff0c7424 */ /* 0x000fe400078e00ff */
[----:B------:R-:W-:-:S07]  /*13380*/  IMAD.MOV.U32 R2, RZ, RZ, R14 ;  /* 0x000000ffff027224 */ /* 0x000fce00078e000e */
[----:B------:R-:W-:Y:S05]  /*13390*/  WARPSYNC.COLLECTIVE R15, `(.L_x_3638) ;  /* 0x000000000f087348 */ /* 0x000fea0003c00000 */
[----:B------:R0:W1:Y:S02]  /*133a0*/  SHFL.IDX P6, R14, R13, R12, R11 ;  /* 0x0000000c0d0e7389 */ /* 0x00006400000c000b */
[----:B01----:R-:W-:Y:S01]  /*133b0*/  ENDCOLLECTIVE ;  /* 0x000000000000791b */ /* 0x003fe20003800000 */
.L_x_3638:
[----:B------:R-:W-:-:S05]  /*133c0*/  IADD3 R2, P0, R2, R4, RZ ;  /* 0x0000000402027210 */ /* 0x000fca0007f1e0ff */
[----:B------:R-:W-:-:S05]  /*133d0*/  IMAD.X R3, RZ, RZ, R35, P0 ;  /* 0x000000ffff037224 */ /* 0x000fca00000e0623 */
[----:B------:R-:W-:Y:S01]  /*133e0*/  @!PT LDS RZ, [RZ] ;  /* 0x00000000fffff984 */ /* 0x000fe20000000800 */
[----:B------:R-:W-:Y:S01]  /*133f0*/  @!PT LDS RZ, [RZ] ;  /* 0x00000000fffff984 */ /* 0x000fe20000000800 */
[----:B------:R-:W-:Y:S01]  /*13400*/  @!PT LDS RZ, [RZ] ;  /* 0x00000000fffff984 */ /* 0x000fe20000000800 */
[----:B------:R0:W-:Y:S01]  /*13410*/  LDGSTS.E.BYPASS.LTC128B.128 [R5+0x20400], desc[UR36][R2.64], !P1 ;  /* 0x2040000002057fae */ /* 0x0001e2000c901d64 */
[----:B------:R-:W-:Y:S01]  /*13420*/  IMAD.MOV.U32 R13, RZ, RZ, R7 ;  /* 0x000000ffff0d7224 */ /* 0x000fe200078e0007 */
[----:B------:R-:W-:Y:S02]  /*13430*/  LOP3.LUT P1, RZ, R23, 0x100, RZ, 0xc0, !PT ;  /* 0x0000010017ff7812 */ /* 0x000fe4000782c0ff */
[----:B------:R0:W-:Y:S04]  /*13440*/  LDGSTS.E.BYPASS.LTC128B.128 [R5+0x23400], desc[UR36][R2.64+0x80], !P5 ;  /* 0x2340008002057fae */ /* 0x0001e8000e901d64 */
[----:B------:R0:W-:Y:S01]  /*13450*/  LDGSTS.E.BYPASS.LTC128B.128 [R5+0x26400], desc[UR36][R2.64+0x100], !P4 ;  /* 0x2640010002057fae */ /* 0x0001e2000e101d64 */
[----:B------:R-:W-:-:S07]  /*13460*/  IMAD.MOV.U32 R35, RZ, RZ, R14 ;  /* 0x000000ffff237224 */ /* 0x000fce00078e000e */
[----:B0-----:R-:W-:Y:S05]  /*13470*/  WARPSYNC.COLLECTIVE R15, `(.L_x_3639) ;  /* 0x000000000f087348 */ /* 0x001fea0003c00000 */
[----:B------:R1:W2:Y:S02]  /*13480*/  SHFL.IDX P6, R14, R13, R12, R11 ;  /* 0x0000000c0d0e7389 */ /* 0x0002a400000c000b */
[----:B012---:R-:W-:Y:S01]  /*13490*/  ENDCOLLECTIVE ;  /* 0x000000000000791b */ /* 0x007fe20003800000 */
.L_x_3639:
[----:B------:R-:W-:Y:S01]  /*134a0*/  IMAD.MOV.U32 R2, RZ, RZ, R14 ;  /* 0x000000ffff027224 */ /* 0x000fe200078e000e */
[----:B------:R-:W-:Y:S06]  /*134b0*/  BRA `(.L_x_3640) ;  /* 0xffffffc0006c7947 */ /* 0x000fec000383ffff */
.L_x_3551:
[----:B0-----:R0:W1:Y:S02]  /*134c0*/  SYNCS.PHASECHK.TRANS64.TRYWAIT P0, [R6+URZ+0x30860], R2 ;  /* 0x03086002060075a7 */ /* 0x001064000800017f */
[----:B-1----:R-:W-:Y:S05]  /*134d0*/  @!P0 NANOSLEEP.SYNCS 0x989680 ;  /* 0x009896800000895d */ /* 0x002fea0003900000 */
[----:B------:R-:W1:Y:S02]  /*134e0*/  @!P0 SYNCS.PHASECHK.TRANS64 P0, [R6+URZ+0x30860], R2 ;  /* 0x03086002060085a7 */ /* 0x000e64000800007f */
[----:B-1----:R-:W-:Y:S05]  /*134f0*/  @!P0 BRA `(.L_x_3551) ;  /* 0xfffffffc00f08947 */ /* 0x002fea000383ffff */
[----:B------:R-:W-:Y:S05]  /*13500*/  BRA `(.L_x_3641) ;  /* 0xffffffc000d07947 */ /* 0x000fea000383ffff */
.L_x_3552:
        /* <DEDUP_REMOVED lines=8> */
.L_x_3643:
[----:B------:R-:W-:Y:S05]  /*13590*/  BSYNC B1 ;  /* 0x0000000000017941 */ /* 0x000fea0003800000 */
.L_x_3642:
        /* <DEDUP_REMOVED lines=9> */
.L_x_3644:
[----:B------:R-:W-:Y:S02]  /*13630*/  IMAD.MOV.U32 R13, RZ, RZ, R24 ;  /* 0x000000ffff0d7224 */ /* 0x000fe400078e0018 */
[----:B------:R-:W-:Y:S01]  /*13640*/  IMAD.MOV.U32 R12, RZ, RZ, 0x1 ;  /* 0x00000001ff0c7424 */ /* 0x000fe200078e00ff */
[----:B------:R-:W-:-:S07]  /*13650*/  MOV R2, R14 ;  /* 0x0000000e00027202 */ /* 0x000fce0000000f00 */
[----:B------:R-:W-:Y:S05]  /*13660*/  WARPSYNC.COLLECTIVE R15, `(.L_x_3645) ;  /* 0x000000000f087348 */ /* 0x000fea0003c00000 */
[----:B------:R0:W1:Y:S02]  /*13670*/  SHFL.IDX P6, R14, R13, R12, R11 ;  /* 0x0000000c0d0e7389 */ /* 0x00006400000c000b */
[----:B01----:R-:W-:Y:S01]  /*13680*/  ENDCOLLECTIVE ;  /* 0x000000000000791b */ /* 0x003fe20003800000 */
.L_x_3645:
        /* <DEDUP_REMOVED lines=16> */
.L_x_3646:
[----:B------:R-:W-:Y:S01]  /*13790*/  MOV R13, R24 ;  /* 0x00000018000d7202 */ /* 0x000fe20000000f00 */
[----:B------:R-:W-:Y:S02]  /*137a0*/  IMAD.MOV.U32 R12, RZ, RZ, 0x2 ;  /* 0x00000002ff0c7424 */ /* 0x000fe400078e00ff */
[----:B------:R-:W-:-:S07]  /*137b0*/  IMAD.MOV.U32 R2, RZ, RZ, R14 ;  /* 0x000000ffff027224 */ /* 0x000fce00078e000e */
[----:B------:R-:W-:Y:S05]  /*137c0*/  WARPSYNC.COLLECTIVE R15, `(.L_x_3647) ;  /* 0x000000000f087348 */ /* 0x000fea0003c00000 */
[----:B------:R0:W1:Y:S02]  /*137d0*/  SHFL.IDX P6, R14, R13, R12, R11 ;  /* 0x0000000c0d0e7389 */ /* 0x00006400000c000b */
[----:B01----:R-:W-:Y:S01]  /*137e0*/  ENDCOLLECTIVE ;  /* 0x000000000000791b */ /* 0x003fe20003800000 */
.L_x_3647:
        /* <DEDUP_REMOVED lines=16> */
.L_x_3648:
[----:B------:R-:W-:Y:S02]  /*138f0*/  IMAD.MOV.U32 R13, RZ, RZ, R24 ;  /* 0x000000ffff0d7224 */ /* 0x000fe400078e0018 */
[----:B------:R-:W-:Y:S02]  /*13900*/  IMAD.MOV.U32 R12, RZ, RZ, 0x3 ;  /* 0x00000003ff0c7424 */ /* 0x000fe400078e00ff */
[----:B------:R-:W-:-:S07]  /*13910*/  IMAD.MOV.U32 R2, RZ, RZ, R14 ;  /* 0x000000ffff027224 */ /* 0x000fce00078e000e */
[----:B------:R-:W-:Y:S05]  /*13920*/  WARPSYNC.COLLECTIVE R15, `(.L_x_3649) ;  /* 0x000000000f087348 */ /* 0x000fea0003c00000 */
[----:B------:R0:W1:Y:S02]  /*13930*/  SHFL.IDX P6, R14, R13, R12, R11 ;  /* 0x0000000c0d0e7389 */ /* 0x00006400000c000b */
[----:B01----:R-:W-:Y:S01]  /*13940*/  ENDCOLLECTIVE ;  /* 0x000000000000791b */ /* 0x003fe20003800000 */
.L_x_3649:
        /* <DEDUP_REMOVED lines=16> */
.L_x_3650:
[----:B------:R-:W-:Y:S02]  /*13a50*/  IMAD.MOV.U32 R13, RZ, RZ, R24 ;  /* 0x000000ffff0d7224 */ /* 0x000fe400078e0018 */
[----:B------:R-:W-:Y:S02]  /*13a60*/  IMAD.MOV.U32 R12, RZ, RZ, 0x4 ;  /* 0x00000004ff0c7424 */ /* 0x000fe400078e00ff */
[----:B------:R-:W-:-:S07]  /*13a70*/  IMAD.MOV.U32 R2, RZ, RZ, R14 ;  /* 0x000000ffff027224 */ /* 0x000fce00078e000e */
[----:B------:R-:W-:Y:S05]  /*13a80*/  WARPSYNC.COLLECTIVE R15, `(.L_x_3651) ;  /* 0x000000000f087348 */ /* 0x000fea0003c00000 */
[----:B------:R0:W1:Y:S02]  /*13a90*/  SHFL.IDX P6, R14, R13, R12, R11 ;  /* 0x0000000c0d0e7389 */ /* 0x00006400000c000b */
[----:B01----:R-:W-:Y:S01]  /*13aa0*/  ENDCOLLECTIVE ;  /* 0x000000000000791b */ /* 0x003fe20003800000 */
.L_x_3651:
        /* <DEDUP_REMOVED lines=16> */
.L_x_3652:
[----:B------:R-:W-:Y:S01]  /*13bb0*/  MOV R13, R24 ;  /* 0x00000018000d7202 */ /* 0x000fe20000000f00 */
[----:B------:R-:W-:Y:S02]  /*13bc0*/  IMAD.MOV.U32 R12, RZ, RZ, 0x5 ;  /* 0x00000005ff0c7424 */ /* 0x000fe400078e00ff */
[----:B------:R-:W-:-:S07]  /*13bd0*/  IMAD.MOV.U32 R2, RZ, RZ, R14 ;  /* 0x000000ffff027224 */ /* 0x000fce00078e000e */
[----:B------:R-:W-:Y:S05]  /*13be0*/  WARPSYNC.COLLECTIVE R15, `(.L_x_3653) ;  /* 0x000000000f087348 */ /* 0x000fea0003c00000 */
[----:B------:R0:W1:Y:S02]  /*13bf0*/  SHFL.IDX P6, R14, R13, R12, R11 ;  /* 0x0000000c0d0e7389 */ /* 0x00006400000c000b */
[----:B01----:R-:W-:Y:S01]  /*13c00*/  ENDCOLLECTIVE ;  /* 0x000000000000791b */ /* 0x003fe20003800000 */
.L_x_3653:
        /* <DEDUP_REMOVED lines=13> */
.L_x_3654:
[----:B------:R-:W-:Y:S01]  /*13ce0*/  @!PT LDS RZ, [RZ] ;  /* 0x00000000fffff984 */ /* 0x000fe20000000800 */
[----:B------:R-:W-:Y:S01]  /*13cf0*/  @!PT LDS RZ, [RZ] ;  /* 0x00000000fffff984 */ /* 0x000fe20000000800 */
[----:B------:R-:W-:Y:S01]  /*13d00*/  @!PT LDS RZ, [RZ] ;  /* 0x00000000fffff984 */ /* 0x000fe20000000800 */
[----:B------:R0:W-:Y:S01]  /*13d10*/  LDGSTS.E.BYPASS.LTC128B.128 [R5+0x5400], desc[UR36][R2.64+0x80], !P0 ;  /* 0x0540008002057fae */ /* 0x0001e2000c101d64 */
[----:B------:R-:W-:-:S13]  /*13d20*/  ISETP.LT.OR P0, PT, R7, 0x41, P1 ;  /* 0x000000410700780c */ /* 0x000fda0000f01670 */
[----:B------:R0:W-:Y:S01]  /*13d30*/  LDGSTS.E.BYPASS.LTC128B.128 [R5+0x8400], desc[UR36][R2.64+0x100], !P0 ;  /* 0x0840010002057fae */ /* 0x0001e2000c101d64 */
[----:B------:R-:W-:Y:S05]  /*13d40*/  BRA `(.L_x_3655) ;  /* 0xffffffbc00b47947 */ /* 0x000fea000383ffff */
.L_x_3560:
[----:B0-----:R0:W1:Y:S02]  /*13d50*/  SYNCS.PHASECHK.TRANS64.TRYWAIT P0, [R0+URZ+0x30860], R3 ;  /* 0x03086003000075a7 */ /* 0x001064000800017f */
[----:B-1----:R-:W-:Y:S05]  /*13d60*/  @!P0 NANOSLEEP.SYNCS 0x989680 ;  /* 0x009896800000895d */ /* 0x002fea0003900000 */
[----:B------:R-:W1:Y:S02]  /*13d70*/  @!P0 SYNCS.PHASECHK.TRANS64 P0, [R0+URZ+0x30860], R3 ;  /* 0x03086003000085a7 */ /* 0x000e64000800007f */
[----:B-1----:R-:W-:Y:S05]  /*13d80*/  @!P0 BRA `(.L_x_3560) ;  /* 0xfffffffc00f08947 */ /* 0x002fea000383ffff */
[----:B------:R-:W-:Y:S05]  /*13d90*/  BRA `(.L_x_3656) ;  /* 0xffffffc000cc7947 */ /* 0x000fea000383ffff */
.L_x_3561:
[----:B------:R-:W-:Y:S01]  /*13da0*/  BSSY B0, `(.L_x_3657) ;  /* 0x0000008000007945 */ /* 0x000fe20003800000 */
[----:B------:R-:W-:Y:S02]  /*13db0*/  IMAD.MOV.U32 R13, RZ, RZ, R24 ;  /* 0x000000ffff0d7224 */ /* 0x000fe400078e0018 */
[----:B------:R-:W-:Y:S02]  /*13dc0*/  IMAD.MOV.U32 R12, RZ, RZ, RZ ;  /* 0x000000ffff0c7224 */ /* 0x000fe400078e00ff */
[----:B------:R-:W-:Y:S02]  /*13dd0*/  IMAD.MOV.U32 R11, RZ, RZ, 0x181f ;  /* 0x0000181fff0b7424 */ /* 0x000fe400078e00ff */
[----:B------:R-:W-:-:S07]  /*13de0*/  IMAD.MOV.U32 R15, RZ, RZ, -0x1 ;  /* 0xffffffffff0f7424 */ /* 0x000fce00078e00ff */
[----:B0-2---:R-:W-:Y:S05]  /*13df0*/  WARPSYNC.COLLECTIVE R15, `(.L_x_3658) ;  /* 0x000000000f087348 */ /* 0x005fea0003c00000 */
[----:B--2---:R1:W2:Y:S02]  /*13e00*/  SHFL.IDX P6, R14, R13, R12, R11 ;  /* 0x0000000c0d0e7389 */ /* 0x0042a400000c000b */
[----:B012---:R-:W-:Y:S01]  /*13e10*/  ENDCOLLECTIVE ;  /* 0x000000000000791b */ /* 0x007fe20003800000 */
.L_x_3658:
[----:B------:R-:W-:Y:S05]  /*13e20*/  BSYNC B0 ;  /* 0x0000000000007941 */ /* 0x000fea0003800000 */
.L_x_3657:
[----:B------:R-:W-:Y:S01]  /*13e30*/  MOV R13, R18 ;  /* 0x00000012000d7202 */ /* 0x000fe20000000f00 */
        /* <DEDUP_REMOVED lines=8> */
.L_x_3659:
[----:B------:R-:W-:Y:S01]  /*13ec0*/  ULDC UR4, c[0x0][0x2f4] ;  /* 0x0000bd0000047ab9 */ /* 0x000fe20000000800 */
[----:B------:R-:W-:Y:S01]  /*13ed0*/  IMAD R4, R7, 0x2, R22 ;  /* 0x0000000207047824 */ /* 0x000fe200078e0216 */
[----:B------:R-:W-:Y:S02]  /*13ee0*/  ISETP.GE.AND P2, PT, R31, UR4, PT ;  /* 0x000000041f007c0c */ /* 0x000fe4000bf46270 */
[----:B------:R-:W-:Y:S02]  /*13ef0*/  ISETP.GE.AND P1, PT, R33, UR4, PT ;  /* 0x0000000421007c0c */ /* 0x000fe4000bf26270 */
[C---:B------:R-:W-:Y:S02]  /*13f00*/  ISETP.LT.OR P3, PT, R6.reuse, 0x1, P2 ;  /* 0x000000010600780c */ /* 0x040fe40001761670 */
[----:B------:R-:W-:Y:S01]  /*13f10*/  ISETP.LT.OR P4, PT, R6, 0x1, P1 ;  /* 0x000000010600780c */ /* 0x000fe20000f81670 */
[----:B------:R-:W-:Y:S02]  /*13f20*/  IMAD.MOV.U32 R13, RZ, RZ, R24 ;  /* 0x000000ffff0d7224 */ /* 0x000fe400078e0018 */
[----:B------:R-:W-:Y:S01]  /*13f30*/  IMAD.MOV.U32 R12, RZ, RZ, 0x1 ;  /* 0x00000001ff0c7424 */ /* 0x000fe200078e00ff */
[----:B------:R-:W-:-:S05]  /*13f40*/  IADD3 R2, P0, R14, R5, RZ ;  /* 0x000000050e027210 */ /* 0x000fca0007f1e0ff */
[----:B------:R-:W-:Y:S01]  /*13f50*/  IMAD.X R3, RZ, RZ, R3, P0 ;  /* 0x000000ffff037224 */ /* 0x000fe200000e0603 */
[----:B------:R-:W-:-:S13]  /*13f60*/  ISETP.GE.AND P0, PT, R32, UR4, PT ;  /* 0x0000000420007c0c */ /* 0x000fda000bf06270 */
[----:B------:R-:W-:Y:S05]  /*13f70*/  WARPSYNC.COLLECTIVE R15, `(.L_x_3660) ;  /* 0x000000000f087348 */ /* 0x000fea0003c00000 */
[----:B------:R0:W1:Y:S02]  /*13f80*/  SHFL.IDX P6, R14, R13, R12, R11 ;  /* 0x0000000c0d0e7389 */ /* 0x00006400000c000b */
[----:B01----:R-:W-:Y:S01]  /*13f90*/  ENDCOLLECTIVE ;  /* 0x000000000000791b */ /* 0x003fe20003800000 */
.L_x_3660:
[----:B------:R-:W-:Y:S01]  /*13fa0*/  @!PT LDS RZ, [RZ] ;  /* 0x00000000fffff984 */ /* 0x000fe20000000800 */
[----:B------:R-:W-:Y:S01]  /*13fb0*/  @!PT LDS RZ, [RZ] ;  /* 0x00000000fffff984 */ /* 0x000fe20000000800 */
[----:B------:R-:W-:Y:S01]  /*13fc0*/  @!PT LDS RZ, [RZ] ;  /* 0x00000000fffff984 */ /* 0x000fe20000000800 */
[----:B------:R0:W-:Y:S01]  /*13fd0*/  LDGSTS.E.BYPASS.LTC128B.128 [R4+0x400], desc[UR36][R2.64], !P3 ;  /* 0x0040000002047fae */ /* 0x0001e2000d901d64 */
[----:B------:R-:W-:-:S03]  /*13fe0*/  ISETP.LT.OR P3, PT, R6, 0x1, P0 ;  /* 0x000000010600780c */ /* 0x000fc60000761670 */
[----:B------:R0:W-:Y:S01]  /*13ff0*/  LDGSTS.E.BYPASS.LTC128B.128 [R4+0x3400], desc[UR36][R2.64+0x80], !P4 ;  /* 0x0340008002047fae */ /* 0x0001e2000e101d64 */
[----:B------:R-:W-:-:S09]  /*14000*/  IMAD.MOV.U32 R13, RZ, RZ, R18 ;  /* 0x000000ffff0d7224 */ /* 0x000fd200078e0012 */
[----:B------:R0:W-:Y:S01]  /*14010*/  LDGSTS.E.BYPASS.LTC128B.128 [R4+0x6400], desc[UR36][R2.64+0x100], !P3 ;  /* 0x0640010002047fae */ /* 0x0001e2000d901d64 */
[----:B------:R-:W-:Y:S02]  /*14020*/  ISETP.LT.OR P3, PT, R6, 0x11, P2 ;  /* 0x000000110600780c */ /* 0x000fe40001761670 */
[----:B------:R-:W-:-:S11]  /*14030*/  MOV R7, R14 ;  /* 0x0000000e00077202 */ /* 0x000fd60000000f00 */
[----:B0-----:R-:W-:Y:S05]  /*14040*/  WARPSYNC.COLLECTIVE R15, `(.L_x_3661) ;  /* 0x000000000f087348 */ /* 0x001fea0003c00000 */
[----:B------:R1:W2:Y:S02]  /*14050*/  SHFL.IDX P6, R14, R13, R12, R11 ;  /* 0x0000000c0d0e7389 */ /* 0x0002a400000c000b */
[----:B012---:R-:W-:Y:S01]  /*14060*/  ENDCOLLECTIVE ;  /* 0x000000000000791b */ /* 0x007fe20003800000 */
.L_x_3661:
[----:B------:R-:W-:Y:S02]  /*14070*/  IMAD.MOV.U32 R13, RZ, RZ, R24 ;  /* 0x000000ffff0d7224 */ /* 0x000fe400078e0018 */
[----:B------:R-:W-:Y:S01]  /*14080*/  IMAD.MOV.U32 R12, RZ, RZ, 0x2 ;  /* 0x00000002ff0c7424 */ /* 0x000fe200078e00ff */
[----:B------:R-:W-:-:S13]  /*14090*/  IADD3 R2, P4, R14, R5, RZ ;  /* 0x000000050e027210 */ /* 0x000fda0007f9e0ff */
[----:B------:R-:W-:Y:S05]  /*140a0*/  WARPSYNC.COLLECTIVE R15, `(.L_x_3662) ;  /* 0x000000000f087348 */ /* 0x000fea0003c00000 */
[----:B------:R0:W1:Y:S02]  /*140b0*/  SHFL.IDX P6, R14, R13, R12, R11 ;  /* 0x0000000c0d0e7389 */ /* 0x00006400000c000b */
[----:B01----:R-:W-:Y:S01]  /*140c0*/  ENDCOLLECTIVE ;  /* 0x000000000000791b */ /* 0x003fe20003800000 */
.L_x_3662:
[----:B------:R-:W-:Y:S01]  /*140d0*/  IMAD.X R3, RZ, RZ, R7, P4 ;  /* 0x000000ffff037224 */ /* 0x000fe200020e0607 */
[----:B------:R-:W-:-:S04]  /*140e0*/  ISETP.LT.OR P4, PT, R6, 0x11, P1 ;  /* 0x000000110600780c */ /* 0x000fc80000f81670 */
[----:B------:R-:W-:Y:S01]  /*140f0*/  @!PT LDS RZ, [RZ] ;  /* 0x00000000fffff984 */ /* 0x000fe20000000800 */
[----:B------:R-:W-:Y:S01]  /*14100*/  @!PT LDS RZ, [RZ] ;  /* 0x00000000fffff984 */ /* 0x000fe20000000800 */
[----:B------:R-:W-:Y:S01]  /*14110*/  @!PT LDS RZ, [RZ] ;  /* 0x00000000fffff984 */ /* 0x000fe20000000800 */
[----:B------:R0:W-:Y:S01]  /*14120*/  LDGSTS.E.BYPASS.LTC128B.128 [R4+0xc00], desc[UR36][R2.64], !P3 ;  /* 0x00c0000002047fae */ /* 0x0001e2000d901d64 */
[----:B------:R-:W-:Y:S01]  /*14130*/  ISETP.LT.OR P3, PT, R6, 0x11, P0 ;  /* 0x000000110600780c */ /* 0x000fe20000761670 */
[----:B------:R-:W-:-:S07]  /*14140*/  IMAD.MOV.U32 R13, RZ, RZ, R18 ;  /* 0x000000ffff0d7224 */ /* 0x000fce00078e0012 */
[----:B------:R0:W-:Y:S05]  /*14150*/  LDGSTS.E.BYPASS.LTC128B.128 [R4+0x3c00], desc[UR36][R2.64+0x80], !P4 ;  /* 0x03c0008002047fae */ /* 0x0001ea000e101d64 */
[----:B------:R0:W-:Y:S01]  /*14160*/  LDGSTS.E.BYPASS.LTC128B.128 [R4+0x6c00], desc[UR36][R2.64+0x100], !P3 ;  /* 0x06c0010002047fae */ /* 0x0001e2000d901d64 */
[----:B------:R-:W-:Y:S01]  /*14170*/  ISETP.LT.OR P3, PT, R6, 0x21, P2 ;  /* 0x000000210600780c */ /* 0x000fe20001761670 */
[----:B------:R-:W-:-:S12]  /*14180*/  IMAD.MOV.U32 R7, RZ, RZ, R14 ;  /* 0x000000ffff077224 */ /* 0x000fd800078e000e */
[----:B0-----:R-:W-:Y:S05]  /*14190*/  WARPSYNC.COLLECTIVE R15, `(.L_x_3663) ;  /* 0x000000000f087348 */ /* 0x001fea0003c00000 */
[----:B------:R1:W2:Y:S02]  /*141a0*/  SHFL.IDX P6, R14, R13, R12, R11 ;  /* 0x0000000c0d0e7389 */ /* 0x0002a400000c000b */
[----:B012---:R-:W-:Y:S01]  /*141b0*/  ENDCOLLECTIVE ;  /* 0x000000000000791b */ /* 0x007fe20003800000 */
.L_x_3663:
[----:B------:R-:W-:Y:S01]  /*141c0*/  IMAD.MOV.U32 R13, RZ, RZ, R24 ;  /* 0x000000ffff0d7224 */ /* 0x000fe200078e0018 */
[----:B------:R-:W-:Y:S02]  /*141d0*/  MOV R12, 0x3 ;  /* 0x00000003000c7802 */ /* 0x000fe40000000f00 */
[----:B------:R-:W-:-:S13]  /*141e0*/  IADD3 R2, P4, R14, R5, RZ ;  /* 0x000000050e027210 */ /* 0x000fda0007f9e0ff */
[----:B------:R-:W-:Y:S05]  /*141f0*/  WARPSYNC.COLLECTIVE R15, `(.L_x_3664) ;  /* 0x000000000f087348 */ /* 0x000fea0003c00000 */
[----:B------:R0:W1:Y:S02]  /*14200*/  SHFL.IDX P6, R14, R13, R12, R11 ;  /* 0x0000000c0d0e7389 */ /* 0x00006400000c000b */
[----:B01----:R-:W-:Y:S01]  /*14210*/  ENDCOLLECTIVE ;  /* 0x000000000000791b */ /* 0x003fe20003800000 */
.L_x_3664:
        /* <DEDUP_REMOVED lines=15> */
.L_x_3665:
[----:B------:R-:W-:Y:S02]  /*14310*/  IMAD.MOV.U32 R13, RZ, RZ, R24 ;  /* 0x000000ffff0d7224 */ /* 0x000fe400078e0018 */
[----:B------:R-:W-:Y:S01]  /*14320*/  IMAD.MOV.U32 R12, RZ, RZ, 0x4 ;  /* 0x00000004ff0c7424 */ /* 0x000fe200078e00ff */
[----:B------:R-:W-:-:S13]  /*14330*/  IADD3 R2, P4, R14, R5, RZ ;  /* 0x000000050e027210 */ /* 0x000fda0007f9e0ff */
[----:B------:R-:W-:Y:S05]  /*14340*/  WARPSYNC.COLLECTIVE R15, `(.L_x_3666) ;  /* 0x000000000f087348 */ /* 0x000fea0003c00000 */
[----:B------:R0:W1:Y:S02]  /*14350*/  SHFL.IDX P6, R14, R13, R12, R11 ;  /* 0x0000000c0d0e7389 */ /* 0x00006400000c000b */
[----:B01----:R-:W-:Y:S01]  /*14360*/  ENDCOLLECTIVE ;  /* 0x000000000000791b */ /* 0x003fe20003800000 */
.L_x_3666:
        /* <DEDUP_REMOVED lines=15> */
.L_x_3667:
[----:B------:R-:W-:Y:S01]  /*14460*/  MOV R13, R24 ;  /* 0x00000018000d7202 */ /* 0x000fe20000000f00 */
[----:B------:R-:W-:Y:S01]  /*14470*/  IMAD.MOV.U32 R12, RZ, RZ, 0x5 ;  /* 0x00000005ff0c7424 */ /* 0x000fe200078e00ff */
[----:B------:R-:W-:-:S13]  /*14480*/  IADD3 R2, P4, R14, R5, RZ ;  /* 0x000000050e027210 */ /* 0x000fda0007f9e0ff */
[----:B------:R-:W-:Y:S05]  /*14490*/  WARPSYNC.COLLECTIVE R15, `(.L_x_3668) ;  /* 0x000000000f087348 */ /* 0x000fea0003c00000 */
[----:B------:R0:W1:Y:S02]  /*144a0*/  SHFL.IDX P6, R14, R13, R12, R11 ;  /* 0x0000000c0d0e7389 */ /* 0x00006400000c000b */
[----:B01----:R-:W-:Y:S01]  /*144b0*/  ENDCOLLECTIVE ;  /* 0x000000000000791b */ /* 0x003fe20003800000 */
.L_x_3668:
        /* <DEDUP_REMOVED lines=10> */
[----:B------:R-:W-:-:S07]  /*14560*/  IMAD.MOV.U32 R24, RZ, RZ, R14 ;  /* 0x000000ffff187224 */ /* 0x000fce00078e000e */
[----:B0-----:R-:W-:Y:S05]  /*14570*/  WARPSYNC.COLLECTIVE R15, `(.L_x_3669) ;  /* 0x000000000f087348 */ /* 0x001fea0003c00000 */
[----:B------:R1:W2:Y:S02]  /*14580*/  SHFL.IDX P6, R14, R13, R12, R11 ;  /* 0x0000000c0d0e7389 */ /* 0x0002a400000c000b */
[----:B012---:R-:W-:Y:S01]  /*14590*/  ENDCOLLECTIVE ;  /* 0x000000000000791b */ /* 0x007fe20003800000 */
.L_x_3669:
[----:B------:R-:W-:Y:S05]  /*145a0*/  BRA `(.L_x_3670) ;  /* 0xffffffbc00d07947 */ /* 0x000fea000383ffff */
.L_x_3566:
        /* <DEDUP_REMOVED lines=8> */
.L_x_3672:
[----:B------:R-:W-:Y:S05]  /*14630*/  BSYNC B0 ;  /* 0x0000000000007941 */ /* 0x000fea0003800000 */
.L_x_3671:
[----:B------:R-:W-:Y:S01]  /*14640*/  MOV R13, R16 ;  /* 0x00000010000d7202 */ /* 0x000fe20000000f00 */
        /* <DEDUP_REMOVED lines=8> */
.L_x_3673:
[----:B------:R-:W-:Y:S02]  /*146d0*/  ULDC UR4, c[0x0][0xc3c] ;  /* 0x00030f0000047ab9 */ /* 0x000fe40000000800 */
[----:B------:R-:W-:-:S13]  /*146e0*/  ISETP.GE.OR P1, PT, R7, UR4, !P0 ;  /* 0x0000000407007c0c */ /* 0x000fda000c726670 */
[----:B------:R-:W0:Y:S08]  /*146f0*/  @!P1 LDC.64 R4, c[0x0][0xc80] ;  /* 0x00032000ff049b82 */ /* 0x000e300000000a00 */
[----:B------:R-:W1:Y:S01]  /*14700*/  @!P1 LDC.64 R2, c[0x0][0xc78] ;  /* 0x00031e00ff029b82 */ /* 0x000e620000000a00 */
[----:B------:R-:W-:Y:S01]  /*14710*/  CS2R R10, SRZ ;  /* 0x00000000000a7805 */ /* 0x000fe2000001ff00 */
[----:B------:R-:W-:-:S02]  /*14720*/  IMAD.MOV.U32 R8, RZ, RZ, R14 ;  /* 0x000000ffff087224 */ /* 0x000fc400078e000e */
[----:B0-----:R-:W-:-:S06]  /*14730*/  @!P1 IMAD.WIDE R4, R7, 0x4, R4 ;  /* 0x0000000407049825 */ /* 0x001fcc00078e0204 */
[----:B------:R-:W2:Y:S01]  /*14740*/  @!P1 LDG.E R4, desc[UR36][R4.64] ;  /* 0x0000002404049981 */ /* 0x000ea2000c1e1900 */
[----:B-1----:R-:W-:-:S06]  /*14750*/  @!P1 IMAD.WIDE R2, R7, 0x4, R2 ;  /* 0x0000000407029825 */ /* 0x002fcc00078e0202 */
[----:B------:R-:W3:Y:S01]  /*14760*/  @!P1 LDG.E R2, desc[UR36][R2.64] ;  /* 0x0000002402029981 */ /* 0x000ee2000c1e1900 */
[----:B------:R-:W-:Y:S01]  /*14770*/  IMAD.MOV.U32 R7, RZ, RZ, RZ ;  /* 0x000000ffff077224 */ /* 0x000fe200078e00ff */
        /* <DEDUP_REMOVED lines=11> */
.L_x_3674:
[----:B------:R-:W-:Y:S01]  /*14830*/  IMAD.MOV.U32 R12, RZ, RZ, 0x2 ;  /* 0x00000002ff0c7424 */ /* 0x000fe200078e00ff */
[----:B------:R-:W-:-:S04]  /*14840*/  SEL R6, R14, RZ, P1 ;  /* 0x000000ff0e067207 */ /* 0x000fc80000800000 */
[----:B------:R-:W-:-:S05]  /*14850*/  IADD3 R6, R13, R6, RZ ;  /* 0x000000060d067210 */ /* 0x000fca0007ffe0ff */
[----:B------:R-:W-:-:S07]  /*14860*/  IMAD.MOV.U32 R13, RZ, RZ, R6 ;  /* 0x000000ffff0d7224 */ /* 0x000fce00078e0006 */
[----:B------:R-:W-:Y:S05]  /*14870*/  WARPSYNC.COLLECTIVE R15, `(.L_x_3675) ;  /* 0x000000000f087348 */ /* 0x000fea0003c00000 */
[----:B------:R0:W1:Y:S02]  /*14880*/  SHFL.UP P6, R14, R13, R12, R11 ;  /* 0x0400000c0d0e7389 */ /* 0x00006400000c000b */
[----:B01----:R-:W-:Y:S01]  /*14890*/  ENDCOLLECTIVE ;  /* 0x000000000000791b */ /* 0x003fe20003800000 */
.L_x_3675:
[----:B------:R-:W-:Y:S01]  /*148a0*/  IMAD.MOV.U32 R12, RZ, RZ, 0x4 ;  /* 0x00000004ff0c7424 */ /* 0x000fe200078e00ff */
[----:B------:R-:W-:-:S05]  /*148b0*/  SEL R3, R14, RZ, P2 ;  /* 0x000000ff0e037207 */ /* 0x000fca0001000000 */
[----:B------:R-:W-:Y:S01]  /*148c0*/  IMAD.IADD R2, R6, 0x1, R3 ;  /* 0x0000000106027824 */ /* 0x000fe200078e0203 */
[----:B------:R-:W-:-:S03]  /*148d0*/  MOV R6, RZ ;  /* 0x000000ff00067202 */ /* 0x000fc60000000f00 */
[----:B------:R-:W-:-:S07]  /*148e0*/  IMAD.MOV.U32 R13, RZ, RZ, R2 ;  /* 0x000000ffff0d7224 */ /* 0x000fce00078e0002 */
[----:B------:R-:W-:Y:S05]  /*148f0*/  WARPSYNC.COLLECTIVE R15, `(.L_x_3676) ;  /* 0x000000000f087348 */ /* 0x000fea0003c00000 */
[----:B------:R0:W1:Y:S02]  /*14900*/  SHFL.UP P6, R14, R13, R12, R11 ;  /* 0x0400000c0d0e7389 */ /* 0x00006400000c000b */
[----:B01----:R-:W-:Y:S01]  /*14910*/  ENDCOLLECTIVE ;  /* 0x000000000000791b */ /* 0x003fe20003800000 */
.L_x_3676:
[----:B------:R-:W-:Y:S02]  /*14920*/  MOV R12, 0x8 ;  /* 0x00000008000c7802 */ /* 0x000fe40000000f00 */
[----:B------:R-:W-:-:S05]  /*14930*/  SEL R3, R14, RZ, P3 ;  /* 0x000000ff0e037207 */ /* 0x000fca0001800000 */
[----:B------:R-:W-:-:S04]  /*14940*/  IMAD.IADD R3, R2, 0x1, R3 ;  /* 0x0000000102037824 */ /* 0x000fc800078e0203 */
[----:B------:R-:W-:-:S07]  /*14950*/  IMAD.MOV.U32 R13, RZ, RZ, R3 ;  /* 0x000000ffff0d7224 */ /* 0x000fce00078e0003 */
[----:B------:R-:W-:Y:S05]  /*14960*/  WARPSYNC.COLLECTIVE R15, `(.L_x_3677) ;  /* 0x000000000f087348 */ /* 0x000fea0003c00000 */
[----:B------:R0:W1:Y:S02]  /*14970*/  SHFL.UP P6, R14, R13, R12, R11 ;  /* 0x0400000c0d0e7389 */ /* 0x00006400000c000b */
[----:B01----:R-:W-:Y:S01]  /*14980*/  ENDCOLLECTIVE ;  /* 0x000000000000791b */ /* 0x003fe20003800000 */
.L_x_3677:
[----:B------:R-:W-:Y:S01]  /*14990*/  IMAD.MOV.U32 R12, RZ, RZ, 0x10 ;  /* 0x00000010ff0c7424 */ /* 0x000fe200078e00ff */
[----:B------:R-:W-:-:S05]  /*149a0*/  SEL R4, R14, RZ, P4 ;  /* 0x000000ff0e047207 */ /* 0x000fca0002000000 */
[----:B------:R-:W-:-:S04]  /*149b0*/  IMAD.IADD R4, R3, 0x1, R4 ;  /* 0x0000000103047824 */ /* 0x000fc800078e0204 */
[----:B------:R-:W-:-:S07]  /*149c0*/  IMAD.MOV.U32 R13, RZ, RZ, R4 ;  /* 0x000000ffff0d7224 */ /* 0x000fce00078e0004 */
[----:B------:R-:W-:Y:S05]  /*149d0*/  WARPSYNC.COLLECTIVE R15, `(.L_x_3678) ;  /* 0x000000000f087348 */ /* 0x000fea0003c00000 */
[----:B------:R0:W1:Y:S02]  /*149e0*/  SHFL.UP P6, R14, R13, R12, R11 ;  /* 0x0400000c0d0e7389 */ /* 0x00006400000c000b */
[----:B01----:R-:W-:Y:S01]  /*149f0*/  ENDCOLLECTIVE ;  /* 0x000000000000791b */ /* 0x003fe20003800000 */
.L_x_3678:
        /* <DEDUP_REMOVED lines=8> */
.L_x_3679:
[----:B------:R-:W-:Y:S05]  /*14a80*/  BRA `(.L_x_3680) ;  /* 0xffffffbc00e87947 */ /* 0x000fea000383ffff */
.L_x_3569:
[----:B------:R-:W-:Y:S01]  /*14a90*/  BSSY B0, `(.L_x_3681) ;  /* 0x0000007000007945 */ /* 0x000fe20003800000 */
[----:B------:R-:W-:Y:S02]  /*14aa0*/  IMAD.MOV.U32 R12, RZ, RZ, 0x1 ;  /* 0x00000001ff0c7424 */ /* 0x000fe400078e00ff */
[----:B------:R-:W-:Y:S02]  /*14ab0*/  IMAD.MOV.U32 R11, RZ, RZ, RZ ;  /* 0x000000ffff0b7224 */ /* 0x000fe400078e00ff */
[----:B------:R-:W-:-:S07]  /*14ac0*/  IMAD.MOV.U32 R15, RZ, RZ, -0x1 ;  /* 0xffffffffff0f7424 */ /* 0x000fce00078e00ff */
[----:B------:R-:W-:Y:S05]  /*14ad0*/  WARPSYNC.COLLECTIVE R15, `(.L_x_3682) ;  /* 0x000000000f087348 */ /* 0x000fea0003c00000 */
[----:B------:R0:W1:Y:S02]  /*14ae0*/  SHFL.UP P6, R14, R13, R12, R11 ;  /* 0x0400000c0d0e7389 */ /* 0x00006400000c000b */
[----:B01----:R-:W-:Y:S01]  /*14af0*/  ENDCOLLECTIVE ;  /* 0x000000000000791b */ /* 0x003fe20003800000 */
.L_x_3682:
[----:B------:R-:W-:Y:S05]  /*14b00*/  BSYNC B0 ;  /* 0x0000000000007941 */ /* 0x000fea0003800000 */
.L_x_3681:
        /* <DEDUP_REMOVED lines=8> */
.L_x_3683:
[----:B------:R-:W-:Y:S01]  /*14b90*/  IMAD.MOV.U32 R12, RZ, RZ, 0x4 ;  /* 0x00000004ff0c7424 */ /* 0x000fe200078e00ff */
[----:B------:R-:W-:-:S04]  /*14ba0*/  SEL R2, R14, RZ, P2 ;  /* 0x000000ff0e027207 */ /* 0x000fc80001000000 */
[----:B------:R-:W-:-:S05]  /*14bb0*/  IADD3 R2, R13, R2, RZ ;  /* 0x000000020d027210 */ /* 0x000fca0007ffe0ff */
[----:B------:R-:W-:-:S07]  /*14bc0*/  IMAD.MOV.U32 R13, RZ, RZ, R2 ;  /* 0x000000ffff0d7224 */ /* 0x000fce00078e0002 */
[----:B------:R-:W-:Y:S05]  /*14bd0*/  WARPSYNC.COLLECTIVE R15, `(.L_x_3684) ;  /* 0x000000000f087348 */ /* 0x000fea0003c00000 */
[----:B------:R0:W1:Y:S02]  /*14be0*/  SHFL.UP P6, R14, R13, R12, R11 ;  /* 0x0400000c0d0e7389 */ /* 0x00006400000c000b */
[----:B01----:R-:W-:Y:S01]  /*14bf0*/  ENDCOLLECTIVE ;  /* 0x000000000000791b */ /* 0x003fe20003800000 */
.L_x_3684:
[----:B------:R-:W-:Y:S01]  /*14c00*/  IMAD.MOV.U32 R12, RZ, RZ, 0x8 ;  /* 0x00000008ff0c7424 */ /* 0x000fe200078e00ff */
[----:B------:R-:W-:-:S05]  /*14c10*/  SEL R3, R14, RZ, P3 ;  /* 0x000000ff0e037207 */ /* 0x000fca0001800000 */
[----:B------:R-:W-:-:S04]  /*14c20*/  IMAD.IADD R3, R2, 0x1, R3 ;  /* 0x0000000102037824 */ /* 0x000fc800078e0203 */
[----:B------:R-:W-:-:S07]  /*14c30*/  IMAD.MOV.U32 R13, RZ, RZ, R3 ;  /* 0x000000ffff0d7224 */ /* 0x000fce00078e0003 */
[----:B------:R-:W-:Y:S05]  /*14c40*/  WARPSYNC.COLLECTIVE R15, `(.L_x_3685) ;  /* 0x000000000f087348 */ /* 0x000fea0003c00000 */
[----:B------:R0:W1:Y:S02]  /*14c50*/  SHFL.UP P6, R14, R13, R12, R11 ;  /* 0x0400000c0d0e7389 */ /* 0x00006400000c000b */
[----:B01----:R-:W-:Y:S01]  /*14c60*/  ENDCOLLECTIVE ;  /* 0x000000000000791b */ /* 0x003fe20003800000 */
.L_x_3685:
[----:B------:R-:W-:Y:S02]  /*14c70*/  MOV R12, 0x10 ;  /* 0x00000010000c7802 */ /* 0x000fe40000000f00 */
[----:B------:R-:W-:-:S05]  /*14c80*/  SEL R4, R14, RZ, P4 ;  /* 0x000000ff0e047207 */ /* 0x000fca0002000000 */
[----:B------:R-:W-:-:S04]  /*14c90*/  IMAD.IADD R4, R3, 0x1, R4 ;  /* 0x0000000103047824 */ /* 0x000fc800078e0204 */
[----:B------:R-:W-:-:S07]  /*14ca0*/  IMAD.MOV.U32 R13, RZ, RZ, R4 ;  /* 0x000000ffff0d7224 */ /* 0x000fce00078e0004 */
[----:B------:R-:W-:Y:S05]  /*14cb0*/  WARPSYNC.COLLECTIVE R15, `(.L_x_3686) ;  /* 0x000000000f087348 */ /* 0x000fea0003c00000 */
[----:B------:R0:W1:Y:S02]  /*14cc0*/  SHFL.UP P6, R14, R13, R12, R11 ;  /* 0x0400000c0d0e7389 */ /* 0x00006400000c000b */
[----:B01----:R-:W-:Y:S01]  /*14cd0*/  ENDCOLLECTIVE ;  /* 0x000000000000791b */ /* 0x003fe20003800000 */
.L_x_3686:
        /* <DEDUP_REMOVED lines=8> */
.L_x_3687:
[----:B------:R-:W-:Y:S05]  /*14d60*/  BRA `(.L_x_3688) ;  /* 0xffffffbc00d47947 */ /* 0x000fea000383ffff */
.L_x_3571:
[----:B------:R-:W-:Y:S01]  /*14d70*/  BSSY B0, `(.L_x_3689) ;  /* 0x0000006000007945 */ /* 0x000fe20003800000 */
[----:B------:R-:W-:Y:S01]  /*14d80*/  PLOP3.LUT P6, PT, P6, PT, PT, 0x8, 0x0 ;  /* 0x000000000000781c */ /* 0x000fe200037ce170 */
[----:B------:R-:W-:-:S12]  /*14d90*/  IMAD.MOV.U32 R15, RZ, RZ, -0x1 ;  /* 0xffffffffff0f7424 */ /* 0x000fd800078e00ff */
[----:B0-----:R-:W-:Y:S05]  /*14da0*/  WARPSYNC.COLLECTIVE R15, `(.L_x_3690) ;  /* 0x000000000f087348 */ /* 0x001fea0003c00000 */
[----:B------:R-:W-:Y:S01]  /*14db0*/  VOTE.ANY R14, PT, P6 ;  /* 0x00000000000e7806 */ /* 0x000fe200030e0100 */
[----:B0-----:R-:W-:Y:S06]  /*14dc0*/  ENDCOLLECTIVE ;  /* 0x000000000000791b */ /* 0x001fec0003800000 */
.L_x_3690:
[----:B------:R-:W-:Y:S05]  /*14dd0*/  BSYNC B0 ;  /* 0x0000000000007941 */ /* 0x000fea0003800000 */
.L_x_3689:
        /* <DEDUP_REMOVED lines=9> */
.L_x_3691:
[----:B------:R-:W-:Y:S02]  /*14e70*/  IMAD.MOV.U32 R13, RZ, RZ, R10 ;  /* 0x000000ffff0d7224 */ /* 0x000fe400078e000a */
[----:B------:R-:W-:-:S07]  /*14e80*/  IMAD.MOV.U32 R7, RZ, RZ, R14 ;  /* 0x000000ffff077224 */ /* 0x000fce00078e000e */
[----:B------:R-:W-:Y:S05]  /*14e90*/  WARPSYNC.COLLECTIVE R15, `(.L_x_3692) ;  /* 0x000000000f087348 */ /* 0x000fea0003c00000 */
[----:B------:R0:W1:Y:S02]  /*14ea0*/  SHFL.IDX P6, R14, R13, R12, R11 ;  /* 0x0000000c0d0e7389 */ /* 0x00006400000c000b */
[----:B01----:R-:W-:Y:S01]  /*14eb0*/  ENDCOLLECTIVE ;  /* 0x000000000000791b */ /* 0x003fe20003800000 */
.L_x_3692:
[----:B------:R-:W-:Y:S01]  /*14ec0*/  IMAD.MOV.U32 R10, RZ, RZ, R14 ;  /* 0x000000ffff0a7224 */ /* 0x000fe200078e000e */
[----:B------:R-:W-:Y:S06]  /*14ed0*/  BRA `(.L_x_3693) ;  /* 0xffffffbc00b47947 */ /* 0x000fec000383ffff */
.L_x_3573:
[----:B------:R-:W-:Y:S01]  /*14ee0*/  BSSY B0, `(.L_x_3694) ;  /* 0x0000007000007945 */ /* 0x000fe20003800000 */
[----:B------:R-:W-:Y:S01]  /*14ef0*/  IMAD.MOV.U32 R13, RZ, RZ, R2 ;  /* 0x000000ffff0d7224 */ /* 0x000fe200078e0002 */
[----:B------:R-:W-:Y:S01]  /*14f00*/  MOV R15, 0xffffffff ;  /* 0xffffffff000f7802 */ /* 0x000fe20000000f00 */
[----:B------:R-:W-:-:S07]  /*14f10*/  IMAD.MOV.U32 R11, RZ, RZ, 0x1f ;  /* 0x0000001fff0b7424 */ /* 0x000fce00078e00ff */
[----:B0123--:R-:W-:Y:S05]  /*14f20*/  WARPSYNC.COLLECTIVE R15, `(.L_x_3695) ;  /* 0x000000000f087348 */ /* 0x00ffea0003c00000 */
[----:B------:R4:W0:Y:S02]  /*14f30*/  SHFL.IDX P6, R14, R13, R12, R11 ;  /* 0x0000000c0d0e7389 */ /* 0x00082400000c000b */
[----:B01234-:R-:W-:Y:S01]  /*14f40*/  ENDCOLLECTIVE ;  /* 0x000000000000791b */ /* 0x01ffe20003800000 */
.L_x_3695:
[----:B------:R-:W-:Y:S05]  /*14f50*/  BSYNC B0 ;  /* 0x0000000000007941 */ /* 0x000fea0003800000 */
.L_x_3694:
[----:B------:R-:W-:Y:S01]  /*14f60*/  IMAD.MOV.U32 R6, RZ, RZ, R14 ;  /* 0x000000ffff067224 */ /* 0x000fe200078e000e */
[----:B------:R-:W-:Y:S06]  /*14f70*/  BRA `(.L_x_3572) ;  /* 0xffffffbc00a47947 */ /* 0x000fec000383ffff */
.L_x_3577:
[----:B-1----:R1:W3:Y:S02]  /*14f80*/  SYNCS.PHASECHK.TRANS64.TRYWAIT P0, [R4+URZ+0x30820], R0 ;  /* 0x03082000040075a7 */ /* 0x0022e4000800017f */
[----:B---3--:R-:W-:Y:S05]  /*14f90*/  @!P0 NANOSLEEP.SYNCS 0x989680 ;  /* 0x009896800000895d */ /* 0x008fea0003900000 */
[----:B------:R-:W3:Y:S02]  /*14fa0*/  @!P0 SYNCS.PHASECHK.TRANS64 P0, [R4+URZ+0x30820], R0 ;  /* 0x03082000040085a7 */ /* 0x000ee4000800007f */
[----:B---3--:R-:W-:Y:S05]  /*14fb0*/  @!P0 BRA `(.L_x_3577) ;  /* 0xfffffffc00f08947 */ /* 0x008fea000383ffff */
[----:B------:R-:W-:Y:S05]  /*14fc0*/  BRA `(.L_x_3696) ;  /* 0xffffffc000fc7947 */ /* 0x000fea000383ffff */
.L_x_3578:
        /* <DEDUP_REMOVED lines=11> */
.L_x_3698:
[----:B------:R-:W-:Y:S05]  /*15080*/  BSYNC B0 ;  /* 0x0000000000007941 */ /* 0x000fea0003800000 */
.L_x_3697:
[----:B------:R-:W-:Y:S05]  /*15090*/  BRA `(.L_x_3699) ;  /* 0xffffffc000e47947 */ /* 0x000fea000383ffff */
.L_x_3581:
[----:B------:R-:W-:Y:S01]  /*150a0*/  BSSY B1, `(.L_x_3700) ;  /* 0x0000006000017945 */ /* 0x000fe20003800000 */
[----:B------:R-:W-:-:S07]  /*150b0*/  IMAD.MOV.U32 R15, RZ, RZ, -0x1 ;  /* 0xffffffffff0f7424 */ /* 0x000fce00078e00ff */
[----:B012---:R-:W-:Y:S05]  /*150c0*/  WARPSYNC.COLLECTIVE R15, `(.L_x_3701) ;  /* 0x000000000f0c7348 */ /* 0x007fea0003c00000 */
[----:B------:R-:W-:Y:S02]  /*150d0*/  ELECT P6, UR62, PT ;  /* 0x00000000003e782f */ /* 0x000fe400038c0000 */
[----:B------:R-:W-:Y:S01]  /*150e0*/  MOV R14, UR62 ;  /* 0x0000003e000e7c02 */ /* 0x000fe20008000f00 */
[----:B012---:R-:W-:Y:S10]  /*150f0*/  ENDCOLLECTIVE ;  /* 0x000000000000791b */ /* 0x007ff40003800000 */
.L_x_3701:
[----:B------:R-:W-:Y:S05]  /*15100*/  BSYNC B1 ;  /* 0x0000000000017941 */ /* 0x000fea0003800000 */
.L_x_3700:
[----:B------:R-:W-:Y:S05]  /*15110*/  BRA `(.L_x_3702) ;  /* 0xffffffc000dc7947 */ /* 0x000fea000383ffff */
.L_x_3583:
[----:B-1----:R1:W3:Y:S02]  /*15120*/  SYNCS.PHASECHK.TRANS64.TRYWAIT P1, [R5+URZ+0x30840], R0 ;  /* 0x03084000050075a7 */ /* 0x0022e4000802017f */
[----:B---3--:R-:W-:Y:S05]  /*15130*/  @!P1 NANOSLEEP.SYNCS 0x989680 ;  /* 0x009896800000995d */ /* 0x008fea0003900000 */
[----:B------:R-:W3:Y:S02]  /*15140*/  @!P1 SYNCS.PHASECHK.TRANS64 P1, [R5+URZ+0x30840], R0 ;  /* 0x03084000050095a7 */ /* 0x000ee4000802007f */
[----:B---3--:R-:W-:Y:S05]  /*15150*/  @!P1 BRA `(.L_x_3583) ;  /* 0xfffffffc00f09947 */ /* 0x008fea000383ffff */
[----:B------:R-:W-:Y:S05]  /*15160*/  BRA `(.L_x_3703) ;  /* 0xffffffc400047947 */ /* 0x000fea000383ffff */
.L_x_3585:
[----:B---3--:R3:W4:Y:S02]  /*15170*/  SYNCS.PHASECHK.TRANS64.TRYWAIT P1, [R27+URZ+0x30840], R2 ;  /* 0x030840021b0075a7 */ /* 0x008724000802017f */
[----:B----4-:R-:W-:Y:S05]  /*15180*/  @!P1 NANOSLEEP.SYNCS 0x989680 ;  /* 0x009896800000995d */ /* 0x010fea0003900000 */
[----:B------:R-:W4:Y:S02]  /*15190*/  @!P1 SYNCS.PHASECHK.TRANS64 P1, [R27+URZ+0x30840], R2 ;  /* 0x030840021b0095a7 */ /* 0x000f24000802007f */
[----:B----4-:R-:W-:Y:S05]  /*151a0*/  @!P1 BRA `(.L_x_3585) ;  /* 0xfffffffc00f09947 */ /* 0x010fea000383ffff */
[----:B------:R-:W-:Y:S05]  /*151b0*/  BRA `(.L_x_3704) ;  /* 0xffffffc400107947 */ /* 0x000fea000383ffff */
.L_x_3587:
[----:B----4-:R4:W0:Y:S02]  /*151c0*/  SYNCS.PHASECHK.TRANS64.TRYWAIT P1, [R5+URZ+0x30860], R0 ;  /* 0x03086000050075a7 */ /* 0x010824000802017f */
[----:B0-----:R-:W-:Y:S05]  /*151d0*/  @!P1 NANOSLEEP.SYNCS 0x989680 ;  /* 0x009896800000995d */ /* 0x001fea0003900000 */
[----:B------:R-:W0:Y:S02]  /*151e0*/  @!P1 SYNCS.PHASECHK.TRANS64 P1, [R5+URZ+0x30860], R0 ;  /* 0x03086000050095a7 */ /* 0x000e24000802007f */
[----:B0-----:R-:W-:Y:S05]  /*151f0*/  @!P1 BRA `(.L_x_3587) ;  /* 0xfffffffc00f09947 */ /* 0x001fea000383ffff */
[----:B------:R-:W-:Y:S05]  /*15200*/  BRA `(.L_x_3705) ;  /* 0xffffffc4000c7947 */ /* 0x000fea000383ffff */
.L_x_3706:
        /* <DEDUP_REMOVED lines=15> */
.L_x_15980:


//--------------------- .text._ZN7cutlass13device_kernelIN5flash11enable_sm90INS1_16FlashAttnFwdSm90INS1_25CollectiveMainloopFwdSm90ILi2EN4cute5tupleIJNS5_1CILi1EEES8_S8_EEENS6_IJNS7_ILi128EEENS7_ILi96EEENS7_ILi192EEEEEELi192ENS_6half_tEfNS_4arch4Sm90ELb0ELb0ELb1ELb1ELb1ELb1ELb0ELb1ELb1ELb1ELb1ELb0EEENS1_21CollectiveEpilogueFwdINS6_IJSA_SC_SB_EEES9_SE_SG_Li256ELb1ELb1ELb1ELb0EEENS1_36VarlenDynamicPersistentTileSchedulerILi128ELi96ELi256ELi128ELb1ELb1ELb1ELb0ELb1ELb1EEEEEEEEEvNT_6ParamsE --------------------------
	.section	.text._ZN7cutlass13device_kernelIN5flash11enable_sm90INS1_16FlashAttnFwdSm90INS1_25CollectiveMainloopFwdSm90ILi2EN4cute5tupleIJNS5_1CILi1EEES8_S8_EEENS6_IJNS7_ILi128EEENS7_ILi96EEENS7_ILi192EEEEEELi192ENS_6half_tEfNS_4arch4Sm90ELb0ELb0ELb1ELb1ELb1ELb1ELb0ELb1ELb1ELb1ELb1ELb0EEENS1_21CollectiveEpilogueFwdINS6_IJSA_SC_SB_EEES9_SE_SG_Li256ELb1ELb1ELb1ELb0EEENS1_36VarlenDynamicPersistentTileSchedulerILi128ELi96ELi256ELi128ELb1ELb1ELb1ELb0ELb1ELb1EEEEEEEEEvNT_6ParamsE,"ax",@progbits
	.align	128
.text._ZN7cutlass13device_kernelIN5flash11enable_sm90INS1_16FlashAttnFwdSm90INS1_25CollectiveMainloopFwdSm90ILi2EN4cute5tupleIJNS5_1CILi1EEES8_S8_EEENS6_IJNS7_ILi128EEENS7_ILi96EEENS7_ILi192EEEEEELi192ENS_6half_tEfNS_4arch4Sm90ELb0ELb0ELb1ELb1ELb1ELb1ELb0ELb1ELb1ELb1ELb1ELb0EEENS1_21CollectiveEpilogueFwdINS6_IJSA_SC_SB_EEES9_SE_SG_Li256ELb1ELb1ELb1ELb0EEENS1_36VarlenDynamicPersistentTileSchedulerILi128ELi96ELi256ELi128ELb1ELb1ELb1ELb0ELb1ELb1EEEEEEEEEvNT_6ParamsE:
        .type           _ZN7cutlass13device_kernelIN5flash11enable_sm90INS1_16FlashAttnFwdSm90INS1_25CollectiveMainloopFwdSm90ILi2EN4cute5tupleIJNS5_1CILi1EEES8_S8_EEENS6_IJNS7_ILi128EEENS7_ILi96EEENS7_ILi192EEEEEELi192ENS_6half_tEfNS_4arch4Sm90ELb0ELb0ELb1ELb1ELb1ELb1ELb0ELb1ELb1ELb1ELb1ELb0EEENS1_21CollectiveEpilogueFwdINS6_IJSA_SC_SB_EEES9_SE_SG_Li256ELb1ELb1ELb1ELb0EEENS1_36VarlenDynamicPersistentTileSchedulerILi128ELi96ELi256ELi128ELb1ELb1ELb1ELb0ELb1ELb1EEEEEEEEEvNT_6ParamsE,@function
        .size           _ZN7cutlass13device_kernelIN5flash11enable_sm90INS1_16FlashAttnFwdSm90INS1_25CollectiveMainloopFwdSm90ILi2EN4cute5tupleIJNS5_1CILi1EEES8_S8_EEENS6_IJNS7_ILi128EEENS7_ILi96EEENS7_ILi192EEEEEELi192ENS_6half_tEfNS_4arch4Sm90ELb0ELb0ELb1ELb1ELb1ELb1ELb0ELb1ELb1ELb1ELb1ELb0EEENS1_21CollectiveEpilogueFwdINS6_IJSA_SC_SB_EEES9_SE_SG_Li256ELb1ELb1ELb1ELb0EEENS1_36VarlenDynamicPersistentTileSchedulerILi128ELi96ELi256ELi128ELb1ELb1ELb1ELb0ELb1ELb1EEEEEEEEEvNT_6ParamsE,(.L_x_15981 - _ZN7cutlass13device_kernelIN5flash11enable_sm90INS1_16FlashAttnFwdSm90INS1_25CollectiveMainloopFwdSm90ILi2EN4cute5tupleIJNS5_1CILi1EEES8_S8_EEENS6_IJNS7_ILi128EEENS7_ILi96EEENS7_ILi192EEEEEELi192ENS_6half_tEfNS_4arch4Sm90ELb0ELb0ELb1ELb1ELb1ELb1ELb0ELb1ELb1ELb1ELb1ELb0EEENS1_21CollectiveEpilogueFwdINS6_IJSA_SC_SB_EEES9_SE_SG_Li256ELb1ELb1ELb1ELb0EEENS1_36VarlenDynamicPersistentTileSchedulerILi128ELi96ELi256ELi128ELb1ELb1ELb1ELb0ELb1ELb1EEEEEEEEEvNT_6ParamsE)
        .other          _ZN7cutlass13device_kernelIN5flash11enable_sm90INS1_16FlashAttnFwdSm90INS1_25CollectiveMainloopFwdSm90ILi2EN4cute5tupleIJNS5_1CILi1EEES8_S8_EEENS6_IJNS7_ILi128EEENS7_ILi96EEENS7_ILi192EEEEEELi192ENS_6half_tEfNS_4arch4Sm90ELb0ELb0ELb1ELb1ELb1ELb1ELb0ELb1ELb1ELb1ELb1ELb0EEENS1_21CollectiveEpilogueFwdINS6_IJSA_SC_SB_EEES9_SE_SG_Li256ELb1ELb1ELb1ELb0EEENS1_36VarlenDynamicPersistentTileSchedulerILi128ELi96ELi256ELi128ELb1ELb1ELb1ELb0ELb1ELb1EEEEEEEEEvNT_6ParamsE,@"STO_CUDA_ENTRY STV_DEFAULT"
_ZN7cutlass13device_kernelIN5flash11enable_sm90INS1_16FlashAttnFwdSm90INS1_25CollectiveMainloopFwdSm90ILi2EN4cute5tupleIJNS5_1CILi1EEES8_S8_EEENS6_IJNS7_ILi128EEENS7_ILi96EEENS7_ILi192EEEEEELi192ENS_6half_tEfNS_4arch4Sm90ELb0ELb0ELb1ELb1ELb1ELb1ELb0ELb1ELb1ELb1ELb1ELb0EEENS1_21CollectiveEpilogueFwdINS6_IJSA_SC_SB_EEES9_SE_SG_Li256ELb1ELb1ELb1ELb0EEENS1_36VarlenDynamicPersistentTileSchedulerILi128ELi96ELi256ELi128ELb1ELb1ELb1ELb0ELb1ELb1EEEEEEEEEvNT_6ParamsE:
        /* <DEDUP_REMOVED lines=18> */
.L_x_3708:
[----:B------:R-:W-:Y:S05]  /*0120*/  BSYNC B0 ;  /* 0x0000000000007941 */ /* 0x000fea0003800000 */
.L_x_3707:
        /* <DEDUP_REMOVED lines=41> */
.L_x_3709:
        /* <DEDUP_REMOVED lines=22> */
.L_x_3710:
        /* <DEDUP_REMOVED lines=18> */
.L_x_3711:
        /* <DEDUP_REMOVED lines=22> */
.L_x_3712:
        /* <DEDUP_REMOVED lines=22> */
.L_x_3713:
[----:B------:R-:W-:Y:S01]  /*0900*/  PLOP3.LUT P0, PT, PT, PT, UP0, 0x80, 0x0 ;  /* 0x000000000000781c */ /* 0x000fe20003f0f008 */
[----:B------:R-:W-:Y:S01]  /*0910*/  UMOV UR61, 0x1 ;  /* 0x00000001003d7882 */ /* 0x000fe20000000000 */
[----:B------:R-:W-:Y:S01]  /*0920*/  NOP ;  /* 0x0000000000007918 */ /* 0x000fe20000000000 */
[----:B------:R-:W-:Y:S01]  /*0930*/  USEL UR61, UR61, 0x2, !UP0 ;  /* 0x000000023d3d7887 */ /* 0x000fe2000c000000 */
[----:B------:R-:W-:Y:S01]  /*0940*/  BSSY B9, `(.L_x_3714) ;  /* 0x000223f000097945 */ /* 0x000fe20003800000 */
[----:B------:R-:W-:Y:S01]  /*0950*/  ULDC.64 UR48, c[0x0][0x208] ;  /* 0x0000820000307ab9 */ /* 0x000fe20000000a00 */
[----:B012-4-:R-:W-:Y:S07]  /*0960*/  BAR.SYNC.DEFER_BLOCKING 0x0 ;  /* 0x0000000000007b1d */ /* 0x017fee0000010000 */
[----:B------:R-:W-:Y:S05]  /*0970*/  @!P0 BRA `(.L_x_3715) ;  /* 0x000001b0000c8947 */ /* 0x000fea0003800000 */
.L_x_3716:
        /* <DEDUP_REMOVED lines=10> */
[----:B------:R-:W-:-:S05]  /*0a20*/  LEA R2, R224, R3, 0x18 ;  /* 0x00000003e0027211 */ /* 0x000fca00078ec0ff */
[----:B------:R-:W0:Y:S01]  /*0a30*/  LDS.128 R136, [R2+0x308d0] ;  /* 0x0308d00002887984 */ /* 0x000e220000000c00 */
[----:B------:R-:W-:Y:S06]  /*0a40*/  BAR.ARV 0x4, 0x180 ;  /* 0x0106000000007b1d */ /* 0x000fec0000002000 */
[----:B0-----:R-:W-:-:S13]  /*0a50*/  ISETP.GE.AND P0, PT, R139, UR4, PT ;  /* 0x000000048b007c0c */ /* 0x001fda000bf06270 */
[----:B------:R-:W-:Y:S05]  /*0a60*/  @P0 BRA `(.L_x_3717) ;  /* 0x0000022000b00947 */ /* 0x000fea0003800000 */
[----:B------:R-:W-:Y:S01]  /*0a70*/  IADD3 R0, R0, -0x80, RZ ;  /* 0xffffff8000007810 */ /* 0x000fe20007ffe0ff */
[----:B------:R-:W-:Y:S01]  /*0a80*/  IMAD.MOV.U32 R203, RZ, RZ, RZ ;  /* 0x000000ffffcb7224 */ /* 0x000fe200078e00ff */
[----:B------:R-:W-:Y:S01]  /*0a90*/  R2UR UR60, R2 ;  /* 0x00000000023c72ca */ /* 0x000fe200000e0000 */
[----:B------:R-:W-:Y:S01]  /*0aa0*/  IMAD.MOV.U32 R221, RZ, RZ, RZ ;  /* 0x000000ffffdd7224 */ /* 0x000fe200078e00ff */
[----:B------:R-:W-:Y:S01]  /*0ab0*/  SHF.R.S32.HI R3, RZ, 0x1f, R0 ;  /* 0x0000001fff037819 */ /* 0x000fe20000011400 */
[----:B------:R-:W-:Y:S01]  /*0ac0*/  IMAD.MOV.U32 R214, RZ, RZ, RZ ;  /* 0x000000ffffd67224 */ /* 0x000fe200078e00ff */
[----:B------:R-:W-:Y:S01]  /*0ad0*/  MOV R18, RZ ;  /* 0x000000ff00127202 */ /* 0x000fe20000000f00 */
[----:B------:R-:W-:Y:S01]  /*0ae0*/  ULOP3.LUT UR51, UR61, 0x1, URZ, 0xfc, !UPT ;  /* 0x000000013d337892 */ /* 0x000fe2000f8efc3f */
[CC--:B------:R-:W-:Y:S02]  /*0af0*/  LEA.HI R4, R3.reuse, R0.reuse, RZ, 0x7 ;  /* 0x0000000003047211 */ /* 0x0c0fe400078f38ff */
[----:B------:R-:W-:-:S02]  /*0b00*/  LEA.HI R9, R3, R0, RZ, 0x2 ;  /* 0x0000000003097211 */ /* 0x000fc400078f10ff */
[-C--:B------:R-:W-:Y:S02]  /*0b10*/  LEA.HI R5, R3, R0.reuse, RZ, 0x4 ;  /* 0x0000000003057211 */ /* 0x080fe400078f20ff */
[----:B------:R-:W-:Y:S01]  /*0b20*/  LOP3.LUT R7, R4, 0xffffff80, RZ, 0xc0, !PT ;  /* 0xffffff8004077812 */ /* 0x000fe200078ec0ff */
[----:B------:R-:W-:Y:S01]  /*0b30*/  UIADD3 UR60, UR60, 0x12400, URZ ;  /* 0x000124003c3c7890 */ /* 0x000fe2000fffe03f */
[----:B------:R-:W-:Y:S02]  /*0b40*/  LOP3.LUT R11, R9, 0xfffffffc, RZ, 0xc0, !PT ;  /* 0xfffffffc090b7812 */ /* 0x000fe400078ec0ff */
[----:B------:R-:W-:Y:S01]  /*0b50*/  LEA.HI R6, R3, R0, RZ, 0x5 ;  /* 0x0000000003067211 */ /* 0x000fe200078f28ff */
[----:B------:R-:W-:Y:S01]  /*0b60*/  IMAD.IADD R14, R0, 0x1, -R7 ;  /* 0x00000001000e7824 */ /* 0x000fe200078e0a07 */
[----:B------:R-:W-:Y:S02]  /*0b70*/  SHF.R.S32.HI R8, RZ, 0x4, R5 ;  /* 0x00000004ff087819 */ /* 0x000fe40000011405 */
[----:B------:R-:W-:-:S02]  /*0b80*/  LOP3.LUT R3, R5, 0x3fffff0, RZ, 0xc0, !PT ;  /* 0x03fffff005037812 */ /* 0x000fc400078ec0ff */
[C---:B------:R-:W-:Y:S01]  /*0b90*/  IADD3 R15, R0.reuse, -R11, RZ ;  /* 0x8000000b000f7210 */ /* 0x040fe20007ffe0ff */
[----:B------:R-:W-:Y:S01]  /*0ba0*/  STL [R1+0xb0], R14 ;  /* 0x0000b00e01007387 */ /* 0x000fe20000100800 */
[--C-:B------:R-:W-:Y:S02]  /*0bb0*/  SHF.R.S32.HI R202, RZ, 0x2, R9.reuse ;  /* 0x00000002ffca7819 */ /* 0x100fe40000011409 */
[----:B------:R-:W-:Y:S01]  /*0bc0*/  SHF.R.S32.HI R9, RZ, 0x1f, R9 ;  /* 0x0000001fff097819 */ /* 0x000fe20000011409 */
[----:B------:R-:W-:Y:S01]  /*0bd0*/  IMAD.SHL.U32 R194, R15, 0x4, RZ ;  /* 0x000000040fc27824 */ /* 0x000fe200078e00ff */
[----:B------:R-:W-:Y:S01]  /*0be0*/  LEA.HI R7, R5, R8, RZ, 0x1 ;  /* 0x0000000805077211 */ /* 0x000fe200078f08ff */
[----:B------:R-:W-:Y:S01]  /*0bf0*/  IMAD.IADD R5, R0, 0x1, -R3 ;  /* 0x0000000100057824 */ /* 0x000fe200078e0a03 */
[----:B------:R-:W-:Y:S01]  /*0c00*/  SHF.R.S32.HI R3, RZ, 0x7, R4 ;  /* 0x00000007ff037819 */ /* 0x000fe20000011404 */
[C---:B------:R-:W-:Y:S01]  /*0c10*/  VIADD R205, R194.reuse, 0x40 ;  /* 0x00000040c2cd7836 */ /* 0x040fe20000000000 */
[----:B------:R-:W-:Y:S01]  /*0c20*/  SHF.R.S32.HI R10, RZ, 0x1f, R14 ;  /* 0x0000001fff0a7819 */ /* 0x000fe2000001140e */
[C---:B------:R-:W-:Y:S01]  /*0c30*/  VIADD R206, R194.reuse, 0x20 ;  /* 0x00000020c2ce7836 */ /* 0x040fe20000000000 */
[----:B------:R-:W-:Y:S01]  /*0c40*/  LEA.HI R9, R9, R202, RZ, 0x3 ;  /* 0x000000ca09097211 */ /* 0x000fe200078f18ff */
[----:B------:R-:W-:Y:S01]  /*0c50*/  STL [R1+0xa8], R15 ;  /* 0x0000a80f01007387 */ /* 0x000fe20000100800 */
[----:B------:R-:W-:Y:S01]  /*0c60*/  LOP3.LUT R7, R7, 0x1ffffffe, RZ, 0xc0, !PT ;  /* 0x1ffffffe07077812 */ /* 0x000fe200078ec0ff */
[----:B------:R-:W-:Y:S01]  /*0c70*/  IMAD.IADD R193, R194, 0x1, R206 ;  /* 0x00000001c2c17824 */ /* 0x000fe200078e02ce */
[----:B------:R-:W-:Y:S01]  /*0c80*/  LEA.HI R4, R4, R3, RZ, 0x1 ;  /* 0x0000000304047211 */ /* 0x000fe200078f08ff */
[----:B------:R-:W-:Y:S01]  /*0c90*/  VIADD R208, R194, 0x10 ;  /* 0x00000010c2d07836 */ /* 0x000fe20000000000 */
[----:B------:R-:W-:Y:S01]  /*0ca0*/  LEA.HI R0, R10, R14, RZ, 0x2 ;  /* 0x0000000e0a007211 */ /* 0x000fe200078f10ff */
[----:B------:R-:W-:Y:S01]  /*0cb0*/  IMAD.IADD R7, R8, 0x1, -R7 ;  /* 0x0000000108077824 */ /* 0x000fe200078e0a07 */
[----:B------:R-:W-:Y:S01]  /*0cc0*/  LOP3.LUT R9, R9, 0xfffffff8, RZ, 0xc0, !PT ;  /* 0xfffffff809097812 */ /* 0x000fe200078ec0ff */
[----:B------:R-:W-:Y:S01]  /*0cd0*/  VIADD R207, R194, 0x30 ;  /* 0x00000030c2cf7836 */ /* 0x000fe20000000000 */
[----:B------:R-:W-:-:S02]  /*0ce0*/  LOP3.LUT R4, R4, 0x3fffffe, RZ, 0xc0, !PT ;  /* 0x03fffffe04047812 */ /* 0x000fc400078ec0ff */
[--C-:B------:R-:W-:Y:S02]  /*0cf0*/  SHF.R.S32.HI R8, RZ, 0x2, R0.reuse ;  /* 0x00000002ff087819 */ /* 0x100fe40000011400 */
[----:B------:R-:W-:Y:S02]  /*0d00*/  SHF.R.S32.HI R11, RZ, 0x1f, R0 ;  /* 0x0000001fff0b7819 */ /* 0x000fe40000011400 */
[----:B------:R-:W-:Y:S02]  /*0d10*/  IADD3 R225, R202, -R9, RZ ;  /* 0x80000009cae17210 */ /* 0x000fe40007ffe0ff */
[----:B------:R-:W-:Y:S02]  /*0d20*/  IADD3 R192, R194, R205, RZ ;  /* 0x000000cdc2c07210 */ /* 0x000fe40007ffe0ff */
[----:B------:R-:W-:Y:S01]  /*0d30*/  SHF.R.S32.HI R6, RZ, 0x5, R6 ;  /* 0x00000005ff067819 */ /* 0x000fe20000011406 */
[----:B------:R-:W-:Y:S01]  /*0d40*/  IMAD.SHL.U32 R217, R225, 0x40, RZ ;  /* 0x00000040e1d97824 */ /* 0x000fe200078e00ff */
[----:B------:R-:W-:-:S02]  /*0d50*/  IADD3 R4, R3, -R4, RZ ;  /* 0x8000000403047210 */ /* 0x000fc40007ffe0ff */
[----:B------:R-:W-:Y:S01]  /*0d60*/  LEA.HI R11, R11, R8, RZ, 0x3 ;  /* 0x000000080b0b7211 */ /* 0x000fe200078f18ff */
[C---:B------:R-:W-:Y:S01]  /*0d70*/  IMAD R12, R6.reuse, 0x10, R5 ;  /* 0x00000010060c7824 */ /* 0x040fe200078e0205 */
[----:B------:R-:W-:Y:S01]  /*0d80*/  SHF.R.S32.HI R3, RZ, 0x1f, R192 ;  /* 0x0000001fff037819 */ /* 0x000fe200000114c0 */
[----:B------:R-:W-:Y:S01]  /*0d90*/  IMAD.SHL.U32 R219, R6, 0x200, RZ ;  /* 0x0000020006db7824 */ /* 0x000fe200078e00ff */
[----:B------:R-:W-:Y:S01]  /*0da0*/  LOP3.LUT R11, R11, 0xfffffff8, RZ, 0xc0, !PT ;  /* 0xfffffff80b0b7812 */ /* 0x000fe200078ec0ff */
[----:B------:R-:W-:Y:S01]  /*0db0*/  IMAD R12, R12, 0x8, R7 ;  /* 0x000000080c0c7824 */ /* 0x000fe200078e0207 */
[----:B------:R-:W-:Y:S02]  /*0dc0*/  LEA.HI R10, R10, R14, RZ, 0x5 ;  /* 0x0000000e0a0a7211 */ /* 0x000fe400078f28ff */
[----:B------:R-:W-:Y:S02]  /*0dd0*/  LEA.HI R5, R3, R192, RZ, 0x6 ;  /* 0x000000c003057211 */ /* 0x000fe400078f30ff */
[----:B------:R-:W-:-:S02]  /*0de0*/  LOP3.LUT R217, R217, 0x1c0, RZ, 0xc0, !PT ;  /* 0x000001c0d9d97812 */ /* 0x000fc400078ec0ff */
[----:B------:R-:W-:Y:S01]  /*0df0*/  LEA.HI R198, R3, R192, RZ, 0x3 ;  /* 0x000000c003c67211 */ /* 0x000fe200078f18ff */
[----:B------:R-:W-:Y:S01]  /*0e00*/  IMAD.SHL.U32 R7, R5, 0x80, RZ ;  /* 0x0000008005077824 */ /* 0x000fe200078e00ff */
[----:B------:R-:W-:Y:S02]  /*0e10*/  IADD3 R11, R8, -R11, RZ ;  /* 0x8000000b080b7210 */ /* 0x000fe40007ffe0ff */
[----:B------:R-:W-:Y:S02]  /*0e20*/  SHF.R.S32.HI R10, RZ, 0x5, R10 ;  /* 0x00000005ff0a7819 */ /* 0x000fe4000001140a */
[----:B------:R-:W-:Y:S02]  /*0e30*/  SHF.R.U32.HI R218, RZ, 0x3, R217 ;  /* 0x00000003ffda7819 */ /* 0x000fe400000116d9 */
[----:B------:R-:W-:Y:S01]  /*0e40*/  LOP3.LUT R5, R217, 0x38, R198, 0xf8, !PT ;  /* 0x00000038d9057812 */ /* 0x000fe200078ef8c6 */
[----:B------:R-:W-:Y:S01]  /*0e50*/  IMAD R11, R10, 0x10, R11 ;  /* 0x000000100a0b7824 */ /* 0x000fe200078e020b */
[----:B------:R-:W-:-:S02]  /*0e60*/  LOP3.LUT R10, R7, 0xffffe000, RZ, 0xc0, !PT ;  /* 0xffffe000070a7812 */ /* 0x000fc400078ec0ff */
[----:B------:R-:W-:Y:S01]  /*0e70*/  LOP3.LUT R5, R5, R218, RZ, 0x3c, !PT ;  /* 0x000000da05057212 */ /* 0x000fe200078e3cff */
[----:B------:R-:W-:Y:S01]  /*0e80*/  IMAD R13, R4, 0x40, R11 ;  /* 0x00000040040d7824 */ /* 0x000fe200078e020b */
[----:B------:R-:W-:Y:S02]  /*0e90*/  SHF.R.S32.HI R8, RZ, 0x1f, R193 ;  /* 0x0000001fff087819 */ /* 0x000fe400000114c1 */
[----:B------:R-:W-:Y:S02]  /*0ea0*/  IADD3 R10, R5, R10, R219 ;  /* 0x0000000a050a7210 */ /* 0x000fe40007ffe0db */
[----:B------:R-:W-:Y:S01]  /*0eb0*/  IADD3 R5, R202, 0x40, RZ ;  /* 0x00000040ca057810 */ /* 0x000fe20007ffe0ff */
[----:B------:R-:W-:Y:S01]  /*0ec0*/  STL [R1+0x11c], R13 ;  /* 0x00011c0d01007387 */ /* 0x000fe20000100800 */
[----:B------:R-:W-:Y:S02]  /*0ed0*/  LOP3.LUT R0, R0, 0x7ffffffc, RZ, 0xc0, !PT ;  /* 0x7ffffffc00007812 */ /* 0x000fe400078ec0ff */
[----:B------:R-:W-:Y:S01]  /*0ee0*/  SHF.R.S32.HI R4, RZ, 0x1f, R5 ;  /* 0x0000001fff047819 */ /* 0x000fe20000011405 */
[----:B------:R-:W-:Y:S01]  /*0ef0*/  IMAD.SHL.U32 R204, R5, 0x40, RZ ;  /* 0x0000004005cc7824 */ /* 0x000fe200078e00ff */
[----:B------:R-:W-:Y:S01]  /*0f00*/  SHF.L.U32 R16, R15, 0x3, RZ ;  /* 0x000000030f107819 */ /* 0x000fe200000006ff */
[----:B------:R-:W-:Y:S01]  /*0f10*/  STL [R1+0x4], RZ ;  /* 0x000004ff01007387 */ /* 0x000fe20000100800 */
[----:B------:R-:W-:-:S02]  /*0f20*/  LEA.HI R4, R4, R5, RZ, 0x3 ;  /* 0x0000000504047211 */ /* 0x000fc400078f18ff */
[----:B------:R-:W-:Y:S01]  /*0f30*/  LOP3.LUT R204, R204, 0x1c0, RZ, 0xc0, !PT ;  /* 0x000001c0cccc7812 */ /* 0x000fe200078ec0ff */
[----:B------:R-:W-:Y:S01]  /*0f40*/  VIADD R22, R16, 0x60 ;  /* 0x0000006010167836 */ /* 0x000fe20000000000 */
[-C--:B------:R-:W-:Y:S01]  /*0f50*/  LEA.HI R6, R8, R193.reuse, RZ, 0x3 ;  /* 0x000000c108067211 */ /* 0x080fe200078f18ff */
[----:B------:R-:W-:Y:S01]  /*0f60*/  IMAD.SHL.U32 R4, R4, 0x40, RZ ;  /* 0x0000004004047824 */ /* 0x000fe200078e00ff */
[----:B------:R-:W-:Y:S01]  /*0f70*/  IADD3 R0, R14, -R0, RZ ;  /* 0x800000000e007210 */ /* 0x000fe20007ffe0ff */
[----:B------:R-:W-:Y:S01]  /*0f80*/  VIADD R19, R16, 0x80 ;  /* 0x0000008010137836 */ /* 0x000fe20000000000 */
[----:B------:R-:W-:Y:S02]  /*0f90*/  LEA.HI R8, R8, R193, RZ, 0x6 ;  /* 0x000000c108087211 */ /* 0x000fe400078f30ff */
[----:B------:R-:W-:Y:S01]  /*0fa0*/  SHF.R.U32.HI R7, RZ, 0x3, R204 ;  /* 0x00000003ff077819 */ /* 0x000fe200000116cc */
[----:B------:R-:W-:Y:S01]  /*0fb0*/  IMAD.SHL.U32 R0, R0, 0x2, RZ ;  /* 0x0000000200007824 */ /* 0x000fe200078e00ff */
[----:B------:R-:W-:-:S02]  /*0fc0*/  LOP3.LUT R5, R204, 0x38, R16, 0xf8, !PT ;  /* 0x00000038cc057812 */ /* 0x000fc400078ef810 */
[----:B------:R-:W-:Y:S01]  /*0fd0*/  LOP3.LUT R220, R4, 0xfffffe00, RZ, 0xc0, !PT ;  /* 0xfffffe0004dc7812 */ /* 0x000fe200078ec0ff */
[----:B------:R-:W-:Y:S01]  /*0fe0*/  IMAD.SHL.U32 R4, R12, 0x8, RZ ;  /* 0x000000080c047824 */ /* 0x000fe200078e00ff */
[----:B------:R-:W-:Y:S01]  /*0ff0*/  SHF.L.U32 R8, R8, 0x7, RZ ;  /* 0x0000000708087819 */ /* 0x000fe200000006ff */
[C---:B------:R-:W-:Y:S01]  /*1000*/  VIADD R34, R0.reuse, 0x10 ;  /* 0x0000001000227836 */ /* 0x040fe20000000000 */
[--C-:B------:R-:W-:Y:S01]  /*1010*/  LOP3.LUT R3, R217, 0x38, R6.reuse, 0xf8, !PT ;  /* 0x00000038d9037812 */ /* 0x100fe200078ef806 */
[----:B------:R-:W-:Y:S01]  /*1020*/  VIADD R33, R0, 0x18 ;  /* 0x0000001800217836 */ /* 0x000fe20000000000 */
[----:B------:R-:W-:Y:S01]  /*1030*/  LOP3.LUT R5, R220, R5, R7, 0xf6, !PT ;  /* 0x00000005dc057212 */ /* 0x000fe200078ef607 */
[----:B------:R0:W-:Y:S01]  /*1040*/  STL [R1+0x124], R4 ;  /* 0x0001240401007387 */ /* 0x0001e20000100800 */
[----:B------:R-:W-:Y:S01]  /*1050*/  LOP3.LUT R8, R8, 0xffffe000, RZ, 0xc0, !PT ;  /* 0xffffe00008087812 */ /* 0x000fe200078ec0ff */
[C---:B------:R-:W-:Y:S01]  /*1060*/  VIADD R31, R0.reuse, 0x28 ;  /* 0x00000028001f7836 */ /* 0x040fe20000000000 */
[----:B------:R-:W-:Y:S01]  /*1070*/  LOP3.LUT R3, R3, R218, RZ, 0x3c, !PT ;  /* 0x000000da03037212 */ /* 0x000fe200078e3cff */
[----:B------:R-:W-:Y:S01]  /*1080*/  STL [R1+0x48], R0 ;  /* 0x0000480001007387 */ /* 0x000fe20000100800 */
[C---:B------:R-:W-:Y:S01]  /*1090*/  IADD3 R35, R0.reuse, 0x8, RZ ;  /* 0x0000000800237810 */ /* 0x040fe20007ffe0ff */
[C---:B------:R-:W-:Y:S01]  /*10a0*/  VIADD R30, R0.reuse, 0x30 ;  /* 0x00000030001e7836 */ /* 0x040fe20000000000 */
[----:B------:R-:W-:Y:S01]  /*10b0*/  IADD3 R8, R3, R8, R219 ;  /* 0x0000000803087210 */ /* 0x000fe20007ffe0db */
[C---:B------:R-:W-:Y:S01]  /*10c0*/  VIADD R28, R0.reuse, 0x40 ;  /* 0x00000040001c7836 */ /* 0x040fe20000000000 */
[C---:B------:R-:W-:Y:S01]  /*10d0*/  IADD3 R32, R0.reuse, 0x20, RZ ;  /* 0x0000002000207810 */ /* 0x040fe20007ffe0ff */
[C---:B------:R-:W-:Y:S01]  /*10e0*/  VIADD R27, R0.reuse, 0x48 ;  /* 0x00000048001b7836 */ /* 0x040fe20000000000 */
[----:B0-----:R-:W-:Y:S01]  /*10f0*/  LEA R4, R5, UR60, 0x1 ;  /* 0x0000003c05047c11 */ /* 0x001fe2000f8e08ff */
[C---:B------:R-:W-:Y:S01]  /*1100*/  VIADD R25, R0.reuse, 0x58 ;  /* 0x0000005800197836 */ /* 0x040fe20000000000 */
[----:B------:R-:W-:Y:S01]  /*1110*/  LEA.HI R3, R15, R15, RZ, 0x1 ;  /* 0x0000000f0f037211 */ /* 0x000fe200078f08ff */
[C---:B------:R-:W-:Y:S01]  /*1120*/  VIADD R24, R0.reuse, 0x60 ;  /* 0x0000006000187836 */ /* 0x040fe20000000000 */
[C---:B------:R-:W-:Y:S01]  /*1130*/  IADD3 R29, R0.reuse, 0x38, RZ ;  /* 0x00000038001d7810 */ /* 0x040fe20007ffe0ff */
[----:B------:R0:W-:Y:S01]  /*1140*/  STL [R1+0x114], R4 ;  /* 0x0001140401007387 */ /* 0x0001e20000100800 */
[----:B------:R-:W-:Y:S01]  /*1150*/  LOP3.LUT R3, R3, 0x1ffffffe, RZ, 0xc0, !PT ;  /* 0x1ffffffe03037812 */ /* 0x000fe200078ec0ff */
[C---:B------:R-:W-:Y:S01]  /*1160*/  VIADD R20, R0.reuse, 0x70 ;  /* 0x0000007000147836 */ /* 0x040fe20000000000 */
[C---:B------:R-:W-:Y:S01]  /*1170*/  IADD3 R26, R0.reuse, 0x50, RZ ;  /* 0x00000050001a7810 */ /* 0x040fe20007ffe0ff */
[----:B------:R-:W-:Y:S01]  /*1180*/  STL [R1+0xa4], R35 ;  /* 0x0000a42301007387 */ /* 0x000fe20000100800 */
[C---:B------:R-:W-:Y:S01]  /*1190*/  IADD3 R21, R0.reuse, 0x68, RZ ;  /* 0x0000006800157810 */ /* 0x040fe20007ffe0ff */
[----:B------:R-:W-:Y:S01]  /*11a0*/  IMAD.IADD R3, R15, 0x1, -R3 ;  /* 0x000000010f037824 */ /* 0x000fe200078e0a03 */
[C---:B------:R-:W-:Y:S01]  /*11b0*/  IADD3 R14, R0.reuse, 0x80, RZ ;  /* 0x00000080000e7810 */ /* 0x040fe20007ffe0ff */
[----:B------:R1:W-:Y:S01]  /*11c0*/  STL [R1+0xa0], R34 ;  /* 0x0000a02201007387 */ /* 0x0003e20000100800 */
[C---:B------:R-:W-:Y:S01]  /*11d0*/  VIADD R15, R0.reuse, 0x78 ;  /* 0x00000078000f7836 */ /* 0x040fe20000000000 */
[C---:B------:R-:W-:Y:S01]  /*11e0*/  IADD3 R9, R0.reuse, 0x98, RZ ;  /* 0x0000009800097810 */ /* 0x040fe20007ffe0ff */
[C---:B------:R-:W-:Y:S01]  /*11f0*/  VIADD R12, R0.reuse, 0x88 ;  /* 0x00000088000c7836 */ /* 0x040fe20000000000 */
[----:B------:R-:W-:Y:S01]  /*1200*/  STL [R1+0x9c], R33 ;  /* 0x00009c2101007387 */ /* 0x000fe20000100800 */
[C---:B------:R-:W-:Y:S01]  /*1210*/  VIADD R11, R0.reuse, 0x90 ;  /* 0x00000090000b7836 */ /* 0x040fe20000000000 */
[----:B------:R-:W-:Y:S01]  /*1220*/  SHF.R.S32.HI R197, RZ, 0x3, R6 ;  /* 0x00000003ffc57819 */ /* 0x000fe20000011406 */
[C---:B------:R-:W-:Y:S01]  /*1230*/  VIADD R7, R0.reuse, 0xa0 ;  /* 0x000000a000077836 */ /* 0x040fe20000000000 */
[----:B------:R2:W-:Y:S01]  /*1240*/  STL [R1+0x98], R32 ;  /* 0x0000982001007387 */ /* 0x0005e20000100800 */
[----:B------:R-:W-:Y:S01]  /*1250*/  VIADD R6, R0, 0xa8 ;  /* 0x000000a800067836 */ /* 0x000fe20000000000 */
[----:B------:R-:W-:-:S02]  /*1260*/  SHF.R.S32.HI R5, RZ, 0x1f, R35 ;  /* 0x0000001fff057819 */ /* 0x000fc40000011423 */
[----:B------:R3:W-:Y:S01]  /*1270*/  STL [R1+0x94], R31 ;  /* 0x0000941f01007387 */ /* 0x0007e20000100800 */
[C---:B0-----:R-:W-:Y:S01]  /*1280*/  IADD3 R4, R0.reuse, 0xb0, RZ ;  /* 0x000000b000047810 */ /* 0x041fe20007ffe0ff */
[----:B------:R-:W-:Y:S01]  /*1290*/  VIADD R0, R0, 0xb8 ;  /* 0x000000b800007836 */ /* 0x000fe20000000000 */
[----:B-1----:R-:W-:Y:S01]  /*12a0*/  SHF.R.S32.HI R34, RZ, 0x1f, R34 ;  /* 0x0000001fff227819 */ /* 0x002fe20000011422 */
[----:B------:R-:W-:Y:S01]  /*12b0*/  STL [R1+0x90], R30 ;  /* 0x0000901e01007387 */ /* 0x000fe20000100800 */
[----:B------:R-:W-:Y:S02]  /*12c0*/  IADD3 R23, R16, 0xa0, RZ ;  /* 0x000000a010177810 */ /* 0x000fe40007ffe0ff */
[----:B--2---:R-:W-:Y:S01]  /*12d0*/  SHF.R.S32.HI R32, RZ, 0x1f, R32 ;  /* 0x0000001fff207819 */ /* 0x004fe20000011420 */
[----:B------:R0:W-:Y:S01]  /*12e0*/  STL [R1+0x8c], R29 ;  /* 0x00008c1d01007387 */ /* 0x0001e20000100800 */
[----:B------:R-:W-:Y:S02]  /*12f0*/  SHF.R.S32.HI R17, RZ, 0x1f, R16 ;  /* 0x0000001fff117819 */ /* 0x000fe40000011410 */
[----:B---3--:R-:W-:Y:S01]  /*1300*/  SHF.R.S32.HI R31, RZ, 0x1f, R31 ;  /* 0x0000001fff1f7819 */ /* 0x008fe2000001141f */
[----:B------:R1:W-:Y:S01]  /*1310*/  STL [R1+0x88], R28 ;  /* 0x0000881c01007387 */ /* 0x0003e20000100800 */
[----:B------:R-:W-:-:S02]  /*1320*/  IADD3 R209, R194, 0x50, RZ ;  /* 0x00000050c2d17810 */ /* 0x000fc40007ffe0ff */
[----:B------:R-:W-:Y:S01]  /*1330*/  SHF.R.S32.HI R201, RZ, 0x1f, R22 ;  /* 0x0000001fffc97819 */ /* 0x000fe20000011416 */
[----:B------:R-:W-:Y:S01]  /*1340*/  STL [R1+0x84], R27 ;  /* 0x0000841b01007387 */ /* 0x000fe20000100800 */
[----:B------:R-:W-:Y:S02]  /*1350*/  SHF.R.S32.HI R200, RZ, 0x1f, R19 ;  /* 0x0000001fffc87819 */ /* 0x000fe40000011413 */
[----:B0-----:R-:W-:Y:S01]  /*1360*/  SHF.R.S32.HI R29, RZ, 0x1f, R29 ;  /* 0x0000001fff1d7819 */ /* 0x001fe2000001141d */
[----:B------:R0:W-:Y:S01]  /*1370*/  STL [R1+0x80], R26 ;  /* 0x0000801a01007387 */ /* 0x0001e20000100800 */
[----:B------:R-:W-:Y:S02]  /*1380*/  SHF.R.S32.HI R199, RZ, 0x1f, R23 ;  /* 0x0000001fffc77819 */ /* 0x000fe40000011417 */
[----:B-1----:R-:W-:Y:S01]  /*1390*/  SHF.R.S32.HI R28, RZ, 0x1f, R28 ;  /* 0x0000001fff1c7819 */ /* 0x002fe2000001141c */
[----:B------:R1:W-:Y:S01]  /*13a0*/  STL [R1+0x7c], R25 ;  /* 0x00007c1901007387 */ /* 0x0003e20000100800 */
[----:B------:R-:W-:-:S03]  /*13b0*/  SHF.R.S32.HI R198, RZ, 0x3, R198 ;  /* 0x00000003ffc67819 */ /* 0x000fc600000114c6 */
        /* <DEDUP_REMOVED lines=27> */
[----:B------:R-:W-:Y:S01]  /*1570*/  STL [R1+0xfc], R31 ;  /* 0x0000fc1f01007387 */ /* 0x000fe20000100800 */
[----:B-1----:R-:W-:-:S05]  /*1580*/  SHF.R.S32.HI R5, RZ, 0x1f, R30 ;  /* 0x0000001fff057819 */ /* 0x002fca000001141e */
        /* <DEDUP_REMOVED lines=21> */
[----:B------:R1:W-:Y:S04]  /*16e0*/  STL [R1+0xb8], R4 ;  /* 0x0000b80401007387 */ /* 0x0003e80000100800 */
[----:B------:R2:W-:Y:S01]  /*16f0*/  STL [R1+0xb4], R0 ;  /* 0x0000b40001007387 */ /* 0x0005e20000100800 */
[----:B0-----:R-:W-:Y:S02]  /*1700*/  LEA R5, R8, UR60, 0x1 ;  /* 0x0000003c08057c11 */ /* 0x001fe4000f8e08ff */
[----:B-1----:R-:W-:-:S03]  /*1710*/  LEA R4, R10, UR60, 0x1 ;  /* 0x0000003c0a047c11 */ /* 0x002fc6000f8e08ff */
[----:B------:R0:W-:Y:S01]  /*1720*/  STL [R1+0x118], R5 ;  /* 0x0001180501007387 */ /* 0x0001e20000100800 */
[----:B--2---:R-:W-:-:S05]  /*1730*/  IMAD R0, R3, 0x8, R13 ;  /* 0x0000000803007824 */ /* 0x004fca00078e020d */
[----:B------:R0:W-:Y:S04]  /*1740*/  STL [R1+0x120], R0 ;  /* 0x0001200001007387 */ /* 0x0001e80000100800 */
[----:B------:R0:W-:Y:S02]  /*1750*/  STL [R1+0x110], R4 ;  /* 0x0001100401007387 */ /* 0x0001e40000100800 */
.L_x_3939:
[----:B0-2-4-:R-:W0:Y:S01]  /*1760*/  LDC.64 R4, c[0x0][0xc88] ;  /* 0x00032200ff047b82 */ /* 0x015e220000000a00 */
        /* <DEDUP_REMOVED lines=8> */
[----:B-----5:R-:W-:Y:S01]  /*17f0*/  IMAD.MOV.U32 R122, RZ, RZ, RZ ;  /* 0x000000ffff7a7224 */ /* 0x020fe200078e00ff */
[----:B------:R-:W-:Y:S02]  /*1800*/  ISETP.NE.AND.EX P2, PT, RZ, UR5, PT, P2 ;  /* 0x00000005ff007c0c */ /* 0x000fe4000bf45320 */
[----:B------:R-:W-:Y:S02]  /*1810*/  ISETP.NE.AND.EX P1, PT, RZ, UR9, PT, P1 ;  /* 0x00000009ff007c0c */ /* 0x000fe4000bf25310 */
[----:B------:R-:W-:-:S04]  /*1820*/  ISETP.NE.U32.AND P0, PT, RZ, UR6, PT ;  /* 0x00000006ff007c0c */ /* 0x000fc8000bf05070 */
[----:B------:R-:W-:Y:S02]  /*1830*/  ISETP.NE.AND.EX P0, PT, RZ, UR7, PT, P0 ;  /* 0x00000007ff007c0c */ /* 0x000fe4000bf05300 */
[----:B--2---:R-:W-:-:S03]  /*1840*/  SHF.R.S32.HI R0, RZ, 0x1f, R227 ;  /* 0x0000001fff007819 */ /* 0x004fc600000114e3 */
[C---:B---3--:R-:W-:Y:S02]  /*1850*/  @P2 LEA R6, P3, R227.reuse, UR4, 0x2 ;  /* 0x00000004e3062c11 */ /* 0x048fe4000f8610ff */
[C---:B------:R-:W-:Y:S01]  /*1860*/  SHF.L.U32 R228, R227.reuse, 0x2, RZ ;  /* 0x00000002e3e47819 */ /* 0x040fe200000006ff */
[----:B------:R0:W-:Y:S01]  /*1870*/  STL [R1+0xac], R0 ;  /* 0x0000ac0001007387 */ /* 0x0001e20000100800 */
[C-C-:B------:R-:W-:Y:S01]  /*1880*/  @P2 LEA.HI.X R7, R227.reuse, UR5, R0.reuse, 0x2, P3 ;  /* 0x00000005e3072c11 */ /* 0x140fe200098f1400 */
[----:B------:R-:W-:Y:S01]  /*1890*/  ULDC UR4, c[0x0][0x288] ;  /* 0x0000a20000047ab9 */ /* 0x000fe20000000800 */
[----:B------:R-:W-:Y:S02]  /*18a0*/  SHF.L.U64.HI R229, R227, 0x2, R0 ;  /* 0x00000002e3e57819 */ /* 0x000fe40000010200 */
[C---:B------:R-:W-:Y:S01]  /*18b0*/  IADD3 R4, P4, R228.reuse, UR6, RZ ;  /* 0x00000006e4047c10 */ /* 0x040fe2000ff9e0ff */
[----:B------:R1:W5:Y:S01]  /*18c0*/  @P2 LDG.E R10, desc[UR48][R6.64] ;  /* 0x00000030060a2981 */ /* 0x000362000c1e1900 */
[----:B------:R-:W-:-:S02]  /*18d0*/  @P1 IADD3 R8, P2, R228, UR8, RZ ;  /* 0x00000008e4081c10 */ /* 0x000fc4000ff5e0ff */
[----:B------:R-:W-:Y:S01]  /*18e0*/  MOV R136, UR4 ;  /* 0x0000000400887c02 */ /* 0x000fe20008000f00 */
[----:B------:R1:W-:Y:S01]  /*18f0*/  STL [R1+0x40], R137 ;  /* 0x0000408901007387 */ /* 0x0003e20000100800 */
[C---:B------:R-:W-:Y:S01]  /*1900*/  IADD3.X R5, R229.reuse, UR7, RZ, P4, !PT ;  /* 0x00000007e5057c10 */ /* 0x040fe2000a7fe4ff */
[----:B------:R-:W-:Y:S01]  /*1910*/  ULDC.64 UR4, c[0x0][0x418] ;  /* 0x0001060000047ab9 */ /* 0x000fe20000000a00 */
[----:B------:R-:W-:-:S03]  /*1920*/  @P1 IADD3.X R9, R229, UR9, RZ, P2, !PT ;  /* 0x00000009e5091c10 */ /* 0x000fc600097fe4ff */
[----:B------:R1:W5:Y:S01]  /*1930*/  @P0 LDG.E R122, desc[UR48][R4.64] ;  /* 0x00000030047a0981 */ /* 0x000362000c1e1900 */
[----:B------:R-:W-:Y:S01]  /*1940*/  UISETP.NE.U32.AND UP0, UPT, UR4, URZ, UPT ;  /* 0x0000003f0400728c */ /* 0x000fe2000bf05070 */
[C---:B------:R-:W-:Y:S01]  /*1950*/  LOP3.LUT R3, R138.reuse, 0xff000000, RZ, 0xc0, !PT ;  /* 0xff0000008a037812 */ /* 0x040fe200078ec0ff */
[----:B------:R-:W-:Y:S01]  /*1960*/  ULDC.64 UR8, c[0x0][0xa20] ;  /* 0x0002880000087ab9 */ /* 0x000fe20000000a00 */
[----:B------:R1:W5:Y:S01]  /*1970*/  @P1 LDG.E R136, desc[UR48][R8.64] ;  /* 0x0000003008881981 */ /* 0x000362000c1e1900 */
[----:B------:R-:W-:Y:S01]  /*1980*/  UISETP.NE.AND.EX UP0, UPT, UR5, URZ, UPT, UP0 ;  /* 0x0000003f0500728c */ /* 0x000fe2000bf05300 */
[----:B------:R-:W-:Y:S01]  /*1990*/  ULDC UR4, c[0x0][0x424] ;  /* 0x0001090000047ab9 */ /* 0x000fe20000000800 */
[----:B------:R-:W-:Y:S02]  /*19a0*/  ISETP.NE.U32.AND P2, PT, RZ, UR8, PT ;  /* 0x00000008ff007c0c */ /* 0x000fe4000bf45070 */
[----:B------:R-:W-:Y:S01]  /*19b0*/  USEL UR4, UR4, 0x1, UP0 ;  /* 0x0000000104047887 */ /* 0x000fe20008000000 */
[----:B------:R-:W-:Y:S01]  /*19c0*/  ULDC UR5, c[0x0][0x2f0] ;  /* 0x0000bc0000057ab9 */ /* 0x000fe20000000800 */
[----:B0-----:R-:W-:-:S02]  /*19d0*/  LOP3.LUT R0, R138, 0xff0000, RZ, 0xc0, !PT ;  /* 0x00ff00008a007812 */ /* 0x001fc400078ec0ff */
[----:B------:R-:W-:Y:S01]  /*19e0*/  UIMAD UR4, UR4, UR5, URZ ;  /* 0x00000005040472a4 */ /* 0x000fe2000f8e023f */
[----:B------:R-:W-:Y:S02]  /*19f0*/  SHF.R.U32.HI R3, RZ, 0x8, R3 ;  /* 0x00000008ff037819 */ /* 0x000fe40000011603 */
[----:B------:R-:W-:Y:S01]  /*1a00*/  ISETP.NE.AND.EX P2, PT, RZ, UR9, PT, P2 ;  /* 0x00000009ff007c0c */ /* 0x000fe2000bf45320 */
[----:B------:R-:W-:Y:S01]  /*1a10*/  ULDC UR5, c[0x0][0x348] ;  /* 0x0000d20000057ab9 */ /* 0x000fe20000000800 */
[----:B------:R-:W-:Y:S02]  /*1a20*/  LEA.HI R226, R0, R3, RZ, 0x10 ;  /* 0x0000000300e27211 */ /* 0x000fe400078f80ff */
[----:B------:R-:W-:Y:S01]  /*1a30*/  LOP3.LUT R196, R138, 0xffff, RZ, 0xc0, !PT ;  /* 0x0000ffff8ac47812 */ /* 0x000fe200078ec0ff */
[----:B-1----:R-:W-:Y:S08]  /*1a40*/  @P1 BRA `(.L_x_3718) ;  /* 0x0000000000241947 */ /* 0x002ff00003800000 */
        /* <DEDUP_REMOVED lines=9> */
.L_x_3718:
[----:B------:R-:W-:Y:S01]  /*1ae0*/  IMAD.U32 R25, RZ, RZ, UR5 ;  /* 0x00000005ff197e24 */ /* 0x000fe2000f8e00ff */
[----:B------:R-:W-:Y:S01]  /*1af0*/  MOV R27, UR4 ;  /* 0x00000004001b7c02 */ /* 0x000fe20008000f00 */
[----:B------:R-:W-:Y:S06]  /*1b00*/  @!P2 BRA `(.L_x_3719) ;  /* 0x000000000010a947 */ /* 0x000fec0003800000 */
[----:B------:R-:W-:-:S04]  /*1b10*/  IADD3 R4, P0, R228, UR8, RZ ;  /* 0x00000008e4047c10 */ /* 0x000fc8000ff1e0ff */
[----:B------:R-:W-:-:S05]  /*1b20*/  IADD3.X R5, R229, UR9, RZ, P0, !PT ;  /* 0x00000009e5057c10 */ /* 0x000fca00087fe4ff */
[----:B------:R0:W5:Y:S01]  /*1b30*/  LDG.E R27, desc[UR48][R4.64] ;  /* 0x00000030041b7981 */ /* 0x000162000c1e1900 */
[----:B------:R-:W-:Y:S05]  /*1b40*/  BRA `(.L_x_3720) ;  /* 0x0000000000107947 */ /* 0x000fea0003800000 */
.L_x_3719:
[----:B------:R-:W-:Y:S05]  /*1b50*/  @!P0 BRA `(.L_x_3720) ;  /* 0x00000000000c8947 */ /* 0x000fea0003800000 */
[----:B------:R-:W2:Y:S04]  /*1b60*/  LDG.E R0, desc[UR48][R4.64] ;  /* 0x0000003004007981 */ /* 0x000ea8000c1e1900 */
[----:B------:R-:W2:Y:S02]  /*1b70*/  LDG.E R27, desc[UR48][R4.64+0x4] ;  /* 0x00000430041b7981 */ /* 0x000ea4000c1e1900 */
[----:B--2---:R-:W-:-:S07]  /*1b80*/  IMAD.IADD R27, R27, 0x1, -R0 ;  /* 0x000000011b1b7824 */ /* 0x004fce00078e0a00 */
.L_x_3720:
[----:B------:R-:W-:Y:S01]  /*1b90*/  ULDC.64 UR4, c[0x0][0xa10] ;  /* 0x0002840000047ab9 */ /* 0x000fe20000000a00 */
[----:B------:R-:W2:Y:S01]  /*1ba0*/  LDL.LU R26, [R1] ;  /* 0x00000000011a7983 */ /* 0x000ea20000300800 */
[----:B------:R-:W-:-:S04]  /*1bb0*/  ISETP.NE.U32.AND P0, PT, RZ, UR4, PT ;  /* 0x00000004ff007c0c */ /* 0x000fc8000bf05070 */
[----:B------:R-:W-:Y:S01]  /*1bc0*/  ISETP.NE.AND.EX P0, PT, RZ, UR5, PT, P0 ;  /* 0x00000005ff007c0c */ /* 0x000fe2000bf05300 */
[----:B------:R-:W-:-:S12]  /*1bd0*/  ULDC.64 UR4, c[0x0][0xa30] ;  /* 0x00028c0000047ab9 */ /* 0x000fd80000000a00 */
[----:B0-----:R-:W0:Y:S02]  /*1be0*/  @P0 LDC.64 R4, c[0x0][0xa10] ;  /* 0x00028400ff040b82 */ /* 0x001e240000000a00 */
[----:B0-----:R-:W-:-:S05]  /*1bf0*/  @P0 IMAD.WIDE R4, R227, 0x4, R4 ;  /* 0x00000004e3040825 */ /* 0x001fca00078e0204 */
[----:B------:R-:W3:Y:S04]  /*1c00*/  @P0 LDG.E R0, desc[UR48][R4.64] ;  /* 0x0000003004000981 */ /* 0x000ee8000c1e1900 */
[----:B------:R-:W3:Y:S01]  /*1c10*/  @P0 LDG.E R3, desc[UR48][R4.64+0x4] ;  /* 0x0000043004030981 */ /* 0x000ee2000c1e1900 */
[----:B------:R-:W-:Y:S01]  /*1c20*/  ISETP.NE.U32.AND P1, PT, RZ, UR4, PT ;  /* 0x00000004ff007c0c */ /* 0x000fe2000bf25070 */
[----:B-----5:R-:W-:-:S03]  /*1c30*/  IMAD.MOV.U32 R132, RZ, RZ, R27 ;  /* 0x000000ffff847224 */ /* 0x020fc600078e001b */
[----:B------:R-:W-:-:S13]  /*1c40*/  ISETP.NE.AND.EX P1, PT, RZ, UR5, PT, P1 ;  /* 0x00000005ff007c0c */ /* 0x000fda000bf25310 */
[----:B------:R-:W-:-:S04]  /*1c50*/  @P1 IADD3 R6, P2, R228, UR4, RZ ;  /* 0x00000004e4061c10 */ /* 0x000fc8000ff5e0ff */
[----:B------:R-:W-:-:S05]  /*1c60*/  @P1 IADD3.X R7, R229, UR5, RZ, P2, !PT ;  /* 0x00000005e5071c10 */ /* 0x000fca00097fe4ff */
[----:B------:R0:W5:Y:S01]  /*1c70*/  @P1 LDG.E R132, desc[UR48][R6.64] ;  /* 0x0000003006841981 */ /* 0x000162000c1e1900 */
[----:B------:R-:W-:Y:S01]  /*1c80*/  IADD3 R10, R27, -R10, RZ ;  /* 0x8000000a1b0a7210 */ /* 0x000fe20007ffe0ff */
[----:B------:R-:W-:Y:S01]  /*1c90*/  BSSY B0, `(.L_x_3721) ;  /* 0x000002d000007945 */ /* 0x000fe20003800000 */
[----:B------:R-:W-:Y:S02]  /*1ca0*/  LOP3.LUT R12, R226, 0xff, RZ, 0xc0, !PT ;  /* 0x000000ffe20c7812 */ /* 0x000fe400078ec0ff */
[----:B------:R-:W-:-:S03]  /*1cb0*/  SHF.R.U32.HI R226, RZ, 0x10, R226 ;  /* 0x00000010ffe27819 */ /* 0x000fc600000116e2 */
[----:B------:R0:W-:Y:S01]  /*1cc0*/  STL [R1+0x44], R12 ;  /* 0x0000440c01007387 */ /* 0x0001e20000100800 */
[----:B--2---:R-:W-:Y:S01]  /*1cd0*/  LOP3.LUT R26, R26, 0xfffffff7, RZ, 0xc0, !PT ;  /* 0xfffffff71a1a7812 */ /* 0x004fe200078ec0ff */
[----:B---3--:R-:W-:-:S04]  /*1ce0*/  @P0 IMAD.IADD R25, R3, 0x1, -R0 ;  /* 0x0000000103190824 */ /* 0x008fc800078e0a00 */
[----:B------:R-:W-:-:S05]  /*1cf0*/  IMAD.IADD R138, R10, 0x1, R25 ;  /* 0x000000010a8a7824 */ /* 0x000fca00078e0219 */
[C---:B------:R-:W-:Y:S02]  /*1d00*/  ISETP.GE.AND P3, PT, R138.reuse, 0x1, PT ;  /* 0x000000018a00780c */ /* 0x040fe40003f66270 */
[----:B------:R-:W-:-:S05]  /*1d10*/  IADD3 R0, R138, 0x5f, RZ ;  /* 0x0000005f8a007810 */ /* 0x000fca0007ffe0ff */
[----:B------:R-:W-:-:S05]  /*1d20*/  IMAD.HI R0, R0, 0x2aaaaaab, RZ ;  /* 0x2aaaaaab00007827 */ /* 0x000fca00078e02ff */
[----:B------:R-:W-:Y:S02]  /*1d30*/  SHF.R.U32.HI R135, RZ, 0x1f, R0 ;  /* 0x0000001fff877819 */ /* 0x000fe40000011600 */
[----:B------:R-:W-:Y:S02]  /*1d40*/  @P3 LOP3.LUT R26, R26, 0x8, RZ, 0xfc, !PT ;  /* 0x000000081a1a3812 */ /* 0x000fe400078efcff */
[----:B------:R-:W-:Y:S01]  /*1d50*/  LEA.HI.SX32 R135, R0, R135, 0x1c ;  /* 0x0000008700877211 */ /* 0x000fe200078fe2ff */
[----:B------:R-:W-:Y:S02]  /*1d60*/  IMAD.MOV.U32 R0, RZ, RZ, RZ ;  /* 0x000000ffff007224 */ /* 0x000fe400078e00ff */
[----:B------:R0:W-:Y:S01]  /*1d70*/  STL [R1], R26 ;  /* 0x0000001a01007387 */ /* 0x0001e20000100800 */
[----:B------:R-:W-:Y:S05]  /*1d80*/  @!P3 BRA `(.L_x_3722) ;  /* 0x000000000074b947 */ /* 0x000fea0003800000 */
[----:B------:R-:W-:Y:S01]  /*1d90*/  ISETP.NE.AND P0, PT, R226, RZ, PT ;  /* 0x000000ffe200720c */ /* 0x000fe20003f05270 */
[----:B------:R-:W-:-:S03]  /*1da0*/  ULDC UR4, c[0x0][0x9f0] ;  /* 0x00027c0000047ab9 */ /* 0x000fc60000000800 */
[----:B------:R-:W-:-:S04]  /*1db0*/  SEL R9, R226, UR4, P0 ;  /* 0x00000004e2097c07 */ /* 0x000fc80008000000 */
[-C--:B0-----:R-:W-:Y:S02]  /*1dc0*/  IABS R6, R9.reuse ;  /* 0x0000000900067213 */ /* 0x081fe40000000000 */
[----:B------:R-:W-:Y:S02]  /*1dd0*/  IADD3 R0, R135, -0x1, R9 ;  /* 0xffffffff87007810 */ /* 0x000fe40007ffe009 */
[----:B------:R-:W0:Y:S01]  /*1de0*/  I2F.RP R3, R6 ;  /* 0x0000000600037306 */ /* 0x000e220000209400 */
[-C--:B------:R-:W-:Y:S02]  /*1df0*/  IABS R11, R9.reuse ;  /* 0x00000009000b7213 */ /* 0x080fe40000000000 */
[----:B------:R-:W-:Y:S02]  /*1e00*/  IABS R8, R0 ;  /* 0x0000000000087213 */ /* 0x000fe40000000000 */
[----:B------:R-:W-:-:S04]  /*1e10*/  LOP3.LUT R0, R0, R9, RZ, 0x3c, !PT ;  /* 0x0000000900007212 */ /* 0x000fc800078e3cff */
[----:B------:R-:W-:Y:S01]  /*1e20*/  ISETP.GE.AND P2, PT, R0, RZ, PT ;  /* 0x000000ff0000720c */ /* 0x000fe20003f46270 */
[----:B0-----:R-:W0:Y:S02]  /*1e30*/  MUFU.RCP R3, R3 ;  /* 0x0000000300037308 */ /* 0x001e240000001000 */
[----:B0-----:R-:W-:Y:S02]  /*1e40*/  VIADD R4, R3, 0xffffffe ;  /* 0x0ffffffe03047836 */ /* 0x001fe40000000000 */
[----:B------:R-:W-:-:S04]  /*1e50*/  IMAD.MOV R3, RZ, RZ, -R11 ;  /* 0x000000ffff037224 */ /* 0x000fc800078e0a0b */
[----:B------:R0:W1:Y:S02]  /*1e60*/  F2I.FTZ.U32.TRUNC.NTZ R5, R4 ;  /* 0x0000000400057305 */ /* 0x000064000021f000 */
[----:B0-----:R-:W-:Y:S01]  /*1e70*/  IMAD.MOV.U32 R4, RZ, RZ, RZ ;  /* 0x000000ffff047224 */ /* 0x001fe200078e00ff */
[----:B-1----:R-:W-:-:S05]  /*1e80*/  IADD3 R7, RZ, -R5, RZ ;  /* 0x80000005ff077210 */ /* 0x002fca0007ffe0ff */
[----:B------:R-:W-:-:S04]  /*1e90*/  IMAD R7, R7, R6, RZ ;  /* 0x0000000607077224 */ /* 0x000fc800078e02ff */
[----:B------:R-:W-:-:S06]  /*1ea0*/  IMAD.HI.U32 R5, R5, R7, R4 ;  /* 0x0000000705057227 */ /* 0x000fcc00078e0004 */
[----:B------:R-:W-:-:S04]  /*1eb0*/  IMAD.HI.U32 R5, R5, R8, RZ ;  /* 0x0000000805057227 */ /* 0x000fc800078e00ff */
        /* <DEDUP_REMOVED lines=10> */
.L_x_3722:
[----:B------:R-:W-:Y:S05]  /*1f60*/  BSYNC B0 ;  /* 0x0000000000007941 */ /* 0x000fea0003800000 */
.L_x_3721:
[----:B------:R-:W-:Y:S01]  /*1f70*/  IMAD R3, R12, R0, RZ ;  /* 0x000000000c037224 */ /* 0x000fe200078e02ff */
[----:B------:R-:W-:-:S04]  /*1f80*/  PLOP3.LUT P2, PT, PT, PT, PT, 0x80, 0x0 ;  /* 0x000000000000781c */ /* 0x000fc80003f4f070 */
[C---:B------:R-:W-:Y:S01]  /*1f90*/  VIADDMNMX R0, R3.reuse, R0, R135, PT ;  /* 0x0000000003007246 */ /* 0x040fe20003800187 */
[----:B------:R-:W-:-:S04]  /*1fa0*/  IMAD R3, R3, 0x60, -R10 ;  /* 0x0000006003037824 */ /* 0x000fc800078e0a0a */
[----:B------:R-:W-:Y:S01]  /*1fb0*/  IMAD R0, R0, 0x60, -R10 ;  /* 0x0000006000007824 */ /* 0x000fe200078e0a0a */
[----:B------:R-:W-:-:S04]  /*1fc0*/  VIMNMX R3, RZ, R3, !PT ;  /* 0x00000003ff037248 */ /* 0x000fc80007fe0100 */
[----:B------:R-:W-:Y:S01]  /*1fd0*/  VIMNMX R0, R0, R25, PT ;  /* 0x0000001900007248 */ /* 0x000fe20003fe0100 */
[----:B------:R-:W-:-:S03]  /*1fe0*/  IMAD.WIDE.U32 R120, R3, -0x55555555, RZ ;  /* 0xaaaaaaab03787825 */ /* 0x000fc600078e00ff */
[----:B------:R-:W-:Y:S02]  /*1ff0*/  ISETP.GT.AND P0, PT, R0, R3, PT ;  /* 0x000000030000720c */ /* 0x000fe40003f04270 */
[----:B------:R-:W-:-:S04]  /*2000*/  SHF.R.U32.HI R120, RZ, 0x6, R121 ;  /* 0x00000006ff787819 */ /* 0x000fc80000011679 */
[----:B------:R-:W-:-:S07]  /*2010*/  MOV R24, R120 ;  /* 0x0000007800187202 */ /* 0x000fce0000000f00 */
[----:B------:R-:W-:-:S04]  /*2020*/  @P0 VIADD R0, R0, 0x5f ;  /* 0x0000005f00000836 */ /* 0x000fc80000000000 */
[----:B------:R-:W-:-:S05]  /*2030*/  @P0 IMAD.HI R0, R0, 0x2aaaaaab, RZ ;  /* 0x2aaaaaab00000827 */ /* 0x000fca00078e02ff */
[----:B------:R-:W-:-:S04]  /*2040*/  @P0 SHF.R.U32.HI R3, RZ, 0x1f, R0 ;  /* 0x0000001fff030819 */ /* 0x000fc80000011600 */
[----:B------:R-:W-:-:S04]  /*2050*/  @P0 LEA.HI.SX32 R24, R0, R3, 0x1c ;  /* 0x0000000300180211 */ /* 0x000fc800078fe2ff */
        /* <DEDUP_REMOVED lines=13> */
[----:B0-----:R-:W-:Y:S01]  /*2130*/  IMAD.U32 R6, RZ, RZ, UR4 ;  /* 0x00000004ff067e24 */ /* 0x001fe2000f8e00ff */
[----:B------:R-:W-:Y:S01]  /*2140*/  MOV R10, UR6 ;  /* 0x00000006000a7c02 */ /* 0x000fe20008000f00 */
[----:B------:R-:W-:Y:S01]  /*2150*/  IMAD.U32 R7, RZ, RZ, UR5 ;  /* 0x00000005ff077e24 */ /* 0x000fe2000f8e00ff */
[----:B------:R-:W-:Y:S01]  /*2160*/  MOV R12, 0x1 ;  /* 0x00000001000c7802 */ /* 0x000fe20000000f00 */
[----:B------:R-:W-:-:S02]  /*2170*/  IMAD.U32 R11, RZ, RZ, UR7 ;  /* 0x00000007ff0b7e24 */ /* 0x000fc4000f8e00ff */
[----:B------:R-:W-:Y:S02]  /*2180*/  IMAD.MOV.U32 R8, RZ, RZ, 0x70 ;  /* 0x00000070ff087424 */ /* 0x000fe400078e00ff */
[----:B------:R-:W-:-:S07]  /*2190*/  IMAD.MOV.U32 R13, RZ, RZ, RZ ;  /* 0x000000ffff0d7224 */ /* 0x000fce00078e00ff */
[----:B------:R-:W-:-:S07]  /*21a0*/  LEPC R20, `(.L_x_3725) ;  /* 0x000000001014794e */ /* 0x000fce0000000000 */
[----:B-1---5:R-:W-:Y:S05]  /*21b0*/  CALL.ABS.NOINC R14 ;  /* 0x000000000e007343 */ /* 0x022fea0003c00000 */
.L_x_3725:
[----:B------:R-:W-:Y:S05]  /*21c0*/  BSYNC B6 ;  /* 0x0000000000067941 */ /* 0x000fea0003800000 */
.L_x_3724:
[----:B------:R-:W-:Y:S01]  /*21d0*/  VIADD R113, R2, 0x400 ;  /* 0x0000040002717836 */ /* 0x000fe20000000000 */
[----:B------:R-:W-:Y:S04]  /*21e0*/  BSSY B6, `(.L_x_3726) ;  /* 0x0000013000067945 */ /* 0x000fe80003800000 */
[----:B------:R-:W-:-:S13]  /*21f0*/  LOP3.LUT P0, RZ, R113, 0x3ff, RZ, 0xc0, !PT ;  /* 0x000003ff71ff7812 */ /* 0x000fda000780c0ff */
[----:B------:R-:W-:Y:S05]  /*2200*/  @!P0 BRA `(.L_x_3727) ;  /* 0x0000000000408947 */ /* 0x000fea0003800000 */
[----:B------:R-:W-:Y:S01]  /*2210*/  MOV R14, 0x0 ;  /* 0x00000000000e7802 */ /* 0x000fe20000000f00 */
[----:B------:R-:W-:Y:S01]  /*2220*/  ULDC.64 UR4, c[0x4][0x138] ;  /* 0x01004e0000047ab9 */ /* 0x000fe20000000a00 */
[----:B------:R-:W-:Y:S01]  /*2230*/  ULDC.64 UR6, c[0x4][0x80] ;  /* 0x0100200000067ab9 */ /* 0x000fe20000000a00 */
[----:B------:R-:W-:Y:S01]  /*2240*/  MOV R4, UR4 ;  /* 0x0000000400047c02 */ /* 0x000fe20008000f00 */
[----:B------:R-:W-:Y:S01]  /*2250*/  IMAD.U32 R5, RZ, RZ, UR5 ;  /* 0x00000005ff057e24 */ /* 0x000fe2000f8e00ff */
        /* <DEDUP_REMOVED lines=11> */
.L_x_3727:
[----:B------:R-:W-:Y:S05]  /*2310*/  BSYNC B6 ;  /* 0x0000000000067941 */ /* 0x000fea0003800000 */
.L_x_3726:
[----:B------:R-:W-:Y:S01]  /*2320*/  ULDC.64 UR4, c[0x0][0x9f8] ;  /* 0x00027e0000047ab9 */ /* 0x000fe20000000a00 */
[----:B------:R-:W-:Y:S01]  /*2330*/  IMAD.MOV.U32 R0, RZ, RZ, R227 ;  /* 0x000000ffff007224 */ /* 0x000fe200078e00e3 */
[----:B------:R-:W-:Y:S01]  /*2340*/  ISETP.NE.U32.AND P0, PT, RZ, UR4, PT ;  /* 0x00000004ff007c0c */ /* 0x000fe2000bf05070 */
[----:B------:R-:W2:Y:S01]  /*2350*/  LDL R14, [R1+0xa8] ;  /* 0x0000a800010e7983 */ /* 0x000ea20000100800 */
[----:B------:R-:W1:Y:S01]  /*2360*/  LDC.64 R92, c[0x0][0x3f8] ;  /* 0x0000fe00ff5c7b82 */ /* 0x000e620000000a00 */
[----:B------:R-:W-:Y:S02]  /*2370*/  MOV R20, R26 ;  /* 0x0000001a00147202 */ /* 0x000fe40000000f00 */
[----:B------:R-:W-:-:S05]  /*2380*/  ISETP.NE.AND.EX P0, PT, RZ, UR5, PT, P0 ;  /* 0x00000005ff007c0c */ /* 0x000fca000bf05300 */
[----:B------:R-:W3:Y:S08]  /*2390*/  LDC R119, c[0x0][0x3f4] ;  /* 0x0000fd00ff777b82 */ /* 0x000ef00000000800 */
[----:B------:R-:W-:Y:S01]  /*23a0*/  @P0 IADD3 R4, P1, R228, UR4, RZ ;  /* 0x00000004e4040c10 */ /* 0x000fe2000ff3e0ff */
[----:B------:R-:W-:Y:S01]  /*23b0*/  ULDC UR4, c[0x0][0x2f4] ;  /* 0x0000bd0000047ab9 */ /* 0x000fe20000000800 */
[----:B------:R-:W4:Y:S02]  /*23c0*/  LDC.64 R86, c[0x0][0x408] ;  /* 0x00010200ff567b82 */ /* 0x000f240000000a00 */
[----:B------:R-:W-:-:S05]  /*23d0*/  @P0 IADD3.X R5, R229, UR5, RZ, P1, !PT ;  /* 0x00000005e5050c10 */ /* 0x000fca0008ffe4ff */
[----:B------:R1:W2:Y:S01]  /*23e0*/  @P0 LDG.E R0, desc[UR48][R4.64] ;  /* 0x0000003004000981 */ /* 0x0002a2000c1e1900 */
[----:B------:R-:W-:Y:S02]  /*23f0*/  ISETP.GE.AND P1, PT, R193, UR4, PT ;  /* 0x00000004c1007c0c */ /* 0x000fe4000bf26270 */
[----:B------:R-:W-:Y:S02]  /*2400*/  ISETP.GE.AND P0, PT, R16, UR4, PT ;  /* 0x0000000410007c0c */ /* 0x000fe4000bf06270 */
[----:B0-----:R-:W-:Y:S02]  /*2410*/  SEL R6, RZ, 0xffffffff, P1 ;  /* 0xffffffffff067807 */ /* 0x001fe40000800000 */
[----:B------:R-:W-:Y:S02]  /*2420*/  SEL R3, RZ, 0x1, P0 ;  /* 0x00000001ff037807 */ /* 0x000fe40000000000 */
[----:B------:R-:W-:Y:S01]  /*2430*/  SHF.R.S32.HI R7, RZ, 0x1f, R202 ;  /* 0x0000001fff077819 */ /* 0x000fe200000114ca */
[----:B------:R-:W-:Y:S01]  /*2440*/  IMAD.SHL.U32 R6, R6, 0x2, RZ ;  /* 0x0000000206067824 */ /* 0x000fe200078e00ff */
[----:B------:R-:W-:-:S02]  /*2450*/  ISETP.GE.AND P0, PT, R192, UR4, PT ;  /* 0x00000004c0007c0c */ /* 0x000fc4000bf06270 */
[----:B------:R-:W-:Y:S02]  /*2460*/  ISETP.GE.AND P1, PT, R22, UR4, PT ;  /* 0x0000000416007c0c */ /* 0x000fe4000bf26270 */
[----:B------:R-:W-:Y:S01]  /*2470*/  LOP3.LUT R3, R6, 0x2, R3, 0xe2, !PT ;  /* 0x0000000206037812 */ /* 0x000fe200078ee203 */
[----:B-1----:R-:W-:Y:S01]  /*2480*/  IMAD R6, R7, R92, RZ ;  /* 0x0000005c07067224 */ /* 0x002fe200078e02ff */
[----:B------:R-:W-:Y:S02]  /*2490*/  ISETP.GE.AND P2, PT, R19, UR4, PT ;  /* 0x0000000413007c0c */ /* 0x000fe4000bf46270 */
[----:B------:R-:W-:Y:S02]  /*24a0*/  SEL R4, RZ, 0x4, P0 ;  /* 0x00000004ff047807 */ /* 0x000fe40000000000 */
[----:B------:R-:W-:Y:S01]  /*24b0*/  SEL R5, RZ, 0x8, P1 ;  /* 0x00000008ff057807 */ /* 0x000fe20000800000 */
[----:B------:R-:W-:Y:S01]  /*24c0*/  IMAD R9, R202, R93, R6 ;  /* 0x0000005dca097224 */ /* 0x000fe200078e0206 */
[----:B------:R-:W-:-:S02]  /*24d0*/  SEL R6, RZ, 0x10, P2 ;  /* 0x00000010ff067807 */ /* 0x000fc40001000000 */
[----:B------:R-:W-:Y:S02]  /*24e0*/  LOP3.LUT R3, R5, R3, R4, 0xfe, !PT ;  /* 0x0000000305037212 */ /* 0x000fe400078efe04 */
[-C--:B---3--:R-:W-:Y:S01]  /*24f0*/  ISETP.GE.AND P0, PT, R16, R119.reuse, PT ;  /* 0x000000771000720c */ /* 0x088fe20003f06270 */
[----:B----4-:R-:W-:Y:S01]  /*2500*/  IMAD R7, R7, R86, RZ ;  /* 0x0000005607077224 */ /* 0x010fe200078e02ff */
[--C-:B------:R-:W-:Y:S02]  /*2510*/  SHF.R.S32.HI R195, RZ, 0x1f, R194.reuse ;  /* 0x0000001fffc37819 */ /* 0x100fe400000114c2 */
[----:B------:R-:W-:Y:S02]  /*2520*/  LOP3.LUT R6, R3, R6, RZ, 0xfc, !PT ;  /* 0x0000000603067212 */ /* 0x000fe400078efcff */
[----:B------:R-:W-:Y:S02]  /*2530*/  SEL R3, R119, RZ, P0 ;  /* 0x000000ff77037207 */ /* 0x000fe40000000000 */
[-C--:B------:R-:W-:Y:S01]  /*2540*/  ISETP.GE.AND P1, PT, R193, R119.reuse, PT ;  /* 0x00000077c100720c */ /* 0x080fe20003f26270 */
[----:B------:R-:W-:Y:S01]  /*2550*/  IMAD.WIDE.U32 R90, R202, R86, R194 ;  /* 0x00000056ca5a7225 */ /* 0x000fe200078e00c2 */
[----:B------:R-:W-:-:S03]  /*2560*/  ISETP.GE.AND P3, PT, R192, R119, PT ;  /* 0x00000077c000720c */ /* 0x000fc60003f66270 */
[C---:B------:R-:W-:Y:S01]  /*2570*/  IMAD R7, R202.reuse, R87, R7 ;  /* 0x00000057ca077224 */ /* 0x040fe200078e0207 */
[C---:B------:R-:W-:Y:S01]  /*2580*/  SEL R4, R119.reuse, RZ, P1 ;  /* 0x000000ff77047207 */ /* 0x040fe20000800000 */
[----:B------:R-:W-:Y:S01]  /*2590*/  IMAD.WIDE.U32 R88, R202, R86, R16 ;  /* 0x00000056ca587225 */ /* 0x000fe200078e0010 */
[----:B------:R-:W-:-:S03]  /*25a0*/  SEL R5, R119, RZ, P3 ;  /* 0x000000ff77057207 */ /* 0x000fc60001800000 */
[----:B------:R-:W-:Y:S01]  /*25b0*/  IMAD.IADD R3, R16, 0x1, R3 ;  /* 0x0000000110037824 */ /* 0x000fe200078e0203 */
[----:B------:R-:W-:Y:S01]  /*25c0*/  IADD3 R91, R91, R7, RZ ;  /* 0x000000075b5b7210 */ /* 0x000fe20007ffe0ff */
[----:B------:R-:W-:Y:S01]  /*25d0*/  IMAD.IADD R89, R7, 0x1, R89 ;  /* 0x0000000107597824 */ /* 0x000fe200078e0259 */
[----:B------:R-:W-:Y:S02]  /*25e0*/  IADD3 R7, R193, R4, RZ ;  /* 0x00000004c1077210 */ /* 0x000fe40007ffe0ff */
[----:B------:R-:W-:Y:S01]  /*25f0*/  SHF.R.S32.HI R4, RZ, 0x1f, R3 ;  /* 0x0000001fff047819 */ /* 0x000fe20000011403 */
[----:B------:R-:W-:Y:S02]  /*2600*/  IMAD.IADD R11, R192, 0x1, R5 ;  /* 0x00000001c00b7824 */ /* 0x000fe400078e0205 */
[-C--:B------:R-:W-:Y:S01]  /*2610*/  IMAD.WIDE.U32 R96, R202, R92.reuse, R194 ;  /* 0x0000005cca607225 */ /* 0x080fe200078e00c2 */
[CC--:B------:R-:W-:Y:S02]  /*2620*/  LEA.HI R5, R4.reuse, R3.reuse, RZ, 0x3 ;  /* 0x0000000304057211 */ /* 0x0c0fe400078f18ff */
[----:B------:R-:W-:Y:S01]  /*2630*/  LEA.HI R3, R4, R3, RZ, 0x6 ;  /* 0x0000000304037211 */ /* 0x000fe200078f30ff */
[----:B------:R-:W-:Y:S01]  /*2640*/  IMAD.WIDE.U32 R94, R202, R92, R16 ;  /* 0x0000005cca5e7225 */ /* 0x000fe200078e0010 */
[----:B------:R-:W-:-:S02]  /*2650*/  SHF.R.S32.HI R8, RZ, 0x1f, R7 ;  /* 0x0000001fff087819 */ /* 0x000fc40000011407 */
[----:B------:R-:W-:Y:S01]  /*2660*/  SHF.R.S32.HI R4, RZ, 0x6, R3 ;  /* 0x00000006ff047819 */ /* 0x000fe20000011403 */
[----:B------:R-:W-:Y:S01]  /*2670*/  IMAD.IADD R95, R9, 0x1, R95 ;  /* 0x00000001095f7824 */ /* 0x000fe200078e025f */
[----:B------:R-:W-:Y:S02]  /*2680*/  IADD3 R97, R97, R9, RZ ;  /* 0x0000000961617210 */ /* 0x000fe40007ffe0ff */
[CC--:B------:R-:W-:Y:S02]  /*2690*/  LEA.HI R9, R8.reuse, R7.reuse, RZ, 0x6 ;  /* 0x0000000708097211 */ /* 0x0c0fe400078f30ff */
[----:B------:R-:W-:Y:S01]  /*26a0*/  LOP3.LUT R3, R217, 0x38, R5, 0xf8, !PT ;  /* 0x00000038d9037812 */ /* 0x000fe200078ef805 */
[----:B------:R-:W0:Y:S01]  /*26b0*/  S2R R161, SR_TID.X ;  /* 0x0000000000a17919 */ /* 0x000e220000002100 */
[----:B------:R-:W-:Y:S02]  /*26c0*/  SHF.R.S32.HI R12, RZ, 0x1f, R11 ;  /* 0x0000001fff0c7819 */ /* 0x000fe4000001140b */
[----:B------:R-:W-:Y:S01]  /*26d0*/  LEA.HI R8, R8, R7, RZ, 0x3 ;  /* 0x0000000708087211 */ /* 0x000fe200078f18ff */
[----:B------:R-:W-:-:S02]  /*26e0*/  IMAD R131, R4, 0x1800, R219 ;  /* 0x0000180004837824 */ /* 0x000fc400078e02db */
[----:B------:R-:W-:Y:S01]  /*26f0*/  IMAD R129, R4, 0x1800, R220 ;  /* 0x0000180004817824 */ /* 0x000fe200078e02dc */
[-C--:B------:R-:W-:Y:S02]  /*2700*/  LOP3.LUT R4, R3, R218.reuse, RZ, 0x3c, !PT ;  /* 0x000000da03047212 */ /* 0x080fe400078e3cff */
[CC--:B------:R-:W-:Y:S02]  /*2710*/  LEA.HI R13, R12.reuse, R11.reuse, RZ, 0x3 ;  /* 0x0000000b0c0d7211 */ /* 0x0c0fe400078f18ff */
[----:B------:R-:W-:Y:S02]  /*2720*/  SHF.R.S32.HI R9, RZ, 0x6, R9 ;  /* 0x00000006ff097819 */ /* 0x000fe40000011409 */
[----:B------:R-:W-:Y:S02]  /*2730*/  LOP3.LUT R7, R217, 0x38, R8, 0xf8, !PT ;  /* 0x00000038d9077812 */ /* 0x000fe400078ef808 */
[----:B------:R-:W-:Y:S02]  /*2740*/  LEA.HI R11, R12, R11, RZ, 0x6 ;  /* 0x0000000b0c0b7211 */ /* 0x000fe400078f30ff */
[----:B------:R-:W-:Y:S01]  /*2750*/  LOP3.LUT P2, RZ, R225, 0x4, RZ, 0xc0, !PT ;  /* 0x00000004e1ff7812 */ /* 0x000fe2000784c0ff */
[----:B------:R-:W-:Y:S01]  /*2760*/  IMAD.IADD R131, R131, 0x1, R4 ;  /* 0x0000000183837824 */ /* 0x000fe200078e0204 */
[----:B------:R-:W-:Y:S01]  /*2770*/  LOP3.LUT R20, R20, 0xfffffffe, RZ, 0xc0, !PT ;  /* 0xfffffffe14147812 */ /* 0x000fe200078ec0ff */
[----:B------:R-:W-:Y:S01]  /*2780*/  IMAD R130, R9, 0x1800, R219 ;  /* 0x0000180009827824 */ /* 0x000fe200078e02db */
[----:B------:R-:W-:-:S02]  /*2790*/  LOP3.LUT R7, R7, R218, RZ, 0x3c, !PT ;  /* 0x000000da07077212 */ /* 0x000fc400078e3cff */
[----:B------:R-:W-:Y:S02]  /*27a0*/  SHF.R.U32.HI R21, RZ, 0x3, R204 ;  /* 0x00000003ff157819 */ /* 0x000fe400000116cc */
[----:B------:R-:W-:Y:S02]  /*27b0*/  SHF.R.S32.HI R11, RZ, 0x6, R11 ;  /* 0x00000006ff0b7819 */ /* 0x000fe4000001140b */
[----:B------:R-:W-:Y:S02]  /*27c0*/  LOP3.LUT R4, R204, 0x38, R8, 0xf8, !PT ;  /* 0x00000038cc047812 */ /* 0x000fe400078ef808 */
[----:B------:R-:W-:Y:S02]  /*27d0*/  @P3 LOP3.LUT R20, R20, 0x1, RZ, 0xfc, !PT ;  /* 0x0000000114143812 */ /* 0x000fe400078efcff */
[----:B------:R-:W-:Y:S01]  /*27e0*/  LOP3.LUT R3, R217, 0x38, R13, 0xf8, !PT ;  /* 0x00000038d9037812 */ /* 0x000fe200078ef80d */
[----:B------:R-:W-:Y:S01]  /*27f0*/  IMAD.IADD R130, R130, 0x1, R7 ;  /* 0x0000000182827824 */ /* 0x000fe200078e0207 */
[----:B------:R-:W-:Y:S01]  /*2800*/  LOP3.LUT R4, R4, R21, RZ, 0x3c, !PT ;  /* 0x0000001504047212 */ /* 0x000fe200078e3cff */
[----:B------:R-:W-:Y:S01]  /*2810*/  IMAD R127, R9, 0x1800, R220 ;  /* 0x00001800097f7824 */ /* 0x000fe200078e02dc */
[----:B-----5:R-:W-:Y:S01]  /*2820*/  SHF.R.S32.HI R15, RZ, 0x1f, R132 ;  /* 0x0000001fff0f7819 */ /* 0x020fe20000011484 */
[----:B------:R-:W-:Y:S01]  /*2830*/  IMAD R128, R11, 0x1800, R219 ;  /* 0x000018000b807824 */ /* 0x000fe200078e02db */
[----:B------:R-:W-:-:S02]  /*2840*/  LOP3.LUT R7, R204, 0x38, R13, 0xf8, !PT ;  /* 0x00000038cc077812 */ /* 0x000fc400078ef80d */
[----:B------:R-:W-:Y:S02]  /*2850*/  LOP3.LUT R3, R3, R218, RZ, 0x3c, !PT ;  /* 0x000000da03037212 */ /* 0x000fe400078e3cff */
[----:B------:R-:W-:Y:S01]  /*2860*/  LOP3.LUT R20, R20, 0xfffffffb, RZ, 0xc0, !PT ;  /* 0xfffffffb14147812 */ /* 0x000fe200078ec0ff */
[----:B------:R-:W-:Y:S01]  /*2870*/  IMAD.IADD R127, R127, 0x1, R4 ;  /* 0x000000017f7f7824 */ /* 0x000fe200078e0204 */
[----:B------:R-:W-:Y:S01]  /*2880*/  LOP3.LUT R7, R7, R21, RZ, 0x3c, !PT ;  /* 0x0000001507077212 */ /* 0x000fe200078e3cff */
[----:B------:R-:W-:Y:S01]  /*2890*/  IMAD R126, R11, 0x1800, R220 ;  /* 0x000018000b7e7824 */ /* 0x000fe200078e02dc */
[----:B------:R-:W-:Y:S01]  /*28a0*/  IADD3 R128, R128, R3, RZ ;  /* 0x0000000380807210 */ /* 0x000fe20007ffe0ff */
[----:B------:R-:W-:Y:S01]  /*28b0*/  IMAD R4, R15, R92, RZ ;  /* 0x0000005c0f047224 */ /* 0x000fe200078e02ff */
[----:B------:R-:W-:Y:S02]  /*28c0*/  @P2 LOP3.LUT R20, R20, 0x4, RZ, 0xfc, !PT ;  /* 0x0000000414142812 */ /* 0x000fe400078efcff */
[----:B------:R-:W-:-:S02]  /*28d0*/  LOP3.LUT R3, R217, 0x18, R16, 0xf8, !PT ;  /* 0x00000018d9037812 */ /* 0x000fc400078ef810 */
[----:B------:R-:W-:Y:S01]  /*28e0*/  ISETP.GE.AND P2, PT, R23, UR4, PT ;  /* 0x0000000417007c0c */ /* 0x000fe2000bf46270 */
[----:B------:R-:W-:Y:S01]  /*28f0*/  IMAD R15, R15, R86, RZ ;  /* 0x000000560f0f7224 */ /* 0x000fe200078e02ff */
[----:B------:R-:W-:Y:S01]  /*2900*/  LOP3.LUT R10, R204, 0x38, R5, 0xf8, !PT ;  /* 0x00000038cc0a7812 */ /* 0x000fe200078ef805 */
[----:B------:R-:W-:Y:S01]  /*2910*/  IMAD.IADD R126, R126, 0x1, R7 ;  /* 0x000000017e7e7824 */ /* 0x000fe200078e0207 */
[----:B------:R-:W-:Y:S01]  /*2920*/  SEL R7, RZ, 0x20, P2 ;  /* 0x00000020ff077807 */ /* 0x000fe20001000000 */
[----:B------:R-:W-:Y:S01]  /*2930*/  IMAD R99, R132, R93, R4 ;  /* 0x0000005d84637224 */ /* 0x000fe200078e0204 */
[----:B------:R-:W-:Y:S01]  /*2940*/  LOP3.LUT R4, R3, R218, RZ, 0x3c, !PT ;  /* 0x000000da03047212 */ /* 0x000fe200078e3cff */
[----:B------:R-:W-:Y:S01]  /*2950*/  IMAD R9, R87, 0x60, RZ ;  /* 0x0000006057097824 */ /* 0x000fe200078e02ff */
[----:B------:R-:W-:Y:S01]  /*2960*/  SHF.L.U64.HI R104, R86, 0x6, R87 ;  /* 0x0000000656687819 */ /* 0x000fe20000010257 */
[----:B------:R-:W-:Y:S01]  /*2970*/  IMAD R15, R132, R87, R15 ;  /* 0x00000057840f7224 */ /* 0x000fe200078e020f */
[----:B------:R-:W-:Y:S01]  /*2980*/  SHF.L.U32 R105, R86, 0x6, RZ ;  /* 0x0000000656697819 */ /* 0x000fe200000006ff */
[-C--:B------:R-:W-:Y:S01]  /*2990*/  IMAD.WIDE.U32 R90, R132, R86.reuse, R90 ;  /* 0x00000056845a7225 */ /* 0x080fe200078e005a */
[----:B------:R-:W-:Y:S01]  /*29a0*/  LOP3.LUT R10, R10, R21, RZ, 0x3c, !PT ;  /* 0x000000150a0a7212 */ /* 0x000fe200078e3cff */
[----:B------:R1:W-:Y:S02]  /*29b0*/  STL [R1], R20 ;  /* 0x0000001401007387 */ /* 0x0003e40000100800 */
[----:B------:R-:W-:Y:S01]  /*29c0*/  IMAD.WIDE.U32 R88, R132, R86, R88 ;  /* 0x0000005684587225 */ /* 0x000fe200078e0058 */
[----:B------:R-:W-:-:S02]  /*29d0*/  SHF.L.U64.HI R102, R92, 0x6, R93 ;  /* 0x000000065c667819 */ /* 0x000fc4000001025d */
[----:B------:R-:W-:Y:S01]  /*29e0*/  IADD3 R125, R219, R4, RZ ;  /* 0x00000004db7d7210 */ /* 0x000fe20007ffe0ff */
[----:B------:R-:W-:Y:S01]  /*29f0*/  IMAD.WIDE.U32 R96, R132, R92, R96 ;  /* 0x0000005c84607225 */ /* 0x000fe200078e0060 */
[----:B------:R-:W-:Y:S02]  /*2a00*/  SHF.R.S32.HI R112, RZ, 0x3, R5 ;  /* 0x00000003ff707819 */ /* 0x000fe40000011405 */
[----:B------:R-:W-:Y:S01]  /*2a10*/  LOP3.LUT R3, R5, 0xfffffff8, RZ, 0xc0, !PT ;  /* 0xfffffff805037812 */ /* 0x000fe200078ec0ff */
[----:B------:R-:W-:Y:S01]  /*2a20*/  IMAD.WIDE.U32 R86, R86, 0x60, RZ ;  /* 0x0000006056567825 */ /* 0x000fe200078e00ff */
[----:B-1----:R-:W-:Y:S02]  /*2a30*/  LOP3.LUT R20, R6, R7, RZ, 0xfc, !PT ;  /* 0x0000000706147212 */ /* 0x002fe400078efcff */
[----:B------:R-:W-:Y:S01]  /*2a40*/  LOP3.LUT R4, R8, 0xfffffff8, RZ, 0xc0, !PT ;  /* 0xfffffff808047812 */ /* 0x000fe200078ec0ff */
[----:B------:R-:W-:Y:S01]  /*2a50*/  IMAD R123, R93, 0x60, RZ ;  /* 0x000000605d7b7824 */ /* 0x000fe200078e02ff */
[----:B------:R-:W-:Y:S01]  /*2a60*/  LOP3.LUT R5, R13, 0xfffffff8, RZ, 0xc0, !PT ;  /* 0xfffffff80d057812 */ /* 0x000fe200078ec0ff */
[----:B------:R-:W-:-:S02]  /*2a70*/  IMAD.SHL.U32 R103, R92, 0x40, RZ ;  /* 0x000000405c677824 */ /* 0x000fc400078e00ff */
[----:B------:R-:W-:Y:S01]  /*2a80*/  IMAD.WIDE.U32 R94, R132, R92, R94 ;  /* 0x0000005c845e7225 */ /* 0x000fe200078e005e */
[----:B------:R-:W-:-:S03]  /*2a90*/  IADD3 R129, R129, R10, RZ ;  /* 0x0000000a81817210 */ /* 0x000fc60007ffe0ff */
[----:B------:R-:W-:Y:S01]  /*2aa0*/  IMAD.WIDE.U32 R92, R92, 0x60, RZ ;  /* 0x000000605c5c7825 */ /* 0x000fe200078e00ff */
[----:B------:R-:W-:Y:S02]  /*2ab0*/  SHF.R.S32.HI R111, RZ, 0x3, R8 ;  /* 0x00000003ff6f7819 */ /* 0x000fe40000011408 */
[----:B------:R-:W-:Y:S01]  /*2ac0*/  IADD3 R101, R97, R99, RZ ;  /* 0x0000006361657210 */ /* 0x000fe20007ffe0ff */
[----:B------:R-:W-:Y:S01]  /*2ad0*/  IMAD.IADD R124, R87, 0x1, R9 ;  /* 0x00000001577c7824 */ /* 0x000fe200078e0209 */
[----:B------:R-:W-:Y:S01]  /*2ae0*/  LOP3.LUT R7, R20, 0x2, RZ, 0xc0, !PT ;  /* 0x0000000214077812 */ /* 0x000fe200078ec0ff */
[----:B------:R-:W-:Y:S01]  /*2af0*/  IMAD.IADD R122, R122, 0x1, R27 ;  /* 0x000000017a7a7824 */ /* 0x000fe200078e021b */
[C---:B------:R-:W-:Y:S01]  /*2b00*/  LOP3.LUT R8, R20.reuse, 0x4, RZ, 0xc0, !PT ;  /* 0x0000000414087812 */ /* 0x040fe200078ec0ff */
[----:B------:R-:W-:Y:S01]  /*2b10*/  IMAD.SHL.U32 R119, R119, 0x2, RZ ;  /* 0x0000000277777824 */ /* 0x000fe200078e00ff */
[C---:B------:R-:W-:Y:S01]  /*2b20*/  LOP3.LUT R9, R20.reuse, 0x8, RZ, 0xc0, !PT ;  /* 0x0000000814097812 */ /* 0x040fe200078ec0ff */
[----:B------:R-:W-:Y:S01]  /*2b30*/  IMAD.IADD R123, R93, 0x1, R123 ;  /* 0x000000015d7b7824 */ /* 0x000fe200078e027b */
[----:B------:R-:W-:Y:S01]  /*2b40*/  LOP3.LUT R10, R20, 0x10, RZ, 0xc0, !PT ;  /* 0x00000010140a7812 */ /* 0x000fe200078ec0ff */
[----:B------:R-:W-:Y:S01]  /*2b50*/  IMAD.IADD R99, R99, 0x1, R95 ;  /* 0x0000000163637824 */ /* 0x000fe200078e025f */
[----:B0-----:R-:W-:Y:S01]  /*2b60*/  LEA.HI R161, R161, 0x8, RZ, 0x19 ;  /* 0x00000008a1a17811 */ /* 0x001fe200078fc8ff */
[----:B------:R-:W-:Y:S01]  /*2b70*/  IMAD.IADD R100, R91, 0x1, R15 ;  /* 0x000000015b647824 */ /* 0x000fe200078e020f */
[----:B------:R-:W-:-:S02]  /*2b80*/  IADD3 R98, R15, R89, RZ ;  /* 0x000000590f627210 */ /* 0x000fc40007ffe0ff */
[----:B------:R-:W-:Y:S02]  /*2b90*/  SHF.R.S32.HI R110, RZ, 0x3, R13 ;  /* 0x00000003ff6e7819 */ /* 0x000fe4000001140d */
[----:B------:R-:W-:Y:S02]  /*2ba0*/  LOP3.LUT R6, R6, 0x1, RZ, 0xc0, !PT ;  /* 0x0000000106067812 */ /* 0x000fe400078ec0ff */
[----:B------:R-:W-:Y:S02]  /*2bb0*/  SHF.R.S32.HI R108, RZ, 0x1f, R3 ;  /* 0x0000001fff6c7819 */ /* 0x000fe40000011403 */
[----:B------:R-:W-:Y:S02]  /*2bc0*/  SHF.R.S32.HI R107, RZ, 0x1f, R4 ;  /* 0x0000001fff6b7819 */ /* 0x000fe40000011404 */
[----:B------:R-:W-:Y:S02]  /*2bd0*/  SHF.R.S32.HI R106, RZ, 0x1f, R5 ;  /* 0x0000001fff6a7819 */ /* 0x000fe40000011405 */
[----:B------:R-:W-:Y:S01]  /*2be0*/  LOP3.LUT R20, R20, 0x20, RZ, 0xc0, !PT ;  /* 0x0000002014147812 */ /* 0x000fe200078ec0ff */
[----:B--2---:R-:W-:Y:S01]  /*2bf0*/  IMAD R109, R14, 0x40, R202 ;  /* 0x000000400e6d7824 */ /* 0x004fe200078e02ca */
[----:B------:R-:W-:-:S07]  /*2c00*/  SHF.R.S32.HI R121, RZ, 0x1f, R0 ;  /* 0x0000001fff797819 */ /* 0x000fce0000011400 */
.L_x_3833:
[----:B--2---:R-:W2:Y:S01]  /*2c10*/  LDL.LU R29, [R1] ;  /* 0x00000000011d7983 */ /* 0x004ea20000300800 */
[----:B0-----:R-:W0:Y:S01]  /*2c20*/  LDC R28, c[0x0][0x430] ;  /* 0x00010c00ff1c7b82 */ /* 0x001e220000000800 */
[----:B------:R-:W-:Y:S02]  /*2c30*/  VIADD R24, R24, 0xffffffff ;  /* 0xffffffff18187836 */ /* 0x000fe40000000000 */
[----:B------:R-:W-:Y:S02]  /*2c40*/  IMAD.MOV.U32 R21, RZ, RZ, RZ ;  /* 0x000000ffff157224 */ /* 0x000fe400078e00ff */
[----:B------:R-:W-:-:S03]  /*2c50*/  IMAD R12, R24, 0x60, R109 ;  /* 0x00000060180c7824 */ /* 0x000fc600078e026d */
[----:B-1----:R-:W1:Y:S01]  /*2c60*/  LDC R118, c[0x0][0x3f4] ;  /* 0x0000fd00ff767b82 */ /* 0x002e620000000800 */
        /* <DEDUP_REMOVED lines=14> */
[----:B------:R-:W-:-:S04]  /*2d50*/  @!P2 IMAD.WIDE.U32 R14, R0, R14, R26 ;  /* 0x0000000e000ea225 */ /* 0x000fc800078e001a */
[----:B------:R-:W-:Y:S01]  /*2d60*/  @!P2 IMAD.IADD R11, R15, 0x1, R11 ;  /* 0x000000010f0ba824 */ /* 0x000fe200078e020b */
[----:B---3--:R-:W-:-:S04]  /*2d70*/  @!P2 LEA R12, P3, R14, R12, 0x2 ;  /* 0x0000000c0e0ca211 */ /* 0x008fc800078610ff */
[----:B------:R-:W-:-:S05]  /*2d80*/  @!P2 LEA.HI.X R13, R14, R13, R11, 0x2, P3 ;  /* 0x0000000d0e0da211 */ /* 0x000fca00018f140b */
[----:B------:R0:W5:Y:S01]  /*2d90*/  @!P2 LDG.E R21, desc[UR48][R12.64] ;  /* 0x000000300c15a981 */ /* 0x000162000c1e1900 */
[----:B------:R-:W-:Y:S01]  /*2da0*/  ISETP.GT.AND P2, PT, R24, R120, PT ;  /* 0x000000781800720c */ /* 0x000fe20003f44270 */
[----:B------:R-:W-:Y:S01]  /*2db0*/  IMAD R14, R18, 0x4800, R125 ;  /* 0x00004800120e7824 */ /* 0x000fe200078e027d */
[----:B------:R-:W-:Y:S01]  /*2dc0*/  LOP3.LUT P4, RZ, R225, 0x4, RZ, 0xc0, !PT ;  /* 0x00000004e1ff7812 */ /* 0x000fe2000788c0ff */
[----:B------:R-:W-:Y:S05]  /*2dd0*/  YIELD ;  /* 0x0000000000007946 */ /* 0x000fea0003800000 */
[----:B------:R-:W-:Y:S01]  /*2de0*/  IADD3 R11, -R26, RZ, RZ ;  /* 0x000000ff1a0b7210 */ /* 0x000fe20007ffe1ff */
[C---:B------:R-:W-:Y:S01]  /*2df0*/  VIADD R80, R14.reuse, 0x20 ;  /* 0x000000200e507836 */ /* 0x040fe20000000000 */
[----:B------:R-:W-:Y:S01]  /*2e00*/  BSSY B0, `(.L_x_3728) ;  /* 0x00007a0000007945 */ /* 0x000fe20003800000 */
[----:B------:R-:W-:-:S02]  /*2e10*/  LEA R27, R14, R113, 0x1 ;  /* 0x000000710e1b7211 */ /* 0x000fc400078e08ff */
[----:B------:R-:W-:Y:S02]  /*2e20*/  IMAD R26, R28, R11, R32 ;  /* 0x0000000b1c1a7224 */ /* 0x000fe400078e0220 */
[----:B------:R-:W-:-:S04]  /*2e30*/  @P4 VIADD R80, R14, 0xffffffe0 ;  /* 0xffffffe00e504836 */ /* 0x000fc80000000000 */
[----:B------:R-:W-:Y:S01]  /*2e40*/  IMAD R80, R80, 0x2, R113 ;  /* 0x0000000250507824 */ /* 0x000fe200078e0271 */
[----:B--2---:R-:W-:-:S04]  /*2e50*/  LOP3.LUT R29, R29, 0xfffffffd, RZ, 0xc0, !PT ;  /* 0xfffffffd1d1d7812 */ /* 0x004fc800078ec0ff */
[----:B------:R-:W-:Y:S02]  /*2e60*/  @P2 LOP3.LUT R29, R29, 0x2, RZ, 0xfc, !PT ;  /* 0x000000021d1d2812 */ /* 0x000fe400078efcff */
[----:B------:R-:W-:-:S03]  /*2e70*/  ISETP.GE.AND P2, PT, R118, 0x1, PT ;  /* 0x000000017600780c */ /* 0x000fc60003f46270 */
[----:B------:R0:W-:Y:S10]  /*2e80*/  STL [R1], R29 ;  /* 0x0000001d01007387 */ /* 0x0001f40000100800 */
[----:B0-----:R-:W-:Y:S05]  /*2e90*/  @!P2 BRA `(.L_x_3729) ;  /* 0x00000070008ca947 */ /* 0x001fea0003800000 */
[----:B------:R-:W-:Y:S01]  /*2ea0*/  SHF.R.S32.HI R81, RZ, 0x1f, R26 ;  /* 0x0000001fff517819 */ /* 0x000fe2000001141a */
[----:B------:R-:W-:Y:S01]  /*2eb0*/  ULDC.64 UR4, c[0x0][0x300] ;  /* 0x0000c00000047ab9 */ /* 0x000fe20000000a00 */
[----:B-----5:R-:W-:Y:S01]  /*2ec0*/  SHF.R.S32.HI R82, RZ, 0x1f, R21 ;  /* 0x0000001fff527819 */ /* 0x020fe20000011415 */
[----:B------:R-:W-:-:S04]  /*2ed0*/  IMAD.WIDE.U32 R12, R26, UR4, RZ ;  /* 0x000000041a0c7c25 */ /* 0x000fc8000f8e00ff */
[----:B------:R-:W-:Y:S02]  /*2ee0*/  IMAD R11, R81, UR4, RZ ;  /* 0x00000004510b7c24 */ /* 0x000fe4000f8e02ff */
[----:B------:R-:W-:Y:S02]  /*2ef0*/  IMAD R83, R24, -0x60, R25 ;  /* 0xffffffa018537824 */ /* 0x000fe400078e0219 */
[----:B------:R-:W-:Y:S01]  /*2f00*/  IMAD R11, R26, UR5, R11 ;  /* 0x000000051a0b7c24 */ /* 0x000fe2000f8e020b */
[----:B------:R-:W-:Y:S02]  /*2f10*/  ULDC.64 UR4, c[0x0][0x310] ;  /* 0x0000c40000047ab9 */ /* 0x000fe40000000a00 */
[----:B------:R-:W-:Y:S01]  /*2f20*/  IMAD R14, R82, UR4, RZ ;  /* 0x00000004520e7c24 */ /* 0x000fe2000f8e02ff */
[----:B------:R-:W-:Y:S01]  /*2f30*/  VIMNMX R83, R83, 0x60, PT ;  /* 0x0000006053537848 */ /* 0x000fe20003fe0100 */
[----:B------:R-:W-:Y:S02]  /*2f40*/  IMAD.IADD R13, R13, 0x1, R11 ;  /* 0x000000010d0d7824 */ /* 0x000fe400078e020b */
[----:B------:R-:W-:-:S02]  /*2f50*/  IMAD R11, R21, UR5, R14 ;  /* 0x00000005150b7c24 */ /* 0x000fc4000f8e020e */
[----:B------:R-:W-:Y:S01]  /*2f60*/  IMAD.WIDE.U32 R12, R21, UR4, R12 ;  /* 0x00000004150c7c25 */ /* 0x000fe2000f8e000c */
[----:B------:R-:W-:-:S03]  /*2f70*/  ULDC.64 UR4, c[0x0][0x308] ;  /* 0x0000c20000047ab9 */ /* 0x000fc60000000a00 */
[----:B------:R-:W-:Y:S01]  /*2f80*/  IMAD R14, R124, R24, RZ ;  /* 0x000000187c0e7224 */ /* 0x000fe200078e02ff */
[----:B------:R-:W-:Y:S02]  /*2f90*/  IADD3 R13, R13, R11, RZ ;  /* 0x0000000b0d0d7210 */ /* 0x000fe40007ffe0ff */
[----:B------:R-:W-:Y:S01]  /*2fa0*/  SHF.R.S32.HI R11, RZ, 0x1f, R24 ;  /* 0x0000001fff0b7819 */ /* 0x000fe20000011418 */
[----:B------:R-:W-:-:S04]  /*2fb0*/  IMAD.WIDE.U32 R116, R196, UR4, R12 ;  /* 0x00000004c4747c25 */ /* 0x000fc8000f8e000c */
[----:B------:R-:W-:Y:S01]  /*2fc0*/  IMAD R13, R196, UR5, R117 ;  /* 0x00000005c40d7c24 */ /* 0x000fe2000f8e0275 */
[----:B------:R-:W-:Y:S01]  /*2fd0*/  ULDC.64 UR4, c[0x0][0x2e8] ;  /* 0x0000ba0000047ab9 */ /* 0x000fe20000000a00 */
[----:B------:R-:W-:Y:S01]  /*2fe0*/  IMAD R12, R123, R24, RZ ;  /* 0x000000187b0c7224 */ /* 0x000fe200078e02ff */
[C---:B------:R-:W-:Y:S01]  /*2ff0*/  LEA R117, P2, R116.reuse, UR4, 0x1 ;  /* 0x0000000474757c11 */ /* 0x040fe2000f8408ff */
[----:B------:R-:W-:Y:S01]  /*3000*/  ULDC.U8 UR4, c[0x0][0x410] ;  /* 0x0001040000047ab9 */ /* 0x000fe20000000000 */
[C---:B------:R-:W-:Y:S02]  /*3010*/  IMAD R31, R11.reuse, R86, R14 ;  /* 0x000000560b1f7224 */ /* 0x040fe400078e020e */
[----:B------:R-:W-:Y:S01]  /*3020*/  LEA.HI.X R116, R116, UR5, R13, 0x1, P2 ;  /* 0x0000000574747c11 */ /* 0x000fe200090f0c0d */
[----:B------:R-:W-:Y:S01]  /*3030*/  IMAD R29, R11, R92, R12 ;  /* 0x0000005c0b1d7224 */ /* 0x000fe200078e020c */
[----:B------:R-:W-:Y:S01]  /*3040*/  ISETP.NE.AND P2, PT, RZ, UR4, PT ;  /* 0x00000004ff007c0c */ /* 0x000fe2000bf45270 */
[----:B------:R-:W-:-:S04]  /*3050*/  IMAD.WIDE.U32 R14, R92, R24, RZ ;  /* 0x000000185c0e7225 */ /* 0x000fc800078e00ff */
[----:B------:R-:W-:-:S04]  /*3060*/  IMAD.WIDE.U32 R12, R86, R24, RZ ;  /* 0x00000018560c7225 */ /* 0x000fc800078e00ff */
[----:B------:R-:W-:Y:S02]  /*3070*/  IMAD.IADD R11, R15, 0x1, R29 ;  /* 0x000000010f0b7824 */ /* 0x000fe400078e021d */
[----:B------:R-:W-:Y:S02]  /*3080*/  IMAD.IADD R78, R13, 0x1, R31 ;  /* 0x000000010d4e7824 */ /* 0x000fe400078e021f */
[----:B------:R-:W-:Y:S05]  /*3090*/  @!P2 BRA `(.L_x_3730) ;  /* 0x0000003400a8a947 */ /* 0x000fea0003800000 */
        /* <DEDUP_REMOVED lines=26> */
[----:B------:R-:W-:Y:S06]  /*3240*/  @P3 BRA `(.L_x_3732) ;  /* 0x0000000000a03947 */ /* 0x000fec0003800000 */
[----:B------:R-:W-:Y:S01]  /*3250*/  IADD3 R55, P2, R96, R14, RZ ;  /* 0x0000000e60377210 */ /* 0x000fe20007f5e0ff */
[----:B------:R-:W-:Y:S01]  /*3260*/  ULDC.64 UR4, c[0x0][0x3e8] ;  /* 0x0000fa0000047ab9 */ /* 0x000fe20000000a00 */
[----:B------:R-:W-:Y:S02]  /*3270*/  CS2R R72, SRZ ;  /* 0x0000000000487805 */ /* 0x000fe4000001ff00 */
[----:B------:R-:W-:Y:S02]  /*3280*/  CS2R R74, SRZ ;  /* 0x00000000004a7805 */ /* 0x000fe4000001ff00 */
[----:B------:R-:W-:Y:S02]  /*3290*/  IADD3.X R56, R11, R101, RZ, P2, !PT ;  /* 0x000000650b387210 */ /* 0x000fe400017fe4ff */
[----:B------:R-:W-:-:S05]  /*32a0*/  IADD3 R52, P2, R90, R12, RZ ;  /* 0x0000000c5a347210 */ /* 0x000fca0007f5e0ff */
[----:B------:R-:W-:Y:S01]  /*32b0*/  IMAD.X R53, R78, 0x1, R100, P2 ;  /* 0x000000014e357824 */ /* 0x000fe200010e0664 */
        /* <DEDUP_REMOVED lines=8> */
[----:B------:R-:W5:Y:S04]  /*3340*/  @!P2 LDG.E.64 R72, desc[UR48][R54.64] ;  /* 0x000000303648a981 */ /* 0x000f68000c1e1b00 */
[----:B------:R-:W5:Y:S01]  /*3350*/  @!P2 LDG.E.64 R74, desc[UR48][R76.64] ;  /* 0x000000304c4aa981 */ /* 0x000f62000c1e1b00 */
        /* <DEDUP_REMOVED lines=16> */
[----:B------:R-:W-:-:S11]  /*3460*/  CS2R R52, SRZ ;  /* 0x0000000000347805 */ /* 0x000fd6000001ff00 */
[----:B------:R-:W5:Y:S04]  /*3470*/  @!P2 LDG.E.64 R56, desc[UR48][R54.64+0x80] ;  /* 0x000080303638a981 */ /* 0x000f68000c1e1b00 */
[----:B------:R-:W5:Y:S01]  /*3480*/  @!P2 LDG.E.64 R58, desc[UR48][R76.64+0x80] ;  /* 0x000080304c3aa981 */ /* 0x000f62000c1e1b00 */
[----:B------:R-:W-:-:S13]  /*3490*/  ISETP.GE.AND P2, PT, R209, R118, PT ;  /* 0x00000076d100720c */ /* 0x000fda0003f46270 */
[----:B------:R0:W5:Y:S02]  /*34a0*/  @!P2 LDG.E.64 R52, desc[UR48][R54.64+0xa0] ;  /* 0x0000a0303634a981 */ /* 0x000164000c1e1b00 */
[----:B0-----:R-:W-:-:S06]  /*34b0*/  CS2R R54, SRZ ;  /* 0x0000000000367805 */ /* 0x001fcc000001ff00 */
[----:B------:R0:W5:Y:S02]  /*34c0*/  @!P2 LDG.E.64 R54, desc[UR48][R76.64+0xa0] ;  /* 0x0000a0304c36a981 */ /* 0x000164000c1e1b00 */
.L_x_3732:
[----:B------:R-:W-:Y:S05]  /*34d0*/  BSYNC B1 ;  /* 0x0000000000017941 */ /* 0x000fea0003800000 */
.L_x_3731:
[----:B0-----:R-:W-:Y:S01]  /*34e0*/  VIADD R76, R202, 0x40 ;  /* 0x00000040ca4c7836 */ /* 0x001fe20000000000 */
[----:B------:R-:W-:Y:S04]  /*34f0*/  BSSY B1, `(.L_x_3733) ;  /* 0x000002b000017945 */ /* 0x000fe80003800000 */
[----:B------:R-:W-:-:S13]  /*3500*/  ISETP.GE.AND P4, PT, R76, R83, PT ;  /* 0x000000534c00720c */ /* 0x000fda0003f86270 */
[----:B------:R-:W-:Y:S05]  /*3510*/  @P4 BRA `(.L_x_3734) ;  /* 0x0000000000a04947 */ /* 0x000fea0003800000 */
[----:B------:R-:W-:Y:S01]  /*3520*/  IADD3 R15, P2, P5, R96, R14, R103 ;  /* 0x0000000e600f7210 */ /* 0x000fe20007d5e067 */
[----:B------:R-:W-:Y:S01]  /*3530*/  ULDC.64 UR4, c[0x0][0x3e8] ;  /* 0x0000fa0000047ab9 */ /* 0x000fe20000000a00 */
[----:B------:R-:W-:Y:S02]  /*3540*/  CS2R R48, SRZ ;  /* 0x0000000000307805 */ /* 0x000fe4000001ff00 */
[----:B------:R-:W-:Y:S02]  /*3550*/  CS2R R50, SRZ ;  /* 0x0000000000327805 */ /* 0x000fe4000001ff00 */
        /* <DEDUP_REMOVED lines=36> */
.L_x_3734:
[----:B------:R-:W-:Y:S05]  /*37a0*/  BSYNC B1 ;  /* 0x0000000000017941 */ /* 0x000fea0003800000 */
.L_x_3733:
[----:B-----5:R-:W-:Y:S01]  /*37b0*/  IMAD.MOV.U32 R11, RZ, RZ, R53 ;  /* 0x000000ffff0b7224 */ /* 0x020fe200078e0035 */
[----:B0-----:R-:W-:Y:S01]  /*37c0*/  MOV R12, R52 ;  /* 0x00000034000c7202 */ /* 0x001fe20000000f00 */
[----:B------:R-:W-:Y:S01]  /*37d0*/  UISETP.NE.AND UP0, UPT, UR51, 0x3, UPT ;  /* 0x000000033300788c */ /* 0x000fe2000bf05270 */
[----:B------:R-:W-:Y:S01]  /*37e0*/  IMAD.MOV.U32 R14, RZ, RZ, R56 ;  /* 0x000000ffff0e7224 */ /* 0x000fe200078e0038 */
[----:B------:R-:W-:Y:S02]  /*37f0*/  MOV R13, R57 ;  /* 0x00000039000d7202 */ /* 0x000fe40000000f00 */
[----:B------:R-:W-:Y:S01]  /*3800*/  PRMT R147, R12, 0x5410, R11 ;  /* 0x000054100c937816 */ /* 0x000fe2000000000b */
[----:B------:R-:W-:Y:S01]  /*3810*/  IMAD.MOV.U32 R12, RZ, RZ, R60 ;  /* 0x000000ffff0c7224 */ /* 0x000fe200078e003c */
[----:B------:R-:W-:Y:S01]  /*3820*/  PLOP3.LUT P2, PT, PT, PT, UP0, 0x80, 0x0 ;  /* 0x000000000000781c */ /* 0x000fe20003f4f008 */
[----:B------:R-:W-:Y:S01]  /*3830*/  IMAD.MOV.U32 R11, RZ, RZ, R61 ;  /* 0x000000ffff0b7224 */ /* 0x000fe200078e003d */
[----:B------:R-:W-:Y:S01]  /*3840*/  PRMT R149, R13, 0x5410, R14 ;  /* 0x000054100d957816 */ /* 0x000fe2000000000e */
[----:B------:R-:W-:Y:S01]  /*3850*/  IMAD.MOV.U32 R13, RZ, RZ, R68 ;  /* 0x000000ffff0d7224 */ /* 0x000fe200078e0044 */
[----:B------:R-:W-:Y:S01]  /*3860*/  PRMT R152, R12, 0x7610, R152 ;  /* 0x000076100c987816 */ /* 0x000fe20000000098 */
[----:B------:R-:W-:Y:S01]  /*3870*/  IMAD.MOV.U32 R12, RZ, RZ, R65 ;  /* 0x000000ffff0c7224 */ /* 0x000fe200078e0041 */
[----:B------:R-:W-:-:S02]  /*3880*/  PRMT R151, R11, 0x7610, R151 ;  /* 0x000076100b977816 */ /* 0x000fc40000000097 */
[----:B------:R-:W-:Y:S02]  /*3890*/  MOV R11, R64 ;  /* 0x00000040000b7202 */ /* 0x000fe40000000f00 */
[----:B------:R-:W-:Y:S02]  /*38a0*/  MOV R14, R69 ;  /* 0x00000045000e7202 */ /* 0x000fe40000000f00 */
[----:B------:R-:W-:Y:S01]  /*38b0*/  PRMT R153, R12, 0x5410, R11 ;  /* 0x000054100c997816 */ /* 0x000fe2000000000b */
[----:B------:R-:W-:Y:S01]  /*38c0*/  IMAD.MOV.U32 R11, RZ, RZ, R72 ;  /* 0x000000ffff0b7224 */ /* 0x000fe200078e0048 */
[----:B------:R-:W-:Y:S01]  /*38d0*/  PRMT R154, R13, 0x5410, R14 ;  /* 0x000054100d9a7816 */ /* 0x000fe2000000000e */
[----:B------:R-:W-:-:S05]  /*38e0*/  IMAD.MOV.U32 R12, RZ, RZ, R73 ;  /* 0x000000ffff0c7224 */ /* 0x000fca00078e0049 */
[----:B------:R-:W-:Y:S01]  /*38f0*/  PRMT R142, R11, 0x5410, R12 ;  /* 0x000054100b8e7816 */ /* 0x000fe2000000000c */
[----:B------:R-:W-:Y:S01]  /*3900*/  IMAD.MOV.U32 R11, RZ, RZ, R55 ;  /* 0x000000ffff0b7224 */ /* 0x000fe200078e0037 */
[----:B------:R-:W-:-:S04]  /*3910*/  MOV R12, R54 ;  /* 0x00000036000c7202 */ /* 0x000fc80000000f00 */
[----:B------:R-:W-:Y:S01]  /*3920*/  PRMT R148, R12, 0x5410, R11 ;  /* 0x000054100c947816 */ /* 0x000fe2000000000b */
[----:B------:R-:W-:Y:S01]  /*3930*/  IMAD.MOV.U32 R12, RZ, RZ, R58 ;  /* 0x000000ffff0c7224 */ /* 0x000fe200078e003a */
[----:B------:R-:W-:-:S04]  /*3940*/  MOV R11, R59 ;  /* 0x0000003b000b7202 */ /* 0x000fc80000000f00 */
[----:B------:R-:W-:Y:S01]  /*3950*/  PRMT R150, R11, 0x5410, R12 ;  /* 0x000054100b967816 */ /* 0x000fe2000000000c */
[----:B------:R-:W-:Y:S02]  /*3960*/  IMAD.MOV.U32 R12, RZ, RZ, R62 ;  /* 0x000000ffff0c7224 */ /* 0x000fe400078e003e */
[----:B------:R-:W-:-:S03]  /*3970*/  IMAD.MOV.U32 R11, RZ, RZ, R63 ;  /* 0x000000ffff0b7224 */ /* 0x000fc600078e003f */
[----:B------:R-:W-:Y:S01]  /*3980*/  PRMT R152, R152, 0x5410, R12 ;  /* 0x0000541098987816 */ /* 0x000fe2000000000c */
[----:B------:R-:W-:Y:S01]  /*3990*/  IMAD.MOV.U32 R12, RZ, RZ, R67 ;  /* 0x000000ffff0c7224 */ /* 0x000fe200078e0043 */
[----:B------:R-:W-:Y:S02]  /*39a0*/  PRMT R151, R151, 0x5410, R11 ;  /* 0x0000541097977816 */ /* 0x000fe4000000000b */
[----:B------:R-:W-:-:S04]  /*39b0*/  MOV R11, R66 ;  /* 0x00000042000b7202 */ /* 0x000fc80000000f00 */
        /* <DEDUP_REMOVED lines=48> */
.L_x_3735:
[----:B------:R-:W-:Y:S01]  /*3cc0*/  LEA R84, R18, R2, 0x3 ;  /* 0x0000000212547211 */ /* 0x000fe200078e18ff */
[----:B------:R-:W-:Y:S01]  /*3cd0*/  BSSY B1, `(.L_x_3736) ;  /* 0x0000004000017945 */ /* 0x000fe20003800000 */
[----:B------:R-:W-:-:S04]  /*3ce0*/  SHF.L.U32 R85, R203, 0x1f, RZ ;  /* 0x0000001fcb557819 */ /* 0x000fc800000006ff */
[----:B------:R-:W0:Y:S02]  /*3cf0*/  SYNCS.PHASECHK.TRANS64.TRYWAIT P5, [R84+URZ+0x30890], R85 ;  /* 0x03089055540075a7 */ /* 0x000e2400080a017f */
[----:B0-----:R-:W-:Y:S05]  /*3d00*/  @!P5 BRA `(.L_x_3737) ;  /* 0x000001f00010d947 */ /* 0x001fea0003800000 */
.L_x_4064:
[----:B------:R-:W-:Y:S05]  /*3d10*/  BSYNC B1 ;  /* 0x0000000000017941 */ /* 0x000fea0003800000 */
.L_x_3736:
[----:B------:R-:W-:-:S03]  /*3d20*/  UMOV UR4, 0xffffffff ;  /* 0xffffffff00047882 */ /* 0x000fc60000000000 */
[----:B------:R-:W-:Y:S05]  /*3d30*/  BRA.DIV UR4, `(.L_x_3738) ;  /* 0x000001f204187947 */ /* 0x000fea000b800000 */
[----:B------:R1:W2:Y:S04]  /*3d40*/  SHFL.IDX PT, R76, R116, RZ, 0x1c1f ;  /* 0x001c1fff744c7589 */ /* 0x0002a800000e0000 */
[----:B------:R1:W3:Y:S02]  /*3d50*/  SHFL.IDX PT, R11, R117, RZ, 0x1c1f ;  /* 0x001c1fff750b7589 */ /* 0x0002e400000e0000 */
.L_x_4068:
        /* <DEDUP_REMOVED lines=9> */
[--C-:B------:R-:W-:Y:S02]  /*3df0*/  SHF.R.U64 R134, R72, 0x10, R73.reuse ;  /* 0x0000001048867819 */ /* 0x100fe40000001249 */
[----:B------:R-:W-:Y:S01]  /*3e00*/  SHF.R.U32.HI R72, RZ, 0x10, R73 ;  /* 0x00000010ff487819 */ /* 0x000fe20000011649 */
[----:B0-----:R-:W-:Y:S01]  /*3e10*/  IMAD.MOV.U32 R73, RZ, RZ, R13 ;  /* 0x000000ffff497224 */ /* 0x001fe200078e000d */
        /* <DEDUP_REMOVED lines=32> */
[----:B------:R-:W-:Y:S01]  /*4020*/  HADD2.F32 R141, -RZ, R142.H1_H1 ;  /* 0x3000008eff8d7230 */ /* 0x000fe20000004100 */
[----:B------:R-:W-:Y:S01]  /*4030*/  F2FP.F16.F32.PACK_AB R12, R12, R75 ;  /* 0x0000004b0c0c723e */ /* 0x000fe200000000ff */
[----:B------:R-:W-:Y:S02]  /*4040*/  HADD2.F32 R14, -RZ, R14.H0_H0 ;  /* 0x2000000eff0e7230 */ /* 0x000fe40000004100 */
[----:B------:R-:W-:-:S04]  /*4050*/  FMUL.FTZ R142, R134, R74 ;  /* 0x0000004a868e7220 */ /* 0x000fc80000410000 */
[C---:B------:R-:W-:Y:S01]  /*4060*/  FFMA.FTZ R142, R14.reuse, R141, -R142 ;  /* 0x0000008d0e8e7223 */ /* 0x040fe2000001088e */
[----:B------:R-:W-:-:S04]  /*4070*/  FMUL.FTZ R14, R14, R74 ;  /* 0x0000004a0e0e7220 */ /* 0x000fc80000410000 */
[----:B------:R-:W-:-:S05]  /*4080*/  FFMA.FTZ R14, R134, R141, R14 ;  /* 0x0000008d860e7223 */ /* 0x000fca000001000e */
[----:B------:R-:W-:-:S07]  /*4090*/  F2FP.F16.F32.PACK_AB R14, R14, R142 ;  /* 0x0000008e0e0e723e */ /* 0x000fce00000000ff */
.L_x_3744:
[----:B------:R-:W-:Y:S05]  /*40a0*/  BSYNC B3 ;  /* 0x0000000000037941 */ /* 0x000fea0003800000 */
.L_x_3743:
[----:B---3--:R-:W-:-:S04]  /*40b0*/  LEA R72, P3, R16, R11, 0x1 ;  /* 0x0000000b10487211 */ /* 0x008fc800078608ff */
[----:B--2---:R-:W-:-:S05]  /*40c0*/  LEA.HI.X R73, R16, R76, R17, 0x1, P3 ;  /* 0x0000004c10497211 */ /* 0x004fca00018f0c11 */
[----:B0-----:R4:W-:Y:S04]  /*40d0*/  ST.E.128 desc[UR48][R72.64], R12 ;  /* 0x0000000c48007985 */ /* 0x0019e8000c101d30 */
.L_x_3742:
[----:B------:R-:W-:Y:S05]  /*40e0*/  BSYNC B2 ;  /* 0x0000000000027941 */ /* 0x000fea0003800000 */
.L_x_3741:
[----:B------:R-:W-:Y:S01]  /*40f0*/  ISETP.NE.AND P3, PT, R7, RZ, PT ;  /* 0x000000ff0700720c */ /* 0x000fe20003f65270 */
[----:B------:R-:W-:-:S12]  /*4100*/  BSSY B2, `(.L_x_3745) ;  /* 0x0000037000027945 */ /* 0x000fd80003800000 */
[----:B------:R-:W-:Y:S05]  /*4110*/  @!P3 BRA `(.L_x_3746) ;  /* 0x0000000000d4b947 */ /* 0x000fea0003800000 */
[----:B----4-:R4:W0:Y:S01]  /*4120*/  LDS.128 R12, [R80+0x1e000] ;  /* 0x01e00000500c7984 */ /* 0x0108220000000c00 */
        /* <DEDUP_REMOVED lines=46> */
.L_x_3748:
[----:B------:R-:W-:Y:S05]  /*4410*/  BSYNC B3 ;  /* 0x0000000000037941 */ /* 0x000fea0003800000 */
.L_x_3747:
[----:B--2---:R-:W-:Y:S01]  /*4420*/  MOV R69, R76 ;  /* 0x0000004c00457202 */ /* 0x004fe20000000f00 */
[----:B------:R-:W-:Y:S02]  /*4430*/  IMAD.SHL.U32 R70, R197, 0x8, RZ ;  /* 0x00000008c5467824 */ /* 0x000fe400078e00ff */
[----:B---3--:R-:W-:-:S04]  /*4440*/  IMAD.MOV.U32 R68, RZ, RZ, R11 ;  /* 0x000000ffff447224 */ /* 0x008fc800078e000b */
[----:B------:R-:W-:-:S05]  /*4450*/  IMAD.WIDE R68, R70, 0x2, R68 ;  /* 0x0000000246447825 */ /* 0x000fca00078e0244 */
[----:B0-----:R0:W-:Y:S02]  /*4460*/  ST.E.128 desc[UR48][R68.64], R12 ;  /* 0x0000000c44007985 */ /* 0x0011e4000c101d30 */
.L_x_3746:
[----:B------:R-:W-:Y:S05]  /*4470*/  BSYNC B2 ;  /* 0x0000000000027941 */ /* 0x000fea0003800000 */
.L_x_3745:
        /* <DEDUP_REMOVED lines=34> */
[----:B------:R-:W-:Y:S02]  /*46a0*/  HADD2.F32 R66, -RZ, R153.H1_H1 ;  /* 0x30000099ff427230 */ /* 0x000fe40000004100 */
[----:B------:R-:W-:Y:S01]  /*46b0*/  F2FP.F16.F32.PACK_AB R15, R15, R64 ;  /* 0x000000400f0f723e */ /* 0x000fe200000000ff */
[-C--:B------:R-:W-:Y:S01]  /*46c0*/  FMUL.FTZ R67, R12, R68.reuse ;  /* 0x000000440c437220 */ /* 0x080fe20000410000 */
[----:B------:R-:W-:-:S03]  /*46d0*/  FMUL.FTZ R68, R69, R68 ;  /* 0x0000004445447220 */ /* 0x000fc60000410000 */
[-C--:B------:R-:W-:Y:S01]  /*46e0*/  FFMA.FTZ R67, R69, R66.reuse, -R67 ;  /* 0x0000004245437223 */ /* 0x080fe20000010843 */
[----:B------:R-:W-:Y:S01]  /*46f0*/  FFMA.FTZ R12, R12, R66, R68 ;  /* 0x000000420c0c7223 */ /* 0x000fe20000010044 */
[----:B------:R-:W-:Y:S02]  /*4700*/  HADD2.F32 R66, -RZ, R155.H1_H1 ;  /* 0x3000009bff427230 */ /* 0x000fe40000004100 */
[--C-:B------:R-:W-:Y:S02]  /*4710*/  HADD2.F32 R68, -RZ, R14.reuse.H1_H1 ;  /* 0x3000000eff447230 */ /* 0x100fe40000004100 */
        /* <DEDUP_REMOVED lines=8> */
.L_x_3752:
[----:B------:R-:W-:Y:S05]  /*47a0*/  BSYNC B3 ;  /* 0x0000000000037941 */ /* 0x000fea0003800000 */
.L_x_3751:
[----:B--2---:R-:W-:Y:S01]  /*47b0*/  MOV R65, R76 ;  /* 0x0000004c00417202 */ /* 0x004fe20000000f00 */
[----:B------:R-:W-:Y:S02]  /*47c0*/  IMAD.SHL.U32 R66, R198, 0x8, RZ ;  /* 0x00000008c6427824 */ /* 0x000fe400078e00ff */
[----:B---3--:R-:W-:-:S04]  /*47d0*/  IMAD.MOV.U32 R64, RZ, RZ, R11 ;  /* 0x000000ffff407224 */ /* 0x008fc800078e000b */
[----:B------:R-:W-:-:S05]  /*47e0*/  IMAD.WIDE R64, R66, 0x2, R64 ;  /* 0x0000000242407825 */ /* 0x000fca00078e0240 */
[----:B----4-:R0:W-:Y:S02]  /*47f0*/  ST.E.128 desc[UR48][R64.64], R12 ;  /* 0x0000000c40007985 */ /* 0x0101e4000c101d30 */
.L_x_3750:
[----:B------:R-:W-:Y:S05]  /*4800*/  BSYNC B2 ;  /* 0x0000000000027941 */ /* 0x000fea0003800000 */
.L_x_3749:
        /* <DEDUP_REMOVED lines=40> */
[--C-:B------:R-:W-:Y:S02]  /*4a90*/  HADD2.F32 R62, -RZ, R151.reuse.H1_H1 ;  /* 0x30000097ff3e7230 */ /* 0x100fe40000004100 */
        /* <DEDUP_REMOVED lines=9> */
.L_x_3756:
[----:B------:R-:W-:Y:S05]  /*4b30*/  BSYNC B3 ;  /* 0x0000000000037941 */ /* 0x000fea0003800000 */
.L_x_3755:
[----:B---3--:R-:W-:-:S04]  /*4b40*/  LEA R60, P3, R22, R11, 0x1 ;  /* 0x0000000b163c7211 */ /* 0x008fc800078608ff */
[----:B--2---:R-:W-:-:S05]  /*4b50*/  LEA.HI.X R61, R22, R76, R201, 0x1, P3 ;  /* 0x0000004c163d7211 */ /* 0x004fca00018f0cc9 */
[----:B----4-:R0:W-:Y:S04]  /*4b60*/  ST.E.128 desc[UR48][R60.64], R12 ;  /* 0x0000000c3c007985 */ /* 0x0101e8000c101d30 */
.L_x_3754:
[----:B------:R-:W-:Y:S05]  /*4b70*/  BSYNC B2 ;  /* 0x0000000000027941 */ /* 0x000fea0003800000 */
.L_x_3753:
        /* <DEDUP_REMOVED lines=28> */
[----:B------:R-:W-:-:S02]  /*4d40*/  HADD2.F32 R15, -RZ, R150.H1_H1 ;  /* 0x30000096ff0f7230 */ /* 0x000fc40000004100 */
[----:B------:R-:W-:Y:S01]  /*4d50*/  FFMA.FTZ R58, R13, R57, R58 ;  /* 0x000000390d3a7223 */ /* 0x000fe2000001003a */
[--C-:B------:R-:W-:Y:S02]  /*4d60*/  HADD2.F32 R13, -RZ, R12.reuse.H0_H0 ;  /* 0x2000000cff0d7230 */ /* 0x100fe40000004100 */
[----:B------:R-:W-:Y:S02]  /*4d70*/  HADD2.F32 R12, -RZ, R12.H1_H1 ;  /* 0x3000000cff0c7230 */ /* 0x000fe40000004100 */
[--C-:B------:R-:W-:Y:S01]  /*4d80*/  HADD2.F32 R57, -RZ, R149.reuse.H1_H1 ;  /* 0x30000095ff397230 */ /* 0x100fe20000004100 */
[----:B------:R-:W-:Y:S01]  /*4d90*/  F2FP.F16.F32.PACK_AB R56, R58, R56 ;  /* 0x000000383a38723e */ /* 0x000fe200000000ff */
[----:B------:R-:W-:Y:S02]  /*4da0*/  HADD2.F32 R150, -RZ, R150.H0_H0 ;  /* 0x20000096ff967230 */ /* 0x000fe40000004100 */
[-C--:B------:R-:W-:Y:S01]  /*4db0*/  FMUL.FTZ R59, R12, R15.reuse ;  /* 0x0000000f0c3b7220 */ /* 0x080fe20000410000 */
[----:B------:R-:W-:Y:S01]  /*4dc0*/  FMUL.FTZ R15, R13, R15 ;  /* 0x0000000f0d0f7220 */ /* 0x000fe20000410000 */
[----:B------:R-:W-:-:S02]  /*4dd0*/  HADD2.F32 R149, -RZ, R149.H0_H0 ;  /* 0x20000095ff957230 */ /* 0x000fc40000004100 */
        /* <DEDUP_REMOVED lines=14> */
.L_x_3760:
[----:B------:R-:W-:Y:S05]  /*4ec0*/  BSYNC B3 ;  /* 0x0000000000037941 */ /* 0x000fea0003800000 */
.L_x_3759:
[----:B---3--:R-:W-:-:S04]  /*4ed0*/  LEA R56, P3, R19, R11, 0x1 ;  /* 0x0000000b13387211 */ /* 0x008fc800078608ff */
[----:B--2---:R-:W-:-:S05]  /*4ee0*/  LEA.HI.X R57, R19, R76, R200, 0x1, P3 ;  /* 0x0000004c13397211 */ /* 0x004fca00018f0cc8 */
[----:B----4-:R0:W-:Y:S04]  /*4ef0*/  ST.E.128 desc[UR48][R56.64], R12 ;  /* 0x0000000c38007985 */ /* 0x0101e8000c101d30 */
.L_x_3758:
[----:B------:R-:W-:Y:S05]  /*4f00*/  BSYNC B2 ;  /* 0x0000000000027941 */ /* 0x000fea0003800000 */
.L_x_3757:
[----:B------:R-:W-:-:S13]  /*4f10*/  ISETP.NE.AND P3, PT, R20, RZ, PT ;  /* 0x000000ff1400720c */ /* 0x000fda0003f65270 */
[----:B------:R-:W-:Y:S05]  /*4f20*/  @!P3 BRA `(.L_x_3740) ;  /* 0x0000000000d4b947 */ /* 0x000fea0003800000 */
[----:B0---4-:R0:W4:Y:S01]  /*4f30*/  LDS.128 R12, [R80+0x24000] ;  /* 0x02400000500c7984 */ /* 0x0111220000000c00 */
[C---:B---3--:R-:W-:Y:S01]  /*4f40*/  LEA R56, P3, R23.reuse, R11, 0x1 ;  /* 0x0000000b17387211 */ /* 0x048fe200078608ff */
[----:B------:R-:W-:Y:S03]  /*4f50*/  BSSY B2, `(.L_x_3761) ;  /* 0x0000031000027945 */ /* 0x000fe60003800000 */
[----:B--2---:R-:W-:Y:S02]  /*4f60*/  LEA.HI.X R57, R23, R76, R199, 0x1, P3 ;  /* 0x0000004c17397211 */ /* 0x004fe400018f0cc7 */
[----:B------:R-:W-:-:S13]  /*4f70*/  ISETP.GE.AND P3, PT, R209, R118, PT ;  /* 0x00000076d100720c */ /* 0x000fda0003f66270 */
[----:B0-----:R-:W-:Y:S05]  /*4f80*/  @P3 BRA `(.L_x_3762) ;  /* 0x0000000000b43947 */ /* 0x001fea0003800000 */
[----:B------:R-:W-:Y:S02]  /*4f90*/  SHF.R.U64 R58, R54, 0x10, R55 ;  /* 0x00000010363a7819 */ /* 0x000fe40000001237 */
[----:B----4-:R-:W-:Y:S02]  /*4fa0*/  MOV R54, R13 ;  /* 0x0000000d00367202 */ /* 0x010fe40000000f00 */
        /* <DEDUP_REMOVED lines=24> */
[--C-:B------:R-:W-:Y:S01]  /*5130*/  HADD2.F32 R52, -RZ, R147.reuse.H0_H0 ;  /* 0x20000093ff347230 */ /* 0x100fe20000004100 */
[----:B------:R-:W-:Y:S01]  /*5140*/  F2FP.F16.F32.PACK_AB R15, R15, R53 ;  /* 0x000000350f0f723e */ /* 0x000fe200000000ff */
[----:B------:R-:W-:Y:S02]  /*5150*/  HADD2.F32 R148, -RZ, R148.H1_H1 ;  /* 0x30000094ff947230 */ /* 0x000fe40000004100 */
[CC--:B------:R-:W-:Y:S01]  /*5160*/  FMUL.FTZ R55, R12.reuse, R13.reuse ;  /* 0x0000000d0c377220 */ /* 0x0c0fe20000410000 */
[C---:B------:R-:W-:Y:S01]  /*5170*/  FMUL.FTZ R13, R11.reuse, R13 ;  /* 0x0000000d0b0d7220 */ /* 0x040fe20000410000 */
[----:B------:R-:W-:Y:S02]  /*5180*/  HADD2.F32 R147, -RZ, R147.H1_H1 ;  /* 0x30000093ff937230 */ /* 0x000fe40000004100 */
[-C--:B------:R-:W-:Y:S01]  /*5190*/  FFMA.FTZ R55, R11, R52.reuse, -R55 ;  /* 0x000000340b377223 */ /* 0x080fe20000010837 */
[--C-:B------:R-:W-:Y:S02]  /*51a0*/  HADD2.F32 R11, -RZ, R14.reuse.H0_H0 ;  /* 0x2000000eff0b7230 */ /* 0x100fe40000004100 */
[----:B------:R-:W-:Y:S01]  /*51b0*/  FFMA.FTZ R13, R12, R52, R13 ;  /* 0x000000340c0d7223 */ /* 0x000fe2000001000d */
[----:B------:R-:W-:-:S04]  /*51c0*/  HADD2.F32 R14, -RZ, R14.H1_H1 ;  /* 0x3000000eff0e7230 */ /* 0x000fc80000004100 */
[----:B------:R-:W-:Y:S01]  /*51d0*/  F2FP.F16.F32.PACK_AB R13, R13, R55 ;  /* 0x000000370d0d723e */ /* 0x000fe200000000ff */
[-C--:B------:R-:W-:Y:S01]  /*51e0*/  FMUL.FTZ R12, R14, R148.reuse ;  /* 0x000000940e0c7220 */ /* 0x080fe20000410000 */
[----:B------:R-:W-:-:S03]  /*51f0*/  FMUL.FTZ R148, R11, R148 ;  /* 0x000000940b947220 */ /* 0x000fc60000410000 */
[-C--:B------:R-:W-:Y:S01]  /*5200*/  FFMA.FTZ R12, R11, R147.reuse, -R12 ;  /* 0x000000930b0c7223 */ /* 0x080fe2000001080c */
[----:B------:R-:W-:-:S05]  /*5210*/  FFMA.FTZ R148, R14, R147, R148 ;  /* 0x000000930e947223 */ /* 0x000fca0000010094 */
[----:B------:R-:W-:Y:S01]  /*5220*/  F2FP.F16.F32.PACK_AB R148, R148, R12 ;  /* 0x0000000c9494723e */ /* 0x000fe200000000ff */
[----:B------:R-:W-:Y:S01]  /*5230*/  IMAD.MOV.U32 R12, RZ, RZ, R13 ;  /* 0x000000ffff0c7224 */ /* 0x000fe200078e000d */
[----:B------:R-:W-:-:S03]  /*5240*/  MOV R13, R54 ;  /* 0x00000036000d7202 */ /* 0x000fc60000000f00 */
[----:B------:R-:W-:-:S07]  /*5250*/  IMAD.MOV.U32 R14, RZ, RZ, R148 ;  /* 0x000000ffff0e7224 */ /* 0x000fce00078e0094 */
.L_x_3762:
[----:B------:R-:W-:Y:S05]  /*5260*/  BSYNC B2 ;  /* 0x0000000000027941 */ /* 0x000fea0003800000 */
.L_x_3761:
[----:B----4-:R0:W-:Y:S02]  /*5270*/  ST.E.128 desc[UR48][R56.64], R12 ;  /* 0x0000000c38007985 */ /* 0x0101e4000c101d30 */
.L_x_3740:
[----:B------:R-:W-:Y:S05]  /*5280*/  BSYNC B1 ;  /* 0x0000000000017941 */ /* 0x000fea0003800000 */
.L_x_3739:
[----:B------:R-:W-:-:S03]  /*5290*/  UMOV UR4, 0xffffffff ;  /* 0xffffffff00047882 */ /* 0x000fc60000000000 */
[----:B------:R-:W-:Y:S05]  /*52a0*/  BRA.DIV UR4, `(.L_x_3763) ;  /* 0x000001de04087947 */ /* 0x000fea000b800000 */
[----:B-1----:R-:W1:Y:S04]  /*52b0*/  SHFL.IDX PT, R116, R116, 0x1, 0x1c1f ;  /* 0x003c1f0074747f89 */ /* 0x002e6800000e0000 */
[----:B------:R-:W0:Y:S02]  /*52c0*/  SHFL.IDX PT, R117, R117, 0x1, 0x1c1f ;  /* 0x003c1f0075757f89 */ /* 0x000e2400000e0000 */
.L_x_4072:
[----:B------:R-:W-:Y:S05]  /*52d0*/  @P4 BRA `(.L_x_3764) ;  /* 0x0000005400484947 */ /* 0x000fea0003800000 */
[----:B------:R-:W-:Y:S01]  /*52e0*/  ISETP.NE.AND P3, PT, R6, RZ, PT ;  /* 0x000000ff0600720c */ /* 0x000fe20003f65270 */
[----:B------:R-:W-:-:S12]  /*52f0*/  BSSY B1, `(.L_x_3765) ;  /* 0x0000039000017945 */ /* 0x000fd80003800000 */
[----:B------:R-:W-:Y:S05]  /*5300*/  @!P3 BRA `(.L_x_3766) ;  /* 0x0000000000dcb947 */ /* 0x000fea0003800000 */
[----:B0---4-:R0:W4:Y:S01]  /*5310*/  LDS.128 R12, [R27+0x20000] ;  /* 0x020000001b0c7984 */ /* 0x0111220000000c00 */
[C---:B------:R-:W-:Y:S01]  /*5320*/  LEA R52, P3, R16.reuse, R117, 0x1 ;  /* 0x0000007510347211 */ /* 0x040fe200078608ff */
[----:B------:R-:W-:Y:S03]  /*5330*/  BSSY B2, `(.L_x_3767) ;  /* 0x0000033000027945 */ /* 0x000fe60003800000 */
[----:B-1----:R-:W-:Y:S02]  /*5340*/  LEA.HI.X R53, R16, R116, R17, 0x1, P3 ;  /* 0x0000007410357211 */ /* 0x002fe400018f0c11 */
[----:B------:R-:W-:-:S13]  /*5350*/  ISETP.GE.AND P3, PT, R194, R118, PT ;  /* 0x00000076c200720c */ /* 0x000fda0003f66270 */
[----:B0-----:R-:W-:Y:S05]  /*5360*/  @P3 BRA `(.L_x_3768) ;  /* 0x0000000000bc3947 */ /* 0x001fea0003800000 */
[----:B------:R-:W-:Y:S01]  /*5370*/  SHF.R.U64 R54, R50, 0x10, R51 ;  /* 0x0000001032367819 */ /* 0x000fe20000001233 */
[----:B----4-:R-:W-:Y:S01]  /*5380*/  IMAD.MOV.U32 R50, RZ, RZ, R13 ;  /* 0x000000ffff327224 */ /* 0x010fe200078e000d */
[----:B------:R-:W-:Y:S02]  /*5390*/  SHF.R.U64 R13, R48, 0x10, R49 ;  /* 0x00000010300d7819 */ /* 0x000fe40000001231 */
[----:B------:R-:W-:Y:S01]  /*53a0*/  SHF.R.U32.HI R51, RZ, 0x10, R51 ;  /* 0x00000010ff337819 */ /* 0x000fe20000011633 */
[----:B------:R-:W-:Y:S02]  /*53b0*/  HADD2.F32 R54, -RZ, R54.H0_H0 ;  /* 0x20000036ff367230 */ /* 0x000fe40000004100 */
[--C-:B---3--:R-:W-:Y:S02]  /*53c0*/  HADD2.F32 R11, -RZ, R50.reuse.H1_H1 ;  /* 0x30000032ff0b7230 */ /* 0x108fe40000004100 */
        /* <DEDUP_REMOVED lines=17> */
[--C-:B------:R-:W-:Y:S02]  /*54e0*/  HADD2.F32 R11, -RZ, R146.reuse.H0_H0 ;  /* 0x20000092ff0b7230 */ /* 0x100fe40000004100 */
        /* <DEDUP_REMOVED lines=13> */
[-C--:B------:R-:W-:Y:S02]  /*55c0*/  FMUL.FTZ R15, R13, R146.reuse ;  /* 0x000000920d0f7220 */ /* 0x080fe40000410000 */
        /* <DEDUP_REMOVED lines=9> */
.L_x_3768:
[----:B------:R-:W-:Y:S05]  /*5660*/  BSYNC B2 ;  /* 0x0000000000027941 */ /* 0x000fea0003800000 */
.L_x_3767:
[----:B----4-:R0:W-:Y:S02]  /*5670*/  ST.E.128 desc[UR48][R52.64], R12 ;  /* 0x0000000c34007985 */ /* 0x0101e4000c101d30 */
.L_x_3766:
[----:B------:R-:W-:Y:S05]  /*5680*/  BSYNC B1 ;  /* 0x0000000000017941 */ /* 0x000fea0003800000 */
.L_x_3765:
[----:B------:R-:W-:Y:S01]  /*5690*/  ISETP.NE.AND P3, PT, R7, RZ, PT ;  /* 0x000000ff0700720c */ /* 0x000fe20003f65270 */
[----:B------:R-:W-:-:S12]  /*56a0*/  BSSY B1, `(.L_x_3769) ;  /* 0x0000035000017945 */ /* 0x000fd80003800000 */
[----:B------:R-:W-:Y:S05]  /*56b0*/  @!P3 BRA `(.L_x_3770) ;  /* 0x0000000000ccb947 */ /* 0x000fea0003800000 */
[----:B0---4-:R0:W4:Y:S01]  /*56c0*/  LDS.128 R12, [R80+0x20000] ;  /* 0x02000000500c7984 */ /* 0x0111220000000c00 */
[----:B------:R-:W-:Y:S01]  /*56d0*/  ISETP.GE.AND P3, PT, R208, R118, PT ;  /* 0x00000076d000720c */ /* 0x000fe20003f66270 */
[----:B------:R-:W-:Y:S01]  /*56e0*/  IMAD.MOV.U32 R48, RZ, RZ, R117 ;  /* 0x000000ffff307224 */ /* 0x000fe200078e0075 */
[----:B---3--:R-:W-:Y:S01]  /*56f0*/  SHF.L.U32 R11, R197, 0x3, RZ ;  /* 0x00000003c50b7819 */ /* 0x008fe200000006ff */
[----:B-1----:R-:W-:Y:S01]  /*5700*/  IMAD.MOV.U32 R49, RZ, RZ, R116 ;  /* 0x000000ffff317224 */ /* 0x002fe200078e0074 */
[----:B------:R-:W-:Y:S03]  /*5710*/  BSSY B2, `(.L_x_3771) ;  /* 0x000002c000027945 */ /* 0x000fe60003800000 */
[----:B------:R-:W-:-:S06]  /*5720*/  IMAD.WIDE R48, R11, 0x2, R48 ;  /* 0x000000020b307825 */ /* 0x000fcc00078e0230 */
[----:B0-----:R-:W-:Y:S05]  /*5730*/  @P3 BRA `(.L_x_3772) ;  /* 0x0000000000a43947 */ /* 0x001fea0003800000 */
[--C-:B------:R-:W-:Y:S01]  /*5740*/  SHF.R.U64 R11, R44, 0x10, R45.reuse ;  /* 0x000000102c0b7819 */ /* 0x100fe2000000122d */
[--C-:B----4-:R-:W-:Y:S01]  /*5750*/  HADD2.F32 R50, -RZ, R15.reuse.H1_H1 ;  /* 0x3000000fff327230 */ /* 0x110fe20000004100 */
        /* <DEDUP_REMOVED lines=19> */
[----:B------:R-:W-:Y:S01]  /*5890*/  HADD2.F32 R13, -RZ, R144.H0_H0 ;  /* 0x20000090ff0d7230 */ /* 0x000fe20000004100 */
        /* <DEDUP_REMOVED lines=19> */
.L_x_3772:
[----:B------:R-:W-:Y:S05]  /*59d0*/  BSYNC B2 ;  /* 0x0000000000027941 */ /* 0x000fea0003800000 */
.L_x_3771:
[----:B----4-:R0:W-:Y:S02]  /*59e0*/  ST.E.128 desc[UR48][R48.64], R12 ;  /* 0x0000000c30007985 */ /* 0x0101e4000c101d30 */
.L_x_3770:
[----:B------:R-:W-:Y:S05]  /*59f0*/  BSYNC B1 ;  /* 0x0000000000017941 */ /* 0x000fea0003800000 */
.L_x_3769:
[----:B------:R-:W-:Y:S01]  /*5a00*/  ISETP.NE.AND P3, PT, R8, RZ, PT ;  /* 0x000000ff0800720c */ /* 0x000fe20003f65270 */
[----:B------:R-:W-:-:S12]  /*5a10*/  BSSY B1, `(.L_x_3773) ;  /* 0x0000036000017945 */ /* 0x000fd80003800000 */
[----:B------:R-:W-:Y:S05]  /*5a20*/  @!P3 BRA `(.L_x_3774) ;  /* 0x0000000000d0b947 */ /* 0x000fea0003800000 */
[----:B0---4-:R0:W4:Y:S01]  /*5a30*/  LDS.128 R12, [R27+0x23000] ;  /* 0x023000001b0c7984 */ /* 0x0111220000000c00 */
[----:B------:R-:W-:Y:S01]  /*5a40*/  ISETP.GE.AND P3, PT, R206, R118, PT ;  /* 0x00000076ce00720c */ /* 0x000fe20003f66270 */
[----:B---3--:R-:W-:Y:S01]  /*5a50*/  IMAD.SHL.U32 R11, R198, 0x8, RZ ;  /* 0x00000008c60b7824 */ /* 0x008fe200078e00ff */
[----:B-1----:R-:W-:Y:S01]  /*5a60*/  MOV R45, R116 ;  /* 0x00000074002d7202 */ /* 0x002fe20000000f00 */
[----:B------:R-:W-:Y:S01]  /*5a70*/  IMAD.MOV.U32 R44, RZ, RZ, R117 ;  /* 0x000000ffff2c7224 */ /* 0x000fe200078e0075 */
[----:B------:R-:W-:Y:S03]  /*5a80*/  BSSY B2, `(.L_x_3775) ;  /* 0x000002d000027945 */ /* 0x000fe60003800000 */
[----:B------:R-:W-:-:S06]  /*5a90*/  IMAD.WIDE R44, R11, 0x2, R44 ;  /* 0x000000020b2c7825 */ /* 0x000fcc00078e022c */
[----:B0-----:R-:W-:Y:S05]  /*5aa0*/  @P3 BRA `(.L_x_3776) ;  /* 0x0000000000a83947 */ /* 0x001fea0003800000 */
[----:B------:R-:W-:Y:S02]  /*5ab0*/  SHF.R.U64 R11, R40, 0x10, R41 ;  /* 0x00000010280b7819 */ /* 0x000fe40000001229 */
[----:B------:R-:W-:Y:S02]  /*5ac0*/  SHF.R.U64 R46, R42, 0x10, R43 ;  /* 0x000000102a2e7819 */ /* 0x000fe4000000122b */
[----:B------:R-:W-:Y:S01]  /*5ad0*/  SHF.R.U32.HI R40, RZ, 0x10, R41 ;  /* 0x00000010ff287819 */ /* 0x000fe20000011629 */
[----:B----4-:R-:W-:Y:S01]  /*5ae0*/  IMAD.MOV.U32 R41, RZ, RZ, R13 ;  /* 0x000000ffff297224 */ /* 0x010fe200078e000d */
        /* <DEDUP_REMOVED lines=38> */
.L_x_3776:
[----:B------:R-:W-:Y:S05]  /*5d50*/  BSYNC B2 ;  /* 0x0000000000027941 */ /* 0x000fea0003800000 */
.L_x_3775:
[----:B----4-:R0:W-:Y:S02]  /*5d60*/  ST.E.128 desc[UR48][R44.64], R12 ;  /* 0x0000000c2c007985 */ /* 0x0101e4000c101d30 */
.L_x_3774:
[----:B------:R-:W-:Y:S05]  /*5d70*/  BSYNC B1 ;  /* 0x0000000000017941 */ /* 0x000fea0003800000 */
.L_x_3773:
        /* <DEDUP_REMOVED lines=9> */
[----:B------:R-:W-:Y:S02]  /*5e10*/  SHF.R.U64 R36, R36, 0x10, R37 ;  /* 0x0000001024247819 */ /* 0x000fe40000001225 */
[--C-:B---3--:R-:W-:Y:S01]  /*5e20*/  SHF.R.U64 R11, R38, 0x10, R39.reuse ;  /* 0x00000010260b7819 */ /* 0x108fe20000001227 */
[----:B----4-:R-:W-:Y:S01]  /*5e30*/  HADD2.F32 R38, -RZ, R15.H1_H1 ;  /* 0x3000000fff267230 */ /* 0x010fe20000004100 */
[----:B------:R-:W-:Y:S02]  /*5e40*/  SHF.R.U32.HI R42, RZ, 0x10, R39 ;  /* 0x00000010ff2a7819 */ /* 0x000fe40000011627 */
[----:B------:R-:W-:Y:S01]  /*5e50*/  SHF.R.U32.HI R43, RZ, 0x10, R37 ;  /* 0x00000010ff2b7819 */ /* 0x000fe20000011625 */
[----:B------:R-:W-:Y:S02]  /*5e60*/  HADD2.F32 R37, -RZ, R36.H0_H0 ;  /* 0x20000024ff257230 */ /* 0x000fe40000004100 */
[----:B------:R-:W-:Y:S02]  /*5e70*/  HADD2.F32 R39, -RZ, R11.H0_H0 ;  /* 0x2000000bff277230 */ /* 0x000fe40000004100 */
[----:B------:R-:W-:-:S02]  /*5e80*/  HADD2.F32 R36, -RZ, R13.H1_H1 ;  /* 0x3000000dff247230 */ /* 0x000fc40000004100 */
[----:B------:R-:W-:Y:S02]  /*5e90*/  HADD2.F32 R11, -RZ, R13.H0_H0 ;  /* 0x2000000dff0b7230 */ /* 0x000fe40000004100 */
[----:B------:R-:W-:Y:S02]  /*5ea0*/  HADD2.F32 R42, -RZ, R42.H0_H0 ;  /* 0x2000002aff2a7230 */ /* 0x000fe40000004100 */
[-C--:B------:R-:W-:Y:S01]  /*5eb0*/  FMUL.FTZ R44, R36, R39.reuse ;  /* 0x00000027242c7220 */ /* 0x080fe20000410000 */
        /* <DEDUP_REMOVED lines=30> */
.L_x_3780:
[----:B------:R-:W-:Y:S05]  /*60a0*/  BSYNC B2 ;  /* 0x0000000000027941 */ /* 0x000fea0003800000 */
.L_x_3779:
[----:B----4-:R0:W-:Y:S02]  /*60b0*/  ST.E.128 desc[UR48][R40.64], R12 ;  /* 0x0000000c28007985 */ /* 0x0101e4000c101d30 */
.L_x_3778:
[----:B------:R-:W-:Y:S05]  /*60c0*/  BSYNC B1 ;  /* 0x0000000000017941 */ /* 0x000fea0003800000 */
.L_x_3777:
        /* <DEDUP_REMOVED lines=9> */
[----:B---3--:R-:W-:Y:S01]  /*6160*/  SHF.R.U64 R11, R32, 0x10, R33 ;  /* 0x00000010200b7819 */ /* 0x008fe20000001221 */
[--C-:B----4-:R-:W-:Y:S01]  /*6170*/  HADD2.F32 R32, -RZ, R15.reuse.H1_H1 ;  /* 0x3000000fff207230 */ /* 0x110fe20000004100 */
[--C-:B------:R-:W-:Y:S01]  /*6180*/  SHF.R.U64 R38, R34, 0x10, R35.reuse ;  /* 0x0000001022267819 */ /* 0x100fe20000001223 */
[----:B------:R-:W-:Y:S01]  /*6190*/  HADD2.F32 R15, -RZ, R15.H0_H0 ;  /* 0x2000000fff0f7230 */ /* 0x000fe20000004100 */
[----:B------:R-:W-:Y:S01]  /*61a0*/  SHF.R.U32.HI R35, RZ, 0x10, R35 ;  /* 0x00000010ff237819 */ /* 0x000fe20000011623 */
[----:B------:R-:W-:Y:S01]  /*61b0*/  HADD2.F32 R34, -RZ, R11.H0_H0 ;  /* 0x2000000bff227230 */ /* 0x000fe20000004100 */
[----:B------:R-:W-:Y:S01]  /*61c0*/  SHF.R.U32.HI R33, RZ, 0x10, R33 ;  /* 0x00000010ff217819 */ /* 0x000fe20000011621 */
[----:B------:R-:W-:Y:S02]  /*61d0*/  HADD2.F32 R38, -RZ, R38.H0_H0 ;  /* 0x20000026ff267230 */ /* 0x000fe40000004100 */
[----:B------:R-:W-:Y:S02]  /*61e0*/  HADD2.F32 R35, -RZ, R35.H0_H0 ;  /* 0x20000023ff237230 */ /* 0x000fe40000004100 */
[----:B------:R-:W-:-:S02]  /*61f0*/  HADD2.F32 R11, -RZ, R13.H1_H1 ;  /* 0x3000000dff0b7230 */ /* 0x000fc40000004100 */
[----:B------:R-:W-:Y:S02]  /*6200*/  HADD2.F32 R13, -RZ, R13.H0_H0 ;  /* 0x2000000dff0d7230 */ /* 0x000fe40000004100 */
[-C--:B------:R-:W-:Y:S01]  /*6210*/  FMUL.FTZ R39, R15, R35.reuse ;  /* 0x000000230f277220 */ /* 0x080fe20000410000 */
[----:B------:R-:W-:Y:S02]  /*6220*/  HADD2.F32 R33, -RZ, R33.H0_H0 ;  /* 0x20000021ff217230 */ /* 0x000fe40000004100 */
[-C--:B------:R-:W-:Y:S01]  /*6230*/  FMUL.FTZ R40, R11, R38.reuse ;  /* 0x000000260b287220 */ /* 0x080fe20000410000 */
[C---:B------:R-:W-:Y:S01]  /*6240*/  FMUL.FTZ R42, R32.reuse, R35 ;  /* 0x00000023202a7220 */ /* 0x040fe20000410000 */
[C---:B------:R-:W-:Y:S01]  /*6250*/  FMUL.FTZ R38, R13.reuse, R38 ;  /* 0x000000260d267220 */ /* 0x040fe20000410000 */
[----:B------:R-:W-:Y:S01]  /*6260*/  FFMA.FTZ R41, R32, R33, R39 ;  /* 0x0000002120297223 */ /* 0x000fe20000010027 */
[-C--:B------:R-:W-:Y:S02]  /*6270*/  FFMA.FTZ R40, R13, R34.reuse, -R40 ;  /* 0x000000220d287223 */ /* 0x080fe40000010828 */
[----:B------:R-:W-:Y:S01]  /*6280*/  FFMA.FTZ R35, R11, R34, R38 ;  /* 0x000000220b237223 */ /* 0x000fe20000010026 */
[----:B------:R-:W-:-:S02]  /*6290*/  HADD2.F32 R32, -RZ, R114.H0_H0 ;  /* 0x20000072ff207230 */ /* 0x000fc40000004100 */
[----:B------:R-:W-:Y:S01]  /*62a0*/  FFMA.FTZ R42, R15, R33, -R42 ;  /* 0x000000210f2a7223 */ /* 0x000fe2000001082a */
[----:B------:R-:W-:Y:S02]  /*62b0*/  HADD2.F32 R114, -RZ, R114.H1_H1 ;  /* 0x30000072ff727230 */ /* 0x000fe40000004100 */
[----:B------:R-:W-:Y:S02]  /*62c0*/  HADD2.F32 R11, -RZ, R12.H1_H1 ;  /* 0x3000000cff0b7230 */ /* 0x000fe40000004100 */
[----:B------:R-:W-:Y:S02]  /*62d0*/  HADD2.F32 R13, -RZ, R14.H1_H1 ;  /* 0x3000000eff0d7230 */ /* 0x000fe40000004100 */
[----:B------:R-:W-:Y:S02]  /*62e0*/  HADD2.F32 R12, -RZ, R12.H0_H0 ;  /* 0x2000000cff0c7230 */ /* 0x000fe40000004100 */
[----:B------:R-:W-:Y:S01]  /*62f0*/  FMUL.FTZ R33, R11, R32 ;  /* 0x000000200b217220 */ /* 0x000fe20000410000 */
[----:B------:R-:W-:-:S02]  /*6300*/  HADD2.F32 R14, -RZ, R14.H0_H0 ;  /* 0x2000000eff0e7230 */ /* 0x000fc40000004100 */
[----:B------:R-:W-:Y:S01]  /*6310*/  FMUL.FTZ R39, R13, R114 ;  /* 0x000000720d277220 */ /* 0x000fe20000410000 */
        /* <DEDUP_REMOVED lines=12> */
.L_x_3784:
[----:B------:R-:W-:Y:S05]  /*63e0*/  BSYNC B2 ;  /* 0x0000000000027941 */ /* 0x000fea0003800000 */
.L_x_3783:
[----:B----4-:R0:W-:Y:S02]  /*63f0*/  ST.E.128 desc[UR48][R36.64], R12 ;  /* 0x0000000c24007985 */ /* 0x0101e4000c101d30 */
.L_x_3782:
[----:B------:R-:W-:Y:S05]  /*6400*/  BSYNC B1 ;  /* 0x0000000000017941 */ /* 0x000fea0003800000 */
.L_x_3781:
[----:B------:R-:W-:-:S13]  /*6410*/  ISETP.NE.AND P3, PT, R20, RZ, PT ;  /* 0x000000ff1400720c */ /* 0x000fda0003f65270 */
        /* <DEDUP_REMOVED lines=25> */
[----:B------:R-:W-:-:S02]  /*65b0*/  HADD2.F32 R28, -RZ, R77.H1_H1 ;  /* 0x3000004dff1c7230 */ /* 0x000fc40000004100 */
[----:B------:R-:W-:Y:S01]  /*65c0*/  FFMA.FTZ R31, R11, R30, R34 ;  /* 0x0000001e0b1f7223 */ /* 0x000fe20000010022 */
[----:B------:R-:W-:Y:S02]  /*65d0*/  HADD2.F32 R11, -RZ, R12.H1_H1 ;  /* 0x3000000cff0b7230 */ /* 0x000fe40000004100 */
[----:B------:R-:W-:Y:S01]  /*65e0*/  FFMA.FTZ R38, R15, R29, -R38 ;  /* 0x0000001d0f267223 */ /* 0x000fe20000010826 */
[----:B------:R-:W-:Y:S02]  /*65f0*/  HADD2.F32 R13, -RZ, R14.H1_H1 ;  /* 0x3000000eff0d7230 */ /* 0x000fe40000004100 */
[----:B------:R-:W-:Y:S02]  /*6600*/  HADD2.F32 R77, -RZ, R77.H0_H0 ;  /* 0x2000004dff4d7230 */ /* 0x000fe40000004100 */
[----:B------:R-:W-:Y:S01]  /*6610*/  FMUL.FTZ R29, R11, R28 ;  /* 0x0000001c0b1d7220 */ /* 0x000fe20000410000 */
[----:B------:R-:W-:Y:S02]  /*6620*/  HADD2.F32 R12, -RZ, R12.H0_H0 ;  /* 0x2000000cff0c7230 */ /* 0x000fe40000004100 */
[----:B------:R-:W-:-:S02]  /*6630*/  HADD2.F32 R14, -RZ, R14.H0_H0 ;  /* 0x2000000eff0e7230 */ /* 0x000fc40000004100 */
[-C--:B------:R-:W-:Y:S01]  /*6640*/  FMUL.FTZ R35, R13, R77.reuse ;  /* 0x0000004d0d237220 */ /* 0x080fe20000410000 */
[--C-:B------:R-:W-:Y:S02]  /*6650*/  HADD2.F32 R15, -RZ, R78.reuse.H1_H1 ;  /* 0x3000004eff0f7230 */ /* 0x100fe40000004100 */
[----:B------:R-:W-:Y:S01]  /*6660*/  FMUL.FTZ R28, R12, R28 ;  /* 0x0000001c0c1c7220 */ /* 0x000fe20000410000 */
        /* <DEDUP_REMOVED lines=10> */
.L_x_3786:
[----:B------:R-:W-:Y:S05]  /*6710*/  BSYNC B1 ;  /* 0x0000000000017941 */ /* 0x000fea0003800000 */
.L_x_3785:
[----:B----4-:R0:W-:Y:S01]  /*6720*/  ST.E.128 desc[UR48][R32.64], R12 ;  /* 0x0000000c20007985 */ /* 0x0101e2000c101d30 */
[----:B------:R-:W-:Y:S05]  /*6730*/  BRA `(.L_x_3764) ;  /* 0x0000004000307947 */ /* 0x000fea0003800000 */
.L_x_3730:
        /* <DEDUP_REMOVED lines=21> */
[----:B------:R-:W-:Y:S06]  /*6890*/  @P3 BRA `(.L_x_3788) ;  /* 0x00000000007c3947 */ /* 0x000fec0003800000 */
[----:B------:R-:W-:Y:S01]  /*68a0*/  IADD3 R30, P2, R94, R14, RZ ;  /* 0x0000000e5e1e7210 */ /* 0x000fe20007f5e0ff */
[----:B------:R-:W-:Y:S01]  /*68b0*/  ULDC.64 UR4, c[0x0][0x3e8] ;  /* 0x0000fa0000047ab9 */ /* 0x000fe20000000a00 */
[----:B------:R-:W-:Y:S02]  /*68c0*/  CS2R R38, SRZ ;  /* 0x0000000000267805 */ /* 0x000fe4000001ff00 */
[----:B------:R-:W-:Y:S02]  /*68d0*/  CS2R R36, SRZ ;  /* 0x0000000000247805 */ /* 0x000fe4000001ff00 */
[----:B------:R-:W-:Y:S01]  /*68e0*/  CS2R R62, SRZ ;  /* 0x00000000003e7805 */ /* 0x000fe2000001ff00 */
[----:B------:R-:W-:Y:S01]  /*68f0*/  IMAD.X R31, R11, 0x1, R99, P2 ;  /* 0x000000010b1f7824 */ /* 0x000fe200010e0663 */
[----:B------:R-:W-:Y:S02]  /*6900*/  IADD3 R28, P2, R88, R12, RZ ;  /* 0x0000000c581c7210 */ /* 0x000fe40007f5e0ff */
[----:B------:R-:W-:-:S03]  /*6910*/  CS2R R60, SRZ ;  /* 0x00000000003c7805 */ /* 0x000fc6000001ff00 */
        /* <DEDUP_REMOVED lines=11> */
[----:B------:R-:W5:Y:S04]  /*69d0*/  @!P2 LDG.E.128 R36, desc[UR48][R40.64] ;  /* 0x000000302824a981 */ /* 0x000f68000c1e1d00 */
[----:B------:R-:W5:Y:S01]  /*69e0*/  @!P2 LDG.E.128 R60, desc[UR48][R64.64] ;  /* 0x00000030403ca981 */ /* 0x000f62000c1e1d00 */
        /* <DEDUP_REMOVED lines=10> */
.L_x_3788:
[----:B------:R-:W-:Y:S05]  /*6a90*/  BSYNC B1 ;  /* 0x0000000000017941 */ /* 0x000fea0003800000 */
.L_x_3787:
[----:B------:R-:W-:Y:S01]  /*6aa0*/  IADD3 R76, R202, 0x40, RZ ;  /* 0x00000040ca4c7810 */ /* 0x000fe20007ffe0ff */
[----:B------:R-:W-:Y:S01]  /*6ab0*/  BSSY B1, `(.L_x_3789) ;  /* 0x0000027000017945 */ /* 0x000fe20003800000 */
[----:B0-----:R-:W-:Y:S02]  /*6ac0*/  CS2R R64, SRZ ;  /* 0x0000000000407805 */ /* 0x001fe4000001ff00 */
[----:B------:R-:W-:Y:S02]  /*6ad0*/  CS2R R70, SRZ ;  /* 0x0000000000467805 */ /* 0x000fe4000001ff00 */
[----:B------:R-:W-:Y:S02]  /*6ae0*/  ISETP.GE.AND P4, PT, R76, R83, PT ;  /* 0x000000534c00720c */ /* 0x000fe40003f86270 */
[----:B------:R-:W-:Y:S02]  /*6af0*/  CS2R R68, SRZ ;  /* 0x0000000000447805 */ /* 0x000fe4000001ff00 */
[----:B------:R-:W-:-:S02]  /*6b00*/  CS2R R74, SRZ ;  /* 0x00000000004a7805 */ /* 0x000fc4000001ff00 */
[----:B------:R-:W-:-:S07]  /*6b10*/  CS2R R72, SRZ ;  /* 0x0000000000487805 */ /* 0x000fce000001ff00 */
[----:B------:R-:W-:Y:S05]  /*6b20*/  @P4 BRA `(.L_x_3790) ;  /* 0x00000000007c4947 */ /* 0x000fea0003800000 */
[----:B------:R-:W-:Y:S01]  /*6b30*/  IADD3 R15, P2, P5, R94, R14, R103 ;  /* 0x0000000e5e0f7210 */ /* 0x000fe20007d5e067 */
[----:B------:R-:W-:Y:S01]  /*6b40*/  ULDC.64 UR4, c[0x0][0x3e8] ;  /* 0x0000fa0000047ab9 */ /* 0x000fe20000000a00 */
[----:B------:R-:W-:Y:S02]  /*6b50*/  CS2R R58, SRZ ;  /* 0x00000000003a7805 */ /* 0x000fe4000001ff00 */
[----:B------:R-:W-:Y:S02]  /*6b60*/  CS2R R56, SRZ ;  /* 0x0000000000387805 */ /* 0x000fe4000001ff00 */
[----:B------:R-:W-:Y:S02]  /*6b70*/  IADD3.X R48, R99, R11, R102, P2, P5 ;  /* 0x0000000b63307210 */ /* 0x000fe400017ea466 */
[----:B------:R-:W-:Y:S02]  /*6b80*/  CS2R R74, SRZ ;  /* 0x00000000004a7805 */ /* 0x000fe4000001ff00 */
[----:B------:R-:W-:-:S02]  /*6b90*/  IADD3 R13, P2, P5, R88, R12, R105 ;  /* 0x0000000c580d7210 */ /* 0x000fc40007d5e069 */
[----:B------:R-:W-:Y:S02]  /*6ba0*/  CS2R R72, SRZ ;  /* 0x0000000000487805 */ /* 0x000fe4000001ff00 */
        /* <DEDUP_REMOVED lines=13> */
[----:B------:R-:W-:Y:S02]  /*6c80*/  ISETP.GE.AND P2, PT, R193, R118, PT ;  /* 0x00000076c100720c */ /* 0x000fe40003f46270 */
[----:B------:R-:W-:Y:S02]  /*6c90*/  CS2R R50, SRZ ;  /* 0x0000000000327805 */ /* 0x000fe4000001ff00 */
[----:B------:R-:W-:Y:S02]  /*6ca0*/  CS2R R48, SRZ ;  /* 0x0000000000307805 */ /* 0x000fe4000001ff00 */
[----:B------:R-:W-:-:S02]  /*6cb0*/  CS2R R66, SRZ ;  /* 0x0000000000427805 */ /* 0x000fc4000001ff00 */
[----:B------:R-:W-:-:S05]  /*6cc0*/  CS2R R64, SRZ ;  /* 0x0000000000407805 */ /* 0x000fca000001ff00 */
[----:B------:R0:W5:Y:S04]  /*6cd0*/  @!P2 LDG.E.128 R52, desc[UR48][R14.64+0x40] ;  /* 0x000040300e34a981 */ /* 0x000168000c1e1d00 */
[----:B------:R0:W5:Y:S01]  /*6ce0*/  @!P2 LDG.E.128 R68, desc[UR48][R12.64+0x40] ;  /* 0x000040300c44a981 */ /* 0x000162000c1e1d00 */
[----:B------:R-:W-:-:S13]  /*6cf0*/  ISETP.GE.AND P2, PT, R192, R118, PT ;  /* 0x00000076c000720c */ /* 0x000fda0003f46270 */
[----:B------:R0:W5:Y:S04]  /*6d00*/  @!P2 LDG.E.128 R48, desc[UR48][R14.64+0x80] ;  /* 0x000080300e30a981 */ /* 0x000168000c1e1d00 */
[----:B------:R0:W5:Y:S02]  /*6d10*/  @!P2 LDG.E.128 R64, desc[UR48][R12.64+0x80] ;  /* 0x000080300c40a981 */ /* 0x000164000c1e1d00 */
.L_x_3790:
[----:B------:R-:W-:Y:S05]  /*6d20*/  BSYNC B1 ;  /* 0x0000000000017941 */ /* 0x000fea0003800000 */
.L_x_3789:
[----:B0----5:R-:W-:Y:S01]  /*6d30*/  IMAD.MOV.U32 R12, RZ, RZ, R30 ;  /* 0x000000ffff0c7224 */ /* 0x021fe200078e001e */
[----:B------:R-:W-:Y:S01]  /*6d40*/  MOV R14, R28 ;  /* 0x0000001c000e7202 */ /* 0x000fe20000000f00 */
[----:B------:R-:W-:Y:S01]  /*6d50*/  IMAD.MOV.U32 R11, RZ, RZ, R31 ;  /* 0x000000ffff0b7224 */ /* 0x000fe200078e001f */
[----:B------:R-:W-:Y:S01]  /*6d60*/  UISETP.NE.AND UP0, UPT, UR51, 0x3, UPT ;  /* 0x000000033300788c */ /* 0x000fe2000bf05270 */
[----:B------:R-:W-:-:S03]  /*6d70*/  IMAD.MOV.U32 R13, RZ, RZ, R29 ;  /* 0x000000ffff0d7224 */ /* 0x000fc600078e001d */
        /* <DEDUP_REMOVED lines=12> */
[----:B------:R-:W-:Y:S02]  /*6e40*/  PRMT R166, R12, 0x5410, R13 ;  /* 0x000054100ca67816 */ /* 0x000fe4000000000d */
[----:B------:R-:W-:Y:S02]  /*6e50*/  MOV R12, R37 ;  /* 0x00000025000c7202 */ /* 0x000fe40000000f00 */
[----:B------:R-:W-:Y:S01]  /*6e60*/  PRMT R167, R11, 0x7610, R167 ;  /* 0x000076100ba77816 */ /* 0x000fe200000000a7 */
[----:B------:R-:W-:Y:S01]  /*6e70*/  IMAD.MOV.U32 R11, RZ, RZ, R43 ;  /* 0x000000ffff0b7224 */ /* 0x000fe200078e002b */
[----:B------:R-:W-:Y:S01]  /*6e80*/  PRMT R147, R12, 0x7610, R147 ;  /* 0x000076100c937816 */ /* 0x000fe20000000093 */
[----:B------:R-:W-:Y:S01]  /*6e90*/  IMAD.MOV.U32 R12, RZ, RZ, R42 ;  /* 0x000000ffff0c7224 */ /* 0x000fe200078e002a */
[----:B------:R-:W-:-:S02]  /*6ea0*/  PRMT R163, R14, 0x7610, R163 ;  /* 0x000076100ea37816 */ /* 0x000fc400000000a3 */
[----:B------:R-:W-:Y:S02]  /*6eb0*/  PLOP3.LUT P2, PT, PT, PT, UP0, 0x80, 0x0 ;  /* 0x000000000000781c */ /* 0x000fe40003f4f008 */
[----:B------:R-:W-:Y:S01]  /*6ec0*/  PRMT R159, R12, 0x5410, R11 ;  /* 0x000054100c9f7816 */ /* 0x000fe2000000000b */
[----:B------:R-:W-:Y:S01]  /*6ed0*/  IMAD.MOV.U32 R11, RZ, RZ, R41 ;  /* 0x000000ffff0b7224 */ /* 0x000fe200078e0029 */
[----:B------:R-:W-:-:S04]  /*6ee0*/  MOV R12, R40 ;  /* 0x00000028000c7202 */ /* 0x000fc80000000f00 */
[----:B------:R-:W-:Y:S01]  /*6ef0*/  PRMT R160, R12, 0x5410, R11 ;  /* 0x000054100ca07816 */ /* 0x000fe2000000000b */
[----:B------:R-:W-:Y:S01]  /*6f00*/  IMAD.MOV.U32 R12, RZ, RZ, R46 ;  /* 0x000000ffff0c7224 */ /* 0x000fe200078e002e */
[----:B------:R-:W-:-:S04]  /*6f10*/  MOV R11, R47 ;  /* 0x0000002f000b7202 */ /* 0x000fc80000000f00 */
[----:B------:R-:W-:Y:S01]  /*6f20*/  PRMT R162, R162, 0x5410, R12 ;  /* 0x00005410a2a27816 */ /* 0x000fe2000000000c */
[----:B------:R-:W-:Y:S01]  /*6f30*/  IMAD.MOV.U32 R12, RZ, RZ, R44 ;  /* 0x000000ffff0c7224 */ /* 0x000fe200078e002c */
[----:B------:R-:W-:Y:S01]  /*6f40*/  PRMT R164, R164, 0x5410, R11 ;  /* 0x00005410a4a47816 */ /* 0x000fe2000000000b */
[----:B------:R-:W-:-:S03]  /*6f50*/  IMAD.MOV.U32 R11, RZ, RZ, R45 ;  /* 0x000000ffff0b7224 */ /* 0x000fc600078e002d */
[----:B------:R-:W-:Y:S01]  /*6f60*/  PRMT R163, R163, 0x5410, R12 ;  /* 0x00005410a3a37816 */ /* 0x000fe2000000000c */
[----:B------:R-:W-:Y:S01]  /*6f70*/  IMAD.MOV.U32 R12, RZ, RZ, R63 ;  /* 0x000000ffff0c7224 */ /* 0x000fe200078e003f */
[----:B------:R-:W-:Y:S02]  /*6f80*/  PRMT R165, R165, 0x5410, R11 ;  /* 0x00005410a5a57816 */ /* 0x000fe4000000000b */
[----:B------:R-:W-:Y:S02]  /*6f90*/  MOV R11, R62 ;  /* 0x0000003e000b7202 */ /* 0x000fe40000000f00 */
[----:B------:R-:W-:Y:S02]  /*6fa0*/  PRMT R168, R12, 0x7610, R168 ;  /* 0x000076100ca87816 */ /* 0x000fe400000000a8 */
        /* <DEDUP_REMOVED lines=44> */
[----:B------:R-:W-:Y:S06]  /*7270*/  @!P2 BRA `(.L_x_3791) ;  /* 0x000000000004a947 */ /* 0x000fec0003800000 */
[----:B------:R-:W-:Y:S01]  /*7280*/  BPT.TRAP 0x1 ;  /* 0x000000040000795c */ /* 0x000fe20000300000 */
.L_x_3791:
[----:B------:R-:W-:Y:S01]  /*7290*/  IMAD R84, R18, 0x8, R2 ;  /* 0x0000000812547824 */ /* 0x000fe200078e0202 */
[----:B------:R-:W-:Y:S01]  /*72a0*/  SHF.L.U32 R85, R203, 0x1f, RZ ;  /* 0x0000001fcb557819 */ /* 0x000fe200000006ff */
[----:B------:R-:W-:Y:S03]  /*72b0*/  BSSY B1, `(.L_x_3792) ;  /* 0x0000003000017945 */ /* 0x000fe60003800000 */
[----:B------:R-:W0:Y:S02]  /*72c0*/  SYNCS.PHASECHK.TRANS64.TRYWAIT P5, [R84+URZ+0x30890], R85 ;  /* 0x03089055540075a7 */ /* 0x000e2400080a017f */
[----:B0-----:R-:W-:Y:S05]  /*72d0*/  @!P5 BRA `(.L_x_3793) ;  /* 0x000001bc0048d947 */ /* 0x001fea0003800000 */
.L_x_4073:
[----:B------:R-:W-:Y:S05]  /*72e0*/  BSYNC B1 ;  /* 0x0000000000017941 */ /* 0x000fea0003800000 */
.L_x_3792:
[----:B------:R-:W1:Y:S01]  /*72f0*/  LDC R133, c[0x0][0x2f4] ;  /* 0x0000bd00ff857b82 */ /* 0x000e620000000800 */
[----:B------:R-:W-:Y:S01]  /*7300*/  UMOV UR4, 0xffffffff ;  /* 0xffffffff00047882 */ /* 0x000fe20000000000 */
[----:B-1----:R-:W-:Y:S02]  /*7310*/  IMAD.IADD R134, R133, 0x1, -R119 ;  /* 0x0000000185867824 */ /* 0x002fe400078e0a77 */
[----:B------:R-:W-:Y:S05]  /*7320*/  BRA.DIV UR4, `(.L_x_3794) ;  /* 0x000001be04487947 */ /* 0x000fea000b800000 */
[----:B------:R1:W2:Y:S04]  /*7330*/  SHFL.IDX PT, R115, R116, RZ, 0x1c1f ;  /* 0x001c1fff74737589 */ /* 0x0002a800000e0000 */
[----:B------:R1:W3:Y:S02]  /*7340*/  SHFL.IDX PT, R11, R117, RZ, 0x1c1f ;  /* 0x001c1fff750b7589 */ /* 0x0002e400000e0000 */
.L_x_4077:
[----:B------:R-:W-:Y:S04]  /*7350*/  BSSY B1, `(.L_x_3795) ;  /* 0x000016d000017945 */ /* 0x000fe80003800000 */
[----:B------:R-:W-:Y:S05]  /*7360*/  @P3 BRA `(.L_x_3796) ;  /* 0x0000001400ac3947 */ /* 0x000fea0003800000 */
[----:B------:R-:W-:Y:S01]  /*7370*/  ISETP.NE.AND P3, PT, R6, RZ, PT ;  /* 0x000000ff0600720c */ /* 0x000fe20003f65270 */
[----:B------:R-:W-:Y:S01]  /*7380*/  BSSY B2, `(.L_x_3797) ;  /* 0x0000079000027945 */ /* 0x000fe20003800000 */
[----:B---3--:R-:W-:-:S11]  /*7390*/  MOV R114, R11 ;  /* 0x0000000b00727202 */ /* 0x008fd60000000f00 */
[----:B------:R-:W-:Y:S05]  /*73a0*/  @!P3 BRA `(.L_x_3798) ;  /* 0x0000000400d8b947 */ /* 0x000fea0003800000 */
[----:B------:R-:W-:Y:S01]  /*73b0*/  SEL R12, R119, R134, !P0 ;  /* 0x00000086770c7207 */ /* 0x000fe20004000000 */
[----:B------:R-:W-:Y:S01]  /*73c0*/  BSSY B3, `(.L_x_3799) ;  /* 0x000006e000037945 */ /* 0x000fe20003800000 */
[----:B------:R-:W-:Y:S02]  /*73d0*/  ISETP.GE.AND P3, PT, R16, R118, PT ;  /* 0x000000761000720c */ /* 0x000fe40003f66270 */
[----:B------:R-:W-:-:S04]  /*73e0*/  SHF.R.S32.HI R13, RZ, 0x1f, R12 ;  /* 0x0000001fff0d7819 */ /* 0x000fc8000001140c */
[----:B------:R-:W-:-:S04]  /*73f0*/  LEA.HI R13, R13, R12, RZ, 0x4 ;  /* 0x0000000c0d0d7211 */ /* 0x000fc800078f20ff */
[----:B------:R-:W-:-:S04]  /*7400*/  LEA.HI.SX32 R139, R13, R112, 0x1c ;  /* 0x000000700d8b7211 */ /* 0x000fc800078fe2ff */
[----:B------:R-:W-:-:S04]  /*7410*/  SHF.R.S32.HI R13, RZ, 0x1f, R139 ;  /* 0x0000001fff0d7819 */ /* 0x000fc8000001148b */
[----:B------:R-:W-:Y:S01]  /*7420*/  LEA.HI R13, R13, R139, RZ, 0x3 ;  /* 0x0000008b0d0d7211 */ /* 0x000fe200078f18ff */
[----:B------:R-:W-:-:S03]  /*7430*/  IMAD.SHL.U32 R139, R139, 0x8, RZ ;  /* 0x000000088b8b7824 */ /* 0x000fc600078e00ff */
[----:B------:R-:W-:Y:S02]  /*7440*/  SHF.R.S32.HI R13, RZ, 0x3, R13 ;  /* 0x00000003ff0d7819 */ /* 0x000fe4000001140d */
[----:B------:R-:W-:-:S03]  /*7450*/  LOP3.LUT R12, R217, 0x38, R139, 0xf8, !PT ;  /* 0x00000038d90c7812 */ /* 0x000fc600078ef88b */
[----:B------:R-:W-:Y:S01]  /*7460*/  IMAD R13, R13, 0x1800, R219 ;  /* 0x000018000d0d7824 */ /* 0x000fe200078e02db */
[----:B------:R-:W-:-:S05]  /*7470*/  LOP3.LUT R12, R12, R218, RZ, 0x3c, !PT ;  /* 0x000000da0c0c7212 */ /* 0x000fca00078e3cff */
        /* <DEDUP_REMOVED lines=14> */
[--C-:B------:R-:W-:Y:S01]  /*7560*/  HADD2.F32 R13, -RZ, R145.reuse.H0_H0 ;  /* 0x20000091ff0d7230 */ /* 0x100fe20000004100 */
[----:B------:R-:W-:Y:S01]  /*7570*/  SHF.R.U64 R38, R38, 0x10, R39 ;  /* 0x0000001026267819 */ /* 0x000fe20000001227 */
[----:B------:R-:W-:Y:S02]  /*7580*/  HADD2.F32 R148, -RZ, R140.H0_H0 ;  /* 0x2000008cff947230 */ /* 0x000fe40000004100 */
[----:B------:R-:W-:-:S02]  /*7590*/  HADD2.F32 R145, -RZ, R145.H1_H1 ;  /* 0x30000091ff917230 */ /* 0x000fc40000004100 */
[CC--:B------:R-:W-:Y:S01]  /*75a0*/  FMUL.FTZ R77, R13.reuse, R146.reuse ;  /* 0x000000920d4d7220 */ /* 0x0c0fe20000410000 */
[----:B------:R-:W-:Y:S02]  /*75b0*/  HADD2.F32 R37, -RZ, R37.H0_H0 ;  /* 0x20000025ff257230 */ /* 0x000fe40000004100 */
        /* <DEDUP_REMOVED lines=10> */
[----:B------:R-:W-:Y:S02]  /*7660*/  HADD2.F32 R15, -RZ, R15.H1_H1 ;  /* 0x3000000fff0f7230 */ /* 0x000fe40000004100 */
[----:B------:R-:W-:Y:S02]  /*7670*/  HADD2.F32 R61, -RZ, R61.H0_H0 ;  /* 0x2000003dff3d7230 */ /* 0x000fe40000004100 */
[-C--:B------:R-:W-:Y:S01]  /*7680*/  FMUL.FTZ R140, R145, R146.reuse ;  /* 0x00000092918c7220 */ /* 0x080fe20000410000 */
[C---:B------:R-:W-:Y:S01]  /*7690*/  FMUL.FTZ R146, R60.reuse, R146 ;  /* 0x000000923c927220 */ /* 0x040fe20000410000 */
[----:B------:R-:W-:Y:S02]  /*76a0*/  HADD2.F32 R38, -RZ, R38.H0_H0 ;  /* 0x20000026ff267230 */ /* 0x000fe40000004100 */
[----:B------:R-:W-:Y:S01]  /*76b0*/  FFMA.FTZ R60, R60, R37, -R140 ;  /* 0x000000253c3c7223 */ /* 0x000fe2000001088c */
[----:B------:R-:W-:-:S02]  /*76c0*/  IMAD.MOV.U32 R140, RZ, RZ, R79 ;  /* 0x000000ffff8c7224 */ /* 0x000fc400078e004f */
[----:B------:R-:W-:Y:S01]  /*76d0*/  FFMA.FTZ R37, R145, R37, R146 ;  /* 0x0000002591257223 */ /* 0x000fe20000010092 */
[----:B------:R-:W-:Y:S01]  /*76e0*/  HADD2.F32 R146, -RZ, R166.H1_H1 ;  /* 0x300000a6ff927230 */ /* 0x000fe20000004100 */
[----:B------:R-:W-:Y:S01]  /*76f0*/  F2FP.F16.F32.PACK_AB R60, R60, R77 ;  /* 0x0000004d3c3c723e */ /* 0x000fe200000000ff */
[----:B------:R-:W-:Y:S02]  /*7700*/  HADD2.F32 R145, -RZ, R140.H0_H0 ;  /* 0x2000008cff917230 */ /* 0x000fe40000004100 */
[----:B------:R-:W-:Y:S02]  /*7710*/  F2FP.F16.F32.PACK_AB R37, R37, R13 ;  /* 0x0000000d2525723e */ /* 0x000fe400000000ff */
[----:B------:R-:W-:Y:S02]  /*7720*/  IMAD.MOV.U32 R13, RZ, RZ, R60 ;  /* 0x000000ffff0d7224 */ /* 0x000fe400078e003c */
[-C--:B------:R-:W-:Y:S01]  /*7730*/  FMUL.FTZ R79, R145, R147.reuse ;  /* 0x00000093914f7220 */ /* 0x080fe20000410000 */
[----:B------:R-:W-:Y:S01]  /*7740*/  FMUL.FTZ R147, R148, R147 ;  /* 0x0000009394937220 */ /* 0x000fe20000410000 */
[----:B------:R-:W-:-:S02]  /*7750*/  IMAD.MOV.U32 R77, RZ, RZ, R37 ;  /* 0x000000ffff4d7224 */ /* 0x000fc400078e0025 */
[-C--:B------:R-:W-:Y:S01]  /*7760*/  FFMA.FTZ R79, R148, R146.reuse, -R79 ;  /* 0x00000092944f7223 */ /* 0x080fe2000001084f */
[----:B------:R-:W-:Y:S01]  /*7770*/  FFMA.FTZ R145, R145, R146, R147 ;  /* 0x0000009291917223 */ /* 0x000fe20000010093 */
[----:B------:R-:W-:Y:S01]  /*7780*/  SHF.R.U32.HI R146, RZ, 0x10, R39 ;  /* 0x00000010ff927819 */ /* 0x000fe20000011627 */
[----:B------:R-:W-:Y:S01]  /*7790*/  HADD2.F32 R148, -RZ, R168.H1_H1 ;  /* 0x300000a8ff947230 */ /* 0x000fe20000004100 */
[--C-:B------:R-:W-:Y:S01]  /*77a0*/  SHF.R.U64 R39, R62, 0x10, R63.reuse ;  /* 0x000000103e277819 */ /* 0x100fe2000000123f */
[----:B------:R-:W-:Y:S01]  /*77b0*/  HADD2.F32 R62, -RZ, R140.H1_H1 ;  /* 0x3000008cff3e7230 */ /* 0x000fe20000004100 */
[----:B------:R-:W-:Y:S01]  /*77c0*/  SHF.R.U32.HI R63, RZ, 0x10, R63 ;  /* 0x00000010ff3f7819 */ /* 0x000fe2000001163f */
[----:B------:R-:W-:Y:S02]  /*77d0*/  HADD2.F32 R146, -RZ, R146.H0_H0 ;  /* 0x20000092ff927230 */ /* 0x000fe40000004100 */
        /* <DEDUP_REMOVED lines=13> */
[C---:B------:R-:W-:Y:S01]  /*78b0*/  FMUL.FTZ R148, R146.reuse, R148 ;  /* 0x0000009492947220 */ /* 0x040fe20000410000 */
[----:B------:R-:W-:Y:S01]  /*78c0*/  F2FP.F16.F32.PACK_AB R145, R15, R145 ;  /* 0x000000910f91723e */ /* 0x000fe200000000ff */
[----:B------:R-:W-:Y:S01]  /*78d0*/  FFMA.FTZ R147, R146, R63, -R147 ;  /* 0x0000003f92937223 */ /* 0x000fe20000010893 */
[----:B------:R-:W-:-:S02]  /*78e0*/  HADD2.F32 R146, -RZ, R167.H1_H1 ;  /* 0x300000a7ff927230 */ /* 0x000fc40000004100 */
[----:B------:R-:W-:Y:S01]  /*78f0*/  FFMA.FTZ R148, R62, R63, R148 ;  /* 0x0000003f3e947223 */ /* 0x000fe20000010094 */
[-C--:B------:R-:W-:Y:S01]  /*7900*/  FMUL.FTZ R62, R76, R61.reuse ;  /* 0x0000003d4c3e7220 */ /* 0x080fe20000410000 */
[C---:B------:R-:W-:Y:S01]  /*7910*/  FMUL.FTZ R61, R12.reuse, R61 ;  /* 0x0000003d0c3d7220 */ /* 0x040fe20000410000 */
[----:B------:R-:W-:Y:S01]  /*7920*/  HADD2.F32 R63, -RZ, R14.H0_H0 ;  /* 0x2000000eff3f7230 */ /* 0x000fe20000004100 */
[----:B------:R-:W-:Y:S01]  /*7930*/  MOV R15, R79 ;  /* 0x0000004f000f7202 */ /* 0x000fe20000000f00 */
[-C--:B------:R-:W-:Y:S01]  /*7940*/  FFMA.FTZ R12, R12, R36.reuse, -R62 ;  /* 0x000000240c0c7223 */ /* 0x080fe2000001083e */
[----:B------:R-:W-:Y:S01]  /*7950*/  FFMA.FTZ R36, R76, R36, R61 ;  /* 0x000000244c247223 */ /* 0x000fe2000001003d */
[----:B------:R-:W-:Y:S02]  /*7960*/  HADD2.F32 R61, -RZ, R78.H0_H0 ;  /* 0x2000004eff3d7230 */ /* 0x000fe40000004100 */
[----:B------:R-:W-:Y:S01]  /*7970*/  HADD2.F32 R62, -RZ, R166.H0_H0 ;  /* 0x200000a6ff3e7230 */ /* 0x000fe20000004100 */
[----:B------:R-:W-:Y:S01]  /*7980*/  F2FP.F16.F32.PACK_AB R12, R12, R147 ;  /* 0x000000930c0c723e */ /* 0x000fe200000000ff */
[----:B------:R-:W-:-:S02]  /*7990*/  HADD2.F32 R78, -RZ, R78.H1_H1 ;  /* 0x3000004eff4e7230 */ /* 0x000fc40000004100 */
        /* <DEDUP_REMOVED lines=14> */
[----:B------:R-:W-:Y:S02]  /*7a80*/  IMAD.MOV.U32 R14, RZ, RZ, R61 ;  /* 0x000000ffff0e7224 */ /* 0x000fe400078e003d */
[----:B------:R-:W-:-:S07]  /*7a90*/  IMAD.MOV.U32 R78, RZ, RZ, R39 ;  /* 0x000000ffff4e7224 */ /* 0x000fce00078e0027 */
.L_x_3800:
[----:B------:R-:W-:Y:S05]  /*7aa0*/  BSYNC B3 ;  /* 0x0000000000037941 */ /* 0x000fea0003800000 */
.L_x_3799:
[----:B------:R-:W-:-:S04]  /*7ab0*/  LEA R36, P3, R3, R11, 0x1 ;  /* 0x0000000b03247211 */ /* 0x000fc800078608ff */
[----:B--2---:R-:W-:Y:S02]  /*7ac0*/  LEA.HI.X R37, R3, R115, R108, 0x1, P3 ;  /* 0x0000007303257211 */ /* 0x004fe400018f0c6c */
[----:B------:R-:W-:-:S03]  /*7ad0*/  ISETP.GE.AND P3, PT, R139, R133, PT ;  /* 0x000000858b00720c */ /* 0x000fc60003f66270 */
[----:B----4-:R2:W-:Y:S10]  /*7ae0*/  ST.E.128 desc[UR48][R36.64], R12 ;  /* 0x0000000c24007985 */ /* 0x0105f4000c101d30 */
[----:B--2---:R-:W-:-:S05]  /*7af0*/  @!P3 IMAD.WIDE R12, R139, 0x2, R114 ;  /* 0x000000028b0cb825 */ /* 0x004fca00078e0272 */
[----:B---3--:R3:W-:Y:S02]  /*7b00*/  @!P3 ST.E.128 desc[UR48][R12.64], R76 ;  /* 0x0000004c0c00b985 */ /* 0x0087e4000c101d30 */
.L_x_3798:
[----:B------:R-:W-:Y:S05]  /*7b10*/  BSYNC B2 ;  /* 0x0000000000027941 */ /* 0x000fea0003800000 */
.L_x_3797:
[----:B------:R-:W-:Y:S01]  /*7b20*/  ISETP.NE.AND P3, PT, R7, RZ, PT ;  /* 0x000000ff0700720c */ /* 0x000fe20003f65270 */
[----:B------:R-:W-:-:S12]  /*7b30*/  BSSY B2, `(.L_x_3801) ;  /* 0x0000077000027945 */ /* 0x000fd80003800000 */
[----:B------:R-:W-:Y:S05]  /*7b40*/  @!P3 BRA `(.L_x_3802) ;  /* 0x0000000400d4b947 */ /* 0x000fea0003800000 */
[----:B---3--:R-:W-:Y:S01]  /*7b50*/  SEL R12, R119, R134, !P1 ;  /* 0x00000086770c7207 */ /* 0x008fe20004800000 */
[----:B------:R-:W-:Y:S01]  /*7b60*/  BSSY B3, `(.L_x_3803) ;  /* 0x000006d000037945 */ /* 0x000fe20003800000 */
[----:B------:R-:W-:Y:S02]  /*7b70*/  ISETP.GE.AND P3, PT, R193, R118, PT ;  /* 0x00000076c100720c */ /* 0x000fe40003f66270 */
[----:B------:R-:W-:-:S04]  /*7b80*/  SHF.R.S32.HI R13, RZ, 0x1f, R12 ;  /* 0x0000001fff0d7819 */ /* 0x000fc8000001140c */
[----:B------:R-:W-:-:S04]  /*7b90*/  LEA.HI R13, R13, R12, RZ, 0x4 ;  /* 0x0000000c0d0d7211 */ /* 0x000fc800078f20ff */
[----:B------:R-:W-:-:S04]  /*7ba0*/  LEA.HI.SX32 R60, R13, R111, 0x1c ;  /* 0x0000006f0d3c7211 */ /* 0x000fc800078fe2ff */
[----:B------:R-:W-:-:S04]  /*7bb0*/  SHF.R.S32.HI R13, RZ, 0x1f, R60 ;  /* 0x0000001fff0d7819 */ /* 0x000fc8000001143c */
[----:B------:R-:W-:Y:S02]  /*7bc0*/  LEA.HI R13, R13, R60, RZ, 0x3 ;  /* 0x0000003c0d0d7211 */ /* 0x000fe400078f18ff */
[----:B------:R-:W-:Y:S02]  /*7bd0*/  SHF.L.U32 R60, R60, 0x3, RZ ;  /* 0x000000033c3c7819 */ /* 0x000fe400000006ff */
[----:B------:R-:W-:Y:S02]  /*7be0*/  SHF.R.S32.HI R13, RZ, 0x3, R13 ;  /* 0x00000003ff0d7819 */ /* 0x000fe4000001140d */
[----:B------:R-:W-:-:S03]  /*7bf0*/  LOP3.LUT R12, R217, 0x38, R60, 0xf8, !PT ;  /* 0x00000038d90c7812 */ /* 0x000fc600078ef83c */
[----:B------:R-:W-:Y:S01]  /*7c00*/  IMAD R13, R13, 0x1800, R219 ;  /* 0x000018000d0d7824 */ /* 0x000fe200078e02db */
[----:B------:R-:W-:-:S05]  /*7c10*/  LOP3.LUT R12, R12, R218, RZ, 0x3c, !PT ;  /* 0x000000da0c0c7212 */ /* 0x000fca00078e3cff */
        /* <DEDUP_REMOVED lines=12> */
[----:B------:R-:W-:Y:S01]  /*7ce0*/  HADD2.F32 R63, -RZ, R165.H1_H1 ;  /* 0x300000a5ff3f7230 */ /* 0x000fe20000004100 */
        /* <DEDUP_REMOVED lines=32> */
[----:B------:R-:W-:Y:S02]  /*7ef0*/  F2FP.F16.F32.PACK_AB R33, R33, R13 ;  /* 0x0000000d2121723e */ /* 0x000fe400000000ff */
[----:B------:R-:W-:Y:S01]  /*7f00*/  FFMA.FTZ R63, R61, R62, R63 ;  /* 0x0000003e3d3f7223 */ /* 0x000fe2000001003f */
[----:B------:R-:W-:Y:S02]  /*7f10*/  SHF.R.U32.HI R61, RZ, 0x10, R35 ;  /* 0x00000010ff3d7819 */ /* 0x000fe40000011623 */
[--C-:B------:R-:W-:Y:S02]  /*7f20*/  SHF.R.U64 R35, R46, 0x10, R47.reuse ;  /* 0x000000102e237819 */ /* 0x100fe4000000122f */
[----:B------:R-:W-:Y:S01]  /*7f30*/  SHF.R.U32.HI R46, RZ, 0x10, R47 ;  /* 0x00000010ff2e7819 */ /* 0x000fe2000001162f */
[----:B------:R-:W-:Y:S01]  /*7f40*/  HADD2.F32 R61, -RZ, R61.H0_H0 ;  /* 0x2000003dff3d7230 */ /* 0x000fe20000004100 */
[----:B------:R-:W-:Y:S01]  /*7f50*/  MOV R13, R37 ;  /* 0x00000025000d7202 */ /* 0x000fe20000000f00 */
[----:B------:R-:W-:-:S02]  /*7f60*/  HADD2.F32 R35, -RZ, R35.H0_H0 ;  /* 0x20000023ff237230 */ /* 0x000fc40000004100 */
[----:B------:R-:W-:Y:S02]  /*7f70*/  HADD2.F32 R46, -RZ, R46.H0_H0 ;  /* 0x2000002eff2e7230 */ /* 0x000fe40000004100 */
[----:B------:R-:W-:-:S03]  /*7f80*/  IMAD.MOV.U32 R37, RZ, RZ, R33 ;  /* 0x000000ffff257224 */ /* 0x000fc600078e0021 */
        /* <DEDUP_REMOVED lines=37> */
[----:B------:R-:W-:Y:S01]  /*81e0*/  F2FP.F16.F32.PACK_AB R46, R36, R46 ;  /* 0x0000002e242e723e */ /* 0x000fe200000000ff */
[----:B------:R-:W-:Y:S01]  /*81f0*/  IMAD.MOV.U32 R36, RZ, RZ, R32 ;  /* 0x000000ffff247224 */ /* 0x000fe200078e0020 */
[----:B------:R-:W-:Y:S02]  /*8200*/  F2FP.F16.F32.PACK_AB R35, R35, R61 ;  /* 0x0000003d2323723e */ /* 0x000fe400000000ff */
[----:B------:R-:W-:-:S03]  /*8210*/  MOV R14, R46 ;  /* 0x0000002e000e7202 */ /* 0x000fc60000000f00 */
[----:B------:R-:W-:-:S07]  /*8220*/  IMAD.MOV.U32 R38, RZ, RZ, R35 ;  /* 0x000000ffff267224 */ /* 0x000fce00078e0023 */
.L_x_3804:
[----:B------:R-:W-:Y:S05]  /*8230*/  BSYNC B3 ;  /* 0x0000000000037941 */ /* 0x000fea0003800000 */
.L_x_3803:
[----:B------:R-:W-:-:S04]  /*8240*/  LEA R32, P3, R4, R11, 0x1 ;  /* 0x0000000b04207211 */ /* 0x000fc800078608ff */
[----:B--2---:R-:W-:Y:S02]  /*8250*/  LEA.HI.X R33, R4, R115, R107, 0x1, P3 ;  /* 0x0000007304217211 */ /* 0x004fe400018f0c6b */
[----:B------:R-:W-:-:S03]  /*8260*/  ISETP.GE.AND P3, PT, R60, R133, PT ;  /* 0x000000853c00720c */ /* 0x000fc60003f66270 */
[----:B----4-:R2:W-:Y:S10]  /*8270*/  ST.E.128 desc[UR48][R32.64], R12 ;  /* 0x0000000c20007985 */ /* 0x0105f4000c101d30 */
[----:B--2---:R-:W-:-:S05]  /*8280*/  @!P3 IMAD.WIDE R12, R60, 0x2, R114 ;  /* 0x000000023c0cb825 */ /* 0x004fca00078e0272 */
[----:B---3--:R4:W-:Y:S02]  /*8290*/  @!P3 ST.E.128 desc[UR48][R12.64], R36 ;  /* 0x000000240c00b985 */ /* 0x0089e4000c101d30 */
.L_x_3802:
[----:B------:R-:W-:Y:S05]  /*82a0*/  BSYNC B2 ;  /* 0x0000000000027941 */ /* 0x000fea0003800000 */
.L_x_3801:
[----:B------:R-:W-:-:S13]  /*82b0*/  ISETP.NE.AND P3, PT, R8, RZ, PT ;  /* 0x000000ff0800720c */ /* 0x000fda0003f65270 */
[----:B------:R-:W-:Y:S05]  /*82c0*/  @!P3 BRA `(.L_x_3796) ;  /* 0x0000000400d4b947 */ /* 0x000fea0003800000 */
[----:B---34-:R-:W3:Y:S01]  /*82d0*/  LDL R12, [R1] ;  /* 0x00000000010c7983 */ /* 0x018ee20000100800 */
[----:B------:R-:W-:Y:S01]  /*82e0*/  ISETP.GE.AND P3, PT, R192, R118, PT ;  /* 0x00000076c000720c */ /* 0x000fe20003f66270 */
[----:B------:R-:W-:Y:S01]  /*82f0*/  BSSY B2, `(.L_x_3805) ;  /* 0x000006c000027945 */ /* 0x000fe20003800000 */
[----:B---3--:R-:W-:-:S04]  /*8300*/  LOP3.LUT P5, RZ, R12, 0x1, RZ, 0xc0, !PT ;  /* 0x000000010cff7812 */ /* 0x008fc800078ac0ff */
[----:B------:R-:W-:-:S04]  /*8310*/  SEL R12, R119, R134, !P5 ;  /* 0x00000086770c7207 */ /* 0x000fc80006800000 */
        /* <DEDUP_REMOVED lines=18> */
[----:B------:R-:W-:Y:S01]  /*8440*/  HADD2.F32 R38, -RZ, R160.H1_H1 ;  /* 0x300000a0ff267230 */ /* 0x000fe20000004100 */
[--C-:B------:R-:W-:Y:S01]  /*8450*/  SHF.R.U64 R28, R28, 0x10, R29.reuse ;  /* 0x000000101c1c7819 */ /* 0x100fe2000000121d */
[----:B---3--:R-:W-:Y:S01]  /*8460*/  HADD2.F32 R37, -RZ, R33.H0_H0 ;  /* 0x20000021ff257230 */ /* 0x008fe20000004100 */
[----:B------:R-:W-:Y:S01]  /*8470*/  SHF.R.U32.HI R29, RZ, 0x10, R29 ;  /* 0x00000010ff1d7819 */ /* 0x000fe2000001161d */
[----:B----4-:R-:W-:Y:S01]  /*8480*/  HADD2.F32 R44, -RZ, R13.H0_H0 ;  /* 0x2000000dff2c7230 */ /* 0x010fe20000004100 */
[----:B------:R-:W-:Y:S01]  /*8490*/  SHF.R.U64 R40, R40, 0x10, R41 ;  /* 0x0000001028287819 */ /* 0x000fe20000001229 */
[----:B------:R-:W-:Y:S02]  /*84a0*/  HADD2.F32 R39, -RZ, R158.H1_H1 ;  /* 0x3000009eff277230 */ /* 0x000fe40000004100 */
[-C--:B------:R-:W-:Y:S01]  /*84b0*/  FMUL.FTZ R45, R37, R38.reuse ;  /* 0x00000026252d7220 */ /* 0x080fe20000410000 */
[----:B------:R-:W-:Y:S02]  /*84c0*/  HADD2.F32 R33, -RZ, R33.H1_H1 ;  /* 0x30000021ff217230 */ /* 0x000fe40000004100 */
[----:B------:R-:W-:Y:S01]  /*84d0*/  FMUL.FTZ R38, R44, R38 ;  /* 0x000000262c267220 */ /* 0x000fe20000410000 */
[----:B------:R-:W-:Y:S01]  /*84e0*/  SHF.R.U64 R30, R30, 0x10, R31 ;  /* 0x000000101e1e7819 */ /* 0x000fe2000000121f */
[----:B------:R-:W-:Y:S01]  /*84f0*/  FFMA.FTZ R45, R44, R39, -R45 ;  /* 0x000000272c2d7223 */ /* 0x000fe2000001082d */
[----:B------:R-:W-:-:S02]  /*8500*/  HADD2.F32 R160, -RZ, R160.H0_H0 ;  /* 0x200000a0ffa07230 */ /* 0x000fc40000004100 */
[----:B------:R-:W-:Y:S01]  /*8510*/  FFMA.FTZ R37, R37, R39, R38 ;  /* 0x0000002725257223 */ /* 0x000fe20000010026 */
[----:B------:R-:W-:Y:S01]  /*8520*/  SHF.R.U32.HI R38, RZ, 0x10, R41 ;  /* 0x00000010ff267819 */ /* 0x000fe20000011629 */
[----:B------:R-:W-:Y:S02]  /*8530*/  HADD2.F32 R39, -RZ, R13.H1_H1 ;  /* 0x3000000dff277230 */ /* 0x000fe40000004100 */
[----:B------:R-:W-:Y:S02]  /*8540*/  HADD2.F32 R13, -RZ, R29.H0_H0 ;  /* 0x2000001dff0d7230 */ /* 0x000fe40000004100 */
[----:B------:R-:W-:Y:S02]  /*8550*/  HADD2.F32 R38, -RZ, R38.H0_H0 ;  /* 0x20000026ff267230 */ /* 0x000fe40000004100 */
[--C-:B------:R-:W-:Y:S02]  /*8560*/  HADD2.F32 R41, -RZ, R15.reuse.H0_H0 ;  /* 0x2000000fff297230 */ /* 0x100fe40000004100 */
[----:B------:R-:W-:-:S02]  /*8570*/  HADD2.F32 R15, -RZ, R15.H1_H1 ;  /* 0x3000000fff0f7230 */ /* 0x000fc40000004100 */
[-C--:B------:R-:W-:Y:S01]  /*8580*/  FMUL.FTZ R29, R33, R38.reuse ;  /* 0x00000026211d7220 */ /* 0x080fe20000410000 */
[C---:B------:R-:W-:Y:S01]  /*8590*/  FMUL.FTZ R38, R39.reuse, R38 ;  /* 0x0000002627267220 */ /* 0x040fe20000410000 */
[----:B------:R-:W-:Y:S02]  /*85a0*/  HADD2.F32 R158, -RZ, R158.H0_H0 ;  /* 0x2000009eff9e7230 */ /* 0x000fe40000004100 */
[-C--:B------:R-:W-:Y:S01]  /*85b0*/  FFMA.FTZ R29, R39, R13.reuse, -R29 ;  /* 0x0000000d271d7223 */ /* 0x080fe2000001081d */
[----:B------:R-:W-:Y:S01]  /*85c0*/  FFMA.FTZ R13, R33, R13, R38 ;  /* 0x0000000d210d7223 */ /* 0x000fe20000010026 */
[----:B------:R-:W-:Y:S02]  /*85d0*/  IMAD.MOV.U32 R33, RZ, RZ, R35 ;  /* 0x000000ffff217224 */ /* 0x000fe400078e0023 */
[----:B------:R-:W-:Y:S01]  /*85e0*/  HADD2.F32 R35, -RZ, R159.H1_H1 ;  /* 0x3000009fff237230 */ /* 0x000fe20000004100 */
[----:B------:R-:W-:Y:S01]  /*85f0*/  F2FP.F16.F32.PACK_AB R29, R29, R45 ;  /* 0x0000002d1d1d723e */ /* 0x000fe200000000ff */
[----:B------:R-:W-:Y:S01]  /*8600*/  HADD2.F32 R39, -RZ, R157.H1_H1 ;  /* 0x3000009dff277230 */ /* 0x000fe20000004100 */
[----:B------:R-:W-:Y:S01]  /*8610*/  F2FP.F16.F32.PACK_AB R37, R13, R37 ;  /* 0x000000250d25723e */ /* 0x000fe200000000ff */
[----:B------:R-:W-:-:S02]  /*8620*/  HADD2.F32 R38, -RZ, R33.H0_H0 ;  /* 0x20000021ff267230 */ /* 0x000fc40000004100 */
[----:B------:R-:W-:Y:S02]  /*8630*/  HADD2.F32 R33, -RZ, R33.H1_H1 ;  /* 0x30000021ff217230 */ /* 0x000fe40000004100 */
[----:B------:R-:W-:Y:S02]  /*8640*/  HADD2.F32 R40, -RZ, R40.H0_H0 ;  /* 0x20000028ff287230 */ /* 0x000fe40000004100 */
[CC--:B------:R-:W-:Y:S01]  /*8650*/  FMUL.FTZ R44, R38.reuse, R35.reuse ;  /* 0x00000023262c7220 */ /* 0x0c0fe20000410000 */
[C---:B------:R-:W-:Y:S01]  /*8660*/  FMUL.FTZ R35, R41.reuse, R35 ;  /* 0x0000002329237220 */ /* 0x040fe20000410000 */
[----:B------:R-:W-:Y:S02]  /*8670*/  HADD2.F32 R28, -RZ, R28.H0_H0 ;  /* 0x2000001cff1c7230 */ /* 0x000fe40000004100 */
[-C--:B------:R-:W-:Y:S01]  /*8680*/  FFMA.FTZ R44, R41, R39.reuse, -R44 ;  /* 0x00000027292c7223 */ /* 0x080fe2000001082c */
[----:B------:R-:W-:Y:S01]  /*8690*/  FFMA.FTZ R35, R38, R39, R35 ;  /* 0x0000002726237223 */ /* 0x000fe20000010023 */
        /* <DEDUP_REMOVED lines=8> */
[----:B------:R-:W-:Y:S02]  /*8720*/  HADD2.F32 R30, -RZ, R30.H0_H0 ;  /* 0x2000001eff1e7230 */ /* 0x000fe40000004100 */
[----:B------:R-:W-:Y:S02]  /*8730*/  IMAD.MOV.U32 R13, RZ, RZ, R29 ;  /* 0x000000ffff0d7224 */ /* 0x000fe400078e001d */
[----:B------:R-:W-:-:S04]  /*8740*/  FMUL.FTZ R39, R33, R42 ;  /* 0x0000002a21277220 */ /* 0x000fc80000410000 */
[C---:B------:R-:W-:Y:S01]  /*8750*/  FFMA.FTZ R39, R15.reuse, R38, -R39 ;  /* 0x000000260f277223 */ /* 0x040fe20000010827 */
[----:B------:R-:W-:-:S04]  /*8760*/  FMUL.FTZ R15, R15, R42 ;  /* 0x0000002a0f0f7220 */ /* 0x000fc80000410000 */
        /* <DEDUP_REMOVED lines=10> */
[----:B------:R-:W-:-:S02]  /*8810*/  IMAD.MOV.U32 R15, RZ, RZ, R39 ;  /* 0x000000ffff0f7224 */ /* 0x000fc400078e0027 */
        /* <DEDUP_REMOVED lines=16> */
[----:B------:R-:W-:-:S03]  /*8920*/  FMUL.FTZ R31, R14, R31 ;  /* 0x0000001f0e1f7220 */ /* 0x000fc60000410000 */
        /* <DEDUP_REMOVED lines=8> */
.L_x_3806:
[----:B------:R-:W-:Y:S05]  /*89b0*/  BSYNC B2 ;  /* 0x0000000000027941 */ /* 0x000fea0003800000 */
.L_x_3805:
[----:B------:R-:W-:-:S04]  /*89c0*/  LEA R28, P3, R5, R11, 0x1 ;  /* 0x0000000b051c7211 */ /* 0x000fc800078608ff */
[----:B--2---:R-:W-:Y:S02]  /*89d0*/  LEA.HI.X R29, R5, R115, R106, 0x1, P3 ;  /* 0x00000073051d7211 */ /* 0x004fe400018f0c6a */
[----:B------:R-:W-:-:S03]  /*89e0*/  ISETP.GE.AND P3, PT, R36, R133, PT ;  /* 0x000000852400720c */ /* 0x000fc60003f66270 */
[----:B----4-:R2:W-:Y:S10]  /*89f0*/  ST.E.128 desc[UR48][R28.64], R12 ;  /* 0x0000000c1c007985 */ /* 0x0105f4000c101d30 */
[----:B------:R-:W-:-:S05]  /*8a00*/  @!P3 IMAD.WIDE R114, R36, 0x2, R114 ;  /* 0x000000022472b825 */ /* 0x000fca00078e0272 */
[----:B---3--:R2:W-:Y:S02]  /*8a10*/  @!P3 ST.E.128 desc[UR48][R114.64], R32 ;  /* 0x000000207200b985 */ /* 0x0085e4000c101d30 */
.L_x_3796:
[----:B------:R-:W-:Y:S05]  /*8a20*/  BSYNC B1 ;  /* 0x0000000000017941 */ /* 0x000fea0003800000 */
.L_x_3795:
[----:B------:R-:W-:-:S03]  /*8a30*/  UMOV UR4, 0xffffffff ;  /* 0xffffffff00047882 */ /* 0x000fc60000000000 */
[----:B------:R-:W-:Y:S05]  /*8a40*/  BRA.DIV UR4, `(.L_x_3807) ;  /* 0x000001a604cc7947 */ /* 0x000fea000b800000 */
[----:B-1----:R-:W1:Y:S04]  /*8a50*/  SHFL.IDX PT, R116, R116, 0x1, 0x1c1f ;  /* 0x003c1f0074747f89 */ /* 0x002e6800000e0000 */
[----:B------:R-:W0:Y:S02]  /*8a60*/  SHFL.IDX PT, R117, R117, 0x1, 0x1c1f ;  /* 0x003c1f0075757f89 */ /* 0x000e2400000e0000 */
.L_x_4081:
[----:B------:R-:W-:Y:S05]  /*8a70*/  @P4 BRA `(.L_x_3764) ;  /* 0x0000001c00604947 */ /* 0x000fea0003800000 */
[----:B------:R-:W-:Y:S01]  /*8a80*/  ISETP.NE.AND P3, PT, R6, RZ, PT ;  /* 0x000000ff0600720c */ /* 0x000fe20003f65270 */
[----:B------:R-:W-:Y:S01]  /*8a90*/  BSSY B1, `(.L_x_3808) ;  /* 0x0000079000017945 */ /* 0x000fe20003800000 */
[----:B0-2---:R-:W-:Y:S01]  /*8aa0*/  MOV R32, R117 ;  /* 0x0000007500207202 */ /* 0x005fe20000000f00 */
[----:B-1----:R-:W-:-:S10]  /*8ab0*/  IMAD.MOV.U32 R33, RZ, RZ, R116 ;  /* 0x000000ffff217224 */ /* 0x002fd400078e0074 */
[----:B------:R-:W-:Y:S05]  /*8ac0*/  @!P3 BRA `(.L_x_3809) ;  /* 0x0000000400d4b947 */ /* 0x000fea0003800000 */
[----:B---3--:R-:W-:Y:S01]  /*8ad0*/  SEL R11, R119, R134, !P0 ;  /* 0x00000086770b7207 */ /* 0x008fe20004000000 */
[----:B------:R-:W-:Y:S01]  /*8ae0*/  BSSY B2, `(.L_x_3810) ;  /* 0x000006d000027945 */ /* 0x000fe20003800000 */
[----:B----4-:R-:W-:Y:S02]  /*8af0*/  SHF.R.U32.HI R13, RZ, 0x3, R204 ;  /* 0x00000003ff0d7819 */ /* 0x010fe400000116cc */
[----:B------:R-:W-:Y:S02]  /*8b00*/  SHF.R.S32.HI R12, RZ, 0x1f, R11 ;  /* 0x0000001fff0c7819 */ /* 0x000fe4000001140b */
[----:B------:R-:W-:Y:S02]  /*8b10*/  ISETP.GE.AND P3, PT, R16, R118, PT ;  /* 0x000000761000720c */ /* 0x000fe40003f66270 */
        /* <DEDUP_REMOVED lines=8> */
[----:B------:R-:W-:-:S04]  /*8ba0*/  LOP3.LUT R11, R11, R13, RZ, 0x3c, !PT ;  /* 0x0000000d0b0b7212 */ /* 0x000fc800078e3cff */
        /* <DEDUP_REMOVED lines=8> */
[----:B-1----:R-:W-:Y:S01]  /*8c30*/  MOV R35, R29 ;  /* 0x0000001d00237202 */ /* 0x002fe20000000f00 */
[----:B0-----:R-:W-:Y:S01]  /*8c40*/  IMAD.MOV.U32 R11, RZ, RZ, R13 ;  /* 0x000000ffff0b7224 */ /* 0x001fe200078e000d */
[----:B------:R-:W-:Y:S01]  /*8c50*/  SHF.R.U64 R72, R72, 0x10, R73 ;  /* 0x0000001048487819 */ /* 0x000fe20000001249 */
[----:B------:R-:W-:Y:S01]  /*8c60*/  HADD2.F32 R37, -RZ, R156.H1_H1 ;  /* 0x3000009cff257230 */ /* 0x000fe20000004100 */
[----:B------:R-:W-:Y:S01]  /*8c70*/  SHF.R.U64 R56, R56, 0x10, R57 ;  /* 0x0000001038387819 */ /* 0x000fe20000001239 */
[----:B------:R-:W-:Y:S01]  /*8c80*/  HADD2.F32 R29, -RZ, R35.H0_H0 ;  /* 0x20000023ff1d7230 */ /* 0x000fe20000004100 */
[----:B------:R-:W-:Y:S01]  /*8c90*/  SHF.R.U64 R74, R74, 0x10, R75 ;  /* 0x000000104a4a7819 */ /* 0x000fe2000000124b */
[----:B------:R-:W-:Y:S01]  /*8ca0*/  HADD2.F32 R34, -RZ, R11.H0_H0 ;  /* 0x2000000bff227230 */ /* 0x000fe20000004100 */
[----:B------:R-:W-:Y:S01]  /*8cb0*/  SHF.R.U64 R58, R58, 0x10, R59 ;  /* 0x000000103a3a7819 */ /* 0x000fe2000000123b */
[----:B------:R-:W-:Y:S02]  /*8cc0*/  HADD2.F32 R13, -RZ, R154.H1_H1 ;  /* 0x3000009aff0d7230 */ /* 0x000fe40000004100 */
[----:B------:R-:W-:Y:S01]  /*8cd0*/  FMUL.FTZ R38, R29, R37 ;  /* 0x000000251d267220 */ /* 0x000fe20000410000 */
[----:B------:R-:W-:-:S02]  /*8ce0*/  HADD2.F32 R35, -RZ, R35.H1_H1 ;  /* 0x30000023ff237230 */ /* 0x000fc40000004100 */
        /* <DEDUP_REMOVED lines=9> */
[----:B------:R-:W-:Y:S02]  /*8d80*/  HADD2.F32 R154, -RZ, R154.H0_H0 ;  /* 0x2000009aff9a7230 */ /* 0x000fe40000004100 */
[----:B------:R-:W-:Y:S02]  /*8d90*/  HADD2.F32 R72, -RZ, R72.H0_H0 ;  /* 0x20000048ff487230 */ /* 0x000fe40000004100 */
[-C--:B------:R-:W-:Y:S01]  /*8da0*/  FMUL.FTZ R38, R35, R13.reuse ;  /* 0x0000000d23267220 */ /* 0x080fe20000410000 */
[C---:B------:R-:W-:Y:S01]  /*8db0*/  FMUL.FTZ R39, R37.reuse, R13 ;  /* 0x0000000d25277220 */ /* 0x040fe20000410000 */
[----:B------:R-:W-:Y:S02]  /*8dc0*/  HADD2.F32 R56, -RZ, R56.H0_H0 ;  /* 0x20000038ff387230 */ /* 0x000fe40000004100 */
[-C--:B------:R-:W-:Y:S01]  /*8dd0*/  FFMA.FTZ R13, R37, R11.reuse, -R38 ;  /* 0x0000000b250d7223 */ /* 0x080fe20000010826 */
[----:B------:R-:W-:Y:S01]  /*8de0*/  FFMA.FTZ R11, R35, R11, R39 ;  /* 0x0000000b230b7223 */ /* 0x000fe20000010027 */
[----:B------:R-:W-:-:S02]  /*8df0*/  HADD2.F32 R38, -RZ, R155.H1_H1 ;  /* 0x3000009bff267230 */ /* 0x000fc40000004100 */
        /* <DEDUP_REMOVED lines=9> */
[-C--:B------:R-:W-:Y:S01]  /*8e90*/  FFMA.FTZ R40, R37, R39.reuse, -R40 ;  /* 0x0000002725287223 */ /* 0x080fe20000010828 */
[----:B------:R-:W-:Y:S02]  /*8ea0*/  HADD2.F32 R37, -RZ, R15.H1_H1 ;  /* 0x3000000fff257230 */ /* 0x000fe40000004100 */
[----:B------:R-:W-:Y:S01]  /*8eb0*/  FFMA.FTZ R38, R35, R39, R38 ;  /* 0x0000002723267223 */ /* 0x000fe20000010026 */
[----:B------:R-:W-:Y:S01]  /*8ec0*/  SHF.R.U32.HI R35, RZ, 0x10, R75 ;  /* 0x00000010ff237819 */ /* 0x000fe2000001164b */
[----:B------:R-:W-:Y:S01]  /*8ed0*/  HADD2.F32 R153, -RZ, R153.H0_H0 ;  /* 0x20000099ff997230 */ /* 0x000fe20000004100 */
[----:B------:R-:W-:Y:S01]  /*8ee0*/  SHF.R.U32.HI R39, RZ, 0x10, R59 ;  /* 0x00000010ff277819 */ /* 0x000fe2000001163b */
[----:B------:R-:W-:Y:S02]  /*8ef0*/  HADD2.F32 R74, -RZ, R74.H0_H0 ;  /* 0x2000004aff4a7230 */ /* 0x000fe40000004100 */
[----:B------:R-:W-:Y:S02]  /*8f00*/  HADD2.F32 R35, -RZ, R35.H0_H0 ;  /* 0x20000023ff237230 */ /* 0x000fe40000004100 */
[----:B------:R-:W-:-:S02]  /*8f10*/  HADD2.F32 R15, -RZ, R39.H0_H0 ;  /* 0x20000027ff0f7230 */ /* 0x000fc40000004100 */
[----:B------:R-:W-:Y:S02]  /*8f20*/  HADD2.F32 R58, -RZ, R58.H0_H0 ;  /* 0x2000003aff3a7230 */ /* 0x000fe40000004100 */
        /* <DEDUP_REMOVED lines=30> */
[----:B------:R-:W-:Y:S02]  /*9110*/  MOV R28, R72 ;  /* 0x00000048001c7202 */ /* 0x000fe40000000f00 */
[-C--:B------:R-:W-:Y:S01]  /*9120*/  FFMA.FTZ R12, R14, R58.reuse, -R12 ;  /* 0x0000003a0e0c7223 */ /* 0x080fe2000001080c */
[----:B------:R-:W-:-:S04]  /*9130*/  FFMA.FTZ R74, R30, R58, R74 ;  /* 0x0000003a1e4a7223 */ /* 0x000fc8000001004a */
[----:B------:R-:W-:Y:S01]  /*9140*/  F2FP.F16.F32.PACK_AB R31, R12, R31 ;  /* 0x0000001f0c1f723e */ /* 0x000fe200000000ff */
[----:B------:R-:W-:Y:S01]  /*9150*/  IMAD.MOV.U32 R12, RZ, RZ, R15 ;  /* 0x000000ffff0c7224 */ /* 0x000fe200078e000f */
[----:B------:R-:W-:Y:S01]  /*9160*/  F2FP.F16.F32.PACK_AB R74, R74, R155 ;  /* 0x0000009b4a4a723e */ /* 0x000fe200000000ff */
[----:B------:R-:W-:Y:S02]  /*9170*/  IMAD.MOV.U32 R15, RZ, RZ, R39 ;  /* 0x000000ffff0f7224 */ /* 0x000fe400078e0027 */
[----:B------:R-:W-:Y:S01]  /*9180*/  IMAD.MOV.U32 R14, RZ, RZ, R31 ;  /* 0x000000ffff0e7224 */ /* 0x000fe200078e001f */
[----:B------:R-:W-:Y:S01]  /*9190*/  MOV R30, R74 ;  /* 0x0000004a001e7202 */ /* 0x000fe20000000f00 */
[----:B------:R-:W-:-:S07]  /*91a0*/  IMAD.MOV.U32 R31, RZ, RZ, R35 ;  /* 0x000000ffff1f7224 */ /* 0x000fce00078e0023 */
.L_x_3811:
[----:B------:R-:W-:Y:S05]  /*91b0*/  BSYNC B2 ;  /* 0x0000000000027941 */ /* 0x000fea0003800000 */
.L_x_3810:
[----:B------:R-:W-:-:S04]  /*91c0*/  LEA R34, P3, R3, R117, 0x1 ;  /* 0x0000007503227211 */ /* 0x000fc800078608ff */
[----:B------:R-:W-:Y:S02]  /*91d0*/  LEA.HI.X R35, R3, R116, R108, 0x1, P3 ;  /* 0x0000007403237211 */ /* 0x000fe400018f0c6c */
[----:B------:R-:W-:-:S03]  /*91e0*/  ISETP.GE.AND P3, PT, R36, R133, PT ;  /* 0x000000852400720c */ /* 0x000fc60003f66270 */
[----:B0-----:R0:W-:Y:S10]  /*91f0*/  ST.E.128 desc[UR48][R34.64], R12 ;  /* 0x0000000c22007985 */ /* 0x0011f4000c101d30 */
[----:B------:R-:W-:-:S05]  /*9200*/  @!P3 IMAD.WIDE R36, R36, 0x2, R32 ;  /* 0x000000022424b825 */ /* 0x000fca00078e0220 */
[----:B-1----:R0:W-:Y:S02]  /*9210*/  @!P3 ST.E.128 desc[UR48][R36.64], R28 ;  /* 0x0000001c2400b985 */ /* 0x0021e4000c101d30 */
.L_x_3809:
[----:B------:R-:W-:Y:S05]  /*9220*/  BSYNC B1 ;  /* 0x0000000000017941 */ /* 0x000fea0003800000 */
.L_x_3808:
[----:B------:R-:W-:Y:S01]  /*9230*/  ISETP.NE.AND P3, PT, R7, RZ, PT ;  /* 0x000000ff0700720c */ /* 0x000fe20003f65270 */
[----:B------:R-:W-:-:S12]  /*9240*/  BSSY B1, `(.L_x_3812) ;  /* 0x0000072000017945 */ /* 0x000fd80003800000 */
[----:B------:R-:W-:Y:S05]  /*9250*/  @!P3 BRA `(.L_x_3813) ;  /* 0x0000000400c0b947 */ /* 0x000fea0003800000 */
[----:B---3--:R-:W-:Y:S01]  /*9260*/  SEL R11, R119, R134, !P1 ;  /* 0x00000086770b7207 */ /* 0x008fe20004800000 */
[----:B------:R-:W-:Y:S01]  /*9270*/  BSSY B2, `(.L_x_3814) ;  /* 0x000006a000027945 */ /* 0x000fe20003800000 */
[----:B0-----:R-:W-:Y:S02]  /*9280*/  SHF.R.U32.HI R14, RZ, 0x3, R204 ;  /* 0x00000003ff0e7819 */ /* 0x001fe400000116cc */
[----:B----4-:R-:W-:Y:S02]  /*9290*/  SHF.R.S32.HI R12, RZ, 0x1f, R11 ;  /* 0x0000001fff0c7819 */ /* 0x010fe4000001140b */
[----:B------:R-:W-:Y:S02]  /*92a0*/  LEA R34, P3, R4, R117, 0x1 ;  /* 0x0000007504227211 */ /* 0x000fe400078608ff */
[----:B------:R-:W-:Y:S02]  /*92b0*/  LEA.HI R12, R12, R11, RZ, 0x4 ;  /* 0x0000000b0c0c7211 */ /* 0x000fe400078f20ff */
[----:B------:R-:W-:-:S02]  /*92c0*/  LEA.HI.X R35, R4, R116, R107, 0x1, P3 ;  /* 0x0000007404237211 */ /* 0x000fc400018f0c6b */
[----:B------:R-:W-:Y:S02]  /*92d0*/  LEA.HI.SX32 R12, R12, R111, 0x1c ;  /* 0x0000006f0c0c7211 */ /* 0x000fe400078fe2ff */
[----:B------:R-:W-:Y:S02]  /*92e0*/  ISETP.GE.AND P3, PT, R193, R118, PT ;  /* 0x00000076c100720c */ /* 0x000fe40003f66270 */
[----:B------:R-:W-:Y:S01]  /*92f0*/  SHF.R.S32.HI R11, RZ, 0x1f, R12 ;  /* 0x0000001fff0b7819 */ /* 0x000fe2000001140c */
[----:B------:R-:W-:-:S03]  /*9300*/  IMAD.SHL.U32 R36, R12, 0x8, RZ ;  /* 0x000000080c247824 */ /* 0x000fc600078e00ff */
[----:B------:R-:W-:-:S04]  /*9310*/  LEA.HI R11, R11, R12, RZ, 0x3 ;  /* 0x0000000c0b0b7211 */ /* 0x000fc800078f18ff */
        /* <DEDUP_REMOVED lines=8> */
[----:B------:R-:W-:-:S03]  /*93a0*/  IMAD R28, R13, 0x2, R2 ;  /* 0x000000020d1c7824 */ /* 0x000fc600078e0202 */
[----:B------:R0:W1:Y:S04]  /*93b0*/  LDS.128 R12, [R11+0x1e400] ;  /* 0x01e400000b0c7984 */ /* 0x0000680000000c00 */
[----:B------:R-:W2:Y:S01]  /*93c0*/  LDS.128 R28, [R28+0x1e400] ;  /* 0x01e400001c1c7984 */ /* 0x000ea20000000c00 */
[----:B------:R-:W-:Y:S05]  /*93d0*/  @P3 BRA `(.L_x_3815) ;  /* 0x00000004004c3947 */ /* 0x000fea0003800000 */
[--C-:B------:R-:W-:Y:S01]  /*93e0*/  SHF.R.U64 R37, R68, 0x10, R69.reuse ;  /* 0x0000001044257819 */ /* 0x100fe20000001245 */
[----:B------:R-:W-:Y:S01]  /*93f0*/  HADD2.F32 R40, -RZ, R152.H1_H1 ;  /* 0x30000098ff287230 */ /* 0x000fe20000004100 */
[----:B------:R-:W-:Y:S01]  /*9400*/  SHF.R.U32.HI R68, RZ, 0x10, R69 ;  /* 0x00000010ff447819 */ /* 0x000fe20000011645 */
[----:B--2---:R-:W-:Y:S01]  /*9410*/  HADD2.F32 R41, -RZ, R29.H0_H0 ;  /* 0x2000001dff297230 */ /* 0x004fe20000004100 */
[--C-:B0-----:R-:W-:Y:S01]  /*9420*/  SHF.R.U64 R11, R52, 0x10, R53.reuse ;  /* 0x00000010340b7819 */ /* 0x101fe20000001235 */
[----:B-1----:R-:W-:Y:S01]  /*9430*/  HADD2.F32 R42, -RZ, R13.H0_H0 ;  /* 0x2000000dff2a7230 */ /* 0x002fe20000004100 */
[----:B------:R-:W-:Y:S01]  /*9440*/  SHF.R.U32.HI R52, RZ, 0x10, R53 ;  /* 0x00000010ff347819 */ /* 0x000fe20000011635 */
[----:B------:R-:W-:Y:S02]  /*9450*/  HADD2.F32 R43, -RZ, R150.H1_H1 ;  /* 0x30000096ff2b7230 */ /* 0x000fe40000004100 */
[----:B------:R-:W-:Y:S01]  /*9460*/  FMUL.FTZ R44, R41, R40 ;  /* 0x00000028292c7220 */ /* 0x000fe20000410000 */
[----:B------:R-:W-:-:S02]  /*9470*/  HADD2.F32 R29, -RZ, R29.H1_H1 ;  /* 0x3000001dff1d7230 */ /* 0x000fc40000004100 */
[----:B------:R-:W-:Y:S01]  /*9480*/  FMUL.FTZ R40, R42, R40 ;  /* 0x000000282a287220 */ /* 0x000fe20000410000 */
[----:B------:R-:W-:Y:S01]  /*9490*/  HADD2.F32 R68, -RZ, R68.H0_H0 ;  /* 0x20000044ff447230 */ /* 0x000fe20000004100 */
[--C-:B------:R-:W-:Y:S01]  /*94a0*/  SHF.R.U64 R39, R70, 0x10, R71.reuse ;  /* 0x0000001046277819 */ /* 0x100fe20000001247 */
[----:B------:R-:W-:Y:S02]  /*94b0*/  HADD2.F32 R13, -RZ, R13.H1_H1 ;  /* 0x3000000dff0d7230 */ /* 0x000fe40000004100 */
[-C--:B------:R-:W-:Y:S01]  /*94c0*/  FFMA.FTZ R40, R41, R43.reuse, R40 ;  /* 0x0000002b29287223 */ /* 0x080fe20000010028 */
[----:B------:R-:W-:Y:S02]  /*94d0*/  HADD2.F32 R52, -RZ, R52.H0_H0 ;  /* 0x20000034ff347230 */ /* 0x000fe40000004100 */
[-C--:B------:R-:W-:Y:S01]  /*94e0*/  FMUL.FTZ R41, R29, R68.reuse ;  /* 0x000000441d297220 */ /* 0x080fe20000410000 */
[----:B------:R-:W-:Y:S01]  /*94f0*/  FFMA.FTZ R44, R42, R43, -R44 ;  /* 0x0000002b2a2c7223 */ /* 0x000fe2000001082c */
[C---:B------:R-:W-:Y:S01]  /*9500*/  FMUL.FTZ R68, R13.reuse, R68 ;  /* 0x000000440d447220 */ /* 0x040fe20000410000 */
[----:B------:R-:W-:Y:S01]  /*9510*/  SHF.R.U32.HI R70, RZ, 0x10, R71 ;  /* 0x00000010ff467819 */ /* 0x000fe20000011647 */
[----:B------:R-:W-:Y:S01]  /*9520*/  FFMA.FTZ R41, R13, R52, -R41 ;  /* 0x000000340d297223 */ /* 0x000fe20000010829 */
[----:B------:R-:W-:Y:S01]  /*9530*/  HADD2.F32 R42, -RZ, R151.H1_H1 ;  /* 0x30000097ff2a7230 */ /* 0x000fe20000004100 */
[----:B------:R-:W-:Y:S01]  /*9540*/  SHF.R.U64 R38, R54, 0x10, R55 ;  /* 0x0000001036267819 */ /* 0x000fe20000001237 */
[----:B------:R-:W-:-:S02]  /*9550*/  HADD2.F32 R13, -RZ, R31.H0_H0 ;  /* 0x2000001fff0d7230 */ /* 0x000fc40000004100 */
[----:B------:R-:W-:Y:S01]  /*9560*/  FFMA.FTZ R68, R29, R52, R68 ;  /* 0x000000341d447223 */ /* 0x000fe20000010044 */
[----:B------:R-:W-:Y:S01]  /*9570*/  SHF.R.U32.HI R54, RZ, 0x10, R55 ;  /* 0x00000010ff367819 */ /* 0x000fe20000011637 */
[----:B------:R-:W-:Y:S02]  /*9580*/  HADD2.F32 R29, -RZ, R149.H1_H1 ;  /* 0x30000095ff1d7230 */ /* 0x000fe40000004100 */
[----:B------:R-:W-:Y:S02]  /*9590*/  HADD2.F32 R43, -RZ, R15.H0_H0 ;  /* 0x2000000fff2b7230 */ /* 0x000fe40000004100 */
[----:B------:R-:W-:Y:S02]  /*95a0*/  HADD2.F32 R45, -RZ, R31.H1_H1 ;  /* 0x3000001fff2d7230 */ /* 0x000fe40000004100 */
[-C--:B------:R-:W-:Y:S01]  /*95b0*/  FMUL.FTZ R31, R13, R42.reuse ;  /* 0x0000002a0d1f7220 */ /* 0x080fe20000410000 */
[----:B------:R-:W-:Y:S02]  /*95c0*/  HADD2.F32 R70, -RZ, R70.H0_H0 ;  /* 0x20000046ff467230 */ /* 0x000fe40000004100 */
[----:B------:R-:W-:Y:S01]  /*95d0*/  FMUL.FTZ R42, R43, R42 ;  /* 0x0000002a2b2a7220 */ /* 0x000fe20000410000 */
[----:B------:R-:W-:-:S02]  /*95e0*/  HADD2.F32 R15, -RZ, R15.H1_H1 ;  /* 0x3000000fff0f7230 */ /* 0x000fc40000004100 */
[----:B------:R-:W-:Y:S01]  /*95f0*/  FFMA.FTZ R31, R43, R29, -R31 ;  /* 0x0000001d2b1f7223 */ /* 0x000fe2000001081f */
[----:B------:R-:W-:Y:S02]  /*9600*/  HADD2.F32 R54, -RZ, R54.H0_H0 ;  /* 0x20000036ff367230 */ /* 0x000fe40000004100 */
[-C--:B------:R-:W-:Y:S01]  /*9610*/  FMUL.FTZ R43, R45, R70.reuse ;  /* 0x000000462d2b7220 */ /* 0x080fe20000410000 */
[----:B------:R-:W-:Y:S02]  /*9620*/  HADD2.F32 R152, -RZ, R152.H0_H0 ;  /* 0x20000098ff987230 */ /* 0x000fe40000004100 */
[C---:B------:R-:W-:Y:S01]  /*9630*/  FMUL.FTZ R70, R15.reuse, R70 ;  /* 0x000000460f467220 */ /* 0x040fe20000410000 */
[----:B------:R-:W-:Y:S02]  /*9640*/  HADD2.F32 R37, -RZ, R37.H0_H0 ;  /* 0x20000025ff257230 */ /* 0x000fe40000004100 */
[----:B------:R-:W-:Y:S01]  /*9650*/  FFMA.FTZ R43, R15, R54, -R43 ;  /* 0x000000360f2b7223 */ /* 0x000fe2000001082b */
[----:B------:R-:W-:-:S02]  /*9660*/  HADD2.F32 R15, -RZ, R28.H0_H0 ;  /* 0x2000001cff0f7230 */ /* 0x000fc40000004100 */
[----:B------:R-:W-:Y:S01]  /*9670*/  FFMA.FTZ R42, R13, R29, R42 ;  /* 0x0000001d0d2a7223 */ /* 0x000fe2000001002a */
[----:B------:R-:W-:Y:S02]  /*9680*/  HADD2.F32 R28, -RZ, R28.H1_H1 ;  /* 0x3000001cff1c7230 */ /* 0x000fe40000004100 */
[----:B------:R-:W-:Y:S01]  /*9690*/  FFMA.FTZ R70, R45, R54, R70 ;  /* 0x000000362d467223 */ /* 0x000fe20000010046 */
[----:B------:R-:W-:Y:S01]  /*96a0*/  HADD2.F32 R150, -RZ, R150.H0_H0 ;  /* 0x20000096ff967230 */ /* 0x000fe20000004100 */
[----:B------:R-:W-:Y:S01]  /*96b0*/  F2FP.F16.F32.PACK_AB R31, R43, R31 ;  /* 0x0000001f2b1f723e */ /* 0x000fe200000000ff */
[--C-:B------:R-:W-:Y:S02]  /*96c0*/  HADD2.F32 R13, -RZ, R12.reuse.H0_H0 ;  /* 0x2000000cff0d7230 */ /* 0x100fe40000004100 */
[----:B------:R-:W-:Y:S01]  /*96d0*/  FMUL.FTZ R45, R28, R37 ;  /* 0x000000251c2d7220 */ /* 0x000fe20000410000 */
[----:B------:R-:W-:Y:S02]  /*96e0*/  HADD2.F32 R29, -RZ, R11.H0_H0 ;  /* 0x2000000bff1d7230 */ /* 0x000fe40000004100 */
[----:B------:R-:W-:Y:S01]  /*96f0*/  FMUL.FTZ R11, R15, R152 ;  /* 0x000000980f0b7220 */ /* 0x000fe20000410000 */
[----:B------:R-:W-:-:S02]  /*9700*/  HADD2.F32 R12, -RZ, R12.H1_H1 ;  /* 0x3000000cff0c7230 */ /* 0x000fc40000004100 */
[C---:B------:R-:W-:Y:S01]  /*9710*/  FMUL.FTZ R152, R13.reuse, R152 ;  /* 0x000000980d987220 */ /* 0x040fe20000410000 */
[----:B------:R-:W-:Y:S02]  /*9720*/  HADD2.F32 R151, -RZ, R151.H0_H0 ;  /* 0x20000097ff977230 */ /* 0x000fe40000004100 */
[-C--:B------:R-:W-:Y:S01]  /*9730*/  FFMA.FTZ R11, R13, R150.reuse, -R11 ;  /* 0x000000960d0b7223 */ /* 0x080fe2000001080b */
[--C-:B------:R-:W-:Y:S02]  /*9740*/  HADD2.F32 R13, -RZ, R30.reuse.H0_H0 ;  /* 0x2000001eff0d7230 */ /* 0x100fe40000004100 */
[C---:B------:R-:W-:Y:S01]  /*9750*/  FMUL.FTZ R37, R12.reuse, R37 ;  /* 0x000000250c257220 */ /* 0x040fe20000410000 */
[----:B------:R-:W-:Y:S01]  /*9760*/  FFMA.FTZ R45, R12, R29, -R45 ;  /* 0x0000001d0c2d7223 */ /* 0x000fe2000001082d */
[----:B------:R-:W-:Y:S02]  /*9770*/  HADD2.F32 R39, -RZ, R39.H0_H0 ;  /* 0x20000027ff277230 */ /* 0x000fe40000004100 */
[----:B------:R-:W-:Y:S01]  /*9780*/  FFMA.FTZ R152, R15, R150, R152 ;  /* 0x000000960f987223 */ /* 0x000fe20000010098 */
[----:B------:R-:W-:-:S02]  /*9790*/  HADD2.F32 R30, -RZ, R30.H1_H1 ;  /* 0x3000001eff1e7230 */ /* 0x000fc40000004100 */
[----:B------:R-:W-:Y:S01]  /*97a0*/  FFMA.FTZ R37, R28, R29, R37 ;  /* 0x0000001d1c257223 */ /* 0x000fe20000010025 */
[--C-:B------:R-:W-:Y:S02]  /*97b0*/  HADD2.F32 R12, -RZ, R14.reuse.H0_H0 ;  /* 0x2000000eff0c7230 */ /* 0x100fe40000004100 */
[----:B------:R-:W-:Y:S01]  /*97c0*/  FMUL.FTZ R15, R13, R151 ;  /* 0x000000970d0f7220 */ /* 0x000fe20000410000 */
[----:B------:R-:W-:Y:S02]  /*97d0*/  HADD2.F32 R14, -RZ, R14.H1_H1 ;  /* 0x3000000eff0e7230 */ /* 0x000fe40000004100 */
[----:B------:R-:W-:Y:S01]  /*97e0*/  FMUL.FTZ R28, R30, R39 ;  /* 0x000000271e1c7220 */ /* 0x000fe20000410000 */
[----:B------:R-:W-:Y:S02]  /*97f0*/  HADD2.F32 R149, -RZ, R149.H0_H0 ;  /* 0x20000095ff957230 */ /* 0x000fe40000004100 */
[----:B------:R-:W-:Y:S01]  /*9800*/  FMUL.FTZ R151, R12, R151 ;  /* 0x000000970c977220 */ /* 0x000fe20000410000 */
[----:B------:R-:W-:-:S02]  /*9810*/  HADD2.F32 R38, -RZ, R38.H0_H0 ;  /* 0x20000026ff267230 */ /* 0x000fc40000004100 */
        /* <DEDUP_REMOVED lines=8> */
[----:B------:R-:W-:Y:S01]  /*98a0*/  F2FP.F16.F32.PACK_AB R14, R28, R15 ;  /* 0x0000000f1c0e723e */ /* 0x000fe200000000ff */
[----:B------:R-:W-:Y:S01]  /*98b0*/  IMAD.MOV.U32 R15, RZ, RZ, R31 ;  /* 0x000000ffff0f7224 */ /* 0x000fe200078e001f */
[----:B------:R-:W-:Y:S01]  /*98c0*/  F2FP.F16.F32.PACK_AB R29, R68, R40 ;  /* 0x00000028441d723e */ /* 0x000fe200000000ff */
[----:B------:R-:W-:Y:S01]  /*98d0*/  IMAD.MOV.U32 R31, RZ, RZ, R42 ;  /* 0x000000ffff1f7224 */ /* 0x000fe200078e002a */
[----:B------:R-:W-:-:S02]  /*98e0*/  F2FP.F16.F32.PACK_AB R12, R45, R11 ;  /* 0x0000000b2d0c723e */ /* 0x000fc400000000ff */
[----:B------:R-:W-:Y:S02]  /*98f0*/  F2FP.F16.F32.PACK_AB R30, R30, R151 ;  /* 0x000000971e1e723e */ /* 0x000fe400000000ff */
[----:B------:R-:W-:-:S07]  /*9900*/  MOV R28, R152 ;  /* 0x00000098001c7202 */ /* 0x000fce0000000f00 */
.L_x_3815:
[----:B------:R-:W-:Y:S05]  /*9910*/  BSYNC B2 ;  /* 0x0000000000027941 */ /* 0x000fea0003800000 */
.L_x_3814:
[----:B------:R-:W-:Y:S01]  /*9920*/  ISETP.GE.AND P3, PT, R36, R133, PT ;  /* 0x000000852400720c */ /* 0x000fe20003f66270 */
[----:B-1----:R1:W-:-:S12]  /*9930*/  ST.E.128 desc[UR48][R34.64], R12 ;  /* 0x0000000c22007985 */ /* 0x0023d8000c101d30 */
[----:B------:R-:W-:-:S05]  /*9940*/  @!P3 IMAD.WIDE R36, R36, 0x2, R32 ;  /* 0x000000022424b825 */ /* 0x000fca00078e0220 */
[----:B--2---:R1:W-:Y:S02]  /*9950*/  @!P3 ST.E.128 desc[UR48][R36.64], R28 ;  /* 0x0000001c2400b985 */ /* 0x0043e4000c101d30 */
.L_x_3813:
[----:B------:R-:W-:Y:S05]  /*9960*/  BSYNC B1 ;  /* 0x0000000000017941 */ /* 0x000fea0003800000 */
.L_x_3812:
[----:B------:R-:W-:-:S13]  /*9970*/  ISETP.NE.AND P3, PT, R8, RZ, PT ;  /* 0x000000ff0800720c */ /* 0x000fda0003f65270 */
[----:B------:R-:W-:Y:S05]  /*9980*/  @!P3 BRA `(.L_x_3764) ;  /* 0x0000000c009cb947 */ /* 0x000fea0003800000 */
[----:B0--3--:R-:W2:Y:S01]  /*9990*/  LDL R11, [R1] ;  /* 0x00000000010b7983 */ /* 0x009ea20000100800 */
[----:B-1----:R-:W-:Y:S01]  /*99a0*/  SHF.R.U32.HI R14, RZ, 0x3, R204 ;  /* 0x00000003ff0e7819 */ /* 0x002fe200000116cc */
[----:B------:R-:W-:Y:S01]  /*99b0*/  BSSY B1, `(.L_x_3816) ;  /* 0x000006b000017945 */ /* 0x000fe20003800000 */
[----:B------:R-:W-:-:S04]  /*99c0*/  LEA R34, P3, R5, R117, 0x1 ;  /* 0x0000007505227211 */ /* 0x000fc800078608ff */
[----:B------:R-:W-:Y:S02]  /*99d0*/  LEA.HI.X R35, R5, R116, R106, 0x1, P3 ;  /* 0x0000007405237211 */ /* 0x000fe400018f0c6a */
[----:B------:R-:W-:Y:S02]  /*99e0*/  ISETP.GE.AND P3, PT, R192, R118, PT ;  /* 0x00000076c000720c */ /* 0x000fe40003f66270 */
[----:B--2---:R-:W-:-:S04]  /*99f0*/  LOP3.LUT P4, RZ, R11, 0x1, RZ, 0xc0, !PT ;  /* 0x000000010bff7812 */ /* 0x004fc8000788c0ff */
[----:B------:R-:W-:-:S04]  /*9a00*/  SEL R134, R119, R134, !P4 ;  /* 0x0000008677867207 */ /* 0x000fc80006000000 */
[----:B------:R-:W-:-:S04]  /*9a10*/  SHF.R.S32.HI R11, RZ, 0x1f, R134 ;  /* 0x0000001fff0b7819 */ /* 0x000fc80000011486 */
[----:B------:R-:W-:-:S04]  /*9a20*/  LEA.HI R11, R11, R134, RZ, 0x4 ;  /* 0x000000860b0b7211 */ /* 0x000fc800078f20ff */
[----:B------:R-:W-:-:S04]  /*9a30*/  LEA.HI.SX32 R11, R11, R110, 0x1c ;  /* 0x0000006e0b0b7211 */ /* 0x000fc800078fe2ff */
[----:B----4-:R-:W-:-:S04]  /*9a40*/  SHF.R.S32.HI R12, RZ, 0x1f, R11 ;  /* 0x0000001fff0c7819 */ /* 0x010fc8000001140b */
[----:B------:R-:W-:Y:S02]  /*9a50*/  LEA.HI R12, R12, R11, RZ, 0x3 ;  /* 0x0000000b0c0c7211 */ /* 0x000fe400078f18ff */
[----:B------:R-:W-:Y:S02]  /*9a60*/  SHF.L.U32 R11, R11, 0x3, RZ ;  /* 0x000000030b0b7819 */ /* 0x000fe400000006ff */
[----:B------:R-:W-:Y:S02]  /*9a70*/  SHF.R.S32.HI R13, RZ, 0x3, R12 ;  /* 0x00000003ff0d7819 */ /* 0x000fe4000001140c */
[----:B------:R-:W-:-:S03]  /*9a80*/  LOP3.LUT R12, R204, 0x38, R11, 0xf8, !PT ;  /* 0x00000038cc0c7812 */ /* 0x000fc600078ef80b */
[----:B------:R-:W-:Y:S01]  /*9a90*/  IMAD R13, R13, 0x1800, R220 ;  /* 0x000018000d0d7824 */ /* 0x000fe200078e02dc */
[----:B------:R-:W-:-:S05]  /*9aa0*/  LOP3.LUT R12, R12, R14, RZ, 0x3c, !PT ;  /* 0x0000000e0c0c7212 */ /* 0x000fca00078e3cff */
        /* <DEDUP_REMOVED lines=8> */
[----:B-1----:R-:W-:Y:S01]  /*9b30*/  IMAD.MOV.U32 R40, RZ, RZ, R29 ;  /* 0x000000ffff287224 */ /* 0x002fe200078e001d */
[----:B------:R-:W-:Y:S01]  /*9b40*/  SHF.R.U32.HI R45, RZ, 0x10, R65 ;  /* 0x00000010ff2d7819 */ /* 0x000fe20000011641 */
[----:B0-----:R-:W-:Y:S01]  /*9b50*/  IMAD.MOV.U32 R29, RZ, RZ, R15 ;  /* 0x000000ffff1d7224 */ /* 0x001fe200078e000f */
[--C-:B------:R-:W-:Y:S01]  /*9b60*/  SHF.R.U64 R36, R48, 0x10, R49.reuse ;  /* 0x0000001030247819 */ /* 0x100fe20000001231 */
[----:B------:R-:W-:Y:S01]  /*9b70*/  HADD2.F32 R46, -RZ, R144.H1_H1 ;  /* 0x30000090ff2e7230 */ /* 0x000fe20000004100 */
[----:B------:R-:W-:Y:S01]  /*9b80*/  SHF.R.U32.HI R48, RZ, 0x10, R49 ;  /* 0x00000010ff307819 */ /* 0x000fe20000011631 */
[--C-:B------:R-:W-:Y:S01]  /*9b90*/  HADD2.F32 R41, -RZ, R40.reuse.H0_H0 ;  /* 0x20000028ff297230 */ /* 0x100fe20000004100 */
[--C-:B------:R-:W-:Y:S01]  /*9ba0*/  SHF.R.U64 R39, R66, 0x10, R67.reuse ;  /* 0x0000001042277819 */ /* 0x100fe20000001243 */
[----:B------:R-:W-:Y:S01]  /*9bb0*/  HADD2.F32 R42, -RZ, R40.H1_H1 ;  /* 0x30000028ff2a7230 */ /* 0x000fe20000004100 */
[----:B------:R-:W-:Y:S01]  /*9bc0*/  SHF.R.U32.HI R66, RZ, 0x10, R67 ;  /* 0x00000010ff427819 */ /* 0x000fe20000011643 */
[----:B------:R-:W-:Y:S01]  /*9bd0*/  HADD2.F32 R15, -RZ, R13.H0_H0 ;  /* 0x2000000dff0f7230 */ /* 0x000fe20000004100 */
[--C-:B------:R-:W-:Y:S01]  /*9be0*/  SHF.R.U64 R38, R50, 0x10, R51.reuse ;  /* 0x0000001032267819 */ /* 0x100fe20000001233 */
[----:B------:R-:W-:Y:S01]  /*9bf0*/  HADD2.F32 R45, -RZ, R45.H0_H0 ;  /* 0x2000002dff2d7230 */ /* 0x000fe20000004100 */
[----:B------:R-:W-:Y:S01]  /*9c00*/  SHF.R.U32.HI R50, RZ, 0x10, R51 ;  /* 0x00000010ff327819 */ /* 0x000fe20000011633 */
[----:B------:R-:W-:Y:S01]  /*9c10*/  HADD2.F32 R40, -RZ, R13.H1_H1 ;  /* 0x3000000dff287230 */ /* 0x000fe20000004100 */
[----:B------:R-:W-:Y:S01]  /*9c20*/  SHF.R.U64 R37, R64, 0x10, R65 ;  /* 0x0000001040257819 */ /* 0x000fe20000001241 */
[----:B------:R-:W-:-:S02]  /*9c30*/  HADD2.F32 R44, -RZ, R142.H1_H1 ;  /* 0x3000008eff2c7230 */ /* 0x000fc40000004100 */
[-C--:B------:R-:W-:Y:S01]  /*9c40*/  FMUL.FTZ R47, R42, R45.reuse ;  /* 0x0000002d2a2f7220 */ /* 0x080fe20000410000 */
[----:B------:R-:W-:Y:S02]  /*9c50*/  HADD2.F32 R43, -RZ, R48.H0_H0 ;  /* 0x20000030ff2b7230 */ /* 0x000fe40000004100 */
[-C--:B------:R-:W-:Y:S01]  /*9c60*/  FMUL.FTZ R48, R41, R46.reuse ;  /* 0x0000002e29307220 */ /* 0x080fe20000410000 */
[C---:B------:R-:W-:Y:S01]  /*9c70*/  FMUL.FTZ R46, R15.reuse, R46 ;  /* 0x0000002e0f2e7220 */ /* 0x040fe20000410000 */
[----:B------:R-:W-:Y:S01]  /*9c80*/  FMUL.FTZ R45, R40, R45 ;  /* 0x0000002d282d7220 */ /* 0x000fe20000410000 */
[----:B------:R-:W-:Y:S02]  /*9c90*/  HADD2.F32 R52, -RZ, R143.H1_H1 ;  /* 0x3000008fff347230 */ /* 0x000fe40000004100 */
[-C--:B------:R-:W-:Y:S01]  /*9ca0*/  FFMA.FTZ R13, R15, R44.reuse, -R48 ;  /* 0x0000002c0f0d7223 */ /* 0x080fe20000010830 */
[----:B------:R-:W-:Y:S01]  /*9cb0*/  FFMA.FTZ R15, R41, R44, R46 ;  /* 0x0000002c290f7223 */ /* 0x000fe2000001002e */
[----:B------:R-:W-:Y:S01]  /*9cc0*/  FFMA.FTZ R42, R42, R43, R45 ;  /* 0x0000002b2a2a7223 */ /* 0x000fe2000001002d */
[----:B------:R-:W-:-:S02]  /*9cd0*/  HADD2.F32 R41, -RZ, R31.H0_H0 ;  /* 0x2000001fff297230 */ /* 0x000fc40000004100 */
[----:B------:R-:W-:Y:S01]  /*9ce0*/  FFMA.FTZ R40, R40, R43, -R47 ;  /* 0x0000002b28287223 */ /* 0x000fe2000001082f */
[----:B------:R-:W-:Y:S02]  /*9cf0*/  HADD2.F32 R46, -RZ, R31.H1_H1 ;  /* 0x3000001fff2e7230 */ /* 0x000fe40000004100 */
[--C-:B------:R-:W-:Y:S02]  /*9d00*/  HADD2.F32 R31, -RZ, R29.reuse.H0_H0 ;  /* 0x2000001dff1f7230 */ /* 0x100fe40000004100 */
[----:B------:R-:W-:Y:S01]  /*9d10*/  HADD2.F32 R45, -RZ, R66.H0_H0 ;  /* 0x20000042ff2d7230 */ /* 0x000fe20000004100 */
[----:B------:R-:W-:Y:S01]  /*9d20*/  F2FP.F16.F32.PACK_AB R13, R40, R13 ;  /* 0x0000000d280d723e */ /* 0x000fe200000000ff */
[----:B------:R-:W-:Y:S02]  /*9d30*/  HADD2.F32 R44, -RZ, R29.H1_H1 ;  /* 0x3000001dff2c7230 */ /* 0x000fe40000004100 */
[----:B------:R-:W-:Y:S02]  /*9d40*/  HADD2.F32 R48, -RZ, R141.H1_H1 ;  /* 0x3000008dff307230 */ /* 0x000fe40000004100 */
[----:B------:R-:W-:Y:S01]  /*9d50*/  FMUL.FTZ R47, R46, R45 ;  /* 0x0000002d2e2f7220 */ /* 0x000fe20000410000 */
[----:B------:R-:W-:-:S02]  /*9d60*/  HADD2.F32 R43, -RZ, R50.H0_H0 ;  /* 0x20000032ff2b7230 */ /* 0x000fc40000004100 */
[-C--:B------:R-:W-:Y:S01]  /*9d70*/  FMUL.FTZ R50, R41, R52.reuse ;  /* 0x0000003429327220 */ /* 0x080fe20000410000 */
[C---:B------:R-:W-:Y:S01]  /*9d80*/  FMUL.FTZ R52, R31.reuse, R52 ;  /* 0x000000341f347220 */ /* 0x040fe20000410000 */
[C---:B------:R-:W-:Y:S01]  /*9d90*/  FMUL.FTZ R45, R44.reuse, R45 ;  /* 0x0000002d2c2d7220 */ /* 0x040fe20000410000 */
[----:B------:R-:W-:Y:S02]  /*9da0*/  HADD2.F32 R144, -RZ, R144.H0_H0 ;  /* 0x20000090ff907230 */ /* 0x000fe40000004100 */
[-C--:B------:R-:W-:Y:S01]  /*9db0*/  FFMA.FTZ R29, R31, R48.reuse, -R50 ;  /* 0x000000301f1d7223 */ /* 0x080fe20000010832 */
[----:B------:R-:W-:Y:S01]  /*9dc0*/  FFMA.FTZ R31, R41, R48, R52 ;  /* 0x00000030291f7223 */ /* 0x000fe20000010034 */
[-C--:B------:R-:W-:Y:S01]  /*9dd0*/  FFMA.FTZ R44, R44, R43.reuse, -R47 ;  /* 0x0000002b2c2c7223 */ /* 0x080fe2000001082f */
[----:B------:R-:W-:Y:S01]  /*9de0*/  FFMA.FTZ R46, R46, R43, R45 ;  /* 0x0000002b2e2e7223 */ /* 0x000fe2000001002d */
[----:B------:R-:W-:Y:S02]  /*9df0*/  HADD2.F32 R48, -RZ, R37.H0_H0 ;  /* 0x20000025ff307230 */ /* 0x000fe40000004100 */
[----:B------:R-:W-:Y:S01]  /*9e00*/  HADD2.F32 R43, -RZ, R28.H0_H0 ;  /* 0x2000001cff2b7230 */ /* 0x000fe20000004100 */
[----:B------:R-:W-:Y:S01]  /*9e10*/  F2FP.F16.F32.PACK_AB R44, R44, R29 ;  /* 0x0000001d2c2c723e */ /* 0x000fe200000000ff */
[----:B------:R-:W-:Y:S01]  /*9e20*/  HADD2.F32 R37, -RZ, R12.H0_H0 ;  /* 0x2000000cff257230 */ /* 0x000fe20000004100 */
[----:B------:R-:W-:Y:S01]  /*9e30*/  F2FP.F16.F32.PACK_AB R29, R42, R15 ;  /* 0x0000000f2a1d723e */ /* 0x000fe200000000ff */
[----:B------:R-:W-:Y:S01]  /*9e40*/  HADD2.F32 R45, -RZ, R28.H1_H1 ;  /* 0x3000001cff2d7230 */ /* 0x000fe20000004100 */
[----:B------:R-:W-:Y:S01]  /*9e50*/  F2FP.F16.F32.PACK_AB R31, R46, R31 ;  /* 0x0000001f2e1f723e */ /* 0x000fe200000000ff */
[----:B------:R-:W-:-:S02]  /*9e60*/  HADD2.F32 R41, -RZ, R12.H1_H1 ;  /* 0x3000000cff297230 */ /* 0x000fc40000004100 */
[-C--:B------:R-:W-:Y:S01]  /*9e70*/  FMUL.FTZ R12, R43, R144.reuse ;  /* 0x000000902b0c7220 */ /* 0x080fe20000410000 */
[----:B------:R-:W-:Y:S02]  /*9e80*/  HADD2.F32 R142, -RZ, R142.H0_H0 ;  /* 0x2000008eff8e7230 */ /* 0x000fe40000004100 */
[----:B------:R-:W-:Y:S01]  /*9e90*/  FMUL.FTZ R28, R37, R144 ;  /* 0x00000090251c7220 */ /* 0x000fe20000410000 */
[----:B------:R-:W-:Y:S02]  /*9ea0*/  HADD2.F32 R36, -RZ, R36.H0_H0 ;  /* 0x20000024ff247230 */ /* 0x000fe40000004100 */
[-C--:B------:R-:W-:Y:S01]  /*9eb0*/  FMUL.FTZ R50, R45, R48.reuse ;  /* 0x000000302d327220 */ /* 0x080fe20000410000 */
[----:B------:R-:W-:Y:S01]  /*9ec0*/  FMUL.FTZ R48, R41, R48 ;  /* 0x0000003029307220 */ /* 0x000fe20000410000 */
[-C--:B------:R-:W-:Y:S01]  /*9ed0*/  FFMA.FTZ R12, R37, R142.reuse, -R12 ;  /* 0x0000008e250c7223 */ /* 0x080fe2000001080c */
[----:B------:R-:W-:Y:S01]  /*9ee0*/  FFMA.FTZ R28, R43, R142, R28 ;  /* 0x0000008e2b1c7223 */ /* 0x000fe2000001001c */
[-C--:B------:R-:W-:Y:S01]  /*9ef0*/  FFMA.FTZ R43, R41, R36.reuse, -R50 ;  /* 0x00000024292b7223 */ /* 0x080fe20000010832 */
[----:B------:R-:W-:Y:S01]  /*9f00*/  FFMA.FTZ R45, R45, R36, R48 ;  /* 0x000000242d2d7223 */ /* 0x000fe20000010030 */
[----:B------:R-:W-:Y:S01]  /*9f10*/  HADD2.F32 R37, -RZ, R30.H0_H0 ;  /* 0x2000001eff257230 */ /* 0x000fe20000004100 */
[----:B------:R-:W-:Y:S01]  /*9f20*/  MOV R15, R44 ;  /* 0x0000002c000f7202 */ /* 0x000fe20000000f00 */
[----:B------:R-:W-:Y:S01]  /*9f30*/  HADD2.F32 R41, -RZ, R39.H0_H0 ;  /* 0x20000027ff297230 */ /* 0x000fe20000004100 */
[----:B------:R-:W-:Y:S01]  /*9f40*/  F2FP.F16.F32.PACK_AB R12, R43, R12 ;  /* 0x0000000c2b0c723e */ /* 0x000fe200000000ff */
[----:B------:R-:W-:Y:S01]  /*9f50*/  HADD2.F32 R36, -RZ, R14.H0_H0 ;  /* 0x2000000eff247230 */ /* 0x000fe20000004100 */
[----:B------:R-:W-:Y:S01]  /*9f60*/  F2FP.F16.F32.PACK_AB R28, R45, R28 ;  /* 0x0000001c2d1c723e */ /* 0x000fe200000000ff */
[----:B------:R-:W-:-:S02]  /*9f70*/  HADD2.F32 R30, -RZ, R30.H1_H1 ;  /* 0x3000001eff1e7230 */ /* 0x000fc40000004100 */
[----:B------:R-:W-:Y:S02]  /*9f80*/  HADD2.F32 R143, -RZ, R143.H0_H0 ;  /* 0x2000008fff8f7230 */ /* 0x000fe40000004100 */
[----:B------:R-:W-:Y:S02]  /*9f90*/  HADD2.F32 R14, -RZ, R14.H1_H1 ;  /* 0x3000000eff0e7230 */ /* 0x000fe40000004100 */
[----:B------:R-:W-:Y:S01]  /*9fa0*/  FMUL.FTZ R49, R30, R41 ;  /* 0x000000291e317220 */ /* 0x000fe20000410000 */
[----:B------:R-:W-:Y:S02]  /*9fb0*/  HADD2.F32 R141, -RZ, R141.H0_H0 ;  /* 0x2000008dff8d7230 */ /* 0x000fe40000004100 */
[-C--:B------:R-:W-:Y:S01]  /*9fc0*/  FMUL.FTZ R47, R37, R143.reuse ;  /* 0x0000008f252f7220 */ /* 0x080fe20000410000 */
[----:B------:R-:W-:Y:S02]  /*9fd0*/  HADD2.F32 R39, -RZ, R38.H0_H0 ;  /* 0x20000026ff277230 */ /* 0x000fe40000004100 */
[----:B------:R-:W-:Y:S01]  /*9fe0*/  FMUL.FTZ R38, R36, R143 ;  /* 0x0000008f24267220 */ /* 0x000fe20000410000 */
[----:B------:R-:W-:Y:S01]  /*9ff0*/  FMUL.FTZ R41, R14, R41 ;  /* 0x000000290e297220 */ /* 0x000fe20000410000 */
[----:B------:R-:W-:-:S02]  /*a000*/  FFMA.FTZ R47, R36, R141, -R47 ;  /* 0x0000008d242f7223 */ /* 0x000fc4000001082f */
[----:B------:R-:W-:Y:S01]  /*a010*/  FFMA.FTZ R38, R37, R141, R38 ;  /* 0x0000008d25267223 */ /* 0x000fe20000010026 */
[-C--:B------:R-:W-:Y:S01]  /*a020*/  FFMA.FTZ R14, R14, R39.reuse, -R49 ;  /* 0x000000270e0e7223 */ /* 0x080fe20000010831 */
[----:B------:R-:W-:-:S04]  /*a030*/  FFMA.FTZ R41, R30, R39, R41 ;  /* 0x000000271e297223 */ /* 0x000fc80000010029 */
[----:B------:R-:W-:Y:S02]  /*a040*/  F2FP.F16.F32.PACK_AB R14, R14, R47 ;  /* 0x0000002f0e0e723e */ /* 0x000fe400000000ff */
[----:B------:R-:W-:-:S07]  /*a050*/  F2FP.F16.F32.PACK_AB R30, R41, R38 ;  /* 0x00000026291e723e */ /* 0x000fce00000000ff */
.L_x_3817:
[----:B------:R-:W-:Y:S05]  /*a060*/  BSYNC B1 ;  /* 0x0000000000017941 */ /* 0x000fea0003800000 */
.L_x_3816:
[----:B0-----:R0:W-:Y:S01]  /*a070*/  ST.E.128 desc[UR48][R34.64], R12 ;  /* 0x0000000c22007985 */ /* 0x0011e2000c101d30 */
[----:B------:R-:W-:-:S13]  /*a080*/  ISETP.GE.AND P3, PT, R11, R133, PT ;  /* 0x000000850b00720c */ /* 0x000fda0003f66270 */
[----:B------:R-:W-:Y:S05]  /*a090*/  @P3 BRA `(.L_x_3764) ;  /* 0x0000000400d83947 */ /* 0x000fea0003800000 */
[----:B------:R-:W-:-:S05]  /*a0a0*/  IMAD.WIDE R32, R11, 0x2, R32 ;  /* 0x000000020b207825 */ /* 0x000fca00078e0220 */
[----:B-1----:R1:W-:Y:S01]  /*a0b0*/  ST.E.128 desc[UR48][R32.64], R28 ;  /* 0x0000001c20007985 */ /* 0x0023e2000c101d30 */
[----:B------:R-:W-:Y:S05]  /*a0c0*/  BRA `(.L_x_3764) ;  /* 0x0000000400cc7947 */ /* 0x000fea0003800000 */
.L_x_3729:
[----:B------:R-:W-:-:S06]  /*a0d0*/  UISETP.NE.AND UP0, UPT, UR51, 0x3, UPT ;  /* 0x000000033300788c */ /* 0x000fcc000bf05270 */
[----:B------:R-:W-:-:S13]  /*a0e0*/  PLOP3.LUT P2, PT, PT, PT, UP0, 0x80, 0x0 ;  /* 0x000000000000781c */ /* 0x000fda0003f4f008 */
[----:B------:R-:W-:Y:S05]  /*a0f0*/  @!P2 BRA `(.L_x_3818) ;  /* 0x000000000004a947 */ /* 0x000fea0003800000 */
[----:B------:R-:W-:Y:S01]  /*a100*/  BPT.TRAP 0x1 ;  /* 0x000000040000795c */ /* 0x000fe20000300000 */
.L_x_3818:
[----:B------:R-:W-:Y:S01]  /*a110*/  IMAD R84, R18, 0x8, R2 ;  /* 0x0000000812547824 */ /* 0x000fe200078e0202 */
[----:B------:R-:W-:Y:S01]  /*a120*/  SHF.L.U32 R85, R203, 0x1f, RZ ;  /* 0x0000001fcb557819 */ /* 0x000fe200000006ff */
[----:B------:R-:W-:Y:S01]  /*a130*/  BSSY B1, `(.L_x_3819) ;  /* 0x0000004000017945 */ /* 0x000fe20003800000 */
[----:B------:R-:W-:Y:S02]  /*a140*/  SHF.R.S32.HI R81, RZ, 0x1f, R26 ;  /* 0x0000001fff517819 */ /* 0x000fe4000001141a */
[----:B------:R-:W0:Y:S02]  /*a150*/  SYNCS.PHASECHK.TRANS64.TRYWAIT P3, [R84+URZ+0x30890], R85 ;  /* 0x03089055540075a7 */ /* 0x000e24000806017f */
[----:B0-----:R-:W-:Y:S05]  /*a160*/  @!P3 BRA `(.L_x_3820) ;  /* 0x000001900050b947 */ /* 0x001fea0003800000 */
.L_x_4082:
[----:B------:R-:W-:Y:S05]  /*a170*/  BSYNC B1 ;  /* 0x0000000000017941 */ /* 0x000fea0003800000 */
.L_x_3819:
        /* <DEDUP_REMOVED lines=14> */
[----:B------:R-:W-:Y:S01]  /*a260*/  IMAD.IADD R36, R83, 0x1, -R202 ;  /* 0x0000000153247824 */ /* 0x000fe200078e0aca */
[----:B------:R-:W-:-:S03]  /*a270*/  IADD3 R13, R13, R11, RZ ;  /* 0x0000000b0d0d7210 */ /* 0x000fc60007ffe0ff */
        /* <DEDUP_REMOVED lines=9> */
.L_x_4086:
[----:B------:R-:W-:Y:S04]  /*a310*/  BSSY B1, `(.L_x_3822) ;  /* 0x0000025000017945 */ /* 0x000fe80003800000 */
[----:B------:R-:W-:Y:S05]  /*a320*/  @!P3 BRA `(.L_x_3823) ;  /* 0x00000000008cb947 */ /* 0x000fea0003800000 */
[----:B------:R-:W-:Y:S02]  /*a330*/  ULDC UR4, c[0x0][0x2f4] ;  /* 0x0000bd0000047ab9 */ /* 0x000fe40000000800 */
[----:B------:R-:W-:Y:S02]  /*a340*/  ISETP.GE.AND P5, PT, R16, UR4, PT ;  /* 0x0000000410007c0c */ /* 0x000fe4000bfa6270 */
[----:B------:R-:W-:-:S11]  /*a350*/  ISETP.GE.AND P4, PT, R22, UR4, PT ;  /* 0x0000000416007c0c */ /* 0x000fd6000bf86270 */
[----:B------:R-:W4:Y:S01]  /*a360*/  @!P5 LDS.128 R12, [R27+0x1e000] ;  /* 0x01e000001b0cd984 */ /* 0x000f220000000c00 */
[----:B---3--:R-:W-:-:S04]  /*a370*/  @!P5 LEA R32, P3, R16, R37, 0x1 ;  /* 0x000000251020d211 */ /* 0x008fc800078608ff */
[----:B--2---:R-:W-:Y:S02]  /*a380*/  @!P5 LEA.HI.X R33, R16, R38, R17, 0x1, P3 ;  /* 0x000000261021d211 */ /* 0x004fe400018f0c11 */
[----:B------:R-:W-:-:S04]  /*a390*/  @!P4 LEA R30, P3, R22, R37, 0x1 ;  /* 0x00000025161ec211 */ /* 0x000fc800078608ff */
[----:B------:R-:W-:Y:S02]  /*a3a0*/  @!P4 LEA.HI.X R31, R22, R38, R201, 0x1, P3 ;  /* 0x00000026161fc211 */ /* 0x000fe400018f0cc9 */
[----:B------:R-:W-:-:S13]  /*a3b0*/  ISETP.GE.AND P3, PT, R19, UR4, PT ;  /* 0x0000000413007c0c */ /* 0x000fda000bf66270 */
[----:B------:R-:W-:-:S04]  /*a3c0*/  @!P3 LEA R28, P6, R19, R37, 0x1 ;  /* 0x00000025131cb211 */ /* 0x000fc800078c08ff */
[----:B------:R-:W-:Y:S01]  /*a3d0*/  @!P3 LEA.HI.X R29, R19, R38, R200, 0x1, P6 ;  /* 0x00000026131db211 */ /* 0x000fe200030f0cc8 */
[----:B----4-:R2:W-:Y:S01]  /*a3e0*/  @!P5 ST.E.128 desc[UR48][R32.64], R12 ;  /* 0x0000000c2000d985 */ /* 0x0105e2000c101d30 */
[----:B------:R-:W-:-:S13]  /*a3f0*/  ISETP.GE.AND P5, PT, R193, UR4, PT ;  /* 0x00000004c1007c0c */ /* 0x000fda000bfa6270 */
[----:B------:R-:W3:Y:S01]  /*a400*/  @!P5 LDS.128 R12, [R80+0x1e000] ;  /* 0x01e00000500cd984 */ /* 0x000ee20000000c00 */
[----:B------:R-:W-:Y:S01]  /*a410*/  @!P5 IMAD.SHL.U32 R11, R197, 0x8, RZ ;  /* 0x00000008c50bd824 */ /* 0x000fe200078e00ff */
[----:B--2---:R-:W-:Y:S01]  /*a420*/  @!P5 MOV R32, R37 ;  /* 0x000000250020d202 */ /* 0x004fe20000000f00 */
[----:B------:R-:W-:-:S04]  /*a430*/  @!P5 IMAD.MOV.U32 R33, RZ, RZ, R38 ;  /* 0x000000ffff21d224 */ /* 0x000fc800078e0026 */
[----:B------:R-:W-:-:S05]  /*a440*/  @!P5 IMAD.WIDE R32, R11, 0x2, R32 ;  /* 0x000000020b20d825 */ /* 0x000fca00078e0220 */
[----:B---3--:R2:W-:Y:S01]  /*a450*/  @!P5 ST.E.128 desc[UR48][R32.64], R12 ;  /* 0x0000000c2000d985 */ /* 0x0085e2000c101d30 */
[----:B------:R-:W-:-:S13]  /*a460*/  ISETP.GE.AND P5, PT, R192, UR4, PT ;  /* 0x00000004c0007c0c */ /* 0x000fda000bfa6270 */
[----:B------:R-:W3:Y:S01]  /*a470*/  @!P5 LDS.128 R12, [R27+0x21000] ;  /* 0x021000001b0cd984 */ /* 0x000ee20000000c00 */
[----:B------:R-:W-:Y:S01]  /*a480*/  @!P5 IMAD.SHL.U32 R11, R198, 0x8, RZ ;  /* 0x00000008c60bd824 */ /* 0x000fe200078e00ff */
[----:B--2---:R-:W-:Y:S01]  /*a490*/  @!P5 MOV R32, R37 ;  /* 0x000000250020d202 */ /* 0x004fe20000000f00 */
[----:B------:R-:W-:-:S04]  /*a4a0*/  @!P5 IMAD.MOV.U32 R33, RZ, RZ, R38 ;  /* 0x000000ffff21d224 */ /* 0x000fc800078e0026 */
[----:B------:R-:W-:-:S05]  /*a4b0*/  @!P5 IMAD.WIDE R32, R11, 0x2, R32 ;  /* 0x000000020b20d825 */ /* 0x000fca00078e0220 */
[----:B---3--:R2:W-:Y:S01]  /*a4c0*/  @!P5 ST.E.128 desc[UR48][R32.64], R12 ;  /* 0x0000000c2000d985 */ /* 0x0085e2000c101d30 */
[----:B------:R-:W-:-:S03]  /*a4d0*/  ISETP.GE.AND P5, PT, R23, UR4, PT ;  /* 0x0000000417007c0c */ /* 0x000fc6000bfa6270 */
[----:B------:R-:W3:Y:S10]  /*a4e0*/  @!P4 LDS.128 R12, [R80+0x21000] ;  /* 0x02100000500cc984 */ /* 0x000ef40000000c00 */
[----:B--2---:R-:W-:-:S04]  /*a4f0*/  @!P5 LEA R32, P6, R23, R37, 0x1 ;  /* 0x000000251720d211 */ /* 0x004fc800078c08ff */
[----:B------:R-:W-:Y:S01]  /*a500*/  @!P5 LEA.HI.X R33, R23, R38, R199, 0x1, P6 ;  /* 0x000000261721d211 */ /* 0x000fe200030f0cc7 */
[----:B---3--:R-:W-:Y:S04]  /*a510*/  @!P4 ST.E.128 desc[UR48][R30.64], R12 ;  /* 0x0000000c1e00c985 */ /* 0x008fe8000c101d30 */
[----:B------:R-:W2:Y:S04]  /*a520*/  @!P3 LDS.128 R12, [R27+0x24000] ;  /* 0x024000001b0cb984 */ /* 0x000ea80000000c00 */
[----:B--2---:R-:W-:Y:S04]  /*a530*/  @!P3 ST.E.128 desc[UR48][R28.64], R12 ;  /* 0x0000000c1c00b985 */ /* 0x004fe8000c101d30 */
[----:B------:R-:W2:Y:S04]  /*a540*/  @!P5 LDS.128 R12, [R80+0x24000] ;  /* 0x02400000500cd984 */ /* 0x000ea80000000c00 */
[----:B--2---:R4:W-:Y:S02]  /*a550*/  @!P5 ST.E.128 desc[UR48][R32.64], R12 ;  /* 0x0000000c2000d985 */ /* 0x0049e4000c101d30 */
.L_x_3823:
[----:B------:R-:W-:Y:S05]  /*a560*/  BSYNC B1 ;  /* 0x0000000000017941 */ /* 0x000fea0003800000 */
.L_x_3822:
[----:B------:R-:W-:-:S03]  /*a570*/  UMOV UR4, 0xffffffff ;  /* 0xffffffff00047882 */ /* 0x000fc60000000000 */
[----:B------:R-:W-:Y:S05]  /*a580*/  BRA.DIV UR4, `(.L_x_3824) ;  /* 0x0000018e04a87947 */ /* 0x000fea000b800000 */
[----:B--2---:R2:W0:Y:S04]  /*a590*/  SHFL.IDX PT, R38, R35, 0x1, 0x1c1f ;  /* 0x003c1f0023267f89 */ /* 0x00442800000e0000 */
[----:B---3--:R2:W3:Y:S02]  /*a5a0*/  SHFL.IDX PT, R37, R34, 0x1, 0x1c1f ;  /* 0x003c1f0022257f89 */ /* 0x0084e400000e0000 */
.L_x_4090:
[----:B------:R-:W-:-:S13]  /*a5b0*/  ISETP.GE.AND P3, PT, R36, 0x41, PT ;  /* 0x000000412400780c */ /* 0x000fda0003f66270 */
[----:B------:R-:W-:Y:S05]  /*a5c0*/  @!P3 BRA `(.L_x_3764) ;  /* 0x00000000008cb947 */ /* 0x000fea0003800000 */
[----:B------:R-:W-:Y:S02]  /*a5d0*/  ULDC UR4, c[0x0][0x2f4] ;  /* 0x0000bd0000047ab9 */ /* 0x000fe40000000800 */
[----:B------:R-:W-:Y:S02]  /*a5e0*/  ISETP.GE.AND P5, PT, R16, UR4, PT ;  /* 0x0000000410007c0c */ /* 0x000fe4000bfa6270 */
[----:B------:R-:W-:-:S11]  /*a5f0*/  ISETP.GE.AND P4, PT, R22, UR4, PT ;  /* 0x0000000416007c0c */ /* 0x000fd6000bf86270 */
[----:B----4-:R-:W4:Y:S01]  /*a600*/  @!P5 LDS.128 R12, [R27+0x20000] ;  /* 0x020000001b0cd984 */ /* 0x010f220000000c00 */
[----:B---3--:R-:W-:-:S04]  /*a610*/  @!P5 LEA R32, P3, R16, R37, 0x1 ;  /* 0x000000251020d211 */ /* 0x008fc800078608ff */
[----:B0-----:R-:W-:Y:S02]  /*a620*/  @!P5 LEA.HI.X R33, R16, R38, R17, 0x1, P3 ;  /* 0x000000261021d211 */ /* 0x001fe400018f0c11 */
        /* <DEDUP_REMOVED lines=9> */
[----:B0-----:R-:W-:Y:S01]  /*a6c0*/  @!P5 MOV R32, R37 ;  /* 0x000000250020d202 */ /* 0x001fe20000000f00 */
[----:B------:R-:W-:-:S04]  /*a6d0*/  @!P5 IMAD.MOV.U32 R33, RZ, RZ, R38 ;  /* 0x000000ffff21d224 */ /* 0x000fc800078e0026 */
[----:B------:R-:W-:-:S05]  /*a6e0*/  @!P5 IMAD.WIDE R32, R11, 0x2, R32 ;  /* 0x000000020b20d825 */ /* 0x000fca00078e0220 */
[----:B---3--:R0:W-:Y:S01]  /*a6f0*/  @!P5 ST.E.128 desc[UR48][R32.64], R12 ;  /* 0x0000000c2000d985 */ /* 0x0081e2000c101d30 */
[----:B------:R-:W-:-:S13]  /*a700*/  ISETP.GE.AND P5, PT, R192, UR4, PT ;  /* 0x00000004c0007c0c */ /* 0x000fda000bfa6270 */
[----:B------:R-:W3:Y:S01]  /*a710*/  @!P5 LDS.128 R12, [R27+0x23000] ;  /* 0x023000001b0cd984 */ /* 0x000ee20000000c00 */
[----:B------:R-:W-:Y:S01]  /*a720*/  @!P5 IMAD.SHL.U32 R11, R198, 0x8, RZ ;  /* 0x00000008c60bd824 */ /* 0x000fe200078e00ff */
[----:B0-----:R-:W-:Y:S01]  /*a730*/  @!P5 MOV R32, R37 ;  /* 0x000000250020d202 */ /* 0x001fe20000000f00 */
[----:B------:R-:W-:-:S04]  /*a740*/  @!P5 IMAD.MOV.U32 R33, RZ, RZ, R38 ;  /* 0x000000ffff21d224 */ /* 0x000fc800078e0026 */
[----:B------:R-:W-:-:S05]  /*a750*/  @!P5 IMAD.WIDE R32, R11, 0x2, R32 ;  /* 0x000000020b20d825 */ /* 0x000fca00078e0220 */
[----:B---3--:R0:W-:Y:S01]  /*a760*/  @!P5 ST.E.128 desc[UR48][R32.64], R12 ;  /* 0x0000000c2000d985 */ /* 0x0081e2000c101d30 */
[----:B------:R-:W-:-:S03]  /*a770*/  ISETP.GE.AND P5, PT, R23, UR4, PT ;  /* 0x0000000417007c0c */ /* 0x000fc6000bfa6270 */
[----:B------:R-:W3:Y:S10]  /*a780*/  @!P4 LDS.128 R12, [R80+0x23000] ;  /* 0x02300000500cc984 */ /* 0x000ef40000000c00 */
[----:B0-----:R-:W-:-:S04]  /*a790*/  @!P5 LEA R32, P6, R23, R37, 0x1 ;  /* 0x000000251720d211 */ /* 0x001fc800078c08ff */
[----:B------:R-:W-:Y:S01]  /*a7a0*/  @!P5 LEA.HI.X R33, R23, R38, R199, 0x1, P6 ;  /* 0x000000261721d211 */ /* 0x000fe200030f0cc7 */
[----:B---3--:R-:W-:Y:S04]  /*a7b0*/  @!P4 ST.E.128 desc[UR48][R30.64], R12 ;  /* 0x0000000c1e00c985 */ /* 0x008fe8000c101d30 */
[----:B------:R-:W0:Y:S04]  /*a7c0*/  @!P3 LDS.128 R12, [R27+0x26000] ;  /* 0x026000001b0cb984 */ /* 0x000e280000000c00 */
[----:B0-----:R-:W-:Y:S04]  /*a7d0*/  @!P3 ST.E.128 desc[UR48][R28.64], R12 ;  /* 0x0000000c1c00b985 */ /* 0x001fe8000c101d30 */
[----:B------:R-:W0:Y:S04]  /*a7e0*/  @!P5 LDS.128 R12, [R80+0x26000] ;  /* 0x02600000500cd984 */ /* 0x000e280000000c00 */
[----:B0-----:R0:W-:Y:S02]  /*a7f0*/  @!P5 ST.E.128 desc[UR48][R32.64], R12 ;  /* 0x0000000c2000d985 */ /* 0x0011e4000c101d30 */
.L_x_3764:
[----:B------:R-:W-:Y:S05]  /*a800*/  BSYNC B0 ;  /* 0x0000000000007941 */ /* 0x000fea0003800000 */
.L_x_3728:
[----:B0--3--:R-:W0:Y:S01]  /*a810*/  S2R R11, SR_TID.X ;  /* 0x00000000000b7919 */ /* 0x009e220000002100 */
[----:B------:R-:W-:Y:S01]  /*a820*/  @!PT LDS RZ, [RZ] ;  /* 0x00000000fffff984 */ /* 0x000fe20000000800 */
[----:B------:R-:W-:Y:S01]  /*a830*/  @!PT LDS RZ, [RZ] ;  /* 0x00000000fffff984 */ /* 0x000fe20000000800 */
[----:B------:R-:W-:Y:S01]  /*a840*/  @!PT LDS RZ, [RZ] ;  /* 0x00000000fffff984 */ /* 0x000fe20000000800 */
[----:B------:R-:W-:Y:S01]  /*a850*/  @!PT LDS RZ, [RZ] ;  /* 0x00000000fffff984 */ /* 0x000fe20000000800 */
[----:B------:R3:W-:Y:S06]  /*a860*/  MEMBAR.ALL.CTA ;  /* 0x0000000000007992 */ /* 0x0007ec0000008000 */
[----:B---3--:R-:W3:Y:S01]  /*a870*/  FENCE.VIEW.ASYNC.S ;  /* 0x00000000000073c6 */ /* 0x008ee20000000000 */
[----:B------:R-:W-:Y:S05]  /*a880*/  WARPSYNC.ALL ;  /* 0x0000000000007948 */ /* 0x000fea0003800000 */
[----:B------:R-:W-:Y:S01]  /*a890*/  BSSY B0, `(.L_x_3825) ;  /* 0x0000009000007945 */ /* 0x000fe20003800000 */
[----:B0-----:R-:W-:Y:S01]  /*a8a0*/  LOP3.LUT R11, R11, 0x7f, RZ, 0xc0, !PT ;  /* 0x0000007f0b0b7812 */ /* 0x001fe200078ec0ff */
[----:B---3--:R0:W-:Y:S03]  /*a8b0*/  BAR.SYNC.DEFER_BLOCKING R161, 0x80 ;  /* 0x000200a10000751d */ /* 0x0081e60000010000 */
[----:B------:R-:W-:-:S13]  /*a8c0*/  ISETP.NE.AND P3, PT, R11, RZ, PT ;  /* 0x000000ff0b00720c */ /* 0x000fda0003f65270 */
[----:B------:R-:W-:-:S05]  /*a8d0*/  @!P3 VIADD R11, R84, 0x308a0 ;  /* 0x000308a0540bb836 */ /* 0x000fca0000000000 */
[----:B------:R-:W-:-:S04]  /*a8e0*/  @!P3 PRMT R11, RZ, 0x654, R11 ;  /* 0x00000654ff0bb816 */ /* 0x000fc8000000000b */
[----:B------:R0:W-:Y:S01]  /*a8f0*/  @!P3 SYNCS.ARRIVE.TRANS64.RED.A1T0 RZ, [R11+URZ], RZ ;  /* 0x000000ff0bffb9a7 */ /* 0x0001e2000810043f */
[----:B------:R-:W-:Y:S05]  /*a900*/  @!P2 BRA `(.L_x_3826) ;  /* 0x000000000004a947 */ /* 0x000fea0003800000 */
[----:B------:R-:W-:Y:S01]  /*a910*/  BPT.TRAP 0x1 ;  /* 0x000000040000795c */ /* 0x000fe20000300000 */
.L_x_3826:
[----:B------:R-:W-:Y:S05]  /*a920*/  BSYNC B0 ;  /* 0x0000000000007941 */ /* 0x000fea0003800000 */
.L_x_3825:
[----:B------:R-:W3:Y:S01]  /*a930*/  SYNCS.PHASECHK.TRANS64.TRYWAIT P2, [R84+URZ+0x308b0], R85 ;  /* 0x0308b055540075a7 */ /* 0x000ee2000804017f */
[----:B------:R-:W-:Y:S01]  /*a940*/  ULDC UR50, c[0x0][0x2f4] ;  /* 0x0000bd0000327ab9 */ /* 0x000fe20000000800 */
[----:B------:R-:W-:Y:S04]  /*a950*/  BSSY B0, `(.L_x_3827) ;  /* 0x0000002000007945 */ /* 0x000fe80003800000 */
[----:B---3--:R-:W-:Y:S05]  /*a960*/  @!P2 BRA `(.L_x_3828) ;  /* 0x0000018800fca947 */ /* 0x008fea0003800000 */
.L_x_4091:
[----:B------:R-:W-:Y:S05]  /*a970*/  BSYNC B0 ;  /* 0x0000000000007941 */ /* 0x000fea0003800000 */
.L_x_3827:
[----:B------:R-:W-:Y:S01]  /*a980*/  ULDC.64 UR4, c[0x0][0x328] ;  /* 0x0000ca0000047ab9 */ /* 0x000fe20000000a00 */
[----:B------:R-:W-:Y:S01]  /*a990*/  ULDC.64 UR6, c[0x0][0x318] ;  /* 0x0000c60000067ab9 */ /* 0x000fe20000000a00 */
[----:B------:R-:W-:Y:S01]  /*a9a0*/  IMAD R81, R81, UR4, RZ ;  /* 0x0000000451517c24 */ /* 0x000fe2000f8e02ff */
[----:B------:R-:W-:Y:S01]  /*a9b0*/  BSSY B0, `(.L_x_3829) ;  /* 0x0000033000007945 */ /* 0x000fe20003800000 */
[----:B-12-4-:R-:W-:-:S04]  /*a9c0*/  IMAD.WIDE.U32 R12, R26, UR4, RZ ;  /* 0x000000041a0c7c25 */ /* 0x016fc8000f8e00ff */
[----:B------:R-:W-:Y:S01]  /*a9d0*/  IMAD R81, R26, UR5, R81 ;  /* 0x000000051a517c24 */ /* 0x000fe2000f8e0251 */
[----:B------:R-:W-:Y:S01]  /*a9e0*/  ULDC.64 UR4, c[0x0][0x338] ;  /* 0x0000ce0000047ab9 */ /* 0x000fe20000000a00 */
[----:B------:R-:W-:Y:S02]  /*a9f0*/  IMAD.IADD R83, R83, 0x1, -R202 ;  /* 0x0000000153537824 */ /* 0x000fe400078e0aca */
[----:B------:R-:W-:Y:S01]  /*aa00*/  IMAD R82, R82, UR4, RZ ;  /* 0x0000000452527c24 */ /* 0x000fe2000f8e02ff */
[----:B------:R-:W-:-:S03]  /*aa10*/  IADD3 R13, R13, R81, RZ ;  /* 0x000000510d0d7210 */ /* 0x000fc60007ffe0ff */
[C---:B0-----:R-:W-:Y:S02]  /*aa20*/  IMAD R11, R21.reuse, UR5, R82 ;  /* 0x00000005150b7c24 */ /* 0x041fe4000f8e0252 */
[----:B------:R-:W-:Y:S01]  /*aa30*/  IMAD.WIDE.U32 R12, R21, UR4, R12 ;  /* 0x00000004150c7c25 */ /* 0x000fe2000f8e000c */
[----:B------:R-:W-:-:S03]  /*aa40*/  ULDC.64 UR4, c[0x0][0x330] ;  /* 0x0000cc0000047ab9 */ /* 0x000fc60000000a00 */
[----:B------:R-:W-:Y:S02]  /*aa50*/  IMAD.IADD R13, R13, 0x1, R11 ;  /* 0x000000010d0d7824 */ /* 0x000fe400078e020b */
[----:B------:R-:W-:-:S04]  /*aa60*/  IMAD.WIDE.U32 R12, R196, UR4, R12 ;  /* 0x00000004c40c7c25 */ /* 0x000fc8000f8e000c */
[----:B------:R-:W-:Y:S01]  /*aa70*/  IMAD R11, R196, UR5, R13 ;  /* 0x00000005c40b7c24 */ /* 0x000fe2000f8e020d */
[----:B------:R-:W-:-:S04]  /*aa80*/  LEA R21, P2, R12, UR6, 0x1 ;  /* 0x000000060c157c11 */ /* 0x000fc8000f8408ff */
[----:B------:R-:W-:Y:S01]  /*aa90*/  LEA.HI.X R11, R12, UR7, R11, 0x1, P2 ;  /* 0x000000070c0b7c11 */ /* 0x000fe200090f0c0b */
[----:B------:R0:W1:Y:S01]  /*aaa0*/  SHFL.IDX PT, R32, R21, RZ, 0x1c1f ;  /* 0x001c1fff15207589 */ /* 0x00006200000e0000 */
[----:B------:R-:W-:-:S03]  /*aab0*/  ISETP.GE.AND P2, PT, R83, 0x1, PT ;  /* 0x000000015300780c */ /* 0x000fc60003f46270 */
[----:B------:R0:W2:Y:S10]  /*aac0*/  SHFL.IDX PT, R33, R11, RZ, 0x1c1f ;  /* 0x001c1fff0b217589 */ /* 0x0000b400000e0000 */
[----:B0-----:R-:W-:Y:S05]  /*aad0*/  @!P2 BRA `(.L_x_3830) ;  /* 0x000000000080a947 */ /* 0x001fea0003800000 */
[----:B------:R-:W-:Y:S02]  /*aae0*/  ISETP.GE.AND P5, PT, R16, UR50, PT ;  /* 0x0000003210007c0c */ /* 0x000fe4000bfa6270 */
[----:B------:R-:W-:-:S11]  /*aaf0*/  ISETP.GE.AND P4, PT, R22, UR50, PT ;  /* 0x0000003216007c0c */ /* 0x000fd6000bf86270 */
[----:B------:R-:W0:Y:S01]  /*ab00*/  @!P5 LDS.128 R12, [R27] ;  /* 0x000000001b0cd984 */ /* 0x000e220000000c00 */
[----:B-1----:R-:W-:-:S04]  /*ab10*/  @!P5 LEA R34, P2, R16, R32, 0x1 ;  /* 0x000000201022d211 */ /* 0x002fc800078408ff */
[----:B--2---:R-:W-:Y:S02]  /*ab20*/  @!P5 LEA.HI.X R35, R16, R33, R17, 0x1, P2 ;  /* 0x000000211023d211 */ /* 0x004fe400010f0c11 */
[----:B------:R-:W-:-:S04]  /*ab30*/  @!P4 LEA R30, P2, R22, R32, 0x1 ;  /* 0x00000020161ec211 */ /* 0x000fc800078408ff */
[----:B------:R-:W-:Y:S02]  /*ab40*/  @!P4 LEA.HI.X R31, R22, R33, R201, 0x1, P2 ;  /* 0x00000021161fc211 */ /* 0x000fe400010f0cc9 */
[----:B------:R-:W-:-:S13]  /*ab50*/  ISETP.GE.AND P2, PT, R19, UR50, PT ;  /* 0x0000003213007c0c */ /* 0x000fda000bf46270 */
[----:B------:R-:W-:-:S04]  /*ab60*/  @!P2 LEA R28, P6, R19, R32, 0x1 ;  /* 0x00000020131ca211 */ /* 0x000fc800078c08ff */
[----:B------:R-:W-:Y:S01]  /*ab70*/  @!P2 LEA.HI.X R29, R19, R33, R200, 0x1, P6 ;  /* 0x00000021131da211 */ /* 0x000fe200030f0cc8 */
[----:B0-----:R0:W-:Y:S01]  /*ab80*/  @!P5 ST.E.128 desc[UR48][R34.64], R12 ;  /* 0x0000000c2200d985 */ /* 0x0011e2000c101d30 */
[----:B------:R-:W-:-:S13]  /*ab90*/  ISETP.GE.AND P5, PT, R193, UR50, PT ;  /* 0x00000032c1007c0c */ /* 0x000fda000bfa6270 */
[----:B------:R-:W1:Y:S01]  /*aba0*/  @!P5 LDS.128 R12, [R80] ;  /* 0x00000000500cd984 */ /* 0x000e620000000c00 */
[----:B------:R-:W-:-:S05]  /*abb0*/  @!P5 SHF.L.U32 R37, R197, 0x3, RZ ;  /* 0x00000003c525d819 */ /* 0x000fca00000006ff */
[----:B0-----:R-:W-:-:S05]  /*abc0*/  @!P5 IMAD.WIDE R34, R37, 0x2, R32 ;  /* 0x000000022522d825 */ /* 0x001fca00078e0220 */
[----:B-1----:R0:W-:Y:S01]  /*abd0*/  @!P5 ST.E.128 desc[UR48][R34.64], R12 ;  /* 0x0000000c2200d985 */ /* 0x0021e2000c101d30 */
[----:B------:R-:W-:-:S13]  /*abe0*/  ISETP.GE.AND P5, PT, R192, UR50, PT ;  /* 0x00000032c0007c0c */ /* 0x000fda000bfa6270 */
[----:B------:R-:W1:Y:S01]  /*abf0*/  @!P5 LDS.128 R12, [R27+0x3000] ;  /* 0x003000001b0cd984 */ /* 0x000e620000000c00 */
[----:B------:R-:W-:Y:S01]  /*ac00*/  @!P5 IMAD.SHL.U32 R37, R198, 0x8, RZ ;  /* 0x00000008c625d824 */ /* 0x000fe200078e00ff */
[----:B0-----:R-:W-:Y:S01]  /*ac10*/  @!P5 MOV R35, R33 ;  /* 0x000000210023d202 */ /* 0x001fe20000000f00 */
[----:B------:R-:W-:-:S04]  /*ac20*/  @!P5 IMAD.MOV.U32 R34, RZ, RZ, R32 ;  /* 0x000000ffff22d224 */ /* 0x000fc800078e0020 */
[----:B------:R-:W-:-:S05]  /*ac30*/  @!P5 IMAD.WIDE R34, R37, 0x2, R34 ;  /* 0x000000022522d825 */ /* 0x000fca00078e0222 */
[----:B-1----:R-:W-:Y:S01]  /*ac40*/  @!P5 ST.E.128 desc[UR48][R34.64], R12 ;  /* 0x0000000c2200d985 */ /* 0x002fe2000c101d30 */
[----:B------:R-:W-:-:S03]  /*ac50*/  ISETP.GE.AND P5, PT, R23, UR50, PT ;  /* 0x0000003217007c0c */ /* 0x000fc6000bfa6270 */
[----:B------:R-:W0:Y:S10]  /*ac60*/  @!P4 LDS.128 R12, [R80+0x3000] ;  /* 0x00300000500cc984 */ /* 0x000e340000000c00 */
[----:B------:R-:W-:-:S04]  /*ac70*/  @!P5 LEA R32, P6, R23, R32, 0x1 ;  /* 0x000000201720d211 */ /* 0x000fc800078c08ff */
[----:B------:R-:W-:Y:S01]  /*ac80*/  @!P5 LEA.HI.X R33, R23, R33, R199, 0x1, P6 ;  /* 0x000000211721d211 */ /* 0x000fe200030f0cc7 */
[----:B0-----:R-:W-:Y:S04]  /*ac90*/  @!P4 ST.E.128 desc[UR48][R30.64], R12 ;  /* 0x0000000c1e00c985 */ /* 0x001fe8000c101d30 */
[----:B------:R-:W0:Y:S04]  /*aca0*/  @!P2 LDS.128 R12, [R27+0x6000] ;  /* 0x006000001b0ca984 */ /* 0x000e280000000c00 */
[----:B0-----:R-:W-:Y:S04]  /*acb0*/  @!P2 ST.E.128 desc[UR48][R28.64], R12 ;  /* 0x0000000c1c00a985 */ /* 0x001fe8000c101d30 */
[----:B------:R-:W0:Y:S04]  /*acc0*/  @!P5 LDS.128 R12, [R80+0x6000] ;  /* 0x00600000500cd984 */ /* 0x000e280000000c00 */
[----:B0-----:R0:W-:Y:S02]  /*acd0*/  @!P5 ST.E.128 desc[UR48][R32.64], R12 ;  /* 0x0000000c2000d985 */ /* 0x0011e4000c101d30 */
.L_x_3830:
[----:B------:R-:W-:Y:S05]  /*ace0*/  BSYNC B0 ;  /* 0x0000000000007941 */ /* 0x000fea0003800000 */
.L_x_3829:
[----:B------:R-:W-:Y:S01]  /*acf0*/  ISETP.GE.AND P2, PT, R83, 0x41, PT ;  /* 0x000000415300780c */ /* 0x000fe20003f46270 */
[----:B0-2---:R0:W2:Y:S01]  /*ad00*/  SHFL.IDX PT, R33, R11, 0x1, 0x1c1f ;  /* 0x003c1f000b217f89 */ /* 0x0050a200000e0000 */
[----:B------:R-:W-:Y:S03]  /*ad10*/  BSSY B0, `(.L_x_3831) ;  /* 0x0000023000007945 */ /* 0x000fe60003800000 */
[----:B-1----:R0:W1:Y:S08]  /*ad20*/  SHFL.IDX PT, R32, R21, 0x1, 0x1c1f ;  /* 0x003c1f0015207f89 */ /* 0x00207000000e0000 */
[----:B0-----:R-:W-:Y:S05]  /*ad30*/  @!P2 BRA `(.L_x_3832) ;  /* 0x000000000080a947 */ /* 0x001fea0003800000 */
[----:B------:R-:W-:Y:S02]  /*ad40*/  ISETP.GE.AND P5, PT, R16, UR50, PT ;  /* 0x0000003210007c0c */ /* 0x000fe4000bfa6270 */
[----:B------:R-:W-:-:S11]  /*ad50*/  ISETP.GE.AND P4, PT, R22, UR50, PT ;  /* 0x0000003216007c0c */ /* 0x000fd6000bf86270 */
[----:B------:R-:W0:Y:S01]  /*ad60*/  @!P5 LDS.128 R12, [R27+0x2000] ;  /* 0x002000001b0cd984 */ /* 0x000e220000000c00 */
        /* <DEDUP_REMOVED lines=9> */
[----:B------:R-:W1:Y:S01]  /*ae00*/  @!P5 LDS.128 R12, [R80+0x2000] ;  /* 0x00200000500cd984 */ /* 0x000e620000000c00 */
[----:B------:R-:W-:-:S04]  /*ae10*/  @!P5 IMAD.SHL.U32 R11, R197, 0x8, RZ ;  /* 0x00000008c50bd824 */ /* 0x000fc800078e00ff */
        /* <DEDUP_REMOVED lines=18> */
.L_x_3832:
[----:B------:R-:W-:Y:S05]  /*af40*/  BSYNC B0 ;  /* 0x0000000000007941 */ /* 0x000fea0003800000 */
.L_x_3831:
[----:B------:R-:W4:Y:S01]  /*af50*/  LDL R11, [R1] ;  /* 0x00000000010b7983 */ /* 0x000f220000100800 */
[----:B---3--:R-:W-:Y:S01]  /*af60*/  @!P3 VIADD R84, R84, 0x308c0 ;  /* 0x000308c05454b836 */ /* 0x008fe20000000000 */
[----:B------:R-:W-:Y:S01]  /*af70*/  IADD3 R18, R18, 0x1, RZ ;  /* 0x0000000112127810 */ /* 0x000fe20007ffe0ff */
[----:B------:R-:W-:Y:S01]  /*af80*/  @!PT LDS RZ, [RZ] ;  /* 0x00000000fffff984 */ /* 0x000fe20000000800 */
[----:B------:R-:W-:Y:S01]  /*af90*/  @!PT LDS RZ, [RZ] ;  /* 0x00000000fffff984 */ /* 0x000fe20000000800 */
[----:B------:R-:W-:Y:S01]  /*afa0*/  @!PT LDS RZ, [RZ] ;  /* 0x00000000fffff984 */ /* 0x000fe20000000800 */
[----:B------:R-:W-:Y:S01]  /*afb0*/  @!PT LDS RZ, [RZ] ;  /* 0x00000000fffff984 */ /* 0x000fe20000000800 */
[----:B------:R3:W-:Y:S06]  /*afc0*/  MEMBAR.ALL.CTA ;  /* 0x0000000000007992 */ /* 0x0007ec0000008000 */
[----:B---3--:R-:W3:Y:S02]  /*afd0*/  FENCE.VIEW.ASYNC.S ;  /* 0x00000000000073c6 */ /* 0x008ee40000000000 */
[----:B---3--:R3:W-:Y:S01]  /*afe0*/  BAR.SYNC.DEFER_BLOCKING R161, 0x80 ;  /* 0x000200a10000751d */ /* 0x0087e20000010000 */
[----:B------:R-:W-:-:S02]  /*aff0*/  ISETP.NE.AND P2, PT, R18, 0x2, PT ;  /* 0x000000021200780c */ /* 0x000fc40003f45270 */
[----:B------:R-:W-:Y:S02]  /*b000*/  @!P3 PRMT R84, RZ, 0x654, R84 ;  /* 0x00000654ff54b816 */ /* 0x000fe40000000054 */
[----:B------:R-:W-:Y:S02]  /*b010*/  SEL R12, RZ, 0x1, P2 ;  /* 0x00000001ff0c7807 */ /* 0x000fe40001000000 */
[----:B------:R-:W-:Y:S02]  /*b020*/  SEL R18, R18, RZ, P2 ;  /* 0x000000ff12127207 */ /* 0x000fe40001000000 */
[----:B------:R-:W-:Y:S02]  /*b030*/  PLOP3.LUT P2, PT, PT, PT, PT, 0x8, 0x0 ;  /* 0x000000000000781c */ /* 0x000fe40003f4e170 */
[----:B------:R-:W-:Y:S01]  /*b040*/  LOP3.LUT R203, R203, R12, RZ, 0x3c, !PT ;  /* 0x0000000ccbcb7212 */ /* 0x000fe200078e3cff */
[----:B------:R3:W-:Y:S01]  /*b050*/  @!P3 SYNCS.ARRIVE.TRANS64.RED.A1T0 RZ, [R84+URZ], RZ ;  /* 0x000000ff54ffb9a7 */ /* 0x0007e2000810043f */
[----:B----4-:R-:W-:-:S13]  /*b060*/  LOP3.LUT P4, RZ, R11, 0x2, RZ, 0xc0, !PT ;  /* 0x000000020bff7812 */ /* 0x010fda000788c0ff */
[----:B---3--:R-:W-:Y:S05]  /*b070*/  @P4 BRA `(.L_x_3833) ;  /* 0xffffff7800e44947 */ /* 0x008fea000383ffff */
.L_x_3723:
[----:B------:R-:W-:Y:S01]  /*b080*/  BSSY B0, `(.L_x_3834) ;  /* 0x0000005000007945 */ /* 0x000fe20003800000 */
[----:B------:R-:W-:-:S03]  /*b090*/  IMAD.MOV.U32 R72, RZ, RZ, RZ ;  /* 0x000000ffff487224 */ /* 0x000fc600078e00ff */
[----:B------:R-:W-:Y:S05]  /*b0a0*/  @P2 BRA `(.L_x_3835) ;  /* 0x0000000000082947 */ /* 0x000fea0003800000 */
[----:B------:R-:W3:Y:S02]  /*b0b0*/  FENCE.VIEW.ASYNC.G ;  /* 0x00000000000073c6 */ /* 0x000ee40000000100 */
[----:B---3--:R-:W-:Y:S06]  /*b0c0*/  BAR.ARV 0xc, 0x180 ;  /* 0x0306000000007b1d */ /* 0x008fec0000002000 */
.L_x_3835:
[----:B------:R-:W-:Y:S05]  /*b0d0*/  BSYNC B0 ;  /* 0x0000000000007941 */ /* 0x000fea0003800000 */
.L_x_3834:
[----:B------:R-:W3:Y:S01]  /*b0e0*/  LDL R0, [R1] ;  /* 0x0000000001007983 */ /* 0x000ee20000100800 */
[----:B------:R-:W-:Y:S01]  /*b0f0*/  BSSY B0, `(.L_x_3836) ;  /* 0x0000020000007945 */ /* 0x000fe20003800000 */
[----:B---3--:R-:W-:-:S13]  /*b100*/  LOP3.LUT P0, RZ, R0, 0x8, RZ, 0xc0, !PT ;  /* 0x0000000800ff7812 */ /* 0x008fda000780c0ff */
        /* <DEDUP_REMOVED lines=14> */
[----:B------:R0:W3:Y:S02]  /*b1f0*/  F2I.FTZ.U32.TRUNC.NTZ R5, R4 ;  /* 0x0000000400057305 */ /* 0x0000e4000021f000 */
[----:B0-----:R-:W-:Y:S01]  /*b200*/  IMAD.MOV.U32 R4, RZ, RZ, RZ ;  /* 0x000000ffff047224 */ /* 0x001fe200078e00ff */
[----:B---3--:R-:W-:-:S05]  /*b210*/  IADD3 R7, RZ, -R5, RZ ;  /* 0x80000005ff077210 */ /* 0x008fca0007ffe0ff */
        /* <DEDUP_REMOVED lines=10> */
[----:B------:R-:W-:Y:S02]  /*b2c0*/  @!P2 IADD3 R5, -R5, RZ, RZ ;  /* 0x000000ff0505a210 */ /* 0x000fe40007ffe1ff */
[----:B------:R-:W-:-:S05]  /*b2d0*/  @!P1 LOP3.LUT R5, RZ, R9, RZ, 0x33, !PT ;  /* 0x00000009ff059212 */ /* 0x000fca00078e33ff */
[----:B------:R-:W-:-:S07]  /*b2e0*/  IMAD.MOV.U32 R72, RZ, RZ, R5 ;  /* 0x000000ffff487224 */ /* 0x000fce00078e0005 */
.L_x_3837:
[----:B------:R-:W-:Y:S05]  /*b2f0*/  BSYNC B0 ;  /* 0x0000000000007941 */ /* 0x000fea0003800000 */
.L_x_3836:
[----:B------:R-:W3:Y:S01]  /*b300*/  LDL R0, [R1+0x44] ;  /* 0x0000440001007983 */ /* 0x000ee20000100800 */
        /* <DEDUP_REMOVED lines=32> */
[----:B-12---:R-:W-:Y:S02]  /*b510*/  CS2R R32, SRZ ;  /* 0x0000000000207805 */ /* 0x006fe4000001ff00 */
        /* <DEDUP_REMOVED lines=18> */
[----:B---3--:R-:W-:-:S05]  /*b640*/  IMAD R222, R0, R72, RZ ;  /* 0x0000004800de7224 */ /* 0x008fca00078e02ff */
[----:B------:R-:W-:-:S04]  /*b650*/  VIADDMNMX R72, R222, R72, R135, PT ;  /* 0x00000048de487246 */ /* 0x000fc80003800187 */
[----:B------:R-:W-:-:S13]  /*b660*/  ISETP.GT.AND P1, PT, R72, R222, PT ;  /* 0x000000de4800720c */ /* 0x000fda0003f24270 */
[----:B------:R-:W-:Y:S05]  /*b670*/  @!P1 BRA `(.L_x_3838) ;  /* 0x000000c400ac9947 */ /* 0x000fea0003800000 */
[----:B------:R-:W0:Y:S01]  /*b680*/  S2R R0, SR_TID.X ;  /* 0x0000000000007919 */ /* 0x000e220000002100 */
        /* <DEDUP_REMOVED lines=30> */
.L_x_3839:
        /* <DEDUP_REMOVED lines=8> */
[----:B------:R0:W1:Y:S03]  /*b8f0*/  SYNCS.PHASECHK.TRANS64.TRYWAIT P0, [R2+URZ+0x30800], R3 ;  /* 0x03080003020075a7 */ /* 0x000066000800017f */
[----:B-1----:R-:W-:Y:S05]  /*b900*/  @!P0 NANOSLEEP.SYNCS 0x989680 ;  /* 0x009896800000895d */ /* 0x002fea0003900000 */
[----:B------:R-:W1:Y:S01]  /*b910*/  @!P0 SYNCS.PHASECHK.TRANS64 P0, [R2+URZ+0x30800], R3 ;  /* 0x03080003020085a7 */ /* 0x000e62000800007f */
[----:B------:R-:W-:Y:S04]  /*b920*/  BSSY B0, `(.L_x_3841) ;  /* 0x0000006000007945 */ /* 0x000fe80003800000 */
[----:B-1----:R-:W-:Y:S05]  /*b930*/  @P0 BRA `(.L_x_3842) ;  /* 0x0000000000100947 */ /* 0x002fea0003800000 */
.L_x_3843:
[----:B-1----:R1:W2:Y:S02]  /*b940*/  SYNCS.PHASECHK.TRANS64.TRYWAIT P0, [R2+URZ+0x30800], R3 ;  /* 0x03080003020075a7 */ /* 0x0022a4000800017f */
[----:B--2---:R-:W-:Y:S05]  /*b950*/  @!P0 NANOSLEEP.SYNCS 0x989680 ;  /* 0x009896800000895d */ /* 0x004fea0003900000 */
[----:B------:R-:W2:Y:S02]  /*b960*/  @!P0 SYNCS.PHASECHK.TRANS64 P0, [R2+URZ+0x30800], R3 ;  /* 0x03080003020085a7 */ /* 0x000ea4000800007f */
[----:B--2---:R-:W-:Y:S05]  /*b970*/  @!P0 BRA `(.L_x_3843) ;  /* 0xfffffffc00f08947 */ /* 0x004fea000383ffff */
.L_x_3842:
[----:B------:R-:W-:Y:S05]  /*b980*/  BSYNC B0 ;  /* 0x0000000000007941 */ /* 0x000fea0003800000 */
.L_x_3841:
[----:B------:R-:W-:Y:S05]  /*b990*/  BRA `(.L_x_3844) ;  /* 0x0000005800e47947 */ /* 0x000fea0003800000 */
.L_x_3840:
[----:B-----5:R-:W-:Y:S01]  /*b9a0*/  SHF.R.S32.HI R0, RZ, 0x1f, R132 ;  /* 0x0000001fff007819 */ /* 0x020fe20000011484 */
[----:B------:R-:W-:Y:S01]  /*b9b0*/  ULOP3.LUT UP0, URZ, UR60, 0x3ff, URZ, 0xc0, !UPT ;  /* 0x000003ff3c3f7892 */ /* 0x000fe2000f80c03f */
[----:B------:R-:W-:Y:S01]  /*b9c0*/  ULDC.64 UR4, c[0x0][0x3f8] ;  /* 0x0000fe0000047ab9 */ /* 0x000fe20000000a00 */
[----:B------:R-:W-:Y:S02]  /*b9d0*/  ULDC.64 UR6, c[0x0][0x408] ;  /* 0x0001020000067ab9 */ /* 0x000fe40000000a00 */
[C---:B------:R-:W-:Y:S02]  /*b9e0*/  IMAD R3, R0.reuse, UR4, RZ ;  /* 0x0000000400037c24 */ /* 0x040fe4000f8e02ff */
[----:B------:R-:W-:Y:S01]  /*b9f0*/  IMAD R7, R0, UR6, RZ ;  /* 0x0000000600077c24 */ /* 0x000fe2000f8e02ff */
[----:B------:R-:W-:Y:S01]  /*ba00*/  PLOP3.LUT P2, PT, PT, PT, UP0, 0x80, 0x0 ;  /* 0x000000000000781c */ /* 0x000fe20003f4f008 */
[----:B------:R-:W-:-:S04]  /*ba10*/  IMAD.WIDE.U32 R4, R132, UR4, RZ ;  /* 0x0000000484047c25 */ /* 0x000fc8000f8e00ff */
[C---:B------:R-:W-:Y:S01]  /*ba20*/  IMAD R3, R132.reuse, UR5, R3 ;  /* 0x0000000584037c24 */ /* 0x040fe2000f8e0203 */
[----:B------:R-:W-:Y:S01]  /*ba30*/  ULDC.64 UR4, c[0x0][0x3e8] ;  /* 0x0000fa0000047ab9 */ /* 0x000fe20000000a00 */
[----:B------:R-:W-:Y:S01]  /*ba40*/  IMAD R7, R132, UR7, R7 ;  /* 0x0000000784077c24 */ /* 0x000fe2000f8e0207 */
[----:B------:R-:W-:Y:S01]  /*ba50*/  LEA R38, P0, R4, UR4, 0x1 ;  /* 0x0000000404267c11 */ /* 0x000fe2000f8008ff */
[----:B------:R-:W-:Y:S01]  /*ba60*/  IMAD.WIDE.U32 R132, R132, UR6, RZ ;  /* 0x0000000684847c25 */ /* 0x000fe2000f8e00ff */
[----:B------:R-:W-:-:S03]  /*ba70*/  ULDC.64 UR6, c[0x0][0x400] ;  /* 0x0001000000067ab9 */ /* 0x000fc60000000a00 */
[----:B------:R-:W-:Y:S01]  /*ba80*/  IMAD.IADD R3, R3, 0x1, R5 ;  /* 0x0000000103037824 */ /* 0x000fe200078e0205 */
[----:B------:R-:W-:Y:S01]  /*ba90*/  LEA R40, P1, R132, UR6, 0x1 ;  /* 0x0000000684287c11 */ /* 0x000fe2000f8208ff */
[----:B------:R-:W-:-:S03]  /*baa0*/  IMAD.IADD R41, R7, 0x1, R133 ;  /* 0x0000000107297824 */ /* 0x000fc600078e0285 */
[----:B------:R-:W-:Y:S02]  /*bab0*/  LEA.HI.X R24, R4, UR5, R3, 0x1, P0 ;  /* 0x0000000504187c11 */ /* 0x000fe400080f0c03 */
[----:B------:R-:W-:Y:S01]  /*bac0*/  LEA.HI.X R41, R132, UR7, R41, 0x1, P1 ;  /* 0x0000000784297c11 */ /* 0x000fe200088f0c29 */
        /* <DEDUP_REMOVED lines=16> */
[----:B0-----:R-:W-:Y:S05]  /*bbd0*/  CALL.ABS.NOINC R14 ;  /* 0x000000000e007343 */ /* 0x001fea0003c00000 */
.L_x_3845:
[----:B------:R-:W-:Y:S01]  /*bbe0*/  ULDC.U8 UR4, c[0x0][0x410] ;  /* 0x0001040000047ab9 */ /* 0x000fe20000000000 */
[----:B------:R-:W-:Y:S01]  /*bbf0*/  BSSY B0, `(.L_x_3846) ;  /* 0x000058b000007945 */ /* 0x000fe20003800000 */
[----:B------:R-:W-:Y:S02]  /*bc00*/  ISETP.NE.AND P0, PT, RZ, UR4, PT ;  /* 0x00000004ff007c0c */ /* 0x000fe4000bf05270 */
[----:B------:R-:W-:-:S11]  /*bc10*/  LEA R6, R137, R202, 0x7 ;  /* 0x000000ca89067211 */ /* 0x000fd600078e38ff */
[----:B------:R-:W-:Y:S05]  /*bc20*/  @!P0 BRA `(.L_x_3847) ;  /* 0x0000002800e48947 */ /* 0x000fea0003800000 */
[----:B------:R-:W-:-:S03]  /*bc30*/  UMOV UR4, 0xffffffff ;  /* 0xffffffff00047882 */ /* 0x000fc60000000000 */
[----:B------:R-:W-:Y:S05]  /*bc40*/  BRA.DIV UR4, `(.L_x_3848) ;  /* 0x0000017a04587947 */ /* 0x000fea000b800000 */
[----:B------:R0:W1:Y:S04]  /*bc50*/  SHFL.IDX PT, R37, R24, RZ, 0x1c1f ;  /* 0x001c1fff18257589 */ /* 0x00006800000e0000 */
[----:B------:R-:W2:Y:S04]  /*bc60*/  SHFL.IDX PT, R38, R38, RZ, 0x1c1f ;  /* 0x001c1fff26267589 */ /* 0x000ea800000e0000 */
[----:B------:R-:W3:Y:S04]  /*bc70*/  SHFL.IDX PT, R41, R41, RZ, 0x1c1f ;  /* 0x001c1fff29297589 */ /* 0x000ee800000e0000 */
[----:B0-----:R-:W4:Y:S02]  /*bc80*/  SHFL.IDX PT, R40, R40, RZ, 0x1c1f ;  /* 0x001c1fff28287589 */ /* 0x001f2400000e0000 */
.L_x_4097:
[----:B------:R-:W-:Y:S01]  /*bc90*/  ULDC UR4, c[0x0][0x448] ;  /* 0x0001120000047ab9 */ /* 0x000fe20000000800 */
[----:B------:R-:W-:Y:S01]  /*bca0*/  LOP3.LUT R3, R217, 0x18, R16, 0xf8, !PT ;  /* 0x00000018d9037812 */ /* 0x000fe200078ef810 */
[----:B------:R-:W-:Y:S01]  /*bcb0*/  IMAD R42, R136, UR4, RZ ;  /* 0x00000004882a7c24 */ /* 0x000fe2000f8e02ff */
[----:B------:R-:W-:Y:S01]  /*bcc0*/  BSSY B1, `(.L_x_3849) ;  /* 0x000005e000017945 */ /* 0x000fe20003800000 */
[----:B------:R-:W-:Y:S02]  /*bcd0*/  LOP3.LUT P0, RZ, R225, 0x4, RZ, 0xc0, !PT ;  /* 0x00000004e1ff7812 */ /* 0x000fe4000780c0ff */
[----:B------:R-:W-:Y:S02]  /*bce0*/  CS2R R24, SRZ ;  /* 0x0000000000187805 */ /* 0x000fe4000001ff00 */
[----:B------:R-:W-:Y:S02]  /*bcf0*/  LOP3.LUT R0, R3, R218, RZ, 0x3c, !PT ;  /* 0x000000da03007212 */ /* 0x000fe400078e3cff */
[----:B------:R-:W-:-:S02]  /*bd00*/  CS2R R20, SRZ ;  /* 0x0000000000147805 */ /* 0x000fc4000001ff00 */
[----:B------:R-:W-:Y:S01]  /*bd10*/  ISETP.GE.AND P1, PT, R6, R42, PT ;  /* 0x0000002a0600720c */ /* 0x000fe20003f26270 */
[----:B------:R-:W-:Y:S01]  /*bd20*/  IMAD R42, R137, -0x80, R42 ;  /* 0xffffff80892a7824 */ /* 0x000fe200078e022a */
[----:B------:R-:W-:Y:S01]  /*bd30*/  CS2R R14, SRZ ;  /* 0x00000000000e7805 */ /* 0x000fe2000001ff00 */
[----:B------:R-:W-:Y:S01]  /*bd40*/  IMAD.IADD R3, R219, 0x1, R0 ;  /* 0x00000001db037824 */ /* 0x000fe200078e0200 */
[----:B------:R-:W-:Y:S02]  /*bd50*/  CS2R R12, SRZ ;  /* 0x00000000000c7805 */ /* 0x000fe4000001ff00 */
[----:B------:R-:W-:Y:S02]  /*bd60*/  CS2R R10, SRZ ;  /* 0x00000000000a7805 */ /* 0x000fe4000001ff00 */
[----:B------:R-:W-:Y:S01]  /*bd70*/  CS2R R8, SRZ ;  /* 0x0000000000087805 */ /* 0x000fe2000001ff00 */
[----:B------:R-:W-:Y:S01]  /*bd80*/  IMAD R3, R3, 0x2, R2 ;  /* 0x0000000203037824 */ /* 0x000fe200078e0202 */
[----:B------:R-:W-:-:S02]  /*bd90*/  CS2R R6, SRZ ;  /* 0x0000000000067805 */ /* 0x000fc4000001ff00 */
[----:B------:R-:W-:Y:S02]  /*bda0*/  CS2R R4, SRZ ;  /* 0x0000000000047805 */ /* 0x000fe4000001ff00 */
[----:B------:R-:W-:Y:S02]  /*bdb0*/  CS2R R26, SRZ ;  /* 0x00000000001a7805 */ /* 0x000fe4000001ff00 */
[----:B------:R-:W-:Y:S02]  /*bdc0*/  CS2R R28, SRZ ;  /* 0x00000000001c7805 */ /* 0x000fe4000001ff00 */
[----:B------:R-:W-:Y:S02]  /*bdd0*/  CS2R R30, SRZ ;  /* 0x00000000001e7805 */ /* 0x000fe4000001ff00 */
[C---:B------:R-:W-:Y:S01]  /*bde0*/  IADD3 R43, R3.reuse, 0x12400, RZ ;  /* 0x00012400032b7810 */ /* 0x040fe20007ffe0ff */
[----:B------:R-:W-:Y:S01]  /*bdf0*/  VIADD R0, R3, 0x12440 ;  /* 0x0001244003007836 */ /* 0x000fe20000000000 */
[----:B------:R-:W-:Y:S01]  /*be00*/  CS2R R32, SRZ ;  /* 0x0000000000207805 */ /* 0x000fe2000001ff00 */
[----:B------:R-:W-:Y:S06]  /*be10*/  @P1 BRA `(.L_x_3850) ;  /* 0x0000000400201947 */ /* 0x000fec0003800000 */
[----:B------:R-:W-:Y:S01]  /*be20*/  ULDC UR4, c[0x0][0x3f4] ;  /* 0x0000fd0000047ab9 */ /* 0x000fe20000000800 */
[C---:B------:R-:W-:Y:S01]  /*be30*/  IMAD.SHL.U32 R27, R208.reuse, 0x2, RZ ;  /* 0x00000002d01b7824 */ /* 0x040fe200078e00ff */
[----:B------:R-:W-:Y:S01]  /*be40*/  ISETP.GE.AND P4, PT, R208, UR4, PT ;  /* 0x00000004d0007c0c */ /* 0x000fe2000bf86270 */
[----:B------:R-:W-:Y:S01]  /*be50*/  IMAD.SHL.U32 R5, R207, 0x2, RZ ;  /* 0x00000002cf057824 */ /* 0x000fe200078e00ff */
[----:B------:R-:W-:Y:S01]  /*be60*/  ISETP.GE.AND P3, PT, R206, UR4, PT ;  /* 0x00000004ce007c0c */ /* 0x000fe2000bf66270 */
[----:B------:R-:W-:Y:S01]  /*be70*/  IMAD.SHL.U32 R35, R205, 0x2, RZ ;  /* 0x00000002cd237824 */ /* 0x000fe200078e00ff */
[----:B------:R-:W-:Y:S02]  /*be80*/  SHF.R.S32.HI R7, RZ, 0x1f, R208 ;  /* 0x0000001fff077819 */ /* 0x000fe400000114d0 */
[----:B------:R-:W-:Y:S02]  /*be90*/  CS2R R32, SRZ ;  /* 0x0000000000207805 */ /* 0x000fe4000001ff00 */
[----:B------:R-:W-:-:S02]  /*bea0*/  ISETP.GE.AND P2, PT, R207, UR4, PT ;  /* 0x00000004cf007c0c */ /* 0x000fc4000bf46270 */
[----:B------:R-:W-:Y:S02]  /*beb0*/  SHF.L.U64.HI R4, R208, 0x1, R7 ;  /* 0x00000001d0047819 */ /* 0x000fe40000010207 */
[----:B------:R-:W-:Y:S02]  /*bec0*/  SHF.R.S32.HI R9, RZ, 0x1f, R206 ;  /* 0x0000001fff097819 */ /* 0x000fe400000114ce */
[----:B------:R-:W-:Y:S02]  /*bed0*/  SHF.L.U32 R25, R206, 0x1, RZ ;  /* 0x00000001ce197819 */ /* 0x000fe400000006ff */
[-C--:B--2---:R-:W-:Y:S02]  /*bee0*/  @!P4 IADD3 R12, P5, R38, R27.reuse, RZ ;  /* 0x0000001b260cc210 */ /* 0x084fe40007fbe0ff */
[----:B----4-:R-:W-:Y:S02]  /*bef0*/  @!P4 IADD3 R26, P6, R40, R27, RZ ;  /* 0x0000001b281ac210 */ /* 0x010fe40007fde0ff */
[----:B-1----:R-:W-:-:S02]  /*bf00*/  @!P4 IADD3.X R13, R37, R4, RZ, P5, !PT ;  /* 0x00000004250dc210 */ /* 0x002fc40002ffe4ff */
[----:B------:R-:W-:Y:S01]  /*bf10*/  SHF.L.U64.HI R6, R206, 0x1, R9 ;  /* 0x00000001ce067819 */ /* 0x000fe20000010209 */
[----:B---3--:R-:W-:Y:S01]  /*bf20*/  @!P4 IMAD.X R27, R41, 0x1, R4, P6 ;  /* 0x00000001291bc824 */ /* 0x008fe200030e0604 */
[----:B------:R-:W-:Y:S02]  /*bf30*/  ISETP.GE.AND P1, PT, R205, UR4, PT ;  /* 0x00000004cd007c0c */ /* 0x000fe4000bf26270 */
[-C--:B------:R-:W-:Y:S02]  /*bf40*/  @!P3 IADD3 R14, P5, R38, R25.reuse, RZ ;  /* 0x00000019260eb210 */ /* 0x080fe40007fbe0ff */
[----:B------:R-:W-:Y:S02]  /*bf50*/  SHF.R.S32.HI R10, RZ, 0x1f, R207 ;  /* 0x0000001fff0a7819 */ /* 0x000fe400000114cf */
[----:B------:R-:W-:Y:S01]  /*bf60*/  @!P3 IADD3 R24, P6, R40, R25, RZ ;  /* 0x000000192818b210 */ /* 0x000fe20007fde0ff */
[----:B------:R-:W-:Y:S01]  /*bf70*/  @!P3 IMAD.X R15, R37, 0x1, R6, P5 ;  /* 0x00000001250fb824 */ /* 0x000fe200028e0606 */
[----:B------:R-:W-:-:S02]  /*bf80*/  SHF.L.U64.HI R10, R207, 0x1, R10 ;  /* 0x00000001cf0a7819 */ /* 0x000fc4000001020a */
[-C--:B------:R-:W-:Y:S02]  /*bf90*/  @!P2 IADD3 R20, P5, R38, R5.reuse, RZ ;  /* 0x000000052614a210 */ /* 0x080fe40007fbe0ff */
[----:B------:R-:W-:Y:S02]  /*bfa0*/  @!P3 IADD3.X R25, R41, R6, RZ, P6, !PT ;  /* 0x000000062919b210 */ /* 0x000fe400037fe4ff */
[----:B------:R-:W-:Y:S01]  /*bfb0*/  @!P2 IADD3 R4, P6, R40, R5, RZ ;  /* 0x000000052804a210 */ /* 0x000fe20007fde0ff */
[--C-:B------:R-:W-:Y:S01]  /*bfc0*/  @!P2 IMAD.X R21, R37, 0x1, R10.reuse, P5 ;  /* 0x000000012515a824 */ /* 0x100fe200028e060a */
[----:B------:R-:W-:Y:S02]  /*bfd0*/  SHF.R.S32.HI R8, RZ, 0x1f, R205 ;  /* 0x0000001fff087819 */ /* 0x000fe400000114cd */
[----:B------:R-:W-:Y:S01]  /*bfe0*/  ISETP.GE.AND P5, PT, R194, UR4, PT ;  /* 0x00000004c2007c0c */ /* 0x000fe2000bfa6270 */
[----:B------:R-:W-:Y:S01]  /*bff0*/  @!P2 IMAD.X R5, R41, 0x1, R10, P6 ;  /* 0x000000012905a824 */ /* 0x000fe200030e060a */
[----:B------:R-:W-:-:S02]  /*c000*/  SHF.L.U64.HI R8, R205, 0x1, R8 ;  /* 0x00000001cd087819 */ /* 0x000fc40000010208 */
[-C--:B------:R-:W-:Y:S02]  /*c010*/  @!P1 IADD3 R6, P6, R38, R35.reuse, RZ ;  /* 0x0000002326069210 */ /* 0x080fe40007fde0ff */
[----:B------:R-:W-:Y:S02]  /*c020*/  SHF.R.S32.HI R30, RZ, 0x1f, R209 ;  /* 0x0000001fff1e7819 */ /* 0x000fe400000114d1 */
[----:B------:R-:W-:Y:S02]  /*c030*/  @!P1 IADD3.X R7, R37, R8, RZ, P6, !PT ;  /* 0x0000000825079210 */ /* 0x000fe400037fe4ff */
[----:B------:R-:W-:Y:S02]  /*c040*/  @!P1 IADD3 R34, P6, R40, R35, RZ ;  /* 0x0000002328229210 */ /* 0x000fe40007fde0ff */
[----:B------:R-:W-:Y:S01]  /*c050*/  SHF.L.U32 R31, R209, 0x1, RZ ;  /* 0x00000001d11f7819 */ /* 0x000fe200000006ff */
[----:B------:R-:W-:Y:S01]  /*c060*/  @!P5 IMAD.MOV.U32 R10, RZ, RZ, R40 ;  /* 0x000000ffff0ad224 */ /* 0x000fe200078e0028 */
[----:B------:R-:W-:Y:S01]  /*c070*/  @!P5 MOV R29, R37 ;  /* 0x00000025001dd202 */ /* 0x000fe20000000f00 */
[----:B------:R-:W-:Y:S01]  /*c080*/  @!P1 IMAD.X R35, R41, 0x1, R8, P6 ;  /* 0x0000000129239824 */ /* 0x000fe200030e0608 */
[----:B------:R-:W-:Y:S01]  /*c090*/  ISETP.GE.AND P6, PT, R209, UR4, PT ;  /* 0x00000004d1007c0c */ /* 0x000fe2000bfc6270 */
[----:B------:R-:W-:Y:S01]  /*c0a0*/  @!P5 IMAD.MOV.U32 R11, RZ, RZ, R41 ;  /* 0x000000ffff0bd224 */ /* 0x000fe200078e0029 */
[----:B------:R-:W-:Y:S01]  /*c0b0*/  CS2R R8, SRZ ;  /* 0x0000000000087805 */ /* 0x000fe2000001ff00 */
[----:B------:R-:W-:-:S02]  /*c0c0*/  @!P5 IMAD.MOV.U32 R28, RZ, RZ, R38 ;  /* 0x000000ffff1cd224 */ /* 0x000fc400078e0026 */
[----:B------:R-:W-:-:S04]  /*c0d0*/  @!P5 IMAD.WIDE R10, R194, 0x2, R10 ;  /* 0x00000002c20ad825 */ /* 0x000fc800078e020a */
[----:B------:R-:W-:Y:S01]  /*c0e0*/  @!P5 IMAD.WIDE R28, R194, 0x2, R28 ;  /* 0x00000002c21cd825 */ /* 0x000fe200078e021c */
[----:B------:R0:W5:Y:S01]  /*c0f0*/  @!P5 LD.E.64 R32, desc[UR48][R10.64] ;  /* 0x000000300a20d980 */ /* 0x000162000c101b00 */
[----:B------:R-:W-:-:S03]  /*c100*/  SHF.L.U64.HI R30, R209, 0x1, R30 ;  /* 0x00000001d11e7819 */ /* 0x000fc6000001021e */
[----:B------:R1:W5:Y:S01]  /*c110*/  @!P5 LD.E.64 R8, desc[UR48][R28.64] ;  /* 0x000000301c08d980 */ /* 0x000362000c101b00 */
[----:B------:R-:W-:Y:S02]  /*c120*/  @!P6 IADD3 R38, P5, R38, R31, RZ ;  /* 0x0000001f2626e210 */ /* 0x000fe40007fbe0ff */
[----:B0-----:R-:W-:-:S03]  /*c130*/  CS2R R10, SRZ ;  /* 0x00000000000a7805 */ /* 0x001fc6000001ff00 */
[--C-:B------:R-:W-:Y:S01]  /*c140*/  @!P6 IMAD.X R39, R37, 0x1, R30.reuse, P5 ;  /* 0x000000012527e824 */ /* 0x100fe200028e061e */
[----:B------:R-:W-:Y:S02]  /*c150*/  @!P6 IADD3 R40, P5, R40, R31, RZ ;  /* 0x0000001f2828e210 */ /* 0x000fe40007fbe0ff */
[----:B------:R0:W5:Y:S03]  /*c160*/  @!P4 LD.E.64 R10, desc[UR48][R12.64] ;  /* 0x000000300c0ac980 */ /* 0x000166000c101b00 */
[----:B------:R-:W-:Y:S01]  /*c170*/  @!P6 IMAD.X R41, R41, 0x1, R30, P5 ;  /* 0x000000012929e824 */ /* 0x000fe200028e061e */
[----:B------:R-:W-:Y:S02]  /*c180*/  CS2R R30, SRZ ;  /* 0x00000000001e7805 */ /* 0x000fe4000001ff00 */
[----:B-1----:R-:W-:-:S04]  /*c190*/  CS2R R28, SRZ ;  /* 0x00000000001c7805 */ /* 0x002fc8000001ff00 */
[----:B------:R1:W5:Y:S01]  /*c1a0*/  @!P4 LD.E.64 R30, desc[UR48][R26.64] ;  /* 0x000000301a1ec980 */ /* 0x000362000c101b00 */
[----:B0-----:R-:W-:-:S03]  /*c1b0*/  CS2R R12, SRZ ;  /* 0x00000000000c7805 */ /* 0x001fc6000001ff00 */
[----:B------:R0:W5:Y:S04]  /*c1c0*/  @!P3 LD.E.64 R28, desc[UR48][R24.64] ;  /* 0x00000030181cb980 */ /* 0x000168000c101b00 */
[----:B------:R2:W5:Y:S01]  /*c1d0*/  @!P3 LD.E.64 R12, desc[UR48][R14.64] ;  /* 0x000000300e0cb980 */ /* 0x000562000c101b00 */
[----:B-1----:R-:W-:Y:S02]  /*c1e0*/  CS2R R26, SRZ ;  /* 0x00000000001a7805 */ /* 0x002fe4000001ff00 */
[----:B0-----:R-:W-:-:S04]  /*c1f0*/  CS2R R24, SRZ ;  /* 0x0000000000187805 */ /* 0x001fc8000001ff00 */
[----:B------:R0:W5:Y:S01]  /*c200*/  @!P2 LD.E.64 R26, desc[UR48][R4.64] ;  /* 0x00000030041aa980 */ /* 0x000162000c101b00 */
[----:B--2---:R-:W-:-:S03]  /*c210*/  CS2R R14, SRZ ;  /* 0x00000000000e7805 */ /* 0x004fc6000001ff00 */
[----:B------:R-:W5:Y:S04]  /*c220*/  @!P6 LD.E.64 R24, desc[UR48][R38.64] ;  /* 0x000000302618e980 */ /* 0x000f68000c101b00 */
[----:B------:R1:W5:Y:S01]  /*c230*/  @!P2 LD.E.64 R14, desc[UR48][R20.64] ;  /* 0x00000030140ea980 */ /* 0x000362000c101b00 */
[----:B0-----:R-:W-:-:S06]  /*c240*/  CS2R R4, SRZ ;  /* 0x0000000000047805 */ /* 0x001fcc000001ff00 */
[----:B------:R-:W5:Y:S01]  /*c250*/  @!P1 LD.E.64 R4, desc[UR48][R34.64] ;  /* 0x0000003022049980 */ /* 0x000f62000c101b00 */
[----:B-1----:R-:W-:-:S06]  /*c260*/  CS2R R20, SRZ ;  /* 0x0000000000147805 */ /* 0x002fcc000001ff00 */
[----:B------:R0:W5:Y:S02]  /*c270*/  @!P1 LD.E.64 R20, desc[UR48][R6.64] ;  /* 0x0000003006149980 */ /* 0x000164000c101b00 */
[----:B0-----:R-:W-:-:S06]  /*c280*/  CS2R R6, SRZ ;  /* 0x0000000000067805 */ /* 0x001fcc000001ff00 */
[----:B------:R0:W5:Y:S02]  /*c290*/  @!P6 LD.E.64 R6, desc[UR48][R40.64] ;  /* 0x000000302806e980 */ /* 0x000164000c101b00 */
.L_x_3850:
[----:B------:R-:W-:Y:S05]  /*c2a0*/  BSYNC B1 ;  /* 0x0000000000017941 */ /* 0x000fea0003800000 */
.L_x_3849:
[----:B------:R-:W3:Y:S01]  /*c2b0*/  LDL R69, [R1+0x4] ;  /* 0x0000040001457983 */ /* 0x000ee20000100800 */
[--C-:B0---45:R-:W-:Y:S01]  /*c2c0*/  IMAD.MOV.U32 R40, RZ, RZ, R11.reuse ;  /* 0x000000ffff287224 */ /* 0x131fe200078e000b */
[--C-:B------:R-:W-:Y:S01]  /*c2d0*/  SHF.R.U64 R51, R10, 0x10, R11.reuse ;  /* 0x000000100a337819 */ /* 0x100fe2000000120b */
[----:B------:R-:W-:Y:S01]  /*c2e0*/  IMAD.MOV.U32 R34, RZ, RZ, R12 ;  /* 0x000000ffff227224 */ /* 0x000fe200078e000c */
[----:B------:R-:W-:Y:S01]  /*c2f0*/  SHF.R.U32.HI R52, RZ, 0x10, R11 ;  /* 0x00000010ff347819 */ /* 0x000fe2000001160b */
[----:B------:R-:W-:Y:S01]  /*c300*/  IMAD.MOV.U32 R11, RZ, RZ, R14 ;  /* 0x000000ffff0b7224 */ /* 0x000fe200078e000e */
[----:B------:R-:W-:Y:S01]  /*c310*/  SHF.R.U64 R53, R12, 0x10, R13 ;  /* 0x000000100c357819 */ /* 0x000fe2000000120d */
[--C-:B------:R-:W-:Y:S01]  /*c320*/  IMAD.MOV.U32 R12, RZ, RZ, R15.reuse ;  /* 0x000000ffff0c7224 */ /* 0x100fe200078e000f */
[--C-:B------:R-:W-:Y:S01]  /*c330*/  SHF.R.U64 R14, R14, 0x10, R15.reuse ;  /* 0x000000100e0e7819 */ /* 0x100fe2000000120f */
[----:B------:R-:W-:Y:S01]  /*c340*/  IMAD.MOV.U32 R35, RZ, RZ, R8 ;  /* 0x000000ffff237224 */ /* 0x000fe200078e0008 */
[----:B------:R-:W-:Y:S01]  /*c350*/  SHF.R.U32.HI R55, RZ, 0x10, R15 ;  /* 0x00000010ff377819 */ /* 0x000fe2000001160f */
[----:B-1----:R-:W-:Y:S01]  /*c360*/  IMAD.MOV.U32 R37, RZ, RZ, R9 ;  /* 0x000000ffff257224 */ /* 0x002fe200078e0009 */
[----:B------:R-:W-:Y:S01]  /*c370*/  MOV R15, R4 ;  /* 0x00000004000f7202 */ /* 0x000fe20000000f00 */
[----:B------:R-:W-:Y:S01]  /*c380*/  IMAD.MOV.U32 R48, RZ, RZ, R33 ;  /* 0x000000ffff307224 */ /* 0x000fe200078e0021 */
[----:B------:R-:W-:Y:S01]  /*c390*/  SHF.R.U64 R67, R4, 0x10, R5 ;  /* 0x0000001004437819 */ /* 0x000fe20000001205 */
[----:B------:R-:W-:Y:S01]  /*c3a0*/  IMAD.MOV.U32 R47, RZ, RZ, R32 ;  /* 0x000000ffff2f7224 */ /* 0x000fe200078e0020 */
[----:B--2---:R-:W-:Y:S01]  /*c3b0*/  MOV R38, R13 ;  /* 0x0000000d00267202 */ /* 0x004fe20000000f00 */
[----:B------:R-:W-:Y:S01]  /*c3c0*/  IMAD.MOV.U32 R46, RZ, RZ, R31 ;  /* 0x000000ffff2e7224 */ /* 0x000fe200078e001f */
[----:B------:R-:W-:Y:S01]  /*c3d0*/  SHF.R.U32.HI R54, RZ, 0x10, R13 ;  /* 0x00000010ff367819 */ /* 0x000fe2000001160d */
[----:B------:R-:W-:Y:S01]  /*c3e0*/  IMAD.MOV.U32 R44, RZ, RZ, R27 ;  /* 0x000000ffff2c7224 */ /* 0x000fe200078e001b */
[----:B------:R-:W-:Y:S01]  /*c3f0*/  MOV R13, R20 ;  /* 0x00000014000d7202 */ /* 0x000fe20000000f00 */
[----:B---3--:R-:W-:Y:S01]  /*c400*/  IMAD.MOV.U32 R41, RZ, RZ, R6 ;  /* 0x000000ffff297224 */ /* 0x008fe200078e0006 */
[----:B------:R-:W-:Y:S01]  /*c410*/  SHF.R.U64 R56, R20, 0x10, R21 ;  /* 0x0000001014387819 */ /* 0x000fe20000001215 */
[--C-:B------:R-:W-:Y:S01]  /*c420*/  IMAD.MOV.U32 R20, RZ, RZ, R5.reuse ;  /* 0x000000ffff147224 */ /* 0x100fe200078e0005 */
[----:B------:R-:W-:Y:S01]  /*c430*/  SHF.R.U32.HI R68, RZ, 0x10, R5 ;  /* 0x00000010ff447819 */ /* 0x000fe20000011605 */
[----:B------:R-:W-:Y:S01]  /*c440*/  BSSY B1, `(.L_x_3851) ;  /* 0x0000039000017945 */ /* 0x000fe20003800000 */
[----:B------:R-:W-:-:S02]  /*c450*/  @P0 IADD3 R0, R43, -0x40, RZ ;  /* 0xffffffc02b000810 */ /* 0x000fc40007ffe0ff */
[--C-:B------:R-:W-:Y:S01]  /*c460*/  SHF.R.U64 R49, R8, 0x10, R9.reuse ;  /* 0x0000001008317819 */ /* 0x100fe20000001209 */
[----:B------:R-:W-:Y:S01]  /*c470*/  IMAD.MOV.U32 R8, RZ, RZ, R24 ;  /* 0x000000ffff087224 */ /* 0x000fe200078e0018 */
[----:B------:R-:W-:Y:S02]  /*c480*/  SHF.R.U32.HI R50, RZ, 0x10, R9 ;  /* 0x00000010ff327819 */ /* 0x000fe40000011609 */
[----:B------:R-:W-:Y:S02]  /*c490*/  MOV R9, R25 ;  /* 0x0000001900097202 */ /* 0x000fe40000000f00 */
[--C-:B------:R-:W-:Y:S02]  /*c4a0*/  SHF.R.U64 R60, R32, 0x10, R33.reuse ;  /* 0x00000010203c7819 */ /* 0x100fe40000001221 */
[----:B------:R-:W-:Y:S02]  /*c4b0*/  SHF.R.U32.HI R61, RZ, 0x10, R33 ;  /* 0x00000010ff3d7819 */ /* 0x000fe40000011621 */
[----:B------:R-:W-:Y:S01]  /*c4c0*/  MOV R39, R10 ;  /* 0x0000000a00277202 */ /* 0x000fe20000000f00 */
[----:B------:R-:W-:Y:S01]  /*c4d0*/  IMAD.MOV.U32 R10, RZ, RZ, R21 ;  /* 0x000000ffff0a7224 */ /* 0x000fe200078e0015 */
[----:B------:R-:W-:-:S02]  /*c4e0*/  MOV R33, R30 ;  /* 0x0000001e00217202 */ /* 0x000fc40000000f00 */
[----:B------:R-:W-:Y:S01]  /*c4f0*/  SHF.R.U64 R62, R30, 0x10, R31 ;  /* 0x000000101e3e7819 */ /* 0x000fe2000000121f */
[----:B------:R-:W-:Y:S01]  /*c500*/  IMAD.MOV.U32 R30, RZ, RZ, R28 ;  /* 0x000000ffff1e7224 */ /* 0x000fe200078e001c */
[--C-:B------:R-:W-:Y:S02]  /*c510*/  SHF.R.U64 R58, R24, 0x10, R25.reuse ;  /* 0x00000010183a7819 */ /* 0x100fe40000001219 */
[----:B------:R-:W-:Y:S01]  /*c520*/  SHF.R.U32.HI R59, RZ, 0x10, R25 ;  /* 0x00000010ff3b7819 */ /* 0x000fe20000011619 */
[----:B------:R-:W-:Y:S01]  /*c530*/  IMAD.MOV.U32 R25, RZ, RZ, R26 ;  /* 0x000000ffff197224 */ /* 0x000fe200078e001a */
[----:B------:R-:W-:Y:S02]  /*c540*/  MOV R45, R29 ;  /* 0x0000001d002d7202 */ /* 0x000fe40000000f00 */
[----:B------:R-:W-:Y:S02]  /*c550*/  PRMT R8, R8, 0x5410, R9 ;  /* 0x0000541008087816 */ /* 0x000fe40000000009 */
[----:B------:R-:W-:-:S02]  /*c560*/  SHF.R.U32.HI R57, RZ, 0x10, R21 ;  /* 0x00000010ff397819 */ /* 0x000fc40000011615 */
[----:B------:R-:W-:Y:S02]  /*c570*/  SHF.R.U32.HI R63, RZ, 0x10, R31 ;  /* 0x00000010ff3f7819 */ /* 0x000fe4000001161f */
[--C-:B------:R-:W-:Y:S02]  /*c580*/  SHF.R.U64 R64, R28, 0x10, R29.reuse ;  /* 0x000000101c407819 */ /* 0x100fe4000000121d */
[----:B------:R-:W-:Y:S02]  /*c590*/  SHF.R.U32.HI R65, RZ, 0x10, R29 ;  /* 0x00000010ff417819 */ /* 0x000fe4000001161d */
[--C-:B------:R-:W-:Y:S02]  /*c5a0*/  SHF.R.U64 R26, R26, 0x10, R27.reuse ;  /* 0x000000101a1a7819 */ /* 0x100fe4000000121b */
[----:B------:R-:W-:Y:S02]  /*c5b0*/  SHF.R.U32.HI R66, RZ, 0x10, R27 ;  /* 0x00000010ff427819 */ /* 0x000fe4000001161b */
[----:B------:R-:W-:-:S02]  /*c5c0*/  MOV R43, R7 ;  /* 0x00000007002b7202 */ /* 0x000fc40000000f00 */
[----:B------:R-:W-:Y:S02]  /*c5d0*/  VIMNMX R9, R42, 0x80, PT ;  /* 0x000000802a097848 */ /* 0x000fe40003fe0100 */
[----:B------:R-:W-:Y:S02]  /*c5e0*/  SHF.R.U64 R6, R6, 0x10, R7 ;  /* 0x0000001006067819 */ /* 0x000fe40000001207 */
        /* <DEDUP_REMOVED lines=8> */
[----:B------:R-:W-:Y:S02]  /*c670*/  SHF.R.U32.HI R7, RZ, 0x10, R7 ;  /* 0x00000010ff077819 */ /* 0x000fe40000011607 */
        /* <DEDUP_REMOVED lines=11> */
[----:B------:R-:W-:Y:S02]  /*c730*/  PRMT R26, R26, 0x5410, R66 ;  /* 0x000054101a1a7816 */ /* 0x000fe40000000042 */
[----:B------:R-:W-:-:S02]  /*c740*/  ISETP.GE.AND P1, PT, R202, R9, PT ;  /* 0x00000009ca00720c */ /* 0x000fc40003f26270 */
[----:B------:R-:W-:Y:S02]  /*c750*/  PRMT R20, R67, 0x5410, R68 ;  /* 0x0000541043147816 */ /* 0x000fe40000000044 */
[----:B------:R-:W-:Y:S02]  /*c760*/  PRMT R11, R41, 0x5410, R43 ;  /* 0x00005410290b7816 */ /* 0x000fe4000000002b */
[----:B------:R-:W-:-:S04]  /*c770*/  LEA.HI R4, R69, R69, RZ, 0x1 ;  /* 0x0000004545047211 */ /* 0x000fc800078f08ff */
[----:B------:R-:W-:-:S05]  /*c780*/  LOP3.LUT R4, R4, 0xfffffffe, RZ, 0xc0, !PT ;  /* 0xfffffffe04047812 */ /* 0x000fca00078ec0ff */
[----:B------:R-:W-:-:S05]  /*c790*/  IMAD.IADD R4, R69, 0x1, -R4 ;  /* 0x0000000145047824 */ /* 0x000fca00078e0a04 */
[----:B------:R-:W-:-:S04]  /*c7a0*/  SHF.L.U32 R5, R4, 0x1f, RZ ;  /* 0x0000001f04057819 */ /* 0x000fc800000006ff */
[----:B------:R-:W0:Y:S02]  /*c7b0*/  SYNCS.PHASECHK.TRANS64.TRYWAIT P0, [R2+URZ+0x30800], R5 ;  /* 0x03080005020075a7 */ /* 0x000e24000800017f */
[----:B0-----:R-:W-:Y:S05]  /*c7c0*/  @!P0 BRA `(.L_x_3852) ;  /* 0x0000016c00ec8947 */ /* 0x001fea0003800000 */
.L_x_4098:
[----:B------:R-:W-:Y:S05]  /*c7d0*/  BSYNC B1 ;  /* 0x0000000000017941 */ /* 0x000fea0003800000 */
.L_x_3851:
[----:B------:R-:W-:Y:S01]  /*c7e0*/  BSSY B1, `(.L_x_3853) ;  /* 0x00000fe000017945 */ /* 0x000fe20003800000 */
[----:B------:R-:W-:-:S03]  /*c7f0*/  PRMT R12, R6, 0x5410, R7 ;  /* 0x00005410060c7816 */ /* 0x000fc60000000007 */
[----:B------:R-:W-:Y:S05]  /*c800*/  @P1 BRA `(.L_x_3854) ;  /* 0x0000000c00ec1947 */ /* 0x000fea0003800000 */
[----:B------:R-:W1:Y:S01]  /*c810*/  LDC R4, c[0x0][0x3f4] ;  /* 0x0000fd00ff047b82 */ /* 0x000e620000000800 */
[----:B------:R-:W-:Y:S01]  /*c820*/  BSSY B2, `(.L_x_3855) ;  /* 0x000002e000027945 */ /* 0x000fe20003800000 */
[-C--:B-1----:R-:W-:Y:S02]  /*c830*/  ISETP.GE.AND P0, PT, R194, R4.reuse, PT ;  /* 0x00000004c200720c */ /* 0x082fe40003f06270 */
[-C--:B------:R-:W-:Y:S02]  /*c840*/  ISETP.GE.AND P1, PT, R208, R4.reuse, PT ;  /* 0x00000004d000720c */ /* 0x080fe40003f26270 */
[-C--:B------:R-:W-:Y:S02]  /*c850*/  ISETP.GE.AND P2, PT, R206, R4.reuse, PT ;  /* 0x00000004ce00720c */ /* 0x080fe40003f46270 */
[-C--:B------:R-:W-:Y:S02]  /*c860*/  ISETP.GE.AND P3, PT, R207, R4.reuse, PT ;  /* 0x00000004cf00720c */ /* 0x080fe40003f66270 */
[----:B------:R-:W-:-:S02]  /*c870*/  ISETP.GE.AND P4, PT, R205, R4, PT ;  /* 0x00000004cd00720c */ /* 0x000fc40003f86270 */
[----:B------:R-:W-:-:S03]  /*c880*/  ISETP.GE.AND P5, PT, R209, R4, PT ;  /* 0x00000004d100720c */ /* 0x000fc60003fa6270 */
[----:B------:R-:W-:Y:S10]  /*c890*/  @P0 BRA `(.L_x_3856) ;  /* 0x0000000000980947 */ /* 0x000ff40003800000 */
[----:B0-----:R-:W0:Y:S01]  /*c8a0*/  LDS.128 R4, [R3+0x12400] ;  /* 0x0124000003047984 */ /* 0x001e220000000c00 */
        /* <DEDUP_REMOVED lines=26> */
[C---:B------:R-:W-:Y:S01]  /*ca50*/  FMUL.FTZ R46, R7.reuse, R40 ;  /* 0x00000028072e7220 */ /* 0x040fe20000410000 */
[C---:B------:R-:W-:Y:S01]  /*ca60*/  FFMA.FTZ R6, R42.reuse, R5, -R47 ;  /* 0x000000052a067223 */ /* 0x040fe2000001082f */
[-C--:B------:R-:W-:Y:S01]  /*ca70*/  FMUL.FTZ R51, R7, R4.reuse ;  /* 0x0000000407337220 */ /* 0x080fe20000410000 */
        /* <DEDUP_REMOVED lines=8> */
.L_x_3856:
[----:B------:R-:W-:Y:S05]  /*cb00*/  BSYNC B2 ;  /* 0x0000000000027941 */ /* 0x000fea0003800000 */
.L_x_3855:
[----:B------:R-:W-:Y:S04]  /*cb10*/  BSSY B2, `(.L_x_3857) ;  /* 0x0000028000027945 */ /* 0x000fe80003800000 */
[----:B------:R-:W-:Y:S05]  /*cb20*/  @P1 BRA `(.L_x_3858) ;  /* 0x0000000000981947 */ /* 0x000fea0003800000 */
[----:B01----:R-:W0:Y:S01]  /*cb30*/  LDS.128 R4, [R0] ;  /* 0x0000000000047984 */ /* 0x003e220000000c00 */
        /* <DEDUP_REMOVED lines=37> */
.L_x_3858:
[----:B------:R-:W-:Y:S05]  /*cd90*/  BSYNC B2 ;  /* 0x0000000000027941 */ /* 0x000fea0003800000 */
.L_x_3857:
[----:B------:R-:W-:Y:S04]  /*cda0*/  BSSY B2, `(.L_x_3859) ;  /* 0x0000028000027945 */ /* 0x000fe80003800000 */
[----:B------:R-:W-:Y:S05]  /*cdb0*/  @P2 BRA `(.L_x_3860) ;  /* 0x0000000000982947 */ /* 0x000fea0003800000 */
[----:B012---:R-:W0:Y:S01]  /*cdc0*/  LDS.128 R4, [R3+0x16400] ;  /* 0x0164000003047984 */ /* 0x007e220000000c00 */
        /* <DEDUP_REMOVED lines=37> */
.L_x_3860:
[----:B------:R-:W-:Y:S05]  /*d020*/  BSYNC B2 ;  /* 0x0000000000027941 */ /* 0x000fea0003800000 */
.L_x_3859:
[----:B------:R-:W-:Y:S04]  /*d030*/  BSSY B2, `(.L_x_3861) ;  /* 0x0000028000027945 */ /* 0x000fe80003800000 */
[----:B------:R-:W-:Y:S05]  /*d040*/  @P3 BRA `(.L_x_3862) ;  /* 0x0000000000983947 */ /* 0x000fea0003800000 */
[----:B0123--:R-:W0:Y:S01]  /*d050*/  LDS.128 R4, [R0+0x4000] ;  /* 0x0040000000047984 */ /* 0x00fe220000000c00 */
        /* <DEDUP_REMOVED lines=37> */
.L_x_3862:
[----:B------:R-:W-:Y:S05]  /*d2b0*/  BSYNC B2 ;  /* 0x0000000000027941 */ /* 0x000fea0003800000 */
.L_x_3861:
[----:B------:R-:W-:Y:S04]  /*d2c0*/  BSSY B2, `(.L_x_3863) ;  /* 0x0000028000027945 */ /* 0x000fe80003800000 */
[----:B------:R-:W-:Y:S05]  /*d2d0*/  @P4 BRA `(.L_x_3864) ;  /* 0x0000000000984947 */ /* 0x000fea0003800000 */
[----:B01234-:R-:W0:Y:S01]  /*d2e0*/  LDS.128 R4, [R3+0x1a400] ;  /* 0x01a4000003047984 */ /* 0x01fe220000000c00 */
        /* <DEDUP_REMOVED lines=37> */
.L_x_3864:
[----:B------:R-:W-:Y:S05]  /*d540*/  BSYNC B2 ;  /* 0x0000000000027941 */ /* 0x000fea0003800000 */
.L_x_3863:
        /* <DEDUP_REMOVED lines=39> */
.L_x_3854:
[----:B------:R-:W-:Y:S05]  /*d7c0*/  BSYNC B1 ;  /* 0x0000000000017941 */ /* 0x000fea0003800000 */
.L_x_3853:
[----:B01234-:R-:W-:-:S05]  /*d7d0*/  VIADD R4, R202, 0x40 ;  /* 0x00000040ca047836 */ /* 0x01ffca0000000000 */
[----:B------:R-:W-:-:S13]  /*d7e0*/  ISETP.GE.AND P0, PT, R4, R9, PT ;  /* 0x000000090400720c */ /* 0x000fda0003f06270 */
[----:B------:R-:W-:Y:S05]  /*d7f0*/  @P0 BRA `(.L_x_3865) ;  /* 0x0000003c00280947 */ /* 0x000fea0003800000 */
[----:B------:R-:W0:Y:S01]  /*d800*/  LDC R4, c[0x0][0x3f4] ;  /* 0x0000fd00ff047b82 */ /* 0x000e220000000800 */
[----:B------:R-:W-:Y:S01]  /*d810*/  BSSY B1, `(.L_x_3866) ;  /* 0x000002e000017945 */ /* 0x000fe20003800000 */
[-C--:B0-----:R-:W-:Y:S02]  /*d820*/  ISETP.GE.AND P0, PT, R194, R4.reuse, PT ;  /* 0x00000004c200720c */ /* 0x081fe40003f06270 */
[-C--:B------:R-:W-:Y:S02]  /*d830*/  ISETP.GE.AND P1, PT, R208, R4.reuse, PT ;  /* 0x00000004d000720c */ /* 0x080fe40003f26270 */
[-C--:B------:R-:W-:Y:S02]  /*d840*/  ISETP.GE.AND P2, PT, R206, R4.reuse, PT ;  /* 0x00000004ce00720c */ /* 0x080fe40003f46270 */
[-C--:B------:R-:W-:Y:S02]  /*d850*/  ISETP.GE.AND P3, PT, R207, R4.reuse, PT ;  /* 0x00000004cf00720c */ /* 0x080fe40003f66270 */
[----:B------:R-:W-:-:S02]  /*d860*/  ISETP.GE.AND P4, PT, R205, R4, PT ;  /* 0x00000004cd00720c */ /* 0x000fc40003f86270 */
[----:B------:R-:W-:-:S03]  /*d870*/  ISETP.GE.AND P5, PT, R209, R4, PT ;  /* 0x00000004d100720c */ /* 0x000fc60003fa6270 */
[----:B------:R-:W-:Y:S10]  /*d880*/  @P0 BRA `(.L_x_3867) ;  /* 0x0000000000980947 */ /* 0x000ff40003800000 */
[----:B------:R-:W0:Y:S01]  /*d890*/  LDS.128 R4, [R3+0x14400] ;  /* 0x0144000003047984 */ /* 0x000e220000000c00 */
        /* <DEDUP_REMOVED lines=11> */
[----:B------:R-:W-:Y:S01]  /*d950*/  FMUL.FTZ R43, R50, R5 ;  /* 0x00000005322b7220 */ /* 0x000fe20000410000 */
[----:B------:R-:W-:Y:S01]  /*d960*/  FFMA.FTZ R4, R45, R9, -R44 ;  /* 0x000000092d047223 */ /* 0x000fe2000001082c */
[----:B------:R-:W-:Y:S01]  /*d970*/  FMUL.FTZ R45, R48, R5 ;  /* 0x00000005302d7220 */ /* 0x000fe20000410000 */
[----:B------:R-:W-:-:S02]  /*d980*/  HADD2.F32 R42, -RZ, R7.H0_H0 ;  /* 0x20000007ff2a7230 */ /* 0x000fc40000004100 */
[----:B------:R-:W-:Y:S01]  /*d990*/  FFMA.FTZ R9, R47, R9, R46 ;  /* 0x000000092f097223 */ /* 0x000fe2000001002e */
        /* <DEDUP_REMOVED lines=11> */
[----:B------:R-:W-:Y:S01]  /*da50*/  FMUL.FTZ R35, R48, R7 ;  /* 0x0000000730237220 */ /* 0x000fe20000410000 */
[C---:B------:R-:W-:Y:S01]  /*da60*/  FMUL.FTZ R44, R43.reuse, R6 ;  /* 0x000000062b2c7220 */ /* 0x040fe20000410000 */
[----:B------:R-:W-:Y:S01]  /*da70*/  FFMA.FTZ R6, R43, R41, -R38 ;  /* 0x000000292b067223 */ /* 0x000fe20000010826 */
[C---:B------:R-:W-:Y:S01]  /*da80*/  FMUL.FTZ R37, R46.reuse, R7 ;  /* 0x000000072e257220 */ /* 0x040fe20000410000 */
[-C--:B------:R-:W-:Y:S01]  /*da90*/  FFMA.FTZ R7, R46, R42.reuse, -R35 ;  /* 0x0000002a2e077223 */ /* 0x080fe20000010823 */
[----:B------:R-:W-:Y:S02]  /*daa0*/  FFMA.FTZ R41, R47, R41, R44 ;  /* 0x000000292f297223 */ /* 0x000fe4000001002c */
[----:B------:R-:W-:-:S03]  /*dab0*/  FFMA.FTZ R42, R48, R42, R37 ;  /* 0x0000002a302a7223 */ /* 0x000fc60000010025 */
[----:B------:R-:W-:Y:S02]  /*dac0*/  F2FP.F16.F32.PACK_AB R6, R41, R6 ;  /* 0x000000062906723e */ /* 0x000fe400000000ff */
[----:B------:R-:W-:-:S05]  /*dad0*/  F2FP.F16.F32.PACK_AB R7, R42, R7 ;  /* 0x000000072a07723e */ /* 0x000fca00000000ff */
[----:B------:R0:W-:Y:S02]  /*dae0*/  STS.128 [R3+0x14400], R4 ;  /* 0x0144000403007388 */ /* 0x0001e40000000c00 */
.L_x_3867:
[----:B------:R-:W-:Y:S05]  /*daf0*/  BSYNC B1 ;  /* 0x0000000000017941 */ /* 0x000fea0003800000 */
.L_x_3866:
[----:B------:R-:W-:Y:S04]  /*db00*/  BSSY B1, `(.L_x_3868) ;  /* 0x0000028000017945 */ /* 0x000fe80003800000 */
[----:B------:R-:W-:Y:S05]  /*db10*/  @P1 BRA `(.L_x_3869) ;  /* 0x0000000000981947 */ /* 0x000fea0003800000 */
        /* <DEDUP_REMOVED lines=10> */
[----:B------:R-:W-:Y:S01]  /*dbc0*/  FMUL.FTZ R42, R39, R4 ;  /* 0x00000004272a7220 */ /* 0x000fe20000410000 */
[----:B------:R-:W-:Y:S02]  /*dbd0*/  HADD2.F32 R37, -RZ, R6.H0_H0 ;  /* 0x20000006ff257230 */ /* 0x000fe40000004100 */
[----:B------:R-:W-:Y:S01]  /*dbe0*/  FMUL.FTZ R44, R45, R5 ;  /* 0x000000052d2c7220 */ /* 0x000fe20000410000 */
[----:B------:R-:W-:Y:S01]  /*dbf0*/  FFMA.FTZ R4, R39, R9, -R40 ;  /* 0x0000000927047223 */ /* 0x000fe20000010828 */
[----:B------:R-:W-:Y:S01]  /*dc00*/  FMUL.FTZ R40, R41, R5 ;  /* 0x0000000529287220 */ /* 0x000fe20000410000 */
[----:B------:R-:W-:-:S02]  /*dc10*/  HADD2.F32 R38, -RZ, R7.H0_H0 ;  /* 0x20000007ff267230 */ /* 0x000fc40000004100 */
[----:B------:R-:W-:Y:S01]  /*dc20*/  FFMA.FTZ R5, R41, R35, -R44 ;  /* 0x0000002329057223 */ /* 0x000fe2000001082c */
[----:B------:R-:W-:Y:S02]  /*dc30*/  HADD2.F32 R6, -RZ, R6.H1_H1 ;  /* 0x30000006ff067230 */ /* 0x000fe40000004100 */
[----:B------:R-:W-:Y:S01]  /*dc40*/  FFMA.FTZ R9, R43, R9, R42 ;  /* 0x000000092b097223 */ /* 0x000fe2000001002a */
[----:B------:R-:W-:Y:S02]  /*dc50*/  HADD2.F32 R7, -RZ, R7.H1_H1 ;  /* 0x30000007ff077230 */ /* 0x000fe40000004100 */
[----:B------:R-:W-:Y:S01]  /*dc60*/  FFMA.FTZ R40, R45, R35, R40 ;  /* 0x000000232d287223 */ /* 0x000fe20000010028 */
[----:B------:R-:W-:Y:S02]  /*dc70*/  HADD2.F32 R41, -RZ, R33.H1_H1 ;  /* 0x30000021ff297230 */ /* 0x000fe40000004100 */
[----:B------:R-:W-:Y:S01]  /*dc80*/  HADD2.F32 R44, -RZ, R34.H1_H1 ;  /* 0x30000022ff2c7230 */ /* 0x000fe20000004100 */
[----:B------:R-:W-:Y:S01]  /*dc90*/  F2FP.F16.F32.PACK_AB R4, R9, R4 ;  /* 0x000000040904723e */ /* 0x000fe200000000ff */
[----:B------:R-:W-:Y:S01]  /*dca0*/  HADD2.F32 R39, -RZ, R31.H1_H1 ;  /* 0x3000001fff277230 */ /* 0x000fe20000004100 */
[----:B------:R-:W-:Y:S01]  /*dcb0*/  F2FP.F16.F32.PACK_AB R5, R40, R5 ;  /* 0x000000052805723e */ /* 0x000fe200000000ff */
[----:B------:R-:W-:-:S02]  /*dcc0*/  HADD2.F32 R42, -RZ, R32.H1_H1 ;  /* 0x30000020ff2a7230 */ /* 0x000fc40000004100 */
[-C--:B------:R-:W-:Y:S01]  /*dcd0*/  FMUL.FTZ R32, R41, R6.reuse ;  /* 0x0000000629207220 */ /* 0x080fe20000410000 */
[-C--:B------:R-:W-:Y:S01]  /*dce0*/  FMUL.FTZ R31, R44, R7.reuse ;  /* 0x000000072c1f7220 */ /* 0x080fe20000410000 */
[C---:B------:R-:W-:Y:S01]  /*dcf0*/  FMUL.FTZ R34, R39.reuse, R6 ;  /* 0x0000000627227220 */ /* 0x040fe20000410000 */
[C---:B------:R-:W-:Y:S01]  /*dd00*/  FMUL.FTZ R33, R42.reuse, R7 ;  /* 0x000000072a217220 */ /* 0x040fe20000410000 */
[-C--:B------:R-:W-:Y:S01]  /*dd10*/  FFMA.FTZ R6, R39, R37.reuse, -R32 ;  /* 0x0000002527067223 */ /* 0x080fe20000010820 */
[-C--:B------:R-:W-:Y:S01]  /*dd20*/  FFMA.FTZ R7, R42, R38.reuse, -R31 ;  /* 0x000000262a077223 */ /* 0x080fe2000001081f */
[----:B------:R-:W-:Y:S01]  /*dd30*/  FFMA.FTZ R37, R41, R37, R34 ;  /* 0x0000002529257223 */ /* 0x000fe20000010022 */
[----:B------:R-:W-:-:S04]  /*dd40*/  FFMA.FTZ R38, R44, R38, R33 ;  /* 0x000000262c267223 */ /* 0x000fc80000010021 */
[----:B------:R-:W-:Y:S02]  /*dd50*/  F2FP.F16.F32.PACK_AB R6, R37, R6 ;  /* 0x000000062506723e */ /* 0x000fe400000000ff */
[----:B------:R-:W-:-:S05]  /*dd60*/  F2FP.F16.F32.PACK_AB R7, R38, R7 ;  /* 0x000000072607723e */ /* 0x000fca00000000ff */
[----:B------:R1:W-:Y:S02]  /*dd70*/  STS.128 [R0+0x2000], R4 ;  /* 0x0020000400007388 */ /* 0x0003e40000000c00 */
.L_x_3869:
[----:B------:R-:W-:Y:S05]  /*dd80*/  BSYNC B1 ;  /* 0x0000000000017941 */ /* 0x000fea0003800000 */
.L_x_3868:
[----:B------:R-:W-:Y:S04]  /*dd90*/  BSSY B1, `(.L_x_3870) ;  /* 0x0000028000017945 */ /* 0x000fe80003800000 */
[----:B------:R-:W-:Y:S05]  /*dda0*/  @P2 BRA `(.L_x_3871) ;  /* 0x0000000000982947 */ /* 0x000fea0003800000 */
[----:B01----:R-:W0:Y:S01]  /*ddb0*/  LDS.128 R4, [R3+0x18400] ;  /* 0x0184000003047984 */ /* 0x003e220000000c00 */
        /* <DEDUP_REMOVED lines=37> */
.L_x_3871:
[----:B------:R-:W-:Y:S05]  /*e010*/  BSYNC B1 ;  /* 0x0000000000017941 */ /* 0x000fea0003800000 */
.L_x_3870:
        /* <DEDUP_REMOVED lines=40> */
.L_x_3873:
[----:B------:R-:W-:Y:S05]  /*e2a0*/  BSYNC B1 ;  /* 0x0000000000017941 */ /* 0x000fea0003800000 */
.L_x_3872:
        /* <DEDUP_REMOVED lines=40> */
.L_x_3875:
[----:B------:R-:W-:Y:S05]  /*e530*/  BSYNC B1 ;  /* 0x0000000000017941 */ /* 0x000fea0003800000 */
.L_x_3874:
        /* <DEDUP_REMOVED lines=38> */
[----:B------:R0:W-:Y:S01]  /*e7a0*/  STS.128 [R0+0xa000], R4 ;  /* 0x00a0000400007388 */ /* 0x0001e20000000c00 */
[----:B------:R-:W-:Y:S05]  /*e7b0*/  BRA `(.L_x_3865) ;  /* 0x0000002c00387947 */ /* 0x000fea0003800000 */
.L_x_3847:
[----:B------:R-:W-:-:S03]  /*e7c0*/  UMOV UR4, 0xffffffff ;  /* 0xffffffff00047882 */ /* 0x000fc60000000000 */
[----:B------:R-:W-:Y:S05]  /*e7d0*/  BRA.DIV UR4, `(.L_x_3876) ;  /* 0x0000014e04fc7947 */ /* 0x000fea000b800000 */
[----:B------:R0:W1:Y:S04]  /*e7e0*/  SHFL.IDX PT, R0, R24, RZ, 0x1c1f ;  /* 0x001c1fff18007589 */ /* 0x00006800000e0000 */
[----:B------:R0:W2:Y:S04]  /*e7f0*/  SHFL.IDX PT, R3, R38, RZ, 0x1c1f ;  /* 0x001c1fff26037589 */ /* 0x0000a800000e0000 */
[----:B------:R0:W3:Y:S04]  /*e800*/  SHFL.IDX PT, R37, R41, RZ, 0x1c1f ;  /* 0x001c1fff29257589 */ /* 0x0000e800000e0000 */
[----:B------:R-:W4:Y:S02]  /*e810*/  SHFL.IDX PT, R40, R40, RZ, 0x1c1f ;  /* 0x001c1fff28287589 */ /* 0x000f2400000e0000 */
.L_x_4104:
        /* <DEDUP_REMOVED lines=11> */
[----:B0-----:R-:W-:Y:S02]  /*e8d0*/  CS2R R24, SRZ ;  /* 0x0000000000187805 */ /* 0x001fe4000001ff00 */
[----:B------:R-:W-:Y:S02]  /*e8e0*/  CS2R R26, SRZ ;  /* 0x00000000001a7805 */ /* 0x000fe4000001ff00 */
[----:B------:R-:W-:Y:S02]  /*e8f0*/  CS2R R28, SRZ ;  /* 0x00000000001c7805 */ /* 0x000fe4000001ff00 */
[----:B------:R-:W-:Y:S02]  /*e900*/  CS2R R30, SRZ ;  /* 0x00000000001e7805 */ /* 0x000fe4000001ff00 */
[----:B------:R-:W-:-:S02]  /*e910*/  CS2R R32, SRZ ;  /* 0x0000000000207805 */ /* 0x000fc4000001ff00 */
[----:B------:R-:W-:Y:S01]  /*e920*/  CS2R R34, SRZ ;  /* 0x0000000000227805 */ /* 0x000fe2000001ff00 */
[----:B------:R-:W-:Y:S06]  /*e930*/  @P0 BRA `(.L_x_3878) ;  /* 0x0000000000980947 */ /* 0x000fec0003800000 */
[----:B------:R-:W-:Y:S01]  /*e940*/  ULDC UR4, c[0x0][0x3f4] ;  /* 0x0000fd0000047ab9 */ /* 0x000fe20000000800 */
[----:B--2---:R-:W-:Y:S01]  /*e950*/  IMAD.MOV.U32 R6, RZ, RZ, R3 ;  /* 0x000000ffff067224 */ /* 0x004fe200078e0003 */
[----:B------:R-:W-:Y:S01]  /*e960*/  ISETP.GE.AND P3, PT, R193, UR4, PT ;  /* 0x00000004c1007c0c */ /* 0x000fe2000bf66270 */
[----:B-1----:R-:W-:Y:S01]  /*e970*/  IMAD.MOV.U32 R7, RZ, RZ, R0 ;  /* 0x000000ffff077224 */ /* 0x002fe200078e0000 */
[----:B------:R-:W-:Y:S01]  /*e980*/  ISETP.GE.AND P2, PT, R16, UR4, PT ;  /* 0x0000000410007c0c */ /* 0x000fe2000bf46270 */
[----:B----4-:R-:W-:Y:S01]  /*e990*/  IMAD.MOV.U32 R8, RZ, RZ, R40 ;  /* 0x000000ffff087224 */ /* 0x010fe200078e0028 */
[----:B------:R-:W-:Y:S02]  /*e9a0*/  ISETP.GE.AND P4, PT, R192, UR4, PT ;  /* 0x00000004c0007c0c */ /* 0x000fe4000bf86270 */
[----:B------:R-:W-:Y:S02]  /*e9b0*/  CS2R R28, SRZ ;  /* 0x00000000001c7805 */ /* 0x000fe4000001ff00 */
[----:B---3--:R-:W-:-:S02]  /*e9c0*/  MOV R9, R37 ;  /* 0x0000002500097202 */ /* 0x008fc40000000f00 */
[----:B------:R-:W-:Y:S02]  /*e9d0*/  CS2R R30, SRZ ;  /* 0x00000000001e7805 */ /* 0x000fe4000001ff00 */
[----:B------:R-:W-:Y:S02]  /*e9e0*/  CS2R R10, SRZ ;  /* 0x00000000000a7805 */ /* 0x000fe4000001ff00 */
[----:B------:R-:W-:Y:S02]  /*e9f0*/  CS2R R32, SRZ ;  /* 0x0000000000207805 */ /* 0x000fe4000001ff00 */
[----:B------:R-:W-:Y:S02]  /*ea00*/  CS2R R34, SRZ ;  /* 0x0000000000227805 */ /* 0x000fe4000001ff00 */
[----:B------:R-:W-:Y:S02]  /*ea10*/  @!P3 SHF.L.U32 R13, R197, 0x3, RZ ;  /* 0x00000003c50db819 */ /* 0x000fe400000006ff */
[----:B------:R-:W-:Y:S01]  /*ea20*/  @!P2 SHF.L.U32 R38, R16, 0x1, RZ ;  /* 0x000000011026a819 */ /* 0x000fe200000006ff */
[----:B------:R-:W-:-:S03]  /*ea30*/  @!P4 IMAD.SHL.U32 R41, R198, 0x8, RZ ;  /* 0x00000008c629c824 */ /* 0x000fc600078e00ff */
[-C--:B------:R-:W-:Y:S01]  /*ea40*/  @!P2 IADD3 R20, P0, R3, R38.reuse, RZ ;  /* 0x000000260314a210 */ /* 0x080fe20007f1e0ff */
[----:B------:R-:W-:Y:S01]  /*ea50*/  @!P3 IMAD.WIDE R4, R13, 0x2, R6 ;  /* 0x000000020d04b825 */ /* 0x000fe200078e0206 */
[----:B------:R-:W-:Y:S02]  /*ea60*/  @!P2 IADD3 R38, P1, R40, R38, RZ ;  /* 0x000000262826a210 */ /* 0x000fe40007f3e0ff */
[----:B------:R-:W-:Y:S01]  /*ea70*/  @!P2 SHF.L.U64.HI R3, R16, 0x1, R17 ;  /* 0x000000011003a819 */ /* 0x000fe20000010211 */
[----:B------:R-:W-:Y:S01]  /*ea80*/  @!P4 IMAD.WIDE R6, R41, 0x2, R6 ;  /* 0x000000022906c825 */ /* 0x000fe200078e0206 */
[----:B------:R0:W5:Y:S03]  /*ea90*/  @!P3 LD.E.128 R28, desc[UR48][R4.64] ;  /* 0x00000030041cb980 */ /* 0x000166000c101d00 */
[--C-:B------:R-:W-:Y:S01]  /*eaa0*/  @!P3 IMAD.WIDE R12, R13, 0x2, R8.reuse ;  /* 0x000000020d0cb825 */ /* 0x100fe200078e0208 */
[----:B------:R1:W5:Y:S03]  /*eab0*/  @!P4 LD.E.128 R32, desc[UR48][R6.64] ;  /* 0x000000300620c980 */ /* 0x000366000c101d00 */
[----:B------:R-:W-:Y:S01]  /*eac0*/  @!P4 IMAD.WIDE R40, R41, 0x2, R8 ;  /* 0x000000022928c825 */ /* 0x000fe200078e0208 */
[----:B------:R-:W-:-:S02]  /*ead0*/  CS2R R8, SRZ ;  /* 0x0000000000087805 */ /* 0x000fc4000001ff00 */
[----:B------:R-:W-:Y:S02]  /*eae0*/  CS2R R14, SRZ ;  /* 0x00000000000e7805 */ /* 0x000fe4000001ff00 */
[----:B------:R-:W-:Y:S02]  /*eaf0*/  CS2R R24, SRZ ;  /* 0x0000000000187805 */ /* 0x000fe4000001ff00 */
[----:B------:R-:W-:Y:S02]  /*eb00*/  CS2R R26, SRZ ;  /* 0x00000000001a7805 */ /* 0x000fe4000001ff00 */
[----:B0-----:R-:W-:Y:S01]  /*eb10*/  CS2R R4, SRZ ;  /* 0x0000000000047805 */ /* 0x001fe2000001ff00 */
[--C-:B------:R-:W-:Y:S01]  /*eb20*/  @!P2 IMAD.X R21, R0, 0x1, R3.reuse, P0 ;  /* 0x000000010015a824 */ /* 0x100fe200000e0603 */
[----:B------:R0:W5:Y:S01]  /*eb30*/  @!P3 LD.E.128 R8, desc[UR48][R12.64] ;  /* 0x000000300c08b980 */ /* 0x000162000c101d00 */
[----:B-1----:R-:W-:Y:S01]  /*eb40*/  CS2R R6, SRZ ;  /* 0x0000000000067805 */ /* 0x002fe2000001ff00 */
[----:B------:R-:W-:-:S02]  /*eb50*/  @!P2 IMAD.X R39, R37, 0x1, R3, P1 ;  /* 0x000000012527a824 */ /* 0x000fc400008e0603 */
[----:B------:R1:W5:Y:S04]  /*eb60*/  @!P2 LD.E.128 R24, desc[UR48][R20.64] ;  /* 0x000000301418a980 */ /* 0x000368000c101d00 */
[----:B------:R1:W5:Y:S01]  /*eb70*/  @!P2 LD.E.128 R4, desc[UR48][R38.64] ;  /* 0x000000302604a980 */ /* 0x000362000c101d00 */
[----:B0-----:R-:W-:-:S06]  /*eb80*/  CS2R R12, SRZ ;  /* 0x00000000000c7805 */ /* 0x001fcc000001ff00 */
[----:B------:R1:W5:Y:S02]  /*eb90*/  @!P4 LD.E.128 R12, desc[UR48][R40.64] ;  /* 0x00000030280cc980 */ /* 0x000364000c101d00 */
.L_x_3878:
[----:B------:R-:W-:Y:S05]  /*eba0*/  BSYNC B1 ;  /* 0x0000000000017941 */ /* 0x000fea0003800000 */
.L_x_3877:
[----:B------:R-:W4:Y:S01]  /*ebb0*/  LDL R62, [R1+0x4] ;  /* 0x00000400013e7983 */ /* 0x000f220000100800 */
[----:B-1---5:R-:W-:Y:S01]  /*ebc0*/  IMAD.MOV.U32 R0, RZ, RZ, R25 ;  /* 0x000000ffff007224 */ /* 0x022fe200078e0019 */
[----:B---3--:R-:W-:Y:S01]  /*ebd0*/  MOV R37, R24 ;  /* 0x0000001800257202 */ /* 0x008fe20000000f00 */
[--C-:B--2---:R-:W-:Y:S01]  /*ebe0*/  IMAD.MOV.U32 R3, RZ, RZ, R5.reuse ;  /* 0x000000ffff037224 */ /* 0x104fe200078e0005 */
[--C-:B------:R-:W-:Y:S01]  /*ebf0*/  SHF.R.U64 R53, R4, 0x10, R5.reuse ;  /* 0x0000001004357819 */ /* 0x100fe20000001205 */
[----:B------:R-:W-:Y:S01]  /*ec00*/  IMAD.MOV.U32 R39, RZ, RZ, R26 ;  /* 0x000000ffff277224 */ /* 0x000fe200078e001a */
[----:B------:R-:W-:Y:S01]  /*ec10*/  PRMT R37, R37, 0x5410, R0 ;  /* 0x0000541025257816 */ /* 0x000fe20000000000 */
[----:B------:R-:W-:Y:S01]  /*ec20*/  IMAD.MOV.U32 R43, RZ, RZ, R6 ;  /* 0x000000ffff2b7224 */ /* 0x000fe200078e0006 */
[----:B------:R-:W-:Y:S01]  /*ec30*/  SHF.R.U32.HI R54, RZ, 0x10, R5 ;  /* 0x00000010ff367819 */ /* 0x000fe20000011605 */
[----:B------:R-:W-:Y:S01]  /*ec40*/  IMAD.MOV.U32 R44, RZ, RZ, R35 ;  /* 0x000000ffff2c7224 */ /* 0x000fe200078e0023 */
[--C-:B------:R-:W-:Y:S01]  /*ec50*/  SHF.R.U64 R38, R24, 0x10, R25.reuse ;  /* 0x0000001018267819 */ /* 0x100fe20000001219 */
[----:B------:R-:W-:Y:S01]  /*ec60*/  IMAD.MOV.U32 R20, RZ, RZ, R12 ;  /* 0x000000ffff147224 */ /* 0x000fe200078e000c */
[----:B----4-:R-:W-:Y:S01]  /*ec70*/  SHF.R.U32.HI R40, RZ, 0x10, R25 ;  /* 0x00000010ff287819 */ /* 0x010fe20000011619 */
[----:B------:R-:W-:Y:S01]  /*ec80*/  IMAD.MOV.U32 R25, RZ, RZ, R29 ;  /* 0x000000ffff197224 */ /* 0x000fe200078e001d */
[----:B------:R-:W-:Y:S01]  /*ec90*/  SHF.R.U64 R46, R26, 0x10, R27 ;  /* 0x000000101a2e7819 */ /* 0x000fe2000000121b */
[----:B------:R-:W-:Y:S01]  /*eca0*/  IMAD.MOV.U32 R26, RZ, RZ, R28 ;  /* 0x000000ffff1a7224 */ /* 0x000fe200078e001c */
[--C-:B------:R-:W-:Y:S01]  /*ecb0*/  SHF.R.U64 R47, R28, 0x10, R29.reuse ;  /* 0x000000101c2f7819 */ /* 0x100fe2000000121d */
[----:B------:R-:W-:Y:S01]  /*ecc0*/  IMAD.MOV.U32 R24, RZ, RZ, R14 ;  /* 0x000000ffff187224 */ /* 0x000fe200078e000e */
[----:B------:R-:W-:Y:S01]  /*ecd0*/  SHF.R.U32.HI R48, RZ, 0x10, R29 ;  /* 0x00000010ff307819 */ /* 0x000fe2000001161d */
[--C-:B------:R-:W-:Y:S01]  /*ece0*/  IMAD.MOV.U32 R29, RZ, RZ, R31.reuse ;  /* 0x000000ffff1d7224 */ /* 0x100fe200078e001f */
[----:B------:R-:W-:Y:S01]  /*ecf0*/  MOV R41, R4 ;  /* 0x0000000400297202 */ /* 0x000fe20000000f00 */
[----:B------:R-:W-:Y:S01]  /*ed00*/  BSSY B1, `(.L_x_3879) ;  /* 0x000003c000017945 */ /* 0x000fe20003800000 */
[----:B------:R-:W-:-:S02]  /*ed10*/  SHF.R.U64 R49, R30, 0x10, R31 ;  /* 0x000000101e317819 */ /* 0x000fc4000000121f */
[----:B------:R-:W-:Y:S01]  /*ed20*/  SHF.R.U32.HI R50, RZ, 0x10, R31 ;  /* 0x00000010ff327819 */ /* 0x000fe2000001161f */
[----:B------:R-:W-:Y:S01]  /*ed30*/  IMAD.MOV.U32 R31, RZ, RZ, R32 ;  /* 0x000000ffff1f7224 */ /* 0x000fe200078e0020 */
[----:B------:R-:W-:Y:S01]  /*ed40*/  MOV R28, R30 ;  /* 0x0000001e001c7202 */ /* 0x000fe20000000f00 */
[----:B------:R-:W-:Y:S01]  /*ed50*/  IMAD.MOV.U32 R30, RZ, RZ, R8 ;  /* 0x000000ffff1e7224 */ /* 0x000fe200078e0008 */
[----:B------:R-:W-:Y:S02]  /*ed60*/  MOV R42, R33 ;  /* 0x00000021002a7202 */ /* 0x000fe40000000f00 */
[--C-:B------:R-:W-:Y:S02]  /*ed70*/  SHF.R.U64 R51, R32, 0x10, R33.reuse ;  /* 0x0000001020337819 */ /* 0x100fe40000001221 */
[----:B------:R-:W-:Y:S01]  /*ed80*/  SHF.R.U32.HI R52, RZ, 0x10, R33 ;  /* 0x00000010ff347819 */ /* 0x000fe20000011621 */
[----:B------:R-:W-:Y:S01]  /*ed90*/  IMAD.MOV.U32 R33, RZ, RZ, R34 ;  /* 0x000000ffff217224 */ /* 0x000fe200078e0022 */
[----:B------:R-:W-:Y:S01]  /*eda0*/  SHF.R.U64 R55, R6, 0x10, R7 ;  /* 0x0000001006377819 */ /* 0x000fe20000001207 */
[----:B------:R-:W-:Y:S01]  /*edb0*/  IMAD.MOV.U32 R6, RZ, RZ, R9 ;  /* 0x000000ffff067224 */ /* 0x000fe200078e0009 */
[----:B------:R-:W-:-:S02]  /*edc0*/  MOV R21, R27 ;  /* 0x0000001b00157202 */ /* 0x000fc40000000f00 */
[----:B------:R-:W-:Y:S02]  /*edd0*/  MOV R4, R7 ;  /* 0x0000000700047202 */ /* 0x000fe40000000f00 */
[----:B------:R-:W-:Y:S01]  /*ede0*/  SHF.R.U32.HI R56, RZ, 0x10, R7 ;  /* 0x00000010ff387819 */ /* 0x000fe20000011607 */
[----:B------:R-:W-:Y:S01]  /*edf0*/  IMAD.MOV.U32 R7, RZ, RZ, R11 ;  /* 0x000000ffff077224 */ /* 0x000fe200078e000b */
[--C-:B------:R-:W-:Y:S02]  /*ee00*/  SHF.R.U64 R57, R8, 0x10, R9.reuse ;  /* 0x0000001008397819 */ /* 0x100fe40000001209 */
[----:B------:R-:W-:Y:S01]  /*ee10*/  SHF.R.U32.HI R58, RZ, 0x10, R9 ;  /* 0x00000010ff3a7819 */ /* 0x000fe20000011609 */
[----:B------:R-:W-:Y:S01]  /*ee20*/  IMAD.MOV.U32 R9, RZ, RZ, R15 ;  /* 0x000000ffff097224 */ /* 0x000fe200078e000f */
[----:B------:R-:W-:Y:S02]  /*ee30*/  MOV R32, R10 ;  /* 0x0000000a00207202 */ /* 0x000fe40000000f00 */
[----:B------:R-:W-:-:S02]  /*ee40*/  SHF.R.U32.HI R27, RZ, 0x10, R27 ;  /* 0x00000010ff1b7819 */ /* 0x000fc4000001161b */
[----:B------:R-:W-:Y:S02]  /*ee50*/  SHF.R.U64 R34, R34, 0x10, R35 ;  /* 0x0000001022227819 */ /* 0x000fe40000001223 */
[----:B------:R-:W-:Y:S02]  /*ee60*/  SHF.R.U64 R10, R10, 0x10, R11 ;  /* 0x000000100a0a7819 */ /* 0x000fe4000000120b */
[----:B------:R-:W-:Y:S02]  /*ee70*/  MOV R8, R13 ;  /* 0x0000000d00087202 */ /* 0x000fe40000000f00 */
[----:B------:R-:W-:Y:S02]  /*ee80*/  SHF.R.U64 R59, R12, 0x10, R13 ;  /* 0x000000100c3b7819 */ /* 0x000fe4000000120d */
[----:B------:R-:W-:Y:S02]  /*ee90*/  PRMT R41, R41, 0x5410, R3 ;  /* 0x0000541029297816 */ /* 0x000fe40000000003 */
[----:B------:R-:W-:-:S02]  /*eea0*/  SHF.R.U32.HI R35, RZ, 0x10, R35 ;  /* 0x00000010ff237819 */ /* 0x000fc40000011623 */
[----:B------:R-:W-:Y:S02]  /*eeb0*/  SHF.R.U32.HI R11, RZ, 0x10, R11 ;  /* 0x00000010ff0b7819 */ /* 0x000fe4000001160b */
[----:B------:R-:W-:Y:S02]  /*eec0*/  SHF.R.U32.HI R13, RZ, 0x10, R13 ;  /* 0x00000010ff0d7819 */ /* 0x000fe4000001160d */
[----:B------:R-:W-:Y:S02]  /*eed0*/  VIMNMX R3, R45, 0x80, PT ;  /* 0x000000802d037848 */ /* 0x000fe40003fe0100 */
[--C-:B------:R-:W-:Y:S02]  /*eee0*/  SHF.R.U64 R60, R14, 0x10, R15.reuse ;  /* 0x000000100e3c7819 */ /* 0x100fe4000000120f */
[----:B------:R-:W-:Y:S02]  /*eef0*/  PRMT R38, R38, 0x5410, R40 ;  /* 0x0000541026267816 */ /* 0x000fe40000000028 */
[----:B------:R-:W-:-:S02]  /*ef00*/  SHF.R.U32.HI R61, RZ, 0x10, R15 ;  /* 0x00000010ff3d7819 */ /* 0x000fc4000001160f */
        /* <DEDUP_REMOVED lines=14> */
[----:B------:R-:W-:Y:S02]  /*eff0*/  ISETP.GE.AND P1, PT, R202, R3, PT ;  /* 0x00000003ca00720c */ /* 0x000fe40003f26270 */
[----:B------:R-:W-:Y:S02]  /*f000*/  PRMT R20, R20, 0x5410, R8 ;  /* 0x0000541014147816 */ /* 0x000fe40000000008 */
[----:B------:R-:W-:Y:S02]  /*f010*/  PRMT R21, R59, 0x5410, R13 ;  /* 0x000054103b157816 */ /* 0x000fe4000000000d */
[----:B------:R-:W-:-:S02]  /*f020*/  PRMT R24, R24, 0x5410, R9 ;  /* 0x0000541018187816 */ /* 0x000fc40000000009 */
[----:B------:R-:W-:-:S04]  /*f030*/  LEA.HI R0, R62, R62, RZ, 0x1 ;  /* 0x0000003e3e007211 */ /* 0x000fc800078f08ff */
[----:B------:R-:W-:-:S04]  /*f040*/  LOP3.LUT R0, R0, 0xfffffffe, RZ, 0xc0, !PT ;  /* 0xfffffffe00007812 */ /* 0x000fc800078ec0ff */
[----:B------:R-:W-:-:S04]  /*f050*/  IADD3 R0, R62, -R0, RZ ;  /* 0x800000003e007210 */ /* 0x000fc80007ffe0ff */
[----:B------:R-:W-:Y:S02]  /*f060*/  SHF.L.U32 R5, R0, 0x1f, RZ ;  /* 0x0000001f00057819 */ /* 0x000fe400000006ff */
[----:B------:R-:W-:Y:S02]  /*f070*/  PRMT R0, R31, 0x5410, R42 ;  /* 0x000054101f007816 */ /* 0x000fe4000000002a */
[----:B------:R-:W0:Y:S01]  /*f080*/  SYNCS.PHASECHK.TRANS64.TRYWAIT P0, [R2+URZ+0x30800], R5 ;  /* 0x03080005020075a7 */ /* 0x000e22000800017f */
[----:B------:R-:W-:Y:S02]  /*f090*/  PRMT R42, R53, 0x5410, R54 ;  /* 0x00005410352a7816 */ /* 0x000fe40000000036 */
[----:B------:R-:W-:Y:S01]  /*f0a0*/  PRMT R31, R57, 0x5410, R58 ;  /* 0x00005410391f7816 */ /* 0x000fe2000000003a */
[----:B0-----:R-:W-:Y:S06]  /*f0b0*/  @!P0 BRA `(.L_x_3880) ;  /* 0x0000014800388947 */ /* 0x001fec0003800000 */
.L_x_4105:
[----:B------:R-:W-:Y:S05]  /*f0c0*/  BSYNC B1 ;  /* 0x0000000000017941 */ /* 0x000fea0003800000 */
.L_x_3879:
[----:B------:R-:W-:Y:S01]  /*f0d0*/  BSSY B1, `(.L_x_3881) ;  /* 0x0000117000017945 */ /* 0x000fe20003800000 */
[----:B------:R-:W-:-:S03]  /*f0e0*/  PRMT R25, R60, 0x5410, R61 ;  /* 0x000054103c197816 */ /* 0x000fc6000000003d */
[----:B------:R-:W-:Y:S05]  /*f0f0*/  @P1 BRA `(.L_x_3882) ;  /* 0x0000001000501947 */ /* 0x000fea0003800000 */
[----:B------:R-:W1:Y:S01]  /*f100*/  LDC R13, c[0x0][0x3f4] ;  /* 0x0000fd00ff0d7b82 */ /* 0x000e620000000800 */
[----:B------:R-:W-:Y:S01]  /*f110*/  BSSY B2, `(.L_x_3883) ;  /* 0x0000060000027945 */ /* 0x000fe20003800000 */
[-C--:B-1----:R-:W-:Y:S02]  /*f120*/  ISETP.GE.AND P0, PT, R16, R13.reuse, PT ;  /* 0x0000000d1000720c */ /* 0x082fe40003f06270 */
[-C--:B------:R-:W-:Y:S02]  /*f130*/  ISETP.GE.AND P1, PT, R193, R13.reuse, PT ;  /* 0x0000000dc100720c */ /* 0x080fe40003f26270 */
[----:B------:R-:W-:-:S09]  /*f140*/  ISETP.GE.AND P2, PT, R192, R13, PT ;  /* 0x0000000dc000720c */ /* 0x000fd20003f46270 */
[----:B------:R-:W-:Y:S05]  /*f150*/  @P0 BRA `(.L_x_3884) ;  /* 0x00000004006c0947 */ /* 0x000fea0003800000 */
[----:B------:R-:W2:Y:S01]  /*f160*/  LDL R4, [R1+0xa8] ;  /* 0x0000a80001047983 */ /* 0x000ea20000100800 */
[----:B0-----:R-:W-:Y:S01]  /*f170*/  LOP3.LUT R5, R217, 0x38, R16, 0xf8, !PT ;  /* 0x00000038d9057812 */ /* 0x001fe200078ef810 */
[----:B------:R-:W-:Y:S02]  /*f180*/  HADD2.F32 R56, -RZ, R41.H0_H0 ;  /* 0x20000029ff387230 */ /* 0x000fe40000004100 */
[----:B------:R-:W-:Y:S02]  /*f190*/  HADD2.F32 R54, -RZ, R37.H0_H0 ;  /* 0x20000025ff367230 */ /* 0x000fe40000004100 */
[----:B------:R-:W-:Y:S02]  /*f1a0*/  HADD2.F32 R55, -RZ, R42.H0_H0 ;  /* 0x2000002aff377230 */ /* 0x000fe40000004100 */
[----:B------:R-:W-:Y:S01]  /*f1b0*/  HADD2.F32 R53, -RZ, R38.H0_H0 ;  /* 0x20000026ff357230 */ /* 0x000fe20000004100 */
[----:B--2---:R-:W-:Y:S02]  /*f1c0*/  LEA.HI R6, R13, R4, RZ, 0x1d ;  /* 0x000000040d067211 */ /* 0x004fe400078fe8ff */
[----:B------:R-:W-:-:S02]  /*f1d0*/  LOP3.LUT R4, R5, R218, RZ, 0x3c, !PT ;  /* 0x000000da05047212 */ /* 0x000fc400078e3cff */
[----:B------:R-:W-:Y:S01]  /*f1e0*/  SHF.R.S32.HI R7, RZ, 0x1f, R6 ;  /* 0x0000001fff077819 */ /* 0x000fe20000011406 */
[----:B------:R-:W-:Y:S02]  /*f1f0*/  IMAD.SHL.U32 R8, R6, 0x8, RZ ;  /* 0x0000000806087824 */ /* 0x000fe400078e00ff */
[----:B------:R-:W-:Y:S01]  /*f200*/  IMAD.IADD R5, R219, 0x1, R4 ;  /* 0x00000001db057824 */ /* 0x000fe200078e0204 */
[----:B------:R-:W-:Y:S02]  /*f210*/  LEA.HI R6, R7, R6, RZ, 0x3 ;  /* 0x0000000607067211 */ /* 0x000fe400078f18ff */
[----:B------:R-:W-:Y:S01]  /*f220*/  LOP3.LUT R7, R217, 0x38, R8, 0xf8, !PT ;  /* 0x00000038d9077812 */ /* 0x000fe200078ef808 */
[----:B------:R-:W-:Y:S01]  /*f230*/  IMAD R34, R5, 0x2, R2 ;  /* 0x0000000205227824 */ /* 0x000fe200078e0202 */
[----:B------:R-:W-:Y:S02]  /*f240*/  SHF.L.U32 R6, R6, 0xa, RZ ;  /* 0x0000000a06067819 */ /* 0x000fe400000006ff */
[----:B------:R-:W-:-:S02]  /*f250*/  LOP3.LUT R9, R7, R218, RZ, 0x3c, !PT ;  /* 0x000000da07097212 */ /* 0x000fc400078e3cff */
[----:B------:R-:W-:Y:S02]  /*f260*/  LOP3.LUT R8, R6, 0x7fffe000, RZ, 0xc0, !PT ;  /* 0x7fffe00006087812 */ /* 0x000fe400078ec0ff */
[----:B------:R-:W0:Y:S02]  /*f270*/  LDS.128 R4, [R34+0x12400] ;  /* 0x0124000022047984 */ /* 0x000e240000000c00 */
[----:B------:R-:W-:-:S05]  /*f280*/  IADD3 R9, R9, R8, R219 ;  /* 0x0000000809097210 */ /* 0x000fca0007ffe0db */
        /* <DEDUP_REMOVED lines=11> */
[C---:B------:R-:W-:Y:S01]  /*f340*/  FMUL.FTZ R58, R5.reuse, R56 ;  /* 0x00000038053a7220 */ /* 0x040fe20000410000 */
[-C--:B------:R-:W-:Y:S01]  /*f350*/  FMUL.FTZ R60, R5, R54.reuse ;  /* 0x00000036053c7220 */ /* 0x080fe20000410000 */
[C---:B------:R-:W-:Y:S01]  /*f360*/  FMUL.FTZ R57, R8.reuse, R55 ;  /* 0x0000003708397220 */ /* 0x040fe20000410000 */
[----:B------:R-:W-:Y:S01]  /*f370*/  FMUL.FTZ R59, R8, R53 ;  /* 0x00000035083b7220 */ /* 0x000fe20000410000 */
[----:B------:R-:W-:Y:S01]  /*f380*/  FFMA.FTZ R5, R45, R54, -R58 ;  /* 0x000000362d057223 */ /* 0x000fe2000001083a */
[----:B------:R-:W-:-:S02]  /*f390*/  HADD2.F32 R54, -RZ, R41.H1_H1 ;  /* 0x30000029ff367230 */ /* 0x000fc40000004100 */
[----:B------:R-:W-:Y:S01]  /*f3a0*/  FFMA.FTZ R60, R45, R56, R60 ;  /* 0x000000382d3c7223 */ /* 0x000fe2000001003c */
[----:B------:R-:W-:Y:S02]  /*f3b0*/  HADD2.F32 R45, -RZ, R37.H1_H1 ;  /* 0x30000025ff2d7230 */ /* 0x000fe40000004100 */
[----:B------:R-:W-:Y:S01]  /*f3c0*/  FFMA.FTZ R56, R46, R53, -R57 ;  /* 0x000000352e387223 */ /* 0x000fe20000010839 */
[----:B------:R-:W-:Y:S02]  /*f3d0*/  HADD2.F32 R9, -RZ, R9.H1_H1 ;  /* 0x30000009ff097230 */ /* 0x000fe40000004100 */
[----:B------:R-:W-:Y:S01]  /*f3e0*/  FMUL.FTZ R8, R50, R54 ;  /* 0x0000003632087220 */ /* 0x000fe20000410000 */
[----:B------:R-:W-:Y:S02]  /*f3f0*/  HADD2.F32 R53, -RZ, R42.H1_H1 ;  /* 0x3000002aff357230 */ /* 0x000fe40000004100 */
[----:B------:R-:W-:Y:S01]  /*f400*/  FFMA.FTZ R59, R46, R55, R59 ;  /* 0x000000372e3b7223 */ /* 0x000fe2000001003b */
[-C--:B------:R-:W-:Y:S01]  /*f410*/  FMUL.FTZ R57, R50, R45.reuse ;  /* 0x0000002d32397220 */ /* 0x080fe20000410000 */
[----:B------:R-:W-:Y:S01]  /*f420*/  FFMA.FTZ R55, R47, R45, -R8 ;  /* 0x0000002d2f377223 */ /* 0x000fe20000010808 */
[----:B------:R-:W-:-:S02]  /*f430*/  HADD2.F32 R8, -RZ, R38.H1_H1 ;  /* 0x30000026ff087230 */ /* 0x000fc40000004100 */
[----:B------:R-:W-:Y:S01]  /*f440*/  FMUL.FTZ R45, R9, R53 ;  /* 0x00000035092d7220 */ /* 0x000fe20000410000 */
[--C-:B------:R-:W-:Y:S02]  /*f450*/  HADD2.F32 R51, -RZ, R10.reuse.H0_H0 ;  /* 0x2000000aff337230 */ /* 0x100fe40000004100 */
[----:B------:R-:W-:Y:S01]  /*f460*/  FFMA.FTZ R57, R47, R54, R57 ;  /* 0x000000362f397223 */ /* 0x000fe20000010039 */
[----:B------:R-:W-:Y:S02]  /*f470*/  HADD2.F32 R50, -RZ, R43.H0_H0 ;  /* 0x2000002bff327230 */ /* 0x000fe40000004100 */
[-C--:B------:R-:W-:Y:S01]  /*f480*/  FFMA.FTZ R54, R48, R8.reuse, -R45 ;  /* 0x0000000830367223 */ /* 0x080fe2000001082d */
[----:B------:R-:W-:Y:S02]  /*f490*/  HADD2.F32 R46, -RZ, R39.H0_H0 ;  /* 0x20000027ff2e7230 */ /* 0x000fe40000004100 */
[----:B------:R-:W-:Y:S01]  /*f4a0*/  FMUL.FTZ R47, R9, R8 ;  /* 0x00000008092f7220 */ /* 0x000fe20000410000 */
[----:B------:R-:W-:-:S02]  /*f4b0*/  HADD2.F32 R10, -RZ, R10.H1_H1 ;  /* 0x3000000aff0a7230 */ /* 0x000fc40000004100 */
[C---:B------:R-:W-:Y:S01]  /*f4c0*/  FMUL.FTZ R8, R51.reuse, R50 ;  /* 0x0000003233087220 */ /* 0x040fe20000410000 */
[----:B------:R-:W-:Y:S02]  /*f4d0*/  HADD2.F32 R45, -RZ, R44.H0_H0 ;  /* 0x2000002cff2d7230 */ /* 0x000fe40000004100 */
[-C--:B------:R-:W-:Y:S01]  /*f4e0*/  FMUL.FTZ R51, R51, R46.reuse ;  /* 0x0000002e33337220 */ /* 0x080fe20000410000 */
[----:B------:R-:W-:Y:S02]  /*f4f0*/  HADD2.F32 R9, -RZ, R40.H0_H0 ;  /* 0x20000028ff097230 */ /* 0x000fe40000004100 */
[----:B------:R-:W-:Y:S01]  /*f500*/  FFMA.FTZ R48, R48, R53, R47 ;  /* 0x0000003530307223 */ /* 0x000fe2000001002f */
[C---:B------:R-:W-:Y:S01]  /*f510*/  FFMA.FTZ R46, R49.reuse, R46, -R8 ;  /* 0x0000002e312e7223 */ /* 0x040fe20000010808 */
[----:B------:R-:W-:Y:S01]  /*f520*/  FMUL.FTZ R47, R10, R45 ;  /* 0x0000002d0a2f7220 */ /* 0x000fe20000410000 */
[----:B------:R-:W-:Y:S01]  /*f530*/  FFMA.FTZ R51, R49, R50, R51 ;  /* 0x0000003231337223 */ /* 0x000fe20000010033 */
[----:B------:R-:W-:-:S02]  /*f540*/  HADD2.F32 R52, -RZ, R11.H0_H0 ;  /* 0x2000000bff347230 */ /* 0x000fc40000004100 */
[-C--:B------:R-:W-:Y:S01]  /*f550*/  FMUL.FTZ R53, R10, R9.reuse ;  /* 0x000000090a357220 */ /* 0x080fe20000410000 */
[C---:B------:R-:W-:Y:S01]  /*f560*/  FFMA.FTZ R49, R6.reuse, R9, -R47 ;  /* 0x0000000906317223 */ /* 0x040fe2000001082f */
[----:B------:R-:W-:Y:S02]  /*f570*/  HADD2.F32 R47, -RZ, R43.H1_H1 ;  /* 0x3000002bff2f7230 */ /* 0x000fe40000004100 */
[----:B------:R-:W-:Y:S02]  /*f580*/  HADD2.F32 R9, -RZ, R39.H1_H1 ;  /* 0x30000027ff097230 */ /* 0x000fe40000004100 */
[----:B------:R-:W-:Y:S01]  /*f590*/  FFMA.FTZ R50, R6, R45, R53 ;  /* 0x0000002d06327223 */ /* 0x000fe20000010035 */
[----:B------:R-:W-:Y:S02]  /*f5a0*/  HADD2.F32 R11, -RZ, R11.H1_H1 ;  /* 0x3000000bff0b7230 */ /* 0x000fe40000004100 */
[----:B------:R-:W-:Y:S01]  /*f5b0*/  FMUL.FTZ R45, R52, R47 ;  /* 0x0000002f342d7220 */ /* 0x000fe20000410000 */
[----:B------:R-:W-:-:S02]  /*f5c0*/  HADD2.F32 R10, -RZ, R44.H1_H1 ;  /* 0x3000002cff0a7230 */ /* 0x000fc40000004100 */
[----:B------:R-:W-:Y:S01]  /*f5d0*/  FMUL.FTZ R52, R52, R9 ;  /* 0x0000000934347220 */ /* 0x000fe20000410000 */
[----:B------:R-:W-:Y:S02]  /*f5e0*/  HADD2.F32 R8, -RZ, R40.H1_H1 ;  /* 0x30000028ff087230 */ /* 0x000fe40000004100 */
[--C-:B------:R-:W-:Y:S02]  /*f5f0*/  HADD2.F32 R4, -RZ, R7.reuse.H0_H0 ;  /* 0x20000007ff047230 */ /* 0x100fe40000004100 */
[C---:B------:R-:W-:Y:S01]  /*f600*/  FMUL.FTZ R6, R11.reuse, R10 ;  /* 0x0000000a0b067220 */ /* 0x040fe20000410000 */
[----:B------:R-:W-:Y:S02]  /*f610*/  HADD2.F32 R7, -RZ, R7.H1_H1 ;  /* 0x30000007ff077230 */ /* 0x000fe40000004100 */
[-C--:B------:R-:W-:Y:S01]  /*f620*/  FMUL.FTZ R53, R11, R8.reuse ;  /* 0x000000080b357220 */ /* 0x080fe20000410000 */
[C---:B------:R-:W-:Y:S01]  /*f630*/  FFMA.FTZ R11, R4.reuse, R47, R52 ;  /* 0x0000002f040b7223 */ /* 0x040fe20000010034 */
[----:B------:R-:W-:Y:S01]  /*f640*/  FFMA.FTZ R45, R4, R9, -R45 ;  /* 0x00000009042d7223 */ /* 0x000fe2000001082d */
        /* <DEDUP_REMOVED lines=8> */
[----:B------:R1:W-:Y:S01]  /*f6d0*/  STS.128 [R34+0x12400], R4 ;  /* 0x0124000422007388 */ /* 0x0003e20000000c00 */
[----:B------:R-:W-:-:S02]  /*f6e0*/  F2FP.F16.F32.PACK_AB R10, R50, R51 ;  /* 0x00000033320a723e */ /* 0x000fc400000000ff */
[----:B------:R-:W-:-:S05]  /*f6f0*/  F2FP.F16.F32.PACK_AB R11, R58, R11 ;  /* 0x0000000b3a0b723e */ /* 0x000fca00000000ff */
[----:B------:R1:W-:Y:S02]  /*f700*/  STS.128 [R35+0x12400], R8 ;  /* 0x0124000823007388 */ /* 0x0003e40000000c00 */
.L_x_3884:
[----:B------:R-:W-:Y:S05]  /*f710*/  BSYNC B2 ;  /* 0x0000000000027941 */ /* 0x000fea0003800000 */
.L_x_3883:
[----:B------:R-:W-:Y:S04]  /*f720*/  BSSY B2, `(.L_x_3885) ;  /* 0x0000059000027945 */ /* 0x000fe80003800000 */
[----:B------:R-:W-:Y:S05]  /*f730*/  @P1 BRA `(.L_x_3886) ;  /* 0x00000004005c1947 */ /* 0x000fea0003800000 */
[----:B------:R-:W2:Y:S01]  /*f740*/  LDL R61, [R1+0x118] ;  /* 0x00011800013d7983 */ /* 0x000ea20000100800 */
[----:B-1----:R-:W-:Y:S01]  /*f750*/  LEA.HI R4, R13, R197, RZ, 0x1d ;  /* 0x000000c50d047211 */ /* 0x002fe200078fe8ff */
[----:B------:R-:W-:Y:S02]  /*f760*/  HADD2.F32 R54, -RZ, R30.H0_H0 ;  /* 0x2000001eff367230 */ /* 0x000fe40000004100 */
[----:B------:R-:W-:Y:S01]  /*f770*/  HADD2.F32 R52, -RZ, R26.H0_H0 ;  /* 0x2000001aff347230 */ /* 0x000fe20000004100 */
[----:B0-----:R-:W-:Y:S01]  /*f780*/  SHF.R.S32.HI R5, RZ, 0x1f, R4 ;  /* 0x0000001fff057819 */ /* 0x001fe20000011404 */
[----:B------:R-:W-:Y:S01]  /*f790*/  HADD2.F32 R53, -RZ, R31.H0_H0 ;  /* 0x2000001fff357230 */ /* 0x000fe20000004100 */
[----:B------:R-:W-:Y:S01]  /*f7a0*/  SHF.L.U32 R6, R4, 0x3, RZ ;  /* 0x0000000304067819 */ /* 0x000fe200000006ff */
[----:B------:R-:W-:Y:S01]  /*f7b0*/  HADD2.F32 R55, -RZ, R30.H1_H1 ;  /* 0x3000001eff377230 */ /* 0x000fe20000004100 */
[----:B------:R-:W-:Y:S02]  /*f7c0*/  LEA.HI R4, R5, R4, RZ, 0x3 ;  /* 0x0000000405047211 */ /* 0x000fe400078f18ff */
[----:B------:R-:W-:-:S03]  /*f7d0*/  LOP3.LUT R5, R217, 0x38, R6, 0xf8, !PT ;  /* 0x00000038d9057812 */ /* 0x000fc600078ef806 */
[----:B------:R-:W-:Y:S01]  /*f7e0*/  IMAD.SHL.U32 R4, R4, 0x400, RZ ;  /* 0x0000040004047824 */ /* 0x000fe200078e00ff */
[----:B------:R-:W-:-:S04]  /*f7f0*/  LOP3.LUT R9, R5, R218, RZ, 0x3c, !PT ;  /* 0x000000da05097212 */ /* 0x000fc800078e3cff */
[----:B------:R-:W-:-:S04]  /*f800*/  LOP3.LUT R8, R4, 0x7fffe000, RZ, 0xc0, !PT ;  /* 0x7fffe00004087812 */ /* 0x000fc800078ec0ff */
[----:B------:R-:W-:-:S05]  /*f810*/  IADD3 R9, R9, R8, R219 ;  /* 0x0000000809097210 */ /* 0x000fca0007ffe0db */
[----:B------:R-:W-:-:S05]  /*f820*/  IMAD R34, R9, 0x2, R2 ;  /* 0x0000000209227824 */ /* 0x000fca00078e0202 */
[----:B------:R-:W0:Y:S02]  /*f830*/  LDS.128 R8, [R34+0x12400] ;  /* 0x0124000022087984 */ /* 0x000e240000000c00 */
[--C-:B0-----:R-:W-:Y:S02]  /*f840*/  HADD2.F32 R49, -RZ, R9.reuse.H0_H0 ;  /* 0x20000009ff317230 */ /* 0x101fe40000004100 */
[----:B------:R-:W-:Y:S02]  /*f850*/  HADD2.F32 R9, -RZ, R9.H1_H1 ;  /* 0x30000009ff097230 */ /* 0x000fe40000004100 */
[--C-:B------:R-:W-:Y:S02]  /*f860*/  HADD2.F32 R50, -RZ, R10.reuse.H0_H0 ;  /* 0x2000000aff327230 */ /* 0x100fe40000004100 */
[----:B------:R-:W-:Y:S01]  /*f870*/  FMUL.FTZ R57, R49, R55 ;  /* 0x0000003731397220 */ /* 0x000fe20000410000 */
[----:B------:R-:W-:Y:S02]  /*f880*/  HADD2.F32 R10, -RZ, R10.H1_H1 ;  /* 0x3000000aff0a7230 */ /* 0x000fe40000004100 */
[----:B------:R-:W-:-:S02]  /*f890*/  HADD2.F32 R51, -RZ, R11.H0_H0 ;  /* 0x2000000bff337230 */ /* 0x000fc40000004100 */
[----:B------:R-:W-:Y:S01]  /*f8a0*/  HADD2.F32 R11, -RZ, R11.H1_H1 ;  /* 0x3000000bff0b7230 */ /* 0x000fe20000004100 */
[----:B--2---:R-:W0:Y:S02]  /*f8b0*/  LDS.128 R4, [R61] ;  /* 0x000000003d047984 */ /* 0x004e240000000c00 */
[--C-:B0-----:R-:W-:Y:S02]  /*f8c0*/  HADD2.F32 R46, -RZ, R5.reuse.H0_H0 ;  /* 0x20000005ff2e7230 */ /* 0x101fe40000004100 */
[----:B------:R-:W-:Y:S02]  /*f8d0*/  HADD2.F32 R47, -RZ, R5.H1_H1 ;  /* 0x30000005ff2f7230 */ /* 0x000fe40000004100 */
[----:B------:R-:W-:Y:S02]  /*f8e0*/  HADD2.F32 R5, -RZ, R8.H0_H0 ;  /* 0x20000008ff057230 */ /* 0x000fe40000004100 */
[----:B------:R-:W-:Y:S02]  /*f8f0*/  HADD2.F32 R35, -RZ, R4.H0_H0 ;  /* 0x20000004ff237230 */ /* 0x000fe40000004100 */
[----:B------:R-:W-:-:S02]  /*f900*/  HADD2.F32 R8, -RZ, R8.H1_H1 ;  /* 0x30000008ff087230 */ /* 0x000fc40000004100 */
[C---:B------:R-:W-:Y:S01]  /*f910*/  FMUL.FTZ R56, R5.reuse, R54 ;  /* 0x0000003605387220 */ /* 0x040fe20000410000 */
[-C--:B------:R-:W-:Y:S01]  /*f920*/  FMUL.FTZ R58, R5, R52.reuse ;  /* 0x00000034053a7220 */ /* 0x080fe20000410000 */
[----:B------:R-:W-:Y:S02]  /*f930*/  HADD2.F32 R45, -RZ, R4.H1_H1 ;  /* 0x30000004ff2d7230 */ /* 0x000fe40000004100 */
[C---:B------:R-:W-:Y:S01]  /*f940*/  FFMA.FTZ R5, R35.reuse, R52, -R56 ;  /* 0x0000003423057223 */ /* 0x040fe20000010838 */
[----:B------:R-:W-:Y:S02]  /*f950*/  HADD2.F32 R52, -RZ, R27.H0_H0 ;  /* 0x2000001bff347230 */ /* 0x000fe40000004100 */
[C---:B------:R-:W-:Y:S01]  /*f960*/  FMUL.FTZ R56, R8.reuse, R53 ;  /* 0x0000003508387220 */ /* 0x040fe20000410000 */
[----:B------:R-:W-:Y:S01]  /*f970*/  FFMA.FTZ R58, R35, R54, R58 ;  /* 0x00000036233a7223 */ /* 0x000fe2000001003a */
[----:B------:R-:W-:Y:S02]  /*f980*/  HADD2.F32 R35, -RZ, R26.H1_H1 ;  /* 0x3000001aff237230 */ /* 0x000fe40000004100 */
[-C--:B------:R-:W-:Y:S01]  /*f990*/  FMUL.FTZ R8, R8, R52.reuse ;  /* 0x0000003408087220 */ /* 0x080fe20000410000 */
[----:B------:R-:W-:Y:S01]  /*f9a0*/  FFMA.FTZ R56, R45, R52, -R56 ;  /* 0x000000342d387223 */ /* 0x000fe20000010838 */
[----:B------:R-:W-:-:S02]  /*f9b0*/  HADD2.F32 R52, -RZ, R31.H1_H1 ;  /* 0x3000001fff347230 */ /* 0x000fc40000004100 */
[----:B------:R-:W-:Y:S01]  /*f9c0*/  FMUL.FTZ R54, R49, R35 ;  /* 0x0000002331367220 */ /* 0x000fe20000410000 */
[----:B------:R-:W-:Y:S01]  /*f9d0*/  FFMA.FTZ R53, R45, R53, R8 ;  /* 0x000000352d357223 */ /* 0x000fe20000010008 */
[C---:B------:R-:W-:Y:S01]  /*f9e0*/  FFMA.FTZ R57, R46.reuse, R35, -R57 ;  /* 0x000000232e397223 */ /* 0x040fe20000010839 */
[----:B------:R-:W-:Y:S02]  /*f9f0*/  HADD2.F32 R8, -RZ, R27.H1_H1 ;  /* 0x3000001bff087230 */ /* 0x000fe40000004100 */
[----:B------:R-:W-:Y:S01]  /*fa00*/  FFMA.FTZ R54, R46, R55, R54 ;  /* 0x000000372e367223 */ /* 0x000fe20000010036 */
[----:B------:R-:W-:Y:S02]  /*fa10*/  HADD2.F32 R45, -RZ, R32.H0_H0 ;  /* 0x20000020ff2d7230 */ /* 0x000fe40000004100 */
[C---:B------:R-:W-:Y:S01]  /*fa20*/  FMUL.FTZ R46, R9.reuse, R52 ;  /* 0x00000034092e7220 */ /* 0x040fe20000410000 */
[----:B------:R-:W-:Y:S02]  /*fa30*/  HADD2.F32 R35, -RZ, R28.H0_H0 ;  /* 0x2000001cff237230 */ /* 0x000fe40000004100 */
[----:B------:R-:W-:Y:S01]  /*fa40*/  FMUL.FTZ R62, R9, R8 ;  /* 0x00000008093e7220 */ /* 0x000fe20000410000 */
[----:B------:R-:W-:-:S02]  /*fa50*/  HADD2.F32 R49, -RZ, R33.H0_H0 ;  /* 0x20000021ff317230 */ /* 0x000fc40000004100 */
[C---:B------:R-:W-:Y:S01]  /*fa60*/  FMUL.FTZ R55, R50.reuse, R45 ;  /* 0x0000002d32377220 */ /* 0x040fe20000410000 */
[--C-:B------:R-:W-:Y:S02]  /*fa70*/  HADD2.F32 R48, -RZ, R6.reuse.H0_H0 ;  /* 0x20000006ff307230 */ /* 0x100fe40000004100 */
[----:B------:R-:W-:Y:S01]  /*fa80*/  FMUL.FTZ R50, R50, R35 ;  /* 0x0000002332327220 */ /* 0x000fe20000410000 */
[----:B------:R-:W-:Y:S02]  /*fa90*/  HADD2.F32 R6, -RZ, R6.H1_H1 ;  /* 0x30000006ff067230 */ /* 0x000fe40000004100 */
[----:B------:R-:W-:Y:S01]  /*faa0*/  FMUL.FTZ R59, R10, R49 ;  /* 0x000000310a3b7220 */ /* 0x000fe20000410000 */
[----:B------:R-:W-:Y:S02]  /*fab0*/  HADD2.F32 R9, -RZ, R29.H0_H0 ;  /* 0x2000001dff097230 */ /* 0x000fe40000004100 */
[C---:B------:R-:W-:Y:S01]  /*fac0*/  FFMA.FTZ R55, R48.reuse, R35, -R55 ;  /* 0x0000002330377223 */ /* 0x040fe20000010837 */
[----:B------:R-:W-:Y:S01]  /*fad0*/  FFMA.FTZ R50, R48, R45, R50 ;  /* 0x0000002d30327223 */ /* 0x000fe20000010032 */
[----:B------:R-:W-:Y:S01]  /*fae0*/  FFMA.FTZ R60, R47, R8, -R46 ;  /* 0x000000082f3c7223 */ /* 0x000fe2000001082e */
[----:B------:R-:W-:-:S02]  /*faf0*/  HADD2.F32 R46, -RZ, R33.H1_H1 ;  /* 0x30000021ff2e7230 */ /* 0x000fc40000004100 */
[-C--:B------:R-:W-:Y:S01]  /*fb00*/  FMUL.FTZ R35, R10, R9.reuse ;  /* 0x000000090a237220 */ /* 0x080fe20000410000 */
[C---:B------:R-:W-:Y:S01]  /*fb10*/  FFMA.FTZ R48, R6.reuse, R9, -R59 ;  /* 0x0000000906307223 */ /* 0x040fe2000001083b */
[----:B------:R-:W-:Y:S02]  /*fb20*/  HADD2.F32 R9, -RZ, R32.H1_H1 ;  /* 0x30000020ff097230 */ /* 0x000fe40000004100 */
[----:B------:R-:W-:Y:S01]  /*fb30*/  FFMA.FTZ R47, R47, R52, R62 ;  /* 0x000000342f2f7223 */ /* 0x000fe2000001003e */
[----:B------:R-:W-:Y:S02]  /*fb40*/  HADD2.F32 R8, -RZ, R28.H1_H1 ;  /* 0x3000001cff087230 */ /* 0x000fe40000004100 */
[----:B------:R-:W-:Y:S01]  /*fb50*/  FFMA.FTZ R35, R6, R49, R35 ;  /* 0x0000003106237223 */ /* 0x000fe20000010023 */
[----:B------:R-:W-:Y:S02]  /*fb60*/  HADD2.F32 R10, -RZ, R29.H1_H1 ;  /* 0x3000001dff0a7230 */ /* 0x000fe40000004100 */
[----:B------:R-:W-:Y:S01]  /*fb70*/  FMUL.FTZ R45, R51, R9 ;  /* 0x00000009332d7220 */ /* 0x000fe20000410000 */
[----:B------:R-:W-:-:S02]  /*fb80*/  HADD2.F32 R4, -RZ, R7.H0_H0 ;  /* 0x20000007ff047230 */ /* 0x000fc40000004100 */
[----:B------:R-:W-:Y:S01]  /*fb90*/  FMUL.FTZ R52, R11, R46 ;  /* 0x0000002e0b347220 */ /* 0x000fe20000410000 */
[----:B------:R-:W-:Y:S02]  /*fba0*/  HADD2.F32 R7, -RZ, R7.H1_H1 ;  /* 0x30000007ff077230 */ /* 0x000fe40000004100 */
[----:B------:R-:W-:Y:S01]  /*fbb0*/  FMUL.FTZ R6, R51, R8 ;  /* 0x0000000833067220 */ /* 0x000fe20000410000 */
[----:B------:R-:W-:Y:S01]  /*fbc0*/  FMUL.FTZ R49, R11, R10 ;  /* 0x0000000a0b317220 */ /* 0x000fe20000410000 */
[C---:B------:R-:W-:Y:S01]  /*fbd0*/  FFMA.FTZ R45, R4.reuse, R8, -R45 ;  /* 0x00000008042d7223 */ /* 0x040fe2000001082d */
[----:B------:R-:W-:Y:S01]  /*fbe0*/  F2FP.F16.F32.PACK_AB R8, R53, R58 ;  /* 0x0000003a3508723e */ /* 0x000fe200000000ff */
        /* <DEDUP_REMOVED lines=12> */
.L_x_3886:
[----:B------:R-:W-:Y:S05]  /*fcb0*/  BSYNC B2 ;  /* 0x0000000000027941 */ /* 0x000fea0003800000 */
.L_x_3885:
[----:B------:R-:W-:Y:S05]  /*fcc0*/  @P2 BRA `(.L_x_3882) ;  /* 0x00000004005c2947 */ /* 0x000fea0003800000 */
[----:B------:R-:W3:Y:S01]  /*fcd0*/  LDL R59, [R1+0x110] ;  /* 0x00011000013b7983 */ /* 0x000ee20000100800 */
[----:B------:R-:W-:Y:S01]  /*fce0*/  LEA.HI R13, R13, R198, RZ, 0x1d ;  /* 0x000000c60d0d7211 */ /* 0x000fe200078fe8ff */
[----:B------:R-:W-:Y:S02]  /*fcf0*/  HADD2.F32 R51, -RZ, R0.H0_H0 ;  /* 0x20000000ff337230 */ /* 0x000fe40000004100 */
[----:B------:R-:W-:Y:S01]  /*fd00*/  HADD2.F32 R52, -RZ, R20.H0_H0 ;  /* 0x20000014ff347230 */ /* 0x000fe20000004100 */
[----:B-12---:R-:W-:Y:S01]  /*fd10*/  SHF.R.S32.HI R6, RZ, 0x1f, R13 ;  /* 0x0000001fff067819 */ /* 0x006fe2000001140d */
[----:B------:R-:W-:Y:S01]  /*fd20*/  HADD2.F32 R53, -RZ, R21.H0_H0 ;  /* 0x20000015ff357230 */ /* 0x000fe20000004100 */
[----:B------:R-:W-:Y:S02]  /*fd30*/  SHF.L.U32 R4, R13, 0x3, RZ ;  /* 0x000000030d047819 */ /* 0x000fe400000006ff */
[----:B------:R-:W-:Y:S02]  /*fd40*/  LEA.HI R6, R6, R13, RZ, 0x3 ;  /* 0x0000000d06067211 */ /* 0x000fe400078f18ff */
[----:B0-----:R-:W-:-:S03]  /*fd50*/  LOP3.LUT R5, R217, 0x38, R4, 0xf8, !PT ;  /* 0x00000038d9057812 */ /* 0x001fc600078ef804 */
        /* <DEDUP_REMOVED lines=8> */
[----:B------:R-:W-:Y:S02]  /*fde0*/  HADD2.F32 R48, -RZ, R9.H0_H0 ;  /* 0x20000009ff307230 */ /* 0x000fe40000004100 */
[C---:B------:R-:W-:Y:S01]  /*fdf0*/  FMUL.FTZ R55, R47.reuse, R52 ;  /* 0x000000342f377220 */ /* 0x040fe20000410000 */
[----:B------:R-:W-:Y:S01]  /*fe00*/  FMUL.FTZ R57, R47, R51 ;  /* 0x000000332f397220 */ /* 0x000fe20000410000 */
[----:B------:R-:W-:-:S02]  /*fe10*/  HADD2.F32 R47, -RZ, R12.H0_H0 ;  /* 0x2000000cff2f7230 */ /* 0x000fc40000004100 */
[C---:B------:R-:W-:Y:S01]  /*fe20*/  FMUL.FTZ R54, R8.reuse, R53 ;  /* 0x0000003508367220 */ /* 0x040fe20000410000 */
[----:B------:R-:W-:Y:S02]  /*fe30*/  HADD2.F32 R9, -RZ, R9.H1_H1 ;  /* 0x30000009ff097230 */ /* 0x000fe40000004100 */
[--C-:B------:R-:W-:Y:S02]  /*fe40*/  HADD2.F32 R49, -RZ, R10.reuse.H0_H0 ;  /* 0x2000000aff317230 */ /* 0x100fe40000004100 */
[----:B------:R-:W-:Y:S01]  /*fe50*/  FMUL.FTZ R8, R8, R47 ;  /* 0x0000002f08087220 */ /* 0x000fe20000410000 */
[----:B------:R-:W-:Y:S02]  /*fe60*/  HADD2.F32 R10, -RZ, R10.H1_H1 ;  /* 0x3000000aff0a7230 */ /* 0x000fe40000004100 */
[--C-:B------:R-:W-:Y:S02]  /*fe70*/  HADD2.F32 R50, -RZ, R11.reuse.H0_H0 ;  /* 0x2000000bff327230 */ /* 0x100fe40000004100 */
[----:B------:R-:W-:Y:S01]  /*fe80*/  HADD2.F32 R11, -RZ, R11.H1_H1 ;  /* 0x3000000bff0b7230 */ /* 0x000fe20000004100 */
[----:B---3--:R-:W0:Y:S02]  /*fe90*/  LDS.128 R4, [R59] ;  /* 0x000000003b047984 */ /* 0x008e240000000c00 */
[----:B0-----:R-:W-:-:S02]  /*fea0*/  HADD2.F32 R34, -RZ, R4.H0_H0 ;  /* 0x20000004ff227230 */ /* 0x001fc40000004100 */
[----:B------:R-:W-:Y:S02]  /*feb0*/  HADD2.F32 R35, -RZ, R4.H1_H1 ;  /* 0x30000004ff237230 */ /* 0x000fe40000004100 */
[----:B------:R-:W-:Y:S02]  /*fec0*/  HADD2.F32 R45, -RZ, R5.H0_H0 ;  /* 0x20000005ff2d7230 */ /* 0x000fe40000004100 */
[C---:B------:R-:W-:Y:S01]  /*fed0*/  FFMA.FTZ R55, R34.reuse, R51, -R55 ;  /* 0x0000003322377223 */ /* 0x040fe20000010837 */
[----:B------:R-:W-:Y:S01]  /*fee0*/  FFMA.FTZ R57, R34, R52, R57 ;  /* 0x0000003422397223 */ /* 0x000fe20000010039 */
[----:B------:R-:W-:Y:S02]  /*fef0*/  HADD2.F32 R51, -RZ, R20.H1_H1 ;  /* 0x30000014ff337230 */ /* 0x000fe40000004100 */
[----:B------:R-:W-:Y:S01]  /*ff00*/  FFMA.FTZ R54, R35, R47, -R54 ;  /* 0x0000002f23367223 */ /* 0x000fe20000010836 */
[----:B------:R-:W-:Y:S02]  /*ff10*/  HADD2.F32 R34, -RZ, R0.H1_H1 ;  /* 0x30000000ff227230 */ /* 0x000fe40000004100 */
[----:B------:R-:W-:-:S02]  /*ff20*/  HADD2.F32 R52, -RZ, R21.H1_H1 ;  /* 0x30000015ff347230 */ /* 0x000fc40000004100 */
[C---:B------:R-:W-:Y:S01]  /*ff30*/  FMUL.FTZ R56, R48.reuse, R51 ;  /* 0x0000003330387220 */ /* 0x040fe20000410000 */
[----:B------:R-:W-:Y:S02]  /*ff40*/  HADD2.F32 R5, -RZ, R5.H1_H1 ;  /* 0x30000005ff057230 */ /* 0x000fe40000004100 */
[-C--:B------:R-:W-:Y:S01]  /*ff50*/  FMUL.FTZ R58, R48, R34.reuse ;  /* 0x00000022303a7220 */ /* 0x080fe20000410000 */
[----:B------:R-:W-:Y:S01]  /*ff60*/  FFMA.FTZ R48, R35, R53, R8 ;  /* 0x0000003523307223 */ /* 0x000fe20000010008 */
[----:B------:R-:W-:Y:S02]  /*ff70*/  HADD2.F32 R8, -RZ, R12.H1_H1 ;  /* 0x3000000cff087230 */ /* 0x000fe40000004100 */
[----:B------:R-:W-:Y:S01]  /*ff80*/  FFMA.FTZ R56, R45, R34, -R56 ;  /* 0x000000222d387223 */ /* 0x000fe20000010838 */
[----:B------:R-:W-:Y:S01]  /*ff90*/  FMUL.FTZ R60, R9, R52 ;  /* 0x00000034093c7220 */ /* 0x000fe20000410000 */
[----:B------:R-:W-:Y:S02]  /*ffa0*/  HADD2.F32 R34, -RZ, R14.H0_H0 ;  /* 0x2000000eff227230 */ /* 0x000fe40000004100 */
[----:B------:R-:W-:Y:S01]  /*ffb0*/  FFMA.FTZ R58, R45, R51, R58 ;  /* 0x000000332d3a7223 */ /* 0x000fe2000001003a */
[----:B------:R-:W-:-:S02]  /*ffc0*/  HADD2.F32 R35, -RZ, R24.H0_H0 ;  /* 0x20000018ff237230 */ /* 0x000fc40000004100 */
[-C--:B------:R-:W-:Y:S01]  /*ffd0*/  FMUL.FTZ R62, R9, R8.reuse ;  /* 0x00000008093e7220 */ /* 0x080fe20000410000 */
[----:B------:R-:W-:Y:S02]  /*ffe0*/  HADD2.F32 R45, -RZ, R25.H0_H0 ;  /* 0x20000019ff2d7230 */ /* 0x000fe40000004100 */
[----:B------:R-:W-:Y:S01]  /*fff0*/  FFMA.FTZ R47, R5, R8, -R60 ;  /* 0x00000008052f7223 */ /* 0x000fe2000001083c */
[--C-:B------:R-:W-:Y:S02]  /*10000*/  HADD2.F32 R46, -RZ, R6.reuse.H0_H0 ;  /* 0x20000006ff2e7230 */ /* 0x100fe40000004100 */
[C---:B------:R-:W-:Y:S01]  /*10010*/  FMUL.FTZ R51, R49.reuse, R35 ;  /* 0x0000002331337220 */ /* 0x040fe20000410000 */
[----:B------:R-:W-:Y:S01]  /*10020*/  FMUL.FTZ R8, R49, R34 ;  /* 0x0000002231087220 */ /* 0x000fe20000410000 */
[----:B------:R-:W-:Y:S02]  /*10030*/  HADD2.F32 R6, -RZ, R6.H1_H1 ;  /* 0x30000006ff067230 */ /* 0x000fe40000004100 */
[----:B------:R-:W-:Y:S01]  /*10040*/  FFMA.FTZ R49, R5, R52, R62 ;  /* 0x0000003405317223 */ /* 0x000fe2000001003e */
[----:B------:R-:W-:-:S02]  /*10050*/  HADD2.F32 R9, -RZ, R15.H0_H0 ;  /* 0x2000000fff097230 */ /* 0x000fc40000004100 */
[----:B------:R-:W-:Y:S01]  /*10060*/  FMUL.FTZ R5, R10, R45 ;  /* 0x0000002d0a057220 */ /* 0x000fe20000410000 */
[C---:B------:R-:W-:Y:S01]  /*10070*/  FFMA.FTZ R51, R46.reuse, R34, -R51 ;  /* 0x000000222e337223 */ /* 0x040fe20000010833 */
[----:B------:R-:W-:Y:S01]  /*10080*/  FFMA.FTZ R35, R46, R35, R8 ;  /* 0x000000232e237223 */ /* 0x000fe20000010008 */
[----:B------:R-:W-:Y:S02]  /*10090*/  HADD2.F32 R8, -RZ, R15.H1_H1 ;  /* 0x3000000fff087230 */ /* 0x000fe40000004100 */
[-C--:B------:R-:W-:Y:S01]  /*100a0*/  FMUL.FTZ R53, R10, R9.reuse ;  /* 0x000000090a357220 */ /* 0x080fe20000410000 */
[C---:B------:R-:W-:Y:S01]  /*100b0*/  FFMA.FTZ R34, R6.reuse, R9, -R5 ;  /* 0x0000000906227223 */ /* 0x040fe20000010805 */
[----:B------:R-:W-:Y:S02]  /*100c0*/  HADD2.F32 R9, -RZ, R24.H1_H1 ;  /* 0x30000018ff097230 */ /* 0x000fe40000004100 */
[----:B------:R-:W-:Y:S02]  /*100d0*/  HADD2.F32 R5, -RZ, R14.H1_H1 ;  /* 0x3000000eff057230 */ /* 0x000fe40000004100 */
[----:B------:R-:W-:Y:S01]  /*100e0*/  FFMA.FTZ R46, R6, R45, R53 ;  /* 0x0000002d062e7223 */ /* 0x000fe20000010035 */
[----:B------:R-:W-:-:S02]  /*100f0*/  HADD2.F32 R10, -RZ, R25.H1_H1 ;  /* 0x30000019ff0a7230 */ /* 0x000fc40000004100 */
[C---:B------:R-:W-:Y:S01]  /*10100*/  FMUL.FTZ R45, R50.reuse, R9 ;  /* 0x00000009322d7220 */ /* 0x040fe20000410000 */
[--C-:B------:R-:W-:Y:S02]  /*10110*/  HADD2.F32 R4, -RZ, R7.reuse.H0_H0 ;  /* 0x20000007ff047230 */ /* 0x100fe40000004100 */
[----:B------:R-:W-:Y:S01]  /*10120*/  FMUL.FTZ R50, R50, R5 ;  /* 0x0000000532327220 */ /* 0x000fe20000410000 */
[----:B------:R-:W-:Y:S02]  /*10130*/  HADD2.F32 R7, -RZ, R7.H1_H1 ;  /* 0x30000007ff077230 */ /* 0x000fe40000004100 */
[C---:B------:R-:W-:Y:S01]  /*10140*/  FMUL.FTZ R6, R11.reuse, R10 ;  /* 0x0000000a0b067220 */ /* 0x040fe20000410000 */
        /* <DEDUP_REMOVED lines=15> */
.L_x_3882:
[----:B------:R-:W-:Y:S05]  /*10240*/  BSYNC B1 ;  /* 0x0000000000017941 */ /* 0x000fea0003800000 */
.L_x_3881:
[----:B-123--:R-:W-:-:S04]  /*10250*/  IADD3 R4, R202, 0x40, RZ ;  /* 0x00000040ca047810 */ /* 0x00efc80007ffe0ff */
[----:B------:R-:W-:-:S13]  /*10260*/  ISETP.GE.AND P0, PT, R4, R3, PT ;  /* 0x000000030400720c */ /* 0x000fda0003f06270 */
[----:B------:R-:W-:Y:S05]  /*10270*/  @P0 BRA `(.L_x_3865) ;  /* 0x0000001000880947 */ /* 0x000fea0003800000 */
[----:B------:R-:W1:Y:S01]  /*10280*/  LDC R3, c[0x0][0x3f4] ;  /* 0x0000fd00ff037b82 */ /* 0x000e620000000800 */
[----:B------:R-:W-:Y:S01]  /*10290*/  BSSY B1, `(.L_x_3887) ;  /* 0x000005e000017945 */ /* 0x000fe20003800000 */
[----:B------:R-:W-:Y:S02]  /*102a0*/  SHF.R.U32.HI R57, RZ, 0x3, R204 ;  /* 0x00000003ff397819 */ /* 0x000fe400000116cc */
[-C--:B-1----:R-:W-:Y:S02]  /*102b0*/  ISETP.GE.AND P0, PT, R16, R3.reuse, PT ;  /* 0x000000031000720c */ /* 0x082fe40003f06270 */
[-C--:B------:R-:W-:Y:S02]  /*102c0*/  ISETP.GE.AND P1, PT, R193, R3.reuse, PT ;  /* 0x00000003c100720c */ /* 0x080fe40003f26270 */
[----:B------:R-:W-:-:S09]  /*102d0*/  ISETP.GE.AND P2, PT, R192, R3, PT ;  /* 0x00000003c000720c */ /* 0x000fd20003f46270 */
[----:B------:R-:W-:Y:S05]  /*102e0*/  @P0 BRA `(.L_x_3888) ;  /* 0x0000000400600947 */ /* 0x000fea0003800000 */
[----:B------:R-:W2:Y:S04]  /*102f0*/  LDL R4, [R1+0xa8] ;  /* 0x0000a80001047983 */ /* 0x000ea80000100800 */
[----:B------:R-:W3:Y:S01]  /*10300*/  LDL R59, [R1+0x114] ;  /* 0x00011400013b7983 */ /* 0x000ee20000100800 */
[----:B------:R-:W-:Y:S02]  /*10310*/  HADD2.F32 R54, -RZ, R41.H0_H0 ;  /* 0x20000029ff367230 */ /* 0x000fe40000004100 */
[----:B------:R-:W-:Y:S02]  /*10320*/  HADD2.F32 R52, -RZ, R37.H0_H0 ;  /* 0x20000025ff347230 */ /* 0x000fe40000004100 */
[----:B------:R-:W-:Y:S02]  /*10330*/  HADD2.F32 R55, -RZ, R42.H0_H0 ;  /* 0x2000002aff377230 */ /* 0x000fe40000004100 */
[----:B------:R-:W-:-:S02]  /*10340*/  HADD2.F32 R53, -RZ, R38.H0_H0 ;  /* 0x20000026ff357230 */ /* 0x000fc40000004100 */
[----:B------:R-:W-:Y:S02]  /*10350*/  HADD2.F32 R41, -RZ, R41.H1_H1 ;  /* 0x30000029ff297230 */ /* 0x000fe40000004100 */
[----:B------:R-:W-:Y:S02]  /*10360*/  HADD2.F32 R37, -RZ, R37.H1_H1 ;  /* 0x30000025ff257230 */ /* 0x000fe40000004100 */
[----:B------:R-:W-:Y:S02]  /*10370*/  HADD2.F32 R56, -RZ, R43.H0_H0 ;  /* 0x2000002bff387230 */ /* 0x000fe40000004100 */
[----:B------:R-:W-:Y:S01]  /*10380*/  HADD2.F32 R58, -RZ, R44.H0_H0 ;  /* 0x2000002cff3a7230 */ /* 0x000fe20000004100 */
[----:B--2---:R-:W-:-:S04]  /*10390*/  LEA.HI R4, R3, R4, RZ, 0x1d ;  /* 0x0000000403047211 */ /* 0x004fc800078fe8ff */
[----:B------:R-:W-:Y:S01]  /*103a0*/  SHF.R.S32.HI R7, RZ, 0x1f, R4 ;  /* 0x0000001fff077819 */ /* 0x000fe20000011404 */
[----:B0-----:R-:W-:-:S03]  /*103b0*/  IMAD.SHL.U32 R5, R4, 0x8, RZ ;  /* 0x0000000804057824 */ /* 0x001fc600078e00ff */
        /* <DEDUP_REMOVED lines=19> */
[C---:B------:R-:W-:Y:S01]  /*104f0*/  FMUL.FTZ R47, R52.reuse, R47 ;  /* 0x0000002f342f7220 */ /* 0x040fe20000410000 */
[----:B------:R-:W-:Y:S02]  /*10500*/  HADD2.F32 R9, -RZ, R9.H1_H1 ;  /* 0x30000009ff097230 */ /* 0x000fe40000004100 */
[----:B------:R-:W-:Y:S01]  /*10510*/  FFMA.FTZ R51, R52, R34, -R51 ;  /* 0x0000002234337223 */ /* 0x000fe20000010833 */
[-C--:B------:R-:W-:Y:S01]  /*10520*/  FMUL.FTZ R52, R55, R8.reuse ;  /* 0x0000000837347220 */ /* 0x080fe20000410000 */
[----:B------:R-:W-:Y:S01]  /*10530*/  FMUL.FTZ R8, R53, R8 ;  /* 0x0000000835087220 */ /* 0x000fe20000410000 */
[----:B------:R-:W-:Y:S01]  /*10540*/  FFMA.FTZ R47, R54, R34, R47 ;  /* 0x00000022362f7223 */ /* 0x000fe2000001002f */
[----:B------:R-:W-:-:S02]  /*10550*/  HADD2.F32 R49, -RZ, R10.H0_H0 ;  /* 0x2000000aff317230 */ /* 0x000fc40000004100 */
[-C--:B------:R-:W-:Y:S01]  /*10560*/  FFMA.FTZ R52, R53, R35.reuse, -R52 ;  /* 0x0000002335347223 */ /* 0x080fe20000010834 */
[----:B------:R-:W-:Y:S02]  /*10570*/  HADD2.F32 R53, -RZ, R42.H1_H1 ;  /* 0x3000002aff357230 */ /* 0x000fe40000004100 */
[----:B------:R-:W-:Y:S01]  /*10580*/  FFMA.FTZ R8, R55, R35, R8 ;  /* 0x0000002337087223 */ /* 0x000fe20000010008 */
[----:B------:R-:W-:Y:S02]  /*10590*/  HADD2.F32 R35, -RZ, R38.H1_H1 ;  /* 0x30000026ff237230 */ /* 0x000fe40000004100 */
[----:B------:R-:W-:Y:S01]  /*105a0*/  FMUL.FTZ R34, R41, R48 ;  /* 0x0000003029227220 */ /* 0x000fe20000410000 */
[----:B------:R-:W-:Y:S02]  /*105b0*/  HADD2.F32 R54, -RZ, R39.H0_H0 ;  /* 0x20000027ff367230 */ /* 0x000fe40000004100 */
[----:B------:R-:W-:Y:S01]  /*105c0*/  FMUL.FTZ R38, R53, R9 ;  /* 0x0000000935267220 */ /* 0x000fe20000410000 */
[----:B------:R-:W-:-:S02]  /*105d0*/  HADD2.F32 R10, -RZ, R10.H1_H1 ;  /* 0x3000000aff0a7230 */ /* 0x000fc40000004100 */
[----:B------:R-:W-:Y:S01]  /*105e0*/  FMUL.FTZ R42, R35, R9 ;  /* 0x00000009232a7220 */ /* 0x000fe20000410000 */
[C---:B------:R-:W-:Y:S01]  /*105f0*/  FMUL.FTZ R48, R37.reuse, R48 ;  /* 0x0000003025307220 */ /* 0x040fe20000410000 */
[----:B------:R-:W-:Y:S01]  /*10600*/  FFMA.FTZ R34, R37, R45, -R34 ;  /* 0x0000002d25227223 */ /* 0x000fe20000010822 */
[----:B------:R-:W-:Y:S01]  /*10610*/  FFMA.FTZ R9, R35, R5, -R38 ;  /* 0x0000000523097223 */ /* 0x000fe20000010826 */
[----:B------:R-:W-:Y:S02]  /*10620*/  HADD2.F32 R38, -RZ, R40.H0_H0 ;  /* 0x20000028ff267230 */ /* 0x000fe40000004100 */
[-C--:B------:R-:W-:Y:S01]  /*10630*/  FMUL.FTZ R37, R56, R49.reuse ;  /* 0x0000003138257220 */ /* 0x080fe20000410000 */
[----:B------:R-:W-:Y:S01]  /*10640*/  FMUL.FTZ R49, R54, R49 ;  /* 0x0000003136317220 */ /* 0x000fe20000410000 */
[----:B------:R-:W-:Y:S01]  /*10650*/  FFMA.FTZ R35, R53, R5, R42 ;  /* 0x0000000535237223 */ /* 0x000fe2000001002a */
[--C-:B------:R-:W-:Y:S02]  /*10660*/  HADD2.F32 R50, -RZ, R11.reuse.H0_H0 ;  /* 0x2000000bff327230 */ /* 0x100fe40000004100 */
[----:B------:R-:W-:Y:S01]  /*10670*/  FFMA.FTZ R48, R41, R45, R48 ;  /* 0x0000002d29307223 */ /* 0x000fe20000010030 */
[----:B------:R-:W-:Y:S01]  /*10680*/  FMUL.FTZ R5, R58, R10 ;  /* 0x0000000a3a057220 */ /* 0x000fe20000410000 */
[----:B------:R-:W-:Y:S01]  /*10690*/  FFMA.FTZ R37, R54, R46, -R37 ;  /* 0x0000002e36257223 */ /* 0x000fe20000010825 */
[----:B------:R-:W-:-:S02]  /*106a0*/  HADD2.F32 R11, -RZ, R11.H1_H1 ;  /* 0x3000000bff0b7230 */ /* 0x000fc40000004100 */
[----:B------:R-:W-:Y:S01]  /*106b0*/  FFMA.FTZ R49, R56, R46, R49 ;  /* 0x0000002e38317223 */ /* 0x000fe20000010031 */
[C---:B------:R-:W-:Y:S01]  /*106c0*/  FMUL.FTZ R41, R38.reuse, R10 ;  /* 0x0000000a26297220 */ /* 0x040fe20000410000 */
[----:B------:R-:W-:Y:S02]  /*106d0*/  HADD2.F32 R54, -RZ, R43.H1_H1 ;  /* 0x3000002bff367230 */ /* 0x000fe40000004100 */
[-C--:B------:R-:W-:Y:S01]  /*106e0*/  FFMA.FTZ R10, R38, R6.reuse, -R5 ;  /* 0x00000006260a7223 */ /* 0x080fe20000010805 */
[----:B------:R-:W-:Y:S02]  /*106f0*/  HADD2.F32 R45, -RZ, R44.H1_H1 ;  /* 0x3000002cff2d7230 */ /* 0x000fe40000004100 */
[----:B------:R-:W-:Y:S01]  /*10700*/  FFMA.FTZ R38, R58, R6, R41 ;  /* 0x000000063a267223 */ /* 0x000fe20000010029 */
[----:B------:R-:W-:Y:S02]  /*10710*/  HADD2.F32 R46, -RZ, R39.H1_H1 ;  /* 0x30000027ff2e7230 */ /* 0x000fe40000004100 */
[----:B------:R-:W-:Y:S01]  /*10720*/  FMUL.FTZ R5, R54, R50 ;  /* 0x0000003236057220 */ /* 0x000fe20000410000 */
[----:B------:R-:W-:-:S02]  /*10730*/  HADD2.F32 R43, -RZ, R40.H1_H1 ;  /* 0x30000028ff2b7230 */ /* 0x000fc40000004100 */
[-C--:B------:R-:W-:Y:S01]  /*10740*/  FMUL.FTZ R6, R45, R11.reuse ;  /* 0x0000000b2d067220 */ /* 0x080fe20000410000 */
[--C-:B------:R-:W-:Y:S02]  /*10750*/  HADD2.F32 R4, -RZ, R7.reuse.H0_H0 ;  /* 0x20000007ff047230 */ /* 0x100fe40000004100 */
[----:B------:R-:W-:Y:S01]  /*10760*/  FMUL.FTZ R39, R46, R50 ;  /* 0x000000322e277220 */ /* 0x000fe20000410000 */
[----:B------:R-:W-:Y:S02]  /*10770*/  HADD2.F32 R7, -RZ, R7.H1_H1 ;  /* 0x30000007ff077230 */ /* 0x000fe40000004100 */
[C---:B------:R-:W-:Y:S01]  /*10780*/  FMUL.FTZ R42, R43.reuse, R11 ;  /* 0x0000000b2b2a7220 */ /* 0x040fe20000410000 */
[----:B------:R-:W-:Y:S01]  /*10790*/  F2FP.F16.F32.PACK_AB R8, R8, R47 ;  /* 0x0000002f0808723e */ /* 0x000fe200000000ff */
        /* <DEDUP_REMOVED lines=13> */
.L_x_3888:
[----:B------:R-:W-:Y:S05]  /*10870*/  BSYNC B1 ;  /* 0x0000000000017941 */ /* 0x000fea0003800000 */
.L_x_3887:
[----:B------:R-:W-:Y:S04]  /*10880*/  BSSY B1, `(.L_x_3889) ;  /* 0x0000061000017945 */ /* 0x000fe80003800000 */
[----:B------:R-:W-:Y:S05]  /*10890*/  @P1 BRA `(.L_x_3890) ;  /* 0x00000004007c1947 */ /* 0x000fea0003800000 */
[----:B-1----:R-:W-:Y:S01]  /*108a0*/  SHF.R.S32.HI R4, RZ, 0x1f, R193 ;  /* 0x0000001fff047819 */ /* 0x002fe200000114c1 */
[----:B------:R-:W-:Y:S02]  /*108b0*/  HADD2.F32 R47, -RZ, R30.H0_H0 ;  /* 0x2000001eff2f7230 */ /* 0x000fe40000004100 */
[----:B------:R-:W-:Y:S01]  /*108c0*/  HADD2.F32 R45, -RZ, R26.H0_H0 ;  /* 0x2000001aff2d7230 */ /* 0x000fe20000004100 */
[CC--:B------:R-:W-:Y:S01]  /*108d0*/  LEA.HI R6, R4.reuse, R193.reuse, RZ, 0x6 ;  /* 0x000000c104067211 */ /* 0x0c0fe200078f30ff */
[----:B------:R-:W-:Y:S01]  /*108e0*/  HADD2.F32 R48, -RZ, R31.H0_H0 ;  /* 0x2000001fff307230 */ /* 0x000fe20000004100 */
[----:B0-----:R-:W-:Y:S01]  /*108f0*/  LEA.HI R5, R4, R193, RZ, 0x3 ;  /* 0x000000c104057211 */ /* 0x001fe200078f18ff */
[----:B------:R-:W-:Y:S01]  /*10900*/  HADD2.F32 R46, -RZ, R27.H0_H0 ;  /* 0x2000001bff2e7230 */ /* 0x000fe20000004100 */
[----:B------:R-:W-:Y:S01]  /*10910*/  LEA.HI R4, R3, R197, RZ, 0x1d ;  /* 0x000000c503047211 */ /* 0x000fe200078fe8ff */
[----:B------:R-:W-:Y:S01]  /*10920*/  IMAD.SHL.U32 R6, R6, 0x80, RZ ;  /* 0x0000008006067824 */ /* 0x000fe200078e00ff */
[----:B------:R-:W-:Y:S01]  /*10930*/  LOP3.LUT R5, R204, 0x38, R5, 0xf8, !PT ;  /* 0x00000038cc057812 */ /* 0x000fe200078ef805 */
[----:B------:R-:W-:Y:S01]  /*10940*/  HADD2.F32 R49, -RZ, R30.H1_H1 ;  /* 0x3000001eff317230 */ /* 0x000fe20000004100 */
[----:B------:R-:W-:Y:S01]  /*10950*/  SHF.R.S32.HI R7, RZ, 0x1f, R4 ;  /* 0x0000001fff077819 */ /* 0x000fe20000011404 */
[----:B------:R-:W-:Y:S01]  /*10960*/  HADD2.F32 R51, -RZ, R31.H1_H1 ;  /* 0x3000001fff337230 */ /* 0x000fe20000004100 */
[----:B------:R-:W-:Y:S01]  /*10970*/  LOP3.LUT R9, R6, 0xffffe000, RZ, 0xc0, !PT ;  /* 0xffffe00006097812 */ /* 0x000fe200078ec0ff */
[----:B------:R-:W-:Y:S01]  /*10980*/  HADD2.F32 R27, -RZ, R27.H1_H1 ;  /* 0x3000001bff1b7230 */ /* 0x000fe20000004100 */
[----:B------:R-:W-:Y:S01]  /*10990*/  LOP3.LUT R6, R5, R57, RZ, 0x3c, !PT ;  /* 0x0000003905067212 */ /* 0x000fe200078e3cff */
[----:B------:R-:W-:Y:S01]  /*109a0*/  IMAD.SHL.U32 R5, R4, 0x8, RZ ;  /* 0x0000000804057824 */ /* 0x000fe200078e00ff */
[----:B------:R-:W-:Y:S01]  /*109b0*/  LEA.HI R7, R7, R4, RZ, 0x3 ;  /* 0x0000000407077211 */ /* 0x000fe200078f18ff */
[--C-:B------:R-:W-:Y:S01]  /*109c0*/  HADD2.F32 R50, -RZ, R33.reuse.H0_H0 ;  /* 0x20000021ff327230 */ /* 0x100fe20000004100 */
[----:B------:R-:W-:Y:S01]  /*109d0*/  IADD3 R6, R6, R9, R220 ;  /* 0x0000000906067210 */ /* 0x000fe20007ffe0dc */
[----:B------:R-:W-:Y:S01]  /*109e0*/  HADD2.F32 R33, -RZ, R33.H1_H1 ;  /* 0x30000021ff217230 */ /* 0x000fe20000004100 */
[----:B------:R-:W-:-:S02]  /*109f0*/  LOP3.LUT R4, R204, 0x38, R5, 0xf8, !PT ;  /* 0x00000038cc047812 */ /* 0x000fc400078ef805 */
[----:B------:R-:W-:Y:S02]  /*10a00*/  SHF.L.U32 R7, R7, 0xa, RZ ;  /* 0x0000000a07077819 */ /* 0x000fe400000006ff */
[----:B------:R-:W-:Y:S02]  /*10a10*/  LOP3.LUT R9, R4, R57, RZ, 0x3c, !PT ;  /* 0x0000003904097212 */ /* 0x000fe400078e3cff */
[----:B------:R-:W-:Y:S02]  /*10a20*/  LOP3.LUT R8, R7, 0x7fffe000, RZ, 0xc0, !PT ;  /* 0x7fffe00007087812 */ /* 0x000fe400078ec0ff */
[----:B------:R-:W-:Y:S02]  /*10a30*/  LEA R13, R6, UR60, 0x1 ;  /* 0x0000003c060d7c11 */ /* 0x000fe4000f8e08ff */
[----:B------:R-:W-:-:S03]  /*10a40*/  IADD3 R9, R9, R8, R220 ;  /* 0x0000000809097210 */ /* 0x000fc60007ffe0dc */
[----:B------:R-:W0:Y:S02]  /*10a50*/  LDS.128 R4, [R13] ;  /* 0x000000000d047984 */ /* 0x000e240000000c00 */
[----:B------:R-:W-:-:S05]  /*10a60*/  IMAD R34, R9, 0x2, R2 ;  /* 0x0000000209227824 */ /* 0x000fca00078e0202 */
[----:B------:R-:W1:Y:S01]  /*10a70*/  LDS.128 R8, [R34+0x12400] ;  /* 0x0124000022087984 */ /* 0x000e620000000c00 */
[--C-:B0-----:R-:W-:Y:S02]  /*10a80*/  HADD2.F32 R35, -RZ, R4.reuse.H0_H0 ;  /* 0x20000004ff237230 */ /* 0x101fe40000004100 */
[----:B------:R-:W-:Y:S02]  /*10a90*/  HADD2.F32 R4, -RZ, R4.H1_H1 ;  /* 0x30000004ff047230 */ /* 0x000fe40000004100 */
[--C-:B------:R-:W-:Y:S02]  /*10aa0*/  HADD2.F32 R37, -RZ, R5.reuse.H0_H0 ;  /* 0x20000005ff257230 */ /* 0x100fe40000004100 */
[----:B------:R-:W-:Y:S02]  /*10ab0*/  HADD2.F32 R5, -RZ, R5.H1_H1 ;  /* 0x30000005ff057230 */ /* 0x000fe40000004100 */
[--C-:B-1----:R-:W-:Y:S02]  /*10ac0*/  HADD2.F32 R40, -RZ, R8.reuse.H0_H0 ;  /* 0x20000008ff287230 */ /* 0x102fe40000004100 */
[----:B------:R-:W-:-:S02]  /*10ad0*/  HADD2.F32 R8, -RZ, R8.H1_H1 ;  /* 0x30000008ff087230 */ /* 0x000fc40000004100 */
[--C-:B------:R-:W-:Y:S02]  /*10ae0*/  HADD2.F32 R41, -RZ, R9.reuse.H0_H0 ;  /* 0x20000009ff297230 */ /* 0x100fe40000004100 */
[-C--:B------:R-:W-:Y:S01]  /*10af0*/  FMUL.FTZ R44, R47, R40.reuse ;  /* 0x000000282f2c7220 */ /* 0x080fe20000410000 */
[C---:B------:R-:W-:Y:S01]  /*10b00*/  FMUL.FTZ R40, R45.reuse, R40 ;  /* 0x000000282d287220 */ /* 0x040fe20000410000 */
[----:B------:R-:W-:Y:S02]  /*10b10*/  HADD2.F32 R9, -RZ, R9.H1_H1 ;  /* 0x30000009ff097230 */ /* 0x000fe40000004100 */
[-C--:B------:R-:W-:Y:S01]  /*10b20*/  FFMA.FTZ R44, R45, R35.reuse, -R44 ;  /* 0x000000232d2c7223 */ /* 0x080fe2000001082c */
[----:B------:R-:W-:Y:S01]  /*10b30*/  FFMA.FTZ R40, R47, R35, R40 ;  /* 0x000000232f287223 */ /* 0x000fe20000010028 */
[-C--:B------:R-:W-:Y:S01]  /*10b40*/  FMUL.FTZ R45, R48, R8.reuse ;  /* 0x00000008302d7220 */ /* 0x080fe20000410000 */
[----:B------:R-:W-:Y:S01]  /*10b50*/  FMUL.FTZ R35, R46, R8 ;  /* 0x000000082e237220 */ /* 0x000fe20000410000 */
[----:B------:R-:W-:-:S02]  /*10b60*/  HADD2.F32 R47, -RZ, R26.H1_H1 ;  /* 0x3000001aff2f7230 */ /* 0x000fc40000004100 */
[----:B------:R-:W-:Y:S01]  /*10b70*/  FMUL.FTZ R8, R49, R41 ;  /* 0x0000002931087220 */ /* 0x000fe20000410000 */
[-C--:B------:R-:W-:Y:S01]  /*10b80*/  FFMA.FTZ R45, R46, R4.reuse, -R45 ;  /* 0x000000042e2d7223 */ /* 0x080fe2000001082d */
[----:B------:R-:W-:Y:S01]  /*10b90*/  FFMA.FTZ R35, R48, R4, R35 ;  /* 0x0000000430237223 */ /* 0x000fe20000010023 */
[----:B------:R-:W-:Y:S01]  /*10ba0*/  FMUL.FTZ R4, R51, R9 ;  /* 0x0000000933047220 */ /* 0x000fe20000410000 */
[--C-:B------:R-:W-:Y:S02]  /*10bb0*/  HADD2.F32 R42, -RZ, R10.reuse.H0_H0 ;  /* 0x2000000aff2a7230 */ /* 0x100fe40000004100 */
[----:B------:R-:W-:Y:S01]  /*10bc0*/  FFMA.FTZ R26, R47, R37, -R8 ;  /* 0x000000252f1a7223 */ /* 0x000fe20000010808 */
[----:B------:R-:W-:Y:S02]  /*10bd0*/  HADD2.F32 R10, -RZ, R10.H1_H1 ;  /* 0x3000000aff0a7230 */ /* 0x000fe40000004100 */
[C---:B------:R-:W-:Y:S01]  /*10be0*/  FMUL.FTZ R8, R27.reuse, R9 ;  /* 0x000000091b087220 */ /* 0x040fe20000410000 */
[----:B------:R-:W-:Y:S01]  /*10bf0*/  FFMA.FTZ R9, R27, R5, -R4 ;  /* 0x000000051b097223 */ /* 0x000fe20000010804 */
[----:B------:R-:W-:-:S02]  /*10c00*/  HADD2.F32 R38, -RZ, R6.H0_H0 ;  /* 0x20000006ff267230 */ /* 0x000fc40000004100 */
[----:B------:R-:W-:Y:S01]  /*10c10*/  FMUL.FTZ R30, R47, R41 ;  /* 0x000000292f1e7220 */ /* 0x000fe20000410000 */
[----:B------:R-:W-:Y:S02]  /*10c20*/  HADD2.F32 R4, -RZ, R29.H0_H0 ;  /* 0x2000001dff047230 */ /* 0x000fe40000004100 */
[----:B------:R-:W-:Y:S01]  /*10c30*/  FFMA.FTZ R27, R51, R5, R8 ;  /* 0x00000005331b7223 */ /* 0x000fe20000010008 */
[----:B------:R-:W-:Y:S02]  /*10c40*/  HADD2.F32 R6, -RZ, R6.H1_H1 ;  /* 0x30000006ff067230 */ /* 0x000fe40000004100 */
[-C--:B------:R-:W-:Y:S01]  /*10c50*/  FMUL.FTZ R5, R50, R10.reuse ;  /* 0x0000000a32057220 */ /* 0x080fe20000410000 */
[----:B------:R-:W-:Y:S02]  /*10c60*/  HADD2.F32 R46, -RZ, R28.H0_H0 ;  /* 0x2000001cff2e7230 */ /* 0x000fe40000004100 */
[----:B------:R-:W-:Y:S01]  /*10c70*/  FMUL.FTZ R41, R4, R10 ;  /* 0x0000000a04297220 */ /* 0x000fe20000410000 */
[----:B------:R-:W-:-:S02]  /*10c80*/  HADD2.F32 R48, -RZ, R32.H0_H0 ;  /* 0x20000020ff307230 */ /* 0x000fc40000004100 */
[----:B------:R-:W-:Y:S01]  /*10c90*/  FFMA.FTZ R30, R49, R37, R30 ;  /* 0x00000025311e7223 */ /* 0x000fe2000001001e */
[--C-:B------:R-:W-:Y:S02]  /*10ca0*/  HADD2.F32 R43, -RZ, R11.reuse.H0_H0 ;  /* 0x2000000bff2b7230 */ /* 0x100fe40000004100 */
[----:B------:R-:W-:Y:S01]  /*10cb0*/  FFMA.FTZ R10, R4, R6, -R5 ;  /* 0x00000006040a7223 */ /* 0x000fe20000010805 */
[----:B------:R-:W-:Y:S02]  /*10cc0*/  HADD2.F32 R11, -RZ, R11.H1_H1 ;  /* 0x3000000bff0b7230 */ /* 0x000fe40000004100 */
[-C--:B------:R-:W-:Y:S01]  /*10cd0*/  FMUL.FTZ R31, R48, R42.reuse ;  /* 0x0000002a301f7220 */ /* 0x080fe20000410000 */
[----:B------:R-:W-:Y:S02]  /*10ce0*/  HADD2.F32 R47, -RZ, R32.H1_H1 ;  /* 0x30000020ff2f7230 */ /* 0x000fe40000004100 */
[----:B------:R-:W-:Y:S01]  /*10cf0*/  FMUL.FTZ R37, R46, R42 ;  /* 0x0000002a2e257220 */ /* 0x000fe20000410000 */
[----:B------:R-:W-:-:S02]  /*10d00*/  HADD2.F32 R5, -RZ, R28.H1_H1 ;  /* 0x3000001cff057230 */ /* 0x000fc40000004100 */
[-C--:B------:R-:W-:Y:S01]  /*10d10*/  FFMA.FTZ R31, R46, R38.reuse, -R31 ;  /* 0x000000262e1f7223 */ /* 0x080fe2000001081f */
[----:B------:R-:W-:Y:S02]  /*10d20*/  HADD2.F32 R29, -RZ, R29.H1_H1 ;  /* 0x3000001dff1d7230 */ /* 0x000fe40000004100 */
[----:B------:R-:W-:Y:S01]  /*10d30*/  FFMA.FTZ R37, R48, R38, R37 ;  /* 0x0000002630257223 */ /* 0x000fe20000010025 */
[--C-:B------:R-:W-:Y:S02]  /*10d40*/  HADD2.F32 R39, -RZ, R7.reuse.H0_H0 ;  /* 0x20000007ff277230 */ /* 0x100fe40000004100 */
[----:B------:R-:W-:Y:S01]  /*10d50*/  FFMA.FTZ R28, R50, R6, R41 ;  /* 0x00000006321c7223 */ /* 0x000fe20000010029 */
[----:B------:R-:W-:Y:S02]  /*10d60*/  HADD2.F32 R7, -RZ, R7.H1_H1 ;  /* 0x30000007ff077230 */ /* 0x000fe40000004100 */
        /* <DEDUP_REMOVED lines=18> */
.L_x_3890:
[----:B------:R-:W-:Y:S05]  /*10e90*/  BSYNC B1 ;  /* 0x0000000000017941 */ /* 0x000fea0003800000 */
.L_x_3889:
[----:B------:R-:W-:Y:S05]  /*10ea0*/  @P2 BRA `(.L_x_3865) ;  /* 0x00000004007c2947 */ /* 0x000fea0003800000 */
[----:B012---:R-:W-:Y:S01]  /*10eb0*/  SHF.R.S32.HI R5, RZ, 0x1f, R192 ;  /* 0x0000001fff057819 */ /* 0x007fe200000114c0 */
[----:B------:R-:W-:Y:S01]  /*10ec0*/  HADD2.F32 R33, -RZ, R0.H0_H0 ;  /* 0x20000000ff217230 */ /* 0x000fe20000004100 */
[----:B------:R-:W-:Y:S01]  /*10ed0*/  LEA.HI R3, R3, R198, RZ, 0x1d ;  /* 0x000000c603037211 */ /* 0x000fe200078fe8ff */
[----:B------:R-:W-:Y:S01]  /*10ee0*/  HADD2.F32 R35, -RZ, R20.H0_H0 ;  /* 0x20000014ff237230 */ /* 0x000fe20000004100 */
[CC--:B------:R-:W-:Y:S01]  /*10ef0*/  LEA.HI R4, R5.reuse, R192.reuse, RZ, 0x6 ;  /* 0x000000c005047211 */ /* 0x0c0fe200078f30ff */
[--C-:B------:R-:W-:Y:S01]  /*10f00*/  HADD2.F32 R42, -RZ, R21.reuse.H0_H0 ;  /* 0x20000015ff2a7230 */ /* 0x100fe20000004100 */
[----:B------:R-:W-:Y:S01]  /*10f10*/  LEA.HI R5, R5, R192, RZ, 0x3 ;  /* 0x000000c005057211 */ /* 0x000fe200078f18ff */
[----:B------:R-:W-:Y:S02]  /*10f20*/  HADD2.F32 R40, -RZ, R12.H0_H0 ;  /* 0x2000000cff287230 */ /* 0x000fe40000004100 */
[----:B------:R-:W-:Y:S01]  /*10f30*/  IMAD.SHL.U32 R6, R4, 0x80, RZ ;  /* 0x0000008004067824 */ /* 0x000fe200078e00ff */
[----:B------:R-:W-:Y:S01]  /*10f40*/  SHF.R.S32.HI R4, RZ, 0x1f, R3 ;  /* 0x0000001fff047819 */ /* 0x000fe20000011403 */
[----:B------:R-:W-:Y:S01]  /*10f50*/  HADD2.F32 R20, -RZ, R20.H1_H1 ;  /* 0x30000014ff147230 */ /* 0x000fe20000004100 */
[----:B------:R-:W-:Y:S01]  /*10f60*/  LOP3.LUT R5, R204, 0x38, R5, 0xf8, !PT ;  /* 0x00000038cc057812 */ /* 0x000fe200078ef805 */
[----:B------:R-:W-:Y:S01]  /*10f70*/  HADD2.F32 R0, -RZ, R0.H1_H1 ;  /* 0x30000000ff007230 */ /* 0x000fe20000004100 */
[----:B------:R-:W-:Y:S01]  /*10f80*/  LOP3.LUT R7, R6, 0xffffe000, RZ, 0xc0, !PT ;  /* 0xffffe00006077812 */ /* 0x000fe200078ec0ff */
[----:B------:R-:W-:Y:S01]  /*10f90*/  HADD2.F32 R39, -RZ, R21.H1_H1 ;  /* 0x30000015ff277230 */ /* 0x000fe20000004100 */
[----:B------:R-:W-:Y:S01]  /*10fa0*/  LEA.HI R4, R4, R3, RZ, 0x3 ;  /* 0x0000000304047211 */ /* 0x000fe200078f18ff */
[----:B------:R-:W-:Y:S01]  /*10fb0*/  HADD2.F32 R37, -RZ, R14.H0_H0 ;  /* 0x2000000eff257230 */ /* 0x000fe20000004100 */
[----:B------:R-:W-:Y:S01]  /*10fc0*/  LOP3.LUT R6, R5, R57, RZ, 0x3c, !PT ;  /* 0x0000003905067212 */ /* 0x000fe200078e3cff */
[--C-:B------:R-:W-:Y:S01]  /*10fd0*/  HADD2.F32 R41, -RZ, R24.reuse.H0_H0 ;  /* 0x20000018ff297230 */ /* 0x100fe20000004100 */
[----:B------:R-:W-:Y:S01]  /*10fe0*/  SHF.L.U32 R5, R3, 0x3, RZ ;  /* 0x0000000303057819 */ /* 0x000fe200000006ff */
[----:B------:R-:W-:Y:S01]  /*10ff0*/  IMAD.SHL.U32 R4, R4, 0x400, RZ ;  /* 0x0000040004047824 */ /* 0x000fe200078e00ff */
[----:B------:R-:W-:Y:S01]  /*11000*/  IADD3 R6, R6, R7, R220 ;  /* 0x0000000706067210 */ /* 0x000fe20007ffe0dc */
[----:B------:R-:W-:Y:S01]  /*11010*/  HADD2.F32 R24, -RZ, R24.H1_H1 ;  /* 0x30000018ff187230 */ /* 0x000fe20000004100 */
[----:B------:R-:W-:Y:S01]  /*11020*/  LOP3.LUT R3, R204, 0x38, R5, 0xf8, !PT ;  /* 0x00000038cc037812 */ /* 0x000fe200078ef805 */
[----:B------:R-:W-:Y:S01]  /*11030*/  HADD2.F32 R14, -RZ, R14.H1_H1 ;  /* 0x3000000eff0e7230 */ /* 0x000fe20000004100 */
[----:B------:R-:W-:-:S02]  /*11040*/  LOP3.LUT R8, R4, 0x7fffe000, RZ, 0xc0, !PT ;  /* 0x7fffe00004087812 */ /* 0x000fc400078ec0ff */
[----:B------:R-:W-:Y:S02]  /*11050*/  LOP3.LUT R3, R3, R57, RZ, 0x3c, !PT ;  /* 0x0000003903037212 */ /* 0x000fe400078e3cff */
        /* <DEDUP_REMOVED lines=15> */
[-C--:B------:R-:W-:Y:S01]  /*11150*/  FMUL.FTZ R29, R42, R8.reuse ;  /* 0x000000082a1d7220 */ /* 0x080fe20000410000 */
[-C--:B------:R-:W-:Y:S01]  /*11160*/  FFMA.FTZ R34, R33, R13.reuse, -R34 ;  /* 0x0000000d21227223 */ /* 0x080fe20000010822 */
[----:B------:R-:W-:Y:S01]  /*11170*/  FFMA.FTZ R38, R35, R13, R38 ;  /* 0x0000000d23267223 */ /* 0x000fe20000010026 */
[----:B------:R-:W-:Y:S01]  /*11180*/  FMUL.FTZ R13, R40, R8 ;  /* 0x00000008280d7220 */ /* 0x000fe20000410000 */
[----:B------:R-:W-:Y:S01]  /*11190*/  FMUL.FTZ R33, R20, R30 ;  /* 0x0000001e14217220 */ /* 0x000fe20000410000 */
[----:B------:R-:W-:-:S02]  /*111a0*/  HADD2.F32 R35, -RZ, R12.H1_H1 ;  /* 0x3000000cff237230 */ /* 0x000fc40000004100 */
[----:B------:R-:W-:Y:S01]  /*111b0*/  FFMA.FTZ R29, R40, R4, -R29 ;  /* 0x00000004281d7223 */ /* 0x000fe2000001081d */
[--C-:B------:R-:W-:Y:S02]  /*111c0*/  HADD2.F32 R31, -RZ, R10.reuse.H0_H0 ;  /* 0x2000000aff1f7230 */ /* 0x100fe40000004100 */
[----:B------:R-:W-:Y:S01]  /*111d0*/  FMUL.FTZ R21, R0, R30 ;  /* 0x0000001e00157220 */ /* 0x000fe20000410000 */
[----:B------:R-:W-:Y:S01]  /*111e0*/  FFMA.FTZ R13, R42, R4, R13 ;  /* 0x000000042a0d7223 */ /* 0x000fe2000001000d */
[----:B------:R-:W-:Y:S01]  /*111f0*/  FFMA.FTZ R33, R0, R26, -R33 ;  /* 0x0000001a00217223 */ /* 0x000fe20000010821 */
[----:B------:R-:W-:Y:S02]  /*11200*/  HADD2.F32 R10, -RZ, R10.H1_H1 ;  /* 0x3000000aff0a7230 */ /* 0x000fe40000004100 */
[-C--:B------:R-:W-:Y:S01]  /*11210*/  FMUL.FTZ R0, R39, R9.reuse ;  /* 0x0000000927007220 */ /* 0x080fe20000410000 */
[----:B------:R-:W-:Y:S01]  /*11220*/  FMUL.FTZ R4, R35, R9 ;  /* 0x0000000923047220 */ /* 0x000fe20000410000 */
[----:B------:R-:W-:-:S02]  /*11230*/  HADD2.F32 R40, -RZ, R25.H0_H0 ;  /* 0x20000019ff287230 */ /* 0x000fc40000004100 */
[----:B------:R-:W-:Y:S01]  /*11240*/  FFMA.FTZ R21, R20, R26, R21 ;  /* 0x0000001a14157223 */ /* 0x000fe20000010015 */
[----:B------:R-:W-:Y:S02]  /*11250*/  HADD2.F32 R30, -RZ, R15.H0_H0 ;  /* 0x2000000fff1e7230 */ /* 0x000fe40000004100 */
[----:B------:R-:W-:Y:S01]  /*11260*/  FFMA.FTZ R0, R35, R5, -R0 ;  /* 0x0000000523007223 */ /* 0x000fe20000010800 */
[--C-:B------:R-:W-:Y:S02]  /*11270*/  HADD2.F32 R27, -RZ, R6.reuse.H0_H0 ;  /* 0x20000006ff1b7230 */ /* 0x100fe40000004100 */
[-C--:B------:R-:W-:Y:S01]  /*11280*/  FMUL.FTZ R8, R41, R31.reuse ;  /* 0x0000001f29087220 */ /* 0x080fe20000410000 */
[----:B------:R-:W-:Y:S02]  /*11290*/  HADD2.F32 R6, -RZ, R6.H1_H1 ;  /* 0x30000006ff067230 */ /* 0x000fe40000004100 */
[----:B------:R-:W-:Y:S01]  /*112a0*/  FMUL.FTZ R26, R37, R31 ;  /* 0x0000001f251a7220 */ /* 0x000fe20000410000 */
[----:B------:R-:W-:Y:S01]  /*112b0*/  FFMA.FTZ R12, R39, R5, R4 ;  /* 0x00000005270c7223 */ /* 0x000fe20000010004 */
[----:B------:R-:W-:-:S02]  /*112c0*/  HADD2.F32 R32, -RZ, R11.H0_H0 ;  /* 0x2000000bff207230 */ /* 0x000fc40000004100 */
[-C--:B------:R-:W-:Y:S01]  /*112d0*/  FMUL.FTZ R5, R40, R10.reuse ;  /* 0x0000000a28057220 */ /* 0x080fe20000410000 */
[----:B------:R-:W-:Y:S02]  /*112e0*/  HADD2.F32 R11, -RZ, R11.H1_H1 ;  /* 0x3000000bff0b7230 */ /* 0x000fe40000004100 */
[----:B------:R-:W-:Y:S01]  /*112f0*/  FMUL.FTZ R9, R30, R10 ;  /* 0x0000000a1e097220 */ /* 0x000fe20000410000 */
[----:B------:R-:W-:Y:S02]  /*11300*/  HADD2.F32 R31, -RZ, R25.H1_H1 ;  /* 0x30000019ff1f7230 */ /* 0x000fe40000004100 */
[-C--:B------:R-:W-:Y:S01]  /*11310*/  FFMA.FTZ R20, R37, R27.reuse, -R8 ;  /* 0x0000001b25147223 */ /* 0x080fe20000010808 */
[----:B------:R-:W-:Y:S02]  /*11320*/  HADD2.F32 R25, -RZ, R15.H1_H1 ;  /* 0x3000000fff197230 */ /* 0x000fe40000004100 */
[----:B------:R-:W-:Y:S01]  /*11330*/  FFMA.FTZ R26, R41, R27, R26 ;  /* 0x0000001b291a7223 */ /* 0x000fe2000001001a */
[----:B------:R-:W-:-:S02]  /*11340*/  HADD2.F32 R28, -RZ, R7.H0_H0 ;  /* 0x20000007ff1c7230 */ /* 0x000fc40000004100 */
[----:B------:R-:W-:Y:S01]  /*11350*/  FFMA.FTZ R27, R30, R6, -R5 ;  /* 0x000000061e1b7223 */ /* 0x000fe20000010805 */
[----:B------:R-:W-:Y:S02]  /*11360*/  HADD2.F32 R7, -RZ, R7.H1_H1 ;  /* 0x30000007ff077230 */ /* 0x000fe40000004100 */
[----:B------:R-:W-:Y:S01]  /*11370*/  FMUL.FTZ R5, R24, R32 ;  /* 0x0000002018057220 */ /* 0x000fe20000410000 */
[----:B------:R-:W-:Y:S01]  /*11380*/  FFMA.FTZ R15, R40, R6, R9 ;  /* 0x00000006280f7223 */ /* 0x000fe20000010009 */
[-C--:B------:R-:W-:Y:S01]  /*11390*/  FMUL.FTZ R4, R31, R11.reuse ;  /* 0x0000000b1f047220 */ /* 0x080fe20000410000 */
[C---:B------:R-:W-:Y:S01]  /*113a0*/  FMUL.FTZ R9, R14.reuse, R32 ;  /* 0x000000200e097220 */ /* 0x040fe20000410000 */
[C---:B------:R-:W-:Y:S01]  /*113b0*/  FMUL.FTZ R6, R25.reuse, R11 ;  /* 0x0000000b19067220 */ /* 0x040fe20000410000 */
[-C--:B------:R-:W-:Y:S01]  /*113c0*/  FFMA.FTZ R11, R14, R28.reuse, -R5 ;  /* 0x0000001c0e0b7223 */ /* 0x080fe20000010805 */
        /* <DEDUP_REMOVED lines=13> */
.L_x_3865:
[----:B------:R-:W-:Y:S05]  /*114a0*/  BSYNC B0 ;  /* 0x0000000000007941 */ /* 0x000fea0003800000 */
.L_x_3846:
[----:B------:R-:W-:Y:S01]  /*114b0*/  @!PT LDS RZ, [RZ] ;  /* 0x00000000fffff984 */ /* 0x000fe20000000800 */
[----:B------:R-:W-:Y:S01]  /*114c0*/  @!PT LDS RZ, [RZ] ;  /* 0x00000000fffff984 */ /* 0x000fe20000000800 */
[----:B------:R-:W-:Y:S01]  /*114d0*/  @!PT LDS RZ, [RZ] ;  /* 0x00000000fffff984 */ /* 0x000fe20000000800 */
[----:B------:R-:W-:Y:S01]  /*114e0*/  @!PT LDS RZ, [RZ] ;  /* 0x00000000fffff984 */ /* 0x000fe20000000800 */
[----:B------:R5:W-:Y:S06]  /*114f0*/  MEMBAR.ALL.CTA ;  /* 0x0000000000007992 */ /* 0x000bec0000008000 */
[----:B-----5:R-:W5:Y:S01]  /*11500*/  FENCE.VIEW.ASYNC.S ;  /* 0x00000000000073c6 */ /* 0x020f620000000000 */
[----:B------:R-:W-:Y:S05]  /*11510*/  WARPSYNC.ALL ;  /* 0x0000000000007948 */ /* 0x000fea0003800000 */
[----:B-----5:R-:W-:Y:S06]  /*11520*/  BAR.SYNC.DEFER_BLOCKING 0xd, 0x100 ;  /* 0x0344000000007b1d */ /* 0x020fec0000010000 */
.L_x_3844:
[----:B01-3--:R-:W-:-:S04]  /*11530*/  MOV R0, UR51 ;  /* 0x0000003300007c02 */ /* 0x00bfc80008000f00 */
[----:B------:R-:W-:-:S13]  /*11540*/  ISETP.NE.AND P0, PT, R0, 0x3, PT ;  /* 0x000000030000780c */ /* 0x000fda0003f05270 */
[----:B------:R-:W-:Y:S05]  /*11550*/  @!P0 BRA `(.L_x_3891) ;  /* 0x0000000000048947 */ /* 0x000fea0003800000 */
[----:B------:R-:W-:Y:S01]  /*11560*/  BPT.TRAP 0x1 ;  /* 0x000000040000795c */ /* 0x000fe20000300000 */
.L_x_3891:
[----:B--2-4-:R-:W-:Y:S01]  /*11570*/  IMAD R3, R214, 0x8, R2 ;  /* 0x00000008d6037824 */ /* 0x014fe200078e0202 */
[----:B------:R-:W-:-:S04]  /*11580*/  SHF.L.U32 R0, R221, 0x1f, RZ ;  /* 0x0000001fdd007819 */ /* 0x000fc800000006ff */
[----:B------:R0:W1:Y:S01]  /*11590*/  SYNCS.PHASECHK.TRANS64.TRYWAIT P1, [R3+URZ+0x30830], R0 ;  /* 0x03083000030075a7 */ /* 0x000062000802017f */
[----:B------:R-:W-:Y:S05]  /*115a0*/  @!P0 BRA `(.L_x_3892) ;  /* 0x0000000000048947 */ /* 0x000fea0003800000 */
[----:B------:R-:W-:Y:S01]  /*115b0*/  BPT.TRAP 0x1 ;  /* 0x000000040000795c */ /* 0x000fe20000300000 */
.L_x_3892:
[----:B------:R-:W-:Y:S01]  /*115c0*/  IMAD.MOV.U32 R119, RZ, RZ, RZ ;  /* 0x000000ffff777224 */ /* 0x000fe200078e00ff */
[----:B-1----:R-:W-:Y:S06]  /*115d0*/  @P1 BRA `(.L_x_3893) ;  /* 0x0000000000081947 */ /* 0x002fec0003800000 */
[----:B------:R-:W1:Y:S02]  /*115e0*/  SYNCS.PHASECHK.TRANS64.TRYWAIT P1, [R3+URZ+0x30830], R0 ;  /* 0x03083000030075a7 */ /* 0x000e64000802017f */
[----:B-1----:R-:W-:Y:S05]  /*115f0*/  @!P1 BRA `(.L_x_3894) ;  /* 0x0000012000fc9947 */ /* 0x002fea0003800000 */
.L_x_3893:
[----:B------:R-:W-:Y:S05]  /*11600*/  WARPSYNC.ALL ;  /* 0x0000000000007948 */ /* 0x000fea0003800000 */
[----:B01----:R-:W-:Y:S01]  /*11610*/  IADD3 R0, R2, 0x1e400, RZ ;  /* 0x0001e40002007810 */ /* 0x003fe20007ffe0ff */
[----:B------:R-:W-:Y:S01]  /*11620*/  IMAD.MOV.U32 R5, RZ, RZ, 0x40000040 ;  /* 0x40000040ff057424 */ /* 0x000fe200078e00ff */
[----:B------:R-:W-:Y:S01]  /*11630*/  R2UR UR4, R36 ;  /* 0x00000000240472ca */ /* 0x000fe200000e0000 */
[----:B------:R-:W-:Y:S01]  /*11640*/  UMOV UR9, 0x40000040 ;  /* 0x4000004000097882 */ /* 0x000fe20000000000 */
[----:B------:R-:W-:Y:S01]  /*11650*/  SHF.R.U32.HI R0, RZ, 0x4, R0 ;  /* 0x00000004ff007819 */ /* 0x000fe20000011600 */
[----:B------:R-:W-:Y:S01]  /*11660*/  WARPGROUP.ARRIVE ;  /* 0x00000000000079c5 */ /* 0x000fe20000000000 */
[----:B------:R-:W-:Y:S01]  /*11670*/  R2UR UR11, R5 ;  /* 0x00000000050b72ca */ /* 0x000fe200000e0000 */
[----:B------:R-:W-:Y:S01]  /*11680*/  IMAD.MOV.U32 R7, RZ, RZ, 0x40000040 ;  /* 0x40000040ff077424 */ /* 0x000fe200078e00ff */
[----:B------:R-:W-:Y:S01]  /*11690*/  LOP3.LUT R0, R0, 0x3fff, RZ, 0xc0, !PT ;  /* 0x00003fff00007812 */ /* 0x000fe200078ec0ff */
[----:B------:R-:W-:Y:S01]  /*116a0*/  UMOV UR57, 0x40000040 ;  /* 0x4000004000397882 */ /* 0x000fe20000000000 */
[----:B------:R-:W-:Y:S01]  /*116b0*/  MOV R9, UR9 ;  /* 0x0000000900097c02 */ /* 0x000fe20008000f00 */
[----:B------:R-:W-:Y:S01]  /*116c0*/  UMOV UR53, 0x40000040 ;  /* 0x4000004000357882 */ /* 0x000fe20000000000 */
[----:B------:R-:W-:Y:S01]  /*116d0*/  LOP3.LUT R223, R0, 0x10000, RZ, 0xfc, !PT ;  /* 0x0001000000df7812 */ /* 0x000fe200078efcff */
[----:B------:R-:W-:Y:S01]  /*116e0*/  UMOV UR45, 0x40000040 ;  /* 0x40000040002d7882 */ /* 0x000fe20000000000 */
[----:B------:R-:W-:Y:S01]  /*116f0*/  UMOV UR41, 0x40000040 ;  /* 0x4000004000297882 */ /* 0x000fe20000000000 */
[----:B------:R-:W-:Y:S01]  /*11700*/  ULOP3.LUT UR4, UR4, 0x10000, URZ, 0xfc, !UPT ;  /* 0x0001000004047892 */ /* 0x000fe2000f8efc3f */
[----:B------:R-:W-:Y:S01]  /*11710*/  IMAD.MOV.U32 R5, RZ, RZ, 0x40000040 ;  /* 0x40000040ff057424 */ /* 0x000fe200078e00ff */
[----:B------:R-:W-:Y:S01]  /*11720*/  UMOV UR37, 0x40000040 ;  /* 0x4000004000257882 */ /* 0x000fe20000000000 */
[----:B------:R-:W-:Y:S01]  /*11730*/  IMAD R4, R214, 0x900, R223 ;  /* 0x00000900d6047824 */ /* 0x000fe200078e02df */
[----:B------:R-:W-:-:S02]  /*11740*/  UIADD3 UR5, UR4, 0x2, URZ ;  /* 0x0000000204057890 */ /* 0x000fc4000fffe03f */
[----:B------:R-:W-:Y:S01]  /*11750*/  UIADD3 UR56, UR4, 0x406, URZ ;  /* 0x0000040604387890 */ /* 0x000fe2000fffe03f */
[C---:B------:R-:W-:Y:S01]  /*11760*/  VIADD R6, R4.reuse, 0x2 ;  /* 0x0000000204067836 */ /* 0x040fe20000000000 */
[----:B------:R-:W-:Y:S01]  /*11770*/  R2UR UR10, R4 ;  /* 0x00000000040a72ca */ /* 0x000fe200000e0000 */
[----:B------:R-:W-:Y:S01]  /*11780*/  UMOV UR8, UR4 ;  /* 0x0000000400087c82 */ /* 0x000fe20008000000 */
[----:B------:R-:W-:Y:S01]  /*11790*/  UIADD3 UR52, UR4, 0x800, URZ ;  /* 0x0000080004347890 */ /* 0x000fe2000fffe03f */
[----:B------:R-:W-:Y:S01]  /*117a0*/  IMAD.U32 R8, RZ, RZ, UR8 ;  /* 0x00000008ff087e24 */ /* 0x000fe2000f8e00ff */
[----:B------:R-:W-:Y:S01]  /*117b0*/  UIADD3 UR44, UR4, 0x802, URZ ;  /* 0x00000802042c7890 */ /* 0x000fe2000fffe03f */
[----:B------:R-:W-:Y:S01]  /*117c0*/  R2UR UR39, R5 ;  /* 0x00000000052772ca */ /* 0x000fe200000e0000 */
[----:B------:R-:W-:Y:S02]  /*117d0*/  UIADD3 UR40, UR4, 0x804, URZ ;  /* 0x0000080404287890 */ /* 0x000fe4000fffe03f */
[----:B------:R0:W-:Y:S01]  /*117e0*/  STL.64 [R1+0x38], R8 ;  /* 0x0000380801007387 */ /* 0x0001e20000100a00 */
[----:B------:R-:W-:-:S04]  /*117f0*/  UIADD3 UR36, UR4, 0x806, URZ ;  /* 0x0000080604247890 */ /* 0x000fc8000fffe03f */
[----:B------:R-:W-:Y:S01]  /*11800*/  HGMMA.64x96x16.F32 R24, gdesc[UR8], RZ, !UPT, gsb0 ;  /* 0x01600000081879f0 */ /* 0x000fe2000c0008ff */
[----:B------:R-:W-:Y:S01]  /*11810*/  R2UR UR10, R6 ;  /* 0x00000000060a72ca */ /* 0x000fe200000e0000 */
[----:B------:R-:W-:Y:S01]  /*11820*/  UMOV UR8, UR5 ;  /* 0x0000000500087c82 */ /* 0x000fe20008000000 */
[----:B------:R-:W-:Y:S01]  /*11830*/  R2UR UR11, R7 ;  /* 0x00000000070b72ca */ /* 0x000fe200000e0000 */
[----:B------:R-:W-:Y:S01]  /*11840*/  UMOV UR9, 0x40000040 ;  /* 0x4000004000097882 */ /* 0x000fe20000000000 */
[----:B------:R-:W-:Y:S01]  /*11850*/  VIADD R6, R4, 0x4 ;  /* 0x0000000404067836 */ /* 0x000fe20000000000 */
[----:B------:R-:W-:Y:S01]  /*11860*/  MOV R7, 0x40000040 ;  /* 0x4000004000077802 */ /* 0x000fe20000000f00 */
[----:B------:R-:W-:Y:S01]  /*11870*/  UIADD3 UR5, UR4, 0x4, URZ ;  /* 0x0000000404057890 */ /* 0x000fe2000fffe03f */
[----:B0-----:R-:W-:Y:S01]  /*11880*/  MOV R8, UR8 ;  /* 0x0000000800087c02 */ /* 0x001fe20008000f00 */
[----:B------:R-:W-:-:S05]  /*11890*/  IMAD.U32 R9, RZ, RZ, UR9 ;  /* 0x00000009ff097e24 */ /* 0x000fca000f8e00ff */
[----:B------:R0:W-:Y:S01]  /*118a0*/  STL.64 [R1+0x30], R8 ;  /* 0x0000300801007387 */ /* 0x0001e20000100a00 */
[----:B------:R-:W-:Y:S02]  /*118b0*/  WARPGROUP.DEPBAR.LE gsb0, 0x0 ;  /* 0x00008000000079c5 */ /* 0x000fe40000010000 */
[----:B------:R-:W-:-:S06]  /*118c0*/  WARPGROUP.ARRIVE ;  /* 0x00000000000079c5 */ /* 0x000fcc0000000000 */
[----:B------:R-:W-:Y:S01]  /*118d0*/  HGMMA.64x96x16.F32 R24, gdesc[UR8], R24, gsb0 ;  /* 0x01600000081879f0 */ /* 0x000fe20008000818 */
[----:B------:R-:W-:Y:S01]  /*118e0*/  R2UR UR10, R6 ;  /* 0x00000000060a72ca */ /* 0x000fe200000e0000 */
[----:B------:R-:W-:Y:S01]  /*118f0*/  UMOV UR8, UR5 ;  /* 0x0000000500087c82 */ /* 0x000fe20008000000 */
[----:B------:R-:W-:Y:S01]  /*11900*/  R2UR UR11, R7 ;  /* 0x00000000070b72ca */ /* 0x000fe200000e0000 */
[----:B------:R-:W-:Y:S01]  /*11910*/  UMOV UR9, 0x40000040 ;  /* 0x4000004000097882 */ /* 0x000fe20000000000 */
[----:B------:R-:W-:Y:S01]  /*11920*/  IMAD.MOV.U32 R7, RZ, RZ, 0x40000040 ;  /* 0x40000040ff077424 */ /* 0x000fe200078e00ff */
[----:B------:R-:W-:Y:S01]  /*11930*/  IADD3 R6, R4, 0x6, RZ ;  /* 0x0000000604067810 */ /* 0x000fe20007ffe0ff */
[----:B------:R-:W-:Y:S01]  /*11940*/  UIADD3 UR5, UR4, 0x6, URZ ;  /* 0x0000000604057890 */ /* 0x000fe2000fffe03f */
[----:B0-----:R-:W-:Y:S02]  /*11950*/  IMAD.U32 R8, RZ, RZ, UR8 ;  /* 0x00000008ff087e24 */ /* 0x001fe4000f8e00ff */
        /* <DEDUP_REMOVED lines=9> */
[----:B------:R-:W-:Y:S01]  /*119f0*/  VIADD R6, R4, 0x300 ;  /* 0x0000030004067836 */ /* 0x000fe20000000000 */
[----:B------:R-:W-:Y:S01]  /*11a00*/  UIADD3 UR5, UR4, 0x400, URZ ;  /* 0x0000040004057890 */ /* 0x000fe2000fffe03f */
[----:B------:R-:W-:Y:S01]  /*11a10*/  IMAD.MOV.U32 R7, RZ, RZ, 0x40000040 ;  /* 0x40000040ff077424 */ /* 0x000fe200078e00ff */
        /* <DEDUP_REMOVED lines=37> */
[----:B0-----:R-:W-:Y:S01]  /*11c70*/  MOV R9, UR9 ;  /* 0x0000000900097c02 */ /* 0x001fe20008000f00 */
[----:B------:R-:W-:Y:S02]  /*11c80*/  IMAD.MOV.U32 R7, RZ, RZ, 0x40000040 ;  /* 0x40000040ff077424 */ /* 0x000fe400078e00ff */
[----:B------:R-:W-:Y:S01]  /*11c90*/  IMAD.U32 R8, RZ, RZ, UR8 ;  /* 0x00000008ff087e24 */ /* 0x000fe2000f8e00ff */
[----:B------:R-:W-:-:S02]  /*11ca0*/  R2UR UR58, R6 ;  /* 0x00000000063a72ca */ /* 0x000fc400000e0000 */
[----:B------:R-:W-:Y:S01]  /*11cb0*/  R2UR UR59, R7 ;  /* 0x00000000073b72ca */ /* 0x000fe200000e0000 */
[----:B------:R-:W-:Y:S01]  /*11cc0*/  IMAD.MOV.U32 R7, RZ, RZ, 0x40000040 ;  /* 0x40000040ff077424 */ /* 0x000fe200078e00ff */
[----:B------:R-:W-:Y:S01]  /*11cd0*/  IADD3 R6, R4, 0x600, RZ ;  /* 0x0000060004067810 */ /* 0x000fe20007ffe0ff */
[----:B------:R0:W-:Y:S03]  /*11ce0*/  STL.64 [R1+0x8], R8 ;  /* 0x0000080801007387 */ /* 0x0001e60000100a00 */
[----:B------:R-:W-:Y:S01]  /*11cf0*/  R2UR UR54, R6 ;  /* 0x00000000063672ca */ /* 0x000fe200000e0000 */
[----:B------:R-:W-:Y:S01]  /*11d00*/  VIADD R6, R4, 0x602 ;  /* 0x0000060204067836 */ /* 0x000fe20000000000 */
[----:B------:R-:W-:Y:S02]  /*11d10*/  R2UR UR55, R7 ;  /* 0x00000000073772ca */ /* 0x000fe400000e0000 */
[----:B------:R-:W-:-:S02]  /*11d20*/  MOV R7, 0x40000040 ;  /* 0x4000004000077802 */ /* 0x000fc40000000f00 */
[----:B------:R-:W-:Y:S01]  /*11d30*/  R2UR UR46, R6 ;  /* 0x00000000062e72ca */ /* 0x000fe200000e0000 */
[C---:B------:R-:W-:Y:S01]  /*11d40*/  VIADD R6, R4.reuse, 0x604 ;  /* 0x0000060404067836 */ /* 0x040fe20000000000 */
[----:B------:R-:W-:Y:S01]  /*11d50*/  R2UR UR47, R7 ;  /* 0x00000000072f72ca */ /* 0x000fe200000e0000 */
[----:B------:R-:W-:Y:S01]  /*11d60*/  IMAD.MOV.U32 R7, RZ, RZ, 0x40000040 ;  /* 0x40000040ff077424 */ /* 0x000fe200078e00ff */
[----:B------:R-:W-:Y:S02]  /*11d70*/  IADD3 R4, R4, 0x606, RZ ;  /* 0x0000060604047810 */ /* 0x000fe40007ffe0ff */
[----:B------:R-:W-:Y:S02]  /*11d80*/  R2UR UR42, R6 ;  /* 0x00000000062a72ca */ /* 0x000fe400000e0000 */
[----:B------:R-:W-:Y:S02]  /*11d90*/  R2UR UR43, R7 ;  /* 0x00000000072b72ca */ /* 0x000fe400000e0000 */
[----:B------:R-:W-:Y:S01]  /*11da0*/  R2UR UR38, R4 ;  /* 0x00000000042672ca */ /* 0x000fe200000e0000 */
[----:B------:R-:W-:-:S02]  /*11db0*/  WARPGROUP.DEPBAR.LE gsb0, 0x0 ;  /* 0x00008000000079c5 */ /* 0x000fc40000010000 */
        /* <DEDUP_REMOVED lines=18> */
[----:B0-----:R-:W-:Y:S05]  /*11ee0*/  @!P0 BRA `(.L_x_3895) ;  /* 0x0000000000048947 */ /* 0x001fea0003800000 */
[----:B------:R-:W-:Y:S01]  /*11ef0*/  BPT.TRAP 0x1 ;  /* 0x000000040000795c */ /* 0x000fe20000300000 */
.L_x_3895:
        /* <DEDUP_REMOVED lines=54> */
[----:B------:R-:W-:Y:S01]  /*12260*/  P2R R73, PR, RZ, 0x1 ;  /* 0x00000001ff497803 */ /* 0x000fe20000000000 */
[----:B------:R-:W-:Y:S01]  /*12270*/  FMUL.FTZ R67, R67, UR4 ;  /* 0x0000000443437c20 */ /* 0x000fe20008410000 */
[----:B------:R-:W-:Y:S01]  /*12280*/  FMUL.FTZ R70, R70, UR4 ;  /* 0x0000000446467c20 */ /* 0x000fe20008410000 */
[----:B------:R-:W4:Y:S01]  /*12290*/  MUFU.TANH R10, R10 ;  /* 0x0000000a000a7308 */ /* 0x000f220000002400 */
[----:B------:R-:W-:Y:S01]  /*122a0*/  FMUL.FTZ R71, R71, UR4 ;  /* 0x0000000447477c20 */ /* 0x000fe20008410000 */
[----:B------:R-:W-:Y:S01]  /*122b0*/  IADD3 R3, R3, 0x30840, RZ ;  /* 0x0003084003037810 */ /* 0x000fe20007ffe0ff */
[----:B------:R-:W-:Y:S01]  /*122c0*/  ULDC UR38, c[0x0][0x9d8] ;  /* 0x0002760000267ab9 */ /* 0x000fe20000000800 */
[----:B------:R-:W-:Y:S01]  /*122d0*/  ULDC UR39, c[0x0][0x988] ;  /* 0x0002620000277ab9 */ /* 0x000fe20000000800 */
[----:B------:R-:W-:Y:S01]  /*122e0*/  BSSY B0, `(.L_x_3896) ;  /* 0x0000482000007945 */ /* 0x000fe20003800000 */
[----:B------:R-:W-:Y:S01]  /*122f0*/  PRMT R3, R224, 0x654, R3 ;  /* 0x00000654e0037816 */ /* 0x000fe20000000003 */
[--C-:B------:R-:W-:Y:S01]  /*12300*/  IMAD.MOV.U32 R118, RZ, RZ, R119.reuse ;  /* 0x000000ffff767224 */ /* 0x100fe200078e0077 */
[----:B------:R-:W4:Y:S01]  /*12310*/  MUFU.TANH R6, R6 ;  /* 0x0000000600067308 */ /* 0x000f220000002400 */
[--C-:B------:R-:W-:Y:S01]  /*12320*/  IMAD.MOV.U32 R117, RZ, RZ, R119.reuse ;  /* 0x000000ffff757224 */ /* 0x100fe200078e0077 */
[----:B------:R4:W-:Y:S01]  /*12330*/  SYNCS.ARRIVE.TRANS64.RED.A1T0 RZ, [R3+URZ], RZ ;  /* 0x000000ff03ff79a7 */ /* 0x0009e2000810043f */
[-C--:B------:R-:W-:Y:S01]  /*12340*/  MOV R116, R119.reuse ;  /* 0x0000007700747202 */ /* 0x080fe20000000f00 */
[--C-:B------:R-:W-:Y:S01]  /*12350*/  IMAD.MOV.U32 R115, RZ, RZ, R119.reuse ;  /* 0x000000ffff737224 */ /* 0x100fe200078e0077 */
[-C--:B------:R-:W-:Y:S01]  /*12360*/  MOV R113, R119.reuse ;  /* 0x0000007700717202 */ /* 0x080fe20000000f00 */
[--C-:B------:R-:W-:Y:S01]  /*12370*/  IMAD.MOV.U32 R114, RZ, RZ, R119.reuse ;  /* 0x000000ffff727224 */ /* 0x100fe200078e0077 */
[-C--:B------:R-:W-:Y:S01]  /*12380*/  MOV R110, R119.reuse ;  /* 0x00000077006e7202 */ /* 0x080fe20000000f00 */
[----:B------:R-:W4:Y:S01]  /*12390*/  MUFU.TANH R26, R26 ;  /* 0x0000001a001a7308 */ /* 0x000f220000002400 */
[--C-:B------:R-:W-:Y:S01]  /*123a0*/  IMAD.MOV.U32 R112, RZ, RZ, R119.reuse ;  /* 0x000000ffff707224 */ /* 0x100fe200078e0077 */
[-C--:B------:R-:W-:Y:S01]  /*123b0*/  MOV R107, R119.reuse ;  /* 0x00000077006b7202 */ /* 0x080fe20000000f00 */
[--C-:B------:R-:W-:Y:S01]  /*123c0*/  IMAD.MOV.U32 R111, RZ, RZ, R119.reuse ;  /* 0x000000ffff6f7224 */ /* 0x100fe200078e0077 */
[-C--:B------:R-:W-:Y:S01]  /*123d0*/  MOV R104, R119.reuse ;  /* 0x0000007700687202 */ /* 0x080fe20000000f00 */
[--C-:B------:R-:W-:Y:S01]  /*123e0*/  IMAD.MOV.U32 R109, RZ, RZ, R119.reuse ;  /* 0x000000ffff6d7224 */ /* 0x100fe200078e0077 */
[-C--:B------:R-:W-:Y:S01]  /*123f0*/  MOV R101, R119.reuse ;  /* 0x0000007700657202 */ /* 0x080fe20000000f00 */
[--C-:B------:R-:W-:Y:S01]  /*12400*/  IMAD.MOV.U32 R108, RZ, RZ, R119.reuse ;  /* 0x000000ffff6c7224 */ /* 0x100fe200078e0077 */
        /* <DEDUP_REMOVED lines=18> */
[----:B------:R-:W-:Y:S01]  /*12530*/  MOV R44, R119 ;  /* 0x00000077002c7202 */ /* 0x000fe20000000f00 */
[----:B------:R-:W-:-:S02]  /*12540*/  IMAD.MOV.U32 R84, RZ, RZ, R119 ;  /* 0x000000ffff547224 */ /* 0x000fc400078e0077 */
[--C-:B------:R-:W-:Y:S02]  /*12550*/  IMAD.MOV.U32 R82, RZ, RZ, R119.reuse ;  /* 0x000000ffff527224 */ /* 0x100fe400078e0077 */
[--C-:B------:R-:W-:Y:S01]  /*12560*/  IMAD.MOV.U32 R78, RZ, RZ, R119.reuse ;  /* 0x000000ffff4e7224 */ /* 0x100fe200078e0077 */
[----:B------:R-:W4:Y:S01]  /*12570*/  MUFU.TANH R28, R28 ;  /* 0x0000001c001c7308 */ /* 0x000f220000002400 */
[--C-:B------:R-:W-:Y:S02]  /*12580*/  IMAD.MOV.U32 R76, RZ, RZ, R119.reuse ;  /* 0x000000ffff4c7224 */ /* 0x100fe400078e0077 */
[--C-:B------:R-:W-:Y:S02]  /*12590*/  IMAD.MOV.U32 R64, RZ, RZ, R119.reuse ;  /* 0x000000ffff407224 */ /* 0x100fe400078e0077 */
[--C-:B------:R-:W-:Y:S02]  /*125a0*/  IMAD.MOV.U32 R58, RZ, RZ, R119.reuse ;  /* 0x000000ffff3a7224 */ /* 0x100fe400078e0077 */
[--C-:B------:R-:W-:Y:S01]  /*125b0*/  IMAD.MOV.U32 R54, RZ, RZ, R119.reuse ;  /* 0x000000ffff367224 */ /* 0x100fe200078e0077 */
[----:B------:R-:W4:Y:S01]  /*125c0*/  MUFU.TANH R13, R13 ;  /* 0x0000000d000d7308 */ /* 0x000f220000002400 */
[----:B------:R-:W-:-:S02]  /*125d0*/  IMAD.MOV.U32 R52, RZ, RZ, R119 ;  /* 0x000000ffff347224 */ /* 0x000fc400078e0077 */
[--C-:B------:R-:W-:Y:S02]  /*125e0*/  IMAD.MOV.U32 R48, RZ, RZ, R119.reuse ;  /* 0x000000ffff307224 */ /* 0x100fe400078e0077 */
[----:B------:R-:W-:-:S03]  /*125f0*/  IMAD.MOV.U32 R46, RZ, RZ, R119 ;  /* 0x000000ffff2e7224 */ /* 0x000fc600078e0077 */
[----:B------:R-:W4:Y:S08]  /*12600*/  MUFU.TANH R27, R27 ;  /* 0x0000001b001b7308 */ /* 0x000f300000002400 */
[----:B------:R-:W4:Y:S08]  /*12610*/  MUFU.TANH R15, R15 ;  /* 0x0000000f000f7308 */ /* 0x000f300000002400 */
[----:B------:R-:W4:Y:S08]  /*12620*/  MUFU.TANH R30, R30 ;  /* 0x0000001e001e7308 */ /* 0x000f300000002400 */
[----:B------:R-:W4:Y:S08]  /*12630*/  MUFU.TANH R21, R21 ;  /* 0x0000001500157308 */ /* 0x000f300000002400 */
[----:B------:R-:W4:Y:S08]  /*12640*/  MUFU.TANH R29, R29 ;  /* 0x0000001d001d7308 */ /* 0x000f300000002400 */
[----:B------:R-:W4:Y:S08]  /*12650*/  MUFU.TANH R25, R25 ;  /* 0x0000001900197308 */ /* 0x000f300000002400 */
[----:B------:R-:W4:Y:S08]  /*12660*/  MUFU.TANH R36, R36 ;  /* 0x0000002400247308 */ /* 0x000f300000002400 */
[----:B------:R4:W-:Y:S08]  /*12670*/  MUFU.TANH R99, R69 ;  /* 0x0000004500637308 */ /* 0x0009f00000002400 */
[----:B------:R-:W4:Y:S08]  /*12680*/  MUFU.TANH R20, R20 ;  /* 0x0000001400147308 */ /* 0x000f300000002400 */
        /* <DEDUP_REMOVED lines=13> */
[----:B------:R-:W4:Y:S01]  /*12760*/  MUFU.TANH R41, R41 ;  /* 0x0000002900297308 */ /* 0x000f220000002400 */
[----:B--2---:R-:W-:-:S02]  /*12770*/  IADD3 R47, R138, 0x60, -R74 ;  /* 0x000000608a2f7810 */ /* 0x004fc40007ffe84a */
[----:B------:R-:W-:-:S03]  /*12780*/  MOV R74, R119 ;  /* 0x00000077004a7202 */ /* 0x000fc60000000f00 */
[----:B------:R-:W-:Y:S02]  /*12790*/  IMAD R42, R72, -0x60, R47 ;  /* 0xffffffa0482a7824 */ /* 0x000fe400078e022f */
[----:B------:R-:W2:Y:S03]  /*127a0*/  MUFU.TANH R93, R93 ;  /* 0x0000005d005d7308 */ /* 0x000ea60000002400 */
[C---:B------:R-:W-:Y:S02]  /*127b0*/  ISETP.GT.AND P6, PT, R42.reuse, RZ, PT ;  /* 0x000000ff2a00720c */ /* 0x040fe40003fc4270 */
[C---:B------:R-:W-:Y:S02]  /*127c0*/  ISETP.GT.AND P5, PT, R42.reuse, 0x1, PT ;  /* 0x000000012a00780c */ /* 0x040fe40003fa4270 */
[----:B------:R-:W-:Y:S01]  /*127d0*/  ISETP.GT.AND P4, PT, R42, 0x8, PT ;  /* 0x000000082a00780c */ /* 0x000fe20003f84270 */
[----:B------:R-:W2:Y:S01]  /*127e0*/  MUFU.TANH R45, R45 ;  /* 0x0000002d002d7308 */ /* 0x000ea20000002400 */
[----:B0-----:R-:W-:-:S02]  /*127f0*/  FSEL R32, R0, -INF , P6 ;  /* 0xff80000000207808 */ /* 0x001fc40003000000 */
[----:B-1----:R-:W-:Y:S02]  /*12800*/  FSEL R47, R4, -INF , P5 ;  /* 0xff800000042f7808 */ /* 0x002fe40002800000 */
[----:B------:R-:W-:Y:S02]  /*12810*/  ISETP.GT.AND P3, PT, R42, 0x9, PT ;  /* 0x000000092a00780c */ /* 0x000fe40003f64270 */
[----:B---3--:R-:W-:Y:S01]  /*12820*/  FSEL R49, R5, -INF , P4 ;  /* 0xff80000005317808 */ /* 0x008fe20002000000 */
[----:B------:R-:W0:Y:S01]  /*12830*/  MUFU.TANH R95, R95 ;  /* 0x0000005f005f7308 */ /* 0x000e220000002400 */
[----:B------:R-:W-:Y:S02]  /*12840*/  FMNMX.FTZ R0, R32, R47, !PT ;  /* 0x0000002f20007209 */ /* 0x000fe40007810000 */
[----:B------:R-:W-:Y:S02]  /*12850*/  ISETP.GT.AND P2, PT, R42, 0x10, PT ;  /* 0x000000102a00780c */ /* 0x000fe40003f44270 */
[----:B----4-:R-:W-:-:S02]  /*12860*/  FSEL R51, R8, -INF , P3 ;  /* 0xff80000008337808 */ /* 0x010fc40001800000 */
[----:B------:R-:W-:Y:S01]  /*12870*/  FMNMX.FTZ R0, R49, R0, !PT ;  /* 0x0000000031007209 */ /* 0x000fe20007810000 */
[----:B------:R-:W1:Y:S01]  /*12880*/  MUFU.TANH R43, R43 ;  /* 0x0000002b002b7308 */ /* 0x000e620000002400 */
[----:B------:R-:W-:Y:S02]  /*12890*/  ISETP.GT.AND P1, PT, R42, 0x11, PT ;  /* 0x000000112a00780c */ /* 0x000fe40003f24270 */
[----:B------:R-:W-:Y:S02]  /*128a0*/  FSEL R53, R12, -INF , P2 ;  /* 0xff8000000c357808 */ /* 0x000fe40001000000 */
[----:B------:R-:W-:Y:S02]  /*128b0*/  FMNMX.FTZ R0, R51, R0, !PT ;  /* 0x0000000033007209 */ /* 0x000fe40007810000 */
[----:B------:R-:W-:Y:S01]  /*128c0*/  FSEL R7, R7, -INF , P6 ;  /* 0xff80000007077808 */ /* 0x000fe20003000000 */
[----:B------:R-:W3:Y:S01]  /*128d0*/  MUFU.TANH R68, R68 ;  /* 0x0000004400447308 */ /* 0x000ee20000002400 */
[----:B------:R-:W-:-:S02]  /*128e0*/  ISETP.GT.AND P6, PT, R42, 0x18, PT ;  /* 0x000000182a00780c */ /* 0x000fc40003fc4270 */
[----:B------:R-:W-:Y:S02]  /*128f0*/  FSEL R55, R10, -INF , P1 ;  /* 0xff8000000a377808 */ /* 0x000fe40000800000 */
[----:B------:R-:W-:Y:S02]  /*12900*/  FMNMX.FTZ R0, R53, R0, !PT ;  /* 0x0000000035007209 */ /* 0x000fe40007810000 */
[----:B------:R-:W-:Y:S01]  /*12910*/  FSEL R6, R6, -INF , P5 ;  /* 0xff80000006067808 */ /* 0x000fe20002800000 */
[----:B------:R-:W4:Y:S01]  /*12920*/  MUFU.TANH R62, R62 ;  /* 0x0000003e003e7308 */ /* 0x000f220000002400 */
[----:B------:R-:W-:Y:S02]  /*12930*/  ISETP.GT.AND P5, PT, R42, 0x19, PT ;  /* 0x000000192a00780c */ /* 0x000fe40003fa4270 */
[----:B------:R-:W-:Y:S02]  /*12940*/  FSEL R61, R26, -INF , P6 ;  /* 0xff8000001a3d7808 */ /* 0x000fe40003000000 */
[----:B------:R-:W-:-:S02]  /*12950*/  FMNMX.FTZ R0, R55, R0, !PT ;  /* 0x0000000037007209 */ /* 0x000fc40007810000 */
[----:B------:R-:W-:Y:S01]  /*12960*/  FSEL R9, R9, -INF , P4 ;  /* 0xff80000009097808 */ /* 0x000fe20002000000 */
[----:B------:R-:W4:Y:S01]  /*12970*/  MUFU.TANH R63, R63 ;  /* 0x0000003f003f7308 */ /* 0x000f220000002400 */
[----:B------:R-:W-:Y:S02]  /*12980*/  ISETP.GT.AND P4, PT, R42, 0x20, PT ;  /* 0x000000202a00780c */ /* 0x000fe40003f84270 */
[----:B------:R-:W-:Y:S02]  /*12990*/  FSEL R65, R24, -INF , P5 ;  /* 0xff80000018417808 */ /* 0x000fe40002800000 */
[----:B------:R-:W-:Y:S02]  /*129a0*/  FMNMX.FTZ R0, R61, R0, !PT ;  /* 0x000000003d007209 */ /* 0x000fe40007810000 */
[----:B------:R-:W-:Y:S01]  /*129b0*/  FSEL R11, R11, -INF , P3 ;  /* 0xff8000000b0b7808 */ /* 0x000fe20001800000 */
[----:B------:R-:W4:Y:S01]  /*129c0*/  MUFU.TANH R66, R66 ;  /* 0x0000004200427308 */ /* 0x000f220000002400 */
        /* <DEDUP_REMOVED lines=28> */
[----:B------:R-:W-:Y:S01]  /*12b90*/  FSEL R81, R40, -INF , P4 ;  /* 0xff80000028517808 */ /* 0x000fe20002000000 */
[----:B------:R-:W-:Y:S01]  /*12ba0*/  IMAD.MOV.U32 R40, RZ, RZ, R119 ;  /* 0x000000ffff287224 */ /* 0x000fe200078e0077 */
[----:B------:R-:W-:Y:S02]  /*12bb0*/  FMNMX.FTZ R0, R79, R0, !PT ;  /* 0x000000004f007209 */ /* 0x000fe40007810000 */
[----:B------:R-:W-:Y:S02]  /*12bc0*/  FSEL R31, R31, -INF , P2 ;  /* 0xff8000001f1f7808 */ /* 0x000fe40001000000 */
[----:B------:R-:W-:Y:S02]  /*12bd0*/  ISETP.GT.AND P2, PT, R42, 0x40, PT ;  /* 0x000000402a00780c */ /* 0x000fe40003f44270 */
[----:B------:R-:W-:Y:S02]  /*12be0*/  FSEL R83, R38, -INF , P3 ;  /* 0xff80000026537808 */ /* 0x000fe40001800000 */
[----:B------:R-:W-:-:S02]  /*12bf0*/  FMNMX.FTZ R0, R81, R0, !PT ;  /* 0x0000000051007209 */ /* 0x000fc40007810000 */
[----:B------:R-:W-:Y:S02]  /*12c00*/  FSEL R33, R33, -INF , P1 ;  /* 0xff80000021217808 */ /* 0x000fe40000800000 */
[C---:B------:R-:W-:Y:S02]  /*12c10*/  ISETP.GT.AND P1, PT, R42.reuse, 0x41, PT ;  /* 0x000000412a00780c */ /* 0x040fe40003f24270 */
        /* <DEDUP_REMOVED lines=8> */
[----:B------:R-:W-:Y:S01]  /*12ca0*/  FSEL R89, R60, -INF , P6 ;  /* 0xff8000003c597808 */ /* 0x000fe20003000000 */
[----:B------:R-:W-:Y:S01]  /*12cb0*/  IMAD.MOV.U32 R60, RZ, RZ, R119 ;  /* 0x000000ffff3c7224 */ /* 0x000fe200078e0077 */
[----:B------:R-:W-:-:S02]  /*12cc0*/  FMNMX.FTZ R0, R87, R0, !PT ;  /* 0x0000000057007209 */ /* 0x000fc40007810000 */
[----:B------:R-:W-:Y:S02]  /*12cd0*/  FSEL R39, R39, -INF , P4 ;  /* 0xff80000027277808 */ /* 0x000fe40002000000 */
[C---:B------:R-:W-:Y:S02]  /*12ce0*/  ISETP.GT.AND P4, PT, R42.reuse, 0x50, PT ;  /* 0x000000502a00780c */ /* 0x040fe40003f84270 */
[----:B------:R-:W-:Y:S02]  /*12cf0*/  FSEL R91, R91, -INF , P5 ;  /* 0xff8000005b5b7808 */ /* 0x000fe40002800000 */
[----:B------:R-:W-:Y:S02]  /*12d00*/  FMNMX.FTZ R0, R89, R0, !PT ;  /* 0x0000000059007209 */ /* 0x000fe40007810000 */
[----:B------:R-:W-:Y:S02]  /*12d10*/  FSEL R41, R41, -INF , P3 ;  /* 0xff80000029297808 */ /* 0x000fe40001800000 */
[----:B------:R-:W-:-:S02]  /*12d20*/  ISETP.GT.AND P3, PT, R42, 0x51, PT ;  /* 0x000000512a00780c */ /* 0x000fc40003f64270 */
[----:B--2---:R-:W-:Y:S02]  /*12d30*/  FSEL R93, R93, -INF , P4 ;  /* 0xff8000005d5d7808 */ /* 0x004fe40002000000 */
[----:B------:R-:W-:Y:S02]  /*12d40*/  FMNMX.FTZ R0, R91, R0, !PT ;  /* 0x000000005b007209 */ /* 0x000fe40007810000 */
[----:B------:R-:W-:Y:S02]  /*12d50*/  FSEL R45, R45, -INF , P2 ;  /* 0xff8000002d2d7808 */ /* 0x000fe40001000000 */
[----:B------:R-:W-:Y:S02]  /*12d60*/  ISETP.GT.AND P2, PT, R42, 0x58, PT ;  /* 0x000000582a00780c */ /* 0x000fe40003f44270 */
[----:B0-----:R-:W-:Y:S02]  /*12d70*/  FSEL R95, R95, -INF , P3 ;  /* 0xff8000005f5f7808 */ /* 0x001fe40001800000 */
[----:B------:R-:W-:-:S02]  /*12d80*/  FMNMX.FTZ R0, R93, R0, !PT ;  /* 0x000000005d007209 */ /* 0x000fc40007810000 */
[----:B-1----:R-:W-:Y:S02]  /*12d90*/  FSEL R43, R43, -INF , P1 ;  /* 0xff8000002b2b7808 */ /* 0x002fe40000800000 */
[----:B------:R-:W-:Y:S01]  /*12da0*/  ISETP.GT.AND P1, PT, R42, 0x59, PT ;  /* 0x000000592a00780c */ /* 0x000fe20003f24270 */
[----:B------:R-:W-:Y:S01]  /*12db0*/  IMAD.MOV.U32 R42, RZ, RZ, R119 ;  /* 0x000000ffff2a7224 */ /* 0x000fe200078e0077 */
[----:B---3--:R-:W-:Y:S02]  /*12dc0*/  FSEL R97, R68, -INF , P2 ;  /* 0xff80000044617808 */ /* 0x008fe40001000000 */
[----:B------:R-:W-:Y:S02]  /*12dd0*/  FMNMX.FTZ R0, R95, R0, !PT ;  /* 0x000000005f007209 */ /* 0x000fe40007810000 */
[----:B------:R-:W-:Y:S02]  /*12de0*/  FSEL R99, R99, -INF , P1 ;  /* 0xff80000063637808 */ /* 0x000fe40000800000 */
[----:B------:R-:W-:-:S02]  /*12df0*/  FMNMX.FTZ R0, R97, R0, !PT ;  /* 0x0000000061007209 */ /* 0x000fc40007810000 */
[-C--:B------:R-:W-:Y:S02]  /*12e00*/  MOV R68, R119.reuse ;  /* 0x0000007700447202 */ /* 0x080fe40000000f00 */
[----:B------:R-:W-:Y:S01]  /*12e10*/  FMNMX.FTZ R4, R99, R0, !PT ;  /* 0x0000000063047209 */ /* 0x000fe20007810000 */
[----:B------:R-:W-:Y:S01]  /*12e20*/  IMAD.U32 R0, RZ, RZ, UR5 ;  /* 0x00000005ff007e24 */ /* 0x000fe2000f8e00ff */
[----:B------:R-:W-:-:S03]  /*12e30*/  MOV R38, R119 ;  /* 0x0000007700267202 */ /* 0x000fc60000000f00 */
[----:B------:R-:W0:Y:S02]  /*12e40*/  SHFL.BFLY PT, R5, R4, 0x2, 0x1f ;  /* 0x0c401f0004057f89 */ /* 0x000e2400000e0000 */
[----:B0-----:R-:W-:Y:S02]  /*12e50*/  FMNMX.FTZ R10, R4, R5, !PT ;  /* 0x00000005040a7209 */ /* 0x001fe40007810000 */
[----:B------:R-:W-:-:S03]  /*12e60*/  FMNMX.FTZ R4, R7, R6, !PT ;  /* 0x0000000607047209 */ /* 0x000fc60007810000 */
[----:B------:R-:W0:Y:S01]  /*12e70*/  SHFL.BFLY PT, R5, R10, 0x1, 0x1f ;  /* 0x0c201f000a057f89 */ /* 0x000e2200000e0000 */
[----:B------:R-:W-:-:S04]  /*12e80*/  FMNMX.FTZ R4, R9, R4, !PT ;  /* 0x0000000409047209 */ /* 0x000fc80007810000 */
[----:B------:R-:W-:-:S04]  /*12e90*/  FMNMX.FTZ R4, R11, R4, !PT ;  /* 0x000000040b047209 */ /* 0x000fc80007810000 */
[----:B------:R-:W-:-:S04]  /*12ea0*/  FMNMX.FTZ R4, R13, R4, !PT ;  /* 0x000000040d047209 */ /* 0x000fc80007810000 */
        /* <DEDUP_REMOVED lines=15> */
[----:B----4-:R-:W-:Y:S01]  /*12fa0*/  FSEL R53, R62, -INF , P6 ;  /* 0xff8000003e357808 */ /* 0x010fe20003000000 */
[--C-:B------:R-:W-:Y:S01]  /*12fb0*/  FFMA.FTZ R190, R49, R0, -R8.reuse ;  /* 0x0000000031be7223 */ /* 0x100fe20000010808 */
[----:B------:R-:W-:Y:S01]  /*12fc0*/  FMNMX.FTZ R4, R37, R4, !PT ;  /* 0x0000000425047209 */ /* 0x000fe20007810000 */
[-CC-:B------:R-:W-:Y:S01]  /*12fd0*/  FFMA.FTZ R49, R51, R0.reuse, -R8.reuse ;  /* 0x0000000033317223 */ /* 0x180fe20000010808 */
[----:B------:R-:W-:Y:S01]  /*12fe0*/  FSEL R61, R63, -INF , P5 ;  /* 0xff8000003f3d7808 */ /* 0x000fe20002800000 */
        /* <DEDUP_REMOVED lines=14> */
[----:B------:R-:W-:Y:S01]  /*130d0*/  MUFU.EX2 R190, R190 ;  /* 0x000000be00be7308 */ /* 0x000fe20000000800 */
[----:B------:R-:W-:Y:S01]  /*130e0*/  FSEL R69, R71, -INF , P1 ;  /* 0xff80000047457808 */ /* 0x000fe20000800000 */
[--C-:B------:R-:W-:Y:S01]  /*130f0*/  FFMA.FTZ R71, R79, R0, -R8.reuse ;  /* 0x000000004f477223 */ /* 0x100fe20000010808 */
[----:B------:R-:W-:Y:S01]  /*13100*/  FMNMX.FTZ R4, R53, R4, !PT ;  /* 0x0000000435047209 */ /* 0x000fe20007810000 */
[-CC-:B------:R-:W-:Y:S01]  /*13110*/  FFMA.FTZ R176, R77, R0.reuse, -R8.reuse ;  /* 0x000000004db07223 */ /* 0x180fe20000010808 */
[-CC-:B------:R-:W-:Y:S01]  /*13120*/  FFMA.FTZ R178, R81, R0.reuse, -R8.reuse ;  /* 0x0000000051b27223 */ /* 0x180fe20000010808 */
[--C-:B------:R-:W-:Y:S01]  /*13130*/  FFMA.FTZ R57, R57, R0, -R8.reuse ;  /* 0x0000000039397223 */ /* 0x100fe20000010808 */
[----:B------:R-:W-:Y:S01]  /*13140*/  FMNMX.FTZ R4, R61, R4, !PT ;  /* 0x000000043d047209 */ /* 0x000fe20007810000 */
[----:B------:R-:W-:Y:S01]  /*13150*/  MUFU.EX2 R188, R188 ;  /* 0x000000bc00bc7308 */ /* 0x000fe20000000800 */
[-CC-:B------:R-:W-:Y:S01]  /*13160*/  FFMA.FTZ R73, R83, R0.reuse, -R8.reuse ;  /* 0x0000000053497223 */ /* 0x180fe20000010808 */
[--C-:B------:R-:W-:Y:S01]  /*13170*/  FFMA.FTZ R172, R85, R0, -R8.reuse ;  /* 0x0000000055ac7223 */ /* 0x100fe20000010808 */
[----:B------:R-:W-:Y:S01]  /*13180*/  FMNMX.FTZ R4, R63, R4, !PT ;  /* 0x000000043f047209 */ /* 0x000fe20007810000 */
[-CC-:B------:R-:W-:Y:S01]  /*13190*/  FFMA.FTZ R174, R89, R0.reuse, -R8.reuse ;  /* 0x0000000059ae7223 */ /* 0x180fe20000010808 */
[-CC-:B------:R-:W-:Y:S01]  /*131a0*/  FFMA.FTZ R77, R91, R0.reuse, -R8.reuse ;  /* 0x000000005b4d7223 */ /* 0x180fe20000010808 */
[--C-:B------:R-:W-:Y:S01]  /*131b0*/  FFMA.FTZ R168, R93, R0, -R8.reuse ;  /* 0x000000005da87223 */ /* 0x100fe20000010808 */
[----:B------:R-:W-:Y:S01]  /*131c0*/  FMNMX.FTZ R4, R65, R4, !PT ;  /* 0x0000000441047209 */ /* 0x000fe20007810000 */
[----:B------:R-:W0:Y:S01]  /*131d0*/  MUFU.EX2 R47, R47 ;  /* 0x0000002f002f7308 */ /* 0x000e220000000800 */
[-CC-:B------:R-:W-:Y:S01]  /*131e0*/  FFMA.FTZ R95, R95, R0.reuse, -R8.reuse ;  /* 0x000000005f5f7223 */ /* 0x180fe20000010808 */
[--C-:B------:R-:W-:Y:S01]  /*131f0*/  FFMA.FTZ R170, R97, R0, -R8.reuse ;  /* 0x0000000061aa7223 */ /* 0x100fe20000010808 */
[----:B------:R-:W-:Y:S01]  /*13200*/  FMNMX.FTZ R4, R67, R4, !PT ;  /* 0x0000000443047209 */ /* 0x000fe20007810000 */
[----:B------:R-:W-:Y:S01]  /*13210*/  FFMA.FTZ R81, R99, R0, -R8 ;  /* 0x0000000063517223 */ /* 0x000fe20000010808 */
[--C-:B------:R-:W-:Y:S01]  /*13220*/  IMAD.MOV.U32 R99, RZ, RZ, R119.reuse ;  /* 0x000000ffff637224 */ /* 0x100fe200078e0077 */
[-C--:B------:R-:W-:Y:S01]  /*13230*/  MOV R89, R119.reuse ;  /* 0x0000007700597202 */ /* 0x080fe20000000f00 */
[--C-:B------:R-:W-:Y:S01]  /*13240*/  IMAD.MOV.U32 R97, RZ, RZ, R119.reuse ;  /* 0x000000ffff617224 */ /* 0x100fe200078e0077 */
[----:B------:R-:W-:Y:S01]  /*13250*/  FMNMX.FTZ R4, R69, R4, !PT ;  /* 0x0000000445047209 */ /* 0x000fe20007810000 */
[----:B------:R-:W1:Y:S01]  /*13260*/  MUFU.EX2 R49, R49 ;  /* 0x0000003100317308 */ /* 0x000e620000000800 */
[--C-:B------:R-:W-:Y:S01]  /*13270*/  IMAD.MOV.U32 R93, RZ, RZ, R119.reuse ;  /* 0x000000ffff5d7224 */ /* 0x100fe200078e0077 */
[-C--:B------:R-:W-:Y:S01]  /*13280*/  MOV R83, R119.reuse ;  /* 0x0000007700537202 */ /* 0x080fe20000000f00 */
[--C-:B------:R-:W-:Y:S01]  /*13290*/  IMAD.MOV.U32 R91, RZ, RZ, R119.reuse ;  /* 0x000000ffff5b7224 */ /* 0x100fe200078e0077 */
[----:B------:R-:W2:Y:S01]  /*132a0*/  SHFL.BFLY PT, R75, R4, 0x2, 0x1f ;  /* 0x0c401f00044b7f89 */ /* 0x000ea200000e0000 */
[--C-:B------:R-:W-:Y:S01]  /*132b0*/  IMAD.MOV.U32 R85, RZ, RZ, R119.reuse ;  /* 0x000000ffff557224 */ /* 0x100fe200078e0077 */
[----:B------:R-:W-:Y:S01]  /*132c0*/  MOV R62, R119 ;  /* 0x00000077003e7202 */ /* 0x000fe20000000f00 */
[--C-:B------:R-:W-:Y:S01]  /*132d0*/  IMAD.MOV.U32 R70, RZ, RZ, R119.reuse ;  /* 0x000000ffff467224 */ /* 0x100fe200078e0077 */
[----:B------:R-:W3:Y:S01]  /*132e0*/  MUFU.EX2 R184, R184 ;  /* 0x000000b800b87308 */ /* 0x000ee20000000800 */
[----:B------:R-:W-:-:S07]  /*132f0*/  IMAD.MOV.U32 R66, RZ, RZ, R119 ;  /* 0x000000ffff427224 */ /* 0x000fce00078e0077 */
[----:B------:R-:W4:Y:S08]  /*13300*/  MUFU.EX2 R51, R51 ;  /* 0x0000003300337308 */ /* 0x000f300000000800 */
[----:B------:R-:W4:Y:S01]  /*13310*/  MUFU.EX2 R186, R186 ;  /* 0x000000ba00ba7308 */ /* 0x000f220000000800 */
[----:B--2---:R-:W-:Y:S01]  /*13320*/  FMNMX.FTZ R10, R4, R75, !PT ;  /* 0x0000004b040a7209 */ /* 0x004fe20007810000 */
[----:B------:R-:W-:Y:S01]  /*13330*/  FFMA.FTZ R75, R87, R0, -R8 ;  /* 0x00000000574b7223 */ /* 0x000fe20000010808 */
[----:B------:R-:W-:-:S05]  /*13340*/  IMAD.MOV.U32 R87, RZ, RZ, R119 ;  /* 0x000000ffff577224 */ /* 0x000fca00078e0077 */
[----:B------:R-:W2:Y:S01]  /*13350*/  MUFU.EX2 R55, R55 ;  /* 0x0000003700377308 */ /* 0x000ea20000000800 */
[----:B------:R-:W0:Y:S07]  /*13360*/  SHFL.BFLY PT, R79, R10, 0x1, 0x1f ;  /* 0x0c201f000a4f7f89 */ /* 0x000e2e00000e0000 */
[----:B------:R-:W-:Y:S08]  /*13370*/  MUFU.EX2 R180, R180 ;  /* 0x000000b400b47308 */ /* 0x000ff00000000800 */
[----:B------:R-:W-:Y:S08]  /*13380*/  MUFU.EX2 R57, R57 ;  /* 0x0000003900397308 */ /* 0x000ff00000000800 */
[----:B------:R-:W-:Y:S01]  /*13390*/  MUFU.EX2 R182, R182 ;  /* 0x000000b600b67308 */ /* 0x000fe20000000800 */
[----:B0-----:R-:W-:-:S04]  /*133a0*/  FMNMX.FTZ R4, R10, R79, !PT ;  /* 0x0000004f0a047209 */ /* 0x001fc80007810000 */
[C---:B------:R-:W-:Y:S01]  /*133b0*/  FSETP.NEU.FTZ.AND P1, PT, R4.reuse, -INF , PT ;  /* 0xff8000000400780b */ /* 0x040fe20003f3d000 */
[----:B------:R-:W-:Y:S02]  /*133c0*/  FMUL.FTZ R20, R4, R0 ;  /* 0x0000000004147220 */ /* 0x000fe40000410000 */
[----:B------:R-:W-:Y:S03]  /*133d0*/  MUFU.EX2 R59, R59 ;  /* 0x0000003b003b7308 */ /* 0x000fe60000000800 */
[----:B------:R-:W-:-:S05]  /*133e0*/  FSEL R20, R20, RZ, P1 ;  /* 0x000000ff14147208 */ /* 0x000fca0000800000 */
[-CC-:B------:R-:W-:Y:S01]  /*133f0*/  FFMA.FTZ R189, R7, R0.reuse, -R20.reuse ;  /* 0x0000000007bd7223 */ /* 0x180fe20000010814 */
[-CC-:B------:R-:W-:Y:S01]  /*13400*/  FFMA.FTZ R6, R6, R0.reuse, -R20.reuse ;  /* 0x0000000006067223 */ /* 0x180fe20000010814 */
[-CC-:B------:R-:W-:Y:S01]  /*13410*/  FFMA.FTZ R191, R9, R0.reuse, -R20.reuse ;  /* 0x0000000009bf7223 */ /* 0x180fe20000010814 */
[-CC-:B------:R-:W-:Y:S01]  /*13420*/  FFMA.FTZ R8, R11, R0.reuse, -R20.reuse ;  /* 0x000000000b087223 */ /* 0x180fe20000010814 */
[-CC-:B------:R-:W-:Y:S01]  /*13430*/  FFMA.FTZ R185, R13, R0.reuse, -R20.reuse ;  /* 0x000000000db97223 */ /* 0x180fe20000010814 */
[----:B------:R-:W-:Y:S01]  /*13440*/  FADD.FTZ R7, R188, R47 ;  /* 0x0000002fbc077221 */ /* 0x000fe20000010000 */
[----:B------:R-:W-:Y:S01]  /*13450*/  MUFU.EX2 R189, R189 ;  /* 0x000000bd00bd7308 */ /* 0x000fe20000000800 */
[-CC-:B------:R-:W-:Y:S01]  /*13460*/  FFMA.FTZ R10, R15, R0.reuse, -R20.reuse ;  /* 0x000000000f0a7223 */ /* 0x180fe20000010814 */
[-CC-:B------:R-:W-:Y:S01]  /*13470*/  FFMA.FTZ R187, R21, R0.reuse, -R20.reuse ;  /* 0x0000000015bb7223 */ /* 0x180fe20000010814 */
[----:B------:R-:W-:Y:S01]  /*13480*/  FADD.FTZ R28, R190, R7 ;  /* 0x00000007be1c7221 */ /* 0x000fe20000010000 */
[-CC-:B------:R-:W-:Y:S01]  /*13490*/  FFMA.FTZ R12, R25, R0.reuse, -R20.reuse ;  /* 0x00000000190c7223 */ /* 0x180fe20000010814 */
[-CC-:B------:R-:W-:Y:S01]  /*134a0*/  FFMA.FTZ R181, R27, R0.reuse, -R20.reuse ;  /* 0x000000001bb57223 */ /* 0x180fe20000010814 */
[-C--:B------:R-:W-:Y:S01]  /*134b0*/  FFMA.FTZ R14, R29, R0.reuse, -R20 ;  /* 0x000000001d0e7223 */ /* 0x080fe20000010814 */
[----:B-1----:R-:W-:Y:S01]  /*134c0*/  FADD.FTZ R7, R49, R28 ;  /* 0x0000001c31077221 */ /* 0x002fe20000010000 */
[----:B------:R-:W0:Y:S01]  /*134d0*/  MUFU.EX2 R6, R6 ;  /* 0x0000000600067308 */ /* 0x000e220000000800 */
[-CC-:B------:R-:W-:Y:S01]  /*134e0*/  FFMA.FTZ R183, R31, R0.reuse, -R20.reuse ;  /* 0x000000001fb77223 */ /* 0x180fe20000010814 */
[-CC-:B------:R-:W-:Y:S01]  /*134f0*/  FFMA.FTZ R24, R33, R0.reuse, -R20.reuse ;  /* 0x0000000021187223 */ /* 0x180fe20000010814 */
[----:B---3--:R-:W-:Y:S01]  /*13500*/  FADD.FTZ R28, R184, R7 ;  /* 0x00000007b81c7221 */ /* 0x008fe20000010000 */
[-CC-:B------:R-:W-:Y:S01]  /*13510*/  FFMA.FTZ R177, R35, R0.reuse, -R20.reuse ;  /* 0x0000000023b17223 */ /* 0x180fe20000010814 */
[-CC-:B------:R-:W-:Y:S01]  /*13520*/  FFMA.FTZ R26, R37, R0.reuse, -R20.reuse ;  /* 0x00000000251a7223 */ /* 0x180fe20000010814 */
[-C--:B------:R-:W-:Y:S01]  /*13530*/  FFMA.FTZ R179, R39, R0.reuse, -R20 ;  /* 0x0000000027b37223 */ /* 0x080fe20000010814 */
[----:B----4-:R-:W-:Y:S01]  /*13540*/  FADD.FTZ R9, R51, R28 ;  /* 0x0000001c33097221 */ /* 0x010fe20000010000 */
[----:B------:R-:W1:Y:S01]  /*13550*/  MUFU.EX2 R191, R191 ;  /* 0x000000bf00bf7308 */ /* 0x000e620000000800 */
[-CC-:B------:R-:W-:Y:S01]  /*13560*/  FFMA.FTZ R28, R41, R0.reuse, -R20.reuse ;  /* 0x00000000291c7223 */ /* 0x180fe20000010814 */
[-CC-:B------:R-:W-:Y:S01]  /*13570*/  FFMA.FTZ R173, R45, R0.reuse, -R20.reuse ;  /* 0x000000002dad7223 */ /* 0x180fe20000010814 */
[----:B------:R-:W-:Y:S01]  /*13580*/  FADD.FTZ R32, R186, R9 ;  /* 0x00000009ba207221 */ /* 0x000fe20000010000 */
[-CC-:B------:R-:W-:Y:S01]  /*13590*/  FFMA.FTZ R53, R53, R0.reuse, -R20.reuse ;  /* 0x0000000035357223 */ /* 0x180fe20000010814 */
[-CC-:B------:R-:W-:Y:S01]  /*135a0*/  FFMA.FTZ R61, R61, R0.reuse, -R20.reuse ;  /* 0x000000003d3d7223 */ /* 0x180fe20000010814 */
[-C--:B------:R-:W-:Y:S01]  /*135b0*/  FFMA.FTZ R63, R63, R0.reuse, -R20 ;  /* 0x000000003f3f7223 */ /* 0x080fe20000010814 */
[----:B--2---:R-:W-:Y:S01]  /*135c0*/  FADD.FTZ R9, R55, R32 ;  /* 0x0000002037097221 */ /* 0x004fe20000010000 */
[----:B------:R-:W2:Y:S01]  /*135d0*/  MUFU.EX2 R8, R8 ;  /* 0x0000000800087308 */ /* 0x000ea20000000800 */
[----:B0-----:R-:W-:Y:S01]  /*135e0*/  FADD.FTZ R30, R189, R6 ;  /* 0x00000006bd1e7221 */ /* 0x001fe20000010000 */
[-CC-:B------:R-:W-:Y:S01]  /*135f0*/  FFMA.FTZ R65, R65, R0.reuse, -R20.reuse ;  /* 0x0000000041417223 */ /* 0x180fe20000010814 */
[-CC-:B------:R-:W-:Y:S01]  /*13600*/  FFMA.FTZ R67, R67, R0.reuse, -R20.reuse ;  /* 0x0000000043437223 */ /* 0x180fe20000010814 */
[----:B------:R-:W-:Y:S01]  /*13610*/  FFMA.FTZ R69, R69, R0, -R20 ;  /* 0x0000000045457223 */ /* 0x000fe20000010814 */
[----:B------:R-:W-:Y:S01]  /*13620*/  F2FP.F16.F32.PACK_AB R189, R6, R189 ;  /* 0x000000bd06bd723e */ /* 0x000fe200000000ff */
[--C-:B------:R-:W-:Y:S01]  /*13630*/  IMAD.MOV.U32 R45, RZ, RZ, R119.reuse ;  /* 0x000000ffff2d7224 */ /* 0x100fe200078e0077 */
[----:B------:R-:W-:Y:S01]  /*13640*/  F2FP.F16.F32.PACK_AB R188, R47, R188 ;  /* 0x000000bc2fbc723e */ /* 0x000fe200000000ff */
[----:B------:R-:W0:Y:S01]  /*13650*/  MUFU.EX2 R185, R185 ;  /* 0x000000b900b97308 */ /* 0x000e220000000800 */
[----:B-1----:R-:W-:Y:S01]  /*13660*/  FADD.FTZ R7, R191, R30 ;  /* 0x0000001ebf077221 */ /* 0x002fe20000010000 */
[----:B------:R-:W-:Y:S01]  /*13670*/  F2FP.F16.F32.PACK_AB R190, R49, R190 ;  /* 0x000000be31be723e */ /* 0x000fe200000000ff */
[--C-:B------:R-:W-:Y:S01]  /*13680*/  IMAD.MOV.U32 R49, RZ, RZ, R119.reuse ;  /* 0x000000ffff317224 */ /* 0x100fe200078e0077 */
[----:B------:R-:W-:Y:S01]  /*13690*/  F2FP.F16.F32.PACK_AB R184, R51, R184 ;  /* 0x000000b833b8723e */ /* 0x000fe200000000ff */
[--C-:B------:R-:W-:Y:S01]  /*136a0*/  IMAD.MOV.U32 R51, RZ, RZ, R119.reuse ;  /* 0x000000ffff337224 */ /* 0x100fe200078e0077 */
[----:B------:R-:W-:Y:S01]  /*136b0*/  F2FP.F16.F32.PACK_AB R186, R55, R186 ;  /* 0x000000ba37ba723e */ /* 0x000fe200000000ff */
[----:B------:R-:W-:Y:S01]  /*136c0*/  IMAD.MOV.U32 R55, RZ, RZ, R119 ;  /* 0x000000ffff377224 */ /* 0x000fe200078e0077 */
[----:B------:R-:W1:Y:S01]  /*136d0*/  MUFU.EX2 R10, R10 ;  /* 0x0000000a000a7308 */ /* 0x000e620000000800 */
[C---:B--2---:R-:W-:Y:S01]  /*136e0*/  FADD.FTZ R30, R8.reuse, R7 ;  /* 0x00000007081e7221 */ /* 0x044fe20000010000 */
[----:B------:R-:W-:Y:S01]  /*136f0*/  F2FP.F16.F32.PACK_AB R191, R8, R191 ;  /* 0x000000bf08bf723e */ /* 0x000fe200000000ff */
[----:B------:R-:W-:Y:S01]  /*13700*/  VIADD R8, R72, 0xfffffffe ;  /* 0xfffffffe48087836 */ /* 0x000fe20000000000 */
[----:B------:R-:W-:Y:S01]  /*13710*/  MOV R11, 0x3f800000 ;  /* 0x3f800000000b7802 */ /* 0x000fe20000000f00 */
[--C-:B------:R-:W-:Y:S01]  /*13720*/  IMAD.MOV.U32 R72, RZ, RZ, R119.reuse ;  /* 0x000000ffff487224 */ /* 0x100fe200078e0077 */
[----:B------:R-:W-:Y:S01]  /*13730*/  MOV R47, R119 ;  /* 0x00000077002f7202 */ /* 0x000fe20000000f00 */
[----:B------:R-:W-:Y:S01]  /*13740*/  IMAD.MOV.U32 R39, RZ, RZ, R119 ;  /* 0x000000ffff277224 */ /* 0x000fe200078e0077 */
[----:B------:R-:W2:Y:S01]  /*13750*/  MUFU.EX2 R187, R187 ;  /* 0x000000bb00bb7308 */ /* 0x000ea20000000800 */
[----:B0-----:R-:W-:Y:S01]  /*13760*/  FADD.FTZ R7, R185, R30 ;  /* 0x0000001eb9077221 */ /* 0x001fe20000010000 */
[----:B------:R-:W-:Y:S01]  /*13770*/  FADD.FTZ R30, R180, R9 ;  /* 0x00000009b41e7221 */ /* 0x000fe20000010000 */
[----:B------:R-:W-:Y:S01]  /*13780*/  ISETP.GE.AND P1, PT, R8, R222, PT ;  /* 0x000000de0800720c */ /* 0x000fe20003f26270 */
[----:B------:R-:W-:Y:S01]  /*13790*/  IMAD.MOV.U32 R37, RZ, RZ, R119 ;  /* 0x000000ffff257224 */ /* 0x000fe200078e0077 */
[C---:B------:R-:W-:Y:S01]  /*137a0*/  F2FP.F16.F32.PACK_AB R180, R57.reuse, R180 ;  /* 0x000000b439b4723e */ /* 0x040fe200000000ff */
[----:B------:R-:W-:Y:S01]  /*137b0*/  FADD.FTZ R9, R57, R30 ;  /* 0x0000001e39097221 */ /* 0x000fe20000010000 */
[----:B------:R-:W-:Y:S01]  /*137c0*/  FFMA.FTZ R30, R43, R0, -R20 ;  /* 0x000000002b1e7223 */ /* 0x000fe20000010814 */
[----:B------:R-:W0:Y:S01]  /*137d0*/  MUFU.EX2 R12, R12 ;  /* 0x0000000c000c7308 */ /* 0x000e220000000800 */
[----:B-1----:R-:W-:Y:S01]  /*137e0*/  FADD.FTZ R32, R10, R7 ;  /* 0x000000070a207221 */ /* 0x002fe20000010000 */
[----:B------:R-:W-:Y:S01]  /*137f0*/  FADD.FTZ R34, R182, R9 ;  /* 0x00000009b6227221 */ /* 0x000fe20000010000 */
[----:B------:R-:W-:Y:S01]  /*13800*/  F2FP.F16.F32.PACK_AB R182, R59, R182 ;  /* 0x000000b63bb6723e */ /* 0x000fe200000000ff */
[--C-:B------:R-:W-:Y:S01]  /*13810*/  IMAD.MOV.U32 R57, RZ, RZ, R119.reuse ;  /* 0x000000ffff397224 */ /* 0x100fe200078e0077 */
[----:B------:R-:W-:Y:S01]  /*13820*/  F2FP.F16.F32.PACK_AB R185, R10, R185 ;  /* 0x000000b90ab9723e */ /* 0x000fe200000000ff */
[--C-:B------:R-:W-:Y:S01]  /*13830*/  IMAD.MOV.U32 R43, RZ, RZ, R119.reuse ;  /* 0x000000ffff2b7224 */ /* 0x100fe200078e0077 */
[-C--:B------:R-:W-:Y:S01]  /*13840*/  MOV R41, R119.reuse ;  /* 0x0000007700297202 */ /* 0x080fe20000000f00 */
[----:B------:R-:W1:Y:S01]  /*13850*/  MUFU.EX2 R181, R181 ;  /* 0x000000b500b57308 */ /* 0x000e620000000800 */
[----:B--2---:R-:W-:Y:S01]  /*13860*/  FADD.FTZ R7, R187, R32 ;  /* 0x00000020bb077221 */ /* 0x004fe20000010000 */
[-C--:B------:R-:W-:Y:S01]  /*13870*/  MOV R35, R119.reuse ;  /* 0x0000007700237202 */ /* 0x080fe20000000f00 */
[--C-:B------:R-:W-:Y:S01]  /*13880*/  IMAD.MOV.U32 R33, RZ, RZ, R119.reuse ;  /* 0x000000ffff217224 */ /* 0x100fe200078e0077 */
[----:B------:R-:W-:Y:S01]  /*13890*/  MOV R29, R119 ;  /* 0x00000077001d7202 */ /* 0x000fe20000000f00 */
[----:B------:R-:W-:-:S02]  /*138a0*/  IMAD.MOV.U32 R31, RZ, RZ, R119 ;  /* 0x000000ffff1f7224 */ /* 0x000fc400078e0077 */
[----:B------:R-:W-:Y:S01]  /*138b0*/  IMAD.MOV.U32 R27, RZ, RZ, R119 ;  /* 0x000000ffff1b7224 */ /* 0x000fe200078e0077 */
[----:B------:R-:W2:Y:S01]  /*138c0*/  MUFU.EX2 R14, R14 ;  /* 0x0000000e000e7308 */ /* 0x000ea20000000800 */
[C---:B0-----:R-:W-:Y:S01]  /*138d0*/  FADD.FTZ R32, R12.reuse, R7 ;  /* 0x000000070c207221 */ /* 0x041fe20000010000 */
[----:B------:R-:W-:Y:S01]  /*138e0*/  FADD.FTZ R7, R59, R34 ;  /* 0x000000223b077221 */ /* 0x000fe20000010000 */
[----:B------:R-:W-:Y:S01]  /*138f0*/  F2FP.F16.F32.PACK_AB R187, R12, R187 ;  /* 0x000000bb0cbb723e */ /* 0x000fe200000000ff */
[----:B------:R-:W-:Y:S01]  /*13900*/  IMAD.MOV.U32 R25, RZ, RZ, R119 ;  /* 0x000000ffff197224 */ /* 0x000fe200078e0077 */
[----:B------:R-:W-:-:S03]  /*13910*/  MOV R59, R119 ;  /* 0x00000077003b7202 */ /* 0x000fc60000000f00 */
[----:B------:R-:W0:Y:S01]  /*13920*/  MUFU.EX2 R176, R176 ;  /* 0x000000b000b07308 */ /* 0x000e220000000800 */
[----:B-1----:R-:W-:-:S07]  /*13930*/  FADD.FTZ R3, R181, R32 ;  /* 0x00000020b5037221 */ /* 0x002fce0000010000 */
[----:B------:R-:W1:Y:S01]  /*13940*/  MUFU.EX2 R183, R183 ;  /* 0x000000b700b77308 */ /* 0x000e620000000800 */
[C---:B--2---:R-:W-:Y:S01]  /*13950*/  FADD.FTZ R32, R14.reuse, R3 ;  /* 0x000000030e207221 */ /* 0x044fe20000010000 */
[----:B------:R-:W-:-:S06]  /*13960*/  F2FP.F16.F32.PACK_AB R181, R14, R181 ;  /* 0x000000b50eb5723e */ /* 0x000fcc00000000ff */
[----:B------:R-:W2:Y:S01]  /*13970*/  MUFU.EX2 R71, R71 ;  /* 0x0000004700477308 */ /* 0x000ea20000000800 */
[----:B0-----:R-:W-:-:S07]  /*13980*/  FADD.FTZ R34, R176, R7 ;  /* 0x00000007b0227221 */ /* 0x001fce0000010000 */
[----:B------:R-:W0:Y:S01]  /*13990*/  MUFU.EX2 R24, R24 ;  /* 0x0000001800187308 */ /* 0x000e220000000800 */
[----:B-1----:R-:W-:-:S07]  /*139a0*/  FADD.FTZ R3, R183, R32 ;  /* 0x00000020b7037221 */ /* 0x002fce0000010000 */
[----:B------:R-:W1:Y:S01]  /*139b0*/  MUFU.EX2 R178, R178 ;  /* 0x000000b200b27308 */ /* 0x000e620000000800 */
[C---:B--2---:R-:W-:Y:S01]  /*139c0*/  FADD.FTZ R7, R71.reuse, R34 ;  /* 0x0000002247077221 */ /* 0x044fe20000010000 */
[----:B------:R-:W-:Y:S02]  /*139d0*/  F2FP.F16.F32.PACK_AB R176, R71, R176 ;  /* 0x000000b047b0723e */ /* 0x000fe400000000ff */
[----:B------:R-:W-:-:S04]  /*139e0*/  MOV R71, R119 ;  /* 0x0000007700477202 */ /* 0x000fc80000000f00 */
[----:B------:R-:W2:Y:S01]  /*139f0*/  MUFU.EX2 R177, R177 ;  /* 0x000000b100b17308 */ /* 0x000ea20000000800 */
[C---:B0-----:R-:W-:Y:S01]  /*13a00*/  FADD.FTZ R34, R24.reuse, R3 ;  /* 0x0000000318227221 */ /* 0x041fe20000010000 */
[----:B------:R-:W-:Y:S01]  /*13a10*/  F2FP.F16.F32.PACK_AB R183, R24, R183 ;  /* 0x000000b718b7723e */ /* 0x000fe200000000ff */
[----:B------:R-:W-:-:S05]  /*13a20*/  IMAD.MOV.U32 R24, RZ, RZ, R119 ;  /* 0x000000ffff187224 */ /* 0x000fca00078e0077 */
[----:B------:R-:W0:Y:S01]  /*13a30*/  MUFU.EX2 R73, R73 ;  /* 0x0000004900497308 */ /* 0x000e220000000800 */
[----:B-1----:R-:W-:-:S07]  /*13a40*/  FADD.FTZ R36, R178, R7 ;  /* 0x00000007b2247221 */ /* 0x002fce0000010000 */
[----:B------:R-:W1:Y:S01]  /*13a50*/  MUFU.EX2 R26, R26 ;  /* 0x0000001a001a7308 */ /* 0x000e620000000800 */
[----:B--2---:R-:W-:-:S07]  /*13a60*/  FADD.FTZ R3, R177, R34 ;  /* 0x00000022b1037221 */ /* 0x004fce0000010000 */
[----:B------:R-:W2:Y:S01]  /*13a70*/  MUFU.EX2 R172, R172 ;  /* 0x000000ac00ac7308 */ /* 0x000ea20000000800 */
[C---:B0-----:R-:W-:Y:S01]  /*13a80*/  FADD.FTZ R7, R73.reuse, R36 ;  /* 0x0000002449077221 */ /* 0x041fe20000010000 */
[----:B------:R-:W-:Y:S01]  /*13a90*/  F2FP.F16.F32.PACK_AB R178, R73, R178 ;  /* 0x000000b249b2723e */ /* 0x000fe200000000ff */
[----:B------:R-:W-:-:S05]  /*13aa0*/  IMAD.MOV.U32 R73, RZ, RZ, R119 ;  /* 0x000000ffff497224 */ /* 0x000fca00078e0077 */
[----:B------:R-:W0:Y:S01]  /*13ab0*/  MUFU.EX2 R179, R179 ;  /* 0x000000b300b37308 */ /* 0x000e220000000800 */
[C---:B-1----:R-:W-:Y:S01]  /*13ac0*/  FADD.FTZ R20, R26.reuse, R3 ;  /* 0x000000031a147221 */ /* 0x042fe20000010000 */
[----:B------:R-:W-:Y:S02]  /*13ad0*/  F2FP.F16.F32.PACK_AB R177, R26, R177 ;  /* 0x000000b11ab1723e */ /* 0x000fe400000000ff */
[----:B------:R-:W-:-:S04]  /*13ae0*/  MOV R26, R119 ;  /* 0x00000077001a7202 */ /* 0x000fc80000000f00 */
[----:B------:R-:W1:Y:S01]  /*13af0*/  MUFU.EX2 R75, R75 ;  /* 0x0000004b004b7308 */ /* 0x000e620000000800 */
[----:B--2---:R-:W-:-:S07]  /*13b00*/  FADD.FTZ R34, R172, R7 ;  /* 0x00000007ac227221 */ /* 0x004fce0000010000 */
[----:B------:R-:W2:Y:S01]  /*13b10*/  MUFU.EX2 R28, R28 ;  /* 0x0000001c001c7308 */ /* 0x000ea20000000800 */
[----:B0-----:R-:W-:-:S07]  /*13b20*/  FADD.FTZ R3, R179, R20 ;  /* 0x00000014b3037221 */ /* 0x001fce0000010000 */
[----:B------:R-:W0:Y:S01]  /*13b30*/  MUFU.EX2 R174, R174 ;  /* 0x000000ae00ae7308 */ /* 0x000e220000000800 */
[C---:B-1----:R-:W-:Y:S01]  /*13b40*/  FADD.FTZ R7, R75.reuse, R34 ;  /* 0x000000224b077221 */ /* 0x042fe20000010000 */
[----:B------:R-:W-:Y:S01]  /*13b50*/  F2FP.F16.F32.PACK_AB R172, R75, R172 ;  /* 0x000000ac4bac723e */ /* 0x000fe200000000ff */
[----:B------:R-:W-:-:S05]  /*13b60*/  IMAD.MOV.U32 R75, RZ, RZ, R119 ;  /* 0x000000ffff4b7224 */ /* 0x000fca00078e0077 */
[----:B------:R-:W1:Y:S01]  /*13b70*/  MUFU.EX2 R173, R173 ;  /* 0x000000ad00ad7308 */ /* 0x000e620000000800 */
[C---:B--2---:R-:W-:Y:S01]  /*13b80*/  FADD.FTZ R34, R28.reuse, R3 ;  /* 0x000000031c227221 */ /* 0x044fe20000010000 */
[----:B------:R-:W-:Y:S01]  /*13b90*/  F2FP.F16.F32.PACK_AB R179, R28, R179 ;  /* 0x000000b31cb3723e */ /* 0x000fe200000000ff */
[----:B------:R-:W-:-:S05]  /*13ba0*/  IMAD.MOV.U32 R28, RZ, RZ, R119 ;  /* 0x000000ffff1c7224 */ /* 0x000fca00078e0077 */
        /* <DEDUP_REMOVED lines=12> */
[----:B------:R0:W3:Y:S01]  /*13c70*/  MUFU.EX2 R79, R95 ;  /* 0x0000005f004f7308 */ /* 0x0000e20000000800 */
[----:B-1----:R-:W-:-:S07]  /*13c80*/  FADD.FTZ R36, R168, R7 ;  /* 0x00000007a8247221 */ /* 0x002fce0000010000 */
[----:B------:R1:W4:Y:S01]  /*13c90*/  MUFU.EX2 R32, R61 ;  /* 0x0000003d00207308 */ /* 0x0003220000000800 */
[----:B--2---:R-:W-:Y:S01]  /*13ca0*/  FADD.FTZ R3, R53, R34 ;  /* 0x0000002235037221 */ /* 0x004fe20000010000 */
[----:B0-----:R-:W-:-:S06]  /*13cb0*/  MOV R95, R119 ;  /* 0x00000077005f7202 */ /* 0x001fcc0000000f00 */
[----:B------:R-:W0:Y:S01]  /*13cc0*/  MUFU.EX2 R63, R63 ;  /* 0x0000003f003f7308 */ /* 0x000e220000000800 */
[C---:B---3--:R-:W-:Y:S01]  /*13cd0*/  FADD.FTZ R7, R79.reuse, R36 ;  /* 0x000000244f077221 */ /* 0x048fe20000010000 */
[----:B------:R-:W-:Y:S01]  /*13ce0*/  F2FP.F16.F32.PACK_AB R168, R79, R168 ;  /* 0x000000a84fa8723e */ /* 0x000fe200000000ff */
[--C-:B------:R-:W-:Y:S02]  /*13cf0*/  IMAD.MOV.U32 R79, RZ, RZ, R119.reuse ;  /* 0x000000ffff4f7224 */ /* 0x100fe400078e0077 */
[----:B-1----:R-:W-:-:S03]  /*13d00*/  IMAD.MOV.U32 R61, RZ, RZ, R119 ;  /* 0x000000ffff3d7224 */ /* 0x002fc600078e0077 */
[----:B------:R1:W2:Y:S01]  /*13d10*/  MUFU.EX2 R20, R65 ;  /* 0x0000004100147308 */ /* 0x0002a20000000800 */
[C---:B----4-:R-:W-:Y:S01]  /*13d20*/  FADD.FTZ R36, R32.reuse, R3 ;  /* 0x0000000320247221 */ /* 0x050fe20000010000 */
[----:B------:R-:W-:Y:S02]  /*13d30*/  F2FP.F16.F32.PACK_AB R175, R32, R53 ;  /* 0x0000003520af723e */ /* 0x000fe400000000ff */
[-C--:B------:R-:W-:Y:S02]  /*13d40*/  MOV R53, R119.reuse ;  /* 0x0000007700357202 */ /* 0x080fe40000000f00 */
[-C--:B------:R-:W-:Y:S02]  /*13d50*/  MOV R32, R119.reuse ;  /* 0x0000007700207202 */ /* 0x080fe40000000f00 */
[----:B------:R-:W3:Y:S01]  /*13d60*/  MUFU.EX2 R170, R170 ;  /* 0x000000aa00aa7308 */ /* 0x000ee20000000800 */
[----:B0-----:R-:W-:Y:S01]  /*13d70*/  FADD.FTZ R3, R63, R36 ;  /* 0x000000243f037221 */ /* 0x001fe20000010000 */
[----:B-1----:R-:W-:Y:S01]  /*13d80*/  MOV R65, R119 ;  /* 0x0000007700417202 */ /* 0x002fe20000000f00 */
[----:B------:R-:W-:-:S05]  /*13d90*/  IMAD.MOV.U32 R36, RZ, RZ, R119 ;  /* 0x000000ffff247224 */ /* 0x000fca00078e0077 */
[----:B------:R-:W0:Y:S01]  /*13da0*/  MUFU.EX2 R67, R67 ;  /* 0x0000004300437308 */ /* 0x000e220000000800 */
[C---:B--2---:R-:W-:Y:S01]  /*13db0*/  FADD.FTZ R6, R20.reuse, R3 ;  /* 0x0000000314067221 */ /* 0x044fe20000010000 */
[----:B------:R-:W-:Y:S01]  /*13dc0*/  F2FP.F16.F32.PACK_AB R169, R20, R63 ;  /* 0x0000003f14a9723e */ /* 0x000fe200000000ff */
[----:B------:R-:W-:Y:S02]  /*13dd0*/  IMAD.MOV.U32 R3, RZ, RZ, 0x3f800000 ;  /* 0x3f800000ff037424 */ /* 0x000fe400078e00ff */
[----:B------:R-:W-:-:S03]  /*13de0*/  IMAD.MOV.U32 R63, RZ, RZ, R119 ;  /* 0x000000ffff3f7224 */ /* 0x000fc600078e0077 */
[----:B------:R-:W1:Y:S01]  /*13df0*/  MUFU.EX2 R81, R81 ;  /* 0x0000005100517308 */ /* 0x000e620000000800 */
[----:B---3--:R-:W-:-:S07]  /*13e00*/  FADD.FTZ R216, R170, R7 ;  /* 0x00000007aad87221 */ /* 0x008fce0000010000 */
[----:B------:R2:W3:Y:S01]  /*13e10*/  MUFU.EX2 R34, R69 ;  /* 0x0000004500227308 */ /* 0x0004e20000000800 */
[----:B0-----:R-:W-:Y:S01]  /*13e20*/  FADD.FTZ R215, R67, R6 ;  /* 0x0000000643d77221 */ /* 0x001fe20000010000 */
[C---:B-1----:R-:W-:Y:S01]  /*13e30*/  FADD.FTZ R216, R81.reuse, R216 ;  /* 0x000000d851d87221 */ /* 0x042fe20000010000 */
[----:B------:R-:W-:Y:S01]  /*13e40*/  F2FP.F16.F32.PACK_AB R170, R81, R170 ;  /* 0x000000aa51aa723e */ /* 0x000fe200000000ff */
[--C-:B------:R-:W-:Y:S02]  /*13e50*/  IMAD.MOV.U32 R81, RZ, RZ, R119.reuse ;  /* 0x000000ffff517224 */ /* 0x100fe400078e0077 */
[----:B--2---:R-:W-:Y:S02]  /*13e60*/  IMAD.MOV.U32 R69, RZ, RZ, R119 ;  /* 0x000000ffff457224 */ /* 0x004fe400078e0077 */
[C---:B---3--:R-:W-:Y:S01]  /*13e70*/  FADD.FTZ R215, R34.reuse, R215 ;  /* 0x000000d722d77221 */ /* 0x048fe20000010000 */
[----:B------:R-:W-:Y:S01]  /*13e80*/  F2FP.F16.F32.PACK_AB R171, R34, R67 ;  /* 0x0000004322ab723e */ /* 0x000fe200000000ff */
[----:B------:R-:W-:-:S02]  /*13e90*/  IMAD.MOV.U32 R67, RZ, RZ, R119 ;  /* 0x000000ffff437224 */ /* 0x000fc400078e0077 */
        /* <DEDUP_REMOVED lines=54> */
[----:B------:R-:W-:-:S07]  /*14200*/  CS2R R24, SRZ ;  /* 0x0000000000187805 */ /* 0x000fce000001ff00 */
.L_x_3910:
[----:B------:R-:W-:-:S04]  /*14210*/  ISETP.NE.AND P1, PT, R7, 0x1, PT ;  /* 0x000000010700780c */ /* 0x000fc80003f25270 */
[----:B------:R-:W-:-:S04]  /*14220*/  SEL R221, RZ, 0x1, P1 ;  /* 0x00000001ffdd7807 */ /* 0x000fc80000800000 */
[----:B------:R-:W-:Y:S01]  /*14230*/  LOP3.LUT R221, R6, R221, RZ, 0x3c, !PT ;  /* 0x000000dd06dd7212 */ /* 0x000fe200078e3cff */
[----:B------:R-:W-:Y:S06]  /*14240*/  @!P0 BRA `(.L_x_3898) ;  /* 0x0000000000048947 */ /* 0x000fec0003800000 */
[----:B------:R-:W-:Y:S01]  /*14250*/  BPT.TRAP 0x1 ;  /* 0x000000040000795c */ /* 0x000fe20000300000 */
.L_x_3898:
        /* <DEDUP_REMOVED lines=8> */
.L_x_3899:
[----:B------:R-:W-:Y:S01]  /*142e0*/  IMAD R126, R214, 0x900, R223 ;  /* 0x00000900d67e7824 */ /* 0x000fe200078e02df */
[----:B------:R-:W-:Y:S03]  /*142f0*/  BSSY B1, `(.L_x_3900) ;  /* 0x0000006000017945 */ /* 0x000fe60003800000 */
[C---:B------:R-:W-:Y:S02]  /*14300*/  VIADD R124, R126.reuse, 0x2 ;  /* 0x000000027e7c7836 */ /* 0x040fe40000000000 */
[----:B------:R-:W-:Y:S01]  /*14310*/  VIADD R123, R126, 0x4 ;  /* 0x000000047e7b7836 */ /* 0x000fe20000000000 */
[----:B-1----:R-:W-:Y:S06]  /*14320*/  @P1 BRA `(.L_x_3901) ;  /* 0x0000000000081947 */ /* 0x002fec0003800000 */
[----:B------:R-:W1:Y:S02]  /*14330*/  SYNCS.PHASECHK.TRANS64.TRYWAIT P1, [R0+URZ+0x30830], R4 ;  /* 0x03083004000075a7 */ /* 0x000e64000802017f */
[----:B-1----:R-:W-:Y:S05]  /*14340*/  @!P1 BRA `(.L_x_3902) ;  /* 0x000000f400bc9947 */ /* 0x002fea0003800000 */
.L_x_3901:
[----:B------:R-:W-:Y:S05]  /*14350*/  BSYNC B1 ;  /* 0x0000000000017941 */ /* 0x000fea0003800000 */
.L_x_3900:
[----:B------:R-:W2:Y:S04]  /*14360*/  LDL.64 R128, [R1+0x38] ;  /* 0x0000380001807983 */ /* 0x000ea80000100a00 */
[----:B------:R3:W-:Y:S04]  /*14370*/  STL.64 [R1+0x138], R8 ;  /* 0x0001380801007387 */ /* 0x0007e80000100a00 */
[----:B---3--:R-:W3:Y:S01]  /*14380*/  LDL.64 R8, [R1+0x30] ;  /* 0x0000300001087983 */ /* 0x008ee20000100a00 */
[----:B------:R-:W-:Y:S01]  /*14390*/  MOV R120, R126 ;  /* 0x0000007e00787202 */ /* 0x000fe20000000f00 */
[----:B------:R-:W-:Y:S01]  /*143a0*/  VIADD R122, R126, 0x6 ;  /* 0x000000067e7a7836 */ /* 0x000fe20000000000 */
[----:B------:R-:W-:Y:S01]  /*143b0*/  MOV R12, UR50 ;  /* 0x00000032000c7c02 */ /* 0x000fe20008000f00 */
[----:B------:R-:W-:Y:S01]  /*143c0*/  IMAD.MOV.U32 R121, RZ, RZ, 0x40000040 ;  /* 0x40000040ff797424 */ /* 0x000fe200078e00ff */
[----:B------:R-:W-:Y:S01]  /*143d0*/  R2UR UR46, R120 ;  /* 0x00000000782e72ca */ /* 0x000fe200000e0000 */
[----:B------:R-:W-:Y:S01]  /*143e0*/  IMAD.MOV.U32 R125, RZ, RZ, 0x40000040 ;  /* 0x40000040ff7d7424 */ /* 0x000fe200078e00ff */
[----:B------:R-:W-:Y:S01]  /*143f0*/  MOV R120, R124 ;  /* 0x0000007c00787202 */ /* 0x000fe20000000f00 */
[----:B------:R-:W-:Y:S01]  /*14400*/  VIADD R124, R126, 0x304 ;  /* 0x000003047e7c7836 */ /* 0x000fe20000000000 */
[----:B------:R-:W-:Y:S01]  /*14410*/  MOV R20, UR38 ;  /* 0x0000002600147c02 */ /* 0x000fe20008000f00 */
[----:B------:R4:W-:Y:S01]  /*14420*/  STL.64 [R1+0x130], R6 ;  /* 0x0001300601007387 */ /* 0x0009e20000100a00 */
[----:B------:R-:W-:Y:S01]  /*14430*/  R2UR UR42, R120 ;  /* 0x00000000782a72ca */ /* 0x000fe200000e0000 */
[----:B------:R-:W-:Y:S01]  /*14440*/  IMAD.MOV.U32 R120, RZ, RZ, R123 ;  /* 0x000000ffff787224 */ /* 0x000fe200078e007b */
[----:B------:R-:W-:Y:S01]  /*14450*/  R2UR UR50, R122 ;  /* 0x000000007a3272ca */ /* 0x000fe200000e0000 */
[----:B------:R-:W-:Y:S01]  /*14460*/  VIADD R122, R126, 0x302 ;  /* 0x000003027e7a7836 */ /* 0x000fe20000000000 */
[----:B------:R-:W-:Y:S01]  /*14470*/  MOV R213, UR45 ;  /* 0x0000002d00d57c02 */ /* 0x000fe20008000f00 */
[-C--:B------:R-:W-:Y:S01]  /*14480*/  FMUL.FTZ R24, R24, R11.reuse ;  /* 0x0000000b18187220 */ /* 0x080fe20000410000 */
[----:B------:R-:W-:Y:S01]  /*14490*/  R2UR UR38, R120 ;  /* 0x00000000782672ca */ /* 0x000fe200000e0000 */
[----:B------:R-:W-:Y:S01]  /*144a0*/  VIADD R120, R126, 0x300 ;  /* 0x000003007e787836 */ /* 0x000fe20000000000 */
[----:B------:R-:W-:Y:S01]  /*144b0*/  R2UR UR30, R122 ;  /* 0x000000007a1e72ca */ /* 0x000fe200000e0000 */
[----:B------:R-:W-:Y:S01]  /*144c0*/  VIADD R122, R126, 0x600 ;  /* 0x000006007e7a7836 */ /* 0x000fe20000000000 */
[----:B01----:R-:W-:Y:S01]  /*144d0*/  MOV R4, UR44 ;  /* 0x0000002c00047c02 */ /* 0x003fe20008000f00 */
[----:B----4-:R-:W4:Y:S01]  /*144e0*/  LDL.64 R6, [R1+0x20] ;  /* 0x0000200001067983 */ /* 0x010f220000100a00 */
[----:B------:R-:W-:Y:S01]  /*144f0*/  R2UR UR34, R120 ;  /* 0x00000000782272ca */ /* 0x000fe200000e0000 */
[-C--:B------:R-:W-:Y:S01]  /*14500*/  FMUL.FTZ R25, R25, R11.reuse ;  /* 0x0000000b19197220 */ /* 0x080fe20000410000 */
[----:B------:R-:W-:Y:S01]  /*14510*/  IADD3 R120, R126, 0x306, RZ ;  /* 0x000003067e787810 */ /* 0x000fe20007ffe0ff */
[-C--:B------:R-:W-:Y:S01]  /*14520*/  FMUL.FTZ R28, R28, R11.reuse ;  /* 0x0000000b1c1c7220 */ /* 0x080fe20000410000 */
[----:B------:R-:W-:Y:S01]  /*14530*/  R2UR UR47, R121 ;  /* 0x00000000792f72ca */ /* 0x000fe200000e0000 */
[-C--:B------:R-:W-:Y:S01]  /*14540*/  FMUL.FTZ R29, R29, R11.reuse ;  /* 0x0000000b1d1d7220 */ /* 0x080fe20000410000 */
[----:B------:R-:W-:Y:S01]  /*14550*/  R2UR UR26, R124 ;  /* 0x000000007c1a72ca */ /* 0x000fe200000e0000 */
[-C--:B------:R-:W-:Y:S01]  /*14560*/  FMUL.FTZ R32, R32, R11.reuse ;  /* 0x0000000b20207220 */ /* 0x080fe20000410000 */
[----:B------:R-:W-:Y:S01]  /*14570*/  R2UR UR22, R120 ;  /* 0x00000000781672ca */ /* 0x000fe200000e0000 */
[----:B------:R-:W-:Y:S01]  /*14580*/  VIADD R120, R126, 0x604 ;  /* 0x000006047e787836 */ /* 0x000fe20000000000 */
[----:B------:R-:W-:Y:S01]  /*14590*/  R2UR UR18, R122 ;  /* 0x000000007a1272ca */ /* 0x000fe200000e0000 */
[C---:B------:R-:W-:Y:S01]  /*145a0*/  VIADD R122, R126.reuse, 0x606 ;  /* 0x000006067e7a7836 */ /* 0x040fe20000000000 */
[----:B------:R-:W-:Y:S01]  /*145b0*/  MOV R123, 0x40000040 ;  /* 0x40000040007b7802 */ /* 0x000fe20000000f00 */
[-C--:B------:R-:W-:Y:S01]  /*145c0*/  FMUL.FTZ R33, R33, R11.reuse ;  /* 0x0000000b21217220 */ /* 0x080fe20000410000 */
[----:B------:R-:W-:Y:S01]  /*145d0*/  IADD3 R124, R126, 0x602, RZ ;  /* 0x000006027e7c7810 */ /* 0x000fe20007ffe0ff */
[-C--:B------:R-:W-:Y:S01]  /*145e0*/  FMUL.FTZ R36, R36, R11.reuse ;  /* 0x0000000b24247220 */ /* 0x080fe20000410000 */
[----:B------:R-:W-:Y:S01]  /*145f0*/  MOV R15, UR39 ;  /* 0x00000027000f7c02 */ /* 0x000fe20008000f00 */
[-C--:B------:R-:W-:Y:S01]  /*14600*/  FMUL.FTZ R37, R37, R11.reuse ;  /* 0x0000000b25257220 */ /* 0x080fe20000410000 */
[----:B------:R-:W-:Y:S01]  /*14610*/  MOV R5, UR51 ;  /* 0x0000003300057c02 */ /* 0x000fe20008000f00 */
        /* <DEDUP_REMOVED lines=29> */
[----:B------:R-:W-:Y:S01]  /*147f0*/  MOV R211, UR41 ;  /* 0x0000002900d37c02 */ /* 0x000fe20008000f00 */
        /* <DEDUP_REMOVED lines=77> */
[----:B--2---:R-:W-:-:S02]  /*14cd0*/  R2UR UR44, R128 ;  /* 0x00000000802c72ca */ /* 0x004fc400000e0000 */
[----:B------:R-:W-:Y:S02]  /*14ce0*/  R2UR UR45, R129 ;  /* 0x00000000812d72ca */ /* 0x000fe400000e0000 */
[----:B-----5:R-:W-:-:S11]  /*14cf0*/  WARPGROUP.ARRIVE ;  /* 0x00000000000079c5 */ /* 0x020fd60000000000 */
[----:B------:R-:W-:Y:S01]  /*14d00*/  HGMMA.64x96x16.F32 R120, gdesc[UR44], RZ, !UPT, gsb0 ;  /* 0x016000002c7879f0 */ /* 0x000fe2000c0008ff */
[----:B---3--:R-:W-:Y:S02]  /*14d10*/  R2UR UR40, R8 ;  /* 0x00000000082872ca */ /* 0x008fe400000e0000 */
[----:B------:R-:W-:Y:S02]  /*14d20*/  R2UR UR41, R9 ;  /* 0x00000000092972ca */ /* 0x000fe400000e0000 */
[----:B------:R-:W-:Y:S01]  /*14d30*/  R2UR UR45, R213 ;  /* 0x00000000d52d72ca */ /* 0x000fe200000e0000 */
[----:B------:R0:W5:Y:S01]  /*14d40*/  LDL.LU.64 R8, [R1+0x138] ;  /* 0x0001380001087983 */ /* 0x0001620000300a00 */
[----:B------:R-:W-:Y:S02]  /*14d50*/  WARPGROUP.DEPBAR.LE gsb0, 0x0 ;  /* 0x00008000000079c5 */ /* 0x000fe40000010000 */
[----:B------:R-:W-:-:S07]  /*14d60*/  WARPGROUP.ARRIVE ;  /* 0x00000000000079c5 */ /* 0x000fce0000000000 */
[----:B------:R-:W-:Y:S01]  /*14d70*/  HGMMA.64x96x16.F32 R120, gdesc[UR40], R120, gsb0 ;  /* 0x01600000287879f0 */ /* 0x000fe20008000878 */
[----:B------:R-:W-:Y:S02]  /*14d80*/  R2UR UR40, R212 ;  /* 0x00000000d42872ca */ /* 0x000fe400000e0000 */
[----:B------:R-:W2:Y:S01]  /*14d90*/  LDL.64 R212, [R1+0x28] ;  /* 0x0000280001d47983 */ /* 0x000ea20000100a00 */
[----:B------:R-:W-:Y:S01]  /*14da0*/  R2UR UR41, R211 ;  /* 0x00000000d32972ca */ /* 0x000fe200000e0000 */
[----:B------:R-:W-:Y:S02]  /*14db0*/  WARPGROUP.DEPBAR.LE gsb0, 0x0 ;  /* 0x00008000000079c5 */ /* 0x000fe40000010000 */
[----:B------:R-:W-:Y:S01]  /*14dc0*/  WARPGROUP.ARRIVE ;  /* 0x00000000000079c5 */ /* 0x000fe20000000000 */
[----:B--2---:R-:W-:Y:S02]  /*14dd0*/  R2UR UR36, R212 ;  /* 0x00000000d42472ca */ /* 0x004fe400000e0000 */
[----:B------:R-:W-:-:S02]  /*14de0*/  R2UR UR37, R213 ;  /* 0x00000000d52572ca */ /* 0x000fc400000e0000 */
[----:B------:R-:W2:Y:S11]  /*14df0*/  LDL.64 R212, [R1+0x8] ;  /* 0x0000080001d47983 */ /* 0x000eb60000100a00 */
[----:B------:R-:W-:Y:S01]  /*14e00*/  HGMMA.64x96x16.F32 R120, gdesc[UR36], R120, gsb0 ;  /* 0x01600000247879f0 */ /* 0x000fe20008000878 */
[----:B------:R-:W-:-:S02]  /*14e10*/  R2UR UR36, R210 ;  /* 0x00000000d22472ca */ /* 0x000fc400000e0000 */
[----:B------:R-:W3:Y:S01]  /*14e20*/  LDL.64 R210, [R1+0x18] ;  /* 0x0000180001d27983 */ /* 0x000ee20000100a00 */
[----:B------:R-:W-:Y:S02]  /*14e30*/  R2UR UR38, R20 ;  /* 0x00000000142672ca */ /* 0x000fe400000e0000 */
[----:B------:R-:W-:Y:S02]  /*14e40*/  R2UR UR37, R21 ;  /* 0x00000000152572ca */ /* 0x000fe400000e0000 */
[----:B------:R-:W2:Y:S01]  /*14e50*/  LDL.64 R20, [R1+0x10] ;  /* 0x0000100001147983 */ /* 0x000ea20000100a00 */
[----:B----4-:R-:W-:Y:S02]  /*14e60*/  R2UR UR48, R6 ;  /* 0x00000000063072ca */ /* 0x010fe400000e0000 */
[----:B------:R-:W-:Y:S01]  /*14e70*/  R2UR UR49, R7 ;  /* 0x00000000073172ca */ /* 0x000fe200000e0000 */
[----:B------:R-:W-:Y:S01]  /*14e80*/  UMOV UR20, UR56 ;  /* 0x0000003800147c82 */ /* 0x000fe20008000000 */
[----:B------:R-:W-:Y:S01]  /*14e90*/  UMOV UR21, UR57 ;  /* 0x0000003900157c82 */ /* 0x000fe20008000000 */
[----:B------:R-:W-:Y:S01]  /*14ea0*/  UMOV UR16, UR52 ;  /* 0x0000003400107c82 */ /* 0x000fe20008000000 */
[----:B------:R-:W-:Y:S01]  /*14eb0*/  UMOV UR17, UR53 ;  /* 0x0000003500117c82 */ /* 0x000fe20008000000 */
[----:B------:R-:W-:Y:S01]  /*14ec0*/  R2UR UR44, R4 ;  /* 0x00000000042c72ca */ /* 0x000fe200000e0000 */
[----:B------:R0:W5:Y:S01]  /*14ed0*/  LDL.LU.64 R6, [R1+0x130] ;  /* 0x0001300001067983 */ /* 0x0001620000300a00 */
[----:B------:R-:W-:-:S02]  /*14ee0*/  WARPGROUP.DEPBAR.LE gsb0, 0x0 ;  /* 0x00008000000079c5 */ /* 0x000fc40000010000 */
[----:B------:R-:W-:-:S06]  /*14ef0*/  WARPGROUP.ARRIVE ;  /* 0x00000000000079c5 */ /* 0x000fcc0000000000 */
[----:B------:R-:W-:Y:S03]  /*14f00*/  HGMMA.64x96x16.F32 R120, gdesc[UR48], R120, gsb0 ;  /* 0x01600000307879f0 */ /* 0x000fe60008000878 */
[----:B------:R-:W-:Y:S02]  /*14f10*/  WARPGROUP.DEPBAR.LE gsb0, 0x0 ;  /* 0x00008000000079c5 */ /* 0x000fe40000010000 */
[----:B------:R-:W-:Y:S01]  /*14f20*/  WARPGROUP.ARRIVE ;  /* 0x00000000000079c5 */ /* 0x000fe20000000000 */
[----:B---3--:R-:W-:Y:S02]  /*14f30*/  R2UR UR32, R210 ;  /* 0x00000000d22072ca */ /* 0x008fe400000e0000 */
[----:B------:R-:W-:-:S13]  /*14f40*/  R2UR UR33, R211 ;  /* 0x00000000d32172ca */ /* 0x000fda00000e0000 */
[----:B------:R-:W-:Y:S01]  /*14f50*/  HGMMA.64x96x16.F32 R120, gdesc[UR32], R120, gsb0 ;  /* 0x01600000207879f0 */ /* 0x000fe20008000878 */
[----:B--2---:R-:W-:Y:S02]  /*14f60*/  R2UR UR28, R20 ;  /* 0x00000000141c72ca */ /* 0x004fe400000e0000 */
[----:B------:R-:W-:Y:S02]  /*14f70*/  R2UR UR29, R21 ;  /* 0x00000000151d72ca */ /* 0x000fe400000e0000 */
[----:B------:R-:W-:Y:S02]  /*14f80*/  R2UR UR24, R212 ;  /* 0x00000000d41872ca */ /* 0x000fe400000e0000 */
[----:B------:R-:W-:Y:S01]  /*14f90*/  R2UR UR25, R213 ;  /* 0x00000000d51972ca */ /* 0x000fe200000e0000 */
        /* <DEDUP_REMOVED lines=12> */
[----:B------:R-:W-:Y:S01]  /*15060*/  UMOV UR12, UR44 ;  /* 0x0000002c000c7c82 */ /* 0x000fe20008000000 */
[----:B------:R-:W-:Y:S01]  /*15070*/  UMOV UR13, UR45 ;  /* 0x0000002d000d7c82 */ /* 0x000fe20008000000 */
        /* <DEDUP_REMOVED lines=10> */
[----:B------:R-:W-:Y:S01]  /*15120*/  R2UR UR39, R15 ;  /* 0x000000000f2772ca */ /* 0x000fe200000e0000 */
[----:B------:R-:W-:Y:S02]  /*15130*/  WARPGROUP.DEPBAR.LE gsb0, 0x0 ;  /* 0x00008000000079c5 */ /* 0x000fe40000010000 */
[----:B------:R-:W-:-:S06]  /*15140*/  WARPGROUP.ARRIVE ;  /* 0x00000000000079c5 */ /* 0x000fcc0000000000 */
[----:B------:R-:W-:Y:S01]  /*15150*/  HGMMA.64x96x16.F32 R120, gdesc[UR8], R120, gsb0 ;  /* 0x01600000087879f0 */ /* 0x000fe20008000878 */
[----:B------:R-:W-:Y:S02]  /*15160*/  R2UR UR51, R5 ;  /* 0x00000000053372ca */ /* 0x000fe400000e0000 */
[----:B------:R-:W-:Y:S02]  /*15170*/  R2UR UR50, R12 ;  /* 0x000000000c3272ca */ /* 0x000fe400000e0000 */
[----:B------:R-:W-:Y:S02]  /*15180*/  R2UR UR49, R13 ;  /* 0x000000000d3172ca */ /* 0x000fe400000e0000 */
[----:B------:R-:W-:Y:S01]  /*15190*/  R2UR UR48, R14 ;  /* 0x000000000e3072ca */ /* 0x000fe200000e0000 */
[----:B------:R-:W-:Y:S01]  /*151a0*/  FMUL.FTZ R119, R119, R3 ;  /* 0x0000000377777220 */ /* 0x000fe20000410000 */
[----:B------:R-:W-:Y:S02]  /*151b0*/  WARPGROUP.DEPBAR.LE gsb0, 0x0 ;  /* 0x00008000000079c5 */ /* 0x000fe40000010000 */
[----:B0-----:R-:W-:Y:S11]  /*151c0*/  @!P0 BRA `(.L_x_3903) ;  /* 0x0000000000048947 */ /* 0x001ff60003800000 */
[----:B------:R-:W-:Y:S01]  /*151d0*/  BPT.TRAP 0x1 ;  /* 0x000000040000795c */ /* 0x000fe20000300000 */
.L_x_3903:
[----:B-----5:R-:W-:Y:S02]  /*151e0*/  SHF.L.U32 R3, R6, 0x1f, RZ ;  /* 0x0000001f06037819 */ /* 0x020fe400000006ff */
[----:B------:R-:W-:-:S04]  /*151f0*/  LEA R12, R7, R2, 0x3 ;  /* 0x00000002070c7211 */ /* 0x000fc800078e18ff */
[----:B------:R0:W1:Y:S01]  /*15200*/  SYNCS.PHASECHK.TRANS64.TRYWAIT P1, [R12+URZ+0x30850], R3 ;  /* 0x030850030c0075a7 */ /* 0x000062000802017f */
[----:B------:R-:W-:Y:S05]  /*15210*/  @!P0 BRA `(.L_x_3904) ;  /* 0x0000000000048947 */ /* 0x000fea0003800000 */
[----:B------:R-:W-:Y:S01]  /*15220*/  BPT.TRAP 0x1 ;  /* 0x000000040000795c */ /* 0x000fe20000300000 */
.L_x_3904:
[----:B------:R-:W-:Y:S04]  /*15230*/  BSSY B1, `(.L_x_3905) ;  /* 0x0000004000017945 */ /* 0x000fe80003800000 */
[----:B-1----:R-:W-:Y:S05]  /*15240*/  @P1 BRA `(.L_x_3906) ;  /* 0x0000000000081947 */ /* 0x002fea0003800000 */
[----:B------:R-:W1:Y:S02]  /*15250*/  SYNCS.PHASECHK.TRANS64.TRYWAIT P1, [R12+URZ+0x30850], R3 ;  /* 0x030850030c0075a7 */ /* 0x000e64000802017f */
[----:B-1----:R-:W-:Y:S05]  /*15260*/  @!P1 BRA `(.L_x_3907) ;  /* 0x000000e800089947 */ /* 0x002fea0003800000 */
.L_x_3906:
[----:B------:R-:W-:Y:S05]  /*15270*/  BSYNC B1 ;  /* 0x0000000000017941 */ /* 0x000fea0003800000 */
.L_x_3905:
[----:B01----:R-:W-:Y:S01]  /*15280*/  VIADD R3, R2, 0x400 ;  /* 0x0000040002037836 */ /* 0x003fe20000000000 */
[----:B------:R-:W-:Y:S01]  /*15290*/  WARPGROUP.ARRIVE ;  /* 0x00000000000079c5 */ /* 0x000fe20000000000 */
[----:B------:R-:W-:-:S03]  /*152a0*/  IMAD.MOV.U32 R5, RZ, RZ, 0x40000040 ;  /* 0x40000040ff057424 */ /* 0x000fc600078e00ff */
[----:B------:R-:W-:Y:S02]  /*152b0*/  SHF.R.U32.HI R3, RZ, 0x4, R3 ;  /* 0x00000004ff037819 */ /* 0x000fe40000011603 */
[----:B------:R-:W-:Y:S02]  /*152c0*/  R2UR UR7, R5 ;  /* 0x00000000050772ca */ /* 0x000fe400000e0000 */
[----:B------:R-:W-:Y:S02]  /*152d0*/  LOP3.LUT R3, R3, 0x3fff, RZ, 0xc0, !PT ;  /* 0x00003fff03037812 */ /* 0x000fe400078ec0ff */
[----:B------:R-:W-:Y:S02]  /*152e0*/  MOV R5, 0x40000040 ;  /* 0x4000004000057802 */ /* 0x000fe40000000f00 */
[----:B------:R-:W-:-:S05]  /*152f0*/  LOP3.LUT R3, R3, 0x3000000, RZ, 0xfc, !PT ;  /* 0x0300000003037812 */ /* 0x000fca00078efcff */
[----:B------:R-:W-:Y:S02]  /*15300*/  IMAD R4, R7, 0x900, R3 ;  /* 0x0000090007047824 */ /* 0x000fe400078e0203 */
[----:B------:R-:W-:-:S03]  /*15310*/  IMAD.MOV.U32 R7, RZ, RZ, 0x40000040 ;  /* 0x40000040ff077424 */ /* 0x000fc600078e00ff */
[C---:B------:R-:W-:Y:S02]  /*15320*/  R2UR UR6, R4.reuse ;  /* 0x00000000040672ca */ /* 0x040fe400000e0000 */
[----:B------:R-:W-:-:S11]  /*15330*/  IADD3 R6, R4, 0x80, RZ ;  /* 0x0000008004067810 */ /* 0x000fd60007ffe0ff */
[----:B------:R-:W-:Y:S01]  /*15340*/  HGMMA.64x192x16.F32 R24, R188, gdesc[UR4].tnspB, R24, gsb0 ;  /* 0x42e00004bc187df0 */ /* 0x000fe20008000818 */
[----:B------:R-:W-:Y:S01]  /*15350*/  R2UR UR6, R6 ;  /* 0x00000000060672ca */ /* 0x000fe200000e0000 */
[----:B------:R-:W-:Y:S01]  /*15360*/  VIADD R6, R4, 0x100 ;  /* 0x0000010004067836 */ /* 0x000fe20000000000 */
[----:B------:R-:W-:Y:S02]  /*15370*/  R2UR UR7, R7 ;  /* 0x00000000070772ca */ /* 0x000fe400000e0000 */
[----:B------:R-:W-:Y:S01]  /*15380*/  MOV R7, 0x40000040 ;  /* 0x4000004000077802 */ /* 0x000fe20000000f00 */
[----:B------:R-:W-:Y:S02]  /*15390*/  WARPGROUP.DEPBAR.LE gsb0, 0x0 ;  /* 0x00008000000079c5 */ /* 0x000fe40000010000 */
[----:B------:R-:W-:-:S12]  /*153a0*/  WARPGROUP.ARRIVE ;  /* 0x00000000000079c5 */ /* 0x000fd80000000000 */
        /* <DEDUP_REMOVED lines=17> */
[----:B------:R-:W-:Y:S01]  /*154c0*/  R2UR UR7, R7 ;  /* 0x00000000070772ca */ /* 0x000fe200000e0000 */
[----:B------:R-:W-:Y:S02]  /*154d0*/  WARPGROUP.DEPBAR.LE gsb0, 0x0 ;  /* 0x00008000000079c5 */ /* 0x000fe40000010000 */
[----:B------:R-:W-:-:S14]  /*154e0*/  WARPGROUP.ARRIVE ;  /* 0x00000000000079c5 */ /* 0x000fdc0000000000 */
[----:B------:R-:W-:Y:S01]  /*154f0*/  HGMMA.64x192x16.F32 R24, R172, gdesc[UR4].tnspB, R24, gsb0 ;  /* 0x42e00004ac187df0 */ /* 0x000fe20008000818 */
[----:B------:R-:W-:Y:S02]  /*15500*/  R2UR UR6, R4 ;  /* 0x00000000040672ca */ /* 0x000fe400000e0000 */
[----:B------:R-:W-:Y:S01]  /*15510*/  R2UR UR7, R5 ;  /* 0x00000000050772ca */ /* 0x000fe200000e0000 */
[----:B------:R-:W-:Y:S02]  /*15520*/  WARPGROUP.DEPBAR.LE gsb0, 0x0 ;  /* 0x00008000000079c5 */ /* 0x000fe40000010000 */
[----:B------:R-:W-:-:S14]  /*15530*/  WARPGROUP.ARRIVE ;  /* 0x00000000000079c5 */ /* 0x000fdc0000000000 */
[----:B------:R-:W-:Y:S03]  /*15540*/  HGMMA.64x192x16.F32 R24, R168, gdesc[UR4].tnspB, R24, gsb0 ;  /* 0x42e00004a8187df0 */ /* 0x000fe60008000818 */
[----:B------:R-:W-:Y:S02]  /*15550*/  WARPGROUP.DEPBAR.LE gsb0, 0x0 ;  /* 0x00008000000079c5 */ /* 0x000fe40000010000 */
[----:B------:R-:W-:Y:S05]  /*15560*/  @!P0 BRA `(.L_x_3908) ;  /* 0x0000000000048947 */ /* 0x000fea0003800000 */
[----:B------:R-:W-:Y:S01]  /*15570*/  BPT.TRAP 0x1 ;  /* 0x000000040000795c */ /* 0x000fe20000300000 */
.L_x_3908:
[----:B------:R-:W-:Y:S01]  /*15580*/  FMUL.FTZ R3, R120, UR38 ;  /* 0x0000002678037c20 */ /* 0x000fe20008410000 */
[----:B------:R-:W-:Y:S01]  /*15590*/  FMUL.FTZ R11, R121, UR38 ;  /* 0x00000026790b7c20 */ /* 0x000fe20008410000 */
[----:B------:R-:W-:Y:S01]  /*155a0*/  FMUL.FTZ R13, R124, UR38 ;  /* 0x000000267c0d7c20 */ /* 0x000fe20008410000 */
[----:B------:R-:W-:Y:S01]  /*155b0*/  FMUL.FTZ R14, R125, UR38 ;  /* 0x000000267d0e7c20 */ /* 0x000fe20008410000 */
[----:B------:R-:W-:Y:S02]  /*155c0*/  VIADD R0, R0, 0x30840 ;  /* 0x0003084000007836 */ /* 0x000fe40000000000 */
[----:B------:R-:W-:Y:S01]  /*155d0*/  FMUL.FTZ R15, R128, UR38 ;  /* 0x00000026800f7c20 */ /* 0x000fe20008410000 */
[----:B------:R-:W0:Y:S01]  /*155e0*/  MUFU.TANH R3, R3 ;  /* 0x0000000300037308 */ /* 0x000e220000002400 */
[----:B------:R-:W-:Y:S01]  /*155f0*/  FMUL.FTZ R20, R129, UR38 ;  /* 0x0000002681147c20 */ /* 0x000fe20008410000 */
[----:B------:R-:W-:Y:S01]  /*15600*/  FMUL.FTZ R21, R132, UR38 ;  /* 0x0000002684157c20 */ /* 0x000fe20008410000 */
[----:B------:R-:W-:Y:S01]  /*15610*/  PRMT R0, R224, 0x654, R0 ;  /* 0x00000654e0007816 */ /* 0x000fe20000000000 */
[----:B------:R-:W-:Y:S01]  /*15620*/  FMUL.FTZ R120, R133, UR38 ;  /* 0x0000002685787c20 */ /* 0x000fe20008410000 */
[----:B------:R-:W-:Y:S01]  /*15630*/  FMUL.FTZ R121, R136, UR38 ;  /* 0x0000002688797c20 */ /* 0x000fe20008410000 */
[----:B------:R-:W-:Y:S01]  /*15640*/  FMUL.FTZ R7, R123, UR38 ;  /* 0x000000267b077c20 */ /* 0x000fe20008410000 */
[----:B------:R0:W-:Y:S01]  /*15650*/  SYNCS.ARRIVE.TRANS64.RED.A1T0 RZ, [R0+URZ], RZ ;  /* 0x000000ff00ff79a7 */ /* 0x0001e2000810043f */
        /* <DEDUP_REMOVED lines=86> */
[----:B--2---:R-:W-:-:S05]  /*15bc0*/  FMNMX.FTZ R5, R148, R0, !PT ;  /* 0x0000000094057209 */ /* 0x004fca0007810000 */
[----:B------:R-:W2:Y:S02]  /*15bd0*/  SHFL.BFLY PT, R0, R5, 0x2, 0x1f ;  /* 0x0c401f0005007f89 */ /* 0x000ea400000e0000 */
[----:B------:R-:W3:Y:S08]  /*15be0*/  MUFU.TANH R126, R126 ;  /* 0x0000007e007e7308 */ /* 0x000ef00000002400 */
[----:B------:R-:W4:Y:S08]  /*15bf0*/  MUFU.TANH R127, R127 ;  /* 0x0000007f007f7308 */ /* 0x000f300000002400 */
[----:B------:R-:W5:Y:S01]  /*15c00*/  MUFU.TANH R130, R130 ;  /* 0x0000008200827308 */ /* 0x000f620000002400 */
[----:B--2---:R-:W-:-:S07]  /*15c10*/  FMNMX.FTZ R5, R5, R0, !PT ;  /* 0x0000000005057209 */ /* 0x004fce0007810000 */
[----:B------:R-:W2:Y:S01]  /*15c20*/  MUFU.TANH R131, R131 ;  /* 0x0000008300837308 */ /* 0x000ea20000002400 */
[----:B------:R-:W0:Y:S07]  /*15c30*/  SHFL.BFLY PT, R0, R5, 0x1, 0x1f ;  /* 0x0c201f0005007f89 */ /* 0x000e2e00000e0000 */
[----:B------:R-:W2:Y:S08]  /*15c40*/  MUFU.TANH R134, R134 ;  /* 0x0000008600867308 */ /* 0x000eb00000002400 */
[----:B------:R-:W2:Y:S08]  /*15c50*/  MUFU.TANH R135, R135 ;  /* 0x0000008700877308 */ /* 0x000eb00000002400 */
[----:B------:R-:W2:Y:S01]  /*15c60*/  MUFU.TANH R138, R138 ;  /* 0x0000008a008a7308 */ /* 0x000ea20000002400 */
[----:B0-----:R-:W-:-:S02]  /*15c70*/  FMNMX.FTZ R5, R5, R0, !PT ;  /* 0x0000000005057209 */ /* 0x001fc40007810000 */
[----:B------:R-:W-:-:S05]  /*15c80*/  FMNMX.FTZ R0, R6, R9, !PT ;  /* 0x0000000906007209 */ /* 0x000fca0007810000 */
[----:B------:R-:W0:Y:S01]  /*15c90*/  MUFU.TANH R139, R139 ;  /* 0x0000008b008b7308 */ /* 0x000e220000002400 */
[----:B-1----:R-:W-:Y:S01]  /*15ca0*/  FMNMX.FTZ R0, R7, R0, !PT ;  /* 0x0000000007007209 */ /* 0x002fe20007810000 */
[----:B------:R-:W-:-:S03]  /*15cb0*/  FADD.FTZ R161, -R5, R10 ;  /* 0x0000000a05a17221 */ /* 0x000fc60000010100 */
[----:B---3--:R-:W-:-:S03]  /*15cc0*/  FMNMX.FTZ R0, R126, R0, !PT ;  /* 0x000000007e007209 */ /* 0x008fc60007810000 */
[----:B------:R-:W1:Y:S01]  /*15cd0*/  MUFU.TANH R142, R142 ;  /* 0x0000008e008e7308 */ /* 0x000e620000002400 */
[----:B----4-:R-:W-:-:S04]  /*15ce0*/  FMNMX.FTZ R0, R127, R0, !PT ;  /* 0x000000007f007209 */ /* 0x010fc80007810000 */
[----:B-----5:R-:W-:-:S03]  /*15cf0*/  FMNMX.FTZ R0, R130, R0, !PT ;  /* 0x0000000082007209 */ /* 0x020fc60007810000 */
[----:B------:R-:W3:Y:S01]  /*15d00*/  MUFU.TANH R143, R143 ;  /* 0x0000008f008f7308 */ /* 0x000ee20000002400 */
[----:B--2---:R-:W-:-:S04]  /*15d10*/  FMNMX.FTZ R0, R131, R0, !PT ;  /* 0x0000000083007209 */ /* 0x004fc80007810000 */
[----:B------:R-:W-:-:S03]  /*15d20*/  FMNMX.FTZ R0, R134, R0, !PT ;  /* 0x0000000086007209 */ /* 0x000fc60007810000 */
[----:B------:R-:W2:Y:S01]  /*15d30*/  MUFU.TANH R146, R146 ;  /* 0x0000009200927308 */ /* 0x000ea20000002400 */
[----:B------:R-:W-:-:S04]  /*15d40*/  FMNMX.FTZ R0, R135, R0, !PT ;  /* 0x0000000087007209 */ /* 0x000fc80007810000 */
[----:B------:R-:W-:-:S03]  /*15d50*/  FMNMX.FTZ R0, R138, R0, !PT ;  /* 0x000000008a007209 */ /* 0x000fc60007810000 */
[----:B------:R-:W4:Y:S01]  /*15d60*/  MUFU.TANH R147, R147 ;  /* 0x0000009300937308 */ /* 0x000f220000002400 */
[----:B0-----:R-:W-:-:S04]  /*15d70*/  FMNMX.FTZ R0, R139, R0, !PT ;  /* 0x000000008b007209 */ /* 0x001fc80007810000 */
[----:B-1----:R-:W-:-:S03]  /*15d80*/  FMNMX.FTZ R0, R142, R0, !PT ;  /* 0x000000008e007209 */ /* 0x002fc60007810000 */
[----:B------:R-:W0:Y:S01]  /*15d90*/  MUFU.TANH R149, R149 ;  /* 0x0000009500957308 */ /* 0x000e220000002400 */
[----:B---3--:R-:W-:-:S04]  /*15da0*/  FMNMX.FTZ R0, R143, R0, !PT ;  /* 0x000000008f007209 */ /* 0x008fc80007810000 */
[----:B--2---:R-:W-:-:S03]  /*15db0*/  FMNMX.FTZ R0, R146, R0, !PT ;  /* 0x0000000092007209 */ /* 0x004fc60007810000 */
        /* <DEDUP_REMOVED lines=17> */
[----:B-1----:R-:W-:-:S04]  /*15ed0*/  FMNMX.FTZ R0, R156, R0, !PT ;  /* 0x000000009c007209 */ /* 0x002fc80007810000 */
[----:B--2---:R-:W-:-:S04]  /*15ee0*/  FMNMX.FTZ R0, R157, R0, !PT ;  /* 0x000000009d007209 */ /* 0x004fc80007810000 */
[----:B0-----:R-:W-:-:S05]  /*15ef0*/  FMNMX.FTZ R0, R158, R0, !PT ;  /* 0x000000009e007209 */ /* 0x001fca0007810000 */
[----:B------:R-:W0:Y:S02]  /*15f00*/  SHFL.BFLY PT, R4, R0, 0x2, 0x1f ;  /* 0x0c401f0000047f89 */ /* 0x000e2400000e0000 */
        /* <DEDUP_REMOVED lines=19> */
[-C--:B0-----:R-:W-:Y:S01]  /*16040*/  FMUL.FTZ R161, R4, R0.reuse ;  /* 0x0000000004a17220 */ /* 0x081fe20000410000 */
[-CC-:B------:R-:W-:Y:S01]  /*16050*/  FFMA.FTZ R123, R123, R0.reuse, -R9.reuse ;  /* 0x000000007b7b7223 */ /* 0x180fe20000010809 */
[-CC-:B------:R-:W-:Y:S01]  /*16060*/  FFMA.FTZ R122, R122, R0.reuse, -R9.reuse ;  /* 0x000000007a7a7223 */ /* 0x180fe20000010809 */
[-C--:B------:R-:W-:Y:S01]  /*16070*/  FFMA.FTZ R124, R124, R0.reuse, -R9 ;  /* 0x000000007c7c7223 */ /* 0x080fe20000010809 */
[-CC-:B------:R-:W-:Y:S01]  /*16080*/  FFMA.FTZ R6, R6, R0.reuse, -R161.reuse ;  /* 0x0000000006067223 */ /* 0x180fe200000108a1 */
[-CC-:B------:R-:W-:Y:S01]  /*16090*/  FFMA.FTZ R7, R7, R0.reuse, -R161.reuse ;  /* 0x0000000007077223 */ /* 0x180fe200000108a1 */
[-CC-:B------:R-:W-:Y:S01]  /*160a0*/  FFMA.FTZ R126, R126, R0.reuse, -R161.reuse ;  /* 0x000000007e7e7223 */ /* 0x180fe200000108a1 */
[----:B------:R-:W0:Y:S01]  /*160b0*/  MUFU.EX2 R10, R10 ;  /* 0x0000000a000a7308 */ /* 0x000e220000000800 */
[-CC-:B------:R-:W-:Y:S01]  /*160c0*/  FFMA.FTZ R127, R127, R0.reuse, -R161.reuse ;  /* 0x000000007f7f7223 */ /* 0x180fe200000108a1 */
[-CC-:B------:R-:W-:Y:S01]  /*160d0*/  FFMA.FTZ R130, R130, R0.reuse, -R161.reuse ;  /* 0x0000000082827223 */ /* 0x180fe200000108a1 */
[-CC-:B------:R-:W-:Y:S01]  /*160e0*/  FFMA.FTZ R131, R131, R0.reuse, -R161.reuse ;  /* 0x0000000083837223 */ /* 0x180fe200000108a1 */
[-C--:B------:R-:W-:Y:S01]  /*160f0*/  FFMA.FTZ R134, R134, R0.reuse, -R161 ;  /* 0x0000000086867223 */ /* 0x080fe200000108a1 */
        /* <DEDUP_REMOVED lines=10> */
[--C-:B------:R-:W-:Y:S01]  /*161a0*/  FFMA.FTZ R144, R144, R0, -R9.reuse ;  /* 0x0000000090907223 */ /* 0x100fe20000010809 */
[----:B------:R-:W2:Y:S01]  /*161b0*/  MUFU.EX2 R159, R159 ;  /* 0x0000009f009f7308 */ /* 0x000ea20000000800 */
[----:B0-----:R-:W-:Y:S01]  /*161c0*/  FFMA.FTZ R216, R11, R216, R10 ;  /* 0x000000d80bd87223 */ /* 0x001fe2000001000a */
[-CC-:B------:R-:W-:Y:S01]  /*161d0*/  FFMA.FTZ R145, R145, R0.reuse, -R9.reuse ;  /* 0x0000000091917223 */ /* 0x180fe20000010809 */
[-C--:B------:R-:W-:Y:S01]  /*161e0*/  FFMA.FTZ R9, R148, R0.reuse, -R9 ;  /* 0x0000000094097223 */ /* 0x080fe20000010809 */
[-CC-:B------:R-:W-:Y:S01]  /*161f0*/  FFMA.FTZ R171, R158, R0.reuse, -R161.reuse ;  /* 0x000000009eab7223 */ /* 0x180fe200000108a1 */
[-CC-:B------:R-:W-:Y:S01]  /*16200*/  FFMA.FTZ R135, R135, R0.reuse, -R161.reuse ;  /* 0x0000000087877223 */ /* 0x180fe200000108a1 */
[-CC-:B------:R-:W-:Y:S01]  /*16210*/  FFMA.FTZ R138, R138, R0.reuse, -R161.reuse ;  /* 0x000000008a8a7223 */ /* 0x180fe200000108a1 */
[-CC-:B------:R-:W-:Y:S01]  /*16220*/  FFMA.FTZ R139, R139, R0.reuse, -R161.reuse ;  /* 0x000000008b8b7223 */ /* 0x180fe200000108a1 */
[----:B------:R-:W0:Y:S01]  /*16230*/  MUFU.EX2 R7, R7 ;  /* 0x0000000700077308 */ /* 0x000e220000000800 */
[----:B-1----:R-:W-:Y:S01]  /*16240*/  FFMA.FTZ R215, R3, R215, R6 ;  /* 0x000000d703d77223 */ /* 0x002fe20000010006 */
[-CC-:B------:R-:W-:Y:S01]  /*16250*/  FFMA.FTZ R142, R142, R0.reuse, -R161.reuse ;  /* 0x000000008e8e7223 */ /* 0x180fe200000108a1 */
[-CC-:B------:R-:W-:Y:S01]  /*16260*/  FFMA.FTZ R143, R143, R0.reuse, -R161.reuse ;  /* 0x000000008f8f7223 */ /* 0x180fe200000108a1 */
[-CC-:B------:R-:W-:Y:S01]  /*16270*/  FFMA.FTZ R146, R146, R0.reuse, -R161.reuse ;  /* 0x0000000092927223 */ /* 0x180fe200000108a1 */
[-CC-:B------:R-:W-:Y:S01]  /*16280*/  FFMA.FTZ R147, R147, R0.reuse, -R161.reuse ;  /* 0x0000000093937223 */ /* 0x180fe200000108a1 */
[-CC-:B------:R-:W-:Y:S01]  /*16290*/  FFMA.FTZ R149, R149, R0.reuse, -R161.reuse ;  /* 0x0000000095957223 */ /* 0x180fe200000108a1 */
[-CC-:B------:R-:W-:Y:S01]  /*162a0*/  FFMA.FTZ R150, R150, R0.reuse, -R161.reuse ;  /* 0x0000000096967223 */ /* 0x180fe200000108a1 */
[----:B------:R-:W1:Y:S01]  /*162b0*/  MUFU.EX2 R13, R13 ;  /* 0x0000000d000d7308 */ /* 0x000e620000000800 */
[----:B--2---:R-:W-:Y:S01]  /*162c0*/  FADD.FTZ R148, R159, R216 ;  /* 0x000000d89f947221 */ /* 0x004fe20000010000 */
[-CC-:B------:R-:W-:Y:S01]  /*162d0*/  FFMA.FTZ R151, R151, R0.reuse, -R161.reuse ;  /* 0x0000000097977223 */ /* 0x180fe200000108a1 */
[-CC-:B------:R-:W-:Y:S01]  /*162e0*/  FFMA.FTZ R152, R152, R0.reuse, -R161.reuse ;  /* 0x0000000098987223 */ /* 0x180fe200000108a1 */
[-CC-:B------:R-:W-:Y:S01]  /*162f0*/  FFMA.FTZ R153, R153, R0.reuse, -R161.reuse ;  /* 0x0000000099997223 */ /* 0x180fe200000108a1 */
[-CC-:B------:R-:W-:Y:S01]  /*16300*/  FFMA.FTZ R154, R154, R0.reuse, -R161.reuse ;  /* 0x000000009a9a7223 */ /* 0x180fe200000108a1 */
[-CC-:B------:R-:W-:Y:S01]  /*16310*/  FFMA.FTZ R155, R155, R0.reuse, -R161.reuse ;  /* 0x000000009b9b7223 */ /* 0x180fe200000108a1 */
[-C--:B------:R-:W-:Y:S01]  /*16320*/  FFMA.FTZ R156, R156, R0.reuse, -R161 ;  /* 0x000000009c9c7223 */ /* 0x080fe200000108a1 */
[----:B------:R-:W2:Y:S01]  /*16330*/  MUFU.EX2 R126, R126 ;  /* 0x0000007e007e7308 */ /* 0x000ea20000000800 */
[----:B0-----:R-:W-:Y:S01]  /*16340*/  FADD.FTZ R158, R7, R215 ;  /* 0x000000d7079e7221 */ /* 0x001fe20000010000 */
[----:B------:R-:W-:-:S06]  /*16350*/  FFMA.FTZ R157, R157, R0, -R161 ;  /* 0x000000009d9d7223 */ /* 0x000fcc00000108a1 */
        /* <DEDUP_REMOVED lines=88> */
.L_x_3909:
[C---:B------:R-:W-:Y:S01]  /*168e0*/  ISETP.GT.AND P1, PT, R8.reuse, R222, PT ;  /* 0x000000de0800720c */ /* 0x040fe20003f24270 */
[----:B------:R-:W-:Y:S01]  /*168f0*/  VIADD R8, R8, 0xffffffff ;  /* 0xffffffff08087836 */ /* 0x000fe20000000000 */
[----:B------:R-:W-:Y:S02]  /*16900*/  IADD3 R12, R12, 0x30860, RZ ;  /* 0x000308600c0c7810 */ /* 0x000fe40007ffe0ff */
[----:B------:R-:W-:Y:S02]  /*16910*/  F2FP.F16.F32.PACK_AB R188, R159, R10 ;  /* 0x0000000a9fbc723e */ /* 0x000fe400000000ff */
[----:B------:R-:W-:Y:S02]  /*16920*/  PRMT R12, R224, 0x654, R12 ;  /* 0x00000654e00c7816 */ /* 0x000fe4000000000c */
[----:B------:R-:W-:Y:S01]  /*16930*/  F2FP.F16.F32.PACK_AB R189, R7, R6 ;  /* 0x0000000607bd723e */ /* 0x000fe200000000ff */
[----:B------:R-:W-:Y:S01]  /*16940*/  IMAD.MOV.U32 R6, RZ, RZ, R221 ;  /* 0x000000ffff067224 */ /* 0x000fe200078e00dd */
[----:B------:R0:W-:Y:S01]  /*16950*/  SYNCS.ARRIVE.TRANS64.RED.A1T0 RZ, [R12+URZ], RZ ;  /* 0x000000ff0cff79a7 */ /* 0x0001e2000810043f */
        /* <DEDUP_REMOVED lines=24> */
[----:B------:R-:W-:Y:S01]  /*16ae0*/  MOV R10, R5 ;  /* 0x00000005000a7202 */ /* 0x000fe20000000f00 */
[----:B0-----:R-:W-:Y:S06]  /*16af0*/  @P1 BRA `(.L_x_3910) ;  /* 0xffffffd400c41947 */ /* 0x001fec000383ffff */
.L_x_3897:
[----:B------:R-:W-:Y:S05]  /*16b00*/  BSYNC B0 ;  /* 0x0000000000007941 */ /* 0x000fea0003800000 */
.L_x_3896:
        /* <DEDUP_REMOVED lines=99> */
.L_x_3911:
[----:B------:R-:W-:Y:S02]  /*17140*/  LEA R6, R214, R2, 0x3 ;  /* 0x00000002d6067211 */ /* 0x000fe400078e18ff */
[----:B------:R-:W-:-:S04]  /*17150*/  SHF.L.U32 R3, R221, 0x1f, RZ ;  /* 0x0000001fdd037819 */ /* 0x000fc800000006ff */
[----:B------:R0:W1:Y:S01]  /*17160*/  SYNCS.PHASECHK.TRANS64.TRYWAIT P1, [R6+URZ+0x30850], R3 ;  /* 0x03085003060075a7 */ /* 0x000062000802017f */
[----:B------:R-:W-:Y:S05]  /*17170*/  @!P0 BRA `(.L_x_3912) ;  /* 0x0000000000048947 */ /* 0x000fea0003800000 */
[----:B------:R-:W-:Y:S01]  /*17180*/  BPT.TRAP 0x1 ;  /* 0x000000040000795c */ /* 0x000fe20000300000 */
.L_x_3912:
[----:B------:R-:W-:Y:S01]  /*17190*/  VIADD R2, R2, 0x400 ;  /* 0x0000040002027836 */ /* 0x000fe20000000000 */
[----:B------:R-:W-:Y:S04]  /*171a0*/  BSSY B0, `(.L_x_3913) ;  /* 0x0000008000007945 */ /* 0x000fe80003800000 */
[----:B------:R-:W-:-:S04]  /*171b0*/  SHF.R.U32.HI R2, RZ, 0x4, R2 ;  /* 0x00000004ff027819 */ /* 0x000fc80000011602 */
[----:B------:R-:W-:-:S04]  /*171c0*/  LOP3.LUT R2, R2, 0x3fff, RZ, 0xc0, !PT ;  /* 0x00003fff02027812 */ /* 0x000fc800078ec0ff */
[----:B------:R-:W-:-:S05]  /*171d0*/  LOP3.LUT R2, R2, 0x3000000, RZ, 0xfc, !PT ;  /* 0x0300000002027812 */ /* 0x000fca00078efcff */
[----:B------:R-:W-:Y:S01]  /*171e0*/  IMAD R7, R214, 0x900, R2 ;  /* 0x00000900d6077824 */ /* 0x000fe200078e0202 */
[----:B-1----:R-:W-:Y:S06]  /*171f0*/  @P1 BRA `(.L_x_3914) ;  /* 0x0000000000081947 */ /* 0x002fec0003800000 */
[----:B------:R-:W1:Y:S02]  /*17200*/  SYNCS.PHASECHK.TRANS64.TRYWAIT P1, [R6+URZ+0x30850], R3 ;  /* 0x03085003060075a7 */ /* 0x000e64000802017f */
[----:B-1----:R-:W-:Y:S05]  /*17210*/  @!P1 BRA `(.L_x_3915) ;  /* 0x000000c800309947 */ /* 0x002fea0003800000 */
.L_x_3914:
[----:B------:R-:W-:Y:S05]  /*17220*/  BSYNC B0 ;  /* 0x0000000000007941 */ /* 0x000fea0003800000 */
.L_x_3913:
[----:B------:R-:W-:Y:S01]  /*17230*/  IMAD.MOV.U32 R2, RZ, RZ, R7 ;  /* 0x000000ffff027224 */ /* 0x000fe200078e0007 */
[----:B01----:R-:W-:Y:S01]  /*17240*/  MOV R3, 0x40000040 ;  /* 0x4000004000037802 */ /* 0x003fe20000000f00 */
[----:B------:R-:W-:Y:S01]  /*17250*/  WARPGROUP.ARRIVE ;  /* 0x00000000000079c5 */ /* 0x000fe20000000000 */
[----:B------:R-:W-:Y:S02]  /*17260*/  IMAD.MOV.U32 R121, RZ, RZ, RZ ;  /* 0x000000ffff797224 */ /* 0x000fe400078e00ff */
[----:B------:R-:W-:Y:S01]  /*17270*/  R2UR UR6, R2 ;  /* 0x00000000020672ca */ /* 0x000fe200000e0000 */
[----:B------:R-:W-:Y:S01]  /*17280*/  VIADD R2, R7, 0x80 ;  /* 0x0000008007027836 */ /* 0x000fe20000000000 */
[----:B------:R-:W-:Y:S01]  /*17290*/  R2UR UR7, R3 ;  /* 0x00000000030772ca */ /* 0x000fe200000e0000 */
[----:B------:R-:W-:Y:S02]  /*172a0*/  IMAD.MOV.U32 R3, RZ, RZ, 0x40000040 ;  /* 0x40000040ff037424 */ /* 0x000fe400078e00ff */
[----:B------:R-:W-:-:S10]  /*172b0*/  IMAD.MOV.U32 R120, RZ, RZ, -0x800000 ;  /* 0xff800000ff787424 */ /* 0x000fd400078e00ff */
[----:B------:R-:W-:Y:S01]  /*172c0*/  HGMMA.64x192x16.F32 R24, R188, gdesc[UR4].tnspB, R24, gsb0 ;  /* 0x42e00004bc187df0 */ /* 0x000fe20008000818 */
[----:B------:R-:W-:Y:S02]  /*172d0*/  R2UR UR6, R2 ;  /* 0x00000000020672ca */ /* 0x000fe400000e0000 */
[----:B------:R-:W-:Y:S01]  /*172e0*/  R2UR UR7, R3 ;  /* 0x00000000030772ca */ /* 0x000fe200000e0000 */
[----:B------:R-:W-:Y:S01]  /*172f0*/  IMAD.MOV.U32 R3, RZ, RZ, 0x40000040 ;  /* 0x40000040ff037424 */ /* 0x000fe200078e00ff */
[----:B------:R-:W-:Y:S01]  /*17300*/  IADD3 R2, R7, 0x100, RZ ;  /* 0x0000010007027810 */ /* 0x000fe20007ffe0ff */
[----:B------:R-:W-:Y:S02]  /*17310*/  WARPGROUP.DEPBAR.LE gsb0, 0x0 ;  /* 0x00008000000079c5 */ /* 0x000fe40000010000 */
[----:B------:R-:W-:-:S12]  /*17320*/  WARPGROUP.ARRIVE ;  /* 0x00000000000079c5 */ /* 0x000fd80000000000 */
        /* <DEDUP_REMOVED lines=22> */
[----:B------:R-:W-:Y:S02]  /*17490*/  R2UR UR6, R2 ;  /* 0x00000000020672ca */ /* 0x000fe400000e0000 */
[----:B------:R-:W-:Y:S01]  /*174a0*/  R2UR UR7, R3 ;  /* 0x00000000030772ca */ /* 0x000fe200000e0000 */
[----:B------:R-:W0:Y:S04]  /*174b0*/  SHFL.BFLY PT, R2, R215, 0x2, 0x1f ;  /* 0x0c401f00d7027f89 */ /* 0x000e2800000e0000 */
[----:B------:R-:W1:Y:S01]  /*174c0*/  SHFL.BFLY PT, R3, R216, 0x2, 0x1f ;  /* 0x0c401f00d8037f89 */ /* 0x000e6200000e0000 */
[----:B0-----:R-:W-:Y:S01]  /*174d0*/  FADD.FTZ R7, R2, R215 ;  /* 0x000000d702077221 */ /* 0x001fe20000010000 */
[----:B-1----:R-:W-:-:S04]  /*174e0*/  FADD.FTZ R3, R3, R216 ;  /* 0x000000d803037221 */ /* 0x002fc80000010000 */
[----:B------:R-:W0:Y:S04]  /*174f0*/  SHFL.BFLY PT, R8, R7, 0x1, 0x1f ;  /* 0x0c201f0007087f89 */ /* 0x000e2800000e0000 */
[----:B------:R-:W1:Y:S01]  /*17500*/  SHFL.BFLY PT, R2, R3, 0x1, 0x1f ;  /* 0x0c201f0003027f89 */ /* 0x000e6200000e0000 */
[----:B0-----:R-:W-:Y:S01]  /*17510*/  FADD.FTZ R12, R7, R8 ;  /* 0x00000008070c7221 */ /* 0x001fe20000010000 */
[----:B-1----:R-:W-:-:S04]  /*17520*/  FADD.FTZ R11, R3, R2 ;  /* 0x00000002030b7221 */ /* 0x002fc80000010000 */
[----:B------:R-:W-:Y:S01]  /*17530*/  FSETP.NE.FTZ.AND P2, PT, R12, RZ, PT ;  /* 0x000000ff0c00720b */ /* 0x000fe20003f55000 */
[----:B------:R-:W-:Y:S01]  /*17540*/  IMAD.MOV.U32 R3, RZ, RZ, -0x800000 ;  /* 0xff800000ff037424 */ /* 0x000fe200078e00ff */
[----:B------:R-:W-:Y:S02]  /*17550*/  MOV R2, RZ ;  /* 0x000000ff00027202 */ /* 0x000fe40000000f00 */
[----:B------:R-:W-:-:S09]  /*17560*/  FSETP.NE.FTZ.AND P1, PT, R11, RZ, PT ;  /* 0x000000ff0b00720b */ /* 0x000fd20003f35000 */
[----:B------:R-:W0:Y:S04]  /*17570*/  @P2 MUFU.LG2 R10, R12 ;  /* 0x0000000c000a2308 */ /* 0x000e280000000c00 */
[C---:B------:R-:W-:Y:S01]  /*17580*/  @P1 FMUL.FTZ R8, R0.reuse, 0.69314718246459960938 ;  /* 0x3f31721800081820 */ /* 0x040fe20000410000 */
[----:B------:R-:W-:-:S03]  /*17590*/  @P2 FMUL.FTZ R0, R0, 0.69314718246459960938 ;  /* 0x3f31721800002820 */ /* 0x000fc60000410000 */
        /* <DEDUP_REMOVED lines=9> */
[----:B------:R-:W-:Y:S03]  /*17630*/  HGMMA.64x192x16.F32 R24, R168, gdesc[UR4].tnspB, R24, gsb0 ;  /* 0x42e00004a8187df0 */ /* 0x000fe60008000818 */
[----:B------:R-:W-:Y:S02]  /*17640*/  WARPGROUP.DEPBAR.LE gsb0, 0x0 ;  /* 0x00008000000079c5 */ /* 0x000fe40000010000 */
[----:B--23--:R-:W-:Y:S05]  /*17650*/  @!P0 BRA `(.L_x_3916) ;  /* 0x0000000000048947 */ /* 0x00cfea0003800000 */
[----:B------:R-:W-:Y:S01]  /*17660*/  BPT.TRAP 0x1 ;  /* 0x000000040000795c */ /* 0x000fe20000300000 */
.L_x_3916:
[----:B------:R-:W2:Y:S01]  /*17670*/  LDL.LU R122, [R1+0x4] ;  /* 0x00000400017a7983 */ /* 0x000ea20000300800 */
[----:B------:R-:W-:Y:S01]  /*17680*/  IADD3 R5, R6, 0x30860, RZ ;  /* 0x0003086006057810 */ /* 0x000fe20007ffe0ff */
[----:B------:R-:W-:Y:S02]  /*17690*/  VIADD R214, R214, 0x1 ;  /* 0x00000001d6d67836 */ /* 0x000fe40000000000 */
[-C--:B------:R-:W-:Y:S01]  /*176a0*/  FMUL.FTZ R4, R24, R121.reuse ;  /* 0x0000007918047220 */ /* 0x080fe20000410000 */
[-C--:B------:R-:W-:Y:S01]  /*176b0*/  FMUL.FTZ R6, R28, R121.reuse ;  /* 0x000000791c067220 */ /* 0x080fe20000410000 */
[----:B------:R-:W-:Y:S01]  /*176c0*/  PRMT R224, R224, 0x654, R5 ;  /* 0x00000654e0e07816 */ /* 0x000fe20000000005 */
[-C--:B------:R-:W-:Y:S01]  /*176d0*/  FMUL.FTZ R5, R25, R121.reuse ;  /* 0x0000007919057220 */ /* 0x080fe20000410000 */
[----:B------:R-:W-:Y:S01]  /*176e0*/  ISETP.NE.AND P1, PT, R214, 0x2, PT ;  /* 0x00000002d600780c */ /* 0x000fe20003f25270 */
[-C--:B------:R-:W-:Y:S01]  /*176f0*/  FMUL.FTZ R7, R29, R121.reuse ;  /* 0x000000791d077220 */ /* 0x080fe20000410000 */
[----:B------:R1:W-:Y:S01]  /*17700*/  SYNCS.ARRIVE.TRANS64.RED.A1T0 RZ, [R224+URZ], RZ ;  /* 0x000000ffe0ff79a7 */ /* 0x0003e2000810043f */
[-C--:B------:R-:W-:Y:S01]  /*17710*/  FMUL.FTZ R12, R40, R121.reuse ;  /* 0x00000079280c7220 */ /* 0x080fe20000410000 */
[-C--:B------:R-:W-:Y:S01]  /*17720*/  FMUL.FTZ R13, R41, R121.reuse ;  /* 0x00000079290d7220 */ /* 0x080fe20000410000 */
[-C--:B------:R-:W-:Y:S01]  /*17730*/  FMUL.FTZ R20, R48, R121.reuse ;  /* 0x0000007930147220 */ /* 0x080fe20000410000 */
[-C--:B------:R-:W-:Y:S01]  /*17740*/  FMUL.FTZ R21, R49, R121.reuse ;  /* 0x0000007931157220 */ /* 0x080fe20000410000 */
[-C--:B------:R-:W-:Y:S01]  /*17750*/  FMUL.FTZ R24, R52, R121.reuse ;  /* 0x0000007934187220 */ /* 0x080fe20000410000 */
[-C--:B------:R-:W-:Y:S01]  /*17760*/  FMUL.FTZ R25, R53, R121.reuse ;  /* 0x0000007935197220 */ /* 0x080fe20000410000 */
        /* <DEDUP_REMOVED lines=40> */
[-C--:B0-----:R-:W-:Y:S01]  /*179f0*/  FMUL.FTZ R26, R26, R2.reuse ;  /* 0x000000021a1a7220 */ /* 0x081fe20000410000 */
        /* <DEDUP_REMOVED lines=47> */
[----:B------:R-:W-:-:S02]  /*17cf0*/  LOP3.LUT R221, R221, R0, RZ, 0x3c, !PT ;  /* 0x00000000dddd7212 */ /* 0x000fc400078e3cff */
[----:B------:R-:W-:Y:S01]  /*17d00*/  SEL R214, R214, RZ, P1 ;  /* 0x000000ffd6d67207 */ /* 0x000fe20000800000 */
[----:B--2---:R-:W-:-:S05]  /*17d10*/  VIADD R122, R122, 0x1 ;  /* 0x000000017a7a7836 */ /* 0x004fca0000000000 */
[----:B------:R1:W-:Y:S02]  /*17d20*/  STL [R1+0x4], R122 ;  /* 0x0000047a01007387 */ /* 0x0003e40000100800 */
.L_x_3838:
[----:B------:R-:W1:Y:S08]  /*17d30*/  S2UR UR4, SR_CgaCtaId ;  /* 0x00000000000479c3 */ /* 0x000e700000008800 */
[----:B------:R-:W-:Y:S01]  /*17d40*/  BAR.SYNC.DEFER_BLOCKING 0x5, 0x180 ;  /* 0x0146000000007b1d */ /* 0x000fe20000010000 */
[----:B------:R-:W-:-:S05]  /*17d50*/  MOV R61, 0x400 ;  /* 0x00000400003d7802 */ /* 0x000fca0000000f00 */
[----:B------:R-:W-:Y:S01]  /*17d60*/  BSSY B0, `(.L_x_3917) ;  /* 0x00003c0000007945 */ /* 0x000fe20003800000 */
[----:B-1----:R-:W-:-:S04]  /*17d70*/  MOV R224, UR4 ;  /* 0x0000000400e07c02 */ /* 0x002fc80008000f00 */
[----:B------:R-:W-:-:S05]  /*17d80*/  LEA R2, R224, R61, 0x18 ;  /* 0x0000003de0027211 */ /* 0x000fca00078ec0ff */
[----:B------:R0:W1:Y:S01]  /*17d90*/  LDS.128 R136, [R2+0x308d0] ;  /* 0x0308d00002887984 */ /* 0x0000620000000c00 */
[----:B------:R-:W-:Y:S06]  /*17da0*/  BAR.ARV 0x4, 0x180 ;  /* 0x0106000000007b1d */ /* 0x000fec0000002000 */
[----:B------:R-:W-:Y:S05]  /*17db0*/  @P0 BRA `(.L_x_3918) ;  /* 0x0000002c00840947 */ /* 0x000fea0003800000 */
[----:B------:R-:W2:Y:S01]  /*17dc0*/  LDL R0, [R1+0x124] ;  /* 0x0001240001007983 */ /* 0x000ea20000100800 */
[----:B------:R-:W3:Y:S01]  /*17dd0*/  S2R R61, SR_SWINHI ;  /* 0x00000000003d7919 */ /* 0x000ee20000002f00 */
[----:B------:R-:W-:Y:S01]  /*17de0*/  F2FP.F16.F32.PACK_AB R60, R5, R4 ;  /* 0x00000004053c723e */ /* 0x000fe200000000ff */
[----:B------:R-:W-:Y:S01]  /*17df0*/  ULDC.64 UR6, c[0x0][0xc00] ;  /* 0x0003000000067ab9 */ /* 0x000fe20000000a00 */
[----:B------:R-:W-:Y:S01]  /*17e00*/  F2FP.F16.F32.PACK_AB R64, R9, R8 ;  /* 0x000000080940723e */ /* 0x000fe200000000ff */
[----:B------:R-:W4:Y:S01]  /*17e10*/  LDL.LU R130, [R1+0xac] ;  /* 0x0000ac0001827983 */ /* 0x000f220000300800 */
[----:B------:R-:W-:Y:S01]  /*17e20*/  F2FP.F16.F32.PACK_AB R65, R35, R34 ;  /* 0x000000222341723e */ /* 0x000fe200000000ff */
[----:B------:R-:W-:Y:S02]  /*17e30*/  ULDC.64 UR4, c[0x0][0xc08] ;  /* 0x0003020000047ab9 */ /* 0x000fe40000000a00 */
[----:B------:R-:W4:Y:S04]  /*17e40*/  LDL R129, [R1+0x120] ;  /* 0x0001200001817983 */ /* 0x000f280000100800 */
[----:B------:R-:W4:Y:S04]  /*17e50*/  LDL R128, [R1+0x40] ;  /* 0x0000400001807983 */ /* 0x000f280000100800 */
[----:B------:R-:W4:Y:S01]  /*17e60*/  LDL R127, [R1+0x44] ;  /* 0x00004400017f7983 */ /* 0x000f220000100800 */
[----:B------:R-:W-:-:S02]  /*17e70*/  MOV R116, R2 ;  /* 0x0000000200747202 */ /* 0x000fc40000000f00 */
[----:B---3--:R-:W-:Y:S02]  /*17e80*/  MOV R117, R61 ;  /* 0x0000003d00757202 */ /* 0x008fe40000000f00 */
[----:B------:R-:W-:Y:S01]  /*17e90*/  F2FP.F16.F32.PACK_AB R61, R27, R26 ;  /* 0x0000001a1b3d723e */ /* 0x000fe200000000ff */
[----:B------:R-:W-:Y:S01]  /*17ea0*/  BAR.SYNC.DEFER_BLOCKING 0x1, 0x100 ;  /* 0x0044000000007b1d */ /* 0x000fe20000010000 */
[----:B--2---:R-:W-:-:S03]  /*17eb0*/  IMAD.WIDE R122, R0, 0x2, R116 ;  /* 0x00000002007a7825 */ /* 0x004fc600078e0274 */
[C---:B------:R-:W-:Y:S02]  /*17ec0*/  LOP3.LUT R63, R122.reuse, 0x380, RZ, 0xc0, !PT ;  /* 0x000003807a3f7812 */ /* 0x040fe400078ec0ff */
[----:B------:R-:W-:Y:S02]  /*17ed0*/  IADD3 R67, P0, R122, 0x20, RZ ;  /* 0x000000207a437810 */ /* 0x000fe40007f1e0ff */
[----:B------:R-:W-:Y:S02]  /*17ee0*/  SHF.R.U64 R63, R63, 0x3, RZ ;  /* 0x000000033f3f7819 */ /* 0x000fe400000012ff */
[----:B------:R-:W-:Y:S02]  /*17ef0*/  LOP3.LUT R66, R67, 0x380, RZ, 0xc0, !PT ;  /* 0x0000038043427812 */ /* 0x000fe400078ec0ff */
[----:B------:R-:W-:Y:S01]  /*17f00*/  LOP3.LUT R62, R63, R122, RZ, 0x3c, !PT ;  /* 0x0000007a3f3e7212 */ /* 0x000fe200078e3cff */
[----:B------:R-:W-:Y:S01]  /*17f10*/  IMAD.MOV.U32 R63, RZ, RZ, R123 ;  /* 0x000000ffff3f7224 */ /* 0x000fe200078e007b */
[----:B------:R-:W-:-:S02]  /*17f20*/  SHF.R.U64 R66, R66, 0x3, RZ ;  /* 0x0000000342427819 */ /* 0x000fc400000012ff */
[----:B------:R-:W-:Y:S02]  /*17f30*/  IADD3 R73, P3, R122, 0x40, RZ ;  /* 0x000000407a497810 */ /* 0x000fe40007f7e0ff */
[----:B------:R-:W-:Y:S02]  /*17f40*/  MOV R75, R62 ;  /* 0x0000003e004b7202 */ /* 0x000fe40000000f00 */
[----:B------:R-:W-:Y:S02]  /*17f50*/  F2FP.F16.F32.PACK_AB R62, R7, R6 ;  /* 0x00000006073e723e */ /* 0x000fe400000000ff */
[----:B------:R-:W-:Y:S02]  /*17f60*/  F2FP.F16.F32.PACK_AB R63, R31, R30 ;  /* 0x0000001e1f3f723e */ /* 0x000fe400000000ff */
[----:B------:R-:W-:Y:S01]  /*17f70*/  LOP3.LUT R66, R66, R67, RZ, 0x3c, !PT ;  /* 0x0000004342427212 */ /* 0x000fe200078e3cff */
[----:B------:R-:W-:Y:S01]  /*17f80*/  IMAD.X R67, RZ, RZ, R123, P0 ;  /* 0x000000ffff437224 */ /* 0x000fe200000e067b */
[----:B------:R-:W-:-:S02]  /*17f90*/  LOP3.LUT R126, R73, 0x380, RZ, 0xc0, !PT ;  /* 0x00000380497e7812 */ /* 0x000fc400078ec0ff */
[----:B------:R-:W-:Y:S01]  /*17fa0*/  IADD3 R0, P2, R122, 0x60, RZ ;  /* 0x000000607a007810 */ /* 0x000fe20007f5e0ff */
[----:B------:R2:W-:Y:S01]  /*17fb0*/  STSM.16.M88.4 [R75], R60 ;  /* 0x0000003c4b007844 */ /* 0x0005e20000000200 */
[----:B------:R-:W-:Y:S02]  /*17fc0*/  SHF.R.U64 R126, R126, 0x3, RZ ;  /* 0x000000037e7e7819 */ /* 0x000fe400000012ff */
[----:B------:R-:W-:Y:S02]  /*17fd0*/  MOV R74, R66 ;  /* 0x00000042004a7202 */ /* 0x000fe40000000f00 */
[----:B------:R-:W-:Y:S02]  /*17fe0*/  IADD3 R72, P0, R122, 0x4000, RZ ;  /* 0x000040007a487810 */ /* 0x000fe40007f1e0ff */
[----:B------:R-:W-:Y:S02]  /*17ff0*/  F2FP.F16.F32.PACK_AB R66, R11, R10 ;  /* 0x0000000a0b42723e */ /* 0x000fe400000000ff */
[----:B------:R-:W-:-:S02]  /*18000*/  F2FP.F16.F32.PACK_AB R67, R39, R38 ;  /* 0x000000262743723e */ /* 0x000fc400000000ff */
[----:B--2---:R-:W-:Y:S02]  /*18010*/  LOP3.LUT R63, R0, 0x380, RZ, 0xc0, !PT ;  /* 0x00000380003f7812 */ /* 0x004fe400078ec0ff */
[----:B------:R-:W-:Y:S02]  /*18020*/  LOP3.LUT R60, R126, R73, RZ, 0x3c, !PT ;  /* 0x000000497e3c7212 */ /* 0x000fe400078e3cff */
[----:B------:R-:W-:Y:S02]  /*18030*/  IADD3.X R61, RZ, R123, RZ, P3, !PT ;  /* 0x0000007bff3d7210 */ /* 0x000fe40001ffe4ff */
[----:B------:R-:W-:Y:S02]  /*18040*/  SHF.R.U64 R63, R63, 0x3, RZ ;  /* 0x000000033f3f7819 */ /* 0x000fe400000012ff */
[----:B------:R-:W-:Y:S01]  /*18050*/  LOP3.LUT R73, R72, 0x380, RZ, 0xc0, !PT ;  /* 0x0000038048497812 */ /* 0x000fe200078ec0ff */
[----:B------:R2:W-:Y:S01]  /*18060*/  STSM.16.M88.4 [R74], R64 ;  /* 0x000000404a007844 */ /* 0x0005e20000000200 */
[----:B------:R-:W-:-:S02]  /*18070*/  F2FP.F16.F32.PACK_AB R62, R15, R14 ;  /* 0x0000000e0f3e723e */ /* 0x000fc400000000ff */
[----:B------:R-:W-:Y:S02]  /*18080*/  SHF.R.U64 R73, R73, 0x3, RZ ;  /* 0x0000000349497819 */ /* 0x000fe400000012ff */
[----:B------:R-:W-:Y:S02]  /*18090*/  IADD3 R124, P1, R122, 0x4020, RZ ;  /* 0x000040207a7c7810 */ /* 0x000fe40007f3e0ff */
[----:B------:R-:W-:Y:S01]  /*180a0*/  LOP3.LUT R72, R73, R72, RZ, 0x3c, !PT ;  /* 0x0000004849487212 */ /* 0x000fe200078e3cff */
[----:B------:R-:W-:Y:S01]  /*180b0*/  IMAD.X R73, RZ, RZ, R123, P0 ;  /* 0x000000ffff497224 */ /* 0x000fe200000e067b */
[----:B--2---:R-:W-:Y:S02]  /*180c0*/  LOP3.LUT R64, R63, R0, RZ, 0x3c, !PT ;  /* 0x000000003f407212 */ /* 0x004fe400078e3cff */
[----:B------:R-:W-:Y:S02]  /*180d0*/  MOV R66, R60 ;  /* 0x0000003c00427202 */ /* 0x000fe40000000f00 */
[----:B------:R-:W-:-:S02]  /*180e0*/  F2FP.F16.F32.PACK_AB R60, R13, R12 ;  /* 0x0000000c0d3c723e */ /* 0x000fc400000000ff */
[----:B------:R-:W-:Y:S02]  /*180f0*/  F2FP.F16.F32.PACK_AB R61, R43, R42 ;  /* 0x0000002a2b3d723e */ /* 0x000fe400000000ff */
[----:B------:R-:W-:Y:S01]  /*18100*/  F2FP.F16.F32.PACK_AB R63, R47, R46 ;  /* 0x0000002e2f3f723e */ /* 0x000fe200000000ff */
[----:B------:R-:W-:Y:S01]  /*18110*/  IMAD.X R65, RZ, RZ, R123, P2 ;  /* 0x000000ffff417224 */ /* 0x000fe200010e067b */
[----:B------:R-:W-:-:S03]  /*18120*/  LOP3.LUT R125, R124, 0x380, RZ, 0xc0, !PT ;  /* 0x000003807c7d7812 */ /* 0x000fc600078ec0ff */
[----:B------:R2:W-:Y:S01]  /*18130*/  STSM.16.M88.4 [R66], R60 ;  /* 0x0000003c42007844 */ /* 0x0005e20000000200 */
[----:B------:R-:W-:Y:S02]  /*18140*/  SHF.R.U64 R125, R125, 0x3, RZ ;  /* 0x000000037d7d7819 */ /* 0x000fe400000012ff */
[----:B------:R-:W-:Y:S02]  /*18150*/  MOV R0, R64 ;  /* 0x0000004000007202 */ /* 0x000fe40000000f00 */
[----:B------:R-:W-:Y:S02]  /*18160*/  F2FP.F16.F32.PACK_AB R64, R21, R20 ;  /* 0x000000141540723e */ /* 0x000fe400000000ff */
[----:B------:R-:W-:Y:S02]  /*18170*/  F2FP.F16.F32.PACK_AB R65, R51, R50 ;  /* 0x000000323341723e */ /* 0x000fe400000000ff */
[----:B--2---:R-:W-:-:S04]  /*18180*/  IADD3 R60, P0, R122, 0x4040, RZ ;  /* 0x000040407a3c7810 */ /* 0x004fc80007f1e0ff */
[----:B------:R-:W-:Y:S02]  /*18190*/  LOP3.LUT R74, R60, 0x380, RZ, 0xc0, !PT ;  /* 0x000003803c4a7812 */ /* 0x000fe400078ec0ff */
[----:B------:R-:W-:Y:S02]  /*181a0*/  F2FP.F16.F32.PACK_AB R66, R25, R24 ;  /* 0x000000181942723e */ /* 0x000fe400000000ff */
[----:B------:R-:W-:Y:S02]  /*181b0*/  F2FP.F16.F32.PACK_AB R67, R55, R54 ;  /* 0x000000363743723e */ /* 0x000fe400000000ff */
[----:B------:R-:W-:Y:S02]  /*181c0*/  MOV R61, R72 ;  /* 0x00000048003d7202 */ /* 0x000fe40000000f00 */
[----:B------:R-:W-:Y:S02]  /*181d0*/  SHF.R.U64 R63, R74, 0x3, RZ ;  /* 0x000000034a3f7819 */ /* 0x000fe400000012ff */
[----:B------:R-:W-:-:S02]  /*181e0*/  F2FP.F16.F32.PACK_AB R72, R29, R28 ;  /* 0x0000001c1d48723e */ /* 0x000fc400000000ff */
[----:B------:R-:W-:Y:S02]  /*181f0*/  F2FP.F16.F32.PACK_AB R73, R59, R58 ;  /* 0x0000003a3b49723e */ /* 0x000fe400000000ff */
[----:B------:R-:W-:Y:S02]  /*18200*/  F2FP.F16.F32.PACK_AB R74, R33, R32 ;  /* 0x00000020214a723e */ /* 0x000fe400000000ff */
[----:B------:R-:W-:Y:S02]  /*18210*/  F2FP.F16.F32.PACK_AB R75, R105, R104 ;  /* 0x00000068694b723e */ /* 0x000fe400000000ff */
[----:B------:R-:W-:Y:S02]  /*18220*/  LOP3.LUT R124, R125, R124, RZ, 0x3c, !PT ;  /* 0x0000007c7d7c7212 */ /* 0x000fe400078e3cff */
[----:B------:R-:W-:Y:S01]  /*18230*/  IADD3.X R125, RZ, R123, RZ, P1, !PT ;  /* 0x0000007bff7d7210 */ /* 0x000fe20000ffe4ff */
[----:B------:R2:W-:Y:S01]  /*18240*/  STSM.16.M88.4 [R0], R64 ;  /* 0x0000004000007844 */ /* 0x0005e20000000200 */
[----:B------:R-:W-:-:S02]  /*18250*/  IADD3 R121, P3, R122, 0x4060, RZ ;  /* 0x000040607a797810 */ /* 0x000fc40007f7e0ff */
[----:B------:R-:W-:Y:S01]  /*18260*/  MOV R124, R124 ;  /* 0x0000007c007c7202 */ /* 0x000fe20000000f00 */
[----:B------:R3:W-:Y:S01]  /*18270*/  STSM.16.M88.4 [R61], R72 ;  /* 0x000000483d007844 */ /* 0x0007e20000000200 */
[----:B------:R-:W-:Y:S02]  /*18280*/  F2FP.F16.F32.PACK_AB R62, R41, R40 ;  /* 0x00000028293e723e */ /* 0x000fe400000000ff */
[----:B--2---:R-:W-:Y:S02]  /*18290*/  LOP3.LUT R64, R63, R60, RZ, 0x3c, !PT ;  /* 0x0000003c3f407212 */ /* 0x004fe400078e3cff */
[----:B------:R-:W-:Y:S02]  /*182a0*/  F2FP.F16.F32.PACK_AB R60, R37, R36 ;  /* 0x00000024253c723e */ /* 0x000fe400000000ff */
[----:B---3--:R-:W-:Y:S02]  /*182b0*/  F2FP.F16.F32.PACK_AB R61, R109, R108 ;  /* 0x0000006c6d3d723e */ /* 0x008fe400000000ff */
[----:B------:R-:W-:Y:S01]  /*182c0*/  F2FP.F16.F32.PACK_AB R63, R71, R70 ;  /* 0x00000046473f723e */ /* 0x000fe200000000ff */
[----:B------:R-:W-:Y:S01]  /*182d0*/  IMAD.X R65, RZ, RZ, R123, P0 ;  /* 0x000000ffff417224 */ /* 0x000fe200000e067b */
[----:B------:R-:W-:-:S02]  /*182e0*/  IADD3 R72, P2, R122, 0x8000, RZ ;  /* 0x000080007a487810 */ /* 0x000fc40007f5e0ff */
[----:B------:R-:W-:Y:S02]  /*182f0*/  LOP3.LUT R74, R121, 0x380, RZ, 0xc0, !PT ;  /* 0x00000380794a7812 */ /* 0x000fe400078ec0ff */
[----:B------:R-:W-:Y:S01]  /*18300*/  IADD3 R73, P0, R122, 0x8020, RZ ;  /* 0x000080207a497810 */ /* 0x000fe20007f1e0ff */
[----:B------:R2:W-:Y:S01]  /*18310*/  STSM.16.M88.4 [R124], R60 ;  /* 0x0000003c7c007844 */ /* 0x0005e20000000200 */
[----:B------:R-:W-:Y:S02]  /*18320*/  MOV R0, R64 ;  /* 0x0000004000007202 */ /* 0x000fe40000000f00 */
[----:B------:R-:W-:Y:S02]  /*18330*/  SHF.R.U64 R74, R74, 0x3, RZ ;  /* 0x000000034a4a7819 */ /* 0x000fe400000012ff */
[----:B------:R-:W-:Y:S02]  /*18340*/  F2FP.F16.F32.PACK_AB R64, R45, R44 ;  /* 0x0000002c2d40723e */ /* 0x000fe400000000ff */
[----:B------:R-:W-:-:S02]  /*18350*/  F2FP.F16.F32.PACK_AB R65, R113, R112 ;  /* 0x000000707141723e */ /* 0x000fc400000000ff */
[----:B------:R-:W-:Y:S02]  /*18360*/  F2FP.F16.F32.PACK_AB R66, R49, R48 ;  /* 0x000000303142723e */ /* 0x000fe400000000ff */
[----:B------:R-:W-:Y:S02]  /*18370*/  F2FP.F16.F32.PACK_AB R67, R79, R78 ;  /* 0x0000004e4f43723e */ /* 0x000fe400000000ff */
[----:B--2---:R-:W-:Y:S02]  /*18380*/  LOP3.LUT R63, R72, 0x380, RZ, 0xc0, !PT ;  /* 0x00000380483f7812 */ /* 0x004fe400078ec0ff */
[----:B------:R-:W-:Y:S01]  /*18390*/  LOP3.LUT R62, R73, 0x380, RZ, 0xc0, !PT ;  /* 0x00000380493e7812 */ /* 0x000fe200078ec0ff */
[----:B------:R-:W-:Y:S01]  /*183a0*/  IMAD.X R61, RZ, RZ, R123, P3 ;  /* 0x000000ffff3d7224 */ /* 0x000fe200018e067b */
[----:B------:R-:W-:Y:S02]  /*183b0*/  SHF.R.U64 R63, R63, 0x3, RZ ;  /* 0x000000033f3f7819 */ /* 0x000fe400000012ff */
[----:B------:R-:W-:-:S02]  /*183c0*/  LOP3.LUT R60, R74, R121, RZ, 0x3c, !PT ;  /* 0x000000794a3c7212 */ /* 0x000fc400078e3cff */
[----:B------:R-:W-:Y:S01]  /*183d0*/  SHF.R.U64 R62, R62, 0x3, RZ ;  /* 0x000000033e3e7819 */ /* 0x000fe200000012ff */
[----:B------:R2:W-:Y:S01]  /*183e0*/  STSM.16.M88.4 [R0], R64 ;  /* 0x0000004000007844 */ /* 0x0005e20000000200 */
[----:B------:R-:W-:-:S04]  /*183f0*/  IADD3 R125, P1, R122, 0x8040, RZ ;  /* 0x000080407a7d7810 */ /* 0x000fc80007f3e0ff */
[----:B------:R-:W-:Y:S02]  /*18400*/  LOP3.LUT R124, R125, 0x380, RZ, 0xc0, !PT ;  /* 0x000003807d7c7812 */ /* 0x000fe400078ec0ff */
[----:B--2---:R-:W-:Y:S02]  /*18410*/  LOP3.LUT R64, R63, R72, RZ, 0x3c, !PT ;  /* 0x000000483f407212 */ /* 0x004fe400078e3cff */
[----:B------:R-:W-:Y:S02]  /*18420*/  LOP3.LUT R72, R62, R73, RZ, 0x3c, !PT ;  /* 0x000000493e487212 */ /* 0x000fe400078e3cff */
[----:B------:R-:W-:Y:S02]  /*18430*/  MOV R0, R60 ;  /* 0x0000003c00007202 */ /* 0x000fe40000000f00 */
[----:B------:R-:W-:Y:S02]  /*18440*/  F2FP.F16.F32.PACK_AB R60, R53, R52 ;  /* 0x00000034353c723e */ /* 0x000fe400000000ff */
[----:B------:R-:W-:-:S02]  /*18450*/  F2FP.F16.F32.PACK_AB R61, R83, R82 ;  /* 0x00000052533d723e */ /* 0x000fc400000000ff */
[----:B------:R-:W-:Y:S02]  /*18460*/  F2FP.F16.F32.PACK_AB R62, R57, R56 ;  /* 0x00000038393e723e */ /* 0x000fe400000000ff */
[----:B------:R-:W-:Y:S01]  /*18470*/  F2FP.F16.F32.PACK_AB R63, R87, R86 ;  /* 0x00000056573f723e */ /* 0x000fe200000000ff */
[----:B------:R-:W-:Y:S01]  /*18480*/  IMAD.X R73, RZ, RZ, R123, P0 ;  /* 0x000000ffff497224 */ /* 0x000fe200000e067b */
[----:B------:R-:W-:-:S03]  /*18490*/  IADD3.X R65, RZ, R123, RZ, P2, !PT ;  /* 0x0000007bff417210 */ /* 0x000fc600017fe4ff */
[----:B------:R2:W-:Y:S01]  /*184a0*/  STSM.16.M88.4 [R0], R60 ;  /* 0x0000003c00007844 */ /* 0x0005e20000000200 */
[----:B------:R-:W-:Y:S02]  /*184b0*/  MOV R74, R64 ;  /* 0x00000040004a7202 */ /* 0x000fe40000000f00 */
[----:B------:R-:W-:Y:S02]  /*184c0*/  F2FP.F16.F32.PACK_AB R64, R69, R68 ;  /* 0x000000444540723e */ /* 0x000fe400000000ff */
[----:B------:R-:W-:Y:S02]  /*184d0*/  F2FP.F16.F32.PACK_AB R65, R91, R90 ;  /* 0x0000005a5b41723e */ /* 0x000fe400000000ff */
[----:B------:R-:W-:Y:S02]  /*184e0*/  F2FP.F16.F32.PACK_AB R66, R77, R76 ;  /* 0x0000004c4d42723e */ /* 0x000fe400000000ff */
[----:B------:R-:W-:Y:S02]  /*184f0*/  F2FP.F16.F32.PACK_AB R67, R95, R94 ;  /* 0x0000005e5f43723e */ /* 0x000fe400000000ff */
[----:B------:R-:W-:-:S02]  /*18500*/  SHF.R.U64 R124, R124, 0x3, RZ ;  /* 0x000000037c7c7819 */ /* 0x000fc400000012ff */
[----:B--2---:R-:W-:-:S04]  /*18510*/  IADD3 R0, P0, R122, 0x8060, RZ ;  /* 0x000080607a007810 */ /* 0x004fc80007f1e0ff */
[----:B------:R-:W-:Y:S01]  /*18520*/  LOP3.LUT R75, R0, 0x380, RZ, 0xc0, !PT ;  /* 0x00000380004b7812 */ /* 0x000fe200078ec0ff */
[----:B------:R2:W-:Y:S01]  /*18530*/  STSM.16.M88.4 [R74], R64 ;  /* 0x000000404a007844 */ /* 0x0005e20000000200 */
[----:B------:R-:W-:Y:S02]  /*18540*/  MOV R60, R72 ;  /* 0x00000048003c7202 */ /* 0x000fe40000000f00 */
[----:B------:R-:W-:Y:S02]  /*18550*/  SHF.R.U64 R61, R75, 0x3, RZ ;  /* 0x000000034b3d7819 */ /* 0x000fe400000012ff */
[----:B------:R-:W-:Y:S01]  /*18560*/  LOP3.LUT R124, R124, R125, RZ, 0x3c, !PT ;  /* 0x0000007d7c7c7212 */ /* 0x000fe200078e3cff */
[----:B------:R-:W-:Y:S01]  /*18570*/  IMAD.X R125, RZ, RZ, R123, P1 ;  /* 0x000000ffff7d7224 */ /* 0x000fe200008e067b */
[----:B------:R-:W-:Y:S02]  /*18580*/  F2FP.F16.F32.PACK_AB R72, R81, R80 ;  /* 0x000000505148723e */ /* 0x000fe400000000ff */
[----:B------:R-:W-:-:S02]  /*18590*/  F2FP.F16.F32.PACK_AB R73, R99, R98 ;  /* 0x000000626349723e */ /* 0x000fc400000000ff */
[----:B------:R-:W-:Y:S02]  /*185a0*/  F2FP.F16.F32.PACK_AB R75, R103, R102 ;  /* 0x00000066674b723e */ /* 0x000fe400000000ff */
[----:B------:R-:W-:Y:S02]  /*185b0*/  IADD3.X R123, RZ, R123, RZ, P0, !PT ;  /* 0x0000007bff7b7210 */ /* 0x000fe400007fe4ff */
[----:B--2---:R-:W-:Y:S02]  /*185c0*/  F2FP.F16.F32.PACK_AB R74, R85, R84 ;  /* 0x00000054554a723e */ /* 0x004fe400000000ff */
[----:B------:R-:W-:Y:S02]  /*185d0*/  LOP3.LUT R122, R61, R0, RZ, 0x3c, !PT ;  /* 0x000000003d7a7212 */ /* 0x000fe400078e3cff */
[----:B------:R-:W-:Y:S01]  /*185e0*/  MOV R124, R124 ;  /* 0x0000007c007c7202 */ /* 0x000fe20000000f00 */
[----:B------:R2:W-:Y:S01]  /*185f0*/  STSM.16.M88.4 [R60], R72 ;  /* 0x000000483c007844 */ /* 0x0005e20000000200 */
[----:B------:R-:W-:-:S02]  /*18600*/  F2FP.F16.F32.PACK_AB R61, R107, R106 ;  /* 0x0000006a6b3d723e */ /* 0x000fc400000000ff */
[----:B------:R-:W-:Y:S02]  /*18610*/  F2FP.F16.F32.PACK_AB R62, R93, R92 ;  /* 0x0000005c5d3e723e */ /* 0x000fe400000000ff */
[----:B------:R-:W-:Y:S02]  /*18620*/  F2FP.F16.F32.PACK_AB R63, R111, R110 ;  /* 0x0000006e6f3f723e */ /* 0x000fe400000000ff */
[----:B------:R-:W-:Y:S02]  /*18630*/  F2FP.F16.F32.PACK_AB R64, R97, R96 ;  /* 0x000000606140723e */ /* 0x000fe400000000ff */
[----:B------:R-:W-:Y:S02]  /*18640*/  F2FP.F16.F32.PACK_AB R65, R115, R114 ;  /* 0x000000727341723e */ /* 0x000fe400000000ff */
[----:B------:R-:W-:Y:S02]  /*18650*/  F2FP.F16.F32.PACK_AB R66, R101, R100 ;  /* 0x000000646542723e */ /* 0x000fe400000000ff */
[----:B------:R-:W-:-:S02]  /*18660*/  F2FP.F16.F32.PACK_AB R67, R119, R118 ;  /* 0x000000767743723e */ /* 0x000fc400000000ff */
[----:B------:R-:W-:Y:S01]  /*18670*/  ISETP.NE.U32.AND P0, PT, RZ, UR6, PT ;  /* 0x00000006ff007c0c */ /* 0x000fe2000bf05070 */
[----:B------:R-:W-:Y:S01]  /*18680*/  IMAD.MOV.U32 R0, RZ, RZ, RZ ;  /* 0x000000ffff007224 */ /* 0x000fe200078e00ff */
[----:B--2---:R-:W-:Y:S01]  /*18690*/  F2FP.F16.F32.PACK_AB R60, R89, R88 ;  /* 0x00000058593c723e */ /* 0x004fe200000000ff */
[----:B------:R-:W2:Y:S01]  /*186a0*/  LDC R125, c[0x0][0xbe8] ;  /* 0x0002fa00ff7d7b82 */ /* 0x000ea20000000800 */
[----:B------:R-:W-:-:S03]  /*186b0*/  MOV R122, R122 ;  /* 0x0000007a007a7202 */ /* 0x000fc60000000f00 */
[----:B------:R3:W-:Y:S04]  /*186c0*/  STSM.16.M88.4 [R124], R60 ;  /* 0x0000003c7c007844 */ /* 0x0007e80000000200 */
[----:B------:R0:W-:Y:S01]  /*186d0*/  STSM.16.M88.4 [R122], R64 ;  /* 0x000000407a007844 */ /* 0x0001e20000000200 */
[----:B------:R-:W-:Y:S01]  /*186e0*/  BAR.SYNC.DEFER_BLOCKING 0x1, 0x100 ;  /* 0x0044000000007b1d */ /* 0x000fe20000010000 */
[----:B------:R-:W-:Y:S02]  /*186f0*/  ISETP.NE.AND.EX P0, PT, RZ, UR7, PT, P0 ;  /* 0x00000007ff007c0c */ /* 0x000fe4000bf05300 */
[----:B---3--:R-:W-:-:S04]  /*18700*/  IADD3 R60, P1, R228, UR6, RZ ;  /* 0x00000006e43c7c10 */ /* 0x008fc8000ff3e0ff */
[----:B------:R-:W-:-:S07]  /*18710*/  IADD3.X R61, R229, UR7, RZ, P1, !PT ;  /* 0x00000007e53d7c10 */ /* 0x000fce0008ffe4ff */
[----:B------:R-:W3:Y:S01]  /*18720*/  @P0 LDG.E R0, desc[UR48][R60.64] ;  /* 0x000000303c000981 */ /* 0x000ee2000c1e1900 */
[----:B------:R-:W-:-:S04]  /*18730*/  ISETP.NE.U32.AND P1, PT, RZ, UR4, PT ;  /* 0x00000004ff007c0c */ /* 0x000fc8000bf25070 */
[----:B------:R-:W-:-:S13]  /*18740*/  ISETP.NE.AND.EX P1, PT, RZ, UR5, PT, P1 ;  /* 0x00000005ff007c0c */ /* 0x000fda000bf25310 */
[----:B------:R-:W-:Y:S01]  /*18750*/  @P1 IADD3 R228, P2, R228, UR4, RZ ;  /* 0x00000004e4e41c10 */ /* 0x000fe2000ff5e0ff */
[----:B------:R-:W-:Y:S02]  /*18760*/  ULDC UR4, c[0x0][0xa88] ;  /* 0x0002a20000047ab9 */ /* 0x000fe40000000800 */
[----:B------:R-:W-:Y:S01]  /*18770*/  IMAD.U32 R74, RZ, RZ, UR4 ;  /* 0x00000004ff4a7e24 */ /* 0x000fe2000f8e00ff */
[----:B------:R-:W-:Y:S01]  /*18780*/  @P1 IADD3.X R229, R229, UR5, RZ, P2, !PT ;  /* 0x00000005e5e51c10 */ /* 0x000fe200097fe4ff */
[----:B------:R-:W-:-:S04]  /*18790*/  ULDC UR4, c[0x0][0xad4] ;  /* 0x0002b50000047ab9 */ /* 0x000fc80000000800 */
[----:B------:R0:W5:Y:S01]  /*187a0*/  @P1 LDG.E R74, desc[UR48][R228.64] ;  /* 0x00000030e44a1981 */ /* 0x000162000c1e1900 */
[----:B------:R-:W-:-:S04]  /*187b0*/  ISETP.NE.AND P2, PT, R226, RZ, PT ;  /* 0x000000ffe200720c */ /* 0x000fc80003f45270 */
[----:B------:R-:W-:Y:S02]  /*187c0*/  SEL R226, R226, UR4, P2 ;  /* 0x00000004e2e27c07 */ /* 0x000fe40009000000 */
[----:B------:R-:W-:Y:S02]  /*187d0*/  MOV R72, 0x9b8 ;  /* 0x000009b800487802 */ /* 0x000fe40000000f00 */
[----:B------:R-:W-:-:S04]  /*187e0*/  ISETP.GT.AND P3, PT, R226, 0x1, PT ;  /* 0x00000001e200780c */ /* 0x000fc80003f64270 */
[----:B------:R-:W-:-:S04]  /*187f0*/  SEL R72, R72, 0x978, P3 ;  /* 0x0000097848487807 */ /* 0x000fc80001800000 */
[----:B0-----:R-:W0:Y:S08]  /*18800*/  LDC.64 R66, c[0x0][R72+0x220] ;  /* 0x0000880048427b82 */ /* 0x001e300000000a00 */
[----:B------:R1:W1:Y:S01]  /*18810*/  LDC.64 R64, c[0x0][R72+0x218] ;  /* 0x0000860048407b82 */ /* 0x0002620000000a00 */
[----:B------:R-:W-:Y:S02]  /*18820*/  ISETP.NE.U32.AND P2, PT, RZ, UR6, PT ;  /* 0x00000006ff007c0c */ /* 0x000fe4000bf45070 */
[----:B--2---:R-:W-:-:S02]  /*18830*/  ISETP.NE.AND P4, PT, R125, 0x1, PT ;  /* 0x000000017d00780c */ /* 0x004fc40003f85270 */
[----:B------:R-:W-:-:S03]  /*18840*/  ISETP.NE.AND.EX P2, PT, RZ, UR7, PT, P2 ;  /* 0x00000007ff007c0c */ /* 0x000fc6000bf45320 */
[----:B------:R1:W2:Y:S01]  /*18850*/  LDC.64 R62, c[0x0][R72+0x228] ;  /* 0x00008a00483e7b82 */ /* 0x0002a20000000a00 */
[----:B------:R-:W-:Y:S02]  /*18860*/  SEL R227, R227, RZ, !P2 ;  /* 0x000000ffe3e37207 */ /* 0x000fe40005000000 */
[----:B----4-:R-:W-:-:S05]  /*18870*/  SEL R73, R130, RZ, !P2 ;  /* 0x000000ff82497207 */ /* 0x010fca0005000000 */
[----:B------:R-:W4:Y:S08]  /*18880*/  @P4 LDC R75, c[0x0][0xbec] ;  /* 0x0002fb00ff4b4b82 */ /* 0x000f300000000800 */
[----:B------:R-:W2:Y:S01]  /*18890*/  @P4 LDC R121, c[0x0][0xbf0] ;  /* 0x0002fc00ff794b82 */ /* 0x000ea20000000800 */
[----:B0-----:R-:W-:-:S04]  /*188a0*/  IMAD R122, R67, R227, RZ ;  /* 0x000000e3437a7224 */ /* 0x001fc800078e02ff */
[----:B------:R-:W-:-:S03]  /*188b0*/  IMAD R122, R66, R73, R122 ;  /* 0x00000049427a7224 */ /* 0x000fc600078e027a */
[----:B-1----:R-:W0:Y:S01]  /*188c0*/  LDC.64 R72, c[0x0][R72+0x210] ;  /* 0x0000840048487b82 */ /* 0x002e220000000a00 */
[----:B------:R-:W-:-:S04]  /*188d0*/  IMAD.WIDE.U32 R66, R66, R227, RZ ;  /* 0x000000e342427225 */ /* 0x000fc800078e00ff */
[-C--:B------:R-:W-:Y:S02]  /*188e0*/  IMAD R124, R65, R196.reuse, RZ ;  /* 0x000000c4417c7224 */ /* 0x080fe400078e02ff */
[----:B------:R-:W-:-:S04]  /*188f0*/  IMAD.WIDE.U32 R64, R64, R196, RZ ;  /* 0x000000c440407225 */ /* 0x000fc800078e00ff */
[----:B------:R-:W-:Y:S02]  /*18900*/  IMAD.IADD R124, R65, 0x1, R124 ;  /* 0x00000001417c7824 */ /* 0x000fe400078e027c */
[----:B------:R-:W-:Y:S01]  /*18910*/  IMAD.IADD R122, R67, 0x1, R122 ;  /* 0x00000001437a7824 */ /* 0x000fe200078e027a */
[----:B------:R-:W-:Y:S02]  /*18920*/  LEA R67, R128, R129, 0x7 ;  /* 0x0000008180437211 */ /* 0x000fe400078e38ff */
[----:B---3--:R-:W-:Y:S02]  /*18930*/  IADD3 R123, P2, P5, R66, R64, R0 ;  /* 0x00000040427b7210 */ /* 0x008fe40007d5e000 */
[----:B------:R-:W1:Y:S01]  /*18940*/  LDC.64 R64, c[0x0][0xba8] ;  /* 0x0002ea00ff407b82 */ /* 0x000e620000000a00 */
[----:B----4-:R-:W-:-:S04]  /*18950*/  @P4 IMAD.HI.U32 R66, R67, R75, RZ ;  /* 0x0000004b43424227 */ /* 0x010fc800078e00ff */
[----:B------:R-:W-:Y:S01]  /*18960*/  IMAD.MOV.U32 R75, RZ, RZ, R67 ;  /* 0x000000ffff4b7224 */ /* 0x000fe200078e0043 */
[----:B--2---:R-:W-:Y:S02]  /*18970*/  @P4 SHF.R.U32.HI R75, RZ, R121, R66 ;  /* 0x00000079ff4b4219 */ /* 0x004fe40000011642 */
[----:B------:R-:W-:-:S05]  /*18980*/  SEL R66, R127, RZ, P3 ;  /* 0x000000ff7f427207 */ /* 0x000fca0001800000 */
[-C--:B------:R-:W-:Y:S02]  /*18990*/  IMAD R121, R63, R66.reuse, RZ ;  /* 0x000000423f797224 */ /* 0x080fe400078e02ff */
[----:B------:R-:W-:Y:S01]  /*189a0*/  IMAD.WIDE.U32 R62, R62, R66, RZ ;  /* 0x000000423e3e7225 */ /* 0x000fe200078e00ff */
[----:B------:R-:W-:-:S03]  /*189b0*/  SHF.R.S32.HI R66, RZ, 0x1f, R0 ;  /* 0x0000001fff427819 */ /* 0x000fc60000011400 */
[----:B------:R-:W-:Y:S01]  /*189c0*/  IMAD.IADD R121, R63, 0x1, R121 ;  /* 0x000000013f797824 */ /* 0x000fe200078e0279 */
[C---:B------:R-:W-:Y:S01]  /*189d0*/  IADD3 R63, -R75.reuse, RZ, RZ ;  /* 0x000000ff4b3f7210 */ /* 0x040fe20007ffe1ff */
[----:B-1----:R-:W1:Y:S01]  /*189e0*/  @!P3 LDC R64, c[0x0][0xb50] ;  /* 0x0002d400ff40bb82 */ /* 0x002e620000000800 */
[----:B------:R-:W-:Y:S02]  /*189f0*/  IADD3.X R122, R122, R124, R66, P2, P5 ;  /* 0x0000007c7a7a7210 */ /* 0x000fe400017ea442 */
[----:B------:R-:W-:-:S05]  /*18a00*/  IADD3 R62, P2, P5, R75, R123, R62 ;  /* 0x0000007b4b3e7210 */ /* 0x000fca0007d5e03e */
[----:B------:R-:W2:Y:S01]  /*18a10*/  @!P3 LDC R65, c[0x0][0xb54] ;  /* 0x0002d500ff41bb82 */ /* 0x000ea20000000800 */
[----:B------:R-:W-:Y:S01]  /*18a20*/  SHF.R.S32.HI R75, RZ, 0x1f, R75 ;  /* 0x0000001fff4b7819 */ /* 0x000fe2000001144b */
[----:B------:R-:W-:-:S03]  /*18a30*/  IMAD R123, R125, R63, R67 ;  /* 0x0000003f7d7b7224 */ /* 0x000fc600078e0243 */
[----:B------:R-:W-:Y:S01]  /*18a40*/  IADD3.X R63, R75, R122, R121, P2, P5 ;  /* 0x0000007a4b3f7210 */ /* 0x000fe200017ea479 */
[-C--:B0-----:R-:W-:Y:S01]  /*18a50*/  IMAD R73, R73, R123.reuse, RZ ;  /* 0x0000007b49497224 */ /* 0x081fe200078e02ff */
[----:B------:R-:W-:Y:S01]  /*18a60*/  SHF.R.S32.HI R75, RZ, 0x1f, R123 ;  /* 0x0000001fff4b7819 */ /* 0x000fe2000001147b */
[----:B------:R-:W-:-:S04]  /*18a70*/  IMAD.WIDE.U32 R62, R72, R123, R62 ;  /* 0x0000007b483e7225 */ /* 0x000fc800078e003e */
[----:B------:R-:W-:-:S04]  /*18a80*/  IMAD R73, R72, R75, R73 ;  /* 0x0000004b48497224 */ /* 0x000fc800078e0249 */
[----:B------:R-:W-:Y:S01]  /*18a90*/  IMAD.IADD R63, R63, 0x1, R73 ;  /* 0x000000013f3f7824 */ /* 0x000fe200078e0249 */
[----:B-1----:R-:W-:-:S04]  /*18aa0*/  LEA R73, P2, R62, R64, 0x2 ;  /* 0x000000403e497211 */ /* 0x002fc800078410ff */
[----:B--2---:R-:W-:Y:S01]  /*18ab0*/  LEA.HI.X R75, R62, R65, R63, 0x2, P2 ;  /* 0x000000413e4b7211 */ /* 0x004fe200010f143f */
[----:B------:R-:W-:Y:S08]  /*18ac0*/  @P1 BRA `(.L_x_3919) ;  /* 0x0000000000101947 */ /* 0x000ff00003800000 */
[----:B------:R-:W-:Y:S05]  /*18ad0*/  @!P0 BRA `(.L_x_3919) ;  /* 0x00000000000c8947 */ /* 0x000fea0003800000 */
[----:B------:R-:W2:Y:S04]  /*18ae0*/  LDG.E R63, desc[UR48][R60.64] ;  /* 0x000000303c3f7981 */ /* 0x000ea8000c1e1900 */
[----:B-----5:R-:W2:Y:S02]  /*18af0*/  LDG.E R74, desc[UR48][R60.64+0x4] ;  /* 0x000004303c4a7981 */ /* 0x020ea4000c1e1900 */
[----:B--2---:R-:W-:-:S07]  /*18b00*/  IMAD.IADD R74, R74, 0x1, -R63 ;  /* 0x000000014a4a7824 */ /* 0x004fce00078e0a3f */
.L_x_3919:
[----:B------:R-:W2:Y:S04]  /*18b10*/  LDL R64, [R1+0x11c] ;  /* 0x00011c0001407983 */ /* 0x000ea80000100800 */
[----:B------:R-:W3:Y:S04]  /*18b20*/  LDL R65, [R1+0xb0] ;  /* 0x0000b00001417983 */ /* 0x000ee80000100800 */
[----:B------:R-:W-:Y:S04]  /*18b30*/  SHFL.IDX PT, R60, R73, RZ, 0x1c1f ;  /* 0x001c1fff493c7589 */ /* 0x000fe800000e0000 */
[----:B------:R-:W0:Y:S04]  /*18b40*/  SHFL.IDX PT, R61, R75, RZ, 0x1c1f ;  /* 0x001c1fff4b3d7589 */ /* 0x000e2800000e0000 */
[----:B------:R-:W-:Y:S04]  /*18b50*/  SHFL.IDX PT, R62, R73, 0x1, 0x1c1f ;  /* 0x003c1f00493e7f89 */ /* 0x000fe800000e0000 */
[----:B------:R-:W1:Y:S01]  /*18b60*/  SHFL.IDX PT, R63, R75, 0x1, 0x1c1f ;  /* 0x003c1f004b3f7f89 */ /* 0x000e6200000e0000 */
[----:B--2---:R-:W-:Y:S01]  /*18b70*/  LEA R72, R128, R64, 0x7 ;  /* 0x0000004080487211 */ /* 0x004fe200078e38ff */
[----:B-----5:R-:W-:Y:S01]  /*18b80*/  IMAD R64, R74, R125, RZ ;  /* 0x0000007d4a407224 */ /* 0x020fe200078e02ff */
[----:B---3--:R-:W-:-:S03]  /*18b90*/  LOP3.LUT P0, RZ, R65, 0x3, RZ, 0xc0, !PT ;  /* 0x0000000341ff7812 */ /* 0x008fc6000780c0ff */
[C---:B------:R-:W-:Y:S01]  /*18ba0*/  VIADD R65, R72.reuse, 0x8 ;  /* 0x0000000848417836 */ /* 0x040fe20000000000 */
[----:B------:R-:W-:-:S04]  /*18bb0*/  ISETP.GE.OR P1, PT, R72, R64, P0 ;  /* 0x000000404800720c */ /* 0x000fc80000726670 */
[----:B------:R-:W-:-:S09]  /*18bc0*/  ISETP.GE.OR P0, PT, R65, R64, P0 ;  /* 0x000000404100720c */ /* 0x000fd20000706670 */
[----:B0-----:R0:W-:Y:S04]  /*18bd0*/  @!P1 ST.E desc[UR48][R60.64], R3 ;  /* 0x000000033c009985 */ /* 0x0011e8000c101930 */
[----:B-1----:R0:W-:Y:S01]  /*18be0*/  @!P0 ST.E desc[UR48][R62.64], R120 ;  /* 0x000000783e008985 */ /* 0x0021e2000c101930 */
[----:B------:R-:W-:Y:S05]  /*18bf0*/  @P3 BRA `(.L_x_3920) ;  /* 0x0000000c00603947 */ /* 0x000fea0003800000 */
[----:B0-----:R-:W0:Y:S01]  /*18c00*/  S2R R3, SR_TID.X ;  /* 0x0000000000037919 */ /* 0x001e220000002100 */
[----:B------:R-:W1:Y:S01]  /*18c10*/  @P4 LDC R68, c[0x0][0xbec] ;  /* 0x0002fb00ff444b82 */ /* 0x000e620000000800 */
[----:B------:R-:W-:-:S07]  /*18c20*/  ULDC.64 UR4, c[0x0][0xaa0] ;  /* 0x0002a80000047ab9 */ /* 0x000fce0000000a00 */
[----:B------:R-:W2:Y:S01]  /*18c30*/  @P4 LDC R67, c[0x0][0xbf0] ;  /* 0x0002fc00ff434b82 */ /* 0x000ea20000000800 */
[----:B0-----:R-:W-:-:S05]  /*18c40*/  VIADD R3, R3, 0xffffff80 ;  /* 0xffffff8003037836 */ /* 0x001fca0000000000 */
[----:B------:R-:W-:-:S04]  /*18c50*/  SHF.R.S32.HI R4, RZ, 0x1f, R3 ;  /* 0x0000001fff047819 */ /* 0x000fc80000011403 */
[----:B------:R-:W-:-:S04]  /*18c60*/  LEA.HI R4, R4, R3, RZ, 0x3 ;  /* 0x0000000304047211 */ /* 0x000fc800078f18ff */
[----:B------:R-:W-:Y:S02]  /*18c70*/  LOP3.LUT R6, R4, 0xfffffff8, RZ, 0xc0, !PT ;  /* 0xfffffff804067812 */ /* 0x000fe400078ec0ff */
[----:B------:R-:W-:Y:S02]  /*18c80*/  SHF.R.S32.HI R60, RZ, 0x3, R4 ;  /* 0x00000003ff3c7819 */ /* 0x000fe40000011404 */
[----:B------:R-:W-:-:S05]  /*18c90*/  IADD3 R61, R3, -R6, RZ ;  /* 0x80000006033d7210 */ /* 0x000fca0007ffe0ff */
[----:B------:R-:W-:-:S04]  /*18ca0*/  IMAD.SHL.U32 R3, R61, 0x8, RZ ;  /* 0x000000083d037824 */ /* 0x000fc800078e00ff */
[----:B------:R-:W-:-:S04]  /*18cb0*/  IMAD R5, R60, 0x40, R3 ;  /* 0x000000403c057824 */ /* 0x000fc800078e0203 */
[----:B------:R-:W-:-:S04]  /*18cc0*/  IMAD.WIDE R116, R5, 0x2, R116 ;  /* 0x0000000205747825 */ /* 0x000fc800078e0274 */
[----:B------:R-:W-:Y:S01]  /*18cd0*/  IMAD R21, R66, UR4, RZ ;  /* 0x0000000442157c24 */ /* 0x000fe2000f8e02ff */
[C---:B------:R-:W-:Y:S02]  /*18ce0*/  IADD3 R9, P3, R116.reuse, 0x1000, RZ ;  /* 0x0000100074097810 */ /* 0x040fe40007f7e0ff */
[C---:B------:R-:W-:Y:S02]  /*18cf0*/  IADD3 R13, P2, R116.reuse, 0x2000, RZ ;  /* 0x00002000740d7810 */ /* 0x040fe40007f5e0ff */
[C---:B------:R-:W-:Y:S02]  /*18d00*/  IADD3 R25, P6, R116.reuse, 0x3000, RZ ;  /* 0x0000300074197810 */ /* 0x040fe40007fde0ff */
[C---:B------:R-:W-:Y:S02]  /*18d10*/  IADD3 R29, P5, R116.reuse, 0x4000, RZ ;  /* 0x00004000741d7810 */ /* 0x040fe40007fbe0ff */
[----:B------:R-:W-:Y:S01]  /*18d20*/  IADD3 R33, P1, R116, 0x5000, RZ ;  /* 0x0000500074217810 */ /* 0x000fe20007f3e0ff */
[C---:B------:R-:W-:Y:S01]  /*18d30*/  IMAD R63, R0.reuse, UR5, R21 ;  /* 0x00000005003f7c24 */ /* 0x040fe2000f8e0215 */
[----:B------:R-:W-:Y:S01]  /*18d40*/  LOP3.LUT R8, R9, 0x380, RZ, 0xc0, !PT ;  /* 0x0000038009087812 */ /* 0x000fe200078ec0ff */
[----:B------:R-:W-:Y:S01]  /*18d50*/  IMAD.WIDE.U32 R20, R0, UR4, RZ ;  /* 0x0000000400147c25 */ /* 0x000fe2000f8e00ff */
[----:B------:R-:W-:Y:S01]  /*18d60*/  LOP3.LUT R12, R13, 0x380, RZ, 0xc0, !PT ;  /* 0x000003800d0c7812 */ /* 0x000fe200078ec0ff */
[----:B------:R-:W-:Y:S01]  /*18d70*/  ULDC.64 UR4, c[0x0][0xae8] ;  /* 0x0002ba0000047ab9 */ /* 0x000fe20000000a00 */
[----:B------:R-:W-:-:S02]  /*18d80*/  LOP3.LUT R24, R25, 0x380, RZ, 0xc0, !PT ;  /* 0x0000038019187812 */ /* 0x000fc400078ec0ff */
[----:B------:R-:W-:Y:S02]  /*18d90*/  LOP3.LUT R28, R29, 0x380, RZ, 0xc0, !PT ;  /* 0x000003801d1c7812 */ /* 0x000fe400078ec0ff */
[----:B------:R-:W-:Y:S01]  /*18da0*/  LOP3.LUT R32, R33, 0x380, RZ, 0xc0, !PT ;  /* 0x0000038021207812 */ /* 0x000fe200078ec0ff */
[----:B------:R-:W-:Y:S01]  /*18db0*/  IMAD R61, R61, 0x20, R60 ;  /* 0x000000203d3d7824 */ /* 0x000fe200078e023c */
[----:B------:R-:W-:Y:S02]  /*18dc0*/  SHF.R.U64 R8, R8, 0x3, RZ ;  /* 0x0000000308087819 */ /* 0x000fe400000012ff */
[----:B------:R-:W-:Y:S02]  /*18dd0*/  SHF.R.U64 R12, R12, 0x3, RZ ;  /* 0x000000030c0c7819 */ /* 0x000fe400000012ff */
[----:B------:R-:W-:Y:S02]  /*18de0*/  SHF.R.U64 R24, R24, 0x3, RZ ;  /* 0x0000000318187819 */ /* 0x000fe400000012ff */
[----:B------:R-:W-:-:S02]  /*18df0*/  SHF.R.U64 R28, R28, 0x3, RZ ;  /* 0x000000031c1c7819 */ /* 0x000fc400000012ff */
[----:B------:R-:W-:Y:S02]  /*18e00*/  SHF.R.U64 R32, R32, 0x3, RZ ;  /* 0x0000000320207819 */ /* 0x000fe400000012ff */
[----:B------:R-:W-:Y:S01]  /*18e10*/  IADD3 R21, R21, R63, RZ ;  /* 0x0000003f15157210 */ /* 0x000fe20007ffe0ff */
[----:B------:R-:W-:Y:S01]  /*18e20*/  IMAD R65, R128, 0x80, R61 ;  /* 0x0000008080417824 */ /* 0x000fe200078e023d */
[----:B------:R-:W-:Y:S02]  /*18e30*/  LOP3.LUT R8, R8, R9, RZ, 0x3c, !PT ;  /* 0x0000000908087212 */ /* 0x000fe400078e3cff */
[----:B------:R-:W-:Y:S01]  /*18e40*/  LOP3.LUT R12, R12, R13, RZ, 0x3c, !PT ;  /* 0x0000000d0c0c7212 */ /* 0x000fe200078e3cff */
[--C-:B------:R-:W-:Y:S01]  /*18e50*/  IMAD.X R13, RZ, RZ, R117.reuse, P2 ;  /* 0x000000ffff0d7224 */ /* 0x100fe200010e0675 */
[----:B------:R-:W-:Y:S01]  /*18e60*/  LOP3.LUT R24, R24, R25, RZ, 0x3c, !PT ;  /* 0x0000001918187212 */ /* 0x000fe200078e3cff */
[----:B------:R-:W-:Y:S01]  /*18e70*/  IMAD.X R25, RZ, RZ, R117, P6 ;  /* 0x000000ffff197224 */ /* 0x000fe200030e0675 */
[----:B------:R-:W-:-:S02]  /*18e80*/  LOP3.LUT R28, R28, R29, RZ, 0x3c, !PT ;  /* 0x0000001d1c1c7212 */ /* 0x000fc400078e3cff */
[----:B------:R-:W-:Y:S01]  /*18e90*/  LOP3.LUT R32, R32, R33, RZ, 0x3c, !PT ;  /* 0x0000002120207212 */ /* 0x000fe200078e3cff */
[----:B------:R-:W-:Y:S01]  /*18ea0*/  IMAD.X R33, RZ, RZ, R117, P1 ;  /* 0x000000ffff217224 */ /* 0x000fe200008e0675 */
[-C--:B------:R-:W-:Y:S01]  /*18eb0*/  IADD3.X R9, RZ, R117.reuse, RZ, P3, !PT ;  /* 0x00000075ff097210 */ /* 0x080fe20001ffe4ff */
[----:B------:R-:W-:Y:S01]  /*18ec0*/  IMAD.WIDE.U32 R20, R196, UR4, R20 ;  /* 0x00000004c4147c25 */ /* 0x000fe2000f8e0014 */
[----:B------:R-:W-:Y:S01]  /*18ed0*/  IADD3.X R29, RZ, R117, RZ, P5, !PT ;  /* 0x00000075ff1d7210 */ /* 0x000fe20002ffe4ff */
[----:B------:R-:W5:Y:S01]  /*18ee0*/  LD.E.128 R12, desc[UR48][R12.64] ;  /* 0x000000300c0c7980 */ /* 0x000f62000c101d00 */
[C---:B------:R-:W-:Y:S02]  /*18ef0*/  IADD3 R37, P0, R116.reuse, 0x6000, RZ ;  /* 0x0000600074257810 */ /* 0x040fe40007f1e0ff */
[C---:B------:R-:W-:Y:S01]  /*18f00*/  IADD3 R41, P3, R116.reuse, 0x7000, RZ ;  /* 0x0000700074297810 */ /* 0x040fe20007f7e0ff */
[----:B-1----:R-:W-:Y:S01]  /*18f10*/  @P4 IMAD.HI.U32 R0, R65, R68, RZ ;  /* 0x0000004441004227 */ /* 0x002fe200078e00ff */
[C---:B------:R-:W-:Y:S01]  /*18f20*/  IADD3 R45, P2, R116.reuse, 0x8000, RZ ;  /* 0x00008000742d7810 */ /* 0x040fe20007f5e0ff */
[----:B------:R-:W5:Y:S01]  /*18f30*/  LD.E.128 R8, desc[UR48][R8.64] ;  /* 0x0000003008087980 */ /* 0x000f62000c101d00 */
[----:B------:R-:W-:-:S02]  /*18f40*/  IADD3 R49, P6, R116, 0x9000, RZ ;  /* 0x0000900074317810 */ /* 0x000fc40007fde0ff */
[C---:B------:R-:W-:Y:S01]  /*18f50*/  IADD3 R53, P5, R116.reuse, 0xa000, RZ ;  /* 0x0000a00074357810 */ /* 0x040fe20007fbe0ff */
[----:B------:R-:W5:Y:S01]  /*18f60*/  LD.E.128 R24, desc[UR48][R24.64] ;  /* 0x0000003018187980 */ /* 0x000f62000c101d00 */
[----:B------:R-:W-:Y:S02]  /*18f70*/  IADD3 R7, P1, R116, 0xb000, RZ ;  /* 0x0000b00074077810 */ /* 0x000fe40007f3e0ff */
[----:B------:R-:W-:Y:S01]  /*18f80*/  SHF.R.S32.HI R62, RZ, 0x1f, R227 ;  /* 0x0000001fff3e7819 */ /* 0x000fe200000114e3 */
[----:B------:R-:W-:Y:S01]  /*18f90*/  IMAD R21, R196, UR5, R21 ;  /* 0x00000005c4157c24 */ /* 0x000fe2000f8e0215 */
[----:B------:R-:W-:Y:S01]  /*18fa0*/  LOP3.LUT R36, R37, 0x380, RZ, 0xc0, !PT ;  /* 0x0000038025247812 */ /* 0x000fe200078ec0ff */
[----:B------:R-:W-:Y:S01]  /*18fb0*/  ULDC.64 UR4, c[0x0][0xaf0] ;  /* 0x0002bc0000047ab9 */ /* 0x000fe20000000a00 */
[----:B------:R-:W-:Y:S01]  /*18fc0*/  LOP3.LUT R40, R41, 0x380, RZ, 0xc0, !PT ;  /* 0x0000038029287812 */ /* 0x000fe200078ec0ff */
[----:B------:R-:W-:Y:S01]  /*18fd0*/  IMAD.X R57, RZ, RZ, R117, P1 ;  /* 0x000000ffff397224 */ /* 0x000fe200008e0675 */
[----:B------:R-:W-:Y:S01]  /*18fe0*/  LOP3.LUT R44, R45, 0x380, RZ, 0xc0, !PT ;  /* 0x000003802d2c7812 */ /* 0x000fe200078ec0ff */
[----:B------:R-:W5:Y:S01]  /*18ff0*/  LD.E.128 R28, desc[UR48][R28.64] ;  /* 0x000000301c1c7980 */ /* 0x000f62000c101d00 */
[----:B------:R-:W-:-:S02]  /*19000*/  LOP3.LUT R48, R49, 0x380, RZ, 0xc0, !PT ;  /* 0x0000038031307812 */ /* 0x000fc400078ec0ff */
[----:B------:R-:W-:Y:S01]  /*19010*/  LOP3.LUT R52, R53, 0x380, RZ, 0xc0, !PT ;  /* 0x0000038035347812 */ /* 0x000fe200078ec0ff */
[----:B------:R-:W5:Y:S01]  /*19020*/  LD.E.128 R32, desc[UR48][R32.64] ;  /* 0x0000003020207980 */ /* 0x000f62000c101d00 */
[----:B------:R-:W-:Y:S02]  /*19030*/  LOP3.LUT R5, R116, 0x380, RZ, 0xc0, !PT ;  /* 0x0000038074057812 */ /* 0x000fe400078ec0ff */
[----:B------:R-:W-:Y:S01]  /*19040*/  LOP3.LUT R6, R7, 0x380, RZ, 0xc0, !PT ;  /* 0x0000038007067812 */ /* 0x000fe200078ec0ff */
[----:B------:R-:W-:Y:S01]  /*19050*/  IMAD R62, R62, UR4, RZ ;  /* 0x000000043e3e7c24 */ /* 0x000fe2000f8e02ff */
[----:B------:R-:W-:Y:S02]  /*19060*/  MOV R61, R65 ;  /* 0x00000041003d7202 */ /* 0x000fe40000000f00 */
[----:B------:R-:W-:Y:S02]  /*19070*/  SHF.R.U64 R36, R36, 0x3, RZ ;  /* 0x0000000324247819 */ /* 0x000fe400000012ff */
[----:B------:R-:W-:-:S02]  /*19080*/  SHF.R.U64 R40, R40, 0x3, RZ ;  /* 0x0000000328287819 */ /* 0x000fc400000012ff */
[----:B------:R-:W-:Y:S02]  /*19090*/  SHF.R.U64 R44, R44, 0x3, RZ ;  /* 0x000000032c2c7819 */ /* 0x000fe400000012ff */
[----:B------:R-:W-:Y:S02]  /*190a0*/  SHF.R.U64 R48, R48, 0x3, RZ ;  /* 0x0000000330307819 */ /* 0x000fe400000012ff */
[----:B------:R-:W-:Y:S02]  /*190b0*/  SHF.R.U64 R52, R52, 0x3, RZ ;  /* 0x0000000334347819 */ /* 0x000fe400000012ff */
[----:B------:R-:W-:Y:S02]  /*190c0*/  SHF.R.U64 R5, R5, 0x3, RZ ;  /* 0x0000000305057819 */ /* 0x000fe400000012ff */
[----:B--2---:R-:W-:Y:S02]  /*190d0*/  @P4 SHF.R.U32.HI R61, RZ, R67, R0 ;  /* 0x00000043ff3d4219 */ /* 0x004fe40000011600 */
[----:B------:R-:W-:Y:S01]  /*190e0*/  SHF.R.U64 R6, R6, 0x3, RZ ;  /* 0x0000000306067819 */ /* 0x000fe200000012ff */
[C---:B------:R-:W-:Y:S01]  /*190f0*/  IMAD R63, R227.reuse, UR5, R62 ;  /* 0x00000005e33f7c24 */ /* 0x040fe2000f8e023e */
        /* <DEDUP_REMOVED lines=12> */
[--C-:B------:R-:W-:Y:S01]  /*191c0*/  SHF.R.S32.HI R0, RZ, 0x1f, R61.reuse ;  /* 0x0000001fff007819 */ /* 0x100fe2000001143d */
[----:B------:R-:W-:Y:S01]  /*191d0*/  IMAD.MOV R62, RZ, RZ, -R61 ;  /* 0x000000ffff3e7224 */ /* 0x000fe200078e0a3d */
[----:B------:R-:W-:-:S02]  /*191e0*/  IADD3.X R41, RZ, R117, RZ, P3, !PT ;  /* 0x00000075ff297210 */ /* 0x000fc40001ffe4ff */
[----:B------:R-:W-:Y:S01]  /*191f0*/  LOP3.LUT R56, R6, R7, RZ, 0x3c, !PT ;  /* 0x0000000706387212 */ /* 0x000fe200078e3cff */
[----:B------:R-:W-:Y:S01]  /*19200*/  IMAD.IADD R21, R21, 0x1, R63 ;  /* 0x0000000115157824 */ /* 0x000fe200078e023f */
[----:B------:R-:W-:Y:S01]  /*19210*/  IADD3.X R53, RZ, R117, RZ, P5, !PT ;  /* 0x00000075ff357210 */ /* 0x000fe20002ffe4ff */
[----:B------:R-:W-:Y:S01]  /*19220*/  IMAD R0, R0, UR4, RZ ;  /* 0x0000000400007c24 */ /* 0x000fe2000f8e02ff */
[----:B------:R-:W5:Y:S01]  /*19230*/  LD.E.128 R4, desc[UR48][R4.64] ;  /* 0x0000003004047980 */ /* 0x000f62000c101d00 */
[----:B------:R-:W-:Y:S02]  /*19240*/  IMAD R125, R125, R62, R65 ;  /* 0x0000003e7d7d7224 */ /* 0x000fe400078e0241 */
[C---:B------:R-:W-:Y:S01]  /*19250*/  IMAD.WIDE.U32 R20, R61.reuse, UR4, R20 ;  /* 0x000000043d147c25 */ /* 0x040fe2000f8e0014 */
[----:B------:R-:W5:Y:S04]  /*19260*/  LD.E.128 R36, desc[UR48][R36.64] ;  /* 0x0000003024247980 */ /* 0x000f68000c101d00 */
[----:B------:R-:W5:Y:S01]  /*19270*/  LD.E.128 R40, desc[UR48][R40.64] ;  /* 0x0000003028287980 */ /* 0x000f62000c101d00 */
[----:B------:R-:W-:-:S03]  /*19280*/  IMAD R61, R61, UR5, R0 ;  /* 0x000000053d3d7c24 */ /* 0x000fc6000f8e0200 */
[----:B------:R-:W5:Y:S01]  /*19290*/  LD.E.128 R44, desc[UR48][R44.64] ;  /* 0x000000302c2c7980 */ /* 0x000f62000c101d00 */
[----:B------:R-:W-:Y:S01]  /*192a0*/  SHF.R.S32.HI R0, RZ, 0x1f, R125 ;  /* 0x0000001fff007819 */ /* 0x000fe2000001147d */
[----:B------:R-:W-:Y:S02]  /*192b0*/  ULDC.64 UR4, c[0x0][0xad8] ;  /* 0x0002b60000047ab9 */ /* 0x000fe40000000a00 */
        /* <DEDUP_REMOVED lines=9> */
[----:B------:R-:W-:-:S02]  /*19350*/  IMAD.IADD R21, R21, 0x1, R61 ;  /* 0x0000000115157824 */ /* 0x000fc400078e023d */
[----:B------:R-:W-:Y:S01]  /*19360*/  IMAD R0, R0, UR4, RZ ;  /* 0x0000000400007c24 */ /* 0x000fe2000f8e02ff */
[----:B------:R-:W-:Y:S01]  /*19370*/  LEA R67, R128, R60, 0x7 ;  /* 0x0000003c80437211 */ /* 0x000fe200078e38ff */
[----:B------:R-:W-:-:S04]  /*19380*/  IMAD.WIDE.U32 R20, R125, UR4, R20 ;  /* 0x000000047d147c25 */ /* 0x000fc8000f8e0014 */
[----:B------:R-:W-:Y:S01]  /*19390*/  IMAD R63, R125, UR5, R0 ;  /* 0x000000057d3f7c24 */ /* 0x000fe2000f8e0200 */
[-C--:B------:R-:W-:Y:S01]  /*193a0*/  ISETP.GE.AND P2, PT, R67, R64.reuse, PT ;  /* 0x000000404300720c */ /* 0x080fe20003f46270 */
[----:B------:R-:W-:Y:S01]  /*193b0*/  ULDC.64 UR4, c[0x0][0xa80] ;  /* 0x0002a00000047ab9 */ /* 0x000fe20000000a00 */
[----:B------:R-:W-:Y:S01]  /*193c0*/  IADD3 R0, R2, 0x30820, RZ ;  /* 0x0003082002007810 */ /* 0x000fe20007ffe0ff */
[----:B------:R-:W-:Y:S01]  /*193d0*/  IMAD.IADD R21, R21, 0x1, R63 ;  /* 0x0000000115157824 */ /* 0x000fe200078e023f */
[C---:B------:R-:W-:Y:S01]  /*193e0*/  LEA R65, P3, R20.reuse, UR4, 0x1 ;  /* 0x0000000414417c11 */ /* 0x040fe2000f8608ff */
[----:B------:R-:W-:Y:S01]  /*193f0*/  VIADD R61, R67, 0x20 ;  /* 0x00000020433d7836 */ /* 0x000fe20000000000 */
[----:B------:R-:W-:Y:S02]  /*19400*/  PRMT R0, RZ, 0x654, R0 ;  /* 0x00000654ff007816 */ /* 0x000fe40000000000 */
[----:B------:R-:W-:Y:S02]  /*19410*/  LEA.HI.X R66, R20, UR5, R21, 0x1, P3 ;  /* 0x0000000514427c11 */ /* 0x000fe400098f0c15 */
[-C--:B------:R-:W-:Y:S01]  /*19420*/  ISETP.GE.AND P1, PT, R61, R64.reuse, PT ;  /* 0x000000403d00720c */ /* 0x080fe20003f26270 */
[----:B------:R-:W-:Y:S01]  /*19430*/  VIADD R61, R67, 0x40 ;  /* 0x00000040433d7836 */ /* 0x000fe20000000000 */
[----:B0-----:R0:W1:Y:S01]  /*19440*/  SHFL.IDX PT, R62, R65, RZ, 0x181f ;  /* 0x00181fff413e7589 */ /* 0x00106200000e0000 */
[----:B------:R-:W-:Y:S01]  /*19450*/  BSSY B1, `(.L_x_3921) ;  /* 0x0000017000017945 */ /* 0x000fe20003800000 */
[----:B------:R2:W-:Y:S01]  /*19460*/  SYNCS.ARRIVE.TRANS64.RED.A1T0 RZ, [R0+URZ], RZ ;  /* 0x000000ff00ff79a7 */ /* 0x0005e2000810043f */
[C---:B------:R-:W-:Y:S01]  /*19470*/  IADD3 R69, R3.reuse, 0x80, RZ ;  /* 0x0000008003457810 */ /* 0x040fe20007ffe0ff */
[----:B------:R-:W-:Y:S01]  /*19480*/  VIADD R71, R3, 0x40 ;  /* 0x0000004003477836 */ /* 0x000fe20000000000 */
[----:B------:R-:W-:Y:S01]  /*19490*/  ISETP.GE.AND P0, PT, R61, R64, PT ;  /* 0x000000403d00720c */ /* 0x000fe20003f06270 */
[----:B--2---:R0:W2:Y:S01]  /*194a0*/  SHFL.IDX PT, R0, R66, RZ, 0x181f ;  /* 0x00181fff42007589 */ /* 0x0040a200000e0000 */
[----:B------:R-:W-:Y:S11]  /*194b0*/  @P2 BRA `(.L_x_3922) ;  /* 0x0000000000402947 */ /* 0x000ff60003800000 */
[----:B------:R-:W-:Y:S01]  /*194c0*/  ULDC UR4, c[0x0][0xac8] ;  /* 0x0002b20000047ab9 */ /* 0x000fe20000000800 */
[----:B------:R-:W-:Y:S02]  /*194d0*/  SHF.R.S32.HI R21, RZ, 0x1f, R3 ;  /* 0x0000001fff157819 */ /* 0x000fe40000011403 */
[----:B------:R-:W-:Y:S02]  /*194e0*/  ISETP.GE.AND P4, PT, R3, UR4, PT ;  /* 0x0000000403007c0c */ /* 0x000fe4000bf86270 */
[----:B------:R-:W-:Y:S02]  /*194f0*/  ISETP.GE.AND P3, PT, R71, UR4, PT ;  /* 0x0000000447007c0c */ /* 0x000fe4000bf66270 */
[----:B------:R-:W-:Y:S02]  /*19500*/  ISETP.GE.AND P2, PT, R69, UR4, PT ;  /* 0x0000000445007c0c */ /* 0x000fe4000bf46270 */
[----:B------:R-:W-:Y:S02]  /*19510*/  SHF.R.S32.HI R61, RZ, 0x1f, R71 ;  /* 0x0000001fff3d7819 */ /* 0x000fe40000011447 */
[----:B------:R-:W-:-:S05]  /*19520*/  SHF.R.S32.HI R63, RZ, 0x1f, R69 ;  /* 0x0000001fff3f7819 */ /* 0x000fca0000011445 */
        /* <DEDUP_REMOVED lines=9> */
.L_x_3922:
[----:B------:R-:W-:Y:S05]  /*195c0*/  BSYNC B1 ;  /* 0x0000000000017941 */ /* 0x000fea0003800000 */
.L_x_3921:
[----:B--2---:R2:W4:Y:S01]  /*195d0*/  SHFL.IDX PT, R0, R66, 0x1, 0x181f ;  /* 0x00381f0042007f89 */ /* 0x00452200000e0000 */
[----:B------:R-:W-:Y:S01]  /*195e0*/  BSSY B1, `(.L_x_3923) ;  /* 0x0000013000017945 */ /* 0x000fe20003800000 */
[----:B---3-5:R-:W-:Y:S02]  /*195f0*/  SHF.R.S32.HI R29, RZ, 0x1f, R3 ;  /* 0x0000001fff1d7819 */ /* 0x028fe40000011403 */
[----:B------:R2:W3:Y:S01]  /*19600*/  SHFL.IDX PT, R20, R65, 0x1, 0x181f ;  /* 0x00381f0041147f89 */ /* 0x0004e200000e0000 */
[----:B------:R-:W-:Y:S02]  /*19610*/  SHF.R.S32.HI R28, RZ, 0x1f, R71 ;  /* 0x0000001fff1c7819 */ /* 0x000fe40000011447 */
[----:B------:R-:W-:Y:S01]  /*19620*/  SHF.R.S32.HI R30, RZ, 0x1f, R69 ;  /* 0x0000001fff1e7819 */ /* 0x000fe20000011445 */
[----:B------:R-:W-:Y:S06]  /*19630*/  @P1 BRA `(.L_x_3924) ;  /* 0x0000000000341947 */ /* 0x000fec0003800000 */
[----:B------:R-:W-:Y:S02]  /*19640*/  ULDC UR4, c[0x0][0xac8] ;  /* 0x0002b20000047ab9 */ /* 0x000fe40000000800 */
[----:B------:R-:W-:Y:S02]  /*19650*/  ISETP.GE.AND P4, PT, R3, UR4, PT ;  /* 0x0000000403007c0c */ /* 0x000fe4000bf86270 */
[----:B------:R-:W-:Y:S02]  /*19660*/  ISETP.GE.AND P5, PT, R71, UR4, PT ;  /* 0x0000000447007c0c */ /* 0x000fe4000bfa6270 */
[----:B------:R-:W-:-:S09]  /*19670*/  ISETP.GE.AND P6, PT, R69, UR4, PT ;  /* 0x0000000445007c0c */ /* 0x000fd2000bfc6270 */
[-C--:B---3--:R-:W-:Y:S02]  /*19680*/  @!P4 LEA R4, P1, R3, R20.reuse, 0x1 ;  /* 0x000000140304c211 */ /* 0x088fe400078208ff */
        /* <DEDUP_REMOVED lines=8> */
.L_x_3924:
[----:B------:R-:W-:Y:S05]  /*19710*/  BSYNC B1 ;  /* 0x0000000000017941 */ /* 0x000fea0003800000 */
.L_x_3923:
[----:B----4-:R4:W0:Y:S01]  /*19720*/  SHFL.IDX PT, R0, R66, 0x2, 0x181f ;  /* 0x00581f0042007f89 */ /* 0x01082200000e0000 */
[----:B------:R-:W-:Y:S03]  /*19730*/  BSSY B1, `(.L_x_3925) ;  /* 0x0000010000017945 */ /* 0x000fe60003800000 */
[----:B---3--:R4:W3:Y:S01]  /*19740*/  SHFL.IDX PT, R8, R65, 0x2, 0x181f ;  /* 0x00581f0041087f89 */ /* 0x0088e200000e0000 */
        /* <DEDUP_REMOVED lines=10> */
[----:B------:R-:W-:Y:S01]  /*197f0*/  @!P5 LEA.HI.X R9, R69, R0, R30, 0x1, P2 ;  /* 0x000000004509d211 */ /* 0x000fe200010f0c1e */
[----:B------:R0:W-:Y:S04]  /*19800*/  @!P3 ST.E.128 desc[UR48][R4.64], R12 ;  /* 0x0000000c0400b985 */ /* 0x0001e8000c101d30 */
[----:B------:R0:W-:Y:S04]  /*19810*/  @!P4 ST.E.128 desc[UR48][R6.64], R36 ;  /* 0x000000240600c985 */ /* 0x0001e8000c101d30 */
[----:B------:R0:W-:Y:S02]  /*19820*/  @!P5 ST.E.128 desc[UR48][R8.64], R52 ;  /* 0x000000340800d985 */ /* 0x0001e4000c101d30 */
.L_x_3926:
[----:B------:R-:W-:Y:S05]  /*19830*/  BSYNC B1 ;  /* 0x0000000000017941 */ /* 0x000fea0003800000 */
.L_x_3925:
[----:B0-----:R-:W-:Y:S01]  /*19840*/  VIADD R5, R67, 0x60 ;  /* 0x0000006043057836 */ /* 0x001fe20000000000 */
[----:B--2-4-:R-:W0:Y:S04]  /*19850*/  SHFL.IDX PT, R66, R66, 0x3, 0x181f ;  /* 0x00781f0042427f89 */ /* 0x014e2800000e0000 */
[----:B------:R-:W-:Y:S01]  /*19860*/  ISETP.GE.AND P0, PT, R5, R64, PT ;  /* 0x000000400500720c */ /* 0x000fe20003f06270 */
[----:B------:R2:W4:-:S12]  /*19870*/  SHFL.IDX PT, R0, R65, 0x3, 0x181f ;  /* 0x00781f0041007f89 */ /* 0x00051800000e0000 */
[----:B--2---:R-:W-:Y:S05]  /*19880*/  @P0 BRA `(.L_x_3927) ;  /* 0x0000002000340947 */ /* 0x004fea0003800000 */
[----:B------:R-:W-:Y:S02]  /*19890*/  ULDC UR4, c[0x0][0xac8] ;  /* 0x0002b20000047ab9 */ /* 0x000fe40000000800 */
[----:B------:R-:W-:Y:S02]  /*198a0*/  ISETP.GE.AND P2, PT, R3, UR4, PT ;  /* 0x0000000403007c0c */ /* 0x000fe4000bf46270 */
[----:B------:R-:W-:-:S11]  /*198b0*/  ISETP.GE.AND P3, PT, R71, UR4, PT ;  /* 0x0000000447007c0c */ /* 0x000fd6000bf66270 */
[-C--:B----4-:R-:W-:Y:S02]  /*198c0*/  @!P2 LEA R4, P0, R3, R0.reuse, 0x1 ;  /* 0x000000000304a211 */ /* 0x090fe400078008ff */
[----:B------:R-:W-:Y:S02]  /*198d0*/  @!P3 LEA R6, P1, R71, R0, 0x1 ;  /* 0x000000004706b211 */ /* 0x000fe400078208ff */
[-C--:B0-----:R-:W-:Y:S02]  /*198e0*/  @!P2 LEA.HI.X R5, R3, R66.reuse, R29, 0x1, P0 ;  /* 0x000000420305a211 */ /* 0x081fe400000f0c1d */
        /* <DEDUP_REMOVED lines=9> */
.L_x_3920:
[----:B------:R-:W-:Y:S01]  /*19980*/  ULDC.64 UR4, c[0x0][0xb08] ;  /* 0x0002c20000047ab9 */ /* 0x000fe20000000a00 */
[----:B------:R1:W5:Y:S01]  /*19990*/  LDL R166, [R1+0x48] ;  /* 0x0000480001a67983 */ /* 0x0003620000100800 */
[----:B0-----:R-:W-:Y:S01]  /*199a0*/  IMAD R3, R66, UR4, RZ ;  /* 0x0000000442037c24 */ /* 0x001fe2000f8e02ff */
[----:B------:R-:W-:Y:S01]  /*199b0*/  SHF.R.S32.HI R66, RZ, 0x1f, R227 ;  /* 0x0000001fff427819 */ /* 0x000fe200000114e3 */
[C---:B------:R-:W-:Y:S01]  /*199c0*/  IMAD.WIDE.U32 R60, R0.reuse, UR4, RZ ;  /* 0x00000004003c7c25 */ /* 0x040fe2000f8e00ff */
[----:B------:R1:W5:Y:S01]  /*199d0*/  LDL R165, [R1+0x10c] ;  /* 0x00010c0001a57983 */ /* 0x0003620000100800 */
[----:B------:R-:W0:Y:S01]  /*199e0*/  @P4 LDC R62, c[0x0][0xbec] ;  /* 0x0002fb00ff3e4b82 */ /* 0x000e220000000800 */
[----:B------:R-:W-:Y:S01]  /*199f0*/  ULDC.64 UR6, c[0x0][0xb30] ;  /* 0x0002cc0000067ab9 */ /* 0x000fe20000000a00 */
[----:B------:R-:W-:Y:S01]  /*19a00*/  IMAD R3, R0, UR5, R3 ;  /* 0x0000000500037c24 */ /* 0x000fe2000f8e0203 */
[----:B------:R-:W-:Y:S01]  /*19a10*/  ULDC.64 UR4, c[0x0][0xb38] ;  /* 0x0002ce0000047ab9 */ /* 0x000fe20000000a00 */
[----:B------:R1:W5:Y:S03]  /*19a20*/  LDL R164, [R1+0xa4] ;  /* 0x0000a40001a47983 */ /* 0x0003660000100800 */
[----:B------:R-:W-:Y:S01]  /*19a30*/  IADD3 R61, R61, R3, RZ ;  /* 0x000000033d3d7210 */ /* 0x000fe20007ffe0ff */
[----:B------:R1:W5:Y:S01]  /*19a40*/  LDL R163, [R1+0x108] ;  /* 0x0001080001a37983 */ /* 0x0003620000100800 */
[----:B------:R-:W2:Y:S01]  /*19a50*/  @P4 LDC R0, c[0x0][0xbf0] ;  /* 0x0002fc00ff004b82 */ /* 0x000ea20000000800 */
[----:B------:R-:W-:-:S02]  /*19a60*/  IMAD.MOV.U32 R3, RZ, RZ, R67 ;  /* 0x000000ffff037224 */ /* 0x000fc400078e0043 */
[C---:B------:R-:W-:Y:S01]  /*19a70*/  IMAD.WIDE.U32 R60, R196.reuse, UR4, R60 ;  /* 0x00000004c43c7c25 */ /* 0x040fe2000f8e003c */
[----:B------:R1:W5:Y:S03]  /*19a80*/  LDL R162, [R1+0xa0] ;  /* 0x0000a00001a27983 */ /* 0x0003660000100800 */
[----:B------:R-:W-:Y:S01]  /*19a90*/  IMAD R61, R196, UR5, R61 ;  /* 0x00000005c43d7c24 */ /* 0x000fe2000f8e023d */
[----:B------:R-:W-:Y:S01]  /*19aa0*/  ULDC.64 UR4, c[0x0][0xb40] ;  /* 0x0002d00000047ab9 */ /* 0x000fe20000000a00 */
[----:B------:R1:W5:Y:S01]  /*19ab0*/  LDL R161, [R1+0x104] ;  /* 0x0001040001a17983 */ /* 0x0003620000100800 */
[----:B------:R-:W-:Y:S02]  /*19ac0*/  IMAD R66, R66, UR4, RZ ;  /* 0x0000000442427c24 */ /* 0x000fe4000f8e02ff */
[C---:B------:R-:W-:Y:S01]  /*19ad0*/  IMAD.WIDE.U32 R60, R227.reuse, UR4, R60 ;  /* 0x00000004e33c7c25 */ /* 0x040fe2000f8e003c */
[----:B------:R1:W5:Y:S03]  /*19ae0*/  LDL R160, [R1+0x9c] ;  /* 0x00009c0001a07983 */ /* 0x0003660000100800 */
[----:B------:R-:W-:Y:S01]  /*19af0*/  IMAD R63, R227, UR5, R66 ;  /* 0x00000005e33f7c24 */ /* 0x000fe2000f8e0242 */
[----:B------:R-:W-:Y:S01]  /*19b00*/  ULDC.64 UR4, c[0x0][0xb48] ;  /* 0x0002d20000047ab9 */ /* 0x000fe20000000a00 */
[----:B------:R1:W5:Y:S01]  /*19b10*/  LDL R159, [R1+0x100] ;  /* 0x00010000019f7983 */ /* 0x0003620000100800 */
[----:B0-----:R-:W-:-:S03]  /*19b20*/  @P4 IMAD.HI.U32 R73, R67, R62, RZ ;  /* 0x0000003e43494227 */ /* 0x001fc600078e00ff */
[----:B------:R1:W5:Y:S01]  /*19b30*/  LDL R158, [R1+0x98] ;  /* 0x00009800019e7983 */ /* 0x0003620000100800 */
[----:B------:R-:W-:Y:S01]  /*19b40*/  IMAD.IADD R61, R61, 0x1, R63 ;  /* 0x000000013d3d7824 */ /* 0x000fe200078e023f */
[----:B--2---:R-:W-:Y:S02]  /*19b50*/  @P4 SHF.R.U32.HI R3, RZ, R0, R73 ;  /* 0x00000000ff034219 */ /* 0x004fe40000011649 */
[----:B------:R1:W5:Y:S01]  /*19b60*/  LDL R157, [R1+0xfc] ;  /* 0x0000fc00019d7983 */ /* 0x0003620000100800 */
[----:B------:R-:W-:Y:S01]  /*19b70*/  IMAD.WIDE.U32 R60, R127, UR4, R60 ;  /* 0x000000047f3c7c25 */ /* 0x000fe2000f8e003c */
[----:B------:R-:W-:Y:S02]  /*19b80*/  IADD3 R62, -R3, RZ, RZ ;  /* 0x000000ff033e7210 */ /* 0x000fe40007ffe1ff */
[----:B------:R1:W5:Y:S01]  /*19b90*/  LDL R156, [R1+0x94] ;  /* 0x00009400019c7983 */ /* 0x0003620000100800 */
[----:B------:R-:W-:Y:S01]  /*19ba0*/  IMAD R61, R127, UR5, R61 ;  /* 0x000000057f3d7c24 */ /* 0x000fe2000f8e023d */
[----:B------:R-:W-:Y:S01]  /*19bb0*/  SHF.R.S32.HI R0, RZ, 0x1f, R3 ;  /* 0x0000001fff007819 */ /* 0x000fe20000011403 */
[----:B------:R-:W-:Y:S01]  /*19bc0*/  IMAD R125, R125, R62, R67 ;  /* 0x0000003e7d7d7224 */ /* 0x000fe200078e0243 */
[----:B------:R1:W5:Y:S01]  /*19bd0*/  LDL R155, [R1+0xf8] ;  /* 0x0000f800019b7983 */ /* 0x0003620000100800 */
[----:B------:R-:W-:-:S02]  /*19be0*/  ULDC.64 UR4, c[0x0][0xb28] ;  /* 0x0002ca0000047ab9 */ /* 0x000fc40000000a00 */
[----:B------:R-:W-:Y:S01]  /*19bf0*/  IMAD R0, R0, UR6, RZ ;  /* 0x0000000600007c24 */ /* 0x000fe2000f8e02ff */
        /* <DEDUP_REMOVED lines=35> */
[C---:B------:R-:W-:Y:S01]  /*19e30*/  IMAD R63, R3.reuse, UR7, R0 ;  /* 0x00000007033f7c24 */ /* 0x040fe2000f8e0200 */
[----:B------:R-:W-:Y:S01]  /*19e40*/  SHF.R.S32.HI R0, RZ, 0x1f, R125 ;  /* 0x0000001fff007819 */ /* 0x000fe2000001147d */
[----:B------:R-:W-:-:S04]  /*19e50*/  IMAD.WIDE.U32 R60, R3, UR6, R60 ;  /* 0x00000006033c7c25 */ /* 0x000fc8000f8e003c */
[----:B------:R-:W-:Y:S02]  /*19e60*/  IMAD R0, R0, UR4, RZ ;  /* 0x0000000400007c24 */ /* 0x000fe4000f8e02ff */
[----:B------:R-:W-:Y:S02]  /*19e70*/  IMAD.IADD R61, R61, 0x1, R63 ;  /* 0x000000013d3d7824 */ /* 0x000fe400078e023f */
[C---:B------:R-:W-:Y:S02]  /*19e80*/  IMAD R3, R125.reuse, UR5, R0 ;  /* 0x000000057d037c24 */ /* 0x040fe4000f8e0200 */
[----:B------:R-:W-:Y:S01]  /*19e90*/  IMAD.WIDE.U32 R60, R125, UR4, R60 ;  /* 0x000000047d3c7c25 */ /* 0x000fe2000f8e003c */
[----:B------:R-:W-:Y:S01]  /*19ea0*/  ISETP.GE.AND P0, PT, R72, R64, PT ;  /* 0x000000404800720c */ /* 0x000fe20003f06270 */
[----:B------:R-:W-:Y:S02]  /*19eb0*/  ULDC.64 UR4, c[0x0][0xb00] ;  /* 0x0002c00000047ab9 */ /* 0x000fe40000000a00 */
[----:B------:R-:W-:Y:S01]  /*19ec0*/  VIADD R62, R2, 0x30820 ;  /* 0x00030820023e7836 */ /* 0x000fe20000000000 */
[----:B------:R-:W-:-:S02]  /*19ed0*/  IADD3 R3, R61, R3, RZ ;  /* 0x000000033d037210 */ /* 0x000fc40007ffe0ff */
[C---:B------:R-:W-:Y:S02]  /*19ee0*/  LEA R0, P1, R60.reuse, UR4, 0x2 ;  /* 0x000000043c007c11 */ /* 0x040fe4000f8210ff */
[----:B------:R-:W-:Y:S02]  /*19ef0*/  PRMT R62, RZ, 0x654, R62 ;  /* 0x00000654ff3e7816 */ /* 0x000fe4000000003e */
[----:B------:R-:W-:Y:S01]  /*19f00*/  LEA.HI.X R3, R60, UR5, R3, 0x2, P1 ;  /* 0x000000053c037c11 */ /* 0x000fe200088f1403 */
[----:B------:R-:W-:Y:S01]  /*19f10*/  BSSY B1, `(.L_x_3928) ;  /* 0x0000065000017945 */ /* 0x000fe20003800000 */
[----:B------:R1:W-:Y:S01]  /*19f20*/  SYNCS.ARRIVE.TRANS64.RED.A1T0 RZ, [R62+URZ], RZ ;  /* 0x000000ff3eff79a7 */ /* 0x0003e2000810043f */
[----:B------:R1:W0:Y:S04]  /*19f30*/  SHFL.IDX PT, R60, R0, RZ, 0x1c1f ;  /* 0x001c1fff003c7589 */ /* 0x00022800000e0000 */
[----:B------:R1:W2:Y:S01]  /*19f40*/  SHFL.IDX PT, R61, R3, RZ, 0x1c1f ;  /* 0x001c1fff033d7589 */ /* 0x0002a200000e0000 */
[----:B------:R-:W-:Y:S05]  /*19f50*/  @P0 BRA `(.L_x_3929) ;  /* 0x0000000400800947 */ /* 0x000fea0003800000 */
[----:B------:R-:W-:Y:S02]  /*19f60*/  ULDC UR4, c[0x0][0xac8] ;  /* 0x0002b20000047ab9 */ /* 0x000fe40000000800 */
[----:B-----5:R-:W-:Y:S02]  /*19f70*/  ISETP.GE.AND P1, PT, R164, UR4, PT ;  /* 0x00000004a4007c0c */ /* 0x020fe4000bf26270 */
[----:B------:R-:W-:Y:S02]  /*19f80*/  ISETP.GE.AND P0, PT, R162, UR4, PT ;  /* 0x00000004a2007c0c */ /* 0x000fe4000bf06270 */
[----:B------:R-:W-:Y:S02]  /*19f90*/  ISETP.GE.AND P2, PT, R166, UR4, PT ;  /* 0x00000004a6007c0c */ /* 0x000fe4000bf46270 */
[----:B------:R-:W-:Y:S02]  /*19fa0*/  ISETP.GE.AND P3, PT, R160, UR4, PT ;  /* 0x00000004a0007c0c */ /* 0x000fe4000bf66270 */
[----:B------:R-:W-:-:S05]  /*19fb0*/  ISETP.GE.AND P4, PT, R158, UR4, PT ;  /* 0x000000049e007c0c */ /* 0x000fca000bf86270 */
[-C--:B01----:R-:W-:Y:S02]  /*19fc0*/  @!P1 LEA R62, P5, R164, R60.reuse, 0x2 ;  /* 0x0000003ca43e9211 */ /* 0x083fe400078a10ff */
[----:B------:R-:W-:Y:S02]  /*19fd0*/  @!P0 LEA R66, P6, R162, R60, 0x2 ;  /* 0x0000003ca2428211 */ /* 0x000fe400078c10ff */
[----:B--2---:R-:W-:Y:S01]  /*19fe0*/  @!P2 IMAD.WIDE R72, R166, 0x4, R60 ;  /* 0x00000004a648a825 */ /* 0x004fe200078e023c */
[-C--:B------:R-:W-:Y:S02]  /*19ff0*/  @!P1 LEA.HI.X R63, R164, R61.reuse, R165, 0x2, P5 ;  /* 0x0000003da43f9211 */ /* 0x080fe400028f14a5 */
[----:B------:R-:W-:Y:S02]  /*1a000*/  @!P0 LEA.HI.X R67, R162, R61, R163, 0x2, P6 ;  /* 0x0000003da2438211 */ /* 0x000fe400030f14a3 */
[----:B------:R-:W-:Y:S01]  /*1a010*/  ISETP.GE.AND P5, PT, R156, UR4, PT ;  /* 0x000000049c007c0c */ /* 0x000fe2000bfa6270 */
[----:B------:R0:W-:Y:S04]  /*1a020*/  @!P2 ST.E.64 desc[UR48][R72.64], R4 ;  /* 0x000000044800a985 */ /* 0x0001e8000c101b30 */
[----:B------:R1:W-:Y:S01]  /*1a030*/  @!P1 ST.E.64 desc[UR48][R62.64], R6 ;  /* 0x000000063e009985 */ /* 0x0003e2000c101b30 */
[----:B------:R-:W-:-:S03]  /*1a040*/  ISETP.GE.AND P1, PT, R152, UR4, PT ;  /* 0x0000000498007c0c */ /* 0x000fc6000bf26270 */
[----:B------:R2:W-:Y:S01]  /*1a050*/  @!P0 ST.E.64 desc[UR48][R66.64], R8 ;  /* 0x0000000842008985 */ /* 0x0005e2000c101b30 */
[----:B------:R-:W-:Y:S02]  /*1a060*/  ISETP.GE.AND P0, PT, R154, UR4, PT ;  /* 0x000000049a007c0c */ /* 0x000fe4000bf06270 */
        /* <DEDUP_REMOVED lines=9> */
[----:B------:R-:W-:-:S05]  /*1a100*/  @!P5 LEA.HI.X R9, R156, R61, R157, 0x2, P6 ;  /* 0x0000003d9c09d211 */ /* 0x000fca00030f149d */
[----:B------:R2:W-:Y:S01]  /*1a110*/  @!P5 ST.E.64 desc[UR48][R8.64], R14 ;  /* 0x0000000e0800d985 */ /* 0x0005e2000c101b30 */
        /* <DEDUP_REMOVED lines=17> */
[-C--:B------:R-:W-:Y:S02]  /*1a230*/  @!P4 LEA.HI.X R7, R146, R61.reuse, R147, 0x2, P0 ;  /* 0x0000003d9207c211 */ /* 0x080fe400000f1493 */
[----:B------:R-:W-:Y:S02]  /*1a240*/  ISETP.GE.AND P0, PT, R135, UR4, PT ;  /* 0x0000000487007c0c */ /* 0x000fe4000bf06270 */
[CC--:B--2---:R-:W-:Y:S01]  /*1a250*/  @!P5 LEA R8, P6, R144.reuse, R60.reuse, 0x2 ;  /* 0x0000003c9008d211 */ /* 0x0c4fe200078c10ff */
[----:B------:R1:W-:Y:S01]  /*1a260*/  @!P4 ST.E.64 desc[UR48][R6.64], R36 ;  /* 0x000000240600c985 */ /* 0x0003e2000c101b30 */
[----:B------:R-:W-:Y:S02]  /*1a270*/  ISETP.GE.AND P4, PT, R131, UR4, PT ;  /* 0x0000000483007c0c */ /* 0x000fe4000bf86270 */
[----:B------:R-:W-:Y:S02]  /*1a280*/  @!P5 LEA.HI.X R9, R144, R61, R145, 0x2, P6 ;  /* 0x0000003d9009d211 */ /* 0x000fe400030f1491 */
[----:B0-----:R-:W-:-:S03]  /*1a290*/  @!P2 LEA R4, P6, R142, R60, 0x2 ;  /* 0x0000003c8e04a211 */ /* 0x001fc600078c10ff */
[----:B------:R0:W-:Y:S01]  /*1a2a0*/  @!P5 ST.E.64 desc[UR48][R8.64], R40 ;  /* 0x000000280800d985 */ /* 0x0001e2000c101b30 */
[----:B------:R-:W-:Y:S02]  /*1a2b0*/  ISETP.GE.AND P5, PT, R133, UR4, PT ;  /* 0x0000000485007c0c */ /* 0x000fe4000bfa6270 */
        /* <DEDUP_REMOVED lines=17> */
[CC--:B-1----:R-:W-:Y:S01]  /*1a3d0*/  @!P3 LEA R8, P6, R129.reuse, R60.reuse, 0x2 ;  /* 0x0000003c8108b211 */ /* 0x0c2fe200078c10ff */
        /* <DEDUP_REMOVED lines=8> */
[C---:B-1----:R-:W-:Y:S01]  /*1a460*/  @!P1 LEA R6, P6, R124.reuse, R60, 0x2 ;  /* 0x0000003c7c069211 */ /* 0x042fe200078c10ff */
[----:B------:R1:W-:Y:S03]  /*1a470*/  @!P0 ST.E.64 desc[UR48][R4.64], R80 ;  /* 0x0000005004008985 */ /* 0x0003e6000c101b30 */
[----:B------:R-:W-:-:S03]  /*1a480*/  @!P1 LEA.HI.X R7, R124, R61, R126, 0x2, P6 ;  /* 0x0000003d7c079211 */ /* 0x000fc600030f147e */
[CC--:B0-----:R-:W-:Y:S02]  /*1a490*/  @!P3 LEA R8, P6, R120.reuse, R60.reuse, 0x2 ;  /* 0x0000003c7808b211 */ /* 0x0c1fe400078c10ff */
[----:B------:R0:W-:Y:S02]  /*1a4a0*/  @!P1 ST.E.64 desc[UR48][R6.64], R84 ;  /* 0x0000005406009985 */ /* 0x0001e4000c101b30 */
[----:B------:R-:W-:Y:S02]  /*1a4b0*/  @!P3 LEA.HI.X R9, R120, R61, R121, 0x2, P6 ;  /* 0x0000003d7809b211 */ /* 0x000fe400030f1479 */
[----:B-1----:R-:W-:-:S04]  /*1a4c0*/  @!P4 LEA R4, P0, R122, R60, 0x2 ;  /* 0x0000003c7a04c211 */ /* 0x002fc800078010ff */
[-C--:B------:R-:W-:Y:S02]  /*1a4d0*/  @!P4 LEA.HI.X R5, R122, R61.reuse, R123, 0x2, P0 ;  /* 0x0000003d7a05c211 */ /* 0x080fe400000f147b */
[-C--:B------:R-:W-:Y:S02]  /*1a4e0*/  @!P5 LEA R10, P0, R74, R60.reuse, 0x2 ;  /* 0x0000003c4a0ad211 */ /* 0x080fe400078010ff */
[----:B0-----:R-:W-:Y:S01]  /*1a4f0*/  @!P2 LEA R6, P1, R116, R60, 0x2 ;  /* 0x0000003c7406a211 */ /* 0x001fe200078210ff */
[----:B------:R3:W-:Y:S01]  /*1a500*/  @!P4 ST.E.64 desc[UR48][R4.64], R88 ;  /* 0x000000580400c985 */ /* 0x0007e2000c101b30 */
[-C--:B------:R-:W-:Y:S02]  /*1a510*/  @!P5 LEA.HI.X R11, R74, R61.reuse, R75, 0x2, P0 ;  /* 0x0000003d4a0bd211 */ /* 0x080fe400000f144b */
[----:B------:R-:W-:Y:S01]  /*1a520*/  @!P2 LEA.HI.X R7, R116, R61, R117, 0x2, P1 ;  /* 0x0000003d7407a211 */ /* 0x000fe200008f1475 */
[----:B------:R3:W-:Y:S04]  /*1a530*/  @!P3 ST.E.64 desc[UR48][R8.64], R92 ;  /* 0x0000005c0800b985 */ /* 0x0007e8000c101b30 */
[----:B------:R3:W-:Y:S04]  /*1a540*/  @!P2 ST.E.64 desc[UR48][R6.64], R96 ;  /* 0x000000600600a985 */ /* 0x0007e8000c101b30 */
[----:B------:R3:W-:Y:S02]  /*1a550*/  @!P5 ST.E.64 desc[UR48][R10.64], R100 ;  /* 0x000000640a00d985 */ /* 0x0007e4000c101b30 */
.L_x_3929:
[----:B------:R-:W-:Y:S05]  /*1a560*/  BSYNC B1 ;  /* 0x0000000000017941 */ /* 0x000fea0003800000 */
.L_x_3928:
[----:B------:R-:W-:Y:S01]  /*1a570*/  ISETP.GE.AND P0, PT, R65, R64, PT ;  /* 0x000000404100720c */ /* 0x000fe20003f06270 */
[----:B---3--:R3:W4:Y:S04]  /*1a580*/  SHFL.IDX PT, R5, R3, 0x1, 0x1c1f ;  /* 0x003c1f0003057f89 */ /* 0x00872800000e0000 */
[----:B------:R3:W0:Y:S08]  /*1a590*/  SHFL.IDX PT, R4, R0, 0x1, 0x1c1f ;  /* 0x003c1f0000047f89 */ /* 0x00063000000e0000 */
[----:B---3--:R-:W-:Y:S05]  /*1a5a0*/  @P0 BRA `(.L_x_3927) ;  /* 0x0000001000ec0947 */ /* 0x008fea0003800000 */
[----:B------:R-:W-:Y:S02]  /*1a5b0*/  ULDC UR4, c[0x0][0xac8] ;  /* 0x0002b20000047ab9 */ /* 0x000fe40000000800 */
[----:B-----5:R-:W-:Y:S02]  /*1a5c0*/  ISETP.GE.AND P2, PT, R164, UR4, PT ;  /* 0x00000004a4007c0c */ /* 0x020fe4000bf46270 */
[----:B------:R-:W-:Y:S02]  /*1a5d0*/  ISETP.GE.AND P1, PT, R166, UR4, PT ;  /* 0x00000004a6007c0c */ /* 0x000fe4000bf26270 */
[----:B------:R-:W-:Y:S02]  /*1a5e0*/  ISETP.GE.AND P5, PT, R162, UR4, PT ;  /* 0x00000004a2007c0c */ /* 0x000fe4000bfa6270 */
[----:B------:R-:W-:Y:S02]  /*1a5f0*/  ISETP.GE.AND P4, PT, R160, UR4, PT ;  /* 0x00000004a0007c0c */ /* 0x000fe4000bf86270 */
[----:B------:R-:W-:-:S05]  /*1a600*/  ISETP.GE.AND P3, PT, R158, UR4, PT ;  /* 0x000000049e007c0c */ /* 0x000fca000bf66270 */
[----:B0-----:R-:W-:Y:S02]  /*1a610*/  @!P2 LEA R6, P0, R164, R4, 0x2 ;  /* 0x00000004a406a211 */ /* 0x001fe400078010ff */
[----:B----4-:R-:W-:Y:S02]  /*1a620*/  @!P1 IMAD.WIDE R8, R166, 0x4, R4 ;  /* 0x00000004a6089825 */ /* 0x010fe400078e0204 */
[----:B------:R-:W-:Y:S02]  /*1a630*/  @!P2 LEA.HI.X R7, R164, R5, R165, 0x2, P0 ;  /* 0x00000005a407a211 */ /* 0x000fe400000f14a5 */
[----:B------:R-:W-:Y:S01]  /*1a640*/  ISETP.GE.AND P0, PT, R156, UR4, PT ;  /* 0x000000049c007c0c */ /* 0x000fe2000bf06270 */
[----:B------:R0:W-:Y:S01]  /*1a650*/  @!P1 ST.E.64 desc[UR48][R8.64], R26 ;  /* 0x0000001a08009985 */ /* 0x0001e2000c101b30 */
[----:B------:R-:W-:-:S03]  /*1a660*/  ISETP.GE.AND P1, PT, R154, UR4, PT ;  /* 0x000000049a007c0c */ /* 0x000fc6000bf26270 */
[----:B------:R3:W-:Y:S01]  /*1a670*/  @!P2 ST.E.64 desc[UR48][R6.64], R30 ;  /* 0x0000001e0600a985 */ /* 0x0007e2000c101b30 */
[-C--:B0-----:R-:W-:Y:S02]  /*1a680*/  @!P4 LEA R8, P2, R160, R4.reuse, 0x2 ;  /* 0x00000004a008c211 */ /* 0x081fe400078410ff */
[-C--:B---3--:R-:W-:Y:S02]  /*1a690*/  @!P5 LEA R6, P6, R162, R4.reuse, 0x2 ;  /* 0x00000004a206d211 */ /* 0x088fe400078c10ff */
[-C--:B------:R-:W-:Y:S02]  /*1a6a0*/  @!P4 LEA.HI.X R9, R160, R5.reuse, R161, 0x2, P2 ;  /* 0x00000005a009c211 */ /* 0x080fe400010f14a1 */
[-C--:B------:R-:W-:Y:S02]  /*1a6b0*/  @!P5 LEA.HI.X R7, R162, R5.reuse, R163, 0x2, P6 ;  /* 0x00000005a207d211 */ /* 0x080fe400030f14a3 */
[----:B------:R-:W-:Y:S02]  /*1a6c0*/  ISETP.GE.AND P2, PT, R152, UR4, PT ;  /* 0x0000000498007c0c */ /* 0x000fe4000bf46270 */
[C---:B------:R-:W-:Y:S01]  /*1a6d0*/  @!P3 LEA R10, P6, R158.reuse, R4, 0x2 ;  /* 0x000000049e0ab211 */ /* 0x040fe200078c10ff */
[----:B------:R0:W-:Y:S03]  /*1a6e0*/  @!P5 ST.E.64 desc[UR48][R6.64], R34 ;  /* 0x000000220600d985 */ /* 0x0001e6000c101b30 */
[----:B------:R-:W-:Y:S01]  /*1a6f0*/  @!P3 LEA.HI.X R11, R158, R5, R159, 0x2, P6 ;  /* 0x000000059e0bb211 */ /* 0x000fe200030f149f */
[----:B------:R3:W-:Y:S04]  /*1a700*/  @!P4 ST.E.64 desc[UR48][R8.64], R38 ;  /* 0x000000260800c985 */ /* 0x0007e8000c101b30 */
[----:B------:R4:W-:Y:S01]  /*1a710*/  @!P3 ST.E.64 desc[UR48][R10.64], R42 ;  /* 0x0000002a0a00b985 */ /* 0x0009e2000c101b30 */
[----:B------:R-:W-:-:S02]  /*1a720*/  ISETP.GE.AND P3, PT, R150, UR4, PT ;  /* 0x0000000496007c0c */ /* 0x000fc4000bf66270 */
        /* <DEDUP_REMOVED lines=17> */
[-C--:B------:R-:W-:Y:S02]  /*1a840*/  @!P4 LEA.HI.X R9, R148, R5.reuse, R149, 0x2, P0 ;  /* 0x000000059409c211 */ /* 0x080fe400000f1495 */
[----:B------:R-:W-:Y:S02]  /*1a850*/  ISETP.GE.AND P0, PT, R140, UR4, PT ;  /* 0x000000048c007c0c */ /* 0x000fe4000bf06270 */
[CC--:B----4-:R-:W-:Y:S01]  /*1a860*/  @!P5 LEA R10, P6, R146.reuse, R4.reuse, 0x2 ;  /* 0x00000004920ad211 */ /* 0x0d0fe200078c10ff */
[----:B------:R3:W-:Y:S01]  /*1a870*/  @!P4 ST.E.64 desc[UR48][R8.64], R104 ;  /* 0x000000680800c985 */ /* 0x0007e2000c101b30 */
[----:B------:R-:W-:Y:S02]  /*1a880*/  ISETP.GE.AND P4, PT, R133, UR4, PT ;  /* 0x0000000485007c0c */ /* 0x000fe4000bf86270 */
[----:B------:R-:W-:Y:S02]  /*1a890*/  @!P5 LEA.HI.X R11, R146, R5, R147, 0x2, P6 ;  /* 0x00000005920bd211 */ /* 0x000fe400030f1493 */
[----:B0-----:R-:W-:-:S03]  /*1a8a0*/  @!P2 LEA R6, P6, R144, R4, 0x2 ;  /* 0x000000049006a211 */ /* 0x001fc600078c10ff */
[----:B------:R0:W-:Y:S01]  /*1a8b0*/  @!P5 ST.E.64 desc[UR48][R10.64], R108 ;  /* 0x0000006c0a00d985 */ /* 0x0001e2000c101b30 */
[----:B------:R-:W-:Y:S02]  /*1a8c0*/  ISETP.GE.AND P5, PT, R135, UR4, PT ;  /* 0x0000000487007c0c */ /* 0x000fe4000bfa6270 */
[----:B------:R-:W-:Y:S02]  /*1a8d0*/  @!P2 LEA.HI.X R7, R144, R5, R145, 0x2, P6 ;  /* 0x000000059007a211 */ /* 0x000fe400030f1491 */
[----:B---3--:R-:W-:-:S03]  /*1a8e0*/  @!P1 LEA R8, P3, R142, R4, 0x2 ;  /* 0x000000048e089211 */ /* 0x008fc600078610ff */
[----:B------:R-:W-:Y:S01]  /*1a8f0*/  @!P2 ST.E.64 desc[UR48][R6.64], R70 ;  /* 0x000000460600a985 */ /* 0x000fe2000c101b30 */
[-C--:B------:R-:W-:Y:S02]  /*1a900*/  @!P4 LEA R14, P2, R133, R4.reuse, 0x2 ;  /* 0x00000004850ec211 */ /* 0x080fe400078410ff */
[-C--:B------:R-:W-:Y:S02]  /*1a910*/  @!P1 LEA.HI.X R9, R142, R5.reuse, R143, 0x2, P3 ;  /* 0x000000058e099211 */ /* 0x080fe400018f148f */
[----:B------:R-:W-:Y:S02]  /*1a920*/  ISETP.GE.AND P3, PT, R131, UR4, PT ;  /* 0x0000000483007c0c */ /* 0x000fe4000bf66270 */
[CC--:B0-----:R-:W-:Y:S01]  /*1a930*/  @!P0 LEA R10, P6, R140.reuse, R4.reuse, 0x2 ;  /* 0x000000048c0a8211 */ /* 0x0c1fe200078c10ff */
[----:B------:R0:W-:Y:S01]  /*1a940*/  @!P1 ST.E.64 desc[UR48][R8.64], R112 ;  /* 0x0000007008009985 */ /* 0x0001e2000c101b30 */
[----:B------:R-:W-:Y:S02]  /*1a950*/  @!P5 LEA R12, P1, R135, R4, 0x2 ;  /* 0x00000004870cd211 */ /* 0x000fe400078210ff */
[----:B------:R-:W-:-:S02]  /*1a960*/  @!P0 LEA.HI.X R11, R140, R5, R141, 0x2, P6 ;  /* 0x000000058c0b8211 */ /* 0x000fc400030f148d */
[-C--:B------:R-:W-:Y:S02]  /*1a970*/  @!P5 LEA.HI.X R13, R135, R5.reuse, R136, 0x2, P1 ;  /* 0x00000005870dd211 */ /* 0x080fe400008f1488 */
[----:B------:R-:W-:Y:S01]  /*1a980*/  ISETP.GE.AND P1, PT, R127, UR4, PT ;  /* 0x000000047f007c0c */ /* 0x000fe2000bf26270 */
[----:B------:R3:W-:Y:S01]  /*1a990*/  @!P0 ST.E.64 desc[UR48][R10.64], R78 ;  /* 0x0000004e0a008985 */ /* 0x0007e2000c101b30 */
[----:B------:R-:W-:Y:S02]  /*1a9a0*/  ISETP.GE.AND P0, PT, R129, UR4, PT ;  /* 0x0000000481007c0c */ /* 0x000fe4000bf06270 */
[----:B------:R-:W-:Y:S01]  /*1a9b0*/  @!P3 LEA R20, P6, R131, R4, 0x2 ;  /* 0x000000048314b211 */ /* 0x000fe200078c10ff */
[----:B------:R-:W-:Y:S01]  /*1a9c0*/  @!P5 ST.E.64 desc[UR48][R12.64], R82 ;  /* 0x000000520c00d985 */ /* 0x000fe2000c101b30 */
[-C--:B------:R-:W-:Y:S02]  /*1a9d0*/  @!P4 LEA.HI.X R15, R133, R5.reuse, R134, 0x2, P2 ;  /* 0x00000005850fc211 */ /* 0x080fe400010f1486 */
[----:B------:R-:W-:-:S02]  /*1a9e0*/  @!P3 LEA.HI.X R21, R131, R5, R132, 0x2, P6 ;  /* 0x000000058315b211 */ /* 0x000fc400030f1484 */
[----:B------:R-:W-:Y:S01]  /*1a9f0*/  ISETP.GE.AND P2, PT, R120, UR4, PT ;  /* 0x0000000478007c0c */ /* 0x000fe2000bf46270 */
[----:B------:R4:W-:Y:S01]  /*1aa00*/  @!P4 ST.E.64 desc[UR48][R14.64], R86 ;  /* 0x000000560e00c985 */ /* 0x0009e2000c101b30 */
[----:B------:R-:W-:Y:S02]  /*1aa10*/  ISETP.GE.AND P4, PT, R124, UR4, PT ;  /* 0x000000047c007c0c */ /* 0x000fe4000bf86270 */
[-C--:B0-----:R-:W-:Y:S01]  /*1aa20*/  @!P1 LEA R8, P6, R127, R4.reuse, 0x2 ;  /* 0x000000047f089211 */ /* 0x081fe200078c10ff */
[----:B------:R0:W-:Y:S01]  /*1aa30*/  @!P3 ST.E.64 desc[UR48][R20.64], R90 ;  /* 0x0000005a1400b985 */ /* 0x0001e2000c101b30 */
[C---:B------:R-:W-:Y:S02]  /*1aa40*/  @!P0 LEA R6, P5, R129.reuse, R4, 0x2 ;  /* 0x0000000481068211 */ /* 0x040fe400078a10ff */
[----:B------:R-:W-:Y:S02]  /*1aa50*/  ISETP.GE.AND P3, PT, R122, UR4, PT ;  /* 0x000000047a007c0c */ /* 0x000fe4000bf66270 */
[----:B------:R-:W-:-:S02]  /*1aa60*/  @!P0 LEA.HI.X R7, R129, R5, R130, 0x2, P5 ;  /* 0x0000000581078211 */ /* 0x000fc400028f1482 */
[----:B------:R-:W-:Y:S02]  /*1aa70*/  ISETP.GE.AND P5, PT, R116, UR4, PT ;  /* 0x0000000474007c0c */ /* 0x000fe4000bfa6270 */
[----:B------:R-:W-:Y:S01]  /*1aa80*/  @!P1 LEA.HI.X R9, R127, R5, R128, 0x2, P6 ;  /* 0x000000057f099211 */ /* 0x000fe200030f1480 */
[----:B------:R1:W-:Y:S01]  /*1aa90*/  @!P0 ST.E.64 desc[UR48][R6.64], R94 ;  /* 0x0000005e06008985 */ /* 0x0003e2000c101b30 */
[----:B---3--:R-:W-:-:S03]  /*1aaa0*/  @!P4 LEA R10, P0, R124, R4, 0x2 ;  /* 0x000000047c0ac211 */ /* 0x008fc600078010ff */
[----:B------:R1:W-:Y:S01]  /*1aab0*/  @!P1 ST.E.64 desc[UR48][R8.64], R98 ;  /* 0x0000006208009985 */ /* 0x0003e2000c101b30 */
[-C--:B----4-:R-:W-:Y:S02]  /*1aac0*/  @!P2 LEA R14, P1, R120, R4.reuse, 0x2 ;  /* 0x00000004780ea211 */ /* 0x090fe400078210ff */
[-C--:B------:R-:W-:Y:S02]  /*1aad0*/  @!P3 LEA R12, P6, R122, R4.reuse, 0x2 ;  /* 0x000000047a0cb211 */ /* 0x080fe400078c10ff */
[-C--:B------:R-:W-:Y:S02]  /*1aae0*/  @!P4 LEA.HI.X R11, R124, R5.reuse, R126, 0x2, P0 ;  /* 0x000000057c0bc211 */ /* 0x080fe400000f147e */
[----:B0-----:R-:W-:Y:S02]  /*1aaf0*/  @!P5 LEA R20, P0, R116, R4, 0x2 ;  /* 0x000000047414d211 */ /* 0x001fe400078010ff */
[-C--:B------:R-:W-:Y:S01]  /*1ab00*/  @!P3 LEA.HI.X R13, R122, R5.reuse, R123, 0x2, P6 ;  /* 0x000000057a0db211 */ /* 0x080fe200030f147b */
[----:B------:R1:W-:Y:S01]  /*1ab10*/  @!P4 ST.E.64 desc[UR48][R10.64], R102 ;  /* 0x000000660a00c985 */ /* 0x0003e2000c101b30 */
[----:B------:R-:W-:-:S02]  /*1ab20*/  @!P2 LEA.HI.X R15, R120, R5, R121, 0x2, P1 ;  /* 0x00000005780fa211 */ /* 0x000fc400008f1479 */
[----:B------:R-:W-:Y:S01]  /*1ab30*/  @!P5 LEA.HI.X R21, R116, R5, R117, 0x2, P0 ;  /* 0x000000057415d211 */ /* 0x000fe200000f1475 */
[----:B------:R1:W-:Y:S01]  /*1ab40*/  @!P3 ST.E.64 desc[UR48][R12.64], R106 ;  /* 0x0000006a0c00b985 */ /* 0x0003e2000c101b30 */
[----:B------:R-:W-:-:S03]  /*1ab50*/  ISETP.GE.AND P0, PT, R74, UR4, PT ;  /* 0x000000044a007c0c */ /* 0x000fc6000bf06270 */
[----:B------:R1:W-:Y:S04]  /*1ab60*/  @!P2 ST.E.64 desc[UR48][R14.64], R110 ;  /* 0x0000006e0e00a985 */ /* 0x0003e8000c101b30 */
[----:B------:R1:W-:Y:S06]  /*1ab70*/  @!P5 ST.E.64 desc[UR48][R20.64], R114 ;  /* 0x000000721400d985 */ /* 0x0003ec000c101b30 */
[----:B------:R-:W-:Y:S05]  /*1ab80*/  @P0 BRA `(.L_x_3927) ;  /* 0x0000000c00740947 */ /* 0x000fea0003800000 */
[----:B------:R-:W-:-:S04]  /*1ab90*/  LEA R4, P0, R74, R4, 0x2 ;  /* 0x000000044a047211 */ /* 0x000fc800078010ff */
[----:B------:R-:W-:-:S05]  /*1aba0*/  LEA.HI.X R5, R74, R5, R75, 0x2, P0 ;  /* 0x000000054a057211 */ /* 0x000fca00000f144b */
[----:B------:R0:W-:Y:S01]  /*1abb0*/  ST.E.64 desc[UR48][R4.64], R118 ;  /* 0x0000007604007985 */ /* 0x0001e2000c101b30 */
[----:B------:R-:W-:Y:S05]  /*1abc0*/  BRA `(.L_x_3927) ;  /* 0x0000000c00647947 */ /* 0x000fea0003800000 */
.L_x_3918:
[----:B------:R-:W-:Y:S01]  /*1abd0*/  ULDC.64 UR6, c[0x0][0xc08] ;  /* 0x0003020000067ab9 */ /* 0x000fe20000000a00 */
[----:B------:R-:W-:Y:S01]  /*1abe0*/  ULDC.64 UR4, c[0x0][0xc00] ;  /* 0x0003000000047ab9 */ /* 0x000fe20000000a00 */
[----:B------:R-:W-:Y:S01]  /*1abf0*/  ISETP.NE.U32.AND P1, PT, RZ, UR6, PT ;  /* 0x00000006ff007c0c */ /* 0x000fe2000bf25070 */
[----:B------:R-:W-:Y:S01]  /*1ac00*/  IMAD.MOV.U32 R3, RZ, RZ, RZ ;  /* 0x000000ffff037224 */ /* 0x000fe200078e00ff */
[----:B------:R-:W-:Y:S02]  /*1ac10*/  ISETP.NE.U32.AND P0, PT, RZ, UR4, PT ;  /* 0x00000004ff007c0c */ /* 0x000fe4000bf05070 */
[----:B------:R-:W-:Y:S02]  /*1ac20*/  ISETP.NE.AND.EX P1, PT, RZ, UR7, PT, P1 ;  /* 0x00000007ff007c0c */ /* 0x000fe4000bf25310 */
[----:B------:R-:W-:Y:S02]  /*1ac30*/  IADD3 R4, P2, R228, UR4, RZ ;  /* 0x00000004e4047c10 */ /* 0x000fe4000ff5e0ff */
[----:B------:R-:W-:-:S02]  /*1ac40*/  ISETP.NE.AND.EX P0, PT, RZ, UR5, PT, P0 ;  /* 0x00000005ff007c0c */ /* 0x000fc4000bf05300 */
[----:B------:R-:W-:Y:S01]  /*1ac50*/  IADD3.X R5, R229, UR5, RZ, P2, !PT ;  /* 0x00000005e5057c10 */ /* 0x000fe200097fe4ff */
[----:B------:R-:W-:Y:S02]  /*1ac60*/  ULDC UR4, c[0x0][0xa88] ;  /* 0x0002a20000047ab9 */ /* 0x000fe40000000800 */
[----:B------:R-:W-:-:S04]  /*1ac70*/  IMAD.U32 R0, RZ, RZ, UR4 ;  /* 0x00000004ff007e24 */ /* 0x000fc8000f8e00ff */
[----:B------:R-:W-:-:S04]  /*1ac80*/  @P1 IADD3 R228, P2, R228, UR6, RZ ;  /* 0x00000006e4e41c10 */ /* 0x000fc8000ff5e0ff */
[----:B------:R-:W-:Y:S01]  /*1ac90*/  @P1 IADD3.X R229, R229, UR7, RZ, P2, !PT ;  /* 0x00000007e5e51c10 */ /* 0x000fe200097fe4ff */
[----:B------:R2:W5:Y:S04]  /*1aca0*/  @P0 LDG.E R3, desc[UR48][R4.64] ;  /* 0x0000003004030981 */ /* 0x000568000c1e1900 */
[----:B------:R2:W5:Y:S01]  /*1acb0*/  @P1 LDG.E R0, desc[UR48][R228.64] ;  /* 0x00000030e4001981 */ /* 0x000562000c1e1900 */
[----:B------:R-:W-:Y:S01]  /*1acc0*/  ISETP.NE.AND P2, PT, R226, RZ, PT ;  /* 0x000000ffe200720c */ /* 0x000fe20003f45270 */
[----:B------:R-:W3:-:S12]  /*1acd0*/  S2R R6, SR_TID.X ;  /* 0x0000000000067919 */ /* 0x000ed80000002100 */
[----:B------:R-:W4:Y:S01]  /*1ace0*/  @!P2 LDC R226, c[0x0][0xad4] ;  /* 0x0002b500ffe2ab82 */ /* 0x000f220000000800 */
[----:B---3--:R-:W-:Y:S02]  /*1acf0*/  IADD3 R7, R6, -0x80, RZ ;  /* 0xffffff8006077810 */ /* 0x008fe40007ffe0ff */
[----:B----4-:R-:W-:Y:S02]  /*1ad00*/  ISETP.GT.AND P2, PT, R226, 0x1, PT ;  /* 0x00000001e200780c */ /* 0x010fe40003f44270 */
[----:B------:R-:W-:Y:S01]  /*1ad10*/  ISETP.GT.AND P3, PT, R7, 0x7f, PT ;  /* 0x0000007f0700780c */ /* 0x000fe20003f64270 */
[----:B--2---:R-:W-:-:S12]  /*1ad20*/  @P1 BRA `(.L_x_3930) ;  /* 0x0000000000101947 */ /* 0x004fd80003800000 */
[----:B------:R-:W-:Y:S05]  /*1ad30*/  @!P0 BRA `(.L_x_3930) ;  /* 0x00000000000c8947 */ /* 0x000fea0003800000 */
[----:B------:R-:W2:Y:S04]  /*1ad40*/  LDG.E R7, desc[UR48][R4.64] ;  /* 0x0000003004077981 */ /* 0x000ea8000c1e1900 */
[----:B-----5:R-:W2:Y:S02]  /*1ad50*/  LDG.E R0, desc[UR48][R4.64+0x4] ;  /* 0x0000043004007981 */ /* 0x020ea4000c1e1900 */
[----:B--2---:R-:W-:-:S07]  /*1ad60*/  IMAD.IADD R0, R0, 0x1, -R7 ;  /* 0x0000000100007824 */ /* 0x004fce00078e0a07 */
.L_x_3930:
[----:B------:R-:W2:Y:S01]  /*1ad70*/  LDL.LU R4, [R1+0xac] ;  /* 0x0000ac0001047983 */ /* 0x000ea20000300800 */
[----:B------:R-:W-:Y:S01]  /*1ad80*/  BSSY B1, `(.L_x_3931) ;  /* 0x0000038000017945 */ /* 0x000fe20003800000 */
[----:B------:R-:W-:Y:S02]  /*1ad90*/  SEL R227, R227, RZ, !P0 ;  /* 0x000000ffe3e37207 */ /* 0x000fe40004000000 */
[----:B-----5:R-:W-:Y:S02]  /*1ada0*/  SHF.R.S32.HI R26, RZ, 0x1f, R3 ;  /* 0x0000001fff1a7819 */ /* 0x020fe40000011403 */
[----:B--2---:R-:W-:Y:S01]  /*1adb0*/  SEL R28, R4, RZ, !P0 ;  /* 0x000000ff041c7207 */ /* 0x004fe20004000000 */
[----:B------:R-:W-:Y:S06]  /*1adc0*/  @P3 BRA `(.L_x_3932) ;  /* 0x0000000000cc3947 */ /* 0x000fec0003800000 */
[----:B------:R-:W2:Y:S01]  /*1add0*/  LDL R4, [R1+0x40] ;  /* 0x0000400001047983 */ /* 0x000ea20000100800 */
[----:B------:R-:W3:Y:S02]  /*1ade0*/  LDC R31, c[0x0][0xbe8] ;  /* 0x0002fa00ff1f7b82 */ /* 0x000ee40000000800 */
[----:B---3--:R-:W-:Y:S02]  /*1adf0*/  IMAD R5, R0, R31, RZ ;  /* 0x0000001f00057224 */ /* 0x008fe400078e02ff */
[----:B--2---:R-:W-:-:S05]  /*1ae00*/  IMAD R4, R4, 0x80, R6 ;  /* 0x0000008004047824 */ /* 0x004fca00078e0206 */
[----:B------:R-:W-:-:S04]  /*1ae10*/  IADD3 R29, R4, -0x80, RZ ;  /* 0xffffff80041d7810 */ /* 0x000fc80007ffe0ff */
[----:B------:R-:W-:-:S13]  /*1ae20*/  ISETP.GE.AND P0, PT, R29, R5, PT ;  /* 0x000000051d00720c */ /* 0x000fda0003f06270 */
[----:B------:R-:W-:Y:S05]  /*1ae30*/  @P0 BRA `(.L_x_3932) ;  /* 0x0000000000b00947 */ /* 0x000fea0003800000 */
[----:B------:R-:W2:Y:S01]  /*1ae40*/  LDL.LU R30, [R1+0x44] ;  /* 0x00004400011e7983 */ /* 0x000ea20000300800 */
[----:B------:R-:W-:Y:S01]  /*1ae50*/  IMAD.MOV.U32 R24, RZ, RZ, 0x9b8 ;  /* 0x000009b8ff187424 */ /* 0x000fe200078e00ff */
[----:B------:R-:W-:Y:S01]  /*1ae60*/  ISETP.GT.AND P0, PT, R226, 0x1, PT ;  /* 0x00000001e200780c */ /* 0x000fe20003f04270 */
[----:B------:R-:W3:Y:S01]  /*1ae70*/  LDC.64 R4, c[0x0][0xba8] ;  /* 0x0002ea00ff047b82 */ /* 0x000ee20000000a00 */
[----:B------:R-:W-:Y:S01]  /*1ae80*/  ISETP.NE.AND P1, PT, R31, 0x1, PT ;  /* 0x000000011f00780c */ /* 0x000fe20003f25270 */
[----:B------:R-:W-:Y:S01]  /*1ae90*/  IMAD.MOV.U32 R21, RZ, RZ, R29 ;  /* 0x000000ffff157224 */ /* 0x000fe200078e001d */
[----:B------:R-:W-:-:S05]  /*1aea0*/  SEL R24, R24, 0x978, P0 ;  /* 0x0000097818187807 */ /* 0x000fca0000000000 */
[----:B------:R-:W4:Y:S08]  /*1aeb0*/  LDC.64 R10, c[0x0][R24+0x220] ;  /* 0x00008800180a7b82 */ /* 0x000f300000000a00 */
[----:B------:R-:W5:Y:S08]  /*1aec0*/  LDC.64 R14, c[0x0][R24+0x218] ;  /* 0x00008600180e7b82 */ /* 0x000f700000000a00 */
[----:B------:R-:W0:Y:S08]  /*1aed0*/  LDC.64 R8, c[0x0][R24+0x228] ;  /* 0x00008a0018087b82 */ /* 0x000e300000000a00 */
[----:B------:R-:W1:Y:S08]  /*1aee0*/  @P1 LDC R20, c[0x0][0xbec] ;  /* 0x0002fb00ff141b82 */ /* 0x000e700000000800 */
[----:B------:R-:W0:Y:S08]  /*1aef0*/  LDC.64 R6, c[0x0][R24+0x210] ;  /* 0x0000840018067b82 */ /* 0x000e300000000a00 */
[----:B------:R-:W0:Y:S01]  /*1af00*/  @P1 LDC R27, c[0x0][0xbf0] ;  /* 0x0002fc00ff1b1b82 */ /* 0x000e220000000800 */
[----:B-1----:R-:W-:-:S07]  /*1af10*/  @P1 IMAD.HI.U32 R20, R29, R20, RZ ;  /* 0x000000141d141227 */ /* 0x002fce00078e00ff */
[----:B---3--:R-:W1:Y:S01]  /*1af20*/  @!P0 LDC R4, c[0x0][0xb50] ;  /* 0x0002d400ff048b82 */ /* 0x008e620000000800 */
[-C--:B----4-:R-:W-:Y:S02]  /*1af30*/  IMAD R11, R11, R227.reuse, RZ ;  /* 0x000000e30b0b7224 */ /* 0x090fe400078e02ff */
[----:B------:R-:W-:-:S05]  /*1af40*/  IMAD.WIDE.U32 R12, R10, R227, RZ ;  /* 0x000000e30a0c7225 */ /* 0x000fca00078e00ff */
[----:B------:R-:W3:Y:S01]  /*1af50*/  @!P0 LDC R5, c[0x0][0xb54] ;  /* 0x0002d500ff058b82 */ /* 0x000ee20000000800 */
[-C--:B-----5:R-:W-:Y:S02]  /*1af60*/  IMAD R25, R15, R196.reuse, RZ ;  /* 0x000000c40f197224 */ /* 0x0a0fe400078e02ff */
[----:B------:R-:W-:Y:S01]  /*1af70*/  IMAD.WIDE.U32 R14, R14, R196, RZ ;  /* 0x000000c40e0e7225 */ /* 0x000fe200078e00ff */
[----:B0-----:R-:W-:-:S03]  /*1af80*/  @P1 SHF.R.U32.HI R21, RZ, R27, R20 ;  /* 0x0000001bff151219 */ /* 0x001fc60000011614 */
[----:B------:R-:W-:Y:S01]  /*1af90*/  IMAD R27, R10, R28, R11 ;  /* 0x0000001c0a1b7224 */ /* 0x000fe200078e020b */
[----:B------:R-:W-:Y:S02]  /*1afa0*/  IADD3 R25, R15, R25, RZ ;  /* 0x000000190f197210 */ /* 0x000fe40007ffe0ff */
[----:B------:R-:W-:Y:S01]  /*1afb0*/  IADD3 R14, P1, P3, R12, R14, R3 ;  /* 0x0000000e0c0e7210 */ /* 0x000fe20007b3e003 */
[----:B------:R-:W-:Y:S02]  /*1afc0*/  IMAD.IADD R27, R13, 0x1, R27 ;  /* 0x000000010d1b7824 */ /* 0x000fe400078e021b */
[----:B------:R-:W-:Y:S01]  /*1afd0*/  IMAD.MOV R10, RZ, RZ, -R21 ;  /* 0x000000ffff0a7224 */ /* 0x000fe200078e0a15 */
[----:B--2---:R-:W-:-:S05]  /*1afe0*/  SEL R11, R30, RZ, P0 ;  /* 0x000000ff1e0b7207 */ /* 0x004fca0000000000 */
[-C--:B------:R-:W-:Y:S02]  /*1aff0*/  IMAD R13, R9, R11.reuse, RZ ;  /* 0x0000000b090d7224 */ /* 0x080fe400078e02ff */
[----:B------:R-:W-:-:S04]  /*1b000*/  IMAD.WIDE.U32 R8, R8, R11, RZ ;  /* 0x0000000b08087225 */ /* 0x000fc800078e00ff */
[----:B------:R-:W-:Y:S01]  /*1b010*/  IMAD R11, R31, R10, R29 ;  /* 0x0000000a1f0b7224 */ /* 0x000fe200078e021d */
[----:B------:R-:W-:Y:S02]  /*1b020*/  IADD3.X R10, R27, R25, R26, P1, P3 ;  /* 0x000000191b0a7210 */ /* 0x000fe40000fe641a */
[----:B------:R-:W-:Y:S01]  /*1b030*/  IADD3 R8, P0, P1, R21, R14, R8 ;  /* 0x0000000e15087210 */ /* 0x000fe2000791e008 */
[----:B------:R-:W-:Y:S01]  /*1b040*/  IMAD R7, R7, R11, RZ ;  /* 0x0000000b07077224 */ /* 0x000fe200078e02ff */
[----:B------:R-:W-:Y:S02]  /*1b050*/  IADD3 R13, R9, R13, RZ ;  /* 0x0000000d090d7210 */ /* 0x000fe40007ffe0ff */
[----:B------:R-:W-:-:S04]  /*1b060*/  SHF.R.S32.HI R21, RZ, 0x1f, R21 ;  /* 0x0000001fff157819 */ /* 0x000fc80000011415 */
[----:B------:R-:W-:Y:S02]  /*1b070*/  IADD3.X R9, R21, R10, R13, P0, P1 ;  /* 0x0000000a15097210 */ /* 0x000fe400007e240d */
[----:B------:R-:W-:Y:S01]  /*1b080*/  SHF.R.S32.HI R13, RZ, 0x1f, R11 ;  /* 0x0000001fff0d7819 */ /* 0x000fe2000001140b */
[----:B------:R-:W-:-:S04]  /*1b090*/  IMAD.WIDE.U32 R8, R6, R11, R8 ;  /* 0x0000000b06087225 */ /* 0x000fc800078e0008 */
[----:B------:R-:W-:Y:S01]  /*1b0a0*/  IMAD R7, R6, R13, R7 ;  /* 0x0000000d06077224 */ /* 0x000fe200078e0207 */
[----:B-1----:R-:W-:-:S03]  /*1b0b0*/  LEA R4, P0, R8, R4, 0x2 ;  /* 0x0000000408047211 */ /* 0x002fc600078010ff */
[----:B------:R-:W-:Y:S02]  /*1b0c0*/  IMAD.IADD R6, R9, 0x1, R7 ;  /* 0x0000000109067824 */ /* 0x000fe400078e0207 */
[----:B------:R-:W-:-:S03]  /*1b0d0*/  IMAD.MOV.U32 R7, RZ, RZ, -0x800000 ;  /* 0xff800000ff077424 */ /* 0x000fc600078e00ff */
[----:B---3--:R-:W-:-:S05]  /*1b0e0*/  LEA.HI.X R5, R8, R5, R6, 0x2, P0 ;  /* 0x0000000508057211 */ /* 0x008fca00000f1406 */
[----:B------:R2:W-:Y:S02]  /*1b0f0*/  STG.E desc[UR48][R4.64], R7 ;  /* 0x0000000704007986 */ /* 0x0005e4000c101930 */
.L_x_3932:
[----:B------:R-:W-:Y:S05]  /*1b100*/  BSYNC B1 ;  /* 0x0000000000017941 */ /* 0x000fea0003800000 */
.L_x_3931:
[----:B------:R-:W-:Y:S05]  /*1b110*/  @P2 BRA `(.L_x_3927) ;  /* 0x0000000800102947 */ /* 0x000fea0003800000 */
[----:B------:R-:W3:Y:S01]  /*1b120*/  LDL.LU R12, [R1+0x40] ;  /* 0x00004000010c7983 */ /* 0x000ee20000300800 */
[----:B------:R-:W4:Y:S01]  /*1b130*/  LDC R11, c[0x0][0xbe8] ;  /* 0x0002fa00ff0b7b82 */ /* 0x000f220000000800 */
[----:B------:R-:W-:Y:S01]  /*1b140*/  ULDC.64 UR4, c[0x0][0xaa0] ;  /* 0x0002a80000047ab9 */ /* 0x000fe20000000a00 */
[----:B------:R-:W-:Y:S01]  /*1b150*/  BSSY B1, `(.L_x_3933) ;  /* 0x000004a000017945 */ /* 0x000fe20003800000 */
[----:B--2---:R-:W2:Y:S01]  /*1b160*/  S2R R4, SR_TID.X ;  /* 0x0000000000047919 */ /* 0x004ea20000002100 */
[----:B----4-:R-:W-:Y:S02]  /*1b170*/  ISETP.NE.AND P0, PT, R11, 0x1, PT ;  /* 0x000000010b00780c */ /* 0x010fe40003f05270 */
[----:B--2---:R-:W-:Y:S01]  /*1b180*/  IADD3 R6, R4, -0x80, RZ ;  /* 0xffffff8004067810 */ /* 0x004fe20007ffe0ff */
[----:B------:R-:W-:-:S10]  /*1b190*/  IMAD R4, R26, UR4, RZ ;  /* 0x000000041a047c24 */ /* 0x000fd4000f8e02ff */
[----:B------:R-:W2:Y:S01]  /*1b1a0*/  @P0 LDC R9, c[0x0][0xbec] ;  /* 0x0002fb00ff090b82 */ /* 0x000ea20000000800 */
[----:B------:R-:W-:Y:S01]  /*1b1b0*/  SHF.R.S32.HI R5, RZ, 0x1f, R6 ;  /* 0x0000001fff057819 */ /* 0x000fe20000011406 */
[----:B------:R-:W-:-:S03]  /*1b1c0*/  IMAD R7, R3, UR5, R4 ;  /* 0x0000000503077c24 */ /* 0x000fc6000f8e0204 */
[----:B------:R-:W-:Y:S01]  /*1b1d0*/  LEA.HI R8, R5, R6, RZ, 0x3 ;  /* 0x0000000605087211 */ /* 0x000fe200078f18ff */
[----:B------:R-:W-:Y:S02]  /*1b1e0*/  IMAD.WIDE.U32 R4, R3, UR4, RZ ;  /* 0x0000000403047c25 */ /* 0x000fe4000f8e00ff */
[----:B------:R-:W4:Y:S01]  /*1b1f0*/  @P0 LDC R13, c[0x0][0xbf0] ;  /* 0x0002fc00ff0d0b82 */ /* 0x000f220000000800 */
[----:B------:R-:W-:Y:S01]  /*1b200*/  ULDC.64 UR4, c[0x0][0xae8] ;  /* 0x0002ba0000047ab9 */ /* 0x000fe20000000a00 */
[----:B------:R-:W-:Y:S01]  /*1b210*/  LOP3.LUT R3, R8, 0xfffffff8, RZ, 0xc0, !PT ;  /* 0xfffffff808037812 */ /* 0x000fe200078ec0ff */
[----:B------:R-:W-:Y:S01]  /*1b220*/  IMAD.IADD R5, R5, 0x1, R7 ;  /* 0x0000000105057824 */ /* 0x000fe200078e0207 */
[----:B------:R-:W-:-:S03]  /*1b230*/  SHF.R.S32.HI R15, RZ, 0x3, R8 ;  /* 0x00000003ff0f7819 */ /* 0x000fc60000011408 */
[----:B------:R-:W-:Y:S02]  /*1b240*/  IMAD.IADD R10, R6, 0x1, -R3 ;  /* 0x00000001060a7824 */ /* 0x000fe400078e0a03 */
[----:B------:R-:W-:-:S03]  /*1b250*/  IMAD.WIDE.U32 R4, R196, UR4, R4 ;  /* 0x00000004c4047c25 */ /* 0x000fc6000f8e0004 */
[----:B------:R-:W-:Y:S01]  /*1b260*/  LEA R3, R10, R15, 0x5 ;  /* 0x0000000f0a037211 */ /* 0x000fe200078e28ff */
[----:B------:R-:W-:Y:S01]  /*1b270*/  IMAD R5, R196, UR5, R5 ;  /* 0x00000005c4057c24 */ /* 0x000fe2000f8e0205 */
[----:B------:R-:W-:Y:S02]  /*1b280*/  ULDC.64 UR4, c[0x0][0xaf0] ;  /* 0x0002bc0000047ab9 */ /* 0x000fe40000000a00 */
[----:B------:R-:W-:Y:S02]  /*1b290*/  IMAD R7, R28, UR4, RZ ;  /* 0x000000041c077c24 */ /* 0x000fe4000f8e02ff */
[----:B------:R-:W-:-:S04]  /*1b2a0*/  IMAD.WIDE.U32 R4, R227, UR4, R4 ;  /* 0x00000004e3047c25 */ /* 0x000fc8000f8e0004 */
[----:B------:R-:W-:Y:S01]  /*1b2b0*/  IMAD R7, R227, UR5, R7 ;  /* 0x00000005e3077c24 */ /* 0x000fe2000f8e0207 */
[----:B------:R-:W-:-:S04]  /*1b2c0*/  ULDC.64 UR4, c[0x0][0xae0] ;  /* 0x0002b80000047ab9 */ /* 0x000fc80000000a00 */
[----:B------:R-:W-:Y:S01]  /*1b2d0*/  IADD3 R5, R5, R7, RZ ;  /* 0x0000000705057210 */ /* 0x000fe20007ffe0ff */
[----:B---3--:R-:W-:-:S04]  /*1b2e0*/  IMAD R8, R12, 0x80, R3 ;  /* 0x000000800c087824 */ /* 0x008fc800078e0203 */
[----:B--2---:R-:W-:-:S04]  /*1b2f0*/  @P0 IMAD.HI.U32 R6, R8, R9, RZ ;  /* 0x0000000908060227 */ /* 0x004fc800078e00ff */
[----:B------:R-:W-:Y:S01]  /*1b300*/  IMAD.MOV.U32 R3, RZ, RZ, R8 ;  /* 0x000000ffff037224 */ /* 0x000fe200078e0008 */
[----:B----4-:R-:W-:-:S04]  /*1b310*/  @P0 SHF.R.U32.HI R3, RZ, R13, R6 ;  /* 0x0000000dff030219 */ /* 0x010fc80000011606 */
[--C-:B------:R-:W-:Y:S01]  /*1b320*/  SHF.R.S32.HI R6, RZ, 0x1f, R3.reuse ;  /* 0x0000001fff067819 */ /* 0x100fe20000011403 */
[----:B------:R-:W-:Y:S02]  /*1b330*/  IMAD.MOV R7, RZ, RZ, -R3 ;  /* 0x000000ffff077224 */ /* 0x000fe400078e0a03 */
[----:B------:R-:W-:-:S04]  /*1b340*/  IMAD.WIDE.U32 R4, R3, UR4, R4 ;  /* 0x0000000403047c25 */ /* 0x000fc8000f8e0004 */
[----:B------:R-:W-:Y:S02]  /*1b350*/  IMAD R6, R6, UR4, RZ ;  /* 0x0000000406067c24 */ /* 0x000fe4000f8e02ff */
[----:B------:R-:W-:Y:S01]  /*1b360*/  IMAD R7, R11, R7, R8 ;  /* 0x000000070b077224 */ /* 0x000fe200078e0208 */
[----:B------:R-:W-:Y:S01]  /*1b370*/  LEA R8, R12, R15, 0x7 ;  /* 0x0000000f0c087211 */ /* 0x000fe200078e38ff */
[----:B------:R-:W-:Y:S01]  /*1b380*/  IMAD R9, R3, UR5, R6 ;  /* 0x0000000503097c24 */ /* 0x000fe2000f8e0206 */
[----:B------:R-:W-:Y:S01]  /*1b390*/  ULDC.64 UR4, c[0x0][0xad8] ;  /* 0x0002b60000047ab9 */ /* 0x000fe20000000a00 */
[----:B------:R-:W-:Y:S01]  /*1b3a0*/  IMAD R11, R0, R11, RZ ;  /* 0x0000000b000b7224 */ /* 0x000fe200078e02ff */
[----:B------:R-:W-:Y:S01]  /*1b3b0*/  SHF.R.S32.HI R3, RZ, 0x1f, R7 ;  /* 0x0000001fff037819 */ /* 0x000fe20000011407 */
[----:B------:R-:W-:Y:S02]  /*1b3c0*/  IMAD.IADD R5, R5, 0x1, R9 ;  /* 0x0000000105057824 */ /* 0x000fe400078e0209 */
[C---:B------:R-:W-:Y:S01]  /*1b3d0*/  VIADD R0, R8.reuse, 0x20 ;  /* 0x0000002008007836 */ /* 0x040fe20000000000 */
[----:B------:R-:W-:Y:S01]  /*1b3e0*/  ISETP.GE.AND P2, PT, R8, R11, PT ;  /* 0x0000000b0800720c */ /* 0x000fe20003f46270 */
[----:B------:R-:W-:-:S02]  /*1b3f0*/  IMAD R6, R3, UR4, RZ ;  /* 0x0000000403067c24 */ /* 0x000fc4000f8e02ff */
[----:B------:R-:W-:Y:S01]  /*1b400*/  VIADD R3, R8, 0x40 ;  /* 0x0000004008037836 */ /* 0x000fe20000000000 */
[-C--:B------:R-:W-:Y:S01]  /*1b410*/  ISETP.GE.AND P0, PT, R0, R11.reuse, PT ;  /* 0x0000000b0000720c */ /* 0x080fe20003f06270 */
[C---:B------:R-:W-:Y:S02]  /*1b420*/  IMAD R9, R7.reuse, UR5, R6 ;  /* 0x0000000507097c24 */ /* 0x040fe4000f8e0206 */
[----:B------:R-:W-:Y:S01]  /*1b430*/  IMAD.WIDE.U32 R4, R7, UR4, R4 ;  /* 0x0000000407047c25 */ /* 0x000fe2000f8e0004 */
[----:B------:R-:W-:Y:S01]  /*1b440*/  ISETP.GE.AND P1, PT, R3, R11, PT ;  /* 0x0000000b0300720c */ /* 0x000fe20003f26270 */
[----:B------:R-:W-:Y:S01]  /*1b450*/  ULDC.64 UR4, c[0x0][0xa80] ;  /* 0x0002a00000047ab9 */ /* 0x000fe20000000a00 */
[----:B------:R-:W-:Y:S01]  /*1b460*/  SHF.L.U32 R7, R10, 0x3, RZ ;  /* 0x000000030a077819 */ /* 0x000fe200000006ff */
[----:B------:R-:W-:Y:S01]  /*1b470*/  IMAD.IADD R3, R5, 0x1, R9 ;  /* 0x0000000105037824 */ /* 0x000fe200078e0209 */
[C---:B------:R-:W-:Y:S02]  /*1b480*/  LEA R6, P3, R4.reuse, UR4, 0x1 ;  /* 0x0000000404067c11 */ /* 0x040fe4000f8608ff */
[C---:B------:R-:W-:Y:S01]  /*1b490*/  IADD3 R9, R7.reuse, 0x80, RZ ;  /* 0x0000008007097810 */ /* 0x040fe20007ffe0ff */
[----:B------:R-:W-:Y:S01]  /*1b4a0*/  VIADD R13, R7, 0x40 ;  /* 0x00000040070d7836 */ /* 0x000fe20000000000 */
[----:B------:R-:W-:-:S02]  /*1b4b0*/  LEA.HI.X R3, R4, UR5, R3, 0x1, P3 ;  /* 0x0000000504037c11 */ /* 0x000fc400098f0c03 */
[----:B------:R2:W3:Y:S01]  /*1b4c0*/  SHFL.IDX PT, R4, R6, RZ, 0x181f ;  /* 0x00181fff06047589 */ /* 0x0004e200000e0000 */
[----:B------:R-:W-:Y:S02]  /*1b4d0*/  SHF.R.S32.HI R12, RZ, 0x1f, R7 ;  /* 0x0000001fff0c7819 */ /* 0x000fe40000011407 */
[----:B------:R-:W-:Y:S01]  /*1b4e0*/  SHF.R.S32.HI R10, RZ, 0x1f, R13 ;  /* 0x0000001fff0a7819 */ /* 0x000fe2000001140d */
[----:B------:R2:W4:Y:S01]  /*1b4f0*/  SHFL.IDX PT, R0, R3, RZ, 0x181f ;  /* 0x00181fff03007589 */ /* 0x00052200000e0000 */
[----:B------:R-:W-:Y:S01]  /*1b500*/  SHF.R.S32.HI R14, RZ, 0x1f, R9 ;  /* 0x0000001fff0e7819 */ /* 0x000fe20000011409 */
[----:B------:R-:W-:Y:S06]  /*1b510*/  @P2 BRA `(.L_x_3934) ;  /* 0x0000000000342947 */ /* 0x000fec0003800000 */
[----:B------:R-:W-:Y:S02]  /*1b520*/  ULDC UR4, c[0x0][0xac8] ;  /* 0x0002b20000047ab9 */ /* 0x000fe40000000800 */
[----:B------:R-:W-:Y:S02]  /*1b530*/  ISETP.GE.AND P4, PT, R7, UR4, PT ;  /* 0x0000000407007c0c */ /* 0x000fe4000bf86270 */
[----:B------:R-:W-:Y:S02]  /*1b540*/  ISETP.GE.AND P3, PT, R13, UR4, PT ;  /* 0x000000040d007c0c */ /* 0x000fe4000bf66270 */
[----:B------:R-:W-:-:S09]  /*1b550*/  ISETP.GE.AND P2, PT, R9, UR4, PT ;  /* 0x0000000409007c0c */ /* 0x000fd2000bf46270 */
[-C--:B---3--:R-:W-:Y:S02]  /*1b560*/  @!P4 LEA R20, P6, R7, R4.reuse, 0x1 ;  /* 0x000000040714c211 */ /* 0x088fe400078c08ff */
[----:B------:R-:W-:Y:S02]  /*1b570*/  @!P3 LEA R24, P5, R13, R4, 0x1 ;  /* 0x000000040d18b211 */ /* 0x000fe400078a08ff */
[----:B----4-:R-:W-:Y:S02]  /*1b580*/  @!P4 LEA.HI.X R21, R7, R0, R12, 0x1, P6 ;  /* 0x000000000715c211 */ /* 0x010fe400030f0c0c */
[----:B------:R-:W-:Y:S02]  /*1b590*/  @!P2 LEA R4, P6, R9, R4, 0x1 ;  /* 0x000000040904a211 */ /* 0x000fe400078c08ff */
[-C--:B------:R-:W-:Y:S01]  /*1b5a0*/  @!P3 LEA.HI.X R25, R13, R0.reuse, R10, 0x1, P5 ;  /* 0x000000000d19b211 */ /* 0x080fe200028f0c0a */
[----:B------:R3:W-:Y:S01]  /*1b5b0*/  @!P4 ST.E.128 desc[UR48][R20.64], RZ ;  /* 0x000000ff1400c985 */ /* 0x0007e2000c101d30 */
[----:B------:R-:W-:-:S03]  /*1b5c0*/  @!P2 LEA.HI.X R5, R9, R0, R14, 0x1, P6 ;  /* 0x000000000905a211 */ /* 0x000fc600030f0c0e */
[----:B------:R3:W-:Y:S04]  /*1b5d0*/  @!P3 ST.E.128 desc[UR48][R24.64], RZ ;  /* 0x000000ff1800b985 */ /* 0x0007e8000c101d30 */
[----:B------:R3:W-:Y:S02]  /*1b5e0*/  @!P2 ST.E.128 desc[UR48][R4.64], RZ ;  /* 0x000000ff0400a985 */ /* 0x0007e4000c101d30 */
.L_x_3934:
[----:B------:R-:W-:Y:S05]  /*1b5f0*/  BSYNC B1 ;  /* 0x0000000000017941 */ /* 0x000fea0003800000 */
.L_x_3933:
        /* <DEDUP_REMOVED lines=17> */
.L_x_3936:
[----:B------:R-:W-:Y:S05]  /*1b710*/  BSYNC B1 ;  /* 0x0000000000017941 */ /* 0x000fea0003800000 */
.L_x_3935:
[----:B0-----:R0:W0:Y:S01]  /*1b720*/  SHFL.IDX PT, R0, R3, 0x2, 0x181f ;  /* 0x00581f0003007f89 */ /* 0x00102200000e0000 */
[----:B------:R-:W-:Y:S03]  /*1b730*/  BSSY B1, `(.L_x_3937) ;  /* 0x0000010000017945 */ /* 0x000fe60003800000 */
[----:B---3--:R3:W0:Y:S01]  /*1b740*/  SHFL.IDX PT, R4, R6, 0x2, 0x181f ;  /* 0x00581f0006047f89 */ /* 0x00862200000e0000 */
        /* <DEDUP_REMOVED lines=11> */
[----:B------:R0:W-:Y:S04]  /*1b800*/  @!P3 ST.E.128 desc[UR48][R20.64], RZ ;  /* 0x000000ff1400b985 */ /* 0x0001e8000c101d30 */
[----:B------:R0:W-:Y:S04]  /*1b810*/  @!P4 ST.E.128 desc[UR48][R24.64], RZ ;  /* 0x000000ff1800c985 */ /* 0x0001e8000c101d30 */
[----:B------:R0:W-:Y:S02]  /*1b820*/  @!P5 ST.E.128 desc[UR48][R4.64], RZ ;  /* 0x000000ff0400d985 */ /* 0x0001e4000c101d30 */
.L_x_3938:
[----:B------:R-:W-:Y:S05]  /*1b830*/  BSYNC B1 ;  /* 0x0000000000017941 */ /* 0x000fea0003800000 */
.L_x_3937:
[----:B0-----:R-:W-:Y:S01]  /*1b840*/  VIADD R0, R8, 0x60 ;  /* 0x0000006008007836 */ /* 0x001fe20000000000 */
[----:B--2-4-:R-:W4:Y:S04]  /*1b850*/  SHFL.IDX PT, R3, R3, 0x3, 0x181f ;  /* 0x00781f0003037f89 */ /* 0x014f2800000e0000 */
[----:B------:R-:W-:Y:S01]  /*1b860*/  ISETP.GE.AND P0, PT, R0, R11, PT ;  /* 0x0000000b0000720c */ /* 0x000fe20003f06270 */
[----:B------:R0:W2:-:S12]  /*1b870*/  SHFL.IDX PT, R4, R6, 0x3, 0x181f ;  /* 0x00781f0006047f89 */ /* 0x00009800000e0000 */
[----:B0-----:R-:W-:Y:S05]  /*1b880*/  @P0 BRA `(.L_x_3927) ;  /* 0x0000000000340947 */ /* 0x001fea0003800000 */
[----:B------:R-:W-:Y:S02]  /*1b890*/  ULDC UR4, c[0x0][0xac8] ;  /* 0x0002b20000047ab9 */ /* 0x000fe40000000800 */
[----:B------:R-:W-:Y:S02]  /*1b8a0*/  ISETP.GE.AND P3, PT, R7, UR4, PT ;  /* 0x0000000407007c0c */ /* 0x000fe4000bf66270 */
[----:B------:R-:W-:Y:S02]  /*1b8b0*/  ISETP.GE.AND P4, PT, R13, UR4, PT ;  /* 0x000000040d007c0c */ /* 0x000fe4000bf86270 */
[----:B------:R-:W-:-:S09]  /*1b8c0*/  ISETP.GE.AND P5, PT, R9, UR4, PT ;  /* 0x0000000409007c0c */ /* 0x000fd2000bfa6270 */
[-C--:B--23--:R-:W-:Y:S02]  /*1b8d0*/  @!P3 LEA R6, P0, R7, R4.reuse, 0x1 ;  /* 0x000000040706b211 */ /* 0x08cfe400078008ff */
        /* <DEDUP_REMOVED lines=8> */
.L_x_3927:
[----:B------:R-:W-:Y:S05]  /*1b960*/  BSYNC B0 ;  /* 0x0000000000007941 */ /* 0x000fea0003800000 */
.L_x_3917:
[----:B------:R-:W-:Y:S02]  /*1b970*/  ULDC UR4, c[0x0][0xc3c] ;  /* 0x00030f0000047ab9 */ /* 0x000fe40000000800 */
[----:B-1----:R-:W-:-:S13]  /*1b980*/  ISETP.GE.AND P0, PT, R139, UR4, PT ;  /* 0x000000048b007c0c */ /* 0x002fda000bf06270 */
[----:B------:R-:W-:Y:S05]  /*1b990*/  @!P0 BRA `(.L_x_3939) ;  /* 0xfffffe5c00708947 */ /* 0x000fea000383ffff */
[----:B------:R-:W-:Y:S05]  /*1b9a0*/  BRA `(.L_x_3717) ;  /* 0x0000007000e07947 */ /* 0x000fea0003800000 */
.L_x_3715:
[----:B------:R-:W-:-:S08]  /*1b9b0*/  NOP ;  /* 0x0000000000007918 */ /* 0x000fd00000000000 */
[----:B------:R-:W0:-:S00]  /*1b9c0*/  USETMAXREG.DEALLOC.CTAPOOL 0x28 ;  /* 0x00000028000079c8 */ /* 0x000e0000080e0500 */
[----:B0-----:R-:W2:Y:S01]  /*1b9d0*/  LDL.LU R3, [R1] ;  /* 0x0000000001037983 */ /* 0x001ea20000300800 */
[----:B------:R-:W-:Y:S01]  /*1b9e0*/  LOP3.LUT R2, R2, 0x3, RZ, 0xc0, !PT ;  /* 0x0000000302027812 */ /* 0x000fe200078ec0ff */
[----:B------:R-:W-:-:S05]  /*1b9f0*/  IMAD.MOV.U32 R6, RZ, RZ, RZ ;  /* 0x000000ffff067224 */ /* 0x000fca00078e00ff */
[----:B------:R-:W0:Y:S02]  /*1ba00*/  SHFL.IDX PT, R2, R2, RZ, 0x1f ;  /* 0x00001fff02027589 */ /* 0x000e2400000e0000 */
[----:B0-----:R-:W-:Y:S02]  /*1ba10*/  ISETP.NE.AND P0, PT, R2, RZ, PT ;  /* 0x000000ff0200720c */ /* 0x001fe40003f05270 */
[----:B--2---:R-:W-:-:S11]  /*1ba20*/  LOP3.LUT R3, R3, 0xffffffdf, RZ, 0xc0, !PT ;  /* 0xffffffdf03037812 */ /* 0x004fd600078ec0ff */
[----:B------:R-:W-:-:S05]  /*1ba30*/  @P0 LOP3.LUT R3, R3, 0x20, RZ, 0xfc, !PT ;  /* 0x0000002003030812 */ /* 0x000fca00078efcff */
[----:B------:R0:W-:Y:S01]  /*1ba40*/  STL [R1], R3 ;  /* 0x0000000301007387 */ /* 0x0001e20000100800 */
[----:B------:R-:W-:Y:S05]  /*1ba50*/  @!P0 BRA `(.L_x_3940) ;  /* 0x00000000001c8947 */ /* 0x000fea0003800000 */
[----:B------:R-:W1:Y:S08]  /*1ba60*/  S2UR UR5, SR_CgaCtaId ;  /* 0x00000000000579c3 */ /* 0x000e700000008800 */
[----:B------:R-:W-:Y:S06]  /*1ba70*/  BAR.SYNC.DEFER_BLOCKING 0x5, 0x180 ;  /* 0x0146000000007b1d */ /* 0x000fec0000010000 */
[----:B------:R-:W-:-:S02]  /*1ba80*/  UMOV UR4, 0x400 ;  /* 0x0000040000047882 */ /* 0x000fc40000000000 */
[----:B-1----:R-:W-:-:S09]  /*1ba90*/  ULEA UR4, UR5, UR4, 0x18 ;  /* 0x0000000405047291 */ /* 0x002fd2000f8ec03f */
[----:B------:R-:W1:Y:S01]  /*1baa0*/  LDS.128 R16, [UR4+0x308d0] ;  /* 0x0308d004ff107984 */ /* 0x000e620008000c00 */
[----:B------:R-:W-:Y:S06]  /*1bab0*/  BAR.ARV 0x4, 0x180 ;  /* 0x0106000000007b1d */ /* 0x000fec0000002000 */
[----:B------:R-:W-:Y:S05]  /*1bac0*/  BRA `(.L_x_3941) ;  /* 0x0000000800947947 */ /* 0x000fea0003800000 */
.L_x_3940:
[----:B------:R-:W-:Y:S01]  /*1bad0*/  LOP3.LUT R7, R0, 0x1f, RZ, 0xc0, !PT ;  /* 0x0000001f00077812 */ /* 0x000fe200078ec0ff */
[----:B------:R-:W-:Y:S01]  /*1bae0*/  ULDC UR4, c[0x0][0xc3c] ;  /* 0x00030f0000047ab9 */ /* 0x000fe20000000800 */
[----:B------:R-:W-:Y:S01]  /*1baf0*/  MOV R9, RZ ;  /* 0x000000ff00097202 */ /* 0x000fe20000000f00 */
[----:B------:R-:W1:Y:S01]  /*1bb00*/  S2UR UR6, SR_CTAID.X ;  /* 0x00000000000679c3 */ /* 0x000e620000002500 */
[----:B------:R-:W-:Y:S01]  /*1bb10*/  ISETP.NE.AND P0, PT, R7, 0x1f, PT ;  /* 0x0000001f0700780c */ /* 0x000fe20003f05270 */
[----:B------:R-:W-:-:S03]  /*1bb20*/  ULDC UR5, c[0x0][0xc38] ;  /* 0x00030e0000057ab9 */ /* 0x000fc60000000800 */
[----:B------:R-:W-:-:S13]  /*1bb30*/  ISETP.GE.OR P1, PT, R7, UR4, !P0 ;  /* 0x0000000407007c0c */ /* 0x000fda000c726670 */
[----:B------:R-:W2:Y:S08]  /*1bb40*/  @!P1 LDC.64 R4, c[0x0][0xc80] ;  /* 0x00032000ff049b82 */ /* 0x000eb00000000a00 */
[----:B0-----:R-:W0:Y:S01]  /*1bb50*/  @!P1 LDC.64 R2, c[0x0][0xc78] ;  /* 0x00031e00ff029b82 */ /* 0x001e220000000a00 */
[----:B--2---:R-:W-:-:S05]  /*1bb60*/  @!P1 IMAD.WIDE.U32 R4, R7, 0x4, R4 ;  /* 0x0000000407049825 */ /* 0x004fca00078e0004 */
[----:B------:R-:W2:Y:S01]  /*1bb70*/  @!P1 LDG.E R6, desc[UR48][R4.64] ;  /* 0x0000003004069981 */ /* 0x000ea2000c1e1900 */
[----:B0-----:R-:W-:-:S05]  /*1bb80*/  @!P1 IMAD.WIDE.U32 R2, R7, 0x4, R2 ;  /* 0x0000000407029825 */ /* 0x001fca00078e0002 */
[----:B------:R-:W2:Y:S01]  /*1bb90*/  @!P1 LDG.E R9, desc[UR48][R2.64] ;  /* 0x0000003002099981 */ /* 0x000ea2000c1e1900 */
[C---:B------:R-:W-:Y:S02]  /*1bba0*/  ISETP.NE.AND P1, PT, R7.reuse, RZ, PT ;  /* 0x000000ff0700720c */ /* 0x040fe40003f25270 */
[C---:B------:R-:W-:Y:S02]  /*1bbb0*/  ISETP.GE.U32.AND P2, PT, R7.reuse, 0x2, PT ;  /* 0x000000020700780c */ /* 0x040fe40003f46070 */
[C---:B------:R-:W-:Y:S02]  /*1bbc0*/  ISETP.GE.U32.AND P3, PT, R7.reuse, 0x4, PT ;  /* 0x000000040700780c */ /* 0x040fe40003f66070 */
[C---:B------:R-:W-:Y:S02]  /*1bbd0*/  ISETP.GE.U32.AND P4, PT, R7.reuse, 0x8, PT ;  /* 0x000000080700780c */ /* 0x040fe40003f86070 */
[----:B------:R-:W-:Y:S01]  /*1bbe0*/  ISETP.GE.U32.AND P5, PT, R7, 0x10, PT ;  /* 0x000000100700780c */ /* 0x000fe20003fa6070 */
[----:B------:R-:W-:Y:S01]  /*1bbf0*/  UMOV UR4, URZ ;  /* 0x0000003f00047c82 */ /* 0x000fe20008000000 */
        /* <DEDUP_REMOVED lines=18> */
[----:B-1----:R-:W-:Y:S02]  /*1bd20*/  ISETP.GT.AND P6, PT, R8, UR6, PT ;  /* 0x0000000608007c0c */ /* 0x002fe4000bfc4270 */
[----:B------:R-:W-:-:S11]  /*1bd30*/  MOV R3, R8 ;  /* 0x0000000800037202 */ /* 0x000fd60000000f00 */
[----:B------:R-:W-:Y:S05]  /*1bd40*/  @P6 BRA `(.L_x_3942) ;  /* 0x0000000000a06947 */ /* 0x000fea0003800000 */
[----:B------:R-:W-:Y:S01]  /*1bd50*/  IMAD.MOV.U32 R8, RZ, RZ, R3 ;  /* 0x000000ffff087224 */ /* 0x000fe200078e0003 */
[----:B------:R-:W-:Y:S01]  /*1bd60*/  UMOV UR4, URZ ;  /* 0x0000003f00047c82 */ /* 0x000fe20008000000 */
[----:B------:R-:W-:-:S05]  /*1bd70*/  ULDC UR5, c[0x0][0xc38] ;  /* 0x00030e0000057ab9 */ /* 0x000fca0000000800 */
.L_x_3944:
[----:B------:R-:W0:Y:S01]  /*1bd80*/  LDC R2, c[0x0][0xc3c] ;  /* 0x00030f00ff027b82 */ /* 0x000e220000000800 */
[----:B------:R-:W-:Y:S01]  /*1bd90*/  UIADD3 UR4, UR4, 0x1f, URZ ;  /* 0x0000001f04047890 */ /* 0x000fe2000fffe03f */
[----:B------:R-:W-:Y:S02]  /*1bda0*/  ULDC UR7, c[0x0][0xc3c] ;  /* 0x00030f0000077ab9 */ /* 0x000fe40000000800 */
[----:B------:R-:W-:-:S03]  /*1bdb0*/  IMAD.U32 R19, RZ, RZ, UR7 ;  /* 0x00000007ff137e24 */ /* 0x000fc6000f8e00ff */
[----:B0-----:R-:W-:-:S13]  /*1bdc0*/  ISETP.LE.AND P6, PT, R2, UR4, PT ;  /* 0x0000000402007c0c */ /* 0x001fda000bfc3270 */
[----:B------:R-:W-:Y:S05]  /*1bdd0*/  @P6 BRA `(.L_x_3943) ;  /* 0x0000000400ac6947 */ /* 0x000fea0003800000 */
[----:B------:R-:W-:Y:S01]  /*1bde0*/  IADD3 R9, R7, UR4, RZ ;  /* 0x0000000407097c10 */ /* 0x000fe2000fffe0ff */
        /* <DEDUP_REMOVED lines=30> */
.L_x_3942:
[----:B------:R-:W-:Y:S02]  /*1bfd0*/  IADD3 R11, -R3, R8, RZ ;  /* 0x00000008030b7210 */ /* 0x000fe40007ffe1ff */
        /* <DEDUP_REMOVED lines=17> */
.L_x_3945:
[----:B-1----:R-:W-:Y:S01]  /*1c0f0*/  IMAD R16, R16, UR5, R11 ;  /* 0x0000000510107c24 */ /* 0x002fe2000f8e020b */
[----:B------:R-:W-:Y:S01]  /*1c100*/  MOV R2, RZ ;  /* 0x000000ff00027202 */ /* 0x000fe20000000f00 */
[----:B------:R-:W-:Y:S01]  /*1c110*/  IMAD.MOV.U32 R11, RZ, RZ, R12 ;  /* 0x000000ffff0b7224 */ /* 0x000fe200078e000c */
        /* <DEDUP_REMOVED lines=8> */
[----:B------:R-:W0:Y:S03]  /*1c1a0*/  I2F.RP R8, R5 ;  /* 0x0000000500087306 */ /* 0x000e260000209400 */
[----:B------:R-:W-:Y:S01]  /*1c1b0*/  IMAD.MOV.U32 R3, RZ, RZ, R10 ;  /* 0x000000ffff037224 */ /* 0x000fe200078e000a */
[----:B------:R-:W-:-:S03]  /*1c1c0*/  MOV R10, R12 ;  /* 0x0000000c000a7202 */ /* 0x000fc60000000f00 */
[----:B------:R-:W-:-:S04]  /*1c1d0*/  IMAD.HI.U32 R2, R2, R3, RZ ;  /* 0x0000000302027227 */ /* 0x000fc800078e00ff */
[----:B------:R-:W-:Y:S01]  /*1c1e0*/  IMAD R3, R2, R10, R3 ;  /* 0x0000000a02037224 */ /* 0x000fe200078e0203 */
[----:B0-----:R-:W0:Y:S04]  /*1c1f0*/  MUFU.RCP R8, R8 ;  /* 0x0000000800087308 */ /* 0x001e280000001000 */
[----:B------:R-:W-:-:S13]  /*1c200*/  ISETP.GT.U32.AND P1, PT, R4, R3, PT ;  /* 0x000000030400720c */ /* 0x000fda0003f24070 */
[----:B------:R-:W-:Y:S01]  /*1c210*/  @!P1 IMAD.IADD R3, R3, 0x1, -R4 ;  /* 0x0000000103039824 */ /* 0x000fe200078e0a04 */
[----:B------:R-:W-:Y:S01]  /*1c220*/  @!P1 IADD3 R2, R2, 0x1, RZ ;  /* 0x0000000102029810 */ /* 0x000fe20007ffe0ff */
[----:B0-----:R-:W-:Y:S01]  /*1c230*/  VIADD R10, R8, 0xffffffe ;  /* 0x0ffffffe080a7836 */ /* 0x001fe20000000000 */
[----:B------:R-:W-:Y:S02]  /*1c240*/  ISETP.NE.AND P1, PT, R6, RZ, PT ;  /* 0x000000ff0600720c */ /* 0x000fe40003f25270 */
[----:B------:R-:W-:Y:S02]  /*1c250*/  ISETP.GE.U32.AND P0, PT, R3, R4, PT ;  /* 0x000000040300720c */ /* 0x000fe40003f06070 */
[----:B------:R0:W1:Y:S01]  /*1c260*/  F2I.FTZ.U32.TRUNC.NTZ R3, R10 ;  /* 0x0000000a00037305 */ /* 0x000062000021f000 */
[----:B------:R-:W-:-:S04]  /*1c270*/  LOP3.LUT R4, R17, R6, RZ, 0x3c, !PT ;  /* 0x0000000611047212 */ /* 0x000fc800078e3cff */
[----:B------:R-:W-:Y:S02]  /*1c280*/  ISETP.GE.AND P2, PT, R4, RZ, PT ;  /* 0x000000ff0400720c */ /* 0x000fe40003f46270 */
[----:B0-----:R-:W-:-:S04]  /*1c290*/  IABS R10, R9 ;  /* 0x00000009000a7213 */ /* 0x001fc80000000000 */
[----:B------:R-:W-:Y:S02]  /*1c2a0*/  @P0 VIADD R2, R2, 0x1 ;  /* 0x0000000102020836 */ /* 0x000fe40000000000 */
[----:B------:R-:W-:Y:S02]  /*1c2b0*/  IMAD.MOV R10, RZ, RZ, -R10 ;  /* 0x000000ffff0a7224 */ /* 0x000fe400078e0a0a */
[----:B------:R-:W-:Y:S01]  /*1c2c0*/  IMAD.MOV.U32 R8, RZ, RZ, R2 ;  /* 0x000000ffff087224 */ /* 0x000fe200078e0002 */
[----:B-1----:R-:W-:-:S03]  /*1c2d0*/  IADD3 R2, RZ, -R3, RZ ;  /* 0x80000003ff027210 */ /* 0x002fc60007ffe0ff */
[----:B------:R-:W-:Y:S01]  /*1c2e0*/  @!P2 IMAD.MOV R8, RZ, RZ, -R8 ;  /* 0x000000ffff08a224 */ /* 0x000fe200078e0a08 */
[----:B------:R-:W-:Y:S01]  /*1c2f0*/  @!P1 LOP3.LUT R8, RZ, R6, RZ, 0x33, !PT ;  /* 0x00000006ff089212 */ /* 0x000fe200078e33ff */
[----:B------:R-:W-:Y:S01]  /*1c300*/  IMAD R11, R2, R5, RZ ;  /* 0x00000005020b7224 */ /* 0x000fe200078e02ff */
[----:B------:R-:W-:Y:S02]  /*1c310*/  MOV R2, RZ ;  /* 0x000000ff00027202 */ /* 0x000fe40000000f00 */
[-C--:B------:R-:W-:Y:S01]  /*1c320*/  IABS R4, R8.reuse ;  /* 0x0000000800047213 */ /* 0x080fe20000000000 */
[----:B------:R-:W-:Y:S02]  /*1c330*/  IMAD R6, R6, R8, RZ ;  /* 0x0000000806067224 */ /* 0x000fe400078e02ff */
[----:B------:R-:W-:-:S03]  /*1c340*/  IMAD.HI.U32 R2, R3, R11, R2 ;  /* 0x0000000b03027227 */ /* 0x000fc600078e0002 */
[----:B------:R-:W-:Y:S01]  /*1c350*/  IADD3 R17, R17, -R6, RZ ;  /* 0x8000000611117210 */ /* 0x000fe20007ffe0ff */
        /* <DEDUP_REMOVED lines=10> */
[----:B------:R-:W-:-:S13]  /*1c400*/  ISETP.GE.U32.AND P0, PT, R4, R5, PT ;  /* 0x000000050400720c */ /* 0x000fda0003f06070 */
[----:B------:R-:W-:-:S05]  /*1c410*/  @P0 VIADD R2, R2, 0x1 ;  /* 0x0000000102020836 */ /* 0x000fca0000000000 */
[----:B------:R-:W-:Y:S02]  /*1c420*/  @!P2 IADD3 R2, -R2, RZ, RZ ;  /* 0x000000ff0202a210 */ /* 0x000fe40007ffe1ff */
[----:B------:R-:W-:-:S05]  /*1c430*/  @!P1 LOP3.LUT R2, RZ, R9, RZ, 0x33, !PT ;  /* 0x00000009ff029212 */ /* 0x000fca00078e33ff */
[----:B------:R-:W-:-:S04]  /*1c440*/  IMAD.MOV R18, RZ, RZ, -R2 ;  /* 0x000000ffff127224 */ /* 0x000fc800078e0a02 */
[C---:B------:R-:W-:Y:S02]  /*1c450*/  IMAD R18, R9.reuse, R18, R8 ;  /* 0x0000001209127224 */ /* 0x040fe400078e0208 */
[----:B------:R-:W-:-:S04]  /*1c460*/  IMAD R9, R9, 0x1000000, R2 ;  /* 0x0100000009097824 */ /* 0x000fc800078e0202 */
[----:B------:R-:W-:Y:S01]  /*1c470*/  IMAD R18, R18, 0x10000, R9 ;  /* 0x0001000012127824 */ /* 0x000fe200078e0209 */
[----:B------:R-:W-:Y:S06]  /*1c480*/  BRA `(.L_x_3946) ;  /* 0x00000000000c7947 */ /* 0x000fec0003800000 */
.L_x_3943:
[----:B------:R-:W-:Y:S01]  /*1c490*/  MOV R17, RZ ;  /* 0x000000ff00117202 */ /* 0x000fe20000000f00 */
[----:B------:R-:W-:Y:S02]  /*1c4a0*/  IMAD.U32 R16, RZ, RZ, UR6 ;  /* 0x00000006ff107e24 */ /* 0x000fe4000f8e00ff */
[----:B------:R-:W-:-:S07]  /*1c4b0*/  IMAD.MOV.U32 R18, RZ, RZ, RZ ;  /* 0x000000ffff127224 */ /* 0x000fce00078e00ff */
.L_x_3946:
[----:B------:R-:W-:-:S13]  /*1c4c0*/  ISETP.NE.AND P0, PT, R7, RZ, PT ;  /* 0x000000ff0700720c */ /* 0x000fda0003f05270 */
[----:B------:R-:W0:Y:S01]  /*1c4d0*/  @!P0 S2R R3, SR_CgaCtaId ;  /* 0x0000000000038919 */ /* 0x000e220000008800 */
[----:B------:R-:W-:-:S04]  /*1c4e0*/  @!P0 MOV R2, 0x400 ;  /* 0x0000040000028802 */ /* 0x000fc80000000f00 */
[----:B0-----:R-:W-:-:S05]  /*1c4f0*/  @!P0 LEA R2, R3, R2, 0x18 ;  /* 0x0000000203028211 */ /* 0x001fca00078ec0ff */
[----:B------:R0:W-:Y:S01]  /*1c500*/  @!P0 STS.128 [R2+0x308d0], R16 ;  /* 0x0308d01002008388 */ /* 0x0001e20000000c00 */
[----:B------:R-:W-:Y:S06]  /*1c510*/  BAR.ARV 0x5, 0x180 ;  /* 0x0146000000007b1d */ /* 0x000fec0000002000 */
.L_x_3941:
[----:B------:R2:W-:Y:S01]  /*1c520*/  STL [R1+0x28], RZ ;  /* 0x000028ff01007387 */ /* 0x0005e20000100800 */
[----:B------:R-:W-:Y:S01]  /*1c530*/  ULDC UR4, c[0x0][0xc3c] ;  /* 0x00030f0000047ab9 */ /* 0x000fe20000000800 */
[----:B------:R-:W-:Y:S01]  /*1c540*/  MOV R28, 0x1 ;  /* 0x00000001001c7802 */ /* 0x000fe20000000f00 */
[----:B------:R-:W-:Y:S01]  /*1c550*/  IMAD.MOV.U32 R26, RZ, RZ, RZ ;  /* 0x000000ffff1a7224 */ /* 0x000fe200078e00ff */
[----:B-1----:R-:W-:-:S13]  /*1c560*/  ISETP.GE.AND P0, PT, R19, UR4, PT ;  /* 0x0000000413007c0c */ /* 0x002fda000bf06270 */
[----:B--2---:R-:W-:Y:S05]  /*1c570*/  @P0 BRA `(.L_x_3947) ;  /* 0x0000006400100947 */ /* 0x004fea0003800000 */
[----:B------:R-:W1:Y:S01]  /*1c580*/  S2UR UR5, SR_CgaCtaId ;  /* 0x00000000000579c3 */ /* 0x000e620000008800 */
[----:B------:R2:W-:Y:S01]  /*1c590*/  STL [R1+0x28], RZ ;  /* 0x000028ff01007387 */ /* 0x0005e20000100800 */
[C---:B------:R-:W-:Y:S01]  /*1c5a0*/  IMAD.SHL.U32 R32, R0.reuse, 0x8, RZ ;  /* 0x0000000800207824 */ /* 0x040fe200078e00ff */
[----:B0-----:R-:W-:Y:S01]  /*1c5b0*/  LOP3.LUT R2, R0, 0x7f, RZ, 0xc0, !PT ;  /* 0x0000007f00027812 */ /* 0x001fe200078ec0ff */
[----:B------:R-:W-:Y:S01]  /*1c5c0*/  UMOV UR4, 0x400 ;  /* 0x0000040000047882 */ /* 0x000fe20000000000 */
[----:B------:R-:W-:Y:S01]  /*1c5d0*/  BSSY B8, `(.L_x_3947) ;  /* 0x000063e000087945 */ /* 0x000fe20003800000 */
[----:B------:R-:W-:Y:S01]  /*1c5e0*/  IMAD.MOV.U32 R29, RZ, RZ, 0x1 ;  /* 0x00000001ff1d7424 */ /* 0x000fe200078e00ff */
[----:B------:R-:W-:Y:S02]  /*1c5f0*/  LOP3.LUT R3, R32, 0x1f8, RZ, 0xc0, !PT ;  /* 0x000001f820037812 */ /* 0x000fe400078ec0ff */
[----:B------:R-:W-:Y:S02]  /*1c600*/  CS2R R26, SRZ ;  /* 0x00000000001a7805 */ /* 0x000fe4000001ff00 */
[----:B------:R-:W-:Y:S01]  /*1c610*/  SHF.L.U32 R36, R2, 0x3, RZ ;  /* 0x0000000302247819 */ /* 0x000fe200000006ff */
[----:B------:R-:W-:Y:S01]  /*1c620*/  ULOP3.LUT UR39, UR61, 0x2, URZ, 0xfc, !UPT ;  /* 0x000000023d277892 */ /* 0x000fe2000f8efc3f */
[----:B------:R-:W-:Y:S01]  /*1c630*/  LOP3.LUT R3, R3, 0x38, R0, 0x78, !PT ;  /* 0x0000003803037812 */ /* 0x000fe200078e7800 */
[----:B------:R-:W-:Y:S01]  /*1c640*/  IMAD.SHL.U32 R0, R0, 0x10, RZ ;  /* 0x0000001000007824 */ /* 0x000fe200078e00ff */
[----:B------:R-:W-:Y:S01]  /*1c650*/  SHF.R.U32.HI R2, RZ, 0x3, R2 ;  /* 0x00000003ff027819 */ /* 0x000fe20000011602 */
[----:B------:R-:W-:Y:S01]  /*1c660*/  ULDC.64 UR36, c[0x0][0x198] ;  /* 0x0000660000247ab9 */ /* 0x000fe20000000a00 */
[----:B------:R-:W-:Y:S01]  /*1c670*/  LOP3.LUT R36, R3, 0x200, R36, 0xf8, !PT ;  /* 0x0000020003247812 */ /* 0x000fe200078ef824 */
[----:B------:R-:W-:Y:S01]  /*1c680*/  ULDC UR38, c[0x0][0xc] ;  /* 0x0000030000267ab9 */ /* 0x000fe20000000800 */
[----:B------:R-:W-:-:S02]  /*1c690*/  LOP3.LUT R32, R32, 0x38, RZ, 0xc0, !PT ;  /* 0x0000003820207812 */ /* 0x000fc400078ec0ff */
[----:B------:R-:W-:Y:S02]  /*1c6a0*/  MOV R28, 0x1 ;  /* 0x00000001001c7802 */ /* 0x000fe40000000f00 */
[----:B------:R-:W-:Y:S02]  /*1c6b0*/  LOP3.LUT R0, R2, 0x70, R0, 0xf8, !PT ;  /* 0x0000007002007812 */ /* 0x000fe400078ef800 */
[C---:B------:R-:W-:Y:S01]  /*1c6c0*/  LOP3.LUT R35, R32.reuse, 0x40, RZ, 0xfc, !PT ;  /* 0x0000004020237812 */ /* 0x040fe200078efcff */
[----:B-1----:R-:W-:Y:S01]  /*1c6d0*/  ULEA UR4, UR5, UR4, 0x18 ;  /* 0x0000000405047291 */ /* 0x002fe2000f8ec03f */
[----:B------:R-:W-:-:S05]  /*1c6e0*/  LOP3.LUT R33, R32, 0x80, RZ, 0xfc, !PT ;  /* 0x0000008020217812 */ /* 0x000fca00078efcff */
[----:B------:R-:W-:-:S04]  /*1c6f0*/  IMAD.U32 R22, RZ, RZ, UR4 ;  /* 0x00000004ff167e24 */ /* 0x000fc8000f8e00ff */
[----:B--2---:R-:W-:-:S07]  /*1c700*/  IMAD R37, R36, 0x2, R22 ;  /* 0x0000000224257824 */ /* 0x004fce00078e0216 */
.L_x_4052:
[----:B0-----:R-:W0:Y:S02]  /*1c710*/  LDC.64 R30, c[0x0][0xc88] ;  /* 0x00032200ff1e7b82 */ /* 0x001e240000000a00 */
[----:B0-----:R-:W-:-:S06]  /*1c720*/  IMAD.WIDE R30, R19, 0x4, R30 ;  /* 0x00000004131e7825 */ /* 0x001fcc00078e021e */
[----:B--2---:R-:W2:Y:S01]  /*1c730*/  LDG.E R30, desc[UR48][R30.64] ;  /* 0x000000301e1e7981 */ /* 0x004ea2000c1e1900 */
[----:B------:R-:W-:Y:S05]  /*1c740*/  YIELD ;  /* 0x0000000000007946 */ /* 0x000fea0003800000 */
[----:B------:R-:W-:Y:S01]  /*1c750*/  ULDC.64 UR4, c[0x0][0xa28] ;  /* 0x00028a0000047ab9 */ /* 0x000fe20000000a00 */
[----:B------:R-:W-:Y:S01]  /*1c760*/  ULDC.64 UR8, c[0x0][0xa18] ;  /* 0x0002860000087ab9 */ /* 0x000fe20000000a00 */
[----:B------:R-:W-:Y:S01]  /*1c770*/  ISETP.NE.U32.AND P0, PT, RZ, UR4, PT ;  /* 0x00000004ff007c0c */ /* 0x000fe2000bf05070 */
[----:B------:R-:W-:Y:S01]  /*1c780*/  ULDC.64 UR6, c[0x0][0xa10] ;  /* 0x0002840000067ab9 */ /* 0x000fe20000000a00 */
[----:B------:R-:W-:-:S02]  /*1c790*/  MOV R11, RZ ;  /* 0x000000ff000b7202 */ /* 0x000fc40000000f00 */
        /* <DEDUP_REMOVED lines=13> */
[----:B------:R-:W-:Y:S02]  /*1c870*/  ISETP.NE.AND.EX P1, PT, RZ, UR9, PT, P1 ;  /* 0x00000009ff007c0c */ /* 0x000fe4000bf25310 */
[----:B------:R-:W-:Y:S02]  /*1c880*/  ISETP.NE.U32.AND P0, PT, RZ, UR4, PT ;  /* 0x00000004ff007c0c */ /* 0x000fe4000bf05070 */
[C---:B------:R-:W-:Y:S02]  /*1c890*/  IADD3 R4, P4, R23.reuse, UR6, RZ ;  /* 0x0000000617047c10 */ /* 0x040fe4000ff9e0ff */
[----:B------:R-:W-:Y:S02]  /*1c8a0*/  ISETP.NE.AND.EX P0, PT, RZ, UR5, PT, P0 ;  /* 0x00000005ff007c0c */ /* 0x000fe4000bf05300 */
[----:B0-----:R-:W-:Y:S02]  /*1c8b0*/  MOV R0, RZ ;  /* 0x000000ff00007202 */ /* 0x001fe40000000f00 */
[----:B-1----:R-:W-:Y:S01]  /*1c8c0*/  IADD3 R2, P3, R23, UR4, RZ ;  /* 0x0000000417027c10 */ /* 0x002fe2000ff7e0ff */
[----:B------:R-:W-:Y:S01]  /*1c8d0*/  ULDC UR4, c[0x0][0x288] ;  /* 0x0000a20000047ab9 */ /* 0x000fe20000000800 */
[----:B------:R-:W-:-:S02]  /*1c8e0*/  IADD3.X R5, R24, UR7, RZ, P4, !PT ;  /* 0x0000000718057c10 */ /* 0x000fc4000a7fe4ff */
[C---:B------:R-:W-:Y:S02]  /*1c8f0*/  IADD3.X R3, R24.reuse, UR5, RZ, P3, !PT ;  /* 0x0000000518037c10 */ /* 0x040fe40009ffe4ff */
[----:B------:R-:W-:Y:S01]  /*1c900*/  @P1 IADD3 R6, P3, R23, UR8, RZ ;  /* 0x0000000817061c10 */ /* 0x000fe2000ff7e0ff */
[----:B------:R-:W-:Y:S01]  /*1c910*/  IMAD.U32 R8, RZ, RZ, UR4 ;  /* 0x00000004ff087e24 */ /* 0x000fe2000f8e00ff */
[----:B------:R-:W5:Y:S01]  /*1c920*/  @P2 LDG.E R0, desc[UR48][R4.64] ;  /* 0x0000003004002981 */ /* 0x000f62000c1e1900 */
[----:B------:R-:W-:Y:S01]  /*1c930*/  ULDC.64 UR4, c[0x0][0x418] ;  /* 0x0001060000047ab9 */ /* 0x000fe20000000a00 */
[----:B------:R-:W-:Y:S02]  /*1c940*/  @P1 IADD3.X R7, R24, UR9, RZ, P3, !PT ;  /* 0x0000000918071c10 */ /* 0x000fe40009ffe4ff */
[----:B------:R-:W5:Y:S04]  /*1c950*/  @P0 LDG.E R34, desc[UR48][R2.64] ;  /* 0x0000003002220981 */ /* 0x000f68000c1e1900 */
[----:B------:R0:W3:Y:S01]  /*1c960*/  @P1 LDG.E R8, desc[UR48][R6.64] ;  /* 0x0000003006081981 */ /* 0x0000e2000c1e1900 */
        /* <DEDUP_REMOVED lines=8> */
[----:B--2---:R-:W-:Y:S04]  /*1c9f0*/  STL [R1+0xc], R11 ;  /* 0x00000c0b01007387 */ /* 0x004fe80000100800 */
[----:B---3--:R0:W-:Y:S02]  /*1ca00*/  STL [R1+0x24], R8 ;  /* 0x0000240801007387 */ /* 0x0081e40000100800 */
[----:B0-----:R-:W-:Y:S01]  /*1ca10*/  MOV R8, UR4 ;  /* 0x0000000400087c02 */ /* 0x001fe20008000f00 */
[----:B------:R-:W-:Y:S06]  /*1ca20*/  @P1 BRA `(.L_x_3948) ;  /* 0x0000000000141947 */ /* 0x000fec0003800000 */
[----:B------:R-:W-:Y:S05]  /*1ca30*/  @!P0 BRA `(.L_x_3948) ;  /* 0x0000000000108947 */ /* 0x000fea0003800000 */
[----:B------:R-:W2:Y:S04]  /*1ca40*/  LDG.E R10, desc[UR48][R2.64] ;  /* 0x00000030020a7981 */ /* 0x000ea8000c1e1900 */
[----:B------:R-:W2:Y:S02]  /*1ca50*/  LDG.E R7, desc[UR48][R2.64+0x4] ;  /* 0x0000043002077981 */ /* 0x000ea4000c1e1900 */
[----:B--2---:R-:W-:-:S05]  /*1ca60*/  IMAD.IADD R2, R7, 0x1, -R10 ;  /* 0x0000000107027824 */ /* 0x004fca00078e0a0a */
[----:B------:R0:W-:Y:S02]  /*1ca70*/  STL [R1+0x24], R2 ;  /* 0x0000240201007387 */ /* 0x0001e40000100800 */
.L_x_3948:
[----:B------:R-:W-:Y:S01]  /*1ca80*/  ULDC.64 UR4, c[0x0][0xa20] ;  /* 0x0002880000047ab9 */ /* 0x000fe20000000a00 */
[C---:B0-----:R-:W-:Y:S01]  /*1ca90*/  LOP3.LUT R2, R18.reuse, 0xff000000, RZ, 0xc0, !PT ;  /* 0xff00000012027812 */ /* 0x041fe200078ec0ff */
        /* <DEDUP_REMOVED lines=12> */
.L_x_3949:
        /* <DEDUP_REMOVED lines=8> */
[----:B--2---:R-:W-:-:S07]  /*1cbe0*/  IADD3 R8, -R8, R9, RZ ;  /* 0x0000000908087210 */ /* 0x004fce0007ffe1ff */
.L_x_3950:
[----:B0-----:R-:W2:Y:S04]  /*1cbf0*/  @P2 LDG.E R3, desc[UR48][R4.64] ;  /* 0x0000003004032981 */ /* 0x001ea8000c1e1900 */
[----:B------:R0:W2:Y:S01]  /*1cc00*/  @P2 LDG.E R2, desc[UR48][R4.64+0x4] ;  /* 0x0000043004022981 */ /* 0x0000a2000c1e1900 */
[----:B-----5:R-:W-:Y:S01]  /*1cc10*/  IMAD.IADD R8, R8, 0x1, -R11 ;  /* 0x0000000108087824 */ /* 0x020fe200078e0a0b */
[----:B------:R-:W-:Y:S01]  /*1cc20*/  BSSY B0, `(.L_x_3951) ;  /* 0x000002a000007945 */ /* 0x000fe20003800000 */
[----:B0-----:R-:W-:Y:S02]  /*1cc30*/  LOP3.LUT R5, R7, 0xff, RZ, 0xc0, !PT ;  /* 0x000000ff07057812 */ /* 0x001fe400078ec0ff */
[----:B------:R-:W-:Y:S01]  /*1cc40*/  SHF.R.U32.HI R7, RZ, 0x10, R7 ;  /* 0x00000010ff077819 */ /* 0x000fe20000011607 */
        /* <DEDUP_REMOVED lines=39> */
.L_x_3952:
[----:B------:R-:W-:Y:S05]  /*1cec0*/  BSYNC B0 ;  /* 0x0000000000007941 */ /* 0x000fea0003800000 */
.L_x_3951:
        /* <DEDUP_REMOVED lines=25> */
.L_x_4108:
[----:B-1----:R-:W-:Y:S02]  /*1d060*/  ISETP.NE.AND P0, PT, R14, RZ, PT ;  /* 0x000000ff0e00720c */ /* 0x002fe40003f05270 */
[----:B------:R-:W-:-:S11]  /*1d070*/  PLOP3.LUT P6, PT, PT, PT, PT, 0x8, 0x0 ;  /* 0x000000000000781c */ /* 0x000fd60003fce170 */
[----:B------:R-:W-:Y:S05]  /*1d080*/  @P0 BRA `(.L_x_3956) ;  /* 0x00000000000c0947 */ /* 0x000fea0003800000 */
[----:B------:R-:W-:-:S03]  /*1d090*/  UMOV UR4, 0xffffffff ;  /* 0xffffffff00047882 */ /* 0x000fc60000000000 */
[----:B------:R-:W-:Y:S05]  /*1d0a0*/  BRA.DIV UR4, `(.L_x_3957) ;  /* 0x0000006a04d47947 */ /* 0x000fea000b800000 */
[----:B------:R-:W-:-:S13]  /*1d0b0*/  ELECT P6, URZ, PT ;  /* 0x00000000003f782f */ /* 0x000fda00038c0000 */
.L_x_3956:
        /* <DEDUP_REMOVED lines=9> */
.L_x_4111:
[----:B------:R-:W-:Y:S05]  /*1d150*/  BSYNC B1 ;  /* 0x0000000000017941 */ /* 0x000fea0003800000 */
.L_x_3958:
        /* <DEDUP_REMOVED lines=10> */
.L_x_4112:
[----:B------:R-:W-:Y:S05]  /*1d200*/  BSYNC B2 ;  /* 0x0000000000027941 */ /* 0x000fea0003800000 */
.L_x_3962:
        /* <DEDUP_REMOVED lines=9> */
.L_x_3965:
[----:B------:R-:W-:Y:S05]  /*1d2a0*/  BSYNC B2 ;  /* 0x0000000000027941 */ /* 0x000fea0003800000 */
.L_x_3964:
[----:B------:R-:W-:Y:S01]  /*1d2b0*/  MOV R25, RZ ;  /* 0x000000ff00197202 */ /* 0x000fe20000000f00 */
[----:B------:R-:W-:Y:S01]  /*1d2c0*/  IMAD R10, R27, 0x9000, R22 ;  /* 0x000090001b0a7824 */ /* 0x000fe200078e0216 */
[----:B------:R-:W-:Y:S01]  /*1d2d0*/  UIADD3 UR4, UP0, UR36, 0x570, URZ ;  /* 0x0000057024047890 */ /* 0x000fe2000ff1e03f */
[----:B------:R-:W-:Y:S01]  /*1d2e0*/  IMAD R9, R3, 0x60, R0 ;  /* 0x0000006003097824 */ /* 0x000fe200078e0200 */
[----:B------:R-:W-:Y:S01]  /*1d2f0*/  R2UR UR10, R25 ;  /* 0x00000000190a72ca */ /* 0x000fe200000e0000 */
[----:B0-----:R-:W-:Y:S01]  /*1d300*/  VIADD R8, R12, 0x30890 ;  /* 0x000308900c087836 */ /* 0x001fe20000000000 */
[----:B------:R-:W-:Y:S01]  /*1d310*/  PLOP3.LUT P0, PT, PT, PT, PT, 0x80, 0x0 ;  /* 0x000000000000781c */ /* 0x000fe20003f0f070 */
[----:B------:R-:W-:Y:S01]  /*1d320*/  VIADD R9, R9, 0xffffffa0 ;  /* 0xffffffa009097836 */ /* 0x000fe20000000000 */
[----:B------:R-:W-:Y:S01]  /*1d330*/  IADD3 R13, R10, 0x1e400, RZ ;  /* 0x0001e4000a0d7810 */ /* 0x000fe20007ffe0ff */
[----:B------:R-:W-:Y:S01]  /*1d340*/  UIADD3.X UR5, URZ, UR37, URZ, UP0, !UPT ;  /* 0x000000253f057290 */ /* 0x000fe200087fe43f */
[----:B------:R-:W-:Y:S01]  /*1d350*/  UMOV UR6, 0x0 ;  /* 0x0000000000067882 */ /* 0x000fe20000000000 */
[----:B------:R-:W-:-:S10]  /*1d360*/  UMOV UR7, 0x12f00000 ;  /* 0x12f0000000077882 */ /* 0x000fd40000000000 */
.L_x_3966:
        /* <DEDUP_REMOVED lines=16> */
.L_x_3967:
        /* <DEDUP_REMOVED lines=16> */
.L_x_3968:
        /* <DEDUP_REMOVED lines=13> */
.L_x_4113:
[----:B------:R-:W-:Y:S05]  /*1d640*/  BSYNC B2 ;  /* 0x0000000000027941 */ /* 0x000fea0003800000 */
.L_x_3969:
[----:B------:R-:W-:Y:S01]  /*1d650*/  BSSY B2, `(.L_x_3971) ;  /* 0x000000b000027945 */ /* 0x000fe20003800000 */
[----:B------:R-:W-:Y:S01]  /*1d660*/  IMAD.MOV.U32 R14, RZ, RZ, 0x0 ;  /* 0x00000000ff0e7424 */ /* 0x000fe200078e00ff */
[----:B------:R-:W-:Y:S02]  /*1d670*/  MOV R15, 0x12f00000 ;  /* 0x12f00000000f7802 */ /* 0x000fe40000000f00 */
[----:B------:R-:W-:Y:S05]  /*1d680*/  @P2 BRA `(.L_x_3972) ;  /* 0x00000000001c2947 */ /* 0x000fea0003800000 */
[----:B------:R-:W2:Y:S01]  /*1d690*/  S2R R8, SR_TID.X ;  /* 0x0000000000087919 */ /* 0x000ea20000002100 */
[----:B01----:R-:W-:-:S04]  /*1d6a0*/  IMAD.MOV.U32 R11, RZ, RZ, 0x9000 ;  /* 0x00009000ff0b7424 */ /* 0x003fc800078e00ff */
[----:B------:R3:W-:Y:S01]  /*1d6b0*/  SYNCS.ARRIVE.TRANS64 RZ, [R12+URZ+0x308b0], R11 ;  /* 0x0308b00b0cff79a7 */ /* 0x0007e2000800003f */
[----:B--2---:R-:W-:-:S04]  /*1d6c0*/  LOP3.LUT R8, R8, 0x1f, RZ, 0xc0, !PT ;  /* 0x0000001f08087812 */ /* 0x004fc800078ec0ff */
[----:B------:R-:W-:-:S13]  /*1d6d0*/  ISETP.NE.AND P0, PT, R8, RZ, PT ;  /* 0x000000ff0800720c */ /* 0x000fda0003f05270 */
[----:B---3--:R-:W-:Y:S05]  /*1d6e0*/  @!P0 BRA `(.L_x_3972) ;  /* 0x0000000000048947 */ /* 0x008fea0003800000 */
[----:B------:R-:W-:Y:S01]  /*1d6f0*/  BPT.TRAP 0x1 ;  /* 0x000000040000795c */ /* 0x000fe20000300000 */
.L_x_3972:
[----:B------:R-:W-:Y:S05]  /*1d700*/  BSYNC B2 ;  /* 0x0000000000027941 */ /* 0x000fea0003800000 */
.L_x_3971:
        /* <DEDUP_REMOVED lines=8> */
.L_x_3973:
        /* <DEDUP_REMOVED lines=15> */
.L_x_3974:
        /* <DEDUP_REMOVED lines=15> */
.L_x_3975:
        /* <DEDUP_REMOVED lines=10> */
.L_x_3961:
[----:B------:R-:W-:Y:S05]  /*1da10*/  BSYNC B1 ;  /* 0x0000000000017941 */ /* 0x000fea0003800000 */
.L_x_3960:
[----:B------:R-:W-:Y:S01]  /*1da20*/  VIADD R12, R3, 0xfffffffe ;  /* 0xfffffffe030c7836 */ /* 0x000fe20000000000 */
[----:B------:R-:W-:Y:S02]  /*1da30*/  IADD3 R27, R27, 0x1, RZ ;  /* 0x000000011b1b7810 */ /* 0x000fe40007ffe0ff */
[----:B------:R-:W-:Y:S02]  /*1da40*/  PLOP3.LUT P0, PT, PT, PT, PT, 0x8, 0x0 ;  /* 0x000000000000781c */ /* 0x000fe40003f0e170 */
[----:B------:R-:W-:Y:S02]  /*1da50*/  ISETP.GE.AND P3, PT, R12, R6, PT ;  /* 0x000000060c00720c */ /* 0x000fe40003f66270 */
[----:B------:R-:W-:-:S04]  /*1da60*/  ISETP.NE.AND P2, PT, R27, 0x2, PT ;  /* 0x000000021b00780c */ /* 0x000fc80003f45270 */
[----:B------:R-:W-:Y:S02]  /*1da70*/  SEL R3, RZ, 0x1, P2 ;  /* 0x00000001ff037807 */ /* 0x000fe40001000000 */
[----:B------:R-:W-:Y:S02]  /*1da80*/  SEL R27, R27, RZ, P2 ;  /* 0x000000ff1b1b7207 */ /* 0x000fe40001000000 */
[----:B------:R-:W-:-:S03]  /*1da90*/  LOP3.LUT R29, R29, R3, RZ, 0x3c, !PT ;  /* 0x000000031d1d7212 */ /* 0x000fc600078e3cff */
[----:B------:R-:W-:Y:S05]  /*1daa0*/  @!P3 BRA `(.L_x_3954) ;  /* 0x000000080050b947 */ /* 0x000fea0003800000 */
.L_x_3992:
        /* <DEDUP_REMOVED lines=11> */
.L_x_4114:
[----:B------:R-:W-:Y:S05]  /*1db60*/  BSYNC B2 ;  /* 0x0000000000027941 */ /* 0x000fea0003800000 */
.L_x_3978:
        /* <DEDUP_REMOVED lines=9> */
.L_x_3981:
[----:B------:R-:W-:Y:S05]  /*1dc00*/  BSYNC B2 ;  /* 0x0000000000027941 */ /* 0x000fea0003800000 */
.L_x_3980:
        /* <DEDUP_REMOVED lines=11> */
.L_x_3982:
        /* <DEDUP_REMOVED lines=16> */
.L_x_3983:
        /* <DEDUP_REMOVED lines=16> */
.L_x_3984:
        /* <DEDUP_REMOVED lines=13> */
.L_x_4115:
[----:B------:R-:W-:Y:S05]  /*1df90*/  BSYNC B2 ;  /* 0x0000000000027941 */ /* 0x000fea0003800000 */
.L_x_3985:
        /* <DEDUP_REMOVED lines=11> */
.L_x_3988:
[----:B------:R-:W-:Y:S05]  /*1e050*/  BSYNC B2 ;  /* 0x0000000000027941 */ /* 0x000fea0003800000 */
.L_x_3987:
        /* <DEDUP_REMOVED lines=8> */
.L_x_3989:
        /* <DEDUP_REMOVED lines=15> */
.L_x_3990:
        /* <DEDUP_REMOVED lines=15> */
.L_x_3991:
        /* <DEDUP_REMOVED lines=10> */
.L_x_3977:
[----:B------:R-:W-:Y:S05]  /*1e360*/  BSYNC B1 ;  /* 0x0000000000017941 */ /* 0x000fea0003800000 */
.L_x_3976:
[C---:B------:R-:W-:Y:S01]  /*1e370*/  ISETP.GT.AND P3, PT, R12.reuse, R6, PT ;  /* 0x000000060c00720c */ /* 0x040fe20003f64270 */
[----:B------:R-:W-:Y:S01]  /*1e380*/  VIADD R12, R12, 0xffffffff ;  /* 0xffffffff0c0c7836 */ /* 0x000fe20000000000 */
[----:B------:R-:W-:-:S04]  /*1e390*/  IADD3 R27, R27, 0x1, RZ ;  /* 0x000000011b1b7810 */ /* 0x000fc80007ffe0ff */
[----:B------:R-:W-:-:S04]  /*1e3a0*/  ISETP.NE.AND P2, PT, R27, 0x2, PT ;  /* 0x000000021b00780c */ /* 0x000fc80003f45270 */
[----:B------:R-:W-:Y:S02]  /*1e3b0*/  SEL R3, RZ, 0x1, P2 ;  /* 0x00000001ff037807 */ /* 0x000fe40001000000 */
[----:B------:R-:W-:Y:S02]  /*1e3c0*/  SEL R27, R27, RZ, P2 ;  /* 0x000000ff1b1b7207 */ /* 0x000fe40001000000 */
[----:B------:R-:W-:Y:S01]  /*1e3d0*/  LOP3.LUT R29, R29, R3, RZ, 0x3c, !PT ;  /* 0x000000031d1d7212 */ /* 0x000fe200078e3cff */
[----:B------:R-:W-:Y:S06]  /*1e3e0*/  @P3 BRA `(.L_x_3992) ;  /* 0xfffffff400b03947 */ /* 0x000fec000383ffff */
.L_x_3954:
[----:B------:R-:W-:Y:S05]  /*1e3f0*/  BSYNC B0 ;  /* 0x0000000000007941 */ /* 0x000fea0003800000 */
.L_x_3953:
[----:B------:R-:W-:Y:S05]  /*1e400*/  @!P0 WARPSYNC.ALL ;  /* 0x0000000000008948 */ /* 0x000fea0003800000 */
[----:B------:R-:W-:Y:S01]  /*1e410*/  @!P0 BAR.SYNC.DEFER_BLOCKING 0xc, 0x180 ;  /* 0x0306000000008b1d */ /* 0x000fe20000010000 */
[----:B------:R-:W-:-:S05]  /*1e420*/  IMAD.MOV.U32 R0, RZ, RZ, RZ ;  /* 0x000000ffff007224 */ /* 0x000fca00078e00ff */
[----:B------:R-:W-:Y:S04]  /*1e430*/  BSSY B0, `(.L_x_3993) ;  /* 0x000001e000007945 */ /* 0x000fe80003800000 */
[----:B------:R-:W-:Y:S05]  /*1e440*/  @!P1 BRA `(.L_x_3994) ;  /* 0x0000000000709947 */ /* 0x000fea0003800000 */
[----:B------:R-:W-:Y:S01]  /*1e450*/  ISETP.NE.AND P0, PT, R7, RZ, PT ;  /* 0x000000ff0700720c */ /* 0x000fe20003f05270 */
[----:B------:R-:W-:-:S12]  /*1e460*/  IMAD.MOV.U32 R2, RZ, RZ, RZ ;  /* 0x000000ffff027224 */ /* 0x000fd800078e00ff */
[----:B------:R-:W1:Y:S02]  /*1e470*/  @!P0 LDC R7, c[0x0][0x9f0] ;  /* 0x00027c00ff078b82 */ /* 0x000e640000000800 */
[-C--:B-1----:R-:W-:Y:S02]  /*1e480*/  IABS R0, R7.reuse ;  /* 0x0000000700007213 */ /* 0x082fe40000000000 */
[----:B0-----:R-:W-:Y:S02]  /*1e490*/  IABS R8, R7 ;  /* 0x0000000700087213 */ /* 0x001fe40000000000 */
[----:B------:R-:W0:Y:S02]  /*1e4a0*/  I2F.RP R9, R0 ;  /* 0x0000000000097306 */ /* 0x000e240000209400 */
[----:B------:R-:W-:-:S06]  /*1e4b0*/  IADD3 R8, RZ, -R8, RZ ;  /* 0x80000008ff087210 */ /* 0x000fcc0007ffe0ff */
[----:B0-----:R-:W0:Y:S02]  /*1e4c0*/  MUFU.RCP R9, R9 ;  /* 0x0000000900097308 */ /* 0x001e240000001000 */
[----:B0-----:R-:W-:-:S06]  /*1e4d0*/  IADD3 R10, R9, 0xffffffe, RZ ;  /* 0x0ffffffe090a7810 */ /* 0x001fcc0007ffe0ff */
[----:B------:R-:W0:Y:S02]  /*1e4e0*/  F2I.FTZ.U32.TRUNC.NTZ R3, R10 ;  /* 0x0000000a00037305 */ /* 0x000e24000021f000 */
[----:B0-----:R-:W-:-:S04]  /*1e4f0*/  IMAD.MOV R11, RZ, RZ, -R3 ;  /* 0x000000ffff0b7224 */ /* 0x001fc800078e0a03 */
[----:B------:R-:W-:-:S04]  /*1e500*/  IMAD R11, R11, R0, RZ ;  /* 0x000000000b0b7224 */ /* 0x000fc800078e02ff */
        /* <DEDUP_REMOVED lines=16> */
.L_x_3994:
[----:B------:R-:W-:Y:S05]  /*1e610*/  BSYNC B0 ;  /* 0x0000000000007941 */ /* 0x000fea0003800000 */
.L_x_3993:
        /* <DEDUP_REMOVED lines=24> */
.L_x_3996:
        /* <DEDUP_REMOVED lines=12> */
[----:B------:R-:W-:Y:S01]  /*1e860*/  MOV R11, UR5 ;  /* 0x00000005000b7c02 */ /* 0x000fe20008000f00 */
[----:B------:R-:W-:Y:S01]  /*1e870*/  IMAD.U32 R7, RZ, RZ, UR9 ;  /* 0x00000009ff077e24 */ /* 0x000fe2000f8e00ff */
[----:B------:R-:W-:Y:S01]  /*1e880*/  MOV R13, RZ ;  /* 0x000000ff000d7202 */ /* 0x000fe20000000f00 */
[----:B------:R-:W-:-:S02]  /*1e890*/  IMAD.U32 R10, RZ, RZ, UR4 ;  /* 0x00000004ff0a7e24 */ /* 0x000fc4000f8e00ff */
[----:B0-----:R-:W-:Y:S02]  /*1e8a0*/  IMAD.MOV.U32 R8, RZ, RZ, 0x70 ;  /* 0x00000070ff087424 */ /* 0x001fe400078e00ff */
[----:B------:R-:W-:-:S07]  /*1e8b0*/  IMAD.MOV.U32 R12, RZ, RZ, 0x1 ;  /* 0x00000001ff0c7424 */ /* 0x000fce00078e00ff */
[----:B------:R-:W-:-:S07]  /*1e8c0*/  LEPC R20, `(.L_x_3999) ;  /* 0x000000001014794e */ /* 0x000fce0000000000 */
[----:B-1----:R-:W-:Y:S05]  /*1e8d0*/  CALL.ABS.NOINC R2 ;  /* 0x0000000002007343 */ /* 0x002fea0003c00000 */
.L_x_3999:
[----:B------:R-:W-:Y:S05]  /*1e8e0*/  BSYNC B6 ;  /* 0x0000000000067941 */ /* 0x000fea0003800000 */
.L_x_3998:
        /* <DEDUP_REMOVED lines=14> */
[----:B------:R-:W-:Y:S01]  /*1e9d0*/  MOV R12, 0x1 ;  /* 0x00000001000c7802 */ /* 0x000fe20000000f00 */
[----:B------:R-:W-:-:S02]  /*1e9e0*/  IMAD.U32 R11, RZ, RZ, UR5 ;  /* 0x00000005ff0b7e24 */ /* 0x000fc4000f8e00ff */
[----:B0-----:R-:W-:Y:S02]  /*1e9f0*/  IMAD.MOV.U32 R8, RZ, RZ, 0x70 ;  /* 0x00000070ff087424 */ /* 0x001fe400078e00ff */
[----:B-1----:R-:W-:-:S07]  /*1ea00*/  IMAD.MOV.U32 R13, RZ, RZ, RZ ;  /* 0x000000ffff0d7224 */ /* 0x002fce00078e00ff */
[----:B------:R-:W-:-:S07]  /*1ea10*/  LEPC R20, `(.L_x_4002) ;  /* 0x000000001014794e */ /* 0x000fce0000000000 */
[----:B--2---:R-:W-:Y:S05]  /*1ea20*/  CALL.ABS.NOINC R2 ;  /* 0x0000000002007343 */ /* 0x004fea0003c00000 */
.L_x_4002:
        /* <DEDUP_REMOVED lines=15> */
.L_x_4001:
[----:B------:R-:W-:Y:S05]  /*1eb20*/  BSYNC B6 ;  /* 0x0000000000067941 */ /* 0x000fea0003800000 */
.L_x_4000:
[----:B------:R-:W2:Y:S01]  /*1eb30*/  LDL R25, [R1+0x20] ;  /* 0x0000200001197983 */ /* 0x000ea20000100800 */
[----:B------:R-:W-:Y:S01]  /*1eb40*/  ULDC.64 UR4, c[0x0][0x9f8] ;  /* 0x00027e0000047ab9 */ /* 0x000fe20000000a00 */
[----:B------:R-:W1:Y:S02]  /*1eb50*/  LDC R0, c[0x0][0x430] ;  /* 0x00010c00ff007b82 */ /* 0x000e640000000800 */
[----:B0-----:R-:W3:Y:S01]  /*1eb60*/  LDL R8, [R1+0x4] ;  /* 0x0000040001087983 */ /* 0x001ee20000100800 */
[----:B------:R-:W-:-:S03]  /*1eb70*/  ISETP.NE.U32.AND P0, PT, RZ, UR4, PT ;  /* 0x00000004ff007c0c */ /* 0x000fc6000bf05070 */
[----:B------:R-:W4:Y:S01]  /*1eb80*/  LDL R7, [R1+0xc] ;  /* 0x00000c0001077983 */ /* 0x000f220000100800 */
[----:B------:R-:W-:-:S03]  /*1eb90*/  ISETP.NE.AND.EX P0, PT, RZ, UR5, PT, P0 ;  /* 0x00000005ff007c0c */ /* 0x000fc6000bf05300 */
[----:B------:R-:W4:Y:S01]  /*1eba0*/  LDL.LU R20, [R1] ;  /* 0x0000000001147983 */ /* 0x000f220000300800 */
[----:B------:R-:W0:Y:S09]  /*1ebb0*/  S2R R21, SR_TID.X ;  /* 0x0000000000157919 */ /* 0x000e320000002100 */
        /* <DEDUP_REMOVED lines=12> */
[----:B------:R-:W-:Y:S01]  /*1ec80*/  ISETP.GE.AND P3, PT, R32, UR4, PT ;  /* 0x0000000420007c0c */ /* 0x000fe2000bf66270 */
[----:B------:R-:W-:Y:S01]  /*1ec90*/  UMOV UR5, 0xffffffff ;  /* 0xffffffff00057882 */ /* 0x000fe20000000000 */
[----:B--2---:R-:W-:-:S05]  /*1eca0*/  IADD3 R25, R25, -0x1, RZ ;  /* 0xffffffff19197810 */ /* 0x004fca0007ffe0ff */
[----:B------:R-:W-:-:S05]  /*1ecb0*/  IMAD R5, R25, 0x60, R21 ;  /* 0x0000006019057824 */ /* 0x000fca00078e0215 */
[----:B---3--:R-:W-:-:S04]  /*1ecc0*/  ISETP.GE.AND P0, PT, R5, R8, PT ;  /* 0x000000080500720c */ /* 0x008fc80003f06270 */
[----:B------:R-:W-:Y:S01]  /*1ecd0*/  ISETP.GT.U32.OR P0, PT, R21, 0x5f, P0 ;  /* 0x0000005f1500780c */ /* 0x000fe20000704470 */
[----:B----4-:R-:W-:-:S04]  /*1ece0*/  IMAD.IADD R5, R5, 0x1, R7 ;  /* 0x0000000105057824 */ /* 0x010fc800078e0207 */
[----:B0-----:R-:W-:-:S08]  /*1ecf0*/  @P1 IMAD.HI.U32 R7, R5, R4, RZ ;  /* 0x0000000405071227 */ /* 0x001fd000078e00ff */
[----:B------:R-:W0:Y:S01]  /*1ed00*/  @!P0 LDC.64 R2, c[0x0][0x428] ;  /* 0x00010a00ff028b82 */ /* 0x000e220000000a00 */
[----:B------:R-:W-:Y:S01]  /*1ed10*/  IMAD.MOV.U32 R4, RZ, RZ, R5 ;  /* 0x000000ffff047224 */ /* 0x000fe200078e0005 */
[----:B-1----:R-:W-:Y:S02]  /*1ed20*/  @P1 SHF.R.U32.HI R4, RZ, R6, R7 ;  /* 0x00000006ff041219 */ /* 0x002fe40000011607 */
[----:B------:R-:W-:Y:S02]  /*1ed30*/  SHF.R.S32.HI R8, RZ, 0x1f, R31 ;  /* 0x0000001fff087819 */ /* 0x000fe4000001141f */
[----:B------:R-:W-:-:S05]  /*1ed40*/  IADD3 R6, -R4, RZ, RZ ;  /* 0x000000ff04067210 */ /* 0x000fca0007ffe1ff */
        /* <DEDUP_REMOVED lines=13> */
[----:B------:R-:W-:Y:S02]  /*1ee20*/  ISETP.NE.AND P2, PT, R7, 0x3, PT ;  /* 0x000000030700780c */ /* 0x000fe40003f45270 */
[----:B------:R-:W-:-:S09]  /*1ee30*/  LOP3.LUT R20, R20, 0xfffffff7, RZ, 0xc0, !PT ;  /* 0xfffffff714147812 */ /* 0x000fd200078ec0ff */
[----:B------:R-:W-:-:S04]  /*1ee40*/  @P0 LOP3.LUT R20, R20, 0x8, RZ, 0xfc, !PT ;  /* 0x0000000814140812 */ /* 0x000fc800078efcff */
[----:B------:R-:W-:-:S04]  /*1ee50*/  LOP3.LUT R20, R20, 0xffffffef, RZ, 0xc0, !PT ;  /* 0xffffffef14147812 */ /* 0x000fc800078ec0ff */
[----:B------:R-:W-:-:S04]  /*1ee60*/  @P2 LOP3.LUT R20, R20, 0x10, RZ, 0xfc, !PT ;  /* 0x0000001014142812 */ /* 0x000fc800078efcff */
[----:B------:R-:W-:Y:S02]  /*1ee70*/  LOP3.LUT R20, R20, 0xfffffffb, RZ, 0xc0, !PT ;  /* 0xfffffffb14147812 */ /* 0x000fe400078ec0ff */
[----:B------:R-:W-:Y:S02]  /*1ee80*/  ISETP.GE.AND P1, PT, R35, UR4, PT ;  /* 0x0000000423007c0c */ /* 0x000fe4000bf26270 */
[----:B------:R-:W-:Y:S02]  /*1ee90*/  @P3 LOP3.LUT R20, R20, 0x4, RZ, 0xfc, !PT ;  /* 0x0000000414143812 */ /* 0x000fe400078efcff */
[----:B------:R-:W-:Y:S02]  /*1eea0*/  ISETP.GE.AND P0, PT, R33, UR4, PT ;  /* 0x0000000421007c0c */ /* 0x000fe4000bf06270 */
[----:B------:R-:W-:-:S04]  /*1eeb0*/  LOP3.LUT R20, R20, 0xfffffffe, RZ, 0xc0, !PT ;  /* 0xfffffffe14147812 */ /* 0x000fc800078ec0ff */
[----:B------:R-:W-:-:S04]  /*1eec0*/  LOP3.LUT R20, R20, 0xfffffffd, RZ, 0xc0, !PT ;  /* 0xfffffffd14147812 */ /* 0x000fc800078ec0ff */
[----:B------:R-:W-:Y:S01]  /*1eed0*/  @P1 LOP3.LUT R20, R20, 0x2, RZ, 0xfc, !PT ;  /* 0x0000000214141812 */ /* 0x000fe200078efcff */
[----:B------:R0:W-:Y:S03]  /*1eee0*/  STL [R1+0x10], R8 ;  /* 0x0000100801007387 */ /* 0x0001e60000100800 */
[----:B------:R-:W-:Y:S01]  /*1eef0*/  @P0 LOP3.LUT R20, R20, 0x1, RZ, 0xfc, !PT ;  /* 0x0000000114140812 */ /* 0x000fe200078efcff */
[----:B------:R0:W-:Y:S04]  /*1ef00*/  STL [R1+0x38], R7 ;  /* 0x0000380701007387 */ /* 0x0001e80000100800 */
[----:B------:R0:W-:Y:S01]  /*1ef10*/  STL [R1], R20 ;  /* 0x0000001401007387 */ /* 0x0001e20000100800 */
[----:B------:R-:W-:Y:S05]  /*1ef20*/  BRA.DIV UR5, `(.L_x_4003) ;  /* 0x0000004e05b87947 */ /* 0x000fea000b800000 */
.L_x_4118:
[----:B------:R-:W-:Y:S05]  /*1ef30*/  @!P2 BRA `(.L_x_4004) ;  /* 0x000000000004a947 */ /* 0x000fea0003800000 */
[----:B------:R-:W-:Y:S01]  /*1ef40*/  BPT.TRAP 0x1 ;  /* 0x000000040000795c */ /* 0x000fe20000300000 */
.L_x_4004:
[----:B------:R-:W-:Y:S01]  /*1ef50*/  SHF.R.S32.HI R5, RZ, 0x1f, R0 ;  /* 0x0000001fff057819 */ /* 0x000fe20000011400 */
[----:B------:R-:W-:Y:S01]  /*1ef60*/  ULDC.64 UR4, c[0x0][0x328] ;  /* 0x0000ca0000047ab9 */ /* 0x000fe20000000a00 */
[----:B------:R-:W-:Y:S01]  /*1ef70*/  ULDC.64 UR6, c[0x0][0x318] ;  /* 0x0000c60000067ab9 */ /* 0x000fe20000000a00 */
[----:B------:R-:W-:Y:S02]  /*1ef80*/  BSSY B0, `(.L_x_4005) ;  /* 0x0000014000007945 */ /* 0x000fe40003800000 */
[----:B0-----:R-:W-:-:S04]  /*1ef90*/  IMAD R3, R5, UR4, RZ ;  /* 0x0000000405037c24 */ /* 0x001fc8000f8e02ff */
        /* <DEDUP_REMOVED lines=18> */
.L_x_4119:
[----:B------:R-:W-:Y:S05]  /*1f0c0*/  BSYNC B0 ;  /* 0x0000000000007941 */ /* 0x000fea0003800000 */
.L_x_4005:
[----:B------:R-:W2:Y:S01]  /*1f0d0*/  LDL R3, [R1] ;  /* 0x0000000001037983 */ /* 0x000ea20000100800 */
[----:B------:R-:W-:Y:S01]  /*1f0e0*/  ULDC.64 UR4, c[0x0][0x300] ;  /* 0x0000c00000047ab9 */ /* 0x000fe20000000a00 */
[----:B------:R-:W-:Y:S02]  /*1f0f0*/  ULDC.64 UR6, c[0x0][0x2e8] ;  /* 0x0000ba0000067ab9 */ /* 0x000fe40000000a00 */
[----:B------:R-:W3:Y:S01]  /*1f100*/  LDL R9, [R1+0x4] ;  /* 0x0000040001097983 */ /* 0x000ee20000100800 */
[----:B------:R-:W-:Y:S01]  /*1f110*/  IMAD R5, R5, UR4, RZ ;  /* 0x0000000405057c24 */ /* 0x000fe2000f8e02ff */
[----:B------:R-:W1:Y:S03]  /*1f120*/  S2R R8, SR_TID.X ;  /* 0x0000000000087919 */ /* 0x000e660000002100 */
[----:B------:R-:W-:Y:S01]  /*1f130*/  IMAD R5, R0, UR5, R5 ;  /* 0x0000000500057c24 */ /* 0x000fe2000f8e0205 */
[----:B-1----:R-:W-:-:S04]  /*1f140*/  LOP3.LUT R8, R8, 0x7f, RZ, 0xc0, !PT ;  /* 0x0000007f08087812 */ /* 0x002fc800078ec0ff */
[----:B------:R-:W-:Y:S02]  /*1f150*/  SHF.R.U32.HI R8, RZ, 0x3, R8 ;  /* 0x00000003ff087819 */ /* 0x000fe40000011608 */
[C---:B--2---:R-:W-:Y:S02]  /*1f160*/  LOP3.LUT P4, RZ, R3.reuse, 0x4, RZ, 0xc0, !PT ;  /* 0x0000000403ff7812 */ /* 0x044fe4000788c0ff */
[C---:B------:R-:W-:Y:S02]  /*1f170*/  LOP3.LUT P3, RZ, R3.reuse, 0x2, RZ, 0xc0, !PT ;  /* 0x0000000203ff7812 */ /* 0x040fe4000786c0ff */
[----:B------:R-:W-:Y:S01]  /*1f180*/  LOP3.LUT P2, RZ, R3, 0x1, RZ, 0xc0, !PT ;  /* 0x0000000103ff7812 */ /* 0x000fe2000784c0ff */
[----:B0-----:R-:W-:Y:S01]  /*1f190*/  IMAD.WIDE.U32 R2, R0, UR4, RZ ;  /* 0x0000000400027c25 */ /* 0x001fe2000f8e00ff */
[----:B------:R-:W-:-:S03]  /*1f1a0*/  ULDC.64 UR4, c[0x0][0x310] ;  /* 0x0000c40000047ab9 */ /* 0x000fc60000000a00 */
[----:B------:R-:W-:Y:S02]  /*1f1b0*/  IMAD.IADD R3, R3, 0x1, R5 ;  /* 0x0000000103037824 */ /* 0x000fe400078e0205 */
[----:B------:R-:W-:Y:S02]  /*1f1c0*/  IMAD R6, R6, UR4, RZ ;  /* 0x0000000406067c24 */ /* 0x000fe4000f8e02ff */
[----:B------:R-:W-:-:S04]  /*1f1d0*/  IMAD.WIDE.U32 R2, R4, UR4, R2 ;  /* 0x0000000404027c25 */ /* 0x000fc8000f8e0002 */
[----:B------:R-:W-:Y:S01]  /*1f1e0*/  IMAD R6, R4, UR5, R6 ;  /* 0x0000000504067c24 */ /* 0x000fe2000f8e0206 */
[----:B------:R-:W-:Y:S01]  /*1f1f0*/  ULDC.64 UR4, c[0x0][0x308] ;  /* 0x0000c20000047ab9 */ /* 0x000fe20000000a00 */
[----:B------:R-:W-:Y:S02]  /*1f200*/  IMAD R5, R26, 0x4800, R36 ;  /* 0x000048001a057824 */ /* 0x000fe400078e0224 */
[----:B------:R-:W-:Y:S02]  /*1f210*/  IMAD.IADD R3, R3, 0x1, R6 ;  /* 0x0000000103037824 */ /* 0x000fe400078e0206 */
[----:B---3--:R-:W-:Y:S02]  /*1f220*/  IMAD R6, R25, -0x60, R9 ;  /* 0xffffffa019067824 */ /* 0x008fe400078e0209 */
[----:B------:R-:W-:Y:S01]  /*1f230*/  IMAD.WIDE.U32 R2, R18, UR4, R2 ;  /* 0x0000000412027c25 */ /* 0x000fe2000f8e0002 */
[----:B------:R-:W-:Y:S02]  /*1f240*/  UMOV UR4, 0xffffffff ;  /* 0xffffffff00047882 */ /* 0x000fe40000000000 */
[----:B------:R-:W-:Y:S01]  /*1f250*/  IADD3 R6, -R8, R6, RZ ;  /* 0x0000000608067210 */ /* 0x000fe20007ffe1ff */
[----:B------:R-:W-:Y:S01]  /*1f260*/  IMAD R0, R18, UR5, R3 ;  /* 0x0000000512007c24 */ /* 0x000fe2000f8e0203 */
[----:B------:R-:W-:-:S04]  /*1f270*/  LEA R4, P0, R2, UR6, 0x1 ;  /* 0x0000000602047c11 */ /* 0x000fc8000f8008ff */
[----:B------:R-:W-:Y:S02]  /*1f280*/  LEA.HI.X R0, R2, UR7, R0, 0x1, P0 ;  /* 0x0000000702007c11 */ /* 0x000fe400080f0c00 */
[----:B------:R-:W-:Y:S01]  /*1f290*/  ISETP.GE.AND P0, PT, R6, 0x1, PT ;  /* 0x000000010600780c */ /* 0x000fe20003f06270 */
[----:B------:R-:W-:-:S12]  /*1f2a0*/  BRA.DIV UR4, `(.L_x_4007) ;  /* 0x0000004e04207947 */ /* 0x000fd8000b800000 */
[----:B------:R-:W0:Y:S01]  /*1f2b0*/  SHFL.IDX PT, R3, R4, RZ, 0x181f ;  /* 0x00181fff04037589 */ /* 0x000e2200000e0000 */
[----:B------:R-:W-:-:S03]  /*1f2c0*/  @P0 IMAD R8, R5, 0x2, R22 ;  /* 0x0000000205080824 */ /* 0x000fc600078e0216 */
        /* <DEDUP_REMOVED lines=14> */
[----:B0-----:R-:W-:-:S04]  /*1f3b0*/  @P1 LEA R3, P0, R32, R3, 0x1 ;  /* 0x0000000320031211 */ /* 0x001fc800078008ff */
[----:B-1----:R-:W-:-:S04]  /*1f3c0*/  @P1 IADD3.X R2, RZ, R2, RZ, P0, !PT ;  /* 0x00000002ff021210 */ /* 0x002fc800007fe4ff */
        /* <DEDUP_REMOVED lines=8> */
[----:B------:R-:W-:Y:S01]  /*1f450*/  @P1 LEA R8, R5, R22, 0x1 ;  /* 0x0000001605081211 */ /* 0x000fe200078e08ff */
        /* <DEDUP_REMOVED lines=26> */
[----:B0-----:R-:W-:-:S04]  /*1f600*/  @P1 LEA R3, P0, R32, R3, 0x1 ;  /* 0x0000000320031211 */ /* 0x001fc800078008ff */
[----:B-1----:R-:W-:-:S04]  /*1f610*/  @P1 IADD3.X R2, RZ, R2, RZ, P0, !PT ;  /* 0x00000002ff021210 */ /* 0x002fc800007fe4ff */
[----:B------:R-:W-:-:S04]  /*1f620*/  @P1 LOP3.LUT R3, R3, R2, RZ, 0x3c, !PT ;  /* 0x0000000203031212 */ /* 0x000fc800078e3cff */
[----:B------:R-:W-:-:S04]  /*1f630*/  @P1 LOP3.LUT R2, R3, R2, RZ, 0x3c, !PT ;  /* 0x0000000203021212 */ /* 0x000fc800078e3cff */
[----:B------:R-:W-:-:S05]  /*1f640*/  @P1 LOP3.LUT R3, R3, R2, RZ, 0x3c, !PT ;  /* 0x0000000203031212 */ /* 0x000fca00078e3cff */
[----:B------:R-:W-:Y:S04]  /*1f650*/  @P1 LDGSTS.E.BYPASS.LTC128B.128 [R8+0x20400], desc[UR48][R2.64], !P4 ;  /* 0x2040000002081fae */ /* 0x000fe8000e101d70 */
[----:B------:R-:W-:Y:S04]  /*1f660*/  @P1 LDGSTS.E.BYPASS.LTC128B.128 [R8+0x23400], desc[UR48][R2.64+0x80], !P3 ;  /* 0x2340008002081fae */ /* 0x000fe8000d901d70 */
[----:B------:R0:W-:Y:S04]  /*1f670*/  @P1 LDGSTS.E.BYPASS.LTC128B.128 [R8+0x26400], desc[UR48][R2.64+0x100], !P2 ;  /* 0x2640010002081fae */ /* 0x0001e8000d101d70 */
[----:B0-2---:R0:W1:Y:S02]  /*1f680*/  SHFL.IDX PT, R2, R4, 0x5, 0x181f ;  /* 0x00b81f0004027f89 */ /* 0x00506400000e0000 */
.L_x_4133:
[----:B------:R-:W-:-:S13]  /*1f690*/  ISETP.GE.AND P0, PT, R6, 0x51, PT ;  /* 0x000000510600780c */ /* 0x000fda0003f06270 */
[----:B-1----:R-:W-:Y:S02]  /*1f6a0*/  @P0 LEA R2, P1, R32, R2, 0x1 ;  /* 0x0000000220020211 */ /* 0x002fe400078208ff */
[----:B------:R-:W-:-:S03]  /*1f6b0*/  @P0 LEA R5, R5, R22, 0x1 ;  /* 0x0000001605050211 */ /* 0x000fc600078e08ff */
[----:B------:R-:W-:-:S05]  /*1f6c0*/  @P0 IMAD.X R3, RZ, RZ, R0, P1 ;  /* 0x000000ffff030224 */ /* 0x000fca00008e0600 */
        /* <DEDUP_REMOVED lines=8> */
.L_x_4008:
[----:B------:R-:W-:Y:S02]  /*1f750*/  PLOP3.LUT P1, PT, P1, P0, PT, 0xa2, 0x0 ;  /* 0x000000000000781c */ /* 0x000fe40000f21472 */
[----:B------:R-:W-:-:S08]  /*1f760*/  @P0 R2UR P1, UR4, R7 ;  /* 0x00000000070402ca */ /* 0x000fd00000020000 */
[----:B------:R-:W-:-:S05]  /*1f770*/  @P0 PLOP3.LUT P0, PT, P1, PT, PT, 0x80, 0x0 ;  /* 0x000000000000081c */ /* 0x000fca0000f0f070 */
[----:B------:R-:W-:Y:S01]  /*1f780*/  @!P1 SYNCS.ARRIVE.TRANS64.RED.A0T1 RZ, [UR4+0x30830], RZ ;  /* 0x030830ffffff99a7 */ /* 0x000fe20008200404 */
[----:B------:R-:W-:Y:S07]  /*1f790*/  @!P1 ARRIVES.LDGSTSBAR.64.TRANSCNT [UR4+0x30830] ;  /* 0x03083000ff0099b0 */ /* 0x000fee0008000a84 */
[----:B------:R-:W-:Y:S05]  /*1f7a0*/  @P0 BRA.U.ANY `(.L_x_4008) ;  /* 0xfffffffd00e80947 */ /* 0x000fea000393ffff */
[----:B------:R-:W-:Y:S01]  /*1f7b0*/  NOP ;  /* 0x0000000000007918 */ /* 0x000fe20000000000 */
[----:B------:R-:W2:Y:S02]  /*1f7c0*/  LDL R0, [R1+0x38] ;  /* 0x0000380001007983 */ /* 0x000ea40000100800 */
[----:B--2---:R-:W-:-:S13]  /*1f7d0*/  ISETP.NE.AND P2, PT, R0, 0x3, PT ;  /* 0x000000030000780c */ /* 0x004fda0003f45270 */
[----:B------:R-:W-:Y:S05]  /*1f7e0*/  @!P2 BRA `(.L_x_4009) ;  /* 0x000000000004a947 */ /* 0x000fea0003800000 */
[----:B------:R-:W-:Y:S01]  /*1f7f0*/  BPT.TRAP 0x1 ;  /* 0x000000040000795c */ /* 0x000fe20000300000 */
.L_x_4009:
[----:B-1----:R1:W5:Y:S01]  /*1f800*/  LDL.LU R3, [R1+0x18] ;  /* 0x0000180001037983 */ /* 0x0023620000300800 */
[----:B------:R1:W-:Y:S02]  /*1f810*/  SYNCS.ARRIVE.TRANS64.A1T0 RZ, [R7+URZ+0x30830], RZ ;  /* 0x030830ff07ff79a7 */ /* 0x0003e4000810003f */
[----:B------:R-:W-:Y:S05]  /*1f820*/  WARPSYNC.ALL ;  /* 0x0000000000007948 */ /* 0x000fea0003800000 */
[----:B------:R-:W-:Y:S01]  /*1f830*/  ULDC.64 UR6, c[0x0][0xa00] ;  /* 0x0002800000067ab9 */ /* 0x000fe20000000a00 */
[----:B------:R-:W-:Y:S01]  /*1f840*/  ULDC.64 UR4, c[0x0][0x298] ;  /* 0x0000a60000047ab9 */ /* 0x000fe20000000a00 */
[----:B------:R-:W-:Y:S01]  /*1f850*/  BAR.SYNC.DEFER_BLOCKING 0x8, 0x180 ;  /* 0x0206000000007b1d */ /* 0x000fe20000010000 */
[----:B------:R-:W-:Y:S01]  /*1f860*/  ISETP.NE.U32.AND P0, PT, RZ, UR6, PT ;  /* 0x00000006ff007c0c */ /* 0x000fe2000bf05070 */
[----:B0-----:R-:W-:Y:S01]  /*1f870*/  IMAD.WIDE.U32 R4, R34, UR4, RZ ;  /* 0x0000000422047c25 */ /* 0x001fe2000f8e00ff */
[----:B------:R-:W-:-:S02]  /*1f880*/  SHF.R.S32.HI R0, RZ, 0x1f, R34 ;  /* 0x0000001fff007819 */ /* 0x000fc40000011422 */
[----:B------:R-:W-:Y:S01]  /*1f890*/  ISETP.NE.AND.EX P0, PT, RZ, UR7, PT, P0 ;  /* 0x00000007ff007c0c */ /* 0x000fe2000bf05300 */
[----:B------:R-:W-:Y:S01]  /*1f8a0*/  VIADD R2, R22, 0x12400 ;  /* 0x0001240016027836 */ /* 0x000fe20000000000 */
[----:B------:R-:W-:Y:S01]  /*1f8b0*/  BSSY B6, `(.L_x_4010) ;  /* 0x000001a000067945 */ /* 0x000fe20003800000 */
[----:B------:R-:W-:Y:S01]  /*1f8c0*/  IMAD R0, R0, UR4, RZ ;  /* 0x0000000400007c24 */ /* 0x000fe2000f8e02ff */
[----:B------:R-:W-:-:S03]  /*1f8d0*/  SEL R30, R30, RZ, !P0 ;  /* 0x000000ff1e1e7207 */ /* 0x000fc60004000000 */
[----:B------:R-:W-:-:S04]  /*1f8e0*/  IMAD R0, R34, UR5, R0 ;  /* 0x0000000522007c24 */ /* 0x000fc8000f8e0200 */
[----:B------:R-:W-:Y:S01]  /*1f8f0*/  IMAD.IADD R34, R5, 0x1, R0 ;  /* 0x0000000105227824 */ /* 0x000fe200078e0200 */
[----:B-----5:R-:W-:Y:S02]  /*1f900*/  SEL R3, R3, RZ, !P0 ;  /* 0x000000ff03037207 */ /* 0x020fe40004000000 */
[----:B------:R-:W-:-:S03]  /*1f910*/  LOP3.LUT P0, RZ, R2, 0x3ff, RZ, 0xc0, !PT ;  /* 0x000003ff02ff7812 */ /* 0x000fc6000780c0ff */
[----:B------:R0:W-:Y:S04]  /*1f920*/  STL [R1+0x2c], R3 ;  /* 0x00002c0301007387 */ /* 0x0001e80000100800 */
[----:B------:R0:W-:Y:S06]  /*1f930*/  STL.64 [R1+0x18], R4 ;  /* 0x0000180401007387 */ /* 0x0001ec0000100a00 */
[----:B------:R-:W-:Y:S05]  /*1f940*/  @!P0 BRA `(.L_x_4011) ;  /* 0x0000000000408947 */ /* 0x000fea0003800000 */
[----:B------:R-:W-:Y:S01]  /*1f950*/  MOV R2, 0x0 ;  /* 0x0000000000027802 */ /* 0x000fe20000000f00 */
[----:B------:R-:W-:Y:S01]  /*1f960*/  ULDC.64 UR4, c[0x4][0x138] ;  /* 0x01004e0000047ab9 */ /* 0x000fe20000000a00 */
[----:B------:R-:W-:Y:S01]  /*1f970*/  ULDC.64 UR6, c[0x4][0x140] ;  /* 0x0100500000067ab9 */ /* 0x000fe20000000a00 */
[----:B------:R-:W-:Y:S01]  /*1f980*/  ULDC.64 UR8, c[0x4][0x88] ;  /* 0x0100220000087ab9 */ /* 0x000fe20000000a00 */
[----:B0-----:R-:W-:Y:S01]  /*1f990*/  MOV R4, UR4 ;  /* 0x0000000400047c02 */ /* 0x001fe20008000f00 */
[----:B------:R-:W-:Y:S01]  /*1f9a0*/  IMAD.U32 R5, RZ, RZ, UR5 ;  /* 0x00000005ff057e24 */ /* 0x000fe2000f8e00ff */
[----:B------:R-:W0:Y:S01]  /*1f9b0*/  LDC.64 R2, c[0x4][R2] ;  /* 0x0100000002027b82 */ /* 0x000e220000000a00 */
[----:B------:R-:W-:Y:S01]  /*1f9c0*/  IMAD.U32 R6, RZ, RZ, UR6 ;  /* 0x00000006ff067e24 */ /* 0x000fe2000f8e00ff */
[----:B-1----:R-:W-:Y:S01]  /*1f9d0*/  MOV R7, UR7 ;  /* 0x0000000700077c02 */ /* 0x002fe20008000f00 */
[----:B------:R-:W-:Y:S01]  /*1f9e0*/  IMAD.U32 R10, RZ, RZ, UR8 ;  /* 0x00000008ff0a7e24 */ /* 0x000fe2000f8e00ff */
[----:B------:R-:W-:Y:S01]  /*1f9f0*/  MOV R8, 0x70 ;  /* 0x0000007000087802 */ /* 0x000fe20000000f00 */
[----:B------:R-:W-:-:S02]  /*1fa00*/  IMAD.U32 R11, RZ, RZ, UR9 ;  /* 0x00000009ff0b7e24 */ /* 0x000fc4000f8e00ff */
[----:B------:R-:W-:Y:S02]  /*1fa10*/  IMAD.MOV.U32 R12, RZ, RZ, 0x1 ;  /* 0x00000001ff0c7424 */ /* 0x000fe400078e00ff */
[----:B------:R-:W-:-:S07]  /*1fa20*/  IMAD.MOV.U32 R13, RZ, RZ, RZ ;  /* 0x000000ffff0d7224 */ /* 0x000fce00078e00ff */
[----:B------:R-:W-:-:S07]  /*1fa30*/  LEPC R20, `(.L_x_4011) ;  /* 0x000000001014794e */ /* 0x000fce0000000000 */
[----:B0-----:R-:W-:Y:S05]  /*1fa40*/  CALL.ABS.NOINC R2 ;  /* 0x0000000002007343 */ /* 0x001fea0003c00000 */
.L_x_4011:
[----:B------:R-:W-:Y:S05]  /*1fa50*/  BSYNC B6 ;  /* 0x0000000000067941 */ /* 0x000fea0003800000 */
.L_x_4010:
[----:B------:R-:W2:Y:S01]  /*1fa60*/  LDL.LU R20, [R1+0x2c] ;  /* 0x00002c0001147983 */ /* 0x000ea20000300800 */
[----:B------:R-:W-:Y:S01]  /*1fa70*/  ULDC.64 UR4, c[0x0][0x2d8] ;  /* 0x0000b60000047ab9 */ /* 0x000fe20000000a00 */
[----:B------:R-:W3:Y:S02]  /*1fa80*/  LDC R8, c[0x0][0x448] ;  /* 0x00011200ff087b82 */ /* 0x000ee40000000800 */
[----:B0-----:R-:W4:Y:S04]  /*1fa90*/  LDL.LU.64 R2, [R1+0x18] ;  /* 0x0000180001027983 */ /* 0x001f280000300a00 */
[----:B------:R0:W5:Y:S01]  /*1faa0*/  LDL R10, [R1+0x24] ;  /* 0x00002400010a7983 */ /* 0x0001620000100800 */
[----:B---3--:R-:W-:Y:S02]  /*1fab0*/  ISETP.NE.AND P0, PT, R8, 0x1, PT ;  /* 0x000000010800780c */ /* 0x008fe40003f05270 */
[----:B------:R-:W-:-:S02]  /*1fac0*/  SHF.L.U32 R4, R17, 0x7, RZ ;  /* 0x0000000711047819 */ /* 0x000fc400000006ff */
[----:B----4-:R-:W-:-:S03]  /*1fad0*/  MOV R3, R34 ;  /* 0x0000002200037202 */ /* 0x010fc60000000f00 */
[----:B------:R-:W-:-:S04]  /*1fae0*/  IMAD.WIDE.U32 R2, R18, UR4, R2 ;  /* 0x0000000412027c25 */ /* 0x000fc8000f8e0002 */
[----:B------:R-:W-:Y:S01]  /*1faf0*/  IMAD R3, R18, UR5, R3 ;  /* 0x0000000512037c24 */ /* 0x000fe2000f8e0203 */
[----:B------:R-:W-:Y:S02]  /*1fb00*/  ULDC.64 UR4, c[0x0][0x2e0] ;  /* 0x0000b80000047ab9 */ /* 0x000fe40000000a00 */
[----:B--2---:R-:W-:Y:S02]  /*1fb10*/  IMAD R5, R20, UR4, RZ ;  /* 0x0000000414057c24 */ /* 0x004fe4000f8e02ff */
[----:B------:R-:W2:Y:S01]  /*1fb20*/  S2R R20, SR_TID.X ;  /* 0x0000000000147919 */ /* 0x000ea20000002100 */
[----:B------:R-:W-:-:S04]  /*1fb30*/  IMAD.WIDE.U32 R2, R30, UR4, R2 ;  /* 0x000000041e027c25 */ /* 0x000fc8000f8e0002 */
[----:B------:R-:W-:Y:S01]  /*1fb40*/  IMAD R0, R30, UR5, R5 ;  /* 0x000000051e007c24 */ /* 0x000fe2000f8e0205 */
[----:B------:R-:W-:Y:S01]  /*1fb50*/  ULDC.64 UR4, c[0x0][0x2d0] ;  /* 0x0000b40000047ab9 */ /* 0x000fe20000000a00 */
[----:B------:R-:W1:Y:S01]  /*1fb60*/  @P0 LDC R5, c[0x0][0x44c] ;  /* 0x00011300ff050b82 */ /* 0x000e620000000800 */
[----:B--2---:R-:W-:-:S04]  /*1fb70*/  LOP3.LUT R20, R20, 0x7f, RZ, 0xc0, !PT ;  /* 0x0000007f14147812 */ /* 0x004fc800078ec0ff */
[----:B------:R-:W-:Y:S02]  /*1fb80*/  SHF.R.U32.HI R21, RZ, 0x3, R20 ;  /* 0x00000003ff157819 */ /* 0x000fe40000011614 */
[----:B------:R-:W2:Y:S01]  /*1fb90*/  S2R R20, SR_TID.X ;  /* 0x0000000000147919 */ /* 0x000ea20000002100 */
[----:B------:R-:W-:Y:S02]  /*1fba0*/  IMAD.IADD R3, R3, 0x1, R0 ;  /* 0x0000000103037824 */ /* 0x000fe400078e0200 */
[----:B------:R-:W3:Y:S01]  /*1fbb0*/  @P0 LDC R0, c[0x0][0x450] ;  /* 0x00011400ff000b82 */ /* 0x000ee20000000800 */
[----:B--2---:R-:W-:-:S05]  /*1fbc0*/  IMAD.SHL.U32 R20, R20, 0x10, RZ ;  /* 0x0000001014147824 */ /* 0x004fca00078e00ff */
[----:B------:R-:W-:-:S04]  /*1fbd0*/  LOP3.LUT R20, R21, 0x70, R20, 0xf8, !PT ;  /* 0x0000007015147812 */ /* 0x000fc800078ef814 */
[----:B------:R-:W-:-:S05]  /*1fbe0*/  LOP3.LUT R6, R20, R4, RZ, 0xfc, !PT ;  /* 0x0000000414067212 */ /* 0x000fca00078efcff */
[----:B-1----:R-:W-:-:S04]  /*1fbf0*/  @P0 IMAD.HI.U32 R7, R6, R5, RZ ;  /* 0x0000000506070227 */ /* 0x002fc800078e00ff */
[----:B------:R-:W-:Y:S01]  /*1fc00*/  IMAD.MOV.U32 R5, RZ, RZ, R6 ;  /* 0x000000ffff057224 */ /* 0x000fe200078e0006 */
[----:B---3--:R-:W-:-:S05]  /*1fc10*/  @P0 SHF.R.U32.HI R5, RZ, R0, R7 ;  /* 0x00000000ff050219 */ /* 0x008fca0000011607 */
[----:B------:R-:W-:-:S04]  /*1fc20*/  IMAD.MOV R0, RZ, RZ, -R5 ;  /* 0x000000ffff007224 */ /* 0x000fc800078e0a05 */
[----:B------:R-:W-:Y:S01]  /*1fc30*/  IMAD R0, R8, R0, R6 ;  /* 0x0000000008007224 */ /* 0x000fe200078e0206 */
[----:B------:R-:W-:Y:S01]  /*1fc40*/  SHF.R.S32.HI R6, RZ, 0x1f, R5 ;  /* 0x0000001fff067819 */ /* 0x000fe20000011405 */
[----:B------:R-:W1:Y:S01]  /*1fc50*/  S2R R20, SR_TID.X ;  /* 0x0000000000147919 */ /* 0x000e620000002100 */
[----:B------:R-:W-:-:S04]  /*1fc60*/  IMAD.WIDE.U32 R2, R5, UR4, R2 ;  /* 0x0000000405027c25 */ /* 0x000fc8000f8e0002 */
[----:B------:R-:W-:-:S04]  /*1fc70*/  IMAD R6, R6, UR4, RZ ;  /* 0x0000000406067c24 */ /* 0x000fc8000f8e02ff */
[----:B------:R-:W-:Y:S01]  /*1fc80*/  IMAD R5, R5, UR5, R6 ;  /* 0x0000000505057c24 */ /* 0x000fe2000f8e0206 */
[----:B------:R-:W-:-:S04]  /*1fc90*/  ULDC.64 UR4, c[0x0][0x2c8] ;  /* 0x0000b20000047ab9 */ /* 0x000fc80000000a00 */
[----:B------:R-:W-:Y:S02]  /*1fca0*/  IADD3 R3, R3, R5, RZ ;  /* 0x0000000503037210 */ /* 0x000fe40007ffe0ff */
[----:B------:R-:W-:-:S05]  /*1fcb0*/  SHF.R.S32.HI R5, RZ, 0x1f, R0 ;  /* 0x0000001fff057819 */ /* 0x000fca0000011400 */
[----:B------:R-:W-:Y:S02]  /*1fcc0*/  IMAD R5, R5, UR4, RZ ;  /* 0x0000000405057c24 */ /* 0x000fe4000f8e02ff */
[----:B------:R-:W-:-:S04]  /*1fcd0*/  IMAD.WIDE.U32 R2, R0, UR4, R2 ;  /* 0x0000000400027c25 */ /* 0x000fc8000f8e0002 */
[----:B------:R-:W-:Y:S01]  /*1fce0*/  IMAD R5, R0, UR5, R5 ;  /* 0x0000000500057c24 */ /* 0x000fe2000f8e0205 */
[----:B------:R-:W-:Y:S02]  /*1fcf0*/  ULDC.64 UR4, c[0x0][0x280] ;  /* 0x0000a00000047ab9 */ /* 0x000fe40000000a00 */
[----:B------:R-:W-:Y:S01]  /*1fd00*/  LEA R0, P0, R2, UR4, 0x1 ;  /* 0x0000000402007c11 */ /* 0x000fe2000f8008ff */
[----:B------:R-:W-:Y:S01]  /*1fd10*/  IMAD.IADD R5, R3, 0x1, R5 ;  /* 0x0000000103057824 */ /* 0x000fe200078e0205 */
[----:B------:R-:W-:Y:S01]  /*1fd20*/  ULDC UR4, c[0x0][0x2b8] ;  /* 0x0000ae0000047ab9 */ /* 0x000fe20000000800 */
[----:B-1----:R-:W-:-:S03]  /*1fd30*/  LOP3.LUT R20, R20, 0x7f, RZ, 0xc0, !PT ;  /* 0x0000007f14147812 */ /* 0x002fc600078ec0ff */
[----:B------:R-:W-:Y:S01]  /*1fd40*/  LEA.HI.X R5, R2, UR5, R5, 0x1, P0 ;  /* 0x0000000502057c11 */ /* 0x000fe200080f0c05 */
[----:B------:R-:W-:Y:S01]  /*1fd50*/  UMOV UR5, 0xffffffff ;  /* 0xffffffff00057882 */ /* 0x000fe20000000000 */
[----:B------:R-:W-:Y:S02]  /*1fd60*/  ISETP.GE.AND P3, PT, R32, UR4, PT ;  /* 0x0000000420007c0c */ /* 0x000fe4000bf66270 */
[----:B------:R-:W-:Y:S02]  /*1fd70*/  ISETP.GE.AND P2, PT, R35, UR4, PT ;  /* 0x0000000423007c0c */ /* 0x000fe4000bf46270 */
[----:B------:R-:W-:Y:S02]  /*1fd80*/  ISETP.GE.AND P0, PT, R33, UR4, PT ;  /* 0x0000000421007c0c */ /* 0x000fe4000bf06270 */
[----:B------:R-:W-:Y:S01]  /*1fd90*/  SHF.R.U32.HI R9, RZ, 0x3, R20 ;  /* 0x00000003ff097819 */ /* 0x000fe20000011614 */
[----:B0-----:R-:W-:Y:S10]  /*1fda0*/  BRA.DIV UR5, `(.L_x_4012) ;  /* 0x0000004a05947947 */ /* 0x001ff4000b800000 */
[----:B------:R-:W0:Y:S01]  /*1fdb0*/  SHFL.IDX PT, R14, R0, RZ, 0x181f ;  /* 0x00181fff000e7589 */ /* 0x000e2200000e0000 */
[----:B-----5:R-:W-:Y:S02]  /*1fdc0*/  IMAD R6, R10, R8, RZ ;  /* 0x000000080a067224 */ /* 0x020fe400078e02ff */
[----:B------:R-:W-:Y:S01]  /*1fdd0*/  IMAD.IADD R4, R9, 0x1, R4 ;  /* 0x0000000109047824 */ /* 0x000fe200078e0204 */
[----:B------:R-:W1:Y:S03]  /*1fde0*/  SHFL.IDX PT, R2, R5, RZ, 0x181f ;  /* 0x00181fff05027589 */ /* 0x000e6600000e0000 */
[C---:B------:R-:W-:Y:S01]  /*1fdf0*/  VIADD R7, R4.reuse, 0x10 ;  /* 0x0000001004077836 */ /* 0x040fe20000000000 */
[----:B------:R-:W-:-:S13]  /*1fe00*/  ISETP.GE.AND P1, PT, R4, R6, PT ;  /* 0x000000060400720c */ /* 0x000fda0003f26270 */
[----:B0-----:R-:W-:-:S04]  /*1fe10*/  @!P1 LEA R14, P4, R32, R14, 0x1 ;  /* 0x0000000e200e9211 */ /* 0x001fc800078808ff */
[----:B-1----:R-:W-:Y:S01]  /*1fe20*/  @!P1 IADD3.X R3, RZ, R2, RZ, P4, !PT ;  /* 0x00000002ff039210 */ /* 0x002fe200027fe4ff */
[----:B------:R-:W-:Y:S02]  /*1fe30*/  @!P1 IMAD.MOV.U32 R2, RZ, RZ, R14 ;  /* 0x000000ffff029224 */ /* 0x000fe400078e000e */
[----:B------:R-:W0:Y:S04]  /*1fe40*/  SHFL.IDX PT, R14, R0, 0x1, 0x181f ;  /* 0x00381f00000e7f89 */ /* 0x000e2800000e0000 */
[----:B------:R-:W-:Y:S04]  /*1fe50*/  @!P1 LDGSTS.E.BYPASS.LTC128B.128 [R37+0x12400], desc[UR48][R2.64], !P3 ;  /* 0x1240000002259fae */ /* 0x000fe8000d901d70 */
[----:B------:R-:W-:Y:S04]  /*1fe60*/  @!P1 LDGSTS.E.BYPASS.LTC128B.128 [R37+0x16400], desc[UR48][R2.64+0x80], !P2 ;  /* 0x1640008002259fae */ /* 0x000fe8000d101d70 */
[----:B------:R1:W-:Y:S01]  /*1fe70*/  @!P1 LDGSTS.E.BYPASS.LTC128B.128 [R37+0x1a400], desc[UR48][R2.64+0x100], !P0 ;  /* 0x1a40010002259fae */ /* 0x0003e2000c101d70 */
[----:B------:R-:W-:-:S03]  /*1fe80*/  ISETP.GE.AND P1, PT, R7, R6, PT ;  /* 0x000000060700720c */ /* 0x000fc60003f26270 */
[----:B-1----:R-:W1:Y:S10]  /*1fe90*/  SHFL.IDX PT, R2, R5, 0x1, 0x181f ;  /* 0x00381f0005027f89 */ /* 0x002e7400000e0000 */
[----:B0-----:R-:W-:-:S04]  /*1fea0*/  @!P1 LEA R14, P4, R32, R14, 0x1 ;  /* 0x0000000e200e9211 */ /* 0x001fc800078808ff */
[----:B-1----:R-:W-:Y:S01]  /*1feb0*/  @!P1 IADD3.X R7, RZ, R2, RZ, P4, !PT ;  /* 0x00000002ff079210 */ /* 0x002fe200027fe4ff */
[----:B------:R-:W-:Y:S02]  /*1fec0*/  @!P1 IMAD.MOV.U32 R2, RZ, RZ, R14 ;  /* 0x000000ffff029224 */ /* 0x000fe400078e000e */
[----:B------:R-:W0:Y:S02]  /*1fed0*/  SHFL.IDX PT, R14, R0, 0x2, 0x181f ;  /* 0x00581f00000e7f89 */ /* 0x000e2400000e0000 */
[----:B------:R-:W-:Y:S01]  /*1fee0*/  @!P1 IMAD.MOV.U32 R3, RZ, RZ, R7 ;  /* 0x000000ffff039224 */ /* 0x000fe200078e0007 */
[----:B------:R-:W-:-:S04]  /*1fef0*/  IADD3 R7, R4, 0x20, RZ ;  /* 0x0000002004077810 */ /* 0x000fc80007ffe0ff */
        /* <DEDUP_REMOVED lines=17> */
[----:B-1----:R-:W-:Y:S01]  /*20010*/  @!P1 IMAD.X R7, RZ, RZ, R2, P4 ;  /* 0x000000ffff079224 */ /* 0x002fe200020e0602 */
[----:B------:R-:W-:Y:S02]  /*20020*/  @!P1 MOV R2, R14 ;  /* 0x0000000e00029202 */ /* 0x000fe40000000f00 */
[----:B------:R-:W0:Y:S01]  /*20030*/  SHFL.IDX PT, R14, R0, 0x4, 0x181f ;  /* 0x00981f00000e7f89 */ /* 0x000e2200000e0000 */
[----:B------:R-:W-:Y:S02]  /*20040*/  @!P1 IMAD.MOV.U32 R3, RZ, RZ, R7 ;  /* 0x000000ffff039224 */ /* 0x000fe400078e0007 */
[----:B------:R-:W-:-:S03]  /*20050*/  VIADD R7, R4, 0x40 ;  /* 0x0000004004077836 */ /* 0x000fc60000000000 */
        /* <DEDUP_REMOVED lines=27> */
[----:B0-----:R-:W-:Y:S01]  /*20210*/  @!P1 LEA R14, P4, R32, R14, 0x1 ;  /* 0x0000000e200e9211 */ /* 0x001fe200078808ff */
[----:B------:R-:W0:Y:S04]  /*20220*/  SHFL.IDX PT, R5, R5, 0x7, 0x181f ;  /* 0x00f81f0005057f89 */ /* 0x000e2800000e0000 */
[----:B-1----:R-:W-:Y:S01]  /*20230*/  @!P1 IMAD.X R7, RZ, RZ, R2, P4 ;  /* 0x000000ffff079224 */ /* 0x002fe200020e0602 */
[----:B------:R-:W-:-:S02]  /*20240*/  @!P1 MOV R2, R14 ;  /* 0x0000000e00029202 */ /* 0x000fc40000000f00 */
[----:B------:R1:W2:Y:S01]  /*20250*/  SHFL.IDX PT, R14, R0, 0x7, 0x181f ;  /* 0x00f81f00000e7f89 */ /* 0x0002a200000e0000 */
[----:B------:R-:W-:-:S05]  /*20260*/  @!P1 IMAD.MOV.U32 R3, RZ, RZ, R7 ;  /* 0x000000ffff039224 */ /* 0x000fca00078e0007 */
[----:B------:R1:W-:Y:S04]  /*20270*/  @!P1 LDGSTS.E.BYPASS.LTC128B.128 [R37+0x15400], desc[UR48][R2.64], !P3 ;  /* 0x1540000002259fae */ /* 0x0003e8000d901d70 */
[----:B------:R1:W-:Y:S04]  /*20280*/  @!P1 LDGSTS.E.BYPASS.LTC128B.128 [R37+0x19400], desc[UR48][R2.64+0x80], !P2 ;  /* 0x1940008002259fae */ /* 0x0003e8000d101d70 */
[----:B0-----:R1:W-:Y:S02]  /*20290*/  @!P1 LDGSTS.E.BYPASS.LTC128B.128 [R37+0x1d400], desc[UR48][R2.64+0x100], !P0 ;  /* 0x1d40010002259fae */ /* 0x0013e4000c101d70 */
.L_x_4150:
[----:B-1----:R-:W-:Y:S01]  /*202a0*/  VIADD R3, R4, 0x70 ;  /* 0x0000007004037836 */ /* 0x002fe20000000000 */
[----:B------:R-:W-:Y:S04]  /*202b0*/  BSSY B0, `(.L_x_4013) ;  /* 0x000000b000007945 */ /* 0x000fe80003800000 */
[----:B------:R-:W-:-:S13]  /*202c0*/  ISETP.GE.AND P1, PT, R3, R6, PT ;  /* 0x000000060300720c */ /* 0x000fda0003f26270 */
[----:B------:R-:W-:Y:S05]  /*202d0*/  @P1 BRA `(.L_x_4014) ;  /* 0x0000000000201947 */ /* 0x000fea0003800000 */
[----:B--2---:R-:W-:-:S04]  /*202e0*/  LEA R2, P1, R32, R14, 0x1 ;  /* 0x0000000e20027211 */ /* 0x004fc800078208ff */
[----:B------:R-:W-:-:S05]  /*202f0*/  IADD3.X R3, RZ, R5, RZ, P1, !PT ;  /* 0x00000005ff037210 */ /* 0x000fca0000ffe4ff */
[----:B------:R-:W-:Y:S01]  /*20300*/  @!PT LDS RZ, [RZ] ;  /* 0x00000000fffff984 */ /* 0x000fe20000000800 */
[----:B------:R-:W-:Y:S01]  /*20310*/  @!PT LDS RZ, [RZ] ;  /* 0x00000000fffff984 */ /* 0x000fe20000000800 */
[----:B------:R-:W-:Y:S01]  /*20320*/  @!PT LDS RZ, [RZ] ;  /* 0x00000000fffff984 */ /* 0x000fe20000000800 */
[----:B------:R0:W-:Y:S04]  /*20330*/  LDGSTS.E.BYPASS.LTC128B.128 [R37+0x15c00], desc[UR48][R2.64], !P3 ;  /* 0x15c0000002257fae */ /* 0x0001e8000d901d70 */
[----:B------:R0:W-:Y:S04]  /*20340*/  LDGSTS.E.BYPASS.LTC128B.128 [R37+0x19c00], desc[UR48][R2.64+0x80], !P2 ;  /* 0x19c0008002257fae */ /* 0x0001e8000d101d70 */
[----:B------:R0:W-:Y:S02]  /*20350*/  LDGSTS.E.BYPASS.LTC128B.128 [R37+0x1dc00], desc[UR48][R2.64+0x100], !P0 ;  /* 0x1dc0010002257fae */ /* 0x0001e4000c101d70 */
.L_x_4014:
[----:B------:R-:W-:Y:S05]  /*20360*/  BSYNC B0 ;  /* 0x0000000000007941 */ /* 0x000fea0003800000 */
.L_x_4013:
[----:B------:R-:W-:Y:S01]  /*20370*/  NOP ;  /* 0x0000000000007918 */ /* 0x000fe20000000000 */
[----:B------:R-:W-:-:S13]  /*20380*/  PLOP3.LUT P0, PT, PT, PT, PT, 0x80, 0x0 ;  /* 0x000000000000781c */ /* 0x000fda0003f0f070 */
.L_x_4015:
[----:B------:R-:W-:Y:S02]  /*20390*/  PLOP3.LUT P1, PT, P1, P0, PT, 0xa2, 0x0 ;  /* 0x000000000000781c */ /* 0x000fe40000f21472 */
[----:B------:R-:W-:-:S08]  /*203a0*/  @P0 R2UR P1, UR4, R22 ;  /* 0x00000000160402ca */ /* 0x000fd00000020000 */
[----:B------:R-:W-:-:S05]  /*203b0*/  @P0 PLOP3.LUT P0, PT, P1, PT, PT, 0x80, 0x0 ;  /* 0x000000000000081c */ /* 0x000fca0000f0f070 */
[----:B------:R-:W-:Y:S01]  /*203c0*/  @!P1 SYNCS.ARRIVE.TRANS64.RED.A0T1 RZ, [UR4+0x30800], RZ ;  /* 0x030800ffffff99a7 */ /* 0x000fe20008200404 */
[----:B------:R-:W-:Y:S07]  /*203d0*/  @!P1 ARRIVES.LDGSTSBAR.64.TRANSCNT [UR4+0x30800] ;  /* 0x03080000ff0099b0 */ /* 0x000fee0008000a84 */
[----:B------:R-:W-:Y:S05]  /*203e0*/  @P0 BRA.U.ANY `(.L_x_4015) ;  /* 0xfffffffd00e80947 */ /* 0x000fea000393ffff */
[----:B0-----:R-:W3:Y:S02]  /*203f0*/  LDL.LU R2, [R1+0x28] ;  /* 0x0000280001027983 */ /* 0x001ee40000300800 */
[----:B---3--:R-:W-:-:S05]  /*20400*/  VIADD R2, R2, 0x1 ;  /* 0x0000000102027836 */ /* 0x008fca0000000000 */
[----:B------:R0:W-:Y:S01]  /*20410*/  STL [R1+0x28], R2 ;  /* 0x0000280201007387 */ /* 0x0001e20000100800 */
[----:B------:R-:W-:-:S04]  /*20420*/  LEA.HI R0, R2, R2, RZ, 0x1 ;  /* 0x0000000202007211 */ /* 0x000fc800078f08ff */
[----:B------:R-:W-:-:S05]  /*20430*/  LOP3.LUT R0, R0, 0xfffffffe, RZ, 0xc0, !PT ;  /* 0xfffffffe00007812 */ /* 0x000fca00078ec0ff */
[----:B------:R-:W-:-:S05]  /*20440*/  IMAD.IADD R0, R2, 0x1, -R0 ;  /* 0x0000000102007824 */ /* 0x000fca00078e0a00 */
[----:B------:R-:W-:Y:S01]  /*20450*/  SHF.L.U32 R3, R0, 0x1f, RZ ;  /* 0x0000001f00037819 */ /* 0x000fe200000006ff */
[----:B------:R-:W-:Y:S01]  /*20460*/  NOP ;  /* 0x0000000000007918 */ /* 0x000fe20000000000 */
[----:B0-----:R-:W3:Y:S01]  /*20470*/  LDL.LU R2, [R1+0x20] ;  /* 0x0000200001027983 */ /* 0x001ee20000300800 */
[----:B------:R0:W-:Y:S01]  /*20480*/  SYNCS.ARRIVE.TRANS64.A1T0 RZ, [R22+URZ+0x30800], RZ ;  /* 0x030800ff16ff79a7 */ /* 0x0001e2000810003f */
[----:B------:R-:W-:Y:S01]  /*20490*/  BSSY B0, `(.L_x_4016) ;  /* 0x0000004000007945 */ /* 0x000fe20003800000 */
[----:B------:R-:W1:Y:S01]  /*204a0*/  SYNCS.PHASECHK.TRANS64.TRYWAIT P0, [R22+URZ+0x30820], R3 ;  /* 0x03082003160075a7 */ /* 0x000e62000800017f */
[----:B---3--:R-:W-:Y:S02]  /*204b0*/  IADD3 R6, R2, -0x2, RZ ;  /* 0xfffffffe02067810 */ /* 0x008fe40007ffe0ff */
[----:B01----:R-:W-:Y:S05]  /*204c0*/  @!P0 BRA `(.L_x_4017) ;  /* 0x0000004c00688947 */ /* 0x003fea0003800000 */
.L_x_4151:
[----:B------:R-:W-:Y:S05]  /*204d0*/  BSYNC B0 ;  /* 0x0000000000007941 */ /* 0x000fea0003800000 */
.L_x_4016:
[----:B------:R-:W3:Y:S01]  /*204e0*/  LDL R0, [R1+0x8] ;  /* 0x0000080001007983 */ /* 0x000ee20000100800 */
        /* <DEDUP_REMOVED lines=10> */
.L_x_4032:
[----:B------:R-:W3:Y:S01]  /*20590*/  LDL R4, [R1+0xc] ;  /* 0x00000c0001047983 */ /* 0x000ee20000100800 */
[----:B------:R-:W1:Y:S03]  /*205a0*/  LDC R7, c[0x0][0x430] ;  /* 0x00010c00ff077b82 */ /* 0x000e660000000800 */
[----:B------:R-:W4:Y:S04]  /*205b0*/  LDL R8, [R1+0x10] ;  /* 0x0000100001087983 */ /* 0x000f280000100800 */
[----:B------:R-:W2:Y:S01]  /*205c0*/  LDL R11, [R1+0x38] ;  /* 0x00003800010b7983 */ /* 0x000ea20000100800 */
[----:B------:R-:W0:Y:S02]  /*205d0*/  S2R R0, SR_TID.X ;  /* 0x0000000000007919 */ /* 0x000e240000002100 */
[----:B0-----:R-:W-:-:S04]  /*205e0*/  LOP3.LUT R0, R0, 0x7f, RZ, 0xc0, !PT ;  /* 0x0000007f00007812 */ /* 0x001fc800078ec0ff */
[----:B------:R-:W-:Y:S02]  /*205f0*/  SHF.R.U32.HI R2, RZ, 0x3, R0 ;  /* 0x00000003ff027819 */ /* 0x000fe40000011600 */
[----:B------:R-:W0:Y:S01]  /*20600*/  S2R R0, SR_TID.X ;  /* 0x0000000000007919 */ /* 0x000e220000002100 */
[----:B-1----:R-:W-:-:S13]  /*20610*/  ISETP.NE.AND P0, PT, R7, 0x1, PT ;  /* 0x000000010700780c */ /* 0x002fda0003f05270 */
[----:B------:R-:W1:Y:S01]  /*20620*/  @P0 LDC R3, c[0x0][0x438] ;  /* 0x00010e00ff030b82 */ /* 0x000e620000000800 */
[----:B0-----:R-:W-:-:S05]  /*20630*/  IMAD.SHL.U32 R0, R0, 0x10, RZ ;  /* 0x0000001000007824 */ /* 0x001fca00078e00ff */
[----:B------:R-:W-:Y:S02]  /*20640*/  LOP3.LUT R0, R2, 0x70, R0, 0xf8, !PT ;  /* 0x0000007002007812 */ /* 0x000fe400078ef800 */
[----:B------:R-:W0:Y:S02]  /*20650*/  @P0 LDC R2, c[0x0][0x434] ;  /* 0x00010d00ff020b82 */ /* 0x000e240000000800 */
[----:B------:R-:W-:Y:S01]  /*20660*/  ISETP.GT.U32.AND P4, PT, R0, 0x5f, PT ;  /* 0x0000005f0000780c */ /* 0x000fe20003f84070 */
[----:B------:R-:W-:Y:S01]  /*20670*/  VIADD R26, R10, 0x1 ;  /* 0x000000010a1a7836 */ /* 0x000fe20000000000 */
[----:B------:R-:W-:Y:S05]  /*20680*/  YIELD ;  /* 0x0000000000007946 */ /* 0x000fea0003800000 */
[----:B------:R-:W-:Y:S01]  /*20690*/  MOV R25, R6 ;  /* 0x0000000600197202 */ /* 0x000fe20000000f00 */
[----:B---3--:R-:W-:-:S05]  /*206a0*/  IMAD R9, R6, 0x60, R4 ;  /* 0x0000006006097824 */ /* 0x008fca00078e0204 */
[----:B------:R-:W4:Y:S01]  /*206b0*/  @!P4 LDC.64 R4, c[0x0][0x428] ;  /* 0x00010a00ff04cb82 */ /* 0x000f220000000a00 */
[----:B------:R-:W-:-:S04]  /*206c0*/  IMAD.IADD R9, R0, 0x1, R9 ;  /* 0x0000000100097824 */ /* 0x000fc800078e0209 */
[----:B0-----:R-:W-:Y:S01]  /*206d0*/  @P0 IMAD.HI.U32 R2, R9, R2, RZ ;  /* 0x0000000209020227 */ /* 0x001fe200078e00ff */
[----:B------:R-:W-:-:S04]  /*206e0*/  MOV R0, R9 ;  /* 0x0000000900007202 */ /* 0x000fc80000000f00 */
[----:B-1----:R-:W-:-:S04]  /*206f0*/  @P0 SHF.R.U32.HI R0, RZ, R3, R2 ;  /* 0x00000003ff000219 */ /* 0x002fc80000011602 */
[--C-:B------:R-:W-:Y:S01]  /*20700*/  @!P4 SHF.R.S32.HI R3, RZ, 0x1f, R0.reuse ;  /* 0x0000001fff03c819 */ /* 0x100fe20000011400 */
[----:B------:R-:W-:Y:S02]  /*20710*/  @!P4 IMAD.MOV.U32 R2, RZ, RZ, R0 ;  /* 0x000000ffff02c224 */ /* 0x000fe400078e0000 */
[-C--:B----4-:R-:W-:Y:S02]  /*20720*/  @!P4 IMAD R8, R8, R4.reuse, RZ ;  /* 0x000000040808c224 */ /* 0x090fe400078e02ff */
[----:B------:R-:W-:-:S04]  /*20730*/  @!P4 IMAD.WIDE.U32 R2, R31, R4, R2 ;  /* 0x000000041f02c225 */ /* 0x000fc800078e0002 */
[----:B------:R-:W-:Y:S02]  /*20740*/  @!P4 IMAD R8, R31, R5, R8 ;  /* 0x000000051f08c224 */ /* 0x000fe400078e0208 */
[----:B------:R-:W0:Y:S01]  /*20750*/  @!P4 LDC.64 R4, c[0x0][0x418] ;  /* 0x00010600ff04cb82 */ /* 0x000e220000000a00 */
[----:B------:R-:W-:Y:S01]  /*20760*/  IADD3 R0, -R0, RZ, RZ ;  /* 0x000000ff00007210 */ /* 0x000fe20007ffe1ff */
[----:B------:R-:W-:-:S04]  /*20770*/  @!P4 IMAD.IADD R3, R8, 0x1, R3 ;  /* 0x000000010803c824 */ /* 0x000fc800078e0203 */
[----:B------:R-:W-:Y:S02]  /*20780*/  IMAD R9, R7, R0, R9 ;  /* 0x0000000007097224 */ /* 0x000fe400078e0209 */
[----:B------:R-:W-:Y:S01]  /*20790*/  IMAD.MOV.U32 R0, RZ, RZ, RZ ;  /* 0x000000ffff007224 */ /* 0x000fe200078e00ff */
[----:B0-----:R-:W-:-:S04]  /*207a0*/  @!P4 LEA R4, P0, R2, R4, 0x2 ;  /* 0x000000040204c211 */ /* 0x001fc800078010ff */
[----:B------:R-:W-:-:S05]  /*207b0*/  @!P4 LEA.HI.X R5, R2, R5, R3, 0x2, P0 ;  /* 0x000000050205c211 */ /* 0x000fca00000f1403 */
[----:B------:R0:W5:Y:S01]  /*207c0*/  @!P4 LDG.E R0, desc[UR48][R4.64] ;  /* 0x000000300400c981 */ /* 0x000162000c1e1900 */
[----:B--2---:R-:W-:Y:S02]  /*207d0*/  ISETP.NE.AND P4, PT, R11, 0x3, PT ;  /* 0x000000030b00780c */ /* 0x004fe40003f85270 */
[----:B------:R-:W-:-:S04]  /*207e0*/  ISETP.NE.AND P0, PT, R26, 0x2, PT ;  /* 0x000000021a00780c */ /* 0x000fc80003f05270 */
[----:B------:R-:W-:Y:S02]  /*207f0*/  SEL R28, RZ, 0x1, P0 ;  /* 0x00000001ff1c7807 */ /* 0x000fe40000000000 */
[----:B------:R-:W-:Y:S02]  /*20800*/  SEL R26, R26, RZ, P0 ;  /* 0x000000ff1a1a7207 */ /* 0x000fe40000000000 */
[----:B------:R-:W-:-:S03]  /*20810*/  LOP3.LUT R28, R17, R28, RZ, 0x3c, !PT ;  /* 0x0000001c111c7212 */ /* 0x000fc600078e3cff */
[----:B0-----:R-:W-:Y:S05]  /*20820*/  @!P4 BRA `(.L_x_4020) ;  /* 0x000000000004c947 */ /* 0x001fea0003800000 */
[----:B------:R-:W-:Y:S01]  /*20830*/  BPT.TRAP 0x1 ;  /* 0x000000040000795c */ /* 0x000fe20000300000 */
.L_x_4020:
[----:B------:R-:W-:Y:S01]  /*20840*/  IMAD R7, R26, 0x8, R22 ;  /* 0x000000081a077824 */ /* 0x000fe200078e0216 */
[----:B------:R-:W-:Y:S01]  /*20850*/  SHF.L.U32 R2, R28, 0x1f, RZ ;  /* 0x0000001f1c027819 */ /* 0x000fe200000006ff */
[----:B------:R-:W-:Y:S03]  /*20860*/  BSSY B1, `(.L_x_4021) ;  /* 0x0000003000017945 */ /* 0x000fe60003800000 */
[----:B------:R-:W0:Y:S02]  /*20870*/  SYNCS.PHASECHK.TRANS64.TRYWAIT P0, [R7+URZ+0x30840], R2 ;  /* 0x03084002070075a7 */ /* 0x000e24000800017f */
[----:B0-----:R-:W-:Y:S05]  /*20880*/  @!P0 BRA `(.L_x_4022) ;  /* 0x00000048008c8947 */ /* 0x001fea0003800000 */
.L_x_4152:
[----:B------:R-:W-:Y:S05]  /*20890*/  BSYNC B1 ;  /* 0x0000000000017941 */ /* 0x000fea0003800000 */
.L_x_4021:
[----:B------:R-:W2:Y:S01]  /*208a0*/  LDL R3, [R1] ;  /* 0x0000000001037983 */ /* 0x000ea20000100800 */
[----:B------:R-:W-:Y:S01]  /*208b0*/  SHF.R.S32.HI R20, RZ, 0x1f, R9 ;  /* 0x0000001fff147819 */ /* 0x000fe20000011409 */
[----:B------:R-:W-:Y:S01]  /*208c0*/  ULDC.64 UR4, c[0x0][0x300] ;  /* 0x0000c00000047ab9 */ /* 0x000fe20000000a00 */
[----:B-----5:R-:W-:Y:S01]  /*208d0*/  SHF.R.S32.HI R21, RZ, 0x1f, R0 ;  /* 0x0000001fff157819 */ /* 0x020fe20000011400 */
[----:B------:R-:W-:Y:S01]  /*208e0*/  ULDC.64 UR6, c[0x0][0x2e8] ;  /* 0x0000ba0000067ab9 */ /* 0x000fe20000000a00 */
[----:B------:R-:W-:Y:S02]  /*208f0*/  IMAD R5, R26, 0x4800, R36 ;  /* 0x000048001a057824 */ /* 0x000fe400078e0224 */
[----:B------:R-:W-:-:S04]  /*20900*/  IMAD R4, R20, UR4, RZ ;  /* 0x0000000414047c24 */ /* 0x000fc8000f8e02ff */
[----:B------:R-:W-:Y:S01]  /*20910*/  IMAD R4, R9, UR5, R4 ;  /* 0x0000000509047c24 */ /* 0x000fe2000f8e0204 */
[C---:B--2---:R-:W-:Y:S02]  /*20920*/  LOP3.LUT P5, RZ, R3.reuse, 0x2, RZ, 0xc0, !PT ;  /* 0x0000000203ff7812 */ /* 0x044fe400078ac0ff */
[----:B------:R-:W-:Y:S01]  /*20930*/  LOP3.LUT P4, RZ, R3, 0x1, RZ, 0xc0, !PT ;  /* 0x0000000103ff7812 */ /* 0x000fe2000788c0ff */
        /* <DEDUP_REMOVED lines=8> */
[----:B------:R-:W-:Y:S01]  /*209c0*/  IMAD.WIDE.U32 R2, R18, UR4, R2 ;  /* 0x0000000412027c25 */ /* 0x000fe2000f8e0002 */
[----:B------:R-:W-:-:S03]  /*209d0*/  UMOV UR4, 0xffffffff ;  /* 0xffffffff00047882 */ /* 0x000fc60000000000 */
[----:B------:R-:W-:Y:S01]  /*209e0*/  IMAD R6, R18, UR5, R3 ;  /* 0x0000000512067c24 */ /* 0x000fe2000f8e0203 */
[----:B------:R-:W-:-:S04]  /*209f0*/  LEA R8, P0, R2, UR6, 0x1 ;  /* 0x0000000602087c11 */ /* 0x000fc8000f8008ff */
[----:B------:R-:W-:Y:S01]  /*20a00*/  LEA.HI.X R6, R2, UR7, R6, 0x1, P0 ;  /* 0x0000000702067c11 */ /* 0x000fe200080f0c06 */
[----:B------:R-:W-:Y:S08]  /*20a10*/  BRA.DIV UR4, `(.L_x_4023) ;  /* 0x0000004a043c7947 */ /* 0x000ff0000b800000 */
[----:B------:R-:W2:Y:S01]  /*20a20*/  LDL R3, [R1] ;  /* 0x0000000001037983 */ /* 0x000ea20000100800 */
[----:B------:R-:W-:Y:S01]  /*20a30*/  IMAD.SHL.U32 R4, R32, 0x2, RZ ;  /* 0x0000000220047824 */ /* 0x000fe200078e00ff */
[----:B------:R-:W-:Y:S02]  /*20a40*/  LEA R5, R5, R22, 0x1 ;  /* 0x0000001605057211 */ /* 0x000fe400078e08ff */
[----:B------:R-:W0:Y:S04]  /*20a50*/  SHFL.IDX PT, R2, R8, RZ, 0x181f ;  /* 0x00181fff08027589 */ /* 0x000e2800000e0000 */
[----:B------:R-:W-:Y:S01]  /*20a60*/  SHFL.IDX PT, R34, R6, 0x2, 0x181f ;  /* 0x00581f0006227f89 */ /* 0x000fe200000e0000 */
[----:B0-----:R-:W-:Y:S02]  /*20a70*/  IADD3 R2, P0, R2, R4, RZ ;  /* 0x0000000402027210 */ /* 0x001fe40007f1e0ff */
[----:B--2---:R-:W-:-:S02]  /*20a80*/  LOP3.LUT P6, RZ, R3, 0x4, RZ, 0xc0, !PT ;  /* 0x0000000403ff7812 */ /* 0x004fc400078cc0ff */
[----:B------:R-:W0:Y:S02]  /*20a90*/  SHFL.IDX PT, R3, R6, RZ, 0x181f ;  /* 0x00181fff06037589 */ /* 0x000e2400000e0000 */
[----:B0-----:R-:W-:-:S09]  /*20aa0*/  IMAD.X R3, RZ, RZ, R3, P0 ;  /* 0x000000ffff037224 */ /* 0x001fd200000e0603 */
        /* <DEDUP_REMOVED lines=32> */
.L_x_4166:
[----:B------:R-:W3:Y:S01]  /*20cb0*/  LDL R3, [R1] ;  /* 0x0000000001037983 */ /* 0x000ee20000100800 */
[----:B--2---:R-:W-:Y:S02]  /*20cc0*/  IADD3 R2, P0, R2, R4, RZ ;  /* 0x0000000402027210 */ /* 0x004fe40007f1e0ff */
[----:B---3--:R-:W-:-:S03]  /*20cd0*/  LOP3.LUT P6, RZ, R3, 0x4, RZ, 0xc0, !PT ;  /* 0x0000000403ff7812 */ /* 0x008fc600078cc0ff */
[----:B------:R-:W-:Y:S01]  /*20ce0*/  IMAD.X R3, RZ, RZ, R34, P0 ;  /* 0x000000ffff037224 */ /* 0x000fe200000e0622 */
[----:B------:R-:W-:-:S09]  /*20cf0*/  PLOP3.LUT P0, PT, PT, PT, PT, 0x80, 0x0 ;  /* 0x000000000000781c */ /* 0x000fd20003f0f070 */
[----:B------:R-:W-:Y:S01]  /*20d00*/  @!PT LDS RZ, [RZ] ;  /* 0x00000000fffff984 */ /* 0x000fe20000000800 */
[----:B------:R-:W-:Y:S01]  /*20d10*/  @!PT LDS RZ, [RZ] ;  /* 0x00000000fffff984 */ /* 0x000fe20000000800 */
[----:B------:R-:W-:Y:S01]  /*20d20*/  @!PT LDS RZ, [RZ] ;  /* 0x00000000fffff984 */ /* 0x000fe20000000800 */
[----:B------:R1:W-:Y:S04]  /*20d30*/  LDGSTS.E.BYPASS.LTC128B.128 [R5+0x20c00], desc[UR48][R2.64], !P6 ;  /* 0x20c0000002057fae */ /* 0x0003e8000f101d70 */
[----:B------:R1:W-:Y:S04]  /*20d40*/  LDGSTS.E.BYPASS.LTC128B.128 [R5+0x23c00], desc[UR48][R2.64+0x80], !P5 ;  /* 0x23c0008002057fae */ /* 0x0003e8000e901d70 */
[----:B------:R1:W-:Y:S01]  /*20d50*/  LDGSTS.E.BYPASS.LTC128B.128 [R5+0x26c00], desc[UR48][R2.64+0x100], !P4 ;  /* 0x26c0010002057fae */ /* 0x0003e2000e101d70 */
[----:B------:R-:W-:Y:S01]  /*20d60*/  NOP ;  /* 0x0000000000007918 */ /* 0x000fe20000000000 */
.L_x_4024:
[----:B------:R-:W-:Y:S02]  /*20d70*/  PLOP3.LUT P4, PT, P4, P0, PT, 0xa2, 0x0 ;  /* 0x000000000000781c */ /* 0x000fe40002781472 */
[----:B------:R-:W-:-:S08]  /*20d80*/  @P0 R2UR P4, UR4, R7 ;  /* 0x00000000070402ca */ /* 0x000fd00000080000 */
[----:B------:R-:W-:-:S05]  /*20d90*/  @P0 PLOP3.LUT P0, PT, P4, PT, PT, 0x80, 0x0 ;  /* 0x000000000000081c */ /* 0x000fca000270f070 */
[----:B------:R-:W-:Y:S01]  /*20da0*/  @!P4 SYNCS.ARRIVE.TRANS64.RED.A0T1 RZ, [UR4+0x30830], RZ ;  /* 0x030830ffffffc9a7 */ /* 0x000fe20008200404 */
[----:B------:R-:W-:Y:S07]  /*20db0*/  @!P4 ARRIVES.LDGSTSBAR.64.TRANSCNT [UR4+0x30830] ;  /* 0x03083000ff00c9b0 */ /* 0x000fee0008000a84 */
[----:B------:R-:W-:Y:S05]  /*20dc0*/  @P0 BRA.U.ANY `(.L_x_4024) ;  /* 0xfffffffd00e80947 */ /* 0x000fea000393ffff */
[----:B------:R-:W-:Y:S01]  /*20dd0*/  NOP ;  /* 0x0000000000007918 */ /* 0x000fe20000000000 */
[----:B-1----:R-:W2:Y:S02]  /*20de0*/  LDL R2, [R1+0x38] ;  /* 0x0000380001027983 */ /* 0x002ea40000100800 */
[----:B--2---:R-:W-:-:S13]  /*20df0*/  ISETP.NE.AND P5, PT, R2, 0x3, PT ;  /* 0x000000030200780c */ /* 0x004fda0003fa5270 */
[----:B------:R-:W-:Y:S05]  /*20e00*/  @!P5 BRA `(.L_x_4025) ;  /* 0x000000000004d947 */ /* 0x000fea0003800000 */
[----:B------:R-:W-:Y:S01]  /*20e10*/  BPT.TRAP 0x1 ;  /* 0x000000040000795c */ /* 0x000fe20000300000 */
.L_x_4025:
[----:B------:R1:W-:Y:S01]  /*20e20*/  SYNCS.ARRIVE.TRANS64.A1T0 RZ, [R7+URZ+0x30830], RZ ;  /* 0x030830ff07ff79a7 */ /* 0x0003e2000810003f */
[----:B------:R-:W-:Y:S05]  /*20e30*/  @!P5 BRA `(.L_x_4026) ;  /* 0x000000000004d947 */ /* 0x000fea0003800000 */
[----:B------:R-:W-:Y:S01]  /*20e40*/  BPT.TRAP 0x1 ;  /* 0x000000040000795c */ /* 0x000fe20000300000 */
.L_x_4026:
[----:B------:R-:W-:Y:S01]  /*20e50*/  SHF.L.U32 R2, R17, 0x1f, RZ ;  /* 0x0000001f11027819 */ /* 0x000fe200000006ff */
[----:B------:R-:W-:Y:S01]  /*20e60*/  BSSY B1, `(.L_x_4027) ;  /* 0x0000004000017945 */ /* 0x000fe20003800000 */
[----:B0-----:R-:W-:-:S04]  /*20e70*/  LEA R6, R10, R22, 0x3 ;  /* 0x000000160a067211 */ /* 0x001fc800078e18ff */
[----:B------:R-:W0:Y:S02]  /*20e80*/  SYNCS.PHASECHK.TRANS64.TRYWAIT P0, [R6+URZ+0x30860], R2 ;  /* 0x03086002060075a7 */ /* 0x000e24000800017f */
[----:B0-----:R-:W-:Y:S05]  /*20e90*/  @!P0 BRA `(.L_x_4028) ;  /* 0x0000004c00188947 */ /* 0x001fea0003800000 */
.L_x_4167:
[----:B------:R-:W-:Y:S05]  /*20ea0*/  BSYNC B1 ;  /* 0x0000000000017941 */ /* 0x000fea0003800000 */
.L_x_4027:
[----:B------:R-:W1:Y:S01]  /*20eb0*/  LDL R5, [R1+0x4] ;  /* 0x0000040001057983 */ /* 0x000e620000100800 */
[----:B------:R-:W2:Y:S01]  /*20ec0*/  S2R R3, SR_TID.X ;  /* 0x0000000000037919 */ /* 0x000ea20000002100 */
[----:B------:R-:W-:Y:S01]  /*20ed0*/  UMOV UR4, 0xffffffff ;  /* 0xffffffff00047882 */ /* 0x000fe20000000000 */
[----:B--2---:R-:W-:-:S04]  /*20ee0*/  LOP3.LUT R3, R3, 0x7f, RZ, 0xc0, !PT ;  /* 0x0000007f03037812 */ /* 0x004fc800078ec0ff */
[----:B------:R-:W-:Y:S01]  /*20ef0*/  SHF.R.U32.HI R3, RZ, 0x3, R3 ;  /* 0x00000003ff037819 */ /* 0x000fe20000011603 */
[----:B-1----:R-:W-:Y:S02]  /*20f00*/  IMAD R7, R30, -0x60, R5 ;  /* 0xffffffa01e077824 */ /* 0x002fe400078e0205 */
[----:B------:R-:W-:Y:S02]  /*20f10*/  IMAD R5, R10, 0x4800, R36 ;  /* 0x000048000a057824 */ /* 0x000fe400078e0224 */
[----:B------:R-:W-:Y:S01]  /*20f20*/  IMAD.IADD R7, R7, 0x1, -R3 ;  /* 0x0000000107077824 */ /* 0x000fe200078e0a03 */
[----:B------:R-:W-:Y:S06]  /*20f30*/  BRA.DIV UR4, `(.L_x_4029) ;  /* 0x0000004e04047947 */ /* 0x000fec000b800000 */
[----:B0-----:R-:W0:Y:S01]  /*20f40*/  SHFL.IDX PT, R2, R23, RZ, 0x181f ;  /* 0x00181fff17027589 */ /* 0x001e2200000e0000 */
[----:B------:R-:W-:-:S03]  /*20f50*/  LEA R5, R5, R22, 0x1 ;  /* 0x0000001605057211 */ /* 0x000fc600078e08ff */
        /* <DEDUP_REMOVED lines=51> */
.L_x_4181:
        /* <DEDUP_REMOVED lines=17> */
[----:B------:R-:W-:Y:S01]  /*213a0*/  IMAD R21, R21, UR4, RZ ;  /* 0x0000000415157c24 */ /* 0x000fe2000f8e02ff */
[----:B------:R-:W-:-:S03]  /*213b0*/  IADD3 R3, R3, R7, RZ ;  /* 0x0000000703037210 */ /* 0x000fc60007ffe0ff */
[C---:B------:R-:W-:Y:S02]  /*213c0*/  IMAD R21, R0.reuse, UR5, R21 ;  /* 0x0000000500157c24 */ /* 0x040fe4000f8e0215 */
[----:B------:R-:W-:Y:S01]  /*213d0*/  IMAD.WIDE.U32 R2, R0, UR4, R2 ;  /* 0x0000000400027c25 */ /* 0x000fe2000f8e0002 */
        /* <DEDUP_REMOVED lines=8> */
.L_x_4030:
        /* <DEDUP_REMOVED lines=11> */
.L_x_4031:
[----:B------:R-:W2:Y:S01]  /*21510*/  LDL R0, [R1+0x8] ;  /* 0x0000080001007983 */ /* 0x000ea20000100800 */
[----:B------:R0:W-:Y:S01]  /*21520*/  SYNCS.ARRIVE.TRANS64.A1T0 RZ, [R6+URZ+0x30850], RZ ;  /* 0x030850ff06ff79a7 */ /* 0x0001e2000810003f */
[----:B------:R-:W-:Y:S01]  /*21530*/  MOV R10, R26 ;  /* 0x0000001a000a7202 */ /* 0x000fe20000000f00 */
[----:B------:R-:W-:Y:S02]  /*21540*/  IMAD.MOV.U32 R17, RZ, RZ, R28 ;  /* 0x000000ffff117224 */ /* 0x000fe400078e001c */
[----:B------:R-:W-:Y:S02]  /*21550*/  IMAD.MOV.U32 R30, RZ, RZ, R25 ;  /* 0x000000ffff1e7224 */ /* 0x000fe400078e0019 */
[C---:B0-----:R-:W-:Y:S01]  /*21560*/  VIADD R6, R25.reuse, 0xffffffff ;  /* 0xffffffff19067836 */ /* 0x041fe20000000000 */
[----:B--2---:R-:W-:-:S13]  /*21570*/  ISETP.GT.AND P0, PT, R25, R0, PT ;  /* 0x000000001900720c */ /* 0x004fda0003f04270 */
[----:B------:R-:W-:Y:S05]  /*21580*/  @P0 BRA `(.L_x_4032) ;  /* 0xfffffff000000947 */ /* 0x000fea000383ffff */
.L_x_4019:
[----:B------:R-:W-:Y:S05]  /*21590*/  BSYNC B0 ;  /* 0x0000000000007941 */ /* 0x000fea0003800000 */
.L_x_4018:
        /* <DEDUP_REMOVED lines=17> */
.L_x_4034:
[----:B------:R-:W-:Y:S05]  /*216b0*/  BSYNC B0 ;  /* 0x0000000000007941 */ /* 0x000fea0003800000 */
.L_x_4033:
[----:B------:R-:W3:Y:S02]  /*216c0*/  LDL R0, [R1+0x38] ;  /* 0x0000380001007983 */ /* 0x000ee40000100800 */
[----:B---3--:R-:W-:-:S13]  /*216d0*/  ISETP.NE.AND P0, PT, R0, 0x3, PT ;  /* 0x000000030000780c */ /* 0x008fda0003f05270 */
[----:B------:R-:W-:Y:S05]  /*216e0*/  @!P0 BRA `(.L_x_4035) ;  /* 0x0000000000048947 */ /* 0x000fea0003800000 */
[----:B------:R-:W-:Y:S01]  /*216f0*/  BPT.TRAP 0x1 ;  /* 0x000000040000795c */ /* 0x000fe20000300000 */
.L_x_4035:
[----:B------:R-:W3:Y:S01]  /*21700*/  LDL.LU R2, [R1+0x4] ;  /* 0x0000040001027983 */ /* 0x000ee20000300800 */
[----:B------:R-:W-:Y:S01]  /*21710*/  LEA R0, R26, R22, 0x3 ;  /* 0x000000161a007211 */ /* 0x000fe200078e18ff */
[----:B------:R-:W-:Y:S01]  /*21720*/  BSSY B0, `(.L_x_4036) ;  /* 0x0000005000007945 */ /* 0x000fe20003800000 */
[----:B0-----:R-:W-:-:S04]  /*21730*/  SHF.L.U32 R3, R28, 0x1f, RZ ;  /* 0x0000001f1c037819 */ /* 0x001fc800000006ff */
[----:B------:R-:W0:Y:S01]  /*21740*/  SYNCS.PHASECHK.TRANS64.TRYWAIT P0, [R0+URZ+0x30860], R3 ;  /* 0x03086003000075a7 */ /* 0x000e22000800017f */
[----:B---3--:R-:W-:Y:S01]  /*21750*/  IMAD R6, R25, -0x60, R2 ;  /* 0xffffffa019067824 */ /* 0x008fe200078e0202 */
[----:B0-----:R-:W-:Y:S06]  /*21760*/  @!P0 BRA `(.L_x_4037) ;  /* 0x0000004c00088947 */ /* 0x001fec0003800000 */
.L_x_4182:
[----:B------:R-:W-:Y:S05]  /*21770*/  BSYNC B0 ;  /* 0x0000000000007941 */ /* 0x000fea0003800000 */
.L_x_4036:
        /* <DEDUP_REMOVED lines=12> */
[----:B------:R-:W-:Y:S02]  /*21840*/  LEA R4, R7, R22, 0x1 ;  /* 0x0000001607047211 */ /* 0x000fe400078e08ff */
[----:B------:R-:W-:Y:S01]  /*21850*/  ISETP.LT.OR P4, PT, R6, 0x1, P2 ;  /* 0x000000010600780c */ /* 0x000fe20001781670 */
[----:B------:R-:W-:Y:S01]  /*21860*/  SHFL.IDX PT, R7, R24, 0x1, 0x181f ;  /* 0x00381f0018077f89 */ /* 0x000fe200000e0000 */
[----:B------:R-:W-:-:S04]  /*21870*/  ISETP.GE.AND P1, PT, R35, UR4, PT ;  /* 0x0000000423007c0c */ /* 0x000fc8000bf26270 */
[----:B------:R-:W-:Y:S02]  /*21880*/  ISETP.LT.OR P3, PT, R6, 0x1, P1 ;  /* 0x000000010600780c */ /* 0x000fe40000f61670 */
        /* <DEDUP_REMOVED lines=20> */
[----:B------:R-:W0:Y:S02]  /*219d0*/  SHFL.IDX PT, R14, R23, 0x3, 0x181f ;  /* 0x00781f00170e7f89 */ /* 0x000e2400000e0000 */
[----:B-1----:R-:W-:-:S02]  /*219e0*/  IADD3.X R3, RZ, R7, RZ, P3, !PT ;  /* 0x00000007ff037210 */ /* 0x002fc40001ffe4ff */
[----:B------:R-:W1:Y:S01]  /*219f0*/  SHFL.IDX PT, R7, R24, 0x3, 0x181f ;  /* 0x00781f0018077f89 */ /* 0x000e6200000e0000 */
[----:B------:R-:W-:-:S04]  /*21a00*/  ISETP.LT.OR P3, PT, R6, 0x21, P1 ;  /* 0x000000210600780c */ /* 0x000fc80000f61670 */
[----:B------:R-:W-:Y:S01]  /*21a10*/  LDGSTS.E.BYPASS.LTC128B.128 [R4+0x1400], desc[UR48][R2.64], !P4 ;  /* 0x0140000002047fae */ /* 0x000fe2000e101d70 */
[----:B------:R-:W-:-:S08]  /*21a20*/  ISETP.LT.OR P4, PT, R6, 0x21, P0 ;  /* 0x000000210600780c */ /* 0x000fd00000781670 */
[----:B------:R-:W-:Y:S05]  /*21a30*/  LDGSTS.E.BYPASS.LTC128B.128 [R4+0x4400], desc[UR48][R2.64+0x80], !P3 ;  /* 0x0440008002047fae */ /* 0x000fea000d901d70 */
        /* <DEDUP_REMOVED lines=14> */
[----:B------:R0:W3:Y:S03]  /*21b20*/  SHFL.IDX PT, R14, R23, 0x5, 0x181f ;  /* 0x00b81f00170e7f89 */ /* 0x0000e600000e0000 */
[----:B-1----:R-:W-:Y:S01]  /*21b30*/  IMAD.X R3, RZ, RZ, R7, P3 ;  /* 0x000000ffff037224 */ /* 0x002fe200018e0607 */
[----:B------:R-:W-:-:S05]  /*21b40*/  ISETP.LT.OR P3, PT, R6, 0x41, P1 ;  /* 0x000000410600780c */ /* 0x000fca0000f61670 */
[----:B------:R0:W-:Y:S01]  /*21b50*/  LDGSTS.E.BYPASS.LTC128B.128 [R4+0x2400], desc[UR48][R2.64], !P4 ;  /* 0x0240000002047fae */ /* 0x0001e2000e101d70 */
[----:B------:R-:W-:-:S07]  /*21b60*/  ISETP.LT.OR P4, PT, R6, 0x41, P0 ;  /* 0x000000410600780c */ /* 0x000fce0000781670 */
[----:B------:R0:W-:Y:S06]  /*21b70*/  LDGSTS.E.BYPASS.LTC128B.128 [R4+0x5400], desc[UR48][R2.64+0x80], !P3 ;  /* 0x0540008002047fae */ /* 0x0001ec000d901d70 */
[----:B--2---:R0:W-:Y:S02]  /*21b80*/  LDGSTS.E.BYPASS.LTC128B.128 [R4+0x8400], desc[UR48][R2.64+0x100], !P4 ;  /* 0x0840010002047fae */ /* 0x0041e4000e101d70 */
.L_x_4196:
        /* <DEDUP_REMOVED lines=13> */
.L_x_4039:
[----:B------:R-:W-:Y:S02]  /*21c60*/  PLOP3.LUT P1, PT, P1, P0, PT, 0xa2, 0x0 ;  /* 0x000000000000781c */ /* 0x000fe40000f21472 */
[----:B------:R-:W-:-:S08]  /*21c70*/  @P0 R2UR P1, UR4, R0 ;  /* 0x00000000000402ca */ /* 0x000fd00000020000 */
[----:B------:R-:W-:-:S05]  /*21c80*/  @P0 PLOP3.LUT P0, PT, P1, PT, PT, 0x80, 0x0 ;  /* 0x000000000000081c */ /* 0x000fca0000f0f070 */
[----:B------:R-:W-:Y:S01]  /*21c90*/  @!P1 SYNCS.ARRIVE.TRANS64.RED.A0T1 RZ, [UR4+0x30850], RZ ;  /* 0x030850ffffff99a7 */ /* 0x000fe20008200404 */
[----:B------:R-:W-:Y:S07]  /*21ca0*/  @!P1 ARRIVES.LDGSTSBAR.64.TRANSCNT [UR4+0x30850] ;  /* 0x03085000ff0099b0 */ /* 0x000fee0008000a84 */
[----:B------:R-:W-:Y:S05]  /*21cb0*/  @P0 BRA.U.ANY `(.L_x_4039) ;  /* 0xfffffffd00e80947 */ /* 0x000fea000393ffff */
[----:B------:R-:W-:Y:S01]  /*21cc0*/  NOP ;  /* 0x0000000000007918 */ /* 0x000fe20000000000 */
[----:B0-----:R-:W2:Y:S02]  /*21cd0*/  LDL.LU R2, [R1+0x38] ;  /* 0x0000380001027983 */ /* 0x001ea40000300800 */
[----:B--2---:R-:W-:-:S13]  /*21ce0*/  ISETP.NE.AND P2, PT, R2, 0x3, PT ;  /* 0x000000030200780c */ /* 0x004fda0003f45270 */
[----:B------:R-:W-:Y:S05]  /*21cf0*/  @!P2 BRA `(.L_x_4040) ;  /* 0x000000000004a947 */ /* 0x000fea0003800000 */
[----:B------:R-:W-:Y:S01]  /*21d00*/  BPT.TRAP 0x1 ;  /* 0x000000040000795c */ /* 0x000fe20000300000 */
.L_x_4040:
[----:B------:R1:W-:Y:S01]  /*21d10*/  SYNCS.ARRIVE.TRANS64.A1T0 RZ, [R0+URZ+0x30850], RZ ;  /* 0x030850ff00ff79a7 */ /* 0x0003e2000810003f */
[----:B------:R-:W-:-:S05]  /*21d20*/  VIADD R26, R26, 0x1 ;  /* 0x000000011a1a7836 */ /* 0x000fca0000000000 */
[----:B------:R-:W-:-:S04]  /*21d30*/  ISETP.NE.AND P0, PT, R26, 0x2, PT ;  /* 0x000000021a00780c */ /* 0x000fc80003f05270 */
[----:B------:R-:W-:Y:S02]  /*21d40*/  SEL R3, RZ, 0x1, P0 ;  /* 0x00000001ff037807 */ /* 0x000fe40000000000 */
[----:B------:R-:W-:Y:S02]  /*21d50*/  SEL R26, R26, RZ, P0 ;  /* 0x000000ff1a1a7207 */ /* 0x000fe40000000000 */
[----:B-1----:R-:W-:-:S07]  /*21d60*/  LOP3.LUT R28, R28, R3, RZ, 0x3c, !PT ;  /* 0x000000031c1c7212 */ /* 0x002fce00078e3cff */
.L_x_3997:
[----:B------:R-:W-:Y:S05]  /*21d70*/  BSYNC B7 ;  /* 0x0000000000077941 */ /* 0x000fea0003800000 */
.L_x_3995:
[----:B------:R-:W2:Y:S02]  /*21d80*/  LDL R0, [R1] ;  /* 0x0000000001007983 */ /* 0x000ea40000100800 */
[----:B--2---:R-:W-:-:S13]  /*21d90*/  LOP3.LUT P0, RZ, R0, 0x20, RZ, 0xc0, !PT ;  /* 0x0000002000ff7812 */ /* 0x004fda000780c0ff */
        /* <DEDUP_REMOVED lines=10> */
.L_x_4041:
        /* <DEDUP_REMOVED lines=43> */
.L_x_4206:
[----:B------:R-:W-:Y:S02]  /*220f0*/  ULDC UR4, c[0x0][0xc38] ;  /* 0x00030e0000047ab9 */ /* 0x000fe40000000800 */
[----:B------:R-:W-:-:S04]  /*22100*/  IMAD.U32 R5, RZ, RZ, UR4 ;  /* 0x00000004ff057e24 */ /* 0x000fc8000f8e00ff */
[----:B-1----:R-:W-:-:S05]  /*22110*/  IMAD R14, R14, R5, RZ ;  /* 0x000000050e0e7224 */ /* 0x002fca00078e02ff */
[----:B------:R-:W-:-:S04]  /*22120*/  IADD3 R9, R8, R14, RZ ;  /* 0x0000000e08097210 */ /* 0x000fc80007ffe0ff */
[----:B------:R-:W-:-:S13]  /*22130*/  ISETP.GT.AND P6, PT, R9, R0, PT ;  /* 0x000000000900720c */ /* 0x000fda0003fc4270 */
[----:B------:R-:W-:Y:S05]  /*22140*/  @P6 BRA `(.L_x_4044) ;  /* 0x0000000000a46947 */ /* 0x000fea0003800000 */
.L_x_4047:
[----:B0-----:R-:W0:Y:S01]  /*22150*/  LDC R2, c[0x0][0xc3c] ;  /* 0x00030f00ff027b82 */ /* 0x001e220000000800 */
[----:B------:R-:W-:-:S05]  /*22160*/  VIADD R19, R19, 0x1f ;  /* 0x0000001f13137836 */ /* 0x000fca0000000000 */
[----:B0-----:R-:W-:-:S13]  /*22170*/  ISETP.GE.AND P6, PT, R19, R2, PT ;  /* 0x000000021300720c */ /* 0x001fda0003fc6270 */
[----:B------:R-:W-:Y:S05]  /*22180*/  @P6 BRA `(.L_x_4045) ;  /* 0x0000000400b86947 */ /* 0x000fea0003800000 */
[----:B------:R-:W0:Y:S01]  /*22190*/  S2R R3, SR_TID.X ;  /* 0x0000000000037919 */ /* 0x000e220000002100 */
[----:B------:R-:W-:Y:S02]  /*221a0*/  MOV R7, RZ ;  /* 0x000000ff00077202 */ /* 0x000fe40000000f00 */
        /* <DEDUP_REMOVED lines=29> */
.L_x_4214:
[----:B------:R-:W-:Y:S02]  /*22380*/  ULDC UR4, c[0x0][0xc38] ;  /* 0x00030e0000047ab9 */ /* 0x000fe40000000800 */
[----:B------:R-:W-:-:S04]  /*22390*/  IMAD.U32 R5, RZ, RZ, UR4 ;  /* 0x00000004ff057e24 */ /* 0x000fc8000f8e00ff */
[----:B-1----:R-:W-:-:S04]  /*223a0*/  IMAD R14, R14, R5, RZ ;  /* 0x000000050e0e7224 */ /* 0x002fc800078e02ff */
[----:B------:R-:W-:-:S05]  /*223b0*/  IMAD.IADD R9, R14, 0x1, R9 ;  /* 0x000000010e097824 */ /* 0x000fca00078e0209 */
[----:B------:R-:W-:-:S13]  /*223c0*/  ISETP.GT.AND P6, PT, R9, R0, PT ;  /* 0x000000000900720c */ /* 0x000fda0003fc4270 */
[----:B------:R-:W-:Y:S05]  /*223d0*/  @!P6 BRA `(.L_x_4047) ;  /* 0xfffffffc005ce947 */ /* 0x000fea000383ffff */
.L_x_4044:
        /* <DEDUP_REMOVED lines=9> */
.L_x_4219:
[----:B------:R-:W-:-:S13]  /*22470*/  ISETP.NE.AND P0, PT, R3, RZ, PT ;  /* 0x000000ff0300720c */ /* 0x000fda0003f05270 */
[----:B------:R-:W-:Y:S05]  /*22480*/  @!P0 BRA `(.L_x_4049) ;  /* 0x0000000000108947 */ /* 0x000fea0003800000 */
[----:B------:R-:W-:Y:S01]  /*22490*/  UMOV UR4, 0xffffffff ;  /* 0xffffffff00047882 */ /* 0x000fe20000000000 */
[----:B------:R-:W-:Y:S02]  /*224a0*/  VIADD R12, R8, 0xffffffff ;  /* 0xffffffff080c7836 */ /* 0x000fe40000000000 */
[----:B------:R-:W-:Y:S05]  /*224b0*/  BRA.DIV UR4, `(.L_x_4050) ;  /* 0x00000052041c7947 */ /* 0x000fea000b800000 */
[----:B------:R4:W0:Y:S02]  /*224c0*/  SHFL.IDX PT, R6, R2, R12, 0x1f ;  /* 0x00001f0c02067589 */ /* 0x00082400000e0000 */
.L_x_4049:
        /* <DEDUP_REMOVED lines=58> */
.L_x_4045:
[----:B------:R-:W-:Y:S01]  /*22870*/  UMOV UR4, URZ ;  /* 0x0000003f00047c82 */ /* 0x000fe20008000000 */
[----:B------:R-:W-:Y:S01]  /*22880*/  UMOV UR5, URZ ;  /* 0x0000003f00057c82 */ /* 0x000fe20008000000 */
[----:B------:R-:W-:Y:S01]  /*22890*/  ULDC UR6, c[0x0][0xc3c] ;  /* 0x00030f0000067ab9 */ /* 0x000fe20000000800 */
[----:B------:R-:W-:Y:S01]  /*228a0*/  MOV R16, R0 ;  /* 0x0000000000107202 */ /* 0x000fe20000000f00 */
[----:B------:R-:W-:Y:S01]  /*228b0*/  IMAD.U32 R17, RZ, RZ, UR4 ;  /* 0x00000004ff117e24 */ /* 0x000fe2000f8e00ff */
[----:B------:R-:W-:Y:S01]  /*228c0*/  MOV R19, UR6 ;  /* 0x0000000600137c02 */ /* 0x000fe20008000f00 */
[----:B------:R-:W-:-:S07]  /*228d0*/  IMAD.U32 R18, RZ, RZ, UR5 ;  /* 0x00000005ff127e24 */ /* 0x000fce000f8e00ff */
.L_x_4051:
        /* <DEDUP_REMOVED lines=10> */
.L_x_4042:
[----:B------:R-:W-:Y:S02]  /*22980*/  ULDC UR4, c[0x0][0xc3c] ;  /* 0x00030f0000047ab9 */ /* 0x000fe40000000800 */
[----:B-1----:R-:W-:-:S13]  /*22990*/  ISETP.GE.AND P0, PT, R19, UR4, PT ;  /* 0x0000000413007c0c */ /* 0x002fda000bf06270 */
[----:B------:R-:W-:Y:S05]  /*229a0*/  @!P0 BRA `(.L_x_4052) ;  /* 0xffffff9c00588947 */ /* 0x000fea000383ffff */
[----:B------:R-:W-:Y:S05]  /*229b0*/  BSYNC B8 ;  /* 0x0000000000087941 */ /* 0x000fea0003800000 */
.L_x_3947:
        /* <DEDUP_REMOVED lines=12> */
.L_x_4222:
[----:B------:R-:W-:Y:S05]  /*22a80*/  BSYNC B0 ;  /* 0x0000000000007941 */ /* 0x000fea0003800000 */
.L_x_4053:
[----:B------:R-:W-:-:S03]  /*22a90*/  UMOV UR4, 0xffffffff ;  /* 0xffffffff00047882 */ /* 0x000fc60000000000 */
[----:B------:R-:W-:Y:S05]  /*22aa0*/  BRA.DIV UR4, `(.L_x_4055) ;  /* 0x0000004a04dc7947 */ /* 0x000fea000b800000 */
[----:B0-----:R-:W0:Y:S02]  /*22ab0*/  S2R R0, SR_TID.X ;  /* 0x0000000000007919 */ /* 0x001e240000002100 */
[----:B0-----:R-:W-:-:S04]  /*22ac0*/  SHF.R.U32.HI R0, RZ, 0x5, R0 ;  /* 0x00000005ff007819 */ /* 0x001fc80000011600 */
[----:B------:R-:W-:-:S05]  /*22ad0*/  LOP3.LUT R0, R0, 0x3, RZ, 0xc0, !PT ;  /* 0x0000000300007812 */ /* 0x000fca00078ec0ff */
[----:B------:R0:W1:Y:S02]  /*22ae0*/  SHFL.IDX PT, R14, R0, RZ, 0x1f ;  /* 0x00001fff000e7589 */ /* 0x00006400000e0000 */
.L_x_4225:
[----:B-1----:R-:W-:-:S13]  /*22af0*/  ISETP.NE.AND P0, PT, R14, RZ, PT ;  /* 0x000000ff0e00720c */ /* 0x002fda0003f05270 */
[----:B------:R-:W-:Y:S05]  /*22b00*/  @P0 BRA `(.L_x_3717) ;  /* 0x0000000000880947 */ /* 0x000fea0003800000 */
[----:B------:R-:W-:-:S03]  /*22b10*/  UMOV UR4, 0xffffffff ;  /* 0xffffffff00047882 */ /* 0x000fc60000000000 */
[----:B------:R-:W-:Y:S05]  /*22b20*/  BRA.DIV UR4, `(.L_x_4056) ;  /* 0x0000004a04f07947 */ /* 0x000fea000b800000 */
[----:B------:R-:W-:-:S13]  /*22b30*/  ELECT P6, URZ, PT ;  /* 0x00000000003f782f */ /* 0x000fda00038c0000 */
.L_x_4228:
[----:B------:R-:W-:Y:S05]  /*22b40*/  @!P6 BRA `(.L_x_3717) ;  /* 0x000000000078e947 */ /* 0x000fea0003800000 */
[----:B------:R-:W-:-:S06]  /*22b50*/  ULOP3.LUT UR4, UR61, 0x2, URZ, 0xfc, !UPT ;  /* 0x000000023d047892 */ /* 0x000fcc000f8efc3f */
[----:B0-----:R-:W-:-:S04]  /*22b60*/  MOV R0, UR4 ;  /* 0x0000000400007c02 */ /* 0x001fc80008000f00 */
[----:B------:R-:W-:-:S13]  /*22b70*/  ISETP.NE.AND P0, PT, R0, 0x3, PT ;  /* 0x000000030000780c */ /* 0x000fda0003f05270 */
[----:B------:R-:W-:Y:S05]  /*22b80*/  @!P0 BRA `(.L_x_4057) ;  /* 0x0000000000048947 */ /* 0x000fea0003800000 */
[----:B------:R-:W-:Y:S01]  /*22b90*/  BPT.TRAP 0x1 ;  /* 0x000000040000795c */ /* 0x000fe20000300000 */
.L_x_4057:
[----:B------:R-:W-:Y:S01]  /*22ba0*/  IMAD R5, R26, 0x8, R7 ;  /* 0x000000081a057824 */ /* 0x000fe200078e0207 */
[----:B------:R-:W-:Y:S01]  /*22bb0*/  SHF.L.U32 R0, R28, 0x1f, RZ ;  /* 0x0000001f1c007819 */ /* 0x000fe200000006ff */
[----:B------:R-:W-:-:S03]  /*22bc0*/  VIADD R26, R26, 0x1 ;  /* 0x000000011a1a7836 */ /* 0x000fc60000000000 */
[----:B------:R-:W0:Y:S02]  /*22bd0*/  SYNCS.PHASECHK.TRANS64.TRYWAIT P1, [R5+URZ+0x30840], R0 ;  /* 0x03084000050075a7 */ /* 0x000e24000802017f */
[----:B------:R-:W-:-:S04]  /*22be0*/  ISETP.NE.AND P2, PT, R26, 0x2, PT ;  /* 0x000000021a00780c */ /* 0x000fc80003f45270 */
[----:B------:R-:W-:Y:S01]  /*22bf0*/  SEL R3, RZ, 0x1, P2 ;  /* 0x00000001ff037807 */ /* 0x000fe20001000000 */
[----:B0-----:R-:W-:Y:S08]  /*22c00*/  @!P1 BRA `(.L_x_4058) ;  /* 0x0000004800d89947 */ /* 0x001ff00003800000 */
.L_x_4229:
[----:B------:R-:W-:Y:S02]  /*22c10*/  SEL R26, R26, RZ, P2 ;  /* 0x000000ff1a1a7207 */ /* 0x000fe40001000000 */
[----:B------:R-:W-:Y:S01]  /*22c20*/  LOP3.LUT R2, R28, R3, RZ, 0x3c, !PT ;  /* 0x000000031c027212 */ /* 0x000fe200078e3cff */
[----:B------:R-:W-:Y:S06]  /*22c30*/  @!P0 BRA `(.L_x_4059) ;  /* 0x0000000000048947 */ /* 0x000fec0003800000 */
[----:B------:R-:W-:Y:S01]  /*22c40*/  BPT.TRAP 0x1 ;  /* 0x000000040000795c */ /* 0x000fe20000300000 */
.L_x_4059:
[----:B------:R-:W-:Y:S02]  /*22c50*/  LEA R3, R26, R7, 0x3 ;  /* 0x000000071a037211 */ /* 0x000fe400078e18ff */
[----:B------:R-:W-:-:S04]  /*22c60*/  SHF.L.U32 R2, R2, 0x1f, RZ ;  /* 0x0000001f02027819 */ /* 0x000fc800000006ff */
[----:B------:R-:W1:Y:S02]  /*22c70*/  SYNCS.PHASECHK.TRANS64.TRYWAIT P1, [R3+URZ+0x30840], R2 ;  /* 0x03084002030075a7 */ /* 0x000e64000802017f */
[----:B-1----:R-:W-:Y:S05]  /*22c80*/  @!P1 BRA `(.L_x_4060) ;  /* 0x0000004800cc9947 */ /* 0x002fea0003800000 */
.L_x_4230:
[----:B------:R-:W-:Y:S05]  /*22c90*/  @!P0 BRA `(.L_x_4061) ;  /* 0x0000000000048947 */ /* 0x000fea0003800000 */
[----:B------:R-:W-:Y:S01]  /*22ca0*/  BPT.TRAP 0x1 ;  /* 0x000000040000795c */ /* 0x000fe20000300000 */
.L_x_4061:
[----:B------:R-:W3:Y:S02]  /*22cb0*/  SYNCS.PHASECHK.TRANS64.TRYWAIT P1, [R5+URZ+0x30860], R0 ;  /* 0x03086000050075a7 */ /* 0x000ee4000802017f */
[----:B---3--:R-:W-:Y:S05]  /*22cc0*/  @!P1 BRA `(.L_x_4062) ;  /* 0x0000004800d09947 */ /* 0x008fea0003800000 */
.L_x_4231:
[----:B------:R-:W-:Y:S05]  /*22cd0*/  @!P0 BRA `(.L_x_4063) ;  /* 0x0000000000048947 */ /* 0x000fea0003800000 */
[----:B------:R-:W-:Y:S01]  /*22ce0*/  BPT.TRAP 0x1 ;  /* 0x000000040000795c */ /* 0x000fe20000300000 */
.L_x_4063:
[----:B----4-:R4:W0:Y:S02]  /*22cf0*/  SYNCS.PHASECHK.TRANS64.TRYWAIT P0, [R3+URZ+0x30860], R2 ;  /* 0x03086002030075a7 */ /* 0x010824000800017f */
[----:B0-----:R-:W-:Y:S05]  /*22d00*/  @!P0 NANOSLEEP.SYNCS 0x989680 ;  /* 0x009896800000895d */ /* 0x001fea0003900000 */
[----:B------:R-:W0:Y:S02]  /*22d10*/  @!P0 SYNCS.PHASECHK.TRANS64 P0, [R3+URZ+0x30860], R2 ;  /* 0x03086002030085a7 */ /* 0x000e24000800007f */
[----:B0-----:R-:W-:Y:S05]  /*22d20*/  @!P0 BRA `(.L_x_4063) ;  /* 0xfffffffc00f08947 */ /* 0x001fea000383ffff */
.L_x_3717:
[----:B------:R-:W-:Y:S05]  /*22d30*/  BSYNC B9 ;  /* 0x0000000000097941 */ /* 0x000fea0003800000 */
.L_x_3714:
[----:B------:R-:W-:Y:S05]  /*22d40*/  EXIT ;  /* 0x000000000000794d */ /* 0x000fea0003800000 */
.L_x_3737:
[----:B0-----:R0:W1:Y:S02]  /*22d50*/  SYNCS.PHASECHK.TRANS64.TRYWAIT P5, [R84+URZ+0x30890], R85 ;  /* 0x03089055540075a7 */ /* 0x00106400080a017f */
[----:B-1----:R-:W-:Y:S05]  /*22d60*/  @!P5 NANOSLEEP.SYNCS 0x989680 ;  /* 0x009896800000d95d */ /* 0x002fea0003900000 */
[----:B------:R-:W1:Y:S02]  /*22d70*/  @!P5 SYNCS.PHASECHK.TRANS64 P5, [R84+URZ+0x30890], R85 ;  /* 0x030890555400d5a7 */ /* 0x000e6400080a007f */
[----:B-1----:R-:W-:Y:S05]  /*22d80*/  @!P5 BRA `(.L_x_3737) ;  /* 0xfffffffc00f0d947 */ /* 0x002fea000383ffff */
[----:B------:R-:W-:Y:S05]  /*22d90*/  BRA `(.L_x_4064) ;  /* 0xfffffe0c00dc7947 */ /* 0x000fea000383ffff */
.L_x_3738:
        /* <DEDUP_REMOVED lines=8> */
.L_x_4066:
[----:B------:R-:W-:Y:S05]  /*22e20*/  BSYNC B1 ;  /* 0x0000000000017941 */ /* 0x000fea0003800000 */
.L_x_4065:
        /* <DEDUP_REMOVED lines=8> */
.L_x_4067:
[----:B------:R-:W-:Y:S01]  /*22eb0*/  IMAD.MOV.U32 R11, RZ, RZ, R14 ;  /* 0x000000ffff0b7224 */ /* 0x000fe200078e000e */
[----:B------:R-:W-:Y:S06]  /*22ec0*/  BRA `(.L_x_4068) ;  /* 0xfffffe0c00a47947 */ /* 0x000fec000383ffff */
.L_x_3763:
        /* <DEDUP_REMOVED lines=8> */
.L_x_4070:
[----:B------:R-:W-:Y:S05]  /*22f50*/  BSYNC B1 ;  /* 0x0000000000017941 */ /* 0x000fea0003800000 */
.L_x_4069:
        /* <DEDUP_REMOVED lines=8> */
.L_x_4071:
[----:B------:R-:W-:Y:S01]  /*22fe0*/  IMAD.MOV.U32 R117, RZ, RZ, R14 ;  /* 0x000000ffff757224 */ /* 0x000fe200078e000e */
[----:B------:R-:W-:Y:S06]  /*22ff0*/  BRA `(.L_x_4072) ;  /* 0xfffffe2000b47947 */ /* 0x000fec000383ffff */
.L_x_3793:
[----:B0-----:R0:W1:Y:S02]  /*23000*/  SYNCS.PHASECHK.TRANS64.TRYWAIT P5, [R84+URZ+0x30890], R85 ;  /* 0x03089055540075a7 */ /* 0x00106400080a017f */
[----:B-1----:R-:W-:Y:S05]  /*23010*/  @!P5 NANOSLEEP.SYNCS 0x989680 ;  /* 0x009896800000d95d */ /* 0x002fea0003900000 */
[----:B------:R-:W1:Y:S02]  /*23020*/  @!P5 SYNCS.PHASECHK.TRANS64 P5, [R84+URZ+0x30890], R85 ;  /* 0x030890555400d5a7 */ /* 0x000e6400080a007f */
[----:B-1----:R-:W-:Y:S05]  /*23030*/  @!P5 BRA `(.L_x_3793) ;  /* 0xfffffffc00f0d947 */ /* 0x002fea000383ffff */
[----:B------:R-:W-:Y:S05]  /*23040*/  BRA `(.L_x_4073) ;  /* 0xfffffe4000a47947 */ /* 0x000fea000383ffff */
.L_x_3794:
        /* <DEDUP_REMOVED lines=8> */
.L_x_4075:
[----:B------:R-:W-:Y:S05]  /*230d0*/  BSYNC B1 ;  /* 0x0000000000017941 */ /* 0x000fea0003800000 */
.L_x_4074:
        /* <DEDUP_REMOVED lines=8> */
.L_x_4076:
[----:B------:R-:W-:Y:S01]  /*23160*/  MOV R11, R14 ;  /* 0x0000000e000b7202 */ /* 0x000fe20000000f00 */
[----:B------:R-:W-:Y:S06]  /*23170*/  BRA `(.L_x_4077) ;  /* 0xfffffe4000747947 */ /* 0x000fec000383ffff */
.L_x_3807:
[----:B------:R-:W-:Y:S01]  /*23180*/  BSSY B1, `(.L_x_4078) ;  /* 0x0000008000017945 */ /* 0x000fe20003800000 */
[----:B--234-:R-:W-:Y:S01]  /*23190*/  IMAD.MOV.U32 R13, RZ, RZ, R116 ;  /* 0x000000ffff0d7224 */ /* 0x01cfe200078e0074 */
[----:B------:R-:W-:Y:S01]  /*231a0*/  MOV R11, 0x1c1f ;  /* 0x00001c1f000b7802 */ /* 0x000fe20000000f00 */
[----:B------:R-:W-:Y:S02]  /*231b0*/  IMAD.MOV.U32 R12, RZ, RZ, 0x1 ;  /* 0x00000001ff0c7424 */ /* 0x000fe400078e00ff */
[----:B------:R-:W-:-:S07]  /*231c0*/  IMAD.MOV.U32 R15, RZ, RZ, -0x1 ;  /* 0xffffffffff0f7424 */ /* 0x000fce00078e00ff */
[----:B01----:R-:W-:Y:S05]  /*231d0*/  WARPSYNC.COLLECTIVE R15, `(.L_x_4079) ;  /* 0x000000000f087348 */ /* 0x003fea0003c00000 */
[----:B------:R2:W3:Y:S02]  /*231e0*/  SHFL.IDX P6, R14, R13, R12, R11 ;  /* 0x0000000c0d0e7389 */ /* 0x0004e400000c000b */
[----:B0123--:R-:W-:Y:S01]  /*231f0*/  ENDCOLLECTIVE ;  /* 0x000000000000791b */ /* 0x00ffe20003800000 */
.L_x_4079:
[----:B------:R-:W-:Y:S05]  /*23200*/  BSYNC B1 ;  /* 0x0000000000017941 */ /* 0x000fea0003800000 */
.L_x_4078:
[----:B------:R-:W-:Y:S01]  /*23210*/  MOV R13, R117 ;  /* 0x00000075000d7202 */ /* 0x000fe20000000f00 */
[----:B------:R-:W-:Y:S01]  /*23220*/  IMAD.MOV.U32 R12, RZ, RZ, 0x1 ;  /* 0x00000001ff0c7424 */ /* 0x000fe200078e00ff */
[----:B------:R-:W-:Y:S01]  /*23230*/  MOV R15, 0xffffffff ;  /* 0xffffffff000f7802 */ /* 0x000fe20000000f00 */
[----:B------:R-:W-:Y:S02]  /*23240*/  IMAD.MOV.U32 R11, RZ, RZ, 0x1c1f ;  /* 0x00001c1fff0b7424 */ /* 0x000fe400078e00ff */
[----:B------:R-:W-:-:S07]  /*23250*/  IMAD.MOV.U32 R116, RZ, RZ, R14 ;  /* 0x000000ffff747224 */ /* 0x000fce00078e000e */
[----:B------:R-:W-:Y:S05]  /*23260*/  WARPSYNC.COLLECTIVE R15, `(.L_x_4080) ;  /* 0x000000000f087348 */ /* 0x000fea0003c00000 */
[----:B------:R0:W1:Y:S02]  /*23270*/  SHFL.IDX P6, R14, R13, R12, R11 ;  /* 0x0000000c0d0e7389 */ /* 0x00006400000c000b */
[----:B01----:R-:W-:Y:S01]  /*23280*/  ENDCOLLECTIVE ;  /* 0x000000000000791b */ /* 0x003fe20003800000 */
.L_x_4080:
[----:B------:R-:W-:Y:S01]  /*23290*/  IMAD.MOV.U32 R117, RZ, RZ, R14 ;  /* 0x000000ffff757224 */ /* 0x000fe200078e000e */
[----:B------:R-:W-:Y:S06]  /*232a0*/  BRA `(.L_x_4081) ;  /* 0xfffffe5400f07947 */ /* 0x000fec000383ffff */
.L_x_3820:
[----:B0-----:R0:W1:Y:S02]  /*232b0*/  SYNCS.PHASECHK.TRANS64.TRYWAIT P3, [R84+URZ+0x30890], R85 ;  /* 0x03089055540075a7 */ /* 0x001064000806017f */
[----:B-1----:R-:W-:Y:S05]  /*232c0*/  @!P3 NANOSLEEP.SYNCS 0x989680 ;  /* 0x009896800000b95d */ /* 0x002fea0003900000 */
[----:B------:R-:W1:Y:S02]  /*232d0*/  @!P3 SYNCS.PHASECHK.TRANS64 P3, [R84+URZ+0x30890], R85 ;  /* 0x030890555400b5a7 */ /* 0x000e64000806007f */
[----:B-1----:R-:W-:Y:S05]  /*232e0*/  @!P3 BRA `(.L_x_3820) ;  /* 0xfffffffc00f0b947 */ /* 0x002fea000383ffff */
[----:B------:R-:W-:Y:S05]  /*232f0*/  BRA `(.L_x_4082) ;  /* 0xfffffe6c009c7947 */ /* 0x000fea000383ffff */
.L_x_3821:
        /* <DEDUP_REMOVED lines=8> */
.L_x_4084:
[----:B------:R-:W-:Y:S05]  /*23380*/  BSYNC B1 ;  /* 0x0000000000017941 */ /* 0x000fea0003800000 */
.L_x_4083:
[----:B------:R-:W-:Y:S01]  /*23390*/  IMAD.MOV.U32 R13, RZ, RZ, R34 ;  /* 0x000000ffff0d7224 */ /* 0x000fe200078e0022 */
[----:B------:R-:W-:Y:S01]  /*233a0*/  MOV R11, 0x1c1f ;  /* 0x00001c1f000b7802 */ /* 0x000fe20000000f00 */
[----:B------:R-:W-:Y:S01]  /*233b0*/  IMAD.MOV.U32 R12, RZ, RZ, RZ ;  /* 0x000000ffff0c7224 */ /* 0x000fe200078e00ff */
[----:B------:R-:W-:Y:S01]  /*233c0*/  MOV R38, R14 ;  /* 0x0000000e00267202 */ /* 0x000fe20000000f00 */
[----:B------:R-:W-:-:S07]  /*233d0*/  IMAD.MOV.U32 R15, RZ, RZ, -0x1 ;  /* 0xffffffffff0f7424 */ /* 0x000fce00078e00ff */
[----:B------:R-:W-:Y:S05]  /*233e0*/  WARPSYNC.COLLECTIVE R15, `(.L_x_4085) ;  /* 0x000000000f087348 */ /* 0x000fea0003c00000 */
[----:B------:R0:W1:Y:S02]  /*233f0*/  SHFL.IDX P6, R14, R13, R12, R11 ;  /* 0x0000000c0d0e7389 */ /* 0x00006400000c000b */
[----:B01----:R-:W-:Y:S01]  /*23400*/  ENDCOLLECTIVE ;  /* 0x000000000000791b */ /* 0x003fe20003800000 */
.L_x_4085:
[----:B------:R-:W-:Y:S01]  /*23410*/  IMAD.MOV.U32 R37, RZ, RZ, R14 ;  /* 0x000000ffff257224 */ /* 0x000fe200078e000e */
[----:B------:R-:W-:Y:S06]  /*23420*/  BRA `(.L_x_4086) ;  /* 0xfffffe6c00b87947 */ /* 0x000fec000383ffff */
.L_x_3824:
[----:B------:R-:W-:Y:S01]  /*23430*/  BSSY B1, `(.L_x_4087) ;  /* 0x0000008000017945 */ /* 0x000fe20003800000 */
[----:B----4-:R-:W-:Y:S01]  /*23440*/  MOV R13, R35 ;  /* 0x00000023000d7202 */ /* 0x010fe20000000f00 */
[----:B------:R-:W-:Y:S01]  /*23450*/  IMAD.MOV.U32 R12, RZ, RZ, 0x1 ;  /* 0x00000001ff0c7424 */ /* 0x000fe200078e00ff */
[----:B------:R-:W-:Y:S01]  /*23460*/  MOV R15, 0xffffffff ;  /* 0xffffffff000f7802 */ /* 0x000fe20000000f00 */
[----:B------:R-:W-:-:S07]  /*23470*/  IMAD.MOV.U32 R11, RZ, RZ, 0x1c1f ;  /* 0x00001c1fff0b7424 */ /* 0x000fce00078e00ff */
[----:B0123--:R-:W-:Y:S05]  /*23480*/  WARPSYNC.COLLECTIVE R15, `(.L_x_4088) ;  /* 0x000000000f087348 */ /* 0x00ffea0003c00000 */
[----:B------:R4:W0:Y:S02]  /*23490*/  SHFL.IDX P6, R14, R13, R12, R11 ;  /* 0x0000000c0d0e7389 */ /* 0x00082400000c000b */
[----:B01234-:R-:W-:Y:S01]  /*234a0*/  ENDCOLLECTIVE ;  /* 0x000000000000791b */ /* 0x01ffe20003800000 */
.L_x_4088:
[----:B------:R-:W-:Y:S05]  /*234b0*/  BSYNC B1 ;  /* 0x0000000000017941 */ /* 0x000fea0003800000 */
.L_x_4087:
        /* <DEDUP_REMOVED lines=8> */
.L_x_4089:
[----:B------:R-:W-:Y:S01]  /*23540*/  MOV R37, R14 ;  /* 0x0000000e00257202 */ /* 0x000fe20000000f00 */
[----:B------:R-:W-:Y:S06]  /*23550*/  BRA `(.L_x_4090) ;  /* 0xfffffe7000147947 */ /* 0x000fec000383ffff */
.L_x_3828:
[----:B---3--:R3:W0:Y:S02]  /*23560*/  SYNCS.PHASECHK.TRANS64.TRYWAIT P2, [R84+URZ+0x308b0], R85 ;  /* 0x0308b055540075a7 */ /* 0x008624000804017f */
[----:B0-----:R-:W-:Y:S05]  /*23570*/  @!P2 NANOSLEEP.SYNCS 0x989680 ;  /* 0x009896800000a95d */ /* 0x001fea0003900000 */
[----:B------:R-:W0:Y:S02]  /*23580*/  @!P2 SYNCS.PHASECHK.TRANS64 P2, [R84+URZ+0x308b0], R85 ;  /* 0x0308b0555400a5a7 */ /* 0x000e24000804007f */
[----:B0-----:R-:W-:Y:S05]  /*23590*/  @!P2 BRA `(.L_x_3828) ;  /* 0xfffffffc00f0a947 */ /* 0x001fea000383ffff */
[----:B------:R-:W-:Y:S05]  /*235a0*/  BRA `(.L_x_4091) ;  /* 0xfffffe7000f07947 */ /* 0x000fea000383ffff */
.L_x_3848:
        /* <DEDUP_REMOVED lines=8> */
.L_x_4093:
[----:B------:R-:W-:Y:S05]  /*23630*/  BSYNC B1 ;  /* 0x0000000000017941 */ /* 0x000fea0003800000 */
.L_x_4092:
        /* <DEDUP_REMOVED lines=8> */
.L_x_4094:
[----:B------:R-:W-:Y:S02]  /*236c0*/  IMAD.MOV.U32 R13, RZ, RZ, R41 ;  /* 0x000000ffff0d7224 */ /* 0x000fe400078e0029 */
[----:B------:R-:W-:-:S07]  /*236d0*/  IMAD.MOV.U32 R38, RZ, RZ, R14 ;  /* 0x000000ffff267224 */ /* 0x000fce00078e000e */
[----:B------:R-:W-:Y:S05]  /*236e0*/  WARPSYNC.COLLECTIVE R15, `(.L_x_4095) ;  /* 0x000000000f087348 */ /* 0x000fea0003c00000 */
[----:B------:R0:W1:Y:S02]  /*236f0*/  SHFL.IDX P6, R14, R13, R12, R11 ;  /* 0x0000000c0d0e7389 */ /* 0x00006400000c000b */
[----:B01----:R-:W-:Y:S01]  /*23700*/  ENDCOLLECTIVE ;  /* 0x000000000000791b */ /* 0x003fe20003800000 */
.L_x_4095:
[----:B------:R-:W-:Y:S01]  /*23710*/  IMAD.MOV.U32 R13, RZ, RZ, R40 ;  /* 0x000000ffff0d7224 */ /* 0x000fe200078e0028 */
[----:B------:R-:W-:-:S07]  /*23720*/  MOV R41, R14 ;  /* 0x0000000e00297202 */ /* 0x000fce0000000f00 */
[----:B------:R-:W-:Y:S05]  /*23730*/  WARPSYNC.COLLECTIVE R15, `(.L_x_4096) ;  /* 0x000000000f087348 */ /* 0x000fea0003c00000 */
[----:B------:R0:W1:Y:S02]  /*23740*/  SHFL.IDX P6, R14, R13, R12, R11 ;  /* 0x0000000c0d0e7389 */ /* 0x00006400000c000b */
[----:B01----:R-:W-:Y:S01]  /*23750*/  ENDCOLLECTIVE ;  /* 0x000000000000791b */ /* 0x003fe20003800000 */
.L_x_4096:
[----:B------:R-:W-:Y:S01]  /*23760*/  IMAD.MOV.U32 R40, RZ, RZ, R14 ;  /* 0x000000ffff287224 */ /* 0x000fe200078e000e */
[----:B------:R-:W-:Y:S06]  /*23770*/  BRA `(.L_x_4097) ;  /* 0xfffffe8400447947 */ /* 0x000fec000383ffff */
.L_x_3852:
[----:B0-----:R0:W1:Y:S02]  /*23780*/  SYNCS.PHASECHK.TRANS64.TRYWAIT P0, [R2+URZ+0x30800], R5 ;  /* 0x03080005020075a7 */ /* 0x001064000800017f */
[----:B-1----:R-:W-:Y:S05]  /*23790*/  @!P0 NANOSLEEP.SYNCS 0x989680 ;  /* 0x009896800000895d */ /* 0x002fea0003900000 */
[----:B------:R-:W1:Y:S02]  /*237a0*/  @!P0 SYNCS.PHASECHK.TRANS64 P0, [R2+URZ+0x30800], R5 ;  /* 0x03080005020085a7 */ /* 0x000e64000800007f */
[----:B-1----:R-:W-:Y:S05]  /*237b0*/  @!P0 BRA `(.L_x_3852) ;  /* 0xfffffffc00f08947 */ /* 0x002fea000383ffff */
[----:B------:R-:W-:Y:S05]  /*237c0*/  BRA `(.L_x_4098) ;  /* 0xfffffe9000007947 */ /* 0x000fea000383ffff */
.L_x_3876:
        /* <DEDUP_REMOVED lines=8> */
.L_x_4100:
[----:B------:R-:W-:Y:S05]  /*23850*/  BSYNC B1 ;  /* 0x0000000000017941 */ /* 0x000fea0003800000 */
.L_x_4099:
        /* <DEDUP_REMOVED lines=8> */
.L_x_4101:
[----:B------:R-:W-:Y:S01]  /*238e0*/  IMAD.MOV.U32 R13, RZ, RZ, R41 ;  /* 0x000000ffff0d7224 */ /* 0x000fe200078e0029 */
[----:B------:R-:W-:-:S07]  /*238f0*/  MOV R3, R14 ;  /* 0x0000000e00037202 */ /* 0x000fce0000000f00 */
[----:B------:R-:W-:Y:S05]  /*23900*/  WARPSYNC.COLLECTIVE R15, `(.L_x_4102) ;  /* 0x000000000f087348 */ /* 0x000fea0003c00000 */
[----:B------:R0:W1:Y:S02]  /*23910*/  SHFL.IDX P6, R14, R13, R12, R11 ;  /* 0x0000000c0d0e7389 */ /* 0x00006400000c000b */
[----:B01----:R-:W-:Y:S01]  /*23920*/  ENDCOLLECTIVE ;  /* 0x000000000000791b */ /* 0x003fe20003800000 */
.L_x_4102:
[----:B------:R-:W-:Y:S01]  /*23930*/  MOV R13, R40 ;  /* 0x00000028000d7202 */ /* 0x000fe20000000f00 */
[----:B------:R-:W-:-:S07]  /*23940*/  IMAD.MOV.U32 R37, RZ, RZ, R14 ;  /* 0x000000ffff257224 */ /* 0x000fce00078e000e */
[----:B------:R-:W-:Y:S05]  /*23950*/  WARPSYNC.COLLECTIVE R15, `(.L_x_4103) ;  /* 0x000000000f087348 */ /* 0x000fea0003c00000 */
[----:B------:R0:W1:Y:S02]  /*23960*/  SHFL.IDX P6, R14, R13, R12, R11 ;  /* 0x0000000c0d0e7389 */ /* 0x00006400000c000b */
[----:B01----:R-:W-:Y:S01]  /*23970*/  ENDCOLLECTIVE ;  /* 0x000000000000791b */ /* 0x003fe20003800000 */
.L_x_4103:
[----:B------:R-:W-:Y:S01]  /*23980*/  IMAD.MOV.U32 R40, RZ, RZ, R14 ;  /* 0x000000ffff287224 */ /* 0x000fe200078e000e */
[----:B------:R-:W-:Y:S06]  /*23990*/  BRA `(.L_x_4104) ;  /* 0xfffffeac00a07947 */ /* 0x000fec000383ffff */
.L_x_3880:
[----:B0-----:R0:W1:Y:S02]  /*239a0*/  SYNCS.PHASECHK.TRANS64.TRYWAIT P0, [R2+URZ+0x30800], R5 ;  /* 0x03080005020075a7 */ /* 0x001064000800017f */
[----:B-1----:R-:W-:Y:S05]  /*239b0*/  @!P0 NANOSLEEP.SYNCS 0x989680 ;  /* 0x009896800000895d */ /* 0x002fea0003900000 */
[----:B------:R-:W1:Y:S02]  /*239c0*/  @!P0 SYNCS.PHASECHK.TRANS64 P0, [R2+URZ+0x30800], R5 ;  /* 0x03080005020085a7 */ /* 0x000e64000800007f */
[----:B-1----:R-:W-:Y:S05]  /*239d0*/  @!P0 BRA `(.L_x_3880) ;  /* 0xfffffffc00f08947 */ /* 0x002fea000383ffff */
[----:B------:R-:W-:Y:S05]  /*239e0*/  BRA `(.L_x_4105) ;  /* 0xfffffeb400b47947 */ /* 0x000fea000383ffff */
.L_x_3894:
[----:B-1----:R1:W2:Y:S02]  /*239f0*/  SYNCS.PHASECHK.TRANS64.TRYWAIT P1, [R3+URZ+0x30830], R0 ;  /* 0x03083000030075a7 */ /* 0x0022a4000802017f */
[----:B--2---:R-:W-:Y:S05]  /*23a00*/  @!P1 NANOSLEEP.SYNCS 0x989680 ;  /* 0x009896800000995d */ /* 0x004fea0003900000 */
[----:B------:R-:W2:Y:S02]  /*23a10*/  @!P1 SYNCS.PHASECHK.TRANS64 P1, [R3+URZ+0x30830], R0 ;  /* 0x03083000030095a7 */ /* 0x000ea4000802007f */
[----:B--2---:R-:W-:Y:S05]  /*23a20*/  @!P1 BRA `(.L_x_3894) ;  /* 0xfffffffc00f09947 */ /* 0x004fea000383ffff */
[----:B------:R-:W-:Y:S05]  /*23a30*/  BRA `(.L_x_3893) ;  /* 0xfffffed800f07947 */ /* 0x000fea000383ffff */
.L_x_3902:
[----:B-1----:R1:W2:Y:S02]  /*23a40*/  SYNCS.PHASECHK.TRANS64.TRYWAIT P1, [R0+URZ+0x30830], R4 ;  /* 0x03083004000075a7 */ /* 0x0022a4000802017f */
[----:B--2---:R-:W-:Y:S05]  /*23a50*/  @!P1 NANOSLEEP.SYNCS 0x989680 ;  /* 0x009896800000995d */ /* 0x004fea0003900000 */
[----:B------:R-:W2:Y:S02]  /*23a60*/  @!P1 SYNCS.PHASECHK.TRANS64 P1, [R0+URZ+0x30830], R4 ;  /* 0x03083004000095a7 */ /* 0x000ea4000802007f */
[----:B--2---:R-:W-:Y:S05]  /*23a70*/  @!P1 BRA `(.L_x_3902) ;  /* 0xfffffffc00f09947 */ /* 0x004fea000383ffff */
[----:B------:R-:W-:Y:S05]  /*23a80*/  BRA `(.L_x_3901) ;  /* 0xffffff0800307947 */ /* 0x000fea000383ffff */
.L_x_3907:
[----:B-1----:R1:W2:Y:S02]  /*23a90*/  SYNCS.PHASECHK.TRANS64.TRYWAIT P1, [R12+URZ+0x30850], R3 ;  /* 0x030850030c0075a7 */ /* 0x0022a4000802017f */
[----:B--2---:R-:W-:Y:S05]  /*23aa0*/  @!P1 NANOSLEEP.SYNCS 0x989680 ;  /* 0x009896800000995d */ /* 0x004fea0003900000 */
[----:B------:R-:W2:Y:S02]  /*23ab0*/  @!P1 SYNCS.PHASECHK.TRANS64 P1, [R12+URZ+0x30850], R3 ;  /* 0x030850030c0095a7 */ /* 0x000ea4000802007f */
[----:B--2---:R-:W-:Y:S05]  /*23ac0*/  @!P1 BRA `(.L_x_3907) ;  /* 0xfffffffc00f09947 */ /* 0x004fea000383ffff */
[----:B------:R-:W-:Y:S05]  /*23ad0*/  BRA `(.L_x_3906) ;  /* 0xffffff1400e47947 */ /* 0x000fea000383ffff */
.L_x_3915:
[----:B-1----:R1:W2:Y:S02]  /*23ae0*/  SYNCS.PHASECHK.TRANS64.TRYWAIT P1, [R6+URZ+0x30850], R3 ;  /* 0x03085003060075a7 */ /* 0x0022a4000802017f */
[----:B--2---:R-:W-:Y:S05]  /*23af0*/  @!P1 NANOSLEEP.SYNCS 0x989680 ;  /* 0x009896800000995d */ /* 0x004fea0003900000 */
[----:B------:R-:W2:Y:S02]  /*23b00*/  @!P1 SYNCS.PHASECHK.TRANS64 P1, [R6+URZ+0x30850], R3 ;  /* 0x03085003060095a7 */ /* 0x000ea4000802007f */
[----:B--2---:R-:W-:Y:S05]  /*23b10*/  @!P1 BRA `(.L_x_3915) ;  /* 0xfffffffc00f09947 */ /* 0x004fea000383ffff */
[----:B------:R-:W-:Y:S05]  /*23b20*/  BRA `(.L_x_3914) ;  /* 0xffffff3400bc7947 */ /* 0x000fea000383ffff */
.L_x_3955:
        /* <DEDUP_REMOVED lines=11> */
.L_x_4107:
[----:B------:R-:W-:Y:S05]  /*23be0*/  BSYNC B1 ;  /* 0x0000000000017941 */ /* 0x000fea0003800000 */
.L_x_4106:
[----:B------:R-:W-:Y:S05]  /*23bf0*/  BRA `(.L_x_4108) ;  /* 0xffffff9400187947 */ /* 0x000fea000383ffff */
.L_x_3957:
[----:B------:R-:W-:Y:S01]  /*23c00*/  BSSY B1, `(.L_x_4109) ;  /* 0x0000006000017945 */ /* 0x000fe20003800000 */
[----:B------:R-:W-:-:S07]  /*23c10*/  MOV R15, 0xffffffff ;  /* 0xffffffff000f7802 */ /* 0x000fce0000000f00 */
[----:B0-----:R-:W-:Y:S05]  /*23c20*/  WARPSYNC.COLLECTIVE R15, `(.L_x_4110) ;  /* 0x000000000f0c7348 */ /* 0x001fea0003c00000 */
[----:B------:R-:W-:Y:S02]  /*23c30*/  ELECT P6, UR62, PT ;  /* 0x00000000003e782f */ /* 0x000fe400038c0000 */
[----:B------:R-:W-:Y:S01]  /*23c40*/  MOV R14, UR62 ;  /* 0x0000003e000e7c02 */ /* 0x000fe20008000f00 */
[----:B0-----:R-:W-:Y:S10]  /*23c50*/  ENDCOLLECTIVE ;  /* 0x000000000000791b */ /* 0x001ff40003800000 */
.L_x_4110:
[----:B------:R-:W-:Y:S05]  /*23c60*/  BSYNC B1 ;  /* 0x0000000000017941 */ /* 0x000fea0003800000 */
.L_x_4109:
[----:B------:R-:W-:Y:S05]  /*23c70*/  BRA `(.L_x_3956) ;  /* 0xffffff9400107947 */ /* 0x000fea000383ffff */
.L_x_3959:
[----:B0-----:R0:W1:Y:S02]  /*23c80*/  SYNCS.PHASECHK.TRANS64.TRYWAIT P0, [R22+URZ+0x30820], R8 ;  /* 0x03082008160075a7 */ /* 0x001064000800017f */
[----:B-1----:R-:W-:Y:S05]  /*23c90*/  @!P0 NANOSLEEP.SYNCS 0x989680 ;  /* 0x009896800000895d */ /* 0x002fea0003900000 */
[----:B------:R-:W1:Y:S02]  /*23ca0*/  @!P0 SYNCS.PHASECHK.TRANS64 P0, [R22+URZ+0x30820], R8 ;  /* 0x03082008160085a7 */ /* 0x000e64000800007f */
[----:B-1----:R-:W-:Y:S05]  /*23cb0*/  @!P0 BRA `(.L_x_3959) ;  /* 0xfffffffc00f08947 */ /* 0x002fea000383ffff */
[----:B------:R-:W-:Y:S05]  /*23cc0*/  BRA `(.L_x_4111) ;  /* 0xffffff9400207947 */ /* 0x000fea000383ffff */
.L_x_3963:
[----:B-1----:R1:W2:Y:S02]  /*23cd0*/  SYNCS.PHASECHK.TRANS64.TRYWAIT P0, [R12+URZ+0x308a0], R11 ;  /* 0x0308a00b0c0075a7 */ /* 0x0022a4000800017f */
[----:B--2---:R-:W-:Y:S05]  /*23ce0*/  @!P0 NANOSLEEP.SYNCS 0x989680 ;  /* 0x009896800000895d */ /* 0x004fea0003900000 */
[----:B------:R-:W2:Y:S02]  /*23cf0*/  @!P0 SYNCS.PHASECHK.TRANS64 P0, [R12+URZ+0x308a0], R11 ;  /* 0x0308a00b0c0085a7 */ /* 0x000ea4000800007f */
[----:B--2---:R-:W-:Y:S05]  /*23d00*/  @!P0 BRA `(.L_x_3963) ;  /* 0xfffffffc00f08947 */ /* 0x004fea000383ffff */
[----:B------:R-:W-:Y:S05]  /*23d10*/  BRA `(.L_x_4112) ;  /* 0xffffff9400387947 */ /* 0x000fea000383ffff */
.L_x_3970:
[----:B0-----:R0:W2:Y:S02]  /*23d20*/  SYNCS.PHASECHK.TRANS64.TRYWAIT P0, [R12+URZ+0x308c0], R11 ;  /* 0x0308c00b0c0075a7 */ /* 0x0010a4000800017f */
[----:B--2---:R-:W-:Y:S05]  /*23d30*/  @!P0 NANOSLEEP.SYNCS 0x989680 ;  /* 0x009896800000895d */ /* 0x004fea0003900000 */
[----:B------:R-:W2:Y:S02]  /*23d40*/  @!P0 SYNCS.PHASECHK.TRANS64 P0, [R12+URZ+0x308c0], R11 ;  /* 0x0308c00b0c0085a7 */ /* 0x000ea4000800007f */
[----:B--2---:R-:W-:Y:S05]  /*23d50*/  @!P0 BRA `(.L_x_3970) ;  /* 0xfffffffc00f08947 */ /* 0x004fea000383ffff */
[----:B------:R-:W-:Y:S05]  /*23d60*/  BRA `(.L_x_4113) ;  /* 0xffffff9800347947 */ /* 0x000fea000383ffff */
.L_x_3979:
[----:B-1----:R1:W2:Y:S02]  /*23d70*/  SYNCS.PHASECHK.TRANS64.TRYWAIT P2, [R11+URZ+0x308a0], R10 ;  /* 0x0308a00a0b0075a7 */ /* 0x0022a4000804017f */
[----:B--2---:R-:W-:Y:S05]  /*23d80*/  @!P2 NANOSLEEP.SYNCS 0x989680 ;  /* 0x009896800000a95d */ /* 0x004fea0003900000 */
[----:B------:R-:W2:Y:S02]  /*23d90*/  @!P2 SYNCS.PHASECHK.TRANS64 P2, [R11+URZ+0x308a0], R10 ;  /* 0x0308a00a0b00a5a7 */ /* 0x000ea4000804007f */
[----:B--2---:R-:W-:Y:S05]  /*23da0*/  @!P2 BRA `(.L_x_3979) ;  /* 0xfffffffc00f0a947 */ /* 0x004fea000383ffff */
[----:B------:R-:W-:Y:S05]  /*23db0*/  BRA `(.L_x_4114) ;  /* 0xffffff9c00687947 */ /* 0x000fea000383ffff */
.L_x_3986:
[----:B0-----:R0:W2:Y:S02]  /*23dc0*/  SYNCS.PHASECHK.TRANS64.TRYWAIT P2, [R11+URZ+0x308c0], R10 ;  /* 0x0308c00a0b0075a7 */ /* 0x0010a4000804017f */
[----:B--2---:R-:W-:Y:S05]  /*23dd0*/  @!P2 NANOSLEEP.SYNCS 0x989680 ;  /* 0x009896800000a95d */ /* 0x004fea0003900000 */
[----:B------:R-:W2:Y:S02]  /*23de0*/  @!P2 SYNCS.PHASECHK.TRANS64 P2, [R11+URZ+0x308c0], R10 ;  /* 0x0308c00a0b00a5a7 */ /* 0x000ea4000804007f */
[----:B--2---:R-:W-:Y:S05]  /*23df0*/  @!P2 BRA `(.L_x_3986) ;  /* 0xfffffffc00f0a947 */ /* 0x004fea000383ffff */
[----:B------:R-:W-:Y:S05]  /*23e00*/  BRA `(.L_x_4115) ;  /* 0xffffffa000607947 */ /* 0x000fea000383ffff */
.L_x_4003:
[----:B0-----:R-:W0:Y:S01]  /*23e10*/  S2R R8, SR_TID.X ;  /* 0x0000000000087919 */ /* 0x001e220000002100 */
        /* <DEDUP_REMOVED lines=10> */
.L_x_4117:
[----:B------:R-:W-:Y:S05]  /*23ec0*/  BSYNC B0 ;  /* 0x0000000000007941 */ /* 0x000fea0003800000 */
.L_x_4116:
[----:B------:R-:W-:Y:S05]  /*23ed0*/  BRA `(.L_x_4118) ;  /* 0xffffffb000147947 */ /* 0x000fea000383ffff */
.L_x_4006:
[----:B0-----:R0:W1:Y:S02]  /*23ee0*/  SYNCS.PHASECHK.TRANS64.TRYWAIT P0, [R7+URZ+0x30840], R2 ;  /* 0x03084002070075a7 */ /* 0x001064000800017f */
[----:B-1----:R-:W-:Y:S05]  /*23ef0*/  @!P0 NANOSLEEP.SYNCS 0x989680 ;  /* 0x009896800000895d */ /* 0x002fea0003900000 */
[----:B------:R-:W1:Y:S02]  /*23f00*/  @!P0 SYNCS.PHASECHK.TRANS64 P0, [R7+URZ+0x30840], R2 ;  /* 0x03084002070085a7 */ /* 0x000e64000800007f */
[----:B-1----:R-:W-:Y:S05]  /*23f10*/  @!P0 BRA `(.L_x_4006) ;  /* 0xfffffffc00f08947 */ /* 0x002fea000383ffff */
[----:B------:R-:W-:Y:S05]  /*23f20*/  BRA `(.L_x_4119) ;  /* 0xffffffb000647947 */ /* 0x000fea000383ffff */
.L_x_4007:
        /* <DEDUP_REMOVED lines=8> */
.L_x_4121:
[----:B------:R-:W-:Y:S05]  /*23fb0*/  BSYNC B0 ;  /* 0x0000000000007941 */ /* 0x000fea0003800000 */
.L_x_4120:
[----:B------:R-:W-:Y:S01]  /*23fc0*/  IMAD.MOV.U32 R13, RZ, RZ, R4 ;  /* 0x000000ffff0d7224 */ /* 0x000fe200078e0004 */
[----:B------:R-:W-:Y:S01]  /*23fd0*/  MOV R11, 0x181f ;  /* 0x0000181f000b7802 */ /* 0x000fe20000000f00 */
[----:B------:R-:W-:Y:S01]  /*23fe0*/  IMAD.MOV.U32 R12, RZ, RZ, RZ ;  /* 0x000000ffff0c7224 */ /* 0x000fe200078e00ff */
[----:B------:R-:W-:Y:S01]  /*23ff0*/  MOV R2, R14 ;  /* 0x0000000e00027202 */ /* 0x000fe20000000f00 */
[----:B------:R-:W-:Y:S02]  /*24000*/  IMAD.MOV.U32 R15, RZ, RZ, -0x1 ;  /* 0xffffffffff0f7424 */ /* 0x000fe400078e00ff */
[----:B------:R-:W-:-:S07]  /*24010*/  @P0 IMAD R8, R5, 0x2, R22 ;  /* 0x0000000205080824 */ /* 0x000fce00078e0216 */
[----:B------:R-:W-:Y:S05]  /*24020*/  WARPSYNC.COLLECTIVE R15, `(.L_x_4122) ;  /* 0x000000000f087348 */ /* 0x000fea0003c00000 */
[----:B------:R0:W1:Y:S02]  /*24030*/  SHFL.IDX P6, R14, R13, R12, R11 ;  /* 0x0000000c0d0e7389 */ /* 0x00006400000c000b */
[----:B01----:R-:W-:Y:S01]  /*24040*/  ENDCOLLECTIVE ;  /* 0x000000000000791b */ /* 0x003fe20003800000 */
.L_x_4122:
[----:B------:R-:W-:Y:S01]  /*24050*/  IMAD.MOV.U32 R13, RZ, RZ, R0 ;  /* 0x000000ffff0d7224 */ /* 0x000fe200078e0000 */
[----:B------:R-:W-:Y:S01]  /*24060*/  MOV R12, 0x1 ;  /* 0x00000001000c7802 */ /* 0x000fe20000000f00 */
[----:B------:R-:W-:-:S07]  /*24070*/  IMAD.MOV.U32 R3, RZ, RZ, R14 ;  /* 0x000000ffff037224 */ /* 0x000fce00078e000e */
[----:B------:R-:W-:Y:S05]  /*24080*/  WARPSYNC.COLLECTIVE R15, `(.L_x_4123) ;  /* 0x000000000f087348 */ /* 0x000fea0003c00000 */
[----:B------:R0:W1:Y:S02]  /*24090*/  SHFL.IDX P6, R14, R13, R12, R11 ;  /* 0x0000000c0d0e7389 */ /* 0x00006400000c000b */
[----:B01----:R-:W-:Y:S01]  /*240a0*/  ENDCOLLECTIVE ;  /* 0x000000000000791b */ /* 0x003fe20003800000 */
.L_x_4123:
[----:B------:R-:W-:-:S04]  /*240b0*/  @P0 LEA R3, P1, R32, R3, 0x1 ;  /* 0x0000000320030211 */ /* 0x000fc800078208ff */
[----:B------:R-:W-:Y:S02]  /*240c0*/  @P0 IADD3.X R2, RZ, R2, RZ, P1, !PT ;  /* 0x00000002ff020210 */ /* 0x000fe40000ffe4ff */
[----:B------:R-:W-:Y:S02]  /*240d0*/  ISETP.GE.AND P1, PT, R6, 0x11, PT ;  /* 0x000000110600780c */ /* 0x000fe40003f26270 */
        /* <DEDUP_REMOVED lines=14> */
.L_x_4124:
[----:B------:R-:W-:Y:S01]  /*241c0*/  @P1 IMAD R8, R5, 0x2, R22 ;  /* 0x0000000205081824 */ /* 0x000fe200078e0216 */
[----:B------:R-:W-:Y:S01]  /*241d0*/  MOV R13, R0 ;  /* 0x00000000000d7202 */ /* 0x000fe20000000f00 */
[----:B------:R-:W-:Y:S01]  /*241e0*/  IMAD.MOV.U32 R12, RZ, RZ, 0x2 ;  /* 0x00000002ff0c7424 */ /* 0x000fe200078e00ff */
[----:B------:R-:W-:-:S07]  /*241f0*/  MOV R3, R14 ;  /* 0x0000000e00037202 */ /* 0x000fce0000000f00 */
[----:B------:R-:W-:Y:S05]  /*24200*/  WARPSYNC.COLLECTIVE R15, `(.L_x_4125) ;  /* 0x000000000f087348 */ /* 0x000fea0003c00000 */
[----:B------:R0:W1:Y:S02]  /*24210*/  SHFL.IDX P6, R14, R13, R12, R11 ;  /* 0x0000000c0d0e7389 */ /* 0x00006400000c000b */
[----:B01----:R-:W-:Y:S01]  /*24220*/  ENDCOLLECTIVE ;  /* 0x000000000000791b */ /* 0x003fe20003800000 */
.L_x_4125:
        /* <DEDUP_REMOVED lines=17> */
.L_x_4126:
[----:B------:R-:W-:Y:S01]  /*24340*/  @P1 LEA R8, R5, R22, 0x1 ;  /* 0x0000001605081211 */ /* 0x000fe200078e08ff */
[----:B------:R-:W-:Y:S02]  /*24350*/  IMAD.MOV.U32 R13, RZ, RZ, R0 ;  /* 0x000000ffff0d7224 */ /* 0x000fe400078e0000 */
[----:B------:R-:W-:Y:S02]  /*24360*/  IMAD.MOV.U32 R12, RZ, RZ, 0x3 ;  /* 0x00000003ff0c7424 */ /* 0x000fe400078e00ff */
[----:B------:R-:W-:-:S07]  /*24370*/  IMAD.MOV.U32 R3, RZ, RZ, R14 ;  /* 0x000000ffff037224 */ /* 0x000fce00078e000e */
[----:B------:R-:W-:Y:S05]  /*24380*/  WARPSYNC.COLLECTIVE R15, `(.L_x_4127) ;  /* 0x000000000f087348 */ /* 0x000fea0003c00000 */
[----:B------:R0:W1:Y:S02]  /*24390*/  SHFL.IDX P6, R14, R13, R12, R11 ;  /* 0x0000000c0d0e7389 */ /* 0x00006400000c000b */
[----:B01----:R-:W-:Y:S01]  /*243a0*/  ENDCOLLECTIVE ;  /* 0x000000000000791b */ /* 0x003fe20003800000 */
.L_x_4127:
        /* <DEDUP_REMOVED lines=12> */
[----:B------:R-:W-:Y:S02]  /*24470*/  ISETP.GE.AND P1, PT, R6, 0x31, PT ;  /* 0x000000310600780c */ /* 0x000fe40003f26270 */
[----:B0-----:R-:W-:-:S11]  /*24480*/  MOV R2, R14 ;  /* 0x0000000e00027202 */ /* 0x001fd60000000f00 */
[----:B------:R-:W-:Y:S05]  /*24490*/  WARPSYNC.COLLECTIVE R15, `(.L_x_4128) ;  /* 0x000000000f087348 */ /* 0x000fea0003c00000 */
[----:B------:R0:W1:Y:S02]  /*244a0*/  SHFL.IDX P6, R14, R13, R12, R11 ;  /* 0x0000000c0d0e7389 */ /* 0x00006400000c000b */
[----:B01----:R-:W-:Y:S01]  /*244b0*/  ENDCOLLECTIVE ;  /* 0x000000000000791b */ /* 0x003fe20003800000 */
.L_x_4128:
[----:B------:R-:W-:Y:S02]  /*244c0*/  @P1 IMAD R8, R5, 0x2, R22 ;  /* 0x0000000205081824 */ /* 0x000fe400078e0216 */
[----:B------:R-:W-:Y:S01]  /*244d0*/  IMAD.MOV.U32 R13, RZ, RZ, R0 ;  /* 0x000000ffff0d7224 */ /* 0x000fe200078e0000 */
[----:B------:R-:W-:Y:S01]  /*244e0*/  MOV R12, 0x4 ;  /* 0x00000004000c7802 */ /* 0x000fe20000000f00 */
[----:B------:R-:W-:-:S07]  /*244f0*/  IMAD.MOV.U32 R3, RZ, RZ, R14 ;  /* 0x000000ffff037224 */ /* 0x000fce00078e000e */
[----:B------:R-:W-:Y:S05]  /*24500*/  WARPSYNC.COLLECTIVE R15, `(.L_x_4129) ;  /* 0x000000000f087348 */ /* 0x000fea0003c00000 */
[----:B------:R0:W1:Y:S02]  /*24510*/  SHFL.IDX P6, R14, R13, R12, R11 ;  /* 0x0000000c0d0e7389 */ /* 0x00006400000c000b */
[----:B01----:R-:W-:Y:S01]  /*24520*/  ENDCOLLECTIVE ;  /* 0x000000000000791b */ /* 0x003fe20003800000 */
.L_x_4129:
        /* <DEDUP_REMOVED lines=17> */
.L_x_4130:
[----:B------:R-:W-:Y:S01]  /*24640*/  @P1 IMAD R8, R5, 0x2, R22 ;  /* 0x0000000205081824 */ /* 0x000fe200078e0216 */
[----:B------:R-:W-:Y:S01]  /*24650*/  MOV R13, R0 ;  /* 0x00000000000d7202 */ /* 0x000fe20000000f00 */
[----:B------:R-:W-:Y:S01]  /*24660*/  IMAD.MOV.U32 R12, RZ, RZ, 0x5 ;  /* 0x00000005ff0c7424 */ /* 0x000fe200078e00ff */
[----:B------:R-:W-:-:S07]  /*24670*/  MOV R3, R14 ;  /* 0x0000000e00037202 */ /* 0x000fce0000000f00 */
[----:B------:R-:W-:Y:S05]  /*24680*/  WARPSYNC.COLLECTIVE R15, `(.L_x_4131) ;  /* 0x000000000f087348 */ /* 0x000fea0003c00000 */
[----:B------:R0:W1:Y:S02]  /*24690*/  SHFL.IDX P6, R14, R13, R12, R11 ;  /* 0x0000000c0d0e7389 */ /* 0x00006400000c000b */
[----:B01----:R-:W-:Y:S01]  /*246a0*/  ENDCOLLECTIVE ;  /* 0x000000000000791b */ /* 0x003fe20003800000 */
.L_x_4131:
[----:B------:R-:W-:-:S05]  /*246b0*/  @P1 LEA R3, P0, R32, R3, 0x1 ;  /* 0x0000000320031211 */ /* 0x000fca00078008ff */
[----:B------:R-:W-:-:S05]  /*246c0*/  @P1 IMAD.X R2, RZ, RZ, R2, P0 ;  /* 0x000000ffff021224 */ /* 0x000fca00000e0602 */
[----:B------:R-:W-:Y:S02]  /*246d0*/  @P1 LOP3.LUT R3, R3, R2, RZ, 0x3c, !PT ;  /* 0x0000000203031212 */ /* 0x000fe400078e3cff */
[----:B------:R-:W-:Y:S02]  /*246e0*/  MOV R13, R4 ;  /* 0x00000004000d7202 */ /* 0x000fe40000000f00 */
[----:B------:R-:W-:-:S04]  /*246f0*/  @P1 LOP3.LUT R2, R3, R2, RZ, 0x3c, !PT ;  /* 0x0000000203021212 */ /* 0x000fc800078e3cff */
[----:B------:R-:W-:Y:S01]  /*24700*/  @P1 LOP3.LUT R3, R3, R2, RZ, 0x3c, !PT ;  /* 0x0000000203031212 */ /* 0x000fe200078e3cff */
[----:B------:R-:W-:-:S04]  /*24710*/  IMAD.MOV.U32 R0, RZ, RZ, R14 ;  /* 0x000000ffff007224 */ /* 0x000fc800078e000e */
[----:B------:R-:W-:Y:S01]  /*24720*/  @!PT LDS RZ, [RZ] ;  /* 0x00000000fffff984 */ /* 0x000fe20000000800 */
[----:B------:R-:W-:Y:S01]  /*24730*/  @!PT LDS RZ, [RZ] ;  /* 0x00000000fffff984 */ /* 0x000fe20000000800 */
[----:B------:R-:W-:Y:S01]  /*24740*/  @!PT LDS RZ, [RZ] ;  /* 0x00000000fffff984 */ /* 0x000fe20000000800 */
[----:B------:R0:W-:Y:S03]  /*24750*/  @P1 LDGSTS.E.BYPASS.LTC128B.128 [R8+0x20400], desc[UR48][R2.64], !P4 ;  /* 0x2040000002081fae */ /* 0x0001e6000e101d70 */
[----:B0-----:R-:W-:Y:S05]  /*24760*/  WARPSYNC.COLLECTIVE R15, `(.L_x_4132) ;  /* 0x000000000f087348 */ /* 0x001fea0003c00000 */
[----:B------:R1:W2:Y:S02]  /*24770*/  SHFL.IDX P6, R14, R13, R12, R11 ;  /* 0x0000000c0d0e7389 */ /* 0x0002a400000c000b */
[----:B012---:R-:W-:Y:S01]  /*24780*/  ENDCOLLECTIVE ;  /* 0x000000000000791b */ /* 0x007fe20003800000 */
.L_x_4132:
[----:B------:R-:W-:Y:S01]  /*24790*/  @!PT LDS RZ, [RZ] ;  /* 0x00000000fffff984 */ /* 0x000fe20000000800 */
[----:B------:R-:W-:Y:S01]  /*247a0*/  @!PT LDS RZ, [RZ] ;  /* 0x00000000fffff984 */ /* 0x000fe20000000800 */
[----:B------:R-:W-:Y:S01]  /*247b0*/  @!PT LDS RZ, [RZ] ;  /* 0x00000000fffff984 */ /* 0x000fe20000000800 */
[----:B------:R-:W-:Y:S04]  /*247c0*/  @P1 LDGSTS.E.BYPASS.LTC128B.128 [R8+0x23400], desc[UR48][R2.64+0x80], !P3 ;  /* 0x2340008002081fae */ /* 0x000fe8000d901d70 */
[----:B------:R0:W-:Y:S02]  /*247d0*/  @P1 LDGSTS.E.BYPASS.LTC128B.128 [R8+0x26400], desc[UR48][R2.64+0x100], !P2 ;  /* 0x2640010002081fae */ /* 0x0001e4000d101d70 */
[----:B0-----:R-:W-:Y:S01]  /*247e0*/  IMAD.MOV.U32 R2, RZ, RZ, R14 ;  /* 0x000000ffff027224 */ /* 0x001fe200078e000e */
[----:B------:R-:W-:Y:S06]  /*247f0*/  BRA `(.L_x_4133) ;  /* 0xffffffac00a47947 */ /* 0x000fec000383ffff */
.L_x_4012:
[----:B------:R-:W-:Y:S01]  /*24800*/  IMAD.MOV.U32 R13, RZ, RZ, R5 ;  /* 0x000000ffff0d7224 */ /* 0x000fe200078e0005 */
[----:B------:R-:W-:Y:S01]  /*24810*/  MOV R12, RZ ;  /* 0x000000ff000c7202 */ /* 0x000fe20000000f00 */
[----:B------:R-:W-:Y:S02]  /*24820*/  IMAD.MOV.U32 R11, RZ, RZ, 0x181f ;  /* 0x0000181fff0b7424 */ /* 0x000fe400078e00ff */
[----:B------:R-:W-:Y:S02]  /*24830*/  IMAD.MOV.U32 R15, RZ, RZ, -0x1 ;  /* 0xffffffffff0f7424 */ /* 0x000fe400078e00ff */
[----:B-----5:R-:W-:Y:S02]  /*24840*/  IMAD R6, R10, R8, RZ ;  /* 0x000000080a067224 */ /* 0x020fe400078e02ff */
[----:B------:R-:W-:-:S07]  /*24850*/  IMAD.IADD R4, R9, 0x1, R4 ;  /* 0x0000000109047824 */ /* 0x000fce00078e0204 */
[----:B------:R-:W-:Y:S05]  /*24860*/  WARPSYNC.COLLECTIVE R15, `(.L_x_4134) ;  /* 0x000000000f087348 */ /* 0x000fea0003c00000 */
[----:B------:R0:W1:Y:S02]  /*24870*/  SHFL.IDX P6, R14, R13, R12, R11 ;  /* 0x0000000c0d0e7389 */ /* 0x00006400000c000b */
[----:B01----:R-:W-:Y:S01]  /*24880*/  ENDCOLLECTIVE ;  /* 0x000000000000791b */ /* 0x003fe20003800000 */
.L_x_4134:
[C---:B------:R-:W-:Y:S01]  /*24890*/  VIADD R7, R4.reuse, 0x10 ;  /* 0x0000001004077836 */ /* 0x040fe20000000000 */
[----:B------:R-:W-:Y:S01]  /*248a0*/  ISETP.GE.AND P1, PT, R4, R6, PT ;  /* 0x000000060400720c */ /* 0x000fe20003f26270 */
[----:B------:R-:W-:Y:S01]  /*248b0*/  IMAD.MOV.U32 R13, RZ, RZ, R0 ;  /* 0x000000ffff0d7224 */ /* 0x000fe200078e0000 */
[----:B------:R-:W-:-:S11]  /*248c0*/  MOV R2, R14 ;  /* 0x0000000e00027202 */ /* 0x000fd60000000f00 */
[----:B------:R-:W-:Y:S05]  /*248d0*/  WARPSYNC.COLLECTIVE R15, `(.L_x_4135) ;  /* 0x000000000f087348 */ /* 0x000fea0003c00000 */
[----:B------:R0:W1:Y:S02]  /*248e0*/  SHFL.IDX P6, R14, R13, R12, R11 ;  /* 0x0000000c0d0e7389 */ /* 0x00006400000c000b */
[----:B01----:R-:W-:Y:S01]  /*248f0*/  ENDCOLLECTIVE ;  /* 0x000000000000791b */ /* 0x003fe20003800000 */
.L_x_4135:
[----:B------:R-:W-:Y:S01]  /*24900*/  MOV R13, R5 ;  /* 0x00000005000d7202 */ /* 0x000fe20000000f00 */
[----:B------:R-:W-:Y:S01]  /*24910*/  IMAD.MOV.U32 R12, RZ, RZ, 0x1 ;  /* 0x00000001ff0c7424 */ /* 0x000fe200078e00ff */
[----:B------:R-:W-:-:S04]  /*24920*/  @!P1 LEA R14, P4, R32, R14, 0x1 ;  /* 0x0000000e200e9211 */ /* 0x000fc800078808ff */
[----:B------:R-:W-:Y:S01]  /*24930*/  @!P1 IADD3.X R3, RZ, R2, RZ, P4, !PT ;  /* 0x00000002ff039210 */ /* 0x000fe200027fe4ff */
[----:B------:R-:W-:-:S08]  /*24940*/  @!P1 IMAD.MOV.U32 R2, RZ, RZ, R14 ;  /* 0x000000ffff029224 */ /* 0x000fd000078e000e */
[----:B------:R-:W-:Y:S05]  /*24950*/  WARPSYNC.COLLECTIVE R15, `(.L_x_4136) ;  /* 0x000000000f087348 */ /* 0x000fea0003c00000 */
[----:B------:R0:W1:Y:S02]  /*24960*/  SHFL.IDX P6, R14, R13, R12, R11 ;  /* 0x0000000c0d0e7389 */ /* 0x00006400000c000b */
[----:B01----:R-:W-:Y:S01]  /*24970*/  ENDCOLLECTIVE ;  /* 0x000000000000791b */ /* 0x003fe20003800000 */
.L_x_4136:
        /* <DEDUP_REMOVED lines=12> */
.L_x_4137:
        /* <DEDUP_REMOVED lines=8> */
.L_x_4138:
        /* <DEDUP_REMOVED lines=14> */
.L_x_4139:
        /* <DEDUP_REMOVED lines=8> */
.L_x_4140:
        /* <DEDUP_REMOVED lines=9> */
[----:B------:R-:W-:Y:S02]  /*24cb0*/  ISETP.GE.AND P1, PT, R7, R6, PT ;  /* 0x000000060700720c */ /* 0x000fe40003f26270 */
[----:B0-----:R-:W-:-:S11]  /*24cc0*/  MOV R2, R14 ;  /* 0x0000000e00027202 */ /* 0x001fd60000000f00 */
[----:B------:R-:W-:Y:S05]  /*24cd0*/  WARPSYNC.COLLECTIVE R15, `(.L_x_4141) ;  /* 0x000000000f087348 */ /* 0x000fea0003c00000 */
[----:B------:R0:W1:Y:S02]  /*24ce0*/  SHFL.IDX P6, R14, R13, R12, R11 ;  /* 0x0000000c0d0e7389 */ /* 0x00006400000c000b */
[----:B01----:R-:W-:Y:S01]  /*24cf0*/  ENDCOLLECTIVE ;  /* 0x000000000000791b */ /* 0x003fe20003800000 */
.L_x_4141:
[----:B------:R-:W-:Y:S01]  /*24d00*/  MOV R13, R5 ;  /* 0x00000005000d7202 */ /* 0x000fe20000000f00 */
[----:B------:R-:W-:Y:S01]  /*24d10*/  IMAD.MOV.U32 R12, RZ, RZ, 0x4 ;  /* 0x00000004ff0c7424 */ /* 0x000fe200078e00ff */
[----:B------:R-:W-:-:S05]  /*24d20*/  @!P1 LEA R14, P4, R32, R14, 0x1 ;  /* 0x0000000e200e9211 */ /* 0x000fca00078808ff */
[----:B------:R-:W-:Y:S01]  /*24d30*/  @!P1 IMAD.X R7, RZ, RZ, R2, P4 ;  /* 0x000000ffff079224 */ /* 0x000fe200020e0602 */
[----:B------:R-:W-:-:S07]  /*24d40*/  @!P1 MOV R2, R14 ;  /* 0x0000000e00029202 */ /* 0x000fce0000000f00 */
[----:B------:R-:W-:Y:S05]  /*24d50*/  WARPSYNC.COLLECTIVE R15, `(.L_x_4142) ;  /* 0x000000000f087348 */ /* 0x000fea0003c00000 */
[----:B------:R0:W1:Y:S02]  /*24d60*/  SHFL.IDX P6, R14, R13, R12, R11 ;  /* 0x0000000c0d0e7389 */ /* 0x00006400000c000b */
[----:B01----:R-:W-:Y:S01]  /*24d70*/  ENDCOLLECTIVE ;  /* 0x000000000000791b */ /* 0x003fe20003800000 */
.L_x_4142:
[----:B------:R-:W-:Y:S02]  /*24d80*/  @!P1 IMAD.MOV.U32 R3, RZ, RZ, R7 ;  /* 0x000000ffff039224 */ /* 0x000fe400078e0007 */
[----:B------:R-:W-:-:S03]  /*24d90*/  VIADD R7, R4, 0x40 ;  /* 0x0000004004077836 */ /* 0x000fc60000000000 */
[----:B------:R-:W-:Y:S01]  /*24da0*/  @!PT LDS RZ, [RZ] ;  /* 0x00000000fffff984 */ /* 0x000fe20000000800 */
[----:B------:R-:W-:Y:S01]  /*24db0*/  @!PT LDS RZ, [RZ] ;  /* 0x00000000fffff984 */ /* 0x000fe20000000800 */
[----:B------:R-:W-:Y:S01]  /*24dc0*/  @!PT LDS RZ, [RZ] ;  /* 0x00000000fffff984 */ /* 0x000fe20000000800 */
[----:B------:R-:W-:Y:S04]  /*24dd0*/  @!P1 LDGSTS.E.BYPASS.LTC128B.128 [R37+0x13c00], desc[UR48][R2.64], !P3 ;  /* 0x13c0000002259fae */ /* 0x000fe8000d901d70 */
[----:B------:R-:W-:Y:S01]  /*24de0*/  @!P1 LDGSTS.E.BYPASS.LTC128B.128 [R37+0x17c00], desc[UR48][R2.64+0x80], !P2 ;  /* 0x17c0008002259fae */ /* 0x000fe2000d101d70 */
[----:B------:R-:W-:-:S03]  /*24df0*/  MOV R13, R0 ;  /* 0x00000000000d7202 */ /* 0x000fc60000000f00 */
[----:B------:R0:W-:Y:S01]  /*24e00*/  @!P1 LDGSTS.E.BYPASS.LTC128B.128 [R37+0x1bc00], desc[UR48][R2.64+0x100], !P0 ;  /* 0x1bc0010002259fae */ /* 0x0001e2000c101d70 */
[----:B------:R-:W-:Y:S01]  /*24e10*/  ISETP.GE.AND P1, PT, R7, R6, PT ;  /* 0x000000060700720c */ /* 0x000fe20003f26270 */
[----:B0-----:R-:W-:-:S12]  /*24e20*/  IMAD.MOV.U32 R2, RZ, RZ, R14 ;  /* 0x000000ffff027224 */ /* 0x001fd800078e000e */
[----:B------:R-:W-:Y:S05]  /*24e30*/  WARPSYNC.COLLECTIVE R15, `(.L_x_4143) ;  /* 0x000000000f087348 */ /* 0x000fea0003c00000 */
[----:B------:R0:W1:Y:S02]  /*24e40*/  SHFL.IDX P6, R14, R13, R12, R11 ;  /* 0x0000000c0d0e7389 */ /* 0x00006400000c000b */
[----:B01----:R-:W-:Y:S01]  /*24e50*/  ENDCOLLECTIVE ;  /* 0x000000000000791b */ /* 0x003fe20003800000 */
.L_x_4143:
        /* <DEDUP_REMOVED lines=8> */
.L_x_4144:
        /* <DEDUP_REMOVED lines=14> */
.L_x_4145:
        /* <DEDUP_REMOVED lines=8> */
.L_x_4146:
        /* <DEDUP_REMOVED lines=14> */
.L_x_4147:
[----:B------:R-:W-:Y:S01]  /*25120*/  IMAD.MOV.U32 R13, RZ, RZ, R5 ;  /* 0x000000ffff0d7224 */ /* 0x000fe200078e0005 */
[----:B------:R-:W-:Y:S02]  /*25130*/  MOV R12, 0x7 ;  /* 0x00000007000c7802 */ /* 0x000fe40000000f00 */
[----:B------:R-:W-:-:S05]  /*25140*/  @!P1 LEA R14, P4, R32, R14, 0x1 ;  /* 0x0000000e200e9211 */ /* 0x000fca00078808ff */
[----:B------:R-:W-:Y:S01]  /*25150*/  @!P1 IMAD.X R7, RZ, RZ, R2, P4 ;  /* 0x000000ffff079224 */ /* 0x000fe200020e0602 */
[----:B------:R-:W-:-:S07]  /*25160*/  @!P1 MOV R2, R14 ;  /* 0x0000000e00029202 */ /* 0x000fce0000000f00 */
[----:B------:R-:W-:Y:S05]  /*25170*/  WARPSYNC.COLLECTIVE R15, `(.L_x_4148) ;  /* 0x000000000f087348 */ /* 0x000fea0003c00000 */
[----:B------:R0:W1:Y:S02]  /*25180*/  SHFL.IDX P6, R14, R13, R12, R11 ;  /* 0x0000000c0d0e7389 */ /* 0x00006400000c000b */
[----:B01----:R-:W-:Y:S01]  /*25190*/  ENDCOLLECTIVE ;  /* 0x000000000000791b */ /* 0x003fe20003800000 */
.L_x_4148:
        /* <DEDUP_REMOVED lines=12> */
.L_x_4149:
[----:B------:R-:W-:Y:S05]  /*25260*/  BRA `(.L_x_4150) ;  /* 0xffffffb0000c7947 */ /* 0x000fea000383ffff */
.L_x_4017:
[----:B0-----:R0:W1:Y:S02]  /*25270*/  SYNCS.PHASECHK.TRANS64.TRYWAIT P0, [R22+URZ+0x30820], R3 ;  /* 0x03082003160075a7 */ /* 0x001064000800017f */
[----:B-1----:R-:W-:Y:S05]  /*25280*/  @!P0 NANOSLEEP.SYNCS 0x989680 ;  /* 0x009896800000895d */ /* 0x002fea0003900000 */
[----:B------:R-:W1:Y:S02]  /*25290*/  @!P0 SYNCS.PHASECHK.TRANS64 P0, [R22+URZ+0x30820], R3 ;  /* 0x03082003160085a7 */ /* 0x000e64000800007f */
[----:B-1----:R-:W-:Y:S05]  /*252a0*/  @!P0 BRA `(.L_x_4017) ;  /* 0xfffffffc00f08947 */ /* 0x002fea000383ffff */
[----:B------:R-:W-:Y:S05]  /*252b0*/  BRA `(.L_x_4151) ;  /* 0xffffffb000847947 */ /* 0x000fea000383ffff */
.L_x_4022:
[----:B0-----:R0:W1:Y:S02]  /*252c0*/  SYNCS.PHASECHK.TRANS64.TRYWAIT P0, [R7+URZ+0x30840], R2 ;  /* 0x03084002070075a7 */ /* 0x001064000800017f */
[----:B-1----:R-:W-:Y:S05]  /*252d0*/  @!P0 NANOSLEEP.SYNCS 0x989680 ;  /* 0x009896800000895d */ /* 0x002fea0003900000 */
[----:B------:R-:W1:Y:S02]  /*252e0*/  @!P0 SYNCS.PHASECHK.TRANS64 P0, [R7+URZ+0x30840], R2 ;  /* 0x03084002070085a7 */ /* 0x000e64000800007f */
[----:B-1----:R-:W-:Y:S05]  /*252f0*/  @!P0 BRA `(.L_x_4022) ;  /* 0xfffffffc00f08947 */ /* 0x002fea000383ffff */
[----:B------:R-:W-:Y:S05]  /*25300*/  BRA `(.L_x_4152) ;  /* 0xffffffb400607947 */ /* 0x000fea000383ffff */
.L_x_4023:
        /* <DEDUP_REMOVED lines=8> */
.L_x_4154:
[----:B------:R-:W-:Y:S05]  /*25390*/  BSYNC B1 ;  /* 0x0000000000017941 */ /* 0x000fea0003800000 */
.L_x_4153:
[----:B------:R0:W-:Y:S04]  /*253a0*/  STL [R1+0x128], R0 ;  /* 0x0001280001007387 */ /* 0x0001e80000100800 */
[----:B0-----:R0:W5:Y:S01]  /*253b0*/  LDL.LU R0, [R1] ;  /* 0x0000000001007983 */ /* 0x0011620000300800 */
[----:B------:R-:W-:Y:S01]  /*253c0*/  IMAD.MOV.U32 R13, RZ, RZ, R8 ;  /* 0x000000ffff0d7224 */ /* 0x000fe200078e0008 */
[----:B------:R-:W-:Y:S01]  /*253d0*/  MOV R12, RZ ;  /* 0x000000ff000c7202 */ /* 0x000fe20000000f00 */
[----:B------:R-:W-:Y:S01]  /*253e0*/  IMAD.MOV.U32 R11, RZ, RZ, 0x181f ;  /* 0x0000181fff0b7424 */ /* 0x000fe200078e00ff */
[----:B------:R-:W-:Y:S01]  /*253f0*/  LEA R5, R5, R22, 0x1 ;  /* 0x0000001605057211 */ /* 0x000fe200078e08ff */
[----:B------:R-:W-:Y:S02]  /*25400*/  IMAD.MOV.U32 R15, RZ, RZ, -0x1 ;  /* 0xffffffffff0f7424 */ /* 0x000fe400078e00ff */
[----:B------:R-:W-:-:S02]  /*25410*/  IMAD.MOV.U32 R3, RZ, RZ, R14 ;  /* 0x000000ffff037224 */ /* 0x000fc400078e000e */
[----:B0-----:R-:W-:-:S07]  /*25420*/  IMAD.SHL.U32 R4, R32, 0x2, RZ ;  /* 0x0000000220047824 */ /* 0x001fce00078e00ff */
[----:B-----5:R-:W-:Y:S05]  /*25430*/  WARPSYNC.COLLECTIVE R15, `(.L_x_4155) ;  /* 0x000000000f087348 */ /* 0x020fea0003c00000 */
[----:B------:R0:W1:Y:S02]  /*25440*/  SHFL.IDX P6, R14, R13, R12, R11 ;  /* 0x0000000c0d0e7389 */ /* 0x00006400000c000b */
[----:B01---5:R-:W-:Y:S01]  /*25450*/  ENDCOLLECTIVE ;  /* 0x000000000000791b */ /* 0x023fe20003800000 */
.L_x_4155:
[----:B------:R-:W-:Y:S02]  /*25460*/  IMAD.MOV.U32 R13, RZ, RZ, R6 ;  /* 0x000000ffff0d7224 */ /* 0x000fe400078e0006 */
[----:B------:R-:W-:Y:S01]  /*25470*/  IMAD.MOV.U32 R12, RZ, RZ, 0x1 ;  /* 0x00000001ff0c7424 */ /* 0x000fe200078e00ff */
[----:B------:R-:W-:-:S07]  /*25480*/  MOV R2, R14 ;  /* 0x0000000e00027202 */ /* 0x000fce0000000f00 */
[----:B------:R-:W-:Y:S05]  /*25490*/  WARPSYNC.COLLECTIVE R15, `(.L_x_4156) ;  /* 0x000000000f087348 */ /* 0x000fea0003c00000 */
[----:B------:R0:W1:Y:S02]  /*254a0*/  SHFL.IDX P6, R14, R13, R12, R11 ;  /* 0x0000000c0d0e7389 */ /* 0x00006400000c000b */
[----:B01----:R-:W-:Y:S01]  /*254b0*/  ENDCOLLECTIVE ;  /* 0x000000000000791b */ /* 0x003fe20003800000 */
.L_x_4156:
[----:B------:R-:W-:-:S05]  /*254c0*/  IADD3 R2, P0, R2, R4, RZ ;  /* 0x0000000402027210 */ /* 0x000fca0007f1e0ff */
[----:B------:R-:W-:Y:S02]  /*254d0*/  IMAD.X R3, RZ, RZ, R3, P0 ;  /* 0x000000ffff037224 */ /* 0x000fe400000e0603 */
[----:B------:R-:W-:Y:S01]  /*254e0*/  IMAD.MOV.U32 R13, RZ, RZ, R8 ;  /* 0x000000ffff0d7224 */ /* 0x000fe200078e0008 */
[----:B------:R-:W-:-:S04]  /*254f0*/  LOP3.LUT R0, R0, 0xffffffbf, RZ, 0xc0, !PT ;  /* 0xffffffbf00007812 */ /* 0x000fc800078ec0ff */
[----:B------:R-:W-:-:S04]  /*25500*/  @P1 LOP3.LUT R0, R0, 0x40, RZ, 0xfc, !PT ;  /* 0x0000004000001812 */ /* 0x000fc800078efcff */
[----:B------:R-:W-:Y:S01]  /*25510*/  LOP3.LUT P1, RZ, R0, 0x4, RZ, 0xc0, !PT ;  /* 0x0000000400ff7812 */ /* 0x000fe2000782c0ff */
[----:B------:R0:W-:-:S12]  /*25520*/  STL [R1], R0 ;  /* 0x0000000001007387 */ /* 0x0001d80000100800 */
[----:B------:R-:W-:Y:S01]  /*25530*/  @!PT LDS RZ, [RZ] ;  /* 0x00000000fffff984 */ /* 0x000fe20000000800 */
[----:B------:R-:W-:Y:S01]  /*25540*/  @!PT LDS RZ, [RZ] ;  /* 0x00000000fffff984 */ /* 0x000fe20000000800 */
[----:B------:R-:W-:Y:S01]  /*25550*/  @!PT LDS RZ, [RZ] ;  /* 0x00000000fffff984 */ /* 0x000fe20000000800 */
[----:B------:R-:W-:Y:S04]  /*25560*/  LDGSTS.E.BYPASS.LTC128B.128 [R5+0x1e400], desc[UR48][R2.64], !P1 ;  /* 0x1e40000002057fae */ /* 0x000fe8000c901d70 */
[----:B------:R-:W-:Y:S04]  /*25570*/  LDGSTS.E.BYPASS.LTC128B.128 [R5+0x21400], desc[UR48][R2.64+0x80], !P5 ;  /* 0x2140008002057fae */ /* 0x000fe8000e901d70 */
[----:B------:R1:W-:Y:S02]  /*25580*/  LDGSTS.E.BYPASS.LTC128B.128 [R5+0x24400], desc[UR48][R2.64+0x100], !P4 ;  /* 0x2440010002057fae */ /* 0x0003e4000e101d70 */
[----:B01----:R-:W-:-:S07]  /*25590*/  MOV R3, R14 ;  /* 0x0000000e00037202 */ /* 0x003fce0000000f00 */
[----:B------:R-:W-:Y:S05]  /*255a0*/  WARPSYNC.COLLECTIVE R15, `(.L_x_4157) ;  /* 0x000000000f087348 */ /* 0x000fea0003c00000 */
[----:B------:R0:W1:Y:S02]  /*255b0*/  SHFL.IDX P6, R14, R13, R12, R11 ;  /* 0x0000000c0d0e7389 */ /* 0x00006400000c000b */
[----:B01----:R-:W-:Y:S01]  /*255c0*/  ENDCOLLECTIVE ;  /* 0x000000000000791b */ /* 0x003fe20003800000 */
.L_x_4157:
[----:B------:R-:W-:Y:S02]  /*255d0*/  IMAD.MOV.U32 R13, RZ, RZ, R6 ;  /* 0x000000ffff0d7224 */ /* 0x000fe400078e0006 */
[----:B------:R-:W-:Y:S02]  /*255e0*/  IMAD.MOV.U32 R12, RZ, RZ, 0x2 ;  /* 0x00000002ff0c7424 */ /* 0x000fe400078e00ff */
[----:B------:R-:W-:-:S07]  /*255f0*/  IMAD.MOV.U32 R2, RZ, RZ, R14 ;  /* 0x000000ffff027224 */ /* 0x000fce00078e000e */
[----:B------:R-:W-:Y:S05]  /*25600*/  WARPSYNC.COLLECTIVE R15, `(.L_x_4158) ;  /* 0x000000000f087348 */ /* 0x000fea0003c00000 */
[----:B------:R0:W1:Y:S02]  /*25610*/  SHFL.IDX P6, R14, R13, R12, R11 ;  /* 0x0000000c0d0e7389 */ /* 0x00006400000c000b */
[----:B01----:R-:W-:Y:S01]  /*25620*/  ENDCOLLECTIVE ;  /* 0x000000000000791b */ /* 0x003fe20003800000 */
.L_x_4158:
        /* <DEDUP_REMOVED lines=13> */
.L_x_4159:
[----:B------:R-:W-:Y:S01]  /*25700*/  IMAD.MOV.U32 R13, RZ, RZ, R6 ;  /* 0x000000ffff0d7224 */ /* 0x000fe200078e0006 */
[----:B------:R-:W-:Y:S01]  /*25710*/  MOV R12, 0x3 ;  /* 0x00000003000c7802 */ /* 0x000fe20000000f00 */
[----:B------:R-:W-:-:S07]  /*25720*/  IMAD.MOV.U32 R2, RZ, RZ, R14 ;  /* 0x000000ffff027224 */ /* 0x000fce00078e000e */
[----:B------:R-:W-:Y:S05]  /*25730*/  WARPSYNC.COLLECTIVE R15, `(.L_x_4160) ;  /* 0x000000000f087348 */ /* 0x000fea0003c00000 */
[----:B------:R0:W1:Y:S02]  /*25740*/  SHFL.IDX P6, R14, R13, R12, R11 ;  /* 0x0000000c0d0e7389 */ /* 0x00006400000c000b */
[----:B01----:R-:W-:Y:S01]  /*25750*/  ENDCOLLECTIVE ;  /* 0x000000000000791b */ /* 0x003fe20003800000 */
.L_x_4160:
        /* <DEDUP_REMOVED lines=13> */
.L_x_4161:
[----:B------:R-:W-:Y:S01]  /*25830*/  IMAD.MOV.U32 R13, RZ, RZ, R6 ;  /* 0x000000ffff0d7224 */ /* 0x000fe200078e0006 */
[----:B------:R-:W-:Y:S01]  /*25840*/  MOV R12, 0x4 ;  /* 0x00000004000c7802 */ /* 0x000fe20000000f00 */
[----:B------:R-:W-:-:S07]  /*25850*/  IMAD.MOV.U32 R2, RZ, RZ, R14 ;  /* 0x000000ffff027224 */ /* 0x000fce00078e000e */
[----:B------:R-:W-:Y:S05]  /*25860*/  WARPSYNC.COLLECTIVE R15, `(.L_x_4162) ;  /* 0x000000000f087348 */ /* 0x000fea0003c00000 */
[----:B------:R0:W1:Y:S02]  /*25870*/  SHFL.IDX P6, R14, R13, R12, R11 ;  /* 0x0000000c0d0e7389 */ /* 0x00006400000c000b */
[----:B01----:R-:W-:Y:S01]  /*25880*/  ENDCOLLECTIVE ;  /* 0x000000000000791b */ /* 0x003fe20003800000 */
.L_x_4162:
        /* <DEDUP_REMOVED lines=13> */
.L_x_4163:
        /* <DEDUP_REMOVED lines=8> */
[----:B------:R0:W5:Y:S01]  /*259e0*/  LDL.LU R0, [R1+0x128] ;  /* 0x0001280001007983 */ /* 0x0001620000300800 */
[----:B------:R-:W-:Y:S01]  /*259f0*/  IMAD.MOV.U32 R13, RZ, RZ, R6 ;  /* 0x000000ffff0d7224 */ /* 0x000fe200078e0006 */
[----:B------:R-:W-:Y:S02]  /*25a00*/  MOV R12, 0x5 ;  /* 0x00000005000c7802 */ /* 0x000fe40000000f00 */
[----:B------:R0:W-:Y:S06]  /*25a10*/  LDGSTS.E.BYPASS.LTC128B.128 [R5+0x23400], desc[UR48][R2.64+0x80], !P5 ;  /* 0x2340008002057fae */ /* 0x0001ec000e901d70 */
[----:B0----5:R-:W-:Y:S05]  /*25a20*/  WARPSYNC.COLLECTIVE R15, `(.L_x_4164) ;  /* 0x000000000f087348 */ /* 0x021fea0003c00000 */
[----:B------:R1:W2:Y:S02]  /*25a30*/  SHFL.IDX P6, R14, R13, R12, R11 ;  /* 0x0000000c0d0e7389 */ /* 0x0002a400000c000b */
[----:B012--5:R-:W-:Y:S01]  /*25a40*/  ENDCOLLECTIVE ;  /* 0x000000000000791b */ /* 0x027fe20003800000 */
.L_x_4164:
[----:B------:R-:W-:Y:S01]  /*25a50*/  @!PT LDS RZ, [RZ] ;  /* 0x00000000fffff984 */ /* 0x000fe20000000800 */
[----:B------:R-:W-:Y:S01]  /*25a60*/  @!PT LDS RZ, [RZ] ;  /* 0x00000000fffff984 */ /* 0x000fe20000000800 */
[----:B------:R-:W-:Y:S01]  /*25a70*/  @!PT LDS RZ, [RZ] ;  /* 0x00000000fffff984 */ /* 0x000fe20000000800 */
[----:B------:R0:W-:Y:S01]  /*25a80*/  LDGSTS.E.BYPASS.LTC128B.128 [R5+0x26400], desc[UR48][R2.64+0x100], !P4 ;  /* 0x2640010002057fae */ /* 0x0001e2000e101d70 */
[----:B------:R-:W-:Y:S01]  /*25a90*/  MOV R13, R8 ;  /* 0x00000008000d7202 */ /* 0x000fe20000000f00 */
[----:B------:R-:W-:-:S07]  /*25aa0*/  IMAD.MOV.U32 R34, RZ, RZ, R14 ;  /* 0x000000ffff227224 */ /* 0x000fce00078e000e */
[----:B0-----:R-:W-:Y:S05]  /*25ab0*/  WARPSYNC.COLLECTIVE R15, `(.L_x_4165) ;  /* 0x000000000f087348 */ /* 0x001fea0003c00000 */
[----:B------:R1:W2:Y:S02]  /*25ac0*/  SHFL.IDX P6, R14, R13, R12, R11 ;  /* 0x0000000c0d0e7389 */ /* 0x0002a400000c000b */
[----:B012---:R-:W-:Y:S01]  /*25ad0*/  ENDCOLLECTIVE ;  /* 0x000000000000791b */ /* 0x007fe20003800000 */
.L_x_4165:
[----:B------:R-:W-:Y:S01]  /*25ae0*/  IMAD.MOV.U32 R2, RZ, RZ, R14 ;  /* 0x000000ffff027224 */ /* 0x000fe200078e000e */
[----:B------:R-:W-:Y:S06]  /*25af0*/  BRA `(.L_x_4166) ;  /* 0xffffffb0006c7947 */ /* 0x000fec000383ffff */
.L_x_4028:
[----:B0-----:R0:W2:Y:S02]  /*25b00*/  SYNCS.PHASECHK.TRANS64.TRYWAIT P0, [R6+URZ+0x30860], R2 ;  /* 0x03086002060075a7 */ /* 0x0010a4000800017f */
[----:B--2---:R-:W-:Y:S05]  /*25b10*/  @!P0 NANOSLEEP.SYNCS 0x989680 ;  /* 0x009896800000895d */ /* 0x004fea0003900000 */
[----:B------:R-:W2:Y:S02]  /*25b20*/  @!P0 SYNCS.PHASECHK.TRANS64 P0, [R6+URZ+0x30860], R2 ;  /* 0x03086002060085a7 */ /* 0x000ea4000800007f */
[----:B--2---:R-:W-:Y:S05]  /*25b30*/  @!P0 BRA `(.L_x_4028) ;  /* 0xfffffffc00f08947 */ /* 0x004fea000383ffff */
[----:B------:R-:W-:Y:S05]  /*25b40*/  BRA `(.L_x_4167) ;  /* 0xffffffb000d47947 */ /* 0x000fea000383ffff */
.L_x_4029:
[----:B------:R-:W-:Y:S01]  /*25b50*/  BSSY B1, `(.L_x_4168) ;  /* 0x0000008000017945 */ /* 0x000fe20003800000 */
[----:B------:R-:W-:Y:S01]  /*25b60*/  MOV R13, R24 ;  /* 0x00000018000d7202 */ /* 0x000fe20000000f00 */
[----:B------:R-:W-:Y:S01]  /*25b70*/  IMAD.MOV.U32 R12, RZ, RZ, RZ ;  /* 0x000000ffff0c7224 */ /* 0x000fe200078e00ff */
[----:B------:R-:W-:Y:S01]  /*25b80*/  MOV R11, 0x181f ;  /* 0x0000181f000b7802 */ /* 0x000fe20000000f00 */
[----:B------:R-:W-:-:S07]  /*25b90*/  IMAD.MOV.U32 R15, RZ, RZ, -0x1 ;  /* 0xffffffffff0f7424 */ /* 0x000fce00078e00ff */
[----:B0-----:R-:W-:Y:S05]  /*25ba0*/  WARPSYNC.COLLECTIVE R15, `(.L_x_4169) ;  /* 0x000000000f087348 */ /* 0x001fea0003c00000 */
[----:B------:R1:W2:Y:S02]  /*25bb0*/  SHFL.IDX P6, R14, R13, R12, R11 ;  /* 0x0000000c0d0e7389 */ /* 0x0002a400000c000b */
[----:B012---:R-:W-:Y:S01]  /*25bc0*/  ENDCOLLECTIVE ;  /* 0x000000000000791b */ /* 0x007fe20003800000 */
.L_x_4169:
[----:B------:R-:W-:Y:S05]  /*25bd0*/  BSYNC B1 ;  /* 0x0000000000017941 */ /* 0x000fea0003800000 */
.L_x_4168:
[----:B------:R-:W-:Y:S01]  /*25be0*/  IMAD.MOV.U32 R13, RZ, RZ, R23 ;  /* 0x000000ffff0d7224 */ /* 0x000fe200078e0017 */
[----:B------:R-:W-:Y:S01]  /*25bf0*/  MOV R12, RZ ;  /* 0x000000ff000c7202 */ /* 0x000fe20000000f00 */
[----:B------:R-:W-:Y:S01]  /*25c00*/  IMAD.MOV.U32 R11, RZ, RZ, 0x181f ;  /* 0x0000181fff0b7424 */ /* 0x000fe200078e00ff */
[----:B------:R-:W-:Y:S01]  /*25c10*/  MOV R15, 0xffffffff ;  /* 0xffffffff000f7802 */ /* 0x000fe20000000f00 */
[----:B------:R-:W-:Y:S01]  /*25c20*/  IMAD R5, R5, 0x2, R22 ;  /* 0x0000000205057824 */ /* 0x000fe200078e0216 */
[----:B------:R-:W-:-:S07]  /*25c30*/  MOV R3, R14 ;  /* 0x0000000e00037202 */ /* 0x000fce0000000f00 */
[----:B------:R-:W-:Y:S05]  /*25c40*/  WARPSYNC.COLLECTIVE R15, `(.L_x_4170) ;  /* 0x000000000f087348 */ /* 0x000fea0003c00000 */
[----:B------:R0:W1:Y:S02]  /*25c50*/  SHFL.IDX P6, R14, R13, R12, R11 ;  /* 0x0000000c0d0e7389 */ /* 0x00006400000c000b */
[----:B01----:R-:W-:Y:S01]  /*25c60*/  ENDCOLLECTIVE ;  /* 0x000000000000791b */ /* 0x003fe20003800000 */
.L_x_4170:
[----:B------:R-:W-:Y:S01]  /*25c70*/  MOV R13, R24 ;  /* 0x00000018000d7202 */ /* 0x000fe20000000f00 */
[----:B------:R-:W-:Y:S02]  /*25c80*/  IMAD.MOV.U32 R12, RZ, RZ, 0x1 ;  /* 0x00000001ff0c7424 */ /* 0x000fe400078e00ff */
[----:B------:R-:W-:-:S07]  /*25c90*/  IMAD.MOV.U32 R2, RZ, RZ, R14 ;  /* 0x000000ffff027224 */ /* 0x000fce00078e000e */
[----:B------:R-:W-:Y:S05]  /*25ca0*/  WARPSYNC.COLLECTIVE R15, `(.L_x_4171) ;  /* 0x000000000f087348 */ /* 0x000fea0003c00000 */
[----:B------:R0:W1:Y:S02]  /*25cb0*/  SHFL.IDX P6, R14, R13, R12, R11 ;  /* 0x0000000c0d0e7389 */ /* 0x00006400000c000b */
[----:B01----:R-:W-:Y:S01]  /*25cc0*/  ENDCOLLECTIVE ;  /* 0x000000000000791b */ /* 0x003fe20003800000 */
.L_x_4171:
[----:B------:R-:W-:-:S04]  /*25cd0*/  IADD3 R2, P0, R2, R4, RZ ;  /* 0x0000000402027210 */ /* 0x000fc80007f1e0ff */
        /* <DEDUP_REMOVED lines=15> */
.L_x_4172:
[----:B------:R-:W-:Y:S01]  /*25dd0*/  MOV R13, R24 ;  /* 0x00000018000d7202 */ /* 0x000fe20000000f00 */
[----:B------:R-:W-:Y:S01]  /*25de0*/  IMAD.MOV.U32 R12, RZ, RZ, 0x2 ;  /* 0x00000002ff0c7424 */ /* 0x000fe200078e00ff */
[----:B------:R-:W-:-:S07]  /*25df0*/  MOV R2, R14 ;  /* 0x0000000e00027202 */ /* 0x000fce0000000f00 */
[----:B------:R-:W-:Y:S05]  /*25e00*/  WARPSYNC.COLLECTIVE R15, `(.L_x_4173) ;  /* 0x000000000f087348 */ /* 0x000fea0003c00000 */
[----:B------:R0:W1:Y:S02]  /*25e10*/  SHFL.IDX P6, R14, R13, R12, R11 ;  /* 0x0000000c0d0e7389 */ /* 0x00006400000c000b */
[----:B01----:R-:W-:Y:S01]  /*25e20*/  ENDCOLLECTIVE ;  /* 0x000000000000791b */ /* 0x003fe20003800000 */
.L_x_4173:
        /* <DEDUP_REMOVED lines=16> */
.L_x_4174:
[----:B------:R-:W-:Y:S01]  /*25f30*/  MOV R13, R24 ;  /* 0x00000018000d7202 */ /* 0x000fe20000000f00 */
[----:B------:R-:W-:Y:S01]  /*25f40*/  IMAD.MOV.U32 R12, RZ, RZ, 0x3 ;  /* 0x00000003ff0c7424 */ /* 0x000fe200078e00ff */
[----:B------:R-:W-:-:S07]  /*25f50*/  MOV R2, R14 ;  /* 0x0000000e00027202 */ /* 0x000fce0000000f00 */
[----:B------:R-:W-:Y:S05]  /*25f60*/  WARPSYNC.COLLECTIVE R15, `(.L_x_4175) ;  /* 0x000000000f087348 */ /* 0x000fea0003c00000 */
[----:B------:R0:W1:Y:S02]  /*25f70*/  SHFL.IDX P6, R14, R13, R12, R11 ;  /* 0x0000000c0d0e7389 */ /* 0x00006400000c000b */
[----:B01----:R-:W-:Y:S01]  /*25f80*/  ENDCOLLECTIVE ;  /* 0x000000000000791b */ /* 0x003fe20003800000 */
.L_x_4175:
        /* <DEDUP_REMOVED lines=16> */
.L_x_4176:
[----:B------:R-:W-:Y:S01]  /*26090*/  MOV R13, R24 ;  /* 0x00000018000d7202 */ /* 0x000fe20000000f00 */
[----:B------:R-:W-:Y:S01]  /*260a0*/  IMAD.MOV.U32 R12, RZ, RZ, 0x4 ;  /* 0x00000004ff0c7424 */ /* 0x000fe200078e00ff */
[----:B------:R-:W-:-:S07]  /*260b0*/  MOV R2, R14 ;  /* 0x0000000e00027202 */ /* 0x000fce0000000f00 */
[----:B------:R-:W-:Y:S05]  /*260c0*/  WARPSYNC.COLLECTIVE R15, `(.L_x_4177) ;  /* 0x000000000f087348 */ /* 0x000fea0003c00000 */
[----:B------:R0:W1:Y:S02]  /*260d0*/  SHFL.IDX P6, R14, R13, R12, R11 ;  /* 0x0000000c0d0e7389 */ /* 0x00006400000c000b */
[----:B01----:R-:W-:Y:S01]  /*260e0*/  ENDCOLLECTIVE ;  /* 0x000000000000791b */ /* 0x003fe20003800000 */
.L_x_4177:
        /* <DEDUP_REMOVED lines=16> */
.L_x_4178:
[----:B------:R-:W-:Y:S01]  /*261f0*/  MOV R13, R24 ;  /* 0x00000018000d7202 */ /* 0x000fe20000000f00 */
[----:B------:R-:W-:Y:S01]  /*26200*/  IMAD.MOV.U32 R12, RZ, RZ, 0x5 ;  /* 0x00000005ff0c7424 */ /* 0x000fe200078e00ff */
[----:B------:R-:W-:-:S07]  /*26210*/  MOV R2, R14 ;  /* 0x0000000e00027202 */ /* 0x000fce0000000f00 */
[----:B------:R-:W-:Y:S05]  /*26220*/  WARPSYNC.COLLECTIVE R15, `(.L_x_4179) ;  /* 0x000000000f087348 */ /* 0x000fea0003c00000 */
[----:B------:R0:W1:Y:S02]  /*26230*/  SHFL.IDX P6, R14, R13, R12, R11 ;  /* 0x0000000c0d0e7389 */ /* 0x00006400000c000b */
[----:B01----:R-:W-:Y:S01]  /*26240*/  ENDCOLLECTIVE ;  /* 0x000000000000791b */ /* 0x003fe20003800000 */
.L_x_4179:
        /* <DEDUP_REMOVED lines=13> */
.L_x_4180:
[----:B------:R-:W-:Y:S01]  /*26320*/  @!PT LDS RZ, [RZ] ;  /* 0x00000000fffff984 */ /* 0x000fe20000000800 */
[----:B------:R-:W-:Y:S01]  /*26330*/  @!PT LDS RZ, [RZ] ;  /* 0x00000000fffff984 */ /* 0x000fe20000000800 */
[----:B------:R-:W-:Y:S01]  /*26340*/  @!PT LDS RZ, [RZ] ;  /* 0x00000000fffff984 */ /* 0x000fe20000000800 */
[----:B------:R0:W-:Y:S01]  /*26350*/  LDGSTS.E.BYPASS.LTC128B.128 [R5+0x5400], desc[UR48][R2.64+0x80], !P0 ;  /* 0x0540008002057fae */ /* 0x0001e2000c101d70 */
[----:B------:R-:W-:-:S13]  /*26360*/  ISETP.LT.OR P0, PT, R7, 0x41, P1 ;  /* 0x000000410700780c */ /* 0x000fda0000f01670 */
[----:B------:R0:W-:Y:S01]  /*26370*/  LDGSTS.E.BYPASS.LTC128B.128 [R5+0x8400], desc[UR48][R2.64+0x100], !P0 ;  /* 0x0840010002057fae */ /* 0x0001e2000c101d70 */
[----:B------:R-:W-:Y:S05]  /*26380*/  BRA `(.L_x_4181) ;  /* 0xffffffac00c07947 */ /* 0x000fea000383ffff */
.L_x_4037:
[----:B0-----:R0:W1:Y:S02]  /*26390*/  SYNCS.PHASECHK.TRANS64.TRYWAIT P0, [R0+URZ+0x30860], R3 ;  /* 0x03086003000075a7 */ /* 0x001064000800017f */
[----:B-1----:R-:W-:Y:S05]  /*263a0*/  @!P0 NANOSLEEP.SYNCS 0x989680 ;  /* 0x009896800000895d */ /* 0x002fea0003900000 */
[----:B------:R-:W1:Y:S02]  /*263b0*/  @!P0 SYNCS.PHASECHK.TRANS64 P0, [R0+URZ+0x30860], R3 ;  /* 0x03086003000085a7 */ /* 0x000e64000800007f */
[----:B-1----:R-:W-:Y:S05]  /*263c0*/  @!P0 BRA `(.L_x_4037) ;  /* 0xfffffffc00f08947 */ /* 0x002fea000383ffff */
[----:B------:R-:W-:Y:S05]  /*263d0*/  BRA `(.L_x_4182) ;  /* 0xffffffb000e47947 */ /* 0x000fea000383ffff */
.L_x_4038:
[----:B------:R-:W-:Y:S01]  /*263e0*/  BSSY B0, `(.L_x_4183) ;  /* 0x0000008000007945 */ /* 0x000fe20003800000 */
[----:B------:R-:W-:Y:S01]  /*263f0*/  MOV R13, R24 ;  /* 0x00000018000d7202 */ /* 0x000fe20000000f00 */
[----:B------:R-:W-:Y:S01]  /*26400*/  IMAD.MOV.U32 R12, RZ, RZ, RZ ;  /* 0x000000ffff0c7224 */ /* 0x000fe200078e00ff */
[----:B------:R-:W-:Y:S01]  /*26410*/  MOV R11, 0x181f ;  /* 0x0000181f000b7802 */ /* 0x000fe20000000f00 */
[----:B------:R-:W-:-:S07]  /*26420*/  IMAD.MOV.U32 R15, RZ, RZ, -0x1 ;  /* 0xffffffffff0f7424 */ /* 0x000fce00078e00ff */
[----:B0-2---:R-:W-:Y:S05]  /*26430*/  WARPSYNC.COLLECTIVE R15, `(.L_x_4184) ;  /* 0x000000000f087348 */ /* 0x005fea0003c00000 */
[----:B--2---:R1:W2:Y:S02]  /*26440*/  SHFL.IDX P6, R14, R13, R12, R11 ;  /* 0x0000000c0d0e7389 */ /* 0x0042a400000c000b */
[----:B012---:R-:W-:Y:S01]  /*26450*/  ENDCOLLECTIVE ;  /* 0x000000000000791b */ /* 0x007fe20003800000 */
.L_x_4184:
[----:B------:R-:W-:Y:S05]  /*26460*/  BSYNC B0 ;  /* 0x0000000000007941 */ /* 0x000fea0003800000 */
.L_x_4183:
[----:B------:R-:W-:Y:S01]  /*26470*/  IMAD.MOV.U32 R13, RZ, RZ, R23 ;  /* 0x000000ffff0d7224 */ /* 0x000fe200078e0017 */
[----:B------:R-:W-:Y:S01]  /*26480*/  MOV R12, RZ ;  /* 0x000000ff000c7202 */ /* 0x000fe20000000f00 */
[----:B------:R-:W-:Y:S01]  /*26490*/  IMAD.MOV.U32 R11, RZ, RZ, 0x181f ;  /* 0x0000181fff0b7424 */ /* 0x000fe200078e00ff */
[----:B------:R-:W-:Y:S01]  /*264a0*/  MOV R15, 0xffffffff ;  /* 0xffffffff000f7802 */ /* 0x000fe20000000f00 */
[----:B------:R-:W-:Y:S01]  /*264b0*/  IMAD.SHL.U32 R5, R32, 0x2, RZ ;  /* 0x0000000220057824 */ /* 0x000fe200078e00ff */
[----:B------:R-:W-:Y:S01]  /*264c0*/  MOV R3, R14 ;  /* 0x0000000e00037202 */ /* 0x000fe20000000f00 */
[----:B------:R-:W-:-:S07]  /*264d0*/  IMAD R4, R7, 0x2, R22 ;  /* 0x0000000207047824 */ /* 0x000fce00078e0216 */
[----:B------:R-:W-:Y:S05]  /*264e0*/  WARPSYNC.COLLECTIVE R15, `(.L_x_4185) ;  /* 0x000000000f087348 */ /* 0x000fea0003c00000 */
[----:B------:R0:W1:Y:S02]  /*264f0*/  SHFL.IDX P6, R14, R13, R12, R11 ;  /* 0x0000000c0d0e7389 */ /* 0x00006400000c000b */
[----:B01----:R-:W-:Y:S01]  /*26500*/  ENDCOLLECTIVE ;  /* 0x000000000000791b */ /* 0x003fe20003800000 */
.L_x_4185:
[----:B------:R-:W-:Y:S02]  /*26510*/  ULDC UR4, c[0x0][0x2f4] ;  /* 0x0000bd0000047ab9 */ /* 0x000fe40000000800 */
[----:B------:R-:W-:Y:S02]  /*26520*/  ISETP.GE.AND P2, PT, R32, UR4, PT ;  /* 0x0000000420007c0c */ /* 0x000fe4000bf46270 */
[----:B------:R-:W-:Y:S02]  /*26530*/  ISETP.GE.AND P1, PT, R35, UR4, PT ;  /* 0x0000000423007c0c */ /* 0x000fe4000bf26270 */
[C---:B------:R-:W-:Y:S02]  /*26540*/  ISETP.LT.OR P3, PT, R6.reuse, 0x1, P2 ;  /* 0x000000010600780c */ /* 0x040fe40001761670 */
[----:B------:R-:W-:Y:S02]  /*26550*/  ISETP.LT.OR P4, PT, R6, 0x1, P1 ;  /* 0x000000010600780c */ /* 0x000fe40000f81670 */
[----:B------:R-:W-:Y:S01]  /*26560*/  MOV R13, R24 ;  /* 0x00000018000d7202 */ /* 0x000fe20000000f00 */
[----:B------:R-:W-:Y:S01]  /*26570*/  IMAD.MOV.U32 R12, RZ, RZ, 0x1 ;  /* 0x00000001ff0c7424 */ /* 0x000fe200078e00ff */
[----:B------:R-:W-:-:S04]  /*26580*/  IADD3 R2, P0, R14, R5, RZ ;  /* 0x000000050e027210 */ /* 0x000fc80007f1e0ff */
[----:B------:R-:W-:Y:S02]  /*26590*/  IADD3.X R3, RZ, R3, RZ, P0, !PT ;  /* 0x00000003ff037210 */ /* 0x000fe400007fe4ff */
[----:B------:R-:W-:-:S13]  /*265a0*/  ISETP.GE.AND P0, PT, R33, UR4, PT ;  /* 0x0000000421007c0c */ /* 0x000fda000bf06270 */
[----:B------:R-:W-:Y:S05]  /*265b0*/  WARPSYNC.COLLECTIVE R15, `(.L_x_4186) ;  /* 0x000000000f087348 */ /* 0x000fea0003c00000 */
[----:B------:R0:W1:Y:S02]  /*265c0*/  SHFL.IDX P6, R14, R13, R12, R11 ;  /* 0x0000000c0d0e7389 */ /* 0x00006400000c000b */
[----:B01----:R-:W-:Y:S01]  /*265d0*/  ENDCOLLECTIVE ;  /* 0x000000000000791b */ /* 0x003fe20003800000 */
.L_x_4186:
        /* <DEDUP_REMOVED lines=13> */
.L_x_4187:
[----:B------:R-:W-:Y:S01]  /*266b0*/  IMAD.MOV.U32 R13, RZ, RZ, R24 ;  /* 0x000000ffff0d7224 */ /* 0x000fe200078e0018 */
[----:B------:R-:W-:Y:S02]  /*266c0*/  MOV R12, 0x2 ;  /* 0x00000002000c7802 */ /* 0x000fe40000000f00 */
[----:B------:R-:W-:-:S13]  /*266d0*/  IADD3 R2, P4, R14, R5, RZ ;  /* 0x000000050e027210 */ /* 0x000fda0007f9e0ff */
[----:B------:R-:W-:Y:S05]  /*266e0*/  WARPSYNC.COLLECTIVE R15, `(.L_x_4188) ;  /* 0x000000000f087348 */ /* 0x000fea0003c00000 */
[----:B------:R0:W1:Y:S02]  /*266f0*/  SHFL.IDX P6, R14, R13, R12, R11 ;  /* 0x0000000c0d0e7389 */ /* 0x00006400000c000b */
[----:B01----:R-:W-:Y:S01]  /*26700*/  ENDCOLLECTIVE ;  /* 0x000000000000791b */ /* 0x003fe20003800000 */
.L_x_4188:
[----:B------:R-:W-:Y:S02]  /*26710*/  IADD3.X R3, RZ, R7, RZ, P4, !PT ;  /* 0x00000007ff037210 */ /* 0x000fe400027fe4ff */
[----:B------:R-:W-:-:S03]  /*26720*/  ISETP.LT.OR P4, PT, R6, 0x11, P1 ;  /* 0x000000110600780c */ /* 0x000fc60000f81670 */
[----:B------:R-:W-:Y:S01]  /*26730*/  @!PT LDS RZ, [RZ] ;  /* 0x00000000fffff984 */ /* 0x000fe20000000800 */
[----:B------:R-:W-:Y:S01]  /*26740*/  @!PT LDS RZ, [RZ] ;  /* 0x00000000fffff984 */ /* 0x000fe20000000800 */
[----:B------:R-:W-:Y:S01]  /*26750*/  @!PT LDS RZ, [RZ] ;  /* 0x00000000fffff984 */ /* 0x000fe20000000800 */
[----:B------:R0:W-:Y:S01]  /*26760*/  LDGSTS.E.BYPASS.LTC128B.128 [R4+0xc00], desc[UR48][R2.64], !P3 ;  /* 0x00c0000002047fae */ /* 0x0001e2000d901d70 */
[----:B------:R-:W-:Y:S02]  /*26770*/  ISETP.LT.OR P3, PT, R6, 0x11, P0 ;  /* 0x000000110600780c */ /* 0x000fe40000761670 */
[----:B------:R-:W-:-:S07]  /*26780*/  MOV R13, R23 ;  /* 0x00000017000d7202 */ /* 0x000fce0000000f00 */
[----:B------:R0:W-:Y:S04]  /*26790*/  LDGSTS.E.BYPASS.LTC128B.128 [R4+0x3c00], desc[UR48][R2.64+0x80], !P4 ;  /* 0x03c0008002047fae */ /* 0x0001e8000e101d70 */
[----:B------:R0:W-:Y:S01]  /*267a0*/  LDGSTS.E.BYPASS.LTC128B.128 [R4+0x6c00], desc[UR48][R2.64+0x100], !P3 ;  /* 0x06c0010002047fae */ /* 0x0001e2000d901d70 */
[----:B------:R-:W-:Y:S01]  /*267b0*/  ISETP.LT.OR P3, PT, R6, 0x21, P2 ;  /* 0x000000210600780c */ /* 0x000fe20001761670 */
[----:B------:R-:W-:-:S12]  /*267c0*/  IMAD.MOV.U32 R7, RZ, RZ, R14 ;  /* 0x000000ffff077224 */ /* 0x000fd800078e000e */
[----:B0-----:R-:W-:Y:S05]  /*267d0*/  WARPSYNC.COLLECTIVE R15, `(.L_x_4189) ;  /* 0x000000000f087348 */ /* 0x001fea0003c00000 */
[----:B------:R1:W2:Y:S02]  /*267e0*/  SHFL.IDX P6, R14, R13, R12, R11 ;  /* 0x0000000c0d0e7389 */ /* 0x0002a400000c000b */
[----:B012---:R-:W-:Y:S01]  /*267f0*/  ENDCOLLECTIVE ;  /* 0x000000000000791b */ /* 0x007fe20003800000 */
.L_x_4189:
[----:B------:R-:W-:Y:S01]  /*26800*/  MOV R13, R24 ;  /* 0x00000018000d7202 */ /* 0x000fe20000000f00 */
[----:B------:R-:W-:Y:S01]  /*26810*/  IMAD.MOV.U32 R12, RZ, RZ, 0x3 ;  /* 0x00000003ff0c7424 */ /* 0x000fe200078e00ff */
[----:B------:R-:W-:-:S13]  /*26820*/  IADD3 R2, P4, R14, R5, RZ ;  /* 0x000000050e027210 */ /* 0x000fda0007f9e0ff */
[----:B------:R-:W-:Y:S05]  /*26830*/  WARPSYNC.COLLECTIVE R15, `(.L_x_4190) ;  /* 0x000000000f087348 */ /* 0x000fea0003c00000 */
[----:B------:R0:W1:Y:S02]  /*26840*/  SHFL.IDX P6, R14, R13, R12, R11 ;  /* 0x0000000c0d0e7389 */ /* 0x00006400000c000b */
[----:B01----:R-:W-:Y:S01]  /*26850*/  ENDCOLLECTIVE ;  /* 0x000000000000791b */ /* 0x003fe20003800000 */
.L_x_4190:
        /* <DEDUP_REMOVED lines=10> */
[----:B------:R-:W-:Y:S02]  /*26900*/  ISETP.LT.OR P3, PT, R6, 0x31, P2 ;  /* 0x000000310600780c */ /* 0x000fe40001761670 */
[----:B------:R-:W-:-:S11]  /*26910*/  MOV R7, R14 ;  /* 0x0000000e00077202 */ /* 0x000fd60000000f00 */
[----:B0-----:R-:W-:Y:S05]  /*26920*/  WARPSYNC.COLLECTIVE R15, `(.L_x_4191) ;  /* 0x000000000f087348 */ /* 0x001fea0003c00000 */
[----:B------:R1:W2:Y:S02]  /*26930*/  SHFL.IDX P6, R14, R13, R12, R11 ;  /* 0x0000000c0d0e7389 */ /* 0x0002a400000c000b */
[----:B012---:R-:W-:Y:S01]  /*26940*/  ENDCOLLECTIVE ;  /* 0x000000000000791b */ /* 0x007fe20003800000 */
.L_x_4191:
[----:B------:R-:W-:Y:S01]  /*26950*/  IMAD.MOV.U32 R13, RZ, RZ, R24 ;  /* 0x000000ffff0d7224 */ /* 0x000fe200078e0018 */
[----:B------:R-:W-:Y:S02]  /*26960*/  MOV R12, 0x4 ;  /* 0x00000004000c7802 */ /* 0x000fe40000000f00 */
[----:B------:R-:W-:-:S13]  /*26970*/  IADD3 R2, P4, R14, R5, RZ ;  /* 0x000000050e027210 */ /* 0x000fda0007f9e0ff */
[----:B------:R-:W-:Y:S05]  /*26980*/  WARPSYNC.COLLECTIVE R15, `(.L_x_4192) ;  /* 0x000000000f087348 */ /* 0x000fea0003c00000 */
[----:B------:R0:W1:Y:S02]  /*26990*/  SHFL.IDX P6, R14, R13, R12, R11 ;  /* 0x0000000c0d0e7389 */ /* 0x00006400000c000b */
[----:B01----:R-:W-:Y:S01]  /*269a0*/  ENDCOLLECTIVE ;  /* 0x000000000000791b */ /* 0x003fe20003800000 */
.L_x_4192:
        /* <DEDUP_REMOVED lines=15> */
.L_x_4193:
[----:B------:R-:W-:Y:S01]  /*26aa0*/  MOV R13, R24 ;  /* 0x00000018000d7202 */ /* 0x000fe20000000f00 */
[----:B------:R-:W-:Y:S01]  /*26ab0*/  IMAD.MOV.U32 R12, RZ, RZ, 0x5 ;  /* 0x00000005ff0c7424 */ /* 0x000fe200078e00ff */
[----:B------:R-:W-:-:S13]  /*26ac0*/  IADD3 R2, P4, R14, R5, RZ ;  /* 0x000000050e027210 */ /* 0x000fda0007f9e0ff */
[----:B------:R-:W-:Y:S05]  /*26ad0*/  WARPSYNC.COLLECTIVE R15, `(.L_x_4194) ;  /* 0x000000000f087348 */ /* 0x000fea0003c00000 */
[----:B------:R0:W1:Y:S02]  /*26ae0*/  SHFL.IDX P6, R14, R13, R12, R11 ;  /* 0x0000000c0d0e7389 */ /* 0x00006400000c000b */
[----:B01----:R-:W-:Y:S01]  /*26af0*/  ENDCOLLECTIVE ;  /* 0x000000000000791b */ /* 0x003fe20003800000 */
.L_x_4194:
        /* <DEDUP_REMOVED lines=10> */
[----:B------:R-:W-:-:S07]  /*26ba0*/  MOV R24, R14 ;  /* 0x0000000e00187202 */ /* 0x000fce0000000f00 */
[----:B0-----:R-:W-:Y:S05]  /*26bb0*/  WARPSYNC.COLLECTIVE R15, `(.L_x_4195) ;  /* 0x000000000f087348 */ /* 0x001fea0003c00000 */
[----:B------:R1:W2:Y:S02]  /*26bc0*/  SHFL.IDX P6, R14, R13, R12, R11 ;  /* 0x0000000c0d0e7389 */ /* 0x0002a400000c000b */
[----:B012---:R-:W-:Y:S01]  /*26bd0*/  ENDCOLLECTIVE ;  /* 0x000000000000791b */ /* 0x007fe20003800000 */
.L_x_4195:
[----:B------:R-:W-:Y:S05]  /*26be0*/  BRA `(.L_x_4196) ;  /* 0xffffffac00e87947 */ /* 0x000fea000383ffff */
.L_x_4043:
        /* <DEDUP_REMOVED lines=8> */
.L_x_4198:
[----:B------:R-:W-:Y:S05]  /*26c70*/  BSYNC B0 ;  /* 0x0000000000007941 */ /* 0x000fea0003800000 */
.L_x_4197:
[----:B------:R-:W-:Y:S01]  /*26c80*/  IMAD.MOV.U32 R13, RZ, RZ, R16 ;  /* 0x000000ffff0d7224 */ /* 0x000fe200078e0010 */
[----:B------:R-:W-:Y:S01]  /*26c90*/  MOV R12, 0x1 ;  /* 0x00000001000c7802 */ /* 0x000fe20000000f00 */
[----:B------:R-:W-:Y:S01]  /*26ca0*/  IMAD.MOV.U32 R11, RZ, RZ, 0x1f ;  /* 0x0000001fff0b7424 */ /* 0x000fe200078e00ff */
[----:B------:R-:W-:Y:S02]  /*26cb0*/  MOV R15, 0xffffffff ;  /* 0xffffffff000f7802 */ /* 0x000fe40000000f00 */
[----:B------:R-:W-:Y:S02]  /*26cc0*/  MOV R0, R14 ;  /* 0x0000000e00007202 */ /* 0x000fe40000000f00 */
[----:B------:R-:W-:-:S07]  /*26cd0*/  IADD3 R7, R19, R9, RZ ;  /* 0x0000000913077210 */ /* 0x000fce0007ffe0ff */
[----:B------:R-:W-:Y:S05]  /*26ce0*/  WARPSYNC.COLLECTIVE R15, `(.L_x_4199) ;  /* 0x000000000f087348 */ /* 0x000fea0003c00000 */
[----:B------:R0:W1:Y:S02]  /*26cf0*/  SHFL.IDX P6, R14, R13, R12, R11 ;  /* 0x0000000c0d0e7389 */ /* 0x00006400000c000b */
[----:B01----:R-:W-:Y:S01]  /*26d00*/  ENDCOLLECTIVE ;  /* 0x000000000000791b */ /* 0x003fe20003800000 */
.L_x_4199:
        /* <DEDUP_REMOVED lines=16> */
[----:B--2---:R-:W-:-:S02]  /*26e10*/  @!P1 MOV R7, R6 ;  /* 0x0000000600079202 */ /* 0x004fc40000000f00 */
[----:B------:R-:W-:Y:S02]  /*26e20*/  MOV R6, RZ ;  /* 0x000000ff00067202 */ /* 0x000fe40000000f00 */
[----:B---3--:R-:W-:Y:S02]  /*26e30*/  @!P1 MOV R4, R5 ;  /* 0x0000000500049202 */ /* 0x008fe40000000f00 */
[----:B------:R-:W-:-:S03]  /*26e40*/  ISETP.NE.AND P1, PT, R9, RZ, PT ;  /* 0x000000ff0900720c */ /* 0x000fc60003f25270 */
[----:B------:R-:W-:-:S10]  /*26e50*/  IMAD R13, R4, R7, RZ ;  /* 0x00000007040d7224 */ /* 0x000fd400078e02ff */
[----:B------:R-:W-:Y:S05]  /*26e60*/  WARPSYNC.COLLECTIVE R15, `(.L_x_4200) ;  /* 0x000000000f087348 */ /* 0x000fea0003c00000 */
[----:B------:R0:W1:Y:S02]  /*26e70*/  SHFL.UP P6, R14, R13, R12, R11 ;  /* 0x0400000c0d0e7389 */ /* 0x00006400000c000b */
[----:B01----:R-:W-:Y:S01]  /*26e80*/  ENDCOLLECTIVE ;  /* 0x000000000000791b */ /* 0x003fe20003800000 */
.L_x_4200:
[----:B------:R-:W-:Y:S02]  /*26e90*/  MOV R12, 0x2 ;  /* 0x00000002000c7802 */ /* 0x000fe40000000f00 */
[----:B------:R-:W-:-:S04]  /*26ea0*/  SEL R14, R14, RZ, P1 ;  /* 0x000000ff0e0e7207 */ /* 0x000fc80000800000 */
[----:B------:R-:W-:-:S05]  /*26eb0*/  IADD3 R5, R13, R14, RZ ;  /* 0x0000000e0d057210 */ /* 0x000fca0007ffe0ff */
[----:B------:R-:W-:-:S07]  /*26ec0*/  IMAD.MOV.U32 R13, RZ, RZ, R5 ;  /* 0x000000ffff0d7224 */ /* 0x000fce00078e0005 */
[----:B------:R-:W-:Y:S05]  /*26ed0*/  WARPSYNC.COLLECTIVE R15, `(.L_x_4201) ;  /* 0x000000000f087348 */ /* 0x000fea0003c00000 */
[----:B------:R0:W1:Y:S02]  /*26ee0*/  SHFL.UP P6, R14, R13, R12, R11 ;  /* 0x0400000c0d0e7389 */ /* 0x00006400000c000b */
[----:B01----:R-:W-:Y:S01]  /*26ef0*/  ENDCOLLECTIVE ;  /* 0x000000000000791b */ /* 0x003fe20003800000 */
.L_x_4201:
[----:B------:R-:W-:Y:S01]  /*26f00*/  IMAD.MOV.U32 R12, RZ, RZ, 0x4 ;  /* 0x00000004ff0c7424 */ /* 0x000fe200078e00ff */
[----:B------:R-:W-:-:S05]  /*26f10*/  SEL R2, R14, RZ, P2 ;  /* 0x000000ff0e027207 */ /* 0x000fca0001000000 */
[----:B------:R-:W-:-:S05]  /*26f20*/  IMAD.IADD R2, R5, 0x1, R2 ;  /* 0x0000000105027824 */ /* 0x000fca00078e0202 */
[----:B------:R-:W-:-:S07]  /*26f30*/  MOV R13, R2 ;  /* 0x00000002000d7202 */ /* 0x000fce0000000f00 */
[----:B------:R-:W-:Y:S05]  /*26f40*/  WARPSYNC.COLLECTIVE R15, `(.L_x_4202) ;  /* 0x000000000f087348 */ /* 0x000fea0003c00000 */
[----:B------:R0:W1:Y:S02]  /*26f50*/  SHFL.UP P6, R14, R13, R12, R11 ;  /* 0x0400000c0d0e7389 */ /* 0x00006400000c000b */
[----:B01----:R-:W-:Y:S01]  /*26f60*/  ENDCOLLECTIVE ;  /* 0x000000000000791b */ /* 0x003fe20003800000 */
.L_x_4202:
[----:B------:R-:W-:Y:S02]  /*26f70*/  MOV R12, 0x8 ;  /* 0x00000008000c7802 */ /* 0x000fe40000000f00 */
[----:B------:R-:W-:-:S04]  /*26f80*/  SEL R3, R14, RZ, P3 ;  /* 0x000000ff0e037207 */ /* 0x000fc80001800000 */
[----:B------:R-:W-:-:S05]  /*26f90*/  IADD3 R3, R2, R3, RZ ;  /* 0x0000000302037210 */ /* 0x000fca0007ffe0ff */
[----:B------:R-:W-:-:S07]  /*26fa0*/  IMAD.MOV.U32 R13, RZ, RZ, R3 ;  /* 0x000000ffff0d7224 */ /* 0x000fce00078e0003 */
[----:B------:R-:W-:Y:S05]  /*26fb0*/  WARPSYNC.COLLECTIVE R15, `(.L_x_4203) ;  /* 0x000000000f087348 */ /* 0x000fea0003c00000 */
[----:B------:R0:W1:Y:S02]  /*26fc0*/  SHFL.UP P6, R14, R13, R12, R11 ;  /* 0x0400000c0d0e7389 */ /* 0x00006400000c000b */
[----:B01----:R-:W-:Y:S01]  /*26fd0*/  ENDCOLLECTIVE ;  /* 0x000000000000791b */ /* 0x003fe20003800000 */
.L_x_4203:
[----:B------:R-:W-:Y:S01]  /*26fe0*/  IMAD.MOV.U32 R12, RZ, RZ, 0x10 ;  /* 0x00000010ff0c7424 */ /* 0x000fe200078e00ff */
[----:B------:R-:W-:-:S05]  /*26ff0*/  SEL R14, R14, RZ, P4 ;  /* 0x000000ff0e0e7207 */ /* 0x000fca0002000000 */
[----:B------:R-:W-:-:S05]  /*27000*/  IMAD.IADD R5, R3, 0x1, R14 ;  /* 0x0000000103057824 */ /* 0x000fca00078e020e */
[----:B------:R-:W-:-:S07]  /*27010*/  MOV R13, R5 ;  /* 0x00000005000d7202 */ /* 0x000fce0000000f00 */
[----:B------:R-:W-:Y:S05]  /*27020*/  WARPSYNC.COLLECTIVE R15, `(.L_x_4204) ;  /* 0x000000000f087348 */ /* 0x000fea0003c00000 */
[----:B------:R0:W1:Y:S02]  /*27030*/  SHFL.UP P6, R14, R13, R12, R11 ;  /* 0x0400000c0d0e7389 */ /* 0x00006400000c000b */
[----:B01----:R-:W-:Y:S01]  /*27040*/  ENDCOLLECTIVE ;  /* 0x000000000000791b */ /* 0x003fe20003800000 */
.L_x_4204:
[----:B------:R-:W-:Y:S01]  /*27050*/  MOV R12, 0x1f ;  /* 0x0000001f000c7802 */ /* 0x000fe20000000f00 */
[----:B------:R-:W-:Y:S01]  /*27060*/  IMAD.MOV.U32 R11, RZ, RZ, 0x1f ;  /* 0x0000001fff0b7424 */ /* 0x000fe200078e00ff */
[----:B------:R-:W-:-:S04]  /*27070*/  SEL R2, R14, RZ, P5 ;  /* 0x000000ff0e027207 */ /* 0x000fc80002800000 */
[----:B------:R-:W-:-:S05]  /*27080*/  IADD3 R2, R5, R2, RZ ;  /* 0x0000000205027210 */ /* 0x000fca0007ffe0ff */
[----:B------:R-:W-:-:S07]  /*27090*/  IMAD.MOV.U32 R13, RZ, RZ, R2 ;  /* 0x000000ffff0d7224 */ /* 0x000fce00078e0002 */
[----:B------:R-:W-:Y:S05]  /*270a0*/  WARPSYNC.COLLECTIVE R15, `(.L_x_4205) ;  /* 0x000000000f087348 */ /* 0x000fea0003c00000 */
[----:B------:R0:W1:Y:S02]  /*270b0*/  SHFL.IDX P6, R14, R13, R12, R11 ;  /* 0x0000000c0d0e7389 */ /* 0x00006400000c000b */
[----:B01----:R-:W-:Y:S01]  /*270c0*/  ENDCOLLECTIVE ;  /* 0x000000000000791b */ /* 0x003fe20003800000 */
.L_x_4205:
[----:B------:R-:W-:Y:S05]  /*270d0*/  BRA `(.L_x_4206) ;  /* 0xffffffb000047947 */ /* 0x000fea000383ffff */
.L_x_4046:
[----:B------:R-:W-:Y:S01]  /*270e0*/  BSSY B0, `(.L_x_4207) ;  /* 0x0000007000007945 */ /* 0x000fe20003800000 */
[----:B------:R-:W-:Y:S01]  /*270f0*/  IMAD.MOV.U32 R12, RZ, RZ, 0x1 ;  /* 0x00000001ff0c7424 */ /* 0x000fe200078e00ff */
[----:B------:R-:W-:Y:S01]  /*27100*/  MOV R11, RZ ;  /* 0x000000ff000b7202 */ /* 0x000fe20000000f00 */
[----:B------:R-:W-:-:S07]  /*27110*/  IMAD.MOV.U32 R15, RZ, RZ, -0x1 ;  /* 0xffffffffff0f7424 */ /* 0x000fce00078e00ff */
[----:B------:R-:W-:Y:S05]  /*27120*/  WARPSYNC.COLLECTIVE R15, `(.L_x_4208) ;  /* 0x000000000f087348 */ /* 0x000fea0003c00000 */
[----:B------:R0:W1:Y:S02]  /*27130*/  SHFL.UP P6, R14, R13, R12, R11 ;  /* 0x0400000c0d0e7389 */ /* 0x00006400000c000b */
[----:B01----:R-:W-:Y:S01]  /*27140*/  ENDCOLLECTIVE ;  /* 0x000000000000791b */ /* 0x003fe20003800000 */
.L_x_4208:
[----:B------:R-:W-:Y:S05]  /*27150*/  BSYNC B0 ;  /* 0x0000000000007941 */ /* 0x000fea0003800000 */
.L_x_4207:
[----:B------:R-:W-:Y:S01]  /*27160*/  SEL R14, R14, RZ, P1 ;  /* 0x000000ff0e0e7207 */ /* 0x000fe20000800000 */
[----:B------:R-:W-:Y:S01]  /*27170*/  IMAD.MOV.U32 R12, RZ, RZ, 0x2 ;  /* 0x00000002ff0c7424 */ /* 0x000fe200078e00ff */
[----:B------:R-:W-:Y:S01]  /*27180*/  MOV R11, RZ ;  /* 0x000000ff000b7202 */ /* 0x000fe20000000f00 */
[----:B------:R-:W-:Y:S01]  /*27190*/  IMAD.MOV.U32 R15, RZ, RZ, -0x1 ;  /* 0xffffffffff0f7424 */ /* 0x000fe200078e00ff */
[----:B------:R-:W-:-:S07]  /*271a0*/  IADD3 R13, R13, R14, RZ ;  /* 0x0000000e0d0d7210 */ /* 0x000fce0007ffe0ff */
[----:B------:R-:W-:Y:S05]  /*271b0*/  WARPSYNC.COLLECTIVE R15, `(.L_x_4209) ;  /* 0x000000000f087348 */ /* 0x000fea0003c00000 */
[----:B------:R0:W1:Y:S02]  /*271c0*/  SHFL.UP P6, R14, R13, R12, R11 ;  /* 0x0400000c0d0e7389 */ /* 0x00006400000c000b */
[----:B01----:R-:W-:Y:S01]  /*271d0*/  ENDCOLLECTIVE ;  /* 0x000000000000791b */ /* 0x003fe20003800000 */
.L_x_4209:
[----:B------:R-:W-:Y:S02]  /*271e0*/  MOV R12, 0x4 ;  /* 0x00000004000c7802 */ /* 0x000fe40000000f00 */
[----:B------:R-:W-:-:S04]  /*271f0*/  SEL R2, R14, RZ, P2 ;  /* 0x000000ff0e027207 */ /* 0x000fc80001000000 */
[----:B------:R-:W-:-:S05]  /*27200*/  IADD3 R2, R13, R2, RZ ;  /* 0x000000020d027210 */ /* 0x000fca0007ffe0ff */
[----:B------:R-:W-:-:S07]  /*27210*/  IMAD.MOV.U32 R13, RZ, RZ, R2 ;  /* 0x000000ffff0d7224 */ /* 0x000fce00078e0002 */
[----:B------:R-:W-:Y:S05]  /*27220*/  WARPSYNC.COLLECTIVE R15, `(.L_x_4210) ;  /* 0x000000000f087348 */ /* 0x000fea0003c00000 */
[----:B------:R0:W1:Y:S02]  /*27230*/  SHFL.UP P6, R14, R13, R12, R11 ;  /* 0x0400000c0d0e7389 */ /* 0x00006400000c000b */
[----:B01----:R-:W-:Y:S01]  /*27240*/  ENDCOLLECTIVE ;  /* 0x000000000000791b */ /* 0x003fe20003800000 */
.L_x_4210:
[----:B------:R-:W-:Y:S01]  /*27250*/  IMAD.MOV.U32 R12, RZ, RZ, 0x8 ;  /* 0x00000008ff0c7424 */ /* 0x000fe200078e00ff */
[----:B------:R-:W-:-:S05]  /*27260*/  SEL R3, R14, RZ, P3 ;  /* 0x000000ff0e037207 */ /* 0x000fca0001800000 */
[----:B------:R-:W-:-:S05]  /*27270*/  IMAD.IADD R3, R2, 0x1, R3 ;  /* 0x0000000102037824 */ /* 0x000fca00078e0203 */
[----:B------:R-:W-:-:S07]  /*27280*/  MOV R13, R3 ;  /* 0x00000003000d7202 */ /* 0x000fce0000000f00 */
[----:B------:R-:W-:Y:S05]  /*27290*/  WARPSYNC.COLLECTIVE R15, `(.L_x_4211) ;  /* 0x000000000f087348 */ /* 0x000fea0003c00000 */
[----:B------:R0:W1:Y:S02]  /*272a0*/  SHFL.UP P6, R14, R13, R12, R11 ;  /* 0x0400000c0d0e7389 */ /* 0x00006400000c000b */
[----:B01----:R-:W-:Y:S01]  /*272b0*/  ENDCOLLECTIVE ;  /* 0x000000000000791b */ /* 0x003fe20003800000 */
.L_x_4211:
[----:B------:R-:W-:Y:S02]  /*272c0*/  MOV R12, 0x10 ;  /* 0x00000010000c7802 */ /* 0x000fe40000000f00 */
[----:B------:R-:W-:-:S04]  /*272d0*/  SEL R14, R14, RZ, P4 ;  /* 0x000000ff0e0e7207 */ /* 0x000fc80002000000 */
[----:B------:R-:W-:-:S05]  /*272e0*/  IADD3 R5, R3, R14, RZ ;  /* 0x0000000e03057210 */ /* 0x000fca0007ffe0ff */
[----:B------:R-:W-:-:S07]  /*272f0*/  IMAD.MOV.U32 R13, RZ, RZ, R5 ;  /* 0x000000ffff0d7224 */ /* 0x000fce00078e0005 */
[----:B------:R-:W-:Y:S05]  /*27300*/  WARPSYNC.COLLECTIVE R15, `(.L_x_4212) ;  /* 0x000000000f087348 */ /* 0x000fea0003c00000 */
[----:B------:R0:W1:Y:S02]  /*27310*/  SHFL.UP P6, R14, R13, R12, R11 ;  /* 0x0400000c0d0e7389 */ /* 0x00006400000c000b */
[----:B01----:R-:W-:Y:S01]  /*27320*/  ENDCOLLECTIVE ;  /* 0x000000000000791b */ /* 0x003fe20003800000 */
.L_x_4212:
[----:B------:R-:W-:Y:S01]  /*27330*/  IMAD.MOV.U32 R12, RZ, RZ, 0x1f ;  /* 0x0000001fff0c7424 */ /* 0x000fe200078e00ff */
[----:B------:R-:W-:Y:S02]  /*27340*/  MOV R11, 0x1f ;  /* 0x0000001f000b7802 */ /* 0x000fe40000000f00 */
[----:B------:R-:W-:-:S05]  /*27350*/  SEL R2, R14, RZ, P5 ;  /* 0x000000ff0e027207 */ /* 0x000fca0002800000 */
[----:B------:R-:W-:-:S05]  /*27360*/  IMAD.IADD R2, R5, 0x1, R2 ;  /* 0x0000000105027824 */ /* 0x000fca00078e0202 */
[----:B------:R-:W-:-:S07]  /*27370*/  MOV R13, R2 ;  /* 0x00000002000d7202 */ /* 0x000fce0000000f00 */
[----:B------:R-:W-:Y:S05]  /*27380*/  WARPSYNC.COLLECTIVE R15, `(.L_x_4213) ;  /* 0x000000000f087348 */ /* 0x000fea0003c00000 */
[----:B------:R0:W1:Y:S02]  /*27390*/  SHFL.IDX P6, R14, R13, R12, R11 ;  /* 0x0000000c0d0e7389 */ /* 0x00006400000c000b */
[----:B01----:R-:W-:Y:S01]  /*273a0*/  ENDCOLLECTIVE ;  /* 0x000000000000791b */ /* 0x003fe20003800000 */
.L_x_4213:
[----:B------:R-:W-:Y:S05]  /*273b0*/  BRA `(.L_x_4214) ;  /* 0xffffffac00f07947 */ /* 0x000fea000383ffff */
.L_x_4048:
[----:B------:R-:W-:Y:S01]  /*273c0*/  BSSY B0, `(.L_x_4215) ;  /* 0x0000006000007945 */ /* 0x000fe20003800000 */
[----:B------:R-:W-:Y:S01]  /*273d0*/  PLOP3.LUT P6, PT, P6, PT, PT, 0x8, 0x0 ;  /* 0x000000000000781c */ /* 0x000fe200037ce170 */
[----:B------:R-:W-:-:S12]  /*273e0*/  IMAD.MOV.U32 R15, RZ, RZ, -0x1 ;  /* 0xffffffffff0f7424 */ /* 0x000fd800078e00ff */
[----:B0-----:R-:W-:Y:S05]  /*273f0*/  WARPSYNC.COLLECTIVE R15, `(.L_x_4216) ;  /* 0x000000000f087348 */ /* 0x001fea0003c00000 */
[----:B------:R-:W-:Y:S01]  /*27400*/  VOTE.ANY R14, PT, P6 ;  /* 0x00000000000e7806 */ /* 0x000fe200030e0100 */
[----:B0-----:R-:W-:Y:S06]  /*27410*/  ENDCOLLECTIVE ;  /* 0x000000000000791b */ /* 0x001fec0003800000 */
.L_x_4216:
[----:B------:R-:W-:Y:S05]  /*27420*/  BSYNC B0 ;  /* 0x0000000000007941 */ /* 0x000fea0003800000 */
.L_x_4215:
[----:B------:R-:W-:Y:S01]  /*27430*/  MOV R3, R14 ;  /* 0x0000000e00037202 */ /* 0x000fe20000000f00 */
[----:B------:R-:W-:Y:S01]  /*27440*/  IMAD.MOV.U32 R13, RZ, RZ, R7 ;  /* 0x000000ffff0d7224 */ /* 0x000fe200078e0007 */
[----:B------:R-:W-:Y:S01]  /*27450*/  MOV R15, 0xffffffff ;  /* 0xffffffff000f7802 */ /* 0x000fe20000000f00 */
[----:B------:R-:W-:Y:S01]  /*27460*/  IMAD.MOV.U32 R11, RZ, RZ, 0x1f ;  /* 0x0000001fff0b7424 */ /* 0x000fe200078e00ff */
[----:B------:R-:W0:Y:S02]  /*27470*/  POPC R8, R3 ;  /* 0x0000000300087309 */ /* 0x000e240000000000 */
[----:B0-----:R-:W-:-:S07]  /*27480*/  MOV R12, R8 ;  /* 0x00000008000c7202 */ /* 0x001fce0000000f00 */
[----:B------:R-:W-:Y:S05]  /*27490*/  WARPSYNC.COLLECTIVE R15, `(.L_x_4217) ;  /* 0x000000000f087348 */ /* 0x000fea0003c00000 */
[----:B------:R0:W1:Y:S02]  /*274a0*/  SHFL.IDX P6, R14, R13, R12, R11 ;  /* 0x0000000c0d0e7389 */ /* 0x00006400000c000b */
[----:B01----:R-:W-:Y:S01]  /*274b0*/  ENDCOLLECTIVE ;  /* 0x000000000000791b */ /* 0x003fe20003800000 */
.L_x_4217:
[----:B------:R-:W-:Y:S01]  /*274c0*/  MOV R13, R4 ;  /* 0x00000004000d7202 */ /* 0x000fe20000000f00 */
[----:B------:R-:W-:-:S07]  /*274d0*/  IMAD.MOV.U32 R7, RZ, RZ, R14 ;  /* 0x000000ffff077224 */ /* 0x000fce00078e000e */
[----:B------:R-:W-:Y:S05]  /*274e0*/  WARPSYNC.COLLECTIVE R15, `(.L_x_4218) ;  /* 0x000000000f087348 */ /* 0x000fea0003c00000 */
[----:B------:R0:W1:Y:S02]  /*274f0*/  SHFL.IDX P6, R14, R13, R12, R11 ;  /* 0x0000000c0d0e7389 */ /* 0x00006400000c000b */
[----:B01----:R-:W-:Y:S01]  /*27500*/  ENDCOLLECTIVE ;  /* 0x000000000000791b */ /* 0x003fe20003800000 */
.L_x_4218:
[----:B------:R-:W-:Y:S01]  /*27510*/  IMAD.MOV.U32 R4, RZ, RZ, R14 ;  /* 0x000000ffff047224 */ /* 0x000fe200078e000e */
[----:B------:R-:W-:Y:S06]  /*27520*/  BRA `(.L_x_4219) ;  /* 0xffffffac00d07947 */ /* 0x000fec000383ffff */
.L_x_4050:
[----:B------:R-:W-:Y:S01]  /*27530*/  BSSY B0, `(.L_x_4220) ;  /* 0x0000007000007945 */ /* 0x000fe20003800000 */
[----:B------:R-:W-:Y:S01]  /*27540*/  MOV R13, R2 ;  /* 0x00000002000d7202 */ /* 0x000fe20000000f00 */
[----:B------:R-:W-:Y:S01]  /*27550*/  IMAD.MOV.U32 R11, RZ, RZ, 0x1f ;  /* 0x0000001fff0b7424 */ /* 0x000fe200078e00ff */
[----:B------:R-:W-:-:S07]  /*27560*/  MOV R15, 0xffffffff ;  /* 0xffffffff000f7802 */ /* 0x000fce0000000f00 */
[----:B0123--:R-:W-:Y:S05]  /*27570*/  WARPSYNC.COLLECTIVE R15, `(.L_x_4221) ;  /* 0x000000000f087348 */ /* 0x00ffea0003c00000 */
[----:B------:R4:W0:Y:S02]  /*27580*/  SHFL.IDX P6, R14, R13, R12, R11 ;  /* 0x0000000c0d0e7389 */ /* 0x00082400000c000b */
[----:B01234-:R-:W-:Y:S01]  /*27590*/  ENDCOLLECTIVE ;  /* 0x000000000000791b */ /* 0x01ffe20003800000 */
.L_x_4221:
[----:B------:R-:W-:Y:S05]  /*275a0*/  BSYNC B0 ;  /* 0x0000000000007941 */ /* 0x000fea0003800000 */
.L_x_4220:
[----:B------:R-:W-:Y:S01]  /*275b0*/  IMAD.MOV.U32 R6, RZ, RZ, R14 ;  /* 0x000000ffff067224 */ /* 0x000fe200078e000e */
[----:B------:R-:W-:Y:S06]  /*275c0*/  BRA `(.L_x_4049) ;  /* 0xffffffac00c07947 */ /* 0x000fec000383ffff */
.L_x_4054:
[----:B0-----:R0:W1:Y:S02]  /*275d0*/  SYNCS.PHASECHK.TRANS64.TRYWAIT P0, [R7+URZ+0x30820], R0 ;  /* 0x03082000070075a7 */ /* 0x001064000800017f */
[----:B-1----:R-:W-:Y:S05]  /*275e0*/  @!P0 NANOSLEEP.SYNCS 0x989680 ;  /* 0x009896800000895d */ /* 0x002fea0003900000 */
[----:B------:R-:W1:Y:S02]  /*275f0*/  @!P0 SYNCS.PHASECHK.TRANS64 P0, [R7+URZ+0x30820], R0 ;  /* 0x03082000070085a7 */ /* 0x000e64000800007f */
[----:B-1----:R-:W-:Y:S05]  /*27600*/  @!P0 BRA `(.L_x_4054) ;  /* 0xfffffffc00f08947 */ /* 0x002fea000383ffff */
[----:B------:R-:W-:Y:S05]  /*27610*/  BRA `(.L_x_4222) ;  /* 0xffffffb400187947 */ /* 0x000fea000383ffff */
.L_x_4055:
        /* <DEDUP_REMOVED lines=8> */
[----:B0-2---:R-:W-:Y:S05]  /*276a0*/  WARPSYNC.COLLECTIVE R15, `(.L_x_4224) ;  /* 0x000000000f087348 */ /* 0x005fea0003c00000 */
[----:B------:R1:W3:Y:S02]  /*276b0*/  SHFL.IDX P6, R14, R13, R12, R11 ;  /* 0x0000000c0d0e7389 */ /* 0x0002e400000c000b */
[----:B0123--:R-:W-:Y:S01]  /*276c0*/  ENDCOLLECTIVE ;  /* 0x000000000000791b */ /* 0x00ffe20003800000 */
.L_x_4224:
[----:B------:R-:W-:Y:S05]  /*276d0*/  BSYNC B0 ;  /* 0x0000000000007941 */ /* 0x000fea0003800000 */
.L_x_4223:
[----:B------:R-:W-:Y:S05]  /*276e0*/  BRA `(.L_x_4225) ;  /* 0xffffffb400007947 */ /* 0x000fea000383ffff */
.L_x_4056:
[----:B------:R-:W-:Y:S01]  /*276f0*/  BSSY B0, `(.L_x_4226) ;  /* 0x0000006000007945 */ /* 0x000fe20003800000 */
[----:B------:R-:W-:-:S07]  /*27700*/  MOV R15, 0xffffffff ;  /* 0xffffffff000f7802 */ /* 0x000fce0000000f00 */
[----:B0-2---:R-:W-:Y:S05]  /*27710*/  WARPSYNC.COLLECTIVE R15, `(.L_x_4227) ;  /* 0x000000000f0c7348 */ /* 0x005fea0003c00000 */
[----:B------:R-:W-:Y:S02]  /*27720*/  ELECT P6, UR62, PT ;  /* 0x00000000003e782f */ /* 0x000fe400038c0000 */
[----:B------:R-:W-:Y:S01]  /*27730*/  MOV R14, UR62 ;  /* 0x0000003e000e7c02 */ /* 0x000fe20008000f00 */
[----:B0-2---:R-:W-:Y:S10]  /*27740*/  ENDCOLLECTIVE ;  /* 0x000000000000791b */ /* 0x005ff40003800000 */
.L_x_4227:
[----:B------:R-:W-:Y:S05]  /*27750*/  BSYNC B0 ;  /* 0x0000000000007941 */ /* 0x000fea0003800000 */
.L_x_4226:
[----:B------:R-:W-:Y:S05]  /*27760*/  BRA `(.L_x_4228) ;  /* 0xffffffb000f47947 */ /* 0x000fea000383ffff */
.L_x_4058:
[----:B0-----:R0:W1:Y:S02]  /*27770*/  SYNCS.PHASECHK.TRANS64.TRYWAIT P1, [R5+URZ+0x30840], R0 ;  /* 0x03084000050075a7 */ /* 0x001064000802017f */
[----:B-1----:R-:W-:Y:S05]  /*27780*/  @!P1 NANOSLEEP.SYNCS 0x989680 ;  /* 0x009896800000995d */ /* 0x002fea0003900000 */
[----:B------:R-:W1:Y:S02]  /*27790*/  @!P1 SYNCS.PHASECHK.TRANS64 P1, [R5+URZ+0x30840], R0 ;  /* 0x03084000050095a7 */ /* 0x000e64000802007f */
[----:B-1----:R-:W-:Y:S05]  /*277a0*/  @!P1 BRA `(.L_x_4058) ;  /* 0xfffffffc00f09947 */ /* 0x002fea000383ffff */
[----:B------:R-:W-:Y:S05]  /*277b0*/  BRA `(.L_x_4229) ;  /* 0xffffffb400147947 */ /* 0x000fea000383ffff */
.L_x_4060:
[----:B-1----:R1:W3:Y:S02]  /*277c0*/  SYNCS.PHASECHK.TRANS64.TRYWAIT P1, [R3+URZ+0x30840], R2 ;  /* 0x03084002030075a7 */ /* 0x0022e4000802017f */
[----:B---3--:R-:W-:Y:S05]  /*277d0*/  @!P1 NANOSLEEP.SYNCS 0x989680 ;  /* 0x009896800000995d */ /* 0x008fea0003900000 */
[----:B------:R-:W3:Y:S02]  /*277e0*/  @!P1 SYNCS.PHASECHK.TRANS64 P1, [R3+URZ+0x30840], R2 ;  /* 0x03084002030095a7 */ /* 0x000ee4000802007f */
[----:B---3--:R-:W-:Y:S05]  /*277f0*/  @!P1 BRA `(.L_x_4060) ;  /* 0xfffffffc00f09947 */ /* 0x008fea000383ffff */
[----:B------:R-:W-:Y:S05]  /*27800*/  BRA `(.L_x_4230) ;  /* 0xffffffb400207947 */ /* 0x000fea000383ffff */
.L_x_4062:
[----:B---3--:R3:W4:Y:S02]  /*27810*/  SYNCS.PHASECHK.TRANS64.TRYWAIT P1, [R5+URZ+0x30860], R0 ;  /* 0x03086000050075a7 */ /* 0x008724000802017f */
[----:B----4-:R-:W-:Y:S05]  /*27820*/  @!P1 NANOSLEEP.SYNCS 0x989680 ;  /* 0x009896800000995d */ /* 0x010fea0003900000 */
[----:B------:R-:W4:Y:S02]  /*27830*/  @!P1 SYNCS.PHASECHK.TRANS64 P1, [R5+URZ+0x30860], R0 ;  /* 0x03086000050095a7 */ /* 0x000f24000802007f */
[----:B----4-:R-:W-:Y:S05]  /*27840*/  @!P1 BRA `(.L_x_4062) ;  /* 0xfffffffc00f09947 */ /* 0x010fea000383ffff */
[----:B------:R-:W-:Y:S05]  /*27850*/  BRA `(.L_x_4231) ;  /* 0xffffffb4001c7947 */ /* 0x000fea000383ffff */
.L_x_4232:
        /* <DEDUP_REMOVED lines=10> */
.L_x_15981:


//--------------------- .text._ZN7cutlass13device_kernelIN5flash11enable_sm90INS1_16FlashAttnFwdSm90INS1_25CollectiveMainloopFwdSm90ILi2EN4cute5tupleIJNS5_1CILi1EEES8_S8_EEENS6_IJNS7_ILi128EEENS7_ILi96EEENS7_ILi192EEEEEELi192ENS_6half_tEfNS_4arch4Sm90ELb0ELb1ELb1ELb0ELb1ELb0ELb0ELb1ELb1ELb1ELb1ELb0EEENS1_21CollectiveEpilogueFwdINS6_IJSA_SC_SB_EEES9_SE_SG_Li256ELb0ELb1ELb1ELb0EEENS1_19SingleTileSchedulerILb0ELb1ELb1ELi128EEEEEEEEEvNT_6ParamsE --------------------------
	.section	.text._ZN7cutlass13device_kernelIN5flash11enable_sm90INS1_16FlashAttnFwdSm90INS1_25CollectiveMainloopFwdSm90ILi2EN4cute5tupleIJNS5_1CILi1EEES8_S8_EEENS6_IJNS7_ILi128EEENS7_ILi96EEENS7_ILi192EEEEEELi192ENS_6half_tEfNS_4arch4Sm90ELb0ELb1ELb1ELb0ELb1ELb0ELb0ELb1ELb1ELb1ELb1ELb0EEENS1_21CollectiveEpilogueFwdINS6_IJSA_SC_SB_EEES9_SE_SG_Li256ELb0ELb1ELb1ELb0EEENS1_19SingleTileSchedulerILb0ELb1ELb1ELi128EEEEEEEEEvNT_6ParamsE,"ax",@progbits
	.align	128
.text._ZN7cutlass13device_kernelIN5flash11enable_sm90INS1_16FlashAttnFwdSm90INS1_25CollectiveMainloopFwdSm90ILi2EN4cute5tupleIJNS5_1CILi1EEES8_S8_EEENS6_IJNS7_ILi128EEENS7_ILi96EEENS7_ILi192EEEEEELi192ENS_6half_tEfNS_4arch4Sm90ELb0ELb1ELb1ELb0ELb1ELb0ELb0ELb1ELb1ELb1ELb1ELb0EEENS1_21CollectiveEpilogueFwdINS6_IJSA_SC_SB_EEES9_SE_SG_Li256ELb0ELb1ELb1ELb0EEENS1_19SingleTileSchedulerILb0ELb1ELb1ELi128EEEEEEEEEvNT_6ParamsE:
        .type           _ZN7cutlass13device_kernelIN5flash11enable_sm90INS1_16FlashAttnFwdSm90INS1_25CollectiveMainloopFwdSm90ILi2EN4cute5tupleIJNS5_1CILi1EEES8_S8_EEENS6_IJNS7_ILi128EEENS7_ILi96EEENS7_ILi192EEEEEELi192ENS_6half_tEfNS_4arch4Sm90ELb0ELb1ELb1ELb0ELb1ELb0ELb0ELb1ELb1ELb1ELb1ELb0EEENS1_21CollectiveEpilogueFwdINS6_IJSA_SC_SB_EEES9_SE_SG_Li256ELb0ELb1ELb1ELb0EEENS1_19SingleTileSchedulerILb0ELb1ELb1ELi128EEEEEEEEEvNT_6ParamsE,@function
        .size           _ZN7cutlass13device_kernelIN5flash11enable_sm90INS1_16FlashAttnFwdSm90INS1_25CollectiveMainloopFwdSm90ILi2EN4cute5tupleIJNS5_1CILi1EEES8_S8_EEENS6_IJNS7_ILi128EEENS7_ILi96EEENS7_ILi192EEEEEELi192ENS_6half_tEfNS_4arch4Sm90ELb0ELb1ELb1ELb0ELb1ELb0ELb0ELb1ELb1ELb1ELb1ELb0EEENS1_21CollectiveEpilogueFwdINS6_IJSA_SC_SB_EEES9_SE_SG_Li256ELb0ELb1ELb1ELb0EEENS1_19SingleTileSchedulerILb0ELb1ELb1ELi128EEEEEEEEEvNT_6ParamsE,(.L_x_15982 - _ZN7cutlass13device_kernelIN5flash11enable_sm90INS1_16FlashAttnFwdSm90INS1_25CollectiveMainloopFwdSm90ILi2EN4cute5tupleIJNS5_1CILi1EEES8_S8_EEENS6_IJNS7_ILi128EEENS7_ILi96EEENS7_ILi192EEEEEELi192ENS_6half_tEfNS_4arch4Sm90ELb0ELb1ELb1ELb0ELb1ELb0ELb0ELb1ELb1ELb1ELb1ELb0EEENS1_21CollectiveEpilogueFwdINS6_IJSA_SC_SB_EEES9_SE_SG_Li256ELb0ELb1ELb1ELb0EEENS1_19SingleTileSchedulerILb0ELb1ELb1ELi128EEEEEEEEEvNT_6ParamsE)
        .other          _ZN7cutlass13device_kernelIN5flash11enable_sm90INS1_16FlashAttnFwdSm90INS1_25CollectiveMainloopFwdSm90ILi2EN4cute5tupleIJNS5_1CILi1EEES8_S8_EEENS6_IJNS7_ILi128EEENS7_ILi96EEENS7_ILi192EEEEEELi192ENS_6half_tEfNS_4arch4Sm90ELb0ELb1ELb1ELb0ELb1ELb0ELb0ELb1ELb1ELb1ELb1ELb0EEENS1_21CollectiveEpilogueFwdINS6_IJSA_SC_SB_EEES9_SE_SG_Li256ELb0ELb1ELb1ELb0EEENS1_19SingleTileSchedulerILb0ELb1ELb1ELi128EEEEEEEEEvNT_6ParamsE,@"STO_CUDA_ENTRY STV_DEFAULT"
_ZN7cutlass13device_kernelIN5flash11enable_sm90INS1_16FlashAttnFwdSm90INS1_25CollectiveMainloopFwdSm90ILi2EN4cute5tupleIJNS5_1CILi1EEES8_S8_EEENS6_IJNS7_ILi128EEENS7_ILi96EEENS7_ILi192EEEEEELi192ENS_6half_tEfNS_4arch4Sm90ELb0ELb1ELb1ELb0ELb1ELb0ELb0ELb1ELb1ELb1ELb1ELb0EEENS1_21CollectiveEpilogueFwdINS6_IJSA_SC_SB_EEES9_SE_SG_Li256ELb0ELb1ELb1ELb0EEENS1_19SingleTileSchedulerILb0ELb1ELb1ELi128EEEEEEEEEvNT_6ParamsE:
        /* <DEDUP_REMOVED lines=45> */
.L_x_4233:
        /* <DEDUP_REMOVED lines=22> */
.L_x_4234:
        /* <DEDUP_REMOVED lines=18> */
.L_x_4235:
        /* <DEDUP_REMOVED lines=22> */
.L_x_4236:
        /* <DEDUP_REMOVED lines=23> */
.L_x_4237:
        /* <DEDUP_REMOVED lines=11> */
.L_x_4240:
        /* <DEDUP_REMOVED lines=25> */
[----:B------:R-:W4:Y:S05]  /*0a60*/  LDC R120, c[0x0][0x288] ;  /* 0x0000a200ff787b82 */ /* 0x000f2a0000000800 */
[----:B------:R-:W-:Y:S01]  /*0a70*/  IMAD.U32 R19, RZ, RZ, UR4 ;  /* 0x00000004ff137e24 */ /* 0x000fe2000f8e00ff */
[----:B------:R-:W-:Y:S01]  /*0a80*/  @UP0 ULDC UR9, c[0x0][0x44c] ;  /* 0x0001130000090ab9 */ /* 0x000fe20000000800 */
[----:B------:R-:W-:Y:S01]  /*0a90*/  @UP0 ULDC UR11, c[0x0][0x450] ;  /* 0x00011400000b0ab9 */ /* 0x000fe20000000800 */
[----:B------:R-:W1:Y:S01]  /*0aa0*/  LDC R17, c[0x0][0x424] ;  /* 0x00010900ff117b82 */ /* 0x000e620000000800 */
[----:B------:R-:W-:-:S07]  /*0ab0*/  ULDC.64 UR4, c[0x0][0x9e0] ;  /* 0x0002780000047ab9 */ /* 0x000fce0000000a00 */
[----:B------:R-:W2:Y:S01]  /*0ac0*/  S2UR UR38, SR_CTAID.X ;  /* 0x00000000002679c3 */ /* 0x000ea20000002500 */
[----:B0-----:R-:W-:-:S04]  /*0ad0*/  ISETP.NE.U32.AND P0, PT, R2, RZ, PT ;  /* 0x000000ff0200720c */ /* 0x001fc80003f05070 */
[----:B------:R-:W-:-:S03]  /*0ae0*/  ISETP.NE.AND.EX P0, PT, R3, RZ, PT, P0 ;  /* 0x000000ff0300720c */ /* 0x000fc60003f05300 */
[----:B------:R-:W0:Y:S01]  /*0af0*/  LDC R4, c[0x0][0x2f0] ;  /* 0x0000bc00ff047b82 */ /* 0x000e220000000800 */
[----:B----4-:R-:W-:Y:S02]  /*0b00*/  IADD3 R0, -R120, 0x1, RZ ;  /* 0x0000000178007810 */ /* 0x010fe40007ffe1ff */
[----:B-1----:R-:W-:Y:S01]  /*0b10*/  SEL R17, R17, 0x1, P0 ;  /* 0x0000000111117807 */ /* 0x002fe20000000000 */
[----:B--2---:R-:W-:-:S04]  /*0b20*/  USHF.L.U32 UR38, UR38, 0x7, URZ ;  /* 0x0000000726267899 */ /* 0x004fc8000800063f */
[----:B------:R-:W-:Y:S02]  /*0b30*/  @UP0 UIADD3 UR8, UR38, 0x7f, URZ ;  /* 0x0000007f26080890 */ /* 0x000fe4000fffe03f */
[----:B------:R-:W-:Y:S01]  /*0b40*/  UIADD3 UR7, UR38, 0x7f, URZ ;  /* 0x0000007f26077890 */ /* 0x000fe2000fffe03f */
[CC--:B0-----:R-:W-:Y:S01]  /*0b50*/  IMAD R0, R17.reuse, R4.reuse, R0 ;  /* 0x0000000411007224 */ /* 0x0c1fe200078e0200 */
[----:B------:R-:W-:Y:S01]  /*0b60*/  UIMAD.WIDE.U32 UR8, UR8, UR9, URZ ;  /* 0x00000009080872a5 */ /* 0x000fe2000f8e003f */
[----:B------:R-:W-:-:S03]  /*0b70*/  IMAD R23, R17, R4, RZ ;  /* 0x0000000411177224 */ /* 0x000fc600078e02ff */
        /* <DEDUP_REMOVED lines=20> */
.L_x_4243:
[----:B------:R-:W-:-:S11]  /*0cc0*/  UISETP.NE.AND UP0, UPT, UR5, 0x1, UPT ;  /* 0x000000010500788c */ /* 0x000fd6000bf05270 */
[----:B------:R-:W-:Y:S02]  /*0cd0*/  @UP0 ULDC.64 UR10, c[0x0][0x9e8] ;  /* 0x00027a00000a0ab9 */ /* 0x000fe40000000a00 */
[----:B------:R-:W-:-:S04]  /*0ce0*/  UIMAD.WIDE.U32 UR8, UR4, UR10, URZ ;  /* 0x0000000a040872a5 */ /* 0x000fc8000f8e003f */
[----:B------:R-:W-:-:S12]  /*0cf0*/  @UP0 USHF.R.U32.HI UR4, URZ, UR11, UR9 ;  /* 0x0000000b3f040299 */ /* 0x000fd80008011609 */
.L_x_4244:
[----:B------:R-:W-:-:S06]  /*0d00*/  UIMAD UR4, UR4, UR5, UR5 ;  /* 0x00000005040472a4 */ /* 0x000fcc000f8e0205 */
[----:B------:R-:W-:-:S07]  /*0d10*/  VIMNMX R0, R0, UR4, PT ;  /* 0x0000000400007c48 */ /* 0x000fce000bfe0100 */
.L_x_4242:
[----:B------:R-:W-:Y:S01]  /*0d20*/  R2UR UR4, R19 ;  /* 0x00000000130472ca */ /* 0x000fe200000e0000 */
[CC--:B------:R-:W-:Y:S02]  /*0d30*/  IMAD R120, R17.reuse, R4.reuse, -R120 ;  /* 0x0000000411787224 */ /* 0x0c0fe400078e0a78 */
[----:B------:R-:W-:Y:S02]  /*0d40*/  VIADD R2, R0, 0x5f ;  /* 0x0000005f00027836 */ /* 0x000fe40000000000 */
[----:B------:R-:W-:Y:S01]  /*0d50*/  IMAD R0, R17, R4, 0x5f ;  /* 0x0000005f11007424 */ /* 0x000fe200078e0204 */
[----:B------:R-:W-:Y:S01]  /*0d60*/  R2UR UR7, R120 ;  /* 0x00000000780772ca */ /* 0x000fe200000e0000 */
[----:B------:R-:W-:-:S04]  /*0d70*/  IMAD.HI R2, R2, 0x2aaaaaab, RZ ;  /* 0x2aaaaaab02027827 */ /* 0x000fc800078e02ff */
[----:B------:R-:W-:Y:S01]  /*0d80*/  IMAD.HI R0, R0, 0x2aaaaaab, RZ ;  /* 0x2aaaaaab00007827 */ /* 0x000fe200078e02ff */
[----:B------:R-:W-:Y:S01]  /*0d90*/  SHF.R.U32.HI R5, RZ, 0x1f, R2 ;  /* 0x0000001fff057819 */ /* 0x000fe20000011602 */
[----:B------:R-:W-:-:S03]  /*0da0*/  UISETP.NE.AND UP0, UPT, UR4, URZ, UPT ;  /* 0x0000003f0400728c */ /* 0x000fc6000bf05270 */
[----:B------:R-:W-:Y:S01]  /*0db0*/  UMOV UR4, UR38 ;  /* 0x0000002600047c82 */ /* 0x000fe20008000000 */
[----:B------:R-:W-:Y:S02]  /*0dc0*/  SHF.R.U32.HI R3, RZ, 0x1f, R0 ;  /* 0x0000001fff037819 */ /* 0x000fe40000011600 */
[----:B------:R-:W-:Y:S02]  /*0dd0*/  LEA.HI.SX32 R2, R2, R5, 0x1c ;  /* 0x0000000502027211 */ /* 0x000fe400078fe2ff */
[----:B------:R-:W-:-:S03]  /*0de0*/  LEA.HI.SX32 R3, R0, R3, 0x1c ;  /* 0x0000000300037211 */ /* 0x000fc600078fe2ff */
[----:B------:R-:W-:Y:S01]  /*0df0*/  @UP0 ULDC UR8, c[0x0][0x44c] ;  /* 0x0001130000080ab9 */ /* 0x000fe20000000800 */
[----:B------:R-:W-:Y:S01]  /*0e00*/  @UP0 ULDC UR10, c[0x0][0x450] ;  /* 0x00011400000a0ab9 */ /* 0x000fe20000000800 */
[----:B------:R-:W-:Y:S01]  /*0e10*/  UIMAD.WIDE.U32 UR8, UR38, UR8, URZ ;  /* 0x00000008260872a5 */ /* 0x000fe2000f8e003f */
[----:B------:R-:W-:-:S03]  /*0e20*/  VIMNMX R16, R3, R2, PT ;  /* 0x0000000203107248 */ /* 0x000fc60003fe0100 */
        /* <DEDUP_REMOVED lines=17> */
.L_x_4246:
[----:B------:R-:W-:-:S11]  /*0f40*/  UISETP.NE.AND UP0, UPT, UR5, 0x1, UPT ;  /* 0x000000010500788c */ /* 0x000fd6000bf05270 */
[----:B------:R-:W-:Y:S02]  /*0f50*/  @UP0 ULDC.64 UR10, c[0x0][0x9e8] ;  /* 0x00027a00000a0ab9 */ /* 0x000fe40000000a00 */
[----:B------:R-:W-:-:S04]  /*0f60*/  UIMAD.WIDE.U32 UR8, UR4, UR10, URZ ;  /* 0x0000000a040872a5 */ /* 0x000fc8000f8e003f */
[----:B------:R-:W-:-:S12]  /*0f70*/  @UP0 USHF.R.U32.HI UR4, URZ, UR11, UR9 ;  /* 0x0000000b3f040299 */ /* 0x000fd80008011609 */
.L_x_4247:
[----:B------:R-:W-:-:S04]  /*0f80*/  UIMAD UR4, UR4, UR5, URZ ;  /* 0x00000005040472a4 */ /* 0x000fc8000f8e023f */
[----:B------:R-:W-:-:S04]  /*0f90*/  UISETP.LT.AND UP0, UPT, UR7, UR4, UPT ;  /* 0x000000040700728c */ /* 0x000fc8000bf01270 */
[----:B------:R-:W-:-:S12]  /*0fa0*/  USEL UR7, UR7, UR4, !UP0 ;  /* 0x0000000407077287 */ /* 0x000fd8000c000000 */
.L_x_4245:
[----:B------:R-:W-:Y:S02]  /*0fb0*/  UIMAD.WIDE UR4, UR7, 0x2aaaaaab, URZ ;  /* 0x2aaaaaab070478a5 */ /* 0x000fe4000f8e023f */
[----:B------:R-:W-:Y:S02]  /*0fc0*/  USHF.R.U32.HI UR11, URZ, 0x10, UR6 ;  /* 0x000000103f0b7899 */ /* 0x000fe40008011606 */
[----:B------:R-:W-:Y:S02]  /*0fd0*/  USHF.R.U32.HI UR4, URZ, 0x1f, UR5 ;  /* 0x0000001f3f047899 */ /* 0x000fe40008011605 */
[----:B------:R-:W-:Y:S02]  /*0fe0*/  ULOP3.LUT UR7, UR6, 0xffff, URZ, 0xc0, !UPT ;  /* 0x0000ffff06077892 */ /* 0x000fe4000f8ec03f */
[----:B------:R-:W-:-:S04]  /*0ff0*/  ULEA.HI.SX32 UR4, UR5, UR4, 0x1c ;  /* 0x0000000405047291 */ /* 0x000fc8000f8fe23f */
        /* <DEDUP_REMOVED lines=42> */
.L_x_4248:
[----:B------:R-:W-:Y:S02]  /*12a0*/  UIMAD UR5, UR7, UR4, UR10 ;  /* 0x00000004070572a4 */ /* 0x000fe4000f8e020a */
[----:B------:R-:W-:Y:S01]  /*12b0*/  IMAD.U32 R3, RZ, RZ, UR4 ;  /* 0x00000004ff037e24 */ /* 0x000fe2000f8e00ff */
[----:B------:R-:W-:Y:S01]  /*12c0*/  PLOP3.LUT P0, PT, PT, PT, PT, 0x80, 0x0 ;  /* 0x000000000000781c */ /* 0x000fe20003f0f070 */
[----:B------:R-:W-:Y:S01]  /*12d0*/  IMAD.MOV.U32 R0, RZ, RZ, RZ ;  /* 0x000000ffff007224 */ /* 0x000fe200078e00ff */
[----:B------:R-:W-:Y:S01]  /*12e0*/  CS2R R118, SRZ ;  /* 0x0000000000767805 */ /* 0x000fe2000001ff00 */
[----:B------:R-:W-:Y:S01]  /*12f0*/  IMAD.MOV.U32 R2, RZ, RZ, RZ ;  /* 0x000000ffff027224 */ /* 0x000fe200078e00ff */
[----:B------:R-:W-:Y:S01]  /*1300*/  VIADDMNMX R16, R3, UR5, R16, PT ;  /* 0x0000000503107c46 */ /* 0x000fe2000b800110 */
[----:B------:R-:W-:Y:S01]  /*1310*/  IMAD.U32 R22, RZ, RZ, UR5 ;  /* 0x00000005ff167e24 */ /* 0x000fe2000f8e00ff */
[----:B------:R-:W-:Y:S02]  /*1320*/  CS2R R116, SRZ ;  /* 0x0000000000747805 */ /* 0x000fe4000001ff00 */
[----:B------:R-:W-:-:S02]  /*1330*/  CS2R R114, SRZ ;  /* 0x0000000000727805 */ /* 0x000fc4000001ff00 */
[----:B------:R-:W-:Y:S02]  /*1340*/  ISETP.GT.AND P1, PT, R16, UR5, PT ;  /* 0x0000000510007c0c */ /* 0x000fe4000bf24270 */
        /* <DEDUP_REMOVED lines=72> */
[----:B------:R-:W-:Y:S01]  /*17d0*/  MOV R8, 0x70 ;  /* 0x0000007000087802 */ /* 0x000fe20000000f00 */
[----:B------:R-:W-:Y:S02]  /*17e0*/  IMAD.U32 R6, RZ, RZ, UR4 ;  /* 0x00000004ff067e24 */ /* 0x000fe4000f8e00ff */
[----:B------:R-:W-:-:S02]  /*17f0*/  IMAD.U32 R7, RZ, RZ, UR5 ;  /* 0x00000005ff077e24 */ /* 0x000fc4000f8e00ff */
[----:B------:R-:W-:Y:S02]  /*1800*/  IMAD.U32 R11, RZ, RZ, UR7 ;  /* 0x00000007ff0b7e24 */ /* 0x000fe4000f8e00ff */
[----:B------:R-:W-:Y:S02]  /*1810*/  IMAD.MOV.U32 R12, RZ, RZ, 0x1 ;  /* 0x00000001ff0c7424 */ /* 0x000fe400078e00ff */
[----:B0-----:R-:W-:-:S07]  /*1820*/  IMAD.MOV.U32 R13, RZ, RZ, RZ ;  /* 0x000000ffff0d7224 */ /* 0x001fce00078e00ff */
[----:B------:R-:W-:-:S07]  /*1830*/  LEPC R20, `(.L_x_4250) ;  /* 0x000000001014794e */ /* 0x000fce0000000000 */
[----:B-1----:R-:W-:Y:S05]  /*1840*/  CALL.ABS.NOINC R2 ;  /* 0x0000000002007343 */ /* 0x002fea0003c00000 */
.L_x_4250:
[----:B------:R-:W-:-:S04]  /*1850*/  SHF.L.U32 R0, RZ, 0x1f, RZ ;  /* 0x0000001fff007819 */ /* 0x000fc800000006ff */
[----:B------:R-:W0:Y:S02]  /*1860*/  SYNCS.PHASECHK.TRANS64.TRYWAIT P0, [UR39+0x30800], R0 ;  /* 0x03080000ff0075a7 */ /* 0x000e240008000167 */
[----:B0-----:R-:W-:Y:S05]  /*1870*/  @!P0 BRA `(.L_x_4251) ;  /* 0x0000013c00448947 */ /* 0x001fea0003800000 */
.L_x_4384:
[----:B------:R-:W2:Y:S02]  /*1880*/  LDL R2, [R1+0x4] ;  /* 0x0000040001027983 */ /* 0x000ea40000100800 */
[----:B--2---:R-:W-:-:S13]  /*1890*/  R2UR UR4, R2 ;  /* 0x00000000020472ca */ /* 0x004fda00000e0000 */
[----:B------:R-:W-:-:S06]  /*18a0*/  ULOP3.LUT UR4, UR4, 0x1, URZ, 0xfc, !UPT ;  /* 0x0000000104047892 */ /* 0x000fcc000f8efc3f */
[----:B------:R-:W-:-:S05]  /*18b0*/  IMAD.U32 R2, RZ, RZ, UR4 ;  /* 0x00000004ff027e24 */ /* 0x000fca000f8e00ff */
[----:B------:R-:W-:-:S13]  /*18c0*/  ISETP.NE.AND P0, PT, R2, 0x3, PT ;  /* 0x000000030200780c */ /* 0x000fda0003f05270 */
[----:B------:R-:W-:Y:S05]  /*18d0*/  @!P0 BRA `(.L_x_4252) ;  /* 0x0000000000048947 */ /* 0x000fea0003800000 */
[----:B------:R-:W-:Y:S01]  /*18e0*/  BPT.TRAP 0x1 ;  /* 0x000000040000795c */ /* 0x000fe20000300000 */
.L_x_4252:
[----:B------:R1:W2:Y:S01]  /*18f0*/  SYNCS.PHASECHK.TRANS64.TRYWAIT P1, [UR39+0x30830], R0 ;  /* 0x03083000ff0075a7 */ /* 0x0002a20008020167 */
[----:B------:R-:W-:Y:S05]  /*1900*/  @!P0 BRA `(.L_x_4253) ;  /* 0x0000000000048947 */ /* 0x000fea0003800000 */
[----:B------:R-:W-:Y:S01]  /*1910*/  BPT.TRAP 0x1 ;  /* 0x000000040000795c */ /* 0x000fe20000300000 */
.L_x_4253:
[----:B------:R-:W-:-:S05]  /*1920*/  IMAD.U32 R4, RZ, RZ, UR40 ;  /* 0x00000028ff047e24 */ /* 0x000fca000f8e00ff */
[----:B------:R-:W-:Y:S01]  /*1930*/  LOP3.LUT R4, R4, 0x10000, RZ, 0xfc, !PT ;  /* 0x0001000004047812 */ /* 0x000fe200078efcff */
[----:B--2---:R-:W-:Y:S06]  /*1940*/  @P1 BRA `(.L_x_4254) ;  /* 0x0000000000081947 */ /* 0x004fec0003800000 */
[----:B------:R-:W2:Y:S02]  /*1950*/  SYNCS.PHASECHK.TRANS64.TRYWAIT P1, [UR39+0x30830], R0 ;  /* 0x03083000ff0075a7 */ /* 0x000ea40008020167 */
[----:B--2---:R-:W-:Y:S05]  /*1960*/  @!P1 BRA `(.L_x_4255) ;  /* 0x0000013c00209947 */ /* 0x004fea0003800000 */
.L_x_4254:
[----:B------:R-:W-:Y:S05]  /*1970*/  WARPSYNC.ALL ;  /* 0x0000000000007948 */ /* 0x000fea0003800000 */
[----:B------:R-:W-:Y:S01]  /*1980*/  IMAD.MOV.U32 R5, RZ, RZ, 0x40000040 ;  /* 0x40000040ff057424 */ /* 0x000fe200078e00ff */
[----:B------:R-:W-:Y:S01]  /*1990*/  UIADD3 UR4, UR39, 0x1e400, URZ ;  /* 0x0001e40027047890 */ /* 0x000fe2000fffe03f */
[----:B------:R-:W-:Y:S01]  /*19a0*/  R2UR UR8, R4 ;  /* 0x00000000040872ca */ /* 0x000fe200000e0000 */
[----:B------:R-:W-:Y:S02]  /*19b0*/  WARPGROUP.ARRIVE ;  /* 0x00000000000079c5 */ /* 0x000fe40000000000 */
[----:B------:R-:W-:Y:S01]  /*19c0*/  R2UR UR9, R5 ;  /* 0x00000000050972ca */ /* 0x000fe200000e0000 */
[----:B------:R-:W-:Y:S01]  /*19d0*/  USHF.R.U32.HI UR4, URZ, 0x4, UR4 ;  /* 0x000000043f047899 */ /* 0x000fe20008011604 */
[----:B------:R-:W-:Y:S01]  /*19e0*/  UMOV UR11, 0x40000040 ;  /* 0x40000040000b7882 */ /* 0x000fe20000000000 */
[----:B------:R-:W-:-:S02]  /*19f0*/  UMOV UR7, 0x40000040 ;  /* 0x4000004000077882 */ /* 0x000fc40000000000 */
[----:B------:R-:W-:Y:S01]  /*1a00*/  ULOP3.LUT UR4, UR4, 0x3fff, URZ, 0xc0, !UPT ;  /* 0x00003fff04047892 */ /* 0x000fe2000f8ec03f */
[----:B------:R-:W-:Y:S01]  /*1a10*/  UMOV UR13, 0x40000040 ;  /* 0x40000040000d7882 */ /* 0x000fe20000000000 */
[----:B------:R-:W-:Y:S02]  /*1a20*/  UMOV UR15, 0x40000040 ;  /* 0x40000040000f7882 */ /* 0x000fe40000000000 */
[----:B------:R-:W-:Y:S01]  /*1a30*/  ULOP3.LUT UR30, UR4, 0x10000, URZ, 0xfc, !UPT ;  /* 0x00010000041e7892 */ /* 0x000fe2000f8efc3f */
[----:B------:R-:W-:Y:S01]  /*1a40*/  UMOV UR17, 0x40000040 ;  /* 0x4000004000117882 */ /* 0x000fe20000000000 */
[----:B------:R-:W-:Y:S02]  /*1a50*/  UMOV UR19, 0x40000040 ;  /* 0x4000004000137882 */ /* 0x000fe40000000000 */
[----:B------:R-:W-:Y:S02]  /*1a60*/  UIADD3 UR6, UR30, 0x2, URZ ;  /* 0x000000021e067890 */ /* 0x000fe4000fffe03f */
[----:B------:R-:W-:-:S02]  /*1a70*/  UIADD3 UR14, UR30, 0x4, URZ ;  /* 0x000000041e0e7890 */ /* 0x000fc4000fffe03f */
[----:B------:R-:W-:Y:S01]  /*1a80*/  IMAD.U32 R11, RZ, RZ, UR30 ;  /* 0x0000001eff0b7e24 */ /* 0x000fe2000f8e00ff */
[----:B------:R-:W-:Y:S01]  /*1a90*/  UMOV UR10, UR30 ;  /* 0x0000001e000a7c82 */ /* 0x000fe20008000000 */
[----:B------:R-:W-:Y:S01]  /*1aa0*/  UIADD3 UR18, UR30, 0x6, URZ ;  /* 0x000000061e127890 */ /* 0x000fe2000fffe03f */
[----:B------:R-:W-:Y:S01]  /*1ab0*/  HGMMA.64x96x16.F32 R24, gdesc[UR8], RZ, !UPT, gsb0 ;  /* 0x01600000081879f0 */ /* 0x000fe2000c0008ff */
[----:B------:R-:W-:Y:S01]  /*1ac0*/  R2UR UR10, R4 ;  /* 0x00000000040a72ca */ /* 0x000fe200000e0000 */
[----:B------:R-:W-:Y:S01]  /*1ad0*/  UMOV UR9, 0x40000040 ;  /* 0x4000004000097882 */ /* 0x000fe20000000000 */
[----:B------:R-:W-:Y:S01]  /*1ae0*/  UIADD3 UR22, UR30, 0x300, URZ ;  /* 0x000003001e167890 */ /* 0x000fe2000fffe03f */
[----:B------:R-:W-:Y:S01]  /*1af0*/  UMOV UR5, UR9 ;  /* 0x0000000900057c82 */ /* 0x000fe20008000000 */
[----:B------:R-:W-:Y:S01]  /*1b00*/  UMOV UR21, 0x40000040 ;  /* 0x4000004000157882 */ /* 0x000fe20000000000 */
[----:B------:R-:W-:Y:S01]  /*1b10*/  UMOV UR23, 0x40000040 ;  /* 0x4000004000177882 */ /* 0x000fe20000000000 */
[----:B------:R-:W-:Y:S01]  /*1b20*/  UIADD3 UR26, UR30, 0x302, URZ ;  /* 0x000003021e1a7890 */ /* 0x000fe2000fffe03f */
[----:B------:R-:W-:Y:S01]  /*1b30*/  UMOV UR25, 0x40000040 ;  /* 0x4000004000197882 */ /* 0x000fe20000000000 */
[----:B------:R-:W-:Y:S01]  /*1b40*/  UMOV UR27, 0x40000040 ;  /* 0x40000040001b7882 */ /* 0x000fe20000000000 */
[----:B------:R-:W-:Y:S01]  /*1b50*/  UMOV UR29, 0x40000040 ;  /* 0x40000040001d7882 */ /* 0x000fe20000000000 */
[----:B------:R-:W-:-:S03]  /*1b60*/  UMOV UR33, 0x40000040 ;  /* 0x4000004000217882 */ /* 0x000fc60000000000 */
[----:B------:R-:W-:Y:S02]  /*1b70*/  UIADD3 UR8, UR10, 0x2, URZ ;  /* 0x000000020a087890 */ /* 0x000fe4000fffe03f */
[----:B------:R-:W-:Y:S02]  /*1b80*/  UIADD3 UR12, UR10, 0x4, URZ ;  /* 0x000000040a0c7890 */ /* 0x000fe4000fffe03f */
[----:B------:R-:W-:Y:S02]  /*1b90*/  UIADD3 UR16, UR10, 0x6, URZ ;  /* 0x000000060a107890 */ /* 0x000fe4000fffe03f */
[----:B------:R-:W-:Y:S01]  /*1ba0*/  UIADD3 UR20, UR10, 0x400, URZ ;  /* 0x000004000a147890 */ /* 0x000fe2000fffe03f */
[----:B------:R-:W-:Y:S01]  /*1bb0*/  UMOV UR4, UR8 ;  /* 0x0000000800047c82 */ /* 0x000fe20008000000 */
[----:B------:R-:W-:Y:S02]  /*1bc0*/  UIADD3 UR24, UR10, 0x402, URZ ;  /* 0x000004020a187890 */ /* 0x000fe4000fffe03f */
[----:B------:R-:W-:-:S02]  /*1bd0*/  UIADD3 UR28, UR10, 0x404, URZ ;  /* 0x000004040a1c7890 */ /* 0x000fc4000fffe03f */
[----:B------:R-:W-:Y:S02]  /*1be0*/  UIADD3 UR32, UR10, 0x406, URZ ;  /* 0x000004060a207890 */ /* 0x000fe4000fffe03f */
        /* <DEDUP_REMOVED lines=68> */
.L_x_4256:
[----:B------:R-:W-:Y:S01]  /*2030*/  R2UR UR5, R19 ;  /* 0x00000000130572ca */ /* 0x000fe200000e0000 */
[----:B------:R-:W2:Y:S01]  /*2040*/  S2UR UR7, SR_CgaCtaId ;  /* 0x00000000000779c3 */ /* 0x000ea20000008800 */
[----:B------:R-:W-:Y:S01]  /*2050*/  LOP3.LUT R12, R73, 0xffffff80, RZ, 0xc0, !PT ;  /* 0xffffff80490c7812 */ /* 0x000fe200078ec0ff */
[----:B------:R-:W-:Y:S01]  /*2060*/  ULDC UR10, c[0x0][0x288] ;  /* 0x0000a200000a7ab9 */ /* 0x000fe20000000800 */
[----:B------:R-:W-:Y:S02]  /*2070*/  LEA.HI R72, R72, R121, RZ, 0x2 ;  /* 0x0000007948487211 */ /* 0x000fe400078f10ff */
[----:B------:R-:W-:Y:S01]  /*2080*/  R2UR UR4, R18 ;  /* 0x00000000120472ca */ /* 0x000fe200000e0000 */
[----:B------:R-:W-:Y:S01]  /*2090*/  IMAD.IADD R12, R121, 0x1, -R12 ;  /* 0x00000001790c7824 */ /* 0x000fe200078e0a0c */
[----:B------:R-:W-:-:S04]  /*20a0*/  LOP3.LUT R72, R72, 0xfffffffc, RZ, 0xc0, !PT ;  /* 0xfffffffc48487812 */ /* 0x000fc800078ec0ff */
[----:B------:R-:W-:Y:S01]  /*20b0*/  SHF.R.S32.HI R7, RZ, 0x1f, R12 ;  /* 0x0000001fff077819 */ /* 0x000fe2000001140c */
[----:B------:R-:W-:Y:S01]  /*20c0*/  UISETP.NE.AND UP1, UPT, UR5, URZ, UPT ;  /* 0x0000003f0500728c */ /* 0x000fe2000bf25270 */
[----:B------:R-:W-:Y:S02]  /*20d0*/  IMAD.IADD R72, R121, 0x1, -R72 ;  /* 0x0000000179487824 */ /* 0x000fe400078e0a48 */
[----:B------:R-:W-:Y:S01]  /*20e0*/  ULDC UR5, c[0x0][0x9d8] ;  /* 0x0002760000057ab9 */ /* 0x000fe20000000800 */
[CC--:B------:R-:W-:Y:S01]  /*20f0*/  LEA.HI R13, R7.reuse, R12.reuse, RZ, 0x2 ;  /* 0x0000000c070d7211 */ /* 0x0c0fe200078f10ff */
[----:B------:R-:W-:Y:S01]  /*2100*/  FMUL.FTZ R28, R28, UR5 ;  /* 0x000000051c1c7c20 */ /* 0x000fe20008410000 */
[----:B------:R-:W-:Y:S01]  /*2110*/  LEA.HI R14, R7, R12, RZ, 0x5 ;  /* 0x0000000c070e7211 */ /* 0x000fe200078f28ff */
[----:B------:R-:W-:Y:S01]  /*2120*/  FMUL.FTZ R9, R30, UR5 ;  /* 0x000000051e097c20 */ /* 0x000fe20008410000 */
[--C-:B------:R-:W-:Y:S01]  /*2130*/  SHF.R.S32.HI R7, RZ, 0x2, R13.reuse ;  /* 0x00000002ff077819 */ /* 0x100fe2000001140d */
[----:B------:R3:W4:Y:S01]  /*2140*/  MUFU.TANH R76, R28 ;  /* 0x0000001c004c7308 */ /* 0x0007220000002400 */
[----:B------:R-:W-:Y:S01]  /*2150*/  LEA.HI R30, R74, R74, RZ, 0x1 ;  /* 0x0000004a4a1e7211 */ /* 0x000fe200078f08ff */
[----:B------:R-:W-:Y:S01]  /*2160*/  FMUL.FTZ R20, R35, UR5 ;  /* 0x0000000523147c20 */ /* 0x000fe20008410000 */
[----:B------:R-:W-:Y:S01]  /*2170*/  SHF.R.S32.HI R21, RZ, 0x5, R14 ;  /* 0x00000005ff157819 */ /* 0x000fe2000001140e */
[----:B------:R-:W-:Y:S01]  /*2180*/  UISETP.NE.AND UP0, UPT, UR4, URZ, UPT ;  /* 0x0000003f0400728c */ /* 0x000fe2000bf05270 */
[----:B------:R-:W-:Y:S01]  /*2190*/  LOP3.LUT R35, R30, 0x3fffffe, RZ, 0xc0, !PT ;  /* 0x03fffffe1e237812 */ /* 0x000fe200078ec0ff */
[----:B------:R-:W-:Y:S01]  /*21a0*/  FMUL.FTZ R29, R29, UR5 ;  /* 0x000000051d1d7c20 */ /* 0x000fe20008410000 */
[----:B------:R-:W-:Y:S01]  /*21b0*/  LEA R30, R21, UR38, 0x4 ;  /* 0x00000026151e7c11 */ /* 0x000fe2000f8e20ff */
[----:B------:R-:W-:Y:S01]  /*21c0*/  @UP1 ULDC UR4, c[0x0][0x44c] ;  /* 0x0001130000041ab9 */ /* 0x000fe20000000800 */
[----:B---3--:R-:W-:Y:S01]  /*21d0*/  SHF.R.S32.HI R28, RZ, 0x1f, R13 ;  /* 0x0000001fff1c7819 */ /* 0x008fe2000001140d */
[----:B------:R-:W-:Y:S01]  /*21e0*/  IMAD.IADD R35, R74, 0x1, -R35 ;  /* 0x000000014a237824 */ /* 0x000fe200078e0a23 */
[----:B------:R-:W-:Y:S01]  /*21f0*/  LEA.HI R21, R72, R72, RZ, 0x1 ;  /* 0x0000004848157211 */ /* 0x000fe200078f08ff */
[----:B------:R-:W-:Y:S01]  /*2200*/  FMUL.FTZ R15, R34, UR5 ;  /* 0x00000005220f7c20 */ /* 0x000fe20008410000 */
[-C--:B------:R-:W-:Y:S01]  /*2210*/  LEA.HI R28, R28, R7.reuse, RZ, 0x3 ;  /* 0x000000071c1c7211 */ /* 0x080fe200078f18ff */
[----:B------:R-:W-:Y:S01]  /*2220*/  @UP1 ULDC UR6, c[0x0][0x450] ;  /* 0x0001140000061ab9 */ /* 0x000fe20000000800 */
[----:B------:R-:W-:Y:S01]  /*2230*/  PLOP3.LUT P1, PT, PT, PT, UP1, 0x80, 0x0 ;  /* 0x000000000000781c */ /* 0x000fe20003f2f018 */
[----:B------:R-:W-:Y:S01]  /*2240*/  FMUL.FTZ R54, R54, UR5 ;  /* 0x0000000536367c20 */ /* 0x000fe20008410000 */
[----:B------:R-:W-:Y:S01]  /*2250*/  LOP3.LUT R28, R28, 0xfffffff8, RZ, 0xc0, !PT ;  /* 0xfffffff81c1c7812 */ /* 0x000fe200078ec0ff */
[----:B------:R-:W-:Y:S01]  /*2260*/  FMUL.FTZ R37, R37, UR5 ;  /* 0x0000000525257c20 */ /* 0x000fe20008410000 */
[----:B------:R-:W-:Y:S01]  /*2270*/  PLOP3.LUT P2, PT, PT, PT, UP1, 0x80, 0x0 ;  /* 0x000000000000781c */ /* 0x000fe20003f4f018 */
[----:B------:R3:W2:Y:S01]  /*2280*/  MUFU.TANH R77, R29 ;  /* 0x0000001d004d7308 */ /* 0x0006a20000002400 */
[----:B------:R-:W-:Y:S01]  /*2290*/  IADD3 R28, R30, R7, -R28 ;  /* 0x000000071e1c7210 */ /* 0x000fe20007ffe81c */
[----:B------:R-:W-:Y:S01]  /*22a0*/  FMUL.FTZ R25, R25, UR5 ;  /* 0x0000000519197c20 */ /* 0x000fe20008410000 */
[----:B------:R-:W-:Y:S01]  /*22b0*/  LOP3.LUT R7, R21, 0x1ffffffe, RZ, 0xc0, !PT ;  /* 0x1ffffffe15077812 */ /* 0x000fe200078ec0ff */
[----:B------:R-:W-:Y:S01]  /*22c0*/  FMUL.FTZ R33, R33, UR5 ;  /* 0x0000000521217c20 */ /* 0x000fe20008410000 */
[----:B------:R-:W-:Y:S01]  /*22d0*/  LOP3.LUT R13, R13, 0x7ffffffc, RZ, 0xc0, !PT ;  /* 0x7ffffffc0d0d7812 */ /* 0x000fe200078ec0ff */
[----:B------:R-:W-:-:S02]  /*22e0*/  IMAD R28, R35, 0x40, R28 ;  /* 0x00000040231c7824 */ /* 0x000fc400078e021c */
[----:B------:R-:W-:Y:S01]  /*22f0*/  FMUL.FTZ R32, R32, UR5 ;  /* 0x0000000520207c20 */ /* 0x000fe20008410000 */
[----:B------:R-:W-:Y:S02]  /*2300*/  IMAD.IADD R7, R72, 0x1, -R7 ;  /* 0x0000000148077824 */ /* 0x000fe400078e0a07 */
[----:B---3--:R-:W-:Y:S01]  /*2310*/  FMUL.FTZ R29, R43, UR5 ;  /* 0x000000052b1d7c20 */ /* 0x008fe20008410000 */
[----:B------:R3:W2:Y:S01]  /*2320*/  MUFU.TANH R81, R37 ;  /* 0x0000002500517308 */ /* 0x0006a20000002400 */
[----:B------:R-:W-:Y:S01]  /*2330*/  FMUL.FTZ R8, R24, UR5 ;  /* 0x0000000518087c20 */ /* 0x000fe20008410000 */
[----:B01----:R-:W-:Y:S01]  /*2340*/  FMUL.FTZ R0, R26, UR5 ;  /* 0x000000051a007c20 */ /* 0x003fe20008410000 */
[----:B------:R-:W-:Y:S01]  /*2350*/  LEA R7, R7, R28, 0x3 ;  /* 0x0000001c07077211 */ /* 0x000fe200078e18ff */
[----:B------:R-:W-:Y:S01]  /*2360*/  FMUL.FTZ R6, R27, UR5 ;  /* 0x000000051b067c20 */ /* 0x000fe20008410000 */
[----:B------:R-:W-:Y:S01]  /*2370*/  FMUL.FTZ R10, R31, UR5 ;  /* 0x000000051f0a7c20 */ /* 0x000fe20008410000 */
[----:B------:R-:W-:-:S02]  /*2380*/  IMAD.IADD R12, R12, 0x1, -R13 ;  /* 0x000000010c0c7824 */ /* 0x000fc400078e0a0d */
[----:B------:R-:W-:Y:S01]  /*2390*/  FMUL.FTZ R26, R39, UR5 ;  /* 0x00000005271a7c20 */ /* 0x000fe20008410000 */
[----:B------:R-:W-:Y:S01]  /*23a0*/  @P1 IMAD.HI.U32 R28, R7, UR4, RZ ;  /* 0x00000004071c1c27 */ /* 0x000fe2000f8e00ff */
[----:B------:R-:W-:Y:S01]  /*23b0*/  UIADD3 UR4, UR39, 0x30840, URZ ;  /* 0x0003084027047890 */ /* 0x000fe2000fffe03f */
[----:B------:R0:W1:Y:S02]  /*23c0*/  MUFU.TANH R43, R54 ;  /* 0x00000036002b7308 */ /* 0x0000640000002400 */
[----:B------:R-:W-:Y:S01]  /*23d0*/  FMUL.FTZ R40, R40, UR5 ;  /* 0x0000000528287c20 */ /* 0x000fe20008410000 */
[----:B------:R-:W-:Y:S01]  /*23e0*/  IMAD.MOV.U32 R34, RZ, RZ, R7 ;  /* 0x000000ffff227224 */ /* 0x000fe200078e0007 */
[----:B------:R-:W-:Y:S01]  /*23f0*/  @P2 SHF.R.U32.HI R34, RZ, UR6, R28 ;  /* 0x00000006ff222c19 */ /* 0x000fe2000801161c */
[----:B---3--:R-:W-:Y:S01]  /*2400*/  IMAD.MOV.U32 R37, RZ, RZ, -0x60 ;  /* 0xffffffa0ff257424 */ /* 0x008fe200078e00ff */
[----:B--2---:R-:W-:Y:S01]  /*2410*/  UPRMT UR4, UR7, 0x654, UR4 ;  /* 0x0000065407047896 */ /* 0x004fe20008000004 */
[----:B------:R-:W-:Y:S01]  /*2420*/  FMUL.FTZ R41, R41, UR5 ;  /* 0x0000000529297c20 */ /* 0x000fe20008410000 */
[----:B------:R-:W-:Y:S01]  /*2430*/  FMUL.FTZ R27, R42, UR5 ;  /* 0x000000052a1b7c20 */ /* 0x000fe20008410000 */
[----:B------:R2:W3:Y:S01]  /*2440*/  MUFU.TANH R75, R25 ;  /* 0x00000019004b7308 */ /* 0x0004e20000002400 */
[----:B0-----:R-:W0:Y:S01]  /*2450*/  SHFL.IDX PT, R54, R34, RZ, 0x1c1f ;  /* 0x001c1fff22367589 */ /* 0x001e2200000e0000 */
[----:B------:R-:W-:-:S02]  /*2460*/  IMAD R37, R16, R37, 0x61 ;  /* 0x0000006110257424 */ /* 0x000fc400078e0225 */
[----:B------:R-:W-:Y:S01]  /*2470*/  FMUL.FTZ R44, R44, UR5 ;  /* 0x000000052c2c7c20 */ /* 0x000fe20008410000 */
[----:B------:R-:W-:Y:S01]  /*2480*/  FMUL.FTZ R45, R45, UR5 ;  /* 0x000000052d2d7c20 */ /* 0x000fe20008410000 */
[----:B------:R-:W-:Y:S01]  /*2490*/  FMUL.FTZ R31, R46, UR5 ;  /* 0x000000052e1f7c20 */ /* 0x000fe20008410000 */
[----:B------:R-:W-:Y:S01]  /*24a0*/  FMUL.FTZ R48, R48, UR5 ;  /* 0x0000000530307c20 */ /* 0x000fe20008410000 */
[----:B------:R-:W-:Y:S01]  /*24b0*/  FMUL.FTZ R49, R49, UR5 ;  /* 0x0000000531317c20 */ /* 0x000fe20008410000 */
[----:B------:R5:W0:Y:S01]  /*24c0*/  MUFU.TANH R79, R33 ;  /* 0x00000021004f7308 */ /* 0x000a220000002400 */
[----:B--2---:R-:W-:Y:S01]  /*24d0*/  FMUL.FTZ R25, R38, UR5 ;  /* 0x0000000526197c20 */ /* 0x004fe20008410000 */
[----:B------:R-:W-:Y:S01]  /*24e0*/  FMUL.FTZ R51, R51, UR5 ;  /* 0x0000000533337c20 */ /* 0x000fe20008410000 */
[----:B------:R-:W-:Y:S01]  /*24f0*/  FMUL.FTZ R52, R52, UR5 ;  /* 0x0000000534347c20 */ /* 0x000fe20008410000 */
[----:B------:R-:W-:Y:S01]  /*2500*/  FMUL.FTZ R53, R53, UR5 ;  /* 0x0000000535357c20 */ /* 0x000fe20008410000 */
[----:B------:R-:W-:Y:S01]  /*2510*/  FMUL.FTZ R55, R55, UR5 ;  /* 0x0000000537377c20 */ /* 0x000fe20008410000 */
[----:B------:R-:W-:Y:S01]  /*2520*/  FMUL.FTZ R56, R56, UR5 ;  /* 0x0000000538387c20 */ /* 0x000fe20008410000 */
[----:B------:R-:W-:Y:S01]  /*2530*/  FMUL.FTZ R57, R57, UR5 ;  /* 0x0000000539397c20 */ /* 0x000fe20008410000 */
[----:B------:R-:W-:Y:S01]  /*2540*/  FMUL.FTZ R24, R59, UR5 ;  /* 0x000000053b187c20 */ /* 0x000fe20008410000 */
[----:B-----5:R-:W-:Y:S01]  /*2550*/  FMUL.FTZ R33, R47, UR5 ;  /* 0x000000052f217c20 */ /* 0x020fe20008410000 */
        /* <DEDUP_REMOVED lines=12> */
[----:B------:R2:W0:Y:S01]  /*2620*/  MUFU.TANH R78, R32 ;  /* 0x00000020004e7308 */ /* 0x0004220000002400 */
[----:B------:R-:W-:Y:S01]  /*2630*/  FMUL.FTZ R58, R58, UR5 ;  /* 0x000000053a3a7c20 */ /* 0x000fe20008410000 */
[----:B------:R-:W-:Y:S01]  /*2640*/  FMUL.FTZ R36, R36, UR5 ;  /* 0x0000000524247c20 */ /* 0x000fe20008410000 */
[----:B------:R-:W-:Y:S01]  /*2650*/  PLOP3.LUT P1, PT, PT, PT, UP0, 0x40, 0x0 ;  /* 0x000000000000781c */ /* 0x000fe20003f2e808 */
[----:B------:R-:W-:Y:S01]  /*2660*/  SYNCS.ARRIVE.TRANS64.RED.A1T0 RZ, [UR4], RZ ;  /* 0x000000ffffff79a7 */ /* 0x000fe20008100404 */
[----:B------:R-:W-:Y:S01]  /*2670*/  IMAD R13, R16, -0x60, R23 ;  /* 0xffffffa0100d7824 */ /* 0x000fe200078e0217 */
[----:B------:R-:W-:Y:S01]  /*2680*/  ULDC UR4, c[0x0][0x9dc] ;  /* 0x0002770000047ab9 */ /* 0x000fe20000000800 */
[----:B------:R-:W-:Y:S01]  /*2690*/  ULDC UR6, c[0x0][0x9e0] ;  /* 0x0002780000067ab9 */ /* 0x000fe20000000800 */
[----:B------:R-:W0:Y:S01]  /*26a0*/  MUFU.TANH R8, R8 ;  /* 0x0000000800087308 */ /* 0x000e220000002400 */
[----:B--2---:R-:W-:Y:S01]  /*26b0*/  IMAD R32, R12, -0x2, R37 ;  /* 0xfffffffe0c207824 */ /* 0x004fe200078e0225 */
[----:B------:R-:W-:Y:S01]  /*26c0*/  ULOP3.LUT UR7, URZ, UR4, URZ, 0x33, !UPT ;  /* 0x000000043f077292 */ /* 0x000fe2000f8e333f */
[----:B------:R-:W-:-:S02]  /*26d0*/  VIADD R35, R13, 0x60 ;  /* 0x000000600d237836 */ /* 0x000fc40000000000 */
[----:B------:R-:W-:Y:S01]  /*26e0*/  FMUL.FTZ R50, R50, UR5 ;  /* 0x0000000532327c20 */ /* 0x000fe20008410000 */
[----:B------:R-:W-:Y:S02]  /*26f0*/  VIADD R46, R37, 0xffffffff ;  /* 0xffffffff252e7836 */ /* 0x000fe40000000000 */
[----:B------:R-:W-:Y:S01]  /*2700*/  IMAD R38, R12, -0x2, R35 ;  /* 0xfffffffe0c267824 */ /* 0x000fe200078e0223 */
[----:B------:R-:W2:Y:S01]  /*2710*/  MUFU.TANH R0, R0 ;  /* 0x0000000000007308 */ /* 0x000ea20000002400 */
[----:B------:R-:W-:-:S07]  /*2720*/  IMAD.U32 R13, RZ, RZ, UR7 ;  /* 0x00000007ff0d7e24 */ /* 0x000fce000f8e00ff */
        /* <DEDUP_REMOVED lines=37> */
[----:B------:R5:W0:Y:S08]  /*2980*/  MUFU.TANH R80, R36 ;  /* 0x0000002400507308 */ /* 0x000a300000002400 */
[----:B------:R4:W1:Y:S01]  /*2990*/  MUFU.TANH R39, R50 ;  /* 0x0000003200277308 */ /* 0x0008620000002400 */
[----:B-----5:R-:W-:-:S05]  /*29a0*/  IADD3 R36, R32, -UR10, R23 ;  /* 0x8000000a20247c10 */ /* 0x020fca000fffe017 */
[C---:B------:R-:W-:Y:S02]  /*29b0*/  VIADD R59, R36.reuse, UR6 ;  /* 0x00000006243b7c36 */ /* 0x040fe40008000000 */
[----:B------:R-:W-:Y:S02]  /*29c0*/  VIADD R42, R36, UR7 ;  /* 0x00000007242a7c36 */ /* 0x000fe40008000000 */
[----:B----4-:R-:W-:Y:S01]  /*29d0*/  VIADD R50, R32, 0xffffffff ;  /* 0xffffffff20327836 */ /* 0x010fe20000000000 */
[----:B0-----:R-:W-:Y:S01]  /*29e0*/  VIADDMNMX R35, R54, R59, R38, PT ;  /* 0x0000003b36237246 */ /* 0x001fe20003800126 */
[----:B------:R-:W-:Y:S01]  /*29f0*/  IMAD.IADD R36, R42, 0x1, R54 ;  /* 0x000000012a247824 */ /* 0x000fe200078e0236 */
[----:B--23--:R-:W-:Y:S06]  /*2a00*/  @P1 BRA `(.L_x_4257) ;  /* 0x00000000005c1947 */ /* 0x00cfec0003800000 */
[----:B------:R-:W-:Y:S01]  /*2a10*/  IADD3 R37, R23, -UR10, R54 ;  /* 0x8000000a17257c10 */ /* 0x000fe2000fffe036 */
        /* <DEDUP_REMOVED lines=12> */
.L_x_4259:
[----:B------:R-:W-:Y:S02]  /*2ae0*/  ULDC UR4, c[0x0][0x9e4] ;  /* 0x0002790000047ab9 */ /* 0x000fe40000000800 */
[----:B------:R-:W-:-:S04]  /*2af0*/  MOV R54, UR4 ;  /* 0x0000000400367c02 */ /* 0x000fc80008000f00 */
[----:B------:R-:W-:-:S13]  /*2b00*/  ISETP.NE.AND P1, PT, R54, 0x1, PT ;  /* 0x000000013600780c */ /* 0x000fda0003f25270 */
[----:B------:R-:W0:Y:S02]  /*2b10*/  @P1 LDC.64 R62, c[0x0][0x9e8] ;  /* 0x00027a00ff3e1b82 */ /* 0x000e240000000a00 */
[----:B0-----:R-:W-:-:S05]  /*2b20*/  @P1 IMAD.HI.U32 R32, R37, R62, RZ ;  /* 0x0000003e25201227 */ /* 0x001fca00078e00ff */
[----:B------:R-:W-:-:S07]  /*2b30*/  @P1 SHF.R.U32.HI R37, RZ, R63, R32 ;  /* 0x0000003fff251219 */ /* 0x000fce0000011620 */
.L_x_4260:
[----:B------:R-:W-:Y:S05]  /*2b40*/  BSYNC B0 ;  /* 0x0000000000007941 */ /* 0x000fea0003800000 */
.L_x_4258:
[----:B------:R-:W-:-:S05]  /*2b50*/  IMAD R37, R37, R54, R50 ;  /* 0x0000003625257224 */ /* 0x000fca00078e0232 */
[----:B------:R-:W-:Y:S02]  /*2b60*/  VIADDMNMX R35, R37, R54, R35, PT ;  /* 0x0000003625237246 */ /* 0x000fe40003800123 */
[----:B------:R-:W-:-:S07]  /*2b70*/  VIMNMX R36, R36, R37, !PT ;  /* 0x0000002524247248 */ /* 0x000fce0007fe0100 */
.L_x_4257:
[C---:B------:R-:W-:Y:S01]  /*2b80*/  ISETP.GE.AND P2, PT, R46.reuse, 0x9, PT ;  /* 0x000000092e00780c */ /* 0x040fe20003f46270 */
[----:B------:R-:W0:Y:S01]  /*2b90*/  SHFL.IDX PT, R37, R34, 0x1, 0x1c1f ;  /* 0x003c1f0022257f89 */ /* 0x000e2200000e0000 */
        /* <DEDUP_REMOVED lines=11> */
[C---:B------:R-:W-:Y:S02]  /*2c50*/  ISETP.LT.OR P3, PT, R35.reuse, 0x11, P3 ;  /* 0x000000112300780c */ /* 0x040fe40001f61670 */
        /* <DEDUP_REMOVED lines=11> */
[C---:B------:R-:W-:Y:S02]  /*2d10*/  ISETP.LT.OR P3, PT, R35.reuse, 0x19, P3 ;  /* 0x000000192300780c */ /* 0x040fe40001f61670 */
        /* <DEDUP_REMOVED lines=65> */
[----:B------:R-:W-:Y:S02]  /*3130*/  P2R R66, PR, RZ, 0x20 ;  /* 0x00000020ff427803 */ /* 0x000fe40000000000 */
[----:B------:R-:W-:Y:S02]  /*3140*/  FSEL R61, R61, -INF , !P3 ;  /* 0xff8000003d3d7808 */ /* 0x000fe40005800000 */
[----:B------:R-:W-:Y:S02]  /*3150*/  ISETP.GE.AND P3, PT, R46, 0x51, PT ;  /* 0x000000512e00780c */ /* 0x000fe40003f66270 */
[----:B------:R-:W-:Y:S02]  /*3160*/  P2R R54, PR, RZ, 0x40 ;  /* 0x00000040ff367803 */ /* 0x000fe40000000000 */
[----:B------:R-:W-:Y:S02]  /*3170*/  ISETP.GT.AND P4, PT, R36, 0x50, !P3 ;  /* 0x000000502400780c */ /* 0x000fe40005f84270 */
[----:B------:R-:W-:-:S02]  /*3180*/  R2UR UR4, R18 ;  /* 0x00000000120472ca */ /* 0x000fc400000e0000 */
        /* <DEDUP_REMOVED lines=19> */
[----:B0-----:R-:W-:-:S03]  /*32c0*/  IMAD.IADD R36, R42, 0x1, R37 ;  /* 0x000000012a247824 */ /* 0x001fc600078e0225 */
[----:B------:R-:W-:Y:S02]  /*32d0*/  ISETP.LT.OR P6, PT, R35, 0x5a, P6 ;  /* 0x0000005a2300780c */ /* 0x000fe400037c1670 */
[----:B------:R-:W-:Y:S02]  /*32e0*/  VIADDMNMX R35, R37, R59, R38, PT ;  /* 0x0000003b25237246 */ /* 0x000fe40003800126 */
[----:B------:R-:W-:Y:S02]  /*32f0*/  FSEL R69, R69, -INF , !P6 ;  /* 0xff80000045457808 */ /* 0x000fe40007000000 */
[----:B------:R-:W-:-:S13]  /*3300*/  PLOP3.LUT P6, PT, PT, PT, UP0, 0x40, 0x0 ;  /* 0x000000000000781c */ /* 0x000fda0003fce808 */
[----:B------:R-:W-:Y:S05]  /*3310*/  @P6 BRA `(.L_x_4261) ;  /* 0x00000000005c6947 */ /* 0x000fea0003800000 */
        /* <DEDUP_REMOVED lines=13> */
.L_x_4263:
[----:B------:R-:W-:Y:S02]  /*33f0*/  ULDC UR4, c[0x0][0x9e4] ;  /* 0x0002790000047ab9 */ /* 0x000fe40000000800 */
[----:B------:R-:W-:-:S05]  /*3400*/  IMAD.U32 R34, RZ, RZ, UR4 ;  /* 0x00000004ff227e24 */ /* 0x000fca000f8e00ff */
[----:B------:R-:W-:-:S13]  /*3410*/  ISETP.NE.AND P6, PT, R34, 0x1, PT ;  /* 0x000000012200780c */ /* 0x000fda0003fc5270 */
[----:B------:R-:W0:Y:S02]  /*3420*/  @P6 LDC.64 R58, c[0x0][0x9e8] ;  /* 0x00027a00ff3a6b82 */ /* 0x000e240000000a00 */
[----:B0-----:R-:W-:-:S05]  /*3430*/  @P6 IMAD.HI.U32 R8, R37, R58, RZ ;  /* 0x0000003a25086227 */ /* 0x001fca00078e00ff */
[----:B------:R-:W-:-:S07]  /*3440*/  @P6 SHF.R.U32.HI R37, RZ, R59, R8 ;  /* 0x0000003bff256219 */ /* 0x000fce0000011608 */
.L_x_4264:
[----:B------:R-:W-:Y:S05]  /*3450*/  BSYNC B0 ;  /* 0x0000000000007941 */ /* 0x000fea0003800000 */
.L_x_4262:
[----:B------:R-:W-:-:S05]  /*3460*/  IMAD R37, R37, R34, R50 ;  /* 0x0000002225257224 */ /* 0x000fca00078e0232 */
[----:B------:R-:W-:Y:S02]  /*3470*/  VIADDMNMX R35, R37, R34, R35, PT ;  /* 0x0000002225237246 */ /* 0x000fe40003800123 */
[----:B------:R-:W-:-:S07]  /*3480*/  VIMNMX R36, R36, R37, !PT ;  /* 0x0000002524247248 */ /* 0x000fce0007fe0100 */
.L_x_4261:
[C---:B------:R-:W-:Y:S02]  /*3490*/  ISETP.GT.AND P1, PT, R36.reuse, 0x1, !P1 ;  /* 0x000000012400780c */ /* 0x040fe40004f24270 */
[----:B------:R-:W-:Y:S02]  /*34a0*/  ISETP.GT.AND P2, PT, R36, 0x8, !P2 ;  /* 0x000000082400780c */ /* 0x000fe40005744270 */
[C---:B------:R-:W-:Y:S02]  /*34b0*/  ISETP.LT.OR P1, PT, R35.reuse, 0x2, P1 ;  /* 0x000000022300780c */ /* 0x040fe40000f21670 */
[----:B------:R-:W-:Y:S02]  /*34c0*/  ISETP.LT.OR P2, PT, R35, 0x9, P2 ;  /* 0x000000092300780c */ /* 0x000fe40001741670 */
[----:B------:R-:W-:Y:S02]  /*34d0*/  FSEL R6, R6, -INF , !P1 ;  /* 0xff80000006067808 */ /* 0x000fe40004800000 */
[----:B------:R-:W-:-:S02]  /*34e0*/  ISETP.NE.AND P1, PT, R54, RZ, PT ;  /* 0x000000ff3600720c */ /* 0x000fc40003f25270 */
[----:B------:R-:W-:Y:S02]  /*34f0*/  FSEL R34, R9, -INF , !P2 ;  /* 0xff80000009227808 */ /* 0x000fe40005000000 */
[----:B------:R-:W-:Y:S02]  /*3500*/  ISETP.GT.AND P1, PT, R36, 0x9, !P1 ;  /* 0x000000092400780c */ /* 0x000fe40004f24270 */
[----:B------:R-:W-:Y:S02]  /*3510*/  ISETP.NE.AND P2, PT, R66, RZ, PT ;  /* 0x000000ff4200720c */ /* 0x000fe40003f45270 */
[----:B------:R-:W-:Y:S02]  /*3520*/  ISETP.LT.OR P1, PT, R35, 0xa, P1 ;  /* 0x0000000a2300780c */ /* 0x000fe40000f21670 */
[----:B------:R-:W-:Y:S02]  /*3530*/  FMNMX.FTZ R8, R41, R75, !PT ;  /* 0x0000004b29087209 */ /* 0x000fe40007810000 */
[----:B------:R-:W-:-:S02]  /*3540*/  FSEL R38, R10, -INF , !P1 ;  /* 0xff8000000a267808 */ /* 0x000fc40004800000 */
[----:B------:R-:W-:Y:S02]  /*3550*/  ISETP.NE.AND P1, PT, R62, RZ, PT ;  /* 0x000000ff3e00720c */ /* 0x000fe40003f25270 */
[----:B------:R-:W-:Y:S02]  /*3560*/  ISETP.NE.AND P6, PT, R70, RZ, PT ;  /* 0x000000ff4600720c */ /* 0x000fe40003fc5270 */
[----:B------:R-:W-:Y:S02]  /*3570*/  ISETP.GT.AND P1, PT, R36, 0x10, !P1 ;  /* 0x000000102400780c */ /* 0x000fe40004f24270 */
[----:B------:R-:W-:Y:S02]  /*3580*/  FMNMX.FTZ R8, R63, R8, !PT ;  /* 0x000000083f087209 */ /* 0x000fe40007810000 */
[----:B------:R-:W-:Y:S02]  /*3590*/  ISETP.LT.OR P1, PT, R35, 0x11, P1 ;  /* 0x000000112300780c */ /* 0x000fe40000f21670 */
[----:B------:R-:W-:-:S02]  /*35a0*/  FMNMX.FTZ R8, R77, R8, !PT ;  /* 0x000000084d087209 */ /* 0x000fc40007810000 */
[----:B------:R-:W-:Y:S02]  /*35b0*/  FSEL R40, R15, -INF , !P1 ;  /* 0xff8000000f287808 */ /* 0x000fe40004800000 */
[----:B------:R-:W-:Y:S02]  /*35c0*/  ISETP.GT.AND P1, PT, R36, 0x11, !P2 ;  /* 0x000000112400780c */ /* 0x000fe40005724270 */
[----:B------:R-:W-:Y:S02]  /*35d0*/  FMNMX.FTZ R8, R67, R8, !PT ;  /* 0x0000000843087209 */ /* 0x000fe40007810000 */
[----:B------:R-:W-:Y:S02]  /*35e0*/  ISETP.LT.OR P1, PT, R35, 0x12, P1 ;  /* 0x000000122300780c */ /* 0x000fe40000f21670 */
[----:B------:R-:W-:Y:S02]  /*35f0*/  FMNMX.FTZ R8, R79, R8, !PT ;  /* 0x000000084f087209 */ /* 0x000fe40007810000 */
[----:B------:R-:W-:-:S02]  /*3600*/  FSEL R20, R20, -INF , !P1 ;  /* 0xff80000014147808 */ /* 0x000fc40004800000 */
[----:B------:R-:W-:Y:S02]  /*3610*/  ISETP.GT.AND P1, PT, R36, 0x18, !P6 ;  /* 0x000000182400780c */ /* 0x000fe40007724270 */
        /* <DEDUP_REMOVED lines=14> */
[----:B------:R-:W-:Y:S02]  /*3700*/  ISETP.NE.AND P6, PT, R44, RZ, PT ;  /* 0x000000ff2c00720c */ /* 0x000fe40003fc5270 */
        /* <DEDUP_REMOVED lines=15> */
[----:B------:R-:W-:Y:S02]  /*3800*/  ISETP.NE.AND P2, PT, R48, RZ, PT ;  /* 0x000000ff3000720c */ /* 0x000fe40003f45270 */
[----:B------:R-:W-:Y:S02]  /*3810*/  FSEL R48, R31, -INF , !P1 ;  /* 0xff8000001f307808 */ /* 0x000fe40004800000 */
[----:B------:R-:W-:Y:S02]  /*3820*/  FMNMX.FTZ R8, R93, R8, !PT ;  /* 0x000000085d087209 */ /* 0x000fe40007810000 */
[----:B------:R-:W-:Y:S02]  /*3830*/  ISETP.NE.AND P1, PT, R80, RZ, PT ;  /* 0x000000ff5000720c */ /* 0x000fe40003f25270 */
[----:B------:R-:W-:-:S02]  /*3840*/  FMNMX.FTZ R8, R61, R8, !PT ;  /* 0x000000083d087209 */ /* 0x000fc40007810000 */
        /* <DEDUP_REMOVED lines=10> */
[----:B------:R-:W-:Y:S01]  /*38f0*/  R2UR UR4, R18 ;  /* 0x00000000120472ca */ /* 0x000fe200000e0000 */
[----:B------:R-:W0:Y:S01]  /*3900*/  SHFL.BFLY PT, R9, R10, 0x2, 0x1f ;  /* 0x0c401f000a097f89 */ /* 0x000e2200000e0000 */
[----:B-1----:R-:W-:-:S02]  /*3910*/  FSEL R52, R39, -INF , !P1 ;  /* 0xff80000027347808 */ /* 0x002fc40004800000 */
[----:B------:R-:W-:Y:S02]  /*3920*/  ISETP.NE.AND P1, PT, R84, RZ, PT ;  /* 0x000000ff5400720c */ /* 0x000fe40003f25270 */
[C---:B------:R-:W-:Y:S02]  /*3930*/  ISETP.GT.AND P3, PT, R36.reuse, 0x50, !P3 ;  /* 0x000000502400780c */ /* 0x040fe40005f64270 */
[C---:B------:R-:W-:Y:S02]  /*3940*/  ISETP.GT.AND P1, PT, R36.reuse, 0x31, !P1 ;  /* 0x000000312400780c */ /* 0x040fe40004f24270 */
[C---:B------:R-:W-:Y:S02]  /*3950*/  ISETP.GT.AND P4, PT, R36.reuse, 0x51, !P4 ;  /* 0x000000512400780c */ /* 0x040fe40006784270 */
[----:B------:R-:W-:Y:S01]  /*3960*/  ISETP.LT.OR P1, PT, R35, 0x32, P1 ;  /* 0x000000322300780c */ /* 0x000fe20000f21670 */
[----:B------:R-:W-:Y:S01]  /*3970*/  UISETP.NE.AND UP0, UPT, UR4, URZ, UPT ;  /* 0x0000003f0400728c */ /* 0x000fe2000bf05270 */
[----:B------:R-:W-:-:S02]  /*3980*/  ISETP.GT.AND P5, PT, R36, 0x58, !P5 ;  /* 0x000000582400780c */ /* 0x000fc40006fa4270 */
[----:B------:R-:W-:Y:S01]  /*3990*/  FSEL R54, R51, -INF , !P1 ;  /* 0xff80000033367808 */ /* 0x000fe20004800000 */
[----:B------:R-:W-:Y:S01]  /*39a0*/  ULDC UR4, c[0x0][0x988] ;  /* 0x0002620000047ab9 */ /* 0x000fe20000000800 */
[----:B------:R-:W-:Y:S02]  /*39b0*/  ISETP.NE.AND P1, PT, R86, RZ, PT ;  /* 0x000000ff5600720c */ /* 0x000fe40003f25270 */
[C---:B------:R-:W-:Y:S02]  /*39c0*/  ISETP.LT.OR P3, PT, R35.reuse, 0x51, P3 ;  /* 0x000000512300780c */ /* 0x040fe40001f61670 */
[----:B------:R-:W-:Y:S02]  /*39d0*/  ISETP.GT.AND P1, PT, R36, 0x38, !P1 ;  /* 0x000000382400780c */ /* 0x000fe40004f24270 */
[C---:B------:R-:W-:Y:S02]  /*39e0*/  ISETP.LT.OR P4, PT, R35.reuse, 0x52, P4 ;  /* 0x000000522300780c */ /* 0x040fe40002781670 */
[----:B------:R-:W-:-:S02]  /*39f0*/  ISETP.LT.OR P1, PT, R35, 0x39, P1 ;  /* 0x000000392300780c */ /* 0x000fc40000f21670 */
[----:B0-----:R-:W-:Y:S01]  /*3a00*/  FMNMX.FTZ R25, R10, R9, !PT ;  /* 0x000000090a197209 */ /* 0x001fe20007810000 */
[----:B------:R-:W-:Y:S01]  /*3a10*/  IMAD.U32 R9, RZ, RZ, UR4 ;  /* 0x00000004ff097e24 */ /* 0x000fe2000f8e00ff */
[----:B------:R-:W-:Y:S02]  /*3a20*/  FSEL R56, R43, -INF , !P1 ;  /* 0xff8000002b387808 */ /* 0x000fe40004800000 */
[----:B------:R-:W-:Y:S01]  /*3a30*/  ISETP.NE.AND P1, PT, R88, RZ, PT ;  /* 0x000000ff5800720c */ /* 0x000fe20003f25270 */
[----:B------:R-:W0:Y:S01]  /*3a40*/  SHFL.BFLY PT, R8, R25, 0x1, 0x1f ;  /* 0x0c201f0019087f89 */ /* 0x000e2200000e0000 */
[----:B------:R-:W-:Y:S02]  /*3a50*/  FSEL R14, R14, -INF , !P3 ;  /* 0xff8000000e0e7808 */ /* 0x000fe40005800000 */
[----:B------:R-:W-:Y:S02]  /*3a60*/  ISETP.GT.AND P1, PT, R36, 0x39, !P1 ;  /* 0x000000392400780c */ /* 0x000fe40004f24270 */
[----:B------:R-:W-:-:S02]  /*3a70*/  ISETP.LT.OR P5, PT, R35, 0x59, P5 ;  /* 0x000000592300780c */ /* 0x000fc40002fa1670 */
[----:B------:R-:W-:Y:S02]  /*3a80*/  ISETP.LT.OR P1, PT, R35, 0x3a, P1 ;  /* 0x0000003a2300780c */ /* 0x000fe40000f21670 */
[----:B------:R-:W-:Y:S02]  /*3a90*/  FSEL R62, R21, -INF , !P4 ;  /* 0xff800000153e7808 */ /* 0x000fe40006000000 */
[----:B------:R-:W-:Y:S02]  /*3aa0*/  FSEL R58, R55, -INF , !P1 ;  /* 0xff800000373a7808 */ /* 0x000fe40004800000 */
[----:B------:R-:W-:Y:S02]  /*3ab0*/  ISETP.GT.AND P1, PT, R36, 0x40, !P2 ;  /* 0x000000402400780c */ /* 0x000fe40005724270 */
[----:B------:R-:W-:Y:S02]  /*3ac0*/  ISETP.NE.AND P2, PT, R94, RZ, PT ;  /* 0x000000ff5e00720c */ /* 0x000fe40003f45270 */
[----:B------:R-:W-:-:S02]  /*3ad0*/  ISETP.LT.OR P1, PT, R35, 0x41, P1 ;  /* 0x000000412300780c */ /* 0x000fc40000f21670 */
[C---:B------:R-:W-:Y:S02]  /*3ae0*/  ISETP.GT.AND P2, PT, R36.reuse, 0x49, !P2 ;  /* 0x000000492400780c */ /* 0x040fe40005744270 */
[----:B------:R-:W-:Y:S02]  /*3af0*/  FSEL R60, R47, -INF , !P1 ;  /* 0xff8000002f3c7808 */ /* 0x000fe40004800000 */
[----:B------:R-:W-:Y:S02]  /*3b00*/  ISETP.GT.AND P1, PT, R36, RZ, !P6 ;  /* 0x000000ff2400720c */ /* 0x000fe40007724270 */
[----:B0-----:R-:W-:Y:S02]  /*3b10*/  FMNMX.FTZ R8, R25, R8, !PT ;  /* 0x0000000819087209 */ /* 0x001fe40007810000 */
[----:B------:R-:W-:Y:S02]  /*3b20*/  ISETP.LT.OR P1, PT, R35, 0x1, P1 ;  /* 0x000000012300780c */ /* 0x000fe40000f21670 */
[----:B------:R-:W-:Y:S01]  /*3b30*/  ISETP.NE.AND P6, PT, R90, RZ, PT ;  /* 0x000000ff5a00720c */ /* 0x000fe20003fc5270 */
[----:B------:R-:W-:Y:S01]  /*3b40*/  FMUL.FTZ R15, R8, R9 ;  /* 0x00000009080f7220 */ /* 0x000fe20000410000 */
[----:B------:R-:W-:-:S02]  /*3b50*/  FSEL R0, R0, -INF , !P1 ;  /* 0xff80000000007808 */ /* 0x000fc40004800000 */
[----:B------:R-:W-:Y:S02]  /*3b60*/  FSETP.NEU.FTZ.AND P1, PT, R8, -INF , PT ;  /* 0xff8000000800780b */ /* 0x000fe40003f3d000 */
[----:B------:R-:W-:Y:S02]  /*3b70*/  ISETP.LT.OR P2, PT, R35, 0x4a, P2 ;  /* 0x0000004a2300780c */ /* 0x000fe40001741670 */
[----:B------:R-:W-:Y:S02]  /*3b80*/  FSEL R64, R15, RZ, P1 ;  /* 0x000000ff0f407208 */ /* 0x000fe40000800000 */
[----:B------:R-:W-:Y:S02]  /*3b90*/  FMNMX.FTZ R15, R0, R6, !PT ;  /* 0x00000006000f7209 */ /* 0x000fe40007810000 */
[----:B------:R-:W-:Y:S01]  /*3ba0*/  ISETP.GT.AND P1, PT, R36, 0x41, !P6 ;  /* 0x000000412400780c */ /* 0x000fe20007724270 */
[--C-:B------:R-:W-:Y:S01]  /*3bb0*/  FFMA.FTZ R10, R41, R9, -R64.reuse ;  /* 0x00000009290a7223 */ /* 0x100fe20000010840 */
[----:B------:R-:W-:Y:S01]  /*3bc0*/  FMNMX.FTZ R15, R34, R15, !PT ;  /* 0x0000000f220f7209 */ /* 0x000fe20007810000 */
[--C-:B------:R-:W-:Y:S01]  /*3bd0*/  FFMA.FTZ R25, R75, R9, -R64.reuse ;  /* 0x000000094b197223 */ /* 0x100fe20000010840 */
[----:B------:R-:W-:Y:S01]  /*3be0*/  ISETP.LT.OR P1, PT, R35, 0x42, P1 ;  /* 0x000000422300780c */ /* 0x000fe20000f21670 */
[----:B------:R0:W-:Y:S01]  /*3bf0*/  MUFU.EX2 R188, R10 ;  /* 0x0000000a00bc7308 */ /* 0x0001e20000000800 */
[----:B------:R-:W-:Y:S01]  /*3c00*/  FMNMX.FTZ R15, R38, R15, !PT ;  /* 0x0000000f260f7209 */ /* 0x000fe20007810000 */
[-CC-:B------:R-:W-:Y:S01]  /*3c10*/  FFMA.FTZ R27, R63, R9.reuse, -R64.reuse ;  /* 0x000000093f1b7223 */ /* 0x180fe20000010840 */
[----:B------:R-:W-:Y:S01]  /*3c20*/  FSEL R24, R24, -INF , !P1 ;  /* 0xff80000018187808 */ /* 0x000fe20004800000 */
[--C-:B------:R-:W-:Y:S01]  /*3c30*/  FFMA.FTZ R29, R77, R9, -R64.reuse ;  /* 0x000000094d1d7223 */ /* 0x100fe20000010840 */
[----:B------:R-:W-:Y:S01]  /*3c40*/  FMNMX.FTZ R15, R40, R15, !PT ;  /* 0x0000000f280f7209 */ /* 0x000fe20007810000 */
[--C-:B------:R-:W-:Y:S01]  /*3c50*/  FFMA.FTZ R31, R79, R9, -R64.reuse ;  /* 0x000000094f1f7223 */ /* 0x100fe20000010840 */
[----:B------:R-:W-:Y:S01]  /*3c60*/  ISETP.NE.AND P1, PT, R92, RZ, PT ;  /* 0x000000ff5c00720c */ /* 0x000fe20003f25270 */
[----:B------:R-:W1:Y:S01]  /*3c70*/  MUFU.EX2 R25, R25 ;  /* 0x0000001900197308 */ /* 0x000e620000000800 */
[----:B------:R-:W-:Y:S01]  /*3c80*/  FMNMX.FTZ R15, R20, R15, !PT ;  /* 0x0000000f140f7209 */ /* 0x000fe20007810000 */
[-CC-:B0-----:R-:W-:Y:S01]  /*3c90*/  FFMA.FTZ R10, R67, R9.reuse, -R64.reuse ;  /* 0x00000009430a7223 */ /* 0x181fe20000010840 */
[----:B------:R-:W-:Y:S01]  /*3ca0*/  ISETP.GT.AND P1, PT, R36, 0x48, !P1 ;  /* 0x000000482400780c */ /* 0x000fe20004f24270 */
[--C-:B------:R-:W-:Y:S01]  /*3cb0*/  FFMA.FTZ R33, R45, R9, -R64.reuse ;  /* 0x000000092d217223 */ /* 0x100fe20000010840 */
[----:B------:R-:W-:Y:S01]  /*3cc0*/  FMNMX.FTZ R15, R42, R15, !PT ;  /* 0x0000000f2a0f7209 */ /* 0x000fe20007810000 */
[--C-:B------:R-:W-:Y:S01]  /*3cd0*/  FFMA.FTZ R45, R61, R9, -R64.reuse ;  /* 0x000000093d2d7223 */ /* 0x100fe20000010840 */
[----:B------:R-:W-:Y:S01]  /*3ce0*/  ISETP.NE.AND P6, PT, R68, RZ, PT ;  /* 0x000000ff4400720c */ /* 0x000fe20003fc5270 */
[----:B------:R0:W-:Y:S01]  /*3cf0*/  MUFU.EX2 R184, R10 ;  /* 0x0000000a00b87308 */ /* 0x0001e20000000800 */
[----:B------:R-:W-:Y:S01]  /*3d00*/  FMNMX.FTZ R15, R26, R15, !PT ;  /* 0x0000000f1a0f7209 */ /* 0x000fe20007810000 */
[-CC-:B------:R-:W-:Y:S01]  /*3d10*/  FFMA.FTZ R21, R83, R9.reuse, -R64.reuse ;  /* 0x0000000953157223 */ /* 0x180fe20000010840 */
[----:B------:R-:W-:Y:S01]  /*3d20*/  ISETP.LT.OR P1, PT, R35, 0x49, P1 ;  /* 0x000000492300780c */ /* 0x000fe20000f21670 */
[--C-:B------:R-:W-:Y:S01]  /*3d30*/  FFMA.FTZ R47, R65, R9, -R64.reuse ;  /* 0x00000009412f7223 */ /* 0x100fe20000010840 */
[----:B------:R-:W-:Y:S01]  /*3d40*/  FMNMX.FTZ R15, R44, R15, !PT ;  /* 0x0000000f2c0f7209 */ /* 0x000fe20007810000 */
[--C-:B------:R-:W-:Y:S01]  /*3d50*/  FFMA.FTZ R37, R49, R9, -R64.reuse ;  /* 0x0000000931257223 */ /* 0x100fe20000010840 */
[----:B------:R-:W-:Y:S01]  /*3d60*/  ISETP.GT.AND P6, PT, R36, 0x59, !P6 ;  /* 0x000000592400780c */ /* 0x000fe200077c4270 */
[----:B------:R-:W2:Y:S01]  /*3d70*/  MUFU.EX2 R27, R27 ;  /* 0x0000001b001b7308 */ /* 0x000ea20000000800 */
[----:B------:R-:W-:Y:S01]  /*3d80*/  FMNMX.FTZ R15, R46, R15, !PT ;  /* 0x0000000f2e0f7209 */ /* 0x000fe20007810000 */
[-CC-:B0-----:R-:W-:Y:S01]  /*3d90*/  FFMA.FTZ R10, R81, R9.reuse, -R64.reuse ;  /* 0x00000009510a7223 */ /* 0x181fe20000010840 */
[----:B------:R-:W-:Y:S01]  /*3da0*/  FSEL R36, R3, -INF , !P1 ;  /* 0xff80000003247808 */ /* 0x000fe20004800000 */
[--C-:B------:R-:W-:Y:S01]  /*3db0*/  FFMA.FTZ R3, R73, R9, -R64.reuse ;  /* 0x0000000949037223 */ /* 0x100fe20000010840 */
[----:B------:R-:W-:Y:S01]  /*3dc0*/  FMNMX.FTZ R15, R48, R15, !PT ;  /* 0x0000000f300f7209 */ /* 0x000fe20007810000 */
[--C-:B------:R-:W-:Y:S01]  /*3dd0*/  FFMA.FTZ R39, R89, R9, -R64.reuse ;  /* 0x0000000959277223 */ /* 0x100fe20000010840 */
[----:B------:R-:W-:Y:S01]  /*3de0*/  FSEL R2, R2, -INF , !P2 ;  /* 0xff80000002027808 */ /* 0x000fe20005000000 */
[----:B------:R-:W-:Y:S01]  /*3df0*/  MUFU.EX2 R186, R10 ;  /* 0x0000000a00ba7308 */ /* 0x000fe20000000800 */
[----:B------:R-:W-:Y:S01]  /*3e00*/  FMNMX.FTZ R15, R50, R15, !PT ;  /* 0x0000000f320f7209 */ /* 0x000fe20007810000 */
[-CC-:B------:R-:W-:Y:S01]  /*3e10*/  FFMA.FTZ R41, R53, R9.reuse, -R64.reuse ;  /* 0x0000000935297223 */ /* 0x180fe20000010840 */
[----:B------:R-:W-:Y:S01]  /*3e20*/  ISETP.LT.OR P6, PT, R35, 0x5a, P6 ;  /* 0x0000005a2300780c */ /* 0x000fe200037c1670 */
[--C-:B------:R-:W-:Y:S01]  /*3e30*/  FFMA.FTZ R35, R87, R9, -R64.reuse ;  /* 0x0000000957237223 */ /* 0x100fe20000010840 */
[----:B------:R-:W-:Y:S01]  /*3e40*/  FMNMX.FTZ R15, R52, R15, !PT ;  /* 0x0000000f340f7209 */ /* 0x000fe20007810000 */
[--C-:B------:R-:W-:Y:S01]  /*3e50*/  FFMA.FTZ R43, R91, R9, -R64.reuse ;  /* 0x000000095b2b7223 */ /* 0x100fe20000010840 */
[----:B------:R-:W-:Y:S01]  /*3e60*/  FSEL R30, R30, -INF , !P5 ;  /* 0xff8000001e1e7808 */ /* 0x000fe20006800000 */
[----:B------:R0:W-:Y:S01]  /*3e70*/  MUFU.EX2 R180, R3 ;  /* 0x0000000300b47308 */ /* 0x0001e20000000800 */
[----:B------:R-:W-:Y:S01]  /*3e80*/  FMNMX.FTZ R15, R54, R15, !PT ;  /* 0x0000000f360f7209 */ /* 0x000fe20007810000 */
[----:B------:R-:W-:Y:S01]  /*3e90*/  FFMA.FTZ R32, R32, R9, -R64 ;  /* 0x0000000920207223 */ /* 0x000fe20000010840 */
[----:B------:R-:W-:-:S02]  /*3ea0*/  FSEL R28, R28, -INF , !P6 ;  /* 0xff8000001c1c7808 */ /* 0x000fc40007000000 */
[----:B------:R-:W-:Y:S02]  /*3eb0*/  FMNMX.FTZ R15, R56, R15, !PT ;  /* 0x0000000f380f7209 */ /* 0x000fe40007810000 */
[----:B------:R-:W-:Y:S01]  /*3ec0*/  R2UR UR5, R19 ;  /* 0x00000000130572ca */ /* 0x000fe200000e0000 */
[----:B------:R3:W4:Y:S01]  /*3ed0*/  MUFU.EX2 R190, R29 ;  /* 0x0000001d00be7308 */ /* 0x0007220000000800 */
[----:B------:R-:W-:Y:S01]  /*3ee0*/  FMNMX.FTZ R15, R58, R15, !PT ;  /* 0x0000000f3a0f7209 */ /* 0x000fe20007810000 */
[----:B0-----:R-:W-:Y:S01]  /*3ef0*/  FFMA.FTZ R3, R85, R9, -R64 ;  /* 0x0000000955037223 */ /* 0x001fe20000010840 */
[----:B------:R-:W-:Y:S02]  /*3f00*/  R2UR UR7, R120 ;  /* 0x00000000780772ca */ /* 0x000fe400000e0000 */
[----:B------:R-:W-:-:S03]  /*3f10*/  FMNMX.FTZ R15, R60, R15, !PT ;  /* 0x0000000f3c0f7209 */ /* 0x000fc60007810000 */
[----:B------:R0:W-:Y:S01]  /*3f20*/  MUFU.EX2 R182, R3 ;  /* 0x0000000300b67308 */ /* 0x0001e20000000800 */
[----:B------:R-:W-:Y:S01]  /*3f30*/  FMNMX.FTZ R15, R24, R15, !PT ;  /* 0x0000000f180f7209 */ /* 0x000fe20007810000 */
[----:B---3--:R-:W-:Y:S02]  /*3f40*/  FFMA.FTZ R29, R71, R9, -R64 ;  /* 0x00000009471d7223 */ /* 0x008fe40000010840 */
[----:B------:R-:W-:Y:S01]  /*3f50*/  UISETP.NE.AND UP1, UPT, UR5, URZ, UPT ;  /* 0x0000003f0500728c */ /* 0x000fe2000bf25270 */
[----:B------:R-:W-:-:S03]  /*3f60*/  FMNMX.FTZ R15, R36, R15, !PT ;  /* 0x0000000f240f7209 */ /* 0x000fc60007810000 */
[----:B------:R-:W3:Y:S01]  /*3f70*/  MUFU.EX2 R31, R31 ;  /* 0x0000001f001f7308 */ /* 0x000ee20000000800 */
[----:B------:R-:W-:-:S04]  /*3f80*/  FMNMX.FTZ R15, R2, R15, !PT ;  /* 0x0000000f020f7209 */ /* 0x000fc80007810000 */
[----:B------:R-:W-:Y:S02]  /*3f90*/  FMNMX.FTZ R15, R14, R15, !PT ;  /* 0x0000000f0e0f7209 */ /* 0x000fe40007810000 */
[----:B------:R-:W-:Y:S01]  /*3fa0*/  @UP1 ULDC UR4, c[0x0][0x44c] ;  /* 0x0001130000041ab9 */ /* 0x000fe20000000800 */
[----:B------:R-:W5:Y:S01]  /*3fb0*/  MUFU.EX2 R29, R29 ;  /* 0x0000001d001d7308 */ /* 0x000f620000000800 */
[----:B------:R-:W-:Y:S01]  /*3fc0*/  FMNMX.FTZ R15, R62, R15, !PT ;  /* 0x0000000f3e0f7209 */ /* 0x000fe20007810000 */
[----:B------:R-:W-:Y:S01]  /*3fd0*/  UIMAD.WIDE.U32 UR4, UR38, UR4, URZ ;  /* 0x00000004260472a5 */ /* 0x000fe2000f8e003f */
[----:B------:R-:W-:Y:S02]  /*3fe0*/  @UP1 ULDC UR11, c[0x0][0x450] ;  /* 0x00011400000b1ab9 */ /* 0x000fe40000000800 */
[----:B------:R-:W-:Y:S01]  /*3ff0*/  FMNMX.FTZ R15, R30, R15, !PT ;  /* 0x0000000f1e0f7209 */ /* 0x000fe20007810000 */
[----:B------:R-:W-:Y:S02]  /*4000*/  @UP1 USHF.R.U32.HI UR38, URZ, UR11, UR5 ;  /* 0x0000000b3f261299 */ /* 0x000fe40008011605 */
[----:B------:R-:W-:Y:S01]  /*4010*/  MUFU.EX2 R174, R45 ;  /* 0x0000002d00ae7308 */ /* 0x000fe20000000800 */
[----:B------:R-:W-:Y:S01]  /*4020*/  FMNMX.FTZ R15, R28, R15, !PT ;  /* 0x0000000f1c0f7209 */ /* 0x000fe20007810000 */
[----:B------:R-:W-:-:S04]  /*4030*/  UIADD3 UR38, UR7, UR38, URZ ;  /* 0x0000002607267290 */ /* 0x000fc8000fffe03f */
[----:B------:R-:W0:Y:S01]  /*4040*/  SHFL.BFLY PT, R10, R15, 0x2, 0x1f ;  /* 0x0c401f000f0a7f89 */ /* 0x000e2200000e0000 */
[----:B------:R-:W-:Y:S01]  /*4050*/  UIADD3 UR6, UR38, UR6, URZ ;  /* 0x0000000626067290 */ /* 0x000fe2000fffe03f */
[----:B------:R-:W-:Y:S08]  /*4060*/  MUFU.EX2 R21, R21 ;  /* 0x0000001500157308 */ /* 0x000ff00000000800 */
[----:B------:R-:W-:Y:S08]  /*4070*/  MUFU.EX2 R33, R33 ;  /* 0x0000002100217308 */ /* 0x000ff00000000800 */
[----:B------:R-:W-:Y:S01]  /*4080*/  MUFU.EX2 R35, R35 ;  /* 0x0000002300237308 */ /* 0x000fe20000000800 */
[----:B0-----:R-:W-:Y:S01]  /*4090*/  FMNMX.FTZ R3, R15, R10, !PT ;  /* 0x0000000a0f037209 */ /* 0x001fe20007810000 */
[----:B------:R-:W-:-:S06]  /*40a0*/  FFMA.FTZ R15, R57, R9, -R64 ;  /* 0x00000009390f7223 */ /* 0x000fcc0000010840 */
[----:B------:R-:W-:Y:S01]  /*40b0*/  MUFU.EX2 R168, R47 ;  /* 0x0000002f00a87308 */ /* 0x000fe20000000800 */
[----:B------:R-:W0:Y:S07]  /*40c0*/  SHFL.BFLY PT, R10, R3, 0x1, 0x1f ;  /* 0x0c201f00030a7f89 */ /* 0x000e2e00000e0000 */
[----:B------:R-:W-:Y:S08]  /*40d0*/  MUFU.EX2 R172, R15 ;  /* 0x0000000f00ac7308 */ /* 0x000ff00000000800 */
[----:B------:R1:W-:Y:S08]  /*40e0*/  MUFU.EX2 R176, R37 ;  /* 0x0000002500b07308 */ /* 0x0003f00000000800 */
[----:B------:R-:W-:Y:S01]  /*40f0*/  MUFU.EX2 R39, R39 ;  /* 0x0000002700277308 */ /* 0x000fe20000000800 */
[----:B-1----:R-:W-:Y:S01]  /*4100*/  FFMA.FTZ R37, R93, R9, -R64 ;  /* 0x000000095d257223 */ /* 0x002fe20000010840 */
[----:B0-----:R-:W-:-:S04]  /*4110*/  FMNMX.FTZ R10, R3, R10, !PT ;  /* 0x0000000a030a7209 */ /* 0x001fc80007810000 */
[C---:B------:R-:W-:Y:S01]  /*4120*/  FSETP.NEU.FTZ.AND P1, PT, R10.reuse, -INF , PT ;  /* 0xff8000000a00780b */ /* 0x040fe20003f3d000 */
[-C--:B------:R-:W-:Y:S01]  /*4130*/  FMUL.FTZ R3, R10, R9.reuse ;  /* 0x000000090a037220 */ /* 0x080fe20000410000 */
[----:B------:R-:W-:Y:S04]  /*4140*/  MUFU.EX2 R178, R41 ;  /* 0x0000002900b27308 */ /* 0x000fe80000000800 */
        /* <DEDUP_REMOVED lines=17> */
[-C--:B------:R-:W-:Y:S01]  /*4260*/  FFMA.FTZ R54, R54, R9.reuse, -R15 ;  /* 0x0000000936367223 */ /* 0x080fe2000001080f */
[----:B------:R-:W1:Y:S01]  /*4270*/  MUFU.EX2 R0, R0 ;  /* 0x0000000000007308 */ /* 0x000e620000000800 */
[----:B0-----:R-:W-:Y:S01]  /*4280*/  FADD.FTZ R6, R188, R25 ;  /* 0x00000019bc067221 */ /* 0x001fe20000010000 */
[-C--:B------:R-:W-:Y:S01]  /*4290*/  FFMA.FTZ R41, R95, R9.reuse, -R64 ;  /* 0x000000095f297223 */ /* 0x080fe20000010840 */
[-CC-:B------:R-:W-:Y:S01]  /*42a0*/  FFMA.FTZ R56, R56, R9.reuse, -R15.reuse ;  /* 0x0000000938387223 */ /* 0x180fe2000001080f */
[----:B------:R-:W-:Y:S01]  /*42b0*/  F2FP.F16.F32.PACK_AB R188, R25, R188 ;  /* 0x000000bc19bc723e */ /* 0x000fe200000000ff */
[----:B--2---:R-:W-:Y:S01]  /*42c0*/  FADD.FTZ R45, R27, R6 ;  /* 0x000000061b2d7221 */ /* 0x004fe20000010000 */
[-CC-:B------:R-:W-:Y:S01]  /*42d0*/  FFMA.FTZ R58, R58, R9.reuse, -R15.reuse ;  /* 0x000000093a3a7223 */ /* 0x180fe2000001080f */
[-C--:B------:R-:W-:Y:S01]  /*42e0*/  FFMA.FTZ R60, R60, R9.reuse, -R15 ;  /* 0x000000093c3c7223 */ /* 0x080fe2000001080f */
[----:B------:R-:W0:Y:S01]  /*42f0*/  MUFU.EX2 R34, R34 ;  /* 0x0000002200227308 */ /* 0x000e220000000800 */
[C---:B----4-:R-:W-:Y:S01]  /*4300*/  FADD.FTZ R45, R190.reuse, R45 ;  /* 0x0000002dbe2d7221 */ /* 0x050fe20000010000 */
[----:B------:R-:W-:Y:S01]  /*4310*/  FFMA.FTZ R64, R69, R9, -R64 ;  /* 0x0000000945407223 */ /* 0x000fe20000010840 */
[----:B------:R-:W-:Y:S01]  /*4320*/  F2FP.F16.F32.PACK_AB R190, R190, R27 ;  /* 0x0000001bbebe723e */ /* 0x000fe200000000ff */
[-C--:B------:R-:W-:Y:S01]  /*4330*/  FFMA.FTZ R24, R24, R9.reuse, -R15 ;  /* 0x0000000918187223 */ /* 0x080fe2000001080f */
[----:B------:R-:W-:Y:S01]  /*4340*/  FADD.FTZ R6, R184, R45 ;  /* 0x0000002db8067221 */ /* 0x000fe20000010000 */
[-CC-:B------:R-:W-:Y:S01]  /*4350*/  FFMA.FTZ R36, R36, R9.reuse, -R15.reuse ;  /* 0x0000000924247223 */ /* 0x180fe2000001080f */
[-CC-:B------:R-:W-:Y:S01]  /*4360*/  FFMA.FTZ R2, R2, R9.reuse, -R15.reuse ;  /* 0x0000000902027223 */ /* 0x180fe2000001080f */
[----:B------:R-:W2:Y:S01]  /*4370*/  MUFU.EX2 R191, R38 ;  /* 0x0000002600bf7308 */ /* 0x000ea20000000800 */
[----:B---3--:R-:W-:Y:S01]  /*4380*/  FADD.FTZ R6, R31, R6 ;  /* 0x000000061f067221 */ /* 0x008fe20000010000 */
[-CC-:B------:R-:W-:Y:S01]  /*4390*/  FFMA.FTZ R14, R14, R9.reuse, -R15.reuse ;  /* 0x000000090e0e7223 */ /* 0x180fe2000001080f */
[-CC-:B------:R-:W-:Y:S01]  /*43a0*/  FFMA.FTZ R62, R62, R9.reuse, -R15.reuse ;  /* 0x000000093e3e7223 */ /* 0x180fe2000001080f */
[-CC-:B------:R-:W-:Y:S01]  /*43b0*/  FFMA.FTZ R30, R30, R9.reuse, -R15.reuse ;  /* 0x000000091e1e7223 */ /* 0x180fe2000001080f */
[----:B-----5:R-:W-:Y:S01]  /*43c0*/  FADD.FTZ R45, R29, R6 ;  /* 0x000000061d2d7221 */ /* 0x020fe20000010000 */
[----:B------:R-:W-:Y:S01]  /*43d0*/  FFMA.FTZ R15, R28, R9, -R15 ;  /* 0x000000091c0f7223 */ /* 0x000fe2000001080f */
[----:B------:R-:W-:Y:S01]  /*43e0*/  F2FP.F16.F32.PACK_AB R184, R31, R184 ;  /* 0x000000b81fb8723e */ /* 0x000fe200000000ff */
[----:B------:R-:W3:Y:S01]  /*43f0*/  MUFU.EX2 R40, R40 ;  /* 0x0000002800287308 */ /* 0x000ee20000000800 */
[C---:B------:R-:W-:Y:S01]  /*4400*/  FADD.FTZ R45, R186.reuse, R45 ;  /* 0x0000002dba2d7221 */ /* 0x040fe20000010000 */
[----:B------:R-:W-:-:S03]  /*4410*/  F2FP.F16.F32.PACK_AB R186, R186, R29 ;  /* 0x0000001dbaba723e */ /* 0x000fc600000000ff */
[----:B------:R-:W-:Y:S01]  /*4420*/  FADD.FTZ R6, R180, R45 ;  /* 0x0000002db4067221 */ /* 0x000fe20000010000 */
[----:B-1----:R-:W-:Y:S01]  /*4430*/  FADD.FTZ R45, R0, R189 ;  /* 0x000000bd002d7221 */ /* 0x002fe20000010000 */
[C---:B------:R-:W-:Y:S01]  /*4440*/  F2FP.F16.F32.PACK_AB R180, R21.reuse, R180 ;  /* 0x000000b415b4723e */ /* 0x040fe200000000ff */
[----:B------:R1:W4:Y:S01]  /*4450*/  MUFU.EX2 R185, R20 ;  /* 0x0000001400b97308 */ /* 0x0003220000000800 */
[----:B------:R-:W-:Y:S01]  /*4460*/  FADD.FTZ R47, R21, R6 ;  /* 0x00000006152f7221 */ /* 0x000fe20000010000 */
[----:B0-----:R-:W-:Y:S01]  /*4470*/  FADD.FTZ R6, R34, R45 ;  /* 0x0000002d22067221 */ /* 0x001fe20000010000 */
[----:B------:R-:W-:-:S03]  /*4480*/  F2FP.F16.F32.PACK_AB R189, R189, R0 ;  /* 0x00000000bdbd723e */ /* 0x000fc600000000ff */
[C---:B--2---:R-:W-:Y:S01]  /*4490*/  FADD.FTZ R45, R191.reuse, R6 ;  /* 0x00000006bf2d7221 */ /* 0x044fe20000010000 */
[----:B------:R-:W-:Y:S01]  /*44a0*/  F2FP.F16.F32.PACK_AB R191, R191, R34 ;  /* 0x00000022bfbf723e */ /* 0x000fe200000000ff */
[----:B------:R-:W0:Y:S01]  /*44b0*/  MUFU.EX2 R42, R42 ;  /* 0x0000002a002a7308 */ /* 0x000e220000000800 */
[----:B-1----:R-:W-:Y:S01]  /*44c0*/  FADD.FTZ R20, R182, R47 ;  /* 0x0000002fb6147221 */ /* 0x002fe20000010000 */
[----:B---3--:R-:W-:Y:S01]  /*44d0*/  FADD.FTZ R6, R40, R45 ;  /* 0x0000002d28067221 */ /* 0x008fe20000010000 */
[C---:B------:R-:W-:Y:S02]  /*44e0*/  F2FP.F16.F32.PACK_AB R182, R33.reuse, R182 ;  /* 0x000000b621b6723e */ /* 0x040fe400000000ff */
[----:B------:R-:W-:-:S03]  /*44f0*/  FADD.FTZ R20, R33, R20 ;  /* 0x0000001421147221 */ /* 0x000fc60000010000 */
[----:B------:R-:W1:Y:S01]  /*4500*/  MUFU.EX2 R187, R26 ;  /* 0x0000001a00bb7308 */ /* 0x000e620000000800 */
[----:B----4-:R-:W-:Y:S01]  /*4510*/  FADD.FTZ R45, R185, R6 ;  /* 0x00000006b92d7221 */ /* 0x010fe20000010000 */
[----:B------:R-:W-:Y:S01]  /*4520*/  FADD.FTZ R47, R35, R20 ;  /* 0x00000014232f7221 */ /* 0x000fe20000010000 */
[----:B------:R-:W-:-:S03]  /*4530*/  F2FP.F16.F32.PACK_AB R185, R185, R40 ;  /* 0x00000028b9b9723e */ /* 0x000fc600000000ff */
[C---:B------:R-:W-:Y:S01]  /*4540*/  FADD.FTZ R20, R176.reuse, R47 ;  /* 0x0000002fb0147221 */ /* 0x040fe20000010000 */
[----:B------:R-:W-:Y:S01]  /*4550*/  F2FP.F16.F32.PACK_AB R176, R176, R35 ;  /* 0x00000023b0b0723e */ /* 0x000fe200000000ff */
[----:B------:R-:W2:Y:S01]  /*4560*/  MUFU.EX2 R44, R44 ;  /* 0x0000002c002c7308 */ /* 0x000ea20000000800 */
[----:B0-----:R-:W-:Y:S01]  /*4570*/  FADD.FTZ R6, R42, R45 ;  /* 0x0000002d2a067221 */ /* 0x001fe20000010000 */
[----:B------:R-:W-:-:S04]  /*4580*/  FADD.FTZ R47, R39, R20 ;  /* 0x00000014272f7221 */ /* 0x000fc80000010000 */
[C---:B------:R-:W-:Y:S01]  /*4590*/  FADD.FTZ R20, R178.reuse, R47 ;  /* 0x0000002fb2147221 */ /* 0x040fe20000010000 */
[----:B------:R-:W-:Y:S01]  /*45a0*/  F2FP.F16.F32.PACK_AB R178, R178, R39 ;  /* 0x00000027b2b2723e */ /* 0x000fe200000000ff */
[----:B------:R-:W0:Y:S01]  /*45b0*/  MUFU.EX2 R181, R46 ;  /* 0x0000002e00b57308 */ /* 0x000e220000000800 */
[C---:B-1----:R-:W-:Y:S01]  /*45c0*/  FADD.FTZ R45, R187.reuse, R6 ;  /* 0x00000006bb2d7221 */ /* 0x042fe20000010000 */
[----:B------:R-:W-:-:S06]  /*45d0*/  F2FP.F16.F32.PACK_AB R187, R187, R42 ;  /* 0x0000002abbbb723e */ /* 0x000fcc00000000ff */
[----:B------:R-:W1:Y:S01]  /*45e0*/  MUFU.EX2 R48, R48 ;  /* 0x0000003000307308 */ /* 0x000e620000000800 */
[----:B--2---:R-:W-:Y:S01]  /*45f0*/  FADD.FTZ R6, R44, R45 ;  /* 0x0000002d2c067221 */ /* 0x004fe20000010000 */
[----:B------:R-:W-:-:S04]  /*4600*/  FADD.FTZ R45, R43, R20 ;  /* 0x000000142b2d7221 */ /* 0x000fc80000010000 */
[C---:B------:R-:W-:Y:S01]  /*4610*/  FADD.FTZ R20, R172.reuse, R45 ;  /* 0x0000002dac147221 */ /* 0x040fe20000010000 */
[----:B------:R-:W-:Y:S01]  /*4620*/  F2FP.F16.F32.PACK_AB R172, R172, R43 ;  /* 0x0000002bacac723e */ /* 0x000fe200000000ff */
[----:B------:R-:W2:Y:S01]  /*4630*/  MUFU.EX2 R183, R50 ;  /* 0x0000003200b77308 */ /* 0x000ea20000000800 */
[C---:B0-----:R-:W-:Y:S01]  /*4640*/  FADD.FTZ R25, R181.reuse, R6 ;  /* 0x00000006b5197221 */ /* 0x041fe20000010000 */
[----:B------:R-:W-:-:S06]  /*4650*/  F2FP.F16.F32.PACK_AB R181, R181, R44 ;  /* 0x0000002cb5b5723e */ /* 0x000fcc00000000ff */
[----:B------:R-:W0:Y:S01]  /*4660*/  MUFU.EX2 R37, R37 ;  /* 0x0000002500257308 */ /* 0x000e220000000800 */
[----:B-1----:R-:W-:-:S07]  /*4670*/  FADD.FTZ R6, R48, R25 ;  /* 0x0000001930067221 */ /* 0x002fce0000010000 */
[----:B------:R-:W1:Y:S01]  /*4680*/  MUFU.EX2 R52, R52 ;  /* 0x0000003400347308 */ /* 0x000e620000000800 */
[C---:B--2---:R-:W-:Y:S01]  /*4690*/  FADD.FTZ R25, R183.reuse, R6 ;  /* 0x00000006b7197221 */ /* 0x044fe20000010000 */
[----:B------:R-:W-:-:S06]  /*46a0*/  F2FP.F16.F32.PACK_AB R183, R183, R48 ;  /* 0x00000030b7b7723e */ /* 0x000fcc00000000ff */
[----:B------:R-:W2:Y:S01]  /*46b0*/  MUFU.EX2 R177, R54 ;  /* 0x0000003600b17308 */ /* 0x000ea20000000800 */
[----:B0-----:R-:W-:-:S04]  /*46c0*/  FADD.FTZ R27, R37, R20 ;  /* 0x00000014251b7221 */ /* 0x001fc80000010000 */
[C---:B------:R-:W-:Y:S01]  /*46d0*/  FADD.FTZ R20, R174.reuse, R27 ;  /* 0x0000001bae147221 */ /* 0x040fe20000010000 */
[----:B------:R-:W-:Y:S02]  /*46e0*/  F2FP.F16.F32.PACK_AB R174, R174, R37 ;  /* 0x00000025aeae723e */ /* 0x000fe400000000ff */
[----:B------:R-:W0:Y:S01]  /*46f0*/  MUFU.EX2 R41, R41 ;  /* 0x0000002900297308 */ /* 0x000e220000000800 */
[----:B-1----:R-:W-:-:S07]  /*4700*/  FADD.FTZ R6, R52, R25 ;  /* 0x0000001934067221 */ /* 0x002fce0000010000 */
[----:B------:R-:W-:Y:S01]  /*4710*/  MUFU.EX2 R56, R56 ;  /* 0x0000003800387308 */ /* 0x000fe20000000800 */
[C---:B--2---:R-:W-:Y:S01]  /*4720*/  FADD.FTZ R21, R177.reuse, R6 ;  /* 0x00000006b1157221 */ /* 0x044fe20000010000 */
[----:B------:R-:W-:-:S06]  /*4730*/  F2FP.F16.F32.PACK_AB R177, R177, R52 ;  /* 0x00000034b1b1723e */ /* 0x000fcc00000000ff */
[----:B------:R-:W-:Y:S01]  /*4740*/  MUFU.EX2 R179, R58 ;  /* 0x0000003a00b37308 */ /* 0x000fe20000000800 */
[----:B0-----:R-:W-:Y:S01]  /*4750*/  FADD.FTZ R25, R41, R20 ;  /* 0x0000001429197221 */ /* 0x001fe20000010000 */
[----:B------:R-:W-:-:S03]  /*4760*/  VIADD R20, R16, 0xfffffffe ;  /* 0xfffffffe10147836 */ /* 0x000fc60000000000 */
[C---:B------:R-:W-:Y:S01]  /*4770*/  FADD.FTZ R25, R168.reuse, R25 ;  /* 0x00000019a8197221 */ /* 0x040fe20000010000 */
[----:B------:R-:W-:Y:S02]  /*4780*/  F2FP.F16.F32.PACK_AB R168, R168, R41 ;  /* 0x00000029a8a8723e */ /* 0x000fe400000000ff */
[----:B------:R-:W0:Y:S08]  /*4790*/  MUFU.EX2 R32, R32 ;  /* 0x0000002000207308 */ /* 0x000e300000000800 */
[----:B------:R-:W-:Y:S08]  /*47a0*/  MUFU.EX2 R60, R60 ;  /* 0x0000003c003c7308 */ /* 0x000ff00000000800 */
[----:B------:R-:W1:Y:S01]  /*47b0*/  MUFU.EX2 R3, R64 ;  /* 0x0000004000037308 */ /* 0x000e620000000800 */
[----:B0-----:R-:W-:-:S07]  /*47c0*/  FADD.FTZ R6, R32, R25 ;  /* 0x0000001920067221 */ /* 0x001fce0000010000 */
[----:B------:R-:W0:Y:S08]  /*47d0*/  MUFU.EX2 R173, R24 ;  /* 0x0000001800ad7308 */ /* 0x000e300000000800 */
[----:B------:R-:W2:Y:S01]  /*47e0*/  MUFU.EX2 R36, R36 ;  /* 0x0000002400247308 */ /* 0x000ea20000000800 */
[C---:B-1----:R-:W-:Y:S01]  /*47f0*/  FADD.FTZ R6, R3.reuse, R6 ;  /* 0x0000000603067221 */ /* 0x042fe20000010000 */
[----:B------:R-:W-:-:S06]  /*4800*/  F2FP.F16.F32.PACK_AB R170, R3, R32 ;  /* 0x0000002003aa723e */ /* 0x000fcc00000000ff */
[----:B------:R1:W3:Y:S08]  /*4810*/  MUFU.EX2 R175, R2 ;  /* 0x0000000200af7308 */ /* 0x0002f00000000800 */
[----:B------:R-:W4:Y:S01]  /*4820*/  MUFU.EX2 R14, R14 ;  /* 0x0000000e000e7308 */ /* 0x000f220000000800 */
[----:B-1----:R-:W-:-:S04]  /*4830*/  FADD.FTZ R2, R56, R21 ;  /* 0x0000001538027221 */ /* 0x002fc80000010000 */
[C---:B------:R-:W-:Y:S01]  /*4840*/  FADD.FTZ R21, R179.reuse, R2 ;  /* 0x00000002b3157221 */ /* 0x040fe20000010000 */
[----:B------:R-:W-:Y:S02]  /*4850*/  F2FP.F16.F32.PACK_AB R179, R179, R56 ;  /* 0x00000038b3b3723e */ /* 0x000fe400000000ff */
[----:B------:R-:W1:Y:S01]  /*4860*/  MUFU.EX2 R169, R62 ;  /* 0x0000003e00a97308 */ /* 0x000e620000000800 */
[----:B------:R-:W-:-:S04]  /*4870*/  FADD.FTZ R2, R60, R21 ;  /* 0x000000153c027221 */ /* 0x000fc80000010000 */
[C---:B0-----:R-:W-:Y:S01]  /*4880*/  FADD.FTZ R3, R173.reuse, R2 ;  /* 0x00000002ad037221 */ /* 0x041fe20000010000 */
[----:B------:R-:W-:Y:S02]  /*4890*/  F2FP.F16.F32.PACK_AB R173, R173, R60 ;  /* 0x0000003cadad723e */ /* 0x000fe400000000ff */
[----:B------:R-:W0:Y:S01]  /*48a0*/  MUFU.EX2 R30, R30 ;  /* 0x0000001e001e7308 */ /* 0x000e220000000800 */
[----:B--2---:R-:W-:-:S04]  /*48b0*/  FADD.FTZ R0, R36, R3 ;  /* 0x0000000324007221 */ /* 0x004fc80000010000 */
[C---:B---3--:R-:W-:Y:S01]  /*48c0*/  FADD.FTZ R3, R175.reuse, R0 ;  /* 0x00000000af037221 */ /* 0x048fe20000010000 */
[----:B------:R-:W-:Y:S02]  /*48d0*/  F2FP.F16.F32.PACK_AB R175, R175, R36 ;  /* 0x00000024afaf723e */ /* 0x000fe400000000ff */
[----:B------:R-:W2:Y:S01]  /*48e0*/  MUFU.EX2 R15, R15 ;  /* 0x0000000f000f7308 */ /* 0x000ea20000000800 */
[----:B----4-:R-:W-:-:S04]  /*48f0*/  FADD.FTZ R0, R14, R3 ;  /* 0x000000030e007221 */ /* 0x010fc80000010000 */
[C---:B-1----:R-:W-:Y:S01]  /*4900*/  FADD.FTZ R3, R169.reuse, R0 ;  /* 0x00000000a9037221 */ /* 0x042fe20000010000 */
[----:B------:R-:W-:-:S03]  /*4910*/  F2FP.F16.F32.PACK_AB R169, R169, R14 ;  /* 0x0000000ea9a9723e */ /* 0x000fc600000000ff */
[----:B0-----:R-:W-:-:S04]  /*4920*/  FADD.FTZ R0, R30, R3 ;  /* 0x000000031e007221 */ /* 0x001fc80000010000 */
[C---:B--2---:R-:W-:Y:S01]  /*4930*/  FADD.FTZ R3, R15.reuse, R0 ;  /* 0x000000000f037221 */ /* 0x044fe20000010000 */
        /* <DEDUP_REMOVED lines=13> */
.L_x_4266:
[----:B------:R-:W-:Y:S02]  /*4a10*/  ULDC UR11, c[0x0][0x9e4] ;  /* 0x00027900000b7ab9 */ /* 0x000fe40000000800 */
[----:B------:R-:W-:-:S11]  /*4a20*/  UISETP.NE.AND UP0, UPT, UR11, 0x1, UPT ;  /* 0x000000010b00788c */ /* 0x000fd6000bf05270 */
[----:B------:R-:W-:Y:S02]  /*4a30*/  @UP0 ULDC.64 UR14, c[0x0][0x9e8] ;  /* 0x00027a00000e0ab9 */ /* 0x000fe40000000a00 */
[----:B------:R-:W-:-:S04]  /*4a40*/  UIMAD.WIDE.U32 UR4, UR7, UR14, URZ ;  /* 0x0000000e070472a5 */ /* 0x000fc8000f8e003f */
[----:B------:R-:W-:-:S12]  /*4a50*/  @UP0 USHF.R.U32.HI UR7, URZ, UR15, UR5 ;  /* 0x0000000f3f070299 */ /* 0x000fd80008011605 */
.L_x_4267:
[----:B------:R-:W-:-:S04]  /*4a60*/  UIMAD UR7, UR7, UR11, UR11 ;  /* 0x0000000b070772a4 */ /* 0x000fc8000f8e020b */
[----:B------:R-:W-:-:S04]  /*4a70*/  UISETP.LT.AND UP0, UPT, UR6, UR7, UPT ;  /* 0x000000070600728c */ /* 0x000fc8000bf01270 */
[----:B------:R-:W-:-:S12]  /*4a80*/  USEL UR6, UR6, UR7, UP0 ;  /* 0x0000000706067287 */ /* 0x000fd80008000000 */
.L_x_4265:
[----:B------:R-:W-:Y:S01]  /*4a90*/  R2UR UR7, R22 ;  /* 0x00000000160772ca */ /* 0x000fe200000e0000 */
[----:B------:R-:W-:Y:S01]  /*4aa0*/  UIMAD.WIDE UR4, UR6, 0x2aaaaaab, URZ ;  /* 0x2aaaaaab060478a5 */ /* 0x000fe2000f8e023f */
[----:B------:R-:W-:Y:S01]  /*4ab0*/  IMAD.MOV.U32 R2, RZ, RZ, 0x3f800000 ;  /* 0x3f800000ff027424 */ /* 0x000fe200078e00ff */
[----:B------:R-:W-:Y:S01]  /*4ac0*/  CS2R R118, SRZ ;  /* 0x0000000000767805 */ /* 0x000fe2000001ff00 */
[----:B------:R-:W-:Y:S01]  /*4ad0*/  IMAD.MOV.U32 R0, RZ, RZ, 0x3f800000 ;  /* 0x3f800000ff007424 */ /* 0x000fe200078e00ff */
[----:B------:R-:W-:Y:S01]  /*4ae0*/  USHF.R.U32.HI UR4, URZ, 0x1f, UR5 ;  /* 0x0000001f3f047899 */ /* 0x000fe20008011605 */
[----:B------:R-:W-:Y:S02]  /*4af0*/  CS2R R116, SRZ ;  /* 0x0000000000747805 */ /* 0x000fe4000001ff00 */
[----:B------:R-:W-:Y:S02]  /*4b00*/  CS2R R114, SRZ ;  /* 0x0000000000727805 */ /* 0x000fe4000001ff00 */
[----:B------:R-:W-:Y:S01]  /*4b10*/  CS2R R112, SRZ ;  /* 0x0000000000707805 */ /* 0x000fe2000001ff00 */
[----:B------:R-:W-:Y:S01]  /*4b20*/  ULEA.HI.SX32 UR4, UR5, UR4, 0x1c ;  /* 0x0000000405047291 */ /* 0x000fe2000f8fe23f */
        /* <DEDUP_REMOVED lines=11> */
[----:B------:R-:W-:Y:S01]  /*4be0*/  UMOV UR7, URZ ;  /* 0x0000003f00077c82 */ /* 0x000fe20008000000 */
[----:B------:R-:W-:Y:S02]  /*4bf0*/  CS2R R94, SRZ ;  /* 0x00000000005e7805 */ /* 0x000fe4000001ff00 */
[----:B------:R-:W-:Y:S02]  /*4c00*/  ISETP.GE.AND P1, PT, R20, UR61, PT ;  /* 0x0000003d14007c0c */ /* 0x000fe4000bf26270 */
        /* <DEDUP_REMOVED lines=36> */
[----:B------:R-:W-:Y:S01]  /*4e50*/  IMAD.MOV.U32 R15, RZ, RZ, R10 ;  /* 0x000000ffff0f7224 */ /* 0x000fe200078e000a */
[----:B------:R-:W-:Y:S01]  /*4e60*/  UMOV UR5, URZ ;  /* 0x0000003f00057c82 */ /* 0x000fe20008000000 */
[----:B------:R-:W-:Y:S01]  /*4e70*/  IMAD.MOV.U32 R14, RZ, RZ, R8 ;  /* 0x000000ffff0e7224 */ /* 0x000fe200078e0008 */
[----:B------:R-:W-:Y:S01]  /*4e80*/  UMOV UR6, URZ ;  /* 0x0000003f00067c82 */ /* 0x000fe20008000000 */
[----:B------:R-:W-:Y:S01]  /*4e90*/  IMAD.MOV.U32 R2, RZ, RZ, 0x3f800000 ;  /* 0x3f800000ff027424 */ /* 0x000fe200078e00ff */
[----:B------:R-:W-:Y:S01]  /*4ea0*/  ULDC UR38, c[0x0][0x9d8] ;  /* 0x0002760000267ab9 */ /* 0x000fe20000000800 */
[----:B------:R-:W-:-:S07]  /*4eb0*/  IMAD.MOV.U32 R119, RZ, RZ, RZ ;  /* 0x000000ffff777224 */ /* 0x000fce00078e00ff */
.L_x_4287:
[----:B------:R-:W-:-:S04]  /*4ec0*/  UISETP.NE.AND UP0, UPT, UR6, 0x1, UPT ;  /* 0x000000010600788c */ /* 0x000fc8000bf05270 */
[----:B------:R-:W-:-:S04]  /*4ed0*/  USEL UR7, URZ, 0x1, UP0 ;  /* 0x000000013f077887 */ /* 0x000fc80008000000 */
[----:B------:R-:W-:Y:S01]  /*4ee0*/  ULOP3.LUT UR7, UR5, UR7, URZ, 0x3c, !UPT ;  /* 0x0000000705077292 */ /* 0x000fe2000f8e3c3f */
[----:B------:R-:W-:Y:S11]  /*4ef0*/  @!P0 BRA `(.L_x_4269) ;  /* 0x0000000000048947 */ /* 0x000ff60003800000 */
[----:B------:R-:W-:Y:S01]  /*4f00*/  BPT.TRAP 0x1 ;  /* 0x000000040000795c */ /* 0x000fe20000300000 */
.L_x_4269:
[----:B------:R-:W-:Y:S01]  /*4f10*/  UIADD3 UR4, UR6, 0x1, URZ ;  /* 0x0000000106047890 */ /* 0x000fe2000fffe03f */
[----:B------:R-:W-:-:S03]  /*4f20*/  MOV R8, UR7 ;  /* 0x0000000700087c02 */ /* 0x000fc60008000f00 */
[----:B------:R-:W-:Y:S01]  /*4f30*/  UISETP.NE.AND UP0, UPT, UR4, 0x2, UPT ;  /* 0x000000020400788c */ /* 0x000fe2000bf05270 */
[----:B------:R-:W-:-:S03]  /*4f40*/  SHF.L.U32 R8, R8, 0x1f, RZ ;  /* 0x0000001f08087819 */ /* 0x000fc600000006ff */
[----:B------:R-:W-:-:S04]  /*4f50*/  USEL UR4, UR4, URZ, UP0 ;  /* 0x0000003f04047287 */ /* 0x000fc80008000000 */
[----:B------:R-:W-:-:S09]  /*4f60*/  ULEA UR60, UR4, UR39, 0x3 ;  /* 0x00000027043c7291 */ /* 0x000fd2000f8e183f */
[----:B------:R0:W1:Y:S01]  /*4f70*/  SYNCS.PHASECHK.TRANS64.TRYWAIT P1, [UR60+0x30830], R8 ;  /* 0x03083008ff0075a7 */ /* 0x000062000802017c */
[----:B------:R-:W-:Y:S05]  /*4f80*/  @!P0 BRA `(.L_x_4270) ;  /* 0x0000000000048947 */ /* 0x000fea0003800000 */
[----:B------:R-:W-:Y:S01]  /*4f90*/  BPT.TRAP 0x1 ;  /* 0x000000040000795c */ /* 0x000fe20000300000 */
.L_x_4270:
[----:B-1----:R-:W-:Y:S05]  /*4fa0*/  @P1 BRA `(.L_x_4271) ;  /* 0x0000000000081947 */ /* 0x002fea0003800000 */
[----:B------:R-:W1:Y:S02]  /*4fb0*/  SYNCS.PHASECHK.TRANS64.TRYWAIT P1, [UR60+0x30830], R8 ;  /* 0x03083008ff0075a7 */ /* 0x000e64000802017c */
[----:B-1----:R-:W-:Y:S05]  /*4fc0*/  @!P1 BRA `(.L_x_4272) ;  /* 0x0000010400a09947 */ /* 0x002fea0003800000 */
.L_x_4271:
        /* <DEDUP_REMOVED lines=162> */
.L_x_4273:
[----:B------:R-:W-:Y:S01]  /*59f0*/  ULEA UR14, UR6, UR39, 0x3 ;  /* 0x00000027060e7291 */ /* 0x000fe2000f8e183f */
[----:B------:R-:W-:-:S05]  /*5a00*/  IMAD.U32 R0, RZ, RZ, UR5 ;  /* 0x00000005ff007e24 */ /* 0x000fca000f8e00ff */
[----:B------:R-:W-:-:S04]  /*5a10*/  SHF.L.U32 R0, R0, 0x1f, RZ ;  /* 0x0000001f00007819 */ /* 0x000fc800000006ff */
[----:B------:R2:W3:Y:S01]  /*5a20*/  SYNCS.PHASECHK.TRANS64.TRYWAIT P1, [UR14+0x30850], R0 ;  /* 0x03085000ff0075a7 */ /* 0x0004e2000802014e */
[----:B------:R-:W-:Y:S05]  /*5a30*/  @!P0 BRA `(.L_x_4274) ;  /* 0x0000000000048947 */ /* 0x000fea0003800000 */
[----:B------:R-:W-:Y:S01]  /*5a40*/  BPT.TRAP 0x1 ;  /* 0x000000040000795c */ /* 0x000fe20000300000 */
.L_x_4274:
[----:B---3--:R-:W-:Y:S05]  /*5a50*/  @P1 BRA `(.L_x_4275) ;  /* 0x0000000000081947 */ /* 0x008fea0003800000 */
[----:B------:R-:W3:Y:S02]  /*5a60*/  SYNCS.PHASECHK.TRANS64.TRYWAIT P1, [UR14+0x30850], R0 ;  /* 0x03085000ff0075a7 */ /* 0x000ee4000802014e */
[----:B---3--:R-:W-:Y:S05]  /*5a70*/  @!P1 BRA `(.L_x_4276) ;  /* 0x000000fc000c9947 */ /* 0x008fea0003800000 */
.L_x_4275:
[----:B------:R-:W-:Y:S01]  /*5a80*/  UIADD3 UR5, UR39, 0x400, URZ ;  /* 0x0000040027057890 */ /* 0x000fe2000fffe03f */
[----:B------:R-:W-:Y:S01]  /*5a90*/  WARPGROUP.ARRIVE ;  /* 0x00000000000079c5 */ /* 0x000fe20000000000 */
[----:B------:R-:W-:Y:S02]  /*5aa0*/  UMOV UR11, 0x40000040 ;  /* 0x40000040000b7882 */ /* 0x000fe40000000000 */
[----:B------:R-:W-:-:S04]  /*5ab0*/  USHF.R.U32.HI UR5, URZ, 0x4, UR5 ;  /* 0x000000043f057899 */ /* 0x000fc80008011605 */
[----:B------:R-:W-:-:S04]  /*5ac0*/  ULOP3.LUT UR5, UR5, 0x3fff, URZ, 0xc0, !UPT ;  /* 0x00003fff05057892 */ /* 0x000fc8000f8ec03f */
[----:B------:R-:W-:-:S04]  /*5ad0*/  ULOP3.LUT UR5, UR5, 0x3000000, URZ, 0xfc, !UPT ;  /* 0x0300000005057892 */ /* 0x000fc8000f8efc3f */
[----:B------:R-:W-:-:S07]  /*5ae0*/  UIMAD UR5, UR6, 0x900, UR5 ;  /* 0x00000900060578a4 */ /* 0x000fce000f8e0205 */
        /* <DEDUP_REMOVED lines=30> */
.L_x_4277:
[----:B------:R-:W-:Y:S01]  /*5cd0*/  R2UR UR6, R19 ;  /* 0x00000000130672ca */ /* 0x000fe200000e0000 */
[----:B------:R-:W-:Y:S01]  /*5ce0*/  FMUL.FTZ R168, R124, UR38 ;  /* 0x000000267ca87c20 */ /* 0x000fe20008410000 */
[----:B------:R-:W-:Y:S01]  /*5cf0*/  R2UR UR5, R18 ;  /* 0x00000000120572ca */ /* 0x000fe200000e0000 */
[----:B------:R-:W3:Y:S01]  /*5d00*/  S2UR UR10, SR_CgaCtaId ;  /* 0x00000000000a79c3 */ /* 0x000ee20000008800 */
[----:B------:R-:W-:Y:S01]  /*5d10*/  FMUL.FTZ R124, R138, UR38 ;  /* 0x000000268a7c7c20 */ /* 0x000fe20008410000 */
[----:B01----:R-:W-:Y:S01]  /*5d20*/  FMUL.FTZ R8, R120, UR38 ;  /* 0x0000002678087c20 */ /* 0x003fe20008410000 */
[----:B------:R-:W-:Y:S01]  /*5d30*/  FMUL.FTZ R120, R131, UR38 ;  /* 0x0000002683787c20 */ /* 0x000fe20008410000 */
[----:B------:R-:W-:Y:S01]  /*5d40*/  FMUL.FTZ R131, R151, UR38 ;  /* 0x0000002697837c20 */ /* 0x000fe20008410000 */
[----:B------:R-:W-:Y:S02]  /*5d50*/  IMAD.MOV.U32 R151, RZ, RZ, R7 ;  /* 0x000000ffff977224 */ /* 0x000fe400078e0007 */
[----:B------:R-:W-:Y:S01]  /*5d60*/  FMUL.FTZ R2, R123, UR38 ;  /* 0x000000267b027c20 */ /* 0x000fe20008410000 */
[----:B------:R-:W-:-:S02]  /*5d70*/  IMAD R176, R20, -0x60, RZ ;  /* 0xffffffa014b07824 */ /* 0x000fc400078e02ff */
[----:B------:R-:W-:Y:S01]  /*5d80*/  FMUL.FTZ R123, R135, UR38 ;  /* 0x00000026877b7c20 */ /* 0x000fe20008410000 */
[----:B------:R-:W-:Y:S01]  /*5d90*/  FMUL.FTZ R169, R125, UR38 ;  /* 0x000000267da97c20 */ /* 0x000fe20008410000 */
[----:B------:R-:W-:Y:S01]  /*5da0*/  UISETP.NE.AND UP1, UPT, UR6, URZ, UPT ;  /* 0x0000003f0600728c */ /* 0x000fe2000bf25270 */
[----:B------:R-:W-:Y:S01]  /*5db0*/  FMUL.FTZ R135, R154, UR38 ;  /* 0x000000269a877c20 */ /* 0x000fe20008410000 */
[----:B------:R-:W-:Y:S01]  /*5dc0*/  UISETP.NE.AND UP0, UPT, UR5, URZ, UPT ;  /* 0x0000003f0500728c */ /* 0x000fe2000bf05270 */
[----:B------:R-:W-:Y:S01]  /*5dd0*/  FMUL.FTZ R125, R139, UR38 ;  /* 0x000000268b7d7c20 */ /* 0x000fe20008410000 */
[----:B------:R-:W-:Y:S02]  /*5de0*/  VIADD R139, R176, 0x1 ;  /* 0x00000001b08b7836 */ /* 0x000fe40000000000 */
        /* <DEDUP_REMOVED lines=8> */
[----:B--2---:R-:W-:Y:S01]  /*5e70*/  FMUL.FTZ R0, R122, UR38 ;  /* 0x000000267a007c20 */ /* 0x004fe20008410000 */
        /* <DEDUP_REMOVED lines=17> */
[----:B------:R-:W-:-:S02]  /*5f90*/  IMAD R144, R12, -0x2, R139 ;  /* 0xfffffffe0c907824 */ /* 0x000fc400078e028b */
        /* <DEDUP_REMOVED lines=15> */
[----:B------:R-:W-:Y:S01]  /*6090*/  R2UR UR6, R13 ;  /* 0x000000000d0672ca */ /* 0x000fe200000e0000 */
[----:B------:R-:W-:Y:S01]  /*60a0*/  FMUL.FTZ R156, R156, UR38 ;  /* 0x000000269c9c7c20 */ /* 0x000fe20008410000 */
[----:B------:R-:W-:Y:S01]  /*60b0*/  FMUL.FTZ R157, R157, UR38 ;  /* 0x000000269d9d7c20 */ /* 0x000fe20008410000 */
[----:B------:R-:W-:Y:S01]  /*60c0*/  FMUL.FTZ R160, R160, UR38 ;  /* 0x00000026a0a07c20 */ /* 0x000fe20008410000 */
[----:B------:R-:W-:Y:S01]  /*60d0*/  FMUL.FTZ R164, R164, UR38 ;  /* 0x00000026a4a47c20 */ /* 0x000fe20008410000 */
[----:B------:R-:W-:Y:S01]  /*60e0*/  UIADD3 UR60, UR60, 0x30840, URZ ;  /* 0x000308403c3c7890 */ /* 0x000fe2000fffe03f */
[----:B------:R-:W-:Y:S01]  /*60f0*/  PLOP3.LUT P1, PT, PT, PT, UP0, 0x40, 0x0 ;  /* 0x000000000000781c */ /* 0x000fe20003f2e808 */
[----:B------:R-:W-:Y:S01]  /*6100*/  ULDC UR11, c[0x0][0x2f0] ;  /* 0x0000bc00000b7ab9 */ /* 0x000fe20000000800 */
[----:B------:R-:W1:Y:S01]  /*6110*/  MUFU.TANH R8, R8 ;  /* 0x0000000800087308 */ /* 0x000e620000002400 */
[----:B---3--:R-:W-:Y:S01]  /*6120*/  UPRMT UR60, UR10, 0x654, UR60 ;  /* 0x000006540a3c7896 */ /* 0x008fe2000800003c */
[----:B------:R-:W-:Y:S01]  /*6130*/  IMAD R145, R17, UR11, R144 ;  /* 0x0000000b11917c24 */ /* 0x000fe2000f8e0290 */
[----:B------:R-:W-:Y:S01]  /*6140*/  ULDC UR11, c[0x0][0x9e0] ;  /* 0x00027800000b7ab9 */ /* 0x000fe20000000800 */
[----:B------:R-:W-:Y:S01]  /*6150*/  ULDC UR10, c[0x0][0x288] ;  /* 0x0000a200000a7ab9 */ /* 0x000fe20000000800 */
[----:B------:R-:W-:-:S02]  /*6160*/  VIADD R178, R144, 0xffffffff ;  /* 0xffffffff90b27836 */ /* 0x000fc40000000000 */
[----:B------:R-:W-:Y:S01]  /*6170*/  VIADD R145, R145, -UR10 ;  /* 0x8000000a91917c36 */ /* 0x000fe20008000000 */
[----:B------:R-:W2:Y:S02]  /*6180*/  MUFU.TANH R9, R9 ;  /* 0x0000000900097308 */ /* 0x000ea40000002400 */
[----:B------:R-:W-:Y:S01]  /*6190*/  SYNCS.ARRIVE.TRANS64.RED.A1T0 RZ, [UR60], RZ ;  /* 0x000000ffffff79a7 */ /* 0x000fe2000810043c */
[C---:B------:R-:W-:Y:S02]  /*61a0*/  VIADD R167, R145.reuse, UR11 ;  /* 0x0000000b91a77c36 */ /* 0x040fe40008000000 */
[----:B------:R-:W-:Y:S02]  /*61b0*/  VIADD R177, R145, UR6 ;  /* 0x0000000691b17c36 */ /* 0x000fe40008000000 */
        /* <DEDUP_REMOVED lines=37> */
[----:B------:R0:W0:Y:S08]  /*6410*/  MUFU.TANH R150, R157 ;  /* 0x0000009d00967308 */ /* 0x0000300000002400 */
[----:B------:R-:W0:Y:S08]  /*6420*/  MUFU.TANH R140, R140 ;  /* 0x0000008c008c7308 */ /* 0x000e300000002400 */
[----:B------:R-:W0:Y:S08]  /*6430*/  MUFU.TANH R132, R132 ;  /* 0x0000008400847308 */ /* 0x000e300000002400 */
[----:B------:R0:W0:Y:S08]  /*6440*/  MUFU.TANH R159, R160 ;  /* 0x000000a0009f7308 */ /* 0x0000300000002400 */
[----:B------:R-:W0:Y:S08]  /*6450*/  MUFU.TANH R161, R161 ;  /* 0x000000a100a17308 */ /* 0x000e300000002400 */
[----:B------:R-:W0:Y:S08]  /*6460*/  MUFU.TANH R134, R134 ;  /* 0x0000008600867308 */ /* 0x000e300000002400 */
[----:B------:R-:W0:Y:S08]  /*6470*/  MUFU.TANH R136, R136 ;  /* 0x0000008800887308 */ /* 0x000e300000002400 */
[----:B------:R0:W0:Y:S08]  /*6480*/  MUFU.TANH R163, R164 ;  /* 0x000000a400a37308 */ /* 0x0000300000002400 */
[----:B------:R-:W0:Y:S08]  /*6490*/  MUFU.TANH R165, R165 ;  /* 0x000000a500a57308 */ /* 0x000e300000002400 */
[----:B------:R-:W0:Y:S08]  /*64a0*/  MUFU.TANH R138, R138 ;  /* 0x0000008a008a7308 */ /* 0x000e300000002400 */
[----:B------:R-:W0:Y:S01]  /*64b0*/  MUFU.TANH R139, R139 ;  /* 0x0000008b008b7308 */ /* 0x000e220000002400 */
[----:B-1234-:R-:W-:Y:S05]  /*64c0*/  @P1 BRA `(.L_x_4278) ;  /* 0x0000000000641947 */ /* 0x01efea0003800000 */
[----:B------:R-:W-:Y:S01]  /*64d0*/  ULDC UR5, c[0x0][0x2f0] ;  /* 0x0000bc0000057ab9 */ /* 0x000fe20000000800 */
[----:B------:R-:W-:Y:S01]  /*64e0*/  BSSY B0, `(.L_x_4279) ;  /* 0x0000014000007945 */ /* 0x000fe20003800000 */
[----:B------:R-:W-:-:S04]  /*64f0*/  IMAD R144, R17, UR5, R154 ;  /* 0x0000000511907c24 */ /* 0x000fc8000f8e029a */
[----:B0-----:R-:W-:-:S05]  /*6500*/  VIADD R157, R144, -UR10 ;  /* 0x8000000a909d7c36 */ /* 0x001fca0008000000 */
        /* <DEDUP_REMOVED lines=11> */
.L_x_4280:
[----:B------:R-:W-:Y:S02]  /*65c0*/  ULDC UR5, c[0x0][0x9e4] ;  /* 0x0002790000057ab9 */ /* 0x000fe40000000800 */
[----:B------:R-:W-:-:S04]  /*65d0*/  MOV R154, UR5 ;  /* 0x00000005009a7c02 */ /* 0x000fc80008000f00 */
[----:B------:R-:W-:-:S13]  /*65e0*/  ISETP.NE.AND P1, PT, R154, 0x1, PT ;  /* 0x000000019a00780c */ /* 0x000fda0003f25270 */
[----:B------:R-:W0:Y:S02]  /*65f0*/  @P1 LDC.64 R144, c[0x0][0x9e8] ;  /* 0x00027a00ff901b82 */ /* 0x000e240000000a00 */
[----:B0-----:R-:W-:-:S05]  /*6600*/  @P1 IMAD.HI.U32 R144, R157, R144, RZ ;  /* 0x000000909d901227 */ /* 0x001fca00078e00ff */
[----:B------:R-:W-:-:S07]  /*6610*/  @P1 SHF.R.U32.HI R157, RZ, R145, R144 ;  /* 0x00000091ff9d1219 */ /* 0x000fce0000011690 */
.L_x_4281:
[----:B------:R-:W-:Y:S05]  /*6620*/  BSYNC B0 ;  /* 0x0000000000007941 */ /* 0x000fea0003800000 */
.L_x_4279:
[----:B------:R-:W-:-:S05]  /*6630*/  IMAD R144, R157, R154, R178 ;  /* 0x0000009a9d907224 */ /* 0x000fca00078e02b2 */
[----:B------:R-:W-:Y:S02]  /*6640*/  VIADDMNMX R153, R144, R154, R153, PT ;  /* 0x0000009a90997246 */ /* 0x000fe40003800199 */
[----:B------:R-:W-:-:S07]  /*6650*/  VIMNMX R155, R155, R144, !PT ;  /* 0x000000909b9b7248 */ /* 0x000fce0007fe0100 */
.L_x_4278:
[C---:B------:R-:W-:Y:S02]  /*6660*/  ISETP.GE.AND P6, PT, R176.reuse, 0xa, PT ;  /* 0x0000000ab000780c */ /* 0x040fe40003fc6270 */
[C---:B------:R-:W-:Y:S02]  /*6670*/  ISETP.GE.AND P1, PT, R176.reuse, 0x2, PT ;  /* 0x00000002b000780c */ /* 0x040fe40003f26270 */
[C---:B------:R-:W-:Y:S02]  /*6680*/  ISETP.GE.AND P2, PT, R176.reuse, 0x9, PT ;  /* 0x00000009b000780c */ /* 0x040fe40003f46270 */
[----:B------:R-:W-:Y:S02]  /*6690*/  ISETP.GE.AND P5, PT, R176, 0x11, PT ;  /* 0x00000011b000780c */ /* 0x000fe40003fa6270 */
[----:B------:R-:W-:Y:S02]  /*66a0*/  LOP3.LUT R16, R16, 0xfffffffb, RZ, 0xc0, !PT ;  /* 0xfffffffb10107812 */ /* 0x000fe400078ec0ff */
[----:B------:R-:W-:-:S02]  /*66b0*/  ISETP.GT.AND P4, PT, R155, 0x1, !P1 ;  /* 0x000000019b00780c */ /* 0x000fc40004f84270 */
[----:B------:R-:W-:Y:S02]  /*66c0*/  ISETP.GT.AND P3, PT, R155, 0x8, !P2 ;  /* 0x000000089b00780c */ /* 0x000fe40005764270 */
[----:B------:R-:W-:Y:S02]  /*66d0*/  @P6 LOP3.LUT R16, R16, 0x4, RZ, 0xfc, !PT ;  /* 0x0000000410106812 */ /* 0x000fe400078efcff */
[C---:B------:R-:W-:Y:S02]  /*66e0*/  ISETP.LT.OR P4, PT, R153.reuse, 0x2, P4 ;  /* 0x000000029900780c */ /* 0x040fe40002781670 */
[----:B------:R-:W-:Y:S02]  /*66f0*/  ISETP.LT.OR P3, PT, R153, 0x9, P3 ;  /* 0x000000099900780c */ /* 0x000fe40001f61670 */
[----:B------:R-:W-:Y:S02]  /*6700*/  LOP3.LUT R16, R16, 0xfffffff7, RZ, 0xc0, !PT ;  /* 0xfffffff710107812 */ /* 0x000fe400078ec0ff */
[----:B------:R-:W-:-:S02]  /*6710*/  FSEL R206, R9, -INF , !P4 ;  /* 0xff80000009ce7808 */ /* 0x000fc40006000000 */
[----:B------:R-:W-:Y:S02]  /*6720*/  FSEL R204, R168, -INF , !P3 ;  /* 0xff800000a8cc7808 */ /* 0x000fe40005800000 */
[C---:B------:R-:W-:Y:S02]  /*6730*/  ISETP.GT.AND P4, PT, R155.reuse, 0x9, !P6 ;  /* 0x000000099b00780c */ /* 0x040fe40007784270 */
[----:B------:R-:W-:Y:S02]  /*6740*/  @P5 LOP3.LUT R16, R16, 0x8, RZ, 0xfc, !PT ;  /* 0x0000000810105812 */ /* 0x000fe400078efcff */
[----:B------:R-:W-:Y:S02]  /*6750*/  ISETP.GT.AND P3, PT, R155, 0x10, !P5 ;  /* 0x000000109b00780c */ /* 0x000fe40006f64270 */
[----:B------:R-:W-:Y:S02]  /*6760*/  ISETP.GE.AND P5, PT, R176, 0x12, PT ;  /* 0x00000012b000780c */ /* 0x000fe40003fa6270 */
[----:B------:R-:W-:-:S02]  /*6770*/  ISETP.LT.OR P4, PT, R153, 0xa, P4 ;  /* 0x0000000a9900780c */ /* 0x000fc40002781670 */
[----:B------:R-:W-:Y:S02]  /*6780*/  ISETP.LT.OR P3, PT, R153, 0x11, P3 ;  /* 0x000000119900780c */ /* 0x000fe40001f61670 */
[----:B0-----:R-:W-:Y:S02]  /*6790*/  FSEL R192, R169, -INF , !P4 ;  /* 0xff800000a9c07808 */ /* 0x001fe40006000000 */
[----:B------:R-:W-:Y:S02]  /*67a0*/  ISETP.GE.AND P4, PT, R176, 0x19, PT ;  /* 0x00000019b000780c */ /* 0x000fe40003f86270 */
[----:B------:R-:W-:Y:S02]  /*67b0*/  LOP3.LUT R16, R16, 0xffffffef, RZ, 0xc0, !PT ;  /* 0xffffffef10107812 */ /* 0x000fe400078ec0ff */
[----:B------:R-:W-:Y:S02]  /*67c0*/  FSEL R194, R170, -INF , !P3 ;  /* 0xff800000aac27808 */ /* 0x000fe40005800000 */
[----:B------:R-:W-:-:S02]  /*67d0*/  ISETP.GT.AND P3, PT, R155, 0x11, !P5 ;  /* 0x000000119b00780c */ /* 0x000fc40006f64270 */
[----:B------:R-:W-:Y:S02]  /*67e0*/  @P5 LOP3.LUT R16, R16, 0x10, RZ, 0xfc, !PT ;  /* 0x0000001010105812 */ /* 0x000fe400078efcff */
[----:B------:R-:W-:Y:S02]  /*67f0*/  ISETP.LT.OR P3, PT, R153, 0x12, P3 ;  /* 0x000000129900780c */ /* 0x000fe40001f61670 */
[----:B------:R-:W-:Y:S02]  /*6800*/  LOP3.LUT R16, R16, 0xfffbffff, RZ, 0xc0, !PT ;  /* 0xfffbffff10107812 */ /* 0x000fe400078ec0ff */
[----:B------:R-:W-:Y:S02]  /*6810*/  FSEL R196, R171, -INF , !P3 ;  /* 0xff800000abc47808 */ /* 0x000fe40005800000 */
[----:B------:R-:W-:Y:S02]  /*6820*/  @P4 LOP3.LUT R16, R16, 0x40000, RZ, 0xfc, !PT ;  /* 0x0004000010104812 */ /* 0x000fe400078efcff */
[----:B------:R-:W-:-:S02]  /*6830*/  ISETP.GT.AND P3, PT, R155, 0x18, !P4 ;  /* 0x000000189b00780c */ /* 0x000fc40006764270 */
[----:B------:R-:W-:Y:S02]  /*6840*/  ISETP.GE.AND P4, PT, R176, 0x1a, PT ;  /* 0x0000001ab000780c */ /* 0x000fe40003f86270 */
[----:B------:R-:W-:Y:S02]  /*6850*/  ISETP.LT.OR P3, PT, R153, 0x19, P3 ;  /* 0x000000199900780c */ /* 0x000fe40001f61670 */
[----:B------:R-:W-:Y:S02]  /*6860*/  LOP3.LUT R16, R16, 0xfffdffff, RZ, 0xc0, !PT ;  /* 0xfffdffff10107812 */ /* 0x000fe400078ec0ff */
[----:B------:R-:W-:Y:S02]  /*6870*/  FSEL R198, R172, -INF , !P3 ;  /* 0xff800000acc67808 */ /* 0x000fe40005800000 */
[----:B------:R-:W-:Y:S02]  /*6880*/  ISETP.GT.AND P3, PT, R155, 0x19, !P4 ;  /* 0x000000199b00780c */ /* 0x000fe40006764270 */
[----:B------:R-:W-:-:S02]  /*6890*/  R2UR UR5, R18 ;  /* 0x00000000120572ca */ /* 0x000fc400000e0000 */
[----:B------:R-:W-:Y:S02]  /*68a0*/  ISETP.LT.OR P3, PT, R153, 0x1a, P3 ;  /* 0x0000001a9900780c */ /* 0x000fe40001f61670 */
[----:B------:R-:W-:Y:S02]  /*68b0*/  @P4 LOP3.LUT R16, R16, 0x20000, RZ, 0xfc, !PT ;  /* 0x0002000010104812 */ /* 0x000fe400078efcff */
[----:B------:R-:W-:Y:S02]  /*68c0*/  ISETP.GE.AND P4, PT, R176, 0x21, PT ;  /* 0x00000021b000780c */ /* 0x000fe40003f86270 */
[----:B------:R-:W-:Y:S02]  /*68d0*/  LOP3.LUT R16, R16, 0xfffeffff, RZ, 0xc0, !PT ;  /* 0xfffeffff10107812 */ /* 0x000fe400078ec0ff */
[----:B------:R-:W-:Y:S02]  /*68e0*/  FSEL R200, R133, -INF , !P3 ;  /* 0xff80000085c87808 */ /* 0x000fe40005800000 */
[----:B------:R-:W-:Y:S01]  /*68f0*/  ISETP.GT.AND P3, PT, R155, 0x20, !P4 ;  /* 0x000000209b00780c */ /* 0x000fe20006764270 */
[----:B------:R-:W-:-:S03]  /*6900*/  UISETP.NE.AND UP0, UPT, UR5, URZ, UPT ;  /* 0x0000003f0500728c */ /* 0x000fc6000bf05270 */
[----:B------:R-:W-:-:S03]  /*6910*/  ISETP.LT.OR P3, PT, R153, 0x21, P3 ;  /* 0x000000219900780c */ /* 0x000fc60001f61670 */
[----:B------:R-:W-:Y:S02]  /*6920*/  @P4 LOP3.LUT R16, R16, 0x10000, RZ, 0xfc, !PT ;  /* 0x0001000010104812 */ /* 0x000fe400078efcff */
[----:B------:R-:W-:Y:S02]  /*6930*/  ISETP.GE.AND P4, PT, R176, 0x22, PT ;  /* 0x00000022b000780c */ /* 0x000fe40003f86270 */
[----:B------:R-:W-:Y:S02]  /*6940*/  LOP3.LUT R16, R16, 0xffff7fff, RZ, 0xc0, !PT ;  /* 0xffff7fff10107812 */ /* 0x000fe400078ec0ff */
[----:B------:R-:W-:Y:S02]  /*6950*/  FSEL R202, R173, -INF , !P3 ;  /* 0xff800000adca7808 */ /* 0x000fe40005800000 */
[----:B------:R-:W-:-:S04]  /*6960*/  ISETP.GT.AND P3, PT, R155, 0x21, !P4 ;  /* 0x000000219b00780c */ /* 0x000fc80006764270 */
        /* <DEDUP_REMOVED lines=51> */
[----:B------:R-:W-:Y:S02]  /*6ca0*/  FSEL R166, R149, -INF , !P3 ;  /* 0xff80000095a67808 */ /* 0x000fe40005800000 */
[----:B------:R-:W-:Y:S02]  /*6cb0*/  LOP3.LUT R16, R16, 0xffffffbf, RZ, 0xc0, !PT ;  /* 0xffffffbf10107812 */ /* 0x000fe400078ec0ff */
[----:B------:R-:W-:-:S04]  /*6cc0*/  ISETP.GT.AND P3, PT, R155, 0x48, !P4 ;  /* 0x000000489b00780c */ /* 0x000fc80006764270 */
[----:B------:R-:W-:-:S03]  /*6cd0*/  ISETP.LT.OR P3, PT, R153, 0x49, P3 ;  /* 0x000000499900780c */ /* 0x000fc60001f61670 */
[----:B------:R-:W-:Y:S02]  /*6ce0*/  @P4 LOP3.LUT R16, R16, 0x40, RZ, 0xfc, !PT ;  /* 0x0000004010104812 */ /* 0x000fe400078efcff */
[----:B------:R-:W-:Y:S02]  /*6cf0*/  ISETP.GE.AND P4, PT, R176, 0x4a, PT ;  /* 0x0000004ab000780c */ /* 0x000fe40003f86270 */
[----:B------:R-:W-:Y:S02]  /*6d00*/  FSEL R152, R152, -INF , !P3 ;  /* 0xff80000098987808 */ /* 0x000fe40005800000 */
[----:B------:R-:W-:Y:S02]  /*6d10*/  ISETP.GT.AND P3, PT, R155, 0x49, !P4 ;  /* 0x000000499b00780c */ /* 0x000fe40006764270 */
[----:B------:R-:W-:Y:S02]  /*6d20*/  LOP3.LUT R16, R16, 0xffffffdf, RZ, 0xc0, !PT ;  /* 0xffffffdf10107812 */ /* 0x000fe400078ec0ff */
[----:B------:R-:W-:-:S04]  /*6d30*/  ISETP.LT.OR P3, PT, R153, 0x4a, P3 ;  /* 0x0000004a9900780c */ /* 0x000fc80001f61670 */
[----:B------:R-:W-:Y:S02]  /*6d40*/  FSEL R150, R150, -INF , !P3 ;  /* 0xff80000096967808 */ /* 0x000fe40005800000 */
[----:B------:R-:W-:Y:S02]  /*6d50*/  ISETP.GE.AND P3, PT, R176, 0x51, PT ;  /* 0x00000051b000780c */ /* 0x000fe40003f66270 */
[----:B------:R-:W-:Y:S02]  /*6d60*/  @P4 LOP3.LUT R16, R16, 0x20, RZ, 0xfc, !PT ;  /* 0x0000002010104812 */ /* 0x000fe400078efcff */
[----:B------:R-:W-:Y:S02]  /*6d70*/  ISETP.GT.AND P4, PT, R155, 0x50, !P3 ;  /* 0x000000509b00780c */ /* 0x000fe40005f84270 */
[----:B------:R-:W-:Y:S02]  /*6d80*/  LOP3.LUT R16, R16, 0xfffffffd, RZ, 0xc0, !PT ;  /* 0xfffffffd10107812 */ /* 0x000fe400078ec0ff */
        /* <DEDUP_REMOVED lines=10> */
[----:B------:R-:W-:-:S13]  /*6e30*/  ISETP.GE.AND P6, PT, R176, 0x1, PT ;  /* 0x00000001b000780c */ /* 0x000fda0003fc6270 */
[----:B------:R-:W-:Y:S02]  /*6e40*/  @P6 LOP3.LUT R16, R16, 0x2, RZ, 0xfc, !PT ;  /* 0x0000000210106812 */ /* 0x000fe400078efcff */
[----:B------:R-:W-:Y:S02]  /*6e50*/  ISETP.GT.AND P6, PT, R155, RZ, !P6 ;  /* 0x000000ff9b00720c */ /* 0x000fe400077c4270 */
[----:B------:R-:W-:Y:S02]  /*6e60*/  LOP3.LUT R16, R16, 0xfffffffe, RZ, 0xc0, !PT ;  /* 0xfffffffe10107812 */ /* 0x000fe400078ec0ff */
[----:B------:R-:W-:-:S04]  /*6e70*/  ISETP.LT.OR P6, PT, R153, 0x1, P6 ;  /* 0x000000019900780c */ /* 0x000fc800037c1670 */
[----:B------:R-:W-:Y:S02]  /*6e80*/  FSEL R210, R8, -INF , !P6 ;  /* 0xff80000008d27808 */ /* 0x000fe40007000000 */
[----:B------:R-:W-:Y:S01]  /*6e90*/  ISETP.GE.AND P6, PT, R176, 0x5a, PT ;  /* 0x0000005ab000780c */ /* 0x000fe20003fc6270 */
[----:B------:R-:W0:-:S12]  /*6ea0*/  SHFL.IDX PT, R8, R151, 0x1, 0x1c1f ;  /* 0x003c1f0097087f89 */ /* 0x000e1800000e0000 */
[----:B------:R-:W-:Y:S02]  /*6eb0*/  @P6 LOP3.LUT R16, R16, 0x1, RZ, 0xfc, !PT ;  /* 0x0000000110106812 */ /* 0x000fe400078efcff */
[----:B------:R-:W-:-:S04]  /*6ec0*/  ISETP.GT.AND P6, PT, R155, 0x59, !P6 ;  /* 0x000000599b00780c */ /* 0x000fc800077c4270 */
[----:B------:R-:W-:-:S04]  /*6ed0*/  ISETP.LT.OR P6, PT, R153, 0x5a, P6 ;  /* 0x0000005a9900780c */ /* 0x000fc800037c1670 */
[----:B------:R-:W-:Y:S02]  /*6ee0*/  FSEL R144, R165, -INF , !P6 ;  /* 0xff800000a5907808 */ /* 0x000fe40007000000 */
[----:B------:R-:W-:Y:S01]  /*6ef0*/  PLOP3.LUT P6, PT, PT, PT, UP0, 0x40, 0x0 ;  /* 0x000000000000781c */ /* 0x000fe20003fce808 */
[--C-:B0-----:R-:W-:Y:S02]  /*6f00*/  IMAD.IADD R133, R167, 0x1, R8.reuse ;  /* 0x00000001a7857824 */ /* 0x101fe400078e0208 */
[----:B------:R-:W-:-:S10]  /*6f10*/  IMAD.IADD R141, R177, 0x1, R8 ;  /* 0x00000001b18d7824 */ /* 0x000fd400078e0208 */
[----:B------:R-:W-:Y:S05]  /*6f20*/  @P6 BRA `(.L_x_4282) ;  /* 0x0000000000646947 */ /* 0x000fea0003800000 */
[----:B------:R-:W-:Y:S01]  /*6f30*/  ULDC UR5, c[0x0][0x2f0] ;  /* 0x0000bc0000057ab9 */ /* 0x000fe20000000800 */
[----:B------:R-:W-:Y:S01]  /*6f40*/  BSSY B0, `(.L_x_4283) ;  /* 0x0000014000007945 */ /* 0x000fe20003800000 */
[----:B------:R-:W-:-:S04]  /*6f50*/  IMAD R8, R17, UR5, R8 ;  /* 0x0000000511087c24 */ /* 0x000fc8000f8e0208 */
        /* <DEDUP_REMOVED lines=12> */
.L_x_4284:
[----:B------:R-:W-:Y:S02]  /*7020*/  ULDC UR5, c[0x0][0x9e4] ;  /* 0x0002790000057ab9 */ /* 0x000fe40000000800 */
[----:B------:R-:W-:-:S05]  /*7030*/  IMAD.U32 R145, RZ, RZ, UR5 ;  /* 0x00000005ff917e24 */ /* 0x000fca000f8e00ff */
[----:B------:R-:W-:-:S13]  /*7040*/  ISETP.NE.AND P6, PT, R145, 0x1, PT ;  /* 0x000000019100780c */ /* 0x000fda0003fc5270 */
[----:B------:R-:W0:Y:S02]  /*7050*/  @P6 LDC.64 R8, c[0x0][0x9e8] ;  /* 0x00027a00ff086b82 */ /* 0x000e240000000a00 */
[----:B0-----:R-:W-:-:S05]  /*7060*/  @P6 IMAD.HI.U32 R8, R143, R8, RZ ;  /* 0x000000088f086227 */ /* 0x001fca00078e00ff */
[----:B------:R-:W-:-:S07]  /*7070*/  @P6 SHF.R.U32.HI R143, RZ, R9, R8 ;  /* 0x00000009ff8f6219 */ /* 0x000fce0000011608 */
.L_x_4285:
[----:B------:R-:W-:Y:S05]  /*7080*/  BSYNC B0 ;  /* 0x0000000000007941 */ /* 0x000fea0003800000 */
.L_x_4283:
[----:B------:R-:W-:-:S05]  /*7090*/  IMAD R8, R143, R145, R178 ;  /* 0x000000918f087224 */ /* 0x000fca00078e02b2 */
[----:B------:R-:W-:Y:S02]  /*70a0*/  VIADDMNMX R133, R8, R145, R133, PT ;  /* 0x0000009108857246 */ /* 0x000fe40003800185 */
[----:B------:R-:W-:-:S07]  /*70b0*/  VIMNMX R141, R141, R8, !PT ;  /* 0x000000088d8d7248 */ /* 0x000fce0007fe0100 */
.L_x_4282:
[C---:B------:R-:W-:Y:S02]  /*70c0*/  ISETP.GT.AND P1, PT, R141.reuse, 0x1, !P1 ;  /* 0x000000018d00780c */ /* 0x040fe40004f24270 */
[----:B------:R-:W-:Y:S02]  /*70d0*/  ISETP.GT.AND P2, PT, R141, 0x8, !P2 ;  /* 0x000000088d00780c */ /* 0x000fe40005744270 */
[C---:B------:R-:W-:Y:S02]  /*70e0*/  ISETP.LT.OR P1, PT, R133.reuse, 0x2, P1 ;  /* 0x000000028500780c */ /* 0x040fe40000f21670 */
[----:B------:R-:W-:Y:S02]  /*70f0*/  ISETP.LT.OR P2, PT, R133, 0x9, P2 ;  /* 0x000000098500780c */ /* 0x000fe40001741670 */
[----:B------:R-:W-:Y:S02]  /*7100*/  FSEL R2, R2, -INF , !P1 ;  /* 0xff80000002027808 */ /* 0x000fe40004800000 */
[----:B------:R-:W-:-:S02]  /*7110*/  LOP3.LUT P1, RZ, R16, 0x4, RZ, 0xc0, !PT ;  /* 0x0000000410ff7812 */ /* 0x000fc4000782c0ff */
[----:B------:R-:W-:Y:S02]  /*7120*/  FSEL R172, R21, -INF , !P2 ;  /* 0xff80000015ac7808 */ /* 0x000fe40005000000 */
[----:B------:R-:W-:Y:S02]  /*7130*/  ISETP.GT.AND P1, PT, R141, 0x9, !P1 ;  /* 0x000000098d00780c */ /* 0x000fe40004f24270 */
[C---:B------:R-:W-:Y:S02]  /*7140*/  LOP3.LUT P2, RZ, R16.reuse, 0x40000, RZ, 0xc0, !PT ;  /* 0x0004000010ff7812 */ /* 0x040fe4000784c0ff */
[----:B------:R-:W-:Y:S02]  /*7150*/  ISETP.LT.OR P1, PT, R133, 0xa, P1 ;  /* 0x0000000a8500780c */ /* 0x000fe40000f21670 */
[----:B------:R-:W-:Y:S02]  /*7160*/  LOP3.LUT P6, RZ, R16, 0x20000, RZ, 0xc0, !PT ;  /* 0x0002000010ff7812 */ /* 0x000fe400078cc0ff */
[----:B------:R-:W-:-:S02]  /*7170*/  FSEL R176, R10, -INF , !P1 ;  /* 0xff8000000ab07808 */ /* 0x000fc40004800000 */
[----:B------:R-:W-:Y:S02]  /*7180*/  LOP3.LUT P1, RZ, R16, 0x8, RZ, 0xc0, !PT ;  /* 0x0000000810ff7812 */ /* 0x000fe4000782c0ff */
[----:B------:R-:W-:Y:S02]  /*7190*/  FMNMX.FTZ R9, R210, R14, !PT ;  /* 0x0000000ed2097209 */ /* 0x000fe40007810000 */
[----:B------:R-:W-:Y:S02]  /*71a0*/  ISETP.GT.AND P1, PT, R141, 0x10, !P1 ;  /* 0x000000108d00780c */ /* 0x000fe40004f24270 */
[----:B------:R-:W-:Y:S02]  /*71b0*/  FMNMX.FTZ R9, R206, R9, !PT ;  /* 0x00000009ce097209 */ /* 0x000fe40007810000 */
[----:B------:R-:W-:Y:S02]  /*71c0*/  ISETP.LT.OR P1, PT, R133, 0x11, P1 ;  /* 0x000000118500780c */ /* 0x000fe40000f21670 */
[----:B------:R-:W-:-:S02]  /*71d0*/  FMNMX.FTZ R9, R204, R9, !PT ;  /* 0x00000009cc097209 */ /* 0x000fc40007810000 */
[----:B------:R-:W-:Y:S02]  /*71e0*/  FSEL R178, R121, -INF , !P1 ;  /* 0xff80000079b27808 */ /* 0x000fe40004800000 */
[----:B------:R-:W-:Y:S02]  /*71f0*/  LOP3.LUT P1, RZ, R16, 0x10, RZ, 0xc0, !PT ;  /* 0x0000001010ff7812 */ /* 0x000fe4000782c0ff */
[----:B------:R-:W-:Y:S02]  /*7200*/  FMNMX.FTZ R9, R192, R9, !PT ;  /* 0x00000009c0097209 */ /* 0x000fe40007810000 */
[----:B------:R-:W-:Y:S02]  /*7210*/  ISETP.GT.AND P1, PT, R141, 0x11, !P1 ;  /* 0x000000118d00780c */ /* 0x000fe40004f24270 */
[----:B------:R-:W-:Y:S02]  /*7220*/  FMNMX.FTZ R9, R194, R9, !PT ;  /* 0x00000009c2097209 */ /* 0x000fe40007810000 */
[----:B------:R-:W-:-:S02]  /*7230*/  ISETP.LT.OR P1, PT, R133, 0x12, P1 ;  /* 0x000000128500780c */ /* 0x000fc40000f21670 */
[----:B------:R-:W-:Y:S02]  /*7240*/  FMNMX.FTZ R9, R196, R9, !PT ;  /* 0x00000009c4097209 */ /* 0x000fe40007810000 */
[----:B------:R-:W-:Y:S02]  /*7250*/  FSEL R180, R120, -INF , !P1 ;  /* 0xff80000078b47808 */ /* 0x000fe40004800000 */
        /* <DEDUP_REMOVED lines=24> */
[----:B------:R-:W-:Y:S02]  /*73e0*/  LOP3.LUT P1, RZ, R16, 0x4000, RZ, 0xc0, !PT ;  /* 0x0000400010ff7812 */ /* 0x000fe4000782c0ff */
[----:B------:R-:W-:Y:S02]  /*73f0*/  FMNMX.FTZ R9, R162, R9, !PT ;  /* 0x00000009a2097209 */ /* 0x000fe40007810000 */
[----:B------:R-:W-:Y:S02]  /*7400*/  ISETP.GT.AND P1, PT, R141, 0x28, !P1 ;  /* 0x000000288d00780c */ /* 0x000fe40004f24270 */
[----:B------:R-:W-:-:S02]  /*7410*/  FMNMX.FTZ R9, R166, R9, !PT ;  /* 0x00000009a6097209 */ /* 0x000fc40007810000 */
[----:B------:R-:W-:Y:S02]  /*7420*/  ISETP.LT.OR P1, PT, R133, 0x29, P1 ;  /* 0x000000298500780c */ /* 0x000fe40000f21670 */
[----:B------:R-:W-:Y:S02]  /*7430*/  FMNMX.FTZ R9, R152, R9, !PT ;  /* 0x0000000998097209 */ /* 0x000fe40007810000 */
[----:B------:R-:W-:Y:S02]  /*7440*/  FSEL R190, R126, -INF , !P1 ;  /* 0xff8000007ebe7808 */ /* 0x000fe40004800000 */
[----:B------:R-:W-:Y:S02]  /*7450*/  LOP3.LUT P1, RZ, R16, 0x2000, RZ, 0xc0, !PT ;  /* 0x0000200010ff7812 */ /* 0x000fe4000782c0ff */
[----:B------:R-:W-:Y:S02]  /*7460*/  FMNMX.FTZ R9, R150, R9, !PT ;  /* 0x0000000996097209 */ /* 0x000fe40007810000 */
[----:B------:R-:W-:-:S02]  /*7470*/  ISETP.GT.AND P1, PT, R141, 0x29, !P1 ;  /* 0x000000298d00780c */ /* 0x000fc40004f24270 */
[----:B------:R-:W-:Y:S02]  /*7480*/  FMNMX.FTZ R9, R148, R9, !PT ;  /* 0x0000000994097209 */ /* 0x000fe40007810000 */
[----:B------:R-:W-:Y:S02]  /*7490*/  ISETP.LT.OR P1, PT, R133, 0x2a, P1 ;  /* 0x0000002a8500780c */ /* 0x000fe40000f21670 */
[----:B------:R-:W-:Y:S02]  /*74a0*/  FMNMX.FTZ R9, R146, R9, !PT ;  /* 0x0000000992097209 */ /* 0x000fe40007810000 */
[----:B------:R-:W-:Y:S02]  /*74b0*/  FSEL R120, R127, -INF , !P1 ;  /* 0xff8000007f787808 */ /* 0x000fe40004800000 */
[----:B------:R-:W-:Y:S02]  /*74c0*/  LOP3.LUT P1, RZ, R16, 0x1000, RZ, 0xc0, !PT ;  /* 0x0000100010ff7812 */ /* 0x000fe4000782c0ff */
[----:B------:R-:W-:-:S02]  /*74d0*/  FMNMX.FTZ R9, R142, R9, !PT ;  /* 0x000000098e097209 */ /* 0x000fc40007810000 */
[----:B------:R-:W-:Y:S02]  /*74e0*/  ISETP.GT.AND P1, PT, R141, 0x30, !P1 ;  /* 0x000000308d00780c */ /* 0x000fe40004f24270 */
[----:B------:R-:W-:Y:S02]  /*74f0*/  FMNMX.FTZ R10, R144, R9, !PT ;  /* 0x00000009900a7209 */ /* 0x000fe40007810000 */
[----:B------:R-:W-:Y:S02]  /*7500*/  ISETP.LT.OR P1, PT, R133, 0x31, P1 ;  /* 0x000000318500780c */ /* 0x000fe40000f21670 */
[----:B------:R-:W-:Y:S01]  /*7510*/  LOP3.LUT P2, RZ, R16, 0x80, RZ, 0xc0, !PT ;  /* 0x0000008010ff7812 */ /* 0x000fe2000784c0ff */
[----:B------:R-:W0:Y:S01]  /*7520*/  SHFL.BFLY PT, R9, R10, 0x2, 0x1f ;  /* 0x0c401f000a097f89 */ /* 0x000e2200000e0000 */
[----:B------:R-:W-:Y:S02]  /*7530*/  FSEL R128, R128, -INF , !P1 ;  /* 0xff80000080807808 */ /* 0x000fe40004800000 */
[----:B------:R-:W-:-:S02]  /*7540*/  LOP3.LUT P1, RZ, R16, 0x800, RZ, 0xc0, !PT ;  /* 0x0000080010ff7812 */ /* 0x000fc4000782c0ff */
[----:B------:R-:W-:Y:S02]  /*7550*/  LOP3.LUT P6, RZ, R16, 0x40, RZ, 0xc0, !PT ;  /* 0x0000004010ff7812 */ /* 0x000fe400078cc0ff */
[C---:B------:R-:W-:Y:S02]  /*7560*/  ISETP.GT.AND P1, PT, R141.reuse, 0x31, !P1 ;  /* 0x000000318d00780c */ /* 0x040fe40004f24270 */
[----:B------:R-:W-:Y:S02]  /*7570*/  ISETP.GT.AND P3, PT, R141, 0x50, !P3 ;  /* 0x000000508d00780c */ /* 0x000fe40005f64270 */
[----:B------:R-:W-:Y:S02]  /*7580*/  ISETP.LT.OR P1, PT, R133, 0x32, P1 ;  /* 0x000000328500780c */ /* 0x000fe40000f21670 */
[----:B------:R-:W-:Y:S02]  /*7590*/  ISETP.GT.AND P4, PT, R141, 0x51, !P4 ;  /* 0x000000518d00780c */ /* 0x000fe40006784270 */
[----:B------:R-:W-:-:S02]  /*75a0*/  FSEL R122, R129, -INF , !P1 ;  /* 0xff800000817a7808 */ /* 0x000fc40004800000 */
[----:B------:R-:W-:Y:S02]  /*75b0*/  LOP3.LUT P1, RZ, R16, 0x400, RZ, 0xc0, !PT ;  /* 0x0000040010ff7812 */ /* 0x000fe4000782c0ff */
[----:B------:R-:W-:Y:S02]  /*75c0*/  ISETP.LT.OR P3, PT, R133, 0x51, P3 ;  /* 0x000000518500780c */ /* 0x000fe40001f61670 */
[C---:B------:R-:W-:Y:S02]  /*75d0*/  ISETP.GT.AND P1, PT, R141.reuse, 0x38, !P1 ;  /* 0x000000388d00780c */ /* 0x040fe40004f24270 */
[----:B------:R-:W-:Y:S02]  /*75e0*/  ISETP.GT.AND P5, PT, R141, 0x58, !P5 ;  /* 0x000000588d00780c */ /* 0x000fe40006fa4270 */
[----:B------:R-:W-:Y:S02]  /*75f0*/  ISETP.LT.OR P1, PT, R133, 0x39, P1 ;  /* 0x000000398500780c */ /* 0x000fe40000f21670 */
[----:B0-----:R-:W-:-:S02]  /*7600*/  FMNMX.FTZ R121, R10, R9, !PT ;  /* 0x000000090a797209 */ /* 0x001fc40007810000 */
[----:B------:R-:W-:Y:S01]  /*7610*/  FSEL R130, R130, -INF , !P1 ;  /* 0xff80000082827808 */ /* 0x000fe20004800000 */
[----:B------:R-:W0:Y:S01]  /*7620*/  LDC R9, c[0x0][0x988] ;  /* 0x00026200ff097b82 */ /* 0x000e220000000800 */
[----:B------:R-:W-:Y:S01]  /*7630*/  LOP3.LUT P1, RZ, R16, 0x200, RZ, 0xc0, !PT ;  /* 0x0000020010ff7812 */ /* 0x000fe2000782c0ff */
[----:B------:R-:W1:Y:S01]  /*7640*/  SHFL.BFLY PT, R8, R121, 0x1, 0x1f ;  /* 0x0c201f0079087f89 */ /* 0x000e6200000e0000 */
[----:B------:R-:W-:Y:S02]  /*7650*/  ISETP.LT.OR P4, PT, R133, 0x52, P4 ;  /* 0x000000528500780c */ /* 0x000fe40002781670 */
[----:B------:R-:W-:Y:S02]  /*7660*/  ISETP.GT.AND P1, PT, R141, 0x39, !P1 ;  /* 0x000000398d00780c */ /* 0x000fe40004f24270 */
[----:B------:R-:W-:Y:S02]  /*7670*/  FSEL R134, R134, -INF , !P3 ;  /* 0xff80000086867808 */ /* 0x000fe40005800000 */
[----:B------:R-:W-:-:S02]  /*7680*/  ISETP.LT.OR P1, PT, R133, 0x3a, P1 ;  /* 0x0000003a8500780c */ /* 0x000fc40000f21670 */
[----:B------:R-:W-:Y:S02]  /*7690*/  ISETP.LT.OR P5, PT, R133, 0x59, P5 ;  /* 0x000000598500780c */ /* 0x000fe40002fa1670 */
[----:B------:R-:W-:Y:S02]  /*76a0*/  FSEL R124, R131, -INF , !P1 ;  /* 0xff800000837c7808 */ /* 0x000fe40004800000 */
[----:B------:R-:W-:Y:S02]  /*76b0*/  LOP3.LUT P1, RZ, R16, 0x100, RZ, 0xc0, !PT ;  /* 0x0000010010ff7812 */ /* 0x000fe4000782c0ff */
[----:B------:R-:W-:Y:S02]  /*76c0*/  FSEL R136, R136, -INF , !P4 ;  /* 0xff80000088887808 */ /* 0x000fe40006000000 */
[----:B------:R-:W-:-:S04]  /*76d0*/  ISETP.GT.AND P1, PT, R141, 0x40, !P1 ;  /* 0x000000408d00780c */ /* 0x000fc80004f24270 */
[----:B------:R-:W-:Y:S02]  /*76e0*/  ISETP.LT.OR P1, PT, R133, 0x41, P1 ;  /* 0x000000418500780c */ /* 0x000fe40000f21670 */
[----:B-1----:R-:W-:Y:S02]  /*76f0*/  FMNMX.FTZ R8, R121, R8, !PT ;  /* 0x0000000879087209 */ /* 0x002fe40007810000 */
[----:B------:R-:W-:Y:S02]  /*7700*/  FSEL R126, R135, -INF , !P1 ;  /* 0xff800000877e7808 */ /* 0x000fe40004800000 */
[----:B------:R-:W-:Y:S01]  /*7710*/  ISETP.GT.AND P1, PT, R141, 0x41, !P2 ;  /* 0x000000418d00780c */ /* 0x000fe20005724270 */
[----:B0-----:R-:W-:Y:S01]  /*7720*/  FMUL.FTZ R129, R8, R9 ;  /* 0x0000000908817220 */ /* 0x001fe20000410000 */
[----:B------:R-:W-:Y:S02]  /*7730*/  LOP3.LUT P2, RZ, R16, 0x20, RZ, 0xc0, !PT ;  /* 0x0000002010ff7812 */ /* 0x000fe4000784c0ff */
[----:B------:R-:W-:-:S02]  /*7740*/  ISETP.LT.OR P1, PT, R133, 0x42, P1 ;  /* 0x000000428500780c */ /* 0x000fc40000f21670 */
[----:B------:R-:W-:Y:S02]  /*7750*/  ISETP.GT.AND P2, PT, R141, 0x49, !P2 ;  /* 0x000000498d00780c */ /* 0x000fe40005744270 */
[----:B------:R-:W-:Y:S02]  /*7760*/  FSEL R170, R137, -INF , !P1 ;  /* 0xff80000089aa7808 */ /* 0x000fe40004800000 */
[----:B------:R-:W-:Y:S02]  /*7770*/  ISETP.GT.AND P1, PT, R141, 0x48, !P6 ;  /* 0x000000488d00780c */ /* 0x000fe40007724270 */
[----:B------:R-:W-:Y:S02]  /*7780*/  LOP3.LUT P6, RZ, R16, 0x2, RZ, 0xc0, !PT ;  /* 0x0000000210ff7812 */ /* 0x000fe400078cc0ff */
[C---:B------:R-:W-:Y:S02]  /*7790*/  ISETP.LT.OR P1, PT, R133.reuse, 0x49, P1 ;  /* 0x000000498500780c */ /* 0x040fe40000f21670 */
[----:B------:R-:W-:-:S02]  /*77a0*/  ISETP.LT.OR P2, PT, R133, 0x4a, P2 ;  /* 0x0000004a8500780c */ /* 0x000fc40001741670 */
[----:B------:R-:W-:Y:S02]  /*77b0*/  FSEL R140, R140, -INF , !P1 ;  /* 0xff8000008c8c7808 */ /* 0x000fe40004800000 */
[----:B------:R-:W-:Y:S02]  /*77c0*/  ISETP.GT.AND P1, PT, R141, RZ, !P6 ;  /* 0x000000ff8d00720c */ /* 0x000fe40007724270 */
[----:B------:R-:W-:Y:S02]  /*77d0*/  LOP3.LUT P6, RZ, R16, 0x1, RZ, 0xc0, !PT ;  /* 0x0000000110ff7812 */ /* 0x000fe400078cc0ff */
[----:B------:R-:W-:Y:S02]  /*77e0*/  ISETP.LT.OR P1, PT, R133, 0x1, P1 ;  /* 0x000000018500780c */ /* 0x000fe40000f21670 */
[----:B------:R-:W-:Y:S02]  /*77f0*/  ISETP.GT.AND P6, PT, R141, 0x59, !P6 ;  /* 0x000000598d00780c */ /* 0x000fe400077c4270 */
[----:B------:R-:W-:-:S02]  /*7800*/  FSEL R208, R0, -INF , !P1 ;  /* 0xff80000000d07808 */ /* 0x000fc40004800000 */
[----:B------:R-:W-:Y:S02]  /*7810*/  FSETP.NEU.FTZ.AND P1, PT, R8, -INF , PT ;  /* 0xff8000000800780b */ /* 0x000fe40003f3d000 */
[----:B------:R-:W-:Y:S02]  /*7820*/  FMNMX.FTZ R21, R208, R15, !PT ;  /* 0x0000000fd0157209 */ /* 0x000fe40007810000 */
[----:B------:R-:W-:Y:S02]  /*7830*/  FSEL R129, R129, RZ, P1 ;  /* 0x000000ff81817208 */ /* 0x000fe40000800000 */
[----:B------:R-:W-:Y:S02]  /*7840*/  FMNMX.FTZ R121, R2, R21, !PT ;  /* 0x0000001502797209 */ /* 0x000fe40007810000 */
[----:B------:R-:W-:Y:S01]  /*7850*/  ISETP.LT.OR P6, PT, R133, 0x5a, P6 ;  /* 0x0000005a8500780c */ /* 0x000fe200037c1670 */
[--C-:B------:R-:W-:Y:S01]  /*7860*/  FFMA.FTZ R198, R198, R9, -R129.reuse ;  /* 0x00000009c6c67223 */ /* 0x100fe20000010881 */
[----:B------:R-:W-:Y:S01]  /*7870*/  FMNMX.FTZ R121, R172, R121, !PT ;  /* 0x00000079ac797209 */ /* 0x000fe20007810000 */
[-CC-:B------:R-:W-:Y:S01]  /*7880*/  FFMA.FTZ R0, R194, R9.reuse, -R129.reuse ;  /* 0x00000009c2007223 */ /* 0x180fe20000010881 */
[-CC-:B------:R-:W-:Y:S01]  /*7890*/  FFMA.FTZ R10, R168, R9.reuse, -R129.reuse ;  /* 0x00000009a80a7223 */ /* 0x180fe20000010881 */
[----:B------:R-:W-:Y:S01]  /*78a0*/  FSEL R168, R139, -INF , !P6 ;  /* 0xff8000008ba87808 */ /* 0x000fe20007000000 */
[--C-:B------:R-:W-:Y:S01]  /*78b0*/  FFMA.FTZ R210, R210, R9, -R129.reuse ;  /* 0x00000009d2d27223 */ /* 0x100fe20000010881 */
[----:B------:R-:W-:Y:S01]  /*78c0*/  FMNMX.FTZ R121, R176, R121, !PT ;  /* 0x00000079b0797209 */ /* 0x000fe20007810000 */
[--C-:B------:R-:W-:Y:S01]  /*78d0*/  FFMA.FTZ R206, R206, R9, -R129.reuse ;  /* 0x00000009cece7223 */ /* 0x100fe20000010881 */
[----:B------:R-:W-:Y:S01]  /*78e0*/  FSEL R145, R8, RZ, P1 ;  /* 0x000000ff08917208 */ /* 0x000fe20000800000 */
[----:B------:R-:W-:Y:S01]  /*78f0*/  MUFU.EX2 R21, R210 ;  /* 0x000000d200157308 */ /* 0x000fe20000000800 */
[----:B------:R-:W-:Y:S01]  /*7900*/  FMNMX.FTZ R121, R178, R121, !PT ;  /* 0x00000079b2797209 */ /* 0x000fe20007810000 */
[-CC-:B------:R-:W-:Y:S01]  /*7910*/  FFMA.FTZ R194, R196, R9.reuse, -R129.reuse ;  /* 0x00000009c4c27223 */ /* 0x180fe20000010881 */
[-CC-:B------:R-:W-:Y:S01]  /*7920*/  FFMA.FTZ R135, R158, R9.reuse, -R129.reuse ;  /* 0x000000099e877223 */ /* 0x180fe20000010881 */
[--C-:B------:R-:W-:Y:S01]  /*7930*/  FFMA.FTZ R204, R204, R9, -R129.reuse ;  /* 0x00000009cccc7223 */ /* 0x100fe20000010881 */
[----:B------:R-:W-:Y:S01]  /*7940*/  FMNMX.FTZ R123, R180, R121, !PT ;  /* 0x00000079b47b7209 */ /* 0x000fe20007810000 */
[-CC-:B------:R-:W-:Y:S01]  /*7950*/  FFMA.FTZ R192, R192, R9.reuse, -R129.reuse ;  /* 0x00000009c0c07223 */ /* 0x180fe20000010881 */
[--C-:B------:R-:W-:Y:S01]  /*7960*/  FFMA.FTZ R196, R200, R9, -R129.reuse ;  /* 0x00000009c8c47223 */ /* 0x100fe20000010881 */
[----:B------:R-:W-:Y:S01]  /*7970*/  MUFU.EX2 R206, R206 ;  /* 0x000000ce00ce7308 */ /* 0x000fe20000000800 */
[----:B------:R-:W-:Y:S01]  /*7980*/  FMNMX.FTZ R123, R182, R123, !PT ;  /* 0x0000007bb67b7209 */ /* 0x000fe20007810000 */
[-CC-:B------:R-:W-:Y:S01]  /*7990*/  FFMA.FTZ R202, R202, R9.reuse, -R129.reuse ;  /* 0x00000009caca7223 */ /* 0x180fe20000010881 */
[-CC-:B------:R-:W-:Y:S01]  /*79a0*/  FFMA.FTZ R137, R162, R9.reuse, -R129.reuse ;  /* 0x00000009a2897223 */ /* 0x180fe20000010881 */
[--C-:B------:R-:W-:Y:S01]  /*79b0*/  FFMA.FTZ R158, R166, R9, -R129.reuse ;  /* 0x00000009a69e7223 */ /* 0x100fe20000010881 */
[----:B------:R-:W-:Y:S01]  /*79c0*/  FMNMX.FTZ R123, R184, R123, !PT ;  /* 0x0000007bb87b7209 */ /* 0x000fe20007810000 */
[-CC-:B------:R-:W-:Y:S01]  /*79d0*/  FFMA.FTZ R150, R150, R9.reuse, -R129.reuse ;  /* 0x0000000996967223 */ /* 0x180fe20000010881 */
[-CC-:B------:R-:W-:Y:S01]  /*79e0*/  FFMA.FTZ R141, R148, R9.reuse, -R129.reuse ;  /* 0x00000009948d7223 */ /* 0x180fe20000010881 */
[--C-:B------:R-:W-:Y:S01]  /*79f0*/  FFMA.FTZ R146, R146, R9, -R129.reuse ;  /* 0x0000000992927223 */ /* 0x100fe20000010881 */
[----:B------:R-:W-:Y:S01]  /*7a00*/  FMNMX.FTZ R123, R186, R123, !PT ;  /* 0x0000007bba7b7209 */ /* 0x000fe20007810000 */
[----:B------:R-:W-:Y:S01]  /*7a10*/  FFMA.FTZ R142, R142, R9, -R129 ;  /* 0x000000098e8e7223 */ /* 0x000fe20000010881 */
[----:B------:R-:W-:Y:S02]  /*7a20*/  MUFU.EX2 R121, R204 ;  /* 0x000000cc00797308 */ /* 0x000fe40000000800 */
[----:B------:R-:W-:-:S04]  /*7a30*/  FMNMX.FTZ R125, R188, R123, !PT ;  /* 0x0000007bbc7d7209 */ /* 0x000fc80007810000 */
[----:B------:R-:W-:Y:S02]  /*7a40*/  FMNMX.FTZ R125, R190, R125, !PT ;  /* 0x0000007dbe7d7209 */ /* 0x000fe40007810000 */
[----:B------:R-:W-:Y:S02]  /*7a50*/  MUFU.EX2 R123, R0 ;  /* 0x00000000007b7308 */ /* 0x000fe40000000800 */
[----:B------:R-:W-:-:S04]  /*7a60*/  FMNMX.FTZ R125, R120, R125, !PT ;  /* 0x0000007d787d7209 */ /* 0x000fc80007810000 */
[----:B------:R-:W-:Y:S02]  /*7a70*/  FMNMX.FTZ R125, R128, R125, !PT ;  /* 0x0000007d807d7209 */ /* 0x000fe40007810000 */
[----:B------:R-:W-:Y:S02]  /*7a80*/  MUFU.EX2 R192, R192 ;  /* 0x000000c000c07308 */ /* 0x000fe40000000800 */
[----:B------:R-:W-:-:S04]  /*7a90*/  FMNMX.FTZ R127, R122, R125, !PT ;  /* 0x0000007d7a7f7209 */ /* 0x000fc80007810000 */
[----:B------:R-:W-:Y:S02]  /*7aa0*/  FMNMX.FTZ R127, R130, R127, !PT ;  /* 0x0000007f827f7209 */ /* 0x000fe40007810000 */
[----:B------:R0:W-:Y:S02]  /*7ab0*/  MUFU.EX2 R125, R198 ;  /* 0x000000c6007d7308 */ /* 0x0001e40000000800 */
[----:B------:R-:W-:-:S04]  /*7ac0*/  FMNMX.FTZ R127, R124, R127, !PT ;  /* 0x0000007f7c7f7209 */ /* 0x000fc80007810000 */
[----:B------:R-:W-:Y:S02]  /*7ad0*/  FMNMX.FTZ R127, R126, R127, !PT ;  /* 0x0000007f7e7f7209 */ /* 0x000fe40007810000 */
[----:B------:R-:W-:Y:S01]  /*7ae0*/  MUFU.EX2 R194, R194 ;  /* 0x000000c200c27308 */ /* 0x000fe20000000800 */
[----:B0-----:R-:W-:Y:S01]  /*7af0*/  FSEL R198, R132, -INF , !P2 ;  /* 0xff80000084c67808 */ /* 0x001fe20005000000 */
[--C-:B------:R-:W-:Y:S01]  /*7b00*/  FFMA.FTZ R132, R174, R9, -R129.reuse ;  /* 0x00000009ae847223 */ /* 0x100fe20000010881 */
[----:B------:R-:W-:Y:S02]  /*7b10*/  FMNMX.FTZ R131, R170, R127, !PT ;  /* 0x0000007faa837209 */ /* 0x000fe40007810000 */
[----:B------:R-:W-:Y:S01]  /*7b20*/  FSEL R174, R138, -INF , !P5 ;  /* 0xff8000008aae7808 */ /* 0x000fe20006800000 */
[----:B------:R-:W-:Y:S01]  /*7b30*/  FFMA.FTZ R138, R164, R9, -R129 ;  /* 0x00000009a48a7223 */ /* 0x000fe20000010881 */
[----:B------:R-:W-:Y:S01]  /*7b40*/  FMNMX.FTZ R131, R140, R131, !PT ;  /* 0x000000838c837209 */ /* 0x000fe20007810000 */
[----:B------:R-:W-:Y:S03]  /*7b50*/  MUFU.EX2 R196, R196 ;  /* 0x000000c400c47308 */ /* 0x000fe60000000800 */
[----:B------:R-:W-:-:S04]  /*7b60*/  FMNMX.FTZ R131, R198, R131, !PT ;  /* 0x00000083c6837209 */ /* 0x000fc80007810000 */
[----:B------:R-:W-:Y:S01]  /*7b70*/  FMNMX.FTZ R131, R134, R131, !PT ;  /* 0x0000008386837209 */ /* 0x000fe20007810000 */
[----:B------:R-:W-:Y:S03]  /*7b80*/  MUFU.EX2 R127, R202 ;  /* 0x000000ca007f7308 */ /* 0x000fe60000000800 */
[----:B------:R-:W-:-:S04]  /*7b90*/  FMNMX.FTZ R133, R136, R131, !PT ;  /* 0x0000008388857209 */ /* 0x000fc80007810000 */
[----:B------:R-:W-:Y:S01]  /*7ba0*/  FMNMX.FTZ R133, R174, R133, !PT ;  /* 0x00000085ae857209 */ /* 0x000fe20007810000 */
[----:B------:R0:W-:Y:S03]  /*7bb0*/  MUFU.EX2 R131, R10 ;  /* 0x0000000a00837308 */ /* 0x0001e60000000800 */
[----:B------:R-:W-:Y:S01]  /*7bc0*/  FMNMX.FTZ R0, R168, R133, !PT ;  /* 0x00000085a8007209 */ /* 0x000fe20007810000 */
[-CC-:B------:R-:W-:Y:S01]  /*7bd0*/  FFMA.FTZ R133, R154, R9.reuse, -R129.reuse ;  /* 0x000000099a857223 */ /* 0x180fe20000010881 */
[-CC-:B------:R-:W-:Y:S01]  /*7be0*/  FFMA.FTZ R154, R156, R9.reuse, -R129.reuse ;  /* 0x000000099c9a7223 */ /* 0x180fe20000010881 */
[--C-:B------:R-:W-:Y:S02]  /*7bf0*/  FFMA.FTZ R156, R160, R9, -R129.reuse ;  /* 0x00000009a09c7223 */ /* 0x100fe40000010881 */
[----:B------:R-:W0:Y:S01]  /*7c00*/  SHFL.BFLY PT, R139, R0, 0x2, 0x1f ;  /* 0x0c401f00008b7f89 */ /* 0x000e2200000e0000 */
[----:B------:R-:W-:Y:S08]  /*7c10*/  MUFU.EX2 R132, R132 ;  /* 0x0000008400847308 */ /* 0x000ff00000000800 */
[----:B------:R-:W-:Y:S08]  /*7c20*/  MUFU.EX2 R138, R138 ;  /* 0x0000008a008a7308 */ /* 0x000ff00000000800 */
[----:B------:R-:W-:Y:S01]  /*7c30*/  MUFU.EX2 R133, R133 ;  /* 0x0000008500857308 */ /* 0x000fe20000000800 */
[----:B0-----:R-:W-:Y:S01]  /*7c40*/  FMNMX.FTZ R10, R0, R139, !PT ;  /* 0x0000008b000a7209 */ /* 0x001fe20007810000 */
[----:B------:R-:W-:Y:S01]  /*7c50*/  FADD.FTZ R0, -R145, R14 ;  /* 0x0000000e91007221 */ /* 0x000fe20000010100 */
[-CC-:B------:R-:W-:Y:S01]  /*7c60*/  FFMA.FTZ R139, R152, R9.reuse, -R129.reuse ;  /* 0x00000009988b7223 */ /* 0x180fe20000010881 */
[----:B------:R-:W-:-:S04]  /*7c70*/  FFMA.FTZ R129, R144, R9, -R129 ;  /* 0x0000000990817223 */ /* 0x000fc80000010881 */
[----:B------:R-:W-:Y:S01]  /*7c80*/  MUFU.EX2 R154, R154 ;  /* 0x0000009a009a7308 */ /* 0x000fe20000000800 */
[----:B------:R-:W0:Y:S01]  /*7c90*/  SHFL.BFLY PT, R143, R10, 0x1, 0x1f ;  /* 0x0c201f000a8f7f89 */ /* 0x000e2200000e0000 */
[----:B------:R-:W-:-:S06]  /*7ca0*/  FMUL.FTZ R0, R0, R9 ;  /* 0x0000000900007220 */ /* 0x000fcc0000410000 */
[----:B------:R-:W1:Y:S08]  /*7cb0*/  MUFU.EX2 R0, R0 ;  /* 0x0000000000007308 */ /* 0x000e700000000800 */
        /* <DEDUP_REMOVED lines=8> */
[----:B------:R-:W-:Y:S01]  /*7d40*/  FSEL R2, R10, RZ, P1 ;  /* 0x000000ff0a027208 */ /* 0x000fe20000800000 */
[-CC-:B------:R-:W-:Y:S01]  /*7d50*/  FFMA.FTZ R189, R208, R9.reuse, -R143.reuse ;  /* 0x00000009d0bd7223 */ /* 0x180fe2000001088f */
[-CC-:B------:R-:W-:Y:S01]  /*7d60*/  FFMA.FTZ R191, R172, R9.reuse, -R143.reuse ;  /* 0x00000009acbf7223 */ /* 0x180fe2000001088f */
[-CC-:B------:R-:W-:Y:S01]  /*7d70*/  FFMA.FTZ R144, R176, R9.reuse, -R143.reuse ;  /* 0x00000009b0907223 */ /* 0x180fe2000001088f */
[-C--:B------:R-:W-:Y:S01]  /*7d80*/  FFMA.FTZ R185, R178, R9.reuse, -R143 ;  /* 0x00000009b2b97223 */ /* 0x080fe2000001088f */
[----:B------:R-:W-:Y:S01]  /*7d90*/  FADD.FTZ R2, -R2, R15 ;  /* 0x0000000f02027221 */ /* 0x000fe20000010100 */
[----:B------:R-:W-:Y:S01]  /*7da0*/  MUFU.EX2 R14, R14 ;  /* 0x0000000e000e7308 */ /* 0x000fe20000000800 */
[-C--:B------:R-:W-:Y:S01]  /*7db0*/  FFMA.FTZ R148, R180, R9.reuse, -R143 ;  /* 0x00000009b4947223 */ /* 0x080fe2000001088f */
[----:B-1----:R-:W-:Y:S01]  /*7dc0*/  FFMA.FTZ R15, R0, R6, R21 ;  /* 0x00000006000f7223 */ /* 0x002fe20000010015 */
[-C--:B------:R-:W-:Y:S01]  /*7dd0*/  FMUL.FTZ R2, R2, R9.reuse ;  /* 0x0000000902027220 */ /* 0x080fe20000410000 */
[-CC-:B------:R-:W-:Y:S01]  /*7de0*/  FFMA.FTZ R187, R182, R9.reuse, -R143.reuse ;  /* 0x00000009b6bb7223 */ /* 0x180fe2000001088f */
[-C--:B------:R-:W-:Y:S01]  /*7df0*/  FFMA.FTZ R177, R128, R9.reuse, -R143 ;  /* 0x0000000980b17223 */ /* 0x080fe2000001088f */
[----:B------:R-:W-:Y:S01]  /*7e00*/  FADD.FTZ R6, R206, R15 ;  /* 0x0000000fce067221 */ /* 0x000fe20000010000 */
        /* <DEDUP_REMOVED lines=18> */
[----:B------:R-:W-:-:S07]  /*7f30*/  FFMA.FTZ R143, R168, R9, -R143 ;  /* 0x00000009a88f7223 */ /* 0x000fce000001088f */
[----:B------:R-:W2:Y:S01]  /*7f40*/  MUFU.EX2 R144, R144 ;  /* 0x0000009000907308 */ /* 0x000ea20000000800 */
[----:B0-----:R-:W-:-:S04]  /*7f50*/  FFMA.FTZ R3, R2, R3, R189 ;  /* 0x0000000302037223 */ /* 0x001fc800000100bd */
[----:B------:R-:W-:Y:S01]  /*7f60*/  FADD.FTZ R128, R14, R3 ;  /* 0x000000030e807221 */ /* 0x000fe20000010000 */
[----:B------:R-:W-:Y:S02]  /*7f70*/  FADD.FTZ R3, R121, R6 ;  /* 0x0000000679037221 */ /* 0x000fe40000010000 */
        /* <DEDUP_REMOVED lines=72> */
.L_x_4286:
        /* <DEDUP_REMOVED lines=34> */
[----:B------:R-:W-:Y:S06]  /*8620*/  @P1 BRA `(.L_x_4287) ;  /* 0xffffffc800241947 */ /* 0x000fec000383ffff */
.L_x_4268:
[----:B------:R-:W-:Y:S01]  /*8630*/  R2UR UR5, R18 ;  /* 0x00000000120572ca */ /* 0x000fe200000e0000 */
[----:B------:R-:W0:Y:S01]  /*8640*/  LDC R14, c[0x0][0x2f0] ;  /* 0x0000bc00ff0e7b82 */ /* 0x000e220000000800 */
[----:B------:R-:W-:Y:S01]  /*8650*/  R2UR UR6, R19 ;  /* 0x00000000130672ca */ /* 0x000fe200000e0000 */
[----:B------:R-:W-:-:S10]  /*8660*/  UIADD3 UR10, -UR10, 0x1, URZ ;  /* 0x000000010a0a7890 */ /* 0x000fd4000fffe13f */
[----:B------:R-:W-:Y:S01]  /*8670*/  UISETP.NE.AND UP0, UPT, UR5, URZ, UPT ;  /* 0x0000003f0500728c */ /* 0x000fe2000bf05270 */
[----:B------:R-:W1:Y:S01]  /*8680*/  S2UR UR5, SR_CTAID.X ;  /* 0x00000000000579c3 */ /* 0x000e620000002500 */
[----:B------:R-:W-:-:S04]  /*8690*/  UISETP.NE.AND UP1, UPT, UR6, URZ, UPT ;  /* 0x0000003f0600728c */ /* 0x000fc8000bf25270 */
[----:B------:R-:W-:Y:S01]  /*86a0*/  PLOP3.LUT P1, PT, PT, PT, UP0, 0x40, 0x0 ;  /* 0x000000000000781c */ /* 0x000fe20003f2e808 */
[----:B0-----:R-:W-:-:S06]  /*86b0*/  IMAD R14, R17, R14, UR10 ;  /* 0x0000000a110e7e24 */ /* 0x001fcc000f8e020e */
[----:B------:R-:W-:Y:S01]  /*86c0*/  @UP1 ULDC UR10, c[0x0][0x44c] ;  /* 0x00011300000a1ab9 */ /* 0x000fe20000000800 */
[----:B------:R-:W-:Y:S01]  /*86d0*/  @UP1 ULDC UR14, c[0x0][0x450] ;  /* 0x00011400000e1ab9 */ /* 0x000fe20000000800 */
[----:B------:R-:W-:Y:S01]  /*86e0*/  R2UR UR6, R14 ;  /* 0x000000000e0672ca */ /* 0x000fe200000e0000 */
[----:B-1----:R-:W-:-:S04]  /*86f0*/  ULEA UR5, UR5, 0x7f, 0x7 ;  /* 0x0000007f05057891 */ /* 0x002fc8000f8e383f */
[----:B------:R-:W-:-:S04]  /*8700*/  UIMAD.WIDE.U32 UR10, UR5, UR10, URZ ;  /* 0x0000000a050a72a5 */ /* 0x000fc8000f8e003f */
[----:B------:R-:W-:-:S04]  /*8710*/  @UP1 USHF.R.U32.HI UR5, URZ, UR14, UR11 ;  /* 0x0000000e3f051299 */ /* 0x000fc8000801160b */
[----:B------:R-:W-:-:S03]  /*8720*/  UIADD3 UR5, UR6, UR5, URZ ;  /* 0x0000000506057290 */ /* 0x000fc6000fffe03f */
[----:B------:R-:W-:Y:S02]  /*8730*/  ULDC UR6, c[0x0][0x9dc] ;  /* 0x0002770000067ab9 */ /* 0x000fe40000000800 */
        /* <DEDUP_REMOVED lines=13> */
.L_x_4289:
[----:B------:R-:W-:Y:S02]  /*8810*/  ULDC UR14, c[0x0][0x9e4] ;  /* 0x00027900000e7ab9 */ /* 0x000fe40000000800 */
[----:B------:R-:W-:-:S11]  /*8820*/  UISETP.NE.AND UP0, UPT, UR14, 0x1, UPT ;  /* 0x000000010e00788c */ /* 0x000fd6000bf05270 */
[----:B------:R-:W-:Y:S02]  /*8830*/  @UP0 ULDC.64 UR18, c[0x0][0x9e8] ;  /* 0x00027a0000120ab9 */ /* 0x000fe40000000a00 */
[----:B------:R-:W-:-:S04]  /*8840*/  UIMAD.WIDE.U32 UR10, UR5, UR18, URZ ;  /* 0x00000012050a72a5 */ /* 0x000fc8000f8e003f */
[----:B------:R-:W-:-:S12]  /*8850*/  @UP0 USHF.R.U32.HI UR5, URZ, UR19, UR11 ;  /* 0x000000133f050299 */ /* 0x000fd8000801160b */
.L_x_4290:
[----:B------:R-:W-:-:S04]  /*8860*/  UIMAD UR5, UR5, UR14, URZ ;  /* 0x0000000e050572a4 */ /* 0x000fc8000f8e023f */
[----:B------:R-:W-:-:S04]  /*8870*/  UISETP.LT.AND UP0, UPT, UR6, UR5, UPT ;  /* 0x000000050600728c */ /* 0x000fc8000bf01270 */
[----:B------:R-:W-:-:S12]  /*8880*/  USEL UR6, UR6, UR5, !UP0 ;  /* 0x0000000506067287 */ /* 0x000fd8000c000000 */
.L_x_4288:
[----:B------:R-:W-:Y:S01]  /*8890*/  UIADD3 UR10, UR6, 0x5f, URZ ;  /* 0x0000005f060a7890 */ /* 0x000fe2000fffe03f */
[----:B------:R-:W-:-:S03]  /*88a0*/  R2UR UR14, R22 ;  /* 0x00000000160e72ca */ /* 0x000fc600000e0000 */
[----:B------:R-:W-:-:S04]  /*88b0*/  UIMAD.WIDE UR10, UR10, 0x2aaaaaab, URZ ;  /* 0x2aaaaaab0a0a78a5 */ /* 0x000fc8000f8e023f */
[----:B------:R-:W-:-:S04]  /*88c0*/  USHF.R.U32.HI UR5, URZ, 0x1f, UR11 ;  /* 0x0000001f3f057899 */ /* 0x000fc8000801160b */
[----:B------:R-:W-:-:S04]  /*88d0*/  ULEA.HI.SX32 UR5, UR11, UR5, 0x1c ;  /* 0x000000050b057291 */ /* 0x000fc8000f8fe23f */
        /* <DEDUP_REMOVED lines=8> */
[----:B------:R-:W-:Y:S01]  /*8960*/  IMAD.MOV.U32 R14, RZ, RZ, R20 ;  /* 0x000000ffff0e7224 */ /* 0x000fe200078e0014 */
[----:B------:R-:W-:-:S06]  /*8970*/  ULDC UR6, c[0x0][0x9d8] ;  /* 0x0002760000067ab9 */ /* 0x000fcc0000000800 */
.L_x_4302:
[----:B------:R-:W-:-:S04]  /*8980*/  UIADD3 UR4, UR38, 0x1, URZ ;  /* 0x0000000126047890 */ /* 0x000fc8000fffe03f */
[----:B------:R-:W-:-:S04]  /*8990*/  UISETP.NE.AND UP0, UPT, UR4, 0x2, UPT ;  /* 0x000000020400788c */ /* 0x000fc8000bf05270 */
[----:B------:R-:W-:Y:S02]  /*89a0*/  USEL UR7, URZ, 0x1, UP0 ;  /* 0x000000013f077887 */ /* 0x000fe40008000000 */
[----:B------:R-:W-:Y:S02]  /*89b0*/  USEL UR4, UR4, URZ, UP0 ;  /* 0x0000003f04047287 */ /* 0x000fe40008000000 */
[----:B------:R-:W-:Y:S01]  /*89c0*/  ULOP3.LUT UR7, UR60, UR7, URZ, 0x3c, !UPT ;  /* 0x000000073c077292 */ /* 0x000fe2000f8e3c3f */
[----:B------:R-:W-:Y:S11]  /*89d0*/  @!P0 BRA `(.L_x_4292) ;  /* 0x0000000000048947 */ /* 0x000ff60003800000 */
[----:B------:R-:W-:Y:S01]  /*89e0*/  BPT.TRAP 0x1 ;  /* 0x000000040000795c */ /* 0x000fe20000300000 */
.L_x_4292:
[----:B------:R-:W-:Y:S01]  /*89f0*/  ULEA UR5, UR4, UR39, 0x3 ;  /* 0x0000002704057291 */ /* 0x000fe2000f8e183f */
[----:B------:R-:W-:-:S04]  /*8a00*/  MOV R8, UR7 ;  /* 0x0000000700087c02 */ /* 0x000fc80008000f00 */
[----:B------:R-:W-:-:S04]  /*8a10*/  SHF.L.U32 R8, R8, 0x1f, RZ ;  /* 0x0000001f08087819 */ /* 0x000fc800000006ff */
[----:B------:R0:W1:Y:S01]  /*8a20*/  SYNCS.PHASECHK.TRANS64.TRYWAIT P1, [UR5+0x30830], R8 ;  /* 0x03083008ff0075a7 */ /* 0x0000620008020145 */
[----:B------:R-:W-:Y:S05]  /*8a30*/  @!P0 BRA `(.L_x_4293) ;  /* 0x0000000000048947 */ /* 0x000fea0003800000 */
[----:B------:R-:W-:Y:S01]  /*8a40*/  BPT.TRAP 0x1 ;  /* 0x000000040000795c */ /* 0x000fe20000300000 */
.L_x_4293:
[----:B-1----:R-:W-:Y:S05]  /*8a50*/  @P1 BRA `(.L_x_4294) ;  /* 0x0000000000081947 */ /* 0x002fea0003800000 */
[----:B------:R-:W1:Y:S02]  /*8a60*/  SYNCS.PHASECHK.TRANS64.TRYWAIT P1, [UR5+0x30830], R8 ;  /* 0x03083008ff0075a7 */ /* 0x000e640008020145 */
[----:B-1----:R-:W-:Y:S05]  /*8a70*/  @!P1 BRA `(.L_x_4295) ;  /* 0x000000cc00249947 */ /* 0x002fea0003800000 */
.L_x_4294:
        /* <DEDUP_REMOVED lines=162> */
.L_x_4296:
[----:B------:R-:W-:Y:S01]  /*94a0*/  ULEA UR5, UR38, UR39, 0x3 ;  /* 0x0000002726057291 */ /* 0x000fe2000f8e183f */
[----:B------:R-:W-:-:S05]  /*94b0*/  IMAD.U32 R0, RZ, RZ, UR60 ;  /* 0x0000003cff007e24 */ /* 0x000fca000f8e00ff */
[----:B------:R-:W-:-:S04]  /*94c0*/  SHF.L.U32 R0, R0, 0x1f, RZ ;  /* 0x0000001f00007819 */ /* 0x000fc800000006ff */
[----:B------:R2:W3:Y:S01]  /*94d0*/  SYNCS.PHASECHK.TRANS64.TRYWAIT P1, [UR5+0x30850], R0 ;  /* 0x03085000ff0075a7 */ /* 0x0004e20008020145 */
[----:B------:R-:W-:Y:S05]  /*94e0*/  @!P0 BRA `(.L_x_4297) ;  /* 0x0000000000048947 */ /* 0x000fea0003800000 */
[----:B------:R-:W-:Y:S01]  /*94f0*/  BPT.TRAP 0x1 ;  /* 0x000000040000795c */ /* 0x000fe20000300000 */
.L_x_4297:
[----:B---3--:R-:W-:Y:S05]  /*9500*/  @P1 BRA `(.L_x_4298) ;  /* 0x0000000000081947 */ /* 0x008fea0003800000 */
[----:B------:R-:W3:Y:S02]  /*9510*/  SYNCS.PHASECHK.TRANS64.TRYWAIT P1, [UR5+0x30850], R0 ;  /* 0x03085000ff0075a7 */ /* 0x000ee40008020145 */
[----:B---3--:R-:W-:Y:S05]  /*9520*/  @!P1 BRA `(.L_x_4299) ;  /* 0x000000c000909947 */ /* 0x008fea0003800000 */
.L_x_4298:
        /* <DEDUP_REMOVED lines=37> */
.L_x_4300:
        /* <DEDUP_REMOVED lines=39> */
[----:B----4-:R-:W-:Y:S01]  /*99f0*/  FMNMX.FTZ R121, R20, R21, !PT ;  /* 0x0000001514797209 */ /* 0x010fe20007810000 */
        /* <DEDUP_REMOVED lines=20> */
[----:B------:R-:W3:Y:S01]  /*9b40*/  S2UR UR11, SR_CgaCtaId ;  /* 0x00000000000b79c3 */ /* 0x000ee20000008800 */
[----:B------:R-:W-:Y:S01]  /*9b50*/  ULEA UR10, UR4, UR39, 0x3 ;  /* 0x00000027040a7291 */ /* 0x000fe2000f8e183f */
[----:B------:R-:W5:Y:S01]  /*9b60*/  MUFU.TANH R176, R176 ;  /* 0x000000b000b07308 */ /* 0x000f620000002400 */
[----:B----4-:R-:W-:-:S02]  /*9b70*/  FMNMX.FTZ R9, R174, R9, !PT ;  /* 0x00000009ae097209 */ /* 0x010fc40007810000 */
[----:B------:R-:W-:-:S05]  /*9b80*/  UIADD3 UR10, UR10, 0x30840, URZ ;  /* 0x000308400a0a7890 */ /* 0x000fca000fffe03f */
[----:B------:R-:W4:Y:S01]  /*9b90*/  MUFU.TANH R124, R124 ;  /* 0x0000007c007c7308 */ /* 0x000f220000002400 */
[----:B-1----:R-:W-:-:S07]  /*9ba0*/  FMNMX.FTZ R121, R122, R121, !PT ;  /* 0x000000797a797209 */ /* 0x002fce0007810000 */
[----:B------:R-:W1:Y:S01]  /*9bb0*/  MUFU.TANH R178, R178 ;  /* 0x000000b200b27308 */ /* 0x000e620000002400 */
[----:B-----5:R-:W-:Y:S01]  /*9bc0*/  FMNMX.FTZ R9, R176, R9, !PT ;  /* 0x00000009b0097209 */ /* 0x020fe20007810000 */
[----:B---3--:R-:W-:-:S06]  /*9bd0*/  UPRMT UR10, UR11, 0x654, UR10 ;  /* 0x000006540b0a7896 */ /* 0x008fcc000800000a */
[----:B------:R-:W3:Y:S01]  /*9be0*/  MUFU.TANH R126, R126 ;  /* 0x0000007e007e7308 */ /* 0x000ee20000002400 */
[----:B----4-:R-:W-:Y:S02]  /*9bf0*/  FMNMX.FTZ R121, R124, R121, !PT ;  /* 0x000000797c797209 */ /* 0x010fe40007810000 */
[----:B------:R-:W-:Y:S05]  /*9c00*/  SYNCS.ARRIVE.TRANS64.RED.A1T0 RZ, [UR10], RZ ;  /* 0x000000ffffff79a7 */ /* 0x000fea000810040a */
[----:B------:R-:W4:Y:S01]  /*9c10*/  MUFU.TANH R180, R180 ;  /* 0x000000b400b47308 */ /* 0x000f220000002400 */
[----:B-1----:R-:W-:-:S07]  /*9c20*/  FMNMX.FTZ R9, R178, R9, !PT ;  /* 0x00000009b2097209 */ /* 0x002fce0007810000 */
[----:B------:R-:W1:Y:S01]  /*9c30*/  MUFU.TANH R128, R128 ;  /* 0x0000008000807308 */ /* 0x000e620000002400 */
[----:B---3--:R-:W-:-:S07]  /*9c40*/  FMNMX.FTZ R121, R126, R121, !PT ;  /* 0x000000797e797209 */ /* 0x008fce0007810000 */
[----:B------:R-:W3:Y:S01]  /*9c50*/  MUFU.TANH R182, R182 ;  /* 0x000000b600b67308 */ /* 0x000ee20000002400 */
[----:B----4-:R-:W-:-:S07]  /*9c60*/  FMNMX.FTZ R9, R180, R9, !PT ;  /* 0x00000009b4097209 */ /* 0x010fce0007810000 */
        /* <DEDUP_REMOVED lines=62> */
[----:B------:R-:W2:Y:S01]  /*a050*/  MUFU.TANH R214, R214 ;  /* 0x000000d600d67308 */ /* 0x000ea20000002400 */
[----:B---3--:R-:W-:-:S07]  /*a060*/  FMNMX.FTZ R9, R212, R9, !PT ;  /* 0x00000009d4097209 */ /* 0x008fce0007810000 */
[----:B------:R-:W1:Y:S01]  /*a070*/  MUFU.TANH R162, R162 ;  /* 0x000000a200a27308 */ /* 0x000e620000002400 */
[----:B----4-:R-:W-:-:S07]  /*a080*/  FMNMX.FTZ R121, R160, R121, !PT ;  /* 0x00000079a0797209 */ /* 0x010fce0007810000 */
[----:B------:R-:W3:Y:S01]  /*a090*/  MUFU.TANH R164, R164 ;  /* 0x000000a400a47308 */ /* 0x000ee20000002400 */
[----:B--2---:R-:W-:-:S05]  /*a0a0*/  FMNMX.FTZ R0, R214, R9, !PT ;  /* 0x00000009d6007209 */ /* 0x004fca0007810000 */
[----:B------:R-:W2:Y:S01]  /*a0b0*/  SHFL.BFLY PT, R9, R0, 0x2, 0x1f ;  /* 0x0c401f0000097f89 */ /* 0x000ea200000e0000 */
[----:B-1----:R-:W-:-:S04]  /*a0c0*/  FMNMX.FTZ R121, R162, R121, !PT ;  /* 0x00000079a2797209 */ /* 0x002fc80007810000 */
[----:B---3--:R-:W-:-:S05]  /*a0d0*/  FMNMX.FTZ R121, R164, R121, !PT ;  /* 0x00000079a4797209 */ /* 0x008fca0007810000 */
[----:B0-----:R-:W0:Y:S01]  /*a0e0*/  SHFL.BFLY PT, R8, R121, 0x2, 0x1f ;  /* 0x0c401f0079087f89 */ /* 0x001e2200000e0000 */
[----:B--2---:R-:W-:Y:S02]  /*a0f0*/  FMNMX.FTZ R2, R0, R9, !PT ;  /* 0x0000000900027209 */ /* 0x004fe40007810000 */
[----:B------:R-:W1:Y:S03]  /*a100*/  LDC R9, c[0x0][0x988] ;  /* 0x00026200ff097b82 */ /* 0x000e660000000800 */
[----:B------:R-:W2:Y:S01]  /*a110*/  SHFL.BFLY PT, R123, R2, 0x1, 0x1f ;  /* 0x0c201f00027b7f89 */ /* 0x000ea200000e0000 */
[----:B0-----:R-:W-:-:S05]  /*a120*/  FMNMX.FTZ R125, R121, R8, !PT ;  /* 0x00000008797d7209 */ /* 0x001fca0007810000 */
[----:B------:R-:W0:Y:S01]  /*a130*/  SHFL.BFLY PT, R10, R125, 0x1, 0x1f ;  /* 0x0c201f007d0a7f89 */ /* 0x000e2200000e0000 */
[----:B--2---:R-:W-:-:S05]  /*a140*/  FMNMX.FTZ R8, R2, R123, !PT ;  /* 0x0000007b02087209 */ /* 0x004fca0007810000 */
[C---:B------:R-:W-:Y:S01]  /*a150*/  FADD.FTZ R166, -R8.reuse, R15 ;  /* 0x0000000f08a67221 */ /* 0x040fe20000010100 */
[----:B-1----:R-:W-:-:S03]  /*a160*/  FMUL.FTZ R141, R8, R9 ;  /* 0x00000009088d7220 */ /* 0x002fc60000410000 */
[-C--:B------:R-:W-:Y:S01]  /*a170*/  FMUL.FTZ R123, R166, R9.reuse ;  /* 0x00000009a67b7220 */ /* 0x080fe20000410000 */
[-CC-:B------:R-:W-:Y:S01]  /*a180*/  FFMA.FTZ R15, R168, R9.reuse, -R141.reuse ;  /* 0x00000009a80f7223 */ /* 0x180fe2000001088d */
[-CC-:B------:R-:W-:Y:S01]  /*a190*/  FFMA.FTZ R121, R176, R9.reuse, -R141.reuse ;  /* 0x00000009b0797223 */ /* 0x180fe2000001088d */
[-CC-:B------:R-:W-:Y:S01]  /*a1a0*/  FFMA.FTZ R168, R174, R9.reuse, -R141.reuse ;  /* 0x00000009aea87223 */ /* 0x180fe2000001088d */
[----:B------:R1:W-:Y:S01]  /*a1b0*/  MUFU.EX2 R0, R123 ;  /* 0x0000007b00007308 */ /* 0x0003e20000000800 */
[-CC-:B------:R-:W-:Y:S01]  /*a1c0*/  FFMA.FTZ R176, R192, R9.reuse, -R141.reuse ;  /* 0x00000009c0b07223 */ /* 0x180fe2000001088d */
[-CC-:B------:R-:W-:Y:S01]  /*a1d0*/  FFMA.FTZ R129, R194, R9.reuse, -R141.reuse ;  /* 0x00000009c2817223 */ /* 0x180fe2000001088d */
[----:B0-----:R-:W-:Y:S01]  /*a1e0*/  FMNMX.FTZ R10, R125, R10, !PT ;  /* 0x0000000a7d0a7209 */ /* 0x001fe20007810000 */
[-CC-:B------:R-:W-:Y:S01]  /*a1f0*/  FFMA.FTZ R125, R186, R9.reuse, -R141.reuse ;  /* 0x00000009ba7d7223 */ /* 0x180fe2000001088d */
[-CC-:B------:R-:W-:Y:S01]  /*a200*/  FFMA.FTZ R131, R198, R9.reuse, -R141.reuse ;  /* 0x00000009c6837223 */ /* 0x180fe2000001088d */
[-CC-:B------:R-:W-:Y:S01]  /*a210*/  FFMA.FTZ R133, R200, R9.reuse, -R141.reuse ;  /* 0x00000009c8857223 */ /* 0x180fe2000001088d */
[-C--:B------:R-:W-:Y:S01]  /*a220*/  FFMA.FTZ R174, R202, R9.reuse, -R141 ;  /* 0x00000009caae7223 */ /* 0x080fe2000001088d */
[----:B------:R-:W-:Y:S01]  /*a230*/  FADD.FTZ R166, -R10, R21 ;  /* 0x000000150aa67221 */ /* 0x000fe20000010100 */
[-CC-:B------:R-:W-:Y:S01]  /*a240*/  FFMA.FTZ R21, R172, R9.reuse, -R141.reuse ;  /* 0x00000009ac157223 */ /* 0x180fe2000001088d */
[-CC-:B-1----:R-:W-:Y:S01]  /*a250*/  FFMA.FTZ R123, R180, R9.reuse, -R141.reuse ;  /* 0x00000009b47b7223 */ /* 0x182fe2000001088d */
[-CC-:B------:R-:W-:Y:S01]  /*a260*/  FFMA.FTZ R172, R182, R9.reuse, -R141.reuse ;  /* 0x00000009b6ac7223 */ /* 0x180fe2000001088d */
        /* <DEDUP_REMOVED lines=13> */
[-C--:B0-----:R-:W-:Y:S01]  /*a340*/  FFMA.FTZ R127, R190, R9.reuse, -R141 ;  /* 0x00000009be7f7223 */ /* 0x081fe2000001088d */
[-C--:B------:R-:W-:Y:S01]  /*a350*/  FMUL.FTZ R141, R10, R9.reuse ;  /* 0x000000090a8d7220 */ /* 0x080fe20000410000 */
[----:B------:R-:W0:Y:S03]  /*a360*/  MUFU.EX2 R15, R15 ;  /* 0x0000000f000f7308 */ /* 0x000e260000000800 */
        /* <DEDUP_REMOVED lines=13> */
[----:B------:R-:W2:Y:S01]  /*a440*/  MUFU.EX2 R189, R189 ;  /* 0x000000bd00bd7308 */ /* 0x000ea20000000800 */
[----:B0-----:R-:W-:Y:S01]  /*a450*/  FFMA.FTZ R143, R0, R6, R15 ;  /* 0x00000006008f7223 */ /* 0x001fe2000001000f */
[-CC-:B------:R-:W-:Y:S01]  /*a460*/  FFMA.FTZ R177, R142, R9.reuse, -R141.reuse ;  /* 0x000000098eb17223 */ /* 0x180fe2000001088d */
[-CC-:B------:R-:W-:Y:S01]  /*a470*/  FFMA.FTZ R130, R144, R9.reuse, -R141.reuse ;  /* 0x0000000990827223 */ /* 0x180fe2000001088d */
[-CC-:B------:R-:W-:Y:S01]  /*a480*/  FFMA.FTZ R179, R146, R9.reuse, -R141.reuse ;  /* 0x0000000992b37223 */ /* 0x180fe2000001088d */
[-CC-:B------:R-:W-:Y:S01]  /*a490*/  FFMA.FTZ R132, R148, R9.reuse, -R141.reuse ;  /* 0x0000000994847223 */ /* 0x180fe2000001088d */
[-CC-:B------:R-:W-:Y:S01]  /*a4a0*/  FFMA.FTZ R173, R150, R9.reuse, -R141.reuse ;  /* 0x0000000996ad7223 */ /* 0x180fe2000001088d */
[-C--:B------:R-:W-:Y:S01]  /*a4b0*/  FFMA.FTZ R154, R154, R9.reuse, -R141 ;  /* 0x000000099a9a7223 */ /* 0x080fe2000001088d */
[----:B------:R-:W0:Y:S01]  /*a4c0*/  MUFU.EX2 R20, R20 ;  /* 0x0000001400147308 */ /* 0x000e220000000800 */
[----:B-1----:R-:W-:Y:S01]  /*a4d0*/  FADD.FTZ R6, R166, R143 ;  /* 0x0000008fa6067221 */ /* 0x002fe20000010000 */
[-CC-:B------:R-:W-:Y:S01]  /*a4e0*/  FFMA.FTZ R156, R156, R9.reuse, -R141.reuse ;  /* 0x000000099c9c7223 */ /* 0x180fe2000001088d */
[-CC-:B------:R-:W-:Y:S01]  /*a4f0*/  FFMA.FTZ R158, R158, R9.reuse, -R141.reuse ;  /* 0x000000099e9e7223 */ /* 0x180fe2000001088d */
[-CC-:B------:R-:W-:Y:S01]  /*a500*/  FFMA.FTZ R160, R160, R9.reuse, -R141.reuse ;  /* 0x00000009a0a07223 */ /* 0x180fe2000001088d */
[----:B------:R-:W-:-:S03]  /*a510*/  FFMA.FTZ R162, R162, R9, -R141 ;  /* 0x00000009a2a27223 */ /* 0x000fc6000001088d */
[----:B------:R-:W1:Y:S01]  /*a520*/  MUFU.EX2 R21, R21 ;  /* 0x0000001500157308 */ /* 0x000e620000000800 */
[----:B--2---:R-:W-:-:S07]  /*a530*/  FFMA.FTZ R3, R2, R3, R189 ;  /* 0x0000000302037223 */ /* 0x004fce00000100bd */
        /* <DEDUP_REMOVED lines=14> */
[-CC-:B------:R-:W-:Y:S01]  /*a620*/  FFMA.FTZ R134, R152, R9.reuse, -R141.reuse ;  /* 0x0000000998867223 */ /* 0x180fe2000001088d */
[----:B------:R-:W-:-:S05]  /*a630*/  FFMA.FTZ R141, R164, R9, -R141 ;  /* 0x00000009a48d7223 */ /* 0x000fca000001088d */
        /* <DEDUP_REMOVED lines=76> */
.L_x_4301:
[----:B------:R-:W0:Y:S01]  /*ab00*/  S2UR UR10, SR_CgaCtaId ;  /* 0x00000000000a79c3 */ /* 0x000e220000008800 */
[----:B------:R-:W-:Y:S01]  /*ab10*/  UIADD3 UR5, UR5, 0x30860, URZ ;  /* 0x0003086005057890 */ /* 0x000fe2000fffe03f */
[----:B------:R-:W-:Y:S01]  /*ab20*/  ISETP.GT.AND P1, PT, R14, UR61, PT ;  /* 0x0000003d0e007c0c */ /* 0x000fe2000bf24270 */
[----:B------:R-:W-:Y:S01]  /*ab30*/  UMOV UR60, UR7 ;  /* 0x00000007003c7c82 */ /* 0x000fe20008000000 */
        /* <DEDUP_REMOVED lines=31> */
[----:B------:R-:W-:-:S07]  /*ad30*/  IMAD.MOV.U32 R20, RZ, RZ, R14 ;  /* 0x000000ffff147224 */ /* 0x000fce00078e000e */
.L_x_4291:
[----:B------:R-:W-:-:S13]  /*ad40*/  R2UR UR5, R22 ;  /* 0x00000000160572ca */ /* 0x000fda00000e0000 */
[----:B------:R-:W-:-:S13]  /*ad50*/  ISETP.GE.AND P1, PT, R20, UR5, PT ;  /* 0x0000000514007c0c */ /* 0x000fda000bf26270 */
[----:B------:R-:W-:Y:S05]  /*ad60*/  @!P1 BRA `(.L_x_4303) ;  /* 0x0000003400f09947 */ /* 0x000fea0003800000 */
[----:B------:R-:W-:Y:S01]  /*ad70*/  IMAD.MOV.U32 R15, RZ, RZ, R10 ;  /* 0x000000ffff0f7224 */ /* 0x000fe200078e000a */
[----:B------:R-:W-:Y:S01]  /*ad80*/  UMOV UR61, UR7 ;  /* 0x00000007003d7c82 */ /* 0x000fe20008000000 */
[----:B------:R-:W-:Y:S01]  /*ad90*/  IMAD.MOV.U32 R14, RZ, RZ, R8 ;  /* 0x000000ffff0e7224 */ /* 0x000fe200078e0008 */
[----:B------:R-:W-:Y:S01]  /*ada0*/  UMOV UR38, UR4 ;  /* 0x0000000400267c82 */ /* 0x000fe20008000000 */
[----:B------:R-:W-:-:S05]  /*adb0*/  ULDC UR6, c[0x0][0x9d8] ;  /* 0x0002760000067ab9 */ /* 0x000fca0000000800 */
.L_x_4322:
[----:B------:R-:W-:-:S04]  /*adc0*/  UIADD3 UR4, UR38, 0x1, URZ ;  /* 0x0000000126047890 */ /* 0x000fc8000fffe03f */
[----:B------:R-:W-:-:S04]  /*add0*/  UISETP.NE.AND UP0, UPT, UR4, 0x2, UPT ;  /* 0x000000020400788c */ /* 0x000fc8000bf05270 */
[----:B------:R-:W-:Y:S02]  /*ade0*/  USEL UR7, URZ, 0x1, UP0 ;  /* 0x000000013f077887 */ /* 0x000fe40008000000 */
[----:B------:R-:W-:Y:S02]  /*adf0*/  USEL UR4, UR4, URZ, UP0 ;  /* 0x0000003f04047287 */ /* 0x000fe40008000000 */
[----:B------:R-:W-:Y:S01]  /*ae00*/  ULOP3.LUT UR7, UR61, UR7, URZ, 0x3c, !UPT ;  /* 0x000000073d077292 */ /* 0x000fe2000f8e3c3f */
[----:B------:R-:W-:Y:S11]  /*ae10*/  @!P0 BRA `(.L_x_4304) ;  /* 0x0000000000048947 */ /* 0x000ff60003800000 */
[----:B------:R-:W-:Y:S01]  /*ae20*/  BPT.TRAP 0x1 ;  /* 0x000000040000795c */ /* 0x000fe20000300000 */
.L_x_4304:
[----:B------:R-:W-:Y:S01]  /*ae30*/  ULEA UR60, UR4, UR39, 0x3 ;  /* 0x00000027043c7291 */ /* 0x000fe2000f8e183f */
[----:B------:R-:W-:-:S05]  /*ae40*/  IMAD.U32 R8, RZ, RZ, UR7 ;  /* 0x00000007ff087e24 */ /* 0x000fca000f8e00ff */
[----:B------:R-:W-:-:S04]  /*ae50*/  SHF.L.U32 R8, R8, 0x1f, RZ ;  /* 0x0000001f08087819 */ /* 0x000fc800000006ff */
[----:B------:R0:W1:Y:S01]  /*ae60*/  SYNCS.PHASECHK.TRANS64.TRYWAIT P1, [UR60+0x30830], R8 ;  /* 0x03083008ff0075a7 */ /* 0x000062000802017c */
[----:B------:R-:W-:Y:S05]  /*ae70*/  @!P0 BRA `(.L_x_4305) ;  /* 0x0000000000048947 */ /* 0x000fea0003800000 */
[----:B------:R-:W-:Y:S01]  /*ae80*/  BPT.TRAP 0x1 ;  /* 0x000000040000795c */ /* 0x000fe20000300000 */
.L_x_4305:
[----:B-1----:R-:W-:Y:S05]  /*ae90*/  @P1 BRA `(.L_x_4306) ;  /* 0x0000000000081947 */ /* 0x002fea0003800000 */
[----:B------:R-:W1:Y:S02]  /*aea0*/  SYNCS.PHASECHK.TRANS64.TRYWAIT P1, [UR60+0x30830], R8 ;  /* 0x03083008ff0075a7 */ /* 0x000e64000802017c */
[----:B-1----:R-:W-:Y:S05]  /*aeb0*/  @!P1 BRA `(.L_x_4307) ;  /* 0x000000a800449947 */ /* 0x002fea0003800000 */
.L_x_4306:
        /* <DEDUP_REMOVED lines=162> */
.L_x_4308:
[----:B------:R-:W-:Y:S01]  /*b8e0*/  ULEA UR5, UR38, UR39, 0x3 ;  /* 0x0000002726057291 */ /* 0x000fe2000f8e183f */
[----:B------:R-:W-:-:S05]  /*b8f0*/  IMAD.U32 R0, RZ, RZ, UR61 ;  /* 0x0000003dff007e24 */ /* 0x000fca000f8e00ff */
[----:B------:R-:W-:-:S04]  /*b900*/  SHF.L.U32 R0, R0, 0x1f, RZ ;  /* 0x0000001f00007819 */ /* 0x000fc800000006ff */
[----:B------:R2:W3:Y:S01]  /*b910*/  SYNCS.PHASECHK.TRANS64.TRYWAIT P1, [UR5+0x30850], R0 ;  /* 0x03085000ff0075a7 */ /* 0x0004e20008020145 */
[----:B------:R-:W-:Y:S05]  /*b920*/  @!P0 BRA `(.L_x_4309) ;  /* 0x0000000000048947 */ /* 0x000fea0003800000 */
[----:B------:R-:W-:Y:S01]  /*b930*/  BPT.TRAP 0x1 ;  /* 0x000000040000795c */ /* 0x000fe20000300000 */
.L_x_4309:
[----:B---3--:R-:W-:Y:S05]  /*b940*/  @P1 BRA `(.L_x_4310) ;  /* 0x0000000000081947 */ /* 0x008fea0003800000 */
[----:B------:R-:W3:Y:S02]  /*b950*/  SYNCS.PHASECHK.TRANS64.TRYWAIT P1, [UR5+0x30850], R0 ;  /* 0x03085000ff0075a7 */ /* 0x000ee40008020145 */
[----:B---3--:R-:W-:Y:S05]  /*b960*/  @!P1 BRA `(.L_x_4311) ;  /* 0x0000009c00b09947 */ /* 0x008fea0003800000 */
.L_x_4310:
        /* <DEDUP_REMOVED lines=37> */
.L_x_4312:
        /* <DEDUP_REMOVED lines=10> */
[----:B------:R-:W-:Y:S01]  /*bc60*/  FMUL.FTZ R123, R135, UR6 ;  /* 0x00000006877b7c20 */ /* 0x000fe20008410000 */
[----:B------:R-:W-:Y:S01]  /*bc70*/  FMUL.FTZ R135, R154, UR6 ;  /* 0x000000069a877c20 */ /* 0x000fe20008410000 */
[----:B------:R-:W-:Y:S01]  /*bc80*/  IMAD R176, R20, -0x60, RZ ;  /* 0xffffffa014b07824 */ /* 0x000fe200078e02ff */
[----:B------:R-:W-:Y:S01]  /*bc90*/  UISETP.NE.AND UP1, UPT, UR11, URZ, UPT ;  /* 0x0000003f0b00728c */ /* 0x000fe2000bf25270 */
[----:B------:R-:W-:Y:S01]  /*bca0*/  FMUL.FTZ R170, R128, UR6 ;  /* 0x0000000680aa7c20 */ /* 0x000fe20008410000 */
[----:B------:R-:W-:Y:S01]  /*bcb0*/  UISETP.NE.AND UP0, UPT, UR10, URZ, UPT ;  /* 0x0000003f0a00728c */ /* 0x000fe2000bf05270 */
[----:B------:R-:W-:Y:S01]  /*bcc0*/  FMUL.FTZ R171, R129, UR6 ;  /* 0x0000000681ab7c20 */ /* 0x000fe20008410000 */
[----:B------:R-:W-:Y:S01]  /*bcd0*/  FMUL.FTZ R9, R121, UR6 ;  /* 0x0000000679097c20 */ /* 0x000fe20008410000 */
[----:B--2---:R-:W-:Y:S01]  /*bce0*/  FMUL.FTZ R0, R122, UR6 ;  /* 0x000000067a007c20 */ /* 0x004fe20008410000 */
        /* <DEDUP_REMOVED lines=38> */
[----:B------:R-:W-:-:S02]  /*bf50*/  VIADD R143, R176, 0x1 ;  /* 0x00000001b08f7836 */ /* 0x000fc40000000000 */
        /* <DEDUP_REMOVED lines=8> */
[----:B------:R-:W-:Y:S01]  /*bfe0*/  IMAD R142, R12, -0x2, R143 ;  /* 0xfffffffe0c8e7824 */ /* 0x000fe200078e028f */
[----:B------:R-:W1:Y:S01]  /*bff0*/  MUFU.TANH R8, R8 ;  /* 0x0000000800087308 */ /* 0x000e620000002400 */
[----:B---3--:R-:W-:Y:S01]  /*c000*/  UPRMT UR60, UR14, 0x654, UR60 ;  /* 0x000006540e3c7896 */ /* 0x008fe2000800003c */
[----:B------:R-:W-:-:S02]  /*c010*/  ULDC UR15, c[0x0][0x288] ;  /* 0x0000a200000f7ab9 */ /* 0x000fc40000000800 */
[----:B------:R-:W-:Y:S01]  /*c020*/  ULDC UR14, c[0x0][0x9e0] ;  /* 0x00027800000e7ab9 */ /* 0x000fe20000000800 */
[C---:B------:R-:W-:Y:S01]  /*c030*/  IADD3 R143, R142.reuse, -UR15, R23 ;  /* 0x8000000f8e8f7c10 */ /* 0x040fe2000fffe017 */
[----:B------:R-:W-:Y:S02]  /*c040*/  VIADD R178, R142, 0xffffffff ;  /* 0xffffffff8eb27836 */ /* 0x000fe40000000000 */
[----:B------:R-:W2:Y:S01]  /*c050*/  MUFU.TANH R9, R9 ;  /* 0x0000000900097308 */ /* 0x000ea20000002400 */
[C---:B------:R-:W-:Y:S01]  /*c060*/  IADD3 R167, R143.reuse, UR14, RZ ;  /* 0x0000000e8fa77c10 */ /* 0x040fe2000fffe0ff */
[----:B------:R-:W-:Y:S01]  /*c070*/  VIADD R177, R143, UR11 ;  /* 0x0000000b8fb17c36 */ /* 0x000fe20008000000 */
[----:B------:R-:W-:Y:S03]  /*c080*/  SYNCS.ARRIVE.TRANS64.RED.A1T0 RZ, [UR60], RZ ;  /* 0x000000ffffff79a7 */ /* 0x000fe6000810043c */
[----:B0-----:R-:W-:-:S02]  /*c090*/  IMAD.IADD R153, R167, 0x1, R154 ;  /* 0x00000001a7997824 */ /* 0x001fc400078e029a */
        /* <DEDUP_REMOVED lines=49> */
[----:B------:R-:W-:Y:S01]  /*c3b0*/  ULDC UR10, c[0x0][0x288] ;  /* 0x0000a200000a7ab9 */ /* 0x000fe20000000800 */
[----:B------:R-:W-:Y:S01]  /*c3c0*/  IMAD R142, R17, UR11, R154 ;  /* 0x0000000b118e7c24 */ /* 0x000fe2000f8e029a */
[----:B------:R-:W-:Y:S03]  /*c3d0*/  BSSY B0, `(.L_x_4314) ;  /* 0x0000013000007945 */ /* 0x000fe60003800000 */
        /* <DEDUP_REMOVED lines=12> */
.L_x_4315:
[----:B------:R-:W-:Y:S02]  /*c4a0*/  ULDC UR10, c[0x0][0x9e4] ;  /* 0x00027900000a7ab9 */ /* 0x000fe40000000800 */
[----:B------:R-:W-:-:S05]  /*c4b0*/  IMAD.U32 R154, RZ, RZ, UR10 ;  /* 0x0000000aff9a7e24 */ /* 0x000fca000f8e00ff */
[----:B------:R-:W-:-:S13]  /*c4c0*/  ISETP.NE.AND P1, PT, R154, 0x1, PT ;  /* 0x000000019a00780c */ /* 0x000fda0003f25270 */
[----:B------:R-:W0:Y:S02]  /*c4d0*/  @P1 LDC.64 R142, c[0x0][0x9e8] ;  /* 0x00027a00ff8e1b82 */ /* 0x000e240000000a00 */
[----:B0-----:R-:W-:-:S05]  /*c4e0*/  @P1 IMAD.HI.U32 R142, R157, R142, RZ ;  /* 0x0000008e9d8e1227 */ /* 0x001fca00078e00ff */
[----:B------:R-:W-:-:S07]  /*c4f0*/  @P1 SHF.R.U32.HI R157, RZ, R143, R142 ;  /* 0x0000008fff9d1219 */ /* 0x000fce000001168e */
.L_x_4316:
[----:B------:R-:W-:Y:S05]  /*c500*/  BSYNC B0 ;  /* 0x0000000000007941 */ /* 0x000fea0003800000 */
.L_x_4314:
[----:B------:R-:W-:-:S05]  /*c510*/  IMAD R142, R157, R154, R178 ;  /* 0x0000009a9d8e7224 */ /* 0x000fca00078e02b2 */
[----:B------:R-:W-:Y:S02]  /*c520*/  VIADDMNMX R153, R142, R154, R153, PT ;  /* 0x0000009a8e997246 */ /* 0x000fe40003800199 */
[----:B------:R-:W-:-:S07]  /*c530*/  VIMNMX R155, R155, R142, !PT ;  /* 0x0000008e9b9b7248 */ /* 0x000fce0007fe0100 */
.L_x_4313:
        /* <DEDUP_REMOVED lines=157> */
.L_x_4319:
[----:B------:R-:W-:Y:S02]  /*cf10*/  ULDC UR10, c[0x0][0x9e4] ;  /* 0x00027900000a7ab9 */ /* 0x000fe40000000800 */
[----:B------:R-:W-:-:S04]  /*cf20*/  MOV R145, UR10 ;  /* 0x0000000a00917c02 */ /* 0x000fc80008000f00 */
[----:B------:R-:W-:-:S13]  /*cf30*/  ISETP.NE.AND P6, PT, R145, 0x1, PT ;  /* 0x000000019100780c */ /* 0x000fda0003fc5270 */
[----:B------:R-:W0:Y:S02]  /*cf40*/  @P6 LDC.64 R8, c[0x0][0x9e8] ;  /* 0x00027a00ff086b82 */ /* 0x000e240000000a00 */
[----:B0-----:R-:W-:-:S05]  /*cf50*/  @P6 IMAD.HI.U32 R8, R143, R8, RZ ;  /* 0x000000088f086227 */ /* 0x001fca00078e00ff */
[----:B------:R-:W-:-:S07]  /*cf60*/  @P6 SHF.R.U32.HI R143, RZ, R9, R8 ;  /* 0x00000009ff8f6219 */ /* 0x000fce0000011608 */
.L_x_4320:
[----:B------:R-:W-:Y:S05]  /*cf70*/  BSYNC B0 ;  /* 0x0000000000007941 */ /* 0x000fea0003800000 */
.L_x_4318:
[----:B------:R-:W-:-:S05]  /*cf80*/  IMAD R8, R143, R145, R178 ;  /* 0x000000918f087224 */ /* 0x000fca00078e02b2 */
[----:B------:R-:W-:Y:S02]  /*cf90*/  VIADDMNMX R133, R8, R145, R133, PT ;  /* 0x0000009108857246 */ /* 0x000fe40003800185 */
[----:B------:R-:W-:-:S07]  /*cfa0*/  VIMNMX R141, R141, R8, !PT ;  /* 0x000000088d8d7248 */ /* 0x000fce0007fe0100 */
.L_x_4317:
        /* <DEDUP_REMOVED lines=149> */
[-CC-:B------:R-:W-:Y:S01]  /*d900*/  FFMA.FTZ R146, R146, R9.reuse, -R129.reuse ;  /* 0x0000000992927223 */ /* 0x180fe20000010881 */
[----:B------:R-:W-:Y:S01]  /*d910*/  FFMA.FTZ R142, R142, R9, -R129 ;  /* 0x000000098e8e7223 */ /* 0x000fe20000010881 */
[----:B------:R-:W-:Y:S01]  /*d920*/  MUFU.EX2 R121, R206 ;  /* 0x000000ce00797308 */ /* 0x000fe20000000800 */
[----:B------:R-:W-:-:S04]  /*d930*/  FMNMX.FTZ R125, R190, R123, !PT ;  /* 0x0000007bbe7d7209 */ /* 0x000fc80007810000 */
[----:B------:R-:W-:-:S03]  /*d940*/  FMNMX.FTZ R125, R192, R125, !PT ;  /* 0x0000007dc07d7209 */ /* 0x000fc60007810000 */
[----:B------:R-:W-:Y:S01]  /*d950*/  MUFU.EX2 R123, R0 ;  /* 0x00000000007b7308 */ /* 0x000fe20000000800 */
[----:B------:R-:W-:-:S04]  /*d960*/  FMNMX.FTZ R125, R120, R125, !PT ;  /* 0x0000007d787d7209 */ /* 0x000fc80007810000 */
[----:B------:R-:W-:-:S03]  /*d970*/  FMNMX.FTZ R125, R128, R125, !PT ;  /* 0x0000007d807d7209 */ /* 0x000fc60007810000 */
[----:B------:R-:W-:Y:S01]  /*d980*/  MUFU.EX2 R194, R194 ;  /* 0x000000c200c27308 */ /* 0x000fe20000000800 */
[----:B------:R-:W-:-:S04]  /*d990*/  FMNMX.FTZ R127, R122, R125, !PT ;  /* 0x0000007d7a7f7209 */ /* 0x000fc80007810000 */
[----:B------:R-:W-:-:S03]  /*d9a0*/  FMNMX.FTZ R127, R130, R127, !PT ;  /* 0x0000007f827f7209 */ /* 0x000fc60007810000 */
[----:B------:R0:W-:Y:S01]  /*d9b0*/  MUFU.EX2 R125, R200 ;  /* 0x000000c8007d7308 */ /* 0x0001e20000000800 */
[----:B------:R-:W-:-:S04]  /*d9c0*/  FMNMX.FTZ R127, R124, R127, !PT ;  /* 0x0000007f7c7f7209 */ /* 0x000fc80007810000 */
[----:B------:R-:W-:-:S03]  /*d9d0*/  FMNMX.FTZ R127, R126, R127, !PT ;  /* 0x0000007f7e7f7209 */ /* 0x000fc60007810000 */
[----:B------:R-:W-:Y:S01]  /*d9e0*/  MUFU.EX2 R196, R196 ;  /* 0x000000c400c47308 */ /* 0x000fe20000000800 */
[----:B------:R-:W-:Y:S02]  /*d9f0*/  FMNMX.FTZ R131, R170, R127, !PT ;  /* 0x0000007faa837209 */ /* 0x000fe40007810000 */
        /* <DEDUP_REMOVED lines=12> */
[----:B------:R0:W-:Y:S01]  /*dac0*/  MUFU.EX2 R131, R10 ;  /* 0x0000000a00837308 */ /* 0x0001e20000000800 */
[-CC-:B------:R-:W-:Y:S01]  /*dad0*/  FFMA.FTZ R133, R154, R9.reuse, -R129.reuse ;  /* 0x000000099a857223 */ /* 0x180fe20000010881 */
[--C-:B------:R-:W-:Y:S02]  /*dae0*/  FFMA.FTZ R154, R160, R9, -R129.reuse ;  /* 0x00000009a09a7223 */ /* 0x100fe40000010881 */
[----:B------:R-:W0:Y:S04]  /*daf0*/  SHFL.BFLY PT, R139, R0, 0x2, 0x1f ;  /* 0x0c401f00008b7f89 */ /* 0x000e2800000e0000 */
        /* <DEDUP_REMOVED lines=127> */
.L_x_4321:
[----:B------:R-:W0:Y:S01]  /*e2f0*/  S2UR UR11, SR_CgaCtaId ;  /* 0x00000000000b79c3 */ /* 0x000e220000008800 */
[----:B------:R-:W-:Y:S01]  /*e300*/  R2UR UR10, R22 ;  /* 0x00000000160a72ca */ /* 0x000fe200000e0000 */
[----:B------:R-:W-:Y:S01]  /*e310*/  UIADD3 UR5, UR5, 0x30860, URZ ;  /* 0x0003086005057890 */ /* 0x000fe2000fffe03f */
[----:B------:R-:W-:Y:S01]  /*e320*/  F2FP.F16.F32.PACK_AB R189, R14, R189 ;  /* 0x000000bd0ebd723e */ /* 0x000fe200000000ff */
[----:B------:R-:W-:Y:S01]  /*e330*/  UMOV UR61, UR7 ;  /* 0x00000007003d7c82 */ /* 0x000fe20008000000 */
[----:B------:R-:W-:Y:S01]  /*e340*/  UMOV UR38, UR4 ;  /* 0x0000000400267c82 */ /* 0x000fe20008000000 */
[----:B------:R-:W-:Y:S01]  /*e350*/  F2FP.F16.F32.PACK_AB R188, R208, R21 ;  /* 0x00000015d0bc723e */ /* 0x000fe200000000ff */
[----:B------:R-:W-:Y:S01]  /*e360*/  IMAD.MOV.U32 R15, RZ, RZ, R10 ;  /* 0x000000ffff0f7224 */ /* 0x000fe200078e000a */
[----:B------:R-:W-:Y:S01]  /*e370*/  F2FP.F16.F32.PACK_AB R190, R194, R121 ;  /* 0x00000079c2be723e */ /* 0x000fe200000000ff */
[----:B------:R-:W-:Y:S01]  /*e380*/  IMAD.MOV.U32 R14, RZ, RZ, R8 ;  /* 0x000000ffff0e7224 */ /* 0x000fe200078e0008 */
[----:B------:R-:W-:-:S02]  /*e390*/  F2FP.F16.F32.PACK_AB R191, R144, R191 ;  /* 0x000000bf90bf723e */ /* 0x000fc400000000ff */
[----:B------:R-:W-:Y:S02]  /*e3a0*/  F2FP.F16.F32.PACK_AB R184, R196, R123 ;  /* 0x0000007bc4b8723e */ /* 0x000fe400000000ff */
[C---:B------:R-:W-:Y:S01]  /*e3b0*/  ISETP.GT.AND P1, PT, R20.reuse, UR10, PT ;  /* 0x0000000a14007c0c */ /* 0x040fe2000bf24270 */
[----:B------:R-:W-:Y:S01]  /*e3c0*/  VIADD R20, R20, 0xffffffff ;  /* 0xffffffff14147836 */ /* 0x000fe20000000000 */
        /* <DEDUP_REMOVED lines=22> */
.L_x_4303:
        /* <DEDUP_REMOVED lines=99> */
.L_x_4323:
[----:B------:R-:W-:Y:S01]  /*eb60*/  ULEA UR5, UR4, UR39, 0x3 ;  /* 0x0000002704057291 */ /* 0x000fe2000f8e183f */
[----:B------:R-:W-:-:S05]  /*eb70*/  IMAD.U32 R0, RZ, RZ, UR7 ;  /* 0x00000007ff007e24 */ /* 0x000fca000f8e00ff */
[----:B------:R-:W-:-:S04]  /*eb80*/  SHF.L.U32 R0, R0, 0x1f, RZ ;  /* 0x0000001f00007819 */ /* 0x000fc800000006ff */
[----:B------:R0:W1:Y:S01]  /*eb90*/  SYNCS.PHASECHK.TRANS64.TRYWAIT P1, [UR5+0x30850], R0 ;  /* 0x03085000ff0075a7 */ /* 0x0000620008020145 */
[----:B------:R-:W-:Y:S05]  /*eba0*/  @!P0 BRA `(.L_x_4324) ;  /* 0x0000000000048947 */ /* 0x000fea0003800000 */
[----:B------:R-:W-:Y:S01]  /*ebb0*/  BPT.TRAP 0x1 ;  /* 0x000000040000795c */ /* 0x000fe20000300000 */
.L_x_4324:
[----:B-1----:R-:W-:Y:S05]  /*ebc0*/  @P1 BRA `(.L_x_4325) ;  /* 0x0000000000081947 */ /* 0x002fea0003800000 */
[----:B------:R-:W1:Y:S02]  /*ebd0*/  SYNCS.PHASECHK.TRANS64.TRYWAIT P1, [UR5+0x30850], R0 ;  /* 0x03085000ff0075a7 */ /* 0x000e640008020145 */
[----:B-1----:R-:W-:Y:S05]  /*ebe0*/  @!P1 BRA `(.L_x_4326) ;  /* 0x0000006c00289947 */ /* 0x002fea0003800000 */
.L_x_4325:
[----:B------:R-:W-:Y:S01]  /*ebf0*/  UIADD3 UR39, UR39, 0x400, URZ ;  /* 0x0000040027277890 */ /* 0x000fe2000fffe03f */
[----:B------:R-:W-:Y:S01]  /*ec00*/  WARPGROUP.ARRIVE ;  /* 0x00000000000079c5 */ /* 0x000fe20000000000 */
[----:B------:R-:W-:Y:S01]  /*ec10*/  UMOV UR7, 0x40000040 ;  /* 0x4000004000077882 */ /* 0x000fe20000000000 */
[----:B-1----:R-:W1:Y:S01]  /*ec20*/  SHFL.BFLY PT, R5, R6, 0x2, 0x1f ;  /* 0x0c401f0006057f89 */ /* 0x002e6200000e0000 */
[----:B------:R-:W-:-:S03]  /*ec30*/  USHF.R.U32.HI UR39, URZ, 0x4, UR39 ;  /* 0x000000043f277899 */ /* 0x000fc60008011627 */
[----:B0-----:R-:W0:Y:S01]  /*ec40*/  SHFL.BFLY PT, R0, R3, 0x2, 0x1f ;  /* 0x0c401f0003007f89 */ /* 0x001e2200000e0000 */
[----:B------:R-:W-:-:S04]  /*ec50*/  ULOP3.LUT UR39, UR39, 0x3fff, URZ, 0xc0, !UPT ;  /* 0x00003fff27277892 */ /* 0x000fc8000f8ec03f */
[----:B------:R-:W-:-:S04]  /*ec60*/  ULOP3.LUT UR39, UR39, 0x3000000, URZ, 0xfc, !UPT ;  /* 0x0300000027277892 */ /* 0x000fc8000f8efc3f */
[----:B------:R-:W-:-:S07]  /*ec70*/  UIMAD UR4, UR4, 0x900, UR39 ;  /* 0x00000900040478a4 */ /* 0x000fce000f8e0227 */
[----:B------:R-:W-:Y:S02]  /*ec80*/  UMOV UR6, UR4 ;  /* 0x0000000400067c82 */ /* 0x000fe40008000000 */
[----:B------:R-:W-:Y:S01]  /*ec90*/  HGMMA.64x192x16.F32 R24, R188, gdesc[UR4].tnspB, R24, gsb0 ;  /* 0x42e00004bc187df0 */ /* 0x000fe20008000818 */
[----:B------:R-:W-:Y:S01]  /*eca0*/  UIADD3 UR6, UR4, 0x80, URZ ;  /* 0x0000008004067890 */ /* 0x000fe2000fffe03f */
[----:B-1----:R-:W-:Y:S01]  /*ecb0*/  FADD.FTZ R5, R5, R6 ;  /* 0x0000000605057221 */ /* 0x002fe20000010000 */
[----:B------:R-:W-:Y:S01]  /*ecc0*/  UMOV UR7, 0x40000040 ;  /* 0x4000004000077882 */ /* 0x000fe20000000000 */
[----:B------:R-:W-:Y:S02]  /*ecd0*/  IMAD.MOV.U32 R6, RZ, RZ, RZ ;  /* 0x000000ffff067224 */ /* 0x000fe400078e00ff */
[----:B0-----:R-:W-:Y:S01]  /*ece0*/  FADD.FTZ R2, R0, R3 ;  /* 0x0000000300027221 */ /* 0x001fe20000010000 */
[----:B------:R-:W-:Y:S01]  /*ecf0*/  IMAD.MOV.U32 R3, RZ, RZ, RZ ;  /* 0x000000ffff037224 */ /* 0x000fe200078e00ff */
[----:B------:R-:W0:Y:S04]  /*ed00*/  SHFL.BFLY PT, R0, R5, 0x1, 0x1f ;  /* 0x0c201f0005007f89 */ /* 0x000e2800000e0000 */
[----:B------:R-:W1:Y:S01]  /*ed10*/  SHFL.BFLY PT, R7, R2, 0x1, 0x1f ;  /* 0x0c201f0002077f89 */ /* 0x000e6200000e0000 */
[----:B0-----:R-:W-:Y:S01]  /*ed20*/  FADD.FTZ R11, R5, R0 ;  /* 0x00000000050b7221 */ /* 0x001fe20000010000 */
[----:B------:R-:W-:-:S02]  /*ed30*/  IMAD.MOV.U32 R0, RZ, RZ, -0x800000 ;  /* 0xff800000ff007424 */ /* 0x000fc400078e00ff */
[----:B-1----:R-:W-:Y:S02]  /*ed40*/  FADD.FTZ R12, R2, R7 ;  /* 0x00000007020c7221 */ /* 0x002fe40000010000 */
[----:B------:R-:W-:Y:S01]  /*ed50*/  FSETP.NE.FTZ.AND P1, PT, R11, RZ, PT ;  /* 0x000000ff0b00720b */ /* 0x000fe20003f35000 */
[----:B------:R-:W-:Y:S02]  /*ed60*/  IMAD.MOV.U32 R2, RZ, RZ, -0x800000 ;  /* 0xff800000ff027424 */ /* 0x000fe400078e00ff */
[----:B------:R-:W-:-:S10]  /*ed70*/  FSETP.NE.FTZ.AND P2, PT, R12, RZ, PT ;  /* 0x000000ff0c00720b */ /* 0x000fd40003f55000 */
[----:B------:R-:W0:Y:S01]  /*ed80*/  @P1 MUFU.LG2 R4, R11 ;  /* 0x0000000b00041308 */ /* 0x000e220000000c00 */
[C---:B------:R-:W-:Y:S02]  /*ed90*/  @P1 FMUL.FTZ R5, R9.reuse, 0.69314718246459960938 ;  /* 0x3f31721809051820 */ /* 0x040fe40000410000 */
[----:B------:R-:W-:-:S05]  /*eda0*/  @P2 FMUL.FTZ R14, R9, 0.69314718246459960938 ;  /* 0x3f317218090e2820 */ /* 0x000fca0000410000 */
        /* <DEDUP_REMOVED lines=34> */
.L_x_4327:
        /* <DEDUP_REMOVED lines=101> */
.L_x_4249:
[----:B------:R-:W-:Y:S05]  /*f620*/  @P0 BRA `(.L_x_4328) ;  /* 0x0000001800d40947 */ /* 0x000fea0003800000 */
[----:B------:R-:W2:Y:S01]  /*f630*/  LDL R3, [R1] ;  /* 0x0000000001037983 */ /* 0x000ea20000100800 */
[----:B------:R-:W0:Y:S01]  /*f640*/  LDC R17, c[0x0][0xbe8] ;  /* 0x0002fa00ff117b82 */ /* 0x000e220000000800 */
[----:B------:R-:W-:Y:S01]  /*f650*/  ULDC.64 UR8, c[0x0][0xbd0] ;  /* 0x0002f40000087ab9 */ /* 0x000fe20000000a00 */
[----:B------:R-:W-:Y:S01]  /*f660*/  BSSY B0, `(.L_x_4329) ;  /* 0x000011d000007945 */ /* 0x000fe20003800000 */
[----:B------:R-:W1:Y:S05]  /*f670*/  S2R R18, SR_CTAID.X ;  /* 0x0000000000127919 */ /* 0x000e6a0000002500 */
[----:B------:R-:W3:Y:S08]  /*f680*/  S2UR UR12, SR_CTAID.Z ;  /* 0x00000000000c79c3 */ /* 0x000ef00000002700 */
[----:B------:R-:W4:Y:S08]  /*f690*/  S2UR UR11, SR_CTAID.Y ;  /* 0x00000000000b79c3 */ /* 0x000f300000002600 */
[----:B------:R-:W-:Y:S01]  /*f6a0*/  BAR.SYNC.DEFER_BLOCKING 0x1, 0x100 ;  /* 0x0044000000007b1d */ /* 0x000fe20000010000 */
[----:B0-----:R-:W-:-:S07]  /*f6b0*/  ISETP.NE.AND P0, PT, R17, 0x1, PT ;  /* 0x000000011100780c */ /* 0x001fce0003f05270 */
[----:B------:R-:W4:Y:S01]  /*f6c0*/  LDC R19, c[0x0][0xc50] ;  /* 0x00031400ff137b82 */ /* 0x000f220000000800 */
[----:B---3--:R-:W-:-:S07]  /*f6d0*/  USHF.R.S32.HI UR10, URZ, 0x1f, UR12 ;  /* 0x0000001f3f0a7899 */ /* 0x008fce000801140c */
[----:B------:R-:W0:Y:S08]  /*f6e0*/  LDC.64 R14, c[0x0][0xb40] ;  /* 0x0002d000ff0e7b82 */ /* 0x000e300000000a00 */
[----:B------:R-:W3:Y:S08]  /*f6f0*/  @P0 LDC R13, c[0x0][0xbf0] ;  /* 0x0002fc00ff0d0b82 */ /* 0x000ef00000000800 */
[----:B------:R-:W5:Y:S08]  /*f700*/  @P0 LDC R23, c[0x0][0xbec] ;  /* 0x0002fb00ff170b82 */ /* 0x000f700000000800 */
[----:B------:R-:W5:Y:S01]  /*f710*/  @P0 LDC R22, c[0x0][0xbf0] ;  /* 0x0002fc00ff160b82 */ /* 0x000f620000000800 */
[----:B--2---:R-:W-:-:S02]  /*f720*/  R2UR UR13, R3 ;  /* 0x00000000030d72ca */ /* 0x004fc400000e0000 */
[----:B------:R-:W2:Y:S11]  /*f730*/  S2R R3, SR_TID.X ;  /* 0x0000000000037919 */ /* 0x000eb60000002100 */
[----:B------:R-:W-:-:S02]  /*f740*/  USHF.R.S32.HI UR7, URZ, 0x1f, UR13 ;  /* 0x0000001f3f077899 */ /* 0x000fc4000801140d */
[----:B------:R-:W-:Y:S01]  /*f750*/  IMAD R16, RZ, RZ, -UR13 ;  /* 0x8000000dff107e24 */ /* 0x000fe2000f8e02ff */
[----:B------:R-:W-:Y:S02]  /*f760*/  UIMAD.WIDE.U32 UR4, UR13, UR8, URZ ;  /* 0x000000080d0472a5 */ /* 0x000fe4000f8e003f */
[----:B------:R-:W-:Y:S01]  /*f770*/  UIMAD UR6, UR7, UR8, URZ ;  /* 0x00000008070672a4 */ /* 0x000fe2000f8e023f */
[----:B----4-:R-:W-:-:S03]  /*f780*/  IMAD R19, R19, R16, UR11 ;  /* 0x0000000b13137e24 */ /* 0x010fc6000f8e0210 */
        /* <DEDUP_REMOVED lines=8> */
[----:B------:R-:W-:Y:S02]  /*f810*/  LOP3.LUT R7, R5, 0xffffff80, RZ, 0xc0, !PT ;  /* 0xffffff8005077812 */ /* 0x000fe400078ec0ff */
[----:B------:R-:W-:-:S03]  /*f820*/  SHF.R.S32.HI R6, RZ, 0x7, R5 ;  /* 0x00000007ff067819 */ /* 0x000fc60000011405 */
[----:B------:R-:W-:Y:S01]  /*f830*/  IMAD.IADD R20, R4, 0x1, -R7 ;  /* 0x0000000104147824 */ /* 0x000fe200078e0a07 */
[----:B------:R-:W-:Y:S02]  /*f840*/  LEA.HI R3, R5, R6, RZ, 0x1 ;  /* 0x0000000605037211 */ /* 0x000fe400078f08ff */
[----:B------:R-:W-:Y:S02]  /*f850*/  LOP3.LUT R5, R10, 0xfffffffc, RZ, 0xc0, !PT ;  /* 0xfffffffc0a057812 */ /* 0x000fe400078ec0ff */
[----:B------:R-:W-:Y:S01]  /*f860*/  SHF.R.S32.HI R7, RZ, 0x1f, R20 ;  /* 0x0000001fff077819 */ /* 0x000fe20000011414 */
[----:B------:R-:W2:Y:S01]  /*f870*/  LDC.64 R10, c[0x0][0xbd8] ;  /* 0x0002f600ff0a7b82 */ /* 0x000ea20000000a00 */
[----:B------:R-:W-:Y:S01]  /*f880*/  LOP3.LUT R3, R3, 0x3fffffe, RZ, 0xc0, !PT ;  /* 0x03fffffe03037812 */ /* 0x000fe200078ec0ff */
[----:B------:R-:W-:Y:S01]  /*f890*/  IMAD.IADD R5, R4, 0x1, -R5 ;  /* 0x0000000104057824 */ /* 0x000fe200078e0a05 */
[----:B------:R-:W-:Y:S02]  /*f8a0*/  LEA.HI R21, R7, R20, RZ, 0x2 ;  /* 0x0000001407157211 */ /* 0x000fe400078f10ff */
[----:B------:R-:W-:-:S02]  /*f8b0*/  IADD3 R3, R6, -R3, RZ ;  /* 0x8000000306037210 */ /* 0x000fc40007ffe0ff */
[--C-:B------:R-:W-:Y:S02]  /*f8c0*/  SHF.R.S32.HI R8, RZ, 0x2, R21.reuse ;  /* 0x00000002ff087819 */ /* 0x100fe40000011415 */
[----:B------:R-:W-:Y:S02]  /*f8d0*/  SHF.R.S32.HI R9, RZ, 0x1f, R21 ;  /* 0x0000001fff097819 */ /* 0x000fe40000011415 */
[----:B------:R-:W-:Y:S02]  /*f8e0*/  LEA.HI R6, R5, R5, RZ, 0x1 ;  /* 0x0000000505067211 */ /* 0x000fe400078f08ff */
[----:B------:R-:W-:Y:S02]  /*f8f0*/  LEA.HI R9, R9, R8, RZ, 0x3 ;  /* 0x0000000809097211 */ /* 0x000fe400078f18ff */
[----:B------:R-:W-:Y:S02]  /*f900*/  LEA.HI R7, R7, R20, RZ, 0x5 ;  /* 0x0000001407077211 */ /* 0x000fe400078f28ff */
[----:B------:R-:W-:-:S02]  /*f910*/  LOP3.LUT R9, R9, 0xfffffff8, RZ, 0xc0, !PT ;  /* 0xfffffff809097812 */ /* 0x000fc400078ec0ff */
[----:B------:R-:W-:Y:S02]  /*f920*/  LOP3.LUT R6, R6, 0x1ffffffe, RZ, 0xc0, !PT ;  /* 0x1ffffffe06067812 */ /* 0x000fe400078ec0ff */
[----:B------:R-:W-:Y:S01]  /*f930*/  SHF.R.S32.HI R7, RZ, 0x5, R7 ;  /* 0x00000005ff077819 */ /* 0x000fe20000011407 */
[----:B------:R-:W-:Y:S01]  /*f940*/  IMAD.IADD R4, R8, 0x1, -R9 ;  /* 0x0000000108047824 */ /* 0x000fe200078e0a09 */
[----:B------:R-:W-:Y:S01]  /*f950*/  LOP3.LUT R21, R21, 0x7ffffffc, RZ, 0xc0, !PT ;  /* 0x7ffffffc15157812 */ /* 0x000fe200078ec0ff */
[----:B------:R-:W4:Y:S01]  /*f960*/  @P0 LDC R9, c[0x0][0xbec] ;  /* 0x0002fb00ff090b82 */ /* 0x000f220000000800 */
[----:B------:R-:W-:Y:S02]  /*f970*/  IMAD.IADD R12, R5, 0x1, -R6 ;  /* 0x00000001050c7824 */ /* 0x000fe400078e0a06 */
[----:B------:R-:W-:Y:S02]  /*f980*/  IMAD R6, R7, 0x10, R4 ;  /* 0x0000001007067824 */ /* 0x000fe400078e0204 */
[----:B------:R-:W-:-:S02]  /*f990*/  IMAD.U32 R5, RZ, RZ, UR5 ;  /* 0x00000005ff057e24 */ /* 0x000fc4000f8e00ff */
[----:B------:R-:W-:Y:S02]  /*f9a0*/  IMAD R3, R3, 0x40, R6 ;  /* 0x0000004003037824 */ /* 0x000fe400078e0206 */
[----:B------:R-:W-:Y:S01]  /*f9b0*/  IMAD.U32 R4, RZ, RZ, UR4 ;  /* 0x00000004ff047e24 */ /* 0x000fe2000f8e00ff */
[----:B------:R-:W-:Y:S01]  /*f9c0*/  UIMAD.WIDE.U32 UR4, UR13, UR8, URZ ;  /* 0x000000080d0472a5 */ /* 0x000fe2000f8e003f */
[----:B------:R-:W-:Y:S01]  /*f9d0*/  IMAD.U32 R5, RZ, RZ, UR6 ;  /* 0x00000006ff057e24 */ /* 0x000fe2000f8e00ff */
[----:B------:R-:W-:Y:S01]  /*f9e0*/  UIMAD UR6, UR13, UR9, UR7 ;  /* 0x000000090d0672a4 */ /* 0x000fe2000f8e0207 */
[----:B--2---:R-:W-:Y:S02]  /*f9f0*/  IMAD R8, R10, UR10, RZ ;  /* 0x0000000a0a087c24 */ /* 0x004fe4000f8e02ff */
[----:B------:R-:W-:Y:S01]  /*fa00*/  IMAD R6, R12, 0x8, R3 ;  /* 0x000000080c067824 */ /* 0x000fe200078e0203 */
[----:B------:R-:W-:Y:S01]  /*fa10*/  UIADD3 UR6, UR5, UR6, URZ ;  /* 0x0000000605067290 */ /* 0x000fe2000fffe03f */
[----:B------:R-:W-:Y:S01]  /*fa20*/  IMAD R11, R11, UR12, R8 ;  /* 0x0000000c0b0b7c24 */ /* 0x000fe2000f8e0208 */
[----:B------:R-:W-:Y:S01]  /*fa30*/  ULDC.64 UR8, c[0x0][0xb28] ;  /* 0x0002ca0000087ab9 */ /* 0x000fe20000000a00 */
[----:B-1----:R-:W-:-:S02]  /*fa40*/  IMAD R8, R18, 0x80, R6 ;  /* 0x0000008012087824 */ /* 0x002fc400078e0206 */
[----:B------:R-:W-:-:S04]  /*fa50*/  IMAD.WIDE.U32 R4, R10, UR12, R4 ;  /* 0x0000000c0a047c25 */ /* 0x000fc8000f8e0004 */
[----:B----4-:R-:W-:-:S04]  /*fa60*/  @P0 IMAD.HI.U32 R10, R8, R9, RZ ;  /* 0x00000009080a0227 */ /* 0x010fc800078e00ff */
[----:B------:R-:W-:Y:S01]  /*fa70*/  IMAD.U32 R7, RZ, RZ, UR5 ;  /* 0x00000005ff077e24 */ /* 0x000fe2000f8e00ff */
[----:B------:R-:W-:Y:S01]  /*fa80*/  MOV R7, UR6 ;  /* 0x0000000600077c02 */ /* 0x000fe20008000f00 */
[C---:B0-----:R-:W-:Y:S01]  /*fa90*/  IMAD R12, R14.reuse, UR10, RZ ;  /* 0x0000000a0e0c7c24 */ /* 0x041fe2000f8e02ff */
[----:B------:R-:W-:Y:S01]  /*faa0*/  ULDC.64 UR6, c[0x0][0xb48] ;  /* 0x0002d20000067ab9 */ /* 0x000fe20000000a00 */
[----:B------:R-:W-:Y:S01]  /*fab0*/  IMAD.U32 R6, RZ, RZ, UR4 ;  /* 0x00000004ff067e24 */ /* 0x000fe2000f8e00ff */
[----:B------:R-:W-:Y:S01]  /*fac0*/  ULDC.64 UR4, c[0x0][0xbe0] ;  /* 0x0002f80000047ab9 */ /* 0x000fe20000000a00 */
[----:B------:R-:W-:Y:S01]  /*fad0*/  IMAD.MOV.U32 R9, RZ, RZ, R8 ;  /* 0x000000ffff097224 */ /* 0x000fe200078e0008 */
[----:B---3--:R-:W-:Y:S01]  /*fae0*/  @P0 SHF.R.U32.HI R9, RZ, R13, R10 ;  /* 0x0000000dff090219 */ /* 0x008fe2000001160a */
[----:B------:R-:W-:Y:S01]  /*faf0*/  IMAD R13, R15, UR12, R12 ;  /* 0x0000000c0f0d7c24 */ /* 0x000fe2000f8e020c */
[----:B------:R-:W-:Y:S01]  /*fb00*/  SHF.R.S32.HI R12, RZ, 0x1f, R19 ;  /* 0x0000001fff0c7819 */ /* 0x000fe20000011413 */
[----:B------:R-:W-:-:S04]  /*fb10*/  IMAD.WIDE.U32 R6, R14, UR12, R6 ;  /* 0x0000000c0e067c25 */ /* 0x000fc8000f8e0006 */
[----:B------:R-:W-:Y:S02]  /*fb20*/  IMAD.IADD R5, R5, 0x1, R11 ;  /* 0x0000000105057824 */ /* 0x000fe400078e020b */
[----:B-----5:R-:W-:-:S04]  /*fb30*/  @P0 IMAD.HI.U32 R23, R8, R23, RZ ;  /* 0x0000001708170227 */ /* 0x020fc800078e00ff */
[----:B------:R-:W-:Y:S02]  /*fb40*/  IMAD.IADD R7, R7, 0x1, R13 ;  /* 0x0000000107077824 */ /* 0x000fe400078e020d */
[----:B------:R-:W-:Y:S02]  /*fb50*/  IMAD R13, R12, UR6, RZ ;  /* 0x000000060c0d7c24 */ /* 0x000fe4000f8e02ff */
[----:B------:R-:W-:-:S04]  /*fb60*/  IMAD.WIDE.U32 R4, R19, UR4, R4 ;  /* 0x0000000413047c25 */ /* 0x000fc8000f8e0004 */
[----:B------:R-:W-:Y:S01]  /*fb70*/  IMAD.MOV.U32 R11, RZ, RZ, R8 ;  /* 0x000000ffff0b7224 */ /* 0x000fe200078e0008 */
[----:B------:R-:W-:Y:S01]  /*fb80*/  @P0 SHF.R.U32.HI R11, RZ, R22, R23 ;  /* 0x00000016ff0b0219 */ /* 0x000fe20000011617 */
[----:B------:R-:W-:Y:S01]  /*fb90*/  IMAD R10, R12, UR4, RZ ;  /* 0x000000040c0a7c24 */ /* 0x000fe2000f8e02ff */
[----:B------:R-:W-:Y:S01]  /*fba0*/  IADD3 R4, P0, R9, R4, RZ ;  /* 0x0000000409047210 */ /* 0x000fe20007f1e0ff */
[C---:B------:R-:W-:Y:S01]  /*fbb0*/  IMAD R15, R19.reuse, UR7, R13 ;  /* 0x00000007130f7c24 */ /* 0x040fe2000f8e020d */
[--C-:B------:R-:W-:Y:S01]  /*fbc0*/  SHF.R.S32.HI R13, RZ, 0x1f, R9.reuse ;  /* 0x0000001fff0d7819 */ /* 0x100fe20000011409 */
[----:B------:R-:W-:Y:S02]  /*fbd0*/  IMAD.MOV R9, RZ, RZ, -R9 ;  /* 0x000000ffff097224 */ /* 0x000fe400078e0a09 */
[----:B------:R-:W-:Y:S01]  /*fbe0*/  IMAD R12, R19, UR5, R10 ;  /* 0x00000005130c7c24 */ /* 0x000fe2000f8e020a */
[--C-:B------:R-:W-:Y:S01]  /*fbf0*/  SHF.R.S32.HI R10, RZ, 0x1f, R11.reuse ;  /* 0x0000001fff0a7819 */ /* 0x100fe2000001140b */
[----:B------:R-:W-:Y:S01]  /*fc00*/  IMAD.MOV R14, RZ, RZ, -R11 ;  /* 0x000000ffff0e7224 */ /* 0x000fe200078e0a0b */
[----:B------:R-:W-:Y:S01]  /*fc10*/  ULDC.64 UR4, c[0x0][0xb30] ;  /* 0x0002cc0000047ab9 */ /* 0x000fe20000000a00 */
[----:B------:R-:W-:Y:S01]  /*fc20*/  IMAD R9, R17, R9, R8 ;  /* 0x0000000911097224 */ /* 0x000fe200078e0208 */
[----:B------:R-:W-:Y:S01]  /*fc30*/  IADD3.X R5, R13, R5, R12, P0, !PT ;  /* 0x000000050d057210 */ /* 0x000fe200007fe40c */
[----:B------:R-:W-:Y:S01]  /*fc40*/  IMAD.WIDE.U32 R6, R19, UR6, R6 ;  /* 0x0000000613067c25 */ /* 0x000fe2000f8e0006 */
[----:B------:R-:W-:-:S03]  /*fc50*/  ULDC.64 UR6, c[0x0][0xbc8] ;  /* 0x0002f20000067ab9 */ /* 0x000fc60000000a00 */
[----:B------:R-:W-:Y:S02]  /*fc60*/  IMAD R10, R10, UR4, RZ ;  /* 0x000000040a0a7c24 */ /* 0x000fe4000f8e02ff */
[----:B------:R-:W-:Y:S01]  /*fc70*/  IMAD R13, R17, R14, R8 ;  /* 0x0000000e110d7224 */ /* 0x000fe200078e0208 */
[----:B------:R-:W-:Y:S01]  /*fc80*/  SHF.R.S32.HI R8, RZ, 0x1f, R9 ;  /* 0x0000001fff087819 */ /* 0x000fe20000011409 */
[----:B------:R-:W-:Y:S01]  /*fc90*/  IMAD.IADD R7, R7, 0x1, R15 ;  /* 0x0000000107077824 */ /* 0x000fe200078e020f */
[----:B------:R-:W-:Y:S01]  /*fca0*/  LEA R14, R18, R3, 0x7 ;  /* 0x00000003120e7211 */ /* 0x000fe200078e38ff */
[C---:B------:R-:W-:Y:S01]  /*fcb0*/  IMAD R15, R11.reuse, UR5, R10 ;  /* 0x000000050b0f7c24 */ /* 0x040fe2000f8e020a */
[----:B------:R-:W-:Y:S01]  /*fcc0*/  SHF.R.S32.HI R10, RZ, 0x1f, R13 ;  /* 0x0000001fff0a7819 */ /* 0x000fe2000001140d */
[----:B------:R-:W-:Y:S01]  /*fcd0*/  IMAD.WIDE.U32 R6, R11, UR4, R6 ;  /* 0x000000040b067c25 */ /* 0x000fe2000f8e0006 */
[----:B------:R-:W0:Y:S01]  /*fce0*/  S2UR UR5, SR_CgaCtaId ;  /* 0x00000000000579c3 */ /* 0x000e220000008800 */
[----:B------:R-:W-:-:S02]  /*fcf0*/  UMOV UR4, 0x400 ;  /* 0x0000040000047882 */ /* 0x000fc40000000000 */
[----:B------:R-:W-:Y:S02]  /*fd00*/  IMAD R8, R8, UR6, RZ ;  /* 0x0000000608087c24 */ /* 0x000fe4000f8e02ff */
        /* <DEDUP_REMOVED lines=11> */
[----:B------:R-:W-:Y:S01]  /*fdc0*/  SHFL.IDX PT, R10, R16, RZ, 0x1c1f ;  /* 0x001c1fff100a7589 */ /* 0x000fe200000e0000 */
[----:B------:R-:W-:Y:S01]  /*fdd0*/  IMAD.IADD R9, R9, 0x1, R15 ;  /* 0x0000000109097824 */ /* 0x000fe200078e020f */
[----:B------:R-:W-:Y:S01]  /*fde0*/  LEA R6, P1, R8, UR8, 0x2 ;  /* 0x0000000808067c11 */ /* 0x000fe2000f8210ff */
[----:B0-----:R-:W-:Y:S01]  /*fdf0*/  ULEA UR4, UR5, UR4, 0x18 ;  /* 0x0000000405047291 */ /* 0x001fe2000f8ec03f */
[----:B------:R-:W-:Y:S01]  /*fe00*/  LEA.HI.X R15, R4, UR7, R5, 0x2, P0 ;  /* 0x00000007040f7c11 */ /* 0x000fe200080f1405 */
[----:B------:R-:W-:Y:S01]  /*fe10*/  SHFL.IDX PT, R12, R16, 0x1, 0x1c1f ;  /* 0x003c1f00100c7f89 */ /* 0x000fe200000e0000 */
[----:B------:R-:W-:Y:S01]  /*fe20*/  LEA.HI.X R9, R8, UR9, R9, 0x2, P1 ;  /* 0x0000000908097c11 */ /* 0x000fe200088f1409 */
[----:B------:R-:W-:Y:S01]  /*fe30*/  IMAD R7, R17, UR6, RZ ;  /* 0x0000000611077c24 */ /* 0x000fe2000f8e02ff */
[----:B------:R-:W-:Y:S01]  /*fe40*/  LOP3.LUT P0, RZ, R20, 0x3, RZ, 0xc0, !PT ;  /* 0x0000000314ff7812 */ /* 0x000fe2000780c0ff */
[----:B------:R-:W0:Y:S01]  /*fe50*/  SHFL.IDX PT, R11, R15, RZ, 0x1c1f ;  /* 0x001c1fff0f0b7589 */ /* 0x000e2200000e0000 */
[C---:B------:R-:W-:Y:S01]  /*fe60*/  VIADD R8, R14.reuse, 0x8 ;  /* 0x000000080e087836 */ /* 0x040fe20000000000 */
[----:B------:R-:W-:Y:S01]  /*fe70*/  UIADD3 UR4, UR4, 0x30820, URZ ;  /* 0x0003082004047890 */ /* 0x000fe2000fffe03f */
[CC--:B------:R-:W-:Y:S01]  /*fe80*/  ISETP.GE.OR P1, PT, R14.reuse, R7.reuse, P0 ;  /* 0x000000070e00720c */ /* 0x0c0fe20000726670 */
[----:B------:R-:W1:Y:S01]  /*fe90*/  SHFL.IDX PT, R13, R15, 0x1, 0x1c1f ;  /* 0x003c1f000f0d7f89 */ /* 0x000e6200000e0000 */
[-C--:B------:R-:W-:Y:S01]  /*fea0*/  ISETP.GE.AND P2, PT, R14, R7.reuse, PT ;  /* 0x000000070e00720c */ /* 0x080fe20003f46270 */
[----:B------:R-:W-:Y:S01]  /*feb0*/  UPRMT UR4, URZ, 0x654, UR4 ;  /* 0x000006543f047896 */ /* 0x000fe20008000004 */
[----:B------:R-:W-:Y:S01]  /*fec0*/  ISETP.GE.OR P0, PT, R8, R7, P0 ;  /* 0x000000070800720c */ /* 0x000fe20000706670 */
[----:B------:R-:W-:Y:S01]  /*fed0*/  IMAD.IADD R3, R20, 0x1, -R21 ;  /* 0x0000000114037824 */ /* 0x000fe200078e0a15 */
[----:B------:R2:W3:Y:S03]  /*fee0*/  SHFL.IDX PT, R4, R6, RZ, 0x1c1f ;  /* 0x001c1fff06047589 */ /* 0x0004e600000e0000 */
[----:B------:R-:W-:Y:S01]  /*fef0*/  IMAD.SHL.U32 R3, R3, 0x2, RZ ;  /* 0x0000000203037824 */ /* 0x000fe200078e00ff */
[----:B------:R2:W4:Y:S02]  /*ff00*/  SHFL.IDX PT, R5, R9, RZ, 0x1c1f ;  /* 0x001c1fff09057589 */ /* 0x00052400000e0000 */
[----:B------:R-:W-:Y:S02]  /*ff10*/  SYNCS.ARRIVE.TRANS64.RED.A1T0 RZ, [UR4], RZ ;  /* 0x000000ffffff79a7 */ /* 0x000fe40008100404 */
[----:B0-----:R2:W-:Y:S04]  /*ff20*/  @!P1 ST.E desc[UR36][R10.64], R2 ;  /* 0x000000020a009985 */ /* 0x0015e8000c101924 */
[----:B-1----:R2:W-:Y:S01]  /*ff30*/  @!P0 ST.E desc[UR36][R12.64], R0 ;  /* 0x000000000c008985 */ /* 0x0025e2000c101924 */
[----:B------:R-:W-:Y:S05]  /*ff40*/  @P2 BRA `(.L_x_4330) ;  /* 0x0000000800382947 */ /* 0x000fea0003800000 */
        /* <DEDUP_REMOVED lines=15> */
[C-C-:B---34-:R-:W-:Y:S02]  /*10040*/  @!P0 IMAD.WIDE R10, R3.reuse, 0x4, R4.reuse ;  /* 0x00000004030a8825 */ /* 0x158fe400078e0204 */
[----:B------:R-:W-:Y:S02]  /*10050*/  @!P1 LEA.HI R0, R0, R0, RZ, 0x1 ;  /* 0x0000000000009211 */ /* 0x000fe400078f08ff */
[----:B------:R-:W-:Y:S01]  /*10060*/  @!P2 LEA.HI R2, R2, R2, RZ, 0x1 ;  /* 0x000000020202a211 */ /* 0x000fe200078f08ff */
[----:B------:R0:W-:Y:S01]  /*10070*/  @!P0 ST.E.64 desc[UR36][R10.64], R24 ;  /* 0x000000180a008985 */ /* 0x0001e2000c101b24 */
[----:B------:R-:W-:Y:S01]  /*10080*/  @!P1 LOP3.LUT R13, R0, 0xfffffffe, RZ, 0xc0, !PT ;  /* 0xfffffffe000d9812 */ /* 0x000fe200078ec0ff */
[C---:B------:R-:W-:Y:S01]  /*10090*/  VIADD R0, R3.reuse, 0x28 ;  /* 0x0000002803007836 */ /* 0x040fe20000000000 */
[----:B------:R-:W-:Y:S01]  /*100a0*/  @!P2 LOP3.LUT R15, R2, 0xfffffffe, RZ, 0xc0, !PT ;  /* 0xfffffffe020fa812 */ /* 0x000fe200078ec0ff */
[----:B------:R-:W-:Y:S01]  /*100b0*/  VIADD R2, R3, 0x30 ;  /* 0x0000003003027836 */ /* 0x000fe20000000000 */
[----:B------:R-:W-:Y:S01]  /*100c0*/  @!P5 LEA.HI R16, R16, R16, RZ, 0x1 ;  /* 0x000000101010d211 */ /* 0x000fe200078f08ff */
[----:B------:R-:W-:Y:S01]  /*100d0*/  @!P1 IMAD.WIDE R12, R13, 0x4, R4 ;  /* 0x000000040d0c9825 */ /* 0x000fe200078e0204 */
[----:B------:R-:W-:-:S02]  /*100e0*/  ISETP.GE.AND P0, PT, R0, UR4, PT ;  /* 0x0000000400007c0c */ /* 0x000fc4000bf06270 */
[----:B------:R-:W-:Y:S01]  /*100f0*/  ISETP.GE.AND P4, PT, R2, UR4, PT ;  /* 0x0000000402007c0c */ /* 0x000fe2000bf86270 */
        /* <DEDUP_REMOVED lines=9> */
[----:B------:R-:W-:Y:S01]  /*10190*/  @!P4 LEA.HI R2, R2, R2, RZ, 0x1 ;  /* 0x000000020202c211 */ /* 0x000fe200078f08ff */
[--C-:B------:R-:W-:Y:S01]  /*101a0*/  @!P5 IMAD.WIDE R10, R11, 0x4, R4.reuse ;  /* 0x000000040b0ad825 */ /* 0x100fe200078e0204 */
[----:B------:R-:W-:Y:S02]  /*101b0*/  @!P3 LEA.HI R18, R18, R18, RZ, 0x1 ;  /* 0x000000121212b211 */ /* 0x000fe400078f08ff */
[----:B-1----:R-:W-:Y:S02]  /*101c0*/  @!P6 LOP3.LUT R13, R17, 0xfffffffe, RZ, 0xc0, !PT ;  /* 0xfffffffe110de812 */ /* 0x002fe400078ec0ff */
[----:B------:R-:W-:Y:S01]  /*101d0*/  @!P1 LEA.HI R20, R20, R20, RZ, 0x1 ;  /* 0x0000001414149211 */ /* 0x000fe200078f08ff */
[----:B------:R0:W-:Y:S01]  /*101e0*/  @!P5 ST.E.64 desc[UR36][R10.64], R36 ;  /* 0x000000240a00d985 */ /* 0x0001e2000c101b24 */
[----:B--2---:R-:W-:Y:S01]  /*101f0*/  @!P2 LEA.HI R14, R19, R19, RZ, 0x1 ;  /* 0x00000013130ea211 */ /* 0x004fe200078f08ff */
[----:B------:R-:W-:Y:S01]  /*10200*/  @!P6 IMAD.WIDE R12, R13, 0x4, R4 ;  /* 0x000000040d0ce825 */ /* 0x000fe200078e0204 */
[----:B------:R-:W-:-:S02]  /*10210*/  @!P0 LOP3.LUT R15, R0, 0xfffffffe, RZ, 0xc0, !PT ;  /* 0xfffffffe000f8812 */ /* 0x000fc400078ec0ff */
[----:B------:R-:W-:Y:S01]  /*10220*/  @!P4 LOP3.LUT R17, R2, 0xfffffffe, RZ, 0xc0, !PT ;  /* 0xfffffffe0211c812 */ /* 0x000fe200078ec0ff */
[C---:B------:R-:W-:Y:S01]  /*10230*/  VIADD R0, R3.reuse, 0x60 ;  /* 0x0000006003007836 */ /* 0x040fe20000000000 */
[----:B------:R-:W-:Y:S01]  /*10240*/  @!P3 LOP3.LUT R19, R18, 0xfffffffe, RZ, 0xc0, !PT ;  /* 0xfffffffe1213b812 */ /* 0x000fe200078ec0ff */
[----:B------:R1:W-:Y:S01]  /*10250*/  @!P6 ST.E.64 desc[UR36][R12.64], R40 ;  /* 0x000000280c00e985 */ /* 0x0003e2000c101b24 */
[----:B------:R-:W-:Y:S01]  /*10260*/  @!P2 LOP3.LUT R21, R14, 0xfffffffe, RZ, 0xc0, !PT ;  /* 0xfffffffe0e15a812 */ /* 0x000fe200078ec0ff */
[C---:B------:R-:W-:Y:S01]  /*10270*/  VIADD R2, R3.reuse, 0x68 ;  /* 0x0000006803027836 */ /* 0x040fe20000000000 */
[----:B------:R-:W-:Y:S01]  /*10280*/  @!P1 LOP3.LUT R23, R20, 0xfffffffe, RZ, 0xc0, !PT ;  /* 0xfffffffe14179812 */ /* 0x000fe200078ec0ff */
[----:B------:R-:W-:Y:S01]  /*10290*/  VIADD R20, R3, 0x70 ;  /* 0x0000007003147836 */ /* 0x000fe20000000000 */
[----:B------:R-:W-:Y:S01]  /*102a0*/  ISETP.GE.AND P5, PT, R22, UR4, PT ;  /* 0x0000000416007c0c */ /* 0x000fe2000bfa6270 */
[----:B0-----:R-:W-:Y:S01]  /*102b0*/  @!P0 IMAD.WIDE R10, R15, 0x4, R4 ;  /* 0x000000040f0a8825 */ /* 0x001fe200078e0204 */
[----:B------:R-:W-:-:S03]  /*102c0*/  ISETP.GE.AND P6, PT, R24, UR4, PT ;  /* 0x0000000418007c0c */ /* 0x000fc6000bfc6270 */
[--C-:B------:R-:W-:Y:S01]  /*102d0*/  @!P3 IMAD.WIDE R14, R19, 0x4, R4.reuse ;  /* 0x00000004130eb825 */ /* 0x100fe200078e0204 */
[----:B------:R0:W-:Y:S01]  /*102e0*/  @!P0 ST.E.64 desc[UR36][R10.64], R44 ;  /* 0x0000002c0a008985 */ /* 0x0001e2000c101b24 */
[----:B------:R-:W-:Y:S02]  /*102f0*/  ISETP.GE.AND P0, PT, R0, UR4, PT ;  /* 0x0000000400007c0c */ /* 0x000fe4000bf06270 */
[----:B-1----:R-:W-:-:S04]  /*10300*/  @!P4 IMAD.WIDE R12, R17, 0x4, R4 ;  /* 0x00000004110cc825 */ /* 0x002fc800078e0204 */
        /* <DEDUP_REMOVED lines=14> */
[----:B0-----:R-:W-:Y:S02]  /*103f0*/  @!P5 LOP3.LUT R11, R22, 0xfffffffe, RZ, 0xc0, !PT ;  /* 0xfffffffe160bd812 */ /* 0x001fe400078ec0ff */
[----:B------:R-:W-:Y:S02]  /*10400*/  @!P0 LEA.HI R0, R0, R0, RZ, 0x1 ;  /* 0x0000000000008211 */ /* 0x000fe400078f08ff */
[----:B-1----:R-:W-:Y:S01]  /*10410*/  @!P6 LOP3.LUT R13, R24, 0xfffffffe, RZ, 0xc0, !PT ;  /* 0xfffffffe180de812 */ /* 0x002fe200078ec0ff */
[----:B------:R-:W-:Y:S01]  /*10420*/  @!P5 IMAD.WIDE R10, R11, 0x4, R4 ;  /* 0x000000040b0ad825 */ /* 0x000fe200078e0204 */
[----:B--2---:R-:W-:-:S02]  /*10430*/  @!P0 LOP3.LUT R15, R0, 0xfffffffe, RZ, 0xc0, !PT ;  /* 0xfffffffe000f8812 */ /* 0x004fc400078ec0ff */
[----:B------:R-:W-:Y:S01]  /*10440*/  @!P1 LEA.HI R2, R2, R2, RZ, 0x1 ;  /* 0x0000000202029211 */ /* 0x000fe200078f08ff */
[--C-:B------:R-:W-:Y:S01]  /*10450*/  @!P6 IMAD.WIDE R12, R13, 0x4, R4.reuse ;  /* 0x000000040d0ce825 */ /* 0x100fe200078e0204 */
[----:B------:R-:W-:Y:S01]  /*10460*/  @!P2 LEA.HI R20, R20, R20, RZ, 0x1 ;  /* 0x000000141414a211 */ /* 0x000fe200078f08ff */
[----:B------:R0:W-:Y:S01]  /*10470*/  @!P5 ST.E.64 desc[UR36][R10.64], R64 ;  /* 0x000000400a00d985 */ /* 0x0001e2000c101b24 */
[----:B---3--:R-:W-:Y:S01]  /*10480*/  @!P1 LOP3.LUT R17, R2, 0xfffffffe, RZ, 0xc0, !PT ;  /* 0xfffffffe02119812 */ /* 0x008fe200078ec0ff */
[--C-:B------:R-:W-:Y:S01]  /*10490*/  @!P0 IMAD.WIDE R14, R15, 0x4, R4.reuse ;  /* 0x000000040f0e8825 */ /* 0x100fe200078e0204 */
[----:B------:R-:W-:Y:S01]  /*104a0*/  @!P3 LEA.HI R21, R21, R21, RZ, 0x1 ;  /* 0x000000151515b211 */ /* 0x000fe200078f08ff */
[----:B------:R1:W-:Y:S01]  /*104b0*/  @!P6 ST.E.64 desc[UR36][R12.64], R68 ;  /* 0x000000440c00e985 */ /* 0x0003e2000c101b24 */
[----:B------:R-:W-:Y:S01]  /*104c0*/  @!P4 LEA.HI R23, R23, R23, RZ, 0x1 ;  /* 0x000000171717c211 */ /* 0x000fe200078f08ff */
[----:B------:R-:W-:Y:S01]  /*104d0*/  VIADD R0, R3, 0x88 ;  /* 0x0000008803007836 */ /* 0x000fe20000000000 */
[----:B----4-:R-:W-:Y:S01]  /*104e0*/  @!P2 LOP3.LUT R19, R20, 0xfffffffe, RZ, 0xc0, !PT ;  /* 0xfffffffe1413a812 */ /* 0x010fe200078ec0ff */
[----:B------:R2:W-:Y:S01]  /*104f0*/  @!P0 ST.E.64 desc[UR36][R14.64], R72 ;  /* 0x000000480e008985 */ /* 0x0005e2000c101b24 */
[----:B------:R-:W-:Y:S01]  /*10500*/  @!P3 LOP3.LUT R21, R21, 0xfffffffe, RZ, 0xc0, !PT ;  /* 0xfffffffe1515b812 */ /* 0x000fe200078ec0ff */
[----:B------:R-:W-:Y:S01]  /*10510*/  VIADD R2, R3, 0x90 ;  /* 0x0000009003027836 */ /* 0x000fe20000000000 */
[----:B------:R-:W-:Y:S01]  /*10520*/  @!P4 LOP3.LUT R23, R23, 0xfffffffe, RZ, 0xc0, !PT ;  /* 0xfffffffe1717c812 */ /* 0x000fe200078ec0ff */
[----:B------:R-:W-:Y:S01]  /*10530*/  VIADD R20, R3, 0x98 ;  /* 0x0000009803147836 */ /* 0x000fe20000000000 */
[----:B------:R-:W-:Y:S01]  /*10540*/  ISETP.GE.AND P0, PT, R0, UR4, PT ;  /* 0x0000000400007c0c */ /* 0x000fe2000bf06270 */
[----:B0-----:R-:W-:-:S04]  /*10550*/  @!P1 IMAD.WIDE R10, R17, 0x4, R4 ;  /* 0x00000004110a9825 */ /* 0x001fc800078e0204 */
[--C-:B-1----:R-:W-:Y:S01]  /*10560*/  @!P2 IMAD.WIDE R12, R19, 0x4, R4.reuse ;  /* 0x00000004130ca825 */ /* 0x102fe200078e0204 */
[----:B------:R0:W-:Y:S01]  /*10570*/  @!P1 ST.E.64 desc[UR36][R10.64], R76 ;  /* 0x0000004c0a009985 */ /* 0x0001e2000c101b24 */
[----:B------:R-:W-:Y:S02]  /*10580*/  ISETP.GE.AND P1, PT, R2, UR4, PT ;  /* 0x0000000402007c0c */ /* 0x000fe4000bf26270 */
[--C-:B------:R-:W-:Y:S01]  /*10590*/  @!P3 IMAD.WIDE R16, R21, 0x4, R4.reuse ;  /* 0x000000041510b825 */ /* 0x100fe200078e0204 */
[----:B--2---:R-:W-:Y:S01]  /*105a0*/  IADD3 R14, R3, 0xa8, RZ ;  /* 0x000000a8030e7810 */ /* 0x004fe20007ffe0ff */
[----:B------:R1:W-:Y:S01]  /*105b0*/  @!P2 ST.E.64 desc[UR36][R12.64], R80 ;  /* 0x000000500c00a985 */ /* 0x0003e2000c101b24 */
[----:B------:R-:W-:Y:S01]  /*105c0*/  ISETP.GE.AND P2, PT, R20, UR4, PT ;  /* 0x0000000414007c0c */ /* 0x000fe2000bf46270 */
[----:B------:R-:W-:Y:S01]  /*105d0*/  @!P4 IMAD.WIDE R18, R23, 0x4, R4 ;  /* 0x000000041712c825 */ /* 0x000fe200078e0204 */
[----:B------:R-:W-:Y:S01]  /*105e0*/  @!P0 LEA.HI R0, R0, R0, RZ, 0x1 ;  /* 0x0000000000008211 */ /* 0x000fe200078f08ff */
[----:B------:R2:W-:Y:S02]  /*105f0*/  @!P3 ST.E.64 desc[UR36][R16.64], R84 ;  /* 0x000000541000b985 */ /* 0x0005e4000c101b24 */
[----:B------:R-:W-:-:S02]  /*10600*/  VIADD R21, R3, 0xa0 ;  /* 0x000000a003157836 */ /* 0x000fc40000000000 */
[C---:B------:R-:W-:Y:S01]  /*10610*/  VIADD R15, R3.reuse, 0xb0 ;  /* 0x000000b0030f7836 */ /* 0x040fe20000000000 */
[----:B------:R3:W-:Y:S01]  /*10620*/  @!P4 ST.E.64 desc[UR36][R18.64], R88 ;  /* 0x000000581200c985 */ /* 0x0007e2000c101b24 */
[----:B0-----:R-:W-:Y:S01]  /*10630*/  VIADD R11, R3, 0xb8 ;  /* 0x000000b8030b7836 */ /* 0x001fe20000000000 */
[----:B------:R-:W-:Y:S02]  /*10640*/  ISETP.GE.AND P3, PT, R21, UR4, PT ;  /* 0x0000000415007c0c */ /* 0x000fe4000bf66270 */
[----:B------:R-:W-:Y:S02]  /*10650*/  ISETP.GE.AND P4, PT, R14, UR4, PT ;  /* 0x000000040e007c0c */ /* 0x000fe4000bf86270 */
[----:B------:R-:W-:Y:S02]  /*10660*/  ISETP.GE.AND P6, PT, R11, UR4, PT ;  /* 0x000000040b007c0c */ /* 0x000fe4000bfc6270 */
[----:B------:R-:W-:Y:S02]  /*10670*/  ISETP.GE.AND P5, PT, R15, UR4, PT ;  /* 0x000000040f007c0c */ /* 0x000fe4000bfa6270 */
[----:B------:R-:W-:-:S02]  /*10680*/  @!P1 LEA.HI R2, R2, R2, RZ, 0x1 ;  /* 0x0000000202029211 */ /* 0x000fc400078f08ff */
[----:B------:R-:W-:Y:S02]  /*10690*/  @!P2 LEA.HI R20, R20, R20, RZ, 0x1 ;  /* 0x000000141414a211 */ /* 0x000fe400078f08ff */
[----:B-1----:R-:W-:Y:S02]  /*106a0*/  @!P1 LOP3.LUT R13, R2, 0xfffffffe, RZ, 0xc0, !PT ;  /* 0xfffffffe020d9812 */ /* 0x002fe400078ec0ff */
[----:B------:R-:W-:Y:S02]  /*106b0*/  @!P3 LEA.HI R21, R21, R21, RZ, 0x1 ;  /* 0x000000151515b211 */ /* 0x000fe400078f08ff */
[----:B------:R-:W-:Y:S02]  /*106c0*/  @!P4 LEA.HI R14, R14, R14, RZ, 0x1 ;  /* 0x0000000e0e0ec211 */ /* 0x000fe400078f08ff */
[----:B------:R-:W-:Y:S02]  /*106d0*/  @!P6 LEA.HI R12, R11, R11, RZ, 0x1 ;  /* 0x0000000b0b0ce211 */ /* 0x000fe400078f08ff */
[----:B------:R-:W-:-:S02]  /*106e0*/  @!P5 LEA.HI R10, R15, R15, RZ, 0x1 ;  /* 0x0000000f0f0ad211 */ /* 0x000fc400078f08ff */
[----:B------:R-:W-:Y:S02]  /*106f0*/  @!P0 LOP3.LUT R11, R0, 0xfffffffe, RZ, 0xc0, !PT ;  /* 0xfffffffe000b8812 */ /* 0x000fe400078ec0ff */
[----:B------:R-:W-:Y:S02]  /*10700*/  @!P2 LOP3.LUT R15, R20, 0xfffffffe, RZ, 0xc0, !PT ;  /* 0xfffffffe140fa812 */ /* 0x000fe400078ec0ff */
[----:B--2---:R-:W-:Y:S02]  /*10710*/  @!P3 LOP3.LUT R17, R21, 0xfffffffe, RZ, 0xc0, !PT ;  /* 0xfffffffe1511b812 */ /* 0x004fe400078ec0ff */
[----:B---3--:R-:W-:Y:S01]  /*10720*/  @!P4 LOP3.LUT R19, R14, 0xfffffffe, RZ, 0xc0, !PT ;  /* 0xfffffffe0e13c812 */ /* 0x008fe200078ec0ff */
        /* <DEDUP_REMOVED lines=16> */
.L_x_4330:
[----:B------:R-:W-:Y:S05]  /*10830*/  BSYNC B0 ;  /* 0x0000000000007941 */ /* 0x000fea0003800000 */
.L_x_4329:
[----:B------:R-:W-:Y:S01]  /*10840*/  ISETP.GE.AND P0, PT, R8, R7, PT ;  /* 0x000000070800720c */ /* 0x000fe20003f06270 */
[----:B0---4-:R0:W1:Y:S04]  /*10850*/  SHFL.IDX PT, R5, R9, 0x1, 0x1c1f ;  /* 0x003c1f0009057f89 */ /* 0x01106800000e0000 */
[----:B---3--:R0:W3:Y:S08]  /*10860*/  SHFL.IDX PT, R4, R6, 0x1, 0x1c1f ;  /* 0x003c1f0006047f89 */ /* 0x0080f000000e0000 */
[----:B0-----:R-:W-:Y:S05]  /*10870*/  @P0 BRA `(.L_x_4241) ;  /* 0x0000004c003c0947 */ /* 0x001fea0003800000 */
        /* <DEDUP_REMOVED lines=15> */
[----:B------:R-:W-:Y:S01]  /*10970*/  ISETP.GE.AND P5, PT, R13, UR4, PT ;  /* 0x000000040d007c0c */ /* 0x000fe2000bfa6270 */
[----:B-1-3--:R-:W-:Y:S01]  /*10980*/  @!P2 IMAD.WIDE R6, R3, 0x4, R4 ;  /* 0x000000040306a825 */ /* 0x00afe200078e0204 */
[----:B------:R-:W-:-:S02]  /*10990*/  ISETP.GE.AND P6, PT, R14, UR4, PT ;  /* 0x000000040e007c0c */ /* 0x000fc4000bfc6270 */
[----:B------:R-:W-:Y:S01]  /*109a0*/  @!P3 LEA.HI R0, R0, R0, RZ, 0x1 ;  /* 0x000000000000b211 */ /* 0x000fe200078f08ff */
[C---:B------:R-:W-:Y:S01]  /*109b0*/  VIADD R20, R3.reuse, 0x78 ;  /* 0x0000007803147836 */ /* 0x040fe20000000000 */
[----:B------:R0:W-:Y:S01]  /*109c0*/  @!P2 ST.E.64 desc[UR36][R6.64], R26 ;  /* 0x0000001a0600a985 */ /* 0x0001e2000c101b24 */
[----:B------:R-:W-:Y:S02]  /*109d0*/  @!P0 LEA.HI R2, R2, R2, RZ, 0x1 ;  /* 0x0000000202028211 */ /* 0x000fe400078f08ff */
[----:B------:R-:W-:Y:S01]  /*109e0*/  @!P3 LOP3.LUT R9, R0, 0xfffffffe, RZ, 0xc0, !PT ;  /* 0xfffffffe0009b812 */ /* 0x000fe200078ec0ff */
[----:B------:R-:W-:Y:S01]  /*109f0*/  VIADD R0, R3, 0x20 ;  /* 0x0000002003007836 */ /* 0x000fe20000000000 */
[----:B------:R-:W-:Y:S02]  /*10a00*/  @!P1 LEA.HI R10, R10, R10, RZ, 0x1 ;  /* 0x0000000a0a0a9211 */ /* 0x000fe400078f08ff */
[----:B------:R-:W-:Y:S01]  /*10a10*/  @!P4 LEA.HI R12, R12, R12, RZ, 0x1 ;  /* 0x0000000c0c0cc211 */ /* 0x000fe200078f08ff */
[----:B------:R-:W-:Y:S01]  /*10a20*/  @!P3 IMAD.WIDE R8, R9, 0x4, R4 ;  /* 0x000000040908b825 */ /* 0x000fe200078e0204 */
[----:B------:R-:W-:-:S02]  /*10a30*/  ISETP.GE.AND P2, PT, R0, UR4, PT ;  /* 0x0000000400007c0c */ /* 0x000fc4000bf46270 */
[----:B------:R-:W-:Y:S02]  /*10a40*/  @!P6 LEA.HI R14, R14, R14, RZ, 0x1 ;  /* 0x0000000e0e0ee211 */ /* 0x000fe400078f08ff */
[----:B------:R1:W-:Y:S01]  /*10a50*/  @!P3 ST.E.64 desc[UR36][R8.64], R30 ;  /* 0x0000001e0800b985 */ /* 0x0003e2000c101b24 */
[----:B------:R-:W-:Y:S02]  /*10a60*/  ISETP.GE.AND P3, PT, R11, UR4, PT ;  /* 0x000000040b007c0c */ /* 0x000fe4000bf66270 */
[----:B0-----:R-:W-:Y:S02]  /*10a70*/  @!P0 LOP3.LUT R7, R2, 0xfffffffe, RZ, 0xc0, !PT ;  /* 0xfffffffe02078812 */ /* 0x001fe400078ec0ff */
[----:B------:R-:W-:Y:S02]  /*10a80*/  @!P4 LOP3.LUT R15, R12, 0xfffffffe, RZ, 0xc0, !PT ;  /* 0xfffffffe0c0fc812 */ /* 0x000fe400078ec0ff */
[----:B------:R-:W-:Y:S01]  /*10a90*/  @!P6 LOP3.LUT R19, R14, 0xfffffffe, RZ, 0xc0, !PT ;  /* 0xfffffffe0e13e812 */ /* 0x000fe200078ec0ff */
[----:B------:R-:W-:Y:S01]  /*10aa0*/  @!P0 IMAD.WIDE R6, R7, 0x4, R4 ;  /* 0x0000000407068825 */ /* 0x000fe200078e0204 */
[----:B------:R-:W-:-:S04]  /*10ab0*/  @!P2 LEA.HI R0, R0, R0, RZ, 0x1 ;  /* 0x000000000000a211 */ /* 0x000fc800078f08ff */
[----:B------:R0:W-:Y:S01]  /*10ac0*/  @!P0 ST.E.64 desc[UR36][R6.64], R34 ;  /* 0x0000002206008985 */ /* 0x0001e2000c101b24 */
[----:B-1----:R-:W-:Y:S02]  /*10ad0*/  @!P1 LOP3.LUT R9, R10, 0xfffffffe, RZ, 0xc0, !PT ;  /* 0xfffffffe0a099812 */ /* 0x002fe400078ec0ff */
[----:B------:R-:W-:Y:S02]  /*10ae0*/  @!P3 LEA.HI R2, R11, R11, RZ, 0x1 ;  /* 0x0000000b0b02b211 */ /* 0x000fe400078f08ff */
[----:B------:R-:W-:Y:S01]  /*10af0*/  @!P5 LEA.HI R10, R13, R13, RZ, 0x1 ;  /* 0x0000000d0d0ad211 */ /* 0x000fe200078f08ff */
[--C-:B------:R-:W-:Y:S01]  /*10b00*/  @!P1 IMAD.WIDE R8, R9, 0x4, R4.reuse ;  /* 0x0000000409089825 */ /* 0x100fe200078e0204 */
[----:B------:R-:W-:Y:S02]  /*10b10*/  @!P2 LOP3.LUT R11, R0, 0xfffffffe, RZ, 0xc0, !PT ;  /* 0xfffffffe000ba812 */ /* 0x000fe400078ec0ff */
[----:B------:R-:W-:Y:S01]  /*10b20*/  @!P3 LOP3.LUT R13, R2, 0xfffffffe, RZ, 0xc0, !PT ;  /* 0xfffffffe020db812 */ /* 0x000fe200078ec0ff */
[----:B------:R-:W-:Y:S01]  /*10b30*/  VIADD R0, R3, 0x58 ;  /* 0x0000005803007836 */ /* 0x000fe20000000000 */
[----:B------:R-:W-:Y:S01]  /*10b40*/  @!P5 LOP3.LUT R17, R10, 0xfffffffe, RZ, 0xc0, !PT ;  /* 0xfffffffe0a11d812 */ /* 0x000fe200078ec0ff */
[----:B------:R1:W-:Y:S01]  /*10b50*/  @!P1 ST.E.64 desc[UR36][R8.64], R38 ;  /* 0x0000002608009985 */ /* 0x0003e2000c101b24 */
[----:B------:R-:W-:Y:S01]  /*10b60*/  ISETP.GE.AND P1, PT, R16, UR4, PT ;  /* 0x0000000410007c0c */ /* 0x000fe2000bf26270 */
[----:B0-----:R-:W-:Y:S01]  /*10b70*/  @!P2 IMAD.WIDE R6, R11, 0x4, R4 ;  /* 0x000000040b06a825 */ /* 0x001fe200078e0204 */
[----:B------:R-:W-:-:S03]  /*10b80*/  ISETP.GE.AND P0, PT, R18, UR4, PT ;  /* 0x0000000412007c0c */ /* 0x000fc6000bf06270 */
[--C-:B------:R-:W-:Y:S01]  /*10b90*/  @!P4 IMAD.WIDE R10, R15, 0x4, R4.reuse ;  /* 0x000000040f0ac825 */ /* 0x100fe200078e0204 */
[----:B------:R0:W-:Y:S01]  /*10ba0*/  @!P2 ST.E.64 desc[UR36][R6.64], R42 ;  /* 0x0000002a0600a985 */ /* 0x0001e2000c101b24 */
[----:B------:R-:W-:Y:S02]  /*10bb0*/  ISETP.GE.AND P2, PT, R0, UR4, PT ;  /* 0x0000000400007c0c */ /* 0x000fe4000bf46270 */
[----:B------:R-:W-:-:S04]  /*10bc0*/  @!P6 IMAD.WIDE R14, R19, 0x4, R4 ;  /* 0x00000004130ee825 */ /* 0x000fc800078e0204 */
[--C-:B-1----:R-:W-:Y:S01]  /*10bd0*/  @!P3 IMAD.WIDE R8, R13, 0x4, R4.reuse ;  /* 0x000000040d08b825 */ /* 0x102fe200078e0204 */
[----:B------:R-:W-:Y:S02]  /*10be0*/  @!P1 LEA.HI R16, R16, R16, RZ, 0x1 ;  /* 0x0000001010109211 */ /* 0x000fe400078f08ff */
[----:B------:R-:W-:Y:S01]  /*10bf0*/  @!P0 LEA.HI R18, R18, R18, RZ, 0x1 ;  /* 0x0000001212128211 */ /* 0x000fe200078f08ff */
[--C-:B------:R-:W-:Y:S01]  /*10c00*/  @!P5 IMAD.WIDE R12, R17, 0x4, R4.reuse ;  /* 0x00000004110cd825 */ /* 0x100fe200078e0204 */
[----:B------:R1:W-:Y:S01]  /*10c10*/  @!P3 ST.E.64 desc[UR36][R8.64], R46 ;  /* 0x0000002e0800b985 */ /* 0x0003e2000c101b24 */
[----:B------:R-:W-:Y:S02]  /*10c20*/  ISETP.GE.AND P3, PT, R20, UR4, PT ;  /* 0x0000000414007c0c */ /* 0x000fe4000bf66270 */
[C---:B------:R-:W-:Y:S01]  /*10c30*/  VIADD R2, R3.reuse, 0x60 ;  /* 0x0000006003027836 */ /* 0x040fe20000000000 */
[----:B------:R2:W-:Y:S01]  /*10c40*/  @!P4 ST.E.64 desc[UR36][R10.64], R50 ;  /* 0x000000320a00c985 */ /* 0x0005e2000c101b24 */
[C---:B------:R-:W-:Y:S01]  /*10c50*/  VIADD R17, R3.reuse, 0x68 ;  /* 0x0000006803117836 */ /* 0x040fe20000000000 */
[----:B0-----:R-:W-:Y:S01]  /*10c60*/  @!P1 LOP3.LUT R7, R16, 0xfffffffe, RZ, 0xc0, !PT ;  /* 0xfffffffe10079812 */ /* 0x001fe200078ec0ff */
[C---:B------:R-:W-:Y:S01]  /*10c70*/  VIADD R19, R3.reuse, 0x70 ;  /* 0x0000007003137836 */ /* 0x040fe20000000000 */
[----:B------:R0:W-:Y:S01]  /*10c80*/  @!P5 ST.E.64 desc[UR36][R12.64], R54 ;  /* 0x000000360c00d985 */ /* 0x0001e2000c101b24 */
[----:B------:R-:W-:Y:S01]  /*10c90*/  @!P2 LEA.HI R0, R0, R0, RZ, 0x1 ;  /* 0x000000000000a211 */ /* 0x000fe200078f08ff */
[----:B------:R-:W-:Y:S01]  /*10ca0*/  VIADD R16, R3, 0x80 ;  /* 0x0000008003107836 */ /* 0x000fe20000000000 */
[----:B------:R-:W-:Y:S01]  /*10cb0*/  ISETP.GE.AND P5, PT, R17, UR4, PT ;  /* 0x0000000411007c0c */ /* 0x000fe2000bfa6270 */
[----:B------:R-:W-:Y:S01]  /*10cc0*/  @!P6 ST.E.64 desc[UR36][R14.64], R58 ;  /* 0x0000003a0e00e985 */ /* 0x000fe2000c101b24 */
[----:B------:R-:W-:Y:S01]  /*10cd0*/  ISETP.GE.AND P6, PT, R2, UR4, PT ;  /* 0x0000000402007c0c */ /* 0x000fe2000bfc6270 */
[----:B------:R-:W-:Y:S01]  /*10ce0*/  @!P1 IMAD.WIDE R6, R7, 0x4, R4 ;  /* 0x0000000407069825 */ /* 0x000fe200078e0204 */
[----:B------:R-:W-:-:S02]  /*10cf0*/  ISETP.GE.AND P4, PT, R19, UR4, PT ;  /* 0x0000000413007c0c */ /* 0x000fc4000bf86270 */
[----:B-1----:R-:W-:Y:S01]  /*10d00*/  @!P0 LOP3.LUT R9, R18, 0xfffffffe, RZ, 0xc0, !PT ;  /* 0xfffffffe12098812 */ /* 0x002fe200078ec0ff */
[----:B------:R-:W-:Y:S01]  /*10d10*/  VIADD R18, R3, 0x88 ;  /* 0x0000008803127836 */ /* 0x000fe20000000000 */
[----:B------:R-:W-:Y:S01]  /*10d20*/  @!P3 LEA.HI R20, R20, R20, RZ, 0x1 ;  /* 0x000000141414b211 */ /* 0x000fe200078f08ff */
[----:B------:R1:W-:Y:S01]  /*10d30*/  @!P1 ST.E.64 desc[UR36][R6.64], R62 ;  /* 0x0000003e06009985 */ /* 0x0003e2000c101b24 */
[----:B--2---:R-:W-:Y:S01]  /*10d40*/  @!P2 LOP3.LUT R11, R0, 0xfffffffe, RZ, 0xc0, !PT ;  /* 0xfffffffe000ba812 */ /* 0x004fe200078ec0ff */
[----:B------:R-:W-:Y:S01]  /*10d50*/  @!P0 IMAD.WIDE R8, R9, 0x4, R4 ;  /* 0x0000000409088825 */ /* 0x000fe200078e0204 */
[----:B------:R-:W-:Y:S02]  /*10d60*/  ISETP.GE.AND P1, PT, R18, UR4, PT ;  /* 0x0000000412007c0c */ /* 0x000fe4000bf26270 */
[----:B------:R-:W-:Y:S01]  /*10d70*/  @!P5 LEA.HI R17, R17, R17, RZ, 0x1 ;  /* 0x000000111111d211 */ /* 0x000fe200078f08ff */
[----:B------:R-:W-:Y:S01]  /*10d80*/  VIADD R0, R3, 0x90 ;  /* 0x0000009003007836 */ /* 0x000fe20000000000 */
[----:B------:R-:W-:Y:S01]  /*10d90*/  @!P6 LEA.HI R2, R2, R2, RZ, 0x1 ;  /* 0x000000020202e211 */ /* 0x000fe200078f08ff */
[----:B------:R2:W-:Y:S01]  /*10da0*/  @!P0 ST.E.64 desc[UR36][R8.64], R66 ;  /* 0x0000004208008985 */ /* 0x0005e2000c101b24 */
[----:B------:R-:W-:-:S02]  /*10db0*/  @!P4 LEA.HI R19, R19, R19, RZ, 0x1 ;  /* 0x000000131313c211 */ /* 0x000fc400078f08ff */
[----:B0-----:R-:W-:Y:S01]  /*10dc0*/  @!P6 LOP3.LUT R13, R2, 0xfffffffe, RZ, 0xc0, !PT ;  /* 0xfffffffe020de812 */ /* 0x001fe200078ec0ff */
[----:B------:R-:W-:Y:S01]  /*10dd0*/  VIADD R2, R3, 0x98 ;  /* 0x0000009803027836 */ /* 0x000fe20000000000 */
[----:B------:R-:W-:Y:S01]  /*10de0*/  @!P5 LOP3.LUT R17, R17, 0xfffffffe, RZ, 0xc0, !PT ;  /* 0xfffffffe1111d812 */ /* 0x000fe200078ec0ff */
[--C-:B-1----:R-:W-:Y:S01]  /*10df0*/  @!P2 IMAD.WIDE R6, R11, 0x4, R4.reuse ;  /* 0x000000040b06a825 */ /* 0x102fe200078e0204 */
[----:B------:R-:W-:Y:S02]  /*10e00*/  @!P4 LOP3.LUT R19, R19, 0xfffffffe, RZ, 0xc0, !PT ;  /* 0xfffffffe1313c812 */ /* 0x000fe400078ec0ff */
[----:B------:R-:W-:Y:S01]  /*10e10*/  @!P3 LOP3.LUT R15, R20, 0xfffffffe, RZ, 0xc0, !PT ;  /* 0xfffffffe140fb812 */ /* 0x000fe200078ec0ff */
[--C-:B------:R-:W-:Y:S01]  /*10e20*/  @!P5 IMAD.WIDE R10, R17, 0x4, R4.reuse ;  /* 0x00000004110ad825 */ /* 0x100fe200078e0204 */
[----:B------:R-:W-:Y:S01]  /*10e30*/  ISETP.GE.AND P0, PT, R16, UR4, PT ;  /* 0x0000000410007c0c */ /* 0x000fe2000bf06270 */
[----:B------:R0:W-:Y:S01]  /*10e40*/  @!P2 ST.E.64 desc[UR36][R6.64], R70 ;  /* 0x000000460600a985 */ /* 0x0001e2000c101b24 */
[----:B------:R-:W-:Y:S01]  /*10e50*/  IADD3 R20, R3, 0xb0, RZ ;  /* 0x000000b003147810 */ /* 0x000fe20007ffe0ff */
[----:B--2---:R-:W-:Y:S01]  /*10e60*/  @!P6 IMAD.WIDE R8, R13, 0x4, R4 ;  /* 0x000000040d08e825 */ /* 0x004fe200078e0204 */
[----:B------:R-:W-:-:S02]  /*10e70*/  ISETP.GE.AND P2, PT, R0, UR4, PT ;  /* 0x0000000400007c0c */ /* 0x000fc4000bf46270 */
[----:B------:R-:W-:Y:S01]  /*10e80*/  @!P1 LEA.HI R18, R18, R18, RZ, 0x1 ;  /* 0x0000001212129211 */ /* 0x000fe200078f08ff */
[--C-:B------:R-:W-:Y:S01]  /*10e90*/  @!P4 IMAD.WIDE R12, R19, 0x4, R4.reuse ;  /* 0x00000004130cc825 */ /* 0x100fe200078e0204 */
[----:B------:R1:W-:Y:S01]  /*10ea0*/  @!P6 ST.E.64 desc[UR36][R8.64], R74 ;  /* 0x0000004a0800e985 */ /* 0x0003e2000c101b24 */
[----:B------:R-:W-:Y:S02]  /*10eb0*/  ISETP.GE.AND P6, PT, R20, UR4, PT ;  /* 0x0000000414007c0c */ /* 0x000fe4000bfc6270 */
[----:B------:R-:W-:Y:S01]  /*10ec0*/  @!P3 IMAD.WIDE R14, R15, 0x4, R4 ;  /* 0x000000040f0eb825 */ /* 0x000fe200078e0204 */
[----:B------:R2:W-:Y:S01]  /*10ed0*/  @!P5 ST.E.64 desc[UR36][R10.64], R78 ;  /* 0x0000004e0a00d985 */ /* 0x0005e2000c101b24 */
[----:B------:R-:W-:Y:S02]  /*10ee0*/  @!P0 LEA.HI R16, R16, R16, RZ, 0x1 ;  /* 0x0000001010108211 */ /* 0x000fe400078f08ff */
[C---:B------:R-:W-:Y:S01]  /*10ef0*/  VIADD R17, R3.reuse, 0xa0 ;  /* 0x000000a003117836 */ /* 0x040fe20000000000 */
[----:B------:R3:W-:Y:S01]  /*10f00*/  @!P4 ST.E.64 desc[UR36][R12.64], R82 ;  /* 0x000000520c00c985 */ /* 0x0007e2000c101b24 */
[C---:B------:R-:W-:Y:S01]  /*10f10*/  VIADD R19, R3.reuse, 0xa8 ;  /* 0x000000a803137836 */ /* 0x040fe20000000000 */
[----:B0-----:R-:W-:Y:S01]  /*10f20*/  @!P0 LOP3.LUT R7, R16, 0xfffffffe, RZ, 0xc0, !PT ;  /* 0xfffffffe10078812 */ /* 0x001fe200078ec0ff */
[----:B------:R-:W-:Y:S01]  /*10f30*/  VIADD R3, R3, 0xb8 ;  /* 0x000000b803037836 */ /* 0x000fe20000000000 */
[----:B------:R-:W-:Y:S01]  /*10f40*/  @!P3 ST.E.64 desc[UR36][R14.64], R86 ;  /* 0x000000560e00b985 */ /* 0x000fe2000c101b24 */
[----:B------:R-:W-:-:S02]  /*10f50*/  ISETP.GE.AND P3, PT, R2, UR4, PT ;  /* 0x0000000402007c0c */ /* 0x000fc4000bf66270 */
[----:B------:R-:W-:Y:S01]  /*10f60*/  ISETP.GE.AND P4, PT, R17, UR4, PT ;  /* 0x0000000411007c0c */ /* 0x000fe2000bf86270 */
[--C-:B------:R-:W-:Y:S01]  /*10f70*/  @!P0 IMAD.WIDE R6, R7, 0x4, R4.reuse ;  /* 0x0000000407068825 */ /* 0x100fe200078e0204 */
[----:B------:R-:W-:Y:S02]  /*10f80*/  ISETP.GE.AND P5, PT, R19, UR4, PT ;  /* 0x0000000413007c0c */ /* 0x000fe4000bfa6270 */
[----:B-1----:R-:W-:Y:S02]  /*10f90*/  @!P1 LOP3.LUT R9, R18, 0xfffffffe, RZ, 0xc0, !PT ;  /* 0xfffffffe12099812 */ /* 0x002fe400078ec0ff */
[----:B------:R-:W-:Y:S01]  /*10fa0*/  @!P2 LEA.HI R0, R0, R0, RZ, 0x1 ;  /* 0x000000000000a211 */ /* 0x000fe200078f08ff */
[----:B------:R0:W-:Y:S01]  /*10fb0*/  @!P0 ST.E.64 desc[UR36][R6.64], R90 ;  /* 0x0000005a06008985 */ /* 0x0001e2000c101b24 */
[----:B------:R-:W-:Y:S01]  /*10fc0*/  @!P6 LEA.HI R20, R20, R20, RZ, 0x1 ;  /* 0x000000141414e211 */ /* 0x000fe200078f08ff */
[----:B------:R-:W-:Y:S01]  /*10fd0*/  @!P1 IMAD.WIDE R8, R9, 0x4, R4 ;  /* 0x0000000409089825 */ /* 0x000fe200078e0204 */
[----:B--2---:R-:W-:-:S02]  /*10fe0*/  @!P2 LOP3.LUT R11, R0, 0xfffffffe, RZ, 0xc0, !PT ;  /* 0xfffffffe000ba812 */ /* 0x004fc400078ec0ff */
[----:B------:R-:W-:Y:S02]  /*10ff0*/  @!P3 LEA.HI R2, R2, R2, RZ, 0x1 ;  /* 0x000000020202b211 */ /* 0x000fe400078f08ff */
[----:B------:R-:W-:Y:S01]  /*11000*/  @!P4 LEA.HI R17, R17, R17, RZ, 0x1 ;  /* 0x000000111111c211 */ /* 0x000fe200078f08ff */
[----:B------:R1:W-:Y:S01]  /*11010*/  @!P1 ST.E.64 desc[UR36][R8.64], R94 ;  /* 0x0000005e08009985 */ /* 0x0003e2000c101b24 */
[----:B------:R-:W-:Y:S02]  /*11020*/  @!P5 LEA.HI R19, R19, R19, RZ, 0x1 ;  /* 0x000000131313d211 */ /* 0x000fe400078f08ff */
[----:B---3--:R-:W-:Y:S02]  /*11030*/  @!P3 LOP3.LUT R13, R2, 0xfffffffe, RZ, 0xc0, !PT ;  /* 0xfffffffe020db812 */ /* 0x008fe400078ec0ff */
[----:B------:R-:W-:Y:S01]  /*11040*/  @!P4 LOP3.LUT R17, R17, 0xfffffffe, RZ, 0xc0, !PT ;  /* 0xfffffffe1111c812 */ /* 0x000fe200078ec0ff */
[----:B0-----:R-:W-:Y:S01]  /*11050*/  @!P2 IMAD.WIDE R6, R11, 0x4, R4 ;  /* 0x000000040b06a825 */ /* 0x001fe200078e0204 */
[----:B------:R-:W-:-:S02]  /*11060*/  @!P5 LOP3.LUT R19, R19, 0xfffffffe, RZ, 0xc0, !PT ;  /* 0xfffffffe1313d812 */ /* 0x000fc400078ec0ff */
[----:B------:R-:W-:Y:S01]  /*11070*/  @!P6 LOP3.LUT R15, R20, 0xfffffffe, RZ, 0xc0, !PT ;  /* 0xfffffffe140fe812 */ /* 0x000fe200078ec0ff */
[--C-:B------:R-:W-:Y:S01]  /*11080*/  @!P4 IMAD.WIDE R10, R17, 0x4, R4.reuse ;  /* 0x00000004110ac825 */ /* 0x100fe200078e0204 */
[----:B------:R0:W-:Y:S01]  /*11090*/  @!P2 ST.E.64 desc[UR36][R6.64], R98 ;  /* 0x000000620600a985 */ /* 0x0001e2000c101b24 */
[----:B------:R-:W-:Y:S02]  /*110a0*/  ISETP.GE.AND P0, PT, R3, UR4, PT ;  /* 0x0000000403007c0c */ /* 0x000fe4000bf06270 */
        /* <DEDUP_REMOVED lines=13> */
.L_x_4328:
        /* <DEDUP_REMOVED lines=31> */
[----:B------:R-:W-:Y:S01]  /*11370*/  IMAD.MOV R7, RZ, RZ, -R5 ;  /* 0x000000ffff077224 */ /* 0x000fe200078e0a05 */
[----:B------:R-:W-:Y:S01]  /*11380*/  UIMAD UR6, UR11, UR9, UR6 ;  /* 0x000000090b0672a4 */ /* 0x000fe2000f8e0206 */
[----:B------:R-:W-:Y:S01]  /*11390*/  IMAD.U32 R3, RZ, RZ, UR5 ;  /* 0x00000005ff037e24 */ /* 0x000fe2000f8e00ff */
[----:B------:R-:W-:Y:S01]  /*113a0*/  SHF.R.S32.HI R4, RZ, 0x1f, R9 ;  /* 0x0000001fff047819 */ /* 0x000fe20000011409 */
[----:B------:R-:W-:Y:S01]  /*113b0*/  IMAD.U32 R2, RZ, RZ, UR4 ;  /* 0x00000004ff027e24 */ /* 0x000fe2000f8e00ff */
        /* <DEDUP_REMOVED lines=19> */
[----:B------:R-:W-:-:S04]  /*114f0*/  ULDC.64 UR4, c[0x0][0xba8] ;  /* 0x0002ea0000047ab9 */ /* 0x000fc80000000a00 */
[----:B------:R-:W-:Y:S02]  /*11500*/  IADD3 R3, R3, R5, RZ ;  /* 0x0000000503037210 */ /* 0x000fe40007ffe0ff */
[----:B------:R-:W-:-:S04]  /*11510*/  LEA R4, P0, R2, UR4, 0x2 ;  /* 0x0000000402047c11 */ /* 0x000fc8000f8010ff */
[----:B------:R-:W-:Y:S01]  /*11520*/  LEA.HI.X R5, R2, UR5, R3, 0x2, P0 ;  /* 0x0000000502057c11 */ /* 0x000fe200080f1403 */
[----:B------:R-:W-:-:S05]  /*11530*/  IMAD.MOV.U32 R3, RZ, RZ, -0x800000 ;  /* 0xff800000ff037424 */ /* 0x000fca00078e00ff */
[----:B------:R0:W-:Y:S01]  /*11540*/  STG.E desc[UR36][R4.64], R3 ;  /* 0x0000000304007986 */ /* 0x0001e2000c101924 */
[----:B------:R-:W-:Y:S05]  /*11550*/  BRA `(.L_x_4241) ;  /* 0x0000004000047947 */ /* 0x000fea0003800000 */
.L_x_4239:
        /* <DEDUP_REMOVED lines=18> */
.L_x_4331:
[----:B------:R-:W-:Y:S01]  /*11680*/  ULDC UR7, c[0x0][0xc50] ;  /* 0x0003140000077ab9 */ /* 0x000fe20000000800 */
[----:B------:R-:W-:Y:S01]  /*11690*/  UMOV UR41, UR6 ;  /* 0x0000000600297c82 */ /* 0x000fe20008000000 */
[----:B------:R-:W-:-:S11]  /*116a0*/  UISETP.NE.AND UP0, UPT, UR7, 0x1, UPT ;  /* 0x000000010700788c */ /* 0x000fd6000bf05270 */
[----:B------:R-:W-:Y:S01]  /*116b0*/  @UP0 ULDC UR4, c[0x0][0xc54] ;  /* 0x0003150000040ab9 */ /* 0x000fe20000000800 */
[----:B------:R-:W-:Y:S01]  /*116c0*/  @UP0 ULDC UR8, c[0x0][0xc58] ;  /* 0x0003160000080ab9 */ /* 0x000fe20000000800 */
[----:B------:R-:W-:-:S04]  /*116d0*/  UIMAD.WIDE.U32 UR4, UR6, UR4, URZ ;  /* 0x00000004060472a5 */ /* 0x000fc8000f8e003f */
[----:B------:R-:W-:-:S12]  /*116e0*/  @UP0 USHF.R.U32.HI UR41, URZ, UR8, UR5 ;  /* 0x000000083f290299 */ /* 0x000fd80008011605 */
.L_x_4332:
[----:B------:R-:W-:Y:S01]  /*116f0*/  ISETP.GE.AND P0, PT, R26, RZ, PT ;  /* 0x000000ff1a00720c */ /* 0x000fe20003f06270 */
[----:B------:R-:W-:Y:S01]  /*11700*/  UIADD3 UR47, -UR41, URZ, URZ ;  /* 0x0000003f292f7290 */ /* 0x000fe2000fffe13f */
[----:B------:R-:W-:Y:S02]  /*11710*/  IMAD.MOV.U32 R28, RZ, RZ, 0x1 ;  /* 0x00000001ff1c7424 */ /* 0x000fe400078e00ff */
[----:B------:R-:W-:Y:S01]  /*11720*/  IMAD.MOV.U32 R0, RZ, RZ, RZ ;  /* 0x000000ffff007224 */ /* 0x000fe200078e00ff */
[----:B------:R-:W-:Y:S01]  /*11730*/  UIMAD UR47, UR7, UR47, UR6 ;  /* 0x0000002f072f72a4 */ /* 0x000fe2000f8e0206 */
[----:B------:R-:W-:-:S07]  /*11740*/  IMAD.MOV.U32 R6, RZ, RZ, 0x1 ;  /* 0x00000001ff067424 */ /* 0x000fce00078e00ff */
[----:B------:R-:W-:Y:S05]  /*11750*/  @!P0 BRA `(.L_x_4333) ;  /* 0x0000003800bc8947 */ /* 0x000fea0003800000 */
[----:B------:R-:W0:Y:S01]  /*11760*/  LDC.64 R2, c[0x0][0xa28] ;  /* 0x00028a00ff027b82 */ /* 0x000e220000000a00 */
[----:B------:R-:W-:Y:S01]  /*11770*/  IMAD.MOV.U32 R22, RZ, RZ, RZ ;  /* 0x000000ffff167224 */ /* 0x000fe200078e00ff */
        /* <DEDUP_REMOVED lines=9> */
[----:B------:R-:W-:-:S03]  /*11810*/  UISETP.NE.AND UP1, UPT, UR4, 0x1, UPT ;  /* 0x000000010400788c */ /* 0x000fc6000bf25270 */
[----:B------:R-:W-:Y:S01]  /*11820*/  ULDC.64 UR4, c[0x0][0x418] ;  /* 0x0001060000047ab9 */ /* 0x000fe20000000a00 */
[----:B------:R-:W-:Y:S02]  /*11830*/  UP2UR UR50, UPR, URZ, 0x2 ;  /* 0x000000023f327883 */ /* 0x000fe40008000000 */
[----:B------:R-:W-:-:S03]  /*11840*/  UISETP.NE.U32.AND UP0, UPT, UR4, URZ, UPT ;  /* 0x0000003f0400728c */ /* 0x000fc6000bf05070 */
[----:B------:R-:W-:Y:S01]  /*11850*/  ULDC UR4, c[0x0][0x424] ;  /* 0x0001090000047ab9 */ /* 0x000fe20000000800 */
[----:B------:R-:W-:Y:S01]  /*11860*/  UISETP.NE.AND.EX UP0, UPT, UR5, URZ, UPT, UP0 ;  /* 0x0000003f0500728c */ /* 0x000fe2000bf05300 */
[----:B------:R-:W-:Y:S02]  /*11870*/  @UP1 ULDC UR9, c[0x0][0x450] ;  /* 0x0001140000091ab9 */ /* 0x000fe40000000800 */
[----:B------:R-:W-:Y:S01]  /*11880*/  @UP1 ULDC UR5, c[0x0][0x44c] ;  /* 0x0001130000051ab9 */ /* 0x000fe20000000800 */
[----:B------:R-:W-:-:S04]  /*11890*/  USEL UR43, UR4, 0x1, UP0 ;  /* 0x00000001042b7887 */ /* 0x000fc80008000000 */
[----:B------:R-:W-:Y:S02]  /*118a0*/  UIMAD UR7, UR43, UR6, 0x5f ;  /* 0x0000005f2b0774a4 */ /* 0x000fe4000f8e0206 */
[----:B------:R-:W-:Y:S02]  /*118b0*/  UIMAD UR43, UR43, UR6, URZ ;  /* 0x000000062b2b72a4 */ /* 0x000fe4000f8e023f */
[----:B------:R-:W-:Y:S02]  /*118c0*/  UIMAD.WIDE UR6, UR7, 0x2aaaaaab, URZ ;  /* 0x2aaaaaab070678a5 */ /* 0x000fe4000f8e023f */
[----:B-1----:R-:W-:Y:S02]  /*118d0*/  USHF.L.U32 UR42, UR42, 0x7, URZ ;  /* 0x000000072a2a7899 */ /* 0x002fe4000800063f */
[----:B------:R-:W-:Y:S02]  /*118e0*/  USHF.R.U32.HI UR44, URZ, 0x1f, UR7 ;  /* 0x0000001f3f2c7899 */ /* 0x000fe40008011607 */
[----:B------:R-:W-:-:S02]  /*118f0*/  UIADD3 UR8, UR42, 0x7f, URZ ;  /* 0x0000007f2a087890 */ /* 0x000fc4000fffe03f */
[----:B------:R-:W-:Y:S02]  /*11900*/  ULEA.HI.SX32 UR44, UR7, UR44, 0x1c ;  /* 0x0000002c072c7291 */ /* 0x000fe4000f8fe23f */
[----:B------:R-:W-:-:S04]  /*11910*/  UIMAD.WIDE.U32 UR4, UR8, UR5, URZ ;  /* 0x00000005080472a5 */ /* 0x000fc8000f8e003f */
[----:B------:R-:W-:Y:S02]  /*11920*/  @UP1 USHF.R.U32.HI UR8, URZ, UR9, UR5 ;  /* 0x000000093f081299 */ /* 0x000fe40008011605 */
[----:B------:R-:W-:Y:S01]  /*11930*/  UIADD3 UR9, UR43, 0x1, -UR10 ;  /* 0x000000012b097890 */ /* 0x000fe2000fffe80a */
[----:B------:R-:W-:Y:S02]  /*11940*/  ULDC.64 UR4, c[0x0][0x9e0] ;  /* 0x0002780000047ab9 */ /* 0x000fe40000000a00 */
[----:B------:R-:W-:Y:S02]  /*11950*/  UISETP.GE.AND UP0, UPT, UR5, 0x1, UPT ;  /* 0x000000010500788c */ /* 0x000fe4000bf06270 */
[----:B------:R-:W-:-:S04]  /*11960*/  UIADD3 UR9, UR9, UR8, URZ ;  /* 0x0000000809097290 */ /* 0x000fc8000fffe03f */
[----:B------:R-:W-:Y:S01]  /*11970*/  PLOP3.LUT P1, PT, PT, PT, UP0, 0x80, 0x0 ;  /* 0x000000000000781c */ /* 0x000fe20003f2f008 */
[----:B------:R-:W-:-:S12]  /*11980*/  UIADD3 UR4, UR9, UR4, URZ ;  /* 0x0000000409047290 */ /* 0x000fd8000fffe03f */
[----:B0-----:R-:W-:Y:S05]  /*11990*/  @!P1 BRA `(.L_x_4334) ;  /* 0x0000000000449947 */ /* 0x001fea0003800000 */
        /* <DEDUP_REMOVED lines=10> */
.L_x_4335:
[----:B------:R-:W-:-:S11]  /*11a40*/  UISETP.NE.AND UP0, UPT, UR5, 0x1, UPT ;  /* 0x000000010500788c */ /* 0x000fd6000bf05270 */
[----:B------:R-:W-:Y:S02]  /*11a50*/  @UP0 ULDC.64 UR12, c[0x0][0x9e8] ;  /* 0x00027a00000c0ab9 */ /* 0x000fe40000000a00 */
[----:B------:R-:W-:-:S04]  /*11a60*/  UIMAD.WIDE.U32 UR6, UR8, UR12, URZ ;  /* 0x0000000c080672a5 */ /* 0x000fc8000f8e003f */
[----:B------:R-:W-:-:S12]  /*11a70*/  @UP0 USHF.R.U32.HI UR8, URZ, UR13, UR7 ;  /* 0x0000000d3f080299 */ /* 0x000fd80008011607 */
.L_x_4336:
[----:B------:R-:W-:-:S04]  /*11a80*/  UIMAD UR8, UR8, UR5, UR5 ;  /* 0x00000005080872a4 */ /* 0x000fc8000f8e0205 */
[----:B------:R-:W-:-:S04]  /*11a90*/  UISETP.LT.AND UP0, UPT, UR4, UR8, UPT ;  /* 0x000000080400728c */ /* 0x000fc8000bf01270 */
[----:B------:R-:W-:-:S12]  /*11aa0*/  USEL UR4, UR4, UR8, UP0 ;  /* 0x0000000804047287 */ /* 0x000fd80008000000 */
.L_x_4334:
[----:B------:R-:W-:Y:S02]  /*11ab0*/  UISETP.NE.AND UP0, UPT, UR50, URZ, UPT ;  /* 0x0000003f3200728c */ /* 0x000fe4000bf05270 */
[----:B------:R-:W-:-:S03]  /*11ac0*/  UIADD3 UR6, UR4, 0x5f, URZ ;  /* 0x0000005f04067890 */ /* 0x000fc6000fffe03f */
[----:B------:R-:W-:Y:S01]  /*11ad0*/  UMOV UR4, UR42 ;  /* 0x0000002a00047c82 */ /* 0x000fe20008000000 */
[----:B------:R-:W-:-:S04]  /*11ae0*/  UIMAD.WIDE UR6, UR6, 0x2aaaaaab, URZ ;  /* 0x2aaaaaab060678a5 */ /* 0x000fc8000f8e023f */
[----:B------:R-:W-:Y:S01]  /*11af0*/  USHF.R.U32.HI UR45, URZ, 0x1f, UR7 ;  /* 0x0000001f3f2d7899 */ /* 0x000fe20008011607 */
[----:B------:R-:W-:Y:S02]  /*11b00*/  @UP0 ULDC UR8, c[0x0][0x44c] ;  /* 0x0001130000080ab9 */ /* 0x000fe40000000800 */
[----:B------:R-:W-:Y:S01]  /*11b10*/  @UP0 ULDC UR6, c[0x0][0x450] ;  /* 0x0001140000060ab9 */ /* 0x000fe20000000800 */
[----:B------:R-:W-:Y:S02]  /*11b20*/  UIMAD.WIDE.U32 UR8, UR42, UR8, URZ ;  /* 0x000000082a0872a5 */ /* 0x000fe4000f8e003f */
[----:B------:R-:W-:Y:S02]  /*11b30*/  ULEA.HI.SX32 UR45, UR7, UR45, 0x1c ;  /* 0x0000002d072d7291 */ /* 0x000fe4000f8fe23f */
        /* <DEDUP_REMOVED lines=17> */
.L_x_4338:
[----:B------:R-:W-:-:S11]  /*11c50*/  UISETP.NE.AND UP0, UPT, UR5, 0x1, UPT ;  /* 0x000000010500788c */ /* 0x000fd6000bf05270 */
[----:B------:R-:W-:Y:S02]  /*11c60*/  @UP0 ULDC.64 UR10, c[0x0][0x9e8] ;  /* 0x00027a00000a0ab9 */ /* 0x000fe40000000a00 */
[----:B------:R-:W-:-:S04]  /*11c70*/  UIMAD.WIDE.U32 UR6, UR4, UR10, URZ ;  /* 0x0000000a040672a5 */ /* 0x000fc8000f8e003f */
[----:B------:R-:W-:-:S12]  /*11c80*/  @UP0 USHF.R.U32.HI UR4, URZ, UR11, UR7 ;  /* 0x0000000b3f040299 */ /* 0x000fd80008011607 */
.L_x_4339:
[----:B------:R-:W-:-:S04]  /*11c90*/  UIMAD UR4, UR4, UR5, URZ ;  /* 0x00000005040472a4 */ /* 0x000fc8000f8e023f */
[----:B------:R-:W-:-:S04]  /*11ca0*/  UISETP.LT.AND UP0, UPT, UR8, UR4, UPT ;  /* 0x000000040800728c */ /* 0x000fc8000bf01270 */
[----:B------:R-:W-:-:S12]  /*11cb0*/  USEL UR8, UR8, UR4, !UP0 ;  /* 0x0000000408087287 */ /* 0x000fd8000c000000 */
.L_x_4337:
[----:B------:R-:W-:Y:S02]  /*11cc0*/  UIMAD.WIDE UR4, UR8, 0x2aaaaaab, URZ ;  /* 0x2aaaaaab080478a5 */ /* 0x000fe4000f8e023f */
[----:B------:R-:W-:Y:S02]  /*11cd0*/  USHF.R.U32.HI UR9, URZ, 0x10, UR47 ;  /* 0x000000103f097899 */ /* 0x000fe4000801162f */
[----:B------:R-:W-:Y:S02]  /*11ce0*/  USHF.R.U32.HI UR4, URZ, 0x1f, UR5 ;  /* 0x0000001f3f047899 */ /* 0x000fe40008011605 */
[----:B------:R-:W-:Y:S02]  /*11cf0*/  ULOP3.LUT UR47, UR47, 0xffff, URZ, 0xc0, !UPT ;  /* 0x0000ffff2f2f7892 */ /* 0x000fe4000f8ec03f */
[----:B------:R-:W-:Y:S01]  /*11d00*/  ULEA.HI.SX32 UR4, UR5, UR4, 0x1c ;  /* 0x0000000405047291 */ /* 0x000fe2000f8fe23f */
        /* <DEDUP_REMOVED lines=39> */
.L_x_4340:
[----:B------:R-:W-:Y:S02]  /*11f80*/  UIMAD UR51, UR47, UR40, UR46 ;  /* 0x000000282f3372a4 */ /* 0x000fe4000f8e022e */
[----:B------:R-:W-:Y:S01]  /*11f90*/  IMAD.U32 R0, RZ, RZ, UR40 ;  /* 0x00000028ff007e24 */ /* 0x000fe2000f8e00ff */
[----:B------:R-:W-:Y:S01]  /*11fa0*/  MOV R6, 0x1 ;  /* 0x0000000100067802 */ /* 0x000fe20000000f00 */
[----:B------:R-:W-:Y:S02]  /*11fb0*/  IMAD.MOV.U32 R28, RZ, RZ, 0x1 ;  /* 0x00000001ff1c7424 */ /* 0x000fe400078e00ff */
[----:B------:R-:W-:-:S05]  /*11fc0*/  IMAD.U32 R19, RZ, RZ, UR51 ;  /* 0x00000033ff137e24 */ /* 0x000fca000f8e00ff */
[----:B------:R-:W-:Y:S01]  /*11fd0*/  VIADDMNMX R19, R19, R0, UR12, PT ;  /* 0x0000000c13137e46 */ /* 0x000fe2000b800100 */
[----:B------:R-:W-:-:S03]  /*11fe0*/  IMAD.MOV.U32 R0, RZ, RZ, RZ ;  /* 0x000000ffff007224 */ /* 0x000fc600078e00ff */
        /* <DEDUP_REMOVED lines=12> */
[----:B------:R-:W-:Y:S02]  /*120b0*/  IMAD.U32 R4, RZ, RZ, UR4 ;  /* 0x00000004ff047e24 */ /* 0x000fe4000f8e00ff */
[----:B------:R-:W-:Y:S01]  /*120c0*/  IMAD.U32 R5, RZ, RZ, UR5 ;  /* 0x00000005ff057e24 */ /* 0x000fe2000f8e00ff */
[----:B------:R-:W0:Y:S01]  /*120d0*/  LDC.64 R2, c[0x4][R2] ;  /* 0x0100000002027b82 */ /* 0x000e220000000a00 */
[----:B------:R-:W-:Y:S01]  /*120e0*/  ULDC.64 UR4, c[0x4][0x70] ;  /* 0x01001c0000047ab9 */ /* 0x000fe20000000a00 */
        /* <DEDUP_REMOVED lines=8> */
[----:B0----5:R-:W-:Y:S05]  /*12170*/  CALL.ABS.NOINC R2 ;  /* 0x0000000002007343 */ /* 0x021fea0003c00000 */
.L_x_4341:
        /* <DEDUP_REMOVED lines=12> */
[----:B------:R-:W-:Y:S02]  /*12240*/  IMAD.U32 R7, RZ, RZ, UR7 ;  /* 0x00000007ff077e24 */ /* 0x000fe4000f8e00ff */
[----:B------:R-:W-:-:S02]  /*12250*/  IMAD.U32 R10, RZ, RZ, UR4 ;  /* 0x00000004ff0a7e24 */ /* 0x000fc4000f8e00ff */
[----:B------:R-:W-:Y:S02]  /*12260*/  IMAD.U32 R11, RZ, RZ, UR5 ;  /* 0x00000005ff0b7e24 */ /* 0x000fe4000f8e00ff */
[----:B------:R-:W-:Y:S02]  /*12270*/  IMAD.MOV.U32 R8, RZ, RZ, 0x70 ;  /* 0x00000070ff087424 */ /* 0x000fe400078e00ff */
[----:B------:R-:W-:Y:S02]  /*12280*/  IMAD.MOV.U32 R12, RZ, RZ, 0x1 ;  /* 0x00000001ff0c7424 */ /* 0x000fe400078e00ff */
[----:B0-----:R-:W-:-:S07]  /*12290*/  IMAD.MOV.U32 R13, RZ, RZ, RZ ;  /* 0x000000ffff0d7224 */ /* 0x001fce00078e00ff */
[----:B------:R-:W-:-:S07]  /*122a0*/  LEPC R20, `(.L_x_4343) ;  /* 0x000000001014794e */ /* 0x000fce0000000000 */
[----:B-1---5:R-:W-:Y:S05]  /*122b0*/  CALL.ABS.NOINC R2 ;  /* 0x0000000002007343 */ /* 0x022fea0003c00000 */
.L_x_4343:
[----:B------:R0:W1:Y:S01]  /*122c0*/  LDC.64 R2, c[0x4][R16] ;  /* 0x0100000010027b82 */ /* 0x0000620000000a00 */
[----:B------:R-:W-:Y:S01]  /*122d0*/  ULDC.64 UR4, c[0x4][0x138] ;  /* 0x01004e0000047ab9 */ /* 0x000fe20000000a00 */
[----:B------:R-:W-:Y:S01]  /*122e0*/  ULDC.64 UR6, c[0x4][0x140] ;  /* 0x0100500000067ab9 */ /* 0x000fe20000000a00 */
[----:B------:R-:W-:Y:S02]  /*122f0*/  IMAD.U32 R4, RZ, RZ, UR4 ;  /* 0x00000004ff047e24 */ /* 0x000fe4000f8e00ff */
        /* <DEDUP_REMOVED lines=11> */
.L_x_4342:
[----:B------:R-:W0:Y:S01]  /*123b0*/  LDC.64 R2, c[0x0][0x9f8] ;  /* 0x00027e00ff027b82 */ /* 0x000e220000000a00 */
[----:B------:R-:W-:-:S07]  /*123c0*/  IMAD.MOV.U32 R36, RZ, RZ, R26 ;  /* 0x000000ffff247224 */ /* 0x000fce00078e001a */
        /* <DEDUP_REMOVED lines=14> */
[----:B------:R-:W-:-:S05]  /*124b0*/  LOP3.LUT R37, R24, R0, RZ, 0xfc, !PT ;  /* 0x0000000018257212 */ /* 0x000fca00078efcff */
[----:B------:R-:W-:-:S04]  /*124c0*/  IMAD R5, R31, 0x60, R37 ;  /* 0x000000601f057824 */ /* 0x000fc800078e0225 */
[C---:B-----5:R-:W-:Y:S01]  /*124d0*/  IMAD.IADD R10, R5.reuse, 0x1, R22 ;  /* 0x00000001050a7824 */ /* 0x060fe200078e0216 */
[----:B------:R-:W-:Y:S01]  /*124e0*/  ISETP.GE.AND P0, PT, R5, UR43, PT ;  /* 0x0000002b05007c0c */ /* 0x000fe2000bf06270 */
[----:B0-----:R-:W0:Y:S01]  /*124f0*/  @P1 LDC R3, c[0x0][0x434] ;  /* 0x00010d00ff031b82 */ /* 0x001e220000000800 */
[----:B------:R-:W-:Y:S01]  /*12500*/  @P1 LOP3.LUT R16, R16, 0x20, RZ, 0xfc, !PT ;  /* 0x0000002010101812 */ /* 0x000fe200078efcff */
[----:B------:R-:W-:Y:S01]  /*12510*/  IMAD.MOV.U32 R9, RZ, RZ, R10 ;  /* 0x000000ffff097224 */ /* 0x000fe200078e000a */
[----:B------:R-:W-:-:S05]  /*12520*/  ISETP.GT.U32.OR P0, PT, R37, 0x5f, P0 ;  /* 0x0000005f2500780c */ /* 0x000fca0000704470 */
[----:B------:R-:W1:Y:S08]  /*12530*/  @P1 LDC R11, c[0x0][0x438] ;  /* 0x00010e00ff0b1b82 */ /* 0x000e700000000800 */
[----:B------:R-:W3:Y:S08]  /*12540*/  @!P0 LDC.64 R6, c[0x0][0x428] ;  /* 0x00010a00ff068b82 */ /* 0x000ef00000000a00 */
[----:B------:R-:W4:Y:S01]  /*12550*/  @!P0 LDC.64 R4, c[0x0][0x418] ;  /* 0x00010600ff048b82 */ /* 0x000f220000000a00 */
[----:B0-----:R-:W-:-:S05]  /*12560*/  @P1 IMAD.HI.U32 R0, R10, R3, RZ ;  /* 0x000000030a001227 */ /* 0x001fca00078e00ff */
[----:B-1----:R-:W-:-:S04]  /*12570*/  @P1 SHF.R.U32.HI R9, RZ, R11, R0 ;  /* 0x0000000bff091219 */ /* 0x002fc80000011600 */
[--C-:B------:R-:W-:Y:S01]  /*12580*/  @!P0 SHF.R.S32.HI R3, RZ, 0x1f, R9.reuse ;  /* 0x0000001fff038819 */ /* 0x100fe20000011409 */
[----:B------:R-:W-:Y:S01]  /*12590*/  @!P0 IMAD.MOV.U32 R2, RZ, RZ, R9 ;  /* 0x000000ffff028224 */ /* 0x000fe200078e0009 */
[----:B------:R-:W-:Y:S01]  /*125a0*/  LOP3.LUT R16, R16, 0xfffffffb, RZ, 0xc0, !PT ;  /* 0xfffffffb10107812 */ /* 0x000fe200078ec0ff */
[----:B------:R-:W-:Y:S01]  /*125b0*/  UMOV UR5, 0xffffffff ;  /* 0xffffffff00057882 */ /* 0x000fe20000000000 */
[----:B--2---:R-:W-:Y:S01]  /*125c0*/  SHF.R.S32.HI R12, RZ, 0x1f, R36 ;  /* 0x0000001fff0c7819 */ /* 0x004fe20000011424 */
[----:B---3--:R-:W-:-:S04]  /*125d0*/  @!P0 IMAD.WIDE.U32 R2, R36, R6, R2 ;  /* 0x0000000624028225 */ /* 0x008fc800078e0002 */
[----:B------:R-:W-:Y:S01]  /*125e0*/  @!P0 IMAD R0, R12, R6, RZ ;  /* 0x000000060c008224 */ /* 0x000fe200078e02ff */
[----:B----4-:R-:W-:Y:S01]  /*125f0*/  @!P0 LEA R4, P1, R2, R4, 0x2 ;  /* 0x0000000402048211 */ /* 0x010fe200078210ff */
[----:B------:R0:W-:Y:S02]  /*12600*/  STL [R1], R12 ;  /* 0x0000000c01007387 */ /* 0x0001e40000100800 */
[----:B------:R-:W-:-:S04]  /*12610*/  @!P0 IMAD R7, R36, R7, R0 ;  /* 0x0000000724078224 */ /* 0x000fc800078e0200 */
[----:B------:R-:W-:-:S05]  /*12620*/  @!P0 IMAD.IADD R0, R3, 0x1, R7 ;  /* 0x0000000103008824 */ /* 0x000fca00078e0207 */
[----:B------:R-:W-:Y:S01]  /*12630*/  @!P0 LEA.HI.X R5, R2, R5, R0, 0x2, P1 ;  /* 0x0000000502058211 */ /* 0x000fe200008f1400 */
[----:B------:R-:W-:-:S06]  /*12640*/  IMAD.MOV.U32 R0, RZ, RZ, RZ ;  /* 0x000000ffff007224 */ /* 0x000fcc00078e00ff */
[----:B------:R1:W5:Y:S02]  /*12650*/  @!P0 LDG.E R0, desc[UR36][R4.64] ;  /* 0x0000002404008981 */ /* 0x000364000c1e1900 */
[----:B-1----:R-:W-:-:S04]  /*12660*/  SHF.L.U32 R4, R25, 0x3, RZ ;  /* 0x0000000319047819 */ /* 0x002fc800000006ff */
[----:B------:R-:W-:-:S04]  /*12670*/  LOP3.LUT R23, R4, 0x38, RZ, 0xc0, !PT ;  /* 0x0000003804177812 */ /* 0x000fc800078ec0ff */
[C---:B------:R-:W-:Y:S02]  /*12680*/  ISETP.GE.AND P2, PT, R23.reuse, UR4, PT ;  /* 0x0000000417007c0c */ /* 0x040fe4000bf46270 */
[C---:B------:R-:W-:Y:S02]  /*12690*/  LOP3.LUT R34, R23.reuse, 0x40, RZ, 0xfc, !PT ;  /* 0x0000004017227812 */ /* 0x040fe400078efcff */
[----:B------:R-:W-:Y:S02]  /*126a0*/  LOP3.LUT R33, R23, 0x80, RZ, 0xfc, !PT ;  /* 0x0000008017217812 */ /* 0x000fe400078efcff */
[----:B------:R-:W-:Y:S02]  /*126b0*/  ISETP.GE.AND P1, PT, R34, UR4, PT ;  /* 0x0000000422007c0c */ /* 0x000fe4000bf26270 */
[----:B------:R-:W-:-:S05]  /*126c0*/  ISETP.GE.AND P0, PT, R33, UR4, PT ;  /* 0x0000000421007c0c */ /* 0x000fca000bf06270 */
[----:B------:R-:W-:-:S04]  /*126d0*/  @P2 LOP3.LUT R16, R16, 0x4, RZ, 0xfc, !PT ;  /* 0x0000000410102812 */ /* 0x000fc800078efcff */
[----:B------:R-:W-:-:S04]  /*126e0*/  LOP3.LUT R16, R16, 0xfffffffe, RZ, 0xc0, !PT ;  /* 0xfffffffe10107812 */ /* 0x000fc800078ec0ff */
[----:B------:R-:W-:-:S04]  /*126f0*/  LOP3.LUT R16, R16, 0xfffffffd, RZ, 0xc0, !PT ;  /* 0xfffffffd10107812 */ /* 0x000fc800078ec0ff */
[----:B------:R-:W-:-:S04]  /*12700*/  @P1 LOP3.LUT R16, R16, 0x2, RZ, 0xfc, !PT ;  /* 0x0000000210101812 */ /* 0x000fc800078efcff */
[----:B------:R-:W-:Y:S01]  /*12710*/  @P0 LOP3.LUT R16, R16, 0x1, RZ, 0xfc, !PT ;  /* 0x0000000110100812 */ /* 0x000fe200078efcff */
[----:B0-----:R-:W-:Y:S06]  /*12720*/  BRA.DIV UR5, `(.L_x_4344) ;  /* 0x0000003205707947 */ /* 0x001fec000b800000 */
.L_x_4386:
        /* <DEDUP_REMOVED lines=11> */
[----:B------:R-:W-:-:S05]  /*127e0*/  IMAD.U32 R2, RZ, RZ, UR4 ;  /* 0x00000004ff027e24 */ /* 0x000fca000f8e00ff */
[----:B------:R-:W-:-:S13]  /*127f0*/  ISETP.NE.AND P0, PT, R2, 0x3, PT ;  /* 0x000000030200780c */ /* 0x000fda0003f05270 */
[----:B------:R-:W-:Y:S01]  /*12800*/  @P0 LOP3.LUT R16, R16, 0x10, RZ, 0xfc, !PT ;  /* 0x0000001010100812 */ /* 0x000fe200078efcff */
[----:B------:R-:W-:Y:S06]  /*12810*/  @!P0 BRA `(.L_x_4345) ;  /* 0x0000000000048947 */ /* 0x000fec0003800000 */
[----:B------:R-:W-:Y:S01]  /*12820*/  BPT.TRAP 0x1 ;  /* 0x000000040000795c */ /* 0x000fe20000300000 */
.L_x_4345:
        /* <DEDUP_REMOVED lines=20> */
[----:B------:R-:W-:-:S05]  /*12970*/  VIADD R3, R3, UR4 ;  /* 0x0000000403037c36 */ /* 0x000fca0008000000 */
[----:B------:R-:W-:Y:S01]  /*12980*/  LEA.HI.X R18, R2, UR7, R3, 0x1, P0 ;  /* 0x0000000702127c11 */ /* 0x000fe200080f0c03 */
[----:B------:R-:W-:-:S05]  /*12990*/  IMAD.MOV.U32 R2, RZ, RZ, 0x1 ;  /* 0x00000001ff027424 */ /* 0x000fca00078e00ff */
[----:B------:R-:W-:-:S04]  /*129a0*/  SHF.L.U32 R2, R2, 0x1f, RZ ;  /* 0x0000001f02027819 */ /* 0x000fc800000006ff */
[----:B------:R-:W0:Y:S02]  /*129b0*/  SYNCS.PHASECHK.TRANS64.TRYWAIT P0, [UR48+0x30840], R2 ;  /* 0x03084002ff0075a7 */ /* 0x000e240008000170 */
[----:B0-----:R-:W-:Y:S05]  /*129c0*/  @!P0 BRA `(.L_x_4346) ;  /* 0x0000002c00e88947 */ /* 0x001fea0003800000 */
.L_x_4387:
[----:B------:R-:W-:Y:S01]  /*129d0*/  ULDC.64 UR4, c[0x0][0x300] ;  /* 0x0000c00000047ab9 */ /* 0x000fe20000000a00 */
[----:B------:R-:W-:Y:S01]  /*129e0*/  R2UR UR6, R35 ;  /* 0x00000000230672ca */ /* 0x000fe200000e0000 */
[----:B0-----:R-:W-:Y:S01]  /*129f0*/  IMAD R3, R6, UR4, RZ ;  /* 0x0000000406037c24 */ /* 0x001fe2000f8e02ff */
[----:B------:R-:W-:Y:S01]  /*12a00*/  SHF.R.U32.HI R27, RZ, 0x3, R8 ;  /* 0x00000003ff1b7819 */ /* 0x000fe20000011608 */
[----:B------:R-:W-:Y:S01]  /*12a10*/  IMAD.MOV.U32 R6, RZ, RZ, -0x60 ;  /* 0xffffffa0ff067424 */ /* 0x000fe200078e00ff */
[----:B------:R-:W-:Y:S01]  /*12a20*/  LOP3.LUT P3, RZ, R16, 0x4, RZ, 0xc0, !PT ;  /* 0x0000000410ff7812 */ /* 0x000fe2000786c0ff */
[----:B------:R-:W-:Y:S01]  /*12a30*/  IMAD R7, R10, UR5, R3 ;  /* 0x000000050a077c24 */ /* 0x000fe2000f8e0203 */
[----:B------:R-:W-:Y:S01]  /*12a40*/  LOP3.LUT P2, RZ, R16, 0x2, RZ, 0xc0, !PT ;  /* 0x0000000210ff7812 */ /* 0x000fe2000784c0ff */
[----:B------:R-:W-:Y:S01]  /*12a50*/  IMAD.WIDE.U32 R2, R10, UR4, RZ ;  /* 0x000000040a027c25 */ /* 0x000fe2000f8e00ff */
[----:B------:R-:W-:Y:S01]  /*12a60*/  ULDC.64 UR4, c[0x0][0x310] ;  /* 0x0000c40000047ab9 */ /* 0x000fe20000000a00 */
[----:B------:R-:W-:-:S02]  /*12a70*/  LOP3.LUT P1, RZ, R16, 0x1, RZ, 0xc0, !PT ;  /* 0x0000000110ff7812 */ /* 0x000fc4000782c0ff */
[----:B------:R-:W-:Y:S02]  /*12a80*/  IMAD.IADD R3, R3, 0x1, R7 ;  /* 0x0000000103037824 */ /* 0x000fe400078e0207 */
[----:B------:R-:W-:Y:S02]  /*12a90*/  IMAD R5, R5, UR4, RZ ;  /* 0x0000000405057c24 */ /* 0x000fe4000f8e02ff */
[----:B------:R-:W-:-:S04]  /*12aa0*/  IMAD.WIDE.U32 R2, R0, UR4, R2 ;  /* 0x0000000400027c25 */ /* 0x000fc8000f8e0002 */
[----:B------:R-:W-:Y:S01]  /*12ab0*/  IMAD R5, R0, UR5, R5 ;  /* 0x0000000500057c24 */ /* 0x000fe2000f8e0205 */
[----:B------:R-:W-:Y:S01]  /*12ac0*/  ULDC.64 UR4, c[0x0][0x308] ;  /* 0x0000c20000047ab9 */ /* 0x000fe20000000a00 */
[----:B------:R-:W-:Y:S02]  /*12ad0*/  IMAD R6, R31, R6, UR43 ;  /* 0x0000002b1f067e24 */ /* 0x000fe4000f8e0206 */
[----:B------:R-:W-:Y:S02]  /*12ae0*/  IMAD.IADD R3, R3, 0x1, R5 ;  /* 0x0000000103037824 */ /* 0x000fe400078e0205 */
[----:B------:R-:W-:Y:S01]  /*12af0*/  IMAD.U32 R5, RZ, RZ, UR4 ;  /* 0x00000004ff057e24 */ /* 0x000fe2000f8e00ff */
[----:B------:R-:W-:Y:S01]  /*12b00*/  UIMAD UR4, UR6, UR4, URZ ;  /* 0x00000004060472a4 */ /* 0x000fe2000f8e023f */
[----:B------:R-:W-:Y:S02]  /*12b10*/  IMAD.IADD R6, R6, 0x1, -R27 ;  /* 0x0000000106067824 */ /* 0x000fe400078e0a1b */
[----:B------:R-:W-:Y:S01]  /*12b20*/  IMAD.WIDE.U32 R2, R5, UR41, R2 ;  /* 0x0000002905027c25 */ /* 0x000fe2000f8e0002 */
[----:B------:R-:W-:Y:S01]  /*12b30*/  UIMAD UR4, UR41, UR5, UR4 ;  /* 0x00000005290472a4 */ /* 0x000fe2000f8e0204 */
[----:B------:R-:W-:-:S02]  /*12b40*/  ULDC.64 UR6, c[0x0][0x2e8] ;  /* 0x0000ba0000067ab9 */ /* 0x000fc40000000a00 */
[----:B------:R-:W-:Y:S01]  /*12b50*/  IMAD.SHL.U32 R30, R8, 0x8, RZ ;  /* 0x00000008081e7824 */ /* 0x000fe200078e00ff */
[----:B------:R-:W-:Y:S02]  /*12b60*/  LEA R0, P0, R2, UR6, 0x1 ;  /* 0x0000000602007c11 */ /* 0x000fe4000f8008ff */
[----:B------:R-:W-:Y:S01]  /*12b70*/  IADD3 R7, R3, UR4, RZ ;  /* 0x0000000403077c10 */ /* 0x000fe2000fffe0ff */
[----:B------:R-:W-:Y:S01]  /*12b80*/  UMOV UR4, 0xffffffff ;  /* 0xffffffff00047882 */ /* 0x000fe20000000000 */
[----:B------:R-:W-:Y:S02]  /*12b90*/  LOP3.LUT R3, R4, 0x1c0, RZ, 0xc0, !PT ;  /* 0x000001c004037812 */ /* 0x000fe400078ec0ff */
[----:B------:R-:W-:Y:S02]  /*12ba0*/  LEA.HI.X R7, R2, UR7, R7, 0x1, P0 ;  /* 0x0000000702077c11 */ /* 0x000fe400080f0c07 */
[----:B------:R-:W-:Y:S02]  /*12bb0*/  LOP3.LUT R4, R3, 0x38, R4, 0xf8, !PT ;  /* 0x0000003803047812 */ /* 0x000fe400078ef804 */
[----:B------:R-:W-:-:S02]  /*12bc0*/  ISETP.GE.AND P0, PT, R6, 0x1, PT ;  /* 0x000000010600780c */ /* 0x000fc40003f06270 */
[----:B------:R-:W-:-:S04]  /*12bd0*/  LOP3.LUT R25, R4, 0x38, R25, 0x78, !PT ;  /* 0x0000003804197812 */ /* 0x000fc800078e7819 */
[----:B------:R-:W-:Y:S01]  /*12be0*/  LOP3.LUT R30, R25, 0x200, R30, 0xf8, !PT ;  /* 0x00000200191e7812 */ /* 0x000fe200078ef81e */
[----:B------:R-:W-:Y:S06]  /*12bf0*/  BRA.DIV UR4, `(.L_x_4347) ;  /* 0x0000002e04747947 */ /* 0x000fec000b800000 */
[----:B------:R-:W-:Y:S01]  /*12c00*/  SHFL.IDX PT, R3, R7, RZ, 0x181f ;  /* 0x00181fff07037589 */ /* 0x000fe200000e0000 */
[----:B------:R-:W-:-:S03]  /*12c10*/  @P0 LEA R9, R30, UR48, 0x1 ;  /* 0x000000301e090c11 */ /* 0x000fc6000f8e08ff */
[----:B------:R-:W0:Y:S04]  /*12c20*/  SHFL.IDX PT, R2, R0, RZ, 0x181f ;  /* 0x00181fff00027589 */ /* 0x000e2800000e0000 */
[----:B------:R-:W-:Y:S04]  /*12c30*/  SHFL.IDX PT, R5, R7, 0x1, 0x181f ;  /* 0x00381f0007057f89 */ /* 0x000fe800000e0000 */
[----:B------:R-:W-:Y:S04]  /*12c40*/  SHFL.IDX PT, R4, R0, 0x1, 0x181f ;  /* 0x00381f0000047f89 */ /* 0x000fe800000e0000 */
[----:B------:R-:W-:Y:S04]  /*12c50*/  SHFL.IDX PT, R8, R7, 0x2, 0x181f ;  /* 0x00581f0007087f89 */ /* 0x000fe800000e0000 */
[----:B------:R-:W1:Y:S04]  /*12c60*/  SHFL.IDX PT, R14, R0, 0x2, 0x181f ;  /* 0x00581f00000e7f89 */ /* 0x000e6800000e0000 */
[----:B------:R-:W2:Y:S01]  /*12c70*/  SHFL.IDX PT, R10, R0, 0x3, 0x181f ;  /* 0x00781f00000a7f89 */ /* 0x000ea200000e0000 */
[----:B0-----:R-:W-:-:S05]  /*12c80*/  @P0 IMAD.WIDE.U32 R2, R23, 0x2, R2 ;  /* 0x0000000217020825 */ /* 0x001fca00078e0002 */
[----:B------:R-:W-:Y:S04]  /*12c90*/  @P0 LDGSTS.E.BYPASS.LTC128B.128 [R9+0x1e400], desc[UR36][R2.64], !P3 ;  /* 0x1e40000002090fae */ /* 0x000fe8000d901d64 */
[----:B------:R-:W-:Y:S04]  /*12ca0*/  @P0 LDGSTS.E.BYPASS.LTC128B.128 [R9+0x21400], desc[UR36][R2.64+0x80], !P2 ;  /* 0x2140008002090fae */ /* 0x000fe8000d101d64 */
[----:B------:R0:W-:Y:S01]  /*12cb0*/  @P0 LDGSTS.E.BYPASS.LTC128B.128 [R9+0x24400], desc[UR36][R2.64+0x100], !P1 ;  /* 0x2440010002090fae */ /* 0x0001e2000c901d64 */
[----:B------:R-:W-:-:S03]  /*12cc0*/  ISETP.GE.AND P0, PT, R6, 0x11, PT ;  /* 0x000000110600780c */ /* 0x000fc60003f06270 */
[----:B0-----:R-:W0:Y:S01]  /*12cd0*/  SHFL.IDX PT, R9, R7, 0x3, 0x181f ;  /* 0x00781f0007097f89 */ /* 0x001e2200000e0000 */
[----:B-1----:R-:W-:-:S09]  /*12ce0*/  IMAD.MOV.U32 R2, RZ, RZ, R14 ;  /* 0x000000ffff027224 */ /* 0x002fd200078e000e */
[----:B------:R-:W-:Y:S01]  /*12cf0*/  @P0 LEA R21, R30, UR48, 0x1 ;  /* 0x000000301e150c11 */ /* 0x000fe2000f8e08ff */
[----:B------:R-:W-:Y:S01]  /*12d00*/  @P0 IMAD.WIDE.U32 R4, R23, 0x2, R4 ;  /* 0x0000000217040825 */ /* 0x000fe200078e0004 */
[----:B------:R-:W1:Y:S03]  /*12d10*/  SHFL.IDX PT, R14, R0, 0x4, 0x181f ;  /* 0x00981f00000e7f89 */ /* 0x000e6600000e0000 */
[----:B------:R-:W-:Y:S01]  /*12d20*/  IMAD.MOV.U32 R3, RZ, RZ, R8 ;  /* 0x000000ffff037224 */ /* 0x000fe200078e0008 */
[----:B------:R-:W-:Y:S04]  /*12d30*/  @P0 LDGSTS.E.BYPASS.LTC128B.128 [R21+0x1ec00], desc[UR36][R4.64], !P3 ;  /* 0x1ec0000004150fae */ /* 0x000fe8000d901d64 */
[----:B------:R-:W-:Y:S04]  /*12d40*/  @P0 LDGSTS.E.BYPASS.LTC128B.128 [R21+0x21c00], desc[UR36][R4.64+0x80], !P2 ;  /* 0x21c0008004150fae */ /* 0x000fe8000d101d64 */
[----:B------:R2:W-:Y:S01]  /*12d50*/  @P0 LDGSTS.E.BYPASS.LTC128B.128 [R21+0x24c00], desc[UR36][R4.64+0x100], !P1 ;  /* 0x24c0010004150fae */ /* 0x0005e2000c901d64 */
[----:B------:R-:W-:-:S03]  /*12d60*/  ISETP.GE.AND P0, PT, R6, 0x21, PT ;  /* 0x000000210600780c */ /* 0x000fc60003f06270 */
[----:B------:R-:W3:Y:S04]  /*12d70*/  SHFL.IDX PT, R8, R7, 0x4, 0x181f ;  /* 0x00981f0007087f89 */ /* 0x000ee800000e0000 */
[----:B------:R-:W4:Y:S01]  /*12d80*/  SHFL.IDX PT, R7, R7, 0x5, 0x181f ;  /* 0x00b81f0007077f89 */ /* 0x000f2200000e0000 */
[----:B--2---:R-:W-:-:S05]  /*12d90*/  IMAD.MOV.U32 R4, RZ, RZ, R10 ;  /* 0x000000ffff047224 */ /* 0x004fca00078e000a */
[----:B------:R-:W-:Y:S01]  /*12da0*/  @P0 IMAD.WIDE.U32 R2, R23, 0x2, R2 ;  /* 0x0000000217020825 */ /* 0x000fe200078e0002 */
[----:B------:R-:W-:-:S03]  /*12db0*/  @P0 LEA R25, R30, UR48, 0x1 ;  /* 0x000000301e190c11 */ /* 0x000fc6000f8e08ff */
[----:B0-----:R-:W-:Y:S02]  /*12dc0*/  IMAD.MOV.U32 R5, RZ, RZ, R9 ;  /* 0x000000ffff057224 */ /* 0x001fe400078e0009 */
[----:B------:R-:W-:Y:S04]  /*12dd0*/  @P0 LDGSTS.E.BYPASS.LTC128B.128 [R25+0x1f400], desc[UR36][R2.64], !P3 ;  /* 0x1f40000002190fae */ /* 0x000fe8000d901d64 */
[----:B------:R-:W-:Y:S04]  /*12de0*/  @P0 LDGSTS.E.BYPASS.LTC128B.128 [R25+0x22400], desc[UR36][R2.64+0x80], !P2 ;  /* 0x2240008002190fae */ /* 0x000fe8000d101d64 */
[----:B------:R1:W-:Y:S01]  /*12df0*/  @P0 LDGSTS.E.BYPASS.LTC128B.128 [R25+0x25400], desc[UR36][R2.64+0x100], !P1 ;  /* 0x2540010002190fae */ /* 0x0003e2000c901d64 */
[----:B------:R-:W-:Y:S01]  /*12e00*/  ISETP.GE.AND P0, PT, R6, 0x31, PT ;  /* 0x000000310600780c */ /* 0x000fe20003f06270 */
[----:B-1----:R-:W-:-:S12]  /*12e10*/  IMAD.MOV.U32 R2, RZ, RZ, R14 ;  /* 0x000000ffff027224 */ /* 0x002fd800078e000e */
[----:B------:R-:W-:Y:S01]  /*12e20*/  @P0 IMAD.WIDE.U32 R4, R23, 0x2, R4 ;  /* 0x0000000217040825 */ /* 0x000fe200078e0004 */
[----:B------:R-:W-:Y:S01]  /*12e30*/  @P0 LEA R9, R30, UR48, 0x1 ;  /* 0x000000301e090c11 */ /* 0x000fe2000f8e08ff */
[----:B------:R0:W1:Y:S02]  /*12e40*/  SHFL.IDX PT, R14, R0, 0x5, 0x181f ;  /* 0x00b81f00000e7f89 */ /* 0x00006400000e0000 */
[----:B---3--:R-:W-:Y:S02]  /*12e50*/  IMAD.MOV.U32 R3, RZ, RZ, R8 ;  /* 0x000000ffff037224 */ /* 0x008fe400078e0008 */
        /* <DEDUP_REMOVED lines=8> */
[----:B-1--4-:R0:W-:Y:S02]  /*12ee0*/  @P0 LDGSTS.E.BYPASS.LTC128B.128 [R21+0x26400], desc[UR36][R2.64+0x100], !P1 ;  /* 0x2640010002150fae */ /* 0x0121e4000c901d64 */
.L_x_4401:
[----:B------:R-:W-:Y:S01]  /*12ef0*/  ISETP.GE.AND P0, PT, R6, 0x51, PT ;  /* 0x000000510600780c */ /* 0x000fe20003f06270 */
[----:B0-----:R-:W-:Y:S02]  /*12f00*/  IMAD.MOV.U32 R2, RZ, RZ, R14 ;  /* 0x000000ffff027224 */ /* 0x001fe400078e000e */
[----:B------:R-:W-:-:S10]  /*12f10*/  IMAD.MOV.U32 R3, RZ, RZ, R7 ;  /* 0x000000ffff037224 */ /* 0x000fd400078e0007 */
        /* <DEDUP_REMOVED lines=15> */
.L_x_4348:
        /* <DEDUP_REMOVED lines=18> */
[----:B------:R-:W-:Y:S01]  /*13130*/  MOV R4, UR6 ;  /* 0x0000000600047c02 */ /* 0x000fe20008000f00 */
[----:B------:R-:W-:Y:S01]  /*13140*/  IMAD.U32 R5, RZ, RZ, UR7 ;  /* 0x00000007ff057e24 */ /* 0x000fe2000f8e00ff */
[----:B------:R-:W0:Y:S01]  /*13150*/  LDC.64 R2, c[0x4][R2] ;  /* 0x0100000002027b82 */ /* 0x000e220000000a00 */
[----:B------:R-:W-:Y:S02]  /*13160*/  IMAD.U32 R6, RZ, RZ, UR8 ;  /* 0x00000008ff067e24 */ /* 0x000fe4000f8e00ff */
[----:B------:R-:W-:Y:S02]  /*13170*/  IMAD.U32 R7, RZ, RZ, UR9 ;  /* 0x00000009ff077e24 */ /* 0x000fe4000f8e00ff */
[----:B------:R-:W-:-:S02]  /*13180*/  IMAD.U32 R10, RZ, RZ, UR4 ;  /* 0x00000004ff0a7e24 */ /* 0x000fc4000f8e00ff */
[----:B------:R-:W-:Y:S02]  /*13190*/  IMAD.U32 R11, RZ, RZ, UR5 ;  /* 0x00000005ff0b7e24 */ /* 0x000fe4000f8e00ff */
[----:B------:R-:W-:Y:S02]  /*131a0*/  IMAD.MOV.U32 R8, RZ, RZ, 0x70 ;  /* 0x00000070ff087424 */ /* 0x000fe400078e00ff */
[----:B------:R-:W-:Y:S02]  /*131b0*/  IMAD.MOV.U32 R12, RZ, RZ, 0x1 ;  /* 0x00000001ff0c7424 */ /* 0x000fe400078e00ff */
[----:B------:R-:W-:-:S07]  /*131c0*/  IMAD.MOV.U32 R13, RZ, RZ, RZ ;  /* 0x000000ffff0d7224 */ /* 0x000fce00078e00ff */
[----:B------:R-:W-:-:S07]  /*131d0*/  LEPC R20, `(.L_x_4349) ;  /* 0x000000001014794e */ /* 0x000fce0000000000 */
[----:B0-----:R-:W-:Y:S05]  /*131e0*/  CALL.ABS.NOINC R2 ;  /* 0x0000000002007343 */ /* 0x001fea0003c00000 */
.L_x_4349:
[----:B------:R-:W-:Y:S01]  /*131f0*/  UISETP.NE.AND UP0, UPT, UR50, URZ, UPT ;  /* 0x0000003f3200728c */ /* 0x000fe2000bf05270 */
[----:B------:R-:W-:Y:S01]  /*13200*/  VIADD R7, R37, UR42 ;  /* 0x0000002a25077c36 */ /* 0x000fe20008000000 */
[----:B------:R-:W0:Y:S01]  /*13210*/  LDC R0, c[0x0][0x448] ;  /* 0x00011200ff007b82 */ /* 0x000e220000000800 */
[----:B------:R-:W-:Y:S01]  /*13220*/  IMAD.U32 R4, RZ, RZ, UR38 ;  /* 0x00000026ff047e24 */ /* 0x000fe2000f8e00ff */
[----:B------:R-:W-:Y:S01]  /*13230*/  ULDC.64 UR4, c[0x0][0x2e0] ;  /* 0x0000b80000047ab9 */ /* 0x000fe20000000a00 */
[----:B------:R-:W-:Y:S01]  /*13240*/  IMAD.U32 R3, RZ, RZ, UR49 ;  /* 0x00000031ff037e24 */ /* 0x000fe2000f8e00ff */
[----:B------:R-:W-:Y:S01]  /*13250*/  PLOP3.LUT P0, PT, PT, PT, UP0, 0x80, 0x0 ;  /* 0x000000000000781c */ /* 0x000fe20003f0f008 */
[----:B------:R-:W-:Y:S01]  /*13260*/  IMAD.MOV.U32 R2, RZ, RZ, R4 ;  /* 0x000000ffff027224 */ /* 0x000fe200078e0004 */
[----:B------:R-:W-:Y:S01]  /*13270*/  MOV R5, UR39 ;  /* 0x0000002700057c02 */ /* 0x000fe20008000f00 */
[----:B------:R-:W-:Y:S02]  /*13280*/  IMAD R25, R25, UR4, RZ ;  /* 0x0000000419197c24 */ /* 0x000fe4000f8e02ff */
[----:B------:R-:W-:Y:S01]  /*13290*/  @UP0 ULDC UR6, c[0x0][0x44c] ;  /* 0x0001130000060ab9 */ /* 0x000fe20000000800 */
[----:B------:R-:W-:Y:S01]  /*132a0*/  IMAD.WIDE.U32 R2, R26, UR4, R2 ;  /* 0x000000041a027c25 */ /* 0x000fe2000f8e0002 */
[----:B------:R-:W-:-:S03]  /*132b0*/  @UP0 ULDC UR4, c[0x0][0x450] ;  /* 0x0001140000040ab9 */ /* 0x000fc60000000800 */
[----:B------:R-:W-:Y:S02]  /*132c0*/  IMAD.MOV.U32 R5, RZ, RZ, R7 ;  /* 0x000000ffff057224 */ /* 0x000fe400078e0007 */
[----:B------:R-:W-:Y:S02]  /*132d0*/  IMAD R25, R26, UR5, R25 ;  /* 0x000000051a197c24 */ /* 0x000fe4000f8e0219 */
[----:B------:R-:W-:Y:S01]  /*132e0*/  @P0 IMAD.HI.U32 R6, R7, UR6, RZ ;  /* 0x0000000607060c27 */ /* 0x000fe2000f8e00ff */
[----:B------:R-:W-:-:S03]  /*132f0*/  PLOP3.LUT P0, PT, PT, PT, UP0, 0x80, 0x0 ;  /* 0x000000000000781c */ /* 0x000fc60003f0f008 */
[----:B------:R-:W-:-:S10]  /*13300*/  IMAD.IADD R3, R3, 0x1, R25 ;  /* 0x0000000103037824 */ /* 0x000fd400078e0219 */
[----:B------:R-:W-:Y:S01]  /*13310*/  @P0 SHF.R.U32.HI R5, RZ, UR4, R6 ;  /* 0x00000004ff050c19 */ /* 0x000fe20008011606 */
[----:B------:R-:W-:-:S04]  /*13320*/  ULDC.64 UR4, c[0x0][0x2d0] ;  /* 0x0000b40000047ab9 */ /* 0x000fc80000000a00 */
[----:B------:R-:W-:Y:S02]  /*13330*/  IMAD.MOV R4, RZ, RZ, -R5 ;  /* 0x000000ffff047224 */ /* 0x000fe400078e0a05 */
[----:B------:R-:W-:-:S04]  /*13340*/  IMAD.WIDE.U32 R2, R5, UR4, R2 ;  /* 0x0000000405027c25 */ /* 0x000fc8000f8e0002 */
[----:B0-----:R-:W-:Y:S01]  /*13350*/  IMAD R7, R0, R4, R7 ;  /* 0x0000000400077224 */ /* 0x001fe200078e0207 */
        /* <DEDUP_REMOVED lines=24> */
[C---:B------:R-:W-:Y:S01]  /*134e0*/  VIADD R11, R7.reuse, 0x10 ;  /* 0x00000010070b7836 */ /* 0x040fe20000000000 */
        /* <DEDUP_REMOVED lines=27> */
[----:B------:R-:W-:-:S02]  /*136a0*/  ISETP.GE.AND P1, PT, R11, R0, PT ;  /* 0x000000000b00720c */ /* 0x000fc40003f26270 */
[C---:B------:R-:W-:Y:S01]  /*136b0*/  IADD3 R11, R7.reuse, 0x50, RZ ;  /* 0x00000050070b7810 */ /* 0x040fe20007ffe0ff */
        /* <DEDUP_REMOVED lines=32> */
.L_x_4418:
[----:B------:R-:W-:Y:S01]  /*138c0*/  VIADD R7, R7, 0x70 ;  /* 0x0000007007077836 */ /* 0x000fe20000000000 */
[----:B------:R-:W-:Y:S01]  /*138d0*/  BSSY B0, `(.L_x_4351) ;  /* 0x000000d000007945 */ /* 0x000fe20003800000 */
[----:B-1----:R-:W-:Y:S02]  /*138e0*/  IMAD.MOV.U32 R2, RZ, RZ, R14 ;  /* 0x000000ffff027224 */ /* 0x002fe400078e000e */
[----:B--2---:R-:W-:Y:S01]  /*138f0*/  IMAD.MOV.U32 R3, RZ, RZ, R4 ;  /* 0x000000ffff037224 */ /* 0x004fe200078e0004 */
[----:B------:R-:W-:-:S13]  /*13900*/  ISETP.GE.AND P1, PT, R7, R0, PT ;  /* 0x000000000700720c */ /* 0x000fda0003f26270 */
        /* <DEDUP_REMOVED lines=9> */
.L_x_4352:
[----:B------:R-:W-:Y:S05]  /*139a0*/  BSYNC B0 ;  /* 0x0000000000007941 */ /* 0x000fea0003800000 */
.L_x_4351:
[----:B------:R-:W-:Y:S01]  /*139b0*/  NOP ;  /* 0x0000000000007918 */ /* 0x000fe20000000000 */
[----:B------:R-:W-:Y:S01]  /*139c0*/  SYNCS.ARRIVE.TRANS64.RED.A0T1 RZ, [UR48+0x30800], RZ ;  /* 0x030800ffffff79a7 */ /* 0x000fe20008200430 */
[----:B------:R-:W-:Y:S01]  /*139d0*/  IMAD.MOV.U32 R0, RZ, RZ, 0x1 ;  /* 0x00000001ff007424 */ /* 0x000fe200078e00ff */
[----:B------:R-:W-:Y:S04]  /*139e0*/  ARRIVES.LDGSTSBAR.64.TRANSCNT [UR48+0x30800] ;  /* 0x03080000ff0079b0 */ /* 0x000fe80008000ab0 */
[----:B------:R-:W-:Y:S01]  /*139f0*/  SHF.L.U32 R0, R0, 0x1f, RZ ;  /* 0x0000001f00007819 */ /* 0x000fe200000006ff */
[----:B------:R-:W-:Y:S01]  /*13a00*/  NOP ;  /* 0x0000000000007918 */ /* 0x000fe20000000000 */
[----:B------:R-:W-:Y:S01]  /*13a10*/  SYNCS.ARRIVE.TRANS64.A1T0 RZ, [UR48+0x30800], RZ ;  /* 0x030800ffffff79a7 */ /* 0x000fe20008100030 */
[----:B------:R-:W-:Y:S01]  /*13a20*/  VIADD R19, R19, 0xfffffffe ;  /* 0xfffffffe13137836 */ /* 0x000fe20000000000 */
[----:B------:R-:W1:Y:S02]  /*13a30*/  SYNCS.PHASECHK.TRANS64.TRYWAIT P0, [UR48+0x30820], R0 ;  /* 0x03082000ff0075a7 */ /* 0x000e640008000170 */
[----:B-1----:R-:W-:Y:S05]  /*13a40*/  @!P0 BRA `(.L_x_4353) ;  /* 0x00000030004c8947 */ /* 0x002fea0003800000 */
.L_x_4419:
[----:B------:R-:W-:Y:S01]  /*13a50*/  ISETP.GE.AND P0, PT, R19, UR51, PT ;  /* 0x0000003313007c0c */ /* 0x000fe2000bf06270 */
[----:B------:R-:W-:Y:S02]  /*13a60*/  IMAD.MOV.U32 R28, RZ, RZ, 0x1 ;  /* 0x00000001ff1c7424 */ /* 0x000fe400078e00ff */
[----:B------:R-:W-:-:S10]  /*13a70*/  IMAD.MOV.U32 R26, RZ, RZ, RZ ;  /* 0x000000ffff1a7224 */ /* 0x000fd400078e00ff */
[----:B------:R-:W-:Y:S05]  /*13a80*/  @!P0 BRA `(.L_x_4354) ;  /* 0x00000010003c8947 */ /* 0x000fea0003800000 */
[----:B0-----:R-:W0:Y:S01]  /*13a90*/  S2R R2, SR_TID.X ;  /* 0x0000000000027919 */ /* 0x001e220000002100 */
[----:B------:R-:W-:Y:S01]  /*13aa0*/  UIADD3 UR4, UR47, 0x1, URZ ;  /* 0x000000012f047890 */ /* 0x000fe2000fffe03f */
[----:B------:R-:W-:Y:S01]  /*13ab0*/  LOP3.LUT R3, RZ, UR45, RZ, 0x33, !PT ;  /* 0x0000002dff037c12 */ /* 0x000fe2000f8e33ff */
[----:B------:R-:W-:Y:S01]  /*13ac0*/  BSSY B0, `(.L_x_4354) ;  /* 0x000010b000007945 */ /* 0x000fe20003800000 */
[----:B------:R-:W-:Y:S01]  /*13ad0*/  LOP3.LUT R5, RZ, UR44, RZ, 0x33, !PT ;  /* 0x0000002cff057c12 */ /* 0x000fe2000f8e33ff */
[----:B------:R-:W-:Y:S01]  /*13ae0*/  UIMAD UR4, UR4, UR40, URZ ;  /* 0x00000028040472a4 */ /* 0x000fe2000f8e023f */
[----:B------:R-:W-:Y:S01]  /*13af0*/  MOV R27, 0x1 ;  /* 0x00000001001b7802 */ /* 0x000fe20000000f00 */
[----:B------:R-:W-:-:S04]  /*13b00*/  IMAD.MOV.U32 R25, RZ, RZ, RZ ;  /* 0x000000ffff197224 */ /* 0x000fc800078e00ff */
        /* <DEDUP_REMOVED lines=8> */
[----:B0-----:R-:W-:-:S04]  /*13b90*/  LOP3.LUT R2, R2, 0x7f, RZ, 0xc0, !PT ;  /* 0x0000007f02027812 */ /* 0x001fc800078ec0ff */
[----:B------:R-:W-:-:S04]  /*13ba0*/  SHF.R.U32.HI R2, RZ, 0x3, R2 ;  /* 0x00000003ff027819 */ /* 0x000fc80000011602 */
[----:B------:R-:W-:Y:S02]  /*13bb0*/  IADD3 R22, R24, R22, R2 ;  /* 0x0000001618167210 */ /* 0x000fe40007ffe002 */
[----:B------:R-:W-:Y:S01]  /*13bc0*/  IADD3 R3, -R2, UR43, RZ ;  /* 0x0000002b02037c10 */ /* 0x000fe2000fffe1ff */
[----:B------:R-:W-:Y:S02]  /*13bd0*/  IMAD.SHL.U32 R2, R23, 0x2, RZ ;  /* 0x0000000217027824 */ /* 0x000fe400078e00ff */
[----:B------:R-:W-:Y:S02]  /*13be0*/  VIADD R5, R22, 0xfffffee0 ;  /* 0xfffffee016057836 */ /* 0x000fe40000000000 */
[C---:B------:R-:W-:Y:S02]  /*13bf0*/  IMAD R3, R0.reuse, 0x60, R3 ;  /* 0x0000006000037824 */ /* 0x040fe400078e0203 */
[----:B------:R-:W-:Y:S02]  /*13c00*/  IMAD R20, R0, -0x60, R5 ;  /* 0xffffffa000147824 */ /* 0x000fe400078e0205 */
[----:B------:R-:W-:-:S07]  /*13c10*/  VIADD R0, R3, 0xc0 ;  /* 0x000000c003007836 */ /* 0x000fce0000000000 */
.L_x_4367:
[----:B------:R-:W2:Y:S01]  /*13c20*/  LDL R8, [R1] ;  /* 0x0000000001087983 */ /* 0x000ea20000100800 */
[----:B------:R-:W0:Y:S01]  /*13c30*/  LDC R2, c[0x0][0x430] ;  /* 0x00010c00ff027b82 */ /* 0x000e220000000800 */
[----:B------:R-:W-:Y:S01]  /*13c40*/  ISETP.GT.U32.AND P5, PT, R37, 0x5f, PT ;  /* 0x0000005f2500780c */ /* 0x000fe20003fa4070 */
[----:B------:R-:W-:-:S12]  /*13c50*/  IMAD.MOV.U32 R9, RZ, RZ, R20 ;  /* 0x000000ffff097224 */ /* 0x000fd800078e0014 */
[----:B------:R-:W2:Y:S01]  /*13c60*/  @!P5 LDC.64 R4, c[0x0][0x428] ;  /* 0x00010a00ff04db82 */ /* 0x000ea20000000a00 */
[----:B0-----:R-:W-:-:S13]  /*13c70*/  ISETP.NE.AND P0, PT, R2, 0x1, PT ;  /* 0x000000010200780c */ /* 0x001fda0003f05270 */
[----:B------:R-:W0:Y:S08]  /*13c80*/  @P0 LDC R3, c[0x0][0x434] ;  /* 0x00010d00ff030b82 */ /* 0x000e300000000800 */
[----:B------:R-:W1:Y:S01]  /*13c90*/  @P0 LDC R7, c[0x0][0x438] ;  /* 0x00010e00ff070b82 */ /* 0x000e620000000800 */
[----:B0-----:R-:W-:-:S05]  /*13ca0*/  @P0 IMAD.HI.U32 R2, R20, R3, RZ ;  /* 0x0000000314020227 */ /* 0x001fca00078e00ff */
[----:B-1----:R-:W-:Y:S02]  /*13cb0*/  @P0 SHF.R.U32.HI R9, RZ, R7, R2 ;  /* 0x00000007ff090219 */ /* 0x002fe40000011602 */
[----:B------:R-:W0:Y:S02]  /*13cc0*/  @!P5 LDC.64 R6, c[0x0][0x418] ;  /* 0x00010600ff06db82 */ /* 0x000e240000000a00 */
[----:B------:R-:W-:Y:S01]  /*13cd0*/  @!P5 SHF.R.S32.HI R3, RZ, 0x1f, R9 ;  /* 0x0000001fff03d819 */ /* 0x000fe20000011409 */
[----:B--2---:R-:W-:-:S04]  /*13ce0*/  @!P5 IMAD R2, R8, R4, RZ ;  /* 0x000000040802d224 */ /* 0x004fc800078e02ff */
[----:B------:R-:W-:Y:S02]  /*13cf0*/  @!P5 IMAD R5, R36, R5, R2 ;  /* 0x000000052405d224 */ /* 0x000fe400078e0202 */
[----:B------:R-:W-:-:S04]  /*13d00*/  @!P5 IMAD.MOV.U32 R2, RZ, RZ, R9 ;  /* 0x000000ffff02d224 */ /* 0x000fc800078e0009 */
[----:B------:R-:W-:-:S04]  /*13d10*/  @!P5 IMAD.WIDE.U32 R2, R36, R4, R2 ;  /* 0x000000042402d225 */ /* 0x000fc800078e0002 */
[----:B------:R-:W-:Y:S01]  /*13d20*/  @!P5 IMAD.IADD R3, R5, 0x1, R3 ;  /* 0x000000010503d824 */ /* 0x000fe200078e0203 */
        /* <DEDUP_REMOVED lines=12> */
.L_x_4355:
[----:B------:R-:W-:Y:S01]  /*13df0*/  LEA R19, R26, UR48, 0x3 ;  /* 0x000000301a137c11 */ /* 0x000fe2000f8e18ff */
[----:B------:R-:W-:Y:S01]  /*13e00*/  BSSY B1, `(.L_x_4356) ;  /* 0x0000004000017945 */ /* 0x000fe20003800000 */
[----:B------:R-:W-:-:S04]  /*13e10*/  SHF.L.U32 R2, R28, 0x1f, RZ ;  /* 0x0000001f1c027819 */ /* 0x000fc800000006ff */
[----:B------:R-:W0:Y:S02]  /*13e20*/  SYNCS.PHASECHK.TRANS64.TRYWAIT P0, [R19+URZ+0x30840], R2 ;  /* 0x03084002130075a7 */ /* 0x000e24000800017f */
[----:B0-----:R-:W-:Y:S05]  /*13e30*/  @!P0 BRA `(.L_x_4357) ;  /* 0x0000002c00688947 */ /* 0x001fea0003800000 */
.L_x_4420:
[----:B------:R-:W-:Y:S05]  /*13e40*/  BSYNC B1 ;  /* 0x0000000000017941 */ /* 0x000fea0003800000 */
.L_x_4356:
        /* <DEDUP_REMOVED lines=38> */
[----:B------:R-:W0:Y:S02]  /*140b0*/  SHFL.IDX PT, R14, R21, 0x1, 0x181f ;  /* 0x00381f00150e7f89 */ /* 0x000e2400000e0000 */
[----:B-1----:R-:W-:-:S05]  /*140c0*/  IMAD.X R3, RZ, RZ, R3, P0 ;  /* 0x000000ffff037224 */ /* 0x002fca00000e0603 */
        /* <DEDUP_REMOVED lines=15> */
[----:B------:R-:W0:Y:S03]  /*141c0*/  SHFL.IDX PT, R2, R21, 0x4, 0x181f ;  /* 0x00981f0015027f89 */ /* 0x000e2600000e0000 */
[----:B-1----:R-:W-:Y:S01]  /*141d0*/  IMAD.X R7, RZ, RZ, R3, P0 ;  /* 0x000000ffff077224 */ /* 0x002fe200000e0603 */
[----:B------:R2:W-:Y:S04]  /*141e0*/  LDGSTS.E.BYPASS.LTC128B.128 [R22+0x1f400], desc[UR36][R10.64], !P6 ;  /* 0x1f4000000a167fae */ /* 0x0005e8000f101d64 */
[----:B------:R-:W1:Y:S04]  /*141f0*/  SHFL.IDX PT, R3, R24, 0x4, 0x181f ;  /* 0x00981f0018037f89 */ /* 0x000e6800000e0000 */
[----:B------:R2:W-:Y:S04]  /*14200*/  LDGSTS.E.BYPASS.LTC128B.128 [R22+0x22400], desc[UR36][R10.64+0x80], !P5 ;  /* 0x224000800a167fae */ /* 0x0005e8000e901d64 */
[----:B------:R2:W-:Y:S04]  /*14210*/  LDGSTS.E.BYPASS.LTC128B.128 [R22+0x25400], desc[UR36][R10.64+0x100], !P4 ;  /* 0x254001000a167fae */ /* 0x0005e8000e101d64 */
[----:B------:R2:W-:Y:S01]  /*14220*/  LDGSTS.E.BYPASS.LTC128B.128 [R22+0x1fc00], desc[UR36][R6.64], !P6 ;  /* 0x1fc0000006167fae */ /* 0x0005e2000f101d64 */
[----:B0-----:R-:W-:-:S03]  /*14230*/  IADD3 R2, P0, R2, R12, RZ ;  /* 0x0000000c02027210 */ /* 0x001fc60007f1e0ff */
[----:B------:R2:W-:Y:S04]  /*14240*/  LDGSTS.E.BYPASS.LTC128B.128 [R22+0x22c00], desc[UR36][R6.64+0x80], !P5 ;  /* 0x22c0008006167fae */ /* 0x0005e8000e901d64 */
[----:B------:R2:W-:Y:S01]  /*14250*/  LDGSTS.E.BYPASS.LTC128B.128 [R22+0x25c00], desc[UR36][R6.64+0x100], !P4 ;  /* 0x25c0010006167fae */ /* 0x0005e2000e101d64 */
[----:B-1----:R-:W-:-:S03]  /*14260*/  IMAD.X R3, RZ, RZ, R3, P0 ;  /* 0x000000ffff037224 */ /* 0x002fc600000e0603 */
[----:B------:R-:W0:Y:S04]  /*14270*/  SHFL.IDX PT, R24, R24, 0x5, 0x181f ;  /* 0x00b81f0018187f89 */ /* 0x000e2800000e0000 */
[----:B------:R2:W-:Y:S04]  /*14280*/  LDGSTS.E.BYPASS.LTC128B.128 [R22+0x20400], desc[UR36][R2.64], !P6 ;  /* 0x2040000002167fae */ /* 0x0005e8000f101d64 */
[----:B------:R2:W-:Y:S04]  /*14290*/  LDGSTS.E.BYPASS.LTC128B.128 [R22+0x23400], desc[UR36][R2.64+0x80], !P5 ;  /* 0x2340008002167fae */ /* 0x0005e8000e901d64 */
[----:B------:R2:W-:Y:S02]  /*142a0*/  LDGSTS.E.BYPASS.LTC128B.128 [R22+0x26400], desc[UR36][R2.64+0x100], !P4 ;  /* 0x2640010002167fae */ /* 0x0005e4000e101d64 */
.L_x_4434:
[----:B--2---:R-:W-:Y:S01]  /*142b0*/  IMAD.SHL.U32 R2, R23, 0x2, RZ ;  /* 0x0000000217027824 */ /* 0x004fe200078e00ff */
[----:B------:R-:W-:-:S04]  /*142c0*/  LOP3.LUT P6, RZ, R16, 0x4, RZ, 0xc0, !PT ;  /* 0x0000000410ff7812 */ /* 0x000fc800078cc0ff */
[----:B------:R-:W-:-:S05]  /*142d0*/  IADD3 R2, P0, R14, R2, RZ ;  /* 0x000000020e027210 */ /* 0x000fca0007f1e0ff */
[----:B0-----:R-:W-:Y:S01]  /*142e0*/  IMAD.X R3, RZ, RZ, R24, P0 ;  /* 0x000000ffff037224 */ /* 0x001fe200000e0618 */
[----:B------:R-:W-:-:S04]  /*142f0*/  PLOP3.LUT P0, PT, PT, PT, PT, 0x80, 0x0 ;  /* 0x000000000000781c */ /* 0x000fc80003f0f070 */
[----:B------:R-:W-:Y:S01]  /*14300*/  @!PT LDS RZ, [RZ] ;  /* 0x00000000fffff984 */ /* 0x000fe20000000800 */
[----:B------:R-:W-:Y:S01]  /*14310*/  @!PT LDS RZ, [RZ] ;  /* 0x00000000fffff984 */ /* 0x000fe20000000800 */
[----:B------:R-:W-:Y:S01]  /*14320*/  @!PT LDS RZ, [RZ] ;  /* 0x00000000fffff984 */ /* 0x000fe20000000800 */
[----:B------:R0:W-:Y:S04]  /*14330*/  LDGSTS.E.BYPASS.LTC128B.128 [R22+0x20c00], desc[UR36][R2.64], !P6 ;  /* 0x20c0000002167fae */ /* 0x0001e8000f101d64 */
[----:B------:R0:W-:Y:S04]  /*14340*/  LDGSTS.E.BYPASS.LTC128B.128 [R22+0x23c00], desc[UR36][R2.64+0x80], !P5 ;  /* 0x23c0008002167fae */ /* 0x0001e8000e901d64 */
[----:B------:R0:W-:Y:S01]  /*14350*/  LDGSTS.E.BYPASS.LTC128B.128 [R22+0x26c00], desc[UR36][R2.64+0x100], !P4 ;  /* 0x26c0010002167fae */ /* 0x0001e2000e101d64 */
[----:B------:R-:W-:Y:S01]  /*14360*/  NOP ;  /* 0x0000000000007918 */ /* 0x000fe20000000000 */
.L_x_4359:
        /* <DEDUP_REMOVED lines=10> */
.L_x_4360:
[----:B------:R1:W-:Y:S01]  /*14410*/  SYNCS.ARRIVE.TRANS64.A1T0 RZ, [R19+URZ+0x30830], RZ ;  /* 0x030830ff13ff79a7 */ /* 0x0003e2000810003f */
[----:B------:R-:W-:Y:S05]  /*14420*/  @!P5 BRA `(.L_x_4361) ;  /* 0x000000000004d947 */ /* 0x000fea0003800000 */
[----:B------:R-:W-:Y:S01]  /*14430*/  BPT.TRAP 0x1 ;  /* 0x000000040000795c */ /* 0x000fe20000300000 */
.L_x_4361:
[----:B0-----:R-:W-:Y:S01]  /*14440*/  SHF.L.U32 R3, R27, 0x1f, RZ ;  /* 0x0000001f1b037819 */ /* 0x001fe200000006ff */
[----:B------:R-:W-:Y:S01]  /*14450*/  BSSY B1, `(.L_x_4362) ;  /* 0x0000004000017945 */ /* 0x000fe20003800000 */
[----:B------:R-:W-:-:S04]  /*14460*/  LEA R6, R25, UR48, 0x3 ;  /* 0x0000003019067c11 */ /* 0x000fc8000f8e18ff */
[----:B------:R-:W0:Y:S02]  /*14470*/  SYNCS.PHASECHK.TRANS64.TRYWAIT P0, [R6+URZ+0x30860], R3 ;  /* 0x03086003060075a7 */ /* 0x000e24000800017f */
[----:B0-----:R-:W-:Y:S05]  /*14480*/  @!P0 BRA `(.L_x_4363) ;  /* 0x0000002c00b88947 */ /* 0x001fea0003800000 */
.L_x_4435:
[----:B------:R-:W-:Y:S05]  /*14490*/  BSYNC B1 ;  /* 0x0000000000017941 */ /* 0x000fea0003800000 */
.L_x_4362:
        /* <DEDUP_REMOVED lines=48> */
[----:B------:R0:W3:Y:S03]  /*147a0*/  SHFL.IDX PT, R14, R17, 0x5, 0x181f ;  /* 0x00b81f00110e7f89 */ /* 0x0000e600000e0000 */
[----:B--2---:R-:W-:Y:S01]  /*147b0*/  IMAD.X R3, RZ, RZ, R8, P0 ;  /* 0x000000ffff037224 */ /* 0x004fe200000e0608 */
[----:B------:R-:W-:Y:S01]  /*147c0*/  ISETP.LT.OR P0, PT, R0, 0x41, P3 ;  /* 0x000000410000780c */ /* 0x000fe20001f01670 */
[----:B------:R0:W2:-:S12]  /*147d0*/  SHFL.IDX PT, R8, R18, 0x5, 0x181f ;  /* 0x00b81f0012087f89 */ /* 0x00009800000e0000 */
[----:B------:R0:W-:Y:S01]  /*147e0*/  LDGSTS.E.BYPASS.LTC128B.128 [R7+0x2400], desc[UR36][R2.64], !P0 ;  /* 0x0240000002077fae */ /* 0x0001e2000c101d64 */
[----:B------:R-:W-:-:S13]  /*147f0*/  ISETP.LT.OR P0, PT, R0, 0x41, P2 ;  /* 0x000000410000780c */ /* 0x000fda0001701670 */
[----:B------:R0:W-:Y:S01]  /*14800*/  LDGSTS.E.BYPASS.LTC128B.128 [R7+0x5400], desc[UR36][R2.64+0x80], !P0 ;  /* 0x0540008002077fae */ /* 0x0001e2000c101d64 */
[----:B------:R-:W-:-:S13]  /*14810*/  ISETP.LT.OR P0, PT, R0, 0x41, P1 ;  /* 0x000000410000780c */ /* 0x000fda0000f01670 */
[----:B--23--:R0:W-:Y:S02]  /*14820*/  LDGSTS.E.BYPASS.LTC128B.128 [R7+0x8400], desc[UR36][R2.64+0x100], !P0 ;  /* 0x0840010002077fae */ /* 0x00c1e4000c101d64 */
.L_x_4449:
        /* <DEDUP_REMOVED lines=21> */
[----:B------:R-:W-:-:S04]  /*14980*/  IMAD R5, R4, UR5, R5 ;  /* 0x0000000504057c24 */ /* 0x000fc8000f8e0205 */
[----:B-1----:R-:W-:-:S07]  /*14990*/  IMAD.IADD R19, R3, 0x1, R5 ;  /* 0x0000000103137824 */ /* 0x002fce00078e0205 */
.L_x_4365:
        /* <DEDUP_REMOVED lines=10> */
.L_x_4366:
[----:B------:R-:W-:Y:S01]  /*14a40*/  R2UR UR4, R35 ;  /* 0x00000000230472ca */ /* 0x000fe200000e0000 */
[----:B------:R-:W-:Y:S01]  /*14a50*/  ULDC.64 UR6, c[0x0][0x330] ;  /* 0x0000cc0000067ab9 */ /* 0x000fe20000000a00 */
[----:B------:R-:W-:Y:S01]  /*14a60*/  IMAD.MOV.U32 R18, RZ, RZ, R2 ;  /* 0x000000ffff127224 */ /* 0x000fe200078e0002 */
[----:B------:R-:W-:Y:S01]  /*14a70*/  IADD3 R31, R31, -0x1, RZ ;  /* 0xffffffff1f1f7810 */ /* 0x000fe20007ffe0ff */
[----:B------:R-:W-:Y:S01]  /*14a80*/  IMAD.U32 R3, RZ, RZ, UR6 ;  /* 0x00000006ff037e24 */ /* 0x000fe2000f8e00ff */
[----:B------:R0:W-:Y:S01]  /*14a90*/  SYNCS.ARRIVE.TRANS64.A1T0 RZ, [R6+URZ+0x30850], RZ ;  /* 0x030850ff06ff79a7 */ /* 0x0001e2000810003f */
[----:B------:R-:W-:Y:S02]  /*14aa0*/  VIADD R0, R0, 0x60 ;  /* 0x0000006000007836 */ /* 0x000fe40000000000 */
[----:B------:R-:W-:-:S04]  /*14ab0*/  IMAD.WIDE.U32 R18, R3, UR41, R18 ;  /* 0x0000002903127c25 */ /* 0x000fc8000f8e0012 */
[----:B------:R-:W-:Y:S01]  /*14ac0*/  VIADD R20, R20, 0xffffffa0 ;  /* 0xffffffa014147836 */ /* 0x000fe20000000000 */
[----:B------:R-:W-:Y:S01]  /*14ad0*/  UIMAD UR4, UR4, UR6, URZ ;  /* 0x00000006040472a4 */ /* 0x000fe2000f8e023f */
[----:B------:R-:W-:Y:S02]  /*14ae0*/  IMAD.MOV.U32 R27, RZ, RZ, R28 ;  /* 0x000000ffff1b7224 */ /* 0x000fe400078e001c */
[----:B------:R-:W-:Y:S01]  /*14af0*/  IMAD.MOV.U32 R25, RZ, RZ, R26 ;  /* 0x000000ffff197224 */ /* 0x000fe200078e001a */
        /* <DEDUP_REMOVED lines=8> */
.L_x_4354:
[----:B------:R-:W-:-:S13]  /*14b80*/  LOP3.LUT P0, RZ, R16, 0x10, RZ, 0xc0, !PT ;  /* 0x0000001010ff7812 */ /* 0x000fda000780c0ff */
[----:B------:R-:W-:Y:S05]  /*14b90*/  @!P0 BRA `(.L_x_4368) ;  /* 0x0000000000048947 */ /* 0x000fea0003800000 */
[----:B------:R-:W-:Y:S01]  /*14ba0*/  BPT.TRAP 0x1 ;  /* 0x000000040000795c */ /* 0x000fe20000300000 */
.L_x_4368:
[----:B0-----:R-:W-:Y:S01]  /*14bb0*/  LEA R0, R26, UR48, 0x3 ;  /* 0x000000301a007c11 */ /* 0x001fe2000f8e18ff */
        /* <DEDUP_REMOVED lines=8> */
[----:B------:R-:W-:-:S05]  /*14c40*/  SHF.R.U32.HI R6, RZ, 0x3, R6 ;  /* 0x00000003ff067819 */ /* 0x000fca0000011606 */
[----:B------:R-:W-:Y:S01]  /*14c50*/  IMAD.IADD R5, R5, 0x1, -R6 ;  /* 0x0000000105057824 */ /* 0x000fe200078e0a06 */
[----:B-1----:R-:W-:Y:S06]  /*14c60*/  @!P0 BRA `(.L_x_4370) ;  /* 0x0000003000008947 */ /* 0x002fec0003800000 */
.L_x_4450:
[----:B------:R-:W-:Y:S05]  /*14c70*/  BSYNC B0 ;  /* 0x0000000000007941 */ /* 0x000fea0003800000 */
.L_x_4369:
        /* <DEDUP_REMOVED lines=8> */
[----:B------:R-:W-:Y:S01]  /*14d00*/  SHFL.IDX PT, R6, R18, 0x1, 0x181f ;  /* 0x00381f0012067f89 */ /* 0x000fe200000e0000 */
[----:B------:R-:W-:Y:S02]  /*14d10*/  ISETP.GE.AND P0, PT, R33, UR4, PT ;  /* 0x0000000421007c0c */ /* 0x000fe4000bf06270 */
[C---:B------:R-:W-:Y:S01]  /*14d20*/  ISETP.LT.OR P3, PT, R5.reuse, 0x1, P2 ;  /* 0x000000010500780c */ /* 0x040fe20001761670 */
[----:B------:R-:W1:Y:S01]  /*14d30*/  SHFL.IDX PT, R14, R17, 0x1, 0x181f ;  /* 0x00381f00110e7f89 */ /* 0x000e6200000e0000 */
[----:B------:R-:W-:-:S02]  /*14d40*/  ISETP.LT.OR P4, PT, R5, 0x1, P1 ;  /* 0x000000010500780c */ /* 0x000fc40000f81670 */
[----:B------:R-:W-:Y:S01]  /*14d50*/  ISETP.LT.OR P5, PT, R5, 0x1, P0 ;  /* 0x000000010500780c */ /* 0x000fe200007a1670 */
[----:B------:R-:W-:Y:S04]  /*14d60*/  SHFL.IDX PT, R7, R18, 0x2, 0x181f ;  /* 0x00581f0012077f89 */ /* 0x000fe800000e0000 */
[----:B------:R-:W2:Y:S01]  /*14d70*/  SHFL.IDX PT, R8, R17, 0x2, 0x181f ;  /* 0x00581f0011087f89 */ /* 0x000ea200000e0000 */
[----:B0-----:R-:W-:-:S05]  /*14d80*/  IMAD.WIDE.U32 R2, R23, 0x2, R2 ;  /* 0x0000000217027825 */ /* 0x001fca00078e0002 */
[----:B------:R-:W-:Y:S01]  /*14d90*/  LDGSTS.E.BYPASS.LTC128B.128 [R4+0x400], desc[UR36][R2.64], !P3 ;  /* 0x0040000002047fae */ /* 0x000fe2000d901d64 */
[----:B------:R-:W-:-:S03]  /*14da0*/  ISETP.LT.OR P3, PT, R5, 0x11, P2 ;  /* 0x000000110500780c */ /* 0x000fc60001761670 */
[----:B------:R-:W-:Y:S01]  /*14db0*/  LDGSTS.E.BYPASS.LTC128B.128 [R4+0x3400], desc[UR36][R2.64+0x80], !P4 ;  /* 0x0340008002047fae */ /* 0x000fe2000e101d64 */
[----:B------:R-:W-:-:S03]  /*14dc0*/  ISETP.LT.OR P4, PT, R5, 0x11, P1 ;  /* 0x000000110500780c */ /* 0x000fc60000f81670 */
[----:B------:R1:W-:Y:S01]  /*14dd0*/  LDGSTS.E.BYPASS.LTC128B.128 [R4+0x6400], desc[UR36][R2.64+0x100], !P5 ;  /* 0x0640010002047fae */ /* 0x0003e2000e901d64 */
[----:B------:R-:W-:Y:S01]  /*14de0*/  ISETP.LT.OR P5, PT, R5, 0x11, P0 ;  /* 0x000000110500780c */ /* 0x000fe200007a1670 */
[----:B-1----:R-:W-:Y:S02]  /*14df0*/  IMAD.MOV.U32 R2, RZ, RZ, R14 ;  /* 0x000000ffff027224 */ /* 0x002fe400078e000e */
[----:B------:R-:W-:Y:S01]  /*14e00*/  IMAD.MOV.U32 R3, RZ, RZ, R6 ;  /* 0x000000ffff037224 */ /* 0x000fe200078e0006 */
[----:B------:R-:W-:Y:S01]  /*14e10*/  SHFL.IDX PT, R14, R17, 0x3, 0x181f ;  /* 0x00781f00110e7f89 */ /* 0x000fe200000e0000 */
[----:B------:R-:W-:-:S03]  /*14e20*/  IMAD.WIDE.U32 R2, R23, 0x2, R2 ;  /* 0x0000000217027825 */ /* 0x000fc600078e0002 */
[----:B------:R-:W0:Y:S04]  /*14e30*/  SHFL.IDX PT, R6, R18, 0x3, 0x181f ;  /* 0x00781f0012067f89 */ /* 0x000e2800000e0000 */
[----:B------:R-:W-:Y:S01]  /*14e40*/  LDGSTS.E.BYPASS.LTC128B.128 [R4+0xc00], desc[UR36][R2.64], !P3 ;  /* 0x00c0000002047fae */ /* 0x000fe2000d901d64 */
[----:B------:R-:W-:-:S03]  /*14e50*/  ISETP.LT.OR P3, PT, R5, 0x21, P2 ;  /* 0x000000210500780c */ /* 0x000fc60001761670 */
[----:B------:R-:W-:Y:S01]  /*14e60*/  LDGSTS.E.BYPASS.LTC128B.128 [R4+0x3c00], desc[UR36][R2.64+0x80], !P4 ;  /* 0x03c0008002047fae */ /* 0x000fe2000e101d64 */
[----:B------:R-:W-:-:S03]  /*14e70*/  ISETP.LT.OR P4, PT, R5, 0x21, P1 ;  /* 0x000000210500780c */ /* 0x000fc60000f81670 */
[----:B------:R2:W-:Y:S01]  /*14e80*/  LDGSTS.E.BYPASS.LTC128B.128 [R4+0x6c00], desc[UR36][R2.64+0x100], !P5 ;  /* 0x06c0010002047fae */ /* 0x0005e2000e901d64 */
[----:B------:R-:W-:Y:S01]  /*14e90*/  ISETP.LT.OR P5, PT, R5, 0x21, P0 ;  /* 0x000000210500780c */ /* 0x000fe200007a1670 */
[----:B--2---:R-:W-:Y:S02]  /*14ea0*/  IMAD.MOV.U32 R2, RZ, RZ, R8 ;  /* 0x000000ffff027224 */ /* 0x004fe400078e0008 */
[----:B------:R-:W-:Y:S01]  /*14eb0*/  IMAD.MOV.U32 R3, RZ, RZ, R7 ;  /* 0x000000ffff037224 */ /* 0x000fe200078e0007 */
[----:B------:R-:W1:Y:S01]  /*14ec0*/  SHFL.IDX PT, R8, R17, 0x4, 0x181f ;  /* 0x00981f0011087f89 */ /* 0x000e6200000e0000 */
[----:B------:R-:W-:-:S03]  /*14ed0*/  IMAD.WIDE.U32 R2, R23, 0x2, R2 ;  /* 0x0000000217027825 */ /* 0x000fc600078e0002 */
[----:B------:R-:W2:Y:S04]  /*14ee0*/  SHFL.IDX PT, R7, R18, 0x4, 0x181f ;  /* 0x00981f0012077f89 */ /* 0x000ea800000e0000 */
[----:B------:R-:W-:Y:S01]  /*14ef0*/  LDGSTS.E.BYPASS.LTC128B.128 [R4+0x1400], desc[UR36][R2.64], !P3 ;  /* 0x0140000002047fae */ /* 0x000fe2000d901d64 */
[----:B------:R-:W-:-:S03]  /*14f00*/  ISETP.LT.OR P3, PT, R5, 0x31, P2 ;  /* 0x000000310500780c */ /* 0x000fc60001761670 */
[----:B------:R-:W-:Y:S01]  /*14f10*/  LDGSTS.E.BYPASS.LTC128B.128 [R4+0x4400], desc[UR36][R2.64+0x80], !P4 ;  /* 0x0440008002047fae */ /* 0x000fe2000e101d64 */
[----:B------:R-:W-:-:S03]  /*14f20*/  ISETP.LT.OR P4, PT, R5, 0x31, P1 ;  /* 0x000000310500780c */ /* 0x000fc60000f81670 */
[----:B------:R0:W-:Y:S01]  /*14f30*/  LDGSTS.E.BYPASS.LTC128B.128 [R4+0x7400], desc[UR36][R2.64+0x100], !P5 ;  /* 0x0740010002047fae */ /* 0x0001e2000e901d64 */
[----:B------:R-:W-:-:S03]  /*14f40*/  ISETP.LT.OR P5, PT, R5, 0x31, P0 ;  /* 0x000000310500780c */ /* 0x000fc600007a1670 */
[----:B------:R-:W3:Y:S01]  /*14f50*/  SHFL.IDX PT, R18, R18, 0x5, 0x181f ;  /* 0x00b81f0012127f89 */ /* 0x000ee200000e0000 */
[----:B0-----:R-:W-:Y:S01]  /*14f60*/  MOV R3, R6 ;  /* 0x0000000600037202 */ /* 0x001fe20000000f00 */
[----:B------:R-:W-:Y:S02]  /*14f70*/  IMAD.MOV.U32 R2, RZ, RZ, R14 ;  /* 0x000000ffff027224 */ /* 0x000fe400078e000e */
[----:B------:R0:W4:Y:S01]  /*14f80*/  SHFL.IDX PT, R14, R17, 0x5, 0x181f ;  /* 0x00b81f00110e7f89 */ /* 0x00012200000e0000 */
[----:B------:R-:W-:Y:S02]  /*14f90*/  IMAD.MOV.U32 R6, RZ, RZ, RZ ;  /* 0x000000ffff067224 */ /* 0x000fe400078e00ff */
[----:B------:R-:W-:-:S05]  /*14fa0*/  IMAD.WIDE.U32 R2, R23, 0x2, R2 ;  /* 0x0000000217027825 */ /* 0x000fca00078e0002 */
[----:B------:R-:W-:Y:S01]  /*14fb0*/  LDGSTS.E.BYPASS.LTC128B.128 [R4+0x1c00], desc[UR36][R2.64], !P3 ;  /* 0x01c0000002047fae */ /* 0x000fe2000d901d64 */
[----:B------:R-:W-:-:S03]  /*14fc0*/  ISETP.LT.OR P3, PT, R5, 0x41, P2 ;  /* 0x000000410500780c */ /* 0x000fc60001761670 */
[----:B------:R-:W-:Y:S01]  /*14fd0*/  LDGSTS.E.BYPASS.LTC128B.128 [R4+0x4c00], desc[UR36][R2.64+0x80], !P4 ;  /* 0x04c0008002047fae */ /* 0x000fe2000e101d64 */
[----:B------:R-:W-:-:S03]  /*14fe0*/  ISETP.LT.OR P4, PT, R5, 0x41, P1 ;  /* 0x000000410500780c */ /* 0x000fc60000f81670 */
[----:B------:R1:W-:Y:S01]  /*14ff0*/  LDGSTS.E.BYPASS.LTC128B.128 [R4+0x7c00], desc[UR36][R2.64+0x100], !P5 ;  /* 0x07c0010002047fae */ /* 0x0003e2000e901d64 */
[----:B------:R-:W-:Y:S01]  /*15000*/  ISETP.LT.OR P5, PT, R5, 0x41, P0 ;  /* 0x000000410500780c */ /* 0x000fe200007a1670 */
[----:B-1----:R-:W-:Y:S02]  /*15010*/  IMAD.MOV.U32 R2, RZ, RZ, R8 ;  /* 0x000000ffff027224 */ /* 0x002fe400078e0008 */
[----:B--2---:R-:W-:Y:S02]  /*15020*/  IMAD.MOV.U32 R3, RZ, RZ, R7 ;  /* 0x000000ffff037224 */ /* 0x004fe400078e0007 */
[----:B------:R-:W-:-:S05]  /*15030*/  IMAD.WIDE.U32 R2, R23, 0x2, R2 ;  /* 0x0000000217027825 */ /* 0x000fca00078e0002 */
[----:B------:R0:W-:Y:S04]  /*15040*/  LDGSTS.E.BYPASS.LTC128B.128 [R4+0x2400], desc[UR36][R2.64], !P3 ;  /* 0x0240000002047fae */ /* 0x0001e8000d901d64 */
[----:B------:R0:W-:Y:S04]  /*15050*/  LDGSTS.E.BYPASS.LTC128B.128 [R4+0x5400], desc[UR36][R2.64+0x80], !P4 ;  /* 0x0540008002047fae */ /* 0x0001e8000e101d64 */
[----:B---34-:R0:W-:Y:S02]  /*15060*/  LDGSTS.E.BYPASS.LTC128B.128 [R4+0x8400], desc[UR36][R2.64+0x100], !P5 ;  /* 0x0840010002047fae */ /* 0x0181e4000e901d64 */
.L_x_4464:
[C---:B------:R-:W-:Y:S01]  /*15070*/  ISETP.LT.OR P2, PT, R5.reuse, 0x51, P2 ;  /* 0x000000510500780c */ /* 0x040fe20001741670 */
[----:B0-----:R-:W-:Y:S01]  /*15080*/  IMAD.MOV.U32 R2, RZ, RZ, R14 ;  /* 0x000000ffff027224 */ /* 0x001fe200078e000e */
[C---:B------:R-:W-:Y:S01]  /*15090*/  ISETP.LT.OR P1, PT, R5.reuse, 0x51, P1 ;  /* 0x000000510500780c */ /* 0x040fe20000f21670 */
[----:B------:R-:W-:Y:S01]  /*150a0*/  IMAD.MOV.U32 R3, RZ, RZ, R18 ;  /* 0x000000ffff037224 */ /* 0x000fe200078e0012 */
[----:B------:R-:W-:Y:S01]  /*150b0*/  ISETP.LT.OR P0, PT, R5, 0x51, P0 ;  /* 0x000000510500780c */ /* 0x000fe20000701670 */
[----:B------:R-:W-:-:S08]  /*150c0*/  IMAD.WIDE.U32 R2, R23, 0x2, R2 ;  /* 0x0000000217027825 */ /* 0x000fd000078e0002 */
        /* <DEDUP_REMOVED lines=8> */
.L_x_4372:
        /* <DEDUP_REMOVED lines=10> */
.L_x_4373:
[----:B------:R1:W-:Y:S02]  /*151f0*/  SYNCS.ARRIVE.TRANS64.A1T0 RZ, [R0+URZ+0x30850], RZ ;  /* 0x030850ff00ff79a7 */ /* 0x0003e4000810003f */
[----:B-1----:R-:W-:-:S05]  /*15200*/  VIADD R0, R26, 0x1 ;  /* 0x000000011a007836 */ /* 0x002fca0000000000 */
[----:B------:R-:W-:-:S04]  /*15210*/  ISETP.NE.AND P0, PT, R0, 0x2, PT ;  /* 0x000000020000780c */ /* 0x000fc80003f05270 */
[----:B0-----:R-:W-:Y:S02]  /*15220*/  SEL R3, RZ, 0x1, P0 ;  /* 0x00000001ff037807 */ /* 0x001fe40000000000 */
[----:B------:R-:W-:Y:S02]  /*15230*/  SEL R0, R0, RZ, P0 ;  /* 0x000000ff00007207 */ /* 0x000fe40000000000 */
[----:B------:R-:W-:-:S07]  /*15240*/  LOP3.LUT R28, R28, R3, RZ, 0x3c, !PT ;  /* 0x000000031c1c7212 */ /* 0x000fce00078e3cff */
.L_x_4333:
[----:B------:R-:W0:Y:S01]  /*15250*/  S2R R3, SR_CgaCtaId ;  /* 0x0000000000037919 */ /* 0x000e220000008800 */
[----:B------:R-:W-:Y:S02]  /*15260*/  MOV R2, 0x400 ;  /* 0x0000040000027802 */ /* 0x000fe40000000f00 */
[----:B------:R-:W-:Y:S02]  /*15270*/  SHF.L.U32 R6, R6, 0x1f, RZ ;  /* 0x0000001f06067819 */ /* 0x000fe400000006ff */
[----:B0-----:R-:W-:-:S04]  /*15280*/  LEA R7, R3, R2, 0x18 ;  /* 0x0000000203077211 */ /* 0x001fc800078ec0ff */
[----:B------:R-:W0:Y:S02]  /*15290*/  SYNCS.PHASECHK.TRANS64.TRYWAIT P0, [R7+URZ+0x30820], R6 ;  /* 0x03082006070075a7 */ /* 0x000e24000800017f */
[----:B0-----:R-:W-:Y:S05]  /*152a0*/  @!P0 BRA `(.L_x_4374) ;  /* 0x0000003000a08947 */ /* 0x001fea0003800000 */
.L_x_4465:
[----:B------:R-:W-:-:S03]  /*152b0*/  UMOV UR4, 0xffffffff ;  /* 0xffffffff00047882 */ /* 0x000fc60000000000 */
[----:B------:R-:W-:Y:S05]  /*152c0*/  BRA.DIV UR4, `(.L_x_4375) ;  /* 0x0000003204ac7947 */ /* 0x000fea000b800000 */
[----:B------:R-:W1:Y:S02]  /*152d0*/  S2R R2, SR_TID.X ;  /* 0x0000000000027919 */ /* 0x000e640000002100 */
[----:B-1----:R-:W-:-:S04]  /*152e0*/  SHF.R.U32.HI R2, RZ, 0x5, R2 ;  /* 0x00000005ff027819 */ /* 0x002fc80000011602 */
[----:B------:R-:W-:-:S05]  /*152f0*/  LOP3.LUT R2, R2, 0x3, RZ, 0xc0, !PT ;  /* 0x0000000302027812 */ /* 0x000fca00078ec0ff */
[----:B------:R1:W2:Y:S02]  /*15300*/  SHFL.IDX PT, R14, R2, RZ, 0x1f ;  /* 0x00001fff020e7589 */ /* 0x0002a400000e0000 */
.L_x_4468:
[----:B--2---:R-:W-:-:S13]  /*15310*/  ISETP.NE.AND P0, PT, R14, RZ, PT ;  /* 0x000000ff0e00720c */ /* 0x004fda0003f05270 */
[----:B------:R-:W-:Y:S05]  /*15320*/  @P0 BRA `(.L_x_4241) ;  /* 0x0000000000900947 */ /* 0x000fea0003800000 */
[----:B------:R-:W-:-:S03]  /*15330*/  UMOV UR4, 0xffffffff ;  /* 0xffffffff00047882 */ /* 0x000fc60000000000 */
[----:B------:R-:W-:Y:S05]  /*15340*/  BRA.DIV UR4, `(.L_x_4376) ;  /* 0x0000003204c07947 */ /* 0x000fea000b800000 */
[----:B------:R-:W-:-:S13]  /*15350*/  ELECT P6, URZ, PT ;  /* 0x00000000003f782f */ /* 0x000fda00038c0000 */
.L_x_4471:
        /* <DEDUP_REMOVED lines=8> */
.L_x_4377:
[----:B------:R-:W-:Y:S01]  /*153e0*/  IMAD R5, R0, 0x8, R7 ;  /* 0x0000000800057824 */ /* 0x000fe200078e0207 */
[----:B------:R-:W-:Y:S01]  /*153f0*/  SHF.L.U32 R2, R28, 0x1f, RZ ;  /* 0x0000001f1c027819 */ /* 0x000fe200000006ff */
[----:B------:R-:W-:-:S03]  /*15400*/  VIADD R0, R0, 0x1 ;  /* 0x0000000100007836 */ /* 0x000fc60000000000 */
[----:B------:R-:W1:Y:S02]  /*15410*/  SYNCS.PHASECHK.TRANS64.TRYWAIT P1, [R5+URZ+0x30840], R2 ;  /* 0x03084002050075a7 */ /* 0x000e64000802017f */
[----:B------:R-:W-:-:S04]  /*15420*/  ISETP.NE.AND P2, PT, R0, 0x2, PT ;  /* 0x000000020000780c */ /* 0x000fc80003f45270 */
[----:B------:R-:W-:Y:S01]  /*15430*/  SEL R3, RZ, 0x1, P2 ;  /* 0x00000001ff037807 */ /* 0x000fe20001000000 */
[----:B-1----:R-:W-:Y:S08]  /*15440*/  @!P1 BRA `(.L_x_4378) ;  /* 0x0000003000a09947 */ /* 0x002ff00003800000 */
.L_x_4472:
[----:B------:R-:W-:Y:S02]  /*15450*/  SEL R0, R0, RZ, P2 ;  /* 0x000000ff00007207 */ /* 0x000fe40001000000 */
[----:B------:R-:W-:Y:S01]  /*15460*/  LOP3.LUT R3, R28, R3, RZ, 0x3c, !PT ;  /* 0x000000031c037212 */ /* 0x000fe200078e3cff */
[----:B------:R-:W-:Y:S06]  /*15470*/  @!P0 BRA `(.L_x_4379) ;  /* 0x0000000000048947 */ /* 0x000fec0003800000 */
[----:B------:R-:W-:Y:S01]  /*15480*/  BPT.TRAP 0x1 ;  /* 0x000000040000795c */ /* 0x000fe20000300000 */
.L_x_4379:
[----:B0-----:R-:W-:Y:S01]  /*15490*/  IMAD R7, R0, 0x8, R7 ;  /* 0x0000000800077824 */ /* 0x001fe200078e0207 */
[----:B------:R-:W-:-:S04]  /*154a0*/  SHF.L.U32 R0, R3, 0x1f, RZ ;  /* 0x0000001f03007819 */ /* 0x000fc800000006ff */
[----:B------:R-:W0:Y:S02]  /*154b0*/  SYNCS.PHASECHK.TRANS64.TRYWAIT P1, [R7+URZ+0x30840], R0 ;  /* 0x03084000070075a7 */ /* 0x000e24000802017f */
[----:B0-----:R-:W-:Y:S05]  /*154c0*/  @!P1 BRA `(.L_x_4380) ;  /* 0x0000003000949947 */ /* 0x001fea0003800000 */
.L_x_4473:
[----:B------:R-:W-:Y:S05]  /*154d0*/  @!P0 BRA `(.L_x_4381) ;  /* 0x0000000000048947 */ /* 0x000fea0003800000 */
[----:B------:R-:W-:Y:S01]  /*154e0*/  BPT.TRAP 0x1 ;  /* 0x000000040000795c */ /* 0x000fe20000300000 */
.L_x_4381:
[----:B------:R-:W2:Y:S02]  /*154f0*/  SYNCS.PHASECHK.TRANS64.TRYWAIT P1, [R5+URZ+0x30860], R2 ;  /* 0x03086002050075a7 */ /* 0x000ea4000802017f */
[----:B--2---:R-:W-:Y:S05]  /*15500*/  @!P1 BRA `(.L_x_4382) ;  /* 0x0000003000989947 */ /* 0x004fea0003800000 */
.L_x_4474:
[----:B------:R-:W-:Y:S05]  /*15510*/  @!P0 BRA `(.L_x_4383) ;  /* 0x0000000000048947 */ /* 0x000fea0003800000 */
[----:B------:R-:W-:Y:S01]  /*15520*/  BPT.TRAP 0x1 ;  /* 0x000000040000795c */ /* 0x000fe20000300000 */
.L_x_4383:
[----:B---3--:R3:W4:Y:S02]  /*15530*/  SYNCS.PHASECHK.TRANS64.TRYWAIT P0, [R7+URZ+0x30860], R0 ;  /* 0x03086000070075a7 */ /* 0x008724000800017f */
[----:B----4-:R-:W-:Y:S05]  /*15540*/  @!P0 NANOSLEEP.SYNCS 0x989680 ;  /* 0x009896800000895d */ /* 0x010fea0003900000 */
[----:B------:R-:W4:Y:S02]  /*15550*/  @!P0 SYNCS.PHASECHK.TRANS64 P0, [R7+URZ+0x30860], R0 ;  /* 0x03086000070085a7 */ /* 0x000f24000800007f */
[----:B----4-:R-:W-:Y:S05]  /*15560*/  @!P0 BRA `(.L_x_4383) ;  /* 0xfffffffc00f08947 */ /* 0x010fea000383ffff */
.L_x_4241:
[----:B------:R-:W-:Y:S05]  /*15570*/  BSYNC B6 ;  /* 0x0000000000067941 */ /* 0x000fea0003800000 */
.L_x_4238:
[----:B------:R-:W-:Y:S05]  /*15580*/  EXIT ;  /* 0x000000000000794d */ /* 0x000fea0003800000 */
.L_x_4251:
[----:B0-----:R-:W-:-:S04]  /*15590*/  MOV R3, UR39 ;  /* 0x0000002700037c02 */ /* 0x001fc80008000f00 */
[----:B------:R0:W1:Y:S03]  /*155a0*/  SYNCS.PHASECHK.TRANS64.TRYWAIT P0, [R3+URZ+0x30800], R0 ;  /* 0x03080000030075a7 */ /* 0x000066000800017f */
[----:B-1----:R-:W-:Y:S05]  /*155b0*/  @!P0 NANOSLEEP.SYNCS 0x989680 ;  /* 0x009896800000895d */ /* 0x002fea0003900000 */
[----:B------:R-:W1:Y:S02]  /*155c0*/  @!P0 SYNCS.PHASECHK.TRANS64 P0, [R3+URZ+0x30800], R0 ;  /* 0x03080000030085a7 */ /* 0x000e64000800007f */
[----:B-1----:R-:W-:Y:S05]  /*155d0*/  @!P0 BRA `(.L_x_4251) ;  /* 0xfffffffc00ec8947 */ /* 0x002fea000383ffff */
[----:B------:R-:W-:Y:S05]  /*155e0*/  BRA `(.L_x_4384) ;  /* 0xfffffec000a47947 */ /* 0x000fea000383ffff */
.L_x_4255:
[----:B0-----:R-:W-:-:S04]  /*155f0*/  IMAD.U32 R3, RZ, RZ, UR39 ;  /* 0x00000027ff037e24 */ /* 0x001fc8000f8e00ff */
[----:B------:R0:W2:Y:S03]  /*15600*/  SYNCS.PHASECHK.TRANS64.TRYWAIT P1, [R3+URZ+0x30830], R0 ;  /* 0x03083000030075a7 */ /* 0x0000a6000802017f */
[----:B--2---:R-:W-:Y:S05]  /*15610*/  @!P1 NANOSLEEP.SYNCS 0x989680 ;  /* 0x009896800000995d */ /* 0x004fea0003900000 */
[----:B------:R-:W2:Y:S02]  /*15620*/  @!P1 SYNCS.PHASECHK.TRANS64 P1, [R3+URZ+0x30830], R0 ;  /* 0x03083000030095a7 */ /* 0x000ea4000802007f */
[----:B--2---:R-:W-:Y:S05]  /*15630*/  @!P1 BRA `(.L_x_4255) ;  /* 0xfffffffc00ec9947 */ /* 0x004fea000383ffff */
[----:B------:R-:W-:Y:S05]  /*15640*/  BRA `(.L_x_4254) ;  /* 0xfffffec000c87947 */ /* 0x000fea000383ffff */
.L_x_4272:
[----:B-1----:R-:W-:-:S04]  /*15650*/  IMAD.U32 R9, RZ, RZ, UR60 ;  /* 0x0000003cff097e24 */ /* 0x002fc8000f8e00ff */
[----:B------:R1:W2:Y:S03]  /*15660*/  SYNCS.PHASECHK.TRANS64.TRYWAIT P1, [R9+URZ+0x30830], R8 ;  /* 0x03083008090075a7 */ /* 0x0002a6000802017f */
[----:B--2---:R-:W-:Y:S05]  /*15670*/  @!P1 NANOSLEEP.SYNCS 0x989680 ;  /* 0x009896800000995d */ /* 0x004fea0003900000 */
[----:B------:R-:W2:Y:S02]  /*15680*/  @!P1 SYNCS.PHASECHK.TRANS64 P1, [R9+URZ+0x30830], R8 ;  /* 0x03083008090095a7 */ /* 0x000ea4000802007f */
[----:B--2---:R-:W-:Y:S05]  /*15690*/  @!P1 BRA `(.L_x_4272) ;  /* 0xfffffffc00ec9947 */ /* 0x004fea000383ffff */
[----:B------:R-:W-:Y:S05]  /*156a0*/  BRA `(.L_x_4271) ;  /* 0xfffffef800487947 */ /* 0x000fea000383ffff */
.L_x_4276:
[----:B-1----:R-:W-:-:S04]  /*156b0*/  IMAD.U32 R9, RZ, RZ, UR14 ;  /* 0x0000000eff097e24 */ /* 0x002fc8000f8e00ff */
[----:B------:R1:W3:Y:S03]  /*156c0*/  SYNCS.PHASECHK.TRANS64.TRYWAIT P1, [R9+URZ+0x30850], R0 ;  /* 0x03085000090075a7 */ /* 0x0002e6000802017f */
[----:B---3--:R-:W-:Y:S05]  /*156d0*/  @!P1 NANOSLEEP.SYNCS 0x989680 ;  /* 0x009896800000995d */ /* 0x008fea0003900000 */
[----:B------:R-:W3:Y:S02]  /*156e0*/  @!P1 SYNCS.PHASECHK.TRANS64 P1, [R9+URZ+0x30850], R0 ;  /* 0x03085000090095a7 */ /* 0x000ee4000802007f */
[----:B---3--:R-:W-:Y:S05]  /*156f0*/  @!P1 BRA `(.L_x_4276) ;  /* 0xfffffffc00ec9947 */ /* 0x008fea000383ffff */
[----:B------:R-:W-:Y:S05]  /*15700*/  BRA `(.L_x_4275) ;  /* 0xffffff0000dc7947 */ /* 0x000fea000383ffff */
.L_x_4295:
[----:B-1----:R-:W-:-:S04]  /*15710*/  IMAD.U32 R9, RZ, RZ, UR5 ;  /* 0x00000005ff097e24 */ /* 0x002fc8000f8e00ff */
[----:B------:R1:W2:Y:S03]  /*15720*/  SYNCS.PHASECHK.TRANS64.TRYWAIT P1, [R9+URZ+0x30830], R8 ;  /* 0x03083008090075a7 */ /* 0x0002a6000802017f */
[----:B--2---:R-:W-:Y:S05]  /*15730*/  @!P1 NANOSLEEP.SYNCS 0x989680 ;  /* 0x009896800000995d */ /* 0x004fea0003900000 */
[----:B------:R-:W2:Y:S02]  /*15740*/  @!P1 SYNCS.PHASECHK.TRANS64 P1, [R9+URZ+0x30830], R8 ;  /* 0x03083008090095a7 */ /* 0x000ea4000802007f */
[----:B--2---:R-:W-:Y:S05]  /*15750*/  @!P1 BRA `(.L_x_4295) ;  /* 0xfffffffc00ec9947 */ /* 0x004fea000383ffff */
[----:B------:R-:W-:Y:S05]  /*15760*/  BRA `(.L_x_4294) ;  /* 0xffffff3000c47947 */ /* 0x000fea000383ffff */
.L_x_4299:
[----:B-1----:R-:W-:-:S04]  /*15770*/  IMAD.U32 R9, RZ, RZ, UR5 ;  /* 0x00000005ff097e24 */ /* 0x002fc8000f8e00ff */
[----:B------:R1:W3:Y:S03]  /*15780*/  SYNCS.PHASECHK.TRANS64.TRYWAIT P1, [R9+URZ+0x30850], R0 ;  /* 0x03085000090075a7 */ /* 0x0002e6000802017f */
[----:B---3--:R-:W-:Y:S05]  /*15790*/  @!P1 NANOSLEEP.SYNCS 0x989680 ;  /* 0x009896800000995d */ /* 0x008fea0003900000 */
[----:B------:R-:W3:Y:S02]  /*157a0*/  @!P1 SYNCS.PHASECHK.TRANS64 P1, [R9+URZ+0x30850], R0 ;  /* 0x03085000090095a7 */ /* 0x000ee4000802007f */
[----:B---3--:R-:W-:Y:S05]  /*157b0*/  @!P1 BRA `(.L_x_4299) ;  /* 0xfffffffc00ec9947 */ /* 0x008fea000383ffff */
[----:B------:R-:W-:Y:S05]  /*157c0*/  BRA `(.L_x_4298) ;  /* 0xffffff3c00587947 */ /* 0x000fea000383ffff */
.L_x_4307:
[----:B-1----:R-:W-:-:S04]  /*157d0*/  IMAD.U32 R9, RZ, RZ, UR60 ;  /* 0x0000003cff097e24 */ /* 0x002fc8000f8e00ff */
[----:B------:R1:W2:Y:S03]  /*157e0*/  SYNCS.PHASECHK.TRANS64.TRYWAIT P1, [R9+URZ+0x30830], R8 ;  /* 0x03083008090075a7 */ /* 0x0002a6000802017f */
[----:B--2---:R-:W-:Y:S05]  /*157f0*/  @!P1 NANOSLEEP.SYNCS 0x989680 ;  /* 0x009896800000995d */ /* 0x004fea0003900000 */
[----:B------:R-:W2:Y:S02]  /*15800*/  @!P1 SYNCS.PHASECHK.TRANS64 P1, [R9+URZ+0x30830], R8 ;  /* 0x03083008090095a7 */ /* 0x000ea4000802007f */
[----:B--2---:R-:W-:Y:S05]  /*15810*/  @!P1 BRA `(.L_x_4307) ;  /* 0xfffffffc00ec9947 */ /* 0x004fea000383ffff */
[----:B------:R-:W-:Y:S05]  /*15820*/  BRA `(.L_x_4306) ;  /* 0xffffff5400a47947 */ /* 0x000fea000383ffff */
.L_x_4311:
[----:B-1----:R-:W-:-:S04]  /*15830*/  IMAD.U32 R9, RZ, RZ, UR5 ;  /* 0x00000005ff097e24 */ /* 0x002fc8000f8e00ff */
[----:B------:R1:W3:Y:S03]  /*15840*/  SYNCS.PHASECHK.TRANS64.TRYWAIT P1, [R9+URZ+0x30850], R0 ;  /* 0x03085000090075a7 */ /* 0x0002e6000802017f */
[----:B---3--:R-:W-:Y:S05]  /*15850*/  @!P1 NANOSLEEP.SYNCS 0x989680 ;  /* 0x009896800000995d */ /* 0x008fea0003900000 */
[----:B------:R-:W3:Y:S02]  /*15860*/  @!P1 SYNCS.PHASECHK.TRANS64 P1, [R9+URZ+0x30850], R0 ;  /* 0x03085000090095a7 */ /* 0x000ee4000802007f */
[----:B---3--:R-:W-:Y:S05]  /*15870*/  @!P1 BRA `(.L_x_4311) ;  /* 0xfffffffc00ec9947 */ /* 0x008fea000383ffff */
[----:B------:R-:W-:Y:S05]  /*15880*/  BRA `(.L_x_4310) ;  /* 0xffffff6000387947 */ /* 0x000fea000383ffff */
.L_x_4326:
[----:B-1----:R-:W-:-:S04]  /*15890*/  IMAD.U32 R5, RZ, RZ, UR5 ;  /* 0x00000005ff057e24 */ /* 0x002fc8000f8e00ff */
[----:B------:R1:W2:Y:S03]  /*158a0*/  SYNCS.PHASECHK.TRANS64.TRYWAIT P1, [R5+URZ+0x30850], R0 ;  /* 0x03085000050075a7 */ /* 0x0002a6000802017f */
[----:B--2---:R-:W-:Y:S05]  /*158b0*/  @!P1 NANOSLEEP.SYNCS 0x989680 ;  /* 0x009896800000995d */ /* 0x004fea0003900000 */
[----:B------:R-:W2:Y:S02]  /*158c0*/  @!P1 SYNCS.PHASECHK.TRANS64 P1, [R5+URZ+0x30850], R0 ;  /* 0x03085000050095a7 */ /* 0x000ea4000802007f */
[----:B--2---:R-:W-:Y:S05]  /*158d0*/  @!P1 BRA `(.L_x_4326) ;  /* 0xfffffffc00ec9947 */ /* 0x004fea000383ffff */
[----:B------:R-:W-:Y:S05]  /*158e0*/  BRA `(.L_x_4325) ;  /* 0xffffff9000c07947 */ /* 0x000fea000383ffff */
.L_x_4344:
[----:B------:R-:W-:Y:S01]  /*158f0*/  IMAD.MOV.U32 R13, RZ, RZ, R18 ;  /* 0x000000ffff0d7224 */ /* 0x000fe200078e0012 */
[----:B------:R-:W-:Y:S01]  /*15900*/  MOV R11, 0x1f ;  /* 0x0000001f000b7802 */ /* 0x000fe20000000f00 */
[----:B------:R-:W-:Y:S02]  /*15910*/  IMAD.MOV.U32 R12, RZ, RZ, RZ ;  /* 0x000000ffff0c7224 */ /* 0x000fe400078e00ff */
[----:B------:R-:W-:-:S07]  /*15920*/  IMAD.MOV.U32 R15, RZ, RZ, -0x1 ;  /* 0xffffffffff0f7424 */ /* 0x000fce00078e00ff */
[----:B-----5:R-:W-:Y:S05]  /*15930*/  WARPSYNC.COLLECTIVE R15, `(.L_x_4385) ;  /* 0x000000000f087348 */ /* 0x020fea0003c00000 */
[----:B------:R0:W1:Y:S02]  /*15940*/  SHFL.IDX P6, R14, R13, R12, R11 ;  /* 0x0000000c0d0e7389 */ /* 0x00006400000c000b */
[----:B01---5:R-:W-:Y:S01]  /*15950*/  ENDCOLLECTIVE ;  /* 0x000000000000791b */ /* 0x023fe20003800000 */
.L_x_4385:
[----:B------:R-:W-:Y:S05]  /*15960*/  BRA `(.L_x_4386) ;  /* 0xffffffcc00707947 */ /* 0x000fea000383ffff */
.L_x_4346:
[----:B0-----:R-:W-:-:S04]  /*15970*/  IMAD.U32 R3, RZ, RZ, UR48 ;  /* 0x00000030ff037e24 */ /* 0x001fc8000f8e00ff */
[----:B------:R0:W1:Y:S03]  /*15980*/  SYNCS.PHASECHK.TRANS64.TRYWAIT P0, [R3+URZ+0x30840], R2 ;  /* 0x03084002030075a7 */ /* 0x000066000800017f */
[----:B-1----:R-:W-:Y:S05]  /*15990*/  @!P0 NANOSLEEP.SYNCS 0x989680 ;  /* 0x009896800000895d */ /* 0x002fea0003900000 */
[----:B------:R-:W1:Y:S02]  /*159a0*/  @!P0 SYNCS.PHASECHK.TRANS64 P0, [R3+URZ+0x30840], R2 ;  /* 0x03084002030085a7 */ /* 0x000e64000800007f */
[----:B-1----:R-:W-:Y:S05]  /*159b0*/  @!P0 BRA `(.L_x_4346) ;  /* 0xfffffffc00ec8947 */ /* 0x002fea000383ffff */
[----:B------:R-:W-:Y:S05]  /*159c0*/  BRA `(.L_x_4387) ;  /* 0xffffffd000007947 */ /* 0x000fea000383ffff */
.L_x_4347:
        /* <DEDUP_REMOVED lines=8> */
.L_x_4389:
[----:B------:R-:W-:Y:S05]  /*15a50*/  BSYNC B0 ;  /* 0x0000000000007941 */ /* 0x000fea0003800000 */
.L_x_4388:
[----:B------:R-:W-:Y:S01]  /*15a60*/  IMAD.MOV.U32 R13, RZ, RZ, R0 ;  /* 0x000000ffff0d7224 */ /* 0x000fe200078e0000 */
[----:B------:R-:W-:Y:S01]  /*15a70*/  MOV R15, 0xffffffff ;  /* 0xffffffff000f7802 */ /* 0x000fe20000000f00 */
[----:B------:R-:W-:Y:S01]  /*15a80*/  IMAD.MOV.U32 R12, RZ, RZ, RZ ;  /* 0x000000ffff0c7224 */ /* 0x000fe200078e00ff */
[----:B------:R-:W-:Y:S01]  /*15a90*/  @P0 LEA R9, R30, UR48, 0x1 ;  /* 0x000000301e090c11 */ /* 0x000fe2000f8e08ff */
[----:B------:R-:W-:Y:S02]  /*15aa0*/  IMAD.MOV.U32 R11, RZ, RZ, 0x181f ;  /* 0x0000181fff0b7424 */ /* 0x000fe400078e00ff */
[----:B------:R-:W-:-:S07]  /*15ab0*/  IMAD.MOV.U32 R3, RZ, RZ, R14 ;  /* 0x000000ffff037224 */ /* 0x000fce00078e000e */
[----:B------:R-:W-:Y:S05]  /*15ac0*/  WARPSYNC.COLLECTIVE R15, `(.L_x_4390) ;  /* 0x000000000f087348 */ /* 0x000fea0003c00000 */
[----:B------:R0:W1:Y:S02]  /*15ad0*/  SHFL.IDX P6, R14, R13, R12, R11 ;  /* 0x0000000c0d0e7389 */ /* 0x00006400000c000b */
[----:B01----:R-:W-:Y:S01]  /*15ae0*/  ENDCOLLECTIVE ;  /* 0x000000000000791b */ /* 0x003fe20003800000 */
.L_x_4390:
[----:B------:R-:W-:Y:S02]  /*15af0*/  IMAD.MOV.U32 R13, RZ, RZ, R7 ;  /* 0x000000ffff0d7224 */ /* 0x000fe400078e0007 */
[----:B------:R-:W-:Y:S02]  /*15b00*/  IMAD.MOV.U32 R12, RZ, RZ, 0x1 ;  /* 0x00000001ff0c7424 */ /* 0x000fe400078e00ff */
[----:B------:R-:W-:-:S07]  /*15b10*/  IMAD.MOV.U32 R2, RZ, RZ, R14 ;  /* 0x000000ffff027224 */ /* 0x000fce00078e000e */
[----:B------:R-:W-:Y:S05]  /*15b20*/  WARPSYNC.COLLECTIVE R15, `(.L_x_4391) ;  /* 0x000000000f087348 */ /* 0x000fea0003c00000 */
[----:B------:R0:W1:Y:S02]  /*15b30*/  SHFL.IDX P6, R14, R13, R12, R11 ;  /* 0x0000000c0d0e7389 */ /* 0x00006400000c000b */
[----:B01----:R-:W-:Y:S01]  /*15b40*/  ENDCOLLECTIVE ;  /* 0x000000000000791b */ /* 0x003fe20003800000 */
.L_x_4391:
        /* <DEDUP_REMOVED lines=8> */
[----:B------:R-:W-:Y:S01]  /*15bd0*/  ISETP.GE.AND P0, PT, R6, 0x11, PT ;  /* 0x000000110600780c */ /* 0x000fe20003f06270 */
[----:B------:R-:W-:-:S12]  /*15be0*/  IMAD.MOV.U32 R5, RZ, RZ, R14 ;  /* 0x000000ffff057224 */ /* 0x000fd800078e000e */
[----:B0-----:R-:W-:Y:S05]  /*15bf0*/  WARPSYNC.COLLECTIVE R15, `(.L_x_4392) ;  /* 0x000000000f087348 */ /* 0x001fea0003c00000 */
[----:B------:R1:W2:Y:S02]  /*15c00*/  SHFL.IDX P6, R14, R13, R12, R11 ;  /* 0x0000000c0d0e7389 */ /* 0x0002a400000c000b */
[----:B012---:R-:W-:Y:S01]  /*15c10*/  ENDCOLLECTIVE ;  /* 0x000000000000791b */ /* 0x007fe20003800000 */
.L_x_4392:
[----:B------:R-:W-:Y:S01]  /*15c20*/  @P0 LEA R21, R30, UR48, 0x1 ;  /* 0x000000301e150c11 */ /* 0x000fe2000f8e08ff */
[----:B------:R-:W-:Y:S02]  /*15c30*/  IMAD.MOV.U32 R13, RZ, RZ, R7 ;  /* 0x000000ffff0d7224 */ /* 0x000fe400078e0007 */
[----:B------:R-:W-:Y:S02]  /*15c40*/  IMAD.MOV.U32 R12, RZ, RZ, 0x2 ;  /* 0x00000002ff0c7424 */ /* 0x000fe400078e00ff */
[----:B------:R-:W-:-:S07]  /*15c50*/  IMAD.MOV.U32 R4, RZ, RZ, R14 ;  /* 0x000000ffff047224 */ /* 0x000fce00078e000e */
[----:B------:R-:W-:Y:S05]  /*15c60*/  WARPSYNC.COLLECTIVE R15, `(.L_x_4393) ;  /* 0x000000000f087348 */ /* 0x000fea0003c00000 */
[----:B------:R0:W1:Y:S02]  /*15c70*/  SHFL.IDX P6, R14, R13, R12, R11 ;  /* 0x0000000c0d0e7389 */ /* 0x00006400000c000b */
[----:B01----:R-:W-:Y:S01]  /*15c80*/  ENDCOLLECTIVE ;  /* 0x000000000000791b */ /* 0x003fe20003800000 */
.L_x_4393:
        /* <DEDUP_REMOVED lines=13> */
.L_x_4394:
[----:B------:R-:W-:Y:S01]  /*15d60*/  IMAD.MOV.U32 R3, RZ, RZ, R8 ;  /* 0x000000ffff037224 */ /* 0x000fe200078e0008 */
[----:B------:R-:W-:Y:S01]  /*15d70*/  @P0 LEA R25, R30, UR48, 0x1 ;  /* 0x000000301e190c11 */ /* 0x000fe2000f8e08ff */
[----:B------:R-:W-:Y:S02]  /*15d80*/  IMAD.MOV.U32 R13, RZ, RZ, R7 ;  /* 0x000000ffff0d7224 */ /* 0x000fe400078e0007 */
[----:B------:R-:W-:Y:S01]  /*15d90*/  IMAD.MOV.U32 R12, RZ, RZ, 0x3 ;  /* 0x00000003ff0c7424 */ /* 0x000fe200078e00ff */
[----:B------:R-:W-:-:S07]  /*15da0*/  MOV R2, R14 ;  /* 0x0000000e00027202 */ /* 0x000fce0000000f00 */
[----:B------:R-:W-:Y:S05]  /*15db0*/  WARPSYNC.COLLECTIVE R15, `(.L_x_4395) ;  /* 0x000000000f087348 */ /* 0x000fea0003c00000 */
[----:B------:R0:W1:Y:S02]  /*15dc0*/  SHFL.IDX P6, R14, R13, R12, R11 ;  /* 0x0000000c0d0e7389 */ /* 0x00006400000c000b */
[----:B01----:R-:W-:Y:S01]  /*15dd0*/  ENDCOLLECTIVE ;  /* 0x000000000000791b */ /* 0x003fe20003800000 */
.L_x_4395:
        /* <DEDUP_REMOVED lines=13> */
.L_x_4396:
[----:B------:R-:W-:Y:S01]  /*15eb0*/  IMAD.MOV.U32 R5, RZ, RZ, R9 ;  /* 0x000000ffff057224 */ /* 0x000fe200078e0009 */
[----:B------:R-:W-:Y:S01]  /*15ec0*/  @P0 LEA R9, R30, UR48, 0x1 ;  /* 0x000000301e090c11 */ /* 0x000fe2000f8e08ff */
[----:B------:R-:W-:Y:S02]  /*15ed0*/  IMAD.MOV.U32 R13, RZ, RZ, R7 ;  /* 0x000000ffff0d7224 */ /* 0x000fe400078e0007 */
[----:B------:R-:W-:Y:S02]  /*15ee0*/  IMAD.MOV.U32 R12, RZ, RZ, 0x4 ;  /* 0x00000004ff0c7424 */ /* 0x000fe400078e00ff */
[----:B------:R-:W-:-:S07]  /*15ef0*/  IMAD.MOV.U32 R10, RZ, RZ, R14 ;  /* 0x000000ffff0a7224 */ /* 0x000fce00078e000e */
[----:B------:R-:W-:Y:S05]  /*15f00*/  WARPSYNC.COLLECTIVE R15, `(.L_x_4397) ;  /* 0x000000000f087348 */ /* 0x000fea0003c00000 */
[----:B------:R0:W1:Y:S02]  /*15f10*/  SHFL.IDX P6, R14, R13, R12, R11 ;  /* 0x0000000c0d0e7389 */ /* 0x00006400000c000b */
[----:B01----:R-:W-:Y:S01]  /*15f20*/  ENDCOLLECTIVE ;  /* 0x000000000000791b */ /* 0x003fe20003800000 */
.L_x_4397:
[----:B------:R-:W-:-:S04]  /*15f30*/  IMAD.MOV.U32 R4, RZ, RZ, R10 ;  /* 0x000000ffff047224 */ /* 0x000fc800078e000a */
        /* <DEDUP_REMOVED lines=13> */
.L_x_4398:
        /* <DEDUP_REMOVED lines=8> */
.L_x_4399:
        /* <DEDUP_REMOVED lines=8> */
[----:B------:R-:W-:-:S07]  /*16110*/  IMAD.MOV.U32 R7, RZ, RZ, R14 ;  /* 0x000000ffff077224 */ /* 0x000fce00078e000e */
[----:B0-----:R-:W-:Y:S05]  /*16120*/  WARPSYNC.COLLECTIVE R15, `(.L_x_4400) ;  /* 0x000000000f087348 */ /* 0x001fea0003c00000 */
[----:B------:R1:W2:Y:S02]  /*16130*/  SHFL.IDX P6, R14, R13, R12, R11 ;  /* 0x0000000c0d0e7389 */ /* 0x0002a400000c000b */
[----:B012---:R-:W-:Y:S01]  /*16140*/  ENDCOLLECTIVE ;  /* 0x000000000000791b */ /* 0x007fe20003800000 */
.L_x_4400:
[----:B------:R-:W-:Y:S05]  /*16150*/  BRA `(.L_x_4401) ;  /* 0xffffffcc00647947 */ /* 0x000fea000383ffff */
.L_x_4350:
[----:B------:R-:W-:Y:S01]  /*16160*/  IMAD.MOV.U32 R13, RZ, RZ, R8 ;  /* 0x000000ffff0d7224 */ /* 0x000fe200078e0008 */
[----:B------:R-:W-:Y:S01]  /*16170*/  MOV R15, 0xffffffff ;  /* 0xffffffff000f7802 */ /* 0x000fe20000000f00 */
[----:B------:R-:W-:Y:S02]  /*16180*/  IMAD.MOV.U32 R12, RZ, RZ, RZ ;  /* 0x000000ffff0c7224 */ /* 0x000fe400078e00ff */
[----:B------:R-:W-:Y:S02]  /*16190*/  IMAD.MOV.U32 R11, RZ, RZ, 0x181f ;  /* 0x0000181fff0b7424 */ /* 0x000fe400078e00ff */
[----:B------:R-:W-:-:S07]  /*161a0*/  VIADD R7, R27, UR42 ;  /* 0x0000002a1b077c36 */ /* 0x000fce0008000000 */
[----:B------:R-:W-:Y:S05]  /*161b0*/  WARPSYNC.COLLECTIVE R15, `(.L_x_4402) ;  /* 0x000000000f087348 */ /* 0x000fea0003c00000 */
[----:B------:R0:W1:Y:S02]  /*161c0*/  SHFL.IDX P6, R14, R13, R12, R11 ;  /* 0x0000000c0d0e7389 */ /* 0x00006400000c000b */
[----:B01----:R-:W-:Y:S01]  /*161d0*/  ENDCOLLECTIVE ;  /* 0x000000000000791b */ /* 0x003fe20003800000 */
.L_x_4402:
[----:B------:R-:W-:Y:S02]  /*161e0*/  VIADD R5, R7, 0x10 ;  /* 0x0000001007057836 */ /* 0x000fe40000000000 */
[----:B------:R-:W-:Y:S02]  /*161f0*/  IMAD.MOV.U32 R13, RZ, RZ, R6 ;  /* 0x000000ffff0d7224 */ /* 0x000fe400078e0006 */
[----:B------:R-:W-:-:S07]  /*16200*/  IMAD.MOV.U32 R3, RZ, RZ, R14 ;  /* 0x000000ffff037224 */ /* 0x000fce00078e000e */
[----:B------:R-:W-:Y:S05]  /*16210*/  WARPSYNC.COLLECTIVE R15, `(.L_x_4403) ;  /* 0x000000000f087348 */ /* 0x000fea0003c00000 */
[----:B------:R0:W1:Y:S02]  /*16220*/  SHFL.IDX P6, R14, R13, R12, R11 ;  /* 0x0000000c0d0e7389 */ /* 0x00006400000c000b */
[----:B01----:R-:W-:Y:S01]  /*16230*/  ENDCOLLECTIVE ;  /* 0x000000000000791b */ /* 0x003fe20003800000 */
.L_x_4403:
[----:B------:R-:W-:Y:S02]  /*16240*/  ULDC UR4, c[0x0][0x288] ;  /* 0x0000a20000047ab9 */ /* 0x000fe40000000800 */
[----:B------:R-:W-:-:S05]  /*16250*/  IMAD R0, R0, UR4, RZ ;  /* 0x0000000400007c24 */ /* 0x000fca000f8e02ff */
[----:B------:R-:W-:Y:S01]  /*16260*/  ISETP.GE.AND P1, PT, R7, R0, PT ;  /* 0x000000000700720c */ /* 0x000fe20003f26270 */
[----:B------:R-:W-:Y:S02]  /*16270*/  IMAD.MOV.U32 R13, RZ, RZ, R8 ;  /* 0x000000ffff0d7224 */ /* 0x000fe400078e0008 */
[----:B------:R-:W-:-:S10]  /*16280*/  IMAD.MOV.U32 R12, RZ, RZ, 0x1 ;  /* 0x00000001ff0c7424 */ /* 0x000fd400078e00ff */
[----:B------:R-:W-:Y:S01]  /*16290*/  @!P1 LEA R9, R30, UR48, 0x1 ;  /* 0x000000301e099c11 */ /* 0x000fe2000f8e08ff */
[----:B------:R-:W-:-:S07]  /*162a0*/  IMAD.MOV.U32 R2, RZ, RZ, R14 ;  /* 0x000000ffff027224 */ /* 0x000fce00078e000e */
[----:B------:R-:W-:Y:S05]  /*162b0*/  WARPSYNC.COLLECTIVE R15, `(.L_x_4404) ;  /* 0x000000000f087348 */ /* 0x000fea0003c00000 */
[----:B------:R0:W1:Y:S02]  /*162c0*/  SHFL.IDX P6, R14, R13, R12, R11 ;  /* 0x0000000c0d0e7389 */ /* 0x00006400000c000b */
[----:B01----:R-:W-:Y:S01]  /*162d0*/  ENDCOLLECTIVE ;  /* 0x000000000000791b */ /* 0x003fe20003800000 */
.L_x_4404:
        /* <DEDUP_REMOVED lines=8> */
[----:B------:R-:W-:Y:S01]  /*16360*/  ISETP.GE.AND P1, PT, R5, R0, PT ;  /* 0x000000000500720c */ /* 0x000fe20003f26270 */
[----:B------:R-:W-:-:S12]  /*16370*/  IMAD.MOV.U32 R5, RZ, RZ, R14 ;  /* 0x000000ffff057224 */ /* 0x000fd800078e000e */
[----:B0-----:R-:W-:Y:S05]  /*16380*/  WARPSYNC.COLLECTIVE R15, `(.L_x_4405) ;  /* 0x000000000f087348 */ /* 0x001fea0003c00000 */
[----:B------:R1:W2:Y:S02]  /*16390*/  SHFL.IDX P6, R14, R13, R12, R11 ;  /* 0x0000000c0d0e7389 */ /* 0x0002a400000c000b */
[----:B012---:R-:W-:Y:S01]  /*163a0*/  ENDCOLLECTIVE ;  /* 0x000000000000791b */ /* 0x007fe20003800000 */
.L_x_4405:
[----:B------:R-:W-:Y:S02]  /*163b0*/  IADD3 R3, R7, 0x20, RZ ;  /* 0x0000002007037810 */ /* 0x000fe40007ffe0ff */
[----:B------:R-:W-:Y:S01]  /*163c0*/  @!P1 LEA R21, R30, UR48, 0x1 ;  /* 0x000000301e159c11 */ /* 0x000fe2000f8e08ff */
[----:B------:R-:W-:Y:S02]  /*163d0*/  IMAD.MOV.U32 R13, RZ, RZ, R8 ;  /* 0x000000ffff0d7224 */ /* 0x000fe400078e0008 */
[----:B------:R-:W-:Y:S02]  /*163e0*/  IMAD.MOV.U32 R12, RZ, RZ, 0x2 ;  /* 0x00000002ff0c7424 */ /* 0x000fe400078e00ff */
[----:B------:R-:W-:-:S07]  /*163f0*/  IMAD.MOV.U32 R4, RZ, RZ, R14 ;  /* 0x000000ffff047224 */ /* 0x000fce00078e000e */
[----:B------:R-:W-:Y:S05]  /*16400*/  WARPSYNC.COLLECTIVE R15, `(.L_x_4406) ;  /* 0x000000000f087348 */ /* 0x000fea0003c00000 */
[----:B------:R0:W1:Y:S02]  /*16410*/  SHFL.IDX P6, R14, R13, R12, R11 ;  /* 0x0000000c0d0e7389 */ /* 0x00006400000c000b */
[----:B01----:R-:W-:Y:S01]  /*16420*/  ENDCOLLECTIVE ;  /* 0x000000000000791b */ /* 0x003fe20003800000 */
.L_x_4406:
        /* <DEDUP_REMOVED lines=13> */
.L_x_4407:
[----:B------:R-:W-:Y:S01]  /*16500*/  VIADD R5, R7, 0x30 ;  /* 0x0000003007057836 */ /* 0x000fe20000000000 */
[----:B------:R-:W-:Y:S01]  /*16510*/  @!P1 LEA R9, R30, UR48, 0x1 ;  /* 0x000000301e099c11 */ /* 0x000fe2000f8e08ff */
[----:B------:R-:W-:Y:S02]  /*16520*/  IMAD.MOV.U32 R13, RZ, RZ, R8 ;  /* 0x000000ffff0d7224 */ /* 0x000fe400078e0008 */
[----:B------:R-:W-:Y:S02]  /*16530*/  IMAD.MOV.U32 R12, RZ, RZ, 0x3 ;  /* 0x00000003ff0c7424 */ /* 0x000fe400078e00ff */
[----:B------:R-:W-:-:S07]  /*16540*/  IMAD.MOV.U32 R2, RZ, RZ, R14 ;  /* 0x000000ffff027224 */ /* 0x000fce00078e000e */
[----:B------:R-:W-:Y:S05]  /*16550*/  WARPSYNC.COLLECTIVE R15, `(.L_x_4408) ;  /* 0x000000000f087348 */ /* 0x000fea0003c00000 */
[----:B------:R0:W1:Y:S02]  /*16560*/  SHFL.IDX P6, R14, R13, R12, R11 ;  /* 0x0000000c0d0e7389 */ /* 0x00006400000c000b */
[----:B01----:R-:W-:Y:S01]  /*16570*/  ENDCOLLECTIVE ;  /* 0x000000000000791b */ /* 0x003fe20003800000 */
.L_x_4408:
        /* <DEDUP_REMOVED lines=13> */
.L_x_4409:
[----:B------:R-:W-:Y:S01]  /*16650*/  VIADD R3, R7, 0x40 ;  /* 0x0000004007037836 */ /* 0x000fe20000000000 */
[----:B------:R-:W-:Y:S01]  /*16660*/  @!P1 LEA R21, R30, UR48, 0x1 ;  /* 0x000000301e159c11 */ /* 0x000fe2000f8e08ff */
[----:B------:R-:W-:Y:S02]  /*16670*/  IMAD.MOV.U32 R13, RZ, RZ, R8 ;  /* 0x000000ffff0d7224 */ /* 0x000fe400078e0008 */
[----:B------:R-:W-:Y:S01]  /*16680*/  IMAD.MOV.U32 R12, RZ, RZ, 0x4 ;  /* 0x00000004ff0c7424 */ /* 0x000fe200078e00ff */
[----:B------:R-:W-:-:S07]  /*16690*/  MOV R4, R14 ;  /* 0x0000000e00047202 */ /* 0x000fce0000000f00 */
[----:B------:R-:W-:Y:S05]  /*166a0*/  WARPSYNC.COLLECTIVE R15, `(.L_x_4410) ;  /* 0x000000000f087348 */ /* 0x000fea0003c00000 */
[----:B------:R0:W1:Y:S02]  /*166b0*/  SHFL.IDX P6, R14, R13, R12, R11 ;  /* 0x0000000c0d0e7389 */ /* 0x00006400000c000b */
[----:B01----:R-:W-:Y:S01]  /*166c0*/  ENDCOLLECTIVE ;  /* 0x000000000000791b */ /* 0x003fe20003800000 */
.L_x_4410:
        /* <DEDUP_REMOVED lines=13> */
.L_x_4411:
        /* <DEDUP_REMOVED lines=8> */
.L_x_4412:
        /* <DEDUP_REMOVED lines=13> */
.L_x_4413:
        /* <DEDUP_REMOVED lines=8> */
.L_x_4414:
        /* <DEDUP_REMOVED lines=13> */
.L_x_4415:
[----:B------:R-:W-:Y:S01]  /*16a40*/  @!P1 LEA R9, R30, UR48, 0x1 ;  /* 0x000000301e099c11 */ /* 0x000fe2000f8e08ff */
[----:B------:R-:W-:Y:S02]  /*16a50*/  IMAD.MOV.U32 R13, RZ, RZ, R8 ;  /* 0x000000ffff0d7224 */ /* 0x000fe400078e0008 */
[----:B------:R-:W-:Y:S02]  /*16a60*/  IMAD.MOV.U32 R12, RZ, RZ, 0x7 ;  /* 0x00000007ff0c7424 */ /* 0x000fe400078e00ff */
[----:B------:R-:W-:-:S07]  /*16a70*/  IMAD.MOV.U32 R2, RZ, RZ, R14 ;  /* 0x000000ffff027224 */ /* 0x000fce00078e000e */
[----:B------:R-:W-:Y:S05]  /*16a80*/  WARPSYNC.COLLECTIVE R15, `(.L_x_4416) ;  /* 0x000000000f087348 */ /* 0x000fea0003c00000 */
[----:B------:R0:W1:Y:S02]  /*16a90*/  SHFL.IDX P6, R14, R13, R12, R11 ;  /* 0x0000000c0d0e7389 */ /* 0x00006400000c000b */
[----:B01----:R-:W-:Y:S01]  /*16aa0*/  ENDCOLLECTIVE ;  /* 0x000000000000791b */ /* 0x003fe20003800000 */
.L_x_4416:
        /* <DEDUP_REMOVED lines=8> */
[----:B------:R-:W-:-:S07]  /*16b30*/  IMAD.MOV.U32 R4, RZ, RZ, R14 ;  /* 0x000000ffff047224 */ /* 0x000fce00078e000e */
[----:B0-----:R-:W-:Y:S05]  /*16b40*/  WARPSYNC.COLLECTIVE R15, `(.L_x_4417) ;  /* 0x000000000f087348 */ /* 0x001fea0003c00000 */
[----:B------:R1:W2:Y:S02]  /*16b50*/  SHFL.IDX P6, R14, R13, R12, R11 ;  /* 0x0000000c0d0e7389 */ /* 0x0002a400000c000b */
[----:B012---:R-:W-:Y:S01]  /*16b60*/  ENDCOLLECTIVE ;  /* 0x000000000000791b */ /* 0x007fe20003800000 */
.L_x_4417:
[----:B------:R-:W-:Y:S05]  /*16b70*/  BRA `(.L_x_4418) ;  /* 0xffffffcc00507947 */ /* 0x000fea000383ffff */
.L_x_4353:
[----:B0-----:R-:W-:-:S04]  /*16b80*/  IMAD.U32 R3, RZ, RZ, UR48 ;  /* 0x00000030ff037e24 */ /* 0x001fc8000f8e00ff */
[----:B------:R0:W1:Y:S03]  /*16b90*/  SYNCS.PHASECHK.TRANS64.TRYWAIT P0, [R3+URZ+0x30820], R0 ;  /* 0x03082000030075a7 */ /* 0x000066000800017f */
[----:B-1----:R-:W-:Y:S05]  /*16ba0*/  @!P0 NANOSLEEP.SYNCS 0x989680 ;  /* 0x009896800000895d */ /* 0x002fea0003900000 */
[----:B------:R-:W1:Y:S02]  /*16bb0*/  @!P0 SYNCS.PHASECHK.TRANS64 P0, [R3+URZ+0x30820], R0 ;  /* 0x03082000030085a7 */ /* 0x000e64000800007f */
[----:B-1----:R-:W-:Y:S05]  /*16bc0*/  @!P0 BRA `(.L_x_4353) ;  /* 0xfffffffc00ec8947 */ /* 0x002fea000383ffff */
[----:B------:R-:W-:Y:S05]  /*16bd0*/  BRA `(.L_x_4419) ;  /* 0xffffffcc009c7947 */ /* 0x000fea000383ffff */
.L_x_4357:
[----:B0-----:R0:W1:Y:S02]  /*16be0*/  SYNCS.PHASECHK.TRANS64.TRYWAIT P0, [R19+URZ+0x30840], R2 ;  /* 0x03084002130075a7 */ /* 0x001064000800017f */
[----:B-1----:R-:W-:Y:S05]  /*16bf0*/  @!P0 NANOSLEEP.SYNCS 0x989680 ;  /* 0x009896800000895d */ /* 0x002fea0003900000 */
[----:B------:R-:W1:Y:S02]  /*16c00*/  @!P0 SYNCS.PHASECHK.TRANS64 P0, [R19+URZ+0x30840], R2 ;  /* 0x03084002130085a7 */ /* 0x000e64000800007f */
[----:B-1----:R-:W-:Y:S05]  /*16c10*/  @!P0 BRA `(.L_x_4357) ;  /* 0xfffffffc00f08947 */ /* 0x002fea000383ffff */
[----:B------:R-:W-:Y:S05]  /*16c20*/  BRA `(.L_x_4420) ;  /* 0xffffffd000847947 */ /* 0x000fea000383ffff */
.L_x_4358:
        /* <DEDUP_REMOVED lines=8> */
.L_x_4422:
[----:B------:R-:W-:Y:S05]  /*16cb0*/  BSYNC B1 ;  /* 0x0000000000017941 */ /* 0x000fea0003800000 */
.L_x_4421:
[----:B------:R-:W-:Y:S01]  /*16cc0*/  IMAD.MOV.U32 R13, RZ, RZ, R21 ;  /* 0x000000ffff0d7224 */ /* 0x000fe200078e0015 */
[----:B------:R-:W-:Y:S01]  /*16cd0*/  MOV R15, 0xffffffff ;  /* 0xffffffff000f7802 */ /* 0x000fe20000000f00 */
[----:B------:R-:W-:Y:S01]  /*16ce0*/  IMAD.MOV.U32 R12, RZ, RZ, RZ ;  /* 0x000000ffff0c7224 */ /* 0x000fe200078e00ff */
[----:B------:R-:W-:Y:S01]  /*16cf0*/  P2R R6, PR, RZ, 0x2 ;  /* 0x00000002ff067803 */ /* 0x000fe20000000000 */
[----:B------:R-:W-:Y:S01]  /*16d00*/  IMAD.MOV.U32 R11, RZ, RZ, 0x181f ;  /* 0x0000181fff0b7424 */ /* 0x000fe200078e00ff */
[----:B------:R-:W-:Y:S01]  /*16d10*/  LOP3.LUT P1, RZ, R16, 0x4, RZ, 0xc0, !PT ;  /* 0x0000000410ff7812 */ /* 0x000fe2000782c0ff */
[----:B------:R-:W-:Y:S01]  /*16d20*/  IMAD.MOV.U32 R3, RZ, RZ, R14 ;  /* 0x000000ffff037224 */ /* 0x000fe200078e000e */
[----:B------:R-:W-:Y:S01]  /*16d30*/  LEA R22, R22, UR48, 0x1 ;  /* 0x0000003016167c11 */ /* 0x000fe2000f8e08ff */
[----:B------:R-:W-:-:S10]  /*16d40*/  IMAD.SHL.U32 R8, R23, 0x2, RZ ;  /* 0x0000000217087824 */ /* 0x000fd400078e00ff */
[----:B------:R-:W-:Y:S05]  /*16d50*/  WARPSYNC.COLLECTIVE R15, `(.L_x_4423) ;  /* 0x000000000f087348 */ /* 0x000fea0003c00000 */
[----:B------:R0:W1:Y:S02]  /*16d60*/  SHFL.IDX P6, R14, R13, R12, R11 ;  /* 0x0000000c0d0e7389 */ /* 0x00006400000c000b */
[----:B01----:R-:W-:Y:S01]  /*16d70*/  ENDCOLLECTIVE ;  /* 0x000000000000791b */ /* 0x003fe20003800000 */
.L_x_4423:
[----:B------:R-:W-:Y:S02]  /*16d80*/  IMAD.MOV.U32 R13, RZ, RZ, R24 ;  /* 0x000000ffff0d7224 */ /* 0x000fe400078e0018 */
[----:B------:R-:W-:Y:S01]  /*16d90*/  IMAD.MOV.U32 R12, RZ, RZ, 0x1 ;  /* 0x00000001ff0c7424 */ /* 0x000fe200078e00ff */
[----:B------:R-:W-:-:S13]  /*16da0*/  IADD3 R2, P0, R14, R8, RZ ;  /* 0x000000080e027210 */ /* 0x000fda0007f1e0ff */
[----:B------:R-:W-:Y:S05]  /*16db0*/  WARPSYNC.COLLECTIVE R15, `(.L_x_4424) ;  /* 0x000000000f087348 */ /* 0x000fea0003c00000 */
[----:B------:R0:W1:Y:S02]  /*16dc0*/  SHFL.IDX P6, R14, R13, R12, R11 ;  /* 0x0000000c0d0e7389 */ /* 0x00006400000c000b */
[----:B01----:R-:W-:Y:S01]  /*16dd0*/  ENDCOLLECTIVE ;  /* 0x000000000000791b */ /* 0x003fe20003800000 */
.L_x_4424:
        /* <DEDUP_REMOVED lines=8> */
[----:B------:R-:W-:-:S07]  /*16e60*/  IMAD.MOV.U32 R7, RZ, RZ, R14 ;  /* 0x000000ffff077224 */ /* 0x000fce00078e000e */
[----:B0-----:R-:W-:Y:S05]  /*16e70*/  WARPSYNC.COLLECTIVE R15, `(.L_x_4425) ;  /* 0x000000000f087348 */ /* 0x001fea0003c00000 */
[----:B------:R1:W2:Y:S02]  /*16e80*/  SHFL.IDX P6, R14, R13, R12, R11 ;  /* 0x0000000c0d0e7389 */ /* 0x0002a400000c000b */
[----:B012---:R-:W-:Y:S01]  /*16e90*/  ENDCOLLECTIVE ;  /* 0x000000000000791b */ /* 0x007fe20003800000 */
.L_x_4425:
[----:B------:R-:W-:Y:S02]  /*16ea0*/  IMAD.MOV.U32 R13, RZ, RZ, R24 ;  /* 0x000000ffff0d7224 */ /* 0x000fe400078e0018 */
[----:B------:R-:W-:Y:S01]  /*16eb0*/  IMAD.MOV.U32 R12, RZ, RZ, 0x2 ;  /* 0x00000002ff0c7424 */ /* 0x000fe200078e00ff */
[----:B------:R-:W-:-:S13]  /*16ec0*/  IADD3 R2, P0, R14, R8, RZ ;  /* 0x000000080e027210 */ /* 0x000fda0007f1e0ff */
[----:B------:R-:W-:Y:S05]  /*16ed0*/  WARPSYNC.COLLECTIVE R15, `(.L_x_4426) ;  /* 0x000000000f087348 */ /* 0x000fea0003c00000 */
[----:B------:R0:W1:Y:S02]  /*16ee0*/  SHFL.IDX P6, R14, R13, R12, R11 ;  /* 0x0000000c0d0e7389 */ /* 0x00006400000c000b */
[----:B01----:R-:W-:Y:S01]  /*16ef0*/  ENDCOLLECTIVE ;  /* 0x000000000000791b */ /* 0x003fe20003800000 */
.L_x_4426:
        /* <DEDUP_REMOVED lines=12> */
.L_x_4427:
[----:B------:R-:W-:Y:S02]  /*16fc0*/  IMAD.MOV.U32 R13, RZ, RZ, R24 ;  /* 0x000000ffff0d7224 */ /* 0x000fe400078e0018 */
[----:B------:R-:W-:Y:S01]  /*16fd0*/  IMAD.MOV.U32 R12, RZ, RZ, 0x3 ;  /* 0x00000003ff0c7424 */ /* 0x000fe200078e00ff */
[----:B------:R-:W-:-:S07]  /*16fe0*/  MOV R10, R14 ;  /* 0x0000000e000a7202 */ /* 0x000fce0000000f00 */
[----:B------:R-:W-:Y:S05]  /*16ff0*/  WARPSYNC.COLLECTIVE R15, `(.L_x_4428) ;  /* 0x000000000f087348 */ /* 0x000fea0003c00000 */
[----:B------:R0:W1:Y:S02]  /*17000*/  SHFL.IDX P6, R14, R13, R12, R11 ;  /* 0x0000000c0d0e7389 */ /* 0x00006400000c000b */
[----:B01----:R-:W-:Y:S01]  /*17010*/  ENDCOLLECTIVE ;  /* 0x000000000000791b */ /* 0x003fe20003800000 */
.L_x_4428:
        /* <DEDUP_REMOVED lines=13> */
.L_x_4429:
[----:B------:R-:W-:Y:S02]  /*170f0*/  IMAD.MOV.U32 R13, RZ, RZ, R24 ;  /* 0x000000ffff0d7224 */ /* 0x000fe400078e0018 */
[----:B------:R-:W-:Y:S02]  /*17100*/  IMAD.MOV.U32 R12, RZ, RZ, 0x4 ;  /* 0x00000004ff0c7424 */ /* 0x000fe400078e00ff */
[----:B------:R-:W-:-:S07]  /*17110*/  IMAD.MOV.U32 R2, RZ, RZ, R14 ;  /* 0x000000ffff027224 */ /* 0x000fce00078e000e */
[----:B------:R-:W-:Y:S05]  /*17120*/  WARPSYNC.COLLECTIVE R15, `(.L_x_4430) ;  /* 0x000000000f087348 */ /* 0x000fea0003c00000 */
[----:B------:R0:W1:Y:S02]  /*17130*/  SHFL.IDX P6, R14, R13, R12, R11 ;  /* 0x0000000c0d0e7389 */ /* 0x00006400000c000b */
[----:B01----:R-:W-:Y:S01]  /*17140*/  ENDCOLLECTIVE ;  /* 0x000000000000791b */ /* 0x003fe20003800000 */
.L_x_4430:
[----:B------:R-:W-:-:S05]  /*17150*/  IADD3 R2, P0, R2, R8, RZ ;  /* 0x0000000802027210 */ /* 0x000fca0007f1e0ff */
[----:B------:R-:W-:-:S05]  /*17160*/  IMAD.X R3, RZ, RZ, R3, P0 ;  /* 0x000000ffff037224 */ /* 0x000fca00000e0603 */
        /* <DEDUP_REMOVED lines=11> */
.L_x_4431:
[----:B------:R-:W-:Y:S02]  /*17220*/  IMAD.MOV.U32 R13, RZ, RZ, R24 ;  /* 0x000000ffff0d7224 */ /* 0x000fe400078e0018 */
[----:B------:R-:W-:Y:S02]  /*17230*/  IMAD.MOV.U32 R12, RZ, RZ, 0x5 ;  /* 0x00000005ff0c7424 */ /* 0x000fe400078e00ff */
[----:B------:R-:W-:-:S07]  /*17240*/  IMAD.MOV.U32 R2, RZ, RZ, R14 ;  /* 0x000000ffff027224 */ /* 0x000fce00078e000e */
[----:B------:R-:W-:Y:S05]  /*17250*/  WARPSYNC.COLLECTIVE R15, `(.L_x_4432) ;  /* 0x000000000f087348 */ /* 0x000fea0003c00000 */
[----:B------:R0:W1:Y:S02]  /*17260*/  SHFL.IDX P6, R14, R13, R12, R11 ;  /* 0x0000000c0d0e7389 */ /* 0x00006400000c000b */
[----:B01----:R-:W-:Y:S01]  /*17270*/  ENDCOLLECTIVE ;  /* 0x000000000000791b */ /* 0x003fe20003800000 */
.L_x_4432:
[----:B------:R-:W-:-:S05]  /*17280*/  IADD3 R2, P0, R2, R8, RZ ;  /* 0x0000000802027210 */ /* 0x000fca0007f1e0ff */
[----:B------:R-:W-:-:S05]  /*17290*/  IMAD.X R3, RZ, RZ, R3, P0 ;  /* 0x000000ffff037224 */ /* 0x000fca00000e0603 */
[----:B------:R-:W-:Y:S01]  /*172a0*/  @!PT LDS RZ, [RZ] ;  /* 0x00000000fffff984 */ /* 0x000fe20000000800 */
[----:B------:R-:W-:Y:S01]  /*172b0*/  @!PT LDS RZ, [RZ] ;  /* 0x00000000fffff984 */ /* 0x000fe20000000800 */
[----:B------:R-:W-:Y:S01]  /*172c0*/  @!PT LDS RZ, [RZ] ;  /* 0x00000000fffff984 */ /* 0x000fe20000000800 */
[----:B------:R0:W-:Y:S01]  /*172d0*/  LDGSTS.E.BYPASS.LTC128B.128 [R22+0x20400], desc[UR36][R2.64], !P1 ;  /* 0x2040000002167fae */ /* 0x0001e2000c901d64 */
[----:B------:R-:W-:Y:S01]  /*172e0*/  IMAD.MOV.U32 R13, RZ, RZ, R21 ;  /* 0x000000ffff0d7224 */ /* 0x000fe200078e0015 */
[----:B------:R-:W-:Y:S02]  /*172f0*/  ISETP.NE.AND P1, PT, R6, RZ, PT ;  /* 0x000000ff0600720c */ /* 0x000fe40003f25270 */
[----:B------:R0:W-:Y:S04]  /*17300*/  LDGSTS.E.BYPASS.LTC128B.128 [R22+0x23400], desc[UR36][R2.64+0x80], !P5 ;  /* 0x2340008002167fae */ /* 0x0001e8000e901d64 */
[----:B------:R0:W-:Y:S01]  /*17310*/  LDGSTS.E.BYPASS.LTC128B.128 [R22+0x26400], desc[UR36][R2.64+0x100], !P4 ;  /* 0x2640010002167fae */ /* 0x0001e2000e101d64 */
[----:B------:R-:W-:-:S07]  /*17320*/  IMAD.MOV.U32 R24, RZ, RZ, R14 ;  /* 0x000000ffff187224 */ /* 0x000fce00078e000e */
[----:B0-----:R-:W-:Y:S05]  /*17330*/  WARPSYNC.COLLECTIVE R15, `(.L_x_4433) ;  /* 0x000000000f087348 */ /* 0x001fea0003c00000 */
[----:B------:R1:W2:Y:S02]  /*17340*/  SHFL.IDX P6, R14, R13, R12, R11 ;  /* 0x0000000c0d0e7389 */ /* 0x0002a400000c000b */
[----:B012---:R-:W-:Y:S01]  /*17350*/  ENDCOLLECTIVE ;  /* 0x000000000000791b */ /* 0x007fe20003800000 */
.L_x_4433:
[----:B------:R-:W-:Y:S05]  /*17360*/  BRA `(.L_x_4434) ;  /* 0xffffffcc00d07947 */ /* 0x000fea000383ffff */
.L_x_4363:
[----:B0-----:R0:W2:Y:S02]  /*17370*/  SYNCS.PHASECHK.TRANS64.TRYWAIT P0, [R6+URZ+0x30860], R3 ;  /* 0x03086003060075a7 */ /* 0x0010a4000800017f */
[----:B--2---:R-:W-:Y:S05]  /*17380*/  @!P0 NANOSLEEP.SYNCS 0x989680 ;  /* 0x009896800000895d */ /* 0x004fea0003900000 */
[----:B------:R-:W2:Y:S02]  /*17390*/  @!P0 SYNCS.PHASECHK.TRANS64 P0, [R6+URZ+0x30860], R3 ;  /* 0x03086003060085a7 */ /* 0x000ea4000800007f */
[----:B--2---:R-:W-:Y:S05]  /*173a0*/  @!P0 BRA `(.L_x_4363) ;  /* 0xfffffffc00f08947 */ /* 0x004fea000383ffff */
[----:B------:R-:W-:Y:S05]  /*173b0*/  BRA `(.L_x_4435) ;  /* 0xffffffd000347947 */ /* 0x000fea000383ffff */
.L_x_4364:
[----:B------:R-:W-:Y:S01]  /*173c0*/  BSSY B1, `(.L_x_4436) ;  /* 0x0000008000017945 */ /* 0x000fe20003800000 */
[----:B------:R-:W-:Y:S02]  /*173d0*/  IMAD.MOV.U32 R13, RZ, RZ, R18 ;  /* 0x000000ffff0d7224 */ /* 0x000fe400078e0012 */
[----:B------:R-:W-:Y:S02]  /*173e0*/  IMAD.MOV.U32 R12, RZ, RZ, RZ ;  /* 0x000000ffff0c7224 */ /* 0x000fe400078e00ff */
[----:B------:R-:W-:Y:S02]  /*173f0*/  IMAD.MOV.U32 R11, RZ, RZ, 0x181f ;  /* 0x0000181fff0b7424 */ /* 0x000fe400078e00ff */
[----:B------:R-:W-:-:S07]  /*17400*/  IMAD.MOV.U32 R15, RZ, RZ, -0x1 ;  /* 0xffffffffff0f7424 */ /* 0x000fce00078e00ff */
[----:B01----:R-:W-:Y:S05]  /*17410*/  WARPSYNC.COLLECTIVE R15, `(.L_x_4437) ;  /* 0x000000000f087348 */ /* 0x003fea0003c00000 */
[----:B------:R2:W3:Y:S02]  /*17420*/  SHFL.IDX P6, R14, R13, R12, R11 ;  /* 0x0000000c0d0e7389 */ /* 0x0004e400000c000b */
[----:B0123--:R-:W-:Y:S01]  /*17430*/  ENDCOLLECTIVE ;  /* 0x000000000000791b */ /* 0x00ffe20003800000 */
.L_x_4437:
[----:B------:R-:W-:Y:S05]  /*17440*/  BSYNC B1 ;  /* 0x0000000000017941 */ /* 0x000fea0003800000 */
.L_x_4436:
[----:B------:R-:W-:Y:S01]  /*17450*/  IMAD.MOV.U32 R13, RZ, RZ, R17 ;  /* 0x000000ffff0d7224 */ /* 0x000fe200078e0011 */
[----:B------:R-:W-:Y:S01]  /*17460*/  MOV R3, R14 ;  /* 0x0000000e00037202 */ /* 0x000fe20000000f00 */
[----:B------:R-:W-:Y:S01]  /*17470*/  IMAD.MOV.U32 R12, RZ, RZ, RZ ;  /* 0x000000ffff0c7224 */ /* 0x000fe200078e00ff */
[----:B------:R-:W-:Y:S01]  /*17480*/  LEA R7, R7, UR48, 0x1 ;  /* 0x0000003007077c11 */ /* 0x000fe2000f8e08ff */
[----:B------:R-:W-:Y:S02]  /*17490*/  IMAD.MOV.U32 R11, RZ, RZ, 0x181f ;  /* 0x0000181fff0b7424 */ /* 0x000fe400078e00ff */
[----:B------:R-:W-:-:S07]  /*174a0*/  IMAD.MOV.U32 R15, RZ, RZ, -0x1 ;  /* 0xffffffffff0f7424 */ /* 0x000fce00078e00ff */
[----:B------:R-:W-:Y:S05]  /*174b0*/  WARPSYNC.COLLECTIVE R15, `(.L_x_4438) ;  /* 0x000000000f087348 */ /* 0x000fea0003c00000 */
[----:B------:R0:W1:Y:S02]  /*174c0*/  SHFL.IDX P6, R14, R13, R12, R11 ;  /* 0x0000000c0d0e7389 */ /* 0x00006400000c000b */
[----:B01----:R-:W-:Y:S01]  /*174d0*/  ENDCOLLECTIVE ;  /* 0x000000000000791b */ /* 0x003fe20003800000 */
.L_x_4438:
[----:B------:R-:W-:Y:S02]  /*174e0*/  IMAD.MOV.U32 R13, RZ, RZ, R18 ;  /* 0x000000ffff0d7224 */ /* 0x000fe400078e0012 */
[----:B------:R-:W-:Y:S01]  /*174f0*/  IMAD.MOV.U32 R12, RZ, RZ, 0x1 ;  /* 0x00000001ff0c7424 */ /* 0x000fe200078e00ff */
[----:B------:R-:W-:-:S13]  /*17500*/  IADD3 R2, P0, R14, R9, RZ ;  /* 0x000000090e027210 */ /* 0x000fda0007f1e0ff */
[----:B------:R-:W-:Y:S05]  /*17510*/  WARPSYNC.COLLECTIVE R15, `(.L_x_4439) ;  /* 0x000000000f087348 */ /* 0x000fea0003c00000 */
[----:B------:R0:W1:Y:S02]  /*17520*/  SHFL.IDX P6, R14, R13, R12, R11 ;  /* 0x0000000c0d0e7389 */ /* 0x00006400000c000b */
[----:B01----:R-:W-:Y:S01]  /*17530*/  ENDCOLLECTIVE ;  /* 0x000000000000791b */ /* 0x003fe20003800000 */
.L_x_4439:
        /* <DEDUP_REMOVED lines=12> */
.L_x_4440:
        /* <DEDUP_REMOVED lines=12> */
.L_x_4441:
        /* <DEDUP_REMOVED lines=12> */
.L_x_4442:
[----:B------:R-:W-:Y:S01]  /*17780*/  @!PT LDS RZ, [RZ] ;  /* 0x00000000fffff984 */ /* 0x000fe20000000800 */
[----:B------:R-:W-:Y:S01]  /*17790*/  @!PT LDS RZ, [RZ] ;  /* 0x00000000fffff984 */ /* 0x000fe20000000800 */
[----:B------:R-:W-:Y:S01]  /*177a0*/  @!PT LDS RZ, [RZ] ;  /* 0x00000000fffff984 */ /* 0x000fe20000000800 */
[----:B------:R-:W-:Y:S01]  /*177b0*/  LDGSTS.E.BYPASS.LTC128B.128 [R7+0x3c00], desc[UR36][R2.64+0x80], !P0 ;  /* 0x03c0008002077fae */ /* 0x000fe2000c101d64 */
[----:B------:R-:W-:Y:S01]  /*177c0*/  ISETP.LT.OR P0, PT, R0, 0x11, P1 ;  /* 0x000000110000780c */ /* 0x000fe20000f01670 */
[----:B------:R-:W-:Y:S02]  /*177d0*/  IMAD.MOV.U32 R13, RZ, RZ, R18 ;  /* 0x000000ffff0d7224 */ /* 0x000fe400078e0012 */
[----:B------:R-:W-:-:S10]  /*177e0*/  IMAD.MOV.U32 R12, RZ, RZ, 0x3 ;  /* 0x00000003ff0c7424 */ /* 0x000fd400078e00ff */
[----:B------:R0:W-:Y:S02]  /*177f0*/  LDGSTS.E.BYPASS.LTC128B.128 [R7+0x6c00], desc[UR36][R2.64+0x100], !P0 ;  /* 0x06c0010002077fae */ /* 0x0001e4000c101d64 */
[----:B0-----:R-:W-:-:S13]  /*17800*/  IADD3 R2, P0, R14, R9, RZ ;  /* 0x000000090e027210 */ /* 0x001fda0007f1e0ff */
[----:B------:R-:W-:Y:S05]  /*17810*/  WARPSYNC.COLLECTIVE R15, `(.L_x_4443) ;  /* 0x000000000f087348 */ /* 0x000fea0003c00000 */
[----:B------:R0:W1:Y:S02]  /*17820*/  SHFL.IDX P6, R14, R13, R12, R11 ;  /* 0x0000000c0d0e7389 */ /* 0x00006400000c000b */
[----:B01----:R-:W-:Y:S01]  /*17830*/  ENDCOLLECTIVE ;  /* 0x000000000000791b */ /* 0x003fe20003800000 */
.L_x_4443:
        /* <DEDUP_REMOVED lines=12> */
.L_x_4444:
        /* <DEDUP_REMOVED lines=12> */
.L_x_4445:
        /* <DEDUP_REMOVED lines=12> */
.L_x_4446:
        /* <DEDUP_REMOVED lines=12> */
.L_x_4447:
        /* <DEDUP_REMOVED lines=12> */
.L_x_4448:
[----:B------:R-:W-:Y:S01]  /*17c00*/  @!PT LDS RZ, [RZ] ;  /* 0x00000000fffff984 */ /* 0x000fe20000000800 */
[----:B------:R-:W-:Y:S01]  /*17c10*/  @!PT LDS RZ, [RZ] ;  /* 0x00000000fffff984 */ /* 0x000fe20000000800 */
[----:B------:R-:W-:Y:S01]  /*17c20*/  @!PT LDS RZ, [RZ] ;  /* 0x00000000fffff984 */ /* 0x000fe20000000800 */
[----:B------:R2:W-:Y:S01]  /*17c30*/  LDGSTS.E.BYPASS.LTC128B.128 [R7+0x5400], desc[UR36][R2.64+0x80], !P0 ;  /* 0x0540008002077fae */ /* 0x0005e2000c101d64 */
[----:B------:R-:W-:-:S13]  /*17c40*/  ISETP.LT.OR P0, PT, R0, 0x41, P1 ;  /* 0x000000410000780c */ /* 0x000fda0000f01670 */
[----:B------:R2:W-:Y:S01]  /*17c50*/  LDGSTS.E.BYPASS.LTC128B.128 [R7+0x8400], desc[UR36][R2.64+0x100], !P0 ;  /* 0x0840010002077fae */ /* 0x0005e2000c101d64 */
[----:B------:R-:W-:Y:S05]  /*17c60*/  BRA `(.L_x_4449) ;  /* 0xffffffc800f07947 */ /* 0x000fea000383ffff */
.L_x_4370:
[----:B0-----:R0:W1:Y:S02]  /*17c70*/  SYNCS.PHASECHK.TRANS64.TRYWAIT P0, [R0+URZ+0x30860], R3 ;  /* 0x03086003000075a7 */ /* 0x001064000800017f */
[----:B-1----:R-:W-:Y:S05]  /*17c80*/  @!P0 NANOSLEEP.SYNCS 0x989680 ;  /* 0x009896800000895d */ /* 0x002fea0003900000 */
[----:B------:R-:W1:Y:S02]  /*17c90*/  @!P0 SYNCS.PHASECHK.TRANS64 P0, [R0+URZ+0x30860], R3 ;  /* 0x03086003000085a7 */ /* 0x000e64000800007f */
[----:B-1----:R-:W-:Y:S05]  /*17ca0*/  @!P0 BRA `(.L_x_4370) ;  /* 0xfffffffc00f08947 */ /* 0x002fea000383ffff */
[----:B------:R-:W-:Y:S05]  /*17cb0*/  BRA `(.L_x_4450) ;  /* 0xffffffcc00ec7947 */ /* 0x000fea000383ffff */
.L_x_4371:
        /* <DEDUP_REMOVED lines=8> */
.L_x_4452:
[----:B------:R-:W-:Y:S05]  /*17d40*/  BSYNC B0 ;  /* 0x0000000000007941 */ /* 0x000fea0003800000 */
.L_x_4451:
[----:B------:R-:W-:Y:S01]  /*17d50*/  IMAD.MOV.U32 R13, RZ, RZ, R17 ;  /* 0x000000ffff0d7224 */ /* 0x000fe200078e0011 */
[----:B------:R-:W-:Y:S01]  /*17d60*/  LEA R4, R4, UR48, 0x1 ;  /* 0x0000003004047c11 */ /* 0x000fe2000f8e08ff */
[----:B------:R-:W-:Y:S02]  /*17d70*/  IMAD.MOV.U32 R12, RZ, RZ, RZ ;  /* 0x000000ffff0c7224 */ /* 0x000fe400078e00ff */
[----:B------:R-:W-:Y:S02]  /*17d80*/  IMAD.MOV.U32 R11, RZ, RZ, 0x181f ;  /* 0x0000181fff0b7424 */ /* 0x000fe400078e00ff */
[----:B------:R-:W-:Y:S02]  /*17d90*/  IMAD.MOV.U32 R15, RZ, RZ, -0x1 ;  /* 0xffffffffff0f7424 */ /* 0x000fe400078e00ff */
[----:B------:R-:W-:-:S07]  /*17da0*/  IMAD.MOV.U32 R3, RZ, RZ, R14 ;  /* 0x000000ffff037224 */ /* 0x000fce00078e000e */
[----:B------:R-:W-:Y:S05]  /*17db0*/  WARPSYNC.COLLECTIVE R15, `(.L_x_4453) ;  /* 0x000000000f087348 */ /* 0x000fea0003c00000 */
[----:B------:R0:W1:Y:S02]  /*17dc0*/  SHFL.IDX P6, R14, R13, R12, R11 ;  /* 0x0000000c0d0e7389 */ /* 0x00006400000c000b */
[----:B01----:R-:W-:Y:S01]  /*17dd0*/  ENDCOLLECTIVE ;  /* 0x000000000000791b */ /* 0x003fe20003800000 */
.L_x_4453:
[----:B------:R-:W-:Y:S02]  /*17de0*/  ULDC UR4, c[0x0][0x2f4] ;  /* 0x0000bd0000047ab9 */ /* 0x000fe40000000800 */
[----:B------:R-:W-:Y:S02]  /*17df0*/  ISETP.GE.AND P1, PT, R34, UR4, PT ;  /* 0x0000000422007c0c */ /* 0x000fe4000bf26270 */
[----:B------:R-:W-:Y:S02]  /*17e00*/  ISETP.GE.AND P0, PT, R33, UR4, PT ;  /* 0x0000000421007c0c */ /* 0x000fe4000bf06270 */
[----:B------:R-:W-:Y:S02]  /*17e10*/  ISETP.GE.AND P2, PT, R23, UR4, PT ;  /* 0x0000000417007c0c */ /* 0x000fe4000bf46270 */
[C---:B------:R-:W-:Y:S02]  /*17e20*/  ISETP.LT.OR P4, PT, R5.reuse, 0x1, P1 ;  /* 0x000000010500780c */ /* 0x040fe40000f81670 */
[----:B------:R-:W-:-:S02]  /*17e30*/  ISETP.LT.OR P3, PT, R5, 0x1, P2 ;  /* 0x000000010500780c */ /* 0x000fc40001761670 */
[----:B------:R-:W-:Y:S01]  /*17e40*/  ISETP.LT.OR P5, PT, R5, 0x1, P0 ;  /* 0x000000010500780c */ /* 0x000fe200007a1670 */
[----:B------:R-:W-:Y:S02]  /*17e50*/  IMAD.MOV.U32 R13, RZ, RZ, R18 ;  /* 0x000000ffff0d7224 */ /* 0x000fe400078e0012 */
[----:B------:R-:W-:Y:S02]  /*17e60*/  IMAD.MOV.U32 R12, RZ, RZ, 0x1 ;  /* 0x00000001ff0c7424 */ /* 0x000fe400078e00ff */
[----:B------:R-:W-:-:S08]  /*17e70*/  IMAD.MOV.U32 R2, RZ, RZ, R14 ;  /* 0x000000ffff027224 */ /* 0x000fd000078e000e */
[----:B------:R-:W-:Y:S05]  /*17e80*/  WARPSYNC.COLLECTIVE R15, `(.L_x_4454) ;  /* 0x000000000f087348 */ /* 0x000fea0003c00000 */
[----:B------:R0:W1:Y:S02]  /*17e90*/  SHFL.IDX P6, R14, R13, R12, R11 ;  /* 0x0000000c0d0e7389 */ /* 0x00006400000c000b */
[----:B01----:R-:W-:Y:S01]  /*17ea0*/  ENDCOLLECTIVE ;  /* 0x000000000000791b */ /* 0x003fe20003800000 */
.L_x_4454:
        /* <DEDUP_REMOVED lines=10> */
[----:B------:R-:W-:Y:S01]  /*17f50*/  ISETP.LT.OR P5, PT, R5, 0x11, P0 ;  /* 0x000000110500780c */ /* 0x000fe200007a1670 */
[----:B------:R-:W-:-:S12]  /*17f60*/  IMAD.MOV.U32 R6, RZ, RZ, R14 ;  /* 0x000000ffff067224 */ /* 0x000fd800078e000e */
[----:B0-----:R-:W-:Y:S05]  /*17f70*/  WARPSYNC.COLLECTIVE R15, `(.L_x_4455) ;  /* 0x000000000f087348 */ /* 0x001fea0003c00000 */
[----:B------:R1:W2:Y:S02]  /*17f80*/  SHFL.IDX P6, R14, R13, R12, R11 ;  /* 0x0000000c0d0e7389 */ /* 0x0002a400000c000b */
[----:B012---:R-:W-:Y:S01]  /*17f90*/  ENDCOLLECTIVE ;  /* 0x000000000000791b */ /* 0x007fe20003800000 */
.L_x_4455:
[----:B------:R-:W-:Y:S02]  /*17fa0*/  IMAD.MOV.U32 R3, RZ, RZ, R6 ;  /* 0x000000ffff037224 */ /* 0x000fe400078e0006 */
[----:B------:R-:W-:Y:S02]  /*17fb0*/  IMAD.MOV.U32 R13, RZ, RZ, R18 ;  /* 0x000000ffff0d7224 */ /* 0x000fe400078e0012 */
[----:B------:R-:W-:Y:S01]  /*17fc0*/  IMAD.MOV.U32 R12, RZ, RZ, 0x2 ;  /* 0x00000002ff0c7424 */ /* 0x000fe200078e00ff */
[----:B------:R-:W-:-:S07]  /*17fd0*/  MOV R2, R14 ;  /* 0x0000000e00027202 */ /* 0x000fce0000000f00 */
[----:B------:R-:W-:Y:S05]  /*17fe0*/  WARPSYNC.COLLECTIVE R15, `(.L_x_4456) ;  /* 0x000000000f087348 */ /* 0x000fea0003c00000 */
[----:B------:R0:W1:Y:S02]  /*17ff0*/  SHFL.IDX P6, R14, R13, R12, R11 ;  /* 0x0000000c0d0e7389 */ /* 0x00006400000c000b */
[----:B01----:R-:W-:Y:S01]  /*18000*/  ENDCOLLECTIVE ;  /* 0x000000000000791b */ /* 0x003fe20003800000 */
.L_x_4456:
        /* <DEDUP_REMOVED lines=15> */
.L_x_4457:
[----:B------:R-:W-:Y:S02]  /*18100*/  IMAD.MOV.U32 R3, RZ, RZ, R7 ;  /* 0x000000ffff037224 */ /* 0x000fe400078e0007 */
[----:B------:R-:W-:Y:S02]  /*18110*/  IMAD.MOV.U32 R13, RZ, RZ, R18 ;  /* 0x000000ffff0d7224 */ /* 0x000fe400078e0012 */
[----:B------:R-:W-:Y:S02]  /*18120*/  IMAD.MOV.U32 R12, RZ, RZ, 0x3 ;  /* 0x00000003ff0c7424 */ /* 0x000fe400078e00ff */
[----:B------:R-:W-:-:S07]  /*18130*/  IMAD.MOV.U32 R8, RZ, RZ, R14 ;  /* 0x000000ffff087224 */ /* 0x000fce00078e000e */
[----:B------:R-:W-:Y:S05]  /*18140*/  WARPSYNC.COLLECTIVE R15, `(.L_x_4458) ;  /* 0x000000000f087348 */ /* 0x000fea0003c00000 */
[----:B------:R0:W1:Y:S02]  /*18150*/  SHFL.IDX P6, R14, R13, R12, R11 ;  /* 0x0000000c0d0e7389 */ /* 0x00006400000c000b */
[----:B01----:R-:W-:Y:S01]  /*18160*/  ENDCOLLECTIVE ;  /* 0x000000000000791b */ /* 0x003fe20003800000 */
.L_x_4458:
[----:B------:R-:W-:-:S04]  /*18170*/  IMAD.MOV.U32 R2, RZ, RZ, R8 ;  /* 0x000000ffff027224 */ /* 0x000fc800078e0008 */
[----:B------:R-:W-:-:S05]  /*18180*/  IMAD.WIDE.U32 R2, R23, 0x2, R2 ;  /* 0x0000000217027825 */ /* 0x000fca00078e0002 */
[----:B------:R-:W-:Y:S01]  /*18190*/  @!PT LDS RZ, [RZ] ;  /* 0x00000000fffff984 */ /* 0x000fe20000000800 */
[----:B------:R-:W-:Y:S01]  /*181a0*/  @!PT LDS RZ, [RZ] ;  /* 0x00000000fffff984 */ /* 0x000fe20000000800 */
[----:B------:R-:W-:Y:S01]  /*181b0*/  @!PT LDS RZ, [RZ] ;  /* 0x00000000fffff984 */ /* 0x000fe20000000800 */
[----:B------:R0:W-:Y:S01]  /*181c0*/  LDGSTS.E.BYPASS.LTC128B.128 [R4+0x1400], desc[UR36][R2.64], !P3 ;  /* 0x0140000002047fae */ /* 0x0001e2000d901d64 */
[C---:B------:R-:W-:Y:S01]  /*181d0*/  ISETP.LT.OR P3, PT, R5.reuse, 0x31, P2 ;  /* 0x000000310500780c */ /* 0x040fe20001761670 */
[----:B------:R-:W-:Y:S02]  /*181e0*/  IMAD.MOV.U32 R13, RZ, RZ, R17 ;  /* 0x000000ffff0d7224 */ /* 0x000fe400078e0011 */
        /* <DEDUP_REMOVED lines=8> */
.L_x_4459:
[----:B------:R-:W-:Y:S02]  /*18270*/  IMAD.MOV.U32 R3, RZ, RZ, R6 ;  /* 0x000000ffff037224 */ /* 0x000fe400078e0006 */
[----:B------:R-:W-:Y:S02]  /*18280*/  IMAD.MOV.U32 R6, RZ, RZ, RZ ;  /* 0x000000ffff067224 */ /* 0x000fe400078e00ff */
[----:B------:R-:W-:Y:S02]  /*18290*/  IMAD.MOV.U32 R13, RZ, RZ, R18 ;  /* 0x000000ffff0d7224 */ /* 0x000fe400078e0012 */
[----:B------:R-:W-:Y:S02]  /*182a0*/  IMAD.MOV.U32 R12, RZ, RZ, 0x4 ;  /* 0x00000004ff0c7424 */ /* 0x000fe400078e00ff */
[----:B------:R-:W-:-:S07]  /*182b0*/  IMAD.MOV.U32 R2, RZ, RZ, R14 ;  /* 0x000000ffff027224 */ /* 0x000fce00078e000e */
[----:B------:R-:W-:Y:S05]  /*182c0*/  WARPSYNC.COLLECTIVE R15, `(.L_x_4460) ;  /* 0x000000000f087348 */ /* 0x000fea0003c00000 */
[----:B------:R0:W1:Y:S02]  /*182d0*/  SHFL.IDX P6, R14, R13, R12, R11 ;  /* 0x0000000c0d0e7389 */ /* 0x00006400000c000b */
[----:B01----:R-:W-:Y:S01]  /*182e0*/  ENDCOLLECTIVE ;  /* 0x000000000000791b */ /* 0x003fe20003800000 */
.L_x_4460:
        /* <DEDUP_REMOVED lines=15> */
.L_x_4461:
[----:B------:R-:W-:Y:S01]  /*183e0*/  IMAD.MOV.U32 R3, RZ, RZ, R7 ;  /* 0x000000ffff037224 */ /* 0x000fe200078e0007 */
[----:B------:R-:W-:Y:S01]  /*183f0*/  MOV R13, R18 ;  /* 0x00000012000d7202 */ /* 0x000fe20000000f00 */
[----:B------:R-:W-:Y:S02]  /*18400*/  IMAD.MOV.U32 R12, RZ, RZ, 0x5 ;  /* 0x00000005ff0c7424 */ /* 0x000fe400078e00ff */
[----:B------:R-:W-:-:S07]  /*18410*/  IMAD.MOV.U32 R8, RZ, RZ, R14 ;  /* 0x000000ffff087224 */ /* 0x000fce00078e000e */
[----:B------:R-:W-:Y:S05]  /*18420*/  WARPSYNC.COLLECTIVE R15, `(.L_x_4462) ;  /* 0x000000000f087348 */ /* 0x000fea0003c00000 */
[----:B------:R0:W1:Y:S02]  /*18430*/  SHFL.IDX P6, R14, R13, R12, R11 ;  /* 0x0000000c0d0e7389 */ /* 0x00006400000c000b */
[----:B01----:R-:W-:Y:S01]  /*18440*/  ENDCOLLECTIVE ;  /* 0x000000000000791b */ /* 0x003fe20003800000 */
.L_x_4462:
[----:B------:R-:W-:-:S04]  /*18450*/  IMAD.MOV.U32 R2, RZ, RZ, R8 ;  /* 0x000000ffff027224 */ /* 0x000fc800078e0008 */
[----:B------:R-:W-:-:S05]  /*18460*/  IMAD.WIDE.U32 R2, R23, 0x2, R2 ;  /* 0x0000000217027825 */ /* 0x000fca00078e0002 */
        /* <DEDUP_REMOVED lines=11> */
.L_x_4463:
[----:B------:R-:W-:Y:S05]  /*18520*/  BRA `(.L_x_4464) ;  /* 0xffffffc800d07947 */ /* 0x000fea000383ffff */
.L_x_4374:
[----:B0-----:R0:W1:Y:S02]  /*18530*/  SYNCS.PHASECHK.TRANS64.TRYWAIT P0, [R7+URZ+0x30820], R6 ;  /* 0x03082006070075a7 */ /* 0x001064000800017f */
[----:B-1----:R-:W-:Y:S05]  /*18540*/  @!P0 NANOSLEEP.SYNCS 0x989680 ;  /* 0x009896800000895d */ /* 0x002fea0003900000 */
[----:B------:R-:W1:Y:S02]  /*18550*/  @!P0 SYNCS.PHASECHK.TRANS64 P0, [R7+URZ+0x30820], R6 ;  /* 0x03082006070085a7 */ /* 0x000e64000800007f */
[----:B-1----:R-:W-:Y:S05]  /*18560*/  @!P0 BRA `(.L_x_4374) ;  /* 0xfffffffc00f08947 */ /* 0x002fea000383ffff */
[----:B------:R-:W-:Y:S05]  /*18570*/  BRA `(.L_x_4465) ;  /* 0xffffffcc004c7947 */ /* 0x000fea000383ffff */
.L_x_4375:
        /* <DEDUP_REMOVED lines=8> */
[----:B0----5:R-:W-:Y:S05]  /*18600*/  WARPSYNC.COLLECTIVE R15, `(.L_x_4467) ;  /* 0x000000000f087348 */ /* 0x021fea0003c00000 */
[----:B------:R1:W2:Y:S02]  /*18610*/  SHFL.IDX P6, R14, R13, R12, R11 ;  /* 0x0000000c0d0e7389 */ /* 0x0002a400000c000b */
[----:B012--5:R-:W-:Y:S01]  /*18620*/  ENDCOLLECTIVE ;  /* 0x000000000000791b */ /* 0x027fe20003800000 */
.L_x_4467:
[----:B------:R-:W-:Y:S05]  /*18630*/  BSYNC B0 ;  /* 0x0000000000007941 */ /* 0x000fea0003800000 */
.L_x_4466:
[----:B------:R-:W-:Y:S05]  /*18640*/  BRA `(.L_x_4468) ;  /* 0xffffffcc00307947 */ /* 0x000fea000383ffff */
.L_x_4376:
[----:B------:R-:W-:Y:S01]  /*18650*/  BSSY B0, `(.L_x_4469) ;  /* 0x0000006000007945 */ /* 0x000fe20003800000 */
[----:B------:R-:W-:-:S07]  /*18660*/  IMAD.MOV.U32 R15, RZ, RZ, -0x1 ;  /* 0xffffffffff0f7424 */ /* 0x000fce00078e00ff */
[----:B01---5:R-:W-:Y:S05]  /*18670*/  WARPSYNC.COLLECTIVE R15, `(.L_x_4470) ;  /* 0x000000000f0c7348 */ /* 0x023fea0003c00000 */
[----:B------:R-:W-:Y:S02]  /*18680*/  ELECT P6, UR62, PT ;  /* 0x00000000003e782f */ /* 0x000fe400038c0000 */
[----:B------:R-:W-:Y:S01]  /*18690*/  MOV R14, UR62 ;  /* 0x0000003e000e7c02 */ /* 0x000fe20008000f00 */
[----:B01---5:R-:W-:Y:S10]  /*186a0*/  ENDCOLLECTIVE ;  /* 0x000000000000791b */ /* 0x023ff40003800000 */
.L_x_4470:
[----:B------:R-:W-:Y:S05]  /*186b0*/  BSYNC B0 ;  /* 0x0000000000007941 */ /* 0x000fea0003800000 */
.L_x_4469:
[----:B------:R-:W-:Y:S05]  /*186c0*/  BRA `(.L_x_4471) ;  /* 0xffffffcc00247947 */ /* 0x000fea000383ffff */
.L_x_4378:
[----:B-1----:R1:W2:Y:S02]  /*186d0*/  SYNCS.PHASECHK.TRANS64.TRYWAIT P1, [R5+URZ+0x30840], R2 ;  /* 0x03084002050075a7 */ /* 0x0022a4000802017f */
[----:B--2---:R-:W-:Y:S05]  /*186e0*/  @!P1 NANOSLEEP.SYNCS 0x989680 ;  /* 0x009896800000995d */ /* 0x004fea0003900000 */
[----:B------:R-:W2:Y:S02]  /*186f0*/  @!P1 SYNCS.PHASECHK.TRANS64 P1, [R5+URZ+0x30840], R2 ;  /* 0x03084002050095a7 */ /* 0x000ea4000802007f */
[----:B--2---:R-:W-:Y:S05]  /*18700*/  @!P1 BRA `(.L_x_4378) ;  /* 0xfffffffc00f09947 */ /* 0x004fea000383ffff */
[----:B------:R-:W-:Y:S05]  /*18710*/  BRA `(.L_x_4472) ;  /* 0xffffffcc004c7947 */ /* 0x000fea000383ffff */
.L_x_4380:
[----:B0-----:R0:W2:Y:S02]  /*18720*/  SYNCS.PHASECHK.TRANS64.TRYWAIT P1, [R7+URZ+0x30840], R0 ;  /* 0x03084000070075a7 */ /* 0x0010a4000802017f */
[----:B--2---:R-:W-:Y:S05]  /*18730*/  @!P1 NANOSLEEP.SYNCS 0x989680 ;  /* 0x009896800000995d */ /* 0x004fea0003900000 */
[----:B------:R-:W2:Y:S02]  /*18740*/  @!P1 SYNCS.PHASECHK.TRANS64 P1, [R7+URZ+0x30840], R0 ;  /* 0x03084000070095a7 */ /* 0x000ea4000802007f */
[----:B--2---:R-:W-:Y:S05]  /*18750*/  @!P1 BRA `(.L_x_4380) ;  /* 0xfffffffc00f09947 */ /* 0x004fea000383ffff */
[----:B------:R-:W-:Y:S05]  /*18760*/  BRA `(.L_x_4473) ;  /* 0xffffffcc00587947 */ /* 0x000fea000383ffff */
.L_x_4382:
[----:B--2---:R2:W3:Y:S02]  /*18770*/  SYNCS.PHASECHK.TRANS64.TRYWAIT P1, [R5+URZ+0x30860], R2 ;  /* 0x03086002050075a7 */ /* 0x0044e4000802017f */
[----:B---3--:R-:W-:Y:S05]  /*18780*/  @!P1 NANOSLEEP.SYNCS 0x989680 ;  /* 0x009896800000995d */ /* 0x008fea0003900000 */
[----:B------:R-:W3:Y:S02]  /*18790*/  @!P1 SYNCS.PHASECHK.TRANS64 P1, [R5+URZ+0x30860], R2 ;  /* 0x03086002050095a7 */ /* 0x000ee4000802007f */
[----:B---3--:R-:W-:Y:S05]  /*187a0*/  @!P1 BRA `(.L_x_4382) ;  /* 0xfffffffc00f09947 */ /* 0x008fea000383ffff */
[----:B------:R-:W-:Y:S05]  /*187b0*/  BRA `(.L_x_4474) ;  /* 0xffffffcc00547947 */ /* 0x000fea000383ffff */
.L_x_4475:
        /* <DEDUP_REMOVED lines=12> */
.L_x_15982:


//--------------------- .text._ZN7cutlass13device_kernelIN5flash11enable_sm90INS1_16FlashAttnFwdSm90INS1_25CollectiveMainloopFwdSm90ILi2EN4cute5tupleIJNS5_1CILi1EEES8_S8_EEENS6_IJNS7_ILi128EEENS7_ILi96EEENS7_ILi192EEEEEELi192ENS_6half_tEfNS_4arch4Sm90ELb0ELb1ELb1ELb1ELb1ELb0ELb0ELb1ELb1ELb1ELb1ELb0EEENS1_21CollectiveEpilogueFwdINS6_IJSA_SC_SB_EEES9_SE_SG_Li256ELb1ELb1ELb1ELb0EEENS1_36VarlenDynamicPersistentTileSchedulerILi128ELi96ELi256ELi128ELb1ELb1ELb1ELb1ELb0ELb1EEEEEEEEEvNT_6ParamsE --------------------------
	.section	.text._ZN7cutlass13device_kernelIN5flash11enable_sm90INS1_16FlashAttnFwdSm90INS1_25CollectiveMainloopFwdSm90ILi2EN4cute5tupleIJNS5_1CILi1EEES8_S8_EEENS6_IJNS7_ILi128EEENS7_ILi96EEENS7_ILi192EEEEEELi192ENS_6half_tEfNS_4arch4Sm90ELb0ELb1ELb1ELb1ELb1ELb0ELb0ELb1ELb1ELb1ELb1ELb0EEENS1_21CollectiveEpilogueFwdINS6_IJSA_SC_SB_EEES9_SE_SG_Li256ELb1ELb1ELb1ELb0EEENS1_36VarlenDynamicPersistentTileSchedulerILi128ELi96ELi256ELi128ELb1ELb1ELb1ELb1ELb0ELb1EEEEEEEEEvNT_6ParamsE,"ax",@progbits
	.align	128
.text._ZN7cutlass13device_kernelIN5flash11enable_sm90INS1_16FlashAttnFwdSm90INS1_25CollectiveMainloopFwdSm90ILi2EN4cute5tupleIJNS5_1CILi1EEES8_S8_EEENS6_IJNS7_ILi128EEENS7_ILi96EEENS7_ILi192EEEEEELi192ENS_6half_tEfNS_4arch4Sm90ELb0ELb1ELb1ELb1ELb1ELb0ELb0ELb1ELb1ELb1ELb1ELb0EEENS1_21CollectiveEpilogueFwdINS6_IJSA_SC_SB_EEES9_SE_SG_Li256ELb1ELb1ELb1ELb0EEENS1_36VarlenDynamicPersistentTileSchedulerILi128ELi96ELi256ELi128ELb1ELb1ELb1ELb1ELb0ELb1EEEEEEEEEvNT_6ParamsE:
        .type           _ZN7cutlass13device_kernelIN5flash11enable_sm90INS1_16FlashAttnFwdSm90INS1_25CollectiveMainloopFwdSm90ILi2EN4cute5tupleIJNS5_1CILi1EEES8_S8_EEENS6_IJNS7_ILi128EEENS7_ILi96EEENS7_ILi192EEEEEELi192ENS_6half_tEfNS_4arch4Sm90ELb0ELb1ELb1ELb1ELb1ELb0ELb0ELb1ELb1ELb1ELb1ELb0EEENS1_21CollectiveEpilogueFwdINS6_IJSA_SC_SB_EEES9_SE_SG_Li256ELb1ELb1ELb1ELb0EEENS1_36VarlenDynamicPersistentTileSchedulerILi128ELi96ELi256ELi128ELb1ELb1ELb1ELb1ELb0ELb1EEEEEEEEEvNT_6ParamsE,@function
        .size           _ZN7cutlass13device_kernelIN5flash11enable_sm90INS1_16FlashAttnFwdSm90INS1_25CollectiveMainloopFwdSm90ILi2EN4cute5tupleIJNS5_1CILi1EEES8_S8_EEENS6_IJNS7_ILi128EEENS7_ILi96EEENS7_ILi192EEEEEELi192ENS_6half_tEfNS_4arch4Sm90ELb0ELb1ELb1ELb1ELb1ELb0ELb0ELb1ELb1ELb1ELb1ELb0EEENS1_21CollectiveEpilogueFwdINS6_IJSA_SC_SB_EEES9_SE_SG_Li256ELb1ELb1ELb1ELb0EEENS1_36VarlenDynamicPersistentTileSchedulerILi128ELi96ELi256ELi128ELb1ELb1ELb1ELb1ELb0ELb1EEEEEEEEEvNT_6ParamsE,(.L_x_15983 - _ZN7cutlass13device_kernelIN5flash11enable_sm90INS1_16FlashAttnFwdSm90INS1_25CollectiveMainloopFwdSm90ILi2EN4cute5tupleIJNS5_1CILi1EEES8_S8_EEENS6_IJNS7_ILi128EEENS7_ILi96EEENS7_ILi192EEEEEELi192ENS_6half_tEfNS_4arch4Sm90ELb0ELb1ELb1ELb1ELb1ELb0ELb0ELb1ELb1ELb1ELb1ELb0EEENS1_21CollectiveEpilogueFwdINS6_IJSA_SC_SB_EEES9_SE_SG_Li256ELb1ELb1ELb1ELb0EEENS1_36VarlenDynamicPersistentTileSchedulerILi128ELi96ELi256ELi128ELb1ELb1ELb1ELb1ELb0ELb1EEEEEEEEEvNT_6ParamsE)
        .other          _ZN7cutlass13device_kernelIN5flash11enable_sm90INS1_16FlashAttnFwdSm90INS1_25CollectiveMainloopFwdSm90ILi2EN4cute5tupleIJNS5_1CILi1EEES8_S8_EEENS6_IJNS7_ILi128EEENS7_ILi96EEENS7_ILi192EEEEEELi192ENS_6half_tEfNS_4arch4Sm90ELb0ELb1ELb1ELb1ELb1ELb0ELb0ELb1ELb1ELb1ELb1ELb0EEENS1_21CollectiveEpilogueFwdINS6_IJSA_SC_SB_EEES9_SE_SG_Li256ELb1ELb1ELb1ELb0EEENS1_36VarlenDynamicPersistentTileSchedulerILi128ELi96ELi256ELi128ELb1ELb1ELb1ELb1ELb0ELb1EEEEEEEEEvNT_6ParamsE,@"STO_CUDA_ENTRY STV_DEFAULT"
_ZN7cutlass13device_kernelIN5flash11enable_sm90INS1_16FlashAttnFwdSm90INS1_25CollectiveMainloopFwdSm90ILi2EN4cute5tupleIJNS5_1CILi1EEES8_S8_EEENS6_IJNS7_ILi128EEENS7_ILi96EEENS7_ILi192EEEEEELi192ENS_6half_tEfNS_4arch4Sm90ELb0ELb1ELb1ELb1ELb1ELb0ELb0ELb1ELb1ELb1ELb1ELb0EEENS1_21CollectiveEpilogueFwdINS6_IJSA_SC_SB_EEES9_SE_SG_Li256ELb1ELb1ELb1ELb0EEENS1_36VarlenDynamicPersistentTileSchedulerILi128ELi96ELi256ELi128ELb1ELb1ELb1ELb1ELb0ELb1EEEEEEEEEvNT_6ParamsE:
        /* <DEDUP_REMOVED lines=45> */
.L_x_4476:
        /* <DEDUP_REMOVED lines=22> */
.L_x_4477:
        /* <DEDUP_REMOVED lines=18> */
.L_x_4478:
        /* <DEDUP_REMOVED lines=22> */
.L_x_4479:
        /* <DEDUP_REMOVED lines=23> */
.L_x_4480:
        /* <DEDUP_REMOVED lines=10> */
.L_x_4482:
        /* <DEDUP_REMOVED lines=50> */
[----:B------:R-:W-:Y:S01]  /*0be0*/  SHF.R.S32.HI R219, RZ, 0x3, R0 ;  /* 0x00000003ffdb7819 */ /* 0x000fe20000011400 */
[----:B------:R-:W-:Y:S01]  /*0bf0*/  IMAD.IADD R194, R12, 0x1, -R194 ;  /* 0x000000010cc27824 */ /* 0x000fe200078e0ac2 */
[----:B------:R-:W-:-:S02]  /*0c00*/  SHF.R.S32.HI R7, RZ, 0x1f, R222 ;  /* 0x0000001fff077819 */ /* 0x000fc400000114de */
[----:B------:R-:W-:Y:S02]  /*0c10*/  LOP3.LUT R2, R2, 0x3fffffe, RZ, 0xc0, !PT ;  /* 0x03fffffe02027812 */ /* 0x000fe400078ec0ff */
[CC--:B------:R-:W-:Y:S02]  /*0c20*/  LEA.HI R8, R7.reuse, R222.reuse, RZ, 0x2 ;  /* 0x000000de07087211 */ /* 0x0c0fe400078f10ff */
[----:B------:R-:W-:Y:S01]  /*0c30*/  LEA.HI R7, R7, R222, RZ, 0x5 ;  /* 0x000000de07077211 */ /* 0x000fe200078f28ff */
[----:B------:R-:W-:Y:S01]  /*0c40*/  IMAD.IADD R2, R13, 0x1, -R2 ;  /* 0x000000010d027824 */ /* 0x000fe200078e0a02 */
[--C-:B------:R-:W-:Y:S02]  /*0c50*/  SHF.R.S32.HI R9, RZ, 0x2, R8.reuse ;  /* 0x00000002ff097819 */ /* 0x100fe40000011408 */
[----:B------:R-:W-:Y:S02]  /*0c60*/  SHF.R.S32.HI R10, RZ, 0x1f, R8 ;  /* 0x0000001fff0a7819 */ /* 0x000fe40000011408 */
[----:B0-----:R-:W-:-:S02]  /*0c70*/  LOP3.LUT R3, R8, 0x7ffffffc, RZ, 0xc0, !PT ;  /* 0x7ffffffc08037812 */ /* 0x001fc400078ec0ff */
[----:B------:R-:W-:Y:S02]  /*0c80*/  LEA.HI R10, R10, R9, RZ, 0x3 ;  /* 0x000000090a0a7211 */ /* 0x000fe400078f18ff */
[----:B------:R-:W-:Y:S01]  /*0c90*/  SHF.R.S32.HI R7, RZ, 0x5, R7 ;  /* 0x00000005ff077819 */ /* 0x000fe20000011407 */
[----:B------:R-:W-:Y:S01]  /*0ca0*/  IMAD.IADD R3, R222, 0x1, -R3 ;  /* 0x00000001de037824 */ /* 0x000fe200078e0a03 */
[----:B------:R-:W-:-:S03]  /*0cb0*/  LOP3.LUT R10, R10, 0xfffffff8, RZ, 0xc0, !PT ;  /* 0xfffffff80a0a7812 */ /* 0x000fc600078ec0ff */
[----:B------:R-:W-:Y:S02]  /*0cc0*/  IMAD.SHL.U32 R19, R3, 0x2, RZ ;  /* 0x0000000203137824 */ /* 0x000fe400078e00ff */
[----:B------:R-:W-:Y:S02]  /*0cd0*/  IMAD.IADD R10, R9, 0x1, -R10 ;  /* 0x00000001090a7824 */ /* 0x000fe400078e0a0a */
[----:B------:R-:W-:Y:S02]  /*0ce0*/  VIADD R218, R19, 0x8 ;  /* 0x0000000813da7836 */ /* 0x000fe40000000000 */
[----:B------:R-:W-:Y:S02]  /*0cf0*/  IMAD R7, R7, 0x10, R10 ;  /* 0x0000001007077824 */ /* 0x000fe400078e020a */
[----:B------:R-:W-:Y:S02]  /*0d00*/  VIADD R217, R19, 0x80 ;  /* 0x0000008013d97836 */ /* 0x000fe40000000000 */
[----:B------:R-:W-:-:S02]  /*0d10*/  IMAD R5, R2, 0x40, R7 ;  /* 0x0000004002057824 */ /* 0x000fc400078e0207 */
[----:B------:R-:W-:Y:S01]  /*0d20*/  IMAD.U32 R2, RZ, RZ, UR4 ;  /* 0x00000004ff027e24 */ /* 0x000fe2000f8e00ff */
[----:B------:R-:W-:Y:S01]  /*0d30*/  UMOV UR4, URZ ;  /* 0x0000003f00047c82 */ /* 0x000fe20008000000 */
        /* <DEDUP_REMOVED lines=15> */
[----:B0-----:R-:W-:Y:S01]  /*0e30*/  SHF.R.S32.HI R2, RZ, 0x1f, R218 ;  /* 0x0000001fff027819 */ /* 0x001fe200000114da */
        /* <DEDUP_REMOVED lines=14> */
[----:B------:R-:W-:Y:S02]  /*0f20*/  VIADD R196, R19, 0x78 ;  /* 0x0000007813c47836 */ /* 0x000fe40000000000 */
[----:B------:R-:W-:-:S07]  /*0f30*/  IMAD R192, R4, 0x8, R5 ;  /* 0x0000000804c07824 */ /* 0x000fce00078e0205 */
.L_x_4594:
[----:B------:R-:W-:Y:S01]  /*0f40*/  ULDC.64 UR8, c[0x0][0xa28] ;  /* 0x00028a0000087ab9 */ /* 0x000fe20000000a00 */
[----:B0-23--:R-:W0:Y:S01]  /*0f50*/  LDC.64 R8, c[0x0][0x418] ;  /* 0x00010600ff087b82 */ /* 0x00de220000000a00 */
[----:B------:R-:W-:Y:S01]  /*0f60*/  UISETP.NE.U32.AND UP0, UPT, UR8, URZ, UPT ;  /* 0x0000003f0800728c */ /* 0x000fe2000bf05070 */
[----:B----4-:R-:W-:-:S03]  /*0f70*/  IMAD.MOV.U32 R6, RZ, RZ, RZ ;  /* 0x000000ffff067224 */ /* 0x010fc600078e00ff */
[----:B------:R-:W-:-:S03]  /*0f80*/  UISETP.NE.AND.EX UP0, UPT, UR9, URZ, UPT, UP0 ;  /* 0x0000003f0900728c */ /* 0x000fc6000bf05300 */
[----:B------:R-:W-:Y:S01]  /*0f90*/  ULDC.64 UR8, c[0x0][0xa18] ;  /* 0x0002860000087ab9 */ /* 0x000fe20000000a00 */
[----:B-1----:R-:W1:Y:S01]  /*0fa0*/  LDC R0, c[0x0][0x424] ;  /* 0x00010900ff007b82 */ /* 0x002e620000000800 */
[----:B------:R-:W-:Y:S01]  /*0fb0*/  UISETP.NE.U32.AND UP1, UPT, UR8, URZ, UPT ;  /* 0x0000003f0800728c */ /* 0x000fe2000bf25070 */
[----:B------:R-:W-:-:S03]  /*0fc0*/  PLOP3.LUT P0, PT, PT, PT, UP0, 0x80, 0x0 ;  /* 0x000000000000781c */ /* 0x000fc60003f0f008 */
[----:B------:R-:W-:-:S03]  /*0fd0*/  UISETP.NE.AND.EX UP1, UPT, UR9, URZ, UPT, UP1 ;  /* 0x0000003f0900728c */ /* 0x000fc6000bf25310 */
[----:B------:R-:W-:Y:S01]  /*0fe0*/  @UP0 ULDC.64 UR8, c[0x0][0xa28] ;  /* 0x00028a0000080ab9 */ /* 0x000fe20000000a00 */
[----:B------:R-:W2:Y:S01]  /*0ff0*/  LDC R17, c[0x0][0x2f0] ;  /* 0x0000bc00ff117b82 */ /* 0x000ea20000000800 */
[----:B------:R-:W-:Y:S01]  /*1000*/  @UP0 UIMAD.WIDE UR8, UR7, 0x4, UR8 ;  /* 0x00000004070808a5 */ /* 0x000fe2000f8e0208 */
[----:B------:R-:W-:-:S05]  /*1010*/  PLOP3.LUT P2, PT, PT, PT, UP1, 0x80, 0x0 ;  /* 0x000000000000781c */ /* 0x000fca0003f4f018 */
[----:B------:R-:W-:Y:S01]  /*1020*/  @UP1 ULDC.64 UR10, c[0x0][0xa18] ;  /* 0x00028600000a1ab9 */ /* 0x000fe20000000a00 */
[----:B------:R-:W-:Y:S02]  /*1030*/  IMAD.U32 R2, RZ, RZ, UR8 ;  /* 0x00000008ff027e24 */ /* 0x000fe4000f8e00ff */
[----:B------:R-:W-:Y:S01]  /*1040*/  IMAD.U32 R3, RZ, RZ, UR9 ;  /* 0x00000009ff037e24 */ /* 0x000fe2000f8e00ff */
[----:B------:R-:W-:Y:S02]  /*1050*/  @UP1 UIMAD.WIDE UR8, UR7, 0x4, UR10 ;  /* 0x00000004070818a5 */ /* 0x000fe4000f8e020a */
[----:B------:R-:W-:Y:S02]  /*1060*/  ULOP3.LUT UR4, UR5, 0xffff, URZ, 0xc0, !UPT ;  /* 0x0000ffff05047892 */ /* 0x000fe4000f8ec03f */
[----:B------:R3:W5:Y:S02]  /*1070*/  @P0 LDG.E R6, desc[UR36][R2.64] ;  /* 0x0000002402060981 */ /* 0x000764000c1e1900 */
[----:B------:R-:W-:-:S02]  /*1080*/  IMAD.U32 R4, RZ, RZ, UR8 ;  /* 0x00000008ff047e24 */ /* 0x000fc4000f8e00ff */
[----:B------:R-:W-:Y:S01]  /*1090*/  IMAD.U32 R5, RZ, RZ, UR9 ;  /* 0x00000009ff057e24 */ /* 0x000fe2000f8e00ff */
[----:B------:R-:W-:-:S04]  /*10a0*/  ULDC.64 UR8, c[0x0][0xa20] ;  /* 0x0002880000087ab9 */ /* 0x000fc80000000a00 */
[----:B------:R3:W5:Y:S01]  /*10b0*/  @P2 LDG.E R18, desc[UR36][R4.64] ;  /* 0x0000002404122981 */ /* 0x000762000c1e1900 */
[----:B0-----:R-:W-:Y:S01]  /*10c0*/  ISETP.NE.U32.AND P0, PT, R8, RZ, PT ;  /* 0x000000ff0800720c */ /* 0x001fe20003f05070 */
[----:B------:R-:W-:Y:S01]  /*10d0*/  IMAD.U32 R209, RZ, RZ, UR4 ;  /* 0x00000004ffd17e24 */ /* 0x000fe2000f8e00ff */
[----:B------:R-:W-:Y:S02]  /*10e0*/  ISETP.NE.U32.AND P1, PT, RZ, UR8, PT ;  /* 0x00000008ff007c0c */ /* 0x000fe4000bf25070 */
[----:B------:R-:W-:Y:S02]  /*10f0*/  ISETP.NE.AND.EX P0, PT, R9, RZ, PT, P0 ;  /* 0x000000ff0900720c */ /* 0x000fe40003f05300 */
[----:B------:R-:W-:Y:S02]  /*1100*/  ISETP.NE.AND.EX P1, PT, RZ, UR9, PT, P1 ;  /* 0x00000009ff007c0c */ /* 0x000fe4000bf25310 */
[----:B-1----:R-:W-:Y:S01]  /*1110*/  SEL R0, R0, 0x1, P0 ;  /* 0x0000000100007807 */ /* 0x002fe20000000000 */
[----:B---3--:R-:W-:Y:S10]  /*1120*/  @P2 BRA `(.L_x_4483) ;  /* 0x0000000000302947 */ /* 0x008ff40003800000 */
[----:B------:R-:W-:Y:S01]  /*1130*/  ULDC.64 UR8, c[0x0][0xa00] ;  /* 0x0002800000087ab9 */ /* 0x000fe20000000a00 */
[----:B-----5:R-:W0:Y:S01]  /*1140*/  LDC R18, c[0x0][0x288] ;  /* 0x0000a200ff127b82 */ /* 0x020e220000000800 */
[----:B------:R-:W-:-:S04]  /*1150*/  ISETP.NE.U32.AND P0, PT, RZ, UR8, PT ;  /* 0x00000008ff007c0c */ /* 0x000fc8000bf05070 */
[----:B------:R-:W-:-:S13]  /*1160*/  ISETP.NE.AND.EX P0, PT, RZ, UR9, PT, P0 ;  /* 0x00000009ff007c0c */ /* 0x000fda000bf05300 */
[----:B------:R-:W-:Y:S05]  /*1170*/  @!P0 BRA `(.L_x_4483) ;  /* 0x00000000001c8947 */ /* 0x000fea0003800000 */
[----:B------:R-:W-:Y:S02]  /*1180*/  ULDC.64 UR8, c[0x0][0xa00] ;  /* 0x0002800000087ab9 */ /* 0x000fe40000000a00 */
[----:B------:R-:W-:-:S06]  /*1190*/  UIMAD.WIDE UR8, UR7, 0x4, UR8 ;  /* 0x00000004070878a5 */ /* 0x000fcc000f8e0208 */
[----:B------:R-:W-:Y:S02]  /*11a0*/  IMAD.U32 R2, RZ, RZ, UR8 ;  /* 0x00000008ff027e24 */ /* 0x000fe4000f8e00ff */
[----:B------:R-:W-:-:S05]  /*11b0*/  IMAD.U32 R3, RZ, RZ, UR9 ;  /* 0x00000009ff037e24 */ /* 0x000fca000f8e00ff */
[----:B0-----:R-:W3:Y:S04]  /*11c0*/  LDG.E R18, desc[UR36][R2.64] ;  /* 0x0000002402127981 */ /* 0x001ee8000c1e1900 */
[----:B------:R-:W3:Y:S02]  /*11d0*/  LDG.E R5, desc[UR36][R2.64+0x4] ;  /* 0x0000042402057981 */ /* 0x000ee4000c1e1900 */
[----:B---3--:R-:W-:-:S07]  /*11e0*/  IMAD.IADD R18, R5, 0x1, -R18 ;  /* 0x0000000105127824 */ /* 0x008fce00078e0a12 */
.L_x_4483:
[----:B--2---:R-:W-:Y:S02]  /*11f0*/  IMAD R17, R0, R17, RZ ;  /* 0x0000001100117224 */ /* 0x004fe400078e02ff */
[----:B------:R-:W-:Y:S01]  /*1200*/  IMAD.U32 R220, RZ, RZ, UR7 ;  /* 0x00000007ffdc7e24 */ /* 0x000fe2000f8e00ff */
[----:B------:R-:W-:Y:S06]  /*1210*/  @!P1 BRA `(.L_x_4484) ;  /* 0x0000000000189947 */ /* 0x000fec0003800000 */
[----:B------:R-:W-:Y:S02]  /*1220*/  ULDC.64 UR8, c[0x0][0xa20] ;  /* 0x0002880000087ab9 */ /* 0x000fe40000000a00 */
[----:B------:R-:W-:-:S06]  /*1230*/  UIMAD.WIDE UR8, UR7, 0x4, UR8 ;  /* 0x00000004070878a5 */ /* 0x000fcc000f8e0208 */
[----:B------:R-:W-:Y:S02]  /*1240*/  IMAD.U32 R2, RZ, RZ, UR8 ;  /* 0x00000008ff027e24 */ /* 0x000fe4000f8e00ff */
[----:B------:R-:W-:-:S05]  /*1250*/  IMAD.U32 R3, RZ, RZ, UR9 ;  /* 0x00000009ff037e24 */ /* 0x000fca000f8e00ff */
[----:B------:R1:W5:Y:S01]  /*1260*/  LDG.E R17, desc[UR36][R2.64] ;  /* 0x0000002402117981 */ /* 0x000362000c1e1900 */
[----:B------:R-:W-:Y:S05]  /*1270*/  BRA `(.L_x_4485) ;  /* 0x00000000002c7947 */ /* 0x000fea0003800000 */
.L_x_4484:
        /* <DEDUP_REMOVED lines=9> */
[----:B------:R-:W2:Y:S02]  /*1310*/  LDG.E R0, desc[UR36][R2.64+0x4] ;  /* 0x0000042402007981 */ /* 0x000ea4000c1e1900 */
[----:B--2---:R-:W-:-:S07]  /*1320*/  IMAD.IADD R17, R0, 0x1, -R17 ;  /* 0x0000000100117824 */ /* 0x004fce00078e0a11 */
.L_x_4485:
[----:B------:R-:W-:Y:S01]  /*1330*/  ULDC UR4, c[0x0][0x448] ;  /* 0x0001120000047ab9 */ /* 0x000fe20000000800 */
[----:B-----5:R-:W-:Y:S01]  /*1340*/  IMAD.IADD R17, R17, 0x1, -R6 ;  /* 0x0000000111117824 */ /* 0x020fe200078e0a06 */
[----:B------:R-:W-:Y:S02]  /*1350*/  UISETP.NE.AND UP0, UPT, UR4, 0x1, UPT ;  /* 0x000000010400788c */ /* 0x000fe4000bf05270 */
[----:B------:R-:W-:Y:S02]  /*1360*/  USHF.L.U32 UR6, UR6, 0x7, URZ ;  /* 0x0000000706067899 */ /* 0x000fe4000800063f */
[----:B0-----:R-:W-:Y:S01]  /*1370*/  IADD3 R0, R17, 0x1, -R18 ;  /* 0x0000000111007810 */ /* 0x001fe20007ffe812 */
[----:B------:R-:W-:Y:S02]  /*1380*/  UP2UR UR7, UPR, URZ, 0x1 ;  /* 0x000000013f077883 */ /* 0x000fe40008000000 */
[----:B------:R-:W-:Y:S01]  /*1390*/  UIADD3 UR4, UR6, 0x7f, URZ ;  /* 0x0000007f06047890 */ /* 0x000fe2000fffe03f */
[----:B------:R-:W-:Y:S01]  /*13a0*/  R2UR UR10, R0 ;  /* 0x00000000000a72ca */ /* 0x000fe200000e0000 */
[----:B------:R-:W-:-:S02]  /*13b0*/  IMAD.U32 R23, RZ, RZ, UR6 ;  /* 0x00000006ff177e24 */ /* 0x000fc4000f8e00ff */
[----:B------:R-:W-:Y:S01]  /*13c0*/  @UP0 ULDC UR8, c[0x0][0x44c] ;  /* 0x0001130000080ab9 */ /* 0x000fe20000000800 */
[----:B------:R-:W-:Y:S01]  /*13d0*/  IMAD.U32 R22, RZ, RZ, UR7 ;  /* 0x00000007ff167e24 */ /* 0x000fe2000f8e00ff */
[----:B------:R-:W-:Y:S01]  /*13e0*/  UIMAD.WIDE.U32 UR8, UR4, UR8, URZ ;  /* 0x00000008040872a5 */ /* 0x000fe2000f8e003f */
[----:B------:R-:W-:Y:S01]  /*13f0*/  @UP0 ULDC UR11, c[0x0][0x450] ;  /* 0x00011400000b0ab9 */ /* 0x000fe20000000800 */
[----:B------:R-:W-:Y:S02]  /*1400*/  ULDC.64 UR6, c[0x0][0x9e0] ;  /* 0x0002780000067ab9 */ /* 0x000fe40000000a00 */
[----:B------:R-:W-:Y:S02]  /*1410*/  @UP0 USHF.R.U32.HI UR4, URZ, UR11, UR9 ;  /* 0x0000000b3f040299 */ /* 0x000fe40008011609 */
[----:B------:R-:W-:Y:S02]  /*1420*/  UISETP.GE.AND UP0, UPT, UR7, 0x1, UPT ;  /* 0x000000010700788c */ /* 0x000fe4000bf06270 */
[----:B------:R-:W-:-:S02]  /*1430*/  UIADD3 UR8, UR10, UR4, URZ ;  /* 0x000000040a087290 */ /* 0x000fc4000fffe03f */
[----:B------:R-:W-:Y:S02]  /*1440*/  UP2UR UR61, UPR, URZ, 0x1 ;  /* 0x000000013f3d7883 */ /* 0x000fe40008000000 */
[----:B------:R-:W-:Y:S01]  /*1450*/  PLOP3.LUT P0, PT, PT, PT, UP0, 0x40, 0x0 ;  /* 0x000000000000781c */ /* 0x000fe20003f0e808 */
[----:B------:R-:W-:-:S06]  /*1460*/  UIADD3 UR6, UR8, UR6, URZ ;  /* 0x0000000608067290 */ /* 0x000fcc000fffe03f */
[----:B------:R-:W-:-:S06]  /*1470*/  IMAD.U32 R0, RZ, RZ, UR6 ;  /* 0x00000006ff007e24 */ /* 0x000fcc000f8e00ff */
        /* <DEDUP_REMOVED lines=11> */
.L_x_4487:
[----:B------:R-:W-:-:S11]  /*1530*/  UISETP.NE.AND UP0, UPT, UR7, 0x1, UPT ;  /* 0x000000010700788c */ /* 0x000fd6000bf05270 */
[----:B------:R-:W-:Y:S02]  /*1540*/  @UP0 ULDC.64 UR10, c[0x0][0x9e8] ;  /* 0x00027a00000a0ab9 */ /* 0x000fe40000000a00 */
[----:B------:R-:W-:-:S04]  /*1550*/  UIMAD.WIDE.U32 UR8, UR4, UR10, URZ ;  /* 0x0000000a040872a5 */ /* 0x000fc8000f8e003f */
[----:B------:R-:W-:-:S12]  /*1560*/  @UP0 USHF.R.U32.HI UR4, URZ, UR11, UR9 ;  /* 0x0000000b3f040299 */ /* 0x000fd80008011609 */
.L_x_4488:
[----:B------:R-:W-:-:S06]  /*1570*/  UIMAD UR4, UR4, UR7, UR7 ;  /* 0x00000007040472a4 */ /* 0x000fcc000f8e0207 */
[----:B------:R-:W-:-:S07]  /*1580*/  VIMNMX R0, R0, UR4, PT ;  /* 0x0000000400007c48 */ /* 0x000fce000bfe0100 */
.L_x_4486:
[----:B------:R-:W-:Y:S01]  /*1590*/  R2UR UR6, R22 ;  /* 0x00000000160672ca */ /* 0x000fe200000e0000 */
[----:B------:R-:W-:Y:S01]  /*15a0*/  IMAD.IADD R73, R17, 0x1, -R18 ;  /* 0x0000000111497824 */ /* 0x000fe200078e0a12 */
[----:B------:R-:W-:Y:S01]  /*15b0*/  R2UR UR4, R23 ;  /* 0x00000000170472ca */ /* 0x000fe200000e0000 */
[----:B-1----:R-:W-:Y:S02]  /*15c0*/  VIADD R2, R0, 0x5f ;  /* 0x0000005f00027836 */ /* 0x002fe40000000000 */
[----:B------:R-:W-:Y:S02]  /*15d0*/  VIADD R0, R17, 0x5f ;  /* 0x0000005f11007836 */ /* 0x000fe40000000000 */
[----:B------:R-:W-:-:S04]  /*15e0*/  IMAD.HI R2, R2, 0x2aaaaaab, RZ ;  /* 0x2aaaaaab02027827 */ /* 0x000fc800078e02ff */
[----:B------:R-:W-:Y:S01]  /*15f0*/  IMAD.HI R0, R0, 0x2aaaaaab, RZ ;  /* 0x2aaaaaab00007827 */ /* 0x000fe200078e02ff */
[----:B------:R-:W-:Y:S01]  /*1600*/  SHF.R.U32.HI R5, RZ, 0x1f, R2 ;  /* 0x0000001fff057819 */ /* 0x000fe20000011602 */
[----:B------:R-:W-:Y:S01]  /*1610*/  UISETP.NE.AND UP0, UPT, UR6, URZ, UPT ;  /* 0x0000003f0600728c */ /* 0x000fe2000bf05270 */
[----:B------:R-:W-:Y:S02]  /*1620*/  R2UR UR6, R73 ;  /* 0x00000000490672ca */ /* 0x000fe400000e0000 */
[----:B------:R-:W-:Y:S02]  /*1630*/  SHF.R.U32.HI R3, RZ, 0x1f, R0 ;  /* 0x0000001fff037819 */ /* 0x000fe40000011600 */
[----:B------:R-:W-:Y:S02]  /*1640*/  LEA.HI.SX32 R2, R2, R5, 0x1c ;  /* 0x0000000502027211 */ /* 0x000fe400078fe2ff */
[----:B------:R-:W-:-:S04]  /*1650*/  LEA.HI.SX32 R3, R0, R3, 0x1c ;  /* 0x0000000300037211 */ /* 0x000fc800078fe2ff */
        /* <DEDUP_REMOVED lines=21> */
.L_x_4490:
[----:B------:R-:W-:-:S11]  /*17b0*/  UISETP.NE.AND UP0, UPT, UR7, 0x1, UPT ;  /* 0x000000010700788c */ /* 0x000fd6000bf05270 */
[----:B------:R-:W-:Y:S02]  /*17c0*/  @UP0 ULDC.64 UR10, c[0x0][0x9e8] ;  /* 0x00027a00000a0ab9 */ /* 0x000fe40000000a00 */
[----:B------:R-:W-:-:S04]  /*17d0*/  UIMAD.WIDE.U32 UR8, UR4, UR10, URZ ;  /* 0x0000000a040872a5 */ /* 0x000fc8000f8e003f */
[----:B------:R-:W-:-:S12]  /*17e0*/  @UP0 USHF.R.U32.HI UR4, URZ, UR11, UR9 ;  /* 0x0000000b3f040299 */ /* 0x000fd80008011609 */
.L_x_4491:
[----:B------:R-:W-:-:S04]  /*17f0*/  UIMAD UR4, UR4, UR7, URZ ;  /* 0x00000007040472a4 */ /* 0x000fc8000f8e023f */
[----:B------:R-:W-:-:S04]  /*1800*/  UISETP.LT.AND UP0, UPT, UR6, UR4, UPT ;  /* 0x000000040600728c */ /* 0x000fc8000bf01270 */
[----:B------:R-:W-:-:S12]  /*1810*/  USEL UR6, UR6, UR4, !UP0 ;  /* 0x0000000406067287 */ /* 0x000fd8000c000000 */
.L_x_4489:
[----:B------:R-:W-:-:S04]  /*1820*/  UIMAD.WIDE UR6, UR6, 0x2aaaaaab, URZ ;  /* 0x2aaaaaab060678a5 */ /* 0x000fc8000f8e023f */
[----:B------:R-:W-:-:S04]  /*1830*/  USHF.R.U32.HI UR4, URZ, 0x1f, UR7 ;  /* 0x0000001f3f047899 */ /* 0x000fc80008011607 */
[----:B------:R-:W-:Y:S02]  /*1840*/  ULEA.HI.SX32 UR7, UR7, UR4, 0x1c ;  /* 0x0000000407077291 */ /* 0x000fe4000f8fe23f */
[----:B------:R-:W-:Y:S02]  /*1850*/  ULOP3.LUT UR4, UR5, 0xff000000, URZ, 0xc0, !UPT ;  /* 0xff00000005047892 */ /* 0x000fe4000f8ec03f */
[----:B------:R-:W-:Y:S02]  /*1860*/  UISETP.LT.AND UP0, UPT, URZ, UR7, UPT ;  /* 0x000000073f00728c */ /* 0x000fe4000bf01270 */
[----:B------:R-:W-:Y:S02]  /*1870*/  ULOP3.LUT UR5, UR5, 0xff0000, URZ, 0xc0, !UPT ;  /* 0x00ff000005057892 */ /* 0x000fe4000f8ec03f */
[----:B------:R-:W-:Y:S02]  /*1880*/  USEL UR9, URZ, UR7, !UP0 ;  /* 0x000000073f097287 */ /* 0x000fe4000c000000 */
[----:B------:R-:W-:-:S04]  /*1890*/  USHF.R.U32.HI UR4, URZ, 0x8, UR4 ;  /* 0x000000083f047899 */ /* 0x000fc80008011604 */
[----:B------:R-:W-:Y:S01]  /*18a0*/  ISETP.GT.AND P0, PT, R72, UR9, PT ;  /* 0x0000000948007c0c */ /* 0x000fe2000bf04270 */
[----:B------:R-:W-:-:S03]  /*18b0*/  ULEA.HI UR5, UR5, UR4, URZ, 0x10 ;  /* 0x0000000405057291 */ /* 0x000fc6000f8f803f */
[----:B------:R-:W-:Y:S01]  /*18c0*/  UMOV UR4, URZ ;  /* 0x0000003f00047c82 */ /* 0x000fe20008000000 */
[----:B------:R-:W-:Y:S02]  /*18d0*/  ULOP3.LUT UR6, UR5, 0xff, URZ, 0xc0, !UPT ;  /* 0x000000ff05067892 */ /* 0x000fe4000f8ec03f */
[----:B------:R-:W-:-:S04]  /*18e0*/  USHF.R.U32.HI UR5, URZ, 0x10, UR5 ;  /* 0x000000103f057899 */ /* 0x000fc80008011605 */
[----:B------:R-:W-:Y:S02]  /*18f0*/  IMAD.U32 R208, RZ, RZ, UR6 ;  /* 0x00000006ffd07e24 */ /* 0x000fe4000f8e00ff */
[----:B------:R-:W-:Y:S01]  /*1900*/  IMAD.U32 R195, RZ, RZ, UR5 ;  /* 0x00000005ffc37e24 */ /* 0x000fe2000f8e00ff */
[----:B------:R-:W-:Y:S06]  /*1910*/  @!P0 BRA `(.L_x_4492) ;  /* 0x00000000009c8947 */ /* 0x000fec0003800000 */
[----:B------:R-:W-:Y:S01]  /*1920*/  R2UR UR5, R195 ;  /* 0x00000000c30572ca */ /* 0x000fe200000e0000 */
[----:B------:R-:W-:-:S12]  /*1930*/  ULDC UR4, c[0x0][0x9f0] ;  /* 0x00027c0000047ab9 */ /* 0x000fd80000000800 */
[----:B------:R-:W-:-:S04]  /*1940*/  UISETP.NE.AND UP0, UPT, UR5, URZ, UPT ;  /* 0x0000003f0500728c */ /* 0x000fc8000bf05270 */
[----:B------:R-:W-:-:S03]  /*1950*/  USEL UR10, UR5, UR4, UP0 ;  /* 0x00000004050a7287 */ /* 0x000fc60008000000 */
[----:B------:R-:W-:-:S03]  /*1960*/  UMOV UR4, URZ ;  /* 0x0000003f00047c82 */ /* 0x000fc60008000000 */
[----:B------:R-:W-:-:S05]  /*1970*/  IMAD.U32 R5, RZ, RZ, UR10 ;  /* 0x0000000aff057e24 */ /* 0x000fca000f8e00ff */
[----:B------:R-:W-:-:S04]  /*1980*/  IABS R0, R5 ;  /* 0x0000000500007213 */ /* 0x000fc80000000000 */
[----:B------:R-:W-:Y:S02]  /*1990*/  R2UR UR11, R0 ;  /* 0x00000000000b72ca */ /* 0x000fe400000e0000 */
[----:B------:R-:W-:Y:S02]  /*19a0*/  IADD3 R0, R5, -0x1, R72 ;  /* 0xffffffff05007810 */ /* 0x000fe40007ffe048 */
[----:B------:R-:W-:Y:S02]  /*19b0*/  IABS R5, R5 ;  /* 0x0000000500057213 */ /* 0x000fe40000000000 */
[----:B------:R-:W-:-:S03]  /*19c0*/  R2UR UR6, R0 ;  /* 0x00000000000672ca */ /* 0x000fc600000e0000 */
[----:B------:R-:W-:-:S04]  /*19d0*/  IMAD.MOV R5, RZ, RZ, -R5 ;  /* 0x000000ffff057224 */ /* 0x000fc800078e0a05 */
        /* <DEDUP_REMOVED lines=27> */
.L_x_4492:
[----:B------:R-:W-:Y:S01]  /*1b90*/  R2UR UR5, R208 ;  /* 0x00000000d00572ca */ /* 0x000fe200000e0000 */
[----:B------:R-:W-:Y:S01]  /*1ba0*/  IMAD.U32 R3, RZ, RZ, UR4 ;  /* 0x00000004ff037e24 */ /* 0x000fe2000f8e00ff */
[----:B------:R-:W-:Y:S01]  /*1bb0*/  PLOP3.LUT P0, PT, PT, PT, PT, 0x80, 0x0 ;  /* 0x000000000000781c */ /* 0x000fe20003f0f070 */
[----:B------:R-:W-:Y:S01]  /*1bc0*/  IMAD.MOV.U32 R2, RZ, RZ, RZ ;  /* 0x000000ffff027224 */ /* 0x000fe200078e00ff */
        /* <DEDUP_REMOVED lines=9> */
[----:B------:R-:W-:Y:S01]  /*1c60*/  UIMAD UR5, UR5, UR4, UR9 ;  /* 0x00000004050572a4 */ /* 0x000fe2000f8e0209 */
        /* <DEDUP_REMOVED lines=80> */
.L_x_4494:
[----:B------:R-:W2:Y:S01]  /*2170*/  LDL R2, [R1+0x14] ;  /* 0x0000140001027983 */ /* 0x000ea20000100800 */
[----:B------:R-:W-:-:S13]  /*2180*/  R2UR UR6, R221 ;  /* 0x00000000dd0672ca */ /* 0x000fda00000e0000 */
[----:B------:R-:W-:-:S04]  /*2190*/  ULEA.HI UR4, UR6, UR6, URZ, 0x1 ;  /* 0x0000000606047291 */ /* 0x000fc8000f8f083f */
[----:B------:R-:W-:-:S04]  /*21a0*/  ULOP3.LUT UR4, UR4, 0xfffffffe, URZ, 0xc0, !UPT ;  /* 0xfffffffe04047892 */ /* 0x000fc8000f8ec03f */
[----:B------:R-:W-:-:S06]  /*21b0*/  UIADD3 UR4, UR6, -UR4, URZ ;  /* 0x8000000406047290 */ /* 0x000fcc000fffe03f */
[----:B------:R-:W-:-:S05]  /*21c0*/  IMAD.U32 R0, RZ, RZ, UR4 ;  /* 0x00000004ff007e24 */ /* 0x000fca000f8e00ff */
[----:B------:R-:W-:-:S04]  /*21d0*/  SHF.L.U32 R0, R0, 0x1f, RZ ;  /* 0x0000001f00007819 */ /* 0x000fc800000006ff */
[----:B------:R-:W0:Y:S01]  /*21e0*/  SYNCS.PHASECHK.TRANS64.TRYWAIT P1, [UR60+0x30800], R0 ;  /* 0x03080000ff0075a7 */ /* 0x000e22000802017c */
[----:B--2---:R-:W-:-:S13]  /*21f0*/  R2UR UR5, R2 ;  /* 0x00000000020572ca */ /* 0x004fda00000e0000 */
[----:B------:R-:W-:-:S05]  /*2200*/  IMAD.U32 R2, RZ, RZ, UR5 ;  /* 0x00000005ff027e24 */ /* 0x000fca000f8e00ff */
[----:B------:R-:W-:Y:S01]  /*2210*/  ISETP.NE.AND P0, PT, R2, 0x3, PT ;  /* 0x000000030200780c */ /* 0x000fe20003f05270 */
[----:B0-----:R-:W-:-:S12]  /*2220*/  @!P1 BRA `(.L_x_4495) ;  /* 0x0000017c00f49947 */ /* 0x001fd80003800000 */
.L_x_4691:
[----:B------:R-:W-:Y:S05]  /*2230*/  @!P0 BRA `(.L_x_4496) ;  /* 0x0000000000048947 */ /* 0x000fea0003800000 */
[----:B------:R-:W-:Y:S01]  /*2240*/  BPT.TRAP 0x1 ;  /* 0x000000040000795c */ /* 0x000fe20000300000 */
.L_x_4496:
[----:B0-----:R-:W-:Y:S02]  /*2250*/  IMAD.U32 R3, RZ, RZ, UR38 ;  /* 0x00000026ff037e24 */ /* 0x001fe4000f8e00ff */
[----:B------:R-:W-:-:S03]  /*2260*/  IMAD.U32 R0, RZ, RZ, UR39 ;  /* 0x00000027ff007e24 */ /* 0x000fc6000f8e00ff */
[----:B------:R-:W-:Y:S02]  /*2270*/  LEA R3, R3, UR60, 0x3 ;  /* 0x0000003c03037c11 */ /* 0x000fe4000f8e18ff */
[----:B------:R-:W-:-:S04]  /*2280*/  SHF.L.U32 R0, R0, 0x1f, RZ ;  /* 0x0000001f00007819 */ /* 0x000fc800000006ff */
[----:B------:R0:W1:Y:S01]  /*2290*/  SYNCS.PHASECHK.TRANS64.TRYWAIT P1, [R3+URZ+0x30830], R0 ;  /* 0x03083000030075a7 */ /* 0x000062000802017f */
[----:B------:R-:W-:Y:S05]  /*22a0*/  @!P0 BRA `(.L_x_4497) ;  /* 0x0000000000048947 */ /* 0x000fea0003800000 */
[----:B------:R-:W-:Y:S01]  /*22b0*/  BPT.TRAP 0x1 ;  /* 0x000000040000795c */ /* 0x000fe20000300000 */
.L_x_4497:
[----:B-1----:R-:W-:Y:S05]  /*22c0*/  @P1 BRA `(.L_x_4498) ;  /* 0x0000000000081947 */ /* 0x002fea0003800000 */
[----:B------:R-:W1:Y:S02]  /*22d0*/  SYNCS.PHASECHK.TRANS64.TRYWAIT P1, [R3+URZ+0x30830], R0 ;  /* 0x03083000030075a7 */ /* 0x000e64000802017f */
[----:B-1----:R-:W-:Y:S05]  /*22e0*/  @!P1 BRA `(.L_x_4499) ;  /* 0x0000017c00dc9947 */ /* 0x002fea0003800000 */
.L_x_4498:
        /* <DEDUP_REMOVED lines=17> */
[----:B------:R-:W-:Y:S02]  /*2400*/  UIMAD UR5, UR38, 0x900, UR5 ;  /* 0x00000900260578a4 */ /* 0x000fe4000f8e0205 */
[----:B------:R-:W-:Y:S01]  /*2410*/  UMOV UR8, UR4 ;  /* 0x0000000400087c82 */ /* 0x000fe20008000000 */
[----:B------:R-:W-:Y:S01]  /*2420*/  UIADD3 UR56, UR4, 0x2, URZ ;  /* 0x0000000204387890 */ /* 0x000fe2000fffe03f */
[----:B------:R-:W-:Y:S01]  /*2430*/  IMAD.U32 R4, RZ, RZ, UR8 ;  /* 0x00000008ff047e24 */ /* 0x000fe2000f8e00ff */
[----:B------:R-:W-:-:S02]  /*2440*/  UIADD3 UR58, UR5, 0x2, URZ ;  /* 0x00000002053a7890 */ /* 0x000fc4000fffe03f */
[----:B------:R-:W-:Y:S01]  /*2450*/  UMOV UR10, UR5 ;  /* 0x00000005000a7c82 */ /* 0x000fe20008000000 */
[----:B------:R-:W-:Y:S01]  /*2460*/  UIADD3 UR52, UR4, 0x4, URZ ;  /* 0x0000000404347890 */ /* 0x000fe2000fffe03f */
[----:B------:R-:W-:Y:S01]  /*2470*/  HGMMA.64x96x16.F32 R24, gdesc[UR8], RZ, !UPT, gsb0 ;  /* 0x01600000081879f0 */ /* 0x000fe2000c0008ff */
        /* <DEDUP_REMOVED lines=71> */
.L_x_4500:
[----:B------:R-:W-:Y:S01]  /*28f0*/  R2UR UR4, R22 ;  /* 0x00000000160472ca */ /* 0x000fe200000e0000 */
[----:B------:R-:W2:Y:S01]  /*2900*/  S2UR UR7, SR_CgaCtaId ;  /* 0x00000000000779c3 */ /* 0x000ea20000008800 */
[----:B------:R-:W-:Y:S01]  /*2910*/  R2UR UR6, R23 ;  /* 0x00000000170672ca */ /* 0x000fe200000e0000 */
[----:B------:R-:W-:Y:S01]  /*2920*/  ULDC UR5, c[0x0][0x9d8] ;  /* 0x0002760000057ab9 */ /* 0x000fe20000000800 */
[----:B------:R-:W-:Y:S01]  /*2930*/  UISETP.NE.AND UP0, UPT, UR61, URZ, UPT ;  /* 0x0000003f3d00728c */ /* 0x000fe2000bf05270 */
        /* <DEDUP_REMOVED lines=8> */
[----:B------:R-:W-:Y:S01]  /*29c0*/  UISETP.NE.AND UP1, UPT, UR4, URZ, UPT ;  /* 0x0000003f0400728c */ /* 0x000fe2000bf25270 */
[----:B------:R-:W-:Y:S01]  /*29d0*/  R2UR UR4, R3 ;  /* 0x00000000030472ca */ /* 0x000fe200000e0000 */
[----:B------:R-:W-:-:S02]  /*29e0*/  VIADD R2, R192, UR6 ;  /* 0x00000006c0027c36 */ /* 0x000fc40008000000 */
[----:B------:R-:W-:Y:S01]  /*29f0*/  FMUL.FTZ R40, R40, UR5 ;  /* 0x0000000528287c20 */ /* 0x000fe20008410000 */
[----:B------:R-:W-:Y:S01]  /*2a00*/  FMUL.FTZ R41, R41, UR5 ;  /* 0x0000000529297c20 */ /* 0x000fe20008410000 */
[----:B------:R-:W-:Y:S01]  /*2a10*/  FMUL.FTZ R8, R24, UR5 ;  /* 0x0000000518087c20 */ /* 0x000fe20008410000 */
[----:B------:R-:W-:Y:S01]  /*2a20*/  PLOP3.LUT P1, PT, PT, PT, UP1, 0x80, 0x0 ;  /* 0x000000000000781c */ /* 0x000fe20003f2f018 */
[----:B---3--:R-:W-:Y:S01]  /*2a30*/  IMAD.MOV.U32 R28, RZ, RZ, R2 ;  /* 0x000000ffff1c7224 */ /* 0x008fe200078e0002 */
[----:B------:R-:W-:Y:S01]  /*2a40*/  PLOP3.LUT P2, PT, PT, PT, UP1, 0x80, 0x0 ;  /* 0x000000000000781c */ /* 0x000fe20003f4f018 */
[----:B------:R3:W3:Y:S01]  /*2a50*/  MUFU.TANH R74, R25 ;  /* 0x00000019004a7308 */ /* 0x0006e20000002400 */
[----:B01----:R-:W-:Y:S01]  /*2a60*/  FMUL.FTZ R0, R26, UR5 ;  /* 0x000000051a007c20 */ /* 0x003fe20008410000 */
[----:B------:R-:W-:Y:S01]  /*2a70*/  @UP1 ULDC UR6, c[0x0][0x44c] ;  /* 0x0001130000061ab9 */ /* 0x000fe20000000800 */
[----:B------:R-:W-:Y:S01]  /*2a80*/  FMUL.FTZ R11, R27, UR5 ;  /* 0x000000051b0b7c20 */ /* 0x000fe20008410000 */
[----:B------:R-:W-:Y:S01]  /*2a90*/  FMUL.FTZ R13, R31, UR5 ;  /* 0x000000051f0d7c20 */ /* 0x000fe20008410000 */
[----:B------:R-:W-:Y:S01]  /*2aa0*/  UIADD3 UR4, UR4, 0x30840, URZ ;  /* 0x0003084004047890 */ /* 0x000fe2000fffe03f */
[----:B------:R-:W-:Y:S01]  /*2ab0*/  FMUL.FTZ R14, R34, UR5 ;  /* 0x00000005220e7c20 */ /* 0x000fe20008410000 */
[----:B------:R-:W-:Y:S01]  /*2ac0*/  FMUL.FTZ R15, R35, UR5 ;  /* 0x00000005230f7c20 */ /* 0x000fe20008410000 */
[----:B------:R0:W1:Y:S01]  /*2ad0*/  MUFU.TANH R77, R32 ;  /* 0x00000020004d7308 */ /* 0x0000620000002400 */
[----:B--2---:R-:W-:Y:S01]  /*2ae0*/  UPRMT UR4, UR7, 0x654, UR4 ;  /* 0x0000065407047896 */ /* 0x004fe20008000004 */
[----:B------:R-:W-:Y:S01]  /*2af0*/  @P1 IMAD.HI.U32 R3, R2, UR6, RZ ;  /* 0x0000000602031c27 */ /* 0x000fe2000f8e00ff */
[----:B------:R-:W-:-:S03]  /*2b00*/  @UP1 ULDC UR6, c[0x0][0x450] ;  /* 0x0001140000061ab9 */ /* 0x000fc60000000800 */
[----:B------:R-:W-:Y:S01]  /*2b10*/  FMUL.FTZ R20, R38, UR5 ;  /* 0x0000000526147c20 */ /* 0x000fe20008410000 */
[----:B------:R-:W-:Y:S01]  /*2b20*/  FMUL.FTZ R24, R42, UR5 ;  /* 0x000000052a187c20 */ /* 0x000fe20008410000 */
[----:B------:R-:W-:Y:S01]  /*2b30*/  FMUL.FTZ R21, R39, UR5 ;  /* 0x0000000527157c20 */ /* 0x000fe20008410000 */
[----:B------:R-:W-:Y:S01]  /*2b40*/  @P2 SHF.R.U32.HI R28, RZ, UR6, R3 ;  /* 0x00000006ff1c2c19 */ /* 0x000fe20008011603 */
[----:B------:R-:W-:Y:S01]  /*2b50*/  IMAD.MOV.U32 R3, RZ, RZ, -0x60 ;  /* 0xffffffa0ff037424 */ /* 0x000fe200078e00ff */
[----:B------:R2:W1:Y:S01]  /*2b60*/  MUFU.TANH R78, R33 ;  /* 0x00000021004e7308 */ /* 0x0004620000002400 */
[----:B---3--:R-:W-:Y:S01]  /*2b70*/  FMUL.FTZ R25, R43, UR5 ;  /* 0x000000052b197c20 */ /* 0x008fe20008410000 */
[----:B------:R-:W-:Y:S01]  /*2b80*/  FMUL.FTZ R44, R44, UR5 ;  /* 0x000000052c2c7c20 */ /* 0x000fe20008410000 */
[----:B------:R-:W3:Y:S01]  /*2b90*/  SHFL.IDX PT, R50, R28, RZ, 0x1c1f ;  /* 0x001c1fff1c327589 */ /* 0x000ee200000e0000 */
[----:B------:R-:W-:Y:S02]  /*2ba0*/  IMAD R6, R72, R3, 0x61 ;  /* 0x0000006148067424 */ /* 0x000fe400078e0203 */
[----:B------:R-:W-:Y:S01]  /*2bb0*/  FMUL.FTZ R45, R45, UR5 ;  /* 0x000000052d2d7c20 */ /* 0x000fe20008410000 */
[----:B------:R-:W-:Y:S01]  /*2bc0*/  FMUL.FTZ R26, R46, UR5 ;  /* 0x000000052e1a7c20 */ /* 0x000fe20008410000 */
[----:B------:R-:W-:Y:S01]  /*2bd0*/  FMUL.FTZ R27, R47, UR5 ;  /* 0x000000052f1b7c20 */ /* 0x000fe20008410000 */
[----:B------:R5:W1:Y:S01]  /*2be0*/  MUFU.TANH R79, R36 ;  /* 0x00000024004f7308 */ /* 0x000a620000002400 */
[----:B------:R-:W-:Y:S01]  /*2bf0*/  FMUL.FTZ R48, R48, UR5 ;  /* 0x0000000530307c20 */ /* 0x000fe20008410000 */
[----:B------:R-:W-:Y:S01]  /*2c00*/  FMUL.FTZ R31, R51, UR5 ;  /* 0x00000005331f7c20 */ /* 0x000fe20008410000 */
[----:B0-----:R-:W-:Y:S01]  /*2c10*/  FMUL.FTZ R32, R54, UR5 ;  /* 0x0000000536207c20 */ /* 0x001fe20008410000 */
[----:B------:R-:W-:Y:S01]  /*2c20*/  FMUL.FTZ R35, R55, UR5 ;  /* 0x0000000537237c20 */ /* 0x000fe20008410000 */
[----:B------:R-:W-:Y:S01]  /*2c30*/  FMUL.FTZ R56, R56, UR5 ;  /* 0x0000000538387c20 */ /* 0x000fe20008410000 */
[----:B------:R-:W-:Y:S01]  /*2c40*/  FMUL.FTZ R57, R57, UR5 ;  /* 0x0000000539397c20 */ /* 0x000fe20008410000 */
[----:B------:R-:W-:Y:S01]  /*2c50*/  FMUL.FTZ R58, R58, UR5 ;  /* 0x000000053a3a7c20 */ /* 0x000fe20008410000 */
[----:B------:R0:W1:Y:S01]  /*2c60*/  MUFU.TANH R81, R40 ;  /* 0x0000002800517308 */ /* 0x0000620000002400 */
[----:B--2---:R-:W-:Y:S01]  /*2c70*/  FMUL.FTZ R33, R59, UR5 ;  /* 0x000000053b217c20 */ /* 0x004fe20008410000 */
[----:B------:R-:W-:Y:S01]  /*2c80*/  FMUL.FTZ R60, R60, UR5 ;  /* 0x000000053c3c7c20 */ /* 0x000fe20008410000 */
[----:B------:R-:W-:Y:S01]  /*2c90*/  FMUL.FTZ R61, R61, UR5 ;  /* 0x000000053d3d7c20 */ /* 0x000fe20008410000 */
[----:B-----5:R-:W-:Y:S01]  /*2ca0*/  FMUL.FTZ R36, R62, UR5 ;  /* 0x000000053e247c20 */ /* 0x020fe20008410000 */
[----:B------:R-:W-:Y:S01]  /*2cb0*/  FMUL.FTZ R34, R63, UR5 ;  /* 0x000000053f227c20 */ /* 0x000fe20008410000 */
[----:B------:R-:W-:Y:S01]  /*2cc0*/  FMUL.FTZ R64, R64, UR5 ;  /* 0x0000000540407c20 */ /* 0x000fe20008410000 */
[----:B------:R-:W-:Y:S01]  /*2cd0*/  FMUL.FTZ R65, R65, UR5 ;  /* 0x0000000541417c20 */ /* 0x000fe20008410000 */
[----:B------:R2:W1:Y:S01]  /*2ce0*/  MUFU.TANH R82, R41 ;  /* 0x0000002900527308 */ /* 0x0004620000002400 */
[----:B------:R-:W-:Y:S01]  /*2cf0*/  FMUL.FTZ R38, R66, UR5 ;  /* 0x0000000542267c20 */ /* 0x000fe20008410000 */
[----:B0-----:R-:W-:Y:S01]  /*2d00*/  FMUL.FTZ R40, R67, UR5 ;  /* 0x0000000543287c20 */ /* 0x001fe20008410000 */
[----:B------:R-:W-:Y:S01]  /*2d10*/  FMUL.FTZ R68, R68, UR5 ;  /* 0x0000000544447c20 */ /* 0x000fe20008410000 */
[----:B------:R-:W-:Y:S01]  /*2d20*/  FMUL.FTZ R69, R69, UR5 ;  /* 0x0000000545457c20 */ /* 0x000fe20008410000 */
[----:B------:R-:W-:Y:S01]  /*2d30*/  FMUL.FTZ R42, R70, UR5 ;  /* 0x00000005462a7c20 */ /* 0x000fe20008410000 */
[----:B------:R-:W-:Y:S01]  /*2d40*/  FMUL.FTZ R37, R37, UR5 ;  /* 0x0000000525257c20 */ /* 0x000fe20008410000 */
[----:B------:R-:W-:Y:S01]  /*2d50*/  FMUL.FTZ R49, R49, UR5 ;  /* 0x0000000531317c20 */ /* 0x000fe20008410000 */
[----:B------:R-:W-:Y:S01]  /*2d60*/  FMUL.FTZ R52, R52, UR5 ;  /* 0x0000000534347c20 */ /* 0x000fe20008410000 */
[----:B--2---:R-:W-:Y:S01]  /*2d70*/  FMUL.FTZ R41, R71, UR5 ;  /* 0x0000000547297c20 */ /* 0x004fe20008410000 */
[----:B------:R-:W-:Y:S01]  /*2d80*/  FMUL.FTZ R53, R53, UR5 ;  /* 0x0000000535357c20 */ /* 0x000fe20008410000 */
[----:B------:R-:W-:Y:S01]  /*2d90*/  PLOP3.LUT P1, PT, PT, PT, UP0, 0x40, 0x0 ;  /* 0x000000000000781c */ /* 0x000fe20003f2e808 */
[----:B------:R-:W0:Y:S01]  /*2da0*/  MUFU.TANH R8, R8 ;  /* 0x0000000800087308 */ /* 0x000e220000002400 */
[----:B------:R-:W-:Y:S01]  /*2db0*/  IADD3 R3, R17, R6, -R19 ;  /* 0x0000000611037210 */ /* 0x000fe20007ffe813 */
[----:B------:R-:W-:Y:S01]  /*2dc0*/  ULDC UR11, c[0x0][0x9dc] ;  /* 0x00027700000b7ab9 */ /* 0x000fe20000000800 */
[----:B------:R-:W-:Y:S01]  /*2dd0*/  SYNCS.ARRIVE.TRANS64.RED.A1T0 RZ, [UR4], RZ ;  /* 0x000000ffffff79a7 */ /* 0x000fe20008100404 */
[----:B------:R-:W-:Y:S01]  /*2de0*/  ULOP3.LUT UR4, URZ, UR11, URZ, 0x33, !UPT ;  /* 0x0000000b3f047292 */ /* 0x000fe2000f8e333f */
[----:B------:R-:W-:Y:S01]  /*2df0*/  IMAD R2, R72, -0x60, R17 ;  /* 0xffffffa048027824 */ /* 0x000fe200078e0211 */
[----:B------:R-:W-:Y:S01]  /*2e00*/  ULDC UR14, c[0x0][0x9e0] ;  /* 0x00027800000e7ab9 */ /* 0x000fe20000000800 */
[----:B------:R-:W-:Y:S01]  /*2e10*/  IMAD.IADD R3, R3, 0x1, -R18 ;  /* 0x0000000103037824 */ /* 0x000fe200078e0a12 */
[----:B------:R-:W2:Y:S01]  /*2e20*/  MUFU.TANH R0, R0 ;  /* 0x0000000000007308 */ /* 0x000ea20000002400 */
[----:B------:R-:W-:Y:S01]  /*2e30*/  FMUL.FTZ R29, R29, UR5 ;  /* 0x000000051d1d7c20 */ /* 0x000fe20008410000 */
[----:B------:R-:W-:Y:S01]  /*2e40*/  IADD3 R55, -R19, 0x60, R2 ;  /* 0x0000006013377810 */ /* 0x000fe20007ffe102 */
[----:B------:R-:W-:-:S02]  /*2e50*/  VIADD R62, R3, UR14 ;  /* 0x0000000e033e7c36 */ /* 0x000fc40008000000 */
[----:B------:R-:W-:Y:S02]  /*2e60*/  VIADD R66, R6, 0xffffffff ;  /* 0xffffffff06427836 */ /* 0x000fe40000000000 */
[----:B------:R-:W-:Y:S01]  /*2e70*/  VIADD R59, R3, UR4 ;  /* 0x00000004033b7c36 */ /* 0x000fe20008000000 */
[----:B------:R-:W0:Y:S01]  /*2e80*/  MUFU.TANH R11, R11 ;  /* 0x0000000b000b7308 */ /* 0x000e220000002400 */
[----:B------:R-:W-:Y:S01]  /*2e90*/  IMAD.IADD R70, R66, 0x1, -R19 ;  /* 0x0000000142467824 */ /* 0x000fe200078e0a13 */
[----:B---3--:R-:W-:-:S06]  /*2ea0*/  VIADDMNMX R10, R50, R62, R55, PT ;  /* 0x0000003e320a7246 */ /* 0x008fcc0003800137 */
        /* <DEDUP_REMOVED lines=37> */
[----:B------:R5:W0:Y:S02]  /*3100*/  MUFU.TANH R76, R29 ;  /* 0x0000001d004c7308 */ /* 0x000a240000002400 */
[----:B-----5:R-:W-:Y:S01]  /*3110*/  IMAD.IADD R29, R59, 0x1, R50 ;  /* 0x000000013b1d7824 */ /* 0x020fe200078e0232 */
[----:B-1234-:R-:W-:Y:S06]  /*3120*/  @P1 BRA `(.L_x_4501) ;  /* 0x00000000005c1947 */ /* 0x01efec0003800000 */
        /* <DEDUP_REMOVED lines=13> */
.L_x_4503:
[----:B------:R-:W-:Y:S02]  /*3200*/  ULDC UR4, c[0x0][0x9e4] ;  /* 0x0002790000047ab9 */ /* 0x000fe40000000800 */
[----:B------:R-:W-:-:S05]  /*3210*/  IMAD.U32 R6, RZ, RZ, UR4 ;  /* 0x00000004ff067e24 */ /* 0x000fca000f8e00ff */
[----:B------:R-:W-:-:S13]  /*3220*/  ISETP.NE.AND P1, PT, R6, 0x1, PT ;  /* 0x000000010600780c */ /* 0x000fda0003f25270 */
[----:B------:R-:W1:Y:S02]  /*3230*/  @P1 LDC.64 R2, c[0x0][0x9e8] ;  /* 0x00027a00ff021b82 */ /* 0x000e640000000a00 */
[----:B-1----:R-:W-:-:S05]  /*3240*/  @P1 IMAD.HI.U32 R2, R9, R2, RZ ;  /* 0x0000000209021227 */ /* 0x002fca00078e00ff */
[----:B------:R-:W-:-:S07]  /*3250*/  @P1 SHF.R.U32.HI R9, RZ, R3, R2 ;  /* 0x00000003ff091219 */ /* 0x000fce0000011602 */
.L_x_4504:
[----:B------:R-:W-:Y:S05]  /*3260*/  BSYNC B0 ;  /* 0x0000000000007941 */ /* 0x000fea0003800000 */
.L_x_4502:
[----:B------:R-:W-:-:S05]  /*3270*/  IMAD R9, R9, R6, R70 ;  /* 0x0000000609097224 */ /* 0x000fca00078e0246 */
[----:B------:R-:W-:Y:S02]  /*3280*/  VIADDMNMX R10, R9, R6, R10, PT ;  /* 0x00000006090a7246 */ /* 0x000fe4000380010a */
[----:B------:R-:W-:-:S07]  /*3290*/  VIMNMX R29, R29, R9, !PT ;  /* 0x000000091d1d7248 */ /* 0x000fce0007fe0100 */
.L_x_4501:
[C---:B------:R-:W-:Y:S01]  /*32a0*/  ISETP.GE.AND P2, PT, R66.reuse, 0x9, PT ;  /* 0x000000094200780c */ /* 0x040fe20003f46270 */
[----:B------:R-:W1:Y:S01]  /*32b0*/  SHFL.IDX PT, R28, R28, 0x1, 0x1c1f ;  /* 0x003c1f001c1c7f89 */ /* 0x000e6200000e0000 */
[----:B------:R-:W-:Y:S01]  /*32c0*/  ISETP.GE.AND P1, PT, R66, 0x2, PT ;  /* 0x000000024200780c */ /* 0x000fe20003f26270 */
[----:B------:R-:W-:Y:S01]  /*32d0*/  UISETP.NE.AND UP0, UPT, UR61, URZ, UPT ;  /* 0x0000003f3d00728c */ /* 0x000fe2000bf05270 */
[C---:B------:R-:W-:Y:S02]  /*32e0*/  ISETP.GT.AND P3, PT, R29.reuse, 0x8, !P2 ;  /* 0x000000081d00780c */ /* 0x040fe40005764270 */
[----:B------:R-:W-:Y:S02]  /*32f0*/  ISETP.GT.AND P4, PT, R29, 0x1, !P1 ;  /* 0x000000011d00780c */ /* 0x000fe40004f84270 */
[----:B------:R-:W-:Y:S02]  /*3300*/  ISETP.LT.OR P3, PT, R10, 0x9, P3 ;  /* 0x000000090a00780c */ /* 0x000fe40001f61670 */
[----:B------:R-:W-:-:S02]  /*3310*/  ISETP.GE.AND P5, PT, R66, 0x11, PT ;  /* 0x000000114200780c */ /* 0x000fc40003fa6270 */
[----:B------:R-:W-:Y:S02]  /*3320*/  ISETP.LT.OR P4, PT, R10, 0x2, P4 ;  /* 0x000000020a00780c */ /* 0x000fe40002781670 */
[----:B------:R-:W-:Y:S02]  /*3330*/  FSEL R75, R75, -INF , !P3 ;  /* 0xff8000004b4b7808 */ /* 0x000fe40005800000 */
        /* <DEDUP_REMOVED lines=10> */
[----:B0-----:R-:W-:Y:S02]  /*33e0*/  FSEL R67, R76, -INF , !P4 ;  /* 0xff8000004c437808 */ /* 0x001fe40006000000 */
        /* <DEDUP_REMOVED lines=57> */
[----:B------:R-:W-:Y:S01]  /*3780*/  FSEL R45, R56, -INF , !P3 ;  /* 0xff800000382d7808 */ /* 0x000fe20005800000 */
[----:B-1----:R-:W-:Y:S01]  /*3790*/  IMAD.IADD R56, R59, 0x1, R28 ;  /* 0x000000013b387824 */ /* 0x002fe200078e021c */
        /* <DEDUP_REMOVED lines=18> */
[----:B------:R-:W-:-:S02]  /*38c0*/  VIADDMNMX R55, R28, R62, R55, PT ;  /* 0x0000003e1c377246 */ /* 0x000fc40003800137 */
        /* <DEDUP_REMOVED lines=17> */
[----:B------:R-:W-:-:S04]  /*39e0*/  ISETP.GT.AND P6, PT, R29, 0x59, !P6 ;  /* 0x000000591d00780c */ /* 0x000fc800077c4270 */
[----:B------:R-:W-:-:S04]  /*39f0*/  ISETP.LT.OR P6, PT, R10, 0x5a, P6 ;  /* 0x0000005a0a00780c */ /* 0x000fc800037c1670 */
[----:B------:R-:W-:Y:S02]  /*3a00*/  FSEL R10, R69, -INF , !P6 ;  /* 0xff800000450a7808 */ /* 0x000fe40007000000 */
[----:B------:R-:W-:-:S13]  /*3a10*/  PLOP3.LUT P6, PT, PT, PT, UP0, 0x40, 0x0 ;  /* 0x000000000000781c */ /* 0x000fda0003fce808 */
[----:B------:R-:W-:Y:S05]  /*3a20*/  @P6 BRA `(.L_x_4505) ;  /* 0x00000000005c6947 */ /* 0x000fea0003800000 */
        /* <DEDUP_REMOVED lines=13> */
.L_x_4507:
[----:B------:R-:W-:Y:S02]  /*3b00*/  ULDC UR4, c[0x0][0x9e4] ;  /* 0x0002790000047ab9 */ /* 0x000fe40000000800 */
[----:B------:R-:W-:-:S05]  /*3b10*/  IMAD.U32 R8, RZ, RZ, UR4 ;  /* 0x00000004ff087e24 */ /* 0x000fca000f8e00ff */
[----:B------:R-:W-:-:S13]  /*3b20*/  ISETP.NE.AND P6, PT, R8, 0x1, PT ;  /* 0x000000010800780c */ /* 0x000fda0003fc5270 */
[----:B------:R-:W0:Y:S02]  /*3b30*/  @P6 LDC.64 R28, c[0x0][0x9e8] ;  /* 0x00027a00ff1c6b82 */ /* 0x000e240000000a00 */
[----:B0-----:R-:W-:-:S05]  /*3b40*/  @P6 IMAD.HI.U32 R28, R57, R28, RZ ;  /* 0x0000001c391c6227 */ /* 0x001fca00078e00ff */
[----:B------:R-:W-:-:S07]  /*3b50*/  @P6 SHF.R.U32.HI R57, RZ, R29, R28 ;  /* 0x0000001dff396219 */ /* 0x000fce000001161c */
.L_x_4508:
[----:B------:R-:W-:Y:S05]  /*3b60*/  BSYNC B0 ;  /* 0x0000000000007941 */ /* 0x000fea0003800000 */
.L_x_4506:
[----:B------:R-:W-:-:S05]  /*3b70*/  IMAD R57, R57, R8, R70 ;  /* 0x0000000839397224 */ /* 0x000fca00078e0246 */
[----:B------:R-:W-:Y:S02]  /*3b80*/  VIADDMNMX R55, R57, R8, R55, PT ;  /* 0x0000000839377246 */ /* 0x000fe40003800137 */
[----:B------:R-:W-:-:S07]  /*3b90*/  VIMNMX R56, R56, R57, !PT ;  /* 0x0000003938387248 */ /* 0x000fce0007fe0100 */
.L_x_4505:
[C---:B------:R-:W-:Y:S01]  /*3ba0*/  ISETP.GT.AND P1, PT, R56.reuse, 0x1, !P1 ;  /* 0x000000013800780c */ /* 0x040fe20004f24270 */
[----:B------:R-:W-:Y:S01]  /*3bb0*/  ULDC UR10, c[0x0][0x988] ;  /* 0x00026200000a7ab9 */ /* 0x000fe20000000800 */
[----:B------:R-:W-:Y:S01]  /*3bc0*/  ISETP.GT.AND P2, PT, R56, 0x8, !P2 ;  /* 0x000000083800780c */ /* 0x000fe20005744270 */
[----:B------:R-:W-:Y:S01]  /*3bd0*/  UISETP.NE.AND UP0, UPT, UR61, URZ, UPT ;  /* 0x0000003f3d00728c */ /* 0x000fe2000bf05270 */
        /* <DEDUP_REMOVED lines=8> */
[----:B------:R-:W-:Y:S02]  /*3c60*/  ISETP.NE.AND P6, PT, R78, RZ, PT ;  /* 0x000000ff4e00720c */ /* 0x000fe40003fc5270 */
[----:B------:R-:W-:-:S02]  /*3c70*/  FSEL R13, R13, -INF , !P1 ;  /* 0xff8000000d0d7808 */ /* 0x000fc40004800000 */
[----:B------:R-:W-:Y:S02]  /*3c80*/  ISETP.NE.AND P1, PT, R74, RZ, PT ;  /* 0x000000ff4a00720c */ /* 0x000fe40003f25270 */
[C---:B------:R-:W-:Y:S02]  /*3c90*/  ISETP.GT.AND P3, PT, R56.reuse, 0x50, !P3 ;  /* 0x000000503800780c */ /* 0x040fe40005f64270 */
[C---:B------:R-:W-:Y:S02]  /*3ca0*/  ISETP.GT.AND P1, PT, R56.reuse, 0x10, !P1 ;  /* 0x000000103800780c */ /* 0x040fe40004f24270 */
[----:B------:R-:W-:Y:S02]  /*3cb0*/  ISETP.GT.AND P4, PT, R56, 0x51, !P4 ;  /* 0x000000513800780c */ /* 0x000fe40006784270 */
[C---:B------:R-:W-:Y:S02]  /*3cc0*/  ISETP.LT.OR P1, PT, R55.reuse, 0x11, P1 ;  /* 0x000000113700780c */ /* 0x040fe40000f21670 */
[----:B------:R-:W-:-:S02]  /*3cd0*/  ISETP.LT.OR P3, PT, R55, 0x51, P3 ;  /* 0x000000513700780c */ /* 0x000fc40001f61670 */
[----:B------:R-:W-:Y:S02]  /*3ce0*/  FSEL R14, R14, -INF , !P1 ;  /* 0xff8000000e0e7808 */ /* 0x000fe40004800000 */
[----:B------:R-:W-:Y:S02]  /*3cf0*/  ISETP.GT.AND P1, PT, R56, 0x11, !P2 ;  /* 0x000000113800780c */ /* 0x000fe40005724270 */
[----:B------:R-:W-:Y:S02]  /*3d00*/  ISETP.NE.AND P2, PT, R88, RZ, PT ;  /* 0x000000ff5800720c */ /* 0x000fe40003f45270 */
[----:B------:R-:W-:Y:S02]  /*3d10*/  ISETP.LT.OR P1, PT, R55, 0x12, P1 ;  /* 0x000000123700780c */ /* 0x000fe40000f21670 */
[----:B------:R-:W-:Y:S02]  /*3d20*/  ISETP.GT.AND P5, PT, R56, 0x58, !P5 ;  /* 0x000000583800780c */ /* 0x000fe40006fa4270 */
[----:B------:R-:W-:-:S02]  /*3d30*/  FSEL R15, R15, -INF , !P1 ;  /* 0xff8000000f0f7808 */ /* 0x000fc40004800000 */
[----:B------:R-:W-:Y:S02]  /*3d40*/  ISETP.GT.AND P1, PT, R56, 0x18, !P6 ;  /* 0x000000183800780c */ /* 0x000fe40007724270 */
[----:B------:R-:W-:Y:S02]  /*3d50*/  ISETP.NE.AND P6, PT, R60, RZ, PT ;  /* 0x000000ff3c00720c */ /* 0x000fe40003fc5270 */
[C---:B------:R-:W-:Y:S02]  /*3d60*/  ISETP.LT.OR P1, PT, R55.reuse, 0x19, P1 ;  /* 0x000000193700780c */ /* 0x040fe40000f21670 */
[----:B------:R-:W-:Y:S02]  /*3d70*/  ISETP.LT.OR P4, PT, R55, 0x52, P4 ;  /* 0x000000523700780c */ /* 0x000fe40002781670 */
[----:B------:R-:W-:Y:S02]  /*3d80*/  FSEL R20, R20, -INF , !P1 ;  /* 0xff80000014147808 */ /* 0x000fe40004800000 */
[----:B------:R-:W-:-:S02]  /*3d90*/  ISETP.NE.AND P1, PT, R79, RZ, PT ;  /* 0x000000ff4f00720c */ /* 0x000fc40003f25270 */
[----:B------:R-:W-:Y:S02]  /*3da0*/  FSEL R38, R38, -INF , !P3 ;  /* 0xff80000026267808 */ /* 0x000fe40005800000 */
[----:B------:R-:W-:Y:S02]  /*3db0*/  ISETP.GT.AND P1, PT, R56, 0x19, !P1 ;  /* 0x000000193800780c */ /* 0x000fe40004f24270 */
[C---:B------:R-:W-:Y:S02]  /*3dc0*/  ISETP.LT.OR P5, PT, R55.reuse, 0x59, P5 ;  /* 0x000000593700780c */ /* 0x040fe40002fa1670 */
[----:B------:R-:W-:Y:S02]  /*3dd0*/  ISETP.LT.OR P1, PT, R55, 0x1a, P1 ;  /* 0x0000001a3700780c */ /* 0x000fe40000f21670 */
[----:B------:R-:W-:Y:S02]  /*3de0*/  FSEL R40, R40, -INF , !P4 ;  /* 0xff80000028287808 */ /* 0x000fe40006000000 */
[----:B------:R-:W-:-:S02]  /*3df0*/  FSEL R21, R21, -INF , !P1 ;  /* 0xff80000015157808 */ /* 0x000fc40004800000 */
[----:B------:R-:W-:Y:S02]  /*3e00*/  ISETP.NE.AND P1, PT, R80, RZ, PT ;  /* 0x000000ff5000720c */ /* 0x000fe40003f25270 */
[----:B------:R-:W-:Y:S02]  /*3e10*/  FSEL R42, R42, -INF , !P5 ;  /* 0xff8000002a2a7808 */ /* 0x000fe40006800000 */
[----:B------:R-:W-:Y:S02]  /*3e20*/  ISETP.GT.AND P1, PT, R56, 0x20, !P1 ;  /* 0x000000203800780c */ /* 0x000fe40004f24270 */
[----:B------:R-:W-:Y:S02]  /*3e30*/  R2UR UR4, R22 ;  /* 0x00000000160472ca */ /* 0x000fe400000e0000 */
[----:B------:R-:W-:Y:S02]  /*3e40*/  ISETP.LT.OR P1, PT, R55, 0x21, P1 ;  /* 0x000000213700780c */ /* 0x000fe40000f21670 */
[----:B------:R-:W-:-:S02]  /*3e50*/  R2UR UR6, R23 ;  /* 0x00000000170672ca */ /* 0x000fc400000e0000 */
[----:B------:R-:W-:Y:S02]  /*3e60*/  FSEL R24, R24, -INF , !P1 ;  /* 0xff80000018187808 */ /* 0x000fe40004800000 */
[----:B------:R-:W-:Y:S02]  /*3e70*/  ISETP.NE.AND P1, PT, R81, RZ, PT ;  /* 0x000000ff5100720c */ /* 0x000fe40003f25270 */
[----:B------:R-:W-:Y:S02]  /*3e80*/  R2UR UR7, R73 ;  /* 0x00000000490772ca */ /* 0x000fe400000e0000 */
[----:B------:R-:W-:Y:S01]  /*3e90*/  ISETP.GT.AND P1, PT, R56, 0x21, !P1 ;  /* 0x000000213800780c */ /* 0x000fe20004f24270 */
[----:B------:R-:W-:-:S03]  /*3ea0*/  UISETP.NE.AND UP1, UPT, UR4, URZ, UPT ;  /* 0x0000003f0400728c */ /* 0x000fc6000bf25270 */
[----:B------:R-:W-:-:S04]  /*3eb0*/  ISETP.LT.OR P1, PT, R55, 0x22, P1 ;  /* 0x000000223700780c */ /* 0x000fc80000f21670 */
[----:B------:R-:W-:Y:S02]  /*3ec0*/  FSEL R25, R25, -INF , !P1 ;  /* 0xff80000019197808 */ /* 0x000fe40004800000 */
[----:B------:R-:W-:Y:S02]  /*3ed0*/  ISETP.NE.AND P1, PT, R82, RZ, PT ;  /* 0x000000ff5200720c */ /* 0x000fe40003f25270 */
[----:B------:R-:W-:Y:S01]  /*3ee0*/  @UP1 ULDC UR4, c[0x0][0x44c] ;  /* 0x0001130000041ab9 */ /* 0x000fe20000000800 */
[----:B------:R-:W-:Y:S01]  /*3ef0*/  @UP1 ULDC UR15, c[0x0][0x450] ;  /* 0x00011400000f1ab9 */ /* 0x000fe20000000800 */
[----:B------:R-:W-:Y:S01]  /*3f00*/  ISETP.GT.AND P1, PT, R56, 0x28, !P1 ;  /* 0x000000283800780c */ /* 0x000fe20004f24270 */
[----:B------:R-:W-:-:S03]  /*3f10*/  UIMAD.WIDE.U32 UR4, UR6, UR4, URZ ;  /* 0x00000004060472a5 */ /* 0x000fc6000f8e003f */
[----:B------:R-:W-:Y:S01]  /*3f20*/  ISETP.LT.OR P1, PT, R55, 0x29, P1 ;  /* 0x000000293700780c */ /* 0x000fe20000f21670 */
[----:B------:R-:W-:-:S03]  /*3f30*/  @UP1 USHF.R.U32.HI UR6, URZ, UR15, UR5 ;  /* 0x0000000f3f061299 */ /* 0x000fc60008011605 */
[----:B------:R-:W-:Y:S01]  /*3f40*/  FSEL R26, R26, -INF , !P1 ;  /* 0xff8000001a1a7808 */ /* 0x000fe20004800000 */
[----:B------:R-:W-:Y:S01]  /*3f50*/  UIADD3 UR4, UR7, UR6, URZ ;  /* 0x0000000607047290 */ /* 0x000fe2000fffe03f */
[----:B------:R-:W-:-:S03]  /*3f60*/  ISETP.NE.AND P1, PT, R83, RZ, PT ;  /* 0x000000ff5300720c */ /* 0x000fc60003f25270 */
[----:B------:R-:W-:Y:S01]  /*3f70*/  UIADD3 UR14, UR4, UR14, URZ ;  /* 0x0000000e040e7290 */ /* 0x000fe2000fffe03f */
[----:B------:R-:W-:-:S04]  /*3f80*/  ISETP.GT.AND P1, PT, R56, 0x29, !P1 ;  /* 0x000000293800780c */ /* 0x000fc80004f24270 */
[----:B------:R-:W-:-:S04]  /*3f90*/  ISETP.LT.OR P1, PT, R55, 0x2a, P1 ;  /* 0x0000002a3700780c */ /* 0x000fc80000f21670 */
[----:B------:R-:W-:Y:S02]  /*3fa0*/  FSEL R27, R27, -INF , !P1 ;  /* 0xff8000001b1b7808 */ /* 0x000fe40004800000 */
[----:B------:R-:W-:-:S04]  /*3fb0*/  ISETP.NE.AND P1, PT, R84, RZ, PT ;  /* 0x000000ff5400720c */ /* 0x000fc80003f25270 */
        /* <DEDUP_REMOVED lines=15> */
[C---:B------:R-:W-:Y:S02]  /*40b0*/  ISETP.GT.AND P1, PT, R56.reuse, 0x40, !P2 ;  /* 0x000000403800780c */ /* 0x040fe40005724270 */
[----:B------:R-:W-:Y:S02]  /*40c0*/  ISETP.NE.AND P2, PT, R91, RZ, PT ;  /* 0x000000ff5b00720c */ /* 0x000fe40003f45270 */
[----:B------:R-:W-:Y:S02]  /*40d0*/  ISETP.LT.OR P1, PT, R55, 0x41, P1 ;  /* 0x000000413700780c */ /* 0x000fe40000f21670 */
[----:B------:R-:W-:Y:S02]  /*40e0*/  ISETP.GT.AND P2, PT, R56, 0x49, !P2 ;  /* 0x000000493800780c */ /* 0x000fe40005744270 */
[----:B------:R-:W-:-:S02]  /*40f0*/  FSEL R31, R58, -INF , !P1 ;  /* 0xff8000003a1f7808 */ /* 0x000fc40004800000 */
[----:B------:R-:W-:Y:S02]  /*4100*/  ISETP.GT.AND P1, PT, R56, RZ, !P6 ;  /* 0x000000ff3800720c */ /* 0x000fe40007724270 */
[----:B------:R-:W-:Y:S02]  /*4110*/  ISETP.NE.AND P6, PT, R89, RZ, PT ;  /* 0x000000ff5900720c */ /* 0x000fe40003fc5270 */
[C---:B------:R-:W-:Y:S02]  /*4120*/  ISETP.LT.OR P1, PT, R55.reuse, 0x1, P1 ;  /* 0x000000013700780c */ /* 0x040fe40000f21670 */
[----:B------:R-:W-:Y:S02]  /*4130*/  ISETP.LT.OR P2, PT, R55, 0x4a, P2 ;  /* 0x0000004a3700780c */ /* 0x000fe40001741670 */
[----:B------:R-:W-:Y:S02]  /*4140*/  FSEL R58, R0, -INF , !P1 ;  /* 0xff800000003a7808 */ /* 0x000fe40004800000 */
[----:B------:R-:W-:-:S02]  /*4150*/  FMNMX.FTZ R0, R61, R63, !PT ;  /* 0x0000003f3d007209 */ /* 0x000fc40007810000 */
[----:B------:R-:W-:Y:S02]  /*4160*/  FSEL R34, R34, -INF , !P2 ;  /* 0xff80000022227808 */ /* 0x000fe40005000000 */
[----:B------:R-:W-:-:S04]  /*4170*/  FMNMX.FTZ R0, R75, R0, !PT ;  /* 0x000000004b007209 */ /* 0x000fc80007810000 */
        /* <DEDUP_REMOVED lines=20> */
[----:B------:R-:W-:-:S05]  /*42c0*/  FMNMX.FTZ R35, R10, R35, !PT ;  /* 0x000000230a237209 */ /* 0x000fca0007810000 */
[----:B------:R-:W0:Y:S02]  /*42d0*/  SHFL.BFLY PT, R0, R35, 0x2, 0x1f ;  /* 0x0c401f0023007f89 */ /* 0x000e2400000e0000 */
[----:B0-----:R-:W-:-:S05]  /*42e0*/  FMNMX.FTZ R57, R35, R0, !PT ;  /* 0x0000000023397209 */ /* 0x001fca0007810000 */
[----:B------:R-:W0:Y:S02]  /*42f0*/  SHFL.BFLY PT, R8, R57, 0x1, 0x1f ;  /* 0x0c201f0039087f89 */ /* 0x000e2400000e0000 */
[----:B0-----:R-:W-:-:S04]  /*4300*/  FMNMX.FTZ R8, R57, R8, !PT ;  /* 0x0000000839087209 */ /* 0x001fc80007810000 */
[C---:B------:R-:W-:Y:S01]  /*4310*/  FSETP.NEU.FTZ.AND P1, PT, R8.reuse, -INF , PT ;  /* 0xff8000000800780b */ /* 0x040fe20003f3d000 */
[----:B------:R-:W-:-:S05]  /*4320*/  FMUL.FTZ R0, R8, UR10 ;  /* 0x0000000a08007c20 */ /* 0x000fca0008410000 */
[----:B------:R-:W-:Y:S02]  /*4330*/  FSEL R62, R0, RZ, P1 ;  /* 0x000000ff003e7208 */ /* 0x000fe40000800000 */
[----:B------:R-:W-:Y:S02]  /*4340*/  ISETP.GT.AND P1, PT, R56, 0x41, !P6 ;  /* 0x000000413800780c */ /* 0x000fe40007724270 */
[----:B------:R-:W-:Y:S01]  /*4350*/  ISETP.NE.AND P6, PT, R64, RZ, PT ;  /* 0x000000ff4000720c */ /* 0x000fe20003fc5270 */
[--C-:B------:R-:W-:Y:S01]  /*4360*/  FFMA.FTZ R186, R54, UR10, -R62.reuse ;  /* 0x0000000a36ba7c23 */ /* 0x100fe2000801083e */
[----:B------:R-:W-:Y:S01]  /*4370*/  ISETP.LT.OR P1, PT, R55, 0x42, P1 ;  /* 0x000000423700780c */ /* 0x000fe20000f21670 */
[--C-:B------:R-:W-:Y:S01]  /*4380*/  FFMA.FTZ R188, R61, UR10, -R62.reuse ;  /* 0x0000000a3dbc7c23 */ /* 0x100fe2000801083e */
[----:B------:R-:W-:Y:S01]  /*4390*/  ISETP.GT.AND P6, PT, R56, 0x59, !P6 ;  /* 0x000000593800780c */ /* 0x000fe200077c4270 */
[--C-:B------:R-:W-:Y:S01]  /*43a0*/  FFMA.FTZ R59, R63, UR10, -R62.reuse ;  /* 0x0000000a3f3b7c23 */ /* 0x100fe2000801083e */
[----:B------:R-:W-:Y:S01]  /*43b0*/  FSEL R0, R33, -INF , !P1 ;  /* 0xff80000021007808 */ /* 0x000fe20004800000 */
[--C-:B------:R-:W-:Y:S01]  /*43c0*/  FFMA.FTZ R190, R75, UR10, -R62.reuse ;  /* 0x0000000a4bbe7c23 */ /* 0x100fe2000801083e */
[----:B------:R-:W-:Y:S01]  /*43d0*/  FMNMX.FTZ R33, R58, R11, !PT ;  /* 0x0000000b3a217209 */ /* 0x000fe20007810000 */
[----:B------:R-:W-:Y:S01]  /*43e0*/  MUFU.EX2 R188, R188 ;  /* 0x000000bc00bc7308 */ /* 0x000fe20000000800 */
[----:B------:R-:W-:Y:S01]  /*43f0*/  ISETP.NE.AND P1, PT, R90, RZ, PT ;  /* 0x000000ff5a00720c */ /* 0x000fe20003f25270 */
[--C-:B------:R-:W-:Y:S01]  /*4400*/  FFMA.FTZ R61, R67, UR10, -R62.reuse ;  /* 0x0000000a433d7c23 */ /* 0x100fe2000801083e */
[----:B------:R-:W-:Y:S01]  /*4410*/  FMNMX.FTZ R60, R12, R33, !PT ;  /* 0x000000210c3c7209 */ /* 0x000fe20007810000 */
[--C-:B------:R-:W-:Y:S01]  /*4420*/  FFMA.FTZ R184, R77, UR10, -R62.reuse ;  /* 0x0000000a4db87c23 */ /* 0x100fe2000801083e */
[----:B------:R-:W-:Y:S01]  /*4430*/  ISETP.GT.AND P1, PT, R56, 0x48, !P1 ;  /* 0x000000483800780c */ /* 0x000fe20004f24270 */
[--C-:B------:R-:W-:Y:S01]  /*4440*/  FFMA.FTZ R56, R9, UR10, -R62.reuse ;  /* 0x0000000a09387c23 */ /* 0x100fe2000801083e */
[----:B------:R-:W-:Y:S01]  /*4450*/  FMNMX.FTZ R33, R13, R60, !PT ;  /* 0x0000003c0d217209 */ /* 0x000fe20007810000 */
[----:B------:R-:W-:Y:S01]  /*4460*/  MUFU.EX2 R190, R190 ;  /* 0x000000be00be7308 */ /* 0x000fe20000000800 */
[----:B------:R-:W-:Y:S01]  /*4470*/  ISETP.LT.OR P1, PT, R55, 0x49, P1 ;  /* 0x000000493700780c */ /* 0x000fe20000f21670 */
[--C-:B------:R-:W-:Y:S01]  /*4480*/  FFMA.FTZ R37, R37, UR10, -R62.reuse ;  /* 0x0000000a25257c23 */ /* 0x100fe2000801083e */
[----:B------:R-:W-:Y:S01]  /*4490*/  FMNMX.FTZ R60, R14, R33, !PT ;  /* 0x000000210e3c7209 */ /* 0x000fe20007810000 */
[--C-:B------:R-:W-:Y:S01]  /*44a0*/  FFMA.FTZ R10, R10, UR10, -R62.reuse ;  /* 0x0000000a0a0a7c23 */ /* 0x100fe2000801083e */
[----:B------:R-:W-:Y:S01]  /*44b0*/  FSEL R36, R36, -INF , !P1 ;  /* 0xff80000024247808 */ /* 0x000fe20004800000 */
[--C-:B------:R-:W-:Y:S01]  /*44c0*/  FFMA.FTZ R39, R39, UR10, -R62.reuse ;  /* 0x0000000a27277c23 */ /* 0x100fe2000801083e */
[----:B------:R-:W-:Y:S01]  /*44d0*/  FMNMX.FTZ R35, R15, R60, !PT ;  /* 0x0000003c0f237209 */ /* 0x000fe20007810000 */
[----:B------:R-:W0:Y:S01]  /*44e0*/  MUFU.EX2 R33, R59 ;  /* 0x0000003b00217308 */ /* 0x000e220000000800 */
[----:B------:R-:W-:Y:S01]  /*44f0*/  ISETP.LT.OR P6, PT, R55, 0x5a, P6 ;  /* 0x0000005a3700780c */ /* 0x000fe200037c1670 */
[--C-:B------:R-:W-:Y:S01]  /*4500*/  FFMA.FTZ R55, R51, UR10, -R62.reuse ;  /* 0x0000000a33377c23 */ /* 0x100fe2000801083e */
[----:B------:R-:W-:Y:S01]  /*4510*/  FMNMX.FTZ R60, R20, R35, !PT ;  /* 0x00000023143c7209 */ /* 0x000fe20007810000 */
[--C-:B------:R-:W-:Y:S01]  /*4520*/  FFMA.FTZ R53, R53, UR10, -R62.reuse ;  /* 0x0000000a35357c23 */ /* 0x100fe2000801083e */
[----:B------:R-:W-:Y:S01]  /*4530*/  FSEL R41, R41, -INF , !P6 ;  /* 0xff80000029297808 */ /* 0x000fe20007000000 */
        /* <DEDUP_REMOVED lines=11> */
[----:B0-----:R-:W-:Y:S01]  /*45f0*/  FADD.FTZ R59, R188, R33 ;  /* 0x00000021bc3b7221 */ /* 0x001fe20000010000 */
[--C-:B------:R-:W-:Y:S01]  /*4600*/  FFMA.FTZ R43, R43, UR10, -R62.reuse ;  /* 0x0000000a2b2b7c23 */ /* 0x100fe2000801083e */
[----:B------:R-:W-:Y:S01]  /*4610*/  FMNMX.FTZ R60, R26, R57, !PT ;  /* 0x000000391a3c7209 */ /* 0x000fe20007810000 */
[--C-:B------:R-:W-:Y:S01]  /*4620*/  FFMA.FTZ R3, R3, UR10, -R62.reuse ;  /* 0x0000000a03037c23 */ /* 0x100fe2000801083e */
[----:B------:R-:W-:Y:S01]  /*4630*/  F2FP.F16.F32.PACK_AB R188, R33, R188 ;  /* 0x000000bc21bc723e */ /* 0x000fe200000000ff */
[--C-:B------:R-:W-:Y:S01]  /*4640*/  FFMA.FTZ R6, R6, UR10, -R62.reuse ;  /* 0x0000000a06067c23 */ /* 0x100fe2000801083e */
[----:B------:R-:W-:Y:S01]  /*4650*/  FMNMX.FTZ R57, R27, R60, !PT ;  /* 0x0000003c1b397209 */ /* 0x000fe20007810000 */
[----:B------:R-:W-:Y:S01]  /*4660*/  MUFU.EX2 R37, R37 ;  /* 0x0000002500257308 */ /* 0x000fe20000000800 */
[----:B------:R-:W-:-:S02]  /*4670*/  FFMA.FTZ R2, R2, UR10, -R62 ;  /* 0x0000000a02027c23 */ /* 0x000fc4000801083e */
[----:B------:R-:W-:-:S04]  /*4680*/  FMNMX.FTZ R60, R28, R57, !PT ;  /* 0x000000391c3c7209 */ /* 0x000fc80007810000 */
[----:B------:R-:W-:Y:S01]  /*4690*/  FMNMX.FTZ R57, R29, R60, !PT ;  /* 0x0000003c1d397209 */ /* 0x000fe20007810000 */
[----:B------:R-:W-:Y:S03]  /*46a0*/  MUFU.EX2 R186, R186 ;  /* 0x000000ba00ba7308 */ /* 0x000fe60000000800 */
[----:B------:R-:W-:-:S04]  /*46b0*/  FMNMX.FTZ R57, R30, R57, !PT ;  /* 0x000000391e397209 */ /* 0x000fc80007810000 */
[----:B------:R-:W-:Y:S01]  /*46c0*/  FMNMX.FTZ R54, R32, R57, !PT ;  /* 0x0000003920367209 */ /* 0x000fe20007810000 */
[----:B------:R-:W-:Y:S03]  /*46d0*/  MUFU.EX2 R39, R39 ;  /* 0x0000002700277308 */ /* 0x000fe60000000800 */
[----:B------:R-:W-:Y:S01]  /*46e0*/  FMNMX.FTZ R57, R31, R54, !PT ;  /* 0x000000361f397209 */ /* 0x000fe20007810000 */
[----:B------:R-:W-:-:S03]  /*46f0*/  FFMA.FTZ R54, R52, UR10, -R62 ;  /* 0x0000000a34367c23 */ /* 0x000fc6000801083e */
[----:B------:R-:W-:Y:S01]  /*4700*/  FMNMX.FTZ R57, R0, R57, !PT ;  /* 0x0000003900397209 */ /* 0x000fe20007810000 */
[----:B------:R-:W-:Y:S03]  /*4710*/  MUFU.EX2 R53, R53 ;  /* 0x0000003500357308 */ /* 0x000fe60000000800 */
[----:B------:R-:W-:-:S04]  /*4720*/  FMNMX.FTZ R57, R36, R57, !PT ;  /* 0x0000003924397209 */ /* 0x000fc80007810000 */
[----:B------:R-:W-:Y:S01]  /*4730*/  FMNMX.FTZ R57, R34, R57, !PT ;  /* 0x0000003922397209 */ /* 0x000fe20007810000 */
[----:B------:R-:W0:Y:S03]  /*4740*/  MUFU.EX2 R54, R54 ;  /* 0x0000003600367308 */ /* 0x000e260000000800 */
[----:B------:R-:W-:-:S04]  /*4750*/  FMNMX.FTZ R57, R38, R57, !PT ;  /* 0x0000003926397209 */ /* 0x000fc80007810000 */
[----:B------:R-:W-:Y:S01]  /*4760*/  FMNMX.FTZ R57, R40, R57, !PT ;  /* 0x0000003928397209 */ /* 0x000fe20007810000 */
[----:B------:R-:W-:Y:S03]  /*4770*/  MUFU.EX2 R55, R55 ;  /* 0x0000003700377308 */ /* 0x000fe60000000800 */
[----:B------:R-:W-:-:S04]  /*4780*/  FMNMX.FTZ R52, R42, R57, !PT ;  /* 0x000000392a347209 */ /* 0x000fc80007810000 */
[----:B------:R-:W-:Y:S01]  /*4790*/  FMNMX.FTZ R52, R41, R52, !PT ;  /* 0x0000003429347209 */ /* 0x000fe20007810000 */
[----:B------:R-:W1:Y:S01]  /*47a0*/  MUFU.EX2 R50, R50 ;  /* 0x0000003200327308 */ /* 0x000e620000000800 */
[----:B0-----:R-:W-:-:S03]  /*47b0*/  F2FP.F16.F32.PACK_AB R180, R54, R53 ;  /* 0x0000003536b4723e */ /* 0x001fc600000000ff */
[----:B------:R-:W0:Y:S04]  /*47c0*/  SHFL.BFLY PT, R51, R52, 0x2, 0x1f ;  /* 0x0c401f0034337f89 */ /* 0x000e2800000e0000 */
[----:B------:R-:W-:Y:S08]  /*47d0*/  MUFU.EX2 R49, R49 ;  /* 0x0000003100317308 */ /* 0x000ff00000000800 */
[----:B------:R-:W2:Y:S01]  /*47e0*/  MUFU.EX2 R48, R48 ;  /* 0x0000003000307308 */ /* 0x000ea20000000800 */
[----:B-1----:R-:W-:-:S07]  /*47f0*/  F2FP.F16.F32.PACK_AB R182, R50, R55 ;  /* 0x0000003732b6723e */ /* 0x002fce00000000ff */
[----:B------:R-:W-:Y:S01]  /*4800*/  MUFU.EX2 R47, R47 ;  /* 0x0000002f002f7308 */ /* 0x000fe20000000800 */
[----:B0-----:R-:W-:Y:S01]  /*4810*/  FMNMX.FTZ R51, R52, R51, !PT ;  /* 0x0000003334337209 */ /* 0x001fe20007810000 */
[----:B------:R-:W-:-:S06]  /*4820*/  FFMA.FTZ R52, R44, UR10, -R62 ;  /* 0x0000000a2c347c23 */ /* 0x000fcc000801083e */
[----:B------:R-:W0:Y:S01]  /*4830*/  MUFU.EX2 R46, R46 ;  /* 0x0000002e002e7308 */ /* 0x000e220000000800 */
[----:B------:R-:W1:Y:S01]  /*4840*/  SHFL.BFLY PT, R44, R51, 0x1, 0x1f ;  /* 0x0c201f00332c7f89 */ /* 0x000e6200000e0000 */
[----:B--2---:R-:W-:-:S06]  /*4850*/  F2FP.F16.F32.PACK_AB R176, R48, R49 ;  /* 0x0000003130b0723e */ /* 0x004fcc00000000ff */
[----:B------:R-:W-:Y:S08]  /*4860*/  MUFU.EX2 R45, R45 ;  /* 0x0000002d002d7308 */ /* 0x000ff00000000800 */
[----:B------:R-:W2:Y:S01]  /*4870*/  MUFU.EX2 R52, R52 ;  /* 0x0000003400347308 */ /* 0x000ea20000000800 */
[----:B0-----:R-:W-:-:S07]  /*4880*/  F2FP.F16.F32.PACK_AB R178, R46, R47 ;  /* 0x0000002f2eb2723e */ /* 0x001fce00000000ff */
[----:B------:R-:W-:Y:S01]  /*4890*/  MUFU.EX2 R43, R43 ;  /* 0x0000002b002b7308 */ /* 0x000fe20000000800 */
[----:B-1----:R-:W-:-:S04]  /*48a0*/  FMNMX.FTZ R9, R51, R44, !PT ;  /* 0x0000002c33097209 */ /* 0x002fc80007810000 */
[C---:B------:R-:W-:Y:S01]  /*48b0*/  FSETP.NEU.FTZ.AND P1, PT, R9.reuse, -INF , PT ;  /* 0xff8000000900780b */ /* 0x040fe20003f3d000 */
[----:B------:R-:W-:Y:S02]  /*48c0*/  FMUL.FTZ R44, R9, UR10 ;  /* 0x0000000a092c7c20 */ /* 0x000fe40008410000 */
[----:B------:R0:W-:Y:S01]  /*48d0*/  MUFU.EX2 R51, R10 ;  /* 0x0000000a00337308 */ /* 0x0001e20000000800 */
[----:B--2---:R-:W-:Y:S02]  /*48e0*/  F2FP.F16.F32.PACK_AB R172, R52, R45 ;  /* 0x0000002d34ac723e */ /* 0x004fe400000000ff */
[----:B------:R-:W-:Y:S02]  /*48f0*/  FSEL R57, R44, RZ, P1 ;  /* 0x000000ff2c397208 */ /* 0x000fe40000800000 */
[----:B------:R-:W-:-:S03]  /*4900*/  PLOP3.LUT P1, PT, PT, PT, UP0, 0x40, 0x0 ;  /* 0x000000000000781c */ /* 0x000fc60003f2e808 */
[--C-:B------:R-:W-:Y:S01]  /*4910*/  FFMA.FTZ R58, R58, UR10, -R57.reuse ;  /* 0x0000000a3a3a7c23 */ /* 0x100fe20008010839 */
[----:B------:R-:W-:Y:S01]  /*4920*/  FFMA.FTZ R11, R11, UR10, -R57 ;  /* 0x0000000a0b0b7c23 */ /* 0x000fe20008010839 */
[----:B0-----:R-:W-:Y:S01]  /*4930*/  FADD.FTZ R10, R190, R59 ;  /* 0x0000003bbe0a7221 */ /* 0x001fe20000010000 */
[--C-:B------:R-:W-:Y:S01]  /*4940*/  FFMA.FTZ R12, R12, UR10, -R57.reuse ;  /* 0x0000000a0c0c7c23 */ /* 0x100fe20008010839 */
[--C-:B------:R-:W-:Y:S01]  /*4950*/  FFMA.FTZ R13, R13, UR10, -R57.reuse ;  /* 0x0000000a0d0d7c23 */ /* 0x100fe20008010839 */
[--C-:B------:R-:W-:Y:S01]  /*4960*/  FFMA.FTZ R14, R14, UR10, -R57.reuse ;  /* 0x0000000a0e0e7c23 */ /* 0x100fe20008010839 */
        /* <DEDUP_REMOVED lines=8> */
[----:B------:R-:W0:Y:S01]  /*49f0*/  MUFU.EX2 R11, R11 ;  /* 0x0000000b000b7308 */ /* 0x000e220000000800 */
[----:B------:R-:W-:Y:S01]  /*4a00*/  FADD.FTZ R59, R37, R10 ;  /* 0x0000000a253b7221 */ /* 0x000fe20000010000 */
[--C-:B------:R-:W-:Y:S01]  /*4a10*/  FFMA.FTZ R26, R26, UR10, -R57.reuse ;  /* 0x0000000a1a1a7c23 */ /* 0x100fe20008010839 */
[--C-:B------:R-:W-:Y:S01]  /*4a20*/  FFMA.FTZ R27, R27, UR10, -R57.reuse ;  /* 0x0000000a1b1b7c23 */ /* 0x100fe20008010839 */
[----:B------:R-:W-:Y:S01]  /*4a30*/  FFMA.FTZ R28, R28, UR10, -R57 ;  /* 0x0000000a1c1c7c23 */ /* 0x000fe20008010839 */
[----:B------:R-:W-:Y:S01]  /*4a40*/  FADD.FTZ R10, R186, R59 ;  /* 0x0000003bba0a7221 */ /* 0x000fe20000010000 */
[--C-:B------:R-:W-:Y:S01]  /*4a50*/  FFMA.FTZ R29, R29, UR10, -R57.reuse ;  /* 0x0000000a1d1d7c23 */ /* 0x100fe20008010839 */
[--C-:B------:R-:W-:Y:S01]  /*4a60*/  FFMA.FTZ R30, R30, UR10, -R57.reuse ;  /* 0x0000000a1e1e7c23 */ /* 0x100fe20008010839 */
[----:B------:R-:W1:Y:S01]  /*4a70*/  MUFU.EX2 R12, R12 ;  /* 0x0000000c000c7308 */ /* 0x000e620000000800 */
[----:B------:R-:W-:Y:S01]  /*4a80*/  FADD.FTZ R10, R39, R10 ;  /* 0x0000000a270a7221 */ /* 0x000fe20000010000 */
[--C-:B------:R-:W-:Y:S01]  /*4a90*/  FFMA.FTZ R32, R32, UR10, -R57.reuse ;  /* 0x0000000a20207c23 */ /* 0x100fe20008010839 */
[--C-:B------:R-:W-:Y:S01]  /*4aa0*/  FFMA.FTZ R31, R31, UR10, -R57.reuse ;  /* 0x0000000a1f1f7c23 */ /* 0x100fe20008010839 */
[--C-:B------:R-:W-:Y:S01]  /*4ab0*/  FFMA.FTZ R0, R0, UR10, -R57.reuse ;  /* 0x0000000a00007c23 */ /* 0x100fe20008010839 */
[----:B------:R-:W-:Y:S01]  /*4ac0*/  FADD.FTZ R61, R53, R10 ;  /* 0x0000000a353d7221 */ /* 0x000fe20000010000 */
[--C-:B------:R-:W-:Y:S01]  /*4ad0*/  FFMA.FTZ R36, R36, UR10, -R57.reuse ;  /* 0x0000000a24247c23 */ /* 0x100fe20008010839 */
[----:B------:R-:W-:Y:S01]  /*4ae0*/  FFMA.FTZ R34, R34, UR10, -R57 ;  /* 0x0000000a22227c23 */ /* 0x000fe20008010839 */
[----:B------:R-:W2:Y:S01]  /*4af0*/  MUFU.EX2 R13, R13 ;  /* 0x0000000d000d7308 */ /* 0x000ea20000000800 */
[----:B0-----:R-:W-:Y:S01]  /*4b00*/  FADD.FTZ R59, R58, R11 ;  /* 0x0000000b3a3b7221 */ /* 0x001fe20000010000 */
[----:B------:R-:W-:Y:S01]  /*4b10*/  FADD.FTZ R44, R54, R61 ;  /* 0x0000003d362c7221 */ /* 0x000fe20000010000 */
[--C-:B------:R-:W-:Y:S01]  /*4b20*/  FFMA.FTZ R38, R38, UR10, -R57.reuse ;  /* 0x0000000a26267c23 */ /* 0x100fe20008010839 */
[--C-:B------:R-:W-:Y:S01]  /*4b30*/  FFMA.FTZ R40, R40, UR10, -R57.reuse ;  /* 0x0000000a28287c23 */ /* 0x100fe20008010839 */
[--C-:B------:R-:W-:Y:S01]  /*4b40*/  FFMA.FTZ R42, R42, UR10, -R57.reuse ;  /* 0x0000000a2a2a7c23 */ /* 0x100fe20008010839 */
[----:B------:R-:W-:Y:S01]  /*4b50*/  FADD.FTZ R61, R55, R44 ;  /* 0x0000002c373d7221 */ /* 0x000fe20000010000 */
[----:B------:R-:W-:Y:S01]  /*4b60*/  FFMA.FTZ R41, R41, UR10, -R57 ;  /* 0x0000000a29297c23 */ /* 0x000fe20008010839 */
[----:B------:R-:W0:Y:S01]  /*4b70*/  MUFU.EX2 R14, R14 ;  /* 0x0000000e000e7308 */ /* 0x000e220000000800 */
[----:B-1----:R-:W-:Y:S01]  /*4b80*/  FADD.FTZ R10, R12, R59 ;  /* 0x0000003b0c0a7221 */ /* 0x002fe20000010000 */
[----:B------:R-:W-:Y:S01]  /*4b90*/  FADD.FTZ R44, R50, R61 ;  /* 0x0000003d322c7221 */ /* 0x000fe20000010000 */
[----:B------:R-:W-:-:S02]  /*4ba0*/  F2FP.F16.F32.PACK_AB R190, R35, R190 ;  /* 0x000000be23be723e */ /* 0x000fc400000000ff */
[----:B------:R-:W-:Y:S01]  /*4bb0*/  F2FP.F16.F32.PACK_AB R184, R37, R184 ;  /* 0x000000b825b8723e */ /* 0x000fe200000000ff */
[----:B------:R-:W-:Y:S01]  /*4bc0*/  FADD.FTZ R61, R49, R44 ;  /* 0x0000002c313d7221 */ /* 0x000fe20000010000 */
[----:B------:R-:W-:Y:S01]  /*4bd0*/  F2FP.F16.F32.PACK_AB R186, R39, R186 ;  /* 0x000000ba27ba723e */ /* 0x000fe200000000ff */
[----:B------:R-:W1:Y:S01]  /*4be0*/  MUFU.EX2 R15, R15 ;  /* 0x0000000f000f7308 */ /* 0x000e620000000800 */
[----:B--2---:R-:W-:Y:S01]  /*4bf0*/  FADD.FTZ R59, R13, R10 ;  /* 0x0000000a0d3b7221 */ /* 0x004fe20000010000 */
[----:B------:R-:W-:Y:S01]  /*4c00*/  FADD.FTZ R44, R48, R61 ;  /* 0x0000003d302c7221 */ /* 0x000fe20000010000 */
[----:B------:R-:W-:Y:S02]  /*4c10*/  F2FP.F16.F32.PACK_AB R189, R11, R58 ;  /* 0x0000003a0bbd723e */ /* 0x000fe400000000ff */
[----:B------:R-:W-:Y:S01]  /*4c20*/  F2FP.F16.F32.PACK_AB R191, R13, R12 ;  /* 0x0000000c0dbf723e */ /* 0x000fe200000000ff */
[----:B------:R-:W-:Y:S02]  /*4c30*/  FADD.FTZ R61, R47, R44 ;  /* 0x0000002c2f3d7221 */ /* 0x000fe40000010000 */
[----:B------:R-:W2:Y:S01]  /*4c40*/  MUFU.EX2 R20, R20 ;  /* 0x0000001400147308 */ /* 0x000ea20000000800 */
[----:B0-----:R-:W-:-:S07]  /*4c50*/  FADD.FTZ R10, R14, R59 ;  /* 0x0000003b0e0a7221 */ /* 0x001fce0000010000 */
[----:B------:R-:W0:Y:S01]  /*4c60*/  MUFU.EX2 R21, R21 ;  /* 0x0000001500157308 */ /* 0x000e220000000800 */
[C---:B-1----:R-:W-:Y:S01]  /*4c70*/  FADD.FTZ R59, R15.reuse, R10 ;  /* 0x0000000a0f3b7221 */ /* 0x042fe20000010000 */
[----:B------:R-:W-:-:S06]  /*4c80*/  F2FP.F16.F32.PACK_AB R185, R15, R14 ;  /* 0x0000000e0fb9723e */ /* 0x000fcc00000000ff */
[----:B------:R-:W1:Y:S01]  /*4c90*/  MUFU.EX2 R24, R24 ;  /* 0x0000001800187308 */ /* 0x000e620000000800 */
[----:B--2---:R-:W-:-:S07]  /*4ca0*/  FADD.FTZ R10, R20, R59 ;  /* 0x0000003b140a7221 */ /* 0x004fce0000010000 */
        /* <DEDUP_REMOVED lines=18> */
[----:B------:R0:W3:Y:S01]  /*4dd0*/  MUFU.EX2 R179, R32 ;  /* 0x0000002000b37308 */ /* 0x0000e20000000800 */
[----:B-1----:R-:W-:-:S07]  /*4de0*/  FADD.FTZ R10, R30, R33 ;  /* 0x000000211e0a7221 */ /* 0x002fce0000010000 */
[----:B------:R-:W1:Y:S01]  /*4df0*/  MUFU.EX2 R3, R3 ;  /* 0x0000000300037308 */ /* 0x000e620000000800 */
[----:B0-----:R-:W-:Y:S01]  /*4e00*/  FADD.FTZ R32, R46, R61 ;  /* 0x0000003d2e207221 */ /* 0x001fe20000010000 */
[----:B--2---:R-:W-:-:S03]  /*4e10*/  F2FP.F16.F32.PACK_AB R174, R56, R43 ;  /* 0x0000002b38ae723e */ /* 0x004fc600000000ff */
[----:B------:R-:W-:-:S03]  /*4e20*/  FADD.FTZ R57, R45, R32 ;  /* 0x000000202d397221 */ /* 0x000fc60000010000 */
[----:B------:R-:W0:Y:S01]  /*4e30*/  MUFU.EX2 R6, R6 ;  /* 0x0000000600067308 */ /* 0x000e220000000800 */
[----:B------:R-:W-:Y:S01]  /*4e40*/  FADD.FTZ R32, R52, R57 ;  /* 0x0000003934207221 */ /* 0x000fe20000010000 */
[C---:B---3--:R-:W-:Y:S01]  /*4e50*/  FADD.FTZ R10, R179.reuse, R10 ;  /* 0x0000000ab30a7221 */ /* 0x048fe20000010000 */
[----:B------:R-:W-:Y:S02]  /*4e60*/  F2FP.F16.F32.PACK_AB R179, R179, R30 ;  /* 0x0000001eb3b3723e */ /* 0x000fe400000000ff */
[----:B------:R-:W-:-:S03]  /*4e70*/  FADD.FTZ R35, R43, R32 ;  /* 0x000000202b237221 */ /* 0x000fc60000010000 */
[----:B------:R-:W2:Y:S01]  /*4e80*/  MUFU.EX2 R31, R31 ;  /* 0x0000001f001f7308 */ /* 0x000ea20000000800 */
[----:B------:R-:W-:-:S04]  /*4e90*/  FADD.FTZ R32, R56, R35 ;  /* 0x0000002338207221 */ /* 0x000fc80000010000 */
[----:B-1----:R-:W-:-:S03]  /*4ea0*/  FADD.FTZ R35, R3, R32 ;  /* 0x0000002003237221 */ /* 0x002fc60000010000 */
[----:B------:R-:W1:Y:S01]  /*4eb0*/  MUFU.EX2 R0, R0 ;  /* 0x0000000000007308 */ /* 0x000e620000000800 */
[C---:B0-----:R-:W-:Y:S01]  /*4ec0*/  F2FP.F16.F32.PACK_AB R168, R6.reuse, R3 ;  /* 0x0000000306a8723e */ /* 0x041fe200000000ff */
[----:B------:R-:W-:-:S06]  /*4ed0*/  FADD.FTZ R35, R6, R35 ;  /* 0x0000002306237221 */ /* 0x000fcc0000010000 */
[----:B------:R-:W0:Y:S01]  /*4ee0*/  MUFU.EX2 R2, R2 ;  /* 0x0000000200027308 */ /* 0x000e220000000800 */
[----:B--2---:R-:W-:Y:S01]  /*4ef0*/  FADD.FTZ R3, R31, R10 ;  /* 0x0000000a1f037221 */ /* 0x004fe20000010000 */
[----:B------:R-:W-:-:S06]  /*4f00*/  VIADD R10, R72, 0xfffffffe ;  /* 0xfffffffe480a7836 */ /* 0x000fcc0000000000 */
[----:B------:R-:W2:Y:S01]  /*4f10*/  MUFU.EX2 R36, R36 ;  /* 0x0000002400247308 */ /* 0x000ea20000000800 */
[C---:B-1----:R-:W-:Y:S01]  /*4f20*/  FADD.FTZ R3, R0.reuse, R3 ;  /* 0x0000000300037221 */ /* 0x042fe20000010000 */
[----:B------:R-:W-:-:S06]  /*4f30*/  F2FP.F16.F32.PACK_AB R173, R0, R31 ;  /* 0x0000001f00ad723e */ /* 0x000fcc00000000ff */
[----:B------:R-:W1:Y:S01]  /*4f40*/  MUFU.EX2 R175, R34 ;  /* 0x0000002200af7308 */ /* 0x000e620000000800 */
[----:B0-----:R-:W-:Y:S01]  /*4f50*/  FADD.FTZ R32, R2, R35 ;  /* 0x0000002302207221 */ /* 0x001fe20000010000 */
[----:B------:R-:W-:-:S03]  /*4f60*/  F2FP.F16.F32.PACK_AB R170, R51, R2 ;  /* 0x0000000233aa723e */ /* 0x000fc600000000ff */
[----:B------:R-:W-:-:S03]  /*4f70*/  FADD.FTZ R6, R51, R32 ;  /* 0x0000002033067221 */ /* 0x000fc60000010000 */
        /* <DEDUP_REMOVED lines=9> */
[----:B------:R-:W-:-:S03]  /*5010*/  F2FP.F16.F32.PACK_AB R169, R169, R38 ;  /* 0x00000026a9a9723e */ /* 0x000fc600000000ff */
        /* <DEDUP_REMOVED lines=15> */
.L_x_4510:
[----:B------:R-:W-:Y:S02]  /*5110*/  ULDC UR15, c[0x0][0x9e4] ;  /* 0x00027900000f7ab9 */ /* 0x000fe40000000800 */
[----:B------:R-:W-:-:S11]  /*5120*/  UISETP.NE.AND UP0, UPT, UR15, 0x1, UPT ;  /* 0x000000010f00788c */ /* 0x000fd6000bf05270 */
[----:B------:R-:W-:Y:S02]  /*5130*/  @UP0 ULDC.64 UR4, c[0x0][0x9e8] ;  /* 0x00027a0000040ab9 */ /* 0x000fe40000000a00 */
[----:B------:R-:W-:-:S04]  /*5140*/  UIMAD.WIDE.U32 UR6, UR18, UR4, URZ ;  /* 0x00000004120672a5 */ /* 0x000fc8000f8e003f */
[----:B------:R-:W-:-:S12]  /*5150*/  @UP0 USHF.R.U32.HI UR18, URZ, UR5, UR7 ;  /* 0x000000053f120299 */ /* 0x000fd80008011607 */
.L_x_4511:
[----:B------:R-:W-:-:S04]  /*5160*/  UIMAD UR15, UR18, UR15, UR15 ;  /* 0x0000000f120f72a4 */ /* 0x000fc8000f8e020f */
[----:B------:R-:W-:-:S04]  /*5170*/  UISETP.LT.AND UP0, UPT, UR14, UR15, UPT ;  /* 0x0000000f0e00728c */ /* 0x000fc8000bf01270 */
[----:B------:R-:W-:-:S12]  /*5180*/  USEL UR14, UR14, UR15, UP0 ;  /* 0x0000000f0e0e7287 */ /* 0x000fd80008000000 */
.L_x_4509:
        /* <DEDUP_REMOVED lines=64> */
[----:B------:R-:W-:Y:S01]  /*5590*/  IMAD.MOV.U32 R119, RZ, RZ, RZ ;  /* 0x000000ffff777224 */ /* 0x000fe200078e00ff */
[----:B------:R-:W-:Y:S01]  /*55a0*/  ULDC UR54, c[0x0][0x9dc] ;  /* 0x0002770000367ab9 */ /* 0x000fe20000000800 */
[----:B------:R-:W-:Y:S01]  /*55b0*/  ULDC UR5, c[0x0][0x9d8] ;  /* 0x0002760000057ab9 */ /* 0x000fe20000000800 */
[----:B------:R-:W-:Y:S01]  /*55c0*/  ULDC UR51, c[0x0][0x988] ;  /* 0x0002620000337ab9 */ /* 0x000fe20000000800 */
[----:B------:R-:W-:-:S05]  /*55d0*/  ULDC UR55, c[0x0][0x9e0] ;  /* 0x0002780000377ab9 */ /* 0x000fca0000000800 */
.L_x_4531:
[----:B------:R-:W-:-:S04]  /*55e0*/  UISETP.NE.AND UP0, UPT, UR4, 0x1, UPT ;  /* 0x000000010400788c */ /* 0x000fc8000bf05270 */
[----:B------:R-:W-:-:S04]  /*55f0*/  USEL UR39, URZ, 0x1, UP0 ;  /* 0x000000013f277887 */ /* 0x000fc80008000000 */
[----:B------:R-:W-:Y:S01]  /*5600*/  ULOP3.LUT UR39, UR46, UR39, URZ, 0x3c, !UPT ;  /* 0x000000272e277292 */ /* 0x000fe2000f8e3c3f */
[----:B------:R-:W-:Y:S11]  /*5610*/  @!P0 BRA `(.L_x_4513) ;  /* 0x0000000000048947 */ /* 0x000ff60003800000 */
[----:B------:R-:W-:Y:S01]  /*5620*/  BPT.TRAP 0x1 ;  /* 0x000000040000795c */ /* 0x000fe20000300000 */
.L_x_4513:
        /* <DEDUP_REMOVED lines=9> */
.L_x_4514:
[----:B-1----:R-:W-:Y:S05]  /*56c0*/  @P1 BRA `(.L_x_4515) ;  /* 0x0000000000081947 */ /* 0x002fea0003800000 */
[----:B------:R-:W1:Y:S02]  /*56d0*/  SYNCS.PHASECHK.TRANS64.TRYWAIT P1, [UR6+0x30830], R8 ;  /* 0x03083008ff0075a7 */ /* 0x000e640008020146 */
[----:B-1----:R-:W-:Y:S05]  /*56e0*/  @!P1 BRA `(.L_x_4516) ;  /* 0x0000014800f09947 */ /* 0x002fea0003800000 */
.L_x_4515:
        /* <DEDUP_REMOVED lines=12> */
[-C--:B------:R-:W-:Y:S01]  /*57b0*/  FMUL.FTZ R24, R24, R0.reuse ;  /* 0x0000000018187220 */ /* 0x080fe20000410000 */
[----:B------:R-:W-:Y:S01]  /*57c0*/  UIMAD UR7, UR38, 0x900, UR7 ;  /* 0x00000900260778a4 */ /* 0x000fe2000f8e0207 */
[-C--:B------:R-:W-:Y:S01]  /*57d0*/  FMUL.FTZ R25, R25, R0.reuse ;  /* 0x0000000019197220 */ /* 0x080fe20000410000 */
[-C--:B------:R-:W-:Y:S01]  /*57e0*/  FMUL.FTZ R28, R28, R0.reuse ;  /* 0x000000001c1c7220 */ /* 0x080fe20000410000 */
[-C--:B------:R-:W-:Y:S01]  /*57f0*/  FMUL.FTZ R29, R29, R0.reuse ;  /* 0x000000001d1d7220 */ /* 0x080fe20000410000 */
        /* <DEDUP_REMOVED lines=9> */
[----:B------:R-:W-:Y:S01]  /*5890*/  UMOV UR40, UR56 ;  /* 0x0000003800287c82 */ /* 0x000fe20008000000 */
[----:B------:R-:W-:Y:S01]  /*58a0*/  UMOV UR41, UR57 ;  /* 0x0000003900297c82 */ /* 0x000fe20008000000 */
        /* <DEDUP_REMOVED lines=142> */
.L_x_4517:
[----:B------:R-:W-:Y:S01]  /*6190*/  ULEA UR7, UR4, UR60, 0x3 ;  /* 0x0000003c04077291 */ /* 0x000fe2000f8e183f */
[----:B------:R-:W-:-:S05]  /*61a0*/  IMAD.U32 R0, RZ, RZ, UR46 ;  /* 0x0000002eff007e24 */ /* 0x000fca000f8e00ff */
[----:B------:R-:W-:-:S04]  /*61b0*/  SHF.L.U32 R0, R0, 0x1f, RZ ;  /* 0x0000001f00007819 */ /* 0x000fc800000006ff */
[----:B------:R2:W3:Y:S01]  /*61c0*/  SYNCS.PHASECHK.TRANS64.TRYWAIT P1, [UR7+0x30850], R0 ;  /* 0x03085000ff0075a7 */ /* 0x0004e20008020147 */
[----:B------:R-:W-:Y:S05]  /*61d0*/  @!P0 BRA `(.L_x_4518) ;  /* 0x0000000000048947 */ /* 0x000fea0003800000 */
[----:B------:R-:W-:Y:S01]  /*61e0*/  BPT.TRAP 0x1 ;  /* 0x000000040000795c */ /* 0x000fe20000300000 */
.L_x_4518:
[----:B---3--:R-:W-:Y:S05]  /*61f0*/  @P1 BRA `(.L_x_4519) ;  /* 0x0000000000081947 */ /* 0x008fea0003800000 */
[----:B------:R-:W3:Y:S02]  /*6200*/  SYNCS.PHASECHK.TRANS64.TRYWAIT P1, [UR7+0x30850], R0 ;  /* 0x03085000ff0075a7 */ /* 0x000ee40008020147 */
[----:B---3--:R-:W-:Y:S05]  /*6210*/  @!P1 BRA `(.L_x_4520) ;  /* 0x00000140003c9947 */ /* 0x008fea0003800000 */
.L_x_4519:
        /* <DEDUP_REMOVED lines=37> */
.L_x_4521:
        /* <DEDUP_REMOVED lines=9> */
[----:B------:R-:W4:Y:S01]  /*6500*/  S2UR UR10, SR_CgaCtaId ;  /* 0x00000000000a79c3 */ /* 0x000f220000008800 */
[----:B------:R-:W-:Y:S01]  /*6510*/  FMUL.FTZ R20, R127, UR5 ;  /* 0x000000057f147c20 */ /* 0x000fe20008410000 */
[----:B--23--:R-:W-:Y:S01]  /*6520*/  FMUL.FTZ R0, R122, UR5 ;  /* 0x000000057a007c20 */ /* 0x00cfe20008410000 */
[----:B------:R-:W-:Y:S01]  /*6530*/  FMUL.FTZ R2, R123, UR5 ;  /* 0x000000057b027c20 */ /* 0x000fe20008410000 */
[----:B------:R-:W-:Y:S01]  /*6540*/  UISETP.NE.AND UP1, UPT, UR4, URZ, UPT ;  /* 0x0000003f0400728c */ /* 0x000fe2000bf25270 */
[----:B------:R-:W-:Y:S01]  /*6550*/  R2UR UR4, R23 ;  /* 0x00000000170472ca */ /* 0x000fe200000e0000 */
        /* <DEDUP_REMOVED lines=9> */
[----:B------:R-:W-:Y:S01]  /*65f0*/  FMUL.FTZ R132, R137, UR5 ;  /* 0x0000000589847c20 */ /* 0x000fe20008410000 */
[----:B------:R-:W-:Y:S01]  /*6600*/  FMUL.FTZ R121, R130, UR5 ;  /* 0x0000000582797c20 */ /* 0x000fe20008410000 */
[----:B------:R-:W-:Y:S01]  /*6610*/  FMUL.FTZ R128, R133, UR5 ;  /* 0x0000000585807c20 */ /* 0x000fe20008410000 */
[----:B------:R-:W-:Y:S01]  /*6620*/  VIADD R161, R192, UR4 ;  /* 0x00000004c0a17c36 */ /* 0x000fe20008000000 */
[----:B------:R-:W-:Y:S01]  /*6630*/  @UP1 ULDC UR4, c[0x0][0x44c] ;  /* 0x0001130000041ab9 */ /* 0x000fe20000000800 */
[----:B------:R-:W-:Y:S01]  /*6640*/  FMUL.FTZ R126, R135, UR5 ;  /* 0x00000005877e7c20 */ /* 0x000fe20008410000 */
[----:B------:R-:W-:Y:S01]  /*6650*/  FMUL.FTZ R131, R136, UR5 ;  /* 0x0000000588837c20 */ /* 0x000fe20008410000 */
[----:B------:R-:W-:Y:S01]  /*6660*/  FMUL.FTZ R129, R138, UR5 ;  /* 0x000000058a817c20 */ /* 0x000fe20008410000 */
[----:B01----:R-:W-:Y:S01]  /*6670*/  @P1 IMAD.HI.U32 R8, R161, UR4, RZ ;  /* 0x00000004a1081c27 */ /* 0x003fe2000f8e00ff */
[----:B------:R-:W-:-:S03]  /*6680*/  @UP1 ULDC UR4, c[0x0][0x450] ;  /* 0x0001140000041ab9 */ /* 0x000fc60000000800 */
[----:B------:R-:W-:Y:S01]  /*6690*/  FMUL.FTZ R137, R146, UR5 ;  /* 0x0000000592897c20 */ /* 0x000fe20008410000 */
[----:B------:R-:W-:Y:S01]  /*66a0*/  UISETP.NE.AND UP0, UPT, UR61, URZ, UPT ;  /* 0x0000003f3d00728c */ /* 0x000fe2000bf05270 */
        /* <DEDUP_REMOVED lines=24> */
[----:B------:R-:W-:-:S02]  /*6830*/  IMAD R164, R10, -0x60, RZ ;  /* 0xffffffa00aa47824 */ /* 0x000fc400078e02ff */
[----:B------:R-:W-:Y:S01]  /*6840*/  FMUL.FTZ R158, R167, UR5 ;  /* 0x00000005a79e7c20 */ /* 0x000fe20008410000 */
[----:B------:R-:W-:Y:S01]  /*6850*/  UIADD3 UR6, UR6, 0x30840, URZ ;  /* 0x0003084006067890 */ /* 0x000fe2000fffe03f */
[----:B------:R-:W-:Y:S01]  /*6860*/  PLOP3.LUT P1, PT, PT, PT, UP0, 0x40, 0x0 ;  /* 0x000000000000781c */ /* 0x000fe20003f2e808 */
[----:B------:R-:W1:Y:S01]  /*6870*/  MUFU.TANH R13, R13 ;  /* 0x0000000d000d7308 */ /* 0x000e620000002400 */
[----:B------:R-:W-:Y:S01]  /*6880*/  IADD3 R8, -R19, 0x1, R164 ;  /* 0x0000000113087810 */ /* 0x000fe20007ffe1a4 */
[----:B----4-:R-:W-:Y:S01]  /*6890*/  UPRMT UR6, UR10, 0x654, UR6 ;  /* 0x000006540a067896 */ /* 0x010fe20008000006 */
[----:B------:R-:W-:Y:S01]  /*68a0*/  IMAD.IADD R159, R164, 0x1, -R19 ;  /* 0x00000001a49f7824 */ /* 0x000fe200078e0a13 */
[----:B------:R-:W-:Y:S01]  /*68b0*/  UMOV UR11, UR54 ;  /* 0x00000036000b7c82 */ /* 0x000fe20008000000 */
[----:B------:R-:W-:Y:S01]  /*68c0*/  IADD3 R8, -R18, R8, R17 ;  /* 0x0000000812087210 */ /* 0x000fe20007ffe111 */
[----:B------:R-:W-:Y:S02]  /*68d0*/  ULOP3.LUT UR4, URZ, UR11, URZ, 0x33, !UPT ;  /* 0x0000000b3f047292 */ /* 0x000fe4000f8e333f */
[----:B------:R-:W2:Y:S02]  /*68e0*/  MUFU.TANH R14, R14 ;  /* 0x0000000e000e7308 */ /* 0x000ea40000002400 */
[C---:B------:R-:W-:Y:S01]  /*68f0*/  VIADD R167, R8.reuse, UR55 ;  /* 0x0000003708a77c36 */ /* 0x040fe20008000000 */
[----:B------:R-:W-:Y:S01]  /*6900*/  SYNCS.ARRIVE.TRANS64.RED.A1T0 RZ, [UR6], RZ ;  /* 0x000000ffffff79a7 */ /* 0x000fe20008100406 */
[----:B------:R-:W-:-:S02]  /*6910*/  VIADD R166, R8, UR4 ;  /* 0x0000000408a67c36 */ /* 0x000fc40008000000 */
        /* <DEDUP_REMOVED lines=49> */
[----:B------:R-:W-:Y:S01]  /*6c30*/  IADD3 R168, -R18, R17, R168 ;  /* 0x0000001112a87210 */ /* 0x000fe20007ffe1a8 */
[----:B------:R-:W-:Y:S03]  /*6c40*/  BSSY B0, `(.L_x_4523) ;  /* 0x0000010000007945 */ /* 0x000fe60003800000 */
        /* <DEDUP_REMOVED lines=10> */
.L_x_4524:
[----:B------:R-:W-:-:S05]  /*6cf0*/  IMAD.U32 R170, RZ, RZ, UR50 ;  /* 0x00000032ffaa7e24 */ /* 0x000fca000f8e00ff */
[----:B------:R-:W-:-:S13]  /*6d00*/  ISETP.NE.AND P1, PT, R170, 0x1, PT ;  /* 0x00000001aa00780c */ /* 0x000fda0003f25270 */
[----:B------:R-:W1:Y:S02]  /*6d10*/  @P1 LDC.64 R8, c[0x0][0x9e8] ;  /* 0x00027a00ff081b82 */ /* 0x000e640000000a00 */
[----:B-1----:R-:W-:-:S05]  /*6d20*/  @P1 IMAD.HI.U32 R8, R168, R8, RZ ;  /* 0x00000008a8081227 */ /* 0x002fca00078e00ff */
[----:B------:R-:W-:-:S07]  /*6d30*/  @P1 SHF.R.U32.HI R168, RZ, R9, R8 ;  /* 0x00000009ffa81219 */ /* 0x000fce0000011608 */
.L_x_4525:
[----:B------:R-:W-:Y:S05]  /*6d40*/  BSYNC B0 ;  /* 0x0000000000007941 */ /* 0x000fea0003800000 */
.L_x_4523:
[----:B------:R-:W-:-:S05]  /*6d50*/  IMAD R168, R168, R170, R159 ;  /* 0x000000aaa8a87224 */ /* 0x000fca00078e029f */
[----:B------:R-:W-:Y:S02]  /*6d60*/  VIADDMNMX R165, R168, R170, R165, PT ;  /* 0x000000aaa8a57246 */ /* 0x000fe400038001a5 */
[----:B------:R-:W-:-:S07]  /*6d70*/  VIMNMX R163, R163, R168, !PT ;  /* 0x000000a8a3a37248 */ /* 0x000fce0007fe0100 */
.L_x_4522:
[C---:B------:R-:W-:Y:S01]  /*6d80*/  ISETP.GE.AND P6, PT, R164.reuse, 0xa, PT ;  /* 0x0000000aa400780c */ /* 0x040fe20003fc6270 */
[----:B------:R-:W-:Y:S01]  /*6d90*/  UISETP.NE.AND UP0, UPT, UR61, URZ, UPT ;  /* 0x0000003f3d00728c */ /* 0x000fe2000bf05270 */
        /* <DEDUP_REMOVED lines=33> */
[----:B------:R-:W-:-:S04]  /*6fb0*/  ISETP.GT.AND P3, PT, R163, 0x19, !P4 ;  /* 0x00000019a300780c */ /* 0x000fc80006764270 */
[----:B------:R-:W-:Y:S02]  /*6fc0*/  ISETP.LT.OR P3, PT, R165, 0x1a, P3 ;  /* 0x0000001aa500780c */ /* 0x000fe40001f61670 */
        /* <DEDUP_REMOVED lines=103> */
[----:B------:R-:W-:Y:S01]  /*7640*/  IADD3 R13, -R18, R17, R13 ;  /* 0x00000011120d7210 */ /* 0x000fe20007ffe10d */
[----:B------:R-:W-:Y:S03]  /*7650*/  BSSY B0, `(.L_x_4527) ;  /* 0x0000010000007945 */ /* 0x000fe60003800000 */
        /* <DEDUP_REMOVED lines=10> */
.L_x_4528:
[----:B------:R-:W-:-:S05]  /*7700*/  IMAD.U32 R164, RZ, RZ, UR50 ;  /* 0x00000032ffa47e24 */ /* 0x000fca000f8e00ff */
[----:B------:R-:W-:-:S13]  /*7710*/  ISETP.NE.AND P6, PT, R164, 0x1, PT ;  /* 0x00000001a400780c */ /* 0x000fda0003fc5270 */
[----:B------:R-:W0:Y:S02]  /*7720*/  @P6 LDC.64 R8, c[0x0][0x9e8] ;  /* 0x00027a00ff086b82 */ /* 0x000e240000000a00 */
[----:B0-----:R-:W-:-:S05]  /*7730*/  @P6 IMAD.HI.U32 R8, R13, R8, RZ ;  /* 0x000000080d086227 */ /* 0x001fca00078e00ff */
[----:B------:R-:W-:-:S07]  /*7740*/  @P6 SHF.R.U32.HI R13, RZ, R9, R8 ;  /* 0x00000009ff0d6219 */ /* 0x000fce0000011608 */
.L_x_4529:
[----:B------:R-:W-:Y:S05]  /*7750*/  BSYNC B0 ;  /* 0x0000000000007941 */ /* 0x000fea0003800000 */
.L_x_4527:
[----:B------:R-:W-:-:S05]  /*7760*/  IMAD R13, R13, R164, R159 ;  /* 0x000000a40d0d7224 */ /* 0x000fca00078e029f */
[----:B------:R-:W-:Y:S02]  /*7770*/  VIADDMNMX R167, R13, R164, R167, PT ;  /* 0x000000a40da77246 */ /* 0x000fe400038001a7 */
[----:B------:R-:W-:-:S07]  /*7780*/  VIMNMX R166, R166, R13, !PT ;  /* 0x0000000da6a67248 */ /* 0x000fce0007fe0100 */
.L_x_4526:
[----:B------:R-:W-:Y:S01]  /*7790*/  ISETP.GT.AND P1, PT, R166, 0x1, !P1 ;  /* 0x00000001a600780c */ /* 0x000fe20004f24270 */
[----:B------:R-:W-:Y:S01]  /*77a0*/  UMOV UR10, UR51 ;  /* 0x00000033000a7c82 */ /* 0x000fe20008000000 */
[----:B------:R-:W-:Y:S02]  /*77b0*/  FMNMX.FTZ R9, R168, R11, !PT ;  /* 0x0000000ba8097209 */ /* 0x000fe40007810000 */
[----:B------:R-:W-:Y:S02]  /*77c0*/  ISETP.LT.OR P1, PT, R167, 0x2, P1 ;  /* 0x00000002a700780c */ /* 0x000fe40000f21670 */
[----:B------:R-:W-:Y:S02]  /*77d0*/  LOP3.LUT P6, RZ, R16, 0x20000, RZ, 0xc0, !PT ;  /* 0x0002000010ff7812 */ /* 0x000fe400078cc0ff */
[----:B------:R-:W-:Y:S02]  /*77e0*/  FSEL R2, R2, -INF , !P1 ;  /* 0xff80000002027808 */ /* 0x000fe40004800000 */
[----:B------:R-:W-:-:S02]  /*77f0*/  LOP3.LUT P1, RZ, R16, 0x4, RZ, 0xc0, !PT ;  /* 0x0000000410ff7812 */ /* 0x000fc4000782c0ff */
[C---:B------:R-:W-:Y:S02]  /*7800*/  ISETP.GT.AND P2, PT, R166.reuse, 0x8, !P2 ;  /* 0x00000008a600780c */ /* 0x040fe40005744270 */
[----:B------:R-:W-:Y:S02]  /*7810*/  ISETP.GT.AND P1, PT, R166, 0x9, !P1 ;  /* 0x00000009a600780c */ /* 0x000fe40004f24270 */
[----:B------:R-:W-:Y:S02]  /*7820*/  FMNMX.FTZ R8, R14, R9, !PT ;  /* 0x000000090e087209 */ /* 0x000fe40007810000 */
[C---:B------:R-:W-:Y:S02]  /*7830*/  ISETP.LT.OR P1, PT, R167.reuse, 0xa, P1 ;  /* 0x0000000aa700780c */ /* 0x040fe40000f21670 */
[----:B------:R-:W-:Y:S02]  /*7840*/  ISETP.LT.OR P2, PT, R167, 0x9, P2 ;  /* 0x00000009a700780c */ /* 0x000fe40001741670 */
[----:B------:R-:W-:-:S02]  /*7850*/  FSEL R20, R20, -INF , !P1 ;  /* 0xff80000014147808 */ /* 0x000fc40004800000 */
[----:B------:R-:W-:Y:S02]  /*7860*/  LOP3.LUT P1, RZ, R16, 0x8, RZ, 0xc0, !PT ;  /* 0x0000000810ff7812 */ /* 0x000fe4000782c0ff */
[----:B------:R-:W-:Y:S02]  /*7870*/  FMNMX.FTZ R9, R21, R8, !PT ;  /* 0x0000000815097209 */ /* 0x000fe40007810000 */
[----:B------:R-:W-:Y:S02]  /*7880*/  ISETP.GT.AND P1, PT, R166, 0x10, !P1 ;  /* 0x00000010a600780c */ /* 0x000fe40004f24270 */
[----:B------:R-:W-:Y:S02]  /*7890*/  FSEL R15, R15, -INF , !P2 ;  /* 0xff8000000f0f7808 */ /* 0x000fe40005000000 */
[----:B------:R-:W-:Y:S02]  /*78a0*/  ISETP.LT.OR P1, PT, R167, 0x11, P1 ;  /* 0x00000011a700780c */ /* 0x000fe40000f21670 */
[----:B------:R-:W-:-:S02]  /*78b0*/  LOP3.LUT P2, RZ, R16, 0x10000, RZ, 0xc0, !PT ;  /* 0x0001000010ff7812 */ /* 0x000fc4000784c0ff */
        /* <DEDUP_REMOVED lines=51> */
[C---:B------:R-:W-:Y:S01]  /*7bf0*/  LOP3.LUT P6, RZ, R16.reuse, 0x80, RZ, 0xc0, !PT ;  /* 0x0000008010ff7812 */ /* 0x040fe200078cc0ff */
[----:B------:R-:W0:Y:S01]  /*7c00*/  SHFL.BFLY PT, R8, R9, 0x2, 0x1f ;  /* 0x0c401f0009087f89 */ /* 0x000e2200000e0000 */
[----:B------:R-:W-:Y:S02]  /*7c10*/  FSEL R137, R137, -INF , !P1 ;  /* 0xff80000089897808 */ /* 0x000fe40004800000 */
[----:B------:R-:W-:-:S02]  /*7c20*/  LOP3.LUT P1, RZ, R16, 0x800, RZ, 0xc0, !PT ;  /* 0x0000080010ff7812 */ /* 0x000fc4000782c0ff */
[----:B------:R-:W-:Y:S02]  /*7c30*/  LOP3.LUT P2, RZ, R16, 0x40, RZ, 0xc0, !PT ;  /* 0x0000004010ff7812 */ /* 0x000fe4000784c0ff */
[C---:B------:R-:W-:Y:S02]  /*7c40*/  ISETP.GT.AND P1, PT, R166.reuse, 0x31, !P1 ;  /* 0x00000031a600780c */ /* 0x040fe40004f24270 */
[C---:B------:R-:W-:Y:S02]  /*7c50*/  ISETP.GT.AND P3, PT, R166.reuse, 0x50, !P3 ;  /* 0x00000050a600780c */ /* 0x040fe40005f64270 */
[----:B------:R-:W-:Y:S02]  /*7c60*/  ISETP.LT.OR P1, PT, R167, 0x32, P1 ;  /* 0x00000032a700780c */ /* 0x000fe40000f21670 */
[----:B------:R-:W-:Y:S02]  /*7c70*/  ISETP.GT.AND P4, PT, R166, 0x51, !P4 ;  /* 0x00000051a600780c */ /* 0x000fe40006784270 */
[----:B------:R-:W-:-:S02]  /*7c80*/  FSEL R138, R138, -INF , !P1 ;  /* 0xff8000008a8a7808 */ /* 0x000fc40004800000 */
[----:B------:R-:W-:Y:S02]  /*7c90*/  LOP3.LUT P1, RZ, R16, 0x400, RZ, 0xc0, !PT ;  /* 0x0000040010ff7812 */ /* 0x000fe4000782c0ff */
[C---:B------:R-:W-:Y:S02]  /*7ca0*/  ISETP.LT.OR P3, PT, R167.reuse, 0x51, P3 ;  /* 0x00000051a700780c */ /* 0x040fe40001f61670 */
[C---:B------:R-:W-:Y:S02]  /*7cb0*/  ISETP.GT.AND P1, PT, R166.reuse, 0x38, !P1 ;  /* 0x00000038a600780c */ /* 0x040fe40004f24270 */
[----:B------:R-:W-:Y:S02]  /*7cc0*/  ISETP.GT.AND P5, PT, R166, 0x58, !P5 ;  /* 0x00000058a600780c */ /* 0x000fe40006fa4270 */
[----:B------:R-:W-:Y:S02]  /*7cd0*/  ISETP.LT.OR P1, PT, R167, 0x39, P1 ;  /* 0x00000039a700780c */ /* 0x000fe40000f21670 */
[----:B0-----:R-:W-:-:S02]  /*7ce0*/  FMNMX.FTZ R161, R9, R8, !PT ;  /* 0x0000000809a17209 */ /* 0x001fc40007810000 */
[----:B------:R-:W-:Y:S02]  /*7cf0*/  FSEL R141, R141, -INF , !P1 ;  /* 0xff8000008d8d7808 */ /* 0x000fe40004800000 */
[----:B------:R-:W-:Y:S01]  /*7d00*/  LOP3.LUT P1, RZ, R16, 0x200, RZ, 0xc0, !PT ;  /* 0x0000020010ff7812 */ /* 0x000fe2000782c0ff */
[----:B------:R-:W0:Y:S01]  /*7d10*/  SHFL.BFLY PT, R8, R161, 0x1, 0x1f ;  /* 0x0c201f00a1087f89 */ /* 0x000e2200000e0000 */
[C---:B------:R-:W-:Y:S02]  /*7d20*/  ISETP.LT.OR P4, PT, R167.reuse, 0x52, P4 ;  /* 0x00000052a700780c */ /* 0x040fe40002781670 */
[----:B------:R-:W-:Y:S02]  /*7d30*/  ISETP.GT.AND P1, PT, R166, 0x39, !P1 ;  /* 0x00000039a600780c */ /* 0x000fe40004f24270 */
[----:B------:R-:W-:Y:S02]  /*7d40*/  FSEL R152, R152, -INF , !P3 ;  /* 0xff80000098987808 */ /* 0x000fe40005800000 */
[----:B------:R-:W-:-:S02]  /*7d50*/  ISETP.LT.OR P1, PT, R167, 0x3a, P1 ;  /* 0x0000003aa700780c */ /* 0x000fc40000f21670 */
[----:B------:R-:W-:Y:S02]  /*7d60*/  ISETP.LT.OR P5, PT, R167, 0x59, P5 ;  /* 0x00000059a700780c */ /* 0x000fe40002fa1670 */
[----:B------:R-:W-:Y:S02]  /*7d70*/  FSEL R142, R142, -INF , !P1 ;  /* 0xff8000008e8e7808 */ /* 0x000fe40004800000 */
[----:B------:R-:W-:Y:S02]  /*7d80*/  LOP3.LUT P1, RZ, R16, 0x100, RZ, 0xc0, !PT ;  /* 0x0000010010ff7812 */ /* 0x000fe4000782c0ff */
[----:B------:R-:W-:Y:S02]  /*7d90*/  FSEL R154, R154, -INF , !P4 ;  /* 0xff8000009a9a7808 */ /* 0x000fe40006000000 */
[----:B------:R-:W-:Y:S02]  /*7da0*/  ISETP.GT.AND P1, PT, R166, 0x40, !P1 ;  /* 0x00000040a600780c */ /* 0x000fe40004f24270 */
[----:B------:R-:W-:-:S02]  /*7db0*/  FSEL R156, R156, -INF , !P5 ;  /* 0xff8000009c9c7808 */ /* 0x000fc40006800000 */
[----:B------:R-:W-:Y:S02]  /*7dc0*/  ISETP.LT.OR P1, PT, R167, 0x41, P1 ;  /* 0x00000041a700780c */ /* 0x000fe40000f21670 */
[----:B0-----:R-:W-:Y:S02]  /*7dd0*/  FMNMX.FTZ R8, R161, R8, !PT ;  /* 0x00000008a1087209 */ /* 0x001fe40007810000 */
[----:B------:R-:W-:Y:S02]  /*7de0*/  FSEL R145, R145, -INF , !P1 ;  /* 0xff80000091917808 */ /* 0x000fe40004800000 */
[----:B------:R-:W-:Y:S02]  /*7df0*/  ISETP.GT.AND P1, PT, R166, 0x41, !P6 ;  /* 0x00000041a600780c */ /* 0x000fe40007724270 */
[----:B------:R-:W-:Y:S02]  /*7e00*/  LOP3.LUT P6, RZ, R16, 0x2, RZ, 0xc0, !PT ;  /* 0x0000000210ff7812 */ /* 0x000fe400078cc0ff */
[----:B------:R-:W-:-:S04]  /*7e10*/  ISETP.LT.OR P1, PT, R167, 0x42, P1 ;  /* 0x00000042a700780c */ /* 0x000fc80000f21670 */
[----:B------:R-:W-:Y:S02]  /*7e20*/  FSEL R146, R146, -INF , !P1 ;  /* 0xff80000092927808 */ /* 0x000fe40004800000 */
[----:B------:R-:W-:Y:S02]  /*7e30*/  ISETP.GT.AND P1, PT, R166, 0x48, !P2 ;  /* 0x00000048a600780c */ /* 0x000fe40005724270 */
[----:B------:R-:W-:Y:S02]  /*7e40*/  LOP3.LUT P2, RZ, R16, 0x20, RZ, 0xc0, !PT ;  /* 0x0000002010ff7812 */ /* 0x000fe4000784c0ff */
[----:B------:R-:W-:Y:S02]  /*7e50*/  ISETP.LT.OR P1, PT, R167, 0x49, P1 ;  /* 0x00000049a700780c */ /* 0x000fe40000f21670 */
[----:B------:R-:W-:Y:S02]  /*7e60*/  ISETP.GT.AND P2, PT, R166, 0x49, !P2 ;  /* 0x00000049a600780c */ /* 0x000fe40005744270 */
[----:B------:R-:W-:-:S02]  /*7e70*/  FSEL R150, R150, -INF , !P1 ;  /* 0xff80000096967808 */ /* 0x000fc40004800000 */
[----:B------:R-:W-:Y:S02]  /*7e80*/  ISETP.GT.AND P1, PT, R166, RZ, !P6 ;  /* 0x000000ffa600720c */ /* 0x000fe40007724270 */
[C---:B------:R-:W-:Y:S02]  /*7e90*/  ISETP.LT.OR P2, PT, R167.reuse, 0x4a, P2 ;  /* 0x0000004aa700780c */ /* 0x040fe40001741670 */
[----:B------:R-:W-:Y:S02]  /*7ea0*/  ISETP.LT.OR P1, PT, R167, 0x1, P1 ;  /* 0x00000001a700780c */ /* 0x000fe40000f21670 */
[----:B------:R-:W-:Y:S02]  /*7eb0*/  LOP3.LUT P6, RZ, R16, 0x1, RZ, 0xc0, !PT ;  /* 0x0000000110ff7812 */ /* 0x000fe400078cc0ff */
[----:B------:R-:W-:Y:S01]  /*7ec0*/  FSEL R159, R0, -INF , !P1 ;  /* 0xff800000009f7808 */ /* 0x000fe20004800000 */
[C---:B------:R-:W-:Y:S01]  /*7ed0*/  FMUL.FTZ R0, R8.reuse, UR10 ;  /* 0x0000000a08007c20 */ /* 0x040fe20008410000 */
[----:B------:R-:W-:-:S02]  /*7ee0*/  FSETP.NEU.FTZ.AND P1, PT, R8, -INF , PT ;  /* 0xff8000000800780b */ /* 0x000fc40003f3d000 */
[----:B------:R-:W-:Y:S02]  /*7ef0*/  FMNMX.FTZ R9, R159, R12, !PT ;  /* 0x0000000c9f097209 */ /* 0x000fe40007810000 */
[----:B------:R-:W-:Y:S02]  /*7f00*/  FSEL R0, R0, RZ, P1 ;  /* 0x000000ff00007208 */ /* 0x000fe40000800000 */
[----:B------:R-:W-:-:S03]  /*7f10*/  ISETP.GT.AND P6, PT, R166, 0x59, !P6 ;  /* 0x00000059a600780c */ /* 0x000fc600077c4270 */
[--C-:B------:R-:W-:Y:S01]  /*7f20*/  FFMA.FTZ R188, R14, UR10, -R0.reuse ;  /* 0x0000000a0ebc7c23 */ /* 0x100fe20008010800 */
[----:B------:R-:W-:Y:S01]  /*7f30*/  FMNMX.FTZ R14, R2, R9, !PT ;  /* 0x00000009020e7209 */ /* 0x000fe20007810000 */
[--C-:B------:R-:W-:Y:S01]  /*7f40*/  FFMA.FTZ R161, R120, UR10, -R0.reuse ;  /* 0x0000000a78a17c23 */ /* 0x100fe20008010800 */
[----:B------:R-:W-:Y:S01]  /*7f50*/  ISETP.LT.OR P6, PT, R167, 0x5a, P6 ;  /* 0x0000005aa700780c */ /* 0x000fe200037c1670 */
[--C-:B------:R-:W-:Y:S01]  /*7f60*/  FFMA.FTZ R184, R123, UR10, -R0.reuse ;  /* 0x0000000a7bb87c23 */ /* 0x100fe20008010800 */
[----:B------:R-:W-:Y:S01]  /*7f70*/  FMNMX.FTZ R9, R15, R14, !PT ;  /* 0x0000000e0f097209 */ /* 0x000fe20007810000 */
[--C-:B------:R-:W-:Y:S01]  /*7f80*/  FFMA.FTZ R123, R124, UR10, -R0.reuse ;  /* 0x0000000a7c7b7c23 */ /* 0x100fe20008010800 */
[----:B------:R-:W-:Y:S01]  /*7f90*/  FSEL R158, R158, -INF , !P6 ;  /* 0xff8000009e9e7808 */ /* 0x000fe20007000000 */
[--C-:B------:R-:W-:Y:S01]  /*7fa0*/  FFMA.FTZ R172, R147, UR10, -R0.reuse ;  /* 0x0000000a93ac7c23 */ /* 0x100fe20008010800 */
[----:B------:R-:W-:Y:S01]  /*7fb0*/  FMNMX.FTZ R14, R20, R9, !PT ;  /* 0x00000009140e7209 */ /* 0x000fe20007810000 */
[--C-:B------:R-:W-:Y:S01]  /*7fc0*/  FFMA.FTZ R13, R168, UR10, -R0.reuse ;  /* 0x0000000aa80d7c23 */ /* 0x100fe20008010800 */
[----:B------:R-:W-:Y:S01]  /*7fd0*/  FSEL R124, R8, RZ, P1 ;  /* 0x000000ff087c7208 */ /* 0x000fe20000800000 */
[--C-:B------:R-:W-:Y:S01]  /*7fe0*/  FFMA.FTZ R190, R21, UR10, -R0.reuse ;  /* 0x0000000a15be7c23 */ /* 0x100fe20008010800 */
[----:B------:R-:W-:Y:S01]  /*7ff0*/  FMNMX.FTZ R9, R121, R14, !PT ;  /* 0x0000000e79097209 */ /* 0x000fe20007810000 */
[--C-:B------:R-:W-:Y:S01]  /*8000*/  FFMA.FTZ R186, R127, UR10, -R0.reuse ;  /* 0x0000000a7fba7c23 */ /* 0x100fe20008010800 */
[--C-:B------:R-:W-:Y:S01]  /*8010*/  FFMA.FTZ R180, R131, UR10, -R0.reuse ;  /* 0x0000000a83b47c23 */ /* 0x100fe20008010800 */
[----:B------:R-:W-:Y:S01]  /*8020*/  FADD.FTZ R124, -R124, R11 ;  /* 0x0000000b7c7c7221 */ /* 0x000fe20000010100 */
        /* <DEDUP_REMOVED lines=18> */
[----:B------:R-:W-:Y:S01]  /*8150*/  FFMA.FTZ R162, R162, UR10, -R0 ;  /* 0x0000000aa2a27c23 */ /* 0x000fe20008010800 */
        /* <DEDUP_REMOVED lines=9> */
[----:B------:R-:W-:Y:S01]  /*81f0*/  MUFU.EX2 R161, R161 ;  /* 0x000000a100a17308 */ /* 0x000fe20000000800 */
[----:B------:R-:W-:Y:S02]  /*8200*/  FMNMX.FTZ R9, R145, R14, !PT ;  /* 0x0000000e91097209 */ /* 0x000fe40007810000 */
[----:B------:R-:W-:Y:S01]  /*8210*/  FSEL R14, R149, -INF , !P2 ;  /* 0xff800000950e7808 */ /* 0x000fe20005000000 */
[----:B------:R-:W-:Y:S01]  /*8220*/  FFMA.FTZ R149, R140, UR10, -R0 ;  /* 0x0000000a8c957c23 */ /* 0x000fe20008010800 */
[----:B------:R-:W-:Y:S01]  /*8230*/  FMNMX.FTZ R9, R146, R9, !PT ;  /* 0x0000000992097209 */ /* 0x000fe20007810000 */
[----:B------:R-:W-:Y:S02]  /*8240*/  FMUL.FTZ R0, R124, UR10 ;  /* 0x0000000a7c007c20 */ /* 0x000fe40008410000 */
[----:B------:R-:W-:Y:S01]  /*8250*/  MUFU.EX2 R184, R184 ;  /* 0x000000b800b87308 */ /* 0x000fe20000000800 */
[----:B------:R-:W-:-:S04]  /*8260*/  FMNMX.FTZ R9, R150, R9, !PT ;  /* 0x0000000996097209 */ /* 0x000fc80007810000 */
[----:B------:R-:W-:-:S03]  /*8270*/  FMNMX.FTZ R9, R14, R9, !PT ;  /* 0x000000090e097209 */ /* 0x000fc60007810000 */
[----:B------:R-:W0:Y:S01]  /*8280*/  MUFU.EX2 R0, R0 ;  /* 0x0000000000007308 */ /* 0x000e220000000800 */
[----:B------:R-:W-:-:S04]  /*8290*/  FMNMX.FTZ R9, R152, R9, !PT ;  /* 0x0000000998097209 */ /* 0x000fc80007810000 */
[----:B------:R-:W-:-:S03]  /*82a0*/  FMNMX.FTZ R9, R154, R9, !PT ;  /* 0x000000099a097209 */ /* 0x000fc60007810000 */
[----:B------:R-:W-:Y:S01]  /*82b0*/  MUFU.EX2 R123, R123 ;  /* 0x0000007b007b7308 */ /* 0x000fe20000000800 */
[----:B------:R-:W-:-:S04]  /*82c0*/  FMNMX.FTZ R9, R156, R9, !PT ;  /* 0x000000099c097209 */ /* 0x000fc80007810000 */
[----:B------:R-:W-:-:S03]  /*82d0*/  FMNMX.FTZ R9, R158, R9, !PT ;  /* 0x000000099e097209 */ /* 0x000fc60007810000 */
[----:B------:R-:W-:Y:S02]  /*82e0*/  MUFU.EX2 R186, R186 ;  /* 0x000000ba00ba7308 */ /* 0x000fe40000000800 */
[----:B------:R-:W1:Y:S06]  /*82f0*/  SHFL.BFLY PT, R120, R9, 0x2, 0x1f ;  /* 0x0c401f0009787f89 */ /* 0x000e6c00000e0000 */
[----:B------:R-:W-:Y:S08]  /*8300*/  MUFU.EX2 R21, R21 ;  /* 0x0000001500157308 */ /* 0x000ff00000000800 */
[----:B------:R-:W-:Y:S08]  /*8310*/  MUFU.EX2 R180, R180 ;  /* 0x000000b400b47308 */ /* 0x000ff00000000800 */
[----:B------:R-:W-:Y:S01]  /*8320*/  MUFU.EX2 R127, R127 ;  /* 0x0000007f007f7308 */ /* 0x000fe20000000800 */
[----:B-1----:R-:W-:-:S05]  /*8330*/  FMNMX.FTZ R120, R9, R120, !PT ;  /* 0x0000007809787209 */ /* 0x002fca0007810000 */
[----:B------:R-:W1:Y:S02]  /*8340*/  SHFL.BFLY PT, R9, R120, 0x1, 0x1f ;  /* 0x0c201f0078097f89 */ /* 0x000e6400000e0000 */
[----:B------:R-:W-:Y:S08]  /*8350*/  MUFU.EX2 R182, R182 ;  /* 0x000000b600b67308 */ /* 0x000ff00000000800 */
[----:B------:R-:W-:Y:S08]  /*8360*/  MUFU.EX2 R163, R163 ;  /* 0x000000a300a37308 */ /* 0x000ff00000000800 */
[----:B------:R-:W-:Y:S01]  /*8370*/  MUFU.EX2 R176, R176 ;  /* 0x000000b000b07308 */ /* 0x000fe20000000800 */
[----:B-1----:R-:W-:-:S07]  /*8380*/  FMNMX.FTZ R9, R120, R9, !PT ;  /* 0x0000000978097209 */ /* 0x002fce0007810000 */
[----:B------:R-:W-:Y:S01]  /*8390*/  MUFU.EX2 R149, R149 ;  /* 0x0000009500957308 */ /* 0x000fe20000000800 */
[C---:B------:R-:W-:Y:S01]  /*83a0*/  FSETP.NEU.FTZ.AND P1, PT, R9.reuse, -INF , PT ;  /* 0xff8000000900780b */ /* 0x040fe20003f3d000 */
[----:B------:R-:W-:-:S06]  /*83b0*/  FMUL.FTZ R147, R9, UR10 ;  /* 0x0000000a09937c20 */ /* 0x000fcc0008410000 */
[----:B------:R-:W-:Y:S01]  /*83c0*/  MUFU.EX2 R178, R178 ;  /* 0x000000b200b27308 */ /* 0x000fe20000000800 */
        /* <DEDUP_REMOVED lines=25> */
[--C-:B------:R-:W-:Y:S01]  /*8560*/  FFMA.FTZ R130, R142, UR10, -R147.reuse ;  /* 0x0000000a8e827c23 */ /* 0x100fe20008010893 */
[--C-:B------:R-:W-:Y:S01]  /*8570*/  FFMA.FTZ R173, R145, UR10, -R147.reuse ;  /* 0x0000000a91ad7c23 */ /* 0x100fe20008010893 */
[--C-:B------:R-:W-:Y:S01]  /*8580*/  FFMA.FTZ R126, R146, UR10, -R147.reuse ;  /* 0x0000000a927e7c23 */ /* 0x100fe20008010893 */
[--C-:B------:R-:W-:Y:S01]  /*8590*/  FFMA.FTZ R175, R150, UR10, -R147.reuse ;  /* 0x0000000a96af7c23 */ /* 0x100fe20008010893 */
[--C-:B------:R-:W-:Y:S01]  /*85a0*/  FFMA.FTZ R14, R14, UR10, -R147.reuse ;  /* 0x0000000a0e0e7c23 */ /* 0x100fe20008010893 */
[--C-:B------:R-:W-:Y:S01]  /*85b0*/  FFMA.FTZ R169, R152, UR10, -R147.reuse ;  /* 0x0000000a98a97c23 */ /* 0x100fe20008010893 */
[----:B------:R-:W-:Y:S01]  /*85c0*/  FFMA.FTZ R171, R156, UR10, -R147 ;  /* 0x0000000a9cab7c23 */ /* 0x000fe20008010893 */
        /* <DEDUP_REMOVED lines=23> */
[----:B------:R-:W-:-:S03]  /*8740*/  FFMA.FTZ R12, R154, UR10, -R147 ;  /* 0x0000000a9a0c7c23 */ /* 0x000fc60008010893 */
        /* <DEDUP_REMOVED lines=29> */
[----:B------:R-:W-:-:S06]  /*8920*/  FFMA.FTZ R136, R158, UR10, -R147 ;  /* 0x0000000a9e887c23 */ /* 0x000fcc0008010893 */
        /* <DEDUP_REMOVED lines=26> */
.L_x_4530:
        /* <DEDUP_REMOVED lines=35> */
.L_x_4512:
[----:B------:R-:W-:Y:S01]  /*8d00*/  R2UR UR5, R22 ;  /* 0x00000000160572ca */ /* 0x000fe200000e0000 */
[----:B------:R-:W-:Y:S01]  /*8d10*/  UISETP.NE.AND UP0, UPT, UR61, URZ, UPT ;  /* 0x0000003f3d00728c */ /* 0x000fe2000bf05270 */
[----:B------:R-:W-:Y:S02]  /*8d20*/  R2UR UR4, R23 ;  /* 0x00000000170472ca */ /* 0x000fe400000e0000 */
[----:B------:R-:W-:-:S03]  /*8d30*/  IADD3 R11, R17, 0x1, -R18 ;  /* 0x00000001110b7810 */ /* 0x000fc60007ffe812 */
[----:B------:R-:W-:Y:S02]  /*8d40*/  PLOP3.LUT P1, PT, PT, PT, UP0, 0x40, 0x0 ;  /* 0x000000000000781c */ /* 0x000fe40003f2e808 */
[----:B------:R-:W-:-:S04]  /*8d50*/  R2UR UR7, R11 ;  /* 0x000000000b0772ca */ /* 0x000fc800000e0000 */
[----:B------:R-:W-:Y:S02]  /*8d60*/  UISETP.NE.AND UP1, UPT, UR5, URZ, UPT ;  /* 0x0000003f0500728c */ /* 0x000fe4000bf25270 */
[----:B------:R-:W-:-:S09]  /*8d70*/  UIADD3 UR6, UR4, 0x7f, URZ ;  /* 0x0000007f04067890 */ /* 0x000fd2000fffe03f */
[----:B------:R-:W-:Y:S01]  /*8d80*/  @UP1 ULDC UR4, c[0x0][0x44c] ;  /* 0x0001130000041ab9 */ /* 0x000fe20000000800 */
[----:B------:R-:W-:Y:S01]  /*8d90*/  @UP1 ULDC UR14, c[0x0][0x450] ;  /* 0x00011400000e1ab9 */ /* 0x000fe20000000800 */
[----:B------:R-:W-:-:S04]  /*8da0*/  UIMAD.WIDE.U32 UR4, UR6, UR4, URZ ;  /* 0x00000004060472a5 */ /* 0x000fc8000f8e003f */
[----:B------:R-:W-:-:S04]  /*8db0*/  @UP1 USHF.R.U32.HI UR6, URZ, UR14, UR5 ;  /* 0x0000000e3f061299 */ /* 0x000fc80008011605 */
[----:B------:R-:W-:-:S04]  /*8dc0*/  UIADD3 UR6, UR7, UR6, URZ ;  /* 0x0000000607067290 */ /* 0x000fc8000fffe03f */
        /* <DEDUP_REMOVED lines=14> */
.L_x_4533:
[----:B------:R-:W-:Y:S02]  /*8eb0*/  ULDC UR15, c[0x0][0x9e4] ;  /* 0x00027900000f7ab9 */ /* 0x000fe40000000800 */
[----:B------:R-:W-:-:S11]  /*8ec0*/  UISETP.NE.AND UP0, UPT, UR15, 0x1, UPT ;  /* 0x000000010f00788c */ /* 0x000fd6000bf05270 */
[----:B------:R-:W-:Y:S02]  /*8ed0*/  @UP0 ULDC.64 UR4, c[0x0][0x9e8] ;  /* 0x00027a0000040ab9 */ /* 0x000fe40000000a00 */
[----:B------:R-:W-:-:S04]  /*8ee0*/  UIMAD.WIDE.U32 UR6, UR14, UR4, URZ ;  /* 0x000000040e0672a5 */ /* 0x000fc8000f8e003f */
[----:B------:R-:W-:-:S12]  /*8ef0*/  @UP0 USHF.R.U32.HI UR14, URZ, UR5, UR7 ;  /* 0x000000053f0e0299 */ /* 0x000fd80008011607 */
.L_x_4534:
[----:B------:R-:W-:-:S04]  /*8f00*/  UIMAD UR14, UR14, UR15, URZ ;  /* 0x0000000f0e0e72a4 */ /* 0x000fc8000f8e023f */
[----:B------:R-:W-:-:S04]  /*8f10*/  UISETP.LT.AND UP0, UPT, UR11, UR14, UPT ;  /* 0x0000000e0b00728c */ /* 0x000fc8000bf01270 */
[----:B------:R-:W-:-:S12]  /*8f20*/  USEL UR11, UR11, UR14, !UP0 ;  /* 0x0000000e0b0b7287 */ /* 0x000fd8000c000000 */
.L_x_4532:
        /* <DEDUP_REMOVED lines=15> */
.L_x_4546:
[----:B------:R-:W-:-:S04]  /*9020*/  UISETP.NE.AND UP0, UPT, UR4, 0x1, UPT ;  /* 0x000000010400788c */ /* 0x000fc8000bf05270 */
[----:B------:R-:W-:-:S04]  /*9030*/  USEL UR39, URZ, 0x1, UP0 ;  /* 0x000000013f277887 */ /* 0x000fc80008000000 */
[----:B------:R-:W-:Y:S01]  /*9040*/  ULOP3.LUT UR39, UR46, UR39, URZ, 0x3c, !UPT ;  /* 0x000000272e277292 */ /* 0x000fe2000f8e3c3f */
[----:B------:R-:W-:Y:S11]  /*9050*/  @!P0 BRA `(.L_x_4536) ;  /* 0x0000000000048947 */ /* 0x000ff60003800000 */
[----:B------:R-:W-:Y:S01]  /*9060*/  BPT.TRAP 0x1 ;  /* 0x000000040000795c */ /* 0x000fe20000300000 */
.L_x_4536:
        /* <DEDUP_REMOVED lines=9> */
.L_x_4537:
[----:B-1----:R-:W-:Y:S05]  /*9100*/  @P1 BRA `(.L_x_4538) ;  /* 0x0000000000081947 */ /* 0x002fea0003800000 */
[----:B------:R-:W1:Y:S02]  /*9110*/  SYNCS.PHASECHK.TRANS64.TRYWAIT P1, [UR6+0x30830], R8 ;  /* 0x03083008ff0075a7 */ /* 0x000e640008020146 */
[----:B-1----:R-:W-:Y:S05]  /*9120*/  @!P1 BRA `(.L_x_4539) ;  /* 0x0000011000909947 */ /* 0x002fea0003800000 */
.L_x_4538:
        /* <DEDUP_REMOVED lines=170> */
.L_x_4540:
[----:B------:R-:W-:Y:S01]  /*9bd0*/  ULEA UR7, UR4, UR60, 0x3 ;  /* 0x0000003c04077291 */ /* 0x000fe2000f8e183f */
[----:B------:R-:W-:-:S05]  /*9be0*/  IMAD.U32 R0, RZ, RZ, UR46 ;  /* 0x0000002eff007e24 */ /* 0x000fca000f8e00ff */
[----:B------:R-:W-:-:S04]  /*9bf0*/  SHF.L.U32 R0, R0, 0x1f, RZ ;  /* 0x0000001f00007819 */ /* 0x000fc800000006ff */
[----:B------:R2:W3:Y:S01]  /*9c00*/  SYNCS.PHASECHK.TRANS64.TRYWAIT P1, [UR7+0x30850], R0 ;  /* 0x03085000ff0075a7 */ /* 0x0004e20008020147 */
[----:B------:R-:W-:Y:S05]  /*9c10*/  @!P0 BRA `(.L_x_4541) ;  /* 0x0000000000048947 */ /* 0x000fea0003800000 */
[----:B------:R-:W-:Y:S01]  /*9c20*/  BPT.TRAP 0x1 ;  /* 0x000000040000795c */ /* 0x000fe20000300000 */
.L_x_4541:
[----:B---3--:R-:W-:Y:S05]  /*9c30*/  @P1 BRA `(.L_x_4542) ;  /* 0x0000000000081947 */ /* 0x008fea0003800000 */
[----:B------:R-:W3:Y:S02]  /*9c40*/  SYNCS.PHASECHK.TRANS64.TRYWAIT P1, [UR7+0x30850], R0 ;  /* 0x03085000ff0075a7 */ /* 0x000ee40008020147 */
[----:B---3--:R-:W-:Y:S05]  /*9c50*/  @!P1 BRA `(.L_x_4543) ;  /* 0x0000010400dc9947 */ /* 0x008fea0003800000 */
.L_x_4542:
        /* <DEDUP_REMOVED lines=37> */
.L_x_4544:
        /* <DEDUP_REMOVED lines=23> */
[----:B--23--:R-:W-:Y:S01]  /*a020*/  FMNMX.FTZ R0, R14, R11, !PT ;  /* 0x0000000b0e007209 */ /* 0x00cfe20007810000 */
        /* <DEDUP_REMOVED lines=15> */
[----:B----4-:R-:W-:Y:S01]  /*a120*/  FMNMX.FTZ R0, R13, R0, !PT ;  /* 0x000000000d007209 */ /* 0x010fe20007810000 */
[----:B------:R-:W-:Y:S01]  /*a130*/  FMUL.FTZ R152, R159, UR5 ;  /* 0x000000059f987c20 */ /* 0x000fe20008410000 */
[----:B------:R-:W-:Y:S01]  /*a140*/  FMUL.FTZ R143, R150, UR5 ;  /* 0x00000005968f7c20 */ /* 0x000fe20008410000 */
[----:B------:R-:W-:Y:S01]  /*a150*/  FMUL.FTZ R144, R151, UR5 ;  /* 0x0000000597907c20 */ /* 0x000fe20008410000 */
[----:B------:R-:W-:Y:S01]  /*a160*/  FMUL.FTZ R147, R154, UR5 ;  /* 0x000000059a937c20 */ /* 0x000fe20008410000 */
[----:B------:R-:W-:Y:S01]  /*a170*/  FMUL.FTZ R150, R153, UR5 ;  /* 0x0000000599967c20 */ /* 0x000fe20008410000 */
[----:B------:R-:W-:Y:S01]  /*a180*/  FMUL.FTZ R153, R156, UR5 ;  /* 0x000000059c997c20 */ /* 0x000fe20008410000 */
[----:B------:R-:W3:Y:S01]  /*a190*/  MUFU.TANH R121, R121 ;  /* 0x0000007900797308 */ /* 0x000ee20000002400 */
        /* <DEDUP_REMOVED lines=9> */
[----:B------:R-:W-:Y:S01]  /*a230*/  UMOV UR10, UR50 ;  /* 0x00000032000a7c82 */ /* 0x000fe20008000000 */
[----:B------:R-:W1:Y:S01]  /*a240*/  S2UR UR4, SR_CgaCtaId ;  /* 0x00000000000479c3 */ /* 0x000e620000008800 */
[----:B------:R-:W-:-:S04]  /*a250*/  UIADD3 UR6, UR6, 0x30840, URZ ;  /* 0x0003084006067890 */ /* 0x000fc8000fffe03f */
[----:B------:R-:W4:Y:S01]  /*a260*/  MUFU.TANH R122, R122 ;  /* 0x0000007a007a7308 */ /* 0x000f220000002400 */
[----:B---3--:R-:W-:-:S07]  /*a270*/  FMNMX.FTZ R155, R121, R2, !PT ;  /* 0x00000002799b7209 */ /* 0x008fce0007810000 */
[----:B------:R-:W3:Y:S01]  /*a280*/  MUFU.TANH R123, R123 ;  /* 0x0000007b007b7308 */ /* 0x000ee20000002400 */
[----:B--2---:R-:W-:-:S07]  /*a290*/  FMNMX.FTZ R0, R120, R9, !PT ;  /* 0x0000000978007209 */ /* 0x004fce0007810000 */
[----:B------:R-:W2:Y:S01]  /*a2a0*/  MUFU.TANH R125, R125 ;  /* 0x0000007d007d7308 */ /* 0x000ea20000002400 */
[----:B----4-:R-:W-:Y:S01]  /*a2b0*/  FMNMX.FTZ R2, R122, R155, !PT ;  /* 0x0000009b7a027209 */ /* 0x010fe20007810000 */
[----:B-1----:R-:W-:-:S06]  /*a2c0*/  UPRMT UR6, UR4, 0x654, UR6 ;  /* 0x0000065404067896 */ /* 0x002fcc0008000006 */
[----:B------:R-:W1:Y:S01]  /*a2d0*/  MUFU.TANH R124, R124 ;  /* 0x0000007c007c7308 */ /* 0x000e620000002400 */
[----:B---3--:R-:W-:Y:S02]  /*a2e0*/  FMNMX.FTZ R9, R123, R0, !PT ;  /* 0x000000007b097209 */ /* 0x008fe40007810000 */
[----:B------:R-:W-:Y:S05]  /*a2f0*/  SYNCS.ARRIVE.TRANS64.RED.A1T0 RZ, [UR6], RZ ;  /* 0x000000ffffff79a7 */ /* 0x000fea0008100406 */
[----:B------:R-:W3:Y:S01]  /*a300*/  MUFU.TANH R126, R126 ;  /* 0x0000007e007e7308 */ /* 0x000ee20000002400 */
[----:B--2---:R-:W-:-:S07]  /*a310*/  FMNMX.FTZ R155, R125, R2, !PT ;  /* 0x000000027d9b7209 */ /* 0x004fce0007810000 */
[----:B------:R-:W2:Y:S01]  /*a320*/  MUFU.TANH R127, R127 ;  /* 0x0000007f007f7308 */ /* 0x000ea20000002400 */
[----:B-1----:R-:W-:-:S07]  /*a330*/  FMNMX.FTZ R0, R124, R9, !PT ;  /* 0x000000097c007209 */ /* 0x002fce0007810000 */
[----:B------:R-:W1:Y:S01]  /*a340*/  MUFU.TANH R129, R129 ;  /* 0x0000008100817308 */ /* 0x000e620000002400 */
[----:B---3--:R-:W-:-:S07]  /*a350*/  FMNMX.FTZ R2, R126, R155, !PT ;  /* 0x0000009b7e027209 */ /* 0x008fce0007810000 */
[----:B------:R-:W3:Y:S01]  /*a360*/  MUFU.TANH R128, R128 ;  /* 0x0000008000807308 */ /* 0x000ee20000002400 */
[----:B--2---:R-:W-:-:S07]  /*a370*/  FMNMX.FTZ R9, R127, R0, !PT ;  /* 0x000000007f097209 */ /* 0x004fce0007810000 */
[----:B------:R-:W2:Y:S01]  /*a380*/  MUFU.TANH R130, R130 ;  /* 0x0000008200827308 */ /* 0x000ea20000002400 */
[----:B-1----:R-:W-:-:S07]  /*a390*/  FMNMX.FTZ R155, R129, R2, !PT ;  /* 0x00000002819b7209 */ /* 0x002fce0007810000 */
[----:B------:R-:W1:Y:S01]  /*a3a0*/  MUFU.TANH R131, R131 ;  /* 0x0000008300837308 */ /* 0x000e620000002400 */
[----:B---3--:R-:W-:-:S07]  /*a3b0*/  FMNMX.FTZ R0, R128, R9, !PT ;  /* 0x0000000980007209 */ /* 0x008fce0007810000 */
[----:B------:R-:W3:Y:S01]  /*a3c0*/  MUFU.TANH R133, R133 ;  /* 0x0000008500857308 */ /* 0x000ee20000002400 */
[----:B--2---:R-:W-:Y:S01]  /*a3d0*/  FMNMX.FTZ R2, R130, R155, !PT ;  /* 0x0000009b82027209 */ /* 0x004fe20007810000 */
[----:B------:R-:W-:Y:S01]  /*a3e0*/  FMUL.FTZ R155, R162, UR5 ;  /* 0x00000005a29b7c20 */ /* 0x000fe20008410000 */
[----:B------:R-:W-:-:S05]  /*a3f0*/  FMUL.FTZ R162, R167, UR5 ;  /* 0x00000005a7a27c20 */ /* 0x000fca0008410000 */
        /* <DEDUP_REMOVED lines=15> */
[----:B---3--:R-:W-:Y:S01]  /*a4f0*/  FMNMX.FTZ R2, R138, R159, !PT ;  /* 0x0000009f8a027209 */ /* 0x008fe20007810000 */
[----:B------:R-:W-:-:S06]  /*a500*/  FMUL.FTZ R159, R164, UR5 ;  /* 0x00000005a49f7c20 */ /* 0x000fcc0008410000 */
        /* <DEDUP_REMOVED lines=15> */
[----:B-1----:R-:W-:Y:S01]  /*a600*/  FMNMX.FTZ R2, R144, R161, !PT ;  /* 0x000000a190027209 */ /* 0x002fe20007810000 */
[----:B------:R-:W-:-:S06]  /*a610*/  FMUL.FTZ R161, R166, UR5 ;  /* 0x00000005a6a17c20 */ /* 0x000fcc0008410000 */
        /* <DEDUP_REMOVED lines=27> */
[----:B--2---:R-:W-:Y:S02]  /*a7d0*/  FMNMX.FTZ R163, R161, R0, !PT ;  /* 0x00000000a1a37209 */ /* 0x004fe40007810000 */
[----:B-1----:R-:W-:-:S05]  /*a7e0*/  FMNMX.FTZ R0, R160, R9, !PT ;  /* 0x00000009a0007209 */ /* 0x002fca0007810000 */
[----:B------:R-:W1:Y:S01]  /*a7f0*/  SHFL.BFLY PT, R9, R0, 0x2, 0x1f ;  /* 0x0c401f0000097f89 */ /* 0x000e6200000e0000 */
[----:B---3--:R-:W-:-:S05]  /*a800*/  FMNMX.FTZ R163, R162, R163, !PT ;  /* 0x000000a3a2a37209 */ /* 0x008fca0007810000 */
[----:B0-----:R-:W0:Y:S01]  /*a810*/  SHFL.BFLY PT, R8, R163, 0x2, 0x1f ;  /* 0x0c401f00a3087f89 */ /* 0x001e2200000e0000 */
[----:B-1----:R-:W-:-:S05]  /*a820*/  FMNMX.FTZ R2, R0, R9, !PT ;  /* 0x0000000900027209 */ /* 0x002fca0007810000 */
[----:B------:R-:W1:Y:S01]  /*a830*/  SHFL.BFLY PT, R9, R2, 0x1, 0x1f ;  /* 0x0c201f0002097f89 */ /* 0x000e6200000e0000 */
[----:B0-----:R-:W-:-:S05]  /*a840*/  FMNMX.FTZ R164, R163, R8, !PT ;  /* 0x00000008a3a47209 */ /* 0x001fca0007810000 */
[----:B------:R-:W0:Y:S01]  /*a850*/  SHFL.BFLY PT, R165, R164, 0x1, 0x1f ;  /* 0x0c201f00a4a57f89 */ /* 0x000e2200000e0000 */
[----:B-1----:R-:W-:-:S05]  /*a860*/  FMNMX.FTZ R8, R2, R9, !PT ;  /* 0x0000000902087209 */ /* 0x002fca0007810000 */
[----:B------:R-:W-:Y:S01]  /*a870*/  FADD.FTZ R11, -R8, R11 ;  /* 0x0000000b080b7221 */ /* 0x000fe20000010100 */
[----:B0-----:R-:W-:-:S03]  /*a880*/  FMNMX.FTZ R9, R164, R165, !PT ;  /* 0x000000a5a4097209 */ /* 0x001fc60007810000 */
[----:B------:R-:W-:Y:S02]  /*a890*/  FMUL.FTZ R165, R11, UR10 ;  /* 0x0000000a0ba57c20 */ /* 0x000fe40008410000 */
[----:B------:R-:W-:Y:S02]  /*a8a0*/  FADD.FTZ R11, -R9, R12 ;  /* 0x0000000c090b7221 */ /* 0x000fe40000010100 */
[----:B------:R0:W-:Y:S02]  /*a8b0*/  MUFU.EX2 R0, R165 ;  /* 0x000000a500007308 */ /* 0x0001e40000000800 */
[----:B------:R-:W-:Y:S01]  /*a8c0*/  FMUL.FTZ R12, R11, UR10 ;  /* 0x0000000a0b0c7c20 */ /* 0x000fe20008410000 */
[----:B------:R-:W-:-:S04]  /*a8d0*/  FMUL.FTZ R11, R8, UR10 ;  /* 0x0000000a080b7c20 */ /* 0x000fc80008410000 */
[--C-:B------:R-:W-:Y:S01]  /*a8e0*/  FFMA.FTZ R171, R120, UR10, -R11.reuse ;  /* 0x0000000a78ab7c23 */ /* 0x100fe2000801080b */
[----:B------:R-:W-:Y:S01]  /*a8f0*/  FMUL.FTZ R120, R9, UR10 ;  /* 0x0000000a09787c20 */ /* 0x000fe20008410000 */
        /* <DEDUP_REMOVED lines=20> */
[--C-:B0-----:R-:W-:Y:S01]  /*aa40*/  FFMA.FTZ R165, R132, UR10, -R11.reuse ;  /* 0x0000000a84a57c23 */ /* 0x101fe2000801080b */
        /* <DEDUP_REMOVED lines=13> */
[--C-:B------:R-:W-:Y:S01]  /*ab20*/  FFMA.FTZ R179, R143, UR10, -R120.reuse ;  /* 0x0000000a8fb37c23 */ /* 0x100fe20008010878 */
[--C-:B------:R-:W-:Y:S01]  /*ab30*/  FFMA.FTZ R124, R144, UR10, -R120.reuse ;  /* 0x0000000a907c7c23 */ /* 0x100fe20008010878 */
[----:B------:R-:W-:Y:S01]  /*ab40*/  FFMA.FTZ R172, R149, UR10, -R11 ;  /* 0x0000000a95ac7c23 */ /* 0x000fe2000801080b */
[--C-:B------:R-:W-:Y:S01]  /*ab50*/  FFMA.FTZ R173, R147, UR10, -R120.reuse ;  /* 0x0000000a93ad7c23 */ /* 0x100fe20008010878 */
[----:B------:R-:W1:Y:S01]  /*ab60*/  MUFU.EX2 R146, R146 ;  /* 0x0000009200927308 */ /* 0x000e620000000800 */
[----:B0-----:R-:W-:Y:S01]  /*ab70*/  FFMA.FTZ R3, R2, R3, R189 ;  /* 0x0000000302037223 */ /* 0x001fe200000100bd */
[--C-:B------:R-:W-:Y:S01]  /*ab80*/  FFMA.FTZ R123, R150, UR10, -R11.reuse ;  /* 0x0000000a967b7c23 */ /* 0x100fe2000801080b */
[--C-:B------:R-:W-:Y:S01]  /*ab90*/  FFMA.FTZ R122, R148, UR10, -R120.reuse ;  /* 0x0000000a947a7c23 */ /* 0x100fe20008010878 */
[--C-:B------:R-:W-:Y:S01]  /*aba0*/  FFMA.FTZ R174, R153, UR10, -R11.reuse ;  /* 0x0000000a99ae7c23 */ /* 0x100fe2000801080b */
[--C-:B------:R-:W-:Y:S01]  /*abb0*/  FFMA.FTZ R175, R151, UR10, -R120.reuse ;  /* 0x0000000a97af7c23 */ /* 0x100fe20008010878 */
[----:B------:R-:W-:Y:S01]  /*abc0*/  FFMA.FTZ R21, R154, UR10, -R11 ;  /* 0x0000000a9a157c23 */ /* 0x000fe2000801080b */
[----:B------:R-:W-:Y:S01]  /*abd0*/  FFMA.FTZ R20, R152, UR10, -R120 ;  /* 0x0000000a98147c23 */ /* 0x000fe20008010878 */
[----:B------:R-:W0:Y:S01]  /*abe0*/  MUFU.EX2 R190, R190 ;  /* 0x000000be00be7308 */ /* 0x000e220000000800 */
[----:B--2---:R-:W-:Y:S01]  /*abf0*/  FADD.FTZ R15, R188, R15 ;  /* 0x0000000fbc0f7221 */ /* 0x004fe20000010000 */
[--C-:B------:R-:W-:Y:S01]  /*ac00*/  FFMA.FTZ R168, R156, UR10, -R11.reuse ;  /* 0x0000000a9ca87c23 */ /* 0x100fe2000801080b */
[--C-:B------:R-:W-:Y:S01]  /*ac10*/  FFMA.FTZ R13, R157, UR10, -R11.reuse ;  /* 0x0000000a9d0d7c23 */ /* 0x100fe2000801080b */
[--C-:B------:R-:W-:Y:S01]  /*ac20*/  FFMA.FTZ R170, R159, UR10, -R11.reuse ;  /* 0x0000000a9faa7c23 */ /* 0x100fe2000801080b */
[----:B------:R-:W-:-:S03]  /*ac30*/  FFMA.FTZ R11, R160, UR10, -R11 ;  /* 0x0000000aa00b7c23 */ /* 0x000fc6000801080b */
        /* <DEDUP_REMOVED lines=44> */
[----:B-1----:R-:W-:Y:S01]  /*af00*/  FADD.FTZ R14, R176, R15 ;  /* 0x0000000fb00e7221 */ /* 0x002fe20000010000 */
[----:B------:R-:W-:-:S06]  /*af10*/  FFMA.FTZ R15, R158, UR10, -R120 ;  /* 0x0000000a9e0f7c23 */ /* 0x000fcc0008010878 */
        /* <DEDUP_REMOVED lines=16> */
[----:B--2---:R-:W-:Y:S01]  /*b020*/  FADD.FTZ R134, R172, R121 ;  /* 0x00000079ac867221 */ /* 0x004fe20000010000 */
[----:B------:R-:W-:-:S06]  /*b030*/  FFMA.FTZ R121, R162, UR10, -R120 ;  /* 0x0000000aa2797c23 */ /* 0x000fcc0008010878 */
        /* <DEDUP_REMOVED lines=30> */
.L_x_4545:
[----:B------:R-:W0:Y:S01]  /*b220*/  S2UR UR4, SR_CgaCtaId ;  /* 0x00000000000479c3 */ /* 0x000e220000008800 */
[----:B------:R-:W-:Y:S01]  /*b230*/  UIADD3 UR7, UR7, 0x30860, URZ ;  /* 0x0003086007077890 */ /* 0x000fe2000fffe03f */
[C---:B------:R-:W-:Y:S01]  /*b240*/  ISETP.GT.AND P1, PT, R10.reuse, UR47, PT ;  /* 0x0000002f0a007c0c */ /* 0x040fe2000bf24270 */
[----:B------:R-:W-:Y:S01]  /*b250*/  UMOV UR46, UR39 ;  /* 0x00000027002e7c82 */ /* 0x000fe20008000000 */
[----:B------:R-:W-:Y:S01]  /*b260*/  F2FP.F16.F32.PACK_AB R184, R169, R184 ;  /* 0x000000b8a9b8723e */ /* 0x000fe200000000ff */
[----:B------:R-:W-:Y:S01]  /*b270*/  VIADD R10, R10, 0xffffffff ;  /* 0xffffffff0a0a7836 */ /* 0x000fe20000000000 */
[----:B------:R-:W-:Y:S02]  /*b280*/  F2FP.F16.F32.PACK_AB R190, R171, R190 ;  /* 0x000000beabbe723e */ /* 0x000fe400000000ff */
        /* <DEDUP_REMOVED lines=28> */
.L_x_4535:
        /* <DEDUP_REMOVED lines=8> */
[----:B------:R-:W-:Y:S01]  /*b4d0*/  ULDC UR50, c[0x0][0x9dc] ;  /* 0x0002770000327ab9 */ /* 0x000fe20000000800 */
[----:B------:R-:W-:Y:S01]  /*b4e0*/  ULDC UR5, c[0x0][0x9d8] ;  /* 0x0002760000057ab9 */ /* 0x000fe20000000800 */
[----:B------:R-:W-:Y:S01]  /*b4f0*/  ULDC UR51, c[0x0][0x988] ;  /* 0x0002620000337ab9 */ /* 0x000fe20000000800 */
[----:B------:R-:W-:-:S05]  /*b500*/  ULDC UR54, c[0x0][0x9e0] ;  /* 0x0002780000367ab9 */ /* 0x000fca0000000800 */
.L_x_4566:
[----:B------:R-:W-:-:S04]  /*b510*/  UISETP.NE.AND UP0, UPT, UR4, 0x1, UPT ;  /* 0x000000010400788c */ /* 0x000fc8000bf05270 */
[----:B------:R-:W-:-:S04]  /*b520*/  USEL UR39, URZ, 0x1, UP0 ;  /* 0x000000013f277887 */ /* 0x000fc80008000000 */
[----:B------:R-:W-:Y:S01]  /*b530*/  ULOP3.LUT UR39, UR46, UR39, URZ, 0x3c, !UPT ;  /* 0x000000272e277292 */ /* 0x000fe2000f8e3c3f */
[----:B------:R-:W-:Y:S11]  /*b540*/  @!P0 BRA `(.L_x_4548) ;  /* 0x0000000000048947 */ /* 0x000ff60003800000 */
[----:B------:R-:W-:Y:S01]  /*b550*/  BPT.TRAP 0x1 ;  /* 0x000000040000795c */ /* 0x000fe20000300000 */
.L_x_4548:
        /* <DEDUP_REMOVED lines=9> */
.L_x_4549:
[----:B-1----:R-:W-:Y:S05]  /*b5f0*/  @P1 BRA `(.L_x_4550) ;  /* 0x0000000000081947 */ /* 0x002fea0003800000 */
[----:B------:R-:W1:Y:S02]  /*b600*/  SYNCS.PHASECHK.TRANS64.TRYWAIT P1, [UR6+0x30830], R8 ;  /* 0x03083008ff0075a7 */ /* 0x000e640008020146 */
[----:B-1----:R-:W-:Y:S05]  /*b610*/  @!P1 BRA `(.L_x_4551) ;  /* 0x000000ec00849947 */ /* 0x002fea0003800000 */
.L_x_4550:
        /* <DEDUP_REMOVED lines=170> */
.L_x_4552:
[----:B------:R-:W-:Y:S01]  /*c0c0*/  ULEA UR7, UR4, UR60, 0x3 ;  /* 0x0000003c04077291 */ /* 0x000fe2000f8e183f */
[----:B------:R-:W-:-:S05]  /*c0d0*/  IMAD.U32 R0, RZ, RZ, UR46 ;  /* 0x0000002eff007e24 */ /* 0x000fca000f8e00ff */
[----:B------:R-:W-:-:S04]  /*c0e0*/  SHF.L.U32 R0, R0, 0x1f, RZ ;  /* 0x0000001f00007819 */ /* 0x000fc800000006ff */
[----:B------:R2:W3:Y:S01]  /*c0f0*/  SYNCS.PHASECHK.TRANS64.TRYWAIT P1, [UR7+0x30850], R0 ;  /* 0x03085000ff0075a7 */ /* 0x0004e20008020147 */
[----:B------:R-:W-:Y:S05]  /*c100*/  @!P0 BRA `(.L_x_4553) ;  /* 0x0000000000048947 */ /* 0x000fea0003800000 */
[----:B------:R-:W-:Y:S01]  /*c110*/  BPT.TRAP 0x1 ;  /* 0x000000040000795c */ /* 0x000fe20000300000 */
.L_x_4553:
[----:B---3--:R-:W-:Y:S05]  /*c120*/  @P1 BRA `(.L_x_4554) ;  /* 0x0000000000081947 */ /* 0x008fea0003800000 */
[----:B------:R-:W3:Y:S02]  /*c130*/  SYNCS.PHASECHK.TRANS64.TRYWAIT P1, [UR7+0x30850], R0 ;  /* 0x03085000ff0075a7 */ /* 0x000ee40008020147 */
[----:B---3--:R-:W-:Y:S05]  /*c140*/  @!P1 BRA `(.L_x_4555) ;  /* 0x000000e000d09947 */ /* 0x008fea0003800000 */
.L_x_4554:
        /* <DEDUP_REMOVED lines=37> */
.L_x_4556:
        /* <DEDUP_REMOVED lines=68> */
[----:B------:R-:W-:Y:S01]  /*c7e0*/  ULOP3.LUT UR4, URZ, UR50, URZ, 0x33, !UPT ;  /* 0x000000323f047292 */ /* 0x000fe2000f8e333f */
[----:B------:R-:W-:-:S03]  /*c7f0*/  IADD3 R8, -R18, R8, R17 ;  /* 0x0000000812087210 */ /* 0x000fc60007ffe111 */
[----:B------:R-:W2:Y:S02]  /*c800*/  MUFU.TANH R14, R14 ;  /* 0x0000000e000e7308 */ /* 0x000ea40000002400 */
[C---:B------:R-:W-:Y:S01]  /*c810*/  VIADD R167, R8.reuse, UR54 ;  /* 0x0000003608a77c36 */ /* 0x040fe20008000000 */
[----:B------:R-:W-:Y:S01]  /*c820*/  SYNCS.ARRIVE.TRANS64.RED.A1T0 RZ, [UR6], RZ ;  /* 0x000000ffffff79a7 */ /* 0x000fe20008100406 */
        /* <DEDUP_REMOVED lines=62> */
.L_x_4559:
[----:B------:R-:W-:-:S05]  /*cc10*/  IMAD.U32 R170, RZ, RZ, UR47 ;  /* 0x0000002fffaa7e24 */ /* 0x000fca000f8e00ff */
[----:B------:R-:W-:-:S13]  /*cc20*/  ISETP.NE.AND P1, PT, R170, 0x1, PT ;  /* 0x00000001aa00780c */ /* 0x000fda0003f25270 */
[----:B------:R-:W1:Y:S02]  /*cc30*/  @P1 LDC.64 R8, c[0x0][0x9e8] ;  /* 0x00027a00ff081b82 */ /* 0x000e640000000a00 */
[----:B-1----:R-:W-:-:S05]  /*cc40*/  @P1 IMAD.HI.U32 R8, R168, R8, RZ ;  /* 0x00000008a8081227 */ /* 0x002fca00078e00ff */
[----:B------:R-:W-:-:S07]  /*cc50*/  @P1 SHF.R.U32.HI R168, RZ, R9, R8 ;  /* 0x00000009ffa81219 */ /* 0x000fce0000011608 */
.L_x_4560:
[----:B------:R-:W-:Y:S05]  /*cc60*/  BSYNC B0 ;  /* 0x0000000000007941 */ /* 0x000fea0003800000 */
.L_x_4558:
[----:B------:R-:W-:-:S05]  /*cc70*/  IMAD R168, R168, R170, R159 ;  /* 0x000000aaa8a87224 */ /* 0x000fca00078e029f */
[----:B------:R-:W-:Y:S02]  /*cc80*/  VIADDMNMX R165, R168, R170, R165, PT ;  /* 0x000000aaa8a57246 */ /* 0x000fe400038001a5 */
[----:B------:R-:W-:-:S07]  /*cc90*/  VIMNMX R163, R163, R168, !PT ;  /* 0x000000a8a3a37248 */ /* 0x000fce0007fe0100 */
.L_x_4557:
[C---:B------:R-:W-:Y:S01]  /*cca0*/  ISETP.GE.AND P6, PT, R164.reuse, 0xa, PT ;  /* 0x0000000aa400780c */ /* 0x040fe20003fc6270 */
[----:B------:R-:W1:Y:S01]  /*ccb0*/  SHFL.IDX PT, R161, R161, 0x1, 0x1c1f ;  /* 0x003c1f00a1a17f89 */ /* 0x000e6200000e0000 */
[C---:B------:R-:W-:Y:S01]  /*ccc0*/  ISETP.GE.AND P1, PT, R164.reuse, 0x2, PT ;  /* 0x00000002a400780c */ /* 0x040fe20003f26270 */
[----:B------:R-:W-:Y:S01]  /*ccd0*/  UISETP.NE.AND UP0, UPT, UR61, URZ, UPT ;  /* 0x0000003f3d00728c */ /* 0x000fe2000bf05270 */
        /* <DEDUP_REMOVED lines=10> */
[----:B------:R-:W-:Y:S01]  /*cd80*/  FSEL R21, R21, -INF , !P3 ;  /* 0xff80000015157808 */ /* 0x000fe20005800000 */
[--C-:B-1----:R-:W-:Y:S01]  /*cd90*/  IMAD.IADD R167, R167, 0x1, R161.reuse ;  /* 0x00000001a7a77824 */ /* 0x102fe200078e02a1 */
[C---:B------:R-:W-:Y:S01]  /*cda0*/  ISETP.GT.AND P4, PT, R163.reuse, 0x9, !P6 ;  /* 0x00000009a300780c */ /* 0x040fe20007784270 */
[----:B------:R-:W-:Y:S01]  /*cdb0*/  IMAD.IADD R166, R166, 0x1, R161 ;  /* 0x00000001a6a67824 */ /* 0x000fe200078e02a1 */
        /* <DEDUP_REMOVED lines=115> */
[----:B------:R-:W-:-:S13]  /*d4f0*/  ISETP.GE.AND P6, PT, R164, 0x5a, PT ;  /* 0x0000005aa400780c */ /* 0x000fda0003fc6270 */
[----:B------:R-:W-:Y:S02]  /*d500*/  @P6 LOP3.LUT R16, R16, 0x1, RZ, 0xfc, !PT ;  /* 0x0000000110106812 */ /* 0x000fe400078efcff */
        /* <DEDUP_REMOVED lines=17> */
.L_x_4563:
[----:B------:R-:W-:-:S05]  /*d620*/  IMAD.U32 R164, RZ, RZ, UR47 ;  /* 0x0000002fffa47e24 */ /* 0x000fca000f8e00ff */
[----:B------:R-:W-:-:S13]  /*d630*/  ISETP.NE.AND P6, PT, R164, 0x1, PT ;  /* 0x00000001a400780c */ /* 0x000fda0003fc5270 */
[----:B------:R-:W0:Y:S02]  /*d640*/  @P6 LDC.64 R8, c[0x0][0x9e8] ;  /* 0x00027a00ff086b82 */ /* 0x000e240000000a00 */
[----:B0-----:R-:W-:-:S05]  /*d650*/  @P6 IMAD.HI.U32 R8, R161, R8, RZ ;  /* 0x00000008a1086227 */ /* 0x001fca00078e00ff */
[----:B------:R-:W-:-:S07]  /*d660*/  @P6 SHF.R.U32.HI R161, RZ, R9, R8 ;  /* 0x00000009ffa16219 */ /* 0x000fce0000011608 */
.L_x_4564:
[----:B------:R-:W-:Y:S05]  /*d670*/  BSYNC B0 ;  /* 0x0000000000007941 */ /* 0x000fea0003800000 */
.L_x_4562:
[----:B------:R-:W-:-:S05]  /*d680*/  IMAD R159, R161, R164, R159 ;  /* 0x000000a4a19f7224 */ /* 0x000fca00078e029f */
[----:B------:R-:W-:Y:S02]  /*d690*/  VIADDMNMX R167, R159, R164, R167, PT ;  /* 0x000000a49fa77246 */ /* 0x000fe400038001a7 */
[----:B------:R-:W-:-:S07]  /*d6a0*/  VIMNMX R166, R166, R159, !PT ;  /* 0x0000009fa6a67248 */ /* 0x000fce0007fe0100 */
.L_x_4561:
        /* <DEDUP_REMOVED lines=165> */
[----:B------:R-:W-:Y:S02]  /*e100*/  MUFU.EX2 R159, R159 ;  /* 0x0000009f009f7308 */ /* 0x000fe40000000800 */
[----:B------:R-:W-:Y:S02]  /*e110*/  FMNMX.FTZ R9, R145, R14, !PT ;  /* 0x0000000e91097209 */ /* 0x000fe40007810000 */
[----:B------:R-:W-:Y:S01]  /*e120*/  FSEL R14, R149, -INF , !P2 ;  /* 0xff800000950e7808 */ /* 0x000fe20005000000 */
[----:B------:R-:W-:Y:S01]  /*e130*/  FFMA.FTZ R149, R140, UR10, -R0 ;  /* 0x0000000a8c957c23 */ /* 0x000fe20008010800 */
[----:B------:R-:W-:Y:S01]  /*e140*/  FMNMX.FTZ R9, R146, R9, !PT ;  /* 0x0000000992097209 */ /* 0x000fe20007810000 */
[----:B------:R-:W-:Y:S01]  /*e150*/  FADD.FTZ R0, -R147, R12 ;  /* 0x0000000c93007221 */ /* 0x000fe20000010100 */
[----:B------:R-:W-:Y:S02]  /*e160*/  MUFU.EX2 R184, R184 ;  /* 0x000000b800b87308 */ /* 0x000fe40000000800 */
[----:B------:R-:W-:Y:S01]  /*e170*/  FMNMX.FTZ R9, R150, R9, !PT ;  /* 0x0000000996097209 */ /* 0x000fe20007810000 */
[----:B------:R-:W-:-:S03]  /*e180*/  FMUL.FTZ R0, R0, UR10 ;  /* 0x0000000a00007c20 */ /* 0x000fc60008410000 */
[----:B------:R-:W-:Y:S02]  /*e190*/  FMNMX.FTZ R9, R14, R9, !PT ;  /* 0x000000090e097209 */ /* 0x000fe40007810000 */
[----:B------:R-:W-:Y:S02]  /*e1a0*/  MUFU.EX2 R123, R123 ;  /* 0x0000007b007b7308 */ /* 0x000fe40000000800 */
[----:B------:R-:W-:-:S04]  /*e1b0*/  FMNMX.FTZ R9, R152, R9, !PT ;  /* 0x0000000998097209 */ /* 0x000fc80007810000 */
[----:B------:R-:W-:Y:S02]  /*e1c0*/  FMNMX.FTZ R9, R154, R9, !PT ;  /* 0x000000099a097209 */ /* 0x000fe40007810000 */
[----:B------:R-:W0:Y:S02]  /*e1d0*/  MUFU.EX2 R0, R0 ;  /* 0x0000000000007308 */ /* 0x000e240000000800 */
[----:B------:R-:W-:-:S04]  /*e1e0*/  FMNMX.FTZ R9, R156, R9, !PT ;  /* 0x000000099c097209 */ /* 0x000fc80007810000 */
[----:B------:R-:W-:Y:S02]  /*e1f0*/  FMNMX.FTZ R9, R158, R9, !PT ;  /* 0x000000099e097209 */ /* 0x000fe40007810000 */
[----:B------:R-:W1:Y:S03]  /*e200*/  MUFU.EX2 R186, R186 ;  /* 0x000000ba00ba7308 */ /* 0x000e660000000800 */
[----:B------:R-:W2:Y:S05]  /*e210*/  SHFL.BFLY PT, R120, R9, 0x2, 0x1f ;  /* 0x0c401f0009787f89 */ /* 0x000eaa00000e0000 */
[----:B------:R-:W3:Y:S08]  /*e220*/  MUFU.EX2 R21, R21 ;  /* 0x0000001500157308 */ /* 0x000ef00000000800 */
[----:B------:R-:W-:Y:S08]  /*e230*/  MUFU.EX2 R180, R180 ;  /* 0x000000b400b47308 */ /* 0x000ff00000000800 */
[----:B------:R-:W-:Y:S01]  /*e240*/  MUFU.EX2 R127, R127 ;  /* 0x0000007f007f7308 */ /* 0x000fe20000000800 */
[----:B--2---:R-:W-:-:S05]  /*e250*/  FMNMX.FTZ R120, R9, R120, !PT ;  /* 0x0000007809787209 */ /* 0x004fca0007810000 */
[----:B------:R-:W2:Y:S02]  /*e260*/  SHFL.BFLY PT, R9, R120, 0x1, 0x1f ;  /* 0x0c201f0078097f89 */ /* 0x000ea400000e0000 */
[----:B------:R-:W-:Y:S08]  /*e270*/  MUFU.EX2 R182, R182 ;  /* 0x000000b600b67308 */ /* 0x000ff00000000800 */
[----:B------:R-:W-:Y:S08]  /*e280*/  MUFU.EX2 R161, R161 ;  /* 0x000000a100a17308 */ /* 0x000ff00000000800 */
[----:B------:R-:W-:Y:S01]  /*e290*/  MUFU.EX2 R176, R176 ;  /* 0x000000b000b07308 */ /* 0x000fe20000000800 */
[----:B--2---:R-:W-:-:S07]  /*e2a0*/  FMNMX.FTZ R9, R120, R9, !PT ;  /* 0x0000000978097209 */ /* 0x004fce0007810000 */
        /* <DEDUP_REMOVED lines=10> */
[----:B------:R-:W-:Y:S01]  /*e350*/  FFMA.FTZ R185, R121, UR10, -R151 ;  /* 0x0000000a79b97c23 */ /* 0x000fe20008010897 */
        /* <DEDUP_REMOVED lines=15> */
[----:B------:R-:W-:Y:S01]  /*e450*/  FADD.FTZ R11, R159, R122 ;  /* 0x0000007a9f0b7221 */ /* 0x000fe20000010000 */
[--C-:B------:R-:W-:Y:S01]  /*e460*/  FFMA.FTZ R132, R138, UR10, -R151.reuse ;  /* 0x0000000a8a847c23 */ /* 0x100fe20008010897 */
[----:B------:R-:W0:Y:S01]  /*e470*/  MUFU.EX2 R2, R2 ;  /* 0x0000000200027308 */ /* 0x000e220000000800 */
[----:B------:R-:W-:Y:S01]  /*e480*/  FFMA.FTZ R179, R141, UR10, -R151 ;  /* 0x0000000a8db37c23 */ /* 0x000fe20008010897 */
[----:B------:R-:W-:Y:S01]  /*e490*/  FADD.FTZ R122, R184, R11 ;  /* 0x0000000bb87a7221 */ /* 0x000fe20000010000 */
[--C-:B------:R-:W-:Y:S01]  /*e4a0*/  FFMA.FTZ R130, R142, UR10, -R151.reuse ;  /* 0x0000000a8e827c23 */ /* 0x100fe20008010897 */
[--C-:B------:R-:W-:Y:S01]  /*e4b0*/  FFMA.FTZ R173, R145, UR10, -R151.reuse ;  /* 0x0000000a91ad7c23 */ /* 0x100fe20008010897 */
[--C-:B------:R-:W-:Y:S01]  /*e4c0*/  FFMA.FTZ R126, R146, UR10, -R151.reuse ;  /* 0x0000000a927e7c23 */ /* 0x100fe20008010897 */
[----:B------:R-:W-:Y:S01]  /*e4d0*/  FADD.FTZ R11, R123, R122 ;  /* 0x0000007a7b0b7221 */ /* 0x000fe20000010000 */
[--C-:B------:R-:W-:Y:S01]  /*e4e0*/  FFMA.FTZ R175, R150, UR10, -R151.reuse ;  /* 0x0000000a96af7c23 */ /* 0x100fe20008010897 */
[----:B------:R-:W2:Y:S01]  /*e4f0*/  MUFU.EX2 R191, R191 ;  /* 0x000000bf00bf7308 */ /* 0x000ea20000000800 */
[----:B------:R-:W-:Y:S01]  /*e500*/  FFMA.FTZ R169, R152, UR10, -R151 ;  /* 0x0000000a98a97c23 */ /* 0x000fe20008010897 */
[----:B-1----:R-:W-:Y:S01]  /*e510*/  FADD.FTZ R122, R186, R11 ;  /* 0x0000000bba7a7221 */ /* 0x002fe20000010000 */
[----:B------:R-:W-:-:S03]  /*e520*/  FFMA.FTZ R171, R156, UR10, -R151 ;  /* 0x0000000a9cab7c23 */ /* 0x000fc60008010897 */
[----:B---3--:R-:W-:Y:S02]  /*e530*/  FADD.FTZ R11, R21, R122 ;  /* 0x0000007a150b7221 */ /* 0x008fe40000010000 */
[----:B------:R-:W1:Y:S01]  /*e540*/  MUFU.EX2 R124, R124 ;  /* 0x0000007c007c7308 */ /* 0x000e620000000800 */
[----:B0-----:R-:W-:Y:S01]  /*e550*/  FFMA.FTZ R3, R2, R3, R189 ;  /* 0x0000000302037223 */ /* 0x001fe200000100bd */
[----:B------:R-:W-:-:S03]  /*e560*/  FADD.FTZ R122, R180, R11 ;  /* 0x0000000bb47a7221 */ /* 0x000fc60000010000 */
[----:B------:R-:W-:Y:S01]  /*e570*/  FADD.FTZ R6, R128, R3 ;  /* 0x0000000380067221 */ /* 0x000fe20000010000 */
[----:B------:R-:W-:Y:S01]  /*e580*/  FADD.FTZ R11, R127, R122 ;  /* 0x0000007a7f0b7221 */ /* 0x000fe20000010000 */
[----:B------:R-:W-:Y:S01]  /*e590*/  FFMA.FTZ R122, R14, UR10, -R151 ;  /* 0x0000000a0e7a7c23 */ /* 0x000fe20008010897 */
[----:B------:R-:W0:Y:S01]  /*e5a0*/  MUFU.EX2 R185, R185 ;  /* 0x000000b900b97308 */ /* 0x000e220000000800 */
[----:B--2---:R-:W-:Y:S01]  /*e5b0*/  FADD.FTZ R3, R191, R6 ;  /* 0x00000006bf037221 */ /* 0x004fe20000010000 */
[----:B------:R-:W-:-:S04]  /*e5c0*/  FADD.FTZ R14, R182, R11 ;  /* 0x0000000bb60e7221 */ /* 0x000fc80000010000 */
[----:B------:R-:W-:Y:S02]  /*e5d0*/  FADD.FTZ R11, R161, R14 ;  /* 0x0000000ea10b7221 */ /* 0x000fe40000010000 */
[----:B------:R-:W2:Y:S01]  /*e5e0*/  MUFU.EX2 R120, R120 ;  /* 0x0000007800787308 */ /* 0x000ea20000000800 */
[----:B-1----:R-:W-:Y:S01]  /*e5f0*/  FADD.FTZ R6, R124, R3 ;  /* 0x000000037c067221 */ /* 0x002fe20000010000 */
[----:B------:R-:W-:-:S04]  /*e600*/  FADD.FTZ R14, R176, R11 ;  /* 0x0000000bb00e7221 */ /* 0x000fc80000010000 */
[----:B------:R-:W-:Y:S01]  /*e610*/  FADD.FTZ R11, R149, R14 ;  /* 0x0000000e950b7221 */ /* 0x000fe20000010000 */
[----:B------:R-:W-:Y:S01]  /*e620*/  FFMA.FTZ R14, R154, UR10, -R151 ;  /* 0x0000000a9a0e7c23 */ /* 0x000fe20008010897 */
[----:B------:R-:W1:Y:S01]  /*e630*/  MUFU.EX2 R187, R187 ;  /* 0x000000bb00bb7308 */ /* 0x000e620000000800 */
[----:B0-----:R-:W-:Y:S01]  /*e640*/  FADD.FTZ R3, R185, R6 ;  /* 0x00000006b9037221 */ /* 0x001fe20000010000 */
[----:B------:R-:W-:-:S06]  /*e650*/  FADD.FTZ R136, R178, R11 ;  /* 0x0000000bb2887221 */ /* 0x000fcc0000010000 */
        /* <DEDUP_REMOVED lines=57> */
.L_x_4565:
        /* <DEDUP_REMOVED lines=36> */
.L_x_4547:
        /* <DEDUP_REMOVED lines=99> */
.L_x_4567:
[----:B------:R-:W-:Y:S01]  /*f260*/  ULEA UR5, UR38, UR60, 0x3 ;  /* 0x0000003c26057291 */ /* 0x000fe2000f8e183f */
[----:B------:R-:W-:-:S05]  /*f270*/  IMAD.U32 R0, RZ, RZ, UR39 ;  /* 0x00000027ff007e24 */ /* 0x000fca000f8e00ff */
[----:B------:R-:W-:-:S04]  /*f280*/  SHF.L.U32 R0, R0, 0x1f, RZ ;  /* 0x0000001f00007819 */ /* 0x000fc800000006ff */
[----:B------:R0:W1:Y:S01]  /*f290*/  SYNCS.PHASECHK.TRANS64.TRYWAIT P1, [UR5+0x30850], R0 ;  /* 0x03085000ff0075a7 */ /* 0x0000620008020145 */
[----:B------:R-:W-:Y:S05]  /*f2a0*/  @!P0 BRA `(.L_x_4568) ;  /* 0x0000000000048947 */ /* 0x000fea0003800000 */
[----:B------:R-:W-:Y:S01]  /*f2b0*/  BPT.TRAP 0x1 ;  /* 0x000000040000795c */ /* 0x000fe20000300000 */
.L_x_4568:
[----:B-1----:R-:W-:Y:S05]  /*f2c0*/  @P1 BRA `(.L_x_4569) ;  /* 0x0000000000081947 */ /* 0x002fea0003800000 */
[----:B------:R-:W1:Y:S02]  /*f2d0*/  SYNCS.PHASECHK.TRANS64.TRYWAIT P1, [UR5+0x30850], R0 ;  /* 0x03085000ff0075a7 */ /* 0x000e640008020145 */
[----:B-1----:R-:W-:Y:S05]  /*f2e0*/  @!P1 BRA `(.L_x_4570) ;  /* 0x000000b000809947 */ /* 0x002fea0003800000 */
.L_x_4569:
[----:B------:R-:W-:Y:S01]  /*f2f0*/  UIADD3 UR60, UR60, 0x400, URZ ;  /* 0x000004003c3c7890 */ /* 0x000fe2000fffe03f */
[----:B------:R-:W-:Y:S01]  /*f300*/  WARPGROUP.ARRIVE ;  /* 0x00000000000079c5 */ /* 0x000fe20000000000 */
[----:B------:R-:W-:Y:S01]  /*f310*/  UMOV UR7, 0x40000040 ;  /* 0x4000004000077882 */ /* 0x000fe20000000000 */
[----:B-1----:R-:W1:Y:S01]  /*f320*/  SHFL.BFLY PT, R5, R6, 0x2, 0x1f ;  /* 0x0c401f0006057f89 */ /* 0x002e6200000e0000 */
[----:B------:R-:W-:Y:S01]  /*f330*/  USHF.R.U32.HI UR60, URZ, 0x4, UR60 ;  /* 0x000000043f3c7899 */ /* 0x000fe2000801163c */
[----:B------:R-:W-:Y:S02]  /*f340*/  IMAD.MOV.U32 R10, RZ, RZ, RZ ;  /* 0x000000ffff0a7224 */ /* 0x000fe400078e00ff */
[----:B0-----:R-:W0:Y:S01]  /*f350*/  SHFL.BFLY PT, R0, R3, 0x2, 0x1f ;  /* 0x0c401f0003007f89 */ /* 0x001e2200000e0000 */
[----:B------:R-:W-:Y:S01]  /*f360*/  ULOP3.LUT UR60, UR60, 0x3fff, URZ, 0xc0, !UPT ;  /* 0x00003fff3c3c7892 */ /* 0x000fe2000f8ec03f */
[----:B------:R-:W-:-:S03]  /*f370*/  IMAD.U32 R13, RZ, RZ, UR10 ;  /* 0x0000000aff0d7e24 */ /* 0x000fc6000f8e00ff */
[----:B------:R-:W-:-:S04]  /*f380*/  ULOP3.LUT UR4, UR60, 0x3000000, URZ, 0xfc, !UPT ;  /* 0x030000003c047892 */ /* 0x000fc8000f8efc3f */
[----:B------:R-:W-:-:S07]  /*f390*/  UIMAD UR4, UR38, 0x900, UR4 ;  /* 0x00000900260478a4 */ /* 0x000fce000f8e0204 */
[----:B------:R-:W-:Y:S02]  /*f3a0*/  UMOV UR6, UR4 ;  /* 0x0000000400067c82 */ /* 0x000fe40008000000 */
[----:B------:R-:W-:Y:S01]  /*f3b0*/  HGMMA.64x192x16.F32 R24, R188, gdesc[UR4].tnspB, R24, gsb0 ;  /* 0x42e00004bc187df0 */ /* 0x000fe20008000818 */
[----:B------:R-:W-:Y:S01]  /*f3c0*/  UIADD3 UR6, UR4, 0x80, URZ ;  /* 0x0000008004067890 */ /* 0x000fe2000fffe03f */
[----:B-1----:R-:W-:Y:S01]  /*f3d0*/  FADD.FTZ R5, R5, R6 ;  /* 0x0000000605057221 */ /* 0x002fe20000010000 */
[----:B------:R-:W-:Y:S01]  /*f3e0*/  UMOV UR7, 0x40000040 ;  /* 0x4000004000077882 */ /* 0x000fe20000000000 */
[----:B0-----:R-:W-:Y:S01]  /*f3f0*/  FADD.FTZ R2, R0, R3 ;  /* 0x0000000300027221 */ /* 0x001fe20000010000 */
[----:B------:R-:W-:Y:S02]  /*f400*/  IMAD.MOV.U32 R3, RZ, RZ, RZ ;  /* 0x000000ffff037224 */ /* 0x000fe400078e00ff */
[----:B------:R-:W0:Y:S04]  /*f410*/  SHFL.BFLY PT, R0, R5, 0x1, 0x1f ;  /* 0x0c201f0005007f89 */ /* 0x000e2800000e0000 */
[----:B------:R-:W1:Y:S01]  /*f420*/  SHFL.BFLY PT, R7, R2, 0x1, 0x1f ;  /* 0x0c201f0002077f89 */ /* 0x000e6200000e0000 */
        /* <DEDUP_REMOVED lines=44> */
.L_x_4571:
[----:B------:R-:W-:Y:S01]  /*f6f0*/  R2UR UR6, R221 ;  /* 0x00000000dd0672ca */ /* 0x000fe200000e0000 */
        /* <DEDUP_REMOVED lines=17> */
[----:B------:R-:W-:Y:S01]  /*f810*/  FMUL.FTZ R49, R49, R10 ;  /* 0x0000000a31317220 */ /* 0x000fe20000410000 */
[----:B------:R-:W-:-:S02]  /*f820*/  IMAD.U32 R221, RZ, RZ, UR6 ;  /* 0x00000006ffdd7e24 */ /* 0x000fc4000f8e00ff */
[-C--:B------:R-:W-:Y:S01]  /*f830*/  FMUL.FTZ R52, R52, R10.reuse ;  /* 0x0000000a34347220 */ /* 0x080fe20000410000 */
[-C--:B------:R-:W-:Y:S01]  /*f840*/  FMUL.FTZ R53, R53, R10.reuse ;  /* 0x0000000a35357220 */ /* 0x080fe20000410000 */
[-C--:B------:R-:W-:Y:S01]  /*f850*/  FMUL.FTZ R56, R56, R10.reuse ;  /* 0x0000000a38387220 */ /* 0x080fe20000410000 */
[-C--:B------:R-:W-:Y:S01]  /*f860*/  FMUL.FTZ R57, R57, R10.reuse ;  /* 0x0000000a39397220 */ /* 0x080fe20000410000 */
[----:B------:R-:W0:Y:S01]  /*f870*/  S2UR UR6, SR_CgaCtaId ;  /* 0x00000000000679c3 */ /* 0x000e220000008800 */
        /* <DEDUP_REMOVED lines=83> */
[----:B------:R-:W-:-:S12]  /*fdb0*/  ULOP3.LUT UR39, UR39, UR4, URZ, 0x3c, !UPT ;  /* 0x0000000427277292 */ /* 0x000fd8000f8e3c3f */
.L_x_4493:
        /* <DEDUP_REMOVED lines=16> */
[----:B------:R-:W-:Y:S01]  /*fec0*/  ULDC.64 UR12, c[0x0][0xc00] ;  /* 0x00030000000c7ab9 */ /* 0x000fe20000000a00 */
[----:B------:R-:W-:Y:S02]  /*fed0*/  R2UR UR18, R195 ;  /* 0x00000000c31272ca */ /* 0x000fe400000e0000 */
[----:B------:R-:W-:Y:S02]  /*fee0*/  R2UR UR16, R23 ;  /* 0x00000000171072ca */ /* 0x000fe400000e0000 */
[----:B------:R-:W-:-:S02]  /*fef0*/  R2UR UR17, R208 ;  /* 0x00000000d01172ca */ /* 0x000fc400000e0000 */
[----:B------:R-:W-:-:S04]  /*ff00*/  R2UR UR23, R209 ;  /* 0x00000000d11772ca */ /* 0x000fc800000e0000 */
[----:B------:R-:W-:Y:S01]  /*ff10*/  UIMAD.WIDE UR12, UR9, 0x4, UR12 ;  /* 0x00000004090c78a5 */ /* 0x000fe2000f8e020c */
[----:B------:R-:W-:Y:S01]  /*ff20*/  UMOV UR10, UR8 ;  /* 0x00000008000a7c82 */ /* 0x000fe20008000000 */
[----:B0-----:R-:W-:Y:S01]  /*ff30*/  UMOV UR11, UR4 ;  /* 0x00000004000b7c82 */ /* 0x001fe20008000000 */
[----:B------:R-:W-:Y:S01]  /*ff40*/  BAR.SYNC.DEFER_BLOCKING 0x1, 0x100 ;  /* 0x0044000000007b1d */ /* 0x000fe20000010000 */
[----:B--2---:R-:W-:-:S03]  /*ff50*/  IMAD.WIDE R8, R3, R8, UR10 ;  /* 0x0000000a03087e25 */ /* 0x004fc6000f8e0208 */
[C---:B------:R-:W-:Y:S02]  /*ff60*/  LOP3.LUT R3, R8.reuse, 0x380, RZ, 0xc0, !PT ;  /* 0x0000038008037812 */ /* 0x040fe400078ec0ff */
[C---:B------:R-:W-:Y:S02]  /*ff70*/  IADD3 R10, P2, R8.reuse, 0x20, RZ ;  /* 0x00000020080a7810 */ /* 0x040fe40007f5e0ff */
[C---:B------:R-:W-:Y:S02]  /*ff80*/  IADD3 R12, P1, R8.reuse, 0x40, RZ ;  /* 0x00000040080c7810 */ /* 0x040fe40007f3e0ff */
[C---:B------:R-:W-:Y:S01]  /*ff90*/  IADD3 R17, P6, R8.reuse, 0x60, RZ ;  /* 0x0000006008117810 */ /* 0x040fe20007fde0ff */
[--C-:B------:R-:W-:Y:S01]  /*ffa0*/  IMAD.X R131, RZ, RZ, R9.reuse, P2 ;  /* 0x000000ffff837224 */ /* 0x100fe200010e0609 */
[C---:B------:R-:W-:Y:S01]  /*ffb0*/  IADD3 R133, P5, R8.reuse, 0x4000, RZ ;  /* 0x0000400008857810 */ /* 0x040fe20007fbe0ff */
[--C-:B------:R-:W-:Y:S01]  /*ffc0*/  IMAD.X R107, RZ, RZ, R9.reuse, P1 ;  /* 0x000000ffff6b7224 */ /* 0x100fe200008e0609 */
[----:B------:R-:W-:Y:S01]  /*ffd0*/  SHF.R.U64 R3, R3, 0x3, RZ ;  /* 0x0000000303037819 */ /* 0x000fe200000012ff */
[--C-:B------:R-:W-:Y:S01]  /*ffe0*/  IMAD.X R105, RZ, RZ, R9.reuse, P6 ;  /* 0x000000ffff697224 */ /* 0x100fe200030e0609 */
[C---:B------:R-:W-:Y:S01]  /*fff0*/  IADD3 R22, P0, R8.reuse, 0x4020, RZ ;  /* 0x0000402008167810 */ /* 0x040fe20007f1e0ff */
[----:B------:R-:W-:Y:S01]  /*10000*/  IMAD.X R103, RZ, RZ, R9, P5 ;  /* 0x000000ffff677224 */ /* 0x000fe200028e0609 */
[----:B------:R-:W-:-:S02]  /*10010*/  IADD3 R135, P4, R8, 0x4040, RZ ;  /* 0x0000404008877810 */ /* 0x000fc40007f9e0ff */
[C---:B------:R-:W-:Y:S01]  /*10020*/  IADD3 R72, P3, R8.reuse, 0x4060, RZ ;  /* 0x0000406008487810 */ /* 0x040fe20007f7e0ff */
[--C-:B------:R-:W-:Y:S01]  /*10030*/  IMAD.X R101, RZ, RZ, R9.reuse, P0 ;  /* 0x000000ffff657224 */ /* 0x100fe200000e0609 */
[C---:B------:R-:W-:Y:S01]  /*10040*/  IADD3 R137, P2, R8.reuse, 0x8000, RZ ;  /* 0x0000800008897810 */ /* 0x040fe20007f5e0ff */
[--C-:B------:R-:W-:Y:S01]  /*10050*/  IMAD.X R99, RZ, RZ, R9.reuse, P4 ;  /* 0x000000ffff637224 */ /* 0x100fe200020e0609 */
[C---:B------:R-:W-:Y:S01]  /*10060*/  IADD3 R132, P1, R8.reuse, 0x8020, RZ ;  /* 0x0000802008847810 */ /* 0x040fe20007f3e0ff */
[--C-:B------:R-:W-:Y:S01]  /*10070*/  IMAD.X R97, RZ, RZ, R9.reuse, P3 ;  /* 0x000000ffff617224 */ /* 0x100fe200018e0609 */
[C---:B------:R-:W-:Y:S01]  /*10080*/  IADD3 R139, P6, R8.reuse, 0x8040, RZ ;  /* 0x00008040088b7810 */ /* 0x040fe20007fde0ff */
[--C-:B------:R-:W-:Y:S01]  /*10090*/  IMAD.X R75, RZ, RZ, R9.reuse, P2 ;  /* 0x000000ffff4b7224 */ /* 0x100fe200010e0609 */
[----:B------:R-:W-:Y:S01]  /*100a0*/  IADD3 R141, P5, R8, 0x8060, RZ ;  /* 0x00008060088d7810 */ /* 0x000fe20007fbe0ff */
[--C-:B------:R-:W-:Y:S01]  /*100b0*/  IMAD.X R73, RZ, RZ, R9.reuse, P1 ;  /* 0x000000ffff497224 */ /* 0x100fe200008e0609 */
[----:B------:R-:W-:Y:S01]  /*100c0*/  LOP3.LUT R8, R3, R8, RZ, 0x3c, !PT ;  /* 0x0000000803087212 */ /* 0x000fe200078e3cff */
[--C-:B------:R-:W-:Y:S01]  /*100d0*/  IMAD.X R13, RZ, RZ, R9.reuse, P6 ;  /* 0x000000ffff0d7224 */ /* 0x100fe200030e0609 */
[----:B------:R-:W-:Y:S01]  /*100e0*/  LOP3.LUT R3, R10, 0x380, RZ, 0xc0, !PT ;  /* 0x000003800a037812 */ /* 0x000fe200078ec0ff */
[----:B------:R-:W-:Y:S01]  /*100f0*/  IMAD.X R15, RZ, RZ, R9, P5 ;  /* 0x000000ffff0f7224 */ /* 0x000fe200028e0609 */
[----:B------:R-:W-:-:S02]  /*10100*/  LOP3.LUT R11, R12, 0x380, RZ, 0xc0, !PT ;  /* 0x000003800c0b7812 */ /* 0x000fc400078ec0ff */
[----:B------:R-:W-:Y:S02]  /*10110*/  SHF.R.U64 R3, R3, 0x3, RZ ;  /* 0x0000000303037819 */ /* 0x000fe400000012ff */
[----:B------:R-:W-:Y:S02]  /*10120*/  SHF.R.U64 R11, R11, 0x3, RZ ;  /* 0x000000030b0b7819 */ /* 0x000fe400000012ff */
[----:B------:R-:W-:Y:S02]  /*10130*/  LOP3.LUT R130, R3, R10, RZ, 0x3c, !PT ;  /* 0x0000000a03827212 */ /* 0x000fe400078e3cff */
[----:B------:R-:W-:Y:S02]  /*10140*/  LOP3.LUT R106, R11, R12, RZ, 0x3c, !PT ;  /* 0x0000000c0b6a7212 */ /* 0x000fe400078e3cff */
[----:B------:R-:W-:Y:S02]  /*10150*/  LOP3.LUT R3, R22, 0x380, RZ, 0xc0, !PT ;  /* 0x0000038016037812 */ /* 0x000fe400078ec0ff */
[----:B------:R-:W-:-:S02]  /*10160*/  LOP3.LUT R14, R17, 0x380, RZ, 0xc0, !PT ;  /* 0x00000380110e7812 */ /* 0x000fc400078ec0ff */
[----:B------:R-:W-:Y:S02]  /*10170*/  LOP3.LUT R12, R137, 0x380, RZ, 0xc0, !PT ;  /* 0x00000380890c7812 */ /* 0x000fe400078ec0ff */
[----:B------:R-:W-:Y:S02]  /*10180*/  SHF.R.U64 R3, R3, 0x3, RZ ;  /* 0x0000000303037819 */ /* 0x000fe400000012ff */
[----:B------:R-:W-:Y:S02]  /*10190*/  SHF.R.U64 R14, R14, 0x3, RZ ;  /* 0x000000030e0e7819 */ /* 0x000fe400000012ff */
[----:B------:R-:W-:Y:S02]  /*101a0*/  SHF.R.U64 R12, R12, 0x3, RZ ;  /* 0x000000030c0c7819 */ /* 0x000fe400000012ff */
[----:B------:R-:W-:Y:S02]  /*101b0*/  LOP3.LUT R10, R135, 0x380, RZ, 0xc0, !PT ;  /* 0x00000380870a7812 */ /* 0x000fe400078ec0ff */
[----:B------:R-:W-:-:S02]  /*101c0*/  LOP3.LUT R11, R72, 0x380, RZ, 0xc0, !PT ;  /* 0x00000380480b7812 */ /* 0x000fc400078ec0ff */
[----:B------:R-:W-:Y:S02]  /*101d0*/  LOP3.LUT R18, R133, 0x380, RZ, 0xc0, !PT ;  /* 0x0000038085127812 */ /* 0x000fe400078ec0ff */
[----:B------:R-:W-:Y:S02]  /*101e0*/  LOP3.LUT R100, R3, R22, RZ, 0x3c, !PT ;  /* 0x0000001603647212 */ /* 0x000fe400078e3cff */
[----:B------:R-:W-:Y:S02]  /*101f0*/  LOP3.LUT R104, R14, R17, RZ, 0x3c, !PT ;  /* 0x000000110e687212 */ /* 0x000fe400078e3cff */
[----:B------:R-:W-:Y:S02]  /*10200*/  LOP3.LUT R74, R12, R137, RZ, 0x3c, !PT ;  /* 0x000000890c4a7212 */ /* 0x000fe400078e3cff */
[----:B------:R-:W-:Y:S02]  /*10210*/  LOP3.LUT R3, R132, 0x380, RZ, 0xc0, !PT ;  /* 0x0000038084037812 */ /* 0x000fe400078ec0ff */
[----:B------:R-:W-:-:S02]  /*10220*/  SHF.R.U64 R10, R10, 0x3, RZ ;  /* 0x000000030a0a7819 */ /* 0x000fc400000012ff */
[----:B------:R-:W-:Y:S02]  /*10230*/  SHF.R.U64 R11, R11, 0x3, RZ ;  /* 0x000000030b0b7819 */ /* 0x000fe400000012ff */
[----:B------:R-:W-:Y:S02]  /*10240*/  LOP3.LUT R12, R139, 0x380, RZ, 0xc0, !PT ;  /* 0x000003808b0c7812 */ /* 0x000fe400078ec0ff */
[----:B------:R-:W-:Y:S02]  /*10250*/  LOP3.LUT R14, R141, 0x380, RZ, 0xc0, !PT ;  /* 0x000003808d0e7812 */ /* 0x000fe400078ec0ff */
[----:B------:R-:W-:Y:S02]  /*10260*/  SHF.R.U64 R18, R18, 0x3, RZ ;  /* 0x0000000312127819 */ /* 0x000fe400000012ff */
[----:B------:R-:W-:Y:S02]  /*10270*/  SHF.R.U64 R3, R3, 0x3, RZ ;  /* 0x0000000303037819 */ /* 0x000fe400000012ff */
[----:B------:R-:W-:-:S02]  /*10280*/  LOP3.LUT R98, R10, R135, RZ, 0x3c, !PT ;  /* 0x000000870a627212 */ /* 0x000fc400078e3cff */
[----:B------:R-:W-:Y:S02]  /*10290*/  LOP3.LUT R96, R11, R72, RZ, 0x3c, !PT ;  /* 0x000000480b607212 */ /* 0x000fe400078e3cff */
[----:B------:R-:W-:Y:S02]  /*102a0*/  SHF.R.U64 R12, R12, 0x3, RZ ;  /* 0x000000030c0c7819 */ /* 0x000fe400000012ff */
[----:B------:R-:W-:Y:S02]  /*102b0*/  SHF.R.U64 R14, R14, 0x3, RZ ;  /* 0x000000030e0e7819 */ /* 0x000fe400000012ff */
[----:B------:R-:W-:Y:S02]  /*102c0*/  LOP3.LUT R102, R18, R133, RZ, 0x3c, !PT ;  /* 0x0000008512667212 */ /* 0x000fe400078e3cff */
[----:B------:R-:W-:Y:S02]  /*102d0*/  MOV R17, R8 ;  /* 0x0000000800117202 */ /* 0x000fe40000000f00 */
[----:B------:R-:W-:-:S02]  /*102e0*/  F2FP.F16.F32.PACK_AB R8, R25, R24 ;  /* 0x000000181908723e */ /* 0x000fc400000000ff */
[----:B------:R-:W-:Y:S02]  /*102f0*/  F2FP.F16.F32.PACK_AB R9, R27, R26 ;  /* 0x0000001a1b09723e */ /* 0x000fe400000000ff */
[----:B------:R-:W-:Y:S02]  /*10300*/  F2FP.F16.F32.PACK_AB R10, R29, R28 ;  /* 0x0000001c1d0a723e */ /* 0x000fe400000000ff */
[----:B------:R-:W-:Y:S02]  /*10310*/  F2FP.F16.F32.PACK_AB R11, R31, R30 ;  /* 0x0000001e1f0b723e */ /* 0x000fe400000000ff */
[----:B------:R-:W-:Y:S02]  /*10320*/  LOP3.LUT R72, R3, R132, RZ, 0x3c, !PT ;  /* 0x0000008403487212 */ /* 0x000fe400078e3cff */
[----:B------:R-:W-:Y:S01]  /*10330*/  MOV R135, R130 ;  /* 0x0000008200877202 */ /* 0x000fe20000000f00 */
[----:B------:R0:W-:Y:S01]  /*10340*/  STSM.16.M88.4 [R17], R8 ;  /* 0x0000000811007844 */ /* 0x0001e20000000200 */
[----:B------:R-:W-:-:S02]  /*10350*/  LOP3.LUT R12, R12, R139, RZ, 0x3c, !PT ;  /* 0x0000008b0c0c7212 */ /* 0x000fc400078e3cff */
[----:B------:R-:W-:Y:S02]  /*10360*/  LOP3.LUT R14, R14, R141, RZ, 0x3c, !PT ;  /* 0x0000008d0e0e7212 */ /* 0x000fe400078e3cff */
[----:B------:R-:W-:Y:S02]  /*10370*/  MOV R131, R98 ;  /* 0x0000006200837202 */ /* 0x000fe40000000f00 */
[----:B------:R-:W-:Y:S02]  /*10380*/  MOV R3, R96 ;  /* 0x0000006000037202 */ /* 0x000fe40000000f00 */
[----:B------:R-:W-:Y:S02]  /*10390*/  MOV R133, R102 ;  /* 0x0000006600857202 */ /* 0x000fe40000000f00 */
[----:B------:R-:W-:Y:S02]  /*103a0*/  MOV R132, R100 ;  /* 0x0000006400847202 */ /* 0x000fe40000000f00 */
[----:B------:R-:W-:-:S02]  /*103b0*/  F2FP.F16.F32.PACK_AB R96, R33, R32 ;  /* 0x000000202160723e */ /* 0x000fc400000000ff */
        /* <DEDUP_REMOVED lines=10> */
[----:B------:R-:W-:Y:S01]  /*10460*/  MOV R18, R12 ;  /* 0x0000000c00127202 */ /* 0x000fe20000000f00 */
[----:B------:R2:W-:Y:S01]  /*10470*/  STSM.16.M88.4 [R106], R100 ;  /* 0x000000646a007844 */ /* 0x0005e20000000200 */
[----:B0-----:R-:W-:Y:S02]  /*10480*/  MOV R17, R14 ;  /* 0x0000000e00117202 */ /* 0x001fe40000000f00 */
[----:B------:R-:W-:-:S02]  /*10490*/  F2FP.F16.F32.PACK_AB R8, R49, R48 ;  /* 0x000000303108723e */ /* 0x000fc400000000ff */
[----:B------:R-:W-:Y:S02]  /*104a0*/  F2FP.F16.F32.PACK_AB R9, R51, R50 ;  /* 0x000000323309723e */ /* 0x000fe400000000ff */
[----:B------:R-:W-:Y:S02]  /*104b0*/  F2FP.F16.F32.PACK_AB R10, R53, R52 ;  /* 0x00000034350a723e */ /* 0x000fe400000000ff */
[----:B------:R-:W-:Y:S02]  /*104c0*/  F2FP.F16.F32.PACK_AB R11, R55, R54 ;  /* 0x00000036370b723e */ /* 0x000fe400000000ff */
[----:B------:R-:W-:Y:S02]  /*104d0*/  MOV R130, R74 ;  /* 0x0000004a00827202 */ /* 0x000fe40000000f00 */
[----:B------:R-:W-:Y:S01]  /*104e0*/  MOV R22, R72 ;  /* 0x0000004800167202 */ /* 0x000fe20000000f00 */
[----:B------:R0:W-:Y:S01]  /*104f0*/  STSM.16.M88.4 [R134], R8 ;  /* 0x0000000886007844 */ /* 0x0001e20000000200 */
[----:B------:R-:W-:-:S02]  /*10500*/  F2FP.F16.F32.PACK_AB R12, R57, R56 ;  /* 0x00000038390c723e */ /* 0x000fc400000000ff */
[----:B------:R-:W-:Y:S02]  /*10510*/  F2FP.F16.F32.PACK_AB R13, R59, R58 ;  /* 0x0000003a3b0d723e */ /* 0x000fe400000000ff */
[----:B------:R-:W-:Y:S02]  /*10520*/  F2FP.F16.F32.PACK_AB R14, R61, R60 ;  /* 0x0000003c3d0e723e */ /* 0x000fe400000000ff */
[----:B------:R-:W-:Y:S02]  /*10530*/  F2FP.F16.F32.PACK_AB R15, R63, R62 ;  /* 0x0000003e3f0f723e */ /* 0x000fe400000000ff */
[----:B------:R-:W-:Y:S02]  /*10540*/  F2FP.F16.F32.PACK_AB R72, R65, R64 ;  /* 0x000000404148723e */ /* 0x000fe400000000ff */
[----:B------:R-:W-:Y:S01]  /*10550*/  F2FP.F16.F32.PACK_AB R73, R67, R66 ;  /* 0x000000424349723e */ /* 0x000fe200000000ff */
[----:B------:R-:W-:Y:S01]  /*10560*/  STSM.16.M88.4 [R133], R12 ;  /* 0x0000000c85007844 */ /* 0x000fe20000000200 */
[----:B------:R-:W-:-:S02]  /*10570*/  F2FP.F16.F32.PACK_AB R74, R69, R68 ;  /* 0x00000044454a723e */ /* 0x000fc400000000ff */
[----:B------:R-:W-:Y:S02]  /*10580*/  F2FP.F16.F32.PACK_AB R75, R71, R70 ;  /* 0x00000046474b723e */ /* 0x000fe400000000ff */
[----:B-1----:R-:W-:Y:S02]  /*10590*/  F2FP.F16.F32.PACK_AB R96, R5, R4 ;  /* 0x000000040560723e */ /* 0x002fe400000000ff */
[----:B------:R-:W-:Y:S01]  /*105a0*/  F2FP.F16.F32.PACK_AB R97, R123, R122 ;  /* 0x0000007a7b61723e */ /* 0x000fe200000000ff */
[----:B------:R-:W-:Y:S01]  /*105b0*/  STSM.16.M88.4 [R132], R72 ;  /* 0x0000004884007844 */ /* 0x000fe20000000200 */
[----:B------:R-:W-:Y:S02]  /*105c0*/  F2FP.F16.F32.PACK_AB R98, R77, R76 ;  /* 0x0000004c4d62723e */ /* 0x000fe400000000ff */
[----:B------:R-:W-:Y:S02]  /*105d0*/  F2FP.F16.F32.PACK_AB R99, R79, R78 ;  /* 0x0000004e4f63723e */ /* 0x000fe400000000ff */
[----:B--2---:R-:W-:-:S02]  /*105e0*/  F2FP.F16.F32.PACK_AB R100, R81, R80 ;  /* 0x000000505164723e */ /* 0x004fc400000000ff */
[----:B------:R-:W-:Y:S01]  /*105f0*/  F2FP.F16.F32.PACK_AB R101, R83, R82 ;  /* 0x000000525365723e */ /* 0x000fe200000000ff */
[----:B------:R1:W-:Y:S01]  /*10600*/  STSM.16.M88.4 [R131], R96 ;  /* 0x0000006083007844 */ /* 0x0003e20000000200 */
[----:B------:R-:W-:Y:S02]  /*10610*/  F2FP.F16.F32.PACK_AB R102, R85, R84 ;  /* 0x000000545566723e */ /* 0x000fe400000000ff */
[----:B------:R-:W-:Y:S02]  /*10620*/  F2FP.F16.F32.PACK_AB R103, R87, R86 ;  /* 0x000000565767723e */ /* 0x000fe400000000ff */
[----:B------:R-:W-:Y:S02]  /*10630*/  F2FP.F16.F32.PACK_AB R104, R89, R88 ;  /* 0x000000585968723e */ /* 0x000fe400000000ff */
[----:B------:R-:W-:Y:S01]  /*10640*/  F2FP.F16.F32.PACK_AB R105, R91, R90 ;  /* 0x0000005a5b69723e */ /* 0x000fe200000000ff */
[----:B------:R-:W-:Y:S01]  /*10650*/  STSM.16.M88.4 [R3], R100 ;  /* 0x0000006403007844 */ /* 0x000fe20000000200 */
[----:B------:R-:W-:-:S02]  /*10660*/  F2FP.F16.F32.PACK_AB R106, R93, R92 ;  /* 0x0000005c5d6a723e */ /* 0x000fc400000000ff */
[----:B------:R-:W-:Y:S02]  /*10670*/  F2FP.F16.F32.PACK_AB R107, R95, R94 ;  /* 0x0000005e5f6b723e */ /* 0x000fe400000000ff */
[----:B0-----:R-:W-:Y:S02]  /*10680*/  F2FP.F16.F32.PACK_AB R8, R7, R6 ;  /* 0x000000060708723e */ /* 0x001fe400000000ff */
[----:B------:R-:W-:Y:S01]  /*10690*/  F2FP.F16.F32.PACK_AB R9, R125, R124 ;  /* 0x0000007c7d09723e */ /* 0x000fe200000000ff */
[----:B------:R-:W-:Y:S01]  /*106a0*/  STSM.16.M88.4 [R130], R104 ;  /* 0x0000006882007844 */ /* 0x000fe20000000200 */
[----:B------:R-:W-:Y:S01]  /*106b0*/  F2FP.F16.F32.PACK_AB R10, R21, R20 ;  /* 0x00000014150a723e */ /* 0x000fe200000000ff */
[----:B-1----:R-:W-:Y:S01]  /*106c0*/  IMAD.U32 R96, RZ, RZ, UR12 ;  /* 0x0000000cff607e24 */ /* 0x002fe2000f8e00ff */
[----:B------:R-:W-:Y:S01]  /*106d0*/  F2FP.F16.F32.PACK_AB R11, R127, R126 ;  /* 0x0000007e7f0b723e */ /* 0x000fe200000000ff */
[----:B------:R-:W-:Y:S01]  /*106e0*/  IMAD.U32 R97, RZ, RZ, UR13 ;  /* 0x0000000dff617e24 */ /* 0x000fe2000f8e00ff */
[----:B------:R-:W-:Y:S01]  /*106f0*/  F2FP.F16.F32.PACK_AB R12, R121, R120 ;  /* 0x00000078790c723e */ /* 0x000fe200000000ff */
[----:B------:R-:W0:Y:S01]  /*10700*/  LDC.64 R98, c[0x0][0xc08] ;  /* 0x00030200ff627b82 */ /* 0x000e220000000a00 */
[----:B------:R-:W-:Y:S01]  /*10710*/  F2FP.F16.F32.PACK_AB R13, R129, R128 ;  /* 0x00000080810d723e */ /* 0x000fe200000000ff */
[----:B------:R-:W-:Y:S01]  /*10720*/  STSM.16.M88.4 [R22], R8 ;  /* 0x0000000816007844 */ /* 0x000fe20000000200 */
[----:B------:R-:W-:-:S02]  /*10730*/  F2FP.F16.F32.PACK_AB R14, R109, R108 ;  /* 0x0000006c6d0e723e */ /* 0x000fc400000000ff */
[----:B------:R-:W-:Y:S02]  /*10740*/  F2FP.F16.F32.PACK_AB R15, R111, R110 ;  /* 0x0000006e6f0f723e */ /* 0x000fe400000000ff */
[----:B------:R-:W-:Y:S02]  /*10750*/  F2FP.F16.F32.PACK_AB R72, R113, R112 ;  /* 0x000000707148723e */ /* 0x000fe400000000ff */
[----:B------:R-:W-:Y:S01]  /*10760*/  F2FP.F16.F32.PACK_AB R73, R115, R114 ;  /* 0x000000727349723e */ /* 0x000fe200000000ff */
[----:B------:R-:W-:Y:S01]  /*10770*/  STSM.16.M88.4 [R18], R12 ;  /* 0x0000000c12007844 */ /* 0x000fe20000000200 */
[----:B------:R-:W-:Y:S02]  /*10780*/  F2FP.F16.F32.PACK_AB R74, R117, R116 ;  /* 0x00000074754a723e */ /* 0x000fe400000000ff */
[----:B------:R-:W-:Y:S02]  /*10790*/  F2FP.F16.F32.PACK_AB R75, R119, R118 ;  /* 0x00000076774b723e */ /* 0x000fe400000000ff */
[----:B------:R-:W-:-:S03]  /*107a0*/  ISETP.NE.U32.AND P0, PT, RZ, UR14, PT ;  /* 0x0000000eff007c0c */ /* 0x000fc6000bf05070 */
[----:B------:R1:W-:Y:S01]  /*107b0*/  STSM.16.M88.4 [R17], R72 ;  /* 0x0000004811007844 */ /* 0x0003e20000000200 */
[----:B------:R-:W-:Y:S01]  /*107c0*/  BAR.SYNC.DEFER_BLOCKING 0x1, 0x100 ;  /* 0x0044000000007b1d */ /* 0x000fe20000010000 */
[----:B------:R-:W-:Y:S02]  /*107d0*/  ISETP.NE.AND.EX P0, PT, RZ, UR15, PT, P0 ;  /* 0x0000000fff007c0c */ /* 0x000fe4000bf05300 */
[----:B0-----:R-:W-:-:S05]  /*107e0*/  ISETP.NE.U32.AND P1, PT, R98, RZ, PT ;  /* 0x000000ff6200720c */ /* 0x001fca0003f25070 */
[----:B-1----:R-:W0:Y:S06]  /*107f0*/  LDC R17, c[0x0][0xbe8] ;  /* 0x0002fa00ff117b82 */ /* 0x002e2c0000000800 */
[----:B------:R-:W2:Y:S01]  /*10800*/  @P0 LDG.E R3, desc[UR36][R96.64] ;  /* 0x0000002460030981 */ /* 0x000ea2000c1e1900 */
[----:B------:R-:W-:Y:S01]  /*10810*/  R2UR UR4, R99 ;  /* 0x00000000630472ca */ /* 0x000fe200000e0000 */
[----:B------:R-:W-:-:S12]  /*10820*/  VOTEU.ANY UP0, P1 ;  /* 0x00000000003f7886 */ /* 0x000fd80000800100 */
[----:B------:R-:W-:Y:S01]  /*10830*/  UISETP.NE.AND.EX UP0, UPT, UR4, URZ, UPT, UP0 ;  /* 0x0000003f0400728c */ /* 0x000fe2000bf05300 */
[----:B0-----:R-:W-:Y:S02]  /*10840*/  ISETP.NE.AND P1, PT, R17, 0x1, PT ;  /* 0x000000011100780c */ /* 0x001fe40003f25270 */
[----:B------:R-:W-:Y:S02]  /*10850*/  ULDC UR4, c[0x0][0xa88] ;  /* 0x0002a20000047ab9 */ /* 0x000fe40000000800 */
[----:B------:R-:W-:Y:S01]  /*10860*/  IMAD.U32 R12, RZ, RZ, UR4 ;  /* 0x00000004ff0c7e24 */ /* 0x000fe2000f8e00ff */
[----:B------:R-:W-:Y:S01]  /*10870*/  PLOP3.LUT P4, PT, PT, PT, UP0, 0x80, 0x0 ;  /* 0x000000000000781c */ /* 0x000fe20003f8f008 */
[----:B------:R-:W-:-:S04]  /*10880*/  ULDC UR4, c[0x0][0xad4] ;  /* 0x0002b50000047ab9 */ /* 0x000fc80000000800 */
[----:B------:R-:W-:Y:S02]  /*10890*/  @UP0 ULDC.64 UR12, c[0x0][0xc08] ;  /* 0x00030200000c0ab9 */ /* 0x000fe40000000a00 */
[----:B------:R-:W-:Y:S01]  /*108a0*/  @UP0 UIMAD.WIDE UR12, UR9, 0x4, UR12 ;  /* 0x00000004090c08a5 */ /* 0x000fe2000f8e020c */
[----:B------:R-:W0:Y:S01]  /*108b0*/  @P1 LDC R10, c[0x0][0xbec] ;  /* 0x0002fb00ff0a1b82 */ /* 0x000e220000000800 */
[----:B------:R-:W-:-:S04]  /*108c0*/  UISETP.NE.AND UP0, UPT, UR18, URZ, UPT ;  /* 0x0000003f1200728c */ /* 0x000fc8000bf05270 */
[----:B------:R-:W-:Y:S01]  /*108d0*/  USEL UR4, UR18, UR4, UP0 ;  /* 0x0000000412047287 */ /* 0x000fe20008000000 */
[----:B------:R-:W-:Y:S02]  /*108e0*/  IMAD.U32 R8, RZ, RZ, UR12 ;  /* 0x0000000cff087e24 */ /* 0x000fe4000f8e00ff */
[----:B------:R-:W1:Y:S01]  /*108f0*/  @P1 LDC R11, c[0x0][0xbf0] ;  /* 0x0002fc00ff0b1b82 */ /* 0x000e620000000800 */
[----:B------:R-:W-:Y:S01]  /*10900*/  UISETP.GT.AND UP1, UPT, UR4, 0x1, UPT ;  /* 0x000000010400788c */ /* 0x000fe2000bf24270 */
[----:B------:R-:W-:Y:S01]  /*10910*/  IMAD.U32 R9, RZ, RZ, UR13 ;  /* 0x0000000dff097e24 */ /* 0x000fe2000f8e00ff */
[----:B------:R-:W-:Y:S02]  /*10920*/  UMOV UR22, 0x9b8 ;  /* 0x000009b800167882 */ /* 0x000fe40000000000 */
[----:B------:R-:W-:Y:S02]  /*10930*/  USEL UR22, UR22, 0x978, UP1 ;  /* 0x0000097816167887 */ /* 0x000fe40008800000 */
[----:B------:R-:W-:Y:S01]  /*10940*/  UISETP.NE.U32.AND UP0, UPT, UR14, URZ, UPT ;  /* 0x0000003f0e00728c */ /* 0x000fe2000bf05070 */
[----:B------:R-:W-:Y:S01]  /*10950*/  VIADD R15, R192, UR16 ;  /* 0x00000010c00f7c36 */ /* 0x000fe20008000000 */
[----:B------:R-:W-:Y:S01]  /*10960*/  USHF.R.S32.HI UR12, URZ, 0x1f, UR9 ;  /* 0x0000001f3f0c7899 */ /* 0x000fe20008011409 */
[----:B------:R0:W5:Y:S01]  /*10970*/  @P4 LDG.E R12, desc[UR36][R8.64] ;  /* 0x00000024080c4981 */ /* 0x000162000c1e1900 */
[----:B------:R-:W-:Y:S01]  /*10980*/  UMOV UR4, URZ ;  /* 0x0000003f00047c82 */ /* 0x000fe20008000000 */
[----:B------:R-:W-:-:S02]  /*10990*/  UISETP.NE.AND.EX UP0, UPT, UR15, URZ, UPT, UP0 ;  /* 0x0000003f0f00728c */ /* 0x000fc4000bf05300 */
[----:B------:R-:W-:Y:S02]  /*109a0*/  USEL UR20, UR17, URZ, UP1 ;  /* 0x0000003f11147287 */ /* 0x000fe40008800000 */
[----:B------:R-:W-:Y:S02]  /*109b0*/  USEL UR9, UR9, URZ, !UP0 ;  /* 0x0000003f09097287 */ /* 0x000fe4000c000000 */
[----:B------:R-:W-:Y:S01]  /*109c0*/  USEL UR21, UR12, URZ, !UP0 ;  /* 0x0000003f0c157287 */ /* 0x000fe2000c000000 */
[----:B------:R-:W-:Y:S02]  /*109d0*/  ULDC.64 UR16, c[0x0][UR22+0x220] ;  /* 0x0000880016107abb */ /* 0x000fe40008000a00 */
[----:B------:R-:W-:Y:S01]  /*109e0*/  ULDC.64 UR12, c[0x0][UR22+0x218] ;  /* 0x00008600160c7abb */ /* 0x000fe20008000a00 */
[----:B------:R-:W-:Y:S01]  /*109f0*/  ULDC.64 UR18, c[0x0][UR22+0x228] ;  /* 0x00008a0016127abb */ /* 0x000fe20008000a00 */
[----:B------:R-:W-:Y:S01]  /*10a00*/  UIMAD.WIDE.U32 UR14, UR12, UR23, URZ ;  /* 0x000000170c0e72a5 */ /* 0x000fe2000f8e003f */
[----:B0-----:R-:W-:Y:S01]  /*10a10*/  @P1 IMAD.HI.U32 R8, R15, R10, RZ ;  /* 0x0000000a0f081227 */ /* 0x001fe200078e00ff */
[----:B------:R-:W-:-:S02]  /*10a20*/  UIMAD UR23, UR13, UR23, URZ ;  /* 0x000000170d1772a4 */ /* 0x000fc4000f8e023f */
[----:B------:R-:W-:Y:S02]  /*10a30*/  UIMAD UR17, UR17, UR9, URZ ;  /* 0x00000009111172a4 */ /* 0x000fe4000f8e023f */
[----:B------:R-:W-:Y:S02]  /*10a40*/  UIMAD.WIDE.U32 UR24, UR18, UR20, URZ ;  /* 0x00000014121872a5 */ /* 0x000fe4000f8e003f */
[----:B------:R-:W-:Y:S02]  /*10a50*/  UIMAD.WIDE.U32 UR12, UR16, UR9, URZ ;  /* 0x00000009100c72a5 */ /* 0x000fe4000f8e003f */
[----:B------:R-:W-:Y:S02]  /*10a60*/  UIMAD UR18, UR19, UR20, URZ ;  /* 0x00000014131272a4 */ /* 0x000fe4000f8e023f */
[----:B------:R-:W-:Y:S01]  /*10a70*/  UIMAD UR17, UR16, UR21, UR17 ;  /* 0x00000015101172a4 */ /* 0x000fe2000f8e0211 */
[----:B------:R-:W-:Y:S01]  /*10a80*/  IMAD.U32 R9, RZ, RZ, UR25 ;  /* 0x00000019ff097e24 */ /* 0x000fe2000f8e00ff */
[----:B------:R-:W-:-:S02]  /*10a90*/  UIADD3 UR18, UR25, UR18, URZ ;  /* 0x0000001219127290 */ /* 0x000fc4000fffe03f */
[----:B------:R-:W-:Y:S02]  /*10aa0*/  UIADD3 UR23, UR15, UR23, URZ ;  /* 0x000000170f177290 */ /* 0x000fe4000fffe03f */
[----:B------:R-:W-:Y:S02]  /*10ab0*/  UIADD3 UR17, UR13, UR17, URZ ;  /* 0x000000110d117290 */ /* 0x000fe4000fffe03f */
[----:B------:R-:W-:Y:S01]  /*10ac0*/  IMAD.U32 R14, RZ, RZ, UR18 ;  /* 0x00000012ff0e7e24 */ /* 0x000fe2000f8e00ff */
[----:B--2---:R-:W-:Y:S01]  /*10ad0*/  @P0 R2UR UR4, R3 ;  /* 0x00000000030402ca */ /* 0x004fe200000e0000 */
[----:B------:R-:W-:Y:S01]  /*10ae0*/  IMAD.MOV.U32 R3, RZ, RZ, R15 ;  /* 0x000000ffff037224 */ /* 0x000fe200078e000f */
[----:B-1----:R-:W-:Y:S01]  /*10af0*/  @P1 SHF.R.U32.HI R3, RZ, R11, R8 ;  /* 0x0000000bff031219 */ /* 0x002fe20000011608 */
[----:B------:R-:W-:-:S03]  /*10b00*/  IMAD.U32 R8, RZ, RZ, UR24 ;  /* 0x00000018ff087e24 */ /* 0x000fc6000f8e00ff */
[--C-:B------:R-:W-:Y:S01]  /*10b10*/  SHF.R.S32.HI R9, RZ, 0x1f, R3.reuse ;  /* 0x0000001fff097819 */ /* 0x100fe20000011403 */
[----:B------:R-:W-:-:S04]  /*10b20*/  IMAD.MOV R10, RZ, RZ, -R3 ;  /* 0x000000ffff0a7224 */ /* 0x000fc800078e0a03 */
[----:B------:R-:W-:Y:S02]  /*10b30*/  IMAD R11, R17, R10, R15 ;  /* 0x0000000a110b7224 */ /* 0x000fe400078e020f */
[----:B------:R-:W-:Y:S02]  /*10b40*/  UIADD3 UR14, UP0, UP2, UR12, UR14, UR4 ;  /* 0x0000000e0c0e7290 */ /* 0x000fe4000fa1e004 */
[----:B------:R-:W-:Y:S01]  /*10b50*/  USHF.R.S32.HI UR16, URZ, 0x1f, UR4 ;  /* 0x0000001f3f107899 */ /* 0x000fe20008011404 */
[----:B------:R-:W-:-:S03]  /*10b60*/  ULDC.64 UR12, c[0x0][UR22+0x210] ;  /* 0x00008400160c7abb */ /* 0x000fc60008000a00 */
        /* <DEDUP_REMOVED lines=13> */
[----:B------:R-:W-:Y:S08]  /*10c40*/  @P4 BRA `(.L_x_4574) ;  /* 0x0000000000104947 */ /* 0x000ff00003800000 */
[----:B------:R-:W-:Y:S05]  /*10c50*/  @!P0 BRA `(.L_x_4574) ;  /* 0x00000000000c8947 */ /* 0x000fea0003800000 */
[----:B------:R-:W2:Y:S04]  /*10c60*/  LDG.E R3, desc[UR36][R96.64] ;  /* 0x0000002460037981 */ /* 0x000ea8000c1e1900 */
[----:B-----5:R-:W2:Y:S02]  /*10c70*/  LDG.E R12, desc[UR36][R96.64+0x4] ;  /* 0x00000424600c7981 */ /* 0x020ea4000c1e1900 */
[----:B--2---:R-:W-:-:S07]  /*10c80*/  IMAD.IADD R12, R12, 0x1, -R3 ;  /* 0x000000010c0c7824 */ /* 0x004fce00078e0a03 */
.L_x_4574:
[----:B------:R-:W2:Y:S01]  /*10c90*/  LDL R3, [R1+0xc] ;  /* 0x00000c0001037983 */ /* 0x000ea20000100800 */
[----:B------:R-:W-:Y:S02]  /*10ca0*/  R2UR UR12, R23 ;  /* 0x00000000170c72ca */ /* 0x000fe400000e0000 */
[----:B------:R-:W-:Y:S01]  /*10cb0*/  LOP3.LUT P0, RZ, R222, 0x3, RZ, 0xc0, !PT ;  /* 0x00000003deff7812 */ /* 0x000fe2000780c0ff */
[----:B------:R-:W-:Y:S01]  /*10cc0*/  SHFL.IDX PT, R8, R13, RZ, 0x1c1f ;  /* 0x001c1fff0d087589 */ /* 0x000fe200000e0000 */
[----:B------:R-:W-:-:S03]  /*10cd0*/  PLOP3.LUT P3, PT, PT, PT, UP1, 0x80, 0x0 ;  /* 0x000000000000781c */ /* 0x000fc60003f6f018 */
[----:B------:R-:W0:Y:S04]  /*10ce0*/  SHFL.IDX PT, R9, R14, RZ, 0x1c1f ;  /* 0x001c1fff0e097589 */ /* 0x000e2800000e0000 */
[----:B------:R-:W-:Y:S04]  /*10cf0*/  SHFL.IDX PT, R10, R13, 0x1, 0x1c1f ;  /* 0x003c1f000d0a7f89 */ /* 0x000fe800000e0000 */
[----:B------:R-:W1:Y:S01]  /*10d00*/  SHFL.IDX PT, R11, R14, 0x1, 0x1c1f ;  /* 0x003c1f000e0b7f89 */ /* 0x000e6200000e0000 */
[----:B--2---:R-:W-:Y:S02]  /*10d10*/  VIADD R18, R3, UR12 ;  /* 0x0000000c03127c36 */ /* 0x004fe40008000000 */
[----:B-----5:R-:W-:-:S02]  /*10d20*/  IMAD R3, R12, R17, RZ ;  /* 0x000000110c037224 */ /* 0x020fc400078e02ff */
[----:B------:R-:W-:-:S03]  /*10d30*/  VIADD R12, R18, 0x8 ;  /* 0x00000008120c7836 */ /* 0x000fc60000000000 */
[-C--:B------:R-:W-:Y:S02]  /*10d40*/  ISETP.GE.OR P2, PT, R18, R3.reuse, P0 ;  /* 0x000000031200720c */ /* 0x080fe40000746670 */
[----:B------:R-:W-:-:S11]  /*10d50*/  ISETP.GE.OR P0, PT, R12, R3, P0 ;  /* 0x000000030c00720c */ /* 0x000fd60000706670 */
[----:B0-----:R0:W-:Y:S01]  /*10d60*/  @!P2 ST.E desc[UR36][R8.64], R0 ;  /* 0x000000000800a985 */ /* 0x0011e2000c101924 */
[----:B------:R-:W-:-:S03]  /*10d70*/  ISETP.GE.AND P2, PT, R18, R3, PT ;  /* 0x000000031200720c */ /* 0x000fc60003f46270 */
[----:B-1----:R0:W-:Y:S01]  /*10d80*/  @!P0 ST.E desc[UR36][R10.64], R2 ;  /* 0x000000020a008985 */ /* 0x0021e2000c101924 */
[----:B------:R-:W-:Y:S01]  /*10d90*/  ISETP.GE.AND P0, PT, R12, R3, PT ;  /* 0x000000030c00720c */ /* 0x000fe20003f06270 */
[----:B------:R-:W-:-:S12]  /*10da0*/  @P3 BRA `(.L_x_4575) ;  /* 0x0000000c004c3947 */ /* 0x000fd80003800000 */
[----:B------:R-:W-:Y:S01]  /*10db0*/  IMAD.SHL.U32 R63, R194, 0x8, RZ ;  /* 0x00000008c23f7824 */ /* 0x000fe200078e00ff */
[----:B------:R-:W1:Y:S01]  /*10dc0*/  @P1 LDC R57, c[0x0][0xbec] ;  /* 0x0002fb00ff391b82 */ /* 0x000e620000000800 */
[----:B------:R-:W-:Y:S01]  /*10dd0*/  IMAD.MOV.U32 R5, RZ, RZ, 0x2 ;  /* 0x00000002ff057424 */ /* 0x000fe200078e00ff */
[----:B------:R-:W-:Y:S01]  /*10de0*/  ULDC.64 UR14, c[0x0][0xaa0] ;  /* 0x0002a800000e7ab9 */ /* 0x000fe20000000a00 */
[----:B------:R-:W-:Y:S01]  /*10df0*/  IMAD R4, R219, 0x40, R63 ;  /* 0x00000040db047824 */ /* 0x000fe200078e023f */
[----:B------:R-:W-:Y:S02]  /*10e00*/  R2UR UR17, R23 ;  /* 0x00000000171172ca */ /* 0x000fe400000e0000 */
[----:B------:R-:W-:Y:S01]  /*10e10*/  R2UR UR18, R209 ;  /* 0x00000000d11272ca */ /* 0x000fe200000e0000 */
[----:B------:R-:W-:Y:S01]  /*10e20*/  IMAD.WIDE R4, R4, R5, UR10 ;  /* 0x0000000a04047e25 */ /* 0x000fe2000f8e0205 */
[----:B------:R-:W2:Y:S02]  /*10e30*/  @P1 LDC R61, c[0x0][0xbf0] ;  /* 0x0002fc00ff3d1b82 */ /* 0x000ea40000000800 */
[C---:B------:R-:W-:Y:S01]  /*10e40*/  IADD3 R29, P2, R4.reuse, 0x5000, RZ ;  /* 0x00005000041d7810 */ /* 0x040fe20007f5e0ff */
[----:B------:R-:W-:Y:S01]  /*10e50*/  UIMAD UR12, UR16, UR14, URZ ;  /* 0x0000000e100c72a4 */ /* 0x000fe2000f8e023f */
[----:B0-----:R-:W-:-:S02]  /*10e60*/  IADD3 R9, P4, R4, 0x1000, RZ ;  /* 0x0000100004097810 */ /* 0x001fc40007f9e0ff */
[----:B------:R-:W-:Y:S02]  /*10e70*/  LOP3.LUT R28, R29, 0x380, RZ, 0xc0, !PT ;  /* 0x000003801d1c7812 */ /* 0x000fe400078ec0ff */
[----:B------:R-:W-:Y:S02]  /*10e80*/  IADD3 R13, P3, R4, 0x2000, RZ ;  /* 0x00002000040d7810 */ /* 0x000fe40007f7e0ff */
[----:B------:R-:W-:Y:S02]  /*10e90*/  SHF.R.U64 R28, R28, 0x3, RZ ;  /* 0x000000031c1c7819 */ /* 0x000fe400000012ff */
[----:B------:R-:W-:Y:S02]  /*10ea0*/  IADD3 R21, P6, R4, 0x3000, RZ ;  /* 0x0000300004157810 */ /* 0x000fe40007fde0ff */
[----:B------:R-:W-:Y:S01]  /*10eb0*/  LOP3.LUT R28, R28, R29, RZ, 0x3c, !PT ;  /* 0x0000001d1c1c7212 */ /* 0x000fe200078e3cff */
[----:B------:R-:W-:Y:S01]  /*10ec0*/  IMAD.X R29, RZ, RZ, R5, P2 ;  /* 0x000000ffff1d7224 */ /* 0x000fe200010e0605 */
[----:B------:R-:W-:-:S02]  /*10ed0*/  IADD3 R7, P2, R4, 0xb000, RZ ;  /* 0x0000b00004077810 */ /* 0x000fc40007f5e0ff */
[----:B------:R-:W-:Y:S02]  /*10ee0*/  IADD3 R25, P5, R4, 0x4000, RZ ;  /* 0x0000400004197810 */ /* 0x000fe40007fbe0ff */
[----:B------:R-:W-:Y:S01]  /*10ef0*/  LOP3.LUT R0, R7, 0x380, RZ, 0xc0, !PT ;  /* 0x0000038007007812 */ /* 0x000fe200078ec0ff */
[----:B------:R-:W-:Y:S01]  /*10f00*/  UIMAD UR12, UR4, UR15, UR12 ;  /* 0x0000000f040c72a4 */ /* 0x000fe2000f8e020c */
[----:B------:R-:W-:Y:S01]  /*10f10*/  LOP3.LUT R8, R9, 0x380, RZ, 0xc0, !PT ;  /* 0x0000038009087812 */ /* 0x000fe200078ec0ff */
[----:B------:R-:W-:Y:S01]  /*10f20*/  UIMAD.WIDE.U32 UR10, UR4, UR14, URZ ;  /* 0x0000000e040a72a5 */ /* 0x000fe2000f8e003f */
[----:B------:R-:W-:Y:S01]  /*10f30*/  SHF.R.U64 R0, R0, 0x3, RZ ;  /* 0x0000000300007819 */ /* 0x000fe200000012ff */
[----:B------:R-:W-:Y:S01]  /*10f40*/  IMAD.X R53, RZ, RZ, R5, P2 ;  /* 0x000000ffff357224 */ /* 0x000fe200010e0605 */
[----:B------:R-:W-:Y:S01]  /*10f50*/  LOP3.LUT R12, R13, 0x380, RZ, 0xc0, !PT ;  /* 0x000003800d0c7812 */ /* 0x000fe200078ec0ff */
[----:B------:R-:W5:Y:S01]  /*10f60*/  LD.E.128 R28, desc[UR36][R28.64] ;  /* 0x000000241c1c7980 */ /* 0x000f62000c101d00 */
[----:B------:R-:W-:-:S02]  /*10f70*/  LOP3.LUT R20, R21, 0x380, RZ, 0xc0, !PT ;  /* 0x0000038015147812 */ /* 0x000fc400078ec0ff */
[----:B------:R-:W-:Y:S02]  /*10f80*/  LOP3.LUT R24, R25, 0x380, RZ, 0xc0, !PT ;  /* 0x0000038019187812 */ /* 0x000fe400078ec0ff */
[----:B------:R-:W-:Y:S01]  /*10f90*/  LOP3.LUT R52, R0, R7, RZ, 0x3c, !PT ;  /* 0x0000000700347212 */ /* 0x000fe200078e3cff */
[----:B------:R-:W-:Y:S01]  /*10fa0*/  IMAD R0, R194, 0x20, R219 ;  /* 0x00000020c2007824 */ /* 0x000fe200078e02db */
[----:B------:R-:W-:Y:S01]  /*10fb0*/  UIADD3 UR11, UR11, UR12, URZ ;  /* 0x0000000c0b0b7290 */ /* 0x000fe2000fffe03f */
[----:B------:R-:W-:Y:S02]  /*10fc0*/  SHF.R.U64 R8, R8, 0x3, RZ ;  /* 0x0000000308087819 */ /* 0x000fe400000012ff */
[----:B------:R-:W-:Y:S01]  /*10fd0*/  SHF.R.U64 R12, R12, 0x3, RZ ;  /* 0x000000030c0c7819 */ /* 0x000fe200000012ff */
[----:B------:R-:W-:Y:S01]  /*10fe0*/  ULDC.64 UR12, c[0x0][0xae8] ;  /* 0x0002ba00000c7ab9 */ /* 0x000fe20000000a00 */
[----:B------:R-:W-:Y:S02]  /*10ff0*/  SHF.R.U64 R20, R20, 0x3, RZ ;  /* 0x0000000314147819 */ /* 0x000fe400000012ff */
[----:B------:R-:W-:Y:S01]  /*11000*/  SHF.R.U64 R24, R24, 0x3, RZ ;  /* 0x0000000318187819 */ /* 0x000fe200000012ff */
[----:B------:R-:W-:Y:S01]  /*11010*/  VIADD R18, R0, UR17 ;  /* 0x0000001100127c36 */ /* 0x000fe20008000000 */
        /* <DEDUP_REMOVED lines=10> */
[----:B------:R-:W-:Y:S01]  /*110c0*/  USHF.R.S32.HI UR4, URZ, 0x1f, UR9 ;  /* 0x0000001f3f047899 */ /* 0x000fe20008011409 */
[----:B------:R-:W-:Y:S01]  /*110d0*/  IADD3 R37, P4, R4, 0x7000, RZ ;  /* 0x0000700004257810 */ /* 0x000fe20007f9e0ff */
[----:B-1----:R-:W-:Y:S01]  /*110e0*/  @P1 IMAD.HI.U32 R0, R18, R57, RZ ;  /* 0x0000003912001227 */ /* 0x002fe200078e00ff */
[C---:B------:R-:W-:Y:S01]  /*110f0*/  IADD3 R41, P3, R4.reuse, 0x8000, RZ ;  /* 0x0000800004297810 */ /* 0x040fe20007f7e0ff */
[----:B------:R-:W-:Y:S01]  /*11100*/  UIMAD UR11, UR18, UR13, UR11 ;  /* 0x0000000d120b72a4 */ /* 0x000fe2000f8e020b */
[C---:B------:R-:W-:Y:S01]  /*11110*/  IADD3 R45, P6, R4.reuse, 0x9000, RZ ;  /* 0x00009000042d7810 */ /* 0x040fe20007fde0ff */
[----:B------:R-:W-:Y:S01]  /*11120*/  IMAD.MOV.U32 R59, RZ, RZ, R18 ;  /* 0x000000ffff3b7224 */ /* 0x000fe200078e0012 */
[----:B------:R-:W-:Y:S01]  /*11130*/  IADD3 R49, P5, R4, 0xa000, RZ ;  /* 0x0000a00004317810 */ /* 0x000fe20007fbe0ff */
        /* <DEDUP_REMOVED lines=8> */
[----:B------:R-:W-:Y:S02]  /*111c0*/  LOP3.LUT R48, R49, 0x380, RZ, 0xc0, !PT ;  /* 0x0000038031307812 */ /* 0x000fe400078ec0ff */
[----:B------:R-:W-:Y:S01]  /*111d0*/  LOP3.LUT R11, R4, 0x380, RZ, 0xc0, !PT ;  /* 0x00000380040b7812 */ /* 0x000fe200078ec0ff */
[----:B------:R-:W5:Y:S01]  /*111e0*/  LD.E.128 R24, desc[UR36][R24.64] ;  /* 0x0000002418187980 */ /* 0x000f62000c101d00 */
[----:B--2---:R-:W-:Y:S01]  /*111f0*/  @P1 SHF.R.U32.HI R59, RZ, R61, R0 ;  /* 0x0000003dff3b1219 */ /* 0x004fe20000011600 */
[----:B------:R-:W-:Y:S01]  /*11200*/  UIMAD UR4, UR9, UR13, UR4 ;  /* 0x0000000d090472a4 */ /* 0x000fe2000f8e0204 */
[----:B------:R-:W-:Y:S01]  /*11210*/  SHF.R.U64 R32, R32, 0x3, RZ ;  /* 0x0000000320207819 */ /* 0x000fe200000012ff */
[----:B------:R-:W-:Y:S01]  /*11220*/  UIMAD.WIDE.U32 UR10, UR9, UR12, UR10 ;  /* 0x0000000c090a72a5 */ /* 0x000fe2000f8e000a */
[----:B------:R-:W-:Y:S01]  /*11230*/  SHF.R.U64 R36, R36, 0x3, RZ ;  /* 0x0000000324247819 */ /* 0x000fe200000012ff */
[----:B------:R-:W5:Y:S01]  /*11240*/  LD.E.128 R52, desc[UR36][R52.64] ;  /* 0x0000002434347980 */ /* 0x000f62000c101d00 */
[----:B------:R-:W-:-:S02]  /*11250*/  SHF.R.U64 R40, R40, 0x3, RZ ;  /* 0x0000000328287819 */ /* 0x000fc400000012ff */
[----:B------:R-:W-:Y:S02]  /*11260*/  SHF.R.U64 R44, R44, 0x3, RZ ;  /* 0x000000032c2c7819 */ /* 0x000fe400000012ff */
[----:B------:R-:W-:Y:S01]  /*11270*/  SHF.R.U64 R48, R48, 0x3, RZ ;  /* 0x0000000330307819 */ /* 0x000fe200000012ff */
[--C-:B------:R-:W-:Y:S01]  /*11280*/  IMAD.MOV R2, RZ, RZ, -R59.reuse ;  /* 0x000000ffff027224 */ /* 0x100fe200078e0a3b */
[----:B------:R-:W-:Y:S02]  /*11290*/  SHF.R.U64 R11, R11, 0x3, RZ ;  /* 0x000000030b0b7819 */ /* 0x000fe400000012ff */
[----:B------:R-:W-:Y:S01]  /*112a0*/  SHF.R.S32.HI R0, RZ, 0x1f, R59 ;  /* 0x0000001fff007819 */ /* 0x000fe2000001143b */
[----:B------:R-:W-:Y:S01]  /*112b0*/  UIADD3 UR4, UR11, UR4, URZ ;  /* 0x000000040b047290 */ /* 0x000fe2000fffe03f */
        /* <DEDUP_REMOVED lines=14> */
[----:B------:R-:W-:Y:S01]  /*113a0*/  IMAD R17, R17, R2, R18 ;  /* 0x0000000211117224 */ /* 0x000fe200078e0212 */
[----:B------:R-:W5:Y:S01]  /*113b0*/  LD.E.128 R4, desc[UR36][R4.64] ;  /* 0x0000002404047980 */ /* 0x000f62000c101d00 */
[----:B------:R-:W-:Y:S02]  /*113c0*/  IMAD.U32 R57, RZ, RZ, UR11 ;  /* 0x0000000bff397e24 */ /* 0x000fe4000f8e00ff */
[----:B------:R-:W-:Y:S01]  /*113d0*/  IMAD.U32 R56, RZ, RZ, UR10 ;  /* 0x0000000aff387e24 */ /* 0x000fe2000f8e00ff */
[----:B------:R-:W5:Y:S01]  /*113e0*/  LD.E.128 R32, desc[UR36][R32.64] ;  /* 0x0000002420207980 */ /* 0x000f62000c101d00 */
[----:B------:R-:W-:Y:S01]  /*113f0*/  IMAD.U32 R57, RZ, RZ, UR4 ;  /* 0x00000004ff397e24 */ /* 0x000fe2000f8e00ff */
[----:B------:R-:W-:Y:S01]  /*11400*/  ULDC.64 UR10, c[0x0][0xad8] ;  /* 0x0002b600000a7ab9 */ /* 0x000fe20000000a00 */
[----:B------:R-:W-:Y:S01]  /*11410*/  IMAD R61, R59, UR13, R0 ;  /* 0x0000000d3b3d7c24 */ /* 0x000fe2000f8e0200 */
[----:B------:R-:W5:Y:S01]  /*11420*/  LD.E.128 R36, desc[UR36][R36.64] ;  /* 0x0000002424247980 */ /* 0x000f62000c101d00 */
[----:B------:R-:W-:-:S03]  /*11430*/  SHF.R.S32.HI R0, RZ, 0x1f, R17 ;  /* 0x0000001fff007819 */ /* 0x000fc60000011411 */
[----:B------:R-:W5:Y:S01]  /*11440*/  LD.E.128 R40, desc[UR36][R40.64] ;  /* 0x0000002428287980 */ /* 0x000f62000c101d00 */
[----:B------:R-:W-:-:S03]  /*11450*/  IMAD.WIDE.U32 R56, R59, UR12, R56 ;  /* 0x0000000c3b387c25 */ /* 0x000fc6000f8e0038 */
        /* <DEDUP_REMOVED lines=8> */
[----:B------:R-:W-:-:S02]  /*114e0*/  IMAD R2, R0, UR10, RZ ;  /* 0x0000000a00027c24 */ /* 0x000fc4000f8e02ff */
[----:B------:R-:W-:Y:S02]  /*114f0*/  VIADD R18, R219, UR17 ;  /* 0x00000011db127c36 */ /* 0x000fe40008000000 */
[----:B------:R-:W-:Y:S02]  /*11500*/  IMAD.IADD R57, R57, 0x1, R61 ;  /* 0x0000000139397824 */ /* 0x000fe400078e023d */
[C---:B------:R-:W-:Y:S02]  /*11510*/  IMAD R59, R17.reuse, UR11, R2 ;  /* 0x0000000b113b7c24 */ /* 0x040fe4000f8e0202 */
[C---:B------:R-:W-:Y:S01]  /*11520*/  VIADD R2, R18.reuse, 0x40 ;  /* 0x0000004012027836 */ /* 0x040fe20000000000 */
[----:B------:R-:W-:Y:S01]  /*11530*/  UIADD3 UR8, UR8, 0x30820, URZ ;  /* 0x0003082008087890 */ /* 0x000fe2000fffe03f */
        /* <DEDUP_REMOVED lines=33> */
.L_x_4577:
[----:B------:R-:W-:Y:S05]  /*11750*/  BSYNC B1 ;  /* 0x0000000000017941 */ /* 0x000fea0003800000 */
.L_x_4576:
[----:B--2---:R2:W4:Y:S01]  /*11760*/  SHFL.IDX PT, R0, R17, 0x1, 0x181f ;  /* 0x00381f0011007f89 */ /* 0x00452200000e0000 */
[----:B------:R-:W-:Y:S03]  /*11770*/  BSSY B1, `(.L_x_4578) ;  /* 0x0000010000017945 */ /* 0x000fe60003800000 */
[----:B---3-5:R2:W3:Y:S01]  /*11780*/  SHFL.IDX PT, R24, R2, 0x1, 0x181f ;  /* 0x00381f0002187f89 */ /* 0x0284e200000e0000 */
        /* <DEDUP_REMOVED lines=14> */
.L_x_4579:
[----:B------:R-:W-:Y:S05]  /*11870*/  BSYNC B1 ;  /* 0x0000000000017941 */ /* 0x000fea0003800000 */
.L_x_4578:
        /* <DEDUP_REMOVED lines=17> */
.L_x_4581:
[----:B------:R-:W-:Y:S05]  /*11990*/  BSYNC B1 ;  /* 0x0000000000017941 */ /* 0x000fea0003800000 */
.L_x_4580:
        /* <DEDUP_REMOVED lines=20> */
.L_x_4575:
[----:B------:R-:W-:Y:S01]  /*11ae0*/  ULDC.64 UR14, c[0x0][0xb08] ;  /* 0x0002c200000e7ab9 */ /* 0x000fe20000000a00 */
[----:B------:R-:W-:Y:S01]  /*11af0*/  R2UR UR18, R209 ;  /* 0x00000000d11272ca */ /* 0x000fe200000e0000 */
[----:B------:R-:W-:Y:S01]  /*11b00*/  UIMAD UR12, UR16, UR14, URZ ;  /* 0x0000000e100c72a4 */ /* 0x000fe2000f8e023f */
[----:B0-----:R-:W0:Y:S01]  /*11b10*/  @P1 LDC R0, c[0x0][0xbec] ;  /* 0x0002fb00ff001b82 */ /* 0x001e220000000800 */
[----:B------:R-:W-:Y:S01]  /*11b20*/  UIMAD.WIDE.U32 UR10, UR4, UR14, URZ ;  /* 0x0000000e040a72a5 */ /* 0x000fe2000f8e003f */
[----:B------:R-:W-:Y:S01]  /*11b30*/  R2UR UR17, R208 ;  /* 0x00000000d01172ca */ /* 0x000fe200000e0000 */
[----:B------:R-:W-:Y:S01]  /*11b40*/  UIMAD UR12, UR4, UR15, UR12 ;  /* 0x0000000f040c72a4 */ /* 0x000fe2000f8e020c */
[----:B------:R-:W-:Y:S01]  /*11b50*/  IMAD.MOV.U32 R9, RZ, RZ, R15 ;  /* 0x000000ffff097224 */ /* 0x000fe200078e000f */
[----:B------:R-:W-:Y:S01]  /*11b60*/  USHF.R.S32.HI UR4, URZ, 0x1f, UR9 ;  /* 0x0000001f3f047899 */ /* 0x000fe20008011409 */
[----:B------:R-:W-:Y:S01]  /*11b70*/  BSSY B1, `(.L_x_4583) ;  /* 0x000009c000017945 */ /* 0x000fe20003800000 */
[----:B------:R-:W-:Y:S01]  /*11b80*/  UIADD3 UR11, UR11, UR12, URZ ;  /* 0x0000000c0b0b7290 */ /* 0x000fe2000fffe03f */
[----:B------:R-:W1:Y:S01]  /*11b90*/  @P1 LDC R3, c[0x0][0xbf0] ;  /* 0x0002fc00ff031b82 */ /* 0x000e620000000800 */
[----:B------:R-:W-:Y:S01]  /*11ba0*/  UIADD3 UR8, UR8, 0x30820, URZ ;  /* 0x0003082008087890 */ /* 0x000fe2000fffe03f */
[----:B------:R-:W-:Y:S01]  /*11bb0*/  SHF.R.S32.HI R73, RZ, 0x1f, R217 ;  /* 0x0000001fff497819 */ /* 0x000fe200000114d9 */
[----:B------:R-:W-:Y:S01]  /*11bc0*/  ULDC.64 UR12, c[0x0][0xb38] ;  /* 0x0002ce00000c7ab9 */ /* 0x000fe20000000a00 */
[----:B------:R-:W-:Y:S01]  /*11bd0*/  SHF.R.S32.HI R74, RZ, 0x1f, R218 ;  /* 0x0000001fff4a7819 */ /* 0x000fe200000114da */
[----:B------:R-:W-:-:S02]  /*11be0*/  UIMAD.WIDE.U32 UR10, UR18, UR12, UR10 ;  /* 0x0000000c120a72a5 */ /* 0x000fc4000f8e000a */
[----:B------:R-:W-:Y:S02]  /*11bf0*/  UPRMT UR8, URZ, 0x654, UR8 ;  /* 0x000006543f087896 */ /* 0x000fe40008000008 */
[----:B------:R-:W-:-:S03]  /*11c00*/  UIMAD UR11, UR18, UR13, UR11 ;  /* 0x0000000d120b72a4 */ /* 0x000fc6000f8e020b */
[----:B------:R-:W-:Y:S02]  /*11c10*/  ULDC.64 UR12, c[0x0][0xb40] ;  /* 0x0002d000000c7ab9 */ /* 0x000fe40000000a00 */
[----:B------:R-:W-:Y:S02]  /*11c20*/  UIMAD UR4, UR4, UR12, URZ ;  /* 0x0000000c040472a4 */ /* 0x000fe4000f8e023f */
        /* <DEDUP_REMOVED lines=10> */
[----:B------:R-:W-:Y:S02]  /*11cd0*/  UIMAD UR4, UR17, UR13, UR11 ;  /* 0x0000000d110472a4 */ /* 0x000fe4000f8e020b */
[----:B------:R-:W-:Y:S01]  /*11ce0*/  IMAD.U32 R3, RZ, RZ, UR11 ;  /* 0x0000000bff037e24 */ /* 0x000fe2000f8e00ff */
[----:B------:R-:W-:Y:S01]  /*11cf0*/  ULDC.64 UR12, c[0x0][0xb30] ;  /* 0x0002cc00000c7ab9 */ /* 0x000fe20000000a00 */
[----:B------:R-:W-:Y:S02]  /*11d00*/  IMAD R17, R17, R2, R15 ;  /* 0x0000000211117224 */ /* 0x000fe400078e020f */
[----:B------:R-:W-:-:S02]  /*11d10*/  IMAD R0, R0, UR12, RZ ;  /* 0x0000000c00007c24 */ /* 0x000fc4000f8e02ff */
        /* <DEDUP_REMOVED lines=25> */
[----:B------:R-:W-:Y:S02]  /*11eb0*/  SHF.R.S32.HI R13, RZ, 0x1f, R207 ;  /* 0x0000001fff0d7819 */ /* 0x000fe400000114cf */
[----:B------:R-:W-:Y:S02]  /*11ec0*/  SHF.R.S32.HI R72, RZ, 0x1f, R23 ;  /* 0x0000001fff487819 */ /* 0x000fe40000011417 */
[----:B-1----:R-:W-:Y:S01]  /*11ed0*/  @!P4 LEA R10, P5, R218, R2, 0x2 ;  /* 0x00000002da0ac211 */ /* 0x002fe200078a10ff */
[----:B--2---:R-:W-:-:S03]  /*11ee0*/  @!P1 IMAD.WIDE R8, R19, 0x4, R2 ;  /* 0x0000000413089825 */ /* 0x004fc600078e0202 */
[-C--:B------:R-:W-:Y:S02]  /*11ef0*/  @!P4 LEA.HI.X R11, R218, R3.reuse, R74, 0x2, P5 ;  /* 0x00000003da0bc211 */ /* 0x080fe400028f144a */
[----:B------:R-:W-:Y:S01]  /*11f00*/  ISETP.GE.AND P5, PT, R23, UR4, PT ;  /* 0x0000000417007c0c */ /* 0x000fe2000bfa6270 */
[----:B------:R1:W-:Y:S01]  /*11f10*/  @!P1 ST.E.64 desc[UR36][R8.64], R24 ;  /* 0x0000001808009985 */ /* 0x0003e2000c101b24 */
[-C--:B------:R-:W-:Y:S02]  /*11f20*/  @!P2 LEA R14, P1, R15, R2.reuse, 0x2 ;  /* 0x000000020f0ea211 */ /* 0x080fe400078210ff */
[----:B------:R-:W-:Y:S01]  /*11f30*/  @!P3 LEA R12, P6, R207, R2, 0x2 ;  /* 0x00000002cf0cb211 */ /* 0x000fe200078c10ff */
[----:B------:R2:W-:Y:S01]  /*11f40*/  @!P4 ST.E.64 desc[UR36][R10.64], R28 ;  /* 0x0000001c0a00c985 */ /* 0x0005e2000c101b24 */
[----:B------:R-:W-:Y:S02]  /*11f50*/  ISETP.GE.AND P4, PT, R206, UR4, PT ;  /* 0x00000004ce007c0c */ /* 0x000fe4000bf86270 */
[----:B------:R-:W-:-:S02]  /*11f60*/  @!P2 LEA.HI.X R15, R15, R3, R18, 0x2, P1 ;  /* 0x000000030f0fa211 */ /* 0x000fc400008f1412 */
[----:B------:R-:W-:Y:S02]  /*11f70*/  ISETP.GE.AND P1, PT, R205, UR4, PT ;  /* 0x00000004cd007c0c */ /* 0x000fe4000bf26270 */
[-C--:B------:R-:W-:Y:S02]  /*11f80*/  @!P3 LEA.HI.X R13, R207, R3.reuse, R13, 0x2, P6 ;  /* 0x00000003cf0db211 */ /* 0x080fe400030f140d */
[CC--:B------:R-:W-:Y:S02]  /*11f90*/  @!P5 LEA R22, P6, R23.reuse, R2.reuse, 0x2 ;  /* 0x000000021716d211 */ /* 0x0c0fe400078c10ff */
[----:B-1----:R-:W-:Y:S01]  /*11fa0*/  SHF.R.S32.HI R9, RZ, 0x1f, R206 ;  /* 0x0000001fff097819 */ /* 0x002fe200000114ce */
[----:B------:R1:W-:Y:S01]  /*11fb0*/  @!P3 ST.E.64 desc[UR36][R12.64], R32 ;  /* 0x000000200c00b985 */ /* 0x0003e2000c101b24 */
[----:B------:R-:W-:Y:S02]  /*11fc0*/  @!P5 LEA.HI.X R23, R23, R3, R72, 0x2, P6 ;  /* 0x000000031717d211 */ /* 0x000fe400030f1448 */
[----:B------:R-:W-:Y:S01]  /*11fd0*/  @!P4 LEA R8, P6, R206, R2, 0x2 ;  /* 0x00000002ce08c211 */ /* 0x000fe200078c10ff */
[----:B------:R3:W-:Y:S01]  /*11fe0*/  @!P2 ST.E.64 desc[UR36][R14.64], R36 ;  /* 0x000000240e00a985 */ /* 0x0007e2000c101b24 */
[----:B------:R-:W-:-:S02]  /*11ff0*/  ISETP.GE.AND P3, PT, R204, UR4, PT ;  /* 0x00000004cc007c0c */ /* 0x000fc4000bf66270 */
[----:B------:R-:W-:Y:S01]  /*12000*/  ISETP.GE.AND P2, PT, R203, UR4, PT ;  /* 0x00000004cb007c0c */ /* 0x000fe2000bf46270 */
[----:B------:R4:W-:Y:S01]  /*12010*/  @!P5 ST.E.64 desc[UR36][R22.64], R40 ;  /* 0x000000281600d985 */ /* 0x0009e2000c101b24 */
[-C--:B------:R-:W-:Y:S02]  /*12020*/  @!P4 LEA.HI.X R9, R206, R3.reuse, R9, 0x2, P6 ;  /* 0x00000003ce09c211 */ /* 0x080fe400030f1409 */
[----:B--2---:R-:W-:Y:S02]  /*12030*/  SHF.R.S32.HI R11, RZ, 0x1f, R205 ;  /* 0x0000001fff0b7819 */ /* 0x004fe400000114cd */
[C---:B------:R-:W-:Y:S01]  /*12040*/  @!P1 LEA R10, P5, R205.reuse, R2, 0x2 ;  /* 0x00000002cd0a9211 */ /* 0x040fe200078a10ff */
[----:B------:R2:W-:Y:S01]  /*12050*/  @!P4 ST.E.64 desc[UR36][R8.64], R44 ;  /* 0x0000002c0800c985 */ /* 0x0005e2000c101b24 */
[----:B------:R-:W-:Y:S02]  /*12060*/  ISETP.GE.AND P4, PT, R202, UR4, PT ;  /* 0x00000004ca007c0c */ /* 0x000fe4000bf86270 */
[----:B------:R-:W-:-:S02]  /*12070*/  @!P1 LEA.HI.X R11, R205, R3, R11, 0x2, P5 ;  /* 0x00000003cd0b9211 */ /* 0x000fc400028f140b */
[----:B------:R-:W-:Y:S02]  /*12080*/  ISETP.GE.AND P5, PT, R201, UR4, PT ;  /* 0x00000004c9007c0c */ /* 0x000fe4000bfa6270 */
[----:B------:R-:W-:Y:S01]  /*12090*/  SHF.R.S32.HI R25, RZ, 0x1f, R204 ;  /* 0x0000001fff197819 */ /* 0x000fe200000114cc */
[----:B------:R5:W-:Y:S01]  /*120a0*/  @!P1 ST.E.64 desc[UR36][R10.64], R48 ;  /* 0x000000300a009985 */ /* 0x000be2000c101b24 */
[CC--:B-1----:R-:W-:Y:S02]  /*120b0*/  @!P3 LEA R12, P6, R204.reuse, R2.reuse, 0x2 ;  /* 0x00000002cc0cb211 */ /* 0x0c2fe400078c10ff */
[----:B---3--:R-:W-:Y:S02]  /*120c0*/  SHF.R.S32.HI R15, RZ, 0x1f, R203 ;  /* 0x0000001fff0f7819 */ /* 0x008fe400000114cb */
[----:B------:R-:W-:Y:S02]  /*120d0*/  @!P2 LEA R14, P1, R203, R2, 0x2 ;  /* 0x00000002cb0ea211 */ /* 0x000fe400078210ff */
[----:B------:R-:W-:-:S02]  /*120e0*/  @!P3 LEA.HI.X R13, R204, R3, R25, 0x2, P6 ;  /* 0x00000003cc0db211 */ /* 0x000fc400030f1419 */
[----:B------:R-:W-:Y:S02]  /*120f0*/  @!P2 LEA.HI.X R15, R203, R3, R15, 0x2, P1 ;  /* 0x00000003cb0fa211 */ /* 0x000fe400008f140f */
[----:B----4-:R-:W-:Y:S01]  /*12100*/  SHF.R.S32.HI R23, RZ, 0x1f, R202 ;  /* 0x0000001fff177819 */ /* 0x010fe200000114ca */
[----:B------:R1:W-:Y:S01]  /*12110*/  @!P3 ST.E.64 desc[UR36][R12.64], R52 ;  /* 0x000000340c00b985 */ /* 0x0003e2000c101b24 */
[-C--:B--2---:R-:W-:Y:S02]  /*12120*/  @!P4 LEA R8, P6, R202, R2.reuse, 0x2 ;  /* 0x00000002ca08c211 */ /* 0x084fe400078c10ff */
[----:B------:R-:W-:Y:S01]  /*12130*/  SHF.R.S32.HI R18, RZ, 0x1f, R201 ;  /* 0x0000001fff127819 */ /* 0x000fe200000114c9 */
[----:B------:R2:W-:Y:S01]  /*12140*/  @!P2 ST.E.64 desc[UR36][R14.64], R56 ;  /* 0x000000380e00a985 */ /* 0x0005e2000c101b24 */
[----:B------:R-:W-:Y:S02]  /*12150*/  ISETP.GE.AND P1, PT, R200, UR4, PT ;  /* 0x00000004c8007c0c */ /* 0x000fe4000bf26270 */
[----:B------:R-:W-:-:S02]  /*12160*/  @!P5 LEA R22, P3, R201, R2, 0x2 ;  /* 0x00000002c916d211 */ /* 0x000fc400078610ff */
[----:B------:R-:W-:Y:S02]  /*12170*/  ISETP.GE.AND P2, PT, R199, UR4, PT ;  /* 0x00000004c7007c0c */ /* 0x000fe4000bf46270 */
[-C--:B------:R-:W-:Y:S02]  /*12180*/  @!P4 LEA.HI.X R9, R202, R3.reuse, R23, 0x2, P6 ;  /* 0x00000003ca09c211 */ /* 0x080fe400030f1417 */
[----:B------:R-:W-:Y:S02]  /*12190*/  @!P5 LEA.HI.X R23, R201, R3, R18, 0x2, P3 ;  /* 0x00000003c917d211 */ /* 0x000fe400018f1412 */
[----:B------:R-:W-:Y:S01]  /*121a0*/  ISETP.GE.AND P3, PT, R198, UR4, PT ;  /* 0x00000004c6007c0c */ /* 0x000fe2000bf66270 */
[----:B------:R3:W-:Y:S01]  /*121b0*/  @!P4 ST.E.64 desc[UR36][R8.64], R60 ;  /* 0x0000003c0800c985 */ /* 0x0007e2000c101b24 */
[----:B-----5:R-:W-:Y:S02]  /*121c0*/  SHF.R.S32.HI R11, RZ, 0x1f, R200 ;  /* 0x0000001fff0b7819 */ /* 0x020fe400000114c8 */
[----:B------:R-:W-:Y:S01]  /*121d0*/  @!P1 LEA R10, P6, R200, R2, 0x2 ;  /* 0x00000002c80a9211 */ /* 0x000fe200078c10ff */
[----:B------:R4:W-:Y:S01]  /*121e0*/  @!P5 ST.E.64 desc[UR36][R22.64], R64 ;  /* 0x000000401600d985 */ /* 0x0009e2000c101b24 */
[----:B-1----:R-:W-:-:S02]  /*121f0*/  SHF.R.S32.HI R13, RZ, 0x1f, R199 ;  /* 0x0000001fff0d7819 */ /* 0x002fc400000114c7 */
[-C--:B------:R-:W-:Y:S02]  /*12200*/  @!P2 LEA R12, P5, R199, R2.reuse, 0x2 ;  /* 0x00000002c70ca211 */ /* 0x080fe400078a10ff */
[----:B------:R-:W-:Y:S02]  /*12210*/  ISETP.GE.AND P4, PT, R197, UR4, PT ;  /* 0x00000004c5007c0c */ /* 0x000fe4000bf86270 */
[-C--:B------:R-:W-:Y:S02]  /*12220*/  @!P1 LEA.HI.X R11, R200, R3.reuse, R11, 0x2, P6 ;  /* 0x00000003c80b9211 */ /* 0x080fe400030f140b */
[----:B------:R-:W-:Y:S02]  /*12230*/  SHF.R.S32.HI R25, RZ, 0x1f, R198 ;  /* 0x0000001fff197819 */ /* 0x000fe400000114c6 */
[----:B--2---:R-:W-:Y:S01]  /*12240*/  @!P3 LEA R14, P6, R198, R2, 0x2 ;  /* 0x00000002c60eb211 */ /* 0x004fe200078c10ff */
[----:B------:R-:W-:Y:S01]  /*12250*/  @!P1 ST.E.64 desc[UR36][R10.64], R68 ;  /* 0x000000440a009985 */ /* 0x000fe2000c101b24 */
[----:B------:R-:W-:-:S02]  /*12260*/  @!P2 LEA.HI.X R13, R199, R3, R13, 0x2, P5 ;  /* 0x00000003c70da211 */ /* 0x000fc400028f140d */
[----:B------:R-:W-:Y:S02]  /*12270*/  ISETP.GE.AND P5, PT, R196, UR4, PT ;  /* 0x00000004c4007c0c */ /* 0x000fe4000bfa6270 */
[----:B------:R-:W-:Y:S01]  /*12280*/  @!P3 LEA.HI.X R15, R198, R3, R25, 0x2, P6 ;  /* 0x00000003c60fb211 */ /* 0x000fe200030f1419 */
[----:B------:R1:W-:Y:S01]  /*12290*/  @!P2 ST.E.64 desc[UR36][R12.64], R4 ;  /* 0x000000040c00a985 */ /* 0x0003e2000c101b24 */
[----:B---3--:R-:W-:Y:S02]  /*122a0*/  SHF.R.S32.HI R9, RZ, 0x1f, R197 ;  /* 0x0000001fff097819 */ /* 0x008fe400000114c5 */
[----:B------:R-:W-:Y:S01]  /*122b0*/  @!P4 LEA R8, P1, R197, R2, 0x2 ;  /* 0x00000002c508c211 */ /* 0x000fe200078210ff */
[----:B------:R-:W-:Y:S01]  /*122c0*/  @!P3 ST.E.64 desc[UR36][R14.64], R76 ;  /* 0x0000004c0e00b985 */ /* 0x000fe2000c101b24 */
[----:B------:R-:W-:Y:S02]  /*122d0*/  ISETP.GE.AND P3, PT, R217, UR4, PT ;  /* 0x00000004d9007c0c */ /* 0x000fe4000bf66270 */
[----:B----4-:R-:W-:-:S02]  /*122e0*/  SHF.R.S32.HI R23, RZ, 0x1f, R196 ;  /* 0x0000001fff177819 */ /* 0x010fc400000114c4 */
[----:B------:R-:W-:Y:S02]  /*122f0*/  ISETP.GE.AND P2, PT, R216, UR4, PT ;  /* 0x00000004d8007c0c */ /* 0x000fe4000bf46270 */
[CC--:B------:R-:W-:Y:S02]  /*12300*/  @!P5 LEA R22, P6, R196.reuse, R2.reuse, 0x2 ;  /* 0x00000002c416d211 */ /* 0x0c0fe400078c10ff */
[-C--:B------:R-:W-:Y:S02]  /*12310*/  @!P4 LEA.HI.X R9, R197, R3.reuse, R9, 0x2, P1 ;  /* 0x00000003c509c211 */ /* 0x080fe400008f1409 */
[----:B------:R-:W-:Y:S02]  /*12320*/  ISETP.GE.AND P1, PT, R215, UR4, PT ;  /* 0x00000004d7007c0c */ /* 0x000fe4000bf26270 */
[----:B------:R-:W-:Y:S01]  /*12330*/  @!P5 LEA.HI.X R23, R196, R3, R23, 0x2, P6 ;  /* 0x00000003c417d211 */ /* 0x000fe200030f1417 */
[----:B------:R2:W-:Y:S01]  /*12340*/  @!P4 ST.E.64 desc[UR36][R8.64], R80 ;  /* 0x000000500800c985 */ /* 0x0005e2000c101b24 */
[----:B-1----:R-:W-:-:S03]  /*12350*/  @!P3 LEA R4, P4, R217, R2, 0x2 ;  /* 0x00000002d904b211 */ /* 0x002fc600078810ff */
[----:B------:R-:W-:Y:S01]  /*12360*/  @!P5 ST.E.64 desc[UR36][R22.64], R84 ;  /* 0x000000541600d985 */ /* 0x000fe2000c101b24 */
[----:B------:R-:W-:Y:S02]  /*12370*/  ISETP.GE.AND P5, PT, R214, UR4, PT ;  /* 0x00000004d6007c0c */ /* 0x000fe4000bfa6270 */
[-C--:B------:R-:W-:Y:S02]  /*12380*/  @!P3 LEA.HI.X R5, R217, R3.reuse, R73, 0x2, P4 ;  /* 0x00000003d905b211 */ /* 0x080fe400020f1449 */
[CC--:B------:R-:W-:Y:S02]  /*12390*/  @!P2 LEA R10, P6, R216.reuse, R2.reuse, 0x2 ;  /* 0x00000002d80aa211 */ /* 0x0c0fe400078c10ff */
[----:B------:R-:W-:Y:S01]  /*123a0*/  @!P1 LEA R12, P4, R215, R2, 0x2 ;  /* 0x00000002d70c9211 */ /* 0x000fe200078810ff */
        /* <DEDUP_REMOVED lines=24> */
.L_x_4584:
[----:B------:R-:W-:Y:S05]  /*12530*/  BSYNC B1 ;  /* 0x0000000000017941 */ /* 0x000fea0003800000 */
.L_x_4583:
[----:B----4-:R3:W4:Y:S04]  /*12540*/  SHFL.IDX PT, R5, R17, 0x1, 0x1c1f ;  /* 0x003c1f0011057f89 */ /* 0x01072800000e0000 */
[----:B------:R3:W0:Y:S01]  /*12550*/  SHFL.IDX PT, R4, R0, 0x1, 0x1c1f ;  /* 0x003c1f0000047f89 */ /* 0x00062200000e0000 */
[----:B------:R-:W-:Y:S05]  /*12560*/  @P0 BRA `(.L_x_4582) ;  /* 0x00000014008c0947 */ /* 0x000fea0003800000 */
[----:B------:R-:W-:Y:S01]  /*12570*/  ULDC UR4, c[0x0][0xac8] ;  /* 0x0002b20000047ab9 */ /* 0x000fe20000000800 */
[C---:B------:R-:W-:Y:S01]  /*12580*/  VIADD R9, R19.reuse, 0x18 ;  /* 0x0000001813097836 */ /* 0x040fe20000000000 */
[C---:B------:R-:W-:Y:S01]  /*12590*/  ISETP.GE.AND P3, PT, R19.reuse, UR4, PT ;  /* 0x0000000413007c0c */ /* 0x040fe2000bf66270 */
[----:B------:R-:W-:Y:S01]  /*125a0*/  VIADD R13, R19, 0x20 ;  /* 0x00000020130d7836 */ /* 0x000fe20000000000 */
[----:B------:R-:W-:Y:S02]  /*125b0*/  ISETP.GE.AND P4, PT, R218, UR4, PT ;  /* 0x00000004da007c0c */ /* 0x000fe4000bf86270 */
[----:B------:R-:W-:Y:S02]  /*125c0*/  ISETP.GE.AND P0, PT, R9, UR4, PT ;  /* 0x0000000409007c0c */ /* 0x000fe4000bf06270 */
[----:B------:R-:W-:Y:S02]  /*125d0*/  ISETP.GE.AND P1, PT, R207, UR4, PT ;  /* 0x00000004cf007c0c */ /* 0x000fe4000bf26270 */
[----:B------:R-:W-:-:S02]  /*125e0*/  ISETP.GE.AND P2, PT, R13, UR4, PT ;  /* 0x000000040d007c0c */ /* 0x000fc4000bf46270 */
[----:B0--3--:R-:W-:Y:S02]  /*125f0*/  SHF.R.S32.HI R0, RZ, 0x1f, R9 ;  /* 0x0000001fff007819 */ /* 0x009fe40000011409 */
[----:B------:R-:W-:Y:S01]  /*12600*/  SHF.R.S32.HI R14, RZ, 0x1f, R13 ;  /* 0x0000001fff0e7819 */ /* 0x000fe2000001140d */
[----:B-12-4-:R-:W-:Y:S01]  /*12610*/  @!P3 IMAD.WIDE R2, R19, 0x4, R4 ;  /* 0x000000041302b825 */ /* 0x016fe200078e0204 */
[----:B------:R-:W-:Y:S02]  /*12620*/  SHF.R.S32.HI R15, RZ, 0x1f, R206 ;  /* 0x0000001fff0f7819 */ /* 0x000fe400000114ce */
[-C--:B------:R-:W-:Y:S02]  /*12630*/  @!P4 LEA R6, P6, R218, R4.reuse, 0x2 ;  /* 0x00000004da06c211 */ /* 0x080fe400078c10ff */
[----:B------:R-:W-:Y:S01]  /*12640*/  @!P0 LEA R10, P5, R9, R4, 0x2 ;  /* 0x00000004090a8211 */ /* 0x000fe200078a10ff */
[----:B------:R0:W-:Y:S01]  /*12650*/  @!P3 ST.E.64 desc[UR36][R2.64], R26 ;  /* 0x0000001a0200b985 */ /* 0x0001e2000c101b24 */
[----:B------:R-:W-:-:S02]  /*12660*/  ISETP.GE.AND P3, PT, R206, UR4, PT ;  /* 0x00000004ce007c0c */ /* 0x000fc4000bf66270 */
[-C--:B------:R-:W-:Y:S02]  /*12670*/  @!P4 LEA.HI.X R7, R218, R5.reuse, R74, 0x2, P6 ;  /* 0x00000005da07c211 */ /* 0x080fe400030f144a */
[-C--:B------:R-:W-:Y:S02]  /*12680*/  @!P0 LEA.HI.X R11, R9, R5.reuse, R0, 0x2, P5 ;  /* 0x00000005090b8211 */ /* 0x080fe400028f1400 */
[----:B------:R-:W-:Y:S01]  /*12690*/  SHF.R.S32.HI R0, RZ, 0x1f, R207 ;  /* 0x0000001fff007819 */ /* 0x000fe200000114cf */
[----:B------:R1:W-:Y:S01]  /*126a0*/  @!P4 ST.E.64 desc[UR36][R6.64], R30 ;  /* 0x0000001e0600c985 */ /* 0x0003e2000c101b24 */
[-C--:B------:R-:W-:Y:S02]  /*126b0*/  @!P1 LEA R8, P5, R207, R4.reuse, 0x2 ;  /* 0x00000004cf089211 */ /* 0x080fe400078a10ff */
[----:B------:R-:W-:Y:S02]  /*126c0*/  @!P2 LEA R12, P6, R13, R4, 0x2 ;  /* 0x000000040d0ca211 */ /* 0x000fe400078c10ff */
[----:B------:R-:W-:-:S02]  /*126d0*/  @!P1 LEA.HI.X R9, R207, R5, R0, 0x2, P5 ;  /* 0x00000005cf099211 */ /* 0x000fc400028f1400 */
[----:B------:R-:W-:Y:S02]  /*126e0*/  ISETP.GE.AND P4, PT, R205, UR4, PT ;  /* 0x00000004cd007c0c */ /* 0x000fe4000bf86270 */
[-C--:B------:R-:W-:Y:S01]  /*126f0*/  @!P2 LEA.HI.X R13, R13, R5.reuse, R14, 0x2, P6 ;  /* 0x000000050d0da211 */ /* 0x080fe200030f140e */
[----:B------:R2:W-:Y:S01]  /*12700*/  @!P1 ST.E.64 desc[UR36][R8.64], R34 ;  /* 0x0000002208009985 */ /* 0x0005e2000c101b24 */
[----:B------:R-:W-:Y:S02]  /*12710*/  ISETP.GE.AND P5, PT, R204, UR4, PT ;  /* 0x00000004cc007c0c */ /* 0x000fe4000bfa6270 */
[C---:B0-----:R-:W-:Y:S01]  /*12720*/  @!P3 LEA R2, P1, R206.reuse, R4, 0x2 ;  /* 0x00000004ce02b211 */ /* 0x041fe200078210ff */
[----:B------:R0:W-:Y:S01]  /*12730*/  @!P0 ST.E.64 desc[UR36][R10.64], R38 ;  /* 0x000000260a008985 */ /* 0x0001e2000c101b24 */
[----:B------:R-:W-:Y:S02]  /*12740*/  SHF.R.S32.HI R0, RZ, 0x1f, R205 ;  /* 0x0000001fff007819 */ /* 0x000fe400000114cd */
[----:B------:R-:W-:Y:S01]  /*12750*/  @!P3 LEA.HI.X R3, R206, R5, R15, 0x2, P1 ;  /* 0x00000005ce03b211 */ /* 0x000fe200008f140f */
[----:B------:R3:W-:Y:S01]  /*12760*/  @!P2 ST.E.64 desc[UR36][R12.64], R42 ;  /* 0x0000002a0c00a985 */ /* 0x0007e2000c101b24 */
[----:B------:R-:W-:-:S02]  /*12770*/  ISETP.GE.AND P2, PT, R203, UR4, PT ;  /* 0x00000004cb007c0c */ /* 0x000fc4000bf46270 */
[----:B------:R-:W-:Y:S01]  /*12780*/  ISETP.GE.AND P1, PT, R202, UR4, PT ;  /* 0x00000004ca007c0c */ /* 0x000fe2000bf26270 */
[----:B------:R4:W-:Y:S01]  /*12790*/  @!P3 ST.E.64 desc[UR36][R2.64], R46 ;  /* 0x0000002e0200b985 */ /* 0x0009e2000c101b24 */
[CC--:B-1----:R-:W-:Y:S02]  /*127a0*/  @!P4 LEA R6, P0, R205.reuse, R4.reuse, 0x2 ;  /* 0x00000004cd06c211 */ /* 0x0c2fe400078010ff */
[----:B------:R-:W-:Y:S02]  /*127b0*/  SHF.R.S32.HI R17, RZ, 0x1f, R204 ;  /* 0x0000001fff117819 */ /* 0x000fe400000114cc */
[----:B------:R-:W-:Y:S02]  /*127c0*/  @!P5 LEA R14, P6, R204, R4, 0x2 ;  /* 0x00000004cc0ed211 */ /* 0x000fe400078c10ff */
[----:B------:R-:W-:Y:S02]  /*127d0*/  @!P4 LEA.HI.X R7, R205, R5, R0, 0x2, P0 ;  /* 0x00000005cd07c211 */ /* 0x000fe400000f1400 */
[----:B------:R-:W-:-:S02]  /*127e0*/  ISETP.GE.AND P0, PT, R201, UR4, PT ;  /* 0x00000004c9007c0c */ /* 0x000fc4000bf06270 */
[----:B------:R-:W-:Y:S01]  /*127f0*/  @!P5 LEA.HI.X R15, R204, R5, R17, 0x2, P6 ;  /* 0x00000005cc0fd211 */ /* 0x000fe200030f1411 */
[----:B------:R1:W-:Y:S01]  /*12800*/  @!P4 ST.E.64 desc[UR36][R6.64], R50 ;  /* 0x000000320600c985 */ /* 0x0003e2000c101b24 */
[----:B------:R-:W-:Y:S02]  /*12810*/  SHF.R.S32.HI R0, RZ, 0x1f, R203 ;  /* 0x0000001fff007819 */ /* 0x000fe400000114cb */
[-C--:B--2---:R-:W-:Y:S01]  /*12820*/  @!P2 LEA R8, P4, R203, R4.reuse, 0x2 ;  /* 0x00000004cb08a211 */ /* 0x084fe200078810ff */
[----:B------:R2:W-:Y:S01]  /*12830*/  @!P5 ST.E.64 desc[UR36][R14.64], R54 ;  /* 0x000000360e00d985 */ /* 0x0005e2000c101b24 */
[----:B0-----:R-:W-:Y:S02]  /*12840*/  SHF.R.S32.HI R11, RZ, 0x1f, R202 ;  /* 0x0000001fff0b7819 */ /* 0x001fe400000114ca */
[----:B------:R-:W-:Y:S02]  /*12850*/  @!P1 LEA R10, P3, R202, R4, 0x2 ;  /* 0x00000004ca0a9211 */ /* 0x000fe400078610ff */
[----:B------:R-:W-:-:S02]  /*12860*/  ISETP.GE.AND P5, PT, R200, UR4, PT ;  /* 0x00000004c8007c0c */ /* 0x000fc4000bfa6270 */
[-C--:B------:R-:W-:Y:S02]  /*12870*/  @!P2 LEA.HI.X R9, R203, R5.reuse, R0, 0x2, P4 ;  /* 0x00000005cb09a211 */ /* 0x080fe400020f1400 */
[----:B------:R-:W-:Y:S02]  /*12880*/  ISETP.GE.AND P4, PT, R199, UR4, PT ;  /* 0x00000004c7007c0c */ /* 0x000fe4000bf86270 */
[----:B------:R-:W-:Y:S01]  /*12890*/  @!P1 LEA.HI.X R11, R202, R5, R11, 0x2, P3 ;  /* 0x00000005ca0b9211 */ /* 0x000fe200018f140b */
[----:B------:R0:W-:Y:S01]  /*128a0*/  @!P2 ST.E.64 desc[UR36][R8.64], R58 ;  /* 0x0000003a0800a985 */ /* 0x0001e2000c101b24 */
[----:B------:R-:W-:Y:S02]  /*128b0*/  ISETP.GE.AND P3, PT, R198, UR4, PT ;  /* 0x00000004c6007c0c */ /* 0x000fe4000bf66270 */
[----:B---3--:R-:W-:Y:S01]  /*128c0*/  SHF.R.S32.HI R13, RZ, 0x1f, R201 ;  /* 0x0000001fff0d7819 */ /* 0x008fe200000114c9 */
[----:B------:R3:W-:Y:S01]  /*128d0*/  @!P1 ST.E.64 desc[UR36][R10.64], R62 ;  /* 0x0000003e0a009985 */ /* 0x0007e2000c101b24 */
[----:B------:R-:W-:-:S02]  /*128e0*/  @!P0 LEA R12, P6, R201, R4, 0x2 ;  /* 0x00000004c90c8211 */ /* 0x000fc400078c10ff */
[----:B----4-:R-:W-:Y:S02]  /*128f0*/  SHF.R.S32.HI R3, RZ, 0x1f, R200 ;  /* 0x0000001fff037819 */ /* 0x010fe400000114c8 */
[----:B------:R-:W-:Y:S02]  /*12900*/  @!P0 LEA.HI.X R13, R201, R5, R13, 0x2, P6 ;  /* 0x00000005c90d8211 */ /* 0x000fe400030f140d */
[-C--:B------:R-:W-:Y:S02]  /*12910*/  @!P5 LEA R2, P1, R200, R4.reuse, 0x2 ;  /* 0x00000004c802d211 */ /* 0x080fe400078210ff */
[----:B------:R-:W-:Y:S01]  /*12920*/  SHF.R.S32.HI R0, RZ, 0x1f, R199 ;  /* 0x0000001fff007819 */ /* 0x000fe200000114c7 */
[----:B------:R4:W-:Y:S01]  /*12930*/  @!P0 ST.E.64 desc[UR36][R12.64], R66 ;  /* 0x000000420c008985 */ /* 0x0009e2000c101b24 */
[----:B------:R-:W-:Y:S02]  /*12940*/  ISETP.GE.AND P2, PT, R197, UR4, PT ;  /* 0x00000004c5007c0c */ /* 0x000fe4000bf46270 */
[----:B-1----:R-:W-:-:S02]  /*12950*/  @!P4 LEA R6, P0, R199, R4, 0x2 ;  /* 0x00000004c706c211 */ /* 0x002fc400078010ff */
[----:B--2---:R-:W-:Y:S02]  /*12960*/  SHF.R.S32.HI R15, RZ, 0x1f, R198 ;  /* 0x0000001fff0f7819 */ /* 0x004fe400000114c6 */
[----:B------:R-:W-:Y:S02]  /*12970*/  @!P3 LEA R14, P6, R198, R4, 0x2 ;  /* 0x00000004c60eb211 */ /* 0x000fe400078c10ff */
[-C--:B------:R-:W-:Y:S02]  /*12980*/  @!P5 LEA.HI.X R3, R200, R5.reuse, R3, 0x2, P1 ;  /* 0x00000005c803d211 */ /* 0x080fe400008f1403 */
[----:B------:R-:W-:Y:S02]  /*12990*/  ISETP.GE.AND P1, PT, R196, UR4, PT ;  /* 0x00000004c4007c0c */ /* 0x000fe4000bf26270 */
[----:B------:R-:W-:Y:S01]  /*129a0*/  @!P4 LEA.HI.X R7, R199, R5, R0, 0x2, P0 ;  /* 0x00000005c707c211 */ /* 0x000fe200000f1400 */
[----:B------:R1:W-:Y:S01]  /*129b0*/  @!P5 ST.E.64 desc[UR36][R2.64], R70 ;  /* 0x000000460200d985 */ /* 0x0003e2000c101b24 */
[----:B------:R-:W-:-:S02]  /*129c0*/  ISETP.GE.AND P0, PT, R217, UR4, PT ;  /* 0x00000004d9007c0c */ /* 0x000fc4000bf06270 */
[----:B------:R-:W-:Y:S01]  /*129d0*/  @!P3 LEA.HI.X R15, R198, R5, R15, 0x2, P6 ;  /* 0x00000005c60fb211 */ /* 0x000fe200030f140f */
[----:B------:R2:W-:Y:S01]  /*129e0*/  @!P4 ST.E.64 desc[UR36][R6.64], R122 ;  /* 0x0000007a0600c985 */ /* 0x0005e2000c101b24 */
[----:B------:R-:W-:Y:S02]  /*129f0*/  SHF.R.S32.HI R0, RZ, 0x1f, R197 ;  /* 0x0000001fff007819 */ /* 0x000fe400000114c5 */
[-C--:B0-----:R-:W-:Y:S01]  /*12a00*/  @!P2 LEA R8, P4, R197, R4.reuse, 0x2 ;  /* 0x00000004c508a211 */ /* 0x081fe200078810ff */
[----:B------:R-:W-:Y:S01]  /*12a10*/  @!P3 ST.E.64 desc[UR36][R14.64], R78 ;  /* 0x0000004e0e00b985 */ /* 0x000fe2000c101b24 */
[----:B------:R-:W-:Y:S02]  /*12a20*/  ISETP.GE.AND P3, PT, R216, UR4, PT ;  /* 0x00000004d8007c0c */ /* 0x000fe4000bf66270 */
[----:B---3--:R-:W-:Y:S02]  /*12a30*/  SHF.R.S32.HI R11, RZ, 0x1f, R196 ;  /* 0x0000001fff0b7819 */ /* 0x008fe400000114c4 */
[----:B------:R-:W-:-:S02]  /*12a40*/  @!P1 LEA R10, P5, R196, R4, 0x2 ;  /* 0x00000004c40a9211 */ /* 0x000fc400078a10ff */
[-C--:B------:R-:W-:Y:S02]  /*12a50*/  @!P2 LEA.HI.X R9, R197, R5.reuse, R0, 0x2, P4 ;  /* 0x00000005c509a211 */ /* 0x080fe400020f1400 */
[-C--:B----4-:R-:W-:Y:S02]  /*12a60*/  @!P0 LEA R12, P6, R217, R4.reuse, 0x2 ;  /* 0x00000004d90c8211 */ /* 0x090fe400078c10ff */
[----:B------:R-:W-:Y:S01]  /*12a70*/  ISETP.GE.AND P4, PT, R215, UR4, PT ;  /* 0x00000004d7007c0c */ /* 0x000fe2000bf86270 */
[----:B------:R0:W-:Y:S01]  /*12a80*/  @!P2 ST.E.64 desc[UR36][R8.64], R82 ;  /* 0x000000520800a985 */ /* 0x0001e2000c101b24 */
[-C--:B------:R-:W-:Y:S02]  /*12a90*/  @!P1 LEA.HI.X R11, R196, R5.reuse, R11, 0x2, P5 ;  /* 0x00000005c40b9211 */ /* 0x080fe400028f140b */
[----:B------:R-:W-:Y:S02]  /*12aa0*/  @!P0 LEA.HI.X R13, R217, R5, R73, 0x2, P6 ;  /* 0x00000005d90d8211 */ /* 0x000fe400030f1449 */
[----:B------:R-:W-:Y:S01]  /*12ab0*/  ISETP.GE.AND P2, PT, R214, UR4, PT ;  /* 0x00000004d6007c0c */ /* 0x000fe2000bf46270 */
[----:B------:R3:W-:Y:S01]  /*12ac0*/  @!P1 ST.E.64 desc[UR36][R10.64], R86 ;  /* 0x000000560a009985 */ /* 0x0007e2000c101b24 */
[----:B-1----:R-:W-:-:S02]  /*12ad0*/  @!P3 LEA R2, P5, R216, R4, 0x2 ;  /* 0x00000004d802b211 */ /* 0x002fc400078a10ff */
[----:B------:R-:W-:Y:S01]  /*12ae0*/  ISETP.GE.AND P1, PT, R213, UR4, PT ;  /* 0x00000004d5007c0c */ /* 0x000fe2000bf26270 */
[----:B------:R1:W-:Y:S01]  /*12af0*/  @!P0 ST.E.64 desc[UR36][R12.64], R90 ;  /* 0x0000005a0c008985 */ /* 0x0003e2000c101b24 */
[----:B------:R-:W-:Y:S02]  /*12b00*/  ISETP.GE.AND P0, PT, R212, UR4, PT ;  /* 0x00000004d4007c0c */ /* 0x000fe4000bf06270 */
[----:B------:R-:W-:Y:S02]  /*12b10*/  @!P3 LEA.HI.X R3, R216, R5, R229, 0x2, P5 ;  /* 0x00000005d803b211 */ /* 0x000fe400028f14e5 */
[----:B------:R-:W-:Y:S02]  /*12b20*/  ISETP.GE.AND P5, PT, R211, UR4, PT ;  /* 0x00000004d3007c0c */ /* 0x000fe4000bfa6270 */
[-C--:B--2---:R-:W-:Y:S01]  /*12b30*/  @!P4 LEA R6, P6, R215, R4.reuse, 0x2 ;  /* 0x00000004d706c211 */ /* 0x084fe200078c10ff */
[----:B------:R2:W-:Y:S01]  /*12b40*/  @!P3 ST.E.64 desc[UR36][R2.64], R94 ;  /* 0x0000005e0200b985 */ /* 0x0005e2000c101b24 */
[----:B0-----:R-:W-:-:S02]  /*12b50*/  @!P2 LEA R8, P3, R214, R4, 0x2 ;  /* 0x00000004d608a211 */ /* 0x001fc400078610ff */
[-C--:B------:R-:W-:Y:S02]  /*12b60*/  @!P4 LEA.HI.X R7, R215, R5.reuse, R228, 0x2, P6 ;  /* 0x00000005d707c211 */ /* 0x080fe400030f14e4 */
[-C--:B---3--:R-:W-:Y:S02]  /*12b70*/  @!P1 LEA R10, P6, R213, R4.reuse, 0x2 ;  /* 0x00000004d50a9211 */ /* 0x088fe400078c10ff */
[-C--:B------:R-:W-:Y:S01]  /*12b80*/  @!P2 LEA.HI.X R9, R214, R5.reuse, R227, 0x2, P3 ;  /* 0x00000005d609a211 */ /* 0x080fe200018f14e3 */
[----:B------:R2:W-:Y:S01]  /*12b90*/  @!P4 ST.E.64 desc[UR36][R6.64], R124 ;  /* 0x0000007c0600c985 */ /* 0x0005e2000c101b24 */
[-C--:B-1----:R-:W-:Y:S02]  /*12ba0*/  @!P0 LEA R12, P4, R212, R4.reuse, 0x2 ;  /* 0x00000004d40c8211 */ /* 0x082fe400078810ff */
[----:B------:R-:W-:Y:S01]  /*12bb0*/  @!P5 LEA R14, P3, R211, R4, 0x2 ;  /* 0x00000004d30ed211 */ /* 0x000fe200078610ff */
[----:B------:R2:W-:Y:S01]  /*12bc0*/  @!P2 ST.E.64 desc[UR36][R8.64], R126 ;  /* 0x0000007e0800a985 */ /* 0x0005e2000c101b24 */
[----:B------:R-:W-:-:S02]  /*12bd0*/  @!P1 LEA.HI.X R11, R213, R5, R226, 0x2, P6 ;  /* 0x00000005d50b9211 */ /* 0x000fc400030f14e2 */
[-C--:B------:R-:W-:Y:S02]  /*12be0*/  @!P0 LEA.HI.X R13, R212, R5.reuse, R225, 0x2, P4 ;  /* 0x00000005d40d8211 */ /* 0x080fe400020f14e1 */
[----:B------:R-:W-:Y:S01]  /*12bf0*/  @!P5 LEA.HI.X R15, R211, R5, R224, 0x2, P3 ;  /* 0x00000005d30fd211 */ /* 0x000fe200018f14e0 */
[----:B------:R2:W-:Y:S04]  /*12c00*/  @!P1 ST.E.64 desc[UR36][R10.64], R128 ;  /* 0x000000800a009985 */ /* 0x0005e8000c101b24 */
[----:B------:R2:W-:Y:S01]  /*12c10*/  @!P0 ST.E.64 desc[UR36][R12.64], R110 ;  /* 0x0000006e0c008985 */ /* 0x0005e2000c101b24 */
[----:B------:R-:W-:-:S03]  /*12c20*/  ISETP.GE.AND P0, PT, R210, UR4, PT ;  /* 0x00000004d2007c0c */ /* 0x000fc6000bf06270 */
[----:B------:R2:W-:Y:S10]  /*12c30*/  @!P5 ST.E.64 desc[UR36][R14.64], R114 ;  /* 0x000000720e00d985 */ /* 0x0005f4000c101b24 */
[----:B------:R-:W-:Y:S05]  /*12c40*/  @P0 BRA `(.L_x_4582) ;  /* 0x0000000c00d40947 */ /* 0x000fea0003800000 */
[----:B--2---:R-:W-:-:S04]  /*12c50*/  LEA R2, P0, R210, R4, 0x2 ;  /* 0x00000004d2027211 */ /* 0x004fc800078010ff */
[----:B------:R-:W-:-:S05]  /*12c60*/  LEA.HI.X R3, R210, R5, R223, 0x2, P0 ;  /* 0x00000005d2037211 */ /* 0x000fca00000f14df */
[----:B------:R0:W-:Y:S01]  /*12c70*/  ST.E.64 desc[UR36][R2.64], R118 ;  /* 0x0000007602007985 */ /* 0x0001e2000c101b24 */
[----:B------:R-:W-:Y:S05]  /*12c80*/  BRA `(.L_x_4582) ;  /* 0x0000000c00c47947 */ /* 0x000fea0003800000 */
.L_x_4573:
[----:B------:R-:W0:Y:S01]  /*12c90*/  LDC.64 R2, c[0x0][0xc00] ;  /* 0x00030000ff027b82 */ /* 0x000e220000000a00 */
[----:B------:R-:W-:Y:S01]  /*12ca0*/  R2UR UR11, R220 ;  /* 0x00000000dc0b72ca */ /* 0x000fe200000e0000 */
[----:B------:R-:W-:Y:S01]  /*12cb0*/  ULDC.64 UR8, c[0x0][0xc00] ;  /* 0x0003000000087ab9 */ /* 0x000fe20000000a00 */
[----:B------:R-:W-:Y:S01]  /*12cc0*/  IMAD.MOV.U32 R7, RZ, RZ, RZ ;  /* 0x000000ffff077224 */ /* 0x000fe200078e00ff */
[----:B------:R-:W-:-:S04]  /*12cd0*/  R2UR UR10, R195 ;  /* 0x00000000c30a72ca */ /* 0x000fc800000e0000 */
[----:B------:R-:W1:Y:S06]  /*12ce0*/  LDC.64 R4, c[0x0][0xc08] ;  /* 0x00030200ff047b82 */ /* 0x000e6c0000000a00 */
[----:B------:R-:W-:Y:S01]  /*12cf0*/  UIMAD.WIDE UR8, UR11, 0x4, UR8 ;  /* 0x000000040b0878a5 */ /* 0x000fe2000f8e0208 */
[----:B0-----:R-:W-:-:S05]  /*12d00*/  ISETP.NE.U32.AND P0, PT, R2, RZ, PT ;  /* 0x000000ff0200720c */ /* 0x001fca0003f05070 */
[----:B------:R-:W-:Y:S01]  /*12d10*/  IMAD.U32 R2, RZ, RZ, UR8 ;  /* 0x00000008ff027e24 */ /* 0x000fe2000f8e00ff */
[----:B------:R-:W-:Y:S01]  /*12d20*/  R2UR UR4, R3 ;  /* 0x00000000030472ca */ /* 0x000fe200000e0000 */
[----:B------:R-:W-:Y:S01]  /*12d30*/  IMAD.U32 R3, RZ, RZ, UR9 ;  /* 0x00000009ff037e24 */ /* 0x000fe2000f8e00ff */
[----:B-1----:R-:W-:-:S05]  /*12d40*/  ISETP.NE.U32.AND P1, PT, R4, RZ, PT ;  /* 0x000000ff0400720c */ /* 0x002fca0003f25070 */
[----:B------:R-:W-:-:S06]  /*12d50*/  VOTEU.ANY UP0, P0 ;  /* 0x00000000003f7886 */ /* 0x000fcc0000000100 */
[----:B------:R-:W-:Y:S01]  /*12d60*/  UISETP.NE.AND.EX UP0, UPT, UR4, URZ, UPT, UP0 ;  /* 0x0000003f0400728c */ /* 0x000fe2000bf05300 */
[----:B------:R-:W-:Y:S01]  /*12d70*/  R2UR UR4, R5 ;  /* 0x00000000050472ca */ /* 0x000fe200000e0000 */
[----:B------:R-:W-:-:S04]  /*12d80*/  VOTEU.ANY UP1, P1 ;  /* 0x00000000003f7886 */ /* 0x000fc80000820100 */
[----:B------:R-:W-:-:S08]  /*12d90*/  PLOP3.LUT P0, PT, PT, PT, UP0, 0x80, 0x0 ;  /* 0x000000000000781c */ /* 0x000fd00003f0f008 */
[----:B------:R-:W-:-:S06]  /*12da0*/  UISETP.NE.AND.EX UP1, UPT, UR4, URZ, UPT, UP1 ;  /* 0x0000003f0400728c */ /* 0x000fcc000bf25310 */
[----:B------:R-:W-:Y:S01]  /*12db0*/  PLOP3.LUT P1, PT, PT, PT, UP1, 0x80, 0x0 ;  /* 0x000000000000781c */ /* 0x000fe20003f2f018 */
[----:B------:R0:W5:Y:S01]  /*12dc0*/  @P0 LDG.E R7, desc[UR36][R2.64] ;  /* 0x0000002402070981 */ /* 0x000162000c1e1900 */
[----:B------:R-:W-:Y:S02]  /*12dd0*/  ULDC UR4, c[0x0][0xa88] ;  /* 0x0002a20000047ab9 */ /* 0x000fe40000000800 */
[----:B------:R-:W-:Y:S01]  /*12de0*/  IMAD.U32 R0, RZ, RZ, UR4 ;  /* 0x00000004ff007e24 */ /* 0x000fe2000f8e00ff */
[----:B------:R-:W-:Y:S02]  /*12df0*/  @UP1 ULDC.64 UR8, c[0x0][0xc08] ;  /* 0x0003020000081ab9 */ /* 0x000fe40000000a00 */
[----:B------:R-:W-:-:S06]  /*12e00*/  @UP1 UIMAD.WIDE UR8, UR11, 0x4, UR8 ;  /* 0x000000040b0818a5 */ /* 0x000fcc000f8e0208 */
[----:B------:R-:W-:Y:S02]  /*12e10*/  IMAD.U32 R4, RZ, RZ, UR8 ;  /* 0x00000008ff047e24 */ /* 0x000fe4000f8e00ff */
[----:B------:R-:W-:-:S05]  /*12e20*/  IMAD.U32 R5, RZ, RZ, UR9 ;  /* 0x00000009ff057e24 */ /* 0x000fca000f8e00ff */
[----:B------:R0:W5:Y:S01]  /*12e30*/  @P1 LDG.E R0, desc[UR36][R4.64] ;  /* 0x0000002404001981 */ /* 0x000162000c1e1900 */
[----:B------:R-:W-:-:S11]  /*12e40*/  UISETP.NE.AND UP1, UPT, UR10, URZ, UPT ;  /* 0x0000003f0a00728c */ /* 0x000fd6000bf25270 */
[----:B------:R-:W-:Y:S02]  /*12e50*/  @!UP1 ULDC UR10, c[0x0][0xad4] ;  /* 0x0002b500000a9ab9 */ /* 0x000fe40000000800 */
[----:B------:R-:W-:Y:S01]  /*12e60*/  IMAD.U32 R195, RZ, RZ, UR10 ;  /* 0x0000000affc37e24 */ /* 0x000fe2000f8e00ff */
[----:B0-----:R-:W-:Y:S06]  /*12e70*/  @P1 BRA `(.L_x_4585) ;  /* 0x0000000000101947 */ /* 0x001fec0003800000 */
[----:B------:R-:W-:Y:S05]  /*12e80*/  @!P0 BRA `(.L_x_4585) ;  /* 0x00000000000c8947 */ /* 0x000fea0003800000 */
[----:B------:R-:W2:Y:S04]  /*12e90*/  LDG.E R5, desc[UR36][R2.64] ;  /* 0x0000002402057981 */ /* 0x000ea8000c1e1900 */
[----:B-----5:R-:W2:Y:S02]  /*12ea0*/  LDG.E R0, desc[UR36][R2.64+0x4] ;  /* 0x0000042402007981 */ /* 0x020ea4000c1e1900 */
[----:B--2---:R-:W-:-:S07]  /*12eb0*/  IMAD.IADD R0, R0, 0x1, -R5 ;  /* 0x0000000100007824 */ /* 0x004fce00078e0a05 */
.L_x_4585:
[----:B------:R-:W0:Y:S01]  /*12ec0*/  S2R R2, SR_TID.X ;  /* 0x0000000000027919 */ /* 0x000e220000002100 */
[----:B------:R-:W-:Y:S01]  /*12ed0*/  R2UR UR4, R220 ;  /* 0x00000000dc0472ca */ /* 0x000fe200000e0000 */
[----:B------:R-:W-:Y:S01]  /*12ee0*/  BSSY B1, `(.L_x_4586) ;  /* 0x0000043000017945 */ /* 0x000fe20003800000 */
[----:B-----5:R-:W-:-:S11]  /*12ef0*/  R2UR UR20, R7 ;  /* 0x00000000071472ca */ /* 0x020fd600000e0000 */
[----:B------:R-:W-:Y:S02]  /*12f00*/  USHF.R.S32.HI UR8, URZ, 0x1f, UR4 ;  /* 0x0000001f3f087899 */ /* 0x000fe40008011404 */
[----:B------:R-:W-:Y:S02]  /*12f10*/  USEL UR4, UR4, URZ, !UP0 ;  /* 0x0000003f04047287 */ /* 0x000fe4000c000000 */
[----:B------:R-:W-:Y:S02]  /*12f20*/  USEL UR8, UR8, URZ, !UP0 ;  /* 0x0000003f08087287 */ /* 0x000fe4000c000000 */
[----:B------:R-:W-:Y:S01]  /*12f30*/  USHF.R.S32.HI UR20, URZ, 0x1f, UR20 ;  /* 0x0000001f3f147899 */ /* 0x000fe20008011414 */
[----:B0-----:R-:W-:-:S05]  /*12f40*/  VIADD R2, R2, 0xffffff80 ;  /* 0xffffff8002027836 */ /* 0x001fca0000000000 */
[----:B------:R-:W-:-:S13]  /*12f50*/  ISETP.GT.AND P0, PT, R2, 0x7f, PT ;  /* 0x0000007f0200780c */ /* 0x000fda0003f04270 */
[----:B------:R-:W-:Y:S05]  /*12f60*/  @P0 BRA `(.L_x_4587) ;  /* 0x0000000000e80947 */ /* 0x000fea0003800000 */
[----:B------:R-:W0:Y:S01]  /*12f70*/  S2R R6, SR_TID.X ;  /* 0x0000000000067919 */ /* 0x000e220000002100 */
[----:B------:R-:W1:Y:S01]  /*12f80*/  LDC R9, c[0x0][0xbe8] ;  /* 0x0002fa00ff097b82 */ /* 0x000e620000000800 */
[----:B------:R-:W-:-:S13]  /*12f90*/  R2UR UR9, R23 ;  /* 0x00000000170972ca */ /* 0x000fda00000e0000 */
[----:B------:R-:W-:Y:S02]  /*12fa0*/  IMAD.U32 R3, RZ, RZ, UR9 ;  /* 0x00000009ff037e24 */ /* 0x000fe4000f8e00ff */
[----:B-1----:R-:W-:-:S03]  /*12fb0*/  IMAD R2, R0, R9, RZ ;  /* 0x0000000900027224 */ /* 0x002fc600078e02ff */
[----:B0-----:R-:W-:-:S04]  /*12fc0*/  IADD3 R6, R3, -0x80, R6 ;  /* 0xffffff8003067810 */ /* 0x001fc80007ffe006 */
        /* <DEDUP_REMOVED lines=15> */
[----:B------:R-:W-:Y:S02]  /*130c0*/  UIMAD.WIDE.U32 UR16, UR10, UR19, URZ ;  /* 0x000000130a1072a5 */ /* 0x000fe4000f8e003f */
[----:B------:R-:W-:Y:S01]  /*130d0*/  UIMAD UR19, UR11, UR19, URZ ;  /* 0x000000130b1372a4 */ /* 0x000fe2000f8e023f */
[----:B0-----:R-:W-:Y:S01]  /*130e0*/  @P0 IMAD.HI.U32 R5, R6, R5, RZ ;  /* 0x0000000506050227 */ /* 0x001fe200078e00ff */
[----:B------:R-:W-:Y:S02]  /*130f0*/  UIMAD UR13, UR13, UR4, URZ ;  /* 0x000000040d0d72a4 */ /* 0x000fe4000f8e023f */
[----:B------:R-:W-:Y:S01]  /*13100*/  UIMAD.WIDE.U32 UR10, UR12, UR4, URZ ;  /* 0x000000040c0a72a5 */ /* 0x000fe2000f8e003f */
[----:B------:R-:W-:Y:S01]  /*13110*/  IMAD.U32 R2, RZ, RZ, UR16 ;  /* 0x00000010ff027e24 */ /* 0x000fe2000f8e00ff */
[----:B------:R-:W-:-:S02]  /*13120*/  UIADD3 UR19, UR17, UR19, URZ ;  /* 0x0000001311137290 */ /* 0x000fc4000fffe03f */
[----:B------:R-:W-:Y:S01]  /*13130*/  IMAD.U32 R3, RZ, RZ, UR17 ;  /* 0x00000011ff037e24 */ /* 0x000fe2000f8e00ff */
[----:B------:R-:W-:Y:S01]  /*13140*/  UIMAD UR13, UR12, UR8, UR13 ;  /* 0x000000080c0d72a4 */ /* 0x000fe2000f8e020d */
[----:B-1----:R-:W-:Y:S01]  /*13150*/  @P0 SHF.R.U32.HI R4, RZ, R8, R5 ;  /* 0x00000008ff040219 */ /* 0x002fe20000011605 */
[----:B------:R-:W-:Y:S01]  /*13160*/  ULDC.64 UR14, c[0x0][UR18+0x228] ;  /* 0x00008a00120e7abb */ /* 0x000fe20008000a00 */
[----:B------:R-:W-:Y:S01]  /*13170*/  IADD3 R3, P0, P1, R2, UR10, R7 ;  /* 0x0000000a02037c10 */ /* 0x000fe2000f91e007 */
[----:B------:R-:W-:Y:S01]  /*13180*/  UIADD3 UR13, UR11, UR13, URZ ;  /* 0x0000000d0b0d7290 */ /* 0x000fe2000fffe03f */
[----:B------:R-:W-:Y:S01]  /*13190*/  IMAD.U32 R2, RZ, RZ, UR20 ;  /* 0x00000014ff027e24 */ /* 0x000fe2000f8e00ff */
[----:B------:R-:W-:Y:S01]  /*131a0*/  UIMAD.WIDE.U32 UR16, UR14, UR9, URZ ;  /* 0x000000090e1072a5 */ /* 0x000fe2000f8e003f */
[----:B------:R-:W-:Y:S01]  /*131b0*/  IMAD.MOV R5, RZ, RZ, -R4 ;  /* 0x000000ffff057224 */ /* 0x000fe200078e0a04 */
[----:B------:R-:W-:Y:S01]  /*131c0*/  UIMAD UR9, UR15, UR9, URZ ;  /* 0x000000090f0972a4 */ /* 0x000fe2000f8e023f */
[----:B------:R-:W-:Y:S01]  /*131d0*/  IMAD.U32 R11, RZ, RZ, UR19 ;  /* 0x00000013ff0b7e24 */ /* 0x000fe2000f8e00ff */
[----:B------:R-:W-:Y:S01]  /*131e0*/  ULDC.64 UR10, c[0x0][UR18+0x210] ;  /* 0x00008400120a7abb */ /* 0x000fe20008000a00 */
[----:B------:R-:W-:Y:S01]  /*131f0*/  IMAD R5, R9, R5, R6 ;  /* 0x0000000509057224 */ /* 0x000fe200078e0206 */
[----:B------:R-:W-:-:S02]  /*13200*/  UIADD3 UR9, UR17, UR9, URZ ;  /* 0x0000000911097290 */ /* 0x000fc4000fffe03f */
[----:B------:R-:W-:Y:S01]  /*13210*/  IADD3.X R6, R11, UR13, R2, P0, P1 ;  /* 0x0000000d0b067c10 */ /* 0x000fe200087e2402 */
[----:B------:R-:W-:Y:S01]  /*13220*/  IMAD R9, R5, UR11, RZ ;  /* 0x0000000b05097c24 */ /* 0x000fe2000f8e02ff */
[----:B------:R-:W-:Y:S01]  /*13230*/  IADD3 R2, P0, P1, R4, UR16, R3 ;  /* 0x0000001004027c10 */ /* 0x000fe2000f91e003 */
[----:B------:R-:W-:Y:S01]  /*13240*/  ULDC.64 UR12, c[0x0][0xba8] ;  /* 0x0002ea00000c7ab9 */ /* 0x000fe20000000a00 */
[----:B------:R-:W-:Y:S01]  /*13250*/  SHF.R.S32.HI R3, RZ, 0x1f, R4 ;  /* 0x0000001fff037819 */ /* 0x000fe20000011404 */
[----:B------:R-:W-:Y:S01]  /*13260*/  @!UP0 ULDC UR12, c[0x0][0xb50] ;  /* 0x0002d400000c8ab9 */ /* 0x000fe20000000800 */
[----:B------:R-:W-:Y:S01]  /*13270*/  SHF.R.S32.HI R4, RZ, 0x1f, R5 ;  /* 0x0000001fff047819 */ /* 0x000fe20000011405 */
[----:B------:R-:W-:Y:S01]  /*13280*/  @!UP0 ULDC UR13, c[0x0][0xb54] ;  /* 0x0002d500000d8ab9 */ /* 0x000fe20000000800 */
[----:B------:R-:W-:-:S03]  /*13290*/  IADD3.X R3, R3, UR9, R6, P0, P1 ;  /* 0x0000000903037c10 */ /* 0x000fc600087e2406 */
[----:B------:R-:W-:Y:S02]  /*132a0*/  IMAD R9, R4, UR10, R9 ;  /* 0x0000000a04097c24 */ /* 0x000fe4000f8e0209 */
[----:B------:R-:W-:-:S04]  /*132b0*/  IMAD.WIDE.U32 R2, R5, UR10, R2 ;  /* 0x0000000a05027c25 */ /* 0x000fc8000f8e0002 */
[----:B------:R-:W-:Y:S01]  /*132c0*/  IMAD.IADD R3, R3, 0x1, R9 ;  /* 0x0000000103037824 */ /* 0x000fe200078e0209 */
[----:B------:R-:W-:-:S04]  /*132d0*/  LEA R4, P0, R2, UR12, 0x2 ;  /* 0x0000000c02047c11 */ /* 0x000fc8000f8010ff */
[----:B------:R-:W-:Y:S01]  /*132e0*/  LEA.HI.X R5, R2, UR13, R3, 0x2, P0 ;  /* 0x0000000d02057c11 */ /* 0x000fe200080f1403 */
[----:B------:R-:W-:-:S05]  /*132f0*/  IMAD.MOV.U32 R3, RZ, RZ, -0x800000 ;  /* 0xff800000ff037424 */ /* 0x000fca00078e00ff */
[----:B------:R0:W-:Y:S03]  /*13300*/  STG.E desc[UR36][R4.64], R3 ;  /* 0x0000000304007986 */ /* 0x0001e6000c101924 */
.L_x_4587:
[----:B------:R-:W-:Y:S05]  /*13310*/  BSYNC B1 ;  /* 0x0000000000017941 */ /* 0x000fea0003800000 */
.L_x_4586:
[----:B------:R-:W-:-:S13]  /*13320*/  R2UR UR9, R195 ;  /* 0x00000000c30972ca */ /* 0x000fda00000e0000 */
[----:B------:R-:W-:-:S06]  /*13330*/  UISETP.GT.AND UP0, UPT, UR9, 0x1, UPT ;  /* 0x000000010900788c */ /* 0x000fcc000bf04270 */
[----:B------:R-:W-:-:S13]  /*13340*/  PLOP3.LUT P0, PT, PT, PT, UP0, 0x80, 0x0 ;  /* 0x000000000000781c */ /* 0x000fda0003f0f008 */
[----:B------:R-:W-:Y:S05]  /*13350*/  @P0 BRA `(.L_x_4582) ;  /* 0x0000000800100947 */ /* 0x000fea0003800000 */
[----:B------:R-:W1:Y:S01]  /*13360*/  LDC R11, c[0x0][0xbe8] ;  /* 0x0002fa00ff0b7b82 */ /* 0x000e620000000800 */
[C---:B------:R-:W-:Y:S01]  /*13370*/  R2UR UR10, R7.reuse ;  /* 0x00000000070a72ca */ /* 0x040fe200000e0000 */
[----:B------:R-:W-:Y:S01]  /*13380*/  ULDC.64 UR12, c[0x0][0xaa0] ;  /* 0x0002a800000c7ab9 */ /* 0x000fe20000000a00 */
[----:B------:R-:W-:Y:S01]  /*13390*/  R2UR UR14, R7 ;  /* 0x00000000070e72ca */ /* 0x000fe200000e0000 */
[----:B------:R-:W-:Y:S01]  /*133a0*/  UIMAD UR9, UR20, UR12, URZ ;  /* 0x0000000c140972a4 */ /* 0x000fe2000f8e023f */
[----:B------:R-:W-:Y:S01]  /*133b0*/  R2UR UR16, R209 ;  /* 0x00000000d11072ca */ /* 0x000fe200000e0000 */
[----:B------:R-:W-:Y:S01]  /*133c0*/  IMAD R2, R194, 0x20, R219 ;  /* 0x00000020c2027824 */ /* 0x000fe200078e02db */
[----:B------:R-:W-:Y:S01]  /*133d0*/  R2UR UR15, R23 ;  /* 0x00000000170f72ca */ /* 0x000fe200000e0000 */
[----:B------:R-:W-:Y:S06]  /*133e0*/  BSSY B1, `(.L_x_4588) ;  /* 0x0000045000017945 */ /* 0x000fec0003800000 */
[----:B------:R-:W-:-:S02]  /*133f0*/  UIMAD.WIDE.U32 UR10, UR10, UR12, URZ ;  /* 0x0000000c0a0a72a5 */ /* 0x000fc4000f8e003f */
[----:B------:R-:W-:-:S03]  /*13400*/  UIMAD UR9, UR14, UR13, UR9 ;  /* 0x0000000d0e0972a4 */ /* 0x000fc6000f8e0209 */
[----:B------:R-:W-:Y:S01]  /*13410*/  ULDC.64 UR12, c[0x0][0xae8] ;  /* 0x0002ba00000c7ab9 */ /* 0x000fe20000000a00 */
[----:B------:R-:W-:Y:S01]  /*13420*/  UIADD3 UR11, UR11, UR9, URZ ;  /* 0x000000090b0b7290 */ /* 0x000fe2000fffe03f */
[----:B------:R-:W-:Y:S02]  /*13430*/  VIADD R6, R2, UR15 ;  /* 0x0000000f02067c36 */ /* 0x000fe40008000000 */
[----:B------:R-:W-:Y:S01]  /*13440*/  VIADD R8, R219, UR15 ;  /* 0x0000000fdb087c36 */ /* 0x000fe20008000000 */
[----:B-1----:R-:W-:Y:S01]  /*13450*/  ISETP.NE.AND P0, PT, R11, 0x1, PT ;  /* 0x000000010b00780c */ /* 0x002fe20003f05270 */
[----:B------:R-:W-:Y:S01]  /*13460*/  UIMAD.WIDE.U32 UR10, UR16, UR12, UR10 ;  /* 0x0000000c100a72a5 */ /* 0x000fe2000f8e000a */
[----:B0-----:R-:W-:-:S03]  /*13470*/  IMAD.MOV.U32 R5, RZ, RZ, R6 ;  /* 0x000000ffff057224 */ /* 0x001fc600078e0006 */
[----:B------:R-:W-:-:S03]  /*13480*/  UIMAD UR9, UR16, UR13, UR11 ;  /* 0x0000000d100972a4 */ /* 0x000fc6000f8e020b */
[----:B------:R-:W-:Y:S02]  /*13490*/  ULDC.64 UR12, c[0x0][0xaf0] ;  /* 0x0002bc00000c7ab9 */ /* 0x000fe40000000a00 */
[----:B------:R-:W-:-:S03]  /*134a0*/  UIMAD UR8, UR8, UR12, URZ ;  /* 0x0000000c080872a4 */ /* 0x000fc6000f8e023f */
[----:B------:R-:W0:Y:S01]  /*134b0*/  @P0 LDC R3, c[0x0][0xbec] ;  /* 0x0002fb00ff030b82 */ /* 0x000e220000000800 */
[----:B------:R-:W-:-:S03]  /*134c0*/  UIMAD UR11, UR4, UR13, UR8 ;  /* 0x0000000d040b72a4 */ /* 0x000fc6000f8e0208 */
[----:B------:R-:W-:Y:S02]  /*134d0*/  UMOV UR8, UR10 ;  /* 0x0000000a00087c82 */ /* 0x000fe40008000000 */
[----:B------:R-:W-:Y:S02]  /*134e0*/  UIMAD.WIDE.U32 UR8, UR4, UR12, UR8 ;  /* 0x0000000c040872a5 */ /* 0x000fe4000f8e0008 */
[----:B------:R-:W1:Y:S02]  /*134f0*/  @P0 LDC R7, c[0x0][0xbf0] ;  /* 0x0002fc00ff070b82 */ /* 0x000e640000000800 */
[----:B------:R-:W-:-:S03]  /*13500*/  UIADD3 UR4, UR9, UR11, URZ ;  /* 0x0000000b09047290 */ /* 0x000fc6000fffe03f */
[----:B------:R-:W-:Y:S01]  /*13510*/  ULDC.64 UR10, c[0x0][0xae0] ;  /* 0x0002b800000a7ab9 */ /* 0x000fe20000000a00 */
[----:B0-----:R-:W-:-:S04]  /*13520*/  @P0 IMAD.HI.U32 R2, R6, R3, RZ ;  /* 0x0000000306020227 */ /* 0x001fc800078e00ff */
[----:B------:R-:W-:Y:S02]  /*13530*/  IMAD.U32 R3, RZ, RZ, UR9 ;  /* 0x00000009ff037e24 */ /* 0x000fe4000f8e00ff */
[----:B------:R-:W-:Y:S01]  /*13540*/  IMAD.U32 R3, RZ, RZ, UR4 ;  /* 0x00000004ff037e24 */ /* 0x000fe2000f8e00ff */
        /* <DEDUP_REMOVED lines=12> */
[----:B------:R-:W-:Y:S02]  /*13610*/  IMAD R11, R0, R11, RZ ;  /* 0x0000000b000b7224 */ /* 0x000fe400078e02ff */
        /* <DEDUP_REMOVED lines=13> */
[----:B------:R0:W1:Y:S01]  /*136f0*/  SHFL.IDX PT, R2, R4, RZ, 0x181f ;  /* 0x00181fff04027589 */ /* 0x00006200000e0000 */
[----:B------:R-:W-:Y:S01]  /*13700*/  VIADD R9, R7, 0x80 ;  /* 0x0000008007097836 */ /* 0x000fe20000000000 */
[----:B------:R-:W-:-:S02]  /*13710*/  SHF.R.S32.HI R6, RZ, 0x1f, R7 ;  /* 0x0000001fff067819 */ /* 0x000fc40000011407 */
[----:B------:R0:W2:Y:S01]  /*13720*/  SHFL.IDX PT, R0, R5, RZ, 0x181f ;  /* 0x00181fff05007589 */ /* 0x0000a200000e0000 */
        /* <DEDUP_REMOVED lines=16> */
.L_x_4589:
[----:B------:R-:W-:Y:S05]  /*13830*/  BSYNC B1 ;  /* 0x0000000000017941 */ /* 0x000fea0003800000 */
.L_x_4588:
        /* <DEDUP_REMOVED lines=17> */
.L_x_4591:
[----:B------:R-:W-:Y:S05]  /*13950*/  BSYNC B1 ;  /* 0x0000000000017941 */ /* 0x000fea0003800000 */
.L_x_4590:
        /* <DEDUP_REMOVED lines=17> */
.L_x_4593:
[----:B------:R-:W-:Y:S05]  /*13a70*/  BSYNC B1 ;  /* 0x0000000000017941 */ /* 0x000fea0003800000 */
.L_x_4592:
        /* <DEDUP_REMOVED lines=18> */
.L_x_4582:
[----:B------:R-:W-:Y:S05]  /*13ba0*/  BSYNC B0 ;  /* 0x0000000000007941 */ /* 0x000fea0003800000 */
.L_x_4572:
[----:B------:R-:W-:Y:S02]  /*13bb0*/  ULDC UR4, c[0x0][0xc3c] ;  /* 0x00030f0000047ab9 */ /* 0x000fe40000000800 */
[----:B------:R-:W-:-:S06]  /*13bc0*/  UISETP.GE.AND UP0, UPT, UR7, UR4, UPT ;  /* 0x000000040700728c */ /* 0x000fcc000bf06270 */
[----:B------:R-:W-:-:S13]  /*13bd0*/  PLOP3.LUT P0, PT, PT, PT, UP0, 0x80, 0x0 ;  /* 0x000000000000781c */ /* 0x000fda0003f0f008 */
[----:B------:R-:W-:Y:S05]  /*13be0*/  @!P0 BRA `(.L_x_4594) ;  /* 0xfffffed000d48947 */ /* 0x000fea000383ffff */
[----:B------:R-:W-:Y:S05]  /*13bf0*/  EXIT ;  /* 0x000000000000794d */ /* 0x000fea0003800000 */
.L_x_4481:
        /* <DEDUP_REMOVED lines=16> */
.L_x_4595:
        /* <DEDUP_REMOVED lines=43> */
.L_x_4599:
        /* <DEDUP_REMOVED lines=35> */
.L_x_4597:
        /* <DEDUP_REMOVED lines=13> */
.L_x_4600:
        /* <DEDUP_REMOVED lines=62> */
.L_x_4601:
        /* <DEDUP_REMOVED lines=61> */
.L_x_4602:
[----:B------:R-:W-:-:S05]  /*14a60*/  LOP3.LUT R25, RZ, R2, RZ, 0x33, !PT ;  /* 0x00000002ff197212 */ /* 0x000fca00078e33ff */
[----:B------:R-:W-:Y:S01]  /*14a70*/  IMAD.IADD R25, R6, 0x1, R25 ;  /* 0x0000000106197824 */ /* 0x000fe200078e0219 */
[----:B------:R-:W-:Y:S06]  /*14a80*/  BRA `(.L_x_4603) ;  /* 0x0000000000147947 */ /* 0x000fec0003800000 */
.L_x_4598:
[----:B------:R-:W-:Y:S01]  /*14a90*/  ULDC UR4, c[0x0][0xc3c] ;  /* 0x00030f0000047ab9 */ /* 0x000fe20000000800 */
[----:B------:R-:W-:Y:S02]  /*14aa0*/  IMAD.MOV.U32 R25, RZ, RZ, RZ ;  /* 0x000000ffff197224 */ /* 0x000fe400078e00ff */
[----:B------:R-:W-:Y:S02]  /*14ab0*/  IMAD.U32 R24, RZ, RZ, UR6 ;  /* 0x00000006ff187e24 */ /* 0x000fe4000f8e00ff */
[----:B------:R-:W-:Y:S02]  /*14ac0*/  IMAD.MOV.U32 R26, RZ, RZ, RZ ;  /* 0x000000ffff1a7224 */ /* 0x000fe400078e00ff */
[----:B------:R-:W-:-:S07]  /*14ad0*/  IMAD.U32 R27, RZ, RZ, UR4 ;  /* 0x00000004ff1b7e24 */ /* 0x000fce000f8e00ff */
.L_x_4603:
[----:B------:R-:W-:-:S13]  /*14ae0*/  ISETP.NE.AND P0, PT, R7, RZ, PT ;  /* 0x000000ff0700720c */ /* 0x000fda0003f05270 */
[----:B------:R-:W0:Y:S01]  /*14af0*/  @!P0 S2R R3, SR_CgaCtaId ;  /* 0x0000000000038919 */ /* 0x000e220000008800 */
[----:B------:R-:W-:-:S04]  /*14b00*/  @!P0 MOV R2, 0x400 ;  /* 0x0000040000028802 */ /* 0x000fc80000000f00 */
[----:B0-----:R-:W-:-:S05]  /*14b10*/  @!P0 LEA R2, R3, R2, 0x18 ;  /* 0x0000000203028211 */ /* 0x001fca00078ec0ff */
[----:B------:R0:W-:Y:S01]  /*14b20*/  @!P0 STS.128 [R2+0x308d0], R24 ;  /* 0x0308d01802008388 */ /* 0x0001e20000000c00 */
[----:B------:R-:W-:Y:S06]  /*14b30*/  BAR.ARV 0x5, 0x180 ;  /* 0x0146000000007b1d */ /* 0x000fec0000002000 */
.L_x_4596:
        /* <DEDUP_REMOVED lines=30> */
.L_x_4677:
        /* <DEDUP_REMOVED lines=36> */
[----:B------:R-:W2:Y:S04]  /*14f60*/  LDG.E R0, desc[UR36][R2.64] ;  /* 0x0000002402007981 */ /* 0x000ea8000c1e1900 */
[----:B------:R-:W2:Y:S02]  /*14f70*/  LDG.E R29, desc[UR36][R2.64+0x4] ;  /* 0x00000424021d7981 */ /* 0x000ea4000c1e1900 */
[----:B--2---:R-:W-:-:S07]  /*14f80*/  IMAD.IADD R29, R29, 0x1, -R0 ;  /* 0x000000011d1d7824 */ /* 0x004fce00078e0a00 */
.L_x_4605:
        /* <DEDUP_REMOVED lines=8> */
.L_x_4606:
        /* <DEDUP_REMOVED lines=9> */
.L_x_4607:
[----:B------:R-:W1:Y:S01]  /*150a0*/  LDC R0, c[0x0][0x448] ;  /* 0x00011200ff007b82 */ /* 0x000e620000000800 */
[----:B------:R-:W-:Y:S01]  /*150b0*/  IMAD.SHL.U32 R25, R25, 0x80, RZ ;  /* 0x0000008019197824 */ /* 0x000fe200078e00ff */
[----:B------:R-:W-:Y:S01]  /*150c0*/  LOP3.LUT R16, R16, 0xffffffbf, RZ, 0xc0, !PT ;  /* 0xffffffbf10107812 */ /* 0x000fe200078ec0ff */
[----:B-----5:R-:W-:-:S05]  /*150d0*/  IMAD.IADD R37, R37, 0x1, -R19 ;  /* 0x0000000125257824 */ /* 0x020fca00078e0a13 */
[----:B0-----:R-:W0:Y:S01]  /*150e0*/  LDC.64 R2, c[0x0][0x9e0] ;  /* 0x00027800ff027b82 */ /* 0x001e220000000a00 */
[----:B-1----:R-:W-:Y:S01]  /*150f0*/  ISETP.NE.AND P2, PT, R0, 0x1, PT ;  /* 0x000000010000780c */ /* 0x002fe20003f45270 */
[----:B------:R-:W-:Y:S01]  /*15100*/  VIADD R0, R25, 0x7f ;  /* 0x0000007f19007836 */ /* 0x000fe20000000000 */
[----:B0-----:R-:W-:-:S11]  /*15110*/  ISETP.GE.AND P1, PT, R3, 0x1, PT ;  /* 0x000000010300780c */ /* 0x001fd60003f26270 */
[----:B------:R-:W0:Y:S01]  /*15120*/  @P2 LDC R5, c[0x0][0x44c] ;  /* 0x00011300ff052b82 */ /* 0x000e220000000800 */
[----:B------:R-:W-:-:S07]  /*15130*/  @P2 LOP3.LUT R16, R16, 0x40, RZ, 0xfc, !PT ;  /* 0x0000004010102812 */ /* 0x000fce00078efcff */
[----:B------:R-:W1:Y:S01]  /*15140*/  @P2 LDC R7, c[0x0][0x450] ;  /* 0x00011400ff072b82 */ /* 0x000e620000000800 */
[----:B0-----:R-:W-:Y:S01]  /*15150*/  @P2 IMAD.HI.U32 R4, R0, R5, RZ ;  /* 0x0000000500042227 */ /* 0x001fe200078e00ff */
[----:B------:R-:W-:-:S04]  /*15160*/  IADD3 R5, R37, 0x1, -R29 ;  /* 0x0000000125057810 */ /* 0x000fc80007ffe81d */
[----:B-1----:R-:W-:-:S05]  /*15170*/  @P2 SHF.R.U32.HI R0, RZ, R7, R4 ;  /* 0x00000007ff002219 */ /* 0x002fca0000011604 */
[----:B------:R-:W-:-:S04]  /*15180*/  IMAD.IADD R7, R5, 0x1, R0 ;  /* 0x0000000105077824 */ /* 0x000fc800078e0200 */
[----:B------:R-:W-:Y:S01]  /*15190*/  IMAD.IADD R2, R7, 0x1, R2 ;  /* 0x0000000107027824 */ /* 0x000fe200078e0202 */
        /* <DEDUP_REMOVED lines=12> */
.L_x_4610:
[----:B------:R-:W-:-:S13]  /*15260*/  ISETP.NE.AND P0, PT, R3, 0x1, PT ;  /* 0x000000010300780c */ /* 0x000fda0003f05270 */
[----:B------:R-:W0:Y:S02]  /*15270*/  @P0 LDC.64 R4, c[0x0][0x9e8] ;  /* 0x00027a00ff040b82 */ /* 0x000e240000000a00 */
[----:B0-----:R-:W-:-:S05]  /*15280*/  @P0 IMAD.HI.U32 R4, R0, R4, RZ ;  /* 0x0000000400040227 */ /* 0x001fca00078e00ff */
[----:B------:R-:W-:-:S07]  /*15290*/  @P0 SHF.R.U32.HI R0, RZ, R5, R4 ;  /* 0x00000005ff000219 */ /* 0x000fce0000011604 */
.L_x_4611:
[----:B------:R-:W-:Y:S05]  /*152a0*/  BSYNC B0 ;  /* 0x0000000000007941 */ /* 0x000fea0003800000 */
.L_x_4609:
[----:B------:R-:W-:-:S05]  /*152b0*/  IMAD R5, R0, R3, R3 ;  /* 0x0000000300057224 */ /* 0x000fca00078e0203 */
[----:B------:R-:W-:-:S07]  /*152c0*/  VIMNMX R2, R2, R5, PT ;  /* 0x0000000502027248 */ /* 0x000fce0003fe0100 */
.L_x_4608:
[----:B------:R-:W0:Y:S01]  /*152d0*/  @P2 LDC R0, c[0x0][0x44c] ;  /* 0x00011300ff002b82 */ /* 0x000e220000000800 */
[----:B------:R-:W-:Y:S01]  /*152e0*/  VIADD R2, R2, 0x5f ;  /* 0x0000005f02027836 */ /* 0x000fe20000000000 */
[----:B------:R-:W-:Y:S01]  /*152f0*/  ULDC UR4, c[0x0][0x9dc] ;  /* 0x0002770000047ab9 */ /* 0x000fe20000000800 */
[----:B------:R-:W-:Y:S02]  /*15300*/  IMAD.MOV.U32 R4, RZ, RZ, R25 ;  /* 0x000000ffff047224 */ /* 0x000fe400078e0019 */
[----:B------:R-:W-:-:S03]  /*15310*/  IMAD.HI R2, R2, 0x2aaaaaab, RZ ;  /* 0x2aaaaaab02027827 */ /* 0x000fc600078e02ff */
[----:B------:R-:W1:Y:S01]  /*15320*/  @P2 LDC R5, c[0x0][0x450] ;  /* 0x00011400ff052b82 */ /* 0x000e620000000800 */
[----:B0-----:R-:W-:-:S05]  /*15330*/  @P2 IMAD.HI.U32 R0, R25, R0, RZ ;  /* 0x0000000019002227 */ /* 0x001fca00078e00ff */
[----:B-1----:R-:W-:Y:S01]  /*15340*/  @P2 SHF.R.U32.HI R4, RZ, R5, R0 ;  /* 0x00000005ff042219 */ /* 0x002fe20000011600 */
[----:B------:R-:W-:Y:S01]  /*15350*/  VIADD R0, R37, 0x5f ;  /* 0x0000005f25007836 */ /* 0x000fe20000000000 */
[----:B------:R-:W-:Y:S02]  /*15360*/  SHF.R.U32.HI R5, RZ, 0x1f, R2 ;  /* 0x0000001fff057819 */ /* 0x000fe40000011602 */
[----:B------:R-:W-:Y:S01]  /*15370*/  IADD3 R4, R4, R37, -R29 ;  /* 0x0000002504047210 */ /* 0x000fe20007ffe81d */
[----:B------:R-:W-:Y:S01]  /*15380*/  IMAD.HI R0, R0, 0x2aaaaaab, RZ ;  /* 0x2aaaaaab00007827 */ /* 0x000fe200078e02ff */
[----:B------:R-:W-:-:S03]  /*15390*/  LEA.HI.SX32 R7, R2, R5, 0x1c ;  /* 0x0000000502077211 */ /* 0x000fc600078fe2ff */
[----:B------:R-:W-:Y:S01]  /*153a0*/  VIADD R2, R4, -UR4 ;  /* 0x8000000404027c36 */ /* 0x000fe20008000000 */
[----:B------:R-:W-:-:S04]  /*153b0*/  SHF.R.U32.HI R5, RZ, 0x1f, R0 ;  /* 0x0000001fff057819 */ /* 0x000fc80000011600 */
[----:B------:R-:W-:-:S04]  /*153c0*/  LEA.HI.SX32 R0, R0, R5, 0x1c ;  /* 0x0000000500007211 */ /* 0x000fc800078fe2ff */
        /* <DEDUP_REMOVED lines=13> */
.L_x_4614:
[----:B------:R-:W-:-:S13]  /*154a0*/  ISETP.NE.AND P0, PT, R3, 0x1, PT ;  /* 0x000000010300780c */ /* 0x000fda0003f05270 */
[----:B------:R-:W0:Y:S02]  /*154b0*/  @P0 LDC.64 R4, c[0x0][0x9e8] ;  /* 0x00027a00ff040b82 */ /* 0x000e240000000a00 */
[----:B0-----:R-:W-:-:S05]  /*154c0*/  @P0 IMAD.HI.U32 R4, R6, R4, RZ ;  /* 0x0000000406040227 */ /* 0x001fca00078e00ff */
[----:B------:R-:W-:-:S07]  /*154d0*/  @P0 SHF.R.U32.HI R6, RZ, R5, R4 ;  /* 0x00000005ff060219 */ /* 0x000fce0000011604 */
.L_x_4615:
[----:B------:R-:W-:Y:S05]  /*154e0*/  BSYNC B0 ;  /* 0x0000000000007941 */ /* 0x000fea0003800000 */
.L_x_4613:
[----:B------:R-:W-:-:S05]  /*154f0*/  IMAD R3, R6, R3, RZ ;  /* 0x0000000306037224 */ /* 0x000fca00078e02ff */
[----:B------:R-:W-:-:S07]  /*15500*/  VIMNMX R2, R2, R3, !PT ;  /* 0x0000000302027248 */ /* 0x000fce0007fe0100 */
.L_x_4612:
[----:B------:R-:W-:Y:S01]  /*15510*/  IMAD.HI R2, R2, 0x2aaaaaab, RZ ;  /* 0x2aaaaaab02027827 */ /* 0x000fe200078e02ff */
[----:B------:R-:W-:Y:S04]  /*15520*/  BSSY B0, `(.L_x_4616) ;  /* 0x0000029000007945 */ /* 0x000fe80003800000 */
[----:B------:R-:W-:-:S04]  /*15530*/  SHF.R.U32.HI R3, RZ, 0x1f, R2 ;  /* 0x0000001fff037819 */ /* 0x000fc80000011602 */
[----:B------:R-:W-:Y:S02]  /*15540*/  LEA.HI.SX32 R3, R2, R3, 0x1c ;  /* 0x0000000302037211 */ /* 0x000fe400078fe2ff */
[----:B------:R-:W-:Y:S02]  /*15550*/  LOP3.LUT R2, R26, 0xff000000, RZ, 0xc0, !PT ;  /* 0xff0000001a027812 */ /* 0x000fe400078ec0ff */
        /* <DEDUP_REMOVED lines=12> */
[-C--:B0-----:R-:W-:Y:S02]  /*15620*/  IABS R6, R7.reuse ;  /* 0x0000000700067213 */ /* 0x081fe40000000000 */
[----:B------:R-:W-:Y:S02]  /*15630*/  IABS R10, R7 ;  /* 0x00000007000a7213 */ /* 0x000fe40000000000 */
[----:B------:R-:W0:Y:S08]  /*15640*/  I2F.RP R8, R6 ;  /* 0x0000000600087306 */ /* 0x000e300000209400 */
[----:B0-----:R-:W0:Y:S02]  /*15650*/  MUFU.RCP R8, R8 ;  /* 0x0000000800087308 */ /* 0x001e240000001000 */
[----:B0-----:R-:W-:-:S06]  /*15660*/  VIADD R9, R8, 0xffffffe ;  /* 0x0ffffffe08097836 */ /* 0x001fcc0000000000 */
[----:B------:R0:W1:Y:S02]  /*15670*/  F2I.FTZ.U32.TRUNC.NTZ R3, R9 ;  /* 0x0000000900037305 */ /* 0x000064000021f000 */
[----:B0-----:R-:W-:Y:S02]  /*15680*/  IMAD.MOV R9, RZ, RZ, -R10 ;  /* 0x000000ffff097224 */ /* 0x001fe400078e0a0a */
        /* <DEDUP_REMOVED lines=18> */
.L_x_4617:
[----:B------:R-:W-:Y:S05]  /*157b0*/  BSYNC B0 ;  /* 0x0000000000007941 */ /* 0x000fea0003800000 */
.L_x_4616:
[-C--:B------:R-:W-:Y:S01]  /*157c0*/  IMAD R2, R4, R3.reuse, R5 ;  /* 0x0000000304027224 */ /* 0x080fe200078e0205 */
        /* <DEDUP_REMOVED lines=23> */
.L_x_4619:
        /* <DEDUP_REMOVED lines=20> */
.L_x_4622:
[----:B------:R-:W-:Y:S05]  /*15a80*/  BSYNC B6 ;  /* 0x0000000000067941 */ /* 0x000fea0003800000 */
.L_x_4621:
        /* <DEDUP_REMOVED lines=20> */
.L_x_4625:
        /* <DEDUP_REMOVED lines=15> */
.L_x_4624:
[----:B------:R-:W-:Y:S05]  /*15cc0*/  BSYNC B6 ;  /* 0x0000000000067941 */ /* 0x000fea0003800000 */
.L_x_4623:
[----:B------:R-:W-:Y:S01]  /*15cd0*/  ULDC.64 UR4, c[0x0][0x9f8] ;  /* 0x00027e0000047ab9 */ /* 0x000fe20000000a00 */
[----:B------:R-:W-:Y:S01]  /*15ce0*/  IMAD.MOV.U32 R30, RZ, RZ, R27 ;  /* 0x000000ffff1e7224 */ /* 0x000fe200078e001b */
[----:B------:R-:W-:Y:S01]  /*15cf0*/  ISETP.NE.U32.AND P0, PT, RZ, UR4, PT ;  /* 0x00000004ff007c0c */ /* 0x000fe2000bf05070 */
[----:B------:R-:W0:Y:S01]  /*15d00*/  S2R R18, SR_TID.X ;  /* 0x0000000000127919 */ /* 0x000e220000002100 */
[----:B------:R-:W1:Y:S01]  /*15d10*/  LDC R8, c[0x0][0x430] ;  /* 0x00010c00ff087b82 */ /* 0x000e620000000800 */
[----:B------:R-:W-:Y:S01]  /*15d20*/  VIADD R22, R22, 0xffffffff ;  /* 0xffffffff16167836 */ /* 0x000fe20000000000 */
[----:B------:R-:W-:Y:S01]  /*15d30*/  ISETP.NE.AND.EX P0, PT, RZ, UR5, PT, P0 ;  /* 0x00000005ff007c0c */ /* 0x000fe2000bf05300 */
[----:B------:R-:W-:-:S12]  /*15d40*/  ULDC UR4, c[0x0][0x2f4] ;  /* 0x0000bd0000047ab9 */ /* 0x000fd80000000800 */
[----:B------:R-:W2:Y:S02]  /*15d50*/  @P0 LDC.64 R2, c[0x0][0x9f8] ;  /* 0x00027e00ff020b82 */ /* 0x000ea40000000a00 */
[----:B--2---:R-:W-:-:S05]  /*15d60*/  @P0 IMAD.WIDE R2, R27, 0x4, R2 ;  /* 0x000000041b020825 */ /* 0x004fca00078e0202 */
[----:B------:R2:W3:Y:S01]  /*15d70*/  @P0 LDG.E R30, desc[UR36][R2.64] ;  /* 0x00000024021e0981 */ /* 0x0004e2000c1e1900 */
[----:B0-----:R-:W-:Y:S02]  /*15d80*/  LOP3.LUT R18, R18, 0x7f, RZ, 0xc0, !PT ;  /* 0x0000007f12127812 */ /* 0x001fe400078ec0ff */
[----:B-1----:R-:W-:Y:S02]  /*15d90*/  ISETP.NE.AND P1, PT, R8, 0x1, PT ;  /* 0x000000010800780c */ /* 0x002fe40003f25270 */
[----:B------:R-:W-:Y:S02]  /*15da0*/  SHF.R.U32.HI R20, RZ, 0x3, R18 ;  /* 0x00000003ff147819 */ /* 0x000fe40000011612 */
[----:B------:R-:W0:Y:S01]  /*15db0*/  S2R R18, SR_TID.X ;  /* 0x0000000000127919 */ /* 0x000e220000002100 */
[----:B------:R-:W-:-:S08]  /*15dc0*/  LOP3.LUT R16, R16, 0xffffffdf, RZ, 0xc0, !PT ;  /* 0xffffffdf10107812 */ /* 0x000fd000078ec0ff */
[----:B------:R-:W1:Y:S01]  /*15dd0*/  @P1 LDC R0, c[0x0][0x434] ;  /* 0x00010d00ff001b82 */ /* 0x000e620000000800 */
[----:B------:R-:W-:Y:S02]  /*15de0*/  ISETP.GE.AND P2, PT, R31, UR4, PT ;  /* 0x000000041f007c0c */ /* 0x000fe4000bf46270 */
[----:B------:R-:W-:-:S05]  /*15df0*/  @P1 LOP3.LUT R16, R16, 0x20, RZ, 0xfc, !PT ;  /* 0x0000002010101812 */ /* 0x000fca00078efcff */
[----:B------:R-:W4:Y:S01]  /*15e00*/  @P1 LDC R5, c[0x0][0x438] ;  /* 0x00010e00ff051b82 */ /* 0x000f220000000800 */
[----:B0-----:R-:W-:-:S05]  /*15e10*/  IMAD.SHL.U32 R18, R18, 0x10, RZ ;  /* 0x0000001012127824 */ /* 0x001fca00078e00ff */
[----:B------:R-:W-:-:S05]  /*15e20*/  LOP3.LUT R18, R20, 0x70, R18, 0xf8, !PT ;  /* 0x0000007014127812 */ /* 0x000fca00078ef812 */
[----:B------:R-:W-:-:S04]  /*15e30*/  IMAD R4, R22, 0x60, R18 ;  /* 0x0000006016047824 */ /* 0x000fc800078e0212 */
[C---:B------:R-:W-:Y:S01]  /*15e40*/  IMAD.IADD R7, R4.reuse, 0x1, R19 ;  /* 0x0000000104077824 */ /* 0x040fe200078e0213 */
[----:B------:R-:W-:-:S03]  /*15e50*/  ISETP.GE.AND P0, PT, R4, R37, PT ;  /* 0x000000250400720c */ /* 0x000fc60003f06270 */
[----:B-1----:R-:W-:Y:S01]  /*15e60*/  @P1 IMAD.HI.U32 R0, R7, R0, RZ ;  /* 0x0000000007001227 */ /* 0x002fe200078e00ff */
[----:B------:R-:W-:-:S03]  /*15e70*/  ISETP.GT.U32.OR P0, PT, R18, 0x5f, P0 ;  /* 0x0000005f1200780c */ /* 0x000fc60000704470 */
[----:B------:R-:W-:Y:S01]  /*15e80*/  IMAD.MOV.U32 R6, RZ, RZ, R7 ;  /* 0x000000ffff067224 */ /* 0x000fe200078e0007 */
[----:B----4-:R-:W-:-:S05]  /*15e90*/  @P1 SHF.R.U32.HI R6, RZ, R5, R0 ;  /* 0x00000005ff061219 */ /* 0x010fca0000011600 */
[----:B------:R-:W-:-:S04]  /*15ea0*/  IMAD.MOV R0, RZ, RZ, -R6 ;  /* 0x000000ffff007224 */ /* 0x000fc800078e0a06 */
[----:B--2---:R-:W0:Y:S01]  /*15eb0*/  @!P0 LDC.64 R2, c[0x0][0x428] ;  /* 0x00010a00ff028b82 */ /* 0x004e220000000a00 */
[----:B------:R-:W-:Y:S01]  /*15ec0*/  IMAD R0, R8, R0, R7 ;  /* 0x0000000008007224 */ /* 0x000fe200078e0207 */
[----:B------:R-:W-:-:S06]  /*15ed0*/  @!P0 SHF.R.S32.HI R7, RZ, 0x1f, R6 ;  /* 0x0000001fff078819 */ /* 0x000fcc0000011406 */
[----:B------:R-:W1:Y:S01]  /*15ee0*/  @!P0 LDC.64 R4, c[0x0][0x418] ;  /* 0x00010600ff048b82 */ /* 0x000e620000000a00 */
[----:B------:R-:W-:-:S04]  /*15ef0*/  LOP3.LUT R16, R16, 0xfffffffb, RZ, 0xc0, !PT ;  /* 0xfffffffb10107812 */ /* 0x000fc800078ec0ff */
[----:B------:R-:W-:-:S04]  /*15f00*/  @P2 LOP3.LUT R16, R16, 0x4, RZ, 0xfc, !PT ;  /* 0x0000000410102812 */ /* 0x000fc800078efcff */
[----:B------:R-:W-:Y:S01]  /*15f10*/  LOP3.LUT R16, R16, 0xfffffffd, RZ, 0xc0, !PT ;  /* 0xfffffffd10107812 */ /* 0x000fe200078ec0ff */
[----:B------:R-:W-:Y:S01]  /*15f20*/  UMOV UR5, 0xffffffff ;  /* 0xffffffff00057882 */ /* 0x000fe20000000000 */
[----:B------:R-:W-:Y:S02]  /*15f30*/  LOP3.LUT R26, R26, 0xffff, RZ, 0xc0, !PT ;  /* 0x0000ffff1a1a7812 */ /* 0x000fe400078ec0ff */
[----:B---3--:R-:W-:Y:S01]  /*15f40*/  SHF.R.S32.HI R8, RZ, 0x1f, R30 ;  /* 0x0000001fff087819 */ /* 0x008fe2000001141e */
[----:B0-----:R-:W-:-:S04]  /*15f50*/  @!P0 IMAD.WIDE.U32 R6, R30, R2, R6 ;  /* 0x000000021e068225 */ /* 0x001fc800078e0006 */
[----:B------:R-:W-:Y:S01]  /*15f60*/  @!P0 IMAD R2, R8, R2, RZ ;  /* 0x0000000208028224 */ /* 0x000fe200078e02ff */
[----:B------:R0:W-:Y:S03]  /*15f70*/  STL [R1+0x8], R8 ;  /* 0x0000080801007387 */ /* 0x0001e60000100800 */
[----:B------:R-:W-:Y:S01]  /*15f80*/  @!P0 IMAD R3, R30, R3, R2 ;  /* 0x000000031e038224 */ /* 0x000fe200078e0202 */
[----:B-1----:R-:W-:Y:S01]  /*15f90*/  @!P0 LEA R2, P1, R6, R4, 0x2 ;  /* 0x0000000406028211 */ /* 0x002fe200078210ff */
[----:B------:R-:W-:Y:S02]  /*15fa0*/  IMAD.MOV.U32 R4, RZ, RZ, RZ ;  /* 0x000000ffff047224 */ /* 0x000fe400078e00ff */
[----:B------:R-:W-:-:S05]  /*15fb0*/  @!P0 IMAD.IADD R3, R7, 0x1, R3 ;  /* 0x0000000107038824 */ /* 0x000fca00078e0203 */
[----:B------:R-:W-:Y:S02]  /*15fc0*/  @!P0 LEA.HI.X R3, R6, R5, R3, 0x2, P1 ;  /* 0x0000000506038211 */ /* 0x000fe400008f1403 */
[----:B------:R-:W-:-:S03]  /*15fd0*/  ISETP.GE.AND P1, PT, R33, UR4, PT ;  /* 0x0000000421007c0c */ /* 0x000fc6000bf26270 */
[----:B------:R1:W5:Y:S01]  /*15fe0*/  @!P0 LDG.E R4, desc[UR36][R2.64] ;  /* 0x0000002402048981 */ /* 0x000362000c1e1900 */
[----:B------:R-:W-:-:S09]  /*15ff0*/  ISETP.GE.AND P0, PT, R32, UR4, PT ;  /* 0x0000000420007c0c */ /* 0x000fd2000bf06270 */
[----:B------:R-:W-:Y:S01]  /*16000*/  @P1 LOP3.LUT R16, R16, 0x2, RZ, 0xfc, !PT ;  /* 0x0000000210101812 */ /* 0x000fe200078efcff */
[----:B-1----:R-:W-:-:S03]  /*16010*/  IMAD.U32 R2, RZ, RZ, UR38 ;  /* 0x00000026ff027e24 */ /* 0x002fc6000f8e00ff */
[----:B------:R-:W-:-:S04]  /*16020*/  LOP3.LUT R16, R16, 0xfffffffe, RZ, 0xc0, !PT ;  /* 0xfffffffe10107812 */ /* 0x000fc800078ec0ff */
[----:B------:R-:W-:Y:S01]  /*16030*/  @P0 LOP3.LUT R16, R16, 0x1, RZ, 0xfc, !PT ;  /* 0x0000000110100812 */ /* 0x000fe200078efcff */
[----:B0-----:R-:W-:Y:S06]  /*16040*/  BRA.DIV UR5, `(.L_x_4626) ;  /* 0x0000004605407947 */ /* 0x001fec000b800000 */
.L_x_4694:
        /* <DEDUP_REMOVED lines=8> */
.L_x_4627:
        /* <DEDUP_REMOVED lines=23> */
.L_x_4695:
[----:B------:R-:W-:Y:S05]  /*16240*/  BSYNC B0 ;  /* 0x0000000000007941 */ /* 0x000fea0003800000 */
.L_x_4628:
[----:B------:R-:W1:Y:S01]  /*16250*/  S2R R8, SR_TID.X ;  /* 0x0000000000087919 */ /* 0x000e620000002100 */
[----:B------:R-:W-:Y:S01]  /*16260*/  ULDC.64 UR4, c[0x0][0x300] ;  /* 0x0000c00000047ab9 */ /* 0x000fe20000000a00 */
[----:B------:R-:W-:Y:S01]  /*16270*/  ULDC.64 UR6, c[0x0][0x2e8] ;  /* 0x0000ba0000067ab9 */ /* 0x000fe20000000a00 */
[----:B------:R-:W-:Y:S01]  /*16280*/  IMAD R5, R5, UR4, RZ ;  /* 0x0000000405057c24 */ /* 0x000fe2000f8e02ff */
[----:B------:R-:W-:Y:S01]  /*16290*/  LOP3.LUT P4, RZ, R16, 0x4, RZ, 0xc0, !PT ;  /* 0x0000000410ff7812 */ /* 0x000fe2000788c0ff */
[----:B0-----:R-:W-:Y:S01]  /*162a0*/  IMAD.WIDE.U32 R2, R0, UR4, RZ ;  /* 0x0000000400027c25 */ /* 0x001fe2000f8e00ff */
        /* <DEDUP_REMOVED lines=84> */
.L_x_4709:
[----:B------:R-:W-:-:S13]  /*167f0*/  ISETP.GE.AND P0, PT, R6, 0x51, PT ;  /* 0x000000510600780c */ /* 0x000fda0003f06270 */
[----:B-1----:R-:W-:Y:S01]  /*16800*/  @P0 LEA R2, P1, R31, R2, 0x1 ;  /* 0x000000021f020211 */ /* 0x002fe200078208ff */
[----:B------:R-:W-:-:S04]  /*16810*/  @P0 IMAD R5, R5, 0x2, R17 ;  /* 0x0000000205050824 */ /* 0x000fc800078e0211 */
        /* <DEDUP_REMOVED lines=9> */
.L_x_4631:
        /* <DEDUP_REMOVED lines=10> */
.L_x_4632:
[----:B------:R2:W-:Y:S02]  /*16950*/  SYNCS.ARRIVE.TRANS64.A1T0 RZ, [R7+URZ+0x30830], RZ ;  /* 0x030830ff07ff79a7 */ /* 0x0005e4000810003f */
[----:B------:R-:W-:Y:S05]  /*16960*/  WARPSYNC.ALL ;  /* 0x0000000000007948 */ /* 0x000fea0003800000 */
[----:B------:R-:W-:Y:S01]  /*16970*/  ULDC.64 UR4, c[0x0][0x298] ;  /* 0x0000a60000047ab9 */ /* 0x000fe20000000a00 */
[----:B-1----:R-:W-:Y:S01]  /*16980*/  VIADD R2, R17, 0x12400 ;  /* 0x0001240011027836 */ /* 0x002fe20000000000 */
[----:B------:R-:W-:Y:S01]  /*16990*/  SHF.R.S32.HI R0, RZ, 0x1f, R35 ;  /* 0x0000001fff007819 */ /* 0x000fe20000011423 */
[----:B0-----:R-:W-:Y:S01]  /*169a0*/  IMAD.WIDE.U32 R4, R35, UR4, RZ ;  /* 0x0000000423047c25 */ /* 0x001fe2000f8e00ff */
        /* <DEDUP_REMOVED lines=12> */
[----:B0-----:R-:W-:Y:S02]  /*16a70*/  IMAD.U32 R4, RZ, RZ, UR6 ;  /* 0x00000006ff047e24 */ /* 0x001fe4000f8e00ff */
[----:B------:R-:W0:Y:S01]  /*16a80*/  LDC.64 R2, c[0x4][R2] ;  /* 0x0100000002027b82 */ /* 0x000e220000000a00 */
[----:B------:R-:W-:Y:S02]  /*16a90*/  IMAD.U32 R5, RZ, RZ, UR7 ;  /* 0x00000007ff057e24 */ /* 0x000fe4000f8e00ff */
[----:B------:R-:W-:Y:S02]  /*16aa0*/  IMAD.U32 R6, RZ, RZ, UR8 ;  /* 0x00000008ff067e24 */ /* 0x000fe4000f8e00ff */
[----:B--2---:R-:W-:-:S02]  /*16ab0*/  IMAD.U32 R7, RZ, RZ, UR9 ;  /* 0x00000009ff077e24 */ /* 0x004fc4000f8e00ff */
[----:B------:R-:W-:Y:S02]  /*16ac0*/  IMAD.U32 R10, RZ, RZ, UR4 ;  /* 0x00000004ff0a7e24 */ /* 0x000fe4000f8e00ff */
[----:B------:R-:W-:Y:S02]  /*16ad0*/  IMAD.U32 R11, RZ, RZ, UR5 ;  /* 0x00000005ff0b7e24 */ /* 0x000fe4000f8e00ff */
[----:B------:R-:W-:Y:S02]  /*16ae0*/  IMAD.MOV.U32 R8, RZ, RZ, 0x70 ;  /* 0x00000070ff087424 */ /* 0x000fe400078e00ff */
[----:B------:R-:W-:Y:S02]  /*16af0*/  IMAD.MOV.U32 R12, RZ, RZ, 0x1 ;  /* 0x00000001ff0c7424 */ /* 0x000fe400078e00ff */
[----:B------:R-:W-:-:S07]  /*16b00*/  IMAD.MOV.U32 R13, RZ, RZ, RZ ;  /* 0x000000ffff0d7224 */ /* 0x000fce00078e00ff */
[----:B------:R-:W-:-:S07]  /*16b10*/  LEPC R20, `(.L_x_4634) ;  /* 0x000000001014794e */ /* 0x000fce0000000000 */
[----:B0-----:R-:W-:Y:S05]  /*16b20*/  CALL.ABS.NOINC R2 ;  /* 0x0000000002007343 */ /* 0x001fea0003c00000 */
.L_x_4634:
[----:B------:R-:W-:Y:S05]  /*16b30*/  BSYNC B6 ;  /* 0x0000000000067941 */ /* 0x000fea0003800000 */
.L_x_4633:
[----:B------:R-:W3:Y:S01]  /*16b40*/  LDL.LU.64 R20, [R1+0x10] ;  /* 0x0000100001147983 */ /* 0x000ee20000300a00 */
[----:B------:R-:W1:Y:S01]  /*16b50*/  LDC R0, c[0x0][0x448] ;  /* 0x00011200ff007b82 */ /* 0x000e620000000800 */
[----:B------:R-:W-:Y:S01]  /*16b60*/  LOP3.LUT P6, RZ, R16, 0x80, RZ, 0xc0, !PT ;  /* 0x0000008010ff7812 */ /* 0x000fe200078cc0ff */
[----:B------:R-:W-:Y:S01]  /*16b70*/  ULDC.64 UR4, c[0x0][0x2d8] ;  /* 0x0000b60000047ab9 */ /* 0x000fe20000000a00 */
[----:B------:R-:W4:Y:S01]  /*16b80*/  S2R R2, SR_TID.X ;  /* 0x0000000000027919 */ /* 0x000f220000002100 */
[----:B0-----:R-:W-:-:S04]  /*16b90*/  SHF.R.S32.HI R5, RZ, 0x1f, R27 ;  /* 0x0000001fff057819 */ /* 0x001fc8000001141b */
[----:B------:R-:W-:Y:S02]  /*16ba0*/  SEL R6, R5, RZ, !P6 ;  /* 0x000000ff05067207 */ /* 0x000fe40007000000 */
[----:B------:R-:W-:Y:S02]  /*16bb0*/  SEL R5, R27, RZ, !P6 ;  /* 0x000000ff1b057207 */ /* 0x000fe40007000000 */
[----:B-1----:R-:W-:Y:S02]  /*16bc0*/  ISETP.NE.AND P5, PT, R0, 0x1, PT ;  /* 0x000000010000780c */ /* 0x002fe40003fa5270 */
[----:B------:R-:W0:Y:S01]  /*16bd0*/  S2R R0, SR_TID.X ;  /* 0x0000000000007919 */ /* 0x000e220000002100 */
[----:B----4-:R-:W-:-:S10]  /*16be0*/  LOP3.LUT R2, R2, 0x7f, RZ, 0xc0, !PT ;  /* 0x0000007f02027812 */ /* 0x010fd400078ec0ff */
[----:B------:R-:W1:Y:S01]  /*16bf0*/  @P5 LDC R3, c[0x0][0x44c] ;  /* 0x00011300ff035b82 */ /* 0x000e620000000800 */
[----:B------:R-:W-:Y:S01]  /*16c00*/  SHF.R.U32.HI R2, RZ, 0x3, R2 ;  /* 0x00000003ff027819 */ /* 0x000fe20000011602 */
[----:B0-----:R-:W-:-:S05]  /*16c10*/  IMAD.SHL.U32 R0, R0, 0x10, RZ ;  /* 0x0000001000007824 */ /* 0x001fca00078e00ff */
[----:B------:R-:W-:Y:S02]  /*16c20*/  LOP3.LUT R0, R2, 0x70, R0, 0xf8, !PT ;  /* 0x0000007002007812 */ /* 0x000fe400078ef800 */
[----:B------:R-:W0:Y:S03]  /*16c30*/  @P5 LDC R2, c[0x0][0x450] ;  /* 0x00011400ff025b82 */ /* 0x000e260000000800 */
[----:B------:R-:W-:-:S04]  /*16c40*/  IMAD.IADD R0, R0, 0x1, R25 ;  /* 0x0000000100007824 */ /* 0x000fc800078e0219 */
[----:B-1----:R-:W-:-:S04]  /*16c50*/  @P5 IMAD.HI.U32 R3, R0, R3, RZ ;  /* 0x0000000300035227 */ /* 0x002fc800078e00ff */
[----:B------:R-:W-:Y:S01]  /*16c60*/  IMAD.MOV.U32 R4, RZ, RZ, R0 ;  /* 0x000000ffff047224 */ /* 0x000fe200078e0000 */
[----:B0-----:R-:W-:Y:S01]  /*16c70*/  @P5 SHF.R.U32.HI R4, RZ, R2, R3 ;  /* 0x00000002ff045219 */ /* 0x001fe20000011603 */
[----:B------:R-:W-:Y:S02]  /*16c80*/  IMAD.MOV.U32 R3, RZ, RZ, R35 ;  /* 0x000000ffff037224 */ /* 0x000fe400078e0023 */
[----:B---3--:R-:W-:Y:S02]  /*16c90*/  IMAD.MOV.U32 R2, RZ, RZ, R20 ;  /* 0x000000ffff027224 */ /* 0x008fe400078e0014 */
[----:B------:R-:W0:Y:S02]  /*16ca0*/  S2R R20, SR_TID.X ;  /* 0x0000000000147919 */ /* 0x000e240000002100 */
[----:B------:R-:W-:-:S04]  /*16cb0*/  IMAD.WIDE.U32 R2, R26, UR4, R2 ;  /* 0x000000041a027c25 */ /* 0x000fc8000f8e0002 */
[----:B------:R-:W-:Y:S01]  /*16cc0*/  IMAD R3, R26, UR5, R3 ;  /* 0x000000051a037c24 */ /* 0x000fe2000f8e0203 */
[----:B------:R-:W-:Y:S02]  /*16cd0*/  ULDC.64 UR4, c[0x0][0x2e0] ;  /* 0x0000b80000047ab9 */ /* 0x000fe40000000a00 */
[----:B------:R-:W-:Y:S02]  /*16ce0*/  IMAD R6, R6, UR4, RZ ;  /* 0x0000000406067c24 */ /* 0x000fe4000f8e02ff */
[----:B------:R-:W-:-:S04]  /*16cf0*/  IMAD.WIDE.U32 R2, R5, UR4, R2 ;  /* 0x0000000405027c25 */ /* 0x000fc8000f8e0002 */
[----:B------:R-:W-:Y:S01]  /*16d00*/  IMAD R5, R5, UR5, R6 ;  /* 0x0000000505057c24 */ /* 0x000fe2000f8e0206 */
[----:B------:R-:W-:Y:S01]  /*16d10*/  ULDC.64 UR4, c[0x0][0x2d0] ;  /* 0x0000b40000047ab9 */ /* 0x000fe20000000a00 */
[----:B------:R-:W-:Y:S02]  /*16d20*/  IMAD.MOV R6, RZ, RZ, -R4 ;  /* 0x000000ffff067224 */ /* 0x000fe400078e0a04 */
[----:B------:R-:W-:Y:S02]  /*16d30*/  IMAD.IADD R3, R3, 0x1, R5 ;  /* 0x0000000103037824 */ /* 0x000fe400078e0205 */
[----:B------:R-:W1:Y:S01]  /*16d40*/  LDC R5, c[0x0][0x448] ;  /* 0x00011200ff057b82 */ /* 0x000e620000000800 */
[----:B------:R-:W-:Y:S01]  /*16d50*/  IMAD.WIDE.U32 R2, R4, UR4, R2 ;  /* 0x0000000404027c25 */ /* 0x000fe2000f8e0002 */
[----:B0-----:R-:W-:-:S04]  /*16d60*/  LOP3.LUT R20, R20, 0x7f, RZ, 0xc0, !PT ;  /* 0x0000007f14147812 */ /* 0x001fc800078ec0ff */
[----:B------:R-:W-:Y:S01]  /*16d70*/  SHF.R.U32.HI R8, RZ, 0x3, R20 ;  /* 0x00000003ff087819 */ /* 0x000fe20000011614 */
[----:B-1----:R-:W-:Y:S01]  /*16d80*/  IMAD R0, R5, R6, R0 ;  /* 0x0000000605007224 */ /* 0x002fe200078e0200 */
[----:B------:R-:W-:-:S05]  /*16d90*/  SHF.R.S32.HI R6, RZ, 0x1f, R4 ;  /* 0x0000001fff067819 */ /* 0x000fca0000011404 */
[----:B--2---:R-:W-:-:S04]  /*16da0*/  IMAD R7, R6, UR4, RZ ;  /* 0x0000000406077c24 */ /* 0x004fc8000f8e02ff */
        /* <DEDUP_REMOVED lines=85> */
[----:B------:R-:W-:-:S03]  /*17300*/  ISETP.GE.AND P1, PT, R6, R29, PT ;  /* 0x0000001d0600720c */ /* 0x000fc60003f26270 */
[----:B-1----:R-:W1:Y:S10]  /*17310*/  SHFL.IDX PT, R2, R4, 0x6, 0x181f ;  /* 0x00d81f0004027f89 */ /* 0x002e7400000e0000 */
[----:B0-----:R-:W-:Y:S01]  /*17320*/  @!P1 LEA R14, P4, R31, R14, 0x1 ;  /* 0x0000000e1f0e9211 */ /* 0x001fe200078808ff */
[----:B------:R-:W0:Y:S04]  /*17330*/  SHFL.IDX PT, R4, R4, 0x7, 0x181f ;  /* 0x00f81f0004047f89 */ /* 0x000e2800000e0000 */
[----:B-1----:R-:W-:-:S02]  /*17340*/  @!P1 IMAD.X R5, RZ, RZ, R2, P4 ;  /* 0x000000ffff059224 */ /* 0x002fc400020e0602 */
[----:B------:R-:W-:Y:S02]  /*17350*/  @!P1 IMAD.MOV.U32 R2, RZ, RZ, R14 ;  /* 0x000000ffff029224 */ /* 0x000fe400078e000e */
[----:B------:R-:W-:Y:S01]  /*17360*/  @!P1 IMAD.MOV.U32 R3, RZ, RZ, R5 ;  /* 0x000000ffff039224 */ /* 0x000fe200078e0005 */
[----:B------:R1:W2:Y:S04]  /*17370*/  SHFL.IDX PT, R14, R0, 0x7, 0x181f ;  /* 0x00f81f00000e7f89 */ /* 0x0002a800000e0000 */
[----:B------:R1:W-:Y:S04]  /*17380*/  @!P1 LDGSTS.E.BYPASS.LTC128B.128 [R36+0x15400], desc[UR36][R2.64], !P3 ;  /* 0x1540000002249fae */ /* 0x0003e8000d901d64 */
[----:B------:R1:W-:Y:S04]  /*17390*/  @!P1 LDGSTS.E.BYPASS.LTC128B.128 [R36+0x19400], desc[UR36][R2.64+0x80], !P2 ;  /* 0x1940008002249fae */ /* 0x0003e8000d101d64 */
[----:B0-----:R1:W-:Y:S02]  /*173a0*/  @!P1 LDGSTS.E.BYPASS.LTC128B.128 [R36+0x1d400], desc[UR36][R2.64+0x100], !P0 ;  /* 0x1d40010002249fae */ /* 0x0013e4000c101d64 */
.L_x_4726:
        /* <DEDUP_REMOVED lines=12> */
.L_x_4637:
[----:B------:R-:W-:Y:S05]  /*17470*/  BSYNC B0 ;  /* 0x0000000000007941 */ /* 0x000fea0003800000 */
.L_x_4636:
[----:B------:R-:W-:Y:S01]  /*17480*/  NOP ;  /* 0x0000000000007918 */ /* 0x000fe20000000000 */
[----:B------:R-:W-:-:S13]  /*17490*/  PLOP3.LUT P0, PT, PT, PT, PT, 0x80, 0x0 ;  /* 0x000000000000781c */ /* 0x000fda0003f0f070 */
.L_x_4638:
        /* <DEDUP_REMOVED lines=18> */
[----:B------:R-:W1:Y:S03]  /*175c0*/  SYNCS.PHASECHK.TRANS64.TRYWAIT P0, [R17+URZ+0x30820], R0 ;  /* 0x03082000110075a7 */ /* 0x000e66000800017f */
[----:B01----:R-:W-:Y:S05]  /*175d0*/  @!P0 BRA `(.L_x_4640) ;  /* 0x0000004000e88947 */ /* 0x003fea0003800000 */
.L_x_4727:
[----:B------:R-:W-:Y:S05]  /*175e0*/  BSYNC B0 ;  /* 0x0000000000007941 */ /* 0x000fea0003800000 */
.L_x_4639:
[----:B------:R-:W3:Y:S01]  /*175f0*/  LDL R2, [R1] ;  /* 0x0000000001027983 */ /* 0x000ee20000100800 */
[----:B------:R-:W-:Y:S01]  /*17600*/  BSSY B0, `(.L_x_4641) ;  /* 0x0000104000007945 */ /* 0x000fe20003800000 */
[----:B---3--:R-:W-:-:S13]  /*17610*/  ISETP.GE.AND P0, PT, R8, R2, PT ;  /* 0x000000020800720c */ /* 0x008fda0003f06270 */
[----:B------:R-:W-:Y:S05]  /*17620*/  @!P0 BRA `(.L_x_4642) ;  /* 0x0000001000048947 */ /* 0x000fea0003800000 */
[----:B------:R-:W-:Y:S01]  /*17630*/  ULDC UR4, c[0x0][0x2f4] ;  /* 0x0000bd0000047ab9 */ /* 0x000fe20000000800 */
[----:B------:R-:W-:Y:S01]  /*17640*/  IMAD.MOV.U32 R10, RZ, RZ, R23 ;  /* 0x000000ffff0a7224 */ /* 0x000fe200078e0017 */
[----:B------:R-:W-:Y:S01]  /*17650*/  ISETP.GE.AND P3, PT, R31, UR4, PT ;  /* 0x000000041f007c0c */ /* 0x000fe2000bf66270 */
[----:B------:R-:W-:Y:S01]  /*17660*/  IMAD.MOV.U32 R20, RZ, RZ, R28 ;  /* 0x000000ffff147224 */ /* 0x000fe200078e001c */
[----:B------:R-:W-:Y:S01]  /*17670*/  ISETP.GE.AND P2, PT, R33, UR4, PT ;  /* 0x0000000421007c0c */ /* 0x000fe2000bf46270 */
[----:B------:R-:W-:Y:S01]  /*17680*/  IMAD.MOV.U32 R29, RZ, RZ, R22 ;  /* 0x000000ffff1d7224 */ /* 0x000fe200078e0016 */
[----:B------:R-:W-:-:S13]  /*17690*/  ISETP.GE.AND P1, PT, R32, UR4, PT ;  /* 0x0000000420007c0c */ /* 0x000fda000bf26270 */
.L_x_4655:
[----:B------:R-:W3:Y:S04]  /*176a0*/  LDL R5, [R1+0x4] ;  /* 0x0000040001057983 */ /* 0x000ee80000100800 */
[----:B------:R-:W4:Y:S01]  /*176b0*/  LDL R12, [R1+0x8] ;  /* 0x00000800010c7983 */ /* 0x000f220000100800 */
[----:B0-----:R-:W0:Y:S01]  /*176c0*/  S2R R0, SR_TID.X ;  /* 0x0000000000007919 */ /* 0x001e220000002100 */
[----:B------:R-:W1:Y:S01]  /*176d0*/  S2R R4, SR_TID.X ;  /* 0x0000000000047919 */ /* 0x000e620000002100 */
[----:B0-----:R-:W-:-:S04]  /*176e0*/  LOP3.LUT R0, R0, 0x7f, RZ, 0xc0, !PT ;  /* 0x0000007f00007812 */ /* 0x001fc800078ec0ff */
[----:B------:R-:W-:Y:S02]  /*176f0*/  SHF.R.U32.HI R3, RZ, 0x3, R0 ;  /* 0x00000003ff037819 */ /* 0x000fe40000011600 */
[----:B------:R-:W0:Y:S01]  /*17700*/  LDC R0, c[0x0][0x430] ;  /* 0x00010c00ff007b82 */ /* 0x000e220000000800 */
[----:B-1----:R-:W-:-:S05]  /*17710*/  IMAD.SHL.U32 R4, R4, 0x10, RZ ;  /* 0x0000001004047824 */ /* 0x002fca00078e00ff */
        /* <DEDUP_REMOVED lines=8> */
[----:B------:R-:W3:Y:S01]  /*177a0*/  @!P5 LDC.64 R4, c[0x0][0x418] ;  /* 0x00010600ff04db82 */ /* 0x000ee20000000a00 */
        /* <DEDUP_REMOVED lines=9> */
[----:B---3--:R-:W-:Y:S01]  /*17840*/  @!P5 LEA R4, P0, R2, R4, 0x2 ;  /* 0x000000040204d211 */ /* 0x008fe200078010ff */
[----:B------:R-:W-:-:S03]  /*17850*/  IMAD.MOV.U32 R0, RZ, RZ, RZ ;  /* 0x000000ffff007224 */ /* 0x000fc600078e00ff */
        /* <DEDUP_REMOVED lines=15> */
.L_x_4643:
[----:B------:R-:W-:Y:S01]  /*17950*/  IMAD R6, R23, 0x8, R17 ;  /* 0x0000000817067824 */ /* 0x000fe200078e0211 */
[----:B------:R-:W-:Y:S01]  /*17960*/  SHF.L.U32 R3, R28, 0x1f, RZ ;  /* 0x0000001f1c037819 */ /* 0x000fe200000006ff */
[----:B------:R-:W-:Y:S03]  /*17970*/  BSSY B1, `(.L_x_4644) ;  /* 0x0000003000017945 */ /* 0x000fe60003800000 */
[----:B------:R-:W0:Y:S02]  /*17980*/  SYNCS.PHASECHK.TRANS64.TRYWAIT P0, [R6+URZ+0x30840], R3 ;  /* 0x03084003060075a7 */ /* 0x000e24000800017f */
[----:B0-----:R-:W-:Y:S05]  /*17990*/  @!P0 BRA `(.L_x_4645) ;  /* 0x00000040000c8947 */ /* 0x001fea0003800000 */
.L_x_4728:
[----:B------:R-:W-:Y:S05]  /*179a0*/  BSYNC B1 ;  /* 0x0000000000017941 */ /* 0x000fea0003800000 */
.L_x_4644:
        /* <DEDUP_REMOVED lines=62> */
[----:B-1-3--:R0:W3:Y:S02]  /*17d90*/  SHFL.IDX PT, R2, R7, 0x5, 0x181f ;  /* 0x00b81f0007027f89 */ /* 0x00a0e400000e0000 */
.L_x_4742:
[----:B------:R-:W-:Y:S02]  /*17da0*/  LOP3.LUT P6, RZ, R16, 0x4, RZ, 0xc0, !PT ;  /* 0x0000000410ff7812 */ /* 0x000fe400078cc0ff */
[----:B---3--:R-:W-:-:S05]  /*17db0*/  IADD3 R2, P0, R2, R4, RZ ;  /* 0x0000000402027210 */ /* 0x008fca0007f1e0ff */
        /* <DEDUP_REMOVED lines=9> */
.L_x_4647:
        /* <DEDUP_REMOVED lines=10> */
.L_x_4648:
[----:B------:R3:W-:Y:S01]  /*17ef0*/  SYNCS.ARRIVE.TRANS64.A1T0 RZ, [R6+URZ+0x30830], RZ ;  /* 0x030830ff06ff79a7 */ /* 0x0007e2000810003f */
[----:B------:R-:W-:Y:S05]  /*17f00*/  @!P5 BRA `(.L_x_4649) ;  /* 0x000000000004d947 */ /* 0x000fea0003800000 */
[----:B------:R-:W-:Y:S01]  /*17f10*/  BPT.TRAP 0x1 ;  /* 0x000000040000795c */ /* 0x000fe20000300000 */
.L_x_4649:
[----:B-1----:R-:W-:Y:S01]  /*17f20*/  SHF.L.U32 R2, R20, 0x1f, RZ ;  /* 0x0000001f14027819 */ /* 0x002fe200000006ff */
[----:B---3--:R-:W-:Y:S01]  /*17f30*/  IMAD R6, R10, 0x8, R17 ;  /* 0x000000080a067824 */ /* 0x008fe200078e0211 */
[----:B------:R-:W-:Y:S01]  /*17f40*/  BSSY B1, `(.L_x_4650) ;  /* 0x0000004000017945 */ /* 0x000fe20003800000 */
[----:B0-----:R-:W-:Y:S02]  /*17f50*/  IMAD R7, R29, -0x60, R37 ;  /* 0xffffffa01d077824 */ /* 0x001fe400078e0225 */
[----:B------:R-:W0:Y:S02]  /*17f60*/  SYNCS.PHASECHK.TRANS64.TRYWAIT P0, [R6+URZ+0x30860], R2 ;  /* 0x03086002060075a7 */ /* 0x000e24000800017f */
[----:B0-----:R-:W-:Y:S05]  /*17f70*/  @!P0 BRA `(.L_x_4651) ;  /* 0x0000004000888947 */ /* 0x001fea0003800000 */
.L_x_4743:
[----:B------:R-:W-:Y:S05]  /*17f80*/  BSYNC B1 ;  /* 0x0000000000017941 */ /* 0x000fea0003800000 */
.L_x_4650:
        /* <DEDUP_REMOVED lines=10> */
[----:B--2---:R-:W-:Y:S01]  /*18030*/  SHFL.IDX PT, R14, R18, 0x5, 0x181f ;  /* 0x00b81f00120e7f89 */ /* 0x004fe200000e0000 */
        /* <DEDUP_REMOVED lines=49> */
.L_x_4757:
        /* <DEDUP_REMOVED lines=29> */
.L_x_4653:
        /* <DEDUP_REMOVED lines=10> */
.L_x_4654:
[----:B------:R-:W2:Y:S01]  /*185c0*/  LDL R0, [R1] ;  /* 0x0000000001007983 */ /* 0x000ea20000100800 */
[----:B------:R1:W-:Y:S01]  /*185d0*/  SYNCS.ARRIVE.TRANS64.A1T0 RZ, [R6+URZ+0x30850], RZ ;  /* 0x030850ff06ff79a7 */ /* 0x0003e2000810003f */
[C---:B------:R-:W-:Y:S02]  /*185e0*/  VIADD R8, R22.reuse, 0xffffffff ;  /* 0xffffffff16087836 */ /* 0x040fe40000000000 */
[----:B------:R-:W-:Y:S02]  /*185f0*/  IMAD.MOV.U32 R10, RZ, RZ, R23 ;  /* 0x000000ffff0a7224 */ /* 0x000fe400078e0017 */
[----:B------:R-:W-:Y:S02]  /*18600*/  IMAD.MOV.U32 R20, RZ, RZ, R28 ;  /* 0x000000ffff147224 */ /* 0x000fe400078e001c */
[----:B------:R-:W-:Y:S01]  /*18610*/  IMAD.MOV.U32 R29, RZ, RZ, R22 ;  /* 0x000000ffff1d7224 */ /* 0x000fe200078e0016 */
[----:B--2---:R-:W-:-:S13]  /*18620*/  ISETP.GT.AND P0, PT, R22, R0, PT ;  /* 0x000000001600720c */ /* 0x004fda0003f04270 */
[----:B-1----:R-:W-:Y:S05]  /*18630*/  @P0 BRA `(.L_x_4655) ;  /* 0xfffffff000180947 */ /* 0x002fea000383ffff */
.L_x_4642:
[----:B------:R-:W-:Y:S05]  /*18640*/  BSYNC B0 ;  /* 0x0000000000007941 */ /* 0x000fea0003800000 */
.L_x_4641:
[----:B0-----:R-:W0:Y:S01]  /*18650*/  S2R R0, SR_TID.X ;  /* 0x0000000000007919 */ /* 0x001e220000002100 */
[----:B------:R-:W-:Y:S01]  /*18660*/  BSSY B0, `(.L_x_4656) ;  /* 0x0000010000007945 */ /* 0x000fe20003800000 */
        /* <DEDUP_REMOVED lines=9> */
[----:B-1----:R-:W3:Y:S01]  /*18700*/  @P0 ATOMG.E.ADD.STRONG.GPU PT, R3, desc[UR36][R2.64], R5 ;  /* 0x00000005020309a8 */ /* 0x002ee200081ee1e4 */
[----:B------:R-:W0:Y:S02]  /*18710*/  S2R R4, SR_LTMASK ;  /* 0x0000000000047919 */ /* 0x000e240000003900 */
[----:B0-----:R-:W-:-:S04]  /*18720*/  LOP3.LUT R4, R4, UR4, RZ, 0xc0, !PT ;  /* 0x0000000404047c12 */ /* 0x001fc8000f8ec0ff */
[----:B------:R-:W0:Y:S01]  /*18730*/  POPC R7, R4 ;  /* 0x0000000400077309 */ /* 0x000e220000000000 */
[----:B---3--:R-:W0:Y:S02]  /*18740*/  SHFL.IDX PT, R0, R3, R0, 0x1f ;  /* 0x00001f0003007589 */ /* 0x008e2400000e0000 */
[----:B0-----:R-:W-:-:S07]  /*18750*/  IADD3 R24, R0, UR39, R7 ;  /* 0x0000002700187c10 */ /* 0x001fce000fffe007 */
.L_x_4657:
[----:B------:R-:W-:Y:S05]  /*18760*/  BSYNC B0 ;  /* 0x0000000000007941 */ /* 0x000fea0003800000 */
.L_x_4656:
[----:B------:R-:W-:-:S13]  /*18770*/  LOP3.LUT P0, RZ, R16, 0x10, RZ, 0xc0, !PT ;  /* 0x0000001010ff7812 */ /* 0x000fda000780c0ff */
[----:B------:R-:W-:Y:S05]  /*18780*/  @!P0 BRA `(.L_x_4658) ;  /* 0x0000000000048947 */ /* 0x000fea0003800000 */
[----:B------:R-:W-:Y:S01]  /*18790*/  BPT.TRAP 0x1 ;  /* 0x000000040000795c */ /* 0x000fe20000300000 */
.L_x_4658:
[----:B------:R-:W-:Y:S01]  /*187a0*/  IMAD R0, R23, 0x8, R17 ;  /* 0x0000000817007824 */ /* 0x000fe200078e0211 */
[----:B------:R-:W-:Y:S01]  /*187b0*/  SHF.L.U32 R3, R28, 0x1f, RZ ;  /* 0x0000001f1c037819 */ /* 0x000fe200000006ff */
[----:B------:R-:W-:Y:S01]  /*187c0*/  BSSY B0, `(.L_x_4659) ;  /* 0x0000004000007945 */ /* 0x000fe20003800000 */
[----:B------:R-:W-:Y:S02]  /*187d0*/  IMAD R6, R22, -0x60, R37 ;  /* 0xffffffa016067824 */ /* 0x000fe400078e0225 */
[----:B------:R-:W0:Y:S02]  /*187e0*/  SYNCS.PHASECHK.TRANS64.TRYWAIT P0, [R0+URZ+0x30860], R3 ;  /* 0x03086003000075a7 */ /* 0x000e24000800017f */
[----:B0-----:R-:W-:Y:S05]  /*187f0*/  @!P0 BRA `(.L_x_4660) ;  /* 0x00000040008c8947 */ /* 0x001fea0003800000 */
.L_x_4758:
[----:B------:R-:W-:Y:S05]  /*18800*/  BSYNC B0 ;  /* 0x0000000000007941 */ /* 0x000fea0003800000 */
.L_x_4659:
        /* <DEDUP_REMOVED lines=65> */
.L_x_4772:
        /* <DEDUP_REMOVED lines=13> */
.L_x_4662:
        /* <DEDUP_REMOVED lines=10> */
.L_x_4663:
[----:B------:R1:W-:Y:S01]  /*18d90*/  SYNCS.ARRIVE.TRANS64.A1T0 RZ, [R0+URZ+0x30850], RZ ;  /* 0x030850ff00ff79a7 */ /* 0x0003e2000810003f */
[----:B------:R-:W-:-:S05]  /*18da0*/  VIADD R23, R23, 0x1 ;  /* 0x0000000117177836 */ /* 0x000fca0000000000 */
[----:B------:R-:W-:-:S04]  /*18db0*/  ISETP.NE.AND P0, PT, R23, 0x2, PT ;  /* 0x000000021700780c */ /* 0x000fc80003f05270 */
[----:B0-----:R-:W-:Y:S02]  /*18dc0*/  SEL R3, RZ, 0x1, P0 ;  /* 0x00000001ff037807 */ /* 0x001fe40000000000 */
[----:B------:R-:W-:Y:S02]  /*18dd0*/  SEL R23, R23, RZ, P0 ;  /* 0x000000ff17177207 */ /* 0x000fe40000000000 */
[----:B-1----:R-:W-:-:S07]  /*18de0*/  LOP3.LUT R28, R28, R3, RZ, 0x3c, !PT ;  /* 0x000000031c1c7212 */ /* 0x002fce00078e3cff */
.L_x_4620:
[----:B------:R-:W-:Y:S05]  /*18df0*/  BSYNC B7 ;  /* 0x0000000000077941 */ /* 0x000fea0003800000 */
.L_x_4618:
        /* <DEDUP_REMOVED lines=11> */
.L_x_4664:
        /* <DEDUP_REMOVED lines=43> */
.L_x_4782:
[----:B------:R-:W-:Y:S02]  /*19160*/  ULDC UR4, c[0x0][0xc38] ;  /* 0x00030e0000047ab9 */ /* 0x000fe40000000800 */
[----:B------:R-:W-:-:S04]  /*19170*/  IMAD.U32 R5, RZ, RZ, UR4 ;  /* 0x00000004ff057e24 */ /* 0x000fc8000f8e00ff */
[----:B-1----:R-:W-:-:S04]  /*19180*/  IMAD R14, R14, R5, RZ ;  /* 0x000000050e0e7224 */ /* 0x002fc800078e02ff */
[----:B------:R-:W-:-:S05]  /*19190*/  IMAD.IADD R7, R7, 0x1, R14 ;  /* 0x0000000107077824 */ /* 0x000fca00078e020e */
[----:B------:R-:W-:-:S13]  /*191a0*/  ISETP.GT.AND P6, PT, R7, R0, PT ;  /* 0x000000000700720c */ /* 0x000fda0003fc4270 */
[----:B------:R-:W-:Y:S05]  /*191b0*/  @P6 BRA `(.L_x_4667) ;  /* 0x0000000000a46947 */ /* 0x000fea0003800000 */
.L_x_4670:
        /* <DEDUP_REMOVED lines=35> */
.L_x_4790:
[----:B------:R-:W-:Y:S02]  /*193f0*/  ULDC UR4, c[0x0][0xc38] ;  /* 0x00030e0000047ab9 */ /* 0x000fe40000000800 */
[----:B------:R-:W-:-:S04]  /*19400*/  IMAD.U32 R5, RZ, RZ, UR4 ;  /* 0x00000004ff057e24 */ /* 0x000fc8000f8e00ff */
[----:B-1----:R-:W-:-:S04]  /*19410*/  IMAD R14, R14, R5, RZ ;  /* 0x000000050e0e7224 */ /* 0x002fc800078e02ff */
[----:B------:R-:W-:-:S05]  /*19420*/  IMAD.IADD R7, R14, 0x1, R7 ;  /* 0x000000010e077824 */ /* 0x000fca00078e0207 */
[----:B------:R-:W-:-:S13]  /*19430*/  ISETP.GT.AND P6, PT, R7, R0, PT ;  /* 0x000000000700720c */ /* 0x000fda0003fc4270 */
[----:B------:R-:W-:Y:S05]  /*19440*/  @!P6 BRA `(.L_x_4670) ;  /* 0xfffffffc005ce947 */ /* 0x000fea000383ffff */
.L_x_4667:
        /* <DEDUP_REMOVED lines=10> */
.L_x_4795:
[----:B------:R-:W-:-:S13]  /*194f0*/  ISETP.NE.AND P0, PT, R3, RZ, PT ;  /* 0x000000ff0300720c */ /* 0x000fda0003f05270 */
[----:B------:R-:W-:Y:S05]  /*19500*/  @!P0 BRA `(.L_x_4672) ;  /* 0x0000000000108947 */ /* 0x000fea0003800000 */
[----:B------:R-:W-:Y:S01]  /*19510*/  UMOV UR4, 0xffffffff ;  /* 0xffffffff00047882 */ /* 0x000fe20000000000 */
[----:B-1----:R-:W-:Y:S02]  /*19520*/  VIADD R12, R12, 0xffffffff ;  /* 0xffffffff0c0c7836 */ /* 0x002fe40000000000 */
[----:B------:R-:W-:Y:S05]  /*19530*/  BRA.DIV UR4, `(.L_x_4673) ;  /* 0x0000004604a47947 */ /* 0x000fea000b800000 */
[----:B------:R4:W1:Y:S02]  /*19540*/  SHFL.IDX PT, R6, R2, R12, 0x1f ;  /* 0x00001f0c02067589 */ /* 0x00086400000e0000 */
.L_x_4672:
        /* <DEDUP_REMOVED lines=20> */
[----:B------:R-:W-:Y:S02]  /*19690*/  IMAD R2, R6, R9, R2 ;  /* 0x0000000906027224 */ /* 0x000fe400078e0202 */
[----:B------:R-:W-:-:S03]  /*196a0*/  VIADD R3, R7, 0xffffffe ;  /* 0x0ffffffe07037836 */ /* 0x000fc60000000000 */
[----:B------:R-:W-:-:S03]  /*196b0*/  ISETP.GT.U32.AND P1, PT, R5, R2, PT ;  /* 0x000000020500720c */ /* 0x000fc60003f24070 */
[----:B------:R-:W0:Y:S10]  /*196c0*/  F2I.FTZ.U32.TRUNC.NTZ R3, R3 ;  /* 0x0000000300037305 */ /* 0x000e34000021f000 */
[----:B------:R-:W-:-:S02]  /*196d0*/  @!P1 IMAD.IADD R2, R2, 0x1, -R5 ;  /* 0x0000000102029824 */ /* 0x000fc400078e0a05 */
[----:B------:R-:W-:Y:S01]  /*196e0*/  @!P1 VIADD R6, R6, 0x1 ;  /* 0x0000000106069836 */ /* 0x000fe20000000000 */
[----:B------:R-:W-:Y:S02]  /*196f0*/  ISETP.NE.AND P1, PT, R25, RZ, PT ;  /* 0x000000ff1900720c */ /* 0x000fe40003f25270 */
[----:B------:R-:W-:Y:S01]  /*19700*/  ISETP.GE.U32.AND P0, PT, R2, R5, PT ;  /* 0x000000050200720c */ /* 0x000fe20003f06070 */
[----:B0-----:R-:W-:Y:S02]  /*19710*/  IMAD.MOV R5, RZ, RZ, -R3 ;  /* 0x000000ffff057224 */ /* 0x001fe400078e0a03 */
[----:B------:R-:W-:Y:S02]  /*19720*/  IMAD.MOV.U32 R2, RZ, RZ, RZ ;  /* 0x000000ffff027224 */ /* 0x000fe400078e00ff */
[----:B------:R-:W-:-:S04]  /*19730*/  IMAD R5, R5, R4, RZ ;  /* 0x0000000405057224 */ /* 0x000fc800078e02ff */
[----:B------:R-:W-:Y:S01]  /*19740*/  IMAD.HI.U32 R5, R3, R5, R2 ;  /* 0x0000000503057227 */ /* 0x000fe200078e0002 */
[----:B------:R-:W-:Y:S02]  /*19750*/  LOP3.LUT R2, R0, R25, RZ, 0x3c, !PT ;  /* 0x0000001900027212 */ /* 0x000fe400078e3cff */
[----:B------:R-:W-:Y:S01]  /*19760*/  IABS R3, R8 ;  /* 0x0000000800037213 */ /* 0x000fe20000000000 */
[----:B------:R-:W-:Y:S01]  /*19770*/  @P0 VIADD R6, R6, 0x1 ;  /* 0x0000000106060836 */ /* 0x000fe20000000000 */
[----:B------:R-:W-:-:S03]  /*19780*/  ISETP.GE.AND P2, PT, R2, RZ, PT ;  /* 0x000000ff0200720c */ /* 0x000fc60003f46270 */
[----:B------:R-:W-:-:S10]  /*19790*/  IMAD.MOV R3, RZ, RZ, -R3 ;  /* 0x000000ffff037224 */ /* 0x000fd400078e0a03 */
[----:B------:R-:W-:Y:S01]  /*197a0*/  @!P2 IMAD.MOV R6, RZ, RZ, -R6 ;  /* 0x000000ffff06a224 */ /* 0x000fe200078e0a06 */
[----:B------:R-:W-:-:S04]  /*197b0*/  @!P1 LOP3.LUT R6, RZ, R25, RZ, 0x33, !PT ;  /* 0x00000019ff069212 */ /* 0x000fc800078e33ff */
[----:B------:R-:W-:-:S05]  /*197c0*/  IABS R2, R6 ;  /* 0x0000000600027213 */ /* 0x000fca0000000000 */
[----:B------:R-:W-:-:S04]  /*197d0*/  IMAD.HI.U32 R5, R5, R2, RZ ;  /* 0x0000000205057227 */ /* 0x000fc800078e00ff */
[----:B------:R-:W-:Y:S01]  /*197e0*/  IMAD R3, R5, R3, R2 ;  /* 0x0000000305037224 */ /* 0x000fe200078e0202 */
[----:B------:R-:W-:-:S04]  /*197f0*/  LOP3.LUT R2, R6, R8, RZ, 0x3c, !PT ;  /* 0x0000000806027212 */ /* 0x000fc800078e3cff */
[----:B------:R-:W-:Y:S02]  /*19800*/  ISETP.GT.U32.AND P1, PT, R4, R3, PT ;  /* 0x000000030400720c */ /* 0x000fe40003f24070 */
[----:B------:R-:W-:Y:S01]  /*19810*/  ISETP.GE.AND P2, PT, R2, RZ, PT ;  /* 0x000000ff0200720c */ /* 0x000fe20003f46270 */
[----:B------:R-:W-:-:S04]  /*19820*/  IMAD.MOV R2, RZ, RZ, -R6 ;  /* 0x000000ffff027224 */ /* 0x000fc800078e0a06 */
[----:B------:R-:W-:-:S06]  /*19830*/  IMAD R2, R25, R2, R0 ;  /* 0x0000000219027224 */ /* 0x000fcc00078e0200 */
[----:B------:R-:W-:Y:S02]  /*19840*/  @!P1 IMAD.IADD R3, R3, 0x1, -R4 ;  /* 0x0000000103039824 */ /* 0x000fe400078e0a04 */
[----:B------:R-:W-:Y:S01]  /*19850*/  @!P1 VIADD R5, R5, 0x1 ;  /* 0x0000000105059836 */ /* 0x000fe20000000000 */
[----:B------:R-:W-:Y:S02]  /*19860*/  ISETP.NE.AND P1, PT, R8, RZ, PT ;  /* 0x000000ff0800720c */ /* 0x000fe40003f25270 */
[----:B------:R-:W-:-:S13]  /*19870*/  ISETP.GE.U32.AND P0, PT, R3, R4, PT ;  /* 0x000000040300720c */ /* 0x000fda0003f06070 */
[----:B------:R-:W-:-:S04]  /*19880*/  @P0 VIADD R5, R5, 0x1 ;  /* 0x0000000105050836 */ /* 0x000fc80000000000 */
[----:B------:R-:W-:Y:S01]  /*19890*/  @!P2 IMAD.MOV R5, RZ, RZ, -R5 ;  /* 0x000000ffff05a224 */ /* 0x000fe200078e0a05 */
[----:B------:R-:W-:-:S05]  /*198a0*/  @!P1 LOP3.LUT R5, RZ, R8, RZ, 0x33, !PT ;  /* 0x00000008ff059212 */ /* 0x000fca00078e33ff */
[--C-:B------:R-:W-:Y:S02]  /*198b0*/  IMAD.MOV R3, RZ, RZ, -R5.reuse ;  /* 0x000000ffff037224 */ /* 0x100fe400078e0a05 */
[C---:B------:R-:W-:Y:S02]  /*198c0*/  IMAD R5, R8.reuse, 0x1000000, R5 ;  /* 0x0100000008057824 */ /* 0x040fe400078e0205 */
[----:B------:R-:W-:-:S04]  /*198d0*/  IMAD R8, R8, R3, R6 ;  /* 0x0000000308087224 */ /* 0x000fc800078e0206 */
[----:B------:R-:W-:Y:S01]  /*198e0*/  IMAD R26, R8, 0x10000, R5 ;  /* 0x00010000081a7824 */ /* 0x000fe200078e0205 */
[----:B------:R-:W-:Y:S06]  /*198f0*/  BRA `(.L_x_4675) ;  /* 0x0000000000f07947 */ /* 0x000fec0003800000 */
.L_x_4674:
        /* <DEDUP_REMOVED lines=60> */
.L_x_4675:
[----:B------:R-:W-:-:S05]  /*19cc0*/  LOP3.LUT R2, RZ, R2, RZ, 0x33, !PT ;  /* 0x00000002ff027212 */ /* 0x000fca00078e33ff */
[----:B------:R-:W-:Y:S01]  /*19cd0*/  IMAD.IADD R25, R25, 0x1, R2 ;  /* 0x0000000119197824 */ /* 0x000fe200078e0202 */
[----:B------:R-:W-:Y:S06]  /*19ce0*/  BRA `(.L_x_4676) ;  /* 0x00000000001c7947 */ /* 0x000fec0003800000 */
.L_x_4668:
[----:B------:R-:W-:Y:S01]  /*19cf0*/  UMOV UR4, URZ ;  /* 0x0000003f00047c82 */ /* 0x000fe20008000000 */
[----:B------:R-:W-:Y:S01]  /*19d00*/  UMOV UR5, URZ ;  /* 0x0000003f00057c82 */ /* 0x000fe20008000000 */
[----:B------:R-:W-:Y:S01]  /*19d10*/  ULDC UR6, c[0x0][0xc3c] ;  /* 0x00030f0000067ab9 */ /* 0x000fe20000000800 */
[----:B------:R-:W-:Y:S02]  /*19d20*/  IMAD.MOV.U32 R24, RZ, RZ, R0 ;  /* 0x000000ffff187224 */ /* 0x000fe400078e0000 */
[----:B------:R-:W-:Y:S02]  /*19d30*/  IMAD.U32 R25, RZ, RZ, UR4 ;  /* 0x00000004ff197e24 */ /* 0x000fe4000f8e00ff */
[----:B------:R-:W-:Y:S02]  /*19d40*/  IMAD.U32 R26, RZ, RZ, UR5 ;  /* 0x00000005ff1a7e24 */ /* 0x000fe4000f8e00ff */
[----:B------:R-:W-:-:S07]  /*19d50*/  IMAD.U32 R27, RZ, RZ, UR6 ;  /* 0x00000006ff1b7e24 */ /* 0x000fce000f8e00ff */
.L_x_4676:
        /* <DEDUP_REMOVED lines=10> */
.L_x_4665:
[----:B------:R-:W-:Y:S02]  /*19e00*/  ULDC UR4, c[0x0][0xc3c] ;  /* 0x00030f0000047ab9 */ /* 0x000fe40000000800 */
[----:B-1----:R-:W-:-:S13]  /*19e10*/  ISETP.GE.AND P0, PT, R27, UR4, PT ;  /* 0x000000041b007c0c */ /* 0x002fda000bf06270 */
[----:B------:R-:W-:Y:S05]  /*19e20*/  @!P0 BRA `(.L_x_4677) ;  /* 0xffffffac00bc8947 */ /* 0x000fea000383ffff */
[----:B------:R-:W-:Y:S05]  /*19e30*/  BSYNC B8 ;  /* 0x0000000000087941 */ /* 0x000fea0003800000 */
.L_x_4604:
        /* <DEDUP_REMOVED lines=12> */
.L_x_4798:
[----:B------:R-:W-:Y:S05]  /*19f00*/  BSYNC B0 ;  /* 0x0000000000007941 */ /* 0x000fea0003800000 */
.L_x_4678:
[----:B------:R-:W-:-:S03]  /*19f10*/  UMOV UR4, 0xffffffff ;  /* 0xffffffff00047882 */ /* 0x000fc60000000000 */
[----:B------:R-:W-:Y:S05]  /*19f20*/  BRA.DIV UR4, `(.L_x_4680) ;  /* 0x0000003e04647947 */ /* 0x000fea000b800000 */
[----:B0-----:R-:W0:Y:S02]  /*19f30*/  S2R R0, SR_TID.X ;  /* 0x0000000000007919 */ /* 0x001e240000002100 */
[----:B0-----:R-:W-:-:S04]  /*19f40*/  SHF.R.U32.HI R0, RZ, 0x5, R0 ;  /* 0x00000005ff007819 */ /* 0x001fc80000011600 */
[----:B------:R-:W-:-:S05]  /*19f50*/  LOP3.LUT R0, R0, 0x3, RZ, 0xc0, !PT ;  /* 0x0000000300007812 */ /* 0x000fca00078ec0ff */
[----:B------:R0:W1:Y:S02]  /*19f60*/  SHFL.IDX PT, R14, R0, RZ, 0x1f ;  /* 0x00001fff000e7589 */ /* 0x00006400000e0000 */
.L_x_4801:
[----:B-1----:R-:W-:Y:S01]  /*19f70*/  ISETP.NE.AND P0, PT, R14, RZ, PT ;  /* 0x000000ff0e00720c */ /* 0x002fe20003f05270 */
[----:B------:R-:W-:-:S12]  /*19f80*/  BSSY B0, `(.L_x_4681) ;  /* 0x0000026000007945 */ /* 0x000fd80003800000 */
[----:B------:R-:W-:Y:S05]  /*19f90*/  @P0 BRA `(.L_x_4682) ;  /* 0x0000000000900947 */ /* 0x000fea0003800000 */
[----:B------:R-:W-:-:S03]  /*19fa0*/  UMOV UR4, 0xffffffff ;  /* 0xffffffff00047882 */ /* 0x000fc60000000000 */
[----:B------:R-:W-:Y:S05]  /*19fb0*/  BRA.DIV UR4, `(.L_x_4683) ;  /* 0x0000003e04747947 */ /* 0x000fea000b800000 */
[----:B------:R-:W-:-:S13]  /*19fc0*/  ELECT P6, URZ, PT ;  /* 0x00000000003f782f */ /* 0x000fda00038c0000 */
.L_x_4804:
        /* <DEDUP_REMOVED lines=8> */
.L_x_4684:
[C---:B------:R-:W-:Y:S01]  /*1a050*/  IMAD R5, R23.reuse, 0x8, R4 ;  /* 0x0000000817057824 */ /* 0x040fe200078e0204 */
[----:B------:R-:W-:Y:S01]  /*1a060*/  SHF.L.U32 R0, R28, 0x1f, RZ ;  /* 0x0000001f1c007819 */ /* 0x000fe200000006ff */
[----:B------:R-:W-:-:S03]  /*1a070*/  VIADD R23, R23, 0x1 ;  /* 0x0000000117177836 */ /* 0x000fc60000000000 */
[----:B------:R-:W0:Y:S02]  /*1a080*/  SYNCS.PHASECHK.TRANS64.TRYWAIT P1, [R5+URZ+0x30840], R0 ;  /* 0x03084000050075a7 */ /* 0x000e24000802017f */
[----:B------:R-:W-:-:S04]  /*1a090*/  ISETP.NE.AND P2, PT, R23, 0x2, PT ;  /* 0x000000021700780c */ /* 0x000fc80003f45270 */
[----:B------:R-:W-:Y:S01]  /*1a0a0*/  SEL R3, RZ, 0x1, P2 ;  /* 0x00000001ff037807 */ /* 0x000fe20001000000 */
[----:B0-----:R-:W-:Y:S08]  /*1a0b0*/  @!P1 BRA `(.L_x_4685) ;  /* 0x0000003c00549947 */ /* 0x001ff00003800000 */
.L_x_4805:
[----:B------:R-:W-:Y:S02]  /*1a0c0*/  SEL R23, R23, RZ, P2 ;  /* 0x000000ff17177207 */ /* 0x000fe40001000000 */
[----:B------:R-:W-:Y:S01]  /*1a0d0*/  LOP3.LUT R2, R28, R3, RZ, 0x3c, !PT ;  /* 0x000000031c027212 */ /* 0x000fe200078e3cff */
[----:B------:R-:W-:Y:S06]  /*1a0e0*/  @!P0 BRA `(.L_x_4686) ;  /* 0x0000000000048947 */ /* 0x000fec0003800000 */
[----:B------:R-:W-:Y:S01]  /*1a0f0*/  BPT.TRAP 0x1 ;  /* 0x000000040000795c */ /* 0x000fe20000300000 */
.L_x_4686:
[----:B------:R-:W-:Y:S01]  /*1a100*/  IMAD R23, R23, 0x8, R4 ;  /* 0x0000000817177824 */ /* 0x000fe200078e0204 */
[----:B------:R-:W-:-:S04]  /*1a110*/  SHF.L.U32 R2, R2, 0x1f, RZ ;  /* 0x0000001f02027819 */ /* 0x000fc800000006ff */
[----:B------:R-:W1:Y:S02]  /*1a120*/  SYNCS.PHASECHK.TRANS64.TRYWAIT P1, [R23+URZ+0x30840], R2 ;  /* 0x03084002170075a7 */ /* 0x000e64000802017f */
[----:B-1----:R-:W-:Y:S05]  /*1a130*/  @!P1 BRA `(.L_x_4687) ;  /* 0x0000003c00489947 */ /* 0x002fea0003800000 */
.L_x_4806:
[----:B------:R-:W-:Y:S05]  /*1a140*/  @!P0 BRA `(.L_x_4688) ;  /* 0x0000000000048947 */ /* 0x000fea0003800000 */
[----:B------:R-:W-:Y:S01]  /*1a150*/  BPT.TRAP 0x1 ;  /* 0x000000040000795c */ /* 0x000fe20000300000 */
.L_x_4688:
[----:B------:R-:W3:Y:S02]  /*1a160*/  SYNCS.PHASECHK.TRANS64.TRYWAIT P1, [R5+URZ+0x30860], R0 ;  /* 0x03086000050075a7 */ /* 0x000ee4000802017f */
[----:B---3--:R-:W-:Y:S05]  /*1a170*/  @!P1 BRA `(.L_x_4689) ;  /* 0x0000003c004c9947 */ /* 0x008fea0003800000 */
.L_x_4807:
[----:B------:R-:W-:Y:S05]  /*1a180*/  @!P0 BRA `(.L_x_4690) ;  /* 0x0000000000048947 */ /* 0x000fea0003800000 */
[----:B------:R-:W-:Y:S01]  /*1a190*/  BPT.TRAP 0x1 ;  /* 0x000000040000795c */ /* 0x000fe20000300000 */
.L_x_4690:
[----:B----4-:R4:W0:Y:S02]  /*1a1a0*/  SYNCS.PHASECHK.TRANS64.TRYWAIT P0, [R23+URZ+0x30860], R2 ;  /* 0x03086002170075a7 */ /* 0x010824000800017f */
[----:B0-----:R-:W-:Y:S05]  /*1a1b0*/  @!P0 NANOSLEEP.SYNCS 0x989680 ;  /* 0x009896800000895d */ /* 0x001fea0003900000 */
[----:B------:R-:W0:Y:S02]  /*1a1c0*/  @!P0 SYNCS.PHASECHK.TRANS64 P0, [R23+URZ+0x30860], R2 ;  /* 0x03086002170085a7 */ /* 0x000e24000800007f */
[----:B0-----:R-:W-:Y:S05]  /*1a1d0*/  @!P0 BRA `(.L_x_4690) ;  /* 0xfffffffc00f08947 */ /* 0x001fea000383ffff */
.L_x_4682:
[----:B------:R-:W-:Y:S05]  /*1a1e0*/  BSYNC B0 ;  /* 0x0000000000007941 */ /* 0x000fea0003800000 */
.L_x_4681:
[----:B------:R-:W-:Y:S05]  /*1a1f0*/  EXIT ;  /* 0x000000000000794d */ /* 0x000fea0003800000 */
.L_x_4495:
[----:B0-----:R-:W-:-:S04]  /*1a200*/  IMAD.U32 R3, RZ, RZ, UR60 ;  /* 0x0000003cff037e24 */ /* 0x001fc8000f8e00ff */
[----:B------:R0:W1:Y:S03]  /*1a210*/  SYNCS.PHASECHK.TRANS64.TRYWAIT P1, [R3+URZ+0x30800], R0 ;  /* 0x03080000030075a7 */ /* 0x000066000802017f */
[----:B-1----:R-:W-:Y:S05]  /*1a220*/  @!P1 NANOSLEEP.SYNCS 0x989680 ;  /* 0x009896800000995d */ /* 0x002fea0003900000 */
[----:B------:R-:W1:Y:S02]  /*1a230*/  @!P1 SYNCS.PHASECHK.TRANS64 P1, [R3+URZ+0x30800], R0 ;  /* 0x03080000030095a7 */ /* 0x000e64000802007f */
[----:B-1----:R-:W-:Y:S05]  /*1a240*/  @!P1 BRA `(.L_x_4495) ;  /* 0xfffffffc00ec9947 */ /* 0x002fea000383ffff */
[----:B------:R-:W-:Y:S05]  /*1a250*/  BRA `(.L_x_4691) ;  /* 0xfffffe7c00f47947 */ /* 0x000fea000383ffff */
.L_x_4499:
[----:B-1----:R1:W2:Y:S02]  /*1a260*/  SYNCS.PHASECHK.TRANS64.TRYWAIT P1, [R3+URZ+0x30830], R0 ;  /* 0x03083000030075a7 */ /* 0x0022a4000802017f */
[----:B--2---:R-:W-:Y:S05]  /*1a270*/  @!P1 NANOSLEEP.SYNCS 0x989680 ;  /* 0x009896800000995d */ /* 0x004fea0003900000 */
[----:B------:R-:W2:Y:S02]  /*1a280*/  @!P1 SYNCS.PHASECHK.TRANS64 P1, [R3+URZ+0x30830], R0 ;  /* 0x03083000030095a7 */ /* 0x000ea4000802007f */
[----:B--2---:R-:W-:Y:S05]  /*1a290*/  @!P1 BRA `(.L_x_4499) ;  /* 0xfffffffc00f09947 */ /* 0x004fea000383ffff */
[----:B------:R-:W-:Y:S05]  /*1a2a0*/  BRA `(.L_x_4498) ;  /* 0xfffffe8000107947 */ /* 0x000fea000383ffff */
.L_x_4516:
[----:B-1----:R-:W-:-:S04]  /*1a2b0*/  IMAD.U32 R9, RZ, RZ, UR6 ;  /* 0x00000006ff097e24 */ /* 0x002fc8000f8e00ff */
[----:B------:R1:W2:Y:S03]  /*1a2c0*/  SYNCS.PHASECHK.TRANS64.TRYWAIT P1, [R9+URZ+0x30830], R8 ;  /* 0x03083008090075a7 */ /* 0x0002a6000802017f */
[----:B--2---:R-:W-:Y:S05]  /*1a2d0*/  @!P1 NANOSLEEP.SYNCS 0x989680 ;  /* 0x009896800000995d */ /* 0x004fea0003900000 */
[----:B------:R-:W2:Y:S02]  /*1a2e0*/  @!P1 SYNCS.PHASECHK.TRANS64 P1, [R9+URZ+0x30830], R8 ;  /* 0x03083008090095a7 */ /* 0x000ea4000802007f */
[----:B--2---:R-:W-:Y:S05]  /*1a2f0*/  @!P1 BRA `(.L_x_4516) ;  /* 0xfffffffc00ec9947 */ /* 0x004fea000383ffff */
[----:B------:R-:W-:Y:S05]  /*1a300*/  BRA `(.L_x_4515) ;  /* 0xfffffeb000f87947 */ /* 0x000fea000383ffff */
.L_x_4520:
[----:B---3--:R-:W-:-:S04]  /*1a310*/  IMAD.U32 R2, RZ, RZ, UR7 ;  /* 0x00000007ff027e24 */ /* 0x008fc8000f8e00ff */
[----:B------:R3:W4:Y:S03]  /*1a320*/  SYNCS.PHASECHK.TRANS64.TRYWAIT P1, [R2+URZ+0x30850], R0 ;  /* 0x03085000020075a7 */ /* 0x000726000802017f */
[----:B----4-:R-:W-:Y:S05]  /*1a330*/  @!P1 NANOSLEEP.SYNCS 0x989680 ;  /* 0x009896800000995d */ /* 0x010fea0003900000 */
[----:B------:R-:W4:Y:S02]  /*1a340*/  @!P1 SYNCS.PHASECHK.TRANS64 P1, [R2+URZ+0x30850], R0 ;  /* 0x03085000020095a7 */ /* 0x000f24000802007f */
[----:B----4-:R-:W-:Y:S05]  /*1a350*/  @!P1 BRA `(.L_x_4520) ;  /* 0xfffffffc00ec9947 */ /* 0x010fea000383ffff */
[----:B------:R-:W-:Y:S05]  /*1a360*/  BRA `(.L_x_4519) ;  /* 0xfffffebc00ac7947 */ /* 0x000fea000383ffff */
.L_x_4539:
[----:B-1----:R-:W-:-:S04]  /*1a370*/  IMAD.U32 R9, RZ, RZ, UR6 ;  /* 0x00000006ff097e24 */ /* 0x002fc8000f8e00ff */
[----:B------:R1:W2:Y:S03]  /*1a380*/  SYNCS.PHASECHK.TRANS64.TRYWAIT P1, [R9+URZ+0x30830], R8 ;  /* 0x03083008090075a7 */ /* 0x0002a6000802017f */
[----:B--2---:R-:W-:Y:S05]  /*1a390*/  @!P1 NANOSLEEP.SYNCS 0x989680 ;  /* 0x009896800000995d */ /* 0x004fea0003900000 */
[----:B------:R-:W2:Y:S02]  /*1a3a0*/  @!P1 SYNCS.PHASECHK.TRANS64 P1, [R9+URZ+0x30830], R8 ;  /* 0x03083008090095a7 */ /* 0x000ea4000802007f */
[----:B--2---:R-:W-:Y:S05]  /*1a3b0*/  @!P1 BRA `(.L_x_4539) ;  /* 0xfffffffc00ec9947 */ /* 0x004fea000383ffff */
[----:B------:R-:W-:Y:S05]  /*1a3c0*/  BRA `(.L_x_4538) ;  /* 0xfffffeec00587947 */ /* 0x000fea000383ffff */
.L_x_4543:
[----:B---3--:R-:W-:-:S04]  /*1a3d0*/  IMAD.U32 R2, RZ, RZ, UR7 ;  /* 0x00000007ff027e24 */ /* 0x008fc8000f8e00ff */
[----:B------:R3:W4:Y:S03]  /*1a3e0*/  SYNCS.PHASECHK.TRANS64.TRYWAIT P1, [R2+URZ+0x30850], R0 ;  /* 0x03085000020075a7 */ /* 0x000726000802017f */
[----:B----4-:R-:W-:Y:S05]  /*1a3f0*/  @!P1 NANOSLEEP.SYNCS 0x989680 ;  /* 0x009896800000995d */ /* 0x010fea0003900000 */
[----:B------:R-:W4:Y:S02]  /*1a400*/  @!P1 SYNCS.PHASECHK.TRANS64 P1, [R2+URZ+0x30850], R0 ;  /* 0x03085000020095a7 */ /* 0x000f24000802007f */
[----:B----4-:R-:W-:Y:S05]  /*1a410*/  @!P1 BRA `(.L_x_4543) ;  /* 0xfffffffc00ec9947 */ /* 0x010fea000383ffff */
[----:B------:R-:W-:Y:S05]  /*1a420*/  BRA `(.L_x_4542) ;  /* 0xfffffef8000c7947 */ /* 0x000fea000383ffff */
.L_x_4551:
[----:B-1----:R-:W-:-:S04]  /*1a430*/  IMAD.U32 R9, RZ, RZ, UR6 ;  /* 0x00000006ff097e24 */ /* 0x002fc8000f8e00ff */
[----:B------:R1:W2:Y:S03]  /*1a440*/  SYNCS.PHASECHK.TRANS64.TRYWAIT P1, [R9+URZ+0x30830], R8 ;  /* 0x03083008090075a7 */ /* 0x0002a6000802017f */
[----:B--2---:R-:W-:Y:S05]  /*1a450*/  @!P1 NANOSLEEP.SYNCS 0x989680 ;  /* 0x009896800000995d */ /* 0x004fea0003900000 */
[----:B------:R-:W2:Y:S02]  /*1a460*/  @!P1 SYNCS.PHASECHK.TRANS64 P1, [R9+URZ+0x30830], R8 ;  /* 0x03083008090095a7 */ /* 0x000ea4000802007f */
[----:B--2---:R-:W-:Y:S05]  /*1a470*/  @!P1 BRA `(.L_x_4551) ;  /* 0xfffffffc00ec9947 */ /* 0x004fea000383ffff */
[----:B------:R-:W-:Y:S05]  /*1a480*/  BRA `(.L_x_4550) ;  /* 0xffffff1000647947 */ /* 0x000fea000383ffff */
.L_x_4555:
[----:B---3--:R-:W-:-:S04]  /*1a490*/  IMAD.U32 R2, RZ, RZ, UR7 ;  /* 0x00000007ff027e24 */ /* 0x008fc8000f8e00ff */
[----:B------:R3:W4:Y:S03]  /*1a4a0*/  SYNCS.PHASECHK.TRANS64.TRYWAIT P1, [R2+URZ+0x30850], R0 ;  /* 0x03085000020075a7 */ /* 0x000726000802017f */
[----:B----4-:R-:W-:Y:S05]  /*1a4b0*/  @!P1 NANOSLEEP.SYNCS 0x989680 ;  /* 0x009896800000995d */ /* 0x010fea0003900000 */
[----:B------:R-:W4:Y:S02]  /*1a4c0*/  @!P1 SYNCS.PHASECHK.TRANS64 P1, [R2+URZ+0x30850], R0 ;  /* 0x03085000020095a7 */ /* 0x000f24000802007f */
[----:B----4-:R-:W-:Y:S05]  /*1a4d0*/  @!P1 BRA `(.L_x_4555) ;  /* 0xfffffffc00ec9947 */ /* 0x010fea000383ffff */
[----:B------:R-:W-:Y:S05]  /*1a4e0*/  BRA `(.L_x_4554) ;  /* 0xffffff1c00187947 */ /* 0x000fea000383ffff */
.L_x_4570:
[----:B-1----:R-:W-:-:S04]  /*1a4f0*/  IMAD.U32 R5, RZ, RZ, UR5 ;  /* 0x00000005ff057e24 */ /* 0x002fc8000f8e00ff */
[----:B------:R1:W2:Y:S03]  /*1a500*/  SYNCS.PHASECHK.TRANS64.TRYWAIT P1, [R5+URZ+0x30850], R0 ;  /* 0x03085000050075a7 */ /* 0x0002a6000802017f */
[----:B--2---:R-:W-:Y:S05]  /*1a510*/  @!P1 NANOSLEEP.SYNCS 0x989680 ;  /* 0x009896800000995d */ /* 0x004fea0003900000 */
[----:B------:R-:W2:Y:S02]  /*1a520*/  @!P1 SYNCS.PHASECHK.TRANS64 P1, [R5+URZ+0x30850], R0 ;  /* 0x03085000050095a7 */ /* 0x000ea4000802007f */
[----:B--2---:R-:W-:Y:S05]  /*1a530*/  @!P1 BRA `(.L_x_4570) ;  /* 0xfffffffc00ec9947 */ /* 0x004fea000383ffff */
[----:B------:R-:W-:Y:S05]  /*1a540*/  BRA `(.L_x_4569) ;  /* 0xffffff4c00687947 */ /* 0x000fea000383ffff */
.L_x_4626:
        /* <DEDUP_REMOVED lines=11> */
.L_x_4693:
[----:B------:R-:W-:Y:S05]  /*1a600*/  BSYNC B0 ;  /* 0x0000000000007941 */ /* 0x000fea0003800000 */
.L_x_4692:
[----:B------:R-:W-:Y:S05]  /*1a610*/  BRA `(.L_x_4694) ;  /* 0xffffffb8008c7947 */ /* 0x000fea000383ffff */
.L_x_4629:
[----:B0-----:R0:W1:Y:S02]  /*1a620*/  SYNCS.PHASECHK.TRANS64.TRYWAIT P0, [R7+URZ+0x30840], R2 ;  /* 0x03084002070075a7 */ /* 0x001064000800017f */
[----:B-1----:R-:W-:Y:S05]  /*1a630*/  @!P0 NANOSLEEP.SYNCS 0x989680 ;  /* 0x009896800000895d */ /* 0x002fea0003900000 */
[----:B------:R-:W1:Y:S02]  /*1a640*/  @!P0 SYNCS.PHASECHK.TRANS64 P0, [R7+URZ+0x30840], R2 ;  /* 0x03084002070085a7 */ /* 0x000e64000800007f */
[----:B-1----:R-:W-:Y:S05]  /*1a650*/  @!P0 BRA `(.L_x_4629) ;  /* 0xfffffffc00f08947 */ /* 0x002fea000383ffff */
[----:B------:R-:W-:Y:S05]  /*1a660*/  BRA `(.L_x_4695) ;  /* 0xffffffb800f47947 */ /* 0x000fea000383ffff */
.L_x_4630:
        /* <DEDUP_REMOVED lines=8> */
.L_x_4697:
[----:B------:R-:W-:Y:S05]  /*1a6f0*/  BSYNC B0 ;  /* 0x0000000000007941 */ /* 0x000fea0003800000 */
.L_x_4696:
        /* <DEDUP_REMOVED lines=9> */
.L_x_4698:
[----:B------:R-:W-:Y:S02]  /*1a790*/  IMAD.MOV.U32 R13, RZ, RZ, R0 ;  /* 0x000000ffff0d7224 */ /* 0x000fe400078e0000 */
[----:B------:R-:W-:Y:S02]  /*1a7a0*/  IMAD.MOV.U32 R12, RZ, RZ, 0x1 ;  /* 0x00000001ff0c7424 */ /* 0x000fe400078e00ff */
[----:B------:R-:W-:-:S07]  /*1a7b0*/  IMAD.MOV.U32 R3, RZ, RZ, R14 ;  /* 0x000000ffff037224 */ /* 0x000fce00078e000e */
[----:B------:R-:W-:Y:S05]  /*1a7c0*/  WARPSYNC.COLLECTIVE R15, `(.L_x_4699) ;  /* 0x000000000f087348 */ /* 0x000fea0003c00000 */
[----:B------:R0:W1:Y:S02]  /*1a7d0*/  SHFL.IDX P6, R14, R13, R12, R11 ;  /* 0x0000000c0d0e7389 */ /* 0x00006400000c000b */
[----:B01----:R-:W-:Y:S01]  /*1a7e0*/  ENDCOLLECTIVE ;  /* 0x000000000000791b */ /* 0x003fe20003800000 */
.L_x_4699:
        /* <DEDUP_REMOVED lines=17> */
.L_x_4700:
[----:B------:R-:W-:Y:S02]  /*1a900*/  @P1 IMAD R8, R5, 0x2, R17 ;  /* 0x0000000205081824 */ /* 0x000fe400078e0211 */
[----:B------:R-:W-:Y:S02]  /*1a910*/  IMAD.MOV.U32 R13, RZ, RZ, R0 ;  /* 0x000000ffff0d7224 */ /* 0x000fe400078e0000 */
[----:B------:R-:W-:Y:S02]  /*1a920*/  IMAD.MOV.U32 R12, RZ, RZ, 0x2 ;  /* 0x00000002ff0c7424 */ /* 0x000fe400078e00ff */
[----:B------:R-:W-:-:S07]  /*1a930*/  IMAD.MOV.U32 R3, RZ, RZ, R14 ;  /* 0x000000ffff037224 */ /* 0x000fce00078e000e */
[----:B------:R-:W-:Y:S05]  /*1a940*/  WARPSYNC.COLLECTIVE R15, `(.L_x_4701) ;  /* 0x000000000f087348 */ /* 0x000fea0003c00000 */
[----:B------:R0:W1:Y:S02]  /*1a950*/  SHFL.IDX P6, R14, R13, R12, R11 ;  /* 0x0000000c0d0e7389 */ /* 0x00006400000c000b */
[----:B01----:R-:W-:Y:S01]  /*1a960*/  ENDCOLLECTIVE ;  /* 0x000000000000791b */ /* 0x003fe20003800000 */
.L_x_4701:
        /* <DEDUP_REMOVED lines=17> */
.L_x_4702:
[----:B------:R-:W-:Y:S02]  /*1aa80*/  @P1 IMAD R8, R5, 0x2, R17 ;  /* 0x0000000205081824 */ /* 0x000fe400078e0211 */
[----:B------:R-:W-:Y:S02]  /*1aa90*/  IMAD.MOV.U32 R13, RZ, RZ, R0 ;  /* 0x000000ffff0d7224 */ /* 0x000fe400078e0000 */
[----:B------:R-:W-:Y:S02]  /*1aaa0*/  IMAD.MOV.U32 R12, RZ, RZ, 0x3 ;  /* 0x00000003ff0c7424 */ /* 0x000fe400078e00ff */
[----:B------:R-:W-:-:S07]  /*1aab0*/  IMAD.MOV.U32 R3, RZ, RZ, R14 ;  /* 0x000000ffff037224 */ /* 0x000fce00078e000e */
[----:B------:R-:W-:Y:S05]  /*1aac0*/  WARPSYNC.COLLECTIVE R15, `(.L_x_4703) ;  /* 0x000000000f087348 */ /* 0x000fea0003c00000 */
[----:B------:R0:W1:Y:S02]  /*1aad0*/  SHFL.IDX P6, R14, R13, R12, R11 ;  /* 0x0000000c0d0e7389 */ /* 0x00006400000c000b */
[----:B01----:R-:W-:Y:S01]  /*1aae0*/  ENDCOLLECTIVE ;  /* 0x000000000000791b */ /* 0x003fe20003800000 */
.L_x_4703:
        /* <DEDUP_REMOVED lines=17> */
.L_x_4704:
[----:B------:R-:W-:Y:S02]  /*1ac00*/  @P1 IMAD R8, R5, 0x2, R17 ;  /* 0x0000000205081824 */ /* 0x000fe400078e0211 */
[----:B------:R-:W-:Y:S02]  /*1ac10*/  IMAD.MOV.U32 R13, RZ, RZ, R0 ;  /* 0x000000ffff0d7224 */ /* 0x000fe400078e0000 */
[----:B------:R-:W-:Y:S02]  /*1ac20*/  IMAD.MOV.U32 R12, RZ, RZ, 0x4 ;  /* 0x00000004ff0c7424 */ /* 0x000fe400078e00ff */
[----:B------:R-:W-:-:S07]  /*1ac30*/  IMAD.MOV.U32 R3, RZ, RZ, R14 ;  /* 0x000000ffff037224 */ /* 0x000fce00078e000e */
[----:B------:R-:W-:Y:S05]  /*1ac40*/  WARPSYNC.COLLECTIVE R15, `(.L_x_4705) ;  /* 0x000000000f087348 */ /* 0x000fea0003c00000 */
[----:B------:R0:W1:Y:S02]  /*1ac50*/  SHFL.IDX P6, R14, R13, R12, R11 ;  /* 0x0000000c0d0e7389 */ /* 0x00006400000c000b */
[----:B01----:R-:W-:Y:S01]  /*1ac60*/  ENDCOLLECTIVE ;  /* 0x000000000000791b */ /* 0x003fe20003800000 */
.L_x_4705:
        /* <DEDUP_REMOVED lines=17> */
.L_x_4706:
[----:B------:R-:W-:Y:S02]  /*1ad80*/  @P1 IMAD R8, R5, 0x2, R17 ;  /* 0x0000000205081824 */ /* 0x000fe400078e0211 */
[----:B------:R-:W-:Y:S02]  /*1ad90*/  IMAD.MOV.U32 R13, RZ, RZ, R0 ;  /* 0x000000ffff0d7224 */ /* 0x000fe400078e0000 */
[----:B------:R-:W-:Y:S02]  /*1ada0*/  IMAD.MOV.U32 R12, RZ, RZ, 0x5 ;  /* 0x00000005ff0c7424 */ /* 0x000fe400078e00ff */
[----:B------:R-:W-:-:S07]  /*1adb0*/  IMAD.MOV.U32 R3, RZ, RZ, R14 ;  /* 0x000000ffff037224 */ /* 0x000fce00078e000e */
[----:B------:R-:W-:Y:S05]  /*1adc0*/  WARPSYNC.COLLECTIVE R15, `(.L_x_4707) ;  /* 0x000000000f087348 */ /* 0x000fea0003c00000 */
[----:B------:R0:W1:Y:S02]  /*1add0*/  SHFL.IDX P6, R14, R13, R12, R11 ;  /* 0x0000000c0d0e7389 */ /* 0x00006400000c000b */
[----:B01----:R-:W-:Y:S01]  /*1ade0*/  ENDCOLLECTIVE ;  /* 0x000000000000791b */ /* 0x003fe20003800000 */
.L_x_4707:
        /* <DEDUP_REMOVED lines=10> */
.L_x_4708:
        /* <DEDUP_REMOVED lines=8> */
.L_x_4635:
        /* <DEDUP_REMOVED lines=9> */
.L_x_4710:
[C---:B------:R-:W-:Y:S01]  /*1afa0*/  VIADD R6, R25.reuse, 0x10 ;  /* 0x0000001019067836 */ /* 0x040fe20000000000 */
[----:B------:R-:W-:Y:S01]  /*1afb0*/  ISETP.GE.AND P1, PT, R25, R29, PT ;  /* 0x0000001d1900720c */ /* 0x000fe20003f26270 */
[----:B------:R-:W-:Y:S02]  /*1afc0*/  IMAD.MOV.U32 R13, RZ, RZ, R0 ;  /* 0x000000ffff0d7224 */ /* 0x000fe400078e0000 */
[----:B------:R-:W-:-:S10]  /*1afd0*/  IMAD.MOV.U32 R2, RZ, RZ, R14 ;  /* 0x000000ffff027224 */ /* 0x000fd400078e000e */
[----:B------:R-:W-:Y:S05]  /*1afe0*/  WARPSYNC.COLLECTIVE R15, `(.L_x_4711) ;  /* 0x000000000f087348 */ /* 0x000fea0003c00000 */
[----:B------:R0:W1:Y:S02]  /*1aff0*/  SHFL.IDX P6, R14, R13, R12, R11 ;  /* 0x0000000c0d0e7389 */ /* 0x00006400000c000b */
[----:B01----:R-:W-:Y:S01]  /*1b000*/  ENDCOLLECTIVE ;  /* 0x000000000000791b */ /* 0x003fe20003800000 */
.L_x_4711:
        /* <DEDUP_REMOVED lines=8> */
.L_x_4712:
[----:B------:R-:W-:Y:S01]  /*1b090*/  @!PT LDS RZ, [RZ] ;  /* 0x00000000fffff984 */ /* 0x000fe20000000800 */
[----:B------:R-:W-:Y:S01]  /*1b0a0*/  @!PT LDS RZ, [RZ] ;  /* 0x00000000fffff984 */ /* 0x000fe20000000800 */
[----:B------:R-:W-:Y:S01]  /*1b0b0*/  @!PT LDS RZ, [RZ] ;  /* 0x00000000fffff984 */ /* 0x000fe20000000800 */
[----:B------:R-:W-:Y:S04]  /*1b0c0*/  @!P1 LDGSTS.E.BYPASS.LTC128B.128 [R36+0x12400], desc[UR36][R2.64], !P3 ;  /* 0x1240000002249fae */ /* 0x000fe8000d901d64 */
[----:B------:R-:W-:Y:S04]  /*1b0d0*/  @!P1 LDGSTS.E.BYPASS.LTC128B.128 [R36+0x16400], desc[UR36][R2.64+0x80], !P2 ;  /* 0x1640008002249fae */ /* 0x000fe8000d101d64 */
[----:B------:R0:W-:Y:S01]  /*1b0e0*/  @!P1 LDGSTS.E.BYPASS.LTC128B.128 [R36+0x1a400], desc[UR36][R2.64+0x100], !P0 ;  /* 0x1a40010002249fae */ /* 0x0001e2000c101d64 */
[----:B------:R-:W-:Y:S01]  /*1b0f0*/  ISETP.GE.AND P1, PT, R6, R29, PT ;  /* 0x0000001d0600720c */ /* 0x000fe20003f26270 */
[----:B------:R-:W-:-:S02]  /*1b100*/  IMAD.MOV.U32 R13, RZ, RZ, R0 ;  /* 0x000000ffff0d7224 */ /* 0x000fc400078e0000 */
[----:B------:R-:W-:Y:S02]  /*1b110*/  VIADD R6, R25, 0x20 ;  /* 0x0000002019067836 */ /* 0x000fe40000000000 */
[----:B0-----:R-:W-:-:S08]  /*1b120*/  IMAD.MOV.U32 R2, RZ, RZ, R14 ;  /* 0x000000ffff027224 */ /* 0x001fd000078e000e */
[----:B------:R-:W-:Y:S05]  /*1b130*/  WARPSYNC.COLLECTIVE R15, `(.L_x_4713) ;  /* 0x000000000f087348 */ /* 0x000fea0003c00000 */
[----:B------:R0:W1:Y:S02]  /*1b140*/  SHFL.IDX P6, R14, R13, R12, R11 ;  /* 0x0000000c0d0e7389 */ /* 0x00006400000c000b */
[----:B01----:R-:W-:Y:S01]  /*1b150*/  ENDCOLLECTIVE ;  /* 0x000000000000791b */ /* 0x003fe20003800000 */
.L_x_4713:
        /* <DEDUP_REMOVED lines=8> */
.L_x_4714:
[----:B------:R-:W-:-:S05]  /*1b1e0*/  @!P1 IMAD.MOV.U32 R3, RZ, RZ, R5 ;  /* 0x000000ffff039224 */ /* 0x000fca00078e0005 */
        /* <DEDUP_REMOVED lines=13> */
.L_x_4715:
        /* <DEDUP_REMOVED lines=8> */
.L_x_4716:
        /* <DEDUP_REMOVED lines=14> */
.L_x_4717:
        /* <DEDUP_REMOVED lines=8> */
.L_x_4718:
        /* <DEDUP_REMOVED lines=14> */
.L_x_4719:
        /* <DEDUP_REMOVED lines=8> */
.L_x_4720:
        /* <DEDUP_REMOVED lines=14> */
.L_x_4721:
        /* <DEDUP_REMOVED lines=8> */
.L_x_4722:
        /* <DEDUP_REMOVED lines=13> */
.L_x_4723:
        /* <DEDUP_REMOVED lines=8> */
.L_x_4724:
        /* <DEDUP_REMOVED lines=12> */
.L_x_4725:
[----:B------:R-:W-:Y:S05]  /*1b970*/  BRA `(.L_x_4726) ;  /* 0xffffffb8008c7947 */ /* 0x000fea000383ffff */
.L_x_4640:
[----:B0-----:R0:W1:Y:S02]  /*1b980*/  SYNCS.PHASECHK.TRANS64.TRYWAIT P0, [R17+URZ+0x30820], R0 ;  /* 0x03082000110075a7 */ /* 0x001064000800017f */
[----:B-1----:R-:W-:Y:S05]  /*1b990*/  @!P0 NANOSLEEP.SYNCS 0x989680 ;  /* 0x009896800000895d */ /* 0x002fea0003900000 */
[----:B------:R-:W1:Y:S02]  /*1b9a0*/  @!P0 SYNCS.PHASECHK.TRANS64 P0, [R17+URZ+0x30820], R0 ;  /* 0x03082000110085a7 */ /* 0x000e64000800007f */
[----:B-1----:R-:W-:Y:S05]  /*1b9b0*/  @!P0 BRA `(.L_x_4640) ;  /* 0xfffffffc00f08947 */ /* 0x002fea000383ffff */
[----:B------:R-:W-:Y:S05]  /*1b9c0*/  BRA `(.L_x_4727) ;  /* 0xffffffbc00047947 */ /* 0x000fea000383ffff */
.L_x_4645:
[----:B0-----:R0:W1:Y:S02]  /*1b9d0*/  SYNCS.PHASECHK.TRANS64.TRYWAIT P0, [R6+URZ+0x30840], R3 ;  /* 0x03084003060075a7 */ /* 0x001064000800017f */
[----:B-1----:R-:W-:Y:S05]  /*1b9e0*/  @!P0 NANOSLEEP.SYNCS 0x989680 ;  /* 0x009896800000895d */ /* 0x002fea0003900000 */
[----:B------:R-:W1:Y:S02]  /*1b9f0*/  @!P0 SYNCS.PHASECHK.TRANS64 P0, [R6+URZ+0x30840], R3 ;  /* 0x03084003060085a7 */ /* 0x000e64000800007f */
[----:B-1----:R-:W-:Y:S05]  /*1ba00*/  @!P0 BRA `(.L_x_4645) ;  /* 0xfffffffc00f08947 */ /* 0x002fea000383ffff */
[----:B------:R-:W-:Y:S05]  /*1ba10*/  BRA `(.L_x_4728) ;  /* 0xffffffbc00e07947 */ /* 0x000fea000383ffff */
.L_x_4646:
[----:B------:R-:W-:Y:S01]  /*1ba20*/  BSSY B1, `(.L_x_4729) ;  /* 0x0000008000017945 */ /* 0x000fe20003800000 */
[----:B------:R-:W-:Y:S02]  /*1ba30*/  IMAD.MOV.U32 R13, RZ, RZ, R8 ;  /* 0x000000ffff0d7224 */ /* 0x000fe400078e0008 */
[----:B------:R-:W-:Y:S02]  /*1ba40*/  IMAD.MOV.U32 R12, RZ, RZ, RZ ;  /* 0x000000ffff0c7224 */ /* 0x000fe400078e00ff */
[----:B------:R-:W-:Y:S02]  /*1ba50*/  IMAD.MOV.U32 R11, RZ, RZ, 0x181f ;  /* 0x0000181fff0b7424 */ /* 0x000fe400078e00ff */
[----:B------:R-:W-:-:S07]  /*1ba60*/  IMAD.MOV.U32 R15, RZ, RZ, -0x1 ;  /* 0xffffffffff0f7424 */ /* 0x000fce00078e00ff */
[----:B--2---:R-:W-:Y:S05]  /*1ba70*/  WARPSYNC.COLLECTIVE R15, `(.L_x_4730) ;  /* 0x000000000f087348 */ /* 0x004fea0003c00000 */
[----:B--2---:R0:W1:Y:S02]  /*1ba80*/  SHFL.IDX P6, R14, R13, R12, R11 ;  /* 0x0000000c0d0e7389 */ /* 0x00406400000c000b */
[----:B01----:R-:W-:Y:S01]  /*1ba90*/  ENDCOLLECTIVE ;  /* 0x000000000000791b */ /* 0x003fe20003800000 */
.L_x_4730:
[----:B------:R-:W-:Y:S05]  /*1baa0*/  BSYNC B1 ;  /* 0x0000000000017941 */ /* 0x000fea0003800000 */
.L_x_4729:
        /* <DEDUP_REMOVED lines=12> */
.L_x_4731:
[----:B------:R-:W-:Y:S02]  /*1bb70*/  IMAD R5, R5, 0x2, R17 ;  /* 0x0000000205057824 */ /* 0x000fe400078e0211 */
[----:B------:R-:W-:Y:S02]  /*1bb80*/  IMAD.MOV.U32 R13, RZ, RZ, R8 ;  /* 0x000000ffff0d7224 */ /* 0x000fe400078e0008 */
[----:B------:R-:W-:Y:S02]  /*1bb90*/  IMAD.MOV.U32 R12, RZ, RZ, 0x1 ;  /* 0x00000001ff0c7424 */ /* 0x000fe400078e00ff */
[----:B------:R-:W-:-:S07]  /*1bba0*/  IMAD.MOV.U32 R2, RZ, RZ, R14 ;  /* 0x000000ffff027224 */ /* 0x000fce00078e000e */
[----:B------:R-:W-:Y:S05]  /*1bbb0*/  WARPSYNC.COLLECTIVE R15, `(.L_x_4732) ;  /* 0x000000000f087348 */ /* 0x000fea0003c00000 */
[----:B------:R0:W1:Y:S02]  /*1bbc0*/  SHFL.IDX P6, R14, R13, R12, R11 ;  /* 0x0000000c0d0e7389 */ /* 0x00006400000c000b */
[----:B01----:R-:W-:Y:S01]  /*1bbd0*/  ENDCOLLECTIVE ;  /* 0x000000000000791b */ /* 0x003fe20003800000 */
.L_x_4732:
        /* <DEDUP_REMOVED lines=13> */
.L_x_4733:
[----:B------:R-:W-:Y:S02]  /*1bcb0*/  IMAD.MOV.U32 R13, RZ, RZ, R8 ;  /* 0x000000ffff0d7224 */ /* 0x000fe400078e0008 */
[----:B------:R-:W-:Y:S02]  /*1bcc0*/  IMAD.MOV.U32 R12, RZ, RZ, 0x2 ;  /* 0x00000002ff0c7424 */ /* 0x000fe400078e00ff */
[----:B------:R-:W-:-:S07]  /*1bcd0*/  IMAD.MOV.U32 R2, RZ, RZ, R14 ;  /* 0x000000ffff027224 */ /* 0x000fce00078e000e */
[----:B------:R-:W-:Y:S05]  /*1bce0*/  WARPSYNC.COLLECTIVE R15, `(.L_x_4734) ;  /* 0x000000000f087348 */ /* 0x000fea0003c00000 */
[----:B------:R0:W1:Y:S02]  /*1bcf0*/  SHFL.IDX P6, R14, R13, R12, R11 ;  /* 0x0000000c0d0e7389 */ /* 0x00006400000c000b */
[----:B01----:R-:W-:Y:S01]  /*1bd00*/  ENDCOLLECTIVE ;  /* 0x000000000000791b */ /* 0x003fe20003800000 */
.L_x_4734:
        /* <DEDUP_REMOVED lines=13> */
.L_x_4735:
[----:B------:R-:W-:Y:S02]  /*1bde0*/  IMAD.MOV.U32 R13, RZ, RZ, R8 ;  /* 0x000000ffff0d7224 */ /* 0x000fe400078e0008 */
[----:B------:R-:W-:Y:S02]  /*1bdf0*/  IMAD.MOV.U32 R12, RZ, RZ, 0x3 ;  /* 0x00000003ff0c7424 */ /* 0x000fe400078e00ff */
[----:B------:R-:W-:-:S07]  /*1be00*/  IMAD.MOV.U32 R2, RZ, RZ, R14 ;  /* 0x000000ffff027224 */ /* 0x000fce00078e000e */
[----:B------:R-:W-:Y:S05]  /*1be10*/  WARPSYNC.COLLECTIVE R15, `(.L_x_4736) ;  /* 0x000000000f087348 */ /* 0x000fea0003c00000 */
[----:B------:R0:W1:Y:S02]  /*1be20*/  SHFL.IDX P6, R14, R13, R12, R11 ;  /* 0x0000000c0d0e7389 */ /* 0x00006400000c000b */
[----:B01----:R-:W-:Y:S01]  /*1be30*/  ENDCOLLECTIVE ;  /* 0x000000000000791b */ /* 0x003fe20003800000 */
.L_x_4736:
        /* <DEDUP_REMOVED lines=13> */
.L_x_4737:
[----:B------:R-:W-:Y:S02]  /*1bf10*/  IMAD.MOV.U32 R13, RZ, RZ, R8 ;  /* 0x000000ffff0d7224 */ /* 0x000fe400078e0008 */
[----:B------:R-:W-:Y:S02]  /*1bf20*/  IMAD.MOV.U32 R12, RZ, RZ, 0x4 ;  /* 0x00000004ff0c7424 */ /* 0x000fe400078e00ff */
[----:B------:R-:W-:-:S07]  /*1bf30*/  IMAD.MOV.U32 R2, RZ, RZ, R14 ;  /* 0x000000ffff027224 */ /* 0x000fce00078e000e */
[----:B------:R-:W-:Y:S05]  /*1bf40*/  WARPSYNC.COLLECTIVE R15, `(.L_x_4738) ;  /* 0x000000000f087348 */ /* 0x000fea0003c00000 */
[----:B------:R0:W1:Y:S02]  /*1bf50*/  SHFL.IDX P6, R14, R13, R12, R11 ;  /* 0x0000000c0d0e7389 */ /* 0x00006400000c000b */
[----:B01----:R-:W-:Y:S01]  /*1bf60*/  ENDCOLLECTIVE ;  /* 0x000000000000791b */ /* 0x003fe20003800000 */
.L_x_4738:
        /* <DEDUP_REMOVED lines=13> */
.L_x_4739:
[----:B------:R-:W-:Y:S02]  /*1c040*/  IMAD.MOV.U32 R13, RZ, RZ, R8 ;  /* 0x000000ffff0d7224 */ /* 0x000fe400078e0008 */
[----:B------:R-:W-:Y:S02]  /*1c050*/  IMAD.MOV.U32 R12, RZ, RZ, 0x5 ;  /* 0x00000005ff0c7424 */ /* 0x000fe400078e00ff */
[----:B------:R-:W-:-:S07]  /*1c060*/  IMAD.MOV.U32 R2, RZ, RZ, R14 ;  /* 0x000000ffff027224 */ /* 0x000fce00078e000e */
[----:B------:R-:W-:Y:S05]  /*1c070*/  WARPSYNC.COLLECTIVE R15, `(.L_x_4740) ;  /* 0x000000000f087348 */ /* 0x000fea0003c00000 */
[----:B------:R0:W1:Y:S02]  /*1c080*/  SHFL.IDX P6, R14, R13, R12, R11 ;  /* 0x0000000c0d0e7389 */ /* 0x00006400000c000b */
[----:B01----:R-:W-:Y:S01]  /*1c090*/  ENDCOLLECTIVE ;  /* 0x000000000000791b */ /* 0x003fe20003800000 */
.L_x_4740:
        /* <DEDUP_REMOVED lines=14> */
.L_x_4741:
[----:B------:R-:W-:Y:S01]  /*1c180*/  IMAD.MOV.U32 R2, RZ, RZ, R14 ;  /* 0x000000ffff027224 */ /* 0x000fe200078e000e */
[----:B------:R-:W-:Y:S06]  /*1c190*/  BRA `(.L_x_4742) ;  /* 0xffffffbc00007947 */ /* 0x000fec000383ffff */
.L_x_4651:
[----:B0-----:R0:W1:Y:S02]  /*1c1a0*/  SYNCS.PHASECHK.TRANS64.TRYWAIT P0, [R6+URZ+0x30860], R2 ;  /* 0x03086002060075a7 */ /* 0x001064000800017f */
[----:B-1----:R-:W-:Y:S05]  /*1c1b0*/  @!P0 NANOSLEEP.SYNCS 0x989680 ;  /* 0x009896800000895d */ /* 0x002fea0003900000 */
[----:B------:R-:W1:Y:S02]  /*1c1c0*/  @!P0 SYNCS.PHASECHK.TRANS64 P0, [R6+URZ+0x30860], R2 ;  /* 0x03086002060085a7 */ /* 0x000e64000800007f */
[----:B-1----:R-:W-:Y:S05]  /*1c1d0*/  @!P0 BRA `(.L_x_4651) ;  /* 0xfffffffc00f08947 */ /* 0x002fea000383ffff */
[----:B------:R-:W-:Y:S05]  /*1c1e0*/  BRA `(.L_x_4743) ;  /* 0xffffffbc00647947 */ /* 0x000fea000383ffff */
.L_x_4652:
        /* <DEDUP_REMOVED lines=8> */
.L_x_4745:
[----:B------:R-:W-:Y:S05]  /*1c270*/  BSYNC B1 ;  /* 0x0000000000017941 */ /* 0x000fea0003800000 */
.L_x_4744:
        /* <DEDUP_REMOVED lines=9> */
.L_x_4746:
[----:B------:R-:W-:Y:S02]  /*1c310*/  IMAD.MOV.U32 R13, RZ, RZ, R19 ;  /* 0x000000ffff0d7224 */ /* 0x000fe400078e0013 */
[----:B------:R-:W-:Y:S02]  /*1c320*/  IMAD.MOV.U32 R12, RZ, RZ, 0x1 ;  /* 0x00000001ff0c7424 */ /* 0x000fe400078e00ff */
[----:B------:R-:W-:-:S07]  /*1c330*/  IMAD.MOV.U32 R2, RZ, RZ, R14 ;  /* 0x000000ffff027224 */ /* 0x000fce00078e000e */
[----:B------:R-:W-:Y:S05]  /*1c340*/  WARPSYNC.COLLECTIVE R15, `(.L_x_4747) ;  /* 0x000000000f087348 */ /* 0x000fea0003c00000 */
[----:B------:R0:W1:Y:S02]  /*1c350*/  SHFL.IDX P6, R14, R13, R12, R11 ;  /* 0x0000000c0d0e7389 */ /* 0x00006400000c000b */
[----:B01----:R-:W-:Y:S01]  /*1c360*/  ENDCOLLECTIVE ;  /* 0x000000000000791b */ /* 0x003fe20003800000 */
.L_x_4747:
        /* <DEDUP_REMOVED lines=16> */
.L_x_4748:
[----:B------:R-:W-:Y:S02]  /*1c470*/  IMAD.MOV.U32 R13, RZ, RZ, R19 ;  /* 0x000000ffff0d7224 */ /* 0x000fe400078e0013 */
[----:B------:R-:W-:Y:S02]  /*1c480*/  IMAD.MOV.U32 R12, RZ, RZ, 0x2 ;  /* 0x00000002ff0c7424 */ /* 0x000fe400078e00ff */
[----:B------:R-:W-:-:S07]  /*1c490*/  IMAD.MOV.U32 R2, RZ, RZ, R14 ;  /* 0x000000ffff027224 */ /* 0x000fce00078e000e */
[----:B------:R-:W-:Y:S05]  /*1c4a0*/  WARPSYNC.COLLECTIVE R15, `(.L_x_4749) ;  /* 0x000000000f087348 */ /* 0x000fea0003c00000 */
[----:B------:R0:W1:Y:S02]  /*1c4b0*/  SHFL.IDX P6, R14, R13, R12, R11 ;  /* 0x0000000c0d0e7389 */ /* 0x00006400000c000b */
[----:B01----:R-:W-:Y:S01]  /*1c4c0*/  ENDCOLLECTIVE ;  /* 0x000000000000791b */ /* 0x003fe20003800000 */
.L_x_4749:
        /* <DEDUP_REMOVED lines=16> */
.L_x_4750:
[----:B------:R-:W-:Y:S02]  /*1c5d0*/  IMAD.MOV.U32 R13, RZ, RZ, R19 ;  /* 0x000000ffff0d7224 */ /* 0x000fe400078e0013 */
[----:B------:R-:W-:Y:S02]  /*1c5e0*/  IMAD.MOV.U32 R12, RZ, RZ, 0x3 ;  /* 0x00000003ff0c7424 */ /* 0x000fe400078e00ff */
[----:B------:R-:W-:-:S07]  /*1c5f0*/  IMAD.MOV.U32 R2, RZ, RZ, R14 ;  /* 0x000000ffff027224 */ /* 0x000fce00078e000e */
[----:B------:R-:W-:Y:S05]  /*1c600*/  WARPSYNC.COLLECTIVE R15, `(.L_x_4751) ;  /* 0x000000000f087348 */ /* 0x000fea0003c00000 */
[----:B------:R0:W1:Y:S02]  /*1c610*/  SHFL.IDX P6, R14, R13, R12, R11 ;  /* 0x0000000c0d0e7389 */ /* 0x00006400000c000b */
[----:B01----:R-:W-:Y:S01]  /*1c620*/  ENDCOLLECTIVE ;  /* 0x000000000000791b */ /* 0x003fe20003800000 */
.L_x_4751:
        /* <DEDUP_REMOVED lines=16> */
.L_x_4752:
[----:B------:R-:W-:Y:S02]  /*1c730*/  IMAD.MOV.U32 R13, RZ, RZ, R19 ;  /* 0x000000ffff0d7224 */ /* 0x000fe400078e0013 */
[----:B------:R-:W-:Y:S02]  /*1c740*/  IMAD.MOV.U32 R12, RZ, RZ, 0x4 ;  /* 0x00000004ff0c7424 */ /* 0x000fe400078e00ff */
[----:B------:R-:W-:-:S07]  /*1c750*/  IMAD.MOV.U32 R2, RZ, RZ, R14 ;  /* 0x000000ffff027224 */ /* 0x000fce00078e000e */
[----:B------:R-:W-:Y:S05]  /*1c760*/  WARPSYNC.COLLECTIVE R15, `(.L_x_4753) ;  /* 0x000000000f087348 */ /* 0x000fea0003c00000 */
[----:B------:R0:W1:Y:S02]  /*1c770*/  SHFL.IDX P6, R14, R13, R12, R11 ;  /* 0x0000000c0d0e7389 */ /* 0x00006400000c000b */
[----:B01----:R-:W-:Y:S01]  /*1c780*/  ENDCOLLECTIVE ;  /* 0x000000000000791b */ /* 0x003fe20003800000 */
.L_x_4753:
        /* <DEDUP_REMOVED lines=16> */
.L_x_4754:
[----:B------:R-:W-:Y:S02]  /*1c890*/  IMAD.MOV.U32 R13, RZ, RZ, R19 ;  /* 0x000000ffff0d7224 */ /* 0x000fe400078e0013 */
[----:B------:R-:W-:Y:S02]  /*1c8a0*/  IMAD.MOV.U32 R12, RZ, RZ, 0x5 ;  /* 0x00000005ff0c7424 */ /* 0x000fe400078e00ff */
[----:B------:R-:W-:-:S07]  /*1c8b0*/  IMAD.MOV.U32 R2, RZ, RZ, R14 ;  /* 0x000000ffff027224 */ /* 0x000fce00078e000e */
[----:B------:R-:W-:Y:S05]  /*1c8c0*/  WARPSYNC.COLLECTIVE R15, `(.L_x_4755) ;  /* 0x000000000f087348 */ /* 0x000fea0003c00000 */
[----:B------:R0:W1:Y:S02]  /*1c8d0*/  SHFL.IDX P6, R14, R13, R12, R11 ;  /* 0x0000000c0d0e7389 */ /* 0x00006400000c000b */
[----:B01----:R-:W-:Y:S01]  /*1c8e0*/  ENDCOLLECTIVE ;  /* 0x000000000000791b */ /* 0x003fe20003800000 */
.L_x_4755:
        /* <DEDUP_REMOVED lines=13> */
.L_x_4756:
[----:B------:R-:W-:Y:S01]  /*1c9c0*/  @!PT LDS RZ, [RZ] ;  /* 0x00000000fffff984 */ /* 0x000fe20000000800 */
[----:B------:R-:W-:Y:S01]  /*1c9d0*/  @!PT LDS RZ, [RZ] ;  /* 0x00000000fffff984 */ /* 0x000fe20000000800 */
[----:B------:R-:W-:Y:S01]  /*1c9e0*/  @!PT LDS RZ, [RZ] ;  /* 0x00000000fffff984 */ /* 0x000fe20000000800 */
[----:B------:R1:W-:Y:S01]  /*1c9f0*/  LDGSTS.E.BYPASS.LTC128B.128 [R5+0x5400], desc[UR36][R2.64+0x80], !P0 ;  /* 0x0540008002057fae */ /* 0x0003e2000c101d64 */
[----:B------:R-:W-:-:S13]  /*1ca00*/  ISETP.LT.OR P0, PT, R7, 0x41, P1 ;  /* 0x000000410700780c */ /* 0x000fda0000f01670 */
[----:B------:R1:W-:Y:S01]  /*1ca10*/  LDGSTS.E.BYPASS.LTC128B.128 [R5+0x8400], desc[UR36][R2.64+0x100], !P0 ;  /* 0x0840010002057fae */ /* 0x0003e2000c101d64 */
[----:B------:R-:W-:Y:S05]  /*1ca20*/  BRA `(.L_x_4757) ;  /* 0xffffffb800487947 */ /* 0x000fea000383ffff */
.L_x_4660:
[----:B0-----:R0:W1:Y:S02]  /*1ca30*/  SYNCS.PHASECHK.TRANS64.TRYWAIT P0, [R0+URZ+0x30860], R3 ;  /* 0x03086003000075a7 */ /* 0x001064000800017f */
[----:B-1----:R-:W-:Y:S05]  /*1ca40*/  @!P0 NANOSLEEP.SYNCS 0x989680 ;  /* 0x009896800000895d */ /* 0x002fea0003900000 */
[----:B------:R-:W1:Y:S02]  /*1ca50*/  @!P0 SYNCS.PHASECHK.TRANS64 P0, [R0+URZ+0x30860], R3 ;  /* 0x03086003000085a7 */ /* 0x000e64000800007f */
[----:B-1----:R-:W-:Y:S05]  /*1ca60*/  @!P0 BRA `(.L_x_4660) ;  /* 0xfffffffc00f08947 */ /* 0x002fea000383ffff */
[----:B------:R-:W-:Y:S05]  /*1ca70*/  BRA `(.L_x_4758) ;  /* 0xffffffbc00607947 */ /* 0x000fea000383ffff */
.L_x_4661:
        /* <DEDUP_REMOVED lines=8> */
.L_x_4760:
[----:B------:R-:W-:Y:S05]  /*1cb00*/  BSYNC B0 ;  /* 0x0000000000007941 */ /* 0x000fea0003800000 */
.L_x_4759:
        /* <DEDUP_REMOVED lines=9> */
.L_x_4761:
        /* <DEDUP_REMOVED lines=14> */
.L_x_4762:
        /* <DEDUP_REMOVED lines=8> */
[----:B------:R-:W-:Y:S01]  /*1cd00*/  ISETP.LT.OR P3, PT, R6, 0x11, P2 ;  /* 0x000000110600780c */ /* 0x000fe20001761670 */
[----:B------:R-:W-:-:S12]  /*1cd10*/  IMAD.MOV.U32 R7, RZ, RZ, R14 ;  /* 0x000000ffff077224 */ /* 0x000fd800078e000e */
[----:B0-----:R-:W-:Y:S05]  /*1cd20*/  WARPSYNC.COLLECTIVE R15, `(.L_x_4763) ;  /* 0x000000000f087348 */ /* 0x001fea0003c00000 */
[----:B------:R1:W2:Y:S02]  /*1cd30*/  SHFL.IDX P6, R14, R13, R12, R11 ;  /* 0x0000000c0d0e7389 */ /* 0x0002a400000c000b */
[----:B012---:R-:W-:Y:S01]  /*1cd40*/  ENDCOLLECTIVE ;  /* 0x000000000000791b */ /* 0x007fe20003800000 */
.L_x_4763:
[----:B------:R-:W-:Y:S02]  /*1cd50*/  IMAD.MOV.U32 R13, RZ, RZ, R19 ;  /* 0x000000ffff0d7224 */ /* 0x000fe400078e0013 */
[----:B------:R-:W-:Y:S01]  /*1cd60*/  IMAD.MOV.U32 R12, RZ, RZ, 0x2 ;  /* 0x00000002ff0c7424 */ /* 0x000fe200078e00ff */
[----:B------:R-:W-:-:S13]  /*1cd70*/  IADD3 R2, P4, R14, R5, RZ ;  /* 0x000000050e027210 */ /* 0x000fda0007f9e0ff */
[----:B------:R-:W-:Y:S05]  /*1cd80*/  WARPSYNC.COLLECTIVE R15, `(.L_x_4764) ;  /* 0x000000000f087348 */ /* 0x000fea0003c00000 */
[----:B------:R0:W1:Y:S02]  /*1cd90*/  SHFL.IDX P6, R14, R13, R12, R11 ;  /* 0x0000000c0d0e7389 */ /* 0x00006400000c000b */
[----:B01----:R-:W-:Y:S01]  /*1cda0*/  ENDCOLLECTIVE ;  /* 0x000000000000791b */ /* 0x003fe20003800000 */
.L_x_4764:
        /* <DEDUP_REMOVED lines=15> */
.L_x_4765:
[----:B------:R-:W-:Y:S02]  /*1cea0*/  IMAD.MOV.U32 R13, RZ, RZ, R19 ;  /* 0x000000ffff0d7224 */ /* 0x000fe400078e0013 */
[----:B------:R-:W-:Y:S01]  /*1ceb0*/  IMAD.MOV.U32 R12, RZ, RZ, 0x3 ;  /* 0x00000003ff0c7424 */ /* 0x000fe200078e00ff */
[----:B------:R-:W-:-:S13]  /*1cec0*/  IADD3 R2, P4, R14, R5, RZ ;  /* 0x000000050e027210 */ /* 0x000fda0007f9e0ff */
[----:B------:R-:W-:Y:S05]  /*1ced0*/  WARPSYNC.COLLECTIVE R15, `(.L_x_4766) ;  /* 0x000000000f087348 */ /* 0x000fea0003c00000 */
[----:B------:R0:W1:Y:S02]  /*1cee0*/  SHFL.IDX P6, R14, R13, R12, R11 ;  /* 0x0000000c0d0e7389 */ /* 0x00006400000c000b */
[----:B01----:R-:W-:Y:S01]  /*1cef0*/  ENDCOLLECTIVE ;  /* 0x000000000000791b */ /* 0x003fe20003800000 */
.L_x_4766:
        /* <DEDUP_REMOVED lines=15> */
.L_x_4767:
[----:B------:R-:W-:Y:S02]  /*1cff0*/  IMAD.MOV.U32 R13, RZ, RZ, R19 ;  /* 0x000000ffff0d7224 */ /* 0x000fe400078e0013 */
[----:B------:R-:W-:Y:S01]  /*1d000*/  IMAD.MOV.U32 R12, RZ, RZ, 0x4 ;  /* 0x00000004ff0c7424 */ /* 0x000fe200078e00ff */
[----:B------:R-:W-:-:S13]  /*1d010*/  IADD3 R2, P4, R14, R5, RZ ;  /* 0x000000050e027210 */ /* 0x000fda0007f9e0ff */
[----:B------:R-:W-:Y:S05]  /*1d020*/  WARPSYNC.COLLECTIVE R15, `(.L_x_4768) ;  /* 0x000000000f087348 */ /* 0x000fea0003c00000 */
[----:B------:R0:W1:Y:S02]  /*1d030*/  SHFL.IDX P6, R14, R13, R12, R11 ;  /* 0x0000000c0d0e7389 */ /* 0x00006400000c000b */
[----:B01----:R-:W-:Y:S01]  /*1d040*/  ENDCOLLECTIVE ;  /* 0x000000000000791b */ /* 0x003fe20003800000 */
.L_x_4768:
        /* <DEDUP_REMOVED lines=15> */
.L_x_4769:
[----:B------:R-:W-:Y:S02]  /*1d140*/  IMAD.MOV.U32 R13, RZ, RZ, R19 ;  /* 0x000000ffff0d7224 */ /* 0x000fe400078e0013 */
[----:B------:R-:W-:Y:S01]  /*1d150*/  IMAD.MOV.U32 R12, RZ, RZ, 0x5 ;  /* 0x00000005ff0c7424 */ /* 0x000fe200078e00ff */
[----:B------:R-:W-:-:S13]  /*1d160*/  IADD3 R2, P4, R14, R5, RZ ;  /* 0x000000050e027210 */ /* 0x000fda0007f9e0ff */
[----:B------:R-:W-:Y:S05]  /*1d170*/  WARPSYNC.COLLECTIVE R15, `(.L_x_4770) ;  /* 0x000000000f087348 */ /* 0x000fea0003c00000 */
[----:B------:R0:W1:Y:S02]  /*1d180*/  SHFL.IDX P6, R14, R13, R12, R11 ;  /* 0x0000000c0d0e7389 */ /* 0x00006400000c000b */
[----:B01----:R-:W-:Y:S01]  /*1d190*/  ENDCOLLECTIVE ;  /* 0x000000000000791b */ /* 0x003fe20003800000 */
.L_x_4770:
        /* <DEDUP_REMOVED lines=14> */
.L_x_4771:
[----:B------:R-:W-:Y:S05]  /*1d280*/  BRA `(.L_x_4772) ;  /* 0xffffffb800647947 */ /* 0x000fea000383ffff */
.L_x_4666:
        /* <DEDUP_REMOVED lines=8> */
.L_x_4774:
[----:B------:R-:W-:Y:S05]  /*1d310*/  BSYNC B0 ;  /* 0x0000000000007941 */ /* 0x000fea0003800000 */
.L_x_4773:
        /* <DEDUP_REMOVED lines=9> */
.L_x_4775:
[----:B------:R-:W-:Y:S02]  /*1d3b0*/  ULDC UR4, c[0x0][0xc3c] ;  /* 0x00030f0000047ab9 */ /* 0x000fe40000000800 */
[----:B------:R-:W-:-:S13]  /*1d3c0*/  ISETP.GE.OR P1, PT, R9, UR4, !P0 ;  /* 0x0000000409007c0c */ /* 0x000fda000c726670 */
[----:B------:R-:W0:Y:S08]  /*1d3d0*/  @!P1 LDC.64 R4, c[0x0][0xc80] ;  /* 0x00032000ff049b82 */ /* 0x000e300000000a00 */
[----:B------:R-:W1:Y:S01]  /*1d3e0*/  @!P1 LDC.64 R2, c[0x0][0xc78] ;  /* 0x00031e00ff029b82 */ /* 0x000e620000000a00 */
[----:B------:R-:W-:Y:S02]  /*1d3f0*/  IMAD.MOV.U32 R25, RZ, RZ, RZ ;  /* 0x000000ffff197224 */ /* 0x000fe400078e00ff */
[----:B------:R-:W-:-:S02]  /*1d400*/  IMAD.MOV.U32 R8, RZ, RZ, RZ ;  /* 0x000000ffff087224 */ /* 0x000fc400078e00ff */
[----:B------:R-:W-:Y:S02]  /*1d410*/  IMAD.MOV.U32 R11, RZ, RZ, RZ ;  /* 0x000000ffff0b7224 */ /* 0x000fe400078e00ff */
[----:B------:R-:W-:Y:S02]  /*1d420*/  IMAD.MOV.U32 R7, RZ, RZ, R14 ;  /* 0x000000ffff077224 */ /* 0x000fe400078e000e */
[----:B0-----:R-:W-:-:S06]  /*1d430*/  @!P1 IMAD.WIDE R4, R9, 0x4, R4 ;  /* 0x0000000409049825 */ /* 0x001fcc00078e0204 */
[----:B------:R-:W2:Y:S01]  /*1d440*/  @!P1 LDG.E R4, desc[UR36][R4.64] ;  /* 0x0000002404049981 */ /* 0x000ea2000c1e1900 */
[----:B-1----:R-:W-:-:S06]  /*1d450*/  @!P1 IMAD.WIDE R2, R9, 0x4, R2 ;  /* 0x0000000409029825 */ /* 0x002fcc00078e0202 */
        /* <DEDUP_REMOVED lines=12> */
.L_x_4776:
[----:B------:R-:W-:Y:S01]  /*1d520*/  IMAD.MOV.U32 R12, RZ, RZ, 0x2 ;  /* 0x00000002ff0c7424 */ /* 0x000fe200078e00ff */
[----:B------:R-:W-:-:S05]  /*1d530*/  SEL R6, R14, RZ, P1 ;  /* 0x000000ff0e067207 */ /* 0x000fca0000800000 */
[----:B------:R-:W-:-:S04]  /*1d540*/  IMAD.IADD R6, R13, 0x1, R6 ;  /* 0x000000010d067824 */ /* 0x000fc800078e0206 */
[----:B------:R-:W-:-:S07]  /*1d550*/  IMAD.MOV.U32 R13, RZ, RZ, R6 ;  /* 0x000000ffff0d7224 */ /* 0x000fce00078e0006 */
[----:B------:R-:W-:Y:S05]  /*1d560*/  WARPSYNC.COLLECTIVE R15, `(.L_x_4777) ;  /* 0x000000000f087348 */ /* 0x000fea0003c00000 */
[----:B------:R0:W1:Y:S02]  /*1d570*/  SHFL.UP P6, R14, R13, R12, R11 ;  /* 0x0400000c0d0e7389 */ /* 0x00006400000c000b */
[----:B01----:R-:W-:Y:S01]  /*1d580*/  ENDCOLLECTIVE ;  /* 0x000000000000791b */ /* 0x003fe20003800000 */
.L_x_4777:
[----:B------:R-:W-:Y:S01]  /*1d590*/  IMAD.MOV.U32 R12, RZ, RZ, 0x4 ;  /* 0x00000004ff0c7424 */ /* 0x000fe200078e00ff */
[----:B------:R-:W-:-:S05]  /*1d5a0*/  SEL R3, R14, RZ, P2 ;  /* 0x000000ff0e037207 */ /* 0x000fca0001000000 */
[----:B------:R-:W-:Y:S02]  /*1d5b0*/  IMAD.IADD R2, R6, 0x1, R3 ;  /* 0x0000000106027824 */ /* 0x000fe400078e0203 */
[----:B------:R-:W-:Y:S02]  /*1d5c0*/  IMAD.MOV.U32 R6, RZ, RZ, RZ ;  /* 0x000000ffff067224 */ /* 0x000fe400078e00ff */
[----:B------:R-:W-:-:S07]  /*1d5d0*/  IMAD.MOV.U32 R13, RZ, RZ, R2 ;  /* 0x000000ffff0d7224 */ /* 0x000fce00078e0002 */
[----:B------:R-:W-:Y:S05]  /*1d5e0*/  WARPSYNC.COLLECTIVE R15, `(.L_x_4778) ;  /* 0x000000000f087348 */ /* 0x000fea0003c00000 */
[----:B------:R0:W1:Y:S02]  /*1d5f0*/  SHFL.UP P6, R14, R13, R12, R11 ;  /* 0x0400000c0d0e7389 */ /* 0x00006400000c000b */
[----:B01----:R-:W-:Y:S01]  /*1d600*/  ENDCOLLECTIVE ;  /* 0x000000000000791b */ /* 0x003fe20003800000 */
.L_x_4778:
[----:B------:R-:W-:Y:S01]  /*1d610*/  IMAD.MOV.U32 R12, RZ, RZ, 0x8 ;  /* 0x00000008ff0c7424 */ /* 0x000fe200078e00ff */
[----:B------:R-:W-:-:S05]  /*1d620*/  SEL R3, R14, RZ, P3 ;  /* 0x000000ff0e037207 */ /* 0x000fca0001800000 */
[----:B------:R-:W-:-:S04]  /*1d630*/  IMAD.IADD R3, R2, 0x1, R3 ;  /* 0x0000000102037824 */ /* 0x000fc800078e0203 */
[----:B------:R-:W-:-:S07]  /*1d640*/  IMAD.MOV.U32 R13, RZ, RZ, R3 ;  /* 0x000000ffff0d7224 */ /* 0x000fce00078e0003 */
[----:B------:R-:W-:Y:S05]  /*1d650*/  WARPSYNC.COLLECTIVE R15, `(.L_x_4779) ;  /* 0x000000000f087348 */ /* 0x000fea0003c00000 */
[----:B------:R0:W1:Y:S02]  /*1d660*/  SHFL.UP P6, R14, R13, R12, R11 ;  /* 0x0400000c0d0e7389 */ /* 0x00006400000c000b */
[----:B01----:R-:W-:Y:S01]  /*1d670*/  ENDCOLLECTIVE ;  /* 0x000000000000791b */ /* 0x003fe20003800000 */
.L_x_4779:
[----:B------:R-:W-:Y:S01]  /*1d680*/  IMAD.MOV.U32 R12, RZ, RZ, 0x10 ;  /* 0x00000010ff0c7424 */ /* 0x000fe200078e00ff */
[----:B------:R-:W-:-:S05]  /*1d690*/  SEL R4, R14, RZ, P4 ;  /* 0x000000ff0e047207 */ /* 0x000fca0002000000 */
[----:B------:R-:W-:-:S04]  /*1d6a0*/  IMAD.IADD R4, R3, 0x1, R4 ;  /* 0x0000000103047824 */ /* 0x000fc800078e0204 */
[----:B------:R-:W-:-:S07]  /*1d6b0*/  IMAD.MOV.U32 R13, RZ, RZ, R4 ;  /* 0x000000ffff0d7224 */ /* 0x000fce00078e0004 */
[----:B------:R-:W-:Y:S05]  /*1d6c0*/  WARPSYNC.COLLECTIVE R15, `(.L_x_4780) ;  /* 0x000000000f087348 */ /* 0x000fea0003c00000 */
[----:B------:R0:W1:Y:S02]  /*1d6d0*/  SHFL.UP P6, R14, R13, R12, R11 ;  /* 0x0400000c0d0e7389 */ /* 0x00006400000c000b */
[----:B01----:R-:W-:Y:S01]  /*1d6e0*/  ENDCOLLECTIVE ;  /* 0x000000000000791b */ /* 0x003fe20003800000 */
.L_x_4780:
        /* <DEDUP_REMOVED lines=8> */
.L_x_4781:
[----:B------:R-:W-:Y:S05]  /*1d770*/  BRA `(.L_x_4782) ;  /* 0xffffffb800787947 */ /* 0x000fea000383ffff */
.L_x_4669:
[----:B------:R-:W-:Y:S01]  /*1d780*/  BSSY B0, `(.L_x_4783) ;  /* 0x0000007000007945 */ /* 0x000fe20003800000 */
[----:B------:R-:W-:Y:S02]  /*1d790*/  IMAD.MOV.U32 R12, RZ, RZ, 0x1 ;  /* 0x00000001ff0c7424 */ /* 0x000fe400078e00ff */
[----:B------:R-:W-:Y:S02]  /*1d7a0*/  IMAD.MOV.U32 R11, RZ, RZ, RZ ;  /* 0x000000ffff0b7224 */ /* 0x000fe400078e00ff */
[----:B------:R-:W-:-:S07]  /*1d7b0*/  IMAD.MOV.U32 R15, RZ, RZ, -0x1 ;  /* 0xffffffffff0f7424 */ /* 0x000fce00078e00ff */
[----:B------:R-:W-:Y:S05]  /*1d7c0*/  WARPSYNC.COLLECTIVE R15, `(.L_x_4784) ;  /* 0x000000000f087348 */ /* 0x000fea0003c00000 */
[----:B------:R0:W1:Y:S02]  /*1d7d0*/  SHFL.UP P6, R14, R13, R12, R11 ;  /* 0x0400000c0d0e7389 */ /* 0x00006400000c000b */
[----:B01----:R-:W-:Y:S01]  /*1d7e0*/  ENDCOLLECTIVE ;  /* 0x000000000000791b */ /* 0x003fe20003800000 */
.L_x_4784:
[----:B------:R-:W-:Y:S05]  /*1d7f0*/  BSYNC B0 ;  /* 0x0000000000007941 */ /* 0x000fea0003800000 */
.L_x_4783:
        /* <DEDUP_REMOVED lines=8> */
.L_x_4785:
[----:B------:R-:W-:Y:S01]  /*1d880*/  IMAD.MOV.U32 R12, RZ, RZ, 0x4 ;  /* 0x00000004ff0c7424 */ /* 0x000fe200078e00ff */
[----:B------:R-:W-:-:S05]  /*1d890*/  SEL R2, R14, RZ, P2 ;  /* 0x000000ff0e027207 */ /* 0x000fca0001000000 */
[----:B------:R-:W-:-:S04]  /*1d8a0*/  IMAD.IADD R2, R13, 0x1, R2 ;  /* 0x000000010d027824 */ /* 0x000fc800078e0202 */
[----:B------:R-:W-:-:S07]  /*1d8b0*/  IMAD.MOV.U32 R13, RZ, RZ, R2 ;  /* 0x000000ffff0d7224 */ /* 0x000fce00078e0002 */
[----:B------:R-:W-:Y:S05]  /*1d8c0*/  WARPSYNC.COLLECTIVE R15, `(.L_x_4786) ;  /* 0x000000000f087348 */ /* 0x000fea0003c00000 */
[----:B------:R0:W1:Y:S02]  /*1d8d0*/  SHFL.UP P6, R14, R13, R12, R11 ;  /* 0x0400000c0d0e7389 */ /* 0x00006400000c000b */
[----:B01----:R-:W-:Y:S01]  /*1d8e0*/  ENDCOLLECTIVE ;  /* 0x000000000000791b */ /* 0x003fe20003800000 */
.L_x_4786:
[----:B------:R-:W-:Y:S01]  /*1d8f0*/  IMAD.MOV.U32 R12, RZ, RZ, 0x8 ;  /* 0x00000008ff0c7424 */ /* 0x000fe200078e00ff */
[----:B------:R-:W-:-:S05]  /*1d900*/  SEL R3, R14, RZ, P3 ;  /* 0x000000ff0e037207 */ /* 0x000fca0001800000 */
[----:B------:R-:W-:-:S04]  /*1d910*/  IMAD.IADD R3, R2, 0x1, R3 ;  /* 0x0000000102037824 */ /* 0x000fc800078e0203 */
[----:B------:R-:W-:-:S07]  /*1d920*/  IMAD.MOV.U32 R13, RZ, RZ, R3 ;  /* 0x000000ffff0d7224 */ /* 0x000fce00078e0003 */
[----:B------:R-:W-:Y:S05]  /*1d930*/  WARPSYNC.COLLECTIVE R15, `(.L_x_4787) ;  /* 0x000000000f087348 */ /* 0x000fea0003c00000 */
[----:B------:R0:W1:Y:S02]  /*1d940*/  SHFL.UP P6, R14, R13, R12, R11 ;  /* 0x0400000c0d0e7389 */ /* 0x00006400000c000b */
[----:B01----:R-:W-:Y:S01]  /*1d950*/  ENDCOLLECTIVE ;  /* 0x000000000000791b */ /* 0x003fe20003800000 */
.L_x_4787:
[----:B------:R-:W-:Y:S01]  /*1d960*/  IMAD.MOV.U32 R12, RZ, RZ, 0x10 ;  /* 0x00000010ff0c7424 */ /* 0x000fe200078e00ff */
[----:B------:R-:W-:-:S05]  /*1d970*/  SEL R4, R14, RZ, P4 ;  /* 0x000000ff0e047207 */ /* 0x000fca0002000000 */
[----:B------:R-:W-:-:S04]  /*1d980*/  IMAD.IADD R4, R3, 0x1, R4 ;  /* 0x0000000103047824 */ /* 0x000fc800078e0204 */
[----:B------:R-:W-:-:S07]  /*1d990*/  IMAD.MOV.U32 R13, RZ, RZ, R4 ;  /* 0x000000ffff0d7224 */ /* 0x000fce00078e0004 */
[----:B------:R-:W-:Y:S05]  /*1d9a0*/  WARPSYNC.COLLECTIVE R15, `(.L_x_4788) ;  /* 0x000000000f087348 */ /* 0x000fea0003c00000 */
[----:B------:R0:W1:Y:S02]  /*1d9b0*/  SHFL.UP P6, R14, R13, R12, R11 ;  /* 0x0400000c0d0e7389 */ /* 0x00006400000c000b */
[----:B01----:R-:W-:Y:S01]  /*1d9c0*/  ENDCOLLECTIVE ;  /* 0x000000000000791b */ /* 0x003fe20003800000 */
.L_x_4788:
        /* <DEDUP_REMOVED lines=8> */
.L_x_4789:
[----:B------:R-:W-:Y:S05]  /*1da50*/  BRA `(.L_x_4790) ;  /* 0xffffffb800647947 */ /* 0x000fea000383ffff */
.L_x_4671:
[----:B------:R-:W-:Y:S01]  /*1da60*/  BSSY B0, `(.L_x_4791) ;  /* 0x0000006000007945 */ /* 0x000fe20003800000 */
[----:B------:R-:W-:Y:S01]  /*1da70*/  PLOP3.LUT P6, PT, P6, PT, PT, 0x8, 0x0 ;  /* 0x000000000000781c */ /* 0x000fe200037ce170 */
[----:B------:R-:W-:-:S12]  /*1da80*/  IMAD.MOV.U32 R15, RZ, RZ, -0x1 ;  /* 0xffffffffff0f7424 */ /* 0x000fd800078e00ff */
[----:B0-----:R-:W-:Y:S05]  /*1da90*/  WARPSYNC.COLLECTIVE R15, `(.L_x_4792) ;  /* 0x000000000f087348 */ /* 0x001fea0003c00000 */
[----:B------:R-:W-:Y:S01]  /*1daa0*/  VOTE.ANY R14, PT, P6 ;  /* 0x00000000000e7806 */ /* 0x000fe200030e0100 */
[----:B0-----:R-:W-:Y:S06]  /*1dab0*/  ENDCOLLECTIVE ;  /* 0x000000000000791b */ /* 0x001fec0003800000 */
.L_x_4792:
[----:B------:R-:W-:Y:S05]  /*1dac0*/  BSYNC B0 ;  /* 0x0000000000007941 */ /* 0x000fea0003800000 */
.L_x_4791:
        /* <DEDUP_REMOVED lines=8> */
.L_x_4793:
[----:B------:R-:W-:Y:S02]  /*1db50*/  IMAD.IADD R27, R12, 0x1, R27 ;  /* 0x000000010c1b7824 */ /* 0x000fe400078e021b */
[----:B------:R-:W-:Y:S02]  /*1db60*/  IMAD.MOV.U32 R13, RZ, RZ, R8 ;  /* 0x000000ffff0d7224 */ /* 0x000fe400078e0008 */
[----:B------:R-:W-:-:S07]  /*1db70*/  IMAD.MOV.U32 R25, RZ, RZ, R14 ;  /* 0x000000ffff197224 */ /* 0x000fce00078e000e */
[----:B------:R-:W-:Y:S05]  /*1db80*/  WARPSYNC.COLLECTIVE R15, `(.L_x_4794) ;  /* 0x000000000f087348 */ /* 0x000fea0003c00000 */
[----:B------:R0:W1:Y:S02]  /*1db90*/  SHFL.IDX P6, R14, R13, R12, R11 ;  /* 0x0000000c0d0e7389 */ /* 0x00006400000c000b */
[----:B01----:R-:W-:Y:S01]  /*1dba0*/  ENDCOLLECTIVE ;  /* 0x000000000000791b */ /* 0x003fe20003800000 */
.L_x_4794:
[----:B------:R-:W-:Y:S01]  /*1dbb0*/  IMAD.MOV.U32 R8, RZ, RZ, R14 ;  /* 0x000000ffff087224 */ /* 0x000fe200078e000e */
[----:B------:R-:W-:Y:S06]  /*1dbc0*/  BRA `(.L_x_4795) ;  /* 0xffffffb800487947 */ /* 0x000fec000383ffff */
.L_x_4673:
[----:B------:R-:W-:Y:S01]  /*1dbd0*/  BSSY B0, `(.L_x_4796) ;  /* 0x0000007000007945 */ /* 0x000fe20003800000 */
[----:B------:R-:W-:Y:S02]  /*1dbe0*/  IMAD.MOV.U32 R13, RZ, RZ, R2 ;  /* 0x000000ffff0d7224 */ /* 0x000fe400078e0002 */
[----:B------:R-:W-:Y:S02]  /*1dbf0*/  IMAD.MOV.U32 R11, RZ, RZ, 0x1f ;  /* 0x0000001fff0b7424 */ /* 0x000fe400078e00ff */
[----:B------:R-:W-:-:S07]  /*1dc00*/  IMAD.MOV.U32 R15, RZ, RZ, -0x1 ;  /* 0xffffffffff0f7424 */ /* 0x000fce00078e00ff */
[----:B0-23--:R-:W-:Y:S05]  /*1dc10*/  WARPSYNC.COLLECTIVE R15, `(.L_x_4797) ;  /* 0x000000000f087348 */ /* 0x00dfea0003c00000 */
[----:B------:R1:W4:Y:S02]  /*1dc20*/  SHFL.IDX P6, R14, R13, R12, R11 ;  /* 0x0000000c0d0e7389 */ /* 0x00032400000c000b */
[----:B01234-:R-:W-:Y:S01]  /*1dc30*/  ENDCOLLECTIVE ;  /* 0x000000000000791b */ /* 0x01ffe20003800000 */
.L_x_4797:
[----:B------:R-:W-:Y:S05]  /*1dc40*/  BSYNC B0 ;  /* 0x0000000000007941 */ /* 0x000fea0003800000 */
.L_x_4796:
[----:B------:R-:W-:Y:S01]  /*1dc50*/  IMAD.MOV.U32 R6, RZ, RZ, R14 ;  /* 0x000000ffff067224 */ /* 0x000fe200078e000e */
[----:B------:R-:W-:Y:S06]  /*1dc60*/  BRA `(.L_x_4672) ;  /* 0xffffffb800387947 */ /* 0x000fec000383ffff */
.L_x_4679:
[----:B0-----:R0:W1:Y:S02]  /*1dc70*/  SYNCS.PHASECHK.TRANS64.TRYWAIT P0, [R4+URZ+0x30820], R0 ;  /* 0x03082000040075a7 */ /* 0x001064000800017f */
[----:B-1----:R-:W-:Y:S05]  /*1dc80*/  @!P0 NANOSLEEP.SYNCS 0x989680 ;  /* 0x009896800000895d */ /* 0x002fea0003900000 */
[----:B------:R-:W1:Y:S02]  /*1dc90*/  @!P0 SYNCS.PHASECHK.TRANS64 P0, [R4+URZ+0x30820], R0 ;  /* 0x03082000040085a7 */ /* 0x000e64000800007f */
[----:B-1----:R-:W-:Y:S05]  /*1dca0*/  @!P0 BRA `(.L_x_4679) ;  /* 0xfffffffc00f08947 */ /* 0x002fea000383ffff */
[----:B------:R-:W-:Y:S05]  /*1dcb0*/  BRA `(.L_x_4798) ;  /* 0xffffffc000907947 */ /* 0x000fea000383ffff */
.L_x_4680:
        /* <DEDUP_REMOVED lines=11> */
.L_x_4800:
[----:B------:R-:W-:Y:S05]  /*1dd70*/  BSYNC B0 ;  /* 0x0000000000007941 */ /* 0x000fea0003800000 */
.L_x_4799:
[----:B------:R-:W-:Y:S05]  /*1dd80*/  BRA `(.L_x_4801) ;  /* 0xffffffc000787947 */ /* 0x000fea000383ffff */
.L_x_4683:
[----:B------:R-:W-:Y:S01]  /*1dd90*/  BSSY B1, `(.L_x_4802) ;  /* 0x0000006000017945 */ /* 0x000fe20003800000 */
[----:B------:R-:W-:-:S07]  /*1dda0*/  IMAD.MOV.U32 R15, RZ, RZ, -0x1 ;  /* 0xffffffffff0f7424 */ /* 0x000fce00078e00ff */
[----:B0-2---:R-:W-:Y:S05]  /*1ddb0*/  WARPSYNC.COLLECTIVE R15, `(.L_x_4803) ;  /* 0x000000000f0c7348 */ /* 0x005fea0003c00000 */
[----:B------:R-:W-:Y:S02]  /*1ddc0*/  ELECT P6, UR62, PT ;  /* 0x00000000003e782f */ /* 0x000fe400038c0000 */
[----:B------:R-:W-:Y:S01]  /*1ddd0*/  MOV R14, UR62 ;  /* 0x0000003e000e7c02 */ /* 0x000fe20008000f00 */
[----:B0-2---:R-:W-:Y:S10]  /*1dde0*/  ENDCOLLECTIVE ;  /* 0x000000000000791b */ /* 0x005ff40003800000 */
.L_x_4803:
[----:B------:R-:W-:Y:S05]  /*1ddf0*/  BSYNC B1 ;  /* 0x0000000000017941 */ /* 0x000fea0003800000 */
.L_x_4802:
[----:B------:R-:W-:Y:S05]  /*1de00*/  BRA `(.L_x_4804) ;  /* 0xffffffc000707947 */ /* 0x000fea000383ffff */
.L_x_4685:
[----:B0-----:R0:W1:Y:S02]  /*1de10*/  SYNCS.PHASECHK.TRANS64.TRYWAIT P1, [R5+URZ+0x30840], R0 ;  /* 0x03084000050075a7 */ /* 0x001064000802017f */
[----:B-1----:R-:W-:Y:S05]  /*1de20*/  @!P1 NANOSLEEP.SYNCS 0x989680 ;  /* 0x009896800000995d */ /* 0x002fea0003900000 */
[----:B------:R-:W1:Y:S02]  /*1de30*/  @!P1 SYNCS.PHASECHK.TRANS64 P1, [R5+URZ+0x30840], R0 ;  /* 0x03084000050095a7 */ /* 0x000e64000802007f */
[----:B-1----:R-:W-:Y:S05]  /*1de40*/  @!P1 BRA `(.L_x_4685) ;  /* 0xfffffffc00f09947 */ /* 0x002fea000383ffff */
[----:B------:R-:W-:Y:S05]  /*1de50*/  BRA `(.L_x_4805) ;  /* 0xffffffc000987947 */ /* 0x000fea000383ffff */
.L_x_4687:
[----:B-1----:R1:W3:Y:S02]  /*1de60*/  SYNCS.PHASECHK.TRANS64.TRYWAIT P1, [R23+URZ+0x30840], R2 ;  /* 0x03084002170075a7 */ /* 0x0022e4000802017f */
[----:B---3--:R-:W-:Y:S05]  /*1de70*/  @!P1 NANOSLEEP.SYNCS 0x989680 ;  /* 0x009896800000995d */ /* 0x008fea0003900000 */
[----:B------:R-:W3:Y:S02]  /*1de80*/  @!P1 SYNCS.PHASECHK.TRANS64 P1, [R23+URZ+0x30840], R2 ;  /* 0x03084002170095a7 */ /* 0x000ee4000802007f */
[----:B---3--:R-:W-:Y:S05]  /*1de90*/  @!P1 BRA `(.L_x_4687) ;  /* 0xfffffffc00f09947 */ /* 0x008fea000383ffff */
[----:B------:R-:W-:Y:S05]  /*1dea0*/  BRA `(.L_x_4806) ;  /* 0xffffffc000a47947 */ /* 0x000fea000383ffff */
.L_x_4689:
[----:B---3--:R3:W4:Y:S02]  /*1deb0*/  SYNCS.PHASECHK.TRANS64.TRYWAIT P1, [R5+URZ+0x30860], R0 ;  /* 0x03086000050075a7 */ /* 0x008724000802017f */
[----:B----4-:R-:W-:Y:S05]  /*1dec0*/  @!P1 NANOSLEEP.SYNCS 0x989680 ;  /* 0x009896800000995d */ /* 0x010fea0003900000 */
[----:B------:R-:W4:Y:S02]  /*1ded0*/  @!P1 SYNCS.PHASECHK.TRANS64 P1, [R5+URZ+0x30860], R0 ;  /* 0x03086000050095a7 */ /* 0x000f24000802007f */
[----:B----4-:R-:W-:Y:S05]  /*1dee0*/  @!P1 BRA `(.L_x_4689) ;  /* 0xfffffffc00f09947 */ /* 0x010fea000383ffff */
[----:B------:R-:W-:Y:S05]  /*1def0*/  BRA `(.L_x_4807) ;  /* 0xffffffc000a07947 */ /* 0x000fea000383ffff */
.L_x_4808:
        /* <DEDUP_REMOVED lines=16> */
.L_x_15983:


//--------------------- .text._ZN7cutlass13device_kernelIN5flash11enable_sm90INS1_16FlashAttnFwdSm90INS1_25CollectiveMainloopFwdSm90ILi2EN4cute5tupleIJNS5_1CILi1EEES8_S8_EEENS6_IJNS7_ILi128EEENS7_ILi96EEENS7_ILi192EEEEEELi192ENS_6half_tEfNS_4arch4Sm90ELb0ELb1ELb1ELb1ELb1ELb1ELb0ELb1ELb1ELb1ELb1ELb0EEENS1_21CollectiveEpilogueFwdINS6_IJSA_SC_SB_EEES9_SE_SG_Li256ELb1ELb1ELb1ELb0EEENS1_36VarlenDynamicPersistentTileSchedulerILi128ELi96ELi256ELi128ELb1ELb1ELb1ELb1ELb0ELb1EEEEEEEEEvNT_6ParamsE --------------------------
	.section	.text._ZN7cutlass13device_kernelIN5flash11enable_sm90INS1_16FlashAttnFwdSm90INS1_25CollectiveMainloopFwdSm90ILi2EN4cute5tupleIJNS5_1CILi1EEES8_S8_EEENS6_IJNS7_ILi128EEENS7_ILi96EEENS7_ILi192EEEEEELi192ENS_6half_tEfNS_4arch4Sm90ELb0ELb1ELb1ELb1ELb1ELb1ELb0ELb1ELb1ELb1ELb1ELb0EEENS1_21CollectiveEpilogueFwdINS6_IJSA_SC_SB_EEES9_SE_SG_Li256ELb1ELb1ELb1ELb0EEENS1_36VarlenDynamicPersistentTileSchedulerILi128ELi96ELi256ELi128ELb1ELb1ELb1ELb1ELb0ELb1EEEEEEEEEvNT_6ParamsE,"ax",@progbits
	.align	128
.text._ZN7cutlass13device_kernelIN5flash11enable_sm90INS1_16FlashAttnFwdSm90INS1_25CollectiveMainloopFwdSm90ILi2EN4cute5tupleIJNS5_1CILi1EEES8_S8_EEENS6_IJNS7_ILi128EEENS7_ILi96EEENS7_ILi192EEEEEELi192ENS_6half_tEfNS_4arch4Sm90ELb0ELb1ELb1ELb1ELb1ELb1ELb0ELb1ELb1ELb1ELb1ELb0EEENS1_21CollectiveEpilogueFwdINS6_IJSA_SC_SB_EEES9_SE_SG_Li256ELb1ELb1ELb1ELb0EEENS1_36VarlenDynamicPersistentTileSchedulerILi128ELi96ELi256ELi128ELb1ELb1ELb1ELb1ELb0ELb1EEEEEEEEEvNT_6ParamsE:
        .type           _ZN7cutlass13device_kernelIN5flash11enable_sm90INS1_16FlashAttnFwdSm90INS1_25CollectiveMainloopFwdSm90ILi2EN4cute5tupleIJNS5_1CILi1EEES8_S8_EEENS6_IJNS7_ILi128EEENS7_ILi96EEENS7_ILi192EEEEEELi192ENS_6half_tEfNS_4arch4Sm90ELb0ELb1ELb1ELb1ELb1ELb1ELb0ELb1ELb1ELb1ELb1ELb0EEENS1_21CollectiveEpilogueFwdINS6_IJSA_SC_SB_EEES9_SE_SG_Li256ELb1ELb1ELb1ELb0EEENS1_36VarlenDynamicPersistentTileSchedulerILi128ELi96ELi256ELi128ELb1ELb1ELb1ELb1ELb0ELb1EEEEEEEEEvNT_6ParamsE,@function
        .size           _ZN7cutlass13device_kernelIN5flash11enable_sm90INS1_16FlashAttnFwdSm90INS1_25CollectiveMainloopFwdSm90ILi2EN4cute5tupleIJNS5_1CILi1EEES8_S8_EEENS6_IJNS7_ILi128EEENS7_ILi96EEENS7_ILi192EEEEEELi192ENS_6half_tEfNS_4arch4Sm90ELb0ELb1ELb1ELb1ELb1ELb1ELb0ELb1ELb1ELb1ELb1ELb0EEENS1_21CollectiveEpilogueFwdINS6_IJSA_SC_SB_EEES9_SE_SG_Li256ELb1ELb1ELb1ELb0EEENS1_36VarlenDynamicPersistentTileSchedulerILi128ELi96ELi256ELi128ELb1ELb1ELb1ELb1ELb0ELb1EEEEEEEEEvNT_6ParamsE,(.L_x_15984 - _ZN7cutlass13device_kernelIN5flash11enable_sm90INS1_16FlashAttnFwdSm90INS1_25CollectiveMainloopFwdSm90ILi2EN4cute5tupleIJNS5_1CILi1EEES8_S8_EEENS6_IJNS7_ILi128EEENS7_ILi96EEENS7_ILi192EEEEEELi192ENS_6half_tEfNS_4arch4Sm90ELb0ELb1ELb1ELb1ELb1ELb1ELb0ELb1ELb1ELb1ELb1ELb0EEENS1_21CollectiveEpilogueFwdINS6_IJSA_SC_SB_EEES9_SE_SG_Li256ELb1ELb1ELb1ELb0EEENS1_36VarlenDynamicPersistentTileSchedulerILi128ELi96ELi256ELi128ELb1ELb1ELb1ELb1ELb0ELb1EEEEEEEEEvNT_6ParamsE)
        .other          _ZN7cutlass13device_kernelIN5flash11enable_sm90INS1_16FlashAttnFwdSm90INS1_25CollectiveMainloopFwdSm90ILi2EN4cute5tupleIJNS5_1CILi1EEES8_S8_EEENS6_IJNS7_ILi128EEENS7_ILi96EEENS7_ILi192EEEEEELi192ENS_6half_tEfNS_4arch4Sm90ELb0ELb1ELb1ELb1ELb1ELb1ELb0ELb1ELb1ELb1ELb1ELb0EEENS1_21CollectiveEpilogueFwdINS6_IJSA_SC_SB_EEES9_SE_SG_Li256ELb1ELb1ELb1ELb0EEENS1_36VarlenDynamicPersistentTileSchedulerILi128ELi96ELi256ELi128ELb1ELb1ELb1ELb1ELb0ELb1EEEEEEEEEvNT_6ParamsE,@"STO_CUDA_ENTRY STV_DEFAULT"
_ZN7cutlass13device_kernelIN5flash11enable_sm90INS1_16FlashAttnFwdSm90INS1_25CollectiveMainloopFwdSm90ILi2EN4cute5tupleIJNS5_1CILi1EEES8_S8_EEENS6_IJNS7_ILi128EEENS7_ILi96EEENS7_ILi192EEEEEELi192ENS_6half_tEfNS_4arch4Sm90ELb0ELb1ELb1ELb1ELb1ELb1ELb0ELb1ELb1ELb1ELb1ELb0EEENS1_21CollectiveEpilogueFwdINS6_IJSA_SC_SB_EEES9_SE_SG_Li256ELb1ELb1ELb1ELb0EEENS1_36VarlenDynamicPersistentTileSchedulerILi128ELi96ELi256ELi128ELb1ELb1ELb1ELb1ELb0ELb1EEEEEEEEEvNT_6ParamsE:
        /* <DEDUP_REMOVED lines=18> */
.L_x_4810:
[----:B------:R-:W-:Y:S05]  /*0120*/  BSYNC B0 ;  /* 0x0000000000007941 */ /* 0x000fea0003800000 */
.L_x_4809:
        /* <DEDUP_REMOVED lines=41> */
.L_x_4811:
        /* <DEDUP_REMOVED lines=22> */
.L_x_4812:
        /* <DEDUP_REMOVED lines=18> */
.L_x_4813:
        /* <DEDUP_REMOVED lines=22> */
.L_x_4814:
        /* <DEDUP_REMOVED lines=22> */
.L_x_4815:
        /* <DEDUP_REMOVED lines=10> */
.L_x_4818:
[----:B------:R-:W-:-:S08]  /*09a0*/  NOP ;  /* 0x0000000000007918 */ /* 0x000fd00000000000 */
[----:B------:R-:W1:Y:S02]  /*09b0*/  USETMAXREG.TRY_ALLOC.CTAPOOL UP0, 0xe8 ;  /* 0x000000e8000079c8 */ /* 0x000e640008000600 */
[----:B-1----:R-:W-:-:S13]  /*09c0*/  PLOP3.LUT P0, PT, PT, PT, UP0, 0x80, 0x0 ;  /* 0x000000000000781c */ /* 0x002fda0003f0f008 */
[----:B------:R-:W-:Y:S05]  /*09d0*/  @!P0 BRA `(.L_x_4818) ;  /* 0xfffffffc00f08947 */ /* 0x000fea000383ffff */
[----:B------:R-:W1:Y:S08]  /*09e0*/  S2UR UR4, SR_CgaCtaId ;  /* 0x00000000000479c3 */ /* 0x000e700000008800 */
[----:B------:R-:W-:Y:S06]  /*09f0*/  BAR.ARV 0x8, 0x180 ;  /* 0x0206000000007b1d */ /* 0x000fec0000002000 */
[----:B0-----:R-:W-:-:S02]  /*0a00*/  MOV R3, 0x400 ;  /* 0x0000040000037802 */ /* 0x001fc40000000f00 */
[----:B------:R-:W-:Y:S01]  /*0a10*/  BAR.SYNC.DEFER_BLOCKING 0x5, 0x180 ;  /* 0x0146000000007b1d */ /* 0x000fe20000010000 */
[----:B-1----:R-:W-:-:S05]  /*0a20*/  IMAD.U32 R204, RZ, RZ, UR4 ;  /* 0x00000004ffcc7e24 */ /* 0x002fca000f8e00ff */
[----:B------:R-:W-:Y:S01]  /*0a30*/  ULDC UR4, c[0x0][0xc3c] ;  /* 0x00030f0000047ab9 */ /* 0x000fe20000000800 */
[----:B------:R-:W-:-:S05]  /*0a40*/  LEA R2, R204, R3, 0x18 ;  /* 0x00000003cc027211 */ /* 0x000fca00078ec0ff */
[----:B------:R-:W0:Y:S01]  /*0a50*/  LDS.128 R28, [R2+0x308d0] ;  /* 0x0308d000021c7984 */ /* 0x000e220000000c00 */
[----:B------:R-:W-:Y:S06]  /*0a60*/  BAR.ARV 0x4, 0x180 ;  /* 0x0106000000007b1d */ /* 0x000fec0000002000 */
[----:B0-----:R-:W-:-:S13]  /*0a70*/  ISETP.GE.AND P0, PT, R31, UR4, PT ;  /* 0x000000041f007c0c */ /* 0x001fda000bf06270 */
[----:B------:R-:W-:Y:S05]  /*0a80*/  @P0 BRA `(.L_x_4819) ;  /* 0x000002d400a00947 */ /* 0x000fea0003800000 */
[----:B------:R-:W2:Y:S01]  /*0a90*/  LDL R4, [R1+0x68] ;  /* 0x0000680001047983 */ /* 0x000ea20000100800 */
[----:B------:R-:W-:Y:S01]  /*0aa0*/  VIADD R0, R0, 0xffffff80 ;  /* 0xffffff8000007836 */ /* 0x000fe20000000000 */
[----:B------:R-:W-:Y:S01]  /*0ab0*/  R2UR UR4, R2 ;  /* 0x00000000020472ca */ /* 0x000fe200000e0000 */
[----:B------:R-:W-:Y:S02]  /*0ac0*/  IMAD.MOV.U32 R17, RZ, RZ, RZ ;  /* 0x000000ffff117224 */ /* 0x000fe400078e00ff */
[----:B------:R-:W-:Y:S01]  /*0ad0*/  IMAD.MOV.U32 R220, RZ, RZ, RZ ;  /* 0x000000ffffdc7224 */ /* 0x000fe200078e00ff */
[----:B------:R-:W-:Y:S01]  /*0ae0*/  SHF.R.S32.HI R3, RZ, 0x1f, R0 ;  /* 0x0000001fff037819 */ /* 0x000fe20000011400 */
[----:B------:R-:W-:Y:S02]  /*0af0*/  IMAD.MOV.U32 R198, RZ, RZ, RZ ;  /* 0x000000ffffc67224 */ /* 0x000fe400078e00ff */
[----:B------:R-:W-:Y:S01]  /*0b00*/  IMAD.MOV.U32 R193, RZ, RZ, RZ ;  /* 0x000000ffffc17224 */ /* 0x000fe200078e00ff */
[----:B------:R-:W-:-:S04]  /*0b10*/  LEA.HI R6, R3, R0, RZ, 0x4 ;  /* 0x0000000003067211 */ /* 0x000fc800078f20ff */
[----:B------:R-:W-:Y:S01]  /*0b20*/  SHF.R.S32.HI R7, RZ, 0x4, R6 ;  /* 0x00000004ff077819 */ /* 0x000fe20000011406 */
[----:B------:R-:W-:Y:S01]  /*0b30*/  UIADD3 UR4, UR4, 0x12400, URZ ;  /* 0x0001240004047890 */ /* 0x000fe2000fffe03f */
[----:B--2---:R-:W-:Y:S02]  /*0b40*/  R2UR UR5, R4 ;  /* 0x00000000040572ca */ /* 0x004fe400000e0000 */
[----:B------:R-:W-:-:S04]  /*0b50*/  LEA.HI R4, R3, R0, RZ, 0x7 ;  /* 0x0000000003047211 */ /* 0x000fc800078f38ff */
[----:B------:R-:W-:-:S05]  /*0b60*/  LOP3.LUT R5, R4, 0xffffff80, RZ, 0xc0, !PT ;  /* 0xffffff8004057812 */ /* 0x000fca00078ec0ff */
[----:B------:R-:W-:Y:S01]  /*0b70*/  IMAD.IADD R15, R0, 0x1, -R5 ;  /* 0x00000001000f7824 */ /* 0x000fe200078e0a05 */
[----:B------:R-:W-:Y:S01]  /*0b80*/  LEA.HI R5, R6, R7, RZ, 0x1 ;  /* 0x0000000706057211 */ /* 0x000fe200078f08ff */
[----:B------:R-:W-:-:S03]  /*0b90*/  ULOP3.LUT UR5, UR5, 0x1, URZ, 0xfc, !UPT ;  /* 0x0000000105057892 */ /* 0x000fc6000f8efc3f */
[----:B------:R-:W-:Y:S01]  /*0ba0*/  SHF.R.S32.HI R10, RZ, 0x1f, R15 ;  /* 0x0000001fff0a7819 */ /* 0x000fe2000001140f */
[----:B------:R-:W-:Y:S03]  /*0bb0*/  STL [R1+0x5c], R15 ;  /* 0x00005c0f01007387 */ /* 0x000fe60000100800 */
[CC--:B------:R-:W-:Y:S02]  /*0bc0*/  LEA.HI R11, R10.reuse, R15.reuse, RZ, 0x2 ;  /* 0x0000000f0a0b7211 */ /* 0x0c0fe400078f10ff */
[----:B------:R-:W-:Y:S02]  /*0bd0*/  LEA.HI R10, R10, R15, RZ, 0x5 ;  /* 0x0000000f0a0a7211 */ /* 0x000fe400078f28ff */
[--C-:B------:R-:W-:Y:S02]  /*0be0*/  SHF.R.S32.HI R9, RZ, 0x2, R11.reuse ;  /* 0x00000002ff097819 */ /* 0x100fe4000001140b */
[----:B------:R-:W-:-:S02]  /*0bf0*/  SHF.R.S32.HI R8, RZ, 0x1f, R11 ;  /* 0x0000001fff087819 */ /* 0x000fc4000001140b */
[----:B------:R-:W-:Y:S02]  /*0c00*/  SHF.R.S32.HI R10, RZ, 0x5, R10 ;  /* 0x00000005ff0a7819 */ /* 0x000fe4000001140a */
[----:B------:R-:W-:Y:S02]  /*0c10*/  LEA.HI R12, R8, R9, RZ, 0x3 ;  /* 0x00000009080c7211 */ /* 0x000fe400078f18ff */
[----:B------:R-:W-:Y:S02]  /*0c20*/  LOP3.LUT R8, R5, 0x1ffffffe, RZ, 0xc0, !PT ;  /* 0x1ffffffe05087812 */ /* 0x000fe400078ec0ff */
[----:B------:R-:W-:Y:S02]  /*0c30*/  LOP3.LUT R12, R12, 0xfffffff8, RZ, 0xc0, !PT ;  /* 0xfffffff80c0c7812 */ /* 0x000fe400078ec0ff */
[----:B------:R-:W-:Y:S01]  /*0c40*/  SHF.R.S32.HI R5, RZ, 0x7, R4 ;  /* 0x00000007ff057819 */ /* 0x000fe20000011404 */
[----:B------:R-:W-:Y:S01]  /*0c50*/  IMAD.IADD R8, R7, 0x1, -R8 ;  /* 0x0000000107087824 */ /* 0x000fe200078e0a08 */
[----:B------:R-:W-:-:S02]  /*0c60*/  IADD3 R13, R9, -R12, RZ ;  /* 0x8000000c090d7210 */ /* 0x000fc40007ffe0ff */
[CC--:B------:R-:W-:Y:S02]  /*0c70*/  LEA.HI R7, R3.reuse, R0.reuse, RZ, 0x5 ;  /* 0x0000000003077211 */ /* 0x0c0fe400078f28ff */
[----:B------:R-:W-:Y:S01]  /*0c80*/  LEA.HI R9, R3, R0, RZ, 0x2 ;  /* 0x0000000003097211 */ /* 0x000fe200078f10ff */
[----:B------:R-:W-:Y:S01]  /*0c90*/  IMAD R13, R10, 0x10, R13 ;  /* 0x000000100a0d7824 */ /* 0x000fe200078e020d */
[----:B------:R-:W-:Y:S02]  /*0ca0*/  LOP3.LUT R3, R6, 0x3fffff0, RZ, 0xc0, !PT ;  /* 0x03fffff006037812 */ /* 0x000fe400078ec0ff */
[----:B------:R-:W-:Y:S02]  /*0cb0*/  LEA.HI R6, R4, R5, RZ, 0x1 ;  /* 0x0000000504067211 */ /* 0x000fe400078f08ff */
[----:B------:R-:W-:Y:S01]  /*0cc0*/  SHF.R.S32.HI R4, RZ, 0x5, R7 ;  /* 0x00000005ff047819 */ /* 0x000fe20000011407 */
[----:B------:R-:W-:Y:S01]  /*0cd0*/  IMAD.IADD R3, R0, 0x1, -R3 ;  /* 0x0000000100037824 */ /* 0x000fe200078e0a03 */
[----:B------:R-:W-:-:S02]  /*0ce0*/  LOP3.LUT R6, R6, 0x3fffffe, RZ, 0xc0, !PT ;  /* 0x03fffffe06067812 */ /* 0x000fc400078ec0ff */
[----:B------:R-:W-:Y:S01]  /*0cf0*/  LOP3.LUT R7, R9, 0xfffffffc, RZ, 0xc0, !PT ;  /* 0xfffffffc09077812 */ /* 0x000fe200078ec0ff */
[C---:B------:R-:W-:Y:S01]  /*0d00*/  IMAD R3, R4.reuse, 0x10, R3 ;  /* 0x0000001004037824 */ /* 0x040fe200078e0203 */
[----:B------:R-:W-:Y:S01]  /*0d10*/  SHF.R.S32.HI R219, RZ, 0x2, R9 ;  /* 0x00000002ffdb7819 */ /* 0x000fe20000011409 */
[----:B------:R-:W-:Y:S01]  /*0d20*/  IMAD.IADD R6, R5, 0x1, -R6 ;  /* 0x0000000105067824 */ /* 0x000fe200078e0a06 */
[----:B------:R-:W-:Y:S01]  /*0d30*/  SHF.L.U32 R4, R4, 0x9, RZ ;  /* 0x0000000904047819 */ /* 0x000fe200000006ff */
[----:B------:R-:W-:Y:S01]  /*0d40*/  IMAD.IADD R7, R0, 0x1, -R7 ;  /* 0x0000000100077824 */ /* 0x000fe200078e0a07 */
[----:B------:R-:W-:Y:S01]  /*0d50*/  LOP3.LUT R11, R11, 0x7ffffffc, RZ, 0xc0, !PT ;  /* 0x7ffffffc0b0b7812 */ /* 0x000fe200078ec0ff */
[----:B------:R-:W-:Y:S01]  /*0d60*/  IMAD.U32 R0, RZ, RZ, UR5 ;  /* 0x00000005ff007e24 */ /* 0x000fe2000f8e00ff */
[----:B------:R-:W-:Y:S01]  /*0d70*/  LEA R14, R6, R13, 0x6 ;  /* 0x0000000d060e7211 */ /* 0x000fe200078e30ff */
[----:B------:R-:W-:Y:S02]  /*0d80*/  IMAD.U32 R6, RZ, RZ, UR4 ;  /* 0x00000004ff067e24 */ /* 0x000fe4000f8e00ff */
[----:B------:R-:W-:Y:S01]  /*0d90*/  IMAD R8, R3, 0x8, R8 ;  /* 0x0000000803087824 */ /* 0x000fe200078e0208 */
[----:B------:R-:W-:Y:S01]  /*0da0*/  LEA.HI R3, R7, R7, RZ, 0x1 ;  /* 0x0000000707037211 */ /* 0x000fe200078f08ff */
[----:B------:R-:W-:Y:S01]  /*0db0*/  STL [R1+0x60], R14 ;  /* 0x0000600e01007387 */ /* 0x000fe20000100800 */
[----:B------:R-:W-:-:S02]  /*0dc0*/  VIADD R5, R219, 0x40 ;  /* 0x00000040db057836 */ /* 0x000fc40000000000 */
[----:B------:R-:W-:Y:S01]  /*0dd0*/  IMAD.SHL.U32 R196, R7, 0x4, RZ ;  /* 0x0000000407c47824 */ /* 0x000fe200078e00ff */
[----:B------:R-:W-:Y:S01]  /*0de0*/  STL [R1+0x50], RZ ;  /* 0x000050ff01007387 */ /* 0x000fe20000100800 */
[----:B------:R-:W-:Y:S02]  /*0df0*/  IMAD.SHL.U32 R226, R5, 0x40, RZ ;  /* 0x0000004005e27824 */ /* 0x000fe400078e00ff */
[C---:B------:R-:W-:Y:S01]  /*0e00*/  VIADD R221, R196.reuse, 0x40 ;  /* 0x00000040c4dd7836 */ /* 0x040fe20000000000 */
[----:B------:R0:W-:Y:S01]  /*0e10*/  STL [R1+0x3c], R0 ;  /* 0x00003c0001007387 */ /* 0x0001e20000100800 */
[----:B------:R-:W-:Y:S01]  /*0e20*/  IMAD.IADD R11, R15, 0x1, -R11 ;  /* 0x000000010f0b7824 */ /* 0x000fe200078e0a0b */
[C---:B------:R-:W-:Y:S01]  /*0e30*/  IADD3 R222, R196.reuse, 0x20, RZ ;  /* 0x00000020c4de7810 */ /* 0x040fe20007ffe0ff */
[----:B------:R-:W-:Y:S01]  /*0e40*/  IMAD.IADD R194, R196, 0x1, R221 ;  /* 0x00000001c4c27824 */ /* 0x000fe200078e02dd */
[----:B------:R1:W-:Y:S01]  /*0e50*/  STL [R1+0x58], R6 ;  /* 0x0000580601007387 */ /* 0x0003e20000100800 */
[----:B------:R-:W-:Y:S01]  /*0e60*/  LOP3.LUT R226, R226, 0x1c0, RZ, 0xc0, !PT ;  /* 0x000001c0e2e27812 */ /* 0x000fe200078ec0ff */
[----:B------:R-:W-:Y:S01]  /*0e70*/  IMAD.SHL.U32 R18, R7, 0x8, RZ ;  /* 0x0000000807127824 */ /* 0x000fe200078e00ff */
[----:B------:R-:W-:Y:S01]  /*0e80*/  SHF.L.U32 R227, R11, 0x1, RZ ;  /* 0x000000010be37819 */ /* 0x000fe200000006ff */
[----:B------:R2:W-:Y:S01]  /*0e90*/  STL [R1+0x30], R4 ;  /* 0x0000300401007387 */ /* 0x0005e20000100800 */
[----:B------:R-:W-:Y:S01]  /*0ea0*/  IMAD.IADD R195, R196, 0x1, R222 ;  /* 0x00000001c4c37824 */ /* 0x000fe200078e02de */
[----:B0-----:R-:W-:Y:S01]  /*0eb0*/  SHF.R.S32.HI R0, RZ, 0x1f, R9 ;  /* 0x0000001fff007819 */ /* 0x001fe20000011409 */
[----:B------:R-:W-:Y:S01]  /*0ec0*/  VIADD R23, R18, 0x60 ;  /* 0x0000006012177836 */ /* 0x000fe20000000000 */
[C---:B------:R-:W-:Y:S01]  /*0ed0*/  IADD3 R25, R227.reuse, 0x38, RZ ;  /* 0x00000038e3197810 */ /* 0x040fe20007ffe0ff */
[C---:B------:R-:W-:Y:S01]  /*0ee0*/  VIADD R34, R227.reuse, 0x8 ;  /* 0x00000008e3227836 */ /* 0x040fe20000000000 */
[----:B------:R-:W-:Y:S01]  /*0ef0*/  LEA.HI R0, R0, R219, RZ, 0x3 ;  /* 0x000000db00007211 */ /* 0x000fe200078f18ff */
[C---:B------:R-:W-:Y:S01]  /*0f00*/  VIADD R32, R227.reuse, 0x18 ;  /* 0x00000018e3207836 */ /* 0x040fe20000000000 */
[----:B-1----:R-:W-:Y:S01]  /*0f10*/  SHF.R.U32.HI R6, RZ, 0x3, R226 ;  /* 0x00000003ff067819 */ /* 0x002fe200000116e2 */
[----:B------:R-:W-:Y:S01]  /*0f20*/  VIADD R26, R227, 0x30 ;  /* 0x00000030e31a7836 */ /* 0x000fe20000000000 */
[----:B--2---:R-:W-:Y:S01]  /*0f30*/  LOP3.LUT R4, R3, 0x1ffffffe, RZ, 0xc0, !PT ;  /* 0x1ffffffe03047812 */ /* 0x004fe200078ec0ff */
[C---:B------:R-:W-:Y:S01]  /*0f40*/  VIADD R21, R227.reuse, 0x48 ;  /* 0x00000048e3157836 */ /* 0x040fe20000000000 */
[----:B------:R-:W-:Y:S01]  /*0f50*/  SHF.R.S32.HI R3, RZ, 0x1f, R5 ;  /* 0x0000001fff037819 */ /* 0x000fe20000011405 */
[C---:B------:R-:W-:Y:S01]  /*0f60*/  VIADD R15, R227.reuse, 0x60 ;  /* 0x00000060e30f7836 */ /* 0x040fe20000000000 */
[----:B------:R-:W-:Y:S01]  /*0f70*/  LOP3.LUT R0, R0, 0xfffffff8, RZ, 0xc0, !PT ;  /* 0xfffffff800007812 */ /* 0x000fe200078ec0ff */
[----:B------:R-:W-:Y:S01]  /*0f80*/  VIADD R11, R227, 0x78 ;  /* 0x00000078e30b7836 */ /* 0x000fe20000000000 */
[----:B------:R-:W-:Y:S01]  /*0f90*/  LEA.HI R3, R3, R5, RZ, 0x3 ;  /* 0x0000000503037211 */ /* 0x000fe200078f18ff */
[----:B------:R-:W-:Y:S01]  /*0fa0*/  IMAD.IADD R4, R7, 0x1, -R4 ;  /* 0x0000000107047824 */ /* 0x000fe200078e0a04 */
[----:B------:R-:W-:Y:S01]  /*0fb0*/  SHF.R.S32.HI R6, RZ, 0x1f, R195 ;  /* 0x0000001fff067819 */ /* 0x000fe200000114c3 */
[----:B------:R-:W-:Y:S01]  /*0fc0*/  IMAD.IADD R0, R219, 0x1, -R0 ;  /* 0x00000001db007824 */ /* 0x000fe200078e0a00 */
[----:B------:R-:W-:Y:S01]  /*0fd0*/  IADD3 R12, R227, 0x70, RZ ;  /* 0x00000070e30c7810 */ /* 0x000fe20007ffe0ff */
[----:B------:R-:W-:Y:S01]  /*0fe0*/  IMAD.SHL.U32 R5, R3, 0x40, RZ ;  /* 0x0000004003057824 */ /* 0x000fe200078e00ff */
[----:B------:R-:W-:Y:S01]  /*0ff0*/  LEA.HI R6, R6, R195, RZ, 0x3 ;  /* 0x000000c306067211 */ /* 0x000fe200078f18ff */
[----:B------:R-:W-:Y:S01]  /*1000*/  IMAD.SHL.U32 R3, R8, 0x8, RZ ;  /* 0x0000000808037824 */ /* 0x000fe200078e00ff */
[----:B------:R-:W-:Y:S01]  /*1010*/  SHF.R.S32.HI R19, RZ, 0x1f, R18 ;  /* 0x0000001fff137819 */ /* 0x000fe20000011412 */
[----:B------:R-:W-:Y:S01]  /*1020*/  IMAD.SHL.U32 R0, R0, 0x40, RZ ;  /* 0x0000004000007824 */ /* 0x000fe200078e00ff */
[----:B------:R-:W-:Y:S01]  /*1030*/  SHF.R.S32.HI R202, RZ, 0x3, R6 ;  /* 0x00000003ffca7819 */ /* 0x000fe20000011406 */
[C---:B------:R-:W-:Y:S01]  /*1040*/  VIADD R8, R227.reuse, 0x90 ;  /* 0x00000090e3087836 */ /* 0x040fe20000000000 */
[----:B------:R0:W-:Y:S01]  /*1050*/  STL [R1+0x64], R3 ;  /* 0x0000640301007387 */ /* 0x0001e20000100800 */
[C---:B------:R-:W-:Y:S01]  /*1060*/  VIADD R33, R227.reuse, 0x10 ;  /* 0x00000010e3217836 */ /* 0x040fe20000000000 */
[----:B------:R-:W-:Y:S01]  /*1070*/  LOP3.LUT R229, R0, 0x1c0, RZ, 0xc0, !PT ;  /* 0x000001c000e57812 */ /* 0x000fe200078ec0ff */
[----:B------:R-:W-:Y:S01]  /*1080*/  VIADD R28, R227, 0x20 ;  /* 0x00000020e31c7836 */ /* 0x000fe20000000000 */
[----:B------:R-:W-:Y:S01]  /*1090*/  LOP3.LUT R0, R5, 0xfffffe00, RZ, 0xc0, !PT ;  /* 0xfffffe0005007812 */ /* 0x000fe200078ec0ff */
[C---:B------:R-:W-:Y:S01]  /*10a0*/  VIADD R20, R227.reuse, 0x50 ;  /* 0x00000050e3147836 */ /* 0x040fe20000000000 */
[----:B------:R-:W-:Y:S01]  /*10b0*/  IADD3 R225, R196, 0x50, RZ ;  /* 0x00000050c4e17810 */ /* 0x000fe20007ffe0ff */
[C---:B------:R-:W-:Y:S01]  /*10c0*/  VIADD R13, R227.reuse, 0x68 ;  /* 0x00000068e30d7836 */ /* 0x040fe20000000000 */
[----:B------:R-:W-:Y:S01]  /*10d0*/  SHF.R.S32.HI R217, RZ, 0x1f, R23 ;  /* 0x0000001fffd97819 */ /* 0x000fe20000011417 */
[----:B------:R1:W-:Y:S01]  /*10e0*/  STL [R1+0x34], R0 ;  /* 0x0000340001007387 */ /* 0x0003e20000100800 */
[----:B0-----:R-:W-:Y:S01]  /*10f0*/  SHF.R.S32.HI R3, RZ, 0x1f, R194 ;  /* 0x0000001fff037819 */ /* 0x001fe200000114c2 */
[C---:B------:R-:W-:Y:S01]  /*1100*/  VIADD R6, R227.reuse, 0xb0 ;  /* 0x000000b0e3067836 */ /* 0x040fe20000000000 */
[----:B------:R-:W-:Y:S01]  /*1110*/  SHF.R.S32.HI R6, RZ, 0x1f, R33 ;  /* 0x0000001fff067819 */ /* 0x000fe20000011421 */
[----:B------:R-:W-:Y:S01]  /*1120*/  VIADD R10, R227, 0x80 ;  /* 0x00000080e30a7836 */ /* 0x000fe20000000000 */
[----:B------:R-:W-:Y:S01]  /*1130*/  LEA.HI R3, R3, R194, RZ, 0x3 ;  /* 0x000000c203037211 */ /* 0x000fe200078f18ff */
[C---:B------:R-:W-:Y:S01]  /*1140*/  VIADD R22, R18.reuse, 0x80 ;  /* 0x0000008012167836 */ /* 0x040fe20000000000 */
[----:B------:R-:W-:Y:S01]  /*1150*/  SHF.R.S32.HI R6, RZ, 0x1f, R28 ;  /* 0x0000001fff067819 */ /* 0x000fe2000001141c */
[----:B------:R-:W-:Y:S01]  /*1160*/  VIADD R192, R18, 0xa0 ;  /* 0x000000a012c07836 */ /* 0x000fe20000000000 */
[----:B------:R-:W-:Y:S01]  /*1170*/  SHF.R.S32.HI R203, RZ, 0x3, R3 ;  /* 0x00000003ffcb7819 */ /* 0x000fe20000011403 */
[C---:B------:R-:W-:Y:S01]  /*1180*/  VIADD R27, R227.reuse, 0x28 ;  /* 0x00000028e31b7836 */ /* 0x040fe20000000000 */
[----:B------:R-:W-:Y:S01]  /*1190*/  SHF.R.S32.HI R3, RZ, 0x1f, R34 ;  /* 0x0000001fff037819 */ /* 0x000fe20000011422 */
[C---:B------:R-:W-:Y:S01]  /*11a0*/  VIADD R24, R227.reuse, 0x40 ;  /* 0x00000040e3187836 */ /* 0x040fe20000000000 */
[----:B------:R-:W-:Y:S01]  /*11b0*/  SHF.R.S32.HI R3, RZ, 0x1f, R32 ;  /* 0x0000001fff037819 */ /* 0x000fe20000011420 */
[C---:B------:R-:W-:Y:S01]  /*11c0*/  VIADD R16, R227.reuse, 0x58 ;  /* 0x00000058e3107836 */ /* 0x040fe20000000000 */
[----:B-1----:R-:W-:Y:S01]  /*11d0*/  SHF.R.U32.HI R0, RZ, 0x3, R229 ;  /* 0x00000003ff007819 */ /* 0x002fe200000116e5 */
[C---:B------:R-:W-:Y:S01]  /*11e0*/  VIADD R9, R227.reuse, 0x88 ;  /* 0x00000088e3097836 */ /* 0x040fe20000000000 */
[----:B------:R-:W-:Y:S01]  /*11f0*/  SHF.R.S32.HI R3, RZ, 0x1f, R26 ;  /* 0x0000001fff037819 */ /* 0x000fe2000001141a */
[C---:B------:R-:W-:Y:S01]  /*1200*/  VIADD R7, R227.reuse, 0x98 ;  /* 0x00000098e3077836 */ /* 0x040fe20000000000 */
[C---:B------:R-:W-:Y:S01]  /*1210*/  IADD3 R0, R227.reuse, 0xa8, RZ ;  /* 0x000000a8e3007810 */ /* 0x040fe20007ffe0ff */
[----:B------:R-:W-:Y:S01]  /*1220*/  VIADD R5, R227, 0xa0 ;  /* 0x000000a0e3057836 */ /* 0x000fe20000000000 */
[----:B------:R-:W-:Y:S01]  /*1230*/  SHF.R.S32.HI R3, RZ, 0x1f, R21 ;  /* 0x0000001fff037819 */ /* 0x000fe20000011415 */
[C---:B------:R-:W-:Y:S01]  /*1240*/  VIADD R224, R196.reuse, 0x10 ;  /* 0x00000010c4e07836 */ /* 0x040fe20000000000 */
[----:B------:R-:W-:Y:S01]  /*1250*/  SHF.R.S32.HI R3, RZ, 0x1f, R15 ;  /* 0x0000001fff037819 */ /* 0x000fe2000001140f */
[----:B------:R-:W-:Y:S01]  /*1260*/  VIADD R223, R196, 0x30 ;  /* 0x00000030c4df7836 */ /* 0x000fe20000000000 */
[----:B------:R-:W-:-:S02]  /*1270*/  SHF.R.S32.HI R3, RZ, 0x1f, R11 ;  /* 0x0000001fff037819 */ /* 0x000fc4000001140b */
[----:B------:R-:W-:Y:S02]  /*1280*/  SHF.R.S32.HI R3, RZ, 0x1f, R8 ;  /* 0x0000001fff037819 */ /* 0x000fe40000011408 */
[----:B------:R-:W-:Y:S01]  /*1290*/  SHF.R.S32.HI R3, RZ, 0x1f, R0 ;  /* 0x0000001fff037819 */ /* 0x000fe20000011400 */
[----:B------:R-:W-:Y:S01]  /*12a0*/  IMAD R0, R4, 0x8, R14 ;  /* 0x0000000804007824 */ /* 0x000fe200078e020e */
[----:B------:R-:W-:Y:S02]  /*12b0*/  SHF.R.S32.HI R6, RZ, 0x1f, R25 ;  /* 0x0000001fff067819 */ /* 0x000fe40000011419 */
[----:B------:R-:W-:Y:S02]  /*12c0*/  SHF.R.S32.HI R6, RZ, 0x1f, R20 ;  /* 0x0000001fff067819 */ /* 0x000fe40000011414 */
[----:B------:R0:W-:Y:S01]  /*12d0*/  STL [R1+0x40], R0 ;  /* 0x0000400001007387 */ /* 0x0001e20000100800 */
[----:B------:R-:W-:Y:S02]  /*12e0*/  SHF.R.S32.HI R6, RZ, 0x1f, R13 ;  /* 0x0000001fff067819 */ /* 0x000fe4000001140d */
        /* <DEDUP_REMOVED lines=9> */
[----:B0-----:R-:W-:-:S07]  /*1380*/  SHF.R.S32.HI R5, RZ, 0x1f, R5 ;  /* 0x0000001fff057819 */ /* 0x001fce0000011405 */
.L_x_5127:
[----:B------:R-:W-:Y:S01]  /*1390*/  ULDC.64 UR4, c[0x0][0xa28] ;  /* 0x00028a0000047ab9 */ /* 0x000fe20000000a00 */
[----:B012---:R-:W0:Y:S01]  /*13a0*/  LDC.64 R6, c[0x0][0xa08] ;  /* 0x00028200ff067b82 */ /* 0x007e220000000a00 */
[----:B------:R-:W-:Y:S01]  /*13b0*/  ISETP.NE.U32.AND P0, PT, RZ, UR4, PT ;  /* 0x00000004ff007c0c */ /* 0x000fe2000bf05070 */
[----:B------:R-:W-:Y:S01]  /*13c0*/  IMAD.MOV.U32 R13, RZ, RZ, RZ ;  /* 0x000000ffff0d7224 */ /* 0x000fe200078e00ff */
[----:B------:R-:W-:Y:S01]  /*13d0*/  ULDC.64 UR6, c[0x0][0xa20] ;  /* 0x0002880000067ab9 */ /* 0x000fe20000000a00 */
[----:B------:R-:W-:Y:S01]  /*13e0*/  IMAD.MOV.U32 R123, RZ, RZ, RZ ;  /* 0x000000ffff7b7224 */ /* 0x000fe200078e00ff */
[----:B------:R-:W-:Y:S01]  /*13f0*/  ISETP.NE.AND.EX P0, PT, RZ, UR5, PT, P0 ;  /* 0x00000005ff007c0c */ /* 0x000fe2000bf05300 */
[----:B------:R-:W-:Y:S02]  /*1400*/  ULDC.64 UR4, c[0x0][0xa18] ;  /* 0x0002860000047ab9 */ /* 0x000fe40000000a00 */
[----:B------:R-:W-:-:S04]  /*1410*/  ISETP.NE.U32.AND P1, PT, RZ, UR4, PT ;  /* 0x00000004ff007c0c */ /* 0x000fc8000bf25070 */
[----:B------:R-:W-:Y:S01]  /*1420*/  ISETP.NE.AND.EX P1, PT, RZ, UR5, PT, P1 ;  /* 0x00000005ff007c0c */ /* 0x000fe2000bf25310 */
[----:B------:R-:W-:Y:S02]  /*1430*/  ULDC.64 UR4, c[0x0][0xa08] ;  /* 0x0002820000047ab9 */ /* 0x000fe40000000a00 */
[----:B------:R-:W-:-:S03]  /*1440*/  ISETP.NE.U32.AND P3, PT, RZ, UR4, PT ;  /* 0x00000004ff007c0c */ /* 0x000fc6000bf65070 */
[----:B----4-:R-:W1:Y:S01]  /*1450*/  @P0 LDC.64 R4, c[0x0][0xa28] ;  /* 0x00028a00ff040b82 */ /* 0x010e620000000a00 */
[----:B------:R-:W-:Y:S01]  /*1460*/  ISETP.NE.AND.EX P3, PT, RZ, UR5, PT, P3 ;  /* 0x00000005ff007c0c */ /* 0x000fe2000bf65330 */
[----:B0-----:R-:W-:-:S06]  /*1470*/  IMAD.WIDE R10, R31, 0x4, R6 ;  /* 0x000000041f0a7825 */ /* 0x001fcc00078e0206 */
[----:B---3--:R-:W0:Y:S01]  /*1480*/  @P1 LDC.64 R8, c[0x0][0xa18] ;  /* 0x00028600ff081b82 */ /* 0x008e220000000a00 */
[----:B------:R-:W-:Y:S02]  /*1490*/  ULDC UR4, c[0x0][0x288] ;  /* 0x0000a20000047ab9 */ /* 0x000fe40000000800 */
[----:B------:R-:W-:Y:S01]  /*14a0*/  IMAD.U32 R199, RZ, RZ, UR4 ;  /* 0x00000004ffc77e24 */ /* 0x000fe2000f8e00ff */
[----:B------:R2:W-:Y:S01]  /*14b0*/  STL [R1+0x4c], R31 ;  /* 0x00004c1f01007387 */ /* 0x0005e20000100800 */
[----:B------:R-:W-:-:S03]  /*14c0*/  ULDC.64 UR4, c[0x0][0x418] ;  /* 0x0001060000047ab9 */ /* 0x000fc60000000a00 */
[----:B------:R2:W5:Y:S01]  /*14d0*/  @P3 LDG.E R123, desc[UR60][R10.64] ;  /* 0x0000003c0a7b3981 */ /* 0x000562000c1e1900 */
[----:B-1----:R-:W-:-:S05]  /*14e0*/  @P0 IMAD.WIDE R4, R31, 0x4, R4 ;  /* 0x000000041f040825 */ /* 0x002fca00078e0204 */
[----:B------:R2:W5:Y:S01]  /*14f0*/  @P0 LDG.E R13, desc[UR60][R4.64] ;  /* 0x0000003c040d0981 */ /* 0x000562000c1e1900 */
[----:B0-----:R-:W-:-:S05]  /*1500*/  @P1 IMAD.WIDE R6, R31, 0x4, R8 ;  /* 0x000000041f061825 */ /* 0x001fca00078e0208 */
[----:B------:R2:W5:Y:S01]  /*1510*/  @P1 LDG.E R199, desc[UR60][R6.64] ;  /* 0x0000003c06c71981 */ /* 0x000562000c1e1900 */
[----:B------:R-:W-:Y:S01]  /*1520*/  UISETP.NE.U32.AND UP0, UPT, UR4, URZ, UPT ;  /* 0x0000003f0400728c */ /* 0x000fe2000bf05070 */
[----:B------:R-:W-:Y:S01]  /*1530*/  ISETP.NE.U32.AND P2, PT, RZ, UR6, PT ;  /* 0x00000006ff007c0c */ /* 0x000fe2000bf45070 */
[----:B------:R-:W-:Y:S01]  /*1540*/  ULDC UR6, c[0x0][0x2f0] ;  /* 0x0000bc0000067ab9 */ /* 0x000fe20000000800 */
[----:B------:R-:W-:Y:S01]  /*1550*/  ULDC UR4, c[0x0][0x424] ;  /* 0x0001090000047ab9 */ /* 0x000fe20000000800 */
[----:B------:R-:W-:Y:S01]  /*1560*/  UISETP.NE.AND.EX UP0, UPT, UR5, URZ, UPT, UP0 ;  /* 0x0000003f0500728c */ /* 0x000fe2000bf05300 */
[----:B------:R-:W-:-:S03]  /*1570*/  LOP3.LUT R3, R30, 0xff000000, RZ, 0xc0, !PT ;  /* 0xff0000001e037812 */ /* 0x000fc600078ec0ff */
[----:B------:R-:W-:Y:S01]  /*1580*/  USEL UR4, UR4, 0x1, UP0 ;  /* 0x0000000104047887 */ /* 0x000fe20008000000 */
[----:B------:R-:W-:Y:S01]  /*1590*/  ISETP.NE.AND.EX P2, PT, RZ, UR7, PT, P2 ;  /* 0x00000007ff007c0c */ /* 0x000fe2000bf45320 */
[----:B------:R-:W-:Y:S01]  /*15a0*/  ULDC UR7, c[0x0][0x348] ;  /* 0x0000d20000077ab9 */ /* 0x000fe20000000800 */
[C---:B------:R-:W-:Y:S01]  /*15b0*/  LOP3.LUT R0, R30.reuse, 0xff0000, RZ, 0xc0, !PT ;  /* 0x00ff00001e007812 */ /* 0x040fe200078ec0ff */
[----:B------:R-:W-:Y:S01]  /*15c0*/  UIMAD UR6, UR4, UR6, URZ ;  /* 0x00000006040672a4 */ /* 0x000fe2000f8e023f */
[----:B------:R-:W-:Y:S02]  /*15d0*/  SHF.R.U32.HI R3, RZ, 0x8, R3 ;  /* 0x00000008ff037819 */ /* 0x000fe40000011603 */
[----:B------:R-:W-:Y:S02]  /*15e0*/  LOP3.LUT R201, R30, 0xffff, RZ, 0xc0, !PT ;  /* 0x0000ffff1ec97812 */ /* 0x000fe400078ec0ff */
[----:B------:R-:W-:Y:S01]  /*15f0*/  LEA.HI R14, R0, R3, RZ, 0x10 ;  /* 0x00000003000e7211 */ /* 0x000fe200078f80ff */
[----:B--2---:R-:W-:Y:S06]  /*1600*/  @P1 BRA `(.L_x_4820) ;  /* 0x0000000000241947 */ /* 0x004fec0003800000 */
        /* <DEDUP_REMOVED lines=9> */
.L_x_4820:
[----:B------:R-:W-:Y:S01]  /*16a0*/  MOV R25, UR7 ;  /* 0x0000000700197c02 */ /* 0x000fe20008000f00 */
[----:B------:R-:W-:Y:S01]  /*16b0*/  IMAD.U32 R26, RZ, RZ, UR6 ;  /* 0x00000006ff1a7e24 */ /* 0x000fe2000f8e00ff */
[----:B------:R-:W-:Y:S06]  /*16c0*/  @!P2 BRA `(.L_x_4821) ;  /* 0x000000000010a947 */ /* 0x000fec0003800000 */
[----:B------:R-:W0:Y:S02]  /*16d0*/  LDC.64 R26, c[0x0][0xa20] ;  /* 0x00028800ff1a7b82 */ /* 0x000e240000000a00 */
[----:B0-----:R-:W-:-:S06]  /*16e0*/  IMAD.WIDE R26, R31, 0x4, R26 ;  /* 0x000000041f1a7825 */ /* 0x001fcc00078e021a */
[----:B------:R0:W5:Y:S01]  /*16f0*/  LDG.E R26, desc[UR60][R26.64] ;  /* 0x0000003c1a1a7981 */ /* 0x000162000c1e1900 */
[----:B------:R-:W-:Y:S05]  /*1700*/  BRA `(.L_x_4822) ;  /* 0x0000000000107947 */ /* 0x000fea0003800000 */
.L_x_4821:
[----:B------:R-:W-:Y:S05]  /*1710*/  @!P3 BRA `(.L_x_4822) ;  /* 0x00000000000cb947 */ /* 0x000fea0003800000 */
[----:B------:R-:W2:Y:S04]  /*1720*/  LDG.E R3, desc[UR60][R10.64] ;  /* 0x0000003c0a037981 */ /* 0x000ea8000c1e1900 */
[----:B------:R-:W2:Y:S02]  /*1730*/  LDG.E R26, desc[UR60][R10.64+0x4] ;  /* 0x0000043c0a1a7981 */ /* 0x000ea4000c1e1900 */
[----:B--2---:R-:W-:-:S07]  /*1740*/  IMAD.IADD R26, R26, 0x1, -R3 ;  /* 0x000000011a1a7824 */ /* 0x004fce00078e0a03 */
.L_x_4822:
        /* <DEDUP_REMOVED lines=8> */
[----:B------:R-:W3:Y:S01]  /*17d0*/  @P1 LDC.64 R8, c[0x0][0xa30] ;  /* 0x00028c00ff081b82 */ /* 0x000ee20000000a00 */
[----:B--2---:R-:W-:-:S05]  /*17e0*/  @P0 IMAD.WIDE R6, R31, 0x4, R6 ;  /* 0x000000041f060825 */ /* 0x004fca00078e0206 */
[----:B------:R-:W2:Y:S04]  /*17f0*/  @P0 LDG.E R0, desc[UR60][R6.64] ;  /* 0x0000003c06000981 */ /* 0x000ea8000c1e1900 */
[----:B------:R-:W2:Y:S01]  /*1800*/  @P0 LDG.E R3, desc[UR60][R6.64+0x4] ;  /* 0x0000043c06030981 */ /* 0x000ea2000c1e1900 */
[----:B-----5:R-:W-:Y:S02]  /*1810*/  IMAD.MOV.U32 R135, RZ, RZ, R26 ;  /* 0x000000ffff877224 */ /* 0x020fe400078e001a */
[----:B---3--:R-:W-:-:S05]  /*1820*/  @P1 IMAD.WIDE R8, R31, 0x4, R8 ;  /* 0x000000041f081825 */ /* 0x008fca00078e0208 */
[----:B------:R3:W5:Y:S01]  /*1830*/  @P1 LDG.E R135, desc[UR60][R8.64] ;  /* 0x0000003c08871981 */ /* 0x000762000c1e1900 */
[----:B-1----:R-:W-:Y:S01]  /*1840*/  ISETP.NE.AND P1, PT, R4, 0x1, PT ;  /* 0x000000010400780c */ /* 0x002fe20003f25270 */
[----:B------:R-:W-:Y:S01]  /*1850*/  IMAD.SHL.U32 R11, R29, 0x80, RZ ;  /* 0x000000801d0b7824 */ /* 0x000fe200078e00ff */
[----:B------:R-:W1:Y:S01]  /*1860*/  LDC.64 R4, c[0x0][0x9e0] ;  /* 0x00027800ff047b82 */ /* 0x000e620000000a00 */
[----:B------:R-:W-:-:S03]  /*1870*/  IMAD.IADD R20, R26, 0x1, -R13 ;  /* 0x000000011a147824 */ /* 0x000fc600078e0a0d */
[----:B------:R4:W-:Y:S07]  /*1880*/  STL [R1+0x38], R11 ;  /* 0x0000380b01007387 */ /* 0x0009ee0000100800 */
[----:B------:R-:W0:Y:S08]  /*1890*/  @P1 LDC R10, c[0x0][0x44c] ;  /* 0x00011300ff0a1b82 */ /* 0x000e300000000800 */
[----:B------:R-:W3:Y:S01]  /*18a0*/  @P1 LDC R12, c[0x0][0x450] ;  /* 0x00011400ff0c1b82 */ /* 0x000ee20000000800 */
[----:B-1----:R-:W-:Y:S01]  /*18b0*/  ISETP.GE.AND P2, PT, R5, 0x1, PT ;  /* 0x000000010500780c */ /* 0x002fe20003f46270 */
[----:B--2---:R-:W-:Y:S01]  /*18c0*/  @P0 IMAD.IADD R25, R3, 0x1, -R0 ;  /* 0x0000000103190824 */ /* 0x004fe200078e0a00 */
[----:B------:R-:W-:-:S03]  /*18d0*/  IADD3 R3, R11, 0x7f, RZ ;  /* 0x0000007f0b037810 */ /* 0x000fc60007ffe0ff */
[----:B------:R-:W-:Y:S02]  /*18e0*/  IMAD.IADD R200, R20, 0x1, R25 ;  /* 0x0000000114c87824 */ /* 0x000fe400078e0219 */
[----:B0-----:R-:W-:-:S04]  /*18f0*/  @P1 IMAD.HI.U32 R7, R3, R10, RZ ;  /* 0x0000000a03071227 */ /* 0x001fc800078e00ff */
[----:B------:R-:W-:Y:S02]  /*1900*/  VIADD R0, R200, 0x5f ;  /* 0x0000005fc8007836 */ /* 0x000fe40000000000 */
[----:B------:R-:W-:Y:S01]  /*1910*/  IMAD.MOV.U32 R6, RZ, RZ, R3 ;  /* 0x000000ffff067224 */ /* 0x000fe200078e0003 */
[----:B---3--:R-:W-:Y:S01]  /*1920*/  @P1 SHF.R.U32.HI R6, RZ, R12, R7 ;  /* 0x0000000cff061219 */ /* 0x008fe20000011607 */
[----:B------:R-:W-:Y:S01]  /*1930*/  IMAD.HI R0, R0, 0x2aaaaaab, RZ ;  /* 0x2aaaaaab00007827 */ /* 0x000fe200078e02ff */
[----:B------:R-:W-:-:S04]  /*1940*/  IADD3 R7, R200, 0x1, -R199 ;  /* 0x00000001c8077810 */ /* 0x000fc80007ffe8c7 */
[----:B------:R-:W-:Y:S01]  /*1950*/  SHF.R.U32.HI R3, RZ, 0x1f, R0 ;  /* 0x0000001fff037819 */ /* 0x000fe20000011600 */
[----:B------:R-:W-:-:S03]  /*1960*/  IMAD.IADD R9, R7, 0x1, R6 ;  /* 0x0000000107097824 */ /* 0x000fc600078e0206 */
[----:B------:R-:W-:Y:S01]  /*1970*/  LEA.HI.SX32 R136, R0, R3, 0x1c ;  /* 0x0000000300887211 */ /* 0x000fe200078fe2ff */
[----:B------:R-:W-:Y:S01]  /*1980*/  IMAD.IADD R4, R9, 0x1, R4 ;  /* 0x0000000109047824 */ /* 0x000fe200078e0204 */
[----:B----4-:R-:W-:Y:S06]  /*1990*/  @!P2 BRA `(.L_x_4823) ;  /* 0x000000000048a947 */ /* 0x010fec0003800000 */
        /* <DEDUP_REMOVED lines=11> */
.L_x_4825:
[----:B------:R-:W-:-:S13]  /*1a50*/  ISETP.NE.AND P0, PT, R5, 0x1, PT ;  /* 0x000000010500780c */ /* 0x000fda0003f05270 */
[----:B------:R-:W0:Y:S02]  /*1a60*/  @P0 LDC.64 R6, c[0x0][0x9e8] ;  /* 0x00027a00ff060b82 */ /* 0x000e240000000a00 */
[----:B0-----:R-:W-:-:S05]  /*1a70*/  @P0 IMAD.HI.U32 R6, R0, R6, RZ ;  /* 0x0000000600060227 */ /* 0x001fca00078e00ff */
[----:B------:R-:W-:-:S07]  /*1a80*/  @P0 SHF.R.U32.HI R0, RZ, R7, R6 ;  /* 0x00000007ff000219 */ /* 0x000fce0000011606 */
.L_x_4826:
[----:B------:R-:W-:Y:S05]  /*1a90*/  BSYNC B0 ;  /* 0x0000000000007941 */ /* 0x000fea0003800000 */
.L_x_4824:
[----:B------:R-:W-:-:S05]  /*1aa0*/  IMAD R3, R0, R5, R5 ;  /* 0x0000000500037224 */ /* 0x000fca00078e0205 */
[----:B------:R-:W-:-:S07]  /*1ab0*/  VIMNMX R4, R4, R3, PT ;  /* 0x0000000304047248 */ /* 0x000fce0003fe0100 */
.L_x_4823:
[----:B------:R-:W0:Y:S01]  /*1ac0*/  @P1 LDC R6, c[0x0][0x44c] ;  /* 0x00011300ff061b82 */ /* 0x000e220000000800 */
[----:B------:R-:W-:Y:S01]  /*1ad0*/  VIADD R4, R4, 0x5f ;  /* 0x0000005f04047836 */ /* 0x000fe20000000000 */
[----:B------:R-:W-:Y:S01]  /*1ae0*/  ULDC UR4, c[0x0][0x9dc] ;  /* 0x0002770000047ab9 */ /* 0x000fe20000000800 */
[----:B------:R-:W-:Y:S02]  /*1af0*/  IMAD.MOV.U32 R0, RZ, RZ, R11 ;  /* 0x000000ffff007224 */ /* 0x000fe400078e000b */
[----:B------:R-:W-:-:S03]  /*1b00*/  IMAD.HI R4, R4, 0x2aaaaaab, RZ ;  /* 0x2aaaaaab04047827 */ /* 0x000fc600078e02ff */
[----:B------:R-:W1:Y:S01]  /*1b10*/  @P1 LDC R7, c[0x0][0x450] ;  /* 0x00011400ff071b82 */ /* 0x000e620000000800 */
[----:B------:R-:W-:Y:S01]  /*1b20*/  IMAD.IADD R137, R200, 0x1, -R199 ;  /* 0x00000001c8897824 */ /* 0x000fe200078e0ac7 */
[----:B------:R-:W-:-:S04]  /*1b30*/  SHF.R.U32.HI R3, RZ, 0x1f, R4 ;  /* 0x0000001fff037819 */ /* 0x000fc80000011604 */
[----:B------:R-:W-:-:S04]  /*1b40*/  LEA.HI.SX32 R3, R4, R3, 0x1c ;  /* 0x0000000304037211 */ /* 0x000fc800078fe2ff */
[----:B------:R-:W-:Y:S01]  /*1b50*/  VIMNMX R8, R136, R3, PT ;  /* 0x0000000388087248 */ /* 0x000fe20003fe0100 */
[----:B0-----:R-:W-:-:S05]  /*1b60*/  @P1 IMAD.HI.U32 R6, R11, R6, RZ ;  /* 0x000000060b061227 */ /* 0x001fca00078e00ff */
[----:B-1----:R-:W-:-:S05]  /*1b70*/  @P1 SHF.R.U32.HI R0, RZ, R7, R6 ;  /* 0x00000007ff001219 */ /* 0x002fca0000011606 */
[----:B------:R-:W-:-:S04]  /*1b80*/  IMAD.IADD R0, R137, 0x1, R0 ;  /* 0x0000000189007824 */ /* 0x000fc800078e0200 */
        /* <DEDUP_REMOVED lines=12> */
.L_x_4829:
[----:B------:R-:W-:-:S13]  /*1c50*/  ISETP.NE.AND P0, PT, R5, 0x1, PT ;  /* 0x000000010500780c */ /* 0x000fda0003f05270 */
[----:B------:R-:W0:Y:S02]  /*1c60*/  @P0 LDC.64 R6, c[0x0][0x9e8] ;  /* 0x00027a00ff060b82 */ /* 0x000e240000000a00 */
[----:B0-----:R-:W-:-:S05]  /*1c70*/  @P0 IMAD.HI.U32 R4, R0, R6, RZ ;  /* 0x0000000600040227 */ /* 0x001fca00078e00ff */
[----:B------:R-:W-:-:S07]  /*1c80*/  @P0 SHF.R.U32.HI R0, RZ, R7, R4 ;  /* 0x00000007ff000219 */ /* 0x000fce0000011604 */
.L_x_4830:
[----:B------:R-:W-:Y:S05]  /*1c90*/  BSYNC B0 ;  /* 0x0000000000007941 */ /* 0x000fea0003800000 */
.L_x_4828:
[----:B------:R-:W-:-:S05]  /*1ca0*/  IMAD R0, R0, R5, RZ ;  /* 0x0000000500007224 */ /* 0x000fca00078e02ff */
[----:B------:R-:W-:-:S07]  /*1cb0*/  VIMNMX R3, R3, R0, !PT ;  /* 0x0000000003037248 */ /* 0x000fce0007fe0100 */
.L_x_4827:
[----:B------:R-:W-:Y:S01]  /*1cc0*/  IMAD.HI R3, R3, 0x2aaaaaab, RZ ;  /* 0x2aaaaaab03037827 */ /* 0x000fe200078e02ff */
[----:B------:R-:W-:Y:S01]  /*1cd0*/  LOP3.LUT R13, R14, 0xff, RZ, 0xc0, !PT ;  /* 0x000000ff0e0d7812 */ /* 0x000fe200078ec0ff */
[----:B------:R-:W-:Y:S01]  /*1ce0*/  BSSY B0, `(.L_x_4831) ;  /* 0x0000029000007945 */ /* 0x000fe20003800000 */
[----:B------:R-:W-:Y:S02]  /*1cf0*/  SHF.R.U32.HI R4, RZ, 0x10, R14 ;  /* 0x00000010ff047819 */ /* 0x000fe4000001160e */
[----:B------:R-:W-:Y:S01]  /*1d00*/  SHF.R.U32.HI R0, RZ, 0x1f, R3 ;  /* 0x0000001fff007819 */ /* 0x000fe20000011603 */
[----:B------:R0:W-:Y:S03]  /*1d10*/  STL [R1+0x54], R13 ;  /* 0x0000540d01007387 */ /* 0x0001e60000100800 */
[----:B------:R-:W-:Y:S01]  /*1d20*/  LEA.HI.SX32 R0, R3, R0, 0x1c ;  /* 0x0000000003007211 */ /* 0x000fe200078fe2ff */
[----:B------:R0:W-:Y:S03]  /*1d30*/  STL [R1+0x48], R4 ;  /* 0x0000480401007387 */ /* 0x0001e60000100800 */
[----:B------:R-:W-:Y:S01]  /*1d40*/  VIMNMX R9, RZ, R0, !PT ;  /* 0x00000000ff097248 */ /* 0x000fe20007fe0100 */
[----:B------:R-:W-:-:S03]  /*1d50*/  IMAD.MOV.U32 R0, RZ, RZ, RZ ;  /* 0x000000ffff007224 */ /* 0x000fc600078e00ff */
        /* <DEDUP_REMOVED lines=14> */
[----:B0-----:R-:W-:Y:S01]  /*1e40*/  IADD3 R4, R3, 0xffffffe, RZ ;  /* 0x0ffffffe03047810 */ /* 0x001fe20007ffe0ff */
[----:B------:R-:W-:-:S05]  /*1e50*/  IMAD.MOV R3, RZ, RZ, -R12 ;  /* 0x000000ffff037224 */ /* 0x000fca00078e0a0c */
[----:B------:R0:W1:Y:S02]  /*1e60*/  F2I.FTZ.U32.TRUNC.NTZ R5, R4 ;  /* 0x0000000400057305 */ /* 0x000064000021f000 */
[----:B0-----:R-:W-:Y:S02]  /*1e70*/  IMAD.MOV.U32 R4, RZ, RZ, RZ ;  /* 0x000000ffff047224 */ /* 0x001fe400078e00ff */
[----:B-1----:R-:W-:-:S04]  /*1e80*/  IMAD.MOV R7, RZ, RZ, -R5 ;  /* 0x000000ffff077224 */ /* 0x002fc800078e0a05 */
[----:B------:R-:W-:-:S04]  /*1e90*/  IMAD R7, R7, R6, RZ ;  /* 0x0000000607077224 */ /* 0x000fc800078e02ff */
[----:B------:R-:W-:-:S04]  /*1ea0*/  IMAD.HI.U32 R5, R5, R7, R4 ;  /* 0x0000000705057227 */ /* 0x000fc800078e0004 */
[----:B------:R-:W-:-:S04]  /*1eb0*/  IMAD.MOV.U32 R4, RZ, RZ, R10 ;  /* 0x000000ffff047224 */ /* 0x000fc800078e000a */
[----:B------:R-:W-:-:S04]  /*1ec0*/  IMAD.HI.U32 R5, R5, R4, RZ ;  /* 0x0000000405057227 */ /* 0x000fc800078e00ff */
        /* <DEDUP_REMOVED lines=10> */
.L_x_4832:
[----:B------:R-:W-:Y:S05]  /*1f70*/  BSYNC B0 ;  /* 0x0000000000007941 */ /* 0x000fea0003800000 */
.L_x_4831:
[----:B------:R-:W-:Y:S01]  /*1f80*/  IMAD R3, R13, R0, R9 ;  /* 0x000000000d037224 */ /* 0x000fe200078e0209 */
        /* <DEDUP_REMOVED lines=35> */
[----:B0----5:R-:W-:Y:S05]  /*21c0*/  CALL.ABS.NOINC R14 ;  /* 0x000000000e007343 */ /* 0x021fea0003c00000 */
.L_x_4835:
[----:B------:R-:W-:Y:S05]  /*21d0*/  BSYNC B6 ;  /* 0x0000000000067941 */ /* 0x000fea0003800000 */
.L_x_4834:
        /* <DEDUP_REMOVED lines=12> */
[----:B------:R-:W-:Y:S02]  /*22a0*/  IMAD.U32 R11, RZ, RZ, UR7 ;  /* 0x00000007ff0b7e24 */ /* 0x000fe4000f8e00ff */
[----:B------:R-:W-:-:S02]  /*22b0*/  IMAD.U32 R6, RZ, RZ, UR4 ;  /* 0x00000004ff067e24 */ /* 0x000fc4000f8e00ff */
[----:B------:R-:W-:Y:S02]  /*22c0*/  IMAD.U32 R7, RZ, RZ, UR5 ;  /* 0x00000005ff077e24 */ /* 0x000fe4000f8e00ff */
[----:B------:R-:W-:Y:S02]  /*22d0*/  IMAD.MOV.U32 R8, RZ, RZ, 0x70 ;  /* 0x00000070ff087424 */ /* 0x000fe400078e00ff */
[----:B------:R-:W-:Y:S02]  /*22e0*/  IMAD.MOV.U32 R12, RZ, RZ, 0x1 ;  /* 0x00000001ff0c7424 */ /* 0x000fe400078e00ff */
[----:B------:R-:W-:-:S07]  /*22f0*/  IMAD.MOV.U32 R13, RZ, RZ, RZ ;  /* 0x000000ffff0d7224 */ /* 0x000fce00078e00ff */
[----:B------:R-:W-:-:S07]  /*2300*/  LEPC R20, `(.L_x_4837) ;  /* 0x000000001014794e */ /* 0x000fce0000000000 */
[----:B0----5:R-:W-:Y:S05]  /*2310*/  CALL.ABS.NOINC R14 ;  /* 0x000000000e007343 */ /* 0x021fea0003c00000 */
.L_x_4837:
[----:B------:R-:W-:Y:S05]  /*2320*/  BSYNC B6 ;  /* 0x0000000000067941 */ /* 0x000fea0003800000 */
.L_x_4836:
[----:B------:R-:W-:Y:S01]  /*2330*/  ULDC.64 UR4, c[0x0][0x9f8] ;  /* 0x00027e0000047ab9 */ /* 0x000fe20000000a00 */
[----:B------:R-:W2:Y:S01]  /*2340*/  LDL R28, [R1+0x34] ;  /* 0x00003400011c7983 */ /* 0x000ea20000100800 */
[----:B------:R-:W-:-:S03]  /*2350*/  ISETP.NE.U32.AND P0, PT, RZ, UR4, PT ;  /* 0x00000004ff007c0c */ /* 0x000fc6000bf05070 */
[----:B------:R-:W3:Y:S01]  /*2360*/  LDL R20, [R1+0x30] ;  /* 0x0000300001147983 */ /* 0x000ee20000100800 */
[----:B------:R-:W-:Y:S01]  /*2370*/  ISETP.NE.AND.EX P0, PT, RZ, UR5, PT, P0 ;  /* 0x00000005ff007c0c */ /* 0x000fe2000bf05300 */
[----:B------:R-:W-:Y:S01]  /*2380*/  IMAD.MOV.U32 R0, RZ, RZ, R31 ;  /* 0x000000ffff007224 */ /* 0x000fe200078e001f */
[----:B------:R-:W-:Y:S01]  /*2390*/  ULDC UR4, c[0x0][0x2f4] ;  /* 0x0000bd0000047ab9 */ /* 0x000fe20000000800 */
[----:B------:R-:W0:Y:S01]  /*23a0*/  S2R R7, SR_TID.X ;  /* 0x0000000000077919 */ /* 0x000e220000002100 */
[----:B------:R-:W1:Y:S08]  /*23b0*/  LDC.64 R96, c[0x0][0x3f8] ;  /* 0x0000fe00ff607b82 */ /* 0x000e700000000a00 */
[----:B------:R-:W4:Y:S08]  /*23c0*/  LDC R119, c[0x0][0x3f4] ;  /* 0x0000fd00ff777b82 */ /* 0x000f300000000800 */
[----:B------:R-:W0:Y:S08]  /*23d0*/  @P0 LDC.64 R4, c[0x0][0x9f8] ;  /* 0x00027e00ff040b82 */ /* 0x000e300000000a00 */
[----:B------:R-:W4:Y:S01]  /*23e0*/  LDC.64 R90, c[0x0][0x408] ;  /* 0x00010200ff5a7b82 */ /* 0x000f220000000a00 */
[----:B0-----:R-:W-:-:S05]  /*23f0*/  @P0 IMAD.WIDE R4, R31, 0x4, R4 ;  /* 0x000000041f040825 */ /* 0x001fca00078e0204 */
[----:B------:R0:W3:Y:S01]  /*2400*/  @P0 LDG.E R0, desc[UR60][R4.64] ;  /* 0x0000003c04000981 */ /* 0x0000e2000c1e1900 */
[----:B------:R-:W-:Y:S01]  /*2410*/  ISETP.GE.AND P1, PT, R195, UR4, PT ;  /* 0x00000004c3007c0c */ /* 0x000fe2000bf26270 */
[C-C-:B-1----:R-:W-:Y:S01]  /*2420*/  IMAD.WIDE.U32 R98, R219.reuse, R96, R18.reuse ;  /* 0x00000060db627225 */ /* 0x142fe200078e0012 */
[----:B------:R-:W-:Y:S01]  /*2430*/  ISETP.GE.AND P0, PT, R18, UR4, PT ;  /* 0x0000000412007c0c */ /* 0x000fe2000bf06270 */
[----:B------:R-:W1:Y:S01]  /*2440*/  S2R R138, SR_TID.X ;  /* 0x00000000008a7919 */ /* 0x000e620000002100 */
[----:B------:R-:W-:Y:S01]  /*2450*/  SEL R6, RZ, 0xffffffff, P1 ;  /* 0xffffffffff067807 */ /* 0x000fe20000800000 */
[----:B----4-:R-:W-:Y:S01]  /*2460*/  IMAD.WIDE.U32 R92, R219, R90, R18 ;  /* 0x0000005adb5c7225 */ /* 0x010fe200078e0012 */
[----:B------:R-:W-:Y:S02]  /*2470*/  SEL R3, RZ, 0x1, P0 ;  /* 0x00000001ff037807 */ /* 0x000fe40000000000 */
[----:B------:R-:W-:Y:S01]  /*2480*/  ISETP.GE.AND P0, PT, R194, UR4, PT ;  /* 0x00000004c2007c0c */ /* 0x000fe2000bf06270 */
[----:B------:R-:W-:Y:S01]  /*2490*/  IMAD.SHL.U32 R6, R6, 0x2, RZ ;  /* 0x0000000206067824 */ /* 0x000fe200078e00ff */
[----:B------:R-:W-:Y:S01]  /*24a0*/  ISETP.GE.AND P1, PT, R23, UR4, PT ;  /* 0x0000000417007c0c */ /* 0x000fe2000bf26270 */
[----:B------:R-:W-:Y:S01]  /*24b0*/  IMAD.SHL.U32 R103, R96, 0x40, RZ ;  /* 0x0000004060677824 */ /* 0x000fe200078e00ff */
[----:B0-----:R-:W-:Y:S01]  /*24c0*/  SEL R4, RZ, 0x4, P0 ;  /* 0x00000004ff047807 */ /* 0x001fe20000000000 */
[----:B------:R-:W-:Y:S01]  /*24d0*/  IMAD R125, R91, 0x60, RZ ;  /* 0x000000605b7d7824 */ /* 0x000fe200078e02ff */
[----:B------:R-:W-:Y:S01]  /*24e0*/  LOP3.LUT R3, R6, 0x2, R3, 0xe2, !PT ;  /* 0x0000000206037812 */ /* 0x000fe200078ee203 */
[----:B------:R-:W-:Y:S01]  /*24f0*/  VIADD R6, R7, 0xffffff80 ;  /* 0xffffff8007067836 */ /* 0x000fe20000000000 */
[----:B------:R-:W-:Y:S01]  /*2500*/  SHF.R.S32.HI R7, RZ, 0x1f, R219 ;  /* 0x0000001fff077819 */ /* 0x000fe200000114db */
[----:B------:R-:W-:Y:S01]  /*2510*/  IMAD.SHL.U32 R105, R90, 0x40, RZ ;  /* 0x000000405a697824 */ /* 0x000fe200078e00ff */
[----:B------:R-:W-:-:S02]  /*2520*/  SEL R5, RZ, 0x8, P1 ;  /* 0x00000008ff057807 */ /* 0x000fc40000800000 */
[----:B------:R-:W-:Y:S02]  /*2530*/  SHF.R.S32.HI R9, RZ, 0x1f, R6 ;  /* 0x0000001fff097819 */ /* 0x000fe40000011406 */
[----:B------:R-:W-:Y:S01]  /*2540*/  LOP3.LUT R3, R5, R3, R4, 0xfe, !PT ;  /* 0x0000000305037212 */ /* 0x000fe200078efe04 */
[----:B------:R-:W-:Y:S01]  /*2550*/  IMAD R4, R7, R96, RZ ;  /* 0x0000006007047224 */ /* 0x000fe200078e02ff */
[----:B------:R-:W-:Y:S02]  /*2560*/  LEA.HI R9, R9, R6, RZ, 0x2 ;  /* 0x0000000609097211 */ /* 0x000fe400078f10ff */
[----:B------:R-:W-:Y:S01]  /*2570*/  ISETP.GE.AND P0, PT, R22, UR4, PT ;  /* 0x0000000416007c0c */ /* 0x000fe2000bf06270 */
[----:B------:R-:W-:Y:S01]  /*2580*/  IMAD R5, R219, R97, R4 ;  /* 0x00000061db057224 */ /* 0x000fe200078e0204 */
[----:B------:R-:W-:Y:S02]  /*2590*/  SHF.R.S32.HI R8, RZ, 0x1f, R9 ;  /* 0x0000001fff087819 */ /* 0x000fe40000011409 */
[----:B------:R-:W-:Y:S01]  /*25a0*/  SEL R4, RZ, 0x10, P0 ;  /* 0x00000010ff047807 */ /* 0x000fe20000000000 */
[----:B------:R-:W-:Y:S01]  /*25b0*/  IMAD.IADD R99, R5, 0x1, R99 ;  /* 0x0000000105637824 */ /* 0x000fe200078e0263 */
[----:B------:R-:W-:-:S02]  /*25c0*/  LEA.HI R8, R8, R219, RZ, 0x3 ;  /* 0x000000db08087211 */ /* 0x000fc400078f18ff */
[----:B------:R-:W-:Y:S01]  /*25d0*/  LOP3.LUT R16, R16, 0xfffffffb, RZ, 0xc0, !PT ;  /* 0xfffffffb10107812 */ /* 0x000fe200078ec0ff */
[----:B-----5:R-:W-:Y:S01]  /*25e0*/  IMAD.WIDE.U32 R98, R135, R96, R98 ;  /* 0x0000006087627225 */ /* 0x020fe200078e0062 */
[----:B------:R-:W-:Y:S02]  /*25f0*/  LOP3.LUT R8, R8, 0xfffffff8, RZ, 0xc0, !PT ;  /* 0xfffffff808087812 */ /* 0x000fe400078ec0ff */
[----:B------:R-:W-:Y:S02]  /*2600*/  SHF.R.S32.HI R197, RZ, 0x1f, R196 ;  /* 0x0000001fffc57819 */ /* 0x000fe400000114c4 */
[----:B------:R-:W-:Y:S01]  /*2610*/  LOP3.LUT R10, R3, R4, RZ, 0xfc, !PT ;  /* 0x00000004030a7212 */ /* 0x000fe200078efcff */
[----:B------:R-:W-:Y:S01]  /*2620*/  IMAD.IADD R121, R219, 0x1, -R8 ;  /* 0x00000001db797824 */ /* 0x000fe200078e0a08 */
[-C--:B------:R-:W-:Y:S01]  /*2630*/  ISETP.GE.AND P1, PT, R195, R119.reuse, PT ;  /* 0x00000077c300720c */ /* 0x080fe20003f26270 */
[----:B------:R-:W-:Y:S01]  /*2640*/  IMAD.WIDE.U32 R100, R219, R96, R196 ;  /* 0x00000060db647225 */ /* 0x000fe200078e00c4 */
[----:B------:R-:W-:-:S02]  /*2650*/  ISETP.GE.AND P2, PT, R194, R119, PT ;  /* 0x00000077c200720c */ /* 0x000fc40003f46270 */
[----:B------:R-:W-:Y:S01]  /*2660*/  LOP3.LUT P0, RZ, R121, 0x4, RZ, 0xc0, !PT ;  /* 0x0000000479ff7812 */ /* 0x000fe2000780c0ff */
[-C--:B------:R-:W-:Y:S01]  /*2670*/  IMAD R4, R7, R90.reuse, RZ ;  /* 0x0000005a07047224 */ /* 0x080fe200078e02ff */
[----:B------:R-:W-:Y:S01]  /*2680*/  LOP3.LUT R9, R9, 0xfffffffc, RZ, 0xc0, !PT ;  /* 0xfffffffc09097812 */ /* 0x000fe200078ec0ff */
[----:B------:R-:W-:Y:S01]  /*2690*/  IMAD.IADD R101, R101, 0x1, R5 ;  /* 0x0000000165657824 */ /* 0x000fe200078e0205 */
[----:B------:R-:W-:Y:S01]  /*26a0*/  SEL R7, R119, RZ, P2 ;  /* 0x000000ff77077207 */ /* 0x000fe20001000000 */
[----:B------:R-:W-:Y:S01]  /*26b0*/  IMAD R5, R219, R91, R4 ;  /* 0x0000005bdb057224 */ /* 0x000fe200078e0204 */
[----:B------:R-:W-:Y:S01]  /*26c0*/  SEL R4, R119, RZ, P1 ;  /* 0x000000ff77047207 */ /* 0x000fe20000800000 */
[----:B------:R-:W-:Y:S01]  /*26d0*/  IMAD.WIDE.U32 R94, R219, R90, R196 ;  /* 0x0000005adb5e7225 */ /* 0x000fe200078e00c4 */
[----:B------:R-:W-:Y:S02]  /*26e0*/  SHF.R.U32.HI R21, RZ, 0x3, R229 ;  /* 0x00000003ff157819 */ /* 0x000fe400000116e5 */
[----:B------:R-:W-:Y:S01]  /*26f0*/  IADD3 R93, R5, R93, RZ ;  /* 0x0000005d055d7210 */ /* 0x000fe20007ffe0ff */
[----:B------:R-:W-:Y:S01]  /*2700*/  IMAD.IADD R95, R95, 0x1, R5 ;  /* 0x000000015f5f7824 */ /* 0x000fe200078e0205 */
[----:B------:R-:W-:Y:S01]  /*2710*/  SHF.R.U32.HI R27, RZ, 0x3, R226 ;  /* 0x00000003ff1b7819 */ /* 0x000fe200000116e2 */
[----:B------:R-:W-:Y:S01]  /*2720*/  IMAD.IADD R5, R195, 0x1, R4 ;  /* 0x00000001c3057824 */ /* 0x000fe200078e0204 */
[----:B------:R-:W-:Y:S01]  /*2730*/  @P0 LOP3.LUT R16, R16, 0x4, RZ, 0xfc, !PT ;  /* 0x0000000410100812 */ /* 0x000fe200078efcff */
[----:B------:R-:W-:Y:S01]  /*2740*/  IMAD.IADD R14, R6, 0x1, -R9 ;  /* 0x00000001060e7824 */ /* 0x000fe200078e0a09 */
[----:B------:R-:W-:Y:S01]  /*2750*/  ISETP.GE.AND P0, PT, R18, R119, PT ;  /* 0x000000771200720c */ /* 0x000fe20003f06270 */
[----:B------:R-:W-:Y:S01]  /*2760*/  IMAD.IADD R11, R194, 0x1, R7 ;  /* 0x00000001c20b7824 */ /* 0x000fe200078e0207 */
[----:B------:R-:W-:Y:S01]  /*2770*/  SHF.R.S32.HI R8, RZ, 0x1f, R5 ;  /* 0x0000001fff087819 */ /* 0x000fe20000011405 */
[----:B------:R-:W-:Y:S01]  /*2780*/  IMAD.WIDE.U32 R100, R135, R96, R100 ;  /* 0x0000006087647225 */ /* 0x000fe200078e0064 */
[----:B------:R-:W-:-:S02]  /*2790*/  SEL R3, R119, RZ, P0 ;  /* 0x000000ff77037207 */ /* 0x000fc40000000000 */
[CC--:B------:R-:W-:Y:S01]  /*27a0*/  LEA.HI R9, R8.reuse, R5.reuse, RZ, 0x6 ;  /* 0x0000000508097211 */ /* 0x0c0fe200078f30ff */
[-C--:B------:R-:W-:Y:S01]  /*27b0*/  IMAD.WIDE.U32 R94, R135, R90.reuse, R94 ;  /* 0x0000005a875e7225 */ /* 0x080fe200078e005e */
[----:B------:R-:W-:Y:S02]  /*27c0*/  LEA.HI R7, R8, R5, RZ, 0x3 ;  /* 0x0000000508077211 */ /* 0x000fe400078f18ff */
[----:B------:R-:W-:Y:S01]  /*27d0*/  SHF.R.S32.HI R9, RZ, 0x6, R9 ;  /* 0x00000006ff097819 */ /* 0x000fe20000011409 */
[----:B------:R-:W-:Y:S01]  /*27e0*/  IMAD.IADD R3, R18, 0x1, R3 ;  /* 0x0000000112037824 */ /* 0x000fe200078e0203 */
[----:B------:R-:W-:Y:S01]  /*27f0*/  LOP3.LUT R5, R229, 0x38, R7, 0xf8, !PT ;  /* 0x00000038e5057812 */ /* 0x000fe200078ef807 */
[----:B------:R-:W-:Y:S01]  /*2800*/  IMAD.WIDE.U32 R92, R135, R90, R92 ;  /* 0x0000005a875c7225 */ /* 0x000fe200078e005c */
[----:B------:R-:W-:Y:S02]  /*2810*/  SHF.R.S32.HI R12, RZ, 0x1f, R11 ;  /* 0x0000001fff0c7819 */ /* 0x000fe4000001140b */
[----:B------:R-:W-:Y:S01]  /*2820*/  SHF.R.S32.HI R4, RZ, 0x1f, R3 ;  /* 0x0000001fff047819 */ /* 0x000fe20000011403 */
[----:B------:R-:W-:Y:S01]  /*2830*/  IMAD.SHL.U32 R119, R119, 0x2, RZ ;  /* 0x0000000277777824 */ /* 0x000fe200078e00ff */
[----:B------:R-:W-:Y:S01]  /*2840*/  LEA.HI R13, R12, R11, RZ, 0x3 ;  /* 0x0000000b0c0d7211 */ /* 0x000fe200078f18ff */
[----:B------:R-:W-:Y:S01]  /*2850*/  IMAD R109, R14, 0x40, R219 ;  /* 0x000000400e6d7824 */ /* 0x000fe200078e02db */
[----:B------:R-:W-:-:S02]  /*2860*/  LEA.HI R6, R4, R3, RZ, 0x3 ;  /* 0x0000000304067211 */ /* 0x000fc400078f18ff */
[----:B------:R-:W-:Y:S02]  /*2870*/  LEA.HI R3, R4, R3, RZ, 0x6 ;  /* 0x0000000304037211 */ /* 0x000fe400078f30ff */
[----:B------:R-:W-:Y:S02]  /*2880*/  LEA.HI R11, R12, R11, RZ, 0x6 ;  /* 0x0000000b0c0b7211 */ /* 0x000fe400078f30ff */
[----:B------:R-:W-:Y:S02]  /*2890*/  SHF.R.S32.HI R4, RZ, 0x6, R3 ;  /* 0x00000006ff047819 */ /* 0x000fe40000011403 */
[----:B------:R-:W-:Y:S02]  /*28a0*/  LOP3.LUT R3, R229, 0x38, R6, 0xf8, !PT ;  /* 0x00000038e5037812 */ /* 0x000fe400078ef806 */
[----:B------:R-:W-:Y:S02]  /*28b0*/  SHF.R.S32.HI R11, RZ, 0x6, R11 ;  /* 0x00000006ff0b7819 */ /* 0x000fe4000001140b */
[----:B------:R-:W-:-:S02]  /*28c0*/  LOP3.LUT R3, R3, R21, RZ, 0x3c, !PT ;  /* 0x0000001503037212 */ /* 0x000fc400078e3cff */
[----:B------:R-:W-:Y:S02]  /*28d0*/  LOP3.LUT R8, R226, 0x38, R6, 0xf8, !PT ;  /* 0x00000038e2087812 */ /* 0x000fe400078ef806 */
[----:B------:R-:W-:Y:S02]  /*28e0*/  SHF.R.S32.HI R15, RZ, 0x1f, R135 ;  /* 0x0000001fff0f7819 */ /* 0x000fe40000011487 */
[----:B------:R-:W-:Y:S02]  /*28f0*/  LOP3.LUT R16, R16, 0xfffffffe, RZ, 0xc0, !PT ;  /* 0xfffffffe10107812 */ /* 0x000fe400078ec0ff */
[----:B------:R-:W-:Y:S02]  /*2900*/  LOP3.LUT R8, R8, R27, RZ, 0x3c, !PT ;  /* 0x0000001b08087212 */ /* 0x000fe400078e3cff */
[----:B------:R-:W-:Y:S02]  /*2910*/  @P2 LOP3.LUT R16, R16, 0x1, RZ, 0xfc, !PT ;  /* 0x0000000110102812 */ /* 0x000fe400078efcff */
[----:B------:R-:W-:-:S02]  /*2920*/  ISETP.GE.AND P2, PT, R192, UR4, PT ;  /* 0x00000004c0007c0c */ /* 0x000fc4000bf46270 */
[----:B------:R-:W-:Y:S02]  /*2930*/  SHF.L.U64.HI R102, R96, 0x6, R97 ;  /* 0x0000000660667819 */ /* 0x000fe40000010261 */
[----:B------:R-:W-:Y:S02]  /*2940*/  SHF.L.U64.HI R104, R90, 0x6, R91 ;  /* 0x000000065a687819 */ /* 0x000fe4000001025b */
[----:B------:R-:W-:Y:S02]  /*2950*/  SHF.R.S32.HI R112, RZ, 0x3, R6 ;  /* 0x00000003ff707819 */ /* 0x000fe40000011406 */
[----:B------:R-:W-:Y:S02]  /*2960*/  SHF.R.S32.HI R111, RZ, 0x3, R7 ;  /* 0x00000003ff6f7819 */ /* 0x000fe40000011407 */
[----:B------:R-:W-:Y:S02]  /*2970*/  LOP3.LUT R6, R6, 0xfffffff8, RZ, 0xc0, !PT ;  /* 0xfffffff806067812 */ /* 0x000fe400078ec0ff */
[----:B------:R-:W-:-:S02]  /*2980*/  IADD3 R123, R123, R26, RZ ;  /* 0x0000001a7b7b7210 */ /* 0x000fc40007ffe0ff */
[----:B-1----:R-:W-:Y:S02]  /*2990*/  LEA.HI R138, R138, 0x8, RZ, 0x19 ;  /* 0x000000088a8a7811 */ /* 0x002fe400078fc8ff */
[--C-:B------:R-:W-:Y:S02]  /*29a0*/  SHF.R.S32.HI R110, RZ, 0x3, R13.reuse ;  /* 0x00000003ff6e7819 */ /* 0x100fe4000001140d */
[----:B------:R-:W-:Y:S01]  /*29b0*/  SHF.R.S32.HI R108, RZ, 0x1f, R6 ;  /* 0x0000001fff6c7819 */ /* 0x000fe20000011406 */
[C-C-:B--2---:R-:W-:Y:S02]  /*29c0*/  IMAD R131, R4.reuse, 0x1800, R28.reuse ;  /* 0x0000180004837824 */ /* 0x144fe400078e021c */
[----:B------:R-:W-:Y:S02]  /*29d0*/  IMAD R129, R9, 0x1800, R28 ;  /* 0x0000180009817824 */ /* 0x000fe400078e021c */
[--C-:B---3--:R-:W-:Y:S01]  /*29e0*/  IMAD R134, R4, 0x1800, R20.reuse ;  /* 0x0000180004867824 */ /* 0x108fe200078e0214 */
[-C--:B------:R-:W-:Y:S01]  /*29f0*/  LOP3.LUT R4, R5, R21.reuse, RZ, 0x3c, !PT ;  /* 0x0000001505047212 */ /* 0x080fe200078e3cff */
[----:B------:R-:W-:Y:S01]  /*2a00*/  IMAD R133, R9, 0x1800, R20 ;  /* 0x0000180009857824 */ /* 0x000fe200078e0214 */
[----:B------:R-:W-:Y:S01]  /*2a10*/  LOP3.LUT R5, R226, 0x38, R13, 0xf8, !PT ;  /* 0x00000038e2057812 */ /* 0x000fe200078ef80d */
[----:B------:R-:W-:Y:S01]  /*2a20*/  IMAD.IADD R134, R134, 0x1, R3 ;  /* 0x0000000186867824 */ /* 0x000fe200078e0203 */
[----:B------:R-:W-:Y:S01]  /*2a30*/  LOP3.LUT R3, R229, 0x38, R13, 0xf8, !PT ;  /* 0x00000038e5037812 */ /* 0x000fe200078ef80d */
[----:B------:R-:W-:Y:S01]  /*2a40*/  IMAD.IADD R133, R133, 0x1, R4 ;  /* 0x0000000185857824 */ /* 0x000fe200078e0204 */
[----:B------:R-:W-:Y:S01]  /*2a50*/  LOP3.LUT R4, R226, 0x38, R7, 0xf8, !PT ;  /* 0x00000038e2047812 */ /* 0x000fe200078ef807 */
[----:B------:R-:W-:Y:S01]  /*2a60*/  IMAD R130, R11, 0x1800, R20 ;  /* 0x000018000b827824 */ /* 0x000fe200078e0214 */
[----:B------:R-:W-:Y:S01]  /*2a70*/  LOP3.LUT R3, R3, R21, RZ, 0x3c, !PT ;  /* 0x0000001503037212 */ /* 0x000fe200078e3cff */
[----:B------:R-:W-:Y:S01]  /*2a80*/  IMAD.IADD R131, R131, 0x1, R8 ;  /* 0x0000000183837824 */ /* 0x000fe200078e0208 */
[-C--:B------:R-:W-:Y:S01]  /*2a90*/  LOP3.LUT R4, R4, R27.reuse, RZ, 0x3c, !PT ;  /* 0x0000001b04047212 */ /* 0x080fe200078e3cff */
[----:B------:R-:W-:Y:S01]  /*2aa0*/  IMAD R127, R11, 0x1800, R28 ;  /* 0x000018000b7f7824 */ /* 0x000fe200078e021c */
[----:B------:R-:W-:Y:S01]  /*2ab0*/  LOP3.LUT R8, R5, R27, RZ, 0x3c, !PT ;  /* 0x0000001b05087212 */ /* 0x000fe200078e3cff */
[----:B------:R-:W-:Y:S01]  /*2ac0*/  IMAD.IADD R130, R130, 0x1, R3 ;  /* 0x0000000182827824 */ /* 0x000fe200078e0203 */
[----:B------:R-:W-:Y:S01]  /*2ad0*/  IADD3 R129, R129, R4, RZ ;  /* 0x0000000481817210 */ /* 0x000fe20007ffe0ff */
[----:B------:R-:W-:Y:S01]  /*2ae0*/  IMAD R4, R15, R96, RZ ;  /* 0x000000600f047224 */ /* 0x000fe200078e02ff */
[----:B------:R-:W-:Y:S01]  /*2af0*/  LOP3.LUT R3, R229, 0x18, R18, 0xf8, !PT ;  /* 0x00000018e5037812 */ /* 0x000fe200078ef812 */
[----:B------:R-:W-:Y:S01]  /*2b00*/  IMAD R5, R97, 0x60, RZ ;  /* 0x0000006061057824 */ /* 0x000fe200078e02ff */
[----:B------:R-:W-:Y:S01]  /*2b10*/  SEL R9, RZ, 0x20, P2 ;  /* 0x00000020ff097807 */ /* 0x000fe20001000000 */
[----:B------:R-:W-:Y:S01]  /*2b20*/  IMAD R11, R135, R97, R4 ;  /* 0x00000061870b7224 */ /* 0x000fe200078e0204 */
[----:B------:R-:W-:Y:S01]  /*2b30*/  LOP3.LUT R3, R3, R21, RZ, 0x3c, !PT ;  /* 0x0000001503037212 */ /* 0x000fe200078e3cff */
[----:B------:R-:W-:Y:S01]  /*2b40*/  IMAD R4, R15, R90, RZ ;  /* 0x0000005a0f047224 */ /* 0x000fe200078e02ff */
[----:B------:R-:W-:Y:S01]  /*2b50*/  LOP3.LUT R27, R10, R9, RZ, 0xfc, !PT ;  /* 0x000000090a1b7212 */ /* 0x000fe200078efcff */
[----:B------:R-:W-:Y:S01]  /*2b60*/  IMAD.WIDE.U32 R96, R96, 0x60, RZ ;  /* 0x0000006060607825 */ /* 0x000fe200078e00ff */
[----:B------:R-:W-:-:S02]  /*2b70*/  LOP3.LUT R7, R7, 0xfffffff8, RZ, 0xc0, !PT ;  /* 0xfffffff807077812 */ /* 0x000fc400078ec0ff */
[----:B------:R-:W-:Y:S01]  /*2b80*/  LOP3.LUT R9, R10, 0x1, RZ, 0xc0, !PT ;  /* 0x000000010a097812 */ /* 0x000fe200078ec0ff */
[----:B------:R-:W-:Y:S01]  /*2b90*/  IMAD.IADD R127, R127, 0x1, R8 ;  /* 0x000000017f7f7824 */ /* 0x000fe200078e0208 */
[----:B------:R-:W-:Y:S01]  /*2ba0*/  LOP3.LUT R8, R13, 0xfffffff8, RZ, 0xc0, !PT ;  /* 0xfffffff80d087812 */ /* 0x000fe200078ec0ff */
[----:B------:R-:W-:Y:S01]  /*2bb0*/  IMAD R15, R135, R91, R4 ;  /* 0x0000005b870f7224 */ /* 0x000fe200078e0204 */
[----:B------:R-:W-:Y:S01]  /*2bc0*/  IADD3 R124, R97, R5, RZ ;  /* 0x00000005617c7210 */ /* 0x000fe20007ffe0ff */
[----:B------:R-:W-:Y:S01]  /*2bd0*/  IMAD.WIDE.U32 R90, R90, 0x60, RZ ;  /* 0x000000605a5a7825 */ /* 0x000fe200078e00ff */
[C---:B------:R-:W-:Y:S02]  /*2be0*/  LOP3.LUT R10, R27.reuse, 0x2, RZ, 0xc0, !PT ;  /* 0x000000021b0a7812 */ /* 0x040fe400078ec0ff */
[C---:B------:R-:W-:Y:S01]  /*2bf0*/  LOP3.LUT R21, R27.reuse, 0x8, RZ, 0xc0, !PT ;  /* 0x000000081b157812 */ /* 0x040fe200078ec0ff */
[----:B------:R-:W-:Y:S01]  /*2c00*/  IMAD.IADD R126, R20, 0x1, R3 ;  /* 0x00000001147e7824 */ /* 0x000fe200078e0203 */
[----:B------:R-:W-:Y:S01]  /*2c10*/  LOP3.LUT R20, R27, 0x4, RZ, 0xc0, !PT ;  /* 0x000000041b147812 */ /* 0x000fe200078ec0ff */
[----:B------:R-:W-:Y:S01]  /*2c20*/  IMAD.IADD R125, R91, 0x1, R125 ;  /* 0x000000015b7d7824 */ /* 0x000fe200078e027d */
[----:B------:R-:W-:Y:S01]  /*2c30*/  LOP3.LUT R26, R27, 0x10, RZ, 0xc0, !PT ;  /* 0x000000101b1a7812 */ /* 0x000fe200078ec0ff */
[----:B------:R-:W-:Y:S01]  /*2c40*/  IMAD.IADD R89, R101, 0x1, R11 ;  /* 0x0000000165597824 */ /* 0x000fe200078e020b */
[----:B------:R-:W-:Y:S01]  /*2c50*/  SHF.R.S32.HI R107, RZ, 0x1f, R7 ;  /* 0x0000001fff6b7819 */ /* 0x000fe20000011407 */
[----:B------:R-:W-:Y:S01]  /*2c60*/  IMAD.IADD R3, R11, 0x1, R99 ;  /* 0x000000010b037824 */ /* 0x000fe200078e0263 */
[----:B------:R-:W-:Y:S01]  /*2c70*/  SHF.R.S32.HI R106, RZ, 0x1f, R8 ;  /* 0x0000001fff6a7819 */ /* 0x000fe20000011408 */
[----:B------:R-:W-:Y:S01]  /*2c80*/  IMAD.IADD R4, R95, 0x1, R15 ;  /* 0x000000015f047824 */ /* 0x000fe200078e020f */
[----:B------:R-:W-:Y:S01]  /*2c90*/  LOP3.LUT R27, R27, 0x20, RZ, 0xc0, !PT ;  /* 0x000000201b1b7812 */ /* 0x000fe200078ec0ff */
[----:B------:R-:W-:Y:S01]  /*2ca0*/  IMAD.IADD R5, R15, 0x1, R93 ;  /* 0x000000010f057824 */ /* 0x000fe200078e025d */
[----:B------:R-:W-:-:S07]  /*2cb0*/  SHF.R.S32.HI R122, RZ, 0x1f, R0 ;  /* 0x0000001fff7a7819 */ /* 0x000fce0000011400 */
.L_x_4943:
[----:B0-----:R-:W0:Y:S01]  /*2cc0*/  LDC R32, c[0x0][0x430] ;  /* 0x00010c00ff207b82 */ /* 0x001e220000000800 */
[----:B------:R-:W-:-:S05]  /*2cd0*/  IADD3 R24, R24, -0x1, RZ ;  /* 0xffffffff18187810 */ /* 0x000fca0007ffe0ff */
[----:B------:R-:W-:Y:S02]  /*2ce0*/  IMAD R12, R24, 0x60, R109 ;  /* 0x00000060180c7824 */ /* 0x000fe400078e026d */
[----:B-1----:R-:W1:Y:S02]  /*2cf0*/  LDC R118, c[0x0][0x3f4] ;  /* 0x0000fd00ff767b82 */ /* 0x002e640000000800 */
[----:B------:R-:W-:Y:S01]  /*2d00*/  IMAD.IADD R33, R123, 0x1, R12 ;  /* 0x000000017b217824 */ /* 0x000fe200078e020c */
[----:B------:R-:W-:-:S03]  /*2d10*/  ISETP.GE.AND P2, PT, R12, R25, PT ;  /* 0x000000190c00720c */ /* 0x000fc60003f46270 */
[----:B------:R-:W-:Y:S01]  /*2d20*/  IMAD.MOV.U32 R11, RZ, RZ, R33 ;  /* 0x000000ffff0b7224 */ /* 0x000fe200078e0021 */
[----:B------:R-:W-:Y:S02]  /*2d30*/  ISETP.GT.OR P2, PT, R109, 0x5f, P2 ;  /* 0x0000005f6d00780c */ /* 0x000fe40001744670 */
[----:B0-----:R-:W-:-:S11]  /*2d40*/  ISETP.NE.AND P3, PT, R32, 0x1, PT ;  /* 0x000000012000780c */ /* 0x001fd60003f65270 */
[----:B------:R-:W0:Y:S08]  /*2d50*/  @!P2 LDC.64 R14, c[0x0][0x428] ;  /* 0x00010a00ff0eab82 */ /* 0x000e300000000a00 */
[----:B--2---:R-:W2:Y:S08]  /*2d60*/  @!P2 LDC.64 R12, c[0x0][0x418] ;  /* 0x00010600ff0cab82 */ /* 0x004eb00000000a00 */
[----:B------:R-:W3:Y:S08]  /*2d70*/  @P3 LDC R28, c[0x0][0x434] ;  /* 0x00010d00ff1c3b82 */ /* 0x000ef00000000800 */
[----:B----4-:R-:W4:Y:S01]  /*2d80*/  @P3 LDC R29, c[0x0][0x438] ;  /* 0x00010e00ff1d3b82 */ /* 0x010f220000000800 */
[----:B---3--:R-:W-:-:S05]  /*2d90*/  @P3 IMAD.HI.U32 R28, R33, R28, RZ ;  /* 0x0000001c211c3227 */ /* 0x008fca00078e00ff */
[----:B----4-:R-:W-:Y:S01]  /*2da0*/  @P3 SHF.R.U32.HI R11, RZ, R29, R28 ;  /* 0x0000001dff0b3219 */ /* 0x010fe2000001161c */
[----:B0-----:R-:W-:-:S03]  /*2db0*/  @!P2 IMAD R28, R122, R14, RZ ;  /* 0x0000000e7a1ca224 */ /* 0x001fc600078e02ff */
[--C-:B------:R-:W-:Y:S01]  /*2dc0*/  @!P2 SHF.R.S32.HI R29, RZ, 0x1f, R11.reuse ;  /* 0x0000001fff1da819 */ /* 0x100fe2000001140b */
[----:B------:R-:W-:Y:S02]  /*2dd0*/  @!P2 IMAD R31, R0, R15, R28 ;  /* 0x0000000f001fa224 */ /* 0x000fe400078e021c */
[----:B------:R-:W-:-:S04]  /*2de0*/  @!P2 IMAD.MOV.U32 R28, RZ, RZ, R11 ;  /* 0x000000ffff1ca224 */ /* 0x000fc800078e000b */
[----:B------:R-:W-:-:S04]  /*2df0*/  @!P2 IMAD.WIDE.U32 R14, R0, R14, R28 ;  /* 0x0000000e000ea225 */ /* 0x000fc800078e001c */
[----:B------:R-:W-:Y:S01]  /*2e00*/  @!P2 IMAD.IADD R15, R15, 0x1, R31 ;  /* 0x000000010f0fa824 */ /* 0x000fe200078e021f */
[----:B--2---:R-:W-:Y:S01]  /*2e10*/  @!P2 LEA R12, P3, R14, R12, 0x2 ;  /* 0x0000000c0e0ca211 */ /* 0x004fe200078610ff */
[----:B------:R-:W-:-:S03]  /*2e20*/  IMAD.MOV.U32 R28, RZ, RZ, RZ ;  /* 0x000000ffff1c7224 */ /* 0x000fc600078e00ff */
[----:B------:R-:W-:-:S05]  /*2e30*/  @!P2 LEA.HI.X R13, R14, R13, R15, 0x2, P3 ;  /* 0x0000000d0e0da211 */ /* 0x000fca00018f140f */
[----:B------:R0:W5:Y:S01]  /*2e40*/  @!P2 LDG.E R28, desc[UR60][R12.64] ;  /* 0x0000003c0c1ca981 */ /* 0x000162000c1e1900 */
[----:B------:R-:W-:Y:S01]  /*2e50*/  ISETP.GT.AND P2, PT, R24, R120, PT ;  /* 0x000000781800720c */ /* 0x000fe20003f44270 */
[----:B------:R-:W-:Y:S01]  /*2e60*/  IMAD R30, R17, 0x4800, R126 ;  /* 0x00004800111e7824 */ /* 0x000fe200078e027e */
[----:B------:R-:W-:Y:S01]  /*2e70*/  LOP3.LUT R16, R16, 0xfffffffd, RZ, 0xc0, !PT ;  /* 0xfffffffd10107812 */ /* 0x000fe200078ec0ff */
[----:B------:R-:W-:Y:S01]  /*2e80*/  IMAD.MOV R29, RZ, RZ, -R11 ;  /* 0x000000ffff1d7224 */ /* 0x000fe200078e0a0b */
[----:B------:R-:W-:Y:S01]  /*2e90*/  LOP3.LUT P4, RZ, R121, 0x4, RZ, 0xc0, !PT ;  /* 0x0000000479ff7812 */ /* 0x000fe2000788c0ff */
[----:B------:R-:W-:Y:S05]  /*2ea0*/  YIELD ;  /* 0x0000000000007946 */ /* 0x000fea0003800000 */
[----:B------:R-:W-:Y:S01]  /*2eb0*/  IADD3 R14, R30, 0x20, RZ ;  /* 0x000000201e0e7810 */ /* 0x000fe20007ffe0ff */
[----:B------:R-:W-:Y:S01]  /*2ec0*/  BSSY B0, `(.L_x_4838) ;  /* 0x00007ab000007945 */ /* 0x000fe20003800000 */
[----:B------:R-:W-:Y:S01]  /*2ed0*/  IMAD R29, R32, R29, R33 ;  /* 0x0000001d201d7224 */ /* 0x000fe200078e0221 */
[----:B------:R-:W-:-:S02]  /*2ee0*/  @P2 LOP3.LUT R16, R16, 0x2, RZ, 0xfc, !PT ;  /* 0x0000000210102812 */ /* 0x000fc400078efcff */
[----:B-1----:R-:W-:Y:S02]  /*2ef0*/  ISETP.GE.AND P2, PT, R118, 0x1, PT ;  /* 0x000000017600780c */ /* 0x002fe40003f46270 */
[C---:B------:R-:W-:Y:S02]  /*2f00*/  @P4 VIADD R14, R30.reuse, 0xffffffe0 ;  /* 0xffffffe01e0e4836 */ /* 0x040fe40000000000 */
[--C-:B------:R-:W-:Y:S02]  /*2f10*/  IMAD R30, R30, 0x2, R113.reuse ;  /* 0x000000021e1e7824 */ /* 0x100fe400078e0271 */
[----:B------:R-:W-:-:S07]  /*2f20*/  IMAD R31, R14, 0x2, R113 ;  /* 0x000000020e1f7824 */ /* 0x000fce00078e0271 */
[----:B0-----:R-:W-:Y:S05]  /*2f30*/  @!P2 BRA `(.L_x_4839) ;  /* 0x0000007000b8a947 */ /* 0x001fea0003800000 */
[----:B------:R-:W-:Y:S01]  /*2f40*/  SHF.R.S32.HI R84, RZ, 0x1f, R29 ;  /* 0x0000001fff547819 */ /* 0x000fe2000001141d */
[----:B------:R-:W-:Y:S01]  /*2f50*/  ULDC.64 UR4, c[0x0][0x300] ;  /* 0x0000c00000047ab9 */ /* 0x000fe20000000a00 */
[----:B-----5:R-:W-:Y:S01]  /*2f60*/  SHF.R.S32.HI R85, RZ, 0x1f, R28 ;  /* 0x0000001fff557819 */ /* 0x020fe2000001141c */
[C---:B------:R-:W-:Y:S01]  /*2f70*/  IMAD.WIDE.U32 R12, R29.reuse, UR4, RZ ;  /* 0x000000041d0c7c25 */ /* 0x040fe2000f8e00ff */
        /* <DEDUP_REMOVED lines=47> */
[----:B------:R-:W-:Y:S01]  /*3270*/  CS2R R78, SRZ ;  /* 0x00000000004e7805 */ /* 0x000fe2000001ff00 */
[----:B------:R-:W-:Y:S01]  /*3280*/  IMAD.X R36, R11, 0x1, R89, P2 ;  /* 0x000000010b247824 */ /* 0x000fe200010e0659 */
[----:B------:R-:W-:-:S04]  /*3290*/  LEA R34, P2, R35, UR4, 0x1 ;  /* 0x0000000423227c11 */ /* 0x000fc8000f8408ff */
[----:B------:R-:W-:Y:S01]  /*32a0*/  LEA.HI.X R35, R35, UR5, R36, 0x1, P2 ;  /* 0x0000000523237c11 */ /* 0x000fe200090f0c24 */
[----:B------:R-:W-:Y:S01]  /*32b0*/  ULDC.64 UR4, c[0x0][0x400] ;  /* 0x0001000000047ab9 */ /* 0x000fe20000000a00 */
[----:B------:R-:W-:-:S05]  /*32c0*/  IADD3 R37, P2, R94, R12, RZ ;  /* 0x0000000c5e257210 */ /* 0x000fca0007f5e0ff */
[----:B------:R-:W-:Y:S01]  /*32d0*/  IMAD.X R38, R80, 0x1, R4, P2 ;  /* 0x0000000150267824 */ /* 0x000fe200010e0604 */
        /* <DEDUP_REMOVED lines=30> */
.L_x_4842:
[----:B------:R-:W-:Y:S05]  /*34c0*/  BSYNC B1 ;  /* 0x0000000000017941 */ /* 0x000fea0003800000 */
.L_x_4841:
[----:B0-----:R-:W-:Y:S01]  /*34d0*/  VIADD R34, R219, 0x40 ;  /* 0x00000040db227836 */ /* 0x001fe20000000000 */
        /* <DEDUP_REMOVED lines=9> */
[----:B------:R-:W-:Y:S02]  /*3570*/  CS2R R42, SRZ ;  /* 0x00000000002a7805 */ /* 0x000fe4000001ff00 */
[----:B------:R-:W-:Y:S02]  /*3580*/  CS2R R46, SRZ ;  /* 0x00000000002e7805 */ /* 0x000fe4000001ff00 */
[----:B------:R-:W-:Y:S01]  /*3590*/  CS2R R50, SRZ ;  /* 0x0000000000327805 */ /* 0x000fe2000001ff00 */
[----:B-----5:R-:W-:Y:S01]  /*35a0*/  IMAD.MOV.U32 R81, RZ, RZ, R56 ;  /* 0x000000ffff517224 */ /* 0x020fe200078e0038 */
[----:B------:R-:W-:Y:S01]  /*35b0*/  CS2R R54, SRZ ;  /* 0x0000000000367805 */ /* 0x000fe2000001ff00 */
[----:B------:R-:W-:Y:S06]  /*35c0*/  @P4 BRA `(.L_x_4844) ;  /* 0x0000000000a04947 */ /* 0x000fec0003800000 */
        /* <DEDUP_REMOVED lines=40> */
.L_x_4844:
[----:B------:R-:W-:Y:S05]  /*3850*/  BSYNC B1 ;  /* 0x0000000000017941 */ /* 0x000fea0003800000 */
.L_x_4843:
[----:B------:R-:W2:Y:S01]  /*3860*/  LDL R11, [R1+0x3c] ;  /* 0x00003c00010b7983 */ /* 0x000ea20000100800 */
[----:B0-----:R-:W-:Y:S01]  /*3870*/  IMAD.MOV.U32 R12, RZ, RZ, R60 ;  /* 0x000000ffff0c7224 */ /* 0x001fe200078e003c */
[----:B------:R-:W-:Y:S01]  /*3880*/  MOV R13, R61 ;  /* 0x0000003d000d7202 */ /* 0x000fe20000000f00 */
[----:B------:R-:W-:-:S03]  /*3890*/  IMAD.MOV.U32 R14, RZ, RZ, R64 ;  /* 0x000000ffff0e7224 */ /* 0x000fc600078e0040 */
[----:B------:R-:W-:Y:S01]  /*38a0*/  PRMT R149, R12, 0x5410, R13 ;  /* 0x000054100c957816 */ /* 0x000fe2000000000d */
[----:B------:R-:W-:Y:S01]  /*38b0*/  IMAD.MOV.U32 R12, RZ, RZ, R69 ;  /* 0x000000ffff0c7224 */ /* 0x000fe200078e0045 */
[----:B------:R-:W-:Y:S01]  /*38c0*/  PRMT R152, R14, 0x7610, R152 ;  /* 0x000076100e987816 */ /* 0x000fe20000000098 */
[----:B------:R-:W-:Y:S02]  /*38d0*/  IMAD.MOV.U32 R13, RZ, RZ, R65 ;  /* 0x000000ffff0d7224 */ /* 0x000fe400078e0041 */
[----:B------:R-:W-:-:S03]  /*38e0*/  IMAD.MOV.U32 R14, RZ, RZ, R77 ;  /* 0x000000ffff0e7224 */ /* 0x000fc600078e004d */
[----:B------:R-:W-:Y:S02]  /*38f0*/  PRMT R151, R13, 0x7610, R151 ;  /* 0x000076100d977816 */ /* 0x000fe40000000097 */
[----:B------:R-:W-:-:S04]  /*3900*/  MOV R13, R76 ;  /* 0x0000004c000d7202 */ /* 0x000fc80000000f00 */
[----:B------:R-:W-:Y:S02]  /*3910*/  PRMT R144, R13, 0x5410, R14 ;  /* 0x000054100d907816 */ /* 0x000fe4000000000e */
[----:B--2---:R-:W-:Y:S01]  /*3920*/  R2UR UR4, R11 ;  /* 0x000000000b0472ca */ /* 0x004fe200000e0000 */
[----:B------:R-:W-:-:S05]  /*3930*/  IMAD.MOV.U32 R11, RZ, RZ, R57 ;  /* 0x000000ffff0b7224 */ /* 0x000fca00078e0039 */
[----:B------:R-:W-:Y:S01]  /*3940*/  PRMT R147, R81, 0x5410, R11 ;  /* 0x0000541051937816 */ /* 0x000fe2000000000b */
[----:B------:R-:W-:-:S05]  /*3950*/  IMAD.MOV.U32 R11, RZ, RZ, R68 ;  /* 0x000000ffff0b7224 */ /* 0x000fca00078e0044 */
[----:B------:R-:W-:Y:S01]  /*3960*/  PRMT R153, R12, 0x5410, R11 ;  /* 0x000054100c997816 */ /* 0x000fe2000000000b */
[----:B------:R-:W-:Y:S01]  /*3970*/  IMAD.MOV.U32 R11, RZ, RZ, R72 ;  /* 0x000000ffff0b7224 */ /* 0x000fe200078e0048 */
[----:B------:R-:W-:Y:S01]  /*3980*/  UISETP.NE.AND UP0, UPT, UR4, 0x3, UPT ;  /* 0x000000030400788c */ /* 0x000fe2000bf05270 */
[----:B------:R-:W-:-:S05]  /*3990*/  IMAD.MOV.U32 R12, RZ, RZ, R73 ;  /* 0x000000ffff0c7224 */ /* 0x000fca00078e0049 */
[----:B------:R-:W-:Y:S01]  /*39a0*/  PRMT R154, R11, 0x5410, R12 ;  /* 0x000054100b9a7816 */ /* 0x000fe2000000000c */
[----:B------:R-:W-:Y:S01]  /*39b0*/  IMAD.MOV.U32 R12, RZ, RZ, R58 ;  /* 0x000000ffff0c7224 */ /* 0x000fe200078e003a */
[----:B------:R-:W-:Y:S01]  /*39c0*/  PLOP3.LUT P2, PT, PT, PT, UP0, 0x80, 0x0 ;  /* 0x000000000000781c */ /* 0x000fe20003f4f008 */
        /* <DEDUP_REMOVED lines=15> */
[----:B------:R-:W-:Y:S02]  /*3ac0*/  IMAD.MOV.U32 R11, RZ, RZ, R78 ;  /* 0x000000ffff0b7224 */ /* 0x000fe400078e004e */
[----:B------:R-:W-:-:S05]  /*3ad0*/  IMAD.MOV.U32 R12, RZ, RZ, R79 ;  /* 0x000000ffff0c7224 */ /* 0x000fca00078e004f */
[----:B------:R-:W-:Y:S01]  /*3ae0*/  PRMT R157, R11, 0x5410, R12 ;  /* 0x000054100b9d7816 */ /* 0x000fe2000000000c */
[----:B-----5:R-:W-:Y:S01]  /*3af0*/  IMAD.MOV.U32 R11, RZ, RZ, R33 ;  /* 0x000000ffff0b7224 */ /* 0x020fe200078e0021 */
        /* <DEDUP_REMOVED lines=40> */
.L_x_4845:
[----:B------:R-:W-:Y:S01]  /*3d80*/  IMAD R87, R17, 0x8, R2 ;  /* 0x0000000811577824 */ /* 0x000fe200078e0202 */
[----:B------:R-:W-:Y:S01]  /*3d90*/  SHF.L.U32 R88, R220, 0x1f, RZ ;  /* 0x0000001fdc587819 */ /* 0x000fe200000006ff */
[----:B------:R-:W-:Y:S03]  /*3da0*/  BSSY B1, `(.L_x_4846) ;  /* 0x0000003000017945 */ /* 0x000fe60003800000 */
[----:B------:R-:W0:Y:S02]  /*3db0*/  SYNCS.PHASECHK.TRANS64.TRYWAIT P5, [R87+URZ+0x30890], R88 ;  /* 0x03089058570075a7 */ /* 0x000e2400080a017f */
[----:B0-----:R-:W-:Y:S05]  /*3dc0*/  @!P5 BRA `(.L_x_4847) ;  /* 0x000002a000d8d947 */ /* 0x001fea0003800000 */
.L_x_5272:
[----:B------:R-:W-:Y:S05]  /*3dd0*/  BSYNC B1 ;  /* 0x0000000000017941 */ /* 0x000fea0003800000 */
.L_x_4846:
[----:B------:R-:W-:-:S03]  /*3de0*/  UMOV UR4, 0xffffffff ;  /* 0xffffffff00047882 */ /* 0x000fc60000000000 */
[----:B------:R-:W-:Y:S05]  /*3df0*/  BRA.DIV UR4, `(.L_x_4848) ;  /* 0x000002a204e07947 */ /* 0x000fea000b800000 */
[----:B------:R1:W2:Y:S04]  /*3e00*/  SHFL.IDX PT, R80, R116, RZ, 0x1c1f ;  /* 0x001c1fff74507589 */ /* 0x0002a800000e0000 */
[----:B------:R1:W3:Y:S02]  /*3e10*/  SHFL.IDX PT, R11, R117, RZ, 0x1c1f ;  /* 0x001c1fff750b7589 */ /* 0x0002e400000e0000 */
.L_x_5276:
        /* <DEDUP_REMOVED lines=30> */
[----:B------:R-:W-:Y:S02]  /*4000*/  HADD2.F32 R132, -RZ, R157.H0_H0 ;  /* 0x2000009dff847230 */ /* 0x000fe40000004100 */
[----:B------:R-:W-:Y:S01]  /*4010*/  FFMA.FTZ R79, R79, R76, R78 ;  /* 0x0000004c4f4f7223 */ /* 0x000fe2000001004e */
[--C-:B------:R-:W-:Y:S02]  /*4020*/  HADD2.F32 R12, -RZ, R143.reuse.H1_H1 ;  /* 0x3000008fff0c7230 */ /* 0x100fe40000004100 */
[----:B------:R-:W-:Y:S02]  /*4030*/  HADD2.F32 R143, -RZ, R143.H0_H0 ;  /* 0x2000008fff8f7230 */ /* 0x000fe40000004100 */
[----:B------:R-:W-:Y:S02]  /*4040*/  HADD2.F32 R76, -RZ, R144.H0_H0 ;  /* 0x20000090ff4c7230 */ /* 0x000fe40000004100 */
[-C--:B------:R-:W-:Y:S01]  /*4050*/  FMUL.FTZ R78, R12, R132.reuse ;  /* 0x000000840c4e7220 */ /* 0x080fe20000410000 */
[----:B------:R-:W-:Y:S01]  /*4060*/  F2FP.F16.F32.PACK_AB R15, R79, R15 ;  /* 0x0000000f4f0f723e */ /* 0x000fe200000000ff */
[----:B------:R-:W-:-:S02]  /*4070*/  FMUL.FTZ R132, R143, R132 ;  /* 0x000000848f847220 */ /* 0x000fc40000410000 */
[-C--:B------:R-:W-:Y:S01]  /*4080*/  FFMA.FTZ R78, R143, R76.reuse, -R78 ;  /* 0x0000004c8f4e7223 */ /* 0x080fe2000001084e */
[----:B------:R-:W-:Y:S02]  /*4090*/  HADD2.F32 R143, -RZ, R144.H1_H1 ;  /* 0x30000090ff8f7230 */ /* 0x000fe40000004100 */
[----:B------:R-:W-:Y:S01]  /*40a0*/  FFMA.FTZ R12, R12, R76, R132 ;  /* 0x0000004c0c0c7223 */ /* 0x000fe20000010084 */
[----:B------:R-:W-:Y:S02]  /*40b0*/  HADD2.F32 R76, -RZ, R157.H1_H1 ;  /* 0x3000009dff4c7230 */ /* 0x000fe40000004100 */
        /* <DEDUP_REMOVED lines=8> */
.L_x_4854:
[----:B------:R-:W-:Y:S05]  /*4140*/  BSYNC B3 ;  /* 0x0000000000037941 */ /* 0x000fea0003800000 */
.L_x_4853:
[----:B---3--:R-:W-:-:S04]  /*4150*/  LEA R76, P3, R18, R11, 0x1 ;  /* 0x0000000b124c7211 */ /* 0x008fc800078608ff */
[----:B--2---:R-:W-:-:S05]  /*4160*/  LEA.HI.X R77, R18, R80, R19, 0x1, P3 ;  /* 0x00000050124d7211 */ /* 0x004fca00018f0c13 */
[----:B0-----:R4:W-:Y:S04]  /*4170*/  ST.E.128 desc[UR60][R76.64], R12 ;  /* 0x0000000c4c007985 */ /* 0x0019e8000c101d3c */
.L_x_4852:
[----:B------:R-:W-:Y:S05]  /*4180*/  BSYNC B2 ;  /* 0x0000000000027941 */ /* 0x000fea0003800000 */
.L_x_4851:
        /* <DEDUP_REMOVED lines=22> */
[----:B------:R-:W-:Y:S01]  /*42f0*/  MOV R75, R15 ;  /* 0x0000000f004b7202 */ /* 0x000fe20000000f00 */
        /* <DEDUP_REMOVED lines=27> */
.L_x_4858:
[----:B------:R-:W-:Y:S05]  /*44b0*/  BSYNC B3 ;  /* 0x0000000000037941 */ /* 0x000fea0003800000 */
.L_x_4857:
[----:B------:R-:W-:Y:S02]  /*44c0*/  IMAD.SHL.U32 R74, R202, 0x8, RZ ;  /* 0x00000008ca4a7824 */ /* 0x000fe400078e00ff */
[----:B---3--:R-:W-:Y:S02]  /*44d0*/  IMAD.MOV.U32 R72, RZ, RZ, R11 ;  /* 0x000000ffff487224 */ /* 0x008fe400078e000b */
[----:B--2---:R-:W-:Y:S02]  /*44e0*/  IMAD.MOV.U32 R73, RZ, RZ, R80 ;  /* 0x000000ffff497224 */ /* 0x004fe400078e0050 */
[----:B------:R-:W-:-:S05]  /*44f0*/  IMAD.WIDE R72, R74, 0x2, R72 ;  /* 0x000000024a487825 */ /* 0x000fca00078e0248 */
[----:B0-----:R0:W-:Y:S02]  /*4500*/  ST.E.128 desc[UR60][R72.64], R12 ;  /* 0x0000000c48007985 */ /* 0x0011e4000c101d3c */
.L_x_4856:
[----:B------:R-:W-:Y:S05]  /*4510*/  BSYNC B2 ;  /* 0x0000000000027941 */ /* 0x000fea0003800000 */
.L_x_4855:
[----:B------:R-:W-:Y:S01]  /*4520*/  ISETP.NE.AND P3, PT, R20, RZ, PT ;  /* 0x000000ff1400720c */ /* 0x000fe20003f65270 */
[----:B------:R-:W-:-:S12]  /*4530*/  BSSY B2, `(.L_x_4859) ;  /* 0x0000036000027945 */ /* 0x000fd80003800000 */
[----:B------:R-:W-:Y:S05]  /*4540*/  @!P3 BRA `(.L_x_4860) ;  /* 0x0000000000d0b947 */ /* 0x000fea0003800000 */
[----:B0---4-:R0:W4:Y:S01]  /*4550*/  LDS.128 R12, [R30+0x21000] ;  /* 0x021000001e0c7984 */ /* 0x0111220000000c00 */
[----:B------:R-:W-:Y:S01]  /*4560*/  ISETP.GE.AND P3, PT, R222, R118, PT ;  /* 0x00000076de00720c */ /* 0x000fe20003f66270 */
[----:B------:R-:W-:-:S12]  /*4570*/  BSSY B3, `(.L_x_4861) ;  /* 0x000002c000037945 */ /* 0x000fd80003800000 */
[----:B0-----:R-:W-:Y:S05]  /*4580*/  @P3 BRA `(.L_x_4862) ;  /* 0x0000000000a83947 */ /* 0x001fea0003800000 */
[--C-:B------:R-:W-:Y:S01]  /*4590*/  SHF.R.U64 R72, R68, 0x10, R69.reuse ;  /* 0x0000001044487819 */ /* 0x100fe20000001245 */
[----:B----4-:R-:W-:Y:S01]  /*45a0*/  HADD2.F32 R73, -RZ, R13.H0_H0 ;  /* 0x2000000dff497230 */ /* 0x010fe20000004100 */
[----:B------:R-:W-:Y:S01]  /*45b0*/  SHF.R.U32.HI R68, RZ, 0x10, R69 ;  /* 0x00000010ff447819 */ /* 0x000fe20000011645 */
[----:B------:R-:W-:Y:S01]  /*45c0*/  HADD2.F32 R74, -RZ, R155.H1_H1 ;  /* 0x3000009bff4a7230 */ /* 0x000fe20000004100 */
[--C-:B------:R-:W-:Y:S01]  /*45d0*/  SHF.R.U64 R69, R70, 0x10, R71.reuse ;  /* 0x0000001046457819 */ /* 0x100fe20000001247 */
[----:B------:R-:W-:Y:S01]  /*45e0*/  HADD2.F32 R72, -RZ, R72.H0_H0 ;  /* 0x20000048ff487230 */ /* 0x000fe20000004100 */
[----:B------:R-:W-:Y:S01]  /*45f0*/  SHF.R.U32.HI R70, RZ, 0x10, R71 ;  /* 0x00000010ff467819 */ /* 0x000fe20000011647 */
[----:B------:R-:W-:Y:S02]  /*4600*/  HADD2.F32 R71, -RZ, R13.H1_H1 ;  /* 0x3000000dff477230 */ /* 0x000fe40000004100 */
[----:B------:R-:W-:Y:S02]  /*4610*/  HADD2.F32 R69, -RZ, R69.H0_H0 ;  /* 0x20000045ff457230 */ /* 0x000fe40000004100 */
[----:B------:R-:W-:-:S03]  /*4620*/  HADD2.F32 R68, -RZ, R68.H0_H0 ;  /* 0x20000044ff447230 */ /* 0x000fc60000004100 */
[-C--:B------:R-:W-:Y:S01]  /*4630*/  FMUL.FTZ R13, R71, R69.reuse ;  /* 0x00000045470d7220 */ /* 0x080fe20000410000 */
[----:B------:R-:W-:-:S03]  /*4640*/  FMUL.FTZ R69, R73, R69 ;  /* 0x0000004549457220 */ /* 0x000fc60000410000 */
[-C--:B------:R-:W-:Y:S01]  /*4650*/  FFMA.FTZ R13, R73, R72.reuse, -R13 ;  /* 0x00000048490d7223 */ /* 0x080fe2000001080d */
[----:B------:R-:W-:Y:S01]  /*4660*/  FFMA.FTZ R69, R71, R72, R69 ;  /* 0x0000004847457223 */ /* 0x000fe20000010045 */
[----:B------:R-:W-:Y:S02]  /*4670*/  HADD2.F32 R71, -RZ, R70.H0_H0 ;  /* 0x20000046ff477230 */ /* 0x000fe40000004100 */
[--C-:B------:R-:W-:Y:S02]  /*4680*/  HADD2.F32 R70, -RZ, R15.reuse.H1_H1 ;  /* 0x3000000fff467230 */ /* 0x100fe40000004100 */
[----:B------:R-:W-:Y:S01]  /*4690*/  HADD2.F32 R72, -RZ, R15.H0_H0 ;  /* 0x2000000fff487230 */ /* 0x000fe20000004100 */
[----:B------:R-:W-:Y:S02]  /*46a0*/  F2FP.F16.F32.PACK_AB R13, R69, R13 ;  /* 0x0000000d450d723e */ /* 0x000fe400000000ff */
[-C--:B------:R-:W-:Y:S02]  /*46b0*/  FMUL.FTZ R15, R70, R71.reuse ;  /* 0x00000047460f7220 */ /* 0x080fe40000410000 */
[----:B------:R-:W-:-:S02]  /*46c0*/  FMUL.FTZ R71, R72, R71 ;  /* 0x0000004748477220 */ /* 0x000fc40000410000 */
[-C--:B------:R-:W-:Y:S01]  /*46d0*/  FFMA.FTZ R15, R72, R68.reuse, -R15 ;  /* 0x00000044480f7223 */ /* 0x080fe2000001080f */
[----:B------:R-:W-:Y:S02]  /*46e0*/  HADD2.F32 R72, -RZ, R155.H0_H0 ;  /* 0x2000009bff487230 */ /* 0x000fe40000004100 */
[----:B------:R-:W-:Y:S01]  /*46f0*/  FFMA.FTZ R68, R70, R68, R71 ;  /* 0x0000004446447223 */ /* 0x000fe20000010047 */
[----:B------:R-:W-:Y:S02]  /*4700*/  IMAD.MOV.U32 R70, RZ, RZ, R14 ;  /* 0x000000ffff467224 */ /* 0x000fe400078e000e */
[--C-:B------:R-:W-:Y:S02]  /*4710*/  HADD2.F32 R14, -RZ, R12.reuse.H0_H0 ;  /* 0x2000000cff0e7230 */ /* 0x100fe40000004100 */
[----:B------:R-:W-:Y:S01]  /*4720*/  HADD2.F32 R12, -RZ, R12.H1_H1 ;  /* 0x3000000cff0c7230 */ /* 0x000fe20000004100 */
[----:B------:R-:W-:Y:S01]  /*4730*/  F2FP.F16.F32.PACK_AB R15, R68, R15 ;  /* 0x0000000f440f723e */ /* 0x000fe200000000ff */
[----:B------:R-:W-:-:S03]  /*4740*/  HADD2.F32 R71, -RZ, R153.H1_H1 ;  /* 0x30000099ff477230 */ /* 0x000fc60000004100 */
        /* <DEDUP_REMOVED lines=12> */
[----:B------:R-:W-:-:S04]  /*4810*/  F2FP.F16.F32.PACK_AB R73, R74, R73 ;  /* 0x000000494a49723e */ /* 0x000fc800000000ff */
[----:B------:R-:W-:-:S07]  /*4820*/  MOV R14, R73 ;  /* 0x00000049000e7202 */ /* 0x000fce0000000f00 */
.L_x_4862:
[----:B------:R-:W-:Y:S05]  /*4830*/  BSYNC B3 ;  /* 0x0000000000037941 */ /* 0x000fea0003800000 */
.L_x_4861:
[----:B------:R-:W-:Y:S02]  /*4840*/  IMAD.SHL.U32 R70, R203, 0x8, RZ ;  /* 0x00000008cb467824 */ /* 0x000fe400078e00ff */
[----:B---3--:R-:W-:Y:S02]  /*4850*/  IMAD.MOV.U32 R68, RZ, RZ, R11 ;  /* 0x000000ffff447224 */ /* 0x008fe400078e000b */
[----:B--2---:R-:W-:Y:S02]  /*4860*/  IMAD.MOV.U32 R69, RZ, RZ, R80 ;  /* 0x000000ffff457224 */ /* 0x004fe400078e0050 */
[----:B------:R-:W-:-:S05]  /*4870*/  IMAD.WIDE R68, R70, 0x2, R68 ;  /* 0x0000000246447825 */ /* 0x000fca00078e0244 */
[----:B----4-:R0:W-:Y:S02]  /*4880*/  ST.E.128 desc[UR60][R68.64], R12 ;  /* 0x0000000c44007985 */ /* 0x0101e4000c101d3c */
.L_x_4860:
[----:B------:R-:W-:Y:S05]  /*4890*/  BSYNC B2 ;  /* 0x0000000000027941 */ /* 0x000fea0003800000 */
.L_x_4859:
[----:B------:R-:W-:Y:S01]  /*48a0*/  ISETP.NE.AND P3, PT, R21, RZ, PT ;  /* 0x000000ff1500720c */ /* 0x000fe20003f65270 */
[----:B------:R-:W-:-:S12]  /*48b0*/  BSSY B2, `(.L_x_4863) ;  /* 0x000003a000027945 */ /* 0x000fd80003800000 */
[----:B------:R-:W-:Y:S05]  /*48c0*/  @!P3 BRA `(.L_x_4864) ;  /* 0x0000000000e0b947 */ /* 0x000fea0003800000 */
[----:B0---4-:R0:W4:Y:S01]  /*48d0*/  LDS.128 R12, [R31+0x21000] ;  /* 0x021000001f0c7984 */ /* 0x0111220000000c00 */
[C---:B---3--:R-:W-:Y:S01]  /*48e0*/  LEA R68, P3, R23.reuse, R11, 0x1 ;  /* 0x0000000b17447211 */ /* 0x048fe200078608ff */
[----:B------:R-:W-:Y:S03]  /*48f0*/  BSSY B3, `(.L_x_4865) ;  /* 0x0000034000037945 */ /* 0x000fe60003800000 */
[----:B--2---:R-:W-:Y:S02]  /*4900*/  LEA.HI.X R69, R23, R80, R217, 0x1, P3 ;  /* 0x0000005017457211 */ /* 0x004fe400018f0cd9 */
[----:B------:R-:W-:-:S13]  /*4910*/  ISETP.GE.AND P3, PT, R223, R118, PT ;  /* 0x00000076df00720c */ /* 0x000fda0003f66270 */
[----:B0-----:R-:W-:Y:S05]  /*4920*/  @P3 BRA `(.L_x_4866) ;  /* 0x0000000000c03947 */ /* 0x001fea0003800000 */
[----:B------:R-:W-:Y:S01]  /*4930*/  SHF.R.U64 R71, R66, 0x10, R67 ;  /* 0x0000001042477819 */ /* 0x000fe20000001243 */
[----:B----4-:R-:W-:Y:S01]  /*4940*/  IMAD.MOV.U32 R66, RZ, RZ, R13 ;  /* 0x000000ffff427224 */ /* 0x010fe200078e000d */
[----:B------:R-:W-:Y:S01]  /*4950*/  SHF.R.U64 R64, R64, 0x10, R65 ;  /* 0x0000001040407819 */ /* 0x000fe20000001241 */
[----:B------:R-:W-:Y:S02]  /*4960*/  HADD2.F32 R72, -RZ, R151.H1_H1 ;  /* 0x30000097ff487230 */ /* 0x000fe40000004100 */
        /* <DEDUP_REMOVED lines=9> */
[----:B------:R-:W-:Y:S01]  /*4a00*/  SHF.R.U32.HI R64, RZ, 0x10, R65 ;  /* 0x00000010ff407819 */ /* 0x000fe20000011641 */
[----:B------:R-:W-:Y:S01]  /*4a10*/  IMAD.MOV.U32 R65, RZ, RZ, R12 ;  /* 0x000000ffff417224 */ /* 0x000fe200078e000c */
[----:B------:R-:W-:Y:S01]  /*4a20*/  MOV R12, R15 ;  /* 0x0000000f000c7202 */ /* 0x000fe20000000f00 */
[----:B------:R-:W-:Y:S01]  /*4a30*/  HADD2.F32 R15, -RZ, R66.H0_H0 ;  /* 0x20000042ff0f7230 */ /* 0x000fe20000004100 */
[----:B------:R-:W-:Y:S01]  /*4a40*/  F2FP.F16.F32.PACK_AB R70, R71, R70 ;  /* 0x000000464746723e */ /* 0x000fe200000000ff */
[----:B------:R-:W-:Y:S02]  /*4a50*/  HADD2.F32 R64, -RZ, R64.H0_H0 ;  /* 0x20000040ff407230 */ /* 0x000fe40000004100 */
[----:B------:R-:W-:-:S02]  /*4a60*/  HADD2.F32 R13, -RZ, R12.H1_H1 ;  /* 0x3000000cff0d7230 */ /* 0x000fc40000004100 */
[----:B------:R-:W-:-:S03]  /*4a70*/  HADD2.F32 R12, -RZ, R12.H0_H0 ;  /* 0x2000000cff0c7230 */ /* 0x000fc60000004100 */
[CC--:B------:R-:W-:Y:S02]  /*4a80*/  FMUL.FTZ R66, R13.reuse, R15.reuse ;  /* 0x0000000f0d427220 */ /* 0x0c0fe40000410000 */
[C---:B------:R-:W-:Y:S02]  /*4a90*/  FMUL.FTZ R15, R12.reuse, R15 ;  /* 0x0000000f0c0f7220 */ /* 0x040fe40000410000 */
[-C--:B------:R-:W-:Y:S01]  /*4aa0*/  FFMA.FTZ R12, R12, R64.reuse, -R66 ;  /* 0x000000400c0c7223 */ /* 0x080fe20000010842 */
[----:B------:R-:W-:Y:S02]  /*4ab0*/  HADD2.F32 R66, -RZ, R152.H1_H1 ;  /* 0x30000098ff427230 */ /* 0x000fe40000004100 */
[----:B------:R-:W-:Y:S01]  /*4ac0*/  FFMA.FTZ R13, R13, R64, R15 ;  /* 0x000000400d0d7223 */ /* 0x000fe2000001000f */
[----:B------:R-:W-:Y:S02]  /*4ad0*/  IMAD.MOV.U32 R64, RZ, RZ, R14 ;  /* 0x000000ffff407224 */ /* 0x000fe400078e000e */
[----:B------:R-:W-:-:S02]  /*4ae0*/  HADD2.F32 R14, -RZ, R65.H1_H1 ;  /* 0x30000041ff0e7230 */ /* 0x000fc40000004100 */
[----:B------:R-:W-:Y:S02]  /*4af0*/  HADD2.F32 R15, -RZ, R65.H0_H0 ;  /* 0x20000041ff0f7230 */ /* 0x000fe40000004100 */
[----:B------:R-:W-:Y:S02]  /*4b00*/  HADD2.F32 R65, -RZ, R152.H0_H0 ;  /* 0x20000098ff417230 */ /* 0x000fe40000004100 */
        /* <DEDUP_REMOVED lines=11> */
[----:B------:R-:W-:Y:S01]  /*4bc0*/  FFMA.FTZ R72, R64, R65, R72 ;  /* 0x0000004140487223 */ /* 0x000fe20000010048 */
[----:B------:R-:W-:Y:S01]  /*4bd0*/  F2FP.F16.F32.PACK_AB R64, R13, R12 ;  /* 0x0000000c0d40723e */ /* 0x000fe200000000ff */
[----:B------:R-:W-:Y:S02]  /*4be0*/  IMAD.MOV.U32 R12, RZ, RZ, R14 ;  /* 0x000000ffff0c7224 */ /* 0x000fe400078e000e */
[----:B------:R-:W-:Y:S01]  /*4bf0*/  IMAD.MOV.U32 R13, RZ, RZ, R70 ;  /* 0x000000ffff0d7224 */ /* 0x000fe200078e0046 */
[----:B------:R-:W-:Y:S01]  /*4c00*/  F2FP.F16.F32.PACK_AB R67, R72, R67 ;  /* 0x000000434843723e */ /* 0x000fe200000000ff */
[----:B------:R-:W-:-:S04]  /*4c10*/  IMAD.MOV.U32 R15, RZ, RZ, R64 ;  /* 0x000000ffff0f7224 */ /* 0x000fc800078e0040 */
[----:B------:R-:W-:-:S07]  /*4c20*/  IMAD.MOV.U32 R14, RZ, RZ, R67 ;  /* 0x000000ffff0e7224 */ /* 0x000fce00078e0043 */
.L_x_4866:
[----:B------:R-:W-:Y:S05]  /*4c30*/  BSYNC B3 ;  /* 0x0000000000037941 */ /* 0x000fea0003800000 */
.L_x_4865:
[----:B----4-:R0:W-:Y:S02]  /*4c40*/  ST.E.128 desc[UR60][R68.64], R12 ;  /* 0x0000000c44007985 */ /* 0x0101e4000c101d3c */
.L_x_4864:
[----:B------:R-:W-:Y:S05]  /*4c50*/  BSYNC B2 ;  /* 0x0000000000027941 */ /* 0x000fea0003800000 */
.L_x_4863:
        /* <DEDUP_REMOVED lines=12> */
[----:B------:R-:W-:Y:S02]  /*4d20*/  HADD2.F32 R67, -RZ, R67.H0_H0 ;  /* 0x20000043ff437230 */ /* 0x000fe40000004100 */
[--C-:B------:R-:W-:Y:S02]  /*4d30*/  HADD2.F32 R13, -RZ, R62.reuse.H1_H1 ;  /* 0x3000003eff0d7230 */ /* 0x100fe40000004100 */
[----:B------:R-:W-:Y:S02]  /*4d40*/  HADD2.F32 R62, -RZ, R62.H0_H0 ;  /* 0x2000003eff3e7230 */ /* 0x000fe40000004100 */
[----:B------:R-:W-:-:S02]  /*4d50*/  HADD2.F32 R60, -RZ, R60.H0_H0 ;  /* 0x2000003cff3c7230 */ /* 0x000fc40000004100 */
[-C--:B------:R-:W-:Y:S01]  /*4d60*/  FMUL.FTZ R66, R13, R67.reuse ;  /* 0x000000430d427220 */ /* 0x080fe20000410000 */
[----:B------:R-:W-:-:S03]  /*4d70*/  FMUL.FTZ R67, R62, R67 ;  /* 0x000000433e437220 */ /* 0x000fc60000410000 */
[-C--:B------:R-:W-:Y:S01]  /*4d80*/  FFMA.FTZ R66, R62, R60.reuse, -R66 ;  /* 0x0000003c3e427223 */ /* 0x080fe20000010842 */
[----:B------:R-:W-:Y:S01]  /*4d90*/  FFMA.FTZ R67, R13, R60, R67 ;  /* 0x0000003c0d437223 */ /* 0x000fe20000010043 */
[----:B------:R-:W-:Y:S01]  /*4da0*/  SHF.R.U32.HI R60, RZ, 0x10, R61 ;  /* 0x00000010ff3c7819 */ /* 0x000fe2000001163d */
[--C-:B------:R-:W-:Y:S01]  /*4db0*/  HADD2.F32 R13, -RZ, R15.reuse.H1_H1 ;  /* 0x3000000fff0d7230 */ /* 0x100fe20000004100 */
[----:B------:R-:W-:Y:S01]  /*4dc0*/  SHF.R.U32.HI R61, RZ, 0x10, R63 ;  /* 0x00000010ff3d7819 */ /* 0x000fe2000001163f */
[----:B------:R-:W-:Y:S01]  /*4dd0*/  HADD2.F32 R15, -RZ, R15.H0_H0 ;  /* 0x2000000fff0f7230 */ /* 0x000fe20000004100 */
[----:B------:R-:W-:Y:S01]  /*4de0*/  F2FP.F16.F32.PACK_AB R66, R67, R66 ;  /* 0x000000424342723e */ /* 0x000fe200000000ff */
[----:B------:R-:W-:Y:S02]  /*4df0*/  HADD2.F32 R60, -RZ, R60.H0_H0 ;  /* 0x2000003cff3c7230 */ /* 0x000fe40000004100 */
[----:B------:R-:W-:-:S05]  /*4e00*/  HADD2.F32 R61, -RZ, R61.H0_H0 ;  /* 0x2000003dff3d7230 */ /* 0x000fca0000004100 */
[-C--:B------:R-:W-:Y:S01]  /*4e10*/  FMUL.FTZ R62, R13, R61.reuse ;  /* 0x0000003d0d3e7220 */ /* 0x080fe20000410000 */
[----:B------:R-:W-:-:S03]  /*4e20*/  FMUL.FTZ R61, R15, R61 ;  /* 0x0000003d0f3d7220 */ /* 0x000fc60000410000 */
[-C--:B------:R-:W-:Y:S01]  /*4e30*/  FFMA.FTZ R62, R15, R60.reuse, -R62 ;  /* 0x0000003c0f3e7223 */ /* 0x080fe2000001083e */
[----:B------:R-:W-:Y:S01]  /*4e40*/  FFMA.FTZ R61, R13, R60, R61 ;  /* 0x0000003c0d3d7223 */ /* 0x000fe2000001003d */
[--C-:B------:R-:W-:Y:S02]  /*4e50*/  HADD2.F32 R13, -RZ, R12.reuse.H0_H0 ;  /* 0x2000000cff0d7230 */ /* 0x100fe40000004100 */
[----:B------:R-:W-:Y:S02]  /*4e60*/  HADD2.F32 R12, -RZ, R12.H1_H1 ;  /* 0x3000000cff0c7230 */ /* 0x000fe40000004100 */
[--C-:B------:R-:W-:Y:S01]  /*4e70*/  HADD2.F32 R15, -RZ, R150.reuse.H0_H0 ;  /* 0x20000096ff0f7230 */ /* 0x100fe20000004100 */
[----:B------:R-:W-:Y:S01]  /*4e80*/  F2FP.F16.F32.PACK_AB R61, R61, R62 ;  /* 0x0000003e3d3d723e */ /* 0x000fe200000000ff */
[----:B------:R-:W-:Y:S02]  /*4e90*/  HADD2.F32 R60, -RZ, R149.H0_H0 ;  /* 0x20000095ff3c7230 */ /* 0x000fe40000004100 */
[----:B------:R-:W-:-:S02]  /*4ea0*/  HADD2.F32 R150, -RZ, R150.H1_H1 ;  /* 0x30000096ff967230 */ /* 0x000fc40000004100 */
[CC--:B------:R-:W-:Y:S01]  /*4eb0*/  FMUL.FTZ R63, R12.reuse, R15.reuse ;  /* 0x0000000f0c3f7220 */ /* 0x0c0fe20000410000 */
[C---:B------:R-:W-:Y:S01]  /*4ec0*/  FMUL.FTZ R15, R13.reuse, R15 ;  /* 0x0000000f0d0f7220 */ /* 0x040fe20000410000 */
[----:B------:R-:W-:Y:S02]  /*4ed0*/  HADD2.F32 R149, -RZ, R149.H1_H1 ;  /* 0x30000095ff957230 */ /* 0x000fe40000004100 */
        /* <DEDUP_REMOVED lines=11> */
[----:B------:R-:W-:Y:S01]  /*4f90*/  F2FP.F16.F32.PACK_AB R150, R150, R13 ;  /* 0x0000000d9696723e */ /* 0x000fe200000000ff */
[----:B------:R-:W-:-:S04]  /*4fa0*/  IMAD.MOV.U32 R13, RZ, RZ, R66 ;  /* 0x000000ffff0d7224 */ /* 0x000fc800078e0042 */
[----:B------:R-:W-:-:S07]  /*4fb0*/  IMAD.MOV.U32 R14, RZ, RZ, R150 ;  /* 0x000000ffff0e7224 */ /* 0x000fce00078e0096 */
.L_x_4870:
[----:B------:R-:W-:Y:S05]  /*4fc0*/  BSYNC B3 ;  /* 0x0000000000037941 */ /* 0x000fea0003800000 */
.L_x_4869:
[----:B----4-:R0:W-:Y:S02]  /*4fd0*/  ST.E.128 desc[UR60][R64.64], R12 ;  /* 0x0000000c40007985 */ /* 0x0101e4000c101d3c */
.L_x_4868:
[----:B------:R-:W-:Y:S05]  /*4fe0*/  BSYNC B2 ;  /* 0x0000000000027941 */ /* 0x000fea0003800000 */
.L_x_4867:
        /* <DEDUP_REMOVED lines=49> */
[----:B------:R-:W-:Y:S01]  /*5300*/  MOV R13, R56 ;  /* 0x00000038000d7202 */ /* 0x000fe20000000f00 */
[----:B------:R-:W-:Y:S02]  /*5310*/  IMAD.MOV.U32 R12, RZ, RZ, R62 ;  /* 0x000000ffff0c7224 */ /* 0x000fe400078e003e */
[----:B------:R-:W-:-:S07]  /*5320*/  IMAD.MOV.U32 R14, RZ, RZ, R148 ;  /* 0x000000ffff0e7224 */ /* 0x000fce00078e0094 */
.L_x_4872:
[----:B------:R-:W-:Y:S05]  /*5330*/  BSYNC B2 ;  /* 0x0000000000027941 */ /* 0x000fea0003800000 */
.L_x_4871:
[----:B----4-:R0:W-:Y:S02]  /*5340*/  ST.E.128 desc[UR60][R60.64], R12 ;  /* 0x0000000c3c007985 */ /* 0x0101e4000c101d3c */
.L_x_4850:
[----:B------:R-:W-:Y:S05]  /*5350*/  BSYNC B1 ;  /* 0x0000000000017941 */ /* 0x000fea0003800000 */
.L_x_4849:
[----:B------:R-:W-:-:S03]  /*5360*/  UMOV UR4, 0xffffffff ;  /* 0xffffffff00047882 */ /* 0x000fc60000000000 */
[----:B------:R-:W-:Y:S05]  /*5370*/  BRA.DIV UR4, `(.L_x_4873) ;  /* 0x0000028e04cc7947 */ /* 0x000fea000b800000 */
[----:B-1----:R-:W1:Y:S04]  /*5380*/  SHFL.IDX PT, R116, R116, 0x1, 0x1c1f ;  /* 0x003c1f0074747f89 */ /* 0x002e6800000e0000 */
[----:B------:R-:W0:Y:S02]  /*5390*/  SHFL.IDX PT, R117, R117, 0x1, 0x1c1f ;  /* 0x003c1f0075757f89 */ /* 0x000e2400000e0000 */
.L_x_5280:
        /* <DEDUP_REMOVED lines=10> */
[--C-:B---3--:R-:W-:Y:S01]  /*5440*/  SHF.R.U64 R11, R52, 0x10, R53.reuse ;  /* 0x00000010340b7819 */ /* 0x108fe20000001235 */
        /* <DEDUP_REMOVED lines=38> */
[----:B------:R-:W-:Y:S01]  /*56b0*/  F2FP.F16.F32.PACK_AB R14, R146, R13 ;  /* 0x0000000d920e723e */ /* 0x000fe200000000ff */
[----:B------:R-:W-:-:S07]  /*56c0*/  IMAD.MOV.U32 R13, RZ, RZ, R52 ;  /* 0x000000ffff0d7224 */ /* 0x000fce00078e0034 */
.L_x_4878:
[----:B------:R-:W-:Y:S05]  /*56d0*/  BSYNC B2 ;  /* 0x0000000000027941 */ /* 0x000fea0003800000 */
.L_x_4877:
[----:B----4-:R0:W-:Y:S02]  /*56e0*/  ST.E.128 desc[UR60][R56.64], R12 ;  /* 0x0000000c38007985 */ /* 0x0101e4000c101d3c */
.L_x_4876:
[----:B------:R-:W-:Y:S05]  /*56f0*/  BSYNC B1 ;  /* 0x0000000000017941 */ /* 0x000fea0003800000 */
.L_x_4875:
        /* <DEDUP_REMOVED lines=11> */
[--C-:B------:R-:W-:Y:S01]  /*57b0*/  SHF.R.U64 R54, R48, 0x10, R49.reuse ;  /* 0x0000001030367819 */ /* 0x100fe20000001231 */
[--C-:B----4-:R-:W-:Y:S01]  /*57c0*/  HADD2.F32 R56, -RZ, R15.reuse.H0_H0 ;  /* 0x2000000fff387230 */ /* 0x110fe20000004100 */
        /* <DEDUP_REMOVED lines=36> */
[----:B------:R-:W-:-:S02]  /*5a10*/  IMAD.MOV.U32 R13, RZ, RZ, R11 ;  /* 0x000000ffff0d7224 */ /* 0x000fc400078e000b */
[----:B------:R-:W-:Y:S01]  /*5a20*/  FFMA.FTZ R12, R12, R141, R51 ;  /* 0x0000008d0c0c7223 */ /* 0x000fe20000010033 */
[----:B------:R-:W-:-:S04]  /*5a30*/  F2FP.F16.F32.PACK_AB R54, R54, R55 ;  /* 0x000000373636723e */ /* 0x000fc800000000ff */
[----:B------:R-:W-:Y:S01]  /*5a40*/  F2FP.F16.F32.PACK_AB R14, R12, R57 ;  /* 0x000000390c0e723e */ /* 0x000fe200000000ff */
[----:B------:R-:W-:-:S07]  /*5a50*/  IMAD.MOV.U32 R12, RZ, RZ, R54 ;  /* 0x000000ffff0c7224 */ /* 0x000fce00078e0036 */
.L_x_4882:
[----:B------:R-:W-:Y:S05]  /*5a60*/  BSYNC B2 ;  /* 0x0000000000027941 */ /* 0x000fea0003800000 */
.L_x_4881:
[----:B----4-:R0:W-:Y:S02]  /*5a70*/  ST.E.128 desc[UR60][R52.64], R12 ;  /* 0x0000000c34007985 */ /* 0x0101e4000c101d3c */
.L_x_4880:
[----:B------:R-:W-:Y:S05]  /*5a80*/  BSYNC B1 ;  /* 0x0000000000017941 */ /* 0x000fea0003800000 */
.L_x_4879:
        /* <DEDUP_REMOVED lines=11> */
[--C-:B------:R-:W-:Y:S02]  /*5b40*/  SHF.R.U64 R11, R46, 0x10, R47.reuse ;  /* 0x000000102e0b7819 */ /* 0x100fe4000000122f */
[----:B------:R-:W-:Y:S02]  /*5b50*/  SHF.R.U32.HI R52, RZ, 0x10, R47 ;  /* 0x00000010ff347819 */ /* 0x000fe4000001162f */
[--C-:B------:R-:W-:Y:S01]  /*5b60*/  SHF.R.U64 R51, R44, 0x10, R45.reuse ;  /* 0x000000102c337819 */ /* 0x100fe2000000122d */
[----:B----4-:R-:W-:Y:S01]  /*5b70*/  IMAD.MOV.U32 R44, RZ, RZ, R12 ;  /* 0x000000ffff2c7224 */ /* 0x010fe200078e000c */
[----:B------:R-:W-:Y:S01]  /*5b80*/  SHF.R.U32.HI R50, RZ, 0x10, R45 ;  /* 0x00000010ff327819 */ /* 0x000fe2000001162d */
[----:B------:R-:W-:Y:S02]  /*5b90*/  HADD2.F32 R47, -RZ, R11.H0_H0 ;  /* 0x2000000bff2f7230 */ /* 0x000fe40000004100 */
[----:B------:R-:W-:Y:S02]  /*5ba0*/  HADD2.F32 R52, -RZ, R52.H0_H0 ;  /* 0x20000034ff347230 */ /* 0x000fe40000004100 */
[----:B------:R-:W-:-:S02]  /*5bb0*/  HADD2.F32 R12, -RZ, R13.H1_H1 ;  /* 0x3000000dff0c7230 */ /* 0x000fc40000004100 */
[----:B------:R-:W-:Y:S02]  /*5bc0*/  HADD2.F32 R11, -RZ, R13.H0_H0 ;  /* 0x2000000dff0b7230 */ /* 0x000fe40000004100 */
[--C-:B------:R-:W-:Y:S02]  /*5bd0*/  HADD2.F32 R45, -RZ, R15.reuse.H1_H1 ;  /* 0x3000000fff2d7230 */ /* 0x100fe40000004100 */
[-C--:B------:R-:W-:Y:S01]  /*5be0*/  FMUL.FTZ R54, R12, R47.reuse ;  /* 0x0000002f0c367220 */ /* 0x080fe20000410000 */
[----:B------:R-:W-:Y:S02]  /*5bf0*/  HADD2.F32 R13, -RZ, R15.H0_H0 ;  /* 0x2000000fff0d7230 */ /* 0x000fe40000004100 */
[----:B------:R-:W-:Y:S01]  /*5c00*/  FMUL.FTZ R47, R11, R47 ;  /* 0x0000002f0b2f7220 */ /* 0x000fe20000410000 */
[----:B------:R-:W-:Y:S02]  /*5c10*/  HADD2.F32 R46, -RZ, R51.H0_H0 ;  /* 0x20000033ff2e7230 */ /* 0x000fe40000004100 */
[----:B------:R-:W-:Y:S01]  /*5c20*/  FMUL.FTZ R56, R45, R52 ;  /* 0x000000342d387220 */ /* 0x000fe20000410000 */
[----:B------:R-:W-:-:S02]  /*5c30*/  HADD2.F32 R50, -RZ, R50.H0_H0 ;  /* 0x20000032ff327230 */ /* 0x000fc40000004100 */
[----:B------:R-:W-:Y:S01]  /*5c40*/  FMUL.FTZ R52, R13, R52 ;  /* 0x000000340d347220 */ /* 0x000fe20000410000 */
[--C-:B------:R-:W-:Y:S02]  /*5c50*/  HADD2.F32 R15, -RZ, R44.reuse.H1_H1 ;  /* 0x3000002cff0f7230 */ /* 0x100fe40000004100 */
[-C--:B------:R-:W-:Y:S01]  /*5c60*/  FFMA.FTZ R11, R11, R46.reuse, -R54 ;  /* 0x0000002e0b0b7223 */ /* 0x080fe20000010836 */
[----:B------:R-:W-:Y:S01]  /*5c70*/  FFMA.FTZ R12, R12, R46, R47 ;  /* 0x0000002e0c0c7223 */ /* 0x000fe2000001002f */
[-C--:B------:R-:W-:Y:S01]  /*5c80*/  FFMA.FTZ R54, R45, R50.reuse, R52 ;  /* 0x000000322d367223 */ /* 0x080fe20000010034 */
[----:B------:R-:W-:Y:S02]  /*5c90*/  HADD2.F32 R47, -RZ, R139.H1_H1 ;  /* 0x3000008bff2f7230 */ /* 0x000fe40000004100 */
[----:B------:R-:W-:Y:S01]  /*5ca0*/  FFMA.FTZ R13, R13, R50, -R56 ;  /* 0x000000320d0d7223 */ /* 0x000fe20000010838 */
[----:B------:R-:W-:Y:S01]  /*5cb0*/  HADD2.F32 R44, -RZ, R44.H0_H0 ;  /* 0x2000002cff2c7230 */ /* 0x000fe20000004100 */
[----:B------:R-:W-:Y:S01]  /*5cc0*/  F2FP.F16.F32.PACK_AB R11, R12, R11 ;  /* 0x0000000b0c0b723e */ /* 0x000fe200000000ff */
[----:B------:R-:W-:-:S02]  /*5cd0*/  HADD2.F32 R45, -RZ, R14.H1_H1 ;  /* 0x3000000eff2d7230 */ /* 0x000fc40000004100 */
[-C--:B------:R-:W-:Y:S01]  /*5ce0*/  FMUL.FTZ R51, R15, R47.reuse ;  /* 0x0000002f0f337220 */ /* 0x080fe20000410000 */
[----:B------:R-:W-:Y:S02]  /*5cf0*/  HADD2.F32 R139, -RZ, R139.H0_H0 ;  /* 0x2000008bff8b7230 */ /* 0x000fe40000004100 */
[----:B------:R-:W-:Y:S01]  /*5d00*/  FMUL.FTZ R50, R44, R47 ;  /* 0x0000002f2c327220 */ /* 0x000fe20000410000 */
[----:B------:R-:W-:Y:S02]  /*5d10*/  HADD2.F32 R14, -RZ, R14.H0_H0 ;  /* 0x2000000eff0e7230 */ /* 0x000fe40000004100 */
        /* <DEDUP_REMOVED lines=12> */
.L_x_4886:
[----:B------:R-:W-:Y:S05]  /*5de0*/  BSYNC B2 ;  /* 0x0000000000027941 */ /* 0x000fea0003800000 */
.L_x_4885:
[----:B----4-:R0:W-:Y:S02]  /*5df0*/  ST.E.128 desc[UR60][R48.64], R12 ;  /* 0x0000000c30007985 */ /* 0x0101e4000c101d3c */
.L_x_4884:
[----:B------:R-:W-:Y:S05]  /*5e00*/  BSYNC B1 ;  /* 0x0000000000017941 */ /* 0x000fea0003800000 */
.L_x_4883:
        /* <DEDUP_REMOVED lines=49> */
.L_x_4890:
[----:B------:R-:W-:Y:S05]  /*6120*/  BSYNC B2 ;  /* 0x0000000000027941 */ /* 0x000fea0003800000 */
.L_x_4889:
[----:B----4-:R0:W-:Y:S02]  /*6130*/  ST.E.128 desc[UR60][R44.64], R12 ;  /* 0x0000000c2c007985 */ /* 0x0101e4000c101d3c */
.L_x_4888:
[----:B------:R-:W-:Y:S05]  /*6140*/  BSYNC B1 ;  /* 0x0000000000017941 */ /* 0x000fea0003800000 */
.L_x_4887:
        /* <DEDUP_REMOVED lines=49> */
.L_x_4894:
[----:B------:R-:W-:Y:S05]  /*6460*/  BSYNC B2 ;  /* 0x0000000000027941 */ /* 0x000fea0003800000 */
.L_x_4893:
[----:B----4-:R0:W-:Y:S02]  /*6470*/  ST.E.128 desc[UR60][R40.64], R12 ;  /* 0x0000000c28007985 */ /* 0x0101e4000c101d3c */
.L_x_4892:
[----:B------:R-:W-:Y:S05]  /*6480*/  BSYNC B1 ;  /* 0x0000000000017941 */ /* 0x000fea0003800000 */
.L_x_4891:
        /* <DEDUP_REMOVED lines=48> */
.L_x_4896:
[----:B------:R-:W-:Y:S05]  /*6790*/  BSYNC B1 ;  /* 0x0000000000017941 */ /* 0x000fea0003800000 */
.L_x_4895:
[----:B----4-:R0:W-:Y:S01]  /*67a0*/  ST.E.128 desc[UR60][R36.64], R12 ;  /* 0x0000000c24007985 */ /* 0x0101e2000c101d3c */
[----:B------:R-:W-:Y:S05]  /*67b0*/  BRA `(.L_x_4874) ;  /* 0x00000040006c7947 */ /* 0x000fea0003800000 */
.L_x_4840:
        /* <DEDUP_REMOVED lines=22> */
[----:B------:R-:W-:Y:S02]  /*6920*/  LEA R56, P2, R32, UR4, 0x1 ;  /* 0x0000000420387c11 */ /* 0x000fe4000f8408ff */
[----:B------:R-:W-:-:S02]  /*6930*/  CS2R R52, SRZ ;  /* 0x0000000000347805 */ /* 0x000fc4000001ff00 */
        /* <DEDUP_REMOVED lines=23> */
.L_x_4898:
[----:B------:R-:W-:Y:S05]  /*6ab0*/  BSYNC B1 ;  /* 0x0000000000017941 */ /* 0x000fea0003800000 */
.L_x_4897:
        /* <DEDUP_REMOVED lines=12> */
[----:B------:R-:W-:-:S02]  /*6b80*/  CS2R R78, SRZ ;  /* 0x00000000004e7805 */ /* 0x000fc4000001ff00 */
[----:B-----5:R-:W-:Y:S02]  /*6b90*/  MOV R81, R34 ;  /* 0x0000002200517202 */ /* 0x020fe40000000f00 */
[----:B------:R-:W-:Y:S01]  /*6ba0*/  CS2R R76, SRZ ;  /* 0x00000000004c7805 */ /* 0x000fe2000001ff00 */
[----:B------:R-:W-:Y:S06]  /*6bb0*/  @P4 BRA `(.L_x_4900) ;  /* 0x00000000007c4947 */ /* 0x000fec0003800000 */
        /* <DEDUP_REMOVED lines=31> */
.L_x_4900:
[----:B------:R-:W-:Y:S05]  /*6db0*/  BSYNC B1 ;  /* 0x0000000000017941 */ /* 0x000fea0003800000 */
.L_x_4899:
[----:B------:R-:W2:Y:S01]  /*6dc0*/  LDL R11, [R1+0x3c] ;  /* 0x00003c00010b7983 */ /* 0x000ea20000100800 */
[----:B0-----:R-:W-:Y:S02]  /*6dd0*/  IMAD.MOV.U32 R12, RZ, RZ, R32 ;  /* 0x000000ffff0c7224 */ /* 0x001fe400078e0020 */
[----:B------:R-:W-:Y:S02]  /*6de0*/  IMAD.MOV.U32 R13, RZ, RZ, R33 ;  /* 0x000000ffff0d7224 */ /* 0x000fe400078e0021 */
        /* <DEDUP_REMOVED lines=10> */
[----:B------:R-:W-:-:S04]  /*6e90*/  PRMT R147, R14, 0x7610, R147 ;  /* 0x000076100e937816 */ /* 0x000fc80000000093 */
[----:B------:R-:W-:Y:S02]  /*6ea0*/  PRMT R165, R12, 0x5410, R13 ;  /* 0x000054100ca57816 */ /* 0x000fe4000000000d */
[----:B------:R-:W-:Y:S02]  /*6eb0*/  MOV R12, R46 ;  /* 0x0000002e000c7202 */ /* 0x000fe40000000f00 */
[----:B--2---:R-:W-:Y:S01]  /*6ec0*/  R2UR UR4, R11 ;  /* 0x000000000b0472ca */ /* 0x004fe200000e0000 */
[----:B------:R-:W-:-:S05]  /*6ed0*/  IMAD.MOV.U32 R11, RZ, RZ, R35 ;  /* 0x000000ffff0b7224 */ /* 0x000fca00078e0023 */
[----:B------:R-:W-:Y:S01]  /*6ee0*/  PRMT R157, R81, 0x5410, R11 ;  /* 0x00005410519d7816 */ /* 0x000fe2000000000b */
[----:B------:R-:W-:-:S05]  /*6ef0*/  IMAD.MOV.U32 R11, RZ, RZ, R37 ;  /* 0x000000ffff0b7224 */ /* 0x000fca00078e0025 */
[----:B------:R-:W-:Y:S01]  /*6f00*/  PRMT R164, R11, 0x7610, R164 ;  /* 0x000076100ba47816 */ /* 0x000fe200000000a4 */
[----:B------:R-:W-:Y:S01]  /*6f10*/  IMAD.MOV.U32 R11, RZ, RZ, R42 ;  /* 0x000000ffff0b7224 */ /* 0x000fe200078e002a */
[----:B------:R-:W-:-:S04]  /*6f20*/  UISETP.NE.AND UP0, UPT, UR4, 0x3, UPT ;  /* 0x000000030400788c */ /* 0x000fc8000bf05270 */
[----:B------:R-:W-:Y:S01]  /*6f30*/  PRMT R164, R164, 0x5410, R11 ;  /* 0x00005410a4a47816 */ /* 0x000fe2000000000b */
[----:B------:R-:W-:Y:S01]  /*6f40*/  IMAD.MOV.U32 R11, RZ, RZ, R47 ;  /* 0x000000ffff0b7224 */ /* 0x000fe200078e002f */
[----:B------:R-:W-:-:S04]  /*6f50*/  PLOP3.LUT P2, PT, PT, PT, UP0, 0x80, 0x0 ;  /* 0x000000000000781c */ /* 0x000fc80003f4f008 */
[----:B------:R-:W-:Y:S01]  /*6f60*/  PRMT R159, R12, 0x5410, R11 ;  /* 0x000054100c9f7816 */ /* 0x000fe2000000000b */
[----:B------:R-:W-:Y:S02]  /*6f70*/  IMAD.MOV.U32 R12, RZ, RZ, R44 ;  /* 0x000000ffff0c7224 */ /* 0x000fe400078e002c */
[----:B------:R-:W-:-:S05]  /*6f80*/  IMAD.MOV.U32 R11, RZ, RZ, R45 ;  /* 0x000000ffff0b7224 */ /* 0x000fca00078e002d */
[----:B------:R-:W-:Y:S01]  /*6f90*/  PRMT R160, R12, 0x5410, R11 ;  /* 0x000054100ca07816 */ /* 0x000fe2000000000b */
[----:B------:R-:W-:Y:S02]  /*6fa0*/  IMAD.MOV.U32 R11, RZ, RZ, R51 ;  /* 0x000000ffff0b7224 */ /* 0x000fe400078e0033 */
[----:B------:R-:W-:-:S03]  /*6fb0*/  IMAD.MOV.U32 R12, RZ, RZ, R50 ;  /* 0x000000ffff0c7224 */ /* 0x000fc600078e0032 */
[----:B------:R-:W-:Y:S01]  /*6fc0*/  PRMT R163, R163, 0x5410, R11 ;  /* 0x00005410a3a37816 */ /* 0x000fe2000000000b */
[----:B------:R-:W-:Y:S01]  /*6fd0*/  IMAD.MOV.U32 R11, RZ, RZ, R49 ;  /* 0x000000ffff0b7224 */ /* 0x000fe200078e0031 */
[----:B------:R-:W-:Y:S02]  /*6fe0*/  PRMT R161, R161, 0x5410, R12 ;  /* 0x00005410a1a17816 */ /* 0x000fe4000000000c */
[----:B------:R-:W-:Y:S02]  /*6ff0*/  MOV R12, R48 ;  /* 0x00000030000c7202 */ /* 0x000fe40000000f00 */
[----:B------:R-:W-:Y:S01]  /*7000*/  PRMT R166, R11, 0x7610, R166 ;  /* 0x000076100ba67816 */ /* 0x000fe200000000a6 */
[----:B------:R-:W-:Y:S01]  /*7010*/  IMAD.MOV.U32 R11, RZ, RZ, R54 ;  /* 0x000000ffff0b7224 */ /* 0x000fe200078e0036 */
[----:B------:R-:W-:Y:S01]  /*7020*/  PRMT R162, R162, 0x5410, R12 ;  /* 0x00005410a2a27816 */ /* 0x000fe2000000000c */
[----:B------:R-:W-:-:S03]  /*7030*/  IMAD.MOV.U32 R12, RZ, RZ, R55 ;  /* 0x000000ffff0c7224 */ /* 0x000fc600078e0037 */
[----:B------:R-:W-:Y:S01]  /*7040*/  PRMT R166, R166, 0x5410, R11 ;  /* 0x00005410a6a67816 */ /* 0x000fe2000000000b */
[----:B------:R-:W-:Y:S01]  /*7050*/  IMAD.MOV.U32 R11, RZ, RZ, R52 ;  /* 0x000000ffff0b7224 */ /* 0x000fe200078e0034 */
[----:B------:R-:W-:Y:S01]  /*7060*/  PRMT R167, R12, 0x7610, R167 ;  /* 0x000076100ca77816 */ /* 0x000fe200000000a7 */
[----:B------:R-:W-:-:S03]  /*7070*/  IMAD.MOV.U32 R12, RZ, RZ, R53 ;  /* 0x000000ffff0c7224 */ /* 0x000fc600078e0035 */
[----:B------:R-:W-:Y:S01]  /*7080*/  PRMT R167, R167, 0x5410, R11 ;  /* 0x00005410a7a77816 */ /* 0x000fe2000000000b */
[----:B-----5:R-:W-:Y:S01]  /*7090*/  IMAD.MOV.U32 R11, RZ, RZ, R59 ;  /* 0x000000ffff0b7224 */ /* 0x020fe200078e003b */
[----:B------:R-:W-:Y:S02]  /*70a0*/  PRMT R146, R12, 0x7610, R146 ;  /* 0x000076100c927816 */ /* 0x000fe40000000092 */
        /* <DEDUP_REMOVED lines=40> */
.L_x_4901:
[----:B------:R-:W-:Y:S01]  /*7330*/  LEA R87, R17, R2, 0x3 ;  /* 0x0000000211577211 */ /* 0x000fe200078e18ff */
[----:B------:R-:W-:Y:S01]  /*7340*/  BSSY B1, `(.L_x_4902) ;  /* 0x0000004000017945 */ /* 0x000fe20003800000 */
[----:B------:R-:W-:-:S04]  /*7350*/  SHF.L.U32 R88, R220, 0x1f, RZ ;  /* 0x0000001fdc587819 */ /* 0x000fc800000006ff */
[----:B------:R-:W0:Y:S02]  /*7360*/  SYNCS.PHASECHK.TRANS64.TRYWAIT P5, [R87+URZ+0x30890], R88 ;  /* 0x03089058570075a7 */ /* 0x000e2400080a017f */
[----:B0-----:R-:W-:Y:S05]  /*7370*/  @!P5 BRA `(.L_x_4903) ;  /* 0x000002700018d947 */ /* 0x001fea0003800000 */
.L_x_5281:
[----:B------:R-:W-:Y:S05]  /*7380*/  BSYNC B1 ;  /* 0x0000000000017941 */ /* 0x000fea0003800000 */
.L_x_4902:
[----:B------:R-:W1:Y:S01]  /*7390*/  LDC R128, c[0x0][0x2f4] ;  /* 0x0000bd00ff807b82 */ /* 0x000e620000000800 */
[----:B------:R-:W-:Y:S01]  /*73a0*/  UMOV UR4, 0xffffffff ;  /* 0xffffffff00047882 */ /* 0x000fe20000000000 */
[----:B-1----:R-:W-:Y:S02]  /*73b0*/  IMAD.IADD R132, R128, 0x1, -R119 ;  /* 0x0000000180847824 */ /* 0x002fe400078e0a77 */
[----:B------:R-:W-:Y:S05]  /*73c0*/  BRA.DIV UR4, `(.L_x_4904) ;  /* 0x0000027204187947 */ /* 0x000fea000b800000 */
[----:B------:R1:W2:Y:S04]  /*73d0*/  SHFL.IDX PT, R115, R116, RZ, 0x1c1f ;  /* 0x001c1fff74737589 */ /* 0x0002a800000e0000 */
[----:B------:R1:W3:Y:S02]  /*73e0*/  SHFL.IDX PT, R11, R117, RZ, 0x1c1f ;  /* 0x001c1fff750b7589 */ /* 0x0002e400000e0000 */
.L_x_5285:
        /* <DEDUP_REMOVED lines=8> */
[----:B------:R-:W-:Y:S01]  /*7470*/  BSSY B3, `(.L_x_4909) ;  /* 0x000006e000037945 */ /* 0x000fe20003800000 */
[----:B------:R-:W-:Y:S02]  /*7480*/  SHF.R.U32.HI R14, RZ, 0x3, R229 ;  /* 0x00000003ff0e7819 */ /* 0x000fe400000116e5 */
        /* <DEDUP_REMOVED lines=27> */
[----:B------:R-:W-:Y:S01]  /*7640*/  HADD2.F32 R148, -RZ, R140.H0_H0 ;  /* 0x2000008cff947230 */ /* 0x000fe20000004100 */
[----:B------:R-:W-:Y:S01]  /*7650*/  SHF.R.U32.HI R43, RZ, 0x10, R43 ;  /* 0x00000010ff2b7819 */ /* 0x000fe2000001162b */
[----:B------:R-:W-:-:S02]  /*7660*/  HADD2.F32 R147, -RZ, R147.H0_H0 ;  /* 0x20000093ff937230 */ /* 0x000fc40000004100 */
[CC--:B------:R-:W-:Y:S01]  /*7670*/  FMUL.FTZ R81, R13.reuse, R146.reuse ;  /* 0x000000920d517220 */ /* 0x0c0fe20000410000 */
        /* <DEDUP_REMOVED lines=13> */
[CC--:B------:R-:W-:Y:S01]  /*7750*/  FMUL.FTZ R140, R145.reuse, R146.reuse ;  /* 0x00000092918c7220 */ /* 0x0c0fe20000410000 */
[C---:B------:R-:W-:Y:S01]  /*7760*/  FMUL.FTZ R146, R52.reuse, R146 ;  /* 0x0000009234927220 */ /* 0x040fe20000410000 */
[----:B------:R-:W-:Y:S02]  /*7770*/  HADD2.F32 R40, -RZ, R40.H0_H0 ;  /* 0x20000028ff287230 */ /* 0x000fe40000004100 */
[-C--:B------:R-:W-:Y:S01]  /*7780*/  FFMA.FTZ R52, R52, R41.reuse, -R140 ;  /* 0x0000002934347223 */ /* 0x080fe2000001088c */
[----:B------:R-:W-:Y:S01]  /*7790*/  FFMA.FTZ R41, R145, R41, R146 ;  /* 0x0000002991297223 */ /* 0x000fe20000010092 */
[----:B------:R-:W-:-:S02]  /*77a0*/  HADD2.F32 R145, -RZ, R83.H0_H0 ;  /* 0x20000053ff917230 */ /* 0x000fc40000004100 */
[----:B------:R-:W-:Y:S01]  /*77b0*/  HADD2.F32 R146, -RZ, R165.H0_H0 ;  /* 0x200000a5ff927230 */ /* 0x000fe20000004100 */
[----:B------:R-:W-:Y:S01]  /*77c0*/  F2FP.F16.F32.PACK_AB R52, R52, R81 ;  /* 0x000000513434723e */ /* 0x000fe200000000ff */
[----:B------:R-:W-:Y:S02]  /*77d0*/  HADD2.F32 R54, -RZ, R54.H0_H0 ;  /* 0x20000036ff367230 */ /* 0x000fe40000004100 */
[-C--:B------:R-:W-:Y:S01]  /*77e0*/  FMUL.FTZ R140, R145, R147.reuse ;  /* 0x00000093918c7220 */ /* 0x080fe20000410000 */
[C---:B------:R-:W-:Y:S01]  /*77f0*/  FMUL.FTZ R147, R148.reuse, R147 ;  /* 0x0000009394937220 */ /* 0x040fe20000410000 */
[----:B------:R-:W-:Y:S01]  /*7800*/  HADD2.F32 R42, -RZ, R42.H0_H0 ;  /* 0x2000002aff2a7230 */ /* 0x000fe20000004100 */
[----:B------:R-:W-:Y:S01]  /*7810*/  F2FP.F16.F32.PACK_AB R41, R41, R13 ;  /* 0x0000000d2929723e */ /* 0x000fe200000000ff */
[-C--:B------:R-:W-:Y:S01]  /*7820*/  FFMA.FTZ R140, R148, R146.reuse, -R140 ;  /* 0x00000092948c7223 */ /* 0x080fe2000001088c */
[----:B------:R-:W-:Y:S01]  /*7830*/  FFMA.FTZ R145, R145, R146, R147 ;  /* 0x0000009291917223 */ /* 0x000fe20000010093 */
[----:B------:R-:W-:Y:S01]  /*7840*/  SHF.R.U32.HI R146, RZ, 0x10, R55 ;  /* 0x00000010ff927819 */ /* 0x000fe20000011637 */
[----:B------:R-:W-:-:S02]  /*7850*/  HADD2.F32 R55, -RZ, R83.H1_H1 ;  /* 0x30000053ff377230 */ /* 0x000fc40000004100 */
[----:B------:R-:W-:Y:S02]  /*7860*/  HADD2.F32 R148, -RZ, R167.H1_H1 ;  /* 0x300000a7ff947230 */ /* 0x000fe40000004100 */
[----:B------:R-:W-:Y:S02]  /*7870*/  HADD2.F32 R83, -RZ, R146.H0_H0 ;  /* 0x20000092ff537230 */ /* 0x000fe40000004100 */
[----:B------:R-:W-:Y:S02]  /*7880*/  HADD2.F32 R146, -RZ, R43.H0_H0 ;  /* 0x2000002bff927230 */ /* 0x000fe40000004100 */
[----:B------:R-:W-:Y:S02]  /*7890*/  IMAD.MOV.U32 R13, RZ, RZ, R52 ;  /* 0x000000ffff0d7224 */ /* 0x000fe400078e0034 */
[----:B------:R-:W-:Y:S01]  /*78a0*/  FMUL.FTZ R43, R55, R83 ;  /* 0x00000053372b7220 */ /* 0x000fe20000410000 */
[----:B------:R-:W-:-:S03]  /*78b0*/  IMAD.MOV.U32 R81, RZ, RZ, R41 ;  /* 0x000000ffff517224 */ /* 0x000fc600078e0029 */
[C---:B------:R-:W-:Y:S01]  /*78c0*/  FFMA.FTZ R43, R15.reuse, R146, -R43 ;  /* 0x000000920f2b7223 */ /* 0x040fe2000001082b */
[----:B------:R-:W-:Y:S01]  /*78d0*/  FMUL.FTZ R15, R15, R83 ;  /* 0x000000530f0f7220 */ /* 0x000fe20000410000 */
[----:B------:R-:W-:-:S03]  /*78e0*/  HADD2.F32 R83, -RZ, R165.H1_H1 ;  /* 0x300000a5ff537230 */ /* 0x000fc60000004100 */
        /* <DEDUP_REMOVED lines=21> */
[CC--:B------:R-:W-:Y:S01]  /*7a40*/  FMUL.FTZ R83, R53.reuse, R146.reuse ;  /* 0x0000009235537220 */ /* 0x0c0fe20000410000 */
        /* <DEDUP_REMOVED lines=11> */
[----:B------:R-:W-:Y:S01]  /*7b00*/  F2FP.F16.F32.PACK_AB R53, R53, R83 ;  /* 0x000000533535723e */ /* 0x000fe200000000ff */
[----:B------:R-:W-:Y:S01]  /*7b10*/  IMAD.MOV.U32 R83, RZ, RZ, R145 ;  /* 0x000000ffff537224 */ /* 0x000fe200078e0091 */
[----:B------:R-:W-:Y:S02]  /*7b20*/  F2FP.F16.F32.PACK_AB R54, R54, R146 ;  /* 0x000000923636723e */ /* 0x000fe400000000ff */
[----:B------:R-:W-:-:S03]  /*7b30*/  MOV R14, R53 ;  /* 0x00000035000e7202 */ /* 0x000fc60000000f00 */
[----:B------:R-:W-:-:S07]  /*7b40*/  IMAD.MOV.U32 R82, RZ, RZ, R54 ;  /* 0x000000ffff527224 */ /* 0x000fce00078e0036 */
.L_x_4910:
[----:B------:R-:W-:Y:S05]  /*7b50*/  BSYNC B3 ;  /* 0x0000000000037941 */ /* 0x000fea0003800000 */
.L_x_4909:
[----:B------:R-:W-:-:S04]  /*7b60*/  LEA R40, P3, R6, R11, 0x1 ;  /* 0x0000000b06287211 */ /* 0x000fc800078608ff */
[----:B--2---:R-:W-:Y:S02]  /*7b70*/  LEA.HI.X R41, R6, R115, R108, 0x1, P3 ;  /* 0x0000007306297211 */ /* 0x004fe400018f0c6c */
[----:B------:R-:W-:-:S03]  /*7b80*/  ISETP.GE.AND P3, PT, R139, R128, PT ;  /* 0x000000808b00720c */ /* 0x000fc60003f66270 */
[----:B----4-:R2:W-:Y:S10]  /*7b90*/  ST.E.128 desc[UR60][R40.64], R12 ;  /* 0x0000000c28007985 */ /* 0x0105f4000c101d3c */
[----:B--2---:R-:W-:-:S05]  /*7ba0*/  @!P3 IMAD.WIDE R12, R139, 0x2, R114 ;  /* 0x000000028b0cb825 */ /* 0x004fca00078e0272 */
[----:B---3--:R3:W-:Y:S02]  /*7bb0*/  @!P3 ST.E.128 desc[UR60][R12.64], R80 ;  /* 0x000000500c00b985 */ /* 0x0087e4000c101d3c */
.L_x_4908:
[----:B------:R-:W-:Y:S05]  /*7bc0*/  BSYNC B2 ;  /* 0x0000000000027941 */ /* 0x000fea0003800000 */
.L_x_4907:
[----:B------:R-:W-:Y:S01]  /*7bd0*/  ISETP.NE.AND P3, PT, R10, RZ, PT ;  /* 0x000000ff0a00720c */ /* 0x000fe20003f65270 */
[----:B------:R-:W-:-:S12]  /*7be0*/  BSSY B2, `(.L_x_4911) ;  /* 0x0000079000027945 */ /* 0x000fd80003800000 */
[----:B------:R-:W-:Y:S05]  /*7bf0*/  @!P3 BRA `(.L_x_4912) ;  /* 0x0000000400dcb947 */ /* 0x000fea0003800000 */
[----:B------:R-:W4:Y:S01]  /*7c00*/  LDL R15, [R1+0x30] ;  /* 0x00003000010f7983 */ /* 0x000f220000100800 */
[----:B---3--:R-:W-:Y:S01]  /*7c10*/  SEL R12, R119, R132, !P1 ;  /* 0x00000084770c7207 */ /* 0x008fe20004800000 */
        /* <DEDUP_REMOVED lines=108> */
[----:B------:R-:W-:Y:S02]  /*82e0*/  IMAD.MOV.U32 R14, RZ, RZ, R50 ;  /* 0x000000ffff0e7224 */ /* 0x000fe400078e0032 */
[----:B------:R-:W-:-:S07]  /*82f0*/  IMAD.MOV.U32 R42, RZ, RZ, R39 ;  /* 0x000000ffff2a7224 */ /* 0x000fce00078e0027 */
.L_x_4914:
[----:B------:R-:W-:Y:S05]  /*8300*/  BSYNC B3 ;  /* 0x0000000000037941 */ /* 0x000fea0003800000 */
.L_x_4913:
[----:B------:R-:W-:-:S04]  /*8310*/  LEA R36, P3, R7, R11, 0x1 ;  /* 0x0000000b07247211 */ /* 0x000fc800078608ff */
[----:B--2---:R-:W-:Y:S02]  /*8320*/  LEA.HI.X R37, R7, R115, R107, 0x1, P3 ;  /* 0x0000007307257211 */ /* 0x004fe400018f0c6b */
[----:B------:R-:W-:-:S03]  /*8330*/  ISETP.GE.AND P3, PT, R52, R128, PT ;  /* 0x000000803400720c */ /* 0x000fc60003f66270 */
[----:B----4-:R2:W-:Y:S10]  /*8340*/  ST.E.128 desc[UR60][R36.64], R12 ;  /* 0x0000000c24007985 */ /* 0x0105f4000c101d3c */
[----:B--2---:R-:W-:-:S05]  /*8350*/  @!P3 IMAD.WIDE R12, R52, 0x2, R114 ;  /* 0x00000002340cb825 */ /* 0x004fca00078e0272 */
[----:B---3--:R4:W-:Y:S02]  /*8360*/  @!P3 ST.E.128 desc[UR60][R12.64], R40 ;  /* 0x000000280c00b985 */ /* 0x0089e4000c101d3c */
.L_x_4912:
[----:B------:R-:W-:Y:S05]  /*8370*/  BSYNC B2 ;  /* 0x0000000000027941 */ /* 0x000fea0003800000 */
.L_x_4911:
[----:B------:R-:W-:-:S13]  /*8380*/  ISETP.NE.AND P3, PT, R20, RZ, PT ;  /* 0x000000ff1400720c */ /* 0x000fda0003f65270 */
[----:B------:R-:W-:Y:S05]  /*8390*/  @!P3 BRA `(.L_x_4906) ;  /* 0x0000000400e0b947 */ /* 0x000fea0003800000 */
[----:B------:R-:W5:Y:S01]  /*83a0*/  LDL R15, [R1+0x30] ;  /* 0x00003000010f7983 */ /* 0x000f620000100800 */
[----:B------:R-:W-:Y:S01]  /*83b0*/  LOP3.LUT P5, RZ, R16, 0x1, RZ, 0xc0, !PT ;  /* 0x0000000110ff7812 */ /* 0x000fe200078ac0ff */
[----:B------:R-:W-:Y:S01]  /*83c0*/  BSSY B2, `(.L_x_4915) ;  /* 0x0000071000027945 */ /* 0x000fe20003800000 */
[C---:B----4-:R-:W-:Y:S02]  /*83d0*/  LEA R40, P3, R8.reuse, R11, 0x1 ;  /* 0x0000000b08287211 */ /* 0x050fe400078608ff */
[----:B------:R-:W-:Y:S02]  /*83e0*/  SEL R11, R119, R132, !P5 ;  /* 0x00000084770b7207 */ /* 0x000fe40006800000 */
[----:B------:R-:W-:Y:S02]  /*83f0*/  SHF.R.U32.HI R14, RZ, 0x3, R229 ;  /* 0x00000003ff0e7819 */ /* 0x000fe400000116e5 */
[----:B---3--:R-:W-:Y:S02]  /*8400*/  SHF.R.S32.HI R12, RZ, 0x1f, R11 ;  /* 0x0000001fff0c7819 */ /* 0x008fe4000001140b */
[----:B--2---:R-:W-:-:S02]  /*8410*/  LEA.HI.X R41, R8, R115, R106, 0x1, P3 ;  /* 0x0000007308297211 */ /* 0x004fc400018f0c6a */
[----:B------:R-:W-:Y:S02]  /*8420*/  LEA.HI R11, R12, R11, RZ, 0x4 ;  /* 0x0000000b0c0b7211 */ /* 0x000fe400078f20ff */
[----:B------:R-:W-:Y:S02]  /*8430*/  ISETP.GE.AND P3, PT, R194, R118, PT ;  /* 0x00000076c200720c */ /* 0x000fe40003f66270 */
[----:B------:R-:W-:-:S04]  /*8440*/  LEA.HI.SX32 R11, R11, R110, 0x1c ;  /* 0x0000006e0b0b7211 */ /* 0x000fc800078fe2ff */
[----:B------:R-:W-:-:S04]  /*8450*/  SHF.R.S32.HI R13, RZ, 0x1f, R11 ;  /* 0x0000001fff0d7819 */ /* 0x000fc8000001140b */
        /* <DEDUP_REMOVED lines=11> */
[----:B------:R-:W2:Y:S04]  /*8510*/  LDS.128 R36, [R36+0x1e400] ;  /* 0x01e4000024247984 */ /* 0x000ea80000000c00 */
[----:B------:R-:W3:Y:S01]  /*8520*/  LDS.128 R12, [R12+0x1e400] ;  /* 0x01e400000c0c7984 */ /* 0x000ee20000000c00 */
[----:B------:R-:W-:Y:S05]  /*8530*/  @P3 BRA `(.L_x_4916) ;  /* 0x0000000400643947 */ /* 0x000fea0003800000 */
[----:B------:R-:W-:Y:S01]  /*8540*/  HADD2.F32 R43, -RZ, R160.H1_H1 ;  /* 0x300000a0ff2b7230 */ /* 0x000fe20000004100 */
[--C-:B------:R-:W-:Y:S01]  /*8550*/  SHF.R.U64 R32, R32, 0x10, R33.reuse ;  /* 0x0000001020207819 */ /* 0x100fe20000001221 */
[----:B--2---:R-:W-:Y:S01]  /*8560*/  HADD2.F32 R42, -RZ, R37.H0_H0 ;  /* 0x20000025ff2a7230 */ /* 0x004fe20000004100 */
[----:B------:R-:W-:Y:S01]  /*8570*/  SHF.R.U32.HI R33, RZ, 0x10, R33 ;  /* 0x00000010ff217819 */ /* 0x000fe20000011621 */
[----:B---3--:R-:W-:Y:S01]  /*8580*/  HADD2.F32 R49, -RZ, R13.H0_H0 ;  /* 0x2000000dff317230 */ /* 0x008fe20000004100 */
[----:B------:R-:W-:Y:S01]  /*8590*/  SHF.R.U64 R44, R44, 0x10, R45 ;  /* 0x000000102c2c7819 */ /* 0x000fe2000000122d */
[----:B------:R-:W-:Y:S02]  /*85a0*/  HADD2.F32 R48, -RZ, R158.H1_H1 ;  /* 0x3000009eff307230 */ /* 0x000fe40000004100 */
[-C--:B------:R-:W-:Y:S01]  /*85b0*/  FMUL.FTZ R50, R42, R43.reuse ;  /* 0x0000002b2a327220 */ /* 0x080fe20000410000 */
[----:B------:R-:W-:Y:S02]  /*85c0*/  HADD2.F32 R37, -RZ, R37.H1_H1 ;  /* 0x30000025ff257230 */ /* 0x000fe40000004100 */
[----:B------:R-:W-:Y:S01]  /*85d0*/  FMUL.FTZ R43, R49, R43 ;  /* 0x0000002b312b7220 */ /* 0x000fe20000410000 */
[----:B------:R-:W-:-:S02]  /*85e0*/  HADD2.F32 R13, -RZ, R13.H1_H1 ;  /* 0x3000000dff0d7230 */ /* 0x000fc40000004100 */
[-C--:B------:R-:W-:Y:S01]  /*85f0*/  FFMA.FTZ R50, R49, R48.reuse, -R50 ;  /* 0x0000003031327223 */ /* 0x080fe20000010832 */
[----:B------:R-:W-:Y:S02]  /*8600*/  HADD2.F32 R33, -RZ, R33.H0_H0 ;  /* 0x20000021ff217230 */ /* 0x000fe40000004100 */
[----:B------:R-:W-:Y:S01]  /*8610*/  FFMA.FTZ R42, R42, R48, R43 ;  /* 0x000000302a2a7223 */ /* 0x000fe2000001002b */
[----:B------:R-:W-:Y:S01]  /*8620*/  SHF.R.U32.HI R43, RZ, 0x10, R45 ;  /* 0x00000010ff2b7819 */ /* 0x000fe2000001162d */
[--C-:B------:R-:W-:Y:S01]  /*8630*/  HADD2.F32 R45, -RZ, R15.reuse.H0_H0 ;  /* 0x2000000fff2d7230 */ /* 0x100fe20000004100 */
[--C-:B------:R-:W-:Y:S01]  /*8640*/  SHF.R.U64 R34, R34, 0x10, R35.reuse ;  /* 0x0000001022227819 */ /* 0x100fe20000001223 */
[----:B------:R-:W-:Y:S01]  /*8650*/  HADD2.F32 R15, -RZ, R15.H1_H1 ;  /* 0x3000000fff0f7230 */ /* 0x000fe20000004100 */
[----:B------:R-:W-:Y:S01]  /*8660*/  SHF.R.U32.HI R35, RZ, 0x10, R35 ;  /* 0x00000010ff237819 */ /* 0x000fe20000011623 */
[----:B------:R-:W-:Y:S01]  /*8670*/  HADD2.F32 R43, -RZ, R43.H0_H0 ;  /* 0x2000002bff2b7230 */ /* 0x000fe20000004100 */
[----:B------:R-:W-:Y:S01]  /*8680*/  SHF.R.U64 R46, R46, 0x10, R47 ;  /* 0x000000102e2e7819 */ /* 0x000fe2000000122f */
[----:B------:R-:W-:-:S02]  /*8690*/  HADD2.F32 R160, -RZ, R160.H0_H0 ;  /* 0x200000a0ffa07230 */ /* 0x000fc40000004100 */
[----:B------:R-:W-:Y:S02]  /*86a0*/  HADD2.F32 R35, -RZ, R35.H0_H0 ;  /* 0x20000023ff237230 */ /* 0x000fe40000004100 */
[-C--:B------:R-:W-:Y:S01]  /*86b0*/  FMUL.FTZ R48, R37, R43.reuse ;  /* 0x0000002b25307220 */ /* 0x080fe20000410000 */
[C---:B------:R-:W-:Y:S01]  /*86c0*/  FMUL.FTZ R43, R13.reuse, R43 ;  /* 0x0000002b0d2b7220 */ /* 0x040fe20000410000 */
[----:B------:R-:W-:Y:S02]  /*86d0*/  HADD2.F32 R158, -RZ, R158.H0_H0 ;  /* 0x2000009eff9e7230 */ /* 0x000fe40000004100 */
[-C--:B------:R-:W-:Y:S01]  /*86e0*/  FFMA.FTZ R48, R13, R33.reuse, -R48 ;  /* 0x000000210d307223 */ /* 0x080fe20000010830 */
[----:B------:R-:W-:Y:S02]  /*86f0*/  IMAD.MOV.U32 R13, RZ, RZ, R39 ;  /* 0x000000ffff0d7224 */ /* 0x000fe400078e0027 */
[----:B------:R-:W-:Y:S01]  /*8700*/  FFMA.FTZ R43, R37, R33, R43 ;  /* 0x00000021252b7223 */ /* 0x000fe2000001002b */
[----:B------:R-:W-:-:S02]  /*8710*/  HADD2.F32 R33, -RZ, R159.H1_H1 ;  /* 0x3000009fff217230 */ /* 0x000fc40000004100 */
[----:B------:R-:W-:Y:S01]  /*8720*/  HADD2.F32 R39, -RZ, R157.H1_H1 ;  /* 0x3000009dff277230 */ /* 0x000fe20000004100 */
[----:B------:R-:W-:Y:S01]  /*8730*/  F2FP.F16.F32.PACK_AB R48, R48, R50 ;  /* 0x000000323030723e */ /* 0x000fe200000000ff */
[--C-:B------:R-:W-:Y:S01]  /*8740*/  HADD2.F32 R37, -RZ, R13.reuse.H0_H0 ;  /* 0x2000000dff257230 */ /* 0x100fe20000004100 */
[----:B------:R-:W-:Y:S01]  /*8750*/  F2FP.F16.F32.PACK_AB R42, R43, R42 ;  /* 0x0000002a2b2a723e */ /* 0x000fe200000000ff */
[----:B------:R-:W-:Y:S02]  /*8760*/  HADD2.F32 R13, -RZ, R13.H1_H1 ;  /* 0x3000000dff0d7230 */ /* 0x000fe40000004100 */
[----:B------:R-:W-:Y:S02]  /*8770*/  HADD2.F32 R44, -RZ, R44.H0_H0 ;  /* 0x2000002cff2c7230 */ /* 0x000fe40000004100 */
[-C--:B------:R-:W-:Y:S01]  /*8780*/  FMUL.FTZ R49, R37, R33.reuse ;  /* 0x0000002125317220 */ /* 0x080fe20000410000 */
[----:B------:R-:W-:Y:S01]  /*8790*/  FMUL.FTZ R33, R45, R33 ;  /* 0x000000212d217220 */ /* 0x000fe20000410000 */
[----:B------:R-:W-:-:S02]  /*87a0*/  HADD2.F32 R32, -RZ, R32.H0_H0 ;  /* 0x20000020ff207230 */ /* 0x000fc40000004100 */
[-C--:B------:R-:W-:Y:S01]  /*87b0*/  FFMA.FTZ R49, R45, R39.reuse, -R49 ;  /* 0x000000272d317223 */ /* 0x080fe20000010831 */
[----:B------:R-:W-:Y:S01]  /*87c0*/  FFMA.FTZ R33, R37, R39, R33 ;  /* 0x0000002725217223 */ /* 0x000fe20000010021 */
[----:B------:R-:W-:Y:S01]  /*87d0*/  SHF.R.U32.HI R37, RZ, 0x10, R47 ;  /* 0x00000010ff257819 */ /* 0x000fe2000001162f */
[----:B------:R-:W-:Y:S02]  /*87e0*/  HADD2.F32 R159, -RZ, R159.H0_H0 ;  /* 0x2000009fff9f7230 */ /* 0x000fe40000004100 */
[----:B------:R-:W-:Y:S02]  /*87f0*/  HADD2.F32 R157, -RZ, R157.H0_H0 ;  /* 0x2000009dff9d7230 */ /* 0x000fe40000004100 */
[----:B------:R-:W-:Y:S02]  /*8800*/  HADD2.F32 R37, -RZ, R37.H0_H0 ;  /* 0x20000025ff257230 */ /* 0x000fe40000004100 */
[----:B------:R-:W-:Y:S02]  /*8810*/  HADD2.F32 R46, -RZ, R46.H0_H0 ;  /* 0x2000002eff2e7230 */ /* 0x000fe40000004100 */
[----:B------:R-:W-:-:S02]  /*8820*/  HADD2.F32 R34, -RZ, R34.H0_H0 ;  /* 0x20000022ff227230 */ /* 0x000fc40000004100 */
        /* <DEDUP_REMOVED lines=12> */
[----:B------:R-:W-:Y:S01]  /*88f0*/  FFMA.FTZ R35, R15, R158, -R35 ;  /* 0x0000009e0f237223 */ /* 0x000fe20000010823 */
[----:B------:R-:W-:-:S02]  /*8900*/  HADD2.F32 R15, -RZ, R14.H0_H0 ;  /* 0x2000000eff0f7230 */ /* 0x000fc40000004100 */
[----:B------:R-:W-:Y:S01]  /*8910*/  FFMA.FTZ R160, R13, R158, R160 ;  /* 0x0000009e0da07223 */ /* 0x000fe200000100a0 */
[-C--:B------:R-:W-:Y:S01]  /*8920*/  FMUL.FTZ R13, R36, R44.reuse ;  /* 0x0000002c240d7220 */ /* 0x080fe20000410000 */
[C---:B------:R-:W-:Y:S01]  /*8930*/  FMUL.FTZ R44, R12.reuse, R44 ;  /* 0x0000002c0c2c7220 */ /* 0x040fe20000410000 */
[----:B------:R-:W-:Y:S02]  /*8940*/  HADD2.F32 R14, -RZ, R14.H1_H1 ;  /* 0x3000000eff0e7230 */ /* 0x000fe40000004100 */
[-C--:B------:R-:W-:Y:S01]  /*8950*/  FFMA.FTZ R13, R12, R32.reuse, -R13 ;  /* 0x000000200c0d7223 */ /* 0x080fe2000001080d */
[--C-:B------:R-:W-:Y:S02]  /*8960*/  HADD2.F32 R12, -RZ, R38.reuse.H0_H0 ;  /* 0x20000026ff0c7230 */ /* 0x100fe40000004100 */
[----:B------:R-:W-:Y:S01]  /*8970*/  FFMA.FTZ R44, R36, R32, R44 ;  /* 0x00000020242c7223 */ /* 0x000fe2000001002c */
[----:B------:R-:W-:Y:S01]  /*8980*/  HADD2.F32 R38, -RZ, R38.H1_H1 ;  /* 0x30000026ff267230 */ /* 0x000fe20000004100 */
[----:B------:R-:W-:Y:S01]  /*8990*/  F2FP.F16.F32.PACK_AB R13, R13, R35 ;  /* 0x000000230d0d723e */ /* 0x000fe200000000ff */
[-C--:B------:R-:W-:Y:S01]  /*89a0*/  FMUL.FTZ R32, R12, R159.reuse ;  /* 0x0000009f0c207220 */ /* 0x080fe20000410000 */
[----:B------:R-:W-:Y:S01]  /*89b0*/  FMUL.FTZ R159, R15, R159 ;  /* 0x0000009f0f9f7220 */ /* 0x000fe20000410000 */
[----:B------:R-:W-:Y:S01]  /*89c0*/  F2FP.F16.F32.PACK_AB R44, R44, R160 ;  /* 0x000000a02c2c723e */ /* 0x000fe200000000ff */
[----:B------:R-:W-:-:S02]  /*89d0*/  IMAD.MOV.U32 R37, RZ, RZ, R42 ;  /* 0x000000ffff257224 */ /* 0x000fc400078e002a */
[-C--:B------:R-:W-:Y:S01]  /*89e0*/  FFMA.FTZ R32, R15, R157.reuse, -R32 ;  /* 0x0000009d0f207223 */ /* 0x080fe20000010820 */
[----:B------:R-:W-:Y:S01]  /*89f0*/  FFMA.FTZ R159, R12, R157, R159 ;  /* 0x0000009d0c9f7223 */ /* 0x000fe2000001009f */
[-C--:B------:R-:W-:Y:S01]  /*8a00*/  FMUL.FTZ R12, R38, R46.reuse ;  /* 0x0000002e260c7220 */ /* 0x080fe20000410000 */
[C---:B------:R-:W-:Y:S01]  /*8a10*/  FMUL.FTZ R46, R14.reuse, R46 ;  /* 0x0000002e0e2e7220 */ /* 0x040fe20000410000 */
[----:B------:R-:W-:Y:S01]  /*8a20*/  IMAD.MOV.U32 R15, RZ, RZ, R39 ;  /* 0x000000ffff0f7224 */ /* 0x000fe200078e0027 */
[----:B------:R-:W-:Y:S01]  /*8a30*/  MOV R36, R44 ;  /* 0x0000002c00247202 */ /* 0x000fe20000000f00 */
[-C--:B------:R-:W-:Y:S01]  /*8a40*/  FFMA.FTZ R12, R14, R34.reuse, -R12 ;  /* 0x000000220e0c7223 */ /* 0x080fe2000001080c */
[----:B------:R-:W-:Y:S01]  /*8a50*/  FFMA.FTZ R46, R38, R34, R46 ;  /* 0x00000022262e7223 */ /* 0x000fe2000001002e */
[----:B------:R-:W-:-:S03]  /*8a60*/  IMAD.MOV.U32 R39, RZ, RZ, R33 ;  /* 0x000000ffff277224 */ /* 0x000fc600078e0021 */
[----:B------:R-:W-:Y:S01]  /*8a70*/  F2FP.F16.F32.PACK_AB R32, R12, R32 ;  /* 0x000000200c20723e */ /* 0x000fe200000000ff */
[----:B------:R-:W-:Y:S01]  /*8a80*/  IMAD.MOV.U32 R12, RZ, RZ, R13 ;  /* 0x000000ffff0c7224 */ /* 0x000fe200078e000d */
[----:B------:R-:W-:Y:S01]  /*8a90*/  F2FP.F16.F32.PACK_AB R46, R46, R159 ;  /* 0x0000009f2e2e723e */ /* 0x000fe200000000ff */
[----:B------:R-:W-:Y:S02]  /*8aa0*/  IMAD.MOV.U32 R13, RZ, RZ, R48 ;  /* 0x000000ffff0d7224 */ /* 0x000fe400078e0030 */
[----:B------:R-:W-:Y:S02]  /*8ab0*/  IMAD.MOV.U32 R14, RZ, RZ, R32 ;  /* 0x000000ffff0e7224 */ /* 0x000fe400078e0020 */
[----:B------:R-:W-:-:S07]  /*8ac0*/  IMAD.MOV.U32 R38, RZ, RZ, R46 ;  /* 0x000000ffff267224 */ /* 0x000fce00078e002e */
.L_x_4916:
[----:B------:R-:W-:Y:S05]  /*8ad0*/  BSYNC B2 ;  /* 0x0000000000027941 */ /* 0x000fea0003800000 */
.L_x_4915:
[----:B------:R-:W-:Y:S01]  /*8ae0*/  ISETP.GE.AND P3, PT, R11, R128, PT ;  /* 0x000000800b00720c */ /* 0x000fe20003f66270 */
[----:B---3--:R3:W-:-:S12]  /*8af0*/  ST.E.128 desc[UR60][R40.64], R12 ;  /* 0x0000000c28007985 */ /* 0x0087d8000c101d3c */
[----:B------:R-:W-:-:S05]  /*8b00*/  @!P3 IMAD.WIDE R114, R11, 0x2, R114 ;  /* 0x000000020b72b825 */ /* 0x000fca00078e0272 */
[----:B--2---:R3:W-:Y:S02]  /*8b10*/  @!P3 ST.E.128 desc[UR60][R114.64], R36 ;  /* 0x000000247200b985 */ /* 0x0047e4000c101d3c */
.L_x_4906:
[----:B------:R-:W-:Y:S05]  /*8b20*/  BSYNC B1 ;  /* 0x0000000000017941 */ /* 0x000fea0003800000 */
.L_x_4905:
[----:B------:R-:W-:-:S03]  /*8b30*/  UMOV UR4, 0xffffffff ;  /* 0xffffffff00047882 */ /* 0x000fc60000000000 */
[----:B------:R-:W-:Y:S05]  /*8b40*/  BRA.DIV UR4, `(.L_x_4917) ;  /* 0x0000025a04847947 */ /* 0x000fea000b800000 */
[----:B-1----:R-:W1:Y:S04]  /*8b50*/  SHFL.IDX PT, R116, R116, 0x1, 0x1c1f ;  /* 0x003c1f0074747f89 */ /* 0x002e6800000e0000 */
[----:B------:R-:W0:Y:S02]  /*8b60*/  SHFL.IDX PT, R117, R117, 0x1, 0x1c1f ;  /* 0x003c1f0075757f89 */ /* 0x000e2400000e0000 */
.L_x_5289:
[----:B------:R-:W-:Y:S05]  /*8b70*/  @P4 BRA `(.L_x_4874) ;  /* 0x0000001c007c4947 */ /* 0x000fea0003800000 */
[----:B------:R-:W-:Y:S01]  /*8b80*/  ISETP.NE.AND P3, PT, R9, RZ, PT ;  /* 0x000000ff0900720c */ /* 0x000fe20003f65270 */
[----:B------:R-:W-:Y:S01]  /*8b90*/  BSSY B1, `(.L_x_4918) ;  /* 0x000007b000017945 */ /* 0x000fe20003800000 */
[----:B0--3--:R-:W-:Y:S01]  /*8ba0*/  MOV R36, R117 ;  /* 0x0000007500247202 */ /* 0x009fe20000000f00 */
[----:B-1----:R-:W-:-:S10]  /*8bb0*/  IMAD.MOV.U32 R37, RZ, RZ, R116 ;  /* 0x000000ffff257224 */ /* 0x002fd400078e0074 */
[----:B------:R-:W-:Y:S05]  /*8bc0*/  @!P3 BRA `(.L_x_4919) ;  /* 0x0000000400dcb947 */ /* 0x000fea0003800000 */
[----:B------:R-:W3:Y:S01]  /*8bd0*/  LDL R14, [R1+0x34] ;  /* 0x00003400010e7983 */ /* 0x000ee20000100800 */
[----:B------:R-:W-:Y:S01]  /*8be0*/  SEL R11, R119, R132, !P0 ;  /* 0x00000084770b7207 */ /* 0x000fe20004000000 */
[----:B------:R-:W-:Y:S01]  /*8bf0*/  BSSY B2, `(.L_x_4920) ;  /* 0x0000072000027945 */ /* 0x000fe20003800000 */
[----:B----4-:R-:W-:Y:S02]  /*8c00*/  SHF.R.U32.HI R13, RZ, 0x3, R226 ;  /* 0x00000003ff0d7819 */ /* 0x010fe400000116e2 */
[----:B------:R-:W-:Y:S02]  /*8c10*/  SHF.R.S32.HI R12, RZ, 0x1f, R11 ;  /* 0x0000001fff0c7819 */ /* 0x000fe4000001140b */
[----:B------:R-:W-:Y:S02]  /*8c20*/  LEA R38, P3, R6, R117, 0x1 ;  /* 0x0000007506267211 */ /* 0x000fe400078608ff */
[----:B------:R-:W-:Y:S02]  /*8c30*/  LEA.HI R11, R12, R11, RZ, 0x4 ;  /* 0x0000000b0c0b7211 */ /* 0x000fe400078f20ff */
[----:B------:R-:W-:-:S02]  /*8c40*/  ISETP.GE.AND P4, PT, R18, R118, PT ;  /* 0x000000761200720c */ /* 0x000fc40003f86270 */
[----:B------:R-:W-:Y:S02]  /*8c50*/  LEA.HI.SX32 R40, R11, R112, 0x1c ;  /* 0x000000700b287211 */ /* 0x000fe400078fe2ff */
[----:B------:R-:W-:Y:S02]  /*8c60*/  LEA.HI.X R39, R6, R116, R108, 0x1, P3 ;  /* 0x0000007406277211 */ /* 0x000fe400018f0c6c */
[----:B------:R-:W-:-:S04]  /*8c70*/  SHF.R.S32.HI R12, RZ, 0x1f, R40 ;  /* 0x0000001fff0c7819 */ /* 0x000fc80000011428 */
[----:B------:R-:W-:Y:S01]  /*8c80*/  LEA.HI R12, R12, R40, RZ, 0x3 ;  /* 0x000000280c0c7211 */ /* 0x000fe200078f18ff */
[----:B------:R-:W-:-:S03]  /*8c90*/  IMAD.SHL.U32 R40, R40, 0x8, RZ ;  /* 0x0000000828287824 */ /* 0x000fc600078e00ff */
[----:B------:R-:W-:Y:S02]  /*8ca0*/  SHF.R.S32.HI R12, RZ, 0x3, R12 ;  /* 0x00000003ff0c7819 */ /* 0x000fe4000001140c */
[----:B------:R-:W-:Y:S02]  /*8cb0*/  LOP3.LUT R11, R226, 0x38, R40, 0xf8, !PT ;  /* 0x00000038e20b7812 */ /* 0x000fe400078ef828 */
[----:B------:R-:W-:Y:S02]  /*8cc0*/  ISETP.GE.AND P3, PT, R40, R128, PT ;  /* 0x000000802800720c */ /* 0x000fe40003f66270 */
[----:B------:R-:W-:-:S11]  /*8cd0*/  LOP3.LUT R11, R11, R13, RZ, 0x3c, !PT ;  /* 0x0000000d0b0b7212 */ /* 0x000fd600078e3cff */
[----:B------:R-:W-:-:S04]  /*8ce0*/  @!P3 IMAD.WIDE R40, R40, 0x2, R36 ;  /* 0x000000022828b825 */ /* 0x000fc800078e0224 */
[----:B---3--:R-:W-:-:S04]  /*8cf0*/  IMAD R12, R12, 0x1800, R14 ;  /* 0x000018000c0c7824 */ /* 0x008fc800078e020e */
[----:B------:R-:W-:Y:S02]  /*8d00*/  IMAD.IADD R11, R12, 0x1, R11 ;  /* 0x000000010c0b7824 */ /* 0x000fe400078e020b */
[C---:B------:R-:W-:Y:S02]  /*8d10*/  IMAD R12, R17.reuse, 0x4800, R131 ;  /* 0x00004800110c7824 */ /* 0x040fe400078e0283 */
[----:B------:R-:W-:Y:S02]  /*8d20*/  IMAD R32, R17, 0x4800, R11 ;  /* 0x0000480011207824 */ /* 0x000fe400078e020b */
[--C-:B------:R-:W-:Y:S02]  /*8d30*/  IMAD R12, R12, 0x2, R2.reuse ;  /* 0x000000020c0c7824 */ /* 0x100fe400078e0202 */
[----:B------:R-:W-:-:S04]  /*8d40*/  IMAD R32, R32, 0x2, R2 ;  /* 0x0000000220207824 */ /* 0x000fc800078e0202 */
[----:B------:R-:W0:Y:S04]  /*8d50*/  LDS.128 R12, [R12+0x1e400] ;  /* 0x01e400000c0c7984 */ /* 0x000e280000000c00 */
[----:B------:R-:W1:Y:S01]  /*8d60*/  LDS.128 R32, [R32+0x1e400] ;  /* 0x01e4000020207984 */ /* 0x000e620000000c00 */
[----:B------:R-:W-:Y:S05]  /*8d70*/  @P4 BRA `(.L_x_4921) ;  /* 0x0000000400644947 */ /* 0x000fea0003800000 */
[----:B0-----:R-:W-:Y:S01]  /*8d80*/  MOV R11, R13 ;  /* 0x0000000d000b7202 */ /* 0x001fe20000000f00 */
        /* <DEDUP_REMOVED lines=15> */
[----:B------:R-:W-:Y:S01]  /*8e80*/  HADD2.F32 R13, -RZ, R33.H1_H1 ;  /* 0x30000021ff0d7230 */ /* 0x000fe20000004100 */
[----:B------:R-:W-:Y:S01]  /*8e90*/  SHF.R.U64 R66, R66, 0x10, R67 ;  /* 0x0000001042427819 */ /* 0x000fe20000001243 */
        /* <DEDUP_REMOVED lines=11> */
[----:B------:R-:W-:Y:S02]  /*8f50*/  IMAD.MOV.U32 R13, RZ, RZ, R15 ;  /* 0x000000ffff0d7224 */ /* 0x000fe400078e000f */
[----:B------:R-:W-:Y:S01]  /*8f60*/  HADD2.F32 R15, -RZ, R35.H0_H0 ;  /* 0x20000023ff0f7230 */ /* 0x000fe20000004100 */
[----:B------:R-:W-:Y:S01]  /*8f70*/  F2FP.F16.F32.PACK_AB R33, R33, R43 ;  /* 0x0000002b2121723e */ /* 0x000fe200000000ff */
[----:B------:R-:W-:Y:S01]  /*8f80*/  HADD2.F32 R46, -RZ, R153.H1_H1 ;  /* 0x30000099ff2e7230 */ /* 0x000fe20000004100 */
[----:B------:R-:W-:Y:S01]  /*8f90*/  F2FP.F16.F32.PACK_AB R11, R11, R42 ;  /* 0x0000002a0b0b723e */ /* 0x000fe200000000ff */
[----:B------:R-:W-:Y:S02]  /*8fa0*/  HADD2.F32 R44, -RZ, R13.H0_H0 ;  /* 0x2000000dff2c7230 */ /* 0x000fe40000004100 */
[----:B------:R-:W-:Y:S01]  /*8fb0*/  FMUL.FTZ R47, R15, R45 ;  /* 0x0000002d0f2f7220 */ /* 0x000fe20000410000 */
[----:B------:R-:W-:-:S02]  /*8fc0*/  HADD2.F32 R155, -RZ, R155.H0_H0 ;  /* 0x2000009bff9b7230 */ /* 0x000fc40000004100 */
[----:B------:R-:W-:Y:S02]  /*8fd0*/  HADD2.F32 R153, -RZ, R153.H0_H0 ;  /* 0x20000099ff997230 */ /* 0x000fe40000004100 */
[C---:B------:R-:W-:Y:S01]  /*8fe0*/  FMUL.FTZ R45, R44.reuse, R45 ;  /* 0x0000002d2c2d7220 */ /* 0x040fe20000410000 */
[-C--:B------:R-:W-:Y:S01]  /*8ff0*/  FFMA.FTZ R47, R44, R46.reuse, -R47 ;  /* 0x0000002e2c2f7223 */ /* 0x080fe2000001082f */
[----:B------:R-:W-:Y:S01]  /*9000*/  SHF.R.U32.HI R44, RZ, 0x10, R79 ;  /* 0x00000010ff2c7819 */ /* 0x000fe2000001164f */
[----:B------:R-:W-:Y:S02]  /*9010*/  HADD2.F32 R66, -RZ, R66.H0_H0 ;  /* 0x20000042ff427230 */ /* 0x000fe40000004100 */
[----:B------:R-:W-:Y:S01]  /*9020*/  FFMA.FTZ R45, R15, R46, R45 ;  /* 0x0000002e0f2d7223 */ /* 0x000fe2000001002d */
[----:B------:R-:W-:Y:S01]  /*9030*/  HADD2.F32 R15, -RZ, R35.H1_H1 ;  /* 0x30000023ff0f7230 */ /* 0x000fe20000004100 */
[----:B------:R-:W-:Y:S01]  /*9040*/  SHF.R.U32.HI R46, RZ, 0x10, R67 ;  /* 0x00000010ff2e7819 */ /* 0x000fe20000011643 */
[----:B------:R-:W-:-:S02]  /*9050*/  HADD2.F32 R35, -RZ, R44.H0_H0 ;  /* 0x2000002cff237230 */ /* 0x000fc40000004100 */
[----:B------:R-:W-:Y:S02]  /*9060*/  HADD2.F32 R44, -RZ, R13.H1_H1 ;  /* 0x3000000dff2c7230 */ /* 0x000fe40000004100 */
        /* <DEDUP_REMOVED lines=26> */
[----:B------:R-:W-:-:S02]  /*9210*/  F2FP.F16.F32.PACK_AB R76, R76, R156 ;  /* 0x0000009c4c4c723e */ /* 0x000fc400000000ff */
[-C--:B------:R-:W-:Y:S01]  /*9220*/  FFMA.FTZ R32, R15, R153.reuse, -R32 ;  /* 0x000000990f207223 */ /* 0x080fe20000010820 */
[-C--:B------:R-:W-:Y:S01]  /*9230*/  FMUL.FTZ R15, R34, R78.reuse ;  /* 0x0000004e220f7220 */ /* 0x080fe20000410000 */
[----:B------:R-:W-:Y:S01]  /*9240*/  FMUL.FTZ R78, R14, R78 ;  /* 0x0000004e0e4e7220 */ /* 0x000fe20000410000 */
[----:B------:R-:W-:Y:S01]  /*9250*/  FFMA.FTZ R155, R12, R153, R155 ;  /* 0x000000990c9b7223 */ /* 0x000fe2000001009b */
[----:B------:R-:W-:Y:S02]  /*9260*/  IMAD.MOV.U32 R12, RZ, RZ, R13 ;  /* 0x000000ffff0c7224 */ /* 0x000fe400078e000d */
[-C--:B------:R-:W-:Y:S01]  /*9270*/  FFMA.FTZ R15, R14, R66.reuse, -R15 ;  /* 0x000000420e0f7223 */ /* 0x080fe2000001080f */
[----:B------:R-:W-:Y:S01]  /*9280*/  FFMA.FTZ R78, R34, R66, R78 ;  /* 0x00000042224e7223 */ /* 0x000fe2000001004e */
[----:B------:R-:W-:Y:S02]  /*9290*/  IMAD.MOV.U32 R13, RZ, RZ, R33 ;  /* 0x000000ffff0d7224 */ /* 0x000fe400078e0021 */
[----:B------:R-:W-:Y:S01]  /*92a0*/  IMAD.MOV.U32 R33, RZ, RZ, R11 ;  /* 0x000000ffff217224 */ /* 0x000fe200078e000b */
[----:B------:R-:W-:Y:S01]  /*92b0*/  F2FP.F16.F32.PACK_AB R15, R15, R32 ;  /* 0x000000200f0f723e */ /* 0x000fe200000000ff */
[----:B------:R-:W-:Y:S01]  /*92c0*/  IMAD.MOV.U32 R32, RZ, RZ, R76 ;  /* 0x000000ffff207224 */ /* 0x000fe200078e004c */
[----:B------:R-:W-:-:S02]  /*92d0*/  F2FP.F16.F32.PACK_AB R78, R78, R155 ;  /* 0x0000009b4e4e723e */ /* 0x000fc400000000ff */
[----:B------:R-:W-:Y:S01]  /*92e0*/  MOV R14, R15 ;  /* 0x0000000f000e7202 */ /* 0x000fe20000000f00 */
[----:B------:R-:W-:Y:S02]  /*92f0*/  IMAD.MOV.U32 R15, RZ, RZ, R46 ;  /* 0x000000ffff0f7224 */ /* 0x000fe400078e002e */
[----:B------:R-:W-:-:S07]  /*9300*/  IMAD.MOV.U32 R34, RZ, RZ, R78 ;  /* 0x000000ffff227224 */ /* 0x000fce00078e004e */
.L_x_4921:
[----:B------:R-:W-:Y:S05]  /*9310*/  BSYNC B2 ;  /* 0x0000000000027941 */ /* 0x000fea0003800000 */
.L_x_4920:
[----:B0-----:R0:W-:Y:S04]  /*9320*/  ST.E.128 desc[UR60][R38.64], R12 ;  /* 0x0000000c26007985 */ /* 0x0011e8000c101d3c */
[----:B-1----:R0:W-:Y:S02]  /*9330*/  @!P3 ST.E.128 desc[UR60][R40.64], R32 ;  /* 0x000000202800b985 */ /* 0x0021e4000c101d3c */
.L_x_4919:
[----:B------:R-:W-:Y:S05]  /*9340*/  BSYNC B1 ;  /* 0x0000000000017941 */ /* 0x000fea0003800000 */
.L_x_4918:
[----:B------:R-:W-:Y:S01]  /*9350*/  ISETP.NE.AND P3, PT, R10, RZ, PT ;  /* 0x000000ff0a00720c */ /* 0x000fe20003f65270 */
[----:B------:R-:W-:-:S12]  /*9360*/  BSSY B1, `(.L_x_4922) ;  /* 0x0000074000017945 */ /* 0x000fd80003800000 */
[----:B------:R-:W-:Y:S05]  /*9370*/  @!P3 BRA `(.L_x_4923) ;  /* 0x0000000400c8b947 */ /* 0x000fea0003800000 */
[----:B0-----:R-:W3:Y:S01]  /*9380*/  LDL R14, [R1+0x34] ;  /* 0x00003400010e7983 */ /* 0x001ee20000100800 */
        /* <DEDUP_REMOVED lines=9> */
[----:B------:R-:W-:Y:S01]  /*9420*/  SHF.R.S32.HI R11, RZ, 0x1f, R12 ;  /* 0x0000001fff0b7819 */ /* 0x000fe2000001140c */
[----:B------:R-:W-:-:S03]  /*9430*/  IMAD.SHL.U32 R41, R12, 0x8, RZ ;  /* 0x000000080c297824 */ /* 0x000fc600078e00ff */
[----:B------:R-:W-:Y:S02]  /*9440*/  LEA.HI R11, R11, R12, RZ, 0x3 ;  /* 0x0000000c0b0b7211 */ /* 0x000fe400078f18ff */
[----:B------:R-:W-:Y:S02]  /*9450*/  ISETP.GE.AND P3, PT, R41, R128, PT ;  /* 0x000000802900720c */ /* 0x000fe40003f66270 */
[----:B------:R-:W-:Y:S02]  /*9460*/  SHF.R.S32.HI R12, RZ, 0x3, R11 ;  /* 0x00000003ff0c7819 */ /* 0x000fe4000001140b */
[----:B------:R-:W-:-:S04]  /*9470*/  LOP3.LUT R11, R226, 0x38, R41, 0xf8, !PT ;  /* 0x00000038e20b7812 */ /* 0x000fc800078ef829 */
[----:B------:R-:W-:-:S05]  /*9480*/  LOP3.LUT R11, R11, R13, RZ, 0x3c, !PT ;  /* 0x0000000d0b0b7212 */ /* 0x000fca00078e3cff */
[----:B------:R-:W-:-:S04]  /*9490*/  @!P3 IMAD.WIDE R40, R41, 0x2, R36 ;  /* 0x000000022928b825 */ /* 0x000fc800078e0224 */
[----:B---3--:R-:W-:-:S04]  /*94a0*/  IMAD R12, R12, 0x1800, R14 ;  /* 0x000018000c0c7824 */ /* 0x008fc800078e020e */
[----:B------:R-:W-:Y:S02]  /*94b0*/  IMAD.IADD R12, R12, 0x1, R11 ;  /* 0x000000010c0c7824 */ /* 0x000fe400078e020b */
[C---:B------:R-:W-:Y:S02]  /*94c0*/  IMAD R11, R17.reuse, 0x4800, R129 ;  /* 0x00004800110b7824 */ /* 0x040fe400078e0281 */
[----:B------:R-:W-:Y:S02]  /*94d0*/  IMAD R13, R17, 0x4800, R12 ;  /* 0x00004800110d7824 */ /* 0x000fe400078e020c */
[----:B------:R-:W-:-:S03]  /*94e0*/  IMAD R11, R11, 0x2, R2 ;  /* 0x000000020b0b7824 */ /* 0x000fc600078e0202 */
[----:B------:R-:W-:Y:S02]  /*94f0*/  LEA R32, R13, R2, 0x1 ;  /* 0x000000020d207211 */ /* 0x000fe400078e08ff */
[----:B------:R0:W1:Y:S04]  /*9500*/  LDS.128 R12, [R11+0x1e400] ;  /* 0x01e400000b0c7984 */ /* 0x0000680000000c00 */
[----:B------:R-:W3:Y:S01]  /*9510*/  LDS.128 R32, [R32+0x1e400] ;  /* 0x01e4000020207984 */ /* 0x000ee20000000c00 */
[----:B------:R-:W-:Y:S05]  /*9520*/  @P4 BRA `(.L_x_4925) ;  /* 0x0000000400504947 */ /* 0x000fea0003800000 */
[--C-:B------:R-:W-:Y:S01]  /*9530*/  SHF.R.U64 R42, R72, 0x10, R73.reuse ;  /* 0x00000010482a7819 */ /* 0x100fe20000001249 */
[----:B---3--:R-:W-:Y:S01]  /*9540*/  HADD2.F32 R48, -RZ, R33.H1_H1 ;  /* 0x30000021ff307230 */ /* 0x008fe20000004100 */
[----:B------:R-:W-:Y:S01]  /*9550*/  SHF.R.U32.HI R72, RZ, 0x10, R73 ;  /* 0x00000010ff487819 */ /* 0x000fe20000011649 */
[----:B-1----:R-:W-:Y:S01]  /*9560*/  HADD2.F32 R50, -RZ, R13.H1_H1 ;  /* 0x3000000dff327230 */ /* 0x002fe20000004100 */
[--C-:B0-----:R-:W-:Y:S01]  /*9570*/  SHF.R.U64 R11, R60, 0x10, R61.reuse ;  /* 0x000000103c0b7819 */ /* 0x101fe2000000123d */
[----:B------:R-:W-:Y:S01]  /*9580*/  HADD2.F32 R46, -RZ, R152.H1_H1 ;  /* 0x30000098ff2e7230 */ /* 0x000fe20000004100 */
[----:B------:R-:W-:Y:S01]  /*9590*/  SHF.R.U32.HI R60, RZ, 0x10, R61 ;  /* 0x00000010ff3c7819 */ /* 0x000fe2000001163d */
[----:B------:R-:W-:Y:S01]  /*95a0*/  HADD2.F32 R49, -RZ, R72.H0_H0 ;  /* 0x20000048ff317230 */ /* 0x000fe20000004100 */
[--C-:B------:R-:W-:Y:S01]  /*95b0*/  SHF.R.U64 R44, R74, 0x10, R75.reuse ;  /* 0x000000104a2c7819 */ /* 0x100fe2000000124b */
[----:B------:R-:W-:Y:S01]  /*95c0*/  HADD2.F32 R47, -RZ, R33.H0_H0 ;  /* 0x20000021ff2f7230 */ /* 0x000fe20000004100 */
[----:B------:R-:W-:Y:S01]  /*95d0*/  SHF.R.U32.HI R74, RZ, 0x10, R75 ;  /* 0x00000010ff4a7819 */ /* 0x000fe2000001164b */
[----:B------:R-:W-:-:S02]  /*95e0*/  HADD2.F32 R33, -RZ, R13.H0_H0 ;  /* 0x2000000dff217230 */ /* 0x000fc40000004100 */
[-C--:B------:R-:W-:Y:S01]  /*95f0*/  FMUL.FTZ R51, R48, R49.reuse ;  /* 0x0000003130337220 */ /* 0x080fe20000410000 */
[----:B------:R-:W-:Y:S02]  /*9600*/  HADD2.F32 R13, -RZ, R60.H0_H0 ;  /* 0x2000003cff0d7230 */ /* 0x000fe40000004100 */
[C---:B------:R-:W-:Y:S01]  /*9610*/  FMUL.FTZ R49, R50.reuse, R49 ;  /* 0x0000003132317220 */ /* 0x040fe20000410000 */
[----:B------:R-:W-:Y:S02]  /*9620*/  HADD2.F32 R45, -RZ, R150.H1_H1 ;  /* 0x30000096ff2d7230 */ /* 0x000fe40000004100 */
[-C--:B------:R-:W-:Y:S01]  /*9630*/  FMUL.FTZ R52, R47, R46.reuse ;  /* 0x0000002e2f347220 */ /* 0x080fe20000410000 */
[----:B------:R-:W-:Y:S01]  /*9640*/  FMUL.FTZ R46, R33, R46 ;  /* 0x0000002e212e7220 */ /* 0x000fe20000410000 */
[-C--:B------:R-:W-:Y:S01]  /*9650*/  FFMA.FTZ R51, R50, R13.reuse, -R51 ;  /* 0x0000000d32337223 */ /* 0x080fe20000010833 */
[----:B------:R-:W-:Y:S01]  /*9660*/  FFMA.FTZ R49, R48, R13, R49 ;  /* 0x0000000d30317223 */ /* 0x000fe20000010031 */
[--C-:B------:R-:W-:Y:S01]  /*9670*/  SHF.R.U64 R43, R62, 0x10, R63.reuse ;  /* 0x000000103e2b7819 */ /* 0x100fe2000000123f */
[----:B------:R-:W-:Y:S01]  /*9680*/  HADD2.F32 R13, -RZ, R151.H1_H1 ;  /* 0x30000097ff0d7230 */ /* 0x000fe20000004100 */
[----:B------:R-:W-:Y:S01]  /*9690*/  SHF.R.U32.HI R62, RZ, 0x10, R63 ;  /* 0x00000010ff3e7819 */ /* 0x000fe2000001163f */
[----:B------:R-:W-:-:S02]  /*96a0*/  HADD2.F32 R48, -RZ, R35.H0_H0 ;  /* 0x20000023ff307230 */ /* 0x000fc40000004100 */
[-C--:B------:R-:W-:Y:S01]  /*96b0*/  FFMA.FTZ R52, R33, R45.reuse, -R52 ;  /* 0x0000002d21347223 */ /* 0x080fe20000010834 */
[----:B------:R-:W-:Y:S01]  /*96c0*/  FFMA.FTZ R46, R47, R45, R46 ;  /* 0x0000002d2f2e7223 */ /* 0x000fe2000001002e */
[----:B------:R-:W-:Y:S02]  /*96d0*/  HADD2.F32 R35, -RZ, R35.H1_H1 ;  /* 0x30000023ff237230 */ /* 0x000fe40000004100 */
[--C-:B------:R-:W-:Y:S01]  /*96e0*/  HADD2.F32 R50, -RZ, R15.reuse.H0_H0 ;  /* 0x2000000fff327230 */ /* 0x100fe20000004100 */
[----:B------:R-:W-:Y:S01]  /*96f0*/  F2FP.F16.F32.PACK_AB R51, R51, R52 ;  /* 0x000000343333723e */ /* 0x000fe200000000ff */
[----:B------:R-:W-:Y:S01]  /*9700*/  HADD2.F32 R74, -RZ, R74.H0_H0 ;  /* 0x2000004aff4a7230 */ /* 0x000fe20000004100 */
[----:B------:R-:W-:Y:S01]  /*9710*/  F2FP.F16.F32.PACK_AB R46, R49, R46 ;  /* 0x0000002e312e723e */ /* 0x000fe200000000ff */
[----:B------:R-:W-:Y:S02]  /*9720*/  HADD2.F32 R45, -RZ, R15.H1_H1 ;  /* 0x3000000fff2d7230 */ /* 0x000fe40000004100 */
[----:B------:R-:W-:Y:S01]  /*9730*/  FMUL.FTZ R15, R48, R13 ;  /* 0x0000000d300f7220 */ /* 0x000fe20000410000 */
[----:B------:R-:W-:-:S02]  /*9740*/  HADD2.F32 R33, -RZ, R149.H1_H1 ;  /* 0x30000095ff217230 */ /* 0x000fc40000004100 */
[C---:B------:R-:W-:Y:S01]  /*9750*/  FMUL.FTZ R47, R50.reuse, R13 ;  /* 0x0000000d322f7220 */ /* 0x040fe20000410000 */
[----:B------:R-:W-:Y:S02]  /*9760*/  HADD2.F32 R62, -RZ, R62.H0_H0 ;  /* 0x2000003eff3e7230 */ /* 0x000fe40000004100 */
[-C--:B------:R-:W-:Y:S01]  /*9770*/  FMUL.FTZ R54, R35, R74.reuse ;  /* 0x0000004a23367220 */ /* 0x080fe20000410000 */
[----:B------:R-:W-:Y:S01]  /*9780*/  FMUL.FTZ R74, R45, R74 ;  /* 0x0000004a2d4a7220 */ /* 0x000fe20000410000 */
[-C--:B------:R-:W-:Y:S01]  /*9790*/  FFMA.FTZ R13, R50, R33.reuse, -R15 ;  /* 0x00000021320d7223 */ /* 0x080fe2000001080f */
[----:B------:R-:W-:Y:S01]  /*97a0*/  FFMA.FTZ R15, R48, R33, R47 ;  /* 0x00000021300f7223 */ /* 0x000fe2000001002f */
[----:B------:R-:W-:Y:S02]  /*97b0*/  HADD2.F32 R152, -RZ, R152.H0_H0 ;  /* 0x20000098ff987230 */ /* 0x000fe40000004100 */
[----:B------:R-:W-:Y:S01]  /*97c0*/  FFMA.FTZ R50, R35, R62, R74 ;  /* 0x0000003e23327223 */ /* 0x000fe2000001004a */
[----:B------:R-:W-:-:S02]  /*97d0*/  HADD2.F32 R33, -RZ, R32.H0_H0 ;  /* 0x20000020ff217230 */ /* 0x000fc40000004100 */
[----:B------:R-:W-:Y:S01]  /*97e0*/  FFMA.FTZ R48, R45, R62, -R54 ;  /* 0x0000003e2d307223 */ /* 0x000fe20000010836 */
[----:B------:R-:W-:Y:S02]  /*97f0*/  HADD2.F32 R47, -RZ, R42.H0_H0 ;  /* 0x2000002aff2f7230 */ /* 0x000fe40000004100 */
[----:B------:R-:W-:Y:S02]  /*9800*/  HADD2.F32 R35, -RZ, R12.H0_H0 ;  /* 0x2000000cff237230 */ /* 0x000fe40000004100 */
[----:B------:R-:W-:Y:S01]  /*9810*/  HADD2.F32 R32, -RZ, R32.H1_H1 ;  /* 0x30000020ff207230 */ /* 0x000fe20000004100 */
[----:B------:R-:W-:Y:S01]  /*9820*/  F2FP.F16.F32.PACK_AB R48, R48, R13 ;  /* 0x0000000d3030723e */ /* 0x000fe200000000ff */
[----:B------:R-:W-:Y:S02]  /*9830*/  HADD2.F32 R42, -RZ, R12.H1_H1 ;  /* 0x3000000cff2a7230 */ /* 0x000fe40000004100 */
[----:B------:R-:W-:Y:S01]  /*9840*/  FMUL.FTZ R12, R33, R152 ;  /* 0x00000098210c7220 */ /* 0x000fe20000410000 */
[----:B------:R-:W-:-:S02]  /*9850*/  HADD2.F32 R150, -RZ, R150.H0_H0 ;  /* 0x20000096ff967230 */ /* 0x000fc40000004100 */
[C---:B------:R-:W-:Y:S01]  /*9860*/  FMUL.FTZ R152, R35.reuse, R152 ;  /* 0x0000009823987220 */ /* 0x040fe20000410000 */
[----:B------:R-:W-:Y:S02]  /*9870*/  HADD2.F32 R45, -RZ, R11.H0_H0 ;  /* 0x2000000bff2d7230 */ /* 0x000fe40000004100 */
[-C--:B------:R-:W-:Y:S01]  /*9880*/  FMUL.FTZ R53, R32, R47.reuse ;  /* 0x0000002f20357220 */ /* 0x080fe20000410000 */
[C---:B------:R-:W-:Y:S01]  /*9890*/  FMUL.FTZ R47, R42.reuse, R47 ;  /* 0x0000002f2a2f7220 */ /* 0x040fe20000410000 */
[-C--:B------:R-:W-:Y:S01]  /*98a0*/  FFMA.FTZ R11, R35, R150.reuse, -R12 ;  /* 0x00000096230b7223 */ /* 0x080fe2000001080c */
[----:B------:R-:W-:Y:S01]  /*98b0*/  FFMA.FTZ R12, R33, R150, R152 ;  /* 0x00000096210c7223 */ /* 0x000fe20000010098 */
[-C--:B------:R-:W-:Y:S01]  /*98c0*/  FFMA.FTZ R42, R42, R45.reuse, -R53 ;  /* 0x0000002d2a2a7223 */ /* 0x080fe20000010835 */
[----:B------:R-:W-:Y:S01]  /*98d0*/  FFMA.FTZ R33, R32, R45, R47 ;  /* 0x0000002d20217223 */ /* 0x000fe2000001002f */
[----:B------:R-:W-:Y:S02]  /*98e0*/  HADD2.F32 R45, -RZ, R44.H0_H0 ;  /* 0x2000002cff2d7230 */ /* 0x000fe40000004100 */
[----:B------:R-:W-:-:S02]  /*98f0*/  HADD2.F32 R44, -RZ, R34.H0_H0 ;  /* 0x20000022ff2c7230 */ /* 0x000fc40000004100 */
[----:B------:R-:W-:Y:S02]  /*9900*/  HADD2.F32 R35, -RZ, R34.H1_H1 ;  /* 0x30000022ff237230 */ /* 0x000fe40000004100 */
[--C-:B------:R-:W-:Y:S02]  /*9910*/  HADD2.F32 R34, -RZ, R14.reuse.H1_H1 ;  /* 0x3000000eff227230 */ /* 0x100fe40000004100 */
[----:B------:R-:W-:Y:S02]  /*9920*/  HADD2.F32 R151, -RZ, R151.H0_H0 ;  /* 0x20000097ff977230 */ /* 0x000fe40000004100 */
[-C--:B------:R-:W-:Y:S01]  /*9930*/  FMUL.FTZ R53, R35, R45.reuse ;  /* 0x0000002d23357220 */ /* 0x080fe20000410000 */
[----:B------:R-:W-:Y:S02]  /*9940*/  HADD2.F32 R32, -RZ, R14.H0_H0 ;  /* 0x2000000eff207230 */ /* 0x000fe40000004100 */
[----:B------:R-:W-:Y:S01]  /*9950*/  FMUL.FTZ R54, R34, R45 ;  /* 0x0000002d22367220 */ /* 0x000fe20000410000 */
[----:B------:R-:W-:-:S02]  /*9960*/  HADD2.F32 R43, -RZ, R43.H0_H0 ;  /* 0x2000002bff2b7230 */ /* 0x000fc40000004100 */
[-C--:B------:R-:W-:Y:S01]  /*9970*/  FMUL.FTZ R47, R44, R151.reuse ;  /* 0x000000972c2f7220 */ /* 0x080fe20000410000 */
[----:B------:R-:W-:Y:S02]  /*9980*/  HADD2.F32 R149, -RZ, R149.H0_H0 ;  /* 0x20000095ff957230 */ /* 0x000fe40000004100 */
[----:B------:R-:W-:Y:S01]  /*9990*/  FMUL.FTZ R151, R32, R151 ;  /* 0x0000009720977220 */ /* 0x000fe20000410000 */
[----:B------:R-:W-:Y:S02]  /*99a0*/  IMAD.MOV.U32 R13, RZ, RZ, R51 ;  /* 0x000000ffff0d7224 */ /* 0x000fe400078e0033 */
[----:B------:R-:W-:Y:S01]  /*99b0*/  FFMA.FTZ R54, R35, R43, R54 ;  /* 0x0000002b23367223 */ /* 0x000fe20000010036 */
[----:B------:R-:W-:Y:S01]  /*99c0*/  F2FP.F16.F32.PACK_AB R35, R50, R15 ;  /* 0x0000000f3223723e */ /* 0x000fe200000000ff */
[-C--:B------:R-:W-:Y:S01]  /*99d0*/  FFMA.FTZ R14, R32, R149.reuse, -R47 ;  /* 0x00000095200e7223 */ /* 0x080fe2000001082f */
[----:B------:R-:W-:Y:S01]  /*99e0*/  FFMA.FTZ R151, R44, R149, R151 ;  /* 0x000000952c977223 */ /* 0x000fe20000010097 */
[----:B------:R-:W-:Y:S01]  /*99f0*/  FFMA.FTZ R53, R34, R43, -R53 ;  /* 0x0000002b22357223 */ /* 0x000fe20000010835 */
[----:B------:R-:W-:Y:S01]  /*9a00*/  F2FP.F16.F32.PACK_AB R50, R42, R11 ;  /* 0x0000000b2a32723e */ /* 0x000fe200000000ff */
[----:B------:R-:W-:Y:S01]  /*9a10*/  IMAD.MOV.U32 R15, RZ, RZ, R48 ;  /* 0x000000ffff0f7224 */ /* 0x000fe200078e0030 */
[----:B------:R-:W-:Y:S01]  /*9a20*/  F2FP.F16.F32.PACK_AB R32, R33, R12 ;  /* 0x0000000c2120723e */ /* 0x000fe200000000ff */
[----:B------:R-:W-:Y:S01]  /*9a30*/  IMAD.MOV.U32 R33, RZ, RZ, R46 ;  /* 0x000000ffff217224 */ /* 0x000fe200078e002e */
[----:B------:R-:W-:Y:S01]  /*9a40*/  F2FP.F16.F32.PACK_AB R14, R53, R14 ;  /* 0x0000000e350e723e */ /* 0x000fe200000000ff */
[----:B------:R-:W-:Y:S01]  /*9a50*/  IMAD.MOV.U32 R12, RZ, RZ, R50 ;  /* 0x000000ffff0c7224 */ /* 0x000fe200078e0032 */
[----:B------:R-:W-:-:S07]  /*9a60*/  F2FP.F16.F32.PACK_AB R34, R54, R151 ;  /* 0x000000973622723e */ /* 0x000fce00000000ff */
.L_x_4925:
[----:B------:R-:W-:Y:S05]  /*9a70*/  BSYNC B2 ;  /* 0x0000000000027941 */ /* 0x000fea0003800000 */
.L_x_4924:
[----:B-1----:R1:W-:Y:S04]  /*9a80*/  ST.E.128 desc[UR60][R38.64], R12 ;  /* 0x0000000c26007985 */ /* 0x0023e8000c101d3c */
[----:B---3--:R1:W-:Y:S02]  /*9a90*/  @!P3 ST.E.128 desc[UR60][R40.64], R32 ;  /* 0x000000202800b985 */ /* 0x0083e4000c101d3c */
.L_x_4923:
[----:B------:R-:W-:Y:S05]  /*9aa0*/  BSYNC B1 ;  /* 0x0000000000017941 */ /* 0x000fea0003800000 */
.L_x_4922:
[----:B------:R-:W-:-:S13]  /*9ab0*/  ISETP.NE.AND P3, PT, R20, RZ, PT ;  /* 0x000000ff1400720c */ /* 0x000fda0003f65270 */
[----:B------:R-:W-:Y:S05]  /*9ac0*/  @!P3 BRA `(.L_x_4874) ;  /* 0x0000000c00a8b947 */ /* 0x000fea0003800000 */
[----:B01----:R-:W3:Y:S01]  /*9ad0*/  LDL R15, [R1+0x34] ;  /* 0x00003400010f7983 */ /* 0x003ee20000100800 */
[----:B------:R-:W-:Y:S01]  /*9ae0*/  LOP3.LUT P4, RZ, R16, 0x1, RZ, 0xc0, !PT ;  /* 0x0000000110ff7812 */ /* 0x000fe2000788c0ff */
[----:B------:R-:W-:Y:S01]  /*9af0*/  BSSY B1, `(.L_x_4926) ;  /* 0x000006c000017945 */ /* 0x000fe20003800000 */
[----:B------:R-:W-:Y:S02]  /*9b00*/  SHF.R.U32.HI R14, RZ, 0x3, R226 ;  /* 0x00000003ff0e7819 */ /* 0x000fe400000116e2 */
[----:B------:R-:W-:Y:S02]  /*9b10*/  SEL R132, R119, R132, !P4 ;  /* 0x0000008477847207 */ /* 0x000fe40006000000 */
[C---:B------:R-:W-:Y:S02]  /*9b20*/  LEA R38, P3, R8.reuse, R117, 0x1 ;  /* 0x0000007508267211 */ /* 0x040fe400078608ff */
[----:B------:R-:W-:Y:S02]  /*9b30*/  SHF.R.S32.HI R11, RZ, 0x1f, R132 ;  /* 0x0000001fff0b7819 */ /* 0x000fe40000011484 */
[----:B------:R-:W-:-:S02]  /*9b40*/  LEA.HI.X R39, R8, R116, R106, 0x1, P3 ;  /* 0x0000007408277211 */ /* 0x000fc400018f0c6a */
[----:B------:R-:W-:Y:S02]  /*9b50*/  LEA.HI R11, R11, R132, RZ, 0x4 ;  /* 0x000000840b0b7211 */ /* 0x000fe400078f20ff */
[----:B------:R-:W-:Y:S02]  /*9b60*/  ISETP.GE.AND P3, PT, R194, R118, PT ;  /* 0x00000076c200720c */ /* 0x000fe40003f66270 */
[----:B------:R-:W-:-:S04]  /*9b70*/  LEA.HI.SX32 R11, R11, R110, 0x1c ;  /* 0x0000006e0b0b7211 */ /* 0x000fc800078fe2ff */
[----:B----4-:R-:W-:-:S04]  /*9b80*/  SHF.R.S32.HI R12, RZ, 0x1f, R11 ;  /* 0x0000001fff0c7819 */ /* 0x010fc8000001140b */
[----:B------:R-:W-:Y:S01]  /*9b90*/  LEA.HI R12, R12, R11, RZ, 0x3 ;  /* 0x0000000b0c0c7211 */ /* 0x000fe200078f18ff */
[----:B------:R-:W-:-:S03]  /*9ba0*/  IMAD.SHL.U32 R11, R11, 0x8, RZ ;  /* 0x000000080b0b7824 */ /* 0x000fc600078e00ff */
[----:B------:R-:W-:Y:S02]  /*9bb0*/  SHF.R.S32.HI R13, RZ, 0x3, R12 ;  /* 0x00000003ff0d7819 */ /* 0x000fe4000001140c */
[----:B------:R-:W-:-:S04]  /*9bc0*/  LOP3.LUT R12, R226, 0x38, R11, 0xf8, !PT ;  /* 0x00000038e20c7812 */ /* 0x000fc800078ef80b */
[----:B------:R-:W-:Y:S01]  /*9bd0*/  LOP3.LUT R12, R12, R14, RZ, 0x3c, !PT ;  /* 0x0000000e0c0c7212 */ /* 0x000fe200078e3cff */
[----:B---3--:R-:W-:-:S05]  /*9be0*/  IMAD R13, R13, 0x1800, R15 ;  /* 0x000018000d0d7824 */ /* 0x008fca00078e020f */
        /* <DEDUP_REMOVED lines=8> */
[----:B------:R-:W-:Y:S01]  /*9c70*/  SHF.R.U32.HI R49, RZ, 0x10, R69 ;  /* 0x00000010ff317819 */ /* 0x000fe20000011645 */
[----:B-1----:R-:W-:Y:S01]  /*9c80*/  IMAD.MOV.U32 R44, RZ, RZ, R33 ;  /* 0x000000ffff2c7224 */ /* 0x002fe200078e0021 */
[----:B------:R-:W-:Y:S01]  /*9c90*/  SHF.R.U32.HI R47, RZ, 0x10, R57 ;  /* 0x00000010ff2f7819 */ /* 0x000fe20000011639 */
[----:B------:R-:W-:Y:S01]  /*9ca0*/  IMAD.MOV.U32 R45, RZ, RZ, R35 ;  /* 0x000000ffff2d7224 */ /* 0x000fe200078e0023 */
[--C-:B------:R-:W-:Y:S01]  /*9cb0*/  SHF.R.U64 R43, R70, 0x10, R71.reuse ;  /* 0x00000010462b7819 */ /* 0x100fe20000001247 */
[----:B------:R-:W-:Y:S01]  /*9cc0*/  HADD2.F32 R49, -RZ, R49.H0_H0 ;  /* 0x20000031ff317230 */ /* 0x000fe20000004100 */
[----:B------:R-:W-:Y:S01]  /*9cd0*/  SHF.R.U32.HI R70, RZ, 0x10, R71 ;  /* 0x00000010ff467819 */ /* 0x000fe20000011647 */
[--C-:B------:R-:W-:Y:S01]  /*9ce0*/  HADD2.F32 R35, -RZ, R44.reuse.H0_H0 ;  /* 0x2000002cff237230 */ /* 0x100fe20000004100 */
[--C-:B------:R-:W-:Y:S01]  /*9cf0*/  SHF.R.U64 R41, R58, 0x10, R59.reuse ;  /* 0x000000103a297819 */ /* 0x100fe2000000123b */
[----:B------:R-:W-:Y:S01]  /*9d00*/  HADD2.F32 R46, -RZ, R44.H1_H1 ;  /* 0x3000002cff2e7230 */ /* 0x000fe20000004100 */
[----:B------:R-:W-:Y:S01]  /*9d10*/  SHF.R.U32.HI R58, RZ, 0x10, R59 ;  /* 0x00000010ff3a7819 */ /* 0x000fe2000001163b */
[----:B0-----:R-:W-:Y:S01]  /*9d20*/  IMAD.MOV.U32 R33, RZ, RZ, R15 ;  /* 0x000000ffff217224 */ /* 0x001fe200078e000f */
[----:B------:R-:W-:Y:S01]  /*9d30*/  SHF.R.U64 R42, R68, 0x10, R69 ;  /* 0x00000010442a7819 */ /* 0x000fe20000001245 */
[----:B------:R-:W-:-:S02]  /*9d40*/  HADD2.F32 R50, -RZ, R144.H1_H1 ;  /* 0x30000090ff327230 */ /* 0x000fc40000004100 */
[-C--:B------:R-:W-:Y:S01]  /*9d50*/  FMUL.FTZ R51, R46, R49.reuse ;  /* 0x000000312e337220 */ /* 0x080fe20000410000 */
[--C-:B------:R-:W-:Y:S01]  /*9d60*/  HADD2.F32 R44, -RZ, R13.reuse.H1_H1 ;  /* 0x3000000dff2c7230 */ /* 0x100fe20000004100 */
[----:B------:R-:W-:Y:S01]  /*9d70*/  SHF.R.U64 R40, R56, 0x10, R57 ;  /* 0x0000001038287819 */ /* 0x000fe20000001239 */
[----:B------:R-:W-:Y:S02]  /*9d80*/  HADD2.F32 R15, -RZ, R13.H0_H0 ;  /* 0x2000000dff0f7230 */ /* 0x000fe40000004100 */
[-C--:B------:R-:W-:Y:S01]  /*9d90*/  FMUL.FTZ R52, R35, R50.reuse ;  /* 0x0000003223347220 */ /* 0x080fe20000410000 */
[----:B------:R-:W-:Y:S02]  /*9da0*/  HADD2.F32 R48, -RZ, R142.H1_H1 ;  /* 0x3000008eff307230 */ /* 0x000fe40000004100 */
[----:B------:R-:W-:Y:S01]  /*9db0*/  FMUL.FTZ R49, R44, R49 ;  /* 0x000000312c317220 */ /* 0x000fe20000410000 */
[----:B------:R-:W-:Y:S02]  /*9dc0*/  HADD2.F32 R47, -RZ, R47.H0_H0 ;  /* 0x2000002fff2f7230 */ /* 0x000fe40000004100 */
[----:B------:R-:W-:Y:S01]  /*9dd0*/  FMUL.FTZ R50, R15, R50 ;  /* 0x000000320f327220 */ /* 0x000fe20000410000 */
[----:B------:R-:W-:-:S02]  /*9de0*/  HADD2.F32 R70, -RZ, R70.H0_H0 ;  /* 0x20000046ff467230 */ /* 0x000fc40000004100 */
[-C--:B------:R-:W-:Y:S01]  /*9df0*/  FFMA.FTZ R13, R15, R48.reuse, -R52 ;  /* 0x000000300f0d7223 */ /* 0x080fe20000010834 */
[----:B------:R-:W-:Y:S02]  /*9e00*/  HADD2.F32 R52, -RZ, R143.H1_H1 ;  /* 0x3000008fff347230 */ /* 0x000fe40000004100 */
[-C--:B------:R-:W-:Y:S01]  /*9e10*/  FFMA.FTZ R44, R44, R47.reuse, -R51 ;  /* 0x0000002f2c2c7223 */ /* 0x080fe20000010833 */
[----:B------:R-:W-:Y:S01]  /*9e20*/  FFMA.FTZ R46, R46, R47, R49 ;  /* 0x0000002f2e2e7223 */ /* 0x000fe20000010031 */
[----:B------:R-:W-:Y:S01]  /*9e30*/  FFMA.FTZ R15, R35, R48, R50 ;  /* 0x00000030230f7223 */ /* 0x000fe20000010032 */
[--C-:B------:R-:W-:Y:S02]  /*9e40*/  HADD2.F32 R47, -RZ, R45.reuse.H0_H0 ;  /* 0x2000002dff2f7230 */ /* 0x100fe40000004100 */
[----:B------:R-:W-:Y:S01]  /*9e50*/  HADD2.F32 R45, -RZ, R45.H1_H1 ;  /* 0x3000002dff2d7230 */ /* 0x000fe20000004100 */
[----:B------:R-:W-:Y:S01]  /*9e60*/  F2FP.F16.F32.PACK_AB R13, R44, R13 ;  /* 0x0000000d2c0d723e */ /* 0x000fe200000000ff */
[----:B------:R-:W-:-:S02]  /*9e70*/  HADD2.F32 R35, -RZ, R33.H0_H0 ;  /* 0x20000021ff237230 */ /* 0x000fc40000004100 */
[----:B------:R-:W-:Y:S01]  /*9e80*/  FMUL.FTZ R54, R47, R52 ;  /* 0x000000342f367220 */ /* 0x000fe20000410000 */
[----:B------:R-:W-:Y:S02]  /*9e90*/  HADD2.F32 R48, -RZ, R33.H1_H1 ;  /* 0x30000021ff307230 */ /* 0x000fe40000004100 */
[----:B------:R-:W-:Y:S01]  /*9ea0*/  FMUL.FTZ R49, R45, R70 ;  /* 0x000000462d317220 */ /* 0x000fe20000410000 */
[----:B------:R-:W-:Y:S02]  /*9eb0*/  HADD2.F32 R50, -RZ, R141.H1_H1 ;  /* 0x3000008dff327230 */ /* 0x000fe40000004100 */
[----:B------:R-:W-:Y:S01]  /*9ec0*/  FMUL.FTZ R52, R35, R52 ;  /* 0x0000003423347220 */ /* 0x000fe20000410000 */
[----:B------:R-:W-:Y:S02]  /*9ed0*/  HADD2.F32 R58, -RZ, R58.H0_H0 ;  /* 0x2000003aff3a7230 */ /* 0x000fe40000004100 */
[----:B------:R-:W-:Y:S01]  /*9ee0*/  FMUL.FTZ R70, R48, R70 ;  /* 0x0000004630467220 */ /* 0x000fe20000410000 */
[----:B------:R-:W-:-:S02]  /*9ef0*/  HADD2.F32 R144, -RZ, R144.H0_H0 ;  /* 0x20000090ff907230 */ /* 0x000fc40000004100 */
        /* <DEDUP_REMOVED lines=9> */
[----:B------:R-:W-:-:S02]  /*9f90*/  HADD2.F32 R32, -RZ, R32.H1_H1 ;  /* 0x30000020ff207230 */ /* 0x000fc40000004100 */
[-C--:B------:R-:W-:Y:S01]  /*9fa0*/  FMUL.FTZ R51, R45, R144.reuse ;  /* 0x000000902d337220 */ /* 0x080fe20000410000 */
[----:B------:R-:W-:Y:S02]  /*9fb0*/  HADD2.F32 R12, -RZ, R12.H1_H1 ;  /* 0x3000000cff0c7230 */ /* 0x000fe40000004100 */
[----:B------:R-:W-:Y:S01]  /*9fc0*/  FMUL.FTZ R144, R42, R144 ;  /* 0x000000902a907220 */ /* 0x000fe20000410000 */
[----:B------:R-:W-:Y:S02]  /*9fd0*/  HADD2.F32 R47, -RZ, R40.H0_H0 ;  /* 0x20000028ff2f7230 */ /* 0x000fe40000004100 */
[-C--:B------:R-:W-:Y:S01]  /*9fe0*/  FMUL.FTZ R53, R32, R49.reuse ;  /* 0x0000003120357220 */ /* 0x080fe20000410000 */
[----:B------:R-:W-:Y:S02]  /*9ff0*/  HADD2.F32 R142, -RZ, R142.H0_H0 ;  /* 0x2000008eff8e7230 */ /* 0x000fe40000004100 */
[----:B------:R-:W-:Y:S01]  /*a000*/  FMUL.FTZ R49, R12, R49 ;  /* 0x000000310c317220 */ /* 0x000fe20000410000 */
[----:B------:R-:W-:-:S02]  /*a010*/  HADD2.F32 R143, -RZ, R143.H0_H0 ;  /* 0x2000008fff8f7230 */ /* 0x000fc40000004100 */
[-C--:B------:R-:W-:Y:S01]  /*a020*/  FFMA.FTZ R40, R12, R47.reuse, -R53 ;  /* 0x0000002f0c287223 */ /* 0x080fe20000010835 */
[----:B------:R-:W-:Y:S02]  /*a030*/  HADD2.F32 R43, -RZ, R43.H0_H0 ;  /* 0x2000002bff2b7230 */ /* 0x000fe40000004100 */
[----:B------:R-:W-:Y:S01]  /*a040*/  FFMA.FTZ R49, R32, R47, R49 ;  /* 0x0000002f20317223 */ /* 0x000fe20000010031 */
[----:B------:R-:W-:Y:S02]  /*a050*/  HADD2.F32 R32, -RZ, R34.H0_H0 ;  /* 0x20000022ff207230 */ /* 0x000fe40000004100 */
[-C--:B------:R-:W-:Y:S01]  /*a060*/  FFMA.FTZ R144, R45, R142.reuse, R144 ;  /* 0x0000008e2d907223 */ /* 0x080fe20000010090 */
[----:B------:R-:W-:Y:S02]  /*a070*/  HADD2.F32 R12, -RZ, R14.H0_H0 ;  /* 0x2000000eff0c7230 */ /* 0x000fe40000004100 */
[----:B------:R-:W-:Y:S01]  /*a080*/  FFMA.FTZ R51, R42, R142, -R51 ;  /* 0x0000008e2a337223 */ /* 0x000fe20000010833 */
        /* <DEDUP_REMOVED lines=17> */
[----:B------:R-:W-:-:S07]  /*a1a0*/  MOV R15, R48 ;  /* 0x00000030000f7202 */ /* 0x000fce0000000f00 */
.L_x_4927:
[----:B------:R-:W-:Y:S05]  /*a1b0*/  BSYNC B1 ;  /* 0x0000000000017941 */ /* 0x000fea0003800000 */
.L_x_4926:
[----:B0-----:R0:W-:Y:S01]  /*a1c0*/  ST.E.128 desc[UR60][R38.64], R12 ;  /* 0x0000000c26007985 */ /* 0x0011e2000c101d3c */
[----:B------:R-:W-:-:S13]  /*a1d0*/  ISETP.GE.AND P3, PT, R11, R128, PT ;  /* 0x000000800b00720c */ /* 0x000fda0003f66270 */
[----:B------:R-:W-:Y:S05]  /*a1e0*/  @P3 BRA `(.L_x_4874) ;  /* 0x0000000400e03947 */ /* 0x000fea0003800000 */
[----:B------:R-:W-:-:S05]  /*a1f0*/  IMAD.WIDE R36, R11, 0x2, R36 ;  /* 0x000000020b247825 */ /* 0x000fca00078e0224 */
[----:B-1----:R1:W-:Y:S01]  /*a200*/  ST.E.128 desc[UR60][R36.64], R32 ;  /* 0x0000002024007985 */ /* 0x0023e2000c101d3c */
[----:B------:R-:W-:Y:S05]  /*a210*/  BRA `(.L_x_4874) ;  /* 0x0000000400d47947 */ /* 0x000fea0003800000 */
.L_x_4839:
[----:B------:R-:W2:Y:S02]  /*a220*/  LDL R11, [R1+0x3c] ;  /* 0x00003c00010b7983 */ /* 0x000ea40000100800 */
[----:B--2---:R-:W-:-:S13]  /*a230*/  R2UR UR4, R11 ;  /* 0x000000000b0472ca */ /* 0x004fda00000e0000 */
[----:B------:R-:W-:-:S06]  /*a240*/  UISETP.NE.AND UP0, UPT, UR4, 0x3, UPT ;  /* 0x000000030400788c */ /* 0x000fcc000bf05270 */
[----:B------:R-:W-:-:S13]  /*a250*/  PLOP3.LUT P2, PT, PT, PT, UP0, 0x80, 0x0 ;  /* 0x000000000000781c */ /* 0x000fda0003f4f008 */
[----:B------:R-:W-:Y:S05]  /*a260*/  @!P2 BRA `(.L_x_4928) ;  /* 0x000000000004a947 */ /* 0x000fea0003800000 */
[----:B------:R-:W-:Y:S01]  /*a270*/  BPT.TRAP 0x1 ;  /* 0x000000040000795c */ /* 0x000fe20000300000 */
.L_x_4928:
[----:B------:R-:W-:Y:S01]  /*a280*/  IMAD R87, R17, 0x8, R2 ;  /* 0x0000000811577824 */ /* 0x000fe200078e0202 */
[----:B------:R-:W-:Y:S01]  /*a290*/  SHF.L.U32 R88, R220, 0x1f, RZ ;  /* 0x0000001fdc587819 */ /* 0x000fe200000006ff */
[----:B------:R-:W-:Y:S01]  /*a2a0*/  BSSY B1, `(.L_x_4929) ;  /* 0x0000004000017945 */ /* 0x000fe20003800000 */
[----:B------:R-:W-:Y:S02]  /*a2b0*/  SHF.R.S32.HI R84, RZ, 0x1f, R29 ;  /* 0x0000001fff547819 */ /* 0x000fe4000001141d */
[----:B------:R-:W0:Y:S02]  /*a2c0*/  SYNCS.PHASECHK.TRANS64.TRYWAIT P3, [R87+URZ+0x30890], R88 ;  /* 0x03089058570075a7 */ /* 0x000e24000806017f */
[----:B0-----:R-:W-:Y:S05]  /*a2d0*/  @!P3 BRA `(.L_x_4930) ;  /* 0x0000024000ecb947 */ /* 0x001fea0003800000 */
.L_x_5290:
[----:B------:R-:W-:Y:S05]  /*a2e0*/  BSYNC B1 ;  /* 0x0000000000017941 */ /* 0x000fea0003800000 */
.L_x_4929:
        /* <DEDUP_REMOVED lines=25> */
.L_x_5294:
        /* <DEDUP_REMOVED lines=23> */
[----:B------:R-:W-:Y:S02]  /*a5f0*/  @!P5 IMAD.SHL.U32 R11, R203, 0x8, RZ ;  /* 0x00000008cb0bd824 */ /* 0x000fe400078e00ff */
[----:B--2---:R-:W-:Y:S02]  /*a600*/  @!P5 IMAD.MOV.U32 R36, RZ, RZ, R40 ;  /* 0x000000ffff24d224 */ /* 0x004fe400078e0028 */
[----:B------:R-:W-:Y:S02]  /*a610*/  @!P5 IMAD.MOV.U32 R37, RZ, RZ, R39 ;  /* 0x000000ffff25d224 */ /* 0x000fe400078e0027 */
        /* <DEDUP_REMOVED lines=11> */
.L_x_4933:
[----:B------:R-:W-:Y:S05]  /*a6d0*/  BSYNC B1 ;  /* 0x0000000000017941 */ /* 0x000fea0003800000 */
.L_x_4932:
[----:B------:R-:W-:-:S03]  /*a6e0*/  UMOV UR4, 0xffffffff ;  /* 0xffffffff00047882 */ /* 0x000fc60000000000 */
[----:B------:R-:W-:Y:S05]  /*a6f0*/  BRA.DIV UR4, `(.L_x_4934) ;  /* 0x0000024204447947 */ /* 0x000fea000b800000 */
[----:B--2---:R2:W0:Y:S04]  /*a700*/  SHFL.IDX PT, R39, R41, 0x1, 0x1c1f ;  /* 0x003c1f0029277f89 */ /* 0x00442800000e0000 */
[----:B-1----:R-:W1:Y:S02]  /*a710*/  SHFL.IDX PT, R38, R38, 0x1, 0x1c1f ;  /* 0x003c1f0026267f89 */ /* 0x002e6400000e0000 */
.L_x_5298:
[----:B------:R-:W-:-:S13]  /*a720*/  ISETP.GE.AND P3, PT, R42, 0x41, PT ;  /* 0x000000412a00780c */ /* 0x000fda0003f66270 */
[----:B------:R-:W-:Y:S05]  /*a730*/  @!P3 BRA `(.L_x_4874) ;  /* 0x00000000008cb947 */ /* 0x000fea0003800000 */
[----:B------:R-:W-:Y:S02]  /*a740*/  ULDC UR4, c[0x0][0x2f4] ;  /* 0x0000bd0000047ab9 */ /* 0x000fe40000000800 */
[----:B------:R-:W-:Y:S02]  /*a750*/  ISETP.GE.AND P5, PT, R18, UR4, PT ;  /* 0x0000000412007c0c */ /* 0x000fe4000bfa6270 */
[----:B------:R-:W-:-:S11]  /*a760*/  ISETP.GE.AND P4, PT, R23, UR4, PT ;  /* 0x0000000417007c0c */ /* 0x000fd6000bf86270 */
[----:B----4-:R-:W4:Y:S01]  /*a770*/  @!P5 LDS.128 R12, [R30+0x20000] ;  /* 0x020000001e0cd984 */ /* 0x010f220000000c00 */
[----:B-1----:R-:W-:-:S04]  /*a780*/  @!P5 LEA R36, P3, R18, R38, 0x1 ;  /* 0x000000261224d211 */ /* 0x002fc800078608ff */
        /* <DEDUP_REMOVED lines=8> */
[----:B------:R-:W1:Y:S01]  /*a810*/  @!P5 LDS.128 R12, [R31+0x20000] ;  /* 0x020000001f0cd984 */ /* 0x000e620000000c00 */
[----:B------:R-:W-:Y:S01]  /*a820*/  @!P5 IMAD.SHL.U32 R11, R202, 0x8, RZ ;  /* 0x00000008ca0bd824 */ /* 0x000fe200078e00ff */
[----:B0-----:R-:W-:Y:S01]  /*a830*/  @!P5 MOV R36, R38 ;  /* 0x000000260024d202 */ /* 0x001fe20000000f00 */
[----:B------:R-:W-:-:S04]  /*a840*/  @!P5 IMAD.MOV.U32 R37, RZ, RZ, R39 ;  /* 0x000000ffff25d224 */ /* 0x000fc800078e0027 */
[----:B------:R-:W-:-:S05]  /*a850*/  @!P5 IMAD.WIDE R36, R11, 0x2, R36 ;  /* 0x000000020b24d825 */ /* 0x000fca00078e0224 */
[----:B-1----:R0:W-:Y:S01]  /*a860*/  @!P5 ST.E.128 desc[UR60][R36.64], R12 ;  /* 0x0000000c2400d985 */ /* 0x0021e2000c101d3c */
[----:B------:R-:W-:-:S13]  /*a870*/  ISETP.GE.AND P5, PT, R194, UR4, PT ;  /* 0x00000004c2007c0c */ /* 0x000fda000bfa6270 */
[----:B------:R-:W1:Y:S01]  /*a880*/  @!P5 LDS.128 R12, [R30+0x23000] ;  /* 0x023000001e0cd984 */ /* 0x000e620000000c00 */
[----:B------:R-:W-:Y:S02]  /*a890*/  @!P5 IMAD.SHL.U32 R11, R203, 0x8, RZ ;  /* 0x00000008cb0bd824 */ /* 0x000fe400078e00ff */
[----:B0-----:R-:W-:Y:S02]  /*a8a0*/  @!P5 IMAD.MOV.U32 R36, RZ, RZ, R38 ;  /* 0x000000ffff24d224 */ /* 0x001fe400078e0026 */
[----:B------:R-:W-:Y:S02]  /*a8b0*/  @!P5 IMAD.MOV.U32 R37, RZ, RZ, R39 ;  /* 0x000000ffff25d224 */ /* 0x000fe400078e0027 */
[----:B------:R-:W-:-:S05]  /*a8c0*/  @!P5 IMAD.WIDE R36, R11, 0x2, R36 ;  /* 0x000000020b24d825 */ /* 0x000fca00078e0224 */
[----:B-1----:R0:W-:Y:S01]  /*a8d0*/  @!P5 ST.E.128 desc[UR60][R36.64], R12 ;  /* 0x0000000c2400d985 */ /* 0x0021e2000c101d3c */
[----:B------:R-:W-:-:S03]  /*a8e0*/  ISETP.GE.AND P5, PT, R192, UR4, PT ;  /* 0x00000004c0007c0c */ /* 0x000fc6000bfa6270 */
[----:B------:R-:W1:Y:S10]  /*a8f0*/  @!P4 LDS.128 R12, [R31+0x23000] ;  /* 0x023000001f0cc984 */ /* 0x000e740000000c00 */
[----:B0-----:R-:W-:-:S04]  /*a900*/  @!P5 LEA R36, P6, R192, R38, 0x1 ;  /* 0x00000026c024d211 */ /* 0x001fc800078c08ff */
[----:B------:R-:W-:Y:S01]  /*a910*/  @!P5 LEA.HI.X R37, R192, R39, R205, 0x1, P6 ;  /* 0x00000027c025d211 */ /* 0x000fe200030f0ccd */
[----:B-1----:R-:W-:Y:S04]  /*a920*/  @!P4 ST.E.128 desc[UR60][R34.64], R12 ;  /* 0x0000000c2200c985 */ /* 0x002fe8000c101d3c */
[----:B------:R-:W0:Y:S04]  /*a930*/  @!P3 LDS.128 R12, [R30+0x26000] ;  /* 0x026000001e0cb984 */ /* 0x000e280000000c00 */
[----:B0-----:R-:W-:Y:S04]  /*a940*/  @!P3 ST.E.128 desc[UR60][R32.64], R12 ;  /* 0x0000000c2000b985 */ /* 0x001fe8000c101d3c */
[----:B------:R-:W0:Y:S04]  /*a950*/  @!P5 LDS.128 R12, [R31+0x26000] ;  /* 0x026000001f0cd984 */ /* 0x000e280000000c00 */
[----:B0-----:R0:W-:Y:S02]  /*a960*/  @!P5 ST.E.128 desc[UR60][R36.64], R12 ;  /* 0x0000000c2400d985 */ /* 0x0011e4000c101d3c */
.L_x_4874:
[----:B------:R-:W-:Y:S05]  /*a970*/  BSYNC B0 ;  /* 0x0000000000007941 */ /* 0x000fea0003800000 */
.L_x_4838:
        /* <DEDUP_REMOVED lines=17> */
.L_x_4936:
[----:B------:R-:W-:Y:S05]  /*aa90*/  BSYNC B0 ;  /* 0x0000000000007941 */ /* 0x000fea0003800000 */
.L_x_4935:
[----:B------:R-:W3:Y:S01]  /*aaa0*/  SYNCS.PHASECHK.TRANS64.TRYWAIT P2, [R87+URZ+0x308b0], R88 ;  /* 0x0308b058570075a7 */ /* 0x000ee2000804017f */
[----:B------:R-:W-:Y:S04]  /*aab0*/  BSSY B0, `(.L_x_4937) ;  /* 0x0000002000007945 */ /* 0x000fe80003800000 */
[----:B---3--:R-:W-:Y:S05]  /*aac0*/  @!P2 BRA `(.L_x_4938) ;  /* 0x0000023c009ca947 */ /* 0x008fea0003800000 */
.L_x_5299:
[----:B------:R-:W-:Y:S05]  /*aad0*/  BSYNC B0 ;  /* 0x0000000000007941 */ /* 0x000fea0003800000 */
.L_x_4937:
[----:B------:R-:W-:Y:S01]  /*aae0*/  ULDC.64 UR4, c[0x0][0x328] ;  /* 0x0000ca0000047ab9 */ /* 0x000fe20000000a00 */
[----:B------:R-:W-:Y:S01]  /*aaf0*/  ULDC.64 UR6, c[0x0][0x318] ;  /* 0x0000c60000067ab9 */ /* 0x000fe20000000a00 */
[----:B------:R-:W-:Y:S01]  /*ab00*/  IMAD R84, R84, UR4, RZ ;  /* 0x0000000454547c24 */ /* 0x000fe2000f8e02ff */
[----:B------:R-:W-:Y:S01]  /*ab10*/  BSSY B0, `(.L_x_4939) ;  /* 0x0000034000007945 */ /* 0x000fe20003800000 */
[----:B-1--4-:R-:W-:-:S04]  /*ab20*/  IMAD.WIDE.U32 R12, R29, UR4, RZ ;  /* 0x000000041d0c7c25 */ /* 0x012fc8000f8e00ff */
[----:B------:R-:W-:Y:S01]  /*ab30*/  IMAD R29, R29, UR5, R84 ;  /* 0x000000051d1d7c24 */ /* 0x000fe2000f8e0254 */
[----:B------:R-:W-:Y:S01]  /*ab40*/  ULDC.64 UR4, c[0x0][0x338] ;  /* 0x0000ce0000047ab9 */ /* 0x000fe20000000a00 */
[----:B------:R-:W-:Y:S02]  /*ab50*/  IMAD.IADD R86, R86, 0x1, -R219 ;  /* 0x0000000156567824 */ /* 0x000fe400078e0adb */
[----:B------:R-:W-:Y:S01]  /*ab60*/  IMAD R85, R85, UR4, RZ ;  /* 0x0000000455557c24 */ /* 0x000fe2000f8e02ff */
[----:B------:R-:W-:-:S03]  /*ab70*/  IADD3 R13, R13, R29, RZ ;  /* 0x0000001d0d0d7210 */ /* 0x000fc60007ffe0ff */
[C---:B------:R-:W-:Y:S02]  /*ab80*/  IMAD R85, R28.reuse, UR5, R85 ;  /* 0x000000051c557c24 */ /* 0x040fe4000f8e0255 */
[----:B------:R-:W-:Y:S01]  /*ab90*/  IMAD.WIDE.U32 R12, R28, UR4, R12 ;  /* 0x000000041c0c7c25 */ /* 0x000fe2000f8e000c */
[----:B------:R-:W-:-:S03]  /*aba0*/  ULDC.64 UR4, c[0x0][0x330] ;  /* 0x0000cc0000047ab9 */ /* 0x000fc60000000a00 */
[----:B------:R-:W-:Y:S02]  /*abb0*/  IMAD.IADD R13, R13, 0x1, R85 ;  /* 0x000000010d0d7824 */ /* 0x000fe400078e0255 */
[----:B------:R-:W-:-:S04]  /*abc0*/  IMAD.WIDE.U32 R12, R201, UR4, R12 ;  /* 0x00000004c90c7c25 */ /* 0x000fc8000f8e000c */
[----:B0-----:R-:W-:Y:S01]  /*abd0*/  IMAD R11, R201, UR5, R13 ;  /* 0x00000005c90b7c24 */ /* 0x001fe2000f8e020d */
[----:B------:R-:W-:-:S04]  /*abe0*/  LEA R38, P2, R12, UR6, 0x1 ;  /* 0x000000060c267c11 */ /* 0x000fc8000f8408ff */
[----:B------:R-:W-:Y:S01]  /*abf0*/  LEA.HI.X R11, R12, UR7, R11, 0x1, P2 ;  /* 0x000000070c0b7c11 */ /* 0x000fe200090f0c0b */
[----:B------:R0:W1:Y:S01]  /*ac00*/  SHFL.IDX PT, R34, R38, RZ, 0x1c1f ;  /* 0x001c1fff26227589 */ /* 0x00006200000e0000 */
[----:B------:R-:W-:-:S03]  /*ac10*/  ISETP.GE.AND P2, PT, R86, 0x1, PT ;  /* 0x000000015600780c */ /* 0x000fc60003f46270 */
[----:B------:R0:W4:Y:S10]  /*ac20*/  SHFL.IDX PT, R35, R11, RZ, 0x1c1f ;  /* 0x001c1fff0b237589 */ /* 0x00013400000e0000 */
[----:B0-----:R-:W-:Y:S05]  /*ac30*/  @!P2 BRA `(.L_x_4940) ;  /* 0x000000000084a947 */ /* 0x001fea0003800000 */
[----:B------:R-:W-:Y:S02]  /*ac40*/  ULDC UR4, c[0x0][0x2f4] ;  /* 0x0000bd0000047ab9 */ /* 0x000fe40000000800 */
[----:B------:R-:W-:Y:S02]  /*ac50*/  ISETP.GE.AND P5, PT, R18, UR4, PT ;  /* 0x0000000412007c0c */ /* 0x000fe4000bfa6270 */
[----:B------:R-:W-:-:S11]  /*ac60*/  ISETP.GE.AND P4, PT, R23, UR4, PT ;  /* 0x0000000417007c0c */ /* 0x000fd6000bf86270 */
[----:B------:R-:W0:Y:S01]  /*ac70*/  @!P5 LDS.128 R12, [R30] ;  /* 0x000000001e0cd984 */ /* 0x000e220000000c00 */
[----:B-1----:R-:W-:-:S04]  /*ac80*/  @!P5 LEA R36, P2, R18, R34, 0x1 ;  /* 0x000000221224d211 */ /* 0x002fc800078408ff */
[----:B----4-:R-:W-:Y:S02]  /*ac90*/  @!P5 LEA.HI.X R37, R18, R35, R19, 0x1, P2 ;  /* 0x000000231225d211 */ /* 0x010fe400010f0c13 */
        /* <DEDUP_REMOVED lines=27> */
.L_x_4940:
[----:B------:R-:W-:Y:S05]  /*ae50*/  BSYNC B0 ;  /* 0x0000000000007941 */ /* 0x000fea0003800000 */
.L_x_4939:
[----:B------:R-:W-:Y:S01]  /*ae60*/  ISETP.GE.AND P2, PT, R86, 0x41, PT ;  /* 0x000000415600780c */ /* 0x000fe20003f46270 */
[----:B0---4-:R0:W4:Y:S01]  /*ae70*/  SHFL.IDX PT, R35, R11, 0x1, 0x1c1f ;  /* 0x003c1f000b237f89 */ /* 0x01112200000e0000 */
[----:B------:R-:W-:Y:S03]  /*ae80*/  BSSY B0, `(.L_x_4941) ;  /* 0x0000024000007945 */ /* 0x000fe60003800000 */
[----:B-1----:R0:W1:Y:S08]  /*ae90*/  SHFL.IDX PT, R34, R38, 0x1, 0x1c1f ;  /* 0x003c1f0026227f89 */ /* 0x00207000000e0000 */
[----:B0-----:R-:W-:Y:S05]  /*aea0*/  @!P2 BRA `(.L_x_4942) ;  /* 0x000000000084a947 */ /* 0x001fea0003800000 */
[----:B------:R-:W-:Y:S02]  /*aeb0*/  ULDC UR4, c[0x0][0x2f4] ;  /* 0x0000bd0000047ab9 */ /* 0x000fe40000000800 */
[----:B------:R-:W-:Y:S02]  /*aec0*/  ISETP.GE.AND P5, PT, R18, UR4, PT ;  /* 0x0000000412007c0c */ /* 0x000fe4000bfa6270 */
[----:B------:R-:W-:-:S11]  /*aed0*/  ISETP.GE.AND P4, PT, R23, UR4, PT ;  /* 0x0000000417007c0c */ /* 0x000fd6000bf86270 */
[----:B------:R-:W0:Y:S01]  /*aee0*/  @!P5 LDS.128 R12, [R30+0x2000] ;  /* 0x002000001e0cd984 */ /* 0x000e220000000c00 */
        /* <DEDUP_REMOVED lines=15> */
[----:B------:R-:W-:Y:S02]  /*afe0*/  @!P5 IMAD.SHL.U32 R11, R203, 0x8, RZ ;  /* 0x00000008cb0bd824 */ /* 0x000fe400078e00ff */
[----:B0-----:R-:W-:Y:S02]  /*aff0*/  @!P5 IMAD.MOV.U32 R36, RZ, RZ, R34 ;  /* 0x000000ffff24d224 */ /* 0x001fe400078e0022 */
[----:B------:R-:W-:Y:S02]  /*b000*/  @!P5 IMAD.MOV.U32 R37, RZ, RZ, R35 ;  /* 0x000000ffff25d224 */ /* 0x000fe400078e0023 */
        /* <DEDUP_REMOVED lines=11> */
.L_x_4942:
[----:B------:R-:W-:Y:S05]  /*b0c0*/  BSYNC B0 ;  /* 0x0000000000007941 */ /* 0x000fea0003800000 */
.L_x_4941:
[----:B------:R-:W-:Y:S01]  /*b0d0*/  @!PT LDS RZ, [RZ] ;  /* 0x00000000fffff984 */ /* 0x000fe20000000800 */
[----:B------:R-:W-:Y:S01]  /*b0e0*/  @!PT LDS RZ, [RZ] ;  /* 0x00000000fffff984 */ /* 0x000fe20000000800 */
[----:B------:R-:W-:Y:S01]  /*b0f0*/  @!PT LDS RZ, [RZ] ;  /* 0x00000000fffff984 */ /* 0x000fe20000000800 */
[----:B------:R-:W-:Y:S01]  /*b100*/  @!PT LDS RZ, [RZ] ;  /* 0x00000000fffff984 */ /* 0x000fe20000000800 */
[----:B------:R5:W-:Y:S06]  /*b110*/  MEMBAR.ALL.CTA ;  /* 0x0000000000007992 */ /* 0x000bec0000008000 */
[----:B-----5:R-:W5:Y:S01]  /*b120*/  FENCE.VIEW.ASYNC.S ;  /* 0x00000000000073c6 */ /* 0x020f620000000000 */
[----:B---3--:R-:W-:Y:S01]  /*b130*/  @!P3 VIADD R87, R87, 0x308c0 ;  /* 0x000308c05757b836 */ /* 0x008fe20000000000 */
[----:B-----5:R3:W-:Y:S01]  /*b140*/  BAR.SYNC.DEFER_BLOCKING R138, 0x80 ;  /* 0x0002008a0000751d */ /* 0x0207e20000010000 */
[----:B------:R-:W-:-:S03]  /*b150*/  LOP3.LUT P4, RZ, R16, 0x2, RZ, 0xc0, !PT ;  /* 0x0000000210ff7812 */ /* 0x000fc6000788c0ff */
[----:B------:R-:W-:Y:S02]  /*b160*/  @!P3 PRMT R87, RZ, 0x654, R87 ;  /* 0x00000654ff57b816 */ /* 0x000fe40000000057 */
[----:B------:R-:W-:Y:S02]  /*b170*/  IADD3 R17, R17, 0x1, RZ ;  /* 0x0000000111117810 */ /* 0x000fe40007ffe0ff */
[----:B------:R-:W-:Y:S01]  /*b180*/  PLOP3.LUT P2, PT, PT, PT, PT, 0x8, 0x0 ;  /* 0x000000000000781c */ /* 0x000fe20003f4e170 */
[----:B------:R3:W-:Y:S01]  /*b190*/  @!P3 SYNCS.ARRIVE.TRANS64.RED.A1T0 RZ, [R87+URZ], RZ ;  /* 0x000000ff57ffb9a7 */ /* 0x0007e2000810043f */
[----:B------:R-:W-:-:S04]  /*b1a0*/  ISETP.NE.AND P3, PT, R17, 0x2, PT ;  /* 0x000000021100780c */ /* 0x000fc80003f65270 */
[----:B------:R-:W-:Y:S02]  /*b1b0*/  SEL R11, RZ, 0x1, P3 ;  /* 0x00000001ff0b7807 */ /* 0x000fe40001800000 */
[----:B------:R-:W-:Y:S02]  /*b1c0*/  SEL R17, R17, RZ, P3 ;  /* 0x000000ff11117207 */ /* 0x000fe40001800000 */
[----:B------:R-:W-:Y:S01]  /*b1d0*/  LOP3.LUT R220, R220, R11, RZ, 0x3c, !PT ;  /* 0x0000000bdcdc7212 */ /* 0x000fe200078e3cff */
[----:B---3--:R-:W-:Y:S06]  /*b1e0*/  @P4 BRA `(.L_x_4943) ;  /* 0xffffff7800b44947 */ /* 0x008fec000383ffff */
.L_x_4833:
[----:B------:R-:W3:Y:S01]  /*b1f0*/  LDL R11, [R1+0x38] ;  /* 0x00003800010b7983 */ /* 0x000ee20000100800 */
[----:B------:R-:W0:Y:S01]  /*b200*/  LDC R0, c[0x0][0x448] ;  /* 0x00011200ff007b82 */ /* 0x000e220000000800 */
[----:B------:R-:W-:Y:S01]  /*b210*/  IADD3 R7, R200, 0x1, -R199 ;  /* 0x00000001c8077810 */ /* 0x000fe20007ffe8c7 */
[----:B------:R-:W-:Y:S06]  /*b220*/  BSSY B0, `(.L_x_4944) ;  /* 0x000000d000007945 */ /* 0x000fec0003800000 */
[----:B------:R-:W1:Y:S01]  /*b230*/  LDC.64 R4, c[0x0][0x9e0] ;  /* 0x00027800ff047b82 */ /* 0x000e620000000a00 */
[----:B0-----:R-:W-:-:S02]  /*b240*/  ISETP.NE.AND P1, PT, R0, 0x1, PT ;  /* 0x000000010000780c */ /* 0x001fc40003f25270 */
[----:B-1----:R-:W-:-:S11]  /*b250*/  ISETP.GE.AND P3, PT, R5, 0x1, PT ;  /* 0x000000010500780c */ /* 0x002fd60003f66270 */
[----:B------:R-:W0:Y:S08]  /*b260*/  @P1 LDC R3, c[0x0][0x44c] ;  /* 0x00011300ff031b82 */ /* 0x000e300000000800 */
[----:B------:R-:W1:Y:S01]  /*b270*/  @P1 LDC R6, c[0x0][0x450] ;  /* 0x00011400ff061b82 */ /* 0x000e620000000800 */
[----:B---3--:R-:W-:-:S04]  /*b280*/  VIADD R0, R11, 0x7f ;  /* 0x0000007f0b007836 */ /* 0x008fc80000000000 */
[----:B0-----:R-:W-:-:S05]  /*b290*/  @P1 IMAD.HI.U32 R3, R0, R3, RZ ;  /* 0x0000000300031227 */ /* 0x001fca00078e00ff */
[----:B-1----:R-:W-:-:S05]  /*b2a0*/  @P1 SHF.R.U32.HI R0, RZ, R6, R3 ;  /* 0x00000006ff001219 */ /* 0x002fca0000011603 */
[----:B------:R-:W-:Y:S01]  /*b2b0*/  IMAD.IADD R3, R7, 0x1, R0 ;  /* 0x0000000107037824 */ /* 0x000fe200078e0200 */
[----:B------:R-:W-:Y:S06]  /*b2c0*/  @P2 BRA `(.L_x_4945) ;  /* 0x0000000000082947 */ /* 0x000fec0003800000 */
[----:B------:R-:W0:Y:S02]  /*b2d0*/  FENCE.VIEW.ASYNC.G ;  /* 0x00000000000073c6 */ /* 0x000e240000000100 */
[----:B0-----:R-:W-:Y:S06]  /*b2e0*/  BAR.ARV 0xc, 0x180 ;  /* 0x0306000000007b1d */ /* 0x001fec0000002000 */
.L_x_4945:
[----:B------:R-:W-:Y:S05]  /*b2f0*/  BSYNC B0 ;  /* 0x0000000000007941 */ /* 0x000fea0003800000 */
.L_x_4944:
        /* <DEDUP_REMOVED lines=13> */
.L_x_4948:
[----:B------:R-:W-:-:S13]  /*b3d0*/  ISETP.NE.AND P0, PT, R5, 0x1, PT ;  /* 0x000000010500780c */ /* 0x000fda0003f05270 */
[----:B------:R-:W0:Y:S02]  /*b3e0*/  @P0 LDC.64 R6, c[0x0][0x9e8] ;  /* 0x00027a00ff060b82 */ /* 0x000e240000000a00 */
[----:B0-----:R-:W-:-:S05]  /*b3f0*/  @P0 IMAD.HI.U32 R6, R0, R6, RZ ;  /* 0x0000000600060227 */ /* 0x001fca00078e00ff */
[----:B------:R-:W-:-:S07]  /*b400*/  @P0 SHF.R.U32.HI R0, RZ, R7, R6 ;  /* 0x00000007ff000219 */ /* 0x000fce0000011606 */
.L_x_4949:
[----:B------:R-:W-:Y:S05]  /*b410*/  BSYNC B0 ;  /* 0x0000000000007941 */ /* 0x000fea0003800000 */
.L_x_4947:
[----:B------:R-:W-:-:S05]  /*b420*/  IMAD R3, R0, R5, R5 ;  /* 0x0000000500037224 */ /* 0x000fca00078e0205 */
[----:B------:R-:W-:-:S07]  /*b430*/  VIMNMX R4, R4, R3, PT ;  /* 0x0000000304047248 */ /* 0x000fce0003fe0100 */
.L_x_4946:
[----:B------:R-:W0:Y:S01]  /*b440*/  @P1 LDC R0, c[0x0][0x44c] ;  /* 0x00011300ff001b82 */ /* 0x000e220000000800 */
[----:B------:R-:W-:Y:S01]  /*b450*/  IADD3 R4, R4, 0x5f, RZ ;  /* 0x0000005f04047810 */ /* 0x000fe20007ffe0ff */
[----:B------:R-:W-:-:S04]  /*b460*/  ULDC UR4, c[0x0][0x9dc] ;  /* 0x0002770000047ab9 */ /* 0x000fc80000000800 */
[----:B------:R-:W-:Y:S02]  /*b470*/  IMAD.HI R4, R4, 0x2aaaaaab, RZ ;  /* 0x2aaaaaab04047827 */ /* 0x000fe400078e02ff */
[----:B------:R-:W1:Y:S03]  /*b480*/  @P1 LDC R7, c[0x0][0x450] ;  /* 0x00011400ff071b82 */ /* 0x000e660000000800 */
[----:B------:R-:W-:-:S04]  /*b490*/  SHF.R.U32.HI R3, RZ, 0x1f, R4 ;  /* 0x0000001fff037819 */ /* 0x000fc80000011604 */
[----:B------:R-:W-:-:S04]  /*b4a0*/  LEA.HI.SX32 R3, R4, R3, 0x1c ;  /* 0x0000000304037211 */ /* 0x000fc800078fe2ff */
[----:B------:R-:W-:Y:S01]  /*b4b0*/  VIMNMX R9, R136, R3, PT ;  /* 0x0000000388097248 */ /* 0x000fe20003fe0100 */
[----:B0-----:R-:W-:-:S04]  /*b4c0*/  @P1 IMAD.HI.U32 R6, R11, R0, RZ ;  /* 0x000000000b061227 */ /* 0x001fc800078e00ff */
[----:B------:R-:W-:Y:S01]  /*b4d0*/  IMAD.MOV.U32 R0, RZ, RZ, R11 ;  /* 0x000000ffff007224 */ /* 0x000fe200078e000b */
        /* <DEDUP_REMOVED lines=14> */
.L_x_4952:
[----:B------:R-:W-:-:S13]  /*b5c0*/  ISETP.NE.AND P0, PT, R5, 0x1, PT ;  /* 0x000000010500780c */ /* 0x000fda0003f05270 */
[----:B------:R-:W0:Y:S02]  /*b5d0*/  @P0 LDC.64 R6, c[0x0][0x9e8] ;  /* 0x00027a00ff060b82 */ /* 0x000e240000000a00 */
[----:B0-----:R-:W-:-:S05]  /*b5e0*/  @P0 IMAD.HI.U32 R4, R0, R6, RZ ;  /* 0x0000000600040227 */ /* 0x001fca00078e00ff */
[----:B------:R-:W-:-:S07]  /*b5f0*/  @P0 SHF.R.U32.HI R0, RZ, R7, R4 ;  /* 0x00000007ff000219 */ /* 0x000fce0000011604 */
.L_x_4953:
[----:B------:R-:W-:Y:S05]  /*b600*/  BSYNC B0 ;  /* 0x0000000000007941 */ /* 0x000fea0003800000 */
.L_x_4951:
[----:B------:R-:W-:-:S05]  /*b610*/  IMAD R0, R0, R5, RZ ;  /* 0x0000000500007224 */ /* 0x000fca00078e02ff */
[----:B------:R-:W-:-:S07]  /*b620*/  VIMNMX R3, R3, R0, !PT ;  /* 0x0000000003037248 */ /* 0x000fce0007fe0100 */
.L_x_4950:
[----:B------:R-:W-:Y:S01]  /*b630*/  IMAD.HI R3, R3, 0x2aaaaaab, RZ ;  /* 0x2aaaaaab03037827 */ /* 0x000fe200078e02ff */
[----:B------:R-:W-:Y:S03]  /*b640*/  BSSY B0, `(.L_x_4954) ;  /* 0x0000027000007945 */ /* 0x000fe60003800000 */
[----:B------:R-:W-:Y:S01]  /*b650*/  IMAD.MOV.U32 R126, RZ, RZ, RZ ;  /* 0x000000ffff7e7224 */ /* 0x000fe200078e00ff */
[----:B------:R-:W-:-:S04]  /*b660*/  SHF.R.U32.HI R0, RZ, 0x1f, R3 ;  /* 0x0000001fff007819 */ /* 0x000fc80000011603 */
[----:B------:R-:W-:-:S04]  /*b670*/  LEA.HI.SX32 R0, R3, R0, 0x1c ;  /* 0x0000000003007211 */ /* 0x000fc800078fe2ff */
        /* <DEDUP_REMOVED lines=32> */
[----:B------:R-:W-:Y:S01]  /*b880*/  @!P2 IMAD.MOV R5, RZ, RZ, -R5 ;  /* 0x000000ffff05a224 */ /* 0x000fe200078e0a05 */
[----:B------:R-:W-:-:S05]  /*b890*/  @!P1 LOP3.LUT R5, RZ, R8, RZ, 0x33, !PT ;  /* 0x00000008ff059212 */ /* 0x000fca00078e33ff */
[----:B------:R-:W-:-:S07]  /*b8a0*/  IMAD.MOV.U32 R126, RZ, RZ, R5 ;  /* 0x000000ffff7e7224 */ /* 0x000fce00078e0005 */
.L_x_4955:
[----:B------:R-:W-:Y:S05]  /*b8b0*/  BSYNC B0 ;  /* 0x0000000000007941 */ /* 0x000fea0003800000 */
.L_x_4954:
[----:B------:R-:W3:Y:S01]  /*b8c0*/  LDL R0, [R1+0x54] ;  /* 0x0000540001007983 */ /* 0x000ee20000100800 */
[----:B------:R-:W-:Y:S02]  /*b8d0*/  PLOP3.LUT P0, PT, PT, PT, PT, 0x80, 0x0 ;  /* 0x000000000000781c */ /* 0x000fe40003f0f070 */
[----:B------:R-:W-:Y:S02]  /*b8e0*/  CS2R R128, SRZ ;  /* 0x0000000000807805 */ /* 0x000fe4000001ff00 */
[----:B------:R-:W-:Y:S02]  /*b8f0*/  CS2R R118, SRZ ;  /* 0x0000000000767805 */ /* 0x000fe4000001ff00 */
[----:B------:R-:W-:Y:S02]  /*b900*/  CS2R R116, SRZ ;  /* 0x0000000000747805 */ /* 0x000fe4000001ff00 */
[----:B--2---:R-:W-:Y:S02]  /*b910*/  CS2R R114, SRZ ;  /* 0x0000000000727805 */ /* 0x004fe4000001ff00 */
        /* <DEDUP_REMOVED lines=39> */
[----:B----4-:R-:W-:Y:S02]  /*bb90*/  CS2R R34, SRZ ;  /* 0x0000000000227805 */ /* 0x010fe4000001ff00 */
[----:B------:R-:W-:Y:S02]  /*bba0*/  CS2R R32, SRZ ;  /* 0x0000000000207805 */ /* 0x000fe4000001ff00 */
[----:B------:R-:W-:Y:S02]  /*bbb0*/  CS2R R120, SRZ ;  /* 0x0000000000787805 */ /* 0x000fe4000001ff00 */
[----:B------:R-:W-:-:S02]  /*bbc0*/  CS2R R122, SRZ ;  /* 0x00000000007a7805 */ /* 0x000fc4000001ff00 */
[----:B------:R-:W-:Y:S02]  /*bbd0*/  CS2R R20, SRZ ;  /* 0x0000000000147805 */ /* 0x000fe4000001ff00 */
[----:B------:R-:W-:Y:S01]  /*bbe0*/  CS2R R124, SRZ ;  /* 0x00000000007c7805 */ /* 0x000fe2000001ff00 */
[----:B---3--:R-:W-:-:S05]  /*bbf0*/  IMAD R0, R0, R126, R11 ;  /* 0x0000007e00007224 */ /* 0x008fca00078e020b */
[----:B------:R0:W-:Y:S01]  /*bc00*/  STL [R1+0x44], R0 ;  /* 0x0000440001007387 */ /* 0x0001e20000100800 */
[----:B------:R-:W-:-:S04]  /*bc10*/  VIADDMNMX R126, R0, R126, R9, PT ;  /* 0x0000007e007e7246 */ /* 0x000fc80003800109 */
        /* <DEDUP_REMOVED lines=35> */
.L_x_4957:
        /* <DEDUP_REMOVED lines=13> */
.L_x_4961:
[----:B-1----:R1:W2:Y:S02]  /*bf20*/  SYNCS.PHASECHK.TRANS64.TRYWAIT P0, [R2+URZ+0x30800], R3 ;  /* 0x03080003020075a7 */ /* 0x0022a4000800017f */
[----:B--2---:R-:W-:Y:S05]  /*bf30*/  @!P0 NANOSLEEP.SYNCS 0x989680 ;  /* 0x009896800000895d */ /* 0x004fea0003900000 */
[----:B------:R-:W2:Y:S02]  /*bf40*/  @!P0 SYNCS.PHASECHK.TRANS64 P0, [R2+URZ+0x30800], R3 ;  /* 0x03080003020085a7 */ /* 0x000ea4000800007f */
[----:B--2---:R-:W-:Y:S05]  /*bf50*/  @!P0 BRA `(.L_x_4961) ;  /* 0xfffffffc00f08947 */ /* 0x004fea000383ffff */
.L_x_4960:
[----:B------:R-:W-:Y:S05]  /*bf60*/  BSYNC B0 ;  /* 0x0000000000007941 */ /* 0x000fea0003800000 */
.L_x_4959:
[----:B------:R-:W-:Y:S05]  /*bf70*/  BRA `(.L_x_4962) ;  /* 0x0000007000687947 */ /* 0x000fea0003800000 */
.L_x_4958:
[----:B------:R-:W2:Y:S01]  /*bf80*/  LDL R0, [R1+0x58] ;  /* 0x0000580001007983 */ /* 0x000ea20000100800 */
[----:B------:R-:W-:Y:S02]  /*bf90*/  ULDC.64 UR6, c[0x0][0x408] ;  /* 0x0001020000067ab9 */ /* 0x000fe40000000a00 */
[----:B-----5:R-:W-:Y:S01]  /*bfa0*/  IMAD.WIDE.U32 R26, R135, UR6, RZ ;  /* 0x00000006871a7c25 */ /* 0x020fe2000f8e00ff */
[----:B--2---:R-:W-:Y:S02]  /*bfb0*/  R2UR UR4, R0 ;  /* 0x00000000000472ca */ /* 0x004fe400000e0000 */
[----:B------:R-:W-:-:S11]  /*bfc0*/  SHF.R.S32.HI R0, RZ, 0x1f, R135 ;  /* 0x0000001fff007819 */ /* 0x000fd60000011487 */
[----:B------:R-:W-:-:S03]  /*bfd0*/  ULOP3.LUT UP0, URZ, UR4, 0x3ff, URZ, 0xc0, !UPT ;  /* 0x000003ff043f7892 */ /* 0x000fc6000f80c03f */
[----:B------:R-:W-:Y:S02]  /*bfe0*/  ULDC.64 UR4, c[0x0][0x3f8] ;  /* 0x0000fe0000047ab9 */ /* 0x000fe40000000a00 */
[C---:B------:R-:W-:Y:S01]  /*bff0*/  IMAD R4, R0.reuse, UR4, RZ ;  /* 0x0000000400047c24 */ /* 0x040fe2000f8e02ff */
[----:B------:R-:W-:Y:S01]  /*c000*/  PLOP3.LUT P0, PT, PT, PT, UP0, 0x80, 0x0 ;  /* 0x000000000000781c */ /* 0x000fe20003f0f008 */
[----:B------:R-:W-:Y:S02]  /*c010*/  IMAD R0, R0, UR6, RZ ;  /* 0x0000000600007c24 */ /* 0x000fe4000f8e02ff */
[----:B------:R-:W-:-:S04]  /*c020*/  IMAD.WIDE.U32 R24, R135, UR4, RZ ;  /* 0x0000000487187c25 */ /* 0x000fc8000f8e00ff */
[C---:B------:R-:W-:Y:S02]  /*c030*/  IMAD R29, R135.reuse, UR5, R4 ;  /* 0x00000005871d7c24 */ /* 0x040fe4000f8e0204 */
[----:B------:R-:W-:Y:S02]  /*c040*/  IMAD R31, R135, UR7, R0 ;  /* 0x00000007871f7c24 */ /* 0x000fe4000f8e0200 */
[----:B------:R-:W-:Y:S02]  /*c050*/  IMAD.IADD R29, R29, 0x1, R25 ;  /* 0x000000011d1d7824 */ /* 0x000fe400078e0219 */
[----:B------:R-:W-:Y:S01]  /*c060*/  IMAD.IADD R31, R31, 0x1, R27 ;  /* 0x000000011f1f7824 */ /* 0x000fe200078e021b */
        /* <DEDUP_REMOVED lines=17> */
.L_x_4963:
[----:B------:R-:W2:Y:S01]  /*c180*/  LDL R81, [R1+0x38] ;  /* 0x0000380001517983 */ /* 0x000ea20000100800 */
[----:B------:R-:W-:Y:S01]  /*c190*/  ULDC.U8 UR4, c[0x0][0x410] ;  /* 0x0001040000047ab9 */ /* 0x000fe20000000000 */
[----:B------:R-:W-:Y:S01]  /*c1a0*/  BSSY B0, `(.L_x_4964) ;  /* 0x00006ef000007945 */ /* 0x000fe20003800000 */
[----:B------:R-:W-:Y:S01]  /*c1b0*/  ISETP.NE.AND P0, PT, RZ, UR4, PT ;  /* 0x00000004ff007c0c */ /* 0x000fe2000bf05270 */
[----:B--2---:R-:W-:-:S12]  /*c1c0*/  IMAD.IADD R67, R219, 0x1, R81 ;  /* 0x00000001db437824 */ /* 0x004fd800078e0251 */
[----:B------:R-:W-:Y:S05]  /*c1d0*/  @!P0 BRA `(.L_x_4965) ;  /* 0x0000003400c48947 */ /* 0x000fea0003800000 */
[----:B------:R-:W0:Y:S01]  /*c1e0*/  LDC R64, c[0x0][0x448] ;  /* 0x00011200ff407b82 */ /* 0x000e220000000800 */
[----:B------:R-:W-:Y:S01]  /*c1f0*/  LEA.HI R32, R33, R28, RZ, 0x2 ;  /* 0x0000001c21207211 */ /* 0x000fe200078f10ff */
[----:B------:R-:W-:Y:S01]  /*c200*/  ULDC.64 UR4, c[0x0][0x3f8] ;  /* 0x0000fe0000047ab9 */ /* 0x000fe20000000a00 */
[----:B------:R-:W-:Y:S01]  /*c210*/  ULDC.64 UR6, c[0x0][0x408] ;  /* 0x0001020000067ab9 */ /* 0x000fe20000000a00 */
[----:B------:R-:W-:Y:S01]  /*c220*/  MOV R4, R24 ;  /* 0x0000001800047202 */ /* 0x000fe20000000f00 */
[----:B------:R-:W-:Y:S01]  /*c230*/  IMAD.MOV.U32 R6, RZ, RZ, R26 ;  /* 0x000000ffff067224 */ /* 0x000fe200078e001a */
[----:B------:R-:W-:Y:S01]  /*c240*/  LOP3.LUT R3, R32, 0xfffffffc, RZ, 0xc0, !PT ;  /* 0xfffffffc20037812 */ /* 0x000fe200078ec0ff */
[----:B------:R-:W-:-:S04]  /*c250*/  IMAD.MOV.U32 R7, RZ, RZ, R31 ;  /* 0x000000ffff077224 */ /* 0x000fc800078e001f */
[----:B------:R-:W-:-:S04]  /*c260*/  IMAD.IADD R28, R28, 0x1, -R3 ;  /* 0x000000011c1c7824 */ /* 0x000fc800078e0a03 */
[----:B------:R-:W-:Y:S01]  /*c270*/  IMAD R3, R28, 0x40, R67 ;  /* 0x000000401c037824 */ /* 0x000fe200078e0243 */
[----:B0-----:R-:W-:-:S13]  /*c280*/  ISETP.NE.AND P0, PT, R64, 0x1, PT ;  /* 0x000000014000780c */ /* 0x001fda0003f05270 */
[----:B------:R-:W0:Y:S08]  /*c290*/  @P0 LDC R0, c[0x0][0x44c] ;  /* 0x00011300ff000b82 */ /* 0x000e300000000800 */
[----:B------:R-:W1:Y:S01]  /*c2a0*/  @P0 LDC R5, c[0x0][0x450] ;  /* 0x00011400ff050b82 */ /* 0x000e620000000800 */
[----:B0-----:R-:W-:-:S05]  /*c2b0*/  @P0 IMAD.HI.U32 R0, R3, R0, RZ ;  /* 0x0000000003000227 */ /* 0x001fca00078e00ff */
[----:B-1----:R-:W-:Y:S01]  /*c2c0*/  @P0 SHF.R.U32.HI R3, RZ, R5, R0 ;  /* 0x00000005ff030219 */ /* 0x002fe20000011600 */
[----:B------:R-:W-:-:S03]  /*c2d0*/  IMAD.MOV.U32 R5, RZ, RZ, R29 ;  /* 0x000000ffff057224 */ /* 0x000fc600078e001d */
        /* <DEDUP_REMOVED lines=21> */
.L_x_5305:
        /* <DEDUP_REMOVED lines=16> */
[----:B------:R-:W-:Y:S01]  /*c530*/  ULDC UR4, c[0x0][0x3f4] ;  /* 0x0000fd0000047ab9 */ /* 0x000fe20000000800 */
[----:B------:R-:W-:Y:S02]  /*c540*/  CS2R R58, SRZ ;  /* 0x00000000003a7805 */ /* 0x000fe4000001ff00 */
[----:B------:R-:W-:Y:S02]  /*c550*/  ISETP.GE.AND P3, PT, R224, UR4, PT ;  /* 0x00000004e0007c0c */ /* 0x000fe4000bf66270 */
[----:B------:R-:W-:Y:S02]  /*c560*/  ISETP.GE.AND P4, PT, R196, UR4, PT ;  /* 0x00000004c4007c0c */ /* 0x000fe4000bf86270 */
[----:B------:R-:W-:Y:S02]  /*c570*/  ISETP.GE.AND P2, PT, R222, UR4, PT ;  /* 0x00000004de007c0c */ /* 0x000fe4000bf46270 */
[----:B------:R-:W-:Y:S02]  /*c580*/  ISETP.GE.AND P1, PT, R223, UR4, PT ;  /* 0x00000004df007c0c */ /* 0x000fe4000bf26270 */
[----:B------:R-:W-:-:S05]  /*c590*/  SHF.R.S32.HI R11, RZ, 0x1f, R224 ;  /* 0x0000001fff0b7819 */ /* 0x000fca00000114e0 */
[C---:B------:R-:W-:Y:S02]  /*c5a0*/  @!P3 IMAD.SHL.U32 R27, R224.reuse, 0x2, RZ ;  /* 0x00000002e01bb824 */ /* 0x040fe400078e00ff */
[----:B-1----:R-:W-:Y:S02]  /*c5b0*/  @!P4 MOV R7, R3 ;  /* 0x000000030007c202 */ /* 0x002fe40000000f00 */
[----:B------:R-:W-:Y:S01]  /*c5c0*/  @!P3 SHF.L.U64.HI R14, R224, 0x1, R11 ;  /* 0x00000001e00eb819 */ /* 0x000fe2000001020b */
[----:B------:R-:W-:Y:S01]  /*c5d0*/  @!P2 IMAD.SHL.U32 R21, R222, 0x2, RZ ;  /* 0x00000002de15a824 */ /* 0x000fe200078e00ff */
[-C--:B--2---:R-:W-:Y:S01]  /*c5e0*/  @!P3 IADD3 R28, P6, R6, R27.reuse, RZ ;  /* 0x0000001b061cb210 */ /* 0x084fe20007fde0ff */
[----:B------:R-:W-:Y:S01]  /*c5f0*/  @!P4 IMAD.WIDE R4, R196, 0x2, R6 ;  /* 0x00000002c404c825 */ /* 0x000fe200078e0206 */
[----:B------:R-:W-:Y:S02]  /*c600*/  SHF.R.S32.HI R7, RZ, 0x1f, R222 ;  /* 0x0000001fff077819 */ /* 0x000fe400000114de */
[----:B------:R-:W-:Y:S01]  /*c610*/  ISETP.GE.AND P0, PT, R221, UR4, PT ;  /* 0x00000004dd007c0c */ /* 0x000fe2000bf06270 */
[--C-:B------:R-:W-:Y:S01]  /*c620*/  @!P3 IMAD.X R29, R3, 0x1, R14.reuse, P6 ;  /* 0x00000001031db824 */ /* 0x100fe200030e060e */
[----:B----4-:R-:W-:Y:S01]  /*c630*/  @!P3 IADD3 R26, P5, R8, R27, RZ ;  /* 0x0000001b081ab210 */ /* 0x010fe20007fbe0ff */
[----:B------:R-:W-:Y:S01]  /*c640*/  @!P1 IMAD.SHL.U32 R13, R223, 0x2, RZ ;  /* 0x00000002df0d9824 */ /* 0x000fe200078e00ff */
[----:B------:R-:W-:Y:S01]  /*c650*/  @!P2 SHF.L.U64.HI R12, R222, 0x1, R7 ;  /* 0x00000001de0ca819 */ /* 0x000fe20000010207 */
[----:B------:R1:W5:Y:S01]  /*c660*/  @!P4 LD.E.64 R58, desc[UR60][R4.64] ;  /* 0x0000003c043ac980 */ /* 0x000362000c101b00 */
[----:B------:R-:W-:Y:S01]  /*c670*/  @!P2 IADD3 R24, P6, R6, R21, RZ ;  /* 0x000000150618a210 */ /* 0x000fe20007fde0ff */
[----:B---3--:R-:W-:Y:S01]  /*c680*/  @!P3 IMAD.X R27, R9, 0x1, R14, P5 ;  /* 0x00000001091bb824 */ /* 0x008fe200028e060e */
[----:B------:R-:W-:-:S02]  /*c690*/  SHF.R.S32.HI R10, RZ, 0x1f, R223 ;  /* 0x0000001fff0a7819 */ /* 0x000fc400000114df */
[----:B------:R-:W-:Y:S02]  /*c6a0*/  CS2R R60, SRZ ;  /* 0x00000000003c7805 */ /* 0x000fe4000001ff00 */
[----:B------:R-:W-:Y:S02]  /*c6b0*/  @!P2 IADD3.X R25, R3, R12, RZ, P6, !PT ;  /* 0x0000000c0319a210 */ /* 0x000fe400037fe4ff */
[----:B------:R-:W-:Y:S01]  /*c6c0*/  @!P1 SHF.L.U64.HI R10, R223, 0x1, R10 ;  /* 0x00000001df0a9819 */ /* 0x000fe2000001020a */
[----:B------:R-:W-:Y:S01]  /*c6d0*/  @!P0 IMAD.SHL.U32 R7, R221, 0x2, RZ ;  /* 0x00000002dd078824 */ /* 0x000fe200078e00ff */
[----:B------:R-:W-:Y:S01]  /*c6e0*/  @!P2 IADD3 R20, P5, R8, R21, RZ ;  /* 0x000000150814a210 */ /* 0x000fe20007fbe0ff */
[----:B-1----:R-:W-:Y:S01]  /*c6f0*/  @!P4 IMAD.MOV.U32 R4, RZ, RZ, R8 ;  /* 0x000000ffff04c224 */ /* 0x002fe200078e0008 */
[-C--:B------:R-:W-:Y:S02]  /*c700*/  @!P1 IADD3 R14, P6, R6, R13.reuse, RZ ;  /* 0x0000000d060e9210 */ /* 0x080fe40007fde0ff */
[----:B------:R-:W-:Y:S01]  /*c710*/  SHF.R.S32.HI R36, RZ, 0x1f, R221 ;  /* 0x0000001fff247819 */ /* 0x000fe200000114dd */
[----:B------:R-:W-:Y:S01]  /*c720*/  @!P2 IMAD.X R21, R9, 0x1, R12, P5 ;  /* 0x000000010915a824 */ /* 0x000fe200028e060c */
[----:B------:R-:W-:Y:S01]  /*c730*/  ISETP.GE.AND P5, PT, R225, UR4, PT ;  /* 0x00000004e1007c0c */ /* 0x000fe2000bfa6270 */
[----:B------:R-:W-:Y:S01]  /*c740*/  @!P1 IMAD.X R15, R3, 0x1, R10, P6 ;  /* 0x00000001030f9824 */ /* 0x000fe200030e060a */
[----:B------:R-:W-:-:S02]  /*c750*/  @!P1 IADD3 R12, P6, R8, R13, RZ ;  /* 0x0000000d080c9210 */ /* 0x000fc40007fde0ff */
[----:B------:R-:W-:Y:S02]  /*c760*/  @!P0 SHF.L.U64.HI R36, R221, 0x1, R36 ;  /* 0x00000001dd248819 */ /* 0x000fe40000010224 */
[----:B------:R-:W-:Y:S01]  /*c770*/  @!P4 MOV R5, R9 ;  /* 0x000000090005c202 */ /* 0x000fe20000000f00 */
[----:B------:R-:W-:Y:S01]  /*c780*/  @!P1 IMAD.X R13, R9, 0x1, R10, P6 ;  /* 0x00000001090d9824 */ /* 0x000fe200030e060a */
[----:B------:R-:W-:Y:S02]  /*c790*/  @!P0 IADD3 R10, P6, R6, R7, RZ ;  /* 0x00000007060a8210 */ /* 0x000fe40007fde0ff */
[----:B------:R-:W-:Y:S01]  /*c7a0*/  SHF.R.S32.HI R34, RZ, 0x1f, R225 ;  /* 0x0000001fff227819 */ /* 0x000fe200000114e1 */
[----:B------:R-:W-:-:S04]  /*c7b0*/  @!P4 IMAD.WIDE R30, R196, 0x2, R4 ;  /* 0x00000002c41ec825 */ /* 0x000fc800078e0204 */
[----:B------:R-:W-:Y:S01]  /*c7c0*/  @!P0 IMAD.X R11, R3, 0x1, R36, P6 ;  /* 0x00000001030b8824 */ /* 0x000fe200030e0624 */
[----:B------:R-:W-:Y:S01]  /*c7d0*/  @!P0 IADD3 R4, P6, R8, R7, RZ ;  /* 0x0000000708048210 */ /* 0x000fe20007fde0ff */
[C---:B------:R-:W-:Y:S01]  /*c7e0*/  @!P5 IMAD.SHL.U32 R7, R225.reuse, 0x2, RZ ;  /* 0x00000002e107d824 */ /* 0x040fe200078e00ff */
[----:B------:R1:W5:Y:S01]  /*c7f0*/  @!P4 LD.E.64 R60, desc[UR60][R30.64] ;  /* 0x0000003c1e3cc980 */ /* 0x000362000c101b00 */
[----:B------:R-:W-:Y:S02]  /*c800*/  @!P5 SHF.L.U64.HI R34, R225, 0x1, R34 ;  /* 0x00000001e122d819 */ /* 0x000fe40000010222 */
[----:B------:R-:W-:Y:S01]  /*c810*/  CS2R R54, SRZ ;  /* 0x0000000000367805 */ /* 0x000fe2000001ff00 */
[----:B------:R-:W-:Y:S01]  /*c820*/  @!P0 IMAD.X R5, R9, 0x1, R36, P6 ;  /* 0x0000000109058824 */ /* 0x000fe200030e0624 */
[----:B------:R-:W-:Y:S02]  /*c830*/  @!P5 IADD3 R6, P4, R6, R7, RZ ;  /* 0x000000070606d210 */ /* 0x000fe40007f9e0ff */
[----:B------:R-:W-:-:S02]  /*c840*/  CS2R R56, SRZ ;  /* 0x0000000000387805 */ /* 0x000fc4000001ff00 */
[----:B------:R-:W-:Y:S02]  /*c850*/  @!P5 IADD3 R8, P6, R8, R7, RZ ;  /* 0x000000070808d210 */ /* 0x000fe40007fde0ff */
[----:B------:R-:W-:Y:S02]  /*c860*/  CS2R R50, SRZ ;  /* 0x0000000000327805 */ /* 0x000fe4000001ff00 */
[----:B------:R-:W-:Y:S01]  /*c870*/  CS2R R52, SRZ ;  /* 0x0000000000347805 */ /* 0x000fe2000001ff00 */
[--C-:B------:R-:W-:Y:S01]  /*c880*/  @!P5 IMAD.X R7, R3, 0x1, R34.reuse, P4 ;  /* 0x000000010307d824 */ /* 0x100fe200020e0622 */
[----:B------:R-:W-:Y:S01]  /*c890*/  CS2R R46, SRZ ;  /* 0x00000000002e7805 */ /* 0x000fe2000001ff00 */
[----:B------:R-:W-:Y:S01]  /*c8a0*/  @!P5 IMAD.X R9, R9, 0x1, R34, P6 ;  /* 0x000000010909d824 */ /* 0x000fe200030e0622 */
[----:B------:R-:W-:Y:S02]  /*c8b0*/  CS2R R48, SRZ ;  /* 0x0000000000307805 */ /* 0x000fe4000001ff00 */
[----:B------:R-:W-:-:S02]  /*c8c0*/  CS2R R42, SRZ ;  /* 0x00000000002a7805 */ /* 0x000fc4000001ff00 */
[----:B------:R-:W-:Y:S02]  /*c8d0*/  CS2R R44, SRZ ;  /* 0x00000000002c7805 */ /* 0x000fe4000001ff00 */
[----:B------:R-:W-:Y:S02]  /*c8e0*/  CS2R R36, SRZ ;  /* 0x0000000000247805 */ /* 0x000fe4000001ff00 */
[----:B------:R-:W-:Y:S01]  /*c8f0*/  CS2R R34, SRZ ;  /* 0x0000000000227805 */ /* 0x000fe2000001ff00 */
[----:B------:R1:W5:Y:S04]  /*c900*/  @!P3 LD.E.64 R54, desc[UR60][R28.64] ;  /* 0x0000003c1c36b980 */ /* 0x000368000c101b00 */
        /* <DEDUP_REMOVED lines=8> */
[----:B------:R1:W5:Y:S02]  /*c990*/  @!P5 LD.E.64 R34, desc[UR60][R8.64] ;  /* 0x0000003c0822d980 */ /* 0x000364000c101b00 */
.L_x_4968:
[----:B------:R-:W-:Y:S05]  /*c9a0*/  BSYNC B1 ;  /* 0x0000000000017941 */ /* 0x000fea0003800000 */
.L_x_4967:
[----:B-1---5:R-:W-:Y:S01]  /*c9b0*/  IMAD.MOV.U32 R4, RZ, RZ, R37 ;  /* 0x000000ffff047224 */ /* 0x022fe200078e0025 */
[----:B------:R-:W-:Y:S01]  /*c9c0*/  MOV R3, R36 ;  /* 0x0000002400037202 */ /* 0x000fe20000000f00 */
[----:B------:R-:W-:Y:S01]  /*c9d0*/  IMAD.MOV.U32 R5, RZ, RZ, R42 ;  /* 0x000000ffff057224 */ /* 0x000fe200078e002a */
[----:B------:R-:W-:Y:S01]  /*c9e0*/  UMOV UR4, 0xffffffff ;  /* 0xffffffff00047882 */ /* 0x000fe20000000000 */
[----:B--2---:R-:W-:Y:S01]  /*c9f0*/  IMAD.MOV.U32 R6, RZ, RZ, R43 ;  /* 0x000000ffff067224 */ /* 0x004fe200078e002b */
[----:B------:R-:W-:Y:S01]  /*ca00*/  PRMT R66, R3, 0x5410, R4 ;  /* 0x0000541003427816 */ /* 0x000fe20000000004 */
[----:B------:R-:W-:Y:S01]  /*ca10*/  IMAD.MOV.U32 R3, RZ, RZ, R46 ;  /* 0x000000ffff037224 */ /* 0x000fe200078e002e */
[----:B---34-:R-:W-:Y:S01]  /*ca20*/  CS2R R8, SRZ ;  /* 0x0000000000087805 */ /* 0x018fe2000001ff00 */
[----:B------:R-:W-:Y:S01]  /*ca30*/  IMAD.MOV.U32 R4, RZ, RZ, R47 ;  /* 0x000000ffff047224 */ /* 0x000fe200078e002f */
[----:B------:R-:W-:Y:S01]  /*ca40*/  PRMT R70, R5, 0x5410, R6 ;  /* 0x0000541005467816 */ /* 0x000fe20000000006 */
[----:B------:R-:W-:Y:S01]  /*ca50*/  IMAD.MOV.U32 R6, RZ, RZ, R51 ;  /* 0x000000ffff067224 */ /* 0x000fe200078e0033 */
[----:B------:R-:W-:-:S02]  /*ca60*/  MOV R5, R50 ;  /* 0x0000003200057202 */ /* 0x000fc40000000f00 */
[----:B------:R-:W-:Y:S01]  /*ca70*/  PRMT R74, R3, 0x5410, R4 ;  /* 0x00005410034a7816 */ /* 0x000fe20000000004 */
[----:B------:R-:W-:Y:S01]  /*ca80*/  IMAD.MOV.U32 R4, RZ, RZ, R55 ;  /* 0x000000ffff047224 */ /* 0x000fe200078e0037 */
[----:B------:R-:W-:Y:S01]  /*ca90*/  PRMT R78, R5, 0x5410, R6 ;  /* 0x00005410054e7816 */ /* 0x000fe20000000006 */
[----:B------:R-:W-:Y:S02]  /*caa0*/  IMAD.MOV.U32 R5, RZ, RZ, R58 ;  /* 0x000000ffff057224 */ /* 0x000fe400078e003a */
        /* <DEDUP_REMOVED lines=9> */
[----:B------:R-:W-:-:S04]  /*cb40*/  MOV R3, R34 ;  /* 0x0000002200037202 */ /* 0x000fc80000000f00 */
        /* <DEDUP_REMOVED lines=10> */
[----:B------:R-:W-:Y:S01]  /*cbf0*/  IMAD.MOV.U32 R5, RZ, RZ, R60 ;  /* 0x000000ffff057224 */ /* 0x000fe200078e003c */
[----:B------:R-:W-:Y:S01]  /*cc00*/  PRMT R88, R3, 0x7610, R88 ;  /* 0x0000761003587816 */ /* 0x000fe20000000058 */
[----:B------:R-:W-:Y:S01]  /*cc10*/  IMAD.MOV.U32 R6, RZ, RZ, R61 ;  /* 0x000000ffff067224 */ /* 0x000fe200078e003d */
[----:B------:R-:W-:Y:S02]  /*cc20*/  PRMT R85, R85, 0x5410, R4 ;  /* 0x0000541055557816 */ /* 0x000fe40000000004 */
[----:B------:R-:W-:-:S02]  /*cc30*/  PRMT R80, R5, 0x7610, R80 ;  /* 0x0000761005507816 */ /* 0x000fc40000000050 */
[----:B------:R-:W-:Y:S01]  /*cc40*/  PRMT R89, R89, 0x5410, R6 ;  /* 0x0000541059597816 */ /* 0x000fe20000000006 */
[----:B------:R-:W-:Y:S06]  /*cc50*/  BRA.DIV UR4, `(.L_x_4969) ;  /* 0x0000021e04c07947 */ /* 0x000fec000b800000 */
[----:B0-----:R-:W0:Y:S04]  /*cc60*/  SHFL.IDX PT, R0, R0, 0x1, 0x1c1f ;  /* 0x003c1f0000007f89 */ /* 0x001e2800000e0000 */
[----:B------:R-:W1:Y:S04]  /*cc70*/  SHFL.IDX PT, R65, R65, 0x1, 0x1c1f ;  /* 0x003c1f0041417f89 */ /* 0x000e6800000e0000 */
[----:B------:R-:W2:Y:S04]  /*cc80*/  SHFL.IDX PT, R63, R63, 0x1, 0x1c1f ;  /* 0x003c1f003f3f7f89 */ /* 0x000ea800000e0000 */
[----:B------:R-:W3:Y:S02]  /*cc90*/  SHFL.IDX PT, R62, R62, 0x1, 0x1c1f ;  /* 0x003c1f003e3e7f89 */ /* 0x000ee400000e0000 */
.L_x_5311:
[----:B------:R-:W4:Y:S01]  /*cca0*/  LDL R4, [R1+0x30] ;  /* 0x0000300001047983 */ /* 0x000f220000100800 */
[----:B------:R-:W-:Y:S01]  /*ccb0*/  SHF.R.S32.HI R32, RZ, 0x1f, R32 ;  /* 0x0000001fff207819 */ /* 0x000fe20000011420 */
[----:B------:R-:W-:Y:S01]  /*ccc0*/  BSSY B1, `(.L_x_4970) ;  /* 0x0000060000017945 */ /* 0x000fe20003800000 */
[----:B------:R-:W-:Y:S02]  /*ccd0*/  IADD3 R67, R67, 0x40, RZ ;  /* 0x0000004043437810 */ /* 0x000fe40007ffe0ff */
[----:B------:R-:W-:Y:S02]  /*cce0*/  CS2R R12, SRZ ;  /* 0x00000000000c7805 */ /* 0x000fe4000001ff00 */
[----:B------:R-:W-:Y:S02]  /*ccf0*/  LEA.HI R32, R32, R219, RZ, 0x3 ;  /* 0x000000db20207211 */ /* 0x000fe400078f18ff */
[----:B------:R-:W-:Y:S02]  /*cd00*/  CS2R R20, SRZ ;  /* 0x0000000000147805 */ /* 0x000fe4000001ff00 */
[----:B------:R-:W-:-:S02]  /*cd10*/  ISETP.GE.AND P1, PT, R67, R64, PT ;  /* 0x000000404300720c */ /* 0x000fc40003f26270 */
[----:B------:R-:W-:Y:S02]  /*cd20*/  CS2R R26, SRZ ;  /* 0x00000000001a7805 */ /* 0x000fe4000001ff00 */
[----:B------:R-:W-:Y:S02]  /*cd30*/  LOP3.LUT R3, R229, 0x18, R18, 0xf8, !PT ;  /* 0x00000018e5037812 */ /* 0x000fe400078ef812 */
[----:B------:R-:W-:Y:S02]  /*cd40*/  CS2R R30, SRZ ;  /* 0x00000000001e7805 */ /* 0x000fe4000001ff00 */
[----:B------:R-:W-:Y:S02]  /*cd50*/  SHF.R.U32.HI R5, RZ, 0x3, R229 ;  /* 0x00000003ff057819 */ /* 0x000fe400000116e5 */
[----:B------:R-:W-:Y:S02]  /*cd60*/  CS2R R38, SRZ ;  /* 0x0000000000267805 */ /* 0x000fe4000001ff00 */
[----:B------:R-:W-:-:S02]  /*cd70*/  LOP3.LUT R32, R32, 0xfffffff8, RZ, 0xc0, !PT ;  /* 0xfffffff820207812 */ /* 0x000fc400078ec0ff */
[----:B------:R-:W-:Y:S02]  /*cd80*/  CS2R R10, SRZ ;  /* 0x00000000000a7805 */ /* 0x000fe4000001ff00 */
[----:B------:R-:W-:Y:S02]  /*cd90*/  LOP3.LUT R3, R3, R5, RZ, 0x3c, !PT ;  /* 0x0000000503037212 */ /* 0x000fe400078e3cff */
[----:B------:R-:W-:Y:S02]  /*cda0*/  CS2R R14, SRZ ;  /* 0x00000000000e7805 */ /* 0x000fe4000001ff00 */
[----:B------:R-:W-:Y:S01]  /*cdb0*/  CS2R R24, SRZ ;  /* 0x0000000000187805 */ /* 0x000fe2000001ff00 */
[----:B------:R-:W-:Y:S01]  /*cdc0*/  IMAD.IADD R32, R219, 0x1, -R32 ;  /* 0x00000001db207824 */ /* 0x000fe200078e0a20 */
[----:B------:R-:W-:Y:S02]  /*cdd0*/  CS2R R28, SRZ ;  /* 0x00000000001c7805 */ /* 0x000fe4000001ff00 */
[----:B------:R-:W-:-:S02]  /*cde0*/  CS2R R40, SRZ ;  /* 0x0000000000287805 */ /* 0x000fc4000001ff00 */
[----:B------:R-:W-:Y:S02]  /*cdf0*/  LOP3.LUT P0, RZ, R32, 0x4, RZ, 0xc0, !PT ;  /* 0x0000000420ff7812 */ /* 0x000fe4000780c0ff */
[----:B------:R-:W-:Y:S01]  /*ce00*/  CS2R R32, SRZ ;  /* 0x0000000000207805 */ /* 0x000fe2000001ff00 */
[----:B----4-:R-:W-:-:S04]  /*ce10*/  IMAD.IADD R3, R4, 0x1, R3 ;  /* 0x0000000104037824 */ /* 0x010fc800078e0203 */
[----:B------:R-:W-:Y:S01]  /*ce20*/  IMAD R3, R3, 0x2, R2 ;  /* 0x0000000203037824 */ /* 0x000fe200078e0202 */
[----:B------:R-:W-:Y:S06]  /*ce30*/  @P1 BRA `(.L_x_4971) ;  /* 0x0000000400201947 */ /* 0x000fec0003800000 */
[----:B------:R-:W-:Y:S01]  /*ce40*/  ULDC UR4, c[0x0][0x3f4] ;  /* 0x0000fd0000047ab9 */ /* 0x000fe20000000800 */
[----:B------:R-:W-:Y:S02]  /*ce50*/  SHF.R.S32.HI R7, RZ, 0x1f, R224 ;  /* 0x0000001fff077819 */ /* 0x000fe400000114e0 */
[----:B------:R-:W-:Y:S02]  /*ce60*/  CS2R R38, SRZ ;  /* 0x0000000000267805 */ /* 0x000fe4000001ff00 */
[----:B------:R-:W-:Y:S02]  /*ce70*/  ISETP.GE.AND P4, PT, R224, UR4, PT ;  /* 0x00000004e0007c0c */ /* 0x000fe4000bf86270 */
[----:B------:R-:W-:Y:S02]  /*ce80*/  CS2R R40, SRZ ;  /* 0x0000000000287805 */ /* 0x000fe4000001ff00 */
[----:B------:R-:W-:Y:S02]  /*ce90*/  ISETP.GE.AND P3, PT, R222, UR4, PT ;  /* 0x00000004de007c0c */ /* 0x000fe4000bf66270 */
[----:B------:R-:W-:-:S02]  /*cea0*/  ISETP.GE.AND P2, PT, R223, UR4, PT ;  /* 0x00000004df007c0c */ /* 0x000fc4000bf46270 */
[----:B------:R-:W-:Y:S02]  /*ceb0*/  ISETP.GE.AND P1, PT, R221, UR4, PT ;  /* 0x00000004dd007c0c */ /* 0x000fe4000bf26270 */
[----:B------:R-:W-:Y:S02]  /*cec0*/  SHF.R.S32.HI R5, RZ, 0x1f, R222 ;  /* 0x0000001fff057819 */ /* 0x000fe400000114de */
[----:B------:R-:W-:Y:S02]  /*ced0*/  SHF.R.S32.HI R6, RZ, 0x1f, R223 ;  /* 0x0000001fff067819 */ /* 0x000fe400000114df */
[----:B------:R-:W-:Y:S01]  /*cee0*/  SHF.R.S32.HI R8, RZ, 0x1f, R221 ;  /* 0x0000001fff087819 */ /* 0x000fe200000114dd */
[C---:B------:R-:W-:Y:S01]  /*cef0*/  @!P4 IMAD.SHL.U32 R24, R224.reuse, 0x2, RZ ;  /* 0x00000002e018c824 */ /* 0x040fe200078e00ff */
[----:B------:R-:W-:Y:S01]  /*cf00*/  @!P4 SHF.L.U64.HI R4, R224, 0x1, R7 ;  /* 0x00000001e004c819 */ /* 0x000fe20000010207 */
[C---:B------:R-:W-:Y:S01]  /*cf10*/  @!P3 IMAD.SHL.U32 R14, R222.reuse, 0x2, RZ ;  /* 0x00000002de0eb824 */ /* 0x040fe200078e00ff */
[----:B------:R-:W-:Y:S01]  /*cf20*/  @!P3 SHF.L.U64.HI R5, R222, 0x1, R5 ;  /* 0x00000001de05b819 */ /* 0x000fe20000010205 */
[----:B------:R-:W-:Y:S01]  /*cf30*/  @!P2 IMAD.SHL.U32 R10, R223, 0x2, RZ ;  /* 0x00000002df0aa824 */ /* 0x000fe200078e00ff */
[----:B-1----:R-:W-:-:S02]  /*cf40*/  @!P4 IADD3 R26, P5, R65, R24, RZ ;  /* 0x00000018411ac210 */ /* 0x002fc40007fbe0ff */
[----:B---3--:R-:W-:Y:S02]  /*cf50*/  @!P4 IADD3 R24, P6, R62, R24, RZ ;  /* 0x000000183e18c210 */ /* 0x008fe40007fde0ff */
[----:B0-----:R-:W-:Y:S02]  /*cf60*/  @!P4 IADD3.X R27, R0, R4, RZ, P5, !PT ;  /* 0x00000004001bc210 */ /* 0x001fe40002ffe4ff */
[-C--:B------:R-:W-:Y:S01]  /*cf70*/  @!P3 IADD3 R20, P5, R65, R14.reuse, RZ ;  /* 0x0000000e4114b210 */ /* 0x080fe20007fbe0ff */
[----:B--2---:R-:W-:Y:S01]  /*cf80*/  @!P4 IMAD.X R25, R63, 0x1, R4, P6 ;  /* 0x000000013f19c824 */ /* 0x004fe200030e0604 */
[----:B------:R-:W-:Y:S01]  /*cf90*/  @!P3 IADD3 R14, P6, R62, R14, RZ ;  /* 0x0000000e3e0eb210 */ /* 0x000fe20007fde0ff */
[----:B------:R-:W-:Y:S01]  /*cfa0*/  @!P1 IMAD.SHL.U32 R4, R221, 0x2, RZ ;  /* 0x00000002dd049824 */ /* 0x000fe200078e00ff */
[----:B------:R-:W-:Y:S01]  /*cfb0*/  @!P2 SHF.L.U64.HI R6, R223, 0x1, R6 ;  /* 0x00000001df06a819 */ /* 0x000fe20000010206 */
[--C-:B------:R-:W-:Y:S01]  /*cfc0*/  @!P3 IMAD.X R21, R0, 0x1, R5.reuse, P5 ;  /* 0x000000010015b824 */ /* 0x100fe200028e0605 */
[----:B------:R-:W-:Y:S01]  /*cfd0*/  @!P2 IADD3 R12, P5, R65, R10, RZ ;  /* 0x0000000a410ca210 */ /* 0x000fe20007fbe0ff */
[----:B------:R-:W-:Y:S01]  /*cfe0*/  @!P3 IMAD.X R15, R63, 0x1, R5, P6 ;  /* 0x000000013f0fb824 */ /* 0x000fe200030e0605 */
[----:B------:R-:W-:-:S02]  /*cff0*/  @!P1 SHF.L.U64.HI R7, R221, 0x1, R8 ;  /* 0x00000001dd079819 */ /* 0x000fc40000010208 */
[----:B------:R-:W-:Y:S02]  /*d000*/  @!P2 IADD3.X R13, R0, R6, RZ, P5, !PT ;  /* 0x00000006000da210 */ /* 0x000fe40002ffe4ff */
[----:B------:R-:W-:Y:S02]  /*d010*/  @!P2 IADD3 R10, P6, R62, R10, RZ ;  /* 0x0000000a3e0aa210 */ /* 0x000fe40007fde0ff */
[-C--:B------:R-:W-:Y:S02]  /*d020*/  @!P1 IADD3 R8, P5, R65, R4.reuse, RZ ;  /* 0x0000000441089210 */ /* 0x080fe40007fbe0ff */
[----:B------:R-:W-:Y:S01]  /*d030*/  SHF.R.S32.HI R32, RZ, 0x1f, R225 ;  /* 0x0000001fff207819 */ /* 0x000fe200000114e1 */
[----:B------:R-:W-:Y:S01]  /*d040*/  @!P2 IMAD.X R11, R63, 0x1, R6, P6 ;  /* 0x000000013f0ba824 */ /* 0x000fe200030e0606 */
[----:B------:R-:W-:Y:S01]  /*d050*/  ISETP.GE.AND P6, PT, R196, UR4, PT ;  /* 0x00000004c4007c0c */ /* 0x000fe2000bfc6270 */
[----:B------:R-:W-:Y:S01]  /*d060*/  @!P1 IMAD.X R9, R0, 0x1, R7, P5 ;  /* 0x0000000100099824 */ /* 0x000fe200028e0607 */
[----:B------:R-:W-:-:S05]  /*d070*/  @!P1 IADD3 R4, P5, R62, R4, RZ ;  /* 0x000000043e049210 */ /* 0x000fca0007fbe0ff */
[----:B------:R-:W-:Y:S01]  /*d080*/  @!P1 IMAD.X R5, R63, 0x1, R7, P5 ;  /* 0x000000013f059824 */ /* 0x000fe200028e0607 */
[----:B------:R-:W-:-:S05]  /*d090*/  ISETP.GE.AND P5, PT, R225, UR4, PT ;  /* 0x00000004e1007c0c */ /* 0x000fca000bfa6270 */
[----:B------:R-:W-:Y:S01]  /*d0a0*/  @!P6 MOV R6, R62 ;  /* 0x0000003e0006e202 */ /* 0x000fe20000000f00 */
[----:B------:R-:W-:Y:S02]  /*d0b0*/  @!P6 IMAD.MOV.U32 R28, RZ, RZ, R65 ;  /* 0x000000ffff1ce224 */ /* 0x000fe400078e0041 */
[----:B------:R-:W-:Y:S02]  /*d0c0*/  @!P6 IMAD.MOV.U32 R29, RZ, RZ, R0 ;  /* 0x000000ffff1de224 */ /* 0x000fe400078e0000 */
[----:B------:R-:W-:Y:S02]  /*d0d0*/  @!P6 IMAD.MOV.U32 R7, RZ, RZ, R63 ;  /* 0x000000ffff07e224 */ /* 0x000fe400078e003f */
[----:B------:R-:W-:-:S04]  /*d0e0*/  @!P6 IMAD.WIDE R28, R196, 0x2, R28 ;  /* 0x00000002c41ce825 */ /* 0x000fc800078e021c */
[----:B------:R-:W-:Y:S01]  /*d0f0*/  @!P6 IMAD.WIDE R6, R196, 0x2, R6 ;  /* 0x00000002c406e825 */ /* 0x000fe200078e0206 */
[----:B------:R-:W5:Y:S03]  /*d100*/  @!P6 LD.E.64 R38, desc[UR60][R28.64] ;  /* 0x0000003c1c26e980 */ /* 0x000f66000c101b00 */
[C---:B------:R-:W-:Y:S01]  /*d110*/  @!P5 IMAD.SHL.U32 R30, R225.reuse, 0x2, RZ ;  /* 0x00000002e11ed824 */ /* 0x040fe200078e00ff */
[----:B------:R0:W5:Y:S01]  /*d120*/  @!P6 LD.E.64 R40, desc[UR60][R6.64] ;  /* 0x0000003c0628e980 */ /* 0x000162000c101b00 */
[----:B------:R-:W-:-:S03]  /*d130*/  @!P5 SHF.L.U64.HI R32, R225, 0x1, R32 ;  /* 0x00000001e120d819 */ /* 0x000fc60000010220 */
[----:B0-----:R-:W-:-:S05]  /*d140*/  @!P5 IADD3 R6, P6, R65, R30, RZ ;  /* 0x0000001e4106d210 */ /* 0x001fca0007fde0ff */
[----:B------:R-:W-:Y:S01]  /*d150*/  @!P5 IMAD.X R7, R0, 0x1, R32, P6 ;  /* 0x000000010007d824 */ /* 0x000fe200030e0620 */
[----:B------:R-:W-:Y:S02]  /*d160*/  @!P5 IADD3 R62, P6, R62, R30, RZ ;  /* 0x0000001e3e3ed210 */ /* 0x000fe40007fde0ff */
[----:B------:R-:W-:-:S06]  /*d170*/  CS2R R30, SRZ ;  /* 0x00000000001e7805 */ /* 0x000fcc000001ff00 */
[----:B------:R0:W5:Y:S01]  /*d180*/  @!P4 LD.E.64 R30, desc[UR60][R26.64] ;  /* 0x0000003c1a1ec980 */ /* 0x000162000c101b00 */
[----:B------:R-:W-:Y:S01]  /*d190*/  @!P5 IMAD.X R63, R63, 0x1, R32, P6 ;  /* 0x000000013f3fd824 */ /* 0x000fe200030e0620 */
[----:B------:R-:W-:Y:S02]  /*d1a0*/  CS2R R32, SRZ ;  /* 0x0000000000207805 */ /* 0x000fe4000001ff00 */
[----:B------:R-:W-:-:S04]  /*d1b0*/  CS2R R28, SRZ ;  /* 0x00000000001c7805 */ /* 0x000fc8000001ff00 */
        /* <DEDUP_REMOVED lines=16> */
.L_x_4971:
[----:B------:R-:W-:Y:S05]  /*d2c0*/  BSYNC B1 ;  /* 0x0000000000017941 */ /* 0x000fea0003800000 */
.L_x_4970:
[----:B--2---:R-:W2:Y:S01]  /*d2d0*/  LDL R63, [R1+0x50] ;  /* 0x00005000013f7983 */ /* 0x004ea20000100800 */
[----:B-----5:R-:W-:Y:S01]  /*d2e0*/  IMAD.MOV.U32 R5, RZ, RZ, R8 ;  /* 0x000000ffff057224 */ /* 0x020fe200078e0008 */
[C---:B0-----:R-:W-:Y:S01]  /*d2f0*/  IADD3 R0, R3.reuse, 0x12440, RZ ;  /* 0x0001244003007810 */ /* 0x041fe20007ffe0ff */
[----:B----4-:R-:W-:Y:S01]  /*d300*/  VIADD R6, R3, 0x12400 ;  /* 0x0001240003067836 */ /* 0x010fe20000000000 */
[----:B------:R-:W-:Y:S01]  /*d310*/  VIADDMNMX R64, R64, -R81, 0x80, PT ;  /* 0x0000008040407446 */ /* 0x000fe20003800951 */
[----:B------:R-:W-:Y:S01]  /*d320*/  IMAD.MOV.U32 R7, RZ, RZ, R13 ;  /* 0x000000ffff077224 */ /* 0x000fe200078e000d */
[----:B---3--:R-:W-:Y:S01]  /*d330*/  PRMT R62, R62, 0x5410, R5 ;  /* 0x000054103e3e7816 */ /* 0x008fe20000000005 */
[----:B------:R-:W-:Y:S01]  /*d340*/  IMAD.MOV.U32 R5, RZ, RZ, R9 ;  /* 0x000000ffff057224 */ /* 0x000fe200078e0009 */
[----:B------:R-:W-:Y:S01]  /*d350*/  MOV R81, R33 ;  /* 0x0000002100517202 */ /* 0x000fe20000000f00 */
[----:B------:R-:W-:Y:S01]  /*d360*/  @P0 VIADD R0, R6, 0xffffffc0 ;  /* 0xffffffc006000836 */ /* 0x000fe20000000000 */
[----:B------:R-:W-:Y:S01]  /*d370*/  BSSY B1, `(.L_x_4972) ;  /* 0x0000029000017945 */ /* 0x000fe20003800000 */
[----:B------:R-:W-:Y:S01]  /*d380*/  IMAD.MOV.U32 R6, RZ, RZ, R12 ;  /* 0x000000ffff067224 */ /* 0x000fe200078e000c */
[----:B------:R-:W-:Y:S01]  /*d390*/  PRMT R62, R5, 0x7610, R62 ;  /* 0x00007610053e7816 */ /* 0x000fe2000000003e */
[----:B------:R-:W-:Y:S01]  /*d3a0*/  IMAD.MOV.U32 R67, RZ, RZ, R14 ;  /* 0x000000ffff437224 */ /* 0x000fe200078e000e */
[----:B------:R-:W-:-:S02]  /*d3b0*/  ISETP.GE.AND P1, PT, R219, R64, PT ;  /* 0x00000040db00720c */ /* 0x000fc40003f26270 */
[----:B-1----:R-:W-:Y:S01]  /*d3c0*/  PRMT R65, R6, 0x5410, R7 ;  /* 0x0000541006417816 */ /* 0x002fe20000000007 */
[----:B------:R-:W-:Y:S02]  /*d3d0*/  IMAD.MOV.U32 R6, RZ, RZ, R20 ;  /* 0x000000ffff067224 */ /* 0x000fe400078e0014 */
[----:B------:R-:W-:-:S05]  /*d3e0*/  IMAD.MOV.U32 R7, RZ, RZ, R21 ;  /* 0x000000ffff077224 */ /* 0x000fca00078e0015 */
[----:B------:R-:W-:Y:S01]  /*d3f0*/  PRMT R72, R6, 0x5410, R7 ;  /* 0x0000541006487816 */ /* 0x000fe20000000007 */
[----:B------:R-:W-:Y:S01]  /*d400*/  IMAD.MOV.U32 R6, RZ, RZ, R30 ;  /* 0x000000ffff067224 */ /* 0x000fe200078e001e */
[----:B------:R-:W-:-:S04]  /*d410*/  MOV R7, R31 ;  /* 0x0000001f00077202 */ /* 0x000fc80000000f00 */
[----:B------:R-:W-:Y:S01]  /*d420*/  PRMT R83, R6, 0x5410, R7 ;  /* 0x0000541006537816 */ /* 0x000fe20000000007 */
[----:B------:R-:W-:Y:S02]  /*d430*/  IMAD.MOV.U32 R6, RZ, RZ, R10 ;  /* 0x000000ffff067224 */ /* 0x000fe400078e000a */
[----:B------:R-:W-:Y:S01]  /*d440*/  IMAD.MOV.U32 R7, RZ, RZ, R11 ;  /* 0x000000ffff077224 */ /* 0x000fe200078e000b */
[----:B--2---:R-:W-:-:S04]  /*d450*/  LEA.HI R4, R63, R63, RZ, 0x1 ;  /* 0x0000003f3f047211 */ /* 0x004fc800078f08ff */
[----:B------:R-:W-:-:S04]  /*d460*/  LOP3.LUT R4, R4, 0xfffffffe, RZ, 0xc0, !PT ;  /* 0xfffffffe04047812 */ /* 0x000fc800078ec0ff */
[----:B------:R-:W-:Y:S01]  /*d470*/  IADD3 R4, R63, -R4, RZ ;  /* 0x800000043f047210 */ /* 0x000fe20007ffe0ff */
[----:B------:R-:W-:-:S03]  /*d480*/  IMAD.MOV.U32 R63, RZ, RZ, R26 ;  /* 0x000000ffff3f7224 */ /* 0x000fc600078e001a */
[----:B------:R-:W-:Y:S01]  /*d490*/  SHF.L.U32 R5, R4, 0x1f, RZ ;  /* 0x0000001f04057819 */ /* 0x000fe200000006ff */
[----:B------:R-:W-:Y:S01]  /*d4a0*/  IMAD.MOV.U32 R4, RZ, RZ, R27 ;  /* 0x000000ffff047224 */ /* 0x000fe200078e001b */
[----:B------:R-:W-:Y:S01]  /*d4b0*/  PRMT R76, R63, 0x7610, R76 ;  /* 0x000076103f4c7816 */ /* 0x000fe2000000004c */
[----:B------:R-:W-:Y:S01]  /*d4c0*/  IMAD.MOV.U32 R63, RZ, RZ, R38 ;  /* 0x000000ffff3f7224 */ /* 0x000fe200078e0026 */
[----:B------:R-:W0:Y:S02]  /*d4d0*/  SYNCS.PHASECHK.TRANS64.TRYWAIT P0, [R2+URZ+0x30800], R5 ;  /* 0x03080005020075a7 */ /* 0x000e24000800017f */
[----:B------:R-:W-:Y:S01]  /*d4e0*/  PRMT R76, R76, 0x5410, R4 ;  /* 0x000054104c4c7816 */ /* 0x000fe20000000004 */
[----:B------:R-:W-:Y:S01]  /*d4f0*/  IMAD.MOV.U32 R4, RZ, RZ, R39 ;  /* 0x000000ffff047224 */ /* 0x000fe200078e0027 */
[----:B------:R-:W-:Y:S02]  /*d500*/  PRMT R86, R63, 0x7610, R86 ;  /* 0x000076103f567816 */ /* 0x000fe40000000056 */
        /* <DEDUP_REMOVED lines=8> */
[----:B------:R-:W-:Y:S02]  /*d590*/  IMAD.MOV.U32 R6, RZ, RZ, R29 ;  /* 0x000000ffff067224 */ /* 0x000fe400078e001d */
[----:B------:R-:W-:-:S03]  /*d5a0*/  IMAD.MOV.U32 R7, RZ, RZ, R32 ;  /* 0x000000ffff077224 */ /* 0x000fc600078e0020 */
[----:B------:R-:W-:Y:S01]  /*d5b0*/  PRMT R77, R4, 0x5410, R6 ;  /* 0x00005410044d7816 */ /* 0x000fe20000000006 */
[----:B------:R-:W-:Y:S01]  /*d5c0*/  IMAD.MOV.U32 R4, RZ, RZ, R40 ;  /* 0x000000ffff047224 */ /* 0x000fe200078e0028 */
[----:B------:R-:W-:Y:S01]  /*d5d0*/  PRMT R84, R7, 0x5410, R81 ;  /* 0x0000541007547816 */ /* 0x000fe20000000051 */
[----:B------:R-:W-:Y:S01]  /*d5e0*/  IMAD.MOV.U32 R6, RZ, RZ, R41 ;  /* 0x000000ffff067224 */ /* 0x000fe200078e0029 */
[----:B0-----:R-:W-:Y:S06]  /*d5f0*/  @!P0 BRA `(.L_x_4973) ;  /* 0x0000021400cc8947 */ /* 0x001fec0003800000 */
.L_x_5312:
[----:B------:R-:W-:Y:S05]  /*d600*/  BSYNC B1 ;  /* 0x0000000000017941 */ /* 0x000fea0003800000 */
.L_x_4972:
        /* <DEDUP_REMOVED lines=13> */
[----:B------:R-:W-:Y:S01]  /*d6e0*/  SHF.R.U32.HI R93, RZ, 0x10, R61 ;  /* 0x00000010ff5d7819 */ /* 0x000fe2000001163d */
[----:B------:R-:W-:Y:S01]  /*d6f0*/  HADD2.F32 R90, -RZ, R90.H0_H0 ;  /* 0x2000005aff5a7230 */ /* 0x000fe20000004100 */
[--C-:B------:R-:W-:Y:S02]  /*d700*/  SHF.R.U64 R58, R58, 0x10, R59.reuse ;  /* 0x000000103a3a7819 */ /* 0x100fe4000000123b */
[----:B------:R-:W-:Y:S01]  /*d710*/  SHF.R.U32.HI R92, RZ, 0x10, R59 ;  /* 0x00000010ff5c7819 */ /* 0x000fe2000001163b */
[----:B------:R-:W-:Y:S01]  /*d720*/  HADD2.F32 R93, -RZ, R93.H0_H0 ;  /* 0x2000005dff5d7230 */ /* 0x000fe20000004100 */
[----:B------:R-:W-:Y:S01]  /*d730*/  SHF.R.U64 R59, R60, 0x10, R61 ;  /* 0x000000103c3b7819 */ /* 0x000fe2000000123d */
[----:B------:R-:W-:Y:S02]  /*d740*/  HADD2.F32 R60, -RZ, R80.H0_H0 ;  /* 0x20000050ff3c7230 */ /* 0x000fe40000004100 */
[----:B------:R-:W-:-:S02]  /*d750*/  HADD2.F32 R92, -RZ, R92.H0_H0 ;  /* 0x2000005cff5c7230 */ /* 0x000fc40000004100 */
[--C-:B0-----:R-:W-:Y:S02]  /*d760*/  HADD2.F32 R80, -RZ, R7.reuse.H0_H0 ;  /* 0x20000007ff507230 */ /* 0x101fe40000004100 */
[----:B------:R-:W-:Y:S02]  /*d770*/  HADD2.F32 R7, -RZ, R7.H1_H1 ;  /* 0x30000007ff077230 */ /* 0x000fe40000004100 */
[--C-:B------:R-:W-:Y:S02]  /*d780*/  HADD2.F32 R91, -RZ, R4.reuse.H1_H1 ;  /* 0x30000004ff5b7230 */ /* 0x100fe40000004100 */
[----:B------:R-:W-:Y:S02]  /*d790*/  HADD2.F32 R81, -RZ, R4.H0_H0 ;  /* 0x20000004ff517230 */ /* 0x000fe40000004100 */
[----:B------:R-:W-:Y:S01]  /*d7a0*/  FMUL.FTZ R95, R7, R93 ;  /* 0x0000005d075f7220 */ /* 0x000fe20000410000 */
[--C-:B------:R-:W-:Y:S02]  /*d7b0*/  HADD2.F32 R4, -RZ, R6.reuse.H0_H0 ;  /* 0x20000006ff047230 */ /* 0x100fe40000004100 */
[----:B------:R-:W-:Y:S01]  /*d7c0*/  FMUL.FTZ R94, R91, R60 ;  /* 0x0000003c5b5e7220 */ /* 0x000fe20000410000 */
[----:B------:R-:W-:-:S02]  /*d7d0*/  HADD2.F32 R61, -RZ, R6.H1_H1 ;  /* 0x30000006ff3d7230 */ /* 0x000fc40000004100 */
[-C--:B------:R-:W-:Y:S01]  /*d7e0*/  FMUL.FTZ R96, R7, R92.reuse ;  /* 0x0000005c07607220 */ /* 0x080fe20000410000 */
[--C-:B------:R-:W-:Y:S02]  /*d7f0*/  HADD2.F32 R6, -RZ, R5.reuse.H0_H0 ;  /* 0x20000005ff067230 */ /* 0x100fe40000004100 */
[C---:B------:R-:W-:Y:S01]  /*d800*/  FFMA.FTZ R7, R80.reuse, R92, -R95 ;  /* 0x0000005c50077223 */ /* 0x040fe2000001085f */
[----:B------:R-:W-:Y:S02]  /*d810*/  HADD2.F32 R82, -RZ, R5.H1_H1 ;  /* 0x30000005ff527230 */ /* 0x000fe40000004100 */
[-C--:B------:R-:W-:Y:S01]  /*d820*/  FMUL.FTZ R92, R91, R90.reuse ;  /* 0x0000005a5b5c7220 */ /* 0x080fe20000410000 */
[----:B------:R-:W-:Y:S01]  /*d830*/  FFMA.FTZ R5, R81, R90, -R94 ;  /* 0x0000005a51057223 */ /* 0x000fe2000001085e */
[--C-:B------:R-:W-:Y:S02]  /*d840*/  HADD2.F32 R90, -RZ, R89.reuse.H1_H1 ;  /* 0x30000059ff5a7230 */ /* 0x100fe40000004100 */
[----:B------:R-:W-:Y:S01]  /*d850*/  FFMA.FTZ R80, R80, R93, R96 ;  /* 0x0000005d50507223 */ /* 0x000fe20000010060 */
[----:B------:R-:W-:-:S02]  /*d860*/  HADD2.F32 R89, -RZ, R89.H0_H0 ;  /* 0x20000059ff597230 */ /* 0x000fc40000004100 */
[----:B------:R-:W-:Y:S01]  /*d870*/  FFMA.FTZ R92, R81, R60, R92 ;  /* 0x0000003c515c7223 */ /* 0x000fe2000001005c */
[----:B------:R-:W-:Y:S02]  /*d880*/  HADD2.F32 R91, -RZ, R59.H0_H0 ;  /* 0x2000003bff5b7230 */ /* 0x000fe40000004100 */
[CC--:B------:R-:W-:Y:S01]  /*d890*/  FMUL.FTZ R81, R61.reuse, R90.reuse ;  /* 0x0000005a3d517220 */ /* 0x0c0fe20000410000 */
[----:B------:R-:W-:Y:S02]  /*d8a0*/  HADD2.F32 R59, -RZ, R58.H0_H0 ;  /* 0x2000003aff3b7230 */ /* 0x000fe40000004100 */
[----:B------:R-:W-:Y:S01]  /*d8b0*/  FMUL.FTZ R93, R61, R89 ;  /* 0x000000593d5d7220 */ /* 0x000fe20000410000 */
[----:B------:R-:W-:Y:S01]  /*d8c0*/  F2FP.F16.F32.PACK_AB R7, R80, R7 ;  /* 0x000000075007723e */ /* 0x000fe200000000ff */
[----:B------:R-:W-:Y:S01]  /*d8d0*/  FMUL.FTZ R61, R82, R91 ;  /* 0x0000005b523d7220 */ /* 0x000fe20000410000 */
[----:B------:R-:W-:Y:S01]  /*d8e0*/  FFMA.FTZ R81, R4, R89, -R81 ;  /* 0x0000005904517223 */ /* 0x000fe20000010851 */
[-C--:B------:R-:W-:Y:S01]  /*d8f0*/  FMUL.FTZ R82, R82, R59.reuse ;  /* 0x0000003b52527220 */ /* 0x080fe20000410000 */
[----:B------:R-:W-:Y:S01]  /*d900*/  FFMA.FTZ R4, R4, R90, R93 ;  /* 0x0000005a04047223 */ /* 0x000fe2000001005d */
[----:B------:R-:W-:-:S02]  /*d910*/  FFMA.FTZ R61, R6, R59, -R61 ;  /* 0x0000003b063d7223 */ /* 0x000fc4000001083d */
[----:B------:R-:W-:Y:S02]  /*d920*/  FFMA.FTZ R82, R6, R91, R82 ;  /* 0x0000005b06527223 */ /* 0x000fe40000010052 */
[----:B------:R-:W-:Y:S02]  /*d930*/  F2FP.F16.F32.PACK_AB R6, R4, R81 ;  /* 0x000000510406723e */ /* 0x000fe400000000ff */
[----:B------:R-:W-:Y:S02]  /*d940*/  F2FP.F16.F32.PACK_AB R4, R92, R5 ;  /* 0x000000055c04723e */ /* 0x000fe400000000ff */
[----:B------:R-:W-:-:S05]  /*d950*/  F2FP.F16.F32.PACK_AB R5, R82, R61 ;  /* 0x0000003d5205723e */ /* 0x000fca00000000ff */
[----:B------:R1:W-:Y:S02]  /*d960*/  STS.128 [R3+0x12400], R4 ;  /* 0x0124000403007388 */ /* 0x0003e40000000c00 */
.L_x_4977:
[----:B------:R-:W-:Y:S05]  /*d970*/  BSYNC B2 ;  /* 0x0000000000027941 */ /* 0x000fea0003800000 */
.L_x_4976:
[----:B------:R-:W-:Y:S04]  /*d980*/  BSSY B2, `(.L_x_4978) ;  /* 0x000002c000027945 */ /* 0x000fe80003800000 */
[----:B------:R-:W-:Y:S05]  /*d990*/  @P1 BRA `(.L_x_4979) ;  /* 0x0000000000a81947 */ /* 0x000fea0003800000 */
[----:B01----:R-:W0:Y:S01]  /*d9a0*/  LDS.128 R4, [R0] ;  /* 0x0000000000047984 */ /* 0x003e220000000c00 */
[----:B------:R-:W-:Y:S01]  /*d9b0*/  SHF.R.U32.HI R61, RZ, 0x10, R57 ;  /* 0x00000010ff3d7819 */ /* 0x000fe20000011639 */
[--C-:B------:R-:W-:Y:S01]  /*d9c0*/  HADD2.F32 R59, -RZ, R88.reuse.H1_H1 ;  /* 0x30000058ff3b7230 */ /* 0x100fe20000004100 */
[----:B------:R-:W-:Y:S01]  /*d9d0*/  SHF.R.U32.HI R60, RZ, 0x10, R55 ;  /* 0x00000010ff3c7819 */ /* 0x000fe20000011637 */
[----:B------:R-:W-:Y:S01]  /*d9e0*/  HADD2.F32 R88, -RZ, R88.H0_H0 ;  /* 0x20000058ff587230 */ /* 0x000fe20000004100 */
[----:B------:R-:W-:Y:S01]  /*d9f0*/  SHF.R.U64 R89, R56, 0x10, R57 ;  /* 0x0000001038597819 */ /* 0x000fe20000001239 */
[----:B------:R-:W-:Y:S01]  /*da00*/  HADD2.F32 R61, -RZ, R61.H0_H0 ;  /* 0x2000003dff3d7230 */ /* 0x000fe20000004100 */
[----:B------:R-:W-:Y:S01]  /*da10*/  SHF.R.U64 R54, R54, 0x10, R55 ;  /* 0x0000001036367819 */ /* 0x000fe20000001237 */
[----:B------:R-:W-:-:S04]  /*da20*/  HADD2.F32 R60, -RZ, R60.H0_H0 ;  /* 0x2000003cff3c7230 */ /* 0x000fc80000004100 */
[----:B------:R-:W-:Y:S02]  /*da30*/  HADD2.F32 R54, -RZ, R54.H0_H0 ;  /* 0x20000036ff367230 */ /* 0x000fe40000004100 */
[--C-:B0-----:R-:W-:Y:S02]  /*da40*/  HADD2.F32 R58, -RZ, R7.reuse.H1_H1 ;  /* 0x30000007ff3a7230 */ /* 0x101fe40000004100 */
[----:B------:R-:W-:Y:S02]  /*da50*/  HADD2.F32 R57, -RZ, R7.H0_H0 ;  /* 0x20000007ff397230 */ /* 0x000fe40000004100 */
[--C-:B------:R-:W-:Y:S02]  /*da60*/  HADD2.F32 R7, -RZ, R4.reuse.H0_H0 ;  /* 0x20000004ff077230 */ /* 0x100fe40000004100 */
        /* <DEDUP_REMOVED lines=12> */
[----:B------:R-:W-:-:S02]  /*db30*/  HADD2.F32 R57, -RZ, R85.H1_H1 ;  /* 0x30000055ff397230 */ /* 0x000fc40000004100 */
[----:B------:R-:W-:Y:S01]  /*db40*/  FFMA.FTZ R59, R7, R88, R60 ;  /* 0x00000058073b7223 */ /* 0x000fe2000001003c */
[----:B------:R-:W-:Y:S02]  /*db50*/  HADD2.F32 R4, -RZ, R89.H0_H0 ;  /* 0x20000059ff047230 */ /* 0x000fe40000004100 */
[C---:B------:R-:W-:Y:S01]  /*db60*/  FMUL.FTZ R61, R5.reuse, R54 ;  /* 0x00000036053d7220 */ /* 0x040fe20000410000 */
[----:B------:R-:W-:Y:S02]  /*db70*/  HADD2.F32 R85, -RZ, R85.H0_H0 ;  /* 0x20000055ff557230 */ /* 0x000fe40000004100 */
[C---:B------:R-:W-:Y:S01]  /*db80*/  FMUL.FTZ R60, R56.reuse, R57 ;  /* 0x00000039383c7220 */ /* 0x040fe20000410000 */
[----:B------:R-:W-:Y:S02]  /*db90*/  FMUL.FTZ R7, R5, R4 ;  /* 0x0000000405077220 */ /* 0x000fe40000410000 */
        /* <DEDUP_REMOVED lines=9> */
[----:B------:R2:W-:Y:S02]  /*dc30*/  STS.128 [R0], R4 ;  /* 0x0000000400007388 */ /* 0x0005e40000000c00 */
.L_x_4979:
[----:B------:R-:W-:Y:S05]  /*dc40*/  BSYNC B2 ;  /* 0x0000000000027941 */ /* 0x000fea0003800000 */
.L_x_4978:
[----:B------:R-:W-:Y:S04]  /*dc50*/  BSSY B2, `(.L_x_4980) ;  /* 0x000002c000027945 */ /* 0x000fe80003800000 */
[----:B------:R-:W-:Y:S05]  /*dc60*/  @P2 BRA `(.L_x_4981) ;  /* 0x0000000000a82947 */ /* 0x000fea0003800000 */
[----:B012---:R-:W0:Y:S01]  /*dc70*/  LDS.128 R4, [R3+0x16400] ;  /* 0x0164000003047984 */ /* 0x007e220000000c00 */
[----:B------:R-:W-:Y:S01]  /*dc80*/  SHF.R.U32.HI R55, RZ, 0x10, R51 ;  /* 0x00000010ff377819 */ /* 0x000fe20000011633 */
[----:B------:R-:W-:Y:S01]  /*dc90*/  HADD2.F32 R54, -RZ, R78.H0_H0 ;  /* 0x2000004eff367230 */ /* 0x000fe20000004100 */
[--C-:B------:R-:W-:Y:S01]  /*dca0*/  SHF.R.U32.HI R57, RZ, 0x10, R53.reuse ;  /* 0x00000010ff397819 */ /* 0x100fe20000011635 */
[----:B------:R-:W-:Y:S01]  /*dcb0*/  HADD2.F32 R56, -RZ, R79.H0_H0 ;  /* 0x2000004fff387230 */ /* 0x000fe20000004100 */
[----:B------:R-:W-:Y:S01]  /*dcc0*/  SHF.R.U64 R61, R52, 0x10, R53 ;  /* 0x00000010343d7819 */ /* 0x000fe20000001235 */
[----:B------:R-:W-:Y:S01]  /*dcd0*/  HADD2.F32 R55, -RZ, R55.H0_H0 ;  /* 0x20000037ff377230 */ /* 0x000fe20000004100 */
[----:B------:R-:W-:Y:S01]  /*dce0*/  SHF.R.U64 R81, R50, 0x10, R51 ;  /* 0x0000001032517819 */ /* 0x000fe20000001233 */
[----:B------:R-:W-:Y:S02]  /*dcf0*/  HADD2.F32 R57, -RZ, R57.H0_H0 ;  /* 0x20000039ff397230 */ /* 0x000fe40000004100 */
[----:B------:R-:W-:-:S02]  /*dd00*/  HADD2.F32 R79, -RZ, R79.H1_H1 ;  /* 0x3000004fff4f7230 */ /* 0x000fc40000004100 */
        /* <DEDUP_REMOVED lines=8> */
[----:B------:R-:W-:Y:S01]  /*dd90*/  FFMA.FTZ R80, R52, R57, R60 ;  /* 0x0000003934507223 */ /* 0x000fe2000001003c */
[----:B------:R-:W-:Y:S02]  /*dda0*/  HADD2.F32 R51, -RZ, R6.H1_H1 ;  /* 0x30000006ff337230 */ /* 0x000fe40000004100 */
[----:B------:R-:W-:Y:S01]  /*ddb0*/  FMUL.FTZ R58, R4, R56 ;  /* 0x00000038043a7220 */ /* 0x000fe20000410000 */
[--C-:B------:R-:W-:Y:S02]  /*ddc0*/  HADD2.F32 R6, -RZ, R5.reuse.H0_H0 ;  /* 0x20000005ff067230 */ /* 0x100fe40000004100 */
[----:B------:R-:W-:Y:S01]  /*ddd0*/  FFMA.FTZ R59, R52, R55, -R59 ;  /* 0x00000037343b7223 */ /* 0x000fe2000001083b */
[-C--:B------:R-:W-:Y:S01]  /*dde0*/  FMUL.FTZ R60, R4, R54.reuse ;  /* 0x00000036043c7220 */ /* 0x080fe20000410000 */
[----:B------:R-:W-:Y:S02]  /*ddf0*/  HADD2.F32 R5, -RZ, R5.H1_H1 ;  /* 0x30000005ff057230 */ /* 0x000fe40000004100 */
[----:B------:R-:W-:Y:S01]  /*de00*/  FFMA.FTZ R58, R7, R54, -R58 ;  /* 0x00000036073a7223 */ /* 0x000fe2000001083a */
[----:B------:R-:W-:-:S02]  /*de10*/  HADD2.F32 R52, -RZ, R61.H0_H0 ;  /* 0x2000003dff347230 */ /* 0x000fc40000004100 */
[----:B------:R-:W-:Y:S01]  /*de20*/  FFMA.FTZ R53, R7, R56, R60 ;  /* 0x0000003807357223 */ /* 0x000fe2000001003c */
[----:B------:R-:W-:Y:S02]  /*de30*/  HADD2.F32 R4, -RZ, R81.H0_H0 ;  /* 0x20000051ff047230 */ /* 0x000fe40000004100 */
[CC--:B------:R-:W-:Y:S01]  /*de40*/  FMUL.FTZ R55, R51.reuse, R79.reuse ;  /* 0x0000004f33377220 */ /* 0x0c0fe20000410000 */
        /* <DEDUP_REMOVED lines=12> */
.L_x_4981:
[----:B------:R-:W-:Y:S05]  /*df10*/  BSYNC B2 ;  /* 0x0000000000027941 */ /* 0x000fea0003800000 */
.L_x_4980:
[----:B------:R-:W-:Y:S04]  /*df20*/  BSSY B2, `(.L_x_4982) ;  /* 0x000002c000027945 */ /* 0x000fe80003800000 */
[----:B------:R-:W-:Y:S05]  /*df30*/  @P3 BRA `(.L_x_4983) ;  /* 0x0000000000a83947 */ /* 0x000fea0003800000 */
[----:B0123--:R-:W0:Y:S01]  /*df40*/  LDS.128 R4, [R0+0x4000] ;  /* 0x0040000000047984 */ /* 0x00fe220000000c00 */
        /* <DEDUP_REMOVED lines=41> */
.L_x_4983:
[----:B------:R-:W-:Y:S05]  /*e1e0*/  BSYNC B2 ;  /* 0x0000000000027941 */ /* 0x000fea0003800000 */
.L_x_4982:
[----:B------:R-:W-:Y:S04]  /*e1f0*/  BSSY B2, `(.L_x_4984) ;  /* 0x000002c000027945 */ /* 0x000fe80003800000 */
[----:B------:R-:W-:Y:S05]  /*e200*/  @P4 BRA `(.L_x_4985) ;  /* 0x0000000000a84947 */ /* 0x000fea0003800000 */
[----:B01234-:R-:W0:Y:S01]  /*e210*/  LDS.128 R4, [R3+0x1a400] ;  /* 0x01a4000003047984 */ /* 0x01fe220000000c00 */
        /* <DEDUP_REMOVED lines=41> */
.L_x_4985:
[----:B------:R-:W-:Y:S05]  /*e4b0*/  BSYNC B2 ;  /* 0x0000000000027941 */ /* 0x000fea0003800000 */
.L_x_4984:
[----:B------:R-:W-:Y:S05]  /*e4c0*/  @P5 BRA `(.L_x_4975) ;  /* 0x0000000000a85947 */ /* 0x000fea0003800000 */
[----:B01234-:R-:W0:Y:S01]  /*e4d0*/  LDS.128 R4, [R0+0x8000] ;  /* 0x0080000000047984 */ /* 0x01fe220000000c00 */
[----:B------:R-:W-:Y:S01]  /*e4e0*/  SHF.R.U32.HI R43, RZ, 0x10, R37 ;  /* 0x00000010ff2b7819 */ /* 0x000fe20000011625 */
[----:B------:R-:W-:Y:S01]  /*e4f0*/  HADD2.F32 R42, -RZ, R66.H0_H0 ;  /* 0x20000042ff2a7230 */ /* 0x000fe20000004100 */
[----:B------:R-:W-:Y:S01]  /*e500*/  SHF.R.U32.HI R45, RZ, 0x10, R35 ;  /* 0x00000010ff2d7819 */ /* 0x000fe20000011623 */
        /* <DEDUP_REMOVED lines=38> */
.L_x_4975:
[----:B------:R-:W-:Y:S05]  /*e770*/  BSYNC B1 ;  /* 0x0000000000017941 */ /* 0x000fea0003800000 */
.L_x_4974:
        /* <DEDUP_REMOVED lines=13> */
[--C-:B------:R-:W-:Y:S01]  /*e850*/  SHF.R.U64 R47, R38, 0x10, R39.reuse ;  /* 0x00000010262f7819 */ /* 0x100fe20000001227 */
[--C-:B------:R-:W-:Y:S01]  /*e860*/  HADD2.F32 R38, -RZ, R86.reuse.H0_H0 ;  /* 0x20000056ff267230 */ /* 0x100fe20000004100 */
[----:B------:R-:W-:Y:S01]  /*e870*/  SHF.R.U32.HI R39, RZ, 0x10, R39 ;  /* 0x00000010ff277819 */ /* 0x000fe20000011627 */
[----:B------:R-:W-:Y:S01]  /*e880*/  HADD2.F32 R86, -RZ, R86.H1_H1 ;  /* 0x30000056ff567230 */ /* 0x000fe20000004100 */
[--C-:B------:R-:W-:Y:S01]  /*e890*/  SHF.R.U64 R45, R40, 0x10, R41.reuse ;  /* 0x00000010282d7819 */ /* 0x100fe20000001229 */
[----:B------:R-:W-:Y:S01]  /*e8a0*/  HADD2.F32 R40, -RZ, R87.H0_H0 ;  /* 0x20000057ff287230 */ /* 0x000fe20000004100 */
[----:B------:R-:W-:Y:S01]  /*e8b0*/  SHF.R.U32.HI R41, RZ, 0x10, R41 ;  /* 0x00000010ff297819 */ /* 0x000fe20000011629 */
[----:B------:R-:W-:Y:S02]  /*e8c0*/  HADD2.F32 R39, -RZ, R39.H0_H0 ;  /* 0x20000027ff277230 */ /* 0x000fe40000004100 */
[----:B------:R-:W-:-:S02]  /*e8d0*/  HADD2.F32 R87, -RZ, R87.H1_H1 ;  /* 0x30000057ff577230 */ /* 0x000fc40000004100 */
        /* <DEDUP_REMOVED lines=32> */
.L_x_4988:
[----:B------:R-:W-:Y:S05]  /*eae0*/  BSYNC B1 ;  /* 0x0000000000017941 */ /* 0x000fea0003800000 */
.L_x_4987:
[----:B------:R-:W-:Y:S04]  /*eaf0*/  BSSY B1, `(.L_x_4989) ;  /* 0x000002c000017945 */ /* 0x000fe80003800000 */
[----:B------:R-:W-:Y:S05]  /*eb00*/  @P1 BRA `(.L_x_4990) ;  /* 0x0000000000a81947 */ /* 0x000fea0003800000 */
[----:B0-----:R-:W0:Y:S01]  /*eb10*/  LDS.128 R4, [R0+0x2000] ;  /* 0x0020000000047984 */ /* 0x001e220000000c00 */
[----:B------:R-:W-:Y:S01]  /*eb20*/  SHF.R.U32.HI R35, RZ, 0x10, R31 ;  /* 0x00000010ff237819 */ /* 0x000fe2000001161f */
[----:B------:R-:W-:Y:S01]  /*eb30*/  HADD2.F32 R34, -RZ, R83.H0_H0 ;  /* 0x20000053ff227230 */ /* 0x000fe20000004100 */
[--C-:B------:R-:W-:Y:S01]  /*eb40*/  SHF.R.U32.HI R37, RZ, 0x10, R33.reuse ;  /* 0x00000010ff257819 */ /* 0x100fe20000011621 */
[--C-:B------:R-:W-:Y:S01]  /*eb50*/  HADD2.F32 R36, -RZ, R84.reuse.H0_H0 ;  /* 0x20000054ff247230 */ /* 0x100fe20000004100 */
        /* <DEDUP_REMOVED lines=37> */
.L_x_4990:
[----:B------:R-:W-:Y:S05]  /*edb0*/  BSYNC B1 ;  /* 0x0000000000017941 */ /* 0x000fea0003800000 */
.L_x_4989:
[----:B------:R-:W-:Y:S04]  /*edc0*/  BSSY B1, `(.L_x_4991) ;  /* 0x000002c000017945 */ /* 0x000fe80003800000 */
[----:B------:R-:W-:Y:S05]  /*edd0*/  @P2 BRA `(.L_x_4992) ;  /* 0x0000000000a82947 */ /* 0x000fea0003800000 */
[----:B01----:R-:W0:Y:S01]  /*ede0*/  LDS.128 R4, [R3+0x18400] ;  /* 0x0184000003047984 */ /* 0x003e220000000c00 */
        /* <DEDUP_REMOVED lines=41> */
.L_x_4992:
[----:B------:R-:W-:Y:S05]  /*f080*/  BSYNC B1 ;  /* 0x0000000000017941 */ /* 0x000fea0003800000 */
.L_x_4991:
        /* <DEDUP_REMOVED lines=44> */
.L_x_4994:
[----:B------:R-:W-:Y:S05]  /*f350*/  BSYNC B1 ;  /* 0x0000000000017941 */ /* 0x000fea0003800000 */
.L_x_4993:
        /* <DEDUP_REMOVED lines=44> */
.L_x_4996:
[----:B------:R-:W-:Y:S05]  /*f620*/  BSYNC B1 ;  /* 0x0000000000017941 */ /* 0x000fea0003800000 */
.L_x_4995:
[----:B------:R-:W-:Y:S05]  /*f630*/  @P5 BRA `(.L_x_4986) ;  /* 0x0000003800945947 */ /* 0x000fea0003800000 */
[----:B01234-:R-:W0:Y:S01]  /*f640*/  LDS.128 R4, [R0+0xa000] ;  /* 0x00a0000000047984 */ /* 0x01fe220000000c00 */
        /* <DEDUP_REMOVED lines=42> */
.L_x_4965:
[----:B------:R-:W0:Y:S01]  /*f8f0*/  LDC R64, c[0x0][0x448] ;  /* 0x00011200ff407b82 */ /* 0x000e220000000800 */
[----:B------:R-:W-:Y:S01]  /*f900*/  LEA.HI R33, R33, R28, RZ, 0x2 ;  /* 0x0000001c21217211 */ /* 0x000fe200078f10ff */
[----:B------:R-:W-:Y:S01]  /*f910*/  ULDC.64 UR4, c[0x0][0x3f8] ;  /* 0x0000fe0000047ab9 */ /* 0x000fe20000000a00 */
[----:B------:R-:W-:Y:S01]  /*f920*/  ULDC.64 UR6, c[0x0][0x408] ;  /* 0x0001020000067ab9 */ /* 0x000fe20000000a00 */
        /* <DEDUP_REMOVED lines=10> */
[----:B------:R-:W-:Y:S01]  /*f9d0*/  IMAD.MOV.U32 R5, RZ, RZ, R29 ;  /* 0x000000ffff057224 */ /* 0x000fe200078e001d */
[----:B------:R-:W-:Y:S02]  /*f9e0*/  MOV R4, R24 ;  /* 0x0000001800047202 */ /* 0x000fe40000000f00 */
[----:B------:R-:W-:Y:S01]  /*f9f0*/  SHF.R.S32.HI R8, RZ, 0x1f, R3 ;  /* 0x0000001fff087819 */ /* 0x000fe20000011403 */
[----:B------:R-:W-:-:S04]  /*fa00*/  IMAD.WIDE.U32 R6, R3, UR6, R6 ;  /* 0x0000000603067c25 */ /* 0x000fc8000f8e0006 */
[C---:B------:R-:W-:Y:S02]  /*fa10*/  IMAD R10, R8.reuse, UR4, RZ ;  /* 0x00000004080a7c24 */ /* 0x040fe4000f8e02ff */
[----:B------:R-:W-:Y:S02]  /*fa20*/  IMAD R8, R8, UR6, RZ ;  /* 0x0000000608087c24 */ /* 0x000fe4000f8e02ff */
[----:B------:R-:W-:-:S04]  /*fa30*/  IMAD.WIDE.U32 R4, R3, UR4, R4 ;  /* 0x0000000403047c25 */ /* 0x000fc8000f8e0004 */
[C---:B------:R-:W-:Y:S01]  /*fa40*/  IMAD R21, R3.reuse, UR5, R10 ;  /* 0x0000000503157c24 */ /* 0x040fe2000f8e020a */
[----:B------:R-:W-:Y:S01]  /*fa50*/  ULDC.64 UR4, c[0x0][0x3e8] ;  /* 0x0000fa0000047ab9 */ /* 0x000fe20000000a00 */
[----:B------:R-:W-:Y:S01]  /*fa60*/  IMAD R61, R3, UR7, R8 ;  /* 0x00000007033d7c24 */ /* 0x000fe2000f8e0208 */
[----:B------:R-:W-:Y:S01]  /*fa70*/  ULDC.64 UR6, c[0x0][0x400] ;  /* 0x0001000000067ab9 */ /* 0x000fe20000000a00 */
[----:B------:R-:W-:Y:S01]  /*fa80*/  IMAD.IADD R21, R5, 0x1, R21 ;  /* 0x0000000105157824 */ /* 0x000fe200078e0215 */
[----:B------:R-:W-:Y:S01]  /*fa90*/  LEA R20, P0, R4, UR4, 0x1 ;  /* 0x0000000404147c11 */ /* 0x000fe2000f8008ff */
[----:B------:R-:W-:Y:S01]  /*faa0*/  IMAD.IADD R61, R7, 0x1, R61 ;  /* 0x00000001073d7824 */ /* 0x000fe200078e023d */
[----:B------:R-:W-:Y:S01]  /*fab0*/  LEA R3, P1, R6, UR6, 0x1 ;  /* 0x0000000606037c11 */ /* 0x000fe2000f8208ff */
[----:B------:R-:W-:Y:S01]  /*fac0*/  UMOV UR4, 0xffffffff ;  /* 0xffffffff00047882 */ /* 0x000fe20000000000 */
[----:B------:R-:W-:Y:S02]  /*fad0*/  LEA.HI.X R21, R4, UR5, R21, 0x1, P0 ;  /* 0x0000000504157c11 */ /* 0x000fe400080f0c15 */
[----:B------:R-:W-:Y:S01]  /*fae0*/  LEA.HI.X R61, R6, UR7, R61, 0x1, P1 ;  /* 0x00000007063d7c11 */ /* 0x000fe200088f0c3d */
[----:B------:R-:W-:Y:S08]  /*faf0*/  BRA.DIV UR4, `(.L_x_4997) ;  /* 0x000001f204a07947 */ /* 0x000ff0000b800000 */
[----:B------:R0:W1:Y:S04]  /*fb00*/  SHFL.IDX PT, R5, R21, RZ, 0x1c1f ;  /* 0x001c1fff15057589 */ /* 0x00006800000e0000 */
[----:B------:R0:W2:Y:S04]  /*fb10*/  SHFL.IDX PT, R4, R20, RZ, 0x1c1f ;  /* 0x001c1fff14047589 */ /* 0x0000a800000e0000 */
[----:B------:R0:W3:Y:S04]  /*fb20*/  SHFL.IDX PT, R7, R61, RZ, 0x1c1f ;  /* 0x001c1fff3d077589 */ /* 0x0000e800000e0000 */
[----:B------:R0:W4:Y:S02]  /*fb30*/  SHFL.IDX PT, R8, R3, RZ, 0x1c1f ;  /* 0x001c1fff03087589 */ /* 0x00012400000e0000 */
.L_x_5318:
        /* <DEDUP_REMOVED lines=17> */
[----:B--2---:R-:W-:Y:S01]  /*fc50*/  IMAD.MOV.U32 R12, RZ, RZ, R4 ;  /* 0x000000ffff0c7224 */ /* 0x004fe200078e0004 */
[----:B------:R-:W-:Y:S01]  /*fc60*/  ISETP.GE.AND P2, PT, R18, UR4, PT ;  /* 0x0000000412007c0c */ /* 0x000fe2000bf46270 */
[----:B-1----:R-:W-:Y:S01]  /*fc70*/  IMAD.MOV.U32 R13, RZ, RZ, R5 ;  /* 0x000000ffff0d7224 */ /* 0x002fe200078e0005 */
[----:B------:R-:W-:Y:S02]  /*fc80*/  ISETP.GE.AND P3, PT, R195, UR4, PT ;  /* 0x00000004c3007c0c */ /* 0x000fe4000bf66270 */
[----:B------:R-:W-:Y:S02]  /*fc90*/  CS2R R28, SRZ ;  /* 0x00000000001c7805 */ /* 0x000fe4000001ff00 */
[----:B------:R-:W-:Y:S02]  /*fca0*/  ISETP.GE.AND P4, PT, R194, UR4, PT ;  /* 0x00000004c2007c0c */ /* 0x000fe4000bf86270 */
[----:B------:R-:W-:-:S02]  /*fcb0*/  CS2R R30, SRZ ;  /* 0x00000000001e7805 */ /* 0x000fc4000001ff00 */
[----:B------:R-:W-:Y:S02]  /*fcc0*/  CS2R R40, SRZ ;  /* 0x0000000000287805 */ /* 0x000fe4000001ff00 */
[----:B------:R-:W-:Y:S02]  /*fcd0*/  CS2R R42, SRZ ;  /* 0x00000000002a7805 */ /* 0x000fe4000001ff00 */
[----:B------:R-:W-:Y:S02]  /*fce0*/  CS2R R26, SRZ ;  /* 0x00000000001a7805 */ /* 0x000fe4000001ff00 */
[----:B------:R-:W-:Y:S01]  /*fcf0*/  @!P2 SHF.L.U32 R9, R18, 0x1, RZ ;  /* 0x000000011209a819 */ /* 0x000fe200000006ff */
[----:B------:R-:W-:Y:S01]  /*fd00*/  @!P3 IMAD.SHL.U32 R15, R202, 0x8, RZ ;  /* 0x00000008ca0fb824 */ /* 0x000fe200078e00ff */
[----:B------:R-:W-:Y:S01]  /*fd10*/  @!P2 SHF.L.U64.HI R32, R18, 0x1, R19 ;  /* 0x000000011220a819 */ /* 0x000fe20000010213 */
[----:B------:R-:W-:Y:S01]  /*fd20*/  @!P4 IMAD.SHL.U32 R25, R203, 0x8, RZ ;  /* 0x00000008cb19c824 */ /* 0x000fe200078e00ff */
[-C--:B------:R-:W-:Y:S01]  /*fd30*/  @!P2 IADD3 R4, P0, R4, R9.reuse, RZ ;  /* 0x000000090404a210 */ /* 0x080fe20007f1e0ff */
[----:B------:R-:W-:Y:S01]  /*fd40*/  @!P3 IMAD.WIDE R10, R15, 0x2, R12 ;  /* 0x000000020f0ab825 */ /* 0x000fe200078e020c */
[----:B----4-:R-:W-:-:S02]  /*fd50*/  @!P2 IADD3 R6, P1, R8, R9, RZ ;  /* 0x000000090806a210 */ /* 0x010fc40007f3e0ff */
[----:B------:R-:W-:Y:S02]  /*fd60*/  CS2R R36, SRZ ;  /* 0x0000000000247805 */ /* 0x000fe4000001ff00 */
[----:B------:R-:W-:Y:S01]  /*fd70*/  @!P2 IADD3.X R5, R5, R32, RZ, P0, !PT ;  /* 0x000000200505a210 */ /* 0x000fe200007fe4ff */
[----:B---3--:R-:W-:Y:S01]  /*fd80*/  IMAD.MOV.U32 R9, RZ, RZ, R7 ;  /* 0x000000ffff097224 */ /* 0x008fe200078e0007 */
[----:B------:R-:W-:Y:S01]  /*fd90*/  CS2R R38, SRZ ;  /* 0x0000000000267805 */ /* 0x000fe2000001ff00 */
[----:B------:R-:W-:Y:S01]  /*fda0*/  @!P4 IMAD.WIDE R12, R25, 0x2, R12 ;  /* 0x00000002190cc825 */ /* 0x000fe200078e020c */
[----:B------:R-:W-:Y:S02]  /*fdb0*/  CS2R R34, SRZ ;  /* 0x0000000000227805 */ /* 0x000fe4000001ff00 */
[----:B------:R-:W-:Y:S02]  /*fdc0*/  CS2R R44, SRZ ;  /* 0x00000000002c7805 */ /* 0x000fe4000001ff00 */
[----:B------:R-:W-:Y:S01]  /*fdd0*/  CS2R R46, SRZ ;  /* 0x00000000002e7805 */ /* 0x000fe2000001ff00 */
[--C-:B------:R-:W-:Y:S01]  /*fde0*/  @!P3 IMAD.WIDE R14, R15, 0x2, R8.reuse ;  /* 0x000000020f0eb825 */ /* 0x100fe200078e0208 */
[----:B------:R1:W5:Y:S03]  /*fdf0*/  @!P3 LD.E.128 R28, desc[UR60][R10.64] ;  /* 0x0000003c0a1cb980 */ /* 0x000366000c101d00 */
[----:B------:R-:W-:Y:S01]  /*fe00*/  @!P4 IMAD.WIDE R8, R25, 0x2, R8 ;  /* 0x000000021908c825 */ /* 0x000fe200078e0208 */
[----:B------:R-:W-:Y:S01]  /*fe10*/  CS2R R24, SRZ ;  /* 0x0000000000187805 */ /* 0x000fe2000001ff00 */
[----:B------:R1:W5:Y:S02]  /*fe20*/  @!P3 LD.E.128 R40, desc[UR60][R14.64] ;  /* 0x0000003c0e28b980 */ /* 0x000364000c101d00 */
[----:B------:R-:W-:Y:S01]  /*fe30*/  @!P2 IMAD.X R7, R7, 0x1, R32, P1 ;  /* 0x000000010707a824 */ /* 0x000fe200008e0620 */
[----:B------:R-:W-:Y:S01]  /*fe40*/  CS2R R32, SRZ ;  /* 0x0000000000207805 */ /* 0x000fe2000001ff00 */
[----:B------:R1:W5:Y:S04]  /*fe50*/  @!P4 LD.E.128 R36, desc[UR60][R8.64] ;  /* 0x0000003c0824c980 */ /* 0x000368000c101d00 */
[----:B------:R1:W5:Y:S04]  /*fe60*/  @!P4 LD.E.128 R24, desc[UR60][R12.64] ;  /* 0x0000003c0c18c980 */ /* 0x000368000c101d00 */
[----:B------:R1:W5:Y:S04]  /*fe70*/  @!P2 LD.E.128 R32, desc[UR60][R4.64] ;  /* 0x0000003c0420a980 */ /* 0x000368000c101d00 */
[----:B------:R1:W5:Y:S02]  /*fe80*/  @!P2 LD.E.128 R44, desc[UR60][R6.64] ;  /* 0x0000003c062ca980 */ /* 0x000364000c101d00 */
.L_x_4999:
[----:B------:R-:W-:Y:S05]  /*fe90*/  BSYNC B1 ;  /* 0x0000000000017941 */ /* 0x000fea0003800000 */
.L_x_4998:
[----:B-1---5:R-:W-:Y:S01]  /*fea0*/  IMAD.MOV.U32 R5, RZ, RZ, R45 ;  /* 0x000000ffff057224 */ /* 0x022fe200078e002d */
[----:B------:R-:W-:Y:S01]  /*feb0*/  UMOV UR4, 0xffffffff ;  /* 0xffffffff00047882 */ /* 0x000fe20000000000 */
[----:B--2---:R-:W-:Y:S02]  /*fec0*/  IMAD.MOV.U32 R4, RZ, RZ, R44 ;  /* 0x000000ffff047224 */ /* 0x004fe400078e002c */
[----:B------:R-:W-:Y:S01]  /*fed0*/  IMAD.MOV.U32 R6, RZ, RZ, R46 ;  /* 0x000000ffff067224 */ /* 0x000fe200078e002e */
[----:B------:R-:W-:Y:S01]  /*fee0*/  PRMT R88, R5, 0x7610, R88 ;  /* 0x0000761005587816 */ /* 0x000fe20000000058 */
[----:B---3--:R-:W-:Y:S01]  /*fef0*/  IMAD.MOV.U32 R7, RZ, RZ, R47 ;  /* 0x000000ffff077224 */ /* 0x008fe200078e002f */
        /* <DEDUP_REMOVED lines=37> */
[----:B0-----:R-:W0:Y:S04]  /*10150*/  SHFL.IDX PT, R21, R21, 0x1, 0x1c1f ;  /* 0x003c1f0015157f89 */ /* 0x001e2800000e0000 */
[----:B------:R-:W1:Y:S04]  /*10160*/  SHFL.IDX PT, R20, R20, 0x1, 0x1c1f ;  /* 0x003c1f0014147f89 */ /* 0x000e6800000e0000 */
[----:B------:R-:W2:Y:S04]  /*10170*/  SHFL.IDX PT, R61, R61, 0x1, 0x1c1f ;  /* 0x003c1f003d3d7f89 */ /* 0x000ea800000e0000 */
[----:B------:R3:W0:Y:S02]  /*10180*/  SHFL.IDX PT, R62, R3, 0x1, 0x1c1f ;  /* 0x003c1f00033e7f89 */ /* 0x00062400000e0000 */
.L_x_5324:
[----:B------:R-:W-:Y:S01]  /*10190*/  VIADD R67, R67, 0x40 ;  /* 0x0000004043437836 */ /* 0x000fe20000000000 */
[----:B------:R-:W-:Y:S01]  /*101a0*/  BSSY B1, `(.L_x_5001) ;  /* 0x0000034000017945 */ /* 0x000fe20003800000 */
[----:B------:R-:W-:Y:S02]  /*101b0*/  CS2R R6, SRZ ;  /* 0x0000000000067805 */ /* 0x000fe4000001ff00 */
[----:B----4-:R-:W-:Y:S02]  /*101c0*/  CS2R R8, SRZ ;  /* 0x0000000000087805 */ /* 0x010fe4000001ff00 */
        /* <DEDUP_REMOVED lines=11> */
[----:B------:R-:W-:Y:S01]  /*10280*/  ULDC UR4, c[0x0][0x3f4] ;  /* 0x0000fd0000047ab9 */ /* 0x000fe20000000800 */
[----:B-1----:R-:W-:Y:S01]  /*10290*/  IMAD.MOV.U32 R6, RZ, RZ, R20 ;  /* 0x000000ffff067224 */ /* 0x002fe200078e0014 */
[----:B------:R-:W-:Y:S01]  /*102a0*/  ISETP.GE.AND P3, PT, R195, UR4, PT ;  /* 0x00000004c3007c0c */ /* 0x000fe2000bf66270 */
[----:B0-----:R-:W-:Y:S01]  /*102b0*/  IMAD.MOV.U32 R7, RZ, RZ, R21 ;  /* 0x000000ffff077224 */ /* 0x001fe200078e0015 */
[----:B------:R-:W-:Y:S01]  /*102c0*/  ISETP.GE.AND P2, PT, R18, UR4, PT ;  /* 0x0000000412007c0c */ /* 0x000fe2000bf46270 */
[----:B------:R-:W-:Y:S01]  /*102d0*/  IMAD.MOV.U32 R8, RZ, RZ, R62 ;  /* 0x000000ffff087224 */ /* 0x000fe200078e003e */
[----:B------:R-:W-:Y:S01]  /*102e0*/  ISETP.GE.AND P4, PT, R194, UR4, PT ;  /* 0x00000004c2007c0c */ /* 0x000fe2000bf86270 */
[----:B--2---:R-:W-:Y:S01]  /*102f0*/  IMAD.MOV.U32 R9, RZ, RZ, R61 ;  /* 0x000000ffff097224 */ /* 0x004fe200078e003d */
[----:B------:R-:W-:Y:S02]  /*10300*/  CS2R R52, SRZ ;  /* 0x0000000000347805 */ /* 0x000fe4000001ff00 */
[----:B------:R-:W-:-:S02]  /*10310*/  CS2R R54, SRZ ;  /* 0x0000000000367805 */ /* 0x000fc4000001ff00 */
[----:B------:R-:W-:Y:S02]  /*10320*/  CS2R R10, SRZ ;  /* 0x00000000000a7805 */ /* 0x000fe4000001ff00 */
[----:B------:R-:W-:Y:S02]  /*10330*/  CS2R R56, SRZ ;  /* 0x0000000000387805 */ /* 0x000fe4000001ff00 */
[----:B------:R-:W-:Y:S02]  /*10340*/  CS2R R58, SRZ ;  /* 0x00000000003a7805 */ /* 0x000fe4000001ff00 */
[----:B------:R-:W-:Y:S01]  /*10350*/  @!P3 SHF.L.U32 R13, R202, 0x3, RZ ;  /* 0x00000003ca0db819 */ /* 0x000fe200000006ff */
[C---:B---3--:R-:W-:Y:S01]  /*10360*/  @!P2 IMAD.SHL.U32 R3, R18.reuse, 0x2, RZ ;  /* 0x000000021203a824 */ /* 0x048fe200078e00ff */
[----:B------:R-:W-:Y:S01]  /*10370*/  @!P2 SHF.L.U64.HI R14, R18, 0x1, R19 ;  /* 0x00000001120ea819 */ /* 0x000fe20000010213 */
[----:B------:R-:W-:Y:S02]  /*10380*/  @!P4 IMAD.SHL.U32 R63, R203, 0x8, RZ ;  /* 0x00000008cb3fc824 */ /* 0x000fe400078e00ff */
[----:B------:R-:W-:Y:S01]  /*10390*/  @!P3 IMAD.WIDE R4, R13, 0x2, R6 ;  /* 0x000000020d04b825 */ /* 0x000fe200078e0206 */
[----:B------:R-:W-:-:S02]  /*103a0*/  @!P2 IADD3 R60, P1, R62, R3, RZ ;  /* 0x000000033e3ca210 */ /* 0x000fc40007f3e0ff */
[----:B------:R-:W-:Y:S01]  /*103b0*/  @!P2 IADD3 R20, P0, R20, R3, RZ ;  /* 0x000000031414a210 */ /* 0x000fe20007f1e0ff */
[----:B------:R-:W-:Y:S01]  /*103c0*/  @!P4 IMAD.WIDE R6, R63, 0x2, R6 ;  /* 0x000000023f06c825 */ /* 0x000fe200078e0206 */
[----:B------:R0:W5:Y:S03]  /*103d0*/  @!P3 LD.E.128 R52, desc[UR60][R4.64] ;  /* 0x0000003c0434b980 */ /* 0x000166000c101d00 */
[--C-:B------:R-:W-:Y:S01]  /*103e0*/  @!P3 IMAD.WIDE R12, R13, 0x2, R8.reuse ;  /* 0x000000020d0cb825 */ /* 0x100fe200078e0208 */
[----:B------:R1:W5:Y:S03]  /*103f0*/  @!P4 LD.E.128 R56, desc[UR60][R6.64] ;  /* 0x0000003c0638c980 */ /* 0x000366000c101d00 */
[----:B------:R-:W-:Y:S01]  /*10400*/  @!P4 IMAD.WIDE R62, R63, 0x2, R8 ;  /* 0x000000023f3ec825 */ /* 0x000fe200078e0208 */
[----:B------:R-:W-:-:S02]  /*10410*/  CS2R R8, SRZ ;  /* 0x0000000000087805 */ /* 0x000fc4000001ff00 */
[----:B------:R-:W-:Y:S02]  /*10420*/  CS2R R48, SRZ ;  /* 0x0000000000307805 */ /* 0x000fe4000001ff00 */
[----:B------:R-:W-:Y:S01]  /*10430*/  CS2R R50, SRZ ;  /* 0x0000000000327805 */ /* 0x000fe2000001ff00 */
[--C-:B------:R-:W-:Y:S01]  /*10440*/  @!P2 IMAD.X R21, R21, 0x1, R14.reuse, P0 ;  /* 0x000000011515a824 */ /* 0x100fe200000e060e */
[----:B0-----:R-:W-:Y:S01]  /*10450*/  CS2R R4, SRZ ;  /* 0x0000000000047805 */ /* 0x001fe2000001ff00 */
[----:B------:R-:W-:Y:S01]  /*10460*/  @!P2 IMAD.X R61, R61, 0x1, R14, P1 ;  /* 0x000000013d3da824 */ /* 0x000fe200008e060e */
[----:B------:R0:W5:Y:S01]  /*10470*/  @!P3 LD.E.128 R8, desc[UR60][R12.64] ;  /* 0x0000003c0c08b980 */ /* 0x000162000c101d00 */
[----:B------:R-:W-:Y:S02]  /*10480*/  CS2R R14, SRZ ;  /* 0x00000000000e7805 */ /* 0x000fe4000001ff00 */
[----:B-1----:R-:W-:Y:S01]  /*10490*/  CS2R R6, SRZ ;  /* 0x0000000000067805 */ /* 0x002fe2000001ff00 */
[----:B------:R4:W5:Y:S05]  /*104a0*/  @!P2 LD.E.128 R48, desc[UR60][R20.64] ;  /* 0x0000003c1430a980 */ /* 0x00096a000c101d00 */
[----:B------:R4:W5:Y:S01]  /*104b0*/  @!P2 LD.E.128 R4, desc[UR60][R60.64] ;  /* 0x0000003c3c04a980 */ /* 0x000962000c101d00 */
[----:B0-----:R-:W-:-:S06]  /*104c0*/  CS2R R12, SRZ ;  /* 0x00000000000c7805 */ /* 0x001fcc000001ff00 */
[----:B------:R4:W5:Y:S02]  /*104d0*/  @!P4 LD.E.128 R12, desc[UR60][R62.64] ;  /* 0x0000003c3e0cc980 */ /* 0x000964000c101d00 */
.L_x_5002:
[----:B------:R-:W-:Y:S05]  /*104e0*/  BSYNC B1 ;  /* 0x0000000000017941 */ /* 0x000fea0003800000 */
.L_x_5001:
[----:B--2-4-:R-:W3:Y:S04]  /*104f0*/  LDL R61, [R1+0x50] ;  /* 0x00005000013d7983 */ /* 0x014ee80000100800 */
[----:B0-----:R-:W2:Y:S01]  /*10500*/  LDL R62, [R1+0x38] ;  /* 0x00003800013e7983 */ /* 0x001ea20000100800 */
[----:B-----5:R-:W-:Y:S01]  /*10510*/  IMAD.MOV.U32 R21, RZ, RZ, R5 ;  /* 0x000000ffff157224 */ /* 0x020fe200078e0005 */
[----:B-1----:R-:W-:Y:S01]  /*10520*/  MOV R20, R4 ;  /* 0x0000000400147202 */ /* 0x002fe20000000f00 */
[----:B------:R-:W-:Y:S01]  /*10530*/  IMAD.MOV.U32 R60, RZ, RZ, R7 ;  /* 0x000000ffff3c7224 */ /* 0x000fe200078e0007 */
[----:B------:R-:W-:Y:S02]  /*10540*/  BSSY B1, `(.L_x_5003) ;  /* 0x000002c000017945 */ /* 0x000fe40003800000 */
        /* <DEDUP_REMOVED lines=15> */
[----:B------:R-:W-:-:S04]  /*10640*/  MOV R20, R15 ;  /* 0x0000000f00147202 */ /* 0x000fc80000000f00 */
[----:B------:R-:W-:Y:S01]  /*10650*/  PRMT R93, R21, 0x5410, R60 ;  /* 0x00005410155d7816 */ /* 0x000fe2000000003c */
[----:B------:R-:W-:Y:S02]  /*10660*/  IMAD.MOV.U32 R21, RZ, RZ, R51 ;  /* 0x000000ffff157224 */ /* 0x000fe400078e0033 */
[----:B------:R-:W-:Y:S01]  /*10670*/  IMAD.MOV.U32 R60, RZ, RZ, R52 ;  /* 0x000000ffff3c7224 */ /* 0x000fe200078e0034 */
[----:B---3--:R-:W-:-:S04]  /*10680*/  LEA.HI R3, R61, R61, RZ, 0x1 ;  /* 0x0000003d3d037211 */ /* 0x008fc800078f08ff */
[----:B------:R-:W-:-:S05]  /*10690*/  LOP3.LUT R3, R3, 0xfffffffe, RZ, 0xc0, !PT ;  /* 0xfffffffe03037812 */ /* 0x000fca00078ec0ff */
[----:B------:R-:W-:Y:S02]  /*106a0*/  IMAD.IADD R3, R61, 0x1, -R3 ;  /* 0x000000013d037824 */ /* 0x000fe400078e0a03 */
[----:B------:R-:W-:-:S03]  /*106b0*/  IMAD.MOV.U32 R61, RZ, RZ, R14 ;  /* 0x000000ffff3d7224 */ /* 0x000fc600078e000e */
[----:B------:R-:W-:Y:S02]  /*106c0*/  SHF.L.U32 R3, R3, 0x1f, RZ ;  /* 0x0000001f03037819 */ /* 0x000fe400000006ff */
[----:B------:R-:W-:Y:S01]  /*106d0*/  PRMT R71, R61, 0x7610, R71 ;  /* 0x000076103d477816 */ /* 0x000fe20000000047 */
[----:B------:R-:W-:Y:S01]  /*106e0*/  IMAD.MOV.U32 R61, RZ, RZ, R50 ;  /* 0x000000ffff3d7224 */ /* 0x000fe200078e0032 */
[----:B------:R-:W0:Y:S02]  /*106f0*/  SYNCS.PHASECHK.TRANS64.TRYWAIT P0, [R2+URZ+0x30800], R3 ;  /* 0x03080003020075a7 */ /* 0x000e24000800017f */
[----:B------:R-:W-:Y:S02]  /*10700*/  PRMT R71, R71, 0x5410, R20 ;  /* 0x0000541047477816 */ /* 0x000fe40000000014 */
[----:B------:R-:W-:Y:S02]  /*10710*/  PRMT R94, R61, 0x7610, R94 ;  /* 0x000076103d5e7816 */ /* 0x000fe4000000005e */
[----:B------:R-:W-:-:S02]  /*10720*/  MOV R61, R53 ;  /* 0x00000035003d7202 */ /* 0x000fc40000000f00 */
[----:B------:R-:W-:Y:S01]  /*10730*/  PRMT R94, R94, 0x5410, R21 ;  /* 0x000054105e5e7816 */ /* 0x000fe20000000015 */
[----:B------:R-:W-:Y:S01]  /*10740*/  IMAD.MOV.U32 R21, RZ, RZ, R54 ;  /* 0x000000ffff157224 */ /* 0x000fe200078e0036 */
[----:B------:R-:W-:Y:S01]  /*10750*/  PRMT R79, R60, 0x5410, R61 ;  /* 0x000054103c4f7816 */ /* 0x000fe2000000003d */
[----:B------:R-:W-:Y:S01]  /*10760*/  IMAD.MOV.U32 R60, RZ, RZ, R55 ;  /* 0x000000ffff3c7224 */ /* 0x000fe200078e0037 */
[----:B--2---:R-:W-:Y:S01]  /*10770*/  VIADDMNMX R20, R64, -R62, 0x80, PT ;  /* 0x0000008040147446 */ /* 0x004fe2000380093e */
[----:B------:R-:W-:Y:S02]  /*10780*/  IMAD.MOV.U32 R61, RZ, RZ, R56 ;  /* 0x000000ffff3d7224 */ /* 0x000fe400078e0038 */
[----:B------:R-:W-:Y:S01]  /*10790*/  IMAD.MOV.U32 R62, RZ, RZ, R57 ;  /* 0x000000ffff3e7224 */ /* 0x000fe200078e0039 */
[----:B------:R-:W-:Y:S01]  /*107a0*/  PRMT R80, R21, 0x5410, R60 ;  /* 0x0000541015507816 */ /* 0x000fe2000000003c */
[----:B------:R-:W-:Y:S01]  /*107b0*/  IMAD.MOV.U32 R21, RZ, RZ, R58 ;  /* 0x000000ffff157224 */ /* 0x000fe200078e003a */
[----:B------:R-:W-:-:S02]  /*107c0*/  ISETP.GE.AND P1, PT, R219, R20, PT ;  /* 0x00000014db00720c */ /* 0x000fc40003f26270 */
[----:B------:R-:W-:Y:S02]  /*107d0*/  PRMT R72, R61, 0x5410, R62 ;  /* 0x000054103d487816 */ /* 0x000fe4000000003e */
[----:B------:R-:W-:Y:S01]  /*107e0*/  MOV R60, R59 ;  /* 0x0000003b003c7202 */ /* 0x000fe20000000f00 */
[----:B0-----:R-:W-:Y:S08]  /*107f0*/  @!P0 BRA `(.L_x_5004) ;  /* 0x000001e800488947 */ /* 0x001ff00003800000 */
.L_x_5325:
[----:B------:R-:W-:Y:S05]  /*10800*/  BSYNC B1 ;  /* 0x0000000000017941 */ /* 0x000fea0003800000 */
.L_x_5003:
[----:B------:R-:W-:Y:S01]  /*10810*/  BSSY B1, `(.L_x_5005) ;  /* 0x0000144000017945 */ /* 0x000fe20003800000 */
[----:B------:R-:W-:-:S03]  /*10820*/  PRMT R73, R21, 0x5410, R60 ;  /* 0x0000541015497816 */ /* 0x000fc6000000003c */
[----:B------:R-:W-:Y:S05]  /*10830*/  @P1 BRA `(.L_x_5006) ;  /* 0x0000001400041947 */ /* 0x000fea0003800000 */
[----:B------:R1:W5:Y:S01]  /*10840*/  LDL R106, [R1+0x30] ;  /* 0x00003000016a7983 */ /* 0x0003620000100800 */
[----:B0-----:R-:W0:Y:S01]  /*10850*/  LDC R3, c[0x0][0x3f4] ;  /* 0x0000fd00ff037b82 */ /* 0x001e220000000800 */
[----:B------:R-:W-:Y:S01]  /*10860*/  BSSY B2, `(.L_x_5007) ;  /* 0x0000068000027945 */ /* 0x000fe20003800000 */
[----:B------:R-:W-:Y:S02]  /*10870*/  SHF.R.U32.HI R107, RZ, 0x3, R229 ;  /* 0x00000003ff6b7819 */ /* 0x000fe400000116e5 */
[-C--:B0-----:R-:W-:Y:S02]  /*10880*/  ISETP.GE.AND P0, PT, R18, R3.reuse, PT ;  /* 0x000000031200720c */ /* 0x081fe40003f06270 */
[-C--:B------:R-:W-:Y:S02]  /*10890*/  ISETP.GE.AND P1, PT, R195, R3.reuse, PT ;  /* 0x00000003c300720c */ /* 0x080fe40003f26270 */
[----:B------:R-:W-:-:S09]  /*108a0*/  ISETP.GE.AND P2, PT, R194, R3, PT ;  /* 0x00000003c200720c */ /* 0x000fd20003f46270 */
[----:B-1----:R-:W-:Y:S05]  /*108b0*/  @P0 BRA `(.L_x_5008) ;  /* 0x0000000400880947 */ /* 0x002fea0003800000 */
[----:B------:R-:W-:Y:S01]  /*108c0*/  LEA.HI R60, R3, R0, RZ, 0x1d ;  /* 0x00000000033c7211 */ /* 0x000fe200078fe8ff */
[----:B------:R-:W-:Y:S01]  /*108d0*/  HADD2.F32 R88, -RZ, R88.H0_H0 ;  /* 0x20000058ff587230 */ /* 0x000fe20000004100 */
[----:B------:R-:W-:Y:S01]  /*108e0*/  LOP3.LUT R21, R229, 0x38, R18, 0xf8, !PT ;  /* 0x00000038e5157812 */ /* 0x000fe200078ef812 */
[----:B------:R-:W-:Y:S01]  /*108f0*/  HADD2.F32 R96, -RZ, R96.H0_H0 ;  /* 0x20000060ff607230 */ /* 0x000fe20000004100 */
[----:B------:R-:W-:Y:S01]  /*10900*/  SHF.R.S32.HI R61, RZ, 0x1f, R60 ;  /* 0x0000001fff3d7819 */ /* 0x000fe2000001143c */
[----:B------:R-:W-:Y:S01]  /*10910*/  IMAD.SHL.U32 R62, R60, 0x8, RZ ;  /* 0x000000083c3e7824 */ /* 0x000fe200078e00ff */
[-C--:B------:R-:W-:Y:S02]  /*10920*/  LOP3.LUT R21, R21, R107.reuse, RZ, 0x3c, !PT ;  /* 0x0000006b15157212 */ /* 0x080fe400078e3cff */
[----:B------:R-:W-:Y:S02]  /*10930*/  LEA.HI R61, R61, R60, RZ, 0x3 ;  /* 0x0000003c3d3d7211 */ /* 0x000fe400078f18ff */
[----:B------:R-:W-:Y:S01]  /*10940*/  LOP3.LUT R62, R229, 0x38, R62, 0xf8, !PT ;  /* 0x00000038e53e7812 */ /* 0x000fe200078ef83e */
[----:B-----5:R-:W-:Y:S01]  /*10950*/  IMAD.IADD R21, R106, 0x1, R21 ;  /* 0x000000016a157824 */ /* 0x020fe200078e0215 */
[--C-:B------:R-:W-:Y:S01]  /*10960*/  SHF.R.U64 R32, R32, 0x10, R33.reuse ;  /* 0x0000001020207819 */ /* 0x100fe20000001221 */
[----:B------:R-:W-:Y:S01]  /*10970*/  IMAD.SHL.U32 R61, R61, 0x400, RZ ;  /* 0x000004003d3d7824 */ /* 0x000fe200078e00ff */
[----:B------:R-:W-:Y:S01]  /*10980*/  LOP3.LUT R65, R62, R107, RZ, 0x3c, !PT ;  /* 0x0000006b3e417212 */ /* 0x000fe200078e3cff */
[----:B------:R-:W-:Y:S01]  /*10990*/  IMAD R21, R21, 0x2, R2 ;  /* 0x0000000215157824 */ /* 0x000fe200078e0202 */
[----:B------:R-:W-:-:S02]  /*109a0*/  SHF.R.U32.HI R74, RZ, 0x10, R33 ;  /* 0x00000010ff4a7819 */ /* 0x000fc40000011621 */
[----:B------:R-:W-:Y:S02]  /*109b0*/  LOP3.LUT R64, R61, 0x7fffe000, RZ, 0xc0, !PT ;  /* 0x7fffe0003d407812 */ /* 0x000fe400078ec0ff */
[----:B------:R-:W0:Y:S01]  /*109c0*/  LDS.128 R60, [R21+0x12400] ;  /* 0x01240000153c7984 */ /* 0x000e220000000c00 */
[--C-:B------:R-:W-:Y:S02]  /*109d0*/  SHF.R.U64 R33, R44, 0x10, R45.reuse ;  /* 0x000000102c217819 */ /* 0x100fe4000000122d */
[----:B------:R-:W-:Y:S02]  /*109e0*/  IADD3 R65, R65, R64, R106 ;  /* 0x0000004041417210 */ /* 0x000fe40007ffe06a */
[----:B------:R-:W-:Y:S02]  /*109f0*/  SHF.R.U32.HI R45, RZ, 0x10, R45 ;  /* 0x00000010ff2d7819 */ /* 0x000fe4000001162d */
[--C-:B------:R-:W-:Y:S01]  /*10a00*/  SHF.R.U64 R44, R46, 0x10, R47.reuse ;  /* 0x000000102e2c7819 */ /* 0x100fe2000000122f */
[----:B------:R-:W-:Y:S01]  /*10a10*/  IMAD R69, R65, 0x2, R2 ;  /* 0x0000000241457824 */ /* 0x000fe200078e0202 */
[----:B------:R-:W-:Y:S01]  /*10a20*/  SHF.R.U32.HI R46, RZ, 0x10, R47 ;  /* 0x00000010ff2e7819 */ /* 0x000fe2000001162f */
[----:B------:R-:W-:Y:S01]  /*10a30*/  HADD2.F32 R90, -RZ, R45.H0_H0 ;  /* 0x2000002dff5a7230 */ /* 0x000fe20000004100 */
[----:B------:R-:W-:-:S02]  /*10a40*/  SHF.R.U64 R34, R34, 0x10, R35 ;  /* 0x0000001022227819 */ /* 0x000fc40000001223 */
[----:B------:R-:W1:Y:S01]  /*10a50*/  LDS.128 R64, [R69+0x12400] ;  /* 0x0124000045407984 */ /* 0x000e620000000c00 */
[----:B------:R-:W-:Y:S01]  /*10a60*/  SHF.R.U32.HI R35, RZ, 0x10, R35 ;  /* 0x00000010ff237819 */ /* 0x000fe20000011623 */
[--C-:B0-----:R-:W-:Y:S02]  /*10a70*/  HADD2.F32 R47, -RZ, R61.reuse.H0_H0 ;  /* 0x2000003dff2f7230 */ /* 0x101fe40000004100 */
[----:B------:R-:W-:Y:S02]  /*10a80*/  HADD2.F32 R61, -RZ, R61.H1_H1 ;  /* 0x3000003dff3d7230 */ /* 0x000fe40000004100 */
[----:B------:R-:W-:Y:S02]  /*10a90*/  HADD2.F32 R75, -RZ, R60.H0_H0 ;  /* 0x2000003cff4b7230 */ /* 0x000fe40000004100 */
[----:B------:R-:W-:Y:S02]  /*10aa0*/  HADD2.F32 R78, -RZ, R62.H0_H0 ;  /* 0x2000003eff4e7230 */ /* 0x000fe40000004100 */
[----:B------:R-:W-:-:S02]  /*10ab0*/  HADD2.F32 R81, -RZ, R63.H0_H0 ;  /* 0x2000003fff517230 */ /* 0x000fc40000004100 */
[----:B------:R-:W-:Y:S02]  /*10ac0*/  HADD2.F32 R63, -RZ, R63.H1_H1 ;  /* 0x3000003fff3f7230 */ /* 0x000fe40000004100 */
[----:B------:R-:W-:Y:S02]  /*10ad0*/  HADD2.F32 R60, -RZ, R60.H1_H1 ;  /* 0x3000003cff3c7230 */ /* 0x000fe40000004100 */
[--C-:B-1----:R-:W-:Y:S02]  /*10ae0*/  HADD2.F32 R101, -RZ, R65.reuse.H0_H0 ;  /* 0x20000041ff657230 */ /* 0x102fe40000004100 */
[----:B------:R-:W-:Y:S02]  /*10af0*/  HADD2.F32 R89, -RZ, R65.H1_H1 ;  /* 0x30000041ff597230 */ /* 0x000fe40000004100 */
[----:B------:R-:W-:Y:S02]  /*10b00*/  HADD2.F32 R87, -RZ, R64.H0_H0 ;  /* 0x20000040ff577230 */ /* 0x000fe40000004100 */
[C---:B------:R-:W-:Y:S01]  /*10b10*/  FMUL.FTZ R102, R101.reuse, R88 ;  /* 0x0000005865667220 */ /* 0x040fe20000410000 */
[----:B------:R-:W-:Y:S01]  /*10b20*/  FMUL.FTZ R100, R101, R96 ;  /* 0x0000006065647220 */ /* 0x000fe20000410000 */
[----:B------:R-:W-:-:S02]  /*10b30*/  HADD2.F32 R65, -RZ, R66.H0_H0 ;  /* 0x20000042ff417230 */ /* 0x000fc40000004100 */
[C---:B------:R-:W-:Y:S01]  /*10b40*/  FFMA.FTZ R45, R47.reuse, R96, -R102 ;  /* 0x000000602f2d7223 */ /* 0x040fe20000010866 */
[----:B------:R-:W-:Y:S02]  /*10b50*/  HADD2.F32 R96, -RZ, R74.H0_H0 ;  /* 0x2000004aff607230 */ /* 0x000fe40000004100 */
[----:B------:R-:W-:Y:S01]  /*10b60*/  FFMA.FTZ R88, R47, R88, R100 ;  /* 0x000000582f587223 */ /* 0x000fe20000010064 */
[--C-:B------:R-:W-:Y:S02]  /*10b70*/  HADD2.F32 R74, -RZ, R104.reuse.H1_H1 ;  /* 0x30000068ff4a7230 */ /* 0x100fe40000004100 */
[C---:B------:R-:W-:Y:S01]  /*10b80*/  FMUL.FTZ R102, R89.reuse, R90 ;  /* 0x0000005a59667220 */ /* 0x040fe20000410000 */
[----:B------:R-:W-:Y:S02]  /*10b90*/  HADD2.F32 R100, -RZ, R104.H0_H0 ;  /* 0x20000068ff647230 */ /* 0x000fe40000004100 */
[----:B------:R-:W-:Y:S01]  /*10ba0*/  FMUL.FTZ R104, R89, R96 ;  /* 0x0000006059687220 */ /* 0x000fe20000410000 */
[----:B------:R-:W-:-:S02]  /*10bb0*/  HADD2.F32 R47, -RZ, R105.H1_H1 ;  /* 0x30000069ff2f7230 */ /* 0x000fc40000004100 */
[----:B------:R-:W-:Y:S01]  /*10bc0*/  FFMA.FTZ R96, R61, R96, -R102 ;  /* 0x000000603d607223 */ /* 0x000fe20000010866 */
[C---:B------:R-:W-:Y:S01]  /*10bd0*/  FMUL.FTZ R102, R87.reuse, R74 ;  /* 0x0000004a57667220 */ /* 0x040fe20000410000 */
[----:B------:R-:W-:Y:S01]  /*10be0*/  FMUL.FTZ R89, R87, R100 ;  /* 0x0000006457597220 */ /* 0x000fe20000410000 */
[----:B------:R-:W-:Y:S02]  /*10bf0*/  HADD2.F32 R86, -RZ, R67.H0_H0 ;  /* 0x20000043ff567230 */ /* 0x000fe40000004100 */
[----:B------:R-:W-:Y:S01]  /*10c00*/  FFMA.FTZ R61, R61, R90, R104 ;  /* 0x0000005a3d3d7223 */ /* 0x000fe20000010068 */
[C---:B------:R-:W-:Y:S01]  /*10c10*/  FFMA.FTZ R87, R75.reuse, R100, -R102 ;  /* 0x000000644b577223 */ /* 0x040fe20000010866 */
[----:B------:R-:W-:Y:S01]  /*10c20*/  FFMA.FTZ R74, R75, R74, R89 ;  /* 0x0000004a4b4a7223 */ /* 0x000fe20000010059 */
[----:B------:R-:W-:Y:S02]  /*10c30*/  HADD2.F32 R75, -RZ, R103.H1_H1 ;  /* 0x30000067ff4b7230 */ /* 0x000fe40000004100 */
[----:B------:R-:W-:Y:S01]  /*10c40*/  FMUL.FTZ R89, R65, R47 ;  /* 0x0000002f41597220 */ /* 0x000fe20000410000 */
[----:B------:R-:W-:-:S02]  /*10c50*/  HADD2.F32 R105, -RZ, R105.H0_H0 ;  /* 0x20000069ff697230 */ /* 0x000fc40000004100 */
[----:B------:R-:W-:Y:S02]  /*10c60*/  HADD2.F32 R103, -RZ, R103.H0_H0 ;  /* 0x20000067ff677230 */ /* 0x000fe40000004100 */
[----:B------:R-:W-:Y:S02]  /*10c70*/  HADD2.F32 R67, -RZ, R67.H1_H1 ;  /* 0x30000043ff437230 */ /* 0x000fe40000004100 */
[----:B------:R-:W-:Y:S01]  /*10c80*/  FMUL.FTZ R101, R65, R105 ;  /* 0x0000006941657220 */ /* 0x000fe20000410000 */
[----:B------:R-:W-:Y:S02]  /*10c90*/  HADD2.F32 R90, -RZ, R46.H0_H0 ;  /* 0x2000002eff5a7230 */ /* 0x000fe40000004100 */
[C---:B------:R-:W-:Y:S01]  /*10ca0*/  FMUL.FTZ R102, R86.reuse, R103 ;  /* 0x0000006756667220 */ /* 0x040fe20000410000 */
[----:B------:R-:W-:Y:S02]  /*10cb0*/  HADD2.F32 R100, -RZ, R35.H0_H0 ;  /* 0x20000023ff647230 */ /* 0x000fe40000004100 */
[----:B------:R-:W-:Y:S01]  /*10cc0*/  FMUL.FTZ R86, R86, R75 ;  /* 0x0000004b56567220 */ /* 0x000fe20000410000 */
[C---:B------:R-:W-:Y:S01]  /*10cd0*/  FFMA.FTZ R46, R78.reuse, R47, R101 ;  /* 0x0000002f4e2e7223 */ /* 0x040fe20000010065 */
[----:B------:R-:W-:Y:S01]  /*10ce0*/  FFMA.FTZ R65, R78, R105, -R89 ;  /* 0x000000694e417223 */ /* 0x000fe20000010859 */
        /* <DEDUP_REMOVED lines=15> */
[-C--:B------:R-:W-:Y:S01]  /*10de0*/  FMUL.FTZ R64, R64, R33.reuse ;  /* 0x0000002140407220 */ /* 0x080fe20000410000 */
[----:B------:R-:W-:Y:S01]  /*10df0*/  FFMA.FTZ R32, R60, R33, -R63 ;  /* 0x000000213c207223 */ /* 0x000fe2000001083f */
[----:B------:R-:W-:Y:S01]  /*10e00*/  FMUL.FTZ R66, R66, R67 ;  /* 0x0000004342427220 */ /* 0x000fe20000410000 */
        /* <DEDUP_REMOVED lines=9> */
[----:B------:R0:W-:Y:S01]  /*10ea0*/  STS.128 [R21+0x12400], R32 ;  /* 0x0124002015007388 */ /* 0x0001e20000000c00 */
[----:B------:R-:W-:Y:S02]  /*10eb0*/  F2FP.F16.F32.PACK_AB R44, R75, R74 ;  /* 0x0000004a4b2c723e */ /* 0x000fe400000000ff */
[----:B------:R-:W-:-:S05]  /*10ec0*/  F2FP.F16.F32.PACK_AB R46, R81, R46 ;  /* 0x0000002e512e723e */ /* 0x000fca00000000ff */
[----:B------:R0:W-:Y:S02]  /*10ed0*/  STS.128 [R69+0x12400], R44 ;  /* 0x0124002c45007388 */ /* 0x0001e40000000c00 */
.L_x_5008:
[----:B------:R-:W-:Y:S05]  /*10ee0*/  BSYNC B2 ;  /* 0x0000000000027941 */ /* 0x000fea0003800000 */
.L_x_5007:
[----:B------:R-:W-:Y:S04]  /*10ef0*/  BSSY B2, `(.L_x_5009) ;  /* 0x000006b000027945 */ /* 0x000fe80003800000 */
[----:B------:R-:W-:Y:S05]  /*10f00*/  @P1 BRA `(.L_x_5010) ;  /* 0x0000000400a41947 */ /* 0x000fea0003800000 */
[----:B0-----:R-:W2:Y:S01]  /*10f10*/  LDL R21, [R1+0x58] ;  /* 0x0000580001157983 */ /* 0x001ea20000100800 */
[----:B------:R-:W-:Y:S01]  /*10f20*/  SHF.R.S32.HI R32, RZ, 0x1f, R195 ;  /* 0x0000001fff207819 */ /* 0x000fe200000114c3 */
[--C-:B------:R-:W-:Y:S01]  /*10f30*/  HADD2.F32 R75, -RZ, R98.reuse.H1_H1 ;  /* 0x30000062ff4b7230 */ /* 0x100fe20000004100 */
[----:B------:R-:W-:Y:S01]  /*10f40*/  SHF.R.U32.HI R64, RZ, 0x10, R29 ;  /* 0x00000010ff407819 */ /* 0x000fe2000001161d */
[--C-:B------:R-:W-:Y:S01]  /*10f50*/  HADD2.F32 R81, -RZ, R95.reuse.H1_H1 ;  /* 0x3000005fff517230 */ /* 0x100fe20000004100 */
[CC--:B------:R-:W-:Y:S01]  /*10f60*/  LEA.HI R33, R32.reuse, R195.reuse, RZ, 0x6 ;  /* 0x000000c320217211 */ /* 0x0c0fe200078f30ff */
[----:B------:R-:W-:Y:S01]  /*10f70*/  HADD2.F32 R78, -RZ, R95.H0_H0 ;  /* 0x2000005fff4e7230 */ /* 0x000fe20000004100 */
[----:B------:R-:W-:Y:S01]  /*10f80*/  LEA.HI R32, R32, R195, RZ, 0x3 ;  /* 0x000000c320207211 */ /* 0x000fe200078f18ff */
[----:B------:R-:W-:Y:S01]  /*10f90*/  HADD2.F32 R98, -RZ, R98.H0_H0 ;  /* 0x20000062ff627230 */ /* 0x000fe20000004100 */
[----:B------:R-:W-:Y:S01]  /*10fa0*/  SHF.L.U32 R33, R33, 0x7, RZ ;  /* 0x0000000721217819 */ /* 0x000fe200000006ff */
[--C-:B------:R-:W-:Y:S01]  /*10fb0*/  HADD2.F32 R86, -RZ, R97.reuse.H0_H0 ;  /* 0x20000061ff567230 */ /* 0x100fe20000004100 */
[----:B------:R-:W-:Y:S01]  /*10fc0*/  LOP3.LUT R32, R229, 0x38, R32, 0xf8, !PT ;  /* 0x00000038e5207812 */ /* 0x000fe200078ef820 */
[----:B------:R-:W-:Y:S01]  /*10fd0*/  HADD2.F32 R88, -RZ, R97.H1_H1 ;  /* 0x30000061ff587230 */ /* 0x000fe20000004100 */
[----:B------:R-:W-:-:S02]  /*10fe0*/  LOP3.LUT R33, R33, 0xffffe000, RZ, 0xc0, !PT ;  /* 0xffffe00021217812 */ /* 0x000fc400078ec0ff */
[----:B------:R-:W-:Y:S02]  /*10ff0*/  LOP3.LUT R44, R32, R107, RZ, 0x3c, !PT ;  /* 0x0000006b202c7212 */ /* 0x000fe400078e3cff */
[----:B------:R-:W-:Y:S02]  /*11000*/  SHF.R.U32.HI R87, RZ, 0x10, R41 ;  /* 0x00000010ff577819 */ /* 0x000fe40000011629 */
[----:B------:R-:W-:Y:S02]  /*11010*/  SHF.R.U64 R28, R28, 0x10, R29 ;  /* 0x000000101c1c7819 */ /* 0x000fe4000000121d */
[----:B------:R-:W-:Y:S01]  /*11020*/  SHF.R.U64 R29, R40, 0x10, R41 ;  /* 0x00000010281d7819 */ /* 0x000fe20000001229 */
[----:B------:R-:W-:Y:S01]  /*11030*/  HADD2.F32 R87, -RZ, R87.H0_H0 ;  /* 0x20000057ff577230 */ /* 0x000fe20000004100 */
[--C-:B------:R-:W-:Y:S02]  /*11040*/  SHF.R.U64 R30, R30, 0x10, R31.reuse ;  /* 0x000000101e1e7819 */ /* 0x100fe4000000121f */
[----:B------:R-:W-:-:S02]  /*11050*/  SHF.R.U32.HI R40, RZ, 0x10, R31 ;  /* 0x00000010ff287819 */ /* 0x000fc4000001161f */
[--C-:B------:R-:W-:Y:S02]  /*11060*/  SHF.R.U64 R31, R42, 0x10, R43.reuse ;  /* 0x000000102a1f7819 */ /* 0x100fe4000000122b */
[----:B------:R-:W-:Y:S01]  /*11070*/  SHF.R.U32.HI R42, RZ, 0x10, R43 ;  /* 0x00000010ff2a7819 */ /* 0x000fe2000001162b */
[----:B------:R-:W-:-:S04]  /*11080*/  HADD2.F32 R40, -RZ, R40.H0_H0 ;  /* 0x20000028ff287230 */ /* 0x000fc80000004100 */
[----:B------:R-:W-:Y:S01]  /*11090*/  HADD2.F32 R42, -RZ, R42.H0_H0 ;  /* 0x2000002aff2a7230 */ /* 0x000fe20000004100 */
[----:B--2---:R-:W-:Y:S02]  /*110a0*/  R2UR UR4, R21 ;  /* 0x00000000150472ca */ /* 0x004fe400000e0000 */
[----:B------:R-:W-:-:S04]  /*110b0*/  LEA.HI R21, R3, R202, RZ, 0x1d ;  /* 0x000000ca03157211 */ /* 0x000fc800078fe8ff */
[----:B------:R-:W-:Y:S01]  /*110c0*/  SHF.R.S32.HI R34, RZ, 0x1f, R21 ;  /* 0x0000001fff227819 */ /* 0x000fe20000011415 */
[----:B------:R-:W-:-:S03]  /*110d0*/  IMAD.SHL.U32 R32, R21, 0x8, RZ ;  /* 0x0000000815207824 */ /* 0x000fc600078e00ff */
[----:B------:R-:W-:Y:S02]  /*110e0*/  LEA.HI R34, R34, R21, RZ, 0x3 ;  /* 0x0000001522227211 */ /* 0x000fe400078f18ff */
[----:B------:R-:W-:Y:S02]  /*110f0*/  LOP3.LUT R32, R229, 0x38, R32, 0xf8, !PT ;  /* 0x00000038e5207812 */ /* 0x000fe400078ef820 */
[----:B-----5:R-:W-:Y:S01]  /*11100*/  IADD3 R21, R44, R33, R106 ;  /* 0x000000212c157210 */ /* 0x020fe20007ffe06a */
        /* <DEDUP_REMOVED lines=9> */
[----:B------:R-:W-:Y:S02]  /*111a0*/  HADD2.F32 R43, -RZ, R32.H0_H0 ;  /* 0x20000020ff2b7230 */ /* 0x000fe40000004100 */
[----:B------:R-:W-:Y:S02]  /*111b0*/  HADD2.F32 R62, -RZ, R33.H1_H1 ;  /* 0x30000021ff3e7230 */ /* 0x000fe40000004100 */
[----:B------:R-:W-:Y:S02]  /*111c0*/  HADD2.F32 R33, -RZ, R34.H0_H0 ;  /* 0x20000022ff217230 */ /* 0x000fe40000004100 */
[--C-:B------:R-:W-:Y:S02]  /*111d0*/  HADD2.F32 R41, -RZ, R35.reuse.H0_H0 ;  /* 0x20000023ff297230 */ /* 0x100fe40000004100 */
[----:B------:R-:W-:-:S02]  /*111e0*/  HADD2.F32 R35, -RZ, R35.H1_H1 ;  /* 0x30000023ff237230 */ /* 0x000fc40000004100 */
[--C-:B-1----:R-:W-:Y:S02]  /*111f0*/  HADD2.F32 R69, -RZ, R45.reuse.H0_H0 ;  /* 0x2000002dff457230 */ /* 0x102fe40000004100 */
[----:B------:R-:W-:Y:S02]  /*11200*/  HADD2.F32 R74, -RZ, R45.H1_H1 ;  /* 0x3000002dff4a7230 */ /* 0x000fe40000004100 */
[--C-:B------:R-:W-:Y:S02]  /*11210*/  HADD2.F32 R61, -RZ, R47.reuse.H0_H0 ;  /* 0x2000002fff3d7230 */ /* 0x100fe40000004100 */
        /* <DEDUP_REMOVED lines=8> */
[C---:B------:R-:W-:Y:S01]  /*112a0*/  FMUL.FTZ R66, R67.reuse, R78 ;  /* 0x0000004e43427220 */ /* 0x040fe20000410000 */
[----:B------:R-:W-:Y:S01]  /*112b0*/  FMUL.FTZ R67, R67, R98 ;  /* 0x0000006243437220 */ /* 0x000fe20000410000 */
[C---:B------:R-:W-:Y:S01]  /*112c0*/  FMUL.FTZ R75, R74.reuse, R87 ;  /* 0x000000574a4b7220 */ /* 0x040fe20000410000 */
[----:B------:R-:W-:Y:S01]  /*112d0*/  FMUL.FTZ R81, R74, R69 ;  /* 0x000000454a517220 */ /* 0x000fe20000410000 */
[----:B------:R-:W-:-:S02]  /*112e0*/  HADD2.F32 R74, -RZ, R99.H0_H0 ;  /* 0x20000063ff4a7230 */ /* 0x000fc40000004100 */
[C---:B------:R-:W-:Y:S01]  /*112f0*/  FFMA.FTZ R66, R43.reuse, R98, -R66 ;  /* 0x000000622b427223 */ /* 0x040fe20000010842 */
[----:B------:R-:W-:Y:S01]  /*11300*/  FFMA.FTZ R43, R43, R78, R67 ;  /* 0x0000004e2b2b7223 */ /* 0x000fe20000010043 */
[C---:B------:R-:W-:Y:S01]  /*11310*/  FMUL.FTZ R90, R65.reuse, R86 ;  /* 0x00000056415a7220 */ /* 0x040fe20000410000 */
[----:B------:R-:W-:Y:S02]  /*11320*/  HADD2.F32 R78, -RZ, R99.H1_H1 ;  /* 0x30000063ff4e7230 */ /* 0x000fe40000004100 */
[-C--:B------:R-:W-:Y:S01]  /*11330*/  FMUL.FTZ R96, R65, R74.reuse ;  /* 0x0000004a41607220 */ /* 0x080fe20000410000 */
[----:B------:R-:W-:Y:S02]  /*11340*/  HADD2.F32 R44, -RZ, R44.H1_H1 ;  /* 0x3000002cff2c7230 */ /* 0x000fe40000004100 */
[----:B------:R-:W-:Y:S01]  /*11350*/  FFMA.FTZ R65, R33, R74, -R90 ;  /* 0x0000004a21417223 */ /* 0x000fe2000001085a */
[C---:B------:R-:W-:Y:S01]  /*11360*/  FMUL.FTZ R74, R61.reuse, R88 ;  /* 0x000000583d4a7220 */ /* 0x040fe20000410000 */
[----:B------:R-:W-:Y:S01]  /*11370*/  FMUL.FTZ R61, R61, R78 ;  /* 0x0000004e3d3d7220 */ /* 0x000fe20000410000 */
[----:B------:R-:W-:Y:S01]  /*11380*/  FFMA.FTZ R96, R33, R86, R96 ;  /* 0x0000005621607223 */ /* 0x000fe20000010060 */
[----:B------:R-:W-:-:S02]  /*11390*/  HADD2.F32 R46, -RZ, R46.H1_H1 ;  /* 0x3000002eff2e7230 */ /* 0x000fc40000004100 */
[C---:B------:R-:W-:Y:S01]  /*113a0*/  FFMA.FTZ R74, R41.reuse, R78, -R74 ;  /* 0x0000004e294a7223 */ /* 0x040fe2000001084a */
[----:B------:R-:W-:Y:S01]  /*113b0*/  FFMA.FTZ R88, R41, R88, R61 ;  /* 0x0000005829587223 */ /* 0x000fe2000001003d */
[C---:B------:R-:W-:Y:S01]  /*113c0*/  FMUL.FTZ R86, R63.reuse, R42 ;  /* 0x0000002a3f567220 */ /* 0x040fe20000410000 */
[-C--:B------:R-:W-:Y:S01]  /*113d0*/  FMUL.FTZ R78, R63, R40.reuse ;  /* 0x000000283f4e7220 */ /* 0x080fe20000410000 */
[----:B------:R-:W-:Y:S02]  /*113e0*/  HADD2.F32 R33, -RZ, R29.H0_H0 ;  /* 0x2000001dff217230 */ /* 0x000fe40000004100 */
[----:B------:R-:W-:Y:S01]  /*113f0*/  FFMA.FTZ R64, R62, R69, -R75 ;  /* 0x000000453e407223 */ /* 0x000fe2000001084b */
        /* <DEDUP_REMOVED lines=12> */
[----:B------:R-:W-:Y:S01]  /*114c0*/  FFMA.FTZ R62, R62, R87, R81 ;  /* 0x000000573e3e7223 */ /* 0x000fe20000010051 */
        /* <DEDUP_REMOVED lines=13> */
.L_x_5010:
[----:B------:R-:W-:Y:S05]  /*115a0*/  BSYNC B2 ;  /* 0x0000000000027941 */ /* 0x000fea0003800000 */
.L_x_5009:
[----:B------:R-:W-:Y:S05]  /*115b0*/  @P2 BRA `(.L_x_5006) ;  /* 0x0000000400a42947 */ /* 0x000fea0003800000 */
[----:B01----:R-:W2:Y:S01]  /*115c0*/  LDL R21, [R1+0x58] ;  /* 0x0000580001157983 */ /* 0x003ea20000100800 */
[----:B------:R-:W-:Y:S01]  /*115d0*/  LEA.HI R3, R3, R203, RZ, 0x1d ;  /* 0x000000cb03037211 */ /* 0x000fe200078fe8ff */
[----:B------:R-:W-:Y:S01]  /*115e0*/  HADD2.F32 R60, -RZ, R82.H1_H1 ;  /* 0x30000052ff3c7230 */ /* 0x000fe20000004100 */
[----:B------:R-:W-:Y:S01]  /*115f0*/  SHF.R.U64 R24, R24, 0x10, R25 ;  /* 0x0000001018187819 */ /* 0x000fe20000001219 */
[----:B------:R-:W-:Y:S01]  /*11600*/  HADD2.F32 R46, -RZ, R84.H1_H1 ;  /* 0x30000054ff2e7230 */ /* 0x000fe20000004100 */
[----:B------:R-:W-:Y:S01]  /*11610*/  SHF.R.S32.HI R30, RZ, 0x1f, R3 ;  /* 0x0000001fff1e7819 */ /* 0x000fe20000011403 */
[----:B------:R-:W-:Y:S01]  /*11620*/  HADD2.F32 R82, -RZ, R82.H0_H0 ;  /* 0x20000052ff527230 */ /* 0x000fe20000004100 */
[----:B------:R-:W-:Y:S01]  /*11630*/  SHF.R.U32.HI R47, RZ, 0x10, R25 ;  /* 0x00000010ff2f7819 */ /* 0x000fe20000011619 */
[----:B------:R-:W-:Y:S01]  /*11640*/  HADD2.F32 R84, -RZ, R84.H0_H0 ;  /* 0x20000054ff547230 */ /* 0x000fe20000004100 */
[----:B------:R-:W-:Y:S01]  /*11650*/  LEA.HI R30, R30, R3, RZ, 0x3 ;  /* 0x000000031e1e7211 */ /* 0x000fe200078f18ff */
[----:B------:R-:W-:Y:S01]  /*11660*/  HADD2.F32 R24, -RZ, R24.H0_H0 ;  /* 0x20000018ff187230 */ /* 0x000fe20000004100 */
[----:B------:R-:W-:-:S02]  /*11670*/  SHF.R.U64 R25, R26, 0x10, R27 ;  /* 0x000000101a197819 */ /* 0x000fc4000000121b */
[----:B------:R-:W-:Y:S02]  /*11680*/  SHF.L.U32 R30, R30, 0xa, RZ ;  /* 0x0000000a1e1e7819 */ /* 0x000fe400000006ff */
[--C-:B------:R-:W-:Y:S01]  /*11690*/  SHF.R.U64 R26, R38, 0x10, R39.reuse ;  /* 0x00000010261a7819 */ /* 0x100fe20000001227 */
[----:B------:R-:W-:Y:S01]  /*116a0*/  HADD2.F32 R25, -RZ, R25.H0_H0 ;  /* 0x20000019ff197230 */ /* 0x000fe20000004100 */
[----:B------:R-:W-:Y:S02]  /*116b0*/  SHF.R.U32.HI R65, RZ, 0x10, R39 ;  /* 0x00000010ff417819 */ /* 0x000fe40000011627 */
[----:B------:R-:W-:Y:S02]  /*116c0*/  SHF.R.U32.HI R62, RZ, 0x10, R37 ;  /* 0x00000010ff3e7819 */ /* 0x000fe40000011625 */
[----:B------:R-:W-:Y:S02]  /*116d0*/  SHF.R.U32.HI R40, RZ, 0x10, R27 ;  /* 0x00000010ff287819 */ /* 0x000fe4000001161b */
[----:B------:R-:W-:Y:S01]  /*116e0*/  SHF.R.U64 R36, R36, 0x10, R37 ;  /* 0x0000001024247819 */ /* 0x000fe20000001225 */
[----:B------:R-:W-:-:S02]  /*116f0*/  HADD2.F32 R62, -RZ, R62.H0_H0 ;  /* 0x2000003eff3e7230 */ /* 0x000fc40000004100 */
[----:B------:R-:W-:Y:S02]  /*11700*/  HADD2.F32 R40, -RZ, R40.H0_H0 ;  /* 0x20000028ff287230 */ /* 0x000fe40000004100 */
[----:B------:R-:W-:Y:S01]  /*11710*/  HADD2.F32 R36, -RZ, R36.H0_H0 ;  /* 0x20000024ff247230 */ /* 0x000fe20000004100 */
[----:B--2---:R-:W-:Y:S02]  /*11720*/  R2UR UR4, R21 ;  /* 0x00000000150472ca */ /* 0x004fe400000e0000 */
[----:B------:R-:W-:-:S04]  /*11730*/  SHF.R.S32.HI R21, RZ, 0x1f, R194 ;  /* 0x0000001fff157819 */ /* 0x000fc800000114c2 */
[CC--:B------:R-:W-:Y:S02]  /*11740*/  LEA.HI R28, R21.reuse, R194.reuse, RZ, 0x3 ;  /* 0x000000c2151c7211 */ /* 0x0c0fe400078f18ff */
[----:B------:R-:W-:Y:S02]  /*11750*/  LEA.HI R29, R21, R194, RZ, 0x6 ;  /* 0x000000c2151d7211 */ /* 0x000fe400078f30ff */
[----:B------:R-:W-:Y:S02]  /*11760*/  LOP3.LUT R28, R229, 0x38, R28, 0xf8, !PT ;  /* 0x00000038e51c7812 */ /* 0x000fe400078ef81c */
[----:B------:R-:W-:Y:S01]  /*11770*/  LOP3.LUT R21, R30, 0x7fffe000, RZ, 0xc0, !PT ;  /* 0x7fffe0001e157812 */ /* 0x000fe200078ec0ff */
[----:B------:R-:W-:Y:S01]  /*11780*/  IMAD.SHL.U32 R29, R29, 0x80, RZ ;  /* 0x000000801d1d7824 */ /* 0x000fe200078e00ff */
[----:B------:R-:W-:Y:S01]  /*11790*/  LOP3.LUT R32, R28, R107, RZ, 0x3c, !PT ;  /* 0x0000006b1c207212 */ /* 0x000fe200078e3cff */
[----:B------:R-:W-:-:S03]  /*117a0*/  IMAD.SHL.U32 R28, R3, 0x8, RZ ;  /* 0x00000008031c7824 */ /* 0x000fc600078e00ff */
[----:B------:R-:W-:Y:S02]  /*117b0*/  LOP3.LUT R29, R29, 0xffffe000, RZ, 0xc0, !PT ;  /* 0xffffe0001d1d7812 */ /* 0x000fe400078ec0ff */
[----:B------:R-:W-:Y:S02]  /*117c0*/  LOP3.LUT R28, R229, 0x38, R28, 0xf8, !PT ;  /* 0x00000038e51c7812 */ /* 0x000fe400078ef81c */
[--C-:B-----5:R-:W-:Y:S02]  /*117d0*/  IADD3 R3, R32, R29, R106.reuse ;  /* 0x0000001d20037210 */ /* 0x120fe40007ffe06a */
        /* <DEDUP_REMOVED lines=8> */
[----:B------:R-:W-:Y:S02]  /*11860*/  HADD2.F32 R38, -RZ, R28.H0_H0 ;  /* 0x2000001cff267230 */ /* 0x000fe40000004100 */
[----:B------:R-:W-:Y:S02]  /*11870*/  HADD2.F32 R42, -RZ, R30.H0_H0 ;  /* 0x2000001eff2a7230 */ /* 0x000fe40000004100 */
[--C-:B-1----:R-:W-:Y:S02]  /*11880*/  HADD2.F32 R29, -RZ, R33.reuse.H0_H0 ;  /* 0x20000021ff1d7230 */ /* 0x102fe40000004100 */
[----:B------:R-:W-:-:S02]  /*11890*/  HADD2.F32 R43, -RZ, R33.H1_H1 ;  /* 0x30000021ff2b7230 */ /* 0x000fc40000004100 */
[--C-:B------:R-:W-:Y:S02]  /*118a0*/  HADD2.F32 R33, -RZ, R32.reuse.H0_H0 ;  /* 0x20000020ff217230 */ /* 0x100fe40000004100 */
[C---:B------:R-:W-:Y:S01]  /*118b0*/  FMUL.FTZ R64, R29.reuse, R46 ;  /* 0x0000002e1d407220 */ /* 0x040fe20000410000 */
[----:B------:R-:W-:Y:S02]  /*118c0*/  HADD2.F32 R27, -RZ, R32.H1_H1 ;  /* 0x30000020ff1b7230 */ /* 0x000fe40000004100 */
[----:B------:R-:W-:Y:S01]  /*118d0*/  FMUL.FTZ R32, R29, R60 ;  /* 0x0000003c1d207220 */ /* 0x000fe20000410000 */
[----:B------:R-:W-:Y:S01]  /*118e0*/  FMUL.FTZ R66, R43, R62 ;  /* 0x0000003e2b427220 */ /* 0x000fe20000410000 */
[----:B------:R-:W-:Y:S02]  /*118f0*/  HADD2.F32 R44, -RZ, R34.H0_H0 ;  /* 0x20000022ff2c7230 */ /* 0x000fe40000004100 */
[----:B------:R-:W-:Y:S01]  /*11900*/  FFMA.FTZ R29, R39, R46, -R32 ;  /* 0x0000002e271d7223 */ /* 0x000fe20000010820 */
[----:B------:R-:W-:-:S02]  /*11910*/  HADD2.F32 R46, -RZ, R47.H0_H0 ;  /* 0x2000002fff2e7230 */ /* 0x000fc40000004100 */
[----:B------:R-:W-:Y:S01]  /*11920*/  FFMA.FTZ R32, R39, R60, R64 ;  /* 0x0000003c27207223 */ /* 0x000fe20000010040 */
[----:B------:R-:W-:Y:S01]  /*11930*/  FMUL.FTZ R47, R33, R84 ;  /* 0x00000054212f7220 */ /* 0x000fe20000410000 */
[----:B------:R-:W-:Y:S02]  /*11940*/  HADD2.F32 R39, -RZ, R83.H0_H0 ;  /* 0x20000053ff277230 */ /* 0x000fe40000004100 */
[----:B------:R-:W-:Y:S01]  /*11950*/  FMUL.FTZ R60, R43, R46 ;  /* 0x0000002e2b3c7220 */ /* 0x000fe20000410000 */
[----:B------:R-:W-:Y:S01]  /*11960*/  FMUL.FTZ R43, R33, R82 ;  /* 0x00000052212b7220 */ /* 0x000fe20000410000 */
[----:B------:R-:W-:Y:S01]  /*11970*/  FFMA.FTZ R66, R41, R46, -R66 ;  /* 0x0000002e29427223 */ /* 0x000fe20000010842 */
[----:B------:R-:W-:Y:S02]  /*11980*/  HADD2.F32 R33, -RZ, R85.H0_H0 ;  /* 0x20000055ff217230 */ /* 0x000fe40000004100 */
[----:B------:R-:W-:Y:S01]  /*11990*/  FFMA.FTZ R47, R38, R82, R47 ;  /* 0x00000052262f7223 */ /* 0x000fe2000001002f */
[----:B------:R-:W-:-:S02]  /*119a0*/  HADD2.F32 R45, -RZ, R35.H0_H0 ;  /* 0x20000023ff2d7230 */ /* 0x000fc40000004100 */
[----:B------:R-:W-:Y:S01]  /*119b0*/  FFMA.FTZ R43, R38, R84, -R43 ;  /* 0x00000054262b7223 */ /* 0x000fe2000001082b */
[----:B------:R-:W-:Y:S02]  /*119c0*/  HADD2.F32 R46, -RZ, R83.H1_H1 ;  /* 0x30000053ff2e7230 */ /* 0x000fe40000004100 */
[----:B------:R-:W-:Y:S01]  /*119d0*/  FFMA.FTZ R41, R41, R62, R60 ;  /* 0x0000003e29297223 */ /* 0x000fe2000001003c */
[----:B------:R-:W-:Y:S02]  /*119e0*/  HADD2.F32 R37, -RZ, R31.H0_H0 ;  /* 0x2000001fff257230 */ /* 0x000fe40000004100 */
[C---:B------:R-:W-:Y:S01]  /*119f0*/  FMUL.FTZ R61, R44.reuse, R39 ;  /* 0x000000272c3d7220 */ /* 0x040fe20000410000 */
[----:B------:R-:W-:Y:S02]  /*11a00*/  HADD2.F32 R38, -RZ, R85.H1_H1 ;  /* 0x30000055ff267230 */ /* 0x000fe40000004100 */
[----:B------:R-:W-:Y:S01]  /*11a10*/  FMUL.FTZ R63, R44, R33 ;  /* 0x000000212c3f7220 */ /* 0x000fe20000410000 */
[----:B------:R-:W-:-:S02]  /*11a20*/  HADD2.F32 R35, -RZ, R35.H1_H1 ;  /* 0x30000023ff237230 */ /* 0x000fc40000004100 */
[C---:B------:R-:W-:Y:S01]  /*11a30*/  FMUL.FTZ R60, R45.reuse, R46 ;  /* 0x0000002e2d3c7220 */ /* 0x040fe20000410000 */
[----:B------:R-:W-:Y:S02]  /*11a40*/  HADD2.F32 R44, -RZ, R65.H0_H0 ;  /* 0x20000041ff2c7230 */ /* 0x000fe40000004100 */
[C---:B------:R-:W-:Y:S01]  /*11a50*/  FFMA.FTZ R61, R42.reuse, R33, -R61 ;  /* 0x000000212a3d7223 */ /* 0x040fe2000001083d */
[----:B------:R-:W-:Y:S02]  /*11a60*/  HADD2.F32 R31, -RZ, R31.H1_H1 ;  /* 0x3000001fff1f7230 */ /* 0x000fe40000004100 */
[-C--:B------:R-:W-:Y:S01]  /*11a70*/  FMUL.FTZ R45, R45, R38.reuse ;  /* 0x000000262d2d7220 */ /* 0x080fe20000410000 */
[----:B------:R-:W-:Y:S01]  /*11a80*/  FFMA.FTZ R63, R42, R39, R63 ;  /* 0x000000272a3f7223 */ /* 0x000fe2000001003f */
[----:B------:R-:W-:Y:S01]  /*11a90*/  FFMA.FTZ R60, R37, R38, -R60 ;  /* 0x00000026253c7223 */ /* 0x000fe2000001083c */
[----:B------:R-:W-:Y:S02]  /*11aa0*/  HADD2.F32 R34, -RZ, R34.H1_H1 ;  /* 0x30000022ff227230 */ /* 0x000fe40000004100 */
[C---:B------:R-:W-:Y:S01]  /*11ab0*/  FMUL.FTZ R42, R35.reuse, R44 ;  /* 0x0000002c232a7220 */ /* 0x040fe20000410000 */
[----:B------:R-:W-:Y:S01]  /*11ac0*/  FMUL.FTZ R38, R35, R40 ;  /* 0x0000002823267220 */ /* 0x000fe20000410000 */
[----:B------:R-:W-:-:S02]  /*11ad0*/  HADD2.F32 R33, -RZ, R26.H0_H0 ;  /* 0x2000001aff217230 */ /* 0x000fc40000004100 */
[----:B------:R-:W-:Y:S01]  /*11ae0*/  FFMA.FTZ R45, R37, R46, R45 ;  /* 0x0000002e252d7223 */ /* 0x000fe2000001002d */
[----:B------:R-:W-:Y:S02]  /*11af0*/  HADD2.F32 R28, -RZ, R28.H1_H1 ;  /* 0x3000001cff1c7230 */ /* 0x000fe40000004100 */
[C---:B------:R-:W-:Y:S01]  /*11b00*/  FFMA.FTZ R37, R31.reuse, R40, -R42 ;  /* 0x000000281f257223 */ /* 0x040fe2000001082a */
[----:B------:R-:W-:Y:S02]  /*11b10*/  HADD2.F32 R30, -RZ, R30.H1_H1 ;  /* 0x3000001eff1e7230 */ /* 0x000fe40000004100 */
[----:B------:R-:W-:Y:S01]  /*11b20*/  FFMA.FTZ R38, R31, R44, R38 ;  /* 0x0000002c1f267223 */ /* 0x000fe20000010026 */
[C---:B------:R-:W-:Y:S01]  /*11b30*/  FMUL.FTZ R31, R27.reuse, R36 ;  /* 0x000000241b1f7220 */ /* 0x040fe20000410000 */
[C---:B------:R-:W-:Y:S01]  /*11b40*/  FMUL.FTZ R35, R34.reuse, R33 ;  /* 0x0000002122237220 */ /* 0x040fe20000410000 */
[-C--:B------:R-:W-:Y:S01]  /*11b50*/  FMUL.FTZ R27, R27, R24.reuse ;  /* 0x000000181b1b7220 */ /* 0x080fe20000410000 */
[-C--:B------:R-:W-:Y:S01]  /*11b60*/  FMUL.FTZ R34, R34, R25.reuse ;  /* 0x0000001922227220 */ /* 0x080fe20000410000 */
        /* <DEDUP_REMOVED lines=14> */
.L_x_5006:
[----:B------:R-:W-:Y:S05]  /*11c50*/  BSYNC B1 ;  /* 0x0000000000017941 */ /* 0x000fea0003800000 */
.L_x_5005:
[----:B0-2---:R-:W-:-:S05]  /*11c60*/  VIADD R3, R219, 0x40 ;  /* 0x00000040db037836 */ /* 0x005fca0000000000 */
[----:B------:R-:W-:-:S13]  /*11c70*/  ISETP.GE.AND P0, PT, R3, R20, PT ;  /* 0x000000140300720c */ /* 0x000fda0003f06270 */
[----:B------:R-:W-:Y:S05]  /*11c80*/  @P0 BRA `(.L_x_4986) ;  /* 0x0000001400000947 */ /* 0x000fea0003800000 */
[----:B------:R0:W5:Y:S01]  /*11c90*/  LDL R61, [R1+0x58] ;  /* 0x00005800013d7983 */ /* 0x0001620000100800 */
[----:B------:R-:W2:Y:S03]  /*11ca0*/  LDC R3, c[0x0][0x3f4] ;  /* 0x0000fd00ff037b82 */ /* 0x000ea60000000800 */
[----:B------:R0:W5:Y:S01]  /*11cb0*/  LDL R47, [R1+0x34] ;  /* 0x00003400012f7983 */ /* 0x0001620000100800 */
[----:B------:R-:W-:Y:S01]  /*11cc0*/  BSSY B1, `(.L_x_5011) ;  /* 0x0000068000017945 */ /* 0x000fe20003800000 */
[----:B-1----:R-:W-:Y:S02]  /*11cd0*/  SHF.R.U32.HI R60, RZ, 0x3, R226 ;  /* 0x00000003ff3c7819 */ /* 0x002fe400000116e2 */
[-C--:B--2---:R-:W-:Y:S02]  /*11ce0*/  ISETP.GE.AND P0, PT, R18, R3.reuse, PT ;  /* 0x000000031200720c */ /* 0x084fe40003f06270 */
[----:B------:R-:W-:-:S02]  /*11cf0*/  ISETP.GE.AND P1, PT, R195, R3, PT ;  /* 0x00000003c300720c */ /* 0x000fc40003f26270 */
[----:B------:R-:W-:-:S09]  /*11d00*/  ISETP.GE.AND P2, PT, R194, R3, PT ;  /* 0x00000003c200720c */ /* 0x000fd20003f46270 */
[----:B0-----:R-:W-:Y:S05]  /*11d10*/  @P0 BRA `(.L_x_5012) ;  /* 0x0000000400880947 */ /* 0x001fea0003800000 */
[----:B------:R-:W-:Y:S01]  /*11d20*/  LEA.HI R0, R3, R0, RZ, 0x1d ;  /* 0x0000000003007211 */ /* 0x000fe200078fe8ff */
[----:B------:R-:W-:Y:S01]  /*11d30*/  HADD2.F32 R35, -RZ, R93.H1_H1 ;  /* 0x3000005dff237230 */ /* 0x000fe20000004100 */
[----:B------:R-:W-:Y:S01]  /*11d40*/  LOP3.LUT R20, R226, 0x38, R18, 0xf8, !PT ;  /* 0x00000038e2147812 */ /* 0x000fe200078ef812 */
[--C-:B------:R-:W-:Y:S01]  /*11d50*/  HADD2.F32 R36, -RZ, R91.reuse.H1_H1 ;  /* 0x3000005bff247230 */ /* 0x100fe20000004100 */
[----:B------:R-:W-:Y:S01]  /*11d60*/  SHF.R.S32.HI R25, RZ, 0x1f, R0 ;  /* 0x0000001fff197819 */ /* 0x000fe20000011400 */
[----:B------:R-:W-:Y:S01]  /*11d70*/  IMAD.SHL.U32 R21, R0, 0x8, RZ ;  /* 0x0000000800157824 */ /* 0x000fe200078e00ff */
[----:B-----5:R-:W-:Y:S01]  /*11d80*/  R2UR UR4, R61 ;  /* 0x000000003d0472ca */ /* 0x020fe200000e0000 */
[----:B------:R-:W-:Y:S01]  /*11d90*/  HADD2.F32 R91, -RZ, R91.H0_H0 ;  /* 0x2000005bff5b7230 */ /* 0x000fe20000004100 */
[----:B------:R-:W-:Y:S01]  /*11da0*/  LEA.HI R25, R25, R0, RZ, 0x3 ;  /* 0x0000000019197211 */ /* 0x000fe200078f18ff */
[----:B------:R-:W-:Y:S01]  /*11db0*/  HADD2.F32 R93, -RZ, R93.H0_H0 ;  /* 0x2000005dff5d7230 */ /* 0x000fe20000004100 */
[----:B------:R-:W-:-:S02]  /*11dc0*/  LOP3.LUT R0, R47, R20, R60, 0xf6, !PT ;  /* 0x000000142f007212 */ /* 0x000fc400078ef63c */
[----:B------:R-:W-:Y:S01]  /*11dd0*/  LOP3.LUT R20, R226, 0x38, R21, 0xf8, !PT ;  /* 0x00000038e2147812 */ /* 0x000fe200078ef815 */
[----:B------:R-:W-:Y:S01]  /*11de0*/  IMAD.SHL.U32 R25, R25, 0x400, RZ ;  /* 0x0000040019197824 */ /* 0x000fe200078e00ff */
[----:B------:R-:W-:Y:S02]  /*11df0*/  SHF.R.U32.HI R38, RZ, 0x10, R5 ;  /* 0x00000010ff267819 */ /* 0x000fe40000011605 */
[----:B------:R-:W-:Y:S02]  /*11e00*/  LOP3.LUT R20, R20, R60, RZ, 0x3c, !PT ;  /* 0x0000003c14147212 */ /* 0x000fe400078e3cff */
[----:B------:R-:W-:Y:S01]  /*11e10*/  LOP3.LUT R21, R25, 0x7fffe000, RZ, 0xc0, !PT ;  /* 0x7fffe00019157812 */ /* 0x000fe200078ec0ff */
[----:B------:R-:W-:Y:S01]  /*11e20*/  HADD2.F32 R38, -RZ, R38.H0_H0 ;  /* 0x20000026ff267230 */ /* 0x000fe20000004100 */
[----:B------:R-:W-:Y:S02]  /*11e30*/  LEA R0, R0, UR4, 0x1 ;  /* 0x0000000400007c11 */ /* 0x000fe4000f8e08ff */
[----:B------:R-:W-:-:S02]  /*11e40*/  IADD3 R21, R20, R21, R47 ;  /* 0x0000001514157210 */ /* 0x000fc40007ffe02f */
[--C-:B------:R-:W-:Y:S01]  /*11e50*/  SHF.R.U64 R46, R48, 0x10, R49.reuse ;  /* 0x00000010302e7819 */ /* 0x100fe20000001231 */
[----:B------:R-:W0:Y:S01]  /*11e60*/  LDS.128 R24, [R0] ;  /* 0x0000000000187984 */ /* 0x000e220000000c00 */
[----:B------:R-:W-:Y:S01]  /*11e70*/  SHF.R.U32.HI R48, RZ, 0x10, R49 ;  /* 0x00000010ff307819 */ /* 0x000fe20000011631 */
[----:B------:R-:W-:Y:S01]  /*11e80*/  IMAD R20, R21, 0x2, R2 ;  /* 0x0000000215147824 */ /* 0x000fe200078e0202 */
[----:B------:R-:W-:Y:S02]  /*11e90*/  SHF.R.U64 R43, R4, 0x10, R5 ;  /* 0x00000010042b7819 */ /* 0x000fe40000001205 */
[----:B------:R-:W-:Y:S02]  /*11ea0*/  SHF.R.U64 R45, R50, 0x10, R51 ;  /* 0x00000010322d7819 */ /* 0x000fe40000001233 */
[----:B------:R-:W1:Y:S01]  /*11eb0*/  LDS.128 R28, [R20+0x12400] ;  /* 0x01240000141c7984 */ /* 0x000e620000000c00 */
[----:B------:R-:W-:Y:S02]  /*11ec0*/  SHF.R.U64 R41, R6, 0x10, R7 ;  /* 0x0000001006297819 */ /* 0x000fe40000001207 */
[----:B------:R-:W-:-:S02]  /*11ed0*/  SHF.R.U32.HI R50, RZ, 0x10, R51 ;  /* 0x00000010ff327819 */ /* 0x000fc40000011633 */
[----:B------:R-:W-:Y:S01]  /*11ee0*/  SHF.R.U32.HI R39, RZ, 0x10, R7 ;  /* 0x00000010ff277819 */ /* 0x000fe20000011607 */
[--C-:B0-----:R-:W-:Y:S02]  /*11ef0*/  HADD2.F32 R5, -RZ, R25.reuse.H0_H0 ;  /* 0x20000019ff057230 */ /* 0x101fe40000004100 */
[----:B------:R-:W-:Y:S02]  /*11f00*/  HADD2.F32 R25, -RZ, R25.H1_H1 ;  /* 0x30000019ff197230 */ /* 0x000fe40000004100 */
        /* <DEDUP_REMOVED lines=8> */
[----:B------:R-:W-:Y:S01]  /*11f90*/  FMUL.FTZ R44, R29, R38 ;  /* 0x000000261d2c7220 */ /* 0x000fe20000410000 */
[C---:B------:R-:W-:Y:S01]  /*11fa0*/  FFMA.FTZ R40, R5.reuse, R35, -R40 ;  /* 0x0000002305287223 */ /* 0x040fe20000010828 */
[----:B------:R-:W-:Y:S01]  /*11fb0*/  FFMA.FTZ R42, R5, R36, R42 ;  /* 0x00000024052a7223 */ /* 0x000fe2000001002a */
[----:B------:R-:W-:Y:S01]  /*11fc0*/  FMUL.FTZ R5, R21, R91 ;  /* 0x0000005b15057220 */ /* 0x000fe20000410000 */
[----:B------:R-:W-:Y:S01]  /*11fd0*/  FMUL.FTZ R36, R29, R32 ;  /* 0x000000201d247220 */ /* 0x000fe20000410000 */
[----:B------:R-:W-:-:S02]  /*11fe0*/  HADD2.F32 R33, -RZ, R30.H0_H0 ;  /* 0x2000001eff217230 */ /* 0x000fc40000004100 */
[----:B------:R-:W-:Y:S01]  /*11ff0*/  FFMA.FTZ R35, R25, R32, -R44 ;  /* 0x0000002019237223 */ /* 0x000fe2000001082c */
[----:B------:R-:W-:Y:S02]  /*12000*/  HADD2.F32 R29, -RZ, R92.H0_H0 ;  /* 0x2000005cff1d7230 */ /* 0x000fe40000004100 */
[-C--:B------:R-:W-:Y:S01]  /*12010*/  FMUL.FTZ R32, R21, R93.reuse ;  /* 0x0000005d15207220 */ /* 0x080fe20000410000 */
[----:B------:R-:W-:Y:S01]  /*12020*/  FFMA.FTZ R93, R4, R93, -R5 ;  /* 0x0000005d045d7223 */ /* 0x000fe20000010805 */
[--C-:B------:R-:W-:Y:S02]  /*12030*/  HADD2.F32 R5, -RZ, R94.reuse.H0_H0 ;  /* 0x2000005eff057230 */ /* 0x100fe40000004100 */
[----:B------:R-:W-:Y:S01]  /*12040*/  FFMA.FTZ R37, R25, R38, R36 ;  /* 0x0000002619257223 */ /* 0x000fe20000010024 */
[----:B------:R-:W-:Y:S02]  /*12050*/  HADD2.F32 R34, -RZ, R31.H0_H0 ;  /* 0x2000001fff227230 */ /* 0x000fe40000004100 */
[----:B------:R-:W-:Y:S01]  /*12060*/  FMUL.FTZ R21, R33, R29 ;  /* 0x0000001d21157220 */ /* 0x000fe20000410000 */
[----:B------:R-:W-:-:S02]  /*12070*/  HADD2.F32 R94, -RZ, R94.H1_H1 ;  /* 0x3000005eff5e7230 */ /* 0x000fc40000004100 */
[----:B------:R-:W-:Y:S01]  /*12080*/  FFMA.FTZ R91, R4, R91, R32 ;  /* 0x0000005b045b7223 */ /* 0x000fe20000010020 */
[----:B------:R-:W-:Y:S02]  /*12090*/  HADD2.F32 R92, -RZ, R92.H1_H1 ;  /* 0x3000005cff5c7230 */ /* 0x000fe40000004100 */
[-C--:B------:R-:W-:Y:S01]  /*120a0*/  FMUL.FTZ R25, R33, R5.reuse ;  /* 0x0000000521197220 */ /* 0x080fe20000410000 */
[----:B------:R-:W-:Y:S02]  /*120b0*/  HADD2.F32 R7, -RZ, R27.H0_H0 ;  /* 0x2000001bff077230 */ /* 0x000fe40000004100 */
[----:B------:R-:W-:Y:S01]  /*120c0*/  FFMA.FTZ R33, R6, R5, -R21 ;  /* 0x0000000506217223 */ /* 0x000fe20000010815 */
[----:B------:R-:W-:Y:S02]  /*120d0*/  HADD2.F32 R31, -RZ, R31.H1_H1 ;  /* 0x3000001fff1f7230 */ /* 0x000fe40000004100 */
[----:B------:R-:W-:Y:S01]  /*120e0*/  FMUL.FTZ R36, R34, R92 ;  /* 0x0000005c22247220 */ /* 0x000fe20000410000 */
[----:B------:R-:W-:-:S02]  /*120f0*/  HADD2.F32 R32, -RZ, R39.H0_H0 ;  /* 0x20000027ff207230 */ /* 0x000fc40000004100 */
[----:B------:R-:W-:Y:S01]  /*12100*/  FMUL.FTZ R5, R34, R94 ;  /* 0x0000005e22057220 */ /* 0x000fe20000410000 */
[----:B------:R-:W-:Y:S02]  /*12110*/  HADD2.F32 R4, -RZ, R50.H0_H0 ;  /* 0x20000032ff047230 */ /* 0x000fe40000004100 */
[----:B------:R-:W-:Y:S01]  /*12120*/  FFMA.FTZ R29, R6, R29, R25 ;  /* 0x0000001d061d7223 */ /* 0x000fe20000010019 */
[----:B------:R-:W-:Y:S02]  /*12130*/  HADD2.F32 R27, -RZ, R27.H1_H1 ;  /* 0x3000001bff1b7230 */ /* 0x000fe40000004100 */
[----:B------:R-:W-:Y:S01]  /*12140*/  FMUL.FTZ R6, R31, R32 ;  /* 0x000000201f067220 */ /* 0x000fe20000410000 */
[----:B------:R-:W-:Y:S02]  /*12150*/  HADD2.F32 R28, -RZ, R28.H1_H1 ;  /* 0x3000001cff1c7230 */ /* 0x000fe40000004100 */
[----:B------:R-:W-:Y:S01]  /*12160*/  FFMA.FTZ R36, R7, R94, -R36 ;  /* 0x0000005e07247223 */ /* 0x000fe20000010824 */
[----:B------:R-:W-:-:S02]  /*12170*/  HADD2.F32 R30, -RZ, R30.H1_H1 ;  /* 0x3000001eff1e7230 */ /* 0x000fc40000004100 */
[----:B------:R-:W-:Y:S01]  /*12180*/  FFMA.FTZ R92, R7, R92, R5 ;  /* 0x0000005c075c7223 */ /* 0x000fe20000010005 */
        /* <DEDUP_REMOVED lines=27> */
.L_x_5012:
[----:B------:R-:W-:Y:S05]  /*12340*/  BSYNC B1 ;  /* 0x0000000000017941 */ /* 0x000fea0003800000 */
.L_x_5011:
[----:B------:R-:W-:Y:S04]  /*12350*/  BSSY B1, `(.L_x_5013) ;  /* 0x000006a000017945 */ /* 0x000fe80003800000 */
[----:B------:R-:W-:Y:S05]  /*12360*/  @P1 BRA `(.L_x_5014) ;  /* 0x0000000400a01947 */ /* 0x000fea0003800000 */
[----:B0-----:R-:W-:Y:S01]  /*12370*/  SHF.R.S32.HI R0, RZ, 0x1f, R195 ;  /* 0x0000001fff007819 */ /* 0x001fe200000114c3 */
[----:B------:R-:W-:Y:S01]  /*12380*/  HADD2.F32 R31, -RZ, R79.H1_H1 ;  /* 0x3000004fff1f7230 */ /* 0x000fe20000004100 */
[----:B-----5:R-:W-:Y:S01]  /*12390*/  R2UR UR4, R61 ;  /* 0x000000003d0472ca */ /* 0x020fe200000e0000 */
[--C-:B------:R-:W-:Y:S01]  /*123a0*/  HADD2.F32 R33, -RZ, R76.reuse.H1_H1 ;  /* 0x3000004cff217230 */ /* 0x100fe20000004100 */
[CC--:B------:R-:W-:Y:S01]  /*123b0*/  LEA.HI R4, R0.reuse, R195.reuse, RZ, 0x6 ;  /* 0x000000c300047211 */ /* 0x0c0fe200078f30ff */
[----:B------:R-:W-:Y:S01]  /*123c0*/  HADD2.F32 R76, -RZ, R76.H0_H0 ;  /* 0x2000004cff4c7230 */ /* 0x000fe20000004100 */
[----:B------:R-:W-:Y:S02]  /*123d0*/  LEA.HI R5, R0, R195, RZ, 0x3 ;  /* 0x000000c300057211 */ /* 0x000fe400078f18ff */
[----:B------:R-:W-:Y:S02]  /*123e0*/  LEA.HI R0, R3, R202, RZ, 0x1d ;  /* 0x000000ca03007211 */ /* 0x000fe400078fe8ff */
[----:B------:R-:W-:-:S02]  /*123f0*/  LOP3.LUT R5, R226, 0x38, R5, 0xf8, !PT ;  /* 0x00000038e2057812 */ /* 0x000fc400078ef805 */
[----:B------:R-:W-:Y:S02]  /*12400*/  SHF.R.S32.HI R7, RZ, 0x1f, R0 ;  /* 0x0000001fff077819 */ /* 0x000fe40000011400 */
[----:B------:R-:W-:Y:S02]  /*12410*/  SHF.L.U32 R4, R4, 0x7, RZ ;  /* 0x0000000704047819 */ /* 0x000fe400000006ff */
[----:B------:R-:W-:Y:S01]  /*12420*/  LOP3.LUT R21, R5, R60, RZ, 0x3c, !PT ;  /* 0x0000003c05157212 */ /* 0x000fe200078e3cff */
[----:B------:R-:W-:Y:S01]  /*12430*/  IMAD.SHL.U32 R5, R0, 0x8, RZ ;  /* 0x0000000800057824 */ /* 0x000fe200078e00ff */
[----:B------:R-:W-:Y:S02]  /*12440*/  LEA.HI R7, R7, R0, RZ, 0x3 ;  /* 0x0000000007077211 */ /* 0x000fe400078f18ff */
[----:B------:R-:W-:Y:S02]  /*12450*/  LOP3.LUT R4, R4, 0xffffe000, RZ, 0xc0, !PT ;  /* 0xffffe00004047812 */ /* 0x000fe400078ec0ff */
[----:B------:R-:W-:Y:S01]  /*12460*/  SHF.R.U32.HI R32, RZ, 0x10, R9 ;  /* 0x00000010ff207819 */ /* 0x000fe20000011609 */
[----:B------:R-:W-:Y:S01]  /*12470*/  IMAD.SHL.U32 R7, R7, 0x400, RZ ;  /* 0x0000040007077824 */ /* 0x000fe200078e00ff */
[----:B------:R-:W-:-:S02]  /*12480*/  IADD3 R0, R21, R4, R47 ;  /* 0x0000000415007210 */ /* 0x000fc40007ffe02f */
[----:B------:R-:W-:Y:S01]  /*12490*/  LOP3.LUT R4, R226, 0x38, R5, 0xf8, !PT ;  /* 0x00000038e2047812 */ /* 0x000fe200078ef805 */
[----:B------:R-:W-:Y:S01]  /*124a0*/  HADD2.F32 R32, -RZ, R32.H0_H0 ;  /* 0x20000020ff207230 */ /* 0x000fe20000004100 */
[----:B------:R-:W-:Y:S02]  /*124b0*/  LOP3.LUT R21, R7, 0x7fffe000, RZ, 0xc0, !PT ;  /* 0x7fffe00007157812 */ /* 0x000fe400078ec0ff */
[----:B------:R-:W-:Y:S02]  /*124c0*/  LOP3.LUT R20, R4, R60, RZ, 0x3c, !PT ;  /* 0x0000003c04147212 */ /* 0x000fe400078e3cff */
[----:B------:R-:W-:Y:S02]  /*124d0*/  LEA R0, R0, UR4, 0x1 ;  /* 0x0000000400007c11 */ /* 0x000fe4000f8e08ff */
[----:B------:R-:W-:Y:S02]  /*124e0*/  IADD3 R21, R20, R21, R47 ;  /* 0x0000001514157210 */ /* 0x000fe40007ffe02f */
[--C-:B------:R-:W-:Y:S01]  /*124f0*/  SHF.R.U64 R43, R52, 0x10, R53.reuse ;  /* 0x00000010342b7819 */ /* 0x100fe20000001235 */
[----:B------:R-:W0:Y:S01]  /*12500*/  LDS.128 R4, [R0] ;  /* 0x0000000000047984 */ /* 0x000e220000000c00 */
[----:B------:R-:W-:Y:S01]  /*12510*/  SHF.R.U32.HI R52, RZ, 0x10, R53 ;  /* 0x00000010ff347819 */ /* 0x000fe20000011635 */
[----:B------:R-:W-:Y:S01]  /*12520*/  IMAD R20, R21, 0x2, R2 ;  /* 0x0000000215147824 */ /* 0x000fe200078e0202 */
[----:B------:R-:W-:-:S02]  /*12530*/  SHF.R.U64 R41, R8, 0x10, R9 ;  /* 0x0000001008297819 */ /* 0x000fc40000001209 */
[----:B------:R-:W-:Y:S02]  /*12540*/  SHF.R.U64 R39, R10, 0x10, R11 ;  /* 0x000000100a277819 */ /* 0x000fe4000000120b */
[----:B------:R-:W1:Y:S01]  /*12550*/  LDS.128 R24, [R20+0x12400] ;  /* 0x0124000014187984 */ /* 0x000e620000000c00 */
[--C-:B------:R-:W-:Y:S02]  /*12560*/  SHF.R.U64 R42, R54, 0x10, R55.reuse ;  /* 0x00000010362a7819 */ /* 0x100fe40000001237 */
[----:B------:R-:W-:Y:S02]  /*12570*/  SHF.R.U32.HI R54, RZ, 0x10, R55 ;  /* 0x00000010ff367819 */ /* 0x000fe40000011637 */
[----:B------:R-:W-:Y:S01]  /*12580*/  SHF.R.U32.HI R38, RZ, 0x10, R11 ;  /* 0x00000010ff267819 */ /* 0x000fe2000001160b */
[--C-:B0-----:R-:W-:Y:S02]  /*12590*/  HADD2.F32 R8, -RZ, R5.reuse.H0_H0 ;  /* 0x20000005ff087230 */ /* 0x101fe40000004100 */
[----:B------:R-:W-:-:S02]  /*125a0*/  HADD2.F32 R9, -RZ, R5.H1_H1 ;  /* 0x30000005ff097230 */ /* 0x000fc40000004100 */
[----:B------:R-:W-:Y:S02]  /*125b0*/  HADD2.F32 R5, -RZ, R4.H0_H0 ;  /* 0x20000004ff057230 */ /* 0x000fe40000004100 */
[----:B------:R-:W-:Y:S02]  /*125c0*/  HADD2.F32 R10, -RZ, R6.H0_H0 ;  /* 0x20000006ff0a7230 */ /* 0x000fe40000004100 */
[--C-:B-1----:R-:W-:Y:S02]  /*125d0*/  HADD2.F32 R28, -RZ, R25.reuse.H0_H0 ;  /* 0x20000019ff1c7230 */ /* 0x102fe40000004100 */
[----:B------:R-:W-:Y:S02]  /*125e0*/  HADD2.F32 R25, -RZ, R25.H1_H1 ;  /* 0x30000019ff197230 */ /* 0x000fe40000004100 */
[----:B------:R-:W-:Y:S02]  /*125f0*/  HADD2.F32 R21, -RZ, R24.H0_H0 ;  /* 0x20000018ff157230 */ /* 0x000fe40000004100 */
[C---:B------:R-:W-:Y:S01]  /*12600*/  FMUL.FTZ R35, R28.reuse, R33 ;  /* 0x000000211c237220 */ /* 0x040fe20000410000 */
[----:B------:R-:W-:Y:S01]  /*12610*/  FMUL.FTZ R37, R28, R31 ;  /* 0x0000001f1c257220 */ /* 0x000fe20000410000 */
[----:B------:R-:W-:-:S02]  /*12620*/  HADD2.F32 R28, -RZ, R52.H0_H0 ;  /* 0x20000034ff1c7230 */ /* 0x000fc40000004100 */
[C---:B------:R-:W-:Y:S01]  /*12630*/  FMUL.FTZ R34, R25.reuse, R32 ;  /* 0x0000002019227220 */ /* 0x040fe20000410000 */
[C---:B------:R-:W-:Y:S01]  /*12640*/  FFMA.FTZ R35, R8.reuse, R31, -R35 ;  /* 0x0000001f08237223 */ /* 0x040fe20000010823 */
[----:B------:R-:W-:Y:S01]  /*12650*/  FFMA.FTZ R37, R8, R33, R37 ;  /* 0x0000002108257223 */ /* 0x000fe20000010025 */
[----:B------:R-:W-:Y:S02]  /*12660*/  HADD2.F32 R8, -RZ, R79.H0_H0 ;  /* 0x2000004fff087230 */ /* 0x000fe40000004100 */
[-C--:B------:R-:W-:Y:S01]  /*12670*/  FMUL.FTZ R36, R25, R28.reuse ;  /* 0x0000001c19247220 */ /* 0x080fe20000410000 */
[----:B------:R-:W-:Y:S01]  /*12680*/  FFMA.FTZ R34, R9, R28, -R34 ;  /* 0x0000001c09227223 */ /* 0x000fe20000010822 */
[C---:B------:R-:W-:Y:S01]  /*12690*/  FMUL.FTZ R28, R21.reuse, R76 ;  /* 0x0000004c151c7220 */ /* 0x040fe20000410000 */
[----:B------:R-:W-:Y:S02]  /*126a0*/  HADD2.F32 R29, -RZ, R26.H0_H0 ;  /* 0x2000001aff1d7230 */ /* 0x000fe40000004100 */
[----:B------:R-:W-:Y:S01]  /*126b0*/  FMUL.FTZ R21, R21, R8 ;  /* 0x0000000815157220 */ /* 0x000fe20000410000 */
[----:B------:R-:W-:-:S02]  /*126c0*/  HADD2.F32 R25, -RZ, R77.H0_H0 ;  /* 0x2000004dff197230 */ /* 0x000fc40000004100 */
[C---:B------:R-:W-:Y:S01]  /*126d0*/  FFMA.FTZ R31, R5.reuse, R8, -R28 ;  /* 0x00000008051f7223 */ /* 0x040fe2000001081c */
[--C-:B------:R-:W-:Y:S02]  /*126e0*/  HADD2.F32 R8, -RZ, R80.reuse.H0_H0 ;  /* 0x20000050ff087230 */ /* 0x100fe40000004100 */
[----:B------:R-:W-:Y:S01]  /*126f0*/  FFMA.FTZ R76, R5, R76, R21 ;  /* 0x0000004c054c7223 */ /* 0x000fe20000010015 */
[----:B------:R-:W-:Y:S02]  /*12700*/  HADD2.F32 R30, -RZ, R27.H0_H0 ;  /* 0x2000001bff1e7230 */ /* 0x000fe40000004100 */
[----:B------:R-:W-:Y:S01]  /*12710*/  FMUL.FTZ R5, R29, R25 ;  /* 0x000000191d057220 */ /* 0x000fe20000410000 */
[----:B------:R-:W-:Y:S02]  /*12720*/  HADD2.F32 R77, -RZ, R77.H1_H1 ;  /* 0x3000004dff4d7230 */ /* 0x000fe40000004100 */
[----:B------:R-:W-:Y:S01]  /*12730*/  FFMA.FTZ R36, R9, R32, R36 ;  /* 0x0000002009247223 */ /* 0x000fe20000010024 */
[----:B------:R-:W-:-:S02]  /*12740*/  HADD2.F32 R80, -RZ, R80.H1_H1 ;  /* 0x30000050ff507230 */ /* 0x000fc40000004100 */
[-C--:B------:R-:W-:Y:S01]  /*12750*/  FMUL.FTZ R9, R29, R8.reuse ;  /* 0x000000081d097220 */ /* 0x080fe20000410000 */
[----:B------:R-:W-:Y:S02]  /*12760*/  HADD2.F32 R11, -RZ, R7.H0_H0 ;  /* 0x20000007ff0b7230 */ /* 0x000fe40000004100 */
[----:B------:R-:W-:Y:S01]  /*12770*/  FFMA.FTZ R29, R10, R8, -R5 ;  /* 0x000000080a1d7223 */ /* 0x000fe20000010805 */
[C---:B------:R-:W-:Y:S01]  /*12780*/  FMUL.FTZ R32, R30.reuse, R77 ;  /* 0x0000004d1e207220 */ /* 0x040fe20000410000 */
[----:B------:R-:W-:Y:S02]  /*12790*/  HADD2.F32 R27, -RZ, R27.H1_H1 ;  /* 0x3000001bff1b7230 */ /* 0x000fe40000004100 */
[-C--:B------:R-:W-:Y:S01]  /*127a0*/  FMUL.FTZ R30, R30, R80.reuse ;  /* 0x000000501e1e7220 */ /* 0x080fe20000410000 */
[----:B------:R-:W-:Y:S02]  /*127b0*/  HADD2.F32 R28, -RZ, R38.H0_H0 ;  /* 0x20000026ff1c7230 */ /* 0x000fe40000004100 */
[----:B------:R-:W-:Y:S01]  /*127c0*/  FFMA.FTZ R32, R11, R80, -R32 ;  /* 0x000000500b207223 */ /* 0x000fe20000010820 */
[----:B------:R-:W-:-:S02]  /*127d0*/  HADD2.F32 R8, -RZ, R54.H0_H0 ;  /* 0x20000036ff087230 */ /* 0x000fc40000004100 */
[----:B------:R-:W-:Y:S01]  /*127e0*/  FFMA.FTZ R30, R11, R77, R30 ;  /* 0x0000004d0b1e7223 */ /* 0x000fe2000001001e */
[----:B------:R-:W-:Y:S02]  /*127f0*/  HADD2.F32 R7, -RZ, R7.H1_H1 ;  /* 0x30000007ff077230 */ /* 0x000fe40000004100 */
[C---:B------:R-:W-:Y:S01]  /*12800*/  FMUL.FTZ R38, R27.reuse, R28 ;  /* 0x0000001c1b267220 */ /* 0x040fe20000410000 */
[----:B------:R-:W-:Y:S02]  /*12810*/  HADD2.F32 R24, -RZ, R24.H1_H1 ;  /* 0x30000018ff187230 */ /* 0x000fe40000004100 */
[----:B------:R-:W-:Y:S01]  /*12820*/  FMUL.FTZ R40, R27, R8 ;  /* 0x000000081b287220 */ /* 0x000fe20000410000 */
[----:B------:R-:W-:Y:S02]  /*12830*/  HADD2.F32 R11, -RZ, R41.H0_H0 ;  /* 0x20000029ff0b7230 */ /* 0x000fe40000004100 */
[----:B------:R-:W-:Y:S01]  /*12840*/  FFMA.FTZ R10, R10, R25, R9 ;  /* 0x000000190a0a7223 */ /* 0x000fe20000010009 */
[----:B------:R-:W-:-:S02]  /*12850*/  HADD2.F32 R5, -RZ, R43.H0_H0 ;  /* 0x2000002bff057230 */ /* 0x000fc40000004100 */
[C---:B------:R-:W-:Y:S01]  /*12860*/  FFMA.FTZ R33, R7.reuse, R8, -R38 ;  /* 0x0000000807217223 */ /* 0x040fe20000010826 */
[----:B------:R-:W-:Y:S02]  /*12870*/  HADD2.F32 R26, -RZ, R26.H1_H1 ;  /* 0x3000001aff1a7230 */ /* 0x000fe40000004100 */
[----:B------:R-:W-:Y:S02]  /*12880*/  HADD2.F32 R21, -RZ, R39.H0_H0 ;  /* 0x20000027ff157230 */ /* 0x000fe40000004100 */
[----:B------:R-:W-:Y:S01]  /*12890*/  FFMA.FTZ R39, R7, R28, R40 ;  /* 0x0000001c07277223 */ /* 0x000fe20000010028 */
[----:B------:R-:W-:Y:S02]  /*128a0*/  HADD2.F32 R9, -RZ, R42.H0_H0 ;  /* 0x2000002aff097230 */ /* 0x000fe40000004100 */
[C---:B------:R-:W-:Y:S01]  /*128b0*/  FMUL.FTZ R7, R24.reuse, R11 ;  /* 0x0000000b18077220 */ /* 0x040fe20000410000 */
[----:B------:R-:W-:Y:S02]  /*128c0*/  HADD2.F32 R4, -RZ, R4.H1_H1 ;  /* 0x30000004ff047230 */ /* 0x000fe40000004100 */
[----:B------:R-:W-:Y:S01]  /*128d0*/  FMUL.FTZ R24, R24, R5 ;  /* 0x0000000518187220 */ /* 0x000fe20000410000 */
[----:B------:R-:W-:-:S02]  /*128e0*/  HADD2.F32 R6, -RZ, R6.H1_H1 ;  /* 0x30000006ff067230 */ /* 0x000fc40000004100 */
[C---:B------:R-:W-:Y:S01]  /*128f0*/  FMUL.FTZ R27, R26.reuse, R21 ;  /* 0x000000151a1b7220 */ /* 0x040fe20000410000 */
[----:B------:R-:W-:Y:S01]  /*12900*/  FMUL.FTZ R26, R26, R9 ;  /* 0x000000091a1a7220 */ /* 0x000fe20000410000 */
[C---:B------:R-:W-:Y:S01]  /*12910*/  FFMA.FTZ R25, R4.reuse, R11, R24 ;  /* 0x0000000b04197223 */ /* 0x040fe20000010018 */
[----:B------:R-:W-:Y:S01]  /*12920*/  FFMA.FTZ R8, R4, R5, -R7 ;  /* 0x0000000504087223 */ /* 0x000fe20000010807 */
[C---:B------:R-:W-:Y:S01]  /*12930*/  FFMA.FTZ R24, R6.reuse, R9, -R27 ;  /* 0x0000000906187223 */ /* 0x040fe2000001081b */
        /* <DEDUP_REMOVED lines=11> */
.L_x_5014:
[----:B------:R-:W-:Y:S05]  /*129f0*/  BSYNC B1 ;  /* 0x0000000000017941 */ /* 0x000fea0003800000 */
.L_x_5013:
[----:B------:R-:W-:Y:S05]  /*12a00*/  @P2 BRA `(.L_x_4986) ;  /* 0x0000000400a02947 */ /* 0x000fea0003800000 */
[----:B01----:R-:W-:Y:S01]  /*12a10*/  SHF.R.S32.HI R5, RZ, 0x1f, R194 ;  /* 0x0000001fff057819 */ /* 0x003fe200000114c2 */
[----:B------:R-:W-:Y:S01]  /*12a20*/  HADD2.F32 R25, -RZ, R72.H1_H1 ;  /* 0x30000048ff197230 */ /* 0x000fe20000004100 */
[----:B------:R-:W-:Y:S01]  /*12a30*/  LEA.HI R3, R3, R203, RZ, 0x1d ;  /* 0x000000cb03037211 */ /* 0x000fe200078fe8ff */
[--C-:B------:R-:W-:Y:S01]  /*12a40*/  HADD2.F32 R26, -RZ, R70.reuse.H1_H1 ;  /* 0x30000046ff1a7230 */ /* 0x100fe20000004100 */
[CC--:B------:R-:W-:Y:S01]  /*12a50*/  LEA.HI R0, R5.reuse, R194.reuse, RZ, 0x6 ;  /* 0x000000c205007211 */ /* 0x0c0fe200078f30ff */
[----:B------:R-:W-:Y:S01]  /*12a60*/  HADD2.F32 R70, -RZ, R70.H0_H0 ;  /* 0x20000046ff467230 */ /* 0x000fe20000004100 */
[----:B------:R-:W-:Y:S01]  /*12a70*/  LEA.HI R5, R5, R194, RZ, 0x3 ;  /* 0x000000c205057211 */ /* 0x000fe200078f18ff */
[----:B------:R-:W-:Y:S01]  /*12a80*/  HADD2.F32 R72, -RZ, R72.H0_H0 ;  /* 0x20000048ff487230 */ /* 0x000fe20000004100 */
[----:B-----5:R-:W-:Y:S01]  /*12a90*/  R2UR UR4, R61 ;  /* 0x000000003d0472ca */ /* 0x020fe200000e0000 */
[----:B------:R-:W-:Y:S01]  /*12aa0*/  IMAD.SHL.U32 R4, R0, 0x80, RZ ;  /* 0x0000008000047824 */ /* 0x000fe200078e00ff */
[----:B------:R-:W-:-:S02]  /*12ab0*/  LOP3.LUT R5, R226, 0x38, R5, 0xf8, !PT ;  /* 0x00000038e2057812 */ /* 0x000fc400078ef805 */
[----:B------:R-:W-:Y:S02]  /*12ac0*/  SHF.R.S32.HI R0, RZ, 0x1f, R3 ;  /* 0x0000001fff007819 */ /* 0x000fe40000011403 */
[----:B------:R-:W-:Y:S01]  /*12ad0*/  LOP3.LUT R7, R5, R60, RZ, 0x3c, !PT ;  /* 0x0000003c05077212 */ /* 0x000fe200078e3cff */
[----:B------:R-:W-:Y:S01]  /*12ae0*/  IMAD.SHL.U32 R5, R3, 0x8, RZ ;  /* 0x0000000803057824 */ /* 0x000fe200078e00ff */
[----:B------:R-:W-:Y:S02]  /*12af0*/  LEA.HI R3, R0, R3, RZ, 0x3 ;  /* 0x0000000300037211 */ /* 0x000fe400078f18ff */
[----:B------:R-:W-:Y:S02]  /*12b00*/  LOP3.LUT R4, R4, 0xffffe000, RZ, 0xc0, !PT ;  /* 0xffffe00004047812 */ /* 0x000fe400078ec0ff */
[----:B------:R-:W-:Y:S02]  /*12b10*/  LOP3.LUT R0, R226, 0x38, R5, 0xf8, !PT ;  /* 0x00000038e2007812 */ /* 0x000fe400078ef805 */
[----:B------:R-:W-:-:S02]  /*12b20*/  SHF.L.U32 R3, R3, 0xa, RZ ;  /* 0x0000000a03037819 */ /* 0x000fc400000006ff */
[----:B------:R-:W-:Y:S02]  /*12b30*/  LOP3.LUT R0, R0, R60, RZ, 0x3c, !PT ;  /* 0x0000003c00007212 */ /* 0x000fe400078e3cff */
[----:B------:R-:W-:Y:S02]  /*12b40*/  LOP3.LUT R3, R3, 0x7fffe000, RZ, 0xc0, !PT ;  /* 0x7fffe00003037812 */ /* 0x000fe400078ec0ff */
[--C-:B------:R-:W-:Y:S02]  /*12b50*/  IADD3 R4, R7, R4, R47.reuse ;  /* 0x0000000407047210 */ /* 0x100fe40007ffe02f */
[----:B------:R-:W-:Y:S02]  /*12b60*/  IADD3 R3, R0, R3, R47 ;  /* 0x0000000300037210 */ /* 0x000fe40007ffe02f */
[----:B------:R-:W-:Y:S02]  /*12b70*/  LEA R37, R4, UR4, 0x1 ;  /* 0x0000000404257c11 */ /* 0x000fe4000f8e08ff */
[----:B------:R-:W-:Y:S01]  /*12b80*/  SHF.R.U32.HI R27, RZ, 0x10, R13 ;  /* 0x00000010ff1b7819 */ /* 0x000fe2000001160d */
[----:B------:R-:W-:Y:S01]  /*12b90*/  IMAD R3, R3, 0x2, R2 ;  /* 0x0000000203037824 */ /* 0x000fe200078e0202 */
[--C-:B------:R-:W-:Y:S01]  /*12ba0*/  SHF.R.U64 R33, R14, 0x10, R15.reuse ;  /* 0x000000100e217819 */ /* 0x100fe2000000120f */
[----:B------:R-:W0:Y:S01]  /*12bb0*/  LDS.128 R4, [R37] ;  /* 0x0000000025047984 */ /* 0x000e220000000c00 */
[----:B------:R-:W-:Y:S01]  /*12bc0*/  SHF.R.U32.HI R32, RZ, 0x10, R15 ;  /* 0x00000010ff207819 */ /* 0x000fe2000001160f */
[----:B------:R-:W-:Y:S01]  /*12bd0*/  HADD2.F32 R27, -RZ, R27.H0_H0 ;  /* 0x2000001bff1b7230 */ /* 0x000fe20000004100 */
[--C-:B------:R-:W-:Y:S01]  /*12be0*/  SHF.R.U64 R36, R56, 0x10, R57.reuse ;  /* 0x0000001038247819 */ /* 0x100fe20000001239 */
[----:B------:R-:W1:Y:S01]  /*12bf0*/  LDS.128 R8, [R3+0x12400] ;  /* 0x0124000003087984 */ /* 0x000e620000000c00 */
[----:B------:R-:W-:-:S02]  /*12c00*/  SHF.R.U32.HI R56, RZ, 0x10, R57 ;  /* 0x00000010ff387819 */ /* 0x000fc40000011639 */
[----:B------:R-:W-:Y:S02]  /*12c10*/  SHF.R.U64 R34, R12, 0x10, R13 ;  /* 0x000000100c227819 */ /* 0x000fe4000000120d */
[--C-:B------:R-:W-:Y:S02]  /*12c20*/  SHF.R.U64 R35, R58, 0x10, R59.reuse ;  /* 0x000000103a237819 */ /* 0x100fe4000000123b */
[----:B------:R-:W-:Y:S01]  /*12c30*/  SHF.R.U32.HI R58, RZ, 0x10, R59 ;  /* 0x00000010ff3a7819 */ /* 0x000fe2000001163b */
[--C-:B0-----:R-:W-:Y:S02]  /*12c40*/  HADD2.F32 R12, -RZ, R5.reuse.H0_H0 ;  /* 0x20000005ff0c7230 */ /* 0x101fe40000004100 */
[----:B------:R-:W-:Y:S02]  /*12c50*/  HADD2.F32 R5, -RZ, R5.H1_H1 ;  /* 0x30000005ff057230 */ /* 0x000fe40000004100 */
[--C-:B-1----:R-:W-:Y:S02]  /*12c60*/  HADD2.F32 R15, -RZ, R9.reuse.H0_H0 ;  /* 0x20000009ff0f7230 */ /* 0x102fe40000004100 */
[----:B------:R-:W-:-:S02]  /*12c70*/  HADD2.F32 R20, -RZ, R9.H1_H1 ;  /* 0x30000009ff147230 */ /* 0x000fc40000004100 */
[----:B------:R-:W-:Y:S02]  /*12c80*/  HADD2.F32 R9, -RZ, R8.H0_H0 ;  /* 0x20000008ff097230 */ /* 0x000fe40000004100 */
[CC--:B------:R-:W-:Y:S01]  /*12c90*/  FMUL.FTZ R29, R15.reuse, R26.reuse ;  /* 0x0000001a0f1d7220 */ /* 0x0c0fe20000410000 */
[----:B------:R-:W-:Y:S01]  /*12ca0*/  FMUL.FTZ R31, R15, R25 ;  /* 0x000000190f1f7220 */ /* 0x000fe20000410000 */
[----:B------:R-:W-:Y:S02]  /*12cb0*/  HADD2.F32 R15, -RZ, R56.H0_H0 ;  /* 0x20000038ff0f7230 */ /* 0x000fe40000004100 */
[----:B------:R-:W-:Y:S01]  /*12cc0*/  FMUL.FTZ R28, R20, R27 ;  /* 0x0000001b141c7220 */ /* 0x000fe20000410000 */
[C---:B------:R-:W-:Y:S01]  /*12cd0*/  FFMA.FTZ R29, R12.reuse, R25, -R29 ;  /* 0x000000190c1d7223 */ /* 0x040fe2000001081d */
[----:B------:R-:W-:Y:S01]  /*12ce0*/  FFMA.FTZ R31, R12, R26, R31 ;  /* 0x0000001a0c1f7223 */ /* 0x000fe2000001001f */
[----:B------:R-:W-:Y:S02]  /*12cf0*/  HADD2.F32 R0, -RZ, R4.H0_H0 ;  /* 0x20000004ff007230 */ /* 0x000fe40000004100 */
[-C--:B------:R-:W-:Y:S01]  /*12d00*/  FMUL.FTZ R12, R20, R15.reuse ;  /* 0x0000000f140c7220 */ /* 0x080fe20000410000 */
[----:B------:R-:W-:Y:S01]  /*12d10*/  FFMA.FTZ R28, R5, R15, -R28 ;  /* 0x0000000f051c7223 */ /* 0x000fe2000001081c */
[----:B------:R-:W-:Y:S01]  /*12d20*/  FMUL.FTZ R15, R9, R70 ;  /* 0x00000046090f7220 */ /* 0x000fe20000410000 */
[----:B------:R-:W-:-:S02]  /*12d30*/  HADD2.F32 R21, -RZ, R10.H0_H0 ;  /* 0x2000000aff157230 */ /* 0x000fc40000004100 */
[-C--:B------:R-:W-:Y:S01]  /*12d40*/  FMUL.FTZ R9, R9, R72.reuse ;  /* 0x0000004809097220 */ /* 0x080fe20000410000 */
[----:B------:R-:W-:Y:S02]  /*12d50*/  HADD2.F32 R20, -RZ, R71.H0_H0 ;  /* 0x20000047ff147230 */ /* 0x000fe40000004100 */
[----:B------:R-:W-:Y:S01]  /*12d60*/  FFMA.FTZ R26, R5, R27, R12 ;  /* 0x0000001b051a7223 */ /* 0x000fe2000001000c */
[----:B------:R-:W-:Y:S02]  /*12d70*/  HADD2.F32 R13, -RZ, R6.H0_H0 ;  /* 0x20000006ff0d7230 */ /* 0x000fe40000004100 */
[C---:B------:R-:W-:Y:S01]  /*12d80*/  FFMA.FTZ R15, R0.reuse, R72, -R15 ;  /* 0x00000048000f7223 */ /* 0x040fe2000001080f */
[----:B------:R-:W-:Y:S02]  /*12d90*/  HADD2.F32 R24, -RZ, R11.H0_H0 ;  /* 0x2000000bff187230 */ /* 0x000fe40000004100 */
[----:B------:R-:W-:Y:S01]  /*12da0*/  FFMA.FTZ R70, R0, R70, R9 ;  /* 0x0000004600467223 */ /* 0x000fe20000010009 */
[----:B------:R-:W-:-:S02]  /*12db0*/  HADD2.F32 R12, -RZ, R73.H0_H0 ;  /* 0x20000049ff0c7230 */ /* 0x000fc40000004100 */
[C---:B------:R-:W-:Y:S01]  /*12dc0*/  FMUL.FTZ R0, R21.reuse, R20 ;  /* 0x0000001415007220 */ /* 0x040fe20000410000 */
[----:B------:R-:W-:Y:S02]  /*12dd0*/  HADD2.F32 R71, -RZ, R71.H1_H1 ;  /* 0x30000047ff477230 */ /* 0x000fe40000004100 */
[----:B------:R-:W-:Y:S02]  /*12de0*/  HADD2.F32 R73, -RZ, R73.H1_H1 ;  /* 0x30000049ff497230 */ /* 0x000fe40000004100 */
[-C--:B------:R-:W-:Y:S01]  /*12df0*/  FMUL.FTZ R30, R21, R12.reuse ;  /* 0x0000000c151e7220 */ /* 0x080fe20000410000 */
[----:B------:R-:W-:Y:S02]  /*12e00*/  HADD2.F32 R14, -RZ, R7.H0_H0 ;  /* 0x20000007ff0e7230 */ /* 0x000fe40000004100 */
[----:B------:R-:W-:Y:S01]  /*12e10*/  FFMA.FTZ R25, R13, R12, -R0 ;  /* 0x0000000c0d197223 */ /* 0x000fe20000010800 */
[----:B------:R-:W-:Y:S01]  /*12e20*/  FMUL.FTZ R5, R24, R71 ;  /* 0x0000004718057220 */ /* 0x000fe20000410000 */
[----:B------:R-:W-:-:S02]  /*12e30*/  HADD2.F32 R11, -RZ, R11.H1_H1 ;  /* 0x3000000bff0b7230 */ /* 0x000fc40000004100 */
[-C--:B------:R-:W-:Y:S01]  /*12e40*/  FMUL.FTZ R24, R24, R73.reuse ;  /* 0x0000004918187220 */ /* 0x080fe20000410000 */
[----:B------:R-:W-:Y:S02]  /*12e50*/  HADD2.F32 R12, -RZ, R32.H0_H0 ;  /* 0x20000020ff0c7230 */ /* 0x000fe40000004100 */
[----:B------:R-:W-:Y:S01]  /*12e60*/  FFMA.FTZ R30, R13, R20, R30 ;  /* 0x000000140d1e7223 */ /* 0x000fe2000001001e */
[----:B------:R-:W-:Y:S02]  /*12e70*/  HADD2.F32 R0, -RZ, R58.H0_H0 ;  /* 0x2000003aff007230 */ /* 0x000fe40000004100 */
[C---:B------:R-:W-:Y:S01]  /*12e80*/  FFMA.FTZ R73, R14.reuse, R73, -R5 ;  /* 0x000000490e497223 */ /* 0x040fe20000010805 */
[----:B------:R-:W-:Y:S01]  /*12e90*/  FFMA.FTZ R24, R14, R71, R24 ;  /* 0x000000470e187223 */ /* 0x000fe20000010018 */
[----:B------:R-:W-:Y:S02]  /*12ea0*/  HADD2.F32 R7, -RZ, R7.H1_H1 ;  /* 0x30000007ff077230 */ /* 0x000fe40000004100 */
[C---:B------:R-:W-:Y:S01]  /*12eb0*/  FMUL.FTZ R20, R11.reuse, R12 ;  /* 0x0000000c0b147220 */ /* 0x040fe20000410000 */
[----:B------:R-:W-:Y:S01]  /*12ec0*/  FMUL.FTZ R14, R11, R0 ;  /* 0x000000000b0e7220 */ /* 0x000fe20000410000 */
[----:B------:R-:W-:-:S02]  /*12ed0*/  HADD2.F32 R8, -RZ, R8.H1_H1 ;  /* 0x30000008ff087230 */ /* 0x000fc40000004100 */
[----:B------:R-:W-:Y:S02]  /*12ee0*/  HADD2.F32 R10, -RZ, R10.H1_H1 ;  /* 0x3000000aff0a7230 */ /* 0x000fe40000004100 */
[C---:B------:R-:W-:Y:S01]  /*12ef0*/  FFMA.FTZ R20, R7.reuse, R0, -R20 ;  /* 0x0000000007147223 */ /* 0x040fe20000010814 */
[----:B------:R-:W-:Y:S02]  /*12f00*/  HADD2.F32 R11, -RZ, R34.H0_H0 ;  /* 0x20000022ff0b7230 */ /* 0x000fe40000004100 */
        /* <DEDUP_REMOVED lines=24> */
.L_x_4986:
[----:B------:R-:W-:Y:S05]  /*13090*/  BSYNC B0 ;  /* 0x0000000000007941 */ /* 0x000fea0003800000 */
.L_x_4964:
        /* <DEDUP_REMOVED lines=8> */
.L_x_4962:
[----:B0--3--:R-:W3:Y:S02]  /*13120*/  LDL R0, [R1+0x3c] ;  /* 0x00003c0001007983 */ /* 0x009ee40000100800 */
[----:B---3--:R-:W-:-:S13]  /*13130*/  R2UR UR4, R0 ;  /* 0x00000000000472ca */ /* 0x008fda00000e0000 */
[----:B------:R-:W-:-:S05]  /*13140*/  IMAD.U32 R0, RZ, RZ, UR4 ;  /* 0x00000004ff007e24 */ /* 0x000fca000f8e00ff */
[----:B------:R-:W-:-:S13]  /*13150*/  ISETP.NE.AND P0, PT, R0, 0x3, PT ;  /* 0x000000030000780c */ /* 0x000fda0003f05270 */
[----:B------:R-:W-:Y:S05]  /*13160*/  @!P0 BRA `(.L_x_5015) ;  /* 0x0000000000048947 */ /* 0x000fea0003800000 */
[----:B------:R-:W-:Y:S01]  /*13170*/  BPT.TRAP 0x1 ;  /* 0x000000040000795c */ /* 0x000fe20000300000 */
.L_x_5015:
[----:B------:R-:W-:Y:S01]  /*13180*/  IMAD R15, R193, 0x8, R2 ;  /* 0x00000008c10f7824 */ /* 0x000fe200078e0202 */
[----:B------:R-:W-:-:S04]  /*13190*/  SHF.L.U32 R0, R198, 0x1f, RZ ;  /* 0x0000001fc6007819 */ /* 0x000fc800000006ff */
[----:B------:R0:W3:Y:S01]  /*131a0*/  SYNCS.PHASECHK.TRANS64.TRYWAIT P1, [R15+URZ+0x30830], R0 ;  /* 0x030830000f0075a7 */ /* 0x0000e2000802017f */
[----:B------:R-:W-:Y:S05]  /*131b0*/  @!P0 BRA `(.L_x_5016) ;  /* 0x0000000000048947 */ /* 0x000fea0003800000 */
[----:B------:R-:W-:Y:S01]  /*131c0*/  BPT.TRAP 0x1 ;  /* 0x000000040000795c */ /* 0x000fe20000300000 */
.L_x_5016:
[----:B---3--:R-:W-:Y:S05]  /*131d0*/  @P1 BRA `(.L_x_5017) ;  /* 0x0000000000081947 */ /* 0x008fea0003800000 */
[----:B------:R-:W3:Y:S02]  /*131e0*/  SYNCS.PHASECHK.TRANS64.TRYWAIT P1, [R15+URZ+0x30830], R0 ;  /* 0x030830000f0075a7 */ /* 0x000ee4000802017f */
[----:B---3--:R-:W-:Y:S05]  /*131f0*/  @!P1 BRA `(.L_x_5018) ;  /* 0x000001bc00dc9947 */ /* 0x008fea0003800000 */
.L_x_5017:
[----:B------:R-:W-:Y:S05]  /*13200*/  WARPSYNC.ALL ;  /* 0x0000000000007948 */ /* 0x000fea0003800000 */
[----:B0--3--:R-:W-:Y:S01]  /*13210*/  VIADD R0, R2, 0x1e400 ;  /* 0x0001e40002007836 */ /* 0x009fe20000000000 */
[----:B------:R-:W-:Y:S01]  /*13220*/  R2UR UR4, R68 ;  /* 0x00000000440472ca */ /* 0x000fe200000e0000 */
[----:B--2-4-:R-:W-:Y:S01]  /*13230*/  IMAD.MOV.U32 R5, RZ, RZ, 0x40000040 ;  /* 0x40000040ff057424 */ /* 0x014fe200078e00ff */
[----:B-----5:R-:W-:Y:S01]  /*13240*/  WARPGROUP.ARRIVE ;  /* 0x00000000000079c5 */ /* 0x020fe20000000000 */
[----:B------:R-:W-:Y:S01]  /*13250*/  UMOV UR9, 0x40000040 ;  /* 0x4000004000097882 */ /* 0x000fe20000000000 */
[----:B------:R-:W-:Y:S01]  /*13260*/  SHF.R.U32.HI R0, RZ, 0x4, R0 ;  /* 0x00000004ff007819 */ /* 0x000fe20000011600 */
[----:B------:R-:W-:Y:S01]  /*13270*/  IMAD.MOV.U32 R7, RZ, RZ, 0x40000040 ;  /* 0x40000040ff077424 */ /* 0x000fe200078e00ff */
[----:B------:R-:W-:Y:S01]  /*13280*/  R2UR UR11, R5 ;  /* 0x00000000050b72ca */ /* 0x000fe200000e0000 */
[----:B------:R-:W-:Y:S01]  /*13290*/  IMAD.U32 R9, RZ, RZ, UR9 ;  /* 0x00000009ff097e24 */ /* 0x000fe2000f8e00ff */
[----:B------:R-:W-:Y:S01]  /*132a0*/  LOP3.LUT R0, R0, 0x3fff, RZ, 0xc0, !PT ;  /* 0x00003fff00007812 */ /* 0x000fe200078ec0ff */
[----:B------:R-:W-:Y:S01]  /*132b0*/  UMOV UR57, 0x40000040 ;  /* 0x4000004000397882 */ /* 0x000fe20000000000 */
[----:B------:R-:W-:Y:S01]  /*132c0*/  UMOV UR53, 0x40000040 ;  /* 0x4000004000357882 */ /* 0x000fe20000000000 */
[----:B------:R-:W-:Y:S01]  /*132d0*/  UMOV UR49, 0x40000040 ;  /* 0x4000004000317882 */ /* 0x000fe20000000000 */
[----:B------:R-:W-:Y:S01]  /*132e0*/  LOP3.LUT R218, R0, 0x10000, RZ, 0xfc, !PT ;  /* 0x0001000000da7812 */ /* 0x000fe200078efcff */
[----:B------:R-:W-:Y:S01]  /*132f0*/  ULOP3.LUT UR4, UR4, 0x10000, URZ, 0xfc, !UPT ;  /* 0x0001000004047892 */ /* 0x000fe2000f8efc3f */
[----:B------:R-:W-:Y:S01]  /*13300*/  IMAD.MOV.U32 R5, RZ, RZ, 0x40000040 ;  /* 0x40000040ff057424 */ /* 0x000fe200078e00ff */
[----:B------:R-:W-:Y:S01]  /*13310*/  UMOV UR45, 0x40000040 ;  /* 0x40000040002d7882 */ /* 0x000fe20000000000 */
[----:B------:R-:W-:Y:S01]  /*13320*/  UMOV UR41, 0x40000040 ;  /* 0x4000004000297882 */ /* 0x000fe20000000000 */
[----:B------:R-:W-:Y:S01]  /*13330*/  IMAD R4, R193, 0x900, R218 ;  /* 0x00000900c1047824 */ /* 0x000fe200078e02da */
[----:B------:R-:W-:Y:S01]  /*13340*/  UIADD3 UR5, UR4, 0x2, URZ ;  /* 0x0000000204057890 */ /* 0x000fe2000fffe03f */
[----:B------:R-:W-:Y:S01]  /*13350*/  R2UR UR39, R5 ;  /* 0x00000000052772ca */ /* 0x000fe200000e0000 */
[----:B------:R-:W-:Y:S01]  /*13360*/  UMOV UR8, UR4 ;  /* 0x0000000400087c82 */ /* 0x000fe20008000000 */
[C---:B------:R-:W-:Y:S01]  /*13370*/  VIADD R6, R4.reuse, 0x2 ;  /* 0x0000000204067836 */ /* 0x040fe20000000000 */
[----:B------:R-:W-:Y:S01]  /*13380*/  R2UR UR10, R4 ;  /* 0x00000000040a72ca */ /* 0x000fe200000e0000 */
[----:B------:R-:W-:Y:S01]  /*13390*/  UIADD3 UR56, UR4, 0x404, URZ ;  /* 0x0000040404387890 */ /* 0x000fe2000fffe03f */
[----:B------:R-:W-:Y:S01]  /*133a0*/  MOV R8, UR8 ;  /* 0x0000000800087c02 */ /* 0x000fe20008000f00 */
[----:B------:R-:W-:-:S02]  /*133b0*/  UIADD3 UR52, UR4, 0x406, URZ ;  /* 0x0000040604347890 */ /* 0x000fc4000fffe03f */
[----:B------:R-:W-:Y:S02]  /*133c0*/  UIADD3 UR48, UR4, 0x800, URZ ;  /* 0x0000080004307890 */ /* 0x000fe4000fffe03f */
[----:B------:R0:W-:Y:S01]  /*133d0*/  STL.64 [R1+0x28], R8 ;  /* 0x0000280801007387 */ /* 0x0001e20000100a00 */
[----:B------:R-:W-:Y:S02]  /*133e0*/  UIADD3 UR44, UR4, 0x802, URZ ;  /* 0x00000802042c7890 */ /* 0x000fe4000fffe03f */
[----:B------:R-:W-:Y:S02]  /*133f0*/  UIADD3 UR40, UR4, 0x804, URZ ;  /* 0x0000080404287890 */ /* 0x000fe4000fffe03f */
[----:B------:R-:W-:Y:S01]  /*13400*/  UIADD3 UR36, UR4, 0x806, URZ ;  /* 0x0000080604247890 */ /* 0x000fe2000fffe03f */
[----:B------:R-:W-:Y:S01]  /*13410*/  HGMMA.64x96x16.F32 R24, gdesc[UR8], RZ, !UPT, gsb0 ;  /* 0x01600000081879f0 */ /* 0x000fe2000c0008ff */
[----:B------:R-:W-:Y:S01]  /*13420*/  R2UR UR10, R6 ;  /* 0x00000000060a72ca */ /* 0x000fe200000e0000 */
[----:B------:R-:W-:Y:S01]  /*13430*/  UMOV UR8, UR5 ;  /* 0x0000000500087c82 */ /* 0x000fe20008000000 */
[----:B------:R-:W-:Y:S01]  /*13440*/  R2UR UR11, R7 ;  /* 0x00000000070b72ca */ /* 0x000fe200000e0000 */
[----:B------:R-:W-:Y:S01]  /*13450*/  UMOV UR9, 0x40000040 ;  /* 0x4000004000097882 */ /* 0x000fe20000000000 */
[----:B------:R-:W-:Y:S01]  /*13460*/  IMAD.MOV.U32 R7, RZ, RZ, 0x40000040 ;  /* 0x40000040ff077424 */ /* 0x000fe200078e00ff */
[----:B------:R-:W-:Y:S01]  /*13470*/  IADD3 R6, R4, 0x4, RZ ;  /* 0x0000000404067810 */ /* 0x000fe20007ffe0ff */
[----:B------:R-:W-:Y:S01]  /*13480*/  UIADD3 UR5, UR4, 0x4, URZ ;  /* 0x0000000404057890 */ /* 0x000fe2000fffe03f */
[----:B0-----:R-:W-:Y:S01]  /*13490*/  IMAD.U32 R8, RZ, RZ, UR8 ;  /* 0x00000008ff087e24 */ /* 0x001fe2000f8e00ff */
[----:B------:R-:W-:Y:S01]  /*134a0*/  UMOV UR37, 0x40000040 ;  /* 0x4000004000257882 */ /* 0x000fe20000000000 */
        /* <DEDUP_REMOVED lines=11> */
[----:B------:R-:W-:Y:S02]  /*13560*/  IMAD.MOV.U32 R7, RZ, RZ, 0x40000040 ;  /* 0x40000040ff077424 */ /* 0x000fe400078e00ff */
        /* <DEDUP_REMOVED lines=36> */
[----:B------:R-:W-:Y:S02]  /*137b0*/  VIADD R6, R4, 0x304 ;  /* 0x0000030404067836 */ /* 0x000fe40000000000 */
[----:B------:R-:W-:Y:S02]  /*137c0*/  IMAD.MOV.U32 R7, RZ, RZ, 0x40000040 ;  /* 0x40000040ff077424 */ /* 0x000fe400078e00ff */
[----:B0-----:R-:W-:Y:S01]  /*137d0*/  IMAD.U32 R8, RZ, RZ, UR8 ;  /* 0x00000008ff087e24 */ /* 0x001fe2000f8e00ff */
[----:B------:R-:W-:Y:S01]  /*137e0*/  R2UR UR58, R6 ;  /* 0x00000000063a72ca */ /* 0x000fe200000e0000 */
[----:B------:R-:W-:Y:S01]  /*137f0*/  IMAD.U32 R9, RZ, RZ, UR9 ;  /* 0x00000009ff097e24 */ /* 0x000fe2000f8e00ff */
[----:B------:R-:W-:Y:S01]  /*13800*/  R2UR UR59, R7 ;  /* 0x00000000073b72ca */ /* 0x000fe200000e0000 */
[----:B------:R-:W-:Y:S01]  /*13810*/  IMAD.MOV.U32 R7, RZ, RZ, 0x40000040 ;  /* 0x40000040ff077424 */ /* 0x000fe200078e00ff */
[----:B------:R-:W-:-:S02]  /*13820*/  IADD3 R6, R4, 0x306, RZ ;  /* 0x0000030604067810 */ /* 0x000fc40007ffe0ff */
[----:B------:R0:W-:Y:S02]  /*13830*/  STL.64 [R1], R8 ;  /* 0x0000000801007387 */ /* 0x0001e40000100a00 */
        /* <DEDUP_REMOVED lines=11> */
[C---:B------:R-:W-:Y:S01]  /*138f0*/  IADD3 R6, R4.reuse, 0x604, RZ ;  /* 0x0000060404067810 */ /* 0x040fe20007ffe0ff */
[----:B------:R-:W-:-:S03]  /*13900*/  VIADD R4, R4, 0x606 ;  /* 0x0000060604047836 */ /* 0x000fc60000000000 */
        /* <DEDUP_REMOVED lines=27> */
.L_x_5019:
[----:B------:R-:W2:Y:S01]  /*13ac0*/  LDL R10, [R1+0x40] ;  /* 0x00004000010a7983 */ /* 0x000ea20000100800 */
[----:B------:R-:W0:Y:S01]  /*13ad0*/  LDC R95, c[0x0][0x448] ;  /* 0x00011200ff5f7b82 */ /* 0x000e220000000800 */
[----:B------:R-:W-:Y:S02]  /*13ae0*/  ULDC UR4, c[0x0][0x9d8] ;  /* 0x0002760000047ab9 */ /* 0x000fe40000000800 */
[----:B------:R-:W2:Y:S01]  /*13af0*/  LDL R93, [R1+0x38] ;  /* 0x00003800015d7983 */ /* 0x000ea20000100800 */
[----:B-1----:R-:W-:Y:S01]  /*13b00*/  FMUL.FTZ R3, R27, UR4 ;  /* 0x000000041b037c20 */ /* 0x002fe20008410000 */
[----:B------:R-:W-:Y:S01]  /*13b10*/  FMUL.FTZ R27, R46, UR4 ;  /* 0x000000042e1b7c20 */ /* 0x000fe20008410000 */
[----:B------:R-:W-:Y:S01]  /*13b20*/  FMUL.FTZ R46, R53, UR4 ;  /* 0x00000004352e7c20 */ /* 0x000fe20008410000 */
[----:B------:R-:W-:Y:S01]  /*13b30*/  FMUL.FTZ R12, R24, UR4 ;  /* 0x00000004180c7c20 */ /* 0x000fe20008410000 */
[----:B------:R-:W-:Y:S02]  /*13b40*/  VIADD R15, R15, 0x30840 ;  /* 0x000308400f0f7836 */ /* 0x000fe40000000000 */
[----:B------:R-:W-:Y:S01]  /*13b50*/  FMUL.FTZ R24, R42, UR4 ;  /* 0x000000042a187c20 */ /* 0x000fe20008410000 */
[----:B------:R-:W-:Y:S01]  /*13b60*/  FMUL.FTZ R42, R45, UR4 ;  /* 0x000000042d2a7c20 */ /* 0x000fe20008410000 */
[----:B------:R-:W-:Y:S01]  /*13b70*/  FMUL.FTZ R45, R52, UR4 ;  /* 0x00000004342d7c20 */ /* 0x000fe20008410000 */
[----:B------:R-:W-:Y:S01]  /*13b80*/  FMUL.FTZ R13, R39, UR4 ;  /* 0x00000004270d7c20 */ /* 0x000fe20008410000 */
[----:B------:R-:W-:Y:S01]  /*13b90*/  PRMT R15, R204, 0x654, R15 ;  /* 0x00000654cc0f7816 */ /* 0x000fe2000000000f */
        /* <DEDUP_REMOVED lines=10> */
[----:B0-----:R-:W-:Y:S01]  /*13c40*/  ISETP.NE.AND P1, PT, R95, 0x1, PT ;  /* 0x000000015f00780c */ /* 0x001fe20003f25270 */
[----:B------:R-:W-:Y:S01]  /*13c50*/  FMUL.FTZ R26, R47, UR4 ;  /* 0x000000042f1a7c20 */ /* 0x000fe20008410000 */
[----:B------:R-:W-:Y:S01]  /*13c60*/  FMUL.FTZ R44, R49, UR4 ;  /* 0x00000004312c7c20 */ /* 0x000fe20008410000 */
[----:B------:R-:W-:Y:S01]  /*13c70*/  LOP3.LUT R16, R16, 0xffefffff, RZ, 0xc0, !PT ;  /* 0xffefffff10107812 */ /* 0x000fe200078ec0ff */
        /* <DEDUP_REMOVED lines=9> */
[----:B------:R-:W0:Y:S01]  /*13d10*/  @P1 LDC R4, c[0x0][0x44c] ;  /* 0x00011300ff041b82 */ /* 0x000e220000000800 */
[----:B------:R-:W-:Y:S01]  /*13d20*/  FMUL.FTZ R31, R54, UR4 ;  /* 0x00000004361f7c20 */ /* 0x000fe20008410000 */
[----:B------:R-:W-:Y:S01]  /*13d30*/  FMUL.FTZ R32, R55, UR4 ;  /* 0x0000000437207c20 */ /* 0x000fe20008410000 */
[----:B------:R-:W-:Y:S01]  /*13d40*/  FMUL.FTZ R47, R56, UR4 ;  /* 0x00000004382f7c20 */ /* 0x000fe20008410000 */
[----:B------:R-:W-:Y:S01]  /*13d50*/  FMUL.FTZ R49, R57, UR4 ;  /* 0x0000000439317c20 */ /* 0x000fe20008410000 */
[----:B------:R-:W-:Y:S01]  /*13d60*/  FMUL.FTZ R43, R48, UR4 ;  /* 0x00000004302b7c20 */ /* 0x000fe20008410000 */
[----:B------:R-:W-:Y:S01]  /*13d70*/  FMUL.FTZ R36, R58, UR4 ;  /* 0x000000043a247c20 */ /* 0x000fe20008410000 */
[----:B------:R-:W-:Y:S01]  /*13d80*/  FMUL.FTZ R37, R59, UR4 ;  /* 0x000000043b257c20 */ /* 0x000fe20008410000 */
[----:B------:R-:W1:Y:S01]  /*13d90*/  @P1 LDC R5, c[0x0][0x450] ;  /* 0x00011400ff051b82 */ /* 0x000e620000000800 */
[----:B------:R-:W-:Y:S01]  /*13da0*/  FMUL.FTZ R50, R60, UR4 ;  /* 0x000000043c327c20 */ /* 0x000fe20008410000 */
[----:B------:R-:W-:Y:S01]  /*13db0*/  FMUL.FTZ R56, R61, UR4 ;  /* 0x000000043d387c20 */ /* 0x000fe20008410000 */
[----:B------:R-:W-:Y:S01]  /*13dc0*/  FMUL.FTZ R40, R62, UR4 ;  /* 0x000000043e287c20 */ /* 0x000fe20008410000 */
        /* <DEDUP_REMOVED lines=9> */
[----:B------:R-:W-:Y:S01]  /*13e60*/  @P1 LOP3.LUT R16, R16, 0x100000, RZ, 0xfc, !PT ;  /* 0x0010000010101812 */ /* 0x000fe200078efcff */
[----:B------:R-:W-:Y:S01]  /*13e70*/  ULDC UR38, c[0x0][0x9dc] ;  /* 0x0002770000267ab9 */ /* 0x000fe20000000800 */
[----:B------:R-:W4:Y:S01]  /*13e80*/  MUFU.TANH R12, R12 ;  /* 0x0000000c000c7308 */ /* 0x000f220000002400 */
[----:B---3--:R-:W-:Y:S01]  /*13e90*/  FMUL.FTZ R15, R71, UR4 ;  /* 0x00000004470f7c20 */ /* 0x008fe20008410000 */
[----:B------:R-:W-:Y:S01]  /*13ea0*/  ULOP3.LUT UR38, URZ, UR38, URZ, 0x33, !UPT ;  /* 0x000000263f267292 */ /* 0x000fe2000f8e333f */
[----:B------:R-:W-:-:S05]  /*13eb0*/  LOP3.LUT R16, R16, 0xfff7ffff, RZ, 0xc0, !PT ;  /* 0xfff7ffff10107812 */ /* 0x000fca00078ec0ff */
        /* <DEDUP_REMOVED lines=28> */
[----:B------:R-:W1:Y:S08]  /*14080*/  MUFU.TANH R46, R46 ;  /* 0x0000002e002e7308 */ /* 0x000e700000002400 */
[----:B------:R-:W3:Y:S01]  /*14090*/  MUFU.TANH R31, R31 ;  /* 0x0000001f001f7308 */ /* 0x000ee20000002400 */
[----:B--2---:R-:W-:-:S02]  /*140a0*/  IMAD.IADD R53, R10, 0x1, R93 ;  /* 0x000000010a357824 */ /* 0x004fc400078e025d */
[----:B------:R-:W2:Y:S02]  /*140b0*/  LDC.64 R10, c[0x0][0x9e0] ;  /* 0x00027800ff0a7b82 */ /* 0x000ea40000000a00 */
[----:B0-----:R-:W-:-:S03]  /*140c0*/  @P1 IMAD.HI.U32 R4, R53, R4, RZ ;  /* 0x0000000435041227 */ /* 0x001fc600078e00ff */
[----:B------:R-:W0:Y:S02]  /*140d0*/  MUFU.TANH R32, R32 ;  /* 0x0000002000207308 */ /* 0x000e240000002400 */
[----:B-1----:R-:W-:Y:S01]  /*140e0*/  @P1 SHF.R.U32.HI R53, RZ, R5, R4 ;  /* 0x00000005ff351219 */ /* 0x002fe20000011604 */
[----:B------:R-:W-:Y:S01]  /*140f0*/  IMAD R4, R126, -0x60, R200 ;  /* 0xffffffa07e047824 */ /* 0x000fe200078e02c8 */
[----:B------:R-:W-:-:S04]  /*14100*/  MOV R5, 0xffffffa0 ;  /* 0xffffffa000057802 */ /* 0x000fc80000000f00 */
[----:B------:R-:W1:Y:S01]  /*14110*/  MUFU.TANH R47, R47 ;  /* 0x0000002f002f7308 */ /* 0x000e620000002400 */
[----:B------:R-:W5:Y:S01]  /*14120*/  SHFL.IDX PT, R52, R53, RZ, 0x1c1f ;  /* 0x001c1fff35347589 */ /* 0x000f6200000e0000 */
[----:B------:R-:W-:Y:S01]  /*14130*/  IADD3 R98, -R227, 0x60, R4 ;  /* 0x00000060e3627810 */ /* 0x000fe20007ffe104 */
[----:B------:R-:W-:-:S04]  /*14140*/  IMAD R5, R126, R5, 0x61 ;  /* 0x000000617e057424 */ /* 0x000fc800078e0205 */
[----:B------:R-:W-:Y:S01]  /*14150*/  VIADD R86, R5, 0xffffffff ;  /* 0xffffffff05567836 */ /* 0x000fe20000000000 */
[--C-:B------:R-:W-:Y:S01]  /*14160*/  IADD3 R48, R200, R5, -R227.reuse ;  /* 0x00000005c8307210 */ /* 0x100fe20007ffe8e3 */
[----:B------:R-:W0:Y:S02]  /*14170*/  MUFU.TANH R49, R49 ;  /* 0x0000003100317308 */ /* 0x000e240000002400 */
[----:B------:R-:W-:Y:S01]  /*14180*/  IMAD.IADD R82, R86, 0x1, -R227 ;  /* 0x0000000156527824 */ /* 0x000fe200078e0ae3 */
[----:B--2---:R-:W-:Y:S01]  /*14190*/  ISETP.GE.AND P1, PT, R11, 0x1, PT ;  /* 0x000000010b00780c */ /* 0x004fe20003f26270 */
[----:B------:R-:W-:-:S04]  /*141a0*/  IMAD.IADD R59, R48, 0x1, -R199 ;  /* 0x00000001303b7824 */ /* 0x000fc800078e0ac7 */
[----:B------:R-:W2:Y:S01]  /*141b0*/  MUFU.TANH R36, R36 ;  /* 0x0000002400247308 */ /* 0x000ea20000002400 */
[C---:B------:R-:W-:Y:S02]  /*141c0*/  VIADD R65, R59.reuse, UR38 ;  /* 0x000000263b417c36 */ /* 0x040fe40008000000 */
[----:B------:R-:W-:-:S05]  /*141d0*/  IMAD.IADD R63, R59, 0x1, R10 ;  /* 0x000000013b3f7824 */ /* 0x000fca00078e020a */
[----:B------:R-:W0:Y:S01]  /*141e0*/  MUFU.TANH R37, R37 ;  /* 0x0000002500257308 */ /* 0x000e220000002400 */
[----:B------:R-:W-:Y:S02]  /*141f0*/  @P1 LOP3.LUT R16, R16, 0x80000, RZ, 0xfc, !PT ;  /* 0x0008000010101812 */ /* 0x000fe400078efcff */
[----:B-----5:R-:W-:Y:S02]  /*14200*/  IADD3 R59, R65, R52, RZ ;  /* 0x00000034413b7210 */ /* 0x020fe40007ffe0ff */
[----:B------:R-:W-:-:S03]  /*14210*/  VIADDMNMX R84, R52, R63, R98, PT ;  /* 0x0000003f34547246 */ /* 0x000fc60003800162 */
        /* <DEDUP_REMOVED lines=12> */
[----:B-1234-:R-:W-:Y:S05]  /*142e0*/  @!P1 BRA `(.L_x_5020) ;  /* 0x00000000004c9947 */ /* 0x01efea0003800000 */
        /* <DEDUP_REMOVED lines=11> */
.L_x_5022:
[----:B------:R-:W-:-:S13]  /*143a0*/  ISETP.NE.AND P1, PT, R11, 0x1, PT ;  /* 0x000000010b00780c */ /* 0x000fda0003f25270 */
[----:B------:R-:W1:Y:S02]  /*143b0*/  @P1 LDC.64 R4, c[0x0][0x9e8] ;  /* 0x00027a00ff041b82 */ /* 0x000e640000000a00 */
[----:B-1----:R-:W-:-:S05]  /*143c0*/  @P1 IMAD.HI.U32 R4, R61, R4, RZ ;  /* 0x000000043d041227 */ /* 0x002fca00078e00ff */
[----:B------:R-:W-:-:S07]  /*143d0*/  @P1 SHF.R.U32.HI R61, RZ, R5, R4 ;  /* 0x00000005ff3d1219 */ /* 0x000fce0000011604 */
.L_x_5023:
[----:B------:R-:W-:Y:S05]  /*143e0*/  BSYNC B0 ;  /* 0x0000000000007941 */ /* 0x000fea0003800000 */
.L_x_5021:
[----:B------:R-:W-:-:S05]  /*143f0*/  IMAD R4, R61, R11, R82 ;  /* 0x0000000b3d047224 */ /* 0x000fca00078e0252 */
[----:B------:R-:W-:Y:S02]  /*14400*/  VIMNMX R59, R59, R4, !PT ;  /* 0x000000043b3b7248 */ /* 0x000fe40007fe0100 */
[----:B------:R-:W-:-:S07]  /*14410*/  VIADDMNMX R84, R4, R11, R84, PT ;  /* 0x0000000b04547246 */ /* 0x000fce0003800154 */
.L_x_5020:
        /* <DEDUP_REMOVED lines=33> */
[----:B------:R-:W-:Y:S01]  /*14630*/  FSEL R66, R35, -INF , !P2 ;  /* 0xff80000023427808 */ /* 0x000fe20005000000 */
[----:B-1----:R-:W-:Y:S01]  /*14640*/  IMAD.IADD R35, R65, 0x1, R4 ;  /* 0x0000000141237824 */ /* 0x002fe200078e0204 */
        /* <DEDUP_REMOVED lines=49> */
[----:B0-----:R-:W-:Y:S02]  /*14960*/  FSEL R58, R49, -INF , !P2 ;  /* 0xff800000313a7808 */ /* 0x001fe40005000000 */
        /* <DEDUP_REMOVED lines=16> */
[----:B------:R-:W-:Y:S02]  /*14a70*/  VIADDMNMX R98, R4, R63, R98, PT ;  /* 0x0000003f04627246 */ /* 0x000fe40003800162 */
        /* <DEDUP_REMOVED lines=29> */
.L_x_5026:
[----:B------:R-:W-:-:S13]  /*14c50*/  ISETP.NE.AND P5, PT, R11, 0x1, PT ;  /* 0x000000010b00780c */ /* 0x000fda0003fa5270 */
[----:B------:R-:W0:Y:S02]  /*14c60*/  @P5 LDC.64 R4, c[0x0][0x9e8] ;  /* 0x00027a00ff045b82 */ /* 0x000e240000000a00 */
[----:B0-----:R-:W-:-:S05]  /*14c70*/  @P5 IMAD.HI.U32 R4, R39, R4, RZ ;  /* 0x0000000427045227 */ /* 0x001fca00078e00ff */
[----:B------:R-:W-:-:S07]  /*14c80*/  @P5 SHF.R.U32.HI R39, RZ, R5, R4 ;  /* 0x00000005ff275219 */ /* 0x000fce0000011604 */
.L_x_5027:
[----:B------:R-:W-:Y:S05]  /*14c90*/  BSYNC B0 ;  /* 0x0000000000007941 */ /* 0x000fea0003800000 */
.L_x_5025:
[----:B------:R-:W-:-:S05]  /*14ca0*/  IMAD R82, R39, R11, R82 ;  /* 0x0000000b27527224 */ /* 0x000fca00078e0252 */
[----:B------:R-:W-:Y:S02]  /*14cb0*/  VIMNMX R35, R35, R82, !PT ;  /* 0x0000005223237248 */ /* 0x000fe40007fe0100 */
[----:B------:R-:W-:-:S07]  /*14cc0*/  VIADDMNMX R98, R82, R11, R98, PT ;  /* 0x0000000b52627246 */ /* 0x000fce0003800162 */
.L_x_5024:
[C---:B------:R-:W-:Y:S01]  /*14cd0*/  ISETP.GT.AND P1, PT, R35.reuse, 0x1, !P1 ;  /* 0x000000012300780c */ /* 0x040fe20004f24270 */
[----:B------:R-:W-:Y:S01]  /*14ce0*/  ULDC UR4, c[0x0][0x988] ;  /* 0x0002620000047ab9 */ /* 0x000fe20000000800 */
[----:B------:R-:W-:Y:S01]  /*14cf0*/  ISETP.GT.AND P6, PT, R35, 0x8, !P6 ;  /* 0x000000082300780c */ /* 0x000fe200077c4270 */
[----:B------:R-:W-:Y:S01]  /*14d00*/  IMAD.U32 R5, RZ, RZ, UR4 ;  /* 0x00000004ff057e24 */ /* 0x000fe2000f8e00ff */
[C---:B------:R-:W-:Y:S02]  /*14d10*/  ISETP.LT.OR P1, PT, R98.reuse, 0x2, P1 ;  /* 0x000000026200780c */ /* 0x040fe40000f21670 */
[----:B------:R-:W-:Y:S02]  /*14d20*/  ISETP.LT.OR P6, PT, R98, 0x9, P6 ;  /* 0x000000096200780c */ /* 0x000fe400037c1670 */
        /* <DEDUP_REMOVED lines=18> */
[----:B------:R-:W-:Y:S02]  /*14e50*/  FSEL R4, R7, -INF , !P6 ;  /* 0xff80000007047808 */ /* 0x000fe40007000000 */
[----:B------:R-:W-:-:S02]  /*14e60*/  ISETP.LT.OR P1, PT, R98, 0x12, P1 ;  /* 0x000000126200780c */ /* 0x000fc40000f21670 */
[----:B------:R-:W-:Y:S02]  /*14e70*/  ISETP.NE.AND P6, PT, R71, RZ, PT ;  /* 0x000000ff4700720c */ /* 0x000fe40003fc5270 */
[----:B------:R-:W-:Y:S02]  /*14e80*/  FMNMX.FTZ R3, R68, R3, !PT ;  /* 0x0000000344037209 */ /* 0x000fe40007810000 */
[----:B------:R-:W-:Y:S02]  /*14e90*/  FSEL R92, R8, -INF , !P1 ;  /* 0xff800000085c7808 */ /* 0x000fe40004800000 */
[----:B------:R-:W-:Y:S02]  /*14ea0*/  ISETP.GT.AND P1, PT, R35, 0x18, !P6 ;  /* 0x000000182300780c */ /* 0x000fe40007724270 */
[----:B------:R-:W-:Y:S02]  /*14eb0*/  FMNMX.FTZ R3, R64, R3, !PT ;  /* 0x0000000340037209 */ /* 0x000fe40007810000 */
[----:B------:R-:W-:-:S02]  /*14ec0*/  ISETP.LT.OR P1, PT, R98, 0x19, P1 ;  /* 0x000000196200780c */ /* 0x000fc40000f21670 */
[----:B------:R-:W-:Y:S02]  /*14ed0*/  FMNMX.FTZ R3, R38, R3, !PT ;  /* 0x0000000326037209 */ /* 0x000fe40007810000 */
[----:B------:R-:W-:Y:S02]  /*14ee0*/  ISETP.NE.AND P5, PT, R73, RZ, PT ;  /* 0x000000ff4900720c */ /* 0x000fe40003fa5270 */
[----:B------:R-:W-:Y:S02]  /*14ef0*/  FSEL R14, R14, -INF , !P1 ;  /* 0xff8000000e0e7808 */ /* 0x000fe40004800000 */
        /* <DEDUP_REMOVED lines=11> */
[----:B------:R-:W-:Y:S02]  /*14fb0*/  FMNMX.FTZ R3, R46, R3, !PT ;  /* 0x000000032e037209 */ /* 0x000fe40007810000 */
        /* <DEDUP_REMOVED lines=10> */
[C---:B------:R-:W-:Y:S02]  /*15060*/  ISETP.GT.AND P4, PT, R35.reuse, RZ, !P4 ;  /* 0x000000ff2300720c */ /* 0x040fe40006784270 */
[----:B------:R-:W-:Y:S02]  /*15070*/  ISETP.GT.AND P1, PT, R35, 0x28, !P1 ;  /* 0x000000282300780c */ /* 0x000fe40004f24270 */
[----:B------:R-:W-:Y:S02]  /*15080*/  FMNMX.FTZ R3, R54, R3, !PT ;  /* 0x0000000336037209 */ /* 0x000fe40007810000 */
[C---:B------:R-:W-:Y:S02]  /*15090*/  ISETP.LT.OR P4, PT, R98.reuse, 0x1, P4 ;  /* 0x000000016200780c */ /* 0x040fe40002781670 */
[----:B------:R-:W-:-:S02]  /*150a0*/  ISETP.LT.OR P1, PT, R98, 0x29, P1 ;  /* 0x000000296200780c */ /* 0x000fc40000f21670 */
[----:B------:R-:W-:Y:S02]  /*150b0*/  FMNMX.FTZ R3, R34, R3, !PT ;  /* 0x0000000322037209 */ /* 0x000fe40007810000 */
[----:B------:R-:W-:Y:S02]  /*150c0*/  FSEL R7, R0, -INF , !P4 ;  /* 0xff80000000077808 */ /* 0x000fe40006000000 */
[----:B------:R-:W-:Y:S02]  /*150d0*/  FSEL R8, R27, -INF , !P1 ;  /* 0xff8000001b087808 */ /* 0x000fe40004800000 */
[----:B------:R-:W-:Y:S02]  /*150e0*/  FMNMX.FTZ R0, R12, R3, !PT ;  /* 0x000000030c007209 */ /* 0x000fe40007810000 */
[----:B------:R-:W-:Y:S02]  /*150f0*/  ISETP.NE.AND P1, PT, R81, RZ, PT ;  /* 0x000000ff5100720c */ /* 0x000fe40003f25270 */
[----:B------:R-:W-:Y:S01]  /*15100*/  FMNMX.FTZ R9, R7, R96, !PT ;  /* 0x0000006007097209 */ /* 0x000fe20007810000 */
[----:B------:R-:W0:Y:S01]  /*15110*/  SHFL.BFLY PT, R3, R0, 0x2, 0x1f ;  /* 0x0c401f0000037f89 */ /* 0x000e2200000e0000 */
[----:B------:R-:W-:-:S02]  /*15120*/  ISETP.GT.AND P1, PT, R35, 0x29, !P1 ;  /* 0x000000292300780c */ /* 0x000fc40004f24270 */
[----:B------:R-:W-:Y:S02]  /*15130*/  FMNMX.FTZ R9, R4, R9, !PT ;  /* 0x0000000904097209 */ /* 0x000fe40007810000 */
[----:B------:R-:W-:Y:S02]  /*15140*/  ISETP.LT.OR P1, PT, R98, 0x2a, P1 ;  /* 0x0000002a6200780c */ /* 0x000fe40000f21670 */
[----:B------:R-:W-:Y:S02]  /*15150*/  FMNMX.FTZ R9, R94, R9, !PT ;  /* 0x000000095e097209 */ /* 0x000fe40007810000 */
[----:B------:R-:W-:Y:S02]  /*15160*/  FSEL R86, R26, -INF , !P1 ;  /* 0xff8000001a567808 */ /* 0x000fe40004800000 */
[----:B------:R-:W-:Y:S02]  /*15170*/  ISETP.NE.AND P1, PT, R83, RZ, PT ;  /* 0x000000ff5300720c */ /* 0x000fe40003f25270 */
[----:B------:R-:W-:-:S02]  /*15180*/  ISETP.NE.AND P6, PT, R47, RZ, PT ;  /* 0x000000ff2f00720c */ /* 0x000fc40003fc5270 */
[----:B------:R-:W-:Y:S02]  /*15190*/  ISETP.GT.AND P1, PT, R35, 0x30, !P1 ;  /* 0x000000302300780c */ /* 0x000fe40004f24270 */
[----:B------:R-:W-:Y:S02]  /*151a0*/  ISETP.NE.AND P5, PT, R49, RZ, PT ;  /* 0x000000ff3100720c */ /* 0x000fe40003fa5270 */
[----:B------:R-:W-:Y:S02]  /*151b0*/  ISETP.LT.OR P1, PT, R98, 0x31, P1 ;  /* 0x000000316200780c */ /* 0x000fe40000f21670 */
[----:B------:R-:W-:Y:S02]  /*151c0*/  ISETP.GT.AND P2, PT, R35, 0x51, !P2 ;  /* 0x000000512300780c */ /* 0x000fe40005744270 */
[----:B------:R-:W-:Y:S02]  /*151d0*/  FSEL R30, R30, -INF , !P1 ;  /* 0xff8000001e1e7808 */ /* 0x000fe40004800000 */
[----:B------:R-:W-:-:S02]  /*151e0*/  ISETP.NE.AND P1, PT, R85, RZ, PT ;  /* 0x000000ff5500720c */ /* 0x000fc40003f25270 */
[----:B0-----:R-:W-:Y:S02]  /*151f0*/  FMNMX.FTZ R13, R0, R3, !PT ;  /* 0x00000003000d7209 */ /* 0x001fe40007810000 */
[C---:B------:R-:W-:Y:S02]  /*15200*/  ISETP.GT.AND P1, PT, R35.reuse, 0x31, !P1 ;  /* 0x000000312300780c */ /* 0x040fe40004f24270 */
[----:B------:R-:W-:Y:S01]  /*15210*/  ISETP.GT.AND P3, PT, R35, 0x58, !P3 ;  /* 0x000000582300780c */ /* 0x000fe20005f64270 */
[----:B------:R-:W0:Y:S01]  /*15220*/  SHFL.BFLY PT, R100, R13, 0x1, 0x1f ;  /* 0x0c201f000d647f89 */ /* 0x000e2200000e0000 */
[C---:B------:R-:W-:Y:S02]  /*15230*/  ISETP.LT.OR P1, PT, R98.reuse, 0x32, P1 ;  /* 0x000000326200780c */ /* 0x040fe40000f21670 */
[----:B------:R-:W-:Y:S02]  /*15240*/  ISETP.LT.OR P2, PT, R98, 0x52, P2 ;  /* 0x000000526200780c */ /* 0x000fe40001741670 */
[----:B------:R-:W-:-:S02]  /*15250*/  FSEL R26, R29, -INF , !P1 ;  /* 0xff8000001d1a7808 */ /* 0x000fc40004800000 */
[----:B------:R-:W-:Y:S02]  /*15260*/  ISETP.NE.AND P1, PT, R87, RZ, PT ;  /* 0x000000ff5700720c */ /* 0x000fe40003f25270 */
[----:B------:R-:W-:Y:S02]  /*15270*/  ISETP.LT.OR P3, PT, R98, 0x59, P3 ;  /* 0x000000596200780c */ /* 0x000fe40001f61670 */
[----:B------:R-:W-:Y:S02]  /*15280*/  ISETP.GT.AND P1, PT, R35, 0x38, !P1 ;  /* 0x000000382300780c */ /* 0x000fe40004f24270 */
[----:B------:R-:W-:Y:S02]  /*15290*/  FSEL R20, R20, -INF , !P2 ;  /* 0xff80000014147808 */ /* 0x000fe40005000000 */
[----:B------:R-:W-:Y:S02]  /*152a0*/  ISETP.LT.OR P1, PT, R98, 0x39, P1 ;  /* 0x000000396200780c */ /* 0x000fe40000f21670 */
[----:B------:R-:W-:-:S02]  /*152b0*/  FSEL R28, R28, -INF , !P3 ;  /* 0xff8000001c1c7808 */ /* 0x000fc40005800000 */
[----:B------:R-:W-:Y:S02]  /*152c0*/  FSEL R82, R31, -INF , !P1 ;  /* 0xff8000001f527808 */ /* 0x000fe40004800000 */
[----:B------:R-:W-:Y:S02]  /*152d0*/  ISETP.NE.AND P1, PT, R45, RZ, PT ;  /* 0x000000ff2d00720c */ /* 0x000fe40003f25270 */
[----:B0-----:R-:W-:Y:S02]  /*152e0*/  FMNMX.FTZ R3, R13, R100, !PT ;  /* 0x000000640d037209 */ /* 0x001fe40007810000 */
[----:B------:R-:W-:Y:S02]  /*152f0*/  ISETP.GT.AND P1, PT, R35, 0x39, !P1 ;  /* 0x000000392300780c */ /* 0x000fe40004f24270 */
[----:B------:R-:W-:Y:S01]  /*15300*/  FMNMX.FTZ R13, R6, R9, !PT ;  /* 0x00000009060d7209 */ /* 0x000fe20007810000 */
[----:B------:R-:W-:Y:S01]  /*15310*/  FMUL.FTZ R21, R3, R5 ;  /* 0x0000000503157220 */ /* 0x000fe20000410000 */
        /* <DEDUP_REMOVED lines=15> */
[----:B------:R-:W-:Y:S02]  /*15410*/  FMNMX.FTZ R27, R86, R27, !PT ;  /* 0x0000001b561b7209 */ /* 0x000fe40007810000 */
[----:B------:R-:W-:Y:S02]  /*15420*/  ISETP.GT.AND P1, PT, R35, 0x48, !P5 ;  /* 0x000000482300780c */ /* 0x000fe40006f24270 */
[----:B------:R-:W-:Y:S02]  /*15430*/  FMNMX.FTZ R29, R30, R27, !PT ;  /* 0x0000001b1e1d7209 */ /* 0x000fe40007810000 */
[----:B------:R-:W-:-:S02]  /*15440*/  ISETP.LT.OR P1, PT, R98, 0x49, P1 ;  /* 0x000000496200780c */ /* 0x000fc40000f21670 */
[----:B------:R-:W-:Y:S02]  /*15450*/  FMNMX.FTZ R29, R26, R29, !PT ;  /* 0x0000001d1a1d7209 */ /* 0x000fe40007810000 */
[----:B------:R-:W-:Y:S02]  /*15460*/  FSEL R40, R40, -INF , !P1 ;  /* 0xff80000028287808 */ /* 0x000fe40004800000 */
[----:B------:R-:W-:Y:S02]  /*15470*/  FSETP.NEU.FTZ.AND P1, PT, R3, -INF , PT ;  /* 0xff8000000300780b */ /* 0x000fe40003f3d000 */
[----:B------:R-:W-:Y:S02]  /*15480*/  ISETP.NE.AND P5, PT, R91, RZ, PT ;  /* 0x000000ff5b00720c */ /* 0x000fe40003fa5270 */
[----:B------:R-:W-:Y:S02]  /*15490*/  FMNMX.FTZ R29, R82, R29, !PT ;  /* 0x0000001d521d7209 */ /* 0x000fe40007810000 */
[----:B------:R-:W-:-:S02]  /*154a0*/  FSEL R21, R21, RZ, P1 ;  /* 0x000000ff15157208 */ /* 0x000fc40000800000 */
[----:B------:R-:W-:Y:S02]  /*154b0*/  ISETP.GT.AND P1, PT, R35, 0x49, !P5 ;  /* 0x000000492300780c */ /* 0x000fe40006f24270 */
[----:B------:R-:W-:Y:S01]  /*154c0*/  FMNMX.FTZ R29, R32, R29, !PT ;  /* 0x0000001d201d7209 */ /* 0x000fe20007810000 */
[-CC-:B------:R-:W-:Y:S01]  /*154d0*/  FFMA.FTZ R0, R66, R5.reuse, -R21.reuse ;  /* 0x0000000542007223 */ /* 0x180fe20000010815 */
[----:B------:R-:W-:Y:S01]  /*154e0*/  ISETP.LT.OR P1, PT, R98, 0x4a, P1 ;  /* 0x0000004a6200780c */ /* 0x000fe20000f21670 */
[-CC-:B------:R-:W-:Y:S01]  /*154f0*/  FFMA.FTZ R182, R38, R5.reuse, -R21.reuse ;  /* 0x0000000526b67223 */ /* 0x180fe20000010815 */
[----:B------:R-:W-:Y:S01]  /*15500*/  ISETP.NE.AND P6, PT, R41, RZ, PT ;  /* 0x000000ff2900720c */ /* 0x000fe20003fc5270 */
[--C-:B------:R-:W-:Y:S01]  /*15510*/  FFMA.FTZ R188, R102, R5, -R21.reuse ;  /* 0x0000000566bc7223 */ /* 0x100fe20000010815 */
[----:B------:R-:W-:Y:S01]  /*15520*/  FMNMX.FTZ R31, R36, R29, !PT ;  /* 0x0000001d241f7209 */ /* 0x000fe20007810000 */
[-CC-:B------:R-:W-:Y:S01]  /*15530*/  FFMA.FTZ R72, R72, R5.reuse, -R21.reuse ;  /* 0x0000000548487223 */ /* 0x180fe20000010815 */
[----:B------:R-:W-:Y:S01]  /*15540*/  FSEL R100, R33, -INF , !P1 ;  /* 0xff80000021647808 */ /* 0x000fe20004800000 */
[----:B------:R0:W-:Y:S01]  /*15550*/  MUFU.EX2 R29, R0 ;  /* 0x00000000001d7308 */ /* 0x0001e20000000800 */
[----:B------:R-:W-:Y:S01]  /*15560*/  ISETP.GT.AND P1, PT, R35, 0x50, !P6 ;  /* 0x000000502300780c */ /* 0x000fe20007724270 */
[--C-:B------:R-:W-:Y:S01]  /*15570*/  FFMA.FTZ R190, R80, R5, -R21.reuse ;  /* 0x0000000550be7223 */ /* 0x100fe20000010815 */
[----:B------:R-:W-:Y:S01]  /*15580*/  FMNMX.FTZ R31, R84, R31, !PT ;  /* 0x0000001f541f7209 */ /* 0x000fe20007810000 */
[-CC-:B------:R-:W-:Y:S01]  /*15590*/  FFMA.FTZ R74, R74, R5.reuse, -R21.reuse ;  /* 0x000000054a4a7223 */ /* 0x180fe20000010815 */
[----:B------:R-:W-:Y:S01]  /*155a0*/  ISETP.LT.OR P1, PT, R98, 0x51, P1 ;  /* 0x000000516200780c */ /* 0x000fe20000f21670 */
[--C-:B------:R-:W-:Y:S01]  /*155b0*/  FFMA.FTZ R184, R78, R5, -R21.reuse ;  /* 0x000000054eb87223 */ /* 0x100fe20000010815 */
[----:B------:R-:W-:Y:S01]  /*155c0*/  FMNMX.FTZ R31, R40, R31, !PT ;  /* 0x0000001f281f7209 */ /* 0x000fe20007810000 */
[----:B------:R-:W-:Y:S01]  /*155d0*/  MUFU.EX2 R188, R188 ;  /* 0x000000bc00bc7308 */ /* 0x000fe20000000800 */
[----:B------:R-:W-:Y:S01]  /*155e0*/  ISETP.NE.AND P5, PT, R43, RZ, PT ;  /* 0x000000ff2b00720c */ /* 0x000fe20003fa5270 */
[-CC-:B------:R-:W-:Y:S01]  /*155f0*/  FFMA.FTZ R76, R76, R5.reuse, -R21.reuse ;  /* 0x000000054c4c7223 */ /* 0x180fe20000010815 */
[----:B------:R-:W-:Y:S01]  /*15600*/  FSEL R66, R25, -INF , !P1 ;  /* 0xff80000019427808 */ /* 0x000fe20004800000 */
[--C-:B------:R-:W-:Y:S01]  /*15610*/  FFMA.FTZ R25, R64, R5, -R21.reuse ;  /* 0x0000000540197223 */ /* 0x100fe20000010815 */
[----:B------:R-:W-:Y:S01]  /*15620*/  FMNMX.FTZ R31, R100, R31, !PT ;  /* 0x0000001f641f7209 */ /* 0x000fe20007810000 */
[--C-:B------:R-:W-:Y:S01]  /*15630*/  FFMA.FTZ R186, R70, R5, -R21.reuse ;  /* 0x0000000546ba7223 */ /* 0x100fe20000010815 */
[----:B------:R-:W-:Y:S01]  /*15640*/  ISETP.GT.AND P4, PT, R35, 0x59, !P5 ;  /* 0x000000592300780c */ /* 0x000fe20006f84270 */
[----:B------:R-:W1:Y:S01]  /*15650*/  MUFU.EX2 R9, R72 ;  /* 0x0000004800097308 */ /* 0x000e620000000800 */
[----:B------:R-:W-:Y:S01]  /*15660*/  FMNMX.FTZ R31, R66, R31, !PT ;  /* 0x0000001f421f7209 */ /* 0x000fe20007810000 */
[-CC-:B------:R-:W-:Y:S01]  /*15670*/  FFMA.FTZ R180, R68, R5.reuse, -R21.reuse ;  /* 0x0000000544b47223 */ /* 0x180fe20000010815 */
[----:B------:R-:W-:Y:S01]  /*15680*/  ISETP.LT.OR P4, PT, R98, 0x5a, P4 ;  /* 0x0000005a6200780c */ /* 0x000fe20002781670 */
[--C-:B------:R-:W-:Y:S01]  /*15690*/  FFMA.FTZ R176, R48, R5, -R21.reuse ;  /* 0x0000000530b07223 */ /* 0x100fe20000010815 */
[----:B------:R-:W-:Y:S01]  /*156a0*/  FMNMX.FTZ R31, R20, R31, !PT ;  /* 0x0000001f141f7209 */ /* 0x000fe20007810000 */
[--C-:B------:R-:W-:Y:S01]  /*156b0*/  FFMA.FTZ R178, R42, R5, -R21.reuse ;  /* 0x000000052ab27223 */ /* 0x100fe20000010815 */
[----:B------:R-:W-:Y:S01]  /*156c0*/  FSEL R64, R15, -INF , !P4 ;  /* 0xff8000000f407808 */ /* 0x000fe20006000000 */
[----:B------:R-:W2:Y:S01]  /*156d0*/  MUFU.EX2 R190, R190 ;  /* 0x000000be00be7308 */ /* 0x000ea20000000800 */
[----:B------:R-:W-:Y:S01]  /*156e0*/  FMNMX.FTZ R31, R28, R31, !PT ;  /* 0x0000001f1c1f7209 */ /* 0x000fe20007810000 */
[-CC-:B------:R-:W-:Y:S01]  /*156f0*/  FFMA.FTZ R15, R52, R5.reuse, -R21.reuse ;  /* 0x00000005340f7223 */ /* 0x180fe20000010815 */
[-CC-:B------:R-:W-:Y:S01]  /*15700*/  FFMA.FTZ R33, R60, R5.reuse, -R21.reuse ;  /* 0x000000053c217223 */ /* 0x180fe20000010815 */
[--C-:B------:R-:W-:Y:S01]  /*15710*/  FFMA.FTZ R172, R46, R5, -R21.reuse ;  /* 0x000000052eac7223 */ /* 0x100fe20000010815 */
[----:B0-----:R-:W-:Y:S01]  /*15720*/  FMNMX.FTZ R0, R64, R31, !PT ;  /* 0x0000001f40007209 */ /* 0x001fe20007810000 */
[-CC-:B------:R-:W-:Y:S01]  /*15730*/  FFMA.FTZ R31, R62, R5.reuse, -R21.reuse ;  /* 0x000000053e1f7223 */ /* 0x180fe20000010815 */
[-CC-:B------:R-:W-:Y:S01]  /*15740*/  FFMA.FTZ R174, R50, R5.reuse, -R21.reuse ;  /* 0x0000000532ae7223 */ /* 0x180fe20000010815 */
[-CC-:B------:R-:W-:Y:S01]  /*15750*/  FFMA.FTZ R37, R56, R5.reuse, -R21.reuse ;  /* 0x0000000538257223 */ /* 0x180fe20000010815 */
[-CC-:B------:R-:W-:Y:S01]  /*15760*/  FFMA.FTZ R168, R44, R5.reuse, -R21.reuse ;  /* 0x000000052ca87223 */ /* 0x180fe20000010815 */
[----:B------:R-:W0:Y:S01]  /*15770*/  SHFL.BFLY PT, R35, R0, 0x2, 0x1f ;  /* 0x0c401f0000237f89 */ /* 0x000e2200000e0000 */
[-CC-:B------:R-:W-:Y:S01]  /*15780*/  FFMA.FTZ R39, R54, R5.reuse, -R21.reuse ;  /* 0x0000000536277223 */ /* 0x180fe20000010815 */
[----:B------:R-:W-:Y:S01]  /*15790*/  FFMA.FTZ R170, R34, R5, -R21 ;  /* 0x0000000522aa7223 */ /* 0x000fe20000010815 */
[----:B------:R-:W3:Y:S01]  /*157a0*/  MUFU.EX2 R13, R74 ;  /* 0x0000004a000d7308 */ /* 0x000ee20000000800 */
[----:B------:R-:W-:-:S07]  /*157b0*/  ISETP.NE.AND P5, PT, R95, 0x1, PT ;  /* 0x000000015f00780c */ /* 0x000fce0003fa5270 */
[----:B------:R-:W4:Y:S06]  /*157c0*/  MUFU.EX2 R184, R184 ;  /* 0x000000b800b87308 */ /* 0x000f2c0000000800 */
[----:B------:R-:W5:Y:S02]  /*157d0*/  @P5 LDC R42, c[0x0][0x44c] ;  /* 0x00011300ff2a5b82 */ /* 0x000f640000000800 */
[----:B------:R-:W4:Y:S01]  /*157e0*/  MUFU.EX2 R27, R76 ;  /* 0x0000004c001b7308 */ /* 0x000f220000000800 */
[----:B0-----:R-:W-:Y:S01]  /*157f0*/  FMNMX.FTZ R38, R0, R35, !PT ;  /* 0x0000002300267209 */ /* 0x001fe20007810000 */
[-CC-:B------:R-:W-:Y:S01]  /*15800*/  FFMA.FTZ R35, R58, R5.reuse, -R21.reuse ;  /* 0x000000053a237223 */ /* 0x180fe20000010815 */
[----:B------:R-:W-:-:S05]  /*15810*/  FFMA.FTZ R21, R12, R5, -R21 ;  /* 0x000000050c157223 */ /* 0x000fca0000010815 */
[----:B------:R-:W0:Y:S01]  /*15820*/  MUFU.EX2 R186, R186 ;  /* 0x000000ba00ba7308 */ /* 0x000e220000000800 */
[----:B------:R-:W1:Y:S01]  /*15830*/  @P5 LDC R45, c[0x0][0x450] ;  /* 0x00011400ff2d5b82 */ /* 0x000e620000000800 */
[----:B------:R-:W2:Y:S06]  /*15840*/  SHFL.BFLY PT, R41, R38, 0x1, 0x1f ;  /* 0x0c201f0026297f89 */ /* 0x000eac00000e0000 */
[----:B------:R-:W-:Y:S01]  /*15850*/  MUFU.EX2 R180, R180 ;  /* 0x000000b400b47308 */ /* 0x000fe20000000800 */
[----:B-----5:R-:W-:-:S07]  /*15860*/  @P5 IMAD.HI.U32 R42, R93, R42, RZ ;  /* 0x0000002a5d2a5227 */ /* 0x020fce00078e00ff */
[----:B------:R-:W-:Y:S08]  /*15870*/  MUFU.EX2 R25, R25 ;  /* 0x0000001900197308 */ /* 0x000ff00000000800 */
[----:B------:R-:W-:Y:S01]  /*15880*/  MUFU.EX2 R182, R182 ;  /* 0x000000b600b67308 */ /* 0x000fe20000000800 */
[----:B--2---:R-:W-:Y:S01]  /*15890*/  FMNMX.FTZ R0, R38, R41, !PT ;  /* 0x0000002926007209 */ /* 0x004fe20007810000 */
[----:B------:R-:W-:Y:S01]  /*158a0*/  IMAD.MOV.U32 R38, RZ, RZ, R93 ;  /* 0x000000ffff267224 */ /* 0x000fe200078e005d */
[----:B-1----:R-:W-:-:S02]  /*158b0*/  @P5 SHF.R.U32.HI R38, RZ, R45, R42 ;  /* 0x0000002dff265219 */ /* 0x002fc4000001162a */
[C---:B------:R-:W-:Y:S01]  /*158c0*/  FSETP.NEU.FTZ.AND P1, PT, R0.reuse, -INF , PT ;  /* 0xff8000000000780b */ /* 0x040fe20003f3d000 */
[----:B------:R-:W-:Y:S02]  /*158d0*/  FMUL.FTZ R41, R0, R5 ;  /* 0x0000000500297220 */ /* 0x000fe40000410000 */
[----:B------:R-:W-:Y:S01]  /*158e0*/  MUFU.EX2 R15, R15 ;  /* 0x0000000f000f7308 */ /* 0x000fe20000000800 */
[----:B------:R-:W-:Y:S01]  /*158f0*/  ISETP.GE.AND P5, PT, R11, 0x1, PT ;  /* 0x000000010b00780c */ /* 0x000fe20003fa6270 */
[----:B------:R-:W-:Y:S01]  /*15900*/  IMAD.IADD R137, R137, 0x1, R38 ;  /* 0x0000000189897824 */ /* 0x000fe200078e0226 */
[----:B------:R-:W-:-:S04]  /*15910*/  FSEL R41, R41, RZ, P1 ;  /* 0x000000ff29297208 */ /* 0x000fc80000800000 */
[----:B------:R-:W-:Y:S01]  /*15920*/  IADD3 R10, R137, R10, RZ ;  /* 0x0000000a890a7210 */ /* 0x000fe20007ffe0ff */
[----:B------:R-:W-:Y:S01]  /*15930*/  MUFU.EX2 R176, R176 ;  /* 0x000000b000b07308 */ /* 0x000fe20000000800 */
[-CC-:B------:R-:W-:Y:S01]  /*15940*/  FFMA.FTZ R189, R7, R5.reuse, -R41.reuse ;  /* 0x0000000507bd7223 */ /* 0x180fe20000010829 */
[-CC-:B------:R-:W-:Y:S01]  /*15950*/  FFMA.FTZ R12, R96, R5.reuse, -R41.reuse ;  /* 0x00000005600c7223 */ /* 0x180fe20000010829 */
[-CC-:B------:R-:W-:Y:S01]  /*15960*/  FFMA.FTZ R191, R4, R5.reuse, -R41.reuse ;  /* 0x0000000504bf7223 */ /* 0x180fe20000010829 */
[-C--:B------:R-:W-:Y:S01]  /*15970*/  FFMA.FTZ R4, R94, R5.reuse, -R41 ;  /* 0x000000055e047223 */ /* 0x080fe20000010829 */
[----:B------:R-:W-:Y:S01]  /*15980*/  FADD.FTZ R7, R188, R9 ;  /* 0x00000009bc077221 */ /* 0x000fe20000010000 */
[-CC-:B------:R-:W-:Y:S01]  /*15990*/  FFMA.FTZ R185, R6, R5.reuse, -R41.reuse ;  /* 0x0000000506b97223 */ /* 0x180fe20000010829 */
[-C--:B------:R-:W-:Y:S01]  /*159a0*/  FFMA.FTZ R183, R8, R5.reuse, -R41 ;  /* 0x0000000508b77223 */ /* 0x080fe20000010829 */
[----:B------:R-:W-:Y:S01]  /*159b0*/  MUFU.EX2 R189, R189 ;  /* 0x000000bd00bd7308 */ /* 0x000fe20000000800 */
[----:B------:R-:W-:Y:S01]  /*159c0*/  FADD.FTZ R8, R190, R7 ;  /* 0x00000007be087221 */ /* 0x000fe20000010000 */
[-CC-:B------:R-:W-:Y:S01]  /*159d0*/  FFMA.FTZ R6, R92, R5.reuse, -R41.reuse ;  /* 0x000000055c067223 */ /* 0x180fe20000010829 */
[-CC-:B------:R-:W-:Y:S01]  /*159e0*/  FFMA.FTZ R187, R14, R5.reuse, -R41.reuse ;  /* 0x000000050ebb7223 */ /* 0x180fe20000010829 */
[-CC-:B------:R-:W-:Y:S01]  /*159f0*/  FFMA.FTZ R177, R30, R5.reuse, -R41.reuse ;  /* 0x000000051eb17223 */ /* 0x180fe20000010829 */
[----:B---3--:R-:W-:Y:S01]  /*15a00*/  FADD.FTZ R7, R13, R8 ;  /* 0x000000080d077221 */ /* 0x008fe20000010000 */
[-CC-:B------:R-:W-:Y:S01]  /*15a10*/  FFMA.FTZ R14, R90, R5.reuse, -R41.reuse ;  /* 0x000000055a0e7223 */ /* 0x180fe20000010829 */
[-C--:B------:R-:W-:Y:S01]  /*15a20*/  FFMA.FTZ R181, R24, R5.reuse, -R41 ;  /* 0x0000000518b57223 */ /* 0x080fe20000010829 */
[----:B------:R-:W1:Y:S01]  /*15a30*/  MUFU.EX2 R12, R12 ;  /* 0x0000000c000c7308 */ /* 0x000e620000000800 */
[----:B----4-:R-:W-:Y:S01]  /*15a40*/  FADD.FTZ R30, R184, R7 ;  /* 0x00000007b81e7221 */ /* 0x010fe20000010000 */
[-CC-:B------:R-:W-:Y:S01]  /*15a50*/  FFMA.FTZ R24, R88, R5.reuse, -R41.reuse ;  /* 0x0000000558187223 */ /* 0x180fe20000010829 */
[-CC-:B------:R-:W-:Y:S01]  /*15a60*/  FFMA.FTZ R34, R86, R5.reuse, -R41.reuse ;  /* 0x0000000556227223 */ /* 0x180fe20000010829 */
[-CC-:B------:R-:W-:Y:S01]  /*15a70*/  FFMA.FTZ R173, R36, R5.reuse, -R41.reuse ;  /* 0x0000000524ad7223 */ /* 0x180fe20000010829 */
[----:B------:R-:W-:Y:S01]  /*15a80*/  FADD.FTZ R43, R27, R30 ;  /* 0x0000001e1b2b7221 */ /* 0x000fe20000010000 */
[-CC-:B------:R-:W-:Y:S01]  /*15a90*/  FFMA.FTZ R30, R32, R5.reuse, -R41.reuse ;  /* 0x00000005201e7223 */ /* 0x180fe20000010829 */
[-C--:B------:R-:W-:Y:S01]  /*15aa0*/  FFMA.FTZ R26, R26, R5.reuse, -R41 ;  /* 0x000000051a1a7223 */ /* 0x080fe20000010829 */
[----:B------:R-:W2:Y:S01]  /*15ab0*/  MUFU.EX2 R191, R191 ;  /* 0x000000bf00bf7308 */ /* 0x000ea20000000800 */
[----:B0-----:R-:W-:Y:S01]  /*15ac0*/  FADD.FTZ R32, R186, R43 ;  /* 0x0000002bba207221 */ /* 0x001fe20000010000 */
[-CC-:B------:R-:W-:Y:S01]  /*15ad0*/  FFMA.FTZ R179, R82, R5.reuse, -R41.reuse ;  /* 0x0000000552b37223 */ /* 0x180fe20000010829 */
[-CC-:B------:R-:W-:Y:S01]  /*15ae0*/  FFMA.FTZ R40, R40, R5.reuse, -R41.reuse ;  /* 0x0000000528287223 */ /* 0x180fe20000010829 */
[----:B------:R-:W-:Y:S01]  /*15af0*/  F2FP.F16.F32.PACK_AB R188, R9, R188 ;  /* 0x000000bc09bc723e */ /* 0x000fe200000000ff */
[----:B------:R-:W-:Y:S01]  /*15b00*/  FADD.FTZ R43, R29, R32 ;  /* 0x000000201d2b7221 */ /* 0x000fe20000010000 */
[-CC-:B------:R-:W-:Y:S01]  /*15b10*/  FFMA.FTZ R100, R100, R5.reuse, -R41.reuse ;  /* 0x0000000564647223 */ /* 0x180fe20000010829 */
[-C--:B------:R-:W-:Y:S01]  /*15b20*/  FFMA.FTZ R66, R66, R5.reuse, -R41 ;  /* 0x0000000542427223 */ /* 0x080fe20000010829 */
[----:B------:R-:W0:Y:S01]  /*15b30*/  MUFU.EX2 R4, R4 ;  /* 0x0000000400047308 */ /* 0x000e220000000800 */
[----:B-1----:R-:W-:Y:S01]  /*15b40*/  FADD.FTZ R8, R189, R12 ;  /* 0x0000000cbd087221 */ /* 0x002fe20000010000 */
[----:B------:R-:W-:Y:S01]  /*15b50*/  FADD.FTZ R32, R180, R43 ;  /* 0x0000002bb4207221 */ /* 0x000fe20000010000 */
[-CC-:B------:R-:W-:Y:S01]  /*15b60*/  FFMA.FTZ R20, R20, R5.reuse, -R41.reuse ;  /* 0x0000000514147223 */ /* 0x180fe20000010829 */
[-CC-:B------:R-:W-:Y:S01]  /*15b70*/  FFMA.FTZ R28, R28, R5.reuse, -R41.reuse ;  /* 0x000000051c1c7223 */ /* 0x180fe20000010829 */
[----:B------:R-:W-:Y:S01]  /*15b80*/  F2FP.F16.F32.PACK_AB R190, R13, R190 ;  /* 0x000000be0dbe723e */ /* 0x000fe200000000ff */
[----:B------:R-:W-:Y:S01]  /*15b90*/  FADD.FTZ R43, R25, R32 ;  /* 0x00000020192b7221 */ /* 0x000fe20000010000 */
[-C--:B------:R-:W-:Y:S01]  /*15ba0*/  FFMA.FTZ R32, R84, R5.reuse, -R41 ;  /* 0x0000000554207223 */ /* 0x080fe20000010829 */
[----:B------:R-:W1:Y:S01]  /*15bb0*/  MUFU.EX2 R185, R185 ;  /* 0x000000b900b97308 */ /* 0x000e620000000800 */
[----:B--2---:R-:W-:Y:S01]  /*15bc0*/  FADD.FTZ R7, R191, R8 ;  /* 0x00000008bf077221 */ /* 0x004fe20000010000 */
[----:B------:R-:W-:Y:S01]  /*15bd0*/  FADD.FTZ R36, R182, R43 ;  /* 0x0000002bb6247221 */ /* 0x000fe20000010000 */
[----:B------:R-:W-:Y:S01]  /*15be0*/  FFMA.FTZ R41, R64, R5, -R41 ;  /* 0x0000000540297223 */ /* 0x000fe20000010829 */
[----:B------:R-:W-:-:S02]  /*15bf0*/  F2FP.F16.F32.PACK_AB R184, R27, R184 ;  /* 0x000000b81bb8723e */ /* 0x000fc400000000ff */
[----:B------:R-:W-:Y:S01]  /*15c00*/  FADD.FTZ R43, R15, R36 ;  /* 0x000000240f2b7221 */ /* 0x000fe20000010000 */
[----:B------:R-:W-:Y:S01]  /*15c10*/  F2FP.F16.F32.PACK_AB R186, R29, R186 ;  /* 0x000000ba1dba723e */ /* 0x000fe200000000ff */
[----:B------:R-:W2:Y:S01]  /*15c20*/  MUFU.EX2 R6, R6 ;  /* 0x0000000600067308 */ /* 0x000ea20000000800 */
[----:B0-----:R-:W-:Y:S01]  /*15c30*/  FADD.FTZ R8, R4, R7 ;  /* 0x0000000704087221 */ /* 0x001fe20000010000 */
[----:B------:R-:W-:Y:S01]  /*15c40*/  FADD.FTZ R36, R176, R43 ;  /* 0x0000002bb0247221 */ /* 0x000fe20000010000 */
[----:B------:R-:W-:Y:S02]  /*15c50*/  F2FP.F16.F32.PACK_AB R191, R4, R191 ;  /* 0x000000bf04bf723e */ /* 0x000fe400000000ff */
[----:B------:R-:W-:Y:S02]  /*15c60*/  F2FP.F16.F32.PACK_AB R180, R25, R180 ;  /* 0x000000b419b4723e */ /* 0x000fe400000000ff */
[----:B------:R-:W-:Y:S01]  /*15c70*/  F2FP.F16.F32.PACK_AB R182, R15, R182 ;  /* 0x000000b60fb6723e */ /* 0x000fe200000000ff */
[----:B------:R-:W0:Y:S01]  /*15c80*/  MUFU.EX2 R187, R187 ;  /* 0x000000bb00bb7308 */ /* 0x000e220000000800 */
[----:B-1----:R-:W-:Y:S01]  /*15c90*/  FADD.FTZ R7, R185, R8 ;  /* 0x00000008b9077221 */ /* 0x002fe20000010000 */
[----:B------:R-:W-:-:S06]  /*15ca0*/  F2FP.F16.F32.PACK_AB R189, R12, R189 ;  /* 0x000000bd0cbd723e */ /* 0x000fcc00000000ff */
        /* <DEDUP_REMOVED lines=14> */
[C---:B-1----:R-:W-:Y:S01]  /*15d90*/  FADD.FTZ R43, R31.reuse, R36 ;  /* 0x000000241f2b7221 */ /* 0x042fe20000010000 */
[----:B------:R-:W-:-:S06]  /*15da0*/  F2FP.F16.F32.PACK_AB R176, R31, R176 ;  /* 0x000000b01fb0723e */ /* 0x000fcc00000000ff */
[----:B------:R-:W1:Y:S01]  /*15db0*/  MUFU.EX2 R34, R34 ;  /* 0x0000002200227308 */ /* 0x000e620000000800 */
[----:B--2---:R-:W-:-:S07]  /*15dc0*/  FADD.FTZ R7, R183, R8 ;  /* 0x00000008b7077221 */ /* 0x004fce0000010000 */
[----:B------:R-:W2:Y:S01]  /*15dd0*/  MUFU.EX2 R33, R33 ;  /* 0x0000002100217308 */ /* 0x000ea20000000800 */
[----:B0-----:R-:W-:-:S07]  /*15de0*/  FADD.FTZ R36, R178, R43 ;  /* 0x0000002bb2247221 */ /* 0x001fce0000010000 */
[----:B------:R-:W0:Y:S01]  /*15df0*/  MUFU.EX2 R177, R177 ;  /* 0x000000b100b17308 */ /* 0x000e220000000800 */
[C---:B-1----:R-:W-:Y:S01]  /*15e00*/  FADD.FTZ R8, R34.reuse, R7 ;  /* 0x0000000722087221 */ /* 0x042fe20000010000 */
[----:B------:R-:W-:-:S06]  /*15e10*/  F2FP.F16.F32.PACK_AB R183, R34, R183 ;  /* 0x000000b722b7723e */ /* 0x000fcc00000000ff */
        /* <DEDUP_REMOVED lines=9> */
[----:B------:R-:W-:-:S06]  /*15eb0*/  F2FP.F16.F32.PACK_AB R177, R26, R177 ;  /* 0x000000b11ab1723e */ /* 0x000fcc00000000ff */
[----:B------:R-:W2:Y:S01]  /*15ec0*/  MUFU.EX2 R174, R174 ;  /* 0x000000ae00ae7308 */ /* 0x000ea20000000800 */
[C---:B0-----:R-:W-:Y:S01]  /*15ed0*/  FADD.FTZ R9, R35.reuse, R36 ;  /* 0x0000002423097221 */ /* 0x041fe20000010000 */
[----:B------:R-:W-:-:S06]  /*15ee0*/  F2FP.F16.F32.PACK_AB R172, R35, R172 ;  /* 0x000000ac23ac723e */ /* 0x000fcc00000000ff */
[----:B------:R-:W0:Y:S01]  /*15ef0*/  MUFU.EX2 R30, R30 ;  /* 0x0000001e001e7308 */ /* 0x000e220000000800 */
[----:B-1----:R-:W-:-:S07]  /*15f00*/  FADD.FTZ R7, R179, R8 ;  /* 0x00000008b3077221 */ /* 0x002fce0000010000 */
        /* <DEDUP_REMOVED lines=31> */
[----:B--2---:R-:W-:Y:S01]  /*16100*/  FADD.FTZ R20, R170, R9 ;  /* 0x00000009aa147221 */ /* 0x004fe20000010000 */
[C---:B0-----:R-:W-:Y:S01]  /*16110*/  FADD.FTZ R7, R41.reuse, R4 ;  /* 0x0000000429077221 */ /* 0x041fe20000010000 */
[----:B------:R-:W-:Y:S01]  /*16120*/  F2FP.F16.F32.PACK_AB R171, R41, R28 ;  /* 0x0000001c29ab723e */ /* 0x000fe200000000ff */
[----:B------:R-:W-:Y:S02]  /*16130*/  VIADD R4, R126, 0xfffffffe ;  /* 0xfffffffe7e047836 */ /* 0x000fe40000000000 */
[C---:B-1----:R-:W-:Y:S01]  /*16140*/  FADD.FTZ R8, R21.reuse, R20 ;  /* 0x0000001415087221 */ /* 0x042fe20000010000 */
        /* <DEDUP_REMOVED lines=13> */
.L_x_5030:
[----:B------:R-:W-:-:S13]  /*16220*/  ISETP.NE.AND P1, PT, R11, 0x1, PT ;  /* 0x000000010b00780c */ /* 0x000fda0003f25270 */
[----:B------:R-:W0:Y:S02]  /*16230*/  @P1 LDC.64 R12, c[0x0][0x9e8] ;  /* 0x00027a00ff0c1b82 */ /* 0x000e240000000a00 */
[----:B0-----:R-:W-:-:S05]  /*16240*/  @P1 IMAD.HI.U32 R12, R6, R12, RZ ;  /* 0x0000000c060c1227 */ /* 0x001fca00078e00ff */
[----:B------:R-:W-:-:S07]  /*16250*/  @P1 SHF.R.U32.HI R6, RZ, R13, R12 ;  /* 0x0000000dff061219 */ /* 0x000fce000001160c */
.L_x_5031:
[----:B------:R-:W-:Y:S05]  /*16260*/  BSYNC B0 ;  /* 0x0000000000007941 */ /* 0x000fea0003800000 */
.L_x_5029:
[----:B------:R-:W-:-:S05]  /*16270*/  IMAD R11, R6, R11, R11 ;  /* 0x0000000b060b7224 */ /* 0x000fca00078e020b */
[----:B------:R-:W-:-:S07]  /*16280*/  VIMNMX R10, R10, R11, PT ;  /* 0x0000000b0a0a7248 */ /* 0x000fce0003fe0100 */
.L_x_5028:
[----:B------:R-:W2:Y:S01]  /*16290*/  LDL R12, [R1+0x44] ;  /* 0x00004400010c7983 */ /* 0x000ea20000100800 */
[----:B------:R-:W-:Y:S01]  /*162a0*/  IMAD.HI R10, R10, 0x2aaaaaab, RZ ;  /* 0x2aaaaaab0a0a7827 */ /* 0x000fe200078e02ff */
[----:B------:R-:W-:Y:S01]  /*162b0*/  ULDC UR47, c[0x0][0x9e4] ;  /* 0x00027900002f7ab9 */ /* 0x000fe20000000800 */
[----:B------:R-:W-:Y:S01]  /*162c0*/  ULDC UR46, c[0x0][0x9e4] ;  /* 0x00027900002e7ab9 */ /* 0x000fe20000000800 */
[----:B------:R-:W-:Y:S01]  /*162d0*/  ULDC UR39, c[0x0][0x9d8] ;  /* 0x0002760000277ab9 */ /* 0x000fe20000000800 */
[----:B------:R-:W-:Y:S01]  /*162e0*/  ULDC UR43, c[0x0][0x9d8] ;  /* 0x00027600002b7ab9 */ /* 0x000fe20000000800 */
[----:B------:R-:W-:Y:S01]  /*162f0*/  SHF.R.U32.HI R9, RZ, 0x1f, R10 ;  /* 0x0000001fff097819 */ /* 0x000fe2000001160a */
[----:B------:R-:W-:Y:S01]  /*16300*/  ULDC UR42, c[0x0][0x9d8] ;  /* 0x00027600002a7ab9 */ /* 0x000fe20000000800 */
[----:B------:R-:W-:Y:S01]  /*16310*/  ULDC UR50, c[0x0][0x988] ;  /* 0x0002620000327ab9 */ /* 0x000fe20000000800 */
[----:B------:R-:W-:Y:S01]  /*16320*/  ULDC UR54, c[0x0][0x988] ;  /* 0x0002620000367ab9 */ /* 0x000fe20000000800 */
[----:B------:R-:W-:Y:S01]  /*16330*/  LEA.HI.SX32 R9, R10, R9, 0x1c ;  /* 0x000000090a097211 */ /* 0x000fe200078fe2ff */
[----:B------:R-:W-:Y:S01]  /*16340*/  ULDC UR51, c[0x0][0x988] ;  /* 0x0002620000337ab9 */ /* 0x000fe20000000800 */
[----:B------:R-:W-:Y:S01]  /*16350*/  ULDC UR58, c[0x0][0x9e0] ;  /* 0x00027800003a7ab9 */ /* 0x000fe20000000800 */
[----:B------:R-:W-:Y:S01]  /*16360*/  ULDC UR55, c[0x0][0x9e0] ;  /* 0x0002780000377ab9 */ /* 0x000fe20000000800 */
[----:B------:R-:W-:Y:S01]  /*16370*/  BSSY B1, `(.L_x_5032) ;  /* 0x000040b000017945 */ /* 0x000fe20003800000 */
[----:B------:R-:W-:Y:S01]  /*16380*/  IMAD.MOV.U32 R6, RZ, RZ, 0x3f800000 ;  /* 0x3f800000ff067424 */ /* 0x000fe200078e00ff */
[----:B------:R-:W-:Y:S01]  /*16390*/  CS2R R118, SRZ ;  /* 0x0000000000767805 */ /* 0x000fe2000001ff00 */
[----:B------:R-:W-:Y:S01]  /*163a0*/  IMAD.MOV.U32 R11, RZ, RZ, 0x3f800000 ;  /* 0x3f800000ff0b7424 */ /* 0x000fe200078e00ff */
        /* <DEDUP_REMOVED lines=47> */
[----:B--2---:R-:W-:-:S04]  /*166a0*/  VIMNMX R228, R12, R9, !PT ;  /* 0x000000090ce47248 */ /* 0x004fc80007fe0100 */
[----:B------:R-:W-:-:S13]  /*166b0*/  ISETP.GE.AND P1, PT, R4, R228, PT ;  /* 0x000000e40400720c */ /* 0x000fda0003f26270 */
[----:B------:R-:W-:Y:S05]  /*166c0*/  @!P1 BRA `(.L_x_5033) ;  /* 0x0000003c00549947 */ /* 0x000fea0003800000 */
[----:B------:R-:W-:Y:S01]  /*166d0*/  BSSY B0, `(.L_x_5034) ;  /* 0x00003d0000007945 */ /* 0x000fe20003800000 */
[----:B------:R-:W-:Y:S01]  /*166e0*/  IMAD.MOV.U32 R6, RZ, RZ, 0x3f800000 ;  /* 0x3f800000ff067424 */ /* 0x000fe200078e00ff */
[----:B------:R-:W-:-:S07]  /*166f0*/  MOV R119, RZ ;  /* 0x000000ff00777202 */ /* 0x000fce0000000f00 */
.L_x_5055:
[----:B------:R-:W-:-:S05]  /*16700*/  VIADD R9, R193, 0x1 ;  /* 0x00000001c1097836 */ /* 0x000fca0000000000 */
[----:B------:R-:W-:-:S04]  /*16710*/  ISETP.NE.AND P1, PT, R9, 0x2, PT ;  /* 0x000000020900780c */ /* 0x000fc80003f25270 */
[----:B------:R-:W-:Y:S02]  /*16720*/  SEL R12, RZ, 0x1, P1 ;  /* 0x00000001ff0c7807 */ /* 0x000fe40000800000 */
[----:B------:R-:W-:Y:S02]  /*16730*/  SEL R9, R9, RZ, P1 ;  /* 0x000000ff09097207 */ /* 0x000fe40000800000 */
[----:B------:R-:W-:Y:S01]  /*16740*/  LOP3.LUT R12, R198, R12, RZ, 0x3c, !PT ;  /* 0x0000000cc60c7212 */ /* 0x000fe200078e3cff */
[----:B------:R-:W-:Y:S06]  /*16750*/  @!P0 BRA `(.L_x_5035) ;  /* 0x0000000000048947 */ /* 0x000fec0003800000 */
[----:B------:R-:W-:Y:S01]  /*16760*/  BPT.TRAP 0x1 ;  /* 0x000000040000795c */ /* 0x000fe20000300000 */
.L_x_5035:
[----:B------:R-:W-:Y:S01]  /*16770*/  IMAD R5, R9, 0x8, R2 ;  /* 0x0000000809057824 */ /* 0x000fe200078e0202 */
[----:B------:R-:W-:-:S04]  /*16780*/  SHF.L.U32 R10, R12, 0x1f, RZ ;  /* 0x0000001f0c0a7819 */ /* 0x000fc800000006ff */
[----:B------:R0:W1:Y:S01]  /*16790*/  SYNCS.PHASECHK.TRANS64.TRYWAIT P1, [R5+URZ+0x30830], R10 ;  /* 0x0308300a050075a7 */ /* 0x000062000802017f */
[----:B------:R-:W-:Y:S05]  /*167a0*/  @!P0 BRA `(.L_x_5036) ;  /* 0x0000000000048947 */ /* 0x000fea0003800000 */
[----:B------:R-:W-:Y:S01]  /*167b0*/  BPT.TRAP 0x1 ;  /* 0x000000040000795c */ /* 0x000fe20000300000 */
.L_x_5036:
[----:B------:R-:W-:Y:S01]  /*167c0*/  IMAD R126, R9, 0x900, R218 ;  /* 0x00000900097e7824 */ /* 0x000fe200078e02da */
[----:B------:R-:W-:Y:S03]  /*167d0*/  BSSY B2, `(.L_x_5037) ;  /* 0x0000006000027945 */ /* 0x000fe60003800000 */
[C---:B------:R-:W-:Y:S02]  /*167e0*/  VIADD R122, R126.reuse, 0x2 ;  /* 0x000000027e7a7836 */ /* 0x040fe40000000000 */
[----:B------:R-:W-:Y:S01]  /*167f0*/  VIADD R124, R126, 0x4 ;  /* 0x000000047e7c7836 */ /* 0x000fe20000000000 */
[----:B-1----:R-:W-:Y:S06]  /*16800*/  @P1 BRA `(.L_x_5038) ;  /* 0x0000000000081947 */ /* 0x002fec0003800000 */
[----:B------:R-:W1:Y:S02]  /*16810*/  SYNCS.PHASECHK.TRANS64.TRYWAIT P1, [R5+URZ+0x30830], R10 ;  /* 0x0308300a050075a7 */ /* 0x000e64000802017f */
[----:B-1----:R-:W-:Y:S05]  /*16820*/  @!P1 BRA `(.L_x_5039) ;  /* 0x0000018800649947 */ /* 0x002fea0003800000 */
.L_x_5038:
[----:B------:R-:W-:Y:S05]  /*16830*/  BSYNC B2 ;  /* 0x0000000000027941 */ /* 0x000fea0003800000 */
.L_x_5037:
[----:B------:R-:W2:Y:S01]  /*16840*/  LDL.64 R128, [R1+0x28] ;  /* 0x0000280001807983 */ /* 0x000ea20000100a00 */
[----:B------:R-:W-:Y:S01]  /*16850*/  IMAD.MOV.U32 R120, RZ, RZ, R126 ;  /* 0x000000ffff787224 */ /* 0x000fe200078e007e */
[----:B------:R-:W-:Y:S01]  /*16860*/  MOV R209, UR46 ;  /* 0x0000002e00d17c02 */ /* 0x000fe20008000f00 */
[----:B------:R-:W-:Y:S01]  /*16870*/  IMAD.MOV.U32 R123, RZ, RZ, 0x40000040 ;  /* 0x40000040ff7b7424 */ /* 0x000fe200078e00ff */
[----:B------:R-:W-:Y:S01]  /*16880*/  R2UR UR46, R122 ;  /* 0x000000007a2e72ca */ /* 0x000fe200000e0000 */
[----:B------:R-:W-:Y:S01]  /*16890*/  IMAD.MOV.U32 R122, RZ, RZ, R124 ;  /* 0x000000ffff7a7224 */ /* 0x000fe200078e007c */
[----:B------:R-:W-:Y:S01]  /*168a0*/  MOV R213, UR50 ;  /* 0x0000003200d57c02 */ /* 0x000fe20008000f00 */
[----:B------:R-:W-:Y:S01]  /*168b0*/  VIADD R124, R126, 0x300 ;  /* 0x000003007e7c7836 */ /* 0x000fe20000000000 */
[----:B------:R-:W-:Y:S01]  /*168c0*/  R2UR UR50, R120 ;  /* 0x00000000783272ca */ /* 0x000fe200000e0000 */
[----:B------:R-:W-:Y:S01]  /*168d0*/  VIADD R120, R126, 0x6 ;  /* 0x000000067e787836 */ /* 0x000fe20000000000 */
[----:B------:R-:W-:Y:S01]  /*168e0*/  MOV R21, UR42 ;  /* 0x0000002a00157c02 */ /* 0x000fe20008000f00 */
[----:B------:R-:W-:Y:S01]  /*168f0*/  IMAD.MOV.U32 R125, RZ, RZ, 0x40000040 ;  /* 0x40000040ff7d7424 */ /* 0x000fe200078e00ff */
[----:B------:R-:W-:Y:S01]  /*16900*/  MOV R13, UR38 ;  /* 0x00000026000d7c02 */ /* 0x000fe20008000f00 */
[----:B------:R-:W-:Y:S01]  /*16910*/  IMAD.MOV.U32 R127, RZ, RZ, 0x40000040 ;  /* 0x40000040ff7f7424 */ /* 0x000fe200078e00ff */
[----:B------:R-:W-:Y:S01]  /*16920*/  R2UR UR42, R122 ;  /* 0x000000007a2a72ca */ /* 0x000fe200000e0000 */
[----:B------:R-:W-:Y:S01]  /*16930*/  VIADD R122, R126, 0x302 ;  /* 0x000003027e7a7836 */ /* 0x000fe20000000000 */
[----:B------:R-:W-:Y:S01]  /*16940*/  R2UR UR34, R124 ;  /* 0x000000007c2272ca */ /* 0x000fe200000e0000 */
[----:B------:R-:W-:Y:S01]  /*16950*/  VIADD R124, R126, 0x306 ;  /* 0x000003067e7c7836 */ /* 0x000fe20000000000 */
[----:B------:R-:W-:Y:S01]  /*16960*/  R2UR UR38, R120 ;  /* 0x00000000782672ca */ /* 0x000fe200000e0000 */
[-C--:B------:R-:W-:Y:S01]  /*16970*/  FMUL.FTZ R24, R24, R11.reuse ;  /* 0x0000000b18187220 */ /* 0x080fe20000410000 */
[----:B------:R-:W-:Y:S01]  /*16980*/  IADD3 R120, R126, 0x304, RZ ;  /* 0x000003047e787810 */ /* 0x000fe20007ffe0ff */
[-C--:B------:R-:W-:Y:S01]  /*16990*/  FMUL.FTZ R25, R25, R11.reuse ;  /* 0x0000000b19197220 */ /* 0x080fe20000410000 */
[----:B------:R-:W-:Y:S01]  /*169a0*/  MOV R121, 0x40000040 ;  /* 0x4000004000797802 */ /* 0x000fe20000000f00 */
[-C--:B------:R-:W-:Y:S01]  /*169b0*/  FMUL.FTZ R28, R28, R11.reuse ;  /* 0x0000000b1c1c7220 */ /* 0x080fe20000410000 */
[----:B------:R-:W-:Y:S01]  /*169c0*/  MOV R212, UR51 ;  /* 0x0000003300d47c02 */ /* 0x000fe20008000f00 */
[-C--:B------:R-:W-:Y:S01]  /*169d0*/  FMUL.FTZ R29, R29, R11.reuse ;  /* 0x0000000b1d1d7220 */ /* 0x080fe20000410000 */
[----:B------:R-:W-:Y:S01]  /*169e0*/  MOV R214, UR49 ;  /* 0x0000003100d67c02 */ /* 0x000fe20008000f00 */
[-C--:B------:R-:W-:Y:S01]  /*169f0*/  FMUL.FTZ R32, R32, R11.reuse ;  /* 0x0000000b20207220 */ /* 0x080fe20000410000 */
[----:B------:R-:W-:Y:S01]  /*16a00*/  MOV R215, UR48 ;  /* 0x0000003000d77c02 */ /* 0x000fe20008000f00 */
[-C--:B------:R-:W-:Y:S01]  /*16a10*/  FMUL.FTZ R33, R33, R11.reuse ;  /* 0x0000000b21217220 */ /* 0x080fe20000410000 */
[----:B------:R-:W-:Y:S01]  /*16a20*/  R2UR UR30, R122 ;  /* 0x000000007a1e72ca */ /* 0x000fe200000e0000 */
[----:B------:R-:W-:Y:S01]  /*16a30*/  VIADD R122, R126, 0x602 ;  /* 0x000006027e7a7836 */ /* 0x000fe20000000000 */
        /* <DEDUP_REMOVED lines=8> */
[----:B------:R-:W-:Y:S01]  /*16ac0*/  MOV R208, UR47 ;  /* 0x0000002f00d07c02 */ /* 0x000fe20008000f00 */
[-C--:B------:R-:W-:Y:S01]  /*16ad0*/  FMUL.FTZ R40, R40, R11.reuse ;  /* 0x0000000b28287220 */ /* 0x080fe20000410000 */
[----:B------:R-:W-:Y:S01]  /*16ae0*/  MOV R20, UR43 ;  /* 0x0000002b00147c02 */ /* 0x000fe20008000f00 */
[-C--:B------:R-:W-:Y:S01]  /*16af0*/  FMUL.FTZ R41, R41, R11.reuse ;  /* 0x0000000b29297220 */ /* 0x080fe20000410000 */
[----:B01----:R-:W-:Y:S01]  /*16b00*/  MOV R10, UR39 ;  /* 0x00000027000a7c02 */ /* 0x003fe20008000f00 */
        /* <DEDUP_REMOVED lines=109> */
[----:B------:R-:W-:-:S11]  /*171e0*/  WARPGROUP.ARRIVE ;  /* 0x00000000000079c5 */ /* 0x000fd60000000000 */
[----:B------:R-:W-:Y:S01]  /*171f0*/  HGMMA.64x96x16.F32 R120, gdesc[UR48], RZ, !UPT, gsb0 ;  /* 0x01600000307879f0 */ /* 0x000fe2000c0008ff */
[----:B------:R-:W-:Y:S02]  /*17200*/  R2UR UR51, R212 ;  /* 0x00000000d43372ca */ /* 0x000fe400000e0000 */
[----:B------:R-:W-:Y:S02]  /*17210*/  R2UR UR50, R213 ;  /* 0x00000000d53272ca */ /* 0x000fe400000e0000 */
[----:B------:R-:W2:Y:S01]  /*17220*/  LDL.64 R212, [R1+0x20] ;  /* 0x0000200001d47983 */ /* 0x000ea20000100a00 */
[----:B------:R-:W-:Y:S02]  /*17230*/  WARPGROUP.DEPBAR.LE gsb0, 0x0 ;  /* 0x00008000000079c5 */ /* 0x000fe40000010000 */
[----:B------:R-:W-:Y:S01]  /*17240*/  WARPGROUP.ARRIVE ;  /* 0x00000000000079c5 */ /* 0x000fe20000000000 */
[----:B--2---:R-:W-:Y:S02]  /*17250*/  R2UR UR44, R212 ;  /* 0x00000000d42c72ca */ /* 0x004fe400000e0000 */
[----:B------:R-:W-:-:S02]  /*17260*/  R2UR UR45, R213 ;  /* 0x00000000d52d72ca */ /* 0x000fc400000e0000 */
[----:B------:R-:W-:Y:S01]  /*17270*/  R2UR UR49, R214 ;  /* 0x00000000d63172ca */ /* 0x000fe200000e0000 */
[----:B------:R-:W2:Y:S10]  /*17280*/  LDL.64 R212, [R1] ;  /* 0x0000000001d47983 */ /* 0x000eb40000100a00 */
[----:B------:R-:W-:Y:S01]  /*17290*/  HGMMA.64x96x16.F32 R120, gdesc[UR44], R120, gsb0 ;  /* 0x016000002c7879f0 */ /* 0x000fe20008000878 */
[----:B------:R-:W-:-:S02]  /*172a0*/  R2UR UR45, R210 ;  /* 0x00000000d22d72ca */ /* 0x000fc400000e0000 */
[----:B------:R-:W-:Y:S02]  /*172b0*/  R2UR UR44, R211 ;  /* 0x00000000d32c72ca */ /* 0x000fe400000e0000 */
[----:B------:R-:W3:Y:S01]  /*172c0*/  LDL.64 R210, [R1+0x18] ;  /* 0x0000180001d27983 */ /* 0x000ee20000100a00 */
[----:B------:R-:W-:Y:S02]  /*172d0*/  R2UR UR47, R208 ;  /* 0x00000000d02f72ca */ /* 0x000fe400000e0000 */
[----:B------:R-:W-:Y:S02]  /*172e0*/  R2UR UR46, R209 ;  /* 0x00000000d12e72ca */ /* 0x000fe400000e0000 */
[----:B------:R-:W4:Y:S01]  /*172f0*/  LDL.64 R208, [R1+0x10] ;  /* 0x0000100001d07983 */ /* 0x000f220000100a00 */
[----:B------:R-:W-:-:S03]  /*17300*/  R2UR UR48, R215 ;  /* 0x00000000d73072ca */ /* 0x000fc600000e0000 */
[----:B------:R-:W5:Y:S01]  /*17310*/  LDL.64 R214, [R1+0x8] ;  /* 0x0000080001d67983 */ /* 0x000f620000100a00 */
[----:B------:R-:W-:Y:S02]  /*17320*/  WARPGROUP.DEPBAR.LE gsb0, 0x0 ;  /* 0x00008000000079c5 */ /* 0x000fe40000010000 */
[----:B------:R-:W-:Y:S01]  /*17330*/  WARPGROUP.ARRIVE ;  /* 0x00000000000079c5 */ /* 0x000fe20000000000 */
[----:B---3--:R-:W-:Y:S02]  /*17340*/  R2UR UR40, R210 ;  /* 0x00000000d22872ca */ /* 0x008fe400000e0000 */
[----:B------:R-:W-:-:S13]  /*17350*/  R2UR UR41, R211 ;  /* 0x00000000d32972ca */ /* 0x000fda00000e0000 */
[----:B------:R-:W-:Y:S01]  /*17360*/  HGMMA.64x96x16.F32 R120, gdesc[UR40], R120, gsb0 ;  /* 0x01600000287879f0 */ /* 0x000fe20008000878 */
[----:B----4-:R-:W-:Y:S02]  /*17370*/  R2UR UR36, R208 ;  /* 0x00000000d02472ca */ /* 0x010fe400000e0000 */
[----:B------:R-:W-:Y:S02]  /*17380*/  R2UR UR37, R209 ;  /* 0x00000000d12572ca */ /* 0x000fe400000e0000 */
[----:B-----5:R-:W-:Y:S02]  /*17390*/  R2UR UR32, R214 ;  /* 0x00000000d62072ca */ /* 0x020fe400000e0000 */
[----:B------:R-:W-:Y:S01]  /*173a0*/  R2UR UR33, R215 ;  /* 0x00000000d72172ca */ /* 0x000fe200000e0000 */
[----:B------:R-:W-:Y:S02]  /*173b0*/  WARPGROUP.DEPBAR.LE gsb0, 0x0 ;  /* 0x00008000000079c5 */ /* 0x000fe40000010000 */
[----:B------:R-:W-:-:S06]  /*173c0*/  WARPGROUP.ARRIVE ;  /* 0x00000000000079c5 */ /* 0x000fcc0000000000 */
[----:B------:R-:W-:Y:S01]  /*173d0*/  HGMMA.64x96x16.F32 R120, gdesc[UR36], R120, gsb0 ;  /* 0x01600000247879f0 */ /* 0x000fe20008000878 */
[----:B--2---:R-:W-:Y:S02]  /*173e0*/  R2UR UR28, R212 ;  /* 0x00000000d41c72ca */ /* 0x004fe400000e0000 */
[----:B------:R-:W-:Y:S01]  /*173f0*/  R2UR UR29, R213 ;  /* 0x00000000d51d72ca */ /* 0x000fe200000e0000 */
        /* <DEDUP_REMOVED lines=23> */
[----:B------:R-:W-:Y:S02]  /*17570*/  R2UR UR41, R206 ;  /* 0x00000000ce2972ca */ /* 0x000fe400000e0000 */
[----:B------:R-:W-:Y:S01]  /*17580*/  R2UR UR40, R207 ;  /* 0x00000000cf2872ca */ /* 0x000fe200000e0000 */
[----:B------:R-:W-:Y:S02]  /*17590*/  WARPGROUP.DEPBAR.LE gsb0, 0x0 ;  /* 0x00008000000079c5 */ /* 0x000fe40000010000 */
[----:B------:R-:W-:-:S06]  /*175a0*/  WARPGROUP.ARRIVE ;  /* 0x00000000000079c5 */ /* 0x000fcc0000000000 */
[----:B------:R-:W-:Y:S04]  /*175b0*/  HGMMA.64x96x16.F32 R120, gdesc[UR12], R120, gsb0 ;  /* 0x016000000c7879f0 */ /* 0x000fe80008000878 */
        /* <DEDUP_REMOVED lines=15> */
[----:B------:R-:W-:Y:S01]  /*176b0*/  R2UR UR38, R13 ;  /* 0x000000000d2672ca */ /* 0x000fe200000e0000 */
[----:B------:R-:W-:Y:S02]  /*176c0*/  WARPGROUP.DEPBAR.LE gsb0, 0x0 ;  /* 0x00008000000079c5 */ /* 0x000fe40000010000 */
[----:B------:R-:W-:-:S12]  /*176d0*/  @!P0 BRA `(.L_x_5040) ;  /* 0x0000000000048947 */ /* 0x000fd80003800000 */
[----:B------:R-:W-:Y:S01]  /*176e0*/  BPT.TRAP 0x1 ;  /* 0x000000040000795c */ /* 0x000fe20000300000 */
.L_x_5040:
[----:B------:R-:W-:Y:S01]  /*176f0*/  SHF.L.U32 R6, R198, 0x1f, RZ ;  /* 0x0000001fc6067819 */ /* 0x000fe200000006ff */
[----:B------:R-:W-:-:S04]  /*17700*/  IMAD R13, R193, 0x8, R2 ;  /* 0x00000008c10d7824 */ /* 0x000fc800078e0202 */
[----:B------:R0:W1:Y:S01]  /*17710*/  SYNCS.PHASECHK.TRANS64.TRYWAIT P1, [R13+URZ+0x30850], R6 ;  /* 0x030850060d0075a7 */ /* 0x000062000802017f */
[----:B------:R-:W-:Y:S05]  /*17720*/  @!P0 BRA `(.L_x_5041) ;  /* 0x0000000000048947 */ /* 0x000fea0003800000 */
[----:B------:R-:W-:Y:S01]  /*17730*/  BPT.TRAP 0x1 ;  /* 0x000000040000795c */ /* 0x000fe20000300000 */
.L_x_5041:
[----:B------:R-:W-:Y:S04]  /*17740*/  BSSY B2, `(.L_x_5042) ;  /* 0x0000004000027945 */ /* 0x000fe80003800000 */
[----:B-1----:R-:W-:Y:S05]  /*17750*/  @P1 BRA `(.L_x_5043) ;  /* 0x0000000000081947 */ /* 0x002fea0003800000 */
[----:B------:R-:W1:Y:S02]  /*17760*/  SYNCS.PHASECHK.TRANS64.TRYWAIT P1, [R13+URZ+0x30850], R6 ;  /* 0x030850060d0075a7 */ /* 0x000e64000802017f */
[----:B-1----:R-:W-:Y:S05]  /*17770*/  @!P1 BRA `(.L_x_5044) ;  /* 0x0000017800a49947 */ /* 0x002fea0003800000 */
.L_x_5043:
[----:B------:R-:W-:Y:S05]  /*17780*/  BSYNC B2 ;  /* 0x0000000000027941 */ /* 0x000fea0003800000 */
.L_x_5042:
        /* <DEDUP_REMOVED lines=28> */
[C---:B------:R-:W-:Y:S01]  /*17950*/  VIADD R14, R10.reuse, 0x200 ;  /* 0x000002000a0e7836 */ /* 0x040fe20000000000 */
[----:B------:R-:W-:Y:S01]  /*17960*/  R2UR UR7, R15 ;  /* 0x000000000f0772ca */ /* 0x000fe200000e0000 */
[----:B------:R-:W-:Y:S01]  /*17970*/  VIADD R10, R10, 0x280 ;  /* 0x000002800a0a7836 */ /* 0x000fe20000000000 */
[----:B------:R-:W-:Y:S01]  /*17980*/  MOV R15, 0x40000040 ;  /* 0x40000040000f7802 */ /* 0x000fe20000000f00 */
[----:B------:R-:W-:Y:S02]  /*17990*/  WARPGROUP.DEPBAR.LE gsb0, 0x0 ;  /* 0x00008000000079c5 */ /* 0x000fe40000010000 */
[----:B------:R-:W-:-:S12]  /*179a0*/  WARPGROUP.ARRIVE ;  /* 0x00000000000079c5 */ /* 0x000fd80000000000 */
        /* <DEDUP_REMOVED lines=14> */
.L_x_5045:
[----:B------:R-:W2:Y:S01]  /*17a90*/  LDL R14, [R1+0x38] ;  /* 0x00003800010e7983 */ /* 0x000ea20000100800 */
[----:B------:R-:W0:Y:S03]  /*17aa0*/  LDC R10, c[0x0][0x448] ;  /* 0x00011200ff0a7b82 */ /* 0x000e260000000800 */
[----:B------:R-:W2:Y:S01]  /*17ab0*/  LDL R6, [R1+0x40] ;  /* 0x0000400001067983 */ /* 0x000ea20000100800 */
[----:B0-----:R-:W-:-:S13]  /*17ac0*/  ISETP.NE.AND P1, PT, R10, 0x1, PT ;  /* 0x000000010a00780c */ /* 0x001fda0003f25270 */
[----:B------:R-:W0:Y:S08]  /*17ad0*/  @P1 LDC R11, c[0x0][0x44c] ;  /* 0x00011300ff0b1b82 */ /* 0x000e300000000800 */
        /* <DEDUP_REMOVED lines=23> */
[----:B------:R-:W-:Y:S01]  /*17c50*/  FMUL.FTZ R157, R163, UR43 ;  /* 0x0000002ba39d7c20 */ /* 0x000fe20008410000 */
[----:B------:R-:W-:Y:S01]  /*17c60*/  FMUL.FTZ R123, R129, UR43 ;  /* 0x0000002b817b7c20 */ /* 0x000fe20008410000 */
[----:B------:R-:W-:Y:S01]  /*17c70*/  FMUL.FTZ R163, R165, UR43 ;  /* 0x0000002ba5a37c20 */ /* 0x000fe20008410000 */
[----:B------:R-:W3:Y:S01]  /*17c80*/  MUFU.TANH R20, R20 ;  /* 0x0000001400147308 */ /* 0x000ee20000002400 */
[----:B------:R-:W-:-:S07]  /*17c90*/  VIADD R5, R5, 0x30840 ;  /* 0x0003084005057836 */ /* 0x000fce0000000000 */
[----:B------:R-:W4:Y:S01]  /*17ca0*/  MUFU.TANH R15, R15 ;  /* 0x0000000f000f7308 */ /* 0x000f220000002400 */
[----:B------:R-:W-:-:S04]  /*17cb0*/  PRMT R5, R204, 0x654, R5 ;  /* 0x00000654cc057816 */ /* 0x000fc80000000005 */
[----:B------:R5:W-:Y:S03]  /*17cc0*/  SYNCS.ARRIVE.TRANS64.RED.A1T0 RZ, [R5+URZ], RZ ;  /* 0x000000ff05ff79a7 */ /* 0x000be6000810043f */
        /* <DEDUP_REMOVED lines=22> */
[----:B-----5:R-:W-:-:S02]  /*17e30*/  IMAD.IADD R5, R164, 0x1, -R227 ;  /* 0x00000001a4057824 */ /* 0x020fc400078e0ae3 */
[----:B--2---:R-:W-:-:S04]  /*17e40*/  IMAD.IADD R6, R6, 0x1, R14 ;  /* 0x0000000106067824 */ /* 0x004fc800078e020e */
[----:B0-----:R-:W-:-:S04]  /*17e50*/  @P1 IMAD.HI.U32 R11, R6, R11, RZ ;  /* 0x0000000b060b1227 */ /* 0x001fc800078e00ff */
[----:B------:R-:W-:Y:S01]  /*17e60*/  FMUL.FTZ R14, R121, UR43 ;  /* 0x0000002b790e7c20 */ /* 0x000fe20008410000 */
[----:B-1----:R-:W-:Y:S01]  /*17e70*/  @P1 SHF.R.U32.HI R6, RZ, R10, R11 ;  /* 0x0000000aff061219 */ /* 0x002fe2000001160b */
        /* <DEDUP_REMOVED lines=24> */
[----:B------:R-:W-:-:S02]  /*18000*/  LOP3.LUT P1, RZ, R16, 0x80000, RZ, 0xc0, !PT ;  /* 0x0008000010ff7812 */ /* 0x000fc4000782c0ff */
[----:B------:R-:W-:Y:S01]  /*18010*/  IADD3 R167, -R227, 0x1, R164 ;  /* 0x00000001e3a77810 */ /* 0x000fe20007ffe1a4 */
[----:B------:R-:W1:Y:S03]  /*18020*/  MUFU.TANH R10, R10 ;  /* 0x0000000a000a7308 */ /* 0x000e660000002400 */
[----:B------:R-:W-:-:S05]  /*18030*/  IADD3 R167, -R199, R167, R200 ;  /* 0x000000a7c7a77210 */ /* 0x000fca0007ffe1c8 */
[----:B------:R-:W2:Y:S01]  /*18040*/  MUFU.TANH R14, R14 ;  /* 0x0000000e000e7308 */ /* 0x000ea20000002400 */
[----:B------:R-:W-:-:S07]  /*18050*/  VIADD R168, R167, UR58 ;  /* 0x0000003aa7a87c36 */ /* 0x000fce0008000000 */
[----:B------:R-:W0:Y:S01]  /*18060*/  MUFU.TANH R11, R11 ;  /* 0x0000000b000b7308 */ /* 0x000e220000002400 */
        /* <DEDUP_REMOVED lines=21> */
[----:B------:R-:W1:Y:S01]  /*181c0*/  MUFU.TANH R161, R161 ;  /* 0x000000a100a17308 */ /* 0x000e620000002400 */
[----:B0-----:R-:W-:-:S02]  /*181d0*/  IMAD.IADD R166, R168, 0x1, R169 ;  /* 0x00000001a8a67824 */ /* 0x001fc400078e02a9 */
[----:B------:R-:W-:Y:S01]  /*181e0*/  IMAD.IADD R165, R167, 0x1, R169 ;  /* 0x00000001a7a57824 */ /* 0x000fe200078e02a9 */
[----:B--234-:R-:W-:Y:S06]  /*181f0*/  @!P1 BRA `(.L_x_5046) ;  /* 0x0000000000549947 */ /* 0x01cfec0003800000 */
        /* <DEDUP_REMOVED lines=12> */
.L_x_5048:
[----:B------:R-:W-:-:S05]  /*182c0*/  IMAD.U32 R170, RZ, RZ, UR47 ;  /* 0x0000002fffaa7e24 */ /* 0x000fca000f8e00ff */
[----:B------:R-:W-:-:S13]  /*182d0*/  ISETP.NE.AND P1, PT, R170, 0x1, PT ;  /* 0x00000001aa00780c */ /* 0x000fda0003f25270 */
[----:B------:R-:W0:Y:S02]  /*182e0*/  @P1 LDC.64 R128, c[0x0][0x9e8] ;  /* 0x00027a00ff801b82 */ /* 0x000e240000000a00 */
[----:B0-----:R-:W-:-:S05]  /*182f0*/  @P1 IMAD.HI.U32 R128, R169, R128, RZ ;  /* 0x00000080a9801227 */ /* 0x001fca00078e00ff */
[----:B------:R-:W-:-:S07]  /*18300*/  @P1 SHF.R.U32.HI R169, RZ, R129, R128 ;  /* 0x00000081ffa91219 */ /* 0x000fce0000011680 */
.L_x_5049:
[----:B------:R-:W-:Y:S05]  /*18310*/  BSYNC B2 ;  /* 0x0000000000027941 */ /* 0x000fea0003800000 */
.L_x_5047:
[----:B------:R-:W-:-:S05]  /*18320*/  IMAD R169, R169, R170, R5 ;  /* 0x000000aaa9a97224 */ /* 0x000fca00078e0205 */
[----:B------:R-:W-:Y:S02]  /*18330*/  VIMNMX R165, R165, R169, !PT ;  /* 0x000000a9a5a57248 */ /* 0x000fe40007fe0100 */
[----:B------:R-:W-:-:S07]  /*18340*/  VIADDMNMX R166, R169, R170, R166, PT ;  /* 0x000000aaa9a67246 */ /* 0x000fce00038001a6 */
.L_x_5046:
[C---:B------:R-:W-:Y:S01]  /*18350*/  ISETP.GE.AND P1, PT, R164.reuse, 0x2, PT ;  /* 0x00000002a400780c */ /* 0x040fe20003f26270 */
[----:B------:R-:W0:Y:S01]  /*18360*/  SHFL.IDX PT, R6, R6, 0x1, 0x1c1f ;  /* 0x003c1f0006067f89 */ /* 0x000e2200000e0000 */
[----:B------:R-:W-:Y:S02]  /*18370*/  ISETP.GE.AND P2, PT, R164, 0x9, PT ;  /* 0x00000009a400780c */ /* 0x000fe40003f46270 */
[C---:B------:R-:W-:Y:S02]  /*18380*/  ISETP.GT.AND P3, PT, R165.reuse, 0x1, !P1 ;  /* 0x00000001a500780c */ /* 0x040fe40004f64270 */
[----:B------:R-:W-:Y:S02]  /*18390*/  ISETP.GT.AND P4, PT, R165, 0x8, !P2 ;  /* 0x00000008a500780c */ /* 0x000fe40005784270 */
[C---:B------:R-:W-:Y:S02]  /*183a0*/  ISETP.LT.OR P3, PT, R166.reuse, 0x2, P3 ;  /* 0x00000002a600780c */ /* 0x040fe40001f61670 */
[----:B------:R-:W-:-:S02]  /*183b0*/  ISETP.LT.OR P4, PT, R166, 0x9, P4 ;  /* 0x00000009a600780c */ /* 0x000fc40002781670 */
[----:B------:R-:W-:Y:S02]  /*183c0*/  FSEL R14, R14, -INF , !P3 ;  /* 0xff8000000e0e7808 */ /* 0x000fe40005800000 */
[----:B------:R-:W-:Y:S02]  /*183d0*/  ISETP.GE.AND P3, PT, R164, 0xa, PT ;  /* 0x0000000aa400780c */ /* 0x000fe40003f66270 */
[----:B------:R-:W-:Y:S02]  /*183e0*/  FSEL R128, R20, -INF , !P4 ;  /* 0xff80000014807808 */ /* 0x000fe40006000000 */
[----:B------:R-:W-:Y:S02]  /*183f0*/  ISETP.GT.AND P4, PT, R165, 0x9, !P3 ;  /* 0x00000009a500780c */ /* 0x000fe40005f84270 */
[----:B------:R-:W-:Y:S02]  /*18400*/  LOP3.LUT R16, R16, 0xfffdffff, RZ, 0xc0, !PT ;  /* 0xfffdffff10107812 */ /* 0x000fe400078ec0ff */
[----:B------:R-:W-:-:S02]  /*18410*/  ISETP.LT.OR P4, PT, R166, 0xa, P4 ;  /* 0x0000000aa600780c */ /* 0x000fc40002781670 */
[----:B0-----:R-:W-:Y:S01]  /*18420*/  IADD3 R168, R168, R6, RZ ;  /* 0x00000006a8a87210 */ /* 0x001fe20007ffe0ff */
[----:B------:R-:W-:Y:S01]  /*18430*/  IMAD.IADD R167, R167, 0x1, R6 ;  /* 0x00000001a7a77824 */ /* 0x000fe200078e0206 */
        /* <DEDUP_REMOVED lines=11> */
[----:B------:R-:W-:Y:S02]  /*184f0*/  ISETP.GT.AND P6, PT, R165, 0x18, !P6 ;  /* 0x00000018a500780c */ /* 0x000fe400077c4270 */
[----:B------:R-:W-:Y:S02]  /*18500*/  LOP3.LUT R16, R16, 0xfffeffff, RZ, 0xc0, !PT ;  /* 0xfffeffff10107812 */ /* 0x000fe400078ec0ff */
        /* <DEDUP_REMOVED lines=100> */
[----:B------:R-:W-:Y:S02]  /*18b50*/  ISETP.GT.AND P6, PT, R165, RZ, !P6 ;  /* 0x000000ffa500720c */ /* 0x000fe400077c4270 */
[----:B------:R-:W-:Y:S02]  /*18b60*/  LOP3.LUT R16, R16, 0xfffbffff, RZ, 0xc0, !PT ;  /* 0xfffbffff10107812 */ /* 0x000fe400078ec0ff */
[----:B------:R-:W-:-:S04]  /*18b70*/  ISETP.LT.OR P6, PT, R166, 0x1, P6 ;  /* 0x00000001a600780c */ /* 0x000fc800037c1670 */
[----:B-1----:R-:W-:Y:S02]  /*18b80*/  FSEL R169, R10, -INF , !P6 ;  /* 0xff8000000aa97808 */ /* 0x002fe40007000000 */
[----:B------:R-:W-:-:S13]  /*18b90*/  ISETP.GE.AND P6, PT, R164, 0x5a, PT ;  /* 0x0000005aa400780c */ /* 0x000fda0003fc6270 */
[----:B------:R-:W-:Y:S02]  /*18ba0*/  @P6 LOP3.LUT R16, R16, 0x40000, RZ, 0xfc, !PT ;  /* 0x0004000010106812 */ /* 0x000fe400078efcff */
[----:B------:R-:W-:-:S04]  /*18bb0*/  ISETP.GT.AND P6, PT, R165, 0x59, !P6 ;  /* 0x00000059a500780c */ /* 0x000fc800077c4270 */
[----:B------:R-:W-:-:S04]  /*18bc0*/  ISETP.LT.OR P6, PT, R166, 0x5a, P6 ;  /* 0x0000005aa600780c */ /* 0x000fc800037c1670 */
[----:B------:R-:W-:Y:S02]  /*18bd0*/  FSEL R163, R163, -INF , !P6 ;  /* 0xff800000a3a37808 */ /* 0x000fe40007000000 */
[----:B------:R-:W-:-:S13]  /*18be0*/  LOP3.LUT P6, RZ, R16, 0x80000, RZ, 0xc0, !PT ;  /* 0x0008000010ff7812 */ /* 0x000fda00078cc0ff */
[----:B------:R-:W-:Y:S05]  /*18bf0*/  @!P6 BRA `(.L_x_5050) ;  /* 0x000000000054e947 */ /* 0x000fea0003800000 */
        /* <DEDUP_REMOVED lines=12> */
.L_x_5052:
[----:B------:R-:W-:-:S05]  /*18cc0*/  IMAD.U32 R10, RZ, RZ, UR47 ;  /* 0x0000002fff0a7e24 */ /* 0x000fca000f8e00ff */
[----:B------:R-:W-:-:S13]  /*18cd0*/  ISETP.NE.AND P6, PT, R10, 0x1, PT ;  /* 0x000000010a00780c */ /* 0x000fda0003fc5270 */
[----:B------:R-:W0:Y:S02]  /*18ce0*/  @P6 LDC.64 R20, c[0x0][0x9e8] ;  /* 0x00027a00ff146b82 */ /* 0x000e240000000a00 */
[----:B0-----:R-:W-:-:S05]  /*18cf0*/  @P6 IMAD.HI.U32 R20, R6, R20, RZ ;  /* 0x0000001406146227 */ /* 0x001fca00078e00ff */
[----:B------:R-:W-:-:S07]  /*18d00*/  @P6 SHF.R.U32.HI R6, RZ, R21, R20 ;  /* 0x00000015ff066219 */ /* 0x000fce0000011614 */
.L_x_5053:
[----:B------:R-:W-:Y:S05]  /*18d10*/  BSYNC B2 ;  /* 0x0000000000027941 */ /* 0x000fea0003800000 */
.L_x_5051:
[----:B------:R-:W-:-:S05]  /*18d20*/  IMAD R5, R6, R10, R5 ;  /* 0x0000000a06057224 */ /* 0x000fca00078e0205 */
[----:B------:R-:W-:Y:S02]  /*18d30*/  VIMNMX R167, R167, R5, !PT ;  /* 0x00000005a7a77248 */ /* 0x000fe40007fe0100 */
[----:B------:R-:W-:-:S07]  /*18d40*/  VIADDMNMX R168, R5, R10, R168, PT ;  /* 0x0000000a05a87246 */ /* 0x000fce00038001a8 */
.L_x_5050:
[C---:B------:R-:W-:Y:S02]  /*18d50*/  LOP3.LUT P6, RZ, R16.reuse, 0x4000, RZ, 0xc0, !PT ;  /* 0x0000400010ff7812 */ /* 0x040fe400078cc0ff */
[----:B------:R-:W-:Y:S02]  /*18d60*/  ISETP.GT.AND P1, PT, R167, 0x1, !P1 ;  /* 0x00000001a700780c */ /* 0x000fe40004f24270 */
[----:B------:R-:W-:Y:S02]  /*18d70*/  LOP3.LUT R16, R16, 0xffdfffff, RZ, 0xc0, !PT ;  /* 0xffdfffff10107812 */ /* 0x000fe400078ec0ff */
[----:B------:R-:W-:Y:S02]  /*18d80*/  ISETP.LT.OR P1, PT, R168, 0x2, P1 ;  /* 0x00000002a800780c */ /* 0x000fe40000f21670 */
[----:B------:R-:W-:Y:S02]  /*18d90*/  @P0 LOP3.LUT R16, R16, 0x200000, RZ, 0xfc, !PT ;  /* 0x0020000010100812 */ /* 0x000fe400078efcff */
[----:B------:R-:W-:-:S02]  /*18da0*/  FSEL R15, R15, -INF , !P1 ;  /* 0xff8000000f0f7808 */ /* 0x000fc40004800000 */
[----:B------:R-:W-:Y:S02]  /*18db0*/  LOP3.LUT P1, RZ, R16, 0x20000, RZ, 0xc0, !PT ;  /* 0x0002000010ff7812 */ /* 0x000fe4000782c0ff */
[C---:B------:R-:W-:Y:S02]  /*18dc0*/  ISETP.GT.AND P2, PT, R167.reuse, 0x8, !P2 ;  /* 0x00000008a700780c */ /* 0x040fe40005744270 */
[----:B------:R-:W-:Y:S02]  /*18dd0*/  ISETP.GT.AND P1, PT, R167, 0x18, !P1 ;  /* 0x00000018a700780c */ /* 0x000fe40004f24270 */
[C---:B------:R-:W-:Y:S02]  /*18de0*/  ISETP.LT.OR P2, PT, R168.reuse, 0x9, P2 ;  /* 0x00000009a800780c */ /* 0x040fe40001741670 */
[----:B------:R-:W-:Y:S02]  /*18df0*/  ISETP.LT.OR P1, PT, R168, 0x19, P1 ;  /* 0x00000019a800780c */ /* 0x000fe40000f21670 */
[----:B------:R-:W-:-:S02]  /*18e00*/  FSEL R120, R120, -INF , !P2 ;  /* 0xff80000078787808 */ /* 0x000fc40005000000 */
[----:B------:R-:W-:Y:S02]  /*18e10*/  LOP3.LUT P2, RZ, R16, 0x10000, RZ, 0xc0, !PT ;  /* 0x0001000010ff7812 */ /* 0x000fe4000784c0ff */
[----:B------:R-:W-:Y:S02]  /*18e20*/  FSEL R130, R130, -INF , !P1 ;  /* 0xff80000082827808 */ /* 0x000fe40004800000 */
[----:B------:R-:W-:Y:S02]  /*18e30*/  ISETP.GT.AND P1, PT, R167, 0x19, !P2 ;  /* 0x00000019a700780c */ /* 0x000fe40005724270 */
[----:B------:R-:W-:Y:S02]  /*18e40*/  LOP3.LUT P0, RZ, R16, 0x8000, RZ, 0xc0, !PT ;  /* 0x0000800010ff7812 */ /* 0x000fe4000780c0ff */
        /* <DEDUP_REMOVED lines=13> */
[----:B------:R-:W-:-:S02]  /*18f20*/  LOP3.LUT P1, RZ, R16, 0x2000, RZ, 0xc0, !PT ;  /* 0x0000200010ff7812 */ /* 0x000fc4000782c0ff */
[----:B------:R-:W-:Y:S02]  /*18f30*/  FMNMX.FTZ R5, R123, R5, !PT ;  /* 0x000000057b057209 */ /* 0x000fe40007810000 */
        /* <DEDUP_REMOVED lines=31> */
[----:B------:R-:W-:Y:S02]  /*19130*/  ISETP.GT.AND P5, PT, R167, 0x11, !P5 ;  /* 0x00000011a700780c */ /* 0x000fe40006fa4270 */
[----:B------:R-:W-:Y:S02]  /*19140*/  FSEL R144, R144, -INF , !P1 ;  /* 0xff80000090907808 */ /* 0x000fe40004800000 */
[----:B------:R-:W-:Y:S02]  /*19150*/  LOP3.LUT P1, RZ, R16, 0x100, RZ, 0xc0, !PT ;  /* 0x0000010010ff7812 */ /* 0x000fe4000782c0ff */
[----:B------:R-:W-:-:S02]  /*19160*/  FMNMX.FTZ R5, R156, R5, !PT ;  /* 0x000000059c057209 */ /* 0x000fc40007810000 */
[----:B------:R-:W-:Y:S02]  /*19170*/  ISETP.GT.AND P1, PT, R167, 0x39, !P1 ;  /* 0x00000039a700780c */ /* 0x000fe40004f24270 */
[C---:B------:R-:W-:Y:S02]  /*19180*/  ISETP.LT.OR P5, PT, R168.reuse, 0x12, P5 ;  /* 0x00000012a800780c */ /* 0x040fe40002fa1670 */
[----:B------:R-:W-:Y:S02]  /*19190*/  ISETP.LT.OR P1, PT, R168, 0x3a, P1 ;  /* 0x0000003aa800780c */ /* 0x000fe40000f21670 */
[----:B------:R-:W-:Y:S02]  /*191a0*/  FMNMX.FTZ R5, R158, R5, !PT ;  /* 0x000000059e057209 */ /* 0x000fe40007810000 */
[----:B------:R-:W-:Y:S02]  /*191b0*/  FSEL R145, R145, -INF , !P1 ;  /* 0xff80000091917808 */ /* 0x000fe40004800000 */
[----:B------:R-:W-:-:S02]  /*191c0*/  FSEL R125, R125, -INF , !P5 ;  /* 0xff8000007d7d7808 */ /* 0x000fc40006800000 */
[C---:B------:R-:W-:Y:S02]  /*191d0*/  LOP3.LUT P1, RZ, R16.reuse, 0x80, RZ, 0xc0, !PT ;  /* 0x0000008010ff7812 */ /* 0x040fe4000782c0ff */
[----:B------:R-:W-:Y:S02]  /*191e0*/  LOP3.LUT P5, RZ, R16, 0x40, RZ, 0xc0, !PT ;  /* 0x0000004010ff7812 */ /* 0x000fe400078ac0ff */
[----:B------:R-:W-:Y:S02]  /*191f0*/  FMNMX.FTZ R5, R159, R5, !PT ;  /* 0x000000059f057209 */ /* 0x000fe40007810000 */
[C---:B------:R-:W-:Y:S02]  /*19200*/  ISETP.GT.AND P3, PT, R167.reuse, 0x9, !P3 ;  /* 0x00000009a700780c */ /* 0x040fe40005f64270 */
[C---:B------:R-:W-:Y:S02]  /*19210*/  ISETP.GT.AND P4, PT, R167.reuse, 0x10, !P4 ;  /* 0x00000010a700780c */ /* 0x040fe40006784270 */
[----:B------:R-:W-:-:S02]  /*19220*/  ISETP.GT.AND P1, PT, R167, 0x40, !P1 ;  /* 0x00000040a700780c */ /* 0x000fc40004f24270 */
[----:B------:R-:W-:Y:S02]  /*19230*/  ISETP.GT.AND P5, PT, R167, 0x41, !P5 ;  /* 0x00000041a700780c */ /* 0x000fe40006fa4270 */
[----:B------:R-:W-:Y:S02]  /*19240*/  FMNMX.FTZ R5, R162, R5, !PT ;  /* 0x00000005a2057209 */ /* 0x000fe40007810000 */
[C---:B------:R-:W-:Y:S02]  /*19250*/  ISETP.LT.OR P3, PT, R168.reuse, 0xa, P3 ;  /* 0x0000000aa800780c */ /* 0x040fe40001f61670 */
[C---:B------:R-:W-:Y:S02]  /*19260*/  ISETP.LT.OR P4, PT, R168.reuse, 0x11, P4 ;  /* 0x00000011a800780c */ /* 0x040fe40002781670 */
[----:B------:R-:W-:Y:S02]  /*19270*/  ISETP.LT.OR P1, PT, R168, 0x41, P1 ;  /* 0x00000041a800780c */ /* 0x000fe40000f21670 */
[----:B------:R-:W-:-:S02]  /*19280*/  FMNMX.FTZ R5, R163, R5, !PT ;  /* 0x00000005a3057209 */ /* 0x000fc40007810000 */
[----:B------:R-:W-:Y:S02]  /*19290*/  LOP3.LUT P0, RZ, R16, 0x1, RZ, 0xc0, !PT ;  /* 0x0000000110ff7812 */ /* 0x000fe4000780c0ff */
[----:B------:R-:W-:Y:S01]  /*192a0*/  FSEL R121, R121, -INF , !P3 ;  /* 0xff80000079797808 */ /* 0x000fe20005800000 */
[----:B------:R-:W0:Y:S01]  /*192b0*/  SHFL.BFLY PT, R6, R5, 0x2, 0x1f ;  /* 0x0c401f0005067f89 */ /* 0x000e2200000e0000 */
[----:B------:R-:W-:Y:S02]  /*192c0*/  FSEL R124, R124, -INF , !P4 ;  /* 0xff8000007c7c7808 */ /* 0x000fe40006000000 */
[----:B------:R-:W-:Y:S02]  /*192d0*/  FSEL R149, R149, -INF , !P1 ;  /* 0xff80000095957808 */ /* 0x000fe40004800000 */
[C---:B------:R-:W-:Y:S02]  /*192e0*/  LOP3.LUT P4, RZ, R16.reuse, 0x20, RZ, 0xc0, !PT ;  /* 0x0000002010ff7812 */ /* 0x040fe4000788c0ff */
[----:B------:R-:W-:-:S02]  /*192f0*/  LOP3.LUT P6, RZ, R16, 0x10, RZ, 0xc0, !PT ;  /* 0x0000001010ff7812 */ /* 0x000fc400078cc0ff */
[C---:B------:R-:W-:Y:S02]  /*19300*/  LOP3.LUT P3, RZ, R16.reuse, 0x8, RZ, 0xc0, !PT ;  /* 0x0000000810ff7812 */ /* 0x040fe4000786c0ff */
[C---:B------:R-:W-:Y:S02]  /*19310*/  LOP3.LUT P2, RZ, R16.reuse, 0x4, RZ, 0xc0, !PT ;  /* 0x0000000410ff7812 */ /* 0x040fe4000784c0ff */
[C---:B------:R-:W-:Y:S02]  /*19320*/  LOP3.LUT P1, RZ, R16.reuse, 0x2, RZ, 0xc0, !PT ;  /* 0x0000000210ff7812 */ /* 0x040fe4000782c0ff */
[----:B------:R-:W-:Y:S02]  /*19330*/  LOP3.LUT R16, R16, 0xff7fffff, RZ, 0xc0, !PT ;  /* 0xff7fffff10107812 */ /* 0x000fe400078ec0ff */
[----:B------:R-:W-:Y:S02]  /*19340*/  ISETP.GT.AND P0, PT, R167, RZ, !P0 ;  /* 0x000000ffa700720c */ /* 0x000fe40004704270 */
[----:B------:R-:W-:-:S02]  /*19350*/  @P5 LOP3.LUT R16, R16, 0x800000, RZ, 0xfc, !PT ;  /* 0x0080000010105812 */ /* 0x000fc400078efcff */
[----:B------:R-:W-:Y:S02]  /*19360*/  ISETP.LT.OR P0, PT, R168, 0x1, P0 ;  /* 0x00000001a800780c */ /* 0x000fe40000701670 */
[----:B------:R-:W-:Y:S02]  /*19370*/  LOP3.LUT P5, RZ, R16, 0x40000, RZ, 0xc0, !PT ;  /* 0x0004000010ff7812 */ /* 0x000fe400078ac0ff */
[----:B------:R-:W-:Y:S02]  /*19380*/  FSEL R20, R11, -INF , !P0 ;  /* 0xff8000000b147808 */ /* 0x000fe40004000000 */
[----:B------:R-:W-:Y:S02]  /*19390*/  ISETP.GT.AND P5, PT, R167, 0x59, !P5 ;  /* 0x00000059a700780c */ /* 0x000fe40006fa4270 */
[----:B------:R-:W-:Y:S02]  /*193a0*/  FMNMX.FTZ R11, R20, R0, !PT ;  /* 0x00000000140b7209 */ /* 0x000fe40007810000 */
[----:B------:R-:W-:-:S02]  /*193b0*/  LOP3.LUT R16, R16, 0xfffffffd, RZ, 0xc0, !PT ;  /* 0xfffffffd10107812 */ /* 0x000fc400078ec0ff */
[----:B------:R-:W-:Y:S02]  /*193c0*/  FMNMX.FTZ R11, R15, R11, !PT ;  /* 0x0000000b0f0b7209 */ /* 0x000fe40007810000 */
[----:B0-----:R-:W-:Y:S02]  /*193d0*/  FMNMX.FTZ R6, R5, R6, !PT ;  /* 0x0000000605067209 */ /* 0x001fe40007810000 */
[----:B------:R-:W-:Y:S02]  /*193e0*/  FMNMX.FTZ R11, R120, R11, !PT ;  /* 0x0000000b780b7209 */ /* 0x000fe40007810000 */
[----:B------:R-:W-:Y:S01]  /*193f0*/  ISETP.GT.AND P4, PT, R167, 0x48, !P4 ;  /* 0x00000048a700780c */ /* 0x000fe20006784270 */
[----:B------:R-:W0:Y:S01]  /*19400*/  SHFL.BFLY PT, R10, R6, 0x1, 0x1f ;  /* 0x0c201f00060a7f89 */ /* 0x000e2200000e0000 */
[----:B------:R-:W-:Y:S02]  /*19410*/  @P5 LOP3.LUT R16, R16, 0x2, RZ, 0xfc, !PT ;  /* 0x0000000210105812 */ /* 0x000fe400078efcff */
[----:B------:R-:W-:-:S02]  /*19420*/  FMNMX.FTZ R11, R121, R11, !PT ;  /* 0x0000000b790b7209 */ /* 0x000fc40007810000 */
[----:B------:R-:W-:Y:S02]  /*19430*/  LOP3.LUT P5, RZ, R16, 0x800000, RZ, 0xc0, !PT ;  /* 0x0080000010ff7812 */ /* 0x000fe400078ac0ff */
[----:B------:R-:W-:Y:S02]  /*19440*/  FMNMX.FTZ R11, R124, R11, !PT ;  /* 0x0000000b7c0b7209 */ /* 0x000fe40007810000 */
[----:B------:R-:W-:Y:S02]  /*19450*/  ISETP.LT.OR P5, PT, R168, 0x42, P5 ;  /* 0x00000042a800780c */ /* 0x000fe40002fa1670 */
[----:B------:R-:W-:Y:S02]  /*19460*/  FMNMX.FTZ R11, R125, R11, !PT ;  /* 0x0000000b7d0b7209 */ /* 0x000fe40007810000 */
[----:B------:R-:W-:Y:S02]  /*19470*/  LOP3.LUT R16, R16, 0xfffffff7, RZ, 0xc0, !PT ;  /* 0xfffffff710107812 */ /* 0x000fe400078ec0ff */
[----:B------:R-:W-:-:S02]  /*19480*/  FMNMX.FTZ R11, R130, R11, !PT ;  /* 0x0000000b820b7209 */ /* 0x000fc40007810000 */
[----:B------:R-:W-:Y:S02]  /*19490*/  ISETP.LT.OR P4, PT, R168, 0x49, P4 ;  /* 0x00000049a800780c */ /* 0x000fe40002781670 */
[----:B------:R-:W-:Y:S02]  /*194a0*/  FMNMX.FTZ R11, R131, R11, !PT ;  /* 0x0000000b830b7209 */ /* 0x000fe40007810000 */
[----:B------:R-:W-:Y:S02]  /*194b0*/  ISETP.GT.AND P6, PT, R167, 0x49, !P6 ;  /* 0x00000049a700780c */ /* 0x000fe400077c4270 */
[----:B------:R-:W-:Y:S02]  /*194c0*/  FMNMX.FTZ R11, R134, R11, !PT ;  /* 0x0000000b860b7209 */ /* 0x000fe40007810000 */
[----:B------:R-:W-:Y:S02]  /*194d0*/  @P5 LOP3.LUT R16, R16, 0x8, RZ, 0xfc, !PT ;  /* 0x0000000810105812 */ /* 0x000fe400078efcff */
[----:B------:R-:W-:-:S02]  /*194e0*/  FMNMX.FTZ R11, R135, R11, !PT ;  /* 0x0000000b870b7209 */ /* 0x000fc40007810000 */
[C---:B------:R-:W-:Y:S02]  /*194f0*/  LOP3.LUT P5, RZ, R16.reuse, 0x2, RZ, 0xc0, !PT ;  /* 0x0000000210ff7812 */ /* 0x040fe400078ac0ff */
[----:B------:R-:W-:Y:S02]  /*19500*/  LOP3.LUT R16, R16, 0xfffffffb, RZ, 0xc0, !PT ;  /* 0xfffffffb10107812 */ /* 0x000fe400078ec0ff */
[----:B0-----:R-:W-:Y:S02]  /*19510*/  FMNMX.FTZ R10, R6, R10, !PT ;  /* 0x0000000a060a7209 */ /* 0x001fe40007810000 */
[----:B------:R-:W-:Y:S02]  /*19520*/  FMNMX.FTZ R11, R138, R11, !PT ;  /* 0x0000000b8a0b7209 */ /* 0x000fe40007810000 */
[----:B------:R-:W-:Y:S02]  /*19530*/  @P4 LOP3.LUT R16, R16, 0x4, RZ, 0xfc, !PT ;  /* 0x0000000410104812 */ /* 0x000fe400078efcff */
[----:B------:R-:W-:-:S02]  /*19540*/  ISETP.LT.OR P4, PT, R168, 0x4a, P6 ;  /* 0x0000004aa800780c */ /* 0x000fc40003781670 */
[C---:B------:R-:W-:Y:S02]  /*19550*/  FSETP.NEU.FTZ.AND P6, PT, R10.reuse, -INF , PT ;  /* 0xff8000000a00780b */ /* 0x040fe40003fdd000 */
[----:B------:R-:W-:Y:S02]  /*19560*/  FMNMX.FTZ R11, R139, R11, !PT ;  /* 0x0000000b8b0b7209 */ /* 0x000fe40007810000 */
[----:B------:R-:W-:Y:S02]  /*19570*/  FSEL R5, R10, RZ, P6 ;  /* 0x000000ff0a057208 */ /* 0x000fe40003000000 */
[----:B------:R-:W-:Y:S02]  /*19580*/  FMNMX.FTZ R11, R142, R11, !PT ;  /* 0x0000000b8e0b7209 */ /* 0x000fe40007810000 */
[----:B------:R-:W-:Y:S01]  /*19590*/  LOP3.LUT R16, R16, 0xffbfffff, RZ, 0xc0, !PT ;  /* 0xffbfffff10107812 */ /* 0x000fe200078ec0ff */
[----:B------:R-:W-:Y:S01]  /*195a0*/  FADD.FTZ R3, -R5, R3 ;  /* 0x0000000305037221 */ /* 0x000fe20000010100 */
[----:B------:R-:W-:Y:S01]  /*195b0*/  FMNMX.FTZ R11, R143, R11, !PT ;  /* 0x0000000b8f0b7209 */ /* 0x000fe20007810000 */
[----:B------:R-:W-:Y:S01]  /*195c0*/  IMAD.U32 R5, RZ, RZ, UR54 ;  /* 0x00000036ff057e24 */ /* 0x000fe2000f8e00ff */
[----:B------:R-:W-:-:S02]  /*195d0*/  @P4 LOP3.LUT R16, R16, 0x400000, RZ, 0xfc, !PT ;  /* 0x0040000010104812 */ /* 0x000fc400078efcff */
[----:B------:R-:W-:Y:S01]  /*195e0*/  FMNMX.FTZ R11, R144, R11, !PT ;  /* 0x0000000b900b7209 */ /* 0x000fe20007810000 */
[-C--:B------:R-:W-:Y:S01]  /*195f0*/  FMUL.FTZ R6, R10, R5.reuse ;  /* 0x000000050a067220 */ /* 0x080fe20000410000 */
[----:B------:R-:W-:Y:S01]  /*19600*/  LOP3.LUT P4, RZ, R16, 0x8, RZ, 0xc0, !PT ;  /* 0x0000000810ff7812 */ /* 0x000fe2000788c0ff */
[----:B------:R-:W-:Y:S01]  /*19610*/  FMUL.FTZ R3, R3, R5 ;  /* 0x0000000503037220 */ /* 0x000fe20000410000 */
[----:B------:R-:W-:Y:S02]  /*19620*/  FMNMX.FTZ R11, R145, R11, !PT ;  /* 0x0000000b910b7209 */ /* 0x000fe40007810000 */
[----:B------:R-:W-:Y:S02]  /*19630*/  FSEL R6, R6, RZ, P6 ;  /* 0x000000ff06067208 */ /* 0x000fe40003000000 */
[----:B------:R-:W-:Y:S02]  /*19640*/  LOP3.LUT P6, RZ, R16, 0x4, RZ, 0xc0, !PT ;  /* 0x0000000410ff7812 */ /* 0x000fe400078cc0ff */
[----:B------:R-:W-:Y:S01]  /*19650*/  FSEL R148, R148, -INF , !P4 ;  /* 0xff80000094947808 */ /* 0x000fe20006000000 */
[--C-:B------:R-:W-:Y:S01]  /*19660*/  FFMA.FTZ R14, R14, R5, -R6.reuse ;  /* 0x000000050e0e7223 */ /* 0x100fe20000010806 */
[----:B------:R-:W-:Y:S01]  /*19670*/  FMNMX.FTZ R11, R149, R11, !PT ;  /* 0x0000000b950b7209 */ /* 0x000fe20007810000 */
[-CC-:B------:R-:W-:Y:S01]  /*19680*/  FFMA.FTZ R169, R169, R5.reuse, -R6.reuse ;  /* 0x00000005a9a97223 */ /* 0x180fe20000010806 */
[----:B------:R-:W-:Y:S01]  /*19690*/  ISETP.GT.AND P3, PT, R167, 0x50, !P3 ;  /* 0x00000050a700780c */ /* 0x000fe20005f64270 */
[----:B------:R0:W-:Y:S01]  /*196a0*/  MUFU.EX2 R188, R14 ;  /* 0x0000000e00bc7308 */ /* 0x0001e20000000800 */
[----:B------:R-:W-:Y:S01]  /*196b0*/  LOP3.LUT P4, RZ, R16, 0x400000, RZ, 0xc0, !PT ;  /* 0x0040000010ff7812 */ /* 0x000fe2000788c0ff */
        /* <DEDUP_REMOVED lines=36> */
[-CC-:B------:R-:W-:Y:S01]  /*19900*/  FFMA.FTZ R158, R158, R5.reuse, -R6.reuse ;  /* 0x000000059e9e7223 */ /* 0x180fe20000010806 */
[-CC-:B------:R-:W-:Y:S01]  /*19910*/  FFMA.FTZ R159, R159, R5.reuse, -R6.reuse ;  /* 0x000000059f9f7223 */ /* 0x180fe20000010806 */
[--C-:B------:R-:W-:Y:S01]  /*19920*/  FFMA.FTZ R162, R162, R5, -R6.reuse ;  /* 0x00000005a2a27223 */ /* 0x100fe20000010806 */
[----:B------:R-:W-:Y:S01]  /*19930*/  FMNMX.FTZ R11, R161, R11, !PT ;  /* 0x0000000ba10b7209 */ /* 0x000fe20007810000 */
[----:B------:R-:W-:Y:S01]  /*19940*/  FFMA.FTZ R6, R163, R5, -R6 ;  /* 0x00000005a3067223 */ /* 0x000fe20000010806 */
[----:B------:R-:W-:Y:S01]  /*19950*/  MUFU.EX2 R169, R169 ;  /* 0x000000a900a97308 */ /* 0x000fe20000000800 */
[----:B------:R-:W-:-:S02]  /*19960*/  LOP3.LUT P0, RZ, R16, 0x200000, RZ, 0xc0, !PT ;  /* 0x0020000010ff7812 */ /* 0x000fc4000780c0ff */
[----:B------:R-:W0:Y:S05]  /*19970*/  SHFL.BFLY PT, R21, R11, 0x2, 0x1f ;  /* 0x0c401f000b157f89 */ /* 0x000e2a00000e0000 */
        /* <DEDUP_REMOVED lines=11> */
[----:B------:R-:W-:-:S03]  /*19a30*/  FMUL.FTZ R164, R14, R5 ;  /* 0x000000050ea47220 */ /* 0x000fc60000410000 */
[----:B------:R-:W-:-:S03]  /*19a40*/  FSEL R11, R14, RZ, P1 ;  /* 0x000000ff0e0b7208 */ /* 0x000fc60000800000 */
[----:B------:R-:W-:Y:S01]  /*19a50*/  MUFU.EX2 R132, R132 ;  /* 0x0000008400847308 */ /* 0x000fe20000000800 */
[----:B------:R-:W-:Y:S01]  /*19a60*/  FSEL R164, R164, RZ, P1 ;  /* 0x000000ffa4a47208 */ /* 0x000fe20000800000 */
[----:B------:R-:W-:-:S04]  /*19a70*/  FADD.FTZ R0, -R11, R0 ;  /* 0x000000000b007221 */ /* 0x000fc80000010100 */
[-CC-:B------:R-:W-:Y:S01]  /*19a80*/  FFMA.FTZ R20, R20, R5.reuse, -R164.reuse ;  /* 0x0000000514147223 */ /* 0x180fe200000108a4 */
[-CC-:B------:R-:W-:Y:S01]  /*19a90*/  FFMA.FTZ R15, R15, R5.reuse, -R164.reuse ;  /* 0x000000050f0f7223 */ /* 0x180fe200000108a4 */
[-C--:B------:R-:W-:Y:S01]  /*19aa0*/  FMUL.FTZ R0, R0, R5.reuse ;  /* 0x0000000500007220 */ /* 0x080fe20000410000 */
        /* <DEDUP_REMOVED lines=27> */
[----:B------:R-:W-:-:S02]  /*19c60*/  FFMA.FTZ R161, R161, R5, -R164 ;  /* 0x00000005a1a17223 */ /* 0x000fc400000108a4 */
[----:B------:R-:W-:-:S03]  /*19c70*/  FADD.FTZ R0, R128, R0 ;  /* 0x0000000080007221 */ /* 0x000fc60000010000 */
[----:B------:R-:W1:Y:S01]  /*19c80*/  MUFU.EX2 R120, R120 ;  /* 0x0000007800787308 */ /* 0x000e620000000800 */
[----:B--2---:R-:W-:Y:S01]  /*19c90*/  FFMA.FTZ R7, R6, R7, R20 ;  /* 0x0000000706077223 */ /* 0x004fe20000010014 */
        /* <DEDUP_REMOVED lines=81> */
.L_x_5054:
[----:B------:R-:W-:Y:S01]  /*1a1b0*/  ISETP.GT.AND P1, PT, R4, R228, PT ;  /* 0x000000e40400720c */ /* 0x000fe20003f24270 */
[----:B------:R-:W-:Y:S01]  /*1a1c0*/  VIADD R13, R13, 0x30860 ;  /* 0x000308600d0d7836 */ /* 0x000fe20000000000 */
[----:B------:R-:W-:Y:S01]  /*1a1d0*/  F2FP.F16.F32.PACK_AB R188, R188, R169 ;  /* 0x000000a9bcbc723e */ /* 0x000fe200000000ff */
[----:B------:R-:W-:Y:S01]  /*1a1e0*/  IMAD.MOV.U32 R0, RZ, RZ, R14 ;  /* 0x000000ffff007224 */ /* 0x000fe200078e000e */
[----:B------:R-:W-:Y:S01]  /*1a1f0*/  F2FP.F16.F32.PACK_AB R189, R15, R20 ;  /* 0x000000140fbd723e */ /* 0x000fe200000000ff */
[----:B------:R-:W-:Y:S01]  /*1a200*/  IMAD.MOV.U32 R3, RZ, RZ, R10 ;  /* 0x000000ffff037224 */ /* 0x000fe200078e000a */
[----:B------:R-:W-:Y:S01]  /*1a210*/  PRMT R13, R204, 0x654, R13 ;  /* 0x00000654cc0d7816 */ /* 0x000fe2000000000d */
[----:B------:R-:W-:Y:S01]  /*1a220*/  IMAD.MOV.U32 R198, RZ, RZ, R12 ;  /* 0x000000ffffc67224 */ /* 0x000fe200078e000c */
[----:B------:R-:W-:Y:S01]  /*1a230*/  F2FP.F16.F32.PACK_AB R190, R129, R128 ;  /* 0x0000008081be723e */ /* 0x000fe200000000ff */
[----:B------:R-:W-:Y:S01]  /*1a240*/  IMAD.MOV.U32 R193, RZ, RZ, R9 ;  /* 0x000000ffffc17224 */ /* 0x000fe200078e0009 */
        /* <DEDUP_REMOVED lines=22> */
[----:B------:R-:W-:Y:S01]  /*1a3b0*/  IADD3 R4, R4, -0x1, RZ ;  /* 0xffffffff04047810 */ /* 0x000fe20007ffe0ff */
[----:B0-----:R-:W-:Y:S06]  /*1a3c0*/  @P1 BRA `(.L_x_5055) ;  /* 0xffffffc000cc1947 */ /* 0x001fec000383ffff */
[----:B------:R-:W-:Y:S05]  /*1a3d0*/  BSYNC B0 ;  /* 0x0000000000007941 */ /* 0x000fea0003800000 */
.L_x_5034:
[----:B------:R-:W-:Y:S01]  /*1a3e0*/  IMAD.MOV.U32 R0, RZ, RZ, R14 ;  /* 0x000000ffff007224 */ /* 0x000fe200078e000e */
[----:B------:R-:W-:Y:S01]  /*1a3f0*/  MOV R3, R10 ;  /* 0x0000000a00037202 */ /* 0x000fe20000000f00 */
[----:B------:R-:W-:Y:S02]  /*1a400*/  IMAD.MOV.U32 R193, RZ, RZ, R9 ;  /* 0x000000ffffc17224 */ /* 0x000fe400078e0009 */
[----:B------:R-:W-:-:S07]  /*1a410*/  IMAD.MOV.U32 R198, RZ, RZ, R12 ;  /* 0x000000ffffc67224 */ /* 0x000fce00078e000c */
.L_x_5033:
[----:B------:R-:W-:Y:S05]  /*1a420*/  BSYNC B1 ;  /* 0x0000000000017941 */ /* 0x000fea0003800000 */
.L_x_5032:
        /* <DEDUP_REMOVED lines=15> */
[----:B------:R-:W-:-:S04]  /*1a520*/  IMAD.IADD R10, R9, 0x1, R10 ;  /* 0x00000001090a7824 */ /* 0x000fc800078e020a */
[----:B------:R-:W-:Y:S02]  /*1a530*/  VIADD R9, R10, -UR4 ;  /* 0x800000040a097c36 */ /* 0x000fe40008000000 */
[----:B------:R-:W-:Y:S01]  /*1a540*/  @P1 LOP3.LUT R16, R16, 0x100000, RZ, 0xfc, !PT ;  /* 0x0010000010101812 */ /* 0x000fe200078efcff */
        /* <DEDUP_REMOVED lines=11> */
.L_x_5058:
[----:B------:R-:W-:-:S13]  /*1a600*/  ISETP.NE.AND P1, PT, R14, 0x1, PT ;  /* 0x000000010e00780c */ /* 0x000fda0003f25270 */
[----:B------:R-:W0:Y:S02]  /*1a610*/  @P1 LDC.64 R12, c[0x0][0x9e8] ;  /* 0x00027a00ff0c1b82 */ /* 0x000e240000000a00 */
[----:B0-----:R-:W-:-:S05]  /*1a620*/  @P1 IMAD.HI.U32 R12, R10, R12, RZ ;  /* 0x0000000c0a0c1227 */ /* 0x001fca00078e00ff */
[----:B------:R-:W-:-:S07]  /*1a630*/  @P1 SHF.R.U32.HI R10, RZ, R13, R12 ;  /* 0x0000000dff0a1219 */ /* 0x000fce000001160c */
.L_x_5059:
[----:B------:R-:W-:Y:S05]  /*1a640*/  BSYNC B0 ;  /* 0x0000000000007941 */ /* 0x000fea0003800000 */
.L_x_5057:
[----:B------:R-:W-:-:S05]  /*1a650*/  IMAD R10, R10, R14, RZ ;  /* 0x0000000e0a0a7224 */ /* 0x000fca00078e02ff */
[----:B------:R-:W-:-:S07]  /*1a660*/  VIMNMX R9, R9, R10, !PT ;  /* 0x0000000a09097248 */ /* 0x000fce0007fe0100 */
.L_x_5056:
[----:B------:R-:W2:Y:S01]  /*1a670*/  LDL R12, [R1+0x44] ;  /* 0x00004400010c7983 */ /* 0x000ea20000100800 */
[----:B------:R-:W-:Y:S01]  /*1a680*/  IADD3 R9, R9, 0x5f, RZ ;  /* 0x0000005f09097810 */ /* 0x000fe20007ffe0ff */
[----:B------:R-:W-:Y:S04]  /*1a690*/  BSSY B0, `(.L_x_5060) ;  /* 0x00002a1000007945 */ /* 0x000fe80003800000 */
[----:B------:R-:W-:-:S05]  /*1a6a0*/  IMAD.HI R9, R9, 0x2aaaaaab, RZ ;  /* 0x2aaaaaab09097827 */ /* 0x000fca00078e02ff */
[----:B------:R-:W-:-:S04]  /*1a6b0*/  SHF.R.U32.HI R10, RZ, 0x1f, R9 ;  /* 0x0000001fff0a7819 */ /* 0x000fc80000011609 */
[----:B------:R-:W-:-:S04]  /*1a6c0*/  LEA.HI.SX32 R10, R9, R10, 0x1c ;  /* 0x0000000a090a7211 */ /* 0x000fc800078fe2ff */
[----:B--2---:R-:W-:-:S04]  /*1a6d0*/  VIMNMX R228, R12, R10, !PT ;  /* 0x0000000a0ce47248 */ /* 0x004fc80007fe0100 */
[----:B------:R-:W-:-:S13]  /*1a6e0*/  ISETP.GE.AND P1, PT, R4, R228, PT ;  /* 0x000000e40400720c */ /* 0x000fda0003f26270 */
[----:B------:R-:W-:Y:S05]  /*1a6f0*/  @!P1 BRA `(.L_x_5061) ;  /* 0x0000002800689947 */ /* 0x000fea0003800000 */
[----:B------:R-:W-:Y:S01]  /*1a700*/  BSSY B1, `(.L_x_5062) ;  /* 0x0000298000017945 */ /* 0x000fe20003800000 */
[----:B------:R-:W-:Y:S02]  /*1a710*/  IMAD.MOV.U32 R12, RZ, RZ, R4 ;  /* 0x000000ffff0c7224 */ /* 0x000fe400078e0004 */
[----:B------:R-:W-:Y:S02]  /*1a720*/  IMAD.MOV.U32 R9, RZ, RZ, R0 ;  /* 0x000000ffff097224 */ /* 0x000fe400078e0000 */
[----:B------:R-:W-:Y:S02]  /*1a730*/  IMAD.MOV.U32 R10, RZ, RZ, R3 ;  /* 0x000000ffff0a7224 */ /* 0x000fe400078e0003 */
[----:B------:R-:W-:Y:S02]  /*1a740*/  IMAD.MOV.U32 R4, RZ, RZ, R198 ;  /* 0x000000ffff047224 */ /* 0x000fe400078e00c6 */
[----:B------:R-:W-:-:S07]  /*1a750*/  IMAD.MOV.U32 R13, RZ, RZ, R193 ;  /* 0x000000ffff0d7224 */ /* 0x000fce00078e00c1 */
.L_x_5075:
[----:B------:R-:W-:-:S04]  /*1a760*/  ISETP.NE.AND P1, PT, R13, 0x1, PT ;  /* 0x000000010d00780c */ /* 0x000fc80003f25270 */
[----:B------:R-:W-:-:S04]  /*1a770*/  SEL R198, RZ, 0x1, P1 ;  /* 0x00000001ffc67807 */ /* 0x000fc80000800000 */
[----:B------:R-:W-:Y:S01]  /*1a780*/  LOP3.LUT R198, R4, R198, RZ, 0x3c, !PT ;  /* 0x000000c604c67212 */ /* 0x000fe200078e3cff */
[----:B------:R-:W-:Y:S06]  /*1a790*/  @!P0 BRA `(.L_x_5063) ;  /* 0x0000000000048947 */ /* 0x000fec0003800000 */
[----:B------:R-:W-:Y:S01]  /*1a7a0*/  BPT.TRAP 0x1 ;  /* 0x000000040000795c */ /* 0x000fe20000300000 */
.L_x_5063:
        /* <DEDUP_REMOVED lines=8> */
.L_x_5064:
[----:B------:R-:W-:Y:S01]  /*1a830*/  IMAD R126, R193, 0x900, R218 ;  /* 0x00000900c17e7824 */ /* 0x000fe200078e02da */
[----:B------:R-:W-:Y:S03]  /*1a840*/  BSSY B2, `(.L_x_5065) ;  /* 0x0000006000027945 */ /* 0x000fe60003800000 */
[C---:B------:R-:W-:Y:S02]  /*1a850*/  VIADD R122, R126.reuse, 0x2 ;  /* 0x000000027e7a7836 */ /* 0x040fe40000000000 */
[----:B------:R-:W-:Y:S01]  /*1a860*/  VIADD R124, R126, 0x4 ;  /* 0x000000047e7c7836 */ /* 0x000fe20000000000 */
[----:B-1----:R-:W-:Y:S06]  /*1a870*/  @P1 BRA `(.L_x_5066) ;  /* 0x0000000000081947 */ /* 0x002fec0003800000 */
[----:B------:R-:W1:Y:S02]  /*1a880*/  SYNCS.PHASECHK.TRANS64.TRYWAIT P1, [R0+URZ+0x30830], R3 ;  /* 0x03083003000075a7 */ /* 0x000e64000802017f */
[----:B-1----:R-:W-:Y:S05]  /*1a890*/  @!P1 BRA `(.L_x_5067) ;  /* 0x0000014800709947 */ /* 0x002fea0003800000 */
.L_x_5066:
[----:B------:R-:W-:Y:S05]  /*1a8a0*/  BSYNC B2 ;  /* 0x0000000000027941 */ /* 0x000fea0003800000 */
.L_x_5065:
        /* <DEDUP_REMOVED lines=9> */
[----:B------:R-:W-:Y:S01]  /*1a940*/  IMAD.MOV.U32 R123, RZ, RZ, 0x40000040 ;  /* 0x40000040ff7b7424 */ /* 0x000fe200078e00ff */
[----:B------:R-:W-:Y:S01]  /*1a950*/  IADD3 R120, R126, 0x6, RZ ;  /* 0x000000067e787810 */ /* 0x000fe20007ffe0ff */
        /* <DEDUP_REMOVED lines=22> */
[C---:B------:R-:W-:Y:S01]  /*1aac0*/  VIADD R124, R126.reuse, 0x604 ;  /* 0x000006047e7c7836 */ /* 0x040fe20000000000 */
[----:B------:R-:W-:Y:S01]  /*1aad0*/  R2UR UR51, R121 ;  /* 0x00000000793372ca */ /* 0x000fe200000e0000 */
[----:B------:R-:W-:Y:S01]  /*1aae0*/  VIADD R126, R126, 0x606 ;  /* 0x000006067e7e7836 */ /* 0x000fe20000000000 */
[----:B------:R-:W-:Y:S01]  /*1aaf0*/  MOV R125, 0x40000040 ;  /* 0x40000040007d7802 */ /* 0x000fe20000000f00 */
[-C--:B------:R-:W-:Y:S01]  /*1ab00*/  FMUL.FTZ R36, R36, R11.reuse ;  /* 0x0000000b24247220 */ /* 0x080fe20000410000 */
[----:B------:R-:W-:Y:S01]  /*1ab10*/  MOV R127, 0x40000040 ;  /* 0x40000040007f7802 */ /* 0x000fe20000000f00 */
        /* <DEDUP_REMOVED lines=196> */
.L_x_5068:
[----:B------:R-:W-:Y:S01]  /*1b760*/  SHF.L.U32 R3, R4, 0x1f, RZ ;  /* 0x0000001f04037819 */ /* 0x000fe200000006ff */
[----:B------:R-:W-:-:S04]  /*1b770*/  IMAD R20, R13, 0x8, R2 ;  /* 0x000000080d147824 */ /* 0x000fc800078e0202 */
[----:B------:R0:W1:Y:S01]  /*1b780*/  SYNCS.PHASECHK.TRANS64.TRYWAIT P1, [R20+URZ+0x30850], R3 ;  /* 0x03085003140075a7 */ /* 0x000062000802017f */
[----:B------:R-:W-:Y:S05]  /*1b790*/  @!P0 BRA `(.L_x_5069) ;  /* 0x0000000000048947 */ /* 0x000fea0003800000 */
[----:B------:R-:W-:Y:S01]  /*1b7a0*/  BPT.TRAP 0x1 ;  /* 0x000000040000795c */ /* 0x000fe20000300000 */
.L_x_5069:
[----:B------:R-:W-:Y:S04]  /*1b7b0*/  BSSY B2, `(.L_x_5070) ;  /* 0x0000004000027945 */ /* 0x000fe80003800000 */
[----:B-1----:R-:W-:Y:S05]  /*1b7c0*/  @P1 BRA `(.L_x_5071) ;  /* 0x0000000000081947 */ /* 0x002fea0003800000 */
[----:B------:R-:W1:Y:S02]  /*1b7d0*/  SYNCS.PHASECHK.TRANS64.TRYWAIT P1, [R20+URZ+0x30850], R3 ;  /* 0x03085003140075a7 */ /* 0x000e64000802017f */
[----:B-1----:R-:W-:Y:S05]  /*1b7e0*/  @!P1 BRA `(.L_x_5072) ;  /* 0x0000013800b09947 */ /* 0x002fea0003800000 */
.L_x_5071:
[----:B------:R-:W-:Y:S05]  /*1b7f0*/  BSYNC B2 ;  /* 0x0000000000027941 */ /* 0x000fea0003800000 */
.L_x_5070:
        /* <DEDUP_REMOVED lines=48> */
.L_x_5073:
        /* <DEDUP_REMOVED lines=210> */
[----:B0-----:R-:W-:Y:S01]  /*1c820*/  FFMA.FTZ R8, R11, R8, R9 ;  /* 0x000000080b087223 */ /* 0x001fe20000010009 */
[-CC-:B------:R-:W-:Y:S01]  /*1c830*/  FFMA.FTZ R157, R157, R5.reuse, -R152.reuse ;  /* 0x000000059d9d7223 */ /* 0x180fe20000010898 */
[-CC-:B------:R-:W-:Y:S01]  /*1c840*/  FFMA.FTZ R158, R158, R5.reuse, -R152.reuse ;  /* 0x000000059e9e7223 */ /* 0x180fe20000010898 */
[-CC-:B------:R-:W-:Y:S01]  /*1c850*/  FFMA.FTZ R159, R159, R5.reuse, -R152.reuse ;  /* 0x000000059f9f7223 */ /* 0x180fe20000010898 */
[----:B------:R-:W-:-:S03]  /*1c860*/  FFMA.FTZ R171, R160, R5, -R152 ;  /* 0x00000005a0ab7223 */ /* 0x000fc60000010898 */
        /* <DEDUP_REMOVED lines=95> */
.L_x_5074:
[----:B------:R-:W-:Y:S01]  /*1ce60*/  ISETP.GT.AND P1, PT, R12, R228, PT ;  /* 0x000000e40c00720c */ /* 0x000fe20003f24270 */
[----:B------:R-:W-:Y:S01]  /*1ce70*/  VIADD R20, R20, 0x30860 ;  /* 0x0003086014147836 */ /* 0x000fe20000000000 */
[----:B------:R-:W-:Y:S01]  /*1ce80*/  F2FP.F16.F32.PACK_AB R188, R161, R9 ;  /* 0x00000009a1bc723e */ /* 0x000fe200000000ff */
[----:B------:R-:W-:Y:S01]  /*1ce90*/  VIADD R12, R12, 0xffffffff ;  /* 0xffffffff0c0c7836 */ /* 0x000fe20000000000 */
        /* <DEDUP_REMOVED lines=29> */
[----:B0-----:R-:W-:Y:S06]  /*1d070*/  @P1 BRA `(.L_x_5075) ;  /* 0xffffffd400b81947 */ /* 0x001fec000383ffff */
[----:B------:R-:W-:Y:S05]  /*1d080*/  BSYNC B1 ;  /* 0x0000000000017941 */ /* 0x000fea0003800000 */
.L_x_5062:
[----:B------:R-:W-:-:S07]  /*1d090*/  IMAD.MOV.U32 R4, RZ, RZ, R12 ;  /* 0x000000ffff047224 */ /* 0x000fce00078e000c */
.L_x_5061:
[----:B------:R-:W-:Y:S05]  /*1d0a0*/  BSYNC B0 ;  /* 0x0000000000007941 */ /* 0x000fea0003800000 */
.L_x_5060:
        /* <DEDUP_REMOVED lines=8> */
.L_x_5098:
[----:B------:R-:W-:-:S04]  /*1d130*/  ISETP.NE.AND P1, PT, R13, 0x1, PT ;  /* 0x000000010d00780c */ /* 0x000fc80003f25270 */
[----:B------:R-:W-:-:S04]  /*1d140*/  SEL R198, RZ, 0x1, P1 ;  /* 0x00000001ffc67807 */ /* 0x000fc80000800000 */
[----:B------:R-:W-:Y:S01]  /*1d150*/  LOP3.LUT R198, R10, R198, RZ, 0x3c, !PT ;  /* 0x000000c60ac67212 */ /* 0x000fe200078e3cff */
[----:B------:R-:W-:Y:S06]  /*1d160*/  @!P0 BRA `(.L_x_5078) ;  /* 0x0000000000048947 */ /* 0x000fec0003800000 */
[----:B------:R-:W-:Y:S01]  /*1d170*/  BPT.TRAP 0x1 ;  /* 0x000000040000795c */ /* 0x000fe20000300000 */
.L_x_5078:
        /* <DEDUP_REMOVED lines=8> */
.L_x_5079:
[----:B------:R-:W-:Y:S01]  /*1d200*/  IMAD R126, R193, 0x900, R218 ;  /* 0x00000900c17e7824 */ /* 0x000fe200078e02da */
[----:B------:R-:W-:Y:S03]  /*1d210*/  BSSY B1, `(.L_x_5080) ;  /* 0x0000006000017945 */ /* 0x000fe60003800000 */
[C---:B------:R-:W-:Y:S01]  /*1d220*/  VIADD R122, R126.reuse, 0x2 ;  /* 0x000000027e7a7836 */ /* 0x040fe20000000000 */
[----:B------:R-:W-:Y:S01]  /*1d230*/  IADD3 R124, R126, 0x4, RZ ;  /* 0x000000047e7c7810 */ /* 0x000fe20007ffe0ff */
[----:B-1----:R-:W-:Y:S06]  /*1d240*/  @P1 BRA `(.L_x_5081) ;  /* 0x0000000000081947 */ /* 0x002fec0003800000 */
[----:B------:R-:W1:Y:S02]  /*1d250*/  SYNCS.PHASECHK.TRANS64.TRYWAIT P1, [R0+URZ+0x30830], R3 ;  /* 0x03083003000075a7 */ /* 0x000e64000802017f */
[----:B-1----:R-:W-:Y:S05]  /*1d260*/  @!P1 BRA `(.L_x_5082) ;  /* 0x0000012000249947 */ /* 0x002fea0003800000 */
.L_x_5081:
[----:B------:R-:W-:Y:S05]  /*1d270*/  BSYNC B1 ;  /* 0x0000000000017941 */ /* 0x000fea0003800000 */
.L_x_5080:
[----:B------:R-:W2:Y:S01]  /*1d280*/  LDL.64 R128, [R1+0x28] ;  /* 0x0000280001807983 */ /* 0x000ea20000100a00 */
[----:B------:R-:W-:Y:S01]  /*1d290*/  IMAD.MOV.U32 R120, RZ, RZ, R126 ;  /* 0x000000ffff787224 */ /* 0x000fe200078e007e */
[----:B------:R-:W-:Y:S01]  /*1d2a0*/  MOV R213, UR50 ;  /* 0x0000003200d57c02 */ /* 0x000fe20008000f00 */
[----:B------:R-:W-:Y:S01]  /*1d2b0*/  IMAD.MOV.U32 R121, RZ, RZ, 0x40000040 ;  /* 0x40000040ff797424 */ /* 0x000fe200078e00ff */
[----:B------:R-:W-:Y:S01]  /*1d2c0*/  MOV R209, UR46 ;  /* 0x0000002e00d17c02 */ /* 0x000fe20008000f00 */
[----:B------:R-:W-:Y:S01]  /*1d2d0*/  IMAD.MOV.U32 R123, RZ, RZ, 0x40000040 ;  /* 0x40000040ff7b7424 */ /* 0x000fe200078e00ff */
[----:B------:R-:W-:Y:S01]  /*1d2e0*/  R2UR UR50, R120 ;  /* 0x00000000783272ca */ /* 0x000fe200000e0000 */
[----:B------:R-:W-:Y:S01]  /*1d2f0*/  VIADD R120, R126, 0x6 ;  /* 0x000000067e787836 */ /* 0x000fe20000000000 */
[----:B------:R-:W-:Y:S01]  /*1d300*/  R2UR UR46, R122 ;  /* 0x000000007a2e72ca */ /* 0x000fe200000e0000 */
[----:B------:R-:W-:Y:S01]  /*1d310*/  IMAD.MOV.U32 R122, RZ, RZ, R124 ;  /* 0x000000ffff7a7224 */ /* 0x000fe200078e007c */
[----:B------:R-:W-:Y:S01]  /*1d320*/  IADD3 R124, R126, 0x300, RZ ;  /* 0x000003007e7c7810 */ /* 0x000fe20007ffe0ff */
[----:B------:R-:W-:Y:S01]  /*1d330*/  IMAD.MOV.U32 R125, RZ, RZ, 0x40000040 ;  /* 0x40000040ff7d7424 */ /* 0x000fe200078e00ff */
[----:B------:R-:W-:Y:S01]  /*1d340*/  MOV R21, UR42 ;  /* 0x0000002a00157c02 */ /* 0x000fe20008000f00 */
[----:B------:R-:W-:Y:S01]  /*1d350*/  IMAD.MOV.U32 R127, RZ, RZ, 0x40000040 ;  /* 0x40000040ff7f7424 */ /* 0x000fe200078e00ff */
        /* <DEDUP_REMOVED lines=17> */
[----:B------:R-:W-:Y:S01]  /*1d470*/  VIADD R120, R126, 0x600 ;  /* 0x000006007e787836 */ /* 0x000fe20000000000 */
[----:B------:R-:W-:Y:S01]  /*1d480*/  R2UR UR22, R124 ;  /* 0x000000007c1672ca */ /* 0x000fe200000e0000 */
[C---:B------:R-:W-:Y:S01]  /*1d490*/  VIADD R124, R126.reuse, 0x604 ;  /* 0x000006047e7c7836 */ /* 0x040fe20000000000 */
[----:B------:R-:W-:Y:S01]  /*1d4a0*/  R2UR UR51, R121 ;  /* 0x00000000793372ca */ /* 0x000fe200000e0000 */
[-C--:B------:R-:W-:Y:S01]  /*1d4b0*/  FMUL.FTZ R33, R33, R11.reuse ;  /* 0x0000000b21217220 */ /* 0x080fe20000410000 */
[C---:B------:R-:W-:Y:S01]  /*1d4c0*/  IADD3 R122, R126.reuse, 0x602, RZ ;  /* 0x000006027e7a7810 */ /* 0x040fe20007ffe0ff */
[----:B------:R-:W-:Y:S01]  /*1d4d0*/  VIADD R126, R126, 0x606 ;  /* 0x000006067e7e7836 */ /* 0x000fe20000000000 */
        /* <DEDUP_REMOVED lines=197> */
.L_x_5083:
[----:B------:R-:W-:Y:S01]  /*1e130*/  SHF.L.U32 R3, R10, 0x1f, RZ ;  /* 0x0000001f0a037819 */ /* 0x000fe200000006ff */
[----:B------:R-:W-:-:S04]  /*1e140*/  IMAD R20, R13, 0x8, R2 ;  /* 0x000000080d147824 */ /* 0x000fc800078e0202 */
[----:B------:R0:W1:Y:S01]  /*1e150*/  SYNCS.PHASECHK.TRANS64.TRYWAIT P1, [R20+URZ+0x30850], R3 ;  /* 0x03085003140075a7 */ /* 0x000062000802017f */
[----:B------:R-:W-:Y:S05]  /*1e160*/  @!P0 BRA `(.L_x_5084) ;  /* 0x0000000000048947 */ /* 0x000fea0003800000 */
[----:B------:R-:W-:Y:S01]  /*1e170*/  BPT.TRAP 0x1 ;  /* 0x000000040000795c */ /* 0x000fe20000300000 */
.L_x_5084:
[----:B------:R-:W-:Y:S04]  /*1e180*/  BSSY B1, `(.L_x_5085) ;  /* 0x0000004000017945 */ /* 0x000fe80003800000 */
[----:B-1----:R-:W-:Y:S05]  /*1e190*/  @P1 BRA `(.L_x_5086) ;  /* 0x0000000000081947 */ /* 0x002fea0003800000 */
[----:B------:R-:W1:Y:S02]  /*1e1a0*/  SYNCS.PHASECHK.TRANS64.TRYWAIT P1, [R20+URZ+0x30850], R3 ;  /* 0x03085003140075a7 */ /* 0x000e64000802017f */
[----:B-1----:R-:W-:Y:S05]  /*1e1b0*/  @!P1 BRA `(.L_x_5087) ;  /* 0x0000011000649947 */ /* 0x002fea0003800000 */
.L_x_5086:
[----:B------:R-:W-:Y:S05]  /*1e1c0*/  BSYNC B1 ;  /* 0x0000000000017941 */ /* 0x000fea0003800000 */
.L_x_5085:
[----:B01----:R-:W-:Y:S01]  /*1e1d0*/  VIADD R3, R2, 0x400 ;  /* 0x0000040002037836 */ /* 0x003fe20000000000 */
[----:B------:R-:W-:Y:S01]  /*1e1e0*/  MOV R11, 0x40000040 ;  /* 0x40000040000b7802 */ /* 0x000fe20000000f00 */
[----:B------:R-:W-:Y:S01]  /*1e1f0*/  WARPGROUP.ARRIVE ;  /* 0x00000000000079c5 */ /* 0x000fe20000000000 */
[----:B------:R-:W-:Y:S02]  /*1e200*/  IMAD.MOV.U32 R15, RZ, RZ, 0x40000040 ;  /* 0x40000040ff0f7424 */ /* 0x000fe400078e00ff */
        /* <DEDUP_REMOVED lines=24> */
[C---:B------:R-:W-:Y:S01]  /*1e390*/  VIADD R14, R10.reuse, 0x200 ;  /* 0x000002000a0e7836 */ /* 0x040fe20000000000 */
[----:B------:R-:W-:Y:S01]  /*1e3a0*/  R2UR UR7, R15 ;  /* 0x000000000f0772ca */ /* 0x000fe200000e0000 */
[----:B------:R-:W-:Y:S02]  /*1e3b0*/  IMAD.MOV.U32 R15, RZ, RZ, 0x40000040 ;  /* 0x40000040ff0f7424 */ /* 0x000fe400078e00ff */
        /* <DEDUP_REMOVED lines=17> */
.L_x_5088:
[----:B------:R-:W2:Y:S01]  /*1e4d0*/  LDL R10, [R1+0x38] ;  /* 0x00003800010a7983 */ /* 0x000ea20000100800 */
[----:B------:R-:W0:Y:S03]  /*1e4e0*/  LDC R5, c[0x0][0x448] ;  /* 0x00011200ff057b82 */ /* 0x000e260000000800 */
[----:B------:R-:W2:Y:S05]  /*1e4f0*/  LDL R3, [R1+0x40] ;  /* 0x0000400001037983 */ /* 0x000eaa0000100800 */
[----:B------:R-:W1:Y:S01]  /*1e500*/  LDC R169, c[0x0][0x9e4] ;  /* 0x00027900ffa97b82 */ /* 0x000e620000000800 */
[----:B0-----:R-:W-:-:S13]  /*1e510*/  ISETP.NE.AND P1, PT, R5, 0x1, PT ;  /* 0x000000010500780c */ /* 0x001fda0003f25270 */
[----:B------:R-:W0:Y:S08]  /*1e520*/  @P1 LDC R6, c[0x0][0x44c] ;  /* 0x00011300ff061b82 */ /* 0x000e300000000800 */
[----:B------:R-:W3:Y:S01]  /*1e530*/  @P1 LDC R5, c[0x0][0x450] ;  /* 0x00011400ff051b82 */ /* 0x000ee20000000800 */
        /* <DEDUP_REMOVED lines=26> */
[----:B------:R-:W-:Y:S01]  /*1e6e0*/  IADD3 R0, R0, 0x30840, RZ ;  /* 0x0003084000007810 */ /* 0x000fe20007ffe0ff */
[----:B------:R-:W4:Y:S01]  /*1e6f0*/  MUFU.TANH R11, R11 ;  /* 0x0000000b000b7308 */ /* 0x000f220000002400 */
[----:B------:R-:W-:-:S02]  /*1e700*/  FMUL.FTZ R166, R166, UR39 ;  /* 0x00000027a6a67c20 */ /* 0x000fc40008410000 */
[----:B------:R-:W-:-:S04]  /*1e710*/  PRMT R0, R204, 0x654, R0 ;  /* 0x00000654cc007816 */ /* 0x000fc80000000000 */
[----:B------:R5:W-:Y:S01]  /*1e720*/  SYNCS.ARRIVE.TRANS64.RED.A1T0 RZ, [R0+URZ], RZ ;  /* 0x000000ff00ff79a7 */ /* 0x000be2000810043f */
        /* <DEDUP_REMOVED lines=27> */
[----:B---3--:R-:W-:Y:S01]  /*1e8e0*/  @P1 SHF.R.U32.HI R3, RZ, R5, R6 ;  /* 0x00000005ff031219 */ /* 0x008fe20000011606 */
        /* <DEDUP_REMOVED lines=23> */
[----:B-1----:R-:W-:Y:S02]  /*1ea60*/  ISETP.GE.AND P1, PT, R169, 0x1, PT ;  /* 0x00000001a900780c */ /* 0x002fe40003f26270 */
[----:B------:R-:W-:Y:S01]  /*1ea70*/  IADD3 R165, -R227, 0x1, R162 ;  /* 0x00000001e3a57810 */ /* 0x000fe20007ffe1a2 */
[----:B------:R-:W1:Y:S03]  /*1ea80*/  MUFU.TANH R5, R5 ;  /* 0x0000000500057308 */ /* 0x000e660000002400 */
[----:B------:R-:W-:-:S05]  /*1ea90*/  IADD3 R165, -R199, R165, R200 ;  /* 0x000000a5c7a57210 */ /* 0x000fca0007ffe1c8 */
[----:B------:R-:W2:Y:S08]  /*1eaa0*/  MUFU.TANH R10, R10 ;  /* 0x0000000a000a7308 */ /* 0x000eb00000002400 */
        /* <DEDUP_REMOVED lines=19> */
[----:B------:R-:W-:-:S07]  /*1ebe0*/  IMAD.IADD R159, R162, 0x1, -R227 ;  /* 0x00000001a29f7824 */ /* 0x000fce00078e0ae3 */
[----:B-----5:R5:W1:Y:S02]  /*1ebf0*/  MUFU.TANH R0, R166 ;  /* 0x000000a600007308 */ /* 0x020a640000002400 */
[C---:B-----5:R-:W-:Y:S02]  /*1ec00*/  VIADD R166, R165.reuse, UR55 ;  /* 0x00000037a5a67c36 */ /* 0x060fe40008000000 */
[----:B------:R-:W-:Y:S02]  /*1ec10*/  VIADD R165, R165, UR38 ;  /* 0x00000026a5a57c36 */ /* 0x000fe40008000000 */
[--C-:B0-----:R-:W-:Y:S02]  /*1ec20*/  IMAD.IADD R164, R166, 0x1, R126.reuse ;  /* 0x00000001a6a47824 */ /* 0x101fe400078e027e */
[----:B------:R-:W-:Y:S01]  /*1ec30*/  IMAD.IADD R163, R165, 0x1, R126 ;  /* 0x00000001a5a37824 */ /* 0x000fe200078e027e */
[----:B--234-:R-:W-:Y:S06]  /*1ec40*/  @!P1 BRA `(.L_x_5089) ;  /* 0x0000000000549947 */ /* 0x01cfec0003800000 */
[----:B------:R-:W-:Y:S01]  /*1ec50*/  IADD3 R167, -R199, R200, R126 ;  /* 0x000000c8c7a77210 */ /* 0x000fe20007ffe17e */
[----:B------:R-:W-:Y:S03]  /*1ec60*/  BSSY B1, `(.L_x_5090) ;  /* 0x0000010000017945 */ /* 0x000fe60003800000 */
[----:B------:R-:W-:-:S13]  /*1ec70*/  ISETP.GT.AND P1, PT, R167, -0x1, PT ;  /* 0xffffffffa700780c */ /* 0x000fda0003f24270 */
[----:B------:R-:W-:Y:S05]  /*1ec80*/  @P1 BRA `(.L_x_5091) ;  /* 0x0000000000201947 */ /* 0x000fea0003800000 */
[----:B------:R-:W-:Y:S02]  /*1ec90*/  MOV R168, UR46 ;  /* 0x0000002e00a87c02 */ /* 0x000fe40008000f00 */
[----:B------:R-:W-:Y:S02]  /*1eca0*/  LOP3.LUT R167, RZ, R167, RZ, 0x33, !PT ;  /* 0x000000a7ffa77212 */ /* 0x000fe400078e33ff */
[----:B------:R-:W-:-:S13]  /*1ecb0*/  ISETP.NE.AND P1, PT, R168, 0x1, PT ;  /* 0x00000001a800780c */ /* 0x000fda0003f25270 */
[----:B------:R-:W0:Y:S02]  /*1ecc0*/  @P1 LDC.64 R126, c[0x0][0x9e8] ;  /* 0x00027a00ff7e1b82 */ /* 0x000e240000000a00 */
[----:B0-----:R-:W-:-:S05]  /*1ecd0*/  @P1 IMAD.HI.U32 R126, R167, R126, RZ ;  /* 0x0000007ea77e1227 */ /* 0x001fca00078e00ff */
[----:B------:R-:W-:-:S04]  /*1ece0*/  @P1 SHF.R.U32.HI R167, RZ, R127, R126 ;  /* 0x0000007fffa71219 */ /* 0x000fc8000001167e */
[----:B------:R-:W-:Y:S01]  /*1ecf0*/  LOP3.LUT R167, RZ, R167, RZ, 0x33, !PT ;  /* 0x000000a7ffa77212 */ /* 0x000fe200078e33ff */
[----:B------:R-:W-:Y:S06]  /*1ed00*/  BRA `(.L_x_5092) ;  /* 0x0000000000147947 */ /* 0x000fec0003800000 */
.L_x_5091:
[----:B------:R-:W-:-:S05]  /*1ed10*/  IMAD.U32 R168, RZ, RZ, UR46 ;  /* 0x0000002effa87e24 */ /* 0x000fca000f8e00ff */
[----:B------:R-:W-:-:S13]  /*1ed20*/  ISETP.NE.AND P1, PT, R168, 0x1, PT ;  /* 0x00000001a800780c */ /* 0x000fda0003f25270 */
[----:B------:R-:W0:Y:S02]  /*1ed30*/  @P1 LDC.64 R126, c[0x0][0x9e8] ;  /* 0x00027a00ff7e1b82 */ /* 0x000e240000000a00 */
[----:B0-----:R-:W-:-:S05]  /*1ed40*/  @P1 IMAD.HI.U32 R126, R167, R126, RZ ;  /* 0x0000007ea77e1227 */ /* 0x001fca00078e00ff */
[----:B------:R-:W-:-:S07]  /*1ed50*/  @P1 SHF.R.U32.HI R167, RZ, R127, R126 ;  /* 0x0000007fffa71219 */ /* 0x000fce000001167e */
.L_x_5092:
[----:B------:R-:W-:Y:S05]  /*1ed60*/  BSYNC B1 ;  /* 0x0000000000017941 */ /* 0x000fea0003800000 */
.L_x_5090:
[----:B------:R-:W-:-:S05]  /*1ed70*/  IMAD R167, R167, R168, R159 ;  /* 0x000000a8a7a77224 */ /* 0x000fca00078e029f */
[----:B------:R-:W-:Y:S02]  /*1ed80*/  VIMNMX R163, R163, R167, !PT ;  /* 0x000000a7a3a37248 */ /* 0x000fe40007fe0100 */
[----:B------:R-:W-:-:S07]  /*1ed90*/  VIADDMNMX R164, R167, R168, R164, PT ;  /* 0x000000a8a7a47246 */ /* 0x000fce00038001a4 */
.L_x_5089:
        /* <DEDUP_REMOVED lines=12> */
[----:B------:R-:W-:Y:S01]  /*1ee60*/  ISETP.LT.OR P4, PT, R164, 0xa, P4 ;  /* 0x0000000aa400780c */ /* 0x000fe20002781670 */
[----:B0-----:R-:W-:-:S03]  /*1ee70*/  IMAD.IADD R166, R166, 0x1, R3 ;  /* 0x00000001a6a67824 */ /* 0x001fc600078e0203 */
[----:B------:R-:W-:Y:S01]  /*1ee80*/  FSEL R14, R14, -INF , !P4 ;  /* 0xff8000000e0e7808 */ /* 0x000fe20006000000 */
[----:B------:R-:W-:Y:S01]  /*1ee90*/  IMAD.IADD R165, R165, 0x1, R3 ;  /* 0x00000001a5a57824 */ /* 0x000fe200078e0203 */
        /* <DEDUP_REMOVED lines=135> */
.L_x_5095:
[----:B------:R-:W-:-:S05]  /*1f710*/  IMAD.U32 R5, RZ, RZ, UR46 ;  /* 0x0000002eff057e24 */ /* 0x000fca000f8e00ff */
[----:B------:R-:W-:-:S13]  /*1f720*/  ISETP.NE.AND P6, PT, R5, 0x1, PT ;  /* 0x000000010500780c */ /* 0x000fda0003fc5270 */
[----:B------:R-:W0:Y:S02]  /*1f730*/  @P6 LDC.64 R120, c[0x0][0x9e8] ;  /* 0x00027a00ff786b82 */ /* 0x000e240000000a00 */
[----:B0-----:R-:W-:-:S05]  /*1f740*/  @P6 IMAD.HI.U32 R120, R3, R120, RZ ;  /* 0x0000007803786227 */ /* 0x001fca00078e00ff */
[----:B------:R-:W-:-:S07]  /*1f750*/  @P6 SHF.R.U32.HI R3, RZ, R121, R120 ;  /* 0x00000079ff036219 */ /* 0x000fce0000011678 */
.L_x_5096:
[----:B------:R-:W-:Y:S05]  /*1f760*/  BSYNC B1 ;  /* 0x0000000000017941 */ /* 0x000fea0003800000 */
.L_x_5094:
[----:B------:R-:W-:-:S05]  /*1f770*/  IMAD R3, R3, R5, R159 ;  /* 0x0000000503037224 */ /* 0x000fca00078e029f */
[----:B------:R-:W-:Y:S02]  /*1f780*/  VIMNMX R165, R165, R3, !PT ;  /* 0x00000003a5a57248 */ /* 0x000fe40007fe0100 */
[----:B------:R-:W-:-:S07]  /*1f790*/  VIADDMNMX R166, R3, R5, R166, PT ;  /* 0x0000000503a67246 */ /* 0x000fce00038001a6 */
.L_x_5093:
        /* <DEDUP_REMOVED lines=60> */
[----:B------:R-:W-:Y:S02]  /*1fb60*/  ISETP.GT.AND P5, PT, R165, 0x11, !P5 ;  /* 0x00000011a500780c */ /* 0x000fe40006fa4270 */
[----:B------:R-:W-:Y:S02]  /*1fb70*/  ISETP.LT.OR P1, PT, R166, 0x39, P1 ;  /* 0x00000039a600780c */ /* 0x000fe40000f21670 */
[----:B------:R-:W-:Y:S02]  /*1fb80*/  FMNMX.FTZ R3, R153, R3, !PT ;  /* 0x0000000399037209 */ /* 0x000fe40007810000 */
[----:B------:R-:W-:Y:S02]  /*1fb90*/  FSEL R142, R142, -INF , !P1 ;  /* 0xff8000008e8e7808 */ /* 0x000fe40004800000 */
[----:B------:R-:W-:Y:S02]  /*1fba0*/  LOP3.LUT P1, RZ, R16, 0x100, RZ, 0xc0, !PT ;  /* 0x0000010010ff7812 */ /* 0x000fe4000782c0ff */
[----:B------:R-:W-:-:S02]  /*1fbb0*/  ISETP.LT.OR P5, PT, R166, 0x12, P5 ;  /* 0x00000012a600780c */ /* 0x000fc40002fa1670 */
[----:B------:R-:W-:Y:S02]  /*1fbc0*/  ISETP.GT.AND P1, PT, R165, 0x39, !P1 ;  /* 0x00000039a500780c */ /* 0x000fe40004f24270 */
[----:B------:R-:W-:Y:S02]  /*1fbd0*/  FMNMX.FTZ R3, R155, R3, !PT ;  /* 0x000000039b037209 */ /* 0x000fe40007810000 */
[----:B------:R-:W-:Y:S02]  /*1fbe0*/  ISETP.LT.OR P1, PT, R166, 0x3a, P1 ;  /* 0x0000003aa600780c */ /* 0x000fe40000f21670 */
[----:B------:R-:W-:Y:S02]  /*1fbf0*/  FSEL R123, R123, -INF , !P5 ;  /* 0xff8000007b7b7808 */ /* 0x000fe40006800000 */
[----:B------:R-:W-:Y:S02]  /*1fc00*/  FSEL R143, R143, -INF , !P1 ;  /* 0xff8000008f8f7808 */ /* 0x000fe40004800000 */
[----:B------:R-:W-:-:S02]  /*1fc10*/  LOP3.LUT P1, RZ, R16, 0x80, RZ, 0xc0, !PT ;  /* 0x0000008010ff7812 */ /* 0x000fc4000782c0ff */
[----:B------:R-:W-:Y:S02]  /*1fc20*/  LOP3.LUT P5, RZ, R16, 0x40, RZ, 0xc0, !PT ;  /* 0x0000004010ff7812 */ /* 0x000fe400078ac0ff */
[----:B------:R-:W-:Y:S02]  /*1fc30*/  FMNMX.FTZ R3, R156, R3, !PT ;  /* 0x000000039c037209 */ /* 0x000fe40007810000 */
[C---:B------:R-:W-:Y:S02]  /*1fc40*/  ISETP.GT.AND P3, PT, R165.reuse, 0x9, !P3 ;  /* 0x00000009a500780c */ /* 0x040fe40005f64270 */
[C---:B------:R-:W-:Y:S02]  /*1fc50*/  ISETP.GT.AND P4, PT, R165.reuse, 0x10, !P4 ;  /* 0x00000010a500780c */ /* 0x040fe40006784270 */
[C---:B------:R-:W-:Y:S02]  /*1fc60*/  ISETP.GT.AND P1, PT, R165.reuse, 0x40, !P1 ;  /* 0x00000040a500780c */ /* 0x040fe40004f24270 */
[----:B------:R-:W-:-:S02]  /*1fc70*/  ISETP.GT.AND P5, PT, R165, 0x41, !P5 ;  /* 0x00000041a500780c */ /* 0x000fc40006fa4270 */
[----:B------:R-:W-:Y:S02]  /*1fc80*/  FMNMX.FTZ R3, R157, R3, !PT ;  /* 0x000000039d037209 */ /* 0x000fe40007810000 */
[C---:B------:R-:W-:Y:S02]  /*1fc90*/  ISETP.LT.OR P3, PT, R166.reuse, 0xa, P3 ;  /* 0x0000000aa600780c */ /* 0x040fe40001f61670 */
[C---:B------:R-:W-:Y:S02]  /*1fca0*/  ISETP.LT.OR P4, PT, R166.reuse, 0x11, P4 ;  /* 0x00000011a600780c */ /* 0x040fe40002781670 */
[----:B------:R-:W-:Y:S02]  /*1fcb0*/  ISETP.LT.OR P1, PT, R166, 0x41, P1 ;  /* 0x00000041a600780c */ /* 0x000fe40000f21670 */
[----:B------:R-:W-:Y:S02]  /*1fcc0*/  FMNMX.FTZ R3, R160, R3, !PT ;  /* 0x00000003a0037209 */ /* 0x000fe40007810000 */
[----:B------:R-:W-:-:S02]  /*1fcd0*/  LOP3.LUT P0, RZ, R16, 0x1, RZ, 0xc0, !PT ;  /* 0x0000000110ff7812 */ /* 0x000fc4000780c0ff */
[----:B------:R-:W-:Y:S02]  /*1fce0*/  FSEL R21, R21, -INF , !P3 ;  /* 0xff80000015157808 */ /* 0x000fe40005800000 */
[----:B------:R-:W-:Y:S02]  /*1fcf0*/  FSEL R122, R122, -INF , !P4 ;  /* 0xff8000007a7a7808 */ /* 0x000fe40006000000 */
[----:B------:R-:W-:Y:S02]  /*1fd00*/  FSEL R147, R147, -INF , !P1 ;  /* 0xff80000093937808 */ /* 0x000fe40004800000 */
[C---:B------:R-:W-:Y:S02]  /*1fd10*/  LOP3.LUT P4, RZ, R16.reuse, 0x20, RZ, 0xc0, !PT ;  /* 0x0000002010ff7812 */ /* 0x040fe4000788c0ff */
[C---:B------:R-:W-:Y:S02]  /*1fd20*/  LOP3.LUT P6, RZ, R16.reuse, 0x10, RZ, 0xc0, !PT ;  /* 0x0000001010ff7812 */ /* 0x040fe400078cc0ff */
[----:B------:R-:W-:-:S02]  /*1fd30*/  LOP3.LUT P3, RZ, R16, 0x8, RZ, 0xc0, !PT ;  /* 0x0000000810ff7812 */ /* 0x000fc4000786c0ff */
[C---:B------:R-:W-:Y:S02]  /*1fd40*/  LOP3.LUT P2, RZ, R16.reuse, 0x4, RZ, 0xc0, !PT ;  /* 0x0000000410ff7812 */ /* 0x040fe4000784c0ff */
[C---:B------:R-:W-:Y:S02]  /*1fd50*/  LOP3.LUT P1, RZ, R16.reuse, 0x2, RZ, 0xc0, !PT ;  /* 0x0000000210ff7812 */ /* 0x040fe4000782c0ff */
[----:B------:R-:W-:Y:S02]  /*1fd60*/  FMNMX.FTZ R3, R161, R3, !PT ;  /* 0x00000003a1037209 */ /* 0x000fe40007810000 */
[----:B------:R-:W-:Y:S02]  /*1fd70*/  LOP3.LUT R16, R16, 0xff7fffff, RZ, 0xc0, !PT ;  /* 0xff7fffff10107812 */ /* 0x000fe400078ec0ff */
[----:B------:R-:W-:Y:S01]  /*1fd80*/  ISETP.GT.AND P0, PT, R165, RZ, !P0 ;  /* 0x000000ffa500720c */ /* 0x000fe20004704270 */
[----:B------:R-:W0:Y:S01]  /*1fd90*/  SHFL.BFLY PT, R5, R3, 0x2, 0x1f ;  /* 0x0c401f0003057f89 */ /* 0x000e2200000e0000 */
        /* <DEDUP_REMOVED lines=8> */
[----:B------:R-:W-:Y:S02]  /*1fe20*/  ISETP.GT.AND P4, PT, R165, 0x48, !P4 ;  /* 0x00000048a500780c */ /* 0x000fe40006784270 */
[----:B------:R-:W-:Y:S02]  /*1fe30*/  FMNMX.FTZ R121, R15, R121, !PT ;  /* 0x000000790f797209 */ /* 0x000fe40007810000 */
[----:B------:R-:W-:Y:S02]  /*1fe40*/  ISETP.LT.OR P4, PT, R166, 0x49, P4 ;  /* 0x00000049a600780c */ /* 0x000fe40002781670 */
[----:B------:R-:W-:Y:S02]  /*1fe50*/  @P5 LOP3.LUT R16, R16, 0x2, RZ, 0xfc, !PT ;  /* 0x0000000210105812 */ /* 0x000fe400078efcff */
[----:B------:R-:W-:-:S02]  /*1fe60*/  FMNMX.FTZ R121, R21, R121, !PT ;  /* 0x0000007915797209 */ /* 0x000fc40007810000 */
[----:B0-----:R-:W-:Y:S02]  /*1fe70*/  FMNMX.FTZ R3, R3, R5, !PT ;  /* 0x0000000503037209 */ /* 0x001fe40007810000 */
[----:B------:R-:W-:Y:S02]  /*1fe80*/  LOP3.LUT P5, RZ, R16, 0x800000, RZ, 0xc0, !PT ;  /* 0x0080000010ff7812 */ /* 0x000fe400078ac0ff */
[----:B------:R-:W-:Y:S01]  /*1fe90*/  FMNMX.FTZ R121, R122, R121, !PT ;  /* 0x000000797a797209 */ /* 0x000fe20007810000 */
[----:B------:R-:W0:Y:S01]  /*1fea0*/  SHFL.BFLY PT, R5, R3, 0x1, 0x1f ;  /* 0x0c201f0003057f89 */ /* 0x000e2200000e0000 */
[----:B------:R-:W-:Y:S02]  /*1feb0*/  ISETP.LT.OR P5, PT, R166, 0x42, P5 ;  /* 0x00000042a600780c */ /* 0x000fe40002fa1670 */
[----:B------:R-:W-:Y:S02]  /*1fec0*/  FMNMX.FTZ R121, R123, R121, !PT ;  /* 0x000000797b797209 */ /* 0x000fe40007810000 */
[----:B------:R-:W-:-:S02]  /*1fed0*/  LOP3.LUT R16, R16, 0xfffffff7, RZ, 0xc0, !PT ;  /* 0xfffffff710107812 */ /* 0x000fc400078ec0ff */
[----:B------:R-:W-:Y:S02]  /*1fee0*/  FMNMX.FTZ R121, R128, R121, !PT ;  /* 0x0000007980797209 */ /* 0x000fe40007810000 */
[----:B------:R-:W-:Y:S02]  /*1fef0*/  ISETP.GT.AND P6, PT, R165, 0x49, !P6 ;  /* 0x00000049a500780c */ /* 0x000fe400077c4270 */
[----:B------:R-:W-:Y:S02]  /*1ff00*/  FMNMX.FTZ R121, R129, R121, !PT ;  /* 0x0000007981797209 */ /* 0x000fe40007810000 */
[----:B------:R-:W-:Y:S02]  /*1ff10*/  ISETP.GT.AND P3, PT, R165, 0x50, !P3 ;  /* 0x00000050a500780c */ /* 0x000fe40005f64270 */
[----:B------:R-:W-:Y:S02]  /*1ff20*/  FMNMX.FTZ R121, R132, R121, !PT ;  /* 0x0000007984797209 */ /* 0x000fe40007810000 */
[----:B------:R-:W-:-:S02]  /*1ff30*/  @P5 LOP3.LUT R16, R16, 0x8, RZ, 0xfc, !PT ;  /* 0x0000000810105812 */ /* 0x000fc400078efcff */
[----:B------:R-:W-:Y:S02]  /*1ff40*/  FMNMX.FTZ R121, R133, R121, !PT ;  /* 0x0000007985797209 */ /* 0x000fe40007810000 */
[C---:B------:R-:W-:Y:S02]  /*1ff50*/  LOP3.LUT P5, RZ, R16.reuse, 0x2, RZ, 0xc0, !PT ;  /* 0x0000000210ff7812 */ /* 0x040fe400078ac0ff */
[----:B------:R-:W-:Y:S02]  /*1ff60*/  LOP3.LUT R16, R16, 0xfffffffb, RZ, 0xc0, !PT ;  /* 0xfffffffb10107812 */ /* 0x000fe400078ec0ff */
[----:B------:R-:W-:Y:S02]  /*1ff70*/  FMNMX.FTZ R121, R136, R121, !PT ;  /* 0x0000007988797209 */ /* 0x000fe40007810000 */
[----:B------:R-:W-:Y:S02]  /*1ff80*/  @P4 LOP3.LUT R16, R16, 0x4, RZ, 0xfc, !PT ;  /* 0x0000000410104812 */ /* 0x000fe400078efcff */
[----:B------:R-:W-:-:S02]  /*1ff90*/  ISETP.LT.OR P4, PT, R166, 0x4a, P6 ;  /* 0x0000004aa600780c */ /* 0x000fc40003781670 */
[----:B0-----:R-:W-:Y:S02]  /*1ffa0*/  FMNMX.FTZ R3, R3, R5, !PT ;  /* 0x0000000503037209 */ /* 0x001fe40007810000 */
[----:B------:R-:W-:Y:S02]  /*1ffb0*/  FMNMX.FTZ R121, R137, R121, !PT ;  /* 0x0000007989797209 */ /* 0x000fe40007810000 */
[C---:B------:R-:W-:Y:S02]  /*1ffc0*/  FSETP.NEU.FTZ.AND P6, PT, R3.reuse, -INF , PT ;  /* 0xff8000000300780b */ /* 0x040fe40003fdd000 */
[----:B------:R-:W-:Y:S02]  /*1ffd0*/  FMNMX.FTZ R121, R140, R121, !PT ;  /* 0x000000798c797209 */ /* 0x000fe40007810000 */
[----:B------:R-:W-:Y:S02]  /*1ffe0*/  LOP3.LUT R16, R16, 0xffbfffff, RZ, 0xc0, !PT ;  /* 0xffbfffff10107812 */ /* 0x000fe400078ec0ff */
[----:B------:R-:W-:-:S02]  /*1fff0*/  FSEL R11, R3, RZ, P6 ;  /* 0x000000ff030b7208 */ /* 0x000fc40003000000 */
[----:B------:R-:W-:Y:S02]  /*20000*/  FMNMX.FTZ R121, R141, R121, !PT ;  /* 0x000000798d797209 */ /* 0x000fe40007810000 */
[----:B------:R-:W-:Y:S01]  /*20010*/  MOV R5, UR50 ;  /* 0x0000003200057c02 */ /* 0x000fe20008000f00 */
[----:B------:R-:W-:Y:S01]  /*20020*/  FADD.FTZ R11, -R11, R12 ;  /* 0x0000000c0b0b7221 */ /* 0x000fe20000010100 */
[----:B------:R-:W-:Y:S02]  /*20030*/  @P4 LOP3.LUT R16, R16, 0x400000, RZ, 0xfc, !PT ;  /* 0x0040000010104812 */ /* 0x000fe400078efcff */
[----:B------:R-:W-:Y:S01]  /*20040*/  FMNMX.FTZ R121, R142, R121, !PT ;  /* 0x000000798e797209 */ /* 0x000fe20007810000 */
[-C--:B------:R-:W-:Y:S01]  /*20050*/  FMUL.FTZ R12, R3, R5.reuse ;  /* 0x00000005030c7220 */ /* 0x080fe20000410000 */
[----:B------:R-:W-:Y:S01]  /*20060*/  LOP3.LUT P4, RZ, R16, 0x8, RZ, 0xc0, !PT ;  /* 0x0000000810ff7812 */ /* 0x000fe2000788c0ff */
[----:B------:R-:W-:Y:S01]  /*20070*/  FMUL.FTZ R11, R11, R5 ;  /* 0x000000050b0b7220 */ /* 0x000fe20000410000 */
[----:B------:R-:W-:-:S02]  /*20080*/  FMNMX.FTZ R121, R143, R121, !PT ;  /* 0x000000798f797209 */ /* 0x000fc40007810000 */
[----:B------:R-:W-:Y:S02]  /*20090*/  FSEL R12, R12, RZ, P6 ;  /* 0x000000ff0c0c7208 */ /* 0x000fe40003000000 */
[----:B------:R-:W-:Y:S01]  /*200a0*/  LOP3.LUT P6, RZ, R16, 0x4, RZ, 0xc0, !PT ;  /* 0x0000000410ff7812 */ /* 0x000fe200078cc0ff */
[----:B------:R-:W-:Y:S01]  /*200b0*/  MUFU.EX2 R11, R11 ;  /* 0x0000000b000b7308 */ /* 0x000fe20000000800 */
[----:B------:R-:W-:Y:S01]  /*200c0*/  FSEL R145, R145, -INF , !P4 ;  /* 0xff80000091917808 */ /* 0x000fe20006000000 */
[--C-:B------:R-:W-:Y:S01]  /*200d0*/  FFMA.FTZ R167, R167, R5, -R12.reuse ;  /* 0x00000005a7a77223 */ /* 0x100fe2000001080c */
[----:B------:R-:W-:Y:S01]  /*200e0*/  FMNMX.FTZ R121, R147, R121, !PT ;  /* 0x0000007993797209 */ /* 0x000fe20007810000 */
[-CC-:B------:R-:W-:Y:S01]  /*200f0*/  FFMA.FTZ R10, R10, R5.reuse, -R12.reuse ;  /* 0x000000050a0a7223 */ /* 0x180fe2000001080c */
[----:B------:R-:W-:Y:S01]  /*20100*/  LOP3.LUT P4, RZ, R16, 0x400000, RZ, 0xc0, !PT ;  /* 0x0040000010ff7812 */ /* 0x000fe2000788c0ff */
[--C-:B------:R-:W-:Y:S01]  /*20110*/  FFMA.FTZ R13, R13, R5, -R12.reuse ;  /* 0x000000050d0d7223 */ /* 0x100fe2000001080c */
[----:B------:R-:W-:Y:S01]  /*20120*/  FSEL R148, R148, -INF , !P6 ;  /* 0xff80000094947808 */ /* 0x000fe20007000000 */
[----:B------:R-:W0:Y:S01]  /*20130*/  MUFU.EX2 R167, R167 ;  /* 0x000000a700a77308 */ /* 0x000e220000000800 */
[----:B------:R-:W-:Y:S01]  /*20140*/  FMNMX.FTZ R121, R145, R121, !PT ;  /* 0x0000007991797209 */ /* 0x000fe20007810000 */
[-CC-:B------:R-:W-:Y:S01]  /*20150*/  FFMA.FTZ R14, R14, R5.reuse, -R12.reuse ;  /* 0x000000050e0e7223 */ /* 0x180fe2000001080c */
[----:B------:R-:W-:Y:S01]  /*20160*/  ISETP.GT.AND P2, PT, R165, 0x51, !P2 ;  /* 0x00000051a500780c */ /* 0x000fe20005744270 */
[-CC-:B------:R-:W-:Y:S01]  /*20170*/  FFMA.FTZ R126, R126, R5.reuse, -R12.reuse ;  /* 0x000000057e7e7223 */ /* 0x180fe2000001080c */
[----:B------:R-:W-:Y:S01]  /*20180*/  ISETP.LT.OR P3, PT, R166, 0x51, P3 ;  /* 0x00000051a600780c */ /* 0x000fe20001f61670 */
[--C-:B------:R-:W-:Y:S01]  /*20190*/  FFMA.FTZ R127, R127, R5, -R12.reuse ;  /* 0x000000057f7f7223 */ /* 0x100fe2000001080c */
[----:B------:R-:W-:Y:S01]  /*201a0*/  FSEL R150, R150, -INF , !P4 ;  /* 0xff80000096967808 */ /* 0x000fe20006000000 */
[----:B------:R-:W1:Y:S01]  /*201b0*/  MUFU.EX2 R10, R10 ;  /* 0x0000000a000a7308 */ /* 0x000e620000000800 */
[----:B------:R-:W-:Y:S01]  /*201c0*/  FMNMX.FTZ R121, R148, R121, !PT ;  /* 0x0000007994797209 */ /* 0x000fe20007810000 */
[-CC-:B------:R-:W-:Y:S01]  /*201d0*/  FFMA.FTZ R124, R124, R5.reuse, -R12.reuse ;  /* 0x000000057c7c7223 */ /* 0x180fe2000001080c */
[----:B------:R-:W-:Y:S01]  /*201e0*/  ISETP.GT.AND P1, PT, R165, 0x58, !P1 ;  /* 0x00000058a500780c */ /* 0x000fe20004f24270 */
[-CC-:B------:R-:W-:Y:S01]  /*201f0*/  FFMA.FTZ R125, R125, R5.reuse, -R12.reuse ;  /* 0x000000057d7d7223 */ /* 0x180fe2000001080c */
[----:B------:R-:W-:Y:S01]  /*20200*/  ISETP.LT.OR P2, PT, R166, 0x52, P2 ;  /* 0x00000052a600780c */ /* 0x000fe20001741670 */
[--C-:B------:R-:W-:Y:S01]  /*20210*/  FFMA.FTZ R130, R130, R5, -R12.reuse ;  /* 0x0000000582827223 */ /* 0x100fe2000001080c */
[----:B------:R-:W-:Y:S01]  /*20220*/  FSEL R152, R152, -INF , !P3 ;  /* 0xff80000098987808 */ /* 0x000fe20005800000 */
[----:B------:R-:W-:Y:S01]  /*20230*/  MUFU.EX2 R13, R13 ;  /* 0x0000000d000d7308 */ /* 0x000fe20000000800 */
[----:B------:R-:W-:Y:S01]  /*20240*/  FMNMX.FTZ R121, R150, R121, !PT ;  /* 0x0000007996797209 */ /* 0x000fe20007810000 */
[----:B0-----:R-:W-:Y:S01]  /*20250*/  FFMA.FTZ R8, R11, R8, R167 ;  /* 0x000000080b087223 */ /* 0x001fe200000100a7 */
[----:B------:R-:W-:Y:S01]  /*20260*/  ISETP.LT.OR P1, PT, R166, 0x59, P1 ;  /* 0x00000059a600780c */ /* 0x000fe20000f21670 */
[-CC-:B------:R-:W-:Y:S01]  /*20270*/  FFMA.FTZ R131, R131, R5.reuse, -R12.reuse ;  /* 0x0000000583837223 */ /* 0x180fe2000001080c */
[----:B------:R-:W-:Y:S01]  /*20280*/  FSEL R154, R154, -INF , !P2 ;  /* 0xff8000009a9a7808 */ /* 0x000fe20005000000 */
[----:B------:R-:W-:Y:S01]  /*20290*/  FFMA.FTZ R134, R134, R5, -R12 ;  /* 0x0000000586867223 */ /* 0x000fe2000001080c */
[----:B------:R-:W-:Y:S01]  /*202a0*/  FMNMX.FTZ R159, R152, R121, !PT ;  /* 0x00000079989f7209 */ /* 0x000fe20007810000 */
[----:B------:R-:W-:Y:S01]  /*202b0*/  MUFU.EX2 R14, R14 ;  /* 0x0000000e000e7308 */ /* 0x000fe20000000800 */
[----:B------:R-:W-:Y:S01]  /*202c0*/  ISETP.LT.OR P5, PT, R166, 0x5a, P5 ;  /* 0x0000005aa600780c */ /* 0x000fe20002fa1670 */
[----:B-1----:R-:W-:Y:S01]  /*202d0*/  FADD.FTZ R8, R10, R8 ;  /* 0x000000080a087221 */ /* 0x002fe20000010000 */
        /* <DEDUP_REMOVED lines=8> */
[-CC-:B------:R-:W-:Y:S01]  /*20360*/  FFMA.FTZ R144, R144, R5.reuse, -R12.reuse ;  /* 0x0000000590907223 */ /* 0x180fe2000001080c */
[-CC-:B------:R-:W-:Y:S01]  /*20370*/  FFMA.FTZ R146, R146, R5.reuse, -R12.reuse ;  /* 0x0000000592927223 */ /* 0x180fe2000001080c */
[----:B------:R-:W-:Y:S01]  /*20380*/  FMNMX.FTZ R0, R158, R0, !PT ;  /* 0x000000009e007209 */ /* 0x000fe20007810000 */
[-CC-:B------:R-:W-:Y:S01]  /*20390*/  FFMA.FTZ R149, R149, R5.reuse, -R12.reuse ;  /* 0x0000000595957223 */ /* 0x180fe2000001080c */
[-CC-:B------:R-:W-:Y:S01]  /*203a0*/  FFMA.FTZ R151, R151, R5.reuse, -R12.reuse ;  /* 0x0000000597977223 */ /* 0x180fe2000001080c */
[----:B------:R-:W-:Y:S01]  /*203b0*/  MUFU.EX2 R127, R127 ;  /* 0x0000007f007f7308 */ /* 0x000fe20000000800 */
[-CC-:B------:R-:W-:Y:S01]  /*203c0*/  FFMA.FTZ R153, R153, R5.reuse, -R12.reuse ;  /* 0x0000000599997223 */ /* 0x180fe2000001080c */
[----:B------:R-:W0:Y:S01]  /*203d0*/  SHFL.BFLY PT, R159, R0, 0x2, 0x1f ;  /* 0x0c401f00009f7f89 */ /* 0x000e2200000e0000 */
[-CC-:B------:R-:W-:Y:S01]  /*203e0*/  FFMA.FTZ R155, R155, R5.reuse, -R12.reuse ;  /* 0x000000059b9b7223 */ /* 0x180fe2000001080c */
[-CC-:B------:R-:W-:Y:S01]  /*203f0*/  FFMA.FTZ R156, R156, R5.reuse, -R12.reuse ;  /* 0x000000059c9c7223 */ /* 0x180fe2000001080c */
[-CC-:B------:R-:W-:Y:S01]  /*20400*/  FFMA.FTZ R157, R157, R5.reuse, -R12.reuse ;  /* 0x000000059d9d7223 */ /* 0x180fe2000001080c */
[-CC-:B------:R-:W-:Y:S01]  /*20410*/  FFMA.FTZ R160, R160, R5.reuse, -R12.reuse ;  /* 0x00000005a0a07223 */ /* 0x180fe2000001080c */
[----:B------:R-:W-:Y:S01]  /*20420*/  FFMA.FTZ R12, R161, R5, -R12 ;  /* 0x00000005a10c7223 */ /* 0x000fe2000001080c */
[----:B------:R-:W-:Y:S01]  /*20430*/  MUFU.EX2 R124, R124 ;  /* 0x0000007c007c7308 */ /* 0x000fe20000000800 */
[----:B------:R-:W-:-:S07]  /*20440*/  LOP3.LUT P0, RZ, R16, 0x200000, RZ, 0xc0, !PT ;  /* 0x0020000010ff7812 */ /* 0x000fce000780c0ff */
        /* <DEDUP_REMOVED lines=42> */
[----:B------:R-:W-:Y:S01]  /*206f0*/  FFMA.FTZ R158, R158, R5, -R162 ;  /* 0x000000059e9e7223 */ /* 0x000fe200000108a2 */
        /* <DEDUP_REMOVED lines=80> */
.L_x_5097:
[----:B------:R-:W2:Y:S01]  /*20c00*/  LDL R9, [R1+0x44] ;  /* 0x0000440001097983 */ /* 0x000ea20000100800 */
[----:B------:R-:W-:Y:S01]  /*20c10*/  VIADD R20, R20, 0x30860 ;  /* 0x0003086014147836 */ /* 0x000fe20000000000 */
[----:B------:R-:W-:Y:S01]  /*20c20*/  F2FP.F16.F32.PACK_AB R188, R10, R167 ;  /* 0x000000a70abc723e */ /* 0x000fe200000000ff */
[----:B------:R-:W-:Y:S01]  /*20c30*/  IMAD.MOV.U32 R10, RZ, RZ, R198 ;  /* 0x000000ffff0a7224 */ /* 0x000fe200078e00c6 */
[----:B------:R-:W-:Y:S02]  /*20c40*/  F2FP.F16.F32.PACK_AB R190, R14, R13 ;  /* 0x0000000d0ebe723e */ /* 0x000fe400000000ff */
[----:B------:R-:W-:Y:S02]  /*20c50*/  PRMT R20, R204, 0x654, R20 ;  /* 0x00000654cc147816 */ /* 0x000fe40000000014 */
        /* <DEDUP_REMOVED lines=24> */
[----:B------:R-:W-:Y:S02]  /*20de0*/  MOV R13, R193 ;  /* 0x000000c1000d7202 */ /* 0x000fe40000000f00 */
[C---:B--2---:R-:W-:Y:S01]  /*20df0*/  ISETP.GT.AND P1, PT, R4.reuse, R9, PT ;  /* 0x000000090400720c */ /* 0x044fe20003f24270 */
[----:B------:R-:W-:Y:S02]  /*20e00*/  VIADD R4, R4, 0xffffffff ;  /* 0xffffffff04047836 */ /* 0x000fe40000000000 */
[----:B------:R-:W-:-:S10]  /*20e10*/  IMAD.MOV.U32 R9, RZ, RZ, R0 ;  /* 0x000000ffff097224 */ /* 0x000fd400078e0000 */
[----:B0-----:R-:W-:Y:S05]  /*20e20*/  @P1 BRA `(.L_x_5098) ;  /* 0xffffffc000c01947 */ /* 0x001fea000383ffff */
.L_x_5077:
[----:B------:R-:W-:Y:S05]  /*20e30*/  BSYNC B0 ;  /* 0x0000000000007941 */ /* 0x000fea0003800000 */
.L_x_5076:
        /* <DEDUP_REMOVED lines=99> */
.L_x_5099:
[----:B------:R-:W-:Y:S01]  /*21470*/  IMAD R6, R193, 0x8, R2 ;  /* 0x00000008c1067824 */ /* 0x000fe200078e0202 */
[----:B------:R-:W-:-:S04]  /*21480*/  SHF.L.U32 R4, R198, 0x1f, RZ ;  /* 0x0000001fc6047819 */ /* 0x000fc800000006ff */
[----:B------:R0:W1:Y:S01]  /*21490*/  SYNCS.PHASECHK.TRANS64.TRYWAIT P1, [R6+URZ+0x30850], R4 ;  /* 0x03085004060075a7 */ /* 0x000062000802017f */
[----:B------:R-:W-:Y:S05]  /*214a0*/  @!P0 BRA `(.L_x_5100) ;  /* 0x0000000000048947 */ /* 0x000fea0003800000 */
[----:B------:R-:W-:Y:S01]  /*214b0*/  BPT.TRAP 0x1 ;  /* 0x000000040000795c */ /* 0x000fe20000300000 */
.L_x_5100:
        /* <DEDUP_REMOVED lines=9> */
.L_x_5102:
[----:B------:R-:W-:Y:S05]  /*21550*/  BSYNC B0 ;  /* 0x0000000000007941 */ /* 0x000fea0003800000 */
.L_x_5101:
[----:B------:R-:W-:Y:S01]  /*21560*/  IMAD.MOV.U32 R10, RZ, RZ, R2 ;  /* 0x000000ffff0a7224 */ /* 0x000fe200078e0002 */
[----:B------:R-:W-:Y:S01]  /*21570*/  WARPGROUP.ARRIVE ;  /* 0x00000000000079c5 */ /* 0x000fe20000000000 */
[----:B------:R-:W-:Y:S01]  /*21580*/  IMAD.MOV.U32 R11, RZ, RZ, 0x40000040 ;  /* 0x40000040ff0b7424 */ /* 0x000fe200078e00ff */
[----:B------:R-:W2:Y:S01]  /*21590*/  SHFL.BFLY PT, R9, R8, 0x2, 0x1f ;  /* 0x0c401f0008097f89 */ /* 0x000ea200000e0000 */
[----:B01----:R-:W-:Y:S01]  /*215a0*/  IMAD.MOV.U32 R4, RZ, RZ, RZ ;  /* 0x000000ffff047224 */ /* 0x003fe200078e00ff */
[----:B------:R-:W-:Y:S01]  /*215b0*/  R2UR UR6, R10 ;  /* 0x000000000a0672ca */ /* 0x000fe200000e0000 */
[----:B------:R-:W-:Y:S01]  /*215c0*/  VIADD R10, R2, 0x80 ;  /* 0x00000080020a7836 */ /* 0x000fe20000000000 */
[----:B------:R-:W-:Y:S01]  /*215d0*/  R2UR UR7, R11 ;  /* 0x000000000b0772ca */ /* 0x000fe200000e0000 */
[----:B------:R-:W-:Y:S01]  /*215e0*/  IMAD.MOV.U32 R128, RZ, RZ, -0x800000 ;  /* 0xff800000ff807424 */ /* 0x000fe200078e00ff */
[----:B------:R-:W-:Y:S02]  /*215f0*/  MOV R11, 0x40000040 ;  /* 0x40000040000b7802 */ /* 0x000fe40000000f00 */
[----:B------:R-:W-:-:S09]  /*21600*/  MOV R129, 0xff800000 ;  /* 0xff80000000817802 */ /* 0x000fd20000000f00 */
[----:B------:R-:W-:Y:S01]  /*21610*/  HGMMA.64x192x16.F32 R24, R188, gdesc[UR4].tnspB, R24, gsb0 ;  /* 0x42e00004bc187df0 */ /* 0x000fe20008000818 */
[----:B------:R-:W-:Y:S01]  /*21620*/  R2UR UR6, R10 ;  /* 0x000000000a0672ca */ /* 0x000fe200000e0000 */
[----:B------:R-:W-:Y:S01]  /*21630*/  VIADD R10, R2, 0x100 ;  /* 0x00000100020a7836 */ /* 0x000fe20000000000 */
[----:B------:R-:W-:Y:S01]  /*21640*/  R2UR UR7, R11 ;  /* 0x000000000b0772ca */ /* 0x000fe200000e0000 */
[----:B------:R-:W-:Y:S02]  /*21650*/  IMAD.MOV.U32 R11, RZ, RZ, 0x40000040 ;  /* 0x40000040ff0b7424 */ /* 0x000fe400078e00ff */
[----:B--2---:R-:W-:Y:S01]  /*21660*/  FADD.FTZ R9, R9, R8 ;  /* 0x0000000809097221 */ /* 0x004fe20000010000 */
[----:B------:R-:W-:Y:S02]  /*21670*/  WARPGROUP.DEPBAR.LE gsb0, 0x0 ;  /* 0x00008000000079c5 */ /* 0x000fe40000010000 */
[----:B------:R-:W-:-:S11]  /*21680*/  WARPGROUP.ARRIVE ;  /* 0x00000000000079c5 */ /* 0x000fd60000000000 */
        /* <DEDUP_REMOVED lines=19> */
[----:B------:R-:W0:Y:S01]  /*217c0*/  SHFL.BFLY PT, R2, R7, 0x2, 0x1f ;  /* 0x0c401f0007027f89 */ /* 0x000e2200000e0000 */
[----:B------:R-:W-:Y:S02]  /*217d0*/  WARPGROUP.DEPBAR.LE gsb0, 0x0 ;  /* 0x00008000000079c5 */ /* 0x000fe40000010000 */
[----:B------:R-:W-:-:S12]  /*217e0*/  WARPGROUP.ARRIVE ;  /* 0x00000000000079c5 */ /* 0x000fd80000000000 */
[----:B------:R-:W-:Y:S01]  /*217f0*/  HGMMA.64x192x16.F32 R24, R172, gdesc[UR4].tnspB, R24, gsb0 ;  /* 0x42e00004ac187df0 */ /* 0x000fe20008000818 */
[----:B------:R-:W-:Y:S01]  /*21800*/  R2UR UR6, R10 ;  /* 0x000000000a0672ca */ /* 0x000fe200000e0000 */
[----:B0-----:R-:W-:Y:S01]  /*21810*/  FADD.FTZ R10, R2, R7 ;  /* 0x00000007020a7221 */ /* 0x001fe20000010000 */
[----:B------:R-:W-:Y:S01]  /*21820*/  R2UR UR7, R11 ;  /* 0x000000000b0772ca */ /* 0x000fe200000e0000 */
[----:B------:R-:W0:Y:S04]  /*21830*/  SHFL.BFLY PT, R2, R9, 0x1, 0x1f ;  /* 0x0c201f0009027f89 */ /* 0x000e2800000e0000 */
[----:B------:R-:W1:Y:S01]  /*21840*/  SHFL.BFLY PT, R11, R10, 0x1, 0x1f ;  /* 0x0c201f000a0b7f89 */ /* 0x000e6200000e0000 */
[----:B0-----:R-:W-:Y:S01]  /*21850*/  FADD.FTZ R13, R9, R2 ;  /* 0x00000002090d7221 */ /* 0x001fe20000010000 */
[----:B------:R-:W-:-:S02]  /*21860*/  IMAD.MOV.U32 R2, RZ, RZ, RZ ;  /* 0x000000ffff027224 */ /* 0x000fc400078e00ff */
[----:B-1----:R-:W-:Y:S02]  /*21870*/  FADD.FTZ R14, R10, R11 ;  /* 0x0000000b0a0e7221 */ /* 0x002fe40000010000 */
[----:B------:R-:W-:-:S03]  /*21880*/  FSETP.NE.FTZ.AND P1, PT, R13, RZ, PT ;  /* 0x000000ff0d00720b */ /* 0x000fc60003f35000 */
        /* <DEDUP_REMOVED lines=17> */
.L_x_5104:
[----:B------:R-:W2:Y:S01]  /*219a0*/  LDL.LU R0, [R1+0x50] ;  /* 0x0000500001007983 */ /* 0x000ea20000300800 */
[----:B------:R-:W-:Y:S02]  /*219b0*/  VIADD R3, R6, 0x30860 ;  /* 0x0003086006037836 */ /* 0x000fe40000000000 */
[-C--:B------:R-:W-:Y:S01]  /*219c0*/  FMUL.FTZ R124, R24, R4.reuse ;  /* 0x00000004187c7220 */ /* 0x080fe20000410000 */
        /* <DEDUP_REMOVED lines=14> */
[-C--:B------:R-:W-:Y:S01]  /*21ab0*/  FMUL.FTZ R45, R45, R4.reuse ;  /* 0x000000042d2d7220 */ /* 0x080fe20000410000 */
[----:B-1----:R-:W-:Y:S01]  /*21ac0*/  SEL R3, RZ, 0x1, P1 ;  /* 0x00000001ff037807 */ /* 0x002fe20000800000 */
        /* <DEDUP_REMOVED lines=89> */
.L_x_4956:
[----:B------:R-:W1:Y:S08]  /*22060*/  S2UR UR4, SR_CgaCtaId ;  /* 0x00000000000479c3 */ /* 0x000e700000008800 */
[----:B------:R-:W-:Y:S01]  /*22070*/  BAR.SYNC.DEFER_BLOCKING 0x5, 0x180 ;  /* 0x0146000000007b1d */ /* 0x000fe20000010000 */
[----:B------:R-:W-:-:S05]  /*22080*/  MOV R3, 0x400 ;  /* 0x0000040000037802 */ /* 0x000fca0000000f00 */
[----:B------:R-:W-:Y:S01]  /*22090*/  BSSY B0, `(.L_x_5105) ;  /* 0x00003d7000007945 */ /* 0x000fe20003800000 */
[----:B-1----:R-:W-:-:S05]  /*220a0*/  IMAD.U32 R204, RZ, RZ, UR4 ;  /* 0x00000004ffcc7e24 */ /* 0x002fca000f8e00ff */
[----:B------:R-:W-:-:S05]  /*220b0*/  LEA R2, R204, R3, 0x18 ;  /* 0x00000003cc027211 */ /* 0x000fca00078ec0ff */
[----:B------:R1:W2:Y:S01]  /*220c0*/  LDS.128 R28, [R2+0x308d0] ;  /* 0x0308d000021c7984 */ /* 0x0002a20000000c00 */
[----:B------:R-:W-:Y:S06]  /*220d0*/  BAR.ARV 0x4, 0x180 ;  /* 0x0106000000007b1d */ /* 0x000fec0000002000 */
[----:B------:R-:W-:Y:S05]  /*220e0*/  @P0 BRA `(.L_x_5106) ;  /* 0x0000002c00d80947 */ /* 0x000fea0003800000 */
[----:B0-----:R-:W3:Y:S01]  /*220f0*/  LDL R0, [R1+0x64] ;  /* 0x0000640001007983 */ /* 0x001ee20000100800 */
[----:B------:R-:W0:Y:S01]  /*22100*/  S2R R3, SR_SWINHI ;  /* 0x0000000000037919 */ /* 0x000e220000002f00 */
[----:B------:R-:W-:Y:S01]  /*22110*/  F2FP.F16.F32.PACK_AB R6, R123, R122 ;  /* 0x0000007a7b06723e */ /* 0x000fe200000000ff */
[----:B------:R-:W-:Y:S01]  /*22120*/  ULDC.64 UR4, c[0x0][0xc00] ;  /* 0x0003000000047ab9 */ /* 0x000fe20000000a00 */
[----:B------:R-:W-:Y:S01]  /*22130*/  F2FP.F16.F32.PACK_AB R7, R121, R120 ;  /* 0x000000787907723e */ /* 0x000fe200000000ff */
[----:B------:R-:W4:Y:S01]  /*22140*/  LDL.LU R145, [R1+0x48] ;  /* 0x0000480001917983 */ /* 0x000f220000300800 */
[----:B------:R-:W-:-:S03]  /*22150*/  ULDC.64 UR6, c[0x0][0xc08] ;  /* 0x0003020000067ab9 */ /* 0x000fc60000000a00 */
[----:B------:R-:W4:Y:S04]  /*22160*/  LDL.LU R144, [R1+0x4c] ;  /* 0x00004c0001907983 */ /* 0x000f280000300800 */
[----:B------:R-:W4:Y:S04]  /*22170*/  LDL R143, [R1+0x40] ;  /* 0x00004000018f7983 */ /* 0x000f280000100800 */
[----:B------:R-:W4:Y:S04]  /*22180*/  LDL R142, [R1+0x38] ;  /* 0x00003800018e7983 */ /* 0x000f280000100800 */
[----:B------:R-:W4:Y:S01]  /*22190*/  LDL R141, [R1+0x54] ;  /* 0x00005400018d7983 */ /* 0x000f220000100800 */
[----:B------:R-:W-:-:S02]  /*221a0*/  MOV R126, R2 ;  /* 0x00000002007e7202 */ /* 0x000fc40000000f00 */
[----:B0-----:R-:W-:Y:S01]  /*221b0*/  MOV R127, R3 ;  /* 0x00000003007f7202 */ /* 0x001fe20000000f00 */
[----:B------:R-:W-:Y:S02]  /*221c0*/  BAR.SYNC.DEFER_BLOCKING 0x1, 0x100 ;  /* 0x0044000000007b1d */ /* 0x000fe40000010000 */
[----:B---3--:R-:W-:-:S03]  /*221d0*/  IMAD.WIDE R24, R0, 0x2, R126 ;  /* 0x0000000200187825 */ /* 0x008fc600078e027e */
[----:B------:R-:W-:-:S04]  /*221e0*/  LOP3.LUT R5, R24, 0x380, RZ, 0xc0, !PT ;  /* 0x0000038018057812 */ /* 0x000fc800078ec0ff */
[----:B------:R-:W-:Y:S02]  /*221f0*/  SHF.R.U64 R5, R5, 0x3, RZ ;  /* 0x0000000305057819 */ /* 0x000fe400000012ff */
[----:B------:R-:W-:Y:S02]  /*22200*/  IADD3 R11, P2, R24, 0x20, RZ ;  /* 0x00000020180b7810 */ /* 0x000fe40007f5e0ff */
[----:B------:R-:W-:Y:S01]  /*22210*/  LOP3.LUT R4, R5, R24, RZ, 0x3c, !PT ;  /* 0x0000001805047212 */ /* 0x000fe200078e3cff */
[----:B------:R-:W-:Y:S01]  /*22220*/  IMAD.MOV.U32 R5, RZ, RZ, R25 ;  /* 0x000000ffff057224 */ /* 0x000fe200078e0019 */
[----:B------:R-:W-:-:S04]  /*22230*/  LOP3.LUT R10, R11, 0x380, RZ, 0xc0, !PT ;  /* 0x000003800b0a7812 */ /* 0x000fc800078ec0ff */
[----:B------:R-:W-:Y:S02]  /*22240*/  MOV R0, R4 ;  /* 0x0000000400007202 */ /* 0x000fe40000000f00 */
[----:B------:R-:W-:Y:S02]  /*22250*/  SHF.R.U64 R10, R10, 0x3, RZ ;  /* 0x000000030a0a7819 */ /* 0x000fe400000012ff */
[----:B------:R-:W-:Y:S02]  /*22260*/  F2FP.F16.F32.PACK_AB R4, R125, R124 ;  /* 0x0000007c7d04723e */ /* 0x000fe400000000ff */
[----:B------:R-:W-:Y:S02]  /*22270*/  F2FP.F16.F32.PACK_AB R5, R21, R20 ;  /* 0x000000141505723e */ /* 0x000fe400000000ff */
[C---:B------:R-:W-:Y:S02]  /*22280*/  IADD3 R13, P1, R24.reuse, 0x40, RZ ;  /* 0x00000040180d7810 */ /* 0x040fe40007f3e0ff */
[----:B------:R-:W-:-:S02]  /*22290*/  IADD3 R15, P6, R24, 0x60, RZ ;  /* 0x00000060180f7810 */ /* 0x000fc40007fde0ff */
[----:B------:R-:W-:Y:S01]  /*222a0*/  IADD3 R26, P5, R24, 0x4000, RZ ;  /* 0x00004000181a7810 */ /* 0x000fe20007fbe0ff */
[----:B------:R0:W-:Y:S01]  /*222b0*/  STSM.16.M88.4 [R0], R4 ;  /* 0x0000000400007844 */ /* 0x0001e20000000200 */
[----:B------:R-:W-:Y:S02]  /*222c0*/  LOP3.LUT R10, R10, R11, RZ, 0x3c, !PT ;  /* 0x0000000b0a0a7212 */ /* 0x000fe400078e3cff */
[----:B------:R-:W-:Y:S02]  /*222d0*/  IADD3.X R11, RZ, R25, RZ, P2, !PT ;  /* 0x00000019ff0b7210 */ /* 0x000fe400017fe4ff */
[----:B------:R-:W-:Y:S02]  /*222e0*/  LOP3.LUT R12, R13, 0x380, RZ, 0xc0, !PT ;  /* 0x000003800d0c7812 */ /* 0x000fe400078ec0ff */
[----:B------:R-:W-:Y:S02]  /*222f0*/  LOP3.LUT R14, R15, 0x380, RZ, 0xc0, !PT ;  /* 0x000003800f0e7812 */ /* 0x000fe400078ec0ff */
[----:B------:R-:W-:-:S02]  /*22300*/  LOP3.LUT R27, R26, 0x380, RZ, 0xc0, !PT ;  /* 0x000003801a1b7812 */ /* 0x000fc400078ec0ff */
[C---:B------:R-:W-:Y:S02]  /*22310*/  IADD3 R8, P3, R24.reuse, 0x4060, RZ ;  /* 0x0000406018087810 */ /* 0x040fe40007f7e0ff */
[----:B0-----:R-:W-:Y:S02]  /*22320*/  IADD3 R4, P2, R24, 0x8000, RZ ;  /* 0x0000800018047810 */ /* 0x001fe40007f5e0ff */
[----:B------:R-:W-:Y:S02]  /*22330*/  SHF.R.U64 R12, R12, 0x3, RZ ;  /* 0x000000030c0c7819 */ /* 0x000fe400000012ff */
[----:B------:R-:W-:Y:S02]  /*22340*/  SHF.R.U64 R14, R14, 0x3, RZ ;  /* 0x000000030e0e7819 */ /* 0x000fe400000012ff */
[----:B------:R-:W-:Y:S02]  /*22350*/  LOP3.LUT R5, R4, 0x380, RZ, 0xc0, !PT ;  /* 0x0000038004057812 */ /* 0x000fe400078ec0ff */
[----:B------:R-:W-:-:S02]  /*22360*/  SHF.R.U64 R27, R27, 0x3, RZ ;  /* 0x000000031b1b7819 */ /* 0x000fc400000012ff */
[----:B------:R-:W-:Y:S02]  /*22370*/  IADD3 R136, P0, R24, 0x4020, RZ ;  /* 0x0000402018887810 */ /* 0x000fe40007f1e0ff */
[----:B------:R-:W-:Y:S02]  /*22380*/  LOP3.LUT R9, R8, 0x380, RZ, 0xc0, !PT ;  /* 0x0000038008097812 */ /* 0x000fe400078ec0ff */
[----:B------:R-:W-:Y:S01]  /*22390*/  LOP3.LUT R12, R12, R13, RZ, 0x3c, !PT ;  /* 0x0000000d0c0c7212 */ /* 0x000fe200078e3cff */
[--C-:B------:R-:W-:Y:S01]  /*223a0*/  IMAD.X R13, RZ, RZ, R25.reuse, P1 ;  /* 0x000000ffff0d7224 */ /* 0x100fe200008e0619 */
[----:B------:R-:W-:Y:S01]  /*223b0*/  LOP3.LUT R14, R14, R15, RZ, 0x3c, !PT ;  /* 0x0000000f0e0e7212 */ /* 0x000fe200078e3cff */
[----:B------:R-:W-:Y:S01]  /*223c0*/  IMAD.X R15, RZ, RZ, R25, P6 ;  /* 0x000000ffff0f7224 */ /* 0x000fe200030e0619 */
[----:B------:R-:W-:Y:S02]  /*223d0*/  IADD3 R138, P4, R24, 0x4040, RZ ;  /* 0x00004040188a7810 */ /* 0x000fe40007f9e0ff */
[----:B------:R-:W-:-:S02]  /*223e0*/  SHF.R.U64 R5, R5, 0x3, RZ ;  /* 0x0000000305057819 */ /* 0x000fc400000012ff */
[----:B------:R-:W-:Y:S01]  /*223f0*/  LOP3.LUT R26, R27, R26, RZ, 0x3c, !PT ;  /* 0x0000001a1b1a7212 */ /* 0x000fe200078e3cff */
[----:B------:R-:W-:Y:S01]  /*22400*/  IMAD.X R27, RZ, RZ, R25, P5 ;  /* 0x000000ffff1b7224 */ /* 0x000fe200028e0619 */
[----:B------:R-:W-:Y:S02]  /*22410*/  LOP3.LUT R137, R136, 0x380, RZ, 0xc0, !PT ;  /* 0x0000038088897812 */ /* 0x000fe400078ec0ff */
[----:B------:R-:W-:Y:S02]  /*22420*/  SHF.R.U64 R9, R9, 0x3, RZ ;  /* 0x0000000309097819 */ /* 0x000fe400000012ff */
[C---:B------:R-:W-:Y:S02]  /*22430*/  IADD3 R132, P1, R24.reuse, 0x8020, RZ ;  /* 0x0000802018847810 */ /* 0x040fe40007f3e0ff */
[C---:B------:R-:W-:Y:S02]  /*22440*/  IADD3 R134, P6, R24.reuse, 0x8040, RZ ;  /* 0x0000804018867810 */ /* 0x040fe40007fde0ff */
[----:B------:R-:W-:-:S02]  /*22450*/  IADD3 R130, P5, R24, 0x8060, RZ ;  /* 0x0000806018827810 */ /* 0x000fc40007fbe0ff */
[----:B------:R-:W-:Y:S02]  /*22460*/  LOP3.LUT R139, R138, 0x380, RZ, 0xc0, !PT ;  /* 0x000003808a8b7812 */ /* 0x000fe400078ec0ff */
[----:B------:R-:W-:Y:S01]  /*22470*/  LOP3.LUT R4, R5, R4, RZ, 0x3c, !PT ;  /* 0x0000000405047212 */ /* 0x000fe200078e3cff */
[----:B------:R-:W-:Y:S01]  /*22480*/  IMAD.X R5, RZ, RZ, R25, P2 ;  /* 0x000000ffff057224 */ /* 0x000fe200010e0619 */
[----:B------:R-:W-:Y:S02]  /*22490*/  MOV R24, R12 ;  /* 0x0000000c00187202 */ /* 0x000fe40000000f00 */
[----:B------:R-:W-:Y:S02]  /*224a0*/  MOV R140, R14 ;  /* 0x0000000e008c7202 */ /* 0x000fe40000000f00 */
[----:B------:R-:W-:Y:S02]  /*224b0*/  SHF.R.U64 R137, R137, 0x3, RZ ;  /* 0x0000000389897819 */ /* 0x000fe400000012ff */
[----:B------:R-:W-:-:S02]  /*224c0*/  LOP3.LUT R8, R9, R8, RZ, 0x3c, !PT ;  /* 0x0000000809087212 */ /* 0x000fc400078e3cff */
[----:B------:R-:W-:Y:S02]  /*224d0*/  LOP3.LUT R133, R132, 0x380, RZ, 0xc0, !PT ;  /* 0x0000038084857812 */ /* 0x000fe400078ec0ff */
[----:B-----5:R-:W-:Y:S02]  /*224e0*/  LOP3.LUT R135, R134, 0x380, RZ, 0xc0, !PT ;  /* 0x0000038086877812 */ /* 0x020fe400078ec0ff */
[----:B------:R-:W-:Y:S02]  /*224f0*/  LOP3.LUT R131, R130, 0x380, RZ, 0xc0, !PT ;  /* 0x0000038082837812 */ /* 0x000fe400078ec0ff */
[----:B------:R-:W-:Y:S02]  /*22500*/  MOV R10, R10 ;  /* 0x0000000a000a7202 */ /* 0x000fe40000000f00 */
[----:B------:R-:W-:Y:S02]  /*22510*/  F2FP.F16.F32.PACK_AB R12, R33, R32 ;  /* 0x00000020210c723e */ /* 0x000fe400000000ff */
[----:B------:R-:W-:-:S02]  /*22520*/  F2FP.F16.F32.PACK_AB R13, R35, R34 ;  /* 0x00000022230d723e */ /* 0x000fc400000000ff */
[----:B------:R-:W-:Y:S02]  /*22530*/  F2FP.F16.F32.PACK_AB R14, R37, R36 ;  /* 0x00000024250e723e */ /* 0x000fe400000000ff */
[----:B------:R-:W-:Y:S02]  /*22540*/  F2FP.F16.F32.PACK_AB R15, R39, R38 ;  /* 0x00000026270f723e */ /* 0x000fe400000000ff */
[----:B------:R-:W-:Y:S02]  /*22550*/  SHF.R.U64 R139, R139, 0x3, RZ ;  /* 0x000000038b8b7819 */ /* 0x000fe400000012ff */
[----:B------:R-:W-:Y:S02]  /*22560*/  IADD3.X R9, RZ, R25, RZ, P3, !PT ;  /* 0x00000019ff097210 */ /* 0x000fe40001ffe4ff */
[----:B------:R-:W-:Y:S01]  /*22570*/  MOV R3, R4 ;  /* 0x0000000400037202 */ /* 0x000fe20000000f00 */
[----:B------:R0:W-:Y:S01]  /*22580*/  STSM.16.M88.4 [R10], R12 ;  /* 0x0000000c0a007844 */ /* 0x0001e20000000200 */
[----:B------:R-:W-:Y:S01]  /*22590*/  LOP3.LUT R136, R137, R136, RZ, 0x3c, !PT ;  /* 0x0000008889887212 */ /* 0x000fe200078e3cff */
[----:B------:R-:W-:Y:S01]  /*225a0*/  IMAD.X R137, RZ, RZ, R25, P0 ;  /* 0x000000ffff897224 */ /* 0x000fe200000e0619 */
[----:B------:R-:W-:-:S02]  /*225b0*/  SHF.R.U64 R133, R133, 0x3, RZ ;  /* 0x0000000385857819 */ /* 0x000fc400000012ff */
[----:B------:R-:W-:Y:S02]  /*225c0*/  SHF.R.U64 R135, R135, 0x3, RZ ;  /* 0x0000000387877819 */ /* 0x000fe400000012ff */
[----:B------:R-:W-:Y:S02]  /*225d0*/  SHF.R.U64 R131, R131, 0x3, RZ ;  /* 0x0000000383837819 */ /* 0x000fe400000012ff */
[----:B------:R-:W-:Y:S02]  /*225e0*/  F2FP.F16.F32.PACK_AB R4, R41, R40 ;  /* 0x000000282904723e */ /* 0x000fe400000000ff */
[----:B------:R-:W-:Y:S02]  /*225f0*/  F2FP.F16.F32.PACK_AB R5, R43, R42 ;  /* 0x0000002a2b05723e */ /* 0x000fe400000000ff */
[----:B------:R-:W-:Y:S02]  /*22600*/  F2FP.F16.F32.PACK_AB R6, R45, R44 ;  /* 0x0000002c2d06723e */ /* 0x000fe400000000ff */
[----:B------:R-:W-:-:S02]  /*22610*/  F2FP.F16.F32.PACK_AB R7, R47, R46 ;  /* 0x0000002e2f07723e */ /* 0x000fc400000000ff */
[----:B------:R-:W-:Y:S01]  /*22620*/  LOP3.LUT R138, R139, R138, RZ, 0x3c, !PT ;  /* 0x0000008a8b8a7212 */ /* 0x000fe200078e3cff */
[--C-:B------:R-:W-:Y:S01]  /*22630*/  IMAD.X R139, RZ, RZ, R25.reuse, P4 ;  /* 0x000000ffff8b7224 */ /* 0x100fe200020e0619 */
[----:B------:R-:W-:Y:S02]  /*22640*/  MOV R0, R8 ;  /* 0x0000000800007202 */ /* 0x000fe40000000f00 */
[----:B------:R-:W-:Y:S02]  /*22650*/  F2FP.F16.F32.PACK_AB R8, R49, R48 ;  /* 0x000000303108723e */ /* 0x000fe400000000ff */
[----:B------:R-:W-:Y:S02]  /*22660*/  F2FP.F16.F32.PACK_AB R9, R51, R50 ;  /* 0x000000323309723e */ /* 0x000fe400000000ff */
[----:B0-----:R-:W-:Y:S02]  /*22670*/  F2FP.F16.F32.PACK_AB R10, R53, R52 ;  /* 0x00000034350a723e */ /* 0x001fe400000000ff */
[----:B------:R-:W-:Y:S01]  /*22680*/  F2FP.F16.F32.PACK_AB R11, R55, R54 ;  /* 0x00000036370b723e */ /* 0x000fe200000000ff */
[----:B------:R0:W-:Y:S01]  /*22690*/  STSM.16.M88.4 [R24], R4 ;  /* 0x0000000418007844 */ /* 0x0001e20000000200 */
[----:B------:R-:W-:Y:S01]  /*226a0*/  LOP3.LUT R132, R133, R132, RZ, 0x3c, !PT ;  /* 0x0000008485847212 */ /* 0x000fe200078e3cff */
[--C-:B------:R-:W-:Y:S01]  /*226b0*/  IMAD.X R133, RZ, RZ, R25.reuse, P1 ;  /* 0x000000ffff857224 */ /* 0x100fe200008e0619 */
[----:B------:R-:W-:Y:S01]  /*226c0*/  LOP3.LUT R134, R135, R134, RZ, 0x3c, !PT ;  /* 0x0000008687867212 */ /* 0x000fe200078e3cff */
[--C-:B------:R-:W-:Y:S01]  /*226d0*/  IMAD.X R135, RZ, RZ, R25.reuse, P6 ;  /* 0x000000ffff877224 */ /* 0x100fe200030e0619 */
[----:B------:R-:W-:Y:S01]  /*226e0*/  LOP3.LUT R130, R131, R130, RZ, 0x3c, !PT ;  /* 0x0000008283827212 */ /* 0x000fe200078e3cff */
[----:B------:R-:W-:Y:S01]  /*226f0*/  IMAD.X R131, RZ, RZ, R25, P5 ;  /* 0x000000ffff837224 */ /* 0x000fe200028e0619 */
[----:B--2---:R-:W-:-:S02]  /*22700*/  MOV R28, R26 ;  /* 0x0000001a001c7202 */ /* 0x004fc40000000f00 */
[----:B------:R-:W-:Y:S02]  /*22710*/  F2FP.F16.F32.PACK_AB R12, R57, R56 ;  /* 0x00000038390c723e */ /* 0x000fe400000000ff */
[----:B------:R-:W-:Y:S02]  /*22720*/  F2FP.F16.F32.PACK_AB R13, R59, R58 ;  /* 0x0000003a3b0d723e */ /* 0x000fe400000000ff */
[----:B------:R-:W-:Y:S02]  /*22730*/  F2FP.F16.F32.PACK_AB R14, R61, R60 ;  /* 0x0000003c3d0e723e */ /* 0x000fe400000000ff */
[----:B------:R-:W-:Y:S01]  /*22740*/  F2FP.F16.F32.PACK_AB R15, R63, R62 ;  /* 0x0000003e3f0f723e */ /* 0x000fe200000000ff */
[----:B------:R2:W-:Y:S01]  /*22750*/  STSM.16.M88.4 [R140], R8 ;  /* 0x000000088c007844 */ /* 0x0005e20000000200 */
[----:B------:R-:W-:Y:S02]  /*22760*/  MOV R136, R136 ;  /* 0x0000008800887202 */ /* 0x000fe40000000f00 */
[----:B0-----:R-:W-:-:S02]  /*22770*/  F2FP.F16.F32.PACK_AB R24, R65, R64 ;  /* 0x000000404118723e */ /* 0x001fc400000000ff */
[----:B------:R-:W-:Y:S02]  /*22780*/  F2FP.F16.F32.PACK_AB R25, R67, R66 ;  /* 0x000000424319723e */ /* 0x000fe400000000ff */
[----:B------:R-:W-:Y:S02]  /*22790*/  F2FP.F16.F32.PACK_AB R26, R69, R68 ;  /* 0x00000044451a723e */ /* 0x000fe400000000ff */
[----:B------:R-:W-:Y:S02]  /*227a0*/  F2FP.F16.F32.PACK_AB R27, R71, R70 ;  /* 0x00000046471b723e */ /* 0x000fe400000000ff */
[----:B------:R-:W-:Y:S02]  /*227b0*/  MOV R138, R138 ;  /* 0x0000008a008a7202 */ /* 0x000fe40000000f00 */
[----:B------:R-:W-:Y:S02]  /*227c0*/  F2FP.F16.F32.PACK_AB R4, R73, R72 ;  /* 0x000000484904723e */ /* 0x000fe400000000ff */
[----:B------:R-:W-:-:S02]  /*227d0*/  F2FP.F16.F32.PACK_AB R5, R75, R74 ;  /* 0x0000004a4b05723e */ /* 0x000fc400000000ff */
[----:B------:R-:W-:Y:S02]  /*227e0*/  F2FP.F16.F32.PACK_AB R6, R77, R76 ;  /* 0x0000004c4d06723e */ /* 0x000fe400000000ff */
[----:B------:R-:W-:Y:S02]  /*227f0*/  F2FP.F16.F32.PACK_AB R7, R79, R78 ;  /* 0x0000004e4f07723e */ /* 0x000fe400000000ff */
[----:B--2---:R-:W-:Y:S02]  /*22800*/  F2FP.F16.F32.PACK_AB R8, R81, R80 ;  /* 0x000000505108723e */ /* 0x004fe400000000ff */
[----:B------:R-:W-:Y:S02]  /*22810*/  F2FP.F16.F32.PACK_AB R9, R83, R82 ;  /* 0x000000525309723e */ /* 0x000fe400000000ff */
[----:B------:R-:W-:Y:S02]  /*22820*/  F2FP.F16.F32.PACK_AB R10, R85, R84 ;  /* 0x00000054550a723e */ /* 0x000fe400000000ff */
[----:B------:R-:W-:Y:S01]  /*22830*/  F2FP.F16.F32.PACK_AB R11, R87, R86 ;  /* 0x00000056570b723e */ /* 0x000fe200000000ff */
[----:B------:R0:W-:Y:S01]  /*22840*/  STSM.16.M88.4 [R28], R12 ;  /* 0x0000000c1c007844 */ /* 0x0001e20000000200 */
[----:B------:R-:W-:-:S03]  /*22850*/  MOV R132, R132 ;  /* 0x0000008400847202 */ /* 0x000fc60000000f00 */
[----:B------:R2:W-:Y:S01]  /*22860*/  STSM.16.M88.4 [R136], R24 ;  /* 0x0000001888007844 */ /* 0x0005e20000000200 */
[----:B------:R-:W-:-:S03]  /*22870*/  MOV R134, R134 ;  /* 0x0000008600867202 */ /* 0x000fc60000000f00 */
[----:B------:R3:W-:Y:S01]  /*22880*/  STSM.16.M88.4 [R138], R4 ;  /* 0x000000048a007844 */ /* 0x0007e20000000200 */
[----:B------:R-:W-:Y:S02]  /*22890*/  MOV R130, R130 ;  /* 0x0000008200827202 */ /* 0x000fe40000000f00 */
[----:B0-----:R-:W-:Y:S02]  /*228a0*/  F2FP.F16.F32.PACK_AB R12, R89, R88 ;  /* 0x00000058590c723e */ /* 0x001fe400000000ff */
[----:B------:R-:W-:Y:S02]  /*228b0*/  F2FP.F16.F32.PACK_AB R13, R91, R90 ;  /* 0x0000005a5b0d723e */ /* 0x000fe400000000ff */
[----:B------:R-:W-:Y:S02]  /*228c0*/  F2FP.F16.F32.PACK_AB R14, R93, R92 ;  /* 0x0000005c5d0e723e */ /* 0x000fe400000000ff */
[----:B------:R-:W-:Y:S01]  /*228d0*/  F2FP.F16.F32.PACK_AB R15, R95, R94 ;  /* 0x0000005e5f0f723e */ /* 0x000fe200000000ff */
[----:B------:R0:W-:Y:S01]  /*228e0*/  STSM.16.M88.4 [R0], R8 ;  /* 0x0000000800007844 */ /* 0x0001e20000000200 */
[----:B--2---:R-:W-:Y:S01]  /*228f0*/  F2FP.F16.F32.PACK_AB R24, R97, R96 ;  /* 0x000000606118723e */ /* 0x004fe200000000ff */
[----:B------:R-:W2:Y:S01]  /*22900*/  LDC.64 R136, c[0x0][0xc00] ;  /* 0x00030000ff887b82 */ /* 0x000ea20000000a00 */
[----:B------:R-:W-:-:S02]  /*22910*/  F2FP.F16.F32.PACK_AB R25, R99, R98 ;  /* 0x000000626319723e */ /* 0x000fc400000000ff */
[----:B------:R-:W-:Y:S02]  /*22920*/  F2FP.F16.F32.PACK_AB R26, R101, R100 ;  /* 0x00000064651a723e */ /* 0x000fe400000000ff */
[----:B------:R-:W-:Y:S02]  /*22930*/  F2FP.F16.F32.PACK_AB R27, R103, R102 ;  /* 0x00000066671b723e */ /* 0x000fe400000000ff */
[----:B---3--:R-:W-:Y:S02]  /*22940*/  F2FP.F16.F32.PACK_AB R4, R105, R104 ;  /* 0x000000686904723e */ /* 0x008fe400000000ff */
[----:B------:R-:W-:Y:S02]  /*22950*/  F2FP.F16.F32.PACK_AB R5, R107, R106 ;  /* 0x0000006a6b05723e */ /* 0x000fe400000000ff */
[----:B------:R-:W-:Y:S02]  /*22960*/  F2FP.F16.F32.PACK_AB R6, R109, R108 ;  /* 0x0000006c6d06723e */ /* 0x000fe400000000ff */
[----:B------:R-:W-:-:S02]  /*22970*/  F2FP.F16.F32.PACK_AB R7, R111, R110 ;  /* 0x0000006e6f07723e */ /* 0x000fc400000000ff */
[----:B------:R-:W-:Y:S02]  /*22980*/  ISETP.NE.U32.AND P0, PT, RZ, UR4, PT ;  /* 0x00000004ff007c0c */ /* 0x000fe4000bf05070 */
[----:B------:R-:W-:Y:S02]  /*22990*/  ISETP.NE.U32.AND P1, PT, RZ, UR6, PT ;  /* 0x00000006ff007c0c */ /* 0x000fe4000bf25070 */
[----:B----4-:R-:W-:Y:S01]  /*229a0*/  ISETP.NE.AND P2, PT, R145, RZ, PT ;  /* 0x000000ff9100720c */ /* 0x010fe20003f45270 */
[----:B------:R-:W-:Y:S01]  /*229b0*/  IMAD.MOV.U32 R133, RZ, RZ, 0x9b8 ;  /* 0x000009b8ff857424 */ /* 0x000fe200078e00ff */
[----:B0-----:R-:W-:Y:S01]  /*229c0*/  F2FP.F16.F32.PACK_AB R8, R113, R112 ;  /* 0x000000707108723e */ /* 0x001fe200000000ff */
[----:B------:R-:W0:Y:S01]  /*229d0*/  LDC R131, c[0x0][0xbe8] ;  /* 0x0002fa00ff837b82 */ /* 0x000e220000000800 */
[----:B------:R-:W-:Y:S02]  /*229e0*/  F2FP.F16.F32.PACK_AB R9, R115, R114 ;  /* 0x000000727309723e */ /* 0x000fe400000000ff */
[----:B------:R-:W-:-:S02]  /*229f0*/  F2FP.F16.F32.PACK_AB R10, R117, R116 ;  /* 0x00000074750a723e */ /* 0x000fc400000000ff */
[----:B------:R-:W-:Y:S01]  /*22a00*/  F2FP.F16.F32.PACK_AB R11, R119, R118 ;  /* 0x00000076770b723e */ /* 0x000fe200000000ff */
[----:B------:R2:W-:Y:S04]  /*22a10*/  STSM.16.M88.4 [R3], R12 ;  /* 0x0000000c03007844 */ /* 0x0005e80000000200 */
[----:B------:R-:W-:Y:S04]  /*22a20*/  STSM.16.M88.4 [R132], R24 ;  /* 0x0000001884007844 */ /* 0x000fe80000000200 */
[----:B------:R-:W-:Y:S04]  /*22a30*/  STSM.16.M88.4 [R134], R4 ;  /* 0x0000000486007844 */ /* 0x000fe80000000200 */
[----:B------:R3:W-:Y:S01]  /*22a40*/  STSM.16.M88.4 [R130], R8 ;  /* 0x0000000882007844 */ /* 0x0007e20000000200 */
[----:B------:R-:W-:Y:S01]  /*22a50*/  ISETP.NE.AND.EX P0, PT, RZ, UR5, PT, P0 ;  /* 0x00000005ff007c0c */ /* 0x000fe2000bf05300 */
[----:B------:R-:W-:-:S02]  /*22a60*/  IMAD.MOV.U32 R0, RZ, RZ, RZ ;  /* 0x000000ffff007224 */ /* 0x000fc400078e00ff */
[----:B--2---:R-:W-:Y:S01]  /*22a70*/  IMAD.WIDE R12, R144, 0x4, R136 ;  /* 0x00000004900c7825 */ /* 0x004fe200078e0288 */
[----:B------:R-:W-:Y:S01]  /*22a80*/  BAR.SYNC.DEFER_BLOCKING 0x1, 0x100 ;  /* 0x0044000000007b1d */ /* 0x000fe20000010000 */
[----:B------:R-:W-:-:S05]  /*22a90*/  ISETP.NE.AND.EX P1, PT, RZ, UR7, PT, P1 ;  /* 0x00000007ff007c0c */ /* 0x000fca000bf25310 */
[----:B------:R-:W-:Y:S01]  /*22aa0*/  ULDC UR6, c[0x0][0xa88] ;  /* 0x0002a20000067ab9 */ /* 0x000fe20000000800 */
[----:B0-----:R-:W-:Y:S01]  /*22ab0*/  ISETP.NE.AND P4, PT, R131, 0x1, PT ;  /* 0x000000018300780c */ /* 0x001fe20003f85270 */
[----:B------:R-:W0:Y:S01]  /*22ac0*/  LDC.64 R14, c[0x0][0xba8] ;  /* 0x0002ea00ff0e7b82 */ /* 0x000e220000000a00 */
[----:B------:R-:W2:Y:S01]  /*22ad0*/  @P0 LDG.E R0, desc[UR60][R12.64] ;  /* 0x0000003c0c000981 */ /* 0x000ea2000c1e1900 */
[----:B---3--:R-:W-:Y:S01]  /*22ae0*/  MOV R130, UR6 ;  /* 0x0000000600827c02 */ /* 0x008fe20008000f00 */
[----:B------:R-:W-:-:S05]  /*22af0*/  ULDC UR6, c[0x0][0xad4] ;  /* 0x0002b50000067ab9 */ /* 0x000fca0000000800 */
[----:B------:R-:W3:Y:S01]  /*22b00*/  @P1 LDC.64 R4, c[0x0][0xc08] ;  /* 0x00030200ff041b82 */ /* 0x000ee20000000a00 */
[----:B------:R-:W-:-:S04]  /*22b10*/  SEL R3, R145, UR6, P2 ;  /* 0x0000000691037c07 */ /* 0x000fc80009000000 */
[----:B------:R-:W-:-:S03]  /*22b20*/  ISETP.GT.AND P3, PT, R3, 0x1, PT ;  /* 0x000000010300780c */ /* 0x000fc60003f64270 */
[----:B------:R-:W4:Y:S01]  /*22b30*/  @P4 LDC R26, c[0x0][0xbec] ;  /* 0x0002fb00ff1a4b82 */ /* 0x000f220000000800 */
[----:B------:R-:W-:-:S07]  /*22b40*/  SEL R133, R133, 0x978, P3 ;  /* 0x0000097885857807 */ /* 0x000fce0001800000 */
[----:B------:R-:W1:Y:S08]  /*22b50*/  LDC.64 R6, c[0x0][R133+0x220] ;  /* 0x0000880085067b82 */ /* 0x000e700000000a00 */
[----:B------:R-:W4:Y:S08]  /*22b60*/  LDC.64 R8, c[0x0][R133+0x218] ;  /* 0x0000860085087b82 */ /* 0x000f300000000a00 */
[----:B------:R-:W4:Y:S01]  /*22b70*/  LDC.64 R10, c[0x0][R133+0x228] ;  /* 0x00008a00850a7b82 */ /* 0x000f220000000a00 */
[----:B---3--:R-:W-:-:S05]  /*22b80*/  @P1 IMAD.WIDE R4, R144, 0x4, R4 ;  /* 0x0000000490041825 */ /* 0x008fca00078e0204 */
[----:B------:R3:W5:Y:S01]  /*22b90*/  @P1 LDG.E R130, desc[UR60][R4.64] ;  /* 0x0000003c04821981 */ /* 0x000762000c1e1900 */
[----:B------:R-:W-:Y:S01]  /*22ba0*/  ISETP.NE.U32.AND P2, PT, RZ, UR4, PT ;  /* 0x00000004ff007c0c */ /* 0x000fe2000bf45070 */
[----:B------:R-:W4:Y:S08]  /*22bb0*/  @P4 LDC R25, c[0x0][0xbf0] ;  /* 0x0002fc00ff194b82 */ /* 0x000f300000000800 */
[----:B---3--:R3:W2:Y:S01]  /*22bc0*/  LDC.64 R4, c[0x0][R133+0x210] ;  /* 0x0000840085047b82 */ /* 0x0086a20000000a00 */
[----:B------:R-:W-:-:S02]  /*22bd0*/  ISETP.NE.AND.EX P2, PT, RZ, UR5, PT, P2 ;  /* 0x00000005ff007c0c */ /* 0x000fc4000bf45320 */
[----:B------:R-:W-:Y:S02]  /*22be0*/  SHF.R.S32.HI R24, RZ, 0x1f, R144 ;  /* 0x0000001fff187819 */ /* 0x000fe40000011490 */
[----:B------:R-:W-:Y:S02]  /*22bf0*/  SEL R3, R144, RZ, !P2 ;  /* 0x000000ff90037207 */ /* 0x000fe40005000000 */
[----:B------:R-:W-:Y:S01]  /*22c00*/  SEL R27, R24, RZ, !P2 ;  /* 0x000000ff181b7207 */ /* 0x000fe20005000000 */
[----:B------:R-:W-:Y:S01]  /*22c10*/  IMAD.IADD R24, R143, 0x1, R142 ;  /* 0x000000018f187824 */ /* 0x000fe200078e028e */
[----:B------:R-:W-:Y:S01]  /*22c20*/  SEL R132, R141, RZ, P3 ;  /* 0x000000ff8d847207 */ /* 0x000fe20001800000 */
[----:B0-----:R-:W0:Y:S01]  /*22c30*/  @!P3 LDC R14, c[0x0][0xb50] ;  /* 0x0002d400ff0ebb82 */ /* 0x001e220000000800 */
[----:B-1----:R-:W-:Y:S02]  /*22c40*/  IMAD R7, R7, R3, RZ ;  /* 0x0000000307077224 */ /* 0x002fe400078e02ff */
[----:B----4-:R-:W-:-:S05]  /*22c50*/  @P4 IMAD.HI.U32 R26, R24, R26, RZ ;  /* 0x0000001a181a4227 */ /* 0x010fca00078e00ff */
[----:B------:R-:W1:Y:S01]  /*22c60*/  @!P3 LDC R15, c[0x0][0xb54] ;  /* 0x0002d500ff0fbb82 */ /* 0x000e620000000800 */
[C---:B------:R-:W-:Y:S02]  /*22c70*/  IMAD R27, R6.reuse, R27, R7 ;  /* 0x0000001b061b7224 */ /* 0x040fe400078e0207 */
[----:B------:R-:W-:-:S04]  /*22c80*/  IMAD.WIDE.U32 R6, R6, R3, RZ ;  /* 0x0000000306067225 */ /* 0x000fc800078e00ff */
[-C--:B------:R-:W-:Y:S02]  /*22c90*/  IMAD R28, R9, R201.reuse, RZ ;  /* 0x000000c9091c7224 */ /* 0x080fe400078e02ff */
[----:B------:R-:W-:-:S04]  /*22ca0*/  IMAD.WIDE.U32 R8, R8, R201, RZ ;  /* 0x000000c908087225 */ /* 0x000fc800078e00ff */
[----:B------:R-:W-:Y:S02]  /*22cb0*/  IMAD.IADD R27, R7, 0x1, R27 ;  /* 0x00000001071b7824 */ /* 0x000fe400078e021b */
[----:B------:R-:W-:Y:S01]  /*22cc0*/  IMAD.MOV.U32 R7, RZ, RZ, R24 ;  /* 0x000000ffff077224 */ /* 0x000fe200078e0018 */
[----:B------:R-:W-:Y:S01]  /*22cd0*/  @P4 SHF.R.U32.HI R7, RZ, R25, R26 ;  /* 0x00000019ff074219 */ /* 0x000fe2000001161a */
[----:B------:R-:W-:Y:S02]  /*22ce0*/  IMAD.IADD R9, R9, 0x1, R28 ;  /* 0x0000000109097824 */ /* 0x000fe400078e021c */
[-C--:B---3--:R-:W-:Y:S02]  /*22cf0*/  IMAD R133, R11, R132.reuse, RZ ;  /* 0x000000840b857224 */ /* 0x088fe400078e02ff */
[----:B------:R-:W-:-:S04]  /*22d00*/  IMAD.WIDE.U32 R10, R10, R132, RZ ;  /* 0x000000840a0a7225 */ /* 0x000fc800078e00ff */
[----:B------:R-:W-:Y:S01]  /*22d10*/  IMAD.IADD R133, R11, 0x1, R133 ;  /* 0x000000010b857824 */ /* 0x000fe200078e0285 */
[--C-:B--2---:R-:W-:Y:S02]  /*22d20*/  IADD3 R6, P2, P5, R6, R8, R0.reuse ;  /* 0x0000000806067210 */ /* 0x104fe40007d5e000 */
[----:B------:R-:W-:Y:S02]  /*22d30*/  SHF.R.S32.HI R28, RZ, 0x1f, R0 ;  /* 0x0000001fff1c7819 */ /* 0x000fe40000011400 */
[----:B------:R-:W-:Y:S02]  /*22d40*/  IADD3 R8, -R7, RZ, RZ ;  /* 0x000000ff07087210 */ /* 0x000fe40007ffe1ff */
[----:B------:R-:W-:Y:S02]  /*22d50*/  IADD3.X R9, R27, R9, R28, P2, P5 ;  /* 0x000000091b097210 */ /* 0x000fe400017ea41c */
[----:B------:R-:W-:Y:S02]  /*22d60*/  IADD3 R10, P2, P5, R7, R6, R10 ;  /* 0x00000006070a7210 */ /* 0x000fe40007d5e00a */
[----:B------:R-:W-:Y:S01]  /*22d70*/  SHF.R.S32.HI R6, RZ, 0x1f, R7 ;  /* 0x0000001fff067819 */ /* 0x000fe20000011407 */
[----:B------:R-:W-:-:S03]  /*22d80*/  IMAD R7, R131, R8, R24 ;  /* 0x0000000883077224 */ /* 0x000fc600078e0218 */
[----:B------:R-:W-:Y:S01]  /*22d90*/  IADD3.X R11, R6, R9, R133, P2, P5 ;  /* 0x00000009060b7210 */ /* 0x000fe200017ea485 */
[-C--:B------:R-:W-:Y:S01]  /*22da0*/  IMAD R5, R5, R7.reuse, RZ ;  /* 0x0000000705057224 */ /* 0x080fe200078e02ff */
[----:B------:R-:W-:Y:S01]  /*22db0*/  SHF.R.S32.HI R9, RZ, 0x1f, R7 ;  /* 0x0000001fff097819 */ /* 0x000fe20000011407 */
[----:B------:R-:W-:-:S04]  /*22dc0*/  IMAD.WIDE.U32 R10, R4, R7, R10 ;  /* 0x00000007040a7225 */ /* 0x000fc800078e000a */
[----:B------:R-:W-:Y:S01]  /*22dd0*/  IMAD R5, R4, R9, R5 ;  /* 0x0000000904057224 */ /* 0x000fe200078e0205 */
[----:B0-----:R-:W-:-:S03]  /*22de0*/  LEA R14, P2, R10, R14, 0x2 ;  /* 0x0000000e0a0e7211 */ /* 0x001fc600078410ff */
[----:B------:R-:W-:-:S05]  /*22df0*/  IMAD.IADD R4, R11, 0x1, R5 ;  /* 0x000000010b047824 */ /* 0x000fca00078e0205 */
[----:B-1----:R-:W-:Y:S01]  /*22e00*/  LEA.HI.X R15, R10, R15, R4, 0x2, P2 ;  /* 0x0000000f0a0f7211 */ /* 0x002fe200010f1404 */
[----:B------:R-:W-:Y:S06]  /*22e10*/  @P1 BRA `(.L_x_5107) ;  /* 0x0000000000101947 */ /* 0x000fec0003800000 */
[----:B------:R-:W-:Y:S05]  /*22e20*/  @!P0 BRA `(.L_x_5107) ;  /* 0x00000000000c8947 */ /* 0x000fea0003800000 */
[----:B------:R-:W2:Y:S04]  /*22e30*/  LDG.E R5, desc[UR60][R12.64] ;  /* 0x0000003c0c057981 */ /* 0x000ea8000c1e1900 */
[----:B-----5:R-:W2:Y:S02]  /*22e40*/  LDG.E R130, desc[UR60][R12.64+0x4] ;  /* 0x0000043c0c827981 */ /* 0x020ea4000c1e1900 */
[----:B--2---:R-:W-:-:S07]  /*22e50*/  IMAD.IADD R130, R130, 0x1, -R5 ;  /* 0x0000000182827824 */ /* 0x004fce00078e0a05 */
.L_x_5107:
[----:B------:R-:W2:Y:S04]  /*22e60*/  LDL R8, [R1+0x60] ;  /* 0x0000600001087983 */ /* 0x000ea80000100800 */
[----:B------:R-:W3:Y:S01]  /*22e70*/  LDL R9, [R1+0x5c] ;  /* 0x00005c0001097983 */ /* 0x000ee20000100800 */
[----:B-----5:R-:W-:-:S03]  /*22e80*/  IMAD R130, R130, R131, RZ ;  /* 0x0000008382827224 */ /* 0x020fc600078e02ff */
[----:B------:R-:W-:Y:S04]  /*22e90*/  SHFL.IDX PT, R4, R14, RZ, 0x1c1f ;  /* 0x001c1fff0e047589 */ /* 0x000fe800000e0000 */
[----:B------:R-:W0:Y:S04]  /*22ea0*/  SHFL.IDX PT, R5, R15, RZ, 0x1c1f ;  /* 0x001c1fff0f057589 */ /* 0x000e2800000e0000 */
[----:B------:R-:W-:Y:S04]  /*22eb0*/  SHFL.IDX PT, R6, R14, 0x1, 0x1c1f ;  /* 0x003c1f000e067f89 */ /* 0x000fe800000e0000 */
[----:B------:R-:W1:Y:S01]  /*22ec0*/  SHFL.IDX PT, R7, R15, 0x1, 0x1c1f ;  /* 0x003c1f000f077f89 */ /* 0x000e6200000e0000 */
[----:B--2---:R-:W-:Y:S01]  /*22ed0*/  IMAD.IADD R8, R8, 0x1, R142 ;  /* 0x0000000108087824 */ /* 0x004fe200078e028e */
        /* <DEDUP_REMOVED lines=9> */
[----:B------:R-:W-:Y:S02]  /*22f70*/  ULDC.64 UR4, c[0x0][0xaa0] ;  /* 0x0002a80000047ab9 */ /* 0x000fe40000000a00 */
[----:B------:R-:W-:-:S05]  /*22f80*/  IMAD R21, R28, UR4, RZ ;  /* 0x000000041c157c24 */ /* 0x000fca000f8e02ff */
[----:B------:R-:W2:Y:S01]  /*22f90*/  @P4 LDC R71, c[0x0][0xbf0] ;  /* 0x0002fc00ff474b82 */ /* 0x000ea20000000800 */
[----:B0-----:R-:W-:-:S04]  /*22fa0*/  IADD3 R4, R4, -0x80, RZ ;  /* 0xffffff8004047810 */ /* 0x001fc80007ffe0ff */
[----:B------:R-:W-:-:S04]  /*22fb0*/  SHF.R.S32.HI R5, RZ, 0x1f, R4 ;  /* 0x0000001fff057819 */ /* 0x000fc80000011404 */
[----:B------:R-:W-:-:S04]  /*22fc0*/  LEA.HI R5, R5, R4, RZ, 0x3 ;  /* 0x0000000405057211 */ /* 0x000fc800078f18ff */
[----:B------:R-:W-:Y:S02]  /*22fd0*/  LOP3.LUT R7, R5, 0xfffffff8, RZ, 0xc0, !PT ;  /* 0xfffffff805077812 */ /* 0x000fe400078ec0ff */
[----:B------:R-:W-:-:S03]  /*22fe0*/  SHF.R.S32.HI R65, RZ, 0x3, R5 ;  /* 0x00000003ff417819 */ /* 0x000fc60000011405 */
[----:B------:R-:W-:-:S04]  /*22ff0*/  IMAD.IADD R64, R4, 0x1, -R7 ;  /* 0x0000000104407824 */ /* 0x000fc800078e0a07 */
[----:B------:R-:W-:-:S04]  /*23000*/  IMAD.SHL.U32 R68, R64, 0x8, RZ ;  /* 0x0000000840447824 */ /* 0x000fc800078e00ff */
[----:B------:R-:W-:Y:S02]  /*23010*/  IMAD R5, R65, 0x40, R68 ;  /* 0x0000004041057824 */ /* 0x000fe400078e0244 */
[----:B------:R-:W-:Y:S02]  /*23020*/  IMAD R67, R0, UR5, R21 ;  /* 0x0000000500437c24 */ /* 0x000fe4000f8e0215 */
[----:B------:R-:W-:-:S04]  /*23030*/  IMAD.WIDE R126, R5, 0x2, R126 ;  /* 0x00000002057e7825 */ /* 0x000fc800078e027e */
[----:B------:R-:W-:Y:S01]  /*23040*/  IMAD.WIDE.U32 R20, R0, UR4, RZ ;  /* 0x0000000400147c25 */ /* 0x000fe2000f8e00ff */
[C---:B------:R-:W-:Y:S01]  /*23050*/  IADD3 R9, P3, R126.reuse, 0x1000, RZ ;  /* 0x000010007e097810 */ /* 0x040fe20007f7e0ff */
[----:B------:R-:W-:Y:S01]  /*23060*/  ULDC.64 UR4, c[0x0][0xae8] ;  /* 0x0002ba0000047ab9 */ /* 0x000fe20000000a00 */
[----:B------:R-:W-:Y:S01]  /*23070*/  IADD3 R13, P2, R126, 0x2000, RZ ;  /* 0x000020007e0d7810 */ /* 0x000fe20007f5e0ff */
[----:B------:R-:W-:Y:S01]  /*23080*/  IMAD R64, R64, 0x20, R65 ;  /* 0x0000002040407824 */ /* 0x000fe200078e0241 */
[C---:B------:R-:W-:Y:S02]  /*23090*/  IADD3 R25, P6, R126.reuse, 0x3000, RZ ;  /* 0x000030007e197810 */ /* 0x040fe40007fde0ff */
[C---:B------:R-:W-:Y:S01]  /*230a0*/  IADD3 R33, P5, R126.reuse, 0x4000, RZ ;  /* 0x000040007e217810 */ /* 0x040fe20007fbe0ff */
[----:B------:R-:W-:Y:S01]  /*230b0*/  IMAD.IADD R21, R21, 0x1, R67 ;  /* 0x0000000115157824 */ /* 0x000fe200078e0243 */
[----:B------:R-:W-:Y:S01]  /*230c0*/  IADD3 R37, P1, R126, 0x5000, RZ ;  /* 0x000050007e257810 */ /* 0x000fe20007f3e0ff */
[----:B------:R-:W-:Y:S01]  /*230d0*/  IMAD.IADD R64, R142, 0x1, R64 ;  /* 0x000000018e407824 */ /* 0x000fe200078e0240 */
[----:B------:R-:W-:-:S02]  /*230e0*/  LOP3.LUT R8, R9, 0x380, RZ, 0xc0, !PT ;  /* 0x0000038009087812 */ /* 0x000fc400078ec0ff */
[----:B------:R-:W-:Y:S02]  /*230f0*/  LOP3.LUT R12, R13, 0x380, RZ, 0xc0, !PT ;  /* 0x000003800d0c7812 */ /* 0x000fe400078ec0ff */
[----:B------:R-:W-:Y:S02]  /*23100*/  LOP3.LUT R24, R25, 0x380, RZ, 0xc0, !PT ;  /* 0x0000038019187812 */ /* 0x000fe400078ec0ff */
[----:B------:R-:W-:Y:S01]  /*23110*/  LOP3.LUT R32, R33, 0x380, RZ, 0xc0, !PT ;  /* 0x0000038021207812 */ /* 0x000fe200078ec0ff */
[----:B------:R-:W-:Y:S01]  /*23120*/  IMAD.WIDE.U32 R20, R201, UR4, R20 ;  /* 0x00000004c9147c25 */ /* 0x000fe2000f8e0014 */
[----:B------:R-:W-:Y:S02]  /*23130*/  LOP3.LUT R36, R37, 0x380, RZ, 0xc0, !PT ;  /* 0x0000038025247812 */ /* 0x000fe400078ec0ff */
[----:B------:R-:W-:Y:S01]  /*23140*/  SHF.R.U64 R8, R8, 0x3, RZ ;  /* 0x0000000308087819 */ /* 0x000fe200000012ff */
[----:B-1----:R-:W-:Y:S01]  /*23150*/  @P4 IMAD.HI.U32 R0, R64, R69, RZ ;  /* 0x0000004540004227 */ /* 0x002fe200078e00ff */
[----:B------:R-:W-:-:S02]  /*23160*/  SHF.R.U64 R12, R12, 0x3, RZ ;  /* 0x000000030c0c7819 */ /* 0x000fc400000012ff */
[----:B------:R-:W-:Y:S02]  /*23170*/  SHF.R.U64 R24, R24, 0x3, RZ ;  /* 0x0000000318187819 */ /* 0x000fe400000012ff */
[----:B------:R-:W-:Y:S02]  /*23180*/  SHF.R.U64 R32, R32, 0x3, RZ ;  /* 0x0000000320207819 */ /* 0x000fe400000012ff */
[----:B------:R-:W-:Y:S01]  /*23190*/  SHF.R.S32.HI R28, RZ, 0x1f, R3 ;  /* 0x0000001fff1c7819 */ /* 0x000fe20000011403 */
[----:B------:R-:W-:Y:S01]  /*231a0*/  IMAD R21, R201, UR5, R21 ;  /* 0x00000005c9157c24 */ /* 0x000fe2000f8e0215 */
[----:B------:R-:W-:Y:S01]  /*231b0*/  SHF.R.U64 R36, R36, 0x3, RZ ;  /* 0x0000000324247819 */ /* 0x000fe200000012ff */
[----:B------:R-:W-:Y:S01]  /*231c0*/  ULDC.64 UR4, c[0x0][0xaf0] ;  /* 0x0002bc0000047ab9 */ /* 0x000fe20000000a00 */
[----:B------:R-:W-:Y:S01]  /*231d0*/  LOP3.LUT R8, R8, R9, RZ, 0x3c, !PT ;  /* 0x0000000908087212 */ /* 0x000fe200078e3cff */
[--C-:B------:R-:W-:Y:S01]  /*231e0*/  IMAD.X R9, RZ, RZ, R127.reuse, P3 ;  /* 0x000000ffff097224 */ /* 0x100fe200018e067f */
[----:B------:R-:W-:Y:S01]  /*231f0*/  LOP3.LUT R12, R12, R13, RZ, 0x3c, !PT ;  /* 0x0000000d0c0c7212 */ /* 0x000fe200078e3cff */
[--C-:B------:R-:W-:Y:S01]  /*23200*/  IMAD.X R13, RZ, RZ, R127.reuse, P2 ;  /* 0x000000ffff0d7224 */ /* 0x100fe200010e067f */
[----:B------:R-:W-:Y:S01]  /*23210*/  LOP3.LUT R24, R24, R25, RZ, 0x3c, !PT ;  /* 0x0000001918187212 */ /* 0x000fe200078e3cff */
[----:B------:R-:W-:Y:S01]  /*23220*/  IMAD R28, R28, UR4, RZ ;  /* 0x000000041c1c7c24 */ /* 0x000fe2000f8e02ff */
[----:B------:R-:W-:Y:S01]  /*23230*/  LOP3.LUT R32, R32, R33, RZ, 0x3c, !PT ;  /* 0x0000002120207212 */ /* 0x000fe200078e3cff */
[----:B------:R-:W-:Y:S01]  /*23240*/  IMAD.X R33, RZ, RZ, R127, P5 ;  /* 0x000000ffff217224 */ /* 0x000fe200028e067f */
[----:B------:R-:W-:-:S02]  /*23250*/  MOV R67, R64 ;  /* 0x0000004000437202 */ /* 0x000fc40000000f00 */
[----:B------:R-:W-:Y:S01]  /*23260*/  LOP3.LUT R36, R36, R37, RZ, 0x3c, !PT ;  /* 0x0000002524247212 */ /* 0x000fe200078e3cff */
[----:B------:R-:W-:Y:S01]  /*23270*/  IMAD.X R37, RZ, RZ, R127, P1 ;  /* 0x000000ffff257224 */ /* 0x000fe200008e067f */
[----:B------:R-:W-:Y:S02]  /*23280*/  IADD3.X R25, RZ, R127, RZ, P6, !PT ;  /* 0x0000007fff197210 */ /* 0x000fe400037fe4ff */
[C---:B------:R-:W-:Y:S01]  /*23290*/  IADD3 R41, P0, R126.reuse, 0x6000, RZ ;  /* 0x000060007e297810 */ /* 0x040fe20007f1e0ff */
[C---:B------:R-:W-:Y:S01]  /*232a0*/  IMAD.WIDE.U32 R20, R3.reuse, UR4, R20 ;  /* 0x0000000403147c25 */ /* 0x040fe2000f8e0014 */
[----:B--2---:R-:W-:Y:S01]  /*232b0*/  @P4 SHF.R.U32.HI R67, RZ, R71, R0 ;  /* 0x00000047ff434219 */ /* 0x004fe20000011600 */
[----:B------:R-:W5:Y:S01]  /*232c0*/  LD.E.128 R8, desc[UR60][R8.64] ;  /* 0x0000003c08087980 */ /* 0x000f62000c101d00 */
[C---:B------:R-:W-:Y:S02]  /*232d0*/  IADD3 R45, P3, R126.reuse, 0x7000, RZ ;  /* 0x000070007e2d7810 */ /* 0x040fe40007f7e0ff */
[C---:B------:R-:W-:Y:S01]  /*232e0*/  IADD3 R49, P2, R126.reuse, 0x8000, RZ ;  /* 0x000080007e317810 */ /* 0x040fe20007f5e0ff */
[----:B------:R-:W-:Y:S01]  /*232f0*/  IMAD R69, R3, UR5, R28 ;  /* 0x0000000503457c24 */ /* 0x000fe2000f8e021c */
[C---:B------:R-:W-:Y:S01]  /*23300*/  IADD3 R53, P6, R126.reuse, 0x9000, RZ ;  /* 0x000090007e357810 */ /* 0x040fe20007fde0ff */
[----:B------:R-:W5:Y:S01]  /*23310*/  LD.E.128 R12, desc[UR60][R12.64] ;  /* 0x0000003c0c0c7980 */ /* 0x000f62000c101d00 */
[----:B------:R-:W-:-:S02]  /*23320*/  IADD3 R57, P5, R126, 0xa000, RZ ;  /* 0x0000a0007e397810 */ /* 0x000fc40007fbe0ff */
[----:B------:R-:W-:Y:S01]  /*23330*/  IADD3 R5, P1, R126, 0xb000, RZ ;  /* 0x0000b0007e057810 */ /* 0x000fe20007f3e0ff */
[--C-:B------:R-:W-:Y:S01]  /*23340*/  IMAD.MOV R28, RZ, RZ, -R67.reuse ;  /* 0x000000ffff1c7224 */ /* 0x100fe200078e0a43 */
[----:B------:R-:W-:Y:S01]  /*23350*/  SHF.R.S32.HI R0, RZ, 0x1f, R67 ;  /* 0x0000001fff007819 */ /* 0x000fe20000011443 */
[----:B------:R-:W-:Y:S01]  /*23360*/  ULDC.64 UR4, c[0x0][0xae0] ;  /* 0x0002b80000047ab9 */ /* 0x000fe20000000a00 */
[----:B------:R-:W-:Y:S01]  /*23370*/  LOP3.LUT R40, R41, 0x380, RZ, 0xc0, !PT ;  /* 0x0000038029287812 */ /* 0x000fe200078ec0ff */
[----:B------:R-:W5:Y:S01]  /*23380*/  LD.E.128 R24, desc[UR60][R24.64] ;  /* 0x0000003c18187980 */ /* 0x000f62000c101d00 */
[----:B------:R-:W-:Y:S02]  /*23390*/  LOP3.LUT R44, R45, 0x380, RZ, 0xc0, !PT ;  /* 0x000003802d2c7812 */ /* 0x000fe400078ec0ff */
[----:B------:R-:W-:Y:S01]  /*233a0*/  LOP3.LUT R48, R49, 0x380, RZ, 0xc0, !PT ;  /* 0x0000038031307812 */ /* 0x000fe200078ec0ff */
[----:B------:R-:W-:Y:S01]  /*233b0*/  IMAD.IADD R21, R21, 0x1, R69 ;  /* 0x0000000115157824 */ /* 0x000fe200078e0245 */
[----:B------:R-:W-:Y:S01]  /*233c0*/  LOP3.LUT R52, R53, 0x380, RZ, 0xc0, !PT ;  /* 0x0000038035347812 */ /* 0x000fe200078ec0ff */
[----:B------:R-:W-:Y:S01]  /*233d0*/  IMAD.X R61, RZ, RZ, R127, P1 ;  /* 0x000000ffff3d7224 */ /* 0x000fe200008e067f */
[----:B------:R-:W-:Y:S01]  /*233e0*/  LOP3.LUT R56, R57, 0x380, RZ, 0xc0, !PT ;  /* 0x0000038039387812 */ /* 0x000fe200078ec0ff */
[----:B------:R-:W5:Y:S01]  /*233f0*/  LD.E.128 R32, desc[UR60][R32.64] ;  /* 0x0000003c20207980 */ /* 0x000f62000c101d00 */
[----:B------:R-:W-:-:S02]  /*23400*/  LOP3.LUT R4, R5, 0x380, RZ, 0xc0, !PT ;  /* 0x0000038005047812 */ /* 0x000fc400078ec0ff */
[----:B------:R-:W-:Y:S01]  /*23410*/  LOP3.LUT R7, R126, 0x380, RZ, 0xc0, !PT ;  /* 0x000003807e077812 */ /* 0x000fe200078ec0ff */
[----:B------:R-:W-:Y:S01]  /*23420*/  IMAD R0, R0, UR4, RZ ;  /* 0x0000000400007c24 */ /* 0x000fe2000f8e02ff */
[----:B------:R-:W-:Y:S01]  /*23430*/  SHF.R.U64 R40, R40, 0x3, RZ ;  /* 0x0000000328287819 */ /* 0x000fe200000012ff */
[----:B------:R-:W-:Y:S01]  /*23440*/  IMAD R131, R131, R28, R64 ;  /* 0x0000001c83837224 */ /* 0x000fe200078e0240 */
[----:B------:R-:W-:Y:S01]  /*23450*/  SHF.R.U64 R44, R44, 0x3, RZ ;  /* 0x000000032c2c7819 */ /* 0x000fe200000012ff */
[----:B------:R-:W5:Y:S01]  /*23460*/  LD.E.128 R36, desc[UR60][R36.64] ;  /* 0x0000003c24247980 */ /* 0x000f62000c101d00 */
[----:B------:R-:W-:Y:S02]  /*23470*/  SHF.R.U64 R48, R48, 0x3, RZ ;  /* 0x0000000330307819 */ /* 0x000fe400000012ff */
[----:B------:R-:W-:Y:S02]  /*23480*/  SHF.R.U64 R52, R52, 0x3, RZ ;  /* 0x0000000334347819 */ /* 0x000fe400000012ff */
[----:B------:R-:W-:-:S02]  /*23490*/  SHF.R.U64 R56, R56, 0x3, RZ ;  /* 0x0000000338387819 */ /* 0x000fc400000012ff */
[----:B------:R-:W-:Y:S01]  /*234a0*/  SHF.R.U64 R4, R4, 0x3, RZ ;  /* 0x0000000304047819 */ /* 0x000fe200000012ff */
[----:B------:R-:W-:Y:S01]  /*234b0*/  IMAD.WIDE.U32 R20, R67, UR4, R20 ;  /* 0x0000000443147c25 */ /* 0x000fe2000f8e0014 */
[----:B------:R-:W-:Y:S02]  /*234c0*/  SHF.R.U64 R7, R7, 0x3, RZ ;  /* 0x0000000307077819 */ /* 0x000fe400000012ff */
[----:B------:R-:W-:Y:S01]  /*234d0*/  LOP3.LUT R40, R40, R41, RZ, 0x3c, !PT ;  /* 0x0000002928287212 */ /* 0x000fe200078e3cff */
[----:B------:R-:W-:Y:S01]  /*234e0*/  IMAD R67, R67, UR5, R0 ;  /* 0x0000000543437c24 */ /* 0x000fe2000f8e0200 */
        /* <DEDUP_REMOVED lines=8> */
[----:B------:R-:W-:Y:S01]  /*23570*/  IADD3.X R53, RZ, R127, RZ, P6, !PT ;  /* 0x0000007fff357210 */ /* 0x000fe200037fe4ff */
[----:B------:R-:W-:Y:S01]  /*23580*/  ULDC.64 UR4, c[0x0][0xad8] ;  /* 0x0002b60000047ab9 */ /* 0x000fe20000000a00 */
[----:B------:R-:W-:-:S02]  /*23590*/  LOP3.LUT R60, R4, R5, RZ, 0x3c, !PT ;  /* 0x00000005043c7212 */ /* 0x000fc400078e3cff */
[----:B------:R-:W-:Y:S02]  /*235a0*/  SHF.R.S32.HI R0, RZ, 0x1f, R131 ;  /* 0x0000001fff007819 */ /* 0x000fe40000011483 */
[----:B------:R-:W-:Y:S01]  /*235b0*/  LOP3.LUT R126, R7, R126, RZ, 0x3c, !PT ;  /* 0x0000007e077e7212 */ /* 0x000fe200078e3cff */
[----:B------:R-:W-:Y:S01]  /*235c0*/  IMAD.IADD R21, R21, 0x1, R67 ;  /* 0x0000000115157824 */ /* 0x000fe200078e0243 */
[----:B------:R-:W5:Y:S01]  /*235d0*/  LD.E.128 R40, desc[UR60][R40.64] ;  /* 0x0000003c28287980 */ /* 0x000f62000c101d00 */
[----:B------:R-:W-:-:S03]  /*235e0*/  IMAD R0, R0, UR4, RZ ;  /* 0x0000000400007c24 */ /* 0x000fc6000f8e02ff */
[----:B------:R0:W5:Y:S01]  /*235f0*/  LD.E.128 R4, desc[UR60][R126.64] ;  /* 0x0000003c7e047980 */ /* 0x000162000c101d00 */
[----:B------:R-:W-:-:S03]  /*23600*/  IMAD R67, R131, UR5, R0 ;  /* 0x0000000583437c24 */ /* 0x000fc6000f8e0200 */
[----:B------:R-:W5:Y:S01]  /*23610*/  LD.E.128 R44, desc[UR60][R44.64] ;  /* 0x0000003c2c2c7980 */ /* 0x000f62000c101d00 */
[----:B------:R-:W-:Y:S01]  /*23620*/  IMAD.WIDE.U32 R20, R131, UR4, R20 ;  /* 0x0000000483147c25 */ /* 0x000fe2000f8e0014 */
[----:B------:R-:W-:Y:S02]  /*23630*/  ULDC.64 UR4, c[0x0][0xa80] ;  /* 0x0002a00000047ab9 */ /* 0x000fe40000000a00 */
        /* <DEDUP_REMOVED lines=9> */
[----:B-1----:R-:W1:Y:S01]  /*236d0*/  FENCE.VIEW.ASYNC.S ;  /* 0x00000000000073c6 */ /* 0x002e620000000000 */
[----:B------:R-:W-:Y:S01]  /*236e0*/  IMAD.IADD R21, R21, 0x1, R67 ;  /* 0x0000000115157824 */ /* 0x000fe200078e0243 */
[----:B------:R-:W-:Y:S01]  /*236f0*/  LEA R28, P2, R20, UR4, 0x1 ;  /* 0x00000004141c7c11 */ /* 0x000fe2000f8408ff */
[----:B------:R-:W-:-:S03]  /*23700*/  IMAD.IADD R71, R65, 0x1, R142 ;  /* 0x0000000141477824 */ /* 0x000fc600078e028e */
[----:B------:R-:W-:Y:S02]  /*23710*/  LEA.HI.X R69, R20, UR5, R21, 0x1, P2 ;  /* 0x0000000514457c11 */ /* 0x000fe400090f0c15 */
[C---:B------:R-:W-:Y:S01]  /*23720*/  ISETP.GE.AND P2, PT, R71.reuse, R130, PT ;  /* 0x000000824700720c */ /* 0x040fe20003f46270 */
[----:B------:R-:W-:Y:S02]  /*23730*/  VIADD R0, R2, 0x30820 ;  /* 0x0003082002007836 */ /* 0x000fe40000000000 */
[----:B------:R-:W-:-:S03]  /*23740*/  VIADD R3, R71, 0x20 ;  /* 0x0000002047037836 */ /* 0x000fc60000000000 */
[----:B------:R-:W-:Y:S01]  /*23750*/  PRMT R0, RZ, 0x654, R0 ;  /* 0x00000654ff007816 */ /* 0x000fe20000000000 */
[C---:B------:R-:W-:Y:S01]  /*23760*/  VIADD R70, R68.reuse, 0x40 ;  /* 0x0000004044467836 */ /* 0x040fe20000000000 */
[----:B------:R-:W-:Y:S01]  /*23770*/  IADD3 R65, R71, 0x40, RZ ;  /* 0x0000004047417810 */ /* 0x000fe20007ffe0ff */
[----:B------:R-:W-:Y:S01]  /*23780*/  VIADD R72, R68, 0x80 ;  /* 0x0000008044487836 */ /* 0x000fe20000000000 */
[-C--:B------:R-:W-:Y:S01]  /*23790*/  ISETP.GE.AND P1, PT, R3, R130.reuse, PT ;  /* 0x000000820300720c */ /* 0x080fe20003f26270 */
[----:B-1----:R0:W1:Y:S01]  /*237a0*/  SHFL.IDX PT, R67, R28, RZ, 0x181f ;  /* 0x00181fff1c437589 */ /* 0x00206200000e0000 */
[----:B------:R-:W-:Y:S03]  /*237b0*/  BSSY B1, `(.L_x_5109) ;  /* 0x0000015000017945 */ /* 0x000fe60003800000 */
[----:B------:R0:W2:Y:S01]  /*237c0*/  SHFL.IDX PT, R3, R69, RZ, 0x181f ;  /* 0x00181fff45037589 */ /* 0x0000a200000e0000 */
[----:B------:R3:W-:Y:S01]  /*237d0*/  SYNCS.ARRIVE.TRANS64.RED.A1T0 RZ, [R0+URZ], RZ ;  /* 0x000000ff00ff79a7 */ /* 0x0007e2000810043f */
[----:B------:R-:W-:-:S02]  /*237e0*/  ISETP.GE.AND P0, PT, R65, R130, PT ;  /* 0x000000824100720c */ /* 0x000fc40003f06270 */
[----:B------:R-:W-:Y:S02]  /*237f0*/  SHF.R.S32.HI R74, RZ, 0x1f, R68 ;  /* 0x0000001fff4a7819 */ /* 0x000fe40000011444 */
[----:B------:R-:W-:Y:S02]  /*23800*/  SHF.R.S32.HI R73, RZ, 0x1f, R72 ;  /* 0x0000001fff497819 */ /* 0x000fe40000011448 */
[----:B---3--:R-:W-:Y:S01]  /*23810*/  SHF.R.S32.HI R0, RZ, 0x1f, R70 ;  /* 0x0000001fff007819 */ /* 0x008fe20000011446 */
[----:B0-----:R-:W-:Y:S06]  /*23820*/  @P2 BRA `(.L_x_5110) ;  /* 0x0000000000342947 */ /* 0x001fec0003800000 */
        /* <DEDUP_REMOVED lines=13> */
.L_x_5110:
[----:B------:R-:W-:Y:S05]  /*23900*/  BSYNC B1 ;  /* 0x0000000000017941 */ /* 0x000fea0003800000 */
.L_x_5109:
[----:B--2---:R2:W3:Y:S01]  /*23910*/  SHFL.IDX PT, R3, R69, 0x1, 0x181f ;  /* 0x00381f0045037f89 */ /* 0x0044e200000e0000 */
[----:B------:R-:W-:Y:S03]  /*23920*/  BSSY B1, `(.L_x_5111) ;  /* 0x0000010000017945 */ /* 0x000fe60003800000 */
[----:B0-----:R2:W0:Y:S01]  /*23930*/  SHFL.IDX PT, R21, R28, 0x1, 0x181f ;  /* 0x00381f001c157f89 */ /* 0x00142200000e0000 */
[----:B------:R-:W-:Y:S05]  /*23940*/  @P1 BRA `(.L_x_5112) ;  /* 0x0000000000341947 */ /* 0x000fea0003800000 */
[----:B------:R-:W-:Y:S02]  /*23950*/  ULDC UR4, c[0x0][0xac8] ;  /* 0x0002b20000047ab9 */ /* 0x000fe40000000800 */
[----:B------:R-:W-:Y:S02]  /*23960*/  ISETP.GE.AND P4, PT, R68, UR4, PT ;  /* 0x0000000444007c0c */ /* 0x000fe4000bf86270 */
[----:B------:R-:W-:Y:S02]  /*23970*/  ISETP.GE.AND P5, PT, R70, UR4, PT ;  /* 0x0000000446007c0c */ /* 0x000fe4000bfa6270 */
[----:B------:R-:W-:-:S09]  /*23980*/  ISETP.GE.AND P6, PT, R72, UR4, PT ;  /* 0x0000000448007c0c */ /* 0x000fd2000bfc6270 */
[-C--:B0----5:R-:W-:Y:S02]  /*23990*/  @!P4 LEA R4, P1, R68, R21.reuse, 0x1 ;  /* 0x000000154404c211 */ /* 0x0a1fe400078208ff */
[-C--:B------:R-:W-:Y:S02]  /*239a0*/  @!P5 LEA R6, P2, R70, R21.reuse, 0x1 ;  /* 0x000000154606d211 */ /* 0x080fe400078408ff */
[----:B------:R-:W-:Y:S02]  /*239b0*/  @!P6 LEA R20, P3, R72, R21, 0x1 ;  /* 0x000000154814e211 */ /* 0x000fe400078608ff */
[-C--:B---3--:R-:W-:Y:S02]  /*239c0*/  @!P4 LEA.HI.X R5, R68, R3.reuse, R74, 0x1, P1 ;  /* 0x000000034405c211 */ /* 0x088fe400008f0c4a */
[-C--:B------:R-:W-:Y:S02]  /*239d0*/  @!P5 LEA.HI.X R7, R70, R3.reuse, R0, 0x1, P2 ;  /* 0x000000034607d211 */ /* 0x080fe400010f0c00 */
[----:B------:R-:W-:Y:S01]  /*239e0*/  @!P6 LEA.HI.X R21, R72, R3, R73, 0x1, P3 ;  /* 0x000000034815e211 */ /* 0x000fe200018f0c49 */
[----:B------:R4:W-:Y:S04]  /*239f0*/  @!P4 ST.E.128 desc[UR60][R4.64], R8 ;  /* 0x000000080400c985 */ /* 0x0009e8000c101d3c */
[----:B------:R4:W-:Y:S04]  /*23a00*/  @!P5 ST.E.128 desc[UR60][R6.64], R36 ;  /* 0x000000240600d985 */ /* 0x0009e8000c101d3c */
[----:B------:R4:W-:Y:S02]  /*23a10*/  @!P6 ST.E.128 desc[UR60][R20.64], R52 ;  /* 0x000000341400e985 */ /* 0x0009e4000c101d3c */
.L_x_5112:
[----:B------:R-:W-:Y:S05]  /*23a20*/  BSYNC B1 ;  /* 0x0000000000017941 */ /* 0x000fea0003800000 */
.L_x_5111:
[----:B---3--:R3:W0:Y:S01]  /*23a30*/  SHFL.IDX PT, R3, R69, 0x2, 0x181f ;  /* 0x00581f0045037f89 */ /* 0x00862200000e0000 */
[----:B------:R-:W-:Y:S03]  /*23a40*/  BSSY B1, `(.L_x_5113) ;  /* 0x0000010000017945 */ /* 0x000fe60003800000 */
[----:B----45:R3:W4:Y:S01]  /*23a50*/  SHFL.IDX PT, R9, R28, 0x2, 0x181f ;  /* 0x00581f001c097f89 */ /* 0x03072200000e0000 */
[----:B------:R-:W-:Y:S05]  /*23a60*/  @P0 BRA `(.L_x_5114) ;  /* 0x0000000000340947 */ /* 0x000fea0003800000 */
[----:B------:R-:W-:Y:S02]  /*23a70*/  ULDC UR4, c[0x0][0xac8] ;  /* 0x0002b20000047ab9 */ /* 0x000fe40000000800 */
[----:B------:R-:W-:Y:S02]  /*23a80*/  ISETP.GE.AND P3, PT, R68, UR4, PT ;  /* 0x0000000444007c0c */ /* 0x000fe4000bf66270 */
[----:B------:R-:W-:Y:S02]  /*23a90*/  ISETP.GE.AND P4, PT, R70, UR4, PT ;  /* 0x0000000446007c0c */ /* 0x000fe4000bf86270 */
[----:B------:R-:W-:-:S09]  /*23aa0*/  ISETP.GE.AND P5, PT, R72, UR4, PT ;  /* 0x0000000448007c0c */ /* 0x000fd2000bfa6270 */
[-C--:B----4-:R-:W-:Y:S02]  /*23ab0*/  @!P3 LEA R4, P0, R68, R9.reuse, 0x1 ;  /* 0x000000094404b211 */ /* 0x090fe400078008ff */
        /* <DEDUP_REMOVED lines=8> */
.L_x_5114:
[----:B------:R-:W-:Y:S05]  /*23b40*/  BSYNC B1 ;  /* 0x0000000000017941 */ /* 0x000fea0003800000 */
.L_x_5113:
[----:B0-----:R-:W-:Y:S01]  /*23b50*/  VIADD R3, R71, 0x60 ;  /* 0x0000006047037836 */ /* 0x001fe20000000000 */
[----:B--23--:R-:W0:Y:S04]  /*23b60*/  SHFL.IDX PT, R69, R69, 0x3, 0x181f ;  /* 0x00781f0045457f89 */ /* 0x00ce2800000e0000 */
[----:B------:R-:W-:Y:S01]  /*23b70*/  ISETP.GE.AND P0, PT, R3, R130, PT ;  /* 0x000000820300720c */ /* 0x000fe20003f06270 */
[----:B----4-:R2:W3:-:S12]  /*23b80*/  SHFL.IDX PT, R9, R28, 0x3, 0x181f ;  /* 0x00781f001c097f89 */ /* 0x0104d800000e0000 */
[----:B--2---:R-:W-:Y:S05]  /*23b90*/  @P0 BRA `(.L_x_5115) ;  /* 0x0000002000980947 */ /* 0x004fea0003800000 */
[----:B------:R-:W-:Y:S02]  /*23ba0*/  ULDC UR4, c[0x0][0xac8] ;  /* 0x0002b20000047ab9 */ /* 0x000fe40000000800 */
[----:B------:R-:W-:Y:S02]  /*23bb0*/  ISETP.GE.AND P2, PT, R68, UR4, PT ;  /* 0x0000000444007c0c */ /* 0x000fe4000bf46270 */
[----:B------:R-:W-:-:S11]  /*23bc0*/  ISETP.GE.AND P3, PT, R70, UR4, PT ;  /* 0x0000000446007c0c */ /* 0x000fd6000bf66270 */
[-C--:B---3--:R-:W-:Y:S02]  /*23bd0*/  @!P2 LEA R4, P0, R68, R9.reuse, 0x1 ;  /* 0x000000094404a211 */ /* 0x088fe400078008ff */
[----:B------:R-:W-:Y:S02]  /*23be0*/  @!P3 LEA R6, P1, R70, R9, 0x1 ;  /* 0x000000094606b211 */ /* 0x000fe400078208ff */
[-C--:B0-----:R-:W-:Y:S02]  /*23bf0*/  @!P2 LEA.HI.X R5, R68, R69.reuse, R74, 0x1, P0 ;  /* 0x000000454405a211 */ /* 0x081fe400000f0c4a */
[----:B------:R-:W-:Y:S02]  /*23c00*/  @!P3 LEA.HI.X R7, R70, R69, R0, 0x1, P1 ;  /* 0x000000454607b211 */ /* 0x000fe400008f0c00 */
[----:B------:R-:W-:Y:S01]  /*23c10*/  ISETP.GE.AND P0, PT, R72, UR4, PT ;  /* 0x0000000448007c0c */ /* 0x000fe2000bf06270 */
[----:B------:R2:W-:Y:S04]  /*23c20*/  @!P2 ST.E.128 desc[UR60][R4.64], R24 ;  /* 0x000000180400a985 */ /* 0x0005e8000c101d3c */
[----:B------:R2:W-:Y:S08]  /*23c30*/  @!P3 ST.E.128 desc[UR60][R6.64], R44 ;  /* 0x0000002c0600b985 */ /* 0x0005f0000c101d3c */
[----:B------:R-:W-:Y:S05]  /*23c40*/  @P0 BRA `(.L_x_5115) ;  /* 0x00000020006c0947 */ /* 0x000fea0003800000 */
[----:B--2---:R-:W-:-:S04]  /*23c50*/  LEA R4, P0, R72, R9, 0x1 ;  /* 0x0000000948047211 */ /* 0x004fc800078008ff */
[----:B------:R-:W-:-:S05]  /*23c60*/  LEA.HI.X R5, R72, R69, R73, 0x1, P0 ;  /* 0x0000004548057211 */ /* 0x000fca00000f0c49 */
[----:B------:R4:W-:Y:S01]  /*23c70*/  ST.E.128 desc[UR60][R4.64], R60 ;  /* 0x0000003c04007985 */ /* 0x0009e2000c101d3c */
[----:B------:R-:W-:Y:S05]  /*23c80*/  BRA `(.L_x_5115) ;  /* 0x00000020005c7947 */ /* 0x000fea0003800000 */
.L_x_5108:
[----:B------:R-:W-:Y:S01]  /*23c90*/  ULDC.64 UR4, c[0x0][0xb08] ;  /* 0x0002c20000047ab9 */ /* 0x000fe20000000a00 */
[----:B------:R-:W1:Y:S01]  /*23ca0*/  @P4 LDC R9, c[0x0][0xbec] ;  /* 0x0002fb00ff094b82 */ /* 0x000e620000000800 */
[----:B0-----:R-:W-:Y:S01]  /*23cb0*/  IMAD R7, R28, UR4, RZ ;  /* 0x000000041c077c24 */ /* 0x001fe2000f8e02ff */
[----:B------:R-:W-:Y:S01]  /*23cc0*/  ULDC.64 UR6, c[0x0][0xb30] ;  /* 0x0002cc0000067ab9 */ /* 0x000fe20000000a00 */
[----:B------:R-:W-:Y:S01]  /*23cd0*/  IMAD.WIDE.U32 R4, R0, UR4, RZ ;  /* 0x0000000400047c25 */ /* 0x000fe2000f8e00ff */
[----:B------:R-:W-:Y:S01]  /*23ce0*/  ISETP.GE.AND P0, PT, R8, R130, PT ;  /* 0x000000820800720c */ /* 0x000fe20003f06270 */
[----:B------:R-:W-:Y:S01]  /*23cf0*/  BSSY B1, `(.L_x_5116) ;  /* 0x00000cc000017945 */ /* 0x000fe20003800000 */
[C---:B------:R-:W-:Y:S01]  /*23d00*/  IADD3 R128, R227.reuse, 0x98, RZ ;  /* 0x00000098e3807810 */ /* 0x040fe20007ffe0ff */
[----:B------:R-:W-:Y:S01]  /*23d10*/  IMAD R7, R0, UR5, R7 ;  /* 0x0000000500077c24 */ /* 0x000fe2000f8e0207 */
[----:B------:R-:W0:Y:S01]  /*23d20*/  @P4 LDC R6, c[0x0][0xbf0] ;  /* 0x0002fc00ff064b82 */ /* 0x000e220000000800 */
[----:B------:R-:W-:Y:S01]  /*23d30*/  ULDC.64 UR4, c[0x0][0xb38] ;  /* 0x0002ce0000047ab9 */ /* 0x000fe20000000a00 */
[----:B------:R-:W-:Y:S01]  /*23d40*/  SHF.R.S32.HI R0, RZ, 0x1f, R3 ;  /* 0x0000001fff007819 */ /* 0x000fe20000011403 */
[----:B------:R-:W-:Y:S01]  /*23d50*/  VIADD R28, R227, 0xa8 ;  /* 0x000000a8e31c7836 */ /* 0x000fe20000000000 */
[----:B------:R-:W-:Y:S01]  /*23d60*/  IADD3 R5, R5, R7, RZ ;  /* 0x0000000705057210 */ /* 0x000fe20007ffe0ff */
[C---:B------:R-:W-:Y:S01]  /*23d70*/  VIADD R127, R227.reuse, 0xa0 ;  /* 0x000000a0e37f7836 */ /* 0x040fe20000000000 */
[C---:B------:R-:W-:Y:S01]  /*23d80*/  IADD3 R136, R227.reuse, 0x80, RZ ;  /* 0x00000080e3887810 */ /* 0x040fe20007ffe0ff */
        /* <DEDUP_REMOVED lines=8> */
[C---:B------:R-:W-:Y:S01]  /*23e10*/  IADD3 R142, R227.reuse, 0x68, RZ ;  /* 0x00000068e38e7810 */ /* 0x040fe20007ffe0ff */
[----:B------:R-:W-:Y:S01]  /*23e20*/  IMAD R0, R0, UR4, RZ ;  /* 0x0000000400007c24 */ /* 0x000fe2000f8e02ff */
[C---:B------:R-:W-:Y:S01]  /*23e30*/  IADD3 R148, R227.reuse, 0x50, RZ ;  /* 0x00000050e3947810 */ /* 0x040fe20007ffe0ff */
[----:B-1----:R-:W-:Y:S01]  /*23e40*/  @P4 IMAD.HI.U32 R9, R24, R9, RZ ;  /* 0x0000000918094227 */ /* 0x002fe200078e00ff */
[----:B------:R-:W-:Y:S02]  /*23e50*/  SHF.R.S32.HI R133, RZ, 0x1f, R133 ;  /* 0x0000001fff857819 */ /* 0x000fe40000011485 */
[----:B------:R-:W-:Y:S01]  /*23e60*/  IADD3 R154, R227, 0x38, RZ ;  /* 0x00000038e39a7810 */ /* 0x000fe20007ffe0ff */
[----:B------:R-:W-:Y:S01]  /*23e70*/  IMAD R7, R3, UR5, R0 ;  /* 0x0000000503077c24 */ /* 0x000fe2000f8e0200 */
[----:B------:R-:W-:Y:S01]  /*23e80*/  IADD3 R160, R227, 0x20, RZ ;  /* 0x00000020e3a07810 */ /* 0x000fe20007ffe0ff */
[----:B------:R-:W-:Y:S01]  /*23e90*/  IMAD.WIDE.U32 R4, R3, UR4, R4 ;  /* 0x0000000403047c25 */ /* 0x000fe2000f8e0004 */
[----:B------:R-:W-:Y:S01]  /*23ea0*/  ULDC.64 UR4, c[0x0][0xb48] ;  /* 0x0002d20000047ab9 */ /* 0x000fe20000000a00 */
[----:B------:R-:W-:-:S02]  /*23eb0*/  IADD3 R166, R227, 0x8, RZ ;  /* 0x00000008e3a67810 */ /* 0x000fc40007ffe0ff */
[----:B------:R-:W-:Y:S01]  /*23ec0*/  IMAD.MOV.U32 R3, RZ, RZ, R24 ;  /* 0x000000ffff037224 */ /* 0x000fe200078e0018 */
[----:B0-----:R-:W-:Y:S01]  /*23ed0*/  @P4 SHF.R.U32.HI R3, RZ, R6, R9 ;  /* 0x00000006ff034219 */ /* 0x001fe20000011609 */
[----:B------:R-:W-:Y:S02]  /*23ee0*/  IMAD.IADD R5, R5, 0x1, R7 ;  /* 0x0000000105057824 */ /* 0x000fe400078e0207 */
[----:B------:R-:W-:Y:S01]  /*23ef0*/  VIADD R135, R227, 0x88 ;  /* 0x00000088e3877836 */ /* 0x000fe20000000000 */
[--C-:B------:R-:W-:Y:S01]  /*23f00*/  SHF.R.S32.HI R0, RZ, 0x1f, R3.reuse ;  /* 0x0000001fff007819 */ /* 0x100fe20000011403 */
[----:B------:R-:W-:Y:S02]  /*23f10*/  IMAD.MOV R6, RZ, RZ, -R3 ;  /* 0x000000ffff067224 */ /* 0x000fe400078e0a03 */
[----:B------:R-:W-:Y:S01]  /*23f20*/  IMAD.WIDE.U32 R4, R141, UR4, R4 ;  /* 0x000000048d047c25 */ /* 0x000fe2000f8e0004 */
[----:B------:R-:W-:-:S03]  /*23f30*/  SHF.R.S32.HI R135, RZ, 0x1f, R135 ;  /* 0x0000001fff877819 */ /* 0x000fc60000011487 */
[----:B------:R-:W-:Y:S02]  /*23f40*/  IMAD R131, R131, R6, R24 ;  /* 0x0000000683837224 */ /* 0x000fe400078e0218 */
[----:B------:R-:W-:Y:S02]  /*23f50*/  IMAD R0, R0, UR6, RZ ;  /* 0x0000000600007c24 */ /* 0x000fe4000f8e02ff */
[----:B------:R-:W-:Y:S01]  /*23f60*/  IMAD R5, R141, UR5, R5 ;  /* 0x000000058d057c24 */ /* 0x000fe2000f8e0205 */
[----:B------:R-:W-:Y:S01]  /*23f70*/  ULDC.64 UR4, c[0x0][0xb28] ;  /* 0x0002ca0000047ab9 */ /* 0x000fe20000000a00 */
        /* <DEDUP_REMOVED lines=8> */
[----:B------:R-:W-:Y:S01]  /*24000*/  VIADD R6, R2, 0x30820 ;  /* 0x0003082002067836 */ /* 0x000fe20000000000 */
[----:B------:R-:W-:Y:S01]  /*24010*/  IADD3 R3, R5, R3, RZ ;  /* 0x0000000305037210 */ /* 0x000fe20007ffe0ff */
[C---:B------:R-:W-:Y:S01]  /*24020*/  VIADD R137, R227.reuse, 0x80 ;  /* 0x00000080e3897836 */ /* 0x040fe20000000000 */
[C---:B------:R-:W-:Y:S01]  /*24030*/  LEA R0, P1, R4.reuse, UR4, 0x2 ;  /* 0x0000000404007c11 */ /* 0x040fe2000f8210ff */
[C---:B------:R-:W-:Y:S01]  /*24040*/  VIADD R139, R227.reuse, 0x78 ;  /* 0x00000078e38b7836 */ /* 0x040fe20000000000 */
[----:B------:R-:W-:Y:S01]  /*24050*/  PRMT R6, RZ, 0x654, R6 ;  /* 0x00000654ff067816 */ /* 0x000fe20000000006 */
[C---:B------:R-:W-:Y:S01]  /*24060*/  VIADD R141, R227.reuse, 0x70 ;  /* 0x00000070e38d7836 */ /* 0x040fe20000000000 */
[----:B------:R-:W-:Y:S01]  /*24070*/  LEA.HI.X R3, R4, UR5, R3, 0x2, P1 ;  /* 0x0000000504037c11 */ /* 0x000fe200088f1403 */
[C---:B------:R-:W-:Y:S01]  /*24080*/  VIADD R143, R227.reuse, 0x68 ;  /* 0x00000068e38f7836 */ /* 0x040fe20000000000 */
[----:B------:R0:W-:Y:S01]  /*24090*/  SYNCS.ARRIVE.TRANS64.RED.A1T0 RZ, [R6+URZ], RZ ;  /* 0x000000ff06ff79a7 */ /* 0x0001e2000810043f */
        /* <DEDUP_REMOVED lines=44> */
[----:B------:R-:W-:Y:S01]  /*24360*/  VIADD R164, R227, 0x10 ;  /* 0x00000010e3a47836 */ /* 0x000fe20000000000 */
[----:B012---:R-:W-:Y:S06]  /*24370*/  @P0 BRA `(.L_x_5117) ;  /* 0x00000004008c0947 */ /* 0x007fec0003800000 */
[----:B------:R-:W-:Y:S01]  /*24380*/  ULDC UR4, c[0x0][0xac8] ;  /* 0x0002b20000047ab9 */ /* 0x000fe20000000800 */
[C---:B------:R-:W-:Y:S01]  /*24390*/  VIADD R25, R227.reuse, 0xb8 ;  /* 0x000000b8e3197836 */ /* 0x040fe20000000000 */
[----:B------:R-:W-:Y:S02]  /*243a0*/  ISETP.GE.AND P0, PT, R227, UR4, PT ;  /* 0x00000004e3007c0c */ /* 0x000fe4000bf06270 */
[----:B------:R-:W-:Y:S02]  /*243b0*/  ISETP.GE.AND P5, PT, R166, UR4, PT ;  /* 0x00000004a6007c0c */ /* 0x000fe4000bfa6270 */
[----:B------:R-:W-:Y:S02]  /*243c0*/  ISETP.GE.AND P4, PT, R164, UR4, PT ;  /* 0x00000004a4007c0c */ /* 0x000fe4000bf86270 */
[----:B------:R-:W-:Y:S02]  /*243d0*/  ISETP.GE.AND P3, PT, R162, UR4, PT ;  /* 0x00000004a2007c0c */ /* 0x000fe4000bf66270 */
[----:B------:R-:W-:-:S02]  /*243e0*/  SHF.R.S32.HI R13, RZ, 0x1f, R26 ;  /* 0x0000001fff0d7819 */ /* 0x000fc4000001141a */
[----:B------:R-:W-:-:S03]  /*243f0*/  SHF.R.S32.HI R24, RZ, 0x1f, R25 ;  /* 0x0000001fff187819 */ /* 0x000fc60000011419 */
[----:B------:R-:W-:-:S04]  /*24400*/  @!P0 IMAD.WIDE R6, R227, 0x4, R4 ;  /* 0x00000004e3068825 */ /* 0x000fc800078e0204 */
[-C--:B------:R-:W-:Y:S01]  /*24410*/  @!P4 LEA R8, P2, R164, R4.reuse, 0x2 ;  /* 0x00000004a408c211 */ /* 0x080fe200078410ff */
[----:B------:R0:W-:Y:S01]  /*24420*/  @!P0 ST.E.64 desc[UR60][R6.64], R124 ;  /* 0x0000007c06008985 */ /* 0x0001e2000c101b3c */
[----:B------:R-:W-:Y:S02]  /*24430*/  ISETP.GE.AND P0, PT, R160, UR4, PT ;  /* 0x00000004a0007c0c */ /* 0x000fe4000bf06270 */
[----:B------:R-:W-:Y:S02]  /*24440*/  @!P3 LEA R10, P6, R162, R4, 0x2 ;  /* 0x00000004a20ab211 */ /* 0x000fe400078c10ff */
[-C--:B------:R-:W-:Y:S02]  /*24450*/  @!P4 LEA.HI.X R9, R164, R5.reuse, R165, 0x2, P2 ;  /* 0x00000005a409c211 */ /* 0x080fe400010f14a5 */
[----:B------:R-:W-:Y:S02]  /*24460*/  ISETP.GE.AND P2, PT, R156, UR4, PT ;  /* 0x000000049c007c0c */ /* 0x000fe4000bf46270 */
[----:B------:R-:W-:-:S02]  /*24470*/  @!P3 LEA.HI.X R11, R162, R5, R163, 0x2, P6 ;  /* 0x00000005a20bb211 */ /* 0x000fc400030f14a3 */
[----:B0-----:R-:W-:-:S04]  /*24480*/  @!P5 LEA R6, P1, R166, R4, 0x2 ;  /* 0x00000004a606d211 */ /* 0x001fc800078210ff */
[----:B------:R-:W-:Y:S02]  /*24490*/  @!P5 LEA.HI.X R7, R166, R5, R167, 0x2, P1 ;  /* 0x00000005a607d211 */ /* 0x000fe400008f14a7 */
[----:B------:R-:W-:-:S03]  /*244a0*/  ISETP.GE.AND P1, PT, R158, UR4, PT ;  /* 0x000000049e007c0c */ /* 0x000fc6000bf26270 */
        /* <DEDUP_REMOVED lines=8> */
[----:B--2---:R-:W-:Y:S02]  /*24530*/  @!P2 LEA R10, P6, R156, R4, 0x2 ;  /* 0x000000049c0aa211 */ /* 0x004fe400078c10ff */
[----:B------:R-:W-:Y:S01]  /*24540*/  @!P1 LEA.HI.X R9, R158, R5, R159, 0x2, P5 ;  /* 0x000000059e099211 */ /* 0x000fe200028f149f */
[----:B------:R0:W-:Y:S01]  /*24550*/  @!P0 ST.E.64 desc[UR60][R6.64], R40 ;  /* 0x0000002806008985 */ /* 0x0001e2000c101b3c */
[----:B------:R-:W-:-:S02]  /*24560*/  ISETP.GE.AND P5, PT, R150, UR4, PT ;  /* 0x0000000496007c0c */ /* 0x000fc4000bfa6270 */
[-C--:B------:R-:W-:Y:S01]  /*24570*/  @!P2 LEA.HI.X R11, R156, R5.reuse, R157, 0x2, P6 ;  /* 0x000000059c0ba211 */ /* 0x080fe200030f149d */
[----:B------:R1:W-:Y:S01]  /*24580*/  @!P1 ST.E.64 desc[UR60][R8.64], R44 ;  /* 0x0000002c08009985 */ /* 0x0003e2000c101b3c */
[----:B------:R-:W-:Y:S02]  /*24590*/  ISETP.GE.AND P0, PT, R148, UR4, PT ;  /* 0x0000000494007c0c */ /* 0x000fe4000bf06270 */
[----:B------:R-:W-:Y:S01]  /*245a0*/  ISETP.GE.AND P1, PT, R146, UR4, PT ;  /* 0x0000000492007c0c */ /* 0x000fe2000bf26270 */
[----:B------:R2:W-:Y:S01]  /*245b0*/  @!P2 ST.E.64 desc[UR60][R10.64], R48 ;  /* 0x000000300a00a985 */ /* 0x0005e2000c101b3c */
[-C--:B0-----:R-:W-:Y:S02]  /*245c0*/  @!P3 LEA R6, P6, R154, R4.reuse, 0x2 ;  /* 0x000000049a06b211 */ /* 0x081fe400078c10ff */
[----:B-1----:R-:W-:Y:S02]  /*245d0*/  @!P4 LEA R8, P2, R152, R4, 0x2 ;  /* 0x000000049808c211 */ /* 0x002fe400078410ff */
[----:B------:R-:W-:-:S02]  /*245e0*/  @!P3 LEA.HI.X R7, R154, R5, R155, 0x2, P6 ;  /* 0x000000059a07b211 */ /* 0x000fc400030f149b */
[----:B--2---:R-:W-:Y:S02]  /*245f0*/  @!P5 LEA R10, P6, R150, R4, 0x2 ;  /* 0x00000004960ad211 */ /* 0x004fe400078c10ff */
[-C--:B------:R-:W-:Y:S01]  /*24600*/  @!P4 LEA.HI.X R9, R152, R5.reuse, R153, 0x2, P2 ;  /* 0x000000059809c211 */ /* 0x080fe200010f1499 */
[----:B------:R0:W-:Y:S01]  /*24610*/  @!P3 ST.E.64 desc[UR60][R6.64], R52 ;  /* 0x000000340600b985 */ /* 0x0001e2000c101b3c */
[----:B------:R-:W-:Y:S02]  /*24620*/  ISETP.GE.AND P2, PT, R144, UR4, PT ;  /* 0x0000000490007c0c */ /* 0x000fe4000bf46270 */
[----:B------:R-:W-:Y:S01]  /*24630*/  @!P5 LEA.HI.X R11, R150, R5, R151, 0x2, P6 ;  /* 0x00000005960bd211 */ /* 0x000fe200030f1497 */
[----:B------:R1:W-:Y:S01]  /*24640*/  @!P4 ST.E.64 desc[UR60][R8.64], R56 ;  /* 0x000000380800c985 */ /* 0x0003e2000c101b3c */
[----:B------:R-:W-:-:S03]  /*24650*/  ISETP.GE.AND P3, PT, R142, UR4, PT ;  /* 0x000000048e007c0c */ /* 0x000fc6000bf66270 */
[----:B------:R2:W-:Y:S01]  /*24660*/  @!P5 ST.E.64 desc[UR60][R10.64], R60 ;  /* 0x0000003c0a00d985 */ /* 0x0005e2000c101b3c */
[-C--:B0-----:R-:W-:Y:S02]  /*24670*/  @!P0 LEA R6, P4, R148, R4.reuse, 0x2 ;  /* 0x0000000494068211 */ /* 0x081fe400078810ff */
[-C--:B-1----:R-:W-:Y:S02]  /*24680*/  @!P1 LEA R8, P5, R146, R4.reuse, 0x2 ;  /* 0x0000000492089211 */ /* 0x082fe400078a10ff */
[-C--:B------:R-:W-:Y:S02]  /*24690*/  @!P0 LEA.HI.X R7, R148, R5.reuse, R149, 0x2, P4 ;  /* 0x0000000594078211 */ /* 0x080fe400020f1495 */
[----:B--2---:R-:W-:Y:S02]  /*246a0*/  @!P2 LEA R10, P6, R144, R4, 0x2 ;  /* 0x00000004900aa211 */ /* 0x004fe400078c10ff */
[----:B------:R-:W-:Y:S01]  /*246b0*/  ISETP.GE.AND P4, PT, R140, UR4, PT ;  /* 0x000000048c007c0c */ /* 0x000fe2000bf86270 */
[----:B------:R0:W-:Y:S01]  /*246c0*/  @!P0 ST.E.64 desc[UR60][R6.64], R64 ;  /* 0x0000004006008985 */ /* 0x0001e2000c101b3c */
[----:B------:R-:W-:-:S02]  /*246d0*/  @!P1 LEA.HI.X R9, R146, R5, R147, 0x2, P5 ;  /* 0x0000000592099211 */ /* 0x000fc400028f1493 */
        /* <DEDUP_REMOVED lines=10> */
[----:B--2---:R-:W-:Y:S02]  /*24780*/  @!P5 LEA R10, P6, R138, R4, 0x2 ;  /* 0x000000048a0ad211 */ /* 0x004fe400078c10ff */
[-C--:B------:R-:W-:Y:S02]  /*24790*/  @!P4 LEA.HI.X R9, R140, R5.reuse, R141, 0x2, P1 ;  /* 0x000000058c09c211 */ /* 0x080fe400008f148d */
        /* <DEDUP_REMOVED lines=13> */
[C---:B--2---:R-:W-:Y:S01]  /*24870*/  @!P1 LEA R10, P3, R132.reuse, R4, 0x2 ;  /* 0x00000004840a9211 */ /* 0x044fe200078610ff */
[----:B------:R1:W-:Y:S01]  /*24880*/  @!P0 ST.E.64 desc[UR60][R8.64], R92 ;  /* 0x0000005c08008985 */ /* 0x0003e2000c101b3c */
[----:B------:R-:W-:Y:S02]  /*24890*/  ISETP.GE.AND P0, PT, R27, UR4, PT ;  /* 0x000000041b007c0c */ /* 0x000fe4000bf06270 */
[----:B------:R-:W-:-:S02]  /*248a0*/  @!P1 LEA.HI.X R11, R132, R5, R133, 0x2, P3 ;  /* 0x00000005840b9211 */ /* 0x000fc400018f1485 */
[----:B0-----:R-:W-:-:S03]  /*248b0*/  @!P5 LEA R6, P3, R128, R4, 0x2 ;  /* 0x000000048006d211 */ /* 0x001fc600078610ff */
[----:B------:R0:W-:Y:S01]  /*248c0*/  @!P1 ST.E.64 desc[UR60][R10.64], R96 ;  /* 0x000000600a009985 */ /* 0x0001e2000c101b3c */
[-C--:B------:R-:W-:Y:S02]  /*248d0*/  @!P4 LEA R14, P1, R126, R4.reuse, 0x2 ;  /* 0x000000047e0ec211 */ /* 0x080fe400078210ff */
[-C--:B------:R-:W-:Y:S02]  /*248e0*/  @!P5 LEA.HI.X R7, R128, R5.reuse, R129, 0x2, P3 ;  /* 0x000000058007d211 */ /* 0x080fe400018f1481 */
[-C--:B------:R-:W-:Y:S02]  /*248f0*/  @!P4 LEA.HI.X R15, R126, R5.reuse, R127, 0x2, P1 ;  /* 0x000000057e0fc211 */ /* 0x080fe400008f147f */
[CC--:B-1----:R-:W-:Y:S01]  /*24900*/  @!P2 LEA R8, P1, R25.reuse, R4.reuse, 0x2 ;  /* 0x000000041908a211 */ /* 0x0c2fe200078210ff */
[----:B------:R1:W-:Y:S03]  /*24910*/  @!P5 ST.E.64 desc[UR60][R6.64], R100 ;  /* 0x000000640600d985 */ /* 0x0003e6000c101b3c */
[----:B------:R-:W-:Y:S01]  /*24920*/  @!P2 LEA.HI.X R9, R25, R5, R24, 0x2, P1 ;  /* 0x000000051909a211 */ /* 0x000fe200008f1418 */
[----:B------:R1:W-:Y:S01]  /*24930*/  @!P4 ST.E.64 desc[UR60][R14.64], R104 ;  /* 0x000000680e00c985 */ /* 0x0003e2000c101b3c */
[----:B0-----:R-:W-:-:S04]  /*24940*/  @!P6 LEA R10, P3, R26, R4, 0x2 ;  /* 0x000000041a0ae211 */ /* 0x001fc800078610ff */
[----:B------:R-:W-:Y:S02]  /*24950*/  @!P6 LEA.HI.X R11, R26, R5, R13, 0x2, P3 ;  /* 0x000000051a0be211 */ /* 0x000fe400018f140d */
[----:B------:R-:W-:-:S04]  /*24960*/  @!P0 LEA R4, P3, R27, R4, 0x2 ;  /* 0x000000041b048211 */ /* 0x000fc800078610ff */
[----:B------:R-:W-:-:S05]  /*24970*/  @!P0 LEA.HI.X R5, R27, R5, R28, 0x2, P3 ;  /* 0x000000051b058211 */ /* 0x000fca00018f141c */
[----:B------:R1:W-:Y:S04]  /*24980*/  @!P0 ST.E.64 desc[UR60][R4.64], R108 ;  /* 0x0000006c04008985 */ /* 0x0003e8000c101b3c */
[----:B------:R1:W-:Y:S04]  /*24990*/  @!P6 ST.E.64 desc[UR60][R10.64], R112 ;  /* 0x000000700a00e985 */ /* 0x0003e8000c101b3c */
[----:B------:R1:W-:Y:S02]  /*249a0*/  @!P2 ST.E.64 desc[UR60][R8.64], R116 ;  /* 0x000000740800a985 */ /* 0x0003e4000c101b3c */
.L_x_5117:
[----:B------:R-:W-:Y:S05]  /*249b0*/  BSYNC B1 ;  /* 0x0000000000017941 */ /* 0x000fea0003800000 */
.L_x_5116:
[----:B------:R-:W-:Y:S01]  /*249c0*/  ISETP.GE.AND P0, PT, R12, R130, PT ;  /* 0x000000820c00720c */ /* 0x000fe20003f06270 */
[----:B-1----:R0:W1:Y:S04]  /*249d0*/  SHFL.IDX PT, R5, R3, 0x1, 0x1c1f ;  /* 0x003c1f0003057f89 */ /* 0x00206800000e0000 */
[----:B------:R0:W2:Y:S08]  /*249e0*/  SHFL.IDX PT, R4, R0, 0x1, 0x1c1f ;  /* 0x003c1f0000047f89 */ /* 0x0000b000000e0000 */
[----:B0-----:R-:W-:Y:S05]  /*249f0*/  @P0 BRA `(.L_x_5115) ;  /* 0x0000001400000947 */ /* 0x001fea0003800000 */
[----:B------:R-:W-:Y:S01]  /*24a00*/  ULDC UR4, c[0x0][0xac8] ;  /* 0x0002b20000047ab9 */ /* 0x000fe20000000800 */
[----:B------:R-:W-:Y:S02]  /*24a10*/  SHF.R.S32.HI R3, RZ, 0x1f, R26 ;  /* 0x0000001fff037819 */ /* 0x000fe4000001141a */
[----:B------:R-:W-:Y:S02]  /*24a20*/  ISETP.GE.AND P2, PT, R166, UR4, PT ;  /* 0x00000004a6007c0c */ /* 0x000fe4000bf46270 */
[----:B------:R-:W-:Y:S02]  /*24a30*/  ISETP.GE.AND P1, PT, R227, UR4, PT ;  /* 0x00000004e3007c0c */ /* 0x000fe4000bf26270 */
[----:B------:R-:W-:Y:S02]  /*24a40*/  ISETP.GE.AND P5, PT, R164, UR4, PT ;  /* 0x00000004a4007c0c */ /* 0x000fe4000bfa6270 */
[----:B------:R-:W-:Y:S02]  /*24a50*/  ISETP.GE.AND P4, PT, R162, UR4, PT ;  /* 0x00000004a2007c0c */ /* 0x000fe4000bf86270 */
[----:B------:R-:W-:-:S05]  /*24a60*/  ISETP.GE.AND P3, PT, R160, UR4, PT ;  /* 0x00000004a0007c0c */ /* 0x000fca000bf66270 */
[C---:B--2---:R-:W-:Y:S02]  /*24a70*/  @!P2 LEA R6, P0, R166.reuse, R4, 0x2 ;  /* 0x00000004a606a211 */ /* 0x044fe400078010ff */
[----:B-1----:R-:W-:Y:S02]  /*24a80*/  @!P1 IMAD.WIDE R8, R227, 0x4, R4 ;  /* 0x00000004e3089825 */ /* 0x002fe400078e0204 */
[----:B------:R-:W-:Y:S02]  /*24a90*/  @!P2 LEA.HI.X R7, R166, R5, R167, 0x2, P0 ;  /* 0x00000005a607a211 */ /* 0x000fe400000f14a7 */
[----:B------:R-:W-:Y:S01]  /*24aa0*/  ISETP.GE.AND P0, PT, R158, UR4, PT ;  /* 0x000000049e007c0c */ /* 0x000fe2000bf06270 */
[----:B------:R0:W-:Y:S01]  /*24ab0*/  @!P1 ST.E.64 desc[UR60][R8.64], R20 ;  /* 0x0000001408009985 */ /* 0x0001e2000c101b3c */
[----:B------:R-:W-:-:S03]  /*24ac0*/  ISETP.GE.AND P1, PT, R156, UR4, PT ;  /* 0x000000049c007c0c */ /* 0x000fc6000bf26270 */
[----:B------:R1:W-:Y:S01]  /*24ad0*/  @!P2 ST.E.64 desc[UR60][R6.64], R120 ;  /* 0x000000780600a985 */ /* 0x0003e2000c101b3c */
[-C--:B0-----:R-:W-:Y:S02]  /*24ae0*/  @!P4 LEA R8, P2, R162, R4.reuse, 0x2 ;  /* 0x00000004a208c211 */ /* 0x081fe400078410ff */
[-C--:B-1----:R-:W-:Y:S02]  /*24af0*/  @!P5 LEA R6, P6, R164, R4.reuse, 0x2 ;  /* 0x00000004a406d211 */ /* 0x082fe400078c10ff */
        /* <DEDUP_REMOVED lines=17> */
[-C--:B------:R-:W-:Y:S01]  /*24c10*/  @!P2 LEA.HI.X R11, R154, R5.reuse, R155, 0x2, P6 ;  /* 0x000000059a0ba211 */ /* 0x080fe200030f149b */
[----:B------:R1:W-:Y:S01]  /*24c20*/  @!P1 ST.E.64 desc[UR60][R8.64], R50 ;  /* 0x0000003208009985 */ /* 0x0003e2000c101b3c */
[-C--:B------:R-:W-:Y:S02]  /*24c30*/  @!P3 LEA R12, P6, R152, R4.reuse, 0x2 ;  /* 0x00000004980cb211 */ /* 0x080fe400078c10ff */
[----:B------:R-:W-:Y:S01]  /*24c40*/  @!P4 LEA R14, P0, R150, R4, 0x2 ;  /* 0x00000004960ec211 */ /* 0x000fe200078010ff */
[----:B------:R2:W-:Y:S01]  /*24c50*/  @!P2 ST.E.64 desc[UR60][R10.64], R54 ;  /* 0x000000360a00a985 */ /* 0x0005e2000c101b3c */
[----:B------:R-:W-:Y:S02]  /*24c60*/  ISETP.GE.AND P2, PT, R146, UR4, PT ;  /* 0x0000000492007c0c */ /* 0x000fe4000bf46270 */
[----:B------:R-:W-:Y:S02]  /*24c70*/  ISETP.GE.AND P1, PT, R144, UR4, PT ;  /* 0x0000000490007c0c */ /* 0x000fe4000bf26270 */
[----:B------:R-:W-:-:S02]  /*24c80*/  @!P4 LEA.HI.X R15, R150, R5, R151, 0x2, P0 ;  /* 0x00000005960fc211 */ /* 0x000fc400000f1497 */
[-C--:B------:R-:W-:Y:S02]  /*24c90*/  @!P3 LEA.HI.X R13, R152, R5.reuse, R153, 0x2, P6 ;  /* 0x00000005980db211 */ /* 0x080fe400030f1499 */
[----:B------:R-:W-:Y:S02]  /*24ca0*/  ISETP.GE.AND P0, PT, R142, UR4, PT ;  /* 0x000000048e007c0c */ /* 0x000fe4000bf06270 */
[CC--:B------:R-:W-:Y:S01]  /*24cb0*/  @!P5 LEA R20, P6, R148.reuse, R4.reuse, 0x2 ;  /* 0x000000049414d211 */ /* 0x0c0fe200078c10ff */
[----:B------:R3:W-:Y:S03]  /*24cc0*/  @!P3 ST.E.64 desc[UR60][R12.64], R58 ;  /* 0x0000003a0c00b985 */ /* 0x0007e6000c101b3c */
[----:B------:R-:W-:Y:S01]  /*24cd0*/  @!P5 LEA.HI.X R21, R148, R5, R149, 0x2, P6 ;  /* 0x000000059415d211 */ /* 0x000fe200030f1495 */
[----:B------:R4:W-:Y:S01]  /*24ce0*/  @!P4 ST.E.64 desc[UR60][R14.64], R62 ;  /* 0x0000003e0e00c985 */ /* 0x0009e2000c101b3c */
[----:B0-----:R-:W-:-:S02]  /*24cf0*/  @!P2 LEA R6, P6, R146, R4, 0x2 ;  /* 0x000000049206a211 */ /* 0x001fc400078c10ff */
[-C--:B-1----:R-:W-:Y:S01]  /*24d00*/  @!P1 LEA R8, P3, R144, R4.reuse, 0x2 ;  /* 0x0000000490089211 */ /* 0x082fe200078610ff */
[----:B------:R0:W-:Y:S01]  /*24d10*/  @!P5 ST.E.64 desc[UR60][R20.64], R66 ;  /* 0x000000421400d985 */ /* 0x0001e2000c101b3c */
[----:B------:R-:W-:Y:S02]  /*24d20*/  ISETP.GE.AND P5, PT, R140, UR4, PT ;  /* 0x000000048c007c0c */ /* 0x000fe4000bfa6270 */
        /* <DEDUP_REMOVED lines=8> */
[----:B---3--:R-:W-:-:S03]  /*24db0*/  @!P5 LEA R12, P1, R140, R4, 0x2 ;  /* 0x000000048c0cd211 */ /* 0x008fc600078210ff */
[----:B------:R3:W-:Y:S01]  /*24dc0*/  @!P0 ST.E.64 desc[UR60][R10.64], R78 ;  /* 0x0000004e0a008985 */ /* 0x0007e2000c101b3c */
[----:B------:R-:W-:Y:S02]  /*24dd0*/  ISETP.GE.AND P0, PT, R134, UR4, PT ;  /* 0x0000000486007c0c */ /* 0x000fe4000bf06270 */
[-C--:B------:R-:W-:Y:S02]  /*24de0*/  @!P5 LEA.HI.X R13, R140, R5.reuse, R141, 0x2, P1 ;  /* 0x000000058c0dd211 */ /* 0x080fe400008f148d */
[-C--:B----4-:R-:W-:Y:S02]  /*24df0*/  @!P4 LEA R14, P2, R138, R4.reuse, 0x2 ;  /* 0x000000048a0ec211 */ /* 0x090fe400078410ff */
[----:B------:R-:W-:Y:S01]  /*24e00*/  ISETP.GE.AND P1, PT, R132, UR4, PT ;  /* 0x0000000484007c0c */ /* 0x000fe2000bf26270 */
[----:B------:R-:W-:Y:S01]  /*24e10*/  @!P5 ST.E.64 desc[UR60][R12.64], R82 ;  /* 0x000000520c00d985 */ /* 0x000fe2000c101b3c */
[----:B0-----:R-:W-:Y:S02]  /*24e20*/  @!P3 LEA R20, P6, R136, R4, 0x2 ;  /* 0x000000048814b211 */ /* 0x001fe400078c10ff */
[----:B------:R-:W-:-:S02]  /*24e30*/  @!P4 LEA.HI.X R15, R138, R5, R139, 0x2, P2 ;  /* 0x000000058a0fc211 */ /* 0x000fc400010f148b */
[-C--:B------:R-:W-:Y:S02]  /*24e40*/  @!P3 LEA.HI.X R21, R136, R5.reuse, R137, 0x2, P6 ;  /* 0x000000058815b211 */ /* 0x080fe400030f1489 */
[----:B------:R-:W-:Y:S01]  /*24e50*/  ISETP.GE.AND P5, PT, R128, UR4, PT ;  /* 0x0000000480007c0c */ /* 0x000fe2000bfa6270 */
[----:B------:R0:W-:Y:S01]  /*24e60*/  @!P4 ST.E.64 desc[UR60][R14.64], R86 ;  /* 0x000000560e00c985 */ /* 0x0001e2000c101b3c */
[----:B-1----:R-:W-:Y:S02]  /*24e70*/  @!P0 LEA R6, P2, R134, R4, 0x2 ;  /* 0x0000000486068211 */ /* 0x002fe400078410ff */
[----:B------:R-:W-:Y:S01]  /*24e80*/  ISETP.GE.AND P4, PT, R126, UR4, PT ;  /* 0x000000047e007c0c */ /* 0x000fe2000bf86270 */
[----:B------:R1:W-:Y:S01]  /*24e90*/  @!P3 ST.E.64 desc[UR60][R20.64], R90 ;  /* 0x0000005a1400b985 */ /* 0x0003e2000c101b3c */
[----:B------:R-:W-:Y:S02]  /*24ea0*/  ISETP.GE.AND P3, PT, R27, UR4, PT ;  /* 0x000000041b007c0c */ /* 0x000fe4000bf66270 */
[----:B------:R-:W-:-:S02]  /*24eb0*/  @!P0 LEA.HI.X R7, R134, R5, R135, 0x2, P2 ;  /* 0x0000000586078211 */ /* 0x000fc400010f1487 */
[----:B------:R-:W-:Y:S02]  /*24ec0*/  ISETP.GE.AND P2, PT, R26, UR4, PT ;  /* 0x000000041a007c0c */ /* 0x000fe4000bf46270 */
[CC--:B--2---:R-:W-:Y:S01]  /*24ed0*/  @!P1 LEA R8, P6, R132.reuse, R4.reuse, 0x2 ;  /* 0x0000000484089211 */ /* 0x0c4fe200078c10ff */
[----:B------:R2:W-:Y:S03]  /*24ee0*/  @!P0 ST.E.64 desc[UR60][R6.64], R94 ;  /* 0x0000005e06008985 */ /* 0x0005e6000c101b3c */
[----:B------:R-:W-:Y:S02]  /*24ef0*/  @!P1 LEA.HI.X R9, R132, R5, R133, 0x2, P6 ;  /* 0x0000000584099211 */ /* 0x000fe400030f1485 */
[-C--:B---3--:R-:W-:Y:S02]  /*24f00*/  @!P5 LEA R10, P6, R128, R4.reuse, 0x2 ;  /* 0x00000004800ad211 */ /* 0x088fe400078c10ff */
[-C--:B0-----:R-:W-:Y:S01]  /*24f10*/  @!P3 LEA R14, P0, R27, R4.reuse, 0x2 ;  /* 0x000000041b0eb211 */ /* 0x081fe200078010ff */
[----:B------:R2:W-:Y:S01]  /*24f20*/  @!P1 ST.E.64 desc[UR60][R8.64], R98 ;  /* 0x0000006208009985 */ /* 0x0005e2000c101b3c */
[----:B------:R-:W-:-:S02]  /*24f30*/  @!P4 LEA R12, P1, R126, R4, 0x2 ;  /* 0x000000047e0cc211 */ /* 0x000fc400078210ff */
[-C--:B------:R-:W-:Y:S02]  /*24f40*/  @!P5 LEA.HI.X R11, R128, R5.reuse, R129, 0x2, P6 ;  /* 0x00000005800bd211 */ /* 0x080fe400030f1481 */
[----:B-1----:R-:W-:Y:S02]  /*24f50*/  @!P2 LEA R20, P6, R26, R4, 0x2 ;  /* 0x000000041a14a211 */ /* 0x002fe400078c10ff */
[-C--:B------:R-:W-:Y:S01]  /*24f60*/  @!P4 LEA.HI.X R13, R126, R5.reuse, R127, 0x2, P1 ;  /* 0x000000057e0dc211 */ /* 0x080fe200008f147f */
[----:B------:R2:W-:Y:S01]  /*24f70*/  @!P5 ST.E.64 desc[UR60][R10.64], R102 ;  /* 0x000000660a00d985 */ /* 0x0005e2000c101b3c */
[-C--:B------:R-:W-:Y:S02]  /*24f80*/  @!P3 LEA.HI.X R15, R27, R5.reuse, R28, 0x2, P0 ;  /* 0x000000051b0fb211 */ /* 0x080fe400000f141c */
[----:B------:R-:W-:Y:S01]  /*24f90*/  @!P2 LEA.HI.X R21, R26, R5, R3, 0x2, P6 ;  /* 0x000000051a15a211 */ /* 0x000fe200030f1403 */
[----:B------:R2:W-:Y:S01]  /*24fa0*/  @!P4 ST.E.64 desc[UR60][R12.64], R106 ;  /* 0x0000006a0c00c985 */ /* 0x0005e2000c101b3c */
[----:B------:R-:W-:-:S03]  /*24fb0*/  VIADD R3, R227, 0xb8 ;  /* 0x000000b8e3037836 */ /* 0x000fc60000000000 */
[----:B------:R2:W-:Y:S02]  /*24fc0*/  @!P3 ST.E.64 desc[UR60][R14.64], R110 ;  /* 0x0000006e0e00b985 */ /* 0x0005e4000c101b3c */
[----:B------:R-:W-:Y:S02]  /*24fd0*/  ISETP.GE.AND P0, PT, R3, UR4, PT ;  /* 0x0000000403007c0c */ /* 0x000fe4000bf06270 */
[----:B------:R2:W-:Y:S11]  /*24fe0*/  @!P2 ST.E.64 desc[UR60][R20.64], R114 ;  /* 0x000000721400a985 */ /* 0x0005f6000c101b3c */
[----:B------:R-:W-:Y:S05]  /*24ff0*/  @P0 BRA `(.L_x_5115) ;  /* 0x0000000c00800947 */ /* 0x000fea0003800000 */
[----:B------:R-:W-:Y:S02]  /*25000*/  LEA R4, P0, R3, R4, 0x2 ;  /* 0x0000000403047211 */ /* 0x000fe400078010ff */
[----:B------:R-:W-:-:S04]  /*25010*/  SHF.R.S32.HI R0, RZ, 0x1f, R3 ;  /* 0x0000001fff007819 */ /* 0x000fc80000011403 */
[----:B------:R-:W-:-:S05]  /*25020*/  LEA.HI.X R5, R3, R5, R0, 0x2, P0 ;  /* 0x0000000503057211 */ /* 0x000fca00000f1400 */
[----:B------:R0:W-:Y:S01]  /*25030*/  ST.E.64 desc[UR60][R4.64], R118 ;  /* 0x0000007604007985 */ /* 0x0001e2000c101b3c */
[----:B------:R-:W-:Y:S05]  /*25040*/  BRA `(.L_x_5115) ;  /* 0x0000000c006c7947 */ /* 0x000fea0003800000 */
.L_x_5106:
        /* <DEDUP_REMOVED lines=20> */
[----:B--2---:R-:W-:-:S02]  /*25190*/  SHF.R.S32.HI R28, RZ, 0x1f, R10 ;  /* 0x0000001fff1c7819 */ /* 0x004fc4000001140a */
        /* <DEDUP_REMOVED lines=9> */
.L_x_5118:
[----:B------:R-:W-:Y:S01]  /*25230*/  BSSY B1, `(.L_x_5119) ;  /* 0x0000037000017945 */ /* 0x000fe20003800000 */
[----:B------:R-:W-:Y:S02]  /*25240*/  SEL R33, R10, RZ, !P0 ;  /* 0x000000ff0a217207 */ /* 0x000fe40004000000 */
[----:B------:R-:W-:Y:S02]  /*25250*/  SEL R28, R28, RZ, !P0 ;  /* 0x000000ff1c1c7207 */ /* 0x000fe40004000000 */
[----:B-----5:R-:W-:Y:S01]  /*25260*/  SHF.R.S32.HI R26, RZ, 0x1f, R3 ;  /* 0x0000001fff1a7819 */ /* 0x020fe20000011403 */
        /* <DEDUP_REMOVED lines=30> */
[----:B------:R-:W-:Y:S02]  /*25450*/  IMAD.IADD R25, R13, 0x1, R25 ;  /* 0x000000010d197824 */ /* 0x000fe400078e0219 */
[----:B------:R-:W-:Y:S01]  /*25460*/  IMAD.MOV R10, RZ, RZ, -R21 ;  /* 0x000000ffff0a7224 */ /* 0x000fe200078e0a15 */
[----:B------:R-:W-:-:S03]  /*25470*/  IADD3 R27, R11, R27, RZ ;  /* 0x0000001b0b1b7210 */ /* 0x000fc60007ffe0ff */
[----:B------:R-:W-:Y:S01]  /*25480*/  IMAD R11, R37, R10, R35 ;  /* 0x0000000a250b7224 */ /* 0x000fe200078e0223 */
[----:B------:R-:W-:-:S03]  /*25490*/  IADD3.X R10, R27, R25, R26, P1, P3 ;  /* 0x000000191b0a7210 */ /* 0x000fc60000fe641a */
[----:B------:R-:W-:Y:S01]  /*254a0*/  IMAD R7, R7, R11, RZ ;  /* 0x0000000b07077224 */ /* 0x000fe200078e02ff */
[----:B--2---:R-:W-:-:S05]  /*254b0*/  SEL R15, R32, RZ, P0 ;  /* 0x000000ff200f7207 */ /* 0x004fca0000000000 */
[-C--:B------:R-:W-:Y:S02]  /*254c0*/  IMAD R13, R9, R15.reuse, RZ ;  /* 0x0000000f090d7224 */ /* 0x080fe400078e02ff */
[----:B------:R-:W-:-:S04]  /*254d0*/  IMAD.WIDE.U32 R8, R8, R15, RZ ;  /* 0x0000000f08087225 */ /* 0x000fc800078e00ff */
[----:B------:R-:W-:Y:S01]  /*254e0*/  IMAD.IADD R13, R9, 0x1, R13 ;  /* 0x00000001090d7824 */ /* 0x000fe200078e020d */
[----:B------:R-:W-:Y:S02]  /*254f0*/  IADD3 R8, P0, P1, R21, R12, R8 ;  /* 0x0000000c15087210 */ /* 0x000fe4000791e008 */
[----:B------:R-:W-:-:S04]  /*25500*/  SHF.R.S32.HI R21, RZ, 0x1f, R21 ;  /* 0x0000001fff157819 */ /* 0x000fc80000011415 */
[----:B------:R-:W-:Y:S02]  /*25510*/  IADD3.X R9, R21, R10, R13, P0, P1 ;  /* 0x0000000a15097210 */ /* 0x000fe400007e240d */
[----:B------:R-:W-:-:S05]  /*25520*/  SHF.R.S32.HI R13, RZ, 0x1f, R11 ;  /* 0x0000001fff0d7819 */ /* 0x000fca000001140b */
[C---:B------:R-:W-:Y:S02]  /*25530*/  IMAD R13, R6.reuse, R13, R7 ;  /* 0x0000000d060d7224 */ /* 0x040fe400078e0207 */
[----:B------:R-:W-:-:S04]  /*25540*/  IMAD.WIDE.U32 R6, R6, R11, R8 ;  /* 0x0000000b06067225 */ /* 0x000fc800078e0008 */
[----:B------:R-:W-:Y:S01]  /*25550*/  IMAD.IADD R7, R7, 0x1, R13 ;  /* 0x0000000107077824 */ /* 0x000fe200078e020d */
[----:B0-----:R-:W-:-:S04]  /*25560*/  LEA R4, P0, R6, R4, 0x2 ;  /* 0x0000000406047211 */ /* 0x001fc800078010ff */
[----:B-1----:R-:W-:Y:S01]  /*25570*/  LEA.HI.X R5, R6, R5, R7, 0x2, P0 ;  /* 0x0000000506057211 */ /* 0x002fe200000f1407 */
[----:B------:R-:W-:-:S05]  /*25580*/  IMAD.MOV.U32 R7, RZ, RZ, -0x800000 ;  /* 0xff800000ff077424 */ /* 0x000fca00078e00ff */
[----:B------:R0:W-:Y:S03]  /*25590*/  STG.E desc[UR60][R4.64], R7 ;  /* 0x0000000704007986 */ /* 0x0001e6000c10193c */
.L_x_5120:
[----:B------:R-:W-:Y:S05]  /*255a0*/  BSYNC B1 ;  /* 0x0000000000017941 */ /* 0x000fea0003800000 */
.L_x_5119:
[----:B------:R-:W-:Y:S05]  /*255b0*/  @P2 BRA `(.L_x_5115) ;  /* 0x0000000800102947 */ /* 0x000fea0003800000 */
[----:B------:R-:W2:Y:S01]  /*255c0*/  LDL.LU R12, [R1+0x38] ;  /* 0x00003800010c7983 */ /* 0x000ea20000300800 */
[----:B------:R-:W3:Y:S01]  /*255d0*/  LDC R11, c[0x0][0xbe8] ;  /* 0x0002fa00ff0b7b82 */ /* 0x000ee20000000800 */
[----:B------:R-:W-:Y:S01]  /*255e0*/  ULDC.64 UR4, c[0x0][0xaa0] ;  /* 0x0002a80000047ab9 */ /* 0x000fe20000000a00 */
[----:B------:R-:W-:Y:S01]  /*255f0*/  BSSY B1, `(.L_x_5121) ;  /* 0x000004a000017945 */ /* 0x000fe20003800000 */
[----:B01----:R-:W0:Y:S01]  /*25600*/  S2R R4, SR_TID.X ;  /* 0x0000000000047919 */ /* 0x003e220000002100 */
[----:B---3--:R-:W-:Y:S01]  /*25610*/  ISETP.NE.AND P0, PT, R11, 0x1, PT ;  /* 0x000000010b00780c */ /* 0x008fe20003f05270 */
[----:B0-----:R-:W-:-:S12]  /*25620*/  VIADD R6, R4, 0xffffff80 ;  /* 0xffffff8004067836 */ /* 0x001fd80000000000 */
[----:B------:R-:W0:Y:S01]  /*25630*/  @P0 LDC R9, c[0x0][0xbec] ;  /* 0x0002fb00ff090b82 */ /* 0x000e220000000800 */
[----:B------:R-:W-:Y:S01]  /*25640*/  IMAD R4, R26, UR4, RZ ;  /* 0x000000041a047c24 */ /* 0x000fe2000f8e02ff */
[----:B------:R-:W-:-:S03]  /*25650*/  SHF.R.S32.HI R5, RZ, 0x1f, R6 ;  /* 0x0000001fff057819 */ /* 0x000fc60000011406 */
[----:B------:R-:W-:Y:S01]  /*25660*/  IMAD R7, R3, UR5, R4 ;  /* 0x0000000503077c24 */ /* 0x000fe2000f8e0204 */
[----:B------:R-:W-:Y:S02]  /*25670*/  LEA.HI R8, R5, R6, RZ, 0x3 ;  /* 0x0000000605087211 */ /* 0x000fe400078f18ff */
[----:B------:R-:W1:Y:S01]  /*25680*/  @P0 LDC R13, c[0x0][0xbf0] ;  /* 0x0002fc00ff0d0b82 */ /* 0x000e620000000800 */
[----:B------:R-:W-:Y:S01]  /*25690*/  IMAD.WIDE.U32 R4, R3, UR4, RZ ;  /* 0x0000000403047c25 */ /* 0x000fe2000f8e00ff */
[----:B------:R-:W-:Y:S01]  /*256a0*/  ULDC.64 UR4, c[0x0][0xae8] ;  /* 0x0002ba0000047ab9 */ /* 0x000fe20000000a00 */
[----:B------:R-:W-:Y:S02]  /*256b0*/  LOP3.LUT R3, R8, 0xfffffff8, RZ, 0xc0, !PT ;  /* 0xfffffff808037812 */ /* 0x000fe400078ec0ff */
[----:B------:R-:W-:Y:S01]  /*256c0*/  SHF.R.S32.HI R15, RZ, 0x3, R8 ;  /* 0x00000003ff0f7819 */ /* 0x000fe20000011408 */
[----:B------:R-:W-:Y:S01]  /*256d0*/  IMAD.IADD R5, R5, 0x1, R7 ;  /* 0x0000000105057824 */ /* 0x000fe200078e0207 */
[----:B------:R-:W-:Y:S01]  /*256e0*/  IADD3 R10, R6, -R3, RZ ;  /* 0x80000003060a7210 */ /* 0x000fe20007ffe0ff */
[----:B------:R-:W-:-:S04]  /*256f0*/  IMAD.WIDE.U32 R4, R201, UR4, R4 ;  /* 0x00000004c9047c25 */ /* 0x000fc8000f8e0004 */
[----:B------:R-:W-:Y:S02]  /*25700*/  IMAD R3, R10, 0x20, R15 ;  /* 0x000000200a037824 */ /* 0x000fe400078e020f */
[----:B------:R-:W-:Y:S01]  /*25710*/  IMAD R5, R201, UR5, R5 ;  /* 0x00000005c9057c24 */ /* 0x000fe2000f8e0205 */
[----:B------:R-:W-:Y:S02]  /*25720*/  ULDC.64 UR4, c[0x0][0xaf0] ;  /* 0x0002bc0000047ab9 */ /* 0x000fe40000000a00 */
[----:B------:R-:W-:Y:S02]  /*25730*/  IMAD R7, R28, UR4, RZ ;  /* 0x000000041c077c24 */ /* 0x000fe4000f8e02ff */
[----:B------:R-:W-:-:S04]  /*25740*/  IMAD.WIDE.U32 R4, R33, UR4, R4 ;  /* 0x0000000421047c25 */ /* 0x000fc8000f8e0004 */
[----:B------:R-:W-:Y:S01]  /*25750*/  IMAD R7, R33, UR5, R7 ;  /* 0x0000000521077c24 */ /* 0x000fe2000f8e0207 */
[----:B------:R-:W-:-:S03]  /*25760*/  ULDC.64 UR4, c[0x0][0xae0] ;  /* 0x0002b80000047ab9 */ /* 0x000fc60000000a00 */
[----:B------:R-:W-:Y:S02]  /*25770*/  IMAD.IADD R5, R5, 0x1, R7 ;  /* 0x0000000105057824 */ /* 0x000fe400078e0207 */
[----:B--2---:R-:W-:-:S04]  /*25780*/  IMAD.IADD R8, R12, 0x1, R3 ;  /* 0x000000010c087824 */ /* 0x004fc800078e0203 */
[----:B0-----:R-:W-:-:S04]  /*25790*/  @P0 IMAD.HI.U32 R6, R8, R9, RZ ;  /* 0x0000000908060227 */ /* 0x001fc800078e00ff */
[----:B------:R-:W-:Y:S01]  /*257a0*/  IMAD.MOV.U32 R3, RZ, RZ, R8 ;  /* 0x000000ffff037224 */ /* 0x000fe200078e0008 */
[----:B-1----:R-:W-:-:S04]  /*257b0*/  @P0 SHF.R.U32.HI R3, RZ, R13, R6 ;  /* 0x0000000dff030219 */ /* 0x002fc80000011606 */
[--C-:B------:R-:W-:Y:S01]  /*257c0*/  SHF.R.S32.HI R6, RZ, 0x1f, R3.reuse ;  /* 0x0000001fff067819 */ /* 0x100fe20000011403 */
[----:B------:R-:W-:Y:S02]  /*257d0*/  IMAD.MOV R7, RZ, RZ, -R3 ;  /* 0x000000ffff077224 */ /* 0x000fe400078e0a03 */
[----:B------:R-:W-:-:S04]  /*257e0*/  IMAD.WIDE.U32 R4, R3, UR4, R4 ;  /* 0x0000000403047c25 */ /* 0x000fc8000f8e0004 */
[----:B------:R-:W-:Y:S02]  /*257f0*/  IMAD R6, R6, UR4, RZ ;  /* 0x0000000406067c24 */ /* 0x000fe4000f8e02ff */
[----:B------:R-:W-:Y:S02]  /*25800*/  IMAD R7, R11, R7, R8 ;  /* 0x000000070b077224 */ /* 0x000fe400078e0208 */
[----:B------:R-:W-:Y:S01]  /*25810*/  IMAD R9, R3, UR5, R6 ;  /* 0x0000000503097c24 */ /* 0x000fe2000f8e0206 */
[----:B------:R-:W-:Y:S01]  /*25820*/  ULDC.64 UR4, c[0x0][0xad8] ;  /* 0x0002b60000047ab9 */ /* 0x000fe20000000a00 */
[----:B------:R-:W-:Y:S01]  /*25830*/  IMAD.IADD R8, R15, 0x1, R12 ;  /* 0x000000010f087824 */ /* 0x000fe200078e020c */
[----:B------:R-:W-:Y:S01]  /*25840*/  SHF.R.S32.HI R3, RZ, 0x1f, R7 ;  /* 0x0000001fff037819 */ /* 0x000fe20000011407 */
[----:B------:R-:W-:Y:S01]  /*25850*/  IMAD R11, R0, R11, RZ ;  /* 0x0000000b000b7224 */ /* 0x000fe200078e02ff */
[----:B------:R-:W-:Y:S01]  /*25860*/  IADD3 R5, R5, R9, RZ ;  /* 0x0000000905057210 */ /* 0x000fe20007ffe0ff */
[----:B------:R-:W-:-:S02]  /*25870*/  VIADD R0, R8, 0x20 ;  /* 0x0000002008007836 */ /* 0x000fc40000000000 */
[----:B------:R-:W-:Y:S01]  /*25880*/  IMAD R6, R3, UR4, RZ ;  /* 0x0000000403067c24 */ /* 0x000fe2000f8e02ff */
[CC--:B------:R-:W-:Y:S01]  /*25890*/  ISETP.GE.AND P2, PT, R8.reuse, R11.reuse, PT ;  /* 0x0000000b0800720c */ /* 0x0c0fe20003f46270 */
[----:B------:R-:W-:Y:S01]  /*258a0*/  VIADD R3, R8, 0x40 ;  /* 0x0000004008037836 */ /* 0x000fe20000000000 */
[-C--:B------:R-:W-:Y:S01]  /*258b0*/  ISETP.GE.AND P0, PT, R0, R11.reuse, PT ;  /* 0x0000000b0000720c */ /* 0x080fe20003f06270 */
[C---:B------:R-:W-:Y:S02]  /*258c0*/  IMAD R9, R7.reuse, UR5, R6 ;  /* 0x0000000507097c24 */ /* 0x040fe4000f8e0206 */
[----:B------:R-:W-:Y:S01]  /*258d0*/  IMAD.WIDE.U32 R4, R7, UR4, R4 ;  /* 0x0000000407047c25 */ /* 0x000fe2000f8e0004 */
[----:B------:R-:W-:Y:S01]  /*258e0*/  ISETP.GE.AND P1, PT, R3, R11, PT ;  /* 0x0000000b0300720c */ /* 0x000fe20003f26270 */
[----:B------:R-:W-:Y:S02]  /*258f0*/  ULDC.64 UR4, c[0x0][0xa80] ;  /* 0x0002a00000047ab9 */ /* 0x000fe40000000a00 */
[----:B------:R-:W-:Y:S01]  /*25900*/  IMAD.IADD R3, R5, 0x1, R9 ;  /* 0x0000000105037824 */ /* 0x000fe200078e0209 */
[----:B------:R-:W-:Y:S01]  /*25910*/  LEA R6, P3, R4, UR4, 0x1 ;  /* 0x0000000404067c11 */ /* 0x000fe2000f8608ff */
[----:B------:R-:W-:-:S03]  /*25920*/  IMAD.SHL.U32 R7, R10, 0x8, RZ ;  /* 0x000000080a077824 */ /* 0x000fc600078e00ff */
[----:B------:R-:W-:Y:S01]  /*25930*/  LEA.HI.X R3, R4, UR5, R3, 0x1, P3 ;  /* 0x0000000504037c11 */ /* 0x000fe200098f0c03 */
[C---:B------:R-:W-:Y:S01]  /*25940*/  VIADD R13, R7.reuse, 0x40 ;  /* 0x00000040070d7836 */ /* 0x040fe20000000000 */
[----:B------:R-:W-:Y:S01]  /*25950*/  IADD3 R9, R7, 0x80, RZ ;  /* 0x0000008007097810 */ /* 0x000fe20007ffe0ff */
[----:B------:R0:W1:Y:S01]  /*25960*/  SHFL.IDX PT, R4, R6, RZ, 0x181f ;  /* 0x00181fff06047589 */ /* 0x00006200000e0000 */
[----:B------:R-:W-:Y:S02]  /*25970*/  SHF.R.S32.HI R12, RZ, 0x1f, R7 ;  /* 0x0000001fff0c7819 */ /* 0x000fe40000011407 */
        /* <DEDUP_REMOVED lines=17> */
.L_x_5122:
[----:B------:R-:W-:Y:S05]  /*25a90*/  BSYNC B1 ;  /* 0x0000000000017941 */ /* 0x000fea0003800000 */
.L_x_5121:
        /* <DEDUP_REMOVED lines=17> */
.L_x_5124:
[----:B------:R-:W-:Y:S05]  /*25bb0*/  BSYNC B1 ;  /* 0x0000000000017941 */ /* 0x000fea0003800000 */
.L_x_5123:
        /* <DEDUP_REMOVED lines=17> */
.L_x_5126:
[----:B------:R-:W-:Y:S05]  /*25cd0*/  BSYNC B1 ;  /* 0x0000000000017941 */ /* 0x000fea0003800000 */
.L_x_5125:
        /* <DEDUP_REMOVED lines=18> */
.L_x_5115:
[----:B------:R-:W-:Y:S05]  /*25e00*/  BSYNC B0 ;  /* 0x0000000000007941 */ /* 0x000fea0003800000 */
.L_x_5105:
[----:B------:R-:W-:Y:S02]  /*25e10*/  ULDC UR4, c[0x0][0xc3c] ;  /* 0x00030f0000047ab9 */ /* 0x000fe40000000800 */
[----:B------:R-:W-:-:S13]  /*25e20*/  ISETP.GE.AND P0, PT, R31, UR4, PT ;  /* 0x000000041f007c0c */ /* 0x000fda000bf06270 */
[----:B------:R-:W-:Y:S05]  /*25e30*/  @!P0 BRA `(.L_x_5127) ;  /* 0xfffffdb400548947 */ /* 0x000fea000383ffff */
[----:B------:R-:W-:Y:S05]  /*25e40*/  BRA `(.L_x_4819) ;  /* 0x0000008000b07947 */ /* 0x000fea0003800000 */
.L_x_4817:
        /* <DEDUP_REMOVED lines=16> */
.L_x_5128:
        /* <DEDUP_REMOVED lines=43> */
.L_x_5132:
        /* <DEDUP_REMOVED lines=37> */
.L_x_5130:
        /* <DEDUP_REMOVED lines=13> */
.L_x_5133:
        /* <DEDUP_REMOVED lines=25> */
[-C--:B------:R-:W-:Y:S01]  /*266b0*/  @!P1 IADD3 R3, R3, -R12.reuse, RZ ;  /* 0x8000000c03039210 */ /* 0x080fe20007ffe0ff */
        /* <DEDUP_REMOVED lines=22> */
[----:B------:R-:W-:Y:S01]  /*26820*/  @!P1 IMAD.IADD R10, R10, 0x1, -R5 ;  /* 0x000000010a0a9824 */ /* 0x000fe200078e0a05 */
[----:B------:R-:W-:Y:S02]  /*26830*/  @!P1 IADD3 R2, R2, 0x1, RZ ;  /* 0x0000000102029810 */ /* 0x000fe40007ffe0ff */
[----:B------:R-:W-:Y:S02]  /*26840*/  ISETP.NE.AND P1, PT, R8, RZ, PT ;  /* 0x000000ff0800720c */ /* 0x000fe40003f25270 */
[----:B------:R-:W-:Y:S01]  /*26850*/  ISETP.GE.U32.AND P0, PT, R10, R5, PT ;  /* 0x000000050a00720c */ /* 0x000fe20003f06070 */
[----:B------:R-:W-:-:S12]  /*26860*/  IMAD.MOV R5, RZ, RZ, -R13 ;  /* 0x000000ffff057224 */ /* 0x000fd800078e0a0d */
[----:B------:R-:W-:-:S04]  /*26870*/  @P0 VIADD R2, R2, 0x1 ;  /* 0x0000000102020836 */ /* 0x000fc80000000000 */
[----:B------:R-:W-:Y:S01]  /*26880*/  @!P2 IMAD.MOV R2, RZ, RZ, -R2 ;  /* 0x000000ffff02a224 */ /* 0x000fe200078e0a02 */
[----:B------:R-:W-:-:S05]  /*26890*/  @!P1 LOP3.LUT R2, RZ, R8, RZ, 0x33, !PT ;  /* 0x00000008ff029212 */ /* 0x000fca00078e33ff */
[----:B------:R-:W-:-:S04]  /*268a0*/  IMAD.MOV R3, RZ, RZ, -R2 ;  /* 0x000000ffff037224 */ /* 0x000fc800078e0a02 */
[C---:B------:R-:W-:Y:S02]  /*268b0*/  IMAD R26, R8.reuse, R3, R13 ;  /* 0x00000003081a7224 */ /* 0x040fe400078e020d */
[----:B------:R-:W-:Y:S02]  /*268c0*/  IMAD R3, R8, 0x1000000, R2 ;  /* 0x0100000008037824 */ /* 0x000fe400078e0202 */
[----:B------:R-:W-:-:S03]  /*268d0*/  IMAD R2, R7, R5, R4 ;  /* 0x0000000507027224 */ /* 0x000fc600078e0204 */
[----:B------:R-:W-:Y:S01]  /*268e0*/  LEA R26, R26, R3, 0x10 ;  /* 0x000000031a1a7211 */ /* 0x000fe200078e80ff */
[----:B------:R-:W-:Y:S06]  /*268f0*/  BRA `(.L_x_5135) ;  /* 0x0000000000f47947 */ /* 0x000fec0003800000 */
.L_x_5134:
        /* <DEDUP_REMOVED lines=61> */
.L_x_5135:
[----:B------:R-:W-:-:S05]  /*26cd0*/  LOP3.LUT R2, RZ, R2, RZ, 0x33, !PT ;  /* 0x00000002ff027212 */ /* 0x000fca00078e33ff */
[----:B------:R-:W-:Y:S01]  /*26ce0*/  IMAD.IADD R25, R7, 0x1, R2 ;  /* 0x0000000107197824 */ /* 0x000fe200078e0202 */
[----:B------:R-:W-:Y:S06]  /*26cf0*/  BRA `(.L_x_5136) ;  /* 0x00000000000c7947 */ /* 0x000fec0003800000 */
.L_x_5131:
[----:B------:R-:W-:Y:S01]  /*26d00*/  IMAD.MOV.U32 R25, RZ, RZ, RZ ;  /* 0x000000ffff197224 */ /* 0x000fe200078e00ff */
[----:B------:R-:W-:Y:S01]  /*26d10*/  MOV R26, RZ ;  /* 0x000000ff001a7202 */ /* 0x000fe20000000f00 */
[----:B------:R-:W-:-:S07]  /*26d20*/  IMAD.U32 R24, RZ, RZ, UR6 ;  /* 0x00000006ff187e24 */ /* 0x000fce000f8e00ff */
.L_x_5136:
[----:B------:R-:W-:-:S13]  /*26d30*/  ISETP.NE.AND P0, PT, R6, RZ, PT ;  /* 0x000000ff0600720c */ /* 0x000fda0003f05270 */
[----:B------:R-:W0:Y:S01]  /*26d40*/  @!P0 S2R R3, SR_CgaCtaId ;  /* 0x0000000000038919 */ /* 0x000e220000008800 */
[----:B------:R-:W-:-:S04]  /*26d50*/  @!P0 MOV R2, 0x400 ;  /* 0x0000040000028802 */ /* 0x000fc80000000f00 */
[----:B0-----:R-:W-:-:S05]  /*26d60*/  @!P0 LEA R2, R3, R2, 0x18 ;  /* 0x0000000203028211 */ /* 0x001fca00078ec0ff */
[----:B------:R1:W-:Y:S01]  /*26d70*/  @!P0 STS.128 [R2+0x308d0], R24 ;  /* 0x0308d01802008388 */ /* 0x0003e20000000c00 */
[----:B------:R-:W-:Y:S06]  /*26d80*/  BAR.ARV 0x5, 0x180 ;  /* 0x0146000000007b1d */ /* 0x000fec0000002000 */
.L_x_5129:
        /* <DEDUP_REMOVED lines=12> */
[----:B------:R-:W-:Y:S01]  /*26e50*/  MOV R30, 0x1 ;  /* 0x00000001001e7802 */ /* 0x000fe20000000f00 */
[----:B------:R-:W-:Y:S01]  /*26e60*/  IMAD.MOV.U32 R28, RZ, RZ, RZ ;  /* 0x000000ffff1c7224 */ /* 0x000fe200078e00ff */
[C---:B------:R-:W-:Y:S01]  /*26e70*/  LOP3.LUT R3, R33.reuse, 0x1f8, RZ, 0xc0, !PT ;  /* 0x000001f821037812 */ /* 0x040fe200078ec0ff */
[----:B------:R-:W-:Y:S01]  /*26e80*/  IMAD.SHL.U32 R37, R4, 0x8, RZ ;  /* 0x0000000804257824 */ /* 0x000fe200078e00ff */
[----:B------:R-:W-:Y:S01]  /*26e90*/  LOP3.LUT R33, R33, 0x38, RZ, 0xc0, !PT ;  /* 0x0000003821217812 */ /* 0x000fe200078ec0ff */
[----:B------:R-:W-:Y:S01]  /*26ea0*/  IMAD.MOV.U32 R23, RZ, RZ, RZ ;  /* 0x000000ffff177224 */ /* 0x000fe200078e00ff */
[----:B------:R-:W-:Y:S01]  /*26eb0*/  ULDC.64 UR36, c[0x0][0x198] ;  /* 0x0000660000247ab9 */ /* 0x000fe20000000a00 */
[----:B------:R-:W-:Y:S01]  /*26ec0*/  IMAD.MOV.U32 R29, RZ, RZ, 0x1 ;  /* 0x00000001ff1d7424 */ /* 0x000fe200078e00ff */
[C---:B------:R-:W-:Y:S01]  /*26ed0*/  LOP3.LUT R36, R33.reuse, 0x40, RZ, 0xfc, !PT ;  /* 0x0000004021247812 */ /* 0x040fe200078efcff */
        /* <DEDUP_REMOVED lines=8> */
[----:B------:R-:W-:-:S03]  /*26f60*/  ULOP3.LUT UR39, UR4, 0x2, URZ, 0xfc, !UPT ;  /* 0x0000000204277892 */ /* 0x000fc6000f8efc3f */
[----:B------:R-:W-:Y:S02]  /*26f70*/  UMOV UR4, 0x400 ;  /* 0x0000040000047882 */ /* 0x000fe40000000000 */
[----:B0-----:R-:W-:-:S06]  /*26f80*/  ULEA UR4, UR5, UR4, 0x18 ;  /* 0x0000000405047291 */ /* 0x001fcc000f8ec03f */
[----:B------:R-:W-:-:S04]  /*26f90*/  IMAD.U32 R17, RZ, RZ, UR4 ;  /* 0x00000004ff117e24 */ /* 0x000fc8000f8e00ff */
[----:B------:R-:W-:-:S05]  /*26fa0*/  IMAD R0, R37, 0x2, R17 ;  /* 0x0000000225007824 */ /* 0x000fca00078e0211 */
[----:B------:R1:W-:Y:S02]  /*26fb0*/  STL [R1], R0 ;  /* 0x0000000001007387 */ /* 0x0003e40000100800 */
.L_x_5260:
[----:B------:R-:W-:Y:S05]  /*26fc0*/  YIELD ;  /* 0x0000000000007946 */ /* 0x000fea0003800000 */
[----:B------:R-:W-:Y:S01]  /*26fd0*/  ULDC.64 UR4, c[0x0][0xa28] ;  /* 0x00028a0000047ab9 */ /* 0x000fe20000000a00 */
[----:B0-----:R-:W-:Y:S01]  /*26fe0*/  MOV R12, RZ ;  /* 0x000000ff000c7202 */ /* 0x001fe20000000f00 */
[----:B------:R-:W0:Y:S01]  /*26ff0*/  LDC.64 R4, c[0x0][0xa00] ;  /* 0x00028000ff047b82 */ /* 0x000e220000000a00 */
[----:B------:R-:W-:Y:S01]  /*27000*/  ISETP.NE.U32.AND P0, PT, RZ, UR4, PT ;  /* 0x00000004ff007c0c */ /* 0x000fe2000bf05070 */
[----:B------:R-:W-:-:S03]  /*27010*/  ULDC.64 UR6, c[0x0][0xa10] ;  /* 0x0002840000067ab9 */ /* 0x000fc60000000a00 */
[----:B------:R-:W-:Y:S01]  /*27020*/  ISETP.NE.AND.EX P0, PT, RZ, UR5, PT, P0 ;  /* 0x00000005ff007c0c */ /* 0x000fe2000bf05300 */
[----:B------:R-:W-:-:S12]  /*27030*/  ULDC.64 UR4, c[0x0][0xa18] ;  /* 0x0002860000047ab9 */ /* 0x000fd80000000a00 */
[----:B--2---:R-:W2:Y:S01]  /*27040*/  @P0 LDC.64 R2, c[0x0][0xa28] ;  /* 0x00028a00ff020b82 */ /* 0x004ea20000000a00 */
[----:B------:R-:W-:Y:S01]  /*27050*/  ISETP.NE.U32.AND P1, PT, RZ, UR6, PT ;  /* 0x00000006ff007c0c */ /* 0x000fe2000bf25070 */
[----:B--2---:R-:W-:-:S05]  /*27060*/  @P0 IMAD.WIDE R2, R27, 0x4, R2 ;  /* 0x000000041b020825 */ /* 0x004fca00078e0202 */
[----:B------:R2:W3:Y:S01]  /*27070*/  @P0 LDG.E R12, desc[UR60][R2.64] ;  /* 0x0000003c020c0981 */ /* 0x0004e2000c1e1900 */
[----:B------:R-:W-:Y:S01]  /*27080*/  ISETP.NE.U32.AND P0, PT, RZ, UR4, PT ;  /* 0x00000004ff007c0c */ /* 0x000fe2000bf05070 */
[----:B------:R-:W-:Y:S01]  /*27090*/  IMAD.MOV.U32 R35, RZ, RZ, RZ ;  /* 0x000000ffff237224 */ /* 0x000fe200078e00ff */
[----:B------:R-:W-:Y:S01]  /*270a0*/  ISETP.NE.AND.EX P1, PT, RZ, UR7, PT, P1 ;  /* 0x00000007ff007c0c */ /* 0x000fe2000bf25310 */
[----:B-1----:R-:W-:Y:S01]  /*270b0*/  IMAD.MOV.U32 R0, RZ, RZ, RZ ;  /* 0x000000ffff007224 */ /* 0x002fe200078e00ff */
[----:B------:R-:W-:Y:S01]  /*270c0*/  ISETP.NE.AND.EX P2, PT, RZ, UR5, PT, P0 ;  /* 0x00000005ff007c0c */ /* 0x000fe2000bf45300 */
[----:B------:R-:W-:Y:S01]  /*270d0*/  ULDC.64 UR4, c[0x0][0xa00] ;  /* 0x0002800000047ab9 */ /* 0x000fe20000000a00 */
[----:B0-----:R-:W-:Y:S01]  /*270e0*/  IMAD.WIDE R4, R27, 0x4, R4 ;  /* 0x000000041b047825 */ /* 0x001fe200078e0204 */
[----:B------:R-:W-:Y:S01]  /*270f0*/  ISETP.NE.U32.AND P0, PT, RZ, UR4, PT ;  /* 0x00000004ff007c0c */ /* 0x000fe2000bf05070 */
[----:B--2---:R-:W0:Y:S03]  /*27100*/  LDC.64 R2, c[0x0][0xa10] ;  /* 0x00028400ff027b82 */ /* 0x004e260000000a00 */
[----:B------:R-:W-:-:S06]  /*27110*/  ISETP.NE.AND.EX P0, PT, RZ, UR5, PT, P0 ;  /* 0x00000005ff007c0c */ /* 0x000fcc000bf05300 */
[----:B------:R-:W1:Y:S07]  /*27120*/  @P2 LDC.64 R6, c[0x0][0xa18] ;  /* 0x00028600ff062b82 */ /* 0x000e6e0000000a00 */
        /* <DEDUP_REMOVED lines=17> */
[----:B---3--:R0:W-:Y:S01]  /*27240*/  STL [R1+0xc], R12 ;  /* 0x00000c0c01007387 */ /* 0x0081e20000100800 */
[----:B----4-:R-:W-:Y:S05]  /*27250*/  @P2 BRA `(.L_x_5138) ;  /* 0x0000000000102947 */ /* 0x010fea0003800000 */
[----:B------:R-:W-:Y:S05]  /*27260*/  @!P0 BRA `(.L_x_5138) ;  /* 0x00000000000c8947 */ /* 0x000fea0003800000 */
[----:B------:R-:W2:Y:S04]  /*27270*/  LDG.E R6, desc[UR60][R4.64] ;  /* 0x0000003c04067981 */ /* 0x000ea8000c1e1900 */
[----:B-----5:R-:W2:Y:S02]  /*27280*/  LDG.E R31, desc[UR60][R4.64+0x4] ;  /* 0x0000043c041f7981 */ /* 0x020ea4000c1e1900 */
[----:B--2---:R-:W-:-:S07]  /*27290*/  IADD3 R31, -R6, R31, RZ ;  /* 0x0000001f061f7210 */ /* 0x004fce0007ffe1ff */
.L_x_5138:
        /* <DEDUP_REMOVED lines=13> */
.L_x_5139:
        /* <DEDUP_REMOVED lines=8> */
[----:B--2---:R-:W-:-:S07]  /*273f0*/  IMAD.IADD R8, R9, 0x1, -R8 ;  /* 0x0000000109087824 */ /* 0x004fce00078e0a08 */
.L_x_5140:
[----:B-1----:R-:W2:Y:S01]  /*27400*/  @P1 LDG.E R5, desc[UR60][R2.64] ;  /* 0x0000003c02051981 */ /* 0x002ea2000c1e1900 */
[----:B------:R-:W1:Y:S03]  /*27410*/  LDC R9, c[0x0][0x448] ;  /* 0x00011200ff097b82 */ /* 0x000e660000000800 */
[----:B------:R3:W2:Y:S01]  /*27420*/  @P1 LDG.E R4, desc[UR60][R2.64+0x4] ;  /* 0x0000043c02041981 */ /* 0x0006a2000c1e1900 */
[----:B------:R-:W-:Y:S02]  /*27430*/  IMAD.SHL.U32 R25, R25, 0x80, RZ ;  /* 0x0000008019197824 */ /* 0x000fe400078e00ff */
[----:B-----5:R-:W-:Y:S02]  /*27440*/  IMAD.IADD R8, R8, 0x1, -R12 ;  /* 0x0000000108087824 */ /* 0x020fe400078e0a0c */
[----:B---3--:R-:W3:Y:S01]  /*27450*/  LDC.64 R2, c[0x0][0x9e0] ;  /* 0x00027800ff027b82 */ /* 0x008ee20000000a00 */
[----:B-1----:R-:W-:Y:S01]  /*27460*/  ISETP.NE.AND P2, PT, R9, 0x1, PT ;  /* 0x000000010900780c */ /* 0x002fe20003f45270 */
[----:B------:R-:W-:-:S12]  /*27470*/  VIADD R9, R25, 0x7f ;  /* 0x0000007f19097836 */ /* 0x000fd80000000000 */
[----:B------:R-:W1:Y:S01]  /*27480*/  @P2 LDC R10, c[0x0][0x44c] ;  /* 0x00011300ff0a2b82 */ /* 0x000e620000000800 */
[----:B---3--:R-:W-:-:S07]  /*27490*/  ISETP.GE.AND P3, PT, R3, 0x1, PT ;  /* 0x000000010300780c */ /* 0x008fce0003f66270 */
[----:B------:R-:W3:Y:S01]  /*274a0*/  @P2 LDC R11, c[0x0][0x450] ;  /* 0x00011400ff0b2b82 */ /* 0x000ee20000000800 */
[----:B--2---:R-:W-:Y:S02]  /*274b0*/  @P1 IMAD.IADD R7, R4, 0x1, -R5 ;  /* 0x0000000104071824 */ /* 0x004fe400078e0a05 */
[----:B-1----:R-:W-:-:S05]  /*274c0*/  @P2 IMAD.HI.U32 R4, R9, R10, RZ ;  /* 0x0000000a09042227 */ /* 0x002fca00078e00ff */
[----:B---3--:R-:W-:Y:S02]  /*274d0*/  @P2 SHF.R.U32.HI R9, RZ, R11, R4 ;  /* 0x0000000bff092219 */ /* 0x008fe40000011604 */
[----:B------:R-:W-:-:S04]  /*274e0*/  IADD3 R11, R8, R7, RZ ;  /* 0x00000007080b7210 */ /* 0x000fc80007ffe0ff */
[C---:B------:R-:W-:Y:S01]  /*274f0*/  IADD3 R18, R11.reuse, 0x1, -R31 ;  /* 0x000000010b127810 */ /* 0x040fe20007ffe81f */
[----:B------:R1:W-:Y:S01]  /*27500*/  STL [R1+0x4], R11 ;  /* 0x0000040b01007387 */ /* 0x0003e20000100800 */
[----:B------:R-:W-:-:S03]  /*27510*/  VIADD R4, R11, 0x5f ;  /* 0x0000005f0b047836 */ /* 0x000fc60000000000 */
[----:B------:R-:W-:Y:S02]  /*27520*/  IMAD.IADD R9, R18, 0x1, R9 ;  /* 0x0000000112097824 */ /* 0x000fe400078e0209 */
[----:B------:R-:W-:-:S04]  /*27530*/  IMAD.HI R4, R4, 0x2aaaaaab, RZ ;  /* 0x2aaaaaab04047827 */ /* 0x000fc800078e02ff */
[----:B------:R-:W-:Y:S01]  /*27540*/  IMAD.IADD R2, R9, 0x1, R2 ;  /* 0x0000000109027824 */ /* 0x000fe200078e0202 */
[----:B------:R-:W-:-:S04]  /*27550*/  SHF.R.U32.HI R19, RZ, 0x1f, R4 ;  /* 0x0000001fff137819 */ /* 0x000fc80000011604 */
[----:B------:R-:W-:Y:S01]  /*27560*/  LEA.HI.SX32 R19, R4, R19, 0x1c ;  /* 0x0000001304137211 */ /* 0x000fe200078fe2ff */
[----:B-1----:R-:W-:Y:S06]  /*27570*/  @!P3 BRA `(.L_x_5141) ;  /* 0x000000000048b947 */ /* 0x002fec0003800000 */
[C---:B------:R-:W-:Y:S01]  /*27580*/  ISETP.GT.AND P0, PT, R9.reuse, RZ, PT ;  /* 0x000000ff0900720c */ /* 0x040fe20003f04270 */
[----:B------:R-:W-:Y:S01]  /*27590*/  BSSY B0, `(.L_x_5142) ;  /* 0x000000e000007945 */ /* 0x000fe20003800000 */
[----:B------:R-:W-:-:S11]  /*275a0*/  VIADD R10, R9, 0xffffffff ;  /* 0xffffffff090a7836 */ /* 0x000fd60000000000 */
        /* <DEDUP_REMOVED lines=8> */
.L_x_5143:
[----:B------:R-:W-:-:S13]  /*27630*/  ISETP.NE.AND P0, PT, R3, 0x1, PT ;  /* 0x000000010300780c */ /* 0x000fda0003f05270 */
[----:B------:R-:W1:Y:S02]  /*27640*/  @P0 LDC.64 R4, c[0x0][0x9e8] ;  /* 0x00027a00ff040b82 */ /* 0x000e640000000a00 */
[----:B-1----:R-:W-:-:S05]  /*27650*/  @P0 IMAD.HI.U32 R4, R10, R4, RZ ;  /* 0x000000040a040227 */ /* 0x002fca00078e00ff */
[----:B------:R-:W-:-:S07]  /*27660*/  @P0 SHF.R.U32.HI R10, RZ, R5, R4 ;  /* 0x00000005ff0a0219 */ /* 0x000fce0000011604 */
.L_x_5144:
[----:B------:R-:W-:Y:S05]  /*27670*/  BSYNC B0 ;  /* 0x0000000000007941 */ /* 0x000fea0003800000 */
.L_x_5142:
[----:B------:R-:W-:-:S05]  /*27680*/  IMAD R5, R10, R3, R3 ;  /* 0x000000030a057224 */ /* 0x000fca00078e0203 */
[----:B------:R-:W-:-:S07]  /*27690*/  VIMNMX R2, R2, R5, PT ;  /* 0x0000000502027248 */ /* 0x000fce0003fe0100 */
.L_x_5141:
[----:B------:R-:W1:Y:S01]  /*276a0*/  @P2 LDC R10, c[0x0][0x44c] ;  /* 0x00011300ff0a2b82 */ /* 0x000e620000000800 */
[----:B------:R-:W-:Y:S01]  /*276b0*/  VIADD R2, R2, 0x5f ;  /* 0x0000005f02027836 */ /* 0x000fe20000000000 */
[----:B------:R-:W-:Y:S01]  /*276c0*/  MOV R4, R25 ;  /* 0x0000001900047202 */ /* 0x000fe20000000f00 */
[----:B------:R-:W-:Y:S01]  /*276d0*/  IMAD.IADD R9, R11, 0x1, -R31 ;  /* 0x000000010b097824 */ /* 0x000fe200078e0a1f */
[----:B------:R-:W-:Y:S01]  /*276e0*/  ULDC UR4, c[0x0][0x9dc] ;  /* 0x0002770000047ab9 */ /* 0x000fe20000000800 */
[----:B------:R-:W-:-:S03]  /*276f0*/  IMAD.HI R2, R2, 0x2aaaaaab, RZ ;  /* 0x2aaaaaab02027827 */ /* 0x000fc600078e02ff */
[----:B------:R-:W2:Y:S01]  /*27700*/  @P2 LDC R5, c[0x0][0x450] ;  /* 0x00011400ff052b82 */ /* 0x000ea20000000800 */
[----:B-1----:R-:W-:-:S05]  /*27710*/  @P2 IMAD.HI.U32 R10, R25, R10, RZ ;  /* 0x0000000a190a2227 */ /* 0x002fca00078e00ff */
[----:B--2---:R-:W-:Y:S02]  /*27720*/  @P2 SHF.R.U32.HI R4, RZ, R5, R10 ;  /* 0x00000005ff042219 */ /* 0x004fe4000001160a */
[----:B------:R-:W-:-:S03]  /*27730*/  SHF.R.U32.HI R5, RZ, 0x1f, R2 ;  /* 0x0000001fff057819 */ /* 0x000fc60000011602 */
[----:B------:R-:W-:Y:S01]  /*27740*/  IMAD.IADD R10, R9, 0x1, R4 ;  /* 0x00000001090a7824 */ /* 0x000fe200078e0204 */
[----:B------:R-:W-:-:S04]  /*27750*/  LEA.HI.SX32 R2, R2, R5, 0x1c ;  /* 0x0000000502027211 */ /* 0x000fc800078fe2ff */
[----:B------:R-:W-:Y:S01]  /*27760*/  VIMNMX R11, R19, R2, PT ;  /* 0x00000002130b7248 */ /* 0x000fe20003fe0100 */
[----:B------:R-:W-:Y:S01]  /*27770*/  VIADD R2, R10, -UR4 ;  /* 0x800000040a027c36 */ /* 0x000fe20008000000 */
        /* <DEDUP_REMOVED lines=11> */
.L_x_5147:
[----:B------:R-:W-:-:S13]  /*27830*/  ISETP.NE.AND P0, PT, R3, 0x1, PT ;  /* 0x000000010300780c */ /* 0x000fda0003f05270 */
[----:B------:R-:W1:Y:S02]  /*27840*/  @P0 LDC.64 R4, c[0x0][0x9e8] ;  /* 0x00027a00ff040b82 */ /* 0x000e640000000a00 */
[----:B-1----:R-:W-:-:S05]  /*27850*/  @P0 IMAD.HI.U32 R4, R10, R4, RZ ;  /* 0x000000040a040227 */ /* 0x002fca00078e00ff */
[----:B------:R-:W-:-:S07]  /*27860*/  @P0 SHF.R.U32.HI R10, RZ, R5, R4 ;  /* 0x00000005ff0a0219 */ /* 0x000fce0000011604 */
.L_x_5148:
[----:B------:R-:W-:Y:S05]  /*27870*/  BSYNC B0 ;  /* 0x0000000000007941 */ /* 0x000fea0003800000 */
.L_x_5146:
[----:B------:R-:W-:-:S05]  /*27880*/  IMAD R3, R10, R3, RZ ;  /* 0x000000030a037224 */ /* 0x000fca00078e02ff */
[----:B------:R-:W-:-:S07]  /*27890*/  VIMNMX R2, R2, R3, !PT ;  /* 0x0000000302027248 */ /* 0x000fce0007fe0100 */
.L_x_5145:
[----:B------:R-:W-:Y:S01]  /*278a0*/  IMAD.HI R2, R2, 0x2aaaaaab, RZ ;  /* 0x2aaaaaab02027827 */ /* 0x000fe200078e02ff */
[----:B------:R-:W-:Y:S01]  /*278b0*/  BSSY B0, `(.L_x_5149) ;  /* 0x0000026000007945 */ /* 0x000fe20003800000 */
[----:B------:R-:W-:Y:S02]  /*278c0*/  LOP3.LUT R10, R6, 0xff, RZ, 0xc0, !PT ;  /* 0x000000ff060a7812 */ /* 0x000fe400078ec0ff */
[----:B------:R-:W-:Y:S01]  /*278d0*/  SHF.R.U32.HI R6, RZ, 0x10, R6 ;  /* 0x00000010ff067819 */ /* 0x000fe20000011606 */
[----:B------:R-:W-:Y:S01]  /*278e0*/  IMAD.MOV.U32 R14, RZ, RZ, RZ ;  /* 0x000000ffff0e7224 */ /* 0x000fe200078e00ff */
[----:B------:R-:W-:-:S04]  /*278f0*/  SHF.R.U32.HI R3, RZ, 0x1f, R2 ;  /* 0x0000001fff037819 */ /* 0x000fc80000011602 */
[----:B------:R-:W-:-:S04]  /*27900*/  LEA.HI.SX32 R3, R2, R3, 0x1c ;  /* 0x0000000302037211 */ /* 0x000fc800078fe2ff */
[----:B------:R-:W-:-:S04]  /*27910*/  VIMNMX R4, RZ, R3, !PT ;  /* 0x00000003ff047248 */ /* 0x000fc80007fe0100 */
[----:B------:R-:W-:-:S13]  /*27920*/  ISETP.GT.AND P0, PT, R11, R4, PT ;  /* 0x000000040b00720c */ /* 0x000fda0003f04270 */
[----:B------:R-:W-:Y:S05]  /*27930*/  @!P0 BRA `(.L_x_5150) ;  /* 0x0000000000748947 */ /* 0x000fea0003800000 */
[----:B------:R-:W-:Y:S01]  /*27940*/  ISETP.NE.AND P0, PT, R6, RZ, PT ;  /* 0x000000ff0600720c */ /* 0x000fe20003f05270 */
[----:B------:R-:W-:-:S03]  /*27950*/  ULDC UR4, c[0x0][0x9f0] ;  /* 0x00027c0000047ab9 */ /* 0x000fc60000000800 */
[----:B------:R-:W-:-:S04]  /*27960*/  SEL R5, R6, UR4, P0 ;  /* 0x0000000406057c07 */ /* 0x000fc80008000000 */
[----:B------:R-:W-:Y:S02]  /*27970*/  IABS R13, R5 ;  /* 0x00000005000d7213 */ /* 0x000fe40000000000 */
[----:B0-----:R-:W-:Y:S02]  /*27980*/  IADD3 R12, R5, -0x1, R11 ;  /* 0xffffffff050c7810 */ /* 0x001fe40007ffe00b */
[----:B------:R-:W0:Y:S03]  /*27990*/  I2F.RP R2, R13 ;  /* 0x0000000d00027306 */ /* 0x000e260000209400 */
[----:B------:R-:W-:-:S05]  /*279a0*/  IMAD.IADD R12, R12, 0x1, -R4 ;  /* 0x000000010c0c7824 */ /* 0x000fca00078e0a04 */
        /* <DEDUP_REMOVED lines=21> */
[----:B------:R-:W-:-:S07]  /*27b00*/  @!P2 LOP3.LUT R14, RZ, R5, RZ, 0x33, !PT ;  /* 0x00000005ff0ea212 */ /* 0x000fce00078e33ff */
.L_x_5150:
[----:B------:R-:W-:Y:S05]  /*27b10*/  BSYNC B0 ;  /* 0x0000000000007941 */ /* 0x000fea0003800000 */
.L_x_5149:
[-C--:B------:R-:W-:Y:S01]  /*27b20*/  IMAD R3, R10, R14.reuse, R4 ;  /* 0x0000000e0a037224 */ /* 0x080fe200078e0204 */
[----:B------:R-:W-:Y:S04]  /*27b30*/  BSSY B0, `(.L_x_5151) ;  /* 0x0000151000007945 */ /* 0x000fe80003800000 */
[C---:B------:R-:W-:Y:S01]  /*27b40*/  VIADDMNMX R11, R3.reuse, R14, R11, PT ;  /* 0x0000000e030b7246 */ /* 0x040fe2000380010b */
[----:B------:R-:W-:-:S04]  /*27b50*/  IMAD R3, R3, 0x60, -R8 ;  /* 0x0000006003037824 */ /* 0x000fc800078e0a08 */
[----:B------:R-:W-:Y:S01]  /*27b60*/  IMAD R2, R11, 0x60, -R8 ;  /* 0x000000600b027824 */ /* 0x000fe200078e0a08 */
[----:B------:R-:W-:-:S04]  /*27b70*/  VIMNMX R3, RZ, R3, !PT ;  /* 0x00000003ff037248 */ /* 0x000fc80007fe0100 */
[----:B------:R-:W-:-:S04]  /*27b80*/  VIMNMX R2, R2, R7, PT ;  /* 0x0000000702027248 */ /* 0x000fc80003fe0100 */
[----:B------:R-:W-:-:S13]  /*27b90*/  ISETP.GT.AND P0, PT, R2, R3, PT ;  /* 0x000000030200720c */ /* 0x000fda0003f04270 */
[----:B------:R-:W-:Y:S02]  /*27ba0*/  @P0 VIADD R5, R2, 0x5f ;  /* 0x0000005f02050836 */ /* 0x000fe40000000000 */
        /* <DEDUP_REMOVED lines=12> */
[----:B------:R-:W1:Y:S02]  /*27c70*/  S2R R3, SR_TID.X ;  /* 0x0000000000037919 */ /* 0x000e640000002100 */
[----:B-1----:R-:W-:-:S04]  /*27c80*/  SHF.R.U32.HI R3, RZ, 0x5, R3 ;  /* 0x00000005ff037819 */ /* 0x002fc80000011603 */
[----:B------:R-:W-:-:S05]  /*27c90*/  LOP3.LUT R3, R3, 0x3, RZ, 0xc0, !PT ;  /* 0x0000000303037812 */ /* 0x000fca00078ec0ff */
[----:B------:R1:W2:Y:S02]  /*27ca0*/  SHFL.IDX PT, R14, R3, RZ, 0x1f ;  /* 0x00001fff030e7589 */ /* 0x0002a400000e0000 */
.L_x_5328:
[----:B--2---:R-:W-:Y:S02]  /*27cb0*/  ISETP.NE.AND P0, PT, R14, RZ, PT ;  /* 0x000000ff0e00720c */ /* 0x004fe40003f05270 */
[----:B------:R-:W-:-:S11]  /*27cc0*/  PLOP3.LUT P6, PT, PT, PT, PT, 0x8, 0x0 ;  /* 0x000000000000781c */ /* 0x000fd60003fce170 */
[----:B------:R-:W-:Y:S05]  /*27cd0*/  @P0 BRA `(.L_x_5154) ;  /* 0x00000000000c0947 */ /* 0x000fea0003800000 */
[----:B------:R-:W-:-:S03]  /*27ce0*/  UMOV UR4, 0xffffffff ;  /* 0xffffffff00047882 */ /* 0x000fc60000000000 */
[----:B------:R-:W-:Y:S05]  /*27cf0*/  BRA.DIV UR4, `(.L_x_5155) ;  /* 0x0000007604f07947 */ /* 0x000fea000b800000 */
[----:B------:R-:W-:-:S13]  /*27d00*/  ELECT P6, URZ, PT ;  /* 0x00000000003f782f */ /* 0x000fda00038c0000 */
.L_x_5154:
[----:B-1----:R-:W2:Y:S01]  /*27d10*/  LDL R3, [R1+0x28] ;  /* 0x0000280001037983 */ /* 0x002ea20000100800 */
[----:B------:R-:W-:Y:S01]  /*27d20*/  BSSY B1, `(.L_x_5156) ;  /* 0x0000008000017945 */ /* 0x000fe20003800000 */
[----:B--2---:R-:W-:-:S05]  /*27d30*/  VIADD R3, R3, 0x1 ;  /* 0x0000000103037836 */ /* 0x004fca0000000000 */
[----:B------:R-:W-:-:S04]  /*27d40*/  LEA.HI R7, R3, R3, RZ, 0x1 ;  /* 0x0000000303077211 */ /* 0x000fc800078f08ff */
[----:B------:R-:W-:-:S04]  /*27d50*/  LOP3.LUT R8, R7, 0xfffffffe, RZ, 0xc0, !PT ;  /* 0xfffffffe07087812 */ /* 0x000fc800078ec0ff */
[----:B------:R-:W-:-:S04]  /*27d60*/  IADD3 R8, R3, -R8, RZ ;  /* 0x8000000803087210 */ /* 0x000fc80007ffe0ff */
[----:B------:R-:W-:-:S04]  /*27d70*/  SHF.L.U32 R8, R8, 0x1f, RZ ;  /* 0x0000001f08087819 */ /* 0x000fc800000006ff */
[----:B------:R-:W1:Y:S02]  /*27d80*/  SYNCS.PHASECHK.TRANS64.TRYWAIT P0, [R17+URZ+0x30820], R8 ;  /* 0x03082008110075a7 */ /* 0x000e64000800017f */
[----:B-1----:R-:W-:Y:S05]  /*27d90*/  @!P0 BRA `(.L_x_5157) ;  /* 0x0000007400e88947 */ /* 0x002fea0003800000 */
.L_x_5331:
[----:B------:R-:W-:Y:S05]  /*27da0*/  BSYNC B1 ;  /* 0x0000000000017941 */ /* 0x000fea0003800000 */
.L_x_5156:
[----:B------:R-:W-:Y:S04]  /*27db0*/  BSSY B1, `(.L_x_5158) ;  /* 0x000008b000017945 */ /* 0x000fe80003800000 */
[----:B------:R-:W-:Y:S05]  /*27dc0*/  @!P6 BRA `(.L_x_5159) ;  /* 0x000000080024e947 */ /* 0x000fea0003800000 */
[----:B0-----:R-:W-:Y:S01]  /*27dd0*/  IMAD R12, R28, 0x8, R17 ;  /* 0x000000081c0c7824 */ /* 0x001fe200078e0211 */
[----:B------:R-:W-:Y:S01]  /*27de0*/  SHF.L.U32 R11, R30, 0x1f, RZ ;  /* 0x0000001f1e0b7819 */ /* 0x000fe200000006ff */
[----:B------:R-:W0:Y:S01]  /*27df0*/  S2R R3, SR_TID.X ;  /* 0x0000000000037919 */ /* 0x000e220000002100 */
[----:B------:R-:W-:Y:S02]  /*27e00*/  BSSY B2, `(.L_x_5160) ;  /* 0x0000005000027945 */ /* 0x000fe40003800000 */
[----:B------:R-:W2:Y:S01]  /*27e10*/  SYNCS.PHASECHK.TRANS64.TRYWAIT P0, [R12+URZ+0x308a0], R11 ;  /* 0x0308a00b0c0075a7 */ /* 0x000ea2000800017f */
[----:B0-----:R-:W-:-:S04]  /*27e20*/  LOP3.LUT R3, R3, 0x7f, RZ, 0xc0, !PT ;  /* 0x0000007f03037812 */ /* 0x001fc800078ec0ff */
[----:B------:R-:W-:Y:S01]  /*27e30*/  ISETP.NE.AND P1, PT, R3, RZ, PT ;  /* 0x000000ff0300720c */ /* 0x000fe20003f25270 */
[----:B--2---:R-:W-:-:S12]  /*27e40*/  @!P0 BRA `(.L_x_5161) ;  /* 0x0000007400d08947 */ /* 0x004fd80003800000 */
.L_x_5332:
[----:B------:R-:W-:Y:S05]  /*27e50*/  BSYNC B2 ;  /* 0x0000000000027941 */ /* 0x000fea0003800000 */
.L_x_5160:
        /* <DEDUP_REMOVED lines=9> */
.L_x_5163:
[----:B------:R-:W-:Y:S05]  /*27ef0*/  BSYNC B2 ;  /* 0x0000000000027941 */ /* 0x000fea0003800000 */
.L_x_5162:
[----:B------:R-:W-:Y:S01]  /*27f00*/  IMAD.MOV.U32 R22, RZ, RZ, RZ ;  /* 0x000000ffff167224 */ /* 0x000fe200078e00ff */
[----:B------:R-:W-:Y:S01]  /*27f10*/  UIADD3 UR4, UP0, UR36, 0x570, URZ ;  /* 0x0000057024047890 */ /* 0x000fe2000ff1e03f */
[----:B-1----:R-:W-:Y:S01]  /*27f20*/  IMAD R8, R28, 0x9000, R17 ;  /* 0x000090001c087824 */ /* 0x002fe200078e0211 */
        /* <DEDUP_REMOVED lines=9> */
.L_x_5164:
        /* <DEDUP_REMOVED lines=16> */
.L_x_5165:
        /* <DEDUP_REMOVED lines=16> */
.L_x_5166:
        /* <DEDUP_REMOVED lines=13> */
.L_x_5333:
[----:B------:R-:W-:Y:S05]  /*28290*/  BSYNC B2 ;  /* 0x0000000000027941 */ /* 0x000fea0003800000 */
.L_x_5167:
        /* <DEDUP_REMOVED lines=11> */
.L_x_5170:
[----:B------:R-:W-:Y:S05]  /*28350*/  BSYNC B2 ;  /* 0x0000000000027941 */ /* 0x000fea0003800000 */
.L_x_5169:
        /* <DEDUP_REMOVED lines=8> */
.L_x_5171:
        /* <DEDUP_REMOVED lines=15> */
.L_x_5172:
        /* <DEDUP_REMOVED lines=15> */
.L_x_5173:
        /* <DEDUP_REMOVED lines=10> */
.L_x_5159:
[----:B------:R-:W-:Y:S05]  /*28660*/  BSYNC B1 ;  /* 0x0000000000017941 */ /* 0x000fea0003800000 */
.L_x_5158:
[----:B-1----:R-:W-:Y:S01]  /*28670*/  VIADD R8, R2, 0xfffffffe ;  /* 0xfffffffe02087836 */ /* 0x002fe20000000000 */
        /* <DEDUP_REMOVED lines=8> */
.L_x_5190:
        /* <DEDUP_REMOVED lines=11> */
.L_x_5334:
[----:B------:R-:W-:Y:S05]  /*287b0*/  BSYNC B2 ;  /* 0x0000000000027941 */ /* 0x000fea0003800000 */
.L_x_5176:
        /* <DEDUP_REMOVED lines=9> */
.L_x_5179:
[----:B------:R-:W-:Y:S05]  /*28850*/  BSYNC B2 ;  /* 0x0000000000027941 */ /* 0x000fea0003800000 */
.L_x_5178:
        /* <DEDUP_REMOVED lines=11> */
.L_x_5180:
        /* <DEDUP_REMOVED lines=16> */
.L_x_5181:
        /* <DEDUP_REMOVED lines=16> */
.L_x_5182:
        /* <DEDUP_REMOVED lines=13> */
.L_x_5335:
[----:B------:R-:W-:Y:S05]  /*28be0*/  BSYNC B2 ;  /* 0x0000000000027941 */ /* 0x000fea0003800000 */
.L_x_5183:
[----:B------:R-:W-:Y:S01]  /*28bf0*/  BSSY B2, `(.L_x_5185) ;  /* 0x000000b000027945 */ /* 0x000fe20003800000 */
[----:B------:R-:W-:Y:S01]  /*28c00*/  IMAD.MOV.U32 R2, RZ, RZ, 0x0 ;  /* 0x00000000ff027424 */ /* 0x000fe200078e00ff */
[----:B01----:R-:W-:Y:S02]  /*28c10*/  MOV R3, 0x12f00000 ;  /* 0x12f0000000037802 */ /* 0x003fe40000000f00 */
[----:B------:R-:W-:Y:S05]  /*28c20*/  @P2 BRA `(.L_x_5186) ;  /* 0x00000000001c2947 */ /* 0x000fea0003800000 */
[----:B------:R-:W0:Y:S01]  /*28c30*/  S2R R21, SR_TID.X ;  /* 0x0000000000157919 */ /* 0x000e220000002100 */
[----:B------:R-:W-:-:S04]  /*28c40*/  IMAD.MOV.U32 R13, RZ, RZ, 0x9000 ;  /* 0x00009000ff0d7424 */ /* 0x000fc800078e00ff */
[----:B------:R1:W-:Y:S01]  /*28c50*/  SYNCS.ARRIVE.TRANS64 RZ, [R7+URZ+0x308b0], R13 ;  /* 0x0308b00d07ff79a7 */ /* 0x0003e2000800003f */
[----:B0-----:R-:W-:-:S04]  /*28c60*/  LOP3.LUT R21, R21, 0x1f, RZ, 0xc0, !PT ;  /* 0x0000001f15157812 */ /* 0x001fc800078ec0ff */
[----:B------:R-:W-:-:S13]  /*28c70*/  ISETP.NE.AND P1, PT, R21, RZ, PT ;  /* 0x000000ff1500720c */ /* 0x000fda0003f25270 */
[----:B-1----:R-:W-:Y:S05]  /*28c80*/  @!P1 BRA `(.L_x_5186) ;  /* 0x0000000000049947 */ /* 0x002fea0003800000 */
[----:B------:R-:W-:Y:S01]  /*28c90*/  BPT.TRAP 0x1 ;  /* 0x000000040000795c */ /* 0x000fe20000300000 */
.L_x_5186:
[----:B------:R-:W-:Y:S05]  /*28ca0*/  BSYNC B2 ;  /* 0x0000000000027941 */ /* 0x000fea0003800000 */
.L_x_5185:
[----:B------:R-:W-:Y:S01]  /*28cb0*/  R2UR UR10, R14 ;  /* 0x000000000e0a72ca */ /* 0x000fe200000e0000 */
[----:B------:R-:W-:Y:S01]  /*28cc0*/  UIADD3 UR4, UP0, UR36, 0x670, URZ ;  /* 0x0000067024047890 */ /* 0x000fe2000ff1e03f */
[----:B------:R-:W-:Y:S01]  /*28cd0*/  R2UR UR6, R2 ;  /* 0x00000000020672ca */ /* 0x000fe200000e0000 */
[----:B------:R-:W-:Y:S01]  /*28ce0*/  VIADD R7, R7, 0x308b0 ;  /* 0x000308b007077836 */ /* 0x000fe20000000000 */
[----:B------:R-:W-:Y:S01]  /*28cf0*/  R2UR UR7, R3 ;  /* 0x00000000030772ca */ /* 0x000fe200000e0000 */
[----:B------:R-:W-:Y:S01]  /*28d00*/  VIADD R13, R11, 0x400 ;  /* 0x000004000b0d7836 */ /* 0x000fe20000000000 */
[----:B------:R-:W-:Y:S01]  /*28d10*/  PLOP3.LUT P1, PT, PT, PT, PT, 0x80, 0x0 ;  /* 0x000000000000781c */ /* 0x000fe20003f2f070 */
[----:B------:R-:W-:-:S12]  /*28d20*/  UIADD3.X UR5, URZ, UR37, URZ, UP0, !UPT ;  /* 0x000000253f057290 */ /* 0x000fd800087fe43f */
.L_x_5187:
        /* <DEDUP_REMOVED lines=15> */
.L_x_5188:
        /* <DEDUP_REMOVED lines=15> */
.L_x_5189:
        /* <DEDUP_REMOVED lines=10> */
.L_x_5175:
[----:B------:R-:W-:Y:S05]  /*28fb0*/  BSYNC B1 ;  /* 0x0000000000017941 */ /* 0x000fea0003800000 */
.L_x_5174:
        /* <DEDUP_REMOVED lines=8> */
.L_x_5152:
[----:B------:R-:W-:Y:S05]  /*29040*/  BSYNC B0 ;  /* 0x0000000000007941 */ /* 0x000fea0003800000 */
.L_x_5151:
[----:B------:R-:W1:Y:S01]  /*29050*/  LDC R0, c[0x0][0x448] ;  /* 0x00011200ff007b82 */ /* 0x000e620000000800 */
[----:B------:R-:W-:Y:S01]  /*29060*/  VIADD R5, R25, 0x7f ;  /* 0x0000007f19057836 */ /* 0x000fe20000000000 */
[----:B------:R-:W-:Y:S06]  /*29070*/  @!P0 WARPSYNC.ALL ;  /* 0x0000000000008948 */ /* 0x000fec0003800000 */
[----:B------:R-:W2:Y:S08]  /*29080*/  LDC.64 R2, c[0x0][0x9e0] ;  /* 0x00027800ff027b82 */ /* 0x000eb00000000a00 */
[----:B------:R-:W-:Y:S01]  /*29090*/  @!P0 BAR.SYNC.DEFER_BLOCKING 0xc, 0x180 ;  /* 0x0306000000008b1d */ /* 0x000fe20000010000 */
[----:B-1----:R-:W-:-:S02]  /*290a0*/  ISETP.NE.AND P1, PT, R0, 0x1, PT ;  /* 0x000000010000780c */ /* 0x002fc40003f25270 */
[----:B--2---:R-:W-:-:S11]  /*290b0*/  ISETP.GE.AND P2, PT, R3, 0x1, PT ;  /* 0x000000010300780c */ /* 0x004fd60003f46270 */
[----:B------:R-:W1:Y:S08]  /*290c0*/  @P1 LDC R4, c[0x0][0x44c] ;  /* 0x00011300ff041b82 */ /* 0x000e700000000800 */
[----:B------:R-:W2:Y:S01]  /*290d0*/  @P1 LDC R0, c[0x0][0x450] ;  /* 0x00011400ff001b82 */ /* 0x000ea20000000800 */
[----:B-1----:R-:W-:-:S05]  /*290e0*/  @P1 IMAD.HI.U32 R7, R5, R4, RZ ;  /* 0x0000000405071227 */ /* 0x002fca00078e00ff */
[----:B--2---:R-:W-:-:S05]  /*290f0*/  @P1 SHF.R.U32.HI R5, RZ, R0, R7 ;  /* 0x00000000ff051219 */ /* 0x004fca0000011607 */
[----:B------:R-:W-:-:S04]  /*29100*/  IMAD.IADD R7, R18, 0x1, R5 ;  /* 0x0000000112077824 */ /* 0x000fc800078e0205 */
[----:B------:R-:W-:Y:S01]  /*29110*/  IMAD.IADD R2, R7, 0x1, R2 ;  /* 0x0000000107027824 */ /* 0x000fe200078e0202 */
[----:B------:R-:W-:Y:S06]  /*29120*/  @!P2 BRA `(.L_x_5191) ;  /* 0x000000000048a947 */ /* 0x000fec0003800000 */
[C---:B------:R-:W-:Y:S01]  /*29130*/  ISETP.GT.AND P0, PT, R7.reuse, RZ, PT ;  /* 0x000000ff0700720c */ /* 0x040fe20003f04270 */
[----:B------:R-:W-:Y:S01]  /*29140*/  BSSY B0, `(.L_x_5192) ;  /* 0x000000e000007945 */ /* 0x000fe20003800000 */
[----:B------:R-:W-:-:S11]  /*29150*/  VIADD R0, R7, 0xffffffff ;  /* 0xffffffff07007836 */ /* 0x000fd60000000000 */
[----:B------:R-:W-:Y:S05]  /*29160*/  @P0 BRA `(.L_x_5193) ;  /* 0x00000000001c0947 */ /* 0x000fea0003800000 */
[----:B------:R-:W-:Y:S02]  /*29170*/  ISETP.NE.AND P0, PT, R3, 0x1, PT ;  /* 0x000000010300780c */ /* 0x000fe40003f05270 */
[----:B------:R-:W-:-:S11]  /*29180*/  IADD3 R7, -R7, RZ, RZ ;  /* 0x000000ff07077210 */ /* 0x000fd60007ffe1ff */
[----:B------:R-:W1:Y:S02]  /*29190*/  @P0 LDC.64 R4, c[0x0][0x9e8] ;  /* 0x00027a00ff040b82 */ /* 0x000e640000000a00 */
[----:B-1----:R-:W-:-:S05]  /*291a0*/  @P0 IMAD.HI.U32 R4, R7, R4, RZ ;  /* 0x0000000407040227 */ /* 0x002fca00078e00ff */
[----:B------:R-:W-:-:S04]  /*291b0*/  @P0 SHF.R.U32.HI R7, RZ, R5, R4 ;  /* 0x00000005ff070219 */ /* 0x000fc80000011604 */
[----:B------:R-:W-:Y:S01]  /*291c0*/  LOP3.LUT R0, RZ, R7, RZ, 0x33, !PT ;  /* 0x00000007ff007212 */ /* 0x000fe200078e33ff */
[----:B------:R-:W-:Y:S06]  /*291d0*/  BRA `(.L_x_5194) ;  /* 0x0000000000107947 */ /* 0x000fec0003800000 */
.L_x_5193:
[----:B------:R-:W-:-:S13]  /*291e0*/  ISETP.NE.AND P0, PT, R3, 0x1, PT ;  /* 0x000000010300780c */ /* 0x000fda0003f05270 */
[----:B------:R-:W1:Y:S02]  /*291f0*/  @P0 LDC.64 R4, c[0x0][0x9e8] ;  /* 0x00027a00ff040b82 */ /* 0x000e640000000a00 */
[----:B-1----:R-:W-:-:S05]  /*29200*/  @P0 IMAD.HI.U32 R4, R0, R4, RZ ;  /* 0x0000000400040227 */ /* 0x002fca00078e00ff */
[----:B------:R-:W-:-:S07]  /*29210*/  @P0 SHF.R.U32.HI R0, RZ, R5, R4 ;  /* 0x00000005ff000219 */ /* 0x000fce0000011604 */
.L_x_5194:
[----:B------:R-:W-:Y:S05]  /*29220*/  BSYNC B0 ;  /* 0x0000000000007941 */ /* 0x000fea0003800000 */
.L_x_5192:
[----:B------:R-:W-:-:S05]  /*29230*/  IMAD R5, R0, R3, R3 ;  /* 0x0000000300057224 */ /* 0x000fca00078e0203 */
[----:B------:R-:W-:-:S07]  /*29240*/  VIMNMX R2, R2, R5, PT ;  /* 0x0000000502027248 */ /* 0x000fce0003fe0100 */
.L_x_5191:
[----:B------:R-:W1:Y:S01]  /*29250*/  @P1 LDC R0, c[0x0][0x44c] ;  /* 0x00011300ff001b82 */ /* 0x000e620000000800 */
[----:B------:R-:W-:Y:S01]  /*29260*/  VIADD R2, R2, 0x5f ;  /* 0x0000005f02027836 */ /* 0x000fe20000000000 */
[----:B------:R-:W-:-:S03]  /*29270*/  ULDC UR4, c[0x0][0x9dc] ;  /* 0x0002770000047ab9 */ /* 0x000fc60000000800 */
[----:B------:R-:W-:-:S03]  /*29280*/  IMAD.HI R2, R2, 0x2aaaaaab, RZ ;  /* 0x2aaaaaab02027827 */ /* 0x000fc600078e02ff */
[----:B------:R-:W2:Y:S01]  /*29290*/  @P1 LDC R5, c[0x0][0x450] ;  /* 0x00011400ff051b82 */ /* 0x000ea20000000800 */
[----:B-1----:R-:W-:-:S04]  /*292a0*/  @P1 IMAD.HI.U32 R4, R25, R0, RZ ;  /* 0x0000000019041227 */ /* 0x002fc800078e00ff */
[----:B------:R-:W-:Y:S01]  /*292b0*/  IMAD.MOV.U32 R0, RZ, RZ, R25 ;  /* 0x000000ffff007224 */ /* 0x000fe200078e0019 */
[----:B--2---:R-:W-:Y:S02]  /*292c0*/  @P1 SHF.R.U32.HI R0, RZ, R5, R4 ;  /* 0x00000005ff001219 */ /* 0x004fe40000011604 */
[----:B------:R-:W-:-:S03]  /*292d0*/  SHF.R.U32.HI R5, RZ, 0x1f, R2 ;  /* 0x0000001fff057819 */ /* 0x000fc60000011602 */
[----:B------:R-:W-:Y:S01]  /*292e0*/  IMAD.IADD R9, R9, 0x1, R0 ;  /* 0x0000000109097824 */ /* 0x000fe200078e0200 */
[----:B------:R-:W-:-:S03]  /*292f0*/  LEA.HI.SX32 R2, R2, R5, 0x1c ;  /* 0x0000000502027211 */ /* 0x000fc600078fe2ff */
[----:B------:R-:W-:Y:S01]  /*29300*/  VIADD R0, R9, -UR4 ;  /* 0x8000000409007c36 */ /* 0x000fe20008000000 */
[----:B------:R-:W-:Y:S01]  /*29310*/  VIMNMX R19, R19, R2, PT ;  /* 0x0000000213137248 */ /* 0x000fe20003fe0100 */
        /* <DEDUP_REMOVED lines=11> */
.L_x_5197:
[----:B------:R-:W-:-:S13]  /*293d0*/  ISETP.NE.AND P0, PT, R3, 0x1, PT ;  /* 0x000000010300780c */ /* 0x000fda0003f05270 */
[----:B------:R-:W1:Y:S02]  /*293e0*/  @P0 LDC.64 R4, c[0x0][0x9e8] ;  /* 0x00027a00ff040b82 */ /* 0x000e640000000a00 */
[----:B-1----:R-:W-:-:S05]  /*293f0*/  @P0 IMAD.HI.U32 R4, R9, R4, RZ ;  /* 0x0000000409040227 */ /* 0x002fca00078e00ff */
[----:B------:R-:W-:-:S07]  /*29400*/  @P0 SHF.R.U32.HI R9, RZ, R5, R4 ;  /* 0x00000005ff090219 */ /* 0x000fce0000011604 */
.L_x_5198:
[----:B------:R-:W-:Y:S05]  /*29410*/  BSYNC B0 ;  /* 0x0000000000007941 */ /* 0x000fea0003800000 */
.L_x_5196:
[----:B------:R-:W-:-:S05]  /*29420*/  IMAD R3, R9, R3, RZ ;  /* 0x0000000309037224 */ /* 0x000fca00078e02ff */
[----:B------:R-:W-:-:S07]  /*29430*/  VIMNMX R0, R0, R3, !PT ;  /* 0x0000000300007248 */ /* 0x000fce0007fe0100 */
.L_x_5195:
[----:B------:R-:W-:Y:S01]  /*29440*/  ISETP.NE.AND P1, PT, R6, RZ, PT ;  /* 0x000000ff0600720c */ /* 0x000fe20003f25270 */
[----:B------:R-:W-:Y:S01]  /*29450*/  IMAD.HI R0, R0, 0x2aaaaaab, RZ ;  /* 0x2aaaaaab00007827 */ /* 0x000fe200078e02ff */
[----:B------:R-:W-:Y:S04]  /*29460*/  BSSY B0, `(.L_x_5199) ;  /* 0x0000023000007945 */ /* 0x000fe80003800000 */
[----:B------:R-:W-:-:S04]  /*29470*/  SHF.R.U32.HI R3, RZ, 0x1f, R0 ;  /* 0x0000001fff037819 */ /* 0x000fc80000011600 */
[----:B------:R-:W-:Y:S01]  /*29480*/  LEA.HI.SX32 R0, R0, R3, 0x1c ;  /* 0x0000000300007211 */ /* 0x000fe200078fe2ff */
[----:B------:R-:W-:Y:S02]  /*29490*/  IMAD.MOV.U32 R3, RZ, RZ, RZ ;  /* 0x000000ffff037224 */ /* 0x000fe400078e00ff */
[----:B------:R-:W1:Y:S01]  /*294a0*/  @!P1 LDC R6, c[0x0][0x9f0] ;  /* 0x00027c00ff069b82 */ /* 0x000e620000000800 */
[----:B------:R-:W-:-:S04]  /*294b0*/  VIMNMX R0, RZ, R0, !PT ;  /* 0x00000000ff007248 */ /* 0x000fc80007fe0100 */
[----:B------:R-:W-:-:S13]  /*294c0*/  ISETP.GT.AND P0, PT, R19, R0, PT ;  /* 0x000000001300720c */ /* 0x000fda0003f04270 */
[----:B------:R-:W-:Y:S05]  /*294d0*/  @!P0 BRA `(.L_x_5200) ;  /* 0x00000000006c8947 */ /* 0x000fea0003800000 */
[-C--:B-1----:R-:W-:Y:S01]  /*294e0*/  IABS R4, R6.reuse ;  /* 0x0000000600047213 */ /* 0x082fe20000000000 */
[----:B------:R-:W-:Y:S01]  /*294f0*/  IMAD.MOV.U32 R2, RZ, RZ, RZ ;  /* 0x000000ffff027224 */ /* 0x000fe200078e00ff */
[----:B------:R-:W-:Y:S02]  /*29500*/  IABS R8, R6 ;  /* 0x0000000600087213 */ /* 0x000fe40000000000 */
[----:B------:R-:W1:Y:S08]  /*29510*/  I2F.RP R5, R4 ;  /* 0x0000000400057306 */ /* 0x000e700000209400 */
[----:B-1----:R-:W1:Y:S02]  /*29520*/  MUFU.RCP R5, R5 ;  /* 0x0000000500057308 */ /* 0x002e640000001000 */
[----:B-1----:R-:W-:-:S06]  /*29530*/  IADD3 R7, R5, 0xffffffe, RZ ;  /* 0x0ffffffe05077810 */ /* 0x002fcc0007ffe0ff */
[----:B------:R1:W2:Y:S02]  /*29540*/  F2I.FTZ.U32.TRUNC.NTZ R3, R7 ;  /* 0x0000000700037305 */ /* 0x0002a4000021f000 */
[----:B-1----:R-:W-:Y:S02]  /*29550*/  IMAD.MOV R7, RZ, RZ, -R8 ;  /* 0x000000ffff077224 */ /* 0x002fe400078e0a08 */
[----:B--2---:R-:W-:-:S04]  /*29560*/  IMAD.MOV R9, RZ, RZ, -R3 ;  /* 0x000000ffff097224 */ /* 0x004fc800078e0a03 */
        /* <DEDUP_REMOVED lines=18> */
.L_x_5200:
[----:B------:R-:W-:Y:S05]  /*29690*/  BSYNC B0 ;  /* 0x0000000000007941 */ /* 0x000fea0003800000 */
.L_x_5199:
[-C--:B------:R-:W-:Y:S01]  /*296a0*/  IMAD R0, R10, R3.reuse, R0 ;  /* 0x000000030a007224 */ /* 0x080fe200078e0200 */
        /* <DEDUP_REMOVED lines=19> */
[----:B------:R-:W3:Y:S01]  /*297e0*/  POPC R7, R4 ;  /* 0x0000000400077309 */ /* 0x000ee20000000000 */
[----:B--2---:R-:W3:Y:S02]  /*297f0*/  SHFL.IDX PT, R0, R3, R0, 0x1f ;  /* 0x00001f0003007589 */ /* 0x004ee400000e0000 */
[----:B---3--:R-:W-:Y:S01]  /*29800*/  IADD3 R24, R0, UR38, R7 ;  /* 0x0000002600187c10 */ /* 0x008fe2000fffe007 */
[----:B------:R-:W-:Y:S06]  /*29810*/  BRA `(.L_x_5203) ;  /* 0x0000003400447947 */ /* 0x000fec0003800000 */
.L_x_5202:
        /* <DEDUP_REMOVED lines=10> */
[----:B------:R-:W2:Y:S01]  /*298c0*/  LDC.64 R2, c[0x4][R2] ;  /* 0x0100000002027b82 */ /* 0x000ea20000000a00 */
[----:B-1----:R-:W-:Y:S01]  /*298d0*/  IMAD.U32 R6, RZ, RZ, UR8 ;  /* 0x00000008ff067e24 */ /* 0x002fe2000f8e00ff */
[----:B0-----:R-:W-:Y:S01]  /*298e0*/  MOV R12, 0x1 ;  /* 0x00000001000c7802 */ /* 0x001fe20000000f00 */
[----:B------:R-:W-:Y:S02]  /*298f0*/  IMAD.U32 R7, RZ, RZ, UR9 ;  /* 0x00000009ff077e24 */ /* 0x000fe4000f8e00ff */
[----:B------:R-:W-:-:S02]  /*29900*/  IMAD.U32 R10, RZ, RZ, UR4 ;  /* 0x00000004ff0a7e24 */ /* 0x000fc4000f8e00ff */
[----:B------:R-:W-:Y:S02]  /*29910*/  IMAD.U32 R11, RZ, RZ, UR5 ;  /* 0x00000005ff0b7e24 */ /* 0x000fe4000f8e00ff */
[----:B------:R-:W-:Y:S02]  /*29920*/  IMAD.MOV.U32 R8, RZ, RZ, 0x70 ;  /* 0x00000070ff087424 */ /* 0x000fe400078e00ff */
[----:B------:R-:W-:-:S07]  /*29930*/  IMAD.MOV.U32 R13, RZ, RZ, RZ ;  /* 0x000000ffff0d7224 */ /* 0x000fce00078e00ff */
[----:B------:R-:W-:-:S07]  /*29940*/  LEPC R20, `(.L_x_5205) ;  /* 0x000000001014794e */ /* 0x000fce0000000000 */
[----:B--2---:R-:W-:Y:S05]  /*29950*/  CALL.ABS.NOINC R2 ;  /* 0x0000000002007343 */ /* 0x004fea0003c00000 */
.L_x_5205:
[----:B------:R-:W-:Y:S05]  /*29960*/  BSYNC B6 ;  /* 0x0000000000067941 */ /* 0x000fea0003800000 */
.L_x_5204:
        /* <DEDUP_REMOVED lines=11> */
[----:B------:R-:W-:Y:S02]  /*29a20*/  IMAD.U32 R5, RZ, RZ, UR7 ;  /* 0x00000007ff057e24 */ /* 0x000fe4000f8e00ff */
[----:B-1----:R-:W-:Y:S02]  /*29a30*/  IMAD.U32 R6, RZ, RZ, UR8 ;  /* 0x00000008ff067e24 */ /* 0x002fe4000f8e00ff */
[----:B------:R-:W-:-:S02]  /*29a40*/  IMAD.U32 R10, RZ, RZ, UR4 ;  /* 0x00000004ff0a7e24 */ /* 0x000fc4000f8e00ff */
[----:B------:R-:W-:Y:S02]  /*29a50*/  IMAD.U32 R11, RZ, RZ, UR5 ;  /* 0x00000005ff0b7e24 */ /* 0x000fe4000f8e00ff */
[----:B------:R-:W-:Y:S02]  /*29a60*/  IMAD.MOV.U32 R8, RZ, RZ, 0x70 ;  /* 0x00000070ff087424 */ /* 0x000fe400078e00ff */
[----:B0-----:R-:W-:Y:S02]  /*29a70*/  IMAD.MOV.U32 R12, RZ, RZ, 0x1 ;  /* 0x00000001ff0c7424 */ /* 0x001fe400078e00ff */
[----:B--2---:R-:W-:-:S07]  /*29a80*/  IMAD.MOV.U32 R13, RZ, RZ, RZ ;  /* 0x000000ffff0d7224 */ /* 0x004fce00078e00ff */
[----:B------:R-:W-:-:S07]  /*29a90*/  LEPC R20, `(.L_x_5208) ;  /* 0x000000001014794e */ /* 0x000fce0000000000 */
[----:B---3--:R-:W-:Y:S05]  /*29aa0*/  CALL.ABS.NOINC R2 ;  /* 0x0000000002007343 */ /* 0x008fea0003c00000 */
.L_x_5208:
[----:B------:R0:W1:Y:S01]  /*29ab0*/  LDC.64 R2, c[0x4][R18] ;  /* 0x0100000012027b82 */ /* 0x0000620000000a00 */
[----:B------:R-:W-:Y:S01]  /*29ac0*/  ULDC.64 UR4, c[0x4][0x138] ;  /* 0x01004e0000047ab9 */ /* 0x000fe20000000a00 */
[----:B------:R-:W-:Y:S01]  /*29ad0*/  ULDC.64 UR6, c[0x4][0x140] ;  /* 0x0100500000067ab9 */ /* 0x000fe20000000a00 */
[----:B------:R-:W-:Y:S01]  /*29ae0*/  ULDC.64 UR8, c[0x4][0x80] ;  /* 0x0100200000087ab9 */ /* 0x000fe20000000a00 */
[----:B------:R-:W-:Y:S01]  /*29af0*/  MOV R4, UR4 ;  /* 0x0000000400047c02 */ /* 0x000fe20008000f00 */
[----:B------:R-:W-:Y:S01]  /*29b00*/  IMAD.U32 R5, RZ, RZ, UR5 ;  /* 0x00000005ff057e24 */ /* 0x000fe2000f8e00ff */
[----:B------:R-:W-:Y:S01]  /*29b10*/  MOV R8, 0x70 ;  /* 0x0000007000087802 */ /* 0x000fe20000000f00 */
[----:B------:R-:W-:Y:S02]  /*29b20*/  IMAD.U32 R6, RZ, RZ, UR6 ;  /* 0x00000006ff067e24 */ /* 0x000fe4000f8e00ff */
[----:B------:R-:W-:Y:S02]  /*29b30*/  IMAD.U32 R7, RZ, RZ, UR7 ;  /* 0x00000007ff077e24 */ /* 0x000fe4000f8e00ff */
[----:B------:R-:W-:-:S02]  /*29b40*/  IMAD.U32 R10, RZ, RZ, UR8 ;  /* 0x00000008ff0a7e24 */ /* 0x000fc4000f8e00ff */
[----:B------:R-:W-:Y:S02]  /*29b50*/  IMAD.U32 R11, RZ, RZ, UR9 ;  /* 0x00000009ff0b7e24 */ /* 0x000fe4000f8e00ff */
[----:B------:R-:W-:Y:S02]  /*29b60*/  IMAD.MOV.U32 R12, RZ, RZ, 0x1 ;  /* 0x00000001ff0c7424 */ /* 0x000fe400078e00ff */
[----:B0-----:R-:W-:-:S07]  /*29b70*/  IMAD.MOV.U32 R13, RZ, RZ, RZ ;  /* 0x000000ffff0d7224 */ /* 0x001fce00078e00ff */
[----:B------:R-:W-:-:S07]  /*29b80*/  LEPC R20, `(.L_x_5207) ;  /* 0x000000001014794e */ /* 0x000fce0000000000 */
[----:B-1----:R-:W-:Y:S05]  /*29b90*/  CALL.ABS.NOINC R2 ;  /* 0x0000000002007343 */ /* 0x002fea0003c00000 */
.L_x_5207:
[----:B------:R-:W-:Y:S05]  /*29ba0*/  BSYNC B6 ;  /* 0x0000000000067941 */ /* 0x000fea0003800000 */
.L_x_5206:
[----:B------:R-:W-:Y:S01]  /*29bb0*/  ULDC.64 UR4, c[0x0][0x9f8] ;  /* 0x00027e0000047ab9 */ /* 0x000fe20000000a00 */
[----:B------:R-:W2:Y:S01]  /*29bc0*/  LDL R20, [R1+0x4] ;  /* 0x0000040001147983 */ /* 0x000ea20000100800 */
[----:B------:R-:W-:-:S03]  /*29bd0*/  ISETP.NE.U32.AND P0, PT, RZ, UR4, PT ;  /* 0x00000004ff007c0c */ /* 0x000fc6000bf05070 */
[----:B------:R-:W3:Y:S01]  /*29be0*/  LDL R19, [R1+0xc] ;  /* 0x00000c0001137983 */ /* 0x000ee20000100800 */
[----:B------:R-:W-:Y:S01]  /*29bf0*/  ISETP.NE.AND.EX P0, PT, RZ, UR5, PT, P0 ;  /* 0x00000005ff007c0c */ /* 0x000fe2000bf05300 */
[----:B------:R-:W-:Y:S01]  /*29c00*/  IMAD.MOV.U32 R32, RZ, RZ, R27 ;  /* 0x000000ffff207224 */ /* 0x000fe200078e001b */
[----:B------:R-:W4:Y:S01]  /*29c10*/  LDC R0, c[0x0][0x430] ;  /* 0x00010c00ff007b82 */ /* 0x000f220000000800 */
[----:B------:R-:W0:Y:S01]  /*29c20*/  S2R R18, SR_TID.X ;  /* 0x0000000000127919 */ /* 0x000e220000002100 */
[----:B------:R-:W-:Y:S01]  /*29c30*/  VIADD R22, R22, 0xffffffff ;  /* 0xffffffff16167836 */ /* 0x000fe20000000000 */
[----:B------:R-:W-:Y:S01]  /*29c40*/  LOP3.LUT R16, R16, 0xfffffff7, RZ, 0xc0, !PT ;  /* 0xfffffff710107812 */ /* 0x000fe200078ec0ff */
[----:B------:R-:W-:-:S07]  /*29c50*/  ULDC UR4, c[0x0][0x2f4] ;  /* 0x0000bd0000047ab9 */ /* 0x000fce0000000800 */
[----:B------:R-:W1:Y:S01]  /*29c60*/  @P0 LDC.64 R2, c[0x0][0x9f8] ;  /* 0x00027e00ff020b82 */ /* 0x000e620000000a00 */
[----:B0-----:R-:W-:Y:S01]  /*29c70*/  LOP3.LUT R18, R18, 0x7f, RZ, 0xc0, !PT ;  /* 0x0000007f12127812 */ /* 0x001fe200078ec0ff */
[----:B-1----:R-:W-:-:S05]  /*29c80*/  @P0 IMAD.WIDE R2, R27, 0x4, R2 ;  /* 0x000000041b020825 */ /* 0x002fca00078e0202 */
[----:B------:R0:W3:Y:S01]  /*29c90*/  @P0 LDG.E R32, desc[UR60][R2.64] ;  /* 0x0000003c02200981 */ /* 0x0000e2000c1e1900 */
[----:B------:R-:W-:Y:S02]  /*29ca0*/  SHF.R.U32.HI R21, RZ, 0x3, R18 ;  /* 0x00000003ff157819 */ /* 0x000fe40000011612 */
[----:B----4-:R-:W-:Y:S01]  /*29cb0*/  ISETP.NE.AND P1, PT, R0, 0x1, PT ;  /* 0x000000010000780c */ /* 0x010fe20003f25270 */
[----:B------:R-:W1:-:S12]  /*29cc0*/  S2R R18, SR_TID.X ;  /* 0x0000000000127919 */ /* 0x000e580000002100 */
[----:B------:R-:W4:Y:S08]  /*29cd0*/  @P1 LDC R6, c[0x0][0x434] ;  /* 0x00010d00ff061b82 */ /* 0x000f300000000800 */
[----:B------:R-:W0:Y:S01]  /*29ce0*/  @P1 LDC R7, c[0x0][0x438] ;  /* 0x00010e00ff071b82 */ /* 0x000e220000000800 */
[----:B-1----:R-:W-:-:S05]  /*29cf0*/  IMAD.SHL.U32 R18, R18, 0x10, RZ ;  /* 0x0000001012127824 */ /* 0x002fca00078e00ff */
[----:B------:R-:W-:-:S05]  /*29d00*/  LOP3.LUT R18, R21, 0x70, R18, 0xf8, !PT ;  /* 0x0000007015127812 */ /* 0x000fca00078ef812 */
[----:B------:R-:W-:Y:S01]  /*29d10*/  IMAD R5, R22, 0x60, R18 ;  /* 0x0000006016057824 */ /* 0x000fe200078e0212 */
[----:B------:R-:W-:Y:S01]  /*29d20*/  ISETP.GE.AND P3, PT, R33, UR4, PT ;  /* 0x0000000421007c0c */ /* 0x000fe2000bf66270 */
[----:B------:R-:W-:-:S03]  /*29d30*/  UMOV UR5, 0xffffffff ;  /* 0xffffffff00057882 */ /* 0x000fc60000000000 */
[----:B--2---:R-:W-:-:S04]  /*29d40*/  ISETP.GE.AND P0, PT, R5, R20, PT ;  /* 0x000000140500720c */ /* 0x004fc80003f06270 */
[----:B------:R-:W-:Y:S02]  /*29d50*/  ISETP.GT.U32.OR P0, PT, R18, 0x5f, P0 ;  /* 0x0000005f1200780c */ /* 0x000fe40000704470 */
[----:B---3--:R-:W-:-:S05]  /*29d60*/  IADD3 R5, R5, R19, RZ ;  /* 0x0000001305057210 */ /* 0x008fca0007ffe0ff */
[----:B----4-:R-:W-:-:S04]  /*29d70*/  @P1 IMAD.HI.U32 R6, R5, R6, RZ ;  /* 0x0000000605061227 */ /* 0x010fc800078e00ff */
[----:B------:R-:W-:Y:S01]  /*29d80*/  IMAD.MOV.U32 R4, RZ, RZ, R5 ;  /* 0x000000ffff047224 */ /* 0x000fe200078e0005 */
[----:B0-----:R-:W-:Y:S01]  /*29d90*/  @P1 SHF.R.U32.HI R4, RZ, R7, R6 ;  /* 0x00000007ff041219 */ /* 0x001fe20000011606 */
[----:B------:R-:W0:Y:S04]  /*29da0*/  @!P0 LDC.64 R2, c[0x0][0x428] ;  /* 0x00010a00ff028b82 */ /* 0x000e280000000a00 */
[----:B------:R-:W-:-:S04]  /*29db0*/  IMAD.MOV R6, RZ, RZ, -R4 ;  /* 0x000000ffff067224 */ /* 0x000fc800078e0a04 */
[----:B------:R-:W-:Y:S01]  /*29dc0*/  IMAD R0, R0, R6, R5 ;  /* 0x0000000600007224 */ /* 0x000fe200078e0205 */
[----:B------:R-:W-:Y:S02]  /*29dd0*/  @!P0 SHF.R.S32.HI R5, RZ, 0x1f, R4 ;  /* 0x0000001fff058819 */ /* 0x000fe40000011404 */
[----:B------:R-:W-:Y:S01]  /*29de0*/  SHF.R.S32.HI R8, RZ, 0x1f, R32 ;  /* 0x0000001fff087819 */ /* 0x000fe20000011420 */
[----:B0-----:R-:W-:-:S04]  /*29df0*/  @!P0 IMAD.WIDE.U32 R4, R32, R2, R4 ;  /* 0x0000000220048225 */ /* 0x001fc800078e0004 */
[----:B------:R-:W-:Y:S01]  /*29e00*/  @!P0 IMAD R6, R8, R2, RZ ;  /* 0x0000000208068224 */ /* 0x000fe200078e02ff */
[----:B------:R0:W-:Y:S03]  /*29e10*/  STL [R1+0x10], R8 ;  /* 0x0000100801007387 */ /* 0x0001e60000100800 */
[----:B------:R-:W-:Y:S02]  /*29e20*/  @!P0 IMAD R6, R32, R3, R6 ;  /* 0x0000000320068224 */ /* 0x000fe400078e0206 */
[----:B------:R-:W1:Y:S02]  /*29e30*/  @!P0 LDC.64 R2, c[0x0][0x418] ;  /* 0x00010600ff028b82 */ /* 0x000e640000000a00 */
[----:B------:R-:W-:Y:S02]  /*29e40*/  @!P0 IMAD.IADD R6, R5, 0x1, R6 ;  /* 0x0000000105068824 */ /* 0x000fe400078e0206 */
[----:B------:R-:W-:Y:S01]  /*29e50*/  IMAD.U32 R5, RZ, RZ, UR39 ;  /* 0x00000027ff057e24 */ /* 0x000fe2000f8e00ff */
[----:B-1----:R-:W-:-:S04]  /*29e60*/  @!P0 LEA R2, P1, R4, R2, 0x2 ;  /* 0x0000000204028211 */ /* 0x002fc800078210ff */
[----:B------:R-:W-:Y:S01]  /*29e70*/  @!P0 LEA.HI.X R3, R4, R3, R6, 0x2, P1 ;  /* 0x0000000304038211 */ /* 0x000fe200008f1406 */
[----:B------:R-:W-:-:S06]  /*29e80*/  IMAD.MOV.U32 R4, RZ, RZ, RZ ;  /* 0x000000ffff047224 */ /* 0x000fcc00078e00ff */
[----:B------:R0:W5:Y:S01]  /*29e90*/  @!P0 LDG.E R4, desc[UR60][R2.64] ;  /* 0x0000003c02048981 */ /* 0x000162000c1e1900 */
[----:B------:R-:W-:Y:S02]  /*29ea0*/  ISETP.GT.U32.AND P0, PT, R18, 0x5f, PT ;  /* 0x0000005f1200780c */ /* 0x000fe40003f04070 */
[----:B------:R-:W-:Y:S02]  /*29eb0*/  ISETP.NE.AND P2, PT, R5, 0x3, PT ;  /* 0x000000030500780c */ /* 0x000fe40003f45270 */
[----:B------:R-:W-:-:S09]  /*29ec0*/  ISETP.GE.AND P1, PT, R36, UR4, PT ;  /* 0x0000000424007c0c */ /* 0x000fd2000bf26270 */
[----:B------:R-:W-:Y:S02]  /*29ed0*/  @P0 LOP3.LUT R16, R16, 0x8, RZ, 0xfc, !PT ;  /* 0x0000000810100812 */ /* 0x000fe400078efcff */
[----:B------:R-:W-:Y:S02]  /*29ee0*/  ISETP.GE.AND P0, PT, R34, UR4, PT ;  /* 0x0000000422007c0c */ /* 0x000fe4000bf06270 */
[----:B------:R-:W-:-:S04]  /*29ef0*/  LOP3.LUT R16, R16, 0xffffffef, RZ, 0xc0, !PT ;  /* 0xffffffef10107812 */ /* 0x000fc800078ec0ff */
[----:B------:R-:W-:-:S04]  /*29f00*/  @P2 LOP3.LUT R16, R16, 0x10, RZ, 0xfc, !PT ;  /* 0x0000001010102812 */ /* 0x000fc800078efcff */
[----:B------:R-:W-:-:S04]  /*29f10*/  LOP3.LUT R16, R16, 0xfffffffb, RZ, 0xc0, !PT ;  /* 0xfffffffb10107812 */ /* 0x000fc800078ec0ff */
[----:B------:R-:W-:-:S04]  /*29f20*/  @P3 LOP3.LUT R16, R16, 0x4, RZ, 0xfc, !PT ;  /* 0x0000000410103812 */ /* 0x000fc800078efcff */
[----:B------:R-:W-:-:S04]  /*29f30*/  LOP3.LUT R16, R16, 0xfffffffe, RZ, 0xc0, !PT ;  /* 0xfffffffe10107812 */ /* 0x000fc800078ec0ff */
[----:B------:R-:W-:-:S04]  /*29f40*/  LOP3.LUT R16, R16, 0xfffffffd, RZ, 0xc0, !PT ;  /* 0xfffffffd10107812 */ /* 0x000fc800078ec0ff */
[----:B------:R-:W-:-:S04]  /*29f50*/  @P1 LOP3.LUT R16, R16, 0x2, RZ, 0xfc, !PT ;  /* 0x0000000210101812 */ /* 0x000fc800078efcff */
[----:B------:R-:W-:Y:S01]  /*29f60*/  @P0 LOP3.LUT R16, R16, 0x1, RZ, 0xfc, !PT ;  /* 0x0000000110100812 */ /* 0x000fe200078efcff */
[----:B0-----:R-:W-:Y:S06]  /*29f70*/  BRA.DIV UR5, `(.L_x_5209) ;  /* 0x0000005605d47947 */ /* 0x001fec000b800000 */
.L_x_5338:
[----:B------:R-:W-:Y:S05]  /*29f80*/  @!P2 BRA `(.L_x_5210) ;  /* 0x000000000004a947 */ /* 0x000fea0003800000 */
[----:B------:R-:W-:Y:S01]  /*29f90*/  BPT.TRAP 0x1 ;  /* 0x000000040000795c */ /* 0x000fe20000300000 */
.L_x_5210:
        /* <DEDUP_REMOVED lines=23> */
.L_x_5339:
[----:B------:R-:W-:Y:S05]  /*2a110*/  BSYNC B0 ;  /* 0x0000000000007941 */ /* 0x000fea0003800000 */
.L_x_5211:
        /* <DEDUP_REMOVED lines=11> */
[----:B------:R-:W-:-:S02]  /*2a1d0*/  IMAD R6, R6, UR4, RZ ;  /* 0x0000000406067c24 */ /* 0x000fc4000f8e02ff */
        /* <DEDUP_REMOVED lines=19> */
[----:B------:R-:W1:Y:S01]  /*2a310*/  SHFL.IDX PT, R2, R0, RZ, 0x181f ;  /* 0x00181fff00027589 */ /* 0x000e6200000e0000 */
[----:B0-----:R-:W-:-:S04]  /*2a320*/  @P0 LEA R3, P1, R33, R3, 0x1 ;  /* 0x0000000321030211 */ /* 0x001fc800078208ff */
[----:B-1----:R-:W-:Y:S02]  /*2a330*/  @P0 IADD3.X R2, RZ, R2, RZ, P1, !PT ;  /* 0x00000002ff020210 */ /* 0x002fe40000ffe4ff */
[----:B------:R-:W-:Y:S02]  /*2a340*/  ISETP.GE.AND P1, PT, R6, 0x11, PT ;  /* 0x000000110600780c */ /* 0x000fe40003f26270 */
        /* <DEDUP_REMOVED lines=56> */
.L_x_5353:
        /* <DEDUP_REMOVED lines=12> */
.L_x_5214:
        /* <DEDUP_REMOVED lines=10> */
.L_x_5215:
[----:B------:R2:W-:Y:S02]  /*2a830*/  SYNCS.ARRIVE.TRANS64.A1T0 RZ, [R7+URZ+0x30830], RZ ;  /* 0x030830ff07ff79a7 */ /* 0x0005e4000810003f */
[----:B------:R-:W-:Y:S05]  /*2a840*/  WARPSYNC.ALL ;  /* 0x0000000000007948 */ /* 0x000fea0003800000 */
[----:B------:R-:W-:Y:S01]  /*2a850*/  ULDC.64 UR4, c[0x0][0xa00] ;  /* 0x0002800000047ab9 */ /* 0x000fe20000000a00 */
[----:B------:R-:W-:Y:S01]  /*2a860*/  SHF.R.S32.HI R0, RZ, 0x1f, R27 ;  /* 0x0000001fff007819 */ /* 0x000fe2000001141b */
[----:B------:R-:W-:Y:S01]  /*2a870*/  BSSY B6, `(.L_x_5216) ;  /* 0x0000022000067945 */ /* 0x000fe20003800000 */
[----:B------:R-:W-:Y:S01]  /*2a880*/  BAR.SYNC.DEFER_BLOCKING 0x8, 0x180 ;  /* 0x0206000000007b1d */ /* 0x000fe20000010000 */
[----:B------:R-:W-:Y:S02]  /*2a890*/  ISETP.NE.U32.AND P0, PT, RZ, UR4, PT ;  /* 0x00000004ff007c0c */ /* 0x000fe4000bf05070 */
[----:B-1----:R-:W-:-:S02]  /*2a8a0*/  IADD3 R2, R17, 0x12400, RZ ;  /* 0x0001240011027810 */ /* 0x002fc40007ffe0ff */
[----:B------:R-:W-:Y:S01]  /*2a8b0*/  ISETP.NE.AND.EX P0, PT, RZ, UR5, PT, P0 ;  /* 0x00000005ff007c0c */ /* 0x000fe2000bf05300 */
[----:B------:R-:W-:Y:S02]  /*2a8c0*/  ULDC.64 UR4, c[0x0][0x298] ;  /* 0x0000a60000047ab9 */ /* 0x000fe40000000a00 */
[----:B0-----:R-:W-:Y:S01]  /*2a8d0*/  IMAD.WIDE.U32 R4, R35, UR4, RZ ;  /* 0x0000000423047c25 */ /* 0x001fe2000f8e00ff */
[----:B------:R-:W-:Y:S02]  /*2a8e0*/  SEL R3, R0, RZ, !P0 ;  /* 0x000000ff00037207 */ /* 0x000fe40004000000 */
[----:B------:R-:W-:Y:S02]  /*2a8f0*/  SEL R0, R27, RZ, !P0 ;  /* 0x000000ff1b007207 */ /* 0x000fe40004000000 */
[----:B------:R-:W-:Y:S01]  /*2a900*/  LOP3.LUT P0, RZ, R2, 0x3ff, RZ, 0xc0, !PT ;  /* 0x000003ff02ff7812 */ /* 0x000fe2000780c0ff */
[----:B------:R-:W-:Y:S04]  /*2a910*/  STL [R1+0x2c], R3 ;  /* 0x00002c0301007387 */ /* 0x000fe80000100800 */
        /* <DEDUP_REMOVED lines=23> */
.L_x_5217:
[----:B------:R-:W-:Y:S05]  /*2aa90*/  BSYNC B6 ;  /* 0x0000000000067941 */ /* 0x000fea0003800000 */
.L_x_5216:
[----:B------:R-:W3:Y:S01]  /*2aaa0*/  LDL.LU R20, [R1+0x2c] ;  /* 0x00002c0001147983 */ /* 0x000ee20000300800 */
[----:B------:R-:W-:Y:S01]  /*2aab0*/  ULDC.64 UR4, c[0x0][0x2d8] ;  /* 0x0000b60000047ab9 */ /* 0x000fe20000000a00 */
[----:B------:R-:W0:Y:S02]  /*2aac0*/  LDC R6, c[0x0][0x448] ;  /* 0x00011200ff067b82 */ /* 0x000e240000000800 */
[----:B------:R-:W4:Y:S04]  /*2aad0*/  LDL.LU R21, [R1+0x20] ;  /* 0x0000200001157983 */ /* 0x000f280000300800 */
[----:B------:R-:W3:Y:S04]  /*2aae0*/  LDL.LU.64 R2, [R1+0x18] ;  /* 0x0000180001027983 */ /* 0x000ee80000300a00 */
[----:B------:R1:W5:Y:S01]  /*2aaf0*/  LDL R8, [R1] ;  /* 0x0000000001087983 */ /* 0x0003620000100800 */
[----:B0-----:R-:W-:-:S13]  /*2ab00*/  ISETP.NE.AND P0, PT, R6, 0x1, PT ;  /* 0x000000010600780c */ /* 0x001fda0003f05270 */
[----:B--2---:R-:W0:Y:S01]  /*2ab10*/  @P0 LDC R7, c[0x0][0x44c] ;  /* 0x00011300ff070b82 */ /* 0x004e220000000800 */
[----:B---3--:R-:W-:Y:S02]  /*2ab20*/  IMAD.MOV.U32 R3, RZ, RZ, R35 ;  /* 0x000000ffff037224 */ /* 0x008fe400078e0023 */
[----:B------:R-:W-:-:S04]  /*2ab30*/  IMAD.WIDE.U32 R2, R26, UR4, R2 ;  /* 0x000000041a027c25 */ /* 0x000fc8000f8e0002 */
[----:B------:R-:W-:Y:S01]  /*2ab40*/  IMAD R3, R26, UR5, R3 ;  /* 0x000000051a037c24 */ /* 0x000fe2000f8e0203 */
[----:B------:R-:W-:Y:S02]  /*2ab50*/  ULDC.64 UR4, c[0x0][0x2e0] ;  /* 0x0000b80000047ab9 */ /* 0x000fe40000000a00 */
[----:B------:R-:W-:Y:S02]  /*2ab60*/  IMAD R0, R20, UR4, RZ ;  /* 0x0000000414007c24 */ /* 0x000fe4000f8e02ff */
[----:B------:R-:W2:Y:S01]  /*2ab70*/  S2R R20, SR_TID.X ;  /* 0x0000000000147919 */ /* 0x000ea20000002100 */
[----:B----4-:R-:W-:-:S04]  /*2ab80*/  IMAD.WIDE.U32 R2, R21, UR4, R2 ;  /* 0x0000000415027c25 */ /* 0x010fc8000f8e0002 */
[----:B------:R-:W-:Y:S01]  /*2ab90*/  IMAD R0, R21, UR5, R0 ;  /* 0x0000000515007c24 */ /* 0x000fe2000f8e0200 */
[----:B------:R-:W-:-:S04]  /*2aba0*/  ULDC.64 UR4, c[0x0][0x2d0] ;  /* 0x0000b40000047ab9 */ /* 0x000fc80000000a00 */
[----:B------:R-:W-:Y:S02]  /*2abb0*/  IADD3 R3, R3, R0, RZ ;  /* 0x0000000003037210 */ /* 0x000fe40007ffe0ff */
[----:B------:R-:W3:Y:S01]  /*2abc0*/  @P0 LDC R0, c[0x0][0x450] ;  /* 0x00011400ff000b82 */ /* 0x000ee20000000800 */
[----:B--2---:R-:W-:-:S04]  /*2abd0*/  LOP3.LUT R20, R20, 0x7f, RZ, 0xc0, !PT ;  /* 0x0000007f14147812 */ /* 0x004fc800078ec0ff */
[----:B------:R-:W-:Y:S02]  /*2abe0*/  SHF.R.U32.HI R21, RZ, 0x3, R20 ;  /* 0x00000003ff157819 */ /* 0x000fe40000011614 */
[----:B------:R-:W2:Y:S02]  /*2abf0*/  S2R R20, SR_TID.X ;  /* 0x0000000000147919 */ /* 0x000ea40000002100 */
[----:B--2---:R-:W-:-:S05]  /*2ac00*/  IMAD.SHL.U32 R20, R20, 0x10, RZ ;  /* 0x0000001014147824 */ /* 0x004fca00078e00ff */
[----:B------:R-:W-:-:S05]  /*2ac10*/  LOP3.LUT R20, R21, 0x70, R20, 0xf8, !PT ;  /* 0x0000007015147812 */ /* 0x000fca00078ef814 */
[----:B------:R-:W-:-:S04]  /*2ac20*/  IMAD.IADD R5, R20, 0x1, R25 ;  /* 0x0000000114057824 */ /* 0x000fc800078e0219 */
        /* <DEDUP_REMOVED lines=20> */
[----:B0-----:R-:W-:Y:S02]  /*2ad70*/  LOP3.LUT R20, R20, 0x7f, RZ, 0xc0, !PT ;  /* 0x0000007f14147812 */ /* 0x001fe400078ec0ff */
[----:B------:R-:W-:Y:S01]  /*2ad80*/  LEA.HI.X R4, R2, UR5, R3, 0x1, P0 ;  /* 0x0000000502047c11 */ /* 0x000fe200080f0c03 */
[----:B------:R-:W-:Y:S01]  /*2ad90*/  UMOV UR5, 0xffffffff ;  /* 0xffffffff00057882 */ /* 0x000fe20000000000 */
[----:B------:R-:W-:-:S02]  /*2ada0*/  ISETP.GE.AND P3, PT, R33, UR4, PT ;  /* 0x0000000421007c0c */ /* 0x000fc4000bf66270 */
[----:B------:R-:W-:Y:S02]  /*2adb0*/  ISETP.GE.AND P2, PT, R36, UR4, PT ;  /* 0x0000000424007c0c */ /* 0x000fe4000bf46270 */
[----:B------:R-:W-:Y:S02]  /*2adc0*/  ISETP.GE.AND P0, PT, R34, UR4, PT ;  /* 0x0000000422007c0c */ /* 0x000fe4000bf06270 */
[----:B------:R-:W-:Y:S01]  /*2add0*/  SHF.R.U32.HI R9, RZ, 0x3, R20 ;  /* 0x00000003ff097819 */ /* 0x000fe20000011614 */
[----:B-1----:R-:W-:Y:S10]  /*2ade0*/  BRA.DIV UR5, `(.L_x_5218) ;  /* 0x0000005205b47947 */ /* 0x002ff4000b800000 */
        /* <DEDUP_REMOVED lines=10> */
[----:B-----5:R-:W-:Y:S04]  /*2ae90*/  @!P1 LDGSTS.E.BYPASS.LTC128B.128 [R8+0x12400], desc[UR60][R2.64], !P3 ;  /* 0x1240000002089fae */ /* 0x020fe8000d901d7c */
        /* <DEDUP_REMOVED lines=12> */
[----:B------:R1:W-:Y:S01]  /*2af60*/  @!P1 LDGSTS.E.BYPASS.LTC128B.128 [R8+0x1ac00], desc[UR60][R2.64+0x100], !P0 ;  /* 0x1ac0010002089fae */ /* 0x0003e2000c101d7c */
[----:B------:R-:W-:Y:S02]  /*2af70*/  ISETP.GE.AND P1, PT, R6, R31, PT ;  /* 0x0000001f0600720c */ /* 0x000fe40003f26270 */
[----:B------:R-:W-:Y:S01]  /*2af80*/  IADD3 R6, R25, 0x30, RZ ;  /* 0x0000003019067810 */ /* 0x000fe20007ffe0ff */
        /* <DEDUP_REMOVED lines=53> */
.L_x_5370:
        /* <DEDUP_REMOVED lines=12> */
.L_x_5220:
[----:B------:R-:W-:Y:S05]  /*2b3a0*/  BSYNC B0 ;  /* 0x0000000000007941 */ /* 0x000fea0003800000 */
.L_x_5219:
[----:B------:R-:W-:Y:S01]  /*2b3b0*/  NOP ;  /* 0x0000000000007918 */ /* 0x000fe20000000000 */
[----:B------:R-:W-:-:S13]  /*2b3c0*/  PLOP3.LUT P0, PT, PT, PT, PT, 0x80, 0x0 ;  /* 0x000000000000781c */ /* 0x000fda0003f0f070 */
.L_x_5221:
[----:B------:R-:W-:Y:S02]  /*2b3d0*/  PLOP3.LUT P1, PT, P1, P0, PT, 0xa2, 0x0 ;  /* 0x000000000000781c */ /* 0x000fe40000f21472 */
[----:B------:R-:W-:-:S08]  /*2b3e0*/  @P0 R2UR P1, UR4, R17 ;  /* 0x00000000110402ca */ /* 0x000fd00000020000 */
[----:B------:R-:W-:-:S05]  /*2b3f0*/  @P0 PLOP3.LUT P0, PT, P1, PT, PT, 0x80, 0x0 ;  /* 0x000000000000081c */ /* 0x000fca0000f0f070 */
[----:B------:R-:W-:Y:S01]  /*2b400*/  @!P1 SYNCS.ARRIVE.TRANS64.RED.A0T1 RZ, [UR4+0x30800], RZ ;  /* 0x030800ffffff99a7 */ /* 0x000fe20008200404 */
[----:B------:R-:W-:Y:S07]  /*2b410*/  @!P1 ARRIVES.LDGSTSBAR.64.TRANSCNT [UR4+0x30800] ;  /* 0x03080000ff0099b0 */ /* 0x000fee0008000a84 */
[----:B------:R-:W-:Y:S05]  /*2b420*/  @P0 BRA.U.ANY `(.L_x_5221) ;  /* 0xfffffffd00e80947 */ /* 0x000fea000393ffff */
[----:B0-----:R-:W3:Y:S02]  /*2b430*/  LDL.LU R2, [R1+0x28] ;  /* 0x0000280001027983 */ /* 0x001ee40000300800 */
[----:B---3--:R-:W-:-:S04]  /*2b440*/  IADD3 R2, R2, 0x1, RZ ;  /* 0x0000000102027810 */ /* 0x008fc80007ffe0ff */
[----:B------:R-:W-:Y:S01]  /*2b450*/  LEA.HI R0, R2, R2, RZ, 0x1 ;  /* 0x0000000202007211 */ /* 0x000fe200078f08ff */
[----:B------:R0:W-:Y:S03]  /*2b460*/  STL [R1+0x28], R2 ;  /* 0x0000280201007387 */ /* 0x0001e60000100800 */
        /* <DEDUP_REMOVED lines=8> */
[----:B---3--:R-:W-:Y:S02]  /*2b4f0*/  VIADD R6, R2, 0xfffffffe ;  /* 0xfffffffe02067836 */ /* 0x008fe40000000000 */
[----:B01----:R-:W-:Y:S05]  /*2b500*/  @!P0 BRA `(.L_x_5223) ;  /* 0x0000005400888947 */ /* 0x003fea0003800000 */
.L_x_5371:
[----:B------:R-:W-:Y:S05]  /*2b510*/  BSYNC B0 ;  /* 0x0000000000007941 */ /* 0x000fea0003800000 */
.L_x_5222:
[----:B------:R-:W3:Y:S01]  /*2b520*/  LDL R2, [R1+0x8] ;  /* 0x0000080001027983 */ /* 0x000ee20000100800 */
        /* <DEDUP_REMOVED lines=10> */
.L_x_5238:
[----:B------:R-:W3:Y:S01]  /*2b5d0*/  LDL R4, [R1+0xc] ;  /* 0x00000c0001047983 */ /* 0x000ee20000100800 */
[----:B------:R-:W1:Y:S03]  /*2b5e0*/  LDC R7, c[0x0][0x430] ;  /* 0x00010c00ff077b82 */ /* 0x000e660000000800 */
[----:B------:R-:W4:Y:S01]  /*2b5f0*/  LDL R8, [R1+0x10] ;  /* 0x0000100001087983 */ /* 0x000f220000100800 */
[----:B0-----:R-:W0:Y:S02]  /*2b600*/  S2R R0, SR_TID.X ;  /* 0x0000000000007919 */ /* 0x001e240000002100 */
[----:B0-----:R-:W-:-:S04]  /*2b610*/  LOP3.LUT R0, R0, 0x7f, RZ, 0xc0, !PT ;  /* 0x0000007f00007812 */ /* 0x001fc800078ec0ff */
[----:B------:R-:W-:Y:S02]  /*2b620*/  SHF.R.U32.HI R2, RZ, 0x3, R0 ;  /* 0x00000003ff027819 */ /* 0x000fe40000011600 */
[----:B------:R-:W0:Y:S01]  /*2b630*/  S2R R0, SR_TID.X ;  /* 0x0000000000007919 */ /* 0x000e220000002100 */
[----:B-1----:R-:W-:-:S13]  /*2b640*/  ISETP.NE.AND P0, PT, R7, 0x1, PT ;  /* 0x000000010700780c */ /* 0x002fda0003f05270 */
[----:B------:R-:W1:Y:S01]  /*2b650*/  @P0 LDC R3, c[0x0][0x438] ;  /* 0x00010e00ff030b82 */ /* 0x000e620000000800 */
[----:B0-----:R-:W-:-:S04]  /*2b660*/  SHF.L.U32 R0, R0, 0x4, RZ ;  /* 0x0000000400007819 */ /* 0x001fc800000006ff */
[----:B------:R-:W-:-:S03]  /*2b670*/  LOP3.LUT R0, R2, 0x70, R0, 0xf8, !PT ;  /* 0x0000007002007812 */ /* 0x000fc600078ef800 */
[----:B------:R-:W0:Y:S01]  /*2b680*/  @P0 LDC R2, c[0x0][0x434] ;  /* 0x00010d00ff020b82 */ /* 0x000e220000000800 */
[----:B------:R-:W-:Y:S01]  /*2b690*/  ISETP.GT.U32.AND P5, PT, R0, 0x5f, PT ;  /* 0x0000005f0000780c */ /* 0x000fe20003fa4070 */
[----:B---3--:R-:W-:-:S12]  /*2b6a0*/  IMAD R9, R6, 0x60, R4 ;  /* 0x0000006006097824 */ /* 0x008fd800078e0204 */
[----:B------:R-:W4:Y:S01]  /*2b6b0*/  @!P5 LDC.64 R4, c[0x0][0x428] ;  /* 0x00010a00ff04db82 */ /* 0x000f220000000a00 */
[----:B------:R-:W-:-:S04]  /*2b6c0*/  IMAD.IADD R9, R0, 0x1, R9 ;  /* 0x0000000100097824 */ /* 0x000fc800078e0209 */
[----:B0-----:R-:W-:-:S04]  /*2b6d0*/  @P0 IMAD.HI.U32 R2, R9, R2, RZ ;  /* 0x0000000209020227 */ /* 0x001fc800078e00ff */
[----:B------:R-:W-:Y:S01]  /*2b6e0*/  IMAD.MOV.U32 R0, RZ, RZ, R9 ;  /* 0x000000ffff007224 */ /* 0x000fe200078e0009 */
[----:B-1----:R-:W-:-:S04]  /*2b6f0*/  @P0 SHF.R.U32.HI R0, RZ, R3, R2 ;  /* 0x00000003ff000219 */ /* 0x002fc80000011602 */
[--C-:B------:R-:W-:Y:S01]  /*2b700*/  @!P5 SHF.R.S32.HI R3, RZ, 0x1f, R0.reuse ;  /* 0x0000001fff03d819 */ /* 0x100fe20000011400 */
[----:B------:R-:W-:Y:S02]  /*2b710*/  @!P5 IMAD.MOV.U32 R2, RZ, RZ, R0 ;  /* 0x000000ffff02d224 */ /* 0x000fe400078e0000 */
[-C--:B----4-:R-:W-:Y:S02]  /*2b720*/  @!P5 IMAD R8, R8, R4.reuse, RZ ;  /* 0x000000040808d224 */ /* 0x090fe400078e02ff */
[----:B------:R-:W-:-:S04]  /*2b730*/  @!P5 IMAD.WIDE.U32 R2, R32, R4, R2 ;  /* 0x000000042002d225 */ /* 0x000fc800078e0002 */
[----:B------:R-:W-:Y:S02]  /*2b740*/  @!P5 IMAD R8, R32, R5, R8 ;  /* 0x000000052008d224 */ /* 0x000fe400078e0208 */
[----:B------:R-:W0:Y:S01]  /*2b750*/  @!P5 LDC.64 R4, c[0x0][0x418] ;  /* 0x00010600ff04db82 */ /* 0x000e220000000a00 */
[----:B------:R-:W-:Y:S02]  /*2b760*/  IMAD.MOV R0, RZ, RZ, -R0 ;  /* 0x000000ffff007224 */ /* 0x000fe400078e0a00 */
[----:B------:R-:W-:Y:S02]  /*2b770*/  @!P5 IMAD.IADD R3, R8, 0x1, R3 ;  /* 0x000000010803d824 */ /* 0x000fe400078e0203 */
[----:B------:R-:W-:Y:S02]  /*2b780*/  IMAD R9, R7, R0, R9 ;  /* 0x0000000007097224 */ /* 0x000fe400078e0209 */
[----:B------:R-:W-:Y:S01]  /*2b790*/  IMAD.MOV.U32 R0, RZ, RZ, RZ ;  /* 0x000000ffff007224 */ /* 0x000fe200078e00ff */
[----:B0-----:R-:W-:-:S04]  /*2b7a0*/  @!P5 LEA R4, P0, R2, R4, 0x2 ;  /* 0x000000040204d211 */ /* 0x001fc800078010ff */
[----:B------:R-:W-:-:S05]  /*2b7b0*/  @!P5 LEA.HI.X R5, R2, R5, R3, 0x2, P0 ;  /* 0x000000050205d211 */ /* 0x000fca00000f1403 */
[----:B------:R0:W5:Y:S01]  /*2b7c0*/  @!P5 LDG.E R0, desc[UR60][R4.64] ;  /* 0x0000003c0400d981 */ /* 0x000162000c1e1900 */
[----:B------:R-:W-:Y:S02]  /*2b7d0*/  LOP3.LUT P4, RZ, R16, 0x10, RZ, 0xc0, !PT ;  /* 0x0000001010ff7812 */ /* 0x000fe4000788c0ff */
[----:B------:R-:W-:-:S04]  /*2b7e0*/  IADD3 R23, R10, 0x1, RZ ;  /* 0x000000010a177810 */ /* 0x000fc80007ffe0ff */
        /* <DEDUP_REMOVED lines=8> */
.L_x_5226:
[----:B------:R-:W-:Y:S01]  /*2b870*/  IMAD R7, R23, 0x8, R17 ;  /* 0x0000000817077824 */ /* 0x000fe200078e0211 */
[----:B------:R-:W-:Y:S01]  /*2b880*/  SHF.L.U32 R2, R29, 0x1f, RZ ;  /* 0x0000001f1d027819 */ /* 0x000fe200000006ff */
[----:B------:R-:W-:Y:S03]  /*2b890*/  BSSY B1, `(.L_x_5227) ;  /* 0x0000003000017945 */ /* 0x000fe60003800000 */
[----:B------:R-:W0:Y:S02]  /*2b8a0*/  SYNCS.PHASECHK.TRANS64.TRYWAIT P0, [R7+URZ+0x30840], R2 ;  /* 0x03084002070075a7 */ /* 0x000e24000800017f */
[----:B0-----:R-:W-:Y:S05]  /*2b8b0*/  @!P0 BRA `(.L_x_5228) ;  /* 0x0000005000b08947 */ /* 0x001fea0003800000 */
.L_x_5372:
[----:B------:R-:W-:Y:S05]  /*2b8c0*/  BSYNC B1 ;  /* 0x0000000000017941 */ /* 0x000fea0003800000 */
.L_x_5227:
        /* <DEDUP_REMOVED lines=24> */
[----:B------:R-:W-:Y:S01]  /*2ba50*/  SHF.L.U32 R4, R33, 0x1, RZ ;  /* 0x0000000121047819 */ /* 0x000fe200000006ff */
[----:B------:R-:W-:Y:S01]  /*2ba60*/  IMAD R5, R5, 0x2, R17 ;  /* 0x0000000205057824 */ /* 0x000fe200078e0211 */
[----:B------:R-:W-:Y:S01]  /*2ba70*/  LOP3.LUT P6, RZ, R16, 0x4, RZ, 0xc0, !PT ;  /* 0x0000000410ff7812 */ /* 0x000fe200078cc0ff */
        /* <DEDUP_REMOVED lines=31> */
[----:B------:R0:W1:Y:S04]  /*2bc70*/  SHFL.IDX PT, R35, R6, 0x5, 0x181f ;  /* 0x00b81f0006237f89 */ /* 0x00006800000e0000 */
[----:B------:R-:W-:Y:S04]  /*2bc80*/  LDGSTS.E.BYPASS.LTC128B.128 [R5+0x20400], desc[UR60][R2.64], !P6 ;  /* 0x2040000002057fae */ /* 0x000fe8000f101d7c */
[----:B------:R-:W-:Y:S04]  /*2bc90*/  LDGSTS.E.BYPASS.LTC128B.128 [R5+0x23400], desc[UR60][R2.64+0x80], !P5 ;  /* 0x2340008002057fae */ /* 0x000fe8000e901d7c */
[----:B------:R3:W-:Y:S04]  /*2bca0*/  LDGSTS.E.BYPASS.LTC128B.128 [R5+0x26400], desc[UR60][R2.64+0x100], !P4 ;  /* 0x2640010002057fae */ /* 0x0007e8000e101d7c */
[----:B-1-3--:R0:W3:Y:S02]  /*2bcb0*/  SHFL.IDX PT, R2, R8, 0x5, 0x181f ;  /* 0x00b81f0008027f89 */ /* 0x00a0e400000e0000 */
.L_x_5386:
        /* <DEDUP_REMOVED lines=11> */
.L_x_5230:
        /* <DEDUP_REMOVED lines=10> */
.L_x_5231:
[----:B------:R3:W-:Y:S01]  /*2be10*/  SYNCS.ARRIVE.TRANS64.A1T0 RZ, [R7+URZ+0x30830], RZ ;  /* 0x030830ff07ff79a7 */ /* 0x0007e2000810003f */
[----:B------:R-:W-:Y:S05]  /*2be20*/  @!P5 BRA `(.L_x_5232) ;  /* 0x000000000004d947 */ /* 0x000fea0003800000 */
[----:B------:R-:W-:Y:S01]  /*2be30*/  BPT.TRAP 0x1 ;  /* 0x000000040000795c */ /* 0x000fe20000300000 */
.L_x_5232:
[----:B-1----:R-:W-:Y:S01]  /*2be40*/  SHF.L.U32 R2, R20, 0x1f, RZ ;  /* 0x0000001f14027819 */ /* 0x002fe200000006ff */
[----:B0-----:R-:W-:Y:S01]  /*2be50*/  IMAD R6, R10, 0x8, R17 ;  /* 0x000000080a067824 */ /* 0x001fe200078e0211 */
[----:B------:R-:W-:Y:S03]  /*2be60*/  BSSY B1, `(.L_x_5233) ;  /* 0x0000003000017945 */ /* 0x000fe60003800000 */
[----:B------:R-:W0:Y:S02]  /*2be70*/  SYNCS.PHASECHK.TRANS64.TRYWAIT P0, [R6+URZ+0x30860], R2 ;  /* 0x03086002060075a7 */ /* 0x000e24000800017f */
[----:B0-----:R-:W-:Y:S05]  /*2be80*/  @!P0 BRA `(.L_x_5234) ;  /* 0x0000005400308947 */ /* 0x001fea0003800000 */
.L_x_5387:
[----:B------:R-:W-:Y:S05]  /*2be90*/  BSYNC B1 ;  /* 0x0000000000017941 */ /* 0x000fea0003800000 */
.L_x_5233:
[----:B------:R-:W3:Y:S01]  /*2bea0*/  LDL R5, [R1+0x4] ;  /* 0x0000040001057983 */ /* 0x000ee20000100800 */
[----:B------:R-:W1:Y:S01]  /*2beb0*/  S2R R3, SR_TID.X ;  /* 0x0000000000037919 */ /* 0x000e620000002100 */
[----:B------:R-:W-:Y:S01]  /*2bec0*/  UMOV UR4, 0xffffffff ;  /* 0xffffffff00047882 */ /* 0x000fe20000000000 */
[----:B-1----:R-:W-:-:S04]  /*2bed0*/  LOP3.LUT R3, R3, 0x7f, RZ, 0xc0, !PT ;  /* 0x0000007f03037812 */ /* 0x002fc800078ec0ff */
[----:B------:R-:W-:Y:S01]  /*2bee0*/  SHF.R.U32.HI R3, RZ, 0x3, R3 ;  /* 0x00000003ff037819 */ /* 0x000fe20000011603 */
[----:B---3--:R-:W-:Y:S02]  /*2bef0*/  IMAD R7, R31, -0x60, R5 ;  /* 0xffffffa01f077824 */ /* 0x008fe400078e0205 */
[----:B------:R-:W-:Y:S02]  /*2bf00*/  IMAD R5, R10, 0x4800, R37 ;  /* 0x000048000a057824 */ /* 0x000fe400078e0225 */
        /* <DEDUP_REMOVED lines=55> */
.L_x_5401:
        /* <DEDUP_REMOVED lines=22> */
[----:B------:R-:W-:-:S03]  /*2c3e0*/  NOP ;  /* 0x0000000000007918 */ /* 0x000fc60000000000 */
[----:B------:R-:W-:-:S03]  /*2c3f0*/  IADD3 R3, R3, R25, RZ ;  /* 0x0000001903037210 */ /* 0x000fc60007ffe0ff */
[----:B------:R-:W-:-:S04]  /*2c400*/  IMAD.WIDE.U32 R2, R26, UR4, R2 ;  /* 0x000000041a027c25 */ /* 0x000fc8000f8e0002 */
[----:B------:R-:W-:Y:S01]  /*2c410*/  IMAD R3, R26, UR5, R3 ;  /* 0x000000051a037c24 */ /* 0x000fe2000f8e0203 */
[----:B------:R-:W-:-:S04]  /*2c420*/  LEA R18, P0, R2, UR6, 0x1 ;  /* 0x0000000602127c11 */ /* 0x000fc8000f8008ff */
[----:B------:R-:W-:Y:S02]  /*2c430*/  LEA.HI.X R19, R2, UR7, R3, 0x1, P0 ;  /* 0x0000000702137c11 */ /* 0x000fe400080f0c03 */
[----:B------:R-:W-:-:S13]  /*2c440*/  PLOP3.LUT P0, PT, PT, PT, PT, 0x80, 0x0 ;  /* 0x000000000000781c */ /* 0x000fda0003f0f070 */
.L_x_5236:
        /* <DEDUP_REMOVED lines=10> */
.L_x_5237:
[----:B------:R-:W2:Y:S01]  /*2c4f0*/  LDL R0, [R1+0x8] ;  /* 0x0000080001007983 */ /* 0x000ea20000100800 */
[----:B------:R0:W-:Y:S01]  /*2c500*/  SYNCS.ARRIVE.TRANS64.A1T0 RZ, [R6+URZ+0x30850], RZ ;  /* 0x030850ff06ff79a7 */ /* 0x0001e2000810003f */
[----:B------:R-:W-:Y:S02]  /*2c510*/  IMAD.MOV.U32 R10, RZ, RZ, R23 ;  /* 0x000000ffff0a7224 */ /* 0x000fe400078e0017 */
[----:B------:R-:W-:Y:S02]  /*2c520*/  IMAD.MOV.U32 R20, RZ, RZ, R29 ;  /* 0x000000ffff147224 */ /* 0x000fe400078e001d */
[----:B------:R-:W-:Y:S02]  /*2c530*/  IMAD.MOV.U32 R31, RZ, RZ, R22 ;  /* 0x000000ffff1f7224 */ /* 0x000fe400078e0016 */
[C---:B0-----:R-:W-:Y:S01]  /*2c540*/  VIADD R6, R22.reuse, 0xffffffff ;  /* 0xffffffff16067836 */ /* 0x041fe20000000000 */
[----:B--2---:R-:W-:-:S13]  /*2c550*/  ISETP.GT.AND P0, PT, R22, R0, PT ;  /* 0x000000001600720c */ /* 0x004fda0003f04270 */
[----:B------:R-:W-:Y:S05]  /*2c560*/  @P0 BRA `(.L_x_5238) ;  /* 0xfffffff000180947 */ /* 0x000fea000383ffff */
.L_x_5225:
[----:B------:R-:W-:Y:S05]  /*2c570*/  BSYNC B0 ;  /* 0x0000000000007941 */ /* 0x000fea0003800000 */
.L_x_5224:
        /* <DEDUP_REMOVED lines=17> */
.L_x_5240:
[----:B------:R-:W-:Y:S05]  /*2c690*/  BSYNC B0 ;  /* 0x0000000000007941 */ /* 0x000fea0003800000 */
.L_x_5239:
[----:B------:R-:W-:-:S13]  /*2c6a0*/  LOP3.LUT P0, RZ, R16, 0x10, RZ, 0xc0, !PT ;  /* 0x0000001010ff7812 */ /* 0x000fda000780c0ff */
[----:B------:R-:W-:Y:S05]  /*2c6b0*/  @!P0 BRA `(.L_x_5241) ;  /* 0x0000000000048947 */ /* 0x000fea0003800000 */
[----:B------:R-:W-:Y:S01]  /*2c6c0*/  BPT.TRAP 0x1 ;  /* 0x000000040000795c */ /* 0x000fe20000300000 */
.L_x_5241:
[----:B------:R-:W3:Y:S01]  /*2c6d0*/  LDL.LU R2, [R1+0x4] ;  /* 0x0000040001027983 */ /* 0x000ee20000300800 */
[----:B------:R-:W-:Y:S01]  /*2c6e0*/  IMAD R0, R23, 0x8, R17 ;  /* 0x0000000817007824 */ /* 0x000fe200078e0211 */
[----:B------:R-:W-:Y:S01]  /*2c6f0*/  SHF.L.U32 R3, R29, 0x1f, RZ ;  /* 0x0000001f1d037819 */ /* 0x000fe200000006ff */
[----:B------:R-:W-:Y:S03]  /*2c700*/  BSSY B0, `(.L_x_5242) ;  /* 0x0000004000007945 */ /* 0x000fe60003800000 */
[----:B------:R-:W0:Y:S01]  /*2c710*/  SYNCS.PHASECHK.TRANS64.TRYWAIT P0, [R0+URZ+0x30860], R3 ;  /* 0x03086003000075a7 */ /* 0x000e22000800017f */
[----:B---3--:R-:W-:Y:S01]  /*2c720*/  IMAD R6, R22, -0x60, R2 ;  /* 0xffffffa016067824 */ /* 0x008fe200078e0202 */
[----:B0-----:R-:W-:Y:S06]  /*2c730*/  @!P0 BRA `(.L_x_5243) ;  /* 0x0000005400288947 */ /* 0x001fec0003800000 */
.L_x_5402:
[----:B------:R-:W-:Y:S05]  /*2c740*/  BSYNC B0 ;  /* 0x0000000000007941 */ /* 0x000fea0003800000 */
.L_x_5242:
[----:B------:R-:W1:Y:S01]  /*2c750*/  S2R R2, SR_TID.X ;  /* 0x0000000000027919 */ /* 0x000e620000002100 */
[----:B------:R-:W-:Y:S01]  /*2c760*/  UMOV UR4, 0xffffffff ;  /* 0xffffffff00047882 */ /* 0x000fe20000000000 */
[----:B------:R-:W-:Y:S01]  /*2c770*/  IMAD R4, R23, 0x4800, R37 ;  /* 0x0000480017047824 */ /* 0x000fe200078e0225 */
[----:B-1----:R-:W-:-:S04]  /*2c780*/  LOP3.LUT R2, R2, 0x7f, RZ, 0xc0, !PT ;  /* 0x0000007f02027812 */ /* 0x002fc800078ec0ff */
[----:B------:R-:W-:-:S04]  /*2c790*/  SHF.R.U32.HI R2, RZ, 0x3, R2 ;  /* 0x00000003ff027819 */ /* 0x000fc80000011602 */
[----:B------:R-:W-:Y:S01]  /*2c7a0*/  IADD3 R6, -R2, R6, RZ ;  /* 0x0000000602067210 */ /* 0x000fe20007ffe1ff */
        /* <DEDUP_REMOVED lines=46> */
[----:B------:R-:W-:-:S03]  /*2ca90*/  ISETP.LT.OR P4, PT, R6, 0x31, P0 ;  /* 0x000000310600780c */ /* 0x000fc60000781670 */
[----:B------:R-:W2:Y:S05]  /*2caa0*/  SHFL.IDX PT, R19, R19, 0x5, 0x181f ;  /* 0x00b81f0013137f89 */ /* 0x000eaa00000e0000 */
[----:B------:R-:W-:Y:S05]  /*2cab0*/  LDGSTS.E.BYPASS.LTC128B.128 [R4+0x4c00], desc[UR60][R2.64+0x80], !P3 ;  /* 0x04c0008002047fae */ /* 0x000fea000d901d7c */
        /* <DEDUP_REMOVED lines=10> */
.L_x_5416:
        /* <DEDUP_REMOVED lines=13> */
.L_x_5245:
        /* <DEDUP_REMOVED lines=10> */
.L_x_5246:
[----:B------:R-:W-:Y:S01]  /*2ccd0*/  VIADD R23, R23, 0x1 ;  /* 0x0000000117177836 */ /* 0x000fe20000000000 */
[----:B------:R1:W-:Y:S04]  /*2cce0*/  SYNCS.ARRIVE.TRANS64.A1T0 RZ, [R0+URZ+0x30850], RZ ;  /* 0x030850ff00ff79a7 */ /* 0x0003e8000810003f */
[----:B------:R-:W-:-:S04]  /*2ccf0*/  ISETP.NE.AND P0, PT, R23, 0x2, PT ;  /* 0x000000021700780c */ /* 0x000fc80003f05270 */
[----:B-1----:R-:W-:Y:S02]  /*2cd00*/  SEL R0, RZ, 0x1, P0 ;  /* 0x00000001ff007807 */ /* 0x002fe40000000000 */
[----:B------:R-:W-:Y:S02]  /*2cd10*/  SEL R23, R23, RZ, P0 ;  /* 0x000000ff17177207 */ /* 0x000fe40000000000 */
[----:B------:R-:W-:-:S07]  /*2cd20*/  LOP3.LUT R29, R29, R0, RZ, 0x3c, !PT ;  /* 0x000000001d1d7212 */ /* 0x000fce00078e3cff */
.L_x_5203:
[----:B------:R-:W-:Y:S05]  /*2cd30*/  BSYNC B7 ;  /* 0x0000000000077941 */ /* 0x000fea0003800000 */
.L_x_5201:
[----:B------:R-:W-:-:S13]  /*2cd40*/  LOP3.LUT P0, RZ, R16, 0x20, RZ, 0xc0, !PT ;  /* 0x0000002010ff7812 */ /* 0x000fda000780c0ff */
[----:B------:R-:W-:Y:S05]  /*2cd50*/  @!P0 BRA `(.L_x_5247) ;  /* 0x0000000000248947 */ /* 0x000fea0003800000 */
[----:B------:R-:W-:Y:S05]  /*2cd60*/  WARPSYNC.ALL ;  /* 0x0000000000007948 */ /* 0x000fea0003800000 */
[----:B------:R-:W2:Y:S08]  /*2cd70*/  S2UR UR5, SR_CgaCtaId ;  /* 0x00000000000579c3 */ /* 0x000eb00000008800 */
[----:B------:R-:W-:Y:S06]  /*2cd80*/  BAR.SYNC.DEFER_BLOCKING 0x5, 0x180 ;  /* 0x0146000000007b1d */ /* 0x000fec0000010000 */
[----:B------:R-:W-:-:S02]  /*2cd90*/  UMOV UR4, 0x400 ;  /* 0x0000040000047882 */ /* 0x000fc40000000000 */
[----:B--2---:R-:W-:-:S06]  /*2cda0*/  ULEA UR4, UR5, UR4, 0x18 ;  /* 0x0000000405047291 */ /* 0x004fcc000f8ec03f */
[----:B------:R-:W-:-:S05]  /*2cdb0*/  IMAD.U32 R17, RZ, RZ, UR4 ;  /* 0x00000004ff117e24 */ /* 0x000fca000f8e00ff */
[----:B------:R2:W3:Y:S01]  /*2cdc0*/  LDS.128 R24, [R17+0x308d0] ;  /* 0x0308d00011187984 */ /* 0x0004e20000000c00 */
[----:B------:R-:W-:Y:S06]  /*2cdd0*/  BAR.ARV 0x4, 0x180 ;  /* 0x0106000000007b1d */ /* 0x000fec0000002000 */
[----:B------:R-:W-:Y:S05]  /*2cde0*/  BRA `(.L_x_5248) ;  /* 0x0000000c00d47947 */ /* 0x000fea0003800000 */
.L_x_5247:
        /* <DEDUP_REMOVED lines=8> */
[----:B0-----:R-:W0:Y:S08]  /*2ce70*/  @!P1 LDC.64 R2, c[0x0][0xc80] ;  /* 0x00032000ff029b82 */ /* 0x001e300000000a00 */
[----:B------:R-:W2:Y:S01]  /*2ce80*/  @!P1 LDC.64 R4, c[0x0][0xc78] ;  /* 0x00031e00ff049b82 */ /* 0x000ea20000000a00 */
[----:B0-----:R-:W-:-:S05]  /*2ce90*/  @!P1 IMAD.WIDE R2, R7, 0x4, R2 ;  /* 0x0000000407029825 */ /* 0x001fca00078e0202 */
[----:B-1----:R2:W3:Y:S02]  /*2cea0*/  @!P1 LDG.E R6, desc[UR60][R2.64] ;  /* 0x0000003c02069981 */ /* 0x0024e4000c1e1900 */
[----:B--2---:R-:W-:-:S05]  /*2ceb0*/  @!P1 IMAD.WIDE R2, R7, 0x4, R4 ;  /* 0x0000000407029825 */ /* 0x004fca00078e0204 */
[----:B------:R-:W2:Y:S01]  /*2cec0*/  @!P1 LDG.E R5, desc[UR60][R2.64] ;  /* 0x0000003c02059981 */ /* 0x000ea2000c1e1900 */
[----:B------:R-:W-:Y:S01]  /*2ced0*/  MOV R25, RZ ;  /* 0x000000ff00197202 */ /* 0x000fe20000000f00 */
[----:B------:R-:W-:Y:S01]  /*2cee0*/  IMAD.MOV.U32 R4, RZ, RZ, RZ ;  /* 0x000000ffff047224 */ /* 0x000fe200078e00ff */
[C---:B------:R-:W-:Y:S01]  /*2cef0*/  ISETP.GE.U32.AND P2, PT, R8.reuse, 0x2, PT ;  /* 0x000000020800780c */ /* 0x040fe20003f46070 */
[----:B------:R-:W-:Y:S01]  /*2cf00*/  SHFL.IDX PT, R0, R24, RZ, 0x1f ;  /* 0x00001fff18007589 */ /* 0x000fe200000e0000 */
[C---:B------:R-:W-:Y:S02]  /*2cf10*/  ISETP.GE.U32.AND P3, PT, R8.reuse, 0x4, PT ;  /* 0x000000040800780c */ /* 0x040fe40003f66070 */
[C---:B------:R-:W-:Y:S01]  /*2cf20*/  ISETP.GE.U32.AND P4, PT, R8.reuse, 0x8, PT ;  /* 0x000000080800780c */ /* 0x040fe20003f86070 */
[----:B------:R-:W-:Y:S01]  /*2cf30*/  SHFL.IDX PT, R7, R24, 0x1, 0x1f ;  /* 0x00201f0018077f89 */ /* 0x000fe200000e0000 */
        /* <DEDUP_REMOVED lines=21> */
[----:B------:R0:W1:Y:S02]  /*2d090*/  SHFL.IDX PT, R14, R2, 0x1f, 0x1f ;  /* 0x03e01f00020e7f89 */ /* 0x00006400000e0000 */
.L_x_5426:
[----:B------:R-:W-:Y:S02]  /*2d0a0*/  ULDC UR4, c[0x0][0xc38] ;  /* 0x00030e0000047ab9 */ /* 0x000fe40000000800 */
[----:B------:R-:W-:-:S04]  /*2d0b0*/  IMAD.U32 R5, RZ, RZ, UR4 ;  /* 0x00000004ff057e24 */ /* 0x000fc8000f8e00ff */
[----:B-1----:R-:W-:-:S04]  /*2d0c0*/  IMAD R14, R14, R5, RZ ;  /* 0x000000050e0e7224 */ /* 0x002fc800078e02ff */
[----:B------:R-:W-:-:S05]  /*2d0d0*/  IMAD.IADD R7, R7, 0x1, R14 ;  /* 0x0000000107077824 */ /* 0x000fca00078e020e */
[----:B------:R-:W-:-:S13]  /*2d0e0*/  ISETP.GT.AND P6, PT, R7, R0, PT ;  /* 0x000000000700720c */ /* 0x000fda0003fc4270 */
[----:B------:R-:W-:Y:S05]  /*2d0f0*/  @P6 BRA `(.L_x_5250) ;  /* 0x0000000000a46947 */ /* 0x000fea0003800000 */
.L_x_5253:
[----:B0-----:R-:W0:Y:S01]  /*2d100*/  LDC R2, c[0x0][0xc3c] ;  /* 0x00030f00ff027b82 */ /* 0x001e220000000800 */
[----:B------:R-:W-:-:S04]  /*2d110*/  IADD3 R27, R27, 0x1f, RZ ;  /* 0x0000001f1b1b7810 */ /* 0x000fc80007ffe0ff */
        /* <DEDUP_REMOVED lines=33> */
.L_x_5434:
[----:B------:R-:W-:Y:S02]  /*2d330*/  ULDC UR4, c[0x0][0xc38] ;  /* 0x00030e0000047ab9 */ /* 0x000fe40000000800 */
[----:B------:R-:W-:-:S04]  /*2d340*/  IMAD.U32 R5, RZ, RZ, UR4 ;  /* 0x00000004ff057e24 */ /* 0x000fc8000f8e00ff */
[----:B-1----:R-:W-:-:S04]  /*2d350*/  IMAD R14, R14, R5, RZ ;  /* 0x000000050e0e7224 */ /* 0x002fc800078e02ff */
[----:B------:R-:W-:-:S05]  /*2d360*/  IMAD.IADD R7, R14, 0x1, R7 ;  /* 0x000000010e077824 */ /* 0x000fca00078e0207 */
[----:B------:R-:W-:-:S13]  /*2d370*/  ISETP.GT.AND P6, PT, R7, R0, PT ;  /* 0x000000000700720c */ /* 0x000fda0003fc4270 */
[----:B------:R-:W-:Y:S05]  /*2d380*/  @!P6 BRA `(.L_x_5253) ;  /* 0xfffffffc005ce947 */ /* 0x000fea000383ffff */
.L_x_5250:
        /* <DEDUP_REMOVED lines=10> */
.L_x_5439:
[----:B------:R-:W-:-:S13]  /*2d430*/  ISETP.NE.AND P0, PT, R3, RZ, PT ;  /* 0x000000ff0300720c */ /* 0x000fda0003f05270 */
[----:B------:R-:W-:Y:S05]  /*2d440*/  @!P0 BRA `(.L_x_5255) ;  /* 0x0000000000108947 */ /* 0x000fea0003800000 */
[----:B------:R-:W-:Y:S01]  /*2d450*/  UMOV UR4, 0xffffffff ;  /* 0xffffffff00047882 */ /* 0x000fe20000000000 */
[----:B-1----:R-:W-:Y:S02]  /*2d460*/  VIADD R12, R12, 0xffffffff ;  /* 0xffffffff0c0c7836 */ /* 0x002fe40000000000 */
[----:B------:R-:W-:Y:S05]  /*2d470*/  BRA.DIV UR4, `(.L_x_5256) ;  /* 0x0000005a04407947 */ /* 0x000fea000b800000 */
[----:B------:R4:W1:Y:S02]  /*2d480*/  SHFL.IDX PT, R6, R2, R12, 0x1f ;  /* 0x00001f0c02067589 */ /* 0x00086400000e0000 */
.L_x_5255:
        /* <DEDUP_REMOVED lines=17> */
[----:B------:R-:W-:Y:S02]  /*2d5a0*/  IABS R2, R0 ;  /* 0x0000000000027213 */ /* 0x000fe40000000000 */
[----:B------:R-:W-:-:S03]  /*2d5b0*/  IADD3 R9, RZ, -R7, RZ ;  /* 0x80000007ff097210 */ /* 0x000fc60007ffe0ff */
        /* <DEDUP_REMOVED lines=30> */
[----:B------:R-:W-:-:S05]  /*2d7a0*/  @P0 VIADD R5, R5, 0x1 ;  /* 0x0000000105050836 */ /* 0x000fca0000000000 */
[----:B------:R-:W-:Y:S02]  /*2d7b0*/  @!P2 IADD3 R5, -R5, RZ, RZ ;  /* 0x000000ff0505a210 */ /* 0x000fe40007ffe1ff */
[----:B------:R-:W-:-:S05]  /*2d7c0*/  @!P1 LOP3.LUT R5, RZ, R4, RZ, 0x33, !PT ;  /* 0x00000004ff059212 */ /* 0x000fca00078e33ff */
[--C-:B------:R-:W-:Y:S02]  /*2d7d0*/  IMAD.MOV R2, RZ, RZ, -R5.reuse ;  /* 0x000000ffff027224 */ /* 0x100fe400078e0a05 */
[C---:B------:R-:W-:Y:S02]  /*2d7e0*/  IMAD R5, R4.reuse, 0x1000000, R5 ;  /* 0x0100000004057824 */ /* 0x040fe400078e0205 */
[--C-:B------:R-:W-:Y:S02]  /*2d7f0*/  IMAD R4, R4, R2, R7.reuse ;  /* 0x0000000204047224 */ /* 0x100fe400078e0207 */
[----:B------:R-:W-:Y:S02]  /*2d800*/  IMAD.MOV R2, RZ, RZ, -R7 ;  /* 0x000000ffff027224 */ /* 0x000fe400078e0a07 */
[----:B------:R-:W-:Y:S02]  /*2d810*/  IMAD R26, R4, 0x10000, R5 ;  /* 0x00010000041a7824 */ /* 0x000fe400078e0205 */
[----:B------:R-:W-:Y:S01]  /*2d820*/  IMAD R2, R25, R2, R0 ;  /* 0x0000000219027224 */ /* 0x000fe200078e0200 */
[----:B------:R-:W-:Y:S06]  /*2d830*/  BRA `(.L_x_5258) ;  /* 0x0000000000f07947 */ /* 0x000fec0003800000 */
.L_x_5257:
        /* <DEDUP_REMOVED lines=10> */
[----:B0-----:R-:W-:-:S05]  /*2d8e0*/  IADD3 R11, RZ, -R3, RZ ;  /* 0x80000003ff0b7210 */ /* 0x001fca0007ffe0ff */
        /* <DEDUP_REMOVED lines=49> */
.L_x_5258:
[----:B------:R-:W-:-:S04]  /*2dc00*/  LOP3.LUT R2, RZ, R2, RZ, 0x33, !PT ;  /* 0x00000002ff027212 */ /* 0x000fc800078e33ff */
[----:B------:R-:W-:Y:S01]  /*2dc10*/  IADD3 R25, R25, R2, RZ ;  /* 0x0000000219197210 */ /* 0x000fe20007ffe0ff */
[----:B------:R-:W-:Y:S06]  /*2dc20*/  BRA `(.L_x_5259) ;  /* 0x00000000001c7947 */ /* 0x000fec0003800000 */
.L_x_5251:
[----:B------:R-:W-:Y:S01]  /*2dc30*/  UMOV UR4, URZ ;  /* 0x0000003f00047c82 */ /* 0x000fe20008000000 */
[----:B------:R-:W-:Y:S01]  /*2dc40*/  UMOV UR5, URZ ;  /* 0x0000003f00057c82 */ /* 0x000fe20008000000 */
[----:B------:R-:W-:Y:S01]  /*2dc50*/  ULDC UR6, c[0x0][0xc3c] ;  /* 0x00030f0000067ab9 */ /* 0x000fe20000000800 */
[----:B------:R-:W-:Y:S02]  /*2dc60*/  IMAD.MOV.U32 R24, RZ, RZ, R0 ;  /* 0x000000ffff187224 */ /* 0x000fe400078e0000 */
[----:B------:R-:W-:Y:S02]  /*2dc70*/  IMAD.U32 R25, RZ, RZ, UR4 ;  /* 0x00000004ff197e24 */ /* 0x000fe4000f8e00ff */
[----:B------:R-:W-:Y:S02]  /*2dc80*/  IMAD.U32 R26, RZ, RZ, UR5 ;  /* 0x00000005ff1a7e24 */ /* 0x000fe4000f8e00ff */
[----:B------:R-:W-:-:S07]  /*2dc90*/  IMAD.U32 R27, RZ, RZ, UR6 ;  /* 0x00000006ff1b7e24 */ /* 0x000fce000f8e00ff */
.L_x_5259:
        /* <DEDUP_REMOVED lines=10> */
.L_x_5248:
[----:B------:R-:W-:Y:S02]  /*2dd40*/  ULDC UR4, c[0x0][0xc3c] ;  /* 0x00030f0000047ab9 */ /* 0x000fe40000000800 */
[----:B---3--:R-:W-:-:S13]  /*2dd50*/  ISETP.GE.AND P0, PT, R27, UR4, PT ;  /* 0x000000041b007c0c */ /* 0x008fda000bf06270 */
[----:B------:R-:W-:Y:S05]  /*2dd60*/  @!P0 BRA `(.L_x_5260) ;  /* 0xffffff9000948947 */ /* 0x000fea000383ffff */
[----:B------:R-:W-:Y:S05]  /*2dd70*/  BSYNC B8 ;  /* 0x0000000000087941 */ /* 0x000fea0003800000 */
.L_x_5137:
[----:B------:R-:W3:Y:S01]  /*2dd80*/  LDL.LU R0, [R1+0x28] ;  /* 0x0000280001007983 */ /* 0x000ee20000300800 */
[----:B------:R-:W-:Y:S01]  /*2dd90*/  BSSY B0, `(.L_x_5261) ;  /* 0x000000b000007945 */ /* 0x000fe20003800000 */
[----:B------:R-:W5:Y:S01]  /*2dda0*/  S2R R5, SR_CgaCtaId ;  /* 0x0000000000057919 */ /* 0x000f620000008800 */
[----:B---3--:R-:W-:-:S05]  /*2ddb0*/  VIADD R0, R0, 0x1 ;  /* 0x0000000100007836 */ /* 0x008fca0000000000 */
[----:B01----:R-:W-:-:S04]  /*2ddc0*/  LEA.HI R2, R0, R0, RZ, 0x1 ;  /* 0x0000000000027211 */ /* 0x003fc800078f08ff */
[----:B------:R-:W-:Y:S02]  /*2ddd0*/  LOP3.LUT R3, R2, 0xfffffffe, RZ, 0xc0, !PT ;  /* 0xfffffffe02037812 */ /* 0x000fe400078ec0ff */
[----:B------:R-:W-:Y:S02]  /*2dde0*/  MOV R2, 0x400 ;  /* 0x0000040000027802 */ /* 0x000fe40000000f00 */
[----:B------:R-:W-:Y:S02]  /*2ddf0*/  IADD3 R0, R0, -R3, RZ ;  /* 0x8000000300007210 */ /* 0x000fe40007ffe0ff */
[----:B-----5:R-:W-:Y:S02]  /*2de00*/  LEA R5, R5, R2, 0x18 ;  /* 0x0000000205057211 */ /* 0x020fe400078ec0ff */
[----:B------:R-:W-:-:S04]  /*2de10*/  SHF.L.U32 R0, R0, 0x1f, RZ ;  /* 0x0000001f00007819 */ /* 0x000fc800000006ff */
[----:B------:R-:W0:Y:S02]  /*2de20*/  SYNCS.PHASECHK.TRANS64.TRYWAIT P0, [R5+URZ+0x30820], R0 ;  /* 0x03082000050075a7 */ /* 0x000e24000800017f */
[----:B0-----:R-:W-:Y:S05]  /*2de30*/  @!P0 BRA `(.L_x_5262) ;  /* 0x0000004c00f88947 */ /* 0x001fea0003800000 */
.L_x_5442:
[----:B------:R-:W-:Y:S05]  /*2de40*/  BSYNC B0 ;  /* 0x0000000000007941 */ /* 0x000fea0003800000 */
.L_x_5261:
[----:B------:R-:W-:-:S03]  /*2de50*/  UMOV UR4, 0xffffffff ;  /* 0xffffffff00047882 */ /* 0x000fc60000000000 */
[----:B------:R-:W-:Y:S05]  /*2de60*/  BRA.DIV UR4, `(.L_x_5263) ;  /* 0x0000005204007947 */ /* 0x000fea000b800000 */
[----:B0-----:R-:W0:Y:S02]  /*2de70*/  S2R R0, SR_TID.X ;  /* 0x0000000000007919 */ /* 0x001e240000002100 */
[----:B0-----:R-:W-:-:S04]  /*2de80*/  SHF.R.U32.HI R0, RZ, 0x5, R0 ;  /* 0x00000005ff007819 */ /* 0x001fc80000011600 */
[----:B------:R-:W-:-:S05]  /*2de90*/  LOP3.LUT R0, R0, 0x3, RZ, 0xc0, !PT ;  /* 0x0000000300007812 */ /* 0x000fca00078ec0ff */
[----:B------:R0:W1:Y:S02]  /*2dea0*/  SHFL.IDX PT, R14, R0, RZ, 0x1f ;  /* 0x00001fff000e7589 */ /* 0x00006400000e0000 */
.L_x_5445:
[----:B-1----:R-:W-:-:S13]  /*2deb0*/  ISETP.NE.AND P0, PT, R14, RZ, PT ;  /* 0x000000ff0e00720c */ /* 0x002fda0003f05270 */
[----:B------:R-:W-:Y:S05]  /*2dec0*/  @P0 BRA `(.L_x_4819) ;  /* 0x0000000000900947 */ /* 0x000fea0003800000 */
[----:B------:R-:W-:-:S03]  /*2ded0*/  UMOV UR4, 0xffffffff ;  /* 0xffffffff00047882 */ /* 0x000fc60000000000 */
[----:B------:R-:W-:Y:S05]  /*2dee0*/  BRA.DIV UR4, `(.L_x_5264) ;  /* 0x0000005204147947 */ /* 0x000fea000b800000 */
[----:B------:R-:W-:-:S13]  /*2def0*/  ELECT P6, URZ, PT ;  /* 0x00000000003f782f */ /* 0x000fda00038c0000 */
.L_x_5448:
        /* <DEDUP_REMOVED lines=8> */
.L_x_5265:
[----:B------:R-:W-:Y:S01]  /*2df80*/  IMAD R3, R23, 0x8, R5 ;  /* 0x0000000817037824 */ /* 0x000fe200078e0205 */
[----:B------:R-:W-:Y:S01]  /*2df90*/  SHF.L.U32 R2, R29, 0x1f, RZ ;  /* 0x0000001f1d027819 */ /* 0x000fe200000006ff */
[----:B------:R-:W-:-:S03]  /*2dfa0*/  VIADD R23, R23, 0x1 ;  /* 0x0000000117177836 */ /* 0x000fc60000000000 */
[----:B------:R-:W0:Y:S02]  /*2dfb0*/  SYNCS.PHASECHK.TRANS64.TRYWAIT P1, [R3+URZ+0x30840], R2 ;  /* 0x03084002030075a7 */ /* 0x000e24000802017f */
[----:B------:R-:W-:-:S04]  /*2dfc0*/  ISETP.NE.AND P2, PT, R23, 0x2, PT ;  /* 0x000000021700780c */ /* 0x000fc80003f45270 */
[----:B------:R-:W-:Y:S01]  /*2dfd0*/  SEL R0, RZ, 0x1, P2 ;  /* 0x00000001ff007807 */ /* 0x000fe20001000000 */
[----:B0-----:R-:W-:Y:S08]  /*2dfe0*/  @!P1 BRA `(.L_x_5266) ;  /* 0x0000004c00f49947 */ /* 0x001ff00003800000 */
.L_x_5449:
[----:B------:R-:W-:Y:S02]  /*2dff0*/  SEL R23, R23, RZ, P2 ;  /* 0x000000ff17177207 */ /* 0x000fe40001000000 */
[----:B------:R-:W-:Y:S01]  /*2e000*/  LOP3.LUT R0, R29, R0, RZ, 0x3c, !PT ;  /* 0x000000001d007212 */ /* 0x000fe200078e3cff */
[----:B------:R-:W-:Y:S06]  /*2e010*/  @!P0 BRA `(.L_x_5267) ;  /* 0x0000000000048947 */ /* 0x000fec0003800000 */
[----:B------:R-:W-:Y:S01]  /*2e020*/  BPT.TRAP 0x1 ;  /* 0x000000040000795c */ /* 0x000fe20000300000 */
.L_x_5267:
[----:B------:R-:W-:Y:S01]  /*2e030*/  IMAD R23, R23, 0x8, R5 ;  /* 0x0000000817177824 */ /* 0x000fe200078e0205 */
[----:B------:R-:W-:-:S04]  /*2e040*/  SHF.L.U32 R0, R0, 0x1f, RZ ;  /* 0x0000001f00007819 */ /* 0x000fc800000006ff */
[----:B------:R-:W1:Y:S02]  /*2e050*/  SYNCS.PHASECHK.TRANS64.TRYWAIT P1, [R23+URZ+0x30840], R0 ;  /* 0x03084000170075a7 */ /* 0x000e64000802017f */
[----:B-1----:R-:W-:Y:S05]  /*2e060*/  @!P1 BRA `(.L_x_5268) ;  /* 0x0000004c00e89947 */ /* 0x002fea0003800000 */
.L_x_5450:
[----:B------:R-:W-:Y:S05]  /*2e070*/  @!P0 BRA `(.L_x_5269) ;  /* 0x0000000000048947 */ /* 0x000fea0003800000 */
[----:B------:R-:W-:Y:S01]  /*2e080*/  BPT.TRAP 0x1 ;  /* 0x000000040000795c */ /* 0x000fe20000300000 */
.L_x_5269:
[----:B------:R-:W3:Y:S02]  /*2e090*/  SYNCS.PHASECHK.TRANS64.TRYWAIT P1, [R3+URZ+0x30860], R2 ;  /* 0x03086002030075a7 */ /* 0x000ee4000802017f */
[----:B---3--:R-:W-:Y:S05]  /*2e0a0*/  @!P1 BRA `(.L_x_5270) ;  /* 0x0000004c00ec9947 */ /* 0x008fea0003800000 */
.L_x_5451:
[----:B------:R-:W-:Y:S05]  /*2e0b0*/  @!P0 BRA `(.L_x_5271) ;  /* 0x0000000000048947 */ /* 0x000fea0003800000 */
[----:B------:R-:W-:Y:S01]  /*2e0c0*/  BPT.TRAP 0x1 ;  /* 0x000000040000795c */ /* 0x000fe20000300000 */
.L_x_5271:
[----:B------:R0:W0:Y:S02]  /*2e0d0*/  SYNCS.PHASECHK.TRANS64.TRYWAIT P0, [R23+URZ+0x30860], R0 ;  /* 0x03086000170075a7 */ /* 0x000024000800017f */
[----:B0-----:R-:W-:Y:S05]  /*2e0e0*/  @!P0 NANOSLEEP.SYNCS 0x989680 ;  /* 0x009896800000895d */ /* 0x001fea0003900000 */
[----:B------:R-:W0:Y:S02]  /*2e0f0*/  @!P0 SYNCS.PHASECHK.TRANS64 P0, [R23+URZ+0x30860], R0 ;  /* 0x03086000170085a7 */ /* 0x000e24000800007f */
[----:B0-----:R-:W-:Y:S05]  /*2e100*/  @!P0 BRA `(.L_x_5271) ;  /* 0xfffffffc00f08947 */ /* 0x001fea000383ffff */
.L_x_4819:
[----:B------:R-:W-:Y:S05]  /*2e110*/  BSYNC B9 ;  /* 0x0000000000097941 */ /* 0x000fea0003800000 */
.L_x_4816:
[----:B------:R-:W-:Y:S05]  /*2e120*/  EXIT ;  /* 0x000000000000794d */ /* 0x000fea0003800000 */
.L_x_4847:
[----:B0-----:R0:W1:Y:S02]  /*2e130*/  SYNCS.PHASECHK.TRANS64.TRYWAIT P5, [R87+URZ+0x30890], R88 ;  /* 0x03089058570075a7 */ /* 0x00106400080a017f */
[----:B-1----:R-:W-:Y:S05]  /*2e140*/  @!P5 NANOSLEEP.SYNCS 0x989680 ;  /* 0x009896800000d95d */ /* 0x002fea0003900000 */
[----:B------:R-:W1:Y:S02]  /*2e150*/  @!P5 SYNCS.PHASECHK.TRANS64 P5, [R87+URZ+0x30890], R88 ;  /* 0x030890585700d5a7 */ /* 0x000e6400080a007f */
[----:B-1----:R-:W-:Y:S05]  /*2e160*/  @!P5 BRA `(.L_x_4847) ;  /* 0xfffffffc00f0d947 */ /* 0x002fea000383ffff */
[----:B------:R-:W-:Y:S05]  /*2e170*/  BRA `(.L_x_5272) ;  /* 0xfffffd5c00147947 */ /* 0x000fea000383ffff */
.L_x_4848:
        /* <DEDUP_REMOVED lines=8> */
.L_x_5274:
[----:B------:R-:W-:Y:S05]  /*2e200*/  BSYNC B1 ;  /* 0x0000000000017941 */ /* 0x000fea0003800000 */
.L_x_5273:
        /* <DEDUP_REMOVED lines=8> */
.L_x_5275:
[----:B------:R-:W-:Y:S01]  /*2e290*/  IMAD.MOV.U32 R11, RZ, RZ, R14 ;  /* 0x000000ffff0b7224 */ /* 0x000fe200078e000e */
[----:B------:R-:W-:Y:S06]  /*2e2a0*/  BRA `(.L_x_5276) ;  /* 0xfffffd5800dc7947 */ /* 0x000fec000383ffff */
.L_x_4873:
        /* <DEDUP_REMOVED lines=8> */
.L_x_5278:
[----:B------:R-:W-:Y:S05]  /*2e330*/  BSYNC B1 ;  /* 0x0000000000017941 */ /* 0x000fea0003800000 */
.L_x_5277:
[----:B------:R-:W-:Y:S02]  /*2e340*/  IMAD.MOV.U32 R13, RZ, RZ, R117 ;  /* 0x000000ffff0d7224 */ /* 0x000fe400078e0075 */
[----:B------:R-:W-:Y:S02]  /*2e350*/  IMAD.MOV.U32 R12, RZ, RZ, 0x1 ;  /* 0x00000001ff0c7424 */ /* 0x000fe400078e00ff */
[----:B------:R-:W-:Y:S02]  /*2e360*/  IMAD.MOV.U32 R11, RZ, RZ, 0x1c1f ;  /* 0x00001c1fff0b7424 */ /* 0x000fe400078e00ff */
[----:B------:R-:W-:Y:S02]  /*2e370*/  IMAD.MOV.U32 R15, RZ, RZ, -0x1 ;  /* 0xffffffffff0f7424 */ /* 0x000fe400078e00ff */
[----:B------:R-:W-:-:S07]  /*2e380*/  IMAD.MOV.U32 R116, RZ, RZ, R14 ;  /* 0x000000ffff747224 */ /* 0x000fce00078e000e */
[----:B------:R-:W-:Y:S05]  /*2e390*/  WARPSYNC.COLLECTIVE R15, `(.L_x_5279) ;  /* 0x000000000f087348 */ /* 0x000fea0003c00000 */
[----:B------:R0:W1:Y:S02]  /*2e3a0*/  SHFL.IDX P6, R14, R13, R12, R11 ;  /* 0x0000000c0d0e7389 */ /* 0x00006400000c000b */
[----:B01----:R-:W-:Y:S01]  /*2e3b0*/  ENDCOLLECTIVE ;  /* 0x000000000000791b */ /* 0x003fe20003800000 */
.L_x_5279:
[----:B------:R-:W-:Y:S01]  /*2e3c0*/  MOV R117, R14 ;  /* 0x0000000e00757202 */ /* 0x000fe20000000f00 */
[----:B------:R-:W-:Y:S06]  /*2e3d0*/  BRA `(.L_x_5280) ;  /* 0xfffffd6c00f07947 */ /* 0x000fec000383ffff */
.L_x_4903:
[----:B0-----:R0:W1:Y:S02]  /*2e3e0*/  SYNCS.PHASECHK.TRANS64.TRYWAIT P5, [R87+URZ+0x30890], R88 ;  /* 0x03089058570075a7 */ /* 0x00106400080a017f */
[----:B-1----:R-:W-:Y:S05]  /*2e3f0*/  @!P5 NANOSLEEP.SYNCS 0x989680 ;  /* 0x009896800000d95d */ /* 0x002fea0003900000 */
[----:B------:R-:W1:Y:S02]  /*2e400*/  @!P5 SYNCS.PHASECHK.TRANS64 P5, [R87+URZ+0x30890], R88 ;  /* 0x030890585700d5a7 */ /* 0x000e6400080a007f */
[----:B-1----:R-:W-:Y:S05]  /*2e410*/  @!P5 BRA `(.L_x_4903) ;  /* 0xfffffffc00f0d947 */ /* 0x002fea000383ffff */
[----:B------:R-:W-:Y:S05]  /*2e420*/  BRA `(.L_x_5281) ;  /* 0xfffffd8c00d47947 */ /* 0x000fea000383ffff */
.L_x_4904:
[----:B------:R-:W-:Y:S01]  /*2e430*/  BSSY B1, `(.L_x_5282) ;  /* 0x0000008000017945 */ /* 0x000fe20003800000 */
[----:B------:R-:W-:Y:S02]  /*2e440*/  IMAD.MOV.U32 R13, RZ, RZ, R116 ;  /* 0x000000ffff0d7224 */ /* 0x000fe400078e0074 */
[----:B------:R-:W-:Y:S02]  /*2e450*/  IMAD.MOV.U32 R12, RZ, RZ, RZ ;  /* 0x000000ffff0c7224 */ /* 0x000fe400078e00ff */
[----:B------:R-:W-:Y:S02]  /*2e460*/  IMAD.MOV.U32 R11, RZ, RZ, 0x1c1f ;  /* 0x00001c1fff0b7424 */ /* 0x000fe400078e00ff */
[----:B------:R-:W-:-:S07]  /*2e470*/  IMAD.MOV.U32 R15, RZ, RZ, -0x1 ;  /* 0xffffffffff0f7424 */ /* 0x000fce00078e00ff */
[----:B0-----:R-:W-:Y:S05]  /*2e480*/  WARPSYNC.COLLECTIVE R15, `(.L_x_5283) ;  /* 0x000000000f087348 */ /* 0x001fea0003c00000 */
[----:B------:R1:W2:Y:S02]  /*2e490*/  SHFL.IDX P6, R14, R13, R12, R11 ;  /* 0x0000000c0d0e7389 */ /* 0x0002a400000c000b */
[----:B012---:R-:W-:Y:S01]  /*2e4a0*/  ENDCOLLECTIVE ;  /* 0x000000000000791b */ /* 0x007fe20003800000 */
.L_x_5283:
[----:B------:R-:W-:Y:S05]  /*2e4b0*/  BSYNC B1 ;  /* 0x0000000000017941 */ /* 0x000fea0003800000 */
.L_x_5282:
        /* <DEDUP_REMOVED lines=8> */
.L_x_5284:
[----:B------:R-:W-:Y:S01]  /*2e540*/  IMAD.MOV.U32 R11, RZ, RZ, R14 ;  /* 0x000000ffff0b7224 */ /* 0x000fe200078e000e */
[----:B------:R-:W-:Y:S06]  /*2e550*/  BRA `(.L_x_5285) ;  /* 0xfffffd8c00a47947 */ /* 0x000fec000383ffff */
.L_x_4917:
        /* <DEDUP_REMOVED lines=8> */
.L_x_5287:
[----:B------:R-:W-:Y:S05]  /*2e5e0*/  BSYNC B1 ;  /* 0x0000000000017941 */ /* 0x000fea0003800000 */
.L_x_5286:
        /* <DEDUP_REMOVED lines=8> */
.L_x_5288:
[----:B------:R-:W-:Y:S01]  /*2e670*/  IMAD.MOV.U32 R117, RZ, RZ, R14 ;  /* 0x000000ffff757224 */ /* 0x000fe200078e000e */
[----:B------:R-:W-:Y:S06]  /*2e680*/  BRA `(.L_x_5289) ;  /* 0xfffffda400387947 */ /* 0x000fec000383ffff */
.L_x_4930:
[----:B0-----:R0:W1:Y:S02]  /*2e690*/  SYNCS.PHASECHK.TRANS64.TRYWAIT P3, [R87+URZ+0x30890], R88 ;  /* 0x03089058570075a7 */ /* 0x001064000806017f */
[----:B-1----:R-:W-:Y:S05]  /*2e6a0*/  @!P3 NANOSLEEP.SYNCS 0x989680 ;  /* 0x009896800000b95d */ /* 0x002fea0003900000 */
[----:B------:R-:W1:Y:S02]  /*2e6b0*/  @!P3 SYNCS.PHASECHK.TRANS64 P3, [R87+URZ+0x30890], R88 ;  /* 0x030890585700b5a7 */ /* 0x000e64000806007f */
[----:B-1----:R-:W-:Y:S05]  /*2e6c0*/  @!P3 BRA `(.L_x_4930) ;  /* 0xfffffffc00f0b947 */ /* 0x002fea000383ffff */
[----:B------:R-:W-:Y:S05]  /*2e6d0*/  BRA `(.L_x_5290) ;  /* 0xfffffdbc00007947 */ /* 0x000fea000383ffff */
.L_x_4931:
        /* <DEDUP_REMOVED lines=8> */
.L_x_5292:
[----:B------:R-:W-:Y:S05]  /*2e760*/  BSYNC B1 ;  /* 0x0000000000017941 */ /* 0x000fea0003800000 */
.L_x_5291:
[----:B------:R-:W-:Y:S02]  /*2e770*/  IMAD.MOV.U32 R13, RZ, RZ, R38 ;  /* 0x000000ffff0d7224 */ /* 0x000fe400078e0026 */
[----:B------:R-:W-:Y:S02]  /*2e780*/  IMAD.MOV.U32 R12, RZ, RZ, RZ ;  /* 0x000000ffff0c7224 */ /* 0x000fe400078e00ff */
[----:B------:R-:W-:Y:S02]  /*2e790*/  IMAD.MOV.U32 R11, RZ, RZ, 0x1c1f ;  /* 0x00001c1fff0b7424 */ /* 0x000fe400078e00ff */
[----:B------:R-:W-:Y:S02]  /*2e7a0*/  IMAD.MOV.U32 R15, RZ, RZ, -0x1 ;  /* 0xffffffffff0f7424 */ /* 0x000fe400078e00ff */
[----:B------:R-:W-:-:S07]  /*2e7b0*/  IMAD.MOV.U32 R39, RZ, RZ, R14 ;  /* 0x000000ffff277224 */ /* 0x000fce00078e000e */
[----:B------:R-:W-:Y:S05]  /*2e7c0*/  WARPSYNC.COLLECTIVE R15, `(.L_x_5293) ;  /* 0x000000000f087348 */ /* 0x000fea0003c00000 */
[----:B------:R0:W1:Y:S02]  /*2e7d0*/  SHFL.IDX P6, R14, R13, R12, R11 ;  /* 0x0000000c0d0e7389 */ /* 0x00006400000c000b */
[----:B01----:R-:W-:Y:S01]  /*2e7e0*/  ENDCOLLECTIVE ;  /* 0x000000000000791b */ /* 0x003fe20003800000 */
.L_x_5293:
[----:B------:R-:W-:Y:S01]  /*2e7f0*/  MOV R40, R14 ;  /* 0x0000000e00287202 */ /* 0x000fe20000000f00 */
[----:B------:R-:W-:Y:S06]  /*2e800*/  BRA `(.L_x_5294) ;  /* 0xfffffdbc001c7947 */ /* 0x000fec000383ffff */
.L_x_4934:
[----:B------:R-:W-:Y:S01]  /*2e810*/  BSSY B1, `(.L_x_5295) ;  /* 0x0000008000017945 */ /* 0x000fe20003800000 */
[----:B----4-:R-:W-:Y:S02]  /*2e820*/  IMAD.MOV.U32 R13, RZ, RZ, R41 ;  /* 0x000000ffff0d7224 */ /* 0x010fe400078e0029 */
[----:B------:R-:W-:Y:S02]  /*2e830*/  IMAD.MOV.U32 R12, RZ, RZ, 0x1 ;  /* 0x00000001ff0c7424 */ /* 0x000fe400078e00ff */
[----:B------:R-:W-:Y:S02]  /*2e840*/  IMAD.MOV.U32 R11, RZ, RZ, 0x1c1f ;  /* 0x00001c1fff0b7424 */ /* 0x000fe400078e00ff */
[----:B------:R-:W-:-:S07]  /*2e850*/  IMAD.MOV.U32 R15, RZ, RZ, -0x1 ;  /* 0xffffffffff0f7424 */ /* 0x000fce00078e00ff */
[----:B0123--:R-:W-:Y:S05]  /*2e860*/  WARPSYNC.COLLECTIVE R15, `(.L_x_5296) ;  /* 0x000000000f087348 */ /* 0x00ffea0003c00000 */
[----:B------:R4:W0:Y:S02]  /*2e870*/  SHFL.IDX P6, R14, R13, R12, R11 ;  /* 0x0000000c0d0e7389 */ /* 0x00082400000c000b */
[----:B01234-:R-:W-:Y:S01]  /*2e880*/  ENDCOLLECTIVE ;  /* 0x000000000000791b */ /* 0x01ffe20003800000 */
.L_x_5296:
[----:B------:R-:W-:Y:S05]  /*2e890*/  BSYNC B1 ;  /* 0x0000000000017941 */ /* 0x000fea0003800000 */
.L_x_5295:
        /* <DEDUP_REMOVED lines=8> */
.L_x_5297:
[----:B------:R-:W-:Y:S01]  /*2e920*/  IMAD.MOV.U32 R38, RZ, RZ, R14 ;  /* 0x000000ffff267224 */ /* 0x000fe200078e000e */
[----:B------:R-:W-:Y:S06]  /*2e930*/  BRA `(.L_x_5298) ;  /* 0xfffffdbc00787947 */ /* 0x000fec000383ffff */
.L_x_4938:
[----:B---3--:R3:W0:Y:S02]  /*2e940*/  SYNCS.PHASECHK.TRANS64.TRYWAIT P2, [R87+URZ+0x308b0], R88 ;  /* 0x0308b058570075a7 */ /* 0x008624000804017f */
[----:B0-----:R-:W-:Y:S05]  /*2e950*/  @!P2 NANOSLEEP.SYNCS 0x989680 ;  /* 0x009896800000a95d */ /* 0x001fea0003900000 */
[----:B------:R-:W0:Y:S02]  /*2e960*/  @!P2 SYNCS.PHASECHK.TRANS64 P2, [R87+URZ+0x308b0], R88 ;  /* 0x0308b0585700a5a7 */ /* 0x000e24000804007f */
[----:B0-----:R-:W-:Y:S05]  /*2e970*/  @!P2 BRA `(.L_x_4938) ;  /* 0xfffffffc00f0a947 */ /* 0x001fea000383ffff */
[----:B------:R-:W-:Y:S05]  /*2e980*/  BRA `(.L_x_5299) ;  /* 0xfffffdc000507947 */ /* 0x000fea000383ffff */
.L_x_4966:
        /* <DEDUP_REMOVED lines=8> */
.L_x_5301:
[----:B------:R-:W-:Y:S05]  /*2ea10*/  BSYNC B1 ;  /* 0x0000000000017941 */ /* 0x000fea0003800000 */
.L_x_5300:
        /* <DEDUP_REMOVED lines=8> */
.L_x_5302:
[----:B------:R-:W-:Y:S02]  /*2eaa0*/  IMAD.MOV.U32 R13, RZ, RZ, R63 ;  /* 0x000000ffff0d7224 */ /* 0x000fe400078e003f */
[----:B------:R-:W-:-:S07]  /*2eab0*/  IMAD.MOV.U32 R6, RZ, RZ, R14 ;  /* 0x000000ffff067224 */ /* 0x000fce00078e000e */
[----:B------:R-:W-:Y:S05]  /*2eac0*/  WARPSYNC.COLLECTIVE R15, `(.L_x_5303) ;  /* 0x000000000f087348 */ /* 0x000fea0003c00000 */
[----:B------:R0:W1:Y:S02]  /*2ead0*/  SHFL.IDX P6, R14, R13, R12, R11 ;  /* 0x0000000c0d0e7389 */ /* 0x00006400000c000b */
[----:B01----:R-:W-:Y:S01]  /*2eae0*/  ENDCOLLECTIVE ;  /* 0x000000000000791b */ /* 0x003fe20003800000 */
.L_x_5303:
[----:B------:R-:W-:Y:S02]  /*2eaf0*/  IMAD.MOV.U32 R13, RZ, RZ, R62 ;  /* 0x000000ffff0d7224 */ /* 0x000fe400078e003e */
[----:B------:R-:W-:-:S07]  /*2eb00*/  IMAD.MOV.U32 R9, RZ, RZ, R14 ;  /* 0x000000ffff097224 */ /* 0x000fce00078e000e */
[----:B------:R-:W-:Y:S05]  /*2eb10*/  WARPSYNC.COLLECTIVE R15, `(.L_x_5304) ;  /* 0x000000000f087348 */ /* 0x000fea0003c00000 */
[----:B------:R0:W1:Y:S02]  /*2eb20*/  SHFL.IDX P6, R14, R13, R12, R11 ;  /* 0x0000000c0d0e7389 */ /* 0x00006400000c000b */
[----:B01----:R-:W-:Y:S01]  /*2eb30*/  ENDCOLLECTIVE ;  /* 0x000000000000791b */ /* 0x003fe20003800000 */
.L_x_5304:
[----:B------:R-:W-:Y:S01]  /*2eb40*/  MOV R8, R14 ;  /* 0x0000000e00087202 */ /* 0x000fe20000000f00 */
[----:B------:R-:W-:Y:S06]  /*2eb50*/  BRA `(.L_x_5305) ;  /* 0xfffffdd800347947 */ /* 0x000fec000383ffff */
.L_x_4969:
[----:B------:R-:W-:Y:S01]  /*2eb60*/  BSSY B1, `(.L_x_5306) ;  /* 0x0000008000017945 */ /* 0x000fe20003800000 */
[----:B------:R-:W-:Y:S02]  /*2eb70*/  IMAD.MOV.U32 R13, RZ, RZ, R0 ;  /* 0x000000ffff0d7224 */ /* 0x000fe400078e0000 */
[----:B------:R-:W-:Y:S02]  /*2eb80*/  IMAD.MOV.U32 R12, RZ, RZ, 0x1 ;  /* 0x00000001ff0c7424 */ /* 0x000fe400078e00ff */
[----:B------:R-:W-:Y:S02]  /*2eb90*/  IMAD.MOV.U32 R11, RZ, RZ, 0x1c1f ;  /* 0x00001c1fff0b7424 */ /* 0x000fe400078e00ff */
[----:B------:R-:W-:-:S07]  /*2eba0*/  IMAD.MOV.U32 R15, RZ, RZ, -0x1 ;  /* 0xffffffffff0f7424 */ /* 0x000fce00078e00ff */
[----:B0-----:R-:W-:Y:S05]  /*2ebb0*/  WARPSYNC.COLLECTIVE R15, `(.L_x_5307) ;  /* 0x000000000f087348 */ /* 0x001fea0003c00000 */
[----:B------:R1:W2:Y:S02]  /*2ebc0*/  SHFL.IDX P6, R14, R13, R12, R11 ;  /* 0x0000000c0d0e7389 */ /* 0x0002a400000c000b */
[----:B012---:R-:W-:Y:S01]  /*2ebd0*/  ENDCOLLECTIVE ;  /* 0x000000000000791b */ /* 0x007fe20003800000 */
.L_x_5307:
[----:B------:R-:W-:Y:S05]  /*2ebe0*/  BSYNC B1 ;  /* 0x0000000000017941 */ /* 0x000fea0003800000 */
.L_x_5306:
        /* <DEDUP_REMOVED lines=8> */
.L_x_5308:
[----:B------:R-:W-:Y:S02]  /*2ec70*/  IMAD.MOV.U32 R13, RZ, RZ, R63 ;  /* 0x000000ffff0d7224 */ /* 0x000fe400078e003f */
[----:B------:R-:W-:-:S07]  /*2ec80*/  IMAD.MOV.U32 R65, RZ, RZ, R14 ;  /* 0x000000ffff417224 */ /* 0x000fce00078e000e */
[----:B------:R-:W-:Y:S05]  /*2ec90*/  WARPSYNC.COLLECTIVE R15, `(.L_x_5309) ;  /* 0x000000000f087348 */ /* 0x000fea0003c00000 */
[----:B------:R0:W1:Y:S02]  /*2eca0*/  SHFL.IDX P6, R14, R13, R12, R11 ;  /* 0x0000000c0d0e7389 */ /* 0x00006400000c000b */
[----:B01----:R-:W-:Y:S01]  /*2ecb0*/  ENDCOLLECTIVE ;  /* 0x000000000000791b */ /* 0x003fe20003800000 */
.L_x_5309:
[----:B------:R-:W-:Y:S01]  /*2ecc0*/  IMAD.MOV.U32 R13, RZ, RZ, R62 ;  /* 0x000000ffff0d7224 */ /* 0x000fe200078e003e */
[----:B------:R-:W-:-:S07]  /*2ecd0*/  MOV R63, R14 ;  /* 0x0000000e003f7202 */ /* 0x000fce0000000f00 */
[----:B------:R-:W-:Y:S05]  /*2ece0*/  WARPSYNC.COLLECTIVE R15, `(.L_x_5310) ;  /* 0x000000000f087348 */ /* 0x000fea0003c00000 */
[----:B------:R0:W1:Y:S02]  /*2ecf0*/  SHFL.IDX P6, R14, R13, R12, R11 ;  /* 0x0000000c0d0e7389 */ /* 0x00006400000c000b */
[----:B01----:R-:W-:Y:S01]  /*2ed00*/  ENDCOLLECTIVE ;  /* 0x000000000000791b */ /* 0x003fe20003800000 */
.L_x_5310:
[----:B------:R-:W-:Y:S01]  /*2ed10*/  IMAD.MOV.U32 R62, RZ, RZ, R14 ;  /* 0x000000ffff3e7224 */ /* 0x000fe200078e000e */
[----:B------:R-:W-:Y:S06]  /*2ed20*/  BRA `(.L_x_5311) ;  /* 0xfffffddc00dc7947 */ /* 0x000fec000383ffff */
.L_x_4973:
[----:B0-----:R0:W1:Y:S02]  /*2ed30*/  SYNCS.PHASECHK.TRANS64.TRYWAIT P0, [R2+URZ+0x30800], R5 ;  /* 0x03080005020075a7 */ /* 0x001064000800017f */
[----:B-1----:R-:W-:Y:S05]  /*2ed40*/  @!P0 NANOSLEEP.SYNCS 0x989680 ;  /* 0x009896800000895d */ /* 0x002fea0003900000 */
[----:B------:R-:W1:Y:S02]  /*2ed50*/  @!P0 SYNCS.PHASECHK.TRANS64 P0, [R2+URZ+0x30800], R5 ;  /* 0x03080005020085a7 */ /* 0x000e64000800007f */
[----:B-1----:R-:W-:Y:S05]  /*2ed60*/  @!P0 BRA `(.L_x_4973) ;  /* 0xfffffffc00f08947 */ /* 0x002fea000383ffff */
[----:B------:R-:W-:Y:S05]  /*2ed70*/  BRA `(.L_x_5312) ;  /* 0xfffffde800207947 */ /* 0x000fea000383ffff */
.L_x_4997:
[----:B------:R-:W-:Y:S01]  /*2ed80*/  BSSY B1, `(.L_x_5313) ;  /* 0x0000008000017945 */ /* 0x000fe20003800000 */
[----:B------:R-:W-:Y:S01]  /*2ed90*/  IMAD.MOV.U32 R13, RZ, RZ, R21 ;  /* 0x000000ffff0d7224 */ /* 0x000fe200078e0015 */
[----:B------:R-:W-:Y:S01]  /*2eda0*/  MOV R15, 0xffffffff ;  /* 0xffffffff000f7802 */ /* 0x000fe20000000f00 */
[----:B------:R-:W-:Y:S02]  /*2edb0*/  IMAD.MOV.U32 R12, RZ, RZ, RZ ;  /* 0x000000ffff0c7224 */ /* 0x000fe400078e00ff */
[----:B------:R-:W-:-:S07]  /*2edc0*/  IMAD.MOV.U32 R11, RZ, RZ, 0x1c1f ;  /* 0x00001c1fff0b7424 */ /* 0x000fce00078e00ff */
[----:B------:R-:W-:Y:S05]  /*2edd0*/  WARPSYNC.COLLECTIVE R15, `(.L_x_5314) ;  /* 0x000000000f087348 */ /* 0x000fea0003c00000 */
[----:B------:R0:W1:Y:S02]  /*2ede0*/  SHFL.IDX P6, R14, R13, R12, R11 ;  /* 0x0000000c0d0e7389 */ /* 0x00006400000c000b */
[----:B01----:R-:W-:Y:S01]  /*2edf0*/  ENDCOLLECTIVE ;  /* 0x000000000000791b */ /* 0x003fe20003800000 */
.L_x_5314:
[----:B------:R-:W-:Y:S05]  /*2ee00*/  BSYNC B1 ;  /* 0x0000000000017941 */ /* 0x000fea0003800000 */
.L_x_5313:
        /* <DEDUP_REMOVED lines=8> */
.L_x_5315:
[----:B------:R-:W-:Y:S01]  /*2ee90*/  IMAD.MOV.U32 R13, RZ, RZ, R61 ;  /* 0x000000ffff0d7224 */ /* 0x000fe200078e003d */
[----:B------:R-:W-:-:S07]  /*2eea0*/  MOV R4, R14 ;  /* 0x0000000e00047202 */ /* 0x000fce0000000f00 */
[----:B------:R-:W-:Y:S05]  /*2eeb0*/  WARPSYNC.COLLECTIVE R15, `(.L_x_5316) ;  /* 0x000000000f087348 */ /* 0x000fea0003c00000 */
[----:B------:R0:W1:Y:S02]  /*2eec0*/  SHFL.IDX P6, R14, R13, R12, R11 ;  /* 0x0000000c0d0e7389 */ /* 0x00006400000c000b */
[----:B01----:R-:W-:Y:S01]  /*2eed0*/  ENDCOLLECTIVE ;  /* 0x000000000000791b */ /* 0x003fe20003800000 */
.L_x_5316:
[----:B------:R-:W-:Y:S02]  /*2eee0*/  IMAD.MOV.U32 R13, RZ, RZ, R3 ;  /* 0x000000ffff0d7224 */ /* 0x000fe400078e0003 */
[----:B------:R-:W-:-:S07]  /*2eef0*/  IMAD.MOV.U32 R7, RZ, RZ, R14 ;  /* 0x000000ffff077224 */ /* 0x000fce00078e000e */
[----:B------:R-:W-:Y:S05]  /*2ef00*/  WARPSYNC.COLLECTIVE R15, `(.L_x_5317) ;  /* 0x000000000f087348 */ /* 0x000fea0003c00000 */
[----:B------:R0:W1:Y:S02]  /*2ef10*/  SHFL.IDX P6, R14, R13, R12, R11 ;  /* 0x0000000c0d0e7389 */ /* 0x00006400000c000b */
[----:B01----:R-:W-:Y:S01]  /*2ef20*/  ENDCOLLECTIVE ;  /* 0x000000000000791b */ /* 0x003fe20003800000 */
.L_x_5317:
[----:B------:R-:W-:Y:S01]  /*2ef30*/  IMAD.MOV.U32 R8, RZ, RZ, R14 ;  /* 0x000000ffff087224 */ /* 0x000fe200078e000e */
[----:B------:R-:W-:Y:S06]  /*2ef40*/  BRA `(.L_x_5318) ;  /* 0xfffffe0800fc7947 */ /* 0x000fec000383ffff */
.L_x_5000:
[----:B------:R-:W-:Y:S01]  /*2ef50*/  BSSY B1, `(.L_x_5319) ;  /* 0x0000008000017945 */ /* 0x000fe20003800000 */
[----:B------:R-:W-:Y:S01]  /*2ef60*/  IMAD.MOV.U32 R13, RZ, RZ, R21 ;  /* 0x000000ffff0d7224 */ /* 0x000fe200078e0015 */
[----:B------:R-:W-:Y:S01]  /*2ef70*/  MOV R12, 0x1 ;  /* 0x00000001000c7802 */ /* 0x000fe20000000f00 */
[----:B------:R-:W-:Y:S02]  /*2ef80*/  IMAD.MOV.U32 R11, RZ, RZ, 0x1c1f ;  /* 0x00001c1fff0b7424 */ /* 0x000fe400078e00ff */
[----:B------:R-:W-:-:S07]  /*2ef90*/  IMAD.MOV.U32 R15, RZ, RZ, -0x1 ;  /* 0xffffffffff0f7424 */ /* 0x000fce00078e00ff */
[----:B0---4-:R-:W-:Y:S05]  /*2efa0*/  WARPSYNC.COLLECTIVE R15, `(.L_x_5320) ;  /* 0x000000000f087348 */ /* 0x011fea0003c00000 */
[----:B------:R1:W2:Y:S02]  /*2efb0*/  SHFL.IDX P6, R14, R13, R12, R11 ;  /* 0x0000000c0d0e7389 */ /* 0x0002a400000c000b */
[----:B012-4-:R-:W-:Y:S01]  /*2efc0*/  ENDCOLLECTIVE ;  /* 0x000000000000791b */ /* 0x017fe20003800000 */
.L_x_5320:
[----:B------:R-:W-:Y:S05]  /*2efd0*/  BSYNC B1 ;  /* 0x0000000000017941 */ /* 0x000fea0003800000 */
.L_x_5319:
        /* <DEDUP_REMOVED lines=8> */
.L_x_5321:
[----:B------:R-:W-:Y:S02]  /*2f060*/  IMAD.MOV.U32 R13, RZ, RZ, R61 ;  /* 0x000000ffff0d7224 */ /* 0x000fe400078e003d */
[----:B------:R-:W-:-:S07]  /*2f070*/  IMAD.MOV.U32 R20, RZ, RZ, R14 ;  /* 0x000000ffff147224 */ /* 0x000fce00078e000e */
[----:B------:R-:W-:Y:S05]  /*2f080*/  WARPSYNC.COLLECTIVE R15, `(.L_x_5322) ;  /* 0x000000000f087348 */ /* 0x000fea0003c00000 */
[----:B------:R0:W1:Y:S02]  /*2f090*/  SHFL.IDX P6, R14, R13, R12, R11 ;  /* 0x0000000c0d0e7389 */ /* 0x00006400000c000b */
[----:B01----:R-:W-:Y:S01]  /*2f0a0*/  ENDCOLLECTIVE ;  /* 0x000000000000791b */ /* 0x003fe20003800000 */
.L_x_5322:
[----:B------:R-:W-:Y:S02]  /*2f0b0*/  IMAD.MOV.U32 R13, RZ, RZ, R3 ;  /* 0x000000ffff0d7224 */ /* 0x000fe400078e0003 */
[----:B------:R-:W-:-:S07]  /*2f0c0*/  IMAD.MOV.U32 R61, RZ, RZ, R14 ;  /* 0x000000ffff3d7224 */ /* 0x000fce00078e000e */
[----:B------:R-:W-:Y:S05]  /*2f0d0*/  WARPSYNC.COLLECTIVE R15, `(.L_x_5323) ;  /* 0x000000000f087348 */ /* 0x000fea0003c00000 */
[----:B------:R0:W1:Y:S02]  /*2f0e0*/  SHFL.IDX P6, R14, R13, R12, R11 ;  /* 0x0000000c0d0e7389 */ /* 0x00006400000c000b */
[----:B01----:R-:W-:Y:S01]  /*2f0f0*/  ENDCOLLECTIVE ;  /* 0x000000000000791b */ /* 0x003fe20003800000 */
.L_x_5323:
[----:B------:R-:W-:Y:S01]  /*2f100*/  MOV R62, R14 ;  /* 0x0000000e003e7202 */ /* 0x000fe20000000f00 */
[----:B------:R-:W-:Y:S06]  /*2f110*/  BRA `(.L_x_5324) ;  /* 0xfffffe10001c7947 */ /* 0x000fec000383ffff */
.L_x_5004:
[----:B0-----:R0:W1:Y:S02]  /*2f120*/  SYNCS.PHASECHK.TRANS64.TRYWAIT P0, [R2+URZ+0x30800], R3 ;  /* 0x03080003020075a7 */ /* 0x001064000800017f */
[----:B-1----:R-:W-:Y:S05]  /*2f130*/  @!P0 NANOSLEEP.SYNCS 0x989680 ;  /* 0x009896800000895d */ /* 0x002fea0003900000 */
[----:B------:R-:W1:Y:S02]  /*2f140*/  @!P0 SYNCS.PHASECHK.TRANS64 P0, [R2+URZ+0x30800], R3 ;  /* 0x03080003020085a7 */ /* 0x000e64000800007f */
[----:B-1----:R-:W-:Y:S05]  /*2f150*/  @!P0 BRA `(.L_x_5004) ;  /* 0xfffffffc00f08947 */ /* 0x002fea000383ffff */
[----:B------:R-:W-:Y:S05]  /*2f160*/  BRA `(.L_x_5325) ;  /* 0xfffffe1400a47947 */ /* 0x000fea000383ffff */
.L_x_5018:
[----:B---3--:R3:W0:Y:S02]  /*2f170*/  SYNCS.PHASECHK.TRANS64.TRYWAIT P1, [R15+URZ+0x30830], R0 ;  /* 0x030830000f0075a7 */ /* 0x008624000802017f */
[----:B0-----:R-:W-:Y:S05]  /*2f180*/  @!P1 NANOSLEEP.SYNCS 0x989680 ;  /* 0x009896800000995d */ /* 0x001fea0003900000 */
[----:B------:R-:W0:Y:S02]  /*2f190*/  @!P1 SYNCS.PHASECHK.TRANS64 P1, [R15+URZ+0x30830], R0 ;  /* 0x030830000f0095a7 */ /* 0x000e24000802007f */
[----:B0-----:R-:W-:Y:S05]  /*2f1a0*/  @!P1 BRA `(.L_x_5018) ;  /* 0xfffffffc00f09947 */ /* 0x001fea000383ffff */
[----:B------:R-:W-:Y:S05]  /*2f1b0*/  BRA `(.L_x_5017) ;  /* 0xfffffe4000107947 */ /* 0x000fea000383ffff */
.L_x_5039:
[----:B-1----:R1:W2:Y:S02]  /*2f1c0*/  SYNCS.PHASECHK.TRANS64.TRYWAIT P1, [R5+URZ+0x30830], R10 ;  /* 0x0308300a050075a7 */ /* 0x0022a4000802017f */
[----:B--2---:R-:W-:Y:S05]  /*2f1d0*/  @!P1 NANOSLEEP.SYNCS 0x989680 ;  /* 0x009896800000995d */ /* 0x004fea0003900000 */
[----:B------:R-:W2:Y:S02]  /*2f1e0*/  @!P1 SYNCS.PHASECHK.TRANS64 P1, [R5+URZ+0x30830], R10 ;  /* 0x0308300a050095a7 */ /* 0x000ea4000802007f */
[----:B--2---:R-:W-:Y:S05]  /*2f1f0*/  @!P1 BRA `(.L_x_5039) ;  /* 0xfffffffc00f09947 */ /* 0x004fea000383ffff */
[----:B------:R-:W-:Y:S05]  /*2f200*/  BRA `(.L_x_5038) ;  /* 0xfffffe7400887947 */ /* 0x000fea000383ffff */
.L_x_5044:
[----:B-1----:R1:W2:Y:S02]  /*2f210*/  SYNCS.PHASECHK.TRANS64.TRYWAIT P1, [R13+URZ+0x30850], R6 ;  /* 0x030850060d0075a7 */ /* 0x0022a4000802017f */
[----:B--2---:R-:W-:Y:S05]  /*2f220*/  @!P1 NANOSLEEP.SYNCS 0x989680 ;  /* 0x009896800000995d */ /* 0x004fea0003900000 */
[----:B------:R-:W2:Y:S02]  /*2f230*/  @!P1 SYNCS.PHASECHK.TRANS64 P1, [R13+URZ+0x30850], R6 ;  /* 0x030850060d0095a7 */ /* 0x000ea4000802007f */
[----:B--2---:R-:W-:Y:S05]  /*2f240*/  @!P1 BRA `(.L_x_5044) ;  /* 0xfffffffc00f09947 */ /* 0x004fea000383ffff */
[----:B------:R-:W-:Y:S05]  /*2f250*/  BRA `(.L_x_5043) ;  /* 0xfffffe8400487947 */ /* 0x000fea000383ffff */
.L_x_5067:
[----:B-1----:R1:W2:Y:S02]  /*2f260*/  SYNCS.PHASECHK.TRANS64.TRYWAIT P1, [R0+URZ+0x30830], R3 ;  /* 0x03083003000075a7 */ /* 0x0022a4000802017f */
[----:B--2---:R-:W-:Y:S05]  /*2f270*/  @!P1 NANOSLEEP.SYNCS 0x989680 ;  /* 0x009896800000995d */ /* 0x004fea0003900000 */
[----:B------:R-:W2:Y:S02]  /*2f280*/  @!P1 SYNCS.PHASECHK.TRANS64 P1, [R0+URZ+0x30830], R3 ;  /* 0x03083003000095a7 */ /* 0x000ea4000802007f */
[----:B--2---:R-:W-:Y:S05]  /*2f290*/  @!P1 BRA `(.L_x_5067) ;  /* 0xfffffffc00f09947 */ /* 0x004fea000383ffff */
[----:B------:R-:W-:Y:S05]  /*2f2a0*/  BRA `(.L_x_5066) ;  /* 0xfffffeb4007c7947 */ /* 0x000fea000383ffff */
.L_x_5072:
[----:B-1----:R1:W2:Y:S02]  /*2f2b0*/  SYNCS.PHASECHK.TRANS64.TRYWAIT P1, [R20+URZ+0x30850], R3 ;  /* 0x03085003140075a7 */ /* 0x0022a4000802017f */
[----:B--2---:R-:W-:Y:S05]  /*2f2c0*/  @!P1 NANOSLEEP.SYNCS 0x989680 ;  /* 0x009896800000995d */ /* 0x004fea0003900000 */
[----:B------:R-:W2:Y:S02]  /*2f2d0*/  @!P1 SYNCS.PHASECHK.TRANS64 P1, [R20+URZ+0x30850], R3 ;  /* 0x03085003140095a7 */ /* 0x000ea4000802007f */
[----:B--2---:R-:W-:Y:S05]  /*2f2e0*/  @!P1 BRA `(.L_x_5072) ;  /* 0xfffffffc00f09947 */ /* 0x004fea000383ffff */
[----:B------:R-:W-:Y:S05]  /*2f2f0*/  BRA `(.L_x_5071) ;  /* 0xfffffec4003c7947 */ /* 0x000fea000383ffff */
.L_x_5082:
[----:B-1----:R1:W2:Y:S02]  /*2f300*/  SYNCS.PHASECHK.TRANS64.TRYWAIT P1, [R0+URZ+0x30830], R3 ;  /* 0x03083003000075a7 */ /* 0x0022a4000802017f */
[----:B--2---:R-:W-:Y:S05]  /*2f310*/  @!P1 NANOSLEEP.SYNCS 0x989680 ;  /* 0x009896800000995d */ /* 0x004fea0003900000 */
[----:B------:R-:W2:Y:S02]  /*2f320*/  @!P1 SYNCS.PHASECHK.TRANS64 P1, [R0+URZ+0x30830], R3 ;  /* 0x03083003000095a7 */ /* 0x000ea4000802007f */
[----:B--2---:R-:W-:Y:S05]  /*2f330*/  @!P1 BRA `(.L_x_5082) ;  /* 0xfffffffc00f09947 */ /* 0x004fea000383ffff */
[----:B------:R-:W-:Y:S05]  /*2f340*/  BRA `(.L_x_5081) ;  /* 0xfffffedc00c87947 */ /* 0x000fea000383ffff */
.L_x_5087:
[----:B-1----:R1:W2:Y:S02]  /*2f350*/  SYNCS.PHASECHK.TRANS64.TRYWAIT P1, [R20+URZ+0x30850], R3 ;  /* 0x03085003140075a7 */ /* 0x0022a4000802017f */
[----:B--2---:R-:W-:Y:S05]  /*2f360*/  @!P1 NANOSLEEP.SYNCS 0x989680 ;  /* 0x009896800000995d */ /* 0x004fea0003900000 */
[----:B------:R-:W2:Y:S02]  /*2f370*/  @!P1 SYNCS.PHASECHK.TRANS64 P1, [R20+URZ+0x30850], R3 ;  /* 0x03085003140095a7 */ /* 0x000ea4000802007f */
[----:B--2---:R-:W-:Y:S05]  /*2f380*/  @!P1 BRA `(.L_x_5087) ;  /* 0xfffffffc00f09947 */ /* 0x004fea000383ffff */
[----:B------:R-:W-:Y:S05]  /*2f390*/  BRA `(.L_x_5086) ;  /* 0xfffffeec00887947 */ /* 0x000fea000383ffff */
.L_x_5103:
[----:B-1----:R1:W2:Y:S02]  /*2f3a0*/  SYNCS.PHASECHK.TRANS64.TRYWAIT P1, [R6+URZ+0x30850], R4 ;  /* 0x03085004060075a7 */ /* 0x0022a4000802017f */
[----:B--2---:R-:W-:Y:S05]  /*2f3b0*/  @!P1 NANOSLEEP.SYNCS 0x989680 ;  /* 0x009896800000995d */ /* 0x004fea0003900000 */
[----:B------:R-:W2:Y:S02]  /*2f3c0*/  @!P1 SYNCS.PHASECHK.TRANS64 P1, [R6+URZ+0x30850], R4 ;  /* 0x03085004060095a7 */ /* 0x000ea4000802007f */
[----:B--2---:R-:W-:Y:S05]  /*2f3d0*/  @!P1 BRA `(.L_x_5103) ;  /* 0xfffffffc00f09947 */ /* 0x004fea000383ffff */
[----:B------:R-:W-:Y:S05]  /*2f3e0*/  BRA `(.L_x_5102) ;  /* 0xffffff2000587947 */ /* 0x000fea000383ffff */
.L_x_5153:
[----:B0-----:R-:W0:Y:S01]  /*2f3f0*/  S2R R12, SR_TID.X ;  /* 0x00000000000c7919 */ /* 0x001e220000002100 */
[----:B------:R-:W-:Y:S01]  /*2f400*/  BSSY B1, `(.L_x_5326) ;  /* 0x000000a000017945 */ /* 0x000fe20003800000 */
[----:B------:R-:W-:Y:S02]  /*2f410*/  IMAD.MOV.U32 R11, RZ, RZ, 0x1f ;  /* 0x0000001fff0b7424 */ /* 0x000fe400078e00ff */
[----:B------:R-:W-:Y:S01]  /*2f420*/  IMAD.MOV.U32 R15, RZ, RZ, -0x1 ;  /* 0xffffffffff0f7424 */ /* 0x000fe200078e00ff */
[----:B0-----:R-:W-:-:S04]  /*2f430*/  SHF.R.U32.HI R12, RZ, 0x5, R12 ;  /* 0x00000005ff0c7819 */ /* 0x001fc8000001160c */
[----:B------:R-:W-:-:S05]  /*2f440*/  LOP3.LUT R12, R12, 0x3, RZ, 0xc0, !PT ;  /* 0x000000030c0c7812 */ /* 0x000fca00078ec0ff */
[----:B------:R-:W-:Y:S02]  /*2f450*/  IMAD.MOV.U32 R13, RZ, RZ, R12 ;  /* 0x000000ffff0d7224 */ /* 0x000fe400078e000c */
[----:B------:R-:W-:-:S07]  /*2f460*/  IMAD.MOV.U32 R12, RZ, RZ, RZ ;  /* 0x000000ffff0c7224 */ /* 0x000fce00078e00ff */
[----:B------:R-:W-:Y:S05]  /*2f470*/  WARPSYNC.COLLECTIVE R15, `(.L_x_5327) ;  /* 0x000000000f087348 */ /* 0x000fea0003c00000 */
[----:B------:R0:W1:Y:S02]  /*2f480*/  SHFL.IDX P6, R14, R13, R12, R11 ;  /* 0x0000000c0d0e7389 */ /* 0x00006400000c000b */
[----:B01----:R-:W-:Y:S01]  /*2f490*/  ENDCOLLECTIVE ;  /* 0x000000000000791b */ /* 0x003fe20003800000 */
.L_x_5327:
[----:B------:R-:W-:Y:S05]  /*2f4a0*/  BSYNC B1 ;  /* 0x0000000000017941 */ /* 0x000fea0003800000 */
.L_x_5326:
[----:B------:R-:W-:Y:S05]  /*2f4b0*/  BRA `(.L_x_5328) ;  /* 0xffffff8400fc7947 */ /* 0x000fea000383ffff */
.L_x_5155:
[----:B------:R-:W-:Y:S01]  /*2f4c0*/  BSSY B1, `(.L_x_5329) ;  /* 0x0000006000017945 */ /* 0x000fe20003800000 */
[----:B------:R-:W-:-:S07]  /*2f4d0*/  IMAD.MOV.U32 R15, RZ, RZ, -0x1 ;  /* 0xffffffffff0f7424 */ /* 0x000fce00078e00ff */
[----:B01----:R-:W-:Y:S05]  /*2f4e0*/  WARPSYNC.COLLECTIVE R15, `(.L_x_5330) ;  /* 0x000000000f0c7348 */ /* 0x003fea0003c00000 */
[----:B------:R-:W-:Y:S02]  /*2f4f0*/  ELECT P6, UR62, PT ;  /* 0x00000000003e782f */ /* 0x000fe400038c0000 */
[----:B------:R-:W-:Y:S01]  /*2f500*/  MOV R14, UR62 ;  /* 0x0000003e000e7c02 */ /* 0x000fe20008000f00 */
[----:B01----:R-:W-:Y:S10]  /*2f510*/  ENDCOLLECTIVE ;  /* 0x000000000000791b */ /* 0x003ff40003800000 */
.L_x_5330:
[----:B------:R-:W-:Y:S05]  /*2f520*/  BSYNC B1 ;  /* 0x0000000000017941 */ /* 0x000fea0003800000 */
.L_x_5329:
[----:B------:R-:W-:Y:S05]  /*2f530*/  BRA `(.L_x_5154) ;  /* 0xffffff8400f47947 */ /* 0x000fea000383ffff */
.L_x_5157:
[----:B-1----:R1:W2:Y:S02]  /*2f540*/  SYNCS.PHASECHK.TRANS64.TRYWAIT P0, [R17+URZ+0x30820], R8 ;  /* 0x03082008110075a7 */ /* 0x0022a4000800017f */
[----:B--2---:R-:W-:Y:S05]  /*2f550*/  @!P0 NANOSLEEP.SYNCS 0x989680 ;  /* 0x009896800000895d */ /* 0x004fea0003900000 */
[----:B------:R-:W2:Y:S02]  /*2f560*/  @!P0 SYNCS.PHASECHK.TRANS64 P0, [R17+URZ+0x30820], R8 ;  /* 0x03082008110085a7 */ /* 0x000ea4000800007f */
[----:B--2---:R-:W-:Y:S05]  /*2f570*/  @!P0 BRA `(.L_x_5157) ;  /* 0xfffffffc00f08947 */ /* 0x004fea000383ffff */
[----:B------:R-:W-:Y:S05]  /*2f580*/  BRA `(.L_x_5331) ;  /* 0xffffff8800047947 */ /* 0x000fea000383ffff */
.L_x_5161:
[----:B0-----:R0:W2:Y:S02]  /*2f590*/  SYNCS.PHASECHK.TRANS64.TRYWAIT P0, [R12+URZ+0x308a0], R11 ;  /* 0x0308a00b0c0075a7 */ /* 0x0010a4000800017f */
[----:B--2---:R-:W-:Y:S05]  /*2f5a0*/  @!P0 NANOSLEEP.SYNCS 0x989680 ;  /* 0x009896800000895d */ /* 0x004fea0003900000 */
[----:B------:R-:W2:Y:S02]  /*2f5b0*/  @!P0 SYNCS.PHASECHK.TRANS64 P0, [R12+URZ+0x308a0], R11 ;  /* 0x0308a00b0c0085a7 */ /* 0x000ea4000800007f */
[----:B--2---:R-:W-:Y:S05]  /*2f5c0*/  @!P0 BRA `(.L_x_5161) ;  /* 0xfffffffc00f08947 */ /* 0x004fea000383ffff */
[----:B------:R-:W-:Y:S05]  /*2f5d0*/  BRA `(.L_x_5332) ;  /* 0xffffff88001c7947 */ /* 0x000fea000383ffff */
.L_x_5168:
[----:B-1----:R1:W2:Y:S02]  /*2f5e0*/  SYNCS.PHASECHK.TRANS64.TRYWAIT P0, [R12+URZ+0x308c0], R11 ;  /* 0x0308c00b0c0075a7 */ /* 0x0022a4000800017f */
[----:B--2---:R-:W-:Y:S05]  /*2f5f0*/  @!P0 NANOSLEEP.SYNCS 0x989680 ;  /* 0x009896800000895d */ /* 0x004fea0003900000 */
[----:B------:R-:W2:Y:S02]  /*2f600*/  @!P0 SYNCS.PHASECHK.TRANS64 P0, [R12+URZ+0x308c0], R11 ;  /* 0x0308c00b0c0085a7 */ /* 0x000ea4000800007f */
[----:B--2---:R-:W-:Y:S05]  /*2f610*/  @!P0 BRA `(.L_x_5168) ;  /* 0xfffffffc00f08947 */ /* 0x004fea000383ffff */
[----:B------:R-:W-:Y:S05]  /*2f620*/  BRA `(.L_x_5333) ;  /* 0xffffff8c00187947 */ /* 0x000fea000383ffff */
.L_x_5177:
[----:B-1----:R1:W2:Y:S02]  /*2f630*/  SYNCS.PHASECHK.TRANS64.TRYWAIT P1, [R7+URZ+0x308a0], R3 ;  /* 0x0308a003070075a7 */ /* 0x0022a4000802017f */
[----:B--2---:R-:W-:Y:S05]  /*2f640*/  @!P1 NANOSLEEP.SYNCS 0x989680 ;  /* 0x009896800000995d */ /* 0x004fea0003900000 */
[----:B------:R-:W2:Y:S02]  /*2f650*/  @!P1 SYNCS.PHASECHK.TRANS64 P1, [R7+URZ+0x308a0], R3 ;  /* 0x0308a003070095a7 */ /* 0x000ea4000802007f */
[----:B--2---:R-:W-:Y:S05]  /*2f660*/  @!P1 BRA `(.L_x_5177) ;  /* 0xfffffffc00f09947 */ /* 0x004fea000383ffff */
[----:B------:R-:W-:Y:S05]  /*2f670*/  BRA `(.L_x_5334) ;  /* 0xffffff90004c7947 */ /* 0x000fea000383ffff */
.L_x_5184:
[----:B0-----:R0:W2:Y:S02]  /*2f680*/  SYNCS.PHASECHK.TRANS64.TRYWAIT P1, [R7+URZ+0x308c0], R3 ;  /* 0x0308c003070075a7 */ /* 0x0010a4000802017f */
[----:B--2---:R-:W-:Y:S05]  /*2f690*/  @!P1 NANOSLEEP.SYNCS 0x989680 ;  /* 0x009896800000995d */ /* 0x004fea0003900000 */
[----:B------:R-:W2:Y:S02]  /*2f6a0*/  @!P1 SYNCS.PHASECHK.TRANS64 P1, [R7+URZ+0x308c0], R3 ;  /* 0x0308c003070095a7 */ /* 0x000ea4000802007f */
[----:B--2---:R-:W-:Y:S05]  /*2f6b0*/  @!P1 BRA `(.L_x_5184) ;  /* 0xfffffffc00f09947 */ /* 0x004fea000383ffff */
[----:B------:R-:W-:Y:S05]  /*2f6c0*/  BRA `(.L_x_5335) ;  /* 0xffffff9400447947 */ /* 0x000fea000383ffff */
.L_x_5209:
[----:B------:R-:W0:Y:S01]  /*2f6d0*/  S2R R8, SR_TID.X ;  /* 0x0000000000087919 */ /* 0x000e220000002100 */
[----:B------:R-:W-:Y:S01]  /*2f6e0*/  BSSY B0, `(.L_x_5336) ;  /* 0x000000a000007945 */ /* 0x000fe20003800000 */
[----:B------:R-:W-:Y:S02]  /*2f6f0*/  IMAD.MOV.U32 R12, RZ, RZ, RZ ;  /* 0x000000ffff0c7224 */ /* 0x000fe400078e00ff */
[----:B------:R-:W-:Y:S02]  /*2f700*/  IMAD.MOV.U32 R11, RZ, RZ, 0x1f ;  /* 0x0000001fff0b7424 */ /* 0x000fe400078e00ff */
[----:B------:R-:W-:Y:S01]  /*2f710*/  IMAD.MOV.U32 R15, RZ, RZ, -0x1 ;  /* 0xffffffffff0f7424 */ /* 0x000fe200078e00ff */
[----:B0-----:R-:W-:-:S04]  /*2f720*/  SHF.R.U32.HI R8, RZ, 0x5, R8 ;  /* 0x00000005ff087819 */ /* 0x001fc80000011608 */
[----:B------:R-:W-:-:S04]  /*2f730*/  LOP3.LUT R8, R8, 0x3, RZ, 0xc0, !PT ;  /* 0x0000000308087812 */ /* 0x000fc800078ec0ff */
[----:B------:R-:W-:-:S07]  /*2f740*/  MOV R13, R8 ;  /* 0x00000008000d7202 */ /* 0x000fce0000000f00 */
[----:B-----5:R-:W-:Y:S05]  /*2f750*/  WARPSYNC.COLLECTIVE R15, `(.L_x_5337) ;  /* 0x000000000f087348 */ /* 0x020fea0003c00000 */
[----:B------:R0:W1:Y:S02]  /*2f760*/  SHFL.IDX P6, R14, R13, R12, R11 ;  /* 0x0000000c0d0e7389 */ /* 0x00006400000c000b */
[----:B01---5:R-:W-:Y:S01]  /*2f770*/  ENDCOLLECTIVE ;  /* 0x000000000000791b */ /* 0x023fe20003800000 */
.L_x_5337:
[----:B------:R-:W-:Y:S05]  /*2f780*/  BSYNC B0 ;  /* 0x0000000000007941 */ /* 0x000fea0003800000 */
.L_x_5336:
[----:B------:R-:W-:Y:S05]  /*2f790*/  BRA `(.L_x_5338) ;  /* 0xffffffa400f87947 */ /* 0x000fea000383ffff */
.L_x_5212:
[----:B0-----:R0:W1:Y:S02]  /*2f7a0*/  SYNCS.PHASECHK.TRANS64.TRYWAIT P0, [R7+URZ+0x30840], R2 ;  /* 0x03084002070075a7 */ /* 0x001064000800017f */
[----:B-1----:R-:W-:Y:S05]  /*2f7b0*/  @!P0 NANOSLEEP.SYNCS 0x989680 ;  /* 0x009896800000895d */ /* 0x002fea0003900000 */
[----:B------:R-:W1:Y:S02]  /*2f7c0*/  @!P0 SYNCS.PHASECHK.TRANS64 P0, [R7+URZ+0x30840], R2 ;  /* 0x03084002070085a7 */ /* 0x000e64000800007f */
[----:B-1----:R-:W-:Y:S05]  /*2f7d0*/  @!P0 BRA `(.L_x_5212) ;  /* 0xfffffffc00f08947 */ /* 0x002fea000383ffff */
[----:B------:R-:W-:Y:S05]  /*2f7e0*/  BRA `(.L_x_5339) ;  /* 0xffffffa800487947 */ /* 0x000fea000383ffff */
.L_x_5213:
        /* <DEDUP_REMOVED lines=8> */
.L_x_5341:
[----:B------:R-:W-:Y:S05]  /*2f870*/  BSYNC B0 ;  /* 0x0000000000007941 */ /* 0x000fea0003800000 */
.L_x_5340:
[----:B------:R-:W-:Y:S01]  /*2f880*/  IMAD.MOV.U32 R13, RZ, RZ, R4 ;  /* 0x000000ffff0d7224 */ /* 0x000fe200078e0004 */
[----:B------:R-:W-:Y:S01]  /*2f890*/  MOV R15, 0xffffffff ;  /* 0xffffffff000f7802 */ /* 0x000fe20000000f00 */
[----:B------:R-:W-:Y:S02]  /*2f8a0*/  IMAD.MOV.U32 R12, RZ, RZ, RZ ;  /* 0x000000ffff0c7224 */ /* 0x000fe400078e00ff */
[----:B------:R-:W-:Y:S02]  /*2f8b0*/  IMAD.MOV.U32 R11, RZ, RZ, 0x181f ;  /* 0x0000181fff0b7424 */ /* 0x000fe400078e00ff */
[----:B------:R-:W-:Y:S02]  /*2f8c0*/  IMAD.MOV.U32 R2, RZ, RZ, R14 ;  /* 0x000000ffff027224 */ /* 0x000fe400078e000e */
[----:B------:R-:W-:-:S07]  /*2f8d0*/  @P0 IMAD R8, R5, 0x2, R17 ;  /* 0x0000000205080824 */ /* 0x000fce00078e0211 */
[----:B------:R-:W-:Y:S05]  /*2f8e0*/  WARPSYNC.COLLECTIVE R15, `(.L_x_5342) ;  /* 0x000000000f087348 */ /* 0x000fea0003c00000 */
[----:B------:R0:W1:Y:S02]  /*2f8f0*/  SHFL.IDX P6, R14, R13, R12, R11 ;  /* 0x0000000c0d0e7389 */ /* 0x00006400000c000b */
[----:B01----:R-:W-:Y:S01]  /*2f900*/  ENDCOLLECTIVE ;  /* 0x000000000000791b */ /* 0x003fe20003800000 */
.L_x_5342:
[----:B------:R-:W-:Y:S02]  /*2f910*/  IMAD.MOV.U32 R13, RZ, RZ, R0 ;  /* 0x000000ffff0d7224 */ /* 0x000fe400078e0000 */
[----:B------:R-:W-:Y:S02]  /*2f920*/  IMAD.MOV.U32 R12, RZ, RZ, 0x1 ;  /* 0x00000001ff0c7424 */ /* 0x000fe400078e00ff */
[----:B------:R-:W-:-:S07]  /*2f930*/  IMAD.MOV.U32 R3, RZ, RZ, R14 ;  /* 0x000000ffff037224 */ /* 0x000fce00078e000e */
[----:B------:R-:W-:Y:S05]  /*2f940*/  WARPSYNC.COLLECTIVE R15, `(.L_x_5343) ;  /* 0x000000000f087348 */ /* 0x000fea0003c00000 */
[----:B------:R0:W1:Y:S02]  /*2f950*/  SHFL.IDX P6, R14, R13, R12, R11 ;  /* 0x0000000c0d0e7389 */ /* 0x00006400000c000b */
[----:B01----:R-:W-:Y:S01]  /*2f960*/  ENDCOLLECTIVE ;  /* 0x000000000000791b */ /* 0x003fe20003800000 */
.L_x_5343:
        /* <DEDUP_REMOVED lines=13> */
[----:B0-----:R-:W-:Y:S01]  /*2fa40*/  MOV R2, R14 ;  /* 0x0000000e00027202 */ /* 0x001fe20000000f00 */
[----:B------:R-:W-:-:S07]  /*2fa50*/  @P1 IMAD R8, R5, 0x2, R17 ;  /* 0x0000000205081824 */ /* 0x000fce00078e0211 */
[----:B------:R-:W-:Y:S05]  /*2fa60*/  WARPSYNC.COLLECTIVE R15, `(.L_x_5344) ;  /* 0x000000000f087348 */ /* 0x000fea0003c00000 */
[----:B------:R0:W1:Y:S02]  /*2fa70*/  SHFL.IDX P6, R14, R13, R12, R11 ;  /* 0x0000000c0d0e7389 */ /* 0x00006400000c000b */
[----:B01----:R-:W-:Y:S01]  /*2fa80*/  ENDCOLLECTIVE ;  /* 0x000000000000791b */ /* 0x003fe20003800000 */
.L_x_5344:
[----:B------:R-:W-:Y:S01]  /*2fa90*/  IMAD.MOV.U32 R13, RZ, RZ, R0 ;  /* 0x000000ffff0d7224 */ /* 0x000fe200078e0000 */
[----:B------:R-:W-:Y:S01]  /*2faa0*/  MOV R12, 0x2 ;  /* 0x00000002000c7802 */ /* 0x000fe20000000f00 */
[----:B------:R-:W-:-:S07]  /*2fab0*/  IMAD.MOV.U32 R3, RZ, RZ, R14 ;  /* 0x000000ffff037224 */ /* 0x000fce00078e000e */
[----:B------:R-:W-:Y:S05]  /*2fac0*/  WARPSYNC.COLLECTIVE R15, `(.L_x_5345) ;  /* 0x000000000f087348 */ /* 0x000fea0003c00000 */
[----:B------:R0:W1:Y:S02]  /*2fad0*/  SHFL.IDX P6, R14, R13, R12, R11 ;  /* 0x0000000c0d0e7389 */ /* 0x00006400000c000b */
[----:B01----:R-:W-:Y:S01]  /*2fae0*/  ENDCOLLECTIVE ;  /* 0x000000000000791b */ /* 0x003fe20003800000 */
.L_x_5345:
        /* <DEDUP_REMOVED lines=17> */
.L_x_5346:
[----:B------:R-:W-:Y:S01]  /*2fc00*/  @P1 IMAD R8, R5, 0x2, R17 ;  /* 0x0000000205081824 */ /* 0x000fe200078e0211 */
[----:B------:R-:W-:Y:S01]  /*2fc10*/  MOV R13, R0 ;  /* 0x00000000000d7202 */ /* 0x000fe20000000f00 */
[----:B------:R-:W-:Y:S02]  /*2fc20*/  IMAD.MOV.U32 R12, RZ, RZ, 0x3 ;  /* 0x00000003ff0c7424 */ /* 0x000fe400078e00ff */
[----:B------:R-:W-:-:S07]  /*2fc30*/  IMAD.MOV.U32 R3, RZ, RZ, R14 ;  /* 0x000000ffff037224 */ /* 0x000fce00078e000e */
[----:B------:R-:W-:Y:S05]  /*2fc40*/  WARPSYNC.COLLECTIVE R15, `(.L_x_5347) ;  /* 0x000000000f087348 */ /* 0x000fea0003c00000 */
[----:B------:R0:W1:Y:S02]  /*2fc50*/  SHFL.IDX P6, R14, R13, R12, R11 ;  /* 0x0000000c0d0e7389 */ /* 0x00006400000c000b */
[----:B01----:R-:W-:Y:S01]  /*2fc60*/  ENDCOLLECTIVE ;  /* 0x000000000000791b */ /* 0x003fe20003800000 */
.L_x_5347:
        /* <DEDUP_REMOVED lines=17> */
.L_x_5348:
[----:B------:R-:W-:Y:S01]  /*2fd80*/  @P1 LEA R8, R5, R17, 0x1 ;  /* 0x0000001105081211 */ /* 0x000fe200078e08ff */
[----:B------:R-:W-:Y:S02]  /*2fd90*/  IMAD.MOV.U32 R13, RZ, RZ, R0 ;  /* 0x000000ffff0d7224 */ /* 0x000fe400078e0000 */
[----:B------:R-:W-:Y:S02]  /*2fda0*/  IMAD.MOV.U32 R12, RZ, RZ, 0x4 ;  /* 0x00000004ff0c7424 */ /* 0x000fe400078e00ff */
[----:B------:R-:W-:-:S07]  /*2fdb0*/  IMAD.MOV.U32 R3, RZ, RZ, R14 ;  /* 0x000000ffff037224 */ /* 0x000fce00078e000e */
[----:B------:R-:W-:Y:S05]  /*2fdc0*/  WARPSYNC.COLLECTIVE R15, `(.L_x_5349) ;  /* 0x000000000f087348 */ /* 0x000fea0003c00000 */
[----:B------:R0:W1:Y:S02]  /*2fdd0*/  SHFL.IDX P6, R14, R13, R12, R11 ;  /* 0x0000000c0d0e7389 */ /* 0x00006400000c000b */
[----:B01----:R-:W-:Y:S01]  /*2fde0*/  ENDCOLLECTIVE ;  /* 0x000000000000791b */ /* 0x003fe20003800000 */
.L_x_5349:
        /* <DEDUP_REMOVED lines=17> */
.L_x_5350:
[----:B------:R-:W-:Y:S02]  /*2ff00*/  @P1 IMAD R8, R5, 0x2, R17 ;  /* 0x0000000205081824 */ /* 0x000fe400078e0211 */
[----:B------:R-:W-:Y:S02]  /*2ff10*/  IMAD.MOV.U32 R13, RZ, RZ, R0 ;  /* 0x000000ffff0d7224 */ /* 0x000fe400078e0000 */
[----:B------:R-:W-:Y:S02]  /*2ff20*/  IMAD.MOV.U32 R12, RZ, RZ, 0x5 ;  /* 0x00000005ff0c7424 */ /* 0x000fe400078e00ff */
[----:B------:R-:W-:-:S07]  /*2ff30*/  IMAD.MOV.U32 R3, RZ, RZ, R14 ;  /* 0x000000ffff037224 */ /* 0x000fce00078e000e */
[----:B------:R-:W-:Y:S05]  /*2ff40*/  WARPSYNC.COLLECTIVE R15, `(.L_x_5351) ;  /* 0x000000000f087348 */ /* 0x000fea0003c00000 */
[----:B------:R0:W1:Y:S02]  /*2ff50*/  SHFL.IDX P6, R14, R13, R12, R11 ;  /* 0x0000000c0d0e7389 */ /* 0x00006400000c000b */
[----:B01----:R-:W-:Y:S01]  /*2ff60*/  ENDCOLLECTIVE ;  /* 0x000000000000791b */ /* 0x003fe20003800000 */
.L_x_5351:
[----:B------:R-:W-:-:S04]  /*2ff70*/  @P1 LEA R3, P0, R33, R3, 0x1 ;  /* 0x0000000321031211 */ /* 0x000fc800078008ff */
[----:B------:R-:W-:-:S04]  /*2ff80*/  @P1 IADD3.X R2, RZ, R2, RZ, P0, !PT ;  /* 0x00000002ff021210 */ /* 0x000fc800007fe4ff */
[----:B------:R-:W-:Y:S01]  /*2ff90*/  @P1 LOP3.LUT R3, R3, R2, RZ, 0x3c, !PT ;  /* 0x0000000203031212 */ /* 0x000fe200078e3cff */
[----:B------:R-:W-:-:S03]  /*2ffa0*/  IMAD.MOV.U32 R13, RZ, RZ, R4 ;  /* 0x000000ffff0d7224 */ /* 0x000fc600078e0004 */
        /* <DEDUP_REMOVED lines=10> */
.L_x_5352:
[----:B------:R-:W-:Y:S01]  /*30050*/  @!PT LDS RZ, [RZ] ;  /* 0x00000000fffff984 */ /* 0x000fe20000000800 */
[----:B------:R-:W-:Y:S01]  /*30060*/  @!PT LDS RZ, [RZ] ;  /* 0x00000000fffff984 */ /* 0x000fe20000000800 */
[----:B------:R-:W-:Y:S01]  /*30070*/  @!PT LDS RZ, [RZ] ;  /* 0x00000000fffff984 */ /* 0x000fe20000000800 */
[----:B------:R-:W-:Y:S04]  /*30080*/  @P1 LDGSTS.E.BYPASS.LTC128B.128 [R8+0x23400], desc[UR60][R2.64+0x80], !P3 ;  /* 0x2340008002081fae */ /* 0x000fe8000d901d7c */
[----:B------:R0:W-:Y:S02]  /*30090*/  @P1 LDGSTS.E.BYPASS.LTC128B.128 [R8+0x26400], desc[UR60][R2.64+0x100], !P2 ;  /* 0x2640010002081fae */ /* 0x0001e4000d101d7c */
[----:B0-----:R-:W-:Y:S01]  /*300a0*/  MOV R2, R14 ;  /* 0x0000000e00027202 */ /* 0x001fe20000000f00 */
[----:B------:R-:W-:Y:S06]  /*300b0*/  BRA `(.L_x_5353) ;  /* 0xffffffa400847947 */ /* 0x000fec000383ffff */
.L_x_5218:
[----:B------:R-:W-:Y:S02]  /*300c0*/  IMAD.MOV.U32 R13, RZ, RZ, R4 ;  /* 0x000000ffff0d7224 */ /* 0x000fe400078e0004 */
[----:B------:R-:W-:Y:S02]  /*300d0*/  IMAD.MOV.U32 R12, RZ, RZ, RZ ;  /* 0x000000ffff0c7224 */ /* 0x000fe400078e00ff */
[----:B------:R-:W-:Y:S02]  /*300e0*/  IMAD.MOV.U32 R11, RZ, RZ, 0x181f ;  /* 0x0000181fff0b7424 */ /* 0x000fe400078e00ff */
[----:B------:R-:W-:Y:S02]  /*300f0*/  IMAD.MOV.U32 R15, RZ, RZ, -0x1 ;  /* 0xffffffffff0f7424 */ /* 0x000fe400078e00ff */
[----:B------:R-:W-:Y:S02]  /*30100*/  IMAD R31, R31, R6, RZ ;  /* 0x000000061f1f7224 */ /* 0x000fe400078e02ff */
[----:B------:R-:W-:-:S07]  /*30110*/  IMAD.IADD R25, R9, 0x1, R25 ;  /* 0x0000000109197824 */ /* 0x000fce00078e0219 */
[----:B-----5:R-:W-:Y:S05]  /*30120*/  WARPSYNC.COLLECTIVE R15, `(.L_x_5354) ;  /* 0x000000000f087348 */ /* 0x020fea0003c00000 */
[----:B------:R0:W1:Y:S02]  /*30130*/  SHFL.IDX P6, R14, R13, R12, R11 ;  /* 0x0000000c0d0e7389 */ /* 0x00006400000c000b */
[----:B01---5:R-:W-:Y:S01]  /*30140*/  ENDCOLLECTIVE ;  /* 0x000000000000791b */ /* 0x023fe20003800000 */
.L_x_5354:
[C---:B------:R-:W-:Y:S01]  /*30150*/  VIADD R6, R25.reuse, 0x10 ;  /* 0x0000001019067836 */ /* 0x040fe20000000000 */
[----:B------:R-:W-:Y:S02]  /*30160*/  ISETP.GE.AND P1, PT, R25, R31, PT ;  /* 0x0000001f1900720c */ /* 0x000fe40003f26270 */
[----:B------:R-:W-:Y:S01]  /*30170*/  MOV R13, R0 ;  /* 0x00000000000d7202 */ /* 0x000fe20000000f00 */
[----:B------:R-:W-:-:S10]  /*30180*/  IMAD.MOV.U32 R2, RZ, RZ, R14 ;  /* 0x000000ffff027224 */ /* 0x000fd400078e000e */
[----:B------:R-:W-:Y:S05]  /*30190*/  WARPSYNC.COLLECTIVE R15, `(.L_x_5355) ;  /* 0x000000000f087348 */ /* 0x000fea0003c00000 */
[----:B------:R0:W1:Y:S02]  /*301a0*/  SHFL.IDX P6, R14, R13, R12, R11 ;  /* 0x0000000c0d0e7389 */ /* 0x00006400000c000b */
[----:B01----:R-:W-:Y:S01]  /*301b0*/  ENDCOLLECTIVE ;  /* 0x000000000000791b */ /* 0x003fe20003800000 */
.L_x_5355:
        /* <DEDUP_REMOVED lines=8> */
.L_x_5356:
[----:B------:R-:W-:Y:S01]  /*30240*/  @!PT LDS RZ, [RZ] ;  /* 0x00000000fffff984 */ /* 0x000fe20000000800 */
[----:B------:R-:W-:Y:S01]  /*30250*/  @!PT LDS RZ, [RZ] ;  /* 0x00000000fffff984 */ /* 0x000fe20000000800 */
[----:B------:R-:W-:Y:S01]  /*30260*/  @!PT LDS RZ, [RZ] ;  /* 0x00000000fffff984 */ /* 0x000fe20000000800 */
[----:B------:R-:W-:Y:S04]  /*30270*/  @!P1 LDGSTS.E.BYPASS.LTC128B.128 [R8+0x12400], desc[UR60][R2.64], !P3 ;  /* 0x1240000002089fae */ /* 0x000fe8000d901d7c */
[----:B------:R-:W-:Y:S04]  /*30280*/  @!P1 LDGSTS.E.BYPASS.LTC128B.128 [R8+0x16400], desc[UR60][R2.64+0x80], !P2 ;  /* 0x1640008002089fae */ /* 0x000fe8000d101d7c */
[----:B------:R0:W-:Y:S01]  /*30290*/  @!P1 LDGSTS.E.BYPASS.LTC128B.128 [R8+0x1a400], desc[UR60][R2.64+0x100], !P0 ;  /* 0x1a40010002089fae */ /* 0x0001e2000c101d7c */
[----:B------:R-:W-:Y:S01]  /*302a0*/  ISETP.GE.AND P1, PT, R6, R31, PT ;  /* 0x0000001f0600720c */ /* 0x000fe20003f26270 */
[----:B------:R-:W-:Y:S01]  /*302b0*/  IMAD.MOV.U32 R13, RZ, RZ, R0 ;  /* 0x000000ffff0d7224 */ /* 0x000fe200078e0000 */
[----:B------:R-:W-:Y:S01]  /*302c0*/  IADD3 R6, R25, 0x20, RZ ;  /* 0x0000002019067810 */ /* 0x000fe20007ffe0ff */
[----:B0-----:R-:W-:-:S10]  /*302d0*/  IMAD.MOV.U32 R2, RZ, RZ, R14 ;  /* 0x000000ffff027224 */ /* 0x001fd400078e000e */
[----:B------:R-:W-:Y:S05]  /*302e0*/  WARPSYNC.COLLECTIVE R15, `(.L_x_5357) ;  /* 0x000000000f087348 */ /* 0x000fea0003c00000 */
[----:B------:R0:W1:Y:S02]  /*302f0*/  SHFL.IDX P6, R14, R13, R12, R11 ;  /* 0x0000000c0d0e7389 */ /* 0x00006400000c000b */
[----:B01----:R-:W-:Y:S01]  /*30300*/  ENDCOLLECTIVE ;  /* 0x000000000000791b */ /* 0x003fe20003800000 */
.L_x_5357:
        /* <DEDUP_REMOVED lines=8> */
.L_x_5358:
        /* <DEDUP_REMOVED lines=14> */
.L_x_5359:
        /* <DEDUP_REMOVED lines=8> */
.L_x_5360:
[----:B------:R-:W-:-:S05]  /*304f0*/  @!P1 IMAD.MOV.U32 R3, RZ, RZ, R5 ;  /* 0x000000ffff039224 */ /* 0x000fca00078e0005 */
        /* <DEDUP_REMOVED lines=8> */
[----:B------:R-:W-:Y:S02]  /*30580*/  VIADD R6, R25, 0x40 ;  /* 0x0000004019067836 */ /* 0x000fe40000000000 */
[----:B0-----:R-:W-:-:S10]  /*30590*/  IMAD.MOV.U32 R2, RZ, RZ, R14 ;  /* 0x000000ffff027224 */ /* 0x001fd400078e000e */
[----:B------:R-:W-:Y:S05]  /*305a0*/  WARPSYNC.COLLECTIVE R15, `(.L_x_5361) ;  /* 0x000000000f087348 */ /* 0x000fea0003c00000 */
[----:B------:R0:W1:Y:S02]  /*305b0*/  SHFL.IDX P6, R14, R13, R12, R11 ;  /* 0x0000000c0d0e7389 */ /* 0x00006400000c000b */
[----:B01----:R-:W-:Y:S01]  /*305c0*/  ENDCOLLECTIVE ;  /* 0x000000000000791b */ /* 0x003fe20003800000 */
.L_x_5361:
        /* <DEDUP_REMOVED lines=8> */
.L_x_5362:
        /* <DEDUP_REMOVED lines=9> */
[----:B------:R-:W-:Y:S01]  /*306e0*/  IADD3 R6, R25, 0x50, RZ ;  /* 0x0000005019067810 */ /* 0x000fe20007ffe0ff */
[----:B0-----:R-:W-:-:S10]  /*306f0*/  IMAD.MOV.U32 R2, RZ, RZ, R14 ;  /* 0x000000ffff027224 */ /* 0x001fd400078e000e */
[----:B------:R-:W-:Y:S05]  /*30700*/  WARPSYNC.COLLECTIVE R15, `(.L_x_5363) ;  /* 0x000000000f087348 */ /* 0x000fea0003c00000 */
[----:B------:R0:W1:Y:S02]  /*30710*/  SHFL.IDX P6, R14, R13, R12, R11 ;  /* 0x0000000c0d0e7389 */ /* 0x00006400000c000b */
[----:B01----:R-:W-:Y:S01]  /*30720*/  ENDCOLLECTIVE ;  /* 0x000000000000791b */ /* 0x003fe20003800000 */
.L_x_5363:
        /* <DEDUP_REMOVED lines=8> */
.L_x_5364:
        /* <DEDUP_REMOVED lines=14> */
.L_x_5365:
        /* <DEDUP_REMOVED lines=8> */
.L_x_5366:
        /* <DEDUP_REMOVED lines=13> */
.L_x_5367:
        /* <DEDUP_REMOVED lines=8> */
.L_x_5368:
        /* <DEDUP_REMOVED lines=12> */
.L_x_5369:
[----:B------:R-:W-:Y:S05]  /*30b20*/  BRA `(.L_x_5370) ;  /* 0xffffffa400ec7947 */ /* 0x000fea000383ffff */
.L_x_5223:
[----:B0-----:R0:W1:Y:S02]  /*30b30*/  SYNCS.PHASECHK.TRANS64.TRYWAIT P0, [R17+URZ+0x30820], R0 ;  /* 0x03082000110075a7 */ /* 0x001064000800017f */
[----:B-1----:R-:W-:Y:S05]  /*30b40*/  @!P0 NANOSLEEP.SYNCS 0x989680 ;  /* 0x009896800000895d */ /* 0x002fea0003900000 */
[----:B------:R-:W1:Y:S02]  /*30b50*/  @!P0 SYNCS.PHASECHK.TRANS64 P0, [R17+URZ+0x30820], R0 ;  /* 0x03082000110085a7 */ /* 0x000e64000800007f */
[----:B-1----:R-:W-:Y:S05]  /*30b60*/  @!P0 BRA `(.L_x_5223) ;  /* 0xfffffffc00f08947 */ /* 0x002fea000383ffff */
[----:B------:R-:W-:Y:S05]  /*30b70*/  BRA `(.L_x_5371) ;  /* 0xffffffa800647947 */ /* 0x000fea000383ffff */
.L_x_5228:
[----:B0-----:R0:W1:Y:S02]  /*30b80*/  SYNCS.PHASECHK.TRANS64.TRYWAIT P0, [R7+URZ+0x30840], R2 ;  /* 0x03084002070075a7 */ /* 0x001064000800017f */
[----:B-1----:R-:W-:Y:S05]  /*30b90*/  @!P0 NANOSLEEP.SYNCS 0x989680 ;  /* 0x009896800000895d */ /* 0x002fea0003900000 */
[----:B------:R-:W1:Y:S02]  /*30ba0*/  @!P0 SYNCS.PHASECHK.TRANS64 P0, [R7+URZ+0x30840], R2 ;  /* 0x03084002070085a7 */ /* 0x000e64000800007f */
[----:B-1----:R-:W-:Y:S05]  /*30bb0*/  @!P0 BRA `(.L_x_5228) ;  /* 0xfffffffc00f08947 */ /* 0x002fea000383ffff */
[----:B------:R-:W-:Y:S05]  /*30bc0*/  BRA `(.L_x_5372) ;  /* 0xffffffac003c7947 */ /* 0x000fea000383ffff */
.L_x_5229:
        /* <DEDUP_REMOVED lines=8> */
.L_x_5374:
[----:B------:R-:W-:Y:S05]  /*30c50*/  BSYNC B1 ;  /* 0x0000000000017941 */ /* 0x000fea0003800000 */
.L_x_5373:
[----:B------:R-:W-:Y:S01]  /*30c60*/  IMAD.MOV.U32 R13, RZ, RZ, R8 ;  /* 0x000000ffff0d7224 */ /* 0x000fe200078e0008 */
[----:B------:R-:W-:Y:S01]  /*30c70*/  MOV R3, R14 ;  /* 0x0000000e00037202 */ /* 0x000fe20000000f00 */
[----:B------:R-:W-:Y:S01]  /*30c80*/  IMAD.MOV.U32 R12, RZ, RZ, RZ ;  /* 0x000000ffff0c7224 */ /* 0x000fe200078e00ff */
[----:B------:R-:W-:Y:S01]  /*30c90*/  LOP3.LUT R16, R16, 0xffdfffff, RZ, 0xc0, !PT ;  /* 0xffdfffff10107812 */ /* 0x000fe200078ec0ff */
[----:B------:R-:W-:Y:S01]  /*30ca0*/  IMAD.MOV.U32 R11, RZ, RZ, 0x181f ;  /* 0x0000181fff0b7424 */ /* 0x000fe200078e00ff */
[----:B------:R-:W-:Y:S01]  /*30cb0*/  SHF.L.U32 R4, R33, 0x1, RZ ;  /* 0x0000000121047819 */ /* 0x000fe200000006ff */
[----:B------:R-:W-:Y:S01]  /*30cc0*/  IMAD.MOV.U32 R15, RZ, RZ, -0x1 ;  /* 0xffffffffff0f7424 */ /* 0x000fe200078e00ff */
[----:B------:R-:W-:Y:S01]  /*30cd0*/  @P1 LOP3.LUT R16, R16, 0x200000, RZ, 0xfc, !PT ;  /* 0x0020000010101812 */ /* 0x000fe200078efcff */
[----:B------:R-:W-:-:S07]  /*30ce0*/  IMAD R5, R5, 0x2, R17 ;  /* 0x0000000205057824 */ /* 0x000fce00078e0211 */
[----:B------:R-:W-:Y:S05]  /*30cf0*/  WARPSYNC.COLLECTIVE R15, `(.L_x_5375) ;  /* 0x000000000f087348 */ /* 0x000fea0003c00000 */
[----:B------:R0:W1:Y:S02]  /*30d00*/  SHFL.IDX P6, R14, R13, R12, R11 ;  /* 0x0000000c0d0e7389 */ /* 0x00006400000c000b */
[----:B01----:R-:W-:Y:S01]  /*30d10*/  ENDCOLLECTIVE ;  /* 0x000000000000791b */ /* 0x003fe20003800000 */
.L_x_5375:
[----:B------:R-:W-:Y:S01]  /*30d20*/  LOP3.LUT P1, RZ, R16, 0x4, RZ, 0xc0, !PT ;  /* 0x0000000410ff7812 */ /* 0x000fe2000782c0ff */
[----:B------:R-:W-:Y:S02]  /*30d30*/  IMAD.MOV.U32 R13, RZ, RZ, R6 ;  /* 0x000000ffff0d7224 */ /* 0x000fe400078e0006 */
[----:B------:R-:W-:Y:S02]  /*30d40*/  IMAD.MOV.U32 R12, RZ, RZ, 0x1 ;  /* 0x00000001ff0c7424 */ /* 0x000fe400078e00ff */
[----:B------:R-:W-:-:S08]  /*30d50*/  IMAD.MOV.U32 R2, RZ, RZ, R14 ;  /* 0x000000ffff027224 */ /* 0x000fd000078e000e */
[----:B------:R-:W-:Y:S05]  /*30d60*/  WARPSYNC.COLLECTIVE R15, `(.L_x_5376) ;  /* 0x000000000f087348 */ /* 0x000fea0003c00000 */
[----:B------:R0:W1:Y:S02]  /*30d70*/  SHFL.IDX P6, R14, R13, R12, R11 ;  /* 0x0000000c0d0e7389 */ /* 0x00006400000c000b */
[----:B01----:R-:W-:Y:S01]  /*30d80*/  ENDCOLLECTIVE ;  /* 0x000000000000791b */ /* 0x003fe20003800000 */
.L_x_5376:
        /* <DEDUP_REMOVED lines=13> */
.L_x_5377:
[----:B------:R-:W-:Y:S02]  /*30e60*/  IMAD.MOV.U32 R13, RZ, RZ, R6 ;  /* 0x000000ffff0d7224 */ /* 0x000fe400078e0006 */
[----:B------:R-:W-:Y:S02]  /*30e70*/  IMAD.MOV.U32 R12, RZ, RZ, 0x2 ;  /* 0x00000002ff0c7424 */ /* 0x000fe400078e00ff */
[----:B------:R-:W-:-:S07]  /*30e80*/  IMAD.MOV.U32 R2, RZ, RZ, R14 ;  /* 0x000000ffff027224 */ /* 0x000fce00078e000e */
[----:B------:R-:W-:Y:S05]  /*30e90*/  WARPSYNC.COLLECTIVE R15, `(.L_x_5378) ;  /* 0x000000000f087348 */ /* 0x000fea0003c00000 */
[----:B------:R0:W1:Y:S02]  /*30ea0*/  SHFL.IDX P6, R14, R13, R12, R11 ;  /* 0x0000000c0d0e7389 */ /* 0x00006400000c000b */
[----:B01----:R-:W-:Y:S01]  /*30eb0*/  ENDCOLLECTIVE ;  /* 0x000000000000791b */ /* 0x003fe20003800000 */
.L_x_5378:
        /* <DEDUP_REMOVED lines=13> */
.L_x_5379:
[----:B------:R-:W-:Y:S02]  /*30f90*/  IMAD.MOV.U32 R13, RZ, RZ, R6 ;  /* 0x000000ffff0d7224 */ /* 0x000fe400078e0006 */
[----:B------:R-:W-:Y:S02]  /*30fa0*/  IMAD.MOV.U32 R12, RZ, RZ, 0x3 ;  /* 0x00000003ff0c7424 */ /* 0x000fe400078e00ff */
[----:B------:R-:W-:-:S07]  /*30fb0*/  IMAD.MOV.U32 R2, RZ, RZ, R14 ;  /* 0x000000ffff027224 */ /* 0x000fce00078e000e */
[----:B------:R-:W-:Y:S05]  /*30fc0*/  WARPSYNC.COLLECTIVE R15, `(.L_x_5380) ;  /* 0x000000000f087348 */ /* 0x000fea0003c00000 */
[----:B------:R0:W1:Y:S02]  /*30fd0*/  SHFL.IDX P6, R14, R13, R12, R11 ;  /* 0x0000000c0d0e7389 */ /* 0x00006400000c000b */
[----:B01----:R-:W-:Y:S01]  /*30fe0*/  ENDCOLLECTIVE ;  /* 0x000000000000791b */ /* 0x003fe20003800000 */
.L_x_5380:
        /* <DEDUP_REMOVED lines=13> */
.L_x_5381:
[----:B------:R-:W-:Y:S02]  /*310c0*/  IMAD.MOV.U32 R13, RZ, RZ, R6 ;  /* 0x000000ffff0d7224 */ /* 0x000fe400078e0006 */
[----:B------:R-:W-:Y:S02]  /*310d0*/  IMAD.MOV.U32 R12, RZ, RZ, 0x4 ;  /* 0x00000004ff0c7424 */ /* 0x000fe400078e00ff */
[----:B------:R-:W-:-:S07]  /*310e0*/  IMAD.MOV.U32 R2, RZ, RZ, R14 ;  /* 0x000000ffff027224 */ /* 0x000fce00078e000e */
[----:B------:R-:W-:Y:S05]  /*310f0*/  WARPSYNC.COLLECTIVE R15, `(.L_x_5382) ;  /* 0x000000000f087348 */ /* 0x000fea0003c00000 */
[----:B------:R0:W1:Y:S02]  /*31100*/  SHFL.IDX P6, R14, R13, R12, R11 ;  /* 0x0000000c0d0e7389 */ /* 0x00006400000c000b */
[----:B01----:R-:W-:Y:S01]  /*31110*/  ENDCOLLECTIVE ;  /* 0x000000000000791b */ /* 0x003fe20003800000 */
.L_x_5382:
        /* <DEDUP_REMOVED lines=13> */
.L_x_5383:
[----:B------:R-:W-:Y:S02]  /*311f0*/  IMAD.MOV.U32 R13, RZ, RZ, R6 ;  /* 0x000000ffff0d7224 */ /* 0x000fe400078e0006 */
[----:B------:R-:W-:Y:S02]  /*31200*/  IMAD.MOV.U32 R12, RZ, RZ, 0x5 ;  /* 0x00000005ff0c7424 */ /* 0x000fe400078e00ff */
[----:B------:R-:W-:-:S07]  /*31210*/  IMAD.MOV.U32 R2, RZ, RZ, R14 ;  /* 0x000000ffff027224 */ /* 0x000fce00078e000e */
[----:B------:R-:W-:Y:S05]  /*31220*/  WARPSYNC.COLLECTIVE R15, `(.L_x_5384) ;  /* 0x000000000f087348 */ /* 0x000fea0003c00000 */
[----:B------:R0:W1:Y:S02]  /*31230*/  SHFL.IDX P6, R14, R13, R12, R11 ;  /* 0x0000000c0d0e7389 */ /* 0x00006400000c000b */
[----:B01----:R-:W-:Y:S01]  /*31240*/  ENDCOLLECTIVE ;  /* 0x000000000000791b */ /* 0x003fe20003800000 */
.L_x_5384:
[----:B------:R-:W-:-:S05]  /*31250*/  IADD3 R2, P0, R2, R4, RZ ;  /* 0x0000000402027210 */ /* 0x000fca0007f1e0ff */
[----:B------:R-:W-:-:S05]  /*31260*/  IMAD.X R3, RZ, RZ, R35, P0 ;  /* 0x000000ffff037224 */ /* 0x000fca00000e0623 */
[----:B------:R-:W-:Y:S01]  /*31270*/  @!PT LDS RZ, [RZ] ;  /* 0x00000000fffff984 */ /* 0x000fe20000000800 */
[----:B------:R-:W-:Y:S01]  /*31280*/  @!PT LDS RZ, [RZ] ;  /* 0x00000000fffff984 */ /* 0x000fe20000000800 */
[----:B------:R-:W-:Y:S01]  /*31290*/  @!PT LDS RZ, [RZ] ;  /* 0x00000000fffff984 */ /* 0x000fe20000000800 */
[----:B------:R0:W-:Y:S01]  /*312a0*/  LDGSTS.E.BYPASS.LTC128B.128 [R5+0x20400], desc[UR60][R2.64], !P1 ;  /* 0x2040000002057fae */ /* 0x0001e2000c901d7c */
[----:B------:R-:W-:Y:S02]  /*312b0*/  MOV R13, R8 ;  /* 0x00000008000d7202 */ /* 0x000fe40000000f00 */
[----:B------:R-:W-:Y:S01]  /*312c0*/  LOP3.LUT P1, RZ, R16, 0x200000, RZ, 0xc0, !PT ;  /* 0x0020000010ff7812 */ /* 0x000fe2000782c0ff */
[----:B------:R0:W-:Y:S04]  /*312d0*/  LDGSTS.E.BYPASS.LTC128B.128 [R5+0x23400], desc[UR60][R2.64+0x80], !P5 ;  /* 0x2340008002057fae */ /* 0x0001e8000e901d7c */
[----:B------:R0:W-:Y:S01]  /*312e0*/  LDGSTS.E.BYPASS.LTC128B.128 [R5+0x26400], desc[UR60][R2.64+0x100], !P4 ;  /* 0x2640010002057fae */ /* 0x0001e2000e101d7c */
[----:B------:R-:W-:-:S07]  /*312f0*/  IMAD.MOV.U32 R35, RZ, RZ, R14 ;  /* 0x000000ffff237224 */ /* 0x000fce00078e000e */
[----:B0-----:R-:W-:Y:S05]  /*31300*/  WARPSYNC.COLLECTIVE R15, `(.L_x_5385) ;  /* 0x000000000f087348 */ /* 0x001fea0003c00000 */
[----:B------:R1:W2:Y:S02]  /*31310*/  SHFL.IDX P6, R14, R13, R12, R11 ;  /* 0x0000000c0d0e7389 */ /* 0x0002a400000c000b */
[----:B012---:R-:W-:Y:S01]  /*31320*/  ENDCOLLECTIVE ;  /* 0x000000000000791b */ /* 0x007fe20003800000 */
.L_x_5385:
[----:B------:R-:W-:Y:S01]  /*31330*/  IMAD.MOV.U32 R2, RZ, RZ, R14 ;  /* 0x000000ffff027224 */ /* 0x000fe200078e000e */
[----:B------:R-:W-:Y:S06]  /*31340*/  BRA `(.L_x_5386) ;  /* 0xffffffa8005c7947 */ /* 0x000fec000383ffff */
.L_x_5234:
[----:B0-----:R0:W1:Y:S02]  /*31350*/  SYNCS.PHASECHK.TRANS64.TRYWAIT P0, [R6+URZ+0x30860], R2 ;  /* 0x03086002060075a7 */ /* 0x001064000800017f */
[----:B-1----:R-:W-:Y:S05]  /*31360*/  @!P0 NANOSLEEP.SYNCS 0x989680 ;  /* 0x009896800000895d */ /* 0x002fea0003900000 */
[----:B------:R-:W1:Y:S02]  /*31370*/  @!P0 SYNCS.PHASECHK.TRANS64 P0, [R6+URZ+0x30860], R2 ;  /* 0x03086002060085a7 */ /* 0x000e64000800007f */
[----:B-1----:R-:W-:Y:S05]  /*31380*/  @!P0 BRA `(.L_x_5234) ;  /* 0xfffffffc00f08947 */ /* 0x002fea000383ffff */
[----:B------:R-:W-:Y:S05]  /*31390*/  BRA `(.L_x_5387) ;  /* 0xffffffa800bc7947 */ /* 0x000fea000383ffff */
.L_x_5235:
        /* <DEDUP_REMOVED lines=8> */
.L_x_5389:
[----:B------:R-:W-:Y:S05]  /*31420*/  BSYNC B1 ;  /* 0x0000000000017941 */ /* 0x000fea0003800000 */
.L_x_5388:
[----:B------:R-:W-:Y:S01]  /*31430*/  IMAD.MOV.U32 R13, RZ, RZ, R18 ;  /* 0x000000ffff0d7224 */ /* 0x000fe200078e0012 */
[----:B------:R-:W-:Y:S01]  /*31440*/  MOV R3, R14 ;  /* 0x0000000e00037202 */ /* 0x000fe20000000f00 */
[----:B------:R-:W-:Y:S02]  /*31450*/  IMAD.MOV.U32 R12, RZ, RZ, RZ ;  /* 0x000000ffff0c7224 */ /* 0x000fe400078e00ff */
[----:B------:R-:W-:Y:S02]  /*31460*/  IMAD.MOV.U32 R11, RZ, RZ, 0x181f ;  /* 0x0000181fff0b7424 */ /* 0x000fe400078e00ff */
[----:B------:R-:W-:Y:S02]  /*31470*/  IMAD.MOV.U32 R15, RZ, RZ, -0x1 ;  /* 0xffffffffff0f7424 */ /* 0x000fe400078e00ff */
[----:B------:R-:W-:-:S07]  /*31480*/  IMAD R5, R5, 0x2, R17 ;  /* 0x0000000205057824 */ /* 0x000fce00078e0211 */
[----:B------:R-:W-:Y:S05]  /*31490*/  WARPSYNC.COLLECTIVE R15, `(.L_x_5390) ;  /* 0x000000000f087348 */ /* 0x000fea0003c00000 */
[----:B------:R0:W1:Y:S02]  /*314a0*/  SHFL.IDX P6, R14, R13, R12, R11 ;  /* 0x0000000c0d0e7389 */ /* 0x00006400000c000b */
[----:B01----:R-:W-:Y:S01]  /*314b0*/  ENDCOLLECTIVE ;  /* 0x000000000000791b */ /* 0x003fe20003800000 */
.L_x_5390:
[----:B------:R-:W-:Y:S02]  /*314c0*/  IMAD.MOV.U32 R13, RZ, RZ, R19 ;  /* 0x000000ffff0d7224 */ /* 0x000fe400078e0013 */
[----:B------:R-:W-:Y:S02]  /*314d0*/  IMAD.MOV.U32 R12, RZ, RZ, 0x1 ;  /* 0x00000001ff0c7424 */ /* 0x000fe400078e00ff */
[----:B------:R-:W-:-:S07]  /*314e0*/  IMAD.MOV.U32 R2, RZ, RZ, R14 ;  /* 0x000000ffff027224 */ /* 0x000fce00078e000e */
[----:B------:R-:W-:Y:S05]  /*314f0*/  WARPSYNC.COLLECTIVE R15, `(.L_x_5391) ;  /* 0x000000000f087348 */ /* 0x000fea0003c00000 */
[----:B------:R0:W1:Y:S02]  /*31500*/  SHFL.IDX P6, R14, R13, R12, R11 ;  /* 0x0000000c0d0e7389 */ /* 0x00006400000c000b */
[----:B01----:R-:W-:Y:S01]  /*31510*/  ENDCOLLECTIVE ;  /* 0x000000000000791b */ /* 0x003fe20003800000 */
.L_x_5391:
        /* <DEDUP_REMOVED lines=16> */
.L_x_5392:
[----:B------:R-:W-:Y:S02]  /*31620*/  IMAD.MOV.U32 R13, RZ, RZ, R19 ;  /* 0x000000ffff0d7224 */ /* 0x000fe400078e0013 */
[----:B------:R-:W-:Y:S01]  /*31630*/  IMAD.MOV.U32 R12, RZ, RZ, 0x2 ;  /* 0x00000002ff0c7424 */ /* 0x000fe200078e00ff */
[----:B------:R-:W-:-:S07]  /*31640*/  MOV R2, R14 ;  /* 0x0000000e00027202 */ /* 0x000fce0000000f00 */
[----:B------:R-:W-:Y:S05]  /*31650*/  WARPSYNC.COLLECTIVE R15, `(.L_x_5393) ;  /* 0x000000000f087348 */ /* 0x000fea0003c00000 */
[----:B------:R0:W1:Y:S02]  /*31660*/  SHFL.IDX P6, R14, R13, R12, R11 ;  /* 0x0000000c0d0e7389 */ /* 0x00006400000c000b */
[----:B01----:R-:W-:Y:S01]  /*31670*/  ENDCOLLECTIVE ;  /* 0x000000000000791b */ /* 0x003fe20003800000 */
.L_x_5393:
        /* <DEDUP_REMOVED lines=16> */
.L_x_5394:
[----:B------:R-:W-:Y:S02]  /*31780*/  IMAD.MOV.U32 R13, RZ, RZ, R19 ;  /* 0x000000ffff0d7224 */ /* 0x000fe400078e0013 */
[----:B------:R-:W-:Y:S01]  /*31790*/  IMAD.MOV.U32 R12, RZ, RZ, 0x3 ;  /* 0x00000003ff0c7424 */ /* 0x000fe200078e00ff */
[----:B------:R-:W-:-:S07]  /*317a0*/  MOV R2, R14 ;  /* 0x0000000e00027202 */ /* 0x000fce0000000f00 */
[----:B------:R-:W-:Y:S05]  /*317b0*/  WARPSYNC.COLLECTIVE R15, `(.L_x_5395) ;  /* 0x000000000f087348 */ /* 0x000fea0003c00000 */
[----:B------:R0:W1:Y:S02]  /*317c0*/  SHFL.IDX P6, R14, R13, R12, R11 ;  /* 0x0000000c0d0e7389 */ /* 0x00006400000c000b */
[----:B01----:R-:W-:Y:S01]  /*317d0*/  ENDCOLLECTIVE ;  /* 0x000000000000791b */ /* 0x003fe20003800000 */
.L_x_5395:
        /* <DEDUP_REMOVED lines=16> */
.L_x_5396:
[----:B------:R-:W-:Y:S02]  /*318e0*/  IMAD.MOV.U32 R13, RZ, RZ, R19 ;  /* 0x000000ffff0d7224 */ /* 0x000fe400078e0013 */
[----:B------:R-:W-:Y:S01]  /*318f0*/  IMAD.MOV.U32 R12, RZ, RZ, 0x4 ;  /* 0x00000004ff0c7424 */ /* 0x000fe200078e00ff */
[----:B------:R-:W-:-:S07]  /*31900*/  MOV R2, R14 ;  /* 0x0000000e00027202 */ /* 0x000fce0000000f00 */
[----:B------:R-:W-:Y:S05]  /*31910*/  WARPSYNC.COLLECTIVE R15, `(.L_x_5397) ;  /* 0x000000000f087348 */ /* 0x000fea0003c00000 */
[----:B------:R0:W1:Y:S02]  /*31920*/  SHFL.IDX P6, R14, R13, R12, R11 ;  /* 0x0000000c0d0e7389 */ /* 0x00006400000c000b */
[----:B01----:R-:W-:Y:S01]  /*31930*/  ENDCOLLECTIVE ;  /* 0x000000000000791b */ /* 0x003fe20003800000 */
.L_x_5397:
        /* <DEDUP_REMOVED lines=16> */
.L_x_5398:
[----:B------:R-:W-:Y:S02]  /*31a40*/  IMAD.MOV.U32 R13, RZ, RZ, R19 ;  /* 0x000000ffff0d7224 */ /* 0x000fe400078e0013 */
[----:B------:R-:W-:Y:S01]  /*31a50*/  IMAD.MOV.U32 R12, RZ, RZ, 0x5 ;  /* 0x00000005ff0c7424 */ /* 0x000fe200078e00ff */
[----:B------:R-:W-:-:S07]  /*31a60*/  MOV R2, R14 ;  /* 0x0000000e00027202 */ /* 0x000fce0000000f00 */
[----:B------:R-:W-:Y:S05]  /*31a70*/  WARPSYNC.COLLECTIVE R15, `(.L_x_5399) ;  /* 0x000000000f087348 */ /* 0x000fea0003c00000 */
[----:B------:R0:W1:Y:S02]  /*31a80*/  SHFL.IDX P6, R14, R13, R12, R11 ;  /* 0x0000000c0d0e7389 */ /* 0x00006400000c000b */
[----:B01----:R-:W-:Y:S01]  /*31a90*/  ENDCOLLECTIVE ;  /* 0x000000000000791b */ /* 0x003fe20003800000 */
.L_x_5399:
        /* <DEDUP_REMOVED lines=13> */
.L_x_5400:
[----:B------:R-:W-:Y:S01]  /*31b70*/  @!PT LDS RZ, [RZ] ;  /* 0x00000000fffff984 */ /* 0x000fe20000000800 */
[----:B------:R-:W-:Y:S01]  /*31b80*/  @!PT LDS RZ, [RZ] ;  /* 0x00000000fffff984 */ /* 0x000fe20000000800 */
[----:B------:R-:W-:Y:S01]  /*31b90*/  @!PT LDS RZ, [RZ] ;  /* 0x00000000fffff984 */ /* 0x000fe20000000800 */
[----:B------:R0:W-:Y:S01]  /*31ba0*/  LDGSTS.E.BYPASS.LTC128B.128 [R5+0x5400], desc[UR60][R2.64+0x80], !P0 ;  /* 0x0540008002057fae */ /* 0x0001e2000c101d7c */
[----:B------:R-:W-:-:S13]  /*31bb0*/  ISETP.LT.OR P0, PT, R7, 0x41, P1 ;  /* 0x000000410700780c */ /* 0x000fda0000f01670 */
[----:B------:R0:W-:Y:S01]  /*31bc0*/  LDGSTS.E.BYPASS.LTC128B.128 [R5+0x8400], desc[UR60][R2.64+0x100], !P0 ;  /* 0x0840010002057fae */ /* 0x0001e2000c101d7c */
[----:B------:R-:W-:Y:S05]  /*31bd0*/  BRA `(.L_x_5401) ;  /* 0xffffffa400a87947 */ /* 0x000fea000383ffff */
.L_x_5243:
[----:B0-----:R0:W1:Y:S02]  /*31be0*/  SYNCS.PHASECHK.TRANS64.TRYWAIT P0, [R0+URZ+0x30860], R3 ;  /* 0x03086003000075a7 */ /* 0x001064000800017f */
[----:B-1----:R-:W-:Y:S05]  /*31bf0*/  @!P0 NANOSLEEP.SYNCS 0x989680 ;  /* 0x009896800000895d */ /* 0x002fea0003900000 */
[----:B------:R-:W1:Y:S02]  /*31c00*/  @!P0 SYNCS.PHASECHK.TRANS64 P0, [R0+URZ+0x30860], R3 ;  /* 0x03086003000085a7 */ /* 0x000e64000800007f */
[----:B-1----:R-:W-:Y:S05]  /*31c10*/  @!P0 BRA `(.L_x_5243) ;  /* 0xfffffffc00f08947 */ /* 0x002fea000383ffff */
[----:B------:R-:W-:Y:S05]  /*31c20*/  BRA `(.L_x_5402) ;  /* 0xffffffa800c47947 */ /* 0x000fea000383ffff */
.L_x_5244:
[----:B------:R-:W-:Y:S01]  /*31c30*/  BSSY B0, `(.L_x_5403) ;  /* 0x0000008000007945 */ /* 0x000fe20003800000 */
[----:B------:R-:W-:Y:S01]  /*31c40*/  MOV R13, R19 ;  /* 0x00000013000d7202 */ /* 0x000fe20000000f00 */
[----:B------:R-:W-:Y:S02]  /*31c50*/  IMAD.MOV.U32 R12, RZ, RZ, RZ ;  /* 0x000000ffff0c7224 */ /* 0x000fe400078e00ff */
[----:B------:R-:W-:Y:S02]  /*31c60*/  IMAD.MOV.U32 R11, RZ, RZ, 0x181f ;  /* 0x0000181fff0b7424 */ /* 0x000fe400078e00ff */
[----:B------:R-:W-:-:S07]  /*31c70*/  IMAD.MOV.U32 R15, RZ, RZ, -0x1 ;  /* 0xffffffffff0f7424 */ /* 0x000fce00078e00ff */
[----:B0-2---:R-:W-:Y:S05]  /*31c80*/  WARPSYNC.COLLECTIVE R15, `(.L_x_5404) ;  /* 0x000000000f087348 */ /* 0x005fea0003c00000 */
[----:B--2---:R1:W2:Y:S02]  /*31c90*/  SHFL.IDX P6, R14, R13, R12, R11 ;  /* 0x0000000c0d0e7389 */ /* 0x0042a400000c000b */
[----:B012---:R-:W-:Y:S01]  /*31ca0*/  ENDCOLLECTIVE ;  /* 0x000000000000791b */ /* 0x007fe20003800000 */
.L_x_5404:
[----:B------:R-:W-:Y:S05]  /*31cb0*/  BSYNC B0 ;  /* 0x0000000000007941 */ /* 0x000fea0003800000 */
.L_x_5403:
[----:B------:R-:W-:Y:S01]  /*31cc0*/  IMAD.MOV.U32 R13, RZ, RZ, R18 ;  /* 0x000000ffff0d7224 */ /* 0x000fe200078e0012 */
[----:B------:R-:W-:Y:S01]  /*31cd0*/  MOV R12, RZ ;  /* 0x000000ff000c7202 */ /* 0x000fe20000000f00 */
[----:B------:R-:W-:Y:S02]  /*31ce0*/  IMAD.MOV.U32 R11, RZ, RZ, 0x181f ;  /* 0x0000181fff0b7424 */ /* 0x000fe400078e00ff */
[----:B------:R-:W-:Y:S02]  /*31cf0*/  IMAD.MOV.U32 R15, RZ, RZ, -0x1 ;  /* 0xffffffffff0f7424 */ /* 0x000fe400078e00ff */
[----:B------:R-:W-:Y:S02]  /*31d00*/  IMAD.MOV.U32 R3, RZ, RZ, R14 ;  /* 0x000000ffff037224 */ /* 0x000fe400078e000e */
[----:B------:R-:W-:-:S07]  /*31d10*/  IMAD.SHL.U32 R5, R33, 0x2, RZ ;  /* 0x0000000221057824 */ /* 0x000fce00078e00ff */
[----:B------:R-:W-:Y:S05]  /*31d20*/  WARPSYNC.COLLECTIVE R15, `(.L_x_5405) ;  /* 0x000000000f087348 */ /* 0x000fea0003c00000 */
[----:B------:R0:W1:Y:S02]  /*31d30*/  SHFL.IDX P6, R14, R13, R12, R11 ;  /* 0x0000000c0d0e7389 */ /* 0x00006400000c000b */
[----:B01----:R-:W-:Y:S01]  /*31d40*/  ENDCOLLECTIVE ;  /* 0x000000000000791b */ /* 0x003fe20003800000 */
.L_x_5405:
[----:B------:R-:W-:Y:S01]  /*31d50*/  ULDC UR4, c[0x0][0x2f4] ;  /* 0x0000bd0000047ab9 */ /* 0x000fe20000000800 */
[----:B------:R-:W-:Y:S01]  /*31d60*/  IMAD R4, R4, 0x2, R17 ;  /* 0x0000000204047824 */ /* 0x000fe200078e0211 */
[----:B------:R-:W-:Y:S02]  /*31d70*/  ISETP.GE.AND P2, PT, R33, UR4, PT ;  /* 0x0000000421007c0c */ /* 0x000fe4000bf46270 */
[----:B------:R-:W-:Y:S02]  /*31d80*/  ISETP.GE.AND P1, PT, R36, UR4, PT ;  /* 0x0000000424007c0c */ /* 0x000fe4000bf26270 */
[C---:B------:R-:W-:Y:S02]  /*31d90*/  ISETP.LT.OR P3, PT, R6.reuse, 0x1, P2 ;  /* 0x000000010600780c */ /* 0x040fe40001761670 */
[----:B------:R-:W-:Y:S02]  /*31da0*/  ISETP.LT.OR P4, PT, R6, 0x1, P1 ;  /* 0x000000010600780c */ /* 0x000fe40000f81670 */
[----:B------:R-:W-:Y:S01]  /*31db0*/  MOV R13, R19 ;  /* 0x00000013000d7202 */ /* 0x000fe20000000f00 */
[----:B------:R-:W-:Y:S01]  /*31dc0*/  IMAD.MOV.U32 R12, RZ, RZ, 0x1 ;  /* 0x00000001ff0c7424 */ /* 0x000fe200078e00ff */
[----:B------:R-:W-:-:S05]  /*31dd0*/  IADD3 R2, P0, R14, R5, RZ ;  /* 0x000000050e027210 */ /* 0x000fca0007f1e0ff */
[----:B------:R-:W-:Y:S01]  /*31de0*/  IMAD.X R3, RZ, RZ, R3, P0 ;  /* 0x000000ffff037224 */ /* 0x000fe200000e0603 */
[----:B------:R-:W-:-:S13]  /*31df0*/  ISETP.GE.AND P0, PT, R34, UR4, PT ;  /* 0x0000000422007c0c */ /* 0x000fda000bf06270 */
[----:B------:R-:W-:Y:S05]  /*31e00*/  WARPSYNC.COLLECTIVE R15, `(.L_x_5406) ;  /* 0x000000000f087348 */ /* 0x000fea0003c00000 */
[----:B------:R0:W1:Y:S02]  /*31e10*/  SHFL.IDX P6, R14, R13, R12, R11 ;  /* 0x0000000c0d0e7389 */ /* 0x00006400000c000b */
[----:B01----:R-:W-:Y:S01]  /*31e20*/  ENDCOLLECTIVE ;  /* 0x000000000000791b */ /* 0x003fe20003800000 */
.L_x_5406:
        /* <DEDUP_REMOVED lines=13> */
.L_x_5407:
[----:B------:R-:W-:Y:S01]  /*31f00*/  IMAD.MOV.U32 R13, RZ, RZ, R19 ;  /* 0x000000ffff0d7224 */ /* 0x000fe200078e0013 */
[----:B------:R-:W-:Y:S02]  /*31f10*/  MOV R12, 0x2 ;  /* 0x00000002000c7802 */ /* 0x000fe40000000f00 */
[----:B------:R-:W-:-:S13]  /*31f20*/  IADD3 R2, P4, R14, R5, RZ ;  /* 0x000000050e027210 */ /* 0x000fda0007f9e0ff */
[----:B------:R-:W-:Y:S05]  /*31f30*/  WARPSYNC.COLLECTIVE R15, `(.L_x_5408) ;  /* 0x000000000f087348 */ /* 0x000fea0003c00000 */
[----:B------:R0:W1:Y:S02]  /*31f40*/  SHFL.IDX P6, R14, R13, R12, R11 ;  /* 0x0000000c0d0e7389 */ /* 0x00006400000c000b */
[----:B01----:R-:W-:Y:S01]  /*31f50*/  ENDCOLLECTIVE ;  /* 0x000000000000791b */ /* 0x003fe20003800000 */
.L_x_5408:
        /* <DEDUP_REMOVED lines=15> */
.L_x_5409:
[----:B------:R-:W-:Y:S02]  /*32050*/  IMAD.MOV.U32 R13, RZ, RZ, R19 ;  /* 0x000000ffff0d7224 */ /* 0x000fe400078e0013 */
[----:B------:R-:W-:Y:S01]  /*32060*/  IMAD.MOV.U32 R12, RZ, RZ, 0x3 ;  /* 0x00000003ff0c7424 */ /* 0x000fe200078e00ff */
[----:B------:R-:W-:-:S13]  /*32070*/  IADD3 R2, P4, R14, R5, RZ ;  /* 0x000000050e027210 */ /* 0x000fda0007f9e0ff */
[----:B------:R-:W-:Y:S05]  /*32080*/  WARPSYNC.COLLECTIVE R15, `(.L_x_5410) ;  /* 0x000000000f087348 */ /* 0x000fea0003c00000 */
[----:B------:R0:W1:Y:S02]  /*32090*/  SHFL.IDX P6, R14, R13, R12, R11 ;  /* 0x0000000c0d0e7389 */ /* 0x00006400000c000b */
[----:B01----:R-:W-:Y:S01]  /*320a0*/  ENDCOLLECTIVE ;  /* 0x000000000000791b */ /* 0x003fe20003800000 */
.L_x_5410:
        /* <DEDUP_REMOVED lines=15> */
.L_x_5411:
[----:B------:R-:W-:Y:S02]  /*321a0*/  IMAD.MOV.U32 R13, RZ, RZ, R19 ;  /* 0x000000ffff0d7224 */ /* 0x000fe400078e0013 */
[----:B------:R-:W-:Y:S01]  /*321b0*/  IMAD.MOV.U32 R12, RZ, RZ, 0x4 ;  /* 0x00000004ff0c7424 */ /* 0x000fe200078e00ff */
[----:B------:R-:W-:-:S13]  /*321c0*/  IADD3 R2, P4, R14, R5, RZ ;  /* 0x000000050e027210 */ /* 0x000fda0007f9e0ff */
[----:B------:R-:W-:Y:S05]  /*321d0*/  WARPSYNC.COLLECTIVE R15, `(.L_x_5412) ;  /* 0x000000000f087348 */ /* 0x000fea0003c00000 */
[----:B------:R0:W1:Y:S02]  /*321e0*/  SHFL.IDX P6, R14, R13, R12, R11 ;  /* 0x0000000c0d0e7389 */ /* 0x00006400000c000b */
[----:B01----:R-:W-:Y:S01]  /*321f0*/  ENDCOLLECTIVE ;  /* 0x000000000000791b */ /* 0x003fe20003800000 */
.L_x_5412:
[----:B------:R-:W-:Y:S01]  /*32200*/  IMAD.X R3, RZ, RZ, R7, P4 ;  /* 0x000000ffff037224 */ /* 0x000fe200020e0607 */
[----:B------:R-:W-:-:S04]  /*32210*/  ISETP.LT.OR P4, PT, R6, 0x31, P1 ;  /* 0x000000310600780c */ /* 0x000fc80000f81670 */
[----:B------:R-:W-:Y:S01]  /*32220*/  @!PT LDS RZ, [RZ] ;  /* 0x00000000fffff984 */ /* 0x000fe20000000800 */
[----:B------:R-:W-:Y:S01]  /*32230*/  @!PT LDS RZ, [RZ] ;  /* 0x00000000fffff984 */ /* 0x000fe20000000800 */
[----:B------:R-:W-:Y:S01]  /*32240*/  @!PT LDS RZ, [RZ] ;  /* 0x00000000fffff984 */ /* 0x000fe20000000800 */
[----:B------:R0:W-:Y:S01]  /*32250*/  LDGSTS.E.BYPASS.LTC128B.128 [R4+0x1c00], desc[UR60][R2.64], !P3 ;  /* 0x01c0000002047fae */ /* 0x0001e2000d901d7c */
[----:B------:R-:W-:Y:S02]  /*32260*/  ISETP.LT.OR P3, PT, R6, 0x31, P0 ;  /* 0x000000310600780c */ /* 0x000fe40000761670 */
[----:B------:R-:W-:-:S06]  /*32270*/  MOV R13, R18 ;  /* 0x00000012000d7202 */ /* 0x000fcc0000000f00 */
[----:B------:R0:W-:Y:S05]  /*32280*/  LDGSTS.E.BYPASS.LTC128B.128 [R4+0x4c00], desc[UR60][R2.64+0x80], !P4 ;  /* 0x04c0008002047fae */ /* 0x0001ea000e101d7c */
[----:B------:R0:W-:Y:S01]  /*32290*/  LDGSTS.E.BYPASS.LTC128B.128 [R4+0x7c00], desc[UR60][R2.64+0x100], !P3 ;  /* 0x07c0010002047fae */ /* 0x0001e2000d901d7c */
[----:B------:R-:W-:Y:S01]  /*322a0*/  ISETP.LT.OR P3, PT, R6, 0x41, P2 ;  /* 0x000000410600780c */ /* 0x000fe20001761670 */
[----:B------:R-:W-:-:S12]  /*322b0*/  IMAD.MOV.U32 R7, RZ, RZ, R14 ;  /* 0x000000ffff077224 */ /* 0x000fd800078e000e */
[----:B0-----:R-:W-:Y:S05]  /*322c0*/  WARPSYNC.COLLECTIVE R15, `(.L_x_5413) ;  /* 0x000000000f087348 */ /* 0x001fea0003c00000 */
[----:B------:R1:W2:Y:S02]  /*322d0*/  SHFL.IDX P6, R14, R13, R12, R11 ;  /* 0x0000000c0d0e7389 */ /* 0x0002a400000c000b */
[----:B012---:R-:W-:Y:S01]  /*322e0*/  ENDCOLLECTIVE ;  /* 0x000000000000791b */ /* 0x007fe20003800000 */
.L_x_5413:
[----:B------:R-:W-:Y:S02]  /*322f0*/  IMAD.MOV.U32 R13, RZ, RZ, R19 ;  /* 0x000000ffff0d7224 */ /* 0x000fe400078e0013 */
[----:B------:R-:W-:Y:S01]  /*32300*/  IMAD.MOV.U32 R12, RZ, RZ, 0x5 ;  /* 0x00000005ff0c7424 */ /* 0x000fe200078e00ff */
[----:B------:R-:W-:-:S13]  /*32310*/  IADD3 R2, P4, R14, R5, RZ ;  /* 0x000000050e027210 */ /* 0x000fda0007f9e0ff */
[----:B------:R-:W-:Y:S05]  /*32320*/  WARPSYNC.COLLECTIVE R15, `(.L_x_5414) ;  /* 0x000000000f087348 */ /* 0x000fea0003c00000 */
[----:B------:R0:W1:Y:S02]  /*32330*/  SHFL.IDX P6, R14, R13, R12, R11 ;  /* 0x0000000c0d0e7389 */ /* 0x00006400000c000b */
[----:B01----:R-:W-:Y:S01]  /*32340*/  ENDCOLLECTIVE ;  /* 0x000000000000791b */ /* 0x003fe20003800000 */
.L_x_5414:
        /* <DEDUP_REMOVED lines=14> */
.L_x_5415:
[----:B------:R-:W-:Y:S05]  /*32430*/  BRA `(.L_x_5416) ;  /* 0xffffffa400c87947 */ /* 0x000fea000383ffff */
.L_x_5249:
[----:B------:R-:W-:Y:S01]  /*32440*/  BSSY B0, `(.L_x_5417) ;  /* 0x0000008000007945 */ /* 0x000fe20003800000 */
[----:B------:R-:W-:Y:S01]  /*32450*/  MOV R13, R24 ;  /* 0x00000018000d7202 */ /* 0x000fe20000000f00 */
[----:B0-----:R-:W-:Y:S02]  /*32460*/  IMAD.MOV.U32 R12, RZ, RZ, RZ ;  /* 0x000000ffff0c7224 */ /* 0x001fe400078e00ff */
[----:B------:R-:W-:Y:S02]  /*32470*/  IMAD.MOV.U32 R11, RZ, RZ, 0x1f ;  /* 0x0000001fff0b7424 */ /* 0x000fe400078e00ff */
[----:B------:R-:W-:-:S07]  /*32480*/  IMAD.MOV.U32 R15, RZ, RZ, -0x1 ;  /* 0xffffffffff0f7424 */ /* 0x000fce00078e00ff */
[----:B-1----:R-:W-:Y:S05]  /*32490*/  WARPSYNC.COLLECTIVE R15, `(.L_x_5418) ;  /* 0x000000000f087348 */ /* 0x002fea0003c00000 */
[----:B------:R0:W2:Y:S02]  /*324a0*/  SHFL.IDX P6, R14, R13, R12, R11 ;  /* 0x0000000c0d0e7389 */ /* 0x0000a400000c000b */
[----:B012---:R-:W-:Y:S01]  /*324b0*/  ENDCOLLECTIVE ;  /* 0x000000000000791b */ /* 0x007fe20003800000 */
.L_x_5418:
[----:B------:R-:W-:Y:S05]  /*324c0*/  BSYNC B0 ;  /* 0x0000000000007941 */ /* 0x000fea0003800000 */
.L_x_5417:
        /* <DEDUP_REMOVED lines=9> */
.L_x_5419:
        /* <DEDUP_REMOVED lines=24> */
.L_x_5420:
[----:B------:R-:W-:Y:S02]  /*326e0*/  MOV R12, 0x2 ;  /* 0x00000002000c7802 */ /* 0x000fe40000000f00 */
[----:B------:R-:W-:-:S05]  /*326f0*/  SEL R14, R14, RZ, P1 ;  /* 0x000000ff0e0e7207 */ /* 0x000fca0000800000 */
[----:B------:R-:W-:-:S04]  /*32700*/  IMAD.IADD R5, R13, 0x1, R14 ;  /* 0x000000010d057824 */ /* 0x000fc800078e020e */
[----:B------:R-:W-:-:S07]  /*32710*/  IMAD.MOV.U32 R13, RZ, RZ, R5 ;  /* 0x000000ffff0d7224 */ /* 0x000fce00078e0005 */
[----:B------:R-:W-:Y:S05]  /*32720*/  WARPSYNC.COLLECTIVE R15, `(.L_x_5421) ;  /* 0x000000000f087348 */ /* 0x000fea0003c00000 */
[----:B------:R0:W1:Y:S02]  /*32730*/  SHFL.UP P6, R14, R13, R12, R11 ;  /* 0x0400000c0d0e7389 */ /* 0x00006400000c000b */
[----:B01----:R-:W-:Y:S01]  /*32740*/  ENDCOLLECTIVE ;  /* 0x000000000000791b */ /* 0x003fe20003800000 */
.L_x_5421:
[----:B------:R-:W-:Y:S01]  /*32750*/  IMAD.MOV.U32 R12, RZ, RZ, 0x4 ;  /* 0x00000004ff0c7424 */ /* 0x000fe200078e00ff */
[----:B------:R-:W-:-:S05]  /*32760*/  SEL R2, R14, RZ, P2 ;  /* 0x000000ff0e027207 */ /* 0x000fca0001000000 */
[----:B------:R-:W-:-:S04]  /*32770*/  IMAD.IADD R2, R5, 0x1, R2 ;  /* 0x0000000105027824 */ /* 0x000fc800078e0202 */
[----:B------:R-:W-:-:S07]  /*32780*/  IMAD.MOV.U32 R13, RZ, RZ, R2 ;  /* 0x000000ffff0d7224 */ /* 0x000fce00078e0002 */
[----:B------:R-:W-:Y:S05]  /*32790*/  WARPSYNC.COLLECTIVE R15, `(.L_x_5422) ;  /* 0x000000000f087348 */ /* 0x000fea0003c00000 */
[----:B------:R0:W1:Y:S02]  /*327a0*/  SHFL.UP P6, R14, R13, R12, R11 ;  /* 0x0400000c0d0e7389 */ /* 0x00006400000c000b */
[----:B01----:R-:W-:Y:S01]  /*327b0*/  ENDCOLLECTIVE ;  /* 0x000000000000791b */ /* 0x003fe20003800000 */
.L_x_5422:
[----:B------:R-:W-:Y:S02]  /*327c0*/  MOV R12, 0x8 ;  /* 0x00000008000c7802 */ /* 0x000fe40000000f00 */
[----:B------:R-:W-:-:S05]  /*327d0*/  SEL R3, R14, RZ, P3 ;  /* 0x000000ff0e037207 */ /* 0x000fca0001800000 */
[----:B------:R-:W-:-:S04]  /*327e0*/  IMAD.IADD R3, R2, 0x1, R3 ;  /* 0x0000000102037824 */ /* 0x000fc800078e0203 */
[----:B------:R-:W-:-:S07]  /*327f0*/  IMAD.MOV.U32 R13, RZ, RZ, R3 ;  /* 0x000000ffff0d7224 */ /* 0x000fce00078e0003 */
[----:B------:R-:W-:Y:S05]  /*32800*/  WARPSYNC.COLLECTIVE R15, `(.L_x_5423) ;  /* 0x000000000f087348 */ /* 0x000fea0003c00000 */
[----:B------:R0:W1:Y:S02]  /*32810*/  SHFL.UP P6, R14, R13, R12, R11 ;  /* 0x0400000c0d0e7389 */ /* 0x00006400000c000b */
[----:B01----:R-:W-:Y:S01]  /*32820*/  ENDCOLLECTIVE ;  /* 0x000000000000791b */ /* 0x003fe20003800000 */
.L_x_5423:
[----:B------:R-:W-:Y:S01]  /*32830*/  IMAD.MOV.U32 R12, RZ, RZ, 0x10 ;  /* 0x00000010ff0c7424 */ /* 0x000fe200078e00ff */
[----:B------:R-:W-:-:S05]  /*32840*/  SEL R14, R14, RZ, P4 ;  /* 0x000000ff0e0e7207 */ /* 0x000fca0002000000 */
[----:B------:R-:W-:-:S04]  /*32850*/  IMAD.IADD R5, R3, 0x1, R14 ;  /* 0x0000000103057824 */ /* 0x000fc800078e020e */
[----:B------:R-:W-:-:S07]  /*32860*/  IMAD.MOV.U32 R13, RZ, RZ, R5 ;  /* 0x000000ffff0d7224 */ /* 0x000fce00078e0005 */
[----:B------:R-:W-:Y:S05]  /*32870*/  WARPSYNC.COLLECTIVE R15, `(.L_x_5424) ;  /* 0x000000000f087348 */ /* 0x000fea0003c00000 */
[----:B------:R0:W1:Y:S02]  /*32880*/  SHFL.UP P6, R14, R13, R12, R11 ;  /* 0x0400000c0d0e7389 */ /* 0x00006400000c000b */
[----:B01----:R-:W-:Y:S01]  /*32890*/  ENDCOLLECTIVE ;  /* 0x000000000000791b */ /* 0x003fe20003800000 */
.L_x_5424:
        /* <DEDUP_REMOVED lines=8> */
.L_x_5425:
[----:B------:R-:W-:Y:S05]  /*32920*/  BRA `(.L_x_5426) ;  /* 0xffffffa400dc7947 */ /* 0x000fea000383ffff */
.L_x_5252:
[----:B------:R-:W-:Y:S01]  /*32930*/  BSSY B0, `(.L_x_5427) ;  /* 0x0000007000007945 */ /* 0x000fe20003800000 */
[----:B------:R-:W-:Y:S02]  /*32940*/  IMAD.MOV.U32 R12, RZ, RZ, 0x1 ;  /* 0x00000001ff0c7424 */ /* 0x000fe400078e00ff */
[----:B------:R-:W-:Y:S02]  /*32950*/  IMAD.MOV.U32 R11, RZ, RZ, RZ ;  /* 0x000000ffff0b7224 */ /* 0x000fe400078e00ff */
[----:B------:R-:W-:-:S07]  /*32960*/  IMAD.MOV.U32 R15, RZ, RZ, -0x1 ;  /* 0xffffffffff0f7424 */ /* 0x000fce00078e00ff */
[----:B------:R-:W-:Y:S05]  /*32970*/  WARPSYNC.COLLECTIVE R15, `(.L_x_5428) ;  /* 0x000000000f087348 */ /* 0x000fea0003c00000 */
[----:B------:R0:W1:Y:S02]  /*32980*/  SHFL.UP P6, R14, R13, R12, R11 ;  /* 0x0400000c0d0e7389 */ /* 0x00006400000c000b */
[----:B01----:R-:W-:Y:S01]  /*32990*/  ENDCOLLECTIVE ;  /* 0x000000000000791b */ /* 0x003fe20003800000 */
.L_x_5428:
[----:B------:R-:W-:Y:S05]  /*329a0*/  BSYNC B0 ;  /* 0x0000000000007941 */ /* 0x000fea0003800000 */
.L_x_5427:
        /* <DEDUP_REMOVED lines=8> */
.L_x_5429:
[----:B------:R-:W-:Y:S02]  /*32a30*/  MOV R12, 0x4 ;  /* 0x00000004000c7802 */ /* 0x000fe40000000f00 */
[----:B------:R-:W-:-:S05]  /*32a40*/  SEL R2, R14, RZ, P2 ;  /* 0x000000ff0e027207 */ /* 0x000fca0001000000 */
[----:B------:R-:W-:-:S04]  /*32a50*/  IMAD.IADD R2, R13, 0x1, R2 ;  /* 0x000000010d027824 */ /* 0x000fc800078e0202 */
[----:B------:R-:W-:-:S07]  /*32a60*/  IMAD.MOV.U32 R13, RZ, RZ, R2 ;  /* 0x000000ffff0d7224 */ /* 0x000fce00078e0002 */
[----:B------:R-:W-:Y:S05]  /*32a70*/  WARPSYNC.COLLECTIVE R15, `(.L_x_5430) ;  /* 0x000000000f087348 */ /* 0x000fea0003c00000 */
[----:B------:R0:W1:Y:S02]  /*32a80*/  SHFL.UP P6, R14, R13, R12, R11 ;  /* 0x0400000c0d0e7389 */ /* 0x00006400000c000b */
[----:B01----:R-:W-:Y:S01]  /*32a90*/  ENDCOLLECTIVE ;  /* 0x000000000000791b */ /* 0x003fe20003800000 */
.L_x_5430:
[----:B------:R-:W-:Y:S01]  /*32aa0*/  IMAD.MOV.U32 R12, RZ, RZ, 0x8 ;  /* 0x00000008ff0c7424 */ /* 0x000fe200078e00ff */
[----:B------:R-:W-:-:S05]  /*32ab0*/  SEL R3, R14, RZ, P3 ;  /* 0x000000ff0e037207 */ /* 0x000fca0001800000 */
[----:B------:R-:W-:-:S04]  /*32ac0*/  IMAD.IADD R3, R2, 0x1, R3 ;  /* 0x0000000102037824 */ /* 0x000fc800078e0203 */
[----:B------:R-:W-:-:S07]  /*32ad0*/  IMAD.MOV.U32 R13, RZ, RZ, R3 ;  /* 0x000000ffff0d7224 */ /* 0x000fce00078e0003 */
[----:B------:R-:W-:Y:S05]  /*32ae0*/  WARPSYNC.COLLECTIVE R15, `(.L_x_5431) ;  /* 0x000000000f087348 */ /* 0x000fea0003c00000 */
[----:B------:R0:W1:Y:S02]  /*32af0*/  SHFL.UP P6, R14, R13, R12, R11 ;  /* 0x0400000c0d0e7389 */ /* 0x00006400000c000b */
[----:B01----:R-:W-:Y:S01]  /*32b00*/  ENDCOLLECTIVE ;  /* 0x000000000000791b */ /* 0x003fe20003800000 */
.L_x_5431:
[----:B------:R-:W-:Y:S02]  /*32b10*/  MOV R12, 0x10 ;  /* 0x00000010000c7802 */ /* 0x000fe40000000f00 */
[----:B------:R-:W-:-:S05]  /*32b20*/  SEL R14, R14, RZ, P4 ;  /* 0x000000ff0e0e7207 */ /* 0x000fca0002000000 */
[----:B------:R-:W-:-:S04]  /*32b30*/  IMAD.IADD R5, R3, 0x1, R14 ;  /* 0x0000000103057824 */ /* 0x000fc800078e020e */
[----:B------:R-:W-:-:S07]  /*32b40*/  IMAD.MOV.U32 R13, RZ, RZ, R5 ;  /* 0x000000ffff0d7224 */ /* 0x000fce00078e0005 */
[----:B------:R-:W-:Y:S05]  /*32b50*/  WARPSYNC.COLLECTIVE R15, `(.L_x_5432) ;  /* 0x000000000f087348 */ /* 0x000fea0003c00000 */
[----:B------:R0:W1:Y:S02]  /*32b60*/  SHFL.UP P6, R14, R13, R12, R11 ;  /* 0x0400000c0d0e7389 */ /* 0x00006400000c000b */
[----:B01----:R-:W-:Y:S01]  /*32b70*/  ENDCOLLECTIVE ;  /* 0x000000000000791b */ /* 0x003fe20003800000 */
.L_x_5432:
        /* <DEDUP_REMOVED lines=8> */
.L_x_5433:
[----:B------:R-:W-:Y:S05]  /*32c00*/  BRA `(.L_x_5434) ;  /* 0xffffffa400c87947 */ /* 0x000fea000383ffff */
.L_x_5254:
[----:B------:R-:W-:Y:S01]  /*32c10*/  BSSY B0, `(.L_x_5435) ;  /* 0x0000006000007945 */ /* 0x000fe20003800000 */
[----:B------:R-:W-:Y:S01]  /*32c20*/  PLOP3.LUT P6, PT, P6, PT, PT, 0x8, 0x0 ;  /* 0x000000000000781c */ /* 0x000fe200037ce170 */
[----:B------:R-:W-:-:S12]  /*32c30*/  IMAD.MOV.U32 R15, RZ, RZ, -0x1 ;  /* 0xffffffffff0f7424 */ /* 0x000fd800078e00ff */
[----:B0-----:R-:W-:Y:S05]  /*32c40*/  WARPSYNC.COLLECTIVE R15, `(.L_x_5436) ;  /* 0x000000000f087348 */ /* 0x001fea0003c00000 */
[----:B------:R-:W-:Y:S01]  /*32c50*/  VOTE.ANY R14, PT, P6 ;  /* 0x00000000000e7806 */ /* 0x000fe200030e0100 */
[----:B0-----:R-:W-:Y:S06]  /*32c60*/  ENDCOLLECTIVE ;  /* 0x000000000000791b */ /* 0x001fec0003800000 */
.L_x_5436:
[----:B------:R-:W-:Y:S05]  /*32c70*/  BSYNC B0 ;  /* 0x0000000000007941 */ /* 0x000fea0003800000 */
.L_x_5435:
[----:B------:R-:W-:Y:S01]  /*32c80*/  MOV R3, R14 ;  /* 0x0000000e00037202 */ /* 0x000fe20000000f00 */
[----:B------:R-:W-:Y:S02]  /*32c90*/  IMAD.MOV.U32 R13, RZ, RZ, R25 ;  /* 0x000000ffff0d7224 */ /* 0x000fe400078e0019 */
[----:B------:R-:W-:Y:S01]  /*32ca0*/  IMAD.MOV.U32 R11, RZ, RZ, 0x1f ;  /* 0x0000001fff0b7424 */ /* 0x000fe200078e00ff */
[----:B------:R0:W1:Y:S01]  /*32cb0*/  POPC R12, R3 ;  /* 0x00000003000c7309 */ /* 0x0000620000000000 */
[----:B------:R-:W-:-:S07]  /*32cc0*/  IMAD.MOV.U32 R15, RZ, RZ, -0x1 ;  /* 0xffffffffff0f7424 */ /* 0x000fce00078e00ff */
[----:B01----:R-:W-:Y:S05]  /*32cd0*/  WARPSYNC.COLLECTIVE R15, `(.L_x_5437) ;  /* 0x000000000f087348 */ /* 0x003fea0003c00000 */
[----:B-1----:R1:W2:Y:S02]  /*32ce0*/  SHFL.IDX P6, R14, R13, R12, R11 ;  /* 0x0000000c0d0e7389 */ /* 0x0022a400000c000b */
[----:B012---:R-:W-:Y:S01]  /*32cf0*/  ENDCOLLECTIVE ;  /* 0x000000000000791b */ /* 0x007fe20003800000 */
.L_x_5437:
[----:B------:R-:W-:Y:S02]  /*32d00*/  IMAD.IADD R27, R12, 0x1, R27 ;  /* 0x000000010c1b7824 */ /* 0x000fe400078e021b */
[----:B------:R-:W-:Y:S02]  /*32d10*/  IMAD.MOV.U32 R13, RZ, RZ, R4 ;  /* 0x000000ffff0d7224 */ /* 0x000fe400078e0004 */
[----:B------:R-:W-:-:S07]  /*32d20*/  IMAD.MOV.U32 R25, RZ, RZ, R14 ;  /* 0x000000ffff197224 */ /* 0x000fce00078e000e */
[----:B------:R-:W-:Y:S05]  /*32d30*/  WARPSYNC.COLLECTIVE R15, `(.L_x_5438) ;  /* 0x000000000f087348 */ /* 0x000fea0003c00000 */
[----:B------:R0:W1:Y:S02]  /*32d40*/  SHFL.IDX P6, R14, R13, R12, R11 ;  /* 0x0000000c0d0e7389 */ /* 0x00006400000c000b */
[----:B01----:R-:W-:Y:S01]  /*32d50*/  ENDCOLLECTIVE ;  /* 0x000000000000791b */ /* 0x003fe20003800000 */
.L_x_5438:
[----:B------:R-:W-:Y:S01]  /*32d60*/  MOV R4, R14 ;  /* 0x0000000e00047202 */ /* 0x000fe20000000f00 */
[----:B------:R-:W-:Y:S06]  /*32d70*/  BRA `(.L_x_5439) ;  /* 0xffffffa400ac7947 */ /* 0x000fec000383ffff */
.L_x_5256:
[----:B------:R-:W-:Y:S01]  /*32d80*/  BSSY B0, `(.L_x_5440) ;  /* 0x0000007000007945 */ /* 0x000fe20003800000 */
[----:B------:R-:W-:Y:S02]  /*32d90*/  IMAD.MOV.U32 R13, RZ, RZ, R2 ;  /* 0x000000ffff0d7224 */ /* 0x000fe400078e0002 */
[----:B------:R-:W-:Y:S02]  /*32da0*/  IMAD.MOV.U32 R11, RZ, RZ, 0x1f ;  /* 0x0000001fff0b7424 */ /* 0x000fe400078e00ff */
[----:B------:R-:W-:-:S07]  /*32db0*/  IMAD.MOV.U32 R15, RZ, RZ, -0x1 ;  /* 0xffffffffff0f7424 */ /* 0x000fce00078e00ff */
[----:B0-23--:R-:W-:Y:S05]  /*32dc0*/  WARPSYNC.COLLECTIVE R15, `(.L_x_5441) ;  /* 0x000000000f087348 */ /* 0x00dfea0003c00000 */
[----:B------:R1:W4:Y:S02]  /*32dd0*/  SHFL.IDX P6, R14, R13, R12, R11 ;  /* 0x0000000c0d0e7389 */ /* 0x00032400000c000b */
[----:B01234-:R-:W-:Y:S01]  /*32de0*/  ENDCOLLECTIVE ;  /* 0x000000000000791b */ /* 0x01ffe20003800000 */
.L_x_5441:
[----:B------:R-:W-:Y:S05]  /*32df0*/  BSYNC B0 ;  /* 0x0000000000007941 */ /* 0x000fea0003800000 */
.L_x_5440:
[----:B------:R-:W-:Y:S01]  /*32e00*/  IMAD.MOV.U32 R6, RZ, RZ, R14 ;  /* 0x000000ffff067224 */ /* 0x000fe200078e000e */
[----:B------:R-:W-:Y:S06]  /*32e10*/  BRA `(.L_x_5255) ;  /* 0xffffffa4009c7947 */ /* 0x000fec000383ffff */
.L_x_5262:
[----:B0-----:R0:W1:Y:S02]  /*32e20*/  SYNCS.PHASECHK.TRANS64.TRYWAIT P0, [R5+URZ+0x30820], R0 ;  /* 0x03082000050075a7 */ /* 0x001064000800017f */
[----:B-1----:R-:W-:Y:S05]  /*32e30*/  @!P0 NANOSLEEP.SYNCS 0x989680 ;  /* 0x009896800000895d */ /* 0x002fea0003900000 */
[----:B------:R-:W1:Y:S02]  /*32e40*/  @!P0 SYNCS.PHASECHK.TRANS64 P0, [R5+URZ+0x30820], R0 ;  /* 0x03082000050085a7 */ /* 0x000e64000800007f */
[----:B-1----:R-:W-:Y:S05]  /*32e50*/  @!P0 BRA `(.L_x_5262) ;  /* 0xfffffffc00f08947 */ /* 0x002fea000383ffff */
[----:B------:R-:W-:Y:S05]  /*32e60*/  BRA `(.L_x_5442) ;  /* 0xffffffac00f47947 */ /* 0x000fea000383ffff */
.L_x_5263:
[----:B------:R-:W1:Y:S01]  /*32e70*/  S2R R2, SR_TID.X ;  /* 0x0000000000027919 */ /* 0x000e620000002100 */
[----:B------:R-:W-:Y:S01]  /*32e80*/  BSSY B0, `(.L_x_5443) ;  /* 0x000000a000007945 */ /* 0x000fe20003800000 */
[----:B------:R-:W-:Y:S02]  /*32e90*/  IMAD.MOV.U32 R12, RZ, RZ, RZ ;  /* 0x000000ffff0c7224 */ /* 0x000fe400078e00ff */
[----:B------:R-:W-:Y:S02]  /*32ea0*/  IMAD.MOV.U32 R11, RZ, RZ, 0x1f ;  /* 0x0000001fff0b7424 */ /* 0x000fe400078e00ff */
[----:B------:R-:W-:Y:S01]  /*32eb0*/  IMAD.MOV.U32 R15, RZ, RZ, -0x1 ;  /* 0xffffffffff0f7424 */ /* 0x000fe200078e00ff */
[----:B-1----:R-:W-:-:S04]  /*32ec0*/  SHF.R.U32.HI R2, RZ, 0x5, R2 ;  /* 0x00000005ff027819 */ /* 0x002fc80000011602 */
[----:B------:R-:W-:-:S04]  /*32ed0*/  LOP3.LUT R2, R2, 0x3, RZ, 0xc0, !PT ;  /* 0x0000000302027812 */ /* 0x000fc800078ec0ff */
[----:B------:R-:W-:-:S07]  /*32ee0*/  MOV R13, R2 ;  /* 0x00000002000d7202 */ /* 0x000fce0000000f00 */
[----:B0-2-4-:R-:W-:Y:S05]  /*32ef0*/  WARPSYNC.COLLECTIVE R15, `(.L_x_5444) ;  /* 0x000000000f087348 */ /* 0x015fea0003c00000 */
[----:B------:R1:W3:Y:S02]  /*32f00*/  SHFL.IDX P6, R14, R13, R12, R11 ;  /* 0x0000000c0d0e7389 */ /* 0x0002e400000c000b */
[----:B01234-:R-:W-:Y:S01]  /*32f10*/  ENDCOLLECTIVE ;  /* 0x000000000000791b */ /* 0x01ffe20003800000 */
.L_x_5444:
[----:B------:R-:W-:Y:S05]  /*32f20*/  BSYNC B0 ;  /* 0x0000000000007941 */ /* 0x000fea0003800000 */
.L_x_5443:
[----:B------:R-:W-:Y:S05]  /*32f30*/  BRA `(.L_x_5445) ;  /* 0xffffffac00dc7947 */ /* 0x000fea000383ffff */
.L_x_5264:
[----:B------:R-:W-:Y:S01]  /*32f40*/  BSSY B0, `(.L_x_5446) ;  /* 0x0000006000007945 */ /* 0x000fe20003800000 */
[----:B------:R-:W-:-:S07]  /*32f50*/  IMAD.MOV.U32 R15, RZ, RZ, -0x1 ;  /* 0xffffffffff0f7424 */ /* 0x000fce00078e00ff */
[----:B0-2-4-:R-:W-:Y:S05]  /*32f60*/  WARPSYNC.COLLECTIVE R15, `(.L_x_5447) ;  /* 0x000000000f0c7348 */ /* 0x015fea0003c00000 */
[----:B------:R-:W-:Y:S02]  /*32f70*/  ELECT P6, UR62, PT ;  /* 0x00000000003e782f */ /* 0x000fe400038c0000 */
[----:B------:R-:W-:Y:S01]  /*32f80*/  MOV R14, UR62 ;  /* 0x0000003e000e7c02 */ /* 0x000fe20008000f00 */
[----:B0-2-4-:R-:W-:Y:S10]  /*32f90*/  ENDCOLLECTIVE ;  /* 0x000000000000791b */ /* 0x015ff40003800000 */
.L_x_5447:
[----:B------:R-:W-:Y:S05]  /*32fa0*/  BSYNC B0 ;  /* 0x0000000000007941 */ /* 0x000fea0003800000 */
.L_x_5446:
[----:B------:R-:W-:Y:S05]  /*32fb0*/  BRA `(.L_x_5448) ;  /* 0xffffffac00d07947 */ /* 0x000fea000383ffff */
.L_x_5266:
[----:B0-----:R0:W1:Y:S02]  /*32fc0*/  SYNCS.PHASECHK.TRANS64.TRYWAIT P1, [R3+URZ+0x30840], R2 ;  /* 0x03084002030075a7 */ /* 0x001064000802017f */
[----:B-1----:R-:W-:Y:S05]  /*32fd0*/  @!P1 NANOSLEEP.SYNCS 0x989680 ;  /* 0x009896800000995d */ /* 0x002fea0003900000 */
[----:B------:R-:W1:Y:S02]  /*32fe0*/  @!P1 SYNCS.PHASECHK.TRANS64 P1, [R3+URZ+0x30840], R2 ;  /* 0x03084002030095a7 */ /* 0x000e64000802007f */
[----:B-1----:R-:W-:Y:S05]  /*32ff0*/  @!P1 BRA `(.L_x_5266) ;  /* 0xfffffffc00f09947 */ /* 0x002fea000383ffff */
[----:B------:R-:W-:Y:S05]  /*33000*/  BRA `(.L_x_5449) ;  /* 0xffffffac00f87947 */ /* 0x000fea000383ffff */
.L_x_5268:
[----:B-1----:R1:W3:Y:S02]  /*33010*/  SYNCS.PHASECHK.TRANS64.TRYWAIT P1, [R23+URZ+0x30840], R0 ;  /* 0x03084000170075a7 */ /* 0x0022e4000802017f */
[----:B---3--:R-:W-:Y:S05]  /*33020*/  @!P1 NANOSLEEP.SYNCS 0x989680 ;  /* 0x009896800000995d */ /* 0x008fea0003900000 */
[----:B------:R-:W3:Y:S02]  /*33030*/  @!P1 SYNCS.PHASECHK.TRANS64 P1, [R23+URZ+0x30840], R0 ;  /* 0x03084000170095a7 */ /* 0x000ee4000802007f */
[----:B---3--:R-:W-:Y:S05]  /*33040*/  @!P1 BRA `(.L_x_5268) ;  /* 0xfffffffc00f09947 */ /* 0x008fea000383ffff */
[----:B------:R-:W-:Y:S05]  /*33050*/  BRA `(.L_x_5450) ;  /* 0xffffffb000047947 */ /* 0x000fea000383ffff */
.L_x_5270:
[----:B---3--:R3:W0:Y:S02]  /*33060*/  SYNCS.PHASECHK.TRANS64.TRYWAIT P1, [R3+URZ+0x30860], R2 ;  /* 0x03086002030075a7 */ /* 0x008624000802017f */
[----:B0-----:R-:W-:Y:S05]  /*33070*/  @!P1 NANOSLEEP.SYNCS 0x989680 ;  /* 0x009896800000995d */ /* 0x001fea0003900000 */
[----:B------:R-:W0:Y:S02]  /*33080*/  @!P1 SYNCS.PHASECHK.TRANS64 P1, [R3+URZ+0x30860], R2 ;  /* 0x03086002030095a7 */ /* 0x000e24000802007f */
[----:B0-----:R-:W-:Y:S05]  /*33090*/  @!P1 BRA `(.L_x_5270) ;  /* 0xfffffffc00f09947 */ /* 0x001fea000383ffff */
[----:B------:R-:W-:Y:S05]  /*330a0*/  BRA `(.L_x_5451) ;  /* 0xffffffb000007947 */ /* 0x000fea000383ffff */
.L_x_5452:
        /* <DEDUP_REMOVED lines=13> */
.L_x_15984:


//--------------------- .text._ZN7cutlass13device_kernelIN5flash11enable_sm90INS1_16FlashAttnFwdSm90INS1_25CollectiveMainloopFwdSm90ILi2EN4cute5tupleIJNS5_1CILi1EEES8_S8_EEENS6_IJNS7_ILi128EEENS7_ILi96EEENS7_ILi192EEEEEELi192ENS_6half_tEfNS_4arch4Sm90ELb1ELb0ELb1ELb0ELb1ELb0ELb0ELb1ELb1ELb1ELb1ELb0EEENS1_21CollectiveEpilogueFwdINS6_IJSA_SC_SB_EEES9_SE_SG_Li256ELb0ELb1ELb1ELb0EEENS1_19SingleTileSchedulerILb0ELb1ELb1ELi128EEEEEEEEEvNT_6ParamsE --------------------------
	.section	.text._ZN7cutlass13device_kernelIN5flash11enable_sm90INS1_16FlashAttnFwdSm90INS1_25CollectiveMainloopFwdSm90ILi2EN4cute5tupleIJNS5_1CILi1EEES8_S8_EEENS6_IJNS7_ILi128EEENS7_ILi96EEENS7_ILi192EEEEEELi192ENS_6half_tEfNS_4arch4Sm90ELb1ELb0ELb1ELb0ELb1ELb0ELb0ELb1ELb1ELb1ELb1ELb0EEENS1_21CollectiveEpilogueFwdINS6_IJSA_SC_SB_EEES9_SE_SG_Li256ELb0ELb1ELb1ELb0EEENS1_19SingleTileSchedulerILb0ELb1ELb1ELi128EEEEEEEEEvNT_6ParamsE,"ax",@progbits
	.align	128
.text._ZN7cutlass13device_kernelIN5flash11enable_sm90INS1_16FlashAttnFwdSm90INS1_25CollectiveMainloopFwdSm90ILi2EN4cute5tupleIJNS5_1CILi1EEES8_S8_EEENS6_IJNS7_ILi128EEENS7_ILi96EEENS7_ILi192EEEEEELi192ENS_6half_tEfNS_4arch4Sm90ELb1ELb0ELb1ELb0ELb1ELb0ELb0ELb1ELb1ELb1ELb1ELb0EEENS1_21CollectiveEpilogueFwdINS6_IJSA_SC_SB_EEES9_SE_SG_Li256ELb0ELb1ELb1ELb0EEENS1_19SingleTileSchedulerILb0ELb1ELb1ELi128EEEEEEEEEvNT_6ParamsE:
        .type           _ZN7cutlass13device_kernelIN5flash11enable_sm90INS1_16FlashAttnFwdSm90INS1_25CollectiveMainloopFwdSm90ILi2EN4cute5tupleIJNS5_1CILi1EEES8_S8_EEENS6_IJNS7_ILi128EEENS7_ILi96EEENS7_ILi192EEEEEELi192ENS_6half_tEfNS_4arch4Sm90ELb1ELb0ELb1ELb0ELb1ELb0ELb0ELb1ELb1ELb1ELb1ELb0EEENS1_21CollectiveEpilogueFwdINS6_IJSA_SC_SB_EEES9_SE_SG_Li256ELb0ELb1ELb1ELb0EEENS1_19SingleTileSchedulerILb0ELb1ELb1ELi128EEEEEEEEEvNT_6ParamsE,@function
        .size           _ZN7cutlass13device_kernelIN5flash11enable_sm90INS1_16FlashAttnFwdSm90INS1_25CollectiveMainloopFwdSm90ILi2EN4cute5tupleIJNS5_1CILi1EEES8_S8_EEENS6_IJNS7_ILi128EEENS7_ILi96EEENS7_ILi192EEEEEELi192ENS_6half_tEfNS_4arch4Sm90ELb1ELb0ELb1ELb0ELb1ELb0ELb0ELb1ELb1ELb1ELb1ELb0EEENS1_21CollectiveEpilogueFwdINS6_IJSA_SC_SB_EEES9_SE_SG_Li256ELb0ELb1ELb1ELb0EEENS1_19SingleTileSchedulerILb0ELb1ELb1ELi128EEEEEEEEEvNT_6ParamsE,(.L_x_15985 - _ZN7cutlass13device_kernelIN5flash11enable_sm90INS1_16FlashAttnFwdSm90INS1_25CollectiveMainloopFwdSm90ILi2EN4cute5tupleIJNS5_1CILi1EEES8_S8_EEENS6_IJNS7_ILi128EEENS7_ILi96EEENS7_ILi192EEEEEELi192ENS_6half_tEfNS_4arch4Sm90ELb1ELb0ELb1ELb0ELb1ELb0ELb0ELb1ELb1ELb1ELb1ELb0EEENS1_21CollectiveEpilogueFwdINS6_IJSA_SC_SB_EEES9_SE_SG_Li256ELb0ELb1ELb1ELb0EEENS1_19SingleTileSchedulerILb0ELb1ELb1ELi128EEEEEEEEEvNT_6ParamsE)
        .other          _ZN7cutlass13device_kernelIN5flash11enable_sm90INS1_16FlashAttnFwdSm90INS1_25CollectiveMainloopFwdSm90ILi2EN4cute5tupleIJNS5_1CILi1EEES8_S8_EEENS6_IJNS7_ILi128EEENS7_ILi96EEENS7_ILi192EEEEEELi192ENS_6half_tEfNS_4arch4Sm90ELb1ELb0ELb1ELb0ELb1ELb0ELb0ELb1ELb1ELb1ELb1ELb0EEENS1_21CollectiveEpilogueFwdINS6_IJSA_SC_SB_EEES9_SE_SG_Li256ELb0ELb1ELb1ELb0EEENS1_19SingleTileSchedulerILb0ELb1ELb1ELi128EEEEEEEEEvNT_6ParamsE,@"STO_CUDA_ENTRY STV_DEFAULT"
_ZN7cutlass13device_kernelIN5flash11enable_sm90INS1_16FlashAttnFwdSm90INS1_25CollectiveMainloopFwdSm90ILi2EN4cute5tupleIJNS5_1CILi1EEES8_S8_EEENS6_IJNS7_ILi128EEENS7_ILi96EEENS7_ILi192EEEEEELi192ENS_6half_tEfNS_4arch4Sm90ELb1ELb0ELb1ELb0ELb1ELb0ELb0ELb1ELb1ELb1ELb1ELb0EEENS1_21CollectiveEpilogueFwdINS6_IJSA_SC_SB_EEES9_SE_SG_Li256ELb0ELb1ELb1ELb0EEENS1_19SingleTileSchedulerILb0ELb1ELb1ELi128EEEEEEEEEvNT_6ParamsE:
        /* <DEDUP_REMOVED lines=45> */
.L_x_5453:
        /* <DEDUP_REMOVED lines=22> */
.L_x_5454:
        /* <DEDUP_REMOVED lines=18> */
.L_x_5455:
        /* <DEDUP_REMOVED lines=22> */
.L_x_5456:
        /* <DEDUP_REMOVED lines=23> */
.L_x_5457:
        /* <DEDUP_REMOVED lines=11> */
.L_x_5460:
        /* <DEDUP_REMOVED lines=31> */
[----:B------:R-:W-:Y:S01]  /*0ac0*/  IMAD.U32 R17, RZ, RZ, UR4 ;  /* 0x00000004ff117e24 */ /* 0x000fe2000f8e00ff */
        /* <DEDUP_REMOVED lines=27> */
[----:B------:R-:W-:Y:S01]  /*0c80*/  MOV R3, UR11 ;  /* 0x0000000b00037c02 */ /* 0x000fe20008000f00 */
[----:B------:R-:W-:Y:S01]  /*0c90*/  UIADD3 UR6, UR11, -0x1, UR10 ;  /* 0xffffffff0b067890 */ /* 0x000fe2000fffe00a */
[----:B------:R-:W-:Y:S02]  /*0ca0*/  UMOV UR4, URZ ;  /* 0x0000003f00047c82 */ /* 0x000fe40008000000 */
[-C--:B------:R-:W-:Y:S02]  /*0cb0*/  IABS R0, R3.reuse ;  /* 0x0000000300007213 */ /* 0x080fe40000000000 */
[----:B------:R-:W-:Y:S01]  /*0cc0*/  IABS R5, R3 ;  /* 0x0000000300057213 */ /* 0x000fe20000000000 */
[----:B------:R-:W-:Y:S01]  /*0cd0*/  IMAD.U32 R4, RZ, RZ, UR6 ;  /* 0x00000006ff047e24 */ /* 0x000fe2000f8e00ff */
[----:B------:R-:W-:Y:S01]  /*0ce0*/  R2UR UR12, R0 ;  /* 0x00000000000c72ca */ /* 0x000fe200000e0000 */
[----:B------:R-:W-:-:S03]  /*0cf0*/  ULOP3.LUT UR6, UR6, UR11, URZ, 0x3c, !UPT ;  /* 0x0000000b06067292 */ /* 0x000fc6000f8e3c3f */
[----:B------:R-:W-:-:S04]  /*0d00*/  IABS R4, R4 ;  /* 0x0000000400047213 */ /* 0x000fc80000000000 */
[----:B------:R-:W-:-:S04]  /*0d10*/  MOV R3, R4 ;  /* 0x0000000400037202 */ /* 0x000fc80000000f00 */
        /* <DEDUP_REMOVED lines=23> */
.L_x_5462:
        /* <DEDUP_REMOVED lines=88> */
[----:B------:R-:W-:Y:S01]  /*1410*/  MOV R10, UR6 ;  /* 0x00000006000a7c02 */ /* 0x000fe20008000f00 */
[----:B------:R-:W-:Y:S01]  /*1420*/  IMAD.U32 R6, RZ, RZ, UR4 ;  /* 0x00000004ff067e24 */ /* 0x000fe2000f8e00ff */
[----:B------:R-:W-:Y:S01]  /*1430*/  MOV R12, 0x1 ;  /* 0x00000001000c7802 */ /* 0x000fe20000000f00 */
[----:B------:R-:W-:-:S02]  /*1440*/  IMAD.U32 R7, RZ, RZ, UR5 ;  /* 0x00000005ff077e24 */ /* 0x000fc4000f8e00ff */
[----:B------:R-:W-:Y:S02]  /*1450*/  IMAD.U32 R11, RZ, RZ, UR7 ;  /* 0x00000007ff0b7e24 */ /* 0x000fe4000f8e00ff */
[----:B------:R-:W-:Y:S02]  /*1460*/  IMAD.MOV.U32 R8, RZ, RZ, 0x70 ;  /* 0x00000070ff087424 */ /* 0x000fe400078e00ff */
[----:B0-----:R-:W-:-:S07]  /*1470*/  IMAD.MOV.U32 R13, RZ, RZ, RZ ;  /* 0x000000ffff0d7224 */ /* 0x001fce00078e00ff */
[----:B------:R-:W-:-:S07]  /*1480*/  LEPC R20, `(.L_x_5464) ;  /* 0x000000001014794e */ /* 0x000fce0000000000 */
[----:B-1----:R-:W-:Y:S05]  /*1490*/  CALL.ABS.NOINC R2 ;  /* 0x0000000002007343 */ /* 0x002fea0003c00000 */
.L_x_5464:
[----:B------:R-:W-:-:S04]  /*14a0*/  SHF.L.U32 R0, RZ, 0x1f, RZ ;  /* 0x0000001fff007819 */ /* 0x000fc800000006ff */
[----:B------:R-:W0:Y:S02]  /*14b0*/  SYNCS.PHASECHK.TRANS64.TRYWAIT P0, [UR60+0x30800], R0 ;  /* 0x03080000ff0075a7 */ /* 0x000e24000800017c */
[----:B0-----:R-:W-:Y:S05]  /*14c0*/  @!P0 BRA `(.L_x_5465) ;  /* 0x000000e400c48947 */ /* 0x001fea0003800000 */
.L_x_5550:
[----:B------:R-:W2:Y:S02]  /*14d0*/  LDL R2, [R1+0x4] ;  /* 0x0000040001027983 */ /* 0x000ea40000100800 */
[----:B--2---:R-:W-:-:S13]  /*14e0*/  R2UR UR4, R2 ;  /* 0x00000000020472ca */ /* 0x004fda00000e0000 */
[----:B------:R-:W-:-:S06]  /*14f0*/  ULOP3.LUT UR4, UR4, 0x1, URZ, 0xfc, !UPT ;  /* 0x0000000104047892 */ /* 0x000fcc000f8efc3f */
[----:B------:R-:W-:-:S05]  /*1500*/  IMAD.U32 R2, RZ, RZ, UR4 ;  /* 0x00000004ff027e24 */ /* 0x000fca000f8e00ff */
[----:B------:R-:W-:-:S13]  /*1510*/  ISETP.NE.AND P0, PT, R2, 0x3, PT ;  /* 0x000000030200780c */ /* 0x000fda0003f05270 */
[----:B------:R-:W-:Y:S05]  /*1520*/  @!P0 BRA `(.L_x_5466) ;  /* 0x0000000000048947 */ /* 0x000fea0003800000 */
[----:B------:R-:W-:Y:S01]  /*1530*/  BPT.TRAP 0x1 ;  /* 0x000000040000795c */ /* 0x000fe20000300000 */
.L_x_5466:
[----:B------:R1:W2:Y:S01]  /*1540*/  SYNCS.PHASECHK.TRANS64.TRYWAIT P1, [UR60+0x30830], R0 ;  /* 0x03083000ff0075a7 */ /* 0x0002a2000802017c */
[----:B------:R-:W-:Y:S05]  /*1550*/  @!P0 BRA `(.L_x_5467) ;  /* 0x0000000000048947 */ /* 0x000fea0003800000 */
[----:B------:R-:W-:Y:S01]  /*1560*/  BPT.TRAP 0x1 ;  /* 0x000000040000795c */ /* 0x000fe20000300000 */
.L_x_5467:
[----:B------:R-:W-:-:S04]  /*1570*/  MOV R4, UR40 ;  /* 0x0000002800047c02 */ /* 0x000fc80008000f00 */
[----:B------:R-:W-:Y:S01]  /*1580*/  LOP3.LUT R4, R4, 0x10000, RZ, 0xfc, !PT ;  /* 0x0001000004047812 */ /* 0x000fe200078efcff */
[----:B--2---:R-:W-:Y:S06]  /*1590*/  @P1 BRA `(.L_x_5468) ;  /* 0x0000000000081947 */ /* 0x004fec0003800000 */
[----:B------:R-:W2:Y:S02]  /*15a0*/  SYNCS.PHASECHK.TRANS64.TRYWAIT P1, [UR60+0x30830], R0 ;  /* 0x03083000ff0075a7 */ /* 0x000ea4000802017c */
[----:B--2---:R-:W-:Y:S05]  /*15b0*/  @!P1 BRA `(.L_x_5469) ;  /* 0x000000e400a09947 */ /* 0x004fea0003800000 */
.L_x_5468:
        /* <DEDUP_REMOVED lines=19> */
[----:B------:R-:W-:Y:S01]  /*16f0*/  UMOV UR25, 0x40000040 ;  /* 0x4000004000197882 */ /* 0x000fe20000000000 */
[----:B------:R-:W-:Y:S01]  /*1700*/  HGMMA.64x96x16.F32 R24, gdesc[UR8], RZ, !UPT, gsb0 ;  /* 0x01600000081879f0 */ /* 0x000fe2000c0008ff */
[----:B------:R-:W-:Y:S01]  /*1710*/  R2UR UR10, R4 ;  /* 0x00000000040a72ca */ /* 0x000fe200000e0000 */
[----:B------:R-:W-:Y:S01]  /*1720*/  UMOV UR9, 0x40000040 ;  /* 0x4000004000097882 */ /* 0x000fe20000000000 */
[----:B------:R-:W-:Y:S01]  /*1730*/  UMOV UR29, 0x40000040 ;  /* 0x40000040001d7882 */ /* 0x000fe20000000000 */
[----:B------:R-:W-:Y:S01]  /*1740*/  UMOV UR5, UR9 ;  /* 0x0000000900057c82 */ /* 0x000fe20008000000 */
[----:B------:R-:W-:Y:S01]  /*1750*/  UMOV UR33, 0x40000040 ;  /* 0x4000004000217882 */ /* 0x000fe20000000000 */
[----:B------:R-:W-:Y:S01]  /*1760*/  UMOV UR41, 0x40000040 ;  /* 0x4000004000297882 */ /* 0x000fe20000000000 */
[----:B------:R-:W-:Y:S01]  /*1770*/  UMOV UR45, 0x40000040 ;  /* 0x40000040002d7882 */ /* 0x000fe20000000000 */
[----:B------:R-:W-:Y:S01]  /*1780*/  UMOV UR49, 0x40000040 ;  /* 0x4000004000317882 */ /* 0x000fe20000000000 */
[----:B------:R-:W-:-:S05]  /*1790*/  UMOV UR53, 0x40000040 ;  /* 0x4000004000357882 */ /* 0x000fca0000000000 */
        /* <DEDUP_REMOVED lines=8> */
[----:B------:R-:W-:Y:S02]  /*1820*/  UIADD3 UR40, UR10, 0x800, URZ ;  /* 0x000008000a287890 */ /* 0x000fe4000fffe03f */
[----:B------:R-:W-:Y:S02]  /*1830*/  UIADD3 UR44, UR10, 0x802, URZ ;  /* 0x000008020a2c7890 */ /* 0x000fe4000fffe03f */
[----:B------:R-:W-:Y:S02]  /*1840*/  UIADD3 UR48, UR10, 0x804, URZ ;  /* 0x000008040a307890 */ /* 0x000fe4000fffe03f */
[----:B------:R-:W-:Y:S01]  /*1850*/  UIADD3 UR52, UR10, 0x806, URZ ;  /* 0x000008060a347890 */ /* 0x000fe2000fffe03f */
        /* <DEDUP_REMOVED lines=72> */
.L_x_5470:
[----:B0-----:R-:W-:Y:S01]  /*1ce0*/  LOP3.LUT R3, R72, 0xffffff80, RZ, 0xc0, !PT ;  /* 0xffffff8048037812 */ /* 0x001fe200078ec0ff */
        /* <DEDUP_REMOVED lines=11> */
[-C--:B------:R-:W-:Y:S01]  /*1da0*/  LEA.HI R9, R8, R3.reuse, RZ, 0x2 ;  /* 0x0000000308097211 */ /* 0x080fe200078f10ff */
[----:B-1----:R-:W-:Y:S01]  /*1db0*/  FMUL.FTZ R0, R24, UR6 ;  /* 0x0000000618007c20 */ /* 0x002fe20008410000 */
[----:B------:R-:W-:Y:S01]  /*1dc0*/  LEA.HI R11, R8, R3, RZ, 0x5 ;  /* 0x00000003080b7211 */ /* 0x000fe200078f28ff */
[----:B------:R-:W-:Y:S01]  /*1dd0*/  IMAD.IADD R23, R22, 0x1, -R23 ;  /* 0x0000000116177824 */ /* 0x000fe200078e0a17 */
[--C-:B------:R-:W-:Y:S01]  /*1de0*/  SHF.R.S32.HI R8, RZ, 0x2, R9.reuse ;  /* 0x00000002ff087819 */ /* 0x100fe20000011409 */
[----:B------:R-:W-:Y:S01]  /*1df0*/  UISETP.NE.AND UP0, UPT, UR4, URZ, UPT ;  /* 0x0000003f0400728c */ /* 0x000fe2000bf05270 */
[----:B------:R-:W-:Y:S01]  /*1e00*/  SHF.R.S32.HI R21, RZ, 0x1f, R9 ;  /* 0x0000001fff157819 */ /* 0x000fe20000011409 */
[----:B------:R-:W0:Y:S01]  /*1e10*/  MUFU.TANH R26, R26 ;  /* 0x0000001a001a7308 */ /* 0x000e220000002400 */
[----:B------:R-:W-:Y:S01]  /*1e20*/  SHF.R.S32.HI R11, RZ, 0x5, R11 ;  /* 0x00000005ff0b7819 */ /* 0x000fe2000001140b */
[----:B------:R-:W-:Y:S01]  /*1e30*/  ULDC UR7, c[0x0][0x288] ;  /* 0x0000a20000077ab9 */ /* 0x000fe20000000800 */
[-C--:B------:R-:W-:Y:S01]  /*1e40*/  LEA.HI R21, R21, R8.reuse, RZ, 0x3 ;  /* 0x0000000815157211 */ /* 0x080fe200078f18ff */
[----:B------:R-:W-:Y:S01]  /*1e50*/  FMUL.FTZ R31, R31, UR6 ;  /* 0x000000061f1f7c20 */ /* 0x000fe20008410000 */
[----:B------:R-:W-:Y:S01]  /*1e60*/  LEA.HI R12, R73, R73, RZ, 0x1 ;  /* 0x00000049490c7211 */ /* 0x000fe200078f08ff */
[----:B------:R-:W-:Y:S01]  /*1e70*/  FMUL.FTZ R34, R34, UR6 ;  /* 0x0000000622227c20 */ /* 0x000fe20008410000 */
[----:B------:R-:W-:Y:S01]  /*1e80*/  LEA R22, R11, UR38, 0x4 ;  /* 0x000000260b167c11 */ /* 0x000fe2000f8e20ff */
[----:B------:R-:W1:Y:S01]  /*1e90*/  MUFU.TANH R24, R27 ;  /* 0x0000001b00187308 */ /* 0x000e620000002400 */
[----:B------:R-:W-:Y:S01]  /*1ea0*/  LOP3.LUT R21, R21, 0xfffffff8, RZ, 0xc0, !PT ;  /* 0xfffffff815157812 */ /* 0x000fe200078ec0ff */
[----:B------:R-:W-:Y:S01]  /*1eb0*/  @UP0 ULDC UR4, c[0x0][0x44c] ;  /* 0x0001130000040ab9 */ /* 0x000fe20000000800 */
[----:B------:R-:W-:Y:S01]  /*1ec0*/  LOP3.LUT R12, R12, 0x3fffffe, RZ, 0xc0, !PT ;  /* 0x03fffffe0c0c7812 */ /* 0x000fe200078ec0ff */
[----:B------:R-:W-:Y:S01]  /*1ed0*/  FMUL.FTZ R2, R25, UR6 ;  /* 0x0000000619027c20 */ /* 0x000fe20008410000 */
[----:B------:R-:W-:Y:S01]  /*1ee0*/  LEA.HI R11, R23, R23, RZ, 0x1 ;  /* 0x00000017170b7211 */ /* 0x000fe200078f08ff */
[----:B------:R-:W-:Y:S01]  /*1ef0*/  FMUL.FTZ R35, R35, UR6 ;  /* 0x0000000623237c20 */ /* 0x000fe20008410000 */
[----:B------:R-:W-:Y:S01]  /*1f00*/  IADD3 R21, R22, R8, -R21 ;  /* 0x0000000816157210 */ /* 0x000fe20007ffe815 */
[----:B------:R-:W-:Y:S01]  /*1f10*/  IMAD.IADD R12, R73, 0x1, -R12 ;  /* 0x00000001490c7824 */ /* 0x000fe200078e0a0c */
[----:B------:R-:W-:Y:S01]  /*1f20*/  LOP3.LUT R8, R11, 0x1ffffffe, RZ, 0xc0, !PT ;  /* 0x1ffffffe0b087812 */ /* 0x000fe200078ec0ff */
[----:B------:R-:W-:Y:S01]  /*1f30*/  IMAD.U32 R22, RZ, RZ, UR39 ;  /* 0x00000027ff167e24 */ /* 0x000fe2000f8e00ff */
[----:B------:R-:W-:Y:S01]  /*1f40*/  PLOP3.LUT P1, PT, PT, PT, UP0, 0x80, 0x0 ;  /* 0x000000000000781c */ /* 0x000fe20003f2f008 */
[----:B------:R-:W-:Y:S01]  /*1f50*/  IMAD R11, R12, 0x40, R21 ;  /* 0x000000400c0b7824 */ /* 0x000fe200078e0215 */
[----:B------:R-:W-:Y:S01]  /*1f60*/  IADD3 R8, R23, -R8, RZ ;  /* 0x8000000817087210 */ /* 0x000fe20007ffe0ff */
[----:B------:R-:W2:Y:S01]  /*1f70*/  MUFU.TANH R30, R30 ;  /* 0x0000001e001e7308 */ /* 0x000ea20000002400 */
[----:B------:R-:W-:Y:S01]  /*1f80*/  PLOP3.LUT P2, PT, PT, PT, UP0, 0x80, 0x0 ;  /* 0x000000000000781c */ /* 0x000fe20003f4f008 */
[----:B------:R-:W-:Y:S01]  /*1f90*/  FMUL.FTZ R38, R38, UR6 ;  /* 0x0000000626267c20 */ /* 0x000fe20008410000 */
[----:B------:R-:W-:Y:S01]  /*1fa0*/  FMUL.FTZ R39, R39, UR6 ;  /* 0x0000000627277c20 */ /* 0x000fe20008410000 */
[----:B------:R-:W-:-:S02]  /*1fb0*/  IMAD R11, R8, 0x8, R11 ;  /* 0x00000008080b7824 */ /* 0x000fc400078e020b */
[----:B------:R-:W-:Y:S01]  /*1fc0*/  FMUL.FTZ R43, R43, UR6 ;  /* 0x000000062b2b7c20 */ /* 0x000fe20008410000 */
[----:B------:R-:W-:Y:S01]  /*1fd0*/  FMUL.FTZ R42, R42, UR6 ;  /* 0x000000062a2a7c20 */ /* 0x000fe20008410000 */
[----:B------:R-:W-:Y:S01]  /*1fe0*/  FMUL.FTZ R47, R47, UR6 ;  /* 0x000000062f2f7c20 */ /* 0x000fe20008410000 */
[----:B------:R0:W3:Y:S01]  /*1ff0*/  MUFU.TANH R25, R31 ;  /* 0x0000001f00197308 */ /* 0x0000e20000002400 */
[----:B------:R-:W-:Y:S01]  /*2000*/  MOV R8, R11 ;  /* 0x0000000b00087202 */ /* 0x000fe20000000f00 */
[----:B------:R-:W-:Y:S01]  /*2010*/  @P1 IMAD.HI.U32 R12, R11, UR4, RZ ;  /* 0x000000040b0c1c27 */ /* 0x000fe2000f8e00ff */
[----:B------:R-:W-:-:S03]  /*2020*/  @UP0 ULDC UR4, c[0x0][0x450] ;  /* 0x0001140000040ab9 */ /* 0x000fc60000000800 */
[----:B------:R-:W-:Y:S01]  /*2030*/  FMUL.FTZ R51, R51, UR6 ;  /* 0x0000000633337c20 */ /* 0x000fe20008410000 */
[----:B------:R-:W-:Y:S01]  /*2040*/  FMUL.FTZ R46, R46, UR6 ;  /* 0x000000062e2e7c20 */ /* 0x000fe20008410000 */
[----:B------:R-:W-:Y:S01]  /*2050*/  FMUL.FTZ R55, R55, UR6 ;  /* 0x0000000637377c20 */ /* 0x000fe20008410000 */
[----:B------:R-:W-:Y:S01]  /*2060*/  @P2 SHF.R.U32.HI R8, RZ, UR4, R12 ;  /* 0x00000004ff082c19 */ /* 0x000fe2000801160c */
[----:B------:R-:W-:Y:S01]  /*2070*/  UIMAD UR4, UR61, -0x60, UR39 ;  /* 0xffffffa03d0478a4 */ /* 0x000fe2000f8e0227 */
[----:B------:R-:W-:Y:S01]  /*2080*/  LOP3.LUT R12, R9, 0x7ffffffc, RZ, 0xc0, !PT ;  /* 0x7ffffffc090c7812 */ /* 0x000fe200078ec0ff */
[----:B------:R-:W4:Y:S01]  /*2090*/  MUFU.TANH R34, R34 ;  /* 0x0000002200227308 */ /* 0x000f220000002400 */
[----:B------:R-:W-:Y:S01]  /*20a0*/  FMUL.FTZ R50, R50, UR6 ;  /* 0x0000000632327c20 */ /* 0x000fe20008410000 */
[----:B------:R-:W5:Y:S01]  /*20b0*/  SHFL.IDX PT, R21, R8, 0x1, 0x1c1f ;  /* 0x003c1f0008157f89 */ /* 0x000f6200000e0000 */
[----:B------:R-:W-:Y:S01]  /*20c0*/  UIADD3 UR4, UR4, 0x60, URZ ;  /* 0x0000006004047890 */ /* 0x000fe2000fffe03f */
[----:B------:R-:W-:-:S02]  /*20d0*/  IMAD.IADD R12, R3, 0x1, -R12 ;  /* 0x00000001030c7824 */ /* 0x000fc400078e0a0c */
[----:B------:R-:W-:Y:S01]  /*20e0*/  FMUL.FTZ R54, R54, UR6 ;  /* 0x0000000636367c20 */ /* 0x000fe20008410000 */
[----:B------:R-:W-:Y:S02]  /*20f0*/  IMAD.U32 R3, RZ, RZ, UR5 ;  /* 0x00000005ff037e24 */ /* 0x000fe4000f8e00ff */
[----:B------:R-:W-:Y:S01]  /*2100*/  FMUL.FTZ R58, R58, UR6 ;  /* 0x000000063a3a7c20 */ /* 0x000fe20008410000 */
[----:B------:R-:W4:Y:S01]  /*2110*/  MUFU.TANH R35, R35 ;  /* 0x0000002300237308 */ /* 0x000f220000002400 */
[----:B------:R-:W-:Y:S01]  /*2120*/  MOV R9, UR4 ;  /* 0x0000000400097c02 */ /* 0x000fe20008000f00 */
[----:B------:R-:W-:Y:S02]  /*2130*/  IMAD R3, R12, -0x2, R3 ;  /* 0xfffffffe0c037824 */ /* 0x000fe400078e0203 */
[----:B------:R-:W-:Y:S01]  /*2140*/  FMUL.FTZ R59, R59, UR6 ;  /* 0x000000063b3b7c20 */ /* 0x000fe20008410000 */
[----:B------:R-:W-:Y:S01]  /*2150*/  FMUL.FTZ R62, R62, UR6 ;  /* 0x000000063e3e7c20 */ /* 0x000fe20008410000 */
[----:B------:R-:W-:Y:S01]  /*2160*/  FMUL.FTZ R63, R63, UR6 ;  /* 0x000000063f3f7c20 */ /* 0x000fe20008410000 */
[----:B------:R-:W-:Y:S01]  /*2170*/  IMAD R9, R12, -0x2, R9 ;  /* 0xfffffffe0c097824 */ /* 0x000fe200078e0209 */
[----:B------:R-:W-:Y:S01]  /*2180*/  IADD3 R22, R3, -UR7, R22 ;  /* 0x8000000703167c10 */ /* 0x000fe2000fffe016 */
[----:B------:R-:W-:Y:S01]  /*2190*/  MUFU.TANH R38, R38 ;  /* 0x0000002600267308 */ /* 0x000fe20000002400 */
[----:B------:R-:W-:Y:S01]  /*21a0*/  FMUL.FTZ R66, R66, UR6 ;  /* 0x0000000642427c20 */ /* 0x000fe20008410000 */
[----:B------:R-:W-:Y:S01]  /*21b0*/  FMUL.FTZ R67, R67, UR6 ;  /* 0x0000000643437c20 */ /* 0x000fe20008410000 */
[----:B------:R-:W-:Y:S01]  /*21c0*/  FMUL.FTZ R70, R70, UR6 ;  /* 0x0000000646467c20 */ /* 0x000fe20008410000 */
[----:B------:R-:W-:Y:S01]  /*21d0*/  FMUL.FTZ R71, R71, UR6 ;  /* 0x0000000647477c20 */ /* 0x000fe20008410000 */
[----:B------:R-:W4:Y:S01]  /*21e0*/  SHFL.IDX PT, R8, R8, RZ, 0x1c1f ;  /* 0x001c1fff08087589 */ /* 0x000f2200000e0000 */
[----:B------:R-:W-:Y:S01]  /*21f0*/  FMUL.FTZ R6, R28, UR6 ;  /* 0x000000061c067c20 */ /* 0x000fe20008410000 */
[----:B------:R-:W-:Y:S01]  /*2200*/  FMUL.FTZ R10, R29, UR6 ;  /* 0x000000061d0a7c20 */ /* 0x000fe20008410000 */
[----:B------:R2:W4:Y:S01]  /*2210*/  MUFU.TANH R27, R39 ;  /* 0x00000027001b7308 */ /* 0x0005220000002400 */
[----:B------:R-:W-:Y:S01]  /*2220*/  FMUL.FTZ R14, R32, UR6 ;  /* 0x00000006200e7c20 */ /* 0x000fe20008410000 */
[--C-:B-----5:R-:W-:Y:S01]  /*2230*/  VIADDMNMX R21, R21, R22, R9.reuse, PT ;  /* 0x0000001615157246 */ /* 0x120fe20003800109 */
[----:B------:R-:W-:Y:S01]  /*2240*/  FMUL.FTZ R13, R33, UR6 ;  /* 0x00000006210d7c20 */ /* 0x000fe20008410000 */
[----:B------:R-:W-:Y:S01]  /*2250*/  FMUL.FTZ R20, R36, UR6 ;  /* 0x0000000624147c20 */ /* 0x000fe20008410000 */
[----:B------:R-:W-:Y:S01]  /*2260*/  FMUL.FTZ R15, R37, UR6 ;  /* 0x00000006250f7c20 */ /* 0x000fe20008410000 */
[C---:B------:R-:W-:Y:S01]  /*2270*/  ISETP.GT.AND P1, PT, R21.reuse, RZ, PT ;  /* 0x000000ff1500720c */ /* 0x040fe20003f24270 */
[----:B------:R-:W-:Y:S01]  /*2280*/  FMUL.FTZ R40, R40, UR6 ;  /* 0x0000000628287c20 */ /* 0x000fe20008410000 */
[C---:B------:R-:W-:Y:S01]  /*2290*/  ISETP.GT.AND P2, PT, R21.reuse, 0x1, PT ;  /* 0x000000011500780c */ /* 0x040fe20003f44270 */
[----:B------:R3:W5:Y:S01]  /*22a0*/  MUFU.TANH R77, R43 ;  /* 0x0000002b004d7308 */ /* 0x0007620000002400 */
[----:B------:R-:W-:Y:S01]  /*22b0*/  ISETP.GT.AND P3, PT, R21, 0x8, PT ;  /* 0x000000081500780c */ /* 0x000fe20003f64270 */
[----:B------:R-:W-:Y:S01]  /*22c0*/  FMUL.FTZ R41, R41, UR6 ;  /* 0x0000000629297c20 */ /* 0x000fe20008410000 */
[----:B0-----:R-:W-:Y:S01]  /*22d0*/  FSEL R31, R26, -INF , P1 ;  /* 0xff8000001a1f7808 */ /* 0x001fe20000800000 */
[----:B------:R-:W-:Y:S01]  /*22e0*/  ULDC UR4, c[0x0][0x988] ;  /* 0x0002620000047ab9 */ /* 0x000fe20000000800 */
[----:B-1----:R-:W-:Y:S01]  /*22f0*/  FSEL R24, R24, -INF , P2 ;  /* 0xff80000018187808 */ /* 0x002fe20001000000 */
[----:B------:R-:W-:Y:S01]  /*2300*/  FMUL.FTZ R44, R44, UR6 ;  /* 0x000000062c2c7c20 */ /* 0x000fe20008410000 */
[----:B------:R-:W-:Y:S01]  /*2310*/  ISETP.GT.AND P1, PT, R21, 0x9, PT ;  /* 0x000000091500780c */ /* 0x000fe20003f24270 */
[----:B------:R-:W0:Y:S01]  /*2320*/  MUFU.TANH R42, R42 ;  /* 0x0000002a002a7308 */ /* 0x000e220000002400 */
[----:B--2---:R-:W-:Y:S01]  /*2330*/  FSEL R39, R30, -INF , P3 ;  /* 0xff8000001e277808 */ /* 0x004fe20001800000 */
[----:B------:R-:W-:Y:S01]  /*2340*/  FMUL.FTZ R45, R45, UR6 ;  /* 0x000000062d2d7c20 */ /* 0x000fe20008410000 */
[----:B------:R-:W-:Y:S01]  /*2350*/  FMNMX.FTZ R26, R31, R24, !PT ;  /* 0x000000181f1a7209 */ /* 0x000fe20007810000 */
[----:B------:R-:W-:Y:S01]  /*2360*/  FMUL.FTZ R48, R48, UR6 ;  /* 0x0000000630307c20 */ /* 0x000fe20008410000 */
[----:B------:R-:W-:Y:S01]  /*2370*/  ISETP.GT.AND P2, PT, R21, 0x10, PT ;  /* 0x000000101500780c */ /* 0x000fe20003f44270 */
[----:B------:R-:W-:Y:S01]  /*2380*/  FMUL.FTZ R49, R49, UR6 ;  /* 0x0000000631317c20 */ /* 0x000fe20008410000 */
[----:B---3--:R-:W-:Y:S01]  /*2390*/  FSEL R43, R25, -INF , P1 ;  /* 0xff800000192b7808 */ /* 0x008fe20000800000 */
[----:B------:R1:W-:Y:S01]  /*23a0*/  MUFU.TANH R81, R47 ;  /* 0x0000002f00517308 */ /* 0x0003e20000002400 */
[----:B------:R-:W-:Y:S01]  /*23b0*/  FMNMX.FTZ R26, R39, R26, !PT ;  /* 0x0000001a271a7209 */ /* 0x000fe20007810000 */
[----:B------:R-:W-:Y:S01]  /*23c0*/  FMUL.FTZ R52, R52, UR6 ;  /* 0x0000000634347c20 */ /* 0x000fe20008410000 */
[----:B------:R-:W-:Y:S01]  /*23d0*/  ISETP.GT.AND P1, PT, R21, 0x11, PT ;  /* 0x000000111500780c */ /* 0x000fe20003f24270 */
[----:B------:R-:W-:Y:S01]  /*23e0*/  FMUL.FTZ R53, R53, UR6 ;  /* 0x0000000635357c20 */ /* 0x000fe20008410000 */
[----:B------:R-:W-:Y:S01]  /*23f0*/  FMNMX.FTZ R26, R43, R26, !PT ;  /* 0x0000001a2b1a7209 */ /* 0x000fe20007810000 */
[----:B------:R-:W-:Y:S01]  /*2400*/  FMUL.FTZ R56, R56, UR6 ;  /* 0x0000000638387c20 */ /* 0x000fe20008410000 */
[----:B----4-:R-:W-:Y:S01]  /*2410*/  VIADDMNMX R22, R8, R22, R9, PT ;  /* 0x0000001608167246 */ /* 0x010fe20003800109 */
[----:B------:R2:W-:Y:S01]  /*2420*/  MUFU.TANH R85, R51 ;  /* 0x0000003300557308 */ /* 0x0005e20000002400 */
[----:B-1----:R-:W-:Y:S01]  /*2430*/  FSEL R47, R34, -INF , P2 ;  /* 0xff800000222f7808 */ /* 0x002fe20001000000 */
[----:B------:R-:W-:Y:S01]  /*2440*/  IMAD.U32 R8, RZ, RZ, UR4 ;  /* 0x00000004ff087e24 */ /* 0x000fe2000f8e00ff */
[----:B------:R-:W-:Y:S01]  /*2450*/  ISETP.GT.AND P2, PT, R21, 0x18, PT ;  /* 0x000000181500780c */ /* 0x000fe20003f44270 */
[----:B------:R-:W-:Y:S01]  /*2460*/  FMUL.FTZ R57, R57, UR6 ;  /* 0x0000000639397c20 */ /* 0x000fe20008410000 */
[----:B------:R-:W-:Y:S01]  /*2470*/  FMNMX.FTZ R26, R47, R26, !PT ;  /* 0x0000001a2f1a7209 */ /* 0x000fe20007810000 */
[----:B------:R-:W-:Y:S01]  /*2480*/  FMUL.FTZ R60, R60, UR6 ;  /* 0x000000063c3c7c20 */ /* 0x000fe20008410000 */
[----:B------:R-:W-:Y:S01]  /*2490*/  ISETP.GT.AND P3, PT, R22, 0x8, PT ;  /* 0x000000081600780c */ /* 0x000fe20003f64270 */
[----:B------:R-:W1:Y:S01]  /*24a0*/  MUFU.TANH R46, R46 ;  /* 0x0000002e002e7308 */ /* 0x000e620000002400 */
[----:B--2---:R-:W-:Y:S01]  /*24b0*/  FSEL R51, R35, -INF , P1 ;  /* 0xff80000023337808 */ /* 0x004fe20000800000 */
[----:B------:R-:W-:Y:S01]  /*24c0*/  FMUL.FTZ R61, R61, UR6 ;  /* 0x000000063d3d7c20 */ /* 0x000fe20008410000 */
[----:B------:R-:W-:Y:S01]  /*24d0*/  ISETP.GT.AND P1, PT, R21, 0x19, PT ;  /* 0x000000191500780c */ /* 0x000fe20003f24270 */
[----:B------:R-:W-:Y:S01]  /*24e0*/  FMUL.FTZ R64, R64, UR6 ;  /* 0x0000000640407c20 */ /* 0x000fe20008410000 */
[----:B------:R-:W-:Y:S01]  /*24f0*/  FMNMX.FTZ R26, R51, R26, !PT ;  /* 0x0000001a331a7209 */ /* 0x000fe20007810000 */
[----:B------:R-:W-:Y:S01]  /*2500*/  FMUL.FTZ R65, R65, UR6 ;  /* 0x0000000641417c20 */ /* 0x000fe20008410000 */
[----:B------:R-:W-:Y:S01]  /*2510*/  FSEL R73, R27, -INF , P1 ;  /* 0xff8000001b497808 */ /* 0x000fe20000800000 */
[----:B------:R2:W-:Y:S01]  /*2520*/  MUFU.TANH R87, R55 ;  /* 0x0000003700577308 */ /* 0x0005e20000002400 */
[----:B------:R-:W-:Y:S01]  /*2530*/  ISETP.GT.AND P1, PT, R21, 0x21, PT ;  /* 0x000000211500780c */ /* 0x000fe20003f24270 */
[----:B------:R-:W-:Y:S01]  /*2540*/  FMUL.FTZ R68, R68, UR6 ;  /* 0x0000000644447c20 */ /* 0x000fe20008410000 */
[----:B------:R-:W-:Y:S01]  /*2550*/  FMUL.FTZ R69, R69, UR6 ;  /* 0x0000000645457c20 */ /* 0x000fe20008410000 */
[----:B------:R-:W-:Y:S01]  /*2560*/  @UP0 ULDC UR4, c[0x0][0x44c] ;  /* 0x0001130000040ab9 */ /* 0x000fe20000000800 */
[----:B-----5:R-:W-:Y:S01]  /*2570*/  FSEL R77, R77, -INF , P1 ;  /* 0xff8000004d4d7808 */ /* 0x020fe20000800000 */
[----:B------:R-:W-:Y:S01]  /*2580*/  UIMAD.WIDE.U32 UR4, UR38, UR4, URZ ;  /* 0x00000004260472a5 */ /* 0x000fe2000f8e003f */
[C---:B------:R-:W-:Y:S01]  /*2590*/  ISETP.GT.AND P1, PT, R21.reuse, 0x29, PT ;  /* 0x000000291500780c */ /* 0x040fe20003f24270 */
[----:B------:R-:W3:Y:S01]  /*25a0*/  MUFU.TANH R50, R50 ;  /* 0x0000003200327308 */ /* 0x000ee20000002400 */
[----:B--2---:R-:W-:Y:S01]  /*25b0*/  FSEL R55, R38, -INF , P2 ;  /* 0xff80000026377808 */ /* 0x004fe20001000000 */
[----:B------:R-:W-:Y:S01]  /*25c0*/  @UP0 ULDC UR10, c[0x0][0x450] ;  /* 0x00011400000a0ab9 */ /* 0x000fe20000000800 */
[----:B------:R-:W-:Y:S01]  /*25d0*/  ISETP.GT.AND P2, PT, R21, 0x20, PT ;  /* 0x000000201500780c */ /* 0x000fe20003f44270 */
[----:B------:R-:W-:Y:S01]  /*25e0*/  @UP0 USHF.R.U32.HI UR38, URZ, UR10, UR5 ;  /* 0x0000000a3f260299 */ /* 0x000fe20008011605 */
[----:B------:R-:W-:Y:S01]  /*25f0*/  FMNMX.FTZ R26, R55, R26, !PT ;  /* 0x0000001a371a7209 */ /* 0x000fe20007810000 */
[----:B------:R-:W2:Y:S01]  /*2600*/  S2UR UR14, SR_CgaCtaId ;  /* 0x00000000000e79c3 */ /* 0x000ea20000008800 */
[----:B0-----:R-:W-:Y:S01]  /*2610*/  FSEL R75, R42, -INF , P2 ;  /* 0xff8000002a4b7808 */ /* 0x001fe20001000000 */
[----:B------:R-:W-:Y:S01]  /*2620*/  MUFU.TANH R54, R54 ;  /* 0x0000003600367308 */ /* 0x000fe20000002400 */
[----:B------:R-:W-:Y:S01]  /*2630*/  FMNMX.FTZ R26, R73, R26, !PT ;  /* 0x0000001a491a7209 */ /* 0x000fe20007810000 */
[----:B------:R-:W-:Y:S01]  /*2640*/  UIADD3 UR4, UR38, -UR7, UR39 ;  /* 0x8000000726047290 */ /* 0x000fe2000fffe027 */
[----:B------:R-:W-:Y:S01]  /*2650*/  ISETP.GT.AND P2, PT, R21, 0x28, PT ;  /* 0x000000281500780c */ /* 0x000fe20003f44270 */
[----:B------:R-:W-:Y:S01]  /*2660*/  UIADD3 UR61, UR61, -0x2, URZ ;  /* 0xfffffffe3d3d7890 */ /* 0x000fe2000fffe03f */
[----:B------:R-:W-:Y:S01]  /*2670*/  FMNMX.FTZ R26, R75, R26, !PT ;  /* 0x0000001a4b1a7209 */ /* 0x000fe20007810000 */
[----:B------:R-:W-:Y:S01]  /*2680*/  UIMAD.WIDE UR4, UR4, 0x2aaaaaab, URZ ;  /* 0x2aaaaaab040478a5 */ /* 0x000fe2000f8e023f */
[----:B-1----:R-:W-:Y:S01]  /*2690*/  FSEL R79, R46, -INF , P2 ;  /* 0xff8000002e4f7808 */ /* 0x002fe20001000000 */
[----:B------:R-:W-:Y:S01]  /*26a0*/  MUFU.TANH R58, R58 ;  /* 0x0000003a003a7308 */ /* 0x000fe20000002400 */
[----:B------:R-:W-:Y:S01]  /*26b0*/  FMNMX.FTZ R26, R77, R26, !PT ;  /* 0x0000001a4d1a7209 */ /* 0x000fe20007810000 */
[----:B------:R-:W-:Y:S01]  /*26c0*/  USHF.R.U32.HI UR4, URZ, 0x1f, UR5 ;  /* 0x0000001f3f047899 */ /* 0x000fe20008011605 */
[----:B------:R-:W-:Y:S01]  /*26d0*/  ISETP.GT.AND P2, PT, R21, 0x30, PT ;  /* 0x000000301500780c */ /* 0x000fe20003f44270 */
[----:B------:R-:W-:Y:S01]  /*26e0*/  UIADD3 UR6, UR60, 0x30840, URZ ;  /* 0x000308403c067890 */ /* 0x000fe2000fffe03f */
[----:B------:R-:W-:Y:S01]  /*26f0*/  FSEL R81, R81, -INF , P1 ;  /* 0xff80000051517808 */ /* 0x000fe20000800000 */
[----:B------:R-:W-:Y:S01]  /*2700*/  ULEA.HI.SX32 UR4, UR5, UR4, 0x1c ;  /* 0x0000000405047291 */ /* 0x000fe2000f8fe23f */
[----:B------:R-:W-:Y:S01]  /*2710*/  FMNMX.FTZ R26, R79, R26, !PT ;  /* 0x0000001a4f1a7209 */ /* 0x000fe20007810000 */
[----:B------:R-:W0:Y:S01]  /*2720*/  MUFU.TANH R59, R59 ;  /* 0x0000003b003b7308 */ /* 0x000e220000002400 */
[----:B------:R-:W-:Y:S01]  /*2730*/  ISETP.GT.AND P1, PT, R21, 0x31, PT ;  /* 0x000000311500780c */ /* 0x000fe20003f24270 */
[----:B------:R-:W-:Y:S01]  /*2740*/  UMOV UR7, URZ ;  /* 0x0000003f00077c82 */ /* 0x000fe20008000000 */
[----:B---3--:R-:W-:-:S02]  /*2750*/  FSEL R83, R50, -INF , P2 ;  /* 0xff80000032537808 */ /* 0x008fc40001000000 */
[----:B------:R-:W-:Y:S02]  /*2760*/  CS2R R118, SRZ ;  /* 0x0000000000767805 */ /* 0x000fe4000001ff00 */
[----:B------:R-:W-:Y:S01]  /*2770*/  FMNMX.FTZ R26, R81, R26, !PT ;  /* 0x0000001a511a7209 */ /* 0x000fe20007810000 */
[----:B--2---:R-:W-:Y:S01]  /*2780*/  UPRMT UR6, UR14, 0x654, UR6 ;  /* 0x000006540e067896 */ /* 0x004fe20008000006 */
[----:B------:R-:W-:Y:S01]  /*2790*/  ISETP.GT.AND P2, PT, R21, 0x38, PT ;  /* 0x000000381500780c */ /* 0x000fe20003f44270 */
[----:B------:R-:W1:Y:S01]  /*27a0*/  MUFU.TANH R62, R62 ;  /* 0x0000003e003e7308 */ /* 0x000e620000002400 */
[----:B------:R-:W-:Y:S02]  /*27b0*/  FSEL R85, R85, -INF , P1 ;  /* 0xff80000055557808 */ /* 0x000fe40000800000 */
[----:B------:R-:W-:Y:S02]  /*27c0*/  CS2R R116, SRZ ;  /* 0x0000000000747805 */ /* 0x000fe4000001ff00 */
[----:B------:R-:W-:-:S02]  /*27d0*/  FMNMX.FTZ R26, R83, R26, !PT ;  /* 0x0000001a531a7209 */ /* 0x000fc40007810000 */
[----:B------:R-:W-:Y:S02]  /*27e0*/  CS2R R114, SRZ ;  /* 0x0000000000727805 */ /* 0x000fe4000001ff00 */
[----:B------:R-:W-:Y:S02]  /*27f0*/  ISETP.GT.AND P1, PT, R21, 0x39, PT ;  /* 0x000000391500780c */ /* 0x000fe40003f24270 */
[----:B------:R-:W-:Y:S02]  /*2800*/  CS2R R112, SRZ ;  /* 0x0000000000707805 */ /* 0x000fe4000001ff00 */
[----:B------:R-:W-:Y:S01]  /*2810*/  FMNMX.FTZ R26, R85, R26, !PT ;  /* 0x0000001a551a7209 */ /* 0x000fe20007810000 */
[----:B------:R2:W3:Y:S01]  /*2820*/  MUFU.TANH R93, R63 ;  /* 0x0000003f005d7308 */ /* 0x0004e20000002400 */
[----:B------:R-:W-:Y:S01]  /*2830*/  FSEL R87, R87, -INF , P1 ;  /* 0xff80000057577808 */ /* 0x000fe20000800000 */
[----:B------:R-:W-:Y:S01]  /*2840*/  SYNCS.ARRIVE.TRANS64.RED.A1T0 RZ, [UR6], RZ ;  /* 0x000000ffffff79a7 */ /* 0x000fe20008100406 */
[----:B------:R-:W-:-:S02]  /*2850*/  ISETP.GT.AND P1, PT, R21, 0x41, PT ;  /* 0x000000411500780c */ /* 0x000fc40003f24270 */
[----:B------:R-:W-:Y:S02]  /*2860*/  CS2R R110, SRZ ;  /* 0x00000000006e7805 */ /* 0x000fe4000001ff00 */
[----:B------:R-:W-:Y:S02]  /*2870*/  R2UR UR11, R18 ;  /* 0x00000000120b72ca */ /* 0x000fe400000e0000 */
[----:B------:R-:W-:Y:S02]  /*2880*/  CS2R R108, SRZ ;  /* 0x00000000006c7805 */ /* 0x000fe4000001ff00 */
[----:B0-----:R-:W-:Y:S01]  /*2890*/  FSEL R91, R59, -INF , P1 ;  /* 0xff8000003b5b7808 */ /* 0x001fe20000800000 */
[----:B------:R-:W0:Y:S01]  /*28a0*/  MUFU.TANH R66, R66 ;  /* 0x0000004200427308 */ /* 0x000e220000002400 */
[----:B--2---:R-:W-:Y:S02]  /*28b0*/  FSEL R63, R54, -INF , P2 ;  /* 0xff800000363f7808 */ /* 0x004fe40001000000 */
[----:B------:R-:W-:-:S02]  /*28c0*/  CS2R R106, SRZ ;  /* 0x00000000006a7805 */ /* 0x000fc4000001ff00 */
[----:B------:R-:W-:Y:S02]  /*28d0*/  ISETP.GT.AND P2, PT, R21, 0x40, PT ;  /* 0x000000401500780c */ /* 0x000fe40003f44270 */
[----:B------:R-:W-:Y:S02]  /*28e0*/  CS2R R104, SRZ ;  /* 0x0000000000687805 */ /* 0x000fe4000001ff00 */
[----:B------:R-:W-:Y:S02]  /*28f0*/  FMNMX.FTZ R26, R63, R26, !PT ;  /* 0x0000001a3f1a7209 */ /* 0x000fe40007810000 */
[----:B------:R-:W-:Y:S02]  /*2900*/  CS2R R102, SRZ ;  /* 0x0000000000667805 */ /* 0x000fe4000001ff00 */
[----:B------:R-:W-:Y:S01]  /*2910*/  FSEL R89, R58, -INF , P2 ;  /* 0xff8000003a597808 */ /* 0x000fe20001000000 */
[----:B------:R1:W2:Y:S01]  /*2920*/  MUFU.TANH R97, R67 ;  /* 0x0000004300617308 */ /* 0x0002a20000002400 */
[----:B------:R-:W-:Y:S01]  /*2930*/  FMNMX.FTZ R26, R87, R26, !PT ;  /* 0x0000001a571a7209 */ /* 0x000fe20007810000 */
[----:B------:R-:W-:Y:S01]  /*2940*/  UISETP.LT.AND UP0, UPT, UR11, UR4, UPT ;  /* 0x000000040b00728c */ /* 0x000fe2000bf01270 */
[----:B------:R-:W-:-:S02]  /*2950*/  ISETP.GT.AND P2, PT, R21, 0x48, PT ;  /* 0x000000481500780c */ /* 0x000fc40003f44270 */
[----:B------:R-:W-:Y:S02]  /*2960*/  CS2R R100, SRZ ;  /* 0x0000000000647805 */ /* 0x000fe4000001ff00 */
[----:B------:R-:W-:Y:S01]  /*2970*/  FMNMX.FTZ R26, R89, R26, !PT ;  /* 0x0000001a591a7209 */ /* 0x000fe20007810000 */
[----:B------:R-:W-:Y:S01]  /*2980*/  USEL UR5, UR11, UR4, !UP0 ;  /* 0x000000040b057287 */ /* 0x000fe2000c000000 */
[----:B------:R-:W-:Y:S01]  /*2990*/  ISETP.GT.AND P1, PT, R21, 0x49, PT ;  /* 0x000000491500780c */ /* 0x000fe20003f24270 */
[----:B------:R-:W4:Y:S01]  /*29a0*/  MUFU.TANH R70, R70 ;  /* 0x0000004600467308 */ /* 0x000f220000002400 */
[----:B-1----:R-:W-:Y:S01]  /*29b0*/  FSEL R67, R62, -INF , P2 ;  /* 0xff8000003e437808 */ /* 0x002fe20001000000 */
[----:B------:R-:W-:Y:S01]  /*29c0*/  UISETP.GE.AND UP0, UPT, UR61, UR5, UPT ;  /* 0x000000053d00728c */ /* 0x000fe2000bf06270 */
[----:B------:R-:W-:Y:S01]  /*29d0*/  FMNMX.FTZ R26, R91, R26, !PT ;  /* 0x0000001a5b1a7209 */ /* 0x000fe20007810000 */
[----:B------:R-:W-:Y:S01]  /*29e0*/  IMAD.U32 R192, RZ, RZ, UR5 ;  /* 0x00000005ffc07e24 */ /* 0x000fe2000f8e00ff */
[----:B------:R-:W-:Y:S01]  /*29f0*/  ISETP.GT.AND P2, PT, R21, 0x50, PT ;  /* 0x000000501500780c */ /* 0x000fe20003f44270 */
[----:B------:R-:W-:Y:S01]  /*2a00*/  UMOV UR4, URZ ;  /* 0x0000003f00047c82 */ /* 0x000fe20008000000 */
[----:B---3--:R-:W-:Y:S01]  /*2a10*/  FSEL R93, R93, -INF , P1 ;  /* 0xff8000005d5d7808 */ /* 0x008fe20000800000 */
[----:B------:R4:W1:Y:S01]  /*2a20*/  MUFU.TANH R3, R71 ;  /* 0x0000004700037308 */ /* 0x0008620000002400 */
[----:B------:R-:W-:-:S02]  /*2a30*/  FMNMX.FTZ R26, R67, R26, !PT ;  /* 0x0000001a431a7209 */ /* 0x000fc40007810000 */
[----:B------:R-:W-:Y:S02]  /*2a40*/  CS2R R98, SRZ ;  /* 0x0000000000627805 */ /* 0x000fe4000001ff00 */
[----:B------:R-:W-:Y:S02]  /*2a50*/  ISETP.GT.AND P1, PT, R21, 0x51, PT ;  /* 0x000000511500780c */ /* 0x000fe40003f24270 */
[----:B0-----:R-:W-:Y:S02]  /*2a60*/  FSEL R95, R66, -INF , P2 ;  /* 0xff800000425f7808 */ /* 0x001fe40001000000 */
[----:B------:R-:W-:Y:S01]  /*2a70*/  FMNMX.FTZ R26, R93, R26, !PT ;  /* 0x0000001a5d1a7209 */ /* 0x000fe20007810000 */
[----:B------:R-:W-:Y:S01]  /*2a80*/  MUFU.TANH R0, R0 ;  /* 0x0000000000007308 */ /* 0x000fe20000002400 */
[----:B------:R-:W-:Y:S02]  /*2a90*/  ISETP.GT.AND P2, PT, R21, 0x58, PT ;  /* 0x000000581500780c */ /* 0x000fe40003f44270 */
[----:B--2---:R-:W-:-:S02]  /*2aa0*/  FSEL R97, R97, -INF , P1 ;  /* 0xff80000061617808 */ /* 0x004fc40000800000 */
[----:B------:R-:W-:Y:S02]  /*2ab0*/  FMNMX.FTZ R26, R95, R26, !PT ;  /* 0x0000001a5f1a7209 */ /* 0x000fe40007810000 */
[----:B------:R-:W-:Y:S01]  /*2ac0*/  ISETP.GT.AND P1, PT, R21, 0x59, PT ;  /* 0x000000591500780c */ /* 0x000fe20003f24270 */
[----:B------:R-:W0:Y:S01]  /*2ad0*/  MUFU.TANH R2, R2 ;  /* 0x0000000200027308 */ /* 0x000e220000002400 */
[----:B----4-:R-:W-:Y:S02]  /*2ae0*/  FSEL R71, R70, -INF , P2 ;  /* 0xff80000046477808 */ /* 0x010fe40001000000 */
[----:B------:R-:W-:Y:S02]  /*2af0*/  FMNMX.FTZ R26, R97, R26, !PT ;  /* 0x0000001a611a7209 */ /* 0x000fe40007810000 */
[----:B-1----:R-:W-:Y:S02]  /*2b00*/  FSEL R3, R3, -INF , P1 ;  /* 0xff80000003037808 */ /* 0x002fe40000800000 */
[----:B------:R-:W-:Y:S01]  /*2b10*/  FMNMX.FTZ R26, R71, R26, !PT ;  /* 0x0000001a471a7209 */ /* 0x000fe20007810000 */
[----:B------:R-:W1:Y:S01]  /*2b20*/  MUFU.TANH R6, R6 ;  /* 0x0000000600067308 */ /* 0x000e620000002400 */
[----:B------:R-:W-:-:S02]  /*2b30*/  ISETP.GT.AND P1, PT, R22, RZ, PT ;  /* 0x000000ff1600720c */ /* 0x000fc40003f24270 */
[----:B------:R-:W-:Y:S02]  /*2b40*/  FMNMX.FTZ R26, R3, R26, !PT ;  /* 0x0000001a031a7209 */ /* 0x000fe40007810000 */
[----:B------:R-:W-:-:S03]  /*2b50*/  ISETP.GT.AND P2, PT, R22, 0x1, PT ;  /* 0x000000011600780c */ /* 0x000fc60003f44270 */
[----:B------:R-:W2:Y:S01]  /*2b60*/  SHFL.BFLY PT, R21, R26, 0x2, 0x1f ;  /* 0x0c401f001a157f89 */ /* 0x000ea200000e0000 */
[----:B------:R-:W-:Y:S01]  /*2b70*/  MUFU.TANH R10, R10 ;  /* 0x0000000a000a7308 */ /* 0x000fe20000002400 */
[----:B0-----:R-:W-:Y:S02]  /*2b80*/  FSEL R2, R2, -INF , P2 ;  /* 0xff80000002027808 */ /* 0x001fe40001000000 */
[----:B------:R-:W-:-:S05]  /*2b90*/  ISETP.GT.AND P2, PT, R22, 0x10, PT ;  /* 0x000000101600780c */ /* 0x000fca0003f44270 */
[----:B------:R-:W0:Y:S01]  /*2ba0*/  MUFU.TANH R14, R14 ;  /* 0x0000000e000e7308 */ /* 0x000e220000002400 */
[----:B-1----:R-:W-:Y:S02]  /*2bb0*/  FSEL R23, R6, -INF , P3 ;  /* 0xff80000006177808 */ /* 0x002fe40001800000 */
[----:B------:R-:W-:-:S05]  /*2bc0*/  ISETP.GT.AND P3, PT, R22, 0x18, PT ;  /* 0x000000181600780c */ /* 0x000fca0003f64270 */
[----:B------:R-:W-:Y:S01]  /*2bd0*/  MUFU.TANH R13, R13 ;  /* 0x0000000d000d7308 */ /* 0x000fe20000002400 */
[----:B--2---:R-:W-:-:S07]  /*2be0*/  FMNMX.FTZ R21, R26, R21, !PT ;  /* 0x000000151a157209 */ /* 0x004fce0007810000 */
[----:B------:R-:W1:Y:S01]  /*2bf0*/  MUFU.TANH R20, R20 ;  /* 0x0000001400147308 */ /* 0x000e620000002400 */
[----:B0-----:R-:W-:Y:S01]  /*2c00*/  FSEL R27, R14, -INF , P2 ;  /* 0xff8000000e1b7808 */ /* 0x001fe20001000000 */
[----:B------:R-:W0:Y:S06]  /*2c10*/  SHFL.BFLY PT, R26, R21, 0x1, 0x1f ;  /* 0x0c201f00151a7f89 */ /* 0x000e2c00000e0000 */
[----:B------:R-:W2:Y:S08]  /*2c20*/  MUFU.TANH R15, R15 ;  /* 0x0000000f000f7308 */ /* 0x000eb00000002400 */
[----:B------:R-:W3:Y:S01]  /*2c30*/  MUFU.TANH R40, R40 ;  /* 0x0000002800287308 */ /* 0x000ee20000002400 */
[----:B-1----:R-:W-:-:S07]  /*2c40*/  FSEL R29, R20, -INF , P3 ;  /* 0xff800000141d7808 */ /* 0x002fce0001800000 */
[----:B------:R-:W1:Y:S01]  /*2c50*/  MUFU.TANH R33, R41 ;  /* 0x0000002900217308 */ /* 0x000e620000002400 */
[----:B0-----:R-:W-:Y:S02]  /*2c60*/  FMNMX.FTZ R9, R21, R26, !PT ;  /* 0x0000001a15097209 */ /* 0x001fe40007810000 */
[----:B------:R-:W-:Y:S02]  /*2c70*/  FSEL R21, R0, -INF , P1 ;  /* 0xff80000000157808 */ /* 0x000fe40000800000 */
[----:B------:R-:W-:Y:S01]  /*2c80*/  ISETP.GT.AND P1, PT, R22, 0x9, PT ;  /* 0x000000091600780c */ /* 0x000fe20003f24270 */
[----:B------:R-:W-:Y:S01]  /*2c90*/  FMUL.FTZ R6, R9, R8 ;  /* 0x0000000809067220 */ /* 0x000fe20000410000 */
[----:B------:R-:W-:Y:S01]  /*2ca0*/  FMNMX.FTZ R0, R21, R2, !PT ;  /* 0x0000000215007209 */ /* 0x000fe20007810000 */
[----:B------:R-:W0:Y:S01]  /*2cb0*/  MUFU.TANH R35, R44 ;  /* 0x0000002c00237308 */ /* 0x000e220000002400 */
[----:B------:R-:W-:Y:S02]  /*2cc0*/  FSEL R25, R10, -INF , P1 ;  /* 0xff8000000a197808 */ /* 0x000fe40000800000 */
[----:B------:R-:W-:-:S02]  /*2cd0*/  FMNMX.FTZ R0, R23, R0, !PT ;  /* 0x0000000017007209 */ /* 0x000fc40007810000 */
[C---:B------:R-:W-:Y:S02]  /*2ce0*/  ISETP.GT.AND P1, PT, R22.reuse, 0x11, PT ;  /* 0x000000111600780c */ /* 0x040fe40003f24270 */
[----:B------:R-:W-:Y:S01]  /*2cf0*/  FMNMX.FTZ R0, R25, R0, !PT ;  /* 0x0000000019007209 */ /* 0x000fe20007810000 */
[----:B------:R-:W4:Y:S01]  /*2d00*/  MUFU.TANH R37, R45 ;  /* 0x0000002d00257308 */ /* 0x000f220000002400 */
[----:B------:R-:W-:Y:S02]  /*2d10*/  FSEL R13, R13, -INF , P1 ;  /* 0xff8000000d0d7808 */ /* 0x000fe40000800000 */
[----:B------:R-:W-:Y:S02]  /*2d20*/  FMNMX.FTZ R0, R27, R0, !PT ;  /* 0x000000001b007209 */ /* 0x000fe40007810000 */
[----:B------:R-:W-:Y:S02]  /*2d30*/  FSETP.NEU.FTZ.AND P2, PT, R9, -INF , PT ;  /* 0xff8000000900780b */ /* 0x000fe40003f5d000 */
[----:B------:R-:W-:Y:S01]  /*2d40*/  ISETP.GT.AND P1, PT, R22, 0x19, PT ;  /* 0x000000191600780c */ /* 0x000fe20003f24270 */
[----:B------:R-:W-:Y:S01]  /*2d50*/  MUFU.TANH R48, R48 ;  /* 0x0000003000307308 */ /* 0x000fe20000002400 */
[----:B------:R-:W-:-:S02]  /*2d60*/  FMNMX.FTZ R0, R13, R0, !PT ;  /* 0x000000000d007209 */ /* 0x000fc40007810000 */
[----:B------:R-:W-:Y:S02]  /*2d70*/  FSEL R6, R6, RZ, P2 ;  /* 0x000000ff06067208 */ /* 0x000fe40001000000 */
[C---:B------:R-:W-:Y:S02]  /*2d80*/  ISETP.GT.AND P2, PT, R22.reuse, 0x20, PT ;  /* 0x000000201600780c */ /* 0x040fe40003f44270 */
[----:B--2---:R-:W-:Y:S01]  /*2d90*/  FSEL R15, R15, -INF , P1 ;  /* 0xff8000000f0f7808 */ /* 0x004fe20000800000 */
[--C-:B------:R-:W-:Y:S01]  /*2da0*/  FFMA.FTZ R10, R31, R8, -R6.reuse ;  /* 0x000000081f0a7223 */ /* 0x100fe20000010806 */
[----:B------:R-:W-:Y:S01]  /*2db0*/  FMNMX.FTZ R0, R29, R0, !PT ;  /* 0x000000001d007209 */ /* 0x000fe20007810000 */
[----:B------:R-:W2:Y:S01]  /*2dc0*/  MUFU.TANH R41, R49 ;  /* 0x0000003100297308 */ /* 0x000ea20000002400 */
[----:B------:R-:W-:Y:S01]  /*2dd0*/  ISETP.GT.AND P1, PT, R22, 0x21, PT ;  /* 0x000000211600780c */ /* 0x000fe20003f24270 */
[-CC-:B------:R-:W-:Y:S01]  /*2de0*/  FFMA.FTZ R14, R43, R8.reuse, -R6.reuse ;  /* 0x000000082b0e7223 */ /* 0x180fe20000010806 */
[----:B---3--:R-:W-:Y:S01]  /*2df0*/  FSEL R31, R40, -INF , P2 ;  /* 0xff800000281f7808 */ /* 0x008fe20001000000 */
[--C-:B------:R-:W-:Y:S01]  /*2e00*/  FFMA.FTZ R20, R51, R8, -R6.reuse ;  /* 0x0000000833147223 */ /* 0x100fe20000010806 */
[----:B------:R-:W-:Y:S01]  /*2e10*/  FMNMX.FTZ R0, R15, R0, !PT ;  /* 0x000000000f007209 */ /* 0x000fe20007810000 */
[-CC-:B------:R-:W-:Y:S01]  /*2e20*/  FFMA.FTZ R24, R24, R8.reuse, -R6.reuse ;  /* 0x0000000818187223 */ /* 0x180fe20000010806 */
[C---:B------:R-:W-:Y:S01]  /*2e30*/  ISETP.GT.AND P2, PT, R22.reuse, 0x28, PT ;  /* 0x000000281600780c */ /* 0x040fe20003f44270 */
[----:B------:R-:W3:Y:S01]  /*2e40*/  MUFU.TANH R52, R52 ;  /* 0x0000003400347308 */ /* 0x000ee20000002400 */
[----:B-1----:R-:W-:Y:S01]  /*2e50*/  FSEL R33, R33, -INF , P1 ;  /* 0xff80000021217808 */ /* 0x002fe20000800000 */
[--C-:B------:R-:W-:Y:S01]  /*2e60*/  FFMA.FTZ R73, R73, R8, -R6.reuse ;  /* 0x0000000849497223 */ /* 0x100fe20000010806 */
[----:B------:R-:W-:Y:S01]  /*2e70*/  FMNMX.FTZ R0, R31, R0, !PT ;  /* 0x000000001f007209 */ /* 0x000fe20007810000 */
[-CC-:B------:R-:W-:Y:S01]  /*2e80*/  FFMA.FTZ R75, R75, R8.reuse, -R6.reuse ;  /* 0x000000084b4b7223 */ /* 0x180fe20000010806 */
[C---:B------:R-:W-:Y:S01]  /*2e90*/  ISETP.GT.AND P1, PT, R22.reuse, 0x29, PT ;  /* 0x000000291600780c */ /* 0x040fe20003f24270 */
[--C-:B------:R-:W-:Y:S01]  /*2ea0*/  FFMA.FTZ R77, R77, R8, -R6.reuse ;  /* 0x000000084d4d7223 */ /* 0x100fe20000010806 */
[----:B0-----:R-:W-:Y:S01]  /*2eb0*/  FSEL R35, R35, -INF , P2 ;  /* 0xff80000023237808 */ /* 0x001fe20001000000 */
[----:B------:R-:W0:Y:S01]  /*2ec0*/  MUFU.TANH R45, R53 ;  /* 0x00000035002d7308 */ /* 0x000e220000002400 */
[----:B------:R-:W-:Y:S01]  /*2ed0*/  FMNMX.FTZ R0, R33, R0, !PT ;  /* 0x0000000021007209 */ /* 0x000fe20007810000 */
[-CC-:B------:R-:W-:Y:S01]  /*2ee0*/  FFMA.FTZ R79, R79, R8.reuse, -R6.reuse ;  /* 0x000000084f4f7223 */ /* 0x180fe20000010806 */
[C---:B------:R-:W-:Y:S01]  /*2ef0*/  ISETP.GT.AND P2, PT, R22.reuse, 0x30, PT ;  /* 0x000000301600780c */ /* 0x040fe20003f44270 */
[-CC-:B------:R-:W-:Y:S01]  /*2f00*/  FFMA.FTZ R81, R81, R8.reuse, -R6.reuse ;  /* 0x0000000851517223 */ /* 0x180fe20000010806 */
[----:B----4-:R-:W-:Y:S01]  /*2f10*/  FSEL R37, R37, -INF , P1 ;  /* 0xff80000025257808 */ /* 0x010fe20000800000 */
[--C-:B------:R-:W-:Y:S01]  /*2f20*/  FFMA.FTZ R83, R83, R8, -R6.reuse ;  /* 0x0000000853537223 */ /* 0x100fe20000010806 */
[----:B------:R-:W-:Y:S01]  /*2f30*/  FMNMX.FTZ R0, R35, R0, !PT ;  /* 0x0000000023007209 */ /* 0x000fe20007810000 */
[----:B------:R1:W-:Y:S01]  /*2f40*/  MUFU.EX2 R189, R10 ;  /* 0x0000000a00bd7308 */ /* 0x0003e20000000800 */
[C---:B------:R-:W-:Y:S01]  /*2f50*/  ISETP.GT.AND P1, PT, R22.reuse, 0x31, PT ;  /* 0x000000311600780c */ /* 0x040fe20003f24270 */
[--C-:B------:R-:W-:Y:S01]  /*2f60*/  FFMA.FTZ R85, R85, R8, -R6.reuse ;  /* 0x0000000855557223 */ /* 0x100fe20000010806 */
[----:B------:R-:W-:Y:S01]  /*2f70*/  FMNMX.FTZ R0, R37, R0, !PT ;  /* 0x0000000025007209 */ /* 0x000fe20007810000 */
[-CC-:B------:R-:W-:Y:S01]  /*2f80*/  FFMA.FTZ R63, R63, R8.reuse, -R6.reuse ;  /* 0x000000083f3f7223 */ /* 0x180fe20000010806 */
[----:B--2---:R-:W-:Y:S01]  /*2f90*/  FSEL R41, R41, -INF , P1 ;  /* 0xff80000029297808 */ /* 0x004fe20000800000 */
[-CC-:B------:R-:W-:Y:S01]  /*2fa0*/  FFMA.FTZ R87, R87, R8.reuse, -R6.reuse ;  /* 0x0000000857577223 */ /* 0x180fe20000010806 */
[----:B------:R-:W-:Y:S01]  /*2fb0*/  ISETP.GT.AND P1, PT, R22, 0x39, PT ;  /* 0x000000391600780c */ /* 0x000fe20003f24270 */
[----:B------:R-:W-:Y:S01]  /*2fc0*/  MUFU.TANH R56, R56 ;  /* 0x0000003800387308 */ /* 0x000fe20000002400 */
[-CC-:B-1----:R-:W-:Y:S01]  /*2fd0*/  FFMA.FTZ R10, R39, R8.reuse, -R6.reuse ;  /* 0x00000008270a7223 */ /* 0x182fe20000010806 */
[----:B------:R-:W-:Y:S01]  /*2fe0*/  FSEL R39, R48, -INF , P2 ;  /* 0xff80000030277808 */ /* 0x000fe20001000000 */
[-CC-:B------:R-:W-:Y:S01]  /*2ff0*/  FFMA.FTZ R89, R89, R8.reuse, -R6.reuse ;  /* 0x0000000859597223 */ /* 0x180fe20000010806 */
[----:B------:R-:W-:Y:S01]  /*3000*/  ISETP.GT.AND P2, PT, R22, 0x38, PT ;  /* 0x000000381600780c */ /* 0x000fe20003f44270 */
[--C-:B------:R-:W-:Y:S01]  /*3010*/  FFMA.FTZ R91, R91, R8, -R6.reuse ;  /* 0x000000085b5b7223 */ /* 0x100fe20000010806 */
[----:B------:R-:W-:Y:S01]  /*3020*/  FMNMX.FTZ R0, R39, R0, !PT ;  /* 0x0000000027007209 */ /* 0x000fe20007810000 */
[-CC-:B------:R-:W-:Y:S01]  /*3030*/  FFMA.FTZ R67, R67, R8.reuse, -R6.reuse ;  /* 0x0000000843437223 */ /* 0x180fe20000010806 */
[----:B------:R-:W1:Y:S01]  /*3040*/  MUFU.TANH R57, R57 ;  /* 0x0000003900397308 */ /* 0x000e620000002400 */
[----:B---3--:R-:W-:Y:S01]  /*3050*/  FSEL R43, R52, -INF , P2 ;  /* 0xff800000342b7808 */ /* 0x008fe20001000000 */
        /* <DEDUP_REMOVED lines=9> */
[----:B------:R-:W-:Y:S01]  /*30f0*/  ISETP.GT.AND P1, PT, R22, 0x41, PT ;  /* 0x000000411600780c */ /* 0x000fe20003f24270 */
[----:B------:R-:W-:Y:S01]  /*3100*/  FFMA.FTZ R3, R3, R8, -R6 ;  /* 0x0000000803037223 */ /* 0x000fe20000010806 */
[----:B------:R-:W-:-:S03]  /*3110*/  FMNMX.FTZ R0, R45, R0, !PT ;  /* 0x000000002d007209 */ /* 0x000fc60007810000 */
[----:B------:R-:W2:Y:S01]  /*3120*/  MUFU.TANH R53, R61 ;  /* 0x0000003d00357308 */ /* 0x000ea20000002400 */
[----:B-1----:R-:W-:Y:S02]  /*3130*/  FSEL R49, R57, -INF , P1 ;  /* 0xff80000039317808 */ /* 0x002fe40000800000 */
[----:B------:R-:W-:-:S05]  /*3140*/  ISETP.GT.AND P1, PT, R22, 0x49, PT ;  /* 0x000000491600780c */ /* 0x000fca0003f24270 */
[----:B------:R1:W-:Y:S08]  /*3150*/  MUFU.EX2 R191, R10 ;  /* 0x0000000a00bf7308 */ /* 0x0003f00000000800 */
[----:B------:R-:W-:Y:S01]  /*3160*/  MUFU.TANH R64, R64 ;  /* 0x0000004000407308 */ /* 0x000fe20000002400 */
[----:B-1----:R-:W-:Y:S01]  /*3170*/  FFMA.FTZ R10, R47, R8, -R6 ;  /* 0x000000082f0a7223 */ /* 0x002fe20000010806 */
[----:B------:R-:W-:-:S02]  /*3180*/  FSEL R47, R56, -INF , P2 ;  /* 0xff800000382f7808 */ /* 0x000fc40001000000 */
[----:B------:R-:W-:Y:S02]  /*3190*/  ISETP.GT.AND P2, PT, R22, 0x48, PT ;  /* 0x000000481600780c */ /* 0x000fe40003f44270 */
[----:B------:R-:W-:Y:S02]  /*31a0*/  FMNMX.FTZ R0, R47, R0, !PT ;  /* 0x000000002f007209 */ /* 0x000fe40007810000 */
[----:B------:R-:W1:Y:S01]  /*31b0*/  MUFU.TANH R65, R65 ;  /* 0x0000004100417308 */ /* 0x000e620000002400 */
[----:B0-----:R-:W-:Y:S02]  /*31c0*/  FSEL R51, R60, -INF , P2 ;  /* 0xff8000003c337808 */ /* 0x001fe40001000000 */
[----:B------:R-:W-:Y:S02]  /*31d0*/  FMNMX.FTZ R0, R49, R0, !PT ;  /* 0x0000000031007209 */ /* 0x000fe40007810000 */
[----:B------:R-:W-:Y:S02]  /*31e0*/  ISETP.GT.AND P2, PT, R22, 0x50, PT ;  /* 0x000000501600780c */ /* 0x000fe40003f44270 */
[----:B--2---:R-:W-:Y:S01]  /*31f0*/  FSEL R53, R53, -INF , P1 ;  /* 0xff80000035357808 */ /* 0x004fe20000800000 */
[----:B------:R-:W0:Y:S01]  /*3200*/  MUFU.TANH R59, R68 ;  /* 0x00000044003b7308 */ /* 0x000e220000002400 */
[----:B------:R-:W-:-:S02]  /*3210*/  FMNMX.FTZ R0, R51, R0, !PT ;  /* 0x0000000033007209 */ /* 0x000fc40007810000 */
[----:B------:R-:W-:Y:S02]  /*3220*/  ISETP.GT.AND P1, PT, R22, 0x51, PT ;  /* 0x000000511600780c */ /* 0x000fe40003f24270 */
[----:B------:R-:W-:-:S03]  /*3230*/  FMNMX.FTZ R0, R53, R0, !PT ;  /* 0x0000000035007209 */ /* 0x000fc60007810000 */
[----:B------:R2:W3:Y:S01]  /*3240*/  MUFU.TANH R61, R69 ;  /* 0x00000045003d7308 */ /* 0x0004e20000002400 */
[----:B-1----:R-:W-:Y:S02]  /*3250*/  FSEL R57, R65, -INF , P1 ;  /* 0xff80000041397808 */ /* 0x002fe40000800000 */
[----:B------:R-:W-:-:S05]  /*3260*/  ISETP.GT.AND P1, PT, R22, 0x59, PT ;  /* 0x000000591600780c */ /* 0x000fca0003f24270 */
[----:B------:R1:W-:Y:S01]  /*3270*/  MUFU.EX2 R185, R10 ;  /* 0x0000000a00b97308 */ /* 0x0003e20000000800 */
[----:B--2---:R-:W-:-:S07]  /*3280*/  CS2R R68, SRZ ;  /* 0x0000000000447805 */ /* 0x004fce000001ff00 */
[----:B------:R-:W-:Y:S01]  /*3290*/  MUFU.EX2 R24, R24 ;  /* 0x0000001800187308 */ /* 0x000fe20000000800 */
[----:B-1----:R-:W-:Y:S01]  /*32a0*/  FFMA.FTZ R10, R55, R8, -R6 ;  /* 0x00000008370a7223 */ /* 0x002fe20000010806 */
[----:B------:R-:W-:Y:S02]  /*32b0*/  FSEL R55, R64, -INF , P2 ;  /* 0xff80000040377808 */ /* 0x000fe40001000000 */
[----:B------:R-:W-:Y:S02]  /*32c0*/  ISETP.GT.AND P2, PT, R22, 0x58, PT ;  /* 0x000000581600780c */ /* 0x000fe40003f44270 */
[----:B------:R-:W-:Y:S02]  /*32d0*/  FMNMX.FTZ R0, R55, R0, !PT ;  /* 0x0000000037007209 */ /* 0x000fe40007810000 */
[----:B0-----:R-:W-:Y:S01]  /*32e0*/  FSEL R59, R59, -INF , P2 ;  /* 0xff8000003b3b7808 */ /* 0x001fe20001000000 */
[----:B------:R-:W-:Y:S01]  /*32f0*/  MUFU.EX2 R187, R10 ;  /* 0x0000000a00bb7308 */ /* 0x000fe20000000800 */
[----:B------:R-:W-:-:S02]  /*3300*/  FMNMX.FTZ R0, R57, R0, !PT ;  /* 0x0000000039007209 */ /* 0x000fc40007810000 */
[----:B---3--:R-:W-:Y:S02]  /*3310*/  FSEL R61, R61, -INF , P1 ;  /* 0xff8000003d3d7808 */ /* 0x008fe40000800000 */
[----:B------:R-:W-:-:S03]  /*3320*/  FMNMX.FTZ R0, R59, R0, !PT ;  /* 0x000000003b007209 */ /* 0x000fc60007810000 */
[----:B------:R-:W-:Y:S01]  /*3330*/  MUFU.EX2 R14, R14 ;  /* 0x0000000e000e7308 */ /* 0x000fe20000000800 */
[----:B------:R-:W-:-:S05]  /*3340*/  FMNMX.FTZ R0, R61, R0, !PT ;  /* 0x000000003d007209 */ /* 0x000fca0007810000 */
[----:B------:R-:W0:Y:S02]  /*3350*/  SHFL.BFLY PT, R65, R0, 0x2, 0x1f ;  /* 0x0c401f0000417f89 */ /* 0x000e2400000e0000 */
[----:B------:R-:W-:Y:S08]  /*3360*/  MUFU.EX2 R20, R20 ;  /* 0x0000001400147308 */ /* 0x000ff00000000800 */
[----:B------:R1:W-:Y:S08]  /*3370*/  MUFU.EX2 R22, R73 ;  /* 0x0000004900167308 */ /* 0x0003f00000000800 */
[----:B------:R-:W-:Y:S01]  /*3380*/  MUFU.EX2 R75, R75 ;  /* 0x0000004b004b7308 */ /* 0x000fe20000000800 */
[----:B-1----:R-:W-:-:S02]  /*3390*/  CS2R R72, SRZ ;  /* 0x0000000000487805 */ /* 0x002fc4000001ff00 */
[----:B0-----:R-:W-:-:S05]  /*33a0*/  FMNMX.FTZ R65, R0, R65, !PT ;  /* 0x0000004100417209 */ /* 0x001fca0007810000 */
[----:B------:R0:W1:Y:S01]  /*33b0*/  MUFU.EX2 R26, R77 ;  /* 0x0000004d001a7308 */ /* 0x0000620000000800 */
[----:B------:R-:W2:Y:S07]  /*33c0*/  SHFL.BFLY PT, R10, R65, 0x1, 0x1f ;  /* 0x0c201f00410a7f89 */ /* 0x000eae00000e0000 */
[----:B------:R-:W-:Y:S01]  /*33d0*/  MUFU.EX2 R79, R79 ;  /* 0x0000004f004f7308 */ /* 0x000fe20000000800 */
[----:B0-----:R-:W-:-:S07]  /*33e0*/  CS2R R76, SRZ ;  /* 0x00000000004c7805 */ /* 0x001fce000001ff00 */
[----:B------:R0:W3:Y:S01]  /*33f0*/  MUFU.EX2 R28, R81 ;  /* 0x00000051001c7308 */ /* 0x0000e20000000800 */
[----:B-1----:R-:W-:-:S07]  /*3400*/  F2FP.F16.F32.PACK_AB R181, R26, R75 ;  /* 0x0000004b1ab5723e */ /* 0x002fce00000000ff */
[----:B------:R-:W-:Y:S01]  /*3410*/  MUFU.EX2 R83, R83 ;  /* 0x0000005300537308 */ /* 0x000fe20000000800 */
[----:B0-----:R-:W-:Y:S02]  /*3420*/  CS2R R80, SRZ ;  /* 0x0000000000507805 */ /* 0x001fe4000001ff00 */
[----:B--2---:R-:W-:Y:S02]  /*3430*/  FMNMX.FTZ R10, R65, R10, !PT ;  /* 0x0000000a410a7209 */ /* 0x004fe40007810000 */
[----:B------:R-:W-:Y:S02]  /*3440*/  CS2R R64, SRZ ;  /* 0x0000000000407805 */ /* 0x000fe4000001ff00 */
        /* <DEDUP_REMOVED lines=29> */
[-CC-:B------:R-:W-:Y:S01]  /*3620*/  FFMA.FTZ R55, R55, R8.reuse, -R0.reuse ;  /* 0x0000000837377223 */ /* 0x180fe20000010800 */
[----:B------:R-:W2:Y:S01]  /*3630*/  MUFU.EX2 R23, R23 ;  /* 0x0000001700177308 */ /* 0x000ea20000000800 */
[-CC-:B------:R-:W-:Y:S01]  /*3640*/  FFMA.FTZ R57, R57, R8.reuse, -R0.reuse ;  /* 0x0000000839397223 */ /* 0x180fe20000010800 */
[-CC-:B------:R-:W-:Y:S01]  /*3650*/  FFMA.FTZ R59, R59, R8.reuse, -R0.reuse ;  /* 0x000000083b3b7223 */ /* 0x180fe20000010800 */
[----:B------:R-:W-:Y:S01]  /*3660*/  FFMA.FTZ R0, R61, R8, -R0 ;  /* 0x000000083d007223 */ /* 0x000fe20000010800 */
[----:B0-----:R-:W-:-:S02]  /*3670*/  F2FP.F16.F32.PACK_AB R177, R30, R83 ;  /* 0x000000531eb1723e */ /* 0x001fc400000000ff */
[----:B------:R-:W-:Y:S02]  /*3680*/  CS2R R84, SRZ ;  /* 0x0000000000547805 */ /* 0x000fe4000001ff00 */
[----:B------:R-:W-:Y:S01]  /*3690*/  CS2R R60, SRZ ;  /* 0x00000000003c7805 */ /* 0x000fe2000001ff00 */
[----:B------:R-:W0:Y:S01]  /*36a0*/  MUFU.EX2 R190, R25 ;  /* 0x0000001900be7308 */ /* 0x000e220000000800 */
[----:B-1----:R-:W-:Y:S01]  /*36b0*/  FADD.FTZ R40, R21, R2 ;  /* 0x0000000215287221 */ /* 0x002fe20000010000 */
[----:B------:R-:W-:-:S06]  /*36c0*/  F2FP.F16.F32.PACK_AB R188, R2, R21 ;  /* 0x0000001502bc723e */ /* 0x000fcc00000000ff */
[----:B------:R-:W1:Y:S08]  /*36d0*/  MUFU.EX2 R27, R27 ;  /* 0x0000001b001b7308 */ /* 0x000e700000000800 */
[----:B------:R2:W3:Y:S08]  /*36e0*/  MUFU.EX2 R184, R13 ;  /* 0x0000000d00b87308 */ /* 0x0004f00000000800 */
[----:B------:R-:W4:Y:S01]  /*36f0*/  MUFU.EX2 R29, R29 ;  /* 0x0000001d001d7308 */ /* 0x000f220000000800 */
[----:B--2---:R-:W-:Y:S01]  /*3700*/  FADD.FTZ R13, R23, R40 ;  /* 0x00000028170d7221 */ /* 0x004fe20000010000 */
[----:B------:R-:W-:Y:S01]  /*3710*/  FADD.FTZ R40, R189, R24 ;  /* 0x00000018bd287221 */ /* 0x000fe20000010000 */
[----:B------:R-:W-:-:S02]  /*3720*/  F2FP.F16.F32.PACK_AB R189, R24, R189 ;  /* 0x000000bd18bd723e */ /* 0x000fc400000000ff */
[----:B------:R-:W-:Y:S01]  /*3730*/  CS2R R24, SRZ ;  /* 0x0000000000187805 */ /* 0x000fe2000001ff00 */
[----:B0-----:R-:W-:Y:S01]  /*3740*/  FADD.FTZ R42, R190, R13 ;  /* 0x0000000dbe2a7221 */ /* 0x001fe20000010000 */
[----:B------:R-:W-:Y:S01]  /*3750*/  FADD.FTZ R13, R191, R40 ;  /* 0x00000028bf0d7221 */ /* 0x000fe20000010000 */
[----:B------:R-:W-:Y:S01]  /*3760*/  F2FP.F16.F32.PACK_AB R191, R14, R191 ;  /* 0x000000bf0ebf723e */ /* 0x000fe200000000ff */
[----:B------:R1:W0:Y:S01]  /*3770*/  MUFU.EX2 R186, R15 ;  /* 0x0000000f00ba7308 */ /* 0x0002220000000800 */
[----:B------:R-:W-:Y:S01]  /*3780*/  F2FP.F16.F32.PACK_AB R190, R190, R23 ;  /* 0x00000017bebe723e */ /* 0x000fe200000000ff */
[----:B------:R-:W-:-:S04]  /*3790*/  FADD.FTZ R6, R14, R13 ;  /* 0x0000000d0e067221 */ /* 0x000fc80000010000 */
[----:B------:R-:W-:Y:S01]  /*37a0*/  FADD.FTZ R13, R185, R6 ;  /* 0x00000006b90d7221 */ /* 0x000fe20000010000 */
[C---:B------:R-:W-:Y:S01]  /*37b0*/  F2FP.F16.F32.PACK_AB R185, R20.reuse, R185 ;  /* 0x000000b914b9723e */ /* 0x040fe200000000ff */
[----:B------:R-:W2:Y:S01]  /*37c0*/  MUFU.EX2 R31, R31 ;  /* 0x0000001f001f7308 */ /* 0x000ea20000000800 */
[----:B-1----:R-:W-:Y:S01]  /*37d0*/  FADD.FTZ R15, R27, R42 ;  /* 0x0000002a1b0f7221 */ /* 0x002fe20000010000 */
[----:B------:R-:W-:-:S03]  /*37e0*/  FADD.FTZ R6, R20, R13 ;  /* 0x0000000d14067221 */ /* 0x000fc60000010000 */
[C---:B---3--:R-:W-:Y:S01]  /*37f0*/  FADD.FTZ R40, R184.reuse, R15 ;  /* 0x0000000fb8287221 */ /* 0x048fe20000010000 */
[----:B------:R-:W-:Y:S01]  /*3800*/  FADD.FTZ R13, R187, R6 ;  /* 0x00000006bb0d7221 */ /* 0x000fe20000010000 */
[----:B------:R-:W-:Y:S01]  /*3810*/  F2FP.F16.F32.PACK_AB R184, R184, R27 ;  /* 0x0000001bb8b8723e */ /* 0x000fe200000000ff */
[----:B------:R-:W1:Y:S01]  /*3820*/  MUFU.EX2 R180, R33 ;  /* 0x0000002100b47308 */ /* 0x000e620000000800 */
[----:B----4-:R-:W-:Y:S01]  /*3830*/  FADD.FTZ R15, R29, R40 ;  /* 0x000000281d0f7221 */ /* 0x010fe20000010000 */
[C---:B------:R-:W-:Y:S01]  /*3840*/  FADD.FTZ R6, R22.reuse, R13 ;  /* 0x0000000d16067221 */ /* 0x040fe20000010000 */
[----:B------:R-:W-:Y:S02]  /*3850*/  F2FP.F16.F32.PACK_AB R187, R22, R187 ;  /* 0x000000bb16bb723e */ /* 0x000fe400000000ff */
[C---:B0-----:R-:W-:Y:S01]  /*3860*/  FADD.FTZ R40, R186.reuse, R15 ;  /* 0x0000000fba287221 */ /* 0x041fe20000010000 */
[----:B------:R-:W-:Y:S01]  /*3870*/  FADD.FTZ R13, R75, R6 ;  /* 0x000000064b0d7221 */ /* 0x000fe20000010000 */
[----:B------:R-:W-:Y:S01]  /*3880*/  F2FP.F16.F32.PACK_AB R186, R186, R29 ;  /* 0x0000001dbaba723e */ /* 0x000fe200000000ff */
[----:B------:R-:W0:Y:S01]  /*3890*/  MUFU.EX2 R35, R35 ;  /* 0x0000002300237308 */ /* 0x000e220000000800 */
[----:B--2---:R-:W-:Y:S01]  /*38a0*/  FADD.FTZ R15, R31, R40 ;  /* 0x000000281f0f7221 */ /* 0x004fe20000010000 */
[----:B------:R-:W-:Y:S01]  /*38b0*/  FADD.FTZ R6, R26, R13 ;  /* 0x0000000d1a067221 */ /* 0x000fe20000010000 */
[----:B------:R-:W-:-:S02]  /*38c0*/  CS2R R74, SRZ ;  /* 0x00000000004a7805 */ /* 0x000fc4000001ff00 */
[----:B------:R-:W-:Y:S01]  /*38d0*/  CS2R R26, SRZ ;  /* 0x00000000001a7805 */ /* 0x000fe2000001ff00 */
[----:B------:R-:W-:Y:S01]  /*38e0*/  FADD.FTZ R13, R79, R6 ;  /* 0x000000064f0d7221 */ /* 0x000fe20000010000 */
[----:B------:R-:W-:Y:S01]  /*38f0*/  CS2R R78, SRZ ;  /* 0x00000000004e7805 */ /* 0x000fe2000001ff00 */
[----:B------:R-:W2:Y:S01]  /*3900*/  MUFU.EX2 R182, R37 ;  /* 0x0000002500b67308 */ /* 0x000ea20000000800 */
[----:B-1----:R-:W-:Y:S01]  /*3910*/  FADD.FTZ R40, R180, R15 ;  /* 0x0000000fb4287221 */ /* 0x002fe20000010000 */
[----:B------:R-:W-:Y:S01]  /*3920*/  FADD.FTZ R6, R28, R13 ;  /* 0x0000000d1c067221 */ /* 0x000fe20000010000 */
[----:B------:R-:W-:Y:S02]  /*3930*/  F2FP.F16.F32.PACK_AB R180, R180, R31 ;  /* 0x0000001fb4b4723e */ /* 0x000fe400000000ff */
[----:B------:R-:W-:Y:S01]  /*3940*/  CS2R R28, SRZ ;  /* 0x00000000001c7805 */ /* 0x000fe2000001ff00 */
[----:B------:R-:W-:Y:S01]  /*3950*/  FADD.FTZ R13, R83, R6 ;  /* 0x00000006530d7221 */ /* 0x000fe20000010000 */
[----:B------:R-:W-:Y:S01]  /*3960*/  CS2R R82, SRZ ;  /* 0x0000000000527805 */ /* 0x000fe2000001ff00 */
[----:B------:R-:W1:Y:S01]  /*3970*/  MUFU.EX2 R39, R39 ;  /* 0x0000002700277308 */ /* 0x000e620000000800 */
[----:B0-----:R-:W-:-:S07]  /*3980*/  FADD.FTZ R15, R35, R40 ;  /* 0x00000028230f7221 */ /* 0x001fce0000010000 */
[----:B------:R0:W3:Y:S01]  /*3990*/  MUFU.EX2 R176, R41 ;  /* 0x0000002900b07308 */ /* 0x0000e20000000800 */
[C---:B--2---:R-:W-:Y:S01]  /*39a0*/  FADD.FTZ R14, R182.reuse, R15 ;  /* 0x0000000fb60e7221 */ /* 0x044fe20000010000 */
[----:B------:R-:W-:-:S06]  /*39b0*/  F2FP.F16.F32.PACK_AB R182, R182, R35 ;  /* 0x00000023b6b6723e */ /* 0x000fcc00000000ff */
[----:B------:R-:W2:Y:S01]  /*39c0*/  MUFU.EX2 R43, R43 ;  /* 0x0000002b002b7308 */ /* 0x000ea20000000800 */
[----:B-1----:R-:W-:Y:S01]  /*39d0*/  FADD.FTZ R15, R39, R14 ;  /* 0x0000000e270f7221 */ /* 0x002fe20000010000 */
[----:B0-----:R-:W-:-:S06]  /*39e0*/  CS2R R40, SRZ ;  /* 0x0000000000287805 */ /* 0x001fcc000001ff00 */
[----:B------:R0:W1:Y:S01]  /*39f0*/  MUFU.EX2 R178, R45 ;  /* 0x0000002d00b27308 */ /* 0x0000620000000800 */
[C---:B---3--:R-:W-:Y:S01]  /*3a00*/  FADD.FTZ R2, R176.reuse, R15 ;  /* 0x0000000fb0027221 */ /* 0x048fe20000010000 */
[----:B------:R-:W-:-:S06]  /*3a10*/  F2FP.F16.F32.PACK_AB R176, R176, R39 ;  /* 0x00000027b0b0723e */ /* 0x000fcc00000000ff */
[----:B------:R-:W3:Y:S01]  /*3a20*/  MUFU.EX2 R47, R47 ;  /* 0x0000002f002f7308 */ /* 0x000ee20000000800 */
[----:B--2---:R-:W-:Y:S01]  /*3a30*/  FADD.FTZ R15, R43, R2 ;  /* 0x000000022b0f7221 */ /* 0x004fe20000010000 */
[----:B------:R-:W-:Y:S01]  /*3a40*/  FADD.FTZ R2, R30, R13 ;  /* 0x0000000d1e027221 */ /* 0x000fe20000010000 */
[----:B0-----:R-:W-:Y:S02]  /*3a50*/  CS2R R44, SRZ ;  /* 0x00000000002c7805 */ /* 0x001fe4000001ff00 */
[----:B------:R-:W-:Y:S01]  /*3a60*/  CS2R R30, SRZ ;  /* 0x00000000001e7805 */ /* 0x000fe2000001ff00 */
[----:B------:R-:W-:Y:S02]  /*3a70*/  FADD.FTZ R13, R63, R2 ;  /* 0x000000023f0d7221 */ /* 0x000fe40000010000 */
[----:B------:R0:W2:Y:S01]  /*3a80*/  MUFU.EX2 R32, R87 ;  /* 0x0000005700207308 */ /* 0x0000a20000000800 */
[C---:B-1----:R-:W-:Y:S01]  /*3a90*/  FADD.FTZ R6, R178.reuse, R15 ;  /* 0x0000000fb2067221 */ /* 0x042fe20000010000 */
[----:B------:R-:W-:-:S02]  /*3aa0*/  F2FP.F16.F32.PACK_AB R178, R178, R43 ;  /* 0x0000002bb2b2723e */ /* 0x000fc400000000ff */
[----:B------:R-:W-:-:S04]  /*3ab0*/  CS2R R42, SRZ ;  /* 0x00000000002a7805 */ /* 0x000fc8000001ff00 */
[----:B------:R1:W4:Y:S01]  /*3ac0*/  MUFU.EX2 R172, R49 ;  /* 0x0000003100ac7308 */ /* 0x0003220000000800 */
[----:B---3--:R-:W-:Y:S01]  /*3ad0*/  FADD.FTZ R15, R47, R6 ;  /* 0x000000062f0f7221 */ /* 0x008fe20000010000 */
[----:B0-----:R-:W-:-:S06]  /*3ae0*/  CS2R R86, SRZ ;  /* 0x0000000000567805 */ /* 0x001fcc000001ff00 */
[----:B------:R-:W0:Y:S01]  /*3af0*/  MUFU.EX2 R89, R89 ;  /* 0x0000005900597308 */ /* 0x000e220000000800 */
[C---:B--2---:R-:W-:Y:S01]  /*3b00*/  FADD.FTZ R2, R32.reuse, R13 ;  /* 0x0000000d20027221 */ /* 0x044fe20000010000 */
[----:B------:R-:W-:Y:S02]  /*3b10*/  F2FP.F16.F32.PACK_AB R179, R32, R63 ;  /* 0x0000003f20b3723e */ /* 0x000fe400000000ff */
[----:B------:R-:W-:Y:S02]  /*3b20*/  CS2R R62, SRZ ;  /* 0x00000000003e7805 */ /* 0x000fe4000001ff00 */
[----:B-1----:R-:W-:Y:S02]  /*3b30*/  CS2R R48, SRZ ;  /* 0x0000000000307805 */ /* 0x002fe4000001ff00 */
[----:B------:R-:W-:Y:S01]  /*3b40*/  CS2R R32, SRZ ;  /* 0x0000000000207805 */ /* 0x000fe2000001ff00 */
[----:B------:R-:W1:Y:S01]  /*3b50*/  MUFU.EX2 R51, R51 ;  /* 0x0000003300337308 */ /* 0x000e620000000800 */
[C---:B----4-:R-:W-:Y:S01]  /*3b60*/  FADD.FTZ R6, R172.reuse, R15 ;  /* 0x0000000fac067221 */ /* 0x050fe20000010000 */
[----:B------:R-:W-:-:S02]  /*3b70*/  F2FP.F16.F32.PACK_AB R172, R172, R47 ;  /* 0x0000002facac723e */ /* 0x000fc400000000ff */
[----:B------:R-:W-:-:S04]  /*3b80*/  CS2R R46, SRZ ;  /* 0x00000000002e7805 */ /* 0x000fc8000001ff00 */
[----:B------:R2:W3:Y:S01]  /*3b90*/  MUFU.EX2 R34, R91 ;  /* 0x0000005b00227308 */ /* 0x0004e20000000800 */
[----:B0-----:R-:W-:-:S07]  /*3ba0*/  FADD.FTZ R13, R89, R2 ;  /* 0x00000002590d7221 */ /* 0x001fce0000010000 */
[----:B------:R0:W4:Y:S01]  /*3bb0*/  MUFU.EX2 R174, R53 ;  /* 0x0000003500ae7308 */ /* 0x0001220000000800 */
[----:B-1----:R-:W-:Y:S01]  /*3bc0*/  FADD.FTZ R15, R51, R6 ;  /* 0x00000006330f7221 */ /* 0x002fe20000010000 */
[----:B--2---:R-:W-:-:S06]  /*3bd0*/  CS2R R90, SRZ ;  /* 0x00000000005a7805 */ /* 0x004fcc000001ff00 */
[----:B------:R-:W1:Y:S01]  /*3be0*/  MUFU.EX2 R67, R67 ;  /* 0x0000004300437308 */ /* 0x000e620000000800 */
[C---:B---3--:R-:W-:Y:S01]  /*3bf0*/  FADD.FTZ R2, R34.reuse, R13 ;  /* 0x0000000d22027221 */ /* 0x048fe20000010000 */
[----:B------:R-:W-:Y:S02]  /*3c00*/  F2FP.F16.F32.PACK_AB R173, R34, R89 ;  /* 0x0000005922ad723e */ /* 0x000fe400000000ff */
[----:B------:R-:W-:Y:S02]  /*3c10*/  CS2R R88, SRZ ;  /* 0x0000000000587805 */ /* 0x000fe4000001ff00 */
[----:B0-----:R-:W-:Y:S02]  /*3c20*/  CS2R R52, SRZ ;  /* 0x0000000000347805 */ /* 0x001fe4000001ff00 */
[----:B------:R-:W-:Y:S01]  /*3c30*/  CS2R R34, SRZ ;  /* 0x0000000000227805 */ /* 0x000fe2000001ff00 */
[----:B------:R-:W0:Y:S01]  /*3c40*/  MUFU.EX2 R55, R55 ;  /* 0x0000003700377308 */ /* 0x000e220000000800 */
[C---:B----4-:R-:W-:Y:S01]  /*3c50*/  FADD.FTZ R6, R174.reuse, R15 ;  /* 0x0000000fae067221 */ /* 0x050fe20000010000 */
[----:B------:R-:W-:-:S02]  /*3c60*/  F2FP.F16.F32.PACK_AB R174, R174, R51 ;  /* 0x00000033aeae723e */ /* 0x000fc400000000ff */
[----:B------:R-:W-:-:S04]  /*3c70*/  CS2R R50, SRZ ;  /* 0x0000000000327805 */ /* 0x000fc8000001ff00 */
[----:B------:R2:W3:Y:S01]  /*3c80*/  MUFU.EX2 R36, R93 ;  /* 0x0000005d00247308 */ /* 0x0004e20000000800 */
[----:B-1----:R-:W-:-:S07]  /*3c90*/  FADD.FTZ R13, R67, R2 ;  /* 0x00000002430d7221 */ /* 0x002fce0000010000 */
[----:B------:R1:W4:Y:S01]  /*3ca0*/  MUFU.EX2 R168, R57 ;  /* 0x0000003900a87308 */ /* 0x0003220000000800 */
[----:B0-----:R-:W-:Y:S01]  /*3cb0*/  FADD.FTZ R15, R55, R6 ;  /* 0x00000006370f7221 */ /* 0x001fe20000010000 */
[----:B--2---:R-:W-:-:S06]  /*3cc0*/  CS2R R92, SRZ ;  /* 0x00000000005c7805 */ /* 0x004fcc000001ff00 */
[----:B------:R-:W0:Y:S01]  /*3cd0*/  MUFU.EX2 R95, R95 ;  /* 0x0000005f005f7308 */ /* 0x000e220000000800 */
[C---:B---3--:R-:W-:Y:S01]  /*3ce0*/  FADD.FTZ R6, R36.reuse, R13 ;  /* 0x0000000d24067221 */ /* 0x048fe20000010000 */
        /* <DEDUP_REMOVED lines=10> */
[----:B------:R-:W0:Y:S01]  /*3d90*/  MUFU.EX2 R71, R71 ;  /* 0x0000004700477308 */ /* 0x000e220000000800 */
[----:B-1----:R-:W-:Y:S01]  /*3da0*/  FADD.FTZ R15, R59, R14 ;  /* 0x0000000e3b0f7221 */ /* 0x002fe20000010000 */
[----:B--2---:R-:W-:-:S06]  /*3db0*/  CS2R R96, SRZ ;  /* 0x0000000000607805 */ /* 0x004fcc000001ff00 */
[----:B------:R-:W1:Y:S01]  /*3dc0*/  MUFU.EX2 R0, R0 ;  /* 0x0000000000007308 */ /* 0x000e620000000800 */
[C---:B---3--:R-:W-:Y:S01]  /*3dd0*/  FADD.FTZ R14, R38.reuse, R13 ;  /* 0x0000000d260e7221 */ /* 0x048fe20000010000 */
[----:B------:R-:W-:Y:S02]  /*3de0*/  F2FP.F16.F32.PACK_AB R169, R38, R95 ;  /* 0x0000005f26a9723e */ /* 0x000fe400000000ff */
[----:B------:R-:W-:Y:S02]  /*3df0*/  CS2R R94, SRZ ;  /* 0x00000000005e7805 */ /* 0x000fe4000001ff00 */
[----:B------:R-:W-:Y:S02]  /*3e00*/  CS2R R38, SRZ ;  /* 0x0000000000267805 */ /* 0x000fe4000001ff00 */
[----:B------:R0:W2:Y:S02]  /*3e10*/  MUFU.EX2 R2, R3 ;  /* 0x0000000300027308 */ /* 0x0000a40000000800 */
[----:B0-----:R-:W-:Y:S01]  /*3e20*/  FADD.FTZ R3, R71, R14 ;  /* 0x0000000e47037221 */ /* 0x001fe20000010000 */
[C---:B-1----:R-:W-:Y:S01]  /*3e30*/  FADD.FTZ R6, R0.reuse, R15 ;  /* 0x0000000f00067221 */ /* 0x042fe20000010000 */
[----:B------:R-:W-:Y:S01]  /*3e40*/  F2FP.F16.F32.PACK_AB R170, R0, R59 ;  /* 0x0000003b00aa723e */ /* 0x000fe200000000ff */
[----:B------:R-:W-:Y:S01]  /*3e50*/  IMAD.MOV.U32 R0, RZ, RZ, 0x3f800000 ;  /* 0x3f800000ff007424 */ /* 0x000fe200078e00ff */
[----:B------:R-:W-:Y:S01]  /*3e60*/  CS2R R58, SRZ ;  /* 0x00000000003a7805 */ /* 0x000fe2000001ff00 */
[C---:B--2---:R-:W-:Y:S01]  /*3e70*/  FADD.FTZ R3, R2.reuse, R3 ;  /* 0x0000000302037221 */ /* 0x044fe20000010000 */
[----:B------:R-:W-:-:S02]  /*3e80*/  F2FP.F16.F32.PACK_AB R171, R2, R71 ;  /* 0x0000004702ab723e */ /* 0x000fc400000000ff */
[----:B------:R-:W-:Y:S02]  /*3e90*/  CS2R R70, SRZ ;  /* 0x0000000000467805 */ /* 0x000fe4000001ff00 */
[----:B------:R-:W-:Y:S01]  /*3ea0*/  MOV R2, 0x3f800000 ;  /* 0x3f80000000027802 */ /* 0x000fe20000000f00 */
[----:B------:R-:W-:Y:S06]  /*3eb0*/  @!P1 BRA `(.L_x_5471) ;  /* 0x0000002c00009947 */ /* 0x000fec0003800000 */
[----:B------:R-:W-:Y:S01]  /*3ec0*/  MOV R13, R9 ;  /* 0x00000009000d7202 */ /* 0x000fe20000000f00 */
[----:B------:R-:W-:Y:S01]  /*3ed0*/  IMAD.MOV.U32 R14, RZ, RZ, R10 ;  /* 0x000000ffff0e7224 */ /* 0x000fe200078e000a */
[----:B------:R-:W-:Y:S01]  /*3ee0*/  MOV R119, RZ ;  /* 0x000000ff00777202 */ /* 0x000fe20000000f00 */
[----:B------:R-:W-:Y:S01]  /*3ef0*/  IMAD.MOV.U32 R2, RZ, RZ, 0x3f800000 ;  /* 0x3f800000ff027424 */ /* 0x000fe200078e00ff */
[----:B------:R-:W-:Y:S01]  /*3f00*/  UMOV UR5, URZ ;  /* 0x0000003f00057c82 */ /* 0x000fe20008000000 */
[----:B------:R-:W-:Y:S01]  /*3f10*/  UMOV UR6, URZ ;  /* 0x0000003f00067c82 */ /* 0x000fe20008000000 */
[----:B------:R-:W-:-:S05]  /*3f20*/  ULDC UR38, c[0x0][0x9d8] ;  /* 0x0002760000267ab9 */ /* 0x000fca0000000800 */
.L_x_5482:
[----:B------:R-:W-:-:S04]  /*3f30*/  UISETP.NE.AND UP0, UPT, UR6, 0x1, UPT ;  /* 0x000000010600788c */ /* 0x000fc8000bf05270 */
[----:B------:R-:W-:-:S04]  /*3f40*/  USEL UR7, URZ, 0x1, UP0 ;  /* 0x000000013f077887 */ /* 0x000fc80008000000 */
[----:B------:R-:W-:Y:S01]  /*3f50*/  ULOP3.LUT UR7, UR5, UR7, URZ, 0x3c, !UPT ;  /* 0x0000000705077292 */ /* 0x000fe2000f8e3c3f */
[----:B------:R-:W-:Y:S11]  /*3f60*/  @!P0 BRA `(.L_x_5472) ;  /* 0x0000000000048947 */ /* 0x000ff60003800000 */
[----:B------:R-:W-:Y:S01]  /*3f70*/  BPT.TRAP 0x1 ;  /* 0x000000040000795c */ /* 0x000fe20000300000 */
.L_x_5472:
        /* <DEDUP_REMOVED lines=9> */
.L_x_5473:
[----:B-1----:R-:W-:Y:S05]  /*4010*/  @P1 BRA `(.L_x_5474) ;  /* 0x0000000000081947 */ /* 0x002fea0003800000 */
[----:B------:R-:W1:Y:S02]  /*4020*/  SYNCS.PHASECHK.TRANS64.TRYWAIT P1, [UR39+0x30830], R8 ;  /* 0x03083008ff0075a7 */ /* 0x000e640008020167 */
[----:B-1----:R-:W-:Y:S05]  /*4030*/  @!P1 BRA `(.L_x_5475) ;  /* 0x000000bc00189947 */ /* 0x002fea0003800000 */
.L_x_5474:
        /* <DEDUP_REMOVED lines=162> */
.L_x_5476:
[----:B------:R-:W-:Y:S01]  /*4a60*/  ULEA UR14, UR6, UR60, 0x3 ;  /* 0x0000003c060e7291 */ /* 0x000fe2000f8e183f */
[----:B------:R-:W-:-:S05]  /*4a70*/  IMAD.U32 R0, RZ, RZ, UR5 ;  /* 0x00000005ff007e24 */ /* 0x000fca000f8e00ff */
[----:B------:R-:W-:-:S04]  /*4a80*/  SHF.L.U32 R0, R0, 0x1f, RZ ;  /* 0x0000001f00007819 */ /* 0x000fc800000006ff */
[----:B------:R2:W3:Y:S01]  /*4a90*/  SYNCS.PHASECHK.TRANS64.TRYWAIT P1, [UR14+0x30850], R0 ;  /* 0x03085000ff0075a7 */ /* 0x0004e2000802014e */
[----:B------:R-:W-:Y:S05]  /*4aa0*/  @!P0 BRA `(.L_x_5477) ;  /* 0x0000000000048947 */ /* 0x000fea0003800000 */
[----:B------:R-:W-:Y:S01]  /*4ab0*/  BPT.TRAP 0x1 ;  /* 0x000000040000795c */ /* 0x000fe20000300000 */
.L_x_5477:
[----:B---3--:R-:W-:Y:S05]  /*4ac0*/  @P1 BRA `(.L_x_5478) ;  /* 0x0000000000081947 */ /* 0x008fea0003800000 */
[----:B------:R-:W3:Y:S02]  /*4ad0*/  SYNCS.PHASECHK.TRANS64.TRYWAIT P1, [UR14+0x30850], R0 ;  /* 0x03085000ff0075a7 */ /* 0x000ee4000802014e */
[----:B---3--:R-:W-:Y:S05]  /*4ae0*/  @!P1 BRA `(.L_x_5479) ;  /* 0x000000b000849947 */ /* 0x008fea0003800000 */
.L_x_5478:
        /* <DEDUP_REMOVED lines=37> */
.L_x_5480:
[----:B------:R-:W-:Y:S01]  /*4d40*/  R2UR UR5, R17 ;  /* 0x00000000110572ca */ /* 0x000fe200000e0000 */
[----:B------:R-:W-:Y:S01]  /*4d50*/  FMUL.FTZ R125, R125, UR38 ;  /* 0x000000267d7d7c20 */ /* 0x000fe20008410000 */
[----:B------:R-:W-:Y:S01]  /*4d60*/  MOV R10, R11 ;  /* 0x0000000b000a7202 */ /* 0x000fe20000000f00 */
[----:B------:R-:W-:Y:S01]  /*4d70*/  FMUL.FTZ R124, R124, UR38 ;  /* 0x000000267c7c7c20 */ /* 0x000fe20008410000 */
[----:B------:R-:W-:Y:S01]  /*4d80*/  R2UR UR10, R16 ;  /* 0x00000000100a72ca */ /* 0x000fe200000e0000 */
[----:B------:R-:W-:Y:S01]  /*4d90*/  MUFU.TANH R181, R125 ;  /* 0x0000007d00b57308 */ /* 0x000fe20000002400 */
[----:B-1----:R-:W-:Y:S01]  /*4da0*/  FMUL.FTZ R9, R127, UR38 ;  /* 0x000000267f097c20 */ /* 0x002fe20008410000 */
[----:B------:R-:W-:Y:S01]  /*4db0*/  FMUL.FTZ R120, R120, UR38 ;  /* 0x0000002678787c20 */ /* 0x000fe20008410000 */
[----:B------:R-:W-:Y:S01]  /*4dc0*/  ULDC UR6, c[0x0][0x2f0] ;  /* 0x0000bc0000067ab9 */ /* 0x000fe20000000800 */
[----:B------:R-:W-:Y:S01]  /*4dd0*/  FMUL.FTZ R21, R131, UR38 ;  /* 0x0000002683157c20 */ /* 0x000fe20008410000 */
[----:B------:R-:W-:Y:S01]  /*4de0*/  FMUL.FTZ R121, R121, UR38 ;  /* 0x0000002679797c20 */ /* 0x000fe20008410000 */
[----:B------:R-:W-:Y:S01]  /*4df0*/  IMAD.U32 R131, RZ, RZ, UR6 ;  /* 0x00000006ff837e24 */ /* 0x000fe2000f8e00ff */
[----:B------:R-:W-:Y:S01]  /*4e00*/  ULDC UR6, c[0x0][0x288] ;  /* 0x0000a20000067ab9 */ /* 0x000fe20000000800 */
[----:B------:R-:W-:Y:S01]  /*4e10*/  UISETP.NE.AND UP0, UPT, UR5, URZ, UPT ;  /* 0x0000003f0500728c */ /* 0x000fe2000bf05270 */
[----:B------:R-:W-:Y:S01]  /*4e20*/  MUFU.TANH R183, R124 ;  /* 0x0000007c00b77308 */ /* 0x000fe20000002400 */
[----:B------:R-:W-:Y:S01]  /*4e30*/  FMUL.FTZ R128, R128, UR38 ;  /* 0x0000002680807c20 */ /* 0x000fe20008410000 */
[----:B------:R-:W-:Y:S01]  /*4e40*/  FMUL.FTZ R129, R129, UR38 ;  /* 0x0000002681817c20 */ /* 0x000fe20008410000 */
[----:B------:R-:W-:Y:S01]  /*4e50*/  FMUL.FTZ R132, R132, UR38 ;  /* 0x0000002684847c20 */ /* 0x000fe20008410000 */
[----:B------:R-:W-:Y:S01]  /*4e60*/  FMUL.FTZ R15, R126, UR38 ;  /* 0x000000267e0f7c20 */ /* 0x000fe20008410000 */
[----:B------:R-:W-:Y:S01]  /*4e70*/  PLOP3.LUT P1, PT, PT, PT, UP0, 0x80, 0x0 ;  /* 0x000000000000781c */ /* 0x000fe20003f2f008 */
[----:B------:R-:W-:Y:S01]  /*4e80*/  FMUL.FTZ R133, R133, UR38 ;  /* 0x0000002685857c20 */ /* 0x000fe20008410000 */
[----:B------:R-:W-:Y:S01]  /*4e90*/  PLOP3.LUT P2, PT, PT, PT, UP0, 0x80, 0x0 ;  /* 0x000000000000781c */ /* 0x000fe20003f4f008 */
[----:B------:R-:W1:Y:S01]  /*4ea0*/  MUFU.TANH R187, R120 ;  /* 0x0000007800bb7308 */ /* 0x000e620000002400 */
[----:B------:R-:W-:Y:S01]  /*4eb0*/  FMUL.FTZ R136, R136, UR38 ;  /* 0x0000002688887c20 */ /* 0x000fe20008410000 */
[----:B------:R-:W-:Y:S01]  /*4ec0*/  @UP0 ULDC UR5, c[0x0][0x44c] ;  /* 0x0001130000050ab9 */ /* 0x000fe20000000800 */
[----:B------:R-:W-:Y:S01]  /*4ed0*/  FMUL.FTZ R137, R137, UR38 ;  /* 0x0000002689897c20 */ /* 0x000fe20008410000 */
[----:B------:R-:W-:Y:S01]  /*4ee0*/  FMUL.FTZ R140, R140, UR38 ;  /* 0x000000268c8c7c20 */ /* 0x000fe20008410000 */
[----:B------:R-:W-:Y:S01]  /*4ef0*/  FMUL.FTZ R141, R141, UR38 ;  /* 0x000000268d8d7c20 */ /* 0x000fe20008410000 */
[----:B------:R-:W-:Y:S01]  /*4f00*/  FMUL.FTZ R144, R144, UR38 ;  /* 0x0000002690907c20 */ /* 0x000fe20008410000 */
[----:B------:R-:W-:Y:S01]  /*4f10*/  FMUL.FTZ R145, R145, UR38 ;  /* 0x0000002691917c20 */ /* 0x000fe20008410000 */
[----:B------:R3:W4:Y:S01]  /*4f20*/  MUFU.TANH R185, R121 ;  /* 0x0000007900b97308 */ /* 0x0007220000002400 */
[----:B------:R-:W-:Y:S01]  /*4f30*/  FMUL.FTZ R148, R148, UR38 ;  /* 0x0000002694947c20 */ /* 0x000fe20008410000 */
[----:B0-----:R-:W-:Y:S01]  /*4f40*/  @P1 IMAD.HI.U32 R8, R11, UR5, RZ ;  /* 0x000000050b081c27 */ /* 0x001fe2000f8e00ff */
[----:B------:R-:W-:-:S03]  /*4f50*/  @UP0 ULDC UR5, c[0x0][0x450] ;  /* 0x0001140000050ab9 */ /* 0x000fc60000000800 */
[----:B------:R-:W-:Y:S01]  /*4f60*/  FMUL.FTZ R149, R149, UR38 ;  /* 0x0000002695957c20 */ /* 0x000fe20008410000 */
[----:B------:R-:W-:Y:S01]  /*4f70*/  FMUL.FTZ R23, R135, UR38 ;  /* 0x0000002687177c20 */ /* 0x000fe20008410000 */
[----:B------:R-:W-:Y:S01]  /*4f80*/  FMUL.FTZ R152, R152, UR38 ;  /* 0x0000002698987c20 */ /* 0x000fe20008410000 */
[----:B------:R-:W-:Y:S01]  /*4f90*/  @P2 SHF.R.U32.HI R10, RZ, UR5, R8 ;  /* 0x00000005ff0a2c19 */ /* 0x000fe20008011608 */
[----:B------:R-:W-:Y:S01]  /*4fa0*/  UMOV UR5, 0x1 ;  /* 0x0000000100057882 */ /* 0x000fe20000000000 */
[----:B------:R-:W0:Y:S01]  /*4fb0*/  MUFU.TANH R128, R128 ;  /* 0x0000008000807308 */ /* 0x000e220000002400 */
[----:B------:R-:W-:Y:S01]  /*4fc0*/  UIMAD UR5, UR61, -0x60, UR5 ;  /* 0xffffffa03d0578a4 */ /* 0x000fe2000f8e0205 */
[----:B---3--:R-:W-:Y:S01]  /*4fd0*/  FMUL.FTZ R121, R139, UR38 ;  /* 0x000000268b797c20 */ /* 0x008fe20008410000 */
[----:B------:R-:W3:Y:S01]  /*4fe0*/  SHFL.IDX PT, R125, R10, RZ, 0x1c1f ;  /* 0x001c1fff0a7d7589 */ /* 0x000ee200000e0000 */
[----:B------:R-:W-:Y:S01]  /*4ff0*/  FMUL.FTZ R153, R153, UR38 ;  /* 0x0000002699997c20 */ /* 0x000fe20008410000 */
[----:B------:R-:W-:Y:S01]  /*5000*/  FMUL.FTZ R156, R156, UR38 ;  /* 0x000000269c9c7c20 */ /* 0x000fe20008410000 */
[----:B------:R-:W-:Y:S01]  /*5010*/  FMUL.FTZ R2, R123, UR38 ;  /* 0x000000267b027c20 */ /* 0x000fe20008410000 */
[----:B------:R-:W-:Y:S01]  /*5020*/  IMAD.U32 R127, RZ, RZ, UR5 ;  /* 0x00000005ff7f7e24 */ /* 0x000fe2000f8e00ff */
[----:B------:R-:W5:Y:S01]  /*5030*/  MUFU.TANH R129, R129 ;  /* 0x0000008100817308 */ /* 0x000f620000002400 */
[----:B------:R-:W-:Y:S01]  /*5040*/  FMUL.FTZ R157, R157, UR38 ;  /* 0x000000269d9d7c20 */ /* 0x000fe20008410000 */
[----:B------:R-:W-:Y:S01]  /*5050*/  FMUL.FTZ R123, R143, UR38 ;  /* 0x000000268f7b7c20 */ /* 0x000fe20008410000 */
[----:B------:R-:W-:-:S02]  /*5060*/  IMAD R124, R12, -0x2, R127 ;  /* 0xfffffffe0c7c7824 */ /* 0x000fc400078e027f */
[----:B------:R-:W-:Y:S01]  /*5070*/  FMUL.FTZ R160, R160, UR38 ;  /* 0x00000026a0a07c20 */ /* 0x000fe20008410000 */
[----:B------:R-:W-:Y:S01]  /*5080*/  FMUL.FTZ R161, R161, UR38 ;  /* 0x00000026a1a17c20 */ /* 0x000fe20008410000 */
[----:B------:R-:W-:Y:S01]  /*5090*/  FMUL.FTZ R164, R164, UR38 ;  /* 0x00000026a4a47c20 */ /* 0x000fe20008410000 */
[----:B------:R-:W-:Y:S01]  /*50a0*/  IMAD R124, R131, UR10, R124 ;  /* 0x0000000a837c7c24 */ /* 0x000fe2000f8e027c */
[----:B------:R-:W5:Y:S01]  /*50b0*/  MUFU.TANH R132, R132 ;  /* 0x0000008400847308 */ /* 0x000f620000002400 */
[----:B------:R-:W-:Y:S01]  /*50c0*/  FMUL.FTZ R165, R165, UR38 ;  /* 0x00000026a5a57c20 */ /* 0x000fe20008410000 */
[----:B------:R-:W-:Y:S01]  /*50d0*/  FMUL.FTZ R20, R130, UR38 ;  /* 0x0000002682147c20 */ /* 0x000fe20008410000 */
[----:B------:R-:W-:Y:S01]  /*50e0*/  FMUL.FTZ R151, R151, UR38 ;  /* 0x0000002697977c20 */ /* 0x000fe20008410000 */
[----:B--2---:R-:W-:Y:S01]  /*50f0*/  FMUL.FTZ R0, R122, UR38 ;  /* 0x000000267a007c20 */ /* 0x004fe20008410000 */
[----:B------:R-:W-:Y:S01]  /*5100*/  FMUL.FTZ R22, R134, UR38 ;  /* 0x0000002686167c20 */ /* 0x000fe20008410000 */
[----:B------:R-:W-:Y:S01]  /*5110*/  FMUL.FTZ R155, R155, UR38 ;  /* 0x000000269b9b7c20 */ /* 0x000fe20008410000 */
[----:B------:R-:W-:Y:S01]  /*5120*/  FMUL.FTZ R120, R138, UR38 ;  /* 0x000000268a787c20 */ /* 0x000fe20008410000 */
[----:B------:R-:W2:Y:S01]  /*5130*/  MUFU.TANH R133, R133 ;  /* 0x0000008500857308 */ /* 0x000ea20000002400 */
[----:B------:R-:W-:Y:S01]  /*5140*/  FMUL.FTZ R159, R159, UR38 ;  /* 0x000000269f9f7c20 */ /* 0x000fe20008410000 */
[----:B------:R-:W-:Y:S01]  /*5150*/  FMUL.FTZ R122, R142, UR38 ;  /* 0x000000268e7a7c20 */ /* 0x000fe20008410000 */
[----:B---3--:R-:W-:Y:S01]  /*5160*/  IADD3 R8, R125, -UR6, R124 ;  /* 0x800000067d087c10 */ /* 0x008fe2000fffe07c */
[----:B------:R-:W-:Y:S01]  /*5170*/  FMUL.FTZ R167, R167, UR38 ;  /* 0x00000026a7a77c20 */ /* 0x000fe20008410000 */
[----:B------:R-:W-:Y:S01]  /*5180*/  FMUL.FTZ R150, R150, UR38 ;  /* 0x0000002696967c20 */ /* 0x000fe20008410000 */
[----:B------:R-:W-:Y:S01]  /*5190*/  FMUL.FTZ R154, R154, UR38 ;  /* 0x000000269a9a7c20 */ /* 0x000fe20008410000 */
[C---:B------:R-:W-:Y:S01]  /*51a0*/  ISETP.GT.AND P1, PT, R8.reuse, RZ, PT ;  /* 0x000000ff0800720c */ /* 0x040fe20003f24270 */
[----:B------:R-:W3:Y:S01]  /*51b0*/  MUFU.TANH R136, R136 ;  /* 0x0000008800887308 */ /* 0x000ee20000002400 */
[----:B------:R-:W-:Y:S01]  /*51c0*/  ISETP.GT.AND P2, PT, R8, 0x1, PT ;  /* 0x000000010800780c */ /* 0x000fe20003f44270 */
[----:B------:R-:W-:Y:S01]  /*51d0*/  FMUL.FTZ R189, R158, UR38 ;  /* 0x000000269ebd7c20 */ /* 0x000fe20008410000 */
[----:B-1----:R-:W-:Y:S01]  /*51e0*/  FSEL R187, R187, -INF , P1 ;  /* 0xff800000bbbb7808 */ /* 0x002fe20000800000 */
[----:B------:R-:W-:Y:S01]  /*51f0*/  FMUL.FTZ R162, R162, UR38 ;  /* 0x00000026a2a27c20 */ /* 0x000fe20008410000 */
[----:B------:R-:W-:Y:S01]  /*5200*/  ISETP.GT.AND P1, PT, R8, 0x8, PT ;  /* 0x000000080800780c */ /* 0x000fe20003f24270 */
[----:B------:R-:W-:Y:S01]  /*5210*/  FMUL.FTZ R195, R166, UR38 ;  /* 0x00000026a6c37c20 */ /* 0x000fe20008410000 */
[----:B----4-:R-:W-:Y:S01]  /*5220*/  FSEL R185, R185, -INF , P2 ;  /* 0xff800000b9b97808 */ /* 0x010fe20001000000 */
[----:B------:R-:W1:Y:S01]  /*5230*/  MUFU.TANH R137, R137 ;  /* 0x0000008900897308 */ /* 0x000e620000002400 */
[----:B------:R-:W-:Y:S01]  /*5240*/  FMNMX.FTZ R126, R187, R14, !PT ;  /* 0x0000000ebb7e7209 */ /* 0x000fe20007810000 */
[----:B------:R-:W4:Y:S01]  /*5250*/  S2UR UR5, SR_CgaCtaId ;  /* 0x00000000000579c3 */ /* 0x000f220000008800 */
[----:B------:R-:W-:Y:S01]  /*5260*/  ISETP.GT.AND P2, PT, R8, 0x9, PT ;  /* 0x000000090800780c */ /* 0x000fe20003f44270 */
[----:B------:R-:W-:Y:S01]  /*5270*/  UIADD3 UR39, UR39, 0x30840, URZ ;  /* 0x0003084027277890 */ /* 0x000fe2000fffe03f */
[----:B------:R-:W-:-:S02]  /*5280*/  FSEL R183, R183, -INF , P1 ;  /* 0xff800000b7b77808 */ /* 0x000fc40000800000 */
[----:B------:R-:W-:Y:S01]  /*5290*/  FMNMX.FTZ R126, R185, R126, !PT ;  /* 0x0000007eb97e7209 */ /* 0x000fe20007810000 */
[----:B------:R-:W1:Y:S01]  /*52a0*/  MUFU.TANH R139, R140 ;  /* 0x0000008c008b7308 */ /* 0x000e620000002400 */
[C---:B------:R-:W-:Y:S02]  /*52b0*/  ISETP.GT.AND P1, PT, R8.reuse, 0x10, PT ;  /* 0x000000100800780c */ /* 0x040fe40003f24270 */
[----:B------:R-:W-:Y:S02]  /*52c0*/  FSEL R181, R181, -INF , P2 ;  /* 0xff800000b5b57808 */ /* 0x000fe40001000000 */
[----:B------:R-:W-:Y:S02]  /*52d0*/  FMNMX.FTZ R126, R183, R126, !PT ;  /* 0x0000007eb77e7209 */ /* 0x000fe40007810000 */
[----:B------:R-:W-:Y:S01]  /*52e0*/  ISETP.GT.AND P2, PT, R8, 0x11, PT ;  /* 0x000000110800780c */ /* 0x000fe20003f44270 */
[----:B------:R-:W1:Y:S01]  /*52f0*/  MUFU.TANH R141, R141 ;  /* 0x0000008d008d7308 */ /* 0x000e620000002400 */
[----:B0-----:R-:W-:-:S02]  /*5300*/  FSEL R179, R128, -INF , P1 ;  /* 0xff80000080b37808 */ /* 0x001fc40000800000 */
[----:B------:R-:W-:Y:S02]  /*5310*/  FMNMX.FTZ R126, R181, R126, !PT ;  /* 0x0000007eb57e7209 */ /* 0x000fe40007810000 */
[C---:B------:R-:W-:Y:S02]  /*5320*/  ISETP.GT.AND P1, PT, R8.reuse, 0x18, PT ;  /* 0x000000180800780c */ /* 0x040fe40003f24270 */
[----:B-----5:R-:W-:Y:S01]  /*5330*/  FSEL R177, R129, -INF , P2 ;  /* 0xff80000081b17808 */ /* 0x020fe20001000000 */
[----:B------:R-:W0:Y:S01]  /*5340*/  MUFU.TANH R131, R144 ;  /* 0x0000009000837308 */ /* 0x000e220000002400 */
[----:B------:R-:W-:Y:S01]  /*5350*/  FMNMX.FTZ R126, R179, R126, !PT ;  /* 0x0000007eb37e7209 */ /* 0x000fe20007810000 */
[----:B----4-:R-:W-:Y:S01]  /*5360*/  UPRMT UR39, UR5, 0x654, UR39 ;  /* 0x0000065405277896 */ /* 0x010fe20008000027 */
[----:B------:R-:W-:Y:S02]  /*5370*/  ISETP.GT.AND P2, PT, R8, 0x19, PT ;  /* 0x000000190800780c */ /* 0x000fe40003f44270 */
[----:B------:R-:W-:-:S02]  /*5380*/  FSEL R175, R132, -INF , P1 ;  /* 0xff80000084af7808 */ /* 0x000fc40000800000 */
[----:B------:R-:W-:Y:S01]  /*5390*/  FMNMX.FTZ R126, R177, R126, !PT ;  /* 0x0000007eb17e7209 */ /* 0x000fe20007810000 */
[----:B------:R-:W4:Y:S01]  /*53a0*/  MUFU.TANH R145, R145 ;  /* 0x0000009100917308 */ /* 0x000f220000002400 */
[C---:B------:R-:W-:Y:S02]  /*53b0*/  ISETP.GT.AND P1, PT, R8.reuse, 0x20, PT ;  /* 0x000000200800780c */ /* 0x040fe40003f24270 */
[----:B--2---:R-:W-:Y:S01]  /*53c0*/  FSEL R173, R133, -INF , P2 ;  /* 0xff80000085ad7808 */ /* 0x004fe20001000000 */
[----:B------:R-:W-:Y:S01]  /*53d0*/  SYNCS.ARRIVE.TRANS64.RED.A1T0 RZ, [UR39], RZ ;  /* 0x000000ffffff79a7 */ /* 0x000fe20008100427 */
[----:B------:R-:W-:Y:S02]  /*53e0*/  FMNMX.FTZ R126, R175, R126, !PT ;  /* 0x0000007eaf7e7209 */ /* 0x000fe40007810000 */
[----:B------:R-:W-:Y:S01]  /*53f0*/  ISETP.GT.AND P2, PT, R8, 0x21, PT ;  /* 0x000000210800780c */ /* 0x000fe20003f44270 */
[----:B------:R-:W2:Y:S01]  /*5400*/  MUFU.TANH R135, R148 ;  /* 0x0000009400877308 */ /* 0x000ea20000002400 */
[----:B---3--:R-:W-:-:S02]  /*5410*/  FSEL R171, R136, -INF , P1 ;  /* 0xff80000088ab7808 */ /* 0x008fc40000800000 */
[----:B------:R-:W-:Y:S02]  /*5420*/  FMNMX.FTZ R126, R173, R126, !PT ;  /* 0x0000007ead7e7209 */ /* 0x000fe40007810000 */
[C---:B------:R-:W-:Y:S02]  /*5430*/  ISETP.GT.AND P1, PT, R8.reuse, 0x28, PT ;  /* 0x000000280800780c */ /* 0x040fe40003f24270 */
[----:B-1----:R-:W-:Y:S01]  /*5440*/  FSEL R169, R137, -INF , P2 ;  /* 0xff80000089a97808 */ /* 0x002fe20001000000 */
[----:B------:R-:W1:Y:S01]  /*5450*/  MUFU.TANH R149, R149 ;  /* 0x0000009500957308 */ /* 0x000e620000002400 */
[----:B------:R-:W-:Y:S02]  /*5460*/  FMNMX.FTZ R126, R171, R126, !PT ;  /* 0x0000007eab7e7209 */ /* 0x000fe40007810000 */
[----:B------:R-:W-:Y:S02]  /*5470*/  ISETP.GT.AND P2, PT, R8, 0x29, PT ;  /* 0x000000290800780c */ /* 0x000fe40003f44270 */
[----:B------:R-:W-:-:S02]  /*5480*/  FSEL R139, R139, -INF , P1 ;  /* 0xff8000008b8b7808 */ /* 0x000fc40000800000 */
[----:B------:R-:W-:Y:S01]  /*5490*/  FMNMX.FTZ R126, R169, R126, !PT ;  /* 0x0000007ea97e7209 */ /* 0x000fe20007810000 */
[----:B------:R-:W3:Y:S01]  /*54a0*/  MUFU.TANH R152, R152 ;  /* 0x0000009800987308 */ /* 0x000ee20000002400 */
[C---:B------:R-:W-:Y:S02]  /*54b0*/  ISETP.GT.AND P1, PT, R8.reuse, 0x30, PT ;  /* 0x000000300800780c */ /* 0x040fe40003f24270 */
[----:B------:R-:W-:Y:S02]  /*54c0*/  FSEL R129, R141, -INF , P2 ;  /* 0xff8000008d817808 */ /* 0x000fe40001000000 */
[----:B------:R-:W-:Y:S02]  /*54d0*/  FMNMX.FTZ R126, R139, R126, !PT ;  /* 0x0000007e8b7e7209 */ /* 0x000fe40007810000 */
[----:B------:R-:W-:Y:S01]  /*54e0*/  ISETP.GT.AND P2, PT, R8, 0x31, PT ;  /* 0x000000310800780c */ /* 0x000fe20003f44270 */
[----:B------:R-:W5:Y:S01]  /*54f0*/  MUFU.TANH R125, R153 ;  /* 0x00000099007d7308 */ /* 0x000f620000002400 */
[----:B0-----:R-:W-:-:S02]  /*5500*/  FSEL R131, R131, -INF , P1 ;  /* 0xff80000083837808 */ /* 0x001fc40000800000 */
[----:B------:R-:W-:Y:S02]  /*5510*/  FMNMX.FTZ R126, R129, R126, !PT ;  /* 0x0000007e817e7209 */ /* 0x000fe40007810000 */
[C---:B------:R-:W-:Y:S02]  /*5520*/  ISETP.GT.AND P1, PT, R8.reuse, 0x38, PT ;  /* 0x000000380800780c */ /* 0x040fe40003f24270 */
[----:B----4-:R-:W-:Y:S01]  /*5530*/  FSEL R133, R145, -INF , P2 ;  /* 0xff80000091857808 */ /* 0x010fe20001000000 */
[----:B------:R-:W0:Y:S01]  /*5540*/  MUFU.TANH R143, R156 ;  /* 0x0000009c008f7308 */ /* 0x000e220000002400 */
[----:B------:R-:W-:Y:S02]  /*5550*/  FMNMX.FTZ R126, R131, R126, !PT ;  /* 0x0000007e837e7209 */ /* 0x000fe40007810000 */
[----:B------:R-:W-:Y:S02]  /*5560*/  ISETP.GT.AND P2, PT, R8, 0x39, PT ;  /* 0x000000390800780c */ /* 0x000fe40003f44270 */
[----:B--2---:R-:W-:-:S02]  /*5570*/  FSEL R135, R135, -INF , P1 ;  /* 0xff80000087877808 */ /* 0x004fc40000800000 */
[----:B------:R-:W-:Y:S01]  /*5580*/  FMNMX.FTZ R126, R133, R126, !PT ;  /* 0x0000007e857e7209 */ /* 0x000fe20007810000 */
[----:B------:R-:W2:Y:S01]  /*5590*/  MUFU.TANH R157, R157 ;  /* 0x0000009d009d7308 */ /* 0x000ea20000002400 */
[C---:B------:R-:W-:Y:S02]  /*55a0*/  ISETP.GT.AND P1, PT, R8.reuse, 0x40, PT ;  /* 0x000000400800780c */ /* 0x040fe40003f24270 */
[----:B-1----:R-:W-:Y:S02]  /*55b0*/  FSEL R137, R149, -INF , P2 ;  /* 0xff80000095897808 */ /* 0x002fe40001000000 */
[----:B------:R-:W-:Y:S02]  /*55c0*/  FMNMX.FTZ R126, R135, R126, !PT ;  /* 0x0000007e877e7209 */ /* 0x000fe40007810000 */
[----:B------:R-:W-:Y:S01]  /*55d0*/  ISETP.GT.AND P2, PT, R8, 0x41, PT ;  /* 0x000000410800780c */ /* 0x000fe20003f44270 */
[----:B------:R-:W1:Y:S01]  /*55e0*/  MUFU.TANH R160, R160 ;  /* 0x000000a000a07308 */ /* 0x000e620000002400 */
[----:B---3--:R-:W-:-:S02]  /*55f0*/  FSEL R141, R152, -INF , P1 ;  /* 0xff800000988d7808 */ /* 0x008fc40000800000 */
[----:B------:R-:W-:Y:S02]  /*5600*/  FMNMX.FTZ R126, R137, R126, !PT ;  /* 0x0000007e897e7209 */ /* 0x000fe40007810000 */
[C---:B------:R-:W-:Y:S02]  /*5610*/  ISETP.GT.AND P1, PT, R8.reuse, 0x48, PT ;  /* 0x000000480800780c */ /* 0x040fe40003f24270 */
[----:B-----5:R-:W-:Y:S01]  /*5620*/  FSEL R125, R125, -INF , P2 ;  /* 0xff8000007d7d7808 */ /* 0x020fe20001000000 */
[----:B------:R-:W3:Y:S01]  /*5630*/  MUFU.TANH R153, R161 ;  /* 0x000000a100997308 */ /* 0x000ee20000002400 */
[----:B------:R-:W-:Y:S02]  /*5640*/  FMNMX.FTZ R126, R141, R126, !PT ;  /* 0x0000007e8d7e7209 */ /* 0x000fe40007810000 */
[----:B------:R-:W-:Y:S02]  /*5650*/  ISETP.GT.AND P2, PT, R8, 0x49, PT ;  /* 0x000000490800780c */ /* 0x000fe40003f44270 */
[----:B0-----:R-:W-:-:S02]  /*5660*/  FSEL R143, R143, -INF , P1 ;  /* 0xff8000008f8f7808 */ /* 0x001fc40000800000 */
[----:B------:R-:W-:Y:S01]  /*5670*/  FMNMX.FTZ R126, R125, R126, !PT ;  /* 0x0000007e7d7e7209 */ /* 0x000fe20007810000 */
[----:B------:R-:W0:Y:S01]  /*5680*/  MUFU.TANH R164, R164 ;  /* 0x000000a400a47308 */ /* 0x000e220000002400 */
[----:B------:R-:W-:Y:S02]  /*5690*/  ISETP.GT.AND P1, PT, R8, 0x50, PT ;  /* 0x000000500800780c */ /* 0x000fe40003f24270 */
[----:B--2---:R-:W-:Y:S02]  /*56a0*/  FSEL R145, R157, -INF , P2 ;  /* 0xff8000009d917808 */ /* 0x004fe40001000000 */
[----:B------:R-:W-:Y:S01]  /*56b0*/  FMNMX.FTZ R128, R143, R126, !PT ;  /* 0x0000007e8f807209 */ /* 0x000fe20007810000 */
[----:B------:R-:W-:Y:S01]  /*56c0*/  FMUL.FTZ R126, R146, UR38 ;  /* 0x00000026927e7c20 */ /* 0x000fe20008410000 */
[----:B------:R-:W-:Y:S01]  /*56d0*/  ISETP.GT.AND P2, PT, R8, 0x51, PT ;  /* 0x000000510800780c */ /* 0x000fe20003f44270 */
[----:B------:R-:W2:Y:S01]  /*56e0*/  MUFU.TANH R127, R165 ;  /* 0x000000a5007f7308 */ /* 0x000ea20000002400 */
[----:B-1----:R-:W-:-:S02]  /*56f0*/  FSEL R149, R160, -INF , P1 ;  /* 0xff800000a0957808 */ /* 0x002fc40000800000 */
[----:B------:R-:W-:Y:S02]  /*5700*/  FMNMX.FTZ R128, R145, R128, !PT ;  /* 0x0000008091807209 */ /* 0x000fe40007810000 */
[C---:B------:R-:W-:Y:S02]  /*5710*/  ISETP.GT.AND P1, PT, R8.reuse, 0x58, PT ;  /* 0x000000580800780c */ /* 0x040fe40003f24270 */
[----:B---3--:R-:W-:Y:S01]  /*5720*/  FSEL R153, R153, -INF , P2 ;  /* 0xff80000099997808 */ /* 0x008fe20001000000 */
[----:B------:R1:W-:Y:S01]  /*5730*/  MUFU.TANH R136, R151 ;  /* 0x0000009700887308 */ /* 0x0003e20000002400 */
[----:B------:R-:W-:Y:S02]  /*5740*/  FMNMX.FTZ R128, R149, R128, !PT ;  /* 0x0000008095807209 */ /* 0x000fe40007810000 */
[----:B------:R-:W-:Y:S01]  /*5750*/  ISETP.GT.AND P2, PT, R8, 0x59, PT ;  /* 0x000000590800780c */ /* 0x000fe20003f44270 */
[----:B------:R-:W-:Y:S01]  /*5760*/  FMUL.FTZ R8, R147, UR38 ;  /* 0x0000002693087c20 */ /* 0x000fe20008410000 */
[----:B0-----:R-:W-:-:S02]  /*5770*/  FSEL R147, R164, -INF , P1 ;  /* 0xff800000a4937808 */ /* 0x001fc40000800000 */
[----:B------:R-:W-:Y:S01]  /*5780*/  FMNMX.FTZ R128, R153, R128, !PT ;  /* 0x0000008099807209 */ /* 0x000fe20007810000 */
[----:B------:R-:W0:Y:S01]  /*5790*/  MUFU.TANH R0, R0 ;  /* 0x0000000000007308 */ /* 0x000e220000002400 */
[----:B--2---:R-:W-:Y:S02]  /*57a0*/  FSEL R127, R127, -INF , P2 ;  /* 0xff8000007f7f7808 */ /* 0x004fe40001000000 */
[----:B------:R-:W-:-:S04]  /*57b0*/  FMNMX.FTZ R128, R147, R128, !PT ;  /* 0x0000008093807209 */ /* 0x000fc80007810000 */
[----:B------:R-:W-:Y:S01]  /*57c0*/  FMNMX.FTZ R128, R127, R128, !PT ;  /* 0x000000807f807209 */ /* 0x000fe20007810000 */
[----:B------:R-:W2:Y:S04]  /*57d0*/  MUFU.TANH R2, R2 ;  /* 0x0000000200027308 */ /* 0x000ea80000002400 */
[----:B------:R-:W3:Y:S04]  /*57e0*/  SHFL.BFLY PT, R157, R128, 0x2, 0x1f ;  /* 0x0c401f00809d7f89 */ /* 0x000ee800000e0000 */
[----:B------:R-:W4:Y:S08]  /*57f0*/  MUFU.TANH R15, R15 ;  /* 0x0000000f000f7308 */ /* 0x000f300000002400 */
[----:B------:R-:W5:Y:S08]  /*5800*/  MUFU.TANH R9, R9 ;  /* 0x0000000900097308 */ /* 0x000f700000002400 */
[----:B------:R-:W-:Y:S01]  /*5810*/  MUFU.TANH R20, R20 ;  /* 0x0000001400147308 */ /* 0x000fe20000002400 */
[----:B---3--:R-:W-:Y:S01]  /*5820*/  FMNMX.FTZ R130, R128, R157, !PT ;  /* 0x0000009d80827209 */ /* 0x008fe20007810000 */
[----:B------:R-:W-:Y:S01]  /*5830*/  FMUL.FTZ R128, R163, UR38 ;  /* 0x00000026a3807c20 */ /* 0x000fe20008410000 */
[----:B------:R-:W3:Y:S05]  /*5840*/  SHFL.IDX PT, R157, R10, 0x1, 0x1c1f ;  /* 0x003c1f000a9d7f89 */ /* 0x000eea00000e0000 */
[----:B------:R0:W-:Y:S01]  /*5850*/  MUFU.TANH R134, R8 ;  /* 0x0000000800867308 */ /* 0x0001e20000002400 */
[----:B-1----:R-:W1:Y:S07]  /*5860*/  SHFL.BFLY PT, R151, R130, 0x1, 0x1f ;  /* 0x0c201f0082977f89 */ /* 0x002e6e00000e0000 */
[----:B------:R-:W5:Y:S01]  /*5870*/  MUFU.TANH R21, R21 ;  /* 0x0000001500157308 */ /* 0x000f620000002400 */
[----:B0-----:R-:W0:Y:S07]  /*5880*/  LDC R8, c[0x0][0x988] ;  /* 0x00026200ff087b82 */ /* 0x001e2e0000000800 */
[----:B------:R-:W5:Y:S01]  /*5890*/  MUFU.TANH R22, R22 ;  /* 0x0000001600167308 */ /* 0x000f620000002400 */
[----:B---3--:R-:W-:-:S07]  /*58a0*/  IADD3 R124, R157, -UR6, R124 ;  /* 0x800000069d7c7c10 */ /* 0x008fce000fffe07c */
[----:B------:R4:W-:Y:S01]  /*58b0*/  MUFU.TANH R138, R155 ;  /* 0x0000009b008a7308 */ /* 0x0009e20000002400 */
[C---:B------:R-:W-:Y:S02]  /*58c0*/  ISETP.GT.AND P1, PT, R124.reuse, RZ, PT ;  /* 0x000000ff7c00720c */ /* 0x040fe40003f24270 */
[----:B------:R-:W-:Y:S02]  /*58d0*/  ISETP.GT.AND P2, PT, R124, 0x1, PT ;  /* 0x000000017c00780c */ /* 0x000fe40003f44270 */
[----:B------:R-:W-:Y:S02]  /*58e0*/  FSEL R0, R0, -INF , P1 ;  /* 0xff80000000007808 */ /* 0x000fe40000800000 */
[----:B-1----:R-:W-:Y:S01]  /*58f0*/  FMNMX.FTZ R10, R130, R151, !PT ;  /* 0x00000097820a7209 */ /* 0x002fe20007810000 */
[----:B------:R-:W1:Y:S01]  /*5900*/  MUFU.TANH R23, R23 ;  /* 0x0000001700177308 */ /* 0x000e620000002400 */
[----:B--2---:R-:W-:Y:S02]  /*5910*/  FSEL R151, R2, -INF , P2 ;  /* 0xff80000002977808 */ /* 0x004fe40001000000 */
[----:B------:R-:W-:Y:S01]  /*5920*/  ISETP.GT.AND P3, PT, R124, 0x8, PT ;  /* 0x000000087c00780c */ /* 0x000fe20003f64270 */
[----:B0-----:R-:W-:Y:S01]  /*5930*/  FMUL.FTZ R132, R10, R8 ;  /* 0x000000080a847220 */ /* 0x001fe20000410000 */
[----:B------:R-:W-:-:S02]  /*5940*/  FMNMX.FTZ R2, R0, R13, !PT ;  /* 0x0000000d00027209 */ /* 0x000fc40007810000 */
[C---:B------:R-:W-:Y:S01]  /*5950*/  ISETP.GT.AND P4, PT, R124.reuse, 0x9, PT ;  /* 0x000000097c00780c */ /* 0x040fe20003f84270 */
[----:B------:R-:W-:Y:S01]  /*5960*/  MUFU.TANH R120, R120 ;  /* 0x0000007800787308 */ /* 0x000fe20000002400 */
[----:B----4-:R-:W-:Y:S02]  /*5970*/  FSEL R155, R15, -INF , P3 ;  /* 0xff8000000f9b7808 */ /* 0x010fe40001800000 */
[----:B------:R-:W-:Y:S02]  /*5980*/  FMNMX.FTZ R130, R151, R2, !PT ;  /* 0x0000000297827209 */ /* 0x000fe40007810000 */
[----:B------:R-:W-:Y:S02]  /*5990*/  ISETP.GT.AND P2, PT, R124, 0x10, PT ;  /* 0x000000107c00780c */ /* 0x000fe40003f44270 */
[----:B-----5:R-:W-:Y:S01]  /*59a0*/  FSEL R157, R9, -INF , P4 ;  /* 0xff800000099d7808 */ /* 0x020fe20002000000 */
[----:B------:R0:W-:Y:S01]  /*59b0*/  MUFU.TANH R191, R159 ;  /* 0x0000009f00bf7308 */ /* 0x0001e20000002400 */
[----:B------:R-:W-:-:S02]  /*59c0*/  FMNMX.FTZ R130, R155, R130, !PT ;  /* 0x000000829b827209 */ /* 0x000fc40007810000 */
[----:B------:R-:W-:Y:S02]  /*59d0*/  ISETP.GT.AND P3, PT, R124, 0x11, PT ;  /* 0x000000117c00780c */ /* 0x000fe40003f64270 */
[----:B------:R-:W-:Y:S02]  /*59e0*/  FMNMX.FTZ R130, R157, R130, !PT ;  /* 0x000000829d827209 */ /* 0x000fe40007810000 */
[----:B------:R-:W-:Y:S01]  /*59f0*/  FSEL R161, R21, -INF , P3 ;  /* 0xff80000015a17808 */ /* 0x000fe20001800000 */
[----:B------:R-:W2:Y:S01]  /*5a00*/  MUFU.TANH R121, R121 ;  /* 0x0000007900797308 */ /* 0x000ea20000002400 */
[----:B0-----:R-:W-:Y:S02]  /*5a10*/  FSEL R159, R20, -INF , P2 ;  /* 0xff800000149f7808 */ /* 0x001fe40001000000 */
[----:B------:R-:W-:Y:S02]  /*5a20*/  ISETP.GT.AND P2, PT, R124, 0x18, PT ;  /* 0x000000187c00780c */ /* 0x000fe40003f44270 */
[----:B------:R-:W-:-:S02]  /*5a30*/  FMNMX.FTZ R130, R159, R130, !PT ;  /* 0x000000829f827209 */ /* 0x000fc40007810000 */
[----:B------:R-:W-:Y:S01]  /*5a40*/  ISETP.GT.AND P3, PT, R124, 0x19, PT ;  /* 0x000000197c00780c */ /* 0x000fe20003f64270 */
[----:B------:R-:W-:Y:S01]  /*5a50*/  MUFU.TANH R122, R122 ;  /* 0x0000007a007a7308 */ /* 0x000fe20000002400 */
[----:B------:R-:W-:Y:S02]  /*5a60*/  FSEL R163, R22, -INF , P2 ;  /* 0xff80000016a37808 */ /* 0x000fe40001000000 */
[----:B------:R-:W-:Y:S02]  /*5a70*/  FMNMX.FTZ R130, R161, R130, !PT ;  /* 0x00000082a1827209 */ /* 0x000fe40007810000 */
[----:B------:R-:W-:Y:S02]  /*5a80*/  FSETP.NEU.FTZ.AND P1, PT, R10, -INF , PT ;  /* 0xff8000000a00780b */ /* 0x000fe40003f3d000 */
[----:B------:R-:W-:Y:S01]  /*5a90*/  ISETP.GT.AND P2, PT, R124, 0x20, PT ;  /* 0x000000207c00780c */ /* 0x000fe20003f44270 */
[----:B------:R-:W0:Y:S01]  /*5aa0*/  MUFU.TANH R123, R123 ;  /* 0x0000007b007b7308 */ /* 0x000e220000002400 */
[----:B-1----:R-:W-:-:S02]  /*5ab0*/  FSEL R165, R23, -INF , P3 ;  /* 0xff80000017a57808 */ /* 0x002fc40001800000 */
[----:B------:R-:W-:Y:S02]  /*5ac0*/  FMNMX.FTZ R130, R163, R130, !PT ;  /* 0x00000082a3827209 */ /* 0x000fe40007810000 */
[----:B------:R-:W-:Y:S02]  /*5ad0*/  FSEL R2, R132, RZ, P1 ;  /* 0x000000ff84027208 */ /* 0x000fe40000800000 */
[C---:B------:R-:W-:Y:S01]  /*5ae0*/  ISETP.GT.AND P3, PT, R124.reuse, 0x21, PT ;  /* 0x000000217c00780c */ /* 0x040fe20003f64270 */
[----:B------:R-:W1:Y:S01]  /*5af0*/  MUFU.TANH R126, R126 ;  /* 0x0000007e007e7308 */ /* 0x000e620000002400 */
[----:B------:R-:W-:Y:S01]  /*5b00*/  FMNMX.FTZ R130, R165, R130, !PT ;  /* 0x00000082a5827209 */ /* 0x000fe20007810000 */
[-CC-:B------:R-:W-:Y:S01]  /*5b10*/  FFMA.FTZ R190, R183, R8.reuse, -R2.reuse ;  /* 0x00000008b7be7223 */ /* 0x180fe20000010802 */
[----:B--2---:R-:W-:Y:S01]  /*5b20*/  FSEL R183, R121, -INF , P3 ;  /* 0xff80000079b77808 */ /* 0x004fe20001800000 */
[-CC-:B------:R-:W-:Y:S01]  /*5b30*/  FFMA.FTZ R188, R185, R8.reuse, -R2.reuse ;  /* 0x00000008b9bc7223 */ /* 0x180fe20000010802 */
[C---:B------:R-:W-:Y:S01]  /*5b40*/  ISETP.GT.AND P3, PT, R124.reuse, 0x29, PT ;  /* 0x000000297c00780c */ /* 0x040fe20003f64270 */
[-CC-:B------:R-:W-:Y:S01]  /*5b50*/  FFMA.FTZ R184, R179, R8.reuse, -R2.reuse ;  /* 0x00000008b3b87223 */ /* 0x180fe20000010802 */
[-CC-:B------:R-:W-:Y:S01]  /*5b60*/  FFMA.FTZ R21, R181, R8.reuse, -R2.reuse ;  /* 0x00000008b5157223 */ /* 0x180fe20000010802 */
[----:B------:R2:W-:Y:S01]  /*5b70*/  MUFU.TANH R197, R167 ;  /* 0x000000a700c57308 */ /* 0x0005e20000002400 */
[----:B0-----:R-:W-:Y:S01]  /*5b80*/  FSEL R123, R123, -INF , P3 ;  /* 0xff8000007b7b7808 */ /* 0x001fe20001800000 */
[-CC-:B------:R-:W-:Y:S01]  /*5b90*/  FFMA.FTZ R23, R177, R8.reuse, -R2.reuse ;  /* 0x00000008b1177223 */ /* 0x180fe20000010802 */
[----:B------:R-:W-:Y:S01]  /*5ba0*/  ISETP.GT.AND P3, PT, R124, 0x31, PT ;  /* 0x000000317c00780c */ /* 0x000fe20003f64270 */
[-CC-:B------:R-:W-:Y:S01]  /*5bb0*/  FFMA.FTZ R15, R187, R8.reuse, -R2.reuse ;  /* 0x00000008bb0f7223 */ /* 0x180fe20000010802 */
[-CC-:B------:R-:W-:Y:S01]  /*5bc0*/  FFMA.FTZ R186, R175, R8.reuse, -R2.reuse ;  /* 0x00000008afba7223 */ /* 0x180fe20000010802 */
[-CC-:B------:R-:W-:Y:S01]  /*5bd0*/  FFMA.FTZ R180, R171, R8.reuse, -R2.reuse ;  /* 0x00000008abb47223 */ /* 0x180fe20000010802 */
[----:B------:R-:W-:Y:S01]  /*5be0*/  FSEL R179, R134, -INF , P3 ;  /* 0xff80000086b37808 */ /* 0x000fe20001800000 */
[----:B------:R-:W0:Y:S01]  /*5bf0*/  MUFU.TANH R150, R150 ;  /* 0x0000009600967308 */ /* 0x000e220000002400 */
[----:B--2---:R-:W-:Y:S01]  /*5c00*/  FSEL R167, R120, -INF , P2 ;  /* 0xff80000078a77808 */ /* 0x004fe20001000000 */
[-CC-:B------:R-:W-:Y:S01]  /*5c10*/  FFMA.FTZ R182, R139, R8.reuse, -R2.reuse ;  /* 0x000000088bb67223 */ /* 0x180fe20000010802 */
[----:B------:R-:W-:Y:S01]  /*5c20*/  ISETP.GT.AND P2, PT, R124, 0x28, PT ;  /* 0x000000287c00780c */ /* 0x000fe20003f44270 */
[--C-:B------:R-:W-:Y:S01]  /*5c30*/  FFMA.FTZ R168, R149, R8, -R2.reuse ;  /* 0x0000000895a87223 */ /* 0x100fe20000010802 */
[----:B------:R-:W-:Y:S01]  /*5c40*/  FMNMX.FTZ R130, R167, R130, !PT ;  /* 0x00000082a7827209 */ /* 0x000fe20007810000 */
[--C-:B------:R-:W-:Y:S01]  /*5c50*/  FFMA.FTZ R176, R131, R8, -R2.reuse ;  /* 0x0000000883b07223 */ /* 0x100fe20000010802 */
[----:B------:R-:W-:Y:S01]  /*5c60*/  FSEL R185, R122, -INF , P2 ;  /* 0xff8000007ab97808 */ /* 0x000fe20001000000 */
[----:B------:R-:W2:Y:S01]  /*5c70*/  MUFU.TANH R154, R154 ;  /* 0x0000009a009a7308 */ /* 0x000ea20000002400 */
[----:B------:R-:W-:Y:S01]  /*5c80*/  FMNMX.FTZ R130, R183, R130, !PT ;  /* 0x00000082b7827209 */ /* 0x000fe20007810000 */
[-CC-:B------:R-:W-:Y:S01]  /*5c90*/  FFMA.FTZ R131, R133, R8.reuse, -R2.reuse ;  /* 0x0000000885837223 */ /* 0x180fe20000010802 */
[----:B------:R-:W-:Y:S01]  /*5ca0*/  ISETP.GT.AND P2, PT, R124, 0x30, PT ;  /* 0x000000307c00780c */ /* 0x000fe20003f44270 */
[--C-:B------:R-:W-:Y:S01]  /*5cb0*/  FFMA.FTZ R178, R135, R8, -R2.reuse ;  /* 0x0000000887b27223 */ /* 0x100fe20000010802 */
[----:B------:R-:W-:Y:S01]  /*5cc0*/  FMNMX.FTZ R130, R185, R130, !PT ;  /* 0x00000082b9827209 */ /* 0x000fe20007810000 */
[--C-:B------:R-:W-:Y:S01]  /*5cd0*/  FFMA.FTZ R133, R137, R8, -R2.reuse ;  /* 0x0000000889857223 */ /* 0x100fe20000010802 */
[----:B-1----:R-:W-:Y:S01]  /*5ce0*/  FSEL R121, R126, -INF , P2 ;  /* 0xff8000007e797808 */ /* 0x002fe20001000000 */
[----:B------:R-:W1:Y:S01]  /*5cf0*/  MUFU.TANH R189, R189 ;  /* 0x000000bd00bd7308 */ /* 0x000e620000002400 */
[----:B------:R-:W-:Y:S01]  /*5d00*/  FMNMX.FTZ R130, R123, R130, !PT ;  /* 0x000000827b827209 */ /* 0x000fe20007810000 */
[-CC-:B------:R-:W-:Y:S01]  /*5d10*/  FFMA.FTZ R173, R173, R8.reuse, -R2.reuse ;  /* 0x00000008adad7223 */ /* 0x180fe20000010802 */
[C---:B------:R-:W-:Y:S01]  /*5d20*/  ISETP.GT.AND P2, PT, R124.reuse, 0x38, PT ;  /* 0x000000387c00780c */ /* 0x040fe20003f44270 */
[--C-:B------:R-:W-:Y:S01]  /*5d30*/  FFMA.FTZ R169, R169, R8, -R2.reuse ;  /* 0x00000008a9a97223 */ /* 0x100fe20000010802 */
[----:B------:R-:W-:Y:S01]  /*5d40*/  FMNMX.FTZ R130, R121, R130, !PT ;  /* 0x0000008279827209 */ /* 0x000fe20007810000 */
[-CC-:B------:R-:W-:Y:S01]  /*5d50*/  FFMA.FTZ R129, R129, R8.reuse, -R2.reuse ;  /* 0x0000000881817223 */ /* 0x180fe20000010802 */
[----:B------:R-:W-:Y:S01]  /*5d60*/  ISETP.GT.AND P3, PT, R124, 0x39, PT ;  /* 0x000000397c00780c */ /* 0x000fe20003f64270 */
[----:B------:R-:W3:Y:S01]  /*5d70*/  MUFU.TANH R162, R162 ;  /* 0x000000a200a27308 */ /* 0x000ee20000002400 */
[----:B0-----:R-:W-:Y:S01]  /*5d80*/  FSEL R181, R150, -INF , P2 ;  /* 0xff80000096b57808 */ /* 0x001fe20001000000 */
[--C-:B------:R-:W-:Y:S01]  /*5d90*/  FFMA.FTZ R172, R141, R8, -R2.reuse ;  /* 0x000000088dac7223 */ /* 0x100fe20000010802 */
[----:B------:R-:W-:Y:S01]  /*5da0*/  FMNMX.FTZ R130, R179, R130, !PT ;  /* 0x00000082b3827209 */ /* 0x000fe20007810000 */
[-CC-:B------:R-:W-:Y:S01]  /*5db0*/  FFMA.FTZ R125, R125, R8.reuse, -R2.reuse ;  /* 0x000000087d7d7223 */ /* 0x180fe20000010802 */
[----:B------:R-:W-:Y:S01]  /*5dc0*/  ISETP.GT.AND P2, PT, R124, 0x40, PT ;  /* 0x000000407c00780c */ /* 0x000fe20003f44270 */
[--C-:B------:R-:W-:Y:S01]  /*5dd0*/  FFMA.FTZ R174, R143, R8, -R2.reuse ;  /* 0x000000088fae7223 */ /* 0x100fe20000010802 */
[----:B------:R-:W-:Y:S01]  /*5de0*/  FSEL R177, R136, -INF , P3 ;  /* 0xff80000088b17808 */ /* 0x000fe20001800000 */
[----:B------:R-:W0:Y:S01]  /*5df0*/  MUFU.TANH R128, R128 ;  /* 0x0000008000807308 */ /* 0x000e220000002400 */
[----:B------:R-:W-:Y:S01]  /*5e00*/  FMNMX.FTZ R130, R181, R130, !PT ;  /* 0x00000082b5827209 */ /* 0x000fe20007810000 */
[-CC-:B------:R-:W-:Y:S01]  /*5e10*/  FFMA.FTZ R135, R145, R8.reuse, -R2.reuse ;  /* 0x0000000891877223 */ /* 0x180fe20000010802 */
[----:B------:R-:W-:Y:S01]  /*5e20*/  ISETP.GT.AND P3, PT, R124, 0x41, PT ;  /* 0x000000417c00780c */ /* 0x000fe20003f64270 */
[-CC-:B------:R-:W-:Y:S01]  /*5e30*/  FFMA.FTZ R137, R153, R8.reuse, -R2.reuse ;  /* 0x0000000899897223 */ /* 0x180fe20000010802 */
[----:B--2---:R-:W-:Y:S01]  /*5e40*/  FSEL R187, R154, -INF , P2 ;  /* 0xff8000009abb7808 */ /* 0x004fe20001000000 */
[--C-:B------:R-:W-:Y:S01]  /*5e50*/  FFMA.FTZ R170, R147, R8, -R2.reuse ;  /* 0x0000000893aa7223 */ /* 0x100fe20000010802 */
[----:B------:R-:W-:Y:S01]  /*5e60*/  FMNMX.FTZ R130, R177, R130, !PT ;  /* 0x00000082b1827209 */ /* 0x000fe20007810000 */
[----:B------:R-:W2:Y:S01]  /*5e70*/  MUFU.TANH R195, R195 ;  /* 0x000000c300c37308 */ /* 0x000ea20000002400 */
[----:B------:R-:W-:Y:S01]  /*5e80*/  ISETP.GT.AND P2, PT, R124, 0x48, PT ;  /* 0x000000487c00780c */ /* 0x000fe20003f44270 */
[----:B------:R-:W-:Y:S01]  /*5e90*/  FFMA.FTZ R127, R127, R8, -R2 ;  /* 0x000000087f7f7223 */ /* 0x000fe20000010802 */
[----:B------:R-:W-:-:S02]  /*5ea0*/  FSEL R175, R138, -INF , P3 ;  /* 0xff8000008aaf7808 */ /* 0x000fc40001800000 */
[----:B------:R-:W-:Y:S02]  /*5eb0*/  FMNMX.FTZ R130, R187, R130, !PT ;  /* 0x00000082bb827209 */ /* 0x000fe40007810000 */
[C---:B------:R-:W-:Y:S01]  /*5ec0*/  ISETP.GT.AND P3, PT, R124.reuse, 0x49, PT ;  /* 0x000000497c00780c */ /* 0x040fe20003f64270 */
[----:B------:R-:W-:Y:S01]  /*5ed0*/  MUFU.EX2 R15, R15 ;  /* 0x0000000f000f7308 */ /* 0x000fe20000000800 */
[----:B-1----:R-:W-:Y:S02]  /*5ee0*/  FSEL R189, R189, -INF , P2 ;  /* 0xff800000bdbd7808 */ /* 0x002fe40001000000 */
[----:B------:R-:W-:Y:S02]  /*5ef0*/  FMNMX.FTZ R130, R175, R130, !PT ;  /* 0x00000082af827209 */ /* 0x000fe40007810000 */
[----:B------:R-:W-:Y:S02]  /*5f00*/  ISETP.GT.AND P2, PT, R124, 0x50, PT ;  /* 0x000000507c00780c */ /* 0x000fe40003f44270 */
[----:B------:R-:W-:Y:S01]  /*5f10*/  FSEL R191, R191, -INF , P3 ;  /* 0xff800000bfbf7808 */ /* 0x000fe20001800000 */
[----:B------:R-:W-:Y:S01]  /*5f20*/  MUFU.EX2 R188, R188 ;  /* 0x000000bc00bc7308 */ /* 0x000fe20000000800 */
[----:B------:R-:W-:-:S02]  /*5f30*/  FMNMX.FTZ R130, R189, R130, !PT ;  /* 0x00000082bd827209 */ /* 0x000fc40007810000 */
[----:B------:R-:W-:Y:S02]  /*5f40*/  ISETP.GT.AND P3, PT, R124, 0x51, PT ;  /* 0x000000517c00780c */ /* 0x000fe40003f64270 */
[----:B---3--:R-:W-:Y:S02]  /*5f50*/  FSEL R193, R162, -INF , P2 ;  /* 0xff800000a2c17808 */ /* 0x008fe40001000000 */
[----:B------:R-:W-:Y:S01]  /*5f60*/  FMNMX.FTZ R130, R191, R130, !PT ;  /* 0x00000082bf827209 */ /* 0x000fe20007810000 */
[----:B------:R-:W-:Y:S01]  /*5f70*/  MUFU.EX2 R190, R190 ;  /* 0x000000be00be7308 */ /* 0x000fe20000000800 */
[----:B------:R-:W-:Y:S02]  /*5f80*/  ISETP.GT.AND P2, PT, R124, 0x58, PT ;  /* 0x000000587c00780c */ /* 0x000fe40003f44270 */
[----:B0-----:R-:W-:Y:S02]  /*5f90*/  FSEL R171, R128, -INF , P3 ;  /* 0xff80000080ab7808 */ /* 0x001fe40001800000 */
[----:B------:R-:W-:-:S02]  /*5fa0*/  FMNMX.FTZ R130, R193, R130, !PT ;  /* 0x00000082c1827209 */ /* 0x000fc40007810000 */
[----:B------:R-:W-:Y:S01]  /*5fb0*/  ISETP.GT.AND P3, PT, R124, 0x59, PT ;  /* 0x000000597c00780c */ /* 0x000fe20003f64270 */
[----:B------:R-:W-:Y:S01]  /*5fc0*/  MUFU.EX2 R21, R21 ;  /* 0x0000001500157308 */ /* 0x000fe20000000800 */
[----:B--2---:R-:W-:Y:S02]  /*5fd0*/  FSEL R195, R195, -INF , P2 ;  /* 0xff800000c3c37808 */ /* 0x004fe40001000000 */
[----:B------:R-:W-:Y:S02]  /*5fe0*/  FMNMX.FTZ R130, R171, R130, !PT ;  /* 0x00000082ab827209 */ /* 0x000fe40007810000 */
[----:B------:R-:W-:Y:S02]  /*5ff0*/  FSEL R197, R197, -INF , P3 ;  /* 0xff800000c5c57808 */ /* 0x000fe40001800000 */
[----:B------:R-:W-:Y:S01]  /*6000*/  FMNMX.FTZ R130, R195, R130, !PT ;  /* 0x00000082c3827209 */ /* 0x000fe20007810000 */
[----:B------:R-:W-:Y:S01]  /*6010*/  MUFU.EX2 R184, R184 ;  /* 0x000000b800b87308 */ /* 0x000fe20000000800 */
[----:B------:R-:W-:-:S02]  /*6020*/  FSEL R149, R10, RZ, P1 ;  /* 0x000000ff0a957208 */ /* 0x000fc40000800000 */
[----:B------:R-:W-:-:S03]  /*6030*/  FMNMX.FTZ R130, R197, R130, !PT ;  /* 0x00000082c5827209 */ /* 0x000fc60007810000 */
[----:B------:R-:W-:Y:S02]  /*6040*/  FADD.FTZ R149, -R149, R14 ;  /* 0x0000000e95957221 */ /* 0x000fe40000010100 */
[----:B------:R-:W0:Y:S01]  /*6050*/  SHFL.BFLY PT, R9, R130, 0x2, 0x1f ;  /* 0x0c401f0082097f89 */ /* 0x000e2200000e0000 */
[----:B------:R-:W-:Y:S01]  /*6060*/  MUFU.EX2 R23, R23 ;  /* 0x0000001700177308 */ /* 0x000fe20000000800 */
[----:B------:R-:W-:-:S07]  /*6070*/  FMUL.FTZ R149, R149, R8 ;  /* 0x0000000895957220 */ /* 0x000fce0000410000 */
        /* <DEDUP_REMOVED lines=13> */
[----:B------:R-:W-:Y:S01]  /*6150*/  MUFU.EX2 R131, R131 ;  /* 0x0000008300837308 */ /* 0x000fe20000000800 */
[-CC-:B------:R-:W-:Y:S01]  /*6160*/  FFMA.FTZ R139, R0, R8.reuse, -R20.reuse ;  /* 0x00000008008b7223 */ /* 0x180fe20000010814 */
[----:B------:R-:W-:Y:S01]  /*6170*/  FSEL R0, R9, RZ, P2 ;  /* 0x000000ff09007208 */ /* 0x000fe20001000000 */
[-CC-:B------:R-:W-:Y:S01]  /*6180*/  FFMA.FTZ R22, R151, R8.reuse, -R20.reuse ;  /* 0x0000000897167223 */ /* 0x180fe20000010814 */
[-CC-:B------:R-:W-:Y:S01]  /*6190*/  FFMA.FTZ R120, R155, R8.reuse, -R20.reuse ;  /* 0x000000089b787223 */ /* 0x180fe20000010814 */
[-CC-:B------:R-:W-:Y:S01]  /*61a0*/  FFMA.FTZ R141, R157, R8.reuse, -R20.reuse ;  /* 0x000000089d8d7223 */ /* 0x180fe20000010814 */
[-CC-:B------:R-:W-:Y:S01]  /*61b0*/  FFMA.FTZ R122, R159, R8.reuse, -R20.reuse ;  /* 0x000000089f7a7223 */ /* 0x180fe20000010814 */
[----:B------:R-:W-:Y:S01]  /*61c0*/  FADD.FTZ R13, -R0, R13 ;  /* 0x0000000d000d7221 */ /* 0x000fe20000010100 */
[----:B------:R-:W-:Y:S01]  /*61d0*/  MUFU.EX2 R139, R139 ;  /* 0x0000008b008b7308 */ /* 0x000fe20000000800 */
[-CC-:B------:R-:W-:Y:S01]  /*61e0*/  FFMA.FTZ R143, R161, R8.reuse, -R20.reuse ;  /* 0x00000008a18f7223 */ /* 0x180fe20000010814 */
[-CC-:B------:R-:W-:Y:S01]  /*61f0*/  FFMA.FTZ R124, R163, R8.reuse, -R20.reuse ;  /* 0x00000008a37c7223 */ /* 0x180fe20000010814 */
[-C--:B------:R-:W-:Y:S01]  /*6200*/  FMUL.FTZ R2, R13, R8.reuse ;  /* 0x000000080d027220 */ /* 0x080fe20000410000 */
        /* <DEDUP_REMOVED lines=16> */
[----:B------:R-:W-:-:S04]  /*6310*/  FFMA.FTZ R195, R195, R8, -R20 ;  /* 0x00000008c3c37223 */ /* 0x000fc80000010814 */
[----:B------:R-:W2:Y:S01]  /*6320*/  MUFU.EX2 R22, R22 ;  /* 0x0000001600167308 */ /* 0x000ea20000000800 */
[----:B0-----:R-:W-:-:S04]  /*6330*/  FFMA.FTZ R121, R0, R6, R15 ;  /* 0x0000000600797223 */ /* 0x001fc8000001000f */
[----:B------:R-:W-:-:S03]  /*6340*/  FADD.FTZ R121, R188, R121 ;  /* 0x00000079bc797221 */ /* 0x000fc60000010000 */
[----:B------:R-:W0:Y:S01]  /*6350*/  MUFU.EX2 R120, R120 ;  /* 0x0000007800787308 */ /* 0x000e220000000800 */
[----:B-1----:R-:W-:Y:S01]  /*6360*/  FFMA.FTZ R3, R2, R3, R139 ;  /* 0x0000000302037223 */ /* 0x002fe2000001008b */
[----:B------:R-:W-:Y:S01]  /*6370*/  FADD.FTZ R6, R190, R121 ;  /* 0x00000079be067221 */ /* 0x000fe20000010000 */
[-CC-:B------:R-:W-:Y:S01]  /*6380*/  FFMA.FTZ R121, R187, R8.reuse, -R20.reuse ;  /* 0x00000008bb797223 */ /* 0x180fe20000010814 */
[----:B------:R-:W-:-:S04]  /*6390*/  FFMA.FTZ R20, R197, R8, -R20 ;  /* 0x00000008c5147223 */ /* 0x000fc80000010814 */
[----:B------:R-:W1:Y:S01]  /*63a0*/  MUFU.EX2 R141, R141 ;  /* 0x0000008d008d7308 */ /* 0x000e620000000800 */
[----:B--2---:R-:W-:-:S07]  /*63b0*/  FADD.FTZ R3, R22, R3 ;  /* 0x0000000316037221 */ /* 0x004fce0000010000 */
        /* <DEDUP_REMOVED lines=21> */
[----:B0-----:R-:W-:Y:S01]  /*6510*/  FADD.FTZ R132, R126, R123 ;  /* 0x0000007b7e847221 */ /* 0x001fe20000010000 */
[----:B------:R-:W-:-:S06]  /*6520*/  FADD.FTZ R123, R129, R6 ;  /* 0x00000006817b7221 */ /* 0x000fcc0000010000 */
[----:B------:R-:W0:Y:S01]  /*6530*/  MUFU.EX2 R14, R14 ;  /* 0x0000000e000e7308 */ /* 0x000e220000000800 */
[----:B-1----:R-:W-:-:S07]  /*6540*/  FADD.FTZ R132, R147, R132 ;  /* 0x0000008493847221 */ /* 0x002fce0000010000 */
[----:B------:R-:W1:Y:S01]  /*6550*/  MUFU.EX2 R13, R13 ;  /* 0x0000000d000d7308 */ /* 0x000e620000000800 */
[----:B--2---:R-:W-:Y:S01]  /*6560*/  FADD.FTZ R3, R183, R132 ;  /* 0x00000084b7037221 */ /* 0x004fe20000010000 */
[----:B------:R-:W-:-:S04]  /*6570*/  FADD.FTZ R132, R176, R123 ;  /* 0x0000007bb0847221 */ /* 0x000fc80000010000 */
        /* <DEDUP_REMOVED lines=47> */
.L_x_5481:
[----:B------:R-:W0:Y:S01]  /*6870*/  S2UR UR6, SR_CgaCtaId ;  /* 0x00000000000679c3 */ /* 0x000e220000008800 */
[----:B------:R-:W-:Y:S01]  /*6880*/  R2UR UR5, R192 ;  /* 0x00000000c00572ca */ /* 0x000fe200000e0000 */
[----:B------:R-:W-:Y:S01]  /*6890*/  UIADD3 UR14, UR14, 0x30860, URZ ;  /* 0x000308600e0e7890 */ /* 0x000fe2000fffe03f */
[----:B------:R-:W-:Y:S02]  /*68a0*/  F2FP.F16.F32.PACK_AB R186, R173, R186 ;  /* 0x000000baadba723e */ /* 0x000fe400000000ff */
[----:B------:R-:W-:Y:S02]  /*68b0*/  F2FP.F16.F32.PACK_AB R180, R169, R180 ;  /* 0x000000b4a9b4723e */ /* 0x000fe400000000ff */
        /* <DEDUP_REMOVED lines=8> */
[----:B------:R-:W-:Y:S01]  /*6940*/  F2FP.F16.F32.PACK_AB R189, R22, R139 ;  /* 0x0000008b16bd723e */ /* 0x000fe200000000ff */
[----:B------:R-:W-:Y:S01]  /*6950*/  UMOV UR5, UR7 ;  /* 0x0000000700057c82 */ /* 0x000fe20008000000 */
[----:B------:R-:W-:Y:S02]  /*6960*/  F2FP.F16.F32.PACK_AB R190, R21, R190 ;  /* 0x000000be15be723e */ /* 0x000fe400000000ff */
[----:B------:R-:W-:Y:S02]  /*6970*/  PLOP3.LUT P1, PT, PT, PT, UP0, 0x80, 0x0 ;  /* 0x000000000000781c */ /* 0x000fe40003f2f008 */
        /* <DEDUP_REMOVED lines=19> */
[----:B------:R-:W-:Y:S06]  /*6ab0*/  @P1 BRA `(.L_x_5482) ;  /* 0xffffffd4001c1947 */ /* 0x000fec000383ffff */
.L_x_5471:
[----:B------:R-:W-:-:S13]  /*6ac0*/  R2UR UR5, R18 ;  /* 0x00000000120572ca */ /* 0x000fda00000e0000 */
[----:B------:R-:W-:-:S06]  /*6ad0*/  UISETP.GE.AND UP0, UPT, UR61, UR5, UPT ;  /* 0x000000053d00728c */ /* 0x000fcc000bf06270 */
[----:B------:R-:W-:-:S13]  /*6ae0*/  PLOP3.LUT P1, PT, PT, PT, UP0, 0x80, 0x0 ;  /* 0x000000000000781c */ /* 0x000fda0003f2f008 */
[----:B------:R-:W-:Y:S05]  /*6af0*/  @!P1 BRA `(.L_x_5483) ;  /* 0x00000024000c9947 */ /* 0x000fea0003800000 */
[----:B------:R-:W-:Y:S01]  /*6b00*/  IMAD.MOV.U32 R12, RZ, RZ, R9 ;  /* 0x000000ffff0c7224 */ /* 0x000fe200078e0009 */
[----:B------:R-:W-:Y:S01]  /*6b10*/  MOV R11, R10 ;  /* 0x0000000a000b7202 */ /* 0x000fe20000000f00 */
[----:B------:R-:W-:Y:S01]  /*6b20*/  IMAD.U32 R13, RZ, RZ, UR7 ;  /* 0x00000007ff0d7e24 */ /* 0x000fe2000f8e00ff */
[----:B------:R-:W-:Y:S01]  /*6b30*/  UMOV UR38, UR4 ;  /* 0x0000000400267c82 */ /* 0x000fe20008000000 */
[----:B------:R-:W-:-:S05]  /*6b40*/  ULDC UR6, c[0x0][0x9d8] ;  /* 0x0002760000067ab9 */ /* 0x000fca0000000800 */
.L_x_5494:
[----:B------:R-:W-:Y:S01]  /*6b50*/  R2UR UR5, R13 ;  /* 0x000000000d0572ca */ /* 0x000fe200000e0000 */
[----:B------:R-:W-:-:S04]  /*6b60*/  UIADD3 UR4, UR38, 0x1, URZ ;  /* 0x0000000126047890 */ /* 0x000fc8000fffe03f */
[----:B------:R-:W-:-:S04]  /*6b70*/  UISETP.NE.AND UP0, UPT, UR4, 0x2, UPT ;  /* 0x000000020400788c */ /* 0x000fc8000bf05270 */
[----:B------:R-:W-:Y:S02]  /*6b80*/  USEL UR7, URZ, 0x1, UP0 ;  /* 0x000000013f077887 */ /* 0x000fe40008000000 */
[----:B------:R-:W-:Y:S02]  /*6b90*/  USEL UR4, UR4, URZ, UP0 ;  /* 0x0000003f04047287 */ /* 0x000fe40008000000 */
[----:B------:R-:W-:Y:S01]  /*6ba0*/  ULOP3.LUT UR7, UR5, UR7, URZ, 0x3c, !UPT ;  /* 0x0000000705077292 */ /* 0x000fe2000f8e3c3f */
[----:B------:R-:W-:Y:S11]  /*6bb0*/  @!P0 BRA `(.L_x_5484) ;  /* 0x0000000000048947 */ /* 0x000ff60003800000 */
[----:B------:R-:W-:Y:S01]  /*6bc0*/  BPT.TRAP 0x1 ;  /* 0x000000040000795c */ /* 0x000fe20000300000 */
.L_x_5484:
[----:B------:R-:W-:Y:S01]  /*6bd0*/  ULEA UR39, UR4, UR60, 0x3 ;  /* 0x0000003c04277291 */ /* 0x000fe2000f8e183f */
[----:B------:R-:W-:-:S05]  /*6be0*/  IMAD.U32 R8, RZ, RZ, UR7 ;  /* 0x00000007ff087e24 */ /* 0x000fca000f8e00ff */
[----:B------:R-:W-:-:S04]  /*6bf0*/  SHF.L.U32 R8, R8, 0x1f, RZ ;  /* 0x0000001f08087819 */ /* 0x000fc800000006ff */
[----:B------:R0:W1:Y:S01]  /*6c00*/  SYNCS.PHASECHK.TRANS64.TRYWAIT P1, [UR39+0x30830], R8 ;  /* 0x03083008ff0075a7 */ /* 0x0000620008020167 */
[----:B------:R-:W-:Y:S05]  /*6c10*/  @!P0 BRA `(.L_x_5485) ;  /* 0x0000000000048947 */ /* 0x000fea0003800000 */
[----:B------:R-:W-:Y:S01]  /*6c20*/  BPT.TRAP 0x1 ;  /* 0x000000040000795c */ /* 0x000fe20000300000 */
.L_x_5485:
[----:B-1----:R-:W-:Y:S05]  /*6c30*/  @P1 BRA `(.L_x_5486) ;  /* 0x0000000000081947 */ /* 0x002fea0003800000 */
[----:B------:R-:W1:Y:S02]  /*6c40*/  SYNCS.PHASECHK.TRANS64.TRYWAIT P1, [UR39+0x30830], R8 ;  /* 0x03083008ff0075a7 */ /* 0x000e640008020167 */
[----:B-1----:R-:W-:Y:S05]  /*6c50*/  @!P1 BRA `(.L_x_5487) ;  /* 0x0000009000409947 */ /* 0x002fea0003800000 */
.L_x_5486:
        /* <DEDUP_REMOVED lines=162> */
.L_x_5488:
[----:B------:R-:W-:Y:S01]  /*7680*/  R2UR UR10, R13 ;  /* 0x000000000d0a72ca */ /* 0x000fe200000e0000 */
[----:B------:R-:W-:-:S12]  /*7690*/  ULEA UR5, UR38, UR60, 0x3 ;  /* 0x0000003c26057291 */ /* 0x000fd8000f8e183f */
[----:B------:R-:W-:-:S04]  /*76a0*/  MOV R0, UR10 ;  /* 0x0000000a00007c02 */ /* 0x000fc80008000f00 */
[----:B------:R-:W-:-:S04]  /*76b0*/  SHF.L.U32 R0, R0, 0x1f, RZ ;  /* 0x0000001f00007819 */ /* 0x000fc800000006ff */
[----:B------:R2:W3:Y:S01]  /*76c0*/  SYNCS.PHASECHK.TRANS64.TRYWAIT P1, [UR5+0x30850], R0 ;  /* 0x03085000ff0075a7 */ /* 0x0004e20008020145 */
[----:B------:R-:W-:Y:S05]  /*76d0*/  @!P0 BRA `(.L_x_5489) ;  /* 0x0000000000048947 */ /* 0x000fea0003800000 */
[----:B------:R-:W-:Y:S01]  /*76e0*/  BPT.TRAP 0x1 ;  /* 0x000000040000795c */ /* 0x000fe20000300000 */
.L_x_5489:
[----:B---3--:R-:W-:Y:S05]  /*76f0*/  @P1 BRA `(.L_x_5490) ;  /* 0x0000000000081947 */ /* 0x008fea0003800000 */
[----:B------:R-:W3:Y:S02]  /*7700*/  SYNCS.PHASECHK.TRANS64.TRYWAIT P1, [UR5+0x30850], R0 ;  /* 0x03085000ff0075a7 */ /* 0x000ee40008020145 */
[----:B---3--:R-:W-:Y:S05]  /*7710*/  @!P1 BRA `(.L_x_5491) ;  /* 0x0000008400a89947 */ /* 0x008fea0003800000 */
.L_x_5490:
[----:B------:R-:W-:Y:S01]  /*7720*/  UIADD3 UR10, UR60, 0x400, URZ ;  /* 0x000004003c0a7890 */ /* 0x000fe2000fffe03f */
[----:B------:R-:W-:Y:S01]  /*7730*/  WARPGROUP.ARRIVE ;  /* 0x00000000000079c5 */ /* 0x000fe20000000000 */
[----:B------:R-:W-:Y:S01]  /*7740*/  UMOV UR11, 0x40000040 ;  /* 0x40000040000b7882 */ /* 0x000fe20000000000 */
[----:B------:R-:W-:Y:S01]  /*7750*/  UMOV UR15, 0x40000040 ;  /* 0x40000040000f7882 */ /* 0x000fe20000000000 */
        /* <DEDUP_REMOVED lines=33> */
.L_x_5492:
        /* <DEDUP_REMOVED lines=60> */
[----:B0-----:R-:W0:Y:S01]  /*7d30*/  LDC R8, c[0x0][0x988] ;  /* 0x00026200ff087b82 */ /* 0x001e220000000800 */
[----:B------:R-:W-:Y:S01]  /*7d40*/  UIADD3 UR39, UR39, 0x30840, URZ ;  /* 0x0003084027277890 */ /* 0x000fe2000fffe03f */
[----:B------:R-:W2:Y:S01]  /*7d50*/  MUFU.TANH R175, R175 ;  /* 0x000000af00af7308 */ /* 0x000ea20000002400 */
[----:B---3--:R-:W-:-:S05]  /*7d60*/  FMNMX.FTZ R0, R173, R0, !PT ;  /* 0x00000000ad007209 */ /* 0x008fca0007810000 */
[----:B------:R-:W3:Y:S02]  /*7d70*/  S2UR UR10, SR_CgaCtaId ;  /* 0x00000000000a79c3 */ /* 0x000ee40000008800 */
[----:B------:R-:W4:Y:S01]  /*7d80*/  MUFU.TANH R21, R21 ;  /* 0x0000001500157308 */ /* 0x000f220000002400 */
[----:B-1----:R-:W-:-:S07]  /*7d90*/  FMNMX.FTZ R2, R17, R2, !PT ;  /* 0x0000000211027209 */ /* 0x002fce0007810000 */
[----:B------:R-:W1:Y:S01]  /*7da0*/  MUFU.TANH R177, R177 ;  /* 0x000000b100b17308 */ /* 0x000e620000002400 */
[----:B--2---:R-:W-:-:S07]  /*7db0*/  FMNMX.FTZ R0, R175, R0, !PT ;  /* 0x00000000af007209 */ /* 0x004fce0007810000 */
[----:B------:R-:W2:Y:S01]  /*7dc0*/  MUFU.TANH R23, R23 ;  /* 0x0000001700177308 */ /* 0x000ea20000002400 */
[----:B----4-:R-:W-:Y:S01]  /*7dd0*/  FMNMX.FTZ R2, R21, R2, !PT ;  /* 0x0000000215027209 */ /* 0x010fe20007810000 */
[----:B---3--:R-:W-:-:S06]  /*7de0*/  UPRMT UR39, UR10, 0x654, UR39 ;  /* 0x000006540a277896 */ /* 0x008fcc0008000027 */
[----:B------:R-:W3:Y:S01]  /*7df0*/  MUFU.TANH R179, R179 ;  /* 0x000000b300b37308 */ /* 0x000ee20000002400 */
[----:B-1----:R-:W-:Y:S02]  /*7e00*/  FMNMX.FTZ R0, R177, R0, !PT ;  /* 0x00000000b1007209 */ /* 0x002fe40007810000 */
[----:B------:R-:W-:Y:S05]  /*7e10*/  SYNCS.ARRIVE.TRANS64.RED.A1T0 RZ, [UR39], RZ ;  /* 0x000000ffffff79a7 */ /* 0x000fea0008100427 */
[----:B------:R-:W1:Y:S01]  /*7e20*/  MUFU.TANH R121, R121 ;  /* 0x0000007900797308 */ /* 0x000e620000002400 */
[----:B--2---:R-:W-:-:S07]  /*7e30*/  FMNMX.FTZ R2, R23, R2, !PT ;  /* 0x0000000217027209 */ /* 0x004fce0007810000 */
[----:B------:R-:W2:Y:S01]  /*7e40*/  MUFU.TANH R181, R181 ;  /* 0x000000b500b57308 */ /* 0x000ea20000002400 */
[----:B---3--:R-:W-:-:S07]  /*7e50*/  FMNMX.FTZ R0, R179, R0, !PT ;  /* 0x00000000b3007209 */ /* 0x008fce0007810000 */
[----:B------:R-:W3:Y:S01]  /*7e60*/  MUFU.TANH R123, R123 ;  /* 0x0000007b007b7308 */ /* 0x000ee20000002400 */
[----:B-1----:R-:W-:-:S07]  /*7e70*/  FMNMX.FTZ R2, R121, R2, !PT ;  /* 0x0000000279027209 */ /* 0x002fce0007810000 */
        /* <DEDUP_REMOVED lines=65> */
[----:B-1----:R-:W-:-:S05]  /*8290*/  FMNMX.FTZ R0, R205, R0, !PT ;  /* 0x00000000cd007209 */ /* 0x002fca0007810000 */
[----:B------:R-:W1:Y:S01]  /*82a0*/  SHFL.BFLY PT, R9, R0, 0x2, 0x1f ;  /* 0x0c401f0000097f89 */ /* 0x000e6200000e0000 */
[----:B--2---:R-:W-:-:S04]  /*82b0*/  FMNMX.FTZ R2, R163, R2, !PT ;  /* 0x00000002a3027209 */ /* 0x004fc80007810000 */
[----:B---3--:R-:W-:-:S05]  /*82c0*/  FMNMX.FTZ R2, R165, R2, !PT ;  /* 0x00000002a5027209 */ /* 0x008fca0007810000 */
[----:B------:R-:W2:Y:S01]  /*82d0*/  SHFL.BFLY PT, R167, R2, 0x2, 0x1f ;  /* 0x0c401f0002a77f89 */ /* 0x000ea200000e0000 */
[----:B-1----:R-:W-:-:S05]  /*82e0*/  FMNMX.FTZ R16, R0, R9, !PT ;  /* 0x0000000900107209 */ /* 0x002fca0007810000 */
[----:B------:R-:W1:Y:S01]  /*82f0*/  SHFL.BFLY PT, R9, R16, 0x1, 0x1f ;  /* 0x0c201f0010097f89 */ /* 0x000e6200000e0000 */
[----:B--2---:R-:W-:-:S05]  /*8300*/  FMNMX.FTZ R167, R2, R167, !PT ;  /* 0x000000a702a77209 */ /* 0x004fca0007810000 */
[----:B------:R-:W2:Y:S01]  /*8310*/  SHFL.BFLY PT, R20, R167, 0x1, 0x1f ;  /* 0x0c201f00a7147f89 */ /* 0x000ea200000e0000 */
[----:B-1----:R-:W-:-:S05]  /*8320*/  FMNMX.FTZ R10, R16, R9, !PT ;  /* 0x00000009100a7209 */ /* 0x002fca0007810000 */
[----:B------:R-:W-:Y:S01]  /*8330*/  FADD.FTZ R11, -R10, R11 ;  /* 0x0000000b0a0b7221 */ /* 0x000fe20000010100 */
[----:B--2---:R-:W-:-:S03]  /*8340*/  FMNMX.FTZ R9, R167, R20, !PT ;  /* 0x00000014a7097209 */ /* 0x004fc60007810000 */
[-C--:B0-----:R-:W-:Y:S02]  /*8350*/  FMUL.FTZ R20, R11, R8.reuse ;  /* 0x000000080b147220 */ /* 0x081fe40000410000 */
[----:B------:R-:W-:Y:S01]  /*8360*/  FADD.FTZ R11, -R9, R12 ;  /* 0x0000000c090b7221 */ /* 0x000fe20000010100 */
[-C--:B------:R-:W-:Y:S01]  /*8370*/  FMUL.FTZ R12, R10, R8.reuse ;  /* 0x000000080a0c7220 */ /* 0x080fe20000410000 */
[----:B------:R0:W-:Y:S02]  /*8380*/  MUFU.EX2 R0, R20 ;  /* 0x0000001400007308 */ /* 0x0001e40000000800 */
        /* <DEDUP_REMOVED lines=26> */
[----:B------:R-:W-:Y:S03]  /*8530*/  MUFU.EX2 R2, R2 ;  /* 0x0000000200027308 */ /* 0x000fe60000000800 */
[-CC-:B------:R-:W-:Y:S01]  /*8540*/  FFMA.FTZ R189, R13, R8.reuse, -R12.reuse ;  /* 0x000000080dbd7223 */ /* 0x180fe2000001080c */
        /* <DEDUP_REMOVED lines=21> */
[----:B-1----:R-:W-:Y:S01]  /*86a0*/  FFMA.FTZ R17, R0, R6, R11 ;  /* 0x0000000600117223 */ /* 0x002fe2000001000b */
[-CC-:B------:R-:W-:Y:S01]  /*86b0*/  FFMA.FTZ R149, R149, R8.reuse, -R12.reuse ;  /* 0x0000000895957223 */ /* 0x180fe2000001080c */
[-CC-:B------:R-:W-:Y:S01]  /*86c0*/  FFMA.FTZ R159, R159, R8.reuse, -R12.reuse ;  /* 0x000000089f9f7223 */ /* 0x180fe2000001080c */
[-CC-:B------:R-:W-:Y:S01]  /*86d0*/  FFMA.FTZ R161, R161, R8.reuse, -R12.reuse ;  /* 0x00000008a1a17223 */ /* 0x180fe2000001080c */
[-CC-:B------:R-:W-:Y:S01]  /*86e0*/  FFMA.FTZ R163, R163, R8.reuse, -R12.reuse ;  /* 0x00000008a3a37223 */ /* 0x180fe2000001080c */
[----:B------:R-:W-:-:S02]  /*86f0*/  FFMA.FTZ R12, R165, R8, -R12 ;  /* 0x00000008a50c7223 */ /* 0x000fc4000001080c */
[----:B------:R-:W1:Y:S01]  /*8700*/  MUFU.EX2 R14, R14 ;  /* 0x0000000e000e7308 */ /* 0x000e620000000800 */
[----:B0-----:R-:W-:-:S07]  /*8710*/  FFMA.FTZ R3, R2, R3, R189 ;  /* 0x0000000302037223 */ /* 0x001fce00000100bd */
        /* <DEDUP_REMOVED lines=92> */
.L_x_5493:
[----:B------:R-:W0:Y:S01]  /*8ce0*/  S2UR UR11, SR_CgaCtaId ;  /* 0x00000000000b79c3 */ /* 0x000e220000008800 */
[----:B------:R-:W-:Y:S01]  /*8cf0*/  R2UR UR10, R18 ;  /* 0x00000000120a72ca */ /* 0x000fe200000e0000 */
[----:B------:R-:W-:Y:S01]  /*8d00*/  UIADD3 UR5, UR5, 0x30860, URZ ;  /* 0x0003086005057890 */ /* 0x000fe2000fffe03f */
[----:B------:R-:W-:Y:S01]  /*8d10*/  F2FP.F16.F32.PACK_AB R186, R171, R186 ;  /* 0x000000baabba723e */ /* 0x000fe200000000ff */
        /* <DEDUP_REMOVED lines=9> */
[----:B------:R-:W-:Y:S01]  /*8db0*/  F2FP.F16.F32.PACK_AB R178, R179, R178 ;  /* 0x000000b2b3b2723e */ /* 0x000fe200000000ff */
[----:B------:R-:W-:Y:S01]  /*8dc0*/  IMAD.U32 R13, RZ, RZ, UR7 ;  /* 0x00000007ff0d7e24 */ /* 0x000fe2000f8e00ff */
        /* <DEDUP_REMOVED lines=22> */
.L_x_5483:
        /* <DEDUP_REMOVED lines=99> */
.L_x_5495:
[----:B------:R-:W-:Y:S01]  /*9560*/  ULEA UR5, UR4, UR60, 0x3 ;  /* 0x0000003c04057291 */ /* 0x000fe2000f8e183f */
[----:B------:R-:W-:-:S05]  /*9570*/  IMAD.U32 R0, RZ, RZ, UR7 ;  /* 0x00000007ff007e24 */ /* 0x000fca000f8e00ff */
[----:B------:R-:W-:-:S04]  /*9580*/  SHF.L.U32 R0, R0, 0x1f, RZ ;  /* 0x0000001f00007819 */ /* 0x000fc800000006ff */
[----:B------:R0:W1:Y:S01]  /*9590*/  SYNCS.PHASECHK.TRANS64.TRYWAIT P1, [UR5+0x30850], R0 ;  /* 0x03085000ff0075a7 */ /* 0x0000620008020145 */
[----:B------:R-:W-:Y:S05]  /*95a0*/  @!P0 BRA `(.L_x_5496) ;  /* 0x0000000000048947 */ /* 0x000fea0003800000 */
[----:B------:R-:W-:Y:S01]  /*95b0*/  BPT.TRAP 0x1 ;  /* 0x000000040000795c */ /* 0x000fe20000300000 */
.L_x_5496:
[----:B-1----:R-:W-:Y:S05]  /*95c0*/  @P1 BRA `(.L_x_5497) ;  /* 0x0000000000081947 */ /* 0x002fea0003800000 */
[----:B------:R-:W1:Y:S02]  /*95d0*/  SYNCS.PHASECHK.TRANS64.TRYWAIT P1, [UR5+0x30850], R0 ;  /* 0x03085000ff0075a7 */ /* 0x000e640008020145 */
[----:B-1----:R-:W-:Y:S05]  /*95e0*/  @!P1 BRA `(.L_x_5498) ;  /* 0x00000068000c9947 */ /* 0x002fea0003800000 */
.L_x_5497:
        /* <DEDUP_REMOVED lines=14> */
[----:B------:R-:W-:Y:S01]  /*96d0*/  MOV R6, RZ ;  /* 0x000000ff00067202 */ /* 0x000fe20000000f00 */
        /* <DEDUP_REMOVED lines=47> */
.L_x_5499:
        /* <DEDUP_REMOVED lines=101> */
.L_x_5463:
        /* <DEDUP_REMOVED lines=10> */
[----:B------:R-:W4:Y:S01]  /*a0c0*/  S2UR UR11, SR_CTAID.Y ;  /* 0x00000000000b79c3 */ /* 0x000f220000002600 */
[----:B------:R-:W-:Y:S02]  /*a0d0*/  UIMAD.WIDE.U32 UR4, UR13, UR8, URZ ;  /* 0x000000080d0472a5 */ /* 0x000fe4000f8e003f */
[----:B------:R-:W-:-:S04]  /*a0e0*/  UIMAD UR6, UR7, UR8, URZ ;  /* 0x00000008070672a4 */ /* 0x000fc8000f8e023f */
[----:B------:R-:W-:Y:S01]  /*a0f0*/  UIMAD UR6, UR13, UR9, UR6 ;  /* 0x000000090d0672a4 */ /* 0x000fe2000f8e0206 */
[----:B------:R-:W-:Y:S01]  /*a100*/  BAR.SYNC.DEFER_BLOCKING 0x1, 0x100 ;  /* 0x0044000000007b1d */ /* 0x000fe20000010000 */
[----:B-1----:R-:W-:Y:S02]  /*a110*/  ISETP.NE.AND P0, PT, R17, 0x1, PT ;  /* 0x000000011100780c */ /* 0x002fe40003f05270 */
[----:B------:R-:W-:-:S05]  /*a120*/  UIADD3 UR6, UR5, UR6, URZ ;  /* 0x0000000605067290 */ /* 0x000fca000fffe03f */
[----:B------:R-:W4:Y:S01]  /*a130*/  LDC R21, c[0x0][0xc50] ;  /* 0x00031400ff157b82 */ /* 0x000f220000000800 */
[----:B0-----:R-:W-:Y:S01]  /*a140*/  IADD3 R4, R3, -0x80, RZ ;  /* 0xffffff8003047810 */ /* 0x001fe20007ffe0ff */
[----:B---3--:R-:W-:Y:S01]  /*a150*/  USHF.R.S32.HI UR10, URZ, 0x1f, UR12 ;  /* 0x0000001f3f0a7899 */ /* 0x008fe2000801140c */
[----:B------:R-:W-:Y:S02]  /*a160*/  ULDC.64 UR8, c[0x0][0xb38] ;  /* 0x0002ce0000087ab9 */ /* 0x000fe40000000a00 */
[----:B------:R-:W-:Y:S01]  /*a170*/  SHF.R.S32.HI R3, RZ, 0x1f, R4 ;  /* 0x0000001fff037819 */ /* 0x000fe20000011404 */
[----:B------:R-:W-:Y:S02]  /*a180*/  UIMAD UR7, UR7, UR8, URZ ;  /* 0x00000008070772a4 */ /* 0x000fe4000f8e023f */
[----:B------:R-:W0:Y:S01]  /*a190*/  LDC.64 R14, c[0x0][0xb40] ;  /* 0x0002d000ff0e7b82 */ /* 0x000e220000000a00 */
[CC--:B------:R-:W-:Y:S02]  /*a1a0*/  LEA.HI R5, R3.reuse, R4.reuse, RZ, 0x7 ;  /* 0x0000000403057211 */ /* 0x0c0fe400078f38ff */
[----:B------:R-:W-:-:S02]  /*a1b0*/  LEA.HI R10, R3, R4, RZ, 0x2 ;  /* 0x00000004030a7211 */ /* 0x000fc400078f10ff */
[C---:B------:R-:W-:Y:S02]  /*a1c0*/  LOP3.LUT R7, R5.reuse, 0xffffff80, RZ, 0xc0, !PT ;  /* 0xffffff8005077812 */ /* 0x040fe400078ec0ff */
[----:B------:R-:W-:Y:S01]  /*a1d0*/  SHF.R.S32.HI R6, RZ, 0x7, R5 ;  /* 0x00000007ff067819 */ /* 0x000fe20000011405 */
[----:B------:R-:W1:Y:S02]  /*a1e0*/  @P0 LDC R13, c[0x0][0xbf0] ;  /* 0x0002fc00ff0d0b82 */ /* 0x000e640000000800 */
[----:B------:R-:W-:Y:S01]  /*a1f0*/  IMAD.IADD R20, R4, 0x1, -R7 ;  /* 0x0000000104147824 */ /* 0x000fe200078e0a07 */
[----:B------:R-:W-:Y:S02]  /*a200*/  LEA.HI R3, R5, R6, RZ, 0x1 ;  /* 0x0000000605037211 */ /* 0x000fe400078f08ff */
[----:B------:R-:W-:Y:S02]  /*a210*/  LOP3.LUT R5, R10, 0xfffffffc, RZ, 0xc0, !PT ;  /* 0xfffffffc0a057812 */ /* 0x000fe400078ec0ff */
[----:B------:R-:W-:Y:S01]  /*a220*/  SHF.R.S32.HI R7, RZ, 0x1f, R20 ;  /* 0x0000001fff077819 */ /* 0x000fe20000011414 */
[----:B------:R-:W3:Y:S01]  /*a230*/  LDC.64 R10, c[0x0][0xbd8] ;  /* 0x0002f600ff0a7b82 */ /* 0x000ee20000000a00 */
[----:B------:R-:W-:Y:S01]  /*a240*/  LOP3.LUT R3, R3, 0x3fffffe, RZ, 0xc0, !PT ;  /* 0x03fffffe03037812 */ /* 0x000fe200078ec0ff */
[----:B------:R-:W-:Y:S01]  /*a250*/  IMAD.IADD R5, R4, 0x1, -R5 ;  /* 0x0000000104057824 */ /* 0x000fe200078e0a05 */
[----:B------:R-:W-:Y:S01]  /*a260*/  LEA.HI R22, R7, R20, RZ, 0x2 ;  /* 0x0000001407167211 */ /* 0x000fe200078f10ff */
[----:B----4-:R-:W-:Y:S01]  /*a270*/  IMAD R21, R21, R16, UR11 ;  /* 0x0000000b15157e24 */ /* 0x010fe2000f8e0210 */
[----:B------:R-:W-:-:S02]  /*a280*/  IADD3 R3, R6, -R3, RZ ;  /* 0x8000000306037210 */ /* 0x000fc40007ffe0ff */
[--C-:B------:R-:W-:Y:S01]  /*a290*/  SHF.R.S32.HI R8, RZ, 0x2, R22.reuse ;  /* 0x00000002ff087819 */ /* 0x100fe20000011416 */
[----:B------:R-:W4:Y:S01]  /*a2a0*/  @P0 LDC R23, c[0x0][0xbec] ;  /* 0x0002fb00ff170b82 */ /* 0x000f220000000800 */
[----:B------:R-:W-:Y:S02]  /*a2b0*/  SHF.R.S32.HI R9, RZ, 0x1f, R22 ;  /* 0x0000001fff097819 */ /* 0x000fe40000011416 */
[----:B------:R-:W-:Y:S02]  /*a2c0*/  LEA.HI R6, R5, R5, RZ, 0x1 ;  /* 0x0000000505067211 */ /* 0x000fe400078f08ff */
[----:B------:R-:W-:Y:S02]  /*a2d0*/  LEA.HI R9, R9, R8, RZ, 0x3 ;  /* 0x0000000809097211 */ /* 0x000fe400078f18ff */
[----:B------:R-:W-:Y:S01]  /*a2e0*/  LEA.HI R7, R7, R20, RZ, 0x5 ;  /* 0x0000001407077211 */ /* 0x000fe200078f28ff */
[----:B------:R-:W5:Y:S01]  /*a2f0*/  @P0 LDC R120, c[0x0][0xbf0] ;  /* 0x0002fc00ff780b82 */ /* 0x000f620000000800 */
[----:B------:R-:W-:-:S02]  /*a300*/  LOP3.LUT R9, R9, 0xfffffff8, RZ, 0xc0, !PT ;  /* 0xfffffff809097812 */ /* 0x000fc400078ec0ff */
[----:B------:R-:W-:Y:S02]  /*a310*/  LOP3.LUT R6, R6, 0x1ffffffe, RZ, 0xc0, !PT ;  /* 0x1ffffffe06067812 */ /* 0x000fe400078ec0ff */
[----:B------:R-:W-:Y:S01]  /*a320*/  SHF.R.S32.HI R7, RZ, 0x5, R7 ;  /* 0x00000005ff077819 */ /* 0x000fe20000011407 */
[----:B------:R-:W-:Y:S02]  /*a330*/  IMAD.IADD R4, R8, 0x1, -R9 ;  /* 0x0000000108047824 */ /* 0x000fe400078e0a09 */
[----:B------:R-:W1:Y:S01]  /*a340*/  @P0 LDC R9, c[0x0][0xbec] ;  /* 0x0002fb00ff090b82 */ /* 0x000e620000000800 */
[----:B------:R-:W-:Y:S02]  /*a350*/  IMAD.IADD R12, R5, 0x1, -R6 ;  /* 0x00000001050c7824 */ /* 0x000fe400078e0a06 */
[----:B------:R-:W-:Y:S01]  /*a360*/  LEA R6, R7, R4, 0x4 ;  /* 0x0000000407067211 */ /* 0x000fe200078e20ff */
[----:B------:R-:W-:Y:S01]  /*a370*/  IMAD.U32 R5, RZ, RZ, UR5 ;  /* 0x00000005ff057e24 */ /* 0x000fe2000f8e00ff */
[----:B------:R-:W-:Y:S01]  /*a380*/  MOV R5, UR6 ;  /* 0x0000000600057c02 */ /* 0x000fe20008000f00 */
[----:B---3--:R-:W-:Y:S01]  /*a390*/  IMAD R8, R10, UR10, RZ ;  /* 0x0000000a0a087c24 */ /* 0x008fe2000f8e02ff */
[----:B------:R-:W-:Y:S01]  /*a3a0*/  UIMAD UR6, UR13, UR9, UR7 ;  /* 0x000000090d0672a4 */ /* 0x000fe2000f8e0207 */
[----:B------:R-:W-:-:S02]  /*a3b0*/  IMAD R3, R3, 0x40, R6 ;  /* 0x0000004003037824 */ /* 0x000fc400078e0206 */
[----:B------:R-:W-:Y:S01]  /*a3c0*/  IMAD.U32 R4, RZ, RZ, UR4 ;  /* 0x00000004ff047e24 */ /* 0x000fe2000f8e00ff */
[----:B------:R-:W-:Y:S01]  /*a3d0*/  UIMAD.WIDE.U32 UR4, UR13, UR8, URZ ;  /* 0x000000080d0472a5 */ /* 0x000fe2000f8e003f */
[----:B------:R-:W-:Y:S02]  /*a3e0*/  IMAD R6, R12, 0x8, R3 ;  /* 0x000000080c067824 */ /* 0x000fe400078e0203 */
[----:B------:R-:W-:Y:S01]  /*a3f0*/  IMAD R11, R11, UR12, R8 ;  /* 0x0000000c0b0b7c24 */ /* 0x000fe2000f8e0208 */
[----:B------:R-:W-:Y:S01]  /*a400*/  UIADD3 UR6, UR5, UR6, URZ ;  /* 0x0000000605067290 */ /* 0x000fe2000fffe03f */
[----:B------:R-:W-:Y:S01]  /*a410*/  IMAD.WIDE.U32 R4, R10, UR12, R4 ;  /* 0x0000000c0a047c25 */ /* 0x000fe2000f8e0004 */
[----:B--2---:R-:W-:Y:S01]  /*a420*/  LEA R8, R18, R6, 0x7 ;  /* 0x0000000612087211 */ /* 0x004fe200078e38ff */
[----:B------:R-:W-:Y:S02]  /*a430*/  ULDC.64 UR8, c[0x0][0xb28] ;  /* 0x0002ca0000087ab9 */ /* 0x000fe40000000a00 */
[----:B------:R-:W-:Y:S01]  /*a440*/  IMAD.U32 R7, RZ, RZ, UR5 ;  /* 0x00000005ff077e24 */ /* 0x000fe2000f8e00ff */
[----:B------:R-:W-:Y:S01]  /*a450*/  MOV R7, UR6 ;  /* 0x0000000600077c02 */ /* 0x000fe20008000f00 */
[----:B0-----:R-:W-:Y:S01]  /*a460*/  IMAD R12, R14, UR10, RZ ;  /* 0x0000000a0e0c7c24 */ /* 0x001fe2000f8e02ff */
[----:B------:R-:W-:Y:S01]  /*a470*/  IADD3 R5, R5, R11, RZ ;  /* 0x0000000b05057210 */ /* 0x000fe20007ffe0ff */
[----:B-1----:R-:W-:Y:S01]  /*a480*/  @P0 IMAD.HI.U32 R10, R8, R9, RZ ;  /* 0x00000009080a0227 */ /* 0x002fe200078e00ff */
[----:B------:R-:W-:-:S03]  /*a490*/  ULDC.64 UR6, c[0x0][0xb48] ;  /* 0x0002d20000067ab9 */ /* 0x000fc60000000a00 */
[----:B------:R-:W-:Y:S01]  /*a4a0*/  IMAD.U32 R6, RZ, RZ, UR4 ;  /* 0x00000004ff067e24 */ /* 0x000fe2000f8e00ff */
[----:B------:R-:W-:Y:S01]  /*a4b0*/  ULDC.64 UR4, c[0x0][0xbe0] ;  /* 0x0002f80000047ab9 */ /* 0x000fe20000000a00 */
[----:B------:R-:W-:Y:S01]  /*a4c0*/  IMAD.MOV.U32 R9, RZ, RZ, R8 ;  /* 0x000000ffff097224 */ /* 0x000fe200078e0008 */
[----:B------:R-:W-:Y:S01]  /*a4d0*/  @P0 SHF.R.U32.HI R9, RZ, R13, R10 ;  /* 0x0000000dff090219 */ /* 0x000fe2000001160a */
[----:B------:R-:W-:Y:S01]  /*a4e0*/  IMAD R13, R15, UR12, R12 ;  /* 0x0000000c0f0d7c24 */ /* 0x000fe2000f8e020c */
[----:B------:R-:W-:Y:S01]  /*a4f0*/  SHF.R.S32.HI R12, RZ, 0x1f, R21 ;  /* 0x0000001fff0c7819 */ /* 0x000fe20000011415 */
[----:B------:R-:W-:-:S04]  /*a500*/  IMAD.WIDE.U32 R6, R14, UR12, R6 ;  /* 0x0000000c0e067c25 */ /* 0x000fc8000f8e0006 */
[----:B----4-:R-:W-:-:S04]  /*a510*/  @P0 IMAD.HI.U32 R23, R8, R23, RZ ;  /* 0x0000001708170227 */ /* 0x010fc800078e00ff */
[----:B------:R-:W-:Y:S02]  /*a520*/  IMAD.IADD R7, R7, 0x1, R13 ;  /* 0x0000000107077824 */ /* 0x000fe400078e020d */
[----:B------:R-:W-:Y:S02]  /*a530*/  IMAD R13, R12, UR6, RZ ;  /* 0x000000060c0d7c24 */ /* 0x000fe4000f8e02ff */
[----:B------:R-:W-:-:S04]  /*a540*/  IMAD.WIDE.U32 R4, R21, UR4, R4 ;  /* 0x0000000415047c25 */ /* 0x000fc8000f8e0004 */
[----:B------:R-:W-:Y:S01]  /*a550*/  IMAD.MOV.U32 R11, RZ, RZ, R8 ;  /* 0x000000ffff0b7224 */ /* 0x000fe200078e0008 */
[----:B-----5:R-:W-:Y:S01]  /*a560*/  @P0 SHF.R.U32.HI R11, RZ, R120, R23 ;  /* 0x00000078ff0b0219 */ /* 0x020fe20000011617 */
[----:B------:R-:W-:Y:S01]  /*a570*/  IMAD R15, R21, UR7, R13 ;  /* 0x00000007150f7c24 */ /* 0x000fe2000f8e020d */
[----:B------:R-:W-:Y:S01]  /*a580*/  SHF.R.S32.HI R13, RZ, 0x1f, R9 ;  /* 0x0000001fff0d7819 */ /* 0x000fe20000011409 */
[----:B------:R-:W-:Y:S01]  /*a590*/  IMAD R10, R12, UR4, RZ ;  /* 0x000000040c0a7c24 */ /* 0x000fe2000f8e02ff */
[----:B------:R-:W-:Y:S01]  /*a5a0*/  IADD3 R4, P0, R9, R4, RZ ;  /* 0x0000000409047210 */ /* 0x000fe20007f1e0ff */
[----:B------:R-:W-:Y:S01]  /*a5b0*/  IMAD.WIDE.U32 R6, R21, UR6, R6 ;  /* 0x0000000615067c25 */ /* 0x000fe2000f8e0006 */
[----:B------:R-:W-:Y:S01]  /*a5c0*/  IADD3 R9, -R9, RZ, RZ ;  /* 0x000000ff09097210 */ /* 0x000fe20007ffe1ff */
[----:B------:R-:W-:Y:S02]  /*a5d0*/  ULDC.64 UR6, c[0x0][0xbc8] ;  /* 0x0002f20000067ab9 */ /* 0x000fe40000000a00 */
[----:B------:R-:W-:Y:S01]  /*a5e0*/  IMAD R12, R21, UR5, R10 ;  /* 0x00000005150c7c24 */ /* 0x000fe2000f8e020a */
[--C-:B------:R-:W-:Y:S01]  /*a5f0*/  SHF.R.S32.HI R10, RZ, 0x1f, R11.reuse ;  /* 0x0000001fff0a7819 */ /* 0x100fe2000001140b */
[----:B------:R-:W-:Y:S01]  /*a600*/  IMAD.MOV R14, RZ, RZ, -R11 ;  /* 0x000000ffff0e7224 */ /* 0x000fe200078e0a0b */
[----:B------:R-:W-:Y:S01]  /*a610*/  ULDC.64 UR4, c[0x0][0xb30] ;  /* 0x0002cc0000047ab9 */ /* 0x000fe20000000a00 */
[----:B------:R-:W-:Y:S01]  /*a620*/  IMAD R9, R17, R9, R8 ;  /* 0x0000000911097224 */ /* 0x000fe200078e0208 */
[----:B------:R-:W-:Y:S01]  /*a630*/  IADD3.X R5, R13, R5, R12, P0, !PT ;  /* 0x000000050d057210 */ /* 0x000fe200007fe40c */
[----:B------:R-:W-:-:S02]  /*a640*/  IMAD.IADD R7, R7, 0x1, R15 ;  /* 0x0000000107077824 */ /* 0x000fc400078e020f */
[----:B------:R-:W-:Y:S02]  /*a650*/  IMAD R10, R10, UR4, RZ ;  /* 0x000000040a0a7c24 */ /* 0x000fe4000f8e02ff */
[----:B------:R-:W-:Y:S01]  /*a660*/  IMAD R13, R17, R14, R8 ;  /* 0x0000000e110d7224 */ /* 0x000fe200078e0208 */
[----:B------:R-:W-:Y:S01]  /*a670*/  SHF.R.S32.HI R8, RZ, 0x1f, R9 ;  /* 0x0000001fff087819 */ /* 0x000fe20000011409 */
[C---:B------:R-:W-:Y:S01]  /*a680*/  IMAD R15, R11.reuse, UR5, R10 ;  /* 0x000000050b0f7c24 */ /* 0x040fe2000f8e020a */
[----:B------:R-:W0:Y:S01]  /*a690*/  S2UR UR5, SR_CgaCtaId ;  /* 0x00000000000579c3 */ /* 0x000e220000008800 */
[----:B------:R-:W-:Y:S01]  /*a6a0*/  IMAD.WIDE.U32 R6, R11, UR4, R6 ;  /* 0x000000040b067c25 */ /* 0x000fe2000f8e0006 */
[----:B------:R-:W-:Y:S01]  /*a6b0*/  SHF.R.S32.HI R10, RZ, 0x1f, R13 ;  /* 0x0000001fff0a7819 */ /* 0x000fe2000001140d */
[----:B------:R-:W-:Y:S01]  /*a6c0*/  UMOV UR4, 0x400 ;  /* 0x0000040000047882 */ /* 0x000fe20000000000 */
[----:B------:R-:W-:Y:S01]  /*a6d0*/  LEA R14, R18, R3, 0x7 ;  /* 0x00000003120e7211 */ /* 0x000fe200078e38ff */
[----:B------:R-:W-:Y:S01]  /*a6e0*/  IMAD R8, R8, UR6, RZ ;  /* 0x0000000608087c24 */ /* 0x000fe2000f8e02ff */
[----:B------:R-:W-:Y:S01]  /*a6f0*/  IADD3 R7, R7, R15, RZ ;  /* 0x0000000f07077210 */ /* 0x000fe20007ffe0ff */
[----:B------:R-:W-:Y:S01]  /*a700*/  IMAD R10, R10, UR8, RZ ;  /* 0x000000080a0a7c24 */ /* 0x000fe2000f8e02ff */
[----:B------:R-:W-:Y:S01]  /*a710*/  LOP3.LUT R3, R22, 0x7ffffffc, RZ, 0xc0, !PT ;  /* 0x7ffffffc16037812 */ /* 0x000fe200078ec0ff */
[----:B------:R-:W-:-:S02]  /*a720*/  IMAD R11, R9, UR7, R8 ;  /* 0x00000007090b7c24 */ /* 0x000fc4000f8e0208 */
        /* <DEDUP_REMOVED lines=26> */
[----:B------:R2:W3:Y:S04]  /*a8d0*/  SHFL.IDX PT, R4, R6, RZ, 0x1c1f ;  /* 0x001c1fff06047589 */ /* 0x0004e800000e0000 */
[----:B------:R2:W4:Y:S01]  /*a8e0*/  SHFL.IDX PT, R5, R9, RZ, 0x1c1f ;  /* 0x001c1fff09057589 */ /* 0x00052200000e0000 */
[----:B------:R-:W-:Y:S01]  /*a8f0*/  SHF.L.U32 R3, R3, 0x1, RZ ;  /* 0x0000000103037819 */ /* 0x000fe200000006ff */
        /* <DEDUP_REMOVED lines=14> */
[----:B------:R-:W-:Y:S01]  /*a9e0*/  VIADD R22, R3, 0x50 ;  /* 0x0000005003167836 */ /* 0x000fe20000000000 */
[----:B------:R-:W-:-:S02]  /*a9f0*/  ISETP.GE.AND P6, PT, R17, UR4, PT ;  /* 0x0000000411007c0c */ /* 0x000fc4000bfc6270 */
[----:B------:R-:W-:Y:S02]  /*aa00*/  ISETP.GE.AND P5, PT, R16, UR4, PT ;  /* 0x0000000410007c0c */ /* 0x000fe4000bfa6270 */
[C---:B------:R-:W-:Y:S01]  /*aa10*/  IADD3 R21, R3.reuse, 0x48, RZ ;  /* 0x0000004803157810 */ /* 0x040fe20007ffe0ff */
[C---:B---34-:R-:W-:Y:S01]  /*aa20*/  @!P0 IMAD.WIDE R10, R3.reuse, 0x4, R4 ;  /* 0x00000004030a8825 */ /* 0x058fe200078e0204 */
[----:B------:R-:W-:Y:S02]  /*aa30*/  ISETP.GE.AND P3, PT, R18, UR4, PT ;  /* 0x0000000412007c0c */ /* 0x000fe4000bf66270 */
[----:B------:R-:W-:Y:S02]  /*aa40*/  @!P1 LEA.HI R0, R0, R0, RZ, 0x1 ;  /* 0x0000000000009211 */ /* 0x000fe400078f08ff */
[----:B------:R-:W-:Y:S01]  /*aa50*/  @!P2 LEA.HI R2, R2, R2, RZ, 0x1 ;  /* 0x000000020202a211 */ /* 0x000fe200078f08ff */
[----:B------:R0:W-:Y:S01]  /*aa60*/  @!P0 ST.E.64 desc[UR36][R10.64], R24 ;  /* 0x000000180a008985 */ /* 0x0001e2000c101b24 */
[----:B------:R-:W-:Y:S01]  /*aa70*/  @!P1 LOP3.LUT R13, R0, 0xfffffffe, RZ, 0xc0, !PT ;  /* 0xfffffffe000d9812 */ /* 0x000fe200078ec0ff */
[----:B------:R-:W-:Y:S01]  /*aa80*/  VIADD R0, R3, 0x28 ;  /* 0x0000002803007836 */ /* 0x000fe20000000000 */
[----:B------:R-:W-:-:S02]  /*aa90*/  @!P2 LOP3.LUT R15, R2, 0xfffffffe, RZ, 0xc0, !PT ;  /* 0xfffffffe020fa812 */ /* 0x000fc400078ec0ff */
[----:B------:R-:W-:Y:S01]  /*aaa0*/  IADD3 R2, R3, 0x30, RZ ;  /* 0x0000003003027810 */ /* 0x000fe20007ffe0ff */
[--C-:B------:R-:W-:Y:S01]  /*aab0*/  @!P1 IMAD.WIDE R12, R13, 0x4, R4.reuse ;  /* 0x000000040d0c9825 */ /* 0x100fe200078e0204 */
[----:B------:R-:W-:Y:S02]  /*aac0*/  ISETP.GE.AND P0, PT, R0, UR4, PT ;  /* 0x0000000400007c0c */ /* 0x000fe4000bf06270 */
        /* <DEDUP_REMOVED lines=8> */
[----:B------:R-:W-:-:S02]  /*ab50*/  @!P6 LEA.HI R17, R17, R17, RZ, 0x1 ;  /* 0x000000111111e211 */ /* 0x000fc400078f08ff */
[----:B------:R-:W-:Y:S02]  /*ab60*/  @!P5 LOP3.LUT R11, R16, 0xfffffffe, RZ, 0xc0, !PT ;  /* 0xfffffffe100bd812 */ /* 0x000fe400078ec0ff */
[----:B------:R-:W-:Y:S02]  /*ab70*/  @!P0 LEA.HI R0, R0, R0, RZ, 0x1 ;  /* 0x0000000000008211 */ /* 0x000fe400078f08ff */
[----:B------:R-:W-:Y:S01]  /*ab80*/  @!P4 LEA.HI R2, R2, R2, RZ, 0x1 ;  /* 0x000000020202c211 */ /* 0x000fe200078f08ff */
[--C-:B------:R-:W-:Y:S01]  /*ab90*/  @!P5 IMAD.WIDE R10, R11, 0x4, R4.reuse ;  /* 0x000000040b0ad825 */ /* 0x100fe200078e0204 */
[----:B-1----:R-:W-:Y:S02]  /*aba0*/  @!P6 LOP3.LUT R13, R17, 0xfffffffe, RZ, 0xc0, !PT ;  /* 0xfffffffe110de812 */ /* 0x002fe400078ec0ff */
[----:B------:R-:W-:Y:S02]  /*abb0*/  @!P3 LEA.HI R18, R18, R18, RZ, 0x1 ;  /* 0x000000121212b211 */ /* 0x000fe400078f08ff */
[----:B------:R-:W-:Y:S01]  /*abc0*/  @!P2 LEA.HI R20, R20, R20, RZ, 0x1 ;  /* 0x000000141414a211 */ /* 0x000fe200078f08ff */
[----:B------:R-:W-:Y:S01]  /*abd0*/  @!P6 IMAD.WIDE R12, R13, 0x4, R4 ;  /* 0x000000040d0ce825 */ /* 0x000fe200078e0204 */
[----:B--2---:R-:W-:Y:S01]  /*abe0*/  @!P1 LEA.HI R14, R21, R21, RZ, 0x1 ;  /* 0x00000015150e9211 */ /* 0x004fe200078f08ff */
[----:B------:R0:W-:Y:S01]  /*abf0*/  @!P5 ST.E.64 desc[UR36][R10.64], R36 ;  /* 0x000000240a00d985 */ /* 0x0001e2000c101b24 */
[----:B------:R-:W-:-:S02]  /*ac00*/  @!P0 LOP3.LUT R15, R0, 0xfffffffe, RZ, 0xc0, !PT ;  /* 0xfffffffe000f8812 */ /* 0x000fc400078ec0ff */
[----:B------:R-:W-:Y:S01]  /*ac10*/  @!P4 LOP3.LUT R17, R2, 0xfffffffe, RZ, 0xc0, !PT ;  /* 0xfffffffe0211c812 */ /* 0x000fe200078ec0ff */
[----:B------:R1:W-:Y:S01]  /*ac20*/  @!P6 ST.E.64 desc[UR36][R12.64], R40 ;  /* 0x000000280c00e985 */ /* 0x0003e2000c101b24 */
[----:B------:R-:W-:Y:S01]  /*ac30*/  @!P3 LOP3.LUT R21, R18, 0xfffffffe, RZ, 0xc0, !PT ;  /* 0xfffffffe1215b812 */ /* 0x000fe200078ec0ff */
[C---:B------:R-:W-:Y:S01]  /*ac40*/  VIADD R2, R3.reuse, 0x68 ;  /* 0x0000006803027836 */ /* 0x040fe20000000000 */
[----:B------:R-:W-:Y:S01]  /*ac50*/  @!P2 LOP3.LUT R23, R20, 0xfffffffe, RZ, 0xc0, !PT ;  /* 0xfffffffe1417a812 */ /* 0x000fe200078ec0ff */
[C---:B------:R-:W-:Y:S01]  /*ac60*/  VIADD R18, R3.reuse, 0x70 ;  /* 0x0000007003127836 */ /* 0x040fe20000000000 */
[----:B------:R-:W-:Y:S02]  /*ac70*/  @!P1 LOP3.LUT R25, R14, 0xfffffffe, RZ, 0xc0, !PT ;  /* 0xfffffffe0e199812 */ /* 0x000fe400078ec0ff */
[----:B------:R-:W-:Y:S02]  /*ac80*/  ISETP.GE.AND P5, PT, R22, UR4, PT ;  /* 0x0000000416007c0c */ /* 0x000fe4000bfa6270 */
[----:B------:R-:W-:Y:S01]  /*ac90*/  IADD3 R0, R3, 0x60, RZ ;  /* 0x0000006003007810 */ /* 0x000fe20007ffe0ff */
[----:B0-----:R-:W-:Y:S01]  /*aca0*/  @!P0 IMAD.WIDE R10, R15, 0x4, R4 ;  /* 0x000000040f0a8825 */ /* 0x001fe200078e0204 */
[----:B------:R-:W-:-:S03]  /*acb0*/  ISETP.GE.AND P6, PT, R24, UR4, PT ;  /* 0x0000000418007c0c */ /* 0x000fc6000bfc6270 */
[--C-:B-1----:R-:W-:Y:S01]  /*acc0*/  @!P4 IMAD.WIDE R12, R17, 0x4, R4.reuse ;  /* 0x00000004110cc825 */ /* 0x102fe200078e0204 */
[----:B------:R0:W-:Y:S01]  /*acd0*/  @!P0 ST.E.64 desc[UR36][R10.64], R44 ;  /* 0x0000002c0a008985 */ /* 0x0001e2000c101b24 */
[----:B------:R-:W-:Y:S02]  /*ace0*/  ISETP.GE.AND P0, PT, R0, UR4, PT ;  /* 0x0000000400007c0c */ /* 0x000fe4000bf06270 */
[--C-:B------:R-:W-:Y:S01]  /*acf0*/  @!P3 IMAD.WIDE R14, R21, 0x4, R4.reuse ;  /* 0x00000004150eb825 */ /* 0x100fe200078e0204 */
[----:B------:R1:W-:Y:S01]  /*ad00*/  @!P4 ST.E.64 desc[UR36][R12.64], R48 ;  /* 0x000000300c00c985 */ /* 0x0003e2000c101b24 */
[----:B------:R-:W-:Y:S02]  /*ad10*/  @!P5 LEA.HI R22, R22, R22, RZ, 0x1 ;  /* 0x000000161616d211 */ /* 0x000fe400078f08ff */
        /* <DEDUP_REMOVED lines=12> */
[----:B0-----:R-:W-:Y:S01]  /*ade0*/  @!P5 LOP3.LUT R11, R22, 0xfffffffe, RZ, 0xc0, !PT ;  /* 0xfffffffe160bd812 */ /* 0x001fe200078ec0ff */
[----:B------:R-:W-:Y:S01]  /*adf0*/  VIADD R22, R3, 0xa0 ;  /* 0x000000a003167836 */ /* 0x000fe20000000000 */
[----:B------:R-:W-:Y:S02]  /*ae00*/  @!P0 LEA.HI R0, R0, R0, RZ, 0x1 ;  /* 0x0000000000008211 */ /* 0x000fe400078f08ff */
[----:B-1----:R-:W-:Y:S01]  /*ae10*/  @!P6 LOP3.LUT R13, R24, 0xfffffffe, RZ, 0xc0, !PT ;  /* 0xfffffffe180de812 */ /* 0x002fe200078ec0ff */
[--C-:B------:R-:W-:Y:S01]  /*ae20*/  @!P5 IMAD.WIDE R10, R11, 0x4, R4.reuse ;  /* 0x000000040b0ad825 */ /* 0x100fe200078e0204 */
        /* <DEDUP_REMOVED lines=15> */
[----:B------:R-:W-:-:S02]  /*af20*/  @!P4 LOP3.LUT R25, R25, 0xfffffffe, RZ, 0xc0, !PT ;  /* 0xfffffffe1919c812 */ /* 0x000fc400078ec0ff */
[----:B------:R-:W-:Y:S01]  /*af30*/  IADD3 R2, R3, 0x90, RZ ;  /* 0x0000009003027810 */ /* 0x000fe20007ffe0ff */
[----:B0-----:R-:W-:Y:S01]  /*af40*/  @!P1 IMAD.WIDE R10, R17, 0x4, R4 ;  /* 0x00000004110a9825 */ /* 0x001fe200078e0204 */
[----:B------:R-:W-:-:S03]  /*af50*/  ISETP.GE.AND P0, PT, R0, UR4, PT ;  /* 0x0000000400007c0c */ /* 0x000fc6000bf06270 */
[--C-:B-1----:R-:W-:Y:S01]  /*af60*/  @!P2 IMAD.WIDE R12, R21, 0x4, R4.reuse ;  /* 0x00000004150ca825 */ /* 0x102fe200078e0204 */
[----:B------:R0:W-:Y:S01]  /*af70*/  @!P1 ST.E.64 desc[UR36][R10.64], R76 ;  /* 0x0000004c0a009985 */ /* 0x0001e2000c101b24 */
[----:B------:R-:W-:Y:S02]  /*af80*/  ISETP.GE.AND P1, PT, R2, UR4, PT ;  /* 0x0000000402007c0c */ /* 0x000fe4000bf26270 */
[--C-:B------:R-:W-:Y:S01]  /*af90*/  @!P3 IMAD.WIDE R16, R23, 0x4, R4.reuse ;  /* 0x000000041710b825 */ /* 0x100fe200078e0204 */
[----:B--2---:R-:W-:Y:S01]  /*afa0*/  IADD3 R14, R3, 0xa8, RZ ;  /* 0x000000a8030e7810 */ /* 0x004fe20007ffe0ff */
[----:B------:R1:W-:Y:S01]  /*afb0*/  @!P2 ST.E.64 desc[UR36][R12.64], R80 ;  /* 0x000000500c00a985 */ /* 0x0003e2000c101b24 */
[----:B------:R-:W-:Y:S01]  /*afc0*/  ISETP.GE.AND P2, PT, R18, UR4, PT ;  /* 0x0000000412007c0c */ /* 0x000fe2000bf46270 */
[----:B------:R-:W-:Y:S02]  /*afd0*/  @!P4 IMAD.WIDE R20, R25, 0x4, R4 ;  /* 0x000000041914c825 */ /* 0x000fe400078e0204 */
[----:B------:R2:W-:Y:S01]  /*afe0*/  @!P3 ST.E.64 desc[UR36][R16.64], R84 ;  /* 0x000000541000b985 */ /* 0x0005e2000c101b24 */
[----:B------:R-:W-:Y:S01]  /*aff0*/  ISETP.GE.AND P3, PT, R22, UR4, PT ;  /* 0x0000000416007c0c */ /* 0x000fe2000bf66270 */
[C---:B------:R-:W-:Y:S01]  /*b000*/  VIADD R15, R3.reuse, 0xb0 ;  /* 0x000000b0030f7836 */ /* 0x040fe20000000000 */
[----:B------:R-:W-:Y:S01]  /*b010*/  @!P0 LEA.HI R0, R0, R0, RZ, 0x1 ;  /* 0x0000000000008211 */ /* 0x000fe200078f08ff */
[----:B------:R3:W-:Y:S01]  /*b020*/  @!P4 ST.E.64 desc[UR36][R20.64], R88 ;  /* 0x000000581400c985 */ /* 0x0007e2000c101b24 */
[----:B0-----:R-:W-:Y:S01]  /*b030*/  VIADD R11, R3, 0xb8 ;  /* 0x000000b8030b7836 */ /* 0x001fe20000000000 */
        /* <DEDUP_REMOVED lines=30> */
.L_x_5502:
[----:B------:R-:W-:Y:S05]  /*b220*/  BSYNC B0 ;  /* 0x0000000000007941 */ /* 0x000fea0003800000 */
.L_x_5501:
[----:B------:R-:W-:Y:S01]  /*b230*/  ISETP.GE.AND P0, PT, R8, R7, PT ;  /* 0x000000070800720c */ /* 0x000fe20003f06270 */
[----:B0---4-:R4:W0:Y:S04]  /*b240*/  SHFL.IDX PT, R5, R9, 0x1, 0x1c1f ;  /* 0x003c1f0009057f89 */ /* 0x01182800000e0000 */
[----:B---3--:R4:W3:Y:S08]  /*b250*/  SHFL.IDX PT, R4, R6, 0x1, 0x1c1f ;  /* 0x003c1f0006047f89 */ /* 0x0088f000000e0000 */
[----:B----4-:R-:W-:Y:S05]  /*b260*/  @P0 BRA `(.L_x_5461) ;  /* 0x0000004800540947 */ /* 0x010fea0003800000 */
[C---:B--2---:R-:W-:Y:S01]  /*b270*/  IADD3 R0, R3.reuse, 0x8, RZ ;  /* 0x0000000803007810 */ /* 0x044fe20007ffe0ff */
        /* <DEDUP_REMOVED lines=15> */
[----:B0--3--:R-:W-:Y:S01]  /*b370*/  @!P2 IMAD.WIDE R6, R3, 0x4, R4 ;  /* 0x000000040306a825 */ /* 0x009fe200078e0204 */
[----:B------:R-:W-:-:S02]  /*b380*/  ISETP.GE.AND P6, PT, R14, UR4, PT ;  /* 0x000000040e007c0c */ /* 0x000fc4000bfc6270 */
[----:B------:R-:W-:Y:S02]  /*b390*/  @!P3 LEA.HI R0, R0, R0, RZ, 0x1 ;  /* 0x000000000000b211 */ /* 0x000fe400078f08ff */
[----:B------:R0:W-:Y:S01]  /*b3a0*/  @!P2 ST.E.64 desc[UR36][R6.64], R26 ;  /* 0x0000001a0600a985 */ /* 0x0001e2000c101b24 */
[----:B------:R-:W-:Y:S02]  /*b3b0*/  @!P0 LEA.HI R2, R2, R2, RZ, 0x1 ;  /* 0x0000000202028211 */ /* 0x000fe400078f08ff */
[----:B------:R-:W-:Y:S02]  /*b3c0*/  @!P3 LOP3.LUT R9, R0, 0xfffffffe, RZ, 0xc0, !PT ;  /* 0xfffffffe0009b812 */ /* 0x000fe400078ec0ff */
[----:B------:R-:W-:Y:S02]  /*b3d0*/  IADD3 R0, R3, 0x20, RZ ;  /* 0x0000002003007810 */ /* 0x000fe40007ffe0ff */
[----:B------:R-:W-:Y:S01]  /*b3e0*/  @!P1 LEA.HI R10, R10, R10, RZ, 0x1 ;  /* 0x0000000a0a0a9211 */ /* 0x000fe200078f08ff */
[----:B------:R-:W-:Y:S01]  /*b3f0*/  @!P3 IMAD.WIDE R8, R9, 0x4, R4 ;  /* 0x000000040908b825 */ /* 0x000fe200078e0204 */
[----:B------:R-:W-:-:S02]  /*b400*/  ISETP.GE.AND P2, PT, R0, UR4, PT ;  /* 0x0000000400007c0c */ /* 0x000fc4000bf46270 */
[----:B------:R-:W-:Y:S02]  /*b410*/  @!P4 LEA.HI R12, R12, R12, RZ, 0x1 ;  /* 0x0000000c0c0cc211 */ /* 0x000fe400078f08ff */
[----:B------:R1:W-:Y:S01]  /*b420*/  @!P3 ST.E.64 desc[UR36][R8.64], R30 ;  /* 0x0000001e0800b985 */ /* 0x0003e2000c101b24 */
[----:B------:R-:W-:Y:S02]  /*b430*/  ISETP.GE.AND P3, PT, R11, UR4, PT ;  /* 0x000000040b007c0c */ /* 0x000fe4000bf66270 */
[----:B0-----:R-:W-:Y:S02]  /*b440*/  @!P0 LOP3.LUT R7, R2, 0xfffffffe, RZ, 0xc0, !PT ;  /* 0xfffffffe02078812 */ /* 0x001fe400078ec0ff */
[----:B------:R-:W-:Y:S02]  /*b450*/  @!P6 LEA.HI R14, R14, R14, RZ, 0x1 ;  /* 0x0000000e0e0ee211 */ /* 0x000fe400078f08ff */
[----:B------:R-:W-:Y:S01]  /*b460*/  @!P4 LOP3.LUT R15, R12, 0xfffffffe, RZ, 0xc0, !PT ;  /* 0xfffffffe0c0fc812 */ /* 0x000fe200078ec0ff */
[----:B------:R-:W-:Y:S01]  /*b470*/  @!P0 IMAD.WIDE R6, R7, 0x4, R4 ;  /* 0x0000000407068825 */ /* 0x000fe200078e0204 */
[----:B------:R-:W-:-:S02]  /*b480*/  @!P2 LEA.HI R0, R0, R0, RZ, 0x1 ;  /* 0x000000000000a211 */ /* 0x000fc400078f08ff */
[----:B------:R-:W-:Y:S02]  /*b490*/  @!P6 LOP3.LUT R21, R14, 0xfffffffe, RZ, 0xc0, !PT ;  /* 0xfffffffe0e15e812 */ /* 0x000fe400078ec0ff */
[----:B------:R0:W-:Y:S01]  /*b4a0*/  @!P0 ST.E.64 desc[UR36][R6.64], R34 ;  /* 0x0000002206008985 */ /* 0x0001e2000c101b24 */
[----:B-1----:R-:W-:Y:S02]  /*b4b0*/  @!P1 LOP3.LUT R9, R10, 0xfffffffe, RZ, 0xc0, !PT ;  /* 0xfffffffe0a099812 */ /* 0x002fe400078ec0ff */
[----:B------:R-:W-:Y:S02]  /*b4c0*/  @!P3 LEA.HI R2, R11, R11, RZ, 0x1 ;  /* 0x0000000b0b02b211 */ /* 0x000fe400078f08ff */
[----:B------:R-:W-:Y:S01]  /*b4d0*/  @!P5 LEA.HI R10, R13, R13, RZ, 0x1 ;  /* 0x0000000d0d0ad211 */ /* 0x000fe200078f08ff */
[--C-:B------:R-:W-:Y:S01]  /*b4e0*/  @!P1 IMAD.WIDE R8, R9, 0x4, R4.reuse ;  /* 0x0000000409089825 */ /* 0x100fe200078e0204 */
[----:B------:R-:W-:Y:S02]  /*b4f0*/  @!P2 LOP3.LUT R11, R0, 0xfffffffe, RZ, 0xc0, !PT ;  /* 0xfffffffe000ba812 */ /* 0x000fe400078ec0ff */
[----:B------:R-:W-:Y:S01]  /*b500*/  @!P3 LOP3.LUT R13, R2, 0xfffffffe, RZ, 0xc0, !PT ;  /* 0xfffffffe020db812 */ /* 0x000fe200078ec0ff */
[C---:B------:R-:W-:Y:S01]  /*b510*/  VIADD R0, R3.reuse, 0x58 ;  /* 0x0000005803007836 */ /* 0x040fe20000000000 */
[----:B------:R-:W-:Y:S01]  /*b520*/  @!P5 LOP3.LUT R17, R10, 0xfffffffe, RZ, 0xc0, !PT ;  /* 0xfffffffe0a11d812 */ /* 0x000fe200078ec0ff */
[----:B------:R1:W-:Y:S01]  /*b530*/  @!P1 ST.E.64 desc[UR36][R8.64], R38 ;  /* 0x0000002608009985 */ /* 0x0003e2000c101b24 */
[----:B------:R-:W-:Y:S01]  /*b540*/  IADD3 R18, R3, 0x50, RZ ;  /* 0x0000005003127810 */ /* 0x000fe20007ffe0ff */
[----:B0-----:R-:W-:Y:S01]  /*b550*/  @!P2 IMAD.WIDE R6, R11, 0x4, R4 ;  /* 0x000000040b06a825 */ /* 0x001fe200078e0204 */
[----:B------:R-:W-:-:S02]  /*b560*/  ISETP.GE.AND P1, PT, R16, UR4, PT ;  /* 0x0000000410007c0c */ /* 0x000fc4000bf26270 */
[----:B------:R-:W-:Y:S01]  /*b570*/  ISETP.GE.AND P0, PT, R18, UR4, PT ;  /* 0x0000000412007c0c */ /* 0x000fe2000bf06270 */
[--C-:B------:R-:W-:Y:S01]  /*b580*/  @!P4 IMAD.WIDE R10, R15, 0x4, R4.reuse ;  /* 0x000000040f0ac825 */ /* 0x100fe200078e0204 */
[----:B------:R0:W-:Y:S01]  /*b590*/  @!P2 ST.E.64 desc[UR36][R6.64], R42 ;  /* 0x0000002a0600a985 */ /* 0x0001e2000c101b24 */
[----:B------:R-:W-:Y:S02]  /*b5a0*/  ISETP.GE.AND P2, PT, R0, UR4, PT ;  /* 0x0000000400007c0c */ /* 0x000fe4000bf46270 */
[----:B------:R-:W-:-:S04]  /*b5b0*/  @!P6 IMAD.WIDE R14, R21, 0x4, R4 ;  /* 0x00000004150ee825 */ /* 0x000fc800078e0204 */
[--C-:B-1----:R-:W-:Y:S02]  /*b5c0*/  @!P3 IMAD.WIDE R8, R13, 0x4, R4.reuse ;  /* 0x000000040d08b825 */ /* 0x102fe400078e0204 */
        /* <DEDUP_REMOVED lines=10> */
[----:B------:R-:W-:Y:S01]  /*b670*/  ISETP.GE.AND P3, PT, R21, UR4, PT ;  /* 0x0000000415007c0c */ /* 0x000fe2000bf66270 */
[----:B------:R4:W-:Y:S01]  /*b680*/  @!P6 ST.E.64 desc[UR36][R14.64], R58 ;  /* 0x0000003a0e00e985 */ /* 0x0009e2000c101b24 */
        /* <DEDUP_REMOVED lines=19> */
[C---:B------:R-:W-:Y:S01]  /*b7c0*/  VIADD R20, R3.reuse, 0xa8 ;  /* 0x000000a803147836 */ /* 0x040fe20000000000 */
[----:B------:R-:W-:Y:S02]  /*b7d0*/  IADD3 R16, R3, 0x80, RZ ;  /* 0x0000008003107810 */ /* 0x000fe40007ffe0ff */
[----:B------:R-:W-:Y:S01]  /*b7e0*/  @!P3 LOP3.LUT R21, R21, 0xfffffffe, RZ, 0xc0, !PT ;  /* 0xfffffffe1515b812 */ /* 0x000fe200078ec0ff */
[--C-:B0-----:R-:W-:Y:S01]  /*b7f0*/  @!P2 IMAD.WIDE R6, R11, 0x4, R4.reuse ;  /* 0x000000040b06a825 */ /* 0x101fe200078e0204 */
[----:B------:R-:W-:Y:S02]  /*b800*/  ISETP.GE.AND P0, PT, R16, UR4, PT ;  /* 0x0000000410007c0c */ /* 0x000fe4000bf06270 */
[----:B------:R-:W-:Y:S01]  /*b810*/  ISETP.GE.AND P1, PT, R18, UR4, PT ;  /* 0x0000000412007c0c */ /* 0x000fe2000bf26270 */
[----:B-1----:R-:W-:Y:S01]  /*b820*/  @!P6 IMAD.WIDE R8, R13, 0x4, R4 ;  /* 0x000000040d08e825 */ /* 0x002fe200078e0204 */
[----:B------:R0:W-:Y:S01]  /*b830*/  @!P2 ST.E.64 desc[UR36][R6.64], R70 ;  /* 0x000000460600a985 */ /* 0x0001e2000c101b24 */
[----:B------:R-:W-:-:S02]  /*b840*/  IADD3 R2, R3, 0x98, RZ ;  /* 0x0000009803027810 */ /* 0x000fc40007ffe0ff */
        /* <DEDUP_REMOVED lines=9> */
[C---:B------:R-:W-:Y:S01]  /*b8e0*/  VIADD R17, R3.reuse, 0xa0 ;  /* 0x000000a003117836 */ /* 0x040fe20000000000 */
[----:B------:R4:W-:Y:S01]  /*b8f0*/  @!P3 ST.E.64 desc[UR36][R14.64], R86 ;  /* 0x000000560e00b985 */ /* 0x0009e2000c101b24 */
        /* <DEDUP_REMOVED lines=39> */
.L_x_5500:
[----:B------:R-:W0:Y:S02]  /*bb70*/  S2R R0, SR_TID.X ;  /* 0x0000000000007919 */ /* 0x000e240000002100 */
[----:B0-----:R-:W-:-:S05]  /*bb80*/  VIADD R2, R0, 0xffffff80 ;  /* 0xffffff8000027836 */ /* 0x001fca0000000000 */
[----:B------:R-:W-:-:S13]  /*bb90*/  ISETP.GT.AND P0, PT, R2, 0x7f, PT ;  /* 0x0000007f0200780c */ /* 0x000fda0003f04270 */
[----:B------:R-:W-:Y:S05]  /*bba0*/  @P0 BRA `(.L_x_5461) ;  /* 0x0000004000040947 */ /* 0x000fea0003800000 */
[----:B------:R-:W0:Y:S01]  /*bbb0*/  S2R R3, SR_CTAID.X ;  /* 0x0000000000037919 */ /* 0x000e220000002500 */
[----:B------:R-:W1:Y:S01]  /*bbc0*/  LDC R6, c[0x0][0xbe8] ;  /* 0x0002fa00ff067b82 */ /* 0x000e620000000800 */
[----:B------:R-:W-:Y:S01]  /*bbd0*/  ULDC UR4, c[0x0][0xa88] ;  /* 0x0002a20000047ab9 */ /* 0x000fe20000000800 */
[----:B0-----:R-:W-:Y:S01]  /*bbe0*/  LEA R0, R3, R0, 0x7 ;  /* 0x0000000003007211 */ /* 0x001fe200078e38ff */
[----:B-1----:R-:W-:-:S04]  /*bbf0*/  IMAD R3, R6, UR4, RZ ;  /* 0x0000000406037c24 */ /* 0x002fc8000f8e02ff */
[----:B------:R-:W-:-:S05]  /*bc00*/  VIADD R0, R0, 0xffffff80 ;  /* 0xffffff8000007836 */ /* 0x000fca0000000000 */
[----:B------:R-:W-:-:S13]  /*bc10*/  ISETP.GE.AND P0, PT, R0, R3, PT ;  /* 0x000000030000720c */ /* 0x000fda0003f06270 */
[----:B------:R-:W-:Y:S05]  /*bc20*/  @P0 BRA `(.L_x_5461) ;  /* 0x0000003c00e40947 */ /* 0x000fea0003800000 */
[----:B------:R-:W-:Y:S01]  /*bc30*/  ISETP.NE.AND P0, PT, R6, 0x1, PT ;  /* 0x000000010600780c */ /* 0x000fe20003f05270 */
[----:B------:R-:W0:Y:S01]  /*bc40*/  S2UR UR7, SR_CTAID.Z ;  /* 0x00000000000779c3 */ /* 0x000e220000002700 */
[----:B------:R-:W-:Y:S01]  /*bc50*/  R2UR UR11, R19 ;  /* 0x00000000130b72ca */ /* 0x000fe200000e0000 */
[----:B------:R-:W-:Y:S01]  /*bc60*/  ULDC.64 UR8, c[0x0][0xbd0] ;  /* 0x0002f40000087ab9 */ /* 0x000fe20000000a00 */
[----:B------:R-:W-:-:S05]  /*bc70*/  IMAD.MOV.U32 R5, RZ, RZ, R0 ;  /* 0x000000ffff057224 */ /* 0x000fca00078e0000 */
        /* <DEDUP_REMOVED lines=9> */
[----:B------:R-:W-:Y:S02]  /*bd10*/  UIADD3 UR6, UR5, UR6, URZ ;  /* 0x0000000605067290 */ /* 0x000fe4000fffe03f */
[----:B------:R-:W-:Y:S01]  /*bd20*/  IMAD.U32 R3, RZ, RZ, UR5 ;  /* 0x00000005ff037e24 */ /* 0x000fe2000f8e00ff */
[----:B------:R-:W-:Y:S02]  /*bd30*/  ULDC.64 UR4, c[0x0][0xbe0] ;  /* 0x0002f80000047ab9 */ /* 0x000fe40000000a00 */
[----:B------:R-:W0:Y:S01]  /*bd40*/  S2UR UR10, SR_CTAID.Y ;  /* 0x00000000000a79c3 */ /* 0x000e220000002600 */
[----:B------:R-:W-:-:S02]  /*bd50*/  IMAD.U32 R3, RZ, RZ, UR6 ;  /* 0x00000006ff037e24 */ /* 0x000fc4000f8e00ff */
[C---:B-1----:R-:W-:Y:S02]  /*bd60*/  IMAD R12, R10.reuse, UR8, RZ ;  /* 0x000000080a0c7c24 */ /* 0x042fe4000f8e02ff */
[----:B------:R-:W-:-:S03]  /*bd70*/  IMAD.WIDE.U32 R2, R10, UR7, R2 ;  /* 0x000000070a027c25 */ /* 0x000fc6000f8e0002 */
[----:B------:R-:W0:Y:S01]  /*bd80*/  LDC R8, c[0x0][0xc50] ;  /* 0x00031400ff087b82 */ /* 0x000e220000000800 */
[----:B--2---:R-:W-:Y:S01]  /*bd90*/  @P0 IMAD.HI.U32 R4, R0, R7, RZ ;  /* 0x0000000700040227 */ /* 0x004fe200078e00ff */
[----:B------:R-:W-:-:S03]  /*bda0*/  IADD3 R7, RZ, -UR11, RZ ;  /* 0x8000000bff077c10 */ /* 0x000fc6000fffe0ff */
[----:B------:R-:W-:Y:S01]  /*bdb0*/  IMAD R11, R11, UR7, R12 ;  /* 0x000000070b0b7c24 */ /* 0x000fe2000f8e020c */
[----:B---3--:R-:W-:-:S03]  /*bdc0*/  @P0 SHF.R.U32.HI R5, RZ, R9, R4 ;  /* 0x00000009ff050219 */ /* 0x008fc60000011604 */
[----:B------:R-:W-:Y:S02]  /*bdd0*/  IMAD.IADD R3, R11, 0x1, R3 ;  /* 0x000000010b037824 */ /* 0x000fe400078e0203 */
        /* <DEDUP_REMOVED lines=22> */
.L_x_5459:
        /* <DEDUP_REMOVED lines=18> */
.L_x_5503:
[----:B------:R-:W-:Y:S01]  /*c060*/  ULDC UR44, c[0x0][0xc50] ;  /* 0x00031400002c7ab9 */ /* 0x000fe20000000800 */
[----:B------:R-:W-:Y:S01]  /*c070*/  UMOV UR41, UR6 ;  /* 0x0000000600297c82 */ /* 0x000fe20008000000 */
[----:B------:R-:W-:-:S11]  /*c080*/  UISETP.NE.AND UP0, UPT, UR44, 0x1, UPT ;  /* 0x000000012c00788c */ /* 0x000fd6000bf05270 */
[----:B------:R-:W-:Y:S01]  /*c090*/  @UP0 ULDC UR4, c[0x0][0xc54] ;  /* 0x0003150000040ab9 */ /* 0x000fe20000000800 */
[----:B------:R-:W-:Y:S01]  /*c0a0*/  @UP0 ULDC UR7, c[0x0][0xc58] ;  /* 0x0003160000070ab9 */ /* 0x000fe20000000800 */
[----:B------:R-:W-:-:S04]  /*c0b0*/  UIMAD.WIDE.U32 UR4, UR6, UR4, URZ ;  /* 0x00000004060472a5 */ /* 0x000fc8000f8e003f */
[----:B------:R-:W-:-:S12]  /*c0c0*/  @UP0 USHF.R.U32.HI UR41, URZ, UR7, UR5 ;  /* 0x000000073f290299 */ /* 0x000fd80008011605 */
.L_x_5504:
[----:B------:R-:W-:Y:S01]  /*c0d0*/  ISETP.GE.AND P0, PT, R26, RZ, PT ;  /* 0x000000ff1a00720c */ /* 0x000fe20003f06270 */
[----:B------:R-:W-:Y:S01]  /*c0e0*/  UIADD3 UR4, -UR41, URZ, URZ ;  /* 0x0000003f29047290 */ /* 0x000fe2000fffe13f */
[----:B------:R-:W-:Y:S01]  /*c0f0*/  IMAD.MOV.U32 R28, RZ, RZ, 0x1 ;  /* 0x00000001ff1c7424 */ /* 0x000fe200078e00ff */
[----:B------:R-:W-:Y:S01]  /*c100*/  MOV R0, RZ ;  /* 0x000000ff00007202 */ /* 0x000fe20000000f00 */
[----:B------:R-:W-:Y:S01]  /*c110*/  IMAD.MOV.U32 R6, RZ, RZ, 0x1 ;  /* 0x00000001ff067424 */ /* 0x000fe200078e00ff */
[----:B------:R-:W-:-:S08]  /*c120*/  UIMAD UR44, UR44, UR4, UR6 ;  /* 0x000000042c2c72a4 */ /* 0x000fd0000f8e0206 */
[----:B------:R-:W-:Y:S05]  /*c130*/  @!P0 BRA `(.L_x_5505) ;  /* 0x0000003400d88947 */ /* 0x000fea0003800000 */
[----:B------:R-:W0:Y:S01]  /*c140*/  LDC.64 R2, c[0x0][0xa28] ;  /* 0x00028a00ff027b82 */ /* 0x000e220000000a00 */
[----:B------:R-:W-:Y:S01]  /*c150*/  ULDC UR4, c[0x0][0x448] ;  /* 0x0001120000047ab9 */ /* 0x000fe20000000800 */
[----:B------:R-:W-:Y:S01]  /*c160*/  ULDC UR7, c[0x0][0x2f0] ;  /* 0x0000bc0000077ab9 */ /* 0x000fe20000000800 */
[----:B------:R-:W-:-:S05]  /*c170*/  IMAD.MOV.U32 R22, RZ, RZ, RZ ;  /* 0x000000ffff167224 */ /* 0x000fca00078e00ff */
[----:B------:R-:W1:Y:S01]  /*c180*/  S2UR UR48, SR_CTAID.X ;  /* 0x00000000003079c3 */ /* 0x000e620000002500 */
[----:B------:R-:W-:Y:S01]  /*c190*/  UISETP.NE.AND UP1, UPT, UR4, 0x1, UPT ;  /* 0x000000010400788c */ /* 0x000fe2000bf25270 */
[----:B------:R-:W-:Y:S02]  /*c1a0*/  ULDC UR8, c[0x0][0x288] ;  /* 0x0000a20000087ab9 */ /* 0x000fe40000000800 */
[----:B------:R-:W-:Y:S02]  /*c1b0*/  ULDC.64 UR4, c[0x0][0x418] ;  /* 0x0001060000047ab9 */ /* 0x000fe40000000a00 */
[----:B------:R-:W-:-:S03]  /*c1c0*/  UISETP.NE.U32.AND UP0, UPT, UR4, URZ, UPT ;  /* 0x0000003f0400728c */ /* 0x000fc6000bf05070 */
[----:B------:R-:W-:Y:S01]  /*c1d0*/  ULDC UR4, c[0x0][0x424] ;  /* 0x0001090000047ab9 */ /* 0x000fe20000000800 */
[----:B------:R-:W-:-:S03]  /*c1e0*/  UISETP.NE.AND.EX UP0, UPT, UR5, URZ, UPT, UP0 ;  /* 0x0000003f0500728c */ /* 0x000fc6000bf05300 */
[----:B------:R-:W-:Y:S01]  /*c1f0*/  @UP1 ULDC UR5, c[0x0][0x44c] ;  /* 0x0001130000051ab9 */ /* 0x000fe20000000800 */
[----:B0-----:R-:W-:Y:S01]  /*c200*/  ISETP.NE.U32.AND P0, PT, R2, RZ, PT ;  /* 0x000000ff0200720c */ /* 0x001fe20003f05070 */
[----:B------:R-:W-:-:S03]  /*c210*/  USEL UR42, UR4, 0x1, UP0 ;  /* 0x00000001042a7887 */ /* 0x000fc60008000000 */
[----:B------:R-:W-:Y:S01]  /*c220*/  ISETP.NE.AND.EX P0, PT, R3, RZ, PT, P0 ;  /* 0x000000ff0300720c */ /* 0x000fe20003f05300 */
[----:B-1----:R-:W-:Y:S02]  /*c230*/  ULEA UR6, UR48, 0x7f, 0x7 ;  /* 0x0000007f30067891 */ /* 0x002fe4000f8e383f */
[----:B------:R-:W-:Y:S02]  /*c240*/  UIMAD UR42, UR42, UR7, URZ ;  /* 0x000000072a2a72a4 */ /* 0x000fe4000f8e023f */
[----:B------:R-:W-:Y:S01]  /*c250*/  UIMAD.WIDE.U32 UR4, UR6, UR5, URZ ;  /* 0x00000005060472a5 */ /* 0x000fe2000f8e003f */
[----:B------:R-:W-:-:S03]  /*c260*/  @UP1 ULDC UR7, c[0x0][0x450] ;  /* 0x0001140000071ab9 */ /* 0x000fc60000000800 */
[----:B------:R-:W-:-:S04]  /*c270*/  @UP1 USHF.R.U32.HI UR6, URZ, UR7, UR5 ;  /* 0x000000073f061299 */ /* 0x000fc80008011605 */
[----:B------:R-:W0:Y:S01]  /*c280*/  @P0 LDC.64 R2, c[0x0][0xa28] ;  /* 0x00028a00ff020b82 */ /* 0x000e220000000a00 */
[----:B------:R-:W-:Y:S02]  /*c290*/  UIADD3 UR5, UR42, 0x60, -UR8 ;  /* 0x000000602a057890 */ /* 0x000fe4000fffe808 */
[----:B------:R-:W-:Y:S02]  /*c2a0*/  UIADD3 UR4, UR42, 0x5f, URZ ;  /* 0x0000005f2a047890 */ /* 0x000fe4000fffe03f */
[----:B------:R-:W-:Y:S02]  /*c2b0*/  UIADD3 UR6, UR5, UR6, URZ ;  /* 0x0000000605067290 */ /* 0x000fe4000fffe03f */
[----:B------:R-:W-:Y:S02]  /*c2c0*/  UIMAD.WIDE UR4, UR4, 0x2aaaaaab, URZ ;  /* 0x2aaaaaab040478a5 */ /* 0x000fe4000f8e023f */
[----:B------:R-:W-:Y:S02]  /*c2d0*/  UIMAD.WIDE UR6, UR6, 0x2aaaaaab, URZ ;  /* 0x2aaaaaab060678a5 */ /* 0x000fe4000f8e023f */
[----:B------:R-:W-:-:S02]  /*c2e0*/  USHF.R.U32.HI UR43, URZ, 0x1f, UR5 ;  /* 0x0000001f3f2b7899 */ /* 0x000fc40008011605 */
[----:B------:R-:W-:Y:S02]  /*c2f0*/  USHF.R.U32.HI UR45, URZ, 0x1f, UR7 ;  /* 0x0000001f3f2d7899 */ /* 0x000fe40008011607 */
[----:B------:R-:W-:Y:S02]  /*c300*/  ULEA.HI.SX32 UR43, UR5, UR43, 0x1c ;  /* 0x0000002b052b7291 */ /* 0x000fe4000f8fe23f */
[----:B------:R-:W-:-:S04]  /*c310*/  ULEA.HI.SX32 UR45, UR7, UR45, 0x1c ;  /* 0x0000002d072d7291 */ /* 0x000fc8000f8fe23f */
[----:B------:R-:W-:Y:S02]  /*c320*/  UISETP.LT.AND UP0, UPT, UR43, UR45, UPT ;  /* 0x0000002d2b00728c */ /* 0x000fe4000bf01270 */
[----:B------:R-:W-:Y:S01]  /*c330*/  UP2UR UR49, UPR, URZ, 0x2 ;  /* 0x000000023f317883 */ /* 0x000fe20008000000 */
[----:B0-----:R-:W-:Y:S01]  /*c340*/  @P0 IMAD.WIDE R2, R26, 0x4, R2 ;  /* 0x000000041a020825 */ /* 0x001fe200078e0202 */
[----:B------:R-:W-:-:S04]  /*c350*/  USEL UR11, UR43, UR45, UP0 ;  /* 0x0000002d2b0b7287 */ /* 0x000fc80008000000 */
[----:B------:R-:W-:Y:S01]  /*c360*/  UISETP.GE.AND UP1, UPT, UR11, 0x1, UPT ;  /* 0x000000010b00788c */ /* 0x000fe2000bf26270 */
[----:B------:R0:W5:Y:S01]  /*c370*/  @P0 LDG.E R22, desc[UR36][R2.64] ;  /* 0x0000002402160981 */ /* 0x000162000c1e1900 */
[----:B------:R-:W-:Y:S02]  /*c380*/  USHF.R.U32.HI UR9, URZ, 0x10, UR44 ;  /* 0x000000103f097899 */ /* 0x000fe4000801162c */
[----:B------:R-:W-:Y:S02]  /*c390*/  ULOP3.LUT UR44, UR44, 0xffff, URZ, 0xc0, !UPT ;  /* 0x0000ffff2c2c7892 */ /* 0x000fe4000f8ec03f */
[----:B------:R-:W-:Y:S01]  /*c3a0*/  PLOP3.LUT P0, PT, PT, PT, UP1, 0x80, 0x0 ;  /* 0x000000000000781c */ /* 0x000fe20003f0f018 */
[----:B------:R-:W-:Y:S01]  /*c3b0*/  UISETP.NE.AND UP0, UPT, UR9, URZ, UPT ;  /* 0x0000003f0900728c */ /* 0x000fe2000bf05270 */
[----:B------:R-:W-:-:S10]  /*c3c0*/  UMOV UR40, URZ ;  /* 0x0000003f00287c82 */ /* 0x000fd40008000000 */
[----:B------:R-:W-:Y:S01]  /*c3d0*/  @!UP0 ULDC UR9, c[0x0][0x9f0] ;  /* 0x00027c0000098ab9 */ /* 0x000fe20000000800 */
        /* <DEDUP_REMOVED lines=11> */
[----:B0-----:R-:W-:Y:S01]  /*c490*/  IADD3 R2, R0, 0xffffffe, RZ ;  /* 0x0ffffffe00027810 */ /* 0x001fe20007ffe0ff */
[----:B------:R-:W-:-:S05]  /*c4a0*/  IMAD.MOV R0, RZ, RZ, -R4 ;  /* 0x000000ffff007224 */ /* 0x000fca00078e0a04 */
        /* <DEDUP_REMOVED lines=18> */
.L_x_5506:
[----:B------:R-:W-:Y:S02]  /*c5d0*/  UIMAD UR50, UR44, UR40, URZ ;  /* 0x000000282c3272a4 */ /* 0x000fe4000f8e023f */
[----:B------:R-:W-:Y:S02]  /*c5e0*/  IMAD.U32 R0, RZ, RZ, UR40 ;  /* 0x00000028ff007e24 */ /* 0x000fe4000f8e00ff */
[----:B------:R-:W-:Y:S02]  /*c5f0*/  IMAD.MOV.U32 R6, RZ, RZ, 0x1 ;  /* 0x00000001ff067424 */ /* 0x000fe400078e00ff */
[----:B------:R-:W-:-:S04]  /*c600*/  MOV R19, UR50 ;  /* 0x0000003200137c02 */ /* 0x000fc80008000f00 */
        /* <DEDUP_REMOVED lines=27> */
.L_x_5507:
        /* <DEDUP_REMOVED lines=20> */
.L_x_5509:
        /* <DEDUP_REMOVED lines=15> */
.L_x_5508:
        /* <DEDUP_REMOVED lines=17> */
[----:B------:R-:W-:-:S05]  /*cb00*/  IMAD R5, R31, 0x60, R37 ;  /* 0x000000601f057824 */ /* 0x000fca00078e0225 */
[C---:B------:R-:W-:Y:S01]  /*cb10*/  ISETP.GE.AND P0, PT, R5.reuse, UR42, PT ;  /* 0x0000002a05007c0c */ /* 0x040fe2000bf06270 */
[----:B0-----:R-:W0:Y:S01]  /*cb20*/  @P1 LDC R3, c[0x0][0x434] ;  /* 0x00010d00ff031b82 */ /* 0x001e220000000800 */
[----:B-----5:R-:W-:Y:S02]  /*cb30*/  IADD3 R10, R5, R22, RZ ;  /* 0x00000016050a7210 */ /* 0x020fe40007ffe0ff */
[----:B------:R-:W-:Y:S02]  /*cb40*/  ISETP.GT.U32.OR P0, PT, R37, 0x5f, P0 ;  /* 0x0000005f2500780c */ /* 0x000fe40000704470 */
[----:B------:R-:W-:Y:S01]  /*cb50*/  @P1 LOP3.LUT R16, R16, 0x20, RZ, 0xfc, !PT ;  /* 0x0000002010101812 */ /* 0x000fe200078efcff */
[----:B------:R-:W-:Y:S02]  /*cb60*/  IMAD.MOV.U32 R9, RZ, RZ, R10 ;  /* 0x000000ffff097224 */ /* 0x000fe400078e000a */
        /* <DEDUP_REMOVED lines=14> */
[----:B------:R-:W-:-:S05]  /*cc50*/  @!P0 IMAD R7, R36, R7, R0 ;  /* 0x0000000724078224 */ /* 0x000fca00078e0200 */
[----:B------:R-:W-:-:S04]  /*cc60*/  @!P0 IADD3 R0, R3, R7, RZ ;  /* 0x0000000703008210 */ /* 0x000fc80007ffe0ff */
[----:B------:R-:W-:Y:S01]  /*cc70*/  @!P0 LEA.HI.X R5, R2, R5, R0, 0x2, P1 ;  /* 0x0000000502058211 */ /* 0x000fe200008f1400 */
[----:B------:R-:W-:-:S06]  /*cc80*/  IMAD.MOV.U32 R0, RZ, RZ, RZ ;  /* 0x000000ffff007224 */ /* 0x000fcc00078e00ff */
[----:B------:R1:W5:Y:S02]  /*cc90*/  @!P0 LDG.E R0, desc[UR36][R4.64] ;  /* 0x0000002404008981 */ /* 0x000364000c1e1900 */
[----:B-1----:R-:W-:-:S05]  /*cca0*/  IMAD.SHL.U32 R4, R25, 0x8, RZ ;  /* 0x0000000819047824 */ /* 0x002fca00078e00ff */
        /* <DEDUP_REMOVED lines=12> */
.L_x_5552:
[----:B------:R-:W2:Y:S01]  /*cd70*/  LDL R2, [R1+0x4] ;  /* 0x0000040001027983 */ /* 0x000ea20000100800 */
[----:B------:R-:W-:Y:S01]  /*cd80*/  ISETP.GT.U32.AND P1, PT, R37, 0x5f, PT ;  /* 0x0000005f2500780c */ /* 0x000fe20003f24070 */
[----:B------:R-:W-:Y:S01]  /*cd90*/  IMAD.U32 R35, RZ, RZ, UR41 ;  /* 0x00000029ff237e24 */ /* 0x000fe2000f8e00ff */
[----:B------:R-:W-:Y:S02]  /*cda0*/  LOP3.LUT R16, R16, 0xfffffff7, RZ, 0xc0, !PT ;  /* 0xfffffff710107812 */ /* 0x000fe400078ec0ff */
[----:B------:R-:W-:Y:S02]  /*cdb0*/  IADD3 R3, -R9, RZ, RZ ;  /* 0x000000ff09037210 */ /* 0x000fe40007ffe1ff */
[----:B------:R-:W-:-:S03]  /*cdc0*/  SHF.R.S32.HI R35, RZ, 0x1f, R35 ;  /* 0x0000001fff237819 */ /* 0x000fc60000011423 */
[----:B------:R-:W-:-:S04]  /*cdd0*/  IMAD R10, R17, R3, R10 ;  /* 0x00000003110a7224 */ /* 0x000fc800078e020a */
        /* <DEDUP_REMOVED lines=9> */
.L_x_5511:
[----:B------:R-:W-:Y:S01]  /*ce70*/  SHF.R.S32.HI R6, RZ, 0x1f, R10 ;  /* 0x0000001fff067819 */ /* 0x000fe2000001140a */
[----:B------:R-:W-:Y:S01]  /*ce80*/  ULDC.64 UR4, c[0x0][0x328] ;  /* 0x0000ca0000047ab9 */ /* 0x000fe20000000a00 */
[----:B------:R-:W-:-:S03]  /*ce90*/  R2UR UR6, R35 ;  /* 0x00000000230672ca */ /* 0x000fc600000e0000 */
[----:B------:R-:W-:-:S04]  /*cea0*/  IMAD R3, R6, UR4, RZ ;  /* 0x0000000406037c24 */ /* 0x000fc8000f8e02ff */
[C---:B------:R-:W-:Y:S02]  /*ceb0*/  IMAD R5, R10.reuse, UR5, R3 ;  /* 0x000000050a057c24 */ /* 0x040fe4000f8e0203 */
[----:B------:R-:W-:Y:S01]  /*cec0*/  IMAD.WIDE.U32 R2, R10, UR4, RZ ;  /* 0x000000040a027c25 */ /* 0x000fe2000f8e00ff */
[----:B------:R-:W-:-:S04]  /*ced0*/  ULDC.64 UR4, c[0x0][0x338] ;  /* 0x0000ce0000047ab9 */ /* 0x000fc80000000a00 */
[----:B------:R-:W-:Y:S02]  /*cee0*/  IADD3 R3, R3, R5, RZ ;  /* 0x0000000503037210 */ /* 0x000fe40007ffe0ff */
        /* <DEDUP_REMOVED lines=12> */
[----:B------:R-:W-:-:S04]  /*cfb0*/  IADD3 R3, R3, UR4, RZ ;  /* 0x0000000403037c10 */ /* 0x000fc8000fffe0ff */
[----:B------:R-:W-:Y:S01]  /*cfc0*/  LEA.HI.X R18, R2, UR7, R3, 0x1, P0 ;  /* 0x0000000702127c11 */ /* 0x000fe200080f0c03 */
[----:B------:R-:W-:-:S05]  /*cfd0*/  IMAD.MOV.U32 R2, RZ, RZ, 0x1 ;  /* 0x00000001ff027424 */ /* 0x000fca00078e00ff */
[----:B------:R-:W-:-:S04]  /*cfe0*/  SHF.L.U32 R2, R2, 0x1f, RZ ;  /* 0x0000001f02027819 */ /* 0x000fc800000006ff */
[----:B------:R-:W0:Y:S02]  /*cff0*/  SYNCS.PHASECHK.TRANS64.TRYWAIT P0, [UR46+0x30840], R2 ;  /* 0x03084002ff0075a7 */ /* 0x000e24000800016e */
[----:B0-----:R-:W-:Y:S05]  /*d000*/  @!P0 BRA `(.L_x_5512) ;  /* 0x0000002c00bc8947 */ /* 0x001fea0003800000 */
.L_x_5553:
[----:B------:R-:W-:Y:S01]  /*d010*/  ULDC.64 UR4, c[0x0][0x300] ;  /* 0x0000c00000047ab9 */ /* 0x000fe20000000a00 */
[----:B------:R-:W-:Y:S01]  /*d020*/  R2UR UR6, R35 ;  /* 0x00000000230672ca */ /* 0x000fe200000e0000 */
[----:B0-----:R-:W-:Y:S01]  /*d030*/  IMAD R3, R6, UR4, RZ ;  /* 0x0000000406037c24 */ /* 0x001fe2000f8e02ff */
[----:B------:R-:W-:Y:S01]  /*d040*/  MOV R6, 0xffffffa0 ;  /* 0xffffffa000067802 */ /* 0x000fe20000000f00 */
[----:B------:R-:W-:Y:S01]  /*d050*/  IMAD.SHL.U32 R30, R8, 0x8, RZ ;  /* 0x00000008081e7824 */ /* 0x000fe200078e00ff */
[----:B------:R-:W-:Y:S01]  /*d060*/  SHF.R.U32.HI R27, RZ, 0x3, R8 ;  /* 0x00000003ff1b7819 */ /* 0x000fe20000011608 */
[----:B------:R-:W-:Y:S01]  /*d070*/  IMAD R7, R10, UR5, R3 ;  /* 0x000000050a077c24 */ /* 0x000fe2000f8e0203 */
[----:B------:R-:W-:Y:S01]  /*d080*/  LOP3.LUT P3, RZ, R16, 0x4, RZ, 0xc0, !PT ;  /* 0x0000000410ff7812 */ /* 0x000fe2000786c0ff */
[----:B------:R-:W-:Y:S01]  /*d090*/  IMAD.WIDE.U32 R2, R10, UR4, RZ ;  /* 0x000000040a027c25 */ /* 0x000fe2000f8e00ff */
[----:B------:R-:W-:Y:S01]  /*d0a0*/  ULDC.64 UR4, c[0x0][0x310] ;  /* 0x0000c40000047ab9 */ /* 0x000fe20000000a00 */
[----:B------:R-:W-:-:S02]  /*d0b0*/  LOP3.LUT P2, RZ, R16, 0x2, RZ, 0xc0, !PT ;  /* 0x0000000210ff7812 */ /* 0x000fc4000784c0ff */
[----:B------:R-:W-:Y:S01]  /*d0c0*/  IMAD.IADD R3, R3, 0x1, R7 ;  /* 0x0000000103037824 */ /* 0x000fe200078e0207 */
[----:B------:R-:W-:Y:S01]  /*d0d0*/  LOP3.LUT P1, RZ, R16, 0x1, RZ, 0xc0, !PT ;  /* 0x0000000110ff7812 */ /* 0x000fe2000782c0ff */
[----:B------:R-:W-:Y:S02]  /*d0e0*/  IMAD R5, R5, UR4, RZ ;  /* 0x0000000405057c24 */ /* 0x000fe4000f8e02ff */
[----:B------:R-:W-:-:S04]  /*d0f0*/  IMAD.WIDE.U32 R2, R0, UR4, R2 ;  /* 0x0000000400027c25 */ /* 0x000fc8000f8e0002 */
[----:B------:R-:W-:Y:S01]  /*d100*/  IMAD R5, R0, UR5, R5 ;  /* 0x0000000500057c24 */ /* 0x000fe2000f8e0205 */
[----:B------:R-:W-:Y:S01]  /*d110*/  ULDC.64 UR4, c[0x0][0x308] ;  /* 0x0000c20000047ab9 */ /* 0x000fe20000000a00 */
[----:B------:R-:W-:-:S03]  /*d120*/  IMAD R6, R31, R6, UR42 ;  /* 0x0000002a1f067e24 */ /* 0x000fc6000f8e0206 */
[----:B------:R-:W-:Y:S01]  /*d130*/  IADD3 R3, R3, R5, RZ ;  /* 0x0000000503037210 */ /* 0x000fe20007ffe0ff */
[----:B------:R-:W-:Y:S01]  /*d140*/  IMAD.U32 R5, RZ, RZ, UR4 ;  /* 0x00000004ff057e24 */ /* 0x000fe2000f8e00ff */
[----:B------:R-:W-:Y:S01]  /*d150*/  UIMAD UR4, UR6, UR4, URZ ;  /* 0x00000004060472a4 */ /* 0x000fe2000f8e023f */
[----:B------:R-:W-:Y:S02]  /*d160*/  IMAD.IADD R6, R6, 0x1, -R27 ;  /* 0x0000000106067824 */ /* 0x000fe400078e0a1b */
[----:B------:R-:W-:Y:S01]  /*d170*/  IMAD.WIDE.U32 R2, R5, UR41, R2 ;  /* 0x0000002905027c25 */ /* 0x000fe2000f8e0002 */
[----:B------:R-:W-:Y:S01]  /*d180*/  UIMAD UR4, UR41, UR5, UR4 ;  /* 0x00000005290472a4 */ /* 0x000fe2000f8e0204 */
[----:B------:R-:W-:Y:S02]  /*d190*/  ULDC.64 UR6, c[0x0][0x2e8] ;  /* 0x0000ba0000067ab9 */ /* 0x000fe40000000a00 */
[----:B------:R-:W-:-:S03]  /*d1a0*/  LEA R0, P0, R2, UR6, 0x1 ;  /* 0x0000000602007c11 */ /* 0x000fc6000f8008ff */
[----:B------:R-:W-:Y:S01]  /*d1b0*/  VIADD R7, R3, UR4 ;  /* 0x0000000403077c36 */ /* 0x000fe20008000000 */
[----:B------:R-:W-:Y:S01]  /*d1c0*/  LOP3.LUT R3, R4, 0x1c0, RZ, 0xc0, !PT ;  /* 0x000001c004037812 */ /* 0x000fe200078ec0ff */
[----:B------:R-:W-:-:S03]  /*d1d0*/  UMOV UR4, 0xffffffff ;  /* 0xffffffff00047882 */ /* 0x000fc60000000000 */
[----:B------:R-:W-:Y:S02]  /*d1e0*/  LOP3.LUT R4, R3, 0x38, R4, 0xf8, !PT ;  /* 0x0000003803047812 */ /* 0x000fe400078ef804 */
[----:B------:R-:W-:Y:S02]  /*d1f0*/  LEA.HI.X R7, R2, UR7, R7, 0x1, P0 ;  /* 0x0000000702077c11 */ /* 0x000fe400080f0c07 */
        /* <DEDUP_REMOVED lines=11> */
[----:B------:R-:W-:Y:S01]  /*d2b0*/  SHFL.IDX PT, R10, R0, 0x3, 0x181f ;  /* 0x00781f00000a7f89 */ /* 0x000fe200000e0000 */
        /* <DEDUP_REMOVED lines=9> */
[----:B------:R-:W1:Y:S02]  /*d350*/  SHFL.IDX PT, R14, R0, 0x4, 0x181f ;  /* 0x00981f00000e7f89 */ /* 0x000e6400000e0000 */
[----:B--2---:R-:W-:Y:S02]  /*d360*/  IMAD.MOV.U32 R3, RZ, RZ, R8 ;  /* 0x000000ffff037224 */ /* 0x004fe400078e0008 */
[----:B------:R-:W-:Y:S04]  /*d370*/  @P0 LDGSTS.E.BYPASS.LTC128B.128 [R21+0x1ec00], desc[UR36][R4.64], !P3 ;  /* 0x1ec0000004150fae */ /* 0x000fe8000d901d64 */
[----:B------:R-:W-:Y:S04]  /*d380*/  @P0 LDGSTS.E.BYPASS.LTC128B.128 [R21+0x21c00], desc[UR36][R4.64+0x80], !P2 ;  /* 0x21c0008004150fae */ /* 0x000fe8000d101d64 */
[----:B------:R0:W-:Y:S01]  /*d390*/  @P0 LDGSTS.E.BYPASS.LTC128B.128 [R21+0x24c00], desc[UR36][R4.64+0x100], !P1 ;  /* 0x24c0010004150fae */ /* 0x0001e2000c901d64 */
[----:B------:R-:W-:-:S03]  /*d3a0*/  ISETP.GE.AND P0, PT, R6, 0x21, PT ;  /* 0x000000210600780c */ /* 0x000fc60003f06270 */
[----:B------:R-:W2:Y:S04]  /*d3b0*/  SHFL.IDX PT, R8, R7, 0x4, 0x181f ;  /* 0x00981f0007087f89 */ /* 0x000ea800000e0000 */
[----:B------:R-:W3:Y:S01]  /*d3c0*/  SHFL.IDX PT, R7, R7, 0x5, 0x181f ;  /* 0x00b81f0007077f89 */ /* 0x000ee200000e0000 */
[----:B0-----:R-:W-:Y:S01]  /*d3d0*/  MOV R5, R9 ;  /* 0x0000000900057202 */ /* 0x001fe20000000f00 */
[----:B------:R-:W-:-:S04]  /*d3e0*/  IMAD.MOV.U32 R4, RZ, RZ, R10 ;  /* 0x000000ffff047224 */ /* 0x000fc800078e000a */
[----:B------:R-:W-:Y:S01]  /*d3f0*/  @P0 LEA R25, R30, UR46, 0x1 ;  /* 0x0000002e1e190c11 */ /* 0x000fe2000f8e08ff */
[----:B------:R-:W-:-:S05]  /*d400*/  @P0 IMAD.WIDE.U32 R2, R23, 0x2, R2 ;  /* 0x0000000217020825 */ /* 0x000fca00078e0002 */
        /* <DEDUP_REMOVED lines=8> */
[----:B--2---:R-:W-:Y:S02]  /*d490*/  IMAD.MOV.U32 R3, RZ, RZ, R8 ;  /* 0x000000ffff037224 */ /* 0x004fe400078e0008 */
        /* <DEDUP_REMOVED lines=8> */
[----:B-1-3--:R0:W-:Y:S02]  /*d520*/  @P0 LDGSTS.E.BYPASS.LTC128B.128 [R21+0x26400], desc[UR36][R2.64+0x100], !P1 ;  /* 0x2640010002150fae */ /* 0x00a1e4000c901d64 */
.L_x_5567:
        /* <DEDUP_REMOVED lines=18> */
.L_x_5514:
        /* <DEDUP_REMOVED lines=30> */
.L_x_5515:
[----:B------:R-:W-:Y:S01]  /*d830*/  UISETP.NE.AND UP0, UPT, UR49, URZ, UPT ;  /* 0x0000003f3100728c */ /* 0x000fe2000bf05270 */
[----:B------:R-:W-:Y:S01]  /*d840*/  IMAD.U32 R0, RZ, RZ, UR48 ;  /* 0x00000030ff007e24 */ /* 0x000fe2000f8e00ff */
[----:B------:R-:W-:Y:S01]  /*d850*/  ULDC.64 UR4, c[0x0][0x2e0] ;  /* 0x0000b80000047ab9 */ /* 0x000fe20000000a00 */
[----:B------:R-:W-:Y:S01]  /*d860*/  IMAD.U32 R4, RZ, RZ, UR38 ;  /* 0x00000026ff047e24 */ /* 0x000fe2000f8e00ff */
[----:B------:R-:W-:Y:S01]  /*d870*/  MOV R5, UR39 ;  /* 0x0000002700057c02 */ /* 0x000fe20008000f00 */
[----:B------:R-:W-:Y:S01]  /*d880*/  IMAD.U32 R3, RZ, RZ, UR47 ;  /* 0x0000002fff037e24 */ /* 0x000fe2000f8e00ff */
[----:B------:R-:W-:Y:S01]  /*d890*/  PLOP3.LUT P0, PT, PT, PT, UP0, 0x80, 0x0 ;  /* 0x000000000000781c */ /* 0x000fe20003f0f008 */
[----:B------:R-:W-:Y:S01]  /*d8a0*/  IMAD.MOV.U32 R2, RZ, RZ, R4 ;  /* 0x000000ffff027224 */ /* 0x000fe200078e0004 */
[----:B------:R-:W-:Y:S01]  /*d8b0*/  LEA R7, R0, R37, 0x7 ;  /* 0x0000002500077211 */ /* 0x000fe200078e38ff */
[----:B------:R-:W-:Y:S01]  /*d8c0*/  IMAD R25, R25, UR4, RZ ;  /* 0x0000000419197c24 */ /* 0x000fe2000f8e02ff */
[----:B------:R-:W0:Y:S01]  /*d8d0*/  LDC R0, c[0x0][0x448] ;  /* 0x00011200ff007b82 */ /* 0x000e220000000800 */
[----:B------:R-:W-:Y:S01]  /*d8e0*/  @UP0 ULDC UR6, c[0x0][0x44c] ;  /* 0x0001130000060ab9 */ /* 0x000fe20000000800 */
[----:B------:R-:W-:Y:S01]  /*d8f0*/  IMAD.WIDE.U32 R2, R26, UR4, R2 ;  /* 0x000000041a027c25 */ /* 0x000fe2000f8e0002 */
[----:B------:R-:W-:-:S03]  /*d900*/  @UP0 ULDC UR4, c[0x0][0x450] ;  /* 0x0001140000040ab9 */ /* 0x000fc60000000800 */
[----:B------:R-:W-:Y:S02]  /*d910*/  IMAD.MOV.U32 R5, RZ, RZ, R7 ;  /* 0x000000ffff057224 */ /* 0x000fe400078e0007 */
[----:B------:R-:W-:Y:S02]  /*d920*/  IMAD R25, R26, UR5, R25 ;  /* 0x000000051a197c24 */ /* 0x000fe4000f8e0219 */
[----:B------:R-:W-:Y:S01]  /*d930*/  @P0 IMAD.HI.U32 R6, R7, UR6, RZ ;  /* 0x0000000607060c27 */ /* 0x000fe2000f8e00ff */
[----:B------:R-:W-:Y:S02]  /*d940*/  PLOP3.LUT P0, PT, PT, PT, UP0, 0x80, 0x0 ;  /* 0x000000000000781c */ /* 0x000fe40003f0f008 */
[----:B------:R-:W-:-:S11]  /*d950*/  IADD3 R3, R3, R25, RZ ;  /* 0x0000001903037210 */ /* 0x000fd60007ffe0ff */
        /* <DEDUP_REMOVED lines=16> */
[----:B------:R-:W-:Y:S01]  /*da60*/  ULDC UR4, c[0x0][0x2b8] ;  /* 0x0000ae0000047ab9 */ /* 0x000fe20000000800 */
[----:B------:R-:W-:Y:S02]  /*da70*/  IADD3 R3, R3, R5, RZ ;  /* 0x0000000503037210 */ /* 0x000fe40007ffe0ff */
[----:B------:R-:W-:Y:S02]  /*da80*/  ISETP.GE.AND P3, PT, R23, UR4, PT ;  /* 0x0000000417007c0c */ /* 0x000fe4000bf66270 */
[----:B------:R-:W-:Y:S01]  /*da90*/  LEA.HI.X R8, R2, UR5, R3, 0x1, P0 ;  /* 0x0000000502087c11 */ /* 0x000fe200080f0c03 */
[----:B------:R-:W-:Y:S01]  /*daa0*/  UMOV UR5, 0xffffffff ;  /* 0xffffffff00057882 */ /* 0x000fe20000000000 */
[----:B------:R-:W-:-:S02]  /*dab0*/  ISETP.GE.AND P2, PT, R34, UR4, PT ;  /* 0x0000000422007c0c */ /* 0x000fc4000bf46270 */
[----:B------:R-:W-:Y:S01]  /*dac0*/  ISETP.GE.AND P0, PT, R33, UR4, PT ;  /* 0x0000000421007c0c */ /* 0x000fe2000bf06270 */
[----:B------:R-:W-:-:S12]  /*dad0*/  BRA.DIV UR5, `(.L_x_5516) ;  /* 0x0000002e05047947 */ /* 0x000fd8000b800000 */
[----:B------:R-:W-:Y:S01]  /*dae0*/  SHFL.IDX PT, R3, R8, RZ, 0x181f ;  /* 0x00181fff08037589 */ /* 0x000fe200000e0000 */
[----:B------:R-:W-:Y:S01]  /*daf0*/  IMAD.U32 R7, RZ, RZ, UR48 ;  /* 0x00000030ff077e24 */ /* 0x000fe2000f8e00ff */
[----:B------:R-:W-:Y:S02]  /*db00*/  ULDC UR4, c[0x0][0x288] ;  /* 0x0000a20000047ab9 */ /* 0x000fe40000000800 */
[----:B------:R-:W0:Y:S01]  /*db10*/  SHFL.IDX PT, R2, R6, RZ, 0x181f ;  /* 0x00181fff06027589 */ /* 0x000e2200000e0000 */
[----:B------:R-:W-:Y:S02]  /*db20*/  IMAD R0, R0, UR4, RZ ;  /* 0x0000000400007c24 */ /* 0x000fe4000f8e02ff */
[----:B------:R-:W-:Y:S01]  /*db30*/  IMAD R7, R7, 0x80, R27 ;  /* 0x0000008007077824 */ /* 0x000fe200078e021b */
[----:B------:R-:W-:Y:S04]  /*db40*/  SHFL.IDX PT, R5, R8, 0x1, 0x181f ;  /* 0x00381f0008057f89 */ /* 0x000fe800000e0000 */
[C---:B------:R-:W-:Y:S01]  /*db50*/  ISETP.GE.AND P1, PT, R7.reuse, R0, PT ;  /* 0x000000000700720c */ /* 0x040fe20003f26270 */
[----:B------:R-:W1:Y:S01]  /*db60*/  SHFL.IDX PT, R4, R6, 0x1, 0x181f ;  /* 0x00381f0006047f89 */ /* 0x000e6200000e0000 */
[----:B------:R-:W-:-:S03]  /*db70*/  IADD3 R11, R7, 0x10, RZ ;  /* 0x00000010070b7810 */ /* 0x000fc60007ffe0ff */
[----:B------:R-:W-:Y:S08]  /*db80*/  SHFL.IDX PT, R14, R6, 0x7, 0x181f ;  /* 0x00f81f00060e7f89 */ /* 0x000ff000000e0000 */
        /* <DEDUP_REMOVED lines=57> */
.L_x_5584:
        /* <DEDUP_REMOVED lines=14> */
.L_x_5518:
[----:B------:R-:W-:Y:S05]  /*e000*/  BSYNC B0 ;  /* 0x0000000000007941 */ /* 0x000fea0003800000 */
.L_x_5517:
[----:B------:R-:W-:Y:S01]  /*e010*/  NOP ;  /* 0x0000000000007918 */ /* 0x000fe20000000000 */
[----:B------:R-:W-:Y:S01]  /*e020*/  SYNCS.ARRIVE.TRANS64.RED.A0T1 RZ, [UR46+0x30800], RZ ;  /* 0x030800ffffff79a7 */ /* 0x000fe2000820042e */
[----:B------:R-:W-:Y:S01]  /*e030*/  MOV R0, 0x1 ;  /* 0x0000000100007802 */ /* 0x000fe20000000f00 */
[----:B------:R-:W-:Y:S03]  /*e040*/  ARRIVES.LDGSTSBAR.64.TRANSCNT [UR46+0x30800] ;  /* 0x03080000ff0079b0 */ /* 0x000fe60008000aae */
[----:B------:R-:W-:Y:S01]  /*e050*/  SHF.L.U32 R0, R0, 0x1f, RZ ;  /* 0x0000001f00007819 */ /* 0x000fe200000006ff */
[----:B------:R-:W-:Y:S01]  /*e060*/  NOP ;  /* 0x0000000000007918 */ /* 0x000fe20000000000 */
[----:B------:R-:W-:Y:S01]  /*e070*/  SYNCS.ARRIVE.TRANS64.A1T0 RZ, [UR46+0x30800], RZ ;  /* 0x030800ffffff79a7 */ /* 0x000fe2000810002e */
[----:B------:R-:W-:Y:S01]  /*e080*/  VIADD R19, R19, 0xfffffffe ;  /* 0xfffffffe13137836 */ /* 0x000fe20000000000 */
[----:B------:R-:W1:Y:S02]  /*e090*/  SYNCS.PHASECHK.TRANS64.TRYWAIT P0, [UR46+0x30820], R0 ;  /* 0x03082000ff0075a7 */ /* 0x000e64000800016e */
[----:B-1----:R-:W-:Y:S05]  /*e0a0*/  @!P0 BRA `(.L_x_5519) ;  /* 0x00000030001c8947 */ /* 0x002fea0003800000 */
.L_x_5585:
[----:B------:R-:W-:Y:S01]  /*e0b0*/  ISETP.GE.AND P0, PT, R19, UR50, PT ;  /* 0x0000003213007c0c */ /* 0x000fe2000bf06270 */
[----:B------:R-:W-:Y:S01]  /*e0c0*/  IMAD.MOV.U32 R28, RZ, RZ, 0x1 ;  /* 0x00000001ff1c7424 */ /* 0x000fe200078e00ff */
[----:B------:R-:W-:-:S11]  /*e0d0*/  MOV R26, RZ ;  /* 0x000000ff001a7202 */ /* 0x000fd60000000f00 */
[----:B------:R-:W-:Y:S05]  /*e0e0*/  @!P0 BRA `(.L_x_5520) ;  /* 0x0000001000388947 */ /* 0x000fea0003800000 */
[----:B0-----:R-:W0:Y:S01]  /*e0f0*/  S2R R2, SR_TID.X ;  /* 0x0000000000027919 */ /* 0x001e220000002100 */
[----:B------:R-:W-:Y:S01]  /*e100*/  UIADD3 UR4, UR44, 0x1, URZ ;  /* 0x000000012c047890 */ /* 0x000fe2000fffe03f */
[----:B------:R-:W-:Y:S01]  /*e110*/  LOP3.LUT R0, RZ, UR43, RZ, 0x33, !PT ;  /* 0x0000002bff007c12 */ /* 0x000fe2000f8e33ff */
[----:B------:R-:W-:Y:S01]  /*e120*/  ULOP3.LUT UR5, URZ, UR45, URZ, 0x33, !UPT ;  /* 0x0000002d3f057292 */ /* 0x000fe2000f8e333f */
[----:B------:R-:W-:Y:S01]  /*e130*/  BSSY B0, `(.L_x_5520) ;  /* 0x0000109000007945 */ /* 0x000fe20003800000 */
[----:B------:R-:W-:Y:S01]  /*e140*/  UIMAD UR4, UR4, UR40, URZ ;  /* 0x00000028040472a4 */ /* 0x000fe2000f8e023f */
[----:B------:R-:W-:Y:S01]  /*e150*/  MOV R27, 0x1 ;  /* 0x00000001001b7802 */ /* 0x000fe20000000f00 */
[----:B------:R-:W-:-:S04]  /*e160*/  IMAD.MOV.U32 R25, RZ, RZ, RZ ;  /* 0x000000ffff197224 */ /* 0x000fc800078e00ff */
[----:B------:R-:W-:Y:S01]  /*e170*/  LOP3.LUT R3, RZ, UR4, RZ, 0x33, !PT ;  /* 0x00000004ff037c12 */ /* 0x000fe2000f8e33ff */
[----:B------:R-:W-:Y:S02]  /*e180*/  ULDC UR4, c[0x0][0x2f4] ;  /* 0x0000bd0000047ab9 */ /* 0x000fe40000000800 */
[----:B------:R-:W-:Y:S02]  /*e190*/  ISETP.GE.AND P3, PT, R23, UR4, PT ;  /* 0x0000000417007c0c */ /* 0x000fe4000bf66270 */
[----:B------:R-:W-:Y:S02]  /*e1a0*/  VIMNMX3 R0, R0, UR5, R3, !PT ;  /* 0x0000000500007c0f */ /* 0x000fe4000f800103 */
[----:B------:R-:W-:Y:S02]  /*e1b0*/  ISETP.GE.AND P2, PT, R34, UR4, PT ;  /* 0x0000000422007c0c */ /* 0x000fe4000bf46270 */
[----:B------:R-:W-:Y:S02]  /*e1c0*/  IADD3 R31, -R0, -0x2, RZ ;  /* 0xfffffffe001f7810 */ /* 0x000fe40007ffe1ff */
[----:B------:R-:W-:-:S02]  /*e1d0*/  ISETP.GE.AND P1, PT, R33, UR4, PT ;  /* 0x0000000421007c0c */ /* 0x000fc4000bf26270 */
        /* <DEDUP_REMOVED lines=9> */
.L_x_5533:
[----:B------:R-:W2:Y:S01]  /*e270*/  LDL R8, [R1] ;  /* 0x0000000001087983 */ /* 0x000ea20000100800 */
[----:B------:R-:W0:Y:S01]  /*e280*/  LDC R2, c[0x0][0x430] ;  /* 0x00010c00ff027b82 */ /* 0x000e220000000800 */
[----:B------:R-:W-:-:S13]  /*e290*/  ISETP.GT.U32.AND P5, PT, R37, 0x5f, PT ;  /* 0x0000005f2500780c */ /* 0x000fda0003fa4070 */
[----:B------:R-:W2:Y:S01]  /*e2a0*/  @!P5 LDC.64 R4, c[0x0][0x428] ;  /* 0x00010a00ff04db82 */ /* 0x000ea20000000a00 */
[----:B0-----:R-:W-:-:S13]  /*e2b0*/  ISETP.NE.AND P0, PT, R2, 0x1, PT ;  /* 0x000000010200780c */ /* 0x001fda0003f05270 */
[----:B------:R-:W0:Y:S08]  /*e2c0*/  @P0 LDC R3, c[0x0][0x434] ;  /* 0x00010d00ff030b82 */ /* 0x000e300000000800 */
[----:B------:R-:W1:Y:S01]  /*e2d0*/  @P0 LDC R7, c[0x0][0x438] ;  /* 0x00010e00ff070b82 */ /* 0x000e620000000800 */
[----:B------:R-:W-:Y:S01]  /*e2e0*/  MOV R9, R20 ;  /* 0x0000001400097202 */ /* 0x000fe20000000f00 */
        /* <DEDUP_REMOVED lines=13> */
[----:B------:R-:W-:Y:S02]  /*e3c0*/  LOP3.LUT P4, RZ, R16, 0x10, RZ, 0xc0, !PT ;  /* 0x0000001010ff7812 */ /* 0x000fe4000788c0ff */
[----:B------:R-:W-:-:S04]  /*e3d0*/  IADD3 R26, R25, 0x1, RZ ;  /* 0x00000001191a7810 */ /* 0x000fc80007ffe0ff */
[----:B------:R-:W-:-:S04]  /*e3e0*/  ISETP.NE.AND P0, PT, R26, 0x2, PT ;  /* 0x000000021a00780c */ /* 0x000fc80003f05270 */
[----:B------:R-:W-:Y:S02]  /*e3f0*/  SEL R28, RZ, 0x1, P0 ;  /* 0x00000001ff1c7807 */ /* 0x000fe40000000000 */
[----:B------:R-:W-:Y:S02]  /*e400*/  SEL R26, R26, RZ, P0 ;  /* 0x000000ff1a1a7207 */ /* 0x000fe40000000000 */
[----:B------:R-:W-:Y:S01]  /*e410*/  LOP3.LUT R28, R27, R28, RZ, 0x3c, !PT ;  /* 0x0000001c1b1c7212 */ /* 0x000fe200078e3cff */
[----:B0-----:R-:W-:Y:S06]  /*e420*/  @!P4 BRA `(.L_x_5521) ;  /* 0x000000000004c947 */ /* 0x001fec0003800000 */
[----:B------:R-:W-:Y:S01]  /*e430*/  BPT.TRAP 0x1 ;  /* 0x000000040000795c */ /* 0x000fe20000300000 */
.L_x_5521:
[----:B------:R-:W-:Y:S01]  /*e440*/  LEA R19, R26, UR46, 0x3 ;  /* 0x0000002e1a137c11 */ /* 0x000fe2000f8e18ff */
[----:B------:R-:W-:Y:S01]  /*e450*/  BSSY B1, `(.L_x_5522) ;  /* 0x0000004000017945 */ /* 0x000fe20003800000 */
[----:B------:R-:W-:-:S04]  /*e460*/  SHF.L.U32 R2, R28, 0x1f, RZ ;  /* 0x0000001f1c027819 */ /* 0x000fc800000006ff */
[----:B------:R-:W0:Y:S02]  /*e470*/  SYNCS.PHASECHK.TRANS64.TRYWAIT P0, [R19+URZ+0x30840], R2 ;  /* 0x03084002130075a7 */ /* 0x000e24000800017f */
[----:B0-----:R-:W-:Y:S05]  /*e480*/  @!P0 BRA `(.L_x_5523) ;  /* 0x0000002c003c8947 */ /* 0x001fea0003800000 */
.L_x_5586:
[----:B------:R-:W-:Y:S05]  /*e490*/  BSYNC B1 ;  /* 0x0000000000017941 */ /* 0x000fea0003800000 */
.L_x_5522:
        /* <DEDUP_REMOVED lines=31> */
[----:B------:R-:W-:Y:S02]  /*e690*/  SHF.L.U32 R12, R23, 0x1, RZ ;  /* 0x00000001170c7819 */ /* 0x000fe400000006ff */
[----:B------:R-:W-:Y:S01]  /*e6a0*/  LOP3.LUT P6, RZ, R16, 0x4, RZ, 0xc0, !PT ;  /* 0x0000000410ff7812 */ /* 0x000fe200078cc0ff */
        /* <DEDUP_REMOVED lines=20> */
[----:B0-----:R-:W-:-:S02]  /*e7f0*/  IADD3.X R11, RZ, R7, RZ, P0, !PT ;  /* 0x00000007ff0b7210 */ /* 0x001fc400007fe4ff */
[-C--:B------:R-:W-:Y:S02]  /*e800*/  IADD3 R6, P0, R2, R12.reuse, RZ ;  /* 0x0000000c02067210 */ /* 0x080fe40007f1e0ff */
        /* <DEDUP_REMOVED lines=15> */
.L_x_5600:
[----:B--2---:R-:W-:Y:S02]  /*e900*/  SHF.L.U32 R2, R23, 0x1, RZ ;  /* 0x0000000117027819 */ /* 0x004fe400000006ff */
[----:B------:R-:W-:Y:S02]  /*e910*/  LOP3.LUT P6, RZ, R16, 0x4, RZ, 0xc0, !PT ;  /* 0x0000000410ff7812 */ /* 0x000fe400078cc0ff */
[----:B------:R-:W-:-:S05]  /*e920*/  IADD3 R2, P0, R14, R2, RZ ;  /* 0x000000020e027210 */ /* 0x000fca0007f1e0ff */
[----:B0-----:R-:W-:Y:S01]  /*e930*/  IMAD.X R3, RZ, RZ, R24, P0 ;  /* 0x000000ffff037224 */ /* 0x001fe200000e0618 */
        /* <DEDUP_REMOVED lines=8> */
.L_x_5525:
        /* <DEDUP_REMOVED lines=10> */
.L_x_5526:
[----:B------:R1:W-:Y:S01]  /*ea60*/  SYNCS.ARRIVE.TRANS64.A1T0 RZ, [R19+URZ+0x30830], RZ ;  /* 0x030830ff13ff79a7 */ /* 0x0003e2000810003f */
[----:B------:R-:W-:Y:S05]  /*ea70*/  @!P5 BRA `(.L_x_5527) ;  /* 0x000000000004d947 */ /* 0x000fea0003800000 */
[----:B------:R-:W-:Y:S01]  /*ea80*/  BPT.TRAP 0x1 ;  /* 0x000000040000795c */ /* 0x000fe20000300000 */
.L_x_5527:
[----:B0-----:R-:W-:Y:S01]  /*ea90*/  SHF.L.U32 R3, R27, 0x1f, RZ ;  /* 0x0000001f1b037819 */ /* 0x001fe200000006ff */
[----:B------:R-:W-:Y:S01]  /*eaa0*/  BSSY B1, `(.L_x_5528) ;  /* 0x0000004000017945 */ /* 0x000fe20003800000 */
[----:B------:R-:W-:-:S04]  /*eab0*/  LEA R6, R25, UR46, 0x3 ;  /* 0x0000002e19067c11 */ /* 0x000fc8000f8e18ff */
[----:B------:R-:W0:Y:S02]  /*eac0*/  SYNCS.PHASECHK.TRANS64.TRYWAIT P0, [R6+URZ+0x30860], R3 ;  /* 0x03086003060075a7 */ /* 0x000e24000800017f */
[----:B0-----:R-:W-:Y:S05]  /*ead0*/  @!P0 BRA `(.L_x_5529) ;  /* 0x0000002c008c8947 */ /* 0x001fea0003800000 */
.L_x_5601:
[----:B------:R-:W-:Y:S05]  /*eae0*/  BSYNC B1 ;  /* 0x0000000000017941 */ /* 0x000fea0003800000 */
.L_x_5528:
        /* <DEDUP_REMOVED lines=16> */
[----:B------:R2:W-:Y:S02]  /*ebf0*/  LDGSTS.E.BYPASS.LTC128B.128 [R7+0x6400], desc[UR36][R2.64+0x100], !P0 ;  /* 0x0640010002077fae */ /* 0x0005e4000c101d64 */
[----:B--2---:R-:W-:Y:S02]  /*ec00*/  IADD3 R2, P0, R14, R9, RZ ;  /* 0x000000090e027210 */ /* 0x004fe40007f1e0ff */
[----:B------:R-:W0:Y:S03]  /*ec10*/  SHFL.IDX PT, R14, R17, 0x2, 0x181f ;  /* 0x00581f00110e7f89 */ /* 0x000e2600000e0000 */
[----:B------:R-:W-:Y:S01]  /*ec20*/  IMAD.X R3, RZ, RZ, R8, P0 ;  /* 0x000000ffff037224 */ /* 0x000fe200000e0608 */
        /* <DEDUP_REMOVED lines=18> */
[----:B------:R-:W0:Y:S02]  /*ed50*/  SHFL.IDX PT, R14, R17, 0x4, 0x181f ;  /* 0x00981f00110e7f89 */ /* 0x000e2400000e0000 */
[----:B--2---:R-:W-:Y:S02]  /*ed60*/  IADD3.X R3, RZ, R8, RZ, P0, !PT ;  /* 0x00000008ff037210 */ /* 0x004fe400007fe4ff */
        /* <DEDUP_REMOVED lines=8> */
[----:B------:R3:W4:Y:S03]  /*edf0*/  SHFL.IDX PT, R14, R17, 0x5, 0x181f ;  /* 0x00b81f00110e7f89 */ /* 0x00072600000e0000 */
[----:B--2---:R-:W-:Y:S01]  /*ee00*/  IMAD.X R3, RZ, RZ, R8, P0 ;  /* 0x000000ffff037224 */ /* 0x004fe200000e0608 */
[----:B------:R-:W-:Y:S01]  /*ee10*/  ISETP.LT.OR P0, PT, R0, 0x41, P3 ;  /* 0x000000410000780c */ /* 0x000fe20001f01670 */
[----:B------:R3:W2:-:S12]  /*ee20*/  SHFL.IDX PT, R8, R18, 0x5, 0x181f ;  /* 0x00b81f0012087f89 */ /* 0x00069800000e0000 */
[----:B------:R3:W-:Y:S01]  /*ee30*/  LDGSTS.E.BYPASS.LTC128B.128 [R7+0x2400], desc[UR36][R2.64], !P0 ;  /* 0x0240000002077fae */ /* 0x0007e2000c101d64 */
[----:B------:R-:W-:-:S13]  /*ee40*/  ISETP.LT.OR P0, PT, R0, 0x41, P2 ;  /* 0x000000410000780c */ /* 0x000fda0001701670 */
[----:B------:R3:W-:Y:S01]  /*ee50*/  LDGSTS.E.BYPASS.LTC128B.128 [R7+0x5400], desc[UR36][R2.64+0x80], !P0 ;  /* 0x0540008002077fae */ /* 0x0007e2000c101d64 */
[----:B------:R-:W-:-:S13]  /*ee60*/  ISETP.LT.OR P0, PT, R0, 0x41, P1 ;  /* 0x000000410000780c */ /* 0x000fda0000f01670 */
[----:B--2-4-:R3:W-:Y:S02]  /*ee70*/  LDGSTS.E.BYPASS.LTC128B.128 [R7+0x8400], desc[UR36][R2.64+0x100], !P0 ;  /* 0x0840010002077fae */ /* 0x0147e4000c101d64 */
.L_x_5615:
[----:B0--3--:R-:W-:Y:S01]  /*ee80*/  IADD3 R2, P0, R14, R9, RZ ;  /* 0x000000090e027210 */ /* 0x009fe20007f1e0ff */
        /* <DEDUP_REMOVED lines=17> */
[----:B------:R-:W-:Y:S01]  /*efa0*/  IMAD R5, R32, UR4, RZ ;  /* 0x0000000420057c24 */ /* 0x000fe2000f8e02ff */
[----:B------:R-:W-:-:S03]  /*efb0*/  IADD3 R3, R3, R9, RZ ;  /* 0x0000000903037210 */ /* 0x000fc60007ffe0ff */
[C---:B------:R-:W-:Y:S02]  /*efc0*/  IMAD R5, R4.reuse, UR5, R5 ;  /* 0x0000000504057c24 */ /* 0x040fe4000f8e0205 */
[----:B------:R-:W-:-:S04]  /*efd0*/  IMAD.WIDE.U32 R2, R4, UR4, R2 ;  /* 0x0000000404027c25 */ /* 0x000fc8000f8e0002 */
[----:B-1----:R-:W-:-:S07]  /*efe0*/  IMAD.IADD R19, R3, 0x1, R5 ;  /* 0x0000000103137824 */ /* 0x002fce00078e0205 */
.L_x_5531:
        /* <DEDUP_REMOVED lines=10> */
.L_x_5532:
[----:B------:R-:W-:Y:S01]  /*f090*/  R2UR UR4, R35 ;  /* 0x00000000230472ca */ /* 0x000fe200000e0000 */
[----:B------:R-:W-:Y:S01]  /*f0a0*/  ULDC.64 UR6, c[0x0][0x330] ;  /* 0x0000cc0000067ab9 */ /* 0x000fe20000000a00 */
[----:B------:R-:W-:Y:S01]  /*f0b0*/  MOV R18, R2 ;  /* 0x0000000200127202 */ /* 0x000fe20000000f00 */
[----:B------:R-:W-:Y:S01]  /*f0c0*/  IMAD.U32 R3, RZ, RZ, UR6 ;  /* 0x00000006ff037e24 */ /* 0x000fe2000f8e00ff */
[----:B------:R-:W-:Y:S01]  /*f0d0*/  IADD3 R31, R31, -0x1, RZ ;  /* 0xffffffff1f1f7810 */ /* 0x000fe20007ffe0ff */
        /* <DEDUP_REMOVED lines=15> */
.L_x_5520:
[----:B------:R-:W-:-:S13]  /*f1d0*/  LOP3.LUT P0, RZ, R16, 0x10, RZ, 0xc0, !PT ;  /* 0x0000001010ff7812 */ /* 0x000fda000780c0ff */
[----:B------:R-:W-:Y:S05]  /*f1e0*/  @!P0 BRA `(.L_x_5534) ;  /* 0x0000000000048947 */ /* 0x000fea0003800000 */
[----:B------:R-:W-:Y:S01]  /*f1f0*/  BPT.TRAP 0x1 ;  /* 0x000000040000795c */ /* 0x000fe20000300000 */
.L_x_5534:
        /* <DEDUP_REMOVED lines=12> */
.L_x_5616:
[----:B------:R-:W-:Y:S05]  /*f2c0*/  BSYNC B0 ;  /* 0x0000000000007941 */ /* 0x000fea0003800000 */
.L_x_5535:
        /* <DEDUP_REMOVED lines=36> */
[----:B------:R-:W-:Y:S03]  /*f510*/  SHFL.IDX PT, R7, R18, 0x4, 0x181f ;  /* 0x00981f0012077f89 */ /* 0x000fe600000e0000 */
[----:B------:R-:W-:Y:S01]  /*f520*/  IMAD.WIDE.U32 R2, R23, 0x2, R2 ;  /* 0x0000000217027825 */ /* 0x000fe200078e0002 */
        /* <DEDUP_REMOVED lines=8> */
[----:B0-----:R-:W-:Y:S02]  /*f5b0*/  IMAD.MOV.U32 R2, RZ, RZ, R14 ;  /* 0x000000ffff027224 */ /* 0x001fe400078e000e */
[----:B-1----:R-:W-:Y:S01]  /*f5c0*/  IMAD.MOV.U32 R3, RZ, RZ, R6 ;  /* 0x000000ffff037224 */ /* 0x002fe200078e0006 */
[----:B------:R0:W1:Y:S01]  /*f5d0*/  SHFL.IDX PT, R14, R17, 0x5, 0x181f ;  /* 0x00b81f00110e7f89 */ /* 0x00006200000e0000 */
[----:B------:R-:W-:Y:S02]  /*f5e0*/  IMAD.MOV.U32 R6, RZ, RZ, RZ ;  /* 0x000000ffff067224 */ /* 0x000fe400078e00ff */
        /* <DEDUP_REMOVED lines=8> */
[----:B------:R-:W-:-:S04]  /*f670*/  IMAD.MOV.U32 R3, RZ, RZ, R7 ;  /* 0x000000ffff037224 */ /* 0x000fc800078e0007 */
[----:B------:R-:W-:-:S05]  /*f680*/  IMAD.WIDE.U32 R2, R23, 0x2, R2 ;  /* 0x0000000217027825 */ /* 0x000fca00078e0002 */
[----:B------:R0:W-:Y:S04]  /*f690*/  LDGSTS.E.BYPASS.LTC128B.128 [R4+0x2400], desc[UR36][R2.64], !P3 ;  /* 0x0240000002047fae */ /* 0x0001e8000d901d64 */
[----:B------:R0:W-:Y:S04]  /*f6a0*/  LDGSTS.E.BYPASS.LTC128B.128 [R4+0x5400], desc[UR36][R2.64+0x80], !P4 ;  /* 0x0540008002047fae */ /* 0x0001e8000e101d64 */
[----:B-1-3--:R0:W-:Y:S02]  /*f6b0*/  LDGSTS.E.BYPASS.LTC128B.128 [R4+0x8400], desc[UR36][R2.64+0x100], !P5 ;  /* 0x0840010002047fae */ /* 0x00a1e4000e901d64 */
.L_x_5630:
[C---:B------:R-:W-:Y:S01]  /*f6c0*/  ISETP.LT.OR P2, PT, R5.reuse, 0x51, P2 ;  /* 0x000000510500780c */ /* 0x040fe20001741670 */
[----:B0-----:R-:W-:Y:S01]  /*f6d0*/  IMAD.MOV.U32 R3, RZ, RZ, R18 ;  /* 0x000000ffff037224 */ /* 0x001fe200078e0012 */
[C---:B------:R-:W-:Y:S02]  /*f6e0*/  ISETP.LT.OR P1, PT, R5.reuse, 0x51, P1 ;  /* 0x000000510500780c */ /* 0x040fe40000f21670 */
[----:B------:R-:W-:Y:S02]  /*f6f0*/  ISETP.LT.OR P0, PT, R5, 0x51, P0 ;  /* 0x000000510500780c */ /* 0x000fe40000701670 */
[----:B------:R-:W-:-:S05]  /*f700*/  MOV R2, R14 ;  /* 0x0000000e00027202 */ /* 0x000fca0000000f00 */
        /* <DEDUP_REMOVED lines=9> */
.L_x_5538:
        /* <DEDUP_REMOVED lines=10> */
.L_x_5539:
[----:B------:R1:W-:Y:S02]  /*f840*/  SYNCS.ARRIVE.TRANS64.A1T0 RZ, [R0+URZ+0x30850], RZ ;  /* 0x030850ff00ff79a7 */ /* 0x0003e4000810003f */
[----:B-1----:R-:W-:-:S05]  /*f850*/  VIADD R0, R26, 0x1 ;  /* 0x000000011a007836 */ /* 0x002fca0000000000 */
[----:B------:R-:W-:-:S04]  /*f860*/  ISETP.NE.AND P0, PT, R0, 0x2, PT ;  /* 0x000000020000780c */ /* 0x000fc80003f05270 */
[----:B0-----:R-:W-:Y:S02]  /*f870*/  SEL R3, RZ, 0x1, P0 ;  /* 0x00000001ff037807 */ /* 0x001fe40000000000 */
[----:B------:R-:W-:Y:S02]  /*f880*/  SEL R0, R0, RZ, P0 ;  /* 0x000000ff00007207 */ /* 0x000fe40000000000 */
[----:B------:R-:W-:-:S07]  /*f890*/  LOP3.LUT R28, R28, R3, RZ, 0x3c, !PT ;  /* 0x000000031c1c7212 */ /* 0x000fce00078e3cff */
.L_x_5505:
[----:B------:R-:W0:Y:S01]  /*f8a0*/  S2R R3, SR_CgaCtaId ;  /* 0x0000000000037919 */ /* 0x000e220000008800 */
[----:B------:R-:W-:Y:S02]  /*f8b0*/  MOV R2, 0x400 ;  /* 0x0000040000027802 */ /* 0x000fe40000000f00 */
[----:B------:R-:W-:Y:S02]  /*f8c0*/  SHF.L.U32 R6, R6, 0x1f, RZ ;  /* 0x0000001f06067819 */ /* 0x000fe400000006ff */
[----:B0-----:R-:W-:-:S04]  /*f8d0*/  LEA R7, R3, R2, 0x18 ;  /* 0x0000000203077211 */ /* 0x001fc800078ec0ff */
[----:B------:R-:W0:Y:S02]  /*f8e0*/  SYNCS.PHASECHK.TRANS64.TRYWAIT P0, [R7+URZ+0x30820], R6 ;  /* 0x03082006070075a7 */ /* 0x000e24000800017f */
[----:B0-----:R-:W-:Y:S05]  /*f8f0*/  @!P0 BRA `(.L_x_5540) ;  /* 0x0000003000748947 */ /* 0x001fea0003800000 */
.L_x_5631:
[----:B------:R-:W-:-:S03]  /*f900*/  UMOV UR4, 0xffffffff ;  /* 0xffffffff00047882 */ /* 0x000fc60000000000 */
[----:B------:R-:W-:Y:S05]  /*f910*/  BRA.DIV UR4, `(.L_x_5541) ;  /* 0x0000003204807947 */ /* 0x000fea000b800000 */
[----:B------:R-:W1:Y:S02]  /*f920*/  S2R R2, SR_TID.X ;  /* 0x0000000000027919 */ /* 0x000e640000002100 */
[----:B-1----:R-:W-:-:S04]  /*f930*/  SHF.R.U32.HI R2, RZ, 0x5, R2 ;  /* 0x00000005ff027819 */ /* 0x002fc80000011602 */
[----:B------:R-:W-:-:S05]  /*f940*/  LOP3.LUT R2, R2, 0x3, RZ, 0xc0, !PT ;  /* 0x0000000302027812 */ /* 0x000fca00078ec0ff */
[----:B------:R1:W2:Y:S02]  /*f950*/  SHFL.IDX PT, R14, R2, RZ, 0x1f ;  /* 0x00001fff020e7589 */ /* 0x0002a400000e0000 */
.L_x_5634:
[----:B--2---:R-:W-:-:S13]  /*f960*/  ISETP.NE.AND P0, PT, R14, RZ, PT ;  /* 0x000000ff0e00720c */ /* 0x004fda0003f05270 */
[----:B------:R-:W-:Y:S05]  /*f970*/  @P0 BRA `(.L_x_5461) ;  /* 0x0000000000900947 */ /* 0x000fea0003800000 */
[----:B------:R-:W-:-:S03]  /*f980*/  UMOV UR4, 0xffffffff ;  /* 0xffffffff00047882 */ /* 0x000fc60000000000 */
[----:B------:R-:W-:Y:S05]  /*f990*/  BRA.DIV UR4, `(.L_x_5542) ;  /* 0x0000003204947947 */ /* 0x000fea000b800000 */
[----:B------:R-:W-:-:S13]  /*f9a0*/  ELECT P6, URZ, PT ;  /* 0x00000000003f782f */ /* 0x000fda00038c0000 */
.L_x_5637:
        /* <DEDUP_REMOVED lines=8> */
.L_x_5543:
[----:B------:R-:W-:Y:S01]  /*fa30*/  IMAD R5, R0, 0x8, R7 ;  /* 0x0000000800057824 */ /* 0x000fe200078e0207 */
[----:B------:R-:W-:Y:S01]  /*fa40*/  SHF.L.U32 R2, R28, 0x1f, RZ ;  /* 0x0000001f1c027819 */ /* 0x000fe200000006ff */
[----:B------:R-:W-:-:S03]  /*fa50*/  VIADD R0, R0, 0x1 ;  /* 0x0000000100007836 */ /* 0x000fc60000000000 */
[----:B------:R-:W1:Y:S02]  /*fa60*/  SYNCS.PHASECHK.TRANS64.TRYWAIT P1, [R5+URZ+0x30840], R2 ;  /* 0x03084002050075a7 */ /* 0x000e64000802017f */
[----:B------:R-:W-:-:S04]  /*fa70*/  ISETP.NE.AND P2, PT, R0, 0x2, PT ;  /* 0x000000020000780c */ /* 0x000fc80003f45270 */
[----:B------:R-:W-:Y:S01]  /*fa80*/  SEL R3, RZ, 0x1, P2 ;  /* 0x00000001ff037807 */ /* 0x000fe20001000000 */
[----:B-1----:R-:W-:Y:S08]  /*fa90*/  @!P1 BRA `(.L_x_5544) ;  /* 0x0000003000749947 */ /* 0x002ff00003800000 */
.L_x_5638:
[----:B------:R-:W-:Y:S02]  /*faa0*/  SEL R0, R0, RZ, P2 ;  /* 0x000000ff00007207 */ /* 0x000fe40001000000 */
[----:B------:R-:W-:Y:S01]  /*fab0*/  LOP3.LUT R3, R28, R3, RZ, 0x3c, !PT ;  /* 0x000000031c037212 */ /* 0x000fe200078e3cff */
[----:B------:R-:W-:Y:S06]  /*fac0*/  @!P0 BRA `(.L_x_5545) ;  /* 0x0000000000048947 */ /* 0x000fec0003800000 */
[----:B------:R-:W-:Y:S01]  /*fad0*/  BPT.TRAP 0x1 ;  /* 0x000000040000795c */ /* 0x000fe20000300000 */
.L_x_5545:
[----:B0-----:R-:W-:Y:S02]  /*fae0*/  LEA R7, R0, R7, 0x3 ;  /* 0x0000000700077211 */ /* 0x001fe400078e18ff */
[----:B------:R-:W-:-:S04]  /*faf0*/  SHF.L.U32 R0, R3, 0x1f, RZ ;  /* 0x0000001f03007819 */ /* 0x000fc800000006ff */
[----:B------:R-:W0:Y:S02]  /*fb00*/  SYNCS.PHASECHK.TRANS64.TRYWAIT P1, [R7+URZ+0x30840], R0 ;  /* 0x03084000070075a7 */ /* 0x000e24000802017f */
[----:B0-----:R-:W-:Y:S05]  /*fb10*/  @!P1 BRA `(.L_x_5546) ;  /* 0x0000003000689947 */ /* 0x001fea0003800000 */
.L_x_5639:
[----:B------:R-:W-:Y:S05]  /*fb20*/  @!P0 BRA `(.L_x_5547) ;  /* 0x0000000000048947 */ /* 0x000fea0003800000 */
[----:B------:R-:W-:Y:S01]  /*fb30*/  BPT.TRAP 0x1 ;  /* 0x000000040000795c */ /* 0x000fe20000300000 */
.L_x_5547:
[----:B------:R-:W2:Y:S02]  /*fb40*/  SYNCS.PHASECHK.TRANS64.TRYWAIT P1, [R5+URZ+0x30860], R2 ;  /* 0x03086002050075a7 */ /* 0x000ea4000802017f */
[----:B--2---:R-:W-:Y:S05]  /*fb50*/  @!P1 BRA `(.L_x_5548) ;  /* 0x00000030006c9947 */ /* 0x004fea0003800000 */
.L_x_5640:
[----:B------:R-:W-:Y:S05]  /*fb60*/  @!P0 BRA `(.L_x_5549) ;  /* 0x0000000000048947 */ /* 0x000fea0003800000 */
[----:B------:R-:W-:Y:S01]  /*fb70*/  BPT.TRAP 0x1 ;  /* 0x000000040000795c */ /* 0x000fe20000300000 */
.L_x_5549:
[----:B---3--:R3:W4:Y:S02]  /*fb80*/  SYNCS.PHASECHK.TRANS64.TRYWAIT P0, [R7+URZ+0x30860], R0 ;  /* 0x03086000070075a7 */ /* 0x008724000800017f */
[----:B----4-:R-:W-:Y:S05]  /*fb90*/  @!P0 NANOSLEEP.SYNCS 0x989680 ;  /* 0x009896800000895d */ /* 0x010fea0003900000 */
[----:B------:R-:W4:Y:S02]  /*fba0*/  @!P0 SYNCS.PHASECHK.TRANS64 P0, [R7+URZ+0x30860], R0 ;  /* 0x03086000070085a7 */ /* 0x000f24000800007f */
[----:B----4-:R-:W-:Y:S05]  /*fbb0*/  @!P0 BRA `(.L_x_5549) ;  /* 0xfffffffc00f08947 */ /* 0x010fea000383ffff */
.L_x_5461:
[----:B------:R-:W-:Y:S05]  /*fbc0*/  BSYNC B6 ;  /* 0x0000000000067941 */ /* 0x000fea0003800000 */
.L_x_5458:
[----:B------:R-:W-:Y:S05]  /*fbd0*/  EXIT ;  /* 0x000000000000794d */ /* 0x000fea0003800000 */
.L_x_5465:
[----:B0-----:R-:W-:-:S04]  /*fbe0*/  IMAD.U32 R3, RZ, RZ, UR60 ;  /* 0x0000003cff037e24 */ /* 0x001fc8000f8e00ff */
[----:B------:R0:W1:Y:S03]  /*fbf0*/  SYNCS.PHASECHK.TRANS64.TRYWAIT P0, [R3+URZ+0x30800], R0 ;  /* 0x03080000030075a7 */ /* 0x000066000800017f */
[----:B-1----:R-:W-:Y:S05]  /*fc00*/  @!P0 NANOSLEEP.SYNCS 0x989680 ;  /* 0x009896800000895d */ /* 0x002fea0003900000 */
[----:B------:R-:W1:Y:S02]  /*fc10*/  @!P0 SYNCS.PHASECHK.TRANS64 P0, [R3+URZ+0x30800], R0 ;  /* 0x03080000030085a7 */ /* 0x000e64000800007f */
[----:B-1----:R-:W-:Y:S05]  /*fc20*/  @!P0 BRA `(.L_x_5465) ;  /* 0xfffffffc00ec8947 */ /* 0x002fea000383ffff */
[----:B------:R-:W-:Y:S05]  /*fc30*/  BRA `(.L_x_5550) ;  /* 0xffffff1800247947 */ /* 0x000fea000383ffff */
.L_x_5469:
[----:B0-----:R-:W-:-:S04]  /*fc40*/  IMAD.U32 R3, RZ, RZ, UR60 ;  /* 0x0000003cff037e24 */ /* 0x001fc8000f8e00ff */
[----:B------:R0:W2:Y:S03]  /*fc50*/  SYNCS.PHASECHK.TRANS64.TRYWAIT P1, [R3+URZ+0x30830], R0 ;  /* 0x03083000030075a7 */ /* 0x0000a6000802017f */
[----:B--2---:R-:W-:Y:S05]  /*fc60*/  @!P1 NANOSLEEP.SYNCS 0x989680 ;  /* 0x009896800000995d */ /* 0x004fea0003900000 */
[----:B------:R-:W2:Y:S02]  /*fc70*/  @!P1 SYNCS.PHASECHK.TRANS64 P1, [R3+URZ+0x30830], R0 ;  /* 0x03083000030095a7 */ /* 0x000ea4000802007f */
[----:B--2---:R-:W-:Y:S05]  /*fc80*/  @!P1 BRA `(.L_x_5469) ;  /* 0xfffffffc00ec9947 */ /* 0x004fea000383ffff */
[----:B------:R-:W-:Y:S05]  /*fc90*/  BRA `(.L_x_5468) ;  /* 0xffffff1800487947 */ /* 0x000fea000383ffff */
.L_x_5475:
[----:B-1----:R-:W-:-:S04]  /*fca0*/  MOV R9, UR39 ;  /* 0x0000002700097c02 */ /* 0x002fc80008000f00 */
[----:B------:R1:W2:Y:S03]  /*fcb0*/  SYNCS.PHASECHK.TRANS64.TRYWAIT P1, [R9+URZ+0x30830], R8 ;  /* 0x03083008090075a7 */ /* 0x0002a6000802017f */
[----:B--2---:R-:W-:Y:S05]  /*fcc0*/  @!P1 NANOSLEEP.SYNCS 0x989680 ;  /* 0x009896800000995d */ /* 0x004fea0003900000 */
[----:B------:R-:W2:Y:S02]  /*fcd0*/  @!P1 SYNCS.PHASECHK.TRANS64 P1, [R9+URZ+0x30830], R8 ;  /* 0x03083008090095a7 */ /* 0x000ea4000802007f */
[----:B--2---:R-:W-:Y:S05]  /*fce0*/  @!P1 BRA `(.L_x_5475) ;  /* 0xfffffffc00ec9947 */ /* 0x004fea000383ffff */
[----:B------:R-:W-:Y:S05]  /*fcf0*/  BRA `(.L_x_5474) ;  /* 0xffffff4000d07947 */ /* 0x000fea000383ffff */
.L_x_5479:
[----:B-1----:R-:W-:-:S04]  /*fd00*/  IMAD.U32 R9, RZ, RZ, UR14 ;  /* 0x0000000eff097e24 */ /* 0x002fc8000f8e00ff */
[----:B------:R1:W3:Y:S03]  /*fd10*/  SYNCS.PHASECHK.TRANS64.TRYWAIT P1, [R9+URZ+0x30850], R0 ;  /* 0x03085000090075a7 */ /* 0x0002e6000802017f */
[----:B---3--:R-:W-:Y:S05]  /*fd20*/  @!P1 NANOSLEEP.SYNCS 0x989680 ;  /* 0x009896800000995d */ /* 0x008fea0003900000 */
[----:B------:R-:W3:Y:S02]  /*fd30*/  @!P1 SYNCS.PHASECHK.TRANS64 P1, [R9+URZ+0x30850], R0 ;  /* 0x03085000090095a7 */ /* 0x000ee4000802007f */
[----:B---3--:R-:W-:Y:S05]  /*fd40*/  @!P1 BRA `(.L_x_5479) ;  /* 0xfffffffc00ec9947 */ /* 0x008fea000383ffff */
[----:B------:R-:W-:Y:S05]  /*fd50*/  BRA `(.L_x_5478) ;  /* 0xffffff4c00647947 */ /* 0x000fea000383ffff */
.L_x_5487:
[----:B-1----:R-:W-:-:S04]  /*fd60*/  IMAD.U32 R9, RZ, RZ, UR39 ;  /* 0x00000027ff097e24 */ /* 0x002fc8000f8e00ff */
[----:B------:R1:W2:Y:S03]  /*fd70*/  SYNCS.PHASECHK.TRANS64.TRYWAIT P1, [R9+URZ+0x30830], R8 ;  /* 0x03083008090075a7 */ /* 0x0002a6000802017f */
[----:B--2---:R-:W-:Y:S05]  /*fd80*/  @!P1 NANOSLEEP.SYNCS 0x989680 ;  /* 0x009896800000995d */ /* 0x004fea0003900000 */
[----:B------:R-:W2:Y:S02]  /*fd90*/  @!P1 SYNCS.PHASECHK.TRANS64 P1, [R9+URZ+0x30830], R8 ;  /* 0x03083008090095a7 */ /* 0x000ea4000802007f */
[----:B--2---:R-:W-:Y:S05]  /*fda0*/  @!P1 BRA `(.L_x_5487) ;  /* 0xfffffffc00ec9947 */ /* 0x004fea000383ffff */
[----:B------:R-:W-:Y:S05]  /*fdb0*/  BRA `(.L_x_5486) ;  /* 0xffffff6c00a87947 */ /* 0x000fea000383ffff */
.L_x_5491:
[----:B-1----:R-:W-:-:S04]  /*fdc0*/  MOV R9, UR5 ;  /* 0x0000000500097c02 */ /* 0x002fc80008000f00 */
[----:B------:R1:W3:Y:S03]  /*fdd0*/  SYNCS.PHASECHK.TRANS64.TRYWAIT P1, [R9+URZ+0x30850], R0 ;  /* 0x03085000090075a7 */ /* 0x0002e6000802017f */
[----:B---3--:R-:W-:Y:S05]  /*fde0*/  @!P1 NANOSLEEP.SYNCS 0x989680 ;  /* 0x009896800000995d */ /* 0x008fea0003900000 */
[----:B------:R-:W3:Y:S02]  /*fdf0*/  @!P1 SYNCS.PHASECHK.TRANS64 P1, [R9+URZ+0x30850], R0 ;  /* 0x03085000090095a7 */ /* 0x000ee4000802007f */
[----:B---3--:R-:W-:Y:S05]  /*fe00*/  @!P1 BRA `(.L_x_5491) ;  /* 0xfffffffc00ec9947 */ /* 0x008fea000383ffff */
[----:B------:R-:W-:Y:S05]  /*fe10*/  BRA `(.L_x_5490) ;  /* 0xffffff7800407947 */ /* 0x000fea000383ffff */
.L_x_5498:
[----:B-1----:R-:W-:-:S04]  /*fe20*/  IMAD.U32 R5, RZ, RZ, UR5 ;  /* 0x00000005ff057e24 */ /* 0x002fc8000f8e00ff */
[----:B------:R1:W2:Y:S03]  /*fe30*/  SYNCS.PHASECHK.TRANS64.TRYWAIT P1, [R5+URZ+0x30850], R0 ;  /* 0x03085000050075a7 */ /* 0x0002a6000802017f */
[----:B--2---:R-:W-:Y:S05]  /*fe40*/  @!P1 NANOSLEEP.SYNCS 0x989680 ;  /* 0x009896800000995d */ /* 0x004fea0003900000 */
[----:B------:R-:W2:Y:S02]  /*fe50*/  @!P1 SYNCS.PHASECHK.TRANS64 P1, [R5+URZ+0x30850], R0 ;  /* 0x03085000050095a7 */ /* 0x000ea4000802007f */
[----:B--2---:R-:W-:Y:S05]  /*fe60*/  @!P1 BRA `(.L_x_5498) ;  /* 0xfffffffc00ec9947 */ /* 0x004fea000383ffff */
[----:B------:R-:W-:Y:S05]  /*fe70*/  BRA `(.L_x_5497) ;  /* 0xffffff9400dc7947 */ /* 0x000fea000383ffff */
.L_x_5510:
[----:B------:R-:W-:Y:S01]  /*fe80*/  IMAD.MOV.U32 R13, RZ, RZ, R18 ;  /* 0x000000ffff0d7224 */ /* 0x000fe200078e0012 */
[----:B------:R-:W-:Y:S01]  /*fe90*/  MOV R12, RZ ;  /* 0x000000ff000c7202 */ /* 0x000fe20000000f00 */
[----:B------:R-:W-:Y:S02]  /*fea0*/  IMAD.MOV.U32 R11, RZ, RZ, 0x1f ;  /* 0x0000001fff0b7424 */ /* 0x000fe400078e00ff */
[----:B------:R-:W-:-:S07]  /*feb0*/  IMAD.MOV.U32 R15, RZ, RZ, -0x1 ;  /* 0xffffffffff0f7424 */ /* 0x000fce00078e00ff */
[----:B-----5:R-:W-:Y:S05]  /*fec0*/  WARPSYNC.COLLECTIVE R15, `(.L_x_5551) ;  /* 0x000000000f087348 */ /* 0x020fea0003c00000 */
[----:B------:R0:W1:Y:S02]  /*fed0*/  SHFL.IDX P6, R14, R13, R12, R11 ;  /* 0x0000000c0d0e7389 */ /* 0x00006400000c000b */
[----:B01---5:R-:W-:Y:S01]  /*fee0*/  ENDCOLLECTIVE ;  /* 0x000000000000791b */ /* 0x023fe20003800000 */
.L_x_5551:
[----:B------:R-:W-:Y:S05]  /*fef0*/  BRA `(.L_x_5552) ;  /* 0xffffffcc009c7947 */ /* 0x000fea000383ffff */
.L_x_5512:
[----:B0-----:R-:W-:-:S04]  /*ff00*/  MOV R3, UR46 ;  /* 0x0000002e00037c02 */ /* 0x001fc80008000f00 */
[----:B------:R0:W1:Y:S03]  /*ff10*/  SYNCS.PHASECHK.TRANS64.TRYWAIT P0, [R3+URZ+0x30840], R2 ;  /* 0x03084002030075a7 */ /* 0x000066000800017f */
[----:B-1----:R-:W-:Y:S05]  /*ff20*/  @!P0 NANOSLEEP.SYNCS 0x989680 ;  /* 0x009896800000895d */ /* 0x002fea0003900000 */
[----:B------:R-:W1:Y:S02]  /*ff30*/  @!P0 SYNCS.PHASECHK.TRANS64 P0, [R3+URZ+0x30840], R2 ;  /* 0x03084002030085a7 */ /* 0x000e64000800007f */
[----:B-1----:R-:W-:Y:S05]  /*ff40*/  @!P0 BRA `(.L_x_5512) ;  /* 0xfffffffc00ec8947 */ /* 0x002fea000383ffff */
[----:B------:R-:W-:Y:S05]  /*ff50*/  BRA `(.L_x_5553) ;  /* 0xffffffd0002c7947 */ /* 0x000fea000383ffff */
.L_x_5513:
        /* <DEDUP_REMOVED lines=8> */
.L_x_5555:
[----:B------:R-:W-:Y:S05]  /*ffe0*/  BSYNC B0 ;  /* 0x0000000000007941 */ /* 0x000fea0003800000 */
.L_x_5554:
[----:B------:R-:W-:Y:S01]  /*fff0*/  MOV R13, R0 ;  /* 0x00000000000d7202 */ /* 0x000fe20000000f00 */
[----:B------:R-:W-:Y:S01]  /*10000*/  IMAD.MOV.U32 R12, RZ, RZ, RZ ;  /* 0x000000ffff0c7224 */ /* 0x000fe200078e00ff */
[----:B------:R-:W-:Y:S01]  /*10010*/  MOV R11, 0x181f ;  /* 0x0000181f000b7802 */ /* 0x000fe20000000f00 */
[----:B------:R-:W-:Y:S01]  /*10020*/  IMAD.MOV.U32 R15, RZ, RZ, -0x1 ;  /* 0xffffffffff0f7424 */ /* 0x000fe200078e00ff */
[----:B------:R-:W-:Y:S01]  /*10030*/  @P0 LEA R9, R30, UR46, 0x1 ;  /* 0x0000002e1e090c11 */ /* 0x000fe2000f8e08ff */
[----:B------:R-:W-:-:S07]  /*10040*/  IMAD.MOV.U32 R3, RZ, RZ, R14 ;  /* 0x000000ffff037224 */ /* 0x000fce00078e000e */
[----:B------:R-:W-:Y:S05]  /*10050*/  WARPSYNC.COLLECTIVE R15, `(.L_x_5556) ;  /* 0x000000000f087348 */ /* 0x000fea0003c00000 */
[----:B------:R0:W1:Y:S02]  /*10060*/  SHFL.IDX P6, R14, R13, R12, R11 ;  /* 0x0000000c0d0e7389 */ /* 0x00006400000c000b */
[----:B01----:R-:W-:Y:S01]  /*10070*/  ENDCOLLECTIVE ;  /* 0x000000000000791b */ /* 0x003fe20003800000 */
.L_x_5556:
[----:B------:R-:W-:Y:S01]  /*10080*/  IMAD.MOV.U32 R13, RZ, RZ, R7 ;  /* 0x000000ffff0d7224 */ /* 0x000fe200078e0007 */
[----:B------:R-:W-:Y:S02]  /*10090*/  MOV R12, 0x1 ;  /* 0x00000001000c7802 */ /* 0x000fe40000000f00 */
[----:B------:R-:W-:-:S07]  /*100a0*/  MOV R2, R14 ;  /* 0x0000000e00027202 */ /* 0x000fce0000000f00 */
[----:B------:R-:W-:Y:S05]  /*100b0*/  WARPSYNC.COLLECTIVE R15, `(.L_x_5557) ;  /* 0x000000000f087348 */ /* 0x000fea0003c00000 */
[----:B------:R0:W1:Y:S02]  /*100c0*/  SHFL.IDX P6, R14, R13, R12, R11 ;  /* 0x0000000c0d0e7389 */ /* 0x00006400000c000b */
[----:B01----:R-:W-:Y:S01]  /*100d0*/  ENDCOLLECTIVE ;  /* 0x000000000000791b */ /* 0x003fe20003800000 */
.L_x_5557:
        /* <DEDUP_REMOVED lines=13> */
.L_x_5558:
[----:B------:R-:W-:Y:S02]  /*101b0*/  @P0 LEA R21, R30, UR46, 0x1 ;  /* 0x0000002e1e150c11 */ /* 0x000fe4000f8e08ff */
[----:B------:R-:W-:Y:S01]  /*101c0*/  MOV R13, R7 ;  /* 0x00000007000d7202 */ /* 0x000fe20000000f00 */
[----:B------:R-:W-:Y:S02]  /*101d0*/  IMAD.MOV.U32 R12, RZ, RZ, 0x2 ;  /* 0x00000002ff0c7424 */ /* 0x000fe400078e00ff */
[----:B------:R-:W-:-:S07]  /*101e0*/  IMAD.MOV.U32 R4, RZ, RZ, R14 ;  /* 0x000000ffff047224 */ /* 0x000fce00078e000e */
[----:B------:R-:W-:Y:S05]  /*101f0*/  WARPSYNC.COLLECTIVE R15, `(.L_x_5559) ;  /* 0x000000000f087348 */ /* 0x000fea0003c00000 */
[----:B------:R0:W1:Y:S02]  /*10200*/  SHFL.IDX P6, R14, R13, R12, R11 ;  /* 0x0000000c0d0e7389 */ /* 0x00006400000c000b */
[----:B01----:R-:W-:Y:S01]  /*10210*/  ENDCOLLECTIVE ;  /* 0x000000000000791b */ /* 0x003fe20003800000 */
.L_x_5559:
        /* <DEDUP_REMOVED lines=13> */
.L_x_5560:
        /* <DEDUP_REMOVED lines=8> */
.L_x_5561:
        /* <DEDUP_REMOVED lines=13> */
.L_x_5562:
[----:B------:R-:W-:Y:S02]  /*10440*/  MOV R5, R9 ;  /* 0x0000000900057202 */ /* 0x000fe40000000f00 */
[----:B------:R-:W-:Y:S01]  /*10450*/  @P0 LEA R9, R30, UR46, 0x1 ;  /* 0x0000002e1e090c11 */ /* 0x000fe2000f8e08ff */
[----:B------:R-:W-:Y:S01]  /*10460*/  IMAD.MOV.U32 R13, RZ, RZ, R7 ;  /* 0x000000ffff0d7224 */ /* 0x000fe200078e0007 */
[----:B------:R-:W-:Y:S02]  /*10470*/  MOV R12, 0x4 ;  /* 0x00000004000c7802 */ /* 0x000fe40000000f00 */
[----:B------:R-:W-:-:S07]  /*10480*/  MOV R10, R14 ;  /* 0x0000000e000a7202 */ /* 0x000fce0000000f00 */
[----:B------:R-:W-:Y:S05]  /*10490*/  WARPSYNC.COLLECTIVE R15, `(.L_x_5563) ;  /* 0x000000000f087348 */ /* 0x000fea0003c00000 */
[----:B------:R0:W1:Y:S02]  /*104a0*/  SHFL.IDX P6, R14, R13, R12, R11 ;  /* 0x0000000c0d0e7389 */ /* 0x00006400000c000b */
[----:B01----:R-:W-:Y:S01]  /*104b0*/  ENDCOLLECTIVE ;  /* 0x000000000000791b */ /* 0x003fe20003800000 */
.L_x_5563:
[----:B------:R-:W-:-:S04]  /*104c0*/  IMAD.MOV.U32 R4, RZ, RZ, R10 ;  /* 0x000000ffff047224 */ /* 0x000fc800078e000a */
[----:B------:R-:W-:-:S05]  /*104d0*/  @P0 IMAD.WIDE.U32 R4, R23, 0x2, R4 ;  /* 0x0000000217040825 */ /* 0x000fca00078e0004 */
[----:B------:R-:W-:Y:S01]  /*104e0*/  @!PT LDS RZ, [RZ] ;  /* 0x00000000fffff984 */ /* 0x000fe20000000800 */
[----:B------:R-:W-:Y:S01]  /*104f0*/  @!PT LDS RZ, [RZ] ;  /* 0x00000000fffff984 */ /* 0x000fe20000000800 */
[----:B------:R-:W-:Y:S01]  /*10500*/  @!PT LDS RZ, [RZ] ;  /* 0x00000000fffff984 */ /* 0x000fe20000000800 */
        /* <DEDUP_REMOVED lines=9> */
.L_x_5564:
        /* <DEDUP_REMOVED lines=8> */
.L_x_5565:
        /* <DEDUP_REMOVED lines=8> */
[----:B------:R-:W-:-:S07]  /*106a0*/  IMAD.MOV.U32 R7, RZ, RZ, R14 ;  /* 0x000000ffff077224 */ /* 0x000fce00078e000e */
[----:B0-----:R-:W-:Y:S05]  /*106b0*/  WARPSYNC.COLLECTIVE R15, `(.L_x_5566) ;  /* 0x000000000f087348 */ /* 0x001fea0003c00000 */
[----:B------:R1:W2:Y:S02]  /*106c0*/  SHFL.IDX P6, R14, R13, R12, R11 ;  /* 0x0000000c0d0e7389 */ /* 0x0002a400000c000b */
[----:B012---:R-:W-:Y:S01]  /*106d0*/  ENDCOLLECTIVE ;  /* 0x000000000000791b */ /* 0x007fe20003800000 */
.L_x_5566:
[----:B------:R-:W-:Y:S05]  /*106e0*/  BRA `(.L_x_5567) ;  /* 0xffffffcc00907947 */ /* 0x000fea000383ffff */
.L_x_5516:
[----:B------:R-:W-:Y:S01]  /*106f0*/  IMAD.MOV.U32 R13, RZ, RZ, R8 ;  /* 0x000000ffff0d7224 */ /* 0x000fe200078e0008 */
[----:B------:R-:W-:Y:S01]  /*10700*/  MOV R12, RZ ;  /* 0x000000ff000c7202 */ /* 0x000fe20000000f00 */
[----:B------:R-:W-:Y:S01]  /*10710*/  IMAD.MOV.U32 R11, RZ, RZ, 0x181f ;  /* 0x0000181fff0b7424 */ /* 0x000fe200078e00ff */
[----:B------:R-:W-:Y:S02]  /*10720*/  MOV R15, 0xffffffff ;  /* 0xffffffff000f7802 */ /* 0x000fe40000000f00 */
[----:B------:R-:W-:-:S07]  /*10730*/  MOV R7, UR48 ;  /* 0x0000003000077c02 */ /* 0x000fce0008000f00 */
[----:B------:R-:W-:Y:S05]  /*10740*/  WARPSYNC.COLLECTIVE R15, `(.L_x_5568) ;  /* 0x000000000f087348 */ /* 0x000fea0003c00000 */
[----:B------:R0:W1:Y:S02]  /*10750*/  SHFL.IDX P6, R14, R13, R12, R11 ;  /* 0x0000000c0d0e7389 */ /* 0x00006400000c000b */
[----:B01----:R-:W-:Y:S01]  /*10760*/  ENDCOLLECTIVE ;  /* 0x000000000000791b */ /* 0x003fe20003800000 */
.L_x_5568:
[----:B------:R-:W-:-:S05]  /*10770*/  IMAD R7, R7, 0x80, R27 ;  /* 0x0000008007077824 */ /* 0x000fca00078e021b */
[----:B------:R-:W-:Y:S02]  /*10780*/  IADD3 R5, R7, 0x10, RZ ;  /* 0x0000001007057810 */ /* 0x000fe40007ffe0ff */
[----:B------:R-:W-:Y:S01]  /*10790*/  MOV R13, R6 ;  /* 0x00000006000d7202 */ /* 0x000fe20000000f00 */
[----:B------:R-:W-:-:S07]  /*107a0*/  IMAD.MOV.U32 R3, RZ, RZ, R14 ;  /* 0x000000ffff037224 */ /* 0x000fce00078e000e */
[----:B------:R-:W-:Y:S05]  /*107b0*/  WARPSYNC.COLLECTIVE R15, `(.L_x_5569) ;  /* 0x000000000f087348 */ /* 0x000fea0003c00000 */
[----:B------:R0:W1:Y:S02]  /*107c0*/  SHFL.IDX P6, R14, R13, R12, R11 ;  /* 0x0000000c0d0e7389 */ /* 0x00006400000c000b */
[----:B01----:R-:W-:Y:S01]  /*107d0*/  ENDCOLLECTIVE ;  /* 0x000000000000791b */ /* 0x003fe20003800000 */
.L_x_5569:
        /* <DEDUP_REMOVED lines=10> */
.L_x_5570:
        /* <DEDUP_REMOVED lines=13> */
.L_x_5571:
        /* <DEDUP_REMOVED lines=8> */
.L_x_5572:
        /* <DEDUP_REMOVED lines=13> */
.L_x_5573:
        /* <DEDUP_REMOVED lines=8> */
.L_x_5574:
        /* <DEDUP_REMOVED lines=13> */
.L_x_5575:
        /* <DEDUP_REMOVED lines=8> */
.L_x_5576:
        /* <DEDUP_REMOVED lines=13> */
.L_x_5577:
        /* <DEDUP_REMOVED lines=8> */
.L_x_5578:
        /* <DEDUP_REMOVED lines=13> */
.L_x_5579:
        /* <DEDUP_REMOVED lines=8> */
.L_x_5580:
        /* <DEDUP_REMOVED lines=13> */
.L_x_5581:
[----:B------:R-:W-:Y:S02]  /*10fe0*/  @!P1 LEA R9, R30, UR46, 0x1 ;  /* 0x0000002e1e099c11 */ /* 0x000fe4000f8e08ff */
[----:B------:R-:W-:Y:S01]  /*10ff0*/  MOV R13, R8 ;  /* 0x00000008000d7202 */ /* 0x000fe20000000f00 */
[----:B------:R-:W-:Y:S02]  /*11000*/  IMAD.MOV.U32 R12, RZ, RZ, 0x7 ;  /* 0x00000007ff0c7424 */ /* 0x000fe400078e00ff */
[----:B------:R-:W-:-:S07]  /*11010*/  IMAD.MOV.U32 R2, RZ, RZ, R14 ;  /* 0x000000ffff027224 */ /* 0x000fce00078e000e */
[----:B------:R-:W-:Y:S05]  /*11020*/  WARPSYNC.COLLECTIVE R15, `(.L_x_5582) ;  /* 0x000000000f087348 */ /* 0x000fea0003c00000 */
[----:B------:R0:W1:Y:S02]  /*11030*/  SHFL.IDX P6, R14, R13, R12, R11 ;  /* 0x0000000c0d0e7389 */ /* 0x00006400000c000b */
[----:B01----:R-:W-:Y:S01]  /*11040*/  ENDCOLLECTIVE ;  /* 0x000000000000791b */ /* 0x003fe20003800000 */
.L_x_5582:
        /* <DEDUP_REMOVED lines=12> */
.L_x_5583:
[----:B------:R-:W-:Y:S05]  /*11110*/  BRA `(.L_x_5584) ;  /* 0xffffffcc00807947 */ /* 0x000fea000383ffff */
.L_x_5519:
[----:B0-----:R-:W-:-:S04]  /*11120*/  MOV R3, UR46 ;  /* 0x0000002e00037c02 */ /* 0x001fc80008000f00 */
[----:B------:R0:W1:Y:S03]  /*11130*/  SYNCS.PHASECHK.TRANS64.TRYWAIT P0, [R3+URZ+0x30820], R0 ;  /* 0x03082000030075a7 */ /* 0x000066000800017f */
[----:B-1----:R-:W-:Y:S05]  /*11140*/  @!P0 NANOSLEEP.SYNCS 0x989680 ;  /* 0x009896800000895d */ /* 0x002fea0003900000 */
[----:B------:R-:W1:Y:S02]  /*11150*/  @!P0 SYNCS.PHASECHK.TRANS64 P0, [R3+URZ+0x30820], R0 ;  /* 0x03082000030085a7 */ /* 0x000e64000800007f */
[----:B-1----:R-:W-:Y:S05]  /*11160*/  @!P0 BRA `(.L_x_5519) ;  /* 0xfffffffc00ec8947 */ /* 0x002fea000383ffff */
[----:B------:R-:W-:Y:S05]  /*11170*/  BRA `(.L_x_5585) ;  /* 0xffffffcc00cc7947 */ /* 0x000fea000383ffff */
.L_x_5523:
[----:B0-----:R0:W1:Y:S02]  /*11180*/  SYNCS.PHASECHK.TRANS64.TRYWAIT P0, [R19+URZ+0x30840], R2 ;  /* 0x03084002130075a7 */ /* 0x001064000800017f */
[----:B-1----:R-:W-:Y:S05]  /*11190*/  @!P0 NANOSLEEP.SYNCS 0x989680 ;  /* 0x009896800000895d */ /* 0x002fea0003900000 */
[----:B------:R-:W1:Y:S02]  /*111a0*/  @!P0 SYNCS.PHASECHK.TRANS64 P0, [R19+URZ+0x30840], R2 ;  /* 0x03084002130085a7 */ /* 0x000e64000800007f */
[----:B-1----:R-:W-:Y:S05]  /*111b0*/  @!P0 BRA `(.L_x_5523) ;  /* 0xfffffffc00f08947 */ /* 0x002fea000383ffff */
[----:B------:R-:W-:Y:S05]  /*111c0*/  BRA `(.L_x_5586) ;  /* 0xffffffd000b07947 */ /* 0x000fea000383ffff */
.L_x_5524:
        /* <DEDUP_REMOVED lines=8> */
.L_x_5588:
[----:B------:R-:W-:Y:S05]  /*11250*/  BSYNC B1 ;  /* 0x0000000000017941 */ /* 0x000fea0003800000 */
.L_x_5587:
        /* <DEDUP_REMOVED lines=11> */
.L_x_5589:
[----:B------:R-:W-:Y:S02]  /*11310*/  LEA R22, R22, UR46, 0x1 ;  /* 0x0000002e16167c11 */ /* 0x000fe4000f8e08ff */
[----:B------:R-:W-:Y:S01]  /*11320*/  MOV R13, R24 ;  /* 0x00000018000d7202 */ /* 0x000fe20000000f00 */
[----:B------:R-:W-:Y:S01]  /*11330*/  IMAD.MOV.U32 R12, RZ, RZ, 0x1 ;  /* 0x00000001ff0c7424 */ /* 0x000fe200078e00ff */
[----:B------:R-:W-:-:S13]  /*11340*/  IADD3 R2, P0, R14, R8, RZ ;  /* 0x000000080e027210 */ /* 0x000fda0007f1e0ff */
[----:B------:R-:W-:Y:S05]  /*11350*/  WARPSYNC.COLLECTIVE R15, `(.L_x_5590) ;  /* 0x000000000f087348 */ /* 0x000fea0003c00000 */
[----:B------:R0:W1:Y:S02]  /*11360*/  SHFL.IDX P6, R14, R13, R12, R11 ;  /* 0x0000000c0d0e7389 */ /* 0x00006400000c000b */
[----:B01----:R-:W-:Y:S01]  /*11370*/  ENDCOLLECTIVE ;  /* 0x000000000000791b */ /* 0x003fe20003800000 */
.L_x_5590:
        /* <DEDUP_REMOVED lines=12> */
.L_x_5591:
[----:B------:R-:W-:Y:S01]  /*11440*/  IMAD.MOV.U32 R13, RZ, RZ, R24 ;  /* 0x000000ffff0d7224 */ /* 0x000fe200078e0018 */
[----:B------:R-:W-:Y:S02]  /*11450*/  MOV R12, 0x2 ;  /* 0x00000002000c7802 */ /* 0x000fe40000000f00 */
[----:B------:R-:W-:-:S13]  /*11460*/  IADD3 R2, P0, R14, R8, RZ ;  /* 0x000000080e027210 */ /* 0x000fda0007f1e0ff */
[----:B------:R-:W-:Y:S05]  /*11470*/  WARPSYNC.COLLECTIVE R15, `(.L_x_5592) ;  /* 0x000000000f087348 */ /* 0x000fea0003c00000 */
[----:B------:R0:W1:Y:S02]  /*11480*/  SHFL.IDX P6, R14, R13, R12, R11 ;  /* 0x0000000c0d0e7389 */ /* 0x00006400000c000b */
[----:B01----:R-:W-:Y:S01]  /*11490*/  ENDCOLLECTIVE ;  /* 0x000000000000791b */ /* 0x003fe20003800000 */
.L_x_5592:
        /* <DEDUP_REMOVED lines=12> */
.L_x_5593:
[----:B------:R-:W-:Y:S01]  /*11560*/  IMAD.MOV.U32 R13, RZ, RZ, R24 ;  /* 0x000000ffff0d7224 */ /* 0x000fe200078e0018 */
[----:B------:R-:W-:Y:S01]  /*11570*/  MOV R12, 0x3 ;  /* 0x00000003000c7802 */ /* 0x000fe20000000f00 */
[----:B------:R-:W-:-:S07]  /*11580*/  IMAD.MOV.U32 R10, RZ, RZ, R14 ;  /* 0x000000ffff0a7224 */ /* 0x000fce00078e000e */
[----:B------:R-:W-:Y:S05]  /*11590*/  WARPSYNC.COLLECTIVE R15, `(.L_x_5594) ;  /* 0x000000000f087348 */ /* 0x000fea0003c00000 */
[----:B------:R0:W1:Y:S02]  /*115a0*/  SHFL.IDX P6, R14, R13, R12, R11 ;  /* 0x0000000c0d0e7389 */ /* 0x00006400000c000b */
[----:B01----:R-:W-:Y:S01]  /*115b0*/  ENDCOLLECTIVE ;  /* 0x000000000000791b */ /* 0x003fe20003800000 */
.L_x_5594:
        /* <DEDUP_REMOVED lines=13> */
.L_x_5595:
[----:B------:R-:W-:Y:S01]  /*11690*/  IMAD.MOV.U32 R13, RZ, RZ, R24 ;  /* 0x000000ffff0d7224 */ /* 0x000fe200078e0018 */
[----:B------:R-:W-:Y:S01]  /*116a0*/  MOV R12, 0x4 ;  /* 0x00000004000c7802 */ /* 0x000fe20000000f00 */
[----:B------:R-:W-:-:S07]  /*116b0*/  IMAD.MOV.U32 R2, RZ, RZ, R14 ;  /* 0x000000ffff027224 */ /* 0x000fce00078e000e */
[----:B------:R-:W-:Y:S05]  /*116c0*/  WARPSYNC.COLLECTIVE R15, `(.L_x_5596) ;  /* 0x000000000f087348 */ /* 0x000fea0003c00000 */
[----:B------:R0:W1:Y:S02]  /*116d0*/  SHFL.IDX P6, R14, R13, R12, R11 ;  /* 0x0000000c0d0e7389 */ /* 0x00006400000c000b */
[----:B01----:R-:W-:Y:S01]  /*116e0*/  ENDCOLLECTIVE ;  /* 0x000000000000791b */ /* 0x003fe20003800000 */
.L_x_5596:
        /* <DEDUP_REMOVED lines=13> */
.L_x_5597:
[----:B------:R-:W-:Y:S01]  /*117c0*/  IMAD.MOV.U32 R13, RZ, RZ, R24 ;  /* 0x000000ffff0d7224 */ /* 0x000fe200078e0018 */
[----:B------:R-:W-:Y:S01]  /*117d0*/  MOV R12, 0x5 ;  /* 0x00000005000c7802 */ /* 0x000fe20000000f00 */
[----:B------:R-:W-:-:S07]  /*117e0*/  IMAD.MOV.U32 R2, RZ, RZ, R14 ;  /* 0x000000ffff027224 */ /* 0x000fce00078e000e */
[----:B------:R-:W-:Y:S05]  /*117f0*/  WARPSYNC.COLLECTIVE R15, `(.L_x_5598) ;  /* 0x000000000f087348 */ /* 0x000fea0003c00000 */
[----:B------:R0:W1:Y:S02]  /*11800*/  SHFL.IDX P6, R14, R13, R12, R11 ;  /* 0x0000000c0d0e7389 */ /* 0x00006400000c000b */
[----:B01----:R-:W-:Y:S01]  /*11810*/  ENDCOLLECTIVE ;  /* 0x000000000000791b */ /* 0x003fe20003800000 */
.L_x_5598:
        /* <DEDUP_REMOVED lines=14> */
.L_x_5599:
[----:B------:R-:W-:Y:S05]  /*11900*/  BRA `(.L_x_5600) ;  /* 0xffffffcc00fc7947 */ /* 0x000fea000383ffff */
.L_x_5529:
[----:B0-----:R0:W2:Y:S02]  /*11910*/  SYNCS.PHASECHK.TRANS64.TRYWAIT P0, [R6+URZ+0x30860], R3 ;  /* 0x03086003060075a7 */ /* 0x0010a4000800017f */
[----:B--2---:R-:W-:Y:S05]  /*11920*/  @!P0 NANOSLEEP.SYNCS 0x989680 ;  /* 0x009896800000895d */ /* 0x004fea0003900000 */
[----:B------:R-:W2:Y:S02]  /*11930*/  @!P0 SYNCS.PHASECHK.TRANS64 P0, [R6+URZ+0x30860], R3 ;  /* 0x03086003060085a7 */ /* 0x000ea4000800007f */
[----:B--2---:R-:W-:Y:S05]  /*11940*/  @!P0 BRA `(.L_x_5529) ;  /* 0xfffffffc00f08947 */ /* 0x004fea000383ffff */
[----:B------:R-:W-:Y:S05]  /*11950*/  BRA `(.L_x_5601) ;  /* 0xffffffd000607947 */ /* 0x000fea000383ffff */
.L_x_5530:
        /* <DEDUP_REMOVED lines=8> */
.L_x_5603:
[----:B------:R-:W-:Y:S05]  /*119e0*/  BSYNC B1 ;  /* 0x0000000000017941 */ /* 0x000fea0003800000 */
.L_x_5602:
        /* <DEDUP_REMOVED lines=9> */
.L_x_5604:
[----:B------:R-:W-:Y:S01]  /*11a80*/  IMAD.MOV.U32 R13, RZ, RZ, R18 ;  /* 0x000000ffff0d7224 */ /* 0x000fe200078e0012 */
[----:B------:R-:W-:Y:S02]  /*11a90*/  MOV R12, 0x1 ;  /* 0x00000001000c7802 */ /* 0x000fe40000000f00 */
[----:B------:R-:W-:-:S13]  /*11aa0*/  IADD3 R2, P0, R14, R9, RZ ;  /* 0x000000090e027210 */ /* 0x000fda0007f1e0ff */
[----:B------:R-:W-:Y:S05]  /*11ab0*/  WARPSYNC.COLLECTIVE R15, `(.L_x_5605) ;  /* 0x000000000f087348 */ /* 0x000fea0003c00000 */
[----:B------:R0:W1:Y:S02]  /*11ac0*/  SHFL.IDX P6, R14, R13, R12, R11 ;  /* 0x0000000c0d0e7389 */ /* 0x00006400000c000b */
[----:B01----:R-:W-:Y:S01]  /*11ad0*/  ENDCOLLECTIVE ;  /* 0x000000000000791b */ /* 0x003fe20003800000 */
.L_x_5605:
        /* <DEDUP_REMOVED lines=12> */
.L_x_5606:
        /* <DEDUP_REMOVED lines=12> */
.L_x_5607:
        /* <DEDUP_REMOVED lines=12> */
.L_x_5608:
        /* <DEDUP_REMOVED lines=12> */
.L_x_5609:
        /* <DEDUP_REMOVED lines=12> */
.L_x_5610:
        /* <DEDUP_REMOVED lines=12> */
.L_x_5611:
        /* <DEDUP_REMOVED lines=12> */
.L_x_5612:
        /* <DEDUP_REMOVED lines=12> */
.L_x_5613:
        /* <DEDUP_REMOVED lines=12> */
.L_x_5614:
[----:B------:R-:W-:Y:S01]  /*121a0*/  @!PT LDS RZ, [RZ] ;  /* 0x00000000fffff984 */ /* 0x000fe20000000800 */
[----:B------:R-:W-:Y:S01]  /*121b0*/  @!PT LDS RZ, [RZ] ;  /* 0x00000000fffff984 */ /* 0x000fe20000000800 */
[----:B------:R-:W-:Y:S01]  /*121c0*/  @!PT LDS RZ, [RZ] ;  /* 0x00000000fffff984 */ /* 0x000fe20000000800 */
[----:B------:R0:W-:Y:S01]  /*121d0*/  LDGSTS.E.BYPASS.LTC128B.128 [R7+0x5400], desc[UR36][R2.64+0x80], !P0 ;  /* 0x0540008002077fae */ /* 0x0001e2000c101d64 */
[----:B------:R-:W-:-:S13]  /*121e0*/  ISETP.LT.OR P0, PT, R0, 0x41, P1 ;  /* 0x000000410000780c */ /* 0x000fda0000f01670 */
[----:B------:R0:W-:Y:S01]  /*121f0*/  LDGSTS.E.BYPASS.LTC128B.128 [R7+0x8400], desc[UR36][R2.64+0x100], !P0 ;  /* 0x0840010002077fae */ /* 0x0001e2000c101d64 */
[----:B------:R-:W-:Y:S05]  /*12200*/  BRA `(.L_x_5615) ;  /* 0xffffffcc001c7947 */ /* 0x000fea000383ffff */
.L_x_5536:
[----:B0-----:R0:W1:Y:S02]  /*12210*/  SYNCS.PHASECHK.TRANS64.TRYWAIT P0, [R0+URZ+0x30860], R3 ;  /* 0x03086003000075a7 */ /* 0x001064000800017f */
[----:B-1----:R-:W-:Y:S05]  /*12220*/  @!P0 NANOSLEEP.SYNCS 0x989680 ;  /* 0x009896800000895d */ /* 0x002fea0003900000 */
[----:B------:R-:W1:Y:S02]  /*12230*/  @!P0 SYNCS.PHASECHK.TRANS64 P0, [R0+URZ+0x30860], R3 ;  /* 0x03086003000085a7 */ /* 0x000e64000800007f */
[----:B-1----:R-:W-:Y:S05]  /*12240*/  @!P0 BRA `(.L_x_5536) ;  /* 0xfffffffc00f08947 */ /* 0x002fea000383ffff */
[----:B------:R-:W-:Y:S05]  /*12250*/  BRA `(.L_x_5616) ;  /* 0xffffffd000187947 */ /* 0x000fea000383ffff */
.L_x_5537:
        /* <DEDUP_REMOVED lines=8> */
.L_x_5618:
[----:B------:R-:W-:Y:S05]  /*122e0*/  BSYNC B0 ;  /* 0x0000000000007941 */ /* 0x000fea0003800000 */
.L_x_5617:
        /* <DEDUP_REMOVED lines=9> */
.L_x_5619:
        /* <DEDUP_REMOVED lines=13> */
.L_x_5620:
        /* <DEDUP_REMOVED lines=15> */
.L_x_5621:
[----:B------:R-:W-:Y:S01]  /*12540*/  MOV R3, R6 ;  /* 0x0000000600037202 */ /* 0x000fe20000000f00 */
[----:B------:R-:W-:Y:S01]  /*12550*/  IMAD.MOV.U32 R13, RZ, RZ, R18 ;  /* 0x000000ffff0d7224 */ /* 0x000fe200078e0012 */
[----:B------:R-:W-:Y:S01]  /*12560*/  MOV R12, 0x2 ;  /* 0x00000002000c7802 */ /* 0x000fe20000000f00 */
[----:B------:R-:W-:-:S07]  /*12570*/  IMAD.MOV.U32 R2, RZ, RZ, R14 ;  /* 0x000000ffff027224 */ /* 0x000fce00078e000e */
[----:B------:R-:W-:Y:S05]  /*12580*/  WARPSYNC.COLLECTIVE R15, `(.L_x_5622) ;  /* 0x000000000f087348 */ /* 0x000fea0003c00000 */
[----:B------:R0:W1:Y:S02]  /*12590*/  SHFL.IDX P6, R14, R13, R12, R11 ;  /* 0x0000000c0d0e7389 */ /* 0x00006400000c000b */
[----:B01----:R-:W-:Y:S01]  /*125a0*/  ENDCOLLECTIVE ;  /* 0x000000000000791b */ /* 0x003fe20003800000 */
.L_x_5622:
        /* <DEDUP_REMOVED lines=15> */
.L_x_5623:
[----:B------:R-:W-:Y:S01]  /*126a0*/  IMAD.MOV.U32 R3, RZ, RZ, R7 ;  /* 0x000000ffff037224 */ /* 0x000fe200078e0007 */
[----:B------:R-:W-:Y:S01]  /*126b0*/  MOV R13, R18 ;  /* 0x00000012000d7202 */ /* 0x000fe20000000f00 */
[----:B------:R-:W-:Y:S02]  /*126c0*/  IMAD.MOV.U32 R12, RZ, RZ, 0x3 ;  /* 0x00000003ff0c7424 */ /* 0x000fe400078e00ff */
[----:B------:R-:W-:-:S07]  /*126d0*/  IMAD.MOV.U32 R8, RZ, RZ, R14 ;  /* 0x000000ffff087224 */ /* 0x000fce00078e000e */
[----:B------:R-:W-:Y:S05]  /*126e0*/  WARPSYNC.COLLECTIVE R15, `(.L_x_5624) ;  /* 0x000000000f087348 */ /* 0x000fea0003c00000 */
[----:B------:R0:W1:Y:S02]  /*126f0*/  SHFL.IDX P6, R14, R13, R12, R11 ;  /* 0x0000000c0d0e7389 */ /* 0x00006400000c000b */
[----:B01----:R-:W-:Y:S01]  /*12700*/  ENDCOLLECTIVE ;  /* 0x000000000000791b */ /* 0x003fe20003800000 */
.L_x_5624:
        /* <DEDUP_REMOVED lines=16> */
.L_x_5625:
        /* <DEDUP_REMOVED lines=8> */
.L_x_5626:
        /* <DEDUP_REMOVED lines=15> */
.L_x_5627:
[----:B------:R-:W-:Y:S01]  /*12980*/  MOV R3, R7 ;  /* 0x0000000700037202 */ /* 0x000fe20000000f00 */
[----:B------:R-:W-:Y:S01]  /*12990*/  IMAD.MOV.U32 R13, RZ, RZ, R18 ;  /* 0x000000ffff0d7224 */ /* 0x000fe200078e0012 */
[----:B------:R-:W-:Y:S02]  /*129a0*/  MOV R12, 0x5 ;  /* 0x00000005000c7802 */ /* 0x000fe40000000f00 */
[----:B------:R-:W-:-:S07]  /*129b0*/  MOV R8, R14 ;  /* 0x0000000e00087202 */ /* 0x000fce0000000f00 */
[----:B------:R-:W-:Y:S05]  /*129c0*/  WARPSYNC.COLLECTIVE R15, `(.L_x_5628) ;  /* 0x000000000f087348 */ /* 0x000fea0003c00000 */
[----:B------:R0:W1:Y:S02]  /*129d0*/  SHFL.IDX P6, R14, R13, R12, R11 ;  /* 0x0000000c0d0e7389 */ /* 0x00006400000c000b */
[----:B01----:R-:W-:Y:S01]  /*129e0*/  ENDCOLLECTIVE ;  /* 0x000000000000791b */ /* 0x003fe20003800000 */
.L_x_5628:
        /* <DEDUP_REMOVED lines=13> */
.L_x_5629:
[----:B------:R-:W-:Y:S05]  /*12ac0*/  BRA `(.L_x_5630) ;  /* 0xffffffc800fc7947 */ /* 0x000fea000383ffff */
.L_x_5540:
[----:B0-----:R0:W1:Y:S02]  /*12ad0*/  SYNCS.PHASECHK.TRANS64.TRYWAIT P0, [R7+URZ+0x30820], R6 ;  /* 0x03082006070075a7 */ /* 0x001064000800017f */
[----:B-1----:R-:W-:Y:S05]  /*12ae0*/  @!P0 NANOSLEEP.SYNCS 0x989680 ;  /* 0x009896800000895d */ /* 0x002fea0003900000 */
[----:B------:R-:W1:Y:S02]  /*12af0*/  @!P0 SYNCS.PHASECHK.TRANS64 P0, [R7+URZ+0x30820], R6 ;  /* 0x03082006070085a7 */ /* 0x000e64000800007f */
[----:B-1----:R-:W-:Y:S05]  /*12b00*/  @!P0 BRA `(.L_x_5540) ;  /* 0xfffffffc00f08947 */ /* 0x002fea000383ffff */
[----:B------:R-:W-:Y:S05]  /*12b10*/  BRA `(.L_x_5631) ;  /* 0xffffffcc00787947 */ /* 0x000fea000383ffff */
.L_x_5541:
        /* <DEDUP_REMOVED lines=11> */
.L_x_5633:
[----:B------:R-:W-:Y:S05]  /*12bd0*/  BSYNC B0 ;  /* 0x0000000000007941 */ /* 0x000fea0003800000 */
.L_x_5632:
[----:B------:R-:W-:Y:S05]  /*12be0*/  BRA `(.L_x_5634) ;  /* 0xffffffcc005c7947 */ /* 0x000fea000383ffff */
.L_x_5542:
[----:B------:R-:W-:Y:S01]  /*12bf0*/  BSSY B0, `(.L_x_5635) ;  /* 0x0000006000007945 */ /* 0x000fe20003800000 */
[----:B------:R-:W-:-:S07]  /*12c00*/  MOV R15, 0xffffffff ;  /* 0xffffffff000f7802 */ /* 0x000fce0000000f00 */
[----:B01---5:R-:W-:Y:S05]  /*12c10*/  WARPSYNC.COLLECTIVE R15, `(.L_x_5636) ;  /* 0x000000000f0c7348 */ /* 0x023fea0003c00000 */
[----:B------:R-:W-:Y:S02]  /*12c20*/  ELECT P6, UR62, PT ;  /* 0x00000000003e782f */ /* 0x000fe400038c0000 */
[----:B------:R-:W-:Y:S01]  /*12c30*/  MOV R14, UR62 ;  /* 0x0000003e000e7c02 */ /* 0x000fe20008000f00 */
[----:B01---5:R-:W-:Y:S10]  /*12c40*/  ENDCOLLECTIVE ;  /* 0x000000000000791b */ /* 0x023ff40003800000 */
.L_x_5636:
[----:B------:R-:W-:Y:S05]  /*12c50*/  BSYNC B0 ;  /* 0x0000000000007941 */ /* 0x000fea0003800000 */
.L_x_5635:
[----:B------:R-:W-:Y:S05]  /*12c60*/  BRA `(.L_x_5637) ;  /* 0xffffffcc00507947 */ /* 0x000fea000383ffff */
.L_x_5544:
[----:B-1----:R1:W2:Y:S02]  /*12c70*/  SYNCS.PHASECHK.TRANS64.TRYWAIT P1, [R5+URZ+0x30840], R2 ;  /* 0x03084002050075a7 */ /* 0x0022a4000802017f */
[----:B--2---:R-:W-:Y:S05]  /*12c80*/  @!P1 NANOSLEEP.SYNCS 0x989680 ;  /* 0x009896800000995d */ /* 0x004fea0003900000 */
[----:B------:R-:W2:Y:S02]  /*12c90*/  @!P1 SYNCS.PHASECHK.TRANS64 P1, [R5+URZ+0x30840], R2 ;  /* 0x03084002050095a7 */ /* 0x000ea4000802007f */
[----:B--2---:R-:W-:Y:S05]  /*12ca0*/  @!P1 BRA `(.L_x_5544) ;  /* 0xfffffffc00f09947 */ /* 0x004fea000383ffff */
[----:B------:R-:W-:Y:S05]  /*12cb0*/  BRA `(.L_x_5638) ;  /* 0xffffffcc00787947 */ /* 0x000fea000383ffff */
.L_x_5546:
[----:B0-----:R0:W2:Y:S02]  /*12cc0*/  SYNCS.PHASECHK.TRANS64.TRYWAIT P1, [R7+URZ+0x30840], R0 ;  /* 0x03084000070075a7 */ /* 0x0010a4000802017f */
[----:B--2---:R-:W-:Y:S05]  /*12cd0*/  @!P1 NANOSLEEP.SYNCS 0x989680 ;  /* 0x009896800000995d */ /* 0x004fea0003900000 */
[----:B------:R-:W2:Y:S02]  /*12ce0*/  @!P1 SYNCS.PHASECHK.TRANS64 P1, [R7+URZ+0x30840], R0 ;  /* 0x03084000070095a7 */ /* 0x000ea4000802007f */
[----:B--2---:R-:W-:Y:S05]  /*12cf0*/  @!P1 BRA `(.L_x_5546) ;  /* 0xfffffffc00f09947 */ /* 0x004fea000383ffff */
[----:B------:R-:W-:Y:S05]  /*12d00*/  BRA `(.L_x_5639) ;  /* 0xffffffcc00847947 */ /* 0x000fea000383ffff */
.L_x_5548:
[----:B--2---:R2:W3:Y:S02]  /*12d10*/  SYNCS.PHASECHK.TRANS64.TRYWAIT P1, [R5+URZ+0x30860], R2 ;  /* 0x03086002050075a7 */ /* 0x0044e4000802017f */
[----:B---3--:R-:W-:Y:S05]  /*12d20*/  @!P1 NANOSLEEP.SYNCS 0x989680 ;  /* 0x009896800000995d */ /* 0x008fea0003900000 */
[----:B------:R-:W3:Y:S02]  /*12d30*/  @!P1 SYNCS.PHASECHK.TRANS64 P1, [R5+URZ+0x30860], R2 ;  /* 0x03086002050095a7 */ /* 0x000ee4000802007f */
[----:B---3--:R-:W-:Y:S05]  /*12d40*/  @!P1 BRA `(.L_x_5548) ;  /* 0xfffffffc00f09947 */ /* 0x008fea000383ffff */
[----:B------:R-:W-:Y:S05]  /*12d50*/  BRA `(.L_x_5640) ;  /* 0xffffffcc00807947 */ /* 0x000fea000383ffff */
.L_x_5641:
        /* <DEDUP_REMOVED lines=10> */
.L_x_15985:


//--------------------- .text._ZN7cutlass13device_kernelIN5flash11enable_sm90INS1_16FlashAttnFwdSm90INS1_25CollectiveMainloopFwdSm90ILi2EN4cute5tupleIJNS5_1CILi1EEES8_S8_EEENS6_IJNS7_ILi128EEENS7_ILi96EEENS7_ILi192EEEEEELi192ENS_6half_tEfNS_4arch4Sm90ELb1ELb0ELb1ELb1ELb1ELb0ELb0ELb1ELb1ELb1ELb1ELb0EEENS1_21CollectiveEpilogueFwdINS6_IJSA_SC_SB_EEES9_SE_SG_Li256ELb1ELb1ELb1ELb0EEENS1_36VarlenDynamicPersistentTileSchedulerILi128ELi96ELi256ELi128ELb1ELb1ELb1ELb1ELb1ELb1EEEEEEEEEvNT_6ParamsE --------------------------
	.section	.text._ZN7cutlass13device_kernelIN5flash11enable_sm90INS1_16FlashAttnFwdSm90INS1_25CollectiveMainloopFwdSm90ILi2EN4cute5tupleIJNS5_1CILi1EEES8_S8_EEENS6_IJNS7_ILi128EEENS7_ILi96EEENS7_ILi192EEEEEELi192ENS_6half_tEfNS_4arch4Sm90ELb1ELb0ELb1ELb1ELb1ELb0ELb0ELb1ELb1ELb1ELb1ELb0EEENS1_21CollectiveEpilogueFwdINS6_IJSA_SC_SB_EEES9_SE_SG_Li256ELb1ELb1ELb1ELb0EEENS1_36VarlenDynamicPersistentTileSchedulerILi128ELi96ELi256ELi128ELb1ELb1ELb1ELb1ELb1ELb1EEEEEEEEEvNT_6ParamsE,"ax",@progbits
	.align	128
.text._ZN7cutlass13device_kernelIN5flash11enable_sm90INS1_16FlashAttnFwdSm90INS1_25CollectiveMainloopFwdSm90ILi2EN4cute5tupleIJNS5_1CILi1EEES8_S8_EEENS6_IJNS7_ILi128EEENS7_ILi96EEENS7_ILi192EEEEEELi192ENS_6half_tEfNS_4arch4Sm90ELb1ELb0ELb1ELb1ELb1ELb0ELb0ELb1ELb1ELb1ELb1ELb0EEENS1_21CollectiveEpilogueFwdINS6_IJSA_SC_SB_EEES9_SE_SG_Li256ELb1ELb1ELb1ELb0EEENS1_36VarlenDynamicPersistentTileSchedulerILi128ELi96ELi256ELi128ELb1ELb1ELb1ELb1ELb1ELb1EEEEEEEEEvNT_6ParamsE:
        .type           _ZN7cutlass13device_kernelIN5flash11enable_sm90INS1_16FlashAttnFwdSm90INS1_25CollectiveMainloopFwdSm90ILi2EN4cute5tupleIJNS5_1CILi1EEES8_S8_EEENS6_IJNS7_ILi128EEENS7_ILi96EEENS7_ILi192EEEEEELi192ENS_6half_tEfNS_4arch4Sm90ELb1ELb0ELb1ELb1ELb1ELb0ELb0ELb1ELb1ELb1ELb1ELb0EEENS1_21CollectiveEpilogueFwdINS6_IJSA_SC_SB_EEES9_SE_SG_Li256ELb1ELb1ELb1ELb0EEENS1_36VarlenDynamicPersistentTileSchedulerILi128ELi96ELi256ELi128ELb1ELb1ELb1ELb1ELb1ELb1EEEEEEEEEvNT_6ParamsE,@function
        .size           _ZN7cutlass13device_kernelIN5flash11enable_sm90INS1_16FlashAttnFwdSm90INS1_25CollectiveMainloopFwdSm90ILi2EN4cute5tupleIJNS5_1CILi1EEES8_S8_EEENS6_IJNS7_ILi128EEENS7_ILi96EEENS7_ILi192EEEEEELi192ENS_6half_tEfNS_4arch4Sm90ELb1ELb0ELb1ELb1ELb1ELb0ELb0ELb1ELb1ELb1ELb1ELb0EEENS1_21CollectiveEpilogueFwdINS6_IJSA_SC_SB_EEES9_SE_SG_Li256ELb1ELb1ELb1ELb0EEENS1_36VarlenDynamicPersistentTileSchedulerILi128ELi96ELi256ELi128ELb1ELb1ELb1ELb1ELb1ELb1EEEEEEEEEvNT_6ParamsE,(.L_x_15986 - _ZN7cutlass13device_kernelIN5flash11enable_sm90INS1_16FlashAttnFwdSm90INS1_25CollectiveMainloopFwdSm90ILi2EN4cute5tupleIJNS5_1CILi1EEES8_S8_EEENS6_IJNS7_ILi128EEENS7_ILi96EEENS7_ILi192EEEEEELi192ENS_6half_tEfNS_4arch4Sm90ELb1ELb0ELb1ELb1ELb1ELb0ELb0ELb1ELb1ELb1ELb1ELb0EEENS1_21CollectiveEpilogueFwdINS6_IJSA_SC_SB_EEES9_SE_SG_Li256ELb1ELb1ELb1ELb0EEENS1_36VarlenDynamicPersistentTileSchedulerILi128ELi96ELi256ELi128ELb1ELb1ELb1ELb1ELb1ELb1EEEEEEEEEvNT_6ParamsE)
        .other          _ZN7cutlass13device_kernelIN5flash11enable_sm90INS1_16FlashAttnFwdSm90INS1_25CollectiveMainloopFwdSm90ILi2EN4cute5tupleIJNS5_1CILi1EEES8_S8_EEENS6_IJNS7_ILi128EEENS7_ILi96EEENS7_ILi192EEEEEELi192ENS_6half_tEfNS_4arch4Sm90ELb1ELb0ELb1ELb1ELb1ELb0ELb0ELb1ELb1ELb1ELb1ELb0EEENS1_21CollectiveEpilogueFwdINS6_IJSA_SC_SB_EEES9_SE_SG_Li256ELb1ELb1ELb1ELb0EEENS1_36VarlenDynamicPersistentTileSchedulerILi128ELi96ELi256ELi128ELb1ELb1ELb1ELb1ELb1ELb1EEEEEEEEEvNT_6ParamsE,@"STO_CUDA_ENTRY STV_DEFAULT"
_ZN7cutlass13device_kernelIN5flash11enable_sm90INS1_16FlashAttnFwdSm90INS1_25CollectiveMainloopFwdSm90ILi2EN4cute5tupleIJNS5_1CILi1EEES8_S8_EEENS6_IJNS7_ILi128EEENS7_ILi96EEENS7_ILi192EEEEEELi192ENS_6half_tEfNS_4arch4Sm90ELb1ELb0ELb1ELb1ELb1ELb0ELb0ELb1ELb1ELb1ELb1ELb0EEENS1_21CollectiveEpilogueFwdINS6_IJSA_SC_SB_EEES9_SE_SG_Li256ELb1ELb1ELb1ELb0EEENS1_36VarlenDynamicPersistentTileSchedulerILi128ELi96ELi256ELi128ELb1ELb1ELb1ELb1ELb1ELb1EEEEEEEEEvNT_6ParamsE:
        /* <DEDUP_REMOVED lines=45> */
.L_x_5642:
        /* <DEDUP_REMOVED lines=22> */
.L_x_5643:
        /* <DEDUP_REMOVED lines=18> */
.L_x_5644:
        /* <DEDUP_REMOVED lines=22> */
.L_x_5645:
        /* <DEDUP_REMOVED lines=23> */
.L_x_5646:
        /* <DEDUP_REMOVED lines=10> */
.L_x_5648:
        /* <DEDUP_REMOVED lines=35> */
[----:B------:R-:W-:-:S03]  /*0af0*/  IMAD.IADD R11, R12, 0x1, -R11 ;  /* 0x000000010c0b7824 */ /* 0x000fc600078e0a0b */
[----:B------:R-:W-:Y:S02]  /*0b00*/  LEA R3, R3, R4, 0x3 ;  /* 0x0000000403037211 */ /* 0x000fe400078e18ff */
[----:B------:R-:W-:-:S03]  /*0b10*/  LEA.HI R5, R11, R11, RZ, 0x1 ;  /* 0x0000000b0b057211 */ /* 0x000fc600078f08ff */
[----:B------:R0:W-:Y:S01]  /*0b20*/  STL [R1+0x18], R3 ;  /* 0x0000180301007387 */ /* 0x0001e20000100800 */
        /* <DEDUP_REMOVED lines=20> */
[----:B------:R-:W-:-:S02]  /*0c70*/  LOP3.LUT R6, R7, 0x7ffffffc, RZ, 0xc0, !PT ;  /* 0x7ffffffc07067812 */ /* 0x000fc400078ec0ff */
[----:B------:R-:W-:Y:S02]  /*0c80*/  LEA.HI R10, R10, R9, RZ, 0x3 ;  /* 0x000000090a0a7211 */ /* 0x000fe400078f18ff */
[----:B------:R-:W-:Y:S01]  /*0c90*/  SHF.R.S32.HI R8, RZ, 0x5, R8 ;  /* 0x00000005ff087819 */ /* 0x000fe20000011408 */
[----:B------:R-:W-:Y:S01]  /*0ca0*/  IMAD.IADD R6, R217, 0x1, -R6 ;  /* 0x00000001d9067824 */ /* 0x000fe200078e0a06 */
[----:B------:R-:W-:-:S03]  /*0cb0*/  LOP3.LUT R10, R10, 0xfffffff8, RZ, 0xc0, !PT ;  /* 0xfffffff80a0a7812 */ /* 0x000fc600078ec0ff */
[----:B------:R-:W-:Y:S02]  /*0cc0*/  IMAD.SHL.U32 R16, R6, 0x2, RZ ;  /* 0x0000000206107824 */ /* 0x000fe400078e00ff */
[----:B------:R-:W-:Y:S02]  /*0cd0*/  IMAD.IADD R9, R9, 0x1, -R10 ;  /* 0x0000000109097824 */ /* 0x000fe400078e0a0a */
[C---:B------:R-:W-:Y:S01]  /*0ce0*/  VIADD R213, R16.reuse, 0x8 ;  /* 0x0000000810d57836 */ /* 0x040fe20000000000 */
[----:B------:R-:W-:Y:S01]  /*0cf0*/  IADD3 R206, R16, 0x78, RZ ;  /* 0x0000007810ce7810 */ /* 0x000fe20007ffe0ff */
[----:B------:R-:W-:Y:S01]  /*0d00*/  IMAD R9, R8, 0x10, R9 ;  /* 0x0000001008097824 */ /* 0x000fe200078e0209 */
[C---:B------:R-:W-:Y:S01]  /*0d10*/  IADD3 R194, R16.reuse, 0x10, RZ ;  /* 0x0000001010c27810 */ /* 0x040fe20007ffe0ff */
[----:B------:R-:W-:Y:S01]  /*0d20*/  VIADD R212, R16, 0x48 ;  /* 0x0000004810d47836 */ /* 0x000fe20000000000 */
[----:B------:R-:W-:Y:S01]  /*0d30*/  SHF.R.S32.HI R0, RZ, 0x1f, R213 ;  /* 0x0000001fff007819 */ /* 0x000fe200000114d5 */
[----:B0-----:R-:W-:Y:S01]  /*0d40*/  IMAD R3, R2, 0x40, R9 ;  /* 0x0000004002037824 */ /* 0x001fe200078e0209 */
[----:B------:R-:W-:Y:S01]  /*0d50*/  SHF.R.S32.HI R226, RZ, 0x1f, R206 ;  /* 0x0000001fffe27819 */ /* 0x000fe200000114ce */
        /* <DEDUP_REMOVED lines=32> */
[C---:B------:R-:W-:Y:S01]  /*0f60*/  VIADD R192, R16.reuse, 0x30 ;  /* 0x0000003010c07836 */ /* 0x040fe20000000000 */
[----:B------:R-:W-:Y:S01]  /*0f70*/  SHF.R.S32.HI R218, RZ, 0x1f, R198 ;  /* 0x0000001fffda7819 */ /* 0x000fe200000114c6 */
[----:B------:R-:W-:-:S02]  /*0f80*/  VIADD R23, R16, 0x38 ;  /* 0x0000003810177836 */ /* 0x000fc40000000000 */
[----:B------:R-:W-:Y:S02]  /*0f90*/  VIADD R22, R16, 0x40 ;  /* 0x0000004010167836 */ /* 0x000fe40000000000 */
[----:B------:R-:W-:-:S07]  /*0fa0*/  IMAD R17, R4, 0x8, R3 ;  /* 0x0000000804117824 */ /* 0x000fce00078e0203 */
.L_x_5712:
[----:B------:R-:W-:Y:S01]  /*0fb0*/  ULDC.64 UR8, c[0x0][0xc88] ;  /* 0x0003220000087ab9 */ /* 0x000fe20000000a00 */
[----:B------:R-:W-:Y:S01]  /*0fc0*/  ULDC.64 UR10, c[0x0][0xa18] ;  /* 0x00028600000a7ab9 */ /* 0x000fe20000000a00 */
[----:B------:R-:W-:Y:S02]  /*0fd0*/  UIMAD.WIDE UR8, UR7, 0x4, UR8 ;  /* 0x00000004070878a5 */ /* 0x000fe4000f8e0208 */
[----:B------:R-:W-:Y:S01]  /*0fe0*/  UISETP.NE.U32.AND UP1, UPT, UR10, URZ, UPT ;  /* 0x0000003f0a00728c */ /* 0x000fe2000bf25070 */
[----:B------:R-:W-:-:S03]  /*0ff0*/  ULDC UR7, c[0x0][0x2f0] ;  /* 0x0000bc0000077ab9 */ /* 0x000fc60000000800 */
[----:B01234-:R-:W-:Y:S01]  /*1000*/  IMAD.U32 R2, RZ, RZ, UR8 ;  /* 0x00000008ff027e24 */ /* 0x01ffe2000f8e00ff */
[----:B------:R-:W-:Y:S01]  /*1010*/  MOV R3, UR9 ;  /* 0x0000000900037c02 */ /* 0x000fe20008000f00 */
        /* <DEDUP_REMOVED lines=19> */
[----:B------:R-:W-:Y:S02]  /*1150*/  ULDC UR4, c[0x0][0x424] ;  /* 0x0001090000047ab9 */ /* 0x000fe40000000800 */
[----:B------:R-:W-:Y:S01]  /*1160*/  IMAD.U32 R5, RZ, RZ, UR11 ;  /* 0x0000000bff057e24 */ /* 0x000fe2000f8e00ff */
[----:B------:R-:W2:Y:S01]  /*1170*/  @P0 LDG.E R2, desc[UR36][R2.64] ;  /* 0x0000002402020981 */ /* 0x000ea2000c1e1900 */
[----:B------:R-:W-:Y:S01]  /*1180*/  UISETP.NE.U32.AND UP0, UPT, UR8, URZ, UPT ;  /* 0x0000003f0800728c */ /* 0x000fe2000bf05070 */
[----:B------:R-:W-:Y:S02]  /*1190*/  ULDC.64 UR10, c[0x0][0xa20] ;  /* 0x00028800000a7ab9 */ /* 0x000fe40000000a00 */
[----:B------:R-:W3:Y:S01]  /*11a0*/  @P2 LDG.E R4, desc[UR36][R4.64] ;  /* 0x0000002404042981 */ /* 0x000ee2000c1e1900 */
[----:B------:R-:W-:Y:S01]  /*11b0*/  UISETP.NE.AND.EX UP0, UPT, UR9, URZ, UPT, UP0 ;  /* 0x0000003f0900728c */ /* 0x000fe2000bf05300 */
[----:B------:R-:W-:Y:S01]  /*11c0*/  ISETP.NE.U32.AND P1, PT, RZ, UR10, PT ;  /* 0x0000000aff007c0c */ /* 0x000fe2000bf25070 */
[----:B------:R-:W-:-:S02]  /*11d0*/  ULOP3.LUT UR8, UR5, 0xffff, URZ, 0xc0, !UPT ;  /* 0x0000ffff05087892 */ /* 0x000fc4000f8ec03f */
[----:B------:R-:W-:Y:S01]  /*11e0*/  USEL UR4, UR4, 0x1, UP0 ;  /* 0x0000000104047887 */ /* 0x000fe20008000000 */
[----:B------:R-:W-:Y:S01]  /*11f0*/  ISETP.NE.AND.EX P1, PT, RZ, UR11, PT, P1 ;  /* 0x0000000bff007c0c */ /* 0x000fe2000bf25310 */
[----:B------:R-:W-:Y:S02]  /*1200*/  UMOV UR43, URZ ;  /* 0x0000003f002b7c82 */ /* 0x000fe40008000000 */
[----:B------:R-:W-:Y:S01]  /*1210*/  IMAD.U32 R197, RZ, RZ, UR8 ;  /* 0x00000008ffc57e24 */ /* 0x000fe2000f8e00ff */
[----:B------:R-:W-:Y:S01]  /*1220*/  UIMAD UR4, UR4, UR7, URZ ;  /* 0x00000007040472a4 */ /* 0x000fe2000f8e023f */
[----:B--2---:R-:W-:Y:S02]  /*1230*/  @P0 R2UR UR43, R2 ;  /* 0x00000000022b02ca */ /* 0x004fe400000e0000 */
[----:B---3--:R-:W-:Y:S01]  /*1240*/  @P2 R2UR UR41, R4 ;  /* 0x00000000042922ca */ /* 0x008fe200000e0000 */
[----:B-----5:R-:W-:-:S14]  /*1250*/  @P2 BRA `(.L_x_5649) ;  /* 0x00000000003c2947 */ /* 0x020fdc0003800000 */
[----:B------:R-:W-:Y:S01]  /*1260*/  ULDC.64 UR8, c[0x0][0xa00] ;  /* 0x0002800000087ab9 */ /* 0x000fe20000000a00 */
[----:B------:R-:W-:Y:S01]  /*1270*/  ULDC UR41, c[0x0][0x288] ;  /* 0x0000a20000297ab9 */ /* 0x000fe20000000800 */
        /* <DEDUP_REMOVED lines=13> */
.L_x_5649:
[----:B------:R-:W-:Y:S05]  /*1350*/  @!P1 BRA `(.L_x_5650) ;  /* 0x0000000000249947 */ /* 0x000fea0003800000 */
[----:B------:R-:W-:Y:S02]  /*1360*/  R2UR UR7, R196 ;  /* 0x00000000c40772ca */ /* 0x000fe400000e0000 */
[----:B------:R-:W-:-:S11]  /*1370*/  R2UR UR8, R214 ;  /* 0x00000000d60872ca */ /* 0x000fd600000e0000 */
[----:B------:R-:W-:-:S04]  /*1380*/  ULEA UR4, UP0, UR7, UR10, 0x2 ;  /* 0x0000000a07047291 */ /* 0x000fc8000f80103f */
[----:B------:R-:W-:Y:S02]  /*1390*/  ULEA.HI.X UR7, UR7, UR11, UR8, 0x2, UP0 ;  /* 0x0000000b07077291 */ /* 0x000fe400080f1408 */
[----:B------:R-:W-:-:S04]  /*13a0*/  IMAD.U32 R2, RZ, RZ, UR4 ;  /* 0x00000004ff027e24 */ /* 0x000fc8000f8e00ff */
[----:B------:R-:W-:-:S05]  /*13b0*/  MOV R3, UR7 ;  /* 0x0000000700037c02 */ /* 0x000fca0008000f00 */
[----:B------:R-:W2:Y:S02]  /*13c0*/  LDG.E R2, desc[UR36][R2.64] ;  /* 0x0000002402027981 */ /* 0x000ea4000c1e1900 */
[----:B--2---:R-:W-:Y:S01]  /*13d0*/  R2UR UR4, R2 ;  /* 0x00000000020472ca */ /* 0x004fe200000e0000 */
[----:B------:R-:W-:-:S14]  /*13e0*/  BRA `(.L_x_5651) ;  /* 0x0000000000387947 */ /* 0x000fdc0003800000 */
.L_x_5650:
        /* <DEDUP_REMOVED lines=14> */
.L_x_5651:
[----:B------:R-:W-:Y:S01]  /*14d0*/  ULDC UR7, c[0x0][0x448] ;  /* 0x0001120000077ab9 */ /* 0x000fe20000000800 */
[----:B------:R-:W-:Y:S02]  /*14e0*/  USHF.L.U32 UR42, UR6, 0x7, URZ ;  /* 0x00000007062a7899 */ /* 0x000fe4000800063f */
[----:B------:R-:W-:Y:S02]  /*14f0*/  UISETP.NE.AND UP0, UPT, UR7, 0x1, UPT ;  /* 0x000000010700788c */ /* 0x000fe4000bf05270 */
[----:B------:R-:W-:Y:S02]  /*1500*/  UIADD3 UR8, UR42, 0x7f, URZ ;  /* 0x0000007f2a087890 */ /* 0x000fe4000fffe03f */
[----:B------:R-:W-:Y:S02]  /*1510*/  UIADD3 UR43, -UR43, UR4, URZ ;  /* 0x000000042b2b7290 */ /* 0x000fe4000fffe13f */
[----:B------:R-:W-:Y:S02]  /*1520*/  UP2UR UR61, UPR, URZ, 0x1 ;  /* 0x000000013f3d7883 */ /* 0x000fe40008000000 */
[----:B------:R-:W-:-:S03]  /*1530*/  UIADD3 UR4, UR43, 0x60, -UR41 ;  /* 0x000000602b047890 */ /* 0x000fc6000fffe829 */
[----:B------:R-:W-:Y:S01]  /*1540*/  @UP0 ULDC UR6, c[0x0][0x44c] ;  /* 0x0001130000060ab9 */ /* 0x000fe20000000800 */
[----:B------:R-:W-:Y:S01]  /*1550*/  @UP0 ULDC UR9, c[0x0][0x450] ;  /* 0x0001140000090ab9 */ /* 0x000fe20000000800 */
[----:B------:R-:W-:Y:S02]  /*1560*/  UIMAD.WIDE.U32 UR6, UR8, UR6, URZ ;  /* 0x00000006080672a5 */ /* 0x000fe4000f8e003f */
[----:B------:R-:W-:Y:S02]  /*1570*/  UIADD3 UR6, UR43, 0x5f, URZ ;  /* 0x0000005f2b067890 */ /* 0x000fe4000fffe03f */
[----:B------:R-:W-:Y:S02]  /*1580*/  @UP0 USHF.R.U32.HI UR8, URZ, UR9, UR7 ;  /* 0x000000093f080299 */ /* 0x000fe40008011607 */
[----:B------:R-:W-:Y:S02]  /*1590*/  UIMAD.WIDE UR6, UR6, 0x2aaaaaab, URZ ;  /* 0x2aaaaaab060678a5 */ /* 0x000fe4000f8e023f */
[----:B------:R-:W-:-:S02]  /*15a0*/  UIADD3 UR8, UR4, UR8, URZ ;  /* 0x0000000804087290 */ /* 0x000fc4000fffe03f */
[----:B------:R-:W-:Y:S02]  /*15b0*/  USHF.R.U32.HI UR4, URZ, 0x1f, UR7 ;  /* 0x0000001f3f047899 */ /* 0x000fe40008011607 */
[----:B------:R-:W-:Y:S02]  /*15c0*/  UIMAD.WIDE UR8, UR8, 0x2aaaaaab, URZ ;  /* 0x2aaaaaab080878a5 */ /* 0x000fe4000f8e023f */
[----:B------:R-:W-:Y:S02]  /*15d0*/  ULEA.HI.SX32 UR7, UR7, UR4, 0x1c ;  /* 0x0000000407077291 */ /* 0x000fe4000f8fe23f */
[----:B------:R-:W-:Y:S02]  /*15e0*/  USHF.R.U32.HI UR6, URZ, 0x1f, UR9 ;  /* 0x0000001f3f067899 */ /* 0x000fe40008011609 */
[----:B------:R-:W-:Y:S02]  /*15f0*/  ULOP3.LUT UR4, UR5, 0xff000000, URZ, 0xc0, !UPT ;  /* 0xff00000005047892 */ /* 0x000fe4000f8ec03f */
[----:B------:R-:W-:-:S02]  /*1600*/  ULEA.HI.SX32 UR6, UR9, UR6, 0x1c ;  /* 0x0000000609067291 */ /* 0x000fc4000f8fe23f */
[----:B------:R-:W-:Y:S02]  /*1610*/  ULOP3.LUT UR5, UR5, 0xff0000, URZ, 0xc0, !UPT ;  /* 0x00ff000005057892 */ /* 0x000fe4000f8ec03f */
[----:B------:R-:W-:Y:S02]  /*1620*/  UISETP.LT.AND UP0, UPT, UR7, UR6, UPT ;  /* 0x000000060700728c */ /* 0x000fe4000bf01270 */
[----:B------:R-:W-:Y:S02]  /*1630*/  USHF.R.U32.HI UR4, URZ, 0x8, UR4 ;  /* 0x000000083f047899 */ /* 0x000fe40008011604 */
[----:B------:R-:W-:Y:S02]  /*1640*/  USEL UR9, UR7, UR6, UP0 ;  /* 0x0000000607097287 */ /* 0x000fe40008000000 */
[----:B------:R-:W-:Y:S02]  /*1650*/  ULEA.HI UR5, UR5, UR4, URZ, 0x10 ;  /* 0x0000000405057291 */ /* 0x000fe4000f8f803f */
[----:B------:R-:W-:-:S02]  /*1660*/  UISETP.GE.AND UP0, UPT, UR9, 0x1, UPT ;  /* 0x000000010900788c */ /* 0x000fc4000bf06270 */
[----:B------:R-:W-:Y:S02]  /*1670*/  ULOP3.LUT UR6, UR5, 0xff, URZ, 0xc0, !UPT ;  /* 0x000000ff05067892 */ /* 0x000fe4000f8ec03f */
[----:B------:R-:W-:Y:S02]  /*1680*/  USHF.R.U32.HI UR5, URZ, 0x10, UR5 ;  /* 0x000000103f057899 */ /* 0x000fe40008011605 */
[----:B------:R-:W-:Y:S01]  /*1690*/  PLOP3.LUT P0, PT, PT, PT, UP0, 0x80, 0x0 ;  /* 0x000000000000781c */ /* 0x000fe20003f0f008 */
[----:B------:R-:W-:Y:S01]  /*16a0*/  UMOV UR4, URZ ;  /* 0x0000003f00047c82 */ /* 0x000fe20008000000 */
[----:B------:R-:W-:Y:S02]  /*16b0*/  IMAD.U32 R195, RZ, RZ, UR6 ;  /* 0x00000006ffc37e24 */ /* 0x000fe4000f8e00ff */
        /* <DEDUP_REMOVED lines=39> */
.L_x_5652:
[----:B------:R-:W-:Y:S01]  /*1930*/  R2UR UR5, R195 ;  /* 0x00000000c30572ca */ /* 0x000fe200000e0000 */
[----:B------:R-:W-:Y:S01]  /*1940*/  IMAD.U32 R0, RZ, RZ, UR9 ;  /* 0x00000009ff007e24 */ /* 0x000fe2000f8e00ff */
[----:B------:R-:W-:Y:S01]  /*1950*/  MOV R3, UR4 ;  /* 0x0000000400037c02 */ /* 0x000fe20008000f00 */
[----:B------:R-:W-:Y:S01]  /*1960*/  IMAD.MOV.U32 R2, RZ, RZ, RZ ;  /* 0x000000ffff027224 */ /* 0x000fe200078e00ff */
        /* <DEDUP_REMOVED lines=93> */
.L_x_5654:
        /* <DEDUP_REMOVED lines=12> */
.L_x_5801:
[----:B------:R-:W-:Y:S05]  /*2000*/  @!P0 BRA `(.L_x_5656) ;  /* 0x0000000000048947 */ /* 0x000fea0003800000 */
[----:B------:R-:W-:Y:S01]  /*2010*/  BPT.TRAP 0x1 ;  /* 0x000000040000795c */ /* 0x000fe20000300000 */
.L_x_5656:
[----:B0-----:R-:W-:Y:S02]  /*2020*/  IMAD.U32 R0, RZ, RZ, UR39 ;  /* 0x00000027ff007e24 */ /* 0x001fe4000f8e00ff */
[----:B------:R-:W-:-:S03]  /*2030*/  IMAD.U32 R3, RZ, RZ, UR38 ;  /* 0x00000026ff037e24 */ /* 0x000fc6000f8e00ff */
[----:B------:R-:W-:Y:S02]  /*2040*/  LEA R0, R0, UR40, 0x3 ;  /* 0x0000002800007c11 */ /* 0x000fe4000f8e18ff */
[----:B------:R-:W-:-:S04]  /*2050*/  SHF.L.U32 R3, R3, 0x1f, RZ ;  /* 0x0000001f03037819 */ /* 0x000fc800000006ff */
[----:B------:R0:W1:Y:S01]  /*2060*/  SYNCS.PHASECHK.TRANS64.TRYWAIT P1, [R0+URZ+0x30830], R3 ;  /* 0x03083003000075a7 */ /* 0x000062000802017f */
[----:B------:R-:W-:Y:S05]  /*2070*/  @!P0 BRA `(.L_x_5657) ;  /* 0x0000000000048947 */ /* 0x000fea0003800000 */
[----:B------:R-:W-:Y:S01]  /*2080*/  BPT.TRAP 0x1 ;  /* 0x000000040000795c */ /* 0x000fe20000300000 */
.L_x_5657:
[----:B-1----:R-:W-:Y:S05]  /*2090*/  @P1 BRA `(.L_x_5658) ;  /* 0x0000000000081947 */ /* 0x002fea0003800000 */
[----:B------:R-:W1:Y:S02]  /*20a0*/  SYNCS.PHASECHK.TRANS64.TRYWAIT P1, [R0+URZ+0x30830], R3 ;  /* 0x03083003000075a7 */ /* 0x000e64000802017f */
[----:B-1----:R-:W-:Y:S05]  /*20b0*/  @!P1 BRA `(.L_x_5659) ;  /* 0x00000128008c9947 */ /* 0x002fea0003800000 */
.L_x_5658:
        /* <DEDUP_REMOVED lines=13> */
[----:B------:R-:W-:Y:S02]  /*2190*/  ULOP3.LUT UR4, UR44, 0x10000, URZ, 0xfc, !UPT ;  /* 0x000100002c047892 */ /* 0x000fe4000f8efc3f */
[----:B------:R-:W-:Y:S02]  /*21a0*/  UIMAD UR5, UR39, 0x900, UR11 ;  /* 0x00000900270578a4 */ /* 0x000fe4000f8e020b */
[----:B------:R-:W-:Y:S02]  /*21b0*/  UIADD3 UR6, UR4, 0x2, URZ ;  /* 0x0000000204067890 */ /* 0x000fe4000fffe03f */
[----:B------:R-:W-:Y:S01]  /*21c0*/  UIADD3 UR7, UR5, 0x2, URZ ;  /* 0x0000000205077890 */ /* 0x000fe2000fffe03f */
[----:B------:R-:W-:Y:S02]  /*21d0*/  UMOV UR12, UR4 ;  /* 0x00000004000c7c82 */ /* 0x000fe40008000000 */
[----:B------:R-:W-:Y:S01]  /*21e0*/  UMOV UR14, UR5 ;  /* 0x00000005000e7c82 */ /* 0x000fe20008000000 */
[----:B------:R-:W-:Y:S01]  /*21f0*/  IMAD.U32 R8, RZ, RZ, UR12 ;  /* 0x0000000cff087e24 */ /* 0x000fe2000f8e00ff */
[----:B------:R-:W-:Y:S01]  /*2200*/  HGMMA.64x96x16.F32 R24, gdesc[UR12], RZ, !UPT, gsb0 ;  /* 0x016000000c1879f0 */ /* 0x000fe2000c0008ff */
        /* <DEDUP_REMOVED lines=38> */
[----:B------:R-:W-:Y:S01]  /*2470*/  HGMMA.64x96x16.F32 R24, gdesc[UR12], R24, gsb0 ;  /* 0x016000000c1879f0 */ /* 0x000fe20008000818 */
[----:B------:R-:W-:Y:S01]  /*2480*/  UMOV UR12, UR6 ;  /* 0x00000006000c7c82 */ /* 0x000fe20008000000 */
[----:B------:R-:W-:Y:S01]  /*2490*/  UMOV UR13, 0x40000040 ;  /* 0x40000040000d7882 */ /* 0x000fe20000000000 */
[----:B------:R-:W-:Y:S01]  /*24a0*/  UMOV UR14, UR7 ;  /* 0x00000007000e7c82 */ /* 0x000fe20008000000 */
[----:B------:R-:W-:Y:S01]  /*24b0*/  UMOV UR15, 0x40000040 ;  /* 0x40000040000f7882 */ /* 0x000fe20000000000 */
[----:B------:R-:W-:Y:S01]  /*24c0*/  MOV R4, UR12 ;  /* 0x0000000c00047c02 */ /* 0x000fe20008000f00 */
[----:B------:R-:W-:Y:S01]  /*24d0*/  IMAD.U32 R5, RZ, RZ, UR13 ;  /* 0x0000000dff057e24 */ /* 0x000fe2000f8e00ff */
        /* <DEDUP_REMOVED lines=37> */
.L_x_5660:
[----:B------:R-:W-:Y:S01]  /*2730*/  UISETP.NE.AND UP0, UPT, UR61, URZ, UPT ;  /* 0x0000003f3d00728c */ /* 0x000fe2000bf05270 */
[----:B------:R-:W-:Y:S01]  /*2740*/  R2UR UR7, R84 ;  /* 0x00000000540772ca */ /* 0x000fe200000e0000 */
[----:B------:R-:W-:Y:S01]  /*2750*/  ULDC UR6, c[0x0][0x9d8] ;  /* 0x0002760000067ab9 */ /* 0x000fe20000000800 */
[----:B------:R-:W-:Y:S02]  /*2760*/  IMAD.U32 R15, RZ, RZ, UR41 ;  /* 0x00000029ff0f7e24 */ /* 0x000fe4000f8e00ff */
[----:B------:R-:W-:Y:S01]  /*2770*/  FMUL.FTZ R2, R26, UR6 ;  /* 0x000000061a027c20 */ /* 0x000fe20008410000 */
[----:B------:R-:W-:Y:S01]  /*2780*/  FMUL.FTZ R39, R39, UR6 ;  /* 0x0000000627277c20 */ /* 0x000fe20008410000 */
[----:B------:R-:W-:Y:S01]  /*2790*/  PLOP3.LUT P1, PT, PT, PT, UP0, 0x80, 0x0 ;  /* 0x000000000000781c */ /* 0x000fe20003f2f008 */
[----:B------:R-:W-:Y:S01]  /*27a0*/  FMUL.FTZ R27, R27, UR6 ;  /* 0x000000061b1b7c20 */ /* 0x000fe20008410000 */
[----:B------:R-:W-:Y:S01]  /*27b0*/  PLOP3.LUT P2, PT, PT, PT, UP0, 0x80, 0x0 ;  /* 0x000000000000781c */ /* 0x000fe20003f4f008 */
[----:B------:R2:W3:Y:S01]  /*27c0*/  MUFU.TANH R80, R2 ;  /* 0x0000000200507308 */ /* 0x0004e20000002400 */
[----:B------:R-:W-:Y:S01]  /*27d0*/  FMUL.FTZ R30, R30, UR6 ;  /* 0x000000061e1e7c20 */ /* 0x000fe20008410000 */
[----:B------:R-:W-:Y:S01]  /*27e0*/  @UP0 ULDC UR4, c[0x0][0x44c] ;  /* 0x0001130000040ab9 */ /* 0x000fe20000000800 */
[----:B------:R-:W-:Y:S01]  /*27f0*/  FMUL.FTZ R31, R31, UR6 ;  /* 0x000000061f1f7c20 */ /* 0x000fe20008410000 */
[----:B------:R-:W-:Y:S01]  /*2800*/  FMUL.FTZ R34, R34, UR6 ;  /* 0x0000000622227c20 */ /* 0x000fe20008410000 */
[----:B------:R-:W-:Y:S01]  /*2810*/  UIMAD UR5, UR7, -0x60, UR43 ;  /* 0xffffffa0070578a4 */ /* 0x000fe2000f8e022b */
[----:B------:R-:W-:Y:S01]  /*2820*/  FMUL.FTZ R35, R35, UR6 ;  /* 0x0000000623237c20 */ /* 0x000fe20008410000 */
[----:B------:R-:W-:Y:S01]  /*2830*/  FMUL.FTZ R38, R38, UR6 ;  /* 0x0000000626267c20 */ /* 0x000fe20008410000 */
[----:B------:R4:W-:Y:S01]  /*2840*/  MUFU.TANH R12, R39 ;  /* 0x00000027000c7308 */ /* 0x0009e20000002400 */
[----:B--2---:R-:W-:-:S02]  /*2850*/  VIADD R2, R17, UR42 ;  /* 0x0000002a11027c36 */ /* 0x004fc40008000000 */
[----:B------:R-:W-:Y:S01]  /*2860*/  FMUL.FTZ R42, R42, UR6 ;  /* 0x000000062a2a7c20 */ /* 0x000fe20008410000 */
[----:B------:R-:W-:Y:S01]  /*2870*/  FMUL.FTZ R43, R43, UR6 ;  /* 0x000000062b2b7c20 */ /* 0x000fe20008410000 */
[----:B------:R-:W-:Y:S01]  /*2880*/  FMUL.FTZ R54, R54, UR6 ;  /* 0x0000000636367c20 */ /* 0x000fe20008410000 */
[----:B01----:R-:W-:Y:S01]  /*2890*/  @P1 IMAD.HI.U32 R3, R2, UR4, RZ ;  /* 0x0000000402031c27 */ /* 0x003fe2000f8e00ff */
[----:B------:R-:W-:-:S03]  /*28a0*/  @UP0 ULDC UR4, c[0x0][0x450] ;  /* 0x0001140000040ab9 */ /* 0x000fc60000000800 */
[----:B------:R-:W-:Y:S01]  /*28b0*/  FMUL.FTZ R26, R29, UR6 ;  /* 0x000000061d1a7c20 */ /* 0x000fe20008410000 */
[----:B------:R0:W1:Y:S01]  /*28c0*/  MUFU.TANH R76, R27 ;  /* 0x0000001b004c7308 */ /* 0x0000620000002400 */
[----:B------:R-:W-:Y:S01]  /*28d0*/  IMAD.MOV.U32 R11, RZ, RZ, R2 ;  /* 0x000000ffff0b7224 */ /* 0x000fe200078e0002 */
[----:B------:R-:W-:Y:S01]  /*28e0*/  @P2 SHF.R.U32.HI R11, RZ, UR4, R3 ;  /* 0x00000004ff0b2c19 */ /* 0x000fe20008011603 */
[----:B------:R-:W-:Y:S01]  /*28f0*/  UIMAD UR4, UR7, -0x60, URZ ;  /* 0xffffffa0070478a4 */ /* 0x000fe2000f8e023f */
[----:B----4-:R-:W-:Y:S02]  /*2900*/  IMAD.U32 R39, RZ, RZ, UR5 ;  /* 0x00000005ff277e24 */ /* 0x010fe4000f8e00ff */
[----:B------:R-:W-:Y:S01]  /*2910*/  FMUL.FTZ R29, R32, UR6 ;  /* 0x00000006201d7c20 */ /* 0x000fe20008410000 */
[----:B------:R-:W-:Y:S01]  /*2920*/  FMUL.FTZ R46, R46, UR6 ;  /* 0x000000062e2e7c20 */ /* 0x000fe20008410000 */
[----:B------:R-:W2:Y:S01]  /*2930*/  SHFL.IDX PT, R3, R11, 0x1, 0x1c1f ;  /* 0x003c1f000b037f89 */ /* 0x000ea200000e0000 */
[----:B------:R-:W4:Y:S01]  /*2940*/  MUFU.TANH R30, R30 ;  /* 0x0000001e001e7308 */ /* 0x000f220000002400 */
[----:B------:R-:W-:Y:S01]  /*2950*/  IMAD.U32 R13, RZ, RZ, UR4 ;  /* 0x00000004ff0d7e24 */ /* 0x000fe2000f8e00ff */
[----:B------:R-:W-:Y:S01]  /*2960*/  IADD3 R39, -R16, 0x60, R39 ;  /* 0x0000006010277810 */ /* 0x000fe20007ffe127 */
[----:B------:R-:W-:Y:S01]  /*2970*/  FMUL.FTZ R50, R50, UR6 ;  /* 0x0000000632327c20 */ /* 0x000fe20008410000 */
[----:B------:R-:W-:Y:S01]  /*2980*/  FMUL.FTZ R21, R24, UR6 ;  /* 0x0000000618157c20 */ /* 0x000fe20008410000 */
[----:B------:R-:W-:Y:S01]  /*2990*/  FMUL.FTZ R24, R25, UR6 ;  /* 0x0000000619187c20 */ /* 0x000fe20008410000 */
[----:B------:R-:W-:Y:S01]  /*29a0*/  IADD3 R2, -R16, 0x61, R13 ;  /* 0x0000006110027810 */ /* 0x000fe20007ffe10d */
[----:B------:R-:W-:Y:S01]  /*29b0*/  FMUL.FTZ R47, R47, UR6 ;  /* 0x000000062f2f7c20 */ /* 0x000fe20008410000 */
[----:B------:R5:W4:Y:S01]  /*29c0*/  MUFU.TANH R72, R31 ;  /* 0x0000001f00487308 */ /* 0x000b220000002400 */
[----:B------:R-:W-:Y:S01]  /*29d0*/  FMUL.FTZ R25, R28, UR6 ;  /* 0x000000061c197c20 */ /* 0x000fe20008410000 */
[----:B------:R-:W-:Y:S01]  /*29e0*/  IADD3 R78, -R15, UR43, R2 ;  /* 0x0000002b0f4e7c10 */ /* 0x000fe2000fffe102 */
[----:B------:R-:W-:Y:S01]  /*29f0*/  FMUL.FTZ R2, R58, UR6 ;  /* 0x000000063a027c20 */ /* 0x000fe20008410000 */
[----:B------:R-:W-:Y:S01]  /*2a00*/  FMUL.FTZ R51, R51, UR6 ;  /* 0x0000000633337c20 */ /* 0x000fe20008410000 */
[----:B0-----:R-:W-:Y:S01]  /*2a10*/  FMUL.FTZ R27, R33, UR6 ;  /* 0x00000006211b7c20 */ /* 0x001fe20008410000 */
[----:B------:R-:W-:Y:S01]  /*2a20*/  FMUL.FTZ R33, R36, UR6 ;  /* 0x0000000624217c20 */ /* 0x000fe20008410000 */
[----:B------:R-:W-:Y:S01]  /*2a30*/  FMUL.FTZ R55, R55, UR6 ;  /* 0x0000000637377c20 */ /* 0x000fe20008410000 */
[----:B------:R-:W0:Y:S01]  /*2a40*/  MUFU.TANH R34, R34 ;  /* 0x0000002200227308 */ /* 0x000e220000002400 */
[----:B-----5:R-:W-:Y:S01]  /*2a50*/  FMUL.FTZ R31, R37, UR6 ;  /* 0x00000006251f7c20 */ /* 0x020fe20008410000 */
[----:B------:R-:W-:Y:S01]  /*2a60*/  FMUL.FTZ R37, R40, UR6 ;  /* 0x0000000628257c20 */ /* 0x000fe20008410000 */
[----:B------:R-:W-:Y:S01]  /*2a70*/  FMUL.FTZ R59, R59, UR6 ;  /* 0x000000063b3b7c20 */ /* 0x000fe20008410000 */
[----:B------:R-:W-:Y:S01]  /*2a80*/  FMUL.FTZ R62, R62, UR6 ;  /* 0x000000063e3e7c20 */ /* 0x000fe20008410000 */
[----:B------:R-:W-:Y:S01]  /*2a90*/  FMUL.FTZ R63, R63, UR6 ;  /* 0x000000063f3f7c20 */ /* 0x000fe20008410000 */
[----:B------:R-:W-:Y:S01]  /*2aa0*/  FMUL.FTZ R66, R66, UR6 ;  /* 0x0000000642427c20 */ /* 0x000fe20008410000 */
[--C-:B--2---:R-:W-:Y:S01]  /*2ab0*/  VIADDMNMX R20, R3, R78, R39.reuse, PT ;  /* 0x0000004e03147246 */ /* 0x104fe20003800127 */
[----:B------:R2:W5:Y:S01]  /*2ac0*/  MUFU.TANH R10, R35 ;  /* 0x00000023000a7308 */ /* 0x0005620000002400 */
        /* <DEDUP_REMOVED lines=8> */
[----:B---3--:R-:W-:Y:S01]  /*2b50*/  FSEL R80, R80, -INF , P1 ;  /* 0xff80000050507808 */ /* 0x008fe20000800000 */
[----:B--2---:R-:W-:Y:S01]  /*2b60*/  FMUL.FTZ R35, R41, UR6 ;  /* 0x0000000629237c20 */ /* 0x004fe20008410000 */
[----:B-1----:R-:W-:Y:S01]  /*2b70*/  FSEL R76, R76, -INF , P2 ;  /* 0xff8000004c4c7808 */ /* 0x002fe20001000000 */
[----:B------:R-:W1:Y:S01]  /*2b80*/  SHFL.IDX PT, R11, R11, RZ, 0x1c1f ;  /* 0x001c1fff0b0b7589 */ /* 0x000e6200000e0000 */
[----:B------:R-:W-:Y:S01]  /*2b90*/  ISETP.GT.AND P1, PT, R20, 0x9, PT ;  /* 0x000000091400780c */ /* 0x000fe20003f24270 */
[----:B------:R-:W-:Y:S01]  /*2ba0*/  FMUL.FTZ R48, R48, UR6 ;  /* 0x0000000630307c20 */ /* 0x000fe20008410000 */
[----:B----4-:R-:W-:Y:S01]  /*2bb0*/  FSEL R74, R30, -INF , P3 ;  /* 0xff8000001e4a7808 */ /* 0x010fe20001800000 */
[----:B------:R-:W-:Y:S01]  /*2bc0*/  MUFU.TANH R42, R42 ;  /* 0x0000002a002a7308 */ /* 0x000fe20000002400 */
[----:B------:R-:W-:Y:S01]  /*2bd0*/  FMNMX.FTZ R3, R80, R76, !PT ;  /* 0x0000004c50037209 */ /* 0x000fe20007810000 */
[----:B------:R-:W-:Y:S01]  /*2be0*/  ULDC UR14, c[0x0][0x988] ;  /* 0x00026200000e7ab9 */ /* 0x000fe20000000800 */
[----:B------:R-:W-:Y:S01]  /*2bf0*/  ISETP.GT.AND P2, PT, R20, 0x10, PT ;  /* 0x000000101400780c */ /* 0x000fe20003f44270 */
[----:B------:R-:W-:Y:S01]  /*2c00*/  FMUL.FTZ R45, R45, UR6 ;  /* 0x000000062d2d7c20 */ /* 0x000fe20008410000 */
[----:B------:R-:W-:Y:S01]  /*2c10*/  FSEL R72, R72, -INF , P1 ;  /* 0xff80000048487808 */ /* 0x000fe20000800000 */
[----:B------:R-:W-:Y:S01]  /*2c20*/  FMUL.FTZ R49, R49, UR6 ;  /* 0x0000000631317c20 */ /* 0x000fe20008410000 */
[----:B------:R-:W-:Y:S01]  /*2c30*/  FMNMX.FTZ R3, R74, R3, !PT ;  /* 0x000000034a037209 */ /* 0x000fe20007810000 */
[----:B------:R-:W2:Y:S01]  /*2c40*/  MUFU.TANH R40, R43 ;  /* 0x0000002b00287308 */ /* 0x000ea20000002400 */
[----:B------:R-:W-:Y:S01]  /*2c50*/  ISETP.GT.AND P1, PT, R20, 0x11, PT ;  /* 0x000000111400780c */ /* 0x000fe20003f24270 */
[----:B------:R-:W-:Y:S01]  /*2c60*/  FMUL.FTZ R52, R52, UR6 ;  /* 0x0000000634347c20 */ /* 0x000fe20008410000 */
[----:B0-----:R-:W-:Y:S01]  /*2c70*/  FSEL R58, R34, -INF , P2 ;  /* 0xff800000223a7808 */ /* 0x001fe20001000000 */
[----:B------:R-:W-:Y:S01]  /*2c80*/  FMUL.FTZ R53, R53, UR6 ;  /* 0x0000000635357c20 */ /* 0x000fe20008410000 */
[----:B------:R-:W-:Y:S01]  /*2c90*/  FMNMX.FTZ R3, R72, R3, !PT ;  /* 0x0000000348037209 */ /* 0x000fe20007810000 */
[----:B------:R-:W-:Y:S01]  /*2ca0*/  FMUL.FTZ R56, R56, UR6 ;  /* 0x0000000638387c20 */ /* 0x000fe20008410000 */
[----:B------:R-:W-:Y:S01]  /*2cb0*/  ISETP.GT.AND P2, PT, R20, 0x18, PT ;  /* 0x000000181400780c */ /* 0x000fe20003f44270 */
[----:B------:R5:W-:Y:S01]  /*2cc0*/  MUFU.TANH R32, R54 ;  /* 0x0000003600207308 */ /* 0x000be20000002400 */
[----:B------:R-:W-:Y:S01]  /*2cd0*/  FMNMX.FTZ R3, R58, R3, !PT ;  /* 0x000000033a037209 */ /* 0x000fe20007810000 */
[----:B------:R-:W-:Y:S01]  /*2ce0*/  FMUL.FTZ R57, R57, UR6 ;  /* 0x0000000639397c20 */ /* 0x000fe20008410000 */
[----:B------:R-:W-:Y:S01]  /*2cf0*/  FMUL.FTZ R60, R60, UR6 ;  /* 0x000000063c3c7c20 */ /* 0x000fe20008410000 */
[----:B-1----:R-:W-:Y:S01]  /*2d00*/  VIADDMNMX R39, R11, R78, R39, PT ;  /* 0x0000004e0b277246 */ /* 0x002fe20003800127 */
[----:B------:R-:W-:Y:S01]  /*2d10*/  FMUL.FTZ R61, R61, UR6 ;  /* 0x000000063d3d7c20 */ /* 0x000fe20008410000 */
[----:B------:R-:W-:Y:S01]  /*2d20*/  FMUL.FTZ R64, R64, UR6 ;  /* 0x0000000640407c20 */ /* 0x000fe20008410000 */
[----:B------:R-:W-:Y:S01]  /*2d30*/  FMUL.FTZ R65, R65, UR6 ;  /* 0x0000000641417c20 */ /* 0x000fe20008410000 */
[----:B------:R0:W1:Y:S01]  /*2d40*/  MUFU.TANH R28, R46 ;  /* 0x0000002e001c7308 */ /* 0x0000620000002400 */
[----:B-----5:R-:W-:Y:S01]  /*2d50*/  FSEL R54, R10, -INF , P1 ;  /* 0xff8000000a367808 */ /* 0x020fe20000800000 */
[----:B------:R-:W-:Y:S01]  /*2d60*/  FMUL.FTZ R68, R68, UR6 ;  /* 0x0000000644447c20 */ /* 0x000fe20008410000 */
[----:B------:R-:W-:Y:S01]  /*2d70*/  ISETP.GT.AND P1, PT, R20, 0x19, PT ;  /* 0x000000191400780c */ /* 0x000fe20003f24270 */
[----:B------:R-:W-:Y:S01]  /*2d80*/  FMUL.FTZ R69, R69, UR6 ;  /* 0x0000000645457c20 */ /* 0x000fe20008410000 */
[----:B------:R-:W-:Y:S01]  /*2d90*/  FMNMX.FTZ R3, R54, R3, !PT ;  /* 0x0000000336037209 */ /* 0x000fe20007810000 */
[----:B------:R-:W-:Y:S01]  /*2da0*/  @UP0 ULDC UR6, c[0x0][0x44c] ;  /* 0x0001130000060ab9 */ /* 0x000fe20000000800 */
[----:B------:R-:W-:Y:S01]  /*2db0*/  ISETP.GT.AND P3, PT, R39, 0x8, PT ;  /* 0x000000082700780c */ /* 0x000fe20003f64270 */
[----:B------:R3:W-:Y:S01]  /*2dc0*/  MUFU.TANH R13, R50 ;  /* 0x00000032000d7308 */ /* 0x0007e20000002400 */
[----:B0-----:R-:W-:Y:S01]  /*2dd0*/  FSEL R46, R12, -INF , P1 ;  /* 0xff8000000c2e7808 */ /* 0x001fe20000800000 */
[----:B------:R-:W-:Y:S01]  /*2de0*/  UIADD3 UR4, UR7, -0x2, URZ ;  /* 0xfffffffe07047890 */ /* 0x000fe2000fffe03f */
[----:B------:R-:W-:Y:S01]  /*2df0*/  ISETP.GT.AND P1, PT, R20, 0x21, PT ;  /* 0x000000211400780c */ /* 0x000fe20003f24270 */
[----:B------:R-:W-:Y:S01]  /*2e00*/  UIMAD.WIDE.U32 UR6, UR42, UR6, URZ ;  /* 0x000000062a0672a5 */ /* 0x000fe2000f8e003f */
[----:B------:R-:W-:Y:S01]  /*2e10*/  R2UR UR8, R0 ;  /* 0x00000000000872ca */ /* 0x000fe200000e0000 */
[----:B------:R-:W-:Y:S01]  /*2e20*/  @UP0 ULDC UR9, c[0x0][0x450] ;  /* 0x0001140000090ab9 */ /* 0x000fe20000000800 */
[----:B--2---:R-:W-:Y:S01]  /*2e30*/  FSEL R40, R40, -INF , P1 ;  /* 0xff80000028287808 */ /* 0x004fe20000800000 */
[----:B------:R-:W0:Y:S01]  /*2e40*/  MUFU.TANH R47, R47 ;  /* 0x0000002f002f7308 */ /* 0x000e220000002400 */
[----:B---3--:R-:W-:Y:S01]  /*2e50*/  FSEL R50, R38, -INF , P2 ;  /* 0xff80000026327808 */ /* 0x008fe20001000000 */
[----:B------:R-:W-:Y:S01]  /*2e60*/  UMOV UR5, UR42 ;  /* 0x0000002a00057c82 */ /* 0x000fe20008000000 */
[----:B------:R-:W-:Y:S01]  /*2e70*/  ISETP.GT.AND P2, PT, R20, 0x20, PT ;  /* 0x000000201400780c */ /* 0x000fe20003f44270 */
[----:B------:R-:W2:Y:S01]  /*2e80*/  S2UR UR10, SR_CgaCtaId ;  /* 0x00000000000a79c3 */ /* 0x000ea20000008800 */
[----:B------:R-:W-:Y:S01]  /*2e90*/  FMNMX.FTZ R3, R50, R3, !PT ;  /* 0x0000000332037209 */ /* 0x000fe20007810000 */
[----:B------:R-:W-:Y:S01]  /*2ea0*/  @UP0 USHF.R.U32.HI UR5, URZ, UR9, UR7 ;  /* 0x000000093f050299 */ /* 0x000fe20008011607 */
[----:B------:R-:W-:Y:S01]  /*2eb0*/  FSEL R42, R42, -INF , P2 ;  /* 0xff8000002a2a7808 */ /* 0x000fe20001000000 */
[----:B------:R-:W3:Y:S01]  /*2ec0*/  MUFU.TANH R36, R51 ;  /* 0x0000003300247308 */ /* 0x000ee20000002400 */
[----:B------:R-:W-:Y:S01]  /*2ed0*/  FMNMX.FTZ R3, R46, R3, !PT ;  /* 0x000000032e037209 */ /* 0x000fe20007810000 */
[----:B------:R-:W-:Y:S01]  /*2ee0*/  UIADD3 UR6, UR5, UR43, -UR41 ;  /* 0x0000002b05067290 */ /* 0x000fe2000fffe829 */
[----:B------:R-:W-:Y:S01]  /*2ef0*/  ISETP.GT.AND P2, PT, R20, 0x28, PT ;  /* 0x000000281400780c */ /* 0x000fe20003f44270 */
[----:B------:R-:W-:Y:S01]  /*2f00*/  UIADD3 UR5, UR8, 0x30840, URZ ;  /* 0x0003084008057890 */ /* 0x000fe2000fffe03f */
[----:B------:R-:W-:Y:S01]  /*2f10*/  FMNMX.FTZ R3, R42, R3, !PT ;  /* 0x000000032a037209 */ /* 0x000fe20007810000 */
[----:B------:R-:W-:Y:S01]  /*2f20*/  UIMAD.WIDE UR6, UR6, 0x2aaaaaab, URZ ;  /* 0x2aaaaaab060678a5 */ /* 0x000fe2000f8e023f */
[----:B------:R-:W-:Y:S01]  /*2f30*/  ISETP.GT.AND P1, PT, R20, 0x29, PT ;  /* 0x000000291400780c */ /* 0x000fe20003f24270 */
[----:B------:R-:W4:Y:S01]  /*2f40*/  MUFU.TANH R30, R55 ;  /* 0x00000037001e7308 */ /* 0x000f220000002400 */
[----:B-1----:R-:W-:Y:S01]  /*2f50*/  FSEL R28, R28, -INF , P2 ;  /* 0xff8000001c1c7808 */ /* 0x002fe20001000000 */
[----:B------:R-:W-:Y:S01]  /*2f60*/  USHF.R.U32.HI UR6, URZ, 0x1f, UR7 ;  /* 0x0000001f3f067899 */ /* 0x000fe20008011607 */
[----:B------:R-:W-:-:S02]  /*2f70*/  FMNMX.FTZ R3, R40, R3, !PT ;  /* 0x0000000328037209 */ /* 0x000fc40007810000 */
[----:B------:R-:W-:Y:S02]  /*2f80*/  CS2R R118, SRZ ;  /* 0x0000000000767805 */ /* 0x000fe4000001ff00 */
[----:B------:R-:W-:Y:S01]  /*2f90*/  ISETP.GT.AND P2, PT, R20, 0x30, PT ;  /* 0x000000301400780c */ /* 0x000fe20003f44270 */
[----:B------:R-:W-:Y:S01]  /*2fa0*/  ULEA.HI.SX32 UR6, UR7, UR6, 0x1c ;  /* 0x0000000607067291 */ /* 0x000fe2000f8fe23f */
[----:B0-----:R-:W-:Y:S01]  /*2fb0*/  FSEL R38, R47, -INF , P1 ;  /* 0xff8000002f267808 */ /* 0x001fe20000800000 */
[----:B------:R-:W0:Y:S01]  /*2fc0*/  MUFU.TANH R2, R2 ;  /* 0x0000000200027308 */ /* 0x000e220000002400 */
[----:B------:R-:W-:Y:S01]  /*2fd0*/  FMNMX.FTZ R3, R28, R3, !PT ;  /* 0x000000031c037209 */ /* 0x000fe20007810000 */
[----:B------:R-:W-:Y:S01]  /*2fe0*/  UISETP.LT.AND UP0, UPT, UR60, UR6, UPT ;  /* 0x000000063c00728c */ /* 0x000fe2000bf01270 */
[----:B------:R-:W-:Y:S01]  /*2ff0*/  ISETP.GT.AND P1, PT, R20, 0x31, PT ;  /* 0x000000311400780c */ /* 0x000fe20003f24270 */
[----:B--2---:R-:W-:Y:S01]  /*3000*/  UPRMT UR5, UR10, 0x654, UR5 ;  /* 0x000006540a057896 */ /* 0x004fe20008000005 */
[----:B------:R-:W-:Y:S01]  /*3010*/  FSEL R34, R13, -INF , P2 ;  /* 0xff8000000d227808 */ /* 0x000fe20001000000 */
[----:B------:R-:W-:Y:S01]  /*3020*/  USEL UR10, UR60, UR6, !UP0 ;  /* 0x000000063c0a7287 */ /* 0x000fe2000c000000 */
[----:B------:R-:W-:Y:S01]  /*3030*/  FMNMX.FTZ R3, R38, R3, !PT ;  /* 0x0000000326037209 */ /* 0x000fe20007810000 */
[----:B------:R-:W1:Y:S01]  /*3040*/  MUFU.TANH R10, R59 ;  /* 0x0000003b000a7308 */ /* 0x000e620000002400 */
[----:B------:R-:W-:Y:S01]  /*3050*/  ISETP.GT.AND P2, PT, R20, 0x38, PT ;  /* 0x000000381400780c */ /* 0x000fe20003f44270 */
[----:B------:R-:W-:Y:S01]  /*3060*/  UISETP.GE.AND UP0, UPT, UR4, UR10, UPT ;  /* 0x0000000a0400728c */ /* 0x000fe2000bf06270 */
[----:B---3--:R-:W-:-:S02]  /*3070*/  FSEL R36, R36, -INF , P1 ;  /* 0xff80000024247808 */ /* 0x008fc40000800000 */
[----:B------:R-:W-:Y:S02]  /*3080*/  CS2R R116, SRZ ;  /* 0x0000000000747805 */ /* 0x000fe4000001ff00 */
[----:B------:R-:W-:Y:S01]  /*3090*/  FMNMX.FTZ R3, R34, R3, !PT ;  /* 0x0000000322037209 */ /* 0x000fe20007810000 */
[----:B------:R-:W-:Y:S01]  /*30a0*/  SYNCS.ARRIVE.TRANS64.RED.A1T0 RZ, [UR5], RZ ;  /* 0x000000ffffff79a7 */ /* 0x000fe20008100405 */
[----:B------:R-:W-:Y:S01]  /*30b0*/  ISETP.GT.AND P1, PT, R20, 0x39, PT ;  /* 0x000000391400780c */ /* 0x000fe20003f24270 */
[----:B------:R-:W2:Y:S01]  /*30c0*/  MUFU.TANH R12, R62 ;  /* 0x0000003e000c7308 */ /* 0x000ea20000002400 */
[----:B------:R-:W-:Y:S02]  /*30d0*/  FSEL R32, R32, -INF , P2 ;  /* 0xff80000020207808 */ /* 0x000fe40001000000 */
[----:B------:R-:W-:Y:S02]  /*30e0*/  CS2R R114, SRZ ;  /* 0x0000000000727805 */ /* 0x000fe4000001ff00 */
[----:B------:R-:W-:-:S02]  /*30f0*/  FMNMX.FTZ R3, R36, R3, !PT ;  /* 0x0000000324037209 */ /* 0x000fc40007810000 */
[----:B------:R-:W-:Y:S02]  /*3100*/  CS2R R112, SRZ ;  /* 0x0000000000707805 */ /* 0x000fe4000001ff00 */
[----:B------:R-:W-:Y:S02]  /*3110*/  ISETP.GT.AND P2, PT, R20, 0x40, PT ;  /* 0x000000401400780c */ /* 0x000fe40003f44270 */
[----:B------:R-:W-:Y:S02]  /*3120*/  CS2R R110, SRZ ;  /* 0x00000000006e7805 */ /* 0x000fe4000001ff00 */
[----:B----4-:R-:W-:Y:S01]  /*3130*/  FSEL R30, R30, -INF , P1 ;  /* 0xff8000001e1e7808 */ /* 0x010fe20000800000 */
[----:B------:R-:W3:Y:S01]  /*3140*/  MUFU.TANH R15, R63 ;  /* 0x0000003f000f7308 */ /* 0x000ee20000002400 */
[----:B------:R-:W-:Y:S02]  /*3150*/  FMNMX.FTZ R13, R32, R3, !PT ;  /* 0x00000003200d7209 */ /* 0x000fe40007810000 */
[----:B------:R-:W-:-:S02]  /*3160*/  CS2R R108, SRZ ;  /* 0x00000000006c7805 */ /* 0x000fc4000001ff00 */
[----:B0-----:R-:W-:Y:S02]  /*3170*/  FSEL R3, R2, -INF , P2 ;  /* 0xff80000002037808 */ /* 0x001fe40001000000 */
[----:B------:R-:W-:Y:S02]  /*3180*/  CS2R R106, SRZ ;  /* 0x00000000006a7805 */ /* 0x000fe4000001ff00 */
[----:B------:R-:W-:Y:S02]  /*3190*/  ISETP.GT.AND P1, PT, R20, 0x41, PT ;  /* 0x000000411400780c */ /* 0x000fe40003f24270 */
[----:B------:R-:W-:Y:S02]  /*31a0*/  CS2R R104, SRZ ;  /* 0x0000000000687805 */ /* 0x000fe4000001ff00 */
[----:B------:R-:W-:Y:S01]  /*31b0*/  FMNMX.FTZ R2, R30, R13, !PT ;  /* 0x0000000d1e027209 */ /* 0x000fe20007810000 */
[----:B------:R-:W0:Y:S01]  /*31c0*/  MUFU.TANH R66, R66 ;  /* 0x0000004200427308 */ /* 0x000e220000002400 */
        /* <DEDUP_REMOVED lines=8> */
[----:B--2---:R-:W-:-:S02]  /*3250*/  FSEL R12, R12, -INF , P2 ;  /* 0xff8000000c0c7808 */ /* 0x004fc40001000000 */
[----:B------:R-:W-:Y:S02]  /*3260*/  CS2R R96, SRZ ;  /* 0x0000000000607805 */ /* 0x000fe4000001ff00 */
[----:B------:R-:W-:Y:S02]  /*3270*/  FMNMX.FTZ R13, R10, R13, !PT ;  /* 0x0000000d0a0d7209 */ /* 0x000fe40007810000 */
[----:B------:R-:W-:Y:S02]  /*3280*/  CS2R R94, SRZ ;  /* 0x00000000005e7805 */ /* 0x000fe4000001ff00 */
[----:B------:R-:W-:Y:S02]  /*3290*/  ISETP.GT.AND P2, PT, R20, 0x50, PT ;  /* 0x000000501400780c */ /* 0x000fe40003f44270 */
[----:B------:R-:W-:Y:S02]  /*32a0*/  CS2R R92, SRZ ;  /* 0x00000000005c7805 */ /* 0x000fe4000001ff00 */
[----:B---3--:R-:W-:Y:S01]  /*32b0*/  FSEL R15, R15, -INF , P1 ;  /* 0xff8000000f0f7808 */ /* 0x008fe20000800000 */
[----:B------:R-:W2:Y:S01]  /*32c0*/  MUFU.TANH R70, R70 ;  /* 0x0000004600467308 */ /* 0x000ea20000002400 */
[----:B------:R-:W-:-:S02]  /*32d0*/  FMNMX.FTZ R2, R12, R13, !PT ;  /* 0x0000000d0c027209 */ /* 0x000fc40007810000 */
[----:B------:R-:W-:Y:S02]  /*32e0*/  CS2R R90, SRZ ;  /* 0x00000000005a7805 */ /* 0x000fe4000001ff00 */
[----:B------:R-:W-:Y:S02]  /*32f0*/  ISETP.GT.AND P1, PT, R20, 0x51, PT ;  /* 0x000000511400780c */ /* 0x000fe40003f24270 */
[----:B------:R-:W-:Y:S02]  /*3300*/  CS2R R88, SRZ ;  /* 0x0000000000587805 */ /* 0x000fe4000001ff00 */
[----:B0-----:R-:W-:Y:S02]  /*3310*/  FSEL R13, R66, -INF , P2 ;  /* 0xff800000420d7808 */ /* 0x001fe40001000000 */
        /* <DEDUP_REMOVED lines=10> */
[----:B------:R1:W-:Y:S01]  /*33c0*/  MUFU.TANH R47, R44 ;  /* 0x0000002c002f7308 */ /* 0x0003e20000002400 */
[----:B--2---:R-:W-:-:S02]  /*33d0*/  FSEL R20, R70, -INF , P2 ;  /* 0xff80000046147808 */ /* 0x004fc40001000000 */
[----:B------:R-:W-:Y:S02]  /*33e0*/  CS2R R66, SRZ ;  /* 0x0000000000427805 */ /* 0x000fe4000001ff00 */
[----:B------:R-:W-:Y:S02]  /*33f0*/  FMNMX.FTZ R41, R14, R41, !PT ;  /* 0x000000290e297209 */ /* 0x000fe40007810000 */
[----:B------:R-:W-:Y:S02]  /*3400*/  ISETP.GT.AND P2, PT, R39, 0x1, PT ;  /* 0x000000012700780c */ /* 0x000fe40003f44270 */
[----:B------:R-:W-:Y:S01]  /*3410*/  FMNMX.FTZ R41, R20, R41, !PT ;  /* 0x0000002914297209 */ /* 0x000fe20007810000 */
[----:B------:R-:W-:Y:S01]  /*3420*/  MUFU.TANH R21, R21 ;  /* 0x0000001500157308 */ /* 0x000fe20000002400 */
[----:B0-----:R-:W-:Y:S02]  /*3430*/  FSEL R2, R71, -INF , P1 ;  /* 0xff80000047027808 */ /* 0x001fe40000800000 */
[----:B------:R-:W-:-:S02]  /*3440*/  CS2R R70, SRZ ;  /* 0x0000000000467805 */ /* 0x000fc4000001ff00 */
[----:B------:R-:W-:Y:S02]  /*3450*/  ISETP.GT.AND P1, PT, R39, RZ, PT ;  /* 0x000000ff2700720c */ /* 0x000fe40003f24270 */
[----:B------:R-:W-:Y:S01]  /*3460*/  FMNMX.FTZ R41, R2, R41, !PT ;  /* 0x0000002902297209 */ /* 0x000fe20007810000 */
[----:B------:R-:W-:Y:S04]  /*3470*/  MUFU.TANH R24, R24 ;  /* 0x0000001800187308 */ /* 0x000fe80000002400 */
[----:B-1----:R-:W0:Y:S04]  /*3480*/  SHFL.BFLY PT, R44, R41, 0x2, 0x1f ;  /* 0x0c401f00292c7f89 */ /* 0x002e2800000e0000 */
[----:B------:R-:W1:Y:S08]  /*3490*/  MUFU.TANH R25, R25 ;  /* 0x0000001900197308 */ /* 0x000e700000002400 */
[----:B------:R-:W2:Y:S08]  /*34a0*/  MUFU.TANH R26, R26 ;  /* 0x0000001a001a7308 */ /* 0x000eb00000002400 */
[----:B------:R-:W3:Y:S01]  /*34b0*/  MUFU.TANH R29, R29 ;  /* 0x0000001d001d7308 */ /* 0x000ee20000002400 */
[----:B-1----:R-:W-:-:S02]  /*34c0*/  FSEL R25, R25, -INF , P3 ;  /* 0xff80000019197808 */ /* 0x002fc40001800000 */
[----:B0-----:R-:W-:Y:S02]  /*34d0*/  FMNMX.FTZ R44, R41, R44, !PT ;  /* 0x0000002c292c7209 */ /* 0x001fe40007810000 */
[----:B------:R-:W-:-:S03]  /*34e0*/  ISETP.GT.AND P3, PT, R39, 0x18, PT ;  /* 0x000000182700780c */ /* 0x000fc60003f64270 */
[----:B------:R-:W0:Y:S01]  /*34f0*/  SHFL.BFLY PT, R41, R44, 0x1, 0x1f ;  /* 0x0c201f002c297f89 */ /* 0x000e2200000e0000 */
[----:B------:R-:W1:Y:S08]  /*3500*/  MUFU.TANH R27, R27 ;  /* 0x0000001b001b7308 */ /* 0x000e700000002400 */
[----:B------:R4:W-:Y:S08]  /*3510*/  MUFU.TANH R55, R48 ;  /* 0x0000003000377308 */ /* 0x0009f00000002400 */
[----:B------:R-:W5:Y:S01]  /*3520*/  MUFU.TANH R33, R33 ;  /* 0x0000002100217308 */ /* 0x000f620000002400 */
[----:B----4-:R-:W-:-:S02]  /*3530*/  FSEL R48, R24, -INF , P2 ;  /* 0xff80000018307808 */ /* 0x010fc40001000000 */
[----:B------:R-:W-:Y:S02]  /*3540*/  ISETP.GT.AND P2, PT, R39, 0x10, PT ;  /* 0x000000102700780c */ /* 0x000fe40003f44270 */
[----:B0-----:R-:W-:-:S03]  /*3550*/  FMNMX.FTZ R11, R44, R41, !PT ;  /* 0x000000292c0b7209 */ /* 0x001fc60007810000 */
[----:B------:R-:W0:Y:S01]  /*3560*/  MUFU.TANH R31, R31 ;  /* 0x0000001f001f7308 */ /* 0x000e220000002400 */
[----:B------:R-:W-:Y:S02]  /*3570*/  FSEL R41, R21, -INF , P1 ;  /* 0xff80000015297808 */ /* 0x000fe40000800000 */
[----:B------:R-:W-:Y:S01]  /*3580*/  ISETP.GT.AND P1, PT, R39, 0x9, PT ;  /* 0x000000092700780c */ /* 0x000fe20003f24270 */
[----:B------:R-:W-:Y:S01]  /*3590*/  FMUL.FTZ R21, R11, UR14 ;  /* 0x0000000e0b157c20 */ /* 0x000fe20008410000 */
[----:B------:R-:W-:Y:S02]  /*35a0*/  FMNMX.FTZ R24, R41, R48, !PT ;  /* 0x0000003029187209 */ /* 0x000fe40007810000 */
[----:B--2---:R-:W-:Y:S01]  /*35b0*/  FSEL R43, R26, -INF , P1 ;  /* 0xff8000001a2b7808 */ /* 0x004fe20000800000 */
[----:B------:R-:W2:Y:S01]  /*35c0*/  MUFU.TANH R37, R37 ;  /* 0x0000002500257308 */ /* 0x000ea20000002400 */
[----:B------:R-:W-:Y:S02]  /*35d0*/  FMNMX.FTZ R24, R25, R24, !PT ;  /* 0x0000001819187209 */ /* 0x000fe40007810000 */
[----:B------:R-:W-:-:S02]  /*35e0*/  ISETP.GT.AND P1, PT, R39, 0x11, PT ;  /* 0x000000112700780c */ /* 0x000fc40003f24270 */
[----:B---3--:R-:W-:Y:S02]  /*35f0*/  FSEL R29, R29, -INF , P2 ;  /* 0xff8000001d1d7808 */ /* 0x008fe40001000000 */
[----:B------:R-:W-:Y:S01]  /*3600*/  FMNMX.FTZ R24, R43, R24, !PT ;  /* 0x000000182b187209 */ /* 0x000fe20007810000 */
[----:B------:R-:W3:Y:S01]  /*3610*/  MUFU.TANH R35, R35 ;  /* 0x0000002300237308 */ /* 0x000ee20000002400 */
[----:B-1----:R-:W-:Y:S02]  /*3620*/  FSEL R27, R27, -INF , P1 ;  /* 0xff8000001b1b7808 */ /* 0x002fe40000800000 */
[----:B------:R-:W-:Y:S02]  /*3630*/  FMNMX.FTZ R24, R29, R24, !PT ;  /* 0x000000181d187209 */ /* 0x000fe40007810000 */
[----:B------:R-:W-:Y:S02]  /*3640*/  FSETP.NEU.FTZ.AND P2, PT, R11, -INF , PT ;  /* 0xff8000000b00780b */ /* 0x000fe40003f5d000 */
[----:B------:R-:W-:Y:S01]  /*3650*/  ISETP.GT.AND P1, PT, R39, 0x19, PT ;  /* 0x000000192700780c */ /* 0x000fe20003f24270 */
[----:B------:R1:W4:Y:S01]  /*3660*/  MUFU.TANH R51, R45 ;  /* 0x0000002d00337308 */ /* 0x0003220000002400 */
[----:B-----5:R-:W-:-:S02]  /*3670*/  FSEL R33, R33, -INF , P3 ;  /* 0xff80000021217808 */ /* 0x020fc40001800000 */
[----:B------:R-:W-:Y:S02]  /*3680*/  FMNMX.FTZ R24, R27, R24, !PT ;  /* 0x000000181b187209 */ /* 0x000fe40007810000 */
[----:B------:R-:W-:Y:S02]  /*3690*/  FSEL R21, R21, RZ, P2 ;  /* 0x000000ff15157208 */ /* 0x000fe40001000000 */
[----:B------:R-:W-:Y:S01]  /*36a0*/  ISETP.GT.AND P2, PT, R39, 0x20, PT ;  /* 0x000000202700780c */ /* 0x000fe20003f44270 */
[----:B------:R5:W5:Y:S01]  /*36b0*/  MUFU.TANH R59, R49 ;  /* 0x00000031003b7308 */ /* 0x000b620000002400 */
[----:B0-----:R-:W-:Y:S01]  /*36c0*/  FSEL R31, R31, -INF , P1 ;  /* 0xff8000001f1f7808 */ /* 0x001fe20000800000 */
[--C-:B------:R-:W-:Y:S01]  /*36d0*/  FFMA.FTZ R185, R58, UR14, -R21.reuse ;  /* 0x0000000e3ab97c23 */ /* 0x100fe20008010815 */
[----:B------:R-:W-:Y:S01]  /*36e0*/  FMNMX.FTZ R24, R33, R24, !PT ;  /* 0x0000001821187209 */ /* 0x000fe20007810000 */
[--C-:B------:R-:W-:Y:S01]  /*36f0*/  FFMA.FTZ R187, R50, UR14, -R21.reuse ;  /* 0x0000000e32bb7c23 */ /* 0x100fe20008010815 */
[----:B------:R-:W-:Y:S01]  /*3700*/  ISETP.GT.AND P1, PT, R39, 0x21, PT ;  /* 0x000000212700780c */ /* 0x000fe20003f24270 */
[--C-:B------:R-:W-:Y:S01]  /*3710*/  FFMA.FTZ R175, R12, UR14, -R21.reuse ;  /* 0x0000000e0caf7c23 */ /* 0x100fe20008010815 */
[----:B--2---:R-:W-:Y:S01]  /*3720*/  FSEL R37, R37, -INF , P2 ;  /* 0xff80000025257808 */ /* 0x004fe20001000000 */
[----:B------:R-:W0:Y:S01]  /*3730*/  MUFU.TANH R52, R52 ;  /* 0x0000003400347308 */ /* 0x000e220000002400 */
[----:B------:R-:W-:Y:S01]  /*3740*/  FMNMX.FTZ R24, R31, R24, !PT ;  /* 0x000000181f187209 */ /* 0x000fe20007810000 */
[--C-:B------:R-:W-:Y:S01]  /*3750*/  FFMA.FTZ R173, R3, UR14, -R21.reuse ;  /* 0x0000000e03ad7c23 */ /* 0x100fe20008010815 */
[----:B------:R-:W-:Y:S01]  /*3760*/  ISETP.GT.AND P2, PT, R39, 0x28, PT ;  /* 0x000000282700780c */ /* 0x000fe20003f44270 */
[--C-:B------:R-:W-:Y:S01]  /*3770*/  FFMA.FTZ R177, R34, UR14, -R21.reuse ;  /* 0x0000000e22b17c23 */ /* 0x100fe20008010815 */
[----:B---3--:R-:W-:Y:S01]  /*3780*/  FSEL R35, R35, -INF , P1 ;  /* 0xff80000023237808 */ /* 0x008fe20000800000 */
[--C-:B------:R-:W-:Y:S01]  /*3790*/  FFMA.FTZ R189, R80, UR14, -R21.reuse ;  /* 0x0000000e50bd7c23 */ /* 0x100fe20008010815 */
[----:B------:R-:W-:Y:S01]  /*37a0*/  FMNMX.FTZ R26, R37, R24, !PT ;  /* 0x00000018251a7209 */ /* 0x000fe20007810000 */
[----:B------:R-:W2:Y:S01]  /*37b0*/  MUFU.TANH R53, R53 ;  /* 0x0000003500357308 */ /* 0x000ea20000002400 */
        /* <DEDUP_REMOVED lines=20> */
[----:B------:R-:W-:Y:S01]  /*3900*/  FSEL R51, R59, -INF , P1 ;  /* 0xff8000003b337808 */ /* 0x000fe20000800000 */
[--C-:B------:R-:W-:Y:S01]  /*3910*/  FFMA.FTZ R38, R38, UR14, -R21.reuse ;  /* 0x0000000e26267c23 */ /* 0x100fe20008010815 */
[----:B------:R-:W-:Y:S01]  /*3920*/  FMNMX.FTZ R44, R49, R26, !PT ;  /* 0x0000001a312c7209 */ /* 0x000fe20007810000 */
[----:B------:R4:W5:Y:S01]  /*3930*/  MUFU.TANH R62, R60 ;  /* 0x0000003c003e7308 */ /* 0x0009620000002400 */
[----:B------:R-:W-:Y:S01]  /*3940*/  ISETP.GT.AND P1, PT, R39, 0x39, PT ;  /* 0x000000392700780c */ /* 0x000fe20003f24270 */
[--C-:B------:R-:W-:Y:S01]  /*3950*/  FFMA.FTZ R179, R32, UR14, -R21.reuse ;  /* 0x0000000e20b37c23 */ /* 0x100fe20008010815 */
[----:B0-----:R-:W-:Y:S01]  /*3960*/  FSEL R52, R52, -INF , P2 ;  /* 0xff80000034347808 */ /* 0x001fe20001000000 */
[--C-:B------:R-:W-:Y:S01]  /*3970*/  FFMA.FTZ R30, R30, UR14, -R21.reuse ;  /* 0x0000000e1e1e7c23 */ /* 0x100fe20008010815 */
[----:B------:R-:W-:Y:S01]  /*3980*/  FMNMX.FTZ R55, R51, R44, !PT ;  /* 0x0000002c33377209 */ /* 0x000fe20007810000 */
[--C-:B------:R-:W-:Y:S01]  /*3990*/  FFMA.FTZ R10, R10, UR14, -R21.reuse ;  /* 0x0000000e0a0a7c23 */ /* 0x100fe20008010815 */
[----:B------:R-:W-:Y:S01]  /*39a0*/  ISETP.GT.AND P2, PT, R39, 0x40, PT ;  /* 0x000000402700780c */ /* 0x000fe20003f44270 */
[----:B------:R-:W0:Y:S01]  /*39b0*/  MUFU.TANH R61, R61 ;  /* 0x0000003d003d7308 */ /* 0x000e220000002400 */
[----:B--2---:R-:W-:Y:S01]  /*39c0*/  FSEL R53, R53, -INF , P1 ;  /* 0xff80000035357808 */ /* 0x004fe20000800000 */
[--C-:B----4-:R-:W-:Y:S01]  /*39d0*/  FFMA.FTZ R60, R54, UR14, -R21.reuse ;  /* 0x0000000e363c7c23 */ /* 0x110fe20008010815 */
[----:B------:R-:W-:Y:S01]  /*39e0*/  FMNMX.FTZ R44, R52, R55, !PT ;  /* 0x00000037342c7209 */ /* 0x000fe20007810000 */
[--C-:B------:R-:W-:Y:S01]  /*39f0*/  FFMA.FTZ R32, R15, UR14, -R21.reuse ;  /* 0x0000000e0f207c23 */ /* 0x100fe20008010815 */
[----:B------:R-:W-:Y:S01]  /*3a00*/  ISETP.GT.AND P1, PT, R39, 0x41, PT ;  /* 0x000000412700780c */ /* 0x000fe20003f24270 */
[--C-:B------:R-:W-:Y:S01]  /*3a10*/  FFMA.FTZ R14, R14, UR14, -R21.reuse ;  /* 0x0000000e0e0e7c23 */ /* 0x100fe20008010815 */
[----:B-1----:R-:W-:Y:S01]  /*3a20*/  FSEL R55, R56, -INF , P2 ;  /* 0xff80000038377808 */ /* 0x002fe20001000000 */
[----:B------:R-:W1:Y:S01]  /*3a30*/  MUFU.TANH R64, R64 ;  /* 0x0000004000407308 */ /* 0x000e620000002400 */
[----:B------:R-:W-:Y:S01]  /*3a40*/  FMNMX.FTZ R44, R53, R44, !PT ;  /* 0x0000002c352c7209 */ /* 0x000fe20007810000 */
[----:B------:R-:W-:Y:S01]  /*3a50*/  FFMA.FTZ R2, R2, UR14, -R21 ;  /* 0x0000000e02027c23 */ /* 0x000fe20008010815 */
[----:B---3--:R-:W-:-:S02]  /*3a60*/  FSEL R56, R57, -INF , P1 ;  /* 0xff80000039387808 */ /* 0x008fc40000800000 */
[----:B------:R-:W-:Y:S02]  /*3a70*/  CS2R R80, SRZ ;  /* 0x0000000000507805 */ /* 0x000fe4000001ff00 */
[----:B------:R-:W-:Y:S02]  /*3a80*/  ISETP.GT.AND P2, PT, R39, 0x48, PT ;  /* 0x000000482700780c */ /* 0x000fe40003f44270 */
[----:B------:R-:W-:Y:S02]  /*3a90*/  CS2R R74, SRZ ;  /* 0x00000000004a7805 */ /* 0x000fe4000001ff00 */
[----:B------:R-:W-:Y:S01]  /*3aa0*/  FMNMX.FTZ R57, R55, R44, !PT ;  /* 0x0000002c37397209 */ /* 0x000fe20007810000 */
[----:B------:R-:W2:Y:S01]  /*3ab0*/  MUFU.TANH R65, R65 ;  /* 0x0000004100417308 */ /* 0x000ea20000002400 */
[----:B------:R-:W-:Y:S02]  /*3ac0*/  ISETP.GT.AND P1, PT, R39, 0x49, PT ;  /* 0x000000492700780c */ /* 0x000fe40003f24270 */
[----:B-----5:R-:W-:-:S02]  /*3ad0*/  FSEL R54, R62, -INF , P2 ;  /* 0xff8000003e367808 */ /* 0x020fc40001000000 */
[----:B------:R-:W-:Y:S02]  /*3ae0*/  FMNMX.FTZ R59, R56, R57, !PT ;  /* 0x00000039383b7209 */ /* 0x000fe40007810000 */
[----:B------:R-:W-:Y:S01]  /*3af0*/  ISETP.GT.AND P2, PT, R39, 0x50, PT ;  /* 0x000000502700780c */ /* 0x000fe20003f44270 */
[----:B------:R-:W3:Y:S01]  /*3b00*/  MUFU.TANH R68, R68 ;  /* 0x0000004400447308 */ /* 0x000ee20000002400 */
[----:B0-----:R-:W-:Y:S01]  /*3b10*/  FSEL R57, R61, -INF , P1 ;  /* 0xff8000003d397808 */ /* 0x001fe20000800000 */
[----:B------:R-:W-:Y:S01]  /*3b20*/  FFMA.FTZ R61, R46, UR14, -R21 ;  /* 0x0000000e2e3d7c23 */ /* 0x000fe20008010815 */
[----:B------:R-:W-:Y:S02]  /*3b30*/  FMNMX.FTZ R58, R54, R59, !PT ;  /* 0x0000003b363a7209 */ /* 0x000fe40007810000 */
[----:B------:R-:W-:Y:S02]  /*3b40*/  ISETP.GT.AND P1, PT, R39, 0x51, PT ;  /* 0x000000512700780c */ /* 0x000fe40003f24270 */
[----:B-1----:R-:W-:Y:S01]  /*3b50*/  FSEL R50, R64, -INF , P2 ;  /* 0xff80000040327808 */ /* 0x002fe20001000000 */
[----:B------:R-:W0:Y:S01]  /*3b60*/  MUFU.TANH R69, R69 ;  /* 0x0000004500457308 */ /* 0x000e220000002400 */
[----:B------:R-:W-:-:S02]  /*3b70*/  FMNMX.FTZ R59, R57, R58, !PT ;  /* 0x0000003a393b7209 */ /* 0x000fc40007810000 */
[----:B------:R-:W-:Y:S02]  /*3b80*/  ISETP.GT.AND P2, PT, R39, 0x58, PT ;  /* 0x000000582700780c */ /* 0x000fe40003f44270 */
[----:B--2---:R-:W-:Y:S02]  /*3b90*/  FSEL R58, R65, -INF , P1 ;  /* 0xff800000413a7808 */ /* 0x004fe40000800000 */
[----:B------:R-:W-:Y:S02]  /*3ba0*/  CS2R R64, SRZ ;  /* 0x0000000000407805 */ /* 0x000fe4000001ff00 */
[----:B------:R-:W-:Y:S01]  /*3bb0*/  FMNMX.FTZ R59, R50, R59, !PT ;  /* 0x0000003b323b7209 */ /* 0x000fe20007810000 */
[----:B------:R1:W-:Y:S01]  /*3bc0*/  MUFU.EX2 R44, R60 ;  /* 0x0000003c002c7308 */ /* 0x0003e20000000800 */
[----:B------:R-:W-:Y:S02]  /*3bd0*/  ISETP.GT.AND P1, PT, R39, 0x59, PT ;  /* 0x000000592700780c */ /* 0x000fe40003f24270 */
[----:B---3--:R-:W-:-:S05]  /*3be0*/  FSEL R39, R68, -INF , P2 ;  /* 0xff80000044277808 */ /* 0x008fca0001000000 */
[----:B------:R-:W-:Y:S01]  /*3bf0*/  MUFU.EX2 R189, R189 ;  /* 0x000000bd00bd7308 */ /* 0x000fe20000000800 */
[----:B-1----:R-:W-:Y:S02]  /*3c00*/  FMNMX.FTZ R60, R58, R59, !PT ;  /* 0x0000003b3a3c7209 */ /* 0x002fe40007810000 */
[----:B0-----:R-:W-:Y:S02]  /*3c10*/  FSEL R46, R69, -INF , P1 ;  /* 0xff800000452e7808 */ /* 0x001fe40000800000 */
[----:B------:R-:W-:Y:S02]  /*3c20*/  CS2R R68, SRZ ;  /* 0x0000000000447805 */ /* 0x000fe4000001ff00 */
[----:B------:R-:W-:Y:S01]  /*3c30*/  FMNMX.FTZ R59, R39, R60, !PT ;  /* 0x0000003c273b7209 */ /* 0x000fe20007810000 */
[----:B------:R-:W-:Y:S01]  /*3c40*/  FFMA.FTZ R60, R40, UR14, -R21 ;  /* 0x0000000e283c7c23 */ /* 0x000fe20008010815 */
[----:B------:R0:W1:Y:S02]  /*3c50*/  MUFU.EX2 R24, R76 ;  /* 0x0000004c00187308 */ /* 0x0000640000000800 */
[----:B------:R-:W-:-:S05]  /*3c60*/  FMNMX.FTZ R59, R46, R59, !PT ;  /* 0x0000003b2e3b7209 */ /* 0x000fca0007810000 */
[----:B------:R-:W2:Y:S01]  /*3c70*/  SHFL.BFLY PT, R40, R59, 0x2, 0x1f ;  /* 0x0c401f003b287f89 */ /* 0x000ea200000e0000 */
[----:B------:R-:W3:Y:S01]  /*3c80*/  MUFU.EX2 R191, R191 ;  /* 0x000000bf00bf7308 */ /* 0x000ee20000000800 */
[----:B0-----:R-:W-:-:S07]  /*3c90*/  CS2R R76, SRZ ;  /* 0x00000000004c7805 */ /* 0x001fce000001ff00 */
[----:B------:R0:W4:Y:S01]  /*3ca0*/  MUFU.EX2 R26, R72 ;  /* 0x00000048001a7308 */ /* 0x0001220000000800 */
[----:B-1----:R-:W-:Y:S01]  /*3cb0*/  FADD.FTZ R36, R189, R24 ;  /* 0x00000018bd247221 */ /* 0x002fe20000010000 */
[----:B------:R-:W-:-:S06]  /*3cc0*/  F2FP.F16.F32.PACK_AB R189, R24, R189 ;  /* 0x000000bd18bd723e */ /* 0x000fcc00000000ff */
[----:B------:R-:W1:Y:S01]  /*3cd0*/  MUFU.EX2 R185, R185 ;  /* 0x000000b900b97308 */ /* 0x000e620000000800 */
[----:B---3--:R-:W-:Y:S01]  /*3ce0*/  FADD.FTZ R13, R191, R36 ;  /* 0x00000024bf0d7221 */ /* 0x008fe20000010000 */
[----:B0-----:R-:W-:Y:S02]  /*3cf0*/  CS2R R72, SRZ ;  /* 0x0000000000487805 */ /* 0x001fe4000001ff00 */
[----:B--2---:R-:W-:-:S04]  /*3d00*/  FMNMX.FTZ R40, R59, R40, !PT ;  /* 0x000000283b287209 */ /* 0x004fc80007810000 */
[----:B------:R-:W-:Y:S01]  /*3d10*/  MUFU.EX2 R187, R187 ;  /* 0x000000bb00bb7308 */ /* 0x000fe20000000800 */
[C---:B----4-:R-:W-:Y:S01]  /*3d20*/  FADD.FTZ R36, R26.reuse, R13 ;  /* 0x0000000d1a247221 */ /* 0x050fe20000010000 */
[----:B------:R-:W-:Y:S01]  /*3d30*/  F2FP.F16.F32.PACK_AB R191, R26, R191 ;  /* 0x000000bf1abf723e */ /* 0x000fe200000000ff */
[----:B------:R-:W0:Y:S05]  /*3d40*/  SHFL.BFLY PT, R59, R40, 0x1, 0x1f ;  /* 0x0c201f00283b7f89 */ /* 0x000e2a00000e0000 */
[----:B------:R-:W-:Y:S01]  /*3d50*/  MUFU.EX2 R62, R61 ;  /* 0x0000003d003e7308 */ /* 0x000fe20000000800 */
[----:B-1----:R-:W-:Y:S01]  /*3d60*/  FADD.FTZ R13, R185, R36 ;  /* 0x00000024b90d7221 */ /* 0x002fe20000010000 */
[----:B------:R-:W-:-:S06]  /*3d70*/  F2FP.F16.F32.PACK_AB R185, R44, R185 ;  /* 0x000000b92cb9723e */ /* 0x000fcc00000000ff */
[----:B------:R-:W-:Y:S08]  /*3d80*/  MUFU.EX2 R42, R42 ;  /* 0x0000002a002a7308 */ /* 0x000ff00000000800 */
[----:B------:R1:W-:Y:S01]  /*3d90*/  MUFU.EX2 R181, R60 ;  /* 0x0000003c00b57308 */ /* 0x0003e20000000800 */
[----:B0-----:R-:W-:-:S04]  /*3da0*/  FMNMX.FTZ R12, R40, R59, !PT ;  /* 0x0000003b280c7209 */ /* 0x001fc80007810000 */
[C---:B------:R-:W-:Y:S01]  /*3db0*/  FSETP.NEU.FTZ.AND P1, PT, R12.reuse, -INF , PT ;  /* 0xff8000000c00780b */ /* 0x040fe20003f3d000 */
[----:B------:R-:W-:Y:S02]  /*3dc0*/  FMUL.FTZ R3, R12, UR14 ;  /* 0x0000000e0c037c20 */ /* 0x000fe40008410000 */
[----:B------:R-:W-:Y:S01]  /*3dd0*/  MUFU.EX2 R63, R63 ;  /* 0x0000003f003f7308 */ /* 0x000fe20000000800 */
[----:B-1----:R-:W-:Y:S02]  /*3de0*/  CS2R R60, SRZ ;  /* 0x00000000003c7805 */ /* 0x002fe4000001ff00 */
[----:B------:R-:W-:Y:S02]  /*3df0*/  FSEL R34, R3, RZ, P1 ;  /* 0x000000ff03227208 */ /* 0x000fe40000800000 */
[----:B------:R-:W-:-:S03]  /*3e00*/  PLOP3.LUT P1, PT, PT, PT, UP0, 0x80, 0x0 ;  /* 0x000000000000781c */ /* 0x000fc60003f2f008 */
        /* <DEDUP_REMOVED lines=25> */
[--C-:B------:R-:W-:Y:S01]  /*3fa0*/  FFMA.FTZ R58, R58, UR14, -R34.reuse ;  /* 0x0000000e3a3a7c23 */ /* 0x100fe20008010822 */
[--C-:B------:R-:W-:Y:S01]  /*3fb0*/  FFMA.FTZ R39, R39, UR14, -R34.reuse ;  /* 0x0000000e27277c23 */ /* 0x100fe20008010822 */
[----:B------:R-:W-:Y:S01]  /*3fc0*/  FFMA.FTZ R34, R46, UR14, -R34 ;  /* 0x0000000e2e227c23 */ /* 0x000fe20008010822 */
[----:B0-----:R-:W-:-:S04]  /*3fd0*/  F2FP.F16.F32.PACK_AB R183, R38, R63 ;  /* 0x0000003f26b7723e */ /* 0x001fc800000000ff */
[----:B------:R-:W0:Y:S01]  /*3fe0*/  MUFU.EX2 R190, R43 ;  /* 0x0000002b00be7308 */ /* 0x000e220000000800 */
[----:B-1----:R-:W-:Y:S01]  /*3ff0*/  FADD.FTZ R20, R41, R48 ;  /* 0x0000003029147221 */ /* 0x002fe20000010000 */
[----:B------:R-:W-:Y:S02]  /*4000*/  F2FP.F16.F32.PACK_AB R188, R48, R41 ;  /* 0x0000002930bc723e */ /* 0x000fe400000000ff */
[----:B------:R-:W-:-:S04]  /*4010*/  CS2R R40, SRZ ;  /* 0x0000000000287805 */ /* 0x000fc8000001ff00 */
[----:B------:R-:W1:Y:S01]  /*4020*/  MUFU.EX2 R29, R29 ;  /* 0x0000001d001d7308 */ /* 0x000e620000000800 */
[----:B--2---:R-:W-:-:S07]  /*4030*/  FADD.FTZ R3, R25, R20 ;  /* 0x0000001419037221 */ /* 0x004fce0000010000 */
[----:B------:R2:W3:Y:S01]  /*4040*/  MUFU.EX2 R184, R27 ;  /* 0x0000001b00b87308 */ /* 0x0004e20000000800 */
[C---:B0-----:R-:W-:Y:S01]  /*4050*/  FADD.FTZ R20, R190.reuse, R3 ;  /* 0x00000003be147221 */ /* 0x041fe20000010000 */
[----:B------:R-:W-:Y:S02]  /*4060*/  F2FP.F16.F32.PACK_AB R190, R190, R25 ;  /* 0x00000019bebe723e */ /* 0x000fe400000000ff */
[----:B------:R-:W-:-:S04]  /*4070*/  CS2R R24, SRZ ;  /* 0x0000000000187805 */ /* 0x000fc8000001ff00 */
[----:B------:R-:W0:Y:S01]  /*4080*/  MUFU.EX2 R33, R33 ;  /* 0x0000002100217308 */ /* 0x000e220000000800 */
[----:B-1----:R-:W-:Y:S01]  /*4090*/  FADD.FTZ R3, R29, R20 ;  /* 0x000000141d037221 */ /* 0x002fe20000010000 */
[----:B------:R-:W-:Y:S01]  /*40a0*/  FADD.FTZ R20, R44, R13 ;  /* 0x0000000d2c147221 */ /* 0x000fe20000010000 */
[----:B--2---:R-:W-:-:S03]  /*40b0*/  CS2R R26, SRZ ;  /* 0x00000000001a7805 */ /* 0x004fc6000001ff00 */
[----:B------:R-:W-:Y:S01]  /*40c0*/  FADD.FTZ R13, R187, R20 ;  /* 0x00000014bb0d7221 */ /* 0x000fe20000010000 */
[----:B------:R-:W-:Y:S01]  /*40d0*/  F2FP.F16.F32.PACK_AB R187, R62, R187 ;  /* 0x000000bb3ebb723e */ /* 0x000fe200000000ff */
[----:B------:R-:W1:Y:S01]  /*40e0*/  MUFU.EX2 R186, R31 ;  /* 0x0000001f00ba7308 */ /* 0x000e620000000800 */
[----:B---3--:R-:W-:Y:S01]  /*40f0*/  FADD.FTZ R0, R184, R3 ;  /* 0x00000003b8007221 */ /* 0x008fe20000010000 */
[----:B------:R-:W-:Y:S01]  /*4100*/  FADD.FTZ R13, R62, R13 ;  /* 0x0000000d3e0d7221 */ /* 0x000fe20000010000 */
[----:B------:R-:W-:-:S05]  /*4110*/  F2FP.F16.F32.PACK_AB R184, R184, R29 ;  /* 0x0000001db8b8723e */ /* 0x000fca00000000ff */
[----:B------:R-:W2:Y:S01]  /*4120*/  MUFU.EX2 R37, R37 ;  /* 0x0000002500257308 */ /* 0x000ea20000000800 */
[----:B0-----:R-:W-:-:S07]  /*4130*/  FADD.FTZ R3, R33, R0 ;  /* 0x0000000021037221 */ /* 0x001fce0000010000 */
        /* <DEDUP_REMOVED lines=8> */
[----:B------:R2:W3:Y:S01]  /*41c0*/  MUFU.EX2 R182, R47 ;  /* 0x0000002f00b67308 */ /* 0x0004e20000000800 */
[C---:B0-----:R-:W-:Y:S01]  /*41d0*/  FADD.FTZ R20, R180.reuse, R3 ;  /* 0x00000003b4147221 */ /* 0x041fe20000010000 */
[----:B------:R-:W-:Y:S01]  /*41e0*/  FADD.FTZ R13, R63, R0 ;  /* 0x000000003f0d7221 */ /* 0x000fe20000010000 */
[----:B------:R-:W-:Y:S02]  /*41f0*/  F2FP.F16.F32.PACK_AB R180, R180, R37 ;  /* 0x00000025b4b4723e */ /* 0x000fe400000000ff */
[----:B------:R-:W-:Y:S02]  /*4200*/  CS2R R62, SRZ ;  /* 0x00000000003e7805 */ /* 0x000fe4000001ff00 */
[----:B------:R-:W-:Y:S02]  /*4210*/  CS2R R42, SRZ ;  /* 0x00000000002a7805 */ /* 0x000fe4000001ff00 */
[----:B------:R-:W-:Y:S01]  /*4220*/  CS2R R36, SRZ ;  /* 0x0000000000247805 */ /* 0x000fe2000001ff00 */
[----:B------:R-:W0:Y:S01]  /*4230*/  MUFU.EX2 R49, R49 ;  /* 0x0000003100317308 */ /* 0x000e220000000800 */
[----:B-1----:R-:W-:Y:S01]  /*4240*/  FADD.FTZ R3, R45, R20 ;  /* 0x000000142d037221 */ /* 0x002fe20000010000 */
[----:B------:R-:W-:Y:S01]  /*4250*/  FADD.FTZ R20, R38, R13 ;  /* 0x0000000d26147221 */ /* 0x000fe20000010000 */
[----:B--2---:R-:W-:-:S05]  /*4260*/  CS2R R46, SRZ ;  /* 0x00000000002e7805 */ /* 0x004fca000001ff00 */
[----:B------:R-:W1:Y:S01]  /*4270*/  MUFU.EX2 R177, R177 ;  /* 0x000000b100b17308 */ /* 0x000e620000000800 */
[C---:B---3--:R-:W-:Y:S01]  /*4280*/  FADD.FTZ R0, R182.reuse, R3 ;  /* 0x00000003b6007221 */ /* 0x048fe20000010000 */
[----:B------:R-:W-:Y:S02]  /*4290*/  F2FP.F16.F32.PACK_AB R182, R182, R45 ;  /* 0x0000002db6b6723e */ /* 0x000fe400000000ff */
[----:B------:R-:W-:-:S04]  /*42a0*/  CS2R R44, SRZ ;  /* 0x00000000002c7805 */ /* 0x000fc8000001ff00 */
[----:B------:R-:W2:Y:S01]  /*42b0*/  MUFU.EX2 R176, R51 ;  /* 0x0000003300b07308 */ /* 0x000ea20000000800 */
[----:B0-----:R-:W-:-:S07]  /*42c0*/  FADD.FTZ R3, R49, R0 ;  /* 0x0000000031037221 */ /* 0x001fce0000010000 */
[----:B------:R-:W0:Y:S01]  /*42d0*/  MUFU.EX2 R28, R28 ;  /* 0x0000001c001c7308 */ /* 0x000e220000000800 */
[----:B-1----:R-:W-:-:S07]  /*42e0*/  FADD.FTZ R13, R177, R20 ;  /* 0x00000014b10d7221 */ /* 0x002fce0000010000 */
[----:B------:R-:W1:Y:S01]  /*42f0*/  MUFU.EX2 R52, R52 ;  /* 0x0000003400347308 */ /* 0x000e620000000800 */
[C---:B--2---:R-:W-:Y:S01]  /*4300*/  FADD.FTZ R15, R176.reuse, R3 ;  /* 0x00000003b00f7221 */ /* 0x044fe20000010000 */
[----:B------:R-:W-:Y:S02]  /*4310*/  F2FP.F16.F32.PACK_AB R176, R176, R49 ;  /* 0x00000031b0b0723e */ /* 0x000fe400000000ff */
[----:B------:R-:W-:-:S04]  /*4320*/  CS2R R48, SRZ ;  /* 0x0000000000307805 */ /* 0x000fc8000001ff00 */
[----:B------:R-:W2:Y:S01]  /*4330*/  MUFU.EX2 R179, R179 ;  /* 0x000000b300b37308 */ /* 0x000ea20000000800 */
[C---:B0-----:R-:W-:Y:S01]  /*4340*/  FADD.FTZ R0, R28.reuse, R13 ;  /* 0x0000000d1c007221 */ /* 0x041fe20000010000 */
[----:B------:R-:W-:Y:S02]  /*4350*/  F2FP.F16.F32.PACK_AB R177, R28, R177 ;  /* 0x000000b11cb1723e */ /* 0x000fe400000000ff */
[----:B------:R-:W-:-:S04]  /*4360*/  CS2R R28, SRZ ;  /* 0x00000000001c7805 */ /* 0x000fc8000001ff00 */
[----:B------:R-:W0:Y:S01]  /*4370*/  MUFU.EX2 R53, R53 ;  /* 0x0000003500357308 */ /* 0x000e220000000800 */
[----:B-1----:R-:W-:-:S07]  /*4380*/  FADD.FTZ R20, R52, R15 ;  /* 0x0000000f34147221 */ /* 0x002fce0000010000 */
[----:B------:R-:W1:Y:S01]  /*4390*/  MUFU.EX2 R30, R30 ;  /* 0x0000001e001e7308 */ /* 0x000e620000000800 */
[----:B--2---:R-:W-:-:S07]  /*43a0*/  FADD.FTZ R13, R179, R0 ;  /* 0x00000000b30d7221 */ /* 0x004fce0000010000 */
[----:B------:R-:W2:Y:S01]  /*43b0*/  MUFU.EX2 R55, R55 ;  /* 0x0000003700377308 */ /* 0x000ea20000000800 */
[C---:B0-----:R-:W-:Y:S01]  /*43c0*/  FADD.FTZ R20, R53.reuse, R20 ;  /* 0x0000001435147221 */ /* 0x041fe20000010000 */
[----:B------:R-:W-:Y:S02]  /*43d0*/  F2FP.F16.F32.PACK_AB R178, R53, R52 ;  /* 0x0000003435b2723e */ /* 0x000fe400000000ff */
[----:B------:R-:W-:-:S04]  /*43e0*/  CS2R R52, SRZ ;  /* 0x0000000000347805 */ /* 0x000fc8000001ff00 */
        /* <DEDUP_REMOVED lines=25> */
[----:B------:R-:W-:Y:S02]  /*4580*/  CS2R R56, SRZ ;  /* 0x0000000000387805 */ /* 0x000fe4000001ff00 */
[----:B------:R-:W-:Y:S02]  /*4590*/  CS2R R54, SRZ ;  /* 0x0000000000367805 */ /* 0x000fe4000001ff00 */
[----:B------:R-:W0:Y:S01]  /*45a0*/  MUFU.EX2 R14, R14 ;  /* 0x0000000e000e7308 */ /* 0x000e220000000800 */
[----:B-1----:R-:W-:-:S07]  /*45b0*/  FADD.FTZ R13, R169, R0 ;  /* 0x00000000a90d7221 */ /* 0x002fce0000010000 */
[----:B------:R1:W3:Y:S01]  /*45c0*/  MUFU.EX2 R3, R58 ;  /* 0x0000003a00037308 */ /* 0x0002e20000000800 */
[----:B--2---:R-:W-:-:S07]  /*45d0*/  FADD.FTZ R20, R50, R15 ;  /* 0x0000000f32147221 */ /* 0x004fce0000010000 */
[----:B------:R-:W2:Y:S01]  /*45e0*/  MUFU.EX2 R171, R171 ;  /* 0x000000ab00ab7308 */ /* 0x000ea20000000800 */
[C---:B0-----:R-:W-:Y:S01]  /*45f0*/  FADD.FTZ R0, R14.reuse, R13 ;  /* 0x0000000d0e007221 */ /* 0x041fe20000010000 */
[----:B------:R-:W-:Y:S02]  /*4600*/  F2FP.F16.F32.PACK_AB R169, R14, R169 ;  /* 0x000000a90ea9723e */ /* 0x000fe400000000ff */
[----:B-1----:R-:W-:-:S04]  /*4610*/  CS2R R58, SRZ ;  /* 0x00000000003a7805 */ /* 0x002fc8000001ff00 */
[----:B------:R-:W0:Y:S01]  /*4620*/  MUFU.EX2 R39, R39 ;  /* 0x0000002700277308 */ /* 0x000e220000000800 */
[C---:B---3--:R-:W-:Y:S01]  /*4630*/  FADD.FTZ R20, R3.reuse, R20 ;  /* 0x0000001403147221 */ /* 0x048fe20000010000 */
[----:B------:R-:W-:Y:S02]  /*4640*/  F2FP.F16.F32.PACK_AB R168, R3, R50 ;  /* 0x0000003203a8723e */ /* 0x000fe400000000ff */
[----:B------:R-:W-:-:S04]  /*4650*/  CS2R R50, SRZ ;  /* 0x0000000000327805 */ /* 0x000fc8000001ff00 */
[----:B------:R-:W1:Y:S01]  /*4660*/  MUFU.EX2 R34, R34 ;  /* 0x0000002200227308 */ /* 0x000e620000000800 */
[----:B--2---:R-:W-:Y:S01]  /*4670*/  FADD.FTZ R3, R171, R0 ;  /* 0x00000000ab037221 */ /* 0x004fe20000010000 */
[----:B------:R-:W-:-:S06]  /*4680*/  IMAD.MOV.U32 R0, RZ, RZ, 0x3f800000 ;  /* 0x3f800000ff007424 */ /* 0x000fcc00078e00ff */
[----:B------:R-:W2:Y:S01]  /*4690*/  MUFU.EX2 R2, R2 ;  /* 0x0000000200027308 */ /* 0x000ea20000000800 */
[----:B0-----:R-:W-:-:S04]  /*46a0*/  FADD.FTZ R13, R39, R20 ;  /* 0x00000014270d7221 */ /* 0x001fc80000010000 */
[C---:B-1----:R-:W-:Y:S01]  /*46b0*/  FADD.FTZ R10, R34.reuse, R13 ;  /* 0x0000000d220a7221 */ /* 0x042fe20000010000 */
[----:B------:R-:W-:Y:S02]  /*46c0*/  F2FP.F16.F32.PACK_AB R170, R34, R39 ;  /* 0x0000002722aa723e */ /* 0x000fe400000000ff */
[----:B------:R-:W-:Y:S02]  /*46d0*/  CS2R R38, SRZ ;  /* 0x0000000000267805 */ /* 0x000fe4000001ff00 */
[----:B------:R-:W-:Y:S01]  /*46e0*/  CS2R R34, SRZ ;  /* 0x0000000000227805 */ /* 0x000fe2000001ff00 */
[C---:B--2---:R-:W-:Y:S01]  /*46f0*/  FADD.FTZ R3, R2.reuse, R3 ;  /* 0x0000000302037221 */ /* 0x044fe20000010000 */
[----:B------:R-:W-:Y:S01]  /*4700*/  F2FP.F16.F32.PACK_AB R171, R2, R171 ;  /* 0x000000ab02ab723e */ /* 0x000fe200000000ff */
[----:B------:R-:W-:Y:S01]  /*4710*/  IMAD.MOV.U32 R2, RZ, RZ, 0x3f800000 ;  /* 0x3f800000ff027424 */ /* 0x000fe200078e00ff */
[----:B------:R-:W-:Y:S06]  /*4720*/  @!P1 BRA `(.L_x_5661) ;  /* 0x0000002c00209947 */ /* 0x000fec0003800000 */
[----:B------:R-:W-:Y:S01]  /*4730*/  IMAD.MOV.U32 R13, RZ, RZ, R11 ;  /* 0x000000ffff0d7224 */ /* 0x000fe200078e000b */
[----:B------:R-:W-:Y:S01]  /*4740*/  MOV R2, 0x3f800000 ;  /* 0x3f80000000027802 */ /* 0x000fe20000000f00 */
[----:B------:R-:W-:Y:S01]  /*4750*/  IMAD.MOV.U32 R14, RZ, RZ, R12 ;  /* 0x000000ffff0e7224 */ /* 0x000fe200078e000c */
[----:B------:R-:W-:Y:S01]  /*4760*/  UMOV UR5, UR38 ;  /* 0x0000002600057c82 */ /* 0x000fe20008000000 */
[----:B------:R-:W-:Y:S01]  /*4770*/  IMAD.MOV.U32 R119, RZ, RZ, RZ ;  /* 0x000000ffff777224 */ /* 0x000fe200078e00ff */
[----:B------:R-:W-:Y:S01]  /*4780*/  UMOV UR6, UR39 ;  /* 0x0000002700067c82 */ /* 0x000fe20008000000 */
[----:B------:R-:W-:Y:S01]  /*4790*/  ULDC UR7, c[0x0][0x9d8] ;  /* 0x0002760000077ab9 */ /* 0x000fe20000000800 */
[----:B------:R-:W-:-:S05]  /*47a0*/  ULDC UR34, c[0x0][0x988] ;  /* 0x0002620000227ab9 */ /* 0x000fca0000000800 */
.L_x_5672:
[----:B------:R-:W-:-:S04]  /*47b0*/  UISETP.NE.AND UP0, UPT, UR6, 0x1, UPT ;  /* 0x000000010600788c */ /* 0x000fc8000bf05270 */
[----:B------:R-:W-:-:S04]  /*47c0*/  USEL UR38, URZ, 0x1, UP0 ;  /* 0x000000013f267887 */ /* 0x000fc80008000000 */
[----:B------:R-:W-:Y:S01]  /*47d0*/  ULOP3.LUT UR38, UR5, UR38, URZ, 0x3c, !UPT ;  /* 0x0000002605267292 */ /* 0x000fe2000f8e3c3f */
[----:B------:R-:W-:Y:S11]  /*47e0*/  @!P0 BRA `(.L_x_5662) ;  /* 0x0000000000048947 */ /* 0x000ff60003800000 */
[----:B------:R-:W-:Y:S01]  /*47f0*/  BPT.TRAP 0x1 ;  /* 0x000000040000795c */ /* 0x000fe20000300000 */
.L_x_5662:
        /* <DEDUP_REMOVED lines=9> */
.L_x_5663:
[----:B-1----:R-:W-:Y:S05]  /*4890*/  @P1 BRA `(.L_x_5664) ;  /* 0x0000000000081947 */ /* 0x002fea0003800000 */
[----:B------:R-:W1:Y:S02]  /*48a0*/  SYNCS.PHASECHK.TRANS64.TRYWAIT P1, [UR8+0x30830], R11 ;  /* 0x0308300bff0075a7 */ /* 0x000e640008020148 */
[----:B-1----:R-:W-:Y:S05]  /*48b0*/  @!P1 BRA `(.L_x_5665) ;  /* 0x0000010000a09947 */ /* 0x002fea0003800000 */
.L_x_5664:
        /* <DEDUP_REMOVED lines=118> */
[----:B------:R-:W-:Y:S01]  /*5020*/  R2UR UR28, R4 ;  /* 0x00000000041c72ca */ /* 0x000fe200000e0000 */
[----:B------:R-:W-:Y:S01]  /*5030*/  UIADD3 UR30, UR9, 0x4, URZ ;  /* 0x00000004091e7890 */ /* 0x000fe2000fffe03f */
[----:B------:R-:W-:Y:S01]  /*5040*/  R2UR UR29, R5 ;  /* 0x00000000051d72ca */ /* 0x000fe200000e0000 */
[----:B------:R-:W-:Y:S01]  /*5050*/  UMOV UR31, 0x40000040 ;  /* 0x40000040001f7882 */ /* 0x000fe20000000000 */
[----:B------:R-:W-:Y:S02]  /*5060*/  WARPGROUP.DEPBAR.LE gsb0, 0x0 ;  /* 0x00008000000079c5 */ /* 0x000fe40000010000 */
[----:B------:R-:W-:-:S09]  /*5070*/  WARPGROUP.ARRIVE ;  /* 0x00000000000079c5 */ /* 0x000fd20000000000 */
        /* <DEDUP_REMOVED lines=51> */
.L_x_5666:
[----:B------:R-:W-:Y:S01]  /*53b0*/  ULEA UR9, UR6, UR40, 0x3 ;  /* 0x0000002806097291 */ /* 0x000fe2000f8e183f */
[----:B------:R-:W-:-:S05]  /*53c0*/  IMAD.U32 R0, RZ, RZ, UR5 ;  /* 0x00000005ff007e24 */ /* 0x000fca000f8e00ff */
[----:B------:R-:W-:-:S04]  /*53d0*/  SHF.L.U32 R0, R0, 0x1f, RZ ;  /* 0x0000001f00007819 */ /* 0x000fc800000006ff */
[----:B------:R2:W3:Y:S01]  /*53e0*/  SYNCS.PHASECHK.TRANS64.TRYWAIT P1, [UR9+0x30850], R0 ;  /* 0x03085000ff0075a7 */ /* 0x0004e20008020149 */
[----:B------:R-:W-:Y:S05]  /*53f0*/  @!P0 BRA `(.L_x_5667) ;  /* 0x0000000000048947 */ /* 0x000fea0003800000 */
[----:B------:R-:W-:Y:S01]  /*5400*/  BPT.TRAP 0x1 ;  /* 0x000000040000795c */ /* 0x000fe20000300000 */
.L_x_5667:
[----:B---3--:R-:W-:Y:S05]  /*5410*/  @P1 BRA `(.L_x_5668) ;  /* 0x0000000000081947 */ /* 0x008fea0003800000 */
[----:B------:R-:W3:Y:S02]  /*5420*/  SYNCS.PHASECHK.TRANS64.TRYWAIT P1, [UR9+0x30850], R0 ;  /* 0x03085000ff0075a7 */ /* 0x000ee40008020149 */
[----:B---3--:R-:W-:Y:S05]  /*5430*/  @!P1 BRA `(.L_x_5669) ;  /* 0x000000f400d89947 */ /* 0x008fea0003800000 */
.L_x_5668:
        /* <DEDUP_REMOVED lines=37> */
.L_x_5670:
[----:B------:R-:W-:Y:S01]  /*5690*/  UISETP.NE.AND UP0, UPT, UR61, URZ, UPT ;  /* 0x0000003f3d00728c */ /* 0x000fe2000bf05270 */
[----:B-1----:R-:W-:Y:S02]  /*56a0*/  VIADD R12, R17, UR42 ;  /* 0x0000002a110c7c36 */ /* 0x002fe40008000000 */
[----:B------:R-:W-:Y:S01]  /*56b0*/  FMUL.FTZ R173, R124, UR7 ;  /* 0x000000077cad7c20 */ /* 0x000fe20008410000 */
[----:B------:R-:W-:Y:S01]  /*56c0*/  FMUL.FTZ R172, R125, UR7 ;  /* 0x000000077dac7c20 */ /* 0x000fe20008410000 */
[----:B------:R-:W-:Y:S01]  /*56d0*/  FMUL.FTZ R170, R120, UR7 ;  /* 0x0000000778aa7c20 */ /* 0x000fe20008410000 */
[----:B------:R-:W-:Y:S01]  /*56e0*/  FMUL.FTZ R15, R127, UR7 ;  /* 0x000000077f0f7c20 */ /* 0x000fe20008410000 */
[----:B------:R-:W-:Y:S01]  /*56f0*/  PLOP3.LUT P1, PT, PT, PT, UP0, 0x80, 0x0 ;  /* 0x000000000000781c */ /* 0x000fe20003f2f008 */
[----:B------:R-:W-:Y:S01]  /*5700*/  FMUL.FTZ R169, R121, UR7 ;  /* 0x0000000779a97c20 */ /* 0x000fe20008410000 */
[----:B------:R-:W-:Y:S01]  /*5710*/  PLOP3.LUT P2, PT, PT, PT, UP0, 0x80, 0x0 ;  /* 0x000000000000781c */ /* 0x000fe20003f4f008 */
[----:B------:R-:W-:Y:S01]  /*5720*/  IMAD.U32 R127, RZ, RZ, UR41 ;  /* 0x00000029ff7f7e24 */ /* 0x000fe2000f8e00ff */
[----:B------:R-:W1:Y:S01]  /*5730*/  MUFU.TANH R170, R170 ;  /* 0x000000aa00aa7308 */ /* 0x000e620000002400 */
[----:B------:R-:W-:Y:S01]  /*5740*/  @UP0 ULDC UR5, c[0x0][0x44c] ;  /* 0x0001130000050ab9 */ /* 0x000fe20000000800 */
[----:B------:R-:W-:Y:S01]  /*5750*/  FMUL.FTZ R175, R128, UR7 ;  /* 0x0000000780af7c20 */ /* 0x000fe20008410000 */
[----:B------:R-:W-:Y:S01]  /*5760*/  FMUL.FTZ R174, R129, UR7 ;  /* 0x0000000781ae7c20 */ /* 0x000fe20008410000 */
[----:B------:R-:W-:Y:S01]  /*5770*/  FMUL.FTZ R21, R131, UR7 ;  /* 0x0000000783157c20 */ /* 0x000fe20008410000 */
[----:B------:R-:W-:Y:S01]  /*5780*/  FMUL.FTZ R131, R132, UR7 ;  /* 0x0000000784837c20 */ /* 0x000fe20008410000 */
[----:B0-----:R-:W-:Y:S01]  /*5790*/  FMUL.FTZ R11, R126, UR7 ;  /* 0x000000077e0b7c20 */ /* 0x001fe20008410000 */
[----:B------:R-:W-:Y:S01]  /*57a0*/  FMUL.FTZ R132, R133, UR7 ;  /* 0x0000000785847c20 */ /* 0x000fe20008410000 */
[----:B------:R-:W0:Y:S01]  /*57b0*/  MUFU.TANH R169, R169 ;  /* 0x000000a900a97308 */ /* 0x000e220000002400 */
[----:B------:R-:W-:Y:S01]  /*57c0*/  @P1 IMAD.HI.U32 R124, R12, UR5, RZ ;  /* 0x000000050c7c1c27 */ /* 0x000fe2000f8e00ff */
[----:B------:R-:W-:-:S03]  /*57d0*/  @UP0 ULDC UR5, c[0x0][0x450] ;  /* 0x0001140000050ab9 */ /* 0x000fc60000000800 */
[----:B------:R-:W-:Y:S01]  /*57e0*/  FMUL.FTZ R20, R130, UR7 ;  /* 0x0000000782147c20 */ /* 0x000fe20008410000 */
[----:B------:R-:W-:Y:S01]  /*57f0*/  FMUL.FTZ R133, R136, UR7 ;  /* 0x0000000788857c20 */ /* 0x000fe20008410000 */
[----:B------:R-:W-:Y:S01]  /*5800*/  FMUL.FTZ R121, R135, UR7 ;  /* 0x0000000787797c20 */ /* 0x000fe20008410000 */
[----:B------:R-:W-:Y:S01]  /*5810*/  @P2 SHF.R.U32.HI R12, RZ, UR5, R124 ;  /* 0x00000005ff0c2c19 */ /* 0x000fe2000801167c */
[----:B------:R-:W-:Y:S01]  /*5820*/  UIMAD UR5, UR4, -0x60, URZ ;  /* 0xffffffa0040578a4 */ /* 0x000fe2000f8e023f */
[----:B------:R-:W4:Y:S01]  /*5830*/  MUFU.TANH R173, R173 ;  /* 0x000000ad00ad7308 */ /* 0x000f220000002400 */
[----:B------:R-:W-:Y:S01]  /*5840*/  FMUL.FTZ R135, R141, UR7 ;  /* 0x000000078d877c20 */ /* 0x000fe20008410000 */
[----:B------:R-:W-:Y:S01]  /*5850*/  FMUL.FTZ R120, R134, UR7 ;  /* 0x0000000786787c20 */ /* 0x000fe20008410000 */
[----:B------:R-:W5:Y:S01]  /*5860*/  SHFL.IDX PT, R171, R12, RZ, 0x1c1f ;  /* 0x001c1fff0cab7589 */ /* 0x000f6200000e0000 */
[----:B------:R-:W-:Y:S01]  /*5870*/  FMUL.FTZ R134, R137, UR7 ;  /* 0x0000000789867c20 */ /* 0x000fe20008410000 */
[----:B------:R-:W-:-:S02]  /*5880*/  IMAD.U32 R125, RZ, RZ, UR5 ;  /* 0x00000005ff7d7e24 */ /* 0x000fc4000f8e00ff */
[----:B------:R-:W-:Y:S01]  /*5890*/  FMUL.FTZ R137, R144, UR7 ;  /* 0x0000000790897c20 */ /* 0x000fe20008410000 */
[----:B--23--:R-:W-:Y:S01]  /*58a0*/  FMUL.FTZ R0, R122, UR7 ;  /* 0x000000077a007c20 */ /* 0x00cfe20008410000 */
[----:B------:R-:W2:Y:S01]  /*58b0*/  MUFU.TANH R172, R172 ;  /* 0x000000ac00ac7308 */ /* 0x000ea20000002400 */
[----:B------:R-:W-:Y:S01]  /*58c0*/  FMUL.FTZ R136, R140, UR7 ;  /* 0x000000078c887c20 */ /* 0x000fe20008410000 */
[----:B------:R-:W-:Y:S01]  /*58d0*/  IADD3 R168, -R16, 0x1, R125 ;  /* 0x0000000110a87810 */ /* 0x000fe20007ffe17d */
[----:B------:R-:W-:Y:S01]  /*58e0*/  FMUL.FTZ R122, R138, UR7 ;  /* 0x000000078a7a7c20 */ /* 0x000fe20008410000 */
[----:B------:R-:W-:Y:S01]  /*58f0*/  FMUL.FTZ R138, R145, UR7 ;  /* 0x00000007918a7c20 */ /* 0x000fe20008410000 */
[----:B------:R-:W-:Y:S01]  /*5900*/  FMUL.FTZ R2, R123, UR7 ;  /* 0x000000077b027c20 */ /* 0x000fe20008410000 */
[----:B------:R-:W-:Y:S01]  /*5910*/  IADD3 R168, -R127, UR43, R168 ;  /* 0x0000002b7fa87c10 */ /* 0x000fe2000fffe1a8 */
        /* <DEDUP_REMOVED lines=11> */
[----:B------:R-:W-:Y:S01]  /*59d0*/  UMOV UR14, UR34 ;  /* 0x00000022000e7c82 */ /* 0x000fe20008000000 */
[----:B-----5:R-:W-:-:S02]  /*59e0*/  IMAD.IADD R171, R168, 0x1, R171 ;  /* 0x00000001a8ab7824 */ /* 0x020fc400078e02ab */
[----:B------:R-:W-:Y:S01]  /*59f0*/  FMUL.FTZ R147, R147, UR7 ;  /* 0x0000000793937c20 */ /* 0x000fe20008410000 */
[----:B------:R-:W-:Y:S01]  /*5a00*/  FMUL.FTZ R150, R150, UR7 ;  /* 0x0000000796967c20 */ /* 0x000fe20008410000 */
[----:B------:R-:W-:Y:S01]  /*5a10*/  FMUL.FTZ R151, R151, UR7 ;  /* 0x0000000797977c20 */ /* 0x000fe20008410000 */
[----:B------:R-:W-:Y:S01]  /*5a20*/  FMUL.FTZ R154, R154, UR7 ;  /* 0x000000079a9a7c20 */ /* 0x000fe20008410000 */
[C---:B------:R-:W-:Y:S01]  /*5a30*/  ISETP.GT.AND P1, PT, R171.reuse, RZ, PT ;  /* 0x000000ffab00720c */ /* 0x040fe20003f24270 */
[----:B------:R-:W5:Y:S01]  /*5a40*/  MUFU.TANH R131, R131 ;  /* 0x0000008300837308 */ /* 0x000f620000002400 */
[----:B------:R-:W-:Y:S01]  /*5a50*/  ISETP.GT.AND P2, PT, R171, 0x1, PT ;  /* 0x00000001ab00780c */ /* 0x000fe20003f44270 */
[----:B------:R-:W-:Y:S01]  /*5a60*/  FMUL.FTZ R155, R155, UR7 ;  /* 0x000000079b9b7c20 */ /* 0x000fe20008410000 */
[----:B-1----:R-:W-:Y:S01]  /*5a70*/  FSEL R125, R170, -INF , P1 ;  /* 0xff800000aa7d7808 */ /* 0x002fe20000800000 */
[----:B------:R-:W1:Y:S01]  /*5a80*/  S2UR UR6, SR_CgaCtaId ;  /* 0x00000000000679c3 */ /* 0x000e620000008800 */
[----:B------:R-:W-:Y:S01]  /*5a90*/  ISETP.GT.AND P1, PT, R171, 0x8, PT ;  /* 0x00000008ab00780c */ /* 0x000fe20003f24270 */
[----:B------:R-:W-:Y:S01]  /*5aa0*/  UIADD3 UR8, UR8, 0x30840, URZ ;  /* 0x0003084008087890 */ /* 0x000fe2000fffe03f */
[----:B0-----:R-:W-:Y:S01]  /*5ab0*/  FSEL R126, R169, -INF , P2 ;  /* 0xff800000a97e7808 */ /* 0x001fe20001000000 */
[----:B------:R-:W0:Y:S01]  /*5ac0*/  MUFU.TANH R132, R132 ;  /* 0x0000008400847308 */ /* 0x000e220000002400 */
[----:B------:R-:W-:-:S02]  /*5ad0*/  FMNMX.FTZ R129, R125, R14, !PT ;  /* 0x0000000e7d817209 */ /* 0x000fc40007810000 */
[----:B------:R-:W-:Y:S02]  /*5ae0*/  ISETP.GT.AND P2, PT, R171, 0x9, PT ;  /* 0x00000009ab00780c */ /* 0x000fe40003f44270 */
[----:B----4-:R-:W-:Y:S02]  /*5af0*/  FSEL R127, R173, -INF , P1 ;  /* 0xff800000ad7f7808 */ /* 0x010fe40000800000 */
[----:B------:R-:W-:Y:S01]  /*5b00*/  FMNMX.FTZ R130, R126, R129, !PT ;  /* 0x000000817e827209 */ /* 0x000fe20007810000 */
[----:B------:R-:W4:Y:S01]  /*5b10*/  MUFU.TANH R133, R133 ;  /* 0x0000008500857308 */ /* 0x000f220000002400 */
[----:B------:R-:W-:Y:S02]  /*5b20*/  ISETP.GT.AND P1, PT, R171, 0x10, PT ;  /* 0x00000010ab00780c */ /* 0x000fe40003f24270 */
[----:B--2---:R-:W-:Y:S02]  /*5b30*/  FSEL R128, R172, -INF , P2 ;  /* 0xff800000ac807808 */ /* 0x004fe40001000000 */
[----:B------:R-:W-:-:S02]  /*5b40*/  FMNMX.FTZ R141, R127, R130, !PT ;  /* 0x000000827f8d7209 */ /* 0x000fc40007810000 */
[----:B------:R-:W-:Y:S01]  /*5b50*/  ISETP.GT.AND P2, PT, R171, 0x11, PT ;  /* 0x00000011ab00780c */ /* 0x000fe20003f44270 */
[----:B------:R-:W2:Y:S01]  /*5b60*/  MUFU.TANH R134, R134 ;  /* 0x0000008600867308 */ /* 0x000ea20000002400 */
[----:B---3--:R-:W-:Y:S02]  /*5b70*/  FSEL R129, R175, -INF , P1 ;  /* 0xff800000af817808 */ /* 0x008fe40000800000 */
[----:B------:R-:W-:Y:S01]  /*5b80*/  FMNMX.FTZ R144, R128, R141, !PT ;  /* 0x0000008d80907209 */ /* 0x000fe20007810000 */
[----:B------:R-:W-:Y:S01]  /*5b90*/  FMUL.FTZ R141, R153, UR7 ;  /* 0x00000007998d7c20 */ /* 0x000fe20008410000 */
[----:B------:R-:W-:Y:S01]  /*5ba0*/  ISETP.GT.AND P1, PT, R171, 0x18, PT ;  /* 0x00000018ab00780c */ /* 0x000fe20003f24270 */
[----:B-1----:R-:W-:Y:S01]  /*5bb0*/  UPRMT UR8, UR6, 0x654, UR8 ;  /* 0x0000065406087896 */ /* 0x002fe20008000008 */
[----:B------:R-:W-:Y:S01]  /*5bc0*/  FSEL R130, R174, -INF , P2 ;  /* 0xff800000ae827808 */ /* 0x000fe20001000000 */
[----:B------:R-:W1:Y:S01]  /*5bd0*/  MUFU.TANH R136, R136 ;  /* 0x0000008800887308 */ /* 0x000e620000002400 */
[----:B------:R-:W-:-:S02]  /*5be0*/  FMNMX.FTZ R145, R129, R144, !PT ;  /* 0x0000009081917209 */ /* 0x000fc40007810000 */
[----:B------:R-:W-:Y:S02]  /*5bf0*/  ISETP.GT.AND P2, PT, R171, 0x19, PT ;  /* 0x00000019ab00780c */ /* 0x000fe40003f44270 */
[----:B-----5:R-:W-:Y:S02]  /*5c00*/  FSEL R131, R131, -INF , P1 ;  /* 0xff80000083837808 */ /* 0x020fe40000800000 */
[----:B------:R-:W-:Y:S01]  /*5c10*/  FMNMX.FTZ R144, R130, R145, !PT ;  /* 0x0000009182907209 */ /* 0x000fe20007810000 */
[----:B------:R-:W3:Y:S01]  /*5c20*/  MUFU.TANH R135, R135 ;  /* 0x0000008700877308 */ /* 0x000ee20000002400 */
[----:B------:R-:W-:Y:S01]  /*5c30*/  ISETP.GT.AND P1, PT, R171, 0x20, PT ;  /* 0x00000020ab00780c */ /* 0x000fe20003f24270 */
[----:B------:R-:W-:Y:S01]  /*5c40*/  SYNCS.ARRIVE.TRANS64.RED.A1T0 RZ, [UR8], RZ ;  /* 0x000000ffffff79a7 */ /* 0x000fe20008100408 */
[----:B0-----:R-:W-:Y:S02]  /*5c50*/  FSEL R132, R132, -INF , P2 ;  /* 0xff80000084847808 */ /* 0x001fe40001000000 */
[----:B------:R-:W-:Y:S01]  /*5c60*/  FMNMX.FTZ R145, R131, R144, !PT ;  /* 0x0000009083917209 */ /* 0x000fe20007810000 */
[----:B------:R-:W-:Y:S01]  /*5c70*/  FMUL.FTZ R144, R156, UR7 ;  /* 0x000000079c907c20 */ /* 0x000fe20008410000 */
[----:B------:R-:W-:Y:S01]  /*5c80*/  ISETP.GT.AND P2, PT, R171, 0x21, PT ;  /* 0x00000021ab00780c */ /* 0x000fe20003f44270 */
[----:B------:R-:W0:Y:S01]  /*5c90*/  MUFU.TANH R137, R137 ;  /* 0x0000008900897308 */ /* 0x000e220000002400 */
[----:B----4-:R-:W-:-:S02]  /*5ca0*/  FSEL R133, R133, -INF , P1 ;  /* 0xff80000085857808 */ /* 0x010fc40000800000 */
[----:B------:R-:W-:Y:S01]  /*5cb0*/  FMNMX.FTZ R148, R132, R145, !PT ;  /* 0x0000009184947209 */ /* 0x000fe20007810000 */
[----:B------:R-:W-:Y:S01]  /*5cc0*/  FMUL.FTZ R145, R157, UR7 ;  /* 0x000000079d917c20 */ /* 0x000fe20008410000 */
[----:B------:R-:W-:Y:S02]  /*5cd0*/  ISETP.GT.AND P1, PT, R171, 0x28, PT ;  /* 0x00000028ab00780c */ /* 0x000fe40003f24270 */
[----:B--2---:R-:W-:Y:S01]  /*5ce0*/  FSEL R134, R134, -INF , P2 ;  /* 0xff80000086867808 */ /* 0x004fe20001000000 */
[----:B------:R-:W2:Y:S01]  /*5cf0*/  MUFU.TANH R138, R138 ;  /* 0x0000008a008a7308 */ /* 0x000ea20000002400 */
[----:B------:R-:W-:Y:S02]  /*5d00*/  FMNMX.FTZ R149, R133, R148, !PT ;  /* 0x0000009485957209 */ /* 0x000fe40007810000 */
[----:B------:R-:W-:Y:S02]  /*5d10*/  ISETP.GT.AND P2, PT, R171, 0x29, PT ;  /* 0x00000029ab00780c */ /* 0x000fe40003f44270 */
[----:B-1----:R-:W-:-:S02]  /*5d20*/  FSEL R136, R136, -INF , P1 ;  /* 0xff80000088887808 */ /* 0x002fc40000800000 */
[----:B------:R-:W-:Y:S01]  /*5d30*/  FMNMX.FTZ R149, R134, R149, !PT ;  /* 0x0000009586957209 */ /* 0x000fe20007810000 */
[----:B------:R-:W1:Y:S01]  /*5d40*/  MUFU.TANH R139, R139 ;  /* 0x0000008b008b7308 */ /* 0x000e620000002400 */
[----:B------:R-:W-:Y:S02]  /*5d50*/  ISETP.GT.AND P1, PT, R171, 0x30, PT ;  /* 0x00000030ab00780c */ /* 0x000fe40003f24270 */
[----:B---3--:R-:W-:Y:S02]  /*5d60*/  FSEL R135, R135, -INF , P2 ;  /* 0xff80000087877808 */ /* 0x008fe40001000000 */
[----:B------:R-:W-:Y:S01]  /*5d70*/  FMNMX.FTZ R148, R136, R149, !PT ;  /* 0x0000009588947209 */ /* 0x000fe20007810000 */
[----:B------:R-:W-:Y:S01]  /*5d80*/  FMUL.FTZ R149, R160, UR7 ;  /* 0x00000007a0957c20 */ /* 0x000fe20008410000 */
[----:B------:R-:W-:Y:S01]  /*5d90*/  ISETP.GT.AND P2, PT, R171, 0x31, PT ;  /* 0x00000031ab00780c */ /* 0x000fe20003f44270 */
[----:B------:R-:W3:Y:S01]  /*5da0*/  MUFU.TANH R140, R140 ;  /* 0x0000008c008c7308 */ /* 0x000ee20000002400 */
[----:B0-----:R-:W-:-:S02]  /*5db0*/  FSEL R137, R137, -INF , P1 ;  /* 0xff80000089897808 */ /* 0x001fc40000800000 */
[----:B------:R-:W-:Y:S02]  /*5dc0*/  FMNMX.FTZ R148, R135, R148, !PT ;  /* 0x0000009487947209 */ /* 0x000fe40007810000 */
[----:B------:R-:W-:Y:S02]  /*5dd0*/  ISETP.GT.AND P1, PT, R171, 0x38, PT ;  /* 0x00000038ab00780c */ /* 0x000fe40003f24270 */
[----:B--2---:R-:W-:Y:S01]  /*5de0*/  FSEL R138, R138, -INF , P2 ;  /* 0xff8000008a8a7808 */ /* 0x004fe20001000000 */
[----:B------:R-:W0:Y:S01]  /*5df0*/  MUFU.TANH R142, R142 ;  /* 0x0000008e008e7308 */ /* 0x000e220000002400 */
[----:B------:R-:W-:Y:S02]  /*5e00*/  FMNMX.FTZ R153, R137, R148, !PT ;  /* 0x0000009489997209 */ /* 0x000fe40007810000 */
[----:B------:R-:W-:Y:S02]  /*5e10*/  ISETP.GT.AND P2, PT, R171, 0x39, PT ;  /* 0x00000039ab00780c */ /* 0x000fe40003f44270 */
[----:B-1----:R-:W-:-:S02]  /*5e20*/  FSEL R139, R139, -INF , P1 ;  /* 0xff8000008b8b7808 */ /* 0x002fc40000800000 */
[----:B------:R-:W-:Y:S01]  /*5e30*/  FMNMX.FTZ R148, R138, R153, !PT ;  /* 0x000000998a947209 */ /* 0x000fe20007810000 */
[----:B------:R-:W1:Y:S01]  /*5e40*/  MUFU.TANH R141, R141 ;  /* 0x0000008d008d7308 */ /* 0x000e620000002400 */
[----:B------:R-:W-:Y:S02]  /*5e50*/  ISETP.GT.AND P1, PT, R171, 0x40, PT ;  /* 0x00000040ab00780c */ /* 0x000fe40003f24270 */
[----:B---3--:R-:W-:Y:S02]  /*5e60*/  FSEL R140, R140, -INF , P2 ;  /* 0xff8000008c8c7808 */ /* 0x008fe40001000000 */
[----:B------:R-:W-:Y:S02]  /*5e70*/  FMNMX.FTZ R153, R139, R148, !PT ;  /* 0x000000948b997209 */ /* 0x000fe40007810000 */
[----:B------:R-:W-:Y:S01]  /*5e80*/  ISETP.GT.AND P2, PT, R171, 0x41, PT ;  /* 0x00000041ab00780c */ /* 0x000fe20003f44270 */
[----:B------:R-:W2:Y:S01]  /*5e90*/  MUFU.TANH R144, R144 ;  /* 0x0000009000907308 */ /* 0x000ea20000002400 */
[----:B0-----:R-:W-:-:S02]  /*5ea0*/  FSEL R142, R142, -INF , P1 ;  /* 0xff8000008e8e7808 */ /* 0x001fc40000800000 */
[----:B------:R-:W-:Y:S02]  /*5eb0*/  FMNMX.FTZ R153, R140, R153, !PT ;  /* 0x000000998c997209 */ /* 0x000fe40007810000 */
[----:B------:R-:W-:Y:S02]  /*5ec0*/  ISETP.GT.AND P1, PT, R171, 0x48, PT ;  /* 0x00000048ab00780c */ /* 0x000fe40003f24270 */
[----:B------:R-:W-:Y:S01]  /*5ed0*/  FMNMX.FTZ R148, R142, R153, !PT ;  /* 0x000000998e947209 */ /* 0x000fe20007810000 */
[----:B------:R-:W0:Y:S01]  /*5ee0*/  MUFU.TANH R145, R145 ;  /* 0x0000009100917308 */ /* 0x000e220000002400 */
[----:B-1----:R-:W-:Y:S02]  /*5ef0*/  FSEL R141, R141, -INF , P2 ;  /* 0xff8000008d8d7808 */ /* 0x002fe40001000000 */
[----:B------:R-:W-:Y:S02]  /*5f00*/  ISETP.GT.AND P2, PT, R171, 0x49, PT ;  /* 0x00000049ab00780c */ /* 0x000fe40003f44270 */
[----:B------:R-:W-:Y:S01]  /*5f10*/  FMNMX.FTZ R153, R141, R148, !PT ;  /* 0x000000948d997209 */ /* 0x000fe20007810000 */
[----:B------:R-:W-:-:S02]  /*5f20*/  FMUL.FTZ R148, R143, UR7 ;  /* 0x000000078f947c20 */ /* 0x000fc40008410000 */
[----:B------:R-:W1:Y:S01]  /*5f30*/  MUFU.TANH R149, R149 ;  /* 0x0000009500957308 */ /* 0x000e620000002400 */
[----:B--2---:R-:W-:Y:S02]  /*5f40*/  FSEL R144, R144, -INF , P1 ;  /* 0xff80000090907808 */ /* 0x004fe40000800000 */
[----:B------:R-:W-:Y:S02]  /*5f50*/  ISETP.GT.AND P1, PT, R171, 0x50, PT ;  /* 0x00000050ab00780c */ /* 0x000fe40003f24270 */
[----:B------:R-:W-:Y:S01]  /*5f60*/  FMNMX.FTZ R156, R144, R153, !PT ;  /* 0x00000099909c7209 */ /* 0x000fe20007810000 */
[----:B------:R-:W-:Y:S02]  /*5f70*/  FMUL.FTZ R153, R146, UR7 ;  /* 0x0000000792997c20 */ /* 0x000fe40008410000 */
[----:B------:R-:W2:Y:S01]  /*5f80*/  MUFU.TANH R152, R152 ;  /* 0x0000009800987308 */ /* 0x000ea20000002400 */
[----:B0-----:R-:W-:Y:S02]  /*5f90*/  FSEL R145, R145, -INF , P2 ;  /* 0xff80000091917808 */ /* 0x001fe40001000000 */
[----:B------:R-:W-:-:S02]  /*5fa0*/  ISETP.GT.AND P2, PT, R171, 0x51, PT ;  /* 0x00000051ab00780c */ /* 0x000fc40003f44270 */
[----:B------:R-:W-:-:S03]  /*5fb0*/  FMNMX.FTZ R156, R145, R156, !PT ;  /* 0x0000009c919c7209 */ /* 0x000fc60007810000 */
[----:B------:R-:W0:Y:S01]  /*5fc0*/  MUFU.TANH R164, R164 ;  /* 0x000000a400a47308 */ /* 0x000e220000002400 */
[----:B-1----:R-:W-:Y:S02]  /*5fd0*/  FSEL R149, R149, -INF , P1 ;  /* 0xff80000095957808 */ /* 0x002fe40000800000 */
[----:B------:R-:W-:Y:S02]  /*5fe0*/  ISETP.GT.AND P1, PT, R171, 0x58, PT ;  /* 0x00000058ab00780c */ /* 0x000fe40003f24270 */
[----:B------:R-:W-:-:S03]  /*5ff0*/  FMNMX.FTZ R143, R149, R156, !PT ;  /* 0x0000009c958f7209 */ /* 0x000fc60007810000 */
        /* <DEDUP_REMOVED lines=8> */
[----:B-1----:R-:W-:Y:S02]  /*6080*/  FSEL R143, R165, -INF , P2 ;  /* 0xff800000a58f7808 */ /* 0x002fe40001000000 */
[----:B------:R-:W-:Y:S02]  /*6090*/  SHFL.IDX PT, R165, R12, 0x1, 0x1c1f ;  /* 0x003c1f000ca57f89 */ /* 0x000fe400000e0000 */
[----:B------:R-:W-:Y:S01]  /*60a0*/  FMNMX.FTZ R157, R143, R156, !PT ;  /* 0x0000009c8f9d7209 */ /* 0x000fe20007810000 */
[----:B------:R-:W-:Y:S01]  /*60b0*/  FMUL.FTZ R156, R158, UR7 ;  /* 0x000000079e9c7c20 */ /* 0x000fe20008410000 */
[----:B------:R-:W-:Y:S01]  /*60c0*/  FMUL.FTZ R158, R162, UR7 ;  /* 0x00000007a29e7c20 */ /* 0x000fe20008410000 */
[----:B------:R-:W1:Y:S01]  /*60d0*/  MUFU.TANH R11, R11 ;  /* 0x0000000b000b7308 */ /* 0x000e620000002400 */
[----:B------:R-:W-:Y:S01]  /*60e0*/  FMUL.FTZ R162, R167, UR7 ;  /* 0x00000007a7a27c20 */ /* 0x000fe20008410000 */
[----:B------:R-:W3:Y:S06]  /*60f0*/  SHFL.BFLY PT, R160, R157, 0x2, 0x1f ;  /* 0x0c401f009da07f89 */ /* 0x000eec00000e0000 */
[----:B------:R-:W4:Y:S08]  /*6100*/  MUFU.TANH R15, R15 ;  /* 0x0000000f000f7308 */ /* 0x000f300000002400 */
[----:B------:R-:W5:Y:S08]  /*6110*/  MUFU.TANH R20, R20 ;  /* 0x0000001400147308 */ /* 0x000f700000002400 */
[----:B------:R-:W5:Y:S01]  /*6120*/  MUFU.TANH R21, R21 ;  /* 0x0000001500157308 */ /* 0x000f620000002400 */
[----:B---3--:R-:W-:Y:S01]  /*6130*/  FMNMX.FTZ R164, R157, R160, !PT ;  /* 0x000000a09da47209 */ /* 0x008fe20007810000 */
[----:B------:R-:W-:-:S02]  /*6140*/  IMAD.IADD R160, R168, 0x1, R165 ;  /* 0x00000001a8a07824 */ /* 0x000fc400078e02a5 */
[----:B------:R-:W-:Y:S01]  /*6150*/  FMUL.FTZ R157, R159, UR7 ;  /* 0x000000079f9d7c20 */ /* 0x000fe20008410000 */
[----:B------:R-:W-:Y:S01]  /*6160*/  FMUL.FTZ R159, R163, UR7 ;  /* 0x00000007a39f7c20 */ /* 0x000fe20008410000 */
[----:B------:R-:W3:Y:S01]  /*6170*/  SHFL.BFLY PT, R169, R164, 0x1, 0x1f ;  /* 0x0c201f00a4a97f89 */ /* 0x000ee200000e0000 */
[C---:B------:R-:W-:Y:S01]  /*6180*/  ISETP.GT.AND P1, PT, R160.reuse, RZ, PT ;  /* 0x000000ffa000720c */ /* 0x040fe20003f24270 */
[----:B------:R-:W5:Y:S01]  /*6190*/  MUFU.TANH R120, R120 ;  /* 0x0000007800787308 */ /* 0x000f620000002400 */
[----:B------:R-:W-:Y:S02]  /*61a0*/  ISETP.GT.AND P2, PT, R160, 0x1, PT ;  /* 0x00000001a000780c */ /* 0x000fe40003f44270 */
[----:B--2---:R-:W-:Y:S02]  /*61b0*/  FSEL R0, R0, -INF , P1 ;  /* 0xff80000000007808 */ /* 0x004fe40000800000 */
[----:B------:R-:W-:Y:S02]  /*61c0*/  ISETP.GT.AND P3, PT, R160, 0x8, PT ;  /* 0x00000008a000780c */ /* 0x000fe40003f64270 */
[----:B0-----:R-:W-:Y:S01]  /*61d0*/  FSEL R2, R2, -INF , P2 ;  /* 0xff80000002027808 */ /* 0x001fe20001000000 */
        /* <DEDUP_REMOVED lines=8> */
[----:B------:R-:W-:-:S02]  /*6260*/  FMNMX.FTZ R166, R163, R166, !PT ;  /* 0x000000a6a3a67209 */ /* 0x000fc40007810000 */
[----:B---3--:R-:W-:Y:S01]  /*6270*/  FMNMX.FTZ R12, R164, R169, !PT ;  /* 0x000000a9a40c7209 */ /* 0x008fe20007810000 */
[----:B------:R-:W2:Y:S01]  /*6280*/  MUFU.TANH R123, R123 ;  /* 0x0000007b007b7308 */ /* 0x000ea20000002400 */
[----:B------:R-:W-:Y:S02]  /*6290*/  ISETP.GT.AND P3, PT, R160, 0x11, PT ;  /* 0x00000011a000780c */ /* 0x000fe40003f64270 */
[C---:B------:R-:W-:Y:S01]  /*62a0*/  FSETP.NEU.FTZ.AND P1, PT, R12.reuse, -INF , PT ;  /* 0xff8000000c00780b */ /* 0x040fe20003f3d000 */
[----:B------:R-:W-:Y:S01]  /*62b0*/  FMUL.FTZ R164, R12, UR14 ;  /* 0x0000000e0ca47c20 */ /* 0x000fe20008410000 */
[----:B-----5:R-:W-:Y:S02]  /*62c0*/  FSEL R20, R20, -INF , P2 ;  /* 0xff80000014147808 */ /* 0x020fe40001000000 */
[----:B------:R-:W-:Y:S01]  /*62d0*/  FMNMX.FTZ R11, R15, R166, !PT ;  /* 0x000000a60f0b7209 */ /* 0x000fe20007810000 */
[----:B------:R-:W3:Y:S01]  /*62e0*/  MUFU.TANH R124, R124 ;  /* 0x0000007c007c7308 */ /* 0x000ee20000002400 */
[----:B------:R-:W-:-:S02]  /*62f0*/  FSEL R164, R164, RZ, P1 ;  /* 0x000000ffa4a47208 */ /* 0x000fc40000800000 */
[----:B------:R-:W-:Y:S02]  /*6300*/  ISETP.GT.AND P2, PT, R160, 0x18, PT ;  /* 0x00000018a000780c */ /* 0x000fe40003f44270 */
[----:B------:R-:W-:Y:S01]  /*6310*/  FSEL R21, R21, -INF , P3 ;  /* 0xff80000015157808 */ /* 0x000fe20001800000 */
[--C-:B------:R-:W-:Y:S01]  /*6320*/  FFMA.FTZ R188, R125, UR14, -R164.reuse ;  /* 0x0000000e7dbc7c23 */ /* 0x100fe200080108a4 */
[----:B------:R-:W-:Y:S01]  /*6330*/  FMNMX.FTZ R166, R20, R11, !PT ;  /* 0x0000000b14a67209 */ /* 0x000fe20007810000 */
[----:B------:R-:W4:Y:S01]  /*6340*/  MUFU.TANH R148, R148 ;  /* 0x0000009400947308 */ /* 0x000f220000002400 */
[----:B------:R-:W-:Y:S01]  /*6350*/  ISETP.GT.AND P3, PT, R160, 0x19, PT ;  /* 0x00000019a000780c */ /* 0x000fe20003f64270 */
[--C-:B------:R-:W-:Y:S01]  /*6360*/  FFMA.FTZ R190, R127, UR14, -R164.reuse ;  /* 0x0000000e7fbe7c23 */ /* 0x100fe200080108a4 */
[----:B------:R-:W-:Y:S01]  /*6370*/  FSEL R125, R120, -INF , P2 ;  /* 0xff800000787d7808 */ /* 0x000fe20001000000 */
[--C-:B------:R-:W-:Y:S01]  /*6380*/  FFMA.FTZ R120, R126, UR14, -R164.reuse ;  /* 0x0000000e7e787c23 */ /* 0x100fe200080108a4 */
[----:B------:R-:W-:Y:S01]  /*6390*/  FMNMX.FTZ R166, R21, R166, !PT ;  /* 0x000000a615a67209 */ /* 0x000fe20007810000 */
[--C-:B------:R-:W-:Y:S01]  /*63a0*/  FFMA.FTZ R127, R130, UR14, -R164.reuse ;  /* 0x0000000e827f7c23 */ /* 0x100fe200080108a4 */
[----:B------:R-:W-:Y:S01]  /*63b0*/  ISETP.GT.AND P2, PT, R160, 0x20, PT ;  /* 0x00000020a000780c */ /* 0x000fe20003f44270 */
[----:B------:R-:W5:Y:S01]  /*63c0*/  MUFU.TANH R153, R153 ;  /* 0x0000009900997308 */ /* 0x000f620000002400 */
[----:B0-----:R-:W-:Y:S01]  /*63d0*/  FSEL R121, R121, -INF , P3 ;  /* 0xff80000079797808 */ /* 0x001fe20001800000 */
[--C-:B------:R-:W-:Y:S01]  /*63e0*/  FFMA.FTZ R184, R129, UR14, -R164.reuse ;  /* 0x0000000e81b87c23 */ /* 0x100fe200080108a4 */
[----:B------:R-:W-:Y:S01]  /*63f0*/  FMNMX.FTZ R166, R125, R166, !PT ;  /* 0x000000a67da67209 */ /* 0x000fe20007810000 */
[--C-:B------:R-:W-:Y:S01]  /*6400*/  FFMA.FTZ R182, R136, UR14, -R164.reuse ;  /* 0x0000000e88b67c23 */ /* 0x100fe200080108a4 */
[----:B------:R-:W-:Y:S01]  /*6410*/  ISETP.GT.AND P3, PT, R160, 0x21, PT ;  /* 0x00000021a000780c */ /* 0x000fe20003f64270 */
[--C-:B------:R-:W-:Y:S01]  /*6420*/  FFMA.FTZ R180, R133, UR14, -R164.reuse ;  /* 0x0000000e85b47c23 */ /* 0x100fe200080108a4 */
[----:B-1----:R-:W-:Y:S01]  /*6430*/  FSEL R122, R122, -INF , P2 ;  /* 0xff8000007a7a7808 */ /* 0x002fe20001000000 */
[----:B------:R-:W0:Y:S01]  /*6440*/  MUFU.TANH R147, R147 ;  /* 0x0000009300937308 */ /* 0x000e220000002400 */
[----:B------:R-:W-:Y:S01]  /*6450*/  FMNMX.FTZ R11, R121, R166, !PT ;  /* 0x000000a6790b7209 */ /* 0x000fe20007810000 */
[--C-:B------:R-:W-:Y:S01]  /*6460*/  FFMA.FTZ R133, R138, UR14, -R164.reuse ;  /* 0x0000000e8a857c23 */ /* 0x100fe200080108a4 */
[----:B------:R-:W-:Y:S01]  /*6470*/  ISETP.GT.AND P2, PT, R160, 0x28, PT ;  /* 0x00000028a000780c */ /* 0x000fe20003f44270 */
[--C-:B------:R-:W-:Y:S01]  /*6480*/  FFMA.FTZ R176, R137, UR14, -R164.reuse ;  /* 0x0000000e89b07c23 */ /* 0x100fe200080108a4 */
[----:B--2---:R-:W-:Y:S01]  /*6490*/  FSEL R126, R123, -INF , P3 ;  /* 0xff8000007b7e7808 */ /* 0x004fe20001800000 */
[--C-:B------:R-:W-:Y:S01]  /*64a0*/  FFMA.FTZ R123, R128, UR14, -R164.reuse ;  /* 0x0000000e807b7c23 */ /* 0x100fe200080108a4 */
[----:B------:R-:W-:Y:S01]  /*64b0*/  FMNMX.FTZ R11, R122, R11, !PT ;  /* 0x0000000b7a0b7209 */ /* 0x000fe20007810000 */
[----:B------:R-:W1:Y:S01]  /*64c0*/  MUFU.TANH R150, R150 ;  /* 0x0000009600967308 */ /* 0x000e620000002400 */
[----:B------:R-:W-:Y:S01]  /*64d0*/  ISETP.GT.AND P3, PT, R160, 0x29, PT ;  /* 0x00000029a000780c */ /* 0x000fe20003f64270 */
[--C-:B------:R-:W-:Y:S01]  /*64e0*/  FFMA.FTZ R186, R131, UR14, -R164.reuse ;  /* 0x0000000e83ba7c23 */ /* 0x100fe200080108a4 */
[----:B---3--:R-:W-:Y:S01]  /*64f0*/  FSEL R124, R124, -INF , P2 ;  /* 0xff8000007c7c7808 */ /* 0x008fe20001000000 */
[--C-:B------:R-:W-:Y:S01]  /*6500*/  FFMA.FTZ R132, R132, UR14, -R164.reuse ;  /* 0x0000000e84847c23 */ /* 0x100fe200080108a4 */
[----:B------:R-:W-:Y:S01]  /*6510*/  FMNMX.FTZ R11, R126, R11, !PT ;  /* 0x0000000b7e0b7209 */ /* 0x000fe20007810000 */
[--C-:B------:R-:W-:Y:S01]  /*6520*/  FFMA.FTZ R178, R139, UR14, -R164.reuse ;  /* 0x0000000e8bb27c23 */ /* 0x100fe200080108a4 */
[----:B------:R-:W-:Y:S01]  /*6530*/  ISETP.GT.AND P2, PT, R160, 0x30, PT ;  /* 0x00000030a000780c */ /* 0x000fe20003f44270 */
        /* <DEDUP_REMOVED lines=14> */
[----:B------:R-:W-:Y:S01]  /*6620*/  FFMA.FTZ R170, R146, UR14, -R164 ;  /* 0x0000000e92aa7c23 */ /* 0x000fe200080108a4 */
[----:B------:R-:W-:Y:S01]  /*6630*/  FMNMX.FTZ R128, R153, R128, !PT ;  /* 0x0000008099807209 */ /* 0x000fe20007810000 */
[----:B------:R-:W0:Y:S01]  /*6640*/  MUFU.TANH R155, R155 ;  /* 0x0000009b009b7308 */ /* 0x000e220000002400 */
[----:B------:R-:W-:-:S02]  /*6650*/  ISETP.GT.AND P3, PT, R160, 0x39, PT ;  /* 0x00000039a000780c */ /* 0x000fc40003f64270 */
[----:B-1----:R-:W-:Y:S02]  /*6660*/  FSEL R150, R150, -INF , P2 ;  /* 0xff80000096967808 */ /* 0x002fe40001000000 */
[----:B------:R-:W-:Y:S02]  /*6670*/  FMNMX.FTZ R11, R147, R128, !PT ;  /* 0x00000080930b7209 */ /* 0x000fe40007810000 */
[----:B------:R-:W-:Y:S01]  /*6680*/  ISETP.GT.AND P2, PT, R160, 0x40, PT ;  /* 0x00000040a000780c */ /* 0x000fe20003f44270 */
[----:B------:R-:W1:Y:S01]  /*6690*/  MUFU.TANH R156, R156 ;  /* 0x0000009c009c7308 */ /* 0x000e620000002400 */
[----:B--2---:R-:W-:Y:S02]  /*66a0*/  FSEL R151, R151, -INF , P3 ;  /* 0xff80000097977808 */ /* 0x004fe40001800000 */
[----:B------:R-:W-:Y:S02]  /*66b0*/  FMNMX.FTZ R128, R150, R11, !PT ;  /* 0x0000000b96807209 */ /* 0x000fe40007810000 */
[----:B------:R-:W-:-:S02]  /*66c0*/  ISETP.GT.AND P3, PT, R160, 0x41, PT ;  /* 0x00000041a000780c */ /* 0x000fc40003f64270 */
[----:B---3--:R-:W-:Y:S01]  /*66d0*/  FSEL R154, R154, -INF , P2 ;  /* 0xff8000009a9a7808 */ /* 0x008fe20001000000 */
[----:B------:R-:W2:Y:S01]  /*66e0*/  MUFU.TANH R157, R157 ;  /* 0x0000009d009d7308 */ /* 0x000ea20000002400 */
[----:B------:R-:W-:Y:S02]  /*66f0*/  FMNMX.FTZ R11, R151, R128, !PT ;  /* 0x00000080970b7209 */ /* 0x000fe40007810000 */
[----:B------:R-:W-:Y:S02]  /*6700*/  ISETP.GT.AND P2, PT, R160, 0x48, PT ;  /* 0x00000048a000780c */ /* 0x000fe40003f44270 */
[----:B0-----:R-:W-:Y:S02]  /*6710*/  FSEL R155, R155, -INF , P3 ;  /* 0xff8000009b9b7808 */ /* 0x001fe40001800000 */
[----:B------:R-:W-:Y:S01]  /*6720*/  FMNMX.FTZ R128, R154, R11, !PT ;  /* 0x0000000b9a807209 */ /* 0x000fe20007810000 */
[----:B------:R-:W0:Y:S01]  /*6730*/  MUFU.TANH R158, R158 ;  /* 0x0000009e009e7308 */ /* 0x000e220000002400 */
[----:B------:R-:W-:-:S02]  /*6740*/  ISETP.GT.AND P3, PT, R160, 0x49, PT ;  /* 0x00000049a000780c */ /* 0x000fc40003f64270 */
[----:B-1----:R-:W-:Y:S02]  /*6750*/  FSEL R156, R156, -INF , P2 ;  /* 0xff8000009c9c7808 */ /* 0x002fe40001000000 */
[----:B------:R-:W-:Y:S02]  /*6760*/  FMNMX.FTZ R11, R155, R128, !PT ;  /* 0x000000809b0b7209 */ /* 0x000fe40007810000 */
[----:B------:R-:W-:Y:S01]  /*6770*/  ISETP.GT.AND P2, PT, R160, 0x50, PT ;  /* 0x00000050a000780c */ /* 0x000fe20003f44270 */
[----:B------:R-:W1:Y:S01]  /*6780*/  MUFU.TANH R159, R159 ;  /* 0x0000009f009f7308 */ /* 0x000e620000002400 */
[----:B--2---:R-:W-:Y:S01]  /*6790*/  FSEL R165, R157, -INF , P3 ;  /* 0xff8000009da57808 */ /* 0x004fe20001800000 */
[--C-:B------:R-:W-:Y:S01]  /*67a0*/  FFMA.FTZ R157, R134, UR14, -R164.reuse ;  /* 0x0000000e869d7c23 */ /* 0x100fe200080108a4 */
[----:B------:R-:W-:Y:S01]  /*67b0*/  FMNMX.FTZ R130, R156, R11, !PT ;  /* 0x0000000b9c827209 */ /* 0x000fe20007810000 */
[--C-:B------:R-:W-:Y:S01]  /*67c0*/  FFMA.FTZ R134, R135, UR14, -R164.reuse ;  /* 0x0000000e87867c23 */ /* 0x100fe200080108a4 */
[----:B------:R-:W-:Y:S01]  /*67d0*/  ISETP.GT.AND P3, PT, R160, 0x51, PT ;  /* 0x00000051a000780c */ /* 0x000fe20003f64270 */
[----:B------:R-:W-:Y:S01]  /*67e0*/  FFMA.FTZ R135, R143, UR14, -R164 ;  /* 0x0000000e8f877c23 */ /* 0x000fe200080108a4 */
[----:B------:R-:W-:Y:S01]  /*67f0*/  FMNMX.FTZ R11, R165, R130, !PT ;  /* 0x00000082a50b7209 */ /* 0x000fe20007810000 */
[----:B------:R-:W2:Y:S01]  /*6800*/  MUFU.TANH R161, R161 ;  /* 0x000000a100a17308 */ /* 0x000ea20000002400 */
[----:B0-----:R-:W-:-:S02]  /*6810*/  FSEL R158, R158, -INF , P2 ;  /* 0xff8000009e9e7808 */ /* 0x001fc40001000000 */
[----:B------:R-:W-:Y:S02]  /*6820*/  ISETP.GT.AND P2, PT, R160, 0x58, PT ;  /* 0x00000058a000780c */ /* 0x000fe40003f44270 */
[----:B------:R-:W-:-:S03]  /*6830*/  FMNMX.FTZ R130, R158, R11, !PT ;  /* 0x0000000b9e827209 */ /* 0x000fc60007810000 */
[----:B------:R-:W0:Y:S01]  /*6840*/  MUFU.TANH R162, R162 ;  /* 0x000000a200a27308 */ /* 0x000e220000002400 */
[----:B-1----:R-:W-:Y:S02]  /*6850*/  FSEL R159, R159, -INF , P3 ;  /* 0xff8000009f9f7808 */ /* 0x002fe40001800000 */
[----:B------:R-:W-:Y:S02]  /*6860*/  ISETP.GT.AND P3, PT, R160, 0x59, PT ;  /* 0x00000059a000780c */ /* 0x000fe40003f64270 */
[----:B------:R-:W-:-:S03]  /*6870*/  FMNMX.FTZ R130, R159, R130, !PT ;  /* 0x000000829f827209 */ /* 0x000fc60007810000 */
[----:B------:R-:W-:Y:S01]  /*6880*/  MUFU.EX2 R188, R188 ;  /* 0x000000bc00bc7308 */ /* 0x000fe20000000800 */
[----:B--2---:R-:W-:-:S04]  /*6890*/  FSEL R161, R161, -INF , P2 ;  /* 0xff800000a1a17808 */ /* 0x004fc80001000000 */
[----:B------:R-:W-:-:S03]  /*68a0*/  FMNMX.FTZ R11, R161, R130, !PT ;  /* 0x00000082a10b7209 */ /* 0x000fc60007810000 */
[----:B------:R-:W-:Y:S01]  /*68b0*/  MUFU.EX2 R120, R120 ;  /* 0x0000007800787308 */ /* 0x000fe20000000800 */
[----:B0-----:R-:W-:-:S04]  /*68c0*/  FSEL R162, R162, -INF , P3 ;  /* 0xff800000a2a27808 */ /* 0x001fc80001800000 */
[----:B------:R-:W-:-:S03]  /*68d0*/  FMNMX.FTZ R11, R162, R11, !PT ;  /* 0x0000000ba20b7209 */ /* 0x000fc60007810000 */
[----:B------:R-:W-:Y:S02]  /*68e0*/  MUFU.EX2 R190, R190 ;  /* 0x000000be00be7308 */ /* 0x000fe40000000800 */
[----:B------:R-:W0:Y:S06]  /*68f0*/  SHFL.BFLY PT, R130, R11, 0x2, 0x1f ;  /* 0x0c401f000b827f89 */ /* 0x000e2c00000e0000 */
[----:B------:R-:W-:Y:S08]  /*6900*/  MUFU.EX2 R123, R123 ;  /* 0x0000007b007b7308 */ /* 0x000ff00000000800 */
[----:B------:R-:W-:Y:S08]  /*6910*/  MUFU.EX2 R184, R184 ;  /* 0x000000b800b87308 */ /* 0x000ff00000000800 */
[----:B------:R-:W-:Y:S01]  /*6920*/  MUFU.EX2 R127, R127 ;  /* 0x0000007f007f7308 */ /* 0x000fe20000000800 */
[----:B0-----:R-:W-:Y:S01]  /*6930*/  FMNMX.FTZ R129, R11, R130, !PT ;  /* 0x000000820b817209 */ /* 0x001fe20007810000 */
[----:B------:R-:W-:-:S04]  /*6940*/  FFMA.FTZ R130, R145, UR14, -R164 ;  /* 0x0000000e91827c23 */ /* 0x000fc800080108a4 */
[----:B------:R-:W0:Y:S02]  /*6950*/  SHFL.BFLY PT, R136, R129, 0x1, 0x1f ;  /* 0x0c201f0081887f89 */ /* 0x000e2400000e0000 */
[----:B------:R-:W-:Y:S08]  /*6960*/  MUFU.EX2 R186, R186 ;  /* 0x000000ba00ba7308 */ /* 0x000ff00000000800 */
[----:B------:R1:W-:Y:S08]  /*6970*/  MUFU.EX2 R128, R132 ;  /* 0x0000008400807308 */ /* 0x0003f00000000800 */
[----:B------:R-:W-:Y:S01]  /*6980*/  MUFU.EX2 R180, R180 ;  /* 0x000000b400b47308 */ /* 0x000fe20000000800 */
[----:B-1----:R-:W-:Y:S01]  /*6990*/  FFMA.FTZ R132, R140, UR14, -R164 ;  /* 0x0000000e8c847c23 */ /* 0x002fe200080108a4 */
[----:B0-----:R-:W-:-:S06]  /*69a0*/  FMNMX.FTZ R11, R129, R136, !PT ;  /* 0x00000088810b7209 */ /* 0x001fcc0007810000 */
[----:B------:R-:W-:Y:S01]  /*69b0*/  MUFU.EX2 R157, R157 ;  /* 0x0000009d009d7308 */ /* 0x000fe20000000800 */
[C---:B------:R-:W-:Y:S01]  /*69c0*/  FSETP.NEU.FTZ.AND P2, PT, R11.reuse, -INF , PT ;  /* 0xff8000000b00780b */ /* 0x040fe20003f5d000 */
[----:B------:R-:W-:-:S06]  /*69d0*/  FMUL.FTZ R136, R11, UR14 ;  /* 0x0000000e0b887c20 */ /* 0x000fcc0008410000 */
[----:B------:R-:W-:Y:S01]  /*69e0*/  MUFU.EX2 R182, R182 ;  /* 0x000000b600b67308 */ /* 0x000fe20000000800 */
[----:B------:R-:W-:-:S05]  /*69f0*/  FSEL R136, R136, RZ, P2 ;  /* 0x000000ff88887208 */ /* 0x000fca0001000000 */
[--C-:B------:R-:W-:Y:S01]  /*6a00*/  FFMA.FTZ R189, R0, UR14, -R136.reuse ;  /* 0x0000000e00bd7c23 */ /* 0x100fe20008010888 */
[--C-:B------:R-:W-:Y:S01]  /*6a10*/  FFMA.FTZ R185, R20, UR14, -R136.reuse ;  /* 0x0000000e14b97c23 */ /* 0x100fe20008010888 */
[--C-:B------:R-:W-:Y:S01]  /*6a20*/  FFMA.FTZ R20, R121, UR14, -R136.reuse ;  /* 0x0000000e79147c23 */ /* 0x100fe20008010888 */
[----:B------:R-:W-:Y:S01]  /*6a30*/  FSEL R0, R11, RZ, P2 ;  /* 0x000000ff0b007208 */ /* 0x000fe20001000000 */
[--C-:B------:R-:W-:Y:S01]  /*6a40*/  FFMA.FTZ R138, R2, UR14, -R136.reuse ;  /* 0x0000000e028a7c23 */ /* 0x100fe20008010888 */
[----:B------:R-:W-:Y:S01]  /*6a50*/  FSEL R121, R12, RZ, P1 ;  /* 0x000000ff0c797208 */ /* 0x000fe20000800000 */
[----:B------:R-:W-:Y:S01]  /*6a60*/  MUFU.EX2 R189, R189 ;  /* 0x000000bd00bd7308 */ /* 0x000fe20000000800 */
[--C-:B------:R-:W-:Y:S01]  /*6a70*/  FFMA.FTZ R191, R163, UR14, -R136.reuse ;  /* 0x0000000ea3bf7c23 */ /* 0x100fe20008010888 */
[----:B------:R-:W-:Y:S01]  /*6a80*/  FADD.FTZ R2, -R0, R13 ;  /* 0x0000000d00027221 */ /* 0x000fe20000010100 */
[----:B------:R-:W-:Y:S01]  /*6a90*/  FFMA.FTZ R137, R15, UR14, -R136 ;  /* 0x0000000e0f897c23 */ /* 0x000fe20008010888 */
[----:B------:R-:W-:Y:S01]  /*6aa0*/  FADD.FTZ R121, -R121, R14 ;  /* 0x0000000e79797221 */ /* 0x000fe20000010100 */
[--C-:B------:R-:W-:Y:S01]  /*6ab0*/  FFMA.FTZ R21, R21, UR14, -R136.reuse ;  /* 0x0000000e15157c23 */ /* 0x100fe20008010888 */
[----:B------:R-:W-:Y:S01]  /*6ac0*/  FMUL.FTZ R2, R2, UR14 ;  /* 0x0000000e02027c20 */ /* 0x000fe20008410000 */
[--C-:B------:R-:W-:Y:S01]  /*6ad0*/  FFMA.FTZ R187, R125, UR14, -R136.reuse ;  /* 0x0000000e7dbb7c23 */ /* 0x100fe20008010888 */
[----:B------:R-:W-:Y:S01]  /*6ae0*/  FMUL.FTZ R121, R121, UR14 ;  /* 0x0000000e79797c20 */ /* 0x000fe20008410000 */
        /* <DEDUP_REMOVED lines=13> */
[----:B------:R-:W-:-:S03]  /*6bc0*/  FFMA.FTZ R171, R161, UR14, -R136 ;  /* 0x0000000ea1ab7c23 */ /* 0x000fc60008010888 */
[----:B------:R-:W2:Y:S01]  /*6bd0*/  MUFU.EX2 R2, R2 ;  /* 0x0000000200027308 */ /* 0x000ea20000000800 */
[----:B0-----:R-:W-:-:S07]  /*6be0*/  FFMA.FTZ R121, R155, UR14, -R136 ;  /* 0x0000000e9b797c23 */ /* 0x001fce0008010888 */
[----:B------:R-:W0:Y:S01]  /*6bf0*/  MUFU.EX2 R191, R191 ;  /* 0x000000bf00bf7308 */ /* 0x000e220000000800 */
[----:B-1----:R-:W-:-:S04]  /*6c00*/  FFMA.FTZ R13, R0, R10, R188 ;  /* 0x0000000a000d7223 */ /* 0x002fc800000100bc */
[----:B------:R-:W-:-:S03]  /*6c10*/  FADD.FTZ R13, R120, R13 ;  /* 0x0000000d780d7221 */ /* 0x000fc60000010000 */
[----:B------:R-:W1:Y:S01]  /*6c20*/  MUFU.EX2 R137, R137 ;  /* 0x0000008900897308 */ /* 0x000e620000000800 */
[----:B--2---:R-:W-:Y:S01]  /*6c30*/  FFMA.FTZ R3, R2, R3, R189 ;  /* 0x0000000302037223 */ /* 0x004fe200000100bd */
        /* <DEDUP_REMOVED lines=14> */
[----:B------:R-:W-:Y:S01]  /*6d20*/  FADD.FTZ R3, R157, R14 ;  /* 0x0000000e9d037221 */ /* 0x000fe20000010000 */
[----:B------:R-:W-:Y:S01]  /*6d30*/  FFMA.FTZ R14, R165, UR14, -R136 ;  /* 0x0000000ea50e7c23 */ /* 0x000fe20008010888 */
[----:B------:R-:W2:Y:S01]  /*6d40*/  MUFU.EX2 R20, R20 ;  /* 0x0000001400147308 */ /* 0x000ea20000000800 */
[----:B0-----:R-:W-:Y:S01]  /*6d50*/  FADD.FTZ R10, R21, R10 ;  /* 0x0000000a150a7221 */ /* 0x001fe20000010000 */
[----:B------:R-:W-:-:S06]  /*6d60*/  FADD.FTZ R3, R182, R3 ;  /* 0x00000003b6037221 */ /* 0x000fcc0000010000 */
[----:B------:R-:W0:Y:S01]  /*6d70*/  MUFU.EX2 R181, R181 ;  /* 0x000000b500b57308 */ /* 0x000e220000000800 */
[----:B-1----:R-:W-:-:S07]  /*6d80*/  FADD.FTZ R13, R187, R10 ;  /* 0x0000000abb0d7221 */ /* 0x002fce0000010000 */
[----:B------:R-:W1:Y:S01]  /*6d90*/  MUFU.EX2 R15, R15 ;  /* 0x0000000f000f7308 */ /* 0x000e620000000800 */
[----:B--2---:R-:W-:Y:S01]  /*6da0*/  FADD.FTZ R10, R20, R13 ;  /* 0x0000000d140a7221 */ /* 0x004fe20000010000 */
[----:B------:R-:W-:-:S06]  /*6db0*/  FFMA.FTZ R13, R159, UR14, -R136 ;  /* 0x0000000e9f0d7c23 */ /* 0x000fcc0008010888 */
        /* <DEDUP_REMOVED lines=32> */
[----:B------:R-:W-:-:S06]  /*6fc0*/  FFMA.FTZ R126, R162, UR14, -R136 ;  /* 0x0000000ea27e7c23 */ /* 0x000fcc0008010888 */
        /* <DEDUP_REMOVED lines=26> */
.L_x_5671:
[----:B------:R-:W0:Y:S01]  /*7170*/  S2UR UR5, SR_CgaCtaId ;  /* 0x00000000000579c3 */ /* 0x000e220000008800 */
        /* <DEDUP_REMOVED lines=35> */
.L_x_5661:
[----:B------:R-:W-:-:S06]  /*73b0*/  UISETP.GE.AND UP0, UPT, UR4, UR60, UPT ;  /* 0x0000003c0400728c */ /* 0x000fcc000bf06270 */
[----:B------:R-:W-:-:S13]  /*73c0*/  PLOP3.LUT P1, PT, PT, PT, UP0, 0x80, 0x0 ;  /* 0x000000000000781c */ /* 0x000fda0003f2f008 */
[----:B------:R-:W-:Y:S05]  /*73d0*/  @!P1 BRA `(.L_x_5673) ;  /* 0x0000002400409947 */ /* 0x000fea0003800000 */
[----:B------:R-:W-:Y:S01]  /*73e0*/  MOV R13, R11 ;  /* 0x0000000b000d7202 */ /* 0x000fe20000000f00 */
[----:B------:R-:W-:Y:S01]  /*73f0*/  IMAD.MOV.U32 R14, RZ, RZ, R12 ;  /* 0x000000ffff0e7224 */ /* 0x000fe200078e000c */
[----:B------:R-:W-:Y:S01]  /*7400*/  UMOV UR5, UR38 ;  /* 0x0000002600057c82 */ /* 0x000fe20008000000 */
[----:B------:R-:W-:Y:S01]  /*7410*/  UMOV UR6, UR39 ;  /* 0x0000002700067c82 */ /* 0x000fe20008000000 */
[----:B------:R-:W-:Y:S01]  /*7420*/  ULDC UR7, c[0x0][0x9d8] ;  /* 0x0002760000077ab9 */ /* 0x000fe20000000800 */
[----:B------:R-:W-:-:S05]  /*7430*/  ULDC UR10, c[0x0][0x988] ;  /* 0x00026200000a7ab9 */ /* 0x000fca0000000800 */
.L_x_5684:
        /* <DEDUP_REMOVED lines=8> */
.L_x_5674:
[----:B------:R-:W-:Y:S01]  /*74c0*/  ULEA UR8, UR39, UR40, 0x3 ;  /* 0x0000002827087291 */ /* 0x000fe2000f8e183f */
[----:B------:R-:W-:-:S05]  /*74d0*/  IMAD.U32 R11, RZ, RZ, UR38 ;  /* 0x00000026ff0b7e24 */ /* 0x000fca000f8e00ff */
[----:B------:R-:W-:-:S04]  /*74e0*/  SHF.L.U32 R11, R11, 0x1f, RZ ;  /* 0x0000001f0b0b7819 */ /* 0x000fc800000006ff */
[----:B------:R0:W1:Y:S01]  /*74f0*/  SYNCS.PHASECHK.TRANS64.TRYWAIT P1, [UR8+0x30830], R11 ;  /* 0x0308300bff0075a7 */ /* 0x0000620008020148 */
[----:B------:R-:W-:Y:S05]  /*7500*/  @!P0 BRA `(.L_x_5675) ;  /* 0x0000000000048947 */ /* 0x000fea0003800000 */
[----:B------:R-:W-:Y:S01]  /*7510*/  BPT.TRAP 0x1 ;  /* 0x000000040000795c */ /* 0x000fe20000300000 */
.L_x_5675:
[----:B-1----:R-:W-:Y:S05]  /*7520*/  @P1 BRA `(.L_x_5676) ;  /* 0x0000000000081947 */ /* 0x002fea0003800000 */
[----:B------:R-:W1:Y:S02]  /*7530*/  SYNCS.PHASECHK.TRANS64.TRYWAIT P1, [UR8+0x30830], R11 ;  /* 0x0308300bff0075a7 */ /* 0x000e640008020148 */
[----:B-1----:R-:W-:Y:S05]  /*7540*/  @!P1 BRA `(.L_x_5677) ;  /* 0x000000d400ac9947 */ /* 0x002fea0003800000 */
.L_x_5676:
        /* <DEDUP_REMOVED lines=175> */
.L_x_5678:
[----:B------:R-:W-:Y:S01]  /*8040*/  ULEA UR8, UR6, UR40, 0x3 ;  /* 0x0000002806087291 */ /* 0x000fe2000f8e183f */
[----:B------:R-:W-:-:S05]  /*8050*/  IMAD.U32 R0, RZ, RZ, UR5 ;  /* 0x00000005ff007e24 */ /* 0x000fca000f8e00ff */
[----:B------:R-:W-:-:S04]  /*8060*/  SHF.L.U32 R0, R0, 0x1f, RZ ;  /* 0x0000001f00007819 */ /* 0x000fc800000006ff */
[----:B------:R2:W3:Y:S01]  /*8070*/  SYNCS.PHASECHK.TRANS64.TRYWAIT P1, [UR8+0x30850], R0 ;  /* 0x03085000ff0075a7 */ /* 0x0004e20008020148 */
[----:B------:R-:W-:Y:S05]  /*8080*/  @!P0 BRA `(.L_x_5679) ;  /* 0x0000000000048947 */ /* 0x000fea0003800000 */
[----:B------:R-:W-:Y:S01]  /*8090*/  BPT.TRAP 0x1 ;  /* 0x000000040000795c */ /* 0x000fe20000300000 */
.L_x_5679:
[----:B---3--:R-:W-:Y:S05]  /*80a0*/  @P1 BRA `(.L_x_5680) ;  /* 0x0000000000081947 */ /* 0x008fea0003800000 */
[----:B------:R-:W3:Y:S02]  /*80b0*/  SYNCS.PHASECHK.TRANS64.TRYWAIT P1, [UR8+0x30850], R0 ;  /* 0x03085000ff0075a7 */ /* 0x000ee40008020148 */
[----:B---3--:R-:W-:Y:S05]  /*80c0*/  @!P1 BRA `(.L_x_5681) ;  /* 0x000000c800e49947 */ /* 0x008fea0003800000 */
.L_x_5680:
        /* <DEDUP_REMOVED lines=37> */
.L_x_5682:
        /* <DEDUP_REMOVED lines=24> */
[----:B01----:R-:W-:Y:S01]  /*84a0*/  FMNMX.FTZ R11, R15, R14, !PT ;  /* 0x0000000e0f0b7209 */ /* 0x003fe20007810000 */
[----:B------:R-:W-:Y:S01]  /*84b0*/  FMUL.FTZ R129, R132, UR7 ;  /* 0x0000000784817c20 */ /* 0x000fe20008410000 */
[----:B------:R-:W-:Y:S01]  /*84c0*/  FMUL.FTZ R131, R134, UR7 ;  /* 0x0000000786837c20 */ /* 0x000fe20008410000 */
[----:B------:R-:W-:Y:S01]  /*84d0*/  FMUL.FTZ R132, R135, UR7 ;  /* 0x0000000787847c20 */ /* 0x000fe20008410000 */
[----:B------:R-:W-:Y:S01]  /*84e0*/  FMUL.FTZ R135, R138, UR7 ;  /* 0x000000078a877c20 */ /* 0x000fe20008410000 */
[----:B------:R-:W-:Y:S01]  /*84f0*/  FMUL.FTZ R138, R141, UR7 ;  /* 0x000000078d8a7c20 */ /* 0x000fe20008410000 */
[----:B------:R-:W0:Y:S01]  /*8500*/  MUFU.TANH R120, R120 ;  /* 0x0000007800787308 */ /* 0x000e220000002400 */
[----:B----4-:R-:W-:Y:S01]  /*8510*/  FMNMX.FTZ R157, R21, R13, !PT ;  /* 0x0000000d159d7209 */ /* 0x010fe20007810000 */
[----:B------:R-:W-:Y:S01]  /*8520*/  FMUL.FTZ R141, R144, UR7 ;  /* 0x00000007908d7c20 */ /* 0x000fe20008410000 */
[----:B------:R-:W-:Y:S01]  /*8530*/  FMUL.FTZ R144, R147, UR7 ;  /* 0x0000000793907c20 */ /* 0x000fe20008410000 */
[----:B------:R-:W-:Y:S01]  /*8540*/  FMUL.FTZ R134, R137, UR7 ;  /* 0x0000000789867c20 */ /* 0x000fe20008410000 */
[----:B------:R-:W-:Y:S01]  /*8550*/  FMUL.FTZ R147, R150, UR7 ;  /* 0x0000000796937c20 */ /* 0x000fe20008410000 */
[----:B------:R-:W-:Y:S01]  /*8560*/  FMUL.FTZ R150, R153, UR7 ;  /* 0x0000000799967c20 */ /* 0x000fe20008410000 */
[----:B------:R-:W-:Y:S01]  /*8570*/  FMUL.FTZ R153, R156, UR7 ;  /* 0x000000079c997c20 */ /* 0x000fe20008410000 */
[----:B------:R-:W1:Y:S01]  /*8580*/  MUFU.TANH R121, R121 ;  /* 0x0000007900797308 */ /* 0x000e620000002400 */
        /* <DEDUP_REMOVED lines=12> */
[----:B------:R-:W-:Y:S01]  /*8650*/  UMOV UR14, UR10 ;  /* 0x0000000a000e7c82 */ /* 0x000fe20008000000 */
[----:B------:R-:W0:Y:S01]  /*8660*/  S2UR UR6, SR_CgaCtaId ;  /* 0x00000000000679c3 */ /* 0x000e220000008800 */
[----:B------:R-:W-:Y:S01]  /*8670*/  ULEA UR5, UR9, UR40, 0x3 ;  /* 0x0000002809057291 */ /* 0x000fe2000f8e183f */
[----:B------:R-:W3:Y:S01]  /*8680*/  MUFU.TANH R122, R122 ;  /* 0x0000007a007a7308 */ /* 0x000ee20000002400 */
[----:B-1----:R-:W-:-:S02]  /*8690*/  FMNMX.FTZ R11, R121, R0, !PT ;  /* 0x00000000790b7209 */ /* 0x002fc40007810000 */
[----:B------:R-:W-:-:S05]  /*86a0*/  UIADD3 UR5, UR5, 0x30840, URZ ;  /* 0x0003084005057890 */ /* 0x000fca000fffe03f */
[----:B------:R-:W1:Y:S01]  /*86b0*/  MUFU.TANH R124, R124 ;  /* 0x0000007c007c7308 */ /* 0x000e620000002400 */
[----:B--2---:R-:W-:-:S07]  /*86c0*/  FMNMX.FTZ R157, R123, R2, !PT ;  /* 0x000000027b9d7209 */ /* 0x004fce0007810000 */
[----:B------:R-:W2:Y:S01]  /*86d0*/  MUFU.TANH R125, R125 ;  /* 0x0000007d007d7308 */ /* 0x000ea20000002400 */
[----:B---3--:R-:W-:Y:S01]  /*86e0*/  FMNMX.FTZ R0, R122, R11, !PT ;  /* 0x0000000b7a007209 */ /* 0x008fe20007810000 */
[----:B0-----:R-:W-:-:S06]  /*86f0*/  UPRMT UR5, UR6, 0x654, UR5 ;  /* 0x0000065406057896 */ /* 0x001fcc0008000005 */
[----:B------:R-:W0:Y:S01]  /*8700*/  MUFU.TANH R127, R127 ;  /* 0x0000007f007f7308 */ /* 0x000e220000002400 */
[----:B-1----:R-:W-:Y:S01]  /*8710*/  FMNMX.FTZ R2, R124, R157, !PT ;  /* 0x0000009d7c027209 */ /* 0x002fe20007810000 */
[----:B------:R-:W-:Y:S01]  /*8720*/  FMUL.FTZ R157, R160, UR7 ;  /* 0x00000007a09d7c20 */ /* 0x000fe20008410000 */
[----:B------:R-:W-:Y:S01]  /*8730*/  FMUL.FTZ R160, R163, UR7 ;  /* 0x00000007a3a07c20 */ /* 0x000fe20008410000 */
        /* <DEDUP_REMOVED lines=81> */
[----:B0-----:R-:W-:Y:S02]  /*8c50*/  FMNMX.FTZ R165, R163, R2, !PT ;  /* 0x00000002a3a57209 */ /* 0x001fe40007810000 */
[----:B-1----:R-:W-:-:S05]  /*8c60*/  FMNMX.FTZ R0, R162, R11, !PT ;  /* 0x0000000ba2007209 */ /* 0x002fca0007810000 */
[----:B------:R-:W0:Y:S01]  /*8c70*/  SHFL.BFLY PT, R11, R0, 0x2, 0x1f ;  /* 0x0c401f00000b7f89 */ /* 0x000e2200000e0000 */
[----:B--2---:R-:W-:-:S05]  /*8c80*/  FMNMX.FTZ R165, R164, R165, !PT ;  /* 0x000000a5a4a57209 */ /* 0x004fca0007810000 */
[----:B------:R-:W1:Y:S01]  /*8c90*/  SHFL.BFLY PT, R12, R165, 0x2, 0x1f ;  /* 0x0c401f00a50c7f89 */ /* 0x000e6200000e0000 */
[----:B0-----:R-:W-:-:S05]  /*8ca0*/  FMNMX.FTZ R2, R0, R11, !PT ;  /* 0x0000000b00027209 */ /* 0x001fca0007810000 */
[----:B------:R-:W0:Y:S01]  /*8cb0*/  SHFL.BFLY PT, R11, R2, 0x1, 0x1f ;  /* 0x0c201f00020b7f89 */ /* 0x000e2200000e0000 */
[----:B-1----:R-:W-:-:S05]  /*8cc0*/  FMNMX.FTZ R166, R165, R12, !PT ;  /* 0x0000000ca5a67209 */ /* 0x002fca0007810000 */
[----:B------:R-:W1:Y:S01]  /*8cd0*/  SHFL.BFLY PT, R167, R166, 0x1, 0x1f ;  /* 0x0c201f00a6a77f89 */ /* 0x000e6200000e0000 */
[----:B0-----:R-:W-:-:S05]  /*8ce0*/  FMNMX.FTZ R12, R2, R11, !PT ;  /* 0x0000000b020c7209 */ /* 0x001fca0007810000 */
[----:B------:R-:W-:Y:S01]  /*8cf0*/  FADD.FTZ R14, -R12, R14 ;  /* 0x0000000e0c0e7221 */ /* 0x000fe20000010100 */
[----:B-1----:R-:W-:-:S03]  /*8d00*/  FMNMX.FTZ R11, R166, R167, !PT ;  /* 0x000000a7a60b7209 */ /* 0x002fc60007810000 */
[----:B------:R-:W-:Y:S02]  /*8d10*/  FMUL.FTZ R14, R14, UR14 ;  /* 0x0000000e0e0e7c20 */ /* 0x000fe40008410000 */
[----:B------:R-:W-:Y:S02]  /*8d20*/  FADD.FTZ R13, -R11, R13 ;  /* 0x0000000d0b0d7221 */ /* 0x000fe40000010100 */
[----:B------:R-:W-:Y:S02]  /*8d30*/  MUFU.EX2 R0, R14 ;  /* 0x0000000e00007308 */ /* 0x000fe40000000800 */
[----:B------:R-:W-:Y:S01]  /*8d40*/  FMUL.FTZ R165, R13, UR14 ;  /* 0x0000000e0da57c20 */ /* 0x000fe20008410000 */
[----:B------:R-:W-:-:S04]  /*8d50*/  FMUL.FTZ R13, R12, UR14 ;  /* 0x0000000e0c0d7c20 */ /* 0x000fc80008410000 */
        /* <DEDUP_REMOVED lines=17> */
[--C-:B0-----:R-:W-:Y:S01]  /*8e70*/  FFMA.FTZ R165, R126, UR14, -R13.reuse ;  /* 0x0000000e7ea57c23 */ /* 0x101fe2000801080d */
        /* <DEDUP_REMOVED lines=27> */
[----:B------:R-:W-:Y:S01]  /*9030*/  FFMA.FTZ R175, R155, UR14, -R130 ;  /* 0x0000000e9baf7c23 */ /* 0x000fe20008010882 */
[--C-:B------:R-:W-:Y:S01]  /*9040*/  FFMA.FTZ R15, R154, UR14, -R13.reuse ;  /* 0x0000000e9a0f7c23 */ /* 0x100fe2000801080d */
[--C-:B------:R-:W-:Y:S01]  /*9050*/  FFMA.FTZ R168, R157, UR14, -R13.reuse ;  /* 0x0000000e9da87c23 */ /* 0x100fe2000801080d */
[----:B------:R-:W0:Y:S01]  /*9060*/  MUFU.EX2 R190, R190 ;  /* 0x000000be00be7308 */ /* 0x000e220000000800 */
[----:B--2---:R-:W-:Y:S01]  /*9070*/  FADD.FTZ R3, R167, R10 ;  /* 0x0000000aa7037221 */ /* 0x004fe20000010000 */
[--C-:B------:R-:W-:Y:S01]  /*9080*/  FFMA.FTZ R169, R159, UR14, -R130.reuse ;  /* 0x0000000e9fa97c23 */ /* 0x100fe20008010882 */
[--C-:B------:R-:W-:Y:S01]  /*9090*/  FFMA.FTZ R14, R158, UR14, -R13.reuse ;  /* 0x0000000e9e0e7c23 */ /* 0x100fe2000801080d */
[--C-:B------:R-:W-:Y:S01]  /*90a0*/  FFMA.FTZ R170, R161, UR14, -R13.reuse ;  /* 0x0000000ea1aa7c23 */ /* 0x100fe2000801080d */
[----:B------:R-:W-:Y:S01]  /*90b0*/  FFMA.FTZ R171, R163, UR14, -R130 ;  /* 0x0000000ea3ab7c23 */ /* 0x000fe20008010882 */
[----:B------:R-:W-:-:S02]  /*90c0*/  FFMA.FTZ R13, R162, UR14, -R13 ;  /* 0x0000000ea20d7c23 */ /* 0x000fc4000801080d */
        /* <DEDUP_REMOVED lines=49> */
[--C-:B------:R-:W-:Y:S01]  /*93e0*/  FFMA.FTZ R21, R160, UR14, -R130.reuse ;  /* 0x0000000ea0157c23 */ /* 0x100fe20008010882 */
[----:B------:R-:W-:-:S05]  /*93f0*/  FFMA.FTZ R130, R164, UR14, -R130 ;  /* 0x0000000ea4827c23 */ /* 0x000fca0008010882 */
        /* <DEDUP_REMOVED lines=42> */
.L_x_5683:
        /* <DEDUP_REMOVED lines=36> */
.L_x_5673:
        /* <DEDUP_REMOVED lines=99> */
.L_x_5685:
[----:B------:R-:W-:Y:S01]  /*9f10*/  ULEA UR5, UR39, UR40, 0x3 ;  /* 0x0000002827057291 */ /* 0x000fe2000f8e183f */
[----:B------:R-:W-:-:S05]  /*9f20*/  IMAD.U32 R0, RZ, RZ, UR38 ;  /* 0x00000026ff007e24 */ /* 0x000fca000f8e00ff */
[----:B------:R-:W-:-:S04]  /*9f30*/  SHF.L.U32 R0, R0, 0x1f, RZ ;  /* 0x0000001f00007819 */ /* 0x000fc800000006ff */
[----:B------:R0:W1:Y:S01]  /*9f40*/  SYNCS.PHASECHK.TRANS64.TRYWAIT P1, [UR5+0x30850], R0 ;  /* 0x03085000ff0075a7 */ /* 0x0000620008020145 */
[----:B------:R-:W-:Y:S05]  /*9f50*/  @!P0 BRA `(.L_x_5686) ;  /* 0x0000000000048947 */ /* 0x000fea0003800000 */
[----:B------:R-:W-:Y:S01]  /*9f60*/  BPT.TRAP 0x1 ;  /* 0x000000040000795c */ /* 0x000fe20000300000 */
.L_x_5686:
[----:B-1----:R-:W-:Y:S05]  /*9f70*/  @P1 BRA `(.L_x_5687) ;  /* 0x0000000000081947 */ /* 0x002fea0003800000 */
[----:B------:R-:W1:Y:S02]  /*9f80*/  SYNCS.PHASECHK.TRANS64.TRYWAIT P1, [UR5+0x30850], R0 ;  /* 0x03085000ff0075a7 */ /* 0x000e640008020145 */
[----:B-1----:R-:W-:Y:S05]  /*9f90*/  @!P1 BRA `(.L_x_5688) ;  /* 0x000000ac00489947 */ /* 0x002fea0003800000 */
.L_x_5687:
        /* <DEDUP_REMOVED lines=21> */
[----:B------:R-:W-:Y:S01]  /*a0f0*/  IMAD.U32 R5, RZ, RZ, UR14 ;  /* 0x0000000eff057e24 */ /* 0x000fe2000f8e00ff */
[----:B------:R-:W-:Y:S01]  /*a100*/  MOV R0, 0xff800000 ;  /* 0xff80000000007802 */ /* 0x000fe20000000f00 */
[----:B-1----:R-:W-:-:S02]  /*a110*/  FADD.FTZ R13, R2, R7 ;  /* 0x00000007020d7221 */ /* 0x002fc40000010000 */
[----:B------:R-:W-:Y:S01]  /*a120*/  FSETP.NE.FTZ.AND P1, PT, R9, RZ, PT ;  /* 0x000000ff0900720b */ /* 0x000fe20003f35000 */
[----:B------:R-:W-:Y:S02]  /*a130*/  IMAD.MOV.U32 R2, RZ, RZ, -0x800000 ;  /* 0xff800000ff027424 */ /* 0x000fe400078e00ff */
[----:B------:R-:W-:-:S10]  /*a140*/  FSETP.NE.FTZ.AND P2, PT, R13, RZ, PT ;  /* 0x000000ff0d00720b */ /* 0x000fd40003f55000 */
[----:B------:R-:W0:Y:S01]  /*a150*/  @P1 MUFU.LG2 R6, R9 ;  /* 0x0000000900061308 */ /* 0x000e220000000c00 */
[----:B------:R-:W-:Y:S02]  /*a160*/  @P1 FMUL.FTZ R5, R5, 0.69314718246459960938 ;  /* 0x3f31721805051820 */ /* 0x000fe40000410000 */
        /* <DEDUP_REMOVED lines=32> */
[----:B0-23--:R-:W-:Y:S05]  /*a370*/  @!P0 BRA `(.L_x_5689) ;  /* 0x0000000000048947 */ /* 0x00dfea0003800000 */
[----:B------:R-:W-:Y:S01]  /*a380*/  BPT.TRAP 0x1 ;  /* 0x000000040000795c */ /* 0x000fe20000300000 */
.L_x_5689:
        /* <DEDUP_REMOVED lines=109> */
.L_x_5653:
        /* <DEDUP_REMOVED lines=17> */
[----:B------:R-:W-:Y:S01]  /*ab70*/  ULDC.64 UR12, c[0x0][0xc00] ;  /* 0x00030000000c7ab9 */ /* 0x000fe20000000a00 */
[----:B------:R-:W-:Y:S02]  /*ab80*/  R2UR UR16, R214 ;  /* 0x00000000d61072ca */ /* 0x000fe400000e0000 */
[----:B------:R-:W-:Y:S02]  /*ab90*/  R2UR UR17, R195 ;  /* 0x00000000c31172ca */ /* 0x000fe400000e0000 */
[----:B------:R-:W-:-:S07]  /*aba0*/  R2UR UR23, R197 ;  /* 0x00000000c51772ca */ /* 0x000fce00000e0000 */
[----:B------:R-:W-:Y:S01]  /*abb0*/  UIMAD.WIDE UR12, UR9, 0x4, UR12 ;  /* 0x00000004090c78a5 */ /* 0x000fe2000f8e020c */
[----:B------:R-:W-:Y:S01]  /*abc0*/  UMOV UR10, UR8 ;  /* 0x00000008000a7c82 */ /* 0x000fe20008000000 */
[----:B0-----:R-:W-:Y:S01]  /*abd0*/  UMOV UR11, UR4 ;  /* 0x00000004000b7c82 */ /* 0x001fe20008000000 */
[----:B------:R-:W-:Y:S01]  /*abe0*/  BAR.SYNC.DEFER_BLOCKING 0x1, 0x100 ;  /* 0x0044000000007b1d */ /* 0x000fe20000010000 */
[----:B--2---:R-:W-:-:S03]  /*abf0*/  IMAD.WIDE R4, R3, R4, UR10 ;  /* 0x0000000a03047e25 */ /* 0x004fc6000f8e0204 */
[C---:B------:R-:W-:Y:S02]  /*ac00*/  IADD3 R8, P1, R4.reuse, 0x40, RZ ;  /* 0x0000004004087810 */ /* 0x040fe40007f3e0ff */
[C---:B------:R-:W-:Y:S02]  /*ac10*/  LOP3.LUT R3, R4.reuse, 0x380, RZ, 0xc0, !PT ;  /* 0x0000038004037812 */ /* 0x040fe400078ec0ff */
[C---:B------:R-:W-:Y:S01]  /*ac20*/  IADD3 R6, P2, R4.reuse, 0x20, RZ ;  /* 0x0000002004067810 */ /* 0x040fe20007f5e0ff */
[--C-:B------:R-:W-:Y:S01]  /*ac30*/  IMAD.X R15, RZ, RZ, R5.reuse, P1 ;  /* 0x000000ffff0f7224 */ /* 0x100fe200008e0605 */
[C---:B------:R-:W-:Y:S02]  /*ac40*/  IADD3 R19, P6, R4.reuse, 0x60, RZ ;  /* 0x0000006004137810 */ /* 0x040fe40007fde0ff */
[----:B------:R-:W-:Y:S01]  /*ac50*/  IADD3 R133, P5, R4, 0x4000, RZ ;  /* 0x0000400004857810 */ /* 0x000fe20007fbe0ff */
[--C-:B------:R-:W-:Y:S01]  /*ac60*/  IMAD.X R13, RZ, RZ, R5.reuse, P2 ;  /* 0x000000ffff0d7224 */ /* 0x100fe200010e0605 */
[----:B------:R-:W-:Y:S01]  /*ac70*/  LOP3.LUT R7, R8, 0x380, RZ, 0xc0, !PT ;  /* 0x0000038008077812 */ /* 0x000fe200078ec0ff */
[--C-:B------:R-:W-:Y:S01]  /*ac80*/  IMAD.X R85, RZ, RZ, R5.reuse, P6 ;  /* 0x000000ffff557224 */ /* 0x100fe200030e0605 */
[----:B------:R-:W-:Y:S01]  /*ac90*/  SHF.R.U64 R3, R3, 0x3, RZ ;  /* 0x0000000303037819 */ /* 0x000fe200000012ff */
[----:B------:R-:W-:Y:S01]  /*aca0*/  IMAD.X R87, RZ, RZ, R5, P5 ;  /* 0x000000ffff577224 */ /* 0x000fe200028e0605 */
[----:B------:R-:W-:-:S02]  /*acb0*/  IADD3 R88, P0, R4, 0x4020, RZ ;  /* 0x0000402004587810 */ /* 0x000fc40007f1e0ff */
[C---:B------:R-:W-:Y:S02]  /*acc0*/  IADD3 R135, P4, R4.reuse, 0x4040, RZ ;  /* 0x0000404004877810 */ /* 0x040fe40007f9e0ff */
[C---:B------:R-:W-:Y:S01]  /*acd0*/  IADD3 R92, P3, R4.reuse, 0x4060, RZ ;  /* 0x00004060045c7810 */ /* 0x040fe20007f7e0ff */
[--C-:B------:R-:W-:Y:S01]  /*ace0*/  IMAD.X R89, RZ, RZ, R5.reuse, P0 ;  /* 0x000000ffff597224 */ /* 0x100fe200000e0605 */
[C---:B------:R-:W-:Y:S01]  /*acf0*/  IADD3 R137, P2, R4.reuse, 0x8000, RZ ;  /* 0x0000800004897810 */ /* 0x040fe20007f5e0ff */
[--C-:B------:R-:W-:Y:S01]  /*ad00*/  IMAD.X R91, RZ, RZ, R5.reuse, P4 ;  /* 0x000000ffff5b7224 */ /* 0x100fe200020e0605 */
[C---:B------:R-:W-:Y:S01]  /*ad10*/  IADD3 R139, P1, R4.reuse, 0x8020, RZ ;  /* 0x00008020048b7810 */ /* 0x040fe20007f3e0ff */
[--C-:B------:R-:W-:Y:S01]  /*ad20*/  IMAD.X R93, RZ, RZ, R5.reuse, P3 ;  /* 0x000000ffff5d7224 */ /* 0x100fe200018e0605 */
[C---:B------:R-:W-:Y:S02]  /*ad30*/  IADD3 R141, P6, R4.reuse, 0x8040, RZ ;  /* 0x00008040048d7810 */ /* 0x040fe40007fde0ff */
[----:B------:R-:W-:Y:S01]  /*ad40*/  IADD3 R132, P5, R4, 0x8060, RZ ;  /* 0x0000806004847810 */ /* 0x000fe20007fbe0ff */
[--C-:B------:R-:W-:Y:S01]  /*ad50*/  IMAD.X R131, RZ, RZ, R5.reuse, P1 ;  /* 0x000000ffff837224 */ /* 0x100fe200008e0605 */
[----:B------:R-:W-:Y:S01]  /*ad60*/  SHF.R.U64 R7, R7, 0x3, RZ ;  /* 0x0000000307077819 */ /* 0x000fe200000012ff */
[--C-:B------:R-:W-:Y:S01]  /*ad70*/  IMAD.X R9, RZ, RZ, R5.reuse, P6 ;  /* 0x000000ffff097224 */ /* 0x100fe200030e0605 */
[----:B------:R-:W-:Y:S01]  /*ad80*/  LOP3.LUT R4, R3, R4, RZ, 0x3c, !PT ;  /* 0x0000000403047212 */ /* 0x000fe200078e3cff */
[----:B------:R-:W-:Y:S01]  /*ad90*/  IMAD.X R11, RZ, RZ, R5, P5 ;  /* 0x000000ffff0b7224 */ /* 0x000fe200028e0605 */
[----:B------:R-:W-:-:S02]  /*ada0*/  LOP3.LUT R3, R6, 0x380, RZ, 0xc0, !PT ;  /* 0x0000038006037812 */ /* 0x000fc400078ec0ff */
[----:B------:R-:W-:Y:S02]  /*adb0*/  LOP3.LUT R14, R7, R8, RZ, 0x3c, !PT ;  /* 0x00000008070e7212 */ /* 0x000fe400078e3cff */
[----:B------:R-:W-:Y:S02]  /*adc0*/  LOP3.LUT R8, R137, 0x380, RZ, 0xc0, !PT ;  /* 0x0000038089087812 */ /* 0x000fe400078ec0ff */
[----:B------:R-:W-:Y:S02]  /*add0*/  LOP3.LUT R10, R19, 0x380, RZ, 0xc0, !PT ;  /* 0x00000380130a7812 */ /* 0x000fe400078ec0ff */
[----:B------:R-:W-:Y:S02]  /*ade0*/  SHF.R.U64 R3, R3, 0x3, RZ ;  /* 0x0000000303037819 */ /* 0x000fe400000012ff */
[----:B------:R-:W-:Y:S02]  /*adf0*/  SHF.R.U64 R8, R8, 0x3, RZ ;  /* 0x0000000308087819 */ /* 0x000fe400000012ff */
[----:B------:R-:W-:-:S02]  /*ae00*/  LOP3.LUT R86, R133, 0x380, RZ, 0xc0, !PT ;  /* 0x0000038085567812 */ /* 0x000fc400078ec0ff */
[----:B------:R-:W-:Y:S02]  /*ae10*/  SHF.R.U64 R10, R10, 0x3, RZ ;  /* 0x000000030a0a7819 */ /* 0x000fe400000012ff */
[----:B------:R-:W-:Y:S02]  /*ae20*/  LOP3.LUT R12, R3, R6, RZ, 0x3c, !PT ;  /* 0x00000006030c7212 */ /* 0x000fe400078e3cff */
[----:B------:R-:W-:Y:S02]  /*ae30*/  LOP3.LUT R3, R88, 0x380, RZ, 0xc0, !PT ;  /* 0x0000038058037812 */ /* 0x000fe400078ec0ff */
[----:B------:R-:W-:Y:S02]  /*ae40*/  LOP3.LUT R6, R135, 0x380, RZ, 0xc0, !PT ;  /* 0x0000038087067812 */ /* 0x000fe400078ec0ff */
[----:B------:R-:W-:Y:S02]  /*ae50*/  LOP3.LUT R7, R92, 0x380, RZ, 0xc0, !PT ;  /* 0x000003805c077812 */ /* 0x000fe400078ec0ff */
[----:B------:R-:W-:-:S02]  /*ae60*/  LOP3.LUT R94, R8, R137, RZ, 0x3c, !PT ;  /* 0x00000089085e7212 */ /* 0x000fc400078e3cff */
[----:B------:R-:W-:Y:S02]  /*ae70*/  SHF.R.U64 R86, R86, 0x3, RZ ;  /* 0x0000000356567819 */ /* 0x000fe400000012ff */
[----:B------:R-:W-:Y:S02]  /*ae80*/  LOP3.LUT R84, R10, R19, RZ, 0x3c, !PT ;  /* 0x000000130a547212 */ /* 0x000fe400078e3cff */
[----:B------:R-:W-:Y:S02]  /*ae90*/  LOP3.LUT R8, R139, 0x380, RZ, 0xc0, !PT ;  /* 0x000003808b087812 */ /* 0x000fe400078ec0ff */
[----:B------:R-:W-:Y:S02]  /*aea0*/  SHF.R.U64 R3, R3, 0x3, RZ ;  /* 0x0000000303037819 */ /* 0x000fe400000012ff */
[----:B------:R-:W-:Y:S02]  /*aeb0*/  SHF.R.U64 R6, R6, 0x3, RZ ;  /* 0x0000000306067819 */ /* 0x000fe400000012ff */
[----:B------:R-:W-:-:S02]  /*aec0*/  LOP3.LUT R10, R141, 0x380, RZ, 0xc0, !PT ;  /* 0x000003808d0a7812 */ /* 0x000fc400078ec0ff */
[----:B------:R-:W-:Y:S02]  /*aed0*/  LOP3.LUT R19, R132, 0x380, RZ, 0xc0, !PT ;  /* 0x0000038084137812 */ /* 0x000fe400078ec0ff */
[----:B------:R-:W-:Y:S02]  /*aee0*/  SHF.R.U64 R7, R7, 0x3, RZ ;  /* 0x0000000307077819 */ /* 0x000fe400000012ff */
[----:B------:R-:W-:Y:S02]  /*aef0*/  LOP3.LUT R86, R86, R133, RZ, 0x3c, !PT ;  /* 0x0000008556567212 */ /* 0x000fe400078e3cff */
[----:B------:R-:W-:Y:S02]  /*af00*/  SHF.R.U64 R8, R8, 0x3, RZ ;  /* 0x0000000308087819 */ /* 0x000fe400000012ff */
[----:B------:R-:W-:Y:S02]  /*af10*/  LOP3.LUT R88, R3, R88, RZ, 0x3c, !PT ;  /* 0x0000005803587212 */ /* 0x000fe400078e3cff */
[----:B------:R-:W-:-:S02]  /*af20*/  LOP3.LUT R90, R6, R135, RZ, 0x3c, !PT ;  /* 0x00000087065a7212 */ /* 0x000fc400078e3cff */
[----:B------:R-:W-:Y:S02]  /*af30*/  SHF.R.U64 R10, R10, 0x3, RZ ;  /* 0x000000030a0a7819 */ /* 0x000fe400000012ff */
[----:B------:R-:W-:Y:S02]  /*af40*/  SHF.R.U64 R19, R19, 0x3, RZ ;  /* 0x0000000313137819 */ /* 0x000fe400000012ff */
[-C--:B------:R-:W-:Y:S02]  /*af50*/  IADD3.X R95, RZ, R5.reuse, RZ, P2, !PT ;  /* 0x00000005ff5f7210 */ /* 0x080fe400017fe4ff */
        /* <DEDUP_REMOVED lines=9> */
[----:B------:R-:W-:-:S02]  /*aff0*/  MOV R135, R86 ;  /* 0x0000005600877202 */ /* 0x000fc40000000f00 */
[----:B------:R-:W-:Y:S02]  /*b000*/  LOP3.LUT R8, R10, R141, RZ, 0x3c, !PT ;  /* 0x0000008d0a087212 */ /* 0x000fe400078e3cff */
[----:B------:R-:W-:Y:S02]  /*b010*/  MOV R13, R12 ;  /* 0x0000000c000d7202 */ /* 0x000fe40000000f00 */
[----:B------:R-:W-:Y:S02]  /*b020*/  MOV R134, R88 ;  /* 0x0000005800867202 */ /* 0x000fe40000000f00 */
[----:B------:R-:W-:Y:S02]  /*b030*/  MOV R133, R90 ;  /* 0x0000005a00857202 */ /* 0x000fe40000000f00 */
[----:B------:R-:W-:Y:S02]  /*b040*/  F2FP.F16.F32.PACK_AB R84, R33, R32 ;  /* 0x000000202154723e */ /* 0x000fe400000000ff */
[----:B------:R-:W-:-:S02]  /*b050*/  F2FP.F16.F32.PACK_AB R85, R35, R34 ;  /* 0x000000222355723e */ /* 0x000fc400000000ff */
[----:B------:R-:W-:Y:S02]  /*b060*/  F2FP.F16.F32.PACK_AB R86, R37, R36 ;  /* 0x000000242556723e */ /* 0x000fe400000000ff */
[----:B------:R-:W-:Y:S02]  /*b070*/  F2FP.F16.F32.PACK_AB R87, R39, R38 ;  /* 0x000000262757723e */ /* 0x000fe400000000ff */
[----:B------:R-:W-:Y:S02]  /*b080*/  LOP3.LUT R10, R19, R132, RZ, 0x3c, !PT ;  /* 0x00000084130a7212 */ /* 0x000fe400078e3cff */
[----:B------:R-:W-:Y:S01]  /*b090*/  MOV R14, R14 ;  /* 0x0000000e000e7202 */ /* 0x000fe20000000f00 */
[----:B------:R1:W-:Y:S01]  /*b0a0*/  STSM.16.M88.4 [R13], R84 ;  /* 0x000000540d007844 */ /* 0x0003e20000000200 */
[----:B------:R-:W-:Y:S02]  /*b0b0*/  F2FP.F16.F32.PACK_AB R88, R41, R40 ;  /* 0x000000282958723e */ /* 0x000fe400000000ff */
        /* <DEDUP_REMOVED lines=16> */
[----:B------:R-:W-:Y:S02]  /*b1c0*/  F2FP.F16.F32.PACK_AB R12, R65, R64 ;  /* 0x00000040410c723e */ /* 0x000fe400000000ff */
[----:B-1----:R-:W-:Y:S01]  /*b1d0*/  F2FP.F16.F32.PACK_AB R13, R67, R66 ;  /* 0x00000042430d723e */ /* 0x002fe200000000ff */
[----:B------:R-:W-:Y:S01]  /*b1e0*/  STSM.16.M88.4 [R135], R8 ;  /* 0x0000000887007844 */ /* 0x000fe20000000200 */
[----:B--2---:R-:W-:Y:S02]  /*b1f0*/  F2FP.F16.F32.PACK_AB R14, R69, R68 ;  /* 0x00000044450e723e */ /* 0x004fe400000000ff */
[----:B------:R-:W-:Y:S02]  /*b200*/  F2FP.F16.F32.PACK_AB R15, R71, R70 ;  /* 0x00000046470f723e */ /* 0x000fe400000000ff */
[----:B------:R-:W-:-:S02]  /*b210*/  F2FP.F16.F32.PACK_AB R84, R73, R72 ;  /* 0x000000484954723e */ /* 0x000fc400000000ff */
[----:B------:R-:W-:Y:S01]  /*b220*/  F2FP.F16.F32.PACK_AB R85, R75, R74 ;  /* 0x0000004a4b55723e */ /* 0x000fe200000000ff */
[----:B------:R-:W-:Y:S01]  /*b230*/  STSM.16.M88.4 [R134], R12 ;  /* 0x0000000c86007844 */ /* 0x000fe20000000200 */
        /* <DEDUP_REMOVED lines=13> */
[----:B------:R-:W-:Y:S01]  /*b310*/  F2FP.F16.F32.PACK_AB R95, R129, R128 ;  /* 0x00000080815f723e */ /* 0x000fe200000000ff */
[----:B0-----:R-:W-:Y:S01]  /*b320*/  IMAD.U32 R84, RZ, RZ, UR12 ;  /* 0x0000000cff547e24 */ /* 0x001fe2000f8e00ff */
[----:B------:R-:W-:Y:S01]  /*b330*/  F2FP.F16.F32.PACK_AB R4, R97, R96 ;  /* 0x000000606104723e */ /* 0x000fe200000000ff */
[----:B------:R-:W-:Y:S01]  /*b340*/  IMAD.U32 R85, RZ, RZ, UR13 ;  /* 0x0000000dff557e24 */ /* 0x000fe2000f8e00ff */
[----:B------:R-:W-:Y:S01]  /*b350*/  F2FP.F16.F32.PACK_AB R5, R99, R98 ;  /* 0x000000626305723e */ /* 0x000fe200000000ff */
[----:B------:R-:W-:Y:S01]  /*b360*/  STSM.16.M88.4 [R132], R92 ;  /* 0x0000005c84007844 */ /* 0x000fe20000000200 */
[----:B------:R-:W-:Y:S01]  /*b370*/  F2FP.F16.F32.PACK_AB R6, R101, R100 ;  /* 0x000000646506723e */ /* 0x000fe200000000ff */
[----:B------:R-:W-:Y:S01]  /*b380*/  ULDC.64 UR12, c[0x0][0xc08] ;  /* 0x00030200000c7ab9 */ /* 0x000fe20000000a00 */
[----:B------:R-:W-:Y:S02]  /*b390*/  F2FP.F16.F32.PACK_AB R7, R103, R102 ;  /* 0x000000666707723e */ /* 0x000fe400000000ff */
[----:B------:R-:W-:-:S02]  /*b3a0*/  F2FP.F16.F32.PACK_AB R8, R105, R104 ;  /* 0x000000686908723e */ /* 0x000fc400000000ff */
[----:B------:R-:W-:Y:S01]  /*b3b0*/  F2FP.F16.F32.PACK_AB R9, R107, R106 ;  /* 0x0000006a6b09723e */ /* 0x000fe200000000ff */
[----:B------:R-:W-:Y:S01]  /*b3c0*/  STSM.16.M88.4 [R131], R4 ;  /* 0x0000000483007844 */ /* 0x000fe20000000200 */
[----:B------:R-:W-:Y:S02]  /*b3d0*/  F2FP.F16.F32.PACK_AB R10, R109, R108 ;  /* 0x0000006c6d0a723e */ /* 0x000fe400000000ff */
[----:B------:R-:W-:Y:S02]  /*b3e0*/  F2FP.F16.F32.PACK_AB R11, R111, R110 ;  /* 0x0000006e6f0b723e */ /* 0x000fe400000000ff */
[----:B------:R-:W-:Y:S02]  /*b3f0*/  F2FP.F16.F32.PACK_AB R12, R113, R112 ;  /* 0x00000070710c723e */ /* 0x000fe400000000ff */
[----:B------:R-:W-:Y:S01]  /*b400*/  F2FP.F16.F32.PACK_AB R13, R115, R114 ;  /* 0x00000072730d723e */ /* 0x000fe200000000ff */
[----:B------:R-:W-:Y:S01]  /*b410*/  STSM.16.M88.4 [R130], R8 ;  /* 0x0000000882007844 */ /* 0x000fe20000000200 */
[----:B------:R-:W-:-:S02]  /*b420*/  F2FP.F16.F32.PACK_AB R14, R117, R116 ;  /* 0x00000074750e723e */ /* 0x000fc400000000ff */
[----:B------:R-:W-:Y:S02]  /*b430*/  F2FP.F16.F32.PACK_AB R15, R119, R118 ;  /* 0x00000076770f723e */ /* 0x000fe400000000ff */
[----:B------:R-:W-:-:S03]  /*b440*/  ISETP.NE.U32.AND P0, PT, RZ, UR14, PT ;  /* 0x0000000eff007c0c */ /* 0x000fc6000bf05070 */
[----:B------:R0:W-:Y:S01]  /*b450*/  STSM.16.M88.4 [R3], R12 ;  /* 0x0000000c03007844 */ /* 0x0001e20000000200 */
[----:B------:R-:W-:Y:S01]  /*b460*/  BAR.SYNC.DEFER_BLOCKING 0x1, 0x100 ;  /* 0x0044000000007b1d */ /* 0x000fe20000010000 */
[----:B------:R-:W-:-:S07]  /*b470*/  ISETP.NE.AND.EX P0, PT, RZ, UR15, PT, P0 ;  /* 0x0000000fff007c0c */ /* 0x000fce000bf05300 */
[----:B0-----:R-:W0:Y:S06]  /*b480*/  LDC R3, c[0x0][0xbe8] ;  /* 0x0002fa00ff037b82 */ /* 0x001e2c0000000800 */
[----:B------:R-:W2:Y:S01]  /*b490*/  @P0 LDG.E R19, desc[UR36][R84.64] ;  /* 0x0000002454130981 */ /* 0x000ea2000c1e1900 */
[----:B------:R-:W-:Y:S01]  /*b4a0*/  UISETP.NE.U32.AND UP0, UPT, UR12, URZ, UPT ;  /* 0x0000003f0c00728c */ /* 0x000fe2000bf05070 */
[----:B------:R-:W-:-:S03]  /*b4b0*/  ULDC UR4, c[0x0][0xa88] ;  /* 0x0002a20000047ab9 */ /* 0x000fc60000000800 */
[----:B------:R-:W-:Y:S01]  /*b4c0*/  UISETP.NE.AND.EX UP0, UPT, UR13, URZ, UPT, UP0 ;  /* 0x0000003f0d00728c */ /* 0x000fe2000bf05300 */
[----:B------:R-:W-:Y:S01]  /*b4d0*/  IMAD.U32 R8, RZ, RZ, UR4 ;  /* 0x00000004ff087e24 */ /* 0x000fe2000f8e00ff */
[----:B------:R-:W-:-:S04]  /*b4e0*/  ULDC UR4, c[0x0][0xad4] ;  /* 0x0002b50000047ab9 */ /* 0x000fc80000000800 */
[----:B------:R-:W-:Y:S02]  /*b4f0*/  PLOP3.LUT P4, PT, PT, PT, UP0, 0x80, 0x0 ;  /* 0x000000000000781c */ /* 0x000fe40003f8f008 */
[----:B0-----:R-:W-:-:S03]  /*b500*/  ISETP.NE.AND P1, PT, R3, 0x1, PT ;  /* 0x000000010300780c */ /* 0x001fc60003f25270 */
[----:B------:R-:W-:-:S04]  /*b510*/  @UP0 ULEA UR12, UP1, UR9, UR12, 0x2 ;  /* 0x0000000c090c0291 */ /* 0x000fc8000f82103f */
[----:B------:R-:W-:Y:S02]  /*b520*/  @UP0 ULEA.HI.X UR13, UR9, UR13, UR16, 0x2, UP1 ;  /* 0x0000000d090d0291 */ /* 0x000fe400088f1410 */
[----:B------:R-:W-:Y:S01]  /*b530*/  UISETP.NE.AND UP0, UPT, UR18, URZ, UPT ;  /* 0x0000003f1200728c */ /* 0x000fe2000bf05270 */
[----:B------:R-:W-:-:S03]  /*b540*/  IMAD.U32 R4, RZ, RZ, UR12 ;  /* 0x0000000cff047e24 */ /* 0x000fc6000f8e00ff */
[----:B------:R-:W0:Y:S01]  /*b550*/  @P1 LDC R6, c[0x0][0xbec] ;  /* 0x0002fb00ff061b82 */ /* 0x000e220000000800 */
[----:B------:R-:W-:Y:S01]  /*b560*/  USEL UR4, UR18, UR4, UP0 ;  /* 0x0000000412047287 */ /* 0x000fe20008000000 */
[----:B------:R-:W-:Y:S01]  /*b570*/  IMAD.U32 R5, RZ, RZ, UR13 ;  /* 0x0000000dff057e24 */ /* 0x000fe2000f8e00ff */
[----:B------:R-:W-:Y:S02]  /*b580*/  UMOV UR22, 0x9b8 ;  /* 0x000009b800167882 */ /* 0x000fe40000000000 */
[----:B------:R-:W-:-:S03]  /*b590*/  UISETP.GT.AND UP1, UPT, UR4, 0x1, UPT ;  /* 0x000000010400788c */ /* 0x000fc6000bf24270 */
[----:B------:R-:W1:Y:S01]  /*b5a0*/  @P1 LDC R9, c[0x0][0xbf0] ;  /* 0x0002fc00ff091b82 */ /* 0x000e620000000800 */
[----:B------:R-:W-:Y:S01]  /*b5b0*/  USEL UR22, UR22, 0x978, UP1 ;  /* 0x0000097816167887 */ /* 0x000fe20008800000 */
[----:B------:R-:W-:Y:S01]  /*b5c0*/  VIADD R11, R17, UR42 ;  /* 0x0000002a110b7c36 */ /* 0x000fe20008000000 */
[----:B------:R-:W-:Y:S01]  /*b5d0*/  UISETP.NE.U32.AND UP0, UPT, UR14, URZ, UPT ;  /* 0x0000003f0e00728c */ /* 0x000fe2000bf05070 */
[----:B------:R0:W5:Y:S01]  /*b5e0*/  @P4 LDG.E R8, desc[UR36][R4.64] ;  /* 0x0000002404084981 */ /* 0x000162000c1e1900 */
[----:B------:R-:W-:Y:S01]  /*b5f0*/  UMOV UR4, URZ ;  /* 0x0000003f00047c82 */ /* 0x000fe20008000000 */
[----:B------:R-:W-:Y:S01]  /*b600*/  USEL UR20, UR17, URZ, UP1 ;  /* 0x0000003f11147287 */ /* 0x000fe20008800000 */
[----:B------:R-:W-:Y:S01]  /*b610*/  IMAD.MOV.U32 R7, RZ, RZ, R11 ;  /* 0x000000ffff077224 */ /* 0x000fe200078e000b */
[----:B------:R-:W-:-:S04]  /*b620*/  UISETP.NE.AND.EX UP0, UPT, UR15, URZ, UPT, UP0 ;  /* 0x0000003f0f00728c */ /* 0x000fc8000bf05300 */
[----:B------:R-:W-:Y:S02]  /*b630*/  USEL UR9, UR9, URZ, !UP0 ;  /* 0x0000003f09097287 */ /* 0x000fe4000c000000 */
[----:B------:R-:W-:Y:S01]  /*b640*/  USEL UR21, UR16, URZ, !UP0 ;  /* 0x0000003f10157287 */ /* 0x000fe2000c000000 */
[----:B------:R-:W-:Y:S02]  /*b650*/  ULDC.64 UR12, c[0x0][UR22+0x218] ;  /* 0x00008600160c7abb */ /* 0x000fe40008000a00 */
[----:B------:R-:W-:Y:S01]  /*b660*/  ULDC.64 UR16, c[0x0][UR22+0x220] ;  /* 0x0000880016107abb */ /* 0x000fe20008000a00 */
[----:B------:R-:W-:Y:S01]  /*b670*/  ULDC.64 UR18, c[0x0][UR22+0x228] ;  /* 0x00008a0016127abb */ /* 0x000fe20008000a00 */
[----:B------:R-:W-:Y:S01]  /*b680*/  UIMAD.WIDE.U32 UR14, UR12, UR23, URZ ;  /* 0x000000170c0e72a5 */ /* 0x000fe2000f8e003f */
[----:B0-----:R-:W-:Y:S01]  /*b690*/  @P1 IMAD.HI.U32 R4, R11, R6, RZ ;  /* 0x000000060b041227 */ /* 0x001fe200078e00ff */
[----:B------:R-:W-:Y:S02]  /*b6a0*/  UIMAD UR23, UR13, UR23, URZ ;  /* 0x000000170d1772a4 */ /* 0x000fe4000f8e023f */
[----:B------:R-:W-:-:S02]  /*b6b0*/  UIMAD UR17, UR17, UR9, URZ ;  /* 0x00000009111172a4 */ /* 0x000fc4000f8e023f */
[----:B------:R-:W-:Y:S01]  /*b6c0*/  UIMAD.WIDE.U32 UR24, UR18, UR20, URZ ;  /* 0x00000014121872a5 */ /* 0x000fe2000f8e003f */
[----:B-1----:R-:W-:Y:S01]  /*b6d0*/  @P1 SHF.R.U32.HI R7, RZ, R9, R4 ;  /* 0x00000009ff071219 */ /* 0x002fe20000011604 */
[----:B------:R-:W-:Y:S02]  /*b6e0*/  UIMAD.WIDE.U32 UR12, UR16, UR9, URZ ;  /* 0x00000009100c72a5 */ /* 0x000fe4000f8e003f */
[----:B------:R-:W-:Y:S01]  /*b6f0*/  UIMAD UR18, UR19, UR20, URZ ;  /* 0x00000014131272a4 */ /* 0x000fe2000f8e023f */
[----:B------:R-:W-:Y:S01]  /*b700*/  IADD3 R6, -R7, RZ, RZ ;  /* 0x000000ff07067210 */ /* 0x000fe20007ffe1ff */
[----:B------:R-:W-:Y:S01]  /*b710*/  UIMAD UR17, UR16, UR21, UR17 ;  /* 0x00000015101172a4 */ /* 0x000fe2000f8e0211 */
[----:B------:R-:W-:Y:S01]  /*b720*/  IMAD.U32 R4, RZ, RZ, UR24 ;  /* 0x00000018ff047e24 */ /* 0x000fe2000f8e00ff */
[----:B------:R-:W-:Y:S02]  /*b730*/  UIADD3 UR18, UR25, UR18, URZ ;  /* 0x0000001219127290 */ /* 0x000fe4000fffe03f */
[----:B------:R-:W-:Y:S01]  /*b740*/  IMAD.U32 R5, RZ, RZ, UR25 ;  /* 0x00000019ff057e24 */ /* 0x000fe2000f8e00ff */
[----:B------:R-:W-:Y:S01]  /*b750*/  UIADD3 UR23, UR15, UR23, URZ ;  /* 0x000000170f177290 */ /* 0x000fe2000fffe03f */
[----:B------:R-:W-:Y:S01]  /*b760*/  IMAD R9, R3, R6, R11 ;  /* 0x0000000603097224 */ /* 0x000fe200078e020b */
[----:B------:R-:W-:Y:S01]  /*b770*/  UIADD3 UR17, UR13, UR17, URZ ;  /* 0x000000110d117290 */ /* 0x000fe2000fffe03f */
[----:B------:R-:W-:Y:S01]  /*b780*/  SHF.R.S32.HI R5, RZ, 0x1f, R7 ;  /* 0x0000001fff057819 */ /* 0x000fe20000011407 */
[----:B------:R-:W-:-:S02]  /*b790*/  IMAD.U32 R10, RZ, RZ, UR18 ;  /* 0x00000012ff0a7e24 */ /* 0x000fc4000f8e00ff */
[----:B------:R-:W-:Y:S02]  /*b7a0*/  SHF.R.S32.HI R6, RZ, 0x1f, R9 ;  /* 0x0000001fff067819 */ /* 0x000fe40000011409 */
[----:B--2---:R-:W-:-:S13]  /*b7b0*/  @P0 R2UR UR4, R19 ;  /* 0x00000000130402ca */ /* 0x004fda00000e0000 */
[----:B------:R-:W-:Y:S02]  /*b7c0*/  UIADD3 UR14, UP0, UP2, UR12, UR14, UR4 ;  /* 0x0000000e0c0e7290 */ /* 0x000fe4000fa1e004 */
[----:B------:R-:W-:Y:S01]  /*b7d0*/  USHF.R.S32.HI UR16, URZ, 0x1f, UR4 ;  /* 0x0000001f3f107899 */ /* 0x000fe20008011404 */
[----:B------:R-:W-:-:S03]  /*b7e0*/  ULDC.64 UR12, c[0x0][UR22+0x210] ;  /* 0x00008400160c7abb */ /* 0x000fc60008000a00 */
[----:B------:R-:W-:Y:S01]  /*b7f0*/  IADD3 R4, P2, P3, R7, UR14, R4 ;  /* 0x0000000e07047c10 */ /* 0x000fe2000fb5e004 */
[----:B------:R-:W-:Y:S01]  /*b800*/  UIADD3.X UR14, UR17, UR23, UR16, UP0, UP2 ;  /* 0x00000017110e7290 */ /* 0x000fe200087e4410 */
[----:B------:R-:W-:-:S04]  /*b810*/  IMAD R7, R9, UR13, RZ ;  /* 0x0000000d09077c24 */ /* 0x000fc8000f8e02ff */
[----:B------:R-:W-:Y:S01]  /*b820*/  IMAD R7, R6, UR12, R7 ;  /* 0x0000000c06077c24 */ /* 0x000fe2000f8e0207 */
[----:B------:R-:W-:Y:S01]  /*b830*/  IADD3.X R5, R5, UR14, R10, P2, P3 ;  /* 0x0000000e05057c10 */ /* 0x000fe200097e640a */
        /* <DEDUP_REMOVED lines=12> */
.L_x_5692:
[----:B------:R-:W2:Y:S01]  /*b900*/  LDL R12, [R1+0x10] ;  /* 0x00001000010c7983 */ /* 0x000ea20000100800 */
[----:B-----5:R-:W-:Y:S01]  /*b910*/  IMAD R19, R8, R3, RZ ;  /* 0x0000000308137224 */ /* 0x020fe200078e02ff */
[----:B------:R-:W-:Y:S02]  /*b920*/  LOP3.LUT P0, RZ, R217, 0x3, RZ, 0xc0, !PT ;  /* 0x00000003d9ff7812 */ /* 0x000fe4000780c0ff */
[----:B------:R-:W-:Y:S01]  /*b930*/  SHFL.IDX PT, R4, R9, RZ, 0x1c1f ;  /* 0x001c1fff09047589 */ /* 0x000fe200000e0000 */
[----:B------:R-:W-:-:S03]  /*b940*/  PLOP3.LUT P3, PT, PT, PT, UP1, 0x80, 0x0 ;  /* 0x000000000000781c */ /* 0x000fc60003f6f018 */
[----:B------:R-:W0:Y:S04]  /*b950*/  SHFL.IDX PT, R5, R10, RZ, 0x1c1f ;  /* 0x001c1fff0a057589 */ /* 0x000e2800000e0000 */
[----:B------:R-:W-:Y:S04]  /*b960*/  SHFL.IDX PT, R6, R9, 0x1, 0x1c1f ;  /* 0x003c1f0009067f89 */ /* 0x000fe800000e0000 */
[----:B------:R-:W1:Y:S01]  /*b970*/  SHFL.IDX PT, R7, R10, 0x1, 0x1c1f ;  /* 0x003c1f000a077f89 */ /* 0x000e6200000e0000 */
[----:B--2---:R-:W-:-:S04]  /*b980*/  VIADD R12, R12, UR42 ;  /* 0x0000002a0c0c7c36 */ /* 0x004fc80008000000 */
        /* <DEDUP_REMOVED lines=8> */
[----:B------:R-:W-:Y:S01]  /*ba10*/  IMAD.SHL.U32 R67, R18, 0x8, RZ ;  /* 0x0000000812437824 */ /* 0x000fe200078e00ff */
[----:B------:R-:W1:Y:S01]  /*ba20*/  @P1 LDC R21, c[0x0][0xbec] ;  /* 0x0002fb00ff151b82 */ /* 0x000e620000000800 */
[----:B0-----:R-:W-:Y:S01]  /*ba30*/  IMAD.MOV.U32 R5, RZ, RZ, 0x2 ;  /* 0x00000002ff057424 */ /* 0x001fe200078e00ff */
[----:B------:R-:W-:Y:S01]  /*ba40*/  ULDC.64 UR14, c[0x0][0xaa0] ;  /* 0x0002a800000e7ab9 */ /* 0x000fe20000000a00 */
[----:B------:R-:W-:Y:S01]  /*ba50*/  IMAD R4, R215, 0x40, R67 ;  /* 0x00000040d7047824 */ /* 0x000fe200078e0243 */
[----:B------:R-:W-:-:S03]  /*ba60*/  R2UR UR17, R197 ;  /* 0x00000000c51172ca */ /* 0x000fc600000e0000 */
[----:B------:R-:W-:Y:S01]  /*ba70*/  IMAD.WIDE R4, R4, R5, UR10 ;  /* 0x0000000a04047e25 */ /* 0x000fe2000f8e0205 */
[----:B------:R-:W0:Y:S02]  /*ba80*/  @P1 LDC R63, c[0x0][0xbf0] ;  /* 0x0002fc00ff3f1b82 */ /* 0x000e240000000800 */
[C---:B------:R-:W-:Y:S01]  /*ba90*/  IADD3 R33, P2, R4.reuse, 0x5000, RZ ;  /* 0x0000500004217810 */ /* 0x040fe20007f5e0ff */
[----:B------:R-:W-:Y:S01]  /*baa0*/  UIMAD UR12, UR16, UR14, URZ ;  /* 0x0000000e100c72a4 */ /* 0x000fe2000f8e023f */
[C---:B------:R-:W-:Y:S02]  /*bab0*/  IADD3 R9, P4, R4.reuse, 0x1000, RZ ;  /* 0x0000100004097810 */ /* 0x040fe40007f9e0ff */
[----:B------:R-:W-:Y:S02]  /*bac0*/  LOP3.LUT R32, R33, 0x380, RZ, 0xc0, !PT ;  /* 0x0000038021207812 */ /* 0x000fe400078ec0ff */
[----:B------:R-:W-:Y:S02]  /*bad0*/  IADD3 R13, P3, R4, 0x2000, RZ ;  /* 0x00002000040d7810 */ /* 0x000fe40007f7e0ff */
[----:B------:R-:W-:-:S02]  /*bae0*/  SHF.R.U64 R32, R32, 0x3, RZ ;  /* 0x0000000320207819 */ /* 0x000fc400000012ff */
[----:B------:R-:W-:Y:S02]  /*baf0*/  IADD3 R25, P6, R4, 0x3000, RZ ;  /* 0x0000300004197810 */ /* 0x000fe40007fde0ff */
[----:B------:R-:W-:Y:S01]  /*bb00*/  LOP3.LUT R32, R32, R33, RZ, 0x3c, !PT ;  /* 0x0000002120207212 */ /* 0x000fe200078e3cff */
[--C-:B------:R-:W-:Y:S01]  /*bb10*/  IMAD.X R33, RZ, RZ, R5.reuse, P2 ;  /* 0x000000ffff217224 */ /* 0x100fe200010e0605 */
[C---:B------:R-:W-:Y:S02]  /*bb20*/  IADD3 R7, P2, R4.reuse, 0xb000, RZ ;  /* 0x0000b00004077810 */ /* 0x040fe40007f5e0ff */
        /* <DEDUP_REMOVED lines=10> */
[----:B------:R-:W-:Y:S01]  /*bbd0*/  LOP3.LUT R28, R29, 0x380, RZ, 0xc0, !PT ;  /* 0x000003801d1c7812 */ /* 0x000fe200078ec0ff */
[----:B------:R-:W-:Y:S01]  /*bbe0*/  UIADD3 UR11, UR11, UR12, URZ ;  /* 0x0000000c0b0b7290 */ /* 0x000fe2000fffe03f */
[----:B------:R-:W-:Y:S02]  /*bbf0*/  LOP3.LUT R56, R0, R7, RZ, 0x3c, !PT ;  /* 0x0000000700387212 */ /* 0x000fe400078e3cff */
[----:B------:R-:W-:Y:S01]  /*bc00*/  LEA R0, R18, R215, 0x5 ;  /* 0x000000d712007211 */ /* 0x000fe200078e28ff */
[----:B------:R-:W-:Y:S01]  /*bc10*/  ULDC.64 UR12, c[0x0][0xae8] ;  /* 0x0002ba00000c7ab9 */ /* 0x000fe20000000a00 */
[----:B------:R-:W-:Y:S02]  /*bc20*/  SHF.R.U64 R8, R8, 0x3, RZ ;  /* 0x0000000308087819 */ /* 0x000fe400000012ff */
[----:B------:R-:W-:Y:S02]  /*bc30*/  SHF.R.U64 R12, R12, 0x3, RZ ;  /* 0x000000030c0c7819 */ /* 0x000fe400000012ff */
[----:B------:R-:W-:-:S02]  /*bc40*/  SHF.R.U64 R24, R24, 0x3, RZ ;  /* 0x0000000318187819 */ /* 0x000fc400000012ff */
[----:B------:R-:W-:Y:S01]  /*bc50*/  SHF.R.U64 R28, R28, 0x3, RZ ;  /* 0x000000031c1c7819 */ /* 0x000fe200000012ff */
[----:B------:R-:W-:Y:S01]  /*bc60*/  UIMAD.WIDE.U32 UR10, UR17, UR12, UR10 ;  /* 0x0000000c110a72a5 */ /* 0x000fe2000f8e000a */
[----:B------:R-:W-:Y:S01]  /*bc70*/  LOP3.LUT R8, R8, R9, RZ, 0x3c, !PT ;  /* 0x0000000908087212 */ /* 0x000fe200078e3cff */
[----:B------:R-:W-:Y:S01]  /*bc80*/  VIADD R60, R0, UR42 ;  /* 0x0000002a003c7c36 */ /* 0x000fe20008000000 */
[----:B------:R-:W-:Y:S01]  /*bc90*/  LOP3.LUT R12, R12, R13, RZ, 0x3c, !PT ;  /* 0x0000000d0c0c7212 */ /* 0x000fe200078e3cff */
[--C-:B------:R-:W-:Y:S01]  /*bca0*/  IMAD.X R13, RZ, RZ, R5.reuse, P3 ;  /* 0x000000ffff0d7224 */ /* 0x100fe200018e0605 */
[----:B------:R-:W-:Y:S01]  /*bcb0*/  LOP3.LUT R24, R24, R25, RZ, 0x3c, !PT ;  /* 0x0000001918187212 */ /* 0x000fe200078e3cff */
[--C-:B------:R-:W-:Y:S01]  /*bcc0*/  IMAD.X R25, RZ, RZ, R5.reuse, P6 ;  /* 0x000000ffff197224 */ /* 0x100fe200030e0605 */
[----:B------:R-:W-:Y:S01]  /*bcd0*/  LOP3.LUT R28, R28, R29, RZ, 0x3c, !PT ;  /* 0x0000001d1c1c7212 */ /* 0x000fe200078e3cff */
[----:B------:R-:W-:Y:S01]  /*bce0*/  IMAD.X R29, RZ, RZ, R5, P5 ;  /* 0x000000ffff1d7224 */ /* 0x000fe200028e0605 */
[----:B------:R-:W-:Y:S01]  /*bcf0*/  IADD3.X R9, RZ, R5, RZ, P4, !PT ;  /* 0x00000005ff097210 */ /* 0x000fe200027fe4ff */
[----:B------:R-:W-:Y:S01]  /*bd00*/  USHF.R.S32.HI UR4, URZ, 0x1f, UR9 ;  /* 0x0000001f3f047899 */ /* 0x000fe20008011409 */
[C---:B------:R-:W-:Y:S01]  /*bd10*/  IADD3 R37, P0, R4.reuse, 0x6000, RZ ;  /* 0x0000600004257810 */ /* 0x040fe20007f1e0ff */
[----:B------:R-:W-:Y:S01]  /*bd20*/  UIMAD UR11, UR17, UR13, UR11 ;  /* 0x0000000d110b72a4 */ /* 0x000fe2000f8e020b */
[----:B------:R-:W-:Y:S01]  /*bd30*/  IADD3 R41, P4, R4, 0x7000, RZ ;  /* 0x0000700004297810 */ /* 0x000fe20007f9e0ff */
[----:B-1----:R-:W-:Y:S01]  /*bd40*/  @P1 IMAD.HI.U32 R0, R60, R21, RZ ;  /* 0x000000153c001227 */ /* 0x002fe200078e00ff */
[C---:B------:R-:W-:Y:S01]  /*bd50*/  IADD3 R45, P3, R4.reuse, 0x8000, RZ ;  /* 0x00008000042d7810 */ /* 0x040fe20007f7e0ff */
[----:B------:R-:W-:Y:S01]  /*bd60*/  ULDC.64 UR12, c[0x0][0xaf0] ;  /* 0x0002bc00000c7ab9 */ /* 0x000fe20000000a00 */
[C---:B------:R-:W-:Y:S01]  /*bd70*/  IADD3 R49, P6, R4.reuse, 0x9000, RZ ;  /* 0x0000900004317810 */ /* 0x040fe20007fde0ff */
[----:B------:R-:W-:Y:S01]  /*bd80*/  IMAD.MOV.U32 R61, RZ, RZ, R60 ;  /* 0x000000ffff3d7224 */ /* 0x000fe200078e003c */
[----:B------:R-:W-:Y:S01]  /*bd90*/  IADD3 R53, P5, R4, 0xa000, RZ ;  /* 0x0000a00004357810 */ /* 0x000fe20007fbe0ff */
[----:B------:R-:W-:Y:S01]  /*bda0*/  UIMAD UR4, UR4, UR12, URZ ;  /* 0x0000000c040472a4 */ /* 0x000fe2000f8e023f */
[----:B------:R-:W-:Y:S01]  /*bdb0*/  LOP3.LUT R36, R37, 0x380, RZ, 0xc0, !PT ;  /* 0x0000038025247812 */ /* 0x000fe200078ec0ff */
[----:B------:R-:W5:Y:S01]  /*bdc0*/  LD.E.128 R12, desc[UR36][R12.64] ;  /* 0x000000240c0c7980 */ /* 0x000f62000c101d00 */
[----:B------:R-:W-:-:S02]  /*bdd0*/  LOP3.LUT R40, R41, 0x380, RZ, 0xc0, !PT ;  /* 0x0000038029287812 */ /* 0x000fc400078ec0ff */
[----:B------:R-:W-:Y:S01]  /*bde0*/  LOP3.LUT R44, R45, 0x380, RZ, 0xc0, !PT ;  /* 0x000003802d2c7812 */ /* 0x000fe200078ec0ff */
[----:B------:R-:W5:Y:S01]  /*bdf0*/  LD.E.128 R24, desc[UR36][R24.64] ;  /* 0x0000002418187980 */ /* 0x000f62000c101d00 */
[----:B------:R-:W-:Y:S02]  /*be00*/  LOP3.LUT R48, R49, 0x380, RZ, 0xc0, !PT ;  /* 0x0000038031307812 */ /* 0x000fe400078ec0ff */
[----:B------:R-:W-:Y:S02]  /*be10*/  LOP3.LUT R52, R53, 0x380, RZ, 0xc0, !PT ;  /* 0x0000038035347812 */ /* 0x000fe400078ec0ff */
[----:B------:R-:W-:Y:S01]  /*be20*/  LOP3.LUT R11, R4, 0x380, RZ, 0xc0, !PT ;  /* 0x00000380040b7812 */ /* 0x000fe200078ec0ff */
[----:B------:R-:W-:Y:S01]  /*be30*/  UIMAD UR4, UR9, UR13, UR4 ;  /* 0x0000000d090472a4 */ /* 0x000fe2000f8e0204 */
[----:B0-----:R-:W-:Y:S01]  /*be40*/  @P1 SHF.R.U32.HI R61, RZ, R63, R0 ;  /* 0x0000003fff3d1219 */ /* 0x001fe20000011600 */
[----:B------:R-:W-:Y:S01]  /*be50*/  UIMAD.WIDE.U32 UR10, UR9, UR12, UR10 ;  /* 0x0000000c090a72a5 */ /* 0x000fe2000f8e000a */
[----:B------:R-:W-:Y:S01]  /*be60*/  SHF.R.U64 R36, R36, 0x3, RZ ;  /* 0x0000000324247819 */ /* 0x000fe200000012ff */
[----:B------:R-:W5:Y:S01]  /*be70*/  LD.E.128 R28, desc[UR36][R28.64] ;  /* 0x000000241c1c7980 */ /* 0x000f62000c101d00 */
[----:B------:R-:W-:-:S02]  /*be80*/  SHF.R.U64 R40, R40, 0x3, RZ ;  /* 0x0000000328287819 */ /* 0x000fc400000012ff */
[----:B------:R-:W-:Y:S01]  /*be90*/  SHF.R.U64 R44, R44, 0x3, RZ ;  /* 0x000000032c2c7819 */ /* 0x000fe200000012ff */
[----:B------:R-:W5:Y:S01]  /*bea0*/  LD.E.128 R56, desc[UR36][R56.64] ;  /* 0x0000002438387980 */ /* 0x000f62000c101d00 */
[----:B------:R-:W-:Y:S02]  /*beb0*/  SHF.R.U64 R48, R48, 0x3, RZ ;  /* 0x0000000330307819 */ /* 0x000fe400000012ff */
[----:B------:R-:W-:Y:S02]  /*bec0*/  SHF.R.U64 R52, R52, 0x3, RZ ;  /* 0x0000000334347819 */ /* 0x000fe400000012ff */
[----:B------:R-:W-:Y:S01]  /*bed0*/  SHF.R.U64 R11, R11, 0x3, RZ ;  /* 0x000000030b0b7819 */ /* 0x000fe200000012ff */
[----:B------:R-:W-:Y:S01]  /*bee0*/  UIADD3 UR4, UR11, UR4, URZ ;  /* 0x000000040b047290 */ /* 0x000fe2000fffe03f */
        /* <DEDUP_REMOVED lines=13> */
[----:B------:R-:W-:Y:S01]  /*bfc0*/  ULDC.64 UR12, c[0x0][0xae0] ;  /* 0x0002b800000c7ab9 */ /* 0x000fe20000000a00 */
[----:B------:R-:W-:Y:S01]  /*bfd0*/  IMAD R63, R3, R2, R60 ;  /* 0x00000002033f7224 */ /* 0x000fe200078e023c */
[----:B------:R-:W5:Y:S01]  /*bfe0*/  LD.E.128 R8, desc[UR36][R8.64] ;  /* 0x0000002408087980 */ /* 0x000f62000c101d00 */
[----:B------:R-:W-:-:S02]  /*bff0*/  IMAD R0, R0, UR12, RZ ;  /* 0x0000000c00007c24 */ /* 0x000fc4000f8e02ff */
[----:B------:R-:W-:Y:S01]  /*c000*/  IMAD.U32 R21, RZ, RZ, UR11 ;  /* 0x0000000bff157e24 */ /* 0x000fe2000f8e00ff */
[----:B------:R-:W5:Y:S01]  /*c010*/  LD.E.128 R4, desc[UR36][R4.64] ;  /* 0x0000002404047980 */ /* 0x000f62000c101d00 */
[----:B------:R-:W-:Y:S01]  /*c020*/  IMAD.U32 R20, RZ, RZ, UR10 ;  /* 0x0000000aff147e24 */ /* 0x000fe2000f8e00ff */
[----:B------:R-:W-:Y:S01]  /*c030*/  ULDC.64 UR10, c[0x0][0xad8] ;  /* 0x0002b600000a7ab9 */ /* 0x000fe20000000a00 */
[----:B------:R-:W-:Y:S01]  /*c040*/  IMAD.U32 R21, RZ, RZ, UR4 ;  /* 0x00000004ff157e24 */ /* 0x000fe2000f8e00ff */
[----:B------:R-:W5:Y:S01]  /*c050*/  LD.E.128 R36, desc[UR36][R36.64] ;  /* 0x0000002424247980 */ /* 0x000f62000c101d00 */
[C---:B------:R-:W-:Y:S01]  /*c060*/  IMAD R65, R61.reuse, UR13, R0 ;  /* 0x0000000d3d417c24 */ /* 0x040fe2000f8e0200 */
[----:B------:R-:W-:Y:S02]  /*c070*/  SHF.R.S32.HI R0, RZ, 0x1f, R63 ;  /* 0x0000001fff007819 */ /* 0x000fe4000001143f */
[----:B------:R-:W5:Y:S01]  /*c080*/  LD.E.128 R40, desc[UR36][R40.64] ;  /* 0x0000002428287980 */ /* 0x000f62000c101d00 */
[----:B------:R-:W-:-:S03]  /*c090*/  IMAD.WIDE.U32 R2, R61, UR12, R20 ;  /* 0x0000000c3d027c25 */ /* 0x000fc6000f8e0014 */
        /* <DEDUP_REMOVED lines=11> */
[----:B------:R-:W-:Y:S01]  /*c150*/  VIADD R64, R215, UR42 ;  /* 0x0000002ad7407c36 */ /* 0x000fe20008000000 */
[----:B------:R-:W-:Y:S01]  /*c160*/  UIADD3 UR8, UR8, 0x30820, URZ ;  /* 0x0003082008087890 */ /* 0x000fe2000fffe03f */
[C---:B------:R-:W-:Y:S02]  /*c170*/  IMAD R21, R63.reuse, UR11, R20 ;  /* 0x0000000b3f157c24 */ /* 0x040fe4000f8e0214 */
[----:B------:R-:W-:Y:S01]  /*c180*/  IMAD.WIDE.U32 R2, R63, UR10, R2 ;  /* 0x0000000a3f027c25 */ /* 0x000fe2000f8e0002 */
[----:B------:R-:W-:Y:S01]  /*c190*/  ISETP.GE.AND P2, PT, R64, R19, PT ;  /* 0x000000134000720c */ /* 0x000fe20003f46270 */
[----:B------:R-:W-:Y:S01]  /*c1a0*/  ULDC.64 UR10, c[0x0][0xa80] ;  /* 0x0002a000000a7ab9 */ /* 0x000fe20000000a00 */
[----:B------:R-:W-:Y:S02]  /*c1b0*/  UPRMT UR8, URZ, 0x654, UR8 ;  /* 0x000006543f087896 */ /* 0x000fe40008000008 */
[----:B------:R-:W-:-:S02]  /*c1c0*/  IADD3 R3, R3, R21, RZ ;  /* 0x0000001503037210 */ /* 0x000fc40007ffe0ff */
[----:B------:R-:W-:Y:S01]  /*c1d0*/  LEA R62, P3, R2, UR10, 0x1 ;  /* 0x0000000a023e7c11 */ /* 0x000fe2000f8608ff */
[----:B------:R-:W-:-:S03]  /*c1e0*/  VIADD R0, R64, 0x20 ;  /* 0x0000002040007836 */ /* 0x000fc60000000000 */
[----:B------:R-:W-:Y:S01]  /*c1f0*/  LEA.HI.X R63, R2, UR11, R3, 0x1, P3 ;  /* 0x0000000b023f7c11 */ /* 0x000fe200098f0c03 */
[----:B------:R-:W-:Y:S01]  /*c200*/  VIADD R20, R64, 0x40 ;  /* 0x0000004040147836 */ /* 0x000fe20000000000 */
[-C--:B------:R-:W-:Y:S01]  /*c210*/  ISETP.GE.AND P0, PT, R0, R19.reuse, PT ;  /* 0x000000130000720c */ /* 0x080fe20003f06270 */
[C---:B------:R-:W-:Y:S01]  /*c220*/  VIADD R65, R67.reuse, 0x40 ;  /* 0x0000004043417836 */ /* 0x040fe20000000000 */
[----:B0-----:R-:W-:Y:S01]  /*c230*/  SYNCS.ARRIVE.TRANS64.RED.A1T0 RZ, [UR8], RZ ;  /* 0x000000ffffff79a7 */ /* 0x001fe20008100408 */
[----:B------:R-:W-:Y:S01]  /*c240*/  VIADD R69, R67, 0x80 ;  /* 0x0000008043457836 */ /* 0x000fe20000000000 */
[----:B------:R0:W1:Y:S01]  /*c250*/  SHFL.IDX PT, R60, R62, RZ, 0x181f ;  /* 0x00181fff3e3c7589 */ /* 0x00006200000e0000 */
[----:B------:R-:W-:Y:S03]  /*c260*/  BSSY B1, `(.L_x_5694) ;  /* 0x0000014000017945 */ /* 0x000fe60003800000 */
[----:B------:R0:W2:Y:S01]  /*c270*/  SHFL.IDX PT, R0, R63, RZ, 0x181f ;  /* 0x00181fff3f007589 */ /* 0x0000a200000e0000 */
[----:B------:R-:W-:-:S02]  /*c280*/  ISETP.GE.AND P1, PT, R20, R19, PT ;  /* 0x000000131400720c */ /* 0x000fc40003f26270 */
[----:B------:R-:W-:Y:S02]  /*c290*/  SHF.R.S32.HI R66, RZ, 0x1f, R67 ;  /* 0x0000001fff427819 */ /* 0x000fe40000011443 */
[----:B------:R-:W-:Y:S02]  /*c2a0*/  SHF.R.S32.HI R68, RZ, 0x1f, R65 ;  /* 0x0000001fff447819 */ /* 0x000fe40000011441 */
[----:B------:R-:W-:Y:S01]  /*c2b0*/  SHF.R.S32.HI R70, RZ, 0x1f, R69 ;  /* 0x0000001fff467819 */ /* 0x000fe20000011445 */
        /* <DEDUP_REMOVED lines=14> */
.L_x_5695:
[----:B------:R-:W-:Y:S05]  /*c3a0*/  BSYNC B1 ;  /* 0x0000000000017941 */ /* 0x000fea0003800000 */
.L_x_5694:
[----:B--2---:R2:W3:Y:S01]  /*c3b0*/  SHFL.IDX PT, R0, R63, 0x1, 0x181f ;  /* 0x00381f003f007f89 */ /* 0x0044e200000e0000 */
[----:B------:R-:W-:Y:S03]  /*c3c0*/  BSSY B1, `(.L_x_5696) ;  /* 0x0000010000017945 */ /* 0x000fe60003800000 */
[----:B0----5:R2:W0:Y:S01]  /*c3d0*/  SHFL.IDX PT, R6, R62, 0x1, 0x181f ;  /* 0x00381f003e067f89 */ /* 0x02142200000e0000 */
        /* <DEDUP_REMOVED lines=14> */
.L_x_5697:
[----:B------:R-:W-:Y:S05]  /*c4c0*/  BSYNC B1 ;  /* 0x0000000000017941 */ /* 0x000fea0003800000 */
.L_x_5696:
[----:B---3--:R3:W1:Y:S01]  /*c4d0*/  SHFL.IDX PT, R0, R63, 0x2, 0x181f ;  /* 0x00581f003f007f89 */ /* 0x00866200000e0000 */
[----:B------:R-:W-:Y:S03]  /*c4e0*/  BSSY B1, `(.L_x_5698) ;  /* 0x0000010000017945 */ /* 0x000fe60003800000 */
[----:B0---4-:R3:W0:Y:S01]  /*c4f0*/  SHFL.IDX PT, R6, R62, 0x2, 0x181f ;  /* 0x00581f003e067f89 */ /* 0x01162200000e0000 */
        /* <DEDUP_REMOVED lines=8> */
[-C--:B-1----:R-:W-:Y:S02]  /*c580*/  @!P3 LEA.HI.X R3, R67, R0.reuse, R66, 0x1, P0 ;  /* 0x000000004303b211 */ /* 0x082fe400000f0c42 */
[-C--:B------:R-:W-:Y:S02]  /*c590*/  @!P4 LEA.HI.X R5, R65, R0.reuse, R68, 0x1, P1 ;  /* 0x000000004105c211 */ /* 0x080fe400008f0c44 */
[----:B------:R-:W-:Y:S01]  /*c5a0*/  @!P5 LEA.HI.X R7, R69, R0, R70, 0x1, P2 ;  /* 0x000000004507d211 */ /* 0x000fe200010f0c46 */
[----:B------:R4:W-:Y:S04]  /*c5b0*/  @!P3 ST.E.128 desc[UR36][R2.64], R12 ;  /* 0x0000000c0200b985 */ /* 0x0009e8000c101d24 */
[----:B------:R4:W-:Y:S04]  /*c5c0*/  @!P4 ST.E.128 desc[UR36][R4.64], R36 ;  /* 0x000000240400c985 */ /* 0x0009e8000c101d24 */
[----:B------:R4:W-:Y:S02]  /*c5d0*/  @!P5 ST.E.128 desc[UR36][R6.64], R52 ;  /* 0x000000340600d985 */ /* 0x0009e4000c101d24 */
.L_x_5699:
[----:B------:R-:W-:Y:S05]  /*c5e0*/  BSYNC B1 ;  /* 0x0000000000017941 */ /* 0x000fea0003800000 */
.L_x_5698:
[----:B-1----:R-:W-:Y:S01]  /*c5f0*/  VIADD R0, R64, 0x60 ;  /* 0x0000006040007836 */ /* 0x002fe20000000000 */
[----:B--23--:R-:W1:Y:S04]  /*c600*/  SHFL.IDX PT, R63, R63, 0x3, 0x181f ;  /* 0x00781f003f3f7f89 */ /* 0x00ce6800000e0000 */
[----:B------:R-:W-:Y:S01]  /*c610*/  ISETP.GE.AND P0, PT, R0, R19, PT ;  /* 0x000000130000720c */ /* 0x000fe20003f06270 */
[----:B------:R-:W2:-:S12]  /*c620*/  SHFL.IDX PT, R62, R62, 0x3, 0x181f ;  /* 0x00781f003e3e7f89 */ /* 0x000e9800000e0000 */
[----:B------:R-:W-:Y:S05]  /*c630*/  @P0 BRA `(.L_x_5700) ;  /* 0x0000002000180947 */ /* 0x000fea0003800000 */
[----:B------:R-:W-:Y:S02]  /*c640*/  ULDC UR4, c[0x0][0xac8] ;  /* 0x0002b20000047ab9 */ /* 0x000fe40000000800 */
[----:B------:R-:W-:Y:S02]  /*c650*/  ISETP.GE.AND P2, PT, R67, UR4, PT ;  /* 0x0000000443007c0c */ /* 0x000fe4000bf46270 */
[----:B------:R-:W-:-:S11]  /*c660*/  ISETP.GE.AND P3, PT, R65, UR4, PT ;  /* 0x0000000441007c0c */ /* 0x000fd6000bf66270 */
[-C--:B--2-4-:R-:W-:Y:S02]  /*c670*/  @!P2 LEA R2, P0, R67, R62.reuse, 0x1 ;  /* 0x0000003e4302a211 */ /* 0x094fe400078008ff */
[----:B------:R-:W-:Y:S02]  /*c680*/  @!P3 LEA R4, P1, R65, R62, 0x1 ;  /* 0x0000003e4104b211 */ /* 0x000fe400078208ff */
[-C--:B-1----:R-:W-:Y:S02]  /*c690*/  @!P2 LEA.HI.X R3, R67, R63.reuse, R66, 0x1, P0 ;  /* 0x0000003f4303a211 */ /* 0x082fe400000f0c42 */
[----:B------:R-:W-:Y:S02]  /*c6a0*/  @!P3 LEA.HI.X R5, R65, R63, R68, 0x1, P1 ;  /* 0x0000003f4105b211 */ /* 0x000fe400008f0c44 */
[----:B------:R-:W-:Y:S01]  /*c6b0*/  ISETP.GE.AND P0, PT, R69, UR4, PT ;  /* 0x0000000445007c0c */ /* 0x000fe2000bf06270 */
[----:B------:R1:W-:Y:S04]  /*c6c0*/  @!P2 ST.E.128 desc[UR36][R2.64], R24 ;  /* 0x000000180200a985 */ /* 0x0003e8000c101d24 */
[----:B------:R1:W-:Y:S08]  /*c6d0*/  @!P3 ST.E.128 desc[UR36][R4.64], R40 ;  /* 0x000000280400b985 */ /* 0x0003f0000c101d24 */
[----:B------:R-:W-:Y:S05]  /*c6e0*/  @P0 BRA `(.L_x_5700) ;  /* 0x0000001c00ec0947 */ /* 0x000fea0003800000 */
[----:B-1----:R-:W-:-:S04]  /*c6f0*/  LEA R2, P0, R69, R62, 0x1 ;  /* 0x0000003e45027211 */ /* 0x002fc800078008ff */
[----:B------:R-:W-:-:S05]  /*c700*/  LEA.HI.X R3, R69, R63, R70, 0x1, P0 ;  /* 0x0000003f45037211 */ /* 0x000fca00000f0c46 */
[----:B------:R1:W-:Y:S01]  /*c710*/  ST.E.128 desc[UR36][R2.64], R56 ;  /* 0x0000003802007985 */ /* 0x0003e2000c101d24 */
[----:B------:R-:W-:Y:S05]  /*c720*/  BRA `(.L_x_5700) ;  /* 0x0000001c00dc7947 */ /* 0x000fea0003800000 */
.L_x_5693:
        /* <DEDUP_REMOVED lines=16> */
[----:B------:R-:W-:Y:S01]  /*c830*/  UIMAD.WIDE.U32 UR10, UR18, UR12, UR10 ;  /* 0x0000000c120a72a5 */ /* 0x000fe2000f8e000a */
[----:B------:R-:W-:Y:S01]  /*c840*/  SHF.R.S32.HI R86, RZ, 0x1f, R212 ;  /* 0x0000001fff567819 */ /* 0x000fe200000114d4 */
[----:B------:R-:W-:Y:S01]  /*c850*/  UPRMT UR8, URZ, 0x654, UR8 ;  /* 0x000006543f087896 */ /* 0x000fe20008000008 */
[----:B------:R-:W-:Y:S01]  /*c860*/  SHF.R.S32.HI R19, RZ, 0x1f, R213 ;  /* 0x0000001fff137819 */ /* 0x000fe200000114d5 */
        /* <DEDUP_REMOVED lines=37> */
[----:B------:R-:W-:Y:S02]  /*cac0*/  ISETP.GE.AND P4, PT, R16, UR4, PT ;  /* 0x0000000410007c0c */ /* 0x000fe4000bf86270 */
[----:B------:R-:W-:Y:S02]  /*cad0*/  ISETP.GE.AND P1, PT, R213, UR4, PT ;  /* 0x00000004d5007c0c */ /* 0x000fe4000bf26270 */
[----:B------:R-:W-:Y:S02]  /*cae0*/  ISETP.GE.AND P2, PT, R194, UR4, PT ;  /* 0x00000004c2007c0c */ /* 0x000fe4000bf46270 */
[----:B------:R-:W-:Y:S02]  /*caf0*/  IADD3 R11, R16, 0x18, RZ ;  /* 0x00000018100b7810 */ /* 0x000fe40007ffe0ff */
[----:B------:R-:W-:-:S02]  /*cb00*/  SHF.R.S32.HI R9, RZ, 0x1f, R194 ;  /* 0x0000001fff097819 */ /* 0x000fc400000114c2 */
[----:B------:R-:W-:Y:S02]  /*cb10*/  ISETP.GE.AND P3, PT, R11, UR4, PT ;  /* 0x000000040b007c0c */ /* 0x000fe4000bf66270 */
[----:B------:R-:W-:Y:S01]  /*cb20*/  SHF.R.S32.HI R12, RZ, 0x1f, R11 ;  /* 0x0000001fff0c7819 */ /* 0x000fe2000001140b */
[----:B-12---:R-:W-:Y:S01]  /*cb30*/  @!P4 IMAD.WIDE R4, R16, 0x4, R2 ;  /* 0x000000041004c825 */ /* 0x006fe200078e0202 */
[----:B------:R-:W-:Y:S02]  /*cb40*/  SHF.R.S32.HI R15, RZ, 0x1f, R193 ;  /* 0x0000001fff0f7819 */ /* 0x000fe400000114c1 */
[-C--:B------:R-:W-:Y:S02]  /*cb50*/  @!P1 LEA R6, P5, R213, R2.reuse, 0x2 ;  /* 0x00000002d5069211 */ /* 0x080fe400078a10ff */
[----:B------:R1:W-:Y:S01]  /*cb60*/  @!P4 ST.E.64 desc[UR36][R4.64], R24 ;  /* 0x000000180400c985 */ /* 0x0003e2000c101b24 */
[----:B------:R-:W-:Y:S02]  /*cb70*/  ISETP.GE.AND P4, PT, R13, UR4, PT ;  /* 0x000000040d007c0c */ /* 0x000fe4000bf86270 */
[----:B------:R-:W-:-:S02]  /*cb80*/  @!P2 LEA R8, P6, R194, R2, 0x2 ;  /* 0x00000002c208a211 */ /* 0x000fc400078c10ff */
[-C--:B------:R-:W-:Y:S02]  /*cb90*/  @!P1 LEA.HI.X R7, R213, R3.reuse, R19, 0x2, P5 ;  /* 0x00000003d5079211 */ /* 0x080fe400028f1413 */
[----:B------:R-:W-:Y:S02]  /*cba0*/  ISETP.GE.AND P5, PT, R193, UR4, PT ;  /* 0x00000004c1007c0c */ /* 0x000fe4000bfa6270 */
[----:B------:R-:W-:Y:S01]  /*cbb0*/  @!P2 LEA.HI.X R9, R194, R3, R9, 0x2, P6 ;  /* 0x00000003c209a211 */ /* 0x000fe200030f1409 */
[----:B------:R2:W-:Y:S01]  /*cbc0*/  @!P1 ST.E.64 desc[UR36][R6.64], R28 ;  /* 0x0000001c06009985 */ /* 0x0005e2000c101b24 */
[-C--:B------:R-:W-:Y:S02]  /*cbd0*/  @!P3 LEA R10, P6, R11, R2.reuse, 0x2 ;  /* 0x000000020b0ab211 */ /* 0x080fe400078c10ff */
[----:B-1----:R-:W-:Y:S01]  /*cbe0*/  SHF.R.S32.HI R5, RZ, 0x1f, R13 ;  /* 0x0000001fff057819 */ /* 0x002fe2000001140d */
[----:B------:R1:W-:Y:S01]  /*cbf0*/  @!P2 ST.E.64 desc[UR36][R8.64], R32 ;  /* 0x000000200800a985 */ /* 0x0003e2000c101b24 */
[----:B------:R-:W-:-:S02]  /*cc00*/  @!P4 LEA R4, P1, R13, R2, 0x2 ;  /* 0x000000020d04c211 */ /* 0x000fc400078210ff */
[----:B------:R-:W-:Y:S02]  /*cc10*/  ISETP.GE.AND P2, PT, R192, UR4, PT ;  /* 0x00000004c0007c0c */ /* 0x000fe4000bf46270 */
[-C--:B------:R-:W-:Y:S02]  /*cc20*/  @!P4 LEA.HI.X R5, R13, R3.reuse, R5, 0x2, P1 ;  /* 0x000000030d05c211 */ /* 0x080fe400008f1405 */
[----:B------:R-:W-:Y:S02]  /*cc30*/  ISETP.GE.AND P1, PT, R23, UR4, PT ;  /* 0x0000000417007c0c */ /* 0x000fe4000bf26270 */
[-C--:B------:R-:W-:Y:S02]  /*cc40*/  @!P3 LEA.HI.X R11, R11, R3.reuse, R12, 0x2, P6 ;  /* 0x000000030b0bb211 */ /* 0x080fe400030f140c */
[C---:B------:R-:W-:Y:S02]  /*cc50*/  @!P5 LEA R12, P6, R193.reuse, R2, 0x2 ;  /* 0x00000002c10cd211 */ /* 0x040fe400078c10ff */
[----:B--2---:R-:W-:Y:S01]  /*cc60*/  SHF.R.S32.HI R7, RZ, 0x1f, R192 ;  /* 0x0000001fff077819 */ /* 0x004fe200000114c0 */
[----:B------:R-:W-:Y:S01]  /*cc70*/  @!P3 ST.E.64 desc[UR36][R10.64], R36 ;  /* 0x000000240a00b985 */ /* 0x000fe2000c101b24 */
[----:B------:R-:W-:-:S02]  /*cc80*/  @!P5 LEA.HI.X R13, R193, R3, R15, 0x2, P6 ;  /* 0x00000003c10dd211 */ /* 0x000fc400030f140f */
[----:B------:R-:W-:Y:S01]  /*cc90*/  ISETP.GE.AND P6, PT, R22, UR4, PT ;  /* 0x0000000416007c0c */ /* 0x000fe2000bfc6270 */
[----:B------:R2:W-:Y:S01]  /*cca0*/  @!P4 ST.E.64 desc[UR36][R4.64], R40 ;  /* 0x000000280400c985 */ /* 0x0005e2000c101b24 */
[-C--:B------:R-:W-:Y:S02]  /*ccb0*/  @!P2 LEA R6, P4, R192, R2.reuse, 0x2 ;  /* 0x00000002c006a211 */ /* 0x080fe400078810ff */
[----:B------:R-:W-:Y:S01]  /*ccc0*/  ISETP.GE.AND P3, PT, R212, UR4, PT ;  /* 0x00000004d4007c0c */ /* 0x000fe2000bf66270 */
[----:B------:R-:W-:Y:S01]  /*ccd0*/  @!P5 ST.E.64 desc[UR36][R12.64], R44 ;  /* 0x0000002c0c00d985 */ /* 0x000fe2000c101b24 */
[----:B-1----:R-:W-:Y:S02]  /*cce0*/  SHF.R.S32.HI R9, RZ, 0x1f, R23 ;  /* 0x0000001fff097819 */ /* 0x002fe40000011417 */
[----:B------:R-:W-:Y:S02]  /*ccf0*/  @!P1 LEA R8, P5, R23, R2, 0x2 ;  /* 0x0000000217089211 */ /* 0x000fe400078a10ff */
[----:B------:R-:W-:-:S02]  /*cd00*/  @!P2 LEA.HI.X R7, R192, R3, R7, 0x2, P4 ;  /* 0x00000003c007a211 */ /* 0x000fc400020f1407 */
[----:B------:R-:W-:Y:S02]  /*cd10*/  @!P1 LEA.HI.X R9, R23, R3, R9, 0x2, P5 ;  /* 0x0000000317099211 */ /* 0x000fe400028f1409 */
[----:B------:R-:W-:Y:S01]  /*cd20*/  ISETP.GE.AND P4, PT, R211, UR4, PT ;  /* 0x00000004d3007c0c */ /* 0x000fe2000bf86270 */
[----:B------:R1:W-:Y:S01]  /*cd30*/  @!P2 ST.E.64 desc[UR36][R6.64], R48 ;  /* 0x000000300600a985 */ /* 0x0003e2000c101b24 */
[----:B--2---:R-:W-:Y:S02]  /*cd40*/  SHF.R.S32.HI R5, RZ, 0x1f, R22 ;  /* 0x0000001fff057819 */ /* 0x004fe40000011416 */
[-C--:B------:R-:W-:Y:S01]  /*cd50*/  @!P6 LEA R4, P2, R22, R2.reuse, 0x2 ;  /* 0x000000021604e211 */ /* 0x080fe200078410ff */
[----:B------:R2:W-:Y:S01]  /*cd60*/  @!P1 ST.E.64 desc[UR36][R8.64], R52 ;  /* 0x0000003408009985 */ /* 0x0005e2000c101b24 */
[----:B------:R-:W-:Y:S02]  /*cd70*/  ISETP.GE.AND P5, PT, R210, UR4, PT ;  /* 0x00000004d2007c0c */ /* 0x000fe4000bfa6270 */
[----:B------:R-:W-:-:S02]  /*cd80*/  @!P3 LEA R10, P1, R212, R2, 0x2 ;  /* 0x00000002d40ab211 */ /* 0x000fc400078210ff */
[-C--:B------:R-:W-:Y:S02]  /*cd90*/  @!P6 LEA.HI.X R5, R22, R3.reuse, R5, 0x2, P2 ;  /* 0x000000031605e211 */ /* 0x080fe400010f1405 */
[----:B------:R-:W-:Y:S02]  /*cda0*/  @!P3 LEA.HI.X R11, R212, R3, R86, 0x2, P1 ;  /* 0x00000003d40bb211 */ /* 0x000fe400008f1456 */
[----:B------:R-:W-:Y:S01]  /*cdb0*/  ISETP.GE.AND P1, PT, R209, UR4, PT ;  /* 0x00000004d1007c0c */ /* 0x000fe2000bf26270 */
[----:B------:R3:W-:Y:S01]  /*cdc0*/  @!P6 ST.E.64 desc[UR36][R4.64], R56 ;  /* 0x000000380400e985 */ /* 0x0007e2000c101b24 */
[-C--:B-1----:R-:W-:Y:S02]  /*cdd0*/  @!P4 LEA R6, P6, R211, R2.reuse, 0x2 ;  /* 0x00000002d306c211 */ /* 0x082fe400078c10ff */
[----:B------:R-:W-:Y:S01]  /*cde0*/  ISETP.GE.AND P2, PT, R208, UR4, PT ;  /* 0x00000004d0007c0c */ /* 0x000fe2000bf46270 */
[----:B------:R1:W-:Y:S01]  /*cdf0*/  @!P3 ST.E.64 desc[UR36][R10.64], R60 ;  /* 0x0000003c0a00b985 */ /* 0x0003e2000c101b24 */
[----:B------:R-:W-:-:S02]  /*ce00*/  @!P5 LEA R12, P3, R210, R2, 0x2 ;  /* 0x00000002d20cd211 */ /* 0x000fc400078610ff */
[-C--:B------:R-:W-:Y:S02]  /*ce10*/  @!P4 LEA.HI.X R7, R211, R3.reuse, R85, 0x2, P6 ;  /* 0x00000003d307c211 */ /* 0x080fe400030f1455 */
[----:B------:R-:W-:-:S03]  /*ce20*/  @!P5 LEA.HI.X R13, R210, R3, R84, 0x2, P3 ;  /* 0x00000003d20dd211 */ /* 0x000fc600018f1454 */
[----:B------:R4:W-:Y:S01]  /*ce30*/  @!P4 ST.E.64 desc[UR36][R6.64], R64 ;  /* 0x000000400600c985 */ /* 0x0009e2000c101b24 */
[----:B------:R-:W-:Y:S02]  /*ce40*/  ISETP.GE.AND P4, PT, R207, UR4, PT ;  /* 0x00000004cf007c0c */ /* 0x000fe4000bf86270 */
[CC--:B--2---:R-:W-:Y:S01]  /*ce50*/  @!P1 LEA R8, P3, R209.reuse, R2.reuse, 0x2 ;  /* 0x00000002d1089211 */ /* 0x0c4fe200078610ff */
[----:B------:R2:W-:Y:S01]  /*ce60*/  @!P5 ST.E.64 desc[UR36][R12.64], R68 ;  /* 0x000000440c00d985 */ /* 0x0005e2000c101b24 */
[----:B------:R-:W-:Y:S02]  /*ce70*/  ISETP.GE.AND P5, PT, R206, UR4, PT ;  /* 0x00000004ce007c0c */ /* 0x000fe4000bfa6270 */
[----:B------:R-:W-:Y:S02]  /*ce80*/  @!P1 LEA.HI.X R9, R209, R3, R229, 0x2, P3 ;  /* 0x00000003d1099211 */ /* 0x000fe400018f14e5 */
[----:B---3--:R-:W-:-:S03]  /*ce90*/  @!P2 LEA R4, P6, R208, R2, 0x2 ;  /* 0x00000002d004a211 */ /* 0x008fc600078c10ff */
[----:B------:R3:W-:Y:S01]  /*cea0*/  @!P1 ST.E.64 desc[UR36][R8.64], R72 ;  /* 0x0000004808009985 */ /* 0x0007e2000c101b24 */
[-C--:B------:R-:W-:Y:S02]  /*ceb0*/  @!P2 LEA.HI.X R5, R208, R3.reuse, R228, 0x2, P6 ;  /* 0x00000003d005a211 */ /* 0x080fe400030f14e4 */
[----:B------:R-:W-:Y:S02]  /*cec0*/  ISETP.GE.AND P1, PT, R205, UR4, PT ;  /* 0x00000004cd007c0c */ /* 0x000fe4000bf26270 */
[CC--:B-1----:R-:W-:Y:S01]  /*ced0*/  @!P4 LEA R10, P3, R207.reuse, R2.reuse, 0x2 ;  /* 0x00000002cf0ac211 */ /* 0x0c2fe200078610ff */
        /* <DEDUP_REMOVED lines=11> */
[CC--:B---3--:R-:W-:Y:S02]  /*cf90*/  @!P2 LEA R8, P6, R204.reuse, R2.reuse, 0x2 ;  /* 0x00000002cc08a211 */ /* 0x0c8fe400078c10ff */
[----:B-1----:R-:W-:Y:S01]  /*cfa0*/  @!P3 LEA R4, P4, R203, R2, 0x2 ;  /* 0x00000002cb04b211 */ /* 0x002fe200078810ff */
        /* <DEDUP_REMOVED lines=24> */
.L_x_5702:
[----:B------:R-:W-:Y:S05]  /*d130*/  BSYNC B1 ;  /* 0x0000000000017941 */ /* 0x000fea0003800000 */
.L_x_5701:
        /* <DEDUP_REMOVED lines=18> */
[----:B------:R-:W-:-:S02]  /*d260*/  @!P4 LEA.HI.X R7, R213, R5, R19, 0x2, P6 ;  /* 0x00000005d507c211 */ /* 0x000fc400030f1413 */
[----:B------:R-:W-:Y:S02]  /*d270*/  ISETP.GE.AND P3, PT, R193, UR4, PT ;  /* 0x00000004c1007c0c */ /* 0x000fe4000bf66270 */
[-C--:B------:R-:W-:Y:S01]  /*d280*/  @!P2 LEA R12, P6, R9, R4.reuse, 0x2 ;  /* 0x00000004090ca211 */ /* 0x080fe200078c10ff */
[----:B------:R1:W-:Y:S01]  /*d290*/  @!P4 ST.E.64 desc[UR36][R6.64], R30 ;  /* 0x0000001e0600c985 */ /* 0x0003e2000c101b24 */
[-C--:B------:R-:W-:Y:S02]  /*d2a0*/  @!P1 LEA.HI.X R11, R11, R5.reuse, R0, 0x2, P5 ;  /* 0x000000050b0b9211 */ /* 0x080fe400028f1400 */
[C---:B------:R-:W-:Y:S02]  /*d2b0*/  @!P0 LEA R8, P5, R194.reuse, R4, 0x2 ;  /* 0x00000004c2088211 */ /* 0x040fe400078a10ff */
[-C--:B------:R-:W-:Y:S02]  /*d2c0*/  @!P2 LEA.HI.X R13, R9, R5.reuse, R13, 0x2, P6 ;  /* 0x00000005090da211 */ /* 0x080fe400030f140d */
[----:B------:R-:W-:-:S02]  /*d2d0*/  @!P0 LEA.HI.X R9, R194, R5, R15, 0x2, P5 ;  /* 0x00000005c2098211 */ /* 0x000fc400028f140f */
[----:B------:R-:W-:Y:S02]  /*d2e0*/  ISETP.GE.AND P4, PT, R192, UR4, PT ;  /* 0x00000004c0007c0c */ /* 0x000fe4000bf86270 */
[----:B------:R-:W-:Y:S01]  /*d2f0*/  ISETP.GE.AND P5, PT, R23, UR4, PT ;  /* 0x0000000417007c0c */ /* 0x000fe2000bfa6270 */
[----:B------:R-:W-:Y:S01]  /*d300*/  @!P0 ST.E.64 desc[UR36][R8.64], R34 ;  /* 0x0000002208008985 */ /* 0x000fe2000c101b24 */
[----:B------:R-:W-:Y:S02]  /*d310*/  SHF.R.S32.HI R0, RZ, 0x1f, R193 ;  /* 0x0000001fff007819 */ /* 0x000fe400000114c1 */
[----:B------:R-:W-:Y:S01]  /*d320*/  SHF.R.S32.HI R15, RZ, 0x1f, R192 ;  /* 0x0000001fff0f7819 */ /* 0x000fe200000114c0 */
[----:B------:R2:W-:Y:S01]  /*d330*/  @!P1 ST.E.64 desc[UR36][R10.64], R38 ;  /* 0x000000260a009985 */ /* 0x0005e2000c101b24 */
[C---:B0-----:R-:W-:Y:S02]  /*d340*/  @!P3 LEA R2, P1, R193.reuse, R4, 0x2 ;  /* 0x00000004c102b211 */ /* 0x041fe400078210ff */
[----:B------:R-:W-:Y:S01]  /*d350*/  SHF.R.S32.HI R19, RZ, 0x1f, R23 ;  /* 0x0000001fff137819 */ /* 0x000fe20000011417 */
[----:B------:R0:W-:Y:S01]  /*d360*/  @!P2 ST.E.64 desc[UR36][R12.64], R42 ;  /* 0x0000002a0c00a985 */ /* 0x0001e2000c101b24 */
[----:B------:R-:W-:-:S02]  /*d370*/  @!P3 LEA.HI.X R3, R193, R5, R0, 0x2, P1 ;  /* 0x00000005c103b211 */ /* 0x000fc400008f1400 */
[----:B------:R-:W-:Y:S02]  /*d380*/  ISETP.GE.AND P1, PT, R212, UR4, PT ;  /* 0x00000004d4007c0c */ /* 0x000fe4000bf26270 */
[----:B------:R-:W-:Y:S01]  /*d390*/  ISETP.GE.AND P2, PT, R22, UR4, PT ;  /* 0x0000000416007c0c */ /* 0x000fe2000bf46270 */
[----:B------:R3:W-:Y:S01]  /*d3a0*/  @!P3 ST.E.64 desc[UR36][R2.64], R46 ;  /* 0x0000002e0200b985 */ /* 0x0007e2000c101b24 */
[CC--:B-1----:R-:W-:Y:S02]  /*d3b0*/  @!P4 LEA R6, P0, R192.reuse, R4.reuse, 0x2 ;  /* 0x00000004c006c211 */ /* 0x0c2fe400078010ff */
[----:B------:R-:W-:Y:S02]  /*d3c0*/  @!P5 LEA R14, P6, R23, R4, 0x2 ;  /* 0x00000004170ed211 */ /* 0x000fe400078c10ff */
[----:B------:R-:W-:Y:S02]  /*d3d0*/  @!P4 LEA.HI.X R7, R192, R5, R15, 0x2, P0 ;  /* 0x00000005c007c211 */ /* 0x000fe400000f140f */
[----:B------:R-:W-:-:S02]  /*d3e0*/  ISETP.GE.AND P0, PT, R211, UR4, PT ;  /* 0x00000004d3007c0c */ /* 0x000fc4000bf06270 */
[----:B------:R-:W-:Y:S01]  /*d3f0*/  @!P5 LEA.HI.X R15, R23, R5, R19, 0x2, P6 ;  /* 0x00000005170fd211 */ /* 0x000fe200030f1413 */
[----:B------:R1:W-:Y:S01]  /*d400*/  @!P4 ST.E.64 desc[UR36][R6.64], R50 ;  /* 0x000000320600c985 */ /* 0x0003e2000c101b24 */
[-C--:B--2---:R-:W-:Y:S02]  /*d410*/  @!P1 LEA R10, P3, R212, R4.reuse, 0x2 ;  /* 0x00000004d40a9211 */ /* 0x084fe400078610ff */
[----:B------:R-:W-:Y:S01]  /*d420*/  SHF.R.S32.HI R9, RZ, 0x1f, R22 ;  /* 0x0000001fff097819 */ /* 0x000fe20000011416 */
[----:B------:R2:W-:Y:S01]  /*d430*/  @!P5 ST.E.64 desc[UR36][R14.64], R54 ;  /* 0x000000360e00d985 */ /* 0x0005e2000c101b24 */
[----:B------:R-:W-:Y:S02]  /*d440*/  ISETP.GE.AND P5, PT, R210, UR4, PT ;  /* 0x00000004d2007c0c */ /* 0x000fe4000bfa6270 */
[----:B------:R-:W-:Y:S02]  /*d450*/  @!P2 LEA R8, P6, R22, R4, 0x2 ;  /* 0x000000041608a211 */ /* 0x000fe400078c10ff */
[----:B------:R-:W-:-:S02]  /*d460*/  ISETP.GE.AND P4, PT, R209, UR4, PT ;  /* 0x00000004d1007c0c */ /* 0x000fc4000bf86270 */
[-C--:B------:R-:W-:Y:S02]  /*d470*/  @!P1 LEA.HI.X R11, R212, R5.reuse, R86, 0x2, P3 ;  /* 0x00000005d40b9211 */ /* 0x080fe400018f1456 */
[----:B------:R-:W-:Y:S02]  /*d480*/  ISETP.GE.AND P3, PT, R208, UR4, PT ;  /* 0x00000004d0007c0c */ /* 0x000fe4000bf66270 */
[----:B------:R-:W-:Y:S02]  /*d490*/  @!P2 LEA.HI.X R9, R22, R5, R9, 0x2, P6 ;  /* 0x000000051609a211 */ /* 0x000fe400030f1409 */
[----:B0-----:R-:W-:-:S03]  /*d4a0*/  @!P0 LEA R12, P6, R211, R4, 0x2 ;  /* 0x00000004d30c8211 */ /* 0x001fc600078c10ff */
[----:B------:R0:W-:Y:S01]  /*d4b0*/  @!P2 ST.E.64 desc[UR36][R8.64], R58 ;  /* 0x0000003a0800a985 */ /* 0x0001e2000c101b24 */
[-C--:B------:R-:W-:Y:S02]  /*d4c0*/  @!P0 LEA.HI.X R13, R211, R5.reuse, R85, 0x2, P6 ;  /* 0x00000005d30d8211 */ /* 0x080fe400030f1455 */
[CC--:B---3--:R-:W-:Y:S01]  /*d4d0*/  @!P5 LEA R2, P6, R210.reuse, R4.reuse, 0x2 ;  /* 0x00000004d202d211 */ /* 0x0c8fe200078c10ff */
[----:B------:R3:W-:Y:S01]  /*d4e0*/  @!P1 ST.E.64 desc[UR36][R10.64], R62 ;  /* 0x0000003e0a009985 */ /* 0x0007e2000c101b24 */
[----:B------:R-:W-:Y:S02]  /*d4f0*/  ISETP.GE.AND P2, PT, R207, UR4, PT ;  /* 0x00000004cf007c0c */ /* 0x000fe4000bf46270 */
[----:B------:R-:W-:Y:S01]  /*d500*/  @!P5 LEA.HI.X R3, R210, R5, R84, 0x2, P6 ;  /* 0x00000005d203d211 */ /* 0x000fe200030f1454 */
[----:B------:R4:W-:Y:S01]  /*d510*/  @!P0 ST.E.64 desc[UR36][R12.64], R66 ;  /* 0x000000420c008985 */ /* 0x0009e2000c101b24 */
[-C--:B-1----:R-:W-:Y:S02]  /*d520*/  @!P4 LEA R6, P0, R209, R4.reuse, 0x2 ;  /* 0x00000004d106c211 */ /* 0x082fe400078010ff */
[----:B--2---:R-:W-:Y:S01]  /*d530*/  @!P3 LEA R14, P6, R208, R4, 0x2 ;  /* 0x00000004d00eb211 */ /* 0x004fe200078c10ff */
[----:B------:R1:W-:Y:S01]  /*d540*/  @!P5 ST.E.64 desc[UR36][R2.64], R70 ;  /* 0x000000460200d985 */ /* 0x0003e2000c101b24 */
[----:B------:R-:W-:-:S02]  /*d550*/  ISETP.GE.AND P1, PT, R206, UR4, PT ;  /* 0x00000004ce007c0c */ /* 0x000fc4000bf26270 */
[-C--:B------:R-:W-:Y:S02]  /*d560*/  @!P4 LEA.HI.X R7, R209, R5.reuse, R229, 0x2, P0 ;  /* 0x00000005d107c211 */ /* 0x080fe400000f14e5 */
[----:B------:R-:W-:Y:S02]  /*d570*/  ISETP.GE.AND P0, PT, R205, UR4, PT ;  /* 0x00000004cd007c0c */ /* 0x000fe4000bf06270 */
[----:B------:R-:W-:Y:S01]  /*d580*/  @!P3 LEA.HI.X R15, R208, R5, R228, 0x2, P6 ;  /* 0x00000005d00fb211 */ /* 0x000fe200030f14e4 */
[----:B------:R2:W-:Y:S01]  /*d590*/  @!P4 ST.E.64 desc[UR36][R6.64], R74 ;  /* 0x0000004a0600c985 */ /* 0x0005e2000c101b24 */
[----:B0-----:R-:W-:-:S03]  /*d5a0*/  @!P2 LEA R8, P4, R207, R4, 0x2 ;  /* 0x00000004cf08a211 */ /* 0x001fc600078810ff */
[----:B------:R-:W-:Y:S01]  /*d5b0*/  @!P3 ST.E.64 desc[UR36][R14.64], R78 ;  /* 0x0000004e0e00b985 */ /* 0x000fe2000c101b24 */
[----:B------:R-:W-:Y:S02]  /*d5c0*/  ISETP.GE.AND P3, PT, R204, UR4, PT ;  /* 0x00000004cc007c0c */ /* 0x000fe4000bf66270 */
[CC--:B---3--:R-:W-:Y:S02]  /*d5d0*/  @!P1 LEA R10, P5, R206.reuse, R4.reuse, 0x2 ;  /* 0x00000004ce0a9211 */ /* 0x0c8fe400078a10ff */
[-C--:B------:R-:W-:Y:S02]  /*d5e0*/  @!P2 LEA.HI.X R9, R207, R5.reuse, R227, 0x2, P4 ;  /* 0x00000005cf09a211 */ /* 0x080fe400020f14e3 */
[----:B----4-:R-:W-:Y:S02]  /*d5f0*/  @!P0 LEA R12, P6, R205, R4, 0x2 ;  /* 0x00000004cd0c8211 */ /* 0x010fe400078c10ff */
[----:B------:R-:W-:Y:S01]  /*d600*/  ISETP.GE.AND P4, PT, R203, UR4, PT ;  /* 0x00000004cb007c0c */ /* 0x000fe2000bf86270 */
[----:B------:R0:W-:Y:S01]  /*d610*/  @!P2 ST.E.64 desc[UR36][R8.64], R82 ;  /* 0x000000520800a985 */ /* 0x0001e2000c101b24 */
        /* <DEDUP_REMOVED lines=11> */
[----:B------:R2:W-:Y:S01]  /*d6d0*/  @!P3 ST.E.64 desc[UR36][R2.64], R128 ;  /* 0x000000800200b985 */ /* 0x0005e2000c101b24 */
[CC--:B0-----:R-:W-:Y:S02]  /*d6e0*/  @!P2 LEA R8, P3, R202.reuse, R4.reuse, 0x2 ;  /* 0x00000004ca08a211 */ /* 0x0c1fe400078610ff */
[-C--:B------:R-:W-:Y:S02]  /*d6f0*/  @!P4 LEA.HI.X R7, R203, R5.reuse, R223, 0x2, P6 ;  /* 0x00000005cb07c211 */ /* 0x080fe400030f14df */
[-C--:B---3--:R-:W-:Y:S02]  /*d700*/  @!P1 LEA R10, P6, R201, R4.reuse, 0x2 ;  /* 0x00000004c90a9211 */ /* 0x088fe400078c10ff */
[----:B------:R-:W-:Y:S01]  /*d710*/  @!P2 LEA.HI.X R9, R202, R5, R222, 0x2, P3 ;  /* 0x00000005ca09a211 */ /* 0x000fe200018f14de */
[----:B------:R2:W-:Y:S01]  /*d720*/  @!P4 ST.E.64 desc[UR36][R6.64], R98 ;  /* 0x000000620600c985 */ /* 0x0005e2000c101b24 */
[----:B-1----:R-:W-:-:S02]  /*d730*/  @!P0 LEA R12, P4, R200, R4, 0x2 ;  /* 0x00000004c80c8211 */ /* 0x002fc400078810ff */
[----:B------:R-:W-:Y:S01]  /*d740*/  @!P5 LEA R14, P3, R199, R4, 0x2 ;  /* 0x00000004c70ed211 */ /* 0x000fe200078610ff */
[----:B------:R2:W-:Y:S01]  /*d750*/  @!P2 ST.E.64 desc[UR36][R8.64], R102 ;  /* 0x000000660800a985 */ /* 0x0005e2000c101b24 */
[-C--:B------:R-:W-:Y:S02]  /*d760*/  @!P1 LEA.HI.X R11, R201, R5.reuse, R221, 0x2, P6 ;  /* 0x00000005c90b9211 */ /* 0x080fe400030f14dd */
        /* <DEDUP_REMOVED lines=11> */
.L_x_5691:
[----:B------:R-:W-:Y:S01]  /*d820*/  R2UR UR4, R196 ;  /* 0x00000000c40472ca */ /* 0x000fe200000e0000 */
[----:B------:R-:W-:Y:S01]  /*d830*/  ULDC.64 UR8, c[0x0][0xc00] ;  /* 0x0003000000087ab9 */ /* 0x000fe20000000a00 */
[----:B------:R-:W-:Y:S01]  /*d840*/  R2UR UR11, R214 ;  /* 0x00000000d60b72ca */ /* 0x000fe200000e0000 */
[----:B------:R-:W-:Y:S01]  /*d850*/  UISETP.NE.U32.AND UP0, UPT, UR8, URZ, UPT ;  /* 0x0000003f0800728c */ /* 0x000fe2000bf05070 */
[----:B------:R-:W-:-:S03]  /*d860*/  R2UR UR10, R19 ;  /* 0x00000000130a72ca */ /* 0x000fc600000e0000 */
        /* <DEDUP_REMOVED lines=32> */
.L_x_5703:
        /* <DEDUP_REMOVED lines=8> */
[----:B------:R-:W-:Y:S02]  /*daf0*/  IMAD.U32 R3, RZ, RZ, UR42 ;  /* 0x0000002aff037e24 */ /* 0x000fe4000f8e00ff */
[----:B-1---5:R-:W-:-:S03]  /*db00*/  IMAD R2, R0, R9, RZ ;  /* 0x0000000900027224 */ /* 0x022fc600078e02ff */
        /* <DEDUP_REMOVED lines=52> */
.L_x_5705:
[----:B------:R-:W-:Y:S05]  /*de50*/  BSYNC B1 ;  /* 0x0000000000017941 */ /* 0x000fea0003800000 */
.L_x_5704:
[----:B------:R-:W-:-:S13]  /*de60*/  R2UR UR8, R19 ;  /* 0x00000000130872ca */ /* 0x000fda00000e0000 */
[----:B------:R-:W-:-:S06]  /*de70*/  UISETP.GT.AND UP0, UPT, UR8, 0x1, UPT ;  /* 0x000000010800788c */ /* 0x000fcc000bf04270 */
[----:B------:R-:W-:-:S13]  /*de80*/  PLOP3.LUT P0, PT, PT, PT, UP0, 0x80, 0x0 ;  /* 0x000000000000781c */ /* 0x000fda0003f0f008 */
[----:B------:R-:W-:Y:S05]  /*de90*/  @P0 BRA `(.L_x_5700) ;  /* 0x0000000800000947 */ /* 0x000fea0003800000 */
[----:B------:R-:W1:Y:S01]  /*dea0*/  LDC R11, c[0x0][0xbe8] ;  /* 0x0002fa00ff0b7b82 */ /* 0x000e620000000800 */
[----:B------:R-:W-:Y:S01]  /*deb0*/  ULDC.64 UR14, c[0x0][0xaa0] ;  /* 0x0002a800000e7ab9 */ /* 0x000fe20000000a00 */
[----:B------:R-:W-:Y:S01]  /*dec0*/  R2UR UR16, R197 ;  /* 0x00000000c51072ca */ /* 0x000fe200000e0000 */
[----:B------:R-:W-:Y:S01]  /*ded0*/  UIMAD UR10, UR21, UR14, URZ ;  /* 0x0000000e150a72a4 */ /* 0x000fe2000f8e023f */
[----:B------:R-:W-:Y:S01]  /*dee0*/  IMAD R2, R18, 0x20, R215 ;  /* 0x0000002012027824 */ /* 0x000fe200078e02d7 */
[----:B------:R-:W-:Y:S01]  /*def0*/  UIMAD.WIDE.U32 UR8, UR4, UR14, URZ ;  /* 0x0000000e040872a5 */ /* 0x000fe2000f8e003f */
[----:B------:R-:W-:Y:S01]  /*df00*/  VIADD R8, R215, UR42 ;  /* 0x0000002ad7087c36 */ /* 0x000fe20008000000 */
[----:B------:R-:W-:Y:S01]  /*df10*/  UIMAD UR10, UR4, UR15, UR10 ;  /* 0x0000000f040a72a4 */ /* 0x000fe2000f8e020a */
[----:B------:R-:W-:Y:S01]  /*df20*/  VIADD R6, R2, UR42 ;  /* 0x0000002a02067c36 */ /* 0x000fe20008000000 */
[----:B------:R-:W-:Y:S02]  /*df30*/  BSSY B1, `(.L_x_5706) ;  /* 0x0000040000017945 */ /* 0x000fe40003800000 */
[----:B------:R-:W-:-:S02]  /*df40*/  UIADD3 UR9, UR9, UR10, URZ ;  /* 0x0000000a09097290 */ /* 0x000fc4000fffe03f */
[----:B0-----:R-:W-:Y:S01]  /*df50*/  MOV R5, R6 ;  /* 0x0000000600057202 */ /* 0x001fe20000000f00 */
        /* <DEDUP_REMOVED lines=10> */
[----:B------:R-:W0:Y:S08]  /*e000*/  @P0 LDC R3, c[0x0][0xbec] ;  /* 0x0002fb00ff030b82 */ /* 0x000e300000000800 */
[----:B------:R-:W1:Y:S01]  /*e010*/  @P0 LDC R7, c[0x0][0xbf0] ;  /* 0x0002fc00ff070b82 */ /* 0x000e620000000800 */
        /* <DEDUP_REMOVED lines=8> */
[----:B------:R-:W-:Y:S02]  /*e0a0*/  IMAD.U32 R2, RZ, RZ, UR12 ;  /* 0x0000000cff027e24 */ /* 0x000fe4000f8e00ff */
[C---:B------:R-:W-:Y:S01]  /*e0b0*/  IMAD R9, R5.reuse, UR9, R4 ;  /* 0x0000000905097c24 */ /* 0x040fe2000f8e0204 */
[----:B------:R-:W-:Y:S01]  /*e0c0*/  SHF.R.S32.HI R4, RZ, 0x1f, R7 ;  /* 0x0000001fff047819 */ /* 0x000fe20000011407 */
[----:B------:R-:W-:Y:S01]  /*e0d0*/  IMAD.WIDE.U32 R2, R5, UR8, R2 ;  /* 0x0000000805027c25 */ /* 0x000fe2000f8e0002 */
[----:B------:R-:W-:-:S03]  /*e0e0*/  ULDC.64 UR8, c[0x0][0xad8] ;  /* 0x0002b60000087ab9 */ /* 0x000fc60000000a00 */
        /* <DEDUP_REMOVED lines=36> */
.L_x_5707:
[----:B------:R-:W-:Y:S05]  /*e330*/  BSYNC B1 ;  /* 0x0000000000017941 */ /* 0x000fea0003800000 */
.L_x_5706:
        /* <DEDUP_REMOVED lines=17> */
.L_x_5709:
[----:B------:R-:W-:Y:S05]  /*e450*/  BSYNC B1 ;  /* 0x0000000000017941 */ /* 0x000fea0003800000 */
.L_x_5708:
        /* <DEDUP_REMOVED lines=17> */
.L_x_5711:
[----:B------:R-:W-:Y:S05]  /*e570*/  BSYNC B1 ;  /* 0x0000000000017941 */ /* 0x000fea0003800000 */
.L_x_5710:
[----:B0-----:R-:W-:Y:S01]  /*e580*/  VIADD R0, R8, 0x60 ;  /* 0x0000006008007836 */ /* 0x001fe20000000000 */
[----:B--2-4-:R-:W2:Y:S04]  /*e590*/  SHFL.IDX PT, R5, R5, 0x3, 0x181f ;  /* 0x00781f0005057f89 */ /* 0x014ea800000e0000 */
[----:B------:R-:W-:Y:S01]  /*e5a0*/  ISETP.GE.AND P0, PT, R0, R11, PT ;  /* 0x0000000b0000720c */ /* 0x000fe20003f06270 */
[----:B-1-3--:R1:W3:-:S12]  /*e5b0*/  SHFL.IDX PT, R2, R4, 0x3, 0x181f ;  /* 0x00781f0004027f89 */ /* 0x00a2d800000e0000 */
[----:B-1----:R-:W-:Y:S05]  /*e5c0*/  @P0 BRA `(.L_x_5700) ;  /* 0x0000000000340947 */ /* 0x002fea0003800000 */
[----:B------:R-:W-:Y:S02]  /*e5d0*/  ULDC UR4, c[0x0][0xac8] ;  /* 0x0002b20000047ab9 */ /* 0x000fe40000000800 */
[----:B------:R-:W-:Y:S02]  /*e5e0*/  ISETP.GE.AND P3, PT, R7, UR4, PT ;  /* 0x0000000407007c0c */ /* 0x000fe4000bf66270 */
[----:B------:R-:W-:Y:S02]  /*e5f0*/  ISETP.GE.AND P4, PT, R9, UR4, PT ;  /* 0x0000000409007c0c */ /* 0x000fe4000bf86270 */
[----:B------:R-:W-:-:S09]  /*e600*/  ISETP.GE.AND P5, PT, R13, UR4, PT ;  /* 0x000000040d007c0c */ /* 0x000fd2000bfa6270 */
[-C--:B---3--:R-:W-:Y:S02]  /*e610*/  @!P3 LEA R14, P0, R7, R2.reuse, 0x1 ;  /* 0x00000002070eb211 */ /* 0x088fe400078008ff */
[-C--:B------:R-:W-:Y:S02]  /*e620*/  @!P4 LEA R8, P1, R9, R2.reuse, 0x1 ;  /* 0x000000020908c211 */ /* 0x080fe400078208ff */
[----:B------:R-:W-:Y:S02]  /*e630*/  @!P5 LEA R2, P2, R13, R2, 0x1 ;  /* 0x000000020d02d211 */ /* 0x000fe400078408ff */
[-C--:B--2---:R-:W-:Y:S02]  /*e640*/  @!P3 LEA.HI.X R15, R7, R5.reuse, R12, 0x1, P0 ;  /* 0x00000005070fb211 */ /* 0x084fe400000f0c0c */
[-C--:B------:R-:W-:Y:S02]  /*e650*/  @!P4 LEA.HI.X R9, R9, R5.reuse, R6, 0x1, P1 ;  /* 0x000000050909c211 */ /* 0x080fe400008f0c06 */
[----:B------:R-:W-:Y:S01]  /*e660*/  @!P5 LEA.HI.X R3, R13, R5, R10, 0x1, P2 ;  /* 0x000000050d03d211 */ /* 0x000fe200010f0c0a */
[----:B------:R1:W-:Y:S04]  /*e670*/  @!P3 ST.E.128 desc[UR36][R14.64], RZ ;  /* 0x000000ff0e00b985 */ /* 0x0003e8000c101d24 */
[----:B------:R1:W-:Y:S04]  /*e680*/  @!P4 ST.E.128 desc[UR36][R8.64], RZ ;  /* 0x000000ff0800c985 */ /* 0x0003e8000c101d24 */
[----:B------:R1:W-:Y:S02]  /*e690*/  @!P5 ST.E.128 desc[UR36][R2.64], RZ ;  /* 0x000000ff0200d985 */ /* 0x0003e4000c101d24 */
.L_x_5700:
[----:B------:R-:W-:Y:S05]  /*e6a0*/  BSYNC B0 ;  /* 0x0000000000007941 */ /* 0x000fea0003800000 */
.L_x_5690:
[----:B------:R-:W-:Y:S02]  /*e6b0*/  ULDC UR4, c[0x0][0xc3c] ;  /* 0x00030f0000047ab9 */ /* 0x000fe40000000800 */
[----:B------:R-:W-:-:S06]  /*e6c0*/  UISETP.GE.AND UP0, UPT, UR7, UR4, UPT ;  /* 0x000000040700728c */ /* 0x000fcc000bf06270 */
[----:B------:R-:W-:-:S13]  /*e6d0*/  PLOP3.LUT P0, PT, PT, PT, UP0, 0x80, 0x0 ;  /* 0x000000000000781c */ /* 0x000fda0003f0f008 */
[----:B------:R-:W-:Y:S05]  /*e6e0*/  @!P0 BRA `(.L_x_5712) ;  /* 0xffffff2800308947 */ /* 0x000fea000383ffff */
[----:B------:R-:W-:Y:S05]  /*e6f0*/  EXIT ;  /* 0x000000000000794d */ /* 0x000fea0003800000 */
.L_x_5647:
        /* <DEDUP_REMOVED lines=16> */
.L_x_5713:
        /* <DEDUP_REMOVED lines=43> */
.L_x_5717:
        /* <DEDUP_REMOVED lines=35> */
.L_x_5715:
        /* <DEDUP_REMOVED lines=13> */
.L_x_5718:
        /* <DEDUP_REMOVED lines=30> */
[----:B------:R-:W-:-:S02]  /*ef90*/  @P0 VIADD R2, R2, 0x1 ;  /* 0x0000000102020836 */ /* 0x000fc40000000000 */
[----:B0-----:R-:W-:-:S03]  /*efa0*/  IMAD.MOV R13, RZ, RZ, -R3 ;  /* 0x000000ffff0d7224 */ /* 0x001fc600078e0a03 */
[----:B------:R-:W-:Y:S02]  /*efb0*/  MOV R10, R2 ;  /* 0x00000002000a7202 */ /* 0x000fe40000000f00 */
[----:B------:R-:W-:Y:S01]  /*efc0*/  IABS R2, R9 ;  /* 0x0000000900027213 */ /* 0x000fe20000000000 */
[----:B------:R-:W-:Y:S02]  /*efd0*/  IMAD R11, R13, R4, RZ ;  /* 0x000000040d0b7224 */ /* 0x000fe400078e02ff */
[----:B------:R-:W-:Y:S01]  /*efe0*/  @!P2 IMAD.MOV R10, RZ, RZ, -R10 ;  /* 0x000000ffff0aa224 */ /* 0x000fe200078e0a0a */
[----:B------:R-:W-:Y:S01]  /*eff0*/  @!P1 LOP3.LUT R10, RZ, R6, RZ, 0x33, !PT ;  /* 0x00000006ff0a9212 */ /* 0x000fe200078e33ff */
[----:B------:R-:W-:Y:S02]  /*f000*/  IMAD.MOV R12, RZ, RZ, -R2 ;  /* 0x000000ffff0c7224 */ /* 0x000fe400078e0a02 */
[----:B------:R-:W-:Y:S01]  /*f010*/  IMAD.MOV.U32 R2, RZ, RZ, RZ ;  /* 0x000000ffff027224 */ /* 0x000fe200078e00ff */
[----:B------:R-:W-:-:S03]  /*f020*/  IABS R8, R10 ;  /* 0x0000000a00087213 */ /* 0x000fc60000000000 */
        /* <DEDUP_REMOVED lines=15> */
[----:B------:R-:W-:-:S04]  /*f120*/  @!P1 LOP3.LUT R2, RZ, R9, RZ, 0x33, !PT ;  /* 0x00000009ff029212 */ /* 0x000fc800078e33ff */
[----:B------:R-:W-:-:S05]  /*f130*/  IADD3 R18, -R2, RZ, RZ ;  /* 0x000000ff02127210 */ /* 0x000fca0007ffe1ff */
[C---:B------:R-:W-:Y:S02]  /*f140*/  IMAD R18, R9.reuse, R18, R10 ;  /* 0x0000001209127224 */ /* 0x040fe400078e020a */
[----:B------:R-:W-:Y:S02]  /*f150*/  IMAD R9, R9, 0x1000000, R2 ;  /* 0x0100000009097824 */ /* 0x000fe400078e0202 */
[----:B------:R-:W-:Y:S02]  /*f160*/  IMAD R2, R6, R3, R5 ;  /* 0x0000000306027224 */ /* 0x000fe400078e0205 */
[----:B------:R-:W-:Y:S01]  /*f170*/  IMAD R18, R18, 0x10000, R9 ;  /* 0x0001000012127824 */ /* 0x000fe200078e0209 */
[----:B------:R-:W-:Y:S06]  /*f180*/  BRA `(.L_x_5720) ;  /* 0x0000000000f47947 */ /* 0x000fec0003800000 */
.L_x_5719:
        /* <DEDUP_REMOVED lines=58> */
[----:B------:R-:W-:Y:S02]  /*f530*/  @!P2 IADD3 R2, -R2, RZ, RZ ;  /* 0x000000ff0202a210 */ /* 0x000fe40007ffe1ff */
[----:B------:R-:W-:-:S05]  /*f540*/  @!P1 LOP3.LUT R2, RZ, R13, RZ, 0x33, !PT ;  /* 0x0000000dff029212 */ /* 0x000fca00078e33ff */
[----:B------:R-:W-:-:S07]  /*f550*/  IMAD R18, R2, R18, R3 ;  /* 0x0000001202127224 */ /* 0x000fce00078e0203 */
.L_x_5720:
[----:B------:R-:W-:-:S05]  /*f560*/  LOP3.LUT R17, RZ, R2, RZ, 0x33, !PT ;  /* 0x00000002ff117212 */ /* 0x000fca00078e33ff */
[----:B------:R-:W-:Y:S01]  /*f570*/  IMAD.IADD R17, R6, 0x1, R17 ;  /* 0x0000000106117824 */ /* 0x000fe200078e0211 */
[----:B------:R-:W-:Y:S06]  /*f580*/  BRA `(.L_x_5721) ;  /* 0x0000000000147947 */ /* 0x000fec0003800000 */
.L_x_5716:
[----:B------:R-:W-:Y:S01]  /*f590*/  ULDC UR4, c[0x0][0xc3c] ;  /* 0x00030f0000047ab9 */ /* 0x000fe20000000800 */
[----:B------:R-:W-:Y:S02]  /*f5a0*/  IMAD.MOV.U32 R17, RZ, RZ, RZ ;  /* 0x000000ffff117224 */ /* 0x000fe400078e00ff */
[----:B------:R-:W-:Y:S02]  /*f5b0*/  IMAD.U32 R16, RZ, RZ, UR6 ;  /* 0x00000006ff107e24 */ /* 0x000fe4000f8e00ff */
[----:B------:R-:W-:Y:S02]  /*f5c0*/  IMAD.MOV.U32 R18, RZ, RZ, RZ ;  /* 0x000000ffff127224 */ /* 0x000fe400078e00ff */
[----:B------:R-:W-:-:S07]  /*f5d0*/  IMAD.U32 R19, RZ, RZ, UR4 ;  /* 0x00000004ff137e24 */ /* 0x000fce000f8e00ff */
.L_x_5721:
[----:B------:R-:W-:-:S13]  /*f5e0*/  ISETP.NE.AND P0, PT, R7, RZ, PT ;  /* 0x000000ff0700720c */ /* 0x000fda0003f05270 */
[----:B------:R-:W0:Y:S01]  /*f5f0*/  @!P0 S2R R3, SR_CgaCtaId ;  /* 0x0000000000038919 */ /* 0x000e220000008800 */
[----:B------:R-:W-:-:S04]  /*f600*/  @!P0 MOV R2, 0x400 ;  /* 0x0000040000028802 */ /* 0x000fc80000000f00 */
[----:B0-----:R-:W-:-:S05]  /*f610*/  @!P0 LEA R2, R3, R2, 0x18 ;  /* 0x0000000203028211 */ /* 0x001fca00078ec0ff */
[----:B------:R1:W-:Y:S01]  /*f620*/  @!P0 STS.128 [R2+0x308d0], R16 ;  /* 0x0308d01002008388 */ /* 0x0003e20000000c00 */
[----:B------:R-:W-:Y:S06]  /*f630*/  BAR.ARV 0x5, 0x180 ;  /* 0x0146000000007b1d */ /* 0x000fec0000002000 */
.L_x_5714:
        /* <DEDUP_REMOVED lines=11> */
[----:B------:R-:W-:Y:S01]  /*f6f0*/  MOV R28, 0x1 ;  /* 0x00000001001c7802 */ /* 0x000fe20000000f00 */
[----:B------:R-:W-:Y:S01]  /*f700*/  IMAD.MOV.U32 R27, RZ, RZ, RZ ;  /* 0x000000ffff1b7224 */ /* 0x000fe200078e00ff */
[----:B------:R-:W-:Y:S01]  /*f710*/  LOP3.LUT R3, R31, 0x1f8, RZ, 0xc0, !PT ;  /* 0x000001f81f037812 */ /* 0x000fe200078ec0ff */
[----:B------:R-:W-:-:S03]  /*f720*/  ULDC UR39, c[0x0][0xc] ;  /* 0x0000030000277ab9 */ /* 0x000fc60000000800 */
        /* <DEDUP_REMOVED lines=15> */
.L_x_5787:
        /* <DEDUP_REMOVED lines=49> */
.L_x_5723:
        /* <DEDUP_REMOVED lines=9> */
.L_x_5724:
        /* <DEDUP_REMOVED lines=8> */
[----:B---3--:R-:W-:-:S07]  /*fc40*/  IADD3 R37, -R37, R0, RZ ;  /* 0x0000000025257210 */ /* 0x008fce0007ffe1ff */
.L_x_5725:
[----:B------:R-:W4:Y:S01]  /*fc50*/  LDL R4, [R1+0xc] ;  /* 0x00000c0001047983 */ /* 0x000f220000100800 */
[----:B012---:R-:W0:Y:S01]  /*fc60*/  LDC R0, c[0x0][0x448] ;  /* 0x00011200ff007b82 */ /* 0x007e220000000800 */
[----:B-----5:R-:W-:Y:S01]  /*fc70*/  IMAD.IADD R37, R37, 0x1, -R6 ;  /* 0x0000000125257824 */ /* 0x020fe200078e0a06 */
[----:B------:R-:W-:Y:S01]  /*fc80*/  LOP3.LUT R23, R23, 0xffffff7f, RZ, 0xc0, !PT ;  /* 0xffffff7f17177812 */ /* 0x000fe200078ec0ff */
[----:B------:R-:W-:Y:S01]  /*fc90*/  BSSY B0, `(.L_x_5726) ;  /* 0x0000038000007945 */ /* 0x000fe20003800000 */
[----:B0-----:R-:W-:Y:S01]  /*fca0*/  ISETP.NE.AND P0, PT, R0, 0x1, PT ;  /* 0x000000010000780c */ /* 0x001fe20003f05270 */
[----:B------:R-:W-:-:S04]  /*fcb0*/  IMAD.SHL.U32 R0, R17, 0x80, RZ ;  /* 0x0000008011007824 */ /* 0x000fc800078e00ff */
[----:B------:R-:W-:-:S08]  /*fcc0*/  VIADD R0, R0, 0x7f ;  /* 0x0000007f00007836 */ /* 0x000fd00000000000 */
[----:B---3--:R-:W0:Y:S01]  /*fcd0*/  @P0 LDC R3, c[0x0][0x44c] ;  /* 0x00011300ff030b82 */ /* 0x008e220000000800 */
[----:B------:R-:W-:-:S07]  /*fce0*/  @P0 LOP3.LUT R23, R23, 0x80, RZ, 0xfc, !PT ;  /* 0x0000008017170812 */ /* 0x000fce00078efcff */
[----:B------:R-:W1:Y:S01]  /*fcf0*/  @P0 LDC R5, c[0x0][0x450] ;  /* 0x00011400ff050b82 */ /* 0x000e620000000800 */
[----:B0-----:R-:W-:-:S05]  /*fd00*/  @P0 IMAD.HI.U32 R2, R0, R3, RZ ;  /* 0x0000000300020227 */ /* 0x001fca00078e00ff */
[----:B-1----:R-:W-:Y:S01]  /*fd10*/  @P0 SHF.R.U32.HI R0, RZ, R5, R2 ;  /* 0x00000005ff000219 */ /* 0x002fe20000011602 */
[----:B------:R-:W-:-:S04]  /*fd20*/  VIADD R2, R37, 0x5f ;  /* 0x0000005f25027836 */ /* 0x000fc80000000000 */
[----:B------:R-:W-:Y:S01]  /*fd30*/  IMAD.HI R2, R2, 0x2aaaaaab, RZ ;  /* 0x2aaaaaab02027827 */ /* 0x000fe200078e02ff */
[----:B----4-:R-:W-:-:S05]  /*fd40*/  IADD3 R3, R37, 0x60, -R4 ;  /* 0x0000006025037810 */ /* 0x010fca0007ffe804 */
[----:B------:R-:W-:Y:S01]  /*fd50*/  IMAD.IADD R0, R3, 0x1, R0 ;  /* 0x0000000103007824 */ /* 0x000fe200078e0200 */
[----:B------:R-:W-:-:S03]  /*fd60*/  SHF.R.U32.HI R3, RZ, 0x1f, R2 ;  /* 0x0000001fff037819 */ /* 0x000fc60000011602 */
[----:B------:R-:W-:Y:S01]  /*fd70*/  IMAD.HI R4, R0, 0x2aaaaaab, RZ ;  /* 0x2aaaaaab00047827 */ /* 0x000fe200078e02ff */
[----:B------:R-:W-:Y:S02]  /*fd80*/  LEA.HI.SX32 R0, R2, R3, 0x1c ;  /* 0x0000000302007211 */ /* 0x000fe400078fe2ff */
[----:B------:R-:W-:Y:S02]  /*fd90*/  LOP3.LUT R2, R18, 0xff000000, RZ, 0xc0, !PT ;  /* 0xff00000012027812 */ /* 0x000fe400078ec0ff */
[----:B------:R-:W-:Y:S02]  /*fda0*/  SHF.R.U32.HI R3, RZ, 0x1f, R4 ;  /* 0x0000001fff037819 */ /* 0x000fe40000011604 */
[----:B------:R-:W-:Y:S02]  /*fdb0*/  SHF.R.U32.HI R2, RZ, 0x8, R2 ;  /* 0x00000008ff027819 */ /* 0x000fe40000011602 */
[----:B------:R-:W-:-:S04]  /*fdc0*/  LEA.HI.SX32 R3, R4, R3, 0x1c ;  /* 0x0000000304037211 */ /* 0x000fc800078fe2ff */
[----:B------:R-:W-:Y:S02]  /*fdd0*/  VIMNMX R0, R0, R3, PT ;  /* 0x0000000300007248 */ /* 0x000fe40003fe0100 */
[----:B------:R-:W-:Y:S02]  /*fde0*/  LOP3.LUT R3, R18, 0xff0000, RZ, 0xc0, !PT ;  /* 0x00ff000012037812 */ /* 0x000fe400078ec0ff */
[----:B------:R-:W-:Y:S02]  /*fdf0*/  ISETP.GE.AND P0, PT, R0, 0x1, PT ;  /* 0x000000010000780c */ /* 0x000fe40003f06270 */
[----:B------:R-:W-:Y:S01]  /*fe00*/  LEA.HI R2, R3, R2, RZ, 0x10 ;  /* 0x0000000203027211 */ /* 0x000fe200078f80ff */
[----:B------:R-:W-:-:S03]  /*fe10*/  IMAD.MOV.U32 R3, RZ, RZ, RZ ;  /* 0x000000ffff037224 */ /* 0x000fc600078e00ff */
[----:B------:R-:W-:-:S07]  /*fe20*/  LOP3.LUT R4, R2, 0xff, RZ, 0xc0, !PT ;  /* 0x000000ff02047812 */ /* 0x000fce00078ec0ff */
        /* <DEDUP_REMOVED lines=25> */
[----:B------:R-:W-:-:S13]  /*ffc0*/  ISETP.GE.U32.AND P0, PT, R2, R7, PT ;  /* 0x000000070200720c */ /* 0x000fda0003f06070 */
[----:B------:R-:W-:-:S04]  /*ffd0*/  @P0 VIADD R8, R8, 0x1 ;  /* 0x0000000108080836 */ /* 0x000fc80000000000 */
[----:B------:R-:W-:-:S04]  /*ffe0*/  IMAD.MOV.U32 R3, RZ, RZ, R8 ;  /* 0x000000ffff037224 */ /* 0x000fc800078e0008 */
[----:B------:R-:W-:Y:S01]  /*fff0*/  @!P2 IMAD.MOV R3, RZ, RZ, -R3 ;  /* 0x000000ffff03a224 */ /* 0x000fe200078e0a03 */
[----:B------:R-:W-:-:S07]  /*10000*/  @!P1 LOP3.LUT R3, RZ, R5, RZ, 0x33, !PT ;  /* 0x00000005ff039212 */ /* 0x000fce00078e33ff */
.L_x_5727:
[----:B------:R-:W-:Y:S05]  /*10010*/  BSYNC B0 ;  /* 0x0000000000007941 */ /* 0x000fea0003800000 */
.L_x_5726:
        /* <DEDUP_REMOVED lines=24> */
.L_x_5729:
        /* <DEDUP_REMOVED lines=20> */
.L_x_5732:
[----:B------:R-:W-:Y:S05]  /*102e0*/  BSYNC B6 ;  /* 0x0000000000067941 */ /* 0x000fea0003800000 */
.L_x_5731:
        /* <DEDUP_REMOVED lines=20> */
.L_x_5735:
[----:B------:R0:W1:Y:S01]  /*10430*/  LDC.64 R2, c[0x4][R26] ;  /* 0x010000001a027b82 */ /* 0x0000620000000a00 */
[----:B------:R-:W-:Y:S01]  /*10440*/  ULDC.64 UR6, c[0x4][0x138] ;  /* 0x01004e0000067ab9 */ /* 0x000fe20000000a00 */
[----:B------:R-:W-:Y:S01]  /*10450*/  ULDC.64 UR8, c[0x4][0x140] ;  /* 0x0100500000087ab9 */ /* 0x000fe20000000a00 */
[----:B------:R-:W-:Y:S01]  /*10460*/  ULDC.64 UR4, c[0x4][0x80] ;  /* 0x0100200000047ab9 */ /* 0x000fe20000000a00 */
[----:B------:R-:W-:Y:S01]  /*10470*/  IMAD.U32 R4, RZ, RZ, UR6 ;  /* 0x00000006ff047e24 */ /* 0x000fe2000f8e00ff */
[----:B------:R-:W-:Y:S01]  /*10480*/  MOV R13, RZ ;  /* 0x000000ff000d7202 */ /* 0x000fe20000000f00 */
[----:B------:R-:W-:Y:S02]  /*10490*/  IMAD.U32 R5, RZ, RZ, UR7 ;  /* 0x00000007ff057e24 */ /* 0x000fe4000f8e00ff */
[----:B------:R-:W-:Y:S02]  /*104a0*/  IMAD.U32 R6, RZ, RZ, UR8 ;  /* 0x00000008ff067e24 */ /* 0x000fe4000f8e00ff */
[----:B------:R-:W-:-:S02]  /*104b0*/  IMAD.U32 R7, RZ, RZ, UR9 ;  /* 0x00000009ff077e24 */ /* 0x000fc4000f8e00ff */
[----:B------:R-:W-:Y:S02]  /*104c0*/  IMAD.U32 R10, RZ, RZ, UR4 ;  /* 0x00000004ff0a7e24 */ /* 0x000fe4000f8e00ff */
[----:B------:R-:W-:Y:S02]  /*104d0*/  IMAD.U32 R11, RZ, RZ, UR5 ;  /* 0x00000005ff0b7e24 */ /* 0x000fe4000f8e00ff */
[----:B------:R-:W-:Y:S02]  /*104e0*/  IMAD.MOV.U32 R8, RZ, RZ, 0x70 ;  /* 0x00000070ff087424 */ /* 0x000fe400078e00ff */
[----:B0-----:R-:W-:-:S07]  /*104f0*/  IMAD.MOV.U32 R12, RZ, RZ, 0x1 ;  /* 0x00000001ff0c7424 */ /* 0x001fce00078e00ff */
[----:B------:R-:W-:-:S07]  /*10500*/  LEPC R20, `(.L_x_5734) ;  /* 0x000000001014794e */ /* 0x000fce0000000000 */
[----:B-1----:R-:W-:Y:S05]  /*10510*/  CALL.ABS.NOINC R2 ;  /* 0x0000000002007343 */ /* 0x002fea0003c00000 */
.L_x_5734:
[----:B------:R-:W-:Y:S05]  /*10520*/  BSYNC B6 ;  /* 0x0000000000067941 */ /* 0x000fea0003800000 */
.L_x_5733:
        /* <DEDUP_REMOVED lines=26> */
[C---:B------:R-:W-:Y:S01]  /*106d0*/  ISETP.GE.AND P0, PT, R0.reuse, R37, PT ;  /* 0x000000250000720c */ /* 0x040fe20003f06270 */
[----:B---3--:R-:W-:-:S03]  /*106e0*/  IMAD.IADD R0, R0, 0x1, R21 ;  /* 0x0000000100007824 */ /* 0x008fc600078e0215 */
[----:B------:R-:W-:Y:S01]  /*106f0*/  ISETP.GT.U32.OR P0, PT, R20, 0x5f, P0 ;  /* 0x0000005f1400780c */ /* 0x000fe20000704470 */
[----:B0-----:R-:W-:-:S04]  /*10700*/  @P2 IMAD.HI.U32 R3, R0, R3, RZ ;  /* 0x0000000300032227 */ /* 0x001fc800078e00ff */
[----:B------:R-:W-:Y:S01]  /*10710*/  IMAD.MOV.U32 R4, RZ, RZ, R0 ;  /* 0x000000ffff047224 */ /* 0x000fe200078e0000 */
[----:B-1----:R-:W-:-:S07]  /*10720*/  @P2 SHF.R.U32.HI R4, RZ, R2, R3 ;  /* 0x00000002ff042219 */ /* 0x002fce0000011603 */
[----:B------:R-:W0:Y:S01]  /*10730*/  @!P0 LDC.64 R2, c[0x0][0x428] ;  /* 0x00010a00ff028b82 */ /* 0x000e220000000a00 */
[----:B------:R-:W-:-:S04]  /*10740*/  IMAD.MOV R5, RZ, RZ, -R4 ;  /* 0x000000ffff057224 */ /* 0x000fc800078e0a04 */
[----:B------:R-:W-:Y:S01]  /*10750*/  IMAD R0, R6, R5, R0 ;  /* 0x0000000506007224 */ /* 0x000fe200078e0200 */
[----:B----4-:R-:W-:Y:S02]  /*10760*/  SHF.R.S32.HI R6, RZ, 0x1f, R30 ;  /* 0x0000001fff067819 */ /* 0x010fe4000001141e */
[----:B------:R-:W-:-:S03]  /*10770*/  @!P0 SHF.R.S32.HI R5, RZ, 0x1f, R4 ;  /* 0x0000001fff058819 */ /* 0x000fc60000011404 */
[----:B------:R0:W-:Y:S02]  /*10780*/  STL [R1+0x8], R6 ;  /* 0x0000080601007387 */ /* 0x0001e40000100800 */
[-C--:B0-----:R-:W-:Y:S02]  /*10790*/  @!P0 IMAD R6, R6, R2.reuse, RZ ;  /* 0x0000000206068224 */ /* 0x081fe400078e02ff */
[----:B------:R-:W-:-:S04]  /*107a0*/  @!P0 IMAD.WIDE.U32 R4, R30, R2, R4 ;  /* 0x000000021e048225 */ /* 0x000fc800078e0004 */
[----:B------:R-:W-:Y:S02]  /*107b0*/  @!P0 IMAD R6, R30, R3, R6 ;  /* 0x000000031e068224 */ /* 0x000fe400078e0206 */
[----:B------:R-:W0:Y:S01]  /*107c0*/  @!P0 LDC.64 R2, c[0x0][0x418] ;  /* 0x00010600ff028b82 */ /* 0x000e220000000a00 */
[----:B------:R-:W-:Y:S01]  /*107d0*/  ISETP.GE.AND P2, PT, R31, UR4, PT ;  /* 0x000000041f007c0c */ /* 0x000fe2000bf46270 */
[----:B------:R-:W-:-:S12]  /*107e0*/  @!P0 IMAD.IADD R6, R5, 0x1, R6 ;  /* 0x0000000105068824 */ /* 0x000fd800078e0206 */
[----:B------:R-:W-:Y:S02]  /*107f0*/  @P2 LOP3.LUT R23, R23, 0x4, RZ, 0xfc, !PT ;  /* 0x0000000417172812 */ /* 0x000fe400078efcff */
[----:B0-----:R-:W-:-:S04]  /*10800*/  @!P0 LEA R2, P1, R4, R2, 0x2 ;  /* 0x0000000204028211 */ /* 0x001fc800078210ff */
[----:B------:R-:W-:Y:S01]  /*10810*/  @!P0 LEA.HI.X R3, R4, R3, R6, 0x2, P1 ;  /* 0x0000000304038211 */ /* 0x000fe200008f1406 */
[----:B------:R-:W-:Y:S01]  /*10820*/  IMAD.MOV.U32 R4, RZ, RZ, RZ ;  /* 0x000000ffff047224 */ /* 0x000fe200078e00ff */
[----:B------:R-:W-:Y:S02]  /*10830*/  ISETP.GE.AND P1, PT, R33, UR4, PT ;  /* 0x0000000421007c0c */ /* 0x000fe4000bf26270 */
[----:B------:R-:W-:-:S03]  /*10840*/  LOP3.LUT R23, R23, 0xfffffffd, RZ, 0xc0, !PT ;  /* 0xfffffffd17177812 */ /* 0x000fc600078ec0ff */
[----:B------:R0:W5:Y:S01]  /*10850*/  @!P0 LDG.E R4, desc[UR36][R2.64] ;  /* 0x0000002402048981 */ /* 0x000162000c1e1900 */
[----:B------:R-:W-:-:S07]  /*10860*/  ISETP.GE.AND P0, PT, R32, UR4, PT ;  /* 0x0000000420007c0c */ /* 0x000fce000bf06270 */
[----:B------:R-:W-:Y:S01]  /*10870*/  @P1 LOP3.LUT R23, R23, 0x2, RZ, 0xfc, !PT ;  /* 0x0000000217171812 */ /* 0x000fe200078efcff */
[----:B0-----:R-:W-:-:S03]  /*10880*/  IMAD.U32 R2, RZ, RZ, UR38 ;  /* 0x00000026ff027e24 */ /* 0x001fc6000f8e00ff */
[----:B------:R-:W-:-:S04]  /*10890*/  LOP3.LUT R23, R23, 0xfffffffe, RZ, 0xc0, !PT ;  /* 0xfffffffe17177812 */ /* 0x000fc800078ec0ff */
[----:B------:R-:W-:Y:S01]  /*108a0*/  @P0 LOP3.LUT R23, R23, 0x1, RZ, 0xfc, !PT ;  /* 0x0000000117170812 */ /* 0x000fe200078efcff */
[----:B------:R-:W-:Y:S06]  /*108b0*/  BRA.DIV UR5, `(.L_x_5736) ;  /* 0x0000004605187947 */ /* 0x000fec000b800000 */
.L_x_5804:
        /* <DEDUP_REMOVED lines=8> */
.L_x_5737:
        /* <DEDUP_REMOVED lines=23> */
.L_x_5805:
[----:B------:R-:W-:Y:S05]  /*10ab0*/  BSYNC B0 ;  /* 0x0000000000007941 */ /* 0x000fea0003800000 */
.L_x_5738:
        /* <DEDUP_REMOVED lines=90> */
.L_x_5819:
        /* <DEDUP_REMOVED lines=12> */
.L_x_5741:
        /* <DEDUP_REMOVED lines=10> */
.L_x_5742:
        /* <DEDUP_REMOVED lines=35> */
.L_x_5744:
[----:B------:R-:W-:Y:S05]  /*113f0*/  BSYNC B6 ;  /* 0x0000000000067941 */ /* 0x000fea0003800000 */
.L_x_5743:
[----:B------:R-:W3:Y:S01]  /*11400*/  LDL.LU.64 R2, [R1+0x18] ;  /* 0x0000180001027983 */ /* 0x000ee20000300a00 */
[----:B------:R-:W0:Y:S01]  /*11410*/  LDC R0, c[0x0][0x448] ;  /* 0x00011200ff007b82 */ /* 0x000e220000000800 */
[----:B------:R-:W-:Y:S02]  /*11420*/  ULDC.64 UR4, c[0x0][0x2d8] ;  /* 0x0000b60000047ab9 */ /* 0x000fe40000000a00 */
[----:B------:R-:W4:Y:S04]  /*11430*/  LDL.LU R20, [R1+0x10] ;  /* 0x0000100001147983 */ /* 0x000f280000300800 */
[----:B------:R1:W5:Y:S01]  /*11440*/  LDL R9, [R1+0xc] ;  /* 0x00000c0001097983 */ /* 0x0003620000100800 */
[----:B------:R-:W2:Y:S01]  /*11450*/  S2R R21, SR_TID.X ;  /* 0x0000000000157919 */ /* 0x000ea20000002100 */
[----:B0-----:R-:W-:-:S13]  /*11460*/  ISETP.NE.AND P6, PT, R0, 0x1, PT ;  /* 0x000000010000780c */ /* 0x001fda0003fc5270 */
[----:B------:R-:W0:Y:S01]  /*11470*/  @P6 LDC R4, c[0x0][0x44c] ;  /* 0x00011300ff046b82 */ /* 0x000e220000000800 */
[----:B--2---:R-:W-:-:S07]  /*11480*/  LOP3.LUT R21, R21, 0x7f, RZ, 0xc0, !PT ;  /* 0x0000007f15157812 */ /* 0x004fce00078ec0ff */
[----:B------:R-:W2:Y:S01]  /*11490*/  @P6 LDC R5, c[0x0][0x450] ;  /* 0x00011400ff056b82 */ /* 0x000ea20000000800 */
[----:B------:R-:W-:Y:S02]  /*114a0*/  SHF.R.U32.HI R0, RZ, 0x3, R21 ;  /* 0x00000003ff007819 */ /* 0x000fe40000011615 */
[----:B------:R-:W1:Y:S02]  /*114b0*/  S2R R21, SR_TID.X ;  /* 0x0000000000157919 */ /* 0x000e640000002100 */
[----:B-1----:R-:W-:-:S05]  /*114c0*/  IMAD.SHL.U32 R21, R21, 0x10, RZ ;  /* 0x0000001015157824 */ /* 0x002fca00078e00ff */
[----:B------:R-:W-:-:S05]  /*114d0*/  LOP3.LUT R21, R0, 0x70, R21, 0xf8, !PT ;  /* 0x0000007000157812 */ /* 0x000fca00078ef815 */
[----:B------:R-:W-:-:S04]  /*114e0*/  IMAD R0, R17, 0x80, R21 ;  /* 0x0000008011007824 */ /* 0x000fc800078e0215 */
[----:B0-----:R-:W-:-:S04]  /*114f0*/  @P6 IMAD.HI.U32 R6, R0, R4, RZ ;  /* 0x0000000400066227 */ /* 0x001fc800078e00ff */
[----:B------:R-:W-:Y:S01]  /*11500*/  IMAD.MOV.U32 R4, RZ, RZ, R0 ;  /* 0x000000ffff047224 */ /* 0x000fe200078e0000 */
[----:B--2---:R-:W-:-:S05]  /*11510*/  @P6 SHF.R.U32.HI R4, RZ, R5, R6 ;  /* 0x00000005ff046219 */ /* 0x004fca0000011606 */
[----:B------:R-:W-:Y:S02]  /*11520*/  IMAD.MOV R6, RZ, RZ, -R4 ;  /* 0x000000ffff067224 */ /* 0x000fe400078e0a04 */
[----:B---3--:R-:W-:Y:S02]  /*11530*/  IMAD.MOV.U32 R3, RZ, RZ, R35 ;  /* 0x000000ffff037224 */ /* 0x008fe400078e0023 */
[----:B------:R-:W-:-:S04]  /*11540*/  IMAD.WIDE.U32 R2, R26, UR4, R2 ;  /* 0x000000041a027c25 */ /* 0x000fc8000f8e0002 */
[----:B------:R-:W-:Y:S01]  /*11550*/  IMAD R3, R26, UR5, R3 ;  /* 0x000000051a037c24 */ /* 0x000fe2000f8e0203 */
[----:B------:R-:W-:Y:S02]  /*11560*/  ULDC.64 UR4, c[0x0][0x2e0] ;  /* 0x0000b80000047ab9 */ /* 0x000fe40000000a00 */
[----:B----4-:R-:W-:Y:S02]  /*11570*/  IMAD R5, R20, UR4, RZ ;  /* 0x0000000414057c24 */ /* 0x010fe4000f8e02ff */
[----:B------:R-:W-:-:S04]  /*11580*/  IMAD.WIDE.U32 R2, R29, UR4, R2 ;  /* 0x000000041d027c25 */ /* 0x000fc8000f8e0002 */
[----:B------:R-:W-:Y:S01]  /*11590*/  IMAD R5, R29, UR5, R5 ;  /* 0x000000051d057c24 */ /* 0x000fe2000f8e0205 */
[----:B------:R-:W0:Y:S01]  /*115a0*/  S2R R20, SR_TID.X ;  /* 0x0000000000147919 */ /* 0x000e220000002100 */
[----:B------:R-:W-:Y:S02]  /*115b0*/  ULDC.64 UR4, c[0x0][0x2d0] ;  /* 0x0000b40000047ab9 */ /* 0x000fe40000000a00 */
[----:B------:R-:W-:Y:S02]  /*115c0*/  IMAD.IADD R3, R3, 0x1, R5 ;  /* 0x0000000103037824 */ /* 0x000fe400078e0205 */
[----:B------:R-:W1:Y:S01]  /*115d0*/  LDC R5, c[0x0][0x448] ;  /* 0x00011200ff057b82 */ /* 0x000e620000000800 */
[----:B------:R-:W-:-:S04]  /*115e0*/  IMAD.WIDE.U32 R2, R4, UR4, R2 ;  /* 0x0000000404027c25 */ /* 0x000fc8000f8e0002 */
[----:B-1----:R-:W-:Y:S01]  /*115f0*/  IMAD R0, R5, R6, R0 ;  /* 0x0000000605007224 */ /* 0x002fe200078e0200 */
        /* <DEDUP_REMOVED lines=81> */
[----:B0-----:R-:W-:-:S04]  /*11b10*/  @!P1 LEA R14, P4, R31, R14, 0x1 ;  /* 0x0000000e1f0e9211 */ /* 0x001fc800078808ff */
[----:B-1----:R-:W-:Y:S01]  /*11b20*/  @!P1 IADD3.X R7, RZ, R2, RZ, P4, !PT ;  /* 0x00000002ff079210 */ /* 0x002fe200027fe4ff */
[----:B------:R-:W-:Y:S02]  /*11b30*/  @!P1 IMAD.MOV.U32 R2, RZ, RZ, R14 ;  /* 0x000000ffff029224 */ /* 0x000fe400078e000e */
[----:B------:R-:W0:Y:S02]  /*11b40*/  SHFL.IDX PT, R14, R0, 0x6, 0x181f ;  /* 0x00d81f00000e7f89 */ /* 0x000e2400000e0000 */
[----:B------:R-:W-:-:S05]  /*11b50*/  @!P1 IMAD.MOV.U32 R3, RZ, RZ, R7 ;  /* 0x000000ffff039224 */ /* 0x000fca00078e0007 */
        /* <DEDUP_REMOVED lines=14> */
.L_x_5836:
        /* <DEDUP_REMOVED lines=12> */
.L_x_5747:
[----:B------:R-:W-:Y:S05]  /*11d00*/  BSYNC B0 ;  /* 0x0000000000007941 */ /* 0x000fea0003800000 */
.L_x_5746:
[----:B------:R-:W-:Y:S01]  /*11d10*/  NOP ;  /* 0x0000000000007918 */ /* 0x000fe20000000000 */
[----:B------:R-:W-:-:S13]  /*11d20*/  PLOP3.LUT P0, PT, PT, PT, PT, 0x80, 0x0 ;  /* 0x000000000000781c */ /* 0x000fda0003f0f070 */
.L_x_5748:
        /* <DEDUP_REMOVED lines=8> */
[----:B---3--:R-:W-:Y:S01]  /*11db0*/  VIADD R3, R3, 0x1 ;  /* 0x0000000103037836 */ /* 0x008fe20000000000 */
[----:B----4-:R-:W-:-:S04]  /*11dc0*/  IADD3 R8, R2, -0x2, RZ ;  /* 0xfffffffe02087810 */ /* 0x010fc80007ffe0ff */
[----:B------:R0:W-:Y:S01]  /*11dd0*/  STL [R1+0x24], R3 ;  /* 0x0000240301007387 */ /* 0x0001e20000100800 */
[----:B------:R-:W-:-:S04]  /*11de0*/  LEA.HI R0, R3, R3, RZ, 0x1 ;  /* 0x0000000303007211 */ /* 0x000fc800078f08ff */
        /* <DEDUP_REMOVED lines=8> */
.L_x_5837:
[----:B------:R-:W-:Y:S05]  /*11e70*/  BSYNC B0 ;  /* 0x0000000000007941 */ /* 0x000fea0003800000 */
.L_x_5749:
        /* <DEDUP_REMOVED lines=11> */
.L_x_5765:
        /* <DEDUP_REMOVED lines=43> */
.L_x_5753:
[----:B------:R-:W-:Y:S01]  /*121e0*/  IMAD R6, R27, 0x8, R22 ;  /* 0x000000081b067824 */ /* 0x000fe200078e0216 */
[----:B------:R-:W-:Y:S01]  /*121f0*/  SHF.L.U32 R3, R28, 0x1f, RZ ;  /* 0x0000001f1c037819 */ /* 0x000fe200000006ff */
[----:B------:R-:W-:Y:S03]  /*12200*/  BSSY B1, `(.L_x_5754) ;  /* 0x0000003000017945 */ /* 0x000fe60003800000 */
[----:B------:R-:W0:Y:S02]  /*12210*/  SYNCS.PHASECHK.TRANS64.TRYWAIT P0, [R6+URZ+0x30840], R3 ;  /* 0x03084003060075a7 */ /* 0x000e24000800017f */
[----:B0-----:R-:W-:Y:S05]  /*12220*/  @!P0 BRA `(.L_x_5755) ;  /* 0x0000003c00dc8947 */ /* 0x001fea0003800000 */
.L_x_5838:
[----:B------:R-:W-:Y:S05]  /*12230*/  BSYNC B1 ;  /* 0x0000000000017941 */ /* 0x000fea0003800000 */
.L_x_5754:
        /* <DEDUP_REMOVED lines=62> */
[----:B-12---:R0:W2:Y:S02]  /*12620*/  SHFL.IDX PT, R2, R7, 0x5, 0x181f ;  /* 0x00b81f0007027f89 */ /* 0x0060a400000e0000 */
.L_x_5852:
        /* <DEDUP_REMOVED lines=11> */
.L_x_5757:
        /* <DEDUP_REMOVED lines=10> */
.L_x_5758:
[----:B------:R2:W-:Y:S01]  /*12780*/  SYNCS.ARRIVE.TRANS64.A1T0 RZ, [R6+URZ+0x30830], RZ ;  /* 0x030830ff06ff79a7 */ /* 0x0005e2000810003f */
[----:B------:R-:W-:Y:S05]  /*12790*/  @!P5 BRA `(.L_x_5759) ;  /* 0x000000000004d947 */ /* 0x000fea0003800000 */
[----:B------:R-:W-:Y:S01]  /*127a0*/  BPT.TRAP 0x1 ;  /* 0x000000040000795c */ /* 0x000fe20000300000 */
.L_x_5759:
[----:B-1----:R-:W-:Y:S01]  /*127b0*/  SHF.L.U32 R2, R17, 0x1f, RZ ;  /* 0x0000001f11027819 */ /* 0x002fe200000006ff */
[----:B--2---:R-:W-:Y:S01]  /*127c0*/  IMAD R6, R10, 0x8, R22 ;  /* 0x000000080a067824 */ /* 0x004fe200078e0216 */
[----:B------:R-:W-:Y:S01]  /*127d0*/  BSSY B1, `(.L_x_5760) ;  /* 0x0000004000017945 */ /* 0x000fe20003800000 */
[----:B0-----:R-:W-:Y:S02]  /*127e0*/  IMAD R7, R29, -0x60, R37 ;  /* 0xffffffa01d077824 */ /* 0x001fe400078e0225 */
[----:B------:R-:W0:Y:S02]  /*127f0*/  SYNCS.PHASECHK.TRANS64.TRYWAIT P0, [R6+URZ+0x30860], R2 ;  /* 0x03086002060075a7 */ /* 0x000e24000800017f */
[----:B0-----:R-:W-:Y:S05]  /*12800*/  @!P0 BRA `(.L_x_5761) ;  /* 0x0000004000588947 */ /* 0x001fea0003800000 */
.L_x_5853:
[----:B------:R-:W-:Y:S05]  /*12810*/  BSYNC B1 ;  /* 0x0000000000017941 */ /* 0x000fea0003800000 */
.L_x_5760:
        /* <DEDUP_REMOVED lines=60> */
.L_x_5867:
        /* <DEDUP_REMOVED lines=29> */
.L_x_5763:
        /* <DEDUP_REMOVED lines=10> */
.L_x_5764:
        /* <DEDUP_REMOVED lines=8> */
.L_x_5752:
[----:B------:R-:W-:Y:S05]  /*12ed0*/  BSYNC B0 ;  /* 0x0000000000007941 */ /* 0x000fea0003800000 */
.L_x_5751:
        /* <DEDUP_REMOVED lines=17> */
.L_x_5767:
[----:B------:R-:W-:Y:S05]  /*12ff0*/  BSYNC B0 ;  /* 0x0000000000007941 */ /* 0x000fea0003800000 */
.L_x_5766:
[----:B------:R-:W-:-:S13]  /*13000*/  LOP3.LUT P0, RZ, R23, 0x10, RZ, 0xc0, !PT ;  /* 0x0000001017ff7812 */ /* 0x000fda000780c0ff */
[----:B------:R-:W-:Y:S05]  /*13010*/  @!P0 BRA `(.L_x_5768) ;  /* 0x0000000000048947 */ /* 0x000fea0003800000 */
[----:B------:R-:W-:Y:S01]  /*13020*/  BPT.TRAP 0x1 ;  /* 0x000000040000795c */ /* 0x000fe20000300000 */
.L_x_5768:
[----:B------:R-:W-:Y:S01]  /*13030*/  IMAD R0, R27, 0x8, R22 ;  /* 0x000000081b007824 */ /* 0x000fe200078e0216 */
[----:B0-----:R-:W-:Y:S01]  /*13040*/  SHF.L.U32 R3, R28, 0x1f, RZ ;  /* 0x0000001f1c037819 */ /* 0x001fe200000006ff */
[----:B------:R-:W-:Y:S01]  /*13050*/  BSSY B0, `(.L_x_5769) ;  /* 0x0000004000007945 */ /* 0x000fe20003800000 */
[----:B------:R-:W-:Y:S02]  /*13060*/  IMAD R6, R25, -0x60, R37 ;  /* 0xffffffa019067824 */ /* 0x000fe400078e0225 */
[----:B------:R-:W0:Y:S02]  /*13070*/  SYNCS.PHASECHK.TRANS64.TRYWAIT P0, [R0+URZ+0x30860], R3 ;  /* 0x03086003000075a7 */ /* 0x000e24000800017f */
[----:B0-----:R-:W-:Y:S05]  /*13080*/  @!P0 BRA `(.L_x_5770) ;  /* 0x00000040005c8947 */ /* 0x001fea0003800000 */
.L_x_5868:
[----:B------:R-:W-:Y:S05]  /*13090*/  BSYNC B0 ;  /* 0x0000000000007941 */ /* 0x000fea0003800000 */
.L_x_5769:
        /* <DEDUP_REMOVED lines=27> */
[----:B------:R-:W0:Y:S02]  /*13250*/  SHFL.IDX PT, R14, R18, 0x2, 0x181f ;  /* 0x00581f00120e7f89 */ /* 0x000e2400000e0000 */
[----:B------:R-:W-:Y:S02]  /*13260*/  IADD3.X R3, RZ, R7, RZ, P3, !PT ;  /* 0x00000007ff037210 */ /* 0x000fe40001ffe4ff */
        /* <DEDUP_REMOVED lines=36> */
.L_x_5882:
        /* <DEDUP_REMOVED lines=13> */
.L_x_5772:
        /* <DEDUP_REMOVED lines=10> */
.L_x_5773:
[----:B------:R1:W-:Y:S01]  /*13620*/  SYNCS.ARRIVE.TRANS64.A1T0 RZ, [R0+URZ+0x30850], RZ ;  /* 0x030850ff00ff79a7 */ /* 0x0003e2000810003f */
[----:B------:R-:W-:-:S05]  /*13630*/  VIADD R27, R27, 0x1 ;  /* 0x000000011b1b7836 */ /* 0x000fca0000000000 */
[----:B------:R-:W-:-:S04]  /*13640*/  ISETP.NE.AND P0, PT, R27, 0x2, PT ;  /* 0x000000021b00780c */ /* 0x000fc80003f05270 */
[----:B0-----:R-:W-:Y:S02]  /*13650*/  SEL R3, RZ, 0x1, P0 ;  /* 0x00000001ff037807 */ /* 0x001fe40000000000 */
[----:B------:R-:W-:Y:S02]  /*13660*/  SEL R27, R27, RZ, P0 ;  /* 0x000000ff1b1b7207 */ /* 0x000fe40000000000 */
[----:B-1----:R-:W-:-:S07]  /*13670*/  LOP3.LUT R28, R28, R3, RZ, 0x3c, !PT ;  /* 0x000000031c1c7212 */ /* 0x002fce00078e3cff */
.L_x_5730:
[----:B------:R-:W-:Y:S05]  /*13680*/  BSYNC B7 ;  /* 0x0000000000077941 */ /* 0x000fea0003800000 */
.L_x_5728:
        /* <DEDUP_REMOVED lines=11> */
.L_x_5774:
        /* <DEDUP_REMOVED lines=22> */
[----:B--2---:R-:W-:Y:S01]  /*138a0*/  @!P1 MOV R8, R2 ;  /* 0x0000000200089202 */ /* 0x004fe20000000f00 */
        /* <DEDUP_REMOVED lines=20> */
.L_x_5892:
[----:B------:R-:W-:Y:S02]  /*139f0*/  ULDC UR4, c[0x0][0xc38] ;  /* 0x00030e0000047ab9 */ /* 0x000fe40000000800 */
[----:B------:R-:W-:-:S04]  /*13a00*/  IMAD.U32 R5, RZ, RZ, UR4 ;  /* 0x00000004ff057e24 */ /* 0x000fc8000f8e00ff */
[----:B-1----:R-:W-:-:S04]  /*13a10*/  IMAD R14, R14, R5, RZ ;  /* 0x000000050e0e7224 */ /* 0x002fc800078e02ff */
[----:B------:R-:W-:-:S05]  /*13a20*/  IMAD.IADD R7, R7, 0x1, R14 ;  /* 0x0000000107077824 */ /* 0x000fca00078e020e */
[----:B------:R-:W-:-:S13]  /*13a30*/  ISETP.GT.AND P6, PT, R7, R0, PT ;  /* 0x000000000700720c */ /* 0x000fda0003fc4270 */
[----:B------:R-:W-:Y:S05]  /*13a40*/  @P6 BRA `(.L_x_5777) ;  /* 0x0000000000a46947 */ /* 0x000fea0003800000 */
.L_x_5780:
        /* <DEDUP_REMOVED lines=35> */
.L_x_5900:
[----:B------:R-:W-:Y:S02]  /*13c80*/  ULDC UR4, c[0x0][0xc38] ;  /* 0x00030e0000047ab9 */ /* 0x000fe40000000800 */
[----:B------:R-:W-:-:S04]  /*13c90*/  IMAD.U32 R5, RZ, RZ, UR4 ;  /* 0x00000004ff057e24 */ /* 0x000fc8000f8e00ff */
[----:B-1----:R-:W-:-:S04]  /*13ca0*/  IMAD R14, R14, R5, RZ ;  /* 0x000000050e0e7224 */ /* 0x002fc800078e02ff */
[----:B------:R-:W-:-:S05]  /*13cb0*/  IMAD.IADD R7, R14, 0x1, R7 ;  /* 0x000000010e077824 */ /* 0x000fca00078e0207 */
[----:B------:R-:W-:-:S13]  /*13cc0*/  ISETP.GT.AND P6, PT, R7, R0, PT ;  /* 0x000000000700720c */ /* 0x000fda0003fc4270 */
[----:B------:R-:W-:Y:S05]  /*13cd0*/  @!P6 BRA `(.L_x_5780) ;  /* 0xfffffffc005ce947 */ /* 0x000fea000383ffff */
.L_x_5777:
[----:B------:R-:W-:Y:S01]  /*13ce0*/  IADD3 R7, -R14, R7, RZ ;  /* 0x000000070e077210 */ /* 0x000fe20007ffe1ff */
[----:B------:R-:W-:-:S04]  /*13cf0*/  UMOV UR4, 0xffffffff ;  /* 0xffffffff00047882 */ /* 0x000fc80000000000 */
        /* <DEDUP_REMOVED lines=8> */
.L_x_5905:
[----:B------:R-:W-:-:S13]  /*13d80*/  ISETP.NE.AND P0, PT, R3, RZ, PT ;  /* 0x000000ff0300720c */ /* 0x000fda0003f05270 */
[----:B------:R-:W-:Y:S05]  /*13d90*/  @!P0 BRA `(.L_x_5782) ;  /* 0x0000000000108947 */ /* 0x000fea0003800000 */
[----:B------:R-:W-:Y:S01]  /*13da0*/  UMOV UR4, 0xffffffff ;  /* 0xffffffff00047882 */ /* 0x000fe20000000000 */
[----:B-1----:R-:W-:Y:S02]  /*13db0*/  VIADD R12, R12, 0xffffffff ;  /* 0xffffffff0c0c7836 */ /* 0x002fe40000000000 */
[----:B------:R-:W-:Y:S05]  /*13dc0*/  BRA.DIV UR4, `(.L_x_5783) ;  /* 0x0000004604747947 */ /* 0x000fea000b800000 */
[----:B------:R4:W1:Y:S02]  /*13dd0*/  SHFL.IDX PT, R6, R2, R12, 0x1f ;  /* 0x00001f0c02067589 */ /* 0x00086400000e0000 */
.L_x_5782:
        /* <DEDUP_REMOVED lines=28> */
[----:B------:R-:W-:Y:S01]  /*13fa0*/  IMAD.MOV.U32 R2, RZ, RZ, RZ ;  /* 0x000000ffff027224 */ /* 0x000fe200078e00ff */
[----:B0-----:R-:W-:-:S05]  /*13fb0*/  IADD3 R5, RZ, -R3, RZ ;  /* 0x80000003ff057210 */ /* 0x001fca0007ffe0ff */
        /* <DEDUP_REMOVED lines=23> */
[----:B------:R-:W-:-:S04]  /*14130*/  @!P1 LOP3.LUT R5, RZ, R8, RZ, 0x33, !PT ;  /* 0x00000008ff059212 */ /* 0x000fc800078e33ff */
[----:B------:R-:W-:Y:S01]  /*14140*/  IADD3 R3, -R5, RZ, RZ ;  /* 0x000000ff05037210 */ /* 0x000fe20007ffe1ff */
[----:B------:R-:W-:-:S04]  /*14150*/  IMAD R5, R8, 0x1000000, R5 ;  /* 0x0100000008057824 */ /* 0x000fc800078e0205 */
[----:B------:R-:W-:-:S04]  /*14160*/  IMAD R8, R8, R3, R6 ;  /* 0x0000000308087224 */ /* 0x000fc800078e0206 */
[----:B------:R-:W-:Y:S01]  /*14170*/  IMAD R18, R8, 0x10000, R5 ;  /* 0x0001000008127824 */ /* 0x000fe200078e0205 */
[----:B------:R-:W-:Y:S06]  /*14180*/  BRA `(.L_x_5785) ;  /* 0x0000000000f07947 */ /* 0x000fec0003800000 */
.L_x_5784:
        /* <DEDUP_REMOVED lines=57> */
[----:B------:R-:W-:Y:S01]  /*14520*/  @!P1 LOP3.LUT R2, RZ, R5, RZ, 0x33, !PT ;  /* 0x00000005ff029212 */ /* 0x000fe200078e33ff */
[----:B------:R-:W-:-:S04]  /*14530*/  IMAD.MOV R5, RZ, RZ, -R5 ;  /* 0x000000ffff057224 */ /* 0x000fc800078e0a05 */
[----:B------:R-:W-:-:S07]  /*14540*/  IMAD R18, R2, R5, R3 ;  /* 0x0000000502127224 */ /* 0x000fce00078e0203 */
.L_x_5785:
[----:B------:R-:W-:-:S05]  /*14550*/  LOP3.LUT R2, RZ, R2, RZ, 0x33, !PT ;  /* 0x00000002ff027212 */ /* 0x000fca00078e33ff */
[----:B------:R-:W-:Y:S01]  /*14560*/  IMAD.IADD R17, R17, 0x1, R2 ;  /* 0x0000000111117824 */ /* 0x000fe200078e0202 */
[----:B------:R-:W-:Y:S06]  /*14570*/  BRA `(.L_x_5786) ;  /* 0x00000000001c7947 */ /* 0x000fec0003800000 */
.L_x_5778:
[----:B------:R-:W-:Y:S01]  /*14580*/  UMOV UR4, URZ ;  /* 0x0000003f00047c82 */ /* 0x000fe20008000000 */
[----:B------:R-:W-:Y:S01]  /*14590*/  UMOV UR5, URZ ;  /* 0x0000003f00057c82 */ /* 0x000fe20008000000 */
[----:B------:R-:W-:Y:S01]  /*145a0*/  ULDC UR6, c[0x0][0xc3c] ;  /* 0x00030f0000067ab9 */ /* 0x000fe20000000800 */
[----:B------:R-:W-:Y:S02]  /*145b0*/  IMAD.MOV.U32 R16, RZ, RZ, R0 ;  /* 0x000000ffff107224 */ /* 0x000fe400078e0000 */
[----:B------:R-:W-:Y:S02]  /*145c0*/  IMAD.U32 R17, RZ, RZ, UR4 ;  /* 0x00000004ff117e24 */ /* 0x000fe4000f8e00ff */
[----:B------:R-:W-:Y:S02]  /*145d0*/  IMAD.U32 R18, RZ, RZ, UR5 ;  /* 0x00000005ff127e24 */ /* 0x000fe4000f8e00ff */
[----:B------:R-:W-:-:S07]  /*145e0*/  IMAD.U32 R19, RZ, RZ, UR6 ;  /* 0x00000006ff137e24 */ /* 0x000fce000f8e00ff */
.L_x_5786:
        /* <DEDUP_REMOVED lines=10> */
.L_x_5775:
[----:B------:R-:W-:Y:S02]  /*14690*/  ULDC UR4, c[0x0][0xc3c] ;  /* 0x00030f0000047ab9 */ /* 0x000fe40000000800 */
[----:B--2---:R-:W-:-:S13]  /*146a0*/  ISETP.GE.AND P0, PT, R19, UR4, PT ;  /* 0x0000000413007c0c */ /* 0x004fda000bf06270 */
[----:B------:R-:W-:Y:S05]  /*146b0*/  @!P0 BRA `(.L_x_5787) ;  /* 0xffffffb000588947 */ /* 0x000fea000383ffff */
[----:B------:R-:W-:Y:S05]  /*146c0*/  BSYNC B8 ;  /* 0x0000000000087941 */ /* 0x000fea0003800000 */
.L_x_5722:
        /* <DEDUP_REMOVED lines=12> */
.L_x_5908:
[----:B------:R-:W-:Y:S05]  /*14790*/  BSYNC B0 ;  /* 0x0000000000007941 */ /* 0x000fea0003800000 */
.L_x_5788:
[----:B------:R-:W-:-:S03]  /*147a0*/  UMOV UR4, 0xffffffff ;  /* 0xffffffff00047882 */ /* 0x000fc60000000000 */
[----:B------:R-:W-:Y:S05]  /*147b0*/  BRA.DIV UR4, `(.L_x_5790) ;  /* 0x0000003e04347947 */ /* 0x000fea000b800000 */
[----:B-1----:R-:W1:Y:S02]  /*147c0*/  S2R R0, SR_TID.X ;  /* 0x0000000000007919 */ /* 0x002e640000002100 */
[----:B-1----:R-:W-:-:S04]  /*147d0*/  SHF.R.U32.HI R0, RZ, 0x5, R0 ;  /* 0x00000005ff007819 */ /* 0x002fc80000011600 */
[----:B------:R-:W-:-:S05]  /*147e0*/  LOP3.LUT R0, R0, 0x3, RZ, 0xc0, !PT ;  /* 0x0000000300007812 */ /* 0x000fca00078ec0ff */
[----:B------:R1:W2:Y:S02]  /*147f0*/  SHFL.IDX PT, R14, R0, RZ, 0x1f ;  /* 0x00001fff000e7589 */ /* 0x0002a400000e0000 */
.L_x_5911:
[----:B--2---:R-:W-:Y:S01]  /*14800*/  ISETP.NE.AND P0, PT, R14, RZ, PT ;  /* 0x000000ff0e00720c */ /* 0x004fe20003f05270 */
[----:B------:R-:W-:-:S12]  /*14810*/  BSSY B0, `(.L_x_5791) ;  /* 0x0000026000007945 */ /* 0x000fd80003800000 */
[----:B------:R-:W-:Y:S05]  /*14820*/  @P0 BRA `(.L_x_5792) ;  /* 0x0000000000900947 */ /* 0x000fea0003800000 */
[----:B------:R-:W-:-:S03]  /*14830*/  UMOV UR4, 0xffffffff ;  /* 0xffffffff00047882 */ /* 0x000fc60000000000 */
[----:B------:R-:W-:Y:S05]  /*14840*/  BRA.DIV UR4, `(.L_x_5793) ;  /* 0x0000003e04447947 */ /* 0x000fea000b800000 */
[----:B------:R-:W-:-:S13]  /*14850*/  ELECT P6, URZ, PT ;  /* 0x00000000003f782f */ /* 0x000fda00038c0000 */
.L_x_5914:
        /* <DEDUP_REMOVED lines=8> */
.L_x_5794:
[C---:B------:R-:W-:Y:S01]  /*148e0*/  IMAD R5, R27.reuse, 0x8, R4 ;  /* 0x000000081b057824 */ /* 0x040fe200078e0204 */
[----:B------:R-:W-:Y:S01]  /*148f0*/  SHF.L.U32 R0, R28, 0x1f, RZ ;  /* 0x0000001f1c007819 */ /* 0x000fe200000006ff */
[----:B------:R-:W-:-:S03]  /*14900*/  VIADD R27, R27, 0x1 ;  /* 0x000000011b1b7836 */ /* 0x000fc60000000000 */
[----:B------:R-:W1:Y:S02]  /*14910*/  SYNCS.PHASECHK.TRANS64.TRYWAIT P1, [R5+URZ+0x30840], R0 ;  /* 0x03084000050075a7 */ /* 0x000e64000802017f */
[----:B------:R-:W-:-:S04]  /*14920*/  ISETP.NE.AND P2, PT, R27, 0x2, PT ;  /* 0x000000021b00780c */ /* 0x000fc80003f45270 */
[----:B------:R-:W-:Y:S01]  /*14930*/  SEL R3, RZ, 0x1, P2 ;  /* 0x00000001ff037807 */ /* 0x000fe20001000000 */
[----:B-1----:R-:W-:Y:S08]  /*14940*/  @!P1 BRA `(.L_x_5795) ;  /* 0x0000003c00249947 */ /* 0x002ff00003800000 */
.L_x_5915:
[----:B------:R-:W-:Y:S02]  /*14950*/  SEL R27, R27, RZ, P2 ;  /* 0x000000ff1b1b7207 */ /* 0x000fe40001000000 */
[----:B------:R-:W-:Y:S01]  /*14960*/  LOP3.LUT R2, R28, R3, RZ, 0x3c, !PT ;  /* 0x000000031c027212 */ /* 0x000fe200078e3cff */
[----:B------:R-:W-:Y:S06]  /*14970*/  @!P0 BRA `(.L_x_5796) ;  /* 0x0000000000048947 */ /* 0x000fec0003800000 */
[----:B------:R-:W-:Y:S01]  /*14980*/  BPT.TRAP 0x1 ;  /* 0x000000040000795c */ /* 0x000fe20000300000 */
.L_x_5796:
[----:B------:R-:W-:Y:S01]  /*14990*/  IMAD R27, R27, 0x8, R4 ;  /* 0x000000081b1b7824 */ /* 0x000fe200078e0204 */
[----:B------:R-:W-:-:S04]  /*149a0*/  SHF.L.U32 R2, R2, 0x1f, RZ ;  /* 0x0000001f02027819 */ /* 0x000fc800000006ff */
[----:B------:R-:W2:Y:S02]  /*149b0*/  SYNCS.PHASECHK.TRANS64.TRYWAIT P1, [R27+URZ+0x30840], R2 ;  /* 0x030840021b0075a7 */ /* 0x000ea4000802017f */
[----:B--2---:R-:W-:Y:S05]  /*149c0*/  @!P1 BRA `(.L_x_5797) ;  /* 0x0000003c00189947 */ /* 0x004fea0003800000 */
.L_x_5916:
[----:B------:R-:W-:Y:S05]  /*149d0*/  @!P0 BRA `(.L_x_5798) ;  /* 0x0000000000048947 */ /* 0x000fea0003800000 */
[----:B------:R-:W-:Y:S01]  /*149e0*/  BPT.TRAP 0x1 ;  /* 0x000000040000795c */ /* 0x000fe20000300000 */
.L_x_5798:
[----:B------:R-:W3:Y:S02]  /*149f0*/  SYNCS.PHASECHK.TRANS64.TRYWAIT P1, [R5+URZ+0x30860], R0 ;  /* 0x03086000050075a7 */ /* 0x000ee4000802017f */
[----:B---3--:R-:W-:Y:S05]  /*14a00*/  @!P1 BRA `(.L_x_5799) ;  /* 0x0000003c001c9947 */ /* 0x008fea0003800000 */
.L_x_5917:
[----:B------:R-:W-:Y:S05]  /*14a10*/  @!P0 BRA `(.L_x_5800) ;  /* 0x0000000000048947 */ /* 0x000fea0003800000 */
[----:B------:R-:W-:Y:S01]  /*14a20*/  BPT.TRAP 0x1 ;  /* 0x000000040000795c */ /* 0x000fe20000300000 */
.L_x_5800:
[----:B----4-:R4:W0:Y:S02]  /*14a30*/  SYNCS.PHASECHK.TRANS64.TRYWAIT P0, [R27+URZ+0x30860], R2 ;  /* 0x030860021b0075a7 */ /* 0x010824000800017f */
[----:B0-----:R-:W-:Y:S05]  /*14a40*/  @!P0 NANOSLEEP.SYNCS 0x989680 ;  /* 0x009896800000895d */ /* 0x001fea0003900000 */
[----:B------:R-:W0:Y:S02]  /*14a50*/  @!P0 SYNCS.PHASECHK.TRANS64 P0, [R27+URZ+0x30860], R2 ;  /* 0x030860021b0085a7 */ /* 0x000e24000800007f */
[----:B0-----:R-:W-:Y:S05]  /*14a60*/  @!P0 BRA `(.L_x_5800) ;  /* 0xfffffffc00f08947 */ /* 0x001fea000383ffff */
.L_x_5792:
[----:B------:R-:W-:Y:S05]  /*14a70*/  BSYNC B0 ;  /* 0x0000000000007941 */ /* 0x000fea0003800000 */
.L_x_5791:
[----:B------:R-:W-:Y:S05]  /*14a80*/  EXIT ;  /* 0x000000000000794d */ /* 0x000fea0003800000 */
.L_x_5655:
[----:B0-----:R-:W-:-:S04]  /*14a90*/  IMAD.U32 R3, RZ, RZ, UR40 ;  /* 0x00000028ff037e24 */ /* 0x001fc8000f8e00ff */
[----:B------:R0:W1:Y:S03]  /*14aa0*/  SYNCS.PHASECHK.TRANS64.TRYWAIT P1, [R3+URZ+0x30800], R0 ;  /* 0x03080000030075a7 */ /* 0x000066000802017f */
[----:B-1----:R-:W-:Y:S05]  /*14ab0*/  @!P1 NANOSLEEP.SYNCS 0x989680 ;  /* 0x009896800000995d */ /* 0x002fea0003900000 */
[----:B------:R-:W1:Y:S02]  /*14ac0*/  @!P1 SYNCS.PHASECHK.TRANS64 P1, [R3+URZ+0x30800], R0 ;  /* 0x03080000030095a7 */ /* 0x000e64000802007f */
[----:B-1----:R-:W-:Y:S05]  /*14ad0*/  @!P1 BRA `(.L_x_5655) ;  /* 0xfffffffc00ec9947 */ /* 0x002fea000383ffff */
[----:B------:R-:W-:Y:S05]  /*14ae0*/  BRA `(.L_x_5801) ;  /* 0xfffffed400447947 */ /* 0x000fea000383ffff */
.L_x_5659:
[----:B-1----:R1:W2:Y:S02]  /*14af0*/  SYNCS.PHASECHK.TRANS64.TRYWAIT P1, [R0+URZ+0x30830], R3 ;  /* 0x03083003000075a7 */ /* 0x0022a4000802017f */
[----:B--2---:R-:W-:Y:S05]  /*14b00*/  @!P1 NANOSLEEP.SYNCS 0x989680 ;  /* 0x009896800000995d */ /* 0x004fea0003900000 */
[----:B------:R-:W2:Y:S02]  /*14b10*/  @!P1 SYNCS.PHASECHK.TRANS64 P1, [R0+URZ+0x30830], R3 ;  /* 0x03083003000095a7 */ /* 0x000ea4000802007f */
[----:B--2---:R-:W-:Y:S05]  /*14b20*/  @!P1 BRA `(.L_x_5659) ;  /* 0xfffffffc00f09947 */ /* 0x004fea000383ffff */
[----:B------:R-:W-:Y:S05]  /*14b30*/  BRA `(.L_x_5658) ;  /* 0xfffffed400607947 */ /* 0x000fea000383ffff */
.L_x_5665:
[----:B-1----:R-:W-:-:S04]  /*14b40*/  IMAD.U32 R12, RZ, RZ, UR8 ;  /* 0x00000008ff0c7e24 */ /* 0x002fc8000f8e00ff */
[----:B------:R1:W2:Y:S03]  /*14b50*/  SYNCS.PHASECHK.TRANS64.TRYWAIT P1, [R12+URZ+0x30830], R11 ;  /* 0x0308300b0c0075a7 */ /* 0x0002a6000802017f */
[----:B--2---:R-:W-:Y:S05]  /*14b60*/  @!P1 NANOSLEEP.SYNCS 0x989680 ;  /* 0x009896800000995d */ /* 0x004fea0003900000 */
[----:B------:R-:W2:Y:S02]  /*14b70*/  @!P1 SYNCS.PHASECHK.TRANS64 P1, [R12+URZ+0x30830], R11 ;  /* 0x0308300b0c0095a7 */ /* 0x000ea4000802007f */
[----:B--2---:R-:W-:Y:S05]  /*14b80*/  @!P1 BRA `(.L_x_5665) ;  /* 0xfffffffc00ec9947 */ /* 0x004fea000383ffff */
[----:B------:R-:W-:Y:S05]  /*14b90*/  BRA `(.L_x_5664) ;  /* 0xfffffefc00487947 */ /* 0x000fea000383ffff */
.L_x_5669:
[----:B---3--:R-:W-:-:S04]  /*14ba0*/  IMAD.U32 R2, RZ, RZ, UR9 ;  /* 0x00000009ff027e24 */ /* 0x008fc8000f8e00ff */
[----:B------:R3:W4:Y:S03]  /*14bb0*/  SYNCS.PHASECHK.TRANS64.TRYWAIT P1, [R2+URZ+0x30850], R0 ;  /* 0x03085000020075a7 */ /* 0x000726000802017f */
[----:B----4-:R-:W-:Y:S05]  /*14bc0*/  @!P1 NANOSLEEP.SYNCS 0x989680 ;  /* 0x009896800000995d */ /* 0x010fea0003900000 */
[----:B------:R-:W4:Y:S02]  /*14bd0*/  @!P1 SYNCS.PHASECHK.TRANS64 P1, [R2+URZ+0x30850], R0 ;  /* 0x03085000020095a7 */ /* 0x000f24000802007f */
[----:B----4-:R-:W-:Y:S05]  /*14be0*/  @!P1 BRA `(.L_x_5669) ;  /* 0xfffffffc00ec9947 */ /* 0x010fea000383ffff */
[----:B------:R-:W-:Y:S05]  /*14bf0*/  BRA `(.L_x_5668) ;  /* 0xffffff0800107947 */ /* 0x000fea000383ffff */
.L_x_5677:
[----:B-1----:R-:W-:-:S04]  /*14c00*/  IMAD.U32 R12, RZ, RZ, UR8 ;  /* 0x00000008ff0c7e24 */ /* 0x002fc8000f8e00ff */
[----:B------:R1:W2:Y:S03]  /*14c10*/  SYNCS.PHASECHK.TRANS64.TRYWAIT P1, [R12+URZ+0x30830], R11 ;  /* 0x0308300b0c0075a7 */ /* 0x0002a6000802017f */
[----:B--2---:R-:W-:Y:S05]  /*14c20*/  @!P1 NANOSLEEP.SYNCS 0x989680 ;  /* 0x009896800000995d */ /* 0x004fea0003900000 */
[----:B------:R-:W2:Y:S02]  /*14c30*/  @!P1 SYNCS.PHASECHK.TRANS64 P1, [R12+URZ+0x30830], R11 ;  /* 0x0308300b0c0095a7 */ /* 0x000ea4000802007f */
[----:B--2---:R-:W-:Y:S05]  /*14c40*/  @!P1 BRA `(.L_x_5677) ;  /* 0xfffffffc00ec9947 */ /* 0x004fea000383ffff */
[----:B------:R-:W-:Y:S05]  /*14c50*/  BRA `(.L_x_5676) ;  /* 0xffffff28003c7947 */ /* 0x000fea000383ffff */
.L_x_5681:
[----:B---3--:R-:W-:-:S04]  /*14c60*/  IMAD.U32 R2, RZ, RZ, UR8 ;  /* 0x00000008ff027e24 */ /* 0x008fc8000f8e00ff */
[----:B------:R3:W4:Y:S03]  /*14c70*/  SYNCS.PHASECHK.TRANS64.TRYWAIT P1, [R2+URZ+0x30850], R0 ;  /* 0x03085000020075a7 */ /* 0x000726000802017f */
[----:B----4-:R-:W-:Y:S05]  /*14c80*/  @!P1 NANOSLEEP.SYNCS 0x989680 ;  /* 0x009896800000995d */ /* 0x010fea0003900000 */
[----:B------:R-:W4:Y:S02]  /*14c90*/  @!P1 SYNCS.PHASECHK.TRANS64 P1, [R2+URZ+0x30850], R0 ;  /* 0x03085000020095a7 */ /* 0x000f24000802007f */
[----:B----4-:R-:W-:Y:S05]  /*14ca0*/  @!P1 BRA `(.L_x_5681) ;  /* 0xfffffffc00ec9947 */ /* 0x010fea000383ffff */
[----:B------:R-:W-:Y:S05]  /*14cb0*/  BRA `(.L_x_5680) ;  /* 0xffffff3400047947 */ /* 0x000fea000383ffff */
.L_x_5688:
[----:B-1----:R-:W-:-:S04]  /*14cc0*/  IMAD.U32 R5, RZ, RZ, UR5 ;  /* 0x00000005ff057e24 */ /* 0x002fc8000f8e00ff */
[----:B------:R1:W2:Y:S03]  /*14cd0*/  SYNCS.PHASECHK.TRANS64.TRYWAIT P1, [R5+URZ+0x30850], R0 ;  /* 0x03085000050075a7 */ /* 0x0002a6000802017f */
[----:B--2---:R-:W-:Y:S05]  /*14ce0*/  @!P1 NANOSLEEP.SYNCS 0x989680 ;  /* 0x009896800000995d */ /* 0x004fea0003900000 */
[----:B------:R-:W2:Y:S02]  /*14cf0*/  @!P1 SYNCS.PHASECHK.TRANS64 P1, [R5+URZ+0x30850], R0 ;  /* 0x03085000050095a7 */ /* 0x000ea4000802007f */
[----:B--2---:R-:W-:Y:S05]  /*14d00*/  @!P1 BRA `(.L_x_5688) ;  /* 0xfffffffc00ec9947 */ /* 0x004fea000383ffff */
[----:B------:R-:W-:Y:S05]  /*14d10*/  BRA `(.L_x_5687) ;  /* 0xffffff5000a07947 */ /* 0x000fea000383ffff */
.L_x_5736:
        /* <DEDUP_REMOVED lines=11> */
.L_x_5803:
[----:B------:R-:W-:Y:S05]  /*14dd0*/  BSYNC B0 ;  /* 0x0000000000007941 */ /* 0x000fea0003800000 */
.L_x_5802:
[----:B------:R-:W-:Y:S05]  /*14de0*/  BRA `(.L_x_5804) ;  /* 0xffffffb800b47947 */ /* 0x000fea000383ffff */
.L_x_5739:
[----:B0-----:R0:W1:Y:S02]  /*14df0*/  SYNCS.PHASECHK.TRANS64.TRYWAIT P0, [R7+URZ+0x30840], R2 ;  /* 0x03084002070075a7 */ /* 0x001064000800017f */
[----:B-1----:R-:W-:Y:S05]  /*14e00*/  @!P0 NANOSLEEP.SYNCS 0x989680 ;  /* 0x009896800000895d */ /* 0x002fea0003900000 */
[----:B------:R-:W1:Y:S02]  /*14e10*/  @!P0 SYNCS.PHASECHK.TRANS64 P0, [R7+URZ+0x30840], R2 ;  /* 0x03084002070085a7 */ /* 0x000e64000800007f */
[----:B-1----:R-:W-:Y:S05]  /*14e20*/  @!P0 BRA `(.L_x_5739) ;  /* 0xfffffffc00f08947 */ /* 0x002fea000383ffff */
[----:B------:R-:W-:Y:S05]  /*14e30*/  BRA `(.L_x_5805) ;  /* 0xffffffbc001c7947 */ /* 0x000fea000383ffff */
.L_x_5740:
        /* <DEDUP_REMOVED lines=8> */
.L_x_5807:
[----:B------:R-:W-:Y:S05]  /*14ec0*/  BSYNC B0 ;  /* 0x0000000000007941 */ /* 0x000fea0003800000 */
.L_x_5806:
[----:B------:R-:W-:Y:S01]  /*14ed0*/  IMAD.MOV.U32 R13, RZ, RZ, R4 ;  /* 0x000000ffff0d7224 */ /* 0x000fe200078e0004 */
[----:B------:R-:W-:Y:S01]  /*14ee0*/  MOV R12, RZ ;  /* 0x000000ff000c7202 */ /* 0x000fe20000000f00 */
[----:B------:R-:W-:Y:S02]  /*14ef0*/  IMAD.MOV.U32 R11, RZ, RZ, 0x181f ;  /* 0x0000181fff0b7424 */ /* 0x000fe400078e00ff */
[----:B------:R-:W-:Y:S02]  /*14f00*/  IMAD.MOV.U32 R15, RZ, RZ, -0x1 ;  /* 0xffffffffff0f7424 */ /* 0x000fe400078e00ff */
[----:B------:R-:W-:Y:S02]  /*14f10*/  IMAD.MOV.U32 R2, RZ, RZ, R14 ;  /* 0x000000ffff027224 */ /* 0x000fe400078e000e */
[----:B------:R-:W-:-:S07]  /*14f20*/  @P0 IMAD R8, R5, 0x2, R22 ;  /* 0x0000000205080824 */ /* 0x000fce00078e0216 */
[----:B------:R-:W-:Y:S05]  /*14f30*/  WARPSYNC.COLLECTIVE R15, `(.L_x_5808) ;  /* 0x000000000f087348 */ /* 0x000fea0003c00000 */
[----:B------:R0:W1:Y:S02]  /*14f40*/  SHFL.IDX P6, R14, R13, R12, R11 ;  /* 0x0000000c0d0e7389 */ /* 0x00006400000c000b */
[----:B01----:R-:W-:Y:S01]  /*14f50*/  ENDCOLLECTIVE ;  /* 0x000000000000791b */ /* 0x003fe20003800000 */
.L_x_5808:
[----:B------:R-:W-:Y:S02]  /*14f60*/  IMAD.MOV.U32 R13, RZ, RZ, R0 ;  /* 0x000000ffff0d7224 */ /* 0x000fe400078e0000 */
[----:B------:R-:W-:Y:S02]  /*14f70*/  IMAD.MOV.U32 R12, RZ, RZ, 0x1 ;  /* 0x00000001ff0c7424 */ /* 0x000fe400078e00ff */
[----:B------:R-:W-:-:S07]  /*14f80*/  IMAD.MOV.U32 R3, RZ, RZ, R14 ;  /* 0x000000ffff037224 */ /* 0x000fce00078e000e */
[----:B------:R-:W-:Y:S05]  /*14f90*/  WARPSYNC.COLLECTIVE R15, `(.L_x_5809) ;  /* 0x000000000f087348 */ /* 0x000fea0003c00000 */
[----:B------:R0:W1:Y:S02]  /*14fa0*/  SHFL.IDX P6, R14, R13, R12, R11 ;  /* 0x0000000c0d0e7389 */ /* 0x00006400000c000b */
[----:B01----:R-:W-:Y:S01]  /*14fb0*/  ENDCOLLECTIVE ;  /* 0x000000000000791b */ /* 0x003fe20003800000 */
.L_x_5809:
        /* <DEDUP_REMOVED lines=17> */
.L_x_5810:
[----:B------:R-:W-:Y:S02]  /*150d0*/  @P1 IMAD R8, R5, 0x2, R22 ;  /* 0x0000000205081824 */ /* 0x000fe400078e0216 */
[----:B------:R-:W-:Y:S02]  /*150e0*/  IMAD.MOV.U32 R13, RZ, RZ, R0 ;  /* 0x000000ffff0d7224 */ /* 0x000fe400078e0000 */
[----:B------:R-:W-:Y:S01]  /*150f0*/  IMAD.MOV.U32 R12, RZ, RZ, 0x2 ;  /* 0x00000002ff0c7424 */ /* 0x000fe200078e00ff */
[----:B------:R-:W-:-:S07]  /*15100*/  MOV R3, R14 ;  /* 0x0000000e00037202 */ /* 0x000fce0000000f00 */
[----:B------:R-:W-:Y:S05]  /*15110*/  WARPSYNC.COLLECTIVE R15, `(.L_x_5811) ;  /* 0x000000000f087348 */ /* 0x000fea0003c00000 */
[----:B------:R0:W1:Y:S02]  /*15120*/  SHFL.IDX P6, R14, R13, R12, R11 ;  /* 0x0000000c0d0e7389 */ /* 0x00006400000c000b */
[----:B01----:R-:W-:Y:S01]  /*15130*/  ENDCOLLECTIVE ;  /* 0x000000000000791b */ /* 0x003fe20003800000 */
.L_x_5811:
        /* <DEDUP_REMOVED lines=17> */
.L_x_5812:
[----:B------:R-:W-:Y:S01]  /*15250*/  @P1 IMAD R8, R5, 0x2, R22 ;  /* 0x0000000205081824 */ /* 0x000fe200078e0216 */
[----:B------:R-:W-:Y:S01]  /*15260*/  MOV R13, R0 ;  /* 0x00000000000d7202 */ /* 0x000fe20000000f00 */
[----:B------:R-:W-:Y:S02]  /*15270*/  IMAD.MOV.U32 R12, RZ, RZ, 0x3 ;  /* 0x00000003ff0c7424 */ /* 0x000fe400078e00ff */
[----:B------:R-:W-:-:S07]  /*15280*/  IMAD.MOV.U32 R3, RZ, RZ, R14 ;  /* 0x000000ffff037224 */ /* 0x000fce00078e000e */
[----:B------:R-:W-:Y:S05]  /*15290*/  WARPSYNC.COLLECTIVE R15, `(.L_x_5813) ;  /* 0x000000000f087348 */ /* 0x000fea0003c00000 */
[----:B------:R0:W1:Y:S02]  /*152a0*/  SHFL.IDX P6, R14, R13, R12, R11 ;  /* 0x0000000c0d0e7389 */ /* 0x00006400000c000b */
[----:B01----:R-:W-:Y:S01]  /*152b0*/  ENDCOLLECTIVE ;  /* 0x000000000000791b */ /* 0x003fe20003800000 */
.L_x_5813:
        /* <DEDUP_REMOVED lines=17> */
.L_x_5814:
[----:B------:R-:W-:Y:S02]  /*153d0*/  @P1 IMAD R8, R5, 0x2, R22 ;  /* 0x0000000205081824 */ /* 0x000fe400078e0216 */
[----:B------:R-:W-:Y:S02]  /*153e0*/  IMAD.MOV.U32 R13, RZ, RZ, R0 ;  /* 0x000000ffff0d7224 */ /* 0x000fe400078e0000 */
[----:B------:R-:W-:Y:S02]  /*153f0*/  IMAD.MOV.U32 R12, RZ, RZ, 0x4 ;  /* 0x00000004ff0c7424 */ /* 0x000fe400078e00ff */
[----:B------:R-:W-:-:S07]  /*15400*/  IMAD.MOV.U32 R3, RZ, RZ, R14 ;  /* 0x000000ffff037224 */ /* 0x000fce00078e000e */
[----:B------:R-:W-:Y:S05]  /*15410*/  WARPSYNC.COLLECTIVE R15, `(.L_x_5815) ;  /* 0x000000000f087348 */ /* 0x000fea0003c00000 */
[----:B------:R0:W1:Y:S02]  /*15420*/  SHFL.IDX P6, R14, R13, R12, R11 ;  /* 0x0000000c0d0e7389 */ /* 0x00006400000c000b */
[----:B01----:R-:W-:Y:S01]  /*15430*/  ENDCOLLECTIVE ;  /* 0x000000000000791b */ /* 0x003fe20003800000 */
.L_x_5815:
        /* <DEDUP_REMOVED lines=17> */
.L_x_5816:
[----:B------:R-:W-:Y:S02]  /*15550*/  @P1 IMAD R8, R5, 0x2, R22 ;  /* 0x0000000205081824 */ /* 0x000fe400078e0216 */
[----:B------:R-:W-:Y:S02]  /*15560*/  IMAD.MOV.U32 R13, RZ, RZ, R0 ;  /* 0x000000ffff0d7224 */ /* 0x000fe400078e0000 */
[----:B------:R-:W-:Y:S02]  /*15570*/  IMAD.MOV.U32 R12, RZ, RZ, 0x5 ;  /* 0x00000005ff0c7424 */ /* 0x000fe400078e00ff */
[----:B------:R-:W-:-:S07]  /*15580*/  IMAD.MOV.U32 R3, RZ, RZ, R14 ;  /* 0x000000ffff037224 */ /* 0x000fce00078e000e */
[----:B------:R-:W-:Y:S05]  /*15590*/  WARPSYNC.COLLECTIVE R15, `(.L_x_5817) ;  /* 0x000000000f087348 */ /* 0x000fea0003c00000 */
[----:B------:R0:W1:Y:S02]  /*155a0*/  SHFL.IDX P6, R14, R13, R12, R11 ;  /* 0x0000000c0d0e7389 */ /* 0x00006400000c000b */
[----:B01----:R-:W-:Y:S01]  /*155b0*/  ENDCOLLECTIVE ;  /* 0x000000000000791b */ /* 0x003fe20003800000 */
.L_x_5817:
        /* <DEDUP_REMOVED lines=10> */
.L_x_5818:
        /* <DEDUP_REMOVED lines=8> */
.L_x_5745:
[----:B------:R-:W-:Y:S01]  /*156e0*/  IMAD.MOV.U32 R13, RZ, RZ, R4 ;  /* 0x000000ffff0d7224 */ /* 0x000fe200078e0004 */
[----:B------:R-:W-:Y:S01]  /*156f0*/  MOV R12, RZ ;  /* 0x000000ff000c7202 */ /* 0x000fe20000000f00 */
[----:B------:R-:W-:Y:S02]  /*15700*/  IMAD.MOV.U32 R11, RZ, RZ, 0x181f ;  /* 0x0000181fff0b7424 */ /* 0x000fe400078e00ff */
[----:B------:R-:W-:Y:S02]  /*15710*/  IMAD.MOV.U32 R15, RZ, RZ, -0x1 ;  /* 0xffffffffff0f7424 */ /* 0x000fe400078e00ff */
[----:B-----5:R-:W-:Y:S02]  /*15720*/  IMAD R5, R9, R5, RZ ;  /* 0x0000000509057224 */ /* 0x020fe400078e02ff */
[----:B------:R-:W-:-:S07]  /*15730*/  IMAD R17, R17, 0x80, R8 ;  /* 0x0000008011117824 */ /* 0x000fce00078e0208 */
[----:B------:R-:W-:Y:S05]  /*15740*/  WARPSYNC.COLLECTIVE R15, `(.L_x_5820) ;  /* 0x000000000f087348 */ /* 0x000fea0003c00000 */
[----:B------:R0:W1:Y:S02]  /*15750*/  SHFL.IDX P6, R14, R13, R12, R11 ;  /* 0x0000000c0d0e7389 */ /* 0x00006400000c000b */
[----:B01----:R-:W-:Y:S01]  /*15760*/  ENDCOLLECTIVE ;  /* 0x000000000000791b */ /* 0x003fe20003800000 */
.L_x_5820:
[C---:B------:R-:W-:Y:S01]  /*15770*/  VIADD R6, R17.reuse, 0x10 ;  /* 0x0000001011067836 */ /* 0x040fe20000000000 */
[----:B------:R-:W-:Y:S01]  /*15780*/  ISETP.GE.AND P1, PT, R17, R5, PT ;  /* 0x000000051100720c */ /* 0x000fe20003f26270 */
[----:B------:R-:W-:Y:S02]  /*15790*/  IMAD.MOV.U32 R13, RZ, RZ, R0 ;  /* 0x000000ffff0d7224 */ /* 0x000fe400078e0000 */
[----:B------:R-:W-:-:S10]  /*157a0*/  IMAD.MOV.U32 R2, RZ, RZ, R14 ;  /* 0x000000ffff027224 */ /* 0x000fd400078e000e */
[----:B------:R-:W-:Y:S05]  /*157b0*/  WARPSYNC.COLLECTIVE R15, `(.L_x_5821) ;  /* 0x000000000f087348 */ /* 0x000fea0003c00000 */
[----:B------:R0:W1:Y:S02]  /*157c0*/  SHFL.IDX P6, R14, R13, R12, R11 ;  /* 0x0000000c0d0e7389 */ /* 0x00006400000c000b */
[----:B01----:R-:W-:Y:S01]  /*157d0*/  ENDCOLLECTIVE ;  /* 0x000000000000791b */ /* 0x003fe20003800000 */
.L_x_5821:
        /* <DEDUP_REMOVED lines=8> */
.L_x_5822:
        /* <DEDUP_REMOVED lines=13> */
.L_x_5823:
        /* <DEDUP_REMOVED lines=8> */
.L_x_5824:
        /* <DEDUP_REMOVED lines=14> */
.L_x_5825:
        /* <DEDUP_REMOVED lines=8> */
.L_x_5826:
        /* <DEDUP_REMOVED lines=14> */
.L_x_5827:
        /* <DEDUP_REMOVED lines=8> */
.L_x_5828:
        /* <DEDUP_REMOVED lines=14> */
.L_x_5829:
        /* <DEDUP_REMOVED lines=8> */
.L_x_5830:
        /* <DEDUP_REMOVED lines=14> */
.L_x_5831:
        /* <DEDUP_REMOVED lines=8> */
.L_x_5832:
        /* <DEDUP_REMOVED lines=13> */
.L_x_5833:
        /* <DEDUP_REMOVED lines=8> */
.L_x_5834:
        /* <DEDUP_REMOVED lines=12> */
.L_x_5835:
[----:B------:R-:W-:Y:S05]  /*16140*/  BRA `(.L_x_5836) ;  /* 0xffffffb800bc7947 */ /* 0x000fea000383ffff */
.L_x_5750:
[----:B0-----:R0:W1:Y:S02]  /*16150*/  SYNCS.PHASECHK.TRANS64.TRYWAIT P0, [R22+URZ+0x30820], R3 ;  /* 0x03082003160075a7 */ /* 0x001064000800017f */
[----:B-1----:R-:W-:Y:S05]  /*16160*/  @!P0 NANOSLEEP.SYNCS 0x989680 ;  /* 0x009896800000895d */ /* 0x002fea0003900000 */
[----:B------:R-:W1:Y:S02]  /*16170*/  @!P0 SYNCS.PHASECHK.TRANS64 P0, [R22+URZ+0x30820], R3 ;  /* 0x03082003160085a7 */ /* 0x000e64000800007f */
[----:B-1----:R-:W-:Y:S05]  /*16180*/  @!P0 BRA `(.L_x_5750) ;  /* 0xfffffffc00f08947 */ /* 0x002fea000383ffff */
[----:B------:R-:W-:Y:S05]  /*16190*/  BRA `(.L_x_5837) ;  /* 0xffffffbc00347947 */ /* 0x000fea000383ffff */
.L_x_5755:
[----:B0-----:R0:W1:Y:S02]  /*161a0*/  SYNCS.PHASECHK.TRANS64.TRYWAIT P0, [R6+URZ+0x30840], R3 ;  /* 0x03084003060075a7 */ /* 0x001064000800017f */
[----:B-1----:R-:W-:Y:S05]  /*161b0*/  @!P0 NANOSLEEP.SYNCS 0x989680 ;  /* 0x009896800000895d */ /* 0x002fea0003900000 */
[----:B------:R-:W1:Y:S02]  /*161c0*/  @!P0 SYNCS.PHASECHK.TRANS64 P0, [R6+URZ+0x30840], R3 ;  /* 0x03084003060085a7 */ /* 0x000e64000800007f */
[----:B-1----:R-:W-:Y:S05]  /*161d0*/  @!P0 BRA `(.L_x_5755) ;  /* 0xfffffffc00f08947 */ /* 0x002fea000383ffff */
[----:B------:R-:W-:Y:S05]  /*161e0*/  BRA `(.L_x_5838) ;  /* 0xffffffc000107947 */ /* 0x000fea000383ffff */
.L_x_5756:
        /* <DEDUP_REMOVED lines=8> */
.L_x_5840:
[----:B------:R-:W-:Y:S05]  /*16270*/  BSYNC B1 ;  /* 0x0000000000017941 */ /* 0x000fea0003800000 */
.L_x_5839:
[----:B------:R-:W-:Y:S01]  /*16280*/  IMAD.MOV.U32 R13, RZ, RZ, R7 ;  /* 0x000000ffff0d7224 */ /* 0x000fe200078e0007 */
[----:B------:R-:W-:Y:S01]  /*16290*/  LOP3.LUT R23, R23, 0xfffffdff, RZ, 0xc0, !PT ;  /* 0xfffffdff17177812 */ /* 0x000fe200078ec0ff */
[----:B------:R-:W-:Y:S01]  /*162a0*/  IMAD.MOV.U32 R12, RZ, RZ, RZ ;  /* 0x000000ffff0c7224 */ /* 0x000fe200078e00ff */
[----:B------:R-:W-:Y:S01]  /*162b0*/  SHF.L.U32 R4, R31, 0x1, RZ ;  /* 0x000000011f047819 */ /* 0x000fe200000006ff */
[----:B------:R-:W-:Y:S01]  /*162c0*/  IMAD.MOV.U32 R11, RZ, RZ, 0x181f ;  /* 0x0000181fff0b7424 */ /* 0x000fe200078e00ff */
[----:B------:R-:W-:Y:S01]  /*162d0*/  @P1 LOP3.LUT R23, R23, 0x200, RZ, 0xfc, !PT ;  /* 0x0000020017171812 */ /* 0x000fe200078efcff */
[----:B------:R-:W-:Y:S02]  /*162e0*/  IMAD.MOV.U32 R15, RZ, RZ, -0x1 ;  /* 0xffffffffff0f7424 */ /* 0x000fe400078e00ff */
[----:B------:R-:W-:Y:S01]  /*162f0*/  IMAD.MOV.U32 R3, RZ, RZ, R14 ;  /* 0x000000ffff037224 */ /* 0x000fe200078e000e */
[----:B------:R-:W-:Y:S01]  /*16300*/  LOP3.LUT P1, RZ, R23, 0x4, RZ, 0xc0, !PT ;  /* 0x0000000417ff7812 */ /* 0x000fe2000782c0ff */
[----:B------:R-:W-:-:S12]  /*16310*/  IMAD R5, R5, 0x2, R22 ;  /* 0x0000000205057824 */ /* 0x000fd800078e0216 */
[----:B------:R-:W-:Y:S05]  /*16320*/  WARPSYNC.COLLECTIVE R15, `(.L_x_5841) ;  /* 0x000000000f087348 */ /* 0x000fea0003c00000 */
[----:B------:R0:W1:Y:S02]  /*16330*/  SHFL.IDX P6, R14, R13, R12, R11 ;  /* 0x0000000c0d0e7389 */ /* 0x00006400000c000b */
[----:B01----:R-:W-:Y:S01]  /*16340*/  ENDCOLLECTIVE ;  /* 0x000000000000791b */ /* 0x003fe20003800000 */
.L_x_5841:
[----:B------:R-:W-:Y:S02]  /*16350*/  IMAD.MOV.U32 R13, RZ, RZ, R8 ;  /* 0x000000ffff0d7224 */ /* 0x000fe400078e0008 */
[----:B------:R-:W-:Y:S02]  /*16360*/  IMAD.MOV.U32 R12, RZ, RZ, 0x1 ;  /* 0x00000001ff0c7424 */ /* 0x000fe400078e00ff */
[----:B------:R-:W-:-:S07]  /*16370*/  IMAD.MOV.U32 R2, RZ, RZ, R14 ;  /* 0x000000ffff027224 */ /* 0x000fce00078e000e */
[----:B------:R-:W-:Y:S05]  /*16380*/  WARPSYNC.COLLECTIVE R15, `(.L_x_5842) ;  /* 0x000000000f087348 */ /* 0x000fea0003c00000 */
[----:B------:R0:W1:Y:S02]  /*16390*/  SHFL.IDX P6, R14, R13, R12, R11 ;  /* 0x0000000c0d0e7389 */ /* 0x00006400000c000b */
[----:B01----:R-:W-:Y:S01]  /*163a0*/  ENDCOLLECTIVE ;  /* 0x000000000000791b */ /* 0x003fe20003800000 */
.L_x_5842:
        /* <DEDUP_REMOVED lines=13> */
.L_x_5843:
[----:B------:R-:W-:Y:S01]  /*16480*/  IMAD.MOV.U32 R13, RZ, RZ, R8 ;  /* 0x000000ffff0d7224 */ /* 0x000fe200078e0008 */
[----:B------:R-:W-:Y:S01]  /*16490*/  MOV R12, 0x2 ;  /* 0x00000002000c7802 */ /* 0x000fe20000000f00 */
[----:B------:R-:W-:-:S07]  /*164a0*/  IMAD.MOV.U32 R2, RZ, RZ, R14 ;  /* 0x000000ffff027224 */ /* 0x000fce00078e000e */
[----:B------:R-:W-:Y:S05]  /*164b0*/  WARPSYNC.COLLECTIVE R15, `(.L_x_5844) ;  /* 0x000000000f087348 */ /* 0x000fea0003c00000 */
[----:B------:R0:W1:Y:S02]  /*164c0*/  SHFL.IDX P6, R14, R13, R12, R11 ;  /* 0x0000000c0d0e7389 */ /* 0x00006400000c000b */
[----:B01----:R-:W-:Y:S01]  /*164d0*/  ENDCOLLECTIVE ;  /* 0x000000000000791b */ /* 0x003fe20003800000 */
.L_x_5844:
        /* <DEDUP_REMOVED lines=13> */
.L_x_5845:
[----:B------:R-:W-:Y:S02]  /*165b0*/  IMAD.MOV.U32 R13, RZ, RZ, R8 ;  /* 0x000000ffff0d7224 */ /* 0x000fe400078e0008 */
[----:B------:R-:W-:Y:S02]  /*165c0*/  IMAD.MOV.U32 R12, RZ, RZ, 0x3 ;  /* 0x00000003ff0c7424 */ /* 0x000fe400078e00ff */
[----:B------:R-:W-:-:S07]  /*165d0*/  IMAD.MOV.U32 R2, RZ, RZ, R14 ;  /* 0x000000ffff027224 */ /* 0x000fce00078e000e */
[----:B------:R-:W-:Y:S05]  /*165e0*/  WARPSYNC.COLLECTIVE R15, `(.L_x_5846) ;  /* 0x000000000f087348 */ /* 0x000fea0003c00000 */
[----:B------:R0:W1:Y:S02]  /*165f0*/  SHFL.IDX P6, R14, R13, R12, R11 ;  /* 0x0000000c0d0e7389 */ /* 0x00006400000c000b */
[----:B01----:R-:W-:Y:S01]  /*16600*/  ENDCOLLECTIVE ;  /* 0x000000000000791b */ /* 0x003fe20003800000 */
.L_x_5846:
        /* <DEDUP_REMOVED lines=13> */
.L_x_5847:
[----:B------:R-:W-:Y:S02]  /*166e0*/  IMAD.MOV.U32 R13, RZ, RZ, R8 ;  /* 0x000000ffff0d7224 */ /* 0x000fe400078e0008 */
[----:B------:R-:W-:Y:S02]  /*166f0*/  IMAD.MOV.U32 R12, RZ, RZ, 0x4 ;  /* 0x00000004ff0c7424 */ /* 0x000fe400078e00ff */
[----:B------:R-:W-:-:S07]  /*16700*/  IMAD.MOV.U32 R2, RZ, RZ, R14 ;  /* 0x000000ffff027224 */ /* 0x000fce00078e000e */
[----:B------:R-:W-:Y:S05]  /*16710*/  WARPSYNC.COLLECTIVE R15, `(.L_x_5848) ;  /* 0x000000000f087348 */ /* 0x000fea0003c00000 */
[----:B------:R0:W1:Y:S02]  /*16720*/  SHFL.IDX P6, R14, R13, R12, R11 ;  /* 0x0000000c0d0e7389 */ /* 0x00006400000c000b */
[----:B01----:R-:W-:Y:S01]  /*16730*/  ENDCOLLECTIVE ;  /* 0x000000000000791b */ /* 0x003fe20003800000 */
.L_x_5848:
        /* <DEDUP_REMOVED lines=13> */
.L_x_5849:
[----:B------:R-:W-:Y:S02]  /*16810*/  IMAD.MOV.U32 R13, RZ, RZ, R8 ;  /* 0x000000ffff0d7224 */ /* 0x000fe400078e0008 */
[----:B------:R-:W-:Y:S02]  /*16820*/  IMAD.MOV.U32 R12, RZ, RZ, 0x5 ;  /* 0x00000005ff0c7424 */ /* 0x000fe400078e00ff */
[----:B------:R-:W-:-:S07]  /*16830*/  IMAD.MOV.U32 R2, RZ, RZ, R14 ;  /* 0x000000ffff027224 */ /* 0x000fce00078e000e */
[----:B------:R-:W-:Y:S05]  /*16840*/  WARPSYNC.COLLECTIVE R15, `(.L_x_5850) ;  /* 0x000000000f087348 */ /* 0x000fea0003c00000 */
[----:B------:R0:W1:Y:S02]  /*16850*/  SHFL.IDX P6, R14, R13, R12, R11 ;  /* 0x0000000c0d0e7389 */ /* 0x00006400000c000b */
[----:B01----:R-:W-:Y:S01]  /*16860*/  ENDCOLLECTIVE ;  /* 0x000000000000791b */ /* 0x003fe20003800000 */
.L_x_5850:
        /* <DEDUP_REMOVED lines=14> */
.L_x_5851:
[----:B------:R-:W-:Y:S01]  /*16950*/  IMAD.MOV.U32 R2, RZ, RZ, R14 ;  /* 0x000000ffff027224 */ /* 0x000fe200078e000e */
[----:B------:R-:W-:Y:S06]  /*16960*/  BRA `(.L_x_5852) ;  /* 0xffffffbc00307947 */ /* 0x000fec000383ffff */
.L_x_5761:
[----:B0-----:R0:W1:Y:S02]  /*16970*/  SYNCS.PHASECHK.TRANS64.TRYWAIT P0, [R6+URZ+0x30860], R2 ;  /* 0x03086002060075a7 */ /* 0x001064000800017f */
[----:B-1----:R-:W-:Y:S05]  /*16980*/  @!P0 NANOSLEEP.SYNCS 0x989680 ;  /* 0x009896800000895d */ /* 0x002fea0003900000 */
[----:B------:R-:W1:Y:S02]  /*16990*/  @!P0 SYNCS.PHASECHK.TRANS64 P0, [R6+URZ+0x30860], R2 ;  /* 0x03086002060085a7 */ /* 0x000e64000800007f */
[----:B-1----:R-:W-:Y:S05]  /*169a0*/  @!P0 BRA `(.L_x_5761) ;  /* 0xfffffffc00f08947 */ /* 0x002fea000383ffff */
[----:B------:R-:W-:Y:S05]  /*169b0*/  BRA `(.L_x_5853) ;  /* 0xffffffbc00947947 */ /* 0x000fea000383ffff */
.L_x_5762:
        /* <DEDUP_REMOVED lines=8> */
.L_x_5855:
[----:B------:R-:W-:Y:S05]  /*16a40*/  BSYNC B1 ;  /* 0x0000000000017941 */ /* 0x000fea0003800000 */
.L_x_5854:
[----:B------:R-:W-:Y:S01]  /*16a50*/  IMAD.MOV.U32 R13, RZ, RZ, R18 ;  /* 0x000000ffff0d7224 */ /* 0x000fe200078e0012 */
[----:B------:R-:W-:Y:S01]  /*16a60*/  MOV R15, 0xffffffff ;  /* 0xffffffff000f7802 */ /* 0x000fe20000000f00 */
[----:B------:R-:W-:Y:S02]  /*16a70*/  IMAD.MOV.U32 R12, RZ, RZ, RZ ;  /* 0x000000ffff0c7224 */ /* 0x000fe400078e00ff */
[----:B------:R-:W-:Y:S02]  /*16a80*/  IMAD.MOV.U32 R11, RZ, RZ, 0x181f ;  /* 0x0000181fff0b7424 */ /* 0x000fe400078e00ff */
[----:B------:R-:W-:Y:S02]  /*16a90*/  IMAD.MOV.U32 R3, RZ, RZ, R14 ;  /* 0x000000ffff037224 */ /* 0x000fe400078e000e */
[----:B------:R-:W-:-:S07]  /*16aa0*/  IMAD R5, R5, 0x2, R22 ;  /* 0x0000000205057824 */ /* 0x000fce00078e0216 */
[----:B------:R-:W-:Y:S05]  /*16ab0*/  WARPSYNC.COLLECTIVE R15, `(.L_x_5856) ;  /* 0x000000000f087348 */ /* 0x000fea0003c00000 */
[----:B------:R0:W1:Y:S02]  /*16ac0*/  SHFL.IDX P6, R14, R13, R12, R11 ;  /* 0x0000000c0d0e7389 */ /* 0x00006400000c000b */
[----:B01----:R-:W-:Y:S01]  /*16ad0*/  ENDCOLLECTIVE ;  /* 0x000000000000791b */ /* 0x003fe20003800000 */
.L_x_5856:
[----:B------:R-:W-:Y:S02]  /*16ae0*/  IMAD.MOV.U32 R13, RZ, RZ, R24 ;  /* 0x000000ffff0d7224 */ /* 0x000fe400078e0018 */
[----:B------:R-:W-:Y:S02]  /*16af0*/  IMAD.MOV.U32 R12, RZ, RZ, 0x1 ;  /* 0x00000001ff0c7424 */ /* 0x000fe400078e00ff */
[----:B------:R-:W-:-:S07]  /*16b00*/  IMAD.MOV.U32 R2, RZ, RZ, R14 ;  /* 0x000000ffff027224 */ /* 0x000fce00078e000e */
[----:B------:R-:W-:Y:S05]  /*16b10*/  WARPSYNC.COLLECTIVE R15, `(.L_x_5857) ;  /* 0x000000000f087348 */ /* 0x000fea0003c00000 */
[----:B------:R0:W1:Y:S02]  /*16b20*/  SHFL.IDX P6, R14, R13, R12, R11 ;  /* 0x0000000c0d0e7389 */ /* 0x00006400000c000b */
[----:B01----:R-:W-:Y:S01]  /*16b30*/  ENDCOLLECTIVE ;  /* 0x000000000000791b */ /* 0x003fe20003800000 */
.L_x_5857:
        /* <DEDUP_REMOVED lines=16> */
.L_x_5858:
[----:B------:R-:W-:Y:S01]  /*16c40*/  MOV R13, R24 ;  /* 0x00000018000d7202 */ /* 0x000fe20000000f00 */
[----:B------:R-:W-:Y:S02]  /*16c50*/  IMAD.MOV.U32 R12, RZ, RZ, 0x2 ;  /* 0x00000002ff0c7424 */ /* 0x000fe400078e00ff */
[----:B------:R-:W-:-:S07]  /*16c60*/  IMAD.MOV.U32 R2, RZ, RZ, R14 ;  /* 0x000000ffff027224 */ /* 0x000fce00078e000e */
[----:B------:R-:W-:Y:S05]  /*16c70*/  WARPSYNC.COLLECTIVE R15, `(.L_x_5859) ;  /* 0x000000000f087348 */ /* 0x000fea0003c00000 */
[----:B------:R0:W1:Y:S02]  /*16c80*/  SHFL.IDX P6, R14, R13, R12, R11 ;  /* 0x0000000c0d0e7389 */ /* 0x00006400000c000b */
[----:B01----:R-:W-:Y:S01]  /*16c90*/  ENDCOLLECTIVE ;  /* 0x000000000000791b */ /* 0x003fe20003800000 */
.L_x_5859:
        /* <DEDUP_REMOVED lines=16> */
.L_x_5860:
[----:B------:R-:W-:Y:S02]  /*16da0*/  IMAD.MOV.U32 R13, RZ, RZ, R24 ;  /* 0x000000ffff0d7224 */ /* 0x000fe400078e0018 */
[----:B------:R-:W-:Y:S02]  /*16db0*/  IMAD.MOV.U32 R12, RZ, RZ, 0x3 ;  /* 0x00000003ff0c7424 */ /* 0x000fe400078e00ff */
[----:B------:R-:W-:-:S07]  /*16dc0*/  IMAD.MOV.U32 R2, RZ, RZ, R14 ;  /* 0x000000ffff027224 */ /* 0x000fce00078e000e */
[----:B------:R-:W-:Y:S05]  /*16dd0*/  WARPSYNC.COLLECTIVE R15, `(.L_x_5861) ;  /* 0x000000000f087348 */ /* 0x000fea0003c00000 */
[----:B------:R0:W1:Y:S02]  /*16de0*/  SHFL.IDX P6, R14, R13, R12, R11 ;  /* 0x0000000c0d0e7389 */ /* 0x00006400000c000b */
[----:B01----:R-:W-:Y:S01]  /*16df0*/  ENDCOLLECTIVE ;  /* 0x000000000000791b */ /* 0x003fe20003800000 */
.L_x_5861:
        /* <DEDUP_REMOVED lines=16> */
.L_x_5862:
[----:B------:R-:W-:Y:S02]  /*16f00*/  IMAD.MOV.U32 R13, RZ, RZ, R24 ;  /* 0x000000ffff0d7224 */ /* 0x000fe400078e0018 */
[----:B------:R-:W-:Y:S01]  /*16f10*/  IMAD.MOV.U32 R12, RZ, RZ, 0x4 ;  /* 0x00000004ff0c7424 */ /* 0x000fe200078e00ff */
[----:B------:R-:W-:-:S07]  /*16f20*/  MOV R2, R14 ;  /* 0x0000000e00027202 */ /* 0x000fce0000000f00 */
[----:B------:R-:W-:Y:S05]  /*16f30*/  WARPSYNC.COLLECTIVE R15, `(.L_x_5863) ;  /* 0x000000000f087348 */ /* 0x000fea0003c00000 */
[----:B------:R0:W1:Y:S02]  /*16f40*/  SHFL.IDX P6, R14, R13, R12, R11 ;  /* 0x0000000c0d0e7389 */ /* 0x00006400000c000b */
[----:B01----:R-:W-:Y:S01]  /*16f50*/  ENDCOLLECTIVE ;  /* 0x000000000000791b */ /* 0x003fe20003800000 */
.L_x_5863:
        /* <DEDUP_REMOVED lines=16> */
.L_x_5864:
[----:B------:R-:W-:Y:S02]  /*17060*/  IMAD.MOV.U32 R13, RZ, RZ, R24 ;  /* 0x000000ffff0d7224 */ /* 0x000fe400078e0018 */
[----:B------:R-:W-:Y:S02]  /*17070*/  IMAD.MOV.U32 R12, RZ, RZ, 0x5 ;  /* 0x00000005ff0c7424 */ /* 0x000fe400078e00ff */
[----:B------:R-:W-:-:S07]  /*17080*/  IMAD.MOV.U32 R2, RZ, RZ, R14 ;  /* 0x000000ffff027224 */ /* 0x000fce00078e000e */
[----:B------:R-:W-:Y:S05]  /*17090*/  WARPSYNC.COLLECTIVE R15, `(.L_x_5865) ;  /* 0x000000000f087348 */ /* 0x000fea0003c00000 */
[----:B------:R0:W1:Y:S02]  /*170a0*/  SHFL.IDX P6, R14, R13, R12, R11 ;  /* 0x0000000c0d0e7389 */ /* 0x00006400000c000b */
[----:B01----:R-:W-:Y:S01]  /*170b0*/  ENDCOLLECTIVE ;  /* 0x000000000000791b */ /* 0x003fe20003800000 */
.L_x_5865:
        /* <DEDUP_REMOVED lines=13> */
.L_x_5866:
[----:B------:R-:W-:Y:S01]  /*17190*/  @!PT LDS RZ, [RZ] ;  /* 0x00000000fffff984 */ /* 0x000fe20000000800 */
[----:B------:R-:W-:Y:S01]  /*171a0*/  @!PT LDS RZ, [RZ] ;  /* 0x00000000fffff984 */ /* 0x000fe20000000800 */
[----:B------:R-:W-:Y:S01]  /*171b0*/  @!PT LDS RZ, [RZ] ;  /* 0x00000000fffff984 */ /* 0x000fe20000000800 */
[----:B------:R1:W-:Y:S01]  /*171c0*/  LDGSTS.E.BYPASS.LTC128B.128 [R5+0x5400], desc[UR36][R2.64+0x80], !P0 ;  /* 0x0540008002057fae */ /* 0x0003e2000c101d64 */
[----:B------:R-:W-:-:S13]  /*171d0*/  ISETP.LT.OR P0, PT, R7, 0x41, P1 ;  /* 0x000000410700780c */ /* 0x000fda0000f01670 */
[----:B------:R1:W-:Y:S01]  /*171e0*/  LDGSTS.E.BYPASS.LTC128B.128 [R5+0x8400], desc[UR36][R2.64+0x100], !P0 ;  /* 0x0840010002057fae */ /* 0x0003e2000c101d64 */
[----:B------:R-:W-:Y:S05]  /*171f0*/  BRA `(.L_x_5867) ;  /* 0xffffffb800787947 */ /* 0x000fea000383ffff */
.L_x_5770:
[----:B0-----:R0:W1:Y:S02]  /*17200*/  SYNCS.PHASECHK.TRANS64.TRYWAIT P0, [R0+URZ+0x30860], R3 ;  /* 0x03086003000075a7 */ /* 0x001064000800017f */
[----:B-1----:R-:W-:Y:S05]  /*17210*/  @!P0 NANOSLEEP.SYNCS 0x989680 ;  /* 0x009896800000895d */ /* 0x002fea0003900000 */
[----:B------:R-:W1:Y:S02]  /*17220*/  @!P0 SYNCS.PHASECHK.TRANS64 P0, [R0+URZ+0x30860], R3 ;  /* 0x03086003000085a7 */ /* 0x000e64000800007f */
[----:B-1----:R-:W-:Y:S05]  /*17230*/  @!P0 BRA `(.L_x_5770) ;  /* 0xfffffffc00f08947 */ /* 0x002fea000383ffff */
[----:B------:R-:W-:Y:S05]  /*17240*/  BRA `(.L_x_5868) ;  /* 0xffffffbc00907947 */ /* 0x000fea000383ffff */
.L_x_5771:
        /* <DEDUP_REMOVED lines=8> */
.L_x_5870:
[----:B------:R-:W-:Y:S05]  /*172d0*/  BSYNC B0 ;  /* 0x0000000000007941 */ /* 0x000fea0003800000 */
.L_x_5869:
[----:B------:R-:W-:Y:S01]  /*172e0*/  IMAD.MOV.U32 R13, RZ, RZ, R18 ;  /* 0x000000ffff0d7224 */ /* 0x000fe200078e0012 */
[----:B------:R-:W-:Y:S01]  /*172f0*/  MOV R15, 0xffffffff ;  /* 0xffffffff000f7802 */ /* 0x000fe20000000f00 */
[----:B------:R-:W-:Y:S02]  /*17300*/  IMAD.MOV.U32 R12, RZ, RZ, RZ ;  /* 0x000000ffff0c7224 */ /* 0x000fe400078e00ff */
[----:B------:R-:W-:Y:S02]  /*17310*/  IMAD.MOV.U32 R11, RZ, RZ, 0x181f ;  /* 0x0000181fff0b7424 */ /* 0x000fe400078e00ff */
[----:B------:R-:W-:Y:S02]  /*17320*/  IMAD.MOV.U32 R3, RZ, RZ, R14 ;  /* 0x000000ffff037224 */ /* 0x000fe400078e000e */
[----:B------:R-:W-:-:S07]  /*17330*/  IMAD.SHL.U32 R5, R31, 0x2, RZ ;  /* 0x000000021f057824 */ /* 0x000fce00078e00ff */
[----:B------:R-:W-:Y:S05]  /*17340*/  WARPSYNC.COLLECTIVE R15, `(.L_x_5871) ;  /* 0x000000000f087348 */ /* 0x000fea0003c00000 */
[----:B------:R0:W1:Y:S02]  /*17350*/  SHFL.IDX P6, R14, R13, R12, R11 ;  /* 0x0000000c0d0e7389 */ /* 0x00006400000c000b */
[----:B01----:R-:W-:Y:S01]  /*17360*/  ENDCOLLECTIVE ;  /* 0x000000000000791b */ /* 0x003fe20003800000 */
.L_x_5871:
        /* <DEDUP_REMOVED lines=14> */
.L_x_5872:
        /* <DEDUP_REMOVED lines=13> */
.L_x_5873:
[----:B------:R-:W-:Y:S01]  /*17520*/  IMAD.MOV.U32 R13, RZ, RZ, R24 ;  /* 0x000000ffff0d7224 */ /* 0x000fe200078e0018 */
[----:B------:R-:W-:Y:S02]  /*17530*/  MOV R12, 0x2 ;  /* 0x00000002000c7802 */ /* 0x000fe40000000f00 */
[----:B------:R-:W-:-:S13]  /*17540*/  IADD3 R2, P4, R14, R5, RZ ;  /* 0x000000050e027210 */ /* 0x000fda0007f9e0ff */
[----:B------:R-:W-:Y:S05]  /*17550*/  WARPSYNC.COLLECTIVE R15, `(.L_x_5874) ;  /* 0x000000000f087348 */ /* 0x000fea0003c00000 */
[----:B------:R0:W1:Y:S02]  /*17560*/  SHFL.IDX P6, R14, R13, R12, R11 ;  /* 0x0000000c0d0e7389 */ /* 0x00006400000c000b */
[----:B01----:R-:W-:Y:S01]  /*17570*/  ENDCOLLECTIVE ;  /* 0x000000000000791b */ /* 0x003fe20003800000 */
.L_x_5874:
        /* <DEDUP_REMOVED lines=15> */
.L_x_5875:
[----:B------:R-:W-:Y:S02]  /*17670*/  IMAD.MOV.U32 R13, RZ, RZ, R24 ;  /* 0x000000ffff0d7224 */ /* 0x000fe400078e0018 */
[----:B------:R-:W-:Y:S01]  /*17680*/  IMAD.MOV.U32 R12, RZ, RZ, 0x3 ;  /* 0x00000003ff0c7424 */ /* 0x000fe200078e00ff */
[----:B------:R-:W-:-:S13]  /*17690*/  IADD3 R2, P4, R14, R5, RZ ;  /* 0x000000050e027210 */ /* 0x000fda0007f9e0ff */
[----:B------:R-:W-:Y:S05]  /*176a0*/  WARPSYNC.COLLECTIVE R15, `(.L_x_5876) ;  /* 0x000000000f087348 */ /* 0x000fea0003c00000 */
[----:B------:R0:W1:Y:S02]  /*176b0*/  SHFL.IDX P6, R14, R13, R12, R11 ;  /* 0x0000000c0d0e7389 */ /* 0x00006400000c000b */
[----:B01----:R-:W-:Y:S01]  /*176c0*/  ENDCOLLECTIVE ;  /* 0x000000000000791b */ /* 0x003fe20003800000 */
.L_x_5876:
        /* <DEDUP_REMOVED lines=15> */
.L_x_5877:
[----:B------:R-:W-:Y:S01]  /*177c0*/  IMAD.MOV.U32 R13, RZ, RZ, R24 ;  /* 0x000000ffff0d7224 */ /* 0x000fe200078e0018 */
[----:B------:R-:W-:Y:S02]  /*177d0*/  MOV R12, 0x4 ;  /* 0x00000004000c7802 */ /* 0x000fe40000000f00 */
[----:B------:R-:W-:-:S13]  /*177e0*/  IADD3 R2, P4, R14, R5, RZ ;  /* 0x000000050e027210 */ /* 0x000fda0007f9e0ff */
[----:B------:R-:W-:Y:S05]  /*177f0*/  WARPSYNC.COLLECTIVE R15, `(.L_x_5878) ;  /* 0x000000000f087348 */ /* 0x000fea0003c00000 */
[----:B------:R0:W1:Y:S02]  /*17800*/  SHFL.IDX P6, R14, R13, R12, R11 ;  /* 0x0000000c0d0e7389 */ /* 0x00006400000c000b */
[----:B01----:R-:W-:Y:S01]  /*17810*/  ENDCOLLECTIVE ;  /* 0x000000000000791b */ /* 0x003fe20003800000 */
.L_x_5878:
        /* <DEDUP_REMOVED lines=15> */
.L_x_5879:
[----:B------:R-:W-:Y:S02]  /*17910*/  IMAD.MOV.U32 R13, RZ, RZ, R24 ;  /* 0x000000ffff0d7224 */ /* 0x000fe400078e0018 */
[----:B------:R-:W-:Y:S01]  /*17920*/  IMAD.MOV.U32 R12, RZ, RZ, 0x5 ;  /* 0x00000005ff0c7424 */ /* 0x000fe200078e00ff */
[----:B------:R-:W-:-:S13]  /*17930*/  IADD3 R2, P4, R14, R5, RZ ;  /* 0x000000050e027210 */ /* 0x000fda0007f9e0ff */
[----:B------:R-:W-:Y:S05]  /*17940*/  WARPSYNC.COLLECTIVE R15, `(.L_x_5880) ;  /* 0x000000000f087348 */ /* 0x000fea0003c00000 */
[----:B------:R0:W1:Y:S02]  /*17950*/  SHFL.IDX P6, R14, R13, R12, R11 ;  /* 0x0000000c0d0e7389 */ /* 0x00006400000c000b */
[----:B01----:R-:W-:Y:S01]  /*17960*/  ENDCOLLECTIVE ;  /* 0x000000000000791b */ /* 0x003fe20003800000 */
.L_x_5880:
        /* <DEDUP_REMOVED lines=14> */
.L_x_5881:
[----:B------:R-:W-:Y:S05]  /*17a50*/  BRA `(.L_x_5882) ;  /* 0xffffffb800947947 */ /* 0x000fea000383ffff */
.L_x_5776:
        /* <DEDUP_REMOVED lines=8> */
.L_x_5884:
[----:B------:R-:W-:Y:S05]  /*17ae0*/  BSYNC B0 ;  /* 0x0000000000007941 */ /* 0x000fea0003800000 */
.L_x_5883:
        /* <DEDUP_REMOVED lines=9> */
.L_x_5885:
        /* <DEDUP_REMOVED lines=15> */
[C---:B------:R-:W-:Y:S02]  /*17c70*/  ISETP.GE.U32.AND P5, PT, R10.reuse, 0x10, PT ;  /* 0x000000100a00780c */ /* 0x040fe40003fa6070 */
[----:B--2---:R-:W-:Y:S01]  /*17c80*/  @!P1 MOV R17, R4 ;  /* 0x0000000400119202 */ /* 0x004fe20000000f00 */
[----:B---3--:R-:W-:Y:S01]  /*17c90*/  @!P1 IMAD.MOV.U32 R8, RZ, RZ, R2 ;  /* 0x000000ffff089224 */ /* 0x008fe200078e0002 */
[----:B------:R-:W-:-:S03]  /*17ca0*/  ISETP.NE.AND P1, PT, R10, RZ, PT ;  /* 0x000000ff0a00720c */ /* 0x000fc60003f25270 */
[----:B------:R-:W-:-:S10]  /*17cb0*/  IMAD R13, R8, R17, RZ ;  /* 0x00000011080d7224 */ /* 0x000fd400078e02ff */
[----:B------:R-:W-:Y:S05]  /*17cc0*/  WARPSYNC.COLLECTIVE R15, `(.L_x_5886) ;  /* 0x000000000f087348 */ /* 0x000fea0003c00000 */
[----:B------:R0:W1:Y:S02]  /*17cd0*/  SHFL.UP P6, R14, R13, R12, R11 ;  /* 0x0400000c0d0e7389 */ /* 0x00006400000c000b */
[----:B01----:R-:W-:Y:S01]  /*17ce0*/  ENDCOLLECTIVE ;  /* 0x000000000000791b */ /* 0x003fe20003800000 */
.L_x_5886:
[----:B------:R-:W-:Y:S01]  /*17cf0*/  IMAD.MOV.U32 R12, RZ, RZ, 0x2 ;  /* 0x00000002ff0c7424 */ /* 0x000fe200078e00ff */
[----:B------:R-:W-:-:S05]  /*17d00*/  SEL R6, R14, RZ, P1 ;  /* 0x000000ff0e067207 */ /* 0x000fca0000800000 */
[----:B------:R-:W-:-:S04]  /*17d10*/  IMAD.IADD R6, R13, 0x1, R6 ;  /* 0x000000010d067824 */ /* 0x000fc800078e0206 */
[----:B------:R-:W-:-:S07]  /*17d20*/  IMAD.MOV.U32 R13, RZ, RZ, R6 ;  /* 0x000000ffff0d7224 */ /* 0x000fce00078e0006 */
[----:B------:R-:W-:Y:S05]  /*17d30*/  WARPSYNC.COLLECTIVE R15, `(.L_x_5887) ;  /* 0x000000000f087348 */ /* 0x000fea0003c00000 */
[----:B------:R0:W1:Y:S02]  /*17d40*/  SHFL.UP P6, R14, R13, R12, R11 ;  /* 0x0400000c0d0e7389 */ /* 0x00006400000c000b */
[----:B01----:R-:W-:Y:S01]  /*17d50*/  ENDCOLLECTIVE ;  /* 0x000000000000791b */ /* 0x003fe20003800000 */
.L_x_5887:
        /* <DEDUP_REMOVED lines=8> */
.L_x_5888:
[----:B------:R-:W-:Y:S01]  /*17de0*/  IMAD.MOV.U32 R12, RZ, RZ, 0x8 ;  /* 0x00000008ff0c7424 */ /* 0x000fe200078e00ff */
[----:B------:R-:W-:-:S04]  /*17df0*/  SEL R3, R14, RZ, P3 ;  /* 0x000000ff0e037207 */ /* 0x000fc80001800000 */
[----:B------:R-:W-:-:S05]  /*17e00*/  IADD3 R3, R2, R3, RZ ;  /* 0x0000000302037210 */ /* 0x000fca0007ffe0ff */
[----:B------:R-:W-:-:S07]  /*17e10*/  IMAD.MOV.U32 R13, RZ, RZ, R3 ;  /* 0x000000ffff0d7224 */ /* 0x000fce00078e0003 */
[----:B------:R-:W-:Y:S05]  /*17e20*/  WARPSYNC.COLLECTIVE R15, `(.L_x_5889) ;  /* 0x000000000f087348 */ /* 0x000fea0003c00000 */
[----:B------:R0:W1:Y:S02]  /*17e30*/  SHFL.UP P6, R14, R13, R12, R11 ;  /* 0x0400000c0d0e7389 */ /* 0x00006400000c000b */
[----:B01----:R-:W-:Y:S01]  /*17e40*/  ENDCOLLECTIVE ;  /* 0x000000000000791b */ /* 0x003fe20003800000 */
.L_x_5889:
[----:B------:R-:W-:Y:S01]  /*17e50*/  IMAD.MOV.U32 R12, RZ, RZ, 0x10 ;  /* 0x00000010ff0c7424 */ /* 0x000fe200078e00ff */
[----:B------:R-:W-:-:S05]  /*17e60*/  SEL R4, R14, RZ, P4 ;  /* 0x000000ff0e047207 */ /* 0x000fca0002000000 */
[----:B------:R-:W-:-:S04]  /*17e70*/  IMAD.IADD R4, R3, 0x1, R4 ;  /* 0x0000000103047824 */ /* 0x000fc800078e0204 */
[----:B------:R-:W-:-:S07]  /*17e80*/  IMAD.MOV.U32 R13, RZ, RZ, R4 ;  /* 0x000000ffff0d7224 */ /* 0x000fce00078e0004 */
[----:B------:R-:W-:Y:S05]  /*17e90*/  WARPSYNC.COLLECTIVE R15, `(.L_x_5890) ;  /* 0x000000000f087348 */ /* 0x000fea0003c00000 */
[----:B------:R0:W1:Y:S02]  /*17ea0*/  SHFL.UP P6, R14, R13, R12, R11 ;  /* 0x0400000c0d0e7389 */ /* 0x00006400000c000b */
[----:B01----:R-:W-:Y:S01]  /*17eb0*/  ENDCOLLECTIVE ;  /* 0x000000000000791b */ /* 0x003fe20003800000 */
.L_x_5890:
        /* <DEDUP_REMOVED lines=8> */
.L_x_5891:
[----:B------:R-:W-:Y:S05]  /*17f40*/  BRA `(.L_x_5892) ;  /* 0xffffffb800a87947 */ /* 0x000fea000383ffff */
.L_x_5779:
[----:B------:R-:W-:Y:S01]  /*17f50*/  BSSY B0, `(.L_x_5893) ;  /* 0x0000007000007945 */ /* 0x000fe20003800000 */
[----:B------:R-:W-:Y:S02]  /*17f60*/  IMAD.MOV.U32 R12, RZ, RZ, 0x1 ;  /* 0x00000001ff0c7424 */ /* 0x000fe400078e00ff */
[----:B------:R-:W-:Y:S02]  /*17f70*/  IMAD.MOV.U32 R11, RZ, RZ, RZ ;  /* 0x000000ffff0b7224 */ /* 0x000fe400078e00ff */
[----:B------:R-:W-:-:S07]  /*17f80*/  IMAD.MOV.U32 R15, RZ, RZ, -0x1 ;  /* 0xffffffffff0f7424 */ /* 0x000fce00078e00ff */
[----:B------:R-:W-:Y:S05]  /*17f90*/  WARPSYNC.COLLECTIVE R15, `(.L_x_5894) ;  /* 0x000000000f087348 */ /* 0x000fea0003c00000 */
[----:B------:R0:W1:Y:S02]  /*17fa0*/  SHFL.UP P6, R14, R13, R12, R11 ;  /* 0x0400000c0d0e7389 */ /* 0x00006400000c000b */
[----:B01----:R-:W-:Y:S01]  /*17fb0*/  ENDCOLLECTIVE ;  /* 0x000000000000791b */ /* 0x003fe20003800000 */
.L_x_5894:
[----:B------:R-:W-:Y:S05]  /*17fc0*/  BSYNC B0 ;  /* 0x0000000000007941 */ /* 0x000fea0003800000 */
.L_x_5893:
        /* <DEDUP_REMOVED lines=8> */
.L_x_5895:
[----:B------:R-:W-:Y:S02]  /*18050*/  MOV R12, 0x4 ;  /* 0x00000004000c7802 */ /* 0x000fe40000000f00 */
[----:B------:R-:W-:-:S05]  /*18060*/  SEL R2, R14, RZ, P2 ;  /* 0x000000ff0e027207 */ /* 0x000fca0001000000 */
[----:B------:R-:W-:-:S04]  /*18070*/  IMAD.IADD R2, R13, 0x1, R2 ;  /* 0x000000010d027824 */ /* 0x000fc800078e0202 */
[----:B------:R-:W-:-:S07]  /*18080*/  IMAD.MOV.U32 R13, RZ, RZ, R2 ;  /* 0x000000ffff0d7224 */ /* 0x000fce00078e0002 */
[----:B------:R-:W-:Y:S05]  /*18090*/  WARPSYNC.COLLECTIVE R15, `(.L_x_5896) ;  /* 0x000000000f087348 */ /* 0x000fea0003c00000 */
[----:B------:R0:W1:Y:S02]  /*180a0*/  SHFL.UP P6, R14, R13, R12, R11 ;  /* 0x0400000c0d0e7389 */ /* 0x00006400000c000b */
[----:B01----:R-:W-:Y:S01]  /*180b0*/  ENDCOLLECTIVE ;  /* 0x000000000000791b */ /* 0x003fe20003800000 */
.L_x_5896:
[----:B------:R-:W-:Y:S01]  /*180c0*/  IMAD.MOV.U32 R12, RZ, RZ, 0x8 ;  /* 0x00000008ff0c7424 */ /* 0x000fe200078e00ff */
[----:B------:R-:W-:-:S05]  /*180d0*/  SEL R3, R14, RZ, P3 ;  /* 0x000000ff0e037207 */ /* 0x000fca0001800000 */
[----:B------:R-:W-:-:S04]  /*180e0*/  IMAD.IADD R3, R2, 0x1, R3 ;  /* 0x0000000102037824 */ /* 0x000fc800078e0203 */
[----:B------:R-:W-:-:S07]  /*180f0*/  IMAD.MOV.U32 R13, RZ, RZ, R3 ;  /* 0x000000ffff0d7224 */ /* 0x000fce00078e0003 */
[----:B------:R-:W-:Y:S05]  /*18100*/  WARPSYNC.COLLECTIVE R15, `(.L_x_5897) ;  /* 0x000000000f087348 */ /* 0x000fea0003c00000 */
[----:B------:R0:W1:Y:S02]  /*18110*/  SHFL.UP P6, R14, R13, R12, R11 ;  /* 0x0400000c0d0e7389 */ /* 0x00006400000c000b */
[----:B01----:R-:W-:Y:S01]  /*18120*/  ENDCOLLECTIVE ;  /* 0x000000000000791b */ /* 0x003fe20003800000 */
.L_x_5897:
[----:B------:R-:W-:Y:S01]  /*18130*/  IMAD.MOV.U32 R12, RZ, RZ, 0x10 ;  /* 0x00000010ff0c7424 */ /* 0x000fe200078e00ff */
[----:B------:R-:W-:-:S05]  /*18140*/  SEL R4, R14, RZ, P4 ;  /* 0x000000ff0e047207 */ /* 0x000fca0002000000 */
[----:B------:R-:W-:-:S04]  /*18150*/  IMAD.IADD R4, R3, 0x1, R4 ;  /* 0x0000000103047824 */ /* 0x000fc800078e0204 */
[----:B------:R-:W-:-:S07]  /*18160*/  IMAD.MOV.U32 R13, RZ, RZ, R4 ;  /* 0x000000ffff0d7224 */ /* 0x000fce00078e0004 */
[----:B------:R-:W-:Y:S05]  /*18170*/  WARPSYNC.COLLECTIVE R15, `(.L_x_5898) ;  /* 0x000000000f087348 */ /* 0x000fea0003c00000 */
[----:B------:R0:W1:Y:S02]  /*18180*/  SHFL.UP P6, R14, R13, R12, R11 ;  /* 0x0400000c0d0e7389 */ /* 0x00006400000c000b */
[----:B01----:R-:W-:Y:S01]  /*18190*/  ENDCOLLECTIVE ;  /* 0x000000000000791b */ /* 0x003fe20003800000 */
.L_x_5898:
        /* <DEDUP_REMOVED lines=8> */
.L_x_5899:
[----:B------:R-:W-:Y:S05]  /*18220*/  BRA `(.L_x_5900) ;  /* 0xffffffb800947947 */ /* 0x000fea000383ffff */
.L_x_5781:
[----:B------:R-:W-:Y:S01]  /*18230*/  BSSY B0, `(.L_x_5901) ;  /* 0x0000006000007945 */ /* 0x000fe20003800000 */
[----:B------:R-:W-:Y:S01]  /*18240*/  PLOP3.LUT P6, PT, P6, PT, PT, 0x8, 0x0 ;  /* 0x000000000000781c */ /* 0x000fe200037ce170 */
[----:B------:R-:W-:-:S12]  /*18250*/  IMAD.MOV.U32 R15, RZ, RZ, -0x1 ;  /* 0xffffffffff0f7424 */ /* 0x000fd800078e00ff */
[----:B0-----:R-:W-:Y:S05]  /*18260*/  WARPSYNC.COLLECTIVE R15, `(.L_x_5902) ;  /* 0x000000000f087348 */ /* 0x001fea0003c00000 */
[----:B------:R-:W-:Y:S01]  /*18270*/  VOTE.ANY R14, PT, P6 ;  /* 0x00000000000e7806 */ /* 0x000fe200030e0100 */
[----:B0-----:R-:W-:Y:S06]  /*18280*/  ENDCOLLECTIVE ;  /* 0x000000000000791b */ /* 0x001fec0003800000 */
.L_x_5902:
[----:B------:R-:W-:Y:S05]  /*18290*/  BSYNC B0 ;  /* 0x0000000000007941 */ /* 0x000fea0003800000 */
.L_x_5901:
        /* <DEDUP_REMOVED lines=8> */
.L_x_5903:
[----:B------:R-:W-:Y:S02]  /*18320*/  IMAD.IADD R19, R12, 0x1, R19 ;  /* 0x000000010c137824 */ /* 0x000fe400078e0213 */
[----:B------:R-:W-:Y:S02]  /*18330*/  IMAD.MOV.U32 R13, RZ, RZ, R8 ;  /* 0x000000ffff0d7224 */ /* 0x000fe400078e0008 */
[----:B------:R-:W-:-:S07]  /*18340*/  IMAD.MOV.U32 R17, RZ, RZ, R14 ;  /* 0x000000ffff117224 */ /* 0x000fce00078e000e */
[----:B------:R-:W-:Y:S05]  /*18350*/  WARPSYNC.COLLECTIVE R15, `(.L_x_5904) ;  /* 0x000000000f087348 */ /* 0x000fea0003c00000 */
[----:B------:R0:W1:Y:S02]  /*18360*/  SHFL.IDX P6, R14, R13, R12, R11 ;  /* 0x0000000c0d0e7389 */ /* 0x00006400000c000b */
[----:B01----:R-:W-:Y:S01]  /*18370*/  ENDCOLLECTIVE ;  /* 0x000000000000791b */ /* 0x003fe20003800000 */
.L_x_5904:
[----:B------:R-:W-:Y:S01]  /*18380*/  IMAD.MOV.U32 R8, RZ, RZ, R14 ;  /* 0x000000ffff087224 */ /* 0x000fe200078e000e */
[----:B------:R-:W-:Y:S06]  /*18390*/  BRA `(.L_x_5905) ;  /* 0xffffffb800787947 */ /* 0x000fec000383ffff */
.L_x_5783:
[----:B------:R-:W-:Y:S01]  /*183a0*/  BSSY B0, `(.L_x_5906) ;  /* 0x0000007000007945 */ /* 0x000fe20003800000 */
[----:B------:R-:W-:Y:S01]  /*183b0*/  MOV R13, R2 ;  /* 0x00000002000d7202 */ /* 0x000fe20000000f00 */
[----:B------:R-:W-:Y:S02]  /*183c0*/  IMAD.MOV.U32 R11, RZ, RZ, 0x1f ;  /* 0x0000001fff0b7424 */ /* 0x000fe400078e00ff */
[----:B------:R-:W-:-:S07]  /*183d0*/  IMAD.MOV.U32 R15, RZ, RZ, -0x1 ;  /* 0xffffffffff0f7424 */ /* 0x000fce00078e00ff */
[----:B0-23--:R-:W-:Y:S05]  /*183e0*/  WARPSYNC.COLLECTIVE R15, `(.L_x_5907) ;  /* 0x000000000f087348 */ /* 0x00dfea0003c00000 */
[----:B------:R1:W4:Y:S02]  /*183f0*/  SHFL.IDX P6, R14, R13, R12, R11 ;  /* 0x0000000c0d0e7389 */ /* 0x00032400000c000b */
[----:B01234-:R-:W-:Y:S01]  /*18400*/  ENDCOLLECTIVE ;  /* 0x000000000000791b */ /* 0x01ffe20003800000 */
.L_x_5907:
[----:B------:R-:W-:Y:S05]  /*18410*/  BSYNC B0 ;  /* 0x0000000000007941 */ /* 0x000fea0003800000 */
.L_x_5906:
[----:B------:R-:W-:Y:S01]  /*18420*/  IMAD.MOV.U32 R6, RZ, RZ, R14 ;  /* 0x000000ffff067224 */ /* 0x000fe200078e000e */
[----:B------:R-:W-:Y:S06]  /*18430*/  BRA `(.L_x_5782) ;  /* 0xffffffb800687947 */ /* 0x000fec000383ffff */
.L_x_5789:
[----:B-1----:R1:W2:Y:S02]  /*18440*/  SYNCS.PHASECHK.TRANS64.TRYWAIT P0, [R4+URZ+0x30820], R0 ;  /* 0x03082000040075a7 */ /* 0x0022a4000800017f */
[----:B--2---:R-:W-:Y:S05]  /*18450*/  @!P0 NANOSLEEP.SYNCS 0x989680 ;  /* 0x009896800000895d */ /* 0x004fea0003900000 */
[----:B------:R-:W2:Y:S02]  /*18460*/  @!P0 SYNCS.PHASECHK.TRANS64 P0, [R4+URZ+0x30820], R0 ;  /* 0x03082000040085a7 */ /* 0x000ea4000800007f */
[----:B--2---:R-:W-:Y:S05]  /*18470*/  @!P0 BRA `(.L_x_5789) ;  /* 0xfffffffc00f08947 */ /* 0x004fea000383ffff */
[----:B------:R-:W-:Y:S05]  /*18480*/  BRA `(.L_x_5908) ;  /* 0xffffffc000c07947 */ /* 0x000fea000383ffff */
.L_x_5790:
        /* <DEDUP_REMOVED lines=11> */
.L_x_5910:
[----:B------:R-:W-:Y:S05]  /*18540*/  BSYNC B0 ;  /* 0x0000000000007941 */ /* 0x000fea0003800000 */
.L_x_5909:
[----:B------:R-:W-:Y:S05]  /*18550*/  BRA `(.L_x_5911) ;  /* 0xffffffc000a87947 */ /* 0x000fea000383ffff */
.L_x_5793:
[----:B------:R-:W-:Y:S01]  /*18560*/  BSSY B1, `(.L_x_5912) ;  /* 0x0000006000017945 */ /* 0x000fe20003800000 */
[----:B------:R-:W-:-:S07]  /*18570*/  IMAD.MOV.U32 R15, RZ, RZ, -0x1 ;  /* 0xffffffffff0f7424 */ /* 0x000fce00078e00ff */
[----:B01----:R-:W-:Y:S05]  /*18580*/  WARPSYNC.COLLECTIVE R15, `(.L_x_5913) ;  /* 0x000000000f0c7348 */ /* 0x003fea0003c00000 */
[----:B------:R-:W-:Y:S02]  /*18590*/  ELECT P6, UR62, PT ;  /* 0x00000000003e782f */ /* 0x000fe400038c0000 */
[----:B------:R-:W-:Y:S01]  /*185a0*/  MOV R14, UR62 ;  /* 0x0000003e000e7c02 */ /* 0x000fe20008000f00 */
[----:B01----:R-:W-:Y:S10]  /*185b0*/  ENDCOLLECTIVE ;  /* 0x000000000000791b */ /* 0x003ff40003800000 */
.L_x_5913:
[----:B------:R-:W-:Y:S05]  /*185c0*/  BSYNC B1 ;  /* 0x0000000000017941 */ /* 0x000fea0003800000 */
.L_x_5912:
[----:B------:R-:W-:Y:S05]  /*185d0*/  BRA `(.L_x_5914) ;  /* 0xffffffc000a07947 */ /* 0x000fea000383ffff */
.L_x_5795:
[----:B-1----:R1:W2:Y:S02]  /*185e0*/  SYNCS.PHASECHK.TRANS64.TRYWAIT P1, [R5+URZ+0x30840], R0 ;  /* 0x03084000050075a7 */ /* 0x0022a4000802017f */
[----:B--2---:R-:W-:Y:S05]  /*185f0*/  @!P1 NANOSLEEP.SYNCS 0x989680 ;  /* 0x009896800000995d */ /* 0x004fea0003900000 */
[----:B------:R-:W2:Y:S02]  /*18600*/  @!P1 SYNCS.PHASECHK.TRANS64 P1, [R5+URZ+0x30840], R0 ;  /* 0x03084000050095a7 */ /* 0x000ea4000802007f */
[----:B--2---:R-:W-:Y:S05]  /*18610*/  @!P1 BRA `(.L_x_5795) ;  /* 0xfffffffc00f09947 */ /* 0x004fea000383ffff */
[----:B------:R-:W-:Y:S05]  /*18620*/  BRA `(.L_x_5915) ;  /* 0xffffffc000c87947 */ /* 0x000fea000383ffff */
.L_x_5797:
[----:B--2---:R2:W3:Y:S02]  /*18630*/  SYNCS.PHASECHK.TRANS64.TRYWAIT P1, [R27+URZ+0x30840], R2 ;  /* 0x030840021b0075a7 */ /* 0x0044e4000802017f */
[----:B---3--:R-:W-:Y:S05]  /*18640*/  @!P1 NANOSLEEP.SYNCS 0x989680 ;  /* 0x009896800000995d */ /* 0x008fea0003900000 */
[----:B------:R-:W3:Y:S02]  /*18650*/  @!P1 SYNCS.PHASECHK.TRANS64 P1, [R27+URZ+0x30840], R2 ;  /* 0x030840021b0095a7 */ /* 0x000ee4000802007f */
[----:B---3--:R-:W-:Y:S05]  /*18660*/  @!P1 BRA `(.L_x_5797) ;  /* 0xfffffffc00f09947 */ /* 0x008fea000383ffff */
[----:B------:R-:W-:Y:S05]  /*18670*/  BRA `(.L_x_5916) ;  /* 0xffffffc000d47947 */ /* 0x000fea000383ffff */
.L_x_5799:
[----:B---3--:R3:W4:Y:S02]  /*18680*/  SYNCS.PHASECHK.TRANS64.TRYWAIT P1, [R5+URZ+0x30860], R0 ;  /* 0x03086000050075a7 */ /* 0x008724000802017f */
[----:B----4-:R-:W-:Y:S05]  /*18690*/  @!P1 NANOSLEEP.SYNCS 0x989680 ;  /* 0x009896800000995d */ /* 0x010fea0003900000 */
[----:B------:R-:W4:Y:S02]  /*186a0*/  @!P1 SYNCS.PHASECHK.TRANS64 P1, [R5+URZ+0x30860], R0 ;  /* 0x03086000050095a7 */ /* 0x000f24000802007f */
[----:B----4-:R-:W-:Y:S05]  /*186b0*/  @!P1 BRA `(.L_x_5799) ;  /* 0xfffffffc00f09947 */ /* 0x010fea000383ffff */
[----:B------:R-:W-:Y:S05]  /*186c0*/  BRA `(.L_x_5917) ;  /* 0xffffffc000d07947 */ /* 0x000fea000383ffff */
.L_x_5918:
        /* <DEDUP_REMOVED lines=11> */
.L_x_15986:


//--------------------- .text._ZN7cutlass13device_kernelIN5flash11enable_sm90INS1_16FlashAttnFwdSm90INS1_25CollectiveMainloopFwdSm90ILi2EN4cute5tupleIJNS5_1CILi1EEES8_S8_EEENS6_IJNS7_ILi128EEENS7_ILi96EEENS7_ILi192EEEEEELi192ENS_6half_tEfNS_4arch4Sm90ELb1ELb0ELb1ELb1ELb1ELb1ELb0ELb1ELb1ELb1ELb1ELb0EEENS1_21CollectiveEpilogueFwdINS6_IJSA_SC_SB_EEES9_SE_SG_Li256ELb1ELb1ELb1ELb0EEENS1_36VarlenDynamicPersistentTileSchedulerILi128ELi96ELi256ELi128ELb1ELb1ELb1ELb1ELb1ELb1EEEEEEEEEvNT_6ParamsE --------------------------
	.section	.text._ZN7cutlass13device_kernelIN5flash11enable_sm90INS1_16FlashAttnFwdSm90INS1_25CollectiveMainloopFwdSm90ILi2EN4cute5tupleIJNS5_1CILi1EEES8_S8_EEENS6_IJNS7_ILi128EEENS7_ILi96EEENS7_ILi192EEEEEELi192ENS_6half_tEfNS_4arch4Sm90ELb1ELb0ELb1ELb1ELb1ELb1ELb0ELb1ELb1ELb1ELb1ELb0EEENS1_21CollectiveEpilogueFwdINS6_IJSA_SC_SB_EEES9_SE_SG_Li256ELb1ELb1ELb1ELb0EEENS1_36VarlenDynamicPersistentTileSchedulerILi128ELi96ELi256ELi128ELb1ELb1ELb1ELb1ELb1ELb1EEEEEEEEEvNT_6ParamsE,"ax",@progbits
	.align	128
.text._ZN7cutlass13device_kernelIN5flash11enable_sm90INS1_16FlashAttnFwdSm90INS1_25CollectiveMainloopFwdSm90ILi2EN4cute5tupleIJNS5_1CILi1EEES8_S8_EEENS6_IJNS7_ILi128EEENS7_ILi96EEENS7_ILi192EEEEEELi192ENS_6half_tEfNS_4arch4Sm90ELb1ELb0ELb1ELb1ELb1ELb1ELb0ELb1ELb1ELb1ELb1ELb0EEENS1_21CollectiveEpilogueFwdINS6_IJSA_SC_SB_EEES9_SE_SG_Li256ELb1ELb1ELb1ELb0EEENS1_36VarlenDynamicPersistentTileSchedulerILi128ELi96ELi256ELi128ELb1ELb1ELb1ELb1ELb1ELb1EEEEEEEEEvNT_6ParamsE:
        .type           _ZN7cutlass13device_kernelIN5flash11enable_sm90INS1_16FlashAttnFwdSm90INS1_25CollectiveMainloopFwdSm90ILi2EN4cute5tupleIJNS5_1CILi1EEES8_S8_EEENS6_IJNS7_ILi128EEENS7_ILi96EEENS7_ILi192EEEEEELi192ENS_6half_tEfNS_4arch4Sm90ELb1ELb0ELb1ELb1ELb1ELb1ELb0ELb1ELb1ELb1ELb1ELb0EEENS1_21CollectiveEpilogueFwdINS6_IJSA_SC_SB_EEES9_SE_SG_Li256ELb1ELb1ELb1ELb0EEENS1_36VarlenDynamicPersistentTileSchedulerILi128ELi96ELi256ELi128ELb1ELb1ELb1ELb1ELb1ELb1EEEEEEEEEvNT_6ParamsE,@function
        .size           _ZN7cutlass13device_kernelIN5flash11enable_sm90INS1_16FlashAttnFwdSm90INS1_25CollectiveMainloopFwdSm90ILi2EN4cute5tupleIJNS5_1CILi1EEES8_S8_EEENS6_IJNS7_ILi128EEENS7_ILi96EEENS7_ILi192EEEEEELi192ENS_6half_tEfNS_4arch4Sm90ELb1ELb0ELb1ELb1ELb1ELb1ELb0ELb1ELb1ELb1ELb1ELb0EEENS1_21CollectiveEpilogueFwdINS6_IJSA_SC_SB_EEES9_SE_SG_Li256ELb1ELb1ELb1ELb0EEENS1_36VarlenDynamicPersistentTileSchedulerILi128ELi96ELi256ELi128ELb1ELb1ELb1ELb1ELb1ELb1EEEEEEEEEvNT_6ParamsE,(.L_x_15987 - _ZN7cutlass13device_kernelIN5flash11enable_sm90INS1_16FlashAttnFwdSm90INS1_25CollectiveMainloopFwdSm90ILi2EN4cute5tupleIJNS5_1CILi1EEES8_S8_EEENS6_IJNS7_ILi128EEENS7_ILi96EEENS7_ILi192EEEEEELi192ENS_6half_tEfNS_4arch4Sm90ELb1ELb0ELb1ELb1ELb1ELb1ELb0ELb1ELb1ELb1ELb1ELb0EEENS1_21CollectiveEpilogueFwdINS6_IJSA_SC_SB_EEES9_SE_SG_Li256ELb1ELb1ELb1ELb0EEENS1_36VarlenDynamicPersistentTileSchedulerILi128ELi96ELi256ELi128ELb1ELb1ELb1ELb1ELb1ELb1EEEEEEEEEvNT_6ParamsE)
        .other          _ZN7cutlass13device_kernelIN5flash11enable_sm90INS1_16FlashAttnFwdSm90INS1_25CollectiveMainloopFwdSm90ILi2EN4cute5tupleIJNS5_1CILi1EEES8_S8_EEENS6_IJNS7_ILi128EEENS7_ILi96EEENS7_ILi192EEEEEELi192ENS_6half_tEfNS_4arch4Sm90ELb1ELb0ELb1ELb1ELb1ELb1ELb0ELb1ELb1ELb1ELb1ELb0EEENS1_21CollectiveEpilogueFwdINS6_IJSA_SC_SB_EEES9_SE_SG_Li256ELb1ELb1ELb1ELb0EEENS1_36VarlenDynamicPersistentTileSchedulerILi128ELi96ELi256ELi128ELb1ELb1ELb1ELb1ELb1ELb1EEEEEEEEEvNT_6ParamsE,@"STO_CUDA_ENTRY STV_DEFAULT"
_ZN7cutlass13device_kernelIN5flash11enable_sm90INS1_16FlashAttnFwdSm90INS1_25CollectiveMainloopFwdSm90ILi2EN4cute5tupleIJNS5_1CILi1EEES8_S8_EEENS6_IJNS7_ILi128EEENS7_ILi96EEENS7_ILi192EEEEEELi192ENS_6half_tEfNS_4arch4Sm90ELb1ELb0ELb1ELb1ELb1ELb1ELb0ELb1ELb1ELb1ELb1ELb0EEENS1_21CollectiveEpilogueFwdINS6_IJSA_SC_SB_EEES9_SE_SG_Li256ELb1ELb1ELb1ELb0EEENS1_36VarlenDynamicPersistentTileSchedulerILi128ELi96ELi256ELi128ELb1ELb1ELb1ELb1ELb1ELb1EEEEEEEEEvNT_6ParamsE:
        /* <DEDUP_REMOVED lines=18> */
.L_x_5920:
[----:B------:R-:W-:Y:S05]  /*0120*/  BSYNC B0 ;  /* 0x0000000000007941 */ /* 0x000fea0003800000 */
.L_x_5919:
        /* <DEDUP_REMOVED lines=41> */
.L_x_5921:
        /* <DEDUP_REMOVED lines=22> */
.L_x_5922:
        /* <DEDUP_REMOVED lines=18> */
.L_x_5923:
        /* <DEDUP_REMOVED lines=22> */
.L_x_5924:
        /* <DEDUP_REMOVED lines=22> */
.L_x_5925:
        /* <DEDUP_REMOVED lines=10> */
.L_x_5928:
        /* <DEDUP_REMOVED lines=16> */
[----:B------:R-:W-:Y:S01]  /*0aa0*/  IADD3 R0, R0, -0x80, RZ ;  /* 0xffffff8000007810 */ /* 0x000fe20007ffe0ff */
[----:B------:R-:W-:Y:S01]  /*0ab0*/  IMAD.MOV.U32 R200, RZ, RZ, RZ ;  /* 0x000000ffffc87224 */ /* 0x000fe200078e00ff */
[----:B------:R-:W-:Y:S01]  /*0ac0*/  R2UR UR4, R2 ;  /* 0x00000000020472ca */ /* 0x000fe200000e0000 */
[----:B------:R-:W-:Y:S01]  /*0ad0*/  IMAD.MOV.U32 R196, RZ, RZ, RZ ;  /* 0x000000ffffc47224 */ /* 0x000fe200078e00ff */
[----:B------:R-:W-:Y:S02]  /*0ae0*/  SHF.R.S32.HI R3, RZ, 0x1f, R0 ;  /* 0x0000001fff037819 */ /* 0x000fe40000011400 */
[----:B------:R-:W-:Y:S02]  /*0af0*/  MOV R205, RZ ;  /* 0x000000ff00cd7202 */ /* 0x000fe40000000f00 */
[----:B------:R-:W-:-:S04]  /*0b00*/  LEA.HI R6, R3, R0, RZ, 0x4 ;  /* 0x0000000003067211 */ /* 0x000fc800078f20ff */
[----:B------:R-:W-:-:S03]  /*0b10*/  SHF.R.S32.HI R7, RZ, 0x4, R6 ;  /* 0x00000004ff077819 */ /* 0x000fc60000011406 */
        /* <DEDUP_REMOVED lines=19> */
[-C--:B------:R-:W-:Y:S01]  /*0c50*/  LEA.HI R7, R3, R0.reuse, RZ, 0x5 ;  /* 0x0000000003077211 */ /* 0x080fe200078f28ff */
[----:B------:R-:W-:Y:S01]  /*0c60*/  IMAD.IADD R13, R9, 0x1, -R12 ;  /* 0x00000001090d7824 */ /* 0x000fe200078e0a0c */
[----:B------:R-:W-:-:S02]  /*0c70*/  LEA.HI R9, R3, R0, RZ, 0x2 ;  /* 0x0000000003097211 */ /* 0x000fc400078f10ff */
[----:B------:R-:W-:Y:S01]  /*0c80*/  LEA.HI R4, R4, R5, RZ, 0x1 ;  /* 0x0000000504047211 */ /* 0x000fe200078f08ff */
[----:B------:R-:W-:Y:S01]  /*0c90*/  IMAD R13, R10, 0x10, R13 ;  /* 0x000000100a0d7824 */ /* 0x000fe200078e020d */
[----:B------:R-:W-:Y:S02]  /*0ca0*/  LOP3.LUT R3, R6, 0x3fffff0, RZ, 0xc0, !PT ;  /* 0x03fffff006037812 */ /* 0x000fe400078ec0ff */
[----:B------:R-:W-:Y:S02]  /*0cb0*/  LOP3.LUT R4, R4, 0x3fffffe, RZ, 0xc0, !PT ;  /* 0x03fffffe04047812 */ /* 0x000fe400078ec0ff */
[----:B------:R-:W-:Y:S02]  /*0cc0*/  SHF.R.S32.HI R222, RZ, 0x5, R7 ;  /* 0x00000005ffde7819 */ /* 0x000fe40000011407 */
[----:B------:R-:W-:Y:S01]  /*0cd0*/  IADD3 R3, R0, -R3, RZ ;  /* 0x8000000300037210 */ /* 0x000fe20007ffe0ff */
[----:B------:R-:W-:Y:S01]  /*0ce0*/  IMAD.IADD R4, R5, 0x1, -R4 ;  /* 0x0000000105047824 */ /* 0x000fe200078e0a04 */
[----:B------:R-:W-:Y:S01]  /*0cf0*/  LOP3.LUT R7, R9, 0xfffffffc, RZ, 0xc0, !PT ;  /* 0xfffffffc09077812 */ /* 0x000fe200078ec0ff */
[----:B------:R-:W-:Y:S01]  /*0d00*/  IMAD.MOV.U32 R5, RZ, RZ, R17 ;  /* 0x000000ffff057224 */ /* 0x000fe200078e0011 */
[----:B------:R-:W-:Y:S01]  /*0d10*/  SHF.R.S32.HI R204, RZ, 0x2, R9 ;  /* 0x00000002ffcc7819 */ /* 0x000fe20000011409 */
[----:B------:R-:W-:Y:S01]  /*0d20*/  IMAD R3, R222, 0x10, R3 ;  /* 0x00000010de037824 */ /* 0x000fe200078e0203 */
[----:B------:R-:W-:Y:S01]  /*0d30*/  IADD3 R0, R0, -R7, RZ ;  /* 0x8000000700007210 */ /* 0x000fe20007ffe0ff */
[----:B------:R-:W-:Y:S01]  /*0d40*/  IMAD R14, R4, 0x40, R13 ;  /* 0x00000040040e7824 */ /* 0x000fe200078e020d */
[----:B------:R-:W-:Y:S01]  /*0d50*/  LOP3.LUT R11, R11, 0x7ffffffc, RZ, 0xc0, !PT ;  /* 0x7ffffffc0b0b7812 */ /* 0x000fe200078ec0ff */
[----:B------:R-:W-:Y:S01]  /*0d60*/  IMAD R8, R3, 0x8, R8 ;  /* 0x0000000803087824 */ /* 0x000fe200078e0208 */
[----:B------:R-:W-:Y:S01]  /*0d70*/  SHF.R.S32.HI R9, RZ, 0x1f, R9 ;  /* 0x0000001fff097819 */ /* 0x000fe20000011409 */
[----:B------:R-:W-:Y:S01]  /*0d80*/  IMAD.U32 R3, RZ, RZ, UR5 ;  /* 0x00000005ff037e24 */ /* 0x000fe2000f8e00ff */
[----:B------:R-:W-:Y:S01]  /*0d90*/  STL [R1+0x64], R14 ;  /* 0x0000640e01007387 */ /* 0x000fe20000100800 */
[----:B------:R-:W-:Y:S01]  /*0da0*/  VIADD R12, R204, 0x40 ;  /* 0x00000040cc0c7836 */ /* 0x000fe20000000000 */
[----:B------:R-:W-:Y:S01]  /*0db0*/  IADD3 R11, R15, -R11, RZ ;  /* 0x8000000b0f0b7210 */ /* 0x000fe20007ffe0ff */
[----:B------:R-:W-:Y:S01]  /*0dc0*/  IMAD.SHL.U32 R194, R0, 0x4, RZ ;  /* 0x0000000400c27824 */ /* 0x000fe200078e00ff */
[----:B------:R-:W-:Y:S01]  /*0dd0*/  STL [R1+0x50], RZ ;  /* 0x000050ff01007387 */ /* 0x000fe20000100800 */
[----:B------:R-:W-:Y:S01]  /*0de0*/  IMAD.SHL.U32 R217, R12, 0x40, RZ ;  /* 0x000000400cd97824 */ /* 0x000fe200078e00ff */
[----:B------:R-:W-:Y:S01]  /*0df0*/  LEA.HI R9, R9, R204, RZ, 0x3 ;  /* 0x000000cc09097211 */ /* 0x000fe200078f18ff */
[----:B------:R-:W-:Y:S01]  /*0e00*/  VIADD R207, R194, 0x20 ;  /* 0x00000020c2cf7836 */ /* 0x000fe20000000000 */
[----:B------:R0:W-:Y:S01]  /*0e10*/  STL [R1+0x4], R3 ;  /* 0x0000040301007387 */ /* 0x0001e20000100800 */
[----:B------:R-:W-:Y:S01]  /*0e20*/  IMAD.SHL.U32 R16, R0, 0x8, RZ ;  /* 0x0000000800107824 */ /* 0x000fe200078e00ff */
[----:B------:R-:W-:Y:S01]  /*0e30*/  LOP3.LUT R217, R217, 0x1c0, RZ, 0xc0, !PT ;  /* 0x000001c0d9d97812 */ /* 0x000fe200078ec0ff */
[----:B------:R-:W-:Y:S01]  /*0e40*/  IMAD.U32 R4, RZ, RZ, UR4 ;  /* 0x00000004ff047e24 */ /* 0x000fe2000f8e00ff */
[----:B------:R-:W-:Y:S01]  /*0e50*/  IADD3 R193, R194, R207, RZ ;  /* 0x000000cfc2c17210 */ /* 0x000fe20007ffe0ff */
[----:B------:R-:W-:Y:S01]  /*0e60*/  IMAD.SHL.U32 R229, R11, 0x2, RZ ;  /* 0x000000020be57824 */ /* 0x000fe200078e00ff */
[----:B------:R-:W-:Y:S01]  /*0e70*/  LOP3.LUT R9, R9, 0xfffffff8, RZ, 0xc0, !PT ;  /* 0xfffffff809097812 */ /* 0x000fe200078ec0ff */
[----:B------:R-:W-:Y:S01]  /*0e80*/  IMAD.SHL.U32 R8, R8, 0x8, RZ ;  /* 0x0000000808087824 */ /* 0x000fe200078e00ff */
[----:B------:R1:W-:Y:S01]  /*0e90*/  STL [R1+0x58], R4 ;  /* 0x0000580401007387 */ /* 0x0003e20000100800 */
[C---:B------:R-:W-:Y:S01]  /*0ea0*/  VIADD R36, R229.reuse, 0x10 ;  /* 0x00000010e5247836 */ /* 0x040fe20000000000 */
[----:B0-----:R-:W-:Y:S01]  /*0eb0*/  LEA.HI R3, R0, R0, RZ, 0x1 ;  /* 0x0000000000037211 */ /* 0x001fe200078f08ff */
[C---:B------:R-:W-:Y:S01]  /*0ec0*/  VIADD R34, R229.reuse, 0x20 ;  /* 0x00000020e5227836 */ /* 0x040fe20000000000 */
[C---:B------:R-:W-:Y:S01]  /*0ed0*/  IADD3 R31, R229.reuse, 0x38, RZ ;  /* 0x00000038e51f7810 */ /* 0x040fe20007ffe0ff */
[----:B------:R-:W-:Y:S01]  /*0ee0*/  VIADD R28, R229, 0x50 ;  /* 0x00000050e51c7836 */ /* 0x000fe20000000000 */
[----:B------:R-:W-:Y:S01]  /*0ef0*/  LOP3.LUT R3, R3, 0x1ffffffe, RZ, 0xc0, !PT ;  /* 0x1ffffffe03037812 */ /* 0x000fe200078ec0ff */
[C---:B------:R-:W-:Y:S01]  /*0f00*/  VIADD R25, R229.reuse, 0x68 ;  /* 0x00000068e5197836 */ /* 0x040fe20000000000 */
[----:B------:R-:W-:Y:S01]  /*0f10*/  IADD3 R206, R194, 0x40, RZ ;  /* 0x00000040c2ce7810 */ /* 0x000fe20007ffe0ff */
[C---:B------:R-:W-:Y:S01]  /*0f20*/  VIADD R20, R229.reuse, 0x80 ;  /* 0x00000080e5147836 */ /* 0x040fe20000000000 */
[----:B------:R-:W-:Y:S01]  /*0f30*/  IADD3 R3, R0, -R3, RZ ;  /* 0x8000000300037210 */ /* 0x000fe20007ffe0ff */
[----:B------:R-:W-:Y:S01]  /*0f40*/  IMAD.IADD R10, R204, 0x1, -R9 ;  /* 0x00000001cc0a7824 */ /* 0x000fe200078e0a09 */
[----:B------:R-:W-:Y:S01]  /*0f50*/  SHF.R.U32.HI R0, RZ, 0x3, R217 ;  /* 0x00000003ff007819 */ /* 0x000fe200000116d9 */
[----:B------:R-:W-:Y:S01]  /*0f60*/  IMAD.IADD R192, R194, 0x1, R206 ;  /* 0x00000001c2c07824 */ /* 0x000fe200078e02ce */
[----:B------:R-:W-:Y:S01]  /*0f70*/  SHF.R.S32.HI R0, RZ, 0x1f, R193 ;  /* 0x0000001fff007819 */ /* 0x000fe200000114c1 */
[C---:B------:R-:W-:Y:S01]  /*0f80*/  VIADD R37, R229.reuse, 0x8 ;  /* 0x00000008e5257836 */ /* 0x040fe20000000000 */
[----:B-1----:R-:W-:Y:S01]  /*0f90*/  SHF.R.S32.HI R4, RZ, 0x1f, R12 ;  /* 0x0000001fff047819 */ /* 0x002fe2000001140c */
[----:B------:R0:W-:Y:S01]  /*0fa0*/  STL [R1+0x38], R10 ;  /* 0x0000380a01007387 */ /* 0x0001e20000100800 */
[----:B------:R-:W-:Y:S01]  /*0fb0*/  LEA.HI R0, R0, R193, RZ, 0x3 ;  /* 0x000000c100007211 */ /* 0x000fe200078f18ff */
[C---:B------:R-:W-:Y:S01]  /*0fc0*/  VIADD R33, R229.reuse, 0x28 ;  /* 0x00000028e5217836 */ /* 0x040fe20000000000 */
[----:B------:R-:W-:Y:S01]  /*0fd0*/  LEA.HI R4, R4, R12, RZ, 0x3 ;  /* 0x0000000c04047211 */ /* 0x000fe200078f18ff */
[----:B------:R1:W-:Y:S01]  /*0fe0*/  STL [R1+0x68], R8 ;  /* 0x0000680801007387 */ /* 0x0003e20000100800 */
[----:B------:R-:W-:Y:S01]  /*0ff0*/  SHF.R.S32.HI R198, RZ, 0x3, R0 ;  /* 0x00000003ffc67819 */ /* 0x000fe20000011400 */
[C---:B------:R-:W-:Y:S01]  /*1000*/  VIADD R0, R229.reuse, 0xb0 ;  /* 0x000000b0e5007836 */ /* 0x040fe20000000000 */
[----:B------:R-:W-:Y:S01]  /*1010*/  SHF.R.S32.HI R0, RZ, 0x1f, R36 ;  /* 0x0000001fff007819 */ /* 0x000fe20000011424 */
[----:B------:R-:W-:Y:S01]  /*1020*/  IMAD.SHL.U32 R4, R4, 0x40, RZ ;  /* 0x0000004004047824 */ /* 0x000fe200078e00ff */
[----:B------:R-:W-:Y:S01]  /*1030*/  SHF.R.S32.HI R0, RZ, 0x1f, R34 ;  /* 0x0000001fff007819 */ /* 0x000fe20000011422 */
[C---:B------:R-:W-:Y:S01]  /*1040*/  VIADD R32, R229.reuse, 0x30 ;  /* 0x00000030e5207836 */ /* 0x040fe20000000000 */
[C---:B------:R-:W-:Y:S01]  /*1050*/  IADD3 R12, R229.reuse, 0x98, RZ ;  /* 0x00000098e50c7810 */ /* 0x040fe20007ffe0ff */
[----:B------:R-:W-:Y:S01]  /*1060*/  IMAD.SHL.U32 R220, R10, 0x40, RZ ;  /* 0x000000400adc7824 */ /* 0x000fe200078e00ff */
        /* <DEDUP_REMOVED lines=9> */
[----:B------:R-:W-:Y:S01]  /*1100*/  IMAD.MOV.U32 R7, RZ, RZ, R19 ;  /* 0x000000ffff077224 */ /* 0x000fe200078e0013 */
[----:B------:R-:W-:Y:S01]  /*1110*/  LEA R0, R3, R14, 0x3 ;  /* 0x0000000e03007211 */ /* 0x000fe200078e18ff */
[C---:B------:R-:W-:Y:S01]  /*1120*/  VIADD R15, R229.reuse, 0x88 ;  /* 0x00000088e50f7836 */ /* 0x040fe20000000000 */
[----:B------:R-:W-:Y:S01]  /*1130*/  SHF.R.S32.HI R9, RZ, 0x1f, R192 ;  /* 0x0000001fff097819 */ /* 0x000fe200000114c0 */
[C---:B------:R-:W-:Y:S01]  /*1140*/  VIADD R13, R229.reuse, 0x90 ;  /* 0x00000090e50d7836 */ /* 0x040fe20000000000 */
[----:B------:R-:W-:Y:S01]  /*1150*/  IADD3 R35, R229, 0x18, RZ ;  /* 0x00000018e5237810 */ /* 0x000fe20007ffe0ff */
[----:B------:R2:W-:Y:S01]  /*1160*/  STL [R1+0x3c], R0 ;  /* 0x00003c0001007387 */ /* 0x0005e20000100800 */
[----:B------:R-:W-:Y:S01]  /*1170*/  LEA.HI R9, R9, R192, RZ, 0x3 ;  /* 0x000000c009097211 */ /* 0x000fe200078f18ff */
[----:B------:R-:W-:Y:S01]  /*1180*/  VIADD R22, R16, 0x60 ;  /* 0x0000006010167836 */ /* 0x000fe20000000000 */
[----:B------:R-:W-:Y:S01]  /*1190*/  LOP3.LUT R224, R4, 0xfffffe00, RZ, 0xc0, !PT ;  /* 0xfffffe0004e07812 */ /* 0x000fe200078ec0ff */
[C---:B------:R-:W-:Y:S01]  /*11a0*/  VIADD R19, R16.reuse, 0x80 ;  /* 0x0000008010137836 */ /* 0x040fe20000000000 */
[C---:B------:R-:W-:Y:S01]  /*11b0*/  IADD3 R27, R229.reuse, 0x58, RZ ;  /* 0x00000058e51b7810 */ /* 0x040fe20007ffe0ff */
[----:B------:R-:W-:Y:S01]  /*11c0*/  VIADD R23, R16, 0xa0 ;  /* 0x000000a010177836 */ /* 0x000fe20000000000 */
[----:B------:R-:W-:Y:S01]  /*11d0*/  SHF.R.S32.HI R4, RZ, 0x1f, R37 ;  /* 0x0000001fff047819 */ /* 0x000fe20000011425 */
[C---:B0-----:R-:W-:Y:S01]  /*11e0*/  VIADD R10, R229.reuse, 0xa0 ;  /* 0x000000a0e50a7836 */ /* 0x041fe20000000000 */
[----:B------:R-:W-:Y:S01]  /*11f0*/  SHF.R.S32.HI R199, RZ, 0x3, R9 ;  /* 0x00000003ffc77819 */ /* 0x000fe20000011409 */
[C---:B-1----:R-:W-:Y:S01]  /*1200*/  VIADD R8, R229.reuse, 0xa8 ;  /* 0x000000a8e5087836 */ /* 0x042fe20000000000 */
[----:B------:R-:W-:Y:S01]  /*1210*/  IADD3 R21, R229, 0x78, RZ ;  /* 0x00000078e5157810 */ /* 0x000fe20007ffe0ff */
[C---:B------:R-:W-:Y:S01]  /*1220*/  VIADD R208, R194.reuse, 0x30 ;  /* 0x00000030c2d07836 */ /* 0x040fe20000000000 */
[----:B------:R-:W-:Y:S01]  /*1230*/  SHF.R.S32.HI R4, RZ, 0x1f, R35 ;  /* 0x0000001fff047819 */ /* 0x000fe20000011423 */
[----:B------:R-:W-:Y:S01]  /*1240*/  VIADD R216, R194, 0x50 ;  /* 0x00000050c2d87836 */ /* 0x000fe20000000000 */
[----:B------:R-:W-:-:S02]  /*1250*/  SHF.R.S32.HI R9, RZ, 0x1f, R33 ;  /* 0x0000001fff097819 */ /* 0x000fc40000011421 */
[----:B------:R-:W-:Y:S02]  /*1260*/  SHF.R.S32.HI R4, RZ, 0x1f, R32 ;  /* 0x0000001fff047819 */ /* 0x000fe40000011420 */
[----:B------:R-:W-:Y:S02]  /*1270*/  LOP3.LUT R220, R220, 0x1c0, RZ, 0xc0, !PT ;  /* 0x000001c0dcdc7812 */ /* 0x000fe400078ec0ff */
[----:B------:R-:W-:Y:S02]  /*1280*/  SHF.R.S32.HI R9, RZ, 0x1f, R30 ;  /* 0x0000001fff097819 */ /* 0x000fe4000001141e */
[----:B------:R-:W-:Y:S02]  /*1290*/  SHF.R.S32.HI R4, RZ, 0x1f, R29 ;  /* 0x0000001fff047819 */ /* 0x000fe4000001141d */
[----:B------:R-:W-:Y:S02]  /*12a0*/  SHF.R.S32.HI R9, RZ, 0x1f, R27 ;  /* 0x0000001fff097819 */ /* 0x000fe4000001141b */
[----:B------:R-:W-:-:S02]  /*12b0*/  SHF.R.S32.HI R4, RZ, 0x1f, R26 ;  /* 0x0000001fff047819 */ /* 0x000fc4000001141a */
[----:B------:R-:W-:Y:S02]  /*12c0*/  SHF.R.S32.HI R9, RZ, 0x1f, R24 ;  /* 0x0000001fff097819 */ /* 0x000fe40000011418 */
[----:B------:R-:W-:Y:S02]  /*12d0*/  SHF.R.S32.HI R4, RZ, 0x1f, R21 ;  /* 0x0000001fff047819 */ /* 0x000fe40000011415 */
[----:B------:R-:W-:Y:S01]  /*12e0*/  MOV R6, R18 ;  /* 0x0000001200067202 */ /* 0x000fe20000000f00 */
[----:B------:R-:W-:Y:S01]  /*12f0*/  IMAD.MOV.U32 R18, RZ, RZ, RZ ;  /* 0x000000ffff127224 */ /* 0x000fe200078e00ff */
[----:B------:R-:W-:Y:S02]  /*1300*/  SHF.R.S32.HI R9, RZ, 0x1f, R15 ;  /* 0x0000001fff097819 */ /* 0x000fe4000001140f */
[----:B------:R-:W-:Y:S02]  /*1310*/  SHF.R.S32.HI R4, RZ, 0x1f, R13 ;  /* 0x0000001fff047819 */ /* 0x000fe4000001140d */
[----:B------:R-:W-:-:S02]  /*1320*/  SHF.L.U32 R222, R222, 0x9, RZ ;  /* 0x00000009dede7819 */ /* 0x000fc400000006ff */
[----:B------:R-:W-:Y:S02]  /*1330*/  SHF.R.S32.HI R17, RZ, 0x1f, R16 ;  /* 0x0000001fff117819 */ /* 0x000fe40000011410 */
[----:B------:R-:W-:Y:S02]  /*1340*/  IADD3 R215, R194, 0x10, RZ ;  /* 0x00000010c2d77810 */ /* 0x000fe40007ffe0ff */
[----:B------:R-:W-:Y:S02]  /*1350*/  SHF.R.S32.HI R203, RZ, 0x1f, R22 ;  /* 0x0000001fffcb7819 */ /* 0x000fe40000011416 */
[----:B------:R-:W-:Y:S02]  /*1360*/  SHF.R.S32.HI R202, RZ, 0x1f, R19 ;  /* 0x0000001fffca7819 */ /* 0x000fe40000011413 */
[----:B------:R-:W-:Y:S02]  /*1370*/  SHF.R.S32.HI R201, RZ, 0x1f, R23 ;  /* 0x0000001fffc97819 */ /* 0x000fe40000011417 */
[----:B------:R-:W-:-:S02]  /*1380*/  SHF.R.U32.HI R221, RZ, 0x3, R220 ;  /* 0x00000003ffdd7819 */ /* 0x000fc400000116dc */
[----:B------:R-:W-:Y:S02]  /*1390*/  SHF.R.S32.HI R9, RZ, 0x1f, R10 ;  /* 0x0000001fff097819 */ /* 0x000fe4000001140a */
[----:B--2---:R-:W-:-:S07]  /*13a0*/  SHF.R.S32.HI R4, RZ, 0x1f, R8 ;  /* 0x0000001fff047819 */ /* 0x004fce0000011408 */
.L_x_6172:
[----:B012-4-:R-:W0:Y:S01]  /*13b0*/  LDC.64 R8, c[0x0][0xc88] ;  /* 0x00032200ff087b82 */ /* 0x017e220000000a00 */
        /* <DEDUP_REMOVED lines=20> */
[C---:B------:R-:W-:Y:S01]  /*1500*/  IADD3 R8, P4, R29.reuse, UR6, RZ ;  /* 0x000000061d087c10 */ /* 0x040fe2000ff9e0ff */
[----:B------:R0:W-:Y:S04]  /*1510*/  STL [R1+0x5c], R0 ;  /* 0x00005c0001007387 */ /* 0x0001e80000100800 */
[----:B------:R1:W5:Y:S01]  /*1520*/  @P2 LDG.E R4, desc[UR60][R10.64] ;  /* 0x0000003c0a042981 */ /* 0x000362000c1e1900 */
[----:B------:R-:W-:-:S02]  /*1530*/  @P1 IADD3 R12, P2, R29, UR8, RZ ;  /* 0x000000081d0c1c10 */ /* 0x000fc4000ff5e0ff */
[----:B------:R-:W-:Y:S01]  /*1540*/  MOV R227, UR4 ;  /* 0x0000000400e37c02 */ /* 0x000fe20008000f00 */
[----:B------:R2:W-:Y:S01]  /*1550*/  STL [R1+0x48], R29 ;  /* 0x0000481d01007387 */ /* 0x0005e20000100800 */
[C---:B------:R-:W-:Y:S01]  /*1560*/  IADD3.X R9, R28.reuse, UR7, RZ, P4, !PT ;  /* 0x000000071c097c10 */ /* 0x040fe2000a7fe4ff */
[----:B------:R-:W-:Y:S01]  /*1570*/  ULDC.64 UR4, c[0x0][0x418] ;  /* 0x0001060000047ab9 */ /* 0x000fe20000000a00 */
[----:B------:R-:W-:Y:S01]  /*1580*/  @P1 IADD3.X R13, R28, UR9, RZ, P2, !PT ;  /* 0x000000091c0d1c10 */ /* 0x000fe200097fe4ff */
[----:B------:R2:W-:Y:S04]  /*1590*/  STL [R1+0x4c], R28 ;  /* 0x00004c1c01007387 */ /* 0x0005e80000100800 */
[----:B------:R2:W5:Y:S01]  /*15a0*/  @P0 LDG.E R122, desc[UR60][R8.64] ;  /* 0x0000003c087a0981 */ /* 0x000562000c1e1900 */
[----:B------:R-:W-:Y:S01]  /*15b0*/  UISETP.NE.U32.AND UP0, UPT, UR4, URZ, UPT ;  /* 0x0000003f0400728c */ /* 0x000fe2000bf05070 */
[----:B------:R-:W-:Y:S01]  /*15c0*/  LOP3.LUT R3, R6, 0xff000000, RZ, 0xc0, !PT ;  /* 0xff00000006037812 */ /* 0x000fe200078ec0ff */
[----:B------:R-:W-:Y:S01]  /*15d0*/  ULDC.64 UR8, c[0x0][0xa20] ;  /* 0x0002880000087ab9 */ /* 0x000fe20000000a00 */
[----:B------:R2:W5:Y:S01]  /*15e0*/  @P1 LDG.E R227, desc[UR60][R12.64] ;  /* 0x0000003c0ce31981 */ /* 0x000562000c1e1900 */
[----:B------:R-:W-:Y:S01]  /*15f0*/  UISETP.NE.AND.EX UP0, UPT, UR5, URZ, UPT, UP0 ;  /* 0x0000003f0500728c */ /* 0x000fe2000bf05300 */
[----:B------:R-:W-:Y:S01]  /*1600*/  ULDC UR4, c[0x0][0x424] ;  /* 0x0001090000047ab9 */ /* 0x000fe20000000800 */
[----:B------:R-:W-:-:S02]  /*1610*/  ISETP.NE.U32.AND P2, PT, RZ, UR8, PT ;  /* 0x00000008ff007c0c */ /* 0x000fc4000bf45070 */
[----:B------:R-:W-:Y:S01]  /*1620*/  USEL UR4, UR4, 0x1, UP0 ;  /* 0x0000000104047887 */ /* 0x000fe20008000000 */
[----:B------:R-:W-:Y:S01]  /*1630*/  ULDC UR5, c[0x0][0x2f0] ;  /* 0x0000bc0000057ab9 */ /* 0x000fe20000000800 */
[----:B0-----:R-:W-:Y:S02]  /*1640*/  LOP3.LUT R0, R6, 0xff0000, RZ, 0xc0, !PT ;  /* 0x00ff000006007812 */ /* 0x001fe400078ec0ff */
[----:B------:R-:W-:Y:S01]  /*1650*/  UIMAD UR4, UR4, UR5, URZ ;  /* 0x00000005040472a4 */ /* 0x000fe2000f8e023f */
[----:B------:R-:W-:Y:S02]  /*1660*/  SHF.R.U32.HI R3, RZ, 0x8, R3 ;  /* 0x00000008ff037819 */ /* 0x000fe40000011603 */
[----:B------:R-:W-:Y:S01]  /*1670*/  ISETP.NE.AND.EX P2, PT, RZ, UR9, PT, P2 ;  /* 0x00000009ff007c0c */ /* 0x000fe2000bf45320 */
[----:B------:R-:W-:Y:S01]  /*1680*/  ULDC UR5, c[0x0][0x348] ;  /* 0x0000d20000057ab9 */ /* 0x000fe20000000800 */
[----:B-1----:R-:W-:Y:S02]  /*1690*/  LEA.HI R11, R0, R3, RZ, 0x10 ;  /* 0x00000003000b7211 */ /* 0x002fe400078f80ff */
[----:B------:R-:W-:Y:S01]  /*16a0*/  LOP3.LUT R197, R6, 0xffff, RZ, 0xc0, !PT ;  /* 0x0000ffff06c57812 */ /* 0x000fe200078ec0ff */
[----:B--23--:R-:W-:Y:S08]  /*16b0*/  @P1 BRA `(.L_x_5930) ;  /* 0x0000000000241947 */ /* 0x00cff00003800000 */
        /* <DEDUP_REMOVED lines=9> */
.L_x_5930:
[----:B------:R-:W-:Y:S02]  /*1750*/  IMAD.U32 R25, RZ, RZ, UR5 ;  /* 0x00000005ff197e24 */ /* 0x000fe4000f8e00ff */
[----:B------:R-:W-:Y:S01]  /*1760*/  IMAD.U32 R27, RZ, RZ, UR4 ;  /* 0x00000004ff1b7e24 */ /* 0x000fe2000f8e00ff */
[----:B------:R-:W-:Y:S06]  /*1770*/  @!P2 BRA `(.L_x_5931) ;  /* 0x000000000010a947 */ /* 0x000fec0003800000 */
[----:B------:R-:W-:-:S04]  /*1780*/  IADD3 R6, P0, R29, UR8, RZ ;  /* 0x000000081d067c10 */ /* 0x000fc8000ff1e0ff */
[----:B------:R-:W-:-:S05]  /*1790*/  IADD3.X R7, R28, UR9, RZ, P0, !PT ;  /* 0x000000091c077c10 */ /* 0x000fca00087fe4ff */
[----:B------:R0:W5:Y:S01]  /*17a0*/  LDG.E R27, desc[UR60][R6.64] ;  /* 0x0000003c061b7981 */ /* 0x000162000c1e1900 */
[----:B------:R-:W-:Y:S05]  /*17b0*/  BRA `(.L_x_5932) ;  /* 0x0000000000107947 */ /* 0x000fea0003800000 */
.L_x_5931:
[----:B------:R-:W-:Y:S05]  /*17c0*/  @!P0 BRA `(.L_x_5932) ;  /* 0x00000000000c8947 */ /* 0x000fea0003800000 */
[----:B------:R-:W2:Y:S04]  /*17d0*/  LDG.E R0, desc[UR60][R8.64] ;  /* 0x0000003c08007981 */ /* 0x000ea8000c1e1900 */
[----:B------:R-:W2:Y:S02]  /*17e0*/  LDG.E R27, desc[UR60][R8.64+0x4] ;  /* 0x0000043c081b7981 */ /* 0x000ea4000c1e1900 */
[----:B--2---:R-:W-:-:S07]  /*17f0*/  IADD3 R27, -R0, R27, RZ ;  /* 0x0000001b001b7210 */ /* 0x004fce0007ffe1ff */
.L_x_5932:
[----:B------:R-:W-:Y:S01]  /*1800*/  ULDC.64 UR4, c[0x0][0xa10] ;  /* 0x0002840000047ab9 */ /* 0x000fe20000000a00 */
[----:B------:R-:W1:Y:S01]  /*1810*/  LDC R10, c[0x0][0x448] ;  /* 0x00011200ff0a7b82 */ /* 0x000e620000000800 */
        /* <DEDUP_REMOVED lines=8> */
[----:B-----5:R-:W-:-:S03]  /*18a0*/  IMAD.MOV.U32 R134, RZ, RZ, R27 ;  /* 0x000000ffff867224 */ /* 0x020fc600078e001b */
[----:B------:R-:W-:-:S13]  /*18b0*/  ISETP.NE.AND.EX P1, PT, RZ, UR5, PT, P1 ;  /* 0x00000005ff007c0c */ /* 0x000fda000bf25310 */
[----:B------:R-:W-:-:S04]  /*18c0*/  @P1 IADD3 R8, P2, R29, UR4, RZ ;  /* 0x000000041d081c10 */ /* 0x000fc8000ff5e0ff */
[----:B------:R-:W-:-:S05]  /*18d0*/  @P1 IADD3.X R9, R28, UR5, RZ, P2, !PT ;  /* 0x000000051c091c10 */ /* 0x000fca00097fe4ff */
[----:B------:R3:W5:Y:S01]  /*18e0*/  @P1 LDG.E R134, desc[UR60][R8.64] ;  /* 0x0000003c08861981 */ /* 0x000762000c1e1900 */
[----:B-1----:R-:W-:Y:S01]  /*18f0*/  ISETP.NE.AND P1, PT, R10, 0x1, PT ;  /* 0x000000010a00780c */ /* 0x002fe20003f25270 */
[----:B------:R-:W-:Y:S01]  /*1900*/  IMAD.SHL.U32 R226, R5, 0x80, RZ ;  /* 0x0000008005e27824 */ /* 0x000fe200078e00ff */
[----:B------:R-:W-:Y:S01]  /*1910*/  LOP3.LUT R13, R11, 0xff, RZ, 0xc0, !PT ;  /* 0x000000ff0b0d7812 */ /* 0x000fe200078ec0ff */
[----:B------:R-:W-:Y:S01]  /*1920*/  IMAD.IADD R12, R27, 0x1, -R4 ;  /* 0x000000011b0c7824 */ /* 0x000fe200078e0a04 */
[----:B------:R-:W-:Y:S01]  /*1930*/  SHF.R.U32.HI R14, RZ, 0x10, R11 ;  /* 0x00000010ff0e7819 */ /* 0x000fe2000001160b */
[----:B------:R-:W-:Y:S01]  /*1940*/  VIADD R5, R226, 0x7f ;  /* 0x0000007fe2057836 */ /* 0x000fe20000000000 */
[----:B------:R-:W-:Y:S01]  /*1950*/  BSSY B0, `(.L_x_5933) ;  /* 0x0000033000007945 */ /* 0x000fe20003800000 */
[----:B------:R1:W-:Y:S04]  /*1960*/  STL [R1+0x54], R13 ;  /* 0x0000540d01007387 */ /* 0x0003e80000100800 */
[----:B------:R1:W-:Y:S02]  /*1970*/  STL [R1+0x40], R14 ;  /* 0x0000400e01007387 */ /* 0x0003e40000100800 */
[----:B------:R-:W4:Y:S08]  /*1980*/  @P1 LDC R10, c[0x0][0x44c] ;  /* 0x00011300ff0a1b82 */ /* 0x000f300000000800 */
[----:B0-----:R-:W0:Y:S01]  /*1990*/  @P1 LDC R7, c[0x0][0x450] ;  /* 0x00011400ff071b82 */ /* 0x001e220000000800 */
[----:B--2---:R-:W-:Y:S01]  /*19a0*/  @P0 IADD3 R25, -R0, R3, RZ ;  /* 0x0000000300190210 */ /* 0x004fe20007ffe1ff */
[----:B----4-:R-:W-:-:S04]  /*19b0*/  @P1 IMAD.HI.U32 R0, R5, R10, RZ ;  /* 0x0000000a05001227 */ /* 0x010fc800078e00ff */
[----:B------:R-:W-:Y:S01]  /*19c0*/  IMAD.IADD R228, R12, 0x1, R25 ;  /* 0x000000010ce47824 */ /* 0x000fe200078e0219 */
[----:B0-----:R-:W-:-:S03]  /*19d0*/  @P1 SHF.R.U32.HI R5, RZ, R7, R0 ;  /* 0x00000007ff051219 */ /* 0x001fc60000011600 */
[C---:B------:R-:W-:Y:S01]  /*19e0*/  VIADD R0, R228.reuse, 0x5f ;  /* 0x0000005fe4007836 */ /* 0x040fe20000000000 */
[----:B------:R-:W-:-:S03]  /*19f0*/  IADD3 R135, R228, 0x60, -R227 ;  /* 0x00000060e4877810 */ /* 0x000fc60007ffe8e3 */
[----:B------:R-:W-:Y:S01]  /*1a00*/  IMAD.HI R0, R0, 0x2aaaaaab, RZ ;  /* 0x2aaaaaab00007827 */ /* 0x000fe200078e02ff */
[----:B------:R-:W-:-:S04]  /*1a10*/  IADD3 R5, R135, R5, RZ ;  /* 0x0000000587057210 */ /* 0x000fc80007ffe0ff */
[----:B------:R-:W-:Y:S01]  /*1a20*/  SHF.R.U32.HI R3, RZ, 0x1f, R0 ;  /* 0x0000001fff037819 */ /* 0x000fe20000011600 */
[----:B------:R-:W-:-:S03]  /*1a30*/  IMAD.HI R5, R5, 0x2aaaaaab, RZ ;  /* 0x2aaaaaab05057827 */ /* 0x000fc600078e02ff */
[----:B------:R-:W-:Y:S01]  /*1a40*/  LEA.HI.SX32 R136, R0, R3, 0x1c ;  /* 0x0000000300887211 */ /* 0x000fe200078fe2ff */
[----:B------:R-:W-:Y:S01]  /*1a50*/  IMAD.MOV.U32 R0, RZ, RZ, RZ ;  /* 0x000000ffff007224 */ /* 0x000fe200078e00ff */
[----:B------:R-:W-:-:S04]  /*1a60*/  SHF.R.U32.HI R4, RZ, 0x1f, R5 ;  /* 0x0000001fff047819 */ /* 0x000fc80000011605 */
[----:B------:R-:W-:-:S04]  /*1a70*/  LEA.HI.SX32 R5, R5, R4, 0x1c ;  /* 0x0000000405057211 */ /* 0x000fc800078fe2ff */
[----:B---3--:R-:W-:-:S04]  /*1a80*/  VIMNMX R9, R136, R5, PT ;  /* 0x0000000588097248 */ /* 0x008fc80003fe0100 */
[----:B------:R-:W-:-:S13]  /*1a90*/  ISETP.GE.AND P0, PT, R9, 0x1, PT ;  /* 0x000000010900780c */ /* 0x000fda0003f06270 */
[----:B-1----:R-:W-:Y:S05]  /*1aa0*/  @!P0 BRA `(.L_x_5934) ;  /* 0x0000000000748947 */ /* 0x002fea0003800000 */
[----:B------:R-:W-:Y:S01]  /*1ab0*/  ISETP.NE.AND P0, PT, R14, RZ, PT ;  /* 0x000000ff0e00720c */ /* 0x000fe20003f05270 */
[----:B------:R-:W-:-:S03]  /*1ac0*/  ULDC UR4, c[0x0][0x9f0] ;  /* 0x00027c0000047ab9 */ /* 0x000fc60000000800 */
[----:B------:R-:W-:-:S04]  /*1ad0*/  SEL R10, R14, UR4, P0 ;  /* 0x000000040e0a7c07 */ /* 0x000fc80008000000 */
[-C--:B------:R-:W-:Y:S02]  /*1ae0*/  IABS R6, R10.reuse ;  /* 0x0000000a00067213 */ /* 0x080fe40000000000 */
[----:B------:R-:W-:Y:S02]  /*1af0*/  IADD3 R0, R10, -0x1, R9 ;  /* 0xffffffff0a007810 */ /* 0x000fe40007ffe009 */
[----:B------:R-:W0:Y:S01]  /*1b00*/  I2F.RP R3, R6 ;  /* 0x0000000600037306 */ /* 0x000e220000209400 */
[----:B------:R-:W-:Y:S02]  /*1b10*/  IABS R11, R10 ;  /* 0x0000000a000b7213 */ /* 0x000fe40000000000 */
[----:B------:R-:W-:Y:S02]  /*1b20*/  IABS R8, R0 ;  /* 0x0000000000087213 */ /* 0x000fe40000000000 */
[----:B------:R-:W-:-:S04]  /*1b30*/  LOP3.LUT R0, R0, R10, RZ, 0x3c, !PT ;  /* 0x0000000a00007212 */ /* 0x000fc800078e3cff */
[----:B------:R-:W-:Y:S01]  /*1b40*/  ISETP.GE.AND P2, PT, R0, RZ, PT ;  /* 0x000000ff0000720c */ /* 0x000fe20003f46270 */
[----:B0-----:R-:W0:Y:S02]  /*1b50*/  MUFU.RCP R3, R3 ;  /* 0x0000000300037308 */ /* 0x001e240000001000 */
[----:B0-----:R-:W-:Y:S01]  /*1b60*/  VIADD R4, R3, 0xffffffe ;  /* 0x0ffffffe03047836 */ /* 0x001fe20000000000 */
[----:B------:R-:W-:-:S05]  /*1b70*/  IADD3 R3, RZ, -R11, RZ ;  /* 0x8000000bff037210 */ /* 0x000fca0007ffe0ff */
[----:B------:R0:W1:Y:S02]  /*1b80*/  F2I.FTZ.U32.TRUNC.NTZ R5, R4 ;  /* 0x0000000400057305 */ /* 0x000064000021f000 */
[----:B0-----:R-:W-:Y:S02]  /*1b90*/  IMAD.MOV.U32 R4, RZ, RZ, RZ ;  /* 0x000000ffff047224 */ /* 0x001fe400078e00ff */
[----:B-1----:R-:W-:-:S04]  /*1ba0*/  IMAD.MOV R7, RZ, RZ, -R5 ;  /* 0x000000ffff077224 */ /* 0x002fc800078e0a05 */
[----:B------:R-:W-:-:S04]  /*1bb0*/  IMAD R7, R7, R6, RZ ;  /* 0x0000000607077224 */ /* 0x000fc800078e02ff */
[----:B------:R-:W-:-:S06]  /*1bc0*/  IMAD.HI.U32 R5, R5, R7, R4 ;  /* 0x0000000705057227 */ /* 0x000fcc00078e0004 */
        /* <DEDUP_REMOVED lines=11> */
.L_x_5934:
[----:B------:R-:W-:Y:S05]  /*1c80*/  BSYNC B0 ;  /* 0x0000000000007941 */ /* 0x000fea0003800000 */
.L_x_5933:
        /* <DEDUP_REMOVED lines=37> */
.L_x_5937:
[----:B------:R-:W-:Y:S05]  /*1ee0*/  BSYNC B6 ;  /* 0x0000000000067941 */ /* 0x000fea0003800000 */
.L_x_5936:
        /* <DEDUP_REMOVED lines=19> */
[----:B0----5:R-:W-:Y:S05]  /*2020*/  CALL.ABS.NOINC R14 ;  /* 0x000000000e007343 */ /* 0x021fea0003c00000 */
.L_x_5939:
[----:B------:R-:W-:Y:S05]  /*2030*/  BSYNC B6 ;  /* 0x0000000000067941 */ /* 0x000fea0003800000 */
.L_x_5938:
[----:B------:R-:W-:Y:S01]  /*2040*/  ULDC.64 UR4, c[0x0][0x9f8] ;  /* 0x00027e0000047ab9 */ /* 0x000fe20000000a00 */
[----:B------:R-:W2:Y:S01]  /*2050*/  LDL R21, [R1+0x38] ;  /* 0x0000380001157983 */ /* 0x000ea20000100800 */
[----:B------:R-:W-:Y:S01]  /*2060*/  ISETP.NE.U32.AND P0, PT, RZ, UR4, PT ;  /* 0x00000004ff007c0c */ /* 0x000fe2000bf05070 */
[----:B------:R-:W-:Y:S01]  /*2070*/  IMAD.MOV.U32 R0, RZ, RZ, R26 ;  /* 0x000000ffff007224 */ /* 0x000fe200078e001a */
[----:B------:R-:W0:Y:S01]  /*2080*/  LDC R119, c[0x0][0x3f4] ;  /* 0x0000fd00ff777b82 */ /* 0x000e220000000800 */
[----:B------:R-:W3:Y:S01]  /*2090*/  LDL.LU R20, [R1] ;  /* 0x0000000001147983 */ /* 0x000ee20000300800 */
[----:B------:R-:W-:Y:S01]  /*20a0*/  ISETP.NE.AND.EX P0, PT, RZ, UR5, PT, P0 ;  /* 0x00000005ff007c0c */ /* 0x000fe2000bf05300 */
[----:B------:R-:W1:Y:S05]  /*20b0*/  S2R R8, SR_TID.X ;  /* 0x0000000000087919 */ /* 0x000e6a0000002100 */
[----:B------:R-:W4:Y:S07]  /*20c0*/  LDC.64 R94, c[0x0][0x3f8] ;  /* 0x0000fe00ff5e7b82 */ /* 0x000f2e0000000a00 */
[----:B------:R-:W-:Y:S01]  /*20d0*/  @P0 IADD3 R4, P1, R29, UR4, RZ ;  /* 0x000000041d040c10 */ /* 0x000fe2000ff3e0ff */
[----:B------:R-:W-:Y:S01]  /*20e0*/  ULDC UR4, c[0x0][0x2f4] ;  /* 0x0000bd0000047ab9 */ /* 0x000fe20000000800 */
[----:B------:R-:W0:Y:S02]  /*20f0*/  LDC.64 R88, c[0x0][0x408] ;  /* 0x00010200ff587b82 */ /* 0x000e240000000a00 */
[----:B------:R-:W-:-:S05]  /*2100*/  @P0 IADD3.X R5, R28, UR5, RZ, P1, !PT ;  /* 0x000000051c050c10 */ /* 0x000fca0008ffe4ff */
[----:B------:R1:W3:Y:S01]  /*2110*/  @P0 LDG.E R0, desc[UR60][R4.64] ;  /* 0x0000003c04000981 */ /* 0x0002e2000c1e1900 */
[----:B------:R-:W-:Y:S02]  /*2120*/  ISETP.GE.AND P1, PT, R193, UR4, PT ;  /* 0x00000004c1007c0c */ /* 0x000fe4000bf26270 */
[----:B------:R-:W-:Y:S02]  /*2130*/  ISETP.GE.AND P0, PT, R16, UR4, PT ;  /* 0x0000000410007c0c */ /* 0x000fe4000bf06270 */
[----:B------:R-:W-:Y:S02]  /*2140*/  SEL R6, RZ, 0xffffffff, P1 ;  /* 0xffffffffff067807 */ /* 0x000fe40000800000 */
[----:B------:R-:W-:-:S03]  /*2150*/  SEL R3, RZ, 0x1, P0 ;  /* 0x00000001ff037807 */ /* 0x000fc60000000000 */
[----:B------:R-:W-:Y:S01]  /*2160*/  IMAD.SHL.U32 R6, R6, 0x2, RZ ;  /* 0x0000000206067824 */ /* 0x000fe200078e00ff */
[----:B------:R-:W-:Y:S02]  /*2170*/  ISETP.GE.AND P0, PT, R192, UR4, PT ;  /* 0x00000004c0007c0c */ /* 0x000fe4000bf06270 */
[----:B------:R-:W-:Y:S02]  /*2180*/  ISETP.GE.AND P1, PT, R22, UR4, PT ;  /* 0x0000000416007c0c */ /* 0x000fe4000bf26270 */
[----:B------:R-:W-:Y:S01]  /*2190*/  LOP3.LUT R3, R6, 0x2, R3, 0xe2, !PT ;  /* 0x0000000206037812 */ /* 0x000fe200078ee203 */
[----:B-1----:R-:W-:Y:S01]  /*21a0*/  VIADD R6, R8, 0xffffff80 ;  /* 0xffffff8008067836 */ /* 0x002fe20000000000 */
[----:B------:R-:W-:Y:S02]  /*21b0*/  SEL R4, RZ, 0x4, P0 ;  /* 0x00000004ff047807 */ /* 0x000fe40000000000 */
[----:B------:R-:W-:Y:S02]  /*21c0*/  SEL R5, RZ, 0x8, P1 ;  /* 0x00000008ff057807 */ /* 0x000fe40000800000 */
[----:B------:R-:W-:-:S02]  /*21d0*/  ISETP.GE.AND P0, PT, R19, UR4, PT ;  /* 0x0000000413007c0c */ /* 0x000fc4000bf06270 */
[----:B------:R-:W-:Y:S02]  /*21e0*/  SHF.R.S32.HI R7, RZ, 0x1f, R204 ;  /* 0x0000001fff077819 */ /* 0x000fe400000114cc */
[----:B------:R-:W-:Y:S02]  /*21f0*/  SHF.R.S32.HI R9, RZ, 0x1f, R6 ;  /* 0x0000001fff097819 */ /* 0x000fe40000011406 */
[----:B------:R-:W-:Y:S02]  /*2200*/  LOP3.LUT R3, R5, R3, R4, 0xfe, !PT ;  /* 0x0000000305037212 */ /* 0x000fe400078efe04 */
[----:B------:R-:W-:Y:S01]  /*2210*/  SEL R8, RZ, 0x10, P0 ;  /* 0x00000010ff087807 */ /* 0x000fe20000000000 */
[----:B----4-:R-:W-:Y:S01]  /*2220*/  IMAD R4, R7, R94, RZ ;  /* 0x0000005e07047224 */ /* 0x010fe200078e02ff */
[----:B0-----:R-:W-:Y:S02]  /*2230*/  ISETP.GE.AND P0, PT, R16, R119, PT ;  /* 0x000000771000720c */ /* 0x001fe40003f06270 */
[----:B------:R-:W-:-:S02]  /*2240*/  LEA.HI R9, R9, R6, RZ, 0x2 ;  /* 0x0000000609097211 */ /* 0x000fc400078f10ff */
[----:B------:R-:W-:Y:S02]  /*2250*/  SHF.R.S32.HI R195, RZ, 0x1f, R194 ;  /* 0x0000001fffc37819 */ /* 0x000fe400000114c2 */
[----:B------:R-:W-:Y:S02]  /*2260*/  ISETP.GE.AND P1, PT, R193, R119, PT ;  /* 0x00000077c100720c */ /* 0x000fe40003f26270 */
[----:B------:R-:W-:Y:S01]  /*2270*/  LOP3.LUT R8, R3, R8, RZ, 0xfc, !PT ;  /* 0x0000000803087212 */ /* 0x000fe200078efcff */
[C---:B------:R-:W-:Y:S01]  /*2280*/  IMAD R5, R204.reuse, R95, R4 ;  /* 0x0000005fcc057224 */ /* 0x040fe200078e0204 */
[----:B------:R-:W-:Y:S01]  /*2290*/  SEL R3, R119, RZ, P0 ;  /* 0x000000ff77037207 */ /* 0x000fe20000000000 */
[----:B------:R-:W-:Y:S01]  /*22a0*/  IMAD R7, R7, R88, RZ ;  /* 0x0000005807077224 */ /* 0x000fe200078e02ff */
[----:B------:R-:W-:Y:S01]  /*22b0*/  LOP3.LUT R9, R9, 0xfffffffc, RZ, 0xc0, !PT ;  /* 0xfffffffc09097812 */ /* 0x000fe200078ec0ff */
[----:B------:R-:W-:Y:S01]  /*22c0*/  IMAD.WIDE.U32 R98, R204, R94, R194 ;  /* 0x0000005ecc627225 */ /* 0x000fe200078e00c2 */
[----:B------:R-:W-:-:S02]  /*22d0*/  SEL R4, R119, RZ, P1 ;  /* 0x000000ff77047207 */ /* 0x000fc40000800000 */
[----:B------:R-:W-:Y:S01]  /*22e0*/  ISETP.GE.AND P2, PT, R192, R119, PT ;  /* 0x00000077c000720c */ /* 0x000fe20003f46270 */
[----:B------:R-:W-:Y:S01]  /*22f0*/  IMAD.WIDE.U32 R96, R204, R94, R16 ;  /* 0x0000005ecc607225 */ /* 0x000fe200078e0010 */
[----:B------:R-:W-:-:S03]  /*2300*/  IADD3 R99, R99, R5, RZ ;  /* 0x0000000563637210 */ /* 0x000fc60007ffe0ff */
[----:B------:R-:W-:Y:S02]  /*2310*/  IMAD.IADD R3, R16, 0x1, R3 ;  /* 0x0000000110037824 */ /* 0x000fe400078e0203 */
[----:B------:R-:W-:Y:S02]  /*2320*/  IMAD.IADD R109, R6, 0x1, -R9 ;  /* 0x00000001066d7824 */ /* 0x000fe400078e0a09 */
[----:B------:R-:W-:-:S04]  /*2330*/  IMAD.WIDE.U32 R92, R204, R88, R194 ;  /* 0x00000058cc5c7225 */ /* 0x000fc800078e00c2 */
[C---:B------:R-:W-:Y:S02]  /*2340*/  IMAD R7, R204.reuse, R89, R7 ;  /* 0x00000059cc077224 */ /* 0x040fe400078e0207 */
[----:B------:R-:W-:-:S04]  /*2350*/  IMAD.WIDE.U32 R90, R204, R88, R16 ;  /* 0x00000058cc5a7225 */ /* 0x000fc800078e0010 */
[----:B------:R-:W-:Y:S02]  /*2360*/  IMAD.IADD R6, R193, 0x1, R4 ;  /* 0x00000001c1067824 */ /* 0x000fe400078e0204 */
[----:B------:R-:W-:Y:S01]  /*2370*/  IMAD.IADD R97, R5, 0x1, R97 ;  /* 0x0000000105617824 */ /* 0x000fe200078e0261 */
[----:B------:R-:W-:Y:S01]  /*2380*/  SEL R5, R119, RZ, P2 ;  /* 0x000000ff77057207 */ /* 0x000fe20001000000 */
[----:B------:R-:W-:Y:S01]  /*2390*/  IMAD.IADD R91, R7, 0x1, R91 ;  /* 0x00000001075b7824 */ /* 0x000fe200078e025b */
[----:B------:R-:W-:Y:S02]  /*23a0*/  SHF.R.S32.HI R4, RZ, 0x1f, R3 ;  /* 0x0000001fff047819 */ /* 0x000fe40000011403 */
[----:B------:R-:W-:Y:S02]  /*23b0*/  IADD3 R93, R93, R7, RZ ;  /* 0x000000075d5d7210 */ /* 0x000fe40007ffe0ff */
[----:B------:R-:W-:Y:S02]  /*23c0*/  SHF.R.S32.HI R7, RZ, 0x1f, R6 ;  /* 0x0000001fff077819 */ /* 0x000fe40000011406 */
[----:B------:R-:W-:-:S02]  /*23d0*/  IADD3 R11, R192, R5, RZ ;  /* 0x00000005c00b7210 */ /* 0x000fc40007ffe0ff */
[CC--:B------:R-:W-:Y:S02]  /*23e0*/  LEA.HI R5, R4.reuse, R3.reuse, RZ, 0x3 ;  /* 0x0000000304057211 */ /* 0x0c0fe400078f18ff */
[----:B------:R-:W-:Y:S02]  /*23f0*/  LEA.HI R3, R4, R3, RZ, 0x6 ;  /* 0x0000000304037211 */ /* 0x000fe400078f30ff */
[CC--:B------:R-:W-:Y:S02]  /*2400*/  LEA.HI R4, R7.reuse, R6.reuse, RZ, 0x6 ;  /* 0x0000000607047211 */ /* 0x0c0fe400078f30ff */
[----:B------:R-:W-:Y:S02]  /*2410*/  LEA.HI R6, R7, R6, RZ, 0x3 ;  /* 0x0000000607067211 */ /* 0x000fe400078f18ff */
[----:B------:R-:W-:Y:S01]  /*2420*/  SHF.R.S32.HI R3, RZ, 0x6, R3 ;  /* 0x00000006ff037819 */ /* 0x000fe20000011403 */
[----:B------:R-:W0:Y:S01]  /*2430*/  S2R R159, SR_TID.X ;  /* 0x00000000009f7919 */ /* 0x000e220000002100 */
[----:B------:R-:W-:-:S02]  /*2440*/  SHF.R.S32.HI R7, RZ, 0x6, R4 ;  /* 0x00000006ff077819 */ /* 0x000fc40000011404 */
[C---:B------:R-:W-:Y:S02]  /*2450*/  LOP3.LUT R10, R220.reuse, 0x38, R6, 0xf8, !PT ;  /* 0x00000038dc0a7812 */ /* 0x040fe400078ef806 */
[----:B------:R-:W-:Y:S01]  /*2460*/  LOP3.LUT R4, R220, 0x38, R5, 0xf8, !PT ;  /* 0x00000038dc047812 */ /* 0x000fe200078ef805 */
[C---:B------:R-:W-:Y:S01]  /*2470*/  IMAD R131, R3.reuse, 0x1800, R222 ;  /* 0x0000180003837824 */ /* 0x040fe200078e02de */
[----:B------:R-:W-:Y:S01]  /*2480*/  SHF.R.S32.HI R14, RZ, 0x1f, R11 ;  /* 0x0000001fff0e7819 */ /* 0x000fe2000001140b */
[----:B------:R-:W-:Y:S01]  /*2490*/  IMAD R129, R3, 0x1800, R224 ;  /* 0x0000180003817824 */ /* 0x000fe200078e02e0 */
[-C--:B------:R-:W-:Y:S01]  /*24a0*/  LOP3.LUT R3, R10, R221.reuse, RZ, 0x3c, !PT ;  /* 0x000000dd0a037212 */ /* 0x080fe200078e3cff */
[----:B------:R-:W-:Y:S01]  /*24b0*/  IMAD R130, R7, 0x1800, R222 ;  /* 0x0000180007827824 */ /* 0x000fe200078e02de */
[----:B------:R-:W-:Y:S02]  /*24c0*/  LOP3.LUT R4, R4, R221, RZ, 0x3c, !PT ;  /* 0x000000dd04047212 */ /* 0x000fe400078e3cff */
[----:B------:R-:W-:-:S02]  /*24d0*/  LEA.HI R13, R14, R11, RZ, 0x3 ;  /* 0x0000000b0e0d7211 */ /* 0x000fc400078f18ff */
[----:B------:R-:W-:Y:S01]  /*24e0*/  LEA.HI R11, R14, R11, RZ, 0x6 ;  /* 0x0000000b0e0b7211 */ /* 0x000fe200078f30ff */
[----:B------:R-:W-:Y:S01]  /*24f0*/  IMAD.IADD R130, R130, 0x1, R3 ;  /* 0x0000000182827824 */ /* 0x000fe200078e0203 */
[----:B------:R-:W-:Y:S01]  /*2500*/  LOP3.LUT R9, R217, 0x38, R5, 0xf8, !PT ;  /* 0x00000038d9097812 */ /* 0x000fe200078ef805 */
[----:B------:R-:W-:Y:S01]  /*2510*/  IMAD.IADD R131, R131, 0x1, R4 ;  /* 0x0000000183837824 */ /* 0x000fe200078e0204 */
[----:B------:R-:W-:Y:S02]  /*2520*/  SHF.R.U32.HI R26, RZ, 0x3, R217 ;  /* 0x00000003ff1a7819 */ /* 0x000fe400000116d9 */
[----:B------:R-:W-:Y:S02]  /*2530*/  LOP3.LUT R3, R217, 0x38, R6, 0xf8, !PT ;  /* 0x00000038d9037812 */ /* 0x000fe400078ef806 */
[----:B-----5:R-:W-:Y:S02]  /*2540*/  SHF.R.S32.HI R15, RZ, 0x1f, R134 ;  /* 0x0000001fff0f7819 */ /* 0x020fe40000011486 */
[----:B------:R-:W-:-:S02]  /*2550*/  SHF.R.S32.HI R11, RZ, 0x6, R11 ;  /* 0x00000006ff0b7819 */ /* 0x000fc4000001140b */
[--C-:B------:R-:W-:Y:S02]  /*2560*/  LOP3.LUT R4, R220, 0x38, R13.reuse, 0xf8, !PT ;  /* 0x00000038dc047812 */ /* 0x100fe400078ef80d */
[-C--:B------:R-:W-:Y:S02]  /*2570*/  LOP3.LUT R12, R9, R26.reuse, RZ, 0x3c, !PT ;  /* 0x0000001a090c7212 */ /* 0x080fe400078e3cff */
[----:B------:R-:W-:Y:S02]  /*2580*/  LOP3.LUT R9, R217, 0x38, R13, 0xf8, !PT ;  /* 0x00000038d9097812 */ /* 0x000fe400078ef80d */
[----:B------:R-:W-:Y:S01]  /*2590*/  LOP3.LUT R10, R3, R26, RZ, 0x3c, !PT ;  /* 0x0000001a030a7212 */ /* 0x000fe200078e3cff */
[----:B------:R-:W-:Y:S01]  /*25a0*/  IMAD R128, R11, 0x1800, R222 ;  /* 0x000018000b807824 */ /* 0x000fe200078e02de */
[----:B------:R-:W-:Y:S01]  /*25b0*/  LOP3.LUT R3, R4, R221, RZ, 0x3c, !PT ;  /* 0x000000dd04037212 */ /* 0x000fe200078e3cff */
[----:B------:R-:W-:Y:S01]  /*25c0*/  IMAD R4, R15, R94, RZ ;  /* 0x0000005e0f047224 */ /* 0x000fe200078e02ff */
[----:B------:R-:W-:Y:S01]  /*25d0*/  LOP3.LUT R9, R9, R26, RZ, 0x3c, !PT ;  /* 0x0000001a09097212 */ /* 0x000fe200078e3cff */
[----:B------:R-:W-:-:S02]  /*25e0*/  IMAD R15, R15, R88, RZ ;  /* 0x000000580f0f7224 */ /* 0x000fc400078e02ff */
[----:B------:R-:W-:Y:S01]  /*25f0*/  IMAD R126, R11, 0x1800, R224 ;  /* 0x000018000b7e7824 */ /* 0x000fe200078e02e0 */
[----:B------:R-:W-:Y:S01]  /*2600*/  SHF.L.U64.HI R104, R88, 0x6, R89 ;  /* 0x0000000658687819 */ /* 0x000fe20000010259 */
[----:B------:R-:W-:Y:S01]  /*2610*/  IMAD.IADD R128, R128, 0x1, R3 ;  /* 0x0000000180807824 */ /* 0x000fe200078e0203 */
[----:B------:R-:W-:Y:S01]  /*2620*/  SHF.L.U32 R105, R88, 0x6, RZ ;  /* 0x0000000658697819 */ /* 0x000fe200000006ff */
[----:B------:R-:W-:Y:S02]  /*2630*/  IMAD R3, R89, 0x60, RZ ;  /* 0x0000006059037824 */ /* 0x000fe400078e02ff */
[C---:B------:R-:W-:Y:S02]  /*2640*/  IMAD R15, R134.reuse, R89, R15 ;  /* 0x00000059860f7224 */ /* 0x040fe400078e020f */
[----:B------:R-:W-:-:S04]  /*2650*/  IMAD.WIDE.U32 R92, R134, R88, R92 ;  /* 0x00000058865c7225 */ /* 0x000fc800078e005c */
[----:B------:R-:W-:-:S04]  /*2660*/  IMAD.WIDE.U32 R90, R134, R88, R90 ;  /* 0x00000058865a7225 */ /* 0x000fc800078e005a */
[----:B------:R-:W-:Y:S02]  /*2670*/  IMAD R127, R7, 0x1800, R224 ;  /* 0x00001800077f7824 */ /* 0x000fe400078e02e0 */
[----:B------:R-:W-:-:S04]  /*2680*/  IMAD.WIDE.U32 R88, R88, 0x60, RZ ;  /* 0x0000006058587825 */ /* 0x000fc800078e00ff */
[----:B------:R-:W-:Y:S02]  /*2690*/  IMAD.IADD R126, R126, 0x1, R9 ;  /* 0x000000017e7e7824 */ /* 0x000fe400078e0209 */
[----:B------:R-:W-:Y:S01]  /*26a0*/  IMAD R7, R134, R95, R4 ;  /* 0x0000005f86077224 */ /* 0x000fe200078e0204 */
[----:B------:R-:W-:Y:S01]  /*26b0*/  LOP3.LUT R4, R220, 0x18, R16, 0xf8, !PT ;  /* 0x00000018dc047812 */ /* 0x000fe200078ef810 */
[----:B------:R-:W-:Y:S01]  /*26c0*/  IMAD.WIDE.U32 R98, R134, R94, R98 ;  /* 0x0000005e86627225 */ /* 0x000fe200078e0062 */
[----:B------:R-:W-:-:S03]  /*26d0*/  IADD3 R124, R89, R3, RZ ;  /* 0x00000003597c7210 */ /* 0x000fc60007ffe0ff */
[----:B------:R-:W-:Y:S01]  /*26e0*/  IMAD.WIDE.U32 R96, R134, R94, R96 ;  /* 0x0000005e86607225 */ /* 0x000fe200078e0060 */
[----:B------:R-:W-:Y:S02]  /*26f0*/  SHF.L.U64.HI R102, R94, 0x6, R95 ;  /* 0x000000065e667819 */ /* 0x000fe4000001025f */
[----:B------:R-:W-:Y:S01]  /*2700*/  LOP3.LUT R125, R4, R221, RZ, 0x3c, !PT ;  /* 0x000000dd047d7212 */ /* 0x000fe200078e3cff */
[----:B------:R-:W-:Y:S01]  /*2710*/  IMAD R123, R95, 0x60, RZ ;  /* 0x000000605f7b7824 */ /* 0x000fe200078e02ff */
[----:B------:R-:W-:Y:S01]  /*2720*/  SHF.R.S32.HI R112, RZ, 0x3, R5 ;  /* 0x00000003ff707819 */ /* 0x000fe20000011405 */
[----:B------:R-:W-:Y:S01]  /*2730*/  IMAD.SHL.U32 R103, R94, 0x40, RZ ;  /* 0x000000405e677824 */ /* 0x000fe200078e00ff */
[----:B------:R-:W-:Y:S01]  /*2740*/  SHF.R.S32.HI R111, RZ, 0x3, R6 ;  /* 0x00000003ff6f7819 */ /* 0x000fe20000011406 */
[----:B------:R-:W-:Y:S01]  /*2750*/  IMAD.IADD R101, R99, 0x1, R7 ;  /* 0x0000000163657824 */ /* 0x000fe200078e0207 */
[----:B------:R-:W-:Y:S01]  /*2760*/  LOP3.LUT R5, R5, 0xfffffff8, RZ, 0xc0, !PT ;  /* 0xfffffff805057812 */ /* 0x000fe200078ec0ff */
[----:B------:R-:W-:Y:S01]  /*2770*/  IMAD.IADD R3, R7, 0x1, R97 ;  /* 0x0000000107037824 */ /* 0x000fe200078e0261 */
[----:B------:R-:W-:Y:S01]  /*2780*/  LOP3.LUT R6, R6, 0xfffffff8, RZ, 0xc0, !PT ;  /* 0xfffffff806067812 */ /* 0x000fe200078ec0ff */
[----:B------:R-:W-:Y:S01]  /*2790*/  IMAD.WIDE.U32 R94, R94, 0x60, RZ ;  /* 0x000000605e5e7825 */ /* 0x000fe200078e00ff */
[----:B------:R-:W-:-:S02]  /*27a0*/  LOP3.LUT R7, R13, 0xfffffff8, RZ, 0xc0, !PT ;  /* 0xfffffff80d077812 */ /* 0x000fc400078ec0ff */
[----:B------:R-:W-:Y:S01]  /*27b0*/  IADD3 R127, R127, R10, RZ ;  /* 0x0000000a7f7f7210 */ /* 0x000fe20007ffe0ff */
[----:B------:R-:W-:Y:S01]  /*27c0*/  IMAD.IADD R122, R122, 0x1, R27 ;  /* 0x000000017a7a7824 */ /* 0x000fe200078e021b */
[----:B0-----:R-:W-:Y:S01]  /*27d0*/  LEA.HI R159, R159, 0x8, RZ, 0x19 ;  /* 0x000000089f9f7811 */ /* 0x001fe200078fc8ff */
[----:B------:R-:W-:Y:S01]  /*27e0*/  IMAD.IADD R129, R129, 0x1, R12 ;  /* 0x0000000181817824 */ /* 0x000fe200078e020c */
[----:B------:R-:W-:Y:S01]  /*27f0*/  IADD3 R100, R93, R15, RZ ;  /* 0x0000000f5d647210 */ /* 0x000fe20007ffe0ff */
[----:B------:R-:W-:Y:S01]  /*2800*/  IMAD.SHL.U32 R119, R119, 0x2, RZ ;  /* 0x0000000277777824 */ /* 0x000fe200078e00ff */
[----:B------:R-:W-:Y:S01]  /*2810*/  SHF.R.S32.HI R110, RZ, 0x3, R13 ;  /* 0x00000003ff6e7819 */ /* 0x000fe2000001140d */
[----:B------:R-:W-:Y:S01]  /*2820*/  IMAD.IADD R125, R222, 0x1, R125 ;  /* 0x00000001de7d7824 */ /* 0x000fe200078e027d */
[----:B------:R-:W-:Y:S01]  /*2830*/  SHF.R.S32.HI R108, RZ, 0x1f, R5 ;  /* 0x0000001fff6c7819 */ /* 0x000fe20000011405 */
[----:B------:R-:W-:Y:S01]  /*2840*/  IMAD.IADD R123, R95, 0x1, R123 ;  /* 0x000000015f7b7824 */ /* 0x000fe200078e027b */
[----:B------:R-:W-:Y:S01]  /*2850*/  SHF.R.S32.HI R107, RZ, 0x1f, R6 ;  /* 0x0000001fff6b7819 */ /* 0x000fe20000011406 */
[----:B------:R-:W-:Y:S01]  /*2860*/  IMAD R109, R109, 0x40, R204 ;  /* 0x000000406d6d7824 */ /* 0x000fe200078e02cc */
[----:B------:R-:W-:Y:S01]  /*2870*/  SHF.R.S32.HI R106, RZ, 0x1f, R7 ;  /* 0x0000001fff6a7819 */ /* 0x000fe20000011407 */
[----:B------:R-:W-:Y:S01]  /*2880*/  IMAD.IADD R4, R15, 0x1, R91 ;  /* 0x000000010f047824 */ /* 0x000fe200078e025b */
[----:B--2---:R-:W-:-:S02]  /*2890*/  LOP3.LUT P3, RZ, R21, 0x4, RZ, 0xc0, !PT ;  /* 0x0000000415ff7812 */ /* 0x004fc4000786c0ff */
[----:B---3--:R-:W-:-:S04]  /*28a0*/  LOP3.LUT R20, R20, 0xfffffffe, RZ, 0xc0, !PT ;  /* 0xfffffffe14147812 */ /* 0x008fc800078ec0ff */
[----:B------:R-:W-:Y:S02]  /*28b0*/  @P2 LOP3.LUT R20, R20, 0x1, RZ, 0xfc, !PT ;  /* 0x0000000114142812 */ /* 0x000fe400078efcff */
[----:B------:R-:W-:Y:S02]  /*28c0*/  ISETP.GE.AND P2, PT, R23, UR4, PT ;  /* 0x0000000417007c0c */ /* 0x000fe4000bf46270 */
[----:B------:R-:W-:Y:S02]  /*28d0*/  LOP3.LUT R20, R20, 0xfffffffb, RZ, 0xc0, !PT ;  /* 0xfffffffb14147812 */ /* 0x000fe400078ec0ff */
[----:B------:R-:W-:Y:S02]  /*28e0*/  SEL R9, RZ, 0x20, P2 ;  /* 0x00000020ff097807 */ /* 0x000fe40001000000 */
[----:B------:R-:W-:Y:S02]  /*28f0*/  @P3 LOP3.LUT R20, R20, 0x4, RZ, 0xfc, !PT ;  /* 0x0000000414143812 */ /* 0x000fe400078efcff */
[----:B------:R-:W-:-:S03]  /*2900*/  LOP3.LUT R26, R8, R9, RZ, 0xfc, !PT ;  /* 0x00000009081a7212 */ /* 0x000fc600078efcff */
[----:B------:R0:W-:Y:S01]  /*2910*/  STL [R1], R20 ;  /* 0x0000001401007387 */ /* 0x0001e20000100800 */
[C---:B------:R-:W-:Y:S02]  /*2920*/  LOP3.LUT R9, R26.reuse, 0x2, RZ, 0xc0, !PT ;  /* 0x000000021a097812 */ /* 0x040fe400078ec0ff */
[C---:B------:R-:W-:Y:S02]  /*2930*/  LOP3.LUT R10, R26.reuse, 0x4, RZ, 0xc0, !PT ;  /* 0x000000041a0a7812 */ /* 0x040fe400078ec0ff */
[----:B------:R-:W-:Y:S02]  /*2940*/  LOP3.LUT R21, R26, 0x10, RZ, 0xc0, !PT ;  /* 0x000000101a157812 */ /* 0x000fe400078ec0ff */
[----:B------:R-:W-:Y:S02]  /*2950*/  LOP3.LUT R8, R8, 0x1, RZ, 0xc0, !PT ;  /* 0x0000000108087812 */ /* 0x000fe400078ec0ff */
[----:B------:R-:W-:Y:S02]  /*2960*/  SHF.R.S32.HI R121, RZ, 0x1f, R0 ;  /* 0x0000001fff797819 */ /* 0x000fe40000011400 */
[----:B0-----:R-:W-:-:S02]  /*2970*/  LOP3.LUT R20, R26, 0x8, RZ, 0xc0, !PT ;  /* 0x000000081a147812 */ /* 0x001fc400078ec0ff */
[----:B------:R-:W-:-:S07]  /*2980*/  LOP3.LUT R26, R26, 0x20, RZ, 0xc0, !PT ;  /* 0x000000201a1a7812 */ /* 0x000fce00078ec0ff */
.L_x_6045:
[----:B0-2-4-:R-:W2:Y:S01]  /*2990*/  LDL R33, [R1+0x38] ;  /* 0x0000380001217983 */ /* 0x015ea20000100800 */
[----:B------:R-:W0:Y:S03]  /*29a0*/  LDC R76, c[0x0][0x430] ;  /* 0x00010c00ff4c7b82 */ /* 0x000e260000000800 */
[----:B------:R-:W3:Y:S01]  /*29b0*/  LDL.LU R31, [R1] ;  /* 0x00000000011f7983 */ /* 0x000ee20000300800 */
[----:B------:R-:W-:Y:S02]  /*29c0*/  VIADD R24, R24, 0xffffffff ;  /* 0xffffffff18187836 */ /* 0x000fe40000000000 */
[----:B------:R-:W-:Y:S02]  /*29d0*/  IMAD.MOV.U32 R27, RZ, RZ, RZ ;  /* 0x000000ffff1b7224 */ /* 0x000fe400078e00ff */
[----:B------:R-:W-:Y:S01]  /*29e0*/  IMAD R12, R24, 0x60, R109 ;  /* 0x00000060180c7824 */ /* 0x000fe200078e026d */
[----:B-1----:R-:W1:Y:S03]  /*29f0*/  LDC R118, c[0x0][0x3f4] ;  /* 0x0000fd00ff767b82 */ /* 0x002e660000000800 */
[----:B------:R-:W-:Y:S01]  /*2a00*/  IMAD.IADD R32, R122, 0x1, R12 ;  /* 0x000000017a207824 */ /* 0x000fe200078e020c */
[----:B------:R-:W-:-:S04]  /*2a10*/  ISETP.GE.AND P2, PT, R12, R25, PT ;  /* 0x000000190c00720c */ /* 0x000fc80003f46270 */
[----:B------:R-:W-:Y:S02]  /*2a20*/  ISETP.GT.OR P2, PT, R109, 0x5f, P2 ;  /* 0x0000005f6d00780c */ /* 0x000fe40001744670 */
[----:B------:R-:W-:Y:S02]  /*2a30*/  MOV R28, R32 ;  /* 0x00000020001c7202 */ /* 0x000fe40000000f00 */
[----:B0-----:R-:W-:-:S09]  /*2a40*/  ISETP.NE.AND P3, PT, R76, 0x1, PT ;  /* 0x000000014c00780c */ /* 0x001fd20003f65270 */
[----:B------:R-:W0:Y:S08]  /*2a50*/  @!P2 LDC.64 R14, c[0x0][0x428] ;  /* 0x00010a00ff0eab82 */ /* 0x000e300000000a00 */
[----:B------:R-:W4:Y:S08]  /*2a60*/  @P3 LDC R11, c[0x0][0x434] ;  /* 0x00010d00ff0b3b82 */ /* 0x000f300000000800 */
[----:B------:R-:W1:Y:S08]  /*2a70*/  @P3 LDC R30, c[0x0][0x438] ;  /* 0x00010e00ff1e3b82 */ /* 0x000e700000000800 */
[----:B------:R-:W0:Y:S01]  /*2a80*/  @!P2 LDC.64 R12, c[0x0][0x418] ;  /* 0x00010600ff0cab82 */ /* 0x000e220000000a00 */
[----:B----4-:R-:W-:-:S05]  /*2a90*/  @P3 IMAD.HI.U32 R11, R32, R11, RZ ;  /* 0x0000000b200b3227 */ /* 0x010fca00078e00ff */
[----:B-1----:R-:W-:Y:S01]  /*2aa0*/  @P3 SHF.R.U32.HI R28, RZ, R30, R11 ;  /* 0x0000001eff1c3219 */ /* 0x002fe2000001160b */
[----:B0-----:R-:W-:-:S03]  /*2ab0*/  @!P2 IMAD R11, R121, R14, RZ ;  /* 0x0000000e790ba224 */ /* 0x001fc600078e02ff */
[--C-:B------:R-:W-:Y:S01]  /*2ac0*/  @!P2 SHF.R.S32.HI R29, RZ, 0x1f, R28.reuse ;  /* 0x0000001fff1da819 */ /* 0x100fe2000001141c */
[C---:B------:R-:W-:Y:S02]  /*2ad0*/  @!P2 IMAD R11, R0.reuse, R15, R11 ;  /* 0x0000000f000ba224 */ /* 0x040fe400078e020b */
[----:B------:R-:W-:-:S04]  /*2ae0*/  @!P2 IMAD.WIDE.U32 R14, R0, R14, R28 ;  /* 0x0000000e000ea225 */ /* 0x000fc800078e001c */
[----:B------:R-:W-:Y:S01]  /*2af0*/  @!P2 IMAD.IADD R11, R15, 0x1, R11 ;  /* 0x000000010f0ba824 */ /* 0x000fe200078e020b */
[----:B------:R-:W-:-:S04]  /*2b00*/  @!P2 LEA R12, P3, R14, R12, 0x2 ;  /* 0x0000000c0e0ca211 */ /* 0x000fc800078610ff */
[----:B------:R-:W-:-:S05]  /*2b10*/  @!P2 LEA.HI.X R13, R14, R13, R11, 0x2, P3 ;  /* 0x0000000d0e0da211 */ /* 0x000fca00018f140b */
[----:B------:R0:W5:Y:S01]  /*2b20*/  @!P2 LDG.E R27, desc[UR60][R12.64] ;  /* 0x0000003c0c1ba981 */ /* 0x000162000c1e1900 */
[----:B------:R-:W-:Y:S01]  /*2b30*/  ISETP.GT.AND P2, PT, R24, R120, PT ;  /* 0x000000781800720c */ /* 0x000fe20003f44270 */
[----:B------:R-:W-:Y:S01]  /*2b40*/  IMAD R14, R18, 0x4800, R125 ;  /* 0x00004800120e7824 */ /* 0x000fe200078e027d */
[----:B------:R-:W-:Y:S05]  /*2b50*/  YIELD ;  /* 0x0000000000007946 */ /* 0x000fea0003800000 */
[C---:B------:R-:W-:Y:S01]  /*2b60*/  IADD3 R78, R14.reuse, 0x20, RZ ;  /* 0x000000200e4e7810 */ /* 0x040fe20007ffe0ff */
[----:B------:R-:W-:Y:S01]  /*2b70*/  IMAD.MOV R11, RZ, RZ, -R28 ;  /* 0x000000ffff0b7224 */ /* 0x000fe200078e0a1c */
[----:B------:R-:W-:Y:S01]  /*2b80*/  BSSY B0, `(.L_x_5940) ;  /* 0x00007a6000007945 */ /* 0x000fe20003800000 */
[----:B------:R-:W-:-:S02]  /*2b90*/  IMAD R77, R14, 0x2, R113 ;  /* 0x000000020e4d7824 */ /* 0x000fc400078e0271 */
[----:B------:R-:W-:Y:S01]  /*2ba0*/  IMAD R76, R76, R11, R32 ;  /* 0x0000000b4c4c7224 */ /* 0x000fe200078e0220 */
[----:B--2---:R-:W-:Y:S02]  /*2bb0*/  LOP3.LUT P4, RZ, R33, 0x4, RZ, 0xc0, !PT ;  /* 0x0000000421ff7812 */ /* 0x004fe4000788c0ff */
[----:B---3--:R-:W-:-:S04]  /*2bc0*/  LOP3.LUT R31, R31, 0xfffffffd, RZ, 0xc0, !PT ;  /* 0xfffffffd1f1f7812 */ /* 0x008fc800078ec0ff */
[----:B------:R-:W-:Y:S02]  /*2bd0*/  @P2 LOP3.LUT R31, R31, 0x2, RZ, 0xfc, !PT ;  /* 0x000000021f1f2812 */ /* 0x000fe400078efcff */
[----:B------:R-:W-:-:S03]  /*2be0*/  ISETP.GE.AND P2, PT, R118, 0x1, PT ;  /* 0x000000017600780c */ /* 0x000fc60003f46270 */
[----:B------:R0:W-:Y:S02]  /*2bf0*/  STL [R1], R31 ;  /* 0x0000001f01007387 */ /* 0x0001e40000100800 */
[----:B------:R-:W-:-:S04]  /*2c00*/  @P4 VIADD R78, R14, 0xffffffe0 ;  /* 0xffffffe00e4e4836 */ /* 0x000fc80000000000 */
[----:B------:R-:W-:-:S04]  /*2c10*/  IMAD R78, R78, 0x2, R113 ;  /* 0x000000024e4e7824 */ /* 0x000fc800078e0271 */
[----:B0-----:R-:W-:Y:S05]  /*2c20*/  @!P2 BRA `(.L_x_5941) ;  /* 0x000000700098a947 */ /* 0x001fea0003800000 */
        /* <DEDUP_REMOVED lines=11> */
[----:B------:R-:W-:Y:S01]  /*2ce0*/  IMAD R14, R84, UR4, RZ ;  /* 0x00000004540e7c24 */ /* 0x000fe2000f8e02ff */
[----:B------:R-:W-:Y:S02]  /*2cf0*/  IADD3 R13, R13, R11, RZ ;  /* 0x0000000b0d0d7210 */ /* 0x000fe40007ffe0ff */
        /* <DEDUP_REMOVED lines=15> */
[----:B------:R-:W-:-:S03]  /*2df0*/  LEA.HI.X R116, R116, UR5, R11, 0x1, P3 ;  /* 0x0000000574747c11 */ /* 0x000fc600098f0c0b */
[----:B------:R-:W-:Y:S02]  /*2e00*/  IMAD.IADD R11, R15, 0x1, R29 ;  /* 0x000000010f0b7824 */ /* 0x000fe400078e021d */
        /* <DEDUP_REMOVED lines=22> */
[----:B------:R-:W-:Y:S02]  /*2f70*/  IADD3.X R32, R11, R101, RZ, P2, !PT ;  /* 0x000000650b207210 */ /* 0x000fe400017fe4ff */
        /* <DEDUP_REMOVED lines=35> */
.L_x_5944:
[----:B------:R-:W-:Y:S05]  /*31b0*/  BSYNC B1 ;  /* 0x0000000000017941 */ /* 0x000fea0003800000 */
.L_x_5943:
        /* <DEDUP_REMOVED lines=56> */
.L_x_5946:
[----:B------:R-:W-:Y:S05]  /*3540*/  BSYNC B1 ;  /* 0x0000000000017941 */ /* 0x000fea0003800000 */
.L_x_5945:
[----:B------:R-:W2:Y:S01]  /*3550*/  LDL R11, [R1+0x4] ;  /* 0x00000400010b7983 */ /* 0x000ea20000100800 */
[----:B0-----:R-:W-:Y:S01]  /*3560*/  IMAD.MOV.U32 R12, RZ, RZ, R56 ;  /* 0x000000ffff0c7224 */ /* 0x001fe200078e0038 */
[----:B------:R-:W-:Y:S01]  /*3570*/  MOV R13, R53 ;  /* 0x00000035000d7202 */ /* 0x000fe20000000f00 */
[----:B------:R-:W-:-:S03]  /*3580*/  IMAD.MOV.U32 R14, RZ, RZ, R60 ;  /* 0x000000ffff0e7224 */ /* 0x000fc600078e003c */
[----:B------:R-:W-:Y:S02]  /*3590*/  PRMT R145, R81, 0x5410, R13 ;  /* 0x0000541051917816 */ /* 0x000fe4000000000d */
[----:B------:R-:W-:Y:S02]  /*35a0*/  MOV R13, R61 ;  /* 0x0000003d000d7202 */ /* 0x000fe40000000f00 */
[----:B------:R-:W-:Y:S01]  /*35b0*/  PRMT R150, R14, 0x7610, R150 ;  /* 0x000076100e967816 */ /* 0x000fe20000000096 */
[----:B------:R-:W-:Y:S01]  /*35c0*/  IMAD.MOV.U32 R14, RZ, RZ, R73 ;  /* 0x000000ffff0e7224 */ /* 0x000fe200078e0049 */
[----:B------:R-:W-:Y:S01]  /*35d0*/  PRMT R149, R13, 0x7610, R149 ;  /* 0x000076100d957816 */ /* 0x000fe20000000095 */
[----:B------:R-:W-:-:S05]  /*35e0*/  IMAD.MOV.U32 R13, RZ, RZ, R72 ;  /* 0x000000ffff0d7224 */ /* 0x000fca00078e0048 */
[----:B------:R-:W-:Y:S02]  /*35f0*/  PRMT R142, R13, 0x5410, R14 ;  /* 0x000054100d8e7816 */ /* 0x000fe4000000000e */
        /* <DEDUP_REMOVED lines=71> */
.L_x_5947:
[----:B------:R-:W-:Y:S01]  /*3a70*/  IMAD R86, R18, 0x8, R2 ;  /* 0x0000000812567824 */ /* 0x000fe200078e0202 */
[----:B------:R-:W-:Y:S01]  /*3a80*/  SHF.L.U32 R87, R205, 0x1f, RZ ;  /* 0x0000001fcd577819 */ /* 0x000fe200000006ff */
[----:B------:R-:W-:Y:S03]  /*3a90*/  BSSY B1, `(.L_x_5948) ;  /* 0x0000003000017945 */ /* 0x000fe60003800000 */
[----:B------:R-:W0:Y:S02]  /*3aa0*/  SYNCS.PHASECHK.TRANS64.TRYWAIT P5, [R86+URZ+0x30890], R87 ;  /* 0x03089057560075a7 */ /* 0x000e2400080a017f */
[----:B0-----:R-:W-:Y:S05]  /*3ab0*/  @!P5 BRA `(.L_x_5949) ;  /* 0x000002400004d947 */ /* 0x001fea0003800000 */
.L_x_6301:
[----:B------:R-:W-:Y:S05]  /*3ac0*/  BSYNC B1 ;  /* 0x0000000000017941 */ /* 0x000fea0003800000 */
.L_x_5948:
[----:B------:R-:W-:-:S03]  /*3ad0*/  UMOV UR4, 0xffffffff ;  /* 0xffffffff00047882 */ /* 0x000fc60000000000 */
[----:B------:R-:W-:Y:S05]  /*3ae0*/  BRA.DIV UR4, `(.L_x_5950) ;  /* 0x00000242040c7947 */ /* 0x000fea000b800000 */
[----:B------:R1:W2:Y:S04]  /*3af0*/  SHFL.IDX PT, R80, R116, RZ, 0x1c1f ;  /* 0x001c1fff74507589 */ /* 0x0002a800000e0000 */
[----:B------:R1:W3:Y:S02]  /*3b00*/  SHFL.IDX PT, R11, R117, RZ, 0x1c1f ;  /* 0x001c1fff750b7589 */ /* 0x0002e400000e0000 */
.L_x_6305:
        /* <DEDUP_REMOVED lines=10> */
[----:B0-----:R-:W-:Y:S01]  /*3bb0*/  HADD2.F32 R141, -RZ, R13.H0_H0 ;  /* 0x2000000dff8d7230 */ /* 0x001fe20000004100 */
[----:B------:R-:W-:Y:S02]  /*3bc0*/  SHF.R.U32.HI R72, RZ, 0x10, R73 ;  /* 0x00000010ff487819 */ /* 0x000fe40000011649 */
        /* <DEDUP_REMOVED lines=10> */
[----:B------:R-:W-:Y:S01]  /*3c70*/  MOV R75, R15 ;  /* 0x0000000f004b7202 */ /* 0x000fe20000000f00 */
[----:B------:R-:W-:Y:S02]  /*3c80*/  HADD2.F32 R133, -RZ, R72.H0_H0 ;  /* 0x20000048ff857230 */ /* 0x000fe40000004100 */
[----:B------:R-:W-:Y:S01]  /*3c90*/  IMAD.MOV.U32 R141, RZ, RZ, R12 ;  /* 0x000000ffff8d7224 */ /* 0x000fe200078e000c */
[----:B------:R-:W-:Y:S01]  /*3ca0*/  F2FP.F16.F32.PACK_AB R13, R73, R13 ;  /* 0x0000000d490d723e */ /* 0x000fe200000000ff */
[--C-:B------:R-:W-:Y:S02]  /*3cb0*/  HADD2.F32 R15, -RZ, R75.reuse.H1_H1 ;  /* 0x3000004bff0f7230 */ /* 0x100fe40000004100 */
[----:B------:R-:W-:Y:S02]  /*3cc0*/  HADD2.F32 R75, -RZ, R75.H0_H0 ;  /* 0x2000004bff4b7230 */ /* 0x000fe40000004100 */
[----:B------:R-:W-:-:S02]  /*3cd0*/  HADD2.F32 R12, -RZ, R141.H1_H1 ;  /* 0x3000008dff0c7230 */ /* 0x000fc40000004100 */
[-C--:B------:R-:W-:Y:S01]  /*3ce0*/  FMUL.FTZ R72, R15, R74.reuse ;  /* 0x0000004a0f487220 */ /* 0x080fe20000410000 */
[----:B------:R-:W-:Y:S02]  /*3cf0*/  HADD2.F32 R141, -RZ, R141.H0_H0 ;  /* 0x2000008dff8d7230 */ /* 0x000fe40000004100 */
[C---:B------:R-:W-:Y:S01]  /*3d00*/  FMUL.FTZ R74, R75.reuse, R74 ;  /* 0x0000004a4b4a7220 */ /* 0x040fe20000410000 */
[----:B------:R-:W-:-:S03]  /*3d10*/  FFMA.FTZ R72, R75, R133, -R72 ;  /* 0x000000854b487223 */ /* 0x000fc60000010848 */
        /* <DEDUP_REMOVED lines=18> */
.L_x_5956:
[----:B------:R-:W-:Y:S05]  /*3e40*/  BSYNC B3 ;  /* 0x0000000000037941 */ /* 0x000fea0003800000 */
.L_x_5955:
[----:B---3--:R-:W-:-:S04]  /*3e50*/  LEA R72, P3, R16, R11, 0x1 ;  /* 0x0000000b10487211 */ /* 0x008fc800078608ff */
[----:B--2---:R-:W-:-:S05]  /*3e60*/  LEA.HI.X R73, R16, R80, R17, 0x1, P3 ;  /* 0x0000005010497211 */ /* 0x004fca00018f0c11 */
[----:B0-----:R4:W-:Y:S04]  /*3e70*/  ST.E.128 desc[UR60][R72.64], R12 ;  /* 0x0000000c48007985 */ /* 0x0019e8000c101d3c */
.L_x_5954:
[----:B------:R-:W-:Y:S05]  /*3e80*/  BSYNC B2 ;  /* 0x0000000000027941 */ /* 0x000fea0003800000 */
.L_x_5953:
        /* <DEDUP_REMOVED lines=50> */
.L_x_5960:
[----:B------:R-:W-:Y:S05]  /*41b0*/  BSYNC B3 ;  /* 0x0000000000037941 */ /* 0x000fea0003800000 */
.L_x_5959:
[----:B------:R-:W-:Y:S02]  /*41c0*/  IMAD.SHL.U32 R70, R198, 0x8, RZ ;  /* 0x00000008c6467824 */ /* 0x000fe400078e00ff */
[----:B---3--:R-:W-:Y:S02]  /*41d0*/  IMAD.MOV.U32 R68, RZ, RZ, R11 ;  /* 0x000000ffff447224 */ /* 0x008fe400078e000b */
[----:B--2---:R-:W-:Y:S02]  /*41e0*/  IMAD.MOV.U32 R69, RZ, RZ, R80 ;  /* 0x000000ffff457224 */ /* 0x004fe400078e0050 */
[----:B------:R-:W-:-:S05]  /*41f0*/  IMAD.WIDE R68, R70, 0x2, R68 ;  /* 0x0000000246447825 */ /* 0x000fca00078e0244 */
[----:B0-----:R0:W-:Y:S02]  /*4200*/  ST.E.128 desc[UR60][R68.64], R12 ;  /* 0x0000000c44007985 */ /* 0x0011e4000c101d3c */
.L_x_5958:
[----:B------:R-:W-:Y:S05]  /*4210*/  BSYNC B2 ;  /* 0x0000000000027941 */ /* 0x000fea0003800000 */
.L_x_5957:
        /* <DEDUP_REMOVED lines=8> */
[----:B------:R-:W-:Y:S02]  /*42a0*/  SHF.R.U32.HI R64, RZ, 0x10, R65 ;  /* 0x00000010ff407819 */ /* 0x000fe40000011641 */
[--C-:B------:R-:W-:Y:S01]  /*42b0*/  SHF.R.U64 R69, R66, 0x10, R67.reuse ;  /* 0x0000001042457819 */ /* 0x100fe20000001243 */
[----:B------:R-:W-:Y:S01]  /*42c0*/  HADD2.F32 R68, -RZ, R68.H0_H0 ;  /* 0x20000044ff447230 */ /* 0x000fe20000004100 */
[----:B----4-:R-:W-:Y:S02]  /*42d0*/  MOV R65, R13 ;  /* 0x0000000d00417202 */ /* 0x010fe40000000f00 */
[----:B------:R-:W-:Y:S01]  /*42e0*/  SHF.R.U32.HI R66, RZ, 0x10, R67 ;  /* 0x00000010ff427819 */ /* 0x000fe20000011643 */
[----:B------:R-:W-:Y:S02]  /*42f0*/  HADD2.F32 R13, -RZ, R69.H0_H0 ;  /* 0x20000045ff0d7230 */ /* 0x000fe40000004100 */
[----:B------:R-:W-:-:S02]  /*4300*/  HADD2.F32 R67, -RZ, R65.H1_H1 ;  /* 0x30000041ff437230 */ /* 0x000fc40000004100 */
        /* <DEDUP_REMOVED lines=35> */
.L_x_5964:
[----:B------:R-:W-:Y:S05]  /*4540*/  BSYNC B3 ;  /* 0x0000000000037941 */ /* 0x000fea0003800000 */
.L_x_5963:
[----:B---3--:R-:W-:Y:S01]  /*4550*/  MOV R64, R11 ;  /* 0x0000000b00407202 */ /* 0x008fe20000000f00 */
[----:B------:R-:W-:Y:S02]  /*4560*/  IMAD.SHL.U32 R66, R199, 0x8, RZ ;  /* 0x00000008c7427824 */ /* 0x000fe400078e00ff */
[----:B--2---:R-:W-:Y:S02]  /*4570*/  IMAD.MOV.U32 R65, RZ, RZ, R80 ;  /* 0x000000ffff417224 */ /* 0x004fe400078e0050 */
[----:B------:R-:W-:-:S05]  /*4580*/  IMAD.WIDE R64, R66, 0x2, R64 ;  /* 0x0000000242407825 */ /* 0x000fca00078e0240 */
[----:B----4-:R0:W-:Y:S02]  /*4590*/  ST.E.128 desc[UR60][R64.64], R12 ;  /* 0x0000000c40007985 */ /* 0x0101e4000c101d3c */
.L_x_5962:
[----:B------:R-:W-:Y:S05]  /*45a0*/  BSYNC B2 ;  /* 0x0000000000027941 */ /* 0x000fea0003800000 */
.L_x_5961:
        /* <DEDUP_REMOVED lines=9> */
[--C-:B------:R-:W-:Y:S01]  /*4640*/  SHF.R.U64 R60, R60, 0x10, R61.reuse ;  /* 0x000000103c3c7819 */ /* 0x100fe2000000123d */
[----:B------:R-:W-:Y:S01]  /*4650*/  HADD2.F32 R66, -RZ, R149.H1_H1 ;  /* 0x30000095ff427230 */ /* 0x000fe20000004100 */
[----:B------:R-:W-:Y:S01]  /*4660*/  SHF.R.U32.HI R61, RZ, 0x10, R61 ;  /* 0x00000010ff3d7819 */ /* 0x000fe2000001163d */
[----:B------:R-:W-:Y:S02]  /*4670*/  HADD2.F32 R64, -RZ, R64.H0_H0 ;  /* 0x20000040ff407230 */ /* 0x000fe40000004100 */
[--C-:B------:R-:W-:Y:S02]  /*4680*/  HADD2.F32 R13, -RZ, R62.reuse.H1_H1 ;  /* 0x3000003eff0d7230 */ /* 0x100fe40000004100 */
[----:B------:R-:W-:Y:S02]  /*4690*/  HADD2.F32 R62, -RZ, R62.H0_H0 ;  /* 0x2000003eff3e7230 */ /* 0x000fe40000004100 */
[----:B------:R-:W-:-:S02]  /*46a0*/  HADD2.F32 R60, -RZ, R60.H0_H0 ;  /* 0x2000003cff3c7230 */ /* 0x000fc40000004100 */
[CC--:B------:R-:W-:Y:S01]  /*46b0*/  FMUL.FTZ R65, R13.reuse, R64.reuse ;  /* 0x000000400d417220 */ /* 0x0c0fe20000410000 */
[----:B------:R-:W-:Y:S02]  /*46c0*/  HADD2.F32 R61, -RZ, R61.H0_H0 ;  /* 0x2000003dff3d7230 */ /* 0x000fe40000004100 */
[C---:B------:R-:W-:Y:S01]  /*46d0*/  FMUL.FTZ R64, R62.reuse, R64 ;  /* 0x000000403e407220 */ /* 0x040fe20000410000 */
[-C--:B------:R-:W-:Y:S01]  /*46e0*/  FFMA.FTZ R65, R62, R60.reuse, -R65 ;  /* 0x0000003c3e417223 */ /* 0x080fe20000010841 */
[----:B------:R-:W-:Y:S02]  /*46f0*/  SHF.R.U32.HI R62, RZ, 0x10, R63 ;  /* 0x00000010ff3e7819 */ /* 0x000fe4000001163f */
[----:B------:R-:W-:Y:S01]  /*4700*/  FFMA.FTZ R64, R13, R60, R64 ;  /* 0x0000003c0d407223 */ /* 0x000fe20000010040 */
[----:B------:R-:W-:Y:S01]  /*4710*/  IMAD.MOV.U32 R60, RZ, RZ, R12 ;  /* 0x000000ffff3c7224 */ /* 0x000fe200078e000c */
[----:B------:R-:W-:Y:S01]  /*4720*/  MOV R12, R15 ;  /* 0x0000000f000c7202 */ /* 0x000fe20000000f00 */
[----:B------:R-:W-:-:S02]  /*4730*/  HADD2.F32 R15, -RZ, R62.H0_H0 ;  /* 0x2000003eff0f7230 */ /* 0x000fc40000004100 */
[----:B------:R-:W-:Y:S02]  /*4740*/  F2FP.F16.F32.PACK_AB R64, R64, R65 ;  /* 0x000000414040723e */ /* 0x000fe400000000ff */
[--C-:B------:R-:W-:Y:S02]  /*4750*/  HADD2.F32 R13, -RZ, R12.reuse.H1_H1 ;  /* 0x3000000cff0d7230 */ /* 0x100fe40000004100 */
        /* <DEDUP_REMOVED lines=18> */
[----:B------:R-:W-:Y:S01]  /*4880*/  F2FP.F16.F32.PACK_AB R14, R14, R15 ;  /* 0x0000000f0e0e723e */ /* 0x000fe200000000ff */
[----:B------:R-:W-:-:S02]  /*4890*/  FMUL.FTZ R66, R62, R66 ;  /* 0x000000423e427220 */ /* 0x000fc40000410000 */
[-C--:B------:R-:W-:Y:S02]  /*48a0*/  FFMA.FTZ R63, R62, R61.reuse, -R63 ;  /* 0x0000003d3e3f7223 */ /* 0x080fe4000001083f */
[----:B------:R-:W-:Y:S01]  /*48b0*/  FFMA.FTZ R66, R60, R61, R66 ;  /* 0x0000003d3c427223 */ /* 0x000fe20000010042 */
[----:B------:R-:W-:Y:S01]  /*48c0*/  F2FP.F16.F32.PACK_AB R60, R13, R12 ;  /* 0x0000000c0d3c723e */ /* 0x000fe200000000ff */
[----:B------:R-:W-:Y:S02]  /*48d0*/  IMAD.MOV.U32 R12, RZ, RZ, R14 ;  /* 0x000000ffff0c7224 */ /* 0x000fe400078e000e */
[----:B------:R-:W-:Y:S01]  /*48e0*/  IMAD.MOV.U32 R13, RZ, RZ, R64 ;  /* 0x000000ffff0d7224 */ /* 0x000fe200078e0040 */
[----:B------:R-:W-:Y:S01]  /*48f0*/  F2FP.F16.F32.PACK_AB R63, R66, R63 ;  /* 0x0000003f423f723e */ /* 0x000fe200000000ff */
[----:B------:R-:W-:-:S03]  /*4900*/  IMAD.MOV.U32 R15, RZ, RZ, R60 ;  /* 0x000000ffff0f7224 */ /* 0x000fc600078e003c */
[----:B------:R-:W-:-:S07]  /*4910*/  MOV R14, R63 ;  /* 0x0000003f000e7202 */ /* 0x000fce0000000f00 */
.L_x_5968:
[----:B------:R-:W-:Y:S05]  /*4920*/  BSYNC B3 ;  /* 0x0000000000037941 */ /* 0x000fea0003800000 */
.L_x_5967:
[----:B---3--:R-:W-:-:S04]  /*4930*/  LEA R60, P3, R22, R11, 0x1 ;  /* 0x0000000b163c7211 */ /* 0x008fc800078608ff */
[----:B--2---:R-:W-:-:S05]  /*4940*/  LEA.HI.X R61, R22, R80, R203, 0x1, P3 ;  /* 0x00000050163d7211 */ /* 0x004fca00018f0ccb */
[----:B----4-:R0:W-:Y:S04]  /*4950*/  ST.E.128 desc[UR60][R60.64], R12 ;  /* 0x0000000c3c007985 */ /* 0x0101e8000c101d3c */
.L_x_5966:
[----:B------:R-:W-:Y:S05]  /*4960*/  BSYNC B2 ;  /* 0x0000000000027941 */ /* 0x000fea0003800000 */
.L_x_5965:
        /* <DEDUP_REMOVED lines=11> */
[----:B------:R-:W-:-:S03]  /*4a20*/  SHF.R.U64 R56, R56, 0x10, R57 ;  /* 0x0000001038387819 */ /* 0x000fc60000001239 */
[----:B------:R-:W-:Y:S02]  /*4a30*/  HADD2.F32 R63, -RZ, R63.H0_H0 ;  /* 0x2000003fff3f7230 */ /* 0x000fe40000004100 */
[--C-:B------:R-:W-:Y:S02]  /*4a40*/  HADD2.F32 R13, -RZ, R58.reuse.H1_H1 ;  /* 0x3000003aff0d7230 */ /* 0x100fe40000004100 */
[----:B------:R-:W-:Y:S02]  /*4a50*/  HADD2.F32 R58, -RZ, R58.H0_H0 ;  /* 0x2000003aff3a7230 */ /* 0x000fe40000004100 */
[----:B------:R-:W-:Y:S02]  /*4a60*/  HADD2.F32 R56, -RZ, R56.H0_H0 ;  /* 0x20000038ff387230 */ /* 0x000fe40000004100 */
        /* <DEDUP_REMOVED lines=38> */
.L_x_5972:
[----:B------:R-:W-:Y:S05]  /*4cd0*/  BSYNC B3 ;  /* 0x0000000000037941 */ /* 0x000fea0003800000 */
.L_x_5971:
[----:B----4-:R0:W-:Y:S02]  /*4ce0*/  ST.E.128 desc[UR60][R60.64], R12 ;  /* 0x0000000c3c007985 */ /* 0x0101e4000c101d3c */
.L_x_5970:
[----:B------:R-:W-:Y:S05]  /*4cf0*/  BSYNC B2 ;  /* 0x0000000000027941 */ /* 0x000fea0003800000 */
.L_x_5969:
        /* <DEDUP_REMOVED lines=22> */
[----:B------:R-:W-:Y:S02]  /*4e60*/  MOV R11, R15 ;  /* 0x0000000f000b7202 */ /* 0x000fe40000000f00 */
[----:B------:R-:W-:-:S02]  /*4e70*/  HADD2.F32 R52, -RZ, R52.H0_H0 ;  /* 0x20000034ff347230 */ /* 0x000fc40000004100 */
        /* <DEDUP_REMOVED lines=8> */
[--C-:B------:R-:W-:Y:S02]  /*4f00*/  HADD2.F32 R13, -RZ, R12.reuse.H1_H1 ;  /* 0x3000000cff0d7230 */ /* 0x100fe40000004100 */
[----:B------:R-:W-:-:S02]  /*4f10*/  HADD2.F32 R12, -RZ, R12.H0_H0 ;  /* 0x2000000cff0c7230 */ /* 0x000fc40000004100 */
[--C-:B------:R-:W-:Y:S02]  /*4f20*/  HADD2.F32 R52, -RZ, R145.reuse.H0_H0 ;  /* 0x20000091ff347230 */ /* 0x100fe40000004100 */
[CC--:B------:R-:W-:Y:S01]  /*4f30*/  FMUL.FTZ R53, R13.reuse, R11.reuse ;  /* 0x0000000b0d357220 */ /* 0x0c0fe20000410000 */
[----:B------:R-:W-:Y:S02]  /*4f40*/  HADD2.F32 R146, -RZ, R146.H1_H1 ;  /* 0x30000092ff927230 */ /* 0x000fe40000004100 */
[C---:B------:R-:W-:Y:S01]  /*4f50*/  FMUL.FTZ R11, R12.reuse, R11 ;  /* 0x0000000b0c0b7220 */ /* 0x040fe20000410000 */
[----:B------:R-:W-:Y:S02]  /*4f60*/  HADD2.F32 R145, -RZ, R145.H1_H1 ;  /* 0x30000091ff917230 */ /* 0x000fe40000004100 */
[-C--:B------:R-:W-:Y:S01]  /*4f70*/  FFMA.FTZ R53, R12, R52.reuse, -R53 ;  /* 0x000000340c357223 */ /* 0x080fe20000010835 */
[--C-:B------:R-:W-:Y:S02]  /*4f80*/  HADD2.F32 R12, -RZ, R14.reuse.H1_H1 ;  /* 0x3000000eff0c7230 */ /* 0x100fe40000004100 */
[----:B------:R-:W-:Y:S01]  /*4f90*/  FFMA.FTZ R11, R13, R52, R11 ;  /* 0x000000340d0b7223 */ /* 0x000fe2000001000b */
[----:B------:R-:W-:Y:S01]  /*4fa0*/  HADD2.F32 R14, -RZ, R14.H0_H0 ;  /* 0x2000000eff0e7230 */ /* 0x000fe20000004100 */
[----:B------:R-:W-:Y:S01]  /*4fb0*/  F2FP.F16.F32.PACK_AB R15, R55, R15 ;  /* 0x0000000f370f723e */ /* 0x000fe200000000ff */
[----:B------:R-:W-:-:S02]  /*4fc0*/  FMUL.FTZ R13, R12, R146 ;  /* 0x000000920c0d7220 */ /* 0x000fc40000410000 */
[----:B------:R-:W-:Y:S01]  /*4fd0*/  F2FP.F16.F32.PACK_AB R11, R11, R53 ;  /* 0x000000350b0b723e */ /* 0x000fe200000000ff */
[C---:B------:R-:W-:Y:S01]  /*4fe0*/  FMUL.FTZ R146, R14.reuse, R146 ;  /* 0x000000920e927220 */ /* 0x040fe20000410000 */
[----:B------:R-:W-:-:S03]  /*4ff0*/  FFMA.FTZ R13, R14, R145, -R13 ;  /* 0x000000910e0d7223 */ /* 0x000fc6000001080d */
[----:B------:R-:W-:Y:S01]  /*5000*/  FFMA.FTZ R146, R12, R145, R146 ;  /* 0x000000910c927223 */ /* 0x000fe20000010092 */
[----:B------:R-:W-:-:S04]  /*5010*/  IMAD.MOV.U32 R12, RZ, RZ, R11 ;  /* 0x000000ffff0c7224 */ /* 0x000fc800078e000b */
[----:B------:R-:W-:Y:S01]  /*5020*/  F2FP.F16.F32.PACK_AB R146, R146, R13 ;  /* 0x0000000d9292723e */ /* 0x000fe200000000ff */
[----:B------:R-:W-:-:S04]  /*5030*/  IMAD.MOV.U32 R13, RZ, RZ, R54 ;  /* 0x000000ffff0d7224 */ /* 0x000fc800078e0036 */
[----:B------:R-:W-:-:S07]  /*5040*/  IMAD.MOV.U32 R14, RZ, RZ, R146 ;  /* 0x000000ffff0e7224 */ /* 0x000fce00078e0092 */
.L_x_5974:
[----:B------:R-:W-:Y:S05]  /*5050*/  BSYNC B2 ;  /* 0x0000000000027941 */ /* 0x000fea0003800000 */
.L_x_5973:
[----:B----4-:R0:W-:Y:S02]  /*5060*/  ST.E.128 desc[UR60][R56.64], R12 ;  /* 0x0000000c38007985 */ /* 0x0101e4000c101d3c */
.L_x_5952:
[----:B------:R-:W-:Y:S05]  /*5070*/  BSYNC B1 ;  /* 0x0000000000017941 */ /* 0x000fea0003800000 */
.L_x_5951:
[----:B------:R-:W-:-:S03]  /*5080*/  UMOV UR4, 0xffffffff ;  /* 0xffffffff00047882 */ /* 0x000fc60000000000 */
[----:B------:R-:W-:Y:S05]  /*5090*/  BRA.DIV UR4, `(.L_x_5975) ;  /* 0x0000022a04ec7947 */ /* 0x000fea000b800000 */
[----:B-1----:R-:W1:Y:S04]  /*50a0*/  SHFL.IDX PT, R116, R116, 0x1, 0x1c1f ;  /* 0x003c1f0074747f89 */ /* 0x002e6800000e0000 */
[----:B------:R-:W0:Y:S02]  /*50b0*/  SHFL.IDX PT, R117, R117, 0x1, 0x1c1f ;  /* 0x003c1f0075757f89 */ /* 0x000e2400000e0000 */
.L_x_6309:
        /* <DEDUP_REMOVED lines=51> */
.L_x_5980:
[----:B------:R-:W-:Y:S05]  /*53f0*/  BSYNC B2 ;  /* 0x0000000000027941 */ /* 0x000fea0003800000 */
.L_x_5979:
[----:B----4-:R0:W-:Y:S02]  /*5400*/  ST.E.128 desc[UR60][R52.64], R12 ;  /* 0x0000000c34007985 */ /* 0x0101e4000c101d3c */
.L_x_5978:
[----:B------:R-:W-:Y:S05]  /*5410*/  BSYNC B1 ;  /* 0x0000000000017941 */ /* 0x000fea0003800000 */
.L_x_5977:
[----:B------:R-:W-:Y:S01]  /*5420*/  ISETP.NE.AND P3, PT, R9, RZ, PT ;  /* 0x000000ff0900720c */ /* 0x000fe20003f65270 */
[----:B------:R-:W-:-:S12]  /*5430*/  BSSY B1, `(.L_x_5981) ;  /* 0x0000036000017945 */ /* 0x000fd80003800000 */
[----:B------:R-:W-:Y:S05]  /*5440*/  @!P3 BRA `(.L_x_5982) ;  /* 0x0000000000d0b947 */ /* 0x000fea0003800000 */
[----:B0---4-:R0:W4:Y:S01]  /*5450*/  LDS.128 R12, [R78+0x20000] ;  /* 0x020000004e0c7984 */ /* 0x0111220000000c00 */
[----:B------:R-:W-:Y:S01]  /*5460*/  ISETP.GE.AND P3, PT, R215, R118, PT ;  /* 0x00000076d700720c */ /* 0x000fe20003f66270 */
[----:B---3--:R-:W-:Y:S01]  /*5470*/  IMAD.SHL.U32 R11, R198, 0x8, RZ ;  /* 0x00000008c60b7824 */ /* 0x008fe200078e00ff */
[----:B------:R-:W-:Y:S01]  /*5480*/  BSSY B2, `(.L_x_5983) ;  /* 0x000002f000027945 */ /* 0x000fe20003800000 */
[----:B------:R-:W-:Y:S02]  /*5490*/  IMAD.MOV.U32 R48, RZ, RZ, R117 ;  /* 0x000000ffff307224 */ /* 0x000fe400078e0075 */
[----:B-1----:R-:W-:Y:S02]  /*54a0*/  IMAD.MOV.U32 R49, RZ, RZ, R116 ;  /* 0x000000ffff317224 */ /* 0x002fe400078e0074 */
[----:B------:R-:W-:-:S06]  /*54b0*/  IMAD.WIDE R48, R11, 0x2, R48 ;  /* 0x000000020b307825 */ /* 0x000fcc00078e0230 */
[----:B0-----:R-:W-:Y:S05]  /*54c0*/  @P3 BRA `(.L_x_5984) ;  /* 0x0000000000a83947 */ /* 0x001fea0003800000 */
[--C-:B------:R-:W-:Y:S01]  /*54d0*/  SHF.R.U64 R11, R44, 0x10, R45.reuse ;  /* 0x000000102c0b7819 */ /* 0x100fe2000000122d */
[--C-:B----4-:R-:W-:Y:S01]  /*54e0*/  HADD2.F32 R50, -RZ, R13.reuse.H1_H1 ;  /* 0x3000000dff327230 */ /* 0x110fe20000004100 */
[----:B------:R-:W-:Y:S01]  /*54f0*/  SHF.R.U32.HI R44, RZ, 0x10, R45 ;  /* 0x00000010ff2c7819 */ /* 0x000fe2000001162d */
[----:B------:R-:W-:Y:S01]  /*5500*/  HADD2.F32 R52, -RZ, R13.H0_H0 ;  /* 0x2000000dff347230 */ /* 0x000fe20000004100 */
[--C-:B------:R-:W-:Y:S01]  /*5510*/  SHF.R.U64 R45, R46, 0x10, R47.reuse ;  /* 0x000000102e2d7819 */ /* 0x100fe2000000122f */
[--C-:B------:R-:W-:Y:S01]  /*5520*/  HADD2.F32 R13, -RZ, R15.reuse.H1_H1 ;  /* 0x3000000fff0d7230 */ /* 0x100fe20000004100 */
[----:B------:R-:W-:Y:S01]  /*5530*/  SHF.R.U32.HI R46, RZ, 0x10, R47 ;  /* 0x00000010ff2e7819 */ /* 0x000fe2000001162f */
[----:B------:R-:W-:Y:S02]  /*5540*/  HADD2.F32 R15, -RZ, R15.H0_H0 ;  /* 0x2000000fff0f7230 */ /* 0x000fe40000004100 */
[----:B------:R-:W-:Y:S02]  /*5550*/  HADD2.F32 R45, -RZ, R45.H0_H0 ;  /* 0x2000002dff2d7230 */ /* 0x000fe40000004100 */
[----:B------:R-:W-:-:S02]  /*5560*/  HADD2.F32 R46, -RZ, R46.H0_H0 ;  /* 0x2000002eff2e7230 */ /* 0x000fc40000004100 */
[----:B------:R-:W-:Y:S02]  /*5570*/  HADD2.F32 R11, -RZ, R11.H0_H0 ;  /* 0x2000000bff0b7230 */ /* 0x000fe40000004100 */
[-C--:B------:R-:W-:Y:S01]  /*5580*/  FMUL.FTZ R47, R50, R45.reuse ;  /* 0x0000002d322f7220 */ /* 0x080fe20000410000 */
[----:B------:R-:W-:Y:S02]  /*5590*/  HADD2.F32 R44, -RZ, R44.H0_H0 ;  /* 0x2000002cff2c7230 */ /* 0x000fe40000004100 */
[-C--:B------:R-:W-:Y:S01]  /*55a0*/  FMUL.FTZ R54, R13, R46.reuse ;  /* 0x0000002e0d367220 */ /* 0x080fe20000410000 */
[C---:B------:R-:W-:Y:S01]  /*55b0*/  FMUL.FTZ R45, R52.reuse, R45 ;  /* 0x0000002d342d7220 */ /* 0x040fe20000410000 */
[C---:B------:R-:W-:Y:S01]  /*55c0*/  FMUL.FTZ R46, R15.reuse, R46 ;  /* 0x0000002e0f2e7220 */ /* 0x040fe20000410000 */
[-C--:B------:R-:W-:Y:S01]  /*55d0*/  FFMA.FTZ R47, R52, R11.reuse, -R47 ;  /* 0x0000000b342f7223 */ /* 0x080fe2000001082f */
[-C--:B------:R-:W-:Y:S01]  /*55e0*/  FFMA.FTZ R54, R15, R44.reuse, -R54 ;  /* 0x0000002c0f367223 */ /* 0x080fe20000010836 */
[----:B------:R-:W-:Y:S01]  /*55f0*/  FFMA.FTZ R50, R50, R11, R45 ;  /* 0x0000000b32327223 */ /* 0x000fe2000001002d */
[----:B------:R-:W-:Y:S01]  /*5600*/  FFMA.FTZ R13, R13, R44, R46 ;  /* 0x0000002c0d0d7223 */ /* 0x000fe2000001002e */
[----:B------:R-:W-:-:S02]  /*5610*/  HADD2.F32 R45, -RZ, R140.H0_H0 ;  /* 0x2000008cff2d7230 */ /* 0x000fc40000004100 */
[--C-:B------:R-:W-:Y:S01]  /*5620*/  HADD2.F32 R44, -RZ, R12.reuse.H1_H1 ;  /* 0x3000000cff2c7230 */ /* 0x100fe20000004100 */
        /* <DEDUP_REMOVED lines=18> */
[----:B------:R-:W-:Y:S02]  /*5750*/  F2FP.F16.F32.PACK_AB R14, R12, R45 ;  /* 0x0000002d0c0e723e */ /* 0x000fe400000000ff */
[----:B------:R-:W-:-:S07]  /*5760*/  MOV R12, R46 ;  /* 0x0000002e000c7202 */ /* 0x000fce0000000f00 */
.L_x_5984:
[----:B------:R-:W-:Y:S05]  /*5770*/  BSYNC B2 ;  /* 0x0000000000027941 */ /* 0x000fea0003800000 */
.L_x_5983:
[----:B----4-:R0:W-:Y:S02]  /*5780*/  ST.E.128 desc[UR60][R48.64], R12 ;  /* 0x0000000c30007985 */ /* 0x0101e4000c101d3c */
.L_x_5982:
[----:B------:R-:W-:Y:S05]  /*5790*/  BSYNC B1 ;  /* 0x0000000000017941 */ /* 0x000fea0003800000 */
.L_x_5981:
        /* <DEDUP_REMOVED lines=20> */
[----:B------:R-:W-:-:S02]  /*58e0*/  HADD2.F32 R43, -RZ, R43.H0_H0 ;  /* 0x2000002bff2b7230 */ /* 0x000fc40000004100 */
[--C-:B------:R-:W-:Y:S02]  /*58f0*/  HADD2.F32 R42, -RZ, R41.reuse.H1_H1 ;  /* 0x30000029ff2a7230 */ /* 0x100fe40000004100 */
[----:B------:R-:W-:Y:S02]  /*5900*/  HADD2.F32 R13, -RZ, R41.H0_H0 ;  /* 0x20000029ff0d7230 */ /* 0x000fe40000004100 */
[----:B------:R-:W-:Y:S02]  /*5910*/  HADD2.F32 R41, -RZ, R40.H0_H0 ;  /* 0x20000028ff297230 */ /* 0x000fe40000004100 */
[-C--:B------:R-:W-:Y:S01]  /*5920*/  FMUL.FTZ R40, R15, R48.reuse ;  /* 0x000000300f287220 */ /* 0x080fe20000410000 */
[CC--:B------:R-:W-:Y:S01]  /*5930*/  FMUL.FTZ R50, R42.reuse, R43.reuse ;  /* 0x0000002b2a327220 */ /* 0x0c0fe20000410000 */
[----:B------:R-:W-:Y:S01]  /*5940*/  FMUL.FTZ R48, R11, R48 ;  /* 0x000000300b307220 */ /* 0x000fe20000410000 */
[----:B------:R-:W-:Y:S01]  /*5950*/  FMUL.FTZ R43, R13, R43 ;  /* 0x0000002b0d2b7220 */ /* 0x000fe20000410000 */
[-C--:B------:R-:W-:Y:S01]  /*5960*/  FFMA.FTZ R11, R11, R46.reuse, -R40 ;  /* 0x0000002e0b0b7223 */ /* 0x080fe20000010828 */
[-C--:B------:R-:W-:Y:S01]  /*5970*/  FFMA.FTZ R13, R13, R41.reuse, -R50 ;  /* 0x000000290d0d7223 */ /* 0x080fe20000010832 */
[----:B------:R-:W-:Y:S01]  /*5980*/  FFMA.FTZ R40, R15, R46, R48 ;  /* 0x0000002e0f287223 */ /* 0x000fe20000010030 */
[----:B------:R-:W-:Y:S01]  /*5990*/  FFMA.FTZ R42, R42, R41, R43 ;  /* 0x000000292a2a7223 */ /* 0x000fe2000001002b */
[----:B------:R-:W-:-:S02]  /*59a0*/  HADD2.F32 R46, -RZ, R137.H1_H1 ;  /* 0x30000089ff2e7230 */ /* 0x000fc40000004100 */
[----:B------:R-:W-:Y:S01]  /*59b0*/  HADD2.F32 R15, -RZ, R12.H1_H1 ;  /* 0x3000000cff0f7230 */ /* 0x000fe20000004100 */
[----:B------:R-:W-:Y:S01]  /*59c0*/  F2FP.F16.F32.PACK_AB R11, R40, R11 ;  /* 0x0000000b280b723e */ /* 0x000fe200000000ff */
[----:B------:R-:W-:Y:S02]  /*59d0*/  HADD2.F32 R41, -RZ, R14.H1_H1 ;  /* 0x3000000eff297230 */ /* 0x000fe40000004100 */
[----:B------:R-:W-:Y:S02]  /*59e0*/  HADD2.F32 R137, -RZ, R137.H0_H0 ;  /* 0x20000089ff897230 */ /* 0x000fe40000004100 */
[----:B------:R-:W-:Y:S01]  /*59f0*/  FMUL.FTZ R47, R15, R46 ;  /* 0x0000002e0f2f7220 */ /* 0x000fe20000410000 */
[----:B------:R-:W-:Y:S02]  /*5a00*/  HADD2.F32 R12, -RZ, R12.H0_H0 ;  /* 0x2000000cff0c7230 */ /* 0x000fe40000004100 */
[----:B------:R-:W-:Y:S02]  /*5a10*/  HADD2.F32 R14, -RZ, R14.H0_H0 ;  /* 0x2000000eff0e7230 */ /* 0x000fe40000004100 */
[----:B------:R-:W-:Y:S01]  /*5a20*/  FMUL.FTZ R49, R41, R137 ;  /* 0x0000008929317220 */ /* 0x000fe20000410000 */
[----:B------:R-:W-:-:S02]  /*5a30*/  HADD2.F32 R43, -RZ, R138.H1_H1 ;  /* 0x3000008aff2b7230 */ /* 0x000fc40000004100 */
[----:B------:R-:W-:Y:S01]  /*5a40*/  FMUL.FTZ R46, R12, R46 ;  /* 0x0000002e0c2e7220 */ /* 0x000fe20000410000 */
        /* <DEDUP_REMOVED lines=10> */
.L_x_5988:
[----:B------:R-:W-:Y:S05]  /*5af0*/  BSYNC B2 ;  /* 0x0000000000027941 */ /* 0x000fea0003800000 */
.L_x_5987:
[----:B----4-:R0:W-:Y:S02]  /*5b00*/  ST.E.128 desc[UR60][R44.64], R12 ;  /* 0x0000000c2c007985 */ /* 0x0101e4000c101d3c */
.L_x_5986:
[----:B------:R-:W-:Y:S05]  /*5b10*/  BSYNC B1 ;  /* 0x0000000000017941 */ /* 0x000fea0003800000 */
.L_x_5985:
        /* <DEDUP_REMOVED lines=10> */
[----:B----4-:R-:W-:Y:S01]  /*5bc0*/  IMAD.MOV.U32 R36, RZ, RZ, R15 ;  /* 0x000000ffff247224 */ /* 0x010fe200078e000f */
        /* <DEDUP_REMOVED lines=12> */
[C---:B------:R-:W-:Y:S01]  /*5c90*/  FMUL.FTZ R46, R36.reuse, R39 ;  /* 0x00000027242e7220 */ /* 0x040fe20000410000 */
[-C--:B------:R-:W-:Y:S01]  /*5ca0*/  FMUL.FTZ R44, R15, R42.reuse ;  /* 0x0000002a0f2c7220 */ /* 0x080fe20000410000 */
[----:B------:R-:W-:Y:S02]  /*5cb0*/  FMUL.FTZ R42, R11, R42 ;  /* 0x0000002a0b2a7220 */ /* 0x000fe40000410000 */
[-C--:B------:R-:W-:Y:S01]  /*5cc0*/  FFMA.FTZ R46, R13, R37.reuse, R46 ;  /* 0x000000250d2e7223 */ /* 0x080fe2000001002e */
[----:B------:R-:W-:Y:S01]  /*5cd0*/  FFMA.FTZ R43, R36, R37, -R43 ;  /* 0x00000025242b7223 */ /* 0x000fe2000001082b */
[----:B------:R-:W-:-:S02]  /*5ce0*/  HADD2.F32 R13, -RZ, R12.H1_H1 ;  /* 0x3000000cff0d7230 */ /* 0x000fc40000004100 */
[-C--:B------:R-:W-:Y:S01]  /*5cf0*/  FFMA.FTZ R42, R15, R38.reuse, R42 ;  /* 0x000000260f2a7223 */ /* 0x080fe2000001002a */
[----:B------:R-:W-:Y:S02]  /*5d00*/  HADD2.F32 R37, -RZ, R132.H0_H0 ;  /* 0x20000084ff257230 */ /* 0x000fe40000004100 */
[----:B------:R-:W-:Y:S01]  /*5d10*/  FFMA.FTZ R11, R11, R38, -R44 ;  /* 0x000000260b0b7223 */ /* 0x000fe2000001082c */
        /* <DEDUP_REMOVED lines=18> */
.L_x_5992:
[----:B------:R-:W-:Y:S05]  /*5e40*/  BSYNC B2 ;  /* 0x0000000000027941 */ /* 0x000fea0003800000 */
.L_x_5991:
[----:B----4-:R0:W-:Y:S02]  /*5e50*/  ST.E.128 desc[UR60][R40.64], R12 ;  /* 0x0000000c28007985 */ /* 0x0101e4000c101d3c */
.L_x_5990:
[----:B------:R-:W-:Y:S05]  /*5e60*/  BSYNC B1 ;  /* 0x0000000000017941 */ /* 0x000fea0003800000 */
.L_x_5989:
        /* <DEDUP_REMOVED lines=49> */
.L_x_5996:
[----:B------:R-:W-:Y:S05]  /*6180*/  BSYNC B2 ;  /* 0x0000000000027941 */ /* 0x000fea0003800000 */
.L_x_5995:
[----:B----4-:R0:W-:Y:S02]  /*6190*/  ST.E.128 desc[UR60][R36.64], R12 ;  /* 0x0000000c24007985 */ /* 0x0101e4000c101d3c */
.L_x_5994:
[----:B------:R-:W-:Y:S05]  /*61a0*/  BSYNC B1 ;  /* 0x0000000000017941 */ /* 0x000fea0003800000 */
.L_x_5993:
        /* <DEDUP_REMOVED lines=48> */
.L_x_5998:
[----:B------:R-:W-:Y:S05]  /*64b0*/  BSYNC B1 ;  /* 0x0000000000017941 */ /* 0x000fea0003800000 */
.L_x_5997:
[----:B----4-:R0:W-:Y:S01]  /*64c0*/  ST.E.128 desc[UR60][R32.64], R12 ;  /* 0x0000000c20007985 */ /* 0x0101e2000c101d3c */
[----:B------:R-:W-:Y:S05]  /*64d0*/  BRA `(.L_x_5976) ;  /* 0x0000004000407947 */ /* 0x000fea0003800000 */
.L_x_5942:
        /* <DEDUP_REMOVED lines=21> */
[----:B------:R-:W-:Y:S02]  /*6630*/  CS2R R50, SRZ ;  /* 0x0000000000327805 */ /* 0x000fe4000001ff00 */
[----:B------:R-:W-:-:S02]  /*6640*/  LEA R52, P2, R28, UR4, 0x1 ;  /* 0x000000041c347c11 */ /* 0x000fc4000f8408ff */
[----:B------:R-:W-:Y:S02]  /*6650*/  CS2R R48, SRZ ;  /* 0x0000000000307805 */ /* 0x000fe4000001ff00 */
        /* <DEDUP_REMOVED lines=23> */
.L_x_6000:
[----:B------:R-:W-:Y:S05]  /*67d0*/  BSYNC B1 ;  /* 0x0000000000017941 */ /* 0x000fea0003800000 */
.L_x_5999:
        /* <DEDUP_REMOVED lines=47> */
.L_x_6002:
[----:B------:R-:W-:Y:S05]  /*6ad0*/  BSYNC B1 ;  /* 0x0000000000017941 */ /* 0x000fea0003800000 */
.L_x_6001:
        /* <DEDUP_REMOVED lines=9> */
[----:B------:R-:W-:-:S03]  /*6b70*/  IMAD.MOV.U32 R13, RZ, RZ, R36 ;  /* 0x000000ffff0d7224 */ /* 0x000fc600078e0024 */
[----:B------:R-:W-:Y:S02]  /*6b80*/  PRMT R145, R14, 0x7610, R145 ;  /* 0x000076100e917816 */ /* 0x000fe40000000091 */
[----:B--2---:R-:W-:Y:S01]  /*6b90*/  R2UR UR4, R11 ;  /* 0x000000000b0472ca */ /* 0x004fe200000e0000 */
[----:B------:R-:W-:-:S05]  /*6ba0*/  IMAD.MOV.U32 R11, RZ, RZ, R29 ;  /* 0x000000ffff0b7224 */ /* 0x000fca00078e001d */
[----:B------:R-:W-:Y:S01]  /*6bb0*/  PRMT R156, R12, 0x5410, R11 ;  /* 0x000054100c9c7816 */ /* 0x000fe2000000000b */
[----:B------:R-:W-:Y:S02]  /*6bc0*/  IMAD.MOV.U32 R12, RZ, RZ, R32 ;  /* 0x000000ffff0c7224 */ /* 0x000fe400078e0020 */
[----:B------:R-:W-:-:S03]  /*6bd0*/  IMAD.MOV.U32 R11, RZ, RZ, R33 ;  /* 0x000000ffff0b7224 */ /* 0x000fc600078e0021 */
[----:B------:R-:W-:Y:S01]  /*6be0*/  PRMT R161, R12, 0x7610, R161 ;  /* 0x000076100ca17816 */ /* 0x000fe200000000a1 */
[----:B------:R-:W-:Y:S01]  /*6bf0*/  UISETP.NE.AND UP0, UPT, UR4, 0x3, UPT ;  /* 0x000000030400788c */ /* 0x000fe2000bf05270 */
[----:B------:R-:W-:Y:S01]  /*6c00*/  PRMT R163, R11, 0x7610, R163 ;  /* 0x000076100ba37816 */ /* 0x000fe200000000a3 */
[----:B------:R-:W-:Y:S01]  /*6c10*/  IMAD.MOV.U32 R11, RZ, RZ, R38 ;  /* 0x000000ffff0b7224 */ /* 0x000fe200078e0026 */
[----:B------:R-:W-:-:S03]  /*6c20*/  MOV R12, R39 ;  /* 0x00000027000c7202 */ /* 0x000fc60000000f00 */
[----:B------:R-:W-:Y:S02]  /*6c30*/  PLOP3.LUT P2, PT, PT, PT, UP0, 0x80, 0x0 ;  /* 0x000000000000781c */ /* 0x000fe40003f4f008 */
[----:B------:R-:W-:Y:S01]  /*6c40*/  PRMT R164, R12, 0x5410, R13 ;  /* 0x000054100ca47816 */ /* 0x000fe2000000000d */
[----:B------:R-:W-:Y:S01]  /*6c50*/  IMAD.MOV.U32 R12, RZ, RZ, R42 ;  /* 0x000000ffff0c7224 */ /* 0x000fe200078e002a */
[----:B------:R-:W-:Y:S02]  /*6c60*/  PRMT R163, R163, 0x5410, R11 ;  /* 0x00005410a3a37816 */ /* 0x000fe4000000000b */
        /* <DEDUP_REMOVED lines=10> */
[----:B------:R-:W-:-:S03]  /*6d10*/  IMAD.MOV.U32 R11, RZ, RZ, R45 ;  /* 0x000000ffff0b7224 */ /* 0x000fc600078e002d */
[----:B------:R-:W-:Y:S02]  /*6d20*/  PRMT R161, R161, 0x5410, R12 ;  /* 0x00005410a1a17816 */ /* 0x000fe4000000000c */
        /* <DEDUP_REMOVED lines=50> */
.L_x_6003:
[----:B------:R-:W-:Y:S01]  /*7050*/  IMAD R86, R18, 0x8, R2 ;  /* 0x0000000812567824 */ /* 0x000fe200078e0202 */
[----:B------:R-:W-:Y:S01]  /*7060*/  SHF.L.U32 R87, R205, 0x1f, RZ ;  /* 0x0000001fcd577819 */ /* 0x000fe200000006ff */
[----:B------:R-:W-:Y:S03]  /*7070*/  BSSY B1, `(.L_x_6004) ;  /* 0x0000003000017945 */ /* 0x000fe60003800000 */
[----:B------:R-:W0:Y:S02]  /*7080*/  SYNCS.PHASECHK.TRANS64.TRYWAIT P5, [R86+URZ+0x30890], R87 ;  /* 0x03089057560075a7 */ /* 0x000e2400080a017f */
[----:B0-----:R-:W-:Y:S05]  /*7090*/  @!P5 BRA `(.L_x_6005) ;  /* 0x0000020c0038d947 */ /* 0x001fea0003800000 */
.L_x_6310:
[----:B------:R-:W-:Y:S05]  /*70a0*/  BSYNC B1 ;  /* 0x0000000000017941 */ /* 0x000fea0003800000 */
.L_x_6004:
[----:B------:R-:W1:Y:S01]  /*70b0*/  LDC R132, c[0x0][0x2f4] ;  /* 0x0000bd00ff847b82 */ /* 0x000e620000000800 */
[----:B------:R-:W-:Y:S01]  /*70c0*/  UMOV UR4, 0xffffffff ;  /* 0xffffffff00047882 */ /* 0x000fe20000000000 */
[----:B-1----:R-:W-:Y:S02]  /*70d0*/  IADD3 R133, -R119, R132, RZ ;  /* 0x0000008477857210 */ /* 0x002fe40007ffe1ff */
[----:B------:R-:W-:Y:S05]  /*70e0*/  BRA.DIV UR4, `(.L_x_6006) ;  /* 0x0000020e04387947 */ /* 0x000fea000b800000 */
[----:B------:R1:W2:Y:S04]  /*70f0*/  SHFL.IDX PT, R115, R116, RZ, 0x1c1f ;  /* 0x001c1fff74737589 */ /* 0x0002a800000e0000 */
[----:B------:R1:W3:Y:S02]  /*7100*/  SHFL.IDX PT, R11, R117, RZ, 0x1c1f ;  /* 0x001c1fff750b7589 */ /* 0x0002e400000e0000 */
.L_x_6314:
[----:B------:R-:W-:Y:S04]  /*7110*/  BSSY B1, `(.L_x_6007) ;  /* 0x000016c000017945 */ /* 0x000fe80003800000 */
[----:B------:R-:W-:Y:S05]  /*7120*/  @P3 BRA `(.L_x_6008) ;  /* 0x0000001400a83947 */ /* 0x000fea0003800000 */
[----:B------:R-:W-:Y:S01]  /*7130*/  ISETP.NE.AND P3, PT, R8, RZ, PT ;  /* 0x000000ff0800720c */ /* 0x000fe20003f65270 */
[----:B------:R-:W-:Y:S01]  /*7140*/  BSSY B2, `(.L_x_6009) ;  /* 0x0000078000027945 */ /* 0x000fe20003800000 */
[----:B---3--:R-:W-:-:S11]  /*7150*/  IMAD.MOV.U32 R114, RZ, RZ, R11 ;  /* 0x000000ffff727224 */ /* 0x008fd600078e000b */
        /* <DEDUP_REMOVED lines=56> */
[----:B------:R-:W-:Y:S02]  /*74e0*/  F2FP.F16.F32.PACK_AB R37, R37, R13 ;  /* 0x0000000d2525723e */ /* 0x000fe400000000ff */
[-C--:B------:R-:W-:Y:S01]  /*74f0*/  FFMA.FTZ R142, R146, R144.reuse, -R142 ;  /* 0x00000090928e7223 */ /* 0x080fe2000001088e */
[----:B------:R-:W-:Y:S01]  /*7500*/  FFMA.FTZ R143, R143, R144, R145 ;  /* 0x000000908f8f7223 */ /* 0x000fe20000010091 */
[----:B------:R-:W-:Y:S01]  /*7510*/  SHF.R.U32.HI R144, RZ, 0x10, R39 ;  /* 0x00000010ff907819 */ /* 0x000fe20000011627 */
[----:B------:R-:W-:Y:S01]  /*7520*/  HADD2.F32 R146, -RZ, R166.H1_H1 ;  /* 0x300000a6ff927230 */ /* 0x000fe20000004100 */
[--C-:B------:R-:W-:Y:S01]  /*7530*/  SHF.R.U64 R39, R50, 0x10, R51.reuse ;  /* 0x0000001032277819 */ /* 0x100fe20000001233 */
[----:B------:R-:W-:Y:S01]  /*7540*/  HADD2.F32 R50, -RZ, R83.H1_H1 ;  /* 0x30000053ff327230 */ /* 0x000fe20000004100 */
        /* <DEDUP_REMOVED lines=28> */
[--C-:B------:R-:W-:Y:S02]  /*7710*/  HADD2.F32 R49, -RZ, R82.reuse.H0_H0 ;  /* 0x20000052ff317230 */ /* 0x100fe40000004100 */
[----:B------:R-:W-:Y:S01]  /*7720*/  HADD2.F32 R50, -RZ, R163.H1_H1 ;  /* 0x300000a3ff327230 */ /* 0x000fe20000004100 */
        /* <DEDUP_REMOVED lines=15> */
[----:B------:R-:W-:-:S03]  /*7820*/  F2FP.F16.F32.PACK_AB R39, R39, R144 ;  /* 0x000000902727723e */ /* 0x000fc600000000ff */
[----:B------:R-:W-:Y:S02]  /*7830*/  IMAD.MOV.U32 R14, RZ, RZ, R49 ;  /* 0x000000ffff0e7224 */ /* 0x000fe400078e0031 */
[----:B------:R-:W-:-:S07]  /*7840*/  IMAD.MOV.U32 R82, RZ, RZ, R39 ;  /* 0x000000ffff527224 */ /* 0x000fce00078e0027 */
.L_x_6012:
[----:B------:R-:W-:Y:S05]  /*7850*/  BSYNC B3 ;  /* 0x0000000000037941 */ /* 0x000fea0003800000 */
.L_x_6011:
[----:B------:R-:W-:-:S04]  /*7860*/  LEA R36, P3, R5, R11, 0x1 ;  /* 0x0000000b05247211 */ /* 0x000fc800078608ff */
[----:B--2---:R-:W-:Y:S02]  /*7870*/  LEA.HI.X R37, R5, R115, R108, 0x1, P3 ;  /* 0x0000007305257211 */ /* 0x004fe400018f0c6c */
[----:B------:R-:W-:-:S03]  /*7880*/  ISETP.GE.AND P3, PT, R137, R132, PT ;  /* 0x000000848900720c */ /* 0x000fc60003f66270 */
[----:B----4-:R2:W-:Y:S10]  /*7890*/  ST.E.128 desc[UR60][R36.64], R12 ;  /* 0x0000000c24007985 */ /* 0x0105f4000c101d3c */
[----:B--2---:R-:W-:-:S05]  /*78a0*/  @!P3 IMAD.WIDE R12, R137, 0x2, R114 ;  /* 0x00000002890cb825 */ /* 0x004fca00078e0272 */
[----:B---3--:R3:W-:Y:S02]  /*78b0*/  @!P3 ST.E.128 desc[UR60][R12.64], R80 ;  /* 0x000000500c00b985 */ /* 0x0087e4000c101d3c */
.L_x_6010:
[----:B------:R-:W-:Y:S05]  /*78c0*/  BSYNC B2 ;  /* 0x0000000000027941 */ /* 0x000fea0003800000 */
.L_x_6009:
        /* <DEDUP_REMOVED lines=113> */
.L_x_6016:
[----:B------:R-:W-:Y:S05]  /*7fe0*/  BSYNC B3 ;  /* 0x0000000000037941 */ /* 0x000fea0003800000 */
.L_x_6015:
[----:B------:R-:W-:-:S04]  /*7ff0*/  LEA R32, P3, R6, R11, 0x1 ;  /* 0x0000000b06207211 */ /* 0x000fc800078608ff */
[----:B--2---:R-:W-:Y:S02]  /*8000*/  LEA.HI.X R33, R6, R115, R107, 0x1, P3 ;  /* 0x0000007306217211 */ /* 0x004fe400018f0c6b */
[----:B------:R-:W-:-:S03]  /*8010*/  ISETP.GE.AND P3, PT, R48, R132, PT ;  /* 0x000000843000720c */ /* 0x000fc60003f66270 */
[----:B----4-:R2:W-:Y:S10]  /*8020*/  ST.E.128 desc[UR60][R32.64], R12 ;  /* 0x0000000c20007985 */ /* 0x0105f4000c101d3c */
[----:B--2---:R-:W-:-:S05]  /*8030*/  @!P3 IMAD.WIDE R12, R48, 0x2, R114 ;  /* 0x00000002300cb825 */ /* 0x004fca00078e0272 */
[----:B---3--:R4:W-:Y:S02]  /*8040*/  @!P3 ST.E.128 desc[UR60][R12.64], R36 ;  /* 0x000000240c00b985 */ /* 0x0089e4000c101d3c */
.L_x_6014:
[----:B------:R-:W-:Y:S05]  /*8050*/  BSYNC B2 ;  /* 0x0000000000027941 */ /* 0x000fea0003800000 */
.L_x_6013:
[----:B------:R-:W-:-:S13]  /*8060*/  ISETP.NE.AND P3, PT, R10, RZ, PT ;  /* 0x000000ff0a00720c */ /* 0x000fda0003f65270 */
[----:B------:R-:W-:Y:S05]  /*8070*/  @!P3 BRA `(.L_x_6008) ;  /* 0x0000000400d4b947 */ /* 0x000fea0003800000 */
[----:B---34-:R-:W3:Y:S01]  /*8080*/  LDL R12, [R1] ;  /* 0x00000000010c7983 */ /* 0x018ee20000100800 */
[C---:B------:R-:W-:Y:S01]  /*8090*/  LEA R36, P3, R7.reuse, R11, 0x1 ;  /* 0x0000000b07247211 */ /* 0x040fe200078608ff */
[----:B------:R-:W-:Y:S03]  /*80a0*/  BSSY B2, `(.L_x_6017) ;  /* 0x000006e000027945 */ /* 0x000fe60003800000 */
[----:B--2---:R-:W-:Y:S02]  /*80b0*/  LEA.HI.X R37, R7, R115, R106, 0x1, P3 ;  /* 0x0000007307257211 */ /* 0x004fe400018f0c6a */
[----:B------:R-:W-:Y:S02]  /*80c0*/  ISETP.GE.AND P3, PT, R192, R118, PT ;  /* 0x00000076c000720c */ /* 0x000fe40003f66270 */
[----:B---3--:R-:W-:-:S04]  /*80d0*/  LOP3.LUT P5, RZ, R12, 0x1, RZ, 0xc0, !PT ;  /* 0x000000010cff7812 */ /* 0x008fc800078ac0ff */
[----:B------:R-:W-:-:S04]  /*80e0*/  SEL R11, R119, R133, !P5 ;  /* 0x00000085770b7207 */ /* 0x000fc80006800000 */
        /* <DEDUP_REMOVED lines=27> */
[C---:B------:R-:W-:Y:S01]  /*82a0*/  FMUL.FTZ R39, R45.reuse, R39 ;  /* 0x000000272d277220 */ /* 0x040fe20000410000 */
        /* <DEDUP_REMOVED lines=15> */
[----:B------:R-:W-:Y:S01]  /*83a0*/  MOV R33, R35 ;  /* 0x0000002300217202 */ /* 0x000fe20000000f00 */
[----:B------:R-:W-:Y:S02]  /*83b0*/  HADD2.F32 R35, -RZ, R157.H1_H1 ;  /* 0x3000009dff237230 */ /* 0x000fe40000004100 */
[----:B------:R-:W-:Y:S01]  /*83c0*/  HADD2.F32 R41, -RZ, R155.H1_H1 ;  /* 0x3000009bff297230 */ /* 0x000fe20000004100 */
[----:B------:R-:W-:Y:S01]  /*83d0*/  F2FP.F16.F32.PACK_AB R29, R29, R46 ;  /* 0x0000002e1d1d723e */ /* 0x000fe200000000ff */
[--C-:B------:R-:W-:Y:S01]  /*83e0*/  HADD2.F32 R39, -RZ, R33.reuse.H0_H0 ;  /* 0x20000021ff277230 */ /* 0x100fe20000004100 */
[----:B------:R-:W-:Y:S01]  /*83f0*/  F2FP.F16.F32.PACK_AB R38, R13, R38 ;  /* 0x000000260d26723e */ /* 0x000fe200000000ff */
[----:B------:R-:W-:-:S02]  /*8400*/  HADD2.F32 R33, -RZ, R33.H1_H1 ;  /* 0x30000021ff217230 */ /* 0x000fc40000004100 */
        /* <DEDUP_REMOVED lines=51> */
[----:B------:R-:W-:Y:S01]  /*8740*/  F2FP.F16.F32.PACK_AB R31, R31, R157 ;  /* 0x0000009d1f1f723e */ /* 0x000fe200000000ff */
[----:B------:R-:W-:Y:S01]  /*8750*/  IMAD.MOV.U32 R32, RZ, RZ, R40 ;  /* 0x000000ffff207224 */ /* 0x000fe200078e0028 */
[----:B------:R-:W-:-:S03]  /*8760*/  MOV R33, R38 ;  /* 0x0000002600217202 */ /* 0x000fc60000000f00 */
[----:B------:R-:W-:-:S07]  /*8770*/  IMAD.MOV.U32 R34, RZ, RZ, R31 ;  /* 0x000000ffff227224 */ /* 0x000fce00078e001f */
.L_x_6018:
[----:B------:R-:W-:Y:S05]  /*8780*/  BSYNC B2 ;  /* 0x0000000000027941 */ /* 0x000fea0003800000 */
.L_x_6017:
[----:B------:R-:W-:Y:S01]  /*8790*/  ISETP.GE.AND P3, PT, R11, R132, PT ;  /* 0x000000840b00720c */ /* 0x000fe20003f66270 */
[----:B---3--:R3:W-:-:S12]  /*87a0*/  ST.E.128 desc[UR60][R36.64], R12 ;  /* 0x0000000c24007985 */ /* 0x0087d8000c101d3c */
[----:B------:R-:W-:-:S05]  /*87b0*/  @!P3 IMAD.WIDE R114, R11, 0x2, R114 ;  /* 0x000000020b72b825 */ /* 0x000fca00078e0272 */
[----:B--2---:R3:W-:Y:S02]  /*87c0*/  @!P3 ST.E.128 desc[UR60][R114.64], R32 ;  /* 0x000000207200b985 */ /* 0x0047e4000c101d3c */
.L_x_6008:
[----:B------:R-:W-:Y:S05]  /*87d0*/  BSYNC B1 ;  /* 0x0000000000017941 */ /* 0x000fea0003800000 */
.L_x_6007:
[----:B------:R-:W-:-:S03]  /*87e0*/  UMOV UR4, 0xffffffff ;  /* 0xffffffff00047882 */ /* 0x000fc60000000000 */
[----:B------:R-:W-:Y:S05]  /*87f0*/  BRA.DIV UR4, `(.L_x_6019) ;  /* 0x000001f604c07947 */ /* 0x000fea000b800000 */
[----:B-1----:R-:W1:Y:S04]  /*8800*/  SHFL.IDX PT, R116, R116, 0x1, 0x1c1f ;  /* 0x003c1f0074747f89 */ /* 0x002e6800000e0000 */
[----:B------:R-:W0:Y:S02]  /*8810*/  SHFL.IDX PT, R117, R117, 0x1, 0x1c1f ;  /* 0x003c1f0075757f89 */ /* 0x000e2400000e0000 */
.L_x_6318:
[----:B------:R-:W-:Y:S05]  /*8820*/  @P4 BRA `(.L_x_5976) ;  /* 0x0000001c006c4947 */ /* 0x000fea0003800000 */
[----:B------:R-:W-:Y:S01]  /*8830*/  ISETP.NE.AND P3, PT, R8, RZ, PT ;  /* 0x000000ff0800720c */ /* 0x000fe20003f65270 */
[----:B------:R-:W-:Y:S01]  /*8840*/  BSSY B1, `(.L_x_6020) ;  /* 0x0000079000017945 */ /* 0x000fe20003800000 */
[----:B0--3--:R-:W-:Y:S01]  /*8850*/  IMAD.MOV.U32 R32, RZ, RZ, R117 ;  /* 0x000000ffff207224 */ /* 0x009fe200078e0075 */
[----:B-1----:R-:W-:-:S10]  /*8860*/  MOV R33, R116 ;  /* 0x0000007400217202 */ /* 0x002fd40000000f00 */
[----:B------:R-:W-:Y:S05]  /*8870*/  @!P3 BRA `(.L_x_6021) ;  /* 0x0000000400d4b947 */ /* 0x000fea0003800000 */
[----:B------:R-:W-:Y:S01]  /*8880*/  SEL R11, R119, R133, !P0 ;  /* 0x00000085770b7207 */ /* 0x000fe20004000000 */
[----:B------:R-:W-:Y:S01]  /*8890*/  BSSY B2, `(.L_x_6022) ;  /* 0x0000070000027945 */ /* 0x000fe20003800000 */
[----:B----4-:R-:W-:Y:S02]  /*88a0*/  SHF.R.U32.HI R13, RZ, 0x3, R217 ;  /* 0x00000003ff0d7819 */ /* 0x010fe400000116d9 */
[----:B------:R-:W-:Y:S02]  /*88b0*/  SHF.R.S32.HI R12, RZ, 0x1f, R11 ;  /* 0x0000001fff0c7819 */ /* 0x000fe4000001140b */
[----:B------:R-:W-:Y:S02]  /*88c0*/  ISETP.GE.AND P4, PT, R16, R118, PT ;  /* 0x000000761000720c */ /* 0x000fe40003f86270 */
[----:B------:R-:W-:Y:S02]  /*88d0*/  LEA.HI R12, R12, R11, RZ, 0x4 ;  /* 0x0000000b0c0c7211 */ /* 0x000fe400078f20ff */
[----:B------:R-:W-:-:S02]  /*88e0*/  LEA R34, P3, R5, R117, 0x1 ;  /* 0x0000007505227211 */ /* 0x000fc400078608ff */
[----:B------:R-:W-:Y:S02]  /*88f0*/  LEA.HI.SX32 R36, R12, R112, 0x1c ;  /* 0x000000700c247211 */ /* 0x000fe400078fe2ff */
[----:B------:R-:W-:Y:S02]  /*8900*/  LEA.HI.X R35, R5, R116, R108, 0x1, P3 ;  /* 0x0000007405237211 */ /* 0x000fe400018f0c6c */
[----:B------:R-:W-:-:S04]  /*8910*/  SHF.R.S32.HI R12, RZ, 0x1f, R36 ;  /* 0x0000001fff0c7819 */ /* 0x000fc80000011424 */
[----:B------:R-:W-:Y:S01]  /*8920*/  LEA.HI R12, R12, R36, RZ, 0x3 ;  /* 0x000000240c0c7211 */ /* 0x000fe200078f18ff */
[----:B------:R-:W-:-:S03]  /*8930*/  IMAD.SHL.U32 R36, R36, 0x8, RZ ;  /* 0x0000000824247824 */ /* 0x000fc600078e00ff */
[----:B------:R-:W-:Y:S02]  /*8940*/  SHF.R.S32.HI R12, RZ, 0x3, R12 ;  /* 0x00000003ff0c7819 */ /* 0x000fe4000001140c */
[----:B------:R-:W-:Y:S02]  /*8950*/  LOP3.LUT R11, R217, 0x38, R36, 0xf8, !PT ;  /* 0x00000038d90b7812 */ /* 0x000fe400078ef824 */
[----:B------:R-:W-:Y:S01]  /*8960*/  ISETP.GE.AND P3, PT, R36, R132, PT ;  /* 0x000000842400720c */ /* 0x000fe20003f66270 */
        /* <DEDUP_REMOVED lines=44> */
[--C-:B------:R-:W-:Y:S02]  /*8c30*/  HADD2.F32 R39, -RZ, R13.reuse.H0_H0 ;  /* 0x2000000dff277230 */ /* 0x100fe40000004100 */
[----:B------:R-:W-:Y:S01]  /*8c40*/  FMUL.FTZ R42, R15, R40 ;  /* 0x000000280f2a7220 */ /* 0x000fe20000410000 */
[----:B------:R-:W-:-:S02]  /*8c50*/  HADD2.F32 R13, -RZ, R13.H1_H1 ;  /* 0x3000000dff0d7230 */ /* 0x000fc40000004100 */
[----:B------:R-:W-:Y:S02]  /*8c60*/  HADD2.F32 R153, -RZ, R153.H0_H0 ;  /* 0x20000099ff997230 */ /* 0x000fe40000004100 */
[C---:B------:R-:W-:Y:S01]  /*8c70*/  FMUL.FTZ R40, R39.reuse, R40 ;  /* 0x0000002827287220 */ /* 0x040fe20000410000 */
[-C--:B------:R-:W-:Y:S01]  /*8c80*/  FFMA.FTZ R42, R39, R41.reuse, -R42 ;  /* 0x00000029272a7223 */ /* 0x080fe2000001082a */
[----:B------:R-:W-:Y:S01]  /*8c90*/  SHF.R.U32.HI R39, RZ, 0x10, R75 ;  /* 0x00000010ff277819 */ /* 0x000fe2000001164b */
[----:B------:R-:W-:Y:S02]  /*8ca0*/  HADD2.F32 R151, -RZ, R151.H0_H0 ;  /* 0x20000097ff977230 */ /* 0x000fe40000004100 */
[----:B------:R-:W-:Y:S01]  /*8cb0*/  FFMA.FTZ R40, R15, R41, R40 ;  /* 0x000000290f287223 */ /* 0x000fe20000010028 */
[----:B------:R-:W-:Y:S02]  /*8cc0*/  HADD2.F32 R15, -RZ, R31.H1_H1 ;  /* 0x3000001fff0f7230 */ /* 0x000fe40000004100 */
[----:B------:R-:W-:Y:S01]  /*8cd0*/  HADD2.F32 R31, -RZ, R39.H0_H0 ;  /* 0x20000027ff1f7230 */ /* 0x000fe20000004100 */
[----:B------:R-:W-:Y:S01]  /*8ce0*/  SHF.R.U32.HI R39, RZ, 0x10, R63 ;  /* 0x00000010ff277819 */ /* 0x000fe2000001163f */
[----:B------:R-:W-:-:S03]  /*8cf0*/  HADD2.F32 R62, -RZ, R62.H0_H0 ;  /* 0x2000003eff3e7230 */ /* 0x000fc60000004100 */
[-C--:B------:R-:W-:Y:S01]  /*8d00*/  FMUL.FTZ R41, R15, R31.reuse ;  /* 0x0000001f0f297220 */ /* 0x080fe20000410000 */
[----:B------:R-:W-:Y:S02]  /*8d10*/  HADD2.F32 R39, -RZ, R39.H0_H0 ;  /* 0x20000027ff277230 */ /* 0x000fe40000004100 */
        /* <DEDUP_REMOVED lines=35> */
[----:B------:R-:W-:Y:S01]  /*8f50*/  IMAD.MOV.U32 R28, RZ, RZ, R72 ;  /* 0x000000ffff1c7224 */ /* 0x000fe200078e0048 */
[----:B------:R-:W-:Y:S01]  /*8f60*/  MOV R13, R29 ;  /* 0x0000001d000d7202 */ /* 0x000fe20000000f00 */
[----:B------:R-:W-:Y:S01]  /*8f70*/  IMAD.MOV.U32 R29, RZ, RZ, R11 ;  /* 0x000000ffff1d7224 */ /* 0x000fe200078e000b */
[----:B------:R-:W-:-:S07]  /*8f80*/  MOV R30, R74 ;  /* 0x0000004a001e7202 */ /* 0x000fce0000000f00 */
.L_x_6023:
[----:B------:R-:W-:Y:S05]  /*8f90*/  BSYNC B2 ;  /* 0x0000000000027941 */ /* 0x000fea0003800000 */
.L_x_6022:
[----:B------:R-:W-:Y:S01]  /*8fa0*/  @!P3 IMAD.WIDE R36, R36, 0x2, R32 ;  /* 0x000000022424b825 */ /* 0x000fe200078e0220 */
[----:B0-----:R0:W-:Y:S04]  /*8fb0*/  ST.E.128 desc[UR60][R34.64], R12 ;  /* 0x0000000c22007985 */ /* 0x0011e8000c101d3c */
[----:B-1----:R0:W-:Y:S02]  /*8fc0*/  @!P3 ST.E.128 desc[UR60][R36.64], R28 ;  /* 0x0000001c2400b985 */ /* 0x0021e4000c101d3c */
.L_x_6021:
[----:B------:R-:W-:Y:S05]  /*8fd0*/  BSYNC B1 ;  /* 0x0000000000017941 */ /* 0x000fea0003800000 */
.L_x_6020:
[----:B------:R-:W-:Y:S01]  /*8fe0*/  ISETP.NE.AND P3, PT, R9, RZ, PT ;  /* 0x000000ff0900720c */ /* 0x000fe20003f65270 */
[----:B------:R-:W-:-:S12]  /*8ff0*/  BSSY B1, `(.L_x_6024) ;  /* 0x0000072000017945 */ /* 0x000fd80003800000 */
[----:B------:R-:W-:Y:S05]  /*9000*/  @!P3 BRA `(.L_x_6025) ;  /* 0x0000000400c0b947 */ /* 0x000fea0003800000 */
[----:B------:R-:W-:Y:S01]  /*9010*/  SEL R11, R119, R133, !P1 ;  /* 0x00000085770b7207 */ /* 0x000fe20004800000 */
[----:B------:R-:W-:Y:S01]  /*9020*/  BSSY B2, `(.L_x_6026) ;  /* 0x000006c000027945 */ /* 0x000fe20003800000 */
[----:B0-----:R-:W-:Y:S02]  /*9030*/  SHF.R.U32.HI R14, RZ, 0x3, R217 ;  /* 0x00000003ff0e7819 */ /* 0x001fe400000116d9 */
[----:B----4-:R-:W-:Y:S02]  /*9040*/  SHF.R.S32.HI R12, RZ, 0x1f, R11 ;  /* 0x0000001fff0c7819 */ /* 0x010fe4000001140b */
        /* <DEDUP_REMOVED lines=10> */
[----:B------:R-:W-:-:S03]  /*90f0*/  LOP3.LUT R11, R217, 0x38, R37, 0xf8, !PT ;  /* 0x00000038d90b7812 */ /* 0x000fc600078ef825 */
[----:B------:R-:W-:Y:S01]  /*9100*/  IMAD R12, R13, 0x1800, R224 ;  /* 0x000018000d0c7824 */ /* 0x000fe200078e02e0 */
[----:B------:R-:W-:-:S05]  /*9110*/  LOP3.LUT R11, R11, R14, RZ, 0x3c, !PT ;  /* 0x0000000e0b0b7212 */ /* 0x000fca00078e3cff */
[----:B------:R-:W-:Y:S02]  /*9120*/  IMAD.IADD R13, R12, 0x1, R11 ;  /* 0x000000010c0d7824 */ /* 0x000fe400078e020b */
[C---:B------:R-:W-:Y:S02]  /*9130*/  IMAD R11, R18.reuse, 0x4800, R127 ;  /* 0x00004800120b7824 */ /* 0x040fe400078e027f */
[----:B------:R-:W-:Y:S02]  /*9140*/  IMAD R13, R18, 0x4800, R13 ;  /* 0x00004800120d7824 */ /* 0x000fe400078e020d */
[----:B------:R-:W-:Y:S02]  /*9150*/  IMAD R11, R11, 0x2, R2 ;  /* 0x000000020b0b7824 */ /* 0x000fe400078e0202 */
[----:B------:R-:W-:Y:S01]  /*9160*/  @!P3 IMAD.WIDE R36, R37, 0x2, R32 ;  /* 0x000000022524b825 */ /* 0x000fe200078e0220 */
[----:B------:R-:W-:Y:S02]  /*9170*/  LEA R28, R13, R2, 0x1 ;  /* 0x000000020d1c7211 */ /* 0x000fe400078e08ff */
[----:B------:R0:W1:Y:S04]  /*9180*/  LDS.128 R12, [R11+0x1e400] ;  /* 0x01e400000b0c7984 */ /* 0x0000680000000c00 */
[----:B------:R-:W3:Y:S01]  /*9190*/  LDS.128 R28, [R28+0x1e400] ;  /* 0x01e400001c1c7984 */ /* 0x000ee20000000c00 */
[----:B------:R-:W-:Y:S05]  /*91a0*/  @P4 BRA `(.L_x_6027) ;  /* 0x00000004004c4947 */ /* 0x000fea0003800000 */
[--C-:B------:R-:W-:Y:S01]  /*91b0*/  SHF.R.U64 R38, R68, 0x10, R69.reuse ;  /* 0x0000001044267819 */ /* 0x100fe20000001245 */
[--C-:B---3--:R-:W-:Y:S01]  /*91c0*/  HADD2.F32 R43, -RZ, R29.reuse.H0_H0 ;  /* 0x2000001dff2b7230 */ /* 0x108fe20000004100 */
[----:B------:R-:W-:Y:S01]  /*91d0*/  SHF.R.U32.HI R68, RZ, 0x10, R69 ;  /* 0x00000010ff447819 */ /* 0x000fe20000011645 */
[----:B------:R-:W-:Y:S01]  /*91e0*/  HADD2.F32 R44, -RZ, R29.H1_H1 ;  /* 0x3000001dff2c7230 */ /* 0x000fe20000004100 */
[--C-:B0-----:R-:W-:Y:S01]  /*91f0*/  SHF.R.U64 R11, R56, 0x10, R57.reuse ;  /* 0x00000010380b7819 */ /* 0x101fe20000001239 */
[----:B------:R-:W-:Y:S01]  /*9200*/  HADD2.F32 R42, -RZ, R150.H1_H1 ;  /* 0x30000096ff2a7230 */ /* 0x000fe20000004100 */
[----:B------:R-:W-:Y:S01]  /*9210*/  SHF.R.U32.HI R56, RZ, 0x10, R57 ;  /* 0x00000010ff387819 */ /* 0x000fe20000011639 */
[--C-:B-1----:R-:W-:Y:S01]  /*9220*/  HADD2.F32 R29, -RZ, R13.reuse.H0_H0 ;  /* 0x2000000dff1d7230 */ /* 0x102fe20000004100 */
[----:B------:R-:W-:Y:S01]  /*9230*/  SHF.R.U64 R40, R70, 0x10, R71 ;  /* 0x0000001046287819 */ /* 0x000fe20000001247 */
[----:B------:R-:W-:Y:S02]  /*9240*/  HADD2.F32 R68, -RZ, R68.H0_H0 ;  /* 0x20000044ff447230 */ /* 0x000fe40000004100 */
[----:B------:R-:W-:Y:S01]  /*9250*/  FMUL.FTZ R45, R43, R42 ;  /* 0x0000002a2b2d7220 */ /* 0x000fe20000410000 */
[----:B------:R-:W-:-:S02]  /*9260*/  HADD2.F32 R13, -RZ, R13.H1_H1 ;  /* 0x3000000dff0d7230 */ /* 0x000fc40000004100 */
[----:B------:R-:W-:Y:S01]  /*9270*/  FMUL.FTZ R46, R29, R42 ;  /* 0x0000002a1d2e7220 */ /* 0x000fe20000410000 */
[----:B------:R-:W-:Y:S02]  /*9280*/  HADD2.F32 R56, -RZ, R56.H0_H0 ;  /* 0x20000038ff387230 */ /* 0x000fe40000004100 */
[-C--:B------:R-:W-:Y:S01]  /*9290*/  FMUL.FTZ R42, R44, R68.reuse ;  /* 0x000000442c2a7220 */ /* 0x080fe20000410000 */
[----:B------:R-:W-:Y:S02]  /*92a0*/  HADD2.F32 R41, -RZ, R148.H1_H1 ;  /* 0x30000094ff297230 */ /* 0x000fe40000004100 */
[C---:B------:R-:W-:Y:S01]  /*92b0*/  FMUL.FTZ R68, R13.reuse, R68 ;  /* 0x000000440d447220 */ /* 0x040fe20000410000 */
[----:B------:R-:W-:Y:S01]  /*92c0*/  SHF.R.U32.HI R70, RZ, 0x10, R71 ;  /* 0x00000010ff467819 */ /* 0x000fe20000011647 */
[-C--:B------:R-:W-:Y:S01]  /*92d0*/  FFMA.FTZ R42, R13, R56.reuse, -R42 ;  /* 0x000000380d2a7223 */ /* 0x080fe2000001082a */
[--C-:B------:R-:W-:Y:S01]  /*92e0*/  SHF.R.U64 R39, R58, 0x10, R59.reuse ;  /* 0x000000103a277819 */ /* 0x100fe2000000123b */
[----:B------:R-:W-:Y:S01]  /*92f0*/  FFMA.FTZ R13, R44, R56, R68 ;  /* 0x000000382c0d7223 */ /* 0x000fe20000010044 */
[----:B------:R-:W-:Y:S01]  /*9300*/  SHF.R.U32.HI R58, RZ, 0x10, R59 ;  /* 0x00000010ff3a7819 */ /* 0x000fe2000001163b */
[-C--:B------:R-:W-:Y:S01]  /*9310*/  FFMA.FTZ R45, R29, R41.reuse, -R45 ;  /* 0x000000291d2d7223 */ /* 0x080fe2000001082d */
[----:B------:R-:W-:Y:S01]  /*9320*/  FFMA.FTZ R46, R43, R41, R46 ;  /* 0x000000292b2e7223 */ /* 0x000fe2000001002e */
[----:B------:R-:W-:-:S02]  /*9330*/  HADD2.F32 R44, -RZ, R31.H0_H0 ;  /* 0x2000001fff2c7230 */ /* 0x000fc40000004100 */
[----:B------:R-:W-:Y:S01]  /*9340*/  HADD2.F32 R41, -RZ, R149.H1_H1 ;  /* 0x30000095ff297230 */ /* 0x000fe20000004100 */
[----:B------:R-:W-:Y:S01]  /*9350*/  F2FP.F16.F32.PACK_AB R42, R42, R45 ;  /* 0x0000002d2a2a723e */ /* 0x000fe200000000ff */
[----:B------:R-:W-:Y:S01]  /*9360*/  HADD2.F32 R31, -RZ, R31.H1_H1 ;  /* 0x3000001fff1f7230 */ /* 0x000fe20000004100 */
[----:B------:R-:W-:Y:S01]  /*9370*/  F2FP.F16.F32.PACK_AB R46, R13, R46 ;  /* 0x0000002e0d2e723e */ /* 0x000fe200000000ff */
[--C-:B------:R-:W-:Y:S02]  /*9380*/  HADD2.F32 R48, -RZ, R15.reuse.H0_H0 ;  /* 0x2000000fff307230 */ /* 0x100fe40000004100 */
[-C--:B------:R-:W-:Y:S01]  /*9390*/  FMUL.FTZ R43, R44, R41.reuse ;  /* 0x000000292c2b7220 */ /* 0x080fe20000410000 */
[----:B------:R-:W-:Y:S02]  /*93a0*/  HADD2.F32 R70, -RZ, R70.H0_H0 ;  /* 0x20000046ff467230 */ /* 0x000fe40000004100 */
[----:B------:R-:W-:Y:S02]  /*93b0*/  HADD2.F32 R15, -RZ, R15.H1_H1 ;  /* 0x3000000fff0f7230 */ /* 0x000fe40000004100 */
[----:B------:R-:W-:Y:S01]  /*93c0*/  FMUL.FTZ R41, R48, R41 ;  /* 0x0000002930297220 */ /* 0x000fe20000410000 */
[----:B------:R-:W-:-:S02]  /*93d0*/  HADD2.F32 R58, -RZ, R58.H0_H0 ;  /* 0x2000003aff3a7230 */ /* 0x000fc40000004100 */
[-C--:B------:R-:W-:Y:S01]  /*93e0*/  FMUL.FTZ R50, R31, R70.reuse ;  /* 0x000000461f327220 */ /* 0x080fe20000410000 */
[----:B------:R-:W-:Y:S02]  /*93f0*/  HADD2.F32 R29, -RZ, R147.H1_H1 ;  /* 0x30000093ff1d7230 */ /* 0x000fe40000004100 */
[C---:B------:R-:W-:Y:S01]  /*9400*/  FMUL.FTZ R70, R15.reuse, R70 ;  /* 0x000000460f467220 */ /* 0x040fe20000410000 */
[----:B------:R-:W-:Y:S02]  /*9410*/  HADD2.F32 R150, -RZ, R150.H0_H0 ;  /* 0x20000096ff967230 */ /* 0x000fe40000004100 */
[-C--:B------:R-:W-:Y:S01]  /*9420*/  FFMA.FTZ R50, R15, R58.reuse, -R50 ;  /* 0x0000003a0f327223 */ /* 0x080fe20000010832 */
[----:B------:R-:W-:Y:S02]  /*9430*/  HADD2.F32 R15, -RZ, R28.H0_H0 ;  /* 0x2000001cff0f7230 */ /* 0x000fe40000004100 */
[-C--:B------:R-:W-:Y:S01]  /*9440*/  FFMA.FTZ R43, R48, R29.reuse, -R43 ;  /* 0x0000001d302b7223 */ /* 0x080fe2000001082b */
[----:B------:R-:W-:Y:S01]  /*9450*/  FFMA.FTZ R41, R44, R29, R41 ;  /* 0x0000001d2c297223 */ /* 0x000fe20000010029 */
[----:B------:R-:W-:Y:S01]  /*9460*/  FFMA.FTZ R70, R31, R58, R70 ;  /* 0x0000003a1f467223 */ /* 0x000fe20000010046 */
[----:B------:R-:W-:-:S02]  /*9470*/  HADD2.F32 R31, -RZ, R38.H0_H0 ;  /* 0x20000026ff1f7230 */ /* 0x000fc40000004100 */
[-C--:B------:R-:W-:Y:S01]  /*9480*/  FMUL.FTZ R38, R15, R150.reuse ;  /* 0x000000960f267220 */ /* 0x080fe20000410000 */
[----:B------:R-:W-:Y:S01]  /*9490*/  HADD2.F32 R29, -RZ, R12.H0_H0 ;  /* 0x2000000cff1d7230 */ /* 0x000fe20000004100 */
[----:B------:R-:W-:Y:S01]  /*94a0*/  F2FP.F16.F32.PACK_AB R43, R50, R43 ;  /* 0x0000002b322b723e */ /* 0x000fe200000000ff */
[----:B------:R-:W-:Y:S02]  /*94b0*/  HADD2.F32 R28, -RZ, R28.H1_H1 ;  /* 0x3000001cff1c7230 */ /* 0x000fe40000004100 */
[----:B------:R-:W-:Y:S02]  /*94c0*/  HADD2.F32 R12, -RZ, R12.H1_H1 ;  /* 0x3000000cff0c7230 */ /* 0x000fe40000004100 */
[----:B------:R-:W-:Y:S01]  /*94d0*/  FMUL.FTZ R150, R29, R150 ;  /* 0x000000961d967220 */ /* 0x000fe20000410000 */
[----:B------:R-:W-:Y:S02]  /*94e0*/  HADD2.F32 R148, -RZ, R148.H0_H0 ;  /* 0x20000094ff947230 */ /* 0x000fe40000004100 */
[----:B------:R-:W-:Y:S01]  /*94f0*/  FMUL.FTZ R47, R28, R31 ;  /* 0x0000001f1c2f7220 */ /* 0x000fe20000410000 */
[----:B------:R-:W-:-:S02]  /*9500*/  HADD2.F32 R11, -RZ, R11.H0_H0 ;  /* 0x2000000bff0b7230 */ /* 0x000fc40000004100 */
[C---:B------:R-:W-:Y:S01]  /*9510*/  FMUL.FTZ R31, R12.reuse, R31 ;  /* 0x0000001f0c1f7220 */ /* 0x040fe20000410000 */
[----:B------:R-:W-:Y:S02]  /*9520*/  HADD2.F32 R149, -RZ, R149.H0_H0 ;  /* 0x20000095ff957230 */ /* 0x000fe40000004100 */
[-C--:B------:R-:W-:Y:S01]  /*9530*/  FFMA.FTZ R29, R29, R148.reuse, -R38 ;  /* 0x000000941d1d7223 */ /* 0x080fe20000010826 */
[----:B------:R-:W-:Y:S02]  /*9540*/  HADD2.F32 R38, -RZ, R30.H0_H0 ;  /* 0x2000001eff267230 */ /* 0x000fe40000004100 */
[-C--:B------:R-:W-:Y:S01]  /*9550*/  FFMA.FTZ R12, R12, R11.reuse, -R47 ;  /* 0x0000000b0c0c7223 */ /* 0x080fe2000001082f */
[----:B------:R-:W-:Y:S01]  /*9560*/  FFMA.FTZ R28, R28, R11, R31 ;  /* 0x0000000b1c1c7223 */ /* 0x000fe2000001001f */
[----:B------:R-:W-:Y:S02]  /*9570*/  HADD2.F32 R11, -RZ, R40.H0_H0 ;  /* 0x20000028ff0b7230 */ /* 0x000fe40000004100 */
[----:B------:R-:W-:Y:S01]  /*9580*/  FFMA.FTZ R15, R15, R148, R150 ;  /* 0x000000940f0f7223 */ /* 0x000fe20000010096 */
[----:B------:R-:W-:-:S02]  /*9590*/  HADD2.F32 R40, -RZ, R14.H0_H0 ;  /* 0x2000000eff287230 */ /* 0x000fc40000004100 */
[----:B------:R-:W-:Y:S01]  /*95a0*/  FMUL.FTZ R31, R38, R149 ;  /* 0x00000095261f7220 */ /* 0x000fe20000410000 */
[----:B------:R-:W-:Y:S01]  /*95b0*/  HADD2.F32 R30, -RZ, R30.H1_H1 ;  /* 0x3000001eff1e7230 */ /* 0x000fe20000004100 */
[----:B------:R-:W-:Y:S01]  /*95c0*/  F2FP.F16.F32.PACK_AB R12, R12, R29 ;  /* 0x0000001d0c0c723e */ /* 0x000fe200000000ff */
        /* <DEDUP_REMOVED lines=11> */
[----:B------:R-:W-:Y:S01]  /*9680*/  F2FP.F16.F32.PACK_AB R31, R70, R41 ;  /* 0x00000029461f723e */ /* 0x000fe200000000ff */
[----:B------:R-:W-:-:S02]  /*9690*/  IMAD.MOV.U32 R13, RZ, RZ, R42 ;  /* 0x000000ffff0d7224 */ /* 0x000fc400078e002a */
[----:B------:R-:W-:Y:S01]  /*96a0*/  F2FP.F16.F32.PACK_AB R14, R47, R40 ;  /* 0x000000282f0e723e */ /* 0x000fe200000000ff */
[----:B------:R-:W-:Y:S01]  /*96b0*/  IMAD.MOV.U32 R29, RZ, RZ, R46 ;  /* 0x000000ffff1d7224 */ /* 0x000fe200078e002e */
[----:B------:R-:W-:Y:S01]  /*96c0*/  F2FP.F16.F32.PACK_AB R30, R11, R38 ;  /* 0x000000260b1e723e */ /* 0x000fe200000000ff */
[----:B------:R-:W-:-:S07]  /*96d0*/  IMAD.MOV.U32 R15, RZ, RZ, R43 ;  /* 0x000000ffff0f7224 */ /* 0x000fce00078e002b */
.L_x_6027:
[----:B------:R-:W-:Y:S05]  /*96e0*/  BSYNC B2 ;  /* 0x0000000000027941 */ /* 0x000fea0003800000 */
.L_x_6026:
[----:B-1----:R1:W-:Y:S04]  /*96f0*/  ST.E.128 desc[UR60][R34.64], R12 ;  /* 0x0000000c22007985 */ /* 0x0023e8000c101d3c */
[----:B---3--:R1:W-:Y:S02]  /*9700*/  @!P3 ST.E.128 desc[UR60][R36.64], R28 ;  /* 0x0000001c2400b985 */ /* 0x0083e4000c101d3c */
.L_x_6025:
[----:B------:R-:W-:Y:S05]  /*9710*/  BSYNC B1 ;  /* 0x0000000000017941 */ /* 0x000fea0003800000 */
.L_x_6024:
[----:B------:R-:W-:-:S13]  /*9720*/  ISETP.NE.AND P3, PT, R10, RZ, PT ;  /* 0x000000ff0a00720c */ /* 0x000fda0003f65270 */
[----:B------:R-:W-:Y:S05]  /*9730*/  @!P3 BRA `(.L_x_5976) ;  /* 0x0000000c00a8b947 */ /* 0x000fea0003800000 */
[----:B0-----:R-:W3:Y:S01]  /*9740*/  LDL R11, [R1] ;  /* 0x00000000010b7983 */ /* 0x001ee20000100800 */
[----:B-1----:R-:W-:Y:S01]  /*9750*/  SHF.R.U32.HI R14, RZ, 0x3, R217 ;  /* 0x00000003ff0e7819 */ /* 0x002fe200000116d9 */
[----:B------:R-:W-:Y:S01]  /*9760*/  BSSY B1, `(.L_x_6028) ;  /* 0x000006c000017945 */ /* 0x000fe20003800000 */
[----:B------:R-:W-:-:S04]  /*9770*/  LEA R34, P3, R7, R117, 0x1 ;  /* 0x0000007507227211 */ /* 0x000fc800078608ff */
[----:B------:R-:W-:Y:S02]  /*9780*/  LEA.HI.X R35, R7, R116, R106, 0x1, P3 ;  /* 0x0000007407237211 */ /* 0x000fe400018f0c6a */
[----:B------:R-:W-:Y:S02]  /*9790*/  ISETP.GE.AND P3, PT, R192, R118, PT ;  /* 0x00000076c000720c */ /* 0x000fe40003f66270 */
[----:B---3--:R-:W-:-:S04]  /*97a0*/  LOP3.LUT P4, RZ, R11, 0x1, RZ, 0xc0, !PT ;  /* 0x000000010bff7812 */ /* 0x008fc8000788c0ff */
[----:B------:R-:W-:-:S04]  /*97b0*/  SEL R133, R119, R133, !P4 ;  /* 0x0000008577857207 */ /* 0x000fc80006000000 */
[----:B----4-:R-:W-:-:S04]  /*97c0*/  SHF.R.S32.HI R12, RZ, 0x1f, R133 ;  /* 0x0000001fff0c7819 */ /* 0x010fc80000011485 */
[----:B------:R-:W-:-:S04]  /*97d0*/  LEA.HI R133, R12, R133, RZ, 0x4 ;  /* 0x000000850c857211 */ /* 0x000fc800078f20ff */
[----:B------:R-:W-:-:S04]  /*97e0*/  LEA.HI.SX32 R133, R133, R110, 0x1c ;  /* 0x0000006e85857211 */ /* 0x000fc800078fe2ff */
[----:B------:R-:W-:Y:S02]  /*97f0*/  SHF.R.S32.HI R12, RZ, 0x1f, R133 ;  /* 0x0000001fff0c7819 */ /* 0x000fe40000011485 */
[----:B------:R-:W-:Y:S02]  /*9800*/  SHF.L.U32 R11, R133, 0x3, RZ ;  /* 0x00000003850b7819 */ /* 0x000fe400000006ff */
[----:B------:R-:W-:-:S04]  /*9810*/  LEA.HI R12, R12, R133, RZ, 0x3 ;  /* 0x000000850c0c7211 */ /* 0x000fc800078f18ff */
[----:B------:R-:W-:Y:S02]  /*9820*/  SHF.R.S32.HI R13, RZ, 0x3, R12 ;  /* 0x00000003ff0d7819 */ /* 0x000fe4000001140c */
[----:B------:R-:W-:-:S03]  /*9830*/  LOP3.LUT R12, R217, 0x38, R11, 0xf8, !PT ;  /* 0x00000038d90c7812 */ /* 0x000fc600078ef80b */
[----:B------:R-:W-:Y:S01]  /*9840*/  IMAD R13, R13, 0x1800, R224 ;  /* 0x000018000d0d7824 */ /* 0x000fe200078e02e0 */
[----:B------:R-:W-:-:S05]  /*9850*/  LOP3.LUT R12, R12, R14, RZ, 0x3c, !PT ;  /* 0x0000000e0c0c7212 */ /* 0x000fca00078e3cff */
        /* <DEDUP_REMOVED lines=10> */
[----:B------:R-:W-:Y:S01]  /*9900*/  MOV R40, R29 ;  /* 0x0000001d00287202 */ /* 0x000fe20000000f00 */
[----:B0-----:R-:W-:Y:S01]  /*9910*/  IMAD.MOV.U32 R29, RZ, RZ, R15 ;  /* 0x000000ffff1d7224 */ /* 0x001fe200078e000f */
[----:B------:R-:W-:Y:S01]  /*9920*/  SHF.R.U32.HI R43, RZ, 0x10, R53 ;  /* 0x00000010ff2b7819 */ /* 0x000fe20000011635 */
[----:B------:R-:W-:Y:S01]  /*9930*/  HADD2.F32 R45, -RZ, R45.H0_H0 ;  /* 0x2000002dff2d7230 */ /* 0x000fe20000004100 */
[--C-:B------:R-:W-:Y:S01]  /*9940*/  SHF.R.U64 R39, R66, 0x10, R67.reuse ;  /* 0x0000001042277819 */ /* 0x100fe20000001243 */
[--C-:B------:R-:W-:Y:S01]  /*9950*/  HADD2.F32 R31, -RZ, R40.reuse.H0_H0 ;  /* 0x20000028ff1f7230 */ /* 0x100fe20000004100 */
[----:B------:R-:W-:Y:S01]  /*9960*/  SHF.R.U32.HI R66, RZ, 0x10, R67 ;  /* 0x00000010ff427819 */ /* 0x000fe20000011643 */
[----:B------:R-:W-:Y:S01]  /*9970*/  HADD2.F32 R42, -RZ, R40.H1_H1 ;  /* 0x30000028ff2a7230 */ /* 0x000fe20000004100 */
[--C-:B------:R-:W-:Y:S01]  /*9980*/  SHF.R.U64 R37, R54, 0x10, R55.reuse ;  /* 0x0000001036257819 */ /* 0x100fe20000001237 */
[----:B------:R-:W-:Y:S01]  /*9990*/  HADD2.F32 R46, -RZ, R141.H1_H1 ;  /* 0x3000008dff2e7230 */ /* 0x000fe20000004100 */
[----:B------:R-:W-:Y:S01]  /*99a0*/  SHF.R.U32.HI R54, RZ, 0x10, R55 ;  /* 0x00000010ff367819 */ /* 0x000fe20000011637 */
[----:B------:R-:W-:-:S02]  /*99b0*/  HADD2.F32 R40, -RZ, R13.H1_H1 ;  /* 0x3000000dff287230 */ /* 0x000fc40000004100 */
[-C--:B------:R-:W-:Y:S01]  /*99c0*/  FMUL.FTZ R47, R42, R45.reuse ;  /* 0x0000002d2a2f7220 */ /* 0x080fe20000410000 */
[----:B------:R-:W-:Y:S02]  /*99d0*/  HADD2.F32 R15, -RZ, R13.H0_H0 ;  /* 0x2000000dff0f7230 */ /* 0x000fe40000004100 */
[-C--:B------:R-:W-:Y:S01]  /*99e0*/  FMUL.FTZ R48, R31, R46.reuse ;  /* 0x0000002e1f307220 */ /* 0x080fe20000410000 */
[----:B------:R-:W-:Y:S02]  /*99f0*/  HADD2.F32 R44, -RZ, R138.H0_H0 ;  /* 0x2000008aff2c7230 */ /* 0x000fe40000004100 */
        /* <DEDUP_REMOVED lines=9> */
[--C-:B------:R-:W-:Y:S01]  /*9a90*/  HADD2.F32 R43, -RZ, R41.reuse.H0_H0 ;  /* 0x20000029ff2b7230 */ /* 0x100fe20000004100 */
[----:B------:R-:W-:Y:S01]  /*9aa0*/  SHF.R.U64 R38, R64, 0x10, R65 ;  /* 0x0000001040267819 */ /* 0x000fe20000001241 */
[----:B------:R-:W-:Y:S01]  /*9ab0*/  HADD2.F32 R41, -RZ, R41.H1_H1 ;  /* 0x30000029ff297230 */ /* 0x000fe20000004100 */
[----:B------:R-:W-:Y:S01]  /*9ac0*/  SHF.R.U64 R36, R52, 0x10, R53 ;  /* 0x0000001034247819 */ /* 0x000fe20000001235 */
[----:B------:R-:W-:-:S02]  /*9ad0*/  HADD2.F32 R31, -RZ, R29.H0_H0 ;  /* 0x2000001dff1f7230 */ /* 0x000fc40000004100 */
[----:B------:R-:W-:Y:S01]  /*9ae0*/  FMUL.FTZ R50, R43, R48 ;  /* 0x000000302b327220 */ /* 0x000fe20000410000 */
[----:B------:R-:W-:Y:S02]  /*9af0*/  HADD2.F32 R44, -RZ, R29.H1_H1 ;  /* 0x3000001dff2c7230 */ /* 0x000fe40000004100 */
[----:B------:R-:W-:Y:S01]  /*9b00*/  FMUL.FTZ R45, R41, R66 ;  /* 0x00000042292d7220 */ /* 0x000fe20000410000 */
[----:B------:R-:W-:Y:S02]  /*9b10*/  HADD2.F32 R46, -RZ, R139.H0_H0 ;  /* 0x2000008bff2e7230 */ /* 0x000fe40000004100 */
        /* <DEDUP_REMOVED lines=8> */
[----:B------:R-:W-:Y:S01]  /*9ba0*/  HADD2.F32 R45, -RZ, R38.H0_H0 ;  /* 0x20000026ff2d7230 */ /* 0x000fe20000004100 */
[----:B------:R-:W-:Y:S01]  /*9bb0*/  F2FP.F16.F32.PACK_AB R13, R40, R13 ;  /* 0x0000000d280d723e */ /* 0x000fe200000000ff */
[----:B------:R-:W-:Y:S01]  /*9bc0*/  HADD2.F32 R41, -RZ, R28.H0_H0 ;  /* 0x2000001cff297230 */ /* 0x000fe20000004100 */
[----:B------:R-:W-:Y:S01]  /*9bd0*/  F2FP.F16.F32.PACK_AB R44, R44, R29 ;  /* 0x0000001d2c2c723e */ /* 0x000fe200000000ff */
[----:B------:R-:W-:Y:S01]  /*9be0*/  HADD2.F32 R38, -RZ, R12.H0_H0 ;  /* 0x2000000cff267230 */ /* 0x000fe20000004100 */
[----:B------:R-:W-:Y:S01]  /*9bf0*/  F2FP.F16.F32.PACK_AB R29, R42, R15 ;  /* 0x0000000f2a1d723e */ /* 0x000fe200000000ff */
[----:B------:R-:W-:-:S02]  /*9c00*/  HADD2.F32 R28, -RZ, R28.H1_H1 ;  /* 0x3000001cff1c7230 */ /* 0x000fc40000004100 */
[----:B------:R-:W-:Y:S01]  /*9c10*/  FMUL.FTZ R47, R41, R141 ;  /* 0x0000008d292f7220 */ /* 0x000fe20000410000 */
[----:B------:R-:W-:Y:S01]  /*9c20*/  HADD2.F32 R12, -RZ, R12.H1_H1 ;  /* 0x3000000cff0c7230 */ /* 0x000fe20000004100 */
[----:B------:R-:W-:Y:S01]  /*9c30*/  F2FP.F16.F32.PACK_AB R31, R46, R31 ;  /* 0x0000001f2e1f723e */ /* 0x000fe200000000ff */
[----:B------:R-:W-:Y:S02]  /*9c40*/  HADD2.F32 R138, -RZ, R138.H1_H1 ;  /* 0x3000008aff8a7230 */ /* 0x000fe40000004100 */
[-C--:B------:R-:W-:Y:S01]  /*9c50*/  FMUL.FTZ R49, R28, R45.reuse ;  /* 0x0000002d1c317220 */ /* 0x080fe20000410000 */
[----:B------:R-:W-:Y:S02]  /*9c60*/  HADD2.F32 R43, -RZ, R36.H0_H0 ;  /* 0x20000024ff2b7230 */ /* 0x000fe40000004100 */
[----:B------:R-:W-:Y:S01]  /*9c70*/  FMUL.FTZ R45, R12, R45 ;  /* 0x0000002d0c2d7220 */ /* 0x000fe20000410000 */
[C---:B------:R-:W-:Y:S01]  /*9c80*/  FMUL.FTZ R36, R38.reuse, R141 ;  /* 0x0000008d26247220 */ /* 0x040fe20000410000 */
[----:B------:R-:W-:Y:S01]  /*9c90*/  FFMA.FTZ R47, R38, R138, -R47 ;  /* 0x0000008a262f7223 */ /* 0x000fe2000001082f */
[----:B------:R-:W-:-:S02]  /*9ca0*/  HADD2.F32 R39, -RZ, R39.H0_H0 ;  /* 0x20000027ff277230 */ /* 0x000fc40000004100 */
[-C--:B------:R-:W-:Y:S01]  /*9cb0*/  FFMA.FTZ R45, R28, R43.reuse, R45 ;  /* 0x0000002b1c2d7223 */ /* 0x080fe2000001002d */
[----:B------:R-:W-:Y:S01]  /*9cc0*/  FFMA.FTZ R36, R41, R138, R36 ;  /* 0x0000008a29247223 */ /* 0x000fe20000010024 */
[----:B------:R-:W-:Y:S01]  /*9cd0*/  FFMA.FTZ R38, R12, R43, -R49 ;  /* 0x0000002b0c267223 */ /* 0x000fe20000010831 */
[----:B------:R-:W-:Y:S02]  /*9ce0*/  HADD2.F32 R28, -RZ, R30.H0_H0 ;  /* 0x2000001eff1c7230 */ /* 0x000fe40000004100 */
[----:B------:R-:W-:Y:S02]  /*9cf0*/  HADD2.F32 R41, -RZ, R140.H0_H0 ;  /* 0x2000008cff297230 */ /* 0x000fe40000004100 */
[----:B------:R-:W-:Y:S02]  /*9d00*/  HADD2.F32 R12, -RZ, R14.H0_H0 ;  /* 0x2000000eff0c7230 */ /* 0x000fe40000004100 */
[----:B------:R-:W-:Y:S02]  /*9d10*/  HADD2.F32 R30, -RZ, R30.H1_H1 ;  /* 0x3000001eff1e7230 */ /* 0x000fe40000004100 */
[----:B------:R-:W-:Y:S01]  /*9d20*/  FMUL.FTZ R43, R28, R41 ;  /* 0x000000291c2b7220 */ /* 0x000fe20000410000 */
[----:B------:R-:W-:-:S02]  /*9d30*/  HADD2.F32 R14, -RZ, R14.H1_H1 ;  /* 0x3000000eff0e7230 */ /* 0x000fc40000004100 */
[----:B------:R-:W-:Y:S01]  /*9d40*/  FMUL.FTZ R41, R12, R41 ;  /* 0x000000290c297220 */ /* 0x000fe20000410000 */
[----:B------:R-:W-:Y:S02]  /*9d50*/  HADD2.F32 R139, -RZ, R139.H1_H1 ;  /* 0x3000008bff8b7230 */ /* 0x000fe40000004100 */
        /* <DEDUP_REMOVED lines=12> */
.L_x_6029:
[----:B------:R-:W-:Y:S05]  /*9e20*/  BSYNC B1 ;  /* 0x0000000000017941 */ /* 0x000fea0003800000 */
.L_x_6028:
[----:B0-----:R0:W-:Y:S01]  /*9e30*/  ST.E.128 desc[UR60][R34.64], R12 ;  /* 0x0000000c22007985 */ /* 0x0011e2000c101d3c */
[----:B------:R-:W-:-:S13]  /*9e40*/  ISETP.GE.AND P3, PT, R11, R132, PT ;  /* 0x000000840b00720c */ /* 0x000fda0003f66270 */
[----:B------:R-:W-:Y:S05]  /*9e50*/  @P3 BRA `(.L_x_5976) ;  /* 0x0000000400e03947 */ /* 0x000fea0003800000 */
[----:B------:R-:W-:-:S05]  /*9e60*/  IMAD.WIDE R32, R11, 0x2, R32 ;  /* 0x000000020b207825 */ /* 0x000fca00078e0220 */
[----:B-1----:R1:W-:Y:S01]  /*9e70*/  ST.E.128 desc[UR60][R32.64], R28 ;  /* 0x0000001c20007985 */ /* 0x0023e2000c101d3c */
[----:B------:R-:W-:Y:S05]  /*9e80*/  BRA `(.L_x_5976) ;  /* 0x0000000400d47947 */ /* 0x000fea0003800000 */
.L_x_5941:
[----:B------:R-:W2:Y:S02]  /*9e90*/  LDL R11, [R1+0x4] ;  /* 0x00000400010b7983 */ /* 0x000ea40000100800 */
[----:B--2---:R-:W-:-:S13]  /*9ea0*/  R2UR UR4, R11 ;  /* 0x000000000b0472ca */ /* 0x004fda00000e0000 */
[----:B------:R-:W-:-:S06]  /*9eb0*/  UISETP.NE.AND UP0, UPT, UR4, 0x3, UPT ;  /* 0x000000030400788c */ /* 0x000fcc000bf05270 */
[----:B------:R-:W-:-:S13]  /*9ec0*/  PLOP3.LUT P2, PT, PT, PT, UP0, 0x80, 0x0 ;  /* 0x000000000000781c */ /* 0x000fda0003f4f008 */
[----:B------:R-:W-:Y:S05]  /*9ed0*/  @!P2 BRA `(.L_x_6030) ;  /* 0x000000000004a947 */ /* 0x000fea0003800000 */
[----:B------:R-:W-:Y:S01]  /*9ee0*/  BPT.TRAP 0x1 ;  /* 0x000000040000795c */ /* 0x000fe20000300000 */
.L_x_6030:
[----:B------:R-:W-:Y:S01]  /*9ef0*/  LEA R86, R18, R2, 0x3 ;  /* 0x0000000212567211 */ /* 0x000fe200078e18ff */
[----:B------:R-:W-:Y:S01]  /*9f00*/  BSSY B1, `(.L_x_6031) ;  /* 0x0000005000017945 */ /* 0x000fe20003800000 */
[----:B------:R-:W-:Y:S02]  /*9f10*/  SHF.L.U32 R87, R205, 0x1f, RZ ;  /* 0x0000001fcd577819 */ /* 0x000fe400000006ff */
[----:B------:R-:W-:Y:S02]  /*9f20*/  SHF.R.S32.HI R79, RZ, 0x1f, R76 ;  /* 0x0000001fff4f7819 */ /* 0x000fe4000001144c */
[----:B------:R-:W0:Y:S02]  /*9f30*/  SYNCS.PHASECHK.TRANS64.TRYWAIT P3, [R86+URZ+0x30890], R87 ;  /* 0x03089057560075a7 */ /* 0x000e24000806017f */
[----:B0-----:R-:W-:Y:S05]  /*9f40*/  @!P3 BRA `(.L_x_6032) ;  /* 0x000001e00038b947 */ /* 0x001fea0003800000 */
.L_x_6319:
[----:B------:R-:W-:Y:S05]  /*9f50*/  BSYNC B1 ;  /* 0x0000000000017941 */ /* 0x000fea0003800000 */
.L_x_6031:
        /* <DEDUP_REMOVED lines=25> */
.L_x_6323:
        /* <DEDUP_REMOVED lines=16> */
[----:B------:R-:W-:Y:S01]  /*a1f0*/  @!P5 SHF.L.U32 R11, R198, 0x3, RZ ;  /* 0x00000003c60bd819 */ /* 0x000fe200000006ff */
[----:B--2---:R-:W-:Y:S02]  /*a200*/  @!P5 IMAD.MOV.U32 R32, RZ, RZ, R37 ;  /* 0x000000ffff20d224 */ /* 0x004fe400078e0025 */
[----:B------:R-:W-:Y:S02]  /*a210*/  @!P5 IMAD.MOV.U32 R33, RZ, RZ, R36 ;  /* 0x000000ffff21d224 */ /* 0x000fe400078e0024 */
        /* <DEDUP_REMOVED lines=18> */
.L_x_6035:
[----:B------:R-:W-:Y:S05]  /*a340*/  BSYNC B1 ;  /* 0x0000000000017941 */ /* 0x000fea0003800000 */
.L_x_6034:
[----:B------:R-:W-:-:S03]  /*a350*/  UMOV UR4, 0xffffffff ;  /* 0xffffffff00047882 */ /* 0x000fc60000000000 */
[----:B------:R-:W-:Y:S05]  /*a360*/  BRA.DIV UR4, `(.L_x_6036) ;  /* 0x000001de04907947 */ /* 0x000fea000b800000 */
[----:B--2---:R2:W0:Y:S04]  /*a370*/  SHFL.IDX PT, R36, R35, 0x1, 0x1c1f ;  /* 0x003c1f0023247f89 */ /* 0x00442800000e0000 */
[----:B---3--:R2:W3:Y:S02]  /*a380*/  SHFL.IDX PT, R37, R34, 0x1, 0x1c1f ;  /* 0x003c1f0022257f89 */ /* 0x0084e400000e0000 */
.L_x_6327:
        /* <DEDUP_REMOVED lines=23> */
[----:B------:R-:W-:Y:S02]  /*a500*/  @!P5 IMAD.SHL.U32 R11, R199, 0x8, RZ ;  /* 0x00000008c70bd824 */ /* 0x000fe400078e00ff */
[----:B0-----:R-:W-:Y:S02]  /*a510*/  @!P5 IMAD.MOV.U32 R32, RZ, RZ, R37 ;  /* 0x000000ffff20d224 */ /* 0x001fe400078e0025 */
[----:B------:R-:W-:Y:S02]  /*a520*/  @!P5 IMAD.MOV.U32 R33, RZ, RZ, R36 ;  /* 0x000000ffff21d224 */ /* 0x000fe400078e0024 */
        /* <DEDUP_REMOVED lines=11> */
.L_x_5976:
[----:B------:R-:W-:Y:S05]  /*a5e0*/  BSYNC B0 ;  /* 0x0000000000007941 */ /* 0x000fea0003800000 */
.L_x_5940:
        /* <DEDUP_REMOVED lines=12> */
[----:B------:R-:W-:-:S04]  /*a6b0*/  @!P3 IADD3 R11, R86, 0x308a0, RZ ;  /* 0x000308a0560bb810 */ /* 0x000fc80007ffe0ff */
[----:B------:R-:W-:-:S04]  /*a6c0*/  @!P3 PRMT R11, RZ, 0x654, R11 ;  /* 0x00000654ff0bb816 */ /* 0x000fc8000000000b */
[----:B------:R0:W-:Y:S01]  /*a6d0*/  @!P3 SYNCS.ARRIVE.TRANS64.RED.A1T0 RZ, [R11+URZ], RZ ;  /* 0x000000ff0bffb9a7 */ /* 0x0001e2000810043f */
[----:B------:R-:W-:Y:S05]  /*a6e0*/  @!P2 BRA `(.L_x_6038) ;  /* 0x000000000004a947 */ /* 0x000fea0003800000 */
[----:B------:R-:W-:Y:S01]  /*a6f0*/  BPT.TRAP 0x1 ;  /* 0x000000040000795c */ /* 0x000fe20000300000 */
.L_x_6038:
[----:B------:R-:W-:Y:S05]  /*a700*/  BSYNC B0 ;  /* 0x0000000000007941 */ /* 0x000fea0003800000 */
.L_x_6037:
[----:B------:R-:W3:Y:S01]  /*a710*/  SYNCS.PHASECHK.TRANS64.TRYWAIT P2, [R86+URZ+0x308b0], R87 ;  /* 0x0308b057560075a7 */ /* 0x000ee2000804017f */
[----:B------:R-:W-:Y:S04]  /*a720*/  BSSY B0, `(.L_x_6039) ;  /* 0x0000002000007945 */ /* 0x000fe80003800000 */
[----:B---3--:R-:W-:Y:S05]  /*a730*/  @!P2 BRA `(.L_x_6040) ;  /* 0x000001d800e8a947 */ /* 0x008fea0003800000 */
.L_x_6328:
[----:B------:R-:W-:Y:S05]  /*a740*/  BSYNC B0 ;  /* 0x0000000000007941 */ /* 0x000fea0003800000 */
.L_x_6039:
        /* <DEDUP_REMOVED lines=8> */
[----:B------:R-:W-:Y:S02]  /*a7d0*/  IMAD R84, R84, UR4, RZ ;  /* 0x0000000454547c24 */ /* 0x000fe4000f8e02ff */
[----:B------:R-:W-:Y:S02]  /*a7e0*/  IMAD.IADD R13, R13, 0x1, R79 ;  /* 0x000000010d0d7824 */ /* 0x000fe400078e024f */
        /* <DEDUP_REMOVED lines=16> */
[----:B-12---:R-:W-:-:S04]  /*a8f0*/  @!P5 LEA R34, P2, R16, R32, 0x1 ;  /* 0x000000201022d211 */ /* 0x006fc800078408ff */
        /* <DEDUP_REMOVED lines=28> */
.L_x_6042:
[----:B------:R-:W-:Y:S05]  /*aac0*/  BSYNC B0 ;  /* 0x0000000000007941 */ /* 0x000fea0003800000 */
.L_x_6041:
        /* <DEDUP_REMOVED lines=38> */
.L_x_6044:
[----:B------:R-:W-:Y:S05]  /*ad30*/  BSYNC B0 ;  /* 0x0000000000007941 */ /* 0x000fea0003800000 */
.L_x_6043:
[----:B------:R-:W5:Y:S01]  /*ad40*/  LDL R11, [R1] ;  /* 0x00000000010b7983 */ /* 0x000f620000100800 */
[----:B---3--:R-:W-:Y:S01]  /*ad50*/  @!P3 IADD3 R86, R86, 0x308c0, RZ ;  /* 0x000308c05656b810 */ /* 0x008fe20007ffe0ff */
[----:B------:R-:W-:Y:S01]  /*ad60*/  VIADD R18, R18, 0x1 ;  /* 0x0000000112127836 */ /* 0x000fe20000000000 */
[----:B------:R-:W-:Y:S01]  /*ad70*/  PLOP3.LUT P2, PT, PT, PT, PT, 0x8, 0x0 ;  /* 0x000000000000781c */ /* 0x000fe20003f4e170 */
[----:B------:R-:W-:Y:S01]  /*ad80*/  @!PT LDS RZ, [RZ] ;  /* 0x00000000fffff984 */ /* 0x000fe20000000800 */
[----:B------:R-:W-:Y:S01]  /*ad90*/  @!PT LDS RZ, [RZ] ;  /* 0x00000000fffff984 */ /* 0x000fe20000000800 */
[----:B------:R-:W-:Y:S01]  /*ada0*/  @!PT LDS RZ, [RZ] ;  /* 0x00000000fffff984 */ /* 0x000fe20000000800 */
[----:B------:R-:W-:Y:S01]  /*adb0*/  @!PT LDS RZ, [RZ] ;  /* 0x00000000fffff984 */ /* 0x000fe20000000800 */
[----:B------:R3:W-:Y:S06]  /*adc0*/  MEMBAR.ALL.CTA ;  /* 0x0000000000007992 */ /* 0x0007ec0000008000 */
[----:B---3--:R-:W3:Y:S01]  /*add0*/  FENCE.VIEW.ASYNC.S ;  /* 0x00000000000073c6 */ /* 0x008ee20000000000 */
[----:B------:R-:W-:Y:S01]  /*ade0*/  @!P3 PRMT R86, RZ, 0x654, R86 ;  /* 0x00000654ff56b816 */ /* 0x000fe20000000056 */
[----:B---3--:R3:W-:Y:S06]  /*adf0*/  BAR.SYNC.DEFER_BLOCKING R159, 0x80 ;  /* 0x0002009f0000751d */ /* 0x0087ec0000010000 */
[----:B------:R3:W-:Y:S01]  /*ae00*/  @!P3 SYNCS.ARRIVE.TRANS64.RED.A1T0 RZ, [R86+URZ], RZ ;  /* 0x000000ff56ffb9a7 */ /* 0x0007e2000810043f */
[----:B------:R-:W-:-:S04]  /*ae10*/  ISETP.NE.AND P3, PT, R18, 0x2, PT ;  /* 0x000000021200780c */ /* 0x000fc80003f65270 */
[----:B------:R-:W-:Y:S02]  /*ae20*/  SEL R12, RZ, 0x1, P3 ;  /* 0x00000001ff0c7807 */ /* 0x000fe40001800000 */
[----:B------:R-:W-:Y:S02]  /*ae30*/  SEL R18, R18, RZ, P3 ;  /* 0x000000ff12127207 */ /* 0x000fe40001800000 */
[----:B------:R-:W-:Y:S02]  /*ae40*/  LOP3.LUT R205, R205, R12, RZ, 0x3c, !PT ;  /* 0x0000000ccdcd7212 */ /* 0x000fe400078e3cff */
[----:B-----5:R-:W-:-:S13]  /*ae50*/  LOP3.LUT P4, RZ, R11, 0x2, RZ, 0xc0, !PT ;  /* 0x000000020bff7812 */ /* 0x020fda000788c0ff */
[----:B---3--:R-:W-:Y:S05]  /*ae60*/  @P4 BRA `(.L_x_6045) ;  /* 0xffffff7800c84947 */ /* 0x008fea000383ffff */
.L_x_5935:
[----:B------:R-:W3:Y:S01]  /*ae70*/  LDC R0, c[0x0][0x448] ;  /* 0x00011200ff007b82 */ /* 0x000ee20000000800 */
[----:B------:R-:W-:Y:S01]  /*ae80*/  BSSY B0, `(.L_x_6046) ;  /* 0x0000011000007945 */ /* 0x000fe20003800000 */
[----:B--2---:R-:W-:Y:S02]  /*ae90*/  MOV R80, RZ ;  /* 0x000000ff00507202 */ /* 0x004fe40000000f00 */
[----:B---3--:R-:W-:Y:S01]  /*aea0*/  ISETP.NE.AND P0, PT, R0, 0x1, PT ;  /* 0x000000010000780c */ /* 0x008fe20003f05270 */
[----:B------:R-:W-:-:S12]  /*aeb0*/  VIADD R0, R226, 0x7f ;  /* 0x0000007fe2007836 */ /* 0x000fd80000000000 */
[----:B------:R-:W2:Y:S08]  /*aec0*/  @P0 LDC R3, c[0x0][0x44c] ;  /* 0x00011300ff030b82 */ /* 0x000eb00000000800 */
[----:B------:R-:W3:Y:S01]  /*aed0*/  @P0 LDC R4, c[0x0][0x450] ;  /* 0x00011400ff040b82 */ /* 0x000ee20000000800 */
[----:B--2---:R-:W-:-:S05]  /*aee0*/  @P0 IMAD.HI.U32 R3, R0, R3, RZ ;  /* 0x0000000300030227 */ /* 0x004fca00078e00ff */
        /* <DEDUP_REMOVED lines=8> */
[----:B------:R-:W2:Y:S02]  /*af70*/  FENCE.VIEW.ASYNC.G ;  /* 0x00000000000073c6 */ /* 0x000ea40000000100 */
[----:B--2---:R-:W-:Y:S06]  /*af80*/  BAR.ARV 0xc, 0x180 ;  /* 0x0306000000007b1d */ /* 0x004fec0000002000 */
.L_x_6047:
[----:B------:R-:W-:Y:S05]  /*af90*/  BSYNC B0 ;  /* 0x0000000000007941 */ /* 0x000fea0003800000 */
.L_x_6046:
        /* <DEDUP_REMOVED lines=8> */
[----:B------:R-:W2:Y:S01]  /*b020*/  I2F.RP R3, R6 ;  /* 0x0000000600037306 */ /* 0x000ea20000209400 */
[-C--:B------:R-:W-:Y:S02]  /*b030*/  IABS R10, R9.reuse ;  /* 0x00000009000a7213 */ /* 0x080fe40000000000 */
[----:B------:R-:W-:Y:S02]  /*b040*/  IABS R8, R0 ;  /* 0x0000000000087213 */ /* 0x000fe40000000000 */
[----:B------:R-:W-:-:S04]  /*b050*/  LOP3.LUT R0, R0, R9, RZ, 0x3c, !PT ;  /* 0x0000000900007212 */ /* 0x000fc800078e3cff */
[----:B------:R-:W-:Y:S01]  /*b060*/  ISETP.GE.AND P2, PT, R0, RZ, PT ;  /* 0x000000ff0000720c */ /* 0x000fe20003f46270 */
[----:B--2---:R-:W2:Y:S02]  /*b070*/  MUFU.RCP R3, R3 ;  /* 0x0000000300037308 */ /* 0x004ea40000001000 */
[----:B--2---:R-:W-:Y:S02]  /*b080*/  VIADD R4, R3, 0xffffffe ;  /* 0x0ffffffe03047836 */ /* 0x004fe40000000000 */
[----:B------:R-:W-:-:S04]  /*b090*/  IMAD.MOV R3, RZ, RZ, -R10 ;  /* 0x000000ffff037224 */ /* 0x000fc800078e0a0a */
[----:B------:R2:W3:Y:S02]  /*b0a0*/  F2I.FTZ.U32.TRUNC.NTZ R5, R4 ;  /* 0x0000000400057305 */ /* 0x0004e4000021f000 */
[----:B--2---:R-:W-:Y:S01]  /*b0b0*/  MOV R4, RZ ;  /* 0x000000ff00047202 */ /* 0x004fe20000000f00 */
[----:B---3--:R-:W-:-:S04]  /*b0c0*/  IMAD.MOV R7, RZ, RZ, -R5 ;  /* 0x000000ffff077224 */ /* 0x008fc800078e0a05 */
        /* <DEDUP_REMOVED lines=11> */
[----:B------:R-:W-:-:S05]  /*b180*/  @!P1 LOP3.LUT R5, RZ, R9, RZ, 0x33, !PT ;  /* 0x00000009ff059212 */ /* 0x000fca00078e33ff */
[----:B------:R-:W-:-:S07]  /*b190*/  IMAD.MOV.U32 R80, RZ, RZ, R5 ;  /* 0x000000ffff507224 */ /* 0x000fce00078e0005 */
.L_x_6049:
[----:B------:R-:W-:Y:S05]  /*b1a0*/  BSYNC B0 ;  /* 0x0000000000007941 */ /* 0x000fea0003800000 */
.L_x_6048:
        /* <DEDUP_REMOVED lines=23> */
[----:B0-----:R-:W-:Y:S02]  /*b320*/  CS2R R78, SRZ ;  /* 0x00000000004e7805 */ /* 0x001fe4000001ff00 */
        /* <DEDUP_REMOVED lines=22> */
[----:B-1--4-:R-:W-:Y:S02]  /*b490*/  CS2R R32, SRZ ;  /* 0x0000000000207805 */ /* 0x012fe4000001ff00 */
[----:B------:R-:W-:Y:S02]  /*b4a0*/  CS2R R30, SRZ ;  /* 0x00000000001e7805 */ /* 0x000fe4000001ff00 */
[----:B------:R-:W-:-:S02]  /*b4b0*/  CS2R R28, SRZ ;  /* 0x00000000001c7805 */ /* 0x000fc4000001ff00 */
[----:B------:R-:W-:Y:S02]  /*b4c0*/  CS2R R26, SRZ ;  /* 0x00000000001a7805 */ /* 0x000fe4000001ff00 */
[----:B------:R-:W-:Y:S01]  /*b4d0*/  CS2R R24, SRZ ;  /* 0x0000000000187805 */ /* 0x000fe2000001ff00 */
[----:B--2---:R-:W-:-:S05]  /*b4e0*/  IMAD R225, R0, R80, RZ ;  /* 0x0000005000e17224 */ /* 0x004fca00078e02ff */
[----:B------:R-:W-:-:S04]  /*b4f0*/  VIADDMNMX R80, R225, R80, R136, PT ;  /* 0x00000050e1507246 */ /* 0x000fc80003800188 */
[----:B------:R-:W-:-:S13]  /*b500*/  ISETP.GT.AND P1, PT, R80, R225, PT ;  /* 0x000000e15000720c */ /* 0x000fda0003f24270 */
[----:B------:R-:W-:Y:S05]  /*b510*/  @!P1 BRA `(.L_x_6050) ;  /* 0x0000010800849947 */ /* 0x000fea0003800000 */
        /* <DEDUP_REMOVED lines=33> */
.L_x_6051:
        /* <DEDUP_REMOVED lines=13> */
.L_x_6055:
[----:B-1----:R1:W2:Y:S02]  /*b800*/  SYNCS.PHASECHK.TRANS64.TRYWAIT P0, [R2+URZ+0x30800], R3 ;  /* 0x03080003020075a7 */ /* 0x0022a4000800017f */
[----:B--2---:R-:W-:Y:S05]  /*b810*/  @!P0 NANOSLEEP.SYNCS 0x989680 ;  /* 0x009896800000895d */ /* 0x004fea0003900000 */
[----:B------:R-:W2:Y:S02]  /*b820*/  @!P0 SYNCS.PHASECHK.TRANS64 P0, [R2+URZ+0x30800], R3 ;  /* 0x03080003020085a7 */ /* 0x000ea4000800007f */
[----:B--2---:R-:W-:Y:S05]  /*b830*/  @!P0 BRA `(.L_x_6055) ;  /* 0xfffffffc00f08947 */ /* 0x004fea000383ffff */
.L_x_6054:
[----:B------:R-:W-:Y:S05]  /*b840*/  BSYNC B0 ;  /* 0x0000000000007941 */ /* 0x000fea0003800000 */
.L_x_6053:
[----:B------:R-:W-:Y:S05]  /*b850*/  BRA `(.L_x_6056) ;  /* 0x00000070004c7947 */ /* 0x000fea0003800000 */
.L_x_6052:
        /* <DEDUP_REMOVED lines=32> */
.L_x_6057:
[----:B------:R-:W-:Y:S01]  /*ba60*/  ULDC.U8 UR4, c[0x0][0x410] ;  /* 0x0001040000047ab9 */ /* 0x000fe20000000000 */
[----:B------:R-:W-:Y:S01]  /*ba70*/  BSSY B0, `(.L_x_6058) ;  /* 0x00006e9000007945 */ /* 0x000fe20003800000 */
[----:B------:R-:W-:Y:S01]  /*ba80*/  ISETP.NE.AND P0, PT, RZ, UR4, PT ;  /* 0x00000004ff007c0c */ /* 0x000fe2000bf05270 */
[----:B------:R-:W-:-:S12]  /*ba90*/  IMAD.IADD R64, R204, 0x1, R226 ;  /* 0x00000001cc407824 */ /* 0x000fd800078e02e2 */
        /* <DEDUP_REMOVED lines=28> */
[----:B------:R-:W-:-:S02]  /*bc60*/  IADD3 R3, R5, R9, RZ ;  /* 0x0000000905037210 */ /* 0x000fc40007ffe0ff */
[----:B------:R-:W-:Y:S01]  /*bc70*/  IMAD.IADD R63, R7, 0x1, R63 ;  /* 0x00000001073f7824 */ /* 0x000fe200078e023f */
[----:B------:R-:W-:Y:S02]  /*bc80*/  LEA R62, P1, R6, UR6, 0x1 ;  /* 0x00000006063e7c11 */ /* 0x000fe4000f8208ff */
[----:B------:R-:W-:Y:S02]  /*bc90*/  LEA.HI.X R0, R4, UR5, R3, 0x1, P0 ;  /* 0x0000000504007c11 */ /* 0x000fe400080f0c03 */
[----:B------:R-:W-:Y:S01]  /*bca0*/  LEA.HI.X R63, R6, UR7, R63, 0x1, P1 ;  /* 0x00000007063f7c11 */ /* 0x000fe200088f0c3f */
[----:B------:R-:W-:Y:S08]  /*bcb0*/  BRA.DIV UR4, `(.L_x_6060) ;  /* 0x000001c6049c7947 */ /* 0x000ff0000b800000 */
[----:B------:R0:W1:Y:S04]  /*bcc0*/  SHFL.IDX PT, R3, R0, RZ, 0x1c1f ;  /* 0x001c1fff00037589 */ /* 0x00006800000e0000 */
[----:B------:R0:W2:Y:S04]  /*bcd0*/  SHFL.IDX PT, R8, R65, RZ, 0x1c1f ;  /* 0x001c1fff41087589 */ /* 0x0000a800000e0000 */
[----:B------:R0:W3:Y:S04]  /*bce0*/  SHFL.IDX PT, R9, R63, RZ, 0x1c1f ;  /* 0x001c1fff3f097589 */ /* 0x0000e800000e0000 */
[----:B------:R0:W4:Y:S02]  /*bcf0*/  SHFL.IDX PT, R30, R62, RZ, 0x1c1f ;  /* 0x001c1fff3e1e7589 */ /* 0x00012400000e0000 */
.L_x_6334:
        /* <DEDUP_REMOVED lines=23> */
[C---:B------:R-:W-:Y:S02]  /*be70*/  @!P3 SHF.L.U32 R27, R215.reuse, 0x1, RZ ;  /* 0x00000001d71bb819 */ /* 0x040fe400000006ff */
[----:B------:R-:W-:Y:S01]  /*be80*/  @!P3 SHF.L.U64.HI R12, R215, 0x1, R12 ;  /* 0x00000001d70cb819 */ /* 0x000fe2000001020c */
[----:B------:R-:W-:Y:S01]  /*be90*/  @!P2 IMAD.SHL.U32 R21, R207, 0x2, RZ ;  /* 0x00000002cf15a824 */ /* 0x000fe200078e00ff */
[-C--:B--2---:R-:W-:Y:S02]  /*bea0*/  @!P3 IADD3 R28, P6, R8, R27.reuse, RZ ;  /* 0x0000001b081cb210 */ /* 0x084fe40007fde0ff */
[----:B------:R-:W-:Y:S01]  /*beb0*/  SHF.R.S32.HI R10, RZ, 0x1f, R207 ;  /* 0x0000001fff0a7819 */ /* 0x000fe200000114cf */
[----:B------:R-:W-:Y:S01]  /*bec0*/  @!P1 IMAD.SHL.U32 R13, R208, 0x2, RZ ;  /* 0x00000002d00d9824 */ /* 0x000fe200078e00ff */
[----:B----4-:R-:W-:Y:S01]  /*bed0*/  @!P3 IADD3 R26, P5, R30, R27, RZ ;  /* 0x0000001b1e1ab210 */ /* 0x010fe20007fbe0ff */
[----:B-1----:R-:W-:Y:S01]  /*bee0*/  @!P3 IMAD.X R29, R3, 0x1, R12, P6 ;  /* 0x00000001031db824 */ /* 0x002fe200030e060c */
[----:B------:R-:W-:Y:S01]  /*bef0*/  @!P2 SHF.L.U64.HI R10, R207, 0x1, R10 ;  /* 0x00000001cf0aa819 */ /* 0x000fe2000001020a */
[----:B------:R-:W-:Y:S01]  /*bf00*/  @!P4 IMAD.MOV.U32 R4, RZ, RZ, R8 ;  /* 0x000000ffff04c224 */ /* 0x000fe200078e0008 */
[----:B------:R-:W-:Y:S01]  /*bf10*/  @!P2 IADD3 R24, P6, R8, R21, RZ ;  /* 0x000000150818a210 */ /* 0x000fe20007fde0ff */
[----:B------:R-:W-:Y:S01]  /*bf20*/  @!P4 IMAD.MOV.U32 R5, RZ, RZ, R3 ;  /* 0x000000ffff05c224 */ /* 0x000fe200078e0003 */
[----:B------:R-:W-:-:S02]  /*bf30*/  ISETP.GE.AND P0, PT, R206, UR4, PT ;  /* 0x00000004ce007c0c */ /* 0x000fc4000bf06270 */
[----:B------:R-:W-:Y:S01]  /*bf40*/  SHF.R.S32.HI R7, RZ, 0x1f, R208 ;  /* 0x0000001fff077819 */ /* 0x000fe200000114d0 */
[----:B------:R-:W-:Y:S01]  /*bf50*/  @!P2 IMAD.X R25, R3, 0x1, R10, P6 ;  /* 0x000000010319a824 */ /* 0x000fe200030e060a */
[C---:B---3--:R-:W-:Y:S01]  /*bf60*/  @!P3 IADD3.X R27, R9.reuse, R12, RZ, P5, !PT ;  /* 0x0000000c091bb210 */ /* 0x048fe20002ffe4ff */
[----:B------:R-:W-:Y:S01]  /*bf70*/  @!P4 IMAD.WIDE R4, R194, 0x2, R4 ;  /* 0x00000002c204c825 */ /* 0x000fe200078e0204 */
[----:B------:R-:W-:Y:S02]  /*bf80*/  @!P2 IADD3 R20, P5, R30, R21, RZ ;  /* 0x000000151e14a210 */ /* 0x000fe40007fbe0ff */
[----:B------:R-:W-:Y:S02]  /*bf90*/  @!P1 SHF.L.U64.HI R6, R208, 0x1, R7 ;  /* 0x00000001d0069819 */ /* 0x000fe40000010207 */
[-C--:B------:R-:W-:Y:S01]  /*bfa0*/  @!P1 IADD3 R14, P6, R8, R13.reuse, RZ ;  /* 0x0000000d080e9210 */ /* 0x080fe20007fde0ff */
[----:B------:R-:W-:Y:S01]  /*bfb0*/  @!P2 IMAD.X R21, R9, 0x1, R10, P5 ;  /* 0x000000010915a824 */ /* 0x000fe200028e060a */
[----:B------:R-:W-:Y:S01]  /*bfc0*/  ISETP.GE.AND P5, PT, R216, UR4, PT ;  /* 0x00000004d8007c0c */ /* 0x000fe2000bfa6270 */
[----:B------:R1:W5:Y:S01]  /*bfd0*/  @!P4 LD.E.64 R58, desc[UR60][R4.64] ;  /* 0x0000003c043ac980 */ /* 0x000362000c101b00 */
[----:B------:R-:W-:Y:S01]  /*bfe0*/  @!P0 SHF.L.U32 R31, R206, 0x1, RZ ;  /* 0x00000001ce1f8819 */ /* 0x000fe200000006ff */
[----:B------:R-:W-:Y:S01]  /*bff0*/  @!P1 IMAD.X R15, R3, 0x1, R6, P6 ;  /* 0x00000001030f9824 */ /* 0x000fe200030e0606 */
[----:B------:R-:W-:-:S02]  /*c000*/  @!P1 IADD3 R12, P6, R30, R13, RZ ;  /* 0x0000000d1e0c9210 */ /* 0x000fc40007fde0ff */
[----:B------:R-:W-:-:S03]  /*c010*/  CS2R R60, SRZ ;  /* 0x00000000003c7805 */ /* 0x000fc6000001ff00 */
[----:B------:R-:W-:Y:S01]  /*c020*/  @!P1 IMAD.X R13, R9, 0x1, R6, P6 ;  /* 0x00000001090d9824 */ /* 0x000fe200030e0606 */
[----:B------:R-:W-:Y:S01]  /*c030*/  @!P0 IADD3 R10, P6, R8, R31, RZ ;  /* 0x0000001f080a8210 */ /* 0x000fe20007fde0ff */
[----:B-1----:R-:W-:Y:S01]  /*c040*/  @!P4 IMAD.MOV.U32 R4, RZ, RZ, R30 ;  /* 0x000000ffff04c224 */ /* 0x002fe200078e001e */
[----:B------:R-:W-:-:S04]  /*c050*/  SHF.R.S32.HI R5, RZ, 0x1f, R206 ;  /* 0x0000001fff057819 */ /* 0x000fc800000114ce */
[----:B------:R-:W-:Y:S01]  /*c060*/  @!P0 SHF.L.U64.HI R34, R206, 0x1, R5 ;  /* 0x00000001ce228819 */ /* 0x000fe20000010205 */
[----:B------:R-:W-:-:S03]  /*c070*/  @!P4 IMAD.MOV.U32 R5, RZ, RZ, R9 ;  /* 0x000000ffff05c224 */ /* 0x000fc600078e0009 */
[----:B------:R-:W-:Y:S01]  /*c080*/  @!P0 IADD3.X R11, R3, R34, RZ, P6, !PT ;  /* 0x00000022030b8210 */ /* 0x000fe200037fe4ff */
[----:B------:R-:W-:Y:S01]  /*c090*/  @!P4 IMAD.WIDE R6, R194, 0x2, R4 ;  /* 0x00000002c206c825 */ /* 0x000fe200078e0204 */
[----:B------:R-:W-:Y:S02]  /*c0a0*/  @!P0 IADD3 R4, P6, R30, R31, RZ ;  /* 0x0000001f1e048210 */ /* 0x000fe40007fde0ff */
[----:B------:R-:W-:Y:S01]  /*c0b0*/  SHF.R.S32.HI R5, RZ, 0x1f, R216 ;  /* 0x0000001fff057819 */ /* 0x000fe200000114d8 */
[C---:B------:R-:W-:Y:S01]  /*c0c0*/  @!P5 IMAD.SHL.U32 R31, R216.reuse, 0x2, RZ ;  /* 0x00000002d81fd824 */ /* 0x040fe200078e00ff */
[----:B------:R1:W5:Y:S01]  /*c0d0*/  @!P4 LD.E.64 R60, desc[UR60][R6.64] ;  /* 0x0000003c063cc980 */ /* 0x000362000c101b00 */
[----:B------:R-:W-:Y:S02]  /*c0e0*/  CS2R R54, SRZ ;  /* 0x0000000000367805 */ /* 0x000fe4000001ff00 */
[----:B------:R-:W-:Y:S01]  /*c0f0*/  @!P5 SHF.L.U64.HI R32, R216, 0x1, R5 ;  /* 0x00000001d820d819 */ /* 0x000fe20000010205 */
[----:B------:R-:W-:Y:S01]  /*c100*/  @!P0 IMAD.X R5, R9, 0x1, R34, P6 ;  /* 0x0000000109058824 */ /* 0x000fe200030e0622 */
[----:B------:R-:W-:-:S02]  /*c110*/  CS2R R56, SRZ ;  /* 0x0000000000387805 */ /* 0x000fc4000001ff00 */
[----:B------:R-:W-:Y:S02]  /*c120*/  CS2R R50, SRZ ;  /* 0x0000000000327805 */ /* 0x000fe4000001ff00 */
[----:B------:R-:W-:Y:S02]  /*c130*/  CS2R R52, SRZ ;  /* 0x0000000000347805 */ /* 0x000fe4000001ff00 */
[-C--:B-1----:R-:W-:Y:S02]  /*c140*/  @!P5 IADD3 R6, P4, R8, R31.reuse, RZ ;  /* 0x0000001f0806d210 */ /* 0x082fe40007f9e0ff */
[----:B------:R-:W-:Y:S02]  /*c150*/  CS2R R46, SRZ ;  /* 0x00000000002e7805 */ /* 0x000fe4000001ff00 */
[----:B------:R-:W-:Y:S02]  /*c160*/  @!P5 IADD3 R8, P6, R30, R31, RZ ;  /* 0x0000001f1e08d210 */ /* 0x000fe40007fde0ff */
[----:B------:R-:W-:-:S02]  /*c170*/  CS2R R48, SRZ ;  /* 0x0000000000307805 */ /* 0x000fc4000001ff00 */
[----:B------:R-:W-:Y:S02]  /*c180*/  CS2R R42, SRZ ;  /* 0x00000000002a7805 */ /* 0x000fe4000001ff00 */
[----:B------:R-:W-:Y:S02]  /*c190*/  CS2R R44, SRZ ;  /* 0x00000000002c7805 */ /* 0x000fe4000001ff00 */
[----:B------:R-:W-:Y:S02]  /*c1a0*/  CS2R R36, SRZ ;  /* 0x0000000000247805 */ /* 0x000fe4000001ff00 */
[----:B------:R-:W-:Y:S01]  /*c1b0*/  CS2R R34, SRZ ;  /* 0x0000000000227805 */ /* 0x000fe2000001ff00 */
[----:B------:R-:W-:Y:S01]  /*c1c0*/  @!P5 IMAD.X R7, R3, 0x1, R32, P4 ;  /* 0x000000010307d824 */ /* 0x000fe200020e0620 */
[----:B------:R-:W-:Y:S01]  /*c1d0*/  @!P5 IADD3.X R9, R9, R32, RZ, P6, !PT ;  /* 0x000000200909d210 */ /* 0x000fe200037fe4ff */
        /* <DEDUP_REMOVED lines=10> */
.L_x_6062:
[----:B------:R-:W-:Y:S05]  /*c280*/  BSYNC B1 ;  /* 0x0000000000017941 */ /* 0x000fea0003800000 */
.L_x_6061:
[----:B-1---5:R-:W-:Y:S01]  /*c290*/  IMAD.MOV.U32 R3, RZ, RZ, R36 ;  /* 0x000000ffff037224 */ /* 0x022fe200078e0024 */
[----:B------:R-:W-:Y:S01]  /*c2a0*/  MOV R6, R43 ;  /* 0x0000002b00067202 */ /* 0x000fe20000000f00 */
[----:B------:R-:W-:Y:S01]  /*c2b0*/  IMAD.MOV.U32 R4, RZ, RZ, R37 ;  /* 0x000000ffff047224 */ /* 0x000fe200078e0025 */
[----:B------:R-:W-:Y:S01]  /*c2c0*/  UMOV UR4, 0xffffffff ;  /* 0xffffffff00047882 */ /* 0x000fe20000000000 */
[----:B------:R-:W-:Y:S01]  /*c2d0*/  IMAD.MOV.U32 R5, RZ, RZ, R42 ;  /* 0x000000ffff057224 */ /* 0x000fe200078e002a */
[----:B--23--:R-:W-:Y:S02]  /*c2e0*/  CS2R R8, SRZ ;  /* 0x0000000000087805 */ /* 0x00cfe4000001ff00 */
        /* <DEDUP_REMOVED lines=32> */
[----:B------:R-:W-:Y:S02]  /*c4f0*/  PRMT R87, R87, 0x5410, R3 ;  /* 0x0000541057577816 */ /* 0x000fe40000000003 */
        /* <DEDUP_REMOVED lines=8> */
.L_x_6340:
[----:B------:R-:W5:Y:S01]  /*c580*/  LDL R3, [R1+0x38] ;  /* 0x0000380001037983 */ /* 0x000f620000100800 */
[----:B------:R-:W-:Y:S01]  /*c590*/  VIADD R64, R64, 0x40 ;  /* 0x0000004040407836 */ /* 0x000fe20000000000 */
[----:B------:R-:W-:Y:S01]  /*c5a0*/  LOP3.LUT R4, R220, 0x18, R16, 0xf8, !PT ;  /* 0x00000018dc047812 */ /* 0x000fe200078ef810 */
[----:B------:R-:W-:Y:S01]  /*c5b0*/  BSSY B1, `(.L_x_6064) ;  /* 0x000005a000017945 */ /* 0x000fe20003800000 */
[----:B------:R-:W-:Y:S02]  /*c5c0*/  CS2R R12, SRZ ;  /* 0x00000000000c7805 */ /* 0x000fe4000001ff00 */
[----:B------:R-:W-:Y:S02]  /*c5d0*/  CS2R R20, SRZ ;  /* 0x0000000000147805 */ /* 0x000fe4000001ff00 */
[----:B------:R-:W-:Y:S02]  /*c5e0*/  ISETP.GE.AND P1, PT, R64, R67, PT ;  /* 0x000000434000720c */ /* 0x000fe40003f26270 */
[----:B------:R-:W-:-:S02]  /*c5f0*/  CS2R R26, SRZ ;  /* 0x00000000001a7805 */ /* 0x000fc4000001ff00 */
[----:B----4-:R-:W-:Y:S02]  /*c600*/  CS2R R30, SRZ ;  /* 0x00000000001e7805 */ /* 0x010fe4000001ff00 */
[----:B------:R-:W-:Y:S02]  /*c610*/  CS2R R38, SRZ ;  /* 0x0000000000267805 */ /* 0x000fe4000001ff00 */
[----:B------:R-:W-:Y:S02]  /*c620*/  CS2R R10, SRZ ;  /* 0x00000000000a7805 */ /* 0x000fe4000001ff00 */
[----:B------:R-:W-:Y:S02]  /*c630*/  CS2R R14, SRZ ;  /* 0x00000000000e7805 */ /* 0x000fe4000001ff00 */
[----:B------:R-:W-:Y:S02]  /*c640*/  CS2R R24, SRZ ;  /* 0x0000000000187805 */ /* 0x000fe4000001ff00 */
[----:B------:R-:W-:-:S02]  /*c650*/  CS2R R28, SRZ ;  /* 0x00000000001c7805 */ /* 0x000fc4000001ff00 */
[----:B------:R-:W-:Y:S02]  /*c660*/  CS2R R32, SRZ ;  /* 0x0000000000207805 */ /* 0x000fe4000001ff00 */
[----:B------:R-:W-:Y:S02]  /*c670*/  CS2R R40, SRZ ;  /* 0x0000000000287805 */ /* 0x000fe4000001ff00 */
[----:B-----5:R-:W-:Y:S02]  /*c680*/  LOP3.LUT P0, RZ, R3, 0x4, RZ, 0xc0, !PT ;  /* 0x0000000403ff7812 */ /* 0x020fe4000780c0ff */
[----:B------:R-:W-:-:S05]  /*c690*/  LOP3.LUT R3, R4, R221, RZ, 0x3c, !PT ;  /* 0x000000dd04037212 */ /* 0x000fca00078e3cff */
[----:B------:R-:W-:-:S04]  /*c6a0*/  IMAD.IADD R3, R222, 0x1, R3 ;  /* 0x00000001de037824 */ /* 0x000fc800078e0203 */
        /* <DEDUP_REMOVED lines=12> */
[----:B------:R-:W-:Y:S02]  /*c770*/  SHF.R.S32.HI R9, RZ, 0x1f, R206 ;  /* 0x0000001fff097819 */ /* 0x000fe400000114ce */
[----:B------:R-:W-:Y:S01]  /*c780*/  @!P4 SHF.L.U32 R24, R215, 0x1, RZ ;  /* 0x00000001d718c819 */ /* 0x000fe200000006ff */
[----:B------:R-:W-:Y:S01]  /*c790*/  @!P3 IMAD.SHL.U32 R14, R207, 0x2, RZ ;  /* 0x00000002cf0eb824 */ /* 0x000fe200078e00ff */
[----:B------:R-:W-:Y:S01]  /*c7a0*/  @!P4 SHF.L.U64.HI R4, R215, 0x1, R4 ;  /* 0x00000001d704c819 */ /* 0x000fe20000010204 */
[----:B------:R-:W-:Y:S01]  /*c7b0*/  @!P2 IMAD.SHL.U32 R10, R208, 0x2, RZ ;  /* 0x00000002d00aa824 */ /* 0x000fe200078e00ff */
[----:B-1----:R-:W-:-:S02]  /*c7c0*/  @!P4 IADD3 R26, P5, R65, R24, RZ ;  /* 0x00000018411ac210 */ /* 0x002fc40007fbe0ff */
[----:B---3--:R-:W-:Y:S02]  /*c7d0*/  @!P4 IADD3 R24, P6, R62, R24, RZ ;  /* 0x000000183e18c210 */ /* 0x008fe40007fde0ff */
[----:B------:R-:W-:Y:S01]  /*c7e0*/  @!P3 SHF.L.U64.HI R5, R207, 0x1, R6 ;  /* 0x00000001cf05b819 */ /* 0x000fe20000010206 */
[----:B0-----:R-:W-:Y:S01]  /*c7f0*/  @!P4 IMAD.X R27, R0, 0x1, R4, P5 ;  /* 0x00000001001bc824 */ /* 0x001fe200028e0604 */
[----:B------:R-:W-:Y:S02]  /*c800*/  @!P3 IADD3 R20, P5, R65, R14, RZ ;  /* 0x0000000e4114b210 */ /* 0x000fe40007fbe0ff */
[----:B--2---:R-:W-:Y:S01]  /*c810*/  @!P4 IADD3.X R25, R63, R4, RZ, P6, !PT ;  /* 0x000000043f19c210 */ /* 0x004fe200037fe4ff */
[----:B------:R-:W-:Y:S01]  /*c820*/  @!P1 IMAD.SHL.U32 R4, R206, 0x2, RZ ;  /* 0x00000002ce049824 */ /* 0x000fe200078e00ff */
[----:B------:R-:W-:Y:S01]  /*c830*/  @!P3 IADD3 R14, P6, R62, R14, RZ ;  /* 0x0000000e3e0eb210 */ /* 0x000fe20007fde0ff */
[----:B------:R-:W-:Y:S01]  /*c840*/  @!P3 IMAD.X R21, R0, 0x1, R5, P5 ;  /* 0x000000010015b824 */ /* 0x000fe200028e0605 */
[----:B------:R-:W-:-:S02]  /*c850*/  @!P2 SHF.L.U64.HI R6, R208, 0x1, R7 ;  /* 0x00000001d006a819 */ /* 0x000fc40000010207 */
[-C--:B------:R-:W-:Y:S01]  /*c860*/  @!P2 IADD3 R12, P5, R65, R10.reuse, RZ ;  /* 0x0000000a410ca210 */ /* 0x080fe20007fbe0ff */
[C---:B------:R-:W-:Y:S01]  /*c870*/  @!P3 IMAD.X R15, R63.reuse, 0x1, R5, P6 ;  /* 0x000000013f0fb824 */ /* 0x040fe200030e0605 */
[----:B------:R-:W-:Y:S02]  /*c880*/  @!P2 IADD3 R10, P6, R62, R10, RZ ;  /* 0x0000000a3e0aa210 */ /* 0x000fe40007fde0ff */
[----:B------:R-:W-:Y:S02]  /*c890*/  @!P2 IADD3.X R13, R0, R6, RZ, P5, !PT ;  /* 0x00000006000da210 */ /* 0x000fe40002ffe4ff */
[----:B------:R-:W-:Y:S01]  /*c8a0*/  @!P1 SHF.L.U64.HI R7, R206, 0x1, R9 ;  /* 0x00000001ce079819 */ /* 0x000fe20000010209 */
[----:B------:R-:W-:Y:S01]  /*c8b0*/  @!P2 IMAD.X R11, R63, 0x1, R6, P6 ;  /* 0x000000013f0ba824 */ /* 0x000fe200030e0606 */
[----:B------:R-:W-:Y:S02]  /*c8c0*/  @!P1 IADD3 R8, P5, R65, R4, RZ ;  /* 0x0000000441089210 */ /* 0x000fe40007fbe0ff */
[----:B------:R-:W-:-:S02]  /*c8d0*/  ISETP.GE.AND P6, PT, R194, UR4, PT ;  /* 0x00000004c2007c0c */ /* 0x000fc4000bfc6270 */
[----:B------:R-:W-:Y:S01]  /*c8e0*/  SHF.R.S32.HI R31, RZ, 0x1f, R216 ;  /* 0x0000001fff1f7819 */ /* 0x000fe200000114d8 */
[----:B------:R-:W-:Y:S01]  /*c8f0*/  @!P1 IMAD.X R9, R0, 0x1, R7, P5 ;  /* 0x0000000100099824 */ /* 0x000fe200028e0607 */
[----:B------:R-:W-:-:S05]  /*c900*/  @!P1 IADD3 R4, P5, R62, R4, RZ ;  /* 0x000000043e049210 */ /* 0x000fca0007fbe0ff */
[----:B------:R-:W-:Y:S01]  /*c910*/  @!P1 IMAD.X R5, R63, 0x1, R7, P5 ;  /* 0x000000013f059824 */ /* 0x000fe200028e0607 */
[----:B------:R-:W-:-:S03]  /*c920*/  ISETP.GE.AND P5, PT, R216, UR4, PT ;  /* 0x00000004d8007c0c */ /* 0x000fc6000bfa6270 */
[----:B------:R-:W-:Y:S01]  /*c930*/  @!P6 MOV R28, R65 ;  /* 0x00000041001ce202 */ /* 0x000fe20000000f00 */
[----:B------:R-:W-:Y:S02]  /*c940*/  @!P6 IMAD.MOV.U32 R29, RZ, RZ, R0 ;  /* 0x000000ffff1de224 */ /* 0x000fe400078e0000 */
[----:B------:R-:W-:Y:S02]  /*c950*/  @!P6 IMAD.MOV.U32 R6, RZ, RZ, R62 ;  /* 0x000000ffff06e224 */ /* 0x000fe400078e003e */
[----:B------:R-:W-:Y:S02]  /*c960*/  @!P6 IMAD.MOV.U32 R7, RZ, RZ, R63 ;  /* 0x000000ffff07e224 */ /* 0x000fe400078e003f */
[----:B------:R-:W-:-:S03]  /*c970*/  @!P6 IMAD.WIDE R28, R194, 0x2, R28 ;  /* 0x00000002c21ce825 */ /* 0x000fc600078e021c */
[----:B------:R-:W-:Y:S01]  /*c980*/  @!P5 SHF.L.U32 R30, R216, 0x1, RZ ;  /* 0x00000001d81ed819 */ /* 0x000fe200000006ff */
[----:B------:R-:W-:Y:S01]  /*c990*/  @!P6 IMAD.WIDE R6, R194, 0x2, R6 ;  /* 0x00000002c206e825 */ /* 0x000fe200078e0206 */
[----:B------:R-:W5:Y:S01]  /*c9a0*/  @!P6 LD.E.64 R38, desc[UR60][R28.64] ;  /* 0x0000003c1c26e980 */ /* 0x000f62000c101b00 */
[----:B------:R-:W-:-:S03]  /*c9b0*/  @!P5 SHF.L.U64.HI R32, R216, 0x1, R31 ;  /* 0x00000001d820d819 */ /* 0x000fc6000001021f */
[----:B------:R0:W5:Y:S02]  /*c9c0*/  @!P6 LD.E.64 R40, desc[UR60][R6.64] ;  /* 0x0000003c0628e980 */ /* 0x000164000c101b00 */
[----:B0-----:R-:W-:-:S05]  /*c9d0*/  @!P5 IADD3 R6, P6, R65, R30, RZ ;  /* 0x0000001e4106d210 */ /* 0x001fca0007fde0ff */
[----:B------:R-:W-:Y:S01]  /*c9e0*/  @!P5 IMAD.X R7, R0, 0x1, R32, P6 ;  /* 0x000000010007d824 */ /* 0x000fe200030e0620 */
[----:B------:R-:W-:Y:S02]  /*c9f0*/  @!P5 IADD3 R62, P6, R62, R30, RZ ;  /* 0x0000001e3e3ed210 */ /* 0x000fe40007fde0ff */
[----:B------:R-:W-:-:S03]  /*ca00*/  CS2R R30, SRZ ;  /* 0x00000000001e7805 */ /* 0x000fc6000001ff00 */
[----:B------:R-:W-:Y:S01]  /*ca10*/  @!P5 IMAD.X R63, R63, 0x1, R32, P6 ;  /* 0x000000013f3fd824 */ /* 0x000fe200030e0620 */
[----:B------:R-:W-:Y:S02]  /*ca20*/  CS2R R32, SRZ ;  /* 0x0000000000207805 */ /* 0x000fe4000001ff00 */
[----:B------:R0:W5:Y:S01]  /*ca30*/  @!P4 LD.E.64 R30, desc[UR60][R26.64] ;  /* 0x0000003c1a1ec980 */ /* 0x000162000c101b00 */
[----:B------:R-:W-:-:S03]  /*ca40*/  CS2R R28, SRZ ;  /* 0x00000000001c7805 */ /* 0x000fc6000001ff00 */
[----:B------:R1:W5:Y:S04]  /*ca50*/  @!P4 LD.E.64 R32, desc[UR60][R24.64] ;  /* 0x0000003c1820c980 */ /* 0x000368000c101b00 */
[----:B------:R2:W5:Y:S01]  /*ca60*/  @!P3 LD.E.64 R28, desc[UR60][R14.64] ;  /* 0x0000003c0e1cb980 */ /* 0x000562000c101b00 */
[----:B0-----:R-:W-:-:S06]  /*ca70*/  CS2R R26, SRZ ;  /* 0x00000000001a7805 */ /* 0x001fcc000001ff00 */
[----:B------:R0:W5:Y:S01]  /*ca80*/  @!P3 LD.E.64 R26, desc[UR60][R20.64] ;  /* 0x0000003c141ab980 */ /* 0x000162000c101b00 */
[----:B-1----:R-:W-:Y:S02]  /*ca90*/  CS2R R24, SRZ ;  /* 0x0000000000187805 */ /* 0x002fe4000001ff00 */
[----:B--2---:R-:W-:-:S04]  /*caa0*/  CS2R R14, SRZ ;  /* 0x00000000000e7805 */ /* 0x004fc8000001ff00 */
[----:B------:R1:W5:Y:S01]  /*cab0*/  @!P2 LD.E.64 R24, desc[UR60][R10.64] ;  /* 0x0000003c0a18a980 */ /* 0x000362000c101b00 */
[----:B0-----:R-:W-:-:S03]  /*cac0*/  CS2R R20, SRZ ;  /* 0x0000000000147805 */ /* 0x001fc6000001ff00 */
[----:B------:R-:W5:Y:S04]  /*cad0*/  @!P1 LD.E.64 R14, desc[UR60][R4.64] ;  /* 0x0000003c040e9980 */ /* 0x000f68000c101b00 */
[----:B------:R0:W5:Y:S01]  /*cae0*/  @!P2 LD.E.64 R20, desc[UR60][R12.64] ;  /* 0x0000003c0c14a980 */ /* 0x000162000c101b00 */
[----:B-1----:R-:W-:-:S06]  /*caf0*/  CS2R R10, SRZ ;  /* 0x00000000000a7805 */ /* 0x002fcc000001ff00 */
[----:B------:R-:W5:Y:S01]  /*cb00*/  @!P5 LD.E.64 R10, desc[UR60][R62.64] ;  /* 0x0000003c3e0ad980 */ /* 0x000f62000c101b00 */
[----:B0-----:R-:W-:-:S06]  /*cb10*/  CS2R R12, SRZ ;  /* 0x00000000000c7805 */ /* 0x001fcc000001ff00 */
[----:B------:R0:W5:Y:S02]  /*cb20*/  @!P1 LD.E.64 R12, desc[UR60][R8.64] ;  /* 0x0000003c080c9980 */ /* 0x000164000c101b00 */
[----:B0-----:R-:W-:-:S06]  /*cb30*/  CS2R R8, SRZ ;  /* 0x0000000000087805 */ /* 0x001fcc000001ff00 */
[----:B------:R4:W5:Y:S02]  /*cb40*/  @!P5 LD.E.64 R8, desc[UR60][R6.64] ;  /* 0x0000003c0608d980 */ /* 0x000964000c101b00 */
.L_x_6065:
[----:B------:R-:W-:Y:S05]  /*cb50*/  BSYNC B1 ;  /* 0x0000000000017941 */ /* 0x000fea0003800000 */
.L_x_6064:
        /* <DEDUP_REMOVED lines=10> */
[----:B------:R-:W-:Y:S01]  /*cc00*/  MOV R6, R12 ;  /* 0x0000000c00067202 */ /* 0x000fe20000000f00 */
[----:B------:R-:W-:Y:S01]  /*cc10*/  IMAD.MOV.U32 R73, RZ, RZ, R14 ;  /* 0x000000ffff497224 */ /* 0x000fe200078e000e */
[----:B------:R-:W-:Y:S01]  /*cc20*/  PRMT R62, R62, 0x5410, R5 ;  /* 0x000054103e3e7816 */ /* 0x000fe20000000005 */
[----:B------:R-:W-:Y:S01]  /*cc30*/  BSSY B1, `(.L_x_6066) ;  /* 0x0000028000017945 */ /* 0x000fe20003800000 */
[----:B-1----:R-:W-:Y:S01]  /*cc40*/  PRMT R65, R6, 0x7610, R65 ;  /* 0x0000761006417816 */ /* 0x002fe20000000041 */
[----:B------:R-:W-:Y:S01]  /*cc50*/  IMAD.MOV.U32 R6, RZ, RZ, R20 ;  /* 0x000000ffff067224 */ /* 0x000fe200078e0014 */
[----:B------:R-:W-:-:S02]  /*cc60*/  PRMT R64, R64, 0x5410, R7 ;  /* 0x0000541040407816 */ /* 0x000fc40000000007 */
[----:B------:R-:W-:Y:S02]  /*cc70*/  MOV R7, R21 ;  /* 0x0000001500077202 */ /* 0x000fe40000000f00 */
[----:B------:R-:W-:Y:S02]  /*cc80*/  PRMT R64, R73, 0x7610, R64 ;  /* 0x0000761049407816 */ /* 0x000fe40000000040 */
[----:B------:R-:W-:Y:S01]  /*cc90*/  PRMT R72, R6, 0x5410, R7 ;  /* 0x0000541006487816 */ /* 0x000fe20000000007 */
[----:B------:R-:W-:Y:S01]  /*cca0*/  IMAD.MOV.U32 R6, RZ, RZ, R30 ;  /* 0x000000ffff067224 */ /* 0x000fe200078e001e */
[----:B------:R-:W-:Y:S02]  /*ccb0*/  MOV R7, R31 ;  /* 0x0000001f00077202 */ /* 0x000fe40000000f00 */
[----:B------:R-:W-:Y:S02]  /*ccc0*/  ISETP.GE.AND P1, PT, R204, R67, PT ;  /* 0x00000043cc00720c */ /* 0x000fe40003f26270 */
[----:B------:R-:W-:Y:S01]  /*ccd0*/  PRMT R81, R6, 0x5410, R7 ;  /* 0x0000541006517816 */ /* 0x000fe20000000007 */
[----:B------:R-:W-:Y:S01]  /*cce0*/  IMAD.MOV.U32 R6, RZ, RZ, R10 ;  /* 0x000000ffff067224 */ /* 0x000fe200078e000a */
[----:B------:R-:W-:-:S02]  /*ccf0*/  MOV R7, R11 ;  /* 0x0000000b00077202 */ /* 0x000fc40000000f00 */
[----:B--2---:R-:W-:-:S04]  /*cd00*/  LEA.HI R4, R63, R63, RZ, 0x1 ;  /* 0x0000003f3f047211 */ /* 0x004fc800078f08ff */
[----:B------:R-:W-:-:S05]  /*cd10*/  LOP3.LUT R4, R4, 0xfffffffe, RZ, 0xc0, !PT ;  /* 0xfffffffe04047812 */ /* 0x000fca00078ec0ff */
[----:B------:R-:W-:Y:S02]  /*cd20*/  IMAD.IADD R4, R63, 0x1, -R4 ;  /* 0x000000013f047824 */ /* 0x000fe400078e0a04 */
        /* <DEDUP_REMOVED lines=24> */
.L_x_6341:
[----:B------:R-:W-:Y:S05]  /*ceb0*/  BSYNC B1 ;  /* 0x0000000000017941 */ /* 0x000fea0003800000 */
.L_x_6066:
[----:B------:R-:W-:Y:S01]  /*cec0*/  BSSY B1, `(.L_x_6068) ;  /* 0x0000116000017945 */ /* 0x000fe20003800000 */
[----:B------:R-:W-:-:S03]  /*ced0*/  PRMT R89, R4, 0x5410, R6 ;  /* 0x0000541004597816 */ /* 0x000fc60000000006 */
[----:B------:R-:W-:Y:S05]  /*cee0*/  @P1 BRA `(.L_x_6069) ;  /* 0x00000010004c1947 */ /* 0x000fea0003800000 */
[----:B0-----:R-:W0:Y:S01]  /*cef0*/  LDC R5, c[0x0][0x3f4] ;  /* 0x0000fd00ff057b82 */ /* 0x001e220000000800 */
        /* <DEDUP_REMOVED lines=17> */
[----:B------:R-:W-:Y:S02]  /*d010*/  HADD2.F32 R58, -RZ, R58.H0_H0 ;  /* 0x2000003aff3a7230 */ /* 0x000fe40000004100 */
[--C-:B0-----:R-:W-:Y:S02]  /*d020*/  HADD2.F32 R82, -RZ, R7.reuse.H1_H1 ;  /* 0x30000007ff527230 */ /* 0x101fe40000004100 */
[----:B------:R-:W-:Y:S02]  /*d030*/  HADD2.F32 R85, -RZ, R7.H0_H0 ;  /* 0x20000007ff557230 */ /* 0x000fe40000004100 */
[--C-:B------:R-:W-:Y:S02]  /*d040*/  HADD2.F32 R91, -RZ, R4.reuse.H1_H1 ;  /* 0x30000004ff5b7230 */ /* 0x100fe40000004100 */
[C---:B------:R-:W-:Y:S01]  /*d050*/  FMUL.FTZ R96, R82.reuse, R93 ;  /* 0x0000005d52607220 */ /* 0x040fe20000410000 */
[----:B------:R-:W-:Y:S01]  /*d060*/  FMUL.FTZ R98, R82, R92 ;  /* 0x0000005c52627220 */ /* 0x000fe20000410000 */
[----:B------:R-:W-:-:S02]  /*d070*/  HADD2.F32 R7, -RZ, R4.H0_H0 ;  /* 0x20000004ff077230 */ /* 0x000fc40000004100 */
[----:B------:R-:W-:Y:S01]  /*d080*/  FFMA.FTZ R82, R85, R92, -R96 ;  /* 0x0000005c55527223 */ /* 0x000fe20000010860 */
[--C-:B------:R-:W-:Y:S02]  /*d090*/  HADD2.F32 R4, -RZ, R6.reuse.H0_H0 ;  /* 0x20000006ff047230 */ /* 0x100fe40000004100 */
[----:B------:R-:W-:Y:S01]  /*d0a0*/  FMUL.FTZ R94, R91, R60 ;  /* 0x0000003c5b5e7220 */ /* 0x000fe20000410000 */
[----:B------:R-:W-:Y:S01]  /*d0b0*/  FFMA.FTZ R85, R85, R93, R98 ;  /* 0x0000005d55557223 */ /* 0x000fe20000010062 */
[-C--:B------:R-:W-:Y:S01]  /*d0c0*/  FMUL.FTZ R92, R91, R84.reuse ;  /* 0x000000545b5c7220 */ /* 0x080fe20000410000 */
[----:B------:R-:W-:Y:S02]  /*d0d0*/  HADD2.F32 R6, -RZ, R6.H1_H1 ;  /* 0x30000006ff067230 */ /* 0x000fe40000004100 */
[----:B------:R-:W-:Y:S01]  /*d0e0*/  FFMA.FTZ R84, R7, R84, -R94 ;  /* 0x0000005407547223 */ /* 0x000fe2000001085e */
[----:B------:R-:W-:Y:S02]  /*d0f0*/  HADD2.F32 R61, -RZ, R5.H0_H0 ;  /* 0x20000005ff3d7230 */ /* 0x000fe40000004100 */
[----:B------:R-:W-:-:S02]  /*d100*/  HADD2.F32 R93, -RZ, R90.H1_H1 ;  /* 0x3000005aff5d7230 */ /* 0x000fc40000004100 */
[----:B------:R-:W-:Y:S02]  /*d110*/  HADD2.F32 R91, -RZ, R90.H0_H0 ;  /* 0x2000005aff5b7230 */ /* 0x000fe40000004100 */
[----:B------:R-:W-:Y:S02]  /*d120*/  HADD2.F32 R5, -RZ, R5.H1_H1 ;  /* 0x30000005ff057230 */ /* 0x000fe40000004100 */
[C---:B------:R-:W-:Y:S01]  /*d130*/  FMUL.FTZ R95, R6.reuse, R93 ;  /* 0x0000005d065f7220 */ /* 0x040fe20000410000 */
[----:B------:R-:W-:Y:S02]  /*d140*/  HADD2.F32 R90, -RZ, R59.H0_H0 ;  /* 0x2000003bff5a7230 */ /* 0x000fe40000004100 */
[----:B------:R-:W-:Y:S01]  /*d150*/  FFMA.FTZ R59, R7, R60, R92 ;  /* 0x0000003c073b7223 */ /* 0x000fe2000001005c */
[-C--:B------:R-:W-:Y:S01]  /*d160*/  FMUL.FTZ R60, R6, R91.reuse ;  /* 0x0000005b063c7220 */ /* 0x080fe20000410000 */
[C---:B------:R-:W-:Y:S01]  /*d170*/  FMUL.FTZ R7, R5.reuse, R58 ;  /* 0x0000003a05077220 */ /* 0x040fe20000410000 */
[C---:B------:R-:W-:Y:S01]  /*d180*/  FFMA.FTZ R95, R4.reuse, R91, -R95 ;  /* 0x0000005b045f7223 */ /* 0x040fe2000001085f */
[-C--:B------:R-:W-:Y:S01]  /*d190*/  FMUL.FTZ R6, R5, R90.reuse ;  /* 0x0000005a05067220 */ /* 0x080fe20000410000 */
[----:B------:R-:W-:Y:S01]  /*d1a0*/  FFMA.FTZ R60, R4, R93, R60 ;  /* 0x0000005d043c7223 */ /* 0x000fe2000001003c */
[----:B------:R-:W-:Y:S01]  /*d1b0*/  FFMA.FTZ R90, R61, R90, R7 ;  /* 0x0000005a3d5a7223 */ /* 0x000fe20000010007 */
[----:B------:R-:W-:Y:S01]  /*d1c0*/  F2FP.F16.F32.PACK_AB R7, R85, R82 ;  /* 0x000000525507723e */ /* 0x000fe200000000ff */
[----:B------:R-:W-:Y:S01]  /*d1d0*/  FFMA.FTZ R5, R61, R58, -R6 ;  /* 0x0000003a3d057223 */ /* 0x000fe20000010806 */
[----:B------:R-:W-:-:S02]  /*d1e0*/  F2FP.F16.F32.PACK_AB R4, R59, R84 ;  /* 0x000000543b04723e */ /* 0x000fc400000000ff */
[----:B------:R-:W-:Y:S02]  /*d1f0*/  F2FP.F16.F32.PACK_AB R6, R60, R95 ;  /* 0x0000005f3c06723e */ /* 0x000fe400000000ff */
[----:B------:R-:W-:-:S05]  /*d200*/  F2FP.F16.F32.PACK_AB R5, R90, R5 ;  /* 0x000000055a05723e */ /* 0x000fca00000000ff */
[----:B------:R0:W-:Y:S02]  /*d210*/  STS.128 [R3+0x12400], R4 ;  /* 0x0124000403007388 */ /* 0x0001e40000000c00 */
.L_x_6071:
[----:B------:R-:W-:Y:S05]  /*d220*/  BSYNC B2 ;  /* 0x0000000000027941 */ /* 0x000fea0003800000 */
.L_x_6070:
[----:B------:R-:W-:Y:S04]  /*d230*/  BSSY B2, `(.L_x_6072) ;  /* 0x000002c000027945 */ /* 0x000fe80003800000 */
[----:B------:R-:W-:Y:S05]  /*d240*/  @P1 BRA `(.L_x_6073) ;  /* 0x0000000000a81947 */ /* 0x000fea0003800000 */
[----:B0-----:R-:W0:Y:S01]  /*d250*/  LDS.128 R4, [R0] ;  /* 0x0000000000047984 */ /* 0x001e220000000c00 */
        /* <DEDUP_REMOVED lines=17> */
[CC--:B------:R-:W-:Y:S01]  /*d370*/  FMUL.FTZ R59, R57.reuse, R87.reuse ;  /* 0x00000057393b7220 */ /* 0x0c0fe20000410000 */
[----:B------:R-:W-:Y:S01]  /*d380*/  FMUL.FTZ R61, R57, R60 ;  /* 0x0000003c393d7220 */ /* 0x000fe20000410000 */
[----:B------:R-:W-:Y:S02]  /*d390*/  HADD2.F32 R7, -RZ, R6.H0_H0 ;  /* 0x20000006ff077230 */ /* 0x000fe40000004100 */
[----:B------:R-:W-:Y:S01]  /*d3a0*/  FFMA.FTZ R82, R58, R82, R91 ;  /* 0x000000523a527223 */ /* 0x000fe2000001005b */
[----:B------:R-:W-:Y:S02]  /*d3b0*/  HADD2.F32 R4, -RZ, R5.H0_H0 ;  /* 0x20000005ff047230 */ /* 0x000fe40000004100 */
[C---:B------:R-:W-:Y:S01]  /*d3c0*/  FFMA.FTZ R59, R56.reuse, R60, -R59 ;  /* 0x0000003c383b7223 */ /* 0x040fe2000001083b */
[----:B------:R-:W-:Y:S02]  /*d3d0*/  HADD2.F32 R57, -RZ, R86.H1_H1 ;  /* 0x30000056ff397230 */ /* 0x000fe40000004100 */
[----:B------:R-:W-:Y:S01]  /*d3e0*/  FFMA.FTZ R56, R56, R87, R61 ;  /* 0x0000005738387223 */ /* 0x000fe2000001003d */
[----:B------:R-:W-:-:S02]  /*d3f0*/  HADD2.F32 R6, -RZ, R6.H1_H1 ;  /* 0x30000006ff067230 */ /* 0x000fc40000004100 */
[----:B------:R-:W-:Y:S02]  /*d400*/  HADD2.F32 R5, -RZ, R5.H1_H1 ;  /* 0x30000005ff057230 */ /* 0x000fe40000004100 */
[----:B------:R-:W-:Y:S02]  /*d410*/  HADD2.F32 R86, -RZ, R86.H0_H0 ;  /* 0x20000056ff567230 */ /* 0x000fe40000004100 */
[C---:B------:R-:W-:Y:S01]  /*d420*/  FMUL.FTZ R58, R6.reuse, R57 ;  /* 0x00000039063a7220 */ /* 0x040fe20000410000 */
[C---:B------:R-:W-:Y:S02]  /*d430*/  FMUL.FTZ R61, R5.reuse, R55 ;  /* 0x00000037053d7220 */ /* 0x040fe40000410000 */
[----:B------:R-:W-:Y:S01]  /*d440*/  FMUL.FTZ R60, R6, R86 ;  /* 0x00000056063c7220 */ /* 0x000fe20000410000 */
        /* <DEDUP_REMOVED lines=10> */
.L_x_6073:
[----:B------:R-:W-:Y:S05]  /*d4f0*/  BSYNC B2 ;  /* 0x0000000000027941 */ /* 0x000fea0003800000 */
.L_x_6072:
        /* <DEDUP_REMOVED lines=44> */
.L_x_6075:
[----:B------:R-:W-:Y:S05]  /*d7c0*/  BSYNC B2 ;  /* 0x0000000000027941 */ /* 0x000fea0003800000 */
.L_x_6074:
        /* <DEDUP_REMOVED lines=44> */
.L_x_6077:
[----:B------:R-:W-:Y:S05]  /*da90*/  BSYNC B2 ;  /* 0x0000000000027941 */ /* 0x000fea0003800000 */
.L_x_6076:
        /* <DEDUP_REMOVED lines=44> */
.L_x_6079:
[----:B------:R-:W-:Y:S05]  /*dd60*/  BSYNC B2 ;  /* 0x0000000000027941 */ /* 0x000fea0003800000 */
.L_x_6078:
[----:B------:R-:W-:Y:S05]  /*dd70*/  @P5 BRA `(.L_x_6069) ;  /* 0x0000000000a85947 */ /* 0x000fea0003800000 */
[----:B01234-:R-:W0:Y:S01]  /*dd80*/  LDS.128 R4, [R0+0x8000] ;  /* 0x0080000000047984 */ /* 0x01fe220000000c00 */
[----:B------:R-:W-:Y:S01]  /*dd90*/  SHF.R.U32.HI R43, RZ, 0x10, R37 ;  /* 0x00000010ff2b7819 */ /* 0x000fe20000011625 */
[----:B------:R-:W-:Y:S01]  /*dda0*/  HADD2.F32 R42, -RZ, R69.H1_H1 ;  /* 0x30000045ff2a7230 */ /* 0x000fe20000004100 */
[----:B------:R-:W-:Y:S01]  /*ddb0*/  SHF.R.U32.HI R45, RZ, 0x10, R35 ;  /* 0x00000010ff2d7819 */ /* 0x000fe20000011623 */
[--C-:B------:R-:W-:Y:S01]  /*ddc0*/  HADD2.F32 R44, -RZ, R66.reuse.H1_H1 ;  /* 0x30000042ff2c7230 */ /* 0x100fe20000004100 */
        /* <DEDUP_REMOVED lines=37> */
.L_x_6069:
[----:B------:R-:W-:Y:S05]  /*e020*/  BSYNC B1 ;  /* 0x0000000000017941 */ /* 0x000fea0003800000 */
.L_x_6068:
        /* <DEDUP_REMOVED lines=54> */
.L_x_6082:
[----:B------:R-:W-:Y:S05]  /*e390*/  BSYNC B1 ;  /* 0x0000000000017941 */ /* 0x000fea0003800000 */
.L_x_6081:
[----:B------:R-:W-:Y:S04]  /*e3a0*/  BSSY B1, `(.L_x_6083) ;  /* 0x000002c000017945 */ /* 0x000fe80003800000 */
[----:B------:R-:W-:Y:S05]  /*e3b0*/  @P1 BRA `(.L_x_6084) ;  /* 0x0000000000a81947 */ /* 0x000fea0003800000 */
[----:B0-----:R-:W0:Y:S01]  /*e3c0*/  LDS.128 R4, [R0+0x2000] ;  /* 0x0020000000047984 */ /* 0x001e220000000c00 */
        /* <DEDUP_REMOVED lines=41> */
.L_x_6084:
[----:B------:R-:W-:Y:S05]  /*e660*/  BSYNC B1 ;  /* 0x0000000000017941 */ /* 0x000fea0003800000 */
.L_x_6083:
        /* <DEDUP_REMOVED lines=44> */
.L_x_6086:
[----:B------:R-:W-:Y:S05]  /*e930*/  BSYNC B1 ;  /* 0x0000000000017941 */ /* 0x000fea0003800000 */
.L_x_6085:
        /* <DEDUP_REMOVED lines=44> */
.L_x_6088:
[----:B------:R-:W-:Y:S05]  /*ec00*/  BSYNC B1 ;  /* 0x0000000000017941 */ /* 0x000fea0003800000 */
.L_x_6087:
        /* <DEDUP_REMOVED lines=44> */
.L_x_6090:
[----:B------:R-:W-:Y:S05]  /*eed0*/  BSYNC B1 ;  /* 0x0000000000017941 */ /* 0x000fea0003800000 */
.L_x_6089:
        /* <DEDUP_REMOVED lines=44> */
.L_x_6059:
[----:B------:R-:W0:Y:S01]  /*f1a0*/  LDC R26, c[0x0][0x448] ;  /* 0x00011200ff1a7b82 */ /* 0x000e220000000800 */
[----:B------:R-:W-:Y:S01]  /*f1b0*/  LEA.HI R31, R31, R28, RZ, 0x2 ;  /* 0x0000001c1f1f7211 */ /* 0x000fe200078f10ff */
[----:B------:R-:W-:Y:S01]  /*f1c0*/  ULDC.64 UR4, c[0x0][0x3f8] ;  /* 0x0000fe0000047ab9 */ /* 0x000fe20000000a00 */
[----:B------:R-:W-:Y:S01]  /*f1d0*/  ULDC.64 UR6, c[0x0][0x408] ;  /* 0x0001020000067ab9 */ /* 0x000fe20000000a00 */
[----:B------:R-:W-:Y:S01]  /*f1e0*/  IMAD.MOV.U32 R6, RZ, RZ, R24 ;  /* 0x000000ffff067224 */ /* 0x000fe200078e0018 */
[----:B------:R-:W-:Y:S01]  /*f1f0*/  LOP3.LUT R31, R31, 0xfffffffc, RZ, 0xc0, !PT ;  /* 0xfffffffc1f1f7812 */ /* 0x000fe200078ec0ff */
[----:B------:R-:W-:-:S03]  /*f200*/  IMAD.MOV.U32 R7, RZ, RZ, R27 ;  /* 0x000000ffff077224 */ /* 0x000fc600078e001b */
[----:B------:R-:W-:-:S05]  /*f210*/  IADD3 R0, R28, -R31, RZ ;  /* 0x8000001f1c007210 */ /* 0x000fca0007ffe0ff */
        /* <DEDUP_REMOVED lines=29> */
.L_x_6347:
        /* <DEDUP_REMOVED lines=29> */
[----:B------:R-:W-:Y:S02]  /*f5c0*/  @!P2 SHF.L.U64.HI R32, R16, 0x1, R17 ;  /* 0x000000011020a819 */ /* 0x000fe40000010211 */
[-C--:B------:R-:W-:Y:S01]  /*f5d0*/  @!P2 IADD3 R4, P0, R4, R9.reuse, RZ ;  /* 0x000000090404a210 */ /* 0x080fe20007f1e0ff */
[----:B------:R-:W-:Y:S01]  /*f5e0*/  @!P3 IMAD.WIDE R10, R15, 0x2, R12 ;  /* 0x000000020f0ab825 */ /* 0x000fe200078e020c */
[----:B----4-:R-:W-:-:S02]  /*f5f0*/  @!P2 IADD3 R6, P1, R8, R9, RZ ;  /* 0x000000090806a210 */ /* 0x010fc40007f3e0ff */
[----:B------:R-:W-:Y:S01]  /*f600*/  @!P4 SHF.L.U32 R25, R199, 0x3, RZ ;  /* 0x00000003c719c819 */ /* 0x000fe200000006ff */
[----:B---3--:R-:W-:Y:S01]  /*f610*/  IMAD.MOV.U32 R9, RZ, RZ, R7 ;  /* 0x000000ffff097224 */ /* 0x008fe200078e0007 */
[----:B------:R-:W-:Y:S01]  /*f620*/  CS2R R36, SRZ ;  /* 0x0000000000247805 */ /* 0x000fe2000001ff00 */
[----:B------:R-:W-:Y:S01]  /*f630*/  @!P2 IMAD.X R5, R5, 0x1, R32, P0 ;  /* 0x000000010505a824 */ /* 0x000fe200000e0620 */
[----:B------:R-:W-:Y:S01]  /*f640*/  CS2R R38, SRZ ;  /* 0x0000000000267805 */ /* 0x000fe2000001ff00 */
[----:B------:R-:W-:Y:S01]  /*f650*/  @!P3 IMAD.WIDE R14, R15, 0x2, R8 ;  /* 0x000000020f0eb825 */ /* 0x000fe200078e0208 */
[----:B------:R-:W-:Y:S02]  /*f660*/  CS2R R34, SRZ ;  /* 0x0000000000227805 */ /* 0x000fe4000001ff00 */
[----:B------:R-:W-:Y:S02]  /*f670*/  CS2R R44, SRZ ;  /* 0x00000000002c7805 */ /* 0x000fe4000001ff00 */
[----:B------:R-:W-:Y:S01]  /*f680*/  CS2R R46, SRZ ;  /* 0x00000000002e7805 */ /* 0x000fe2000001ff00 */
[C---:B------:R-:W-:Y:S01]  /*f690*/  @!P4 IMAD.WIDE R12, R25.reuse, 0x2, R12 ;  /* 0x00000002190cc825 */ /* 0x040fe200078e020c */
        /* <DEDUP_REMOVED lines=10> */
.L_x_6093:
[----:B------:R-:W-:Y:S05]  /*f740*/  BSYNC B1 ;  /* 0x0000000000017941 */ /* 0x000fea0003800000 */
.L_x_6092:
[----:B-1---5:R-:W-:Y:S01]  /*f750*/  IMAD.MOV.U32 R5, RZ, RZ, R45 ;  /* 0x000000ffff057224 */ /* 0x022fe200078e002d */
[----:B--2---:R-:W-:Y:S01]  /*f760*/  MOV R4, R44 ;  /* 0x0000002c00047202 */ /* 0x004fe20000000f00 */
[----:B------:R-:W-:Y:S01]  /*f770*/  IMAD.MOV.U32 R6, RZ, RZ, R46 ;  /* 0x000000ffff067224 */ /* 0x000fe200078e002e */
[----:B------:R-:W-:Y:S01]  /*f780*/  UMOV UR4, 0xffffffff ;  /* 0xffffffff00047882 */ /* 0x000fe20000000000 */
[----:B---3--:R-:W-:Y:S01]  /*f790*/  IMAD.MOV.U32 R7, RZ, RZ, R47 ;  /* 0x000000ffff077224 */ /* 0x008fe200078e002f */
        /* <DEDUP_REMOVED lines=42> */
.L_x_6353:
[----:B------:R-:W-:Y:S01]  /*fa40*/  IADD3 R64, R64, 0x40, RZ ;  /* 0x0000004040407810 */ /* 0x000fe20007ffe0ff */
[----:B------:R-:W-:Y:S01]  /*fa50*/  BSSY B1, `(.L_x_6095) ;  /* 0x0000034000017945 */ /* 0x000fe20003800000 */
[----:B------:R-:W-:Y:S02]  /*fa60*/  CS2R R6, SRZ ;  /* 0x0000000000067805 */ /* 0x000fe4000001ff00 */
[----:B----4-:R-:W-:Y:S02]  /*fa70*/  CS2R R8, SRZ ;  /* 0x0000000000087805 */ /* 0x010fe4000001ff00 */
[----:B------:R-:W-:Y:S02]  /*fa80*/  ISETP.GE.AND P0, PT, R64, R65, PT ;  /* 0x000000414000720c */ /* 0x000fe40003f06270 */
        /* <DEDUP_REMOVED lines=31> */
[----:B------:R0:W5:Y:S01]  /*fc80*/  @!P3 LD.E.128 R52, desc[UR60][R4.64] ;  /* 0x0000003c0434b980 */ /* 0x000162000c101d00 */
[----:B------:R-:W-:Y:S02]  /*fc90*/  CS2R R48, SRZ ;  /* 0x0000000000307805 */ /* 0x000fe4000001ff00 */
[----:B------:R-:W-:Y:S01]  /*fca0*/  @!P2 IADD3.X R21, R21, R14, RZ, P0, !PT ;  /* 0x0000000e1515a210 */ /* 0x000fe200007fe4ff */
[--C-:B------:R-:W-:Y:S01]  /*fcb0*/  @!P3 IMAD.WIDE R12, R13, 0x2, R8.reuse ;  /* 0x000000020d0cb825 */ /* 0x100fe200078e0208 */
[----:B------:R1:W5:Y:S03]  /*fcc0*/  @!P4 LD.E.128 R56, desc[UR60][R6.64] ;  /* 0x0000003c0638c980 */ /* 0x000366000c101d00 */
[----:B------:R-:W-:Y:S01]  /*fcd0*/  @!P4 IMAD.WIDE R62, R63, 0x2, R8 ;  /* 0x000000023f3ec825 */ /* 0x000fe200078e0208 */
[----:B------:R-:W-:-:S02]  /*fce0*/  CS2R R8, SRZ ;  /* 0x0000000000087805 */ /* 0x000fc4000001ff00 */
[----:B------:R-:W-:Y:S02]  /*fcf0*/  CS2R R50, SRZ ;  /* 0x0000000000327805 */ /* 0x000fe4000001ff00 */
[----:B0-----:R-:W-:Y:S01]  /*fd00*/  CS2R R4, SRZ ;  /* 0x0000000000047805 */ /* 0x001fe2000001ff00 */
[----:B------:R-:W-:Y:S01]  /*fd10*/  @!P2 IMAD.X R61, R61, 0x1, R14, P1 ;  /* 0x000000013d3da824 */ /* 0x000fe200008e060e */
[----:B------:R-:W-:Y:S01]  /*fd20*/  CS2R R14, SRZ ;  /* 0x00000000000e7805 */ /* 0x000fe2000001ff00 */
[----:B------:R0:W5:Y:S01]  /*fd30*/  @!P3 LD.E.128 R8, desc[UR60][R12.64] ;  /* 0x0000003c0c08b980 */ /* 0x000162000c101d00 */
[----:B-1----:R-:W-:-:S03]  /*fd40*/  CS2R R6, SRZ ;  /* 0x0000000000067805 */ /* 0x002fc6000001ff00 */
[----:B------:R4:W5:Y:S04]  /*fd50*/  @!P2 LD.E.128 R48, desc[UR60][R20.64] ;  /* 0x0000003c1430a980 */ /* 0x000968000c101d00 */
[----:B------:R4:W5:Y:S01]  /*fd60*/  @!P2 LD.E.128 R4, desc[UR60][R60.64] ;  /* 0x0000003c3c04a980 */ /* 0x000962000c101d00 */
[----:B0-----:R-:W-:-:S06]  /*fd70*/  CS2R R12, SRZ ;  /* 0x00000000000c7805 */ /* 0x001fcc000001ff00 */
[----:B------:R4:W5:Y:S02]  /*fd80*/  @!P4 LD.E.128 R12, desc[UR60][R62.64] ;  /* 0x0000003c3e0cc980 */ /* 0x000964000c101d00 */
.L_x_6096:
[----:B------:R-:W-:Y:S05]  /*fd90*/  BSYNC B1 ;  /* 0x0000000000017941 */ /* 0x000fea0003800000 */
.L_x_6095:
[----:B--2-4-:R-:W3:Y:S01]  /*fda0*/  LDL R61, [R1+0x50] ;  /* 0x00005000013d7983 */ /* 0x014ee20000100800 */
[----:B-1---5:R-:W-:Y:S01]  /*fdb0*/  IMAD.MOV.U32 R20, RZ, RZ, R4 ;  /* 0x000000ffff147224 */ /* 0x022fe200078e0004 */
[----:B0-----:R-:W-:Y:S01]  /*fdc0*/  MOV R62, R57 ;  /* 0x00000039003e7202 */ /* 0x001fe20000000f00 */
[----:B------:R-:W-:Y:S01]  /*fdd0*/  IMAD.MOV.U32 R21, RZ, RZ, R5 ;  /* 0x000000ffff157224 */ /* 0x000fe200078e0005 */
[----:B------:R-:W-:Y:S01]  /*fde0*/  BSSY B1, `(.L_x_6097) ;  /* 0x000002c000017945 */ /* 0x000fe20003800000 */
[----:B------:R-:W-:-:S03]  /*fdf0*/  IMAD.MOV.U32 R60, RZ, RZ, R7 ;  /* 0x000000ffff3c7224 */ /* 0x000fc600078e0007 */
[----:B------:R-:W-:Y:S02]  /*fe00*/  PRMT R92, R20, 0x5410, R21 ;  /* 0x00005410145c7816 */ /* 0x000fe40000000015 */
[----:B------:R-:W-:-:S04]  /*fe10*/  MOV R20, R6 ;  /* 0x0000000600147202 */ /* 0x000fc80000000f00 */
        /* <DEDUP_REMOVED lines=23> */
[----:B------:R-:W-:Y:S01]  /*ff90*/  PRMT R71, R61, 0x7610, R71 ;  /* 0x000076103d477816 */ /* 0x000fe20000000047 */
[----:B------:R-:W-:-:S03]  /*ffa0*/  IMAD.MOV.U32 R61, RZ, RZ, R50 ;  /* 0x000000ffff3d7224 */ /* 0x000fc600078e0032 */
[----:B------:R-:W-:Y:S02]  /*ffb0*/  PRMT R71, R71, 0x5410, R3 ;  /* 0x0000541047477816 */ /* 0x000fe40000000003 */
[----:B------:R-:W-:Y:S02]  /*ffc0*/  PRMT R96, R61, 0x7610, R96 ;  /* 0x000076103d607816 */ /* 0x000fe40000000060 */
[----:B------:R-:W-:Y:S02]  /*ffd0*/  MOV R61, R53 ;  /* 0x00000035003d7202 */ /* 0x000fe40000000f00 */
[----:B------:R-:W-:Y:S01]  /*ffe0*/  PRMT R96, R96, 0x5410, R20 ;  /* 0x0000541060607816 */ /* 0x000fe20000000014 */
[----:B------:R-:W-:Y:S01]  /*fff0*/  IMAD.MOV.U32 R20, RZ, RZ, R54 ;  /* 0x000000ffff147224 */ /* 0x000fe200078e0036 */
[----:B------:R-:W-:Y:S01]  /*10000*/  PRMT R77, R60, 0x5410, R61 ;  /* 0x000054103c4d7816 */ /* 0x000fe2000000003d */
[----:B------:R-:W-:Y:S01]  /*10010*/  IMAD.MOV.U32 R60, RZ, RZ, R55 ;  /* 0x000000ffff3c7224 */ /* 0x000fe200078e0037 */
[----:B------:R-:W-:Y:S01]  /*10020*/  VIADDMNMX R3, R65, -R226, 0x80, PT ;  /* 0x0000008041037446 */ /* 0x000fe200038009e2 */
[----:B------:R-:W-:-:S03]  /*10030*/  IMAD.MOV.U32 R61, RZ, RZ, R56 ;  /* 0x000000ffff3d7224 */ /* 0x000fc600078e0038 */
[----:B------:R-:W-:Y:S01]  /*10040*/  PRMT R78, R20, 0x5410, R60 ;  /* 0x00005410144e7816 */ /* 0x000fe2000000003c */
[----:B------:R-:W-:Y:S01]  /*10050*/  IMAD.MOV.U32 R20, RZ, RZ, R58 ;  /* 0x000000ffff147224 */ /* 0x000fe200078e003a */
[----:B------:R-:W-:Y:S01]  /*10060*/  ISETP.GE.AND P1, PT, R204, R3, PT ;  /* 0x00000003cc00720c */ /* 0x000fe20003f26270 */
[----:B------:R-:W-:Y:S01]  /*10070*/  IMAD.MOV.U32 R60, RZ, RZ, R59 ;  /* 0x000000ffff3c7224 */ /* 0x000fe200078e003b */
[----:B------:R-:W-:Y:S01]  /*10080*/  PRMT R72, R61, 0x5410, R62 ;  /* 0x000054103d487816 */ /* 0x000fe2000000003e */
[----:B0-----:R-:W-:Y:S10]  /*10090*/  @!P0 BRA `(.L_x_6098) ;  /* 0x0000018800888947 */ /* 0x001ff40003800000 */
.L_x_6354:
[----:B------:R-:W-:Y:S05]  /*100a0*/  BSYNC B1 ;  /* 0x0000000000017941 */ /* 0x000fea0003800000 */
.L_x_6097:
[----:B------:R-:W-:Y:S01]  /*100b0*/  BSSY B1, `(.L_x_6099) ;  /* 0x0000142000017945 */ /* 0x000fe20003800000 */
[----:B------:R-:W-:-:S03]  /*100c0*/  PRMT R73, R20, 0x5410, R60 ;  /* 0x0000541014497816 */ /* 0x000fc6000000003c */
[----:B------:R-:W-:Y:S05]  /*100d0*/  @P1 BRA `(.L_x_6100) ;  /* 0x0000001000fc1947 */ /* 0x000fea0003800000 */
[----:B0-----:R-:W0:Y:S01]  /*100e0*/  LDC R21, c[0x0][0x3f4] ;  /* 0x0000fd00ff157b82 */ /* 0x001e220000000800 */
[----:B------:R-:W-:Y:S01]  /*100f0*/  BSSY B2, `(.L_x_6101) ;  /* 0x0000067000027945 */ /* 0x000fe20003800000 */
[-C--:B0-----:R-:W-:Y:S02]  /*10100*/  ISETP.GE.AND P0, PT, R16, R21.reuse, PT ;  /* 0x000000151000720c */ /* 0x081fe40003f06270 */
[-C--:B------:R-:W-:Y:S02]  /*10110*/  ISETP.GE.AND P1, PT, R193, R21.reuse, PT ;  /* 0x00000015c100720c */ /* 0x080fe40003f26270 */
[----:B------:R-:W-:-:S09]  /*10120*/  ISETP.GE.AND P2, PT, R192, R21, PT ;  /* 0x00000015c000720c */ /* 0x000fd20003f46270 */
[----:B------:R-:W-:Y:S05]  /*10130*/  @P0 BRA `(.L_x_6102) ;  /* 0x0000000400880947 */ /* 0x000fea0003800000 */
[----:B------:R-:W-:Y:S01]  /*10140*/  LEA.HI R60, R21, R0, RZ, 0x1d ;  /* 0x00000000153c7211 */ /* 0x000fe200078fe8ff */
[----:B------:R-:W-:Y:S01]  /*10150*/  HADD2.F32 R91, -RZ, R91.H0_H0 ;  /* 0x2000005bff5b7230 */ /* 0x000fe20000004100 */
[----:B------:R-:W-:Y:S01]  /*10160*/  LOP3.LUT R20, R220, 0x38, R16, 0xf8, !PT ;  /* 0x00000038dc147812 */ /* 0x000fe200078ef810 */
[----:B------:R-:W-:Y:S01]  /*10170*/  HADD2.F32 R93, -RZ, R93.H0_H0 ;  /* 0x2000005dff5d7230 */ /* 0x000fe20000004100 */
[----:B------:R-:W-:Y:S01]  /*10180*/  SHF.R.S32.HI R65, RZ, 0x1f, R60 ;  /* 0x0000001fff417819 */ /* 0x000fe2000001143c */
[----:B------:R-:W-:Y:S01]  /*10190*/  IMAD.SHL.U32 R63, R60, 0x8, RZ ;  /* 0x000000083c3f7824 */ /* 0x000fe200078e00ff */
[----:B------:R-:W-:Y:S02]  /*101a0*/  LOP3.LUT R61, R20, R221, RZ, 0x3c, !PT ;  /* 0x000000dd143d7212 */ /* 0x000fe400078e3cff */
[----:B------:R-:W-:Y:S02]  /*101b0*/  LEA.HI R65, R65, R60, RZ, 0x3 ;  /* 0x0000003c41417211 */ /* 0x000fe400078f18ff */
[----:B------:R-:W-:-:S02]  /*101c0*/  LOP3.LUT R60, R220, 0x38, R63, 0xf8, !PT ;  /* 0x00000038dc3c7812 */ /* 0x000fc400078ef83f */
[----:B------:R-:W-:Y:S01]  /*101d0*/  IADD3 R61, R222, R61, RZ ;  /* 0x0000003dde3d7210 */ /* 0x000fe20007ffe0ff */
[----:B------:R-:W-:Y:S01]  /*101e0*/  IMAD.SHL.U32 R65, R65, 0x400, RZ ;  /* 0x0000040041417824 */ /* 0x000fe200078e00ff */
[----:B------:R-:W-:Y:S02]  /*101f0*/  LOP3.LUT R64, R60, R221, RZ, 0x3c, !PT ;  /* 0x000000dd3c407212 */ /* 0x000fe400078e3cff */
[----:B------:R-:W-:Y:S01]  /*10200*/  SHF.R.U32.HI R84, RZ, 0x10, R45 ;  /* 0x00000010ff547819 */ /* 0x000fe2000001162d */
[----:B------:R-:W-:Y:S01]  /*10210*/  IMAD R20, R61, 0x2, R2 ;  /* 0x000000023d147824 */ /* 0x000fe200078e0202 */
[----:B------:R-:W-:Y:S02]  /*10220*/  LOP3.LUT R65, R65, 0x7fffe000, RZ, 0xc0, !PT ;  /* 0x7fffe00041417812 */ /* 0x000fe400078ec0ff */
[--C-:B------:R-:W-:Y:S01]  /*10230*/  SHF.R.U32.HI R74, RZ, 0x10, R33.reuse ;  /* 0x00000010ff4a7819 */ /* 0x100fe20000011621 */
[----:B------:R-:W-:Y:S01]  /*10240*/  HADD2.F32 R84, -RZ, R84.H0_H0 ;  /* 0x20000054ff547230 */ /* 0x000fe20000004100 */
[----:B------:R-:W-:Y:S01]  /*10250*/  IADD3 R65, R64, R65, R222 ;  /* 0x0000004140417210 */ /* 0x000fe20007ffe0de */
[----:B------:R-:W0:Y:S01]  /*10260*/  LDS.128 R60, [R20+0x12400] ;  /* 0x01240000143c7984 */ /* 0x000e220000000c00 */
[----:B------:R-:W-:-:S02]  /*10270*/  SHF.R.U64 R32, R32, 0x10, R33 ;  /* 0x0000001020207819 */ /* 0x000fc40000001221 */
[----:B------:R-:W-:Y:S01]  /*10280*/  SHF.R.U64 R33, R44, 0x10, R45 ;  /* 0x000000102c217819 */ /* 0x000fe2000000122d */
[----:B------:R-:W-:Y:S01]  /*10290*/  IMAD R69, R65, 0x2, R2 ;  /* 0x0000000241457824 */ /* 0x000fe200078e0202 */
[--C-:B------:R-:W-:Y:S02]  /*102a0*/  SHF.R.U64 R44, R46, 0x10, R47.reuse ;  /* 0x000000102e2c7819 */ /* 0x100fe4000000122f */
[----:B------:R-:W-:Y:S02]  /*102b0*/  SHF.R.U32.HI R46, RZ, 0x10, R47 ;  /* 0x00000010ff2e7819 */ /* 0x000fe4000001162f */
[----:B------:R-:W1:Y:S01]  /*102c0*/  LDS.128 R64, [R69+0x12400] ;  /* 0x0124000045407984 */ /* 0x000e620000000c00 */
[--C-:B------:R-:W-:Y:S02]  /*102d0*/  SHF.R.U64 R34, R34, 0x10, R35.reuse ;  /* 0x0000001022227819 */ /* 0x100fe40000001223 */
[----:B------:R-:W-:Y:S01]  /*102e0*/  SHF.R.U32.HI R35, RZ, 0x10, R35 ;  /* 0x00000010ff237819 */ /* 0x000fe20000011623 */
[----:B0-----:R-:W-:-:S02]  /*102f0*/  HADD2.F32 R86, -RZ, R61.H0_H0 ;  /* 0x2000003dff567230 */ /* 0x001fc40000004100 */
[----:B------:R-:W-:Y:S02]  /*10300*/  HADD2.F32 R61, -RZ, R61.H1_H1 ;  /* 0x3000003dff3d7230 */ /* 0x000fe40000004100 */
        /* <DEDUP_REMOVED lines=8> */
[----:B------:R-:W-:Y:S01]  /*10390*/  FMUL.FTZ R102, R88, R84 ;  /* 0x0000005458667220 */ /* 0x000fe20000410000 */
[----:B------:R-:W-:Y:S02]  /*103a0*/  HADD2.F32 R87, -RZ, R66.H0_H0 ;  /* 0x20000042ff577230 */ /* 0x000fe40000004100 */
[C---:B------:R-:W-:Y:S01]  /*103b0*/  FFMA.FTZ R90, R86.reuse, R93, -R105 ;  /* 0x0000005d565a7223 */ /* 0x040fe20000010869 */
[----:B------:R-:W-:Y:S02]  /*103c0*/  HADD2.F32 R93, -RZ, R74.H0_H0 ;  /* 0x2000004aff5d7230 */ /* 0x000fe40000004100 */
[----:B------:R-:W-:Y:S01]  /*103d0*/  FFMA.FTZ R86, R86, R91, R103 ;  /* 0x0000005b56567223 */ /* 0x000fe20000010067 */
[----:B------:R-:W-:-:S02]  /*103e0*/  HADD2.F32 R74, -RZ, R98.H1_H1 ;  /* 0x30000062ff4a7230 */ /* 0x000fc40000004100 */
[----:B------:R-:W-:Y:S02]  /*103f0*/  HADD2.F32 R98, -RZ, R98.H0_H0 ;  /* 0x20000062ff627230 */ /* 0x000fe40000004100 */
[-C--:B------:R-:W-:Y:S01]  /*10400*/  FMUL.FTZ R104, R88, R93.reuse ;  /* 0x0000005d58687220 */ /* 0x080fe20000410000 */
[----:B------:R-:W-:Y:S01]  /*10410*/  FFMA.FTZ R91, R61, R93, -R102 ;  /* 0x0000005d3d5b7223 */ /* 0x000fe20000010866 */
[--C-:B------:R-:W-:Y:S02]  /*10420*/  HADD2.F32 R88, -RZ, R107.reuse.H1_H1 ;  /* 0x3000006bff587230 */ /* 0x100fe40000004100 */
[----:B------:R-:W-:Y:S01]  /*10430*/  FMUL.FTZ R102, R65, R74 ;  /* 0x0000004a41667220 */ /* 0x000fe20000410000 */
[----:B------:R-:W-:Y:S01]  /*10440*/  FFMA.FTZ R61, R61, R84, R104 ;  /* 0x000000543d3d7223 */ /* 0x000fe20000010068 */
[-C--:B------:R-:W-:Y:S01]  /*10450*/  FMUL.FTZ R65, R65, R98.reuse ;  /* 0x0000006241417220 */ /* 0x080fe20000410000 */
[----:B------:R-:W-:Y:S02]  /*10460*/  HADD2.F32 R84, -RZ, R107.H0_H0 ;  /* 0x2000006bff547230 */ /* 0x000fe40000004100 */
[----:B------:R-:W-:Y:S01]  /*10470*/  FFMA.FTZ R98, R45, R98, -R102 ;  /* 0x000000622d627223 */ /* 0x000fe20000010866 */
[----:B------:R-:W-:-:S02]  /*10480*/  HADD2.F32 R89, -RZ, R67.H0_H0 ;  /* 0x20000043ff597230 */ /* 0x000fc40000004100 */
[----:B------:R-:W-:Y:S01]  /*10490*/  FMUL.FTZ R108, R87, R88 ;  /* 0x00000058576c7220 */ /* 0x000fe20000410000 */
[--C-:B------:R-:W-:Y:S02]  /*104a0*/  HADD2.F32 R104, -RZ, R106.reuse.H0_H0 ;  /* 0x2000006aff687230 */ /* 0x100fe40000004100 */
[----:B------:R-:W-:Y:S01]  /*104b0*/  FFMA.FTZ R74, R45, R74, R65 ;  /* 0x0000004a2d4a7223 */ /* 0x000fe20000010041 */
[----:B------:R-:W-:Y:S02]  /*104c0*/  HADD2.F32 R102, -RZ, R106.H1_H1 ;  /* 0x3000006aff667230 */ /* 0x000fe40000004100 */
[-C--:B------:R-:W-:Y:S01]  /*104d0*/  FMUL.FTZ R106, R87, R84.reuse ;  /* 0x00000054576a7220 */ /* 0x080fe20000410000 */
[----:B------:R-:W-:Y:S01]  /*104e0*/  FFMA.FTZ R65, R47, R84, -R108 ;  /* 0x000000542f417223 */ /* 0x000fe2000001086c */
[----:B------:R-:W-:Y:S02]  /*104f0*/  HADD2.F32 R67, -RZ, R67.H1_H1 ;  /* 0x30000043ff437230 */ /* 0x000fe40000004100 */
[----:B------:R-:W-:Y:S01]  /*10500*/  FMUL.FTZ R110, R89, R104 ;  /* 0x00000068596e7220 */ /* 0x000fe20000410000 */
[----:B------:R-:W-:-:S02]  /*10510*/  HADD2.F32 R84, -RZ, R46.H0_H0 ;  /* 0x2000002eff547230 */ /* 0x000fc40000004100 */
[----:B------:R-:W-:Y:S01]  /*10520*/  FMUL.FTZ R89, R89, R102 ;  /* 0x0000006659597220 */ /* 0x000fe20000410000 */
[----:B------:R-:W-:Y:S02]  /*10530*/  HADD2.F32 R108, -RZ, R35.H0_H0 ;  /* 0x20000023ff6c7230 */ /* 0x000fe40000004100 */
[----:B------:R-:W-:Y:S01]  /*10540*/  FFMA.FTZ R46, R47, R88, R106 ;  /* 0x000000582f2e7223 */ /* 0x000fe2000001006a */
[----:B------:R-:W-:Y:S01]  /*10550*/  FFMA.FTZ R35, R85, R102, -R110 ;  /* 0x0000006655237223 */ /* 0x000fe2000001086e */
[----:B------:R-:W-:Y:S02]  /*10560*/  HADD2.F32 R63, -RZ, R63.H1_H1 ;  /* 0x3000003fff3f7230 */ /* 0x000fe40000004100 */
[----:B------:R-:W-:Y:S01]  /*10570*/  FMUL.FTZ R88, R67, R84 ;  /* 0x0000005443587220 */ /* 0x000fe20000410000 */
[----:B------:R-:W-:Y:S01]  /*10580*/  FFMA.FTZ R47, R85, R104, R89 ;  /* 0x00000068552f7223 */ /* 0x000fe20000010059 */
[----:B------:R-:W-:Y:S01]  /*10590*/  FMUL.FTZ R102, R67, R108 ;  /* 0x0000006c43667220 */ /* 0x000fe20000410000 */
[----:B------:R-:W-:-:S02]  /*105a0*/  HADD2.F32 R64, -RZ, R64.H1_H1 ;  /* 0x30000040ff407230 */ /* 0x000fc40000004100 */
[C---:B------:R-:W-:Y:S01]  /*105b0*/  FFMA.FTZ R88, R63.reuse, R108, -R88 ;  /* 0x0000006c3f587223 */ /* 0x040fe20000010858 */
[----:B------:R-:W-:Y:S02]  /*105c0*/  HADD2.F32 R66, -RZ, R66.H1_H1 ;  /* 0x30000042ff427230 */ /* 0x000fe40000004100 */
[----:B------:R-:W-:Y:S01]  /*105d0*/  FFMA.FTZ R102, R63, R84, R102 ;  /* 0x000000543f667223 */ /* 0x000fe20000010066 */
[----:B------:R-:W-:Y:S02]  /*105e0*/  HADD2.F32 R67, -RZ, R33.H0_H0 ;  /* 0x20000021ff437230 */ /* 0x000fe40000004100 */
[----:B------:R-:W-:Y:S01]  /*105f0*/  HADD2.F32 R85, -RZ, R44.H0_H0 ;  /* 0x2000002cff557230 */ /* 0x000fe20000004100 */
[----:B------:R-:W-:Y:S01]  /*10600*/  F2FP.F16.F32.PACK_AB R35, R88, R35 ;  /* 0x000000235823723e */ /* 0x000fe200000000ff */
        /* <DEDUP_REMOVED lines=8> */
[----:B------:R-:W-:Y:S01]  /*10690*/  F2FP.F16.F32.PACK_AB R47, R102, R47 ;  /* 0x0000002f662f723e */ /* 0x000fe200000000ff */
        /* <DEDUP_REMOVED lines=9> */
[----:B------:R0:W-:Y:S01]  /*10730*/  STS.128 [R20+0x12400], R32 ;  /* 0x0124002014007388 */ /* 0x0001e20000000c00 */
[----:B------:R-:W-:-:S05]  /*10740*/  F2FP.F16.F32.PACK_AB R46, R85, R46 ;  /* 0x0000002e552e723e */ /* 0x000fca00000000ff */
[----:B------:R0:W-:Y:S02]  /*10750*/  STS.128 [R69+0x12400], R44 ;  /* 0x0124002c45007388 */ /* 0x0001e40000000c00 */
.L_x_6102:
[----:B------:R-:W-:Y:S05]  /*10760*/  BSYNC B2 ;  /* 0x0000000000027941 */ /* 0x000fea0003800000 */
.L_x_6101:
[----:B------:R-:W-:Y:S04]  /*10770*/  BSSY B2, `(.L_x_6103) ;  /* 0x000006b000027945 */ /* 0x000fe80003800000 */
[----:B------:R-:W-:Y:S05]  /*10780*/  @P1 BRA `(.L_x_6104) ;  /* 0x0000000400a41947 */ /* 0x000fea0003800000 */
[----:B0-----:R-:W2:Y:S01]  /*10790*/  LDL R20, [R1+0x58] ;  /* 0x0000580001147983 */ /* 0x001ea20000100800 */
[----:B------:R-:W-:Y:S01]  /*107a0*/  HADD2.F32 R85, -RZ, R97.H1_H1 ;  /* 0x30000061ff557230 */ /* 0x000fe20000004100 */
[----:B------:R-:W-:Y:S01]  /*107b0*/  SHF.R.U32.HI R61, RZ, 0x10, R29 ;  /* 0x00000010ff3d7819 */ /* 0x000fe2000001161d */
[--C-:B------:R-:W-:Y:S01]  /*107c0*/  HADD2.F32 R84, -RZ, R100.reuse.H1_H1 ;  /* 0x30000064ff547230 */ /* 0x100fe20000004100 */
[----:B------:R-:W-:Y:S01]  /*107d0*/  SHF.R.U32.HI R87, RZ, 0x10, R41 ;  /* 0x00000010ff577819 */ /* 0x000fe20000011629 */
[----:B------:R-:W-:Y:S01]  /*107e0*/  HADD2.F32 R100, -RZ, R100.H0_H0 ;  /* 0x20000064ff647230 */ /* 0x000fe20000004100 */
[----:B------:R-:W-:Y:S01]  /*107f0*/  SHF.R.U64 R28, R28, 0x10, R29 ;  /* 0x000000101c1c7819 */ /* 0x000fe2000000121d */
[----:B------:R-:W-:Y:S01]  /*10800*/  HADD2.F32 R61, -RZ, R61.H0_H0 ;  /* 0x2000003dff3d7230 */ /* 0x000fe20000004100 */
[----:B------:R-:W-:Y:S01]  /*10810*/  SHF.R.U64 R29, R40, 0x10, R41 ;  /* 0x00000010281d7819 */ /* 0x000fe20000001229 */
[----:B------:R-:W-:Y:S01]  /*10820*/  HADD2.F32 R87, -RZ, R87.H0_H0 ;  /* 0x20000057ff577230 */ /* 0x000fe20000004100 */
[--C-:B------:R-:W-:Y:S01]  /*10830*/  SHF.R.U64 R30, R30, 0x10, R31.reuse ;  /* 0x000000101e1e7819 */ /* 0x100fe2000000121f */
[--C-:B------:R-:W-:Y:S01]  /*10840*/  HADD2.F32 R86, -RZ, R99.reuse.H0_H0 ;  /* 0x20000063ff567230 */ /* 0x100fe20000004100 */
[----:B------:R-:W-:Y:S01]  /*10850*/  SHF.R.U32.HI R40, RZ, 0x10, R31 ;  /* 0x00000010ff287819 */ /* 0x000fe2000001161f */
[----:B------:R-:W-:Y:S01]  /*10860*/  HADD2.F32 R99, -RZ, R99.H1_H1 ;  /* 0x30000063ff637230 */ /* 0x000fe20000004100 */
[----:B------:R-:W-:-:S02]  /*10870*/  SHF.R.U64 R31, R42, 0x10, R43 ;  /* 0x000000102a1f7819 */ /* 0x000fc4000000122b */
[----:B------:R-:W-:Y:S01]  /*10880*/  SHF.R.U32.HI R42, RZ, 0x10, R43 ;  /* 0x00000010ff2a7819 */ /* 0x000fe2000001162b */
[----:B------:R-:W-:-:S04]  /*10890*/  HADD2.F32 R40, -RZ, R40.H0_H0 ;  /* 0x20000028ff287230 */ /* 0x000fc80000004100 */
[----:B------:R-:W-:Y:S01]  /*108a0*/  HADD2.F32 R42, -RZ, R42.H0_H0 ;  /* 0x2000002aff2a7230 */ /* 0x000fe20000004100 */
[----:B--2---:R-:W-:Y:S02]  /*108b0*/  R2UR UR4, R20 ;  /* 0x00000000140472ca */ /* 0x004fe400000e0000 */
[----:B------:R-:W-:-:S04]  /*108c0*/  SHF.R.S32.HI R20, RZ, 0x1f, R193 ;  /* 0x0000001fff147819 */ /* 0x000fc800000114c1 */
[CC--:B------:R-:W-:Y:S02]  /*108d0*/  LEA.HI R32, R20.reuse, R193.reuse, RZ, 0x6 ;  /* 0x000000c114207211 */ /* 0x0c0fe400078f30ff */
[----:B------:R-:W-:Y:S02]  /*108e0*/  LEA.HI R33, R20, R193, RZ, 0x3 ;  /* 0x000000c114217211 */ /* 0x000fe400078f18ff */
[----:B------:R-:W-:Y:S02]  /*108f0*/  LEA.HI R20, R21, R198, RZ, 0x1d ;  /* 0x000000c615147211 */ /* 0x000fe400078fe8ff */
[----:B------:R-:W-:Y:S02]  /*10900*/  SHF.L.U32 R34, R32, 0x7, RZ ;  /* 0x0000000720227819 */ /* 0x000fe400000006ff */
[----:B------:R-:W-:Y:S02]  /*10910*/  SHF.R.S32.HI R35, RZ, 0x1f, R20 ;  /* 0x0000001fff237819 */ /* 0x000fe40000011414 */
[----:B------:R-:W-:Y:S01]  /*10920*/  LOP3.LUT R32, R220, 0x38, R33, 0xf8, !PT ;  /* 0x00000038dc207812 */ /* 0x000fe200078ef821 */
[----:B------:R-:W-:Y:S01]  /*10930*/  IMAD.SHL.U32 R33, R20, 0x8, RZ ;  /* 0x0000000814217824 */ /* 0x000fe200078e00ff */
[----:B------:R-:W-:-:S02]  /*10940*/  LEA.HI R35, R35, R20, RZ, 0x3 ;  /* 0x0000001423237211 */ /* 0x000fc400078f18ff */
[----:B------:R-:W-:Y:S02]  /*10950*/  LOP3.LUT R45, R34, 0xffffe000, RZ, 0xc0, !PT ;  /* 0xffffe000222d7812 */ /* 0x000fe400078ec0ff */
[----:B------:R-:W-:Y:S01]  /*10960*/  LOP3.LUT R32, R32, R221, RZ, 0x3c, !PT ;  /* 0x000000dd20207212 */ /* 0x000fe200078e3cff */
[----:B------:R-:W-:-:S03]  /*10970*/  IMAD.SHL.U32 R35, R35, 0x400, RZ ;  /* 0x0000040023237824 */ /* 0x000fc600078e00ff */
[--C-:B------:R-:W-:Y:S02]  /*10980*/  IADD3 R20, R32, R45, R222.reuse ;  /* 0x0000002d20147210 */ /* 0x100fe40007ffe0de */
[----:B------:R-:W-:Y:S02]  /*10990*/  LOP3.LUT R32, R220, 0x38, R33, 0xf8, !PT ;  /* 0x00000038dc207812 */ /* 0x000fe400078ef821 */
[----:B------:R-:W-:Y:S02]  /*109a0*/  LOP3.LUT R45, R35, 0x7fffe000, RZ, 0xc0, !PT ;  /* 0x7fffe000232d7812 */ /* 0x000fe400078ec0ff */
        /* <DEDUP_REMOVED lines=13> */
[CC--:B------:R-:W-:Y:S01]  /*10a80*/  FMUL.FTZ R45, R69.reuse, R85.reuse ;  /* 0x00000055452d7220 */ /* 0x0c0fe20000410000 */
[----:B------:R-:W-:Y:S02]  /*10a90*/  HADD2.F32 R63, -RZ, R47.H1_H1 ;  /* 0x3000002fff3f7230 */ /* 0x000fe40000004100 */
[-C--:B------:R-:W-:Y:S01]  /*10aa0*/  FMUL.FTZ R47, R69, R84.reuse ;  /* 0x00000054452f7220 */ /* 0x080fe20000410000 */
[----:B------:R-:W-:Y:S02]  /*10ab0*/  HADD2.F32 R67, -RZ, R44.H0_H0 ;  /* 0x2000002cff437230 */ /* 0x000fe40000004100 */
[C---:B------:R-:W-:Y:S01]  /*10ac0*/  FFMA.FTZ R45, R66.reuse, R84, -R45 ;  /* 0x00000054422d7223 */ /* 0x040fe2000001082d */
[----:B------:R-:W-:Y:S02]  /*10ad0*/  HADD2.F32 R84, -RZ, R97.H0_H0 ;  /* 0x20000061ff547230 */ /* 0x000fe40000004100 */
[----:B------:R-:W-:Y:S01]  /*10ae0*/  FFMA.FTZ R47, R66, R85, R47 ;  /* 0x00000055422f7223 */ /* 0x000fe2000001002f */
[C---:B------:R-:W-:Y:S01]  /*10af0*/  FMUL.FTZ R69, R74.reuse, R87 ;  /* 0x000000574a457220 */ /* 0x040fe20000410000 */
[----:B------:R-:W-:Y:S01]  /*10b00*/  FMUL.FTZ R85, R74, R61 ;  /* 0x0000003d4a557220 */ /* 0x000fe20000410000 */
[----:B------:R-:W-:-:S02]  /*10b10*/  HADD2.F32 R65, -RZ, R46.H0_H0 ;  /* 0x2000002eff417230 */ /* 0x000fc40000004100 */
[C---:B------:R-:W-:Y:S01]  /*10b20*/  FMUL.FTZ R74, R67.reuse, R84 ;  /* 0x00000054434a7220 */ /* 0x040fe20000410000 */
[-C--:B------:R-:W-:Y:S01]  /*10b30*/  FMUL.FTZ R67, R67, R100.reuse ;  /* 0x0000006443437220 */ /* 0x080fe20000410000 */
[----:B------:R-:W-:Y:S01]  /*10b40*/  FFMA.FTZ R66, R62, R61, -R69 ;  /* 0x0000003d3e427223 */ /* 0x000fe20000010845 */
[----:B------:R-:W-:Y:S02]  /*10b50*/  HADD2.F32 R33, -RZ, R35.H0_H0 ;  /* 0x20000023ff217230 */ /* 0x000fe40000004100 */
[C---:B------:R-:W-:Y:S01]  /*10b60*/  FFMA.FTZ R61, R43.reuse, R100, -R74 ;  /* 0x000000642b3d7223 */ /* 0x040fe2000001084a */
[--C-:B------:R-:W-:Y:S02]  /*10b70*/  HADD2.F32 R74, -RZ, R101.reuse.H0_H0 ;  /* 0x20000065ff4a7230 */ /* 0x100fe40000004100 */
[----:B------:R-:W-:Y:S01]  /*10b80*/  FFMA.FTZ R43, R43, R84, R67 ;  /* 0x000000542b2b7223 */ /* 0x000fe20000010043 */
[----:B------:R-:W-:Y:S01]  /*10b90*/  FMUL.FTZ R84, R65, R86 ;  /* 0x0000005641547220 */ /* 0x000fe20000410000 */
[----:B------:R-:W-:-:S02]  /*10ba0*/  HADD2.F32 R101, -RZ, R101.H1_H1 ;  /* 0x30000065ff657230 */ /* 0x000fc40000004100 */
[----:B------:R-:W-:Y:S01]  /*10bb0*/  FFMA.FTZ R62, R62, R87, R85 ;  /* 0x000000573e3e7223 */ /* 0x000fe20000010055 */
[-C--:B------:R-:W-:Y:S01]  /*10bc0*/  FMUL.FTZ R88, R65, R74.reuse ;  /* 0x0000004a41587220 */ /* 0x080fe20000410000 */
[C---:B------:R-:W-:Y:S01]  /*10bd0*/  FFMA.FTZ R65, R41.reuse, R74, -R84 ;  /* 0x0000004a29417223 */ /* 0x040fe20000010854 */
[C---:B------:R-:W-:Y:S01]  /*10be0*/  FMUL.FTZ R74, R64.reuse, R99 ;  /* 0x00000063404a7220 */ /* 0x040fe20000410000 */
[-C--:B------:R-:W-:Y:S01]  /*10bf0*/  FMUL.FTZ R64, R64, R101.reuse ;  /* 0x0000006540407220 */ /* 0x080fe20000410000 */
[----:B------:R-:W-:Y:S01]  /*10c00*/  FFMA.FTZ R41, R41, R86, R88 ;  /* 0x0000005629297223 */ /* 0x000fe20000010058 */
[----:B------:R-:W-:Y:S02]  /*10c10*/  HADD2.F32 R35, -RZ, R35.H1_H1 ;  /* 0x30000023ff237230 */ /* 0x000fe40000004100 */
        /* <DEDUP_REMOVED lines=8> */
[----:B------:R-:W-:Y:S02]  /*10ca0*/  HADD2.F32 R33, -RZ, R29.H0_H0 ;  /* 0x2000001dff217230 */ /* 0x000fe40000004100 */
[----:B------:R-:W-:Y:S02]  /*10cb0*/  HADD2.F32 R63, -RZ, R31.H0_H0 ;  /* 0x2000001fff3f7230 */ /* 0x000fe40000004100 */
        /* <DEDUP_REMOVED lines=22> */
.L_x_6104:
[----:B------:R-:W-:Y:S05]  /*10e20*/  BSYNC B2 ;  /* 0x0000000000027941 */ /* 0x000fea0003800000 */
.L_x_6103:
[----:B------:R-:W-:Y:S05]  /*10e30*/  @P2 BRA `(.L_x_6100) ;  /* 0x0000000400a42947 */ /* 0x000fea0003800000 */
[----:B01----:R-:W2:Y:S01]  /*10e40*/  LDL R20, [R1+0x58] ;  /* 0x0000580001147983 */ /* 0x003ea20000100800 */
[----:B------:R-:W-:Y:S01]  /*10e50*/  SHF.R.S32.HI R29, RZ, 0x1f, R192 ;  /* 0x0000001fff1d7819 */ /* 0x000fe200000114c0 */
[----:B------:R-:W-:Y:S01]  /*10e60*/  HADD2.F32 R61, -RZ, R79.H1_H1 ;  /* 0x3000004fff3d7230 */ /* 0x000fe20000004100 */
[----:B------:R-:W-:Y:S01]  /*10e70*/  LEA.HI R21, R21, R199, RZ, 0x1d ;  /* 0x000000c715157211 */ /* 0x000fe200078fe8ff */
[--C-:B------:R-:W-:Y:S01]  /*10e80*/  HADD2.F32 R47, -RZ, R82.reuse.H1_H1 ;  /* 0x30000052ff2f7230 */ /* 0x100fe20000004100 */
[----:B------:R-:W-:Y:S01]  /*10e90*/  SHF.R.U32.HI R60, RZ, 0x10, R25 ;  /* 0x00000010ff3c7819 */ /* 0x000fe20000011619 */
[----:B------:R-:W-:Y:S01]  /*10ea0*/  HADD2.F32 R82, -RZ, R82.H0_H0 ;  /* 0x20000052ff527230 */ /* 0x000fe20000004100 */
[----:B------:R-:W-:Y:S02]  /*10eb0*/  SHF.R.U32.HI R63, RZ, 0x10, R37 ;  /* 0x00000010ff3f7819 */ /* 0x000fe40000011625 */
[----:B------:R-:W-:Y:S02]  /*10ec0*/  SHF.R.U64 R24, R24, 0x10, R25 ;  /* 0x0000001018187819 */ /* 0x000fe40000001219 */
[----:B------:R-:W-:Y:S01]  /*10ed0*/  SHF.R.U64 R25, R26, 0x10, R27 ;  /* 0x000000101a197819 */ /* 0x000fe2000000121b */
[----:B------:R-:W-:Y:S01]  /*10ee0*/  HADD2.F32 R63, -RZ, R63.H0_H0 ;  /* 0x2000003fff3f7230 */ /* 0x000fe20000004100 */
[----:B------:R-:W-:Y:S01]  /*10ef0*/  SHF.R.U64 R26, R38, 0x10, R39 ;  /* 0x00000010261a7819 */ /* 0x000fe20000001227 */
[----:B------:R-:W-:Y:S01]  /*10f00*/  HADD2.F32 R24, -RZ, R24.H0_H0 ;  /* 0x20000018ff187230 */ /* 0x000fe20000004100 */
[----:B------:R-:W-:Y:S01]  /*10f10*/  SHF.R.U32.HI R27, RZ, 0x10, R27 ;  /* 0x00000010ff1b7819 */ /* 0x000fe2000001161b */
[----:B------:R-:W-:Y:S01]  /*10f20*/  HADD2.F32 R25, -RZ, R25.H0_H0 ;  /* 0x20000019ff197230 */ /* 0x000fe20000004100 */
[----:B------:R-:W-:-:S02]  /*10f30*/  SHF.R.U32.HI R39, RZ, 0x10, R39 ;  /* 0x00000010ff277819 */ /* 0x000fc40000011627 */
[----:B------:R-:W-:-:S05]  /*10f40*/  SHF.R.U64 R36, R36, 0x10, R37 ;  /* 0x0000001024247819 */ /* 0x000fca0000001225 */
[----:B------:R-:W-:Y:S01]  /*10f50*/  HADD2.F32 R36, -RZ, R36.H0_H0 ;  /* 0x20000024ff247230 */ /* 0x000fe20000004100 */
[----:B--2---:R-:W-:Y:S02]  /*10f60*/  R2UR UR4, R20 ;  /* 0x00000000140472ca */ /* 0x004fe400000e0000 */
[CC--:B------:R-:W-:Y:S02]  /*10f70*/  LEA.HI R20, R29.reuse, R192.reuse, RZ, 0x6 ;  /* 0x000000c01d147211 */ /* 0x0c0fe400078f30ff */
        /* <DEDUP_REMOVED lines=26> */
[-C--:B------:R-:W-:Y:S01]  /*11120*/  FMUL.FTZ R67, R29, R47.reuse ;  /* 0x0000002f1d437220 */ /* 0x080fe20000410000 */
[----:B------:R-:W-:Y:S02]  /*11130*/  HADD2.F32 R33, -RZ, R32.H1_H1 ;  /* 0x30000020ff217230 */ /* 0x000fe40000004100 */
[C---:B------:R-:W-:Y:S01]  /*11140*/  FFMA.FTZ R29, R40.reuse, R47, -R65 ;  /* 0x0000002f281d7223 */ /* 0x040fe20000010841 */
[----:B------:R-:W-:Y:S02]  /*11150*/  HADD2.F32 R47, -RZ, R60.H0_H0 ;  /* 0x2000003cff2f7230 */ /* 0x000fe40000004100 */
[----:B------:R-:W-:Y:S01]  /*11160*/  FFMA.FTZ R32, R40, R61, R67 ;  /* 0x0000003d28207223 */ /* 0x000fe20000010043 */
[----:B------:R-:W-:-:S02]  /*11170*/  HADD2.F32 R60, -RZ, R79.H0_H0 ;  /* 0x2000004fff3c7230 */ /* 0x000fc40000004100 */
[C---:B------:R-:W-:Y:S01]  /*11180*/  FMUL.FTZ R65, R44.reuse, R63 ;  /* 0x0000003f2c417220 */ /* 0x040fe20000410000 */
[----:B------:R-:W-:Y:S02]  /*11190*/  HADD2.F32 R45, -RZ, R34.H0_H0 ;  /* 0x20000022ff2d7230 */ /* 0x000fe40000004100 */
[-C--:B------:R-:W-:Y:S01]  /*111a0*/  FMUL.FTZ R61, R44, R47.reuse ;  /* 0x0000002f2c3d7220 */ /* 0x080fe20000410000 */
[----:B------:R-:W-:Y:S02]  /*111b0*/  HADD2.F32 R44, -RZ, R81.H0_H0 ;  /* 0x20000051ff2c7230 */ /* 0x000fe40000004100 */
[C---:B------:R-:W-:Y:S01]  /*111c0*/  FMUL.FTZ R62, R43.reuse, R60 ;  /* 0x0000003c2b3e7220 */ /* 0x040fe20000410000 */
[-C--:B------:R-:W-:Y:S01]  /*111d0*/  FMUL.FTZ R43, R43, R82.reuse ;  /* 0x000000522b2b7220 */ /* 0x080fe20000410000 */
[C---:B------:R-:W-:Y:S01]  /*111e0*/  FFMA.FTZ R40, R42.reuse, R47, -R65 ;  /* 0x0000002f2a287223 */ /* 0x040fe20000010841 */
[----:B------:R-:W-:Y:S01]  /*111f0*/  FFMA.FTZ R61, R42, R63, R61 ;  /* 0x0000003f2a3d7223 */ /* 0x000fe2000001003d */
[----:B------:R-:W-:Y:S01]  /*11200*/  FFMA.FTZ R62, R41, R82, -R62 ;  /* 0x00000052293e7223 */ /* 0x000fe2000001083e */
[----:B------:R-:W-:-:S02]  /*11210*/  HADD2.F32 R42, -RZ, R83.H0_H0 ;  /* 0x20000053ff2a7230 */ /* 0x000fc40000004100 */
[----:B------:R-:W-:Y:S01]  /*11220*/  FFMA.FTZ R43, R41, R60, R43 ;  /* 0x0000003c292b7223 */ /* 0x000fe2000001002b */
[C---:B------:R-:W-:Y:S01]  /*11230*/  FMUL.FTZ R41, R45.reuse, R44 ;  /* 0x0000002c2d297220 */ /* 0x040fe20000410000 */
[----:B------:R-:W-:Y:S02]  /*11240*/  HADD2.F32 R46, -RZ, R35.H0_H0 ;  /* 0x20000023ff2e7230 */ /* 0x000fe40000004100 */
[----:B------:R-:W-:Y:S02]  /*11250*/  HADD2.F32 R81, -RZ, R81.H1_H1 ;  /* 0x30000051ff517230 */ /* 0x000fe40000004100 */
[-C--:B------:R-:W-:Y:S01]  /*11260*/  FMUL.FTZ R45, R45, R42.reuse ;  /* 0x0000002a2d2d7220 */ /* 0x080fe20000410000 */
[----:B------:R-:W-:Y:S01]  /*11270*/  FFMA.FTZ R41, R38, R42, -R41 ;  /* 0x0000002a26297223 */ /* 0x000fe20000010829 */
[----:B------:R-:W-:Y:S02]  /*11280*/  HADD2.F32 R35, -RZ, R35.H1_H1 ;  /* 0x30000023ff237230 */ /* 0x000fe40000004100 */
[----:B------:R-:W-:-:S02]  /*11290*/  HADD2.F32 R83, -RZ, R83.H1_H1 ;  /* 0x30000053ff537230 */ /* 0x000fc40000004100 */
[----:B------:R-:W-:Y:S01]  /*112a0*/  FMUL.FTZ R64, R46, R81 ;  /* 0x000000512e407220 */ /* 0x000fe20000410000 */
[----:B------:R-:W-:Y:S02]  /*112b0*/  HADD2.F32 R60, -RZ, R39.H0_H0 ;  /* 0x20000027ff3c7230 */ /* 0x000fe40000004100 */
[----:B------:R-:W-:Y:S01]  /*112c0*/  FFMA.FTZ R45, R38, R44, R45 ;  /* 0x0000002c262d7223 */ /* 0x000fe2000001002d */
[----:B------:R-:W-:Y:S02]  /*112d0*/  HADD2.F32 R42, -RZ, R27.H0_H0 ;  /* 0x2000001bff2a7230 */ /* 0x000fe40000004100 */
[----:B------:R-:W-:Y:S01]  /*112e0*/  FMUL.FTZ R46, R46, R83 ;  /* 0x000000532e2e7220 */ /* 0x000fe20000410000 */
[--C-:B------:R-:W-:Y:S02]  /*112f0*/  HADD2.F32 R37, -RZ, R31.reuse.H0_H0 ;  /* 0x2000001fff257230 */ /* 0x100fe40000004100 */
[----:B------:R-:W-:Y:S01]  /*11300*/  FMUL.FTZ R38, R35, R60 ;  /* 0x0000003c23267220 */ /* 0x000fe20000410000 */
[----:B------:R-:W-:-:S02]  /*11310*/  HADD2.F32 R31, -RZ, R31.H1_H1 ;  /* 0x3000001fff1f7230 */ /* 0x000fc40000004100 */
[-C--:B------:R-:W-:Y:S01]  /*11320*/  FMUL.FTZ R44, R35, R42.reuse ;  /* 0x0000002a232c7220 */ /* 0x080fe20000410000 */
[----:B------:R-:W-:Y:S02]  /*11330*/  HADD2.F32 R34, -RZ, R34.H1_H1 ;  /* 0x30000022ff227230 */ /* 0x000fe40000004100 */
[C---:B------:R-:W-:Y:S01]  /*11340*/  FFMA.FTZ R64, R37.reuse, R83, -R64 ;  /* 0x0000005325407223 */ /* 0x040fe20000010840 */
[----:B------:R-:W-:Y:S02]  /*11350*/  HADD2.F32 R27, -RZ, R26.H0_H0 ;  /* 0x2000001aff1b7230 */ /* 0x000fe40000004100 */
[----:B------:R-:W-:Y:S01]  /*11360*/  FFMA.FTZ R46, R37, R81, R46 ;  /* 0x00000051252e7223 */ /* 0x000fe2000001002e */
[----:B------:R-:W-:Y:S02]  /*11370*/  HADD2.F32 R28, -RZ, R28.H1_H1 ;  /* 0x3000001cff1c7230 */ /* 0x000fe40000004100 */
[----:B------:R-:W-:Y:S01]  /*11380*/  FFMA.FTZ R39, R31, R42, -R38 ;  /* 0x0000002a1f277223 */ /* 0x000fe20000010826 */
[----:B------:R-:W-:-:S02]  /*11390*/  HADD2.F32 R30, -RZ, R30.H1_H1 ;  /* 0x3000001eff1e7230 */ /* 0x000fc40000004100 */
        /* <DEDUP_REMOVED lines=19> */
.L_x_6100:
[----:B------:R-:W-:Y:S05]  /*114d0*/  BSYNC B1 ;  /* 0x0000000000017941 */ /* 0x000fea0003800000 */
.L_x_6099:
[----:B012---:R-:W-:-:S04]  /*114e0*/  IADD3 R20, R204, 0x40, RZ ;  /* 0x00000040cc147810 */ /* 0x007fc80007ffe0ff */
[----:B------:R-:W-:-:S13]  /*114f0*/  ISETP.GE.AND P0, PT, R20, R3, PT ;  /* 0x000000031400720c */ /* 0x000fda0003f06270 */
[----:B------:R-:W-:Y:S05]  /*11500*/  @P0 BRA `(.L_x_6080) ;  /* 0x0000001000fc0947 */ /* 0x000fea0003800000 */
[----:B------:R0:W5:Y:S01]  /*11510*/  LDL R61, [R1+0x58] ;  /* 0x00005800013d7983 */ /* 0x0001620000100800 */
[----:B------:R-:W1:Y:S01]  /*11520*/  LDC R3, c[0x0][0x3f4] ;  /* 0x0000fd00ff037b82 */ /* 0x000e620000000800 */
[----:B------:R-:W-:Y:S01]  /*11530*/  BSSY B1, `(.L_x_6105) ;  /* 0x0000068000017945 */ /* 0x000fe20003800000 */
[----:B------:R-:W-:Y:S02]  /*11540*/  SHF.R.U32.HI R60, RZ, 0x3, R217 ;  /* 0x00000003ff3c7819 */ /* 0x000fe400000116d9 */
[-C--:B-1----:R-:W-:Y:S02]  /*11550*/  ISETP.GE.AND P0, PT, R16, R3.reuse, PT ;  /* 0x000000031000720c */ /* 0x082fe40003f06270 */
[-C--:B------:R-:W-:Y:S02]  /*11560*/  ISETP.GE.AND P1, PT, R193, R3.reuse, PT ;  /* 0x00000003c100720c */ /* 0x080fe40003f26270 */
[----:B------:R-:W-:-:S09]  /*11570*/  ISETP.GE.AND P2, PT, R192, R3, PT ;  /* 0x00000003c000720c */ /* 0x000fd20003f46270 */
[----:B0-----:R-:W-:Y:S05]  /*11580*/  @P0 BRA `(.L_x_6106) ;  /* 0x0000000400880947 */ /* 0x001fea0003800000 */
[----:B------:R-:W-:Y:S01]  /*11590*/  LEA.HI R0, R3, R0, RZ, 0x1d ;  /* 0x0000000003007211 */ /* 0x000fe200078fe8ff */
[----:B------:R-:W-:Y:S01]  /*115a0*/  HADD2.F32 R37, -RZ, R95.H1_H1 ;  /* 0x3000005fff257230 */ /* 0x000fe20000004100 */
[----:B-----5:R-:W-:Y:S01]  /*115b0*/  R2UR UR4, R61 ;  /* 0x000000003d0472ca */ /* 0x020fe200000e0000 */
[--C-:B------:R-:W-:Y:S01]  /*115c0*/  HADD2.F32 R38, -RZ, R92.reuse.H1_H1 ;  /* 0x3000005cff267230 */ /* 0x100fe20000004100 */
[----:B------:R-:W-:Y:S01]  /*115d0*/  SHF.R.S32.HI R21, RZ, 0x1f, R0 ;  /* 0x0000001fff157819 */ /* 0x000fe20000011400 */
[----:B------:R-:W-:Y:S01]  /*115e0*/  IMAD.SHL.U32 R20, R0, 0x8, RZ ;  /* 0x0000000800147824 */ /* 0x000fe200078e00ff */
[----:B------:R-:W-:Y:S01]  /*115f0*/  LOP3.LUT R25, R217, 0x38, R16, 0xf8, !PT ;  /* 0x00000038d9197812 */ /* 0x000fe200078ef810 */
[----:B------:R-:W-:Y:S01]  /*11600*/  HADD2.F32 R92, -RZ, R92.H0_H0 ;  /* 0x2000005cff5c7230 */ /* 0x000fe20000004100 */
[----:B------:R-:W-:Y:S02]  /*11610*/  LEA.HI R21, R21, R0, RZ, 0x3 ;  /* 0x0000000015157211 */ /* 0x000fe400078f18ff */
[----:B------:R-:W-:-:S02]  /*11620*/  LOP3.LUT R20, R217, 0x38, R20, 0xf8, !PT ;  /* 0x00000038d9147812 */ /* 0x000fc400078ef814 */
[----:B------:R-:W-:Y:S01]  /*11630*/  LOP3.LUT R0, R224, R25, R60, 0xf6, !PT ;  /* 0x00000019e0007212 */ /* 0x000fe200078ef63c */
[----:B------:R-:W-:Y:S01]  /*11640*/  IMAD.SHL.U32 R24, R21, 0x400, RZ ;  /* 0x0000040015187824 */ /* 0x000fe200078e00ff */
[----:B------:R-:W-:Y:S02]  /*11650*/  LOP3.LUT R21, R20, R60, RZ, 0x3c, !PT ;  /* 0x0000003c14157212 */ /* 0x000fe400078e3cff */
[----:B------:R-:W-:Y:S02]  /*11660*/  LEA R0, R0, UR4, 0x1 ;  /* 0x0000000400007c11 */ /* 0x000fe4000f8e08ff */
[----:B------:R-:W-:Y:S02]  /*11670*/  LOP3.LUT R20, R24, 0x7fffe000, RZ, 0xc0, !PT ;  /* 0x7fffe00018147812 */ /* 0x000fe400078ec0ff */
[----:B------:R-:W-:Y:S01]  /*11680*/  SHF.R.U32.HI R39, RZ, 0x10, R5 ;  /* 0x00000010ff277819 */ /* 0x000fe20000011605 */
[----:B------:R-:W0:Y:S01]  /*11690*/  LDS.128 R24, [R0] ;  /* 0x0000000000187984 */ /* 0x000e220000000c00 */
[----:B------:R-:W-:-:S02]  /*116a0*/  IADD3 R21, R21, R20, R224 ;  /* 0x0000001415157210 */ /* 0x000fc40007ffe0e0 */
[----:B------:R-:W-:Y:S01]  /*116b0*/  SHF.R.U64 R46, R6, 0x10, R7 ;  /* 0x00000010062e7819 */ /* 0x000fe20000001207 */
[----:B------:R-:W-:Y:S01]  /*116c0*/  HADD2.F32 R39, -RZ, R39.H0_H0 ;  /* 0x20000027ff277230 */ /* 0x000fe20000004100 */
[----:B------:R-:W-:Y:S01]  /*116d0*/  SHF.R.U64 R47, R4, 0x10, R5 ;  /* 0x00000010042f7819 */ /* 0x000fe20000001205 */
[----:B------:R-:W-:Y:S01]  /*116e0*/  IMAD R20, R21, 0x2, R2 ;  /* 0x0000000215147824 */ /* 0x000fe200078e0202 */
[--C-:B------:R-:W-:Y:S02]  /*116f0*/  SHF.R.U64 R21, R48, 0x10, R49.reuse ;  /* 0x0000001030157819 */ /* 0x100fe40000001231 */
[----:B------:R-:W-:Y:S02]  /*11700*/  SHF.R.U32.HI R48, RZ, 0x10, R49 ;  /* 0x00000010ff307819 */ /* 0x000fe40000011631 */
[----:B------:R-:W1:Y:S01]  /*11710*/  LDS.128 R28, [R20+0x12400] ;  /* 0x01240000141c7984 */ /* 0x000e620000000c00 */
[----:B------:R-:W-:Y:S01]  /*11720*/  SHF.R.U32.HI R45, RZ, 0x10, R7 ;  /* 0x00000010ff2d7819 */ /* 0x000fe20000011607 */
[----:B------:R-:W-:Y:S01]  /*11730*/  HADD2.F32 R21, -RZ, R21.H0_H0 ;  /* 0x20000015ff157230 */ /* 0x000fe20000004100 */
[----:B------:R-:W-:-:S02]  /*11740*/  SHF.R.U64 R4, R50, 0x10, R51 ;  /* 0x0000001032047819 */ /* 0x000fc40000001233 */
[----:B------:R-:W-:Y:S01]  /*11750*/  SHF.R.U32.HI R50, RZ, 0x10, R51 ;  /* 0x00000010ff327819 */ /* 0x000fe20000011633 */
        /* <DEDUP_REMOVED lines=10> */
[----:B------:R-:W-:Y:S01]  /*11800*/  FMUL.FTZ R43, R33, R37 ;  /* 0x00000025212b7220 */ /* 0x000fe20000410000 */
[----:B------:R-:W-:Y:S02]  /*11810*/  HADD2.F32 R33, -RZ, R48.H0_H0 ;  /* 0x20000030ff217230 */ /* 0x000fe40000004100 */
[----:B------:R-:W-:Y:S01]  /*11820*/  FMUL.FTZ R40, R34, R39 ;  /* 0x0000002722287220 */ /* 0x000fe20000410000 */
[C---:B------:R-:W-:Y:S01]  /*11830*/  FFMA.FTZ R41, R6.reuse, R37, -R41 ;  /* 0x0000002506297223 */ /* 0x040fe20000010829 */
[----:B------:R-:W-:Y:S01]  /*11840*/  FFMA.FTZ R43, R6, R38, R43 ;  /* 0x00000026062b7223 */ /* 0x000fe2000001002b */
[----:B------:R-:W-:-:S02]  /*11850*/  HADD2.F32 R6, -RZ, R95.H0_H0 ;  /* 0x2000005fff067230 */ /* 0x000fc40000004100 */
[----:B------:R-:W-:Y:S01]  /*11860*/  FMUL.FTZ R38, R29, R92 ;  /* 0x0000005c1d267220 */ /* 0x000fe20000410000 */
[-C--:B------:R-:W-:Y:S01]  /*11870*/  FMUL.FTZ R42, R34, R33.reuse ;  /* 0x00000021222a7220 */ /* 0x080fe20000410000 */
[----:B------:R-:W-:Y:S01]  /*11880*/  FFMA.FTZ R40, R25, R33, -R40 ;  /* 0x0000002119287223 */ /* 0x000fe20000010828 */
[----:B------:R-:W-:Y:S02]  /*11890*/  HADD2.F32 R35, -RZ, R30.H0_H0 ;  /* 0x2000001eff237230 */ /* 0x000fe40000004100 */
[-C--:B------:R-:W-:Y:S01]  /*118a0*/  FMUL.FTZ R33, R29, R6.reuse ;  /* 0x000000061d217220 */ /* 0x080fe20000410000 */
[----:B------:R-:W-:Y:S02]  /*118b0*/  HADD2.F32 R34, -RZ, R94.H0_H0 ;  /* 0x2000005eff227230 */ /* 0x000fe40000004100 */
[----:B------:R-:W-:Y:S01]  /*118c0*/  FFMA.FTZ R29, R5, R6, -R38 ;  /* 0x00000006051d7223 */ /* 0x000fe20000010826 */
[----:B------:R-:W-:Y:S01]  /*118d0*/  FFMA.FTZ R42, R25, R39, R42 ;  /* 0x00000027192a7223 */ /* 0x000fe2000001002a */
[----:B------:R-:W-:-:S02]  /*118e0*/  HADD2.F32 R6, -RZ, R96.H0_H0 ;  /* 0x20000060ff067230 */ /* 0x000fc40000004100 */
[----:B------:R-:W-:Y:S01]  /*118f0*/  FFMA.FTZ R33, R5, R92, R33 ;  /* 0x0000005c05217223 */ /* 0x000fe20000010021 */
[--C-:B------:R-:W-:Y:S02]  /*11900*/  HADD2.F32 R36, -RZ, R31.reuse.H0_H0 ;  /* 0x2000001fff247230 */ /* 0x100fe40000004100 */
[C---:B------:R-:W-:Y:S01]  /*11910*/  FMUL.FTZ R38, R35.reuse, R34 ;  /* 0x0000002223267220 */ /* 0x040fe20000410000 */
[----:B------:R-:W-:Y:S02]  /*11920*/  HADD2.F32 R25, -RZ, R94.H1_H1 ;  /* 0x3000005eff197230 */ /* 0x000fe40000004100 */
[-C--:B------:R-:W-:Y:S01]  /*11930*/  FMUL.FTZ R44, R35, R6.reuse ;  /* 0x00000006232c7220 */ /* 0x080fe20000410000 */
[----:B------:R-:W-:Y:S02]  /*11940*/  HADD2.F32 R5, -RZ, R96.H1_H1 ;  /* 0x30000060ff057230 */ /* 0x000fe40000004100 */
[----:B------:R-:W-:Y:S01]  /*11950*/  FFMA.FTZ R35, R7, R6, -R38 ;  /* 0x0000000607237223 */ /* 0x000fe20000010826 */
[----:B------:R-:W-:-:S02]  /*11960*/  HADD2.F32 R31, -RZ, R31.H1_H1 ;  /* 0x3000001fff1f7230 */ /* 0x000fc40000004100 */
[C---:B------:R-:W-:Y:S01]  /*11970*/  FMUL.FTZ R37, R36.reuse, R25 ;  /* 0x0000001924257220 */ /* 0x040fe20000410000 */
[----:B------:R-:W-:Y:S02]  /*11980*/  HADD2.F32 R38, -RZ, R45.H0_H0 ;  /* 0x2000002dff267230 */ /* 0x000fe40000004100 */
[-C--:B------:R-:W-:Y:S01]  /*11990*/  FMUL.FTZ R36, R36, R5.reuse ;  /* 0x0000000524247220 */ /* 0x080fe20000410000 */
[----:B------:R-:W-:Y:S02]  /*119a0*/  HADD2.F32 R6, -RZ, R50.H0_H0 ;  /* 0x20000032ff067230 */ /* 0x000fe40000004100 */
[----:B------:R-:W-:Y:S01]  /*119b0*/  FFMA.FTZ R44, R7, R34, R44 ;  /* 0x00000022072c7223 */ /* 0x000fe2000001002c */
[C---:B------:R-:W-:Y:S01]  /*119c0*/  FFMA.FTZ R37, R32.reuse, R5, -R37 ;  /* 0x0000000520257223 */ /* 0x040fe20000010825 */
[----:B------:R-:W-:Y:S01]  /*119d0*/  FFMA.FTZ R36, R32, R25, R36 ;  /* 0x0000001920247223 */ /* 0x000fe20000010024 */
[----:B------:R-:W-:Y:S02]  /*119e0*/  HADD2.F32 R28, -RZ, R28.H1_H1 ;  /* 0x3000001cff1c7230 */ /* 0x000fe40000004100 */
[----:B------:R-:W-:Y:S01]  /*119f0*/  FMUL.FTZ R34, R31, R38 ;  /* 0x000000261f227220 */ /* 0x000fe20000410000 */
[----:B------:R-:W-:-:S02]  /*11a00*/  HADD2.F32 R30, -RZ, R30.H1_H1 ;  /* 0x3000001eff1e7230 */ /* 0x000fc40000004100 */
[-C--:B------:R-:W-:Y:S01]  /*11a10*/  FMUL.FTZ R32, R31, R6.reuse ;  /* 0x000000061f207220 */ /* 0x080fe20000410000 */
[----:B------:R-:W-:Y:S02]  /*11a20*/  HADD2.F32 R7, -RZ, R47.H0_H0 ;  /* 0x2000002fff077230 */ /* 0x000fe40000004100 */
[C---:B------:R-:W-:Y:S01]  /*11a30*/  FFMA.FTZ R34, R27.reuse, R6, -R34 ;  /* 0x000000061b227223 */ /* 0x040fe20000010822 */
[----:B------:R-:W-:Y:S02]  /*11a40*/  HADD2.F32 R25, -RZ, R46.H0_H0 ;  /* 0x2000002eff197230 */ /* 0x000fe40000004100 */
[----:B------:R-:W-:Y:S01]  /*11a50*/  FFMA.FTZ R39, R27, R38, R32 ;  /* 0x000000261b277223 */ /* 0x000fe20000010020 */
        /* <DEDUP_REMOVED lines=21> */
.L_x_6106:
[----:B------:R-:W-:Y:S05]  /*11bb0*/  BSYNC B1 ;  /* 0x0000000000017941 */ /* 0x000fea0003800000 */
.L_x_6105:
        /* <DEDUP_REMOVED lines=10> */
[----:B------:R-:W-:-:S02]  /*11c60*/  SHF.L.U32 R6, R5, 0x7, RZ ;  /* 0x0000000705067819 */ /* 0x000fc400000006ff */
[----:B------:R-:W-:Y:S02]  /*11c70*/  LOP3.LUT R4, R217, 0x38, R4, 0xf8, !PT ;  /* 0x00000038d9047812 */ /* 0x000fe400078ef804 */
[----:B------:R-:W-:Y:S02]  /*11c80*/  SHF.R.S32.HI R5, RZ, 0x1f, R0 ;  /* 0x0000001fff057819 */ /* 0x000fe40000011400 */
[----:B------:R-:W-:Y:S02]  /*11c90*/  LOP3.LUT R7, R6, 0xffffe000, RZ, 0xc0, !PT ;  /* 0xffffe00006077812 */ /* 0x000fe400078ec0ff */
[----:B------:R-:W-:Y:S01]  /*11ca0*/  LOP3.LUT R6, R4, R60, RZ, 0x3c, !PT ;  /* 0x0000003c04067212 */ /* 0x000fe200078e3cff */
[----:B------:R-:W-:Y:S01]  /*11cb0*/  IMAD.SHL.U32 R4, R0, 0x8, RZ ;  /* 0x0000000800047824 */ /* 0x000fe200078e00ff */
[----:B------:R-:W-:Y:S02]  /*11cc0*/  LEA.HI R5, R5, R0, RZ, 0x3 ;  /* 0x0000000005057211 */ /* 0x000fe400078f18ff */
[----:B------:R-:W-:-:S02]  /*11cd0*/  IADD3 R0, R6, R7, R224 ;  /* 0x0000000706007210 */ /* 0x000fc40007ffe0e0 */
[----:B------:R-:W-:Y:S01]  /*11ce0*/  LOP3.LUT R4, R217, 0x38, R4, 0xf8, !PT ;  /* 0x00000038d9047812 */ /* 0x000fe200078ef804 */
[----:B------:R-:W-:Y:S01]  /*11cf0*/  IMAD.SHL.U32 R5, R5, 0x400, RZ ;  /* 0x0000040005057824 */ /* 0x000fe200078e00ff */
[----:B------:R-:W-:Y:S02]  /*11d00*/  LEA R0, R0, UR4, 0x1 ;  /* 0x0000000400007c11 */ /* 0x000fe4000f8e08ff */
[----:B------:R-:W-:Y:S02]  /*11d10*/  LOP3.LUT R21, R4, R60, RZ, 0x3c, !PT ;  /* 0x0000003c04157212 */ /* 0x000fe400078e3cff */
[----:B------:R-:W-:Y:S02]  /*11d20*/  LOP3.LUT R20, R5, 0x7fffe000, RZ, 0xc0, !PT ;  /* 0x7fffe00005147812 */ /* 0x000fe400078ec0ff */
[----:B------:R-:W0:Y:S01]  /*11d30*/  LDS.128 R4, [R0] ;  /* 0x0000000000047984 */ /* 0x000e220000000c00 */
[----:B------:R-:W-:Y:S02]  /*11d40*/  SHF.R.U32.HI R34, RZ, 0x10, R9 ;  /* 0x00000010ff227819 */ /* 0x000fe40000011609 */
[----:B------:R-:W-:-:S02]  /*11d50*/  IADD3 R21, R21, R20, R224 ;  /* 0x0000001415157210 */ /* 0x000fc40007ffe0e0 */
[--C-:B------:R-:W-:Y:S01]  /*11d60*/  SHF.R.U64 R44, R52, 0x10, R53.reuse ;  /* 0x00000010342c7819 */ /* 0x100fe20000001235 */
[----:B------:R-:W-:Y:S01]  /*11d70*/  HADD2.F32 R34, -RZ, R34.H0_H0 ;  /* 0x20000022ff227230 */ /* 0x000fe20000004100 */
[----:B------:R-:W-:Y:S01]  /*11d80*/  SHF.R.U32.HI R52, RZ, 0x10, R53 ;  /* 0x00000010ff347819 */ /* 0x000fe20000011635 */
[----:B------:R-:W-:Y:S01]  /*11d90*/  IMAD R20, R21, 0x2, R2 ;  /* 0x0000000215147824 */ /* 0x000fe200078e0202 */
[----:B------:R-:W-:Y:S02]  /*11da0*/  SHF.R.U64 R42, R8, 0x10, R9 ;  /* 0x00000010082a7819 */ /* 0x000fe40000001209 */
[----:B------:R-:W-:Y:S02]  /*11db0*/  SHF.R.U64 R41, R10, 0x10, R11 ;  /* 0x000000100a297819 */ /* 0x000fe4000000120b */
[----:B------:R-:W1:Y:S01]  /*11dc0*/  LDS.128 R24, [R20+0x12400] ;  /* 0x0124000014187984 */ /* 0x000e620000000c00 */
[--C-:B------:R-:W-:Y:S02]  /*11dd0*/  SHF.R.U64 R43, R54, 0x10, R55.reuse ;  /* 0x00000010362b7819 */ /* 0x100fe40000001237 */
[----:B------:R-:W-:-:S02]  /*11de0*/  SHF.R.U32.HI R54, RZ, 0x10, R55 ;  /* 0x00000010ff367819 */ /* 0x000fc40000011637 */
[----:B------:R-:W-:Y:S01]  /*11df0*/  SHF.R.U32.HI R39, RZ, 0x10, R11 ;  /* 0x00000010ff277819 */ /* 0x000fe2000001160b */
[--C-:B0-----:R-:W-:Y:S02]  /*11e00*/  HADD2.F32 R8, -RZ, R5.reuse.H0_H0 ;  /* 0x20000005ff087230 */ /* 0x101fe40000004100 */
[----:B------:R-:W-:Y:S02]  /*11e10*/  HADD2.F32 R9, -RZ, R5.H1_H1 ;  /* 0x30000005ff097230 */ /* 0x000fe40000004100 */
[----:B------:R-:W-:Y:S02]  /*11e20*/  HADD2.F32 R5, -RZ, R4.H0_H0 ;  /* 0x20000004ff057230 */ /* 0x000fe40000004100 */
[----:B------:R-:W-:Y:S02]  /*11e30*/  HADD2.F32 R10, -RZ, R6.H0_H0 ;  /* 0x20000006ff0a7230 */ /* 0x000fe40000004100 */
[--C-:B------:R-:W-:Y:S02]  /*11e40*/  HADD2.F32 R11, -RZ, R7.reuse.H0_H0 ;  /* 0x20000007ff0b7230 */ /* 0x100fe40000004100 */
[----:B------:R-:W-:-:S02]  /*11e50*/  HADD2.F32 R7, -RZ, R7.H1_H1 ;  /* 0x30000007ff077230 */ /* 0x000fc40000004100 */
[----:B------:R-:W-:Y:S02]  /*11e60*/  HADD2.F32 R4, -RZ, R4.H1_H1 ;  /* 0x30000004ff047230 */ /* 0x000fe40000004100 */
        /* <DEDUP_REMOVED lines=25> */
[----:B------:R-:W-:Y:S01]  /*12000*/  FFMA.FTZ R29, R10, R8, -R5 ;  /* 0x000000080a1d7223 */ /* 0x000fe20000010805 */
[----:B------:R-:W-:Y:S02]  /*12010*/  HADD2.F32 R27, -RZ, R27.H1_H1 ;  /* 0x3000001bff1b7230 */ /* 0x000fe40000004100 */
[C---:B------:R-:W-:Y:S01]  /*12020*/  FMUL.FTZ R5, R30.reuse, R78 ;  /* 0x0000004e1e057220 */ /* 0x040fe20000410000 */
[----:B------:R-:W-:Y:S02]  /*12030*/  HADD2.F32 R28, -RZ, R39.H0_H0 ;  /* 0x20000027ff1c7230 */ /* 0x000fe40000004100 */
[-C--:B------:R-:W-:Y:S01]  /*12040*/  FMUL.FTZ R34, R30, R76.reuse ;  /* 0x0000004c1e227220 */ /* 0x080fe20000410000 */
[----:B------:R-:W-:Y:S02]  /*12050*/  HADD2.F32 R8, -RZ, R54.H0_H0 ;  /* 0x20000036ff087230 */ /* 0x000fe40000004100 */
[----:B------:R-:W-:Y:S01]  /*12060*/  FFMA.FTZ R76, R11, R76, R5 ;  /* 0x0000004c0b4c7223 */ /* 0x000fe20000010005 */
[----:B------:R-:W-:-:S02]  /*12070*/  HADD2.F32 R24, -RZ, R24.H1_H1 ;  /* 0x30000018ff187230 */ /* 0x000fc40000004100 */
[----:B------:R-:W-:Y:S01]  /*12080*/  FFMA.FTZ R34, R11, R78, -R34 ;  /* 0x0000004e0b227223 */ /* 0x000fe20000010822 */
[C---:B------:R-:W-:Y:S01]  /*12090*/  FMUL.FTZ R30, R27.reuse, R28 ;  /* 0x0000001c1b1e7220 */ /* 0x040fe20000410000 */
[-C--:B------:R-:W-:Y:S01]  /*120a0*/  FMUL.FTZ R40, R27, R8.reuse ;  /* 0x000000081b287220 */ /* 0x080fe20000410000 */
[----:B------:R-:W-:Y:S02]  /*120b0*/  HADD2.F32 R11, -RZ, R42.H0_H0 ;  /* 0x2000002aff0b7230 */ /* 0x000fe40000004100 */
[----:B------:R-:W-:Y:S01]  /*120c0*/  FFMA.FTZ R10, R10, R25, R9 ;  /* 0x000000190a0a7223 */ /* 0x000fe20000010009 */
[----:B------:R-:W-:Y:S02]  /*120d0*/  HADD2.F32 R5, -RZ, R44.H0_H0 ;  /* 0x2000002cff057230 */ /* 0x000fe40000004100 */
[C---:B------:R-:W-:Y:S01]  /*120e0*/  FFMA.FTZ R33, R7.reuse, R8, -R30 ;  /* 0x0000000807217223 */ /* 0x040fe2000001081e */
[----:B------:R-:W-:Y:S02]  /*120f0*/  HADD2.F32 R26, -RZ, R26.H1_H1 ;  /* 0x3000001aff1a7230 */ /* 0x000fe40000004100 */
[----:B------:R-:W-:Y:S01]  /*12100*/  FFMA.FTZ R39, R7, R28, R40 ;  /* 0x0000001c07277223 */ /* 0x000fe20000010028 */
[----:B------:R-:W-:-:S02]  /*12110*/  HADD2.F32 R21, -RZ, R41.H0_H0 ;  /* 0x20000029ff157230 */ /* 0x000fc40000004100 */
[C---:B------:R-:W-:Y:S01]  /*12120*/  FMUL.FTZ R7, R24.reuse, R11 ;  /* 0x0000000b18077220 */ /* 0x040fe20000410000 */
[----:B------:R-:W-:Y:S02]  /*12130*/  HADD2.F32 R9, -RZ, R43.H0_H0 ;  /* 0x2000002bff097230 */ /* 0x000fe40000004100 */
[----:B------:R-:W-:Y:S01]  /*12140*/  FMUL.FTZ R24, R24, R5 ;  /* 0x0000000518187220 */ /* 0x000fe20000410000 */
[----:B------:R-:W-:Y:S02]  /*12150*/  HADD2.F32 R6, -RZ, R6.H1_H1 ;  /* 0x30000006ff067230 */ /* 0x000fe40000004100 */
[----:B------:R-:W-:Y:S01]  /*12160*/  FMUL.FTZ R27, R26, R21 ;  /* 0x000000151a1b7220 */ /* 0x000fe20000410000 */
[----:B------:R-:W-:Y:S01]  /*12170*/  FFMA.FTZ R8, R4, R5, -R7 ;  /* 0x0000000504087223 */ /* 0x000fe20000010807 */
[----:B------:R-:W-:Y:S01]  /*12180*/  FMUL.FTZ R26, R26, R9 ;  /* 0x000000091a1a7220 */ /* 0x000fe20000410000 */
[----:B------:R-:W-:Y:S01]  /*12190*/  FFMA.FTZ R25, R4, R11, R24 ;  /* 0x0000000b04197223 */ /* 0x000fe20000010018 */
[C---:B------:R-:W-:Y:S01]  /*121a0*/  FFMA.FTZ R24, R6.reuse, R9, -R27 ;  /* 0x0000000906187223 */ /* 0x040fe2000001081b */
[----:B------:R-:W-:Y:S01]  /*121b0*/  F2FP.F16.F32.PACK_AB R7, R33, R34 ;  /* 0x000000222107723e */ /* 0x000fe200000000ff */
        /* <DEDUP_REMOVED lines=10> */
.L_x_6108:
[----:B------:R-:W-:Y:S05]  /*12260*/  BSYNC B1 ;  /* 0x0000000000017941 */ /* 0x000fea0003800000 */
.L_x_6107:
        /* <DEDUP_REMOVED lines=9> */
[----:B------:R-:W-:Y:S02]  /*12300*/  SHF.L.U32 R5, R4, 0x7, RZ ;  /* 0x0000000704057819 */ /* 0x000fe400000006ff */
[----:B------:R-:W-:-:S02]  /*12310*/  LOP3.LUT R0, R217, 0x38, R0, 0xf8, !PT ;  /* 0x00000038d9007812 */ /* 0x000fc400078ef800 */
[----:B------:R-:W-:Y:S02]  /*12320*/  SHF.R.S32.HI R4, RZ, 0x1f, R3 ;  /* 0x0000001fff047819 */ /* 0x000fe40000011403 */
[----:B------:R-:W-:Y:S01]  /*12330*/  LOP3.LUT R6, R0, R60, RZ, 0x3c, !PT ;  /* 0x0000003c00067212 */ /* 0x000fe200078e3cff */
[----:B------:R-:W-:Y:S01]  /*12340*/  IMAD.SHL.U32 R0, R3, 0x8, RZ ;  /* 0x0000000803007824 */ /* 0x000fe200078e00ff */
[----:B------:R-:W-:Y:S02]  /*12350*/  LEA.HI R4, R4, R3, RZ, 0x3 ;  /* 0x0000000304047211 */ /* 0x000fe400078f18ff */
[----:B-----5:R-:W-:Y:S02]  /*12360*/  R2UR UR4, R61 ;  /* 0x000000003d0472ca */ /* 0x020fe400000e0000 */
[----:B------:R-:W-:Y:S01]  /*12370*/  LOP3.LUT R0, R217, 0x38, R0, 0xf8, !PT ;  /* 0x00000038d9007812 */ /* 0x000fe200078ef800 */
[----:B------:R-:W-:Y:S01]  /*12380*/  IMAD.SHL.U32 R4, R4, 0x400, RZ ;  /* 0x0000040004047824 */ /* 0x000fe200078e00ff */
[----:B------:R-:W-:-:S02]  /*12390*/  LOP3.LUT R5, R5, 0xffffe000, RZ, 0xc0, !PT ;  /* 0xffffe00005057812 */ /* 0x000fc400078ec0ff */
        /* <DEDUP_REMOVED lines=86> */
.L_x_6080:
[----:B------:R-:W-:Y:S05]  /*12900*/  BSYNC B0 ;  /* 0x0000000000007941 */ /* 0x000fea0003800000 */
.L_x_6058:
        /* <DEDUP_REMOVED lines=8> */
.L_x_6056:
[----:B0--3--:R-:W3:Y:S02]  /*12990*/  LDL R0, [R1+0x4] ;  /* 0x0000040001007983 */ /* 0x009ee40000100800 */
[----:B---3--:R-:W-:-:S13]  /*129a0*/  R2UR UR4, R0 ;  /* 0x00000000000472ca */ /* 0x008fda00000e0000 */
[----:B------:R-:W-:-:S04]  /*129b0*/  MOV R0, UR4 ;  /* 0x0000000400007c02 */ /* 0x000fc80008000f00 */
[----:B------:R-:W-:-:S13]  /*129c0*/  ISETP.NE.AND P0, PT, R0, 0x3, PT ;  /* 0x000000030000780c */ /* 0x000fda0003f05270 */
[----:B------:R-:W-:Y:S05]  /*129d0*/  @!P0 BRA `(.L_x_6109) ;  /* 0x0000000000048947 */ /* 0x000fea0003800000 */
[----:B------:R-:W-:Y:S01]  /*129e0*/  BPT.TRAP 0x1 ;  /* 0x000000040000795c */ /* 0x000fe20000300000 */
.L_x_6109:
[----:B--2---:R-:W-:Y:S01]  /*129f0*/  IMAD R8, R196, 0x8, R2 ;  /* 0x00000008c4087824 */ /* 0x004fe200078e0202 */
[----:B-1--4-:R-:W-:-:S04]  /*12a00*/  SHF.L.U32 R3, R200, 0x1f, RZ ;  /* 0x0000001fc8037819 */ /* 0x012fc800000006ff */
[----:B------:R0:W1:Y:S01]  /*12a10*/  SYNCS.PHASECHK.TRANS64.TRYWAIT P1, [R8+URZ+0x30830], R3 ;  /* 0x03083003080075a7 */ /* 0x000062000802017f */
[----:B------:R-:W-:Y:S05]  /*12a20*/  @!P0 BRA `(.L_x_6110) ;  /* 0x0000000000048947 */ /* 0x000fea0003800000 */
[----:B------:R-:W-:Y:S01]  /*12a30*/  BPT.TRAP 0x1 ;  /* 0x000000040000795c */ /* 0x000fe20000300000 */
.L_x_6110:
[----:B-1----:R-:W-:Y:S05]  /*12a40*/  @P1 BRA `(.L_x_6111) ;  /* 0x0000000000081947 */ /* 0x002fea0003800000 */
[----:B------:R-:W1:Y:S02]  /*12a50*/  SYNCS.PHASECHK.TRANS64.TRYWAIT P1, [R8+URZ+0x30830], R3 ;  /* 0x03083003080075a7 */ /* 0x000e64000802017f */
[----:B-1----:R-:W-:Y:S05]  /*12a60*/  @!P1 BRA `(.L_x_6112) ;  /* 0x0000016000289947 */ /* 0x002fea0003800000 */
.L_x_6111:
[----:B------:R-:W-:Y:S05]  /*12a70*/  WARPSYNC.ALL ;  /* 0x0000000000007948 */ /* 0x000fea0003800000 */
[----:B------:R-:W-:Y:S01]  /*12a80*/  VIADD R0, R2, 0x1e400 ;  /* 0x0001e40002007836 */ /* 0x000fe20000000000 */
[----:B------:R-:W-:Y:S01]  /*12a90*/  R2UR UR4, R68 ;  /* 0x00000000440472ca */ /* 0x000fe200000e0000 */
[----:B------:R-:W-:Y:S01]  /*12aa0*/  IMAD.MOV.U32 R5, RZ, RZ, 0x40000040 ;  /* 0x40000040ff057424 */ /* 0x000fe200078e00ff */
        /* <DEDUP_REMOVED lines=34> */
[----:B------:R-:W-:Y:S01]  /*12cd0*/  VIADD R6, R4, 0x4 ;  /* 0x0000000404067836 */ /* 0x000fe20000000000 */
[----:B------:R-:W-:Y:S01]  /*12ce0*/  UIADD3 UR5, UR4, 0x4, URZ ;  /* 0x0000000404057890 */ /* 0x000fe2000fffe03f */
[----:B------:R-:W-:Y:S01]  /*12cf0*/  IMAD.MOV.U32 R7, RZ, RZ, 0x40000040 ;  /* 0x40000040ff077424 */ /* 0x000fe200078e00ff */
[----:B--2---:R-:W-:Y:S01]  /*12d00*/  MOV R10, UR8 ;  /* 0x00000008000a7c02 */ /* 0x004fe20008000f00 */
[----:B------:R-:W-:Y:S01]  /*12d10*/  IMAD.U32 R11, RZ, RZ, UR9 ;  /* 0x00000009ff0b7e24 */ /* 0x000fe2000f8e00ff */
[----:B------:R-:W-:-:S04]  /*12d20*/  UMOV UR37, 0x40000040 ;  /* 0x4000004000257882 */ /* 0x000fc80000000000 */
        /* <DEDUP_REMOVED lines=48> */
[----:B--2---:R-:W-:Y:S01]  /*13030*/  MOV R10, UR8 ;  /* 0x00000008000a7c02 */ /* 0x004fe20008000f00 */
        /* <DEDUP_REMOVED lines=9> */
[----:B------:R-:W-:Y:S01]  /*130d0*/  R2UR UR55, R7 ;  /* 0x00000000073772ca */ /* 0x000fe200000e0000 */
[----:B------:R-:W-:-:S03]  /*130e0*/  IMAD.MOV.U32 R7, RZ, RZ, 0x40000040 ;  /* 0x40000040ff077424 */ /* 0x000fc600078e00ff */
[----:B------:R-:W-:Y:S02]  /*130f0*/  R2UR UR50, R6 ;  /* 0x00000000063272ca */ /* 0x000fe400000e0000 */
[----:B------:R-:W-:Y:S01]  /*13100*/  R2UR UR51, R7 ;  /* 0x00000000073372ca */ /* 0x000fe200000e0000 */
[----:B------:R-:W-:Y:S01]  /*13110*/  IMAD.MOV.U32 R7, RZ, RZ, 0x40000040 ;  /* 0x40000040ff077424 */ /* 0x000fe200078e00ff */
[----:B------:R-:W-:-:S04]  /*13120*/  IADD3 R6, R4, 0x602, RZ ;  /* 0x0000060204067810 */ /* 0x000fc80007ffe0ff */
        /* <DEDUP_REMOVED lines=30> */
[----:B--2---:R-:W-:Y:S05]  /*13310*/  @!P0 BRA `(.L_x_6113) ;  /* 0x0000000000048947 */ /* 0x004fea0003800000 */
[----:B------:R-:W-:Y:S01]  /*13320*/  BPT.TRAP 0x1 ;  /* 0x000000040000795c */ /* 0x000fe20000300000 */
.L_x_6113:
[----:B------:R-:W2:Y:S01]  /*13330*/  LDL.LU R6, [R1] ;  /* 0x0000000001067983 */ /* 0x000ea20000300800 */
[----:B------:R-:W3:Y:S01]  /*13340*/  LDC R12, c[0x0][0x448] ;  /* 0x00011200ff0c7b82 */ /* 0x000ee20000000800 */
[----:B------:R-:W-:Y:S01]  /*13350*/  ULDC UR4, c[0x0][0x9d8] ;  /* 0x0002760000047ab9 */ /* 0x000fe20000000800 */
[----:B------:R-:W-:Y:S01]  /*13360*/  ULDC UR38, c[0x0][0x9d8] ;  /* 0x0002760000267ab9 */ /* 0x000fe20000000800 */
[----:B------:R-:W4:Y:S01]  /*13370*/  LDL R4, [R1+0x3c] ;  /* 0x00003c0001047983 */ /* 0x000f220000100800 */
[----:B------:R-:W-:Y:S01]  /*13380*/  FMUL.FTZ R27, R27, UR4 ;  /* 0x000000041b1b7c20 */ /* 0x000fe20008410000 */
[----:B------:R-:W-:Y:S01]  /*13390*/  FMUL.FTZ R7, R29, UR4 ;  /* 0x000000041d077c20 */ /* 0x000fe20008410000 */
[----:B------:R-:W-:Y:S01]  /*133a0*/  FMUL.FTZ R26, R26, UR4 ;  /* 0x000000041a1a7c20 */ /* 0x000fe20008410000 */
[----:B------:R-:W-:Y:S01]  /*133b0*/  FMUL.FTZ R30, R30, UR4 ;  /* 0x000000041e1e7c20 */ /* 0x000fe20008410000 */
[----:B------:R5:W-:Y:S01]  /*133c0*/  MUFU.TANH R82, R27 ;  /* 0x0000001b00527308 */ /* 0x000be20000002400 */
[----:B01----:R-:W-:Y:S01]  /*133d0*/  FMUL.FTZ R3, R25, UR4 ;  /* 0x0000000419037c20 */ /* 0x003fe20008410000 */
        /* <DEDUP_REMOVED lines=14> */
[----:B---3--:R-:W-:Y:S01]  /*134c0*/  ISETP.NE.AND P4, PT, R12, 0x1, PT ;  /* 0x000000010c00780c */ /* 0x008fe20003f85270 */
[----:B------:R-:W-:Y:S01]  /*134d0*/  IMAD R12, R80, -0x60, R228 ;  /* 0xffffffa0500c7824 */ /* 0x000fe200078e02e4 */
        /* <DEDUP_REMOVED lines=11> */
[----:B-----5:R-:W5:Y:S01]  /*13590*/  @P4 LDC R27, c[0x0][0x44c] ;  /* 0x00011300ff1b4b82 */ /* 0x020f620000000800 */
[----:B------:R-:W-:Y:S01]  /*135a0*/  FMUL.FTZ R67, R67, UR4 ;  /* 0x0000000443437c20 */ /* 0x000fe20008410000 */
[----:B------:R-:W-:Y:S01]  /*135b0*/  FMUL.FTZ R70, R70, UR4 ;  /* 0x0000000446467c20 */ /* 0x000fe20008410000 */
[----:B------:R-:W-:Y:S01]  /*135c0*/  FMUL.FTZ R71, R71, UR4 ;  /* 0x0000000447477c20 */ /* 0x000fe20008410000 */
[----:B------:R-:W-:Y:S01]  /*135d0*/  FMUL.FTZ R10, R33, UR4 ;  /* 0x00000004210a7c20 */ /* 0x000fe20008410000 */
[----:B------:R-:W3:Y:S01]  /*135e0*/  MUFU.TANH R34, R34 ;  /* 0x0000002200227308 */ /* 0x000ee20000002400 */
[----:B------:R-:W-:Y:S01]  /*135f0*/  FMUL.FTZ R33, R44, UR4 ;  /* 0x000000042c217c20 */ /* 0x000fe20008410000 */
[----:B------:R-:W-:Y:S01]  /*13600*/  FMUL.FTZ R48, R48, UR4 ;  /* 0x0000000430307c20 */ /* 0x000fe20008410000 */
[----:B------:R-:W0:Y:S01]  /*13610*/  @P4 LDC R29, c[0x0][0x450] ;  /* 0x00011400ff1d4b82 */ /* 0x000e220000000800 */
        /* <DEDUP_REMOVED lines=15> */
[----:B------:R-:W-:Y:S01]  /*13710*/  ULDC UR39, c[0x0][0x9d8] ;  /* 0x0002760000277ab9 */ /* 0x000fe20000000800 */
[----:B------:R-:W-:Y:S01]  /*13720*/  ULDC UR42, c[0x0][0x988] ;  /* 0x00026200002a7ab9 */ /* 0x000fe20000000800 */
[----:B------:R-:W-:Y:S01]  /*13730*/  ULDC UR43, c[0x0][0x988] ;  /* 0x00026200002b7ab9 */ /* 0x000fe20000000800 */
[----:B------:R-:W-:Y:S01]  /*13740*/  BSSY B0, `(.L_x_6114) ;  /* 0x00004c8000007945 */ /* 0x000fe20003800000 */
[----:B------:R-:W-:Y:S01]  /*13750*/  CS2R R118, SRZ ;  /* 0x0000000000767805 */ /* 0x000fe2000001ff00 */
[----:B------:R-:W3:Y:S01]  /*13760*/  MUFU.TANH R39, R39 ;  /* 0x0000002700277308 */ /* 0x000ee20000002400 */
[----:B------:R-:W-:-:S02]  /*13770*/  CS2R R116, SRZ ;  /* 0x0000000000747805 */ /* 0x000fc4000001ff00 */
[----:B------:R-:W-:Y:S02]  /*13780*/  CS2R R114, SRZ ;  /* 0x0000000000727805 */ /* 0x000fe4000001ff00 */
[----:B------:R-:W-:Y:S02]  /*13790*/  CS2R R112, SRZ ;  /* 0x0000000000707805 */ /* 0x000fe4000001ff00 */
[----:B------:R-:W-:Y:S02]  /*137a0*/  CS2R R110, SRZ ;  /* 0x00000000006e7805 */ /* 0x000fe4000001ff00 */
[----:B------:R-:W-:Y:S02]  /*137b0*/  CS2R R108, SRZ ;  /* 0x00000000006c7805 */ /* 0x000fe4000001ff00 */
[----:B------:R-:W-:Y:S02]  /*137c0*/  CS2R R106, SRZ ;  /* 0x00000000006a7805 */ /* 0x000fe4000001ff00 */
[----:B------:R-:W-:Y:S01]  /*137d0*/  CS2R R104, SRZ ;  /* 0x0000000000687805 */ /* 0x000fe2000001ff00 */
[----:B------:R-:W3:Y:S01]  /*137e0*/  MUFU.TANH R42, R42 ;  /* 0x0000002a002a7308 */ /* 0x000ee20000002400 */
[----:B------:R-:W-:-:S07]  /*137f0*/  CS2R R102, SRZ ;  /* 0x0000000000667805 */ /* 0x000fce000001ff00 */
[----:B------:R-:W3:Y:S08]  /*13800*/  MUFU.TANH R36, R43 ;  /* 0x0000002b00247308 */ /* 0x000ef00000002400 */
[----:B------:R-:W3:Y:S08]  /*13810*/  MUFU.TANH R46, R46 ;  /* 0x0000002e002e7308 */ /* 0x000ef00000002400 */
[----:B------:R-:W3:Y:S08]  /*13820*/  MUFU.TANH R47, R47 ;  /* 0x0000002f002f7308 */ /* 0x000ef00000002400 */
[----:B------:R3:W-:Y:S08]  /*13830*/  MUFU.TANH R32, R54 ;  /* 0x0000003600207308 */ /* 0x0007f00000002400 */
[----:B------:R-:W3:Y:S08]  /*13840*/  MUFU.TANH R50, R50 ;  /* 0x0000003200327308 */ /* 0x000ef00000002400 */
[----:B------:R-:W3:Y:S08]  /*13850*/  MUFU.TANH R51, R51 ;  /* 0x0000003300337308 */ /* 0x000ef00000002400 */
[----:B------:R-:W3:Y:S08]  /*13860*/  MUFU.TANH R40, R55 ;  /* 0x0000003700287308 */ /* 0x000ef00000002400 */
[----:B------:R-:W-:Y:S08]  /*13870*/  MUFU.TANH R28, R59 ;  /* 0x0000003b001c7308 */ /* 0x000ff00000002400 */
        /* <DEDUP_REMOVED lines=20> */
[----:B--2---:R-:W-:-:S04]  /*139c0*/  LOP3.LUT R6, R6, 0xfffffffd, RZ, 0xc0, !PT ;  /* 0xfffffffd06067812 */ /* 0x004fc800078ec0ff */
[----:B------:R-:W-:Y:S01]  /*139d0*/  @P4 LOP3.LUT R6, R6, 0x2, RZ, 0xfc, !PT ;  /* 0x0000000206064812 */ /* 0x000fe200078efcff */
[----:B----4-:R-:W-:Y:S02]  /*139e0*/  IMAD.IADD R4, R4, 0x1, R226 ;  /* 0x0000000104047824 */ /* 0x010fe400078e02e2 */
[----:B------:R-:W-:Y:S02]  /*139f0*/  MUFU.TANH R45, R45 ;  /* 0x0000002d002d7308 */ /* 0x000fe40000002400 */
[----:B------:R5:W-:Y:S06]  /*13a00*/  STL [R1], R6 ;  /* 0x0000000601007387 */ /* 0x000bec0000100800 */
[----:B------:R-:W-:Y:S01]  /*13a10*/  MUFU.TANH R98, R68 ;  /* 0x0000004400627308 */ /* 0x000fe20000002400 */
[----:B-----5:R-:W-:Y:S01]  /*13a20*/  @P4 IMAD.HI.U32 R6, R4, R27, RZ ;  /* 0x0000001b04064227 */ /* 0x020fe200078e00ff */
[----:B------:R-:W-:-:S03]  /*13a30*/  IADD3 R27, -R229, 0x60, R12 ;  /* 0x00000060e51b7810 */ /* 0x000fc60007ffe10c */
[----:B------:R-:W-:-:S03]  /*13a40*/  FMUL.FTZ R12, R58, UR4 ;  /* 0x000000043a0c7c20 */ /* 0x000fc60008410000 */
[----:B------:R-:W-:Y:S01]  /*13a50*/  MUFU.TANH R49, R49 ;  /* 0x0000003100317308 */ /* 0x000fe20000002400 */
[----:B0-----:R-:W-:Y:S01]  /*13a60*/  @P4 SHF.R.U32.HI R4, RZ, R29, R6 ;  /* 0x0000001dff044219 */ /* 0x001fe20000011606 */
[----:B------:R-:W-:-:S04]  /*13a70*/  IMAD R6, R80, -0x60, RZ ;  /* 0xffffffa050067824 */ /* 0x000fc800078e02ff */
[----:B------:R-:W0:Y:S01]  /*13a80*/  SHFL.IDX PT, R14, R4, 0x1, 0x1c1f ;  /* 0x003c1f00040e7f89 */ /* 0x000e2200000e0000 */
[----:B------:R-:W-:Y:S01]  /*13a90*/  IADD3 R6, -R229, 0x61, R6 ;  /* 0x00000061e5067810 */ /* 0x000fe20007ffe106 */
[----:B------:R-:W2:Y:S03]  /*13aa0*/  MUFU.TANH R12, R12 ;  /* 0x0000000c000c7308 */ /* 0x000ea60000002400 */
[----:B------:R-:W-:-:S05]  /*13ab0*/  IADD3 R84, -R227, R6, R228 ;  /* 0x00000006e3547210 */ /* 0x000fca0007ffe1e4 */
[----:B------:R-:W-:Y:S08]  /*13ac0*/  MUFU.TANH R53, R53 ;  /* 0x0000003500357308 */ /* 0x000ff00000002400 */
[----:B------:R-:W-:Y:S01]  /*13ad0*/  MUFU.TANH R57, R57 ;  /* 0x0000003900397308 */ /* 0x000fe20000002400 */
[----:B0-----:R-:W-:-:S07]  /*13ae0*/  VIADDMNMX R6, R14, R84, R27, PT ;  /* 0x000000540e067246 */ /* 0x001fce000380011b */
[----:B------:R-:W0:Y:S01]  /*13af0*/  MUFU.TANH R14, R70 ;  /* 0x00000046000e7308 */ /* 0x000e220000002400 */
[C---:B------:R-:W-:Y:S02]  /*13b00*/  ISETP.GT.AND P1, PT, R6.reuse, RZ, PT ;  /* 0x000000ff0600720c */ /* 0x040fe40003f24270 */
[C---:B------:R-:W-:Y:S02]  /*13b10*/  ISETP.GT.AND P2, PT, R6.reuse, 0x1, PT ;  /* 0x000000010600780c */ /* 0x040fe40003f44270 */
[----:B------:R-:W-:Y:S02]  /*13b20*/  ISETP.GT.AND P3, PT, R6, 0x8, PT ;  /* 0x000000080600780c */ /* 0x000fe40003f64270 */
[----:B------:R-:W-:Y:S01]  /*13b30*/  FSEL R25, R25, -INF , P1 ;  /* 0xff80000019197808 */ /* 0x000fe20000800000 */
[----:B------:R-:W4:Y:S01]  /*13b40*/  MUFU.TANH R61, R61 ;  /* 0x0000003d003d7308 */ /* 0x000f220000002400 */
[----:B------:R-:W-:Y:S02]  /*13b50*/  FSEL R82, R82, -INF , P2 ;  /* 0xff80000052527808 */ /* 0x000fe40001000000 */
[----:B------:R-:W-:-:S02]  /*13b60*/  ISETP.GT.AND P1, PT, R6, 0x9, PT ;  /* 0x000000090600780c */ /* 0x000fc40003f24270 */
[----:B-1----:R-:W-:Y:S02]  /*13b70*/  FSEL R78, R30, -INF , P3 ;  /* 0xff8000001e4e7808 */ /* 0x002fe40001800000 */
[----:B------:R-:W-:Y:S01]  /*13b80*/  FMNMX.FTZ R29, R25, R82, !PT ;  /* 0x00000052191d7209 */ /* 0x000fe20007810000 */
[----:B------:R-:W-:Y:S01]  /*13b90*/  MUFU.TANH R96, R96 ;  /* 0x0000006000607308 */ /* 0x000fe20000002400 */
[----:B------:R-:W-:Y:S02]  /*13ba0*/  ISETP.GT.AND P2, PT, R6, 0x10, PT ;  /* 0x000000100600780c */ /* 0x000fe40003f44270 */
[----:B---3--:R-:W-:Y:S01]  /*13bb0*/  FSEL R76, R31, -INF , P1 ;  /* 0xff8000001f4c7808 */ /* 0x008fe20000800000 */
[----:B------:R-:W-:Y:S01]  /*13bc0*/  FMUL.FTZ R31, R64, UR4 ;  /* 0x00000004401f7c20 */ /* 0x000fe20008410000 */
[----:B------:R-:W-:Y:S01]  /*13bd0*/  FMNMX.FTZ R29, R78, R29, !PT ;  /* 0x0000001d4e1d7209 */ /* 0x000fe20007810000 */
[----:B------:R-:W-:Y:S01]  /*13be0*/  ULDC UR4, c[0x0][0x988] ;  /* 0x0002620000047ab9 */ /* 0x000fe20000000800 */
[----:B------:R-:W-:Y:S01]  /*13bf0*/  ISETP.GT.AND P1, PT, R6, 0x11, PT ;  /* 0x000000110600780c */ /* 0x000fe20003f24270 */
[----:B------:R-:W-:Y:S01]  /*13c00*/  MUFU.TANH R69, R69 ;  /* 0x0000004500457308 */ /* 0x000fe20000002400 */
[----:B------:R-:W-:-:S02]  /*13c10*/  FSEL R74, R34, -INF , P2 ;  /* 0xff800000224a7808 */ /* 0x000fc40001000000 */
[----:B------:R-:W-:Y:S02]  /*13c20*/  FMNMX.FTZ R29, R76, R29, !PT ;  /* 0x0000001d4c1d7209 */ /* 0x000fe40007810000 */
[----:B------:R-:W-:Y:S02]  /*13c30*/  ISETP.GT.AND P2, PT, R6, 0x18, PT ;  /* 0x000000180600780c */ /* 0x000fe40003f44270 */
[----:B------:R-:W-:Y:S01]  /*13c40*/  FSEL R72, R35, -INF , P1 ;  /* 0xff80000023487808 */ /* 0x000fe20000800000 */
[----:B------:R-:W1:Y:S01]  /*13c50*/  MUFU.TANH R31, R31 ;  /* 0x0000001f001f7308 */ /* 0x000e620000002400 */
[----:B------:R-:W-:Y:S02]  /*13c60*/  FMNMX.FTZ R29, R74, R29, !PT ;  /* 0x0000001d4a1d7209 */ /* 0x000fe40007810000 */
[----:B------:R-:W-:Y:S02]  /*13c70*/  ISETP.GT.AND P1, PT, R6, 0x19, PT ;  /* 0x000000190600780c */ /* 0x000fe40003f24270 */
[----:B------:R-:W-:-:S02]  /*13c80*/  FSEL R58, R38, -INF , P2 ;  /* 0xff800000263a7808 */ /* 0x000fc40001000000 */
[----:B------:R-:W-:Y:S02]  /*13c90*/  FMNMX.FTZ R29, R72, R29, !PT ;  /* 0x0000001d481d7209 */ /* 0x000fe40007810000 */
[----:B------:R-:W-:Y:S02]  /*13ca0*/  ISETP.GT.AND P2, PT, R6, 0x20, PT ;  /* 0x000000200600780c */ /* 0x000fe40003f44270 */
[----:B------:R-:W-:Y:S02]  /*13cb0*/  FSEL R54, R39, -INF , P1 ;  /* 0xff80000027367808 */ /* 0x000fe40000800000 */
        /* <DEDUP_REMOVED lines=26> */
[----:B--2---:R-:W-:-:S02]  /*13e60*/  FSEL R50, R12, -INF , P2 ;  /* 0xff8000000c327808 */ /* 0x004fc40001000000 */
        /* <DEDUP_REMOVED lines=17> */
[----:B0-----:R-:W-:-:S02]  /*13f80*/  FSEL R14, R14, -INF , P2 ;  /* 0xff8000000e0e7808 */ /* 0x001fc40001000000 */
[----:B------:R-:W-:Y:S02]  /*13f90*/  FMNMX.FTZ R29, R20, R29, !PT ;  /* 0x0000001d141d7209 */ /* 0x000fe40007810000 */
[----:B------:R-:W-:Y:S02]  /*13fa0*/  FSEL R6, R71, -INF , P1 ;  /* 0xff80000047067808 */ /* 0x000fe40000800000 */
[----:B------:R-:W-:-:S04]  /*13fb0*/  FMNMX.FTZ R29, R14, R29, !PT ;  /* 0x0000001d0e1d7209 */ /* 0x000fc80007810000 */
[----:B------:R-:W-:-:S05]  /*13fc0*/  FMNMX.FTZ R29, R6, R29, !PT ;  /* 0x0000001d061d7209 */ /* 0x000fca0007810000 */
[----:B------:R-:W0:Y:S02]  /*13fd0*/  SHFL.BFLY PT, R44, R29, 0x2, 0x1f ;  /* 0x0c401f001d2c7f89 */ /* 0x000e2400000e0000 */
[----:B0-----:R-:W-:Y:S02]  /*13fe0*/  FMNMX.FTZ R44, R29, R44, !PT ;  /* 0x0000002c1d2c7209 */ /* 0x001fe40007810000 */
[----:B------:R-:W0:Y:S04]  /*13ff0*/  SHFL.IDX PT, R29, R4, RZ, 0x1c1f ;  /* 0x001c1fff041d7589 */ /* 0x000e2800000e0000 */
[----:B------:R-:W2:Y:S01]  /*14000*/  SHFL.BFLY PT, R35, R44, 0x1, 0x1f ;  /* 0x0c201f002c237f89 */ /* 0x000ea200000e0000 */
[----:B0-----:R-:W-:-:S04]  /*14010*/  VIADDMNMX R29, R29, R84, R27, PT ;  /* 0x000000541d1d7246 */ /* 0x001fc8000380011b */
[C---:B------:R-:W-:Y:S02]  /*14020*/  ISETP.GT.AND P1, PT, R29.reuse, RZ, PT ;  /* 0x000000ff1d00720c */ /* 0x040fe40003f24270 */
[C---:B------:R-:W-:Y:S02]  /*14030*/  ISETP.GT.AND P2, PT, R29.reuse, 0x1, PT ;  /* 0x000000011d00780c */ /* 0x040fe40003f44270 */
[----:B--2---:R-:W-:Y:S02]  /*14040*/  FMNMX.FTZ R4, R44, R35, !PT ;  /* 0x000000232c047209 */ /* 0x004fe40007810000 */
[----:B------:R-:W-:Y:S02]  /*14050*/  ISETP.GT.AND P3, PT, R29, 0x8, PT ;  /* 0x000000081d00780c */ /* 0x000fe40003f64270 */
[----:B------:R-:W-:Y:S02]  /*14060*/  FSEL R44, R0, -INF , P1 ;  /* 0xff800000002c7808 */ /* 0x000fe40000800000 */
[----:B------:R-:W-:Y:S01]  /*14070*/  FSEL R27, R3, -INF , P2 ;  /* 0xff800000031b7808 */ /* 0x000fe20001000000 */
[----:B------:R-:W-:Y:S01]  /*14080*/  IMAD.U32 R3, RZ, RZ, UR4 ;  /* 0x00000004ff037e24 */ /* 0x000fe2000f8e00ff */
[----:B------:R-:W-:-:S02]  /*14090*/  FSEL R48, R5, -INF , P3 ;  /* 0xff80000005307808 */ /* 0x000fc40001800000 */
[C---:B------:R-:W-:Y:S01]  /*140a0*/  ISETP.GT.AND P1, PT, R29.reuse, 0x9, PT ;  /* 0x000000091d00780c */ /* 0x040fe20003f24270 */
[----:B------:R-:W-:Y:S01]  /*140b0*/  FMUL.FTZ R0, R4, R3 ;  /* 0x0000000304007220 */ /* 0x000fe20000410000 */
        /* <DEDUP_REMOVED lines=10> */
[----:B------:R-:W-:-:S02]  /*14160*/  FSETP.NEU.FTZ.AND P2, PT, R4, -INF , PT ;  /* 0xff8000000400780b */ /* 0x000fc40003f5d000 */
[----:B------:R-:W-:Y:S02]  /*14170*/  ISETP.GT.AND P1, PT, R29, 0x19, PT ;  /* 0x000000191d00780c */ /* 0x000fe40003f24270 */
[----:B------:R-:W-:Y:S02]  /*14180*/  FSEL R62, R11, -INF , P3 ;  /* 0xff8000000b3e7808 */ /* 0x000fe40001800000 */
[----:B------:R-:W-:Y:S02]  /*14190*/  FMNMX.FTZ R7, R60, R7, !PT ;  /* 0x000000073c077209 */ /* 0x000fe40007810000 */
[----:B------:R-:W-:Y:S02]  /*141a0*/  FSEL R5, R0, RZ, P2 ;  /* 0x000000ff00057208 */ /* 0x000fe40001000000 */
[----:B------:R-:W-:Y:S02]  /*141b0*/  ISETP.GT.AND P2, PT, R29, 0x20, PT ;  /* 0x000000201d00780c */ /* 0x000fe40003f44270 */
[----:B------:R-:W-:Y:S01]  /*141c0*/  FSEL R66, R13, -INF , P1 ;  /* 0xff8000000d427808 */ /* 0x000fe20000800000 */
[--C-:B------:R-:W-:Y:S01]  /*141d0*/  FFMA.FTZ R10, R82, R3, -R5.reuse ;  /* 0x00000003520a7223 */ /* 0x100fe20000010805 */
[----:B------:R-:W-:Y:S01]  /*141e0*/  FMNMX.FTZ R7, R62, R7, !PT ;  /* 0x000000073e077209 */ /* 0x000fe20007810000 */
[-CC-:B------:R-:W-:Y:S01]  /*141f0*/  FFMA.FTZ R64, R76, R3.reuse, -R5.reuse ;  /* 0x000000034c407223 */ /* 0x180fe20000010805 */
[----:B------:R-:W-:Y:S01]  /*14200*/  ISETP.GT.AND P1, PT, R29, 0x21, PT ;  /* 0x000000211d00780c */ /* 0x000fe20003f24270 */
[-CC-:B------:R-:W-:Y:S01]  /*14210*/  FFMA.FTZ R191, R78, R3.reuse, -R5.reuse ;  /* 0x000000034ebf7223 */ /* 0x180fe20000010805 */
[----:B------:R-:W-:Y:S01]  /*14220*/  FSEL R68, R21, -INF , P2 ;  /* 0xff80000015447808 */ /* 0x000fe20001000000 */
[--C-:B------:R-:W-:Y:S01]  /*14230*/  FFMA.FTZ R185, R74, R3, -R5.reuse ;  /* 0x000000034ab97223 */ /* 0x100fe20000010805 */
[----:B------:R-:W-:Y:S01]  /*14240*/  FMNMX.FTZ R7, R66, R7, !PT ;  /* 0x0000000742077209 */ /* 0x000fe20007810000 */
[-CC-:B------:R-:W-:Y:S01]  /*14250*/  FFMA.FTZ R187, R58, R3.reuse, -R5.reuse ;  /* 0x000000033abb7223 */ /* 0x180fe20000010805 */
[----:B------:R-:W-:Y:S01]  /*14260*/  ISETP.GT.AND P2, PT, R29, 0x28, PT ;  /* 0x000000281d00780c */ /* 0x000fe20003f44270 */
[--C-:B------:R-:W-:Y:S01]  /*14270*/  FFMA.FTZ R189, R25, R3, -R5.reuse ;  /* 0x0000000319bd7223 */ /* 0x100fe20000010805 */
[----:B------:R-:W-:Y:S01]  /*14280*/  FSEL R70, R15, -INF , P1 ;  /* 0xff8000000f467808 */ /* 0x000fe20000800000 */
[----:B------:R-:W-:Y:S01]  /*14290*/  MUFU.EX2 R10, R10 ;  /* 0x0000000a000a7308 */ /* 0x000fe20000000800 */
[----:B------:R-:W-:Y:S01]  /*142a0*/  FMNMX.FTZ R7, R68, R7, !PT ;  /* 0x0000000744077209 */ /* 0x000fe20007810000 */
[-CC-:B------:R-:W-:Y:S01]  /*142b0*/  FFMA.FTZ R72, R72, R3.reuse, -R5.reuse ;  /* 0x0000000348487223 */ /* 0x180fe20000010805 */
[----:B------:R-:W-:Y:S01]  /*142c0*/  ISETP.GT.AND P1, PT, R29, 0x29, PT ;  /* 0x000000291d00780c */ /* 0x000fe20003f24270 */
[-CC-:B------:R-:W-:Y:S01]  /*142d0*/  FFMA.FTZ R169, R12, R3.reuse, -R5.reuse ;  /* 0x000000030ca97223 */ /* 0x180fe20000010805 */
[----:B------:R-:W-:Y:S01]  /*142e0*/  FSEL R82, R33, -INF , P2 ;  /* 0xff80000021527808 */ /* 0x000fe20001000000 */
[--C-:B------:R-:W-:Y:S01]  /*142f0*/  FFMA.FTZ R12, R20, R3, -R5.reuse ;  /* 0x00000003140c7223 */ /* 0x100fe20000010805 */
[----:B------:R-:W-:Y:S01]  /*14300*/  FMNMX.FTZ R7, R70, R7, !PT ;  /* 0x0000000746077209 */ /* 0x000fe20007810000 */
[----:B------:R-:W0:Y:S01]  /*14310*/  @P4 LDC R33, c[0x0][0x450] ;  /* 0x00011400ff214b82 */ /* 0x000e220000000800 */
[----:B------:R-:W-:Y:S01]  /*14320*/  ISETP.GT.AND P2, PT, R29, 0x30, PT ;  /* 0x000000301d00780c */ /* 0x000fe20003f44270 */
[----:B------:R-:W2:Y:S01]  /*14330*/  MUFU.EX2 R189, R189 ;  /* 0x000000bd00bd7308 */ /* 0x000ea20000000800 */
[----:B------:R-:W-:Y:S01]  /*14340*/  FSEL R84, R45, -INF , P1 ;  /* 0xff8000002d547808 */ /* 0x000fe20000800000 */
[--C-:B------:R-:W-:Y:S01]  /*14350*/  FFMA.FTZ R54, R54, R3, -R5.reuse ;  /* 0x0000000336367223 */ /* 0x100fe20000010805 */
[----:B------:R-:W-:Y:S01]  /*14360*/  FMNMX.FTZ R7, R82, R7, !PT ;  /* 0x0000000752077209 */ /* 0x000fe20007810000 */
[--C-:B------:R-:W-:Y:S01]  /*14370*/  FFMA.FTZ R171, R14, R3, -R5.reuse ;  /* 0x000000030eab7223 */ /* 0x100fe20000010805 */
[C---:B------:R-:W-:Y:S01]  /*14380*/  ISETP.GT.AND P1, PT, R29.reuse, 0x31, PT ;  /* 0x000000311d00780c */ /* 0x040fe20003f24270 */
[----:B------:R-:W-:Y:S01]  /*14390*/  IMAD.MOV.U32 R14, RZ, RZ, R226 ;  /* 0x000000ffff0e7224 */ /* 0x000fe200078e00e2 */
[----:B------:R-:W-:Y:S01]  /*143a0*/  FSEL R86, R86, -INF , P2 ;  /* 0xff80000056567808 */ /* 0x000fe20001000000 */
[----:B------:R-:W3:Y:S01]  /*143b0*/  MUFU.EX2 R191, R191 ;  /* 0x000000bf00bf7308 */ /* 0x000ee20000000800 */
[----:B------:R-:W-:Y:S01]  /*143c0*/  FMNMX.FTZ R7, R84, R7, !PT ;  /* 0x0000000754077209 */ /* 0x000fe20007810000 */
[-CC-:B------:R-:W-:Y:S01]  /*143d0*/  FFMA.FTZ R181, R38, R3.reuse, -R5.reuse ;  /* 0x0000000326b57223 */ /* 0x180fe20000010805 */
[----:B------:R-:W-:Y:S01]  /*143e0*/  ISETP.GT.AND P2, PT, R29, 0x38, PT ;  /* 0x000000381d00780c */ /* 0x000fe20003f44270 */
[-CC-:B------:R-:W-:Y:S01]  /*143f0*/  FFMA.FTZ R36, R36, R3.reuse, -R5.reuse ;  /* 0x0000000324247223 */ /* 0x180fe20000010805 */
[----:B------:R-:W-:Y:S01]  /*14400*/  FSEL R90, R49, -INF , P1 ;  /* 0xff800000315a7808 */ /* 0x000fe20000800000 */
[--C-:B------:R-:W-:Y:S01]  /*14410*/  FFMA.FTZ R183, R34, R3, -R5.reuse ;  /* 0x0000000322b77223 */ /* 0x100fe20000010805 */
[----:B------:R-:W-:Y:S01]  /*14420*/  FMNMX.FTZ R7, R86, R7, !PT ;  /* 0x0000000756077209 */ /* 0x000fe20007810000 */
[----:B------:R-:W5:Y:S01]  /*14430*/  MUFU.EX2 R64, R64 ;  /* 0x0000004000407308 */ /* 0x000f620000000800 */
[C---:B------:R-:W-:Y:S01]  /*14440*/  ISETP.GT.AND P1, PT, R29.reuse, 0x39, PT ;  /* 0x000000391d00780c */ /* 0x040fe20003f24270 */
[-CC-:B------:R-:W-:Y:S01]  /*14450*/  FFMA.FTZ R177, R30, R3.reuse, -R5.reuse ;  /* 0x000000031eb17223 */ /* 0x180fe20000010805 */
[----:B------:R-:W-:Y:S01]  /*14460*/  FSEL R88, R88, -INF , P2 ;  /* 0xff80000058587808 */ /* 0x000fe20001000000 */
[--C-:B------:R-:W-:Y:S01]  /*14470*/  FFMA.FTZ R179, R32, R3, -R5.reuse ;  /* 0x0000000320b37223 */ /* 0x100fe20000010805 */
[----:B------:R-:W-:Y:S01]  /*14480*/  FMNMX.FTZ R7, R90, R7, !PT ;  /* 0x000000075a077209 */ /* 0x000fe20007810000 */
[-CC-:B------:R-:W-:Y:S01]  /*14490*/  FFMA.FTZ R34, R46, R3.reuse, -R5.reuse ;  /* 0x000000032e227223 */ /* 0x180fe20000010805 */
[----:B------:R-:W-:Y:S01]  /*144a0*/  ISETP.GT.AND P2, PT, R29, 0x40, PT ;  /* 0x000000401d00780c */ /* 0x000fe20003f44270 */
[----:B------:R-:W5:Y:S01]  /*144b0*/  MUFU.EX2 R185, R185 ;  /* 0x000000b900b97308 */ /* 0x000f620000000800 */
[----:B------:R-:W-:Y:S01]  /*144c0*/  FSEL R76, R53, -INF , P1 ;  /* 0xff800000354c7808 */ /* 0x000fe20000800000 */
[--C-:B------:R-:W-:Y:S01]  /*144d0*/  FFMA.FTZ R30, R42, R3, -R5.reuse ;  /* 0x000000032a1e7223 */ /* 0x100fe20000010805 */
[----:B------:R-:W-:Y:S01]  /*144e0*/  FMNMX.FTZ R7, R88, R7, !PT ;  /* 0x0000000758077209 */ /* 0x000fe20007810000 */
[-CC-:B------:R-:W-:Y:S01]  /*144f0*/  FFMA.FTZ R32, R40, R3.reuse, -R5.reuse ;  /* 0x0000000328207223 */ /* 0x180fe20000010805 */
[----:B------:R-:W-:Y:S01]  /*14500*/  ISETP.GT.AND P1, PT, R29, 0x41, PT ;  /* 0x000000411d00780c */ /* 0x000fe20003f24270 */
[--C-:B------:R-:W-:Y:S01]  /*14510*/  FFMA.FTZ R173, R50, R3, -R5.reuse ;  /* 0x0000000332ad7223 */ /* 0x100fe20000010805 */
[----:B------:R-:W-:Y:S01]  /*14520*/  FSEL R78, R37, -INF , P2 ;  /* 0xff800000254e7808 */ /* 0x000fe20001000000 */
[----:B------:R-:W5:Y:S01]  /*14530*/  MUFU.EX2 R72, R72 ;  /* 0x0000004800487308 */ /* 0x000f620000000800 */
[----:B------:R-:W-:Y:S01]  /*14540*/  FMNMX.FTZ R7, R76, R7, !PT ;  /* 0x000000074c077209 */ /* 0x000fe20007810000 */
[-CC-:B------:R-:W-:Y:S01]  /*14550*/  FFMA.FTZ R28, R28, R3.reuse, -R5.reuse ;  /* 0x000000031c1c7223 */ /* 0x180fe20000010805 */
[----:B------:R-:W-:Y:S01]  /*14560*/  ISETP.GT.AND P2, PT, R29, 0x48, PT ;  /* 0x000000481d00780c */ /* 0x000fe20003f44270 */
[-CC-:B------:R-:W-:Y:S01]  /*14570*/  FFMA.FTZ R175, R26, R3.reuse, -R5.reuse ;  /* 0x000000031aaf7223 */ /* 0x180fe20000010805 */
[----:B------:R-:W-:Y:S01]  /*14580*/  FSEL R74, R57, -INF , P1 ;  /* 0xff800000394a7808 */ /* 0x000fe20000800000 */
[--C-:B------:R-:W-:Y:S01]  /*14590*/  FFMA.FTZ R24, R24, R3, -R5.reuse ;  /* 0x0000000318187223 */ /* 0x100fe20000010805 */
[----:B------:R-:W-:Y:S01]  /*145a0*/  FMNMX.FTZ R7, R78, R7, !PT ;  /* 0x000000074e077209 */ /* 0x000fe20007810000 */
[----:B------:R-:W-:Y:S01]  /*145b0*/  MUFU.EX2 R187, R187 ;  /* 0x000000bb00bb7308 */ /* 0x000fe20000000800 */
[----:B------:R-:W-:Y:S01]  /*145c0*/  ISETP.GT.AND P1, PT, R29, 0x49, PT ;  /* 0x000000491d00780c */ /* 0x000fe20003f24270 */
[----:B------:R-:W-:Y:S01]  /*145d0*/  FFMA.FTZ R5, R6, R3, -R5 ;  /* 0x0000000306057223 */ /* 0x000fe20000010805 */
[----:B------:R-:W-:-:S02]  /*145e0*/  FSEL R92, R92, -INF , P2 ;  /* 0xff8000005c5c7808 */ /* 0x000fc40001000000 */
[----:B------:R-:W-:Y:S02]  /*145f0*/  CS2R R50, SRZ ;  /* 0x0000000000327805 */ /* 0x000fe4000001ff00 */
[----:B------:R-:W-:Y:S02]  /*14600*/  FMNMX.FTZ R7, R74, R7, !PT ;  /* 0x000000074a077209 */ /* 0x000fe40007810000 */
[----:B------:R-:W-:Y:S02]  /*14610*/  CS2R R46, SRZ ;  /* 0x00000000002e7805 */ /* 0x000fe4000001ff00 */
[----:B------:R-:W-:Y:S01]  /*14620*/  ISETP.GT.AND P2, PT, R29, 0x50, PT ;  /* 0x000000501d00780c */ /* 0x000fe20003f44270 */
[----:B------:R-:W-:Y:S01]  /*14630*/  MUFU.EX2 R54, R54 ;  /* 0x0000003600367308 */ /* 0x000fe20000000800 */
[----:B----4-:R-:W-:Y:S02]  /*14640*/  FSEL R94, R61, -INF , P1 ;  /* 0xff8000003d5e7808 */ /* 0x010fe40000800000 */
[----:B------:R-:W-:-:S02]  /*14650*/  CS2R R42, SRZ ;  /* 0x00000000002a7805 */ /* 0x000fc4000001ff00 */
[----:B------:R-:W-:Y:S02]  /*14660*/  FMNMX.FTZ R7, R92, R7, !PT ;  /* 0x000000075c077209 */ /* 0x000fe40007810000 */
[----:B------:R-:W-:Y:S02]  /*14670*/  CS2R R40, SRZ ;  /* 0x0000000000287805 */ /* 0x000fe4000001ff00 */
[----:B------:R-:W-:Y:S02]  /*14680*/  ISETP.GT.AND P1, PT, R29, 0x51, PT ;  /* 0x000000511d00780c */ /* 0x000fe40003f24270 */
[----:B------:R-:W-:Y:S02]  /*14690*/  CS2R R38, SRZ ;  /* 0x0000000000267805 */ /* 0x000fe4000001ff00 */
[----:B-1----:R-:W-:Y:S01]  /*146a0*/  FSEL R58, R31, -INF , P2 ;  /* 0xff8000001f3a7808 */ /* 0x002fe20001000000 */
[----:B------:R-:W-:Y:S01]  /*146b0*/  MUFU.EX2 R181, R181 ;  /* 0x000000b500b57308 */ /* 0x000fe20000000800 */
[----:B------:R-:W-:Y:S01]  /*146c0*/  FMNMX.FTZ R7, R94, R7, !PT ;  /* 0x000000075e077209 */ /* 0x000fe20007810000 */
[----:B------:R-:W1:Y:S01]  /*146d0*/  @P4 LDC R31, c[0x0][0x44c] ;  /* 0x00011300ff1f4b82 */ /* 0x000e620000000800 */
[----:B------:R-:W-:-:S02]  /*146e0*/  ISETP.GT.AND P2, PT, R29, 0x58, PT ;  /* 0x000000581d00780c */ /* 0x000fc40003f44270 */
[----:B------:R-:W-:Y:S02]  /*146f0*/  FSEL R96, R96, -INF , P1 ;  /* 0xff80000060607808 */ /* 0x000fe40000800000 */
[----:B------:R-:W-:Y:S01]  /*14700*/  FMNMX.FTZ R7, R58, R7, !PT ;  /* 0x000000073a077209 */ /* 0x000fe20007810000 */
[----:B------:R-:W-:Y:S01]  /*14710*/  MUFU.EX2 R36, R36 ;  /* 0x0000002400247308 */ /* 0x000fe20000000800 */
[----:B------:R-:W-:Y:S02]  /*14720*/  ISETP.GT.AND P1, PT, R29, 0x59, PT ;  /* 0x000000591d00780c */ /* 0x000fe40003f24270 */
[----:B------:R-:W-:Y:S02]  /*14730*/  FSEL R98, R98, -INF , P2 ;  /* 0xff80000062627808 */ /* 0x000fe40001000000 */
[----:B------:R-:W-:Y:S02]  /*14740*/  FMNMX.FTZ R7, R96, R7, !PT ;  /* 0x0000000760077209 */ /* 0x000fe40007810000 */
[----:B------:R-:W-:Y:S01]  /*14750*/  FSEL R100, R69, -INF , P1 ;  /* 0xff80000045647808 */ /* 0x000fe20000800000 */
[----:B------:R-:W-:Y:S01]  /*14760*/  MUFU.EX2 R183, R183 ;  /* 0x000000b700b77308 */ /* 0x000fe20000000800 */
[----:B------:R-:W-:-:S02]  /*14770*/  FMNMX.FTZ R7, R98, R7, !PT ;  /* 0x0000000762077209 */ /* 0x000fc40007810000 */
[----:B------:R-:W-:Y:S01]  /*14780*/  IADD3 R29, R8, 0x30840, RZ ;  /* 0x00030840081d7810 */ /* 0x000fe20007ffe0ff */
[----:B--2---:R-:W-:Y:S01]  /*14790*/  FADD.FTZ R8, R189, R10 ;  /* 0x0000000abd087221 */ /* 0x004fe20000010000 */
[----:B------:R-:W-:Y:S02]  /*147a0*/  FMNMX.FTZ R7, R100, R7, !PT ;  /* 0x0000000764077209 */ /* 0x000fe40007810000 */
[----:B------:R-:W-:Y:S01]  /*147b0*/  PRMT R29, R218, 0x654, R29 ;  /* 0x00000654da1d7816 */ /* 0x000fe2000000001d */
[----:B------:R-:W-:Y:S01]  /*147c0*/  MUFU.EX2 R34, R34 ;  /* 0x0000002200227308 */ /* 0x000fe20000000800 */
[----:B------:R-:W-:Y:S01]  /*147d0*/  F2FP.F16.F32.PACK_AB R189, R10, R189 ;  /* 0x000000bd0abd723e */ /* 0x000fe200000000ff */
[----:B------:R-:W2:Y:S01]  /*147e0*/  SHFL.BFLY PT, R0, R7, 0x2, 0x1f ;  /* 0x0c401f0007007f89 */ /* 0x000ea200000e0000 */
[----:B-1----:R-:W-:Y:S01]  /*147f0*/  @P4 IMAD.HI.U32 R20, R226, R31, RZ ;  /* 0x0000001fe2144227 */ /* 0x002fe200078e00ff */
[----:B------:R1:W-:Y:S04]  /*14800*/  SYNCS.ARRIVE.TRANS64.RED.A1T0 RZ, [R29+URZ], RZ ;  /* 0x000000ff1dff79a7 */ /* 0x0003e8000810043f */
[----:B0-----:R-:W-:Y:S01]  /*14810*/  @P4 SHF.R.U32.HI R14, RZ, R33, R20 ;  /* 0x00000021ff0e4219 */ /* 0x001fe20000011614 */
[----:B---3--:R-:W-:Y:S01]  /*14820*/  FADD.FTZ R33, R191, R8 ;  /* 0x00000008bf217221 */ /* 0x008fe20000010000 */
[----:B------:R-:W-:Y:S01]  /*14830*/  MUFU.EX2 R177, R177 ;  /* 0x000000b100b17308 */ /* 0x000fe20000000800 */
[----:B-----5:R-:W-:-:S02]  /*14840*/  F2FP.F16.F32.PACK_AB R191, R64, R191 ;  /* 0x000000bf40bf723e */ /* 0x020fc400000000ff */
[----:B------:R-:W-:Y:S01]  /*14850*/  IADD3 R20, R14, R228, -R227 ;  /* 0x000000e40e147210 */ /* 0x000fe20007ffe8e3 */
[----:B------:R-:W-:Y:S01]  /*14860*/  FADD.FTZ R14, R64, R33 ;  /* 0x00000021400e7221 */ /* 0x000fe20000010000 */
[----:B------:R-:W-:-:S03]  /*14870*/  CS2R R64, SRZ ;  /* 0x0000000000407805 */ /* 0x000fc6000001ff00 */
[----:B------:R-:W-:Y:S01]  /*14880*/  FADD.FTZ R33, R185, R14 ;  /* 0x0000000eb9217221 */ /* 0x000fe20000010000 */
[----:B------:R-:W-:Y:S01]  /*14890*/  MUFU.EX2 R30, R30 ;  /* 0x0000001e001e7308 */ /* 0x000fe20000000800 */
[----:B------:R-:W-:Y:S01]  /*148a0*/  IMAD.HI R20, R20, 0x2aaaaaab, RZ ;  /* 0x2aaaaaab14147827 */ /* 0x000fe200078e02ff */
[----:B------:R-:W-:-:S04]  /*148b0*/  F2FP.F16.F32.PACK_AB R185, R72, R185 ;  /* 0x000000b948b9723e */ /* 0x000fc800000000ff */
[----:B------:R-:W-:Y:S02]  /*148c0*/  SHF.R.U32.HI R37, RZ, 0x1f, R20 ;  /* 0x0000001fff257819 */ /* 0x000fe40000011614 */
[----:B--2---:R-:W-:Y:S01]  /*148d0*/  FMNMX.FTZ R9, R7, R0, !PT ;  /* 0x0000000007097209 */ /* 0x004fe20007810000 */
[----:B------:R-:W-:Y:S04]  /*148e0*/  MUFU.EX2 R179, R179 ;  /* 0x000000b300b37308 */ /* 0x000fe80000000800 */
[----:B------:R-:W0:Y:S04]  /*148f0*/  SHFL.BFLY PT, R0, R9, 0x1, 0x1f ;  /* 0x0c201f0009007f89 */ /* 0x000e2800000e0000 */
        /* <DEDUP_REMOVED lines=26> */
[-CC-:B-1----:R-:W-:Y:S01]  /*14aa0*/  FFMA.FTZ R29, R76, R3.reuse, -R13.reuse ;  /* 0x000000034c1d7223 */ /* 0x182fe2000001080d */
        /* <DEDUP_REMOVED lines=8> */
[----:B------:R-:W-:Y:S01]  /*14b30*/  FFMA.FTZ R100, R100, R3, -R13 ;  /* 0x0000000364647223 */ /* 0x000fe2000001080d */
[----:B------:R-:W-:-:S02]  /*14b40*/  CS2R R90, SRZ ;  /* 0x00000000005a7805 */ /* 0x000fc4000001ff00 */
[----:B------:R-:W-:Y:S02]  /*14b50*/  CS2R R88, SRZ ;  /* 0x0000000000587805 */ /* 0x000fe4000001ff00 */
[----:B------:R-:W-:Y:S02]  /*14b60*/  CS2R R86, SRZ ;  /* 0x0000000000567805 */ /* 0x000fe4000001ff00 */
[----:B------:R-:W-:Y:S01]  /*14b70*/  CS2R R84, SRZ ;  /* 0x0000000000547805 */ /* 0x000fe2000001ff00 */
[----:B------:R-:W2:Y:S01]  /*14b80*/  MUFU.EX2 R9, R9 ;  /* 0x0000000900097308 */ /* 0x000ea20000000800 */
[----:B0-----:R-:W-:Y:S01]  /*14b90*/  FADD.FTZ R31, R188, R7 ;  /* 0x00000007bc1f7221 */ /* 0x001fe20000010000 */
[----:B------:R-:W-:Y:S02]  /*14ba0*/  F2FP.F16.F32.PACK_AB R188, R7, R188 ;  /* 0x000000bc07bc723e */ /* 0x000fe400000000ff */
[----:B------:R-:W-:Y:S02]  /*14bb0*/  CS2R R82, SRZ ;  /* 0x0000000000527805 */ /* 0x000fe4000001ff00 */
[----:B------:R-:W-:-:S02]  /*14bc0*/  CS2R R78, SRZ ;  /* 0x00000000004e7805 */ /* 0x000fc4000001ff00 */
[----:B------:R-:W-:Y:S02]  /*14bd0*/  CS2R R76, SRZ ;  /* 0x00000000004c7805 */ /* 0x000fe4000001ff00 */
[----:B------:R-:W-:Y:S02]  /*14be0*/  CS2R R70, SRZ ;  /* 0x0000000000467805 */ /* 0x000fe4000001ff00 */
[----:B------:R-:W-:Y:S01]  /*14bf0*/  CS2R R68, SRZ ;  /* 0x0000000000447805 */ /* 0x000fe2000001ff00 */
[----:B------:R-:W0:Y:S01]  /*14c00*/  MUFU.EX2 R184, R184 ;  /* 0x000000b800b87308 */ /* 0x000e220000000800 */
[----:B-1----:R-:W-:Y:S01]  /*14c10*/  FADD.FTZ R8, R190, R31 ;  /* 0x0000001fbe087221 */ /* 0x002fe20000010000 */
[----:B------:R-:W-:Y:S02]  /*14c20*/  CS2R R66, SRZ ;  /* 0x0000000000427805 */ /* 0x000fe4000001ff00 */
[----:B------:R-:W-:Y:S02]  /*14c30*/  CS2R R62, SRZ ;  /* 0x00000000003e7805 */ /* 0x000fe4000001ff00 */
[----:B------:R-:W-:-:S02]  /*14c40*/  CS2R R60, SRZ ;  /* 0x00000000003c7805 */ /* 0x000fc4000001ff00 */
[----:B------:R-:W-:Y:S02]  /*14c50*/  CS2R R56, SRZ ;  /* 0x0000000000387805 */ /* 0x000fe4000001ff00 */
[----:B------:R-:W-:Y:S02]  /*14c60*/  CS2R R52, SRZ ;  /* 0x0000000000347805 */ /* 0x000fe4000001ff00 */
[----:B------:R-:W-:Y:S01]  /*14c70*/  CS2R R48, SRZ ;  /* 0x0000000000307805 */ /* 0x000fe2000001ff00 */
[----:B------:R-:W1:Y:S01]  /*14c80*/  MUFU.EX2 R11, R11 ;  /* 0x0000000b000b7308 */ /* 0x000e620000000800 */
[C---:B--2---:R-:W-:Y:S01]  /*14c90*/  FADD.FTZ R31, R9.reuse, R8 ;  /* 0x00000008091f7221 */ /* 0x044fe20000010000 */
[----:B------:R-:W-:Y:S01]  /*14ca0*/  FADD.FTZ R8, R72, R33 ;  /* 0x0000002148087221 */ /* 0x000fe20000010000 */
[----:B------:R-:W-:Y:S02]  /*14cb0*/  F2FP.F16.F32.PACK_AB R190, R9, R190 ;  /* 0x000000be09be723e */ /* 0x000fe400000000ff */
[----:B------:R-:W-:-:S02]  /*14cc0*/  CS2R R72, SRZ ;  /* 0x0000000000487805 */ /* 0x000fc4000001ff00 */
[----:B------:R-:W-:Y:S01]  /*14cd0*/  CS2R R44, SRZ ;  /* 0x00000000002c7805 */ /* 0x000fe2000001ff00 */
[----:B------:R-:W-:Y:S01]  /*14ce0*/  FADD.FTZ R35, R187, R8 ;  /* 0x00000008bb237221 */ /* 0x000fe20000010000 */
[----:B------:R-:W-:Y:S01]  /*14cf0*/  F2FP.F16.F32.PACK_AB R187, R54, R187 ;  /* 0x000000bb36bb723e */ /* 0x000fe200000000ff */
[----:B------:R-:W2:Y:S01]  /*14d00*/  MUFU.EX2 R186, R186 ;  /* 0x000000ba00ba7308 */ /* 0x000ea20000000800 */
[----:B0-----:R-:W-:Y:S01]  /*14d10*/  FADD.FTZ R6, R184, R31 ;  /* 0x0000001fb8067221 */ /* 0x001fe20000010000 */
[----:B------:R-:W-:Y:S01]  /*14d20*/  FADD.FTZ R8, R54, R35 ;  /* 0x0000002336087221 */ /* 0x000fe20000010000 */
[----:B------:R-:W-:-:S03]  /*14d30*/  CS2R R54, SRZ ;  /* 0x0000000000367805 */ /* 0x000fc6000001ff00 */
[----:B------:R-:W-:Y:S01]  /*14d40*/  FADD.FTZ R35, R181, R8 ;  /* 0x00000008b5237221 */ /* 0x000fe20000010000 */
[C---:B------:R-:W-:Y:S01]  /*14d50*/  F2FP.F16.F32.PACK_AB R181, R36.reuse, R181 ;  /* 0x000000b524b5723e */ /* 0x040fe200000000ff */
[----:B------:R-:W0:Y:S01]  /*14d60*/  MUFU.EX2 R15, R15 ;  /* 0x0000000f000f7308 */ /* 0x000e220000000800 */
[C---:B-1----:R-:W-:Y:S01]  /*14d70*/  FADD.FTZ R33, R11.reuse, R6 ;  /* 0x000000060b217221 */ /* 0x042fe20000010000 */
[----:B------:R-:W-:Y:S01]  /*14d80*/  FADD.FTZ R8, R36, R35 ;  /* 0x0000002324087221 */ /* 0x000fe20000010000 */
[----:B------:R-:W-:-:S03]  /*14d90*/  F2FP.F16.F32.PACK_AB R184, R11, R184 ;  /* 0x000000b80bb8723e */ /* 0x000fc600000000ff */
[----:B------:R-:W-:Y:S01]  /*14da0*/  FADD.FTZ R35, R183, R8 ;  /* 0x00000008b7237221 */ /* 0x000fe20000010000 */
[----:B------:R-:W-:Y:S01]  /*14db0*/  LEA.HI.SX32 R8, R20, R37, 0x1c ;  /* 0x0000002514087211 */ /* 0x000fe200078fe2ff */
[----:B------:R-:W1:Y:S01]  /*14dc0*/  MUFU.EX2 R180, R180 ;  /* 0x000000b400b47308 */ /* 0x000e620000000800 */
[----:B--2---:R-:W-:Y:S01]  /*14dd0*/  FADD.FTZ R6, R186, R33 ;  /* 0x00000021ba067221 */ /* 0x004fe20000010000 */
[C---:B------:R-:W-:Y:S01]  /*14de0*/  FADD.FTZ R10, R34.reuse, R35 ;  /* 0x00000023220a7221 */ /* 0x040fe20000010000 */
[----:B------:R-:W-:Y:S02]  /*14df0*/  VIMNMX R223, R225, R8, !PT ;  /* 0x00000008e1df7248 */ /* 0x000fe40007fe0100 */
[----:B------:R-:W-:Y:S01]  /*14e00*/  F2FP.F16.F32.PACK_AB R183, R34, R183 ;  /* 0x000000b722b7723e */ /* 0x000fe200000000ff */
[----:B------:R-:W-:Y:S01]  /*14e10*/  FADD.FTZ R35, R177, R10 ;  /* 0x0000000ab1237221 */ /* 0x000fe20000010000 */
[C---:B------:R-:W-:Y:S01]  /*14e20*/  F2FP.F16.F32.PACK_AB R177, R30.reuse, R177 ;  /* 0x000000b11eb1723e */ /* 0x040fe200000000ff */
[----:B------:R-:W2:Y:S01]  /*14e30*/  MUFU.EX2 R21, R21 ;  /* 0x0000001500157308 */ /* 0x000ea20000000800 */
[C---:B0-----:R-:W-:Y:S01]  /*14e40*/  FADD.FTZ R33, R15.reuse, R6 ;  /* 0x000000060f217221 */ /* 0x041fe20000010000 */
[----:B------:R-:W-:Y:S01]  /*14e50*/  FADD.FTZ R10, R30, R35 ;  /* 0x000000231e0a7221 */ /* 0x000fe20000010000 */
[----:B------:R-:W-:-:S03]  /*14e60*/  F2FP.F16.F32.PACK_AB R186, R15, R186 ;  /* 0x000000ba0fba723e */ /* 0x000fc600000000ff */
[----:B------:R-:W-:Y:S01]  /*14e70*/  FADD.FTZ R37, R179, R10 ;  /* 0x0000000ab3257221 */ /* 0x000fe20000010000 */
[----:B------:R-:W-:Y:S01]  /*14e80*/  F2FP.F16.F32.PACK_AB R179, R32, R179 ;  /* 0x000000b320b3723e */ /* 0x000fe200000000ff */
[----:B------:R-:W0:Y:S01]  /*14e90*/  MUFU.EX2 R182, R182 ;  /* 0x000000b600b67308 */ /* 0x000e220000000800 */
[----:B-1----:R-:W-:Y:S01]  /*14ea0*/  FADD.FTZ R6, R180, R33 ;  /* 0x00000021b4067221 */ /* 0x002fe20000010000 */
[----:B------:R-:W-:Y:S01]  /*14eb0*/  FADD.FTZ R10, R32, R37 ;  /* 0x00000025200a7221 */ /* 0x000fe20000010000 */
[----:B------:R-:W-:-:S03]  /*14ec0*/  CS2R R36, SRZ ;  /* 0x0000000000247805 */ /* 0x000fc6000001ff00 */
[----:B------:R-:W-:Y:S01]  /*14ed0*/  FADD.FTZ R7, R173, R10 ;  /* 0x0000000aad077221 */ /* 0x000fe20000010000 */
[----:B------:R-:W-:Y:S01]  /*14ee0*/  F2FP.F16.F32.PACK_AB R173, R28, R173 ;  /* 0x000000ad1cad723e */ /* 0x000fe200000000ff */
        /* <DEDUP_REMOVED lines=12> */
[----:B------:R-:W-:Y:S02]  /*14fb0*/  F2FP.F16.F32.PACK_AB R176, R27, R176 ;  /* 0x000000b01bb0723e */ /* 0x000fe400000000ff */
[----:B------:R-:W-:-:S04]  /*14fc0*/  CS2R R26, SRZ ;  /* 0x00000000001a7805 */ /* 0x000fc8000001ff00 */
[----:B------:R-:W0:Y:S01]  /*14fd0*/  MUFU.EX2 R172, R172 ;  /* 0x000000ac00ac7308 */ /* 0x000e220000000800 */
[----:B-1----:R-:W-:-:S07]  /*14fe0*/  FADD.FTZ R6, R178, R35 ;  /* 0x00000023b2067221 */ /* 0x002fce0000010000 */
[----:B------:R1:W3:Y:S01]  /*14ff0*/  MUFU.EX2 R31, R74 ;  /* 0x0000004a001f7308 */ /* 0x0002e20000000800 */
[C---:B--2---:R-:W-:Y:S01]  /*15000*/  FADD.FTZ R35, R29.reuse, R6 ;  /* 0x000000061d237221 */ /* 0x044fe20000010000 */
[----:B------:R-:W-:-:S06]  /*15010*/  F2FP.F16.F32.PACK_AB R178, R29, R178 ;  /* 0x000000b21db2723e */ /* 0x000fcc00000000ff */
[----:B------:R-:W2:Y:S01]  /*15020*/  MUFU.EX2 R169, R169 ;  /* 0x000000a900a97308 */ /* 0x000ea20000000800 */
[----:B0-----:R-:W-:Y:S01]  /*15030*/  FADD.FTZ R6, R172, R35 ;  /* 0x00000023ac067221 */ /* 0x001fe20000010000 */
[----:B-1----:R-:W-:Y:S02]  /*15040*/  CS2R R74, SRZ ;  /* 0x00000000004a7805 */ /* 0x002fe4000001ff00 */
[----:B------:R-:W-:-:S04]  /*15050*/  CS2R R34, SRZ ;  /* 0x0000000000227805 */ /* 0x000fc8000001ff00 */
[----:B------:R-:W0:Y:S01]  /*15060*/  MUFU.EX2 R92, R92 ;  /* 0x0000005c005c7308 */ /* 0x000e220000000800 */
[C---:B---3--:R-:W-:Y:S01]  /*15070*/  FADD.FTZ R11, R31.reuse, R6 ;  /* 0x000000061f0b7221 */ /* 0x048fe20000010000 */
[----:B------:R-:W-:Y:S01]  /*15080*/  FADD.FTZ R6, R28, R7 ;  /* 0x000000071c067221 */ /* 0x000fe20000010000 */
[----:B------:R-:W-:Y:S02]  /*15090*/  F2FP.F16.F32.PACK_AB R172, R31, R172 ;  /* 0x000000ac1fac723e */ /* 0x000fe400000000ff */
[----:B------:R-:W-:Y:S02]  /*150a0*/  CS2R R30, SRZ ;  /* 0x00000000001e7805 */ /* 0x000fe4000001ff00 */
[----:B------:R-:W-:Y:S01]  /*150b0*/  CS2R R28, SRZ ;  /* 0x00000000001c7805 */ /* 0x000fe2000001ff00 */
[----:B------:R-:W-:Y:S01]  /*150c0*/  FADD.FTZ R7, R175, R6 ;  /* 0x00000006af077221 */ /* 0x000fe20000010000 */
[C---:B------:R-:W-:Y:S01]  /*150d0*/  F2FP.F16.F32.PACK_AB R175, R24.reuse, R175 ;  /* 0x000000af18af723e */ /* 0x040fe200000000ff */
[----:B------:R-:W1:Y:S02]  /*150e0*/  MUFU.EX2 R12, R12 ;  /* 0x0000000c000c7308 */ /* 0x000e640000000800 */
[----:B------:R-:W-:Y:S01]  /*150f0*/  FADD.FTZ R6, R24, R7 ;  /* 0x0000000718067221 */ /* 0x000fe20000010000 */
[----:B------:R-:W-:-:S03]  /*15100*/  CS2R R24, SRZ ;  /* 0x0000000000187805 */ /* 0x000fc6000001ff00 */
[----:B--2---:R-:W-:Y:S02]  /*15110*/  FADD.FTZ R7, R169, R6 ;  /* 0x00000006a9077221 */ /* 0x004fe40000010000 */
[----:B------:R2:W3:Y:S01]  /*15120*/  MUFU.EX2 R13, R94 ;  /* 0x0000005e000d7308 */ /* 0x0004e20000000800 */
[----:B0-----:R-:W-:-:S07]  /*15130*/  FADD.FTZ R10, R92, R11 ;  /* 0x0000000b5c0a7221 */ /* 0x001fce0000010000 */
[----:B------:R-:W0:Y:S01]  /*15140*/  MUFU.EX2 R58, R58 ;  /* 0x0000003a003a7308 */ /* 0x000e220000000800 */
[C---:B-1----:R-:W-:Y:S01]  /*15150*/  FADD.FTZ R6, R12.reuse, R7 ;  /* 0x000000070c067221 */ /* 0x042fe20000010000 */
[----:B------:R-:W-:Y:S01]  /*15160*/  F2FP.F16.F32.PACK_AB R169, R12, R169 ;  /* 0x000000a90ca9723e */ /* 0x000fe200000000ff */
[----:B------:R-:W-:Y:S01]  /*15170*/  VIADD R12, R80, 0xfffffffe ;  /* 0xfffffffe500c7836 */ /* 0x000fe20000000000 */
[----:B--2---:R-:W-:Y:S02]  /*15180*/  CS2R R94, SRZ ;  /* 0x00000000005e7805 */ /* 0x004fe4000001ff00 */
[----:B------:R-:W-:Y:S02]  /*15190*/  CS2R R80, SRZ ;  /* 0x0000000000507805 */ /* 0x000fe4000001ff00 */
[----:B------:R1:W2:Y:S01]  /*151a0*/  MUFU.EX2 R33, R96 ;  /* 0x0000006000217308 */ /* 0x0002a20000000800 */
[----:B---3--:R-:W-:Y:S01]  /*151b0*/  FADD.FTZ R11, R13, R10 ;  /* 0x0000000a0d0b7221 */ /* 0x008fe20000010000 */
[----:B------:R-:W-:-:S02]  /*151c0*/  ISETP.GE.AND P1, PT, R12, R223, PT ;  /* 0x000000df0c00720c */ /* 0x000fc40003f26270 */
[----:B------:R-:W-:Y:S02]  /*151d0*/  F2FP.F16.F32.PACK_AB R174, R13, R92 ;  /* 0x0000005c0dae723e */ /* 0x000fe400000000ff */
[----:B------:R-:W-:Y:S02]  /*151e0*/  CS2R R92, SRZ ;  /* 0x00000000005c7805 */ /* 0x000fe4000001ff00 */
[----:B------:R-:W-:Y:S01]  /*151f0*/  MUFU.EX2 R171, R171 ;  /* 0x000000ab00ab7308 */ /* 0x000fe20000000800 */
[----:B0-----:R-:W-:Y:S01]  /*15200*/  FADD.FTZ R14, R58, R11 ;  /* 0x0000000b3a0e7221 */ /* 0x001fe20000010000 */
[----:B-1----:R-:W-:-:S06]  /*15210*/  CS2R R96, SRZ ;  /* 0x0000000000607805 */ /* 0x002fcc000001ff00 */
[----:B------:R-:W0:Y:S01]  /*15220*/  MUFU.EX2 R98, R98 ;  /* 0x0000006200627308 */ /* 0x000e220000000800 */
[C---:B--2---:R-:W-:Y:S01]  /*15230*/  FADD.FTZ R11, R33.reuse, R14 ;  /* 0x0000000e210b7221 */ /* 0x044fe20000010000 */
[----:B------:R-:W-:Y:S02]  /*15240*/  F2FP.F16.F32.PACK_AB R168, R33, R58 ;  /* 0x0000003a21a8723e */ /* 0x000fe400000000ff */
[----:B------:R-:W-:Y:S02]  /*15250*/  CS2R R58, SRZ ;  /* 0x00000000003a7805 */ /* 0x000fe4000001ff00 */
[----:B------:R-:W-:Y:S02]  /*15260*/  CS2R R32, SRZ ;  /* 0x0000000000207805 */ /* 0x000fe4000001ff00 */
[----:B------:R1:W2:Y:S08]  /*15270*/  MUFU.EX2 R9, R100 ;  /* 0x0000006400097308 */ /* 0x0002b00000000800 */
[----:B------:R3:W4:Y:S01]  /*15280*/  MUFU.EX2 R10, R5 ;  /* 0x00000005000a7308 */ /* 0x0007220000000800 */
[----:B0-----:R-:W-:Y:S01]  /*15290*/  FADD.FTZ R14, R98, R11 ;  /* 0x0000000b620e7221 */ /* 0x001fe20000010000 */
[----:B-1----:R-:W-:Y:S01]  /*152a0*/  CS2R R100, SRZ ;  /* 0x0000000000647805 */ /* 0x002fe2000001ff00 */
[----:B---3--:R-:W-:-:S02]  /*152b0*/  FADD.FTZ R5, R171, R6 ;  /* 0x00000006ab057221 */ /* 0x008fc40000010000 */
[C---:B--2---:R-:W-:Y:S01]  /*152c0*/  FADD.FTZ R7, R9.reuse, R14 ;  /* 0x0000000e09077221 */ /* 0x044fe20000010000 */
[----:B------:R-:W-:Y:S02]  /*152d0*/  F2FP.F16.F32.PACK_AB R170, R9, R98 ;  /* 0x0000006209aa723e */ /* 0x000fe400000000ff */
[----:B------:R-:W-:Y:S02]  /*152e0*/  CS2R R98, SRZ ;  /* 0x0000000000627805 */ /* 0x000fe4000001ff00 */
[----:B------:R-:W-:Y:S01]  /*152f0*/  MOV R14, 0x3f800000 ;  /* 0x3f800000000e7802 */ /* 0x000fe20000000f00 */
[C---:B----4-:R-:W-:Y:S01]  /*15300*/  FADD.FTZ R6, R10.reuse, R5 ;  /* 0x000000050a067221 */ /* 0x050fe20000010000 */
[----:B------:R-:W-:Y:S01]  /*15310*/  F2FP.F16.F32.PACK_AB R171, R10, R171 ;  /* 0x000000ab0aab723e */ /* 0x000fe200000000ff */
[----:B------:R-:W-:Y:S01]  /*15320*/  IMAD.MOV.U32 R5, RZ, RZ, 0x3f800000 ;  /* 0x3f800000ff057424 */ /* 0x000fe200078e00ff */
[----:B------:R-:W-:Y:S06]  /*15330*/  @!P1 BRA `(.L_x_6115) ;  /* 0x0000003000209947 */ /* 0x000fec0003800000 */
[----:B------:R-:W-:Y:S01]  /*15340*/  BSSY B1, `(.L_x_6115) ;  /* 0x0000307000017945 */ /* 0x000fe20003800000 */
[----:B------:R-:W-:Y:S01]  /*15350*/  IMAD.MOV.U32 R10, RZ, RZ, R4 ;  /* 0x000000ffff0a7224 */ /* 0x000fe200078e0004 */
[----:B------:R-:W-:Y:S01]  /*15360*/  MOV R9, R196 ;  /* 0x000000c400097202 */ /* 0x000fe20000000f00 */
[----:B------:R-:W-:Y:S02]  /*15370*/  IMAD.MOV.U32 R11, RZ, RZ, R0 ;  /* 0x000000ffff0b7224 */ /* 0x000fe400078e0000 */
[----:B------:R-:W-:Y:S02]  /*15380*/  IMAD.MOV.U32 R8, RZ, RZ, R200 ;  /* 0x000000ffff087224 */ /* 0x000fe400078e00c8 */
[----:B------:R-:W-:Y:S02]  /*15390*/  IMAD.MOV.U32 R5, RZ, RZ, 0x3f800000 ;  /* 0x3f800000ff057424 */ /* 0x000fe400078e00ff */
[----:B------:R-:W-:-:S07]  /*153a0*/  IMAD.MOV.U32 R119, RZ, RZ, RZ ;  /* 0x000000ffff777224 */ /* 0x000fce00078e00ff */
.L_x_6128:
[----:B------:R-:W-:-:S04]  /*153b0*/  ISETP.NE.AND P1, PT, R9, 0x1, PT ;  /* 0x000000010900780c */ /* 0x000fc80003f25270 */
[----:B------:R-:W-:-:S04]  /*153c0*/  SEL R200, RZ, 0x1, P1 ;  /* 0x00000001ffc87807 */ /* 0x000fc80000800000 */
[----:B------:R-:W-:Y:S01]  /*153d0*/  LOP3.LUT R200, R8, R200, RZ, 0x3c, !PT ;  /* 0x000000c808c87212 */ /* 0x000fe200078e3cff */
[----:B------:R-:W-:Y:S06]  /*153e0*/  @!P0 BRA `(.L_x_6116) ;  /* 0x0000000000048947 */ /* 0x000fec0003800000 */
[----:B------:R-:W-:Y:S01]  /*153f0*/  BPT.TRAP 0x1 ;  /* 0x000000040000795c */ /* 0x000fe20000300000 */
.L_x_6116:
        /* <DEDUP_REMOVED lines=8> */
.L_x_6117:
[----:B------:R-:W-:Y:S01]  /*15480*/  IMAD R126, R196, 0x900, R219 ;  /* 0x00000900c47e7824 */ /* 0x000fe200078e02db */
[----:B------:R-:W-:Y:S03]  /*15490*/  BSSY B2, `(.L_x_6118) ;  /* 0x0000006000027945 */ /* 0x000fe60003800000 */
[C---:B------:R-:W-:Y:S02]  /*154a0*/  VIADD R122, R126.reuse, 0x2 ;  /* 0x000000027e7a7836 */ /* 0x040fe40000000000 */
[----:B------:R-:W-:Y:S01]  /*154b0*/  VIADD R124, R126, 0x4 ;  /* 0x000000047e7c7836 */ /* 0x000fe20000000000 */
[----:B-1----:R-:W-:Y:S06]  /*154c0*/  @P1 BRA `(.L_x_6119) ;  /* 0x0000000000081947 */ /* 0x002fec0003800000 */
[----:B------:R-:W1:Y:S02]  /*154d0*/  SYNCS.PHASECHK.TRANS64.TRYWAIT P1, [R0+URZ+0x30830], R3 ;  /* 0x03083003000075a7 */ /* 0x000e64000802017f */
[----:B-1----:R-:W-:Y:S05]  /*154e0*/  @!P1 BRA `(.L_x_6120) ;  /* 0x00000134009c9947 */ /* 0x002fea0003800000 */
.L_x_6119:
[----:B------:R-:W-:Y:S05]  /*154f0*/  BSYNC B2 ;  /* 0x0000000000027941 */ /* 0x000fea0003800000 */
.L_x_6118:
[----:B------:R-:W2:Y:S04]  /*15500*/  LDL.64 R128, [R1+0x30] ;  /* 0x0000300001807983 */ /* 0x000ea80000100a00 */
[----:B------:R3:W-:Y:S04]  /*15510*/  STL.64 [R1+0x78], R6 ;  /* 0x0000780601007387 */ /* 0x0007e80000100a00 */
[----:B---3--:R-:W3:Y:S01]  /*15520*/  LDL.64 R6, [R1+0x28] ;  /* 0x0000280001067983 */ /* 0x008ee20000100a00 */
[----:B------:R-:W-:Y:S01]  /*15530*/  IMAD.MOV.U32 R120, RZ, RZ, R126 ;  /* 0x000000ffff787224 */ /* 0x000fe200078e007e */
        /* <DEDUP_REMOVED lines=8> */
[----:B------:R-:W-:Y:S01]  /*155c0*/  R2UR UR42, R122 ;  /* 0x000000007a2a72ca */ /* 0x000fe200000e0000 */
[----:B------:R-:W-:Y:S01]  /*155d0*/  IMAD.MOV.U32 R125, RZ, RZ, 0x40000040 ;  /* 0x40000040ff7d7424 */ /* 0x000fe200078e00ff */
[----:B------:R-:W-:Y:S01]  /*155e0*/  R2UR UR38, R120 ;  /* 0x00000000782672ca */ /* 0x000fe200000e0000 */
[C---:B------:R-:W-:Y:S01]  /*155f0*/  VIADD R120, R126.reuse, 0x304 ;  /* 0x000003047e787836 */ /* 0x040fe20000000000 */
[----:B------:R-:W-:Y:S01]  /*15600*/  IADD3 R122, R126, 0x300, RZ ;  /* 0x000003007e7a7810 */ /* 0x000fe20007ffe0ff */
[-C--:B------:R-:W-:Y:S01]  /*15610*/  FMUL.FTZ R24, R24, R14.reuse ;  /* 0x0000000e18187220 */ /* 0x080fe20000410000 */
[----:B------:R-:W-:Y:S01]  /*15620*/  MOV R121, 0x40000040 ;  /* 0x4000004000797802 */ /* 0x000fe20000000f00 */
[-C--:B------:R-:W-:Y:S01]  /*15630*/  FMUL.FTZ R25, R25, R14.reuse ;  /* 0x0000000e19197220 */ /* 0x080fe20000410000 */
        /* <DEDUP_REMOVED lines=133> */
[----:B---3--:R-:W-:Y:S02]  /*15e90*/  R2UR UR44, R6 ;  /* 0x00000000062c72ca */ /* 0x008fe400000e0000 */
[----:B------:R-:W-:Y:S02]  /*15ea0*/  R2UR UR45, R7 ;  /* 0x00000000072d72ca */ /* 0x000fe400000e0000 */
[----:B------:R-:W-:Y:S01]  /*15eb0*/  R2UR UR49, R213 ;  /* 0x00000000d53172ca */ /* 0x000fe200000e0000 */
[----:B------:R0:W5:Y:S01]  /*15ec0*/  LDL.LU.64 R6, [R1+0x78] ;  /* 0x0000780001067983 */ /* 0x0001620000300a00 */
[----:B------:R-:W-:Y:S01]  /*15ed0*/  UMOV UR24, UR56 ;  /* 0x0000003800187c82 */ /* 0x000fe20008000000 */
[----:B------:R-:W-:Y:S01]  /*15ee0*/  UMOV UR25, UR57 ;  /* 0x0000003900197c82 */ /* 0x000fe20008000000 */
[----:B------:R-:W-:Y:S01]  /*15ef0*/  UMOV UR20, UR52 ;  /* 0x0000003400147c82 */ /* 0x000fe20008000000 */
[----:B------:R-:W-:Y:S01]  /*15f00*/  UMOV UR21, UR53 ;  /* 0x0000003500157c82 */ /* 0x000fe20008000000 */
[----:B------:R-:W-:Y:S01]  /*15f10*/  R2UR UR48, R214 ;  /* 0x00000000d63072ca */ /* 0x000fe200000e0000 */
[----:B------:R-:W-:-:S02]  /*15f20*/  WARPGROUP.DEPBAR.LE gsb0, 0x0 ;  /* 0x00008000000079c5 */ /* 0x000fc40000010000 */
[----:B------:R-:W-:-:S06]  /*15f30*/  WARPGROUP.ARRIVE ;  /* 0x00000000000079c5 */ /* 0x000fcc0000000000 */
        /* <DEDUP_REMOVED lines=14> */
[----:B------:R-:W4:Y:S01]  /*16020*/  LDL.64 R20, [R1+0x10] ;  /* 0x0000100001147983 */ /* 0x000f220000100a00 */
[----:B------:R-:W-:Y:S02]  /*16030*/  WARPGROUP.DEPBAR.LE gsb0, 0x0 ;  /* 0x00008000000079c5 */ /* 0x000fe40000010000 */
[----:B------:R-:W-:Y:S01]  /*16040*/  WARPGROUP.ARRIVE ;  /* 0x00000000000079c5 */ /* 0x000fe20000000000 */
[----:B---3--:R-:W-:Y:S02]  /*16050*/  R2UR UR36, R210 ;  /* 0x00000000d22472ca */ /* 0x008fe400000e0000 */
[----:B------:R-:W-:-:S13]  /*16060*/  R2UR UR37, R211 ;  /* 0x00000000d32572ca */ /* 0x000fda00000e0000 */
[----:B------:R-:W-:Y:S01]  /*16070*/  HGMMA.64x96x16.F32 R120, gdesc[UR36], R120, gsb0 ;  /* 0x01600000247879f0 */ /* 0x000fe20008000878 */
[----:B----4-:R-:W-:Y:S02]  /*16080*/  R2UR UR32, R20 ;  /* 0x00000000142072ca */ /* 0x010fe400000e0000 */
[----:B------:R-:W-:Y:S02]  /*16090*/  R2UR UR33, R21 ;  /* 0x00000000152172ca */ /* 0x000fe400000e0000 */
[----:B--2---:R-:W-:Y:S02]  /*160a0*/  R2UR UR28, R212 ;  /* 0x00000000d41c72ca */ /* 0x004fe400000e0000 */
        /* <DEDUP_REMOVED lines=24> */
[----:B------:R-:W-:-:S03]  /*16230*/  UMOV UR4, UR40 ;  /* 0x0000002800047c82 */ /* 0x000fc60008000000 */
        /* <DEDUP_REMOVED lines=13> */
[----:B------:R-:W-:Y:S02]  /*16310*/  WARPGROUP.DEPBAR.LE gsb0, 0x0 ;  /* 0x00008000000079c5 */ /* 0x000fe40000010000 */
[----:B0-----:R-:W-:Y:S11]  /*16320*/  @!P0 BRA `(.L_x_6121) ;  /* 0x0000000000048947 */ /* 0x001ff60003800000 */
[----:B------:R-:W-:Y:S01]  /*16330*/  BPT.TRAP 0x1 ;  /* 0x000000040000795c */ /* 0x000fe20000300000 */
.L_x_6121:
[----:B------:R-:W-:Y:S01]  /*16340*/  SHF.L.U32 R3, R8, 0x1f, RZ ;  /* 0x0000001f08037819 */ /* 0x000fe200000006ff */
[----:B------:R-:W-:-:S04]  /*16350*/  IMAD R13, R9, 0x8, R2 ;  /* 0x00000008090d7824 */ /* 0x000fc800078e0202 */
[----:B------:R0:W1:Y:S01]  /*16360*/  SYNCS.PHASECHK.TRANS64.TRYWAIT P1, [R13+URZ+0x30850], R3 ;  /* 0x030850030d0075a7 */ /* 0x000062000802017f */
[----:B------:R-:W-:Y:S05]  /*16370*/  @!P0 BRA `(.L_x_6122) ;  /* 0x0000000000048947 */ /* 0x000fea0003800000 */
[----:B------:R-:W-:Y:S01]  /*16380*/  BPT.TRAP 0x1 ;  /* 0x000000040000795c */ /* 0x000fe20000300000 */
.L_x_6122:
[----:B------:R-:W-:Y:S04]  /*16390*/  BSSY B2, `(.L_x_6123) ;  /* 0x0000004000027945 */ /* 0x000fe80003800000 */
[----:B-1----:R-:W-:Y:S05]  /*163a0*/  @P1 BRA `(.L_x_6124) ;  /* 0x0000000000081947 */ /* 0x002fea0003800000 */
[----:B------:R-:W1:Y:S02]  /*163b0*/  SYNCS.PHASECHK.TRANS64.TRYWAIT P1, [R13+URZ+0x30850], R3 ;  /* 0x030850030d0075a7 */ /* 0x000e64000802017f */
[----:B-1----:R-:W-:Y:S05]  /*163c0*/  @!P1 BRA `(.L_x_6125) ;  /* 0x0000012400f89947 */ /* 0x002fea0003800000 */
.L_x_6124:
[----:B------:R-:W-:Y:S05]  /*163d0*/  BSYNC B2 ;  /* 0x0000000000027941 */ /* 0x000fea0003800000 */
.L_x_6123:
[----:B01----:R-:W-:Y:S01]  /*163e0*/  VIADD R3, R2, 0x400 ;  /* 0x0000040002037836 */ /* 0x003fe20000000000 */
[----:B------:R-:W-:Y:S01]  /*163f0*/  WARPGROUP.ARRIVE ;  /* 0x00000000000079c5 */ /* 0x000fe20000000000 */
[----:B------:R-:W-:-:S03]  /*16400*/  IMAD.MOV.U32 R5, RZ, RZ, 0x40000040 ;  /* 0x40000040ff057424 */ /* 0x000fc600078e00ff */
[----:B------:R-:W-:Y:S02]  /*16410*/  SHF.R.U32.HI R3, RZ, 0x4, R3 ;  /* 0x00000004ff037819 */ /* 0x000fe40000011603 */
[----:B------:R-:W-:Y:S01]  /*16420*/  R2UR UR7, R5 ;  /* 0x00000000050772ca */ /* 0x000fe200000e0000 */
[----:B------:R-:W-:Y:S01]  /*16430*/  IMAD.MOV.U32 R5, RZ, RZ, 0x40000040 ;  /* 0x40000040ff057424 */ /* 0x000fe200078e00ff */
[----:B------:R-:W-:-:S04]  /*16440*/  LOP3.LUT R3, R3, 0x3fff, RZ, 0xc0, !PT ;  /* 0x00003fff03037812 */ /* 0x000fc800078ec0ff */
        /* <DEDUP_REMOVED lines=41> */
.L_x_6126:
[----:B------:R-:W2:Y:S01]  /*166e0*/  LDL R4, [R1+0x3c] ;  /* 0x00003c0001047983 */ /* 0x000ea20000100800 */
[----:B------:R-:W0:Y:S01]  /*166f0*/  LDC R3, c[0x0][0x448] ;  /* 0x00011200ff037b82 */ /* 0x000e220000000800 */
[----:B------:R-:W-:-:S05]  /*16700*/  VIADD R0, R0, 0x30840 ;  /* 0x0003084000007836 */ /* 0x000fca0000000000 */
[----:B------:R-:W-:-:S04]  /*16710*/  PRMT R0, R218, 0x654, R0 ;  /* 0x00000654da007816 */ /* 0x000fc80000000000 */
[----:B------:R1:W-:Y:S01]  /*16720*/  SYNCS.ARRIVE.TRANS64.RED.A1T0 RZ, [R0+URZ], RZ ;  /* 0x000000ff00ff79a7 */ /* 0x0003e2000810043f */
[----:B0-----:R-:W-:-:S13]  /*16730*/  ISETP.NE.AND P1, PT, R3, 0x1, PT ;  /* 0x000000010300780c */ /* 0x001fda0003f25270 */
[----:B------:R-:W0:Y:S08]  /*16740*/  @P1 LDC R3, c[0x0][0x44c] ;  /* 0x00011300ff031b82 */ /* 0x000e300000000800 */
[----:B-1----:R-:W1:Y:S01]  /*16750*/  @P1 LDC R0, c[0x0][0x450] ;  /* 0x00011400ff001b82 */ /* 0x002e620000000800 */
[----:B------:R-:W-:Y:S01]  /*16760*/  FMUL.FTZ R15, R129, UR39 ;  /* 0x00000027810f7c20 */ /* 0x000fe20008410000 */
[----:B------:R-:W-:Y:S01]  /*16770*/  FMUL.FTZ R129, R133, UR39 ;  /* 0x0000002785817c20 */ /* 0x000fe20008410000 */
[----:B------:R-:W-:Y:S01]  /*16780*/  FMUL.FTZ R184, R128, UR39 ;  /* 0x0000002780b87c20 */ /* 0x000fe20008410000 */
[----:B------:R-:W-:Y:S01]  /*16790*/  FMUL.FTZ R185, R131, UR39 ;  /* 0x0000002783b97c20 */ /* 0x000fe20008410000 */
[----:B------:R-:W-:-:S02]  /*167a0*/  IMAD R131, R12, -0x60, RZ ;  /* 0xffffffa00c837824 */ /* 0x000fc400078e02ff */
[----:B------:R-:W-:Y:S02]  /*167b0*/  FMUL.FTZ R128, R137, UR39 ;  /* 0x0000002789807c20 */ /* 0x000fe40008410000 */
[----:B------:R-:W3:Y:S01]  /*167c0*/  MUFU.TANH R184, R184 ;  /* 0x000000b800b87308 */ /* 0x000ee20000002400 */
[----:B------:R-:W-:Y:S01]  /*167d0*/  IADD3 R131, -R229, 0x1, R131 ;  /* 0x00000001e5837810 */ /* 0x000fe20007ffe183 */
[----:B------:R-:W-:-:S03]  /*167e0*/  FMUL.FTZ R178, R148, UR39 ;  /* 0x0000002794b27c20 */ /* 0x000fc60008410000 */
[----:B------:R-:W-:-:S03]  /*167f0*/  IADD3 R131, -R227, R131, R228 ;  /* 0x00000083e3837210 */ /* 0x000fc60007ffe1e4 */
[----:B------:R-:W4:Y:S01]  /*16800*/  MUFU.TANH R128, R128 ;  /* 0x0000008000807308 */ /* 0x000f220000002400 */
[----:B------:R-:W-:Y:S01]  /*16810*/  FMUL.FTZ R20, R157, UR39 ;  /* 0x000000279d147c20 */ /* 0x000fe20008410000 */
[----:B------:R-:W-:Y:S01]  /*16820*/  FMUL.FTZ R188, R120, UR39 ;  /* 0x0000002778bc7c20 */ /* 0x000fe20008410000 */
[----:B------:R-:W-:-:S05]  /*16830*/  FMUL.FTZ R8, R121, UR39 ;  /* 0x0000002779087c20 */ /* 0x000fca0008410000 */
[----:B------:R-:W4:Y:S01]  /*16840*/  MUFU.TANH R178, R178 ;  /* 0x000000b200b27308 */ /* 0x000f220000002400 */
[----:B------:R-:W-:-:S07]  /*16850*/  FMUL.FTZ R190, R124, UR39 ;  /* 0x000000277cbe7c20 */ /* 0x000fce0008410000 */
[----:B------:R-:W4:Y:S01]  /*16860*/  MUFU.TANH R20, R20 ;  /* 0x0000001400147308 */ /* 0x000f220000002400 */
[----:B------:R-:W-:-:S07]  /*16870*/  FMUL.FTZ R9, R125, UR39 ;  /* 0x000000277d097c20 */ /* 0x000fce0008410000 */
[----:B------:R-:W4:Y:S08]  /*16880*/  MUFU.TANH R188, R188 ;  /* 0x000000bc00bc7308 */ /* 0x000f300000002400 */
[----:B------:R-:W-:Y:S08]  /*16890*/  MUFU.TANH R8, R8 ;  /* 0x0000000800087308 */ /* 0x000ff00000002400 */
[----:B------:R-:W-:Y:S01]  /*168a0*/  MUFU.TANH R190, R190 ;  /* 0x000000be00be7308 */ /* 0x000fe20000002400 */
[----:B------:R-:W-:-:S07]  /*168b0*/  FMUL.FTZ R186, R132, UR39 ;  /* 0x0000002784ba7c20 */ /* 0x000fce0008410000 */
[----:B------:R-:W-:Y:S01]  /*168c0*/  MUFU.TANH R9, R9 ;  /* 0x0000000900097308 */ /* 0x000fe20000002400 */
[----:B------:R-:W-:Y:S01]  /*168d0*/  FMUL.FTZ R187, R135, UR39 ;  /* 0x0000002787bb7c20 */ /* 0x000fe20008410000 */
[----:B------:R-:W-:-:S06]  /*168e0*/  FMUL.FTZ R180, R136, UR39 ;  /* 0x0000002788b47c20 */ /* 0x000fcc0008410000 */
[----:B------:R-:W-:Y:S08]  /*168f0*/  MUFU.TANH R15, R15 ;  /* 0x0000000f000f7308 */ /* 0x000ff00000002400 */
[----:B------:R-:W-:Y:S01]  /*16900*/  MUFU.TANH R186, R186 ;  /* 0x000000ba00ba7308 */ /* 0x000fe20000002400 */
[----:B------:R-:W-:-:S07]  /*16910*/  FMUL.FTZ R182, R140, UR39 ;  /* 0x000000278cb67c20 */ /* 0x000fce0008410000 */
[----:B------:R-:W-:Y:S08]  /*16920*/  MUFU.TANH R129, R129 ;  /* 0x0000008100817308 */ /* 0x000ff00000002400 */
[----:B------:R-:W-:Y:S01]  /*16930*/  MUFU.TANH R180, R180 ;  /* 0x000000b400b47308 */ /* 0x000fe20000002400 */
[----:B------:R-:W-:Y:S01]  /*16940*/  FMUL.FTZ R176, R144, UR39 ;  /* 0x0000002790b07c20 */ /* 0x000fe20008410000 */
[----:B------:R-:W-:-:S06]  /*16950*/  FMUL.FTZ R124, R145, UR39 ;  /* 0x00000027917c7c20 */ /* 0x000fcc0008410000 */
[----:B------:R-:W-:Y:S08]  /*16960*/  MUFU.TANH R182, R182 ;  /* 0x000000b600b67308 */ /* 0x000ff00000002400 */
[----:B------:R-:W-:Y:S01]  /*16970*/  MUFU.TANH R176, R176 ;  /* 0x000000b000b07308 */ /* 0x000fe20000002400 */
[----:B------:R-:W-:-:S07]  /*16980*/  FMUL.FTZ R172, R152, UR39 ;  /* 0x0000002798ac7c20 */ /* 0x000fce0008410000 */
[----:B------:R-:W-:Y:S01]  /*16990*/  MUFU.TANH R124, R124 ;  /* 0x0000007c007c7308 */ /* 0x000fe20000002400 */
[----:B------:R-:W-:Y:S01]  /*169a0*/  FMUL.FTZ R120, R153, UR39 ;  /* 0x0000002799787c20 */ /* 0x000fe20008410000 */
[----:B------:R-:W-:-:S06]  /*169b0*/  FMUL.FTZ R174, R156, UR39 ;  /* 0x000000279cae7c20 */ /* 0x000fcc0008410000 */
[----:B------:R-:W-:Y:S01]  /*169c0*/  MUFU.TANH R172, R172 ;  /* 0x000000ac00ac7308 */ /* 0x000fe20000002400 */
[----:B------:R-:W-:-:S07]  /*169d0*/  FMUL.FTZ R168, R160, UR39 ;  /* 0x00000027a0a87c20 */ /* 0x000fce0008410000 */
[----:B------:R-:W-:Y:S01]  /*169e0*/  MUFU.TANH R120, R120 ;  /* 0x0000007800787308 */ /* 0x000fe20000002400 */
[----:B--2---:R-:W-:-:S04]  /*169f0*/  IMAD.IADD R5, R4, 0x1, R226 ;  /* 0x0000000104057824 */ /* 0x004fc800078e02e2 */
[----:B0-----:R-:W-:-:S05]  /*16a00*/  @P1 IMAD.HI.U32 R3, R5, R3, RZ ;  /* 0x0000000305031227 */ /* 0x001fca00078e00ff */
[----:B-1----:R-:W-:-:S05]  /*16a10*/  @P1 SHF.R.U32.HI R5, RZ, R0, R3 ;  /* 0x00000000ff051219 */ /* 0x002fca0000011603 */
[----:B------:R-:W0:Y:S04]  /*16a20*/  SHFL.IDX PT, R133, R5, RZ, 0x1c1f ;  /* 0x001c1fff05857589 */ /* 0x000e2800000e0000 */
[----:B------:R-:W1:Y:S01]  /*16a30*/  SHFL.IDX PT, R14, R5, 0x1, 0x1c1f ;  /* 0x003c1f00050e7f89 */ /* 0x000e6200000e0000 */
[----:B------:R-:W-:-:S06]  /*16a40*/  FMUL.FTZ R0, R122, UR39 ;  /* 0x000000277a007c20 */ /* 0x000fcc0008410000 */
[----:B------:R-:W2:Y:S01]  /*16a50*/  MUFU.TANH R0, R0 ;  /* 0x0000000000007308 */ /* 0x000ea20000002400 */
[----:B0-----:R-:W-:-:S04]  /*16a60*/  IADD3 R133, R131, R133, RZ ;  /* 0x0000008583857210 */ /* 0x001fc80007ffe0ff */
[----:B------:R-:W-:-:S04]  /*16a70*/  ISETP.GT.AND P2, PT, R133, 0x10, PT ;  /* 0x000000108500780c */ /* 0x000fc80003f44270 */
[----:B---3--:R-:W-:Y:S02]  /*16a80*/  FSEL R184, R184, -INF , P2 ;  /* 0xff800000b8b87808 */ /* 0x008fe40001000000 */
[----:B------:R-:W-:-:S04]  /*16a90*/  ISETP.GT.AND P2, PT, R133, 0x21, PT ;  /* 0x000000218500780c */ /* 0x000fc80003f44270 */
[----:B----4-:R-:W-:Y:S02]  /*16aa0*/  FSEL R128, R128, -INF , P2 ;  /* 0xff80000080807808 */ /* 0x010fe40001000000 */
[----:B------:R-:W-:Y:S01]  /*16ab0*/  ISETP.GT.AND P2, PT, R133, 0x38, PT ;  /* 0x000000388500780c */ /* 0x000fe20003f44270 */
[----:B-1----:R-:W-:-:S03]  /*16ac0*/  IMAD.IADD R14, R131, 0x1, R14 ;  /* 0x00000001830e7824 */ /* 0x002fc600078e020e */
[----:B------:R-:W-:Y:S02]  /*16ad0*/  FSEL R178, R178, -INF , P2 ;  /* 0xff800000b2b27808 */ /* 0x000fe40001000000 */
[C---:B------:R-:W-:Y:S02]  /*16ae0*/  ISETP.GT.AND P2, PT, R133.reuse, 0x49, PT ;  /* 0x000000498500780c */ /* 0x040fe40003f44270 */
[C---:B------:R-:W-:Y:S02]  /*16af0*/  ISETP.GT.AND P3, PT, R133.reuse, RZ, PT ;  /* 0x000000ff8500720c */ /* 0x040fe40003f64270 */
[----:B------:R-:W-:Y:S02]  /*16b00*/  FSEL R20, R20, -INF , P2 ;  /* 0xff80000014147808 */ /* 0x000fe40001000000 */
[----:B------:R-:W-:Y:S02]  /*16b10*/  ISETP.GT.AND P2, PT, R14, RZ, PT ;  /* 0x000000ff0e00720c */ /* 0x000fe40003f44270 */
[----:B------:R-:W-:-:S02]  /*16b20*/  ISETP.GT.AND P4, PT, R133, 0x1, PT ;  /* 0x000000018500780c */ /* 0x000fc40003f84270 */
[----:B------:R-:W-:Y:S02]  /*16b30*/  FSEL R188, R188, -INF , P3 ;  /* 0xff800000bcbc7808 */ /* 0x000fe40001800000 */
[----:B--2---:R-:W-:Y:S02]  /*16b40*/  FSEL R135, R0, -INF , P2 ;  /* 0xff80000000877808 */ /* 0x004fe40001000000 */
[C---:B------:R-:W-:Y:S02]  /*16b50*/  ISETP.GT.AND P5, PT, R133.reuse, 0x8, PT ;  /* 0x000000088500780c */ /* 0x040fe40003fa4270 */
[----:B------:R-:W-:Y:S02]  /*16b60*/  FSEL R136, R8, -INF , P4 ;  /* 0xff80000008887808 */ /* 0x000fe40002000000 */
[----:B------:R-:W-:Y:S02]  /*16b70*/  FMNMX.FTZ R0, R188, R11, !PT ;  /* 0x0000000bbc007209 */ /* 0x000fe40007810000 */
[----:B------:R-:W-:-:S02]  /*16b80*/  ISETP.GT.AND P1, PT, R133, 0x9, PT ;  /* 0x000000098500780c */ /* 0x000fc40003f24270 */
[----:B------:R-:W-:Y:S02]  /*16b90*/  FSEL R190, R190, -INF , P5 ;  /* 0xff800000bebe7808 */ /* 0x000fe40002800000 */
[----:B------:R-:W-:Y:S01]  /*16ba0*/  FMNMX.FTZ R0, R136, R0, !PT ;  /* 0x0000000088007209 */ /* 0x000fe20007810000 */
[----:B------:R-:W-:Y:S01]  /*16bb0*/  FMUL.FTZ R4, R130, UR39 ;  /* 0x0000002782047c20 */ /* 0x000fe20008410000 */
[----:B------:R-:W-:Y:S01]  /*16bc0*/  FMUL.FTZ R130, R134, UR39 ;  /* 0x0000002786827c20 */ /* 0x000fe20008410000 */
[----:B------:R-:W-:Y:S02]  /*16bd0*/  FSEL R134, R9, -INF , P1 ;  /* 0xff80000009867808 */ /* 0x000fe40000800000 */
[----:B------:R-:W-:Y:S02]  /*16be0*/  FMNMX.FTZ R0, R190, R0, !PT ;  /* 0x00000000be007209 */ /* 0x000fe40007810000 */
[C---:B------:R-:W-:Y:S02]  /*16bf0*/  ISETP.GT.AND P3, PT, R133.reuse, 0x11, PT ;  /* 0x000000118500780c */ /* 0x040fe40003f64270 */
[----:B------:R-:W-:Y:S01]  /*16c00*/  FMNMX.FTZ R0, R134, R0, !PT ;  /* 0x0000000086007209 */ /* 0x000fe20007810000 */
[----:B------:R-:W-:Y:S01]  /*16c10*/  FMUL.FTZ R3, R126, UR39 ;  /* 0x000000277e037c20 */ /* 0x000fe20008410000 */
[----:B------:R-:W-:Y:S01]  /*16c20*/  ISETP.GT.AND P4, PT, R133, 0x18, PT ;  /* 0x000000188500780c */ /* 0x000fe20003f84270 */
[----:B------:R-:W-:Y:S01]  /*16c30*/  FMUL.FTZ R126, R141, UR39 ;  /* 0x000000278d7e7c20 */ /* 0x000fe20008410000 */
[----:B------:R-:W-:-:S02]  /*16c40*/  FSEL R132, R15, -INF , P3 ;  /* 0xff8000000f847808 */ /* 0x000fc40001800000 */
[----:B------:R-:W-:Y:S02]  /*16c50*/  FMNMX.FTZ R0, R184, R0, !PT ;  /* 0x00000000b8007209 */ /* 0x000fe40007810000 */
[C---:B------:R-:W-:Y:S02]  /*16c60*/  ISETP.GT.AND P5, PT, R133.reuse, 0x19, PT ;  /* 0x000000198500780c */ /* 0x040fe40003fa4270 */
[----:B------:R-:W-:Y:S02]  /*16c70*/  FSEL R186, R186, -INF , P4 ;  /* 0xff800000baba7808 */ /* 0x000fe40002000000 */
[----:B------:R-:W-:Y:S01]  /*16c80*/  FMNMX.FTZ R0, R132, R0, !PT ;  /* 0x0000000084007209 */ /* 0x000fe20007810000 */
[----:B------:R-:W0:Y:S01]  /*16c90*/  MUFU.TANH R126, R126 ;  /* 0x0000007e007e7308 */ /* 0x000e220000002400 */
[----:B------:R-:W-:Y:S02]  /*16ca0*/  ISETP.GT.AND P1, PT, R133, 0x20, PT ;  /* 0x000000208500780c */ /* 0x000fe40003f24270 */
[----:B------:R-:W-:-:S02]  /*16cb0*/  FSEL R129, R129, -INF , P5 ;  /* 0xff80000081817808 */ /* 0x000fc40002800000 */
[----:B------:R-:W-:Y:S02]  /*16cc0*/  FMNMX.FTZ R0, R186, R0, !PT ;  /* 0x00000000ba007209 */ /* 0x000fe40007810000 */
[----:B------:R-:W-:Y:S02]  /*16cd0*/  FSEL R180, R180, -INF , P1 ;  /* 0xff800000b4b47808 */ /* 0x000fe40000800000 */
[----:B------:R-:W-:Y:S01]  /*16ce0*/  FMNMX.FTZ R0, R129, R0, !PT ;  /* 0x0000000081007209 */ /* 0x000fe20007810000 */
[----:B------:R-:W-:Y:S01]  /*16cf0*/  FMUL.FTZ R122, R149, UR39 ;  /* 0x00000027957a7c20 */ /* 0x000fe20008410000 */
[C---:B------:R-:W-:Y:S02]  /*16d00*/  ISETP.GT.AND P3, PT, R133.reuse, 0x28, PT ;  /* 0x000000288500780c */ /* 0x040fe40003f64270 */
[----:B------:R-:W-:Y:S02]  /*16d10*/  FMNMX.FTZ R0, R180, R0, !PT ;  /* 0x00000000b4007209 */ /* 0x000fe40007810000 */
[----:B------:R-:W-:-:S02]  /*16d20*/  ISETP.GT.AND P4, PT, R133, 0x29, PT ;  /* 0x000000298500780c */ /* 0x000fc40003f84270 */
[----:B------:R-:W-:Y:S02]  /*16d30*/  FSEL R182, R182, -INF , P3 ;  /* 0xff800000b6b67808 */ /* 0x000fe40001800000 */
[----:B------:R-:W-:Y:S01]  /*16d40*/  FMNMX.FTZ R0, R128, R0, !PT ;  /* 0x0000000080007209 */ /* 0x000fe20007810000 */
[----:B------:R-:W1:Y:S01]  /*16d50*/  MUFU.TANH R122, R122 ;  /* 0x0000007a007a7308 */ /* 0x000e620000002400 */
[C---:B------:R-:W-:Y:S02]  /*16d60*/  ISETP.GT.AND P5, PT, R133.reuse, 0x30, PT ;  /* 0x000000308500780c */ /* 0x040fe40003fa4270 */
[----:B0-----:R-:W-:Y:S02]  /*16d70*/  FSEL R126, R126, -INF , P4 ;  /* 0xff8000007e7e7808 */ /* 0x001fe40002000000 */
[----:B------:R-:W-:Y:S02]  /*16d80*/  FMNMX.FTZ R0, R182, R0, !PT ;  /* 0x00000000b6007209 */ /* 0x000fe40007810000 */
[----:B------:R-:W-:-:S02]  /*16d90*/  ISETP.GT.AND P1, PT, R133, 0x31, PT ;  /* 0x000000318500780c */ /* 0x000fc40003f24270 */
[----:B------:R-:W-:Y:S02]  /*16da0*/  FSEL R176, R176, -INF , P5 ;  /* 0xff800000b0b07808 */ /* 0x000fe40002800000 */
[----:B------:R-:W-:Y:S02]  /*16db0*/  FMNMX.FTZ R0, R126, R0, !PT ;  /* 0x000000007e007209 */ /* 0x000fe40007810000 */
[----:B------:R-:W-:Y:S02]  /*16dc0*/  FSEL R124, R124, -INF , P1 ;  /* 0xff8000007c7c7808 */ /* 0x000fe40000800000 */
[----:B------:R-:W-:Y:S01]  /*16dd0*/  FMNMX.FTZ R0, R176, R0, !PT ;  /* 0x00000000b0007209 */ /* 0x000fe20007810000 */
[----:B------:R-:W0:Y:S01]  /*16de0*/  MUFU.TANH R174, R174 ;  /* 0x000000ae00ae7308 */ /* 0x000e220000002400 */
[----:B------:R-:W-:Y:S02]  /*16df0*/  ISETP.GT.AND P3, PT, R133, 0x39, PT ;  /* 0x000000398500780c */ /* 0x000fe40003f64270 */
[----:B------:R-:W-:Y:S01]  /*16e00*/  FMNMX.FTZ R0, R124, R0, !PT ;  /* 0x000000007c007209 */ /* 0x000fe20007810000 */
[----:B------:R-:W-:Y:S01]  /*16e10*/  FMUL.FTZ R5, R161, UR39 ;  /* 0x00000027a1057c20 */ /* 0x000fe20008410000 */
[----:B------:R-:W-:-:S02]  /*16e20*/  ISETP.GT.AND P4, PT, R133, 0x40, PT ;  /* 0x000000408500780c */ /* 0x000fc40003f84270 */
[----:B-1----:R-:W-:Y:S02]  /*16e30*/  FSEL R122, R122, -INF , P3 ;  /* 0xff8000007a7a7808 */ /* 0x002fe40001800000 */
[----:B------:R-:W-:Y:S01]  /*16e40*/  FMNMX.FTZ R0, R178, R0, !PT ;  /* 0x00000000b2007209 */ /* 0x000fe20007810000 */
[----:B------:R-:W1:Y:S01]  /*16e50*/  MUFU.TANH R168, R168 ;  /* 0x000000a800a87308 */ /* 0x000e620000002400 */
[----:B------:R-:W-:Y:S01]  /*16e60*/  ISETP.GT.AND P5, PT, R133, 0x41, PT ;  /* 0x000000418500780c */ /* 0x000fe20003fa4270 */
[----:B------:R-:W-:Y:S01]  /*16e70*/  FMUL.FTZ R170, R164, UR39 ;  /* 0x00000027a4aa7c20 */ /* 0x000fe20008410000 */
[----:B------:R-:W-:Y:S02]  /*16e80*/  FSEL R172, R172, -INF , P4 ;  /* 0xff800000acac7808 */ /* 0x000fe40002000000 */
[----:B------:R-:W-:Y:S01]  /*16e90*/  FMNMX.FTZ R0, R122, R0, !PT ;  /* 0x000000007a007209 */ /* 0x000fe20007810000 */
[----:B------:R-:W-:Y:S01]  /*16ea0*/  FMUL.FTZ R131, R165, UR39 ;  /* 0x00000027a5837c20 */ /* 0x000fe20008410000 */
[----:B------:R-:W-:Y:S01]  /*16eb0*/  ISETP.GT.AND P1, PT, R133, 0x48, PT ;  /* 0x000000488500780c */ /* 0x000fe20003f24270 */
[----:B------:R-:W2:Y:S01]  /*16ec0*/  MUFU.TANH R5, R5 ;  /* 0x0000000500057308 */ /* 0x000ea20000002400 */
[----:B------:R-:W-:-:S02]  /*16ed0*/  FSEL R120, R120, -INF , P5 ;  /* 0xff80000078787808 */ /* 0x000fc40002800000 */
[----:B------:R-:W-:Y:S02]  /*16ee0*/  FMNMX.FTZ R0, R172, R0, !PT ;  /* 0x00000000ac007209 */ /* 0x000fe40007810000 */
[----:B0-----:R-:W-:Y:S02]  /*16ef0*/  FSEL R174, R174, -INF , P1 ;  /* 0xff800000aeae7808 */ /* 0x001fe40000800000 */
[----:B------:R-:W-:Y:S01]  /*16f00*/  FMNMX.FTZ R0, R120, R0, !PT ;  /* 0x0000000078007209 */ /* 0x000fe20007810000 */
[----:B------:R-:W0:Y:S01]  /*16f10*/  MUFU.TANH R170, R170 ;  /* 0x000000aa00aa7308 */ /* 0x000e220000002400 */
[----:B------:R-:W-:Y:S02]  /*16f20*/  ISETP.GT.AND P3, PT, R133, 0x50, PT ;  /* 0x000000508500780c */ /* 0x000fe40003f64270 */
[----:B------:R-:W-:-:S05]  /*16f30*/  FMNMX.FTZ R0, R174, R0, !PT ;  /* 0x00000000ae007209 */ /* 0x000fca0007810000 */
[----:B------:R-:W3:Y:S01]  /*16f40*/  MUFU.TANH R131, R131 ;  /* 0x0000008300837308 */ /* 0x000ee20000002400 */
[C---:B------:R-:W-:Y:S02]  /*16f50*/  ISETP.GT.AND P4, PT, R133.reuse, 0x51, PT ;  /* 0x000000518500780c */ /* 0x040fe40003f84270 */
[----:B-1----:R-:W-:Y:S02]  /*16f60*/  FSEL R168, R168, -INF , P3 ;  /* 0xff800000a8a87808 */ /* 0x002fe40001800000 */
[----:B------:R-:W-:Y:S02]  /*16f70*/  FMNMX.FTZ R0, R20, R0, !PT ;  /* 0x0000000014007209 */ /* 0x000fe40007810000 */
[----:B------:R-:W-:Y:S01]  /*16f80*/  ISETP.GT.AND P5, PT, R133, 0x58, PT ;  /* 0x000000588500780c */ /* 0x000fe20003fa4270 */
[----:B------:R-:W1:Y:S01]  /*16f90*/  MUFU.TANH R3, R3 ;  /* 0x0000000300037308 */ /* 0x000e620000002400 */
[----:B--2---:R-:W-:Y:S02]  /*16fa0*/  FSEL R8, R5, -INF , P4 ;  /* 0xff80000005087808 */ /* 0x004fe40002000000 */
[----:B------:R-:W-:-:S02]  /*16fb0*/  FMNMX.FTZ R0, R168, R0, !PT ;  /* 0x00000000a8007209 */ /* 0x000fc40007810000 */
[----:B------:R-:W-:Y:S02]  /*16fc0*/  ISETP.GT.AND P1, PT, R133, 0x59, PT ;  /* 0x000000598500780c */ /* 0x000fe40003f24270 */
[----:B0-----:R-:W-:Y:S02]  /*16fd0*/  FSEL R170, R170, -INF , P5 ;  /* 0xff800000aaaa7808 */ /* 0x001fe40002800000 */
[----:B------:R-:W-:Y:S02]  /*16fe0*/  FMNMX.FTZ R0, R8, R0, !PT ;  /* 0x0000000008007209 */ /* 0x000fe40007810000 */
[----:B---3--:R-:W-:Y:S02]  /*16ff0*/  FSEL R9, R131, -INF , P1 ;  /* 0xff80000083097808 */ /* 0x008fe40000800000 */
[----:B------:R-:W-:Y:S02]  /*17000*/  FMNMX.FTZ R0, R170, R0, !PT ;  /* 0x00000000aa007209 */ /* 0x000fe40007810000 */
[----:B------:R-:W-:-:S02]  /*17010*/  ISETP.GT.AND P4, PT, R14, 0x8, PT ;  /* 0x000000080e00780c */ /* 0x000fc40003f84270 */
[----:B------:R-:W-:Y:S02]  /*17020*/  FMNMX.FTZ R0, R9, R0, !PT ;  /* 0x0000000009007209 */ /* 0x000fe40007810000 */
[----:B-1----:R-:W-:-:S03]  /*17030*/  FSEL R133, R3, -INF , P4 ;  /* 0xff80000003857808 */ /* 0x002fc60002000000 */
[----:B------:R-:W0:Y:S01]  /*17040*/  SHFL.BFLY PT, R3, R0, 0x2, 0x1f ;  /* 0x0c401f0000037f89 */ /* 0x000e2200000e0000 */
[----:B------:R-:W1:Y:S01]  /*17050*/  MUFU.TANH R4, R4 ;  /* 0x0000000400047308 */ /* 0x000e620000002400 */
[----:B------:R-:W-:Y:S01]  /*17060*/  FMUL.FTZ R189, R123, UR39 ;  /* 0x000000277bbd7c20 */ /* 0x000fe20008410000 */
[----:B0-----:R-:W-:-:S05]  /*17070*/  FMNMX.FTZ R0, R0, R3, !PT ;  /* 0x0000000300007209 */ /* 0x001fca0007810000 */
[----:B------:R-:W0:Y:S01]  /*17080*/  SHFL.BFLY PT, R3, R0, 0x1, 0x1f ;  /* 0x0c201f0000037f89 */ /* 0x000e2200000e0000 */
[----:B------:R-:W2:Y:S01]  /*17090*/  MUFU.TANH R189, R189 ;  /* 0x000000bd00bd7308 */ /* 0x000ea20000002400 */
[----:B------:R-:W-:Y:S01]  /*170a0*/  ISETP.GT.AND P1, PT, R14, 0x10, PT ;  /* 0x000000100e00780c */ /* 0x000fe20003f24270 */
[----:B------:R-:W-:-:S03]  /*170b0*/  FMUL.FTZ R191, R127, UR39 ;  /* 0x000000277fbf7c20 */ /* 0x000fc60008410000 */
[----:B-1----:R-:W-:-:S03]  /*170c0*/  FSEL R131, R4, -INF , P1 ;  /* 0xff80000004837808 */ /* 0x002fc60000800000 */
[----:B------:R-:W1:Y:S01]  /*170d0*/  MUFU.TANH R191, R191 ;  /* 0x000000bf00bf7308 */ /* 0x000e620000002400 */
[----:B------:R-:W-:Y:S02]  /*170e0*/  ISETP.GT.AND P3, PT, R14, 0x1, PT ;  /* 0x000000010e00780c */ /* 0x000fe40003f64270 */
[----:B0-----:R-:W-:Y:S01]  /*170f0*/  FMNMX.FTZ R0, R0, R3, !PT ;  /* 0x0000000300007209 */ /* 0x001fe20007810000 */
[----:B------:R-:W-:-:S03]  /*17100*/  IMAD.U32 R3, RZ, RZ, UR43 ;  /* 0x0000002bff037e24 */ /* 0x000fc6000f8e00ff */
[C---:B------:R-:W-:Y:S01]  /*17110*/  FSETP.NEU.FTZ.AND P6, PT, R0.reuse, -INF , PT ;  /* 0xff8000000000780b */ /* 0x040fe20003fdd000 */
[----:B------:R-:W-:-:S03]  /*17120*/  FMUL.FTZ R4, R0, R3 ;  /* 0x0000000300047220 */ /* 0x000fc60000410000 */
[----:B------:R-:W-:Y:S02]  /*17130*/  FSEL R5, R0, RZ, P6 ;  /* 0x000000ff00057208 */ /* 0x000fe40003000000 */
[----:B------:R-:W-:Y:S01]  /*17140*/  FSEL R4, R4, RZ, P6 ;  /* 0x000000ff04047208 */ /* 0x000fe20003000000 */
[----:B------:R-:W0:Y:S02]  /*17150*/  MUFU.TANH R185, R185 ;  /* 0x000000b900b97308 */ /* 0x000e240000002400 */
[----:B------:R-:W-:Y:S01]  /*17160*/  FADD.FTZ R5, -R5, R11 ;  /* 0x0000000b05057221 */ /* 0x000fe20000010100 */
[----:B--2---:R-:W-:Y:S01]  /*17170*/  FSEL R189, R189, -INF , P3 ;  /* 0xff800000bdbd7808 */ /* 0x004fe20001800000 */
        /* <DEDUP_REMOVED lines=24> */
[----:B------:R-:W-:Y:S01]  /*17300*/  FMNMX.FTZ R4, R135, R10, !PT ;  /* 0x0000000a87047209 */ /* 0x000fe20007810000 */
[----:B------:R-:W2:Y:S01]  /*17310*/  MUFU.TANH R130, R130 ;  /* 0x0000008200827308 */ /* 0x000ea20000002400 */
[----:B------:R-:W-:Y:S01]  /*17320*/  ISETP.GT.AND P5, PT, R14, 0x9, PT ;  /* 0x000000090e00780c */ /* 0x000fe20003fa4270 */
[----:B------:R-:W-:Y:S01]  /*17330*/  FMUL.FTZ R127, R138, UR39 ;  /* 0x000000278a7f7c20 */ /* 0x000fe20008410000 */
[----:B------:R-:W-:Y:S01]  /*17340*/  FMNMX.FTZ R4, R189, R4, !PT ;  /* 0x00000004bd047209 */ /* 0x000fe20007810000 */
[----:B------:R-:W-:Y:S01]  /*17350*/  FMUL.FTZ R181, R139, UR39 ;  /* 0x000000278bb57c20 */ /* 0x000fe20008410000 */
[----:B-1----:R-:W-:-:S02]  /*17360*/  FSEL R191, R191, -INF , P5 ;  /* 0xff800000bfbf7808 */ /* 0x002fc40002800000 */
[----:B------:R-:W-:Y:S01]  /*17370*/  FMNMX.FTZ R4, R133, R4, !PT ;  /* 0x0000000485047209 */ /* 0x000fe20007810000 */
[----:B------:R-:W1:Y:S01]  /*17380*/  MUFU.TANH R187, R187 ;  /* 0x000000bb00bb7308 */ /* 0x000e620000002400 */
[----:B------:R-:W-:Y:S01]  /*17390*/  ISETP.GT.AND P2, PT, R14, 0x11, PT ;  /* 0x000000110e00780c */ /* 0x000fe20003f44270 */
[----:B------:R-:W-:Y:S01]  /*173a0*/  FMUL.FTZ R125, R142, UR39 ;  /* 0x000000278e7d7c20 */ /* 0x000fe20008410000 */
[----:B------:R-:W-:-:S05]  /*173b0*/  FMNMX.FTZ R4, R191, R4, !PT ;  /* 0x00000004bf047209 */ /* 0x000fca0007810000 */
[----:B------:R-:W3:Y:S01]  /*173c0*/  MUFU.TANH R127, R127 ;  /* 0x0000007f007f7308 */ /* 0x000ee20000002400 */
[----:B------:R-:W-:Y:S01]  /*173d0*/  ISETP.GT.AND P3, PT, R14, 0x18, PT ;  /* 0x000000180e00780c */ /* 0x000fe20003f64270 */
[----:B------:R-:W-:Y:S01]  /*173e0*/  FMUL.FTZ R183, R143, UR39 ;  /* 0x000000278fb77c20 */ /* 0x000fe20008410000 */
[----:B0-----:R-:W-:Y:S02]  /*173f0*/  FSEL R185, R185, -INF , P2 ;  /* 0xff800000b9b97808 */ /* 0x001fe40001000000 */
[----:B------:R-:W-:-:S03]  /*17400*/  FMNMX.FTZ R4, R131, R4, !PT ;  /* 0x0000000483047209 */ /* 0x000fc60007810000 */
[----:B------:R-:W0:Y:S01]  /*17410*/  MUFU.TANH R181, R181 ;  /* 0x000000b500b57308 */ /* 0x000e220000002400 */
[----:B------:R-:W-:Y:S01]  /*17420*/  ISETP.GT.AND P4, PT, R14, 0x19, PT ;  /* 0x000000190e00780c */ /* 0x000fe20003f84270 */
[----:B------:R-:W-:Y:S01]  /*17430*/  FMUL.FTZ R123, R146, UR39 ;  /* 0x00000027927b7c20 */ /* 0x000fe20008410000 */
[----:B--2---:R-:W-:Y:S02]  /*17440*/  FSEL R130, R130, -INF , P3 ;  /* 0xff80000082827808 */ /* 0x004fe40001800000 */
[----:B------:R-:W-:-:S03]  /*17450*/  FMNMX.FTZ R4, R185, R4, !PT ;  /* 0x00000004b9047209 */ /* 0x000fc60007810000 */
[----:B------:R-:W2:Y:S01]  /*17460*/  MUFU.TANH R125, R125 ;  /* 0x0000007d007d7308 */ /* 0x000ea20000002400 */
[----:B------:R-:W-:Y:S01]  /*17470*/  ISETP.GT.AND P5, PT, R14, 0x20, PT ;  /* 0x000000200e00780c */ /* 0x000fe20003fa4270 */
[----:B------:R-:W-:Y:S01]  /*17480*/  FMUL.FTZ R177, R147, UR39 ;  /* 0x0000002793b17c20 */ /* 0x000fe20008410000 */
[----:B-1----:R-:W-:Y:S02]  /*17490*/  FSEL R187, R187, -INF , P4 ;  /* 0xff800000bbbb7808 */ /* 0x002fe40002000000 */
[----:B------:R-:W-:-:S03]  /*174a0*/  FMNMX.FTZ R4, R130, R4, !PT ;  /* 0x0000000482047209 */ /* 0x000fc60007810000 */
[----:B------:R-:W1:Y:S01]  /*174b0*/  MUFU.TANH R183, R183 ;  /* 0x000000b700b77308 */ /* 0x000e620000002400 */
[----:B------:R-:W-:Y:S01]  /*174c0*/  ISETP.GT.AND P1, PT, R14, 0x21, PT ;  /* 0x000000210e00780c */ /* 0x000fe20003f24270 */
[----:B------:R-:W-:Y:S01]  /*174d0*/  FMUL.FTZ R121, R150, UR39 ;  /* 0x0000002796797c20 */ /* 0x000fe20008410000 */
[----:B---3--:R-:W-:Y:S02]  /*174e0*/  FSEL R127, R127, -INF , P5 ;  /* 0xff8000007f7f7808 */ /* 0x008fe40002800000 */
[----:B------:R-:W-:-:S03]  /*174f0*/  FMNMX.FTZ R4, R187, R4, !PT ;  /* 0x00000004bb047209 */ /* 0x000fc60007810000 */
        /* <DEDUP_REMOVED lines=16> */
[----:B------:R-:W-:Y:S02]  /*17600*/  ISETP.GT.AND P5, PT, R14, 0x31, PT ;  /* 0x000000310e00780c */ /* 0x000fe40003fa4270 */
[----:B---3--:R-:W-:Y:S02]  /*17610*/  FSEL R123, R123, -INF , P4 ;  /* 0xff8000007b7b7808 */ /* 0x008fe40002000000 */
[----:B------:R-:W-:-:S03]  /*17620*/  FMNMX.FTZ R4, R183, R4, !PT ;  /* 0x00000004b7047209 */ /* 0x000fc60007810000 */
[----:B------:R-:W3:Y:S01]  /*17630*/  MUFU.TANH R21, R21 ;  /* 0x0000001500157308 */ /* 0x000ee20000002400 */
[----:B------:R-:W-:Y:S01]  /*17640*/  FMUL.FTZ R158, R158, UR39 ;  /* 0x000000279e9e7c20 */ /* 0x000fe20008410000 */
[C---:B------:R-:W-:Y:S01]  /*17650*/  ISETP.GT.AND P1, PT, R14.reuse, 0x38, PT ;  /* 0x000000380e00780c */ /* 0x040fe20003f24270 */
[----:B------:R-:W-:Y:S01]  /*17660*/  FMUL.FTZ R175, R159, UR39 ;  /* 0x000000279faf7c20 */ /* 0x000fe20008410000 */
[----:B0-----:R-:W-:Y:S02]  /*17670*/  FSEL R177, R177, -INF , P5 ;  /* 0xff800000b1b17808 */ /* 0x001fe40002800000 */
[----:B------:R-:W-:Y:S02]  /*17680*/  FMNMX.FTZ R4, R123, R4, !PT ;  /* 0x000000047b047209 */ /* 0x000fe40007810000 */
[----:B------:R-:W0:Y:S01]  /*17690*/  MUFU.TANH R173, R173 ;  /* 0x000000ad00ad7308 */ /* 0x000e220000002400 */
[----:B------:R-:W-:Y:S01]  /*176a0*/  ISETP.GT.AND P2, PT, R14, 0x39, PT ;  /* 0x000000390e00780c */ /* 0x000fe20003f44270 */
[----:B------:R-:W-:Y:S01]  /*176b0*/  FMUL.FTZ R169, R162, UR39 ;  /* 0x00000027a2a97c20 */ /* 0x000fe20008410000 */
[----:B--2---:R-:W-:-:S02]  /*176c0*/  FSEL R121, R121, -INF , P1 ;  /* 0xff80000079797808 */ /* 0x004fc40000800000 */
        /* <DEDUP_REMOVED lines=12> */
[----:B0-----:R-:W-:Y:S01]  /*17790*/  FSEL R173, R173, -INF , P4 ;  /* 0xff800000adad7808 */ /* 0x001fe20002000000 */
[----:B------:R-:W-:Y:S01]  /*177a0*/  FMUL.FTZ R8, R167, UR39 ;  /* 0x00000027a7087c20 */ /* 0x000fe20008410000 */
[----:B------:R-:W-:Y:S02]  /*177b0*/  ISETP.GT.AND P6, PT, R14, 0x48, PT ;  /* 0x000000480e00780c */ /* 0x000fe40003fc4270 */
[----:B------:R-:W-:-:S03]  /*177c0*/  FMNMX.FTZ R4, R21, R4, !PT ;  /* 0x0000000415047209 */ /* 0x000fc60007810000 */
[----:B------:R-:W0:Y:S01]  /*177d0*/  MUFU.TANH R138, R138 ;  /* 0x0000008a008a7308 */ /* 0x000e220000002400 */
[----:B------:R-:W-:Y:S02]  /*177e0*/  ISETP.GT.AND P1, PT, R14, 0x49, PT ;  /* 0x000000490e00780c */ /* 0x000fe40003f24270 */
[----:B--2---:R-:W-:Y:S02]  /*177f0*/  FSEL R15, R15, -INF , P6 ;  /* 0xff8000000f0f7808 */ /* 0x004fe40003000000 */
[----:B------:R-:W-:-:S03]  /*17800*/  FMNMX.FTZ R4, R173, R4, !PT ;  /* 0x00000004ad047209 */ /* 0x000fc60007810000 */
[----:B------:R-:W2:Y:S01]  /*17810*/  MUFU.TANH R171, R171 ;  /* 0x000000ab00ab7308 */ /* 0x000ea20000002400 */
[----:B------:R-:W-:Y:S02]  /*17820*/  ISETP.GT.AND P2, PT, R14, 0x50, PT ;  /* 0x000000500e00780c */ /* 0x000fe40003f44270 */
[----:B-1----:R-:W-:Y:S02]  /*17830*/  FSEL R175, R175, -INF , P1 ;  /* 0xff800000afaf7808 */ /* 0x002fe40000800000 */
[----:B------:R-:W-:-:S03]  /*17840*/  FMNMX.FTZ R4, R15, R4, !PT ;  /* 0x000000040f047209 */ /* 0x000fc60007810000 */
[----:B------:R-:W1:Y:S01]  /*17850*/  MUFU.TANH R8, R8 ;  /* 0x0000000800087308 */ /* 0x000e620000002400 */
[C---:B------:R-:W-:Y:S02]  /*17860*/  ISETP.GT.AND P3, PT, R14.reuse, 0x51, PT ;  /* 0x000000510e00780c */ /* 0x040fe40003f64270 */
[----:B---3--:R-:W-:Y:S02]  /*17870*/  FSEL R169, R169, -INF , P2 ;  /* 0xff800000a9a97808 */ /* 0x008fe40001000000 */
[----:B------:R-:W-:Y:S02]  /*17880*/  FMNMX.FTZ R4, R175, R4, !PT ;  /* 0x00000004af047209 */ /* 0x000fe40007810000 */
[----:B------:R-:W-:Y:S02]  /*17890*/  ISETP.GT.AND P4, PT, R14, 0x58, PT ;  /* 0x000000580e00780c */ /* 0x000fe40003f84270 */
[----:B0-----:R-:W-:Y:S02]  /*178a0*/  FSEL R138, R138, -INF , P3 ;  /* 0xff8000008a8a7808 */ /* 0x001fe40001800000 */
[----:B------:R-:W-:-:S02]  /*178b0*/  FMNMX.FTZ R4, R169, R4, !PT ;  /* 0x00000004a9047209 */ /* 0x000fc40007810000 */
[----:B------:R-:W-:Y:S02]  /*178c0*/  ISETP.GT.AND P5, PT, R14, 0x59, PT ;  /* 0x000000590e00780c */ /* 0x000fe40003fa4270 */
[----:B--2---:R-:W-:Y:S02]  /*178d0*/  FSEL R171, R171, -INF , P4 ;  /* 0xff800000abab7808 */ /* 0x004fe40002000000 */
[----:B------:R-:W-:Y:S02]  /*178e0*/  FMNMX.FTZ R4, R138, R4, !PT ;  /* 0x000000048a047209 */ /* 0x000fe40007810000 */
[----:B-1----:R-:W-:Y:S02]  /*178f0*/  FSEL R8, R8, -INF , P5 ;  /* 0xff80000008087808 */ /* 0x002fe40002800000 */
[----:B------:R-:W-:-:S04]  /*17900*/  FMNMX.FTZ R4, R171, R4, !PT ;  /* 0x00000004ab047209 */ /* 0x000fc80007810000 */
[----:B------:R-:W-:-:S05]  /*17910*/  FMNMX.FTZ R4, R8, R4, !PT ;  /* 0x0000000408047209 */ /* 0x000fca0007810000 */
[----:B------:R-:W0:Y:S02]  /*17920*/  SHFL.BFLY PT, R14, R4, 0x2, 0x1f ;  /* 0x0c401f00040e7f89 */ /* 0x000e2400000e0000 */
[----:B0-----:R-:W-:-:S05]  /*17930*/  FMNMX.FTZ R4, R4, R14, !PT ;  /* 0x0000000e04047209 */ /* 0x001fca0007810000 */
[----:B------:R-:W0:Y:S01]  /*17940*/  SHFL.BFLY PT, R14, R4, 0x1, 0x1f ;  /* 0x0c201f00040e7f89 */ /* 0x000e2200000e0000 */
[----:B------:R-:W-:Y:S01]  /*17950*/  FMUL.FTZ R5, R5, R3 ;  /* 0x0000000305057220 */ /* 0x000fe20000410000 */
[----:B------:R-:W-:Y:S01]  /*17960*/  MUFU.EX2 R188, R188 ;  /* 0x000000bc00bc7308 */ /* 0x000fe20000000800 */
[----:B0-----:R-:W-:-:S04]  /*17970*/  FMNMX.FTZ R4, R4, R14, !PT ;  /* 0x0000000e04047209 */ /* 0x001fc80007810000 */
[C---:B------:R-:W-:Y:S01]  /*17980*/  FSETP.NEU.FTZ.AND P1, PT, R4.reuse, -INF , PT ;  /* 0xff8000000400780b */ /* 0x040fe20003f3d000 */
[----:B------:R-:W-:-:S03]  /*17990*/  FMUL.FTZ R14, R4, R3 ;  /* 0x00000003040e7220 */ /* 0x000fc60000410000 */
[----:B------:R-:W-:Y:S02]  /*179a0*/  FSEL R137, R4, RZ, P1 ;  /* 0x000000ff04897208 */ /* 0x000fe40000800000 */
[----:B------:R-:W-:-:S03]  /*179b0*/  FSEL R14, R14, RZ, P1 ;  /* 0x000000ff0e0e7208 */ /* 0x000fc60000800000 */
[----:B------:R-:W-:Y:S02]  /*179c0*/  FADD.FTZ R137, -R137, R10 ;  /* 0x0000000a89897221 */ /* 0x000fe40000010100 */
[-CC-:B------:R-:W-:Y:S02]  /*179d0*/  FFMA.FTZ R135, R135, R3.reuse, -R14.reuse ;  /* 0x0000000387877223 */ /* 0x180fe4000001080e */
        /* <DEDUP_REMOVED lines=25> */
[----:B------:R-:W0:Y:S08]  /*17b70*/  MUFU.EX2 R14, R5 ;  /* 0x00000005000e7308 */ /* 0x000e300000000800 */
[----:B------:R-:W1:Y:S08]  /*17b80*/  MUFU.EX2 R5, R137 ;  /* 0x0000008900057308 */ /* 0x000e700000000800 */
[----:B------:R-:W2:Y:S08]  /*17b90*/  MUFU.EX2 R136, R136 ;  /* 0x0000008800887308 */ /* 0x000eb00000000800 */
[----:B------:R-:W3:Y:S08]  /*17ba0*/  MUFU.EX2 R189, R189 ;  /* 0x000000bd00bd7308 */ /* 0x000ef00000000800 */
[----:B------:R-:W4:Y:S08]  /*17bb0*/  MUFU.EX2 R190, R190 ;  /* 0x000000be00be7308 */ /* 0x000f300000000800 */
[----:B------:R-:W4:Y:S01]  /*17bc0*/  MUFU.EX2 R133, R133 ;  /* 0x0000008500857308 */ /* 0x000f220000000800 */
[----:B0----5:R-:W-:Y:S01]  /*17bd0*/  FFMA.FTZ R7, R14, R7, R188 ;  /* 0x000000070e077223 */ /* 0x021fe200000100bc */
[----:B-1----:R-:W-:-:S06]  /*17be0*/  FFMA.FTZ R6, R5, R6, R135 ;  /* 0x0000000605067223 */ /* 0x002fcc0000010087 */
[----:B------:R-:W0:Y:S08]  /*17bf0*/  MUFU.EX2 R134, R134 ;  /* 0x0000008600867308 */ /* 0x000e300000000800 */
[----:B------:R-:W1:Y:S01]  /*17c00*/  MUFU.EX2 R191, R191 ;  /* 0x000000bf00bf7308 */ /* 0x000e620000000800 */
[----:B--2---:R-:W-:Y:S01]  /*17c10*/  FADD.FTZ R7, R136, R7 ;  /* 0x0000000788077221 */ /* 0x004fe20000010000 */
[----:B---3--:R-:W-:-:S06]  /*17c20*/  FADD.FTZ R137, R189, R6 ;  /* 0x00000006bd897221 */ /* 0x008fcc0000010000 */
[----:B------:R-:W2:Y:S08]  /*17c30*/  MUFU.EX2 R184, R184 ;  /* 0x000000b800b87308 */ /* 0x000eb00000000800 */
[----:B------:R-:W3:Y:S01]  /*17c40*/  MUFU.EX2 R131, R131 ;  /* 0x0000008300837308 */ /* 0x000ee20000000800 */
[----:B----4-:R-:W-:Y:S01]  /*17c50*/  FADD.FTZ R6, R190, R7 ;  /* 0x00000007be067221 */ /* 0x010fe20000010000 */
[----:B------:R-:W-:-:S06]  /*17c60*/  FADD.FTZ R7, R133, R137 ;  /* 0x0000008985077221 */ /* 0x000fcc0000010000 */
[----:B------:R-:W4:Y:S08]  /*17c70*/  MUFU.EX2 R132, R132 ;  /* 0x0000008400847308 */ /* 0x000f300000000800 */
[----:B------:R-:W4:Y:S01]  /*17c80*/  MUFU.EX2 R185, R185 ;  /* 0x000000b900b97308 */ /* 0x000f220000000800 */
[----:B0-----:R-:W-:Y:S01]  /*17c90*/  FADD.FTZ R6, R134, R6 ;  /* 0x0000000686067221 */ /* 0x001fe20000010000 */
[----:B-1----:R-:W-:-:S06]  /*17ca0*/  FADD.FTZ R7, R191, R7 ;  /* 0x00000007bf077221 */ /* 0x002fcc0000010000 */
        /* <DEDUP_REMOVED lines=71> */
[----:B-1----:R-:W-:-:S03]  /*18120*/  FADD.FTZ R7, R10, R7 ;  /* 0x000000070a077221 */ /* 0x002fc60000010000 */
[----:B--2---:R-:W-:Y:S01]  /*18130*/  FADD.FTZ R6, R170, R6 ;  /* 0x00000006aa067221 */ /* 0x004fe20000010000 */
[----:B---3--:R-:W-:-:S03]  /*18140*/  FADD.FTZ R137, R171, R7 ;  /* 0x00000007ab897221 */ /* 0x008fc60000010000 */
[----:B----4-:R-:W-:Y:S01]  /*18150*/  FADD.FTZ R7, R9, R6 ;  /* 0x0000000609077221 */ /* 0x010fe20000010000 */
[----:B------:R-:W-:Y:S01]  /*18160*/  FADD.FTZ R6, R8, R137 ;  /* 0x0000008908067221 */ /* 0x000fe20000010000 */
[----:B------:R-:W-:Y:S06]  /*18170*/  @!P0 BRA `(.L_x_6127) ;  /* 0x0000000000048947 */ /* 0x000fec0003800000 */
[----:B------:R-:W-:Y:S01]  /*18180*/  BPT.TRAP 0x1 ;  /* 0x000000040000795c */ /* 0x000fe20000300000 */
.L_x_6127:
[----:B------:R-:W-:Y:S01]  /*18190*/  ISETP.GT.AND P1, PT, R12, R223, PT ;  /* 0x000000df0c00720c */ /* 0x000fe20003f24270 */
        /* <DEDUP_REMOVED lines=30> */
[----:B------:R-:W-:Y:S02]  /*18380*/  IADD3 R12, R12, -0x1, RZ ;  /* 0xffffffff0c0c7810 */ /* 0x000fe40007ffe0ff */
[----:B------:R-:W-:Y:S01]  /*18390*/  MOV R9, R196 ;  /* 0x000000c400097202 */ /* 0x000fe20000000f00 */
[----:B0-----:R-:W-:Y:S06]  /*183a0*/  @P1 BRA `(.L_x_6128) ;  /* 0xffffffd000001947 */ /* 0x001fec000383ffff */
[----:B------:R-:W-:Y:S05]  /*183b0*/  BSYNC B1 ;  /* 0x0000000000017941 */ /* 0x000fea0003800000 */
.L_x_6115:
[----:B------:R-:W-:Y:S05]  /*183c0*/  BSYNC B0 ;  /* 0x0000000000007941 */ /* 0x000fea0003800000 */
.L_x_6114:
[----:B------:R-:W-:Y:S01]  /*183d0*/  ISETP.GE.AND P1, PT, R12, R225, PT ;  /* 0x000000e10c00720c */ /* 0x000fe20003f26270 */
[----:B------:R-:W-:-:S12]  /*183e0*/  BSSY B0, `(.L_x_6129) ;  /* 0x0000292000007945 */ /* 0x000fd80003800000 */
[----:B------:R-:W-:Y:S05]  /*183f0*/  @!P1 BRA `(.L_x_6130) ;  /* 0x0000002800409947 */ /* 0x000fea0003800000 */
[----:B------:R-:W-:Y:S01]  /*18400*/  IMAD.MOV.U32 R10, RZ, RZ, R4 ;  /* 0x000000ffff0a7224 */ /* 0x000fe200078e0004 */
[----:B------:R-:W-:Y:S01]  /*18410*/  MOV R9, R196 ;  /* 0x000000c400097202 */ /* 0x000fe20000000f00 */
[----:B------:R-:W-:Y:S02]  /*18420*/  IMAD.MOV.U32 R11, RZ, RZ, R0 ;  /* 0x000000ffff0b7224 */ /* 0x000fe400078e0000 */
[----:B------:R-:W-:-:S07]  /*18430*/  IMAD.MOV.U32 R8, RZ, RZ, R200 ;  /* 0x000000ffff087224 */ /* 0x000fce00078e00c8 */
.L_x_6143:
[----:B------:R-:W-:-:S05]  /*18440*/  VIADD R0, R9, 0x1 ;  /* 0x0000000109007836 */ /* 0x000fca0000000000 */
[----:B------:R-:W-:-:S04]  /*18450*/  ISETP.NE.AND P1, PT, R0, 0x2, PT ;  /* 0x000000020000780c */ /* 0x000fc80003f25270 */
[----:B------:R-:W-:Y:S02]  /*18460*/  SEL R0, R0, RZ, P1 ;  /* 0x000000ff00007207 */ /* 0x000fe40000800000 */
[----:B------:R-:W-:-:S03]  /*18470*/  SEL R200, RZ, 0x1, P1 ;  /* 0x00000001ffc87807 */ /* 0x000fc60000800000 */
[----:B------:R-:W-:Y:S01]  /*18480*/  IMAD.MOV.U32 R196, RZ, RZ, R0 ;  /* 0x000000ffffc47224 */ /* 0x000fe200078e0000 */
[----:B------:R-:W-:Y:S01]  /*18490*/  LOP3.LUT R200, R8, R200, RZ, 0x3c, !PT ;  /* 0x000000c808c87212 */ /* 0x000fe200078e3cff */
[----:B------:R-:W-:Y:S06]  /*184a0*/  @!P0 BRA `(.L_x_6131) ;  /* 0x0000000000048947 */ /* 0x000fec0003800000 */
[----:B------:R-:W-:Y:S01]  /*184b0*/  BPT.TRAP 0x1 ;  /* 0x000000040000795c */ /* 0x000fe20000300000 */
.L_x_6131:
[----:B------:R-:W-:Y:S01]  /*184c0*/  IMAD R3, R196, 0x8, R2 ;  /* 0x00000008c4037824 */ /* 0x000fe200078e0202 */
[----:B------:R-:W-:-:S04]  /*184d0*/  SHF.L.U32 R4, R200, 0x1f, RZ ;  /* 0x0000001fc8047819 */ /* 0x000fc800000006ff */
[----:B------:R0:W1:Y:S01]  /*184e0*/  SYNCS.PHASECHK.TRANS64.TRYWAIT P1, [R3+URZ+0x30830], R4 ;  /* 0x03083004030075a7 */ /* 0x000062000802017f */
[----:B------:R-:W-:Y:S05]  /*184f0*/  @!P0 BRA `(.L_x_6132) ;  /* 0x0000000000048947 */ /* 0x000fea0003800000 */
[----:B------:R-:W-:Y:S01]  /*18500*/  BPT.TRAP 0x1 ;  /* 0x000000040000795c */ /* 0x000fe20000300000 */
.L_x_6132:
[----:B------:R-:W-:Y:S01]  /*18510*/  IMAD R126, R196, 0x900, R219 ;  /* 0x00000900c47e7824 */ /* 0x000fe200078e02db */
[----:B------:R-:W-:Y:S03]  /*18520*/  BSSY B1, `(.L_x_6133) ;  /* 0x0000006000017945 */ /* 0x000fe60003800000 */
[C---:B------:R-:W-:Y:S01]  /*18530*/  VIADD R124, R126.reuse, 0x4 ;  /* 0x000000047e7c7836 */ /* 0x040fe20000000000 */
[----:B------:R-:W-:Y:S01]  /*18540*/  IADD3 R122, R126, 0x2, RZ ;  /* 0x000000027e7a7810 */ /* 0x000fe20007ffe0ff */
[----:B-1----:R-:W-:Y:S06]  /*18550*/  @P1 BRA `(.L_x_6134) ;  /* 0x0000000000081947 */ /* 0x002fec0003800000 */
[----:B------:R-:W1:Y:S02]  /*18560*/  SYNCS.PHASECHK.TRANS64.TRYWAIT P1, [R3+URZ+0x30830], R4 ;  /* 0x03083004030075a7 */ /* 0x000e64000802017f */
[----:B-1----:R-:W-:Y:S05]  /*18570*/  @!P1 BRA `(.L_x_6135) ;  /* 0x0000010400a09947 */ /* 0x002fea0003800000 */
.L_x_6134:
[----:B------:R-:W-:Y:S05]  /*18580*/  BSYNC B1 ;  /* 0x0000000000017941 */ /* 0x000fea0003800000 */
.L_x_6133:
[----:B------:R-:W2:Y:S04]  /*18590*/  LDL.64 R128, [R1+0x30] ;  /* 0x0000300001807983 */ /* 0x000ea80000100a00 */
[----:B------:R3:W-:Y:S04]  /*185a0*/  STL.64 [R1+0x78], R6 ;  /* 0x0000780601007387 */ /* 0x0007e80000100a00 */
[----:B---3--:R-:W3:Y:S01]  /*185b0*/  LDL.64 R6, [R1+0x28] ;  /* 0x0000280001067983 */ /* 0x008ee20000100a00 */
[----:B------:R-:W-:Y:S01]  /*185c0*/  IMAD.MOV.U32 R120, RZ, RZ, R126 ;  /* 0x000000ffff787224 */ /* 0x000fe200078e007e */
[----:B------:R-:W-:Y:S01]  /*185d0*/  R2UR UR46, R122 ;  /* 0x000000007a2e72ca */ /* 0x000fe200000e0000 */
[----:B------:R-:W-:Y:S01]  /*185e0*/  IMAD.MOV.U32 R122, RZ, RZ, R124 ;  /* 0x000000ffff7a7224 */ /* 0x000fe200078e007c */
[----:B------:R-:W-:Y:S01]  /*185f0*/  MOV R21, UR42 ;  /* 0x0000002a00157c02 */ /* 0x000fe20008000f00 */
[----:B------:R-:W-:Y:S01]  /*18600*/  IMAD.MOV.U32 R121, RZ, RZ, 0x40000040 ;  /* 0x40000040ff797424 */ /* 0x000fe200078e00ff */
[----:B------:R-:W-:Y:S01]  /*18610*/  R2UR UR50, R120 ;  /* 0x00000000783272ca */ /* 0x000fe200000e0000 */
[----:B------:R-:W-:Y:S01]  /*18620*/  VIADD R120, R126, 0x6 ;  /* 0x000000067e787836 */ /* 0x000fe20000000000 */
[----:B01----:R-:W-:Y:S01]  /*18630*/  MOV R4, UR38 ;  /* 0x0000002600047c02 */ /* 0x003fe20008000f00 */
[----:B------:R-:W-:Y:S01]  /*18640*/  IMAD.MOV.U32 R125, RZ, RZ, 0x40000040 ;  /* 0x40000040ff7d7424 */ /* 0x000fe200078e00ff */
[----:B------:R-:W-:Y:S01]  /*18650*/  R2UR UR42, R122 ;  /* 0x000000007a2a72ca */ /* 0x000fe200000e0000 */
[----:B------:R-:W-:Y:S01]  /*18660*/  VIADD R122, R126, 0x300 ;  /* 0x000003007e7a7836 */ /* 0x000fe20000000000 */
[----:B------:R-:W-:Y:S01]  /*18670*/  R2UR UR38, R120 ;  /* 0x00000000782672ca */ /* 0x000fe200000e0000 */
[C---:B------:R-:W-:Y:S01]  /*18680*/  VIADD R120, R126.reuse, 0x304 ;  /* 0x000003047e787836 */ /* 0x040fe20000000000 */
[----:B------:R-:W-:Y:S01]  /*18690*/  IADD3 R124, R126, 0x302, RZ ;  /* 0x000003027e7c7810 */ /* 0x000fe20007ffe0ff */
[-C--:B------:R-:W-:Y:S01]  /*186a0*/  FMUL.FTZ R24, R24, R14.reuse ;  /* 0x0000000e18187220 */ /* 0x080fe20000410000 */
        /* <DEDUP_REMOVED lines=210> */
.L_x_6136:
[----:B------:R-:W-:Y:S02]  /*193d0*/  SHF.L.U32 R3, R8, 0x1f, RZ ;  /* 0x0000001f08037819 */ /* 0x000fe400000006ff */
[----:B------:R-:W-:-:S04]  /*193e0*/  LEA R13, R9, R2, 0x3 ;  /* 0x00000002090d7211 */ /* 0x000fc800078e18ff */
[----:B------:R0:W1:Y:S01]  /*193f0*/  SYNCS.PHASECHK.TRANS64.TRYWAIT P1, [R13+URZ+0x30850], R3 ;  /* 0x030850030d0075a7 */ /* 0x000062000802017f */
[----:B------:R-:W-:Y:S05]  /*19400*/  @!P0 BRA `(.L_x_6137) ;  /* 0x0000000000048947 */ /* 0x000fea0003800000 */
[----:B------:R-:W-:Y:S01]  /*19410*/  BPT.TRAP 0x1 ;  /* 0x000000040000795c */ /* 0x000fe20000300000 */
.L_x_6137:
[----:B------:R-:W-:Y:S04]  /*19420*/  BSSY B1, `(.L_x_6138) ;  /* 0x0000004000017945 */ /* 0x000fe80003800000 */
[----:B-1----:R-:W-:Y:S05]  /*19430*/  @P1 BRA `(.L_x_6139) ;  /* 0x0000000000081947 */ /* 0x002fea0003800000 */
[----:B------:R-:W1:Y:S02]  /*19440*/  SYNCS.PHASECHK.TRANS64.TRYWAIT P1, [R13+URZ+0x30850], R3 ;  /* 0x030850030d0075a7 */ /* 0x000e64000802017f */
[----:B-1----:R-:W-:Y:S05]  /*19450*/  @!P1 BRA `(.L_x_6140) ;  /* 0x000000f400fc9947 */ /* 0x002fea0003800000 */
.L_x_6139:
[----:B------:R-:W-:Y:S05]  /*19460*/  BSYNC B1 ;  /* 0x0000000000017941 */ /* 0x000fea0003800000 */
.L_x_6138:
        /* <DEDUP_REMOVED lines=8> */
[----:B------:R-:W-:Y:S01]  /*194f0*/  IMAD R4, R9, 0x900, R3 ;  /* 0x0000090009047824 */ /* 0x000fe200078e0203 */
[----:B------:R-:W-:-:S03]  /*19500*/  MOV R9, 0x40000040 ;  /* 0x4000004000097802 */ /* 0x000fc60000000f00 */
        /* <DEDUP_REMOVED lines=38> */
.L_x_6141:
[----:B------:R-:W-:Y:S01]  /*19770*/  FMUL.FTZ R5, R120, UR38 ;  /* 0x0000002678057c20 */ /* 0x000fe20008410000 */
[----:B------:R-:W-:Y:S01]  /*19780*/  FMUL.FTZ R14, R121, UR38 ;  /* 0x00000026790e7c20 */ /* 0x000fe20008410000 */
[----:B------:R-:W-:Y:S01]  /*19790*/  FMUL.FTZ R15, R124, UR38 ;  /* 0x000000267c0f7c20 */ /* 0x000fe20008410000 */
[----:B------:R-:W-:Y:S02]  /*197a0*/  IMAD R0, R0, 0x8, R2 ;  /* 0x0000000800007824 */ /* 0x000fe400078e0202 */
[----:B------:R-:W-:Y:S01]  /*197b0*/  FMUL.FTZ R20, R125, UR38 ;  /* 0x000000267d147c20 */ /* 0x000fe20008410000 */
[----:B------:R-:W-:Y:S01]  /*197c0*/  FMUL.FTZ R21, R128, UR38 ;  /* 0x0000002680157c20 */ /* 0x000fe20008410000 */
[----:B------:R-:W0:Y:S01]  /*197d0*/  MUFU.TANH R5, R5 ;  /* 0x0000000500057308 */ /* 0x000e220000002400 */
[----:B------:R-:W-:Y:S02]  /*197e0*/  VIADD R0, R0, 0x30840 ;  /* 0x0003084000007836 */ /* 0x000fe40000000000 */
[----:B------:R-:W-:Y:S01]  /*197f0*/  FMUL.FTZ R120, R129, UR38 ;  /* 0x0000002681787c20 */ /* 0x000fe20008410000 */
[----:B------:R-:W-:Y:S01]  /*19800*/  FMUL.FTZ R121, R132, UR38 ;  /* 0x0000002684797c20 */ /* 0x000fe20008410000 */
[----:B------:R-:W-:Y:S01]  /*19810*/  FMUL.FTZ R8, R122, UR38 ;  /* 0x000000267a087c20 */ /* 0x000fe20008410000 */
[----:B------:R-:W-:Y:S01]  /*19820*/  FMUL.FTZ R122, R133, UR38 ;  /* 0x00000026857a7c20 */ /* 0x000fe20008410000 */
[----:B------:R-:W-:Y:S01]  /*19830*/  PRMT R0, R218, 0x654, R0 ;  /* 0x00000654da007816 */ /* 0x000fe20000000000 */
[----:B------:R-:W-:Y:S01]  /*19840*/  FMUL.FTZ R9, R123, UR38 ;  /* 0x000000267b097c20 */ /* 0x000fe20008410000 */
[----:B------:R-:W1:Y:S01]  /*19850*/  MUFU.TANH R14, R14 ;  /* 0x0000000e000e7308 */ /* 0x000e620000002400 */
[----:B------:R-:W-:Y:S01]  /*19860*/  FMUL.FTZ R123, R136, UR38 ;  /* 0x00000026887b7c20 */ /* 0x000fe20008410000 */
[----:B------:R0:W-:Y:S01]  /*19870*/  SYNCS.ARRIVE.TRANS64.RED.A1T0 RZ, [R0+URZ], RZ ;  /* 0x000000ff00ff79a7 */ /* 0x0001e2000810043f */
[----:B------:R-:W-:Y:S01]  /*19880*/  FMUL.FTZ R125, R137, UR38 ;  /* 0x00000026897d7c20 */ /* 0x000fe20008410000 */
[----:B------:R-:W-:Y:S01]  /*19890*/  FMUL.FTZ R124, R140, UR38 ;  /* 0x000000268c7c7c20 */ /* 0x000fe20008410000 */
[----:B------:R-:W-:Y:S01]  /*198a0*/  FMUL.FTZ R128, R141, UR38 ;  /* 0x000000268d807c20 */ /* 0x000fe20008410000 */
[----:B------:R-:W-:Y:S01]  /*198b0*/  FMUL.FTZ R129, R144, UR38 ;  /* 0x0000002690817c20 */ /* 0x000fe20008410000 */
[----:B------:R-:W-:Y:S01]  /*198c0*/  FMUL.FTZ R132, R145, UR38 ;  /* 0x0000002691847c20 */ /* 0x000fe20008410000 */
[----:B------:R-:W2:Y:S01]  /*198d0*/  MUFU.TANH R15, R15 ;  /* 0x0000000f000f7308 */ /* 0x000ea20000002400 */
[----:B------:R-:W-:Y:S01]  /*198e0*/  FMUL.FTZ R133, R148, UR38 ;  /* 0x0000002694857c20 */ /* 0x000fe20008410000 */
[----:B0-----:R-:W-:Y:S01]  /*198f0*/  FMNMX.FTZ R0, R5, R11, !PT ;  /* 0x0000000b05007209 */ /* 0x001fe20007810000 */
        /* <DEDUP_REMOVED lines=80> */
[----:B------:R-:W4:Y:S01]  /*19e00*/  MUFU.TANH R130, R130 ;  /* 0x0000008200827308 */ /* 0x000f220000002400 */
        /* <DEDUP_REMOVED lines=14> */
[----:B------:R-:W-:-:S03]  /*19ef0*/  FMNMX.FTZ R3, R130, R3, !PT ;  /* 0x0000000382037209 */ /* 0x000fc60007810000 */
        /* <DEDUP_REMOVED lines=87> */
[--C-:B------:R-:W-:Y:S01]  /*1a470*/  FFMA.FTZ R155, R155, R3, -R152.reuse ;  /* 0x000000039b9b7223 */ /* 0x100fe20000010898 */
[----:B------:R-:W1:Y:S01]  /*1a480*/  MUFU.EX2 R8, R8 ;  /* 0x0000000800087308 */ /* 0x000e620000000800 */
[----:B0----5:R-:W-:Y:S01]  /*1a490*/  FFMA.FTZ R7, R14, R7, R11 ;  /* 0x000000070e077223 */ /* 0x021fe2000001000b */
[-CC-:B------:R-:W-:Y:S01]  /*1a4a0*/  FFMA.FTZ R156, R156, R3.reuse, -R152.reuse ;  /* 0x000000039c9c7223 */ /* 0x180fe20000010898 */
[-CC-:B------:R-:W-:Y:S01]  /*1a4b0*/  FFMA.FTZ R157, R157, R3.reuse, -R152.reuse ;  /* 0x000000039d9d7223 */ /* 0x180fe20000010898 */
[-CC-:B------:R-:W-:Y:S01]  /*1a4c0*/  FFMA.FTZ R158, R158, R3.reuse, -R152.reuse ;  /* 0x000000039e9e7223 */ /* 0x180fe20000010898 */
[-CC-:B------:R-:W-:Y:S01]  /*1a4d0*/  FFMA.FTZ R159, R159, R3.reuse, -R152.reuse ;  /* 0x000000039f9f7223 */ /* 0x180fe20000010898 */
[----:B------:R-:W-:-:S02]  /*1a4e0*/  FFMA.FTZ R171, R160, R3, -R152 ;  /* 0x00000003a0ab7223 */ /* 0x000fc40000010898 */
        /* <DEDUP_REMOVED lines=95> */
.L_x_6142:
[C---:B------:R-:W-:Y:S01]  /*1aae0*/  ISETP.GT.AND P1, PT, R12.reuse, R225, PT ;  /* 0x000000e10c00720c */ /* 0x040fe20003f24270 */
[----:B------:R-:W-:Y:S01]  /*1aaf0*/  VIADD R12, R12, 0xffffffff ;  /* 0xffffffff0c0c7836 */ /* 0x000fe20000000000 */
[----:B------:R-:W-:Y:S02]  /*1ab00*/  IADD3 R13, R13, 0x30860, RZ ;  /* 0x000308600d0d7810 */ /* 0x000fe40007ffe0ff */
[----:B------:R-:W-:Y:S01]  /*1ab10*/  F2FP.F16.F32.PACK_AB R188, R161, R11 ;  /* 0x0000000ba1bc723e */ /* 0x000fe200000000ff */
[----:B------:R-:W-:Y:S01]  /*1ab20*/  IMAD.MOV.U32 R11, RZ, RZ, R0 ;  /* 0x000000ffff0b7224 */ /* 0x000fe200078e0000 */
[----:B------:R-:W-:Y:S02]  /*1ab30*/  PRMT R13, R218, 0x654, R13 ;  /* 0x00000654da0d7816 */ /* 0x000fe4000000000d */
[----:B------:R-:W-:Y:S01]  /*1ab40*/  F2FP.F16.F32.PACK_AB R189, R9, R8 ;  /* 0x0000000809bd723e */ /* 0x000fe200000000ff */
[----:B------:R-:W-:Y:S01]  /*1ab50*/  IMAD.MOV.U32 R9, RZ, RZ, R196 ;  /* 0x000000ffff097224 */ /* 0x000fe200078e00c4 */
        /* <DEDUP_REMOVED lines=26> */
.L_x_6130:
[----:B------:R-:W-:Y:S05]  /*1ad00*/  BSYNC B0 ;  /* 0x0000000000007941 */ /* 0x000fea0003800000 */
.L_x_6129:
        /* <DEDUP_REMOVED lines=99> */
.L_x_6144:
[----:B------:R-:W-:Y:S01]  /*1b340*/  IMAD R10, R196, 0x8, R2 ;  /* 0x00000008c40a7824 */ /* 0x000fe200078e0202 */
[----:B------:R-:W-:-:S04]  /*1b350*/  SHF.L.U32 R5, R200, 0x1f, RZ ;  /* 0x0000001fc8057819 */ /* 0x000fc800000006ff */
[----:B------:R0:W1:Y:S01]  /*1b360*/  SYNCS.PHASECHK.TRANS64.TRYWAIT P1, [R10+URZ+0x30850], R5 ;  /* 0x030850050a0075a7 */ /* 0x000062000802017f */
[----:B------:R-:W-:Y:S05]  /*1b370*/  @!P0 BRA `(.L_x_6145) ;  /* 0x0000000000048947 */ /* 0x000fea0003800000 */
[----:B------:R-:W-:Y:S01]  /*1b380*/  BPT.TRAP 0x1 ;  /* 0x000000040000795c */ /* 0x000fe20000300000 */
.L_x_6145:
        /* <DEDUP_REMOVED lines=9> */
.L_x_6147:
[----:B------:R-:W-:Y:S05]  /*1b420*/  BSYNC B0 ;  /* 0x0000000000007941 */ /* 0x000fea0003800000 */
.L_x_6146:
[----:B------:R-:W-:Y:S01]  /*1b430*/  IMAD.MOV.U32 R9, RZ, RZ, 0x40000040 ;  /* 0x40000040ff097424 */ /* 0x000fe200078e00ff */
[----:B------:R-:W-:Y:S01]  /*1b440*/  MOV R8, R2 ;  /* 0x0000000200087202 */ /* 0x000fe20000000f00 */
[----:B------:R-:W-:Y:S01]  /*1b450*/  WARPGROUP.ARRIVE ;  /* 0x00000000000079c5 */ /* 0x000fe20000000000 */
[----:B01----:R-:W-:Y:S01]  /*1b460*/  SHFL.BFLY PT, R5, R6, 0x2, 0x1f ;  /* 0x0c401f0006057f89 */ /* 0x003fe200000e0000 */
[----:B------:R-:W-:Y:S01]  /*1b470*/  IMAD.MOV.U32 R128, RZ, RZ, -0x800000 ;  /* 0xff800000ff807424 */ /* 0x000fe200078e00ff */
        /* <DEDUP_REMOVED lines=38> */
[----:B------:R-:W-:-:S03]  /*1b6e0*/  FADD.FTZ R9, R5, R6 ;  /* 0x0000000605097221 */ /* 0x000fc60000010000 */
[----:B------:R-:W0:Y:S04]  /*1b6f0*/  SHFL.BFLY PT, R5, R8, 0x1, 0x1f ;  /* 0x0c201f0008057f89 */ /* 0x000e2800000e0000 */
[----:B------:R-:W1:Y:S01]  /*1b700*/  SHFL.BFLY PT, R2, R9, 0x1, 0x1f ;  /* 0x0c201f0009027f89 */ /* 0x000e6200000e0000 */
[----:B0-----:R-:W-:Y:S01]  /*1b710*/  FADD.FTZ R13, R8, R5 ;  /* 0x00000005080d7221 */ /* 0x001fe20000010000 */
[----:B------:R-:W-:Y:S01]  /*1b720*/  MOV R5, RZ ;  /* 0x000000ff00057202 */ /* 0x000fe20000000f00 */
[----:B-1----:R-:W-:-:S03]  /*1b730*/  FADD.FTZ R14, R9, R2 ;  /* 0x00000002090e7221 */ /* 0x002fc60000010000 */
[----:B------:R-:W-:Y:S01]  /*1b740*/  FSETP.NE.FTZ.AND P1, PT, R13, RZ, PT ;  /* 0x000000ff0d00720b */ /* 0x000fe20003f35000 */
[----:B------:R-:W-:Y:S01]  /*1b750*/  IMAD.MOV.U32 R2, RZ, RZ, RZ ;  /* 0x000000ffff027224 */ /* 0x000fe200078e00ff */
        /* <DEDUP_REMOVED lines=17> */
.L_x_6149:
        /* <DEDUP_REMOVED lines=108> */
.L_x_6050:
        /* <DEDUP_REMOVED lines=17> */
[----:B------:R-:W4:Y:S04]  /*1c040*/  LDL.LU R143, [R1+0x40] ;  /* 0x00004000018f7983 */ /* 0x000f280000300800 */
[----:B------:R-:W4:Y:S04]  /*1c050*/  LDL.LU R142, [R1+0x44] ;  /* 0x00004400018e7983 */ /* 0x000f280000300800 */
[----:B------:R-:W4:Y:S04]  /*1c060*/  LDL.LU R141, [R1+0x5c] ;  /* 0x00005c00018d7983 */ /* 0x000f280000300800 */
[----:B------:R-:W4:Y:S01]  /*1c070*/  LDL R140, [R1+0x3c] ;  /* 0x00003c00018c7983 */ /* 0x000f220000100800 */
[----:B------:R-:W-:-:S02]  /*1c080*/  MOV R126, R2 ;  /* 0x00000002007e7202 */ /* 0x000fc40000000f00 */
[----:B0-----:R-:W-:Y:S01]  /*1c090*/  MOV R127, R3 ;  /* 0x00000003007f7202 */ /* 0x001fe20000000f00 */
[----:B------:R-:W-:Y:S02]  /*1c0a0*/  BAR.SYNC.DEFER_BLOCKING 0x1, 0x100 ;  /* 0x0044000000007b1d */ /* 0x000fe40000010000 */
[----:B---3--:R-:W-:-:S03]  /*1c0b0*/  IMAD.WIDE R84, R0, 0x2, R126 ;  /* 0x0000000200547825 */ /* 0x008fc600078e027e */
[C---:B------:R-:W-:Y:S02]  /*1c0c0*/  IADD3 R81, P0, R84.reuse, 0x20, RZ ;  /* 0x0000002054517810 */ /* 0x040fe40007f1e0ff */
[----:B------:R-:W-:Y:S02]  /*1c0d0*/  LOP3.LUT R9, R84, 0x380, RZ, 0xc0, !PT ;  /* 0x0000038054097812 */ /* 0x000fe400078ec0ff */
[----:B------:R-:W-:Y:S02]  /*1c0e0*/  LOP3.LUT R80, R81, 0x380, RZ, 0xc0, !PT ;  /* 0x0000038051507812 */ /* 0x000fe400078ec0ff */
[----:B------:R-:W-:Y:S02]  /*1c0f0*/  SHF.R.U64 R9, R9, 0x3, RZ ;  /* 0x0000000309097819 */ /* 0x000fe400000012ff */
[----:B------:R-:W-:Y:S02]  /*1c100*/  SHF.R.U64 R80, R80, 0x3, RZ ;  /* 0x0000000350507819 */ /* 0x000fe400000012ff */
[----:B------:R-:W-:-:S02]  /*1c110*/  IADD3 R15, P1, R84, 0x40, RZ ;  /* 0x00000040540f7810 */ /* 0x000fc40007f3e0ff */
[----:B------:R-:W-:Y:S02]  /*1c120*/  LOP3.LUT R8, R9, R84, RZ, 0x3c, !PT ;  /* 0x0000005409087212 */ /* 0x000fe400078e3cff */
[----:B------:R-:W-:Y:S01]  /*1c130*/  LOP3.LUT R80, R80, R81, RZ, 0x3c, !PT ;  /* 0x0000005150507212 */ /* 0x000fe200078e3cff */
[----:B------:R-:W-:Y:S01]  /*1c140*/  IMAD.X R81, RZ, RZ, R85, P0 ;  /* 0x000000ffff517224 */ /* 0x000fe200000e0655 */
[----:B------:R-:W-:Y:S02]  /*1c150*/  MOV R9, R85 ;  /* 0x0000005500097202 */ /* 0x000fe40000000f00 */
[----:B------:R-:W-:Y:S02]  /*1c160*/  LOP3.LUT R14, R15, 0x380, RZ, 0xc0, !PT ;  /* 0x000003800f0e7812 */ /* 0x000fe400078ec0ff */
[C---:B------:R-:W-:Y:S02]  /*1c170*/  IADD3 R136, P6, R84.reuse, 0x60, RZ ;  /* 0x0000006054887810 */ /* 0x040fe40007fde0ff */
[----:B------:R-:W-:-:S02]  /*1c180*/  IADD3 R12, P5, R84, 0x4000, RZ ;  /* 0x00004000540c7810 */ /* 0x000fc40007fbe0ff */
[----:B------:R-:W-:Y:S02]  /*1c190*/  MOV R3, R8 ;  /* 0x0000000800037202 */ /* 0x000fe40000000f00 */
[----:B------:R-:W-:Y:S02]  /*1c1a0*/  F2FP.F16.F32.PACK_AB R8, R25, R24 ;  /* 0x000000181908723e */ /* 0x000fe400000000ff */
[----:B------:R-:W-:Y:S02]  /*1c1b0*/  F2FP.F16.F32.PACK_AB R9, R27, R26 ;  /* 0x0000001a1b09723e */ /* 0x000fe400000000ff */
[----:B------:R-:W-:Y:S02]  /*1c1c0*/  IADD3 R82, P3, R84, 0x4060, RZ ;  /* 0x0000406054527810 */ /* 0x000fe40007f7e0ff */
[----:B------:R-:W-:Y:S02]  /*1c1d0*/  MOV R81, R80 ;  /* 0x0000005000517202 */ /* 0x000fe40000000f00 */
[----:B------:R-:W-:-:S02]  /*1c1e0*/  SHF.R.U64 R14, R14, 0x3, RZ ;  /* 0x000000030e0e7819 */ /* 0x000fc400000012ff */
[----:B------:R-:W-:Y:S02]  /*1c1f0*/  LOP3.LUT R137, R136, 0x380, RZ, 0xc0, !PT ;  /* 0x0000038088897812 */ /* 0x000fe400078ec0ff */
[----:B------:R-:W-:Y:S02]  /*1c200*/  IADD3 R80, P4, R84, 0x4040, RZ ;  /* 0x0000404054507810 */ /* 0x000fe40007f9e0ff */
[----:B------:R-:W-:Y:S01]  /*1c210*/  LOP3.LUT R13, R12, 0x380, RZ, 0xc0, !PT ;  /* 0x000003800c0d7812 */ /* 0x000fe200078ec0ff */
[----:B------:R0:W-:Y:S01]  /*1c220*/  STSM.16.M88.4 [R3], R8 ;  /* 0x0000000803007844 */ /* 0x0001e20000000200 */
[----:B------:R-:W-:Y:S02]  /*1c230*/  LOP3.LUT R83, R82, 0x380, RZ, 0xc0, !PT ;  /* 0x0000038052537812 */ /* 0x000fe400078ec0ff */
[----:B------:R-:W-:Y:S02]  /*1c240*/  IADD3 R138, P0, R84, 0x4020, RZ ;  /* 0x00004020548a7810 */ /* 0x000fe40007f1e0ff */
[----:B------:R-:W-:Y:S01]  /*1c250*/  LOP3.LUT R14, R14, R15, RZ, 0x3c, !PT ;  /* 0x0000000f0e0e7212 */ /* 0x000fe200078e3cff */
[----:B------:R-:W-:Y:S01]  /*1c260*/  IMAD.X R15, RZ, RZ, R85, P1 ;  /* 0x000000ffff0f7224 */ /* 0x000fe200008e0655 */
[----:B------:R-:W-:-:S02]  /*1c270*/  SHF.R.U64 R137, R137, 0x3, RZ ;  /* 0x0000000389897819 */ /* 0x000fc400000012ff */
[----:B------:R-:W-:Y:S02]  /*1c280*/  LOP3.LUT R0, R80, 0x380, RZ, 0xc0, !PT ;  /* 0x0000038050007812 */ /* 0x000fe400078ec0ff */
[----:B------:R-:W-:Y:S02]  /*1c290*/  SHF.R.U64 R13, R13, 0x3, RZ ;  /* 0x000000030d0d7819 */ /* 0x000fe400000012ff */
[----:B------:R-:W-:Y:S02]  /*1c2a0*/  SHF.R.U64 R83, R83, 0x3, RZ ;  /* 0x0000000353537819 */ /* 0x000fe400000012ff */
[----:B0-----:R-:W-:Y:S02]  /*1c2b0*/  F2FP.F16.F32.PACK_AB R8, R33, R32 ;  /* 0x000000202108723e */ /* 0x001fe400000000ff */
[----:B------:R-:W-:Y:S02]  /*1c2c0*/  F2FP.F16.F32.PACK_AB R9, R35, R34 ;  /* 0x000000222309723e */ /* 0x000fe400000000ff */
[----:B------:R-:W-:-:S02]  /*1c2d0*/  F2FP.F16.F32.PACK_AB R10, R37, R36 ;  /* 0x00000024250a723e */ /* 0x000fc400000000ff */
[----:B------:R-:W-:Y:S02]  /*1c2e0*/  F2FP.F16.F32.PACK_AB R11, R39, R38 ;  /* 0x00000026270b723e */ /* 0x000fe400000000ff */
[----:B------:R-:W-:Y:S02]  /*1c2f0*/  LOP3.LUT R139, R138, 0x380, RZ, 0xc0, !PT ;  /* 0x000003808a8b7812 */ /* 0x000fe400078ec0ff */
[----:B------:R-:W-:Y:S01]  /*1c300*/  LOP3.LUT R136, R137, R136, RZ, 0x3c, !PT ;  /* 0x0000008889887212 */ /* 0x000fe200078e3cff */
[----:B------:R0:W-:Y:S01]  /*1c310*/  STSM.16.M88.4 [R81], R8 ;  /* 0x0000000851007844 */ /* 0x0001e20000000200 */
[----:B------:R-:W-:Y:S01]  /*1c320*/  SHF.R.U64 R0, R0, 0x3, RZ ;  /* 0x0000000300007819 */ /* 0x000fe200000012ff */
[----:B------:R-:W-:Y:S01]  /*1c330*/  IMAD.X R137, RZ, RZ, R85, P6 ;  /* 0x000000ffff897224 */ /* 0x000fe200030e0655 */
[----:B------:R-:W-:Y:S02]  /*1c340*/  IADD3 R86, P2, R84, 0x8000, RZ ;  /* 0x0000800054567810 */ /* 0x000fe40007f5e0ff */
[----:B------:R-:W-:-:S02]  /*1c350*/  LOP3.LUT R12, R13, R12, RZ, 0x3c, !PT ;  /* 0x0000000c0d0c7212 */ /* 0x000fc400078e3cff */
[C---:B-----5:R-:W-:Y:S02]  /*1c360*/  IADD3 R134, P1, R84.reuse, 0x8020, RZ ;  /* 0x0000802054867810 */ /* 0x060fe40007f3e0ff */
[----:B------:R-:W-:Y:S01]  /*1c370*/  LOP3.LUT R82, R83, R82, RZ, 0x3c, !PT ;  /* 0x0000005253527212 */ /* 0x000fe200078e3cff */
[--C-:B------:R-:W-:Y:S01]  /*1c380*/  IMAD.X R83, RZ, RZ, R85.reuse, P3 ;  /* 0x000000ffff537224 */ /* 0x100fe200018e0655 */
[----:B------:R-:W-:Y:S02]  /*1c390*/  IADD3 R130, P6, R84, 0x8040, RZ ;  /* 0x0000804054827810 */ /* 0x000fe40007fde0ff */
[----:B------:R-:W-:Y:S02]  /*1c3a0*/  IADD3.X R13, RZ, R85, RZ, P5, !PT ;  /* 0x00000055ff0d7210 */ /* 0x000fe40002ffe4ff */
[----:B------:R-:W-:Y:S01]  /*1c3b0*/  MOV R14, R14 ;  /* 0x0000000e000e7202 */ /* 0x000fe20000000f00 */
[----:B0-----:R-:W-:Y:S01]  /*1c3c0*/  IMAD.X R81, RZ, RZ, R85, P4 ;  /* 0x000000ffff517224 */ /* 0x001fe200020e0655 */
[----:B------:R-:W-:-:S02]  /*1c3d0*/  F2FP.F16.F32.PACK_AB R8, R41, R40 ;  /* 0x000000282908723e */ /* 0x000fc400000000ff */
[----:B------:R-:W-:Y:S02]  /*1c3e0*/  F2FP.F16.F32.PACK_AB R9, R43, R42 ;  /* 0x0000002a2b09723e */ /* 0x000fe400000000ff */
[----:B------:R-:W-:Y:S02]  /*1c3f0*/  F2FP.F16.F32.PACK_AB R10, R45, R44 ;  /* 0x0000002c2d0a723e */ /* 0x000fe400000000ff */
[----:B------:R-:W-:Y:S02]  /*1c400*/  F2FP.F16.F32.PACK_AB R11, R47, R46 ;  /* 0x0000002e2f0b723e */ /* 0x000fe400000000ff */
[----:B------:R-:W-:Y:S02]  /*1c410*/  SHF.R.U64 R139, R139, 0x3, RZ ;  /* 0x000000038b8b7819 */ /* 0x000fe400000012ff */
[----:B------:R-:W-:Y:S02]  /*1c420*/  IADD3 R132, P5, R84, 0x8060, RZ ;  /* 0x0000806054847810 */ /* 0x000fe40007fbe0ff */
[----:B------:R-:W-:-:S02]  /*1c430*/  LOP3.LUT R80, R0, R80, RZ, 0x3c, !PT ;  /* 0x0000005000507212 */ /* 0x000fc400078e3cff */
[----:B------:R-:W-:Y:S02]  /*1c440*/  LOP3.LUT R87, R86, 0x380, RZ, 0xc0, !PT ;  /* 0x0000038056577812 */ /* 0x000fe400078ec0ff */
[----:B------:R-:W-:Y:S01]  /*1c450*/  LOP3.LUT R135, R134, 0x380, RZ, 0xc0, !PT ;  /* 0x0000038086877812 */ /* 0x000fe200078ec0ff */
[----:B------:R0:W-:Y:S01]  /*1c460*/  STSM.16.M88.4 [R14], R8 ;  /* 0x000000080e007844 */ /* 0x0001e20000000200 */
[----:B------:R-:W-:Y:S02]  /*1c470*/  LOP3.LUT R131, R130, 0x380, RZ, 0xc0, !PT ;  /* 0x0000038082837812 */ /* 0x000fe400078ec0ff */
[----:B------:R-:W-:Y:S01]  /*1c480*/  LOP3.LUT R138, R139, R138, RZ, 0x3c, !PT ;  /* 0x0000008a8b8a7212 */ /* 0x000fe200078e3cff */
[----:B------:R-:W-:Y:S01]  /*1c490*/  IMAD.X R139, RZ, RZ, R85, P0 ;  /* 0x000000ffff8b7224 */ /* 0x000fe200000e0655 */
[----:B------:R-:W-:Y:S02]  /*1c4a0*/  LOP3.LUT R133, R132, 0x380, RZ, 0xc0, !PT ;  /* 0x0000038084857812 */ /* 0x000fe400078ec0ff */
[----:B------:R-:W-:-:S02]  /*1c4b0*/  MOV R3, R12 ;  /* 0x0000000c00037202 */ /* 0x000fc40000000f00 */
[----:B------:R-:W-:Y:S02]  /*1c4c0*/  SHF.R.U64 R87, R87, 0x3, RZ ;  /* 0x0000000357577819 */ /* 0x000fe400000012ff */
[----:B------:R-:W-:Y:S02]  /*1c4d0*/  MOV R136, R136 ;  /* 0x0000008800887202 */ /* 0x000fe40000000f00 */
[----:B------:R-:W-:Y:S02]  /*1c4e0*/  F2FP.F16.F32.PACK_AB R12, R49, R48 ;  /* 0x00000030310c723e */ /* 0x000fe400000000ff */
[----:B------:R-:W-:Y:S02]  /*1c4f0*/  F2FP.F16.F32.PACK_AB R13, R51, R50 ;  /* 0x00000032330d723e */ /* 0x000fe400000000ff */
[----:B0-----:R-:W-:Y:S02]  /*1c500*/  F2FP.F16.F32.PACK_AB R14, R53, R52 ;  /* 0x00000034350e723e */ /* 0x001fe400000000ff */
[----:B------:R-:W-:-:S02]  /*1c510*/  F2FP.F16.F32.PACK_AB R15, R55, R54 ;  /* 0x00000036370f723e */ /* 0x000fc400000000ff */
[----:B--2---:R-:W-:Y:S02]  /*1c520*/  MOV R4, R80 ;  /* 0x0000005000047202 */ /* 0x004fe40000000f00 */
[----:B------:R-:W-:Y:S02]  /*1c530*/  MOV R0, R82 ;  /* 0x0000005200007202 */ /* 0x000fe40000000f00 */
[----:B------:R-:W-:Y:S02]  /*1c540*/  SHF.R.U64 R135, R135, 0x3, RZ ;  /* 0x0000000387877819 */ /* 0x000fe400000012ff */
[----:B------:R-:W-:Y:S02]  /*1c550*/  F2FP.F16.F32.PACK_AB R80, R57, R56 ;  /* 0x000000383950723e */ /* 0x000fe400000000ff */
[----:B------:R-:W-:Y:S02]  /*1c560*/  F2FP.F16.F32.PACK_AB R81, R59, R58 ;  /* 0x0000003a3b51723e */ /* 0x000fe400000000ff */
[----:B------:R-:W-:-:S02]  /*1c570*/  F2FP.F16.F32.PACK_AB R82, R61, R60 ;  /* 0x0000003c3d52723e */ /* 0x000fc400000000ff */
[----:B------:R-:W-:Y:S02]  /*1c580*/  F2FP.F16.F32.PACK_AB R83, R63, R62 ;  /* 0x0000003e3f53723e */ /* 0x000fe400000000ff */
[----:B------:R-:W-:Y:S02]  /*1c590*/  SHF.R.U64 R131, R131, 0x3, RZ ;  /* 0x0000000383837819 */ /* 0x000fe400000012ff */
[----:B------:R-:W-:Y:S01]  /*1c5a0*/  SHF.R.U64 R133, R133, 0x3, RZ ;  /* 0x0000000385857819 */ /* 0x000fe200000012ff */
[----:B------:R0:W-:Y:S01]  /*1c5b0*/  STSM.16.M88.4 [R136], R12 ;  /* 0x0000000c88007844 */ /* 0x0001e20000000200 */
[----:B------:R-:W-:Y:S02]  /*1c5c0*/  LOP3.LUT R86, R87, R86, RZ, 0x3c, !PT ;  /* 0x0000005657567212 */ /* 0x000fe400078e3cff */
[----:B------:R-:W-:Y:S01]  /*1c5d0*/  LOP3.LUT R134, R135, R134, RZ, 0x3c, !PT ;  /* 0x0000008687867212 */ /* 0x000fe200078e3cff */
[----:B------:R-:W-:Y:S01]  /*1c5e0*/  IMAD.X R135, RZ, RZ, R85, P1 ;  /* 0x000000ffff877224 */ /* 0x000fe200008e0655 */
[----:B------:R-:W-:Y:S01]  /*1c5f0*/  MOV R138, R138 ;  /* 0x0000008a008a7202 */ /* 0x000fe20000000f00 */
[----:B------:R2:W-:Y:S01]  /*1c600*/  STSM.16.M88.4 [R3], R80 ;  /* 0x0000005003007844 */ /* 0x0005e20000000200 */
[----:B------:R-:W-:-:S02]  /*1c610*/  IADD3.X R87, RZ, R85, RZ, P2, !PT ;  /* 0x00000055ff577210 */ /* 0x000fc400017fe4ff */
[----:B------:R-:W-:Y:S02]  /*1c620*/  F2FP.F16.F32.PACK_AB R8, R65, R64 ;  /* 0x000000404108723e */ /* 0x000fe400000000ff */
[----:B------:R-:W-:Y:S02]  /*1c630*/  F2FP.F16.F32.PACK_AB R9, R67, R66 ;  /* 0x000000424309723e */ /* 0x000fe400000000ff */
[----:B------:R-:W-:Y:S02]  /*1c640*/  F2FP.F16.F32.PACK_AB R10, R69, R68 ;  /* 0x00000044450a723e */ /* 0x000fe400000000ff */
[----:B------:R-:W-:Y:S02]  /*1c650*/  F2FP.F16.F32.PACK_AB R11, R71, R70 ;  /* 0x00000046470b723e */ /* 0x000fe400000000ff */
[----:B------:R-:W-:Y:S01]  /*1c660*/  LOP3.LUT R130, R131, R130, RZ, 0x3c, !PT ;  /* 0x0000008283827212 */ /* 0x000fe200078e3cff */
[----:B------:R-:W-:Y:S01]  /*1c670*/  IMAD.X R131, RZ, RZ, R85, P6 ;  /* 0x000000ffff837224 */ /* 0x000fe200030e0655 */
[----:B0-----:R-:W-:-:S02]  /*1c680*/  F2FP.F16.F32.PACK_AB R12, R73, R72 ;  /* 0x00000048490c723e */ /* 0x001fc400000000ff */
[----:B------:R-:W-:Y:S02]  /*1c690*/  F2FP.F16.F32.PACK_AB R13, R75, R74 ;  /* 0x0000004a4b0d723e */ /* 0x000fe400000000ff */
[----:B------:R-:W-:Y:S02]  /*1c6a0*/  F2FP.F16.F32.PACK_AB R14, R77, R76 ;  /* 0x0000004c4d0e723e */ /* 0x000fe400000000ff */
[----:B------:R-:W-:Y:S02]  /*1c6b0*/  F2FP.F16.F32.PACK_AB R15, R79, R78 ;  /* 0x0000004e4f0f723e */ /* 0x000fe400000000ff */
[----:B------:R-:W-:Y:S01]  /*1c6c0*/  LOP3.LUT R132, R133, R132, RZ, 0x3c, !PT ;  /* 0x0000008485847212 */ /* 0x000fe200078e3cff */
[----:B------:R-:W-:Y:S01]  /*1c6d0*/  IMAD.X R133, RZ, RZ, R85, P5 ;  /* 0x000000ffff857224 */ /* 0x000fe200028e0655 */
[----:B--2---:R-:W-:Y:S02]  /*1c6e0*/  F2FP.F16.F32.PACK_AB R80, R21, R20 ;  /* 0x000000141550723e */ /* 0x004fe400000000ff */
[----:B------:R-:W-:-:S02]  /*1c6f0*/  F2FP.F16.F32.PACK_AB R81, R123, R122 ;  /* 0x0000007a7b51723e */ /* 0x000fc400000000ff */
[----:B------:R-:W-:Y:S02]  /*1c700*/  F2FP.F16.F32.PACK_AB R82, R121, R120 ;  /* 0x000000787952723e */ /* 0x000fe400000000ff */
[----:B------:R-:W-:Y:S01]  /*1c710*/  F2FP.F16.F32.PACK_AB R83, R125, R124 ;  /* 0x0000007c7d53723e */ /* 0x000fe200000000ff */
[----:B------:R0:W-:Y:S01]  /*1c720*/  STSM.16.M88.4 [R138], R8 ;  /* 0x000000088a007844 */ /* 0x0001e20000000200 */
[----:B------:R-:W-:Y:S02]  /*1c730*/  MOV R136, R86 ;  /* 0x0000005600887202 */ /* 0x000fe40000000f00 */
[----:B------:R-:W-:Y:S01]  /*1c740*/  F2FP.F16.F32.PACK_AB R84, R89, R88 ;  /* 0x000000585954723e */ /* 0x000fe200000000ff */
[----:B------:R2:W-:Y:S01]  /*1c750*/  STSM.16.M88.4 [R4], R12 ;  /* 0x0000000c04007844 */ /* 0x0005e20000000200 */
[----:B------:R-:W-:Y:S02]  /*1c760*/  F2FP.F16.F32.PACK_AB R85, R91, R90 ;  /* 0x0000005a5b55723e */ /* 0x000fe400000000ff */
[----:B------:R-:W-:-:S02]  /*1c770*/  F2FP.F16.F32.PACK_AB R86, R93, R92 ;  /* 0x0000005c5d56723e */ /* 0x000fc400000000ff */
[----:B------:R-:W-:Y:S01]  /*1c780*/  F2FP.F16.F32.PACK_AB R87, R95, R94 ;  /* 0x0000005e5f57723e */ /* 0x000fe200000000ff */
[----:B------:R3:W-:Y:S01]  /*1c790*/  STSM.16.M88.4 [R0], R80 ;  /* 0x0000005000007844 */ /* 0x0007e20000000200 */
[----:B------:R-:W-:Y:S02]  /*1c7a0*/  MOV R134, R134 ;  /* 0x0000008600867202 */ /* 0x000fe40000000f00 */
[----:B------:R-:W-:Y:S02]  /*1c7b0*/  MOV R130, R130 ;  /* 0x0000008200827202 */ /* 0x000fe40000000f00 */
[----:B0-----:R-:W-:Y:S02]  /*1c7c0*/  F2FP.F16.F32.PACK_AB R8, R97, R96 ;  /* 0x000000606108723e */ /* 0x001fe400000000ff */
[----:B------:R-:W-:Y:S02]  /*1c7d0*/  F2FP.F16.F32.PACK_AB R9, R99, R98 ;  /* 0x000000626309723e */ /* 0x000fe400000000ff */
[----:B------:R-:W-:-:S02]  /*1c7e0*/  F2FP.F16.F32.PACK_AB R10, R101, R100 ;  /* 0x00000064650a723e */ /* 0x000fc400000000ff */
[----:B------:R-:W-:Y:S02]  /*1c7f0*/  F2FP.F16.F32.PACK_AB R11, R103, R102 ;  /* 0x00000066670b723e */ /* 0x000fe400000000ff */
[----:B--2---:R-:W-:Y:S02]  /*1c800*/  F2FP.F16.F32.PACK_AB R12, R105, R104 ;  /* 0x00000068690c723e */ /* 0x004fe400000000ff */
[----:B------:R-:W-:Y:S02]  /*1c810*/  F2FP.F16.F32.PACK_AB R13, R107, R106 ;  /* 0x0000006a6b0d723e */ /* 0x000fe400000000ff */
[----:B------:R-:W-:Y:S02]  /*1c820*/  F2FP.F16.F32.PACK_AB R14, R109, R108 ;  /* 0x0000006c6d0e723e */ /* 0x000fe400000000ff */
[----:B------:R-:W-:Y:S02]  /*1c830*/  F2FP.F16.F32.PACK_AB R15, R111, R110 ;  /* 0x0000006e6f0f723e */ /* 0x000fe400000000ff */
[----:B------:R-:W-:-:S02]  /*1c840*/  MOV R132, R132 ;  /* 0x0000008400847202 */ /* 0x000fc40000000f00 */
[----:B---3--:R-:W-:Y:S02]  /*1c850*/  F2FP.F16.F32.PACK_AB R80, R113, R112 ;  /* 0x000000707150723e */ /* 0x008fe400000000ff */
[----:B------:R-:W-:Y:S02]  /*1c860*/  F2FP.F16.F32.PACK_AB R81, R115, R114 ;  /* 0x000000727351723e */ /* 0x000fe400000000ff */
[----:B------:R-:W-:Y:S02]  /*1c870*/  F2FP.F16.F32.PACK_AB R82, R117, R116 ;  /* 0x000000747552723e */ /* 0x000fe400000000ff */
[----:B------:R-:W-:Y:S01]  /*1c880*/  F2FP.F16.F32.PACK_AB R83, R119, R118 ;  /* 0x000000767753723e */ /* 0x000fe200000000ff */
[----:B------:R4:W-:Y:S04]  /*1c890*/  STSM.16.M88.4 [R136], R84 ;  /* 0x0000005488007844 */ /* 0x0009e80000000200 */
[----:B------:R0:W-:Y:S04]  /*1c8a0*/  STSM.16.M88.4 [R134], R8 ;  /* 0x0000000886007844 */ /* 0x0001e80000000200 */
[----:B------:R-:W-:Y:S04]  /*1c8b0*/  STSM.16.M88.4 [R130], R12 ;  /* 0x0000000c82007844 */ /* 0x000fe80000000200 */
[----:B------:R2:W-:Y:S01]  /*1c8c0*/  STSM.16.M88.4 [R132], R80 ;  /* 0x0000005084007844 */ /* 0x0005e20000000200 */
[----:B------:R-:W-:-:S02]  /*1c8d0*/  ISETP.NE.U32.AND P0, PT, RZ, UR6, PT ;  /* 0x00000006ff007c0c */ /* 0x000fc4000bf05070 */
[----:B----4-:R-:W-:Y:S02]  /*1c8e0*/  IADD3 R84, P1, R145, UR6, RZ ;  /* 0x0000000691547c10 */ /* 0x010fe4000ff3e0ff */
[----:B------:R-:W-:Y:S01]  /*1c8f0*/  MOV R0, RZ ;  /* 0x000000ff00007202 */ /* 0x000fe20000000f00 */
[----:B------:R-:W-:Y:S01]  /*1c900*/  IMAD.MOV.U32 R133, RZ, RZ, 0x9b8 ;  /* 0x000009b8ff857424 */ /* 0x000fe200078e00ff */
[----:B------:R-:W-:Y:S01]  /*1c910*/  BAR.SYNC.DEFER_BLOCKING 0x1, 0x100 ;  /* 0x0044000000007b1d */ /* 0x000fe20000010000 */
[----:B------:R-:W-:Y:S02]  /*1c920*/  ISETP.NE.AND.EX P0, PT, RZ, UR7, PT, P0 ;  /* 0x00000007ff007c0c */ /* 0x000fe4000bf05300 */
[----:B------:R-:W-:-:S05]  /*1c930*/  IADD3.X R85, R144, UR7, RZ, P1, !PT ;  /* 0x0000000790557c10 */ /* 0x000fca0008ffe4ff */
[----:B------:R-:W3:Y:S01]  /*1c940*/  LDC R86, c[0x0][0xbe8] ;  /* 0x0002fa00ff567b82 */ /* 0x000ee20000000800 */
[----:B0-----:R-:W4:Y:S07]  /*1c950*/  LDL R134, [R1+0x54] ;  /* 0x0000540001867983 */ /* 0x001f2e0000100800 */
[----:B--2---:R-:W0:Y:S01]  /*1c960*/  LDC.64 R80, c[0x0][0xba8] ;  /* 0x0002ea00ff507b82 */ /* 0x004e220000000a00 */
[----:B------:R-:W2:Y:S01]  /*1c970*/  @P0 LDG.E R0, desc[UR60][R84.64] ;  /* 0x0000003c54000981 */ /* 0x000ea2000c1e1900 */
[----:B------:R-:W-:-:S04]  /*1c980*/  ISETP.NE.U32.AND P1, PT, RZ, UR4, PT ;  /* 0x00000004ff007c0c */ /* 0x000fc8000bf25070 */
[----:B------:R-:W-:-:S13]  /*1c990*/  ISETP.NE.AND.EX P1, PT, RZ, UR5, PT, P1 ;  /* 0x00000005ff007c0c */ /* 0x000fda000bf25310 */
[----:B------:R-:W-:Y:S01]  /*1c9a0*/  @P1 IADD3 R8, P2, R145, UR4, RZ ;  /* 0x0000000491081c10 */ /* 0x000fe2000ff5e0ff */
[----:B------:R-:W-:-:S03]  /*1c9b0*/  ULDC UR4, c[0x0][0xa88] ;  /* 0x0002a20000047ab9 */ /* 0x000fc60000000800 */
[----:B------:R-:W-:Y:S01]  /*1c9c0*/  @P1 IADD3.X R9, R144, UR5, RZ, P2, !PT ;  /* 0x0000000590091c10 */ /* 0x000fe200097fe4ff */
[----:B------:R-:W-:Y:S01]  /*1c9d0*/  IMAD.U32 R83, RZ, RZ, UR4 ;  /* 0x00000004ff537e24 */ /* 0x000fe2000f8e00ff */
[----:B------:R-:W-:Y:S01]  /*1c9e0*/  ISETP.NE.AND P2, PT, R143, RZ, PT ;  /* 0x000000ff8f00720c */ /* 0x000fe20003f45270 */
[----:B------:R-:W-:-:S03]  /*1c9f0*/  ULDC UR4, c[0x0][0xad4] ;  /* 0x0002b50000047ab9 */ /* 0x000fc60000000800 */
[----:B------:R-:W-:Y:S01]  /*1ca00*/  SEL R3, R143, UR4, P2 ;  /* 0x000000048f037c07 */ /* 0x000fe20009000000 */
[----:B------:R1:W5:Y:S03]  /*1ca10*/  @P1 LDG.E R83, desc[UR60][R8.64] ;  /* 0x0000003c08531981 */ /* 0x000366000c1e1900 */
[----:B------:R-:W-:-:S04]  /*1ca20*/  ISETP.GT.AND P3, PT, R3, 0x1, PT ;  /* 0x000000010300780c */ /* 0x000fc80003f64270 */
[----:B------:R-:W-:-:S04]  /*1ca30*/  SEL R133, R133, 0x978, P3 ;  /* 0x0000097885857807 */ /* 0x000fc80001800000 */
[----:B------:R-:W0:Y:S08]  /*1ca40*/  LDC.64 R10, c[0x0][R133+0x220] ;  /* 0x00008800850a7b82 */ /* 0x000e300000000a00 */
[----:B------:R-:W0:Y:S01]  /*1ca50*/  LDC.64 R12, c[0x0][R133+0x218] ;  /* 0x00008600850c7b82 */ /* 0x000e220000000a00 */
[----:B---3--:R-:W-:-:S07]  /*1ca60*/  ISETP.NE.AND P4, PT, R86, 0x1, PT ;  /* 0x000000015600780c */ /* 0x008fce0003f85270 */
[----:B------:R-:W3:Y:S01]  /*1ca70*/  LDC.64 R14, c[0x0][R133+0x228] ;  /* 0x00008a00850e7b82 */ /* 0x000ee20000000a00 */
[----:B------:R-:W-:-:S07]  /*1ca80*/  ISETP.NE.U32.AND P2, PT, RZ, UR6, PT ;  /* 0x00000006ff007c0c */ /* 0x000fce000bf45070 */
[----:B-1----:R-:W1:Y:S01]  /*1ca90*/  LDC.64 R8, c[0x0][R133+0x210] ;  /* 0x0000840085087b82 */ /* 0x002e620000000a00 */
[----:B------:R-:W-:-:S07]  /*1caa0*/  ISETP.NE.AND.EX P2, PT, RZ, UR7, PT, P2 ;  /* 0x00000007ff007c0c */ /* 0x000fce000bf45320 */
[----:B------:R-:W1:Y:S01]  /*1cab0*/  @P4 LDC R4, c[0x0][0xbec] ;  /* 0x0002fb00ff044b82 */ /* 0x000e620000000800 */
[----:B------:R-:W-:-:S07]  /*1cac0*/  SEL R3, R142, RZ, !P2 ;  /* 0x000000ff8e037207 */ /* 0x000fce0005000000 */
[----:B------:R-:W1:Y:S01]  /*1cad0*/  @P4 LDC R87, c[0x0][0xbf0] ;  /* 0x0002fc00ff574b82 */ /* 0x000e620000000800 */
[----:B------:R-:W-:Y:S01]  /*1cae0*/  SEL R131, R141, RZ, !P2 ;  /* 0x000000ff8d837207 */ /* 0x000fe20005000000 */
[----:B0-----:R-:W-:-:S06]  /*1caf0*/  IMAD R130, R11, R3, RZ ;  /* 0x000000030b827224 */ /* 0x001fcc00078e02ff */
[----:B------:R-:W0:Y:S01]  /*1cb00*/  @!P3 LDC R80, c[0x0][0xb50] ;  /* 0x0002d400ff50bb82 */ /* 0x000e220000000800 */
[C---:B------:R-:W-:Y:S02]  /*1cb10*/  IMAD R130, R10.reuse, R131, R130 ;  /* 0x000000830a827224 */ /* 0x040fe400078e0282 */
[----:B------:R-:W-:-:S05]  /*1cb20*/  IMAD.WIDE.U32 R10, R10, R3, RZ ;  /* 0x000000030a0a7225 */ /* 0x000fca00078e00ff */
[----:B------:R-:W0:Y:S01]  /*1cb30*/  @!P3 LDC R81, c[0x0][0xb54] ;  /* 0x0002d500ff51bb82 */ /* 0x000e220000000800 */
[-C--:B------:R-:W-:Y:S02]  /*1cb40*/  IMAD R131, R13, R197.reuse, RZ ;  /* 0x000000c50d837224 */ /* 0x080fe400078e02ff */
[----:B------:R-:W-:-:S04]  /*1cb50*/  IMAD.WIDE.U32 R12, R12, R197, RZ ;  /* 0x000000c50c0c7225 */ /* 0x000fc800078e00ff */
[----:B------:R-:W-:Y:S02]  /*1cb60*/  IMAD.IADD R82, R140, 0x1, R226 ;  /* 0x000000018c527824 */ /* 0x000fe400078e02e2 */
[----:B------:R-:W-:Y:S01]  /*1cb70*/  IMAD.IADD R130, R11, 0x1, R130 ;  /* 0x000000010b827824 */ /* 0x000fe200078e0282 */
[----:B------:R-:W-:Y:S02]  /*1cb80*/  IADD3 R131, R13, R131, RZ ;  /* 0x000000830d837210 */ /* 0x000fe40007ffe0ff */
[----:B----4-:R-:W-:-:S05]  /*1cb90*/  SEL R132, R134, RZ, P3 ;  /* 0x000000ff86847207 */ /* 0x010fca0001800000 */
[-C--:B---3--:R-:W-:Y:S02]  /*1cba0*/  IMAD R13, R15, R132.reuse, RZ ;  /* 0x000000840f0d7224 */ /* 0x088fe400078e02ff */
[----:B------:R-:W-:Y:S01]  /*1cbb0*/  IMAD.WIDE.U32 R14, R14, R132, RZ ;  /* 0x000000840e0e7225 */ /* 0x000fe200078e00ff */
[----:B--2---:R-:W-:-:S03]  /*1cbc0*/  IADD3 R11, P2, P5, R10, R12, R0 ;  /* 0x0000000c0a0b7210 */ /* 0x004fc60007d5e000 */
[----:B-1----:R-:W-:-:S04]  /*1cbd0*/  @P4 IMAD.HI.U32 R12, R82, R4, RZ ;  /* 0x00000004520c4227 */ /* 0x002fc800078e00ff */
[----:B------:R-:W-:Y:S01]  /*1cbe0*/  IMAD.MOV.U32 R10, RZ, RZ, R82 ;  /* 0x000000ffff0a7224 */ /* 0x000fe200078e0052 */
[----:B------:R-:W-:Y:S02]  /*1cbf0*/  @P4 SHF.R.U32.HI R10, RZ, R87, R12 ;  /* 0x00000057ff0a4219 */ /* 0x000fe4000001160c */
[----:B------:R-:W-:-:S03]  /*1cc00*/  SHF.R.S32.HI R4, RZ, 0x1f, R0 ;  /* 0x0000001fff047819 */ /* 0x000fc60000011400 */
[----:B------:R-:W-:Y:S01]  /*1cc10*/  IMAD.MOV R87, RZ, RZ, -R10 ;  /* 0x000000ffff577224 */ /* 0x000fe200078e0a0a */
[----:B------:R-:W-:Y:S02]  /*1cc20*/  IADD3.X R130, R130, R131, R4, P2, P5 ;  /* 0x0000008382827210 */ /* 0x000fe400017ea404 */
[----:B------:R-:W-:Y:S02]  /*1cc30*/  IADD3 R12, R15, R13, RZ ;  /* 0x0000000d0f0c7210 */ /* 0x000fe40007ffe0ff */
[----:B------:R-:W-:Y:S01]  /*1cc40*/  IADD3 R14, P2, P5, R10, R11, R14 ;  /* 0x0000000b0a0e7210 */ /* 0x000fe20007d5e00e */
[----:B------:R-:W-:Y:S01]  /*1cc50*/  IMAD R11, R86, R87, R82 ;  /* 0x00000057560b7224 */ /* 0x000fe200078e0252 */
[----:B------:R-:W-:-:S04]  /*1cc60*/  SHF.R.S32.HI R13, RZ, 0x1f, R10 ;  /* 0x0000001fff0d7819 */ /* 0x000fc8000001140a */
[----:B------:R-:W-:Y:S01]  /*1cc70*/  IADD3.X R15, R13, R130, R12, P2, P5 ;  /* 0x000000820d0f7210 */ /* 0x000fe200017ea40c */
[-C--:B------:R-:W-:Y:S01]  /*1cc80*/  IMAD R9, R9, R11.reuse, RZ ;  /* 0x0000000b09097224 */ /* 0x080fe200078e02ff */
[----:B------:R-:W-:Y:S01]  /*1cc90*/  SHF.R.S32.HI R13, RZ, 0x1f, R11 ;  /* 0x0000001fff0d7819 */ /* 0x000fe2000001140b */
[----:B------:R-:W-:-:S04]  /*1cca0*/  IMAD.WIDE.U32 R14, R8, R11, R14 ;  /* 0x0000000b080e7225 */ /* 0x000fc800078e000e */
[----:B------:R-:W-:Y:S01]  /*1ccb0*/  IMAD R9, R8, R13, R9 ;  /* 0x0000000d08097224 */ /* 0x000fe200078e0209 */
[----:B0-----:R-:W-:-:S03]  /*1ccc0*/  LEA R13, P2, R14, R80, 0x2 ;  /* 0x000000500e0d7211 */ /* 0x001fc600078410ff */
[----:B------:R-:W-:-:S05]  /*1ccd0*/  IMAD.IADD R8, R15, 0x1, R9 ;  /* 0x000000010f087824 */ /* 0x000fca00078e0209 */
[----:B------:R-:W-:Y:S01]  /*1cce0*/  LEA.HI.X R14, R14, R81, R8, 0x2, P2 ;  /* 0x000000510e0e7211 */ /* 0x000fe200010f1408 */
[----:B------:R-:W-:Y:S06]  /*1ccf0*/  @P1 BRA `(.L_x_6152) ;  /* 0x0000000000101947 */ /* 0x000fec0003800000 */
[----:B------:R-:W-:Y:S05]  /*1cd00*/  @!P0 BRA `(.L_x_6152) ;  /* 0x00000000000c8947 */ /* 0x000fea0003800000 */
[----:B------:R-:W2:Y:S04]  /*1cd10*/  LDG.E R8, desc[UR60][R84.64] ;  /* 0x0000003c54087981 */ /* 0x000ea8000c1e1900 */
[----:B-----5:R-:W2:Y:S02]  /*1cd20*/  LDG.E R83, desc[UR60][R84.64+0x4] ;  /* 0x0000043c54537981 */ /* 0x020ea4000c1e1900 */
[----:B--2---:R-:W-:-:S07]  /*1cd30*/  IMAD.IADD R83, R83, 0x1, -R8 ;  /* 0x0000000153537824 */ /* 0x004fce00078e0a08 */
.L_x_6152:
        /* <DEDUP_REMOVED lines=8> */
[----:B---3--:R-:W-:-:S04]  /*1cdc0*/  LOP3.LUT P0, RZ, R15, 0x3, RZ, 0xc0, !PT ;  /* 0x000000030fff7812 */ /* 0x008fc8000780c0ff */
[C---:B------:R-:W-:Y:S02]  /*1cdd0*/  IADD3 R81, R12.reuse, 0x8, RZ ;  /* 0x000000080c517810 */ /* 0x040fe40007ffe0ff */
[-C--:B------:R-:W-:Y:S02]  /*1cde0*/  ISETP.GE.OR P1, PT, R12, R80.reuse, P0 ;  /* 0x000000500c00720c */ /* 0x080fe40000726670 */
[----:B------:R-:W-:-:S11]  /*1cdf0*/  ISETP.GE.OR P0, PT, R81, R80, P0 ;  /* 0x000000505100720c */ /* 0x000fd60000706670 */
        /* <DEDUP_REMOVED lines=8> */
[----:B0-----:R-:W-:-:S05]  /*1ce80*/  VIADD R8, R8, 0xffffff80 ;  /* 0xffffff8008087836 */ /* 0x001fca0000000000 */
[----:B------:R-:W-:-:S04]  /*1ce90*/  SHF.R.S32.HI R9, RZ, 0x1f, R8 ;  /* 0x0000001fff097819 */ /* 0x000fc80000011408 */
[----:B------:R-:W-:-:S04]  /*1cea0*/  LEA.HI R9, R9, R8, RZ, 0x3 ;  /* 0x0000000809097211 */ /* 0x000fc800078f18ff */
[----:B------:R-:W-:Y:S02]  /*1ceb0*/  LOP3.LUT R11, R9, 0xfffffff8, RZ, 0xc0, !PT ;  /* 0xfffffff8090b7812 */ /* 0x000fe400078ec0ff */
[----:B------:R-:W-:-:S03]  /*1cec0*/  SHF.R.S32.HI R65, RZ, 0x3, R9 ;  /* 0x00000003ff417819 */ /* 0x000fc60000011409 */
[----:B------:R-:W-:-:S04]  /*1ced0*/  IMAD.IADD R64, R8, 0x1, -R11 ;  /* 0x0000000108407824 */ /* 0x000fc800078e0a0b */
[----:B------:R-:W-:Y:S02]  /*1cee0*/  IMAD.SHL.U32 R68, R64, 0x8, RZ ;  /* 0x0000000840447824 */ /* 0x000fe400078e00ff */
[----:B------:R-:W-:-:S03]  /*1cef0*/  IMAD R67, R0, UR5, R21 ;  /* 0x0000000500437c24 */ /* 0x000fc6000f8e0215 */
[----:B------:R-:W-:Y:S01]  /*1cf00*/  LEA R9, R65, R68, 0x6 ;  /* 0x0000004441097211 */ /* 0x000fe200078e30ff */
[----:B------:R-:W-:Y:S01]  /*1cf10*/  IMAD.WIDE.U32 R20, R0, UR4, RZ ;  /* 0x0000000400147c25 */ /* 0x000fe2000f8e00ff */
[----:B------:R-:W-:-:S03]  /*1cf20*/  ULDC.64 UR4, c[0x0][0xae8] ;  /* 0x0002ba0000047ab9 */ /* 0x000fc60000000a00 */
[----:B------:R-:W-:Y:S01]  /*1cf30*/  IMAD.WIDE R126, R9, 0x2, R126 ;  /* 0x00000002097e7825 */ /* 0x000fe200078e027e */
[----:B------:R-:W-:-:S03]  /*1cf40*/  IADD3 R21, R21, R67, RZ ;  /* 0x0000004315157210 */ /* 0x000fc60007ffe0ff */
[----:B------:R-:W-:Y:S01]  /*1cf50*/  IMAD R67, R64, 0x20, R65 ;  /* 0x0000002040437824 */ /* 0x000fe200078e0241 */
[C---:B------:R-:W-:Y:S02]  /*1cf60*/  IADD3 R13, P3, R126.reuse, 0x1000, RZ ;  /* 0x000010007e0d7810 */ /* 0x040fe40007f7e0ff */
[C---:B------:R-:W-:Y:S02]  /*1cf70*/  IADD3 R25, P2, R126.reuse, 0x2000, RZ ;  /* 0x000020007e197810 */ /* 0x040fe40007f5e0ff */
[C---:B------:R-:W-:Y:S02]  /*1cf80*/  IADD3 R29, P6, R126.reuse, 0x3000, RZ ;  /* 0x000030007e1d7810 */ /* 0x040fe40007fde0ff */
[C---:B------:R-:W-:Y:S02]  /*1cf90*/  IADD3 R33, P5, R126.reuse, 0x4000, RZ ;  /* 0x000040007e217810 */ /* 0x040fe40007fbe0ff */
[----:B------:R-:W-:Y:S01]  /*1cfa0*/  IADD3 R37, P1, R126, 0x5000, RZ ;  /* 0x000050007e257810 */ /* 0x000fe20007f3e0ff */
[----:B------:R-:W-:Y:S01]  /*1cfb0*/  IMAD.IADD R64, R226, 0x1, R67 ;  /* 0x00000001e2407824 */ /* 0x000fe200078e0243 */
[----:B------:R-:W-:Y:S01]  /*1cfc0*/  LOP3.LUT R12, R13, 0x380, RZ, 0xc0, !PT ;  /* 0x000003800d0c7812 */ /* 0x000fe200078ec0ff */
[----:B------:R-:W-:Y:S01]  /*1cfd0*/  IMAD.WIDE.U32 R20, R197, UR4, R20 ;  /* 0x00000004c5147c25 */ /* 0x000fe2000f8e0014 */
[----:B------:R-:W-:-:S02]  /*1cfe0*/  LOP3.LUT R24, R25, 0x380, RZ, 0xc0, !PT ;  /* 0x0000038019187812 */ /* 0x000fc400078ec0ff */
[----:B------:R-:W-:Y:S02]  /*1cff0*/  LOP3.LUT R28, R29, 0x380, RZ, 0xc0, !PT ;  /* 0x000003801d1c7812 */ /* 0x000fe400078ec0ff */
[----:B------:R-:W-:Y:S02]  /*1d000*/  LOP3.LUT R32, R33, 0x380, RZ, 0xc0, !PT ;  /* 0x0000038021207812 */ /* 0x000fe400078ec0ff */
[----:B------:R-:W-:Y:S01]  /*1d010*/  LOP3.LUT R36, R37, 0x380, RZ, 0xc0, !PT ;  /* 0x0000038025247812 */ /* 0x000fe200078ec0ff */
[----:B-1----:R-:W-:Y:S01]  /*1d020*/  @P4 IMAD.HI.U32 R0, R64, R69, RZ ;  /* 0x0000004540004227 */ /* 0x002fe200078e00ff */
[----:B------:R-:W-:Y:S02]  /*1d030*/  SHF.R.S32.HI R4, RZ, 0x1f, R3 ;  /* 0x0000001fff047819 */ /* 0x000fe40000011403 */
[----:B------:R-:W-:Y:S01]  /*1d040*/  SHF.R.U64 R12, R12, 0x3, RZ ;  /* 0x000000030c0c7819 */ /* 0x000fe200000012ff */
[----:B------:R-:W-:Y:S01]  /*1d050*/  IMAD R21, R197, UR5, R21 ;  /* 0x00000005c5157c24 */ /* 0x000fe2000f8e0215 */
[----:B------:R-:W-:Y:S01]  /*1d060*/  SHF.R.U64 R24, R24, 0x3, RZ ;  /* 0x0000000318187819 */ /* 0x000fe200000012ff */
[----:B------:R-:W-:Y:S01]  /*1d070*/  ULDC.64 UR4, c[0x0][0xaf0] ;  /* 0x0002bc0000047ab9 */ /* 0x000fe20000000a00 */
[----:B------:R-:W-:-:S02]  /*1d080*/  SHF.R.U64 R28, R28, 0x3, RZ ;  /* 0x000000031c1c7819 */ /* 0x000fc400000012ff */
[----:B------:R-:W-:Y:S02]  /*1d090*/  SHF.R.U64 R32, R32, 0x3, RZ ;  /* 0x0000000320207819 */ /* 0x000fe400000012ff */
[----:B------:R-:W-:Y:S01]  /*1d0a0*/  SHF.R.U64 R36, R36, 0x3, RZ ;  /* 0x0000000324247819 */ /* 0x000fe200000012ff */
[----:B------:R-:W-:Y:S01]  /*1d0b0*/  IMAD.MOV.U32 R67, RZ, RZ, R64 ;  /* 0x000000ffff437224 */ /* 0x000fe200078e0040 */
[----:B------:R-:W-:Y:S01]  /*1d0c0*/  LOP3.LUT R12, R12, R13, RZ, 0x3c, !PT ;  /* 0x0000000d0c0c7212 */ /* 0x000fe200078e3cff */
[----:B------:R-:W-:Y:S01]  /*1d0d0*/  IMAD R4, R4, UR4, RZ ;  /* 0x0000000404047c24 */ /* 0x000fe2000f8e02ff */
        /* <DEDUP_REMOVED lines=8> */
[----:B------:R-:W-:-:S02]  /*1d160*/  IADD3.X R33, RZ, R127, RZ, P5, !PT ;  /* 0x0000007fff217210 */ /* 0x000fc40002ffe4ff */
[----:B--2---:R-:W-:Y:S02]  /*1d170*/  @P4 SHF.R.U32.HI R67, RZ, R71, R0 ;  /* 0x00000047ff434219 */ /* 0x004fe40000011600 */
[C---:B------:R-:W-:Y:S01]  /*1d180*/  IADD3 R41, P0, R126.reuse, 0x6000, RZ ;  /* 0x000060007e297810 */ /* 0x040fe20007f1e0ff */
[C---:B------:R-:W-:Y:S01]  /*1d190*/  IMAD R69, R3.reuse, UR5, R4 ;  /* 0x0000000503457c24 */ /* 0x040fe2000f8e0204 */
[C---:B------:R-:W-:Y:S01]  /*1d1a0*/  IADD3 R45, P3, R126.reuse, 0x7000, RZ ;  /* 0x000070007e2d7810 */ /* 0x040fe20007f7e0ff */
[----:B------:R-:W-:Y:S01]  /*1d1b0*/  IMAD.WIDE.U32 R20, R3, UR4, R20 ;  /* 0x0000000403147c25 */ /* 0x000fe2000f8e0014 */
[C---:B------:R-:W-:Y:S01]  /*1d1c0*/  IADD3 R49, P2, R126.reuse, 0x8000, RZ ;  /* 0x000080007e317810 */ /* 0x040fe20007f5e0ff */
[----:B------:R-:W-:Y:S01]  /*1d1d0*/  ULDC.64 UR4, c[0x0][0xae0] ;  /* 0x0002b80000047ab9 */ /* 0x000fe20000000a00 */
[C---:B------:R-:W-:Y:S01]  /*1d1e0*/  IADD3 R53, P6, R126.reuse, 0x9000, RZ ;  /* 0x000090007e357810 */ /* 0x040fe20007fde0ff */
[----:B------:R-:W5:Y:S01]  /*1d1f0*/  LD.E.128 R12, desc[UR60][R12.64] ;  /* 0x0000003c0c0c7980 */ /* 0x000f62000c101d00 */
[----:B------:R-:W-:-:S02]  /*1d200*/  IADD3 R57, P5, R126, 0xa000, RZ ;  /* 0x0000a0007e397810 */ /* 0x000fc40007fbe0ff */
[----:B------:R-:W-:Y:S01]  /*1d210*/  IADD3 R9, P1, R126, 0xb000, RZ ;  /* 0x0000b0007e097810 */ /* 0x000fe20007f3e0ff */
[----:B------:R-:W5:Y:S01]  /*1d220*/  LD.E.128 R24, desc[UR60][R24.64] ;  /* 0x0000003c18187980 */ /* 0x000f62000c101d00 */
[----:B------:R-:W-:Y:S02]  /*1d230*/  SHF.R.S32.HI R0, RZ, 0x1f, R67 ;  /* 0x0000001fff007819 */ /* 0x000fe40000011443 */
[----:B------:R-:W-:Y:S01]  /*1d240*/  IADD3 R3, -R67, RZ, RZ ;  /* 0x000000ff43037210 */ /* 0x000fe20007ffe1ff */
        /* <DEDUP_REMOVED lines=9> */
[----:B------:R-:W-:Y:S02]  /*1d2e0*/  LOP3.LUT R8, R9, 0x380, RZ, 0xc0, !PT ;  /* 0x0000038009087812 */ /* 0x000fe400078ec0ff */
[----:B------:R-:W-:Y:S01]  /*1d2f0*/  LOP3.LUT R11, R126, 0x380, RZ, 0xc0, !PT ;  /* 0x000003807e0b7812 */ /* 0x000fe200078ec0ff */
[----:B------:R-:W-:Y:S01]  /*1d300*/  IMAD R0, R0, UR4, RZ ;  /* 0x0000000400007c24 */ /* 0x000fe2000f8e02ff */
[----:B------:R-:W-:Y:S01]  /*1d310*/  SHF.R.U64 R40, R40, 0x3, RZ ;  /* 0x0000000328287819 */ /* 0x000fe200000012ff */
[----:B------:R-:W-:Y:S01]  /*1d320*/  IMAD R3, R86, R3, R64 ;  /* 0x0000000356037224 */ /* 0x000fe200078e0240 */
[----:B------:R-:W-:Y:S01]  /*1d330*/  SHF.R.U64 R44, R44, 0x3, RZ ;  /* 0x000000032c2c7819 */ /* 0x000fe200000012ff */
[----:B------:R-:W5:Y:S01]  /*1d340*/  LD.E.128 R36, desc[UR60][R36.64] ;  /* 0x0000003c24247980 */ /* 0x000f62000c101d00 */
[----:B------:R-:W-:Y:S02]  /*1d350*/  SHF.R.U64 R48, R48, 0x3, RZ ;  /* 0x0000000330307819 */ /* 0x000fe400000012ff */
[----:B------:R-:W-:-:S02]  /*1d360*/  SHF.R.U64 R52, R52, 0x3, RZ ;  /* 0x0000000334347819 */ /* 0x000fc400000012ff */
[----:B------:R-:W-:Y:S02]  /*1d370*/  SHF.R.U64 R56, R56, 0x3, RZ ;  /* 0x0000000338387819 */ /* 0x000fe400000012ff */
        /* <DEDUP_REMOVED lines=41> */
[----:B------:R-:W-:Y:S01]  /*1d610*/  VIADD R0, R2, 0x30820 ;  /* 0x0003082002007836 */ /* 0x000fe20000000000 */
[C---:B------:R-:W-:Y:S01]  /*1d620*/  IADD3 R3, R71.reuse, 0x20, RZ ;  /* 0x0000002047037810 */ /* 0x040fe20007ffe0ff */
[----:B------:R-:W-:-:S03]  /*1d630*/  VIADD R65, R71, 0x40 ;  /* 0x0000004047417836 */ /* 0x000fc60000000000 */
[----:B------:R-:W-:Y:S01]  /*1d640*/  PRMT R0, RZ, 0x654, R0 ;  /* 0x00000654ff007816 */ /* 0x000fe20000000000 */
[C---:B------:R-:W-:Y:S01]  /*1d650*/  VIADD R72, R68.reuse, 0x80 ;  /* 0x0000008044487836 */ /* 0x040fe20000000000 */
[-C--:B------:R-:W-:Y:S01]  /*1d660*/  ISETP.GE.AND P1, PT, R3, R80.reuse, PT ;  /* 0x000000500300720c */ /* 0x080fe20003f26270 */
[----:B-1----:R0:W1:Y:S01]  /*1d670*/  SHFL.IDX PT, R67, R4, RZ, 0x181f ;  /* 0x00181fff04437589 */ /* 0x00206200000e0000 */
[----:B------:R-:W-:Y:S01]  /*1d680*/  IADD3 R70, R68, 0x40, RZ ;  /* 0x0000004044467810 */ /* 0x000fe20007ffe0ff */
[----:B------:R-:W-:Y:S02]  /*1d690*/  BSSY B1, `(.L_x_6154) ;  /* 0x0000015000017945 */ /* 0x000fe40003800000 */
[----:B------:R0:W2:Y:S01]  /*1d6a0*/  SHFL.IDX PT, R3, R69, RZ, 0x181f ;  /* 0x00181fff45037589 */ /* 0x0000a200000e0000 */
[----:B------:R3:W-:Y:S01]  /*1d6b0*/  SYNCS.ARRIVE.TRANS64.RED.A1T0 RZ, [R0+URZ], RZ ;  /* 0x000000ff00ff79a7 */ /* 0x0007e2000810043f */
[----:B------:R-:W-:Y:S02]  /*1d6c0*/  ISETP.GE.AND P0, PT, R65, R80, PT ;  /* 0x000000504100720c */ /* 0x000fe40003f06270 */
[----:B------:R-:W-:-:S02]  /*1d6d0*/  SHF.R.S32.HI R73, RZ, 0x1f, R68 ;  /* 0x0000001fff497819 */ /* 0x000fc40000011444 */
        /* <DEDUP_REMOVED lines=16> */
.L_x_6155:
[----:B------:R-:W-:Y:S05]  /*1d7e0*/  BSYNC B1 ;  /* 0x0000000000017941 */ /* 0x000fea0003800000 */
.L_x_6154:
        /* <DEDUP_REMOVED lines=17> */
.L_x_6157:
[----:B------:R-:W-:Y:S05]  /*1d900*/  BSYNC B1 ;  /* 0x0000000000017941 */ /* 0x000fea0003800000 */
.L_x_6156:
        /* <DEDUP_REMOVED lines=17> */
.L_x_6159:
[----:B------:R-:W-:Y:S05]  /*1da20*/  BSYNC B1 ;  /* 0x0000000000017941 */ /* 0x000fea0003800000 */
.L_x_6158:
[----:B0-----:R-:W-:Y:S01]  /*1da30*/  VIADD R3, R71, 0x60 ;  /* 0x0000006047037836 */ /* 0x001fe20000000000 */
[----:B--23--:R-:W3:Y:S04]  /*1da40*/  SHFL.IDX PT, R69, R69, 0x3, 0x181f ;  /* 0x00781f0045457f89 */ /* 0x00cee800000e0000 */
[----:B------:R-:W-:Y:S01]  /*1da50*/  ISETP.GE.AND P0, PT, R3, R80, PT ;  /* 0x000000500300720c */ /* 0x000fe20003f06270 */
[----:B----4-:R0:W2:-:S12]  /*1da60*/  SHFL.IDX PT, R13, R4, 0x3, 0x181f ;  /* 0x00781f00040d7f89 */ /* 0x01009800000e0000 */
[----:B0-----:R-:W-:Y:S05]  /*1da70*/  @P0 BRA `(.L_x_6160) ;  /* 0x0000002000980947 */ /* 0x001fea0003800000 */
[----:B------:R-:W-:Y:S02]  /*1da80*/  ULDC UR4, c[0x0][0xac8] ;  /* 0x0002b20000047ab9 */ /* 0x000fe40000000800 */
[----:B------:R-:W-:Y:S02]  /*1da90*/  ISETP.GE.AND P2, PT, R68, UR4, PT ;  /* 0x0000000444007c0c */ /* 0x000fe4000bf46270 */
[----:B------:R-:W-:-:S11]  /*1daa0*/  ISETP.GE.AND P3, PT, R70, UR4, PT ;  /* 0x0000000446007c0c */ /* 0x000fd6000bf66270 */
[-C--:B--2---:R-:W-:Y:S02]  /*1dab0*/  @!P2 LEA R8, P0, R68, R13.reuse, 0x1 ;  /* 0x0000000d4408a211 */ /* 0x084fe400078008ff */
[----:B------:R-:W-:Y:S02]  /*1dac0*/  @!P3 LEA R10, P1, R70, R13, 0x1 ;  /* 0x0000000d460ab211 */ /* 0x000fe400078208ff */
[-C--:B---3--:R-:W-:Y:S02]  /*1dad0*/  @!P2 LEA.HI.X R9, R68, R69.reuse, R73, 0x1, P0 ;  /* 0x000000454409a211 */ /* 0x088fe400000f0c49 */
        /* <DEDUP_REMOVED lines=9> */
.L_x_6153:
[----:B------:R-:W1:Y:S01]  /*1db70*/  @P4 LDC R13, c[0x0][0xbec] ;  /* 0x0002fb00ff0d4b82 */ /* 0x000e620000000800 */
[----:B------:R-:W-:Y:S01]  /*1db80*/  ULDC.64 UR4, c[0x0][0xb08] ;  /* 0x0002c20000047ab9 */ /* 0x000fe20000000a00 */
[----:B------:R-:W-:Y:S01]  /*1db90*/  ULDC.64 UR6, c[0x0][0xb30] ;  /* 0x0002cc0000067ab9 */ /* 0x000fe20000000a00 */
[----:B0-----:R-:W-:Y:S01]  /*1dba0*/  IMAD R11, R4, UR4, RZ ;  /* 0x00000004040b7c24 */ /* 0x001fe2000f8e02ff */
[----:B------:R-:W-:Y:S01]  /*1dbb0*/  ISETP.GE.AND P0, PT, R12, R80, PT ;  /* 0x000000500c00720c */ /* 0x000fe20003f06270 */
[C---:B------:R-:W-:Y:S01]  /*1dbc0*/  IMAD.WIDE.U32 R8, R0.reuse, UR4, RZ ;  /* 0x0000000400087c25 */ /* 0x040fe2000f8e00ff */
[C---:B------:R-:W-:Y:S01]  /*1dbd0*/  IADD3 R84, R229.reuse, 0xa8, RZ ;  /* 0x000000a8e5547810 */ /* 0x040fe20007ffe0ff */
[----:B------:R-:W-:Y:S01]  /*1dbe0*/  BSSY B1, `(.L_x_6161) ;  /* 0x00000cb000017945 */ /* 0x000fe20003800000 */
[----:B------:R-:W0:Y:S01]  /*1dbf0*/  @P4 LDC R4, c[0x0][0xbf0] ;  /* 0x0002fc00ff044b82 */ /* 0x000e220000000800 */
[----:B------:R-:W-:Y:S01]  /*1dc00*/  IMAD R11, R0, UR5, R11 ;  /* 0x00000005000b7c24 */ /* 0x000fe2000f8e020b */
[----:B------:R-:W-:Y:S01]  /*1dc10*/  ULDC.64 UR4, c[0x0][0xb38] ;  /* 0x0002ce0000047ab9 */ /* 0x000fe20000000a00 */
[----:B------:R-:W-:Y:S01]  /*1dc20*/  SHF.R.S32.HI R0, RZ, 0x1f, R3 ;  /* 0x0000001fff007819 */ /* 0x000fe20000011403 */
[C---:B------:R-:W-:Y:S01]  /*1dc30*/  VIADD R128, R229.reuse, 0x90 ;  /* 0x00000090e5807836 */ /* 0x040fe20000000000 */
[----:B------:R-:W-:Y:S01]  /*1dc40*/  IADD3 R126, R229, 0x98, RZ ;  /* 0x00000098e57e7810 */ /* 0x000fe20007ffe0ff */
[----:B------:R-:W-:Y:S01]  /*1dc50*/  IMAD.IADD R9, R9, 0x1, R11 ;  /* 0x0000000109097824 */ /* 0x000fe200078e020b */
[C---:B------:R-:W-:Y:S01]  /*1dc60*/  IADD3 R130, R229.reuse, 0x88, RZ ;  /* 0x00000088e5827810 */ /* 0x040fe20007ffe0ff */
[C---:B------:R-:W-:Y:S01]  /*1dc70*/  VIADD R132, R229.reuse, 0x80 ;  /* 0x00000080e5847836 */ /* 0x040fe20000000000 */
[----:B------:R-:W-:Y:S01]  /*1dc80*/  IADD3 R138, R229, 0x68, RZ ;  /* 0x00000068e58a7810 */ /* 0x000fe20007ffe0ff */
[----:B------:R-:W-:Y:S01]  /*1dc90*/  IMAD.WIDE.U32 R8, R197, UR4, R8 ;  /* 0x00000004c5087c25 */ /* 0x000fe2000f8e0008 */
[----:B------:R-:W-:-:S02]  /*1dca0*/  IADD3 R142, R229, 0x58, RZ ;  /* 0x00000058e58e7810 */ /* 0x000fc40007ffe0ff */
[----:B------:R-:W-:Y:S01]  /*1dcb0*/  IADD3 R146, R229, 0x48, RZ ;  /* 0x00000048e5927810 */ /* 0x000fe20007ffe0ff */
[----:B------:R-:W-:Y:S01]  /*1dcc0*/  IMAD R9, R197, UR5, R9 ;  /* 0x00000005c5097c24 */ /* 0x000fe2000f8e0209 */
[----:B------:R-:W-:Y:S01]  /*1dcd0*/  ULDC.64 UR4, c[0x0][0xb40] ;  /* 0x0002d00000047ab9 */ /* 0x000fe20000000a00 */
[----:B-1----:R-:W-:Y:S01]  /*1dce0*/  @P4 IMAD.HI.U32 R13, R82, R13, RZ ;  /* 0x0000000d520d4227 */ /* 0x002fe200078e00ff */
[C---:B------:R-:W-:Y:S02]  /*1dcf0*/  IADD3 R150, R229.reuse, 0x38, RZ ;  /* 0x00000038e5967810 */ /* 0x040fe40007ffe0ff */
[C---:B------:R-:W-:Y:S01]  /*1dd00*/  IADD3 R154, R229.reuse, 0x28, RZ ;  /* 0x00000028e59a7810 */ /* 0x040fe20007ffe0ff */
[----:B------:R-:W-:Y:S01]  /*1dd10*/  IMAD R0, R0, UR4, RZ ;  /* 0x0000000400007c24 */ /* 0x000fe2000f8e02ff */
[----:B------:R-:W-:Y:S01]  /*1dd20*/  IADD3 R158, R229, 0x18, RZ ;  /* 0x00000018e59e7810 */ /* 0x000fe20007ffe0ff */
[----:B------:R-:W-:Y:S01]  /*1dd30*/  IMAD.WIDE.U32 R8, R3, UR4, R8 ;  /* 0x0000000403087c25 */ /* 0x000fe2000f8e0008 */
[----:B------:R-:W-:-:S02]  /*1dd40*/  SHF.R.S32.HI R84, RZ, 0x1f, R84 ;  /* 0x0000001fff547819 */ /* 0x000fc40000011454 */
[----:B------:R-:W-:Y:S01]  /*1dd50*/  SHF.R.S32.HI R126, RZ, 0x1f, R126 ;  /* 0x0000001fff7e7819 */ /* 0x000fe2000001147e */
[----:B------:R-:W-:Y:S01]  /*1dd60*/  IMAD R11, R3, UR5, R0 ;  /* 0x00000005030b7c24 */ /* 0x000fe2000f8e0200 */
[----:B------:R-:W-:Y:S01]  /*1dd70*/  MOV R3, R82 ;  /* 0x0000005200037202 */ /* 0x000fe20000000f00 */
[----:B------:R-:W-:Y:S01]  /*1dd80*/  ULDC.64 UR4, c[0x0][0xb48] ;  /* 0x0002d20000047ab9 */ /* 0x000fe20000000a00 */
[----:B0-----:R-:W-:Y:S01]  /*1dd90*/  @P4 SHF.R.U32.HI R3, RZ, R4, R13 ;  /* 0x00000004ff034219 */ /* 0x001fe2000001160d */
[----:B------:R-:W-:Y:S01]  /*1dda0*/  IMAD.IADD R9, R9, 0x1, R11 ;  /* 0x0000000109097824 */ /* 0x000fe200078e020b */
[----:B------:R-:W-:Y:S01]  /*1ddb0*/  IADD3 R4, R2, 0x30820, RZ ;  /* 0x0003082002047810 */ /* 0x000fe20007ffe0ff */
[----:B------:R-:W-:Y:S01]  /*1ddc0*/  VIADD R136, R229, 0x70 ;  /* 0x00000070e5887836 */ /* 0x000fe20000000000 */
[--C-:B------:R-:W-:Y:S01]  /*1ddd0*/  SHF.R.S32.HI R0, RZ, 0x1f, R3.reuse ;  /* 0x0000001fff007819 */ /* 0x100fe20000011403 */
[----:B------:R-:W-:Y:S01]  /*1dde0*/  IMAD.MOV R11, RZ, RZ, -R3 ;  /* 0x000000ffff0b7224 */ /* 0x000fe200078e0a03 */
[----:B------:R-:W-:Y:S01]  /*1ddf0*/  PRMT R4, RZ, 0x654, R4 ;  /* 0x00000654ff047816 */ /* 0x000fe20000000004 */
[----:B------:R-:W-:Y:S01]  /*1de00*/  IMAD.WIDE.U32 R8, R134, UR4, R8 ;  /* 0x0000000486087c25 */ /* 0x000fe2000f8e0008 */
[----:B------:R-:W-:-:S02]  /*1de10*/  SHF.R.S32.HI R128, RZ, 0x1f, R128 ;  /* 0x0000001fff807819 */ /* 0x000fc40000011480 */
[----:B------:R0:W-:Y:S01]  /*1de20*/  SYNCS.ARRIVE.TRANS64.RED.A1T0 RZ, [R4+URZ], RZ ;  /* 0x000000ff04ff79a7 */ /* 0x0001e2000810043f */
[----:B------:R-:W-:Y:S01]  /*1de30*/  IMAD R11, R86, R11, R82 ;  /* 0x0000000b560b7224 */ /* 0x000fe200078e0252 */
[----:B------:R-:W-:Y:S01]  /*1de40*/  SHF.R.S32.HI R130, RZ, 0x1f, R130 ;  /* 0x0000001fff827819 */ /* 0x000fe20000011482 */
[----:B------:R-:W-:Y:S01]  /*1de50*/  IMAD R0, R0, UR6, RZ ;  /* 0x0000000600007c24 */ /* 0x000fe2000f8e02ff */
[----:B------:R-:W-:Y:S01]  /*1de60*/  SHF.R.S32.HI R132, RZ, 0x1f, R132 ;  /* 0x0000001fff847819 */ /* 0x000fe20000011484 */
[----:B------:R-:W-:Y:S01]  /*1de70*/  IMAD R9, R134, UR5, R9 ;  /* 0x0000000586097c24 */ /* 0x000fe2000f8e0209 */
[----:B------:R-:W-:Y:S01]  /*1de80*/  ULDC.64 UR4, c[0x0][0xb28] ;  /* 0x0002ca0000047ab9 */ /* 0x000fe20000000a00 */
[C---:B------:R-:W-:Y:S01]  /*1de90*/  IMAD R13, R3.reuse, UR7, R0 ;  /* 0x00000007030d7c24 */ /* 0x040fe2000f8e0200 */
[----:B------:R-:W-:Y:S01]  /*1dea0*/  SHF.R.S32.HI R0, RZ, 0x1f, R11 ;  /* 0x0000001fff007819 */ /* 0x000fe2000001140b */
[----:B------:R-:W-:Y:S01]  /*1deb0*/  IMAD.WIDE.U32 R8, R3, UR6, R8 ;  /* 0x0000000603087c25 */ /* 0x000fe2000f8e0008 */
[----:B------:R-:W-:-:S02]  /*1dec0*/  IADD3 R134, R229, 0x78, RZ ;  /* 0x00000078e5867810 */ /* 0x000fc40007ffe0ff */
        /* <DEDUP_REMOVED lines=55> */
[----:B------:R-:W-:Y:S01]  /*1e240*/  VIADD R159, R229, 0x10 ;  /* 0x00000010e59f7836 */ /* 0x000fe20000000000 */
[----:B012---:R-:W-:Y:S06]  /*1e250*/  @P0 BRA `(.L_x_6162) ;  /* 0x00000004008c0947 */ /* 0x007fec0003800000 */
[----:B------:R-:W-:Y:S02]  /*1e260*/  ULDC UR4, c[0x0][0xac8] ;  /* 0x0002b20000047ab9 */ /* 0x000fe40000000800 */
[----:B------:R-:W-:Y:S02]  /*1e270*/  ISETP.GE.AND P0, PT, R229, UR4, PT ;  /* 0x00000004e5007c0c */ /* 0x000fe4000bf06270 */
[----:B------:R-:W-:Y:S02]  /*1e280*/  ISETP.GE.AND P5, PT, R161, UR4, PT ;  /* 0x00000004a1007c0c */ /* 0x000fe4000bfa6270 */
[----:B------:R-:W-:Y:S02]  /*1e290*/  ISETP.GE.AND P4, PT, R159, UR4, PT ;  /* 0x000000049f007c0c */ /* 0x000fe4000bf86270 */
[----:B------:R-:W-:-:S07]  /*1e2a0*/  ISETP.GE.AND P3, PT, R157, UR4, PT ;  /* 0x000000049d007c0c */ /* 0x000fce000bf66270 */
        /* <DEDUP_REMOVED lines=8> */
[----:B0-----:R-:W-:Y:S01]  /*1e330*/  @!P5 LEA R10, P1, R161, R8, 0x2 ;  /* 0x00000008a10ad211 */ /* 0x001fe200078210ff */
[----:B------:R-:W-:-:S03]  /*1e340*/  VIADD R25, R229, 0xb8 ;  /* 0x000000b8e5197836 */ /* 0x000fc60000000000 */
[----:B------:R-:W-:Y:S02]  /*1e350*/  @!P5 LEA.HI.X R11, R161, R9, R162, 0x2, P1 ;  /* 0x00000009a10bd211 */ /* 0x000fe400008f14a2 */
[----:B------:R-:W-:Y:S02]  /*1e360*/  ISETP.GE.AND P1, PT, R153, UR4, PT ;  /* 0x0000000499007c0c */ /* 0x000fe4000bf26270 */
[----:B------:R-:W-:Y:S01]  /*1e370*/  SHF.R.S32.HI R4, RZ, 0x1f, R25 ;  /* 0x0000001fff047819 */ /* 0x000fe20000011419 */
[----:B------:R0:W-:Y:S04]  /*1e380*/  @!P5 ST.E.64 desc[UR60][R10.64], R28 ;  /* 0x0000001c0a00d985 */ /* 0x0001e8000c101b3c */
[----:B------:R1:W-:Y:S01]  /*1e390*/  @!P4 ST.E.64 desc[UR60][R12.64], R32 ;  /* 0x000000200c00c985 */ /* 0x0003e2000c101b3c */
[----:B------:R-:W-:-:S03]  /*1e3a0*/  ISETP.GE.AND P4, PT, R147, UR4, PT ;  /* 0x0000000493007c0c */ /* 0x000fc6000bf86270 */
[----:B------:R2:W-:Y:S01]  /*1e3b0*/  @!P3 ST.E.64 desc[UR60][R14.64], R36 ;  /* 0x000000240e00b985 */ /* 0x0005e2000c101b3c */
[----:B------:R-:W-:Y:S02]  /*1e3c0*/  ISETP.GE.AND P3, PT, R149, UR4, PT ;  /* 0x0000000495007c0c */ /* 0x000fe4000bf66270 */
[-C--:B0-----:R-:W-:Y:S02]  /*1e3d0*/  @!P0 LEA R10, P6, R155, R8.reuse, 0x2 ;  /* 0x000000089b0a8211 */ /* 0x081fe400078c10ff */
[----:B------:R-:W-:Y:S02]  /*1e3e0*/  SHF.R.S32.HI R29, RZ, 0x1f, R82 ;  /* 0x0000001fff1d7819 */ /* 0x000fe40000011452 */
[-C--:B-1----:R-:W-:Y:S02]  /*1e3f0*/  @!P1 LEA R12, P5, R153, R8.reuse, 0x2 ;  /* 0x00000008990c9211 */ /* 0x082fe400078a10ff */
[----:B------:R-:W-:Y:S02]  /*1e400*/  @!P0 LEA.HI.X R11, R155, R9, R156, 0x2, P6 ;  /* 0x000000099b0b8211 */ /* 0x000fe400030f149c */
[----:B--2---:R-:W-:-:S02]  /*1e410*/  @!P2 LEA R14, P6, R151, R8, 0x2 ;  /* 0x00000008970ea211 */ /* 0x004fc400078c10ff */
[-C--:B------:R-:W-:Y:S01]  /*1e420*/  @!P1 LEA.HI.X R13, R153, R9.reuse, R154, 0x2, P5 ;  /* 0x00000009990d9211 */ /* 0x080fe200028f149a */
[----:B------:R0:W-:Y:S01]  /*1e430*/  @!P0 ST.E.64 desc[UR60][R10.64], R40 ;  /* 0x000000280a008985 */ /* 0x0001e2000c101b3c */
[----:B------:R-:W-:Y:S02]  /*1e440*/  ISETP.GE.AND P5, PT, R145, UR4, PT ;  /* 0x0000000491007c0c */ /* 0x000fe4000bfa6270 */
[----:B------:R-:W-:Y:S01]  /*1e450*/  @!P2 LEA.HI.X R15, R151, R9, R152, 0x2, P6 ;  /* 0x00000009970fa211 */ /* 0x000fe200030f1498 */
[----:B------:R1:W-:Y:S01]  /*1e460*/  @!P1 ST.E.64 desc[UR60][R12.64], R44 ;  /* 0x0000002c0c009985 */ /* 0x0003e2000c101b3c */
[----:B------:R-:W-:Y:S02]  /*1e470*/  ISETP.GE.AND P0, PT, R143, UR4, PT ;  /* 0x000000048f007c0c */ /* 0x000fe4000bf06270 */
[----:B------:R-:W-:Y:S01]  /*1e480*/  ISETP.GE.AND P1, PT, R141, UR4, PT ;  /* 0x000000048d007c0c */ /* 0x000fe2000bf26270 */
[----:B------:R2:W-:Y:S01]  /*1e490*/  @!P2 ST.E.64 desc[UR60][R14.64], R48 ;  /* 0x000000300e00a985 */ /* 0x0005e2000c101b3c */
[----:B0-----:R-:W-:-:S02]  /*1e4a0*/  @!P3 LEA R10, P6, R149, R8, 0x2 ;  /* 0x00000008950ab211 */ /* 0x001fc400078c10ff */
[-C--:B-1----:R-:W-:Y:S02]  /*1e4b0*/  @!P4 LEA R12, P2, R147, R8.reuse, 0x2 ;  /* 0x00000008930cc211 */ /* 0x082fe400078410ff */
[-C--:B------:R-:W-:Y:S02]  /*1e4c0*/  @!P3 LEA.HI.X R11, R149, R9.reuse, R150, 0x2, P6 ;  /* 0x00000009950bb211 */ /* 0x080fe400030f1496 */
        /* <DEDUP_REMOVED lines=60> */
.L_x_6162:
[----:B------:R-:W-:Y:S05]  /*1e890*/  BSYNC B1 ;  /* 0x0000000000017941 */ /* 0x000fea0003800000 */
.L_x_6161:
        /* <DEDUP_REMOVED lines=11> */
[----:B--2---:R-:W-:Y:S02]  /*1e950*/  @!P2 LEA R10, P0, R161, R8, 0x2 ;  /* 0x00000008a10aa211 */ /* 0x004fe400078010ff */
        /* <DEDUP_REMOVED lines=77> */
[C---:B-1----:R-:W-:Y:S02]  /*1ee30*/  @!P2 LEA R26, P6, R82.reuse, R8, 0x2 ;  /* 0x00000008521aa211 */ /* 0x042fe400078c10ff */
[-C--:B------:R-:W-:Y:S01]  /*1ee40*/  @!P4 LEA.HI.X R21, R85, R9.reuse, R86, 0x2, P1 ;  /* 0x000000095515c211 */ /* 0x080fe200008f1456 */
[----:B------:R4:W-:Y:S01]  /*1ee50*/  @!P5 ST.E.64 desc[UR60][R14.64], R102 ;  /* 0x000000660e00d985 */ /* 0x0009e2000c101b3c */
[-C--:B------:R-:W-:Y:S02]  /*1ee60*/  @!P3 LEA.HI.X R25, R83, R9.reuse, R84, 0x2, P0 ;  /* 0x000000095319b211 */ /* 0x080fe400000f1454 */
[----:B------:R-:W-:Y:S01]  /*1ee70*/  @!P2 LEA.HI.X R27, R82, R9, R3, 0x2, P6 ;  /* 0x00000009521ba211 */ /* 0x000fe200030f1403 */
[----:B------:R4:W-:Y:S01]  /*1ee80*/  @!P4 ST.E.64 desc[UR60][R20.64], R106 ;  /* 0x0000006a1400c985 */ /* 0x0009e2000c101b3c */
[----:B------:R-:W-:-:S03]  /*1ee90*/  IADD3 R3, R229, 0xb8, RZ ;  /* 0x000000b8e5037810 */ /* 0x000fc60007ffe0ff */
[----:B------:R4:W-:Y:S01]  /*1eea0*/  @!P3 ST.E.64 desc[UR60][R24.64], R110 ;  /* 0x0000006e1800b985 */ /* 0x0009e2000c101b3c */
[----:B------:R-:W-:-:S03]  /*1eeb0*/  ISETP.GE.AND P0, PT, R3, UR4, PT ;  /* 0x0000000403007c0c */ /* 0x000fc6000bf06270 */
[----:B------:R4:W-:Y:S10]  /*1eec0*/  @!P2 ST.E.64 desc[UR60][R26.64], R114 ;  /* 0x000000721a00a985 */ /* 0x0009f4000c101b3c */
[----:B------:R-:W-:Y:S05]  /*1eed0*/  @P0 BRA `(.L_x_6160) ;  /* 0x0000000c00800947 */ /* 0x000fea0003800000 */
[----:B------:R-:W-:Y:S02]  /*1eee0*/  LEA R8, P0, R3, R8, 0x2 ;  /* 0x0000000803087211 */ /* 0x000fe400078010ff */
[----:B------:R-:W-:-:S04]  /*1eef0*/  SHF.R.S32.HI R0, RZ, 0x1f, R3 ;  /* 0x0000001fff007819 */ /* 0x000fc80000011403 */
[----:B------:R-:W-:-:S05]  /*1ef00*/  LEA.HI.X R9, R3, R9, R0, 0x2, P0 ;  /* 0x0000000903097211 */ /* 0x000fca00000f1400 */
[----:B------:R0:W-:Y:S01]  /*1ef10*/  ST.E.64 desc[UR60][R8.64], R118 ;  /* 0x0000007608007985 */ /* 0x0001e2000c101b3c */
[----:B------:R-:W-:Y:S05]  /*1ef20*/  BRA `(.L_x_6160) ;  /* 0x0000000c006c7947 */ /* 0x000fea0003800000 */
.L_x_6151:
[----:B--2---:R-:W2:Y:S01]  /*1ef30*/  LDL.LU R4, [R1+0x48] ;  /* 0x0000480001047983 */ /* 0x004ea20000300800 */
[----:B------:R-:W-:Y:S01]  /*1ef40*/  ULDC.64 UR6, c[0x0][0xc08] ;  /* 0x0003020000067ab9 */ /* 0x000fe20000000a00 */
[----:B------:R-:W-:Y:S02]  /*1ef50*/  ULDC.64 UR4, c[0x0][0xc00] ;  /* 0x0003000000047ab9 */ /* 0x000fe40000000a00 */
[----:B0-----:R-:W3:Y:S04]  /*1ef60*/  LDL.LU R0, [R1+0x4c] ;  /* 0x00004c0001007983 */ /* 0x001ee80000300800 */
[----:B------:R-:W4:Y:S01]  /*1ef70*/  LDL R12, [R1+0x40] ;  /* 0x00004000010c7983 */ /* 0x000f220000100800 */
[----:B------:R-:W-:Y:S01]  /*1ef80*/  ISETP.NE.U32.AND P1, PT, RZ, UR6, PT ;  /* 0x00000006ff007c0c */ /* 0x000fe2000bf25070 */
[----:B------:R-:W-:Y:S01]  /*1ef90*/  IMAD.MOV.U32 R3, RZ, RZ, RZ ;  /* 0x000000ffff037224 */ /* 0x000fe200078e00ff */
[----:B------:R-:W-:-:S02]  /*1efa0*/  ISETP.NE.U32.AND P0, PT, RZ, UR4, PT ;  /* 0x00000004ff007c0c */ /* 0x000fc4000bf05070 */
[----:B------:R-:W-:Y:S02]  /*1efb0*/  ISETP.NE.AND.EX P1, PT, RZ, UR7, PT, P1 ;  /* 0x00000007ff007c0c */ /* 0x000fe4000bf25310 */
[----:B------:R-:W-:Y:S01]  /*1efc0*/  ISETP.NE.AND.EX P0, PT, RZ, UR5, PT, P0 ;  /* 0x00000005ff007c0c */ /* 0x000fe2000bf05300 */
[----:B------:R-:W0:Y:S01]  /*1efd0*/  S2R R35, SR_TID.X ;  /* 0x0000000000237919 */ /* 0x000e220000002100 */
[----:B--2---:R-:W-:-:S04]  /*1efe0*/  IADD3 R8, P2, R4, UR4, RZ ;  /* 0x0000000404087c10 */ /* 0x004fc8000ff5e0ff */
[----:B---3--:R-:W-:-:S05]  /*1eff0*/  IADD3.X R9, R0, UR5, RZ, P2, !PT ;  /* 0x0000000500097c10 */ /* 0x008fca00097fe4ff */
        /* <DEDUP_REMOVED lines=14> */
[----:B--2---:R-:W2:Y:S04]  /*1f0e0*/  LDG.E R11, desc[UR60][R8.64] ;  /* 0x0000003c080b7981 */ /* 0x004ea8000c1e1900 */
[----:B-----5:R-:W2:Y:S02]  /*1f0f0*/  LDG.E R0, desc[UR60][R8.64+0x4] ;  /* 0x0000043c08007981 */ /* 0x020ea4000c1e1900 */
[----:B--2---:R-:W-:-:S07]  /*1f100*/  IMAD.IADD R0, R0, 0x1, -R11 ;  /* 0x0000000100007824 */ /* 0x004fce00078e0a0b */
.L_x_6163:
[----:B--2---:R-:W2:Y:S04]  /*1f110*/  LDL.LU R8, [R1+0x44] ;  /* 0x0000440001087983 */ /* 0x004ea80000300800 */
[----:B------:R-:W3:Y:S01]  /*1f120*/  LDL.LU R4, [R1+0x5c] ;  /* 0x00005c0001047983 */ /* 0x000ee20000300800 */
[----:B------:R-:W-:Y:S01]  /*1f130*/  BSSY B1, `(.L_x_6164) ;  /* 0x0000036000017945 */ /* 0x000fe20003800000 */
[----:B-----5:R-:W-:Y:S02]  /*1f140*/  SHF.R.S32.HI R28, RZ, 0x1f, R3 ;  /* 0x0000001fff1c7819 */ /* 0x020fe40000011403 */
[----:B--2---:R-:W-:Y:S02]  /*1f150*/  SEL R33, R8, RZ, !P0 ;  /* 0x000000ff08217207 */ /* 0x004fe40004000000 */
[----:B---3--:R-:W-:Y:S01]  /*1f160*/  SEL R30, R4, RZ, !P0 ;  /* 0x000000ff041e7207 */ /* 0x008fe20004000000 */
[----:B------:R-:W-:Y:S06]  /*1f170*/  @P3 BRA `(.L_x_6165) ;  /* 0x0000000000c43947 */ /* 0x000fec0003800000 */
[----:B------:R-:W0:Y:S01]  /*1f180*/  LDC R37, c[0x0][0xbe8] ;  /* 0x0002fa00ff257b82 */ /* 0x000e220000000800 */
[----:B------:R-:W-:Y:S01]  /*1f190*/  IADD3 R35, R226, -0x80, R35 ;  /* 0xffffff80e2237810 */ /* 0x000fe20007ffe023 */
[----:B0-----:R-:W-:-:S05]  /*1f1a0*/  IMAD R4, R0, R37, RZ ;  /* 0x0000002500047224 */ /* 0x001fca00078e02ff */
[----:B------:R-:W-:-:S13]  /*1f1b0*/  ISETP.GE.AND P0, PT, R35, R4, PT ;  /* 0x000000042300720c */ /* 0x000fda0003f06270 */
[----:B------:R-:W-:Y:S05]  /*1f1c0*/  @P0 BRA `(.L_x_6165) ;  /* 0x0000000000b00947 */ /* 0x000fea0003800000 */
[----:B------:R-:W2:Y:S01]  /*1f1d0*/  LDL.LU R32, [R1+0x54] ;  /* 0x0000540001207983 */ /* 0x000ea20000300800 */
[----:B------:R-:W-:Y:S01]  /*1f1e0*/  IMAD.MOV.U32 R26, RZ, RZ, 0x9b8 ;  /* 0x000009b8ff1a7424 */ /* 0x000fe200078e00ff */
[----:B------:R-:W-:Y:S01]  /*1f1f0*/  ISETP.GT.AND P0, PT, R12, 0x1, PT ;  /* 0x000000010c00780c */ /* 0x000fe20003f04270 */
[----:B------:R-:W0:Y:S01]  /*1f200*/  LDC.64 R8, c[0x0][0xba8] ;  /* 0x0002ea00ff087b82 */ /* 0x000e220000000a00 */
[----:B------:R-:W-:Y:S02]  /*1f210*/  ISETP.NE.AND P1, PT, R37, 0x1, PT ;  /* 0x000000012500780c */ /* 0x000fe40003f25270 */
[----:B------:R-:W-:Y:S02]  /*1f220*/  SEL R26, R26, 0x978, P0 ;  /* 0x000009781a1a7807 */ /* 0x000fe40000000000 */
[----:B------:R-:W-:-:S03]  /*1f230*/  MOV R27, R35 ;  /* 0x00000023001b7202 */ /* 0x000fc60000000f00 */
        /* <DEDUP_REMOVED lines=16> */
[----:B------:R-:W-:Y:S02]  /*1f340*/  IMAD.IADD R29, R25, 0x1, R29 ;  /* 0x00000001191d7824 */ /* 0x000fe400078e021d */
[----:B------:R-:W-:Y:S01]  /*1f350*/  IMAD.MOV R4, RZ, RZ, -R27 ;  /* 0x000000ffff047224 */ /* 0x000fe200078e0a1b */
[----:B------:R-:W-:-:S03]  /*1f360*/  IADD3 R31, R15, R31, RZ ;  /* 0x0000001f0f1f7210 */ /* 0x000fc60007ffe0ff */
[----:B------:R-:W-:Y:S01]  /*1f370*/  IMAD R15, R37, R4, R35 ;  /* 0x00000004250f7224 */ /* 0x000fe200078e0223 */
[----:B------:R-:W-:Y:S02]  /*1f380*/  IADD3.X R4, R31, R29, R28, P1, P3 ;  /* 0x0000001d1f047210 */ /* 0x000fe40000fe641c */
[----:B--2---:R-:W-:-:S05]  /*1f390*/  SEL R21, R32, RZ, P0 ;  /* 0x000000ff20157207 */ /* 0x004fca0000000000 */
[-C--:B------:R-:W-:Y:S02]  /*1f3a0*/  IMAD R25, R13, R21.reuse, RZ ;  /* 0x000000150d197224 */ /* 0x080fe400078e02ff */
[----:B------:R-:W-:Y:S01]  /*1f3b0*/  IMAD.WIDE.U32 R12, R12, R21, RZ ;  /* 0x000000150c0c7225 */ /* 0x000fe200078e00ff */
[----:B------:R-:W-:-:S03]  /*1f3c0*/  SHF.R.S32.HI R21, RZ, 0x1f, R15 ;  /* 0x0000001fff157819 */ /* 0x000fc6000001140f */
[----:B------:R-:W-:Y:S01]  /*1f3d0*/  IMAD.IADD R25, R13, 0x1, R25 ;  /* 0x000000010d197824 */ /* 0x000fe200078e0219 */
[----:B------:R-:W-:Y:S02]  /*1f3e0*/  IADD3 R12, P0, P1, R27, R24, R12 ;  /* 0x000000181b0c7210 */ /* 0x000fe4000791e00c */
[----:B------:R-:W-:-:S04]  /*1f3f0*/  SHF.R.S32.HI R27, RZ, 0x1f, R27 ;  /* 0x0000001fff1b7819 */ /* 0x000fc8000001141b */
[----:B------:R-:W-:Y:S01]  /*1f400*/  IADD3.X R13, R27, R4, R25, P0, P1 ;  /* 0x000000041b0d7210 */ /* 0x000fe200007e2419 */
[----:B------:R-:W-:-:S04]  /*1f410*/  IMAD R4, R11, R15, RZ ;  /* 0x0000000f0b047224 */ /* 0x000fc800078e02ff */
[C---:B------:R-:W-:Y:S02]  /*1f420*/  IMAD R21, R10.reuse, R21, R4 ;  /* 0x000000150a157224 */ /* 0x040fe400078e0204 */
[----:B------:R-:W-:-:S04]  /*1f430*/  IMAD.WIDE.U32 R10, R10, R15, R12 ;  /* 0x0000000f0a0a7225 */ /* 0x000fc800078e000c */
[----:B------:R-:W-:Y:S01]  /*1f440*/  IMAD.IADD R4, R11, 0x1, R21 ;  /* 0x000000010b047824 */ /* 0x000fe200078e0215 */
[C---:B0-----:R-:W-:Y:S02]  /*1f450*/  LEA R8, P0, R10.reuse, R8, 0x2 ;  /* 0x000000080a087211 */ /* 0x041fe400078010ff */
[----:B------:R-:W-:Y:S02]  /*1f460*/  MOV R11, 0xff800000 ;  /* 0xff800000000b7802 */ /* 0x000fe40000000f00 */
[----:B-1----:R-:W-:-:S05]  /*1f470*/  LEA.HI.X R9, R10, R9, R4, 0x2, P0 ;  /* 0x000000090a097211 */ /* 0x002fca00000f1404 */
[----:B------:R0:W-:Y:S04]  /*1f480*/  STG.E desc[UR60][R8.64], R11 ;  /* 0x0000000b08007986 */ /* 0x0001e8000c10193c */
.L_x_6165:
[----:B------:R-:W-:Y:S05]  /*1f490*/  BSYNC B1 ;  /* 0x0000000000017941 */ /* 0x000fea0003800000 */
.L_x_6164:
[----:B------:R-:W-:Y:S05]  /*1f4a0*/  @P2 BRA `(.L_x_6160) ;  /* 0x00000008000c2947 */ /* 0x000fea0003800000 */
[----:B------:R-:W2:Y:S01]  /*1f4b0*/  S2R R4, SR_TID.X ;  /* 0x0000000000047919 */ /* 0x000ea20000002100 */
[----:B------:R-:W3:Y:S01]  /*1f4c0*/  LDC R15, c[0x0][0xbe8] ;  /* 0x0002fa00ff0f7b82 */ /* 0x000ee20000000800 */
[----:B------:R-:W-:Y:S01]  /*1f4d0*/  ULDC.64 UR4, c[0x0][0xaa0] ;  /* 0x0002a80000047ab9 */ /* 0x000fe20000000a00 */
[----:B------:R-:W-:Y:S01]  /*1f4e0*/  BSSY B1, `(.L_x_6166) ;  /* 0x0000049000017945 */ /* 0x000fe20003800000 */
[----:B---3--:R-:W-:Y:S01]  /*1f4f0*/  ISETP.NE.AND P0, PT, R15, 0x1, PT ;  /* 0x000000010f00780c */ /* 0x008fe20003f05270 */
[----:B--2---:R-:W-:Y:S02]  /*1f500*/  VIADD R10, R4, 0xffffff80 ;  /* 0xffffff80040a7836 */ /* 0x004fe40000000000 */
[----:B------:R-:W-:-:S03]  /*1f510*/  IMAD R4, R28, UR4, RZ ;  /* 0x000000041c047c24 */ /* 0x000fc6000f8e02ff */
[----:B0-----:R-:W-:-:S07]  /*1f520*/  SHF.R.S32.HI R9, RZ, 0x1f, R10 ;  /* 0x0000001fff097819 */ /* 0x001fce000001140a */
[----:B------:R-:W0:Y:S01]  /*1f530*/  @P0 LDC R13, c[0x0][0xbec] ;  /* 0x0002fb00ff0d0b82 */ /* 0x000e220000000800 */
[----:B------:R-:W-:Y:S01]  /*1f540*/  IMAD R11, R3, UR5, R4 ;  /* 0x00000005030b7c24 */ /* 0x000fe2000f8e0204 */
[----:B------:R-:W-:Y:S01]  /*1f550*/  LEA.HI R4, R9, R10, RZ, 0x3 ;  /* 0x0000000a09047211 */ /* 0x000fe200078f18ff */
[----:B------:R-:W-:Y:S01]  /*1f560*/  IMAD.WIDE.U32 R8, R3, UR4, RZ ;  /* 0x0000000403087c25 */ /* 0x000fe2000f8e00ff */
[----:B------:R-:W-:Y:S02]  /*1f570*/  ULDC.64 UR4, c[0x0][0xae8] ;  /* 0x0002ba0000047ab9 */ /* 0x000fe40000000a00 */
[----:B------:R-:W-:Y:S02]  /*1f580*/  LOP3.LUT R3, R4, 0xfffffff8, RZ, 0xc0, !PT ;  /* 0xfffffff804037812 */ /* 0x000fe400078ec0ff */
[----:B------:R-:W2:Y:S01]  /*1f590*/  @P0 LDC R21, c[0x0][0xbf0] ;  /* 0x0002fc00ff150b82 */ /* 0x000ea20000000800 */
[----:B------:R-:W-:Y:S01]  /*1f5a0*/  SHF.R.S32.HI R25, RZ, 0x3, R4 ;  /* 0x00000003ff197819 */ /* 0x000fe20000011404 */
[----:B------:R-:W-:Y:S01]  /*1f5b0*/  IMAD.IADD R9, R9, 0x1, R11 ;  /* 0x0000000109097824 */ /* 0x000fe200078e020b */
[----:B------:R-:W-:Y:S01]  /*1f5c0*/  IADD3 R14, R10, -R3, RZ ;  /* 0x800000030a0e7210 */ /* 0x000fe20007ffe0ff */
[----:B------:R-:W-:-:S04]  /*1f5d0*/  IMAD.WIDE.U32 R8, R197, UR4, R8 ;  /* 0x00000004c5087c25 */ /* 0x000fc8000f8e0008 */
[----:B------:R-:W-:Y:S02]  /*1f5e0*/  IMAD R3, R14, 0x20, R25 ;  /* 0x000000200e037824 */ /* 0x000fe400078e0219 */
[----:B------:R-:W-:Y:S01]  /*1f5f0*/  IMAD R9, R197, UR5, R9 ;  /* 0x00000005c5097c24 */ /* 0x000fe2000f8e0209 */
[----:B------:R-:W-:Y:S01]  /*1f600*/  ULDC.64 UR4, c[0x0][0xaf0] ;  /* 0x0002bc0000047ab9 */ /* 0x000fe20000000a00 */
[----:B------:R-:W-:Y:S02]  /*1f610*/  IMAD.IADD R12, R226, 0x1, R3 ;  /* 0x00000001e20c7824 */ /* 0x000fe400078e0203 */
[----:B------:R-:W-:Y:S02]  /*1f620*/  IMAD R10, R30, UR4, RZ ;  /* 0x000000041e0a7c24 */ /* 0x000fe4000f8e02ff */
[----:B0-----:R-:W-:Y:S01]  /*1f630*/  @P0 IMAD.HI.U32 R4, R12, R13, RZ ;  /* 0x0000000d0c040227 */ /* 0x001fe200078e00ff */
[----:B------:R-:W-:-:S03]  /*1f640*/  MOV R3, R12 ;  /* 0x0000000c00037202 */ /* 0x000fc60000000f00 */
[C---:B------:R-:W-:Y:S02]  /*1f650*/  IMAD R11, R33.reuse, UR5, R10 ;  /* 0x00000005210b7c24 */ /* 0x040fe4000f8e020a */
[----:B------:R-:W-:Y:S01]  /*1f660*/  IMAD.WIDE.U32 R8, R33, UR4, R8 ;  /* 0x0000000421087c25 */ /* 0x000fe2000f8e0008 */
[----:B--2---:R-:W-:Y:S01]  /*1f670*/  @P0 SHF.R.U32.HI R3, RZ, R21, R4 ;  /* 0x00000015ff030219 */ /* 0x004fe20000011604 */
[----:B------:R-:W-:Y:S02]  /*1f680*/  ULDC.64 UR4, c[0x0][0xae0] ;  /* 0x0002b80000047ab9 */ /* 0x000fe40000000a00 */
[----:B------:R-:W-:Y:S01]  /*1f690*/  IMAD.IADD R9, R9, 0x1, R11 ;  /* 0x0000000109097824 */ /* 0x000fe200078e020b */
        /* <DEDUP_REMOVED lines=13> */
[C---:B------:R-:W-:Y:S01]  /*1f770*/  IADD3 R3, R226.reuse, 0x40, RZ ;  /* 0x00000040e2037810 */ /* 0x040fe20007ffe0ff */
[----:B------:R-:W-:Y:S01]  /*1f780*/  IMAD.WIDE.U32 R8, R11, UR4, R8 ;  /* 0x000000040b087c25 */ /* 0x000fe2000f8e0008 */
[-C--:B------:R-:W-:Y:S02]  /*1f790*/  ISETP.GE.AND P2, PT, R226, R15.reuse, PT ;  /* 0x0000000fe200720c */ /* 0x080fe40003f46270 */
[-C--:B------:R-:W-:Y:S01]  /*1f7a0*/  ISETP.GE.AND P1, PT, R3, R15.reuse, PT ;  /* 0x0000000f0300720c */ /* 0x080fe20003f26270 */
[----:B------:R-:W-:Y:S01]  /*1f7b0*/  IMAD R13, R11, UR5, R4 ;  /* 0x000000050b0d7c24 */ /* 0x000fe2000f8e0204 */
[----:B------:R-:W-:Y:S01]  /*1f7c0*/  ULDC.64 UR4, c[0x0][0xa80] ;  /* 0x0002a00000047ab9 */ /* 0x000fe20000000a00 */
[----:B------:R-:W-:Y:S01]  /*1f7d0*/  IMAD.SHL.U32 R11, R14, 0x8, RZ ;  /* 0x000000080e0b7824 */ /* 0x000fe200078e00ff */
[----:B------:R-:W-:Y:S01]  /*1f7e0*/  LEA R4, P3, R8, UR4, 0x1 ;  /* 0x0000000408047c11 */ /* 0x000fe2000f8608ff */
[----:B------:R-:W-:Y:S01]  /*1f7f0*/  IMAD.IADD R3, R9, 0x1, R13 ;  /* 0x0000000109037824 */ /* 0x000fe200078e020d */
[----:B------:R-:W-:Y:S01]  /*1f800*/  ISETP.GE.AND P0, PT, R0, R15, PT ;  /* 0x0000000f0000720c */ /* 0x000fe20003f06270 */
[C---:B------:R-:W-:Y:S01]  /*1f810*/  VIADD R21, R11.reuse, 0x80 ;  /* 0x000000800b157836 */ /* 0x040fe20000000000 */
[----:B------:R-:W-:-:S02]  /*1f820*/  IADD3 R13, R11, 0x40, RZ ;  /* 0x000000400b0d7810 */ /* 0x000fc40007ffe0ff */
[----:B------:R-:W-:Y:S02]  /*1f830*/  LEA.HI.X R3, R8, UR5, R3, 0x1, P3 ;  /* 0x0000000508037c11 */ /* 0x000fe400098f0c03 */
[----:B------:R0:W2:Y:S01]  /*1f840*/  SHFL.IDX PT, R8, R4, RZ, 0x181f ;  /* 0x00181fff04087589 */ /* 0x0000a200000e0000 */
[----:B------:R-:W-:Y:S02]  /*1f850*/  SHF.R.S32.HI R12, RZ, 0x1f, R11 ;  /* 0x0000001fff0c7819 */ /* 0x000fe4000001140b */
[----:B------:R-:W-:Y:S01]  /*1f860*/  SHF.R.S32.HI R10, RZ, 0x1f, R13 ;  /* 0x0000001fff0a7819 */ /* 0x000fe2000001140d */
[----:B------:R0:W3:Y:S01]  /*1f870*/  SHFL.IDX PT, R0, R3, RZ, 0x181f ;  /* 0x00181fff03007589 */ /* 0x0000e200000e0000 */
[----:B------:R-:W-:Y:S01]  /*1f880*/  SHF.R.S32.HI R14, RZ, 0x1f, R21 ;  /* 0x0000001fff0e7819 */ /* 0x000fe20000011415 */
[----:B------:R-:W-:Y:S06]  /*1f890*/  @P2 BRA `(.L_x_6167) ;  /* 0x0000000000342947 */ /* 0x000fec0003800000 */
[----:B------:R-:W-:Y:S02]  /*1f8a0*/  ULDC UR4, c[0x0][0xac8] ;  /* 0x0002b20000047ab9 */ /* 0x000fe40000000800 */
[----:B------:R-:W-:Y:S02]  /*1f8b0*/  ISETP.GE.AND P4, PT, R11, UR4, PT ;  /* 0x000000040b007c0c */ /* 0x000fe4000bf86270 */
[----:B------:R-:W-:Y:S02]  /*1f8c0*/  ISETP.GE.AND P3, PT, R13, UR4, PT ;  /* 0x000000040d007c0c */ /* 0x000fe4000bf66270 */
[----:B------:R-:W-:-:S09]  /*1f8d0*/  ISETP.GE.AND P2, PT, R21, UR4, PT ;  /* 0x0000000415007c0c */ /* 0x000fd2000bf46270 */
[-C--:B--2---:R-:W-:Y:S02]  /*1f8e0*/  @!P4 LEA R24, P6, R11, R8.reuse, 0x1 ;  /* 0x000000080b18c211 */ /* 0x084fe400078c08ff */
[----:B------:R-:W-:Y:S02]  /*1f8f0*/  @!P3 LEA R26, P5, R13, R8, 0x1 ;  /* 0x000000080d1ab211 */ /* 0x000fe400078a08ff */
[----:B---3--:R-:W-:Y:S02]  /*1f900*/  @!P4 LEA.HI.X R25, R11, R0, R12, 0x1, P6 ;  /* 0x000000000b19c211 */ /* 0x008fe400030f0c0c */
[----:B------:R-:W-:Y:S02]  /*1f910*/  @!P2 LEA R8, P6, R21, R8, 0x1 ;  /* 0x000000081508a211 */ /* 0x000fe400078c08ff */
[-C--:B------:R-:W-:Y:S01]  /*1f920*/  @!P3 LEA.HI.X R27, R13, R0.reuse, R10, 0x1, P5 ;  /* 0x000000000d1bb211 */ /* 0x080fe200028f0c0a */
[----:B------:R4:W-:Y:S01]  /*1f930*/  @!P4 ST.E.128 desc[UR60][R24.64], RZ ;  /* 0x000000ff1800c985 */ /* 0x0009e2000c101d3c */
[----:B------:R-:W-:-:S03]  /*1f940*/  @!P2 LEA.HI.X R9, R21, R0, R14, 0x1, P6 ;  /* 0x000000001509a211 */ /* 0x000fc600030f0c0e */
[----:B------:R4:W-:Y:S04]  /*1f950*/  @!P3 ST.E.128 desc[UR60][R26.64], RZ ;  /* 0x000000ff1a00b985 */ /* 0x0009e8000c101d3c */
[----:B------:R4:W-:Y:S02]  /*1f960*/  @!P2 ST.E.128 desc[UR60][R8.64], RZ ;  /* 0x000000ff0800a985 */ /* 0x0009e4000c101d3c */
.L_x_6167:
[----:B------:R-:W-:Y:S05]  /*1f970*/  BSYNC B1 ;  /* 0x0000000000017941 */ /* 0x000fea0003800000 */
.L_x_6166:
[----:B---3--:R3:W0:Y:S01]  /*1f980*/  SHFL.IDX PT, R0, R3, 0x1, 0x181f ;  /* 0x00381f0003007f89 */ /* 0x00862200000e0000 */
[----:B------:R-:W-:Y:S03]  /*1f990*/  BSSY B1, `(.L_x_6168) ;  /* 0x0000010000017945 */ /* 0x000fe60003800000 */
[----:B--2-4-:R3:W2:Y:S01]  /*1f9a0*/  SHFL.IDX PT, R8, R4, 0x1, 0x181f ;  /* 0x00381f0004087f89 */ /* 0x0146a200000e0000 */
[----:B------:R-:W-:Y:S05]  /*1f9b0*/  @P0 BRA `(.L_x_6169) ;  /* 0x0000000000340947 */ /* 0x000fea0003800000 */
        /* <DEDUP_REMOVED lines=13> */
.L_x_6169:
[----:B------:R-:W-:Y:S05]  /*1fa90*/  BSYNC B1 ;  /* 0x0000000000017941 */ /* 0x000fea0003800000 */
.L_x_6168:
[----:B0-----:R0:W0:Y:S01]  /*1faa0*/  SHFL.IDX PT, R0, R3, 0x2, 0x181f ;  /* 0x00581f0003007f89 */ /* 0x00102200000e0000 */
[----:B------:R-:W-:Y:S03]  /*1fab0*/  BSSY B1, `(.L_x_6170) ;  /* 0x0000010000017945 */ /* 0x000fe60003800000 */
[----:B--2-4-:R2:W4:Y:S01]  /*1fac0*/  SHFL.IDX PT, R8, R4, 0x2, 0x181f ;  /* 0x00581f0004087f89 */ /* 0x01452200000e0000 */
        /* <DEDUP_REMOVED lines=14> */
.L_x_6171:
[----:B------:R-:W-:Y:S05]  /*1fbb0*/  BSYNC B1 ;  /* 0x0000000000017941 */ /* 0x000fea0003800000 */
.L_x_6170:
[----:B0-----:R-:W-:Y:S01]  /*1fbc0*/  VIADD R0, R226, 0x60 ;  /* 0x00000060e2007836 */ /* 0x001fe20000000000 */
[----:B---3--:R-:W0:Y:S04]  /*1fbd0*/  SHFL.IDX PT, R3, R3, 0x3, 0x181f ;  /* 0x00781f0003037f89 */ /* 0x008e2800000e0000 */
[----:B------:R-:W-:Y:S01]  /*1fbe0*/  ISETP.GE.AND P0, PT, R0, R15, PT ;  /* 0x0000000f0000720c */ /* 0x000fe20003f06270 */
[----:B--2---:R-:W2:-:S12]  /*1fbf0*/  SHFL.IDX PT, R4, R4, 0x3, 0x181f ;  /* 0x00781f0004047f89 */ /* 0x004e9800000e0000 */
[----:B------:R-:W-:Y:S05]  /*1fc00*/  @P0 BRA `(.L_x_6160) ;  /* 0x0000000000340947 */ /* 0x000fea0003800000 */
[----:B------:R-:W-:Y:S02]  /*1fc10*/  ULDC UR4, c[0x0][0xac8] ;  /* 0x0002b20000047ab9 */ /* 0x000fe40000000800 */
[----:B------:R-:W-:Y:S02]  /*1fc20*/  ISETP.GE.AND P3, PT, R11, UR4, PT ;  /* 0x000000040b007c0c */ /* 0x000fe4000bf66270 */
[----:B------:R-:W-:Y:S02]  /*1fc30*/  ISETP.GE.AND P4, PT, R13, UR4, PT ;  /* 0x000000040d007c0c */ /* 0x000fe4000bf86270 */
[----:B------:R-:W-:-:S09]  /*1fc40*/  ISETP.GE.AND P5, PT, R21, UR4, PT ;  /* 0x0000000415007c0c */ /* 0x000fd2000bfa6270 */
[-C--:B--2---:R-:W-:Y:S02]  /*1fc50*/  @!P3 LEA R24, P0, R11, R4.reuse, 0x1 ;  /* 0x000000040b18b211 */ /* 0x084fe400078008ff */
[-C--:B------:R-:W-:Y:S02]  /*1fc60*/  @!P4 LEA R26, P1, R13, R4.reuse, 0x1 ;  /* 0x000000040d1ac211 */ /* 0x080fe400078208ff */
[----:B----4-:R-:W-:Y:S02]  /*1fc70*/  @!P5 LEA R8, P2, R21, R4, 0x1 ;  /* 0x000000041508d211 */ /* 0x010fe400078408ff */
[-C--:B0-----:R-:W-:Y:S02]  /*1fc80*/  @!P3 LEA.HI.X R25, R11, R3.reuse, R12, 0x1, P0 ;  /* 0x000000030b19b211 */ /* 0x081fe400000f0c0c */
[-C--:B------:R-:W-:Y:S02]  /*1fc90*/  @!P4 LEA.HI.X R27, R13, R3.reuse, R10, 0x1, P1 ;  /* 0x000000030d1bc211 */ /* 0x080fe400008f0c0a */
[----:B------:R-:W-:Y:S01]  /*1fca0*/  @!P5 LEA.HI.X R9, R21, R3, R14, 0x1, P2 ;  /* 0x000000031509d211 */ /* 0x000fe200010f0c0e */
[----:B------:R0:W-:Y:S04]  /*1fcb0*/  @!P3 ST.E.128 desc[UR60][R24.64], RZ ;  /* 0x000000ff1800b985 */ /* 0x0001e8000c101d3c */
[----:B------:R0:W-:Y:S04]  /*1fcc0*/  @!P4 ST.E.128 desc[UR60][R26.64], RZ ;  /* 0x000000ff1a00c985 */ /* 0x0001e8000c101d3c */
[----:B------:R0:W-:Y:S02]  /*1fcd0*/  @!P5 ST.E.128 desc[UR60][R8.64], RZ ;  /* 0x000000ff0800d985 */ /* 0x0001e4000c101d3c */
.L_x_6160:
[----:B------:R-:W-:Y:S05]  /*1fce0*/  BSYNC B0 ;  /* 0x0000000000007941 */ /* 0x000fea0003800000 */
.L_x_6150:
[----:B------:R-:W-:Y:S02]  /*1fcf0*/  ULDC UR4, c[0x0][0xc3c] ;  /* 0x00030f0000047ab9 */ /* 0x000fe40000000800 */
[----:B------:R-:W-:-:S13]  /*1fd00*/  ISETP.GE.AND P0, PT, R7, UR4, PT ;  /* 0x0000000407007c0c */ /* 0x000fda000bf06270 */
[----:B------:R-:W-:Y:S05]  /*1fd10*/  @!P0 BRA `(.L_x_6172) ;  /* 0xfffffe1400a48947 */ /* 0x000fea000383ffff */
[----:B------:R-:W-:Y:S05]  /*1fd20*/  BRA `(.L_x_5929) ;  /* 0x0000007c00607947 */ /* 0x000fea0003800000 */
.L_x_5927:
[----:B------:R-:W-:-:S08]  /*1fd30*/  NOP ;  /* 0x0000000000007918 */ /* 0x000fd00000000000 */
[----:B0-----:R-:W0:-:S00]  /*1fd40*/  USETMAXREG.DEALLOC.CTAPOOL 0x28 ;  /* 0x00000028000079c8 */ /* 0x001e0000080e0500 */
[----:B0-----:R-:W2:Y:S01]  /*1fd50*/  LDL.LU R3, [R1] ;  /* 0x0000000001037983 */ /* 0x001ea20000300800 */
[----:B------:R-:W-:Y:S02]  /*1fd60*/  LOP3.LUT R2, R2, 0x3, RZ, 0xc0, !PT ;  /* 0x0000000302027812 */ /* 0x000fe400078ec0ff */
[----:B------:R-:W-:-:S04]  /*1fd70*/  MOV R7, RZ ;  /* 0x000000ff00077202 */ /* 0x000fc80000000f00 */
        /* <DEDUP_REMOVED lines=13> */
.L_x_6173:
[----:B------:R-:W-:Y:S01]  /*1fe50*/  LOP3.LUT R6, R0, 0x1f, RZ, 0xc0, !PT ;  /* 0x0000001f00067812 */ /* 0x000fe200078ec0ff */
[----:B------:R-:W-:Y:S01]  /*1fe60*/  ULDC UR4, c[0x0][0xc3c] ;  /* 0x00030f0000047ab9 */ /* 0x000fe20000000800 */
[----:B------:R-:W-:Y:S01]  /*1fe70*/  IMAD.MOV.U32 R8, RZ, RZ, RZ ;  /* 0x000000ffff087224 */ /* 0x000fe200078e00ff */
        /* <DEDUP_REMOVED lines=33> */
[----:B0-----:R-:W-:-:S05]  /*20090*/  IMAD R9, R9, UR5, RZ ;  /* 0x0000000509097c24 */ /* 0x001fca000f8e02ff */
[----:B-1----:R-:W-:Y:S01]  /*200a0*/  ISETP.GT.AND P6, PT, R9, UR6, PT ;  /* 0x0000000609007c0c */ /* 0x002fe2000bfc4270 */
[----:B------:R-:W-:-:S12]  /*200b0*/  IMAD.MOV.U32 R4, RZ, RZ, R9 ;  /* 0x000000ffff047224 */ /* 0x000fd800078e0009 */
[----:B------:R-:W-:Y:S05]  /*200c0*/  @P6 BRA `(.L_x_6175) ;  /* 0x0000000000a06947 */ /* 0x000fea0003800000 */
[----:B------:R-:W-:Y:S01]  /*200d0*/  IMAD.MOV.U32 R9, RZ, RZ, R4 ;  /* 0x000000ffff097224 */ /* 0x000fe200078e0004 */
[----:B------:R-:W-:Y:S01]  /*200e0*/  UMOV UR4, URZ ;  /* 0x0000003f00047c82 */ /* 0x000fe20008000000 */
[----:B------:R-:W-:-:S05]  /*200f0*/  ULDC UR5, c[0x0][0xc38] ;  /* 0x00030e0000057ab9 */ /* 0x000fca0000000800 */
.L_x_6177:
[----:B------:R-:W0:Y:S01]  /*20100*/  LDC R2, c[0x0][0xc3c] ;  /* 0x00030f00ff027b82 */ /* 0x000e220000000800 */
[----:B------:R-:W-:Y:S01]  /*20110*/  UIADD3 UR4, UR4, 0x1f, URZ ;  /* 0x0000001f04047890 */ /* 0x000fe2000fffe03f */
[----:B------:R-:W-:Y:S02]  /*20120*/  ULDC UR7, c[0x0][0xc3c] ;  /* 0x00030f0000077ab9 */ /* 0x000fe40000000800 */
[----:B------:R-:W-:-:S03]  /*20130*/  MOV R19, UR7 ;  /* 0x0000000700137c02 */ /* 0x000fc60008000f00 */
[----:B0-----:R-:W-:-:S13]  /*20140*/  ISETP.LE.AND P6, PT, R2, UR4, PT ;  /* 0x0000000402007c0c */ /* 0x001fda000bfc3270 */
[----:B------:R-:W-:Y:S05]  /*20150*/  @P6 BRA `(.L_x_6176) ;  /* 0x0000000800a86947 */ /* 0x000fea0003800000 */
[----:B------:R-:W-:Y:S01]  /*20160*/  VIADD R11, R6, UR4 ;  /* 0x00000004060b7c36 */ /* 0x000fe20008000000 */
[----:B------:R-:W-:Y:S01]  /*20170*/  MOV R8, RZ ;  /* 0x000000ff00087202 */ /* 0x000fe20000000f00 */
[----:B------:R-:W-:-:S03]  /*20180*/  IMAD.MOV.U32 R7, RZ, RZ, RZ ;  /* 0x000000ffff077224 */ /* 0x000fc600078e00ff */
        /* <DEDUP_REMOVED lines=28> */
.L_x_6175:
        /* <DEDUP_REMOVED lines=13> */
.L_x_6178:
        /* <DEDUP_REMOVED lines=14> */
[----:B0-----:R-:W-:Y:S01]  /*20500*/  IMAD.MOV.U32 R2, RZ, RZ, RZ ;  /* 0x000000ffff027224 */ /* 0x001fe200078e00ff */
[----:B-1----:R-:W-:-:S05]  /*20510*/  IADD3 R11, RZ, -R3, RZ ;  /* 0x80000003ff0b7210 */ /* 0x002fca0007ffe0ff */
        /* <DEDUP_REMOVED lines=16> */
[----:B------:R-:W-:-:S05]  /*20620*/  @P0 IADD3 R2, R2, 0x1, RZ ;  /* 0x0000000102020810 */ /* 0x000fca0007ffe0ff */
[----:B------:R-:W-:Y:S02]  /*20630*/  IMAD.MOV.U32 R13, RZ, RZ, R2 ;  /* 0x000000ffff0d7224 */ /* 0x000fe400078e0002 */
[----:B0-----:R-:W-:-:S03]  /*20640*/  IMAD.MOV R2, RZ, RZ, -R3 ;  /* 0x000000ffff027224 */ /* 0x001fc600078e0a03 */
[----:B------:R-:W-:Y:S01]  /*20650*/  @!P2 IADD3 R13, -R13, RZ, RZ ;  /* 0x000000ff0d0da210 */ /* 0x000fe20007ffe1ff */
[----:B------:R-:W-:Y:S01]  /*20660*/  IMAD R9, R2, R5, RZ ;  /* 0x0000000502097224 */ /* 0x000fe200078e02ff */
[----:B------:R-:W-:Y:S01]  /*20670*/  @!P1 LOP3.LUT R13, RZ, R7, RZ, 0x33, !PT ;  /* 0x00000007ff0d9212 */ /* 0x000fe200078e33ff */
[----:B------:R-:W-:-:S03]  /*20680*/  IMAD.MOV.U32 R2, RZ, RZ, RZ ;  /* 0x000000ffff027224 */ /* 0x000fc600078e00ff */
[----:B------:R-:W-:Y:S01]  /*20690*/  IABS R10, R13 ;  /* 0x0000000d000a7213 */ /* 0x000fe20000000000 */
[----:B------:R-:W-:-:S03]  /*206a0*/  IMAD.HI.U32 R2, R3, R9, R2 ;  /* 0x0000000903027227 */ /* 0x000fc600078e0002 */
[----:B------:R-:W-:Y:S01]  /*206b0*/  MOV R3, R10 ;  /* 0x0000000a00037202 */ /* 0x000fe20000000f00 */
[----:B------:R-:W-:-:S04]  /*206c0*/  IMAD.MOV.U32 R10, RZ, RZ, R12 ;  /* 0x000000ffff0a7224 */ /* 0x000fc800078e000c */
        /* <DEDUP_REMOVED lines=12> */
[----:B------:R-:W-:-:S04]  /*20790*/  @!P1 LOP3.LUT R2, RZ, R8, RZ, 0x33, !PT ;  /* 0x00000008ff029212 */ /* 0x000fc800078e33ff */
[----:B------:R-:W-:-:S05]  /*207a0*/  IADD3 R3, -R2, RZ, RZ ;  /* 0x000000ff02037210 */ /* 0x000fca0007ffe1ff */
[C---:B------:R-:W-:Y:S02]  /*207b0*/  IMAD R18, R8.reuse, R3, R13 ;  /* 0x0000000308127224 */ /* 0x040fe400078e020d */
[----:B------:R-:W-:Y:S02]  /*207c0*/  IMAD R3, R8, 0x1000000, R2 ;  /* 0x0100000008037824 */ /* 0x000fe400078e0202 */
[----:B------:R-:W-:-:S03]  /*207d0*/  IMAD R2, R7, R5, R4 ;  /* 0x0000000507027224 */ /* 0x000fc600078e0204 */
[----:B------:R-:W-:Y:S01]  /*207e0*/  LEA R18, R18, R3, 0x10 ;  /* 0x0000000312127211 */ /* 0x000fe200078e80ff */
[----:B------:R-:W-:Y:S06]  /*207f0*/  BRA `(.L_x_6180) ;  /* 0x0000000000f47947 */ /* 0x000fec0003800000 */
.L_x_6179:
        /* <DEDUP_REMOVED lines=29> */
[----:B------:R-:W-:-:S03]  /*209d0*/  IMAD.MOV R2, RZ, RZ, -R2 ;  /* 0x000000ffff027224 */ /* 0x000fc600078e0a02 */
[----:B------:R-:W-:Y:S01]  /*209e0*/  IADD3 R8, -R9, RZ, RZ ;  /* 0x000000ff09087210 */ /* 0x000fe20007ffe1ff */
[----:B------:R-:W-:Y:S02]  /*209f0*/  IMAD R4, R5, R2, R4 ;  /* 0x0000000205047224 */ /* 0x000fe400078e0204 */
[----:B------:R-:W-:Y:S01]  /*20a00*/  IMAD.MOV.U32 R2, RZ, RZ, RZ ;  /* 0x000000ffff027224 */ /* 0x000fe200078e00ff */
[----:B------:R-:W-:Y:S02]  /*20a10*/  VIADDMNMX R8, R8, UR5, R13, PT ;  /* 0x0000000508087c46 */ /* 0x000fe4000b80010d */
[----:B------:R-:W-:Y:S02]  /*20a20*/  IADD3 R9, R9, 0x1000000, R4 ;  /* 0x0100000009097810 */ /* 0x000fe40007ffe004 */
[-C--:B------:R-:W-:Y:S01]  /*20a30*/  IABS R12, R8.reuse ;  /* 0x00000008000c7213 */ /* 0x080fe20000000000 */
[----:B------:R-:W-:Y:S01]  /*20a40*/  IMAD.MOV R18, RZ, RZ, -R8 ;  /* 0x000000ffff127224 */ /* 0x000fe200078e0a08 */
[----:B------:R-:W-:-:S02]  /*20a50*/  IABS R13, R8 ;  /* 0x00000008000d7213 */ /* 0x000fc40000000000 */
        /* <DEDUP_REMOVED lines=23> */
.L_x_6180:
[----:B------:R-:W-:-:S04]  /*20bd0*/  LOP3.LUT R2, RZ, R2, RZ, 0x33, !PT ;  /* 0x00000002ff027212 */ /* 0x000fc800078e33ff */
[----:B------:R-:W-:Y:S01]  /*20be0*/  IADD3 R17, R7, R2, RZ ;  /* 0x0000000207117210 */ /* 0x000fe20007ffe0ff */
[----:B------:R-:W-:Y:S06]  /*20bf0*/  BRA `(.L_x_6181) ;  /* 0x00000000000c7947 */ /* 0x000fec0003800000 */
.L_x_6176:
[----:B------:R-:W-:Y:S01]  /*20c00*/  IMAD.MOV.U32 R17, RZ, RZ, RZ ;  /* 0x000000ffff117224 */ /* 0x000fe200078e00ff */
[----:B------:R-:W-:Y:S01]  /*20c10*/  MOV R18, RZ ;  /* 0x000000ff00127202 */ /* 0x000fe20000000f00 */
[----:B------:R-:W-:-:S07]  /*20c20*/  IMAD.U32 R16, RZ, RZ, UR6 ;  /* 0x00000006ff107e24 */ /* 0x000fce000f8e00ff */
.L_x_6181:
[----:B------:R-:W-:-:S13]  /*20c30*/  ISETP.NE.AND P0, PT, R6, RZ, PT ;  /* 0x000000ff0600720c */ /* 0x000fda0003f05270 */
[----:B------:R-:W0:Y:S01]  /*20c40*/  @!P0 S2R R3, SR_CgaCtaId ;  /* 0x0000000000038919 */ /* 0x000e220000008800 */
[----:B------:R-:W-:-:S04]  /*20c50*/  @!P0 MOV R2, 0x400 ;  /* 0x0000040000028802 */ /* 0x000fc80000000f00 */
[----:B0-----:R-:W-:-:S05]  /*20c60*/  @!P0 LEA R2, R3, R2, 0x18 ;  /* 0x0000000203028211 */ /* 0x001fca00078ec0ff */
[----:B------:R2:W-:Y:S01]  /*20c70*/  @!P0 STS.128 [R2+0x308d0], R16 ;  /* 0x0308d01002008388 */ /* 0x0005e20000000c00 */
[----:B------:R-:W-:Y:S06]  /*20c80*/  BAR.ARV 0x5, 0x180 ;  /* 0x0146000000007b1d */ /* 0x000fec0000002000 */
.L_x_6174:
[----:B------:R3:W-:Y:S01]  /*20c90*/  STL [R1+0x28], RZ ;  /* 0x000028ff01007387 */ /* 0x0007e20000100800 */
[----:B------:R-:W-:Y:S01]  /*20ca0*/  ULDC UR4, c[0x0][0xc3c] ;  /* 0x00030f0000047ab9 */ /* 0x000fe20000000800 */
[----:B------:R-:W-:Y:S01]  /*20cb0*/  IMAD.MOV.U32 R28, RZ, RZ, 0x1 ;  /* 0x00000001ff1c7424 */ /* 0x000fe200078e00ff */
[----:B-1----:R-:W-:Y:S01]  /*20cc0*/  ISETP.GE.AND P0, PT, R19, UR4, PT ;  /* 0x0000000413007c0c */ /* 0x002fe2000bf06270 */
[----:B------:R-:W-:-:S12]  /*20cd0*/  IMAD.MOV.U32 R26, RZ, RZ, RZ ;  /* 0x000000ffff1a7224 */ /* 0x000fd800078e00ff */
[----:B---3--:R-:W-:Y:S05]  /*20ce0*/  @P0 BRA `(.L_x_6182) ;  /* 0x00000068008c0947 */ /* 0x008fea0003800000 */
[----:B--2---:R-:W2:Y:S01]  /*20cf0*/  LDL R2, [R1+0x6c] ;  /* 0x00006c0001027983 */ /* 0x004ea20000100800 */
[----:B------:R-:W1:Y:S01]  /*20d00*/  S2UR UR5, SR_CgaCtaId ;  /* 0x00000000000579c3 */ /* 0x000e620000008800 */
[----:B------:R-:W-:Y:S01]  /*20d10*/  SHF.L.U32 R32, R0, 0x3, RZ ;  /* 0x0000000300207819 */ /* 0x000fe200000006ff */
[----:B------:R-:W-:Y:S01]  /*20d20*/  BSSY B8, `(.L_x_6182) ;  /* 0x000069f000087945 */ /* 0x000fe20003800000 */
[----:B------:R3:W-:Y:S01]  /*20d30*/  STL [R1+0x28], RZ ;  /* 0x000028ff01007387 */ /* 0x0007e20000100800 */
[----:B------:R-:W-:Y:S02]  /*20d40*/  MOV R29, 0x1 ;  /* 0x00000001001d7802 */ /* 0x000fe40000000f00 */
[----:B------:R-:W-:Y:S02]  /*20d50*/  CS2R R26, SRZ ;  /* 0x00000000001a7805 */ /* 0x000fe4000001ff00 */
[C---:B0-----:R-:W-:Y:S01]  /*20d60*/  LOP3.LUT R3, R32.reuse, 0x1f8, RZ, 0xc0, !PT ;  /* 0x000001f820037812 */ /* 0x041fe200078ec0ff */
[----:B------:R-:W-:Y:S01]  /*20d70*/  IMAD.MOV.U32 R28, RZ, RZ, 0x1 ;  /* 0x00000001ff1c7424 */ /* 0x000fe200078e00ff */
[----:B------:R-:W-:Y:S01]  /*20d80*/  LOP3.LUT R32, R32, 0x38, RZ, 0xc0, !PT ;  /* 0x0000003820207812 */ /* 0x000fe200078ec0ff */
[----:B------:R-:W-:Y:S01]  /*20d90*/  ULDC.64 UR36, c[0x0][0x198] ;  /* 0x0000660000247ab9 */ /* 0x000fe20000000a00 */
[----:B------:R-:W-:Y:S01]  /*20da0*/  LOP3.LUT R3, R3, 0x38, R0, 0x78, !PT ;  /* 0x0000003803037812 */ /* 0x000fe200078e7800 */
[----:B------:R-:W-:Y:S01]  /*20db0*/  ULDC UR38, c[0x0][0xc] ;  /* 0x0000030000267ab9 */ /* 0x000fe20000000800 */
[----:B------:R-:W-:-:S02]  /*20dc0*/  LOP3.LUT R35, R32, 0x40, RZ, 0xfc, !PT ;  /* 0x0000004020237812 */ /* 0x000fc400078efcff */
[----:B------:R-:W-:Y:S02]  /*20dd0*/  LOP3.LUT R33, R32, 0x80, RZ, 0xfc, !PT ;  /* 0x0000008020217812 */ /* 0x000fe400078efcff */
[----:B--2---:R-:W-:Y:S02]  /*20de0*/  R2UR UR4, R2 ;  /* 0x00000000020472ca */ /* 0x004fe400000e0000 */
[C---:B------:R-:W-:Y:S01]  /*20df0*/  LOP3.LUT R2, R0.reuse, 0x7f, RZ, 0xc0, !PT ;  /* 0x0000007f00027812 */ /* 0x040fe200078ec0ff */
[----:B------:R-:W-:-:S04]  /*20e00*/  IMAD.SHL.U32 R0, R0, 0x10, RZ ;  /* 0x0000001000007824 */ /* 0x000fc800078e00ff */
[----:B------:R-:W-:Y:S01]  /*20e10*/  IMAD.SHL.U32 R36, R2, 0x8, RZ ;  /* 0x0000000802247824 */ /* 0x000fe200078e00ff */
[----:B------:R-:W-:-:S04]  /*20e20*/  SHF.R.U32.HI R2, RZ, 0x3, R2 ;  /* 0x00000003ff027819 */ /* 0x000fc80000011602 */
[----:B------:R-:W-:Y:S01]  /*20e30*/  LOP3.LUT R36, R3, 0x200, R36, 0xf8, !PT ;  /* 0x0000020003247812 */ /* 0x000fe200078ef824 */
[----:B------:R-:W-:Y:S01]  /*20e40*/  ULOP3.LUT UR39, UR4, 0x2, URZ, 0xfc, !UPT ;  /* 0x0000000204277892 */ /* 0x000fe2000f8efc3f */
[----:B------:R-:W-:Y:S02]  /*20e50*/  LOP3.LUT R0, R2, 0x70, R0, 0xf8, !PT ;  /* 0x0000007002007812 */ /* 0x000fe400078ef800 */
[----:B------:R-:W-:Y:S02]  /*20e60*/  UMOV UR4, 0x400 ;  /* 0x0000040000047882 */ /* 0x000fe40000000000 */
[----:B-1----:R-:W-:-:S06]  /*20e70*/  ULEA UR4, UR5, UR4, 0x18 ;  /* 0x0000000405047291 */ /* 0x002fcc000f8ec03f */
[----:B------:R-:W-:-:S05]  /*20e80*/  IMAD.U32 R22, RZ, RZ, UR4 ;  /* 0x00000004ff167e24 */ /* 0x000fca000f8e00ff */
[----:B---3--:R-:W-:-:S07]  /*20e90*/  LEA R37, R36, R22, 0x1 ;  /* 0x0000001624257211 */ /* 0x008fce00078e08ff */
.L_x_6289:
[----:B0-----:R-:W0:Y:S02]  /*20ea0*/  LDC.64 R30, c[0x0][0xc88] ;  /* 0x00032200ff1e7b82 */ /* 0x001e240000000a00 */
[----:B0-----:R-:W-:-:S06]  /*20eb0*/  IMAD.WIDE R30, R19, 0x4, R30 ;  /* 0x00000004131e7825 */ /* 0x001fcc00078e021e */
[----:B--2---:R-:W2:Y:S01]  /*20ec0*/  LDG.E R30, desc[UR60][R30.64] ;  /* 0x0000003c1e1e7981 */ /* 0x004ea2000c1e1900 */
[----:B------:R-:W-:Y:S05]  /*20ed0*/  YIELD ;  /* 0x0000000000007946 */ /* 0x000fea0003800000 */
[----:B------:R-:W-:Y:S01]  /*20ee0*/  ULDC.64 UR4, c[0x0][0xa28] ;  /* 0x00028a0000047ab9 */ /* 0x000fe20000000a00 */
[----:B------:R-:W-:Y:S01]  /*20ef0*/  ULDC.64 UR8, c[0x0][0xa18] ;  /* 0x0002860000087ab9 */ /* 0x000fe20000000a00 */
[----:B------:R-:W-:Y:S01]  /*20f00*/  ISETP.NE.U32.AND P0, PT, RZ, UR4, PT ;  /* 0x00000004ff007c0c */ /* 0x000fe2000bf05070 */
[----:B------:R-:W-:Y:S01]  /*20f10*/  IMAD.MOV.U32 R12, RZ, RZ, RZ ;  /* 0x000000ffff0c7224 */ /* 0x000fe200078e00ff */
[----:B------:R-:W-:-:S02]  /*20f20*/  ULDC.64 UR6, c[0x0][0xa10] ;  /* 0x0002840000067ab9 */ /* 0x000fc40000000a00 */
[----:B------:R-:W-:Y:S02]  /*20f30*/  ISETP.NE.AND.EX P0, PT, RZ, UR5, PT, P0 ;  /* 0x00000005ff007c0c */ /* 0x000fe4000bf05300 */
[----:B------:R-:W-:-:S04]  /*20f40*/  ISETP.NE.U32.AND P2, PT, RZ, UR8, PT ;  /* 0x00000008ff007c0c */ /* 0x000fc8000bf45070 */
[----:B------:R-:W-:Y:S02]  /*20f50*/  ISETP.NE.AND.EX P2, PT, RZ, UR9, PT, P2 ;  /* 0x00000009ff007c0c */ /* 0x000fe4000bf45320 */
[----:B------:R-:W-:Y:S02]  /*20f60*/  MOV R34, RZ ;  /* 0x000000ff00227202 */ /* 0x000fe40000000f00 */
[----:B--2---:R-:W-:-:S03]  /*20f70*/  SHF.R.S32.HI R0, RZ, 0x1f, R30 ;  /* 0x0000001fff007819 */ /* 0x004fc6000001141e */
        /* <DEDUP_REMOVED lines=16> */
[C---:B------:R-:W-:Y:S02]  /*21080*/  IADD3.X R3, R24.reuse, UR5, RZ, P3, !PT ;  /* 0x0000000518037c10 */ /* 0x040fe40009ffe4ff */
[----:B------:R-:W-:Y:S01]  /*21090*/  @P2 IADD3 R6, P3, R23, UR8, RZ ;  /* 0x0000000817062c10 */ /* 0x000fe2000ff7e0ff */
[----:B------:R-:W-:Y:S01]  /*210a0*/  IMAD.U32 R8, RZ, RZ, UR4 ;  /* 0x00000004ff087e24 */ /* 0x000fe2000f8e00ff */
[----:B------:R-:W-:Y:S01]  /*210b0*/  ULDC.64 UR4, c[0x0][0x418] ;  /* 0x0001060000047ab9 */ /* 0x000fe20000000a00 */
[----:B------:R-:W5:Y:S01]  /*210c0*/  @P0 LDG.E R34, desc[UR60][R2.64] ;  /* 0x0000003c02220981 */ /* 0x000f62000c1e1900 */
[----:B------:R-:W-:-:S03]  /*210d0*/  @P2 IADD3.X R7, R24, UR9, RZ, P3, !PT ;  /* 0x0000000918072c10 */ /* 0x000fc60009ffe4ff */
        /* <DEDUP_REMOVED lines=9> */
[----:B0-----:R-:W-:Y:S02]  /*21170*/  IMAD.U32 R6, RZ, RZ, UR5 ;  /* 0x00000005ff067e24 */ /* 0x001fe4000f8e00ff */
[----:B------:R-:W-:Y:S01]  /*21180*/  IMAD.U32 R9, RZ, RZ, UR4 ;  /* 0x00000004ff097e24 */ /* 0x000fe2000f8e00ff */
[----:B---3--:R0:W-:Y:S01]  /*21190*/  STL [R1+0x18], R8 ;  /* 0x0000180801007387 */ /* 0x0081e20000100800 */
[----:B------:R-:W-:-:S03]  /*211a0*/  MOV R11, R8 ;  /* 0x00000008000b7202 */ /* 0x000fc60000000f00 */
[----:B--2---:R0:W-:Y:S01]  /*211b0*/  STL [R1+0xc], R12 ;  /* 0x00000c0c01007387 */ /* 0x0041e20000100800 */
[----:B------:R-:W-:Y:S05]  /*211c0*/  @P2 BRA `(.L_x_6183) ;  /* 0x0000000000142947 */ /* 0x000fea0003800000 */
[----:B------:R-:W-:Y:S05]  /*211d0*/  @!P0 BRA `(.L_x_6183) ;  /* 0x0000000000108947 */ /* 0x000fea0003800000 */
[----:B0-----:R-:W2:Y:S04]  /*211e0*/  LDG.E R8, desc[UR60][R2.64] ;  /* 0x0000003c02087981 */ /* 0x001ea8000c1e1900 */
[----:B------:R-:W2:Y:S02]  /*211f0*/  LDG.E R7, desc[UR60][R2.64+0x4] ;  /* 0x0000043c02077981 */ /* 0x000ea4000c1e1900 */
[----:B--2---:R-:W-:-:S05]  /*21200*/  IADD3 R11, -R8, R7, RZ ;  /* 0x00000007080b7210 */ /* 0x004fca0007ffe1ff */
[----:B------:R1:W-:Y:S02]  /*21210*/  STL [R1+0x18], R11 ;  /* 0x0000180b01007387 */ /* 0x0003e40000100800 */
.L_x_6183:
[----:B------:R-:W-:Y:S01]  /*21220*/  ULDC.64 UR4, c[0x0][0xa20] ;  /* 0x0002880000047ab9 */ /* 0x000fe20000000a00 */
[C---:B------:R-:W-:Y:S01]  /*21230*/  LOP3.LUT R2, R18.reuse, 0xff000000, RZ, 0xc0, !PT ;  /* 0xff00000012027812 */ /* 0x040fe200078ec0ff */
[----:B------:R-:W-:Y:S01]  /*21240*/  IMAD.MOV.U32 R31, RZ, RZ, R30 ;  /* 0x000000ffff1f7224 */ /* 0x000fe200078e001e */
[----:B------:R-:W-:Y:S02]  /*21250*/  ISETP.NE.U32.AND P0, PT, RZ, UR4, PT ;  /* 0x00000004ff007c0c */ /* 0x000fe4000bf05070 */
[----:B------:R-:W-:Y:S02]  /*21260*/  SHF.R.U32.HI R3, RZ, 0x8, R2 ;  /* 0x00000008ff037819 */ /* 0x000fe40000011602 */
[----:B------:R-:W-:Y:S02]  /*21270*/  ISETP.NE.AND.EX P0, PT, RZ, UR5, PT, P0 ;  /* 0x00000005ff007c0c */ /* 0x000fe4000bf05300 */
[C---:B0-----:R-:W-:Y:S02]  /*21280*/  LOP3.LUT R8, R18.reuse, 0xff0000, RZ, 0xc0, !PT ;  /* 0x00ff000012087812 */ /* 0x041fe400078ec0ff */
[----:B------:R-:W-:-:S02]  /*21290*/  LOP3.LUT R18, R18, 0xffff, RZ, 0xc0, !PT ;  /* 0x0000ffff12127812 */ /* 0x000fc400078ec0ff */
[----:B------:R-:W-:-:S07]  /*212a0*/  LEA.HI R8, R8, R3, RZ, 0x10 ;  /* 0x0000000308087211 */ /* 0x000fce00078f80ff */
[----:B------:R-:W-:Y:S05]  /*212b0*/  @!P0 BRA `(.L_x_6184) ;  /* 0x0000000000108947 */ /* 0x000fea0003800000 */
[----:B------:R-:W-:-:S04]  /*212c0*/  IADD3 R2, P0, R23, UR4, RZ ;  /* 0x0000000417027c10 */ /* 0x000fc8000ff1e0ff */
[----:B------:R-:W-:-:S05]  /*212d0*/  IADD3.X R3, R24, UR5, RZ, P0, !PT ;  /* 0x0000000518037c10 */ /* 0x000fca00087fe4ff */
[----:B------:R0:W5:Y:S01]  /*212e0*/  LDG.E R9, desc[UR60][R2.64] ;  /* 0x0000003c02097981 */ /* 0x000162000c1e1900 */
[----:B------:R-:W-:Y:S05]  /*212f0*/  BRA `(.L_x_6185) ;  /* 0x0000000000247947 */ /* 0x000fea0003800000 */
.L_x_6184:
        /* <DEDUP_REMOVED lines=8> */
[----:B--2---:R-:W-:-:S07]  /*21380*/  IMAD.IADD R9, R10, 0x1, -R9 ;  /* 0x000000010a097824 */ /* 0x004fce00078e0a09 */
.L_x_6185:
[----:B0-----:R-:W2:Y:S01]  /*21390*/  @P1 LDG.E R2, desc[UR60][R4.64] ;  /* 0x0000003c04021981 */ /* 0x001ea2000c1e1900 */
[----:B------:R-:W0:Y:S03]  /*213a0*/  LDC R3, c[0x0][0x448] ;  /* 0x00011200ff037b82 */ /* 0x000e260000000800 */
[----:B------:R3:W2:Y:S01]  /*213b0*/  @P1 LDG.E R5, desc[UR60][R4.64+0x4] ;  /* 0x0000043c04051981 */ /* 0x0006a2000c1e1900 */
[----:B-----5:R-:W-:Y:S01]  /*213c0*/  IADD3 R9, -R12, R9, RZ ;  /* 0x000000090c097210 */ /* 0x020fe20007ffe1ff */
[----:B------:R-:W-:Y:S01]  /*213d0*/  BSSY B0, `(.L_x_6186) ;  /* 0x0000037000007945 */ /* 0x000fe20003800000 */
[----:B------:R-:W-:Y:S02]  /*213e0*/  LOP3.LUT R20, R8, 0xff, RZ, 0xc0, !PT ;  /* 0x000000ff08147812 */ /* 0x000fe400078ec0ff */
[----:B0-----:R-:W-:-:S13]  /*213f0*/  ISETP.NE.AND P0, PT, R3, 0x1, PT ;  /* 0x000000010300780c */ /* 0x001fda0003f05270 */
[----:B---3--:R-:W0:Y:S08]  /*21400*/  @P0 LDC R4, c[0x0][0x44c] ;  /* 0x00011300ff040b82 */ /* 0x008e300000000800 */
[----:B------:R-:W3:Y:S01]  /*21410*/  @P0 LDC R3, c[0x0][0x450] ;  /* 0x00011400ff030b82 */ /* 0x000ee20000000800 */
[----:B--2---:R-:W-:Y:S01]  /*21420*/  @P1 IADD3 R6, -R2, R5, RZ ;  /* 0x0000000502061210 */ /* 0x004fe20007ffe1ff */
[----:B------:R-:W-:-:S04]  /*21430*/  IMAD.SHL.U32 R2, R17, 0x80, RZ ;  /* 0x0000008011027824 */ /* 0x000fc800078e00ff */
[----:B------:R-:W-:-:S04]  /*21440*/  VIADD R2, R2, 0x7f ;  /* 0x0000007f02027836 */ /* 0x000fc80000000000 */
[----:B0-----:R-:W-:-:S05]  /*21450*/  @P0 IMAD.HI.U32 R4, R2, R4, RZ ;  /* 0x0000000402040227 */ /* 0x001fca00078e00ff */
[----:B---3--:R-:W-:Y:S01]  /*21460*/  @P0 SHF.R.U32.HI R2, RZ, R3, R4 ;  /* 0x00000003ff020219 */ /* 0x008fe20000011604 */
[----:B------:R-:W-:Y:S01]  /*21470*/  IMAD.IADD R3, R9, 0x1, R6 ;  /* 0x0000000109037824 */ /* 0x000fe200078e0206 */
[----:B------:R-:W-:-:S03]  /*21480*/  SHF.R.U32.HI R4, RZ, 0x10, R8 ;  /* 0x00000010ff047819 */ /* 0x000fc60000011608 */
[C---:B------:R-:W-:Y:S01]  /*21490*/  VIADD R5, R3.reuse, 0x5f ;  /* 0x0000005f03057836 */ /* 0x040fe20000000000 */
[----:B------:R-:W-:Y:S01]  /*214a0*/  IADD3 R7, R3, 0x60, -R11 ;  /* 0x0000006003077810 */ /* 0x000fe20007ffe80b */
[----:B------:R0:W-:Y:S02]  /*214b0*/  STL [R1+0x4], R3 ;  /* 0x0000040301007387 */ /* 0x0001e40000100800 */
[----:B------:R-:W-:Y:S01]  /*214c0*/  IMAD.HI R5, R5, 0x2aaaaaab, RZ ;  /* 0x2aaaaaab05057827 */ /* 0x000fe200078e02ff */
[----:B------:R-:W-:-:S05]  /*214d0*/  IADD3 R2, R7, R2, RZ ;  /* 0x0000000207027210 */ /* 0x000fca0007ffe0ff */
[----:B------:R-:W-:Y:S01]  /*214e0*/  IMAD.HI R2, R2, 0x2aaaaaab, RZ ;  /* 0x2aaaaaab02027827 */ /* 0x000fe200078e02ff */
[----:B0-----:R-:W-:-:S04]  /*214f0*/  SHF.R.U32.HI R3, RZ, 0x1f, R5 ;  /* 0x0000001fff037819 */ /* 0x001fc80000011605 */
[----:B------:R-:W-:Y:S02]  /*21500*/  LEA.HI.SX32 R5, R5, R3, 0x1c ;  /* 0x0000000305057211 */ /* 0x000fe400078fe2ff */
[----:B------:R-:W-:-:S04]  /*21510*/  SHF.R.U32.HI R3, RZ, 0x1f, R2 ;  /* 0x0000001fff037819 */ /* 0x000fc80000011602 */
[----:B------:R-:W-:Y:S01]  /*21520*/  LEA.HI.SX32 R3, R2, R3, 0x1c ;  /* 0x0000000302037211 */ /* 0x000fe200078fe2ff */
[----:B------:R-:W-:-:S03]  /*21530*/  IMAD.MOV.U32 R2, RZ, RZ, RZ ;  /* 0x000000ffff027224 */ /* 0x000fc600078e00ff */
[----:B------:R-:W-:-:S04]  /*21540*/  VIMNMX R10, R5, R3, PT ;  /* 0x00000003050a7248 */ /* 0x000fc80003fe0100 */
[----:B------:R-:W-:-:S13]  /*21550*/  ISETP.GE.AND P0, PT, R10, 0x1, PT ;  /* 0x000000010a00780c */ /* 0x000fda0003f06270 */
[----:B------:R-:W-:Y:S05]  /*21560*/  @!P0 BRA `(.L_x_6187) ;  /* 0x0000000000748947 */ /* 0x000fea0003800000 */
[----:B------:R-:W-:Y:S01]  /*21570*/  ISETP.NE.AND P0, PT, R4, RZ, PT ;  /* 0x000000ff0400720c */ /* 0x000fe20003f05270 */
[----:B------:R-:W-:-:S03]  /*21580*/  ULDC UR4, c[0x0][0x9f0] ;  /* 0x00027c0000047ab9 */ /* 0x000fc60000000800 */
[----:B------:R-:W-:-:S04]  /*21590*/  SEL R8, R4, UR4, P0 ;  /* 0x0000000404087c07 */ /* 0x000fc80008000000 */
[----:B-1----:R-:W-:Y:S02]  /*215a0*/  IABS R11, R8 ;  /* 0x00000008000b7213 */ /* 0x002fe40000000000 */
[----:B------:R-:W-:Y:S02]  /*215b0*/  IADD3 R12, R8, -0x1, R10 ;  /* 0xffffffff080c7810 */ /* 0x000fe40007ffe00a */
        /* <DEDUP_REMOVED lines=12> */
[----:B------:R-:W-:-:S05]  /*21680*/  IMAD.MOV R2, RZ, RZ, -R2 ;  /* 0x000000ffff027224 */ /* 0x000fca00078e0a02 */
[----:B------:R-:W-:Y:S01]  /*21690*/  MOV R12, R2 ;  /* 0x00000002000c7202 */ /* 0x000fe20000000f00 */
        /* <DEDUP_REMOVED lines=10> */
.L_x_6187:
[----:B------:R-:W-:Y:S05]  /*21740*/  BSYNC B0 ;  /* 0x0000000000007941 */ /* 0x000fea0003800000 */
.L_x_6186:
        /* <DEDUP_REMOVED lines=12> */
[----:B------:R-:W-:Y:S02]  /*21810*/  @P0 SHF.R.U32.HI R2, RZ, 0x1f, R8 ;  /* 0x0000001fff020819 */ /* 0x000fe40000011608 */
[----:B------:R-:W-:Y:S02]  /*21820*/  MOV R3, R6 ;  /* 0x0000000600037202 */ /* 0x000fe40000000f00 */
        /* <DEDUP_REMOVED lines=11> */
.L_x_6357:
[----:B--2---:R-:W-:Y:S02]  /*218e0*/  ISETP.NE.AND P0, PT, R14, RZ, PT ;  /* 0x000000ff0e00720c */ /* 0x004fe40003f05270 */
[----:B------:R-:W-:-:S11]  /*218f0*/  PLOP3.LUT P6, PT, PT, PT, PT, 0x8, 0x0 ;  /* 0x000000000000781c */ /* 0x000fd60003fce170 */
[----:B------:R-:W-:Y:S05]  /*21900*/  @P0 BRA `(.L_x_6191) ;  /* 0x00000000000c0947 */ /* 0x000fea0003800000 */
[----:B------:R-:W-:-:S03]  /*21910*/  UMOV UR4, 0xffffffff ;  /* 0xffffffff00047882 */ /* 0x000fc60000000000 */
[----:B------:R-:W-:Y:S05]  /*21920*/  BRA.DIV UR4, `(.L_x_6192) ;  /* 0x0000007604247947 */ /* 0x000fea000b800000 */
[----:B------:R-:W-:-:S13]  /*21930*/  ELECT P6, URZ, PT ;  /* 0x00000000003f782f */ /* 0x000fda00038c0000 */
.L_x_6191:
        /* <DEDUP_REMOVED lines=9> */
.L_x_6360:
[----:B------:R-:W-:Y:S05]  /*219d0*/  BSYNC B1 ;  /* 0x0000000000017941 */ /* 0x000fea0003800000 */
.L_x_6193:
[----:B------:R-:W-:Y:S04]  /*219e0*/  BSSY B1, `(.L_x_6195) ;  /* 0x000008c000017945 */ /* 0x000fe80003800000 */
[----:B------:R-:W-:Y:S05]  /*219f0*/  @!P6 BRA `(.L_x_6196) ;  /* 0x000000080028e947 */ /* 0x000fea0003800000 */
[----:B------:R-:W-:Y:S01]  /*21a00*/  LEA R12, R27, R22, 0x3 ;  /* 0x000000161b0c7211 */ /* 0x000fe200078e18ff */
[----:B------:R-:W2:Y:S01]  /*21a10*/  S2R R9, SR_TID.X ;  /* 0x0000000000097919 */ /* 0x000ea20000002100 */
[----:B-1----:R-:W-:Y:S01]  /*21a20*/  SHF.L.U32 R11, R29, 0x1f, RZ ;  /* 0x0000001f1d0b7819 */ /* 0x002fe200000006ff */
[----:B------:R-:W-:Y:S03]  /*21a30*/  BSSY B2, `(.L_x_6197) ;  /* 0x0000005000027945 */ /* 0x000fe60003800000 */
[----:B------:R-:W1:Y:S01]  /*21a40*/  SYNCS.PHASECHK.TRANS64.TRYWAIT P0, [R12+URZ+0x308a0], R11 ;  /* 0x0308a00b0c0075a7 */ /* 0x000e62000800017f */
[----:B--2---:R-:W-:-:S04]  /*21a50*/  LOP3.LUT R9, R9, 0x7f, RZ, 0xc0, !PT ;  /* 0x0000007f09097812 */ /* 0x004fc800078ec0ff */
[----:B------:R-:W-:Y:S01]  /*21a60*/  ISETP.NE.AND P1, PT, R9, RZ, PT ;  /* 0x000000ff0900720c */ /* 0x000fe20003f25270 */
[----:B-1----:R-:W-:-:S12]  /*21a70*/  @!P0 BRA `(.L_x_6198) ;  /* 0x0000007400048947 */ /* 0x002fd80003800000 */
.L_x_6361:
[----:B------:R-:W-:Y:S05]  /*21a80*/  BSYNC B2 ;  /* 0x0000000000027941 */ /* 0x000fea0003800000 */
.L_x_6197:
        /* <DEDUP_REMOVED lines=9> */
.L_x_6200:
[----:B------:R-:W-:Y:S05]  /*21b20*/  BSYNC B2 ;  /* 0x0000000000027941 */ /* 0x000fea0003800000 */
.L_x_6199:
[----:B0-----:R-:W-:Y:S01]  /*21b30*/  IMAD.MOV.U32 R8, RZ, RZ, RZ ;  /* 0x000000ffff087224 */ /* 0x001fe200078e00ff */
[----:B------:R-:W-:Y:S01]  /*21b40*/  UIADD3 UR4, UP0, UR36, 0x570, URZ ;  /* 0x0000057024047890 */ /* 0x000fe2000ff1e03f */
[----:B------:R-:W-:Y:S01]  /*21b50*/  IMAD R9, R3, 0x60, R0 ;  /* 0x0000006003097824 */ /* 0x000fe200078e0200 */
[----:B------:R-:W-:Y:S01]  /*21b60*/  PLOP3.LUT P0, PT, PT, PT, PT, 0x80, 0x0 ;  /* 0x000000000000781c */ /* 0x000fe20003f0f070 */
[----:B------:R-:W-:Y:S01]  /*21b70*/  IMAD R10, R27, 0x9000, R22 ;  /* 0x000090001b0a7824 */ /* 0x000fe200078e0216 */
[----:B------:R-:W-:Y:S01]  /*21b80*/  R2UR UR10, R8 ;  /* 0x00000000080a72ca */ /* 0x000fe200000e0000 */
[----:B------:R-:W-:Y:S01]  /*21b90*/  VIADD R8, R12, 0x30890 ;  /* 0x000308900c087836 */ /* 0x000fe20000000000 */
[----:B------:R-:W-:Y:S01]  /*21ba0*/  IADD3 R9, R9, -0x60, RZ ;  /* 0xffffffa009097810 */ /* 0x000fe20007ffe0ff */
[----:B------:R-:W-:Y:S01]  /*21bb0*/  VIADD R13, R10, 0x1e400 ;  /* 0x0001e4000a0d7836 */ /* 0x000fe20000000000 */
[----:B------:R-:W-:Y:S01]  /*21bc0*/  UIADD3.X UR5, URZ, UR37, URZ, UP0, !UPT ;  /* 0x000000253f057290 */ /* 0x000fe200087fe43f */
[----:B------:R-:W-:Y:S01]  /*21bd0*/  UMOV UR6, 0x0 ;  /* 0x0000000000067882 */ /* 0x000fe20000000000 */
[----:B------:R-:W-:-:S10]  /*21be0*/  UMOV UR7, 0x12f00000 ;  /* 0x12f0000000077882 */ /* 0x000fd40000000000 */
.L_x_6201:
        /* <DEDUP_REMOVED lines=16> */
.L_x_6202:
        /* <DEDUP_REMOVED lines=16> */
.L_x_6203:
        /* <DEDUP_REMOVED lines=13> */
.L_x_6362:
[----:B------:R-:W-:Y:S05]  /*21ec0*/  BSYNC B2 ;  /* 0x0000000000027941 */ /* 0x000fea0003800000 */
.L_x_6204:
        /* <DEDUP_REMOVED lines=11> */
.L_x_6207:
[----:B------:R-:W-:Y:S05]  /*21f80*/  BSYNC B2 ;  /* 0x0000000000027941 */ /* 0x000fea0003800000 */
.L_x_6206:
        /* <DEDUP_REMOVED lines=9> */
.L_x_6208:
        /* <DEDUP_REMOVED lines=15> */
.L_x_6209:
        /* <DEDUP_REMOVED lines=15> */
.L_x_6210:
        /* <DEDUP_REMOVED lines=10> */
.L_x_6196:
[----:B------:R-:W-:Y:S05]  /*222a0*/  BSYNC B1 ;  /* 0x0000000000017941 */ /* 0x000fea0003800000 */
.L_x_6195:
        /* <DEDUP_REMOVED lines=9> */
.L_x_6227:
[----:B------:R-:W-:Y:S05]  /*22340*/  YIELD ;  /* 0x0000000000007946 */ /* 0x000fea0003800000 */
[----:B------:R-:W-:Y:S04]  /*22350*/  BSSY B1, `(.L_x_6211) ;  /* 0x000008b000017945 */ /* 0x000fe80003800000 */
[----:B------:R-:W-:Y:S05]  /*22360*/  @!P6 BRA `(.L_x_6212) ;  /* 0x000000080024e947 */ /* 0x000fea0003800000 */
[----:B-1----:R-:W-:Y:S01]  /*22370*/  IMAD R11, R27, 0x8, R22 ;  /* 0x000000081b0b7824 */ /* 0x002fe200078e0216 */
[----:B------:R-:W-:Y:S01]  /*22380*/  SHF.L.U32 R10, R29, 0x1f, RZ ;  /* 0x0000001f1d0a7819 */ /* 0x000fe200000006ff */
[----:B------:R-:W1:Y:S01]  /*22390*/  S2R R3, SR_TID.X ;  /* 0x0000000000037919 */ /* 0x000e620000002100 */
[----:B------:R-:W-:Y:S02]  /*223a0*/  BSSY B2, `(.L_x_6213) ;  /* 0x0000005000027945 */ /* 0x000fe40003800000 */
[----:B------:R-:W2:Y:S01]  /*223b0*/  SYNCS.PHASECHK.TRANS64.TRYWAIT P1, [R11+URZ+0x308a0], R10 ;  /* 0x0308a00a0b0075a7 */ /* 0x000ea2000802017f */
[----:B-1----:R-:W-:-:S04]  /*223c0*/  LOP3.LUT R3, R3, 0x7f, RZ, 0xc0, !PT ;  /* 0x0000007f03037812 */ /* 0x002fc800078ec0ff */
[----:B------:R-:W-:Y:S01]  /*223d0*/  ISETP.NE.AND P2, PT, R3, RZ, PT ;  /* 0x000000ff0300720c */ /* 0x000fe20003f45270 */
[----:B--2---:R-:W-:-:S12]  /*223e0*/  @!P1 BRA `(.L_x_6214) ;  /* 0x0000006800d09947 */ /* 0x004fd80003800000 */
.L_x_6363:
[----:B------:R-:W-:Y:S05]  /*223f0*/  BSYNC B2 ;  /* 0x0000000000027941 */ /* 0x000fea0003800000 */
.L_x_6213:
        /* <DEDUP_REMOVED lines=9> */
.L_x_6216:
[----:B------:R-:W-:Y:S05]  /*22490*/  BSYNC B2 ;  /* 0x0000000000027941 */ /* 0x000fea0003800000 */
.L_x_6215:
        /* <DEDUP_REMOVED lines=11> */
.L_x_6217:
        /* <DEDUP_REMOVED lines=14> */
[----:B------:R-:W-:Y:S01]  /*22630*/  R2UR UR10, R13 ;  /* 0x000000000d0a72ca */ /* 0x000fe200000e0000 */
[----:B------:R-:W-:-:S14]  /*22640*/  VIADD R13, R9, 0x21400 ;  /* 0x00021400090d7836 */ /* 0x000fdc0000000000 */
.L_x_6218:
        /* <DEDUP_REMOVED lines=16> */
.L_x_6219:
        /* <DEDUP_REMOVED lines=13> */
.L_x_6364:
[----:B------:R-:W-:Y:S05]  /*22820*/  BSYNC B2 ;  /* 0x0000000000027941 */ /* 0x000fea0003800000 */
.L_x_6220:
        /* <DEDUP_REMOVED lines=11> */
.L_x_6223:
[----:B------:R-:W-:Y:S05]  /*228e0*/  BSYNC B2 ;  /* 0x0000000000027941 */ /* 0x000fea0003800000 */
.L_x_6222:
        /* <DEDUP_REMOVED lines=8> */
.L_x_6224:
        /* <DEDUP_REMOVED lines=16> */
.L_x_6225:
        /* <DEDUP_REMOVED lines=15> */
.L_x_6226:
        /* <DEDUP_REMOVED lines=10> */
.L_x_6212:
[----:B------:R-:W-:Y:S05]  /*22c00*/  BSYNC B1 ;  /* 0x0000000000017941 */ /* 0x000fea0003800000 */
.L_x_6211:
[C---:B------:R-:W-:Y:S01]  /*22c10*/  ISETP.GT.AND P2, PT, R12.reuse, R6, PT ;  /* 0x000000060c00720c */ /* 0x040fe20003f44270 */
[----:B------:R-:W-:Y:S02]  /*22c20*/  VIADD R27, R27, 0x1 ;  /* 0x000000011b1b7836 */ /* 0x000fe40000000000 */
[----:B------:R-:W-:-:S03]  /*22c30*/  VIADD R12, R12, 0xffffffff ;  /* 0xffffffff0c0c7836 */ /* 0x000fc60000000000 */
[----:B------:R-:W-:-:S04]  /*22c40*/  ISETP.NE.AND P1, PT, R27, 0x2, PT ;  /* 0x000000021b00780c */ /* 0x000fc80003f25270 */
[----:B------:R-:W-:Y:S02]  /*22c50*/  SEL R3, RZ, 0x1, P1 ;  /* 0x00000001ff037807 */ /* 0x000fe40000800000 */
[----:B------:R-:W-:Y:S02]  /*22c60*/  SEL R27, R27, RZ, P1 ;  /* 0x000000ff1b1b7207 */ /* 0x000fe40000800000 */
[----:B------:R-:W-:Y:S01]  /*22c70*/  LOP3.LUT R29, R29, R3, RZ, 0x3c, !PT ;  /* 0x000000031d1d7212 */ /* 0x000fe200078e3cff */
[----:B------:R-:W-:Y:S06]  /*22c80*/  @P2 BRA `(.L_x_6227) ;  /* 0xfffffff400ac2947 */ /* 0x000fec000383ffff */
.L_x_6189:
[----:B------:R-:W-:Y:S05]  /*22c90*/  BSYNC B0 ;  /* 0x0000000000007941 */ /* 0x000fea0003800000 */
.L_x_6188:
        /* <DEDUP_REMOVED lines=12> */
[----:B------:R-:W-:-:S03]  /*22d60*/  IMAD.MOV.U32 R0, RZ, RZ, RZ ;  /* 0x000000ffff007224 */ /* 0x000fc600078e00ff */
[----:B------:R-:W-:-:S05]  /*22d70*/  IADD3 R2, R7, R2, RZ ;  /* 0x0000000207027210 */ /* 0x000fca0007ffe0ff */
        /* <DEDUP_REMOVED lines=32> */
.L_x_6229:
[----:B------:R-:W-:Y:S05]  /*22f80*/  BSYNC B0 ;  /* 0x0000000000007941 */ /* 0x000fea0003800000 */
.L_x_6228:
        /* <DEDUP_REMOVED lines=24> */
.L_x_6231:
        /* <DEDUP_REMOVED lines=10> */
[----:B------:R-:W2:Y:S01]  /*231b0*/  LDC.64 R2, c[0x4][R2] ;  /* 0x0100000002027b82 */ /* 0x000ea20000000a00 */
[----:B------:R-:W-:Y:S01]  /*231c0*/  IMAD.U32 R6, RZ, RZ, UR8 ;  /* 0x00000008ff067e24 */ /* 0x000fe2000f8e00ff */
[----:B------:R-:W-:Y:S01]  /*231d0*/  MOV R7, UR9 ;  /* 0x0000000900077c02 */ /* 0x000fe20008000f00 */
[----:B------:R-:W-:Y:S01]  /*231e0*/  IMAD.U32 R10, RZ, RZ, UR4 ;  /* 0x00000004ff0a7e24 */ /* 0x000fe2000f8e00ff */
[----:B0-----:R-:W-:Y:S01]  /*231f0*/  MOV R8, 0x70 ;  /* 0x0000007000087802 */ /* 0x001fe20000000f00 */
[----:B-1----:R-:W-:-:S02]  /*23200*/  IMAD.U32 R11, RZ, RZ, UR5 ;  /* 0x00000005ff0b7e24 */ /* 0x002fc4000f8e00ff */
[----:B------:R-:W-:Y:S02]  /*23210*/  IMAD.MOV.U32 R12, RZ, RZ, 0x1 ;  /* 0x00000001ff0c7424 */ /* 0x000fe400078e00ff */
[----:B------:R-:W-:-:S07]  /*23220*/  IMAD.MOV.U32 R13, RZ, RZ, RZ ;  /* 0x000000ffff0d7224 */ /* 0x000fce00078e00ff */
[----:B------:R-:W-:-:S07]  /*23230*/  LEPC R20, `(.L_x_6234) ;  /* 0x000000001014794e */ /* 0x000fce0000000000 */
[----:B--2---:R-:W-:Y:S05]  /*23240*/  CALL.ABS.NOINC R2 ;  /* 0x0000000002007343 */ /* 0x004fea0003c00000 */
.L_x_6234:
[----:B------:R-:W-:Y:S05]  /*23250*/  BSYNC B6 ;  /* 0x0000000000067941 */ /* 0x000fea0003800000 */
.L_x_6233:
        /* <DEDUP_REMOVED lines=13> */
[----:B------:R-:W-:Y:S01]  /*23330*/  IMAD.U32 R7, RZ, RZ, UR9 ;  /* 0x00000009ff077e24 */ /* 0x000fe2000f8e00ff */
[----:B------:R-:W-:Y:S01]  /*23340*/  MOV R13, RZ ;  /* 0x000000ff000d7202 */ /* 0x000fe20000000f00 */
[----:B------:R-:W-:-:S02]  /*23350*/  IMAD.U32 R10, RZ, RZ, UR4 ;  /* 0x00000004ff0a7e24 */ /* 0x000fc4000f8e00ff */
[----:B0-----:R-:W-:Y:S02]  /*23360*/  IMAD.MOV.U32 R8, RZ, RZ, 0x70 ;  /* 0x00000070ff087424 */ /* 0x001fe400078e00ff */
[----:B--2---:R-:W-:-:S07]  /*23370*/  IMAD.MOV.U32 R12, RZ, RZ, 0x1 ;  /* 0x00000001ff0c7424 */ /* 0x004fce00078e00ff */
[----:B------:R-:W-:-:S07]  /*23380*/  LEPC R20, `(.L_x_6237) ;  /* 0x000000001014794e */ /* 0x000fce0000000000 */
[----:B---3--:R-:W-:Y:S05]  /*23390*/  CALL.ABS.NOINC R2 ;  /* 0x0000000002007343 */ /* 0x008fea0003c00000 */
.L_x_6237:
        /* <DEDUP_REMOVED lines=15> */
.L_x_6236:
[----:B------:R-:W-:Y:S05]  /*23490*/  BSYNC B6 ;  /* 0x0000000000067941 */ /* 0x000fea0003800000 */
.L_x_6235:
[----:B------:R-:W2:Y:S01]  /*234a0*/  LDL R25, [R1+0x1c] ;  /* 0x00001c0001197983 */ /* 0x000ea20000100800 */
[----:B------:R-:W-:Y:S01]  /*234b0*/  ULDC.64 UR4, c[0x0][0x9f8] ;  /* 0x00027e0000047ab9 */ /* 0x000fe20000000a00 */
[----:B------:R-:W3:Y:S02]  /*234c0*/  LDC R0, c[0x0][0x430] ;  /* 0x00010c00ff007b82 */ /* 0x000ee40000000800 */
[----:B0-----:R-:W4:Y:S01]  /*234d0*/  LDL R8, [R1+0x4] ;  /* 0x0000040001087983 */ /* 0x001f220000100800 */
        /* <DEDUP_REMOVED lines=13> */
[----:B------:R-:W3:Y:S01]  /*235b0*/  @P1 LDC R6, c[0x0][0x438] ;  /* 0x00010e00ff061b82 */ /* 0x000ee20000000800 */
[----:B0-----:R-:W-:-:S05]  /*235c0*/  IMAD.SHL.U32 R21, R21, 0x10, RZ ;  /* 0x0000001015157824 */ /* 0x001fca00078e00ff */
[----:B------:R-:W-:Y:S02]  /*235d0*/  LOP3.LUT R21, R4, 0x70, R21, 0xf8, !PT ;  /* 0x0000007004157812 */ /* 0x000fe400078ef815 */
[----:B------:R-:W0:Y:S01]  /*235e0*/  @P1 LDC R4, c[0x0][0x434] ;  /* 0x00010d00ff041b82 */ /* 0x000e220000000800 */
[----:B------:R-:W-:Y:S01]  /*235f0*/  ISETP.GE.AND P3, PT, R32, UR4, PT ;  /* 0x0000000420007c0c */ /* 0x000fe2000bf66270 */
[----:B------:R-:W-:Y:S01]  /*23600*/  UMOV UR5, 0xffffffff ;  /* 0xffffffff00057882 */ /* 0x000fe20000000000 */
[----:B--2---:R-:W-:-:S04]  /*23610*/  VIADD R25, R25, 0xffffffff ;  /* 0xffffffff19197836 */ /* 0x004fc80000000000 */
[----:B------:R-:W-:-:S05]  /*23620*/  IMAD R5, R25, 0x60, R21 ;  /* 0x0000006019057824 */ /* 0x000fca00078e0215 */
[----:B----4-:R-:W-:-:S04]  /*23630*/  ISETP.GE.AND P0, PT, R5, R8, PT ;  /* 0x000000080500720c */ /* 0x010fc80003f06270 */
[----:B------:R-:W-:Y:S02]  /*23640*/  ISETP.GT.U32.OR P0, PT, R21, 0x5f, P0 ;  /* 0x0000005f1500780c */ /* 0x000fe40000704470 */
[----:B------:R-:W-:-:S11]  /*23650*/  IADD3 R5, R5, R7, RZ ;  /* 0x0000000705057210 */ /* 0x000fd60007ffe0ff */
[----:B-1----:R-:W1:Y:S01]  /*23660*/  @!P0 LDC.64 R2, c[0x0][0x428] ;  /* 0x00010a00ff028b82 */ /* 0x002e620000000a00 */
[----:B0-----:R-:W-:-:S04]  /*23670*/  @P1 IMAD.HI.U32 R7, R5, R4, RZ ;  /* 0x0000000405071227 */ /* 0x001fc800078e00ff */
[----:B------:R-:W-:Y:S01]  /*23680*/  IMAD.MOV.U32 R4, RZ, RZ, R5 ;  /* 0x000000ffff047224 */ /* 0x000fe200078e0005 */
[----:B---3--:R-:W-:Y:S02]  /*23690*/  @P1 SHF.R.U32.HI R4, RZ, R6, R7 ;  /* 0x00000006ff041219 */ /* 0x008fe40000011607 */
[----:B------:R-:W-:-:S03]  /*236a0*/  SHF.R.S32.HI R8, RZ, 0x1f, R31 ;  /* 0x0000001fff087819 */ /* 0x000fc6000001141f */
[----:B------:R-:W-:-:S04]  /*236b0*/  IMAD.MOV R6, RZ, RZ, -R4 ;  /* 0x000000ffff067224 */ /* 0x000fc800078e0a04 */
[----:B------:R-:W-:Y:S01]  /*236c0*/  IMAD R0, R0, R6, R5 ;  /* 0x0000000600007224 */ /* 0x000fe200078e0205 */
[--C-:B------:R-:W-:Y:S01]  /*236d0*/  @!P0 SHF.R.S32.HI R5, RZ, 0x1f, R4.reuse ;  /* 0x0000001fff058819 */ /* 0x100fe20000011404 */
[-C--:B-1----:R-:W-:Y:S02]  /*236e0*/  @!P0 IMAD R6, R8, R2.reuse, RZ ;  /* 0x0000000208068224 */ /* 0x082fe400078e02ff */
        /* <DEDUP_REMOVED lines=21> */
[----:B------:R-:W-:-:S04]  /*23840*/  @P1 LOP3.LUT R20, R20, 0x2, RZ, 0xfc, !PT ;  /* 0x0000000214141812 */ /* 0x000fc800078efcff */
[----:B------:R-:W-:Y:S01]  /*23850*/  @P0 LOP3.LUT R20, R20, 0x1, RZ, 0xfc, !PT ;  /* 0x0000000114140812 */ /* 0x000fe200078efcff */
[----:B------:R0:W-:Y:S04]  /*23860*/  STL [R1+0x10], R8 ;  /* 0x0000100801007387 */ /* 0x0001e80000100800 */
[----:B------:R0:W-:Y:S01]  /*23870*/  STL [R1], R20 ;  /* 0x0000001401007387 */ /* 0x0001e20000100800 */
[----:B------:R-:W-:Y:S05]  /*23880*/  BRA.DIV UR5, `(.L_x_6238) ;  /* 0x0000005605d07947 */ /* 0x000fea000b800000 */
.L_x_6367:
[----:B------:R-:W-:Y:S05]  /*23890*/  @!P2 BRA `(.L_x_6239) ;  /* 0x000000000004a947 */ /* 0x000fea0003800000 */
[----:B------:R-:W-:Y:S01]  /*238a0*/  BPT.TRAP 0x1 ;  /* 0x000000040000795c */ /* 0x000fe20000300000 */
.L_x_6239:
[----:B------:R-:W-:Y:S01]  /*238b0*/  SHF.R.S32.HI R5, RZ, 0x1f, R0 ;  /* 0x0000001fff057819 */ /* 0x000fe20000011400 */
[----:B------:R-:W-:Y:S01]  /*238c0*/  ULDC.64 UR4, c[0x0][0x328] ;  /* 0x0000ca0000047ab9 */ /* 0x000fe20000000a00 */
[----:B------:R-:W-:Y:S01]  /*238d0*/  ULDC.64 UR6, c[0x0][0x318] ;  /* 0x0000c60000067ab9 */ /* 0x000fe20000000a00 */
[----:B------:R-:W-:Y:S02]  /*238e0*/  BSSY B0, `(.L_x_6240) ;  /* 0x0000014000007945 */ /* 0x000fe40003800000 */
[----:B0-----:R-:W-:-:S04]  /*238f0*/  IMAD R3, R5, UR4, RZ ;  /* 0x0000000405037c24 */ /* 0x001fc8000f8e02ff */
        /* <DEDUP_REMOVED lines=18> */
.L_x_6368:
[----:B------:R-:W-:Y:S05]  /*23a20*/  BSYNC B0 ;  /* 0x0000000000007941 */ /* 0x000fea0003800000 */
.L_x_6240:
        /* <DEDUP_REMOVED lines=14> */
[----:B------:R-:W-:Y:S01]  /*23b10*/  IMAD R6, R6, UR4, RZ ;  /* 0x0000000406067c24 */ /* 0x000fe2000f8e02ff */
[----:B------:R-:W-:Y:S01]  /*23b20*/  IADD3 R3, R3, R5, RZ ;  /* 0x0000000503037210 */ /* 0x000fe20007ffe0ff */
[----:B------:R-:W-:Y:S02]  /*23b30*/  IMAD R5, R26, 0x4800, R36 ;  /* 0x000048001a057824 */ /* 0x000fe400078e0224 */
[C---:B------:R-:W-:Y:S02]  /*23b40*/  IMAD R6, R4.reuse, UR5, R6 ;  /* 0x0000000504067c24 */ /* 0x040fe4000f8e0206 */
[----:B------:R-:W-:Y:S01]  /*23b50*/  IMAD.WIDE.U32 R2, R4, UR4, R2 ;  /* 0x0000000404027c25 */ /* 0x000fe2000f8e0002 */
[----:B------:R-:W-:-:S03]  /*23b60*/  ULDC.64 UR4, c[0x0][0x308] ;  /* 0x0000c20000047ab9 */ /* 0x000fc60000000a00 */
[----:B------:R-:W-:Y:S02]  /*23b70*/  IMAD.IADD R3, R3, 0x1, R6 ;  /* 0x0000000103037824 */ /* 0x000fe400078e0206 */
[----:B---3--:R-:W-:Y:S02]  /*23b80*/  IMAD R6, R25, -0x60, R9 ;  /* 0xffffffa019067824 */ /* 0x008fe400078e0209 */
[----:B------:R-:W-:Y:S01]  /*23b90*/  IMAD.WIDE.U32 R2, R18, UR4, R2 ;  /* 0x0000000412027c25 */ /* 0x000fe2000f8e0002 */
[----:B------:R-:W-:-:S03]  /*23ba0*/  UMOV UR4, 0xffffffff ;  /* 0xffffffff00047882 */ /* 0x000fc60000000000 */
[----:B------:R-:W-:Y:S01]  /*23bb0*/  IMAD R0, R18, UR5, R3 ;  /* 0x0000000512007c24 */ /* 0x000fe2000f8e0203 */
[----:B------:R-:W-:Y:S01]  /*23bc0*/  LEA R4, P0, R2, UR6, 0x1 ;  /* 0x0000000602047c11 */ /* 0x000fe2000f8008ff */
[----:B------:R-:W-:-:S03]  /*23bd0*/  IMAD.IADD R6, R6, 0x1, -R8 ;  /* 0x0000000106067824 */ /* 0x000fc600078e0a08 */
[----:B------:R-:W-:Y:S02]  /*23be0*/  LEA.HI.X R0, R2, UR7, R0, 0x1, P0 ;  /* 0x0000000702007c11 */ /* 0x000fe400080f0c00 */
        /* <DEDUP_REMOVED lines=16> */
[----:B------:R-:W-:-:S03]  /*23cf0*/  @P1 LEA R8, R5, R22, 0x1 ;  /* 0x0000001605081211 */ /* 0x000fc600078e08ff */
        /* <DEDUP_REMOVED lines=47> */
.L_x_6382:
        /* <DEDUP_REMOVED lines=12> */
.L_x_6243:
[----:B------:R-:W-:Y:S02]  /*240b0*/  PLOP3.LUT P1, PT, P1, P0, PT, 0xa2, 0x0 ;  /* 0x000000000000781c */ /* 0x000fe40000f21472 */
[----:B------:R-:W-:-:S08]  /*240c0*/  @P0 R2UR P1, UR4, R7 ;  /* 0x00000000070402ca */ /* 0x000fd00000020000 */
[----:B------:R-:W-:-:S05]  /*240d0*/  @P0 PLOP3.LUT P0, PT, P1, PT, PT, 0x80, 0x0 ;  /* 0x000000000000081c */ /* 0x000fca0000f0f070 */
[----:B------:R-:W-:Y:S01]  /*240e0*/  @!P1 SYNCS.ARRIVE.TRANS64.RED.A0T1 RZ, [UR4+0x30830], RZ ;  /* 0x030830ffffff99a7 */ /* 0x000fe20008200404 */
[----:B------:R-:W-:Y:S07]  /*240f0*/  @!P1 ARRIVES.LDGSTSBAR.64.TRANSCNT [UR4+0x30830] ;  /* 0x03083000ff0099b0 */ /* 0x000fee0008000a84 */
[----:B------:R-:W-:Y:S05]  /*24100*/  @P0 BRA.U.ANY `(.L_x_6243) ;  /* 0xfffffffd00e80947 */ /* 0x000fea000393ffff */
[----:B------:R-:W-:Y:S01]  /*24110*/  NOP ;  /* 0x0000000000007918 */ /* 0x000fe20000000000 */
[----:B------:R-:W2:Y:S02]  /*24120*/  LDL R0, [R1] ;  /* 0x0000000001007983 */ /* 0x000ea40000100800 */
[----:B--2---:R-:W-:-:S13]  /*24130*/  LOP3.LUT P2, RZ, R0, 0x10, RZ, 0xc0, !PT ;  /* 0x0000001000ff7812 */ /* 0x004fda000784c0ff */
[----:B------:R-:W-:Y:S05]  /*24140*/  @!P2 BRA `(.L_x_6244) ;  /* 0x000000000004a947 */ /* 0x000fea0003800000 */
[----:B------:R-:W-:Y:S01]  /*24150*/  BPT.TRAP 0x1 ;  /* 0x000000040000795c */ /* 0x000fe20000300000 */
.L_x_6244:
        /* <DEDUP_REMOVED lines=8> */
[----:B------:R-:W-:-:S02]  /*241e0*/  IADD3 R2, R22, 0x12400, RZ ;  /* 0x0001240016027810 */ /* 0x000fc40007ffe0ff */
[----:B------:R-:W-:Y:S01]  /*241f0*/  ISETP.NE.AND.EX P0, PT, RZ, UR7, PT, P0 ;  /* 0x00000007ff007c0c */ /* 0x000fe2000bf05300 */
[----:B------:R-:W-:Y:S01]  /*24200*/  BSSY B6, `(.L_x_6245) ;  /* 0x000001b000067945 */ /* 0x000fe20003800000 */
[----:B------:R-:W-:Y:S02]  /*24210*/  SHF.R.S32.HI R0, RZ, 0x1f, R34 ;  /* 0x0000001fff007819 */ /* 0x000fe40000011422 */
[----:B------:R-:W-:-:S03]  /*24220*/  SEL R30, R30, RZ, !P0 ;  /* 0x000000ff1e1e7207 */ /* 0x000fc60004000000 */
[----:B------:R-:W-:-:S04]  /*24230*/  IMAD R0, R0, UR4, RZ ;  /* 0x0000000400007c24 */ /* 0x000fc8000f8e02ff */
        /* <DEDUP_REMOVED lines=11> */
[----:B0-----:R-:W-:Y:S01]  /*242f0*/  IMAD.U32 R4, RZ, RZ, UR4 ;  /* 0x00000004ff047e24 */ /* 0x001fe2000f8e00ff */
[----:B------:R-:W-:Y:S01]  /*24300*/  MOV R5, UR5 ;  /* 0x0000000500057c02 */ /* 0x000fe20008000f00 */
[----:B------:R-:W0:Y:S01]  /*24310*/  LDC.64 R2, c[0x4][R2] ;  /* 0x0100000002027b82 */ /* 0x000e220000000a00 */
[----:B------:R-:W-:Y:S01]  /*24320*/  IMAD.U32 R6, RZ, RZ, UR6 ;  /* 0x00000006ff067e24 */ /* 0x000fe2000f8e00ff */
[----:B------:R-:W-:Y:S01]  /*24330*/  MOV R10, UR8 ;  /* 0x00000008000a7c02 */ /* 0x000fe20008000f00 */
[----:B-1----:R-:W-:Y:S01]  /*24340*/  IMAD.U32 R7, RZ, RZ, UR7 ;  /* 0x00000007ff077e24 */ /* 0x002fe2000f8e00ff */
[----:B------:R-:W-:Y:S01]  /*24350*/  MOV R12, 0x1 ;  /* 0x00000001000c7802 */ /* 0x000fe20000000f00 */
[----:B------:R-:W-:-:S02]  /*24360*/  IMAD.U32 R11, RZ, RZ, UR9 ;  /* 0x00000009ff0b7e24 */ /* 0x000fc4000f8e00ff */
[----:B------:R-:W-:Y:S02]  /*24370*/  IMAD.MOV.U32 R8, RZ, RZ, 0x70 ;  /* 0x00000070ff087424 */ /* 0x000fe400078e00ff */
[----:B------:R-:W-:-:S07]  /*24380*/  IMAD.MOV.U32 R13, RZ, RZ, RZ ;  /* 0x000000ffff0d7224 */ /* 0x000fce00078e00ff */
[----:B------:R-:W-:-:S07]  /*24390*/  LEPC R20, `(.L_x_6246) ;  /* 0x000000001014794e */ /* 0x000fce0000000000 */
[----:B0-----:R-:W-:Y:S05]  /*243a0*/  CALL.ABS.NOINC R2 ;  /* 0x0000000002007343 */ /* 0x001fea0003c00000 */
.L_x_6246:
[----:B------:R-:W-:Y:S05]  /*243b0*/  BSYNC B6 ;  /* 0x0000000000067941 */ /* 0x000fea0003800000 */
.L_x_6245:
[----:B------:R-:W2:Y:S01]  /*243c0*/  LDL.LU R20, [R1+0x2c] ;  /* 0x00002c0001147983 */ /* 0x000ea20000300800 */
[----:B------:R-:W-:Y:S01]  /*243d0*/  ULDC.64 UR4, c[0x0][0x2d8] ;  /* 0x0000b60000047ab9 */ /* 0x000fe20000000a00 */
[----:B------:R-:W3:Y:S02]  /*243e0*/  LDC R6, c[0x0][0x448] ;  /* 0x00011200ff067b82 */ /* 0x000ee40000000800 */
[----:B0-----:R-:W4:Y:S04]  /*243f0*/  LDL.LU.64 R2, [R1+0x20] ;  /* 0x0000200001027983 */ /* 0x001f280000300a00 */
[----:B------:R0:W5:Y:S01]  /*24400*/  LDL R9, [R1+0x18] ;  /* 0x0000180001097983 */ /* 0x0001620000100800 */
[----:B---3--:R-:W-:-:S13]  /*24410*/  ISETP.NE.AND P0, PT, R6, 0x1, PT ;  /* 0x000000010600780c */ /* 0x008fda0003f05270 */
[----:B-1----:R-:W1:Y:S01]  /*24420*/  @P0 LDC R7, c[0x0][0x44c] ;  /* 0x00011300ff070b82 */ /* 0x002e620000000800 */
[----:B----4-:R-:W-:Y:S02]  /*24430*/  IMAD.MOV.U32 R3, RZ, RZ, R34 ;  /* 0x000000ffff037224 */ /* 0x010fe400078e0022 */
        /* <DEDUP_REMOVED lines=8> */
[----:B--2---:R-:W-:-:S04]  /*244c0*/  LOP3.LUT R20, R20, 0x7f, RZ, 0xc0, !PT ;  /* 0x0000007f14147812 */ /* 0x004fc800078ec0ff */
[----:B------:R-:W-:Y:S02]  /*244d0*/  SHF.R.U32.HI R21, RZ, 0x3, R20 ;  /* 0x00000003ff157819 */ /* 0x000fe40000011614 */
[----:B------:R-:W2:Y:S01]  /*244e0*/  S2R R20, SR_TID.X ;  /* 0x0000000000147919 */ /* 0x000ea20000002100 */
[----:B------:R-:W-:Y:S02]  /*244f0*/  IADD3 R3, R3, R0, RZ ;  /* 0x0000000003037210 */ /* 0x000fe40007ffe0ff */
[----:B------:R-:W3:Y:S01]  /*24500*/  @P0 LDC R0, c[0x0][0x450] ;  /* 0x00011400ff000b82 */ /* 0x000ee20000000800 */
[----:B--2---:R-:W-:-:S05]  /*24510*/  IMAD.SHL.U32 R20, R20, 0x10, RZ ;  /* 0x0000001014147824 */ /* 0x004fca00078e00ff */
[----:B------:R-:W-:-:S05]  /*24520*/  LOP3.LUT R20, R21, 0x70, R20, 0xf8, !PT ;  /* 0x0000007015147812 */ /* 0x000fca00078ef814 */
[----:B------:R-:W-:-:S04]  /*24530*/  IMAD R5, R17, 0x80, R20 ;  /* 0x0000008011057824 */ /* 0x000fc800078e0214 */
[----:B-1----:R-:W-:Y:S01]  /*24540*/  @P0 IMAD.HI.U32 R7, R5, R7, RZ ;  /* 0x0000000705070227 */ /* 0x002fe200078e00ff */
[----:B------:R-:W-:-:S04]  /*24550*/  MOV R4, R5 ;  /* 0x0000000500047202 */ /* 0x000fc80000000f00 */
[----:B---3--:R-:W-:Y:S01]  /*24560*/  @P0 SHF.R.U32.HI R4, RZ, R0, R7 ;  /* 0x00000000ff040219 */ /* 0x008fe20000011607 */
[----:B------:R-:W1:Y:S04]  /*24570*/  S2R R20, SR_TID.X ;  /* 0x0000000000147919 */ /* 0x000e680000002100 */
        /* <DEDUP_REMOVED lines=16> */
[----:B-1----:R-:W-:Y:S02]  /*24680*/  LOP3.LUT R20, R20, 0x7f, RZ, 0xc0, !PT ;  /* 0x0000007f14147812 */ /* 0x002fe400078ec0ff */
[----:B------:R-:W-:Y:S01]  /*24690*/  LEA.HI.X R4, R2, UR5, R3, 0x1, P0 ;  /* 0x0000000502047c11 */ /* 0x000fe200080f0c03 */
[----:B------:R-:W-:Y:S01]  /*246a0*/  UMOV UR5, 0xffffffff ;  /* 0xffffffff00057882 */ /* 0x000fe20000000000 */
[----:B------:R-:W-:-:S02]  /*246b0*/  ISETP.GE.AND P3, PT, R32, UR4, PT ;  /* 0x0000000420007c0c */ /* 0x000fc4000bf66270 */
        /* <DEDUP_REMOVED lines=11> */
[----:B-1----:R-:W-:Y:S01]  /*24770*/  @!P1 IMAD.X R3, RZ, RZ, R2, P4 ;  /* 0x000000ffff039224 */ /* 0x002fe200020e0602 */
[----:B------:R-:W-:Y:S02]  /*24780*/  @!P1 MOV R2, R14 ;  /* 0x0000000e00029202 */ /* 0x000fe40000000f00 */
        /* <DEDUP_REMOVED lines=32> */
[----:B------:R-:W0:Y:S01]  /*24990*/  SHFL.IDX PT, R14, R0, 0x4, 0x181f ;  /* 0x00981f00000e7f89 */ /* 0x000e2200000e0000 */
[----:B------:R-:W-:-:S05]  /*249a0*/  @!P1 MOV R3, R7 ;  /* 0x0000000700039202 */ /* 0x000fca0000000f00 */
        /* <DEDUP_REMOVED lines=31> */
[----:B------:R1:W2:Y:S01]  /*24ba0*/  SHFL.IDX PT, R14, R0, 0x7, 0x181f ;  /* 0x00f81f00000e7f89 */ /* 0x0002a200000e0000 */
[----:B------:R-:W-:-:S05]  /*24bb0*/  @!P1 MOV R3, R7 ;  /* 0x0000000700039202 */ /* 0x000fca0000000f00 */
[----:B------:R1:W-:Y:S04]  /*24bc0*/  @!P1 LDGSTS.E.BYPASS.LTC128B.128 [R37+0x15400], desc[UR60][R2.64], !P3 ;  /* 0x1540000002259fae */ /* 0x0003e8000d901d7c */
[----:B------:R1:W-:Y:S04]  /*24bd0*/  @!P1 LDGSTS.E.BYPASS.LTC128B.128 [R37+0x19400], desc[UR60][R2.64+0x80], !P2 ;  /* 0x1940008002259fae */ /* 0x0003e8000d101d7c */
[----:B0-----:R1:W-:Y:S02]  /*24be0*/  @!P1 LDGSTS.E.BYPASS.LTC128B.128 [R37+0x1d400], desc[UR60][R2.64+0x100], !P0 ;  /* 0x1d40010002259fae */ /* 0x0013e4000c101d7c */
.L_x_6399:
        /* <DEDUP_REMOVED lines=12> */
.L_x_6249:
[----:B------:R-:W-:Y:S05]  /*24cb0*/  BSYNC B0 ;  /* 0x0000000000007941 */ /* 0x000fea0003800000 */
.L_x_6248:
[----:B------:R-:W-:Y:S01]  /*24cc0*/  NOP ;  /* 0x0000000000007918 */ /* 0x000fe20000000000 */
[----:B------:R-:W-:-:S13]  /*24cd0*/  PLOP3.LUT P0, PT, PT, PT, PT, 0x80, 0x0 ;  /* 0x000000000000781c */ /* 0x000fda0003f0f070 */
.L_x_6250:
        /* <DEDUP_REMOVED lines=20> */
.L_x_6400:
[----:B------:R-:W-:Y:S05]  /*24e20*/  BSYNC B0 ;  /* 0x0000000000007941 */ /* 0x000fea0003800000 */
.L_x_6251:
[----:B------:R-:W3:Y:S01]  /*24e30*/  LDL R0, [R1+0x8] ;  /* 0x0000080001007983 */ /* 0x000ee20000100800 */
[----:B------:R-:W-:Y:S01]  /*24e40*/  BSSY B0, `(.L_x_6253) ;  /* 0x000010a000007945 */ /* 0x000fe20003800000 */
[----:B---3--:R-:W-:-:S13]  /*24e50*/  ISETP.GE.AND P0, PT, R6, R0, PT ;  /* 0x000000000600720c */ /* 0x008fda0003f06270 */
[----:B------:R-:W-:Y:S05]  /*24e60*/  @!P0 BRA `(.L_x_6254) ;  /* 0x00000010001c8947 */ /* 0x000fea0003800000 */
[----:B------:R-:W-:Y:S01]  /*24e70*/  ULDC UR4, c[0x0][0x2f4] ;  /* 0x0000bd0000047ab9 */ /* 0x000fe20000000800 */
[----:B------:R-:W-:Y:S01]  /*24e80*/  MOV R10, R26 ;  /* 0x0000001a000a7202 */ /* 0x000fe20000000f00 */
[----:B------:R-:W-:Y:S01]  /*24e90*/  IMAD.MOV.U32 R17, RZ, RZ, R28 ;  /* 0x000000ffff117224 */ /* 0x000fe200078e001c */
[----:B------:R-:W-:Y:S01]  /*24ea0*/  ISETP.GE.AND P3, PT, R32, UR4, PT ;  /* 0x0000000420007c0c */ /* 0x000fe2000bf66270 */
[----:B------:R-:W-:Y:S01]  /*24eb0*/  IMAD.MOV.U32 R30, RZ, RZ, R25 ;  /* 0x000000ffff1e7224 */ /* 0x000fe200078e0019 */
[----:B------:R-:W-:Y:S02]  /*24ec0*/  ISETP.GE.AND P2, PT, R35, UR4, PT ;  /* 0x0000000423007c0c */ /* 0x000fe4000bf46270 */
[----:B------:R-:W-:-:S13]  /*24ed0*/  ISETP.GE.AND P1, PT, R33, UR4, PT ;  /* 0x0000000421007c0c */ /* 0x000fda000bf26270 */
.L_x_6267:
[----:B------:R-:W3:Y:S01]  /*24ee0*/  LDL R2, [R1] ;  /* 0x0000000001027983 */ /* 0x000ee20000100800 */
[----:B------:R-:W1:Y:S03]  /*24ef0*/  LDC R7, c[0x0][0x430] ;  /* 0x00010c00ff077b82 */ /* 0x000e660000000800 */
[----:B------:R-:W4:Y:S04]  /*24f00*/  LDL R4, [R1+0xc] ;  /* 0x00000c0001047983 */ /* 0x000f280000100800 */
[----:B------:R-:W2:Y:S01]  /*24f10*/  LDL R8, [R1+0x10] ;  /* 0x0000100001087983 */ /* 0x000ea20000100800 */
[----:B------:R-:W0:Y:S02]  /*24f20*/  S2R R0, SR_TID.X ;  /* 0x0000000000007919 */ /* 0x000e240000002100 */
[----:B0-----:R-:W-:-:S02]  /*24f30*/  LOP3.LUT R0, R0, 0x7f, RZ, 0xc0, !PT ;  /* 0x0000007f00007812 */ /* 0x001fc400078ec0ff */
[----:B-1----:R-:W-:-:S13]  /*24f40*/  ISETP.NE.AND P0, PT, R7, 0x1, PT ;  /* 0x000000010700780c */ /* 0x002fda0003f05270 */
[----:B------:R-:W0:Y:S01]  /*24f50*/  @P0 LDC R3, c[0x0][0x438] ;  /* 0x00010e00ff030b82 */ /* 0x000e220000000800 */
[----:B---3--:R-:W-:Y:S02]  /*24f60*/  LOP3.LUT P4, RZ, R2, 0x10, RZ, 0xc0, !PT ;  /* 0x0000001002ff7812 */ /* 0x008fe4000788c0ff */
[----:B------:R-:W-:Y:S02]  /*24f70*/  SHF.R.U32.HI R2, RZ, 0x3, R0 ;  /* 0x00000003ff027819 */ /* 0x000fe40000011600 */
[----:B------:R-:W1:Y:S01]  /*24f80*/  S2R R0, SR_TID.X ;  /* 0x0000000000007919 */ /* 0x000e620000002100 */
[----:B----4-:R-:W-:Y:S01]  /*24f90*/  IMAD R9, R6, 0x60, R4 ;  /* 0x0000006006097824 */ /* 0x010fe200078e0204 */
[----:B-1----:R-:W-:-:S04]  /*24fa0*/  SHF.L.U32 R0, R0, 0x4, RZ ;  /* 0x0000000400007819 */ /* 0x002fc800000006ff */
[----:B------:R-:W-:Y:S02]  /*24fb0*/  LOP3.LUT R0, R2, 0x70, R0, 0xf8, !PT ;  /* 0x0000007002007812 */ /* 0x000fe400078ef800 */
[----:B------:R-:W1:Y:S02]  /*24fc0*/  @P0 LDC R2, c[0x0][0x434] ;  /* 0x00010d00ff020b82 */ /* 0x000e640000000800 */
[C---:B------:R-:W-:Y:S01]  /*24fd0*/  ISETP.GT.U32.AND P5, PT, R0.reuse, 0x5f, PT ;  /* 0x0000005f0000780c */ /* 0x040fe20003fa4070 */
[----:B------:R-:W-:-:S12]  /*24fe0*/  IMAD.IADD R9, R0, 0x1, R9 ;  /* 0x0000000100097824 */ /* 0x000fd800078e0209 */
[----:B------:R-:W2:Y:S01]  /*24ff0*/  @!P5 LDC.64 R4, c[0x0][0x428] ;  /* 0x00010a00ff04db82 */ /* 0x000ea20000000a00 */
[----:B------:R-:W-:Y:S02]  /*25000*/  IMAD.MOV.U32 R0, RZ, RZ, R9 ;  /* 0x000000ffff007224 */ /* 0x000fe400078e0009 */
[----:B-1----:R-:W-:-:S05]  /*25010*/  @P0 IMAD.HI.U32 R2, R9, R2, RZ ;  /* 0x0000000209020227 */ /* 0x002fca00078e00ff */
[----:B0-----:R-:W-:-:S04]  /*25020*/  @P0 SHF.R.U32.HI R0, RZ, R3, R2 ;  /* 0x00000003ff000219 */ /* 0x001fc80000011602 */
[----:B------:R-:W-:Y:S02]  /*25030*/  @!P5 SHF.R.S32.HI R3, RZ, 0x1f, R0 ;  /* 0x0000001fff03d819 */ /* 0x000fe40000011400 */
[----:B------:R-:W-:Y:S01]  /*25040*/  @!P5 MOV R2, R0 ;  /* 0x000000000002d202 */ /* 0x000fe20000000f00 */
[----:B--2---:R-:W-:-:S04]  /*25050*/  @!P5 IMAD R8, R8, R4, RZ ;  /* 0x000000040808d224 */ /* 0x004fc800078e02ff */
        /* <DEDUP_REMOVED lines=19> */
.L_x_6255:
[----:B------:R-:W-:Y:S01]  /*25190*/  LEA R7, R26, R22, 0x3 ;  /* 0x000000161a077211 */ /* 0x000fe200078e18ff */
[----:B------:R-:W-:Y:S01]  /*251a0*/  BSSY B1, `(.L_x_6256) ;  /* 0x0000004000017945 */ /* 0x000fe20003800000 */
[----:B------:R-:W-:-:S04]  /*251b0*/  SHF.L.U32 R2, R28, 0x1f, RZ ;  /* 0x0000001f1c027819 */ /* 0x000fc800000006ff */
[----:B------:R-:W0:Y:S02]  /*251c0*/  SYNCS.PHASECHK.TRANS64.TRYWAIT P0, [R7+URZ+0x30840], R2 ;  /* 0x03084002070075a7 */ /* 0x000e24000800017f */
[----:B0-----:R-:W-:Y:S05]  /*251d0*/  @!P0 BRA `(.L_x_6257) ;  /* 0x0000005000a88947 */ /* 0x001fea0003800000 */
.L_x_6401:
[----:B------:R-:W-:Y:S05]  /*251e0*/  BSYNC B1 ;  /* 0x0000000000017941 */ /* 0x000fea0003800000 */
.L_x_6256:
        /* <DEDUP_REMOVED lines=24> */
[----:B------:R-:W2:Y:S01]  /*25370*/  LDL R3, [R1] ;  /* 0x0000000001037983 */ /* 0x000ea20000100800 */
[----:B------:R-:W-:Y:S01]  /*25380*/  SHF.L.U32 R4, R32, 0x1, RZ ;  /* 0x0000000120047819 */ /* 0x000fe200000006ff */
[----:B------:R-:W-:Y:S02]  /*25390*/  IMAD R5, R5, 0x2, R22 ;  /* 0x0000000205057824 */ /* 0x000fe400078e0216 */
        /* <DEDUP_REMOVED lines=11> */
[----:B0-----:R-:W-:-:S04]  /*25450*/  IADD3 R2, P0, R2, R4, RZ ;  /* 0x0000000402027210 */ /* 0x001fc80007f1e0ff */
[----:B-1----:R-:W-:-:S05]  /*25460*/  IADD3.X R3, RZ, R3, RZ, P0, !PT ;  /* 0x00000003ff037210 */ /* 0x002fca00007fe4ff */
        /* <DEDUP_REMOVED lines=25> */
.L_x_6415:
        /* <DEDUP_REMOVED lines=12> */
.L_x_6259:
[----:B------:R-:W-:Y:S02]  /*256c0*/  PLOP3.LUT P4, PT, P4, P0, PT, 0xa2, 0x0 ;  /* 0x000000000000781c */ /* 0x000fe40002781472 */
[----:B------:R-:W-:-:S08]  /*256d0*/  @P0 R2UR P4, UR4, R7 ;  /* 0x00000000070402ca */ /* 0x000fd00000080000 */
[----:B------:R-:W-:-:S05]  /*256e0*/  @P0 PLOP3.LUT P0, PT, P4, PT, PT, 0x80, 0x0 ;  /* 0x000000000000081c */ /* 0x000fca000270f070 */
[----:B------:R-:W-:Y:S01]  /*256f0*/  @!P4 SYNCS.ARRIVE.TRANS64.RED.A0T1 RZ, [UR4+0x30830], RZ ;  /* 0x030830ffffffc9a7 */ /* 0x000fe20008200404 */
[----:B------:R-:W-:Y:S07]  /*25700*/  @!P4 ARRIVES.LDGSTSBAR.64.TRANSCNT [UR4+0x30830] ;  /* 0x03083000ff00c9b0 */ /* 0x000fee0008000a84 */
[----:B------:R-:W-:Y:S05]  /*25710*/  @P0 BRA.U.ANY `(.L_x_6259) ;  /* 0xfffffffd00e80947 */ /* 0x000fea000393ffff */
[----:B------:R-:W-:Y:S01]  /*25720*/  NOP ;  /* 0x0000000000007918 */ /* 0x000fe20000000000 */
[----:B-1----:R-:W2:Y:S02]  /*25730*/  LDL R2, [R1] ;  /* 0x0000000001027983 */ /* 0x002ea40000100800 */
[----:B--2---:R-:W-:-:S13]  /*25740*/  LOP3.LUT P5, RZ, R2, 0x10, RZ, 0xc0, !PT ;  /* 0x0000001002ff7812 */ /* 0x004fda00078ac0ff */
[----:B------:R-:W-:Y:S05]  /*25750*/  @!P5 BRA `(.L_x_6260) ;  /* 0x000000000004d947 */ /* 0x000fea0003800000 */
[----:B------:R-:W-:Y:S01]  /*25760*/  BPT.TRAP 0x1 ;  /* 0x000000040000795c */ /* 0x000fe20000300000 */
.L_x_6260:
[----:B------:R1:W-:Y:S01]  /*25770*/  SYNCS.ARRIVE.TRANS64.A1T0 RZ, [R7+URZ+0x30830], RZ ;  /* 0x030830ff07ff79a7 */ /* 0x0003e2000810003f */
[----:B------:R-:W-:Y:S05]  /*25780*/  @!P5 BRA `(.L_x_6261) ;  /* 0x000000000004d947 */ /* 0x000fea0003800000 */
[----:B------:R-:W-:Y:S01]  /*25790*/  BPT.TRAP 0x1 ;  /* 0x000000040000795c */ /* 0x000fe20000300000 */
.L_x_6261:
[----:B------:R-:W-:Y:S01]  /*257a0*/  SHF.L.U32 R2, R17, 0x1f, RZ ;  /* 0x0000001f11027819 */ /* 0x000fe200000006ff */
[----:B0-----:R-:W-:Y:S01]  /*257b0*/  IMAD R6, R10, 0x8, R22 ;  /* 0x000000080a067824 */ /* 0x001fe200078e0216 */
[----:B------:R-:W-:Y:S03]  /*257c0*/  BSSY B1, `(.L_x_6262) ;  /* 0x0000003000017945 */ /* 0x000fe60003800000 */
[----:B------:R-:W0:Y:S02]  /*257d0*/  SYNCS.PHASECHK.TRANS64.TRYWAIT P0, [R6+URZ+0x30860], R2 ;  /* 0x03086002060075a7 */ /* 0x000e24000800017f */
[----:B0-----:R-:W-:Y:S05]  /*257e0*/  @!P0 BRA `(.L_x_6263) ;  /* 0x0000005400348947 */ /* 0x001fea0003800000 */
.L_x_6416:
[----:B------:R-:W-:Y:S05]  /*257f0*/  BSYNC B1 ;  /* 0x0000000000017941 */ /* 0x000fea0003800000 */
.L_x_6262:
[----:B------:R-:W1:Y:S01]  /*25800*/  LDL R5, [R1+0x4] ;  /* 0x0000040001057983 */ /* 0x000e620000100800 */
[----:B------:R-:W2:Y:S01]  /*25810*/  S2R R3, SR_TID.X ;  /* 0x0000000000037919 */ /* 0x000ea20000002100 */
[----:B------:R-:W-:Y:S01]  /*25820*/  UMOV UR4, 0xffffffff ;  /* 0xffffffff00047882 */ /* 0x000fe20000000000 */
[----:B--2---:R-:W-:-:S04]  /*25830*/  LOP3.LUT R3, R3, 0x7f, RZ, 0xc0, !PT ;  /* 0x0000007f03037812 */ /* 0x004fc800078ec0ff */
[----:B------:R-:W-:Y:S01]  /*25840*/  SHF.R.U32.HI R3, RZ, 0x3, R3 ;  /* 0x00000003ff037819 */ /* 0x000fe20000011603 */
[----:B-1----:R-:W-:Y:S02]  /*25850*/  IMAD R7, R30, -0x60, R5 ;  /* 0xffffffa01e077824 */ /* 0x002fe400078e0205 */
[----:B------:R-:W-:-:S03]  /*25860*/  IMAD R5, R10, 0x4800, R36 ;  /* 0x000048000a057824 */ /* 0x000fc600078e0224 */
[----:B------:R-:W-:Y:S01]  /*25870*/  IADD3 R7, -R3, R7, RZ ;  /* 0x0000000703077210 */ /* 0x000fe20007ffe1ff */
        /* <DEDUP_REMOVED lines=49> */
[----:B------:R1:W-:Y:S01]  /*25b90*/  LDGSTS.E.BYPASS.LTC128B.128 [R5+0x2400], desc[UR60][R2.64], !P0 ;  /* 0x0240000002057fae */ /* 0x0003e2000c101d7c */
[----:B------:R-:W-:-:S13]  /*25ba0*/  ISETP.LT.OR P0, PT, R7, 0x41, P2 ;  /* 0x000000410700780c */ /* 0x000fda0001701670 */
[----:B------:R1:W-:Y:S01]  /*25bb0*/  LDGSTS.E.BYPASS.LTC128B.128 [R5+0x5400], desc[UR60][R2.64+0x80], !P0 ;  /* 0x0540008002057fae */ /* 0x0003e2000c101d7c */
[----:B------:R-:W-:-:S13]  /*25bc0*/  ISETP.LT.OR P0, PT, R7, 0x41, P1 ;  /* 0x000000410700780c */ /* 0x000fda0000f01670 */
[----:B--2---:R1:W-:Y:S02]  /*25bd0*/  LDGSTS.E.BYPASS.LTC128B.128 [R5+0x8400], desc[UR60][R2.64+0x100], !P0 ;  /* 0x0840010002057fae */ /* 0x0043e4000c101d7c */
.L_x_6430:
        /* <DEDUP_REMOVED lines=29> */
.L_x_6265:
        /* <DEDUP_REMOVED lines=11> */
.L_x_6266:
[----:B------:R-:W2:Y:S01]  /*25e60*/  LDL R0, [R1+0x8] ;  /* 0x0000080001007983 */ /* 0x000ea20000100800 */
[----:B------:R0:W-:Y:S01]  /*25e70*/  SYNCS.ARRIVE.TRANS64.A1T0 RZ, [R6+URZ+0x30850], RZ ;  /* 0x030850ff06ff79a7 */ /* 0x0001e2000810003f */
[----:B------:R-:W-:Y:S01]  /*25e80*/  IMAD.MOV.U32 R10, RZ, RZ, R26 ;  /* 0x000000ffff0a7224 */ /* 0x000fe200078e001a */
[----:B------:R-:W-:Y:S01]  /*25e90*/  MOV R17, R28 ;  /* 0x0000001c00117202 */ /* 0x000fe20000000f00 */
[----:B------:R-:W-:Y:S02]  /*25ea0*/  IMAD.MOV.U32 R30, RZ, RZ, R25 ;  /* 0x000000ffff1e7224 */ /* 0x000fe400078e0019 */
[C---:B0-----:R-:W-:Y:S01]  /*25eb0*/  VIADD R6, R25.reuse, 0xffffffff ;  /* 0xffffffff19067836 */ /* 0x041fe20000000000 */
[----:B--2---:R-:W-:-:S13]  /*25ec0*/  ISETP.GT.AND P0, PT, R25, R0, PT ;  /* 0x000000001900720c */ /* 0x004fda0003f04270 */
[----:B------:R-:W-:Y:S05]  /*25ed0*/  @P0 BRA `(.L_x_6267) ;  /* 0xfffffff000000947 */ /* 0x000fea000383ffff */
.L_x_6254:
[----:B------:R-:W-:Y:S05]  /*25ee0*/  BSYNC B0 ;  /* 0x0000000000007941 */ /* 0x000fea0003800000 */
.L_x_6253:
        /* <DEDUP_REMOVED lines=17> */
.L_x_6269:
[----:B------:R-:W-:Y:S05]  /*26000*/  BSYNC B0 ;  /* 0x0000000000007941 */ /* 0x000fea0003800000 */
.L_x_6268:
[----:B------:R-:W3:Y:S02]  /*26010*/  LDL R0, [R1] ;  /* 0x0000000001007983 */ /* 0x000ee40000100800 */
[----:B---3--:R-:W-:-:S13]  /*26020*/  LOP3.LUT P0, RZ, R0, 0x10, RZ, 0xc0, !PT ;  /* 0x0000001000ff7812 */ /* 0x008fda000780c0ff */
[----:B------:R-:W-:Y:S05]  /*26030*/  @!P0 BRA `(.L_x_6270) ;  /* 0x0000000000048947 */ /* 0x000fea0003800000 */
[----:B------:R-:W-:Y:S01]  /*26040*/  BPT.TRAP 0x1 ;  /* 0x000000040000795c */ /* 0x000fe20000300000 */
.L_x_6270:
[----:B------:R-:W3:Y:S01]  /*26050*/  LDL.LU R2, [R1+0x4] ;  /* 0x0000040001027983 */ /* 0x000ee20000300800 */
[----:B------:R-:W-:Y:S01]  /*26060*/  IMAD R0, R26, 0x8, R22 ;  /* 0x000000081a007824 */ /* 0x000fe200078e0216 */
[----:B0-----:R-:W-:Y:S01]  /*26070*/  SHF.L.U32 R3, R28, 0x1f, RZ ;  /* 0x0000001f1c037819 */ /* 0x001fe200000006ff */
[----:B------:R-:W-:Y:S03]  /*26080*/  BSSY B0, `(.L_x_6271) ;  /* 0x0000004000007945 */ /* 0x000fe60003800000 */
[----:B------:R-:W0:Y:S01]  /*26090*/  SYNCS.PHASECHK.TRANS64.TRYWAIT P0, [R0+URZ+0x30860], R3 ;  /* 0x03086003000075a7 */ /* 0x000e22000800017f */
[----:B---3--:R-:W-:Y:S01]  /*260a0*/  IMAD R6, R25, -0x60, R2 ;  /* 0xffffffa019067824 */ /* 0x008fe200078e0202 */
[----:B0-----:R-:W-:Y:S06]  /*260b0*/  @!P0 BRA `(.L_x_6272) ;  /* 0x0000005400248947 */ /* 0x001fec0003800000 */
.L_x_6431:
[----:B------:R-:W-:Y:S05]  /*260c0*/  BSYNC B0 ;  /* 0x0000000000007941 */ /* 0x000fea0003800000 */
.L_x_6271:
        /* <DEDUP_REMOVED lines=18> */
[----:B------:R-:W1:Y:S02]  /*261f0*/  SHFL.IDX PT, R14, R23, 0x1, 0x181f ;  /* 0x00381f00170e7f89 */ /* 0x000e6400000e0000 */
[----:B0-----:R-:W-:Y:S02]  /*26200*/  IADD3.X R3, RZ, R3, RZ, P0, !PT ;  /* 0x00000003ff037210 */ /* 0x001fe400007fe4ff */
[----:B------:R-:W-:-:S03]  /*26210*/  ISETP.GE.AND P0, PT, R33, UR4, PT ;  /* 0x0000000421007c0c */ /* 0x000fc6000bf06270 */
        /* <DEDUP_REMOVED lines=44> */
.L_x_6445:
        /* <DEDUP_REMOVED lines=13> */
.L_x_6274:
[----:B------:R-:W-:Y:S02]  /*265b0*/  PLOP3.LUT P1, PT, P1, P0, PT, 0xa2, 0x0 ;  /* 0x000000000000781c */ /* 0x000fe40000f21472 */
[----:B------:R-:W-:-:S08]  /*265c0*/  @P0 R2UR P1, UR4, R0 ;  /* 0x00000000000402ca */ /* 0x000fd00000020000 */
[----:B------:R-:W-:-:S05]  /*265d0*/  @P0 PLOP3.LUT P0, PT, P1, PT, PT, 0x80, 0x0 ;  /* 0x000000000000081c */ /* 0x000fca0000f0f070 */
[----:B------:R-:W-:Y:S01]  /*265e0*/  @!P1 SYNCS.ARRIVE.TRANS64.RED.A0T1 RZ, [UR4+0x30850], RZ ;  /* 0x030850ffffff99a7 */ /* 0x000fe20008200404 */
[----:B------:R-:W-:Y:S07]  /*265f0*/  @!P1 ARRIVES.LDGSTSBAR.64.TRANSCNT [UR4+0x30850] ;  /* 0x03085000ff0099b0 */ /* 0x000fee0008000a84 */
[----:B------:R-:W-:Y:S05]  /*26600*/  @P0 BRA.U.ANY `(.L_x_6274) ;  /* 0xfffffffd00e80947 */ /* 0x000fea000393ffff */
[----:B------:R-:W-:Y:S01]  /*26610*/  NOP ;  /* 0x0000000000007918 */ /* 0x000fe20000000000 */
[----:B0-----:R-:W2:Y:S02]  /*26620*/  LDL R2, [R1] ;  /* 0x0000000001027983 */ /* 0x001ea40000100800 */
[----:B--2---:R-:W-:-:S13]  /*26630*/  LOP3.LUT P2, RZ, R2, 0x10, RZ, 0xc0, !PT ;  /* 0x0000001002ff7812 */ /* 0x004fda000784c0ff */
[----:B------:R-:W-:Y:S05]  /*26640*/  @!P2 BRA `(.L_x_6275) ;  /* 0x000000000004a947 */ /* 0x000fea0003800000 */
[----:B------:R-:W-:Y:S01]  /*26650*/  BPT.TRAP 0x1 ;  /* 0x000000040000795c */ /* 0x000fe20000300000 */
.L_x_6275:
[----:B------:R2:W-:Y:S01]  /*26660*/  SYNCS.ARRIVE.TRANS64.A1T0 RZ, [R0+URZ+0x30850], RZ ;  /* 0x030850ff00ff79a7 */ /* 0x0005e2000810003f */
[----:B------:R-:W-:-:S04]  /*26670*/  IADD3 R26, R26, 0x1, RZ ;  /* 0x000000011a1a7810 */ /* 0x000fc80007ffe0ff */
[----:B------:R-:W-:-:S04]  /*26680*/  ISETP.NE.AND P0, PT, R26, 0x2, PT ;  /* 0x000000021a00780c */ /* 0x000fc80003f05270 */
[----:B------:R-:W-:Y:S02]  /*26690*/  SEL R3, RZ, 0x1, P0 ;  /* 0x00000001ff037807 */ /* 0x000fe40000000000 */
[----:B------:R-:W-:Y:S02]  /*266a0*/  SEL R26, R26, RZ, P0 ;  /* 0x000000ff1a1a7207 */ /* 0x000fe40000000000 */
[----:B--2---:R-:W-:-:S07]  /*266b0*/  LOP3.LUT R28, R28, R3, RZ, 0x3c, !PT ;  /* 0x000000031c1c7212 */ /* 0x004fce00078e3cff */
.L_x_6232:
[----:B------:R-:W-:Y:S05]  /*266c0*/  BSYNC B7 ;  /* 0x0000000000077941 */ /* 0x000fea0003800000 */
.L_x_6230:
[----:B------:R-:W2:Y:S02]  /*266d0*/  LDL R0, [R1] ;  /* 0x0000000001007983 */ /* 0x000ea40000100800 */
[----:B--2---:R-:W-:-:S13]  /*266e0*/  LOP3.LUT P0, RZ, R0, 0x20, RZ, 0xc0, !PT ;  /* 0x0000002000ff7812 */ /* 0x004fda000780c0ff */
[----:B------:R-:W-:Y:S05]  /*266f0*/  @!P0 BRA `(.L_x_6276) ;  /* 0x0000000000248947 */ /* 0x000fea0003800000 */
[----:B------:R-:W-:Y:S05]  /*26700*/  WARPSYNC.ALL ;  /* 0x0000000000007948 */ /* 0x000fea0003800000 */
[----:B------:R-:W2:Y:S08]  /*26710*/  S2UR UR5, SR_CgaCtaId ;  /* 0x00000000000579c3 */ /* 0x000eb00000008800 */
[----:B------:R-:W-:Y:S06]  /*26720*/  BAR.SYNC.DEFER_BLOCKING 0x5, 0x180 ;  /* 0x0146000000007b1d */ /* 0x000fec0000010000 */
[----:B------:R-:W-:-:S02]  /*26730*/  UMOV UR4, 0x400 ;  /* 0x0000040000047882 */ /* 0x000fc40000000000 */
[----:B--2---:R-:W-:-:S06]  /*26740*/  ULEA UR4, UR5, UR4, 0x18 ;  /* 0x0000000405047291 */ /* 0x004fcc000f8ec03f */
[----:B0-----:R-:W-:-:S05]  /*26750*/  IMAD.U32 R22, RZ, RZ, UR4 ;  /* 0x00000004ff167e24 */ /* 0x001fca000f8e00ff */
[----:B------:R2:W3:Y:S01]  /*26760*/  LDS.128 R16, [R22+0x308d0] ;  /* 0x0308d00016107984 */ /* 0x0004e20000000c00 */
[----:B------:R-:W-:Y:S06]  /*26770*/  BAR.ARV 0x4, 0x180 ;  /* 0x0106000000007b1d */ /* 0x000fec0000002000 */
[----:B------:R-:W-:Y:S05]  /*26780*/  BRA `(.L_x_6277) ;  /* 0x0000000c00d47947 */ /* 0x000fea0003800000 */
.L_x_6276:
[----:B0-----:R-:W0:Y:S01]  /*26790*/  S2R R8, SR_TID.X ;  /* 0x0000000000087919 */ /* 0x001e220000002100 */
        /* <DEDUP_REMOVED lines=8> */
[----:B------:R-:W2:Y:S01]  /*26820*/  @!P1 LDC.64 R4, c[0x0][0xc78] ;  /* 0x00031e00ff049b82 */ /* 0x000ea20000000a00 */
[----:B0-----:R-:W-:-:S05]  /*26830*/  @!P1 IMAD.WIDE R2, R7, 0x4, R2 ;  /* 0x0000000407029825 */ /* 0x001fca00078e0202 */
        /* <DEDUP_REMOVED lines=9> */
[----:B------:R-:W-:Y:S01]  /*268d0*/  SHFL.IDX PT, R7, R16, 0x1, 0x1f ;  /* 0x00201f0010077f89 */ /* 0x000fe200000e0000 */
[----:B------:R-:W-:Y:S01]  /*268e0*/  ISETP.GE.U32.AND P5, PT, R8, 0x10, PT ;  /* 0x000000100800780c */ /* 0x000fe20003fa6070 */
[----:B---3--:R-:W-:Y:S01]  /*268f0*/  @!P1 IMAD.MOV.U32 R17, RZ, RZ, R6 ;  /* 0x000000ffff119224 */ /* 0x008fe200078e0006 */
[----:B------:R-:W-:-:S02]  /*26900*/  MOV R6, RZ ;  /* 0x000000ff00067202 */ /* 0x000fc40000000f00 */
[----:B--2---:R-:W-:Y:S02]  /*26910*/  @!P1 MOV R4, R5 ;  /* 0x0000000500049202 */ /* 0x004fe40000000f00 */
        /* <DEDUP_REMOVED lines=17> */
[----:B------:R0:W2:Y:S02]  /*26a30*/  SHFL.IDX PT, R14, R2, 0x1f, 0x1f ;  /* 0x03e01f00020e7f89 */ /* 0x0000a400000e0000 */
.L_x_6455:
[----:B------:R-:W-:Y:S02]  /*26a40*/  ULDC UR4, c[0x0][0xc38] ;  /* 0x00030e0000047ab9 */ /* 0x000fe40000000800 */
[----:B------:R-:W-:-:S04]  /*26a50*/  IMAD.U32 R5, RZ, RZ, UR4 ;  /* 0x00000004ff057e24 */ /* 0x000fc8000f8e00ff */
[----:B--2---:R-:W-:-:S04]  /*26a60*/  IMAD R14, R14, R5, RZ ;  /* 0x000000050e0e7224 */ /* 0x004fc800078e02ff */
[----:B------:R-:W-:-:S05]  /*26a70*/  IMAD.IADD R7, R7, 0x1, R14 ;  /* 0x0000000107077824 */ /* 0x000fca00078e020e */
[----:B------:R-:W-:-:S13]  /*26a80*/  ISETP.GT.AND P6, PT, R7, R0, PT ;  /* 0x000000000700720c */ /* 0x000fda0003fc4270 */
[----:B------:R-:W-:Y:S05]  /*26a90*/  @P6 BRA `(.L_x_6279) ;  /* 0x0000000000a46947 */ /* 0x000fea0003800000 */
.L_x_6282:
        /* <DEDUP_REMOVED lines=10> */
[----:B------:R-:W2:Y:S01]  /*26b40*/  @!P6 LDC.64 R4, c[0x0][0xc78] ;  /* 0x00031e00ff04eb82 */ /* 0x000ea20000000a00 */
[----:B0-----:R-:W-:-:S05]  /*26b50*/  @!P6 IMAD.WIDE R2, R9, 0x4, R2 ;  /* 0x000000040902e825 */ /* 0x001fca00078e0202 */
[----:B------:R2:W3:Y:S02]  /*26b60*/  @!P6 LDG.E R17, desc[UR60][R2.64] ;  /* 0x0000003c0211e981 */ /* 0x0004e4000c1e1900 */
[----:B--2---:R-:W-:Y:S01]  /*26b70*/  @!P6 IMAD.WIDE R2, R9, 0x4, R4 ;  /* 0x000000040902e825 */ /* 0x004fe200078e0204 */
[----:B------:R-:W-:-:S06]  /*26b80*/  MOV R4, RZ ;  /* 0x000000ff00047202 */ /* 0x000fcc0000000f00 */
[----:B------:R-:W3:Y:S01]  /*26b90*/  @!P6 LDG.E R4, desc[UR60][R2.64] ;  /* 0x0000003c0204e981 */ /* 0x000ee2000c1e1900 */
[----:B------:R-:W-:Y:S01]  /*26ba0*/  UMOV UR4, 0xffffffff ;  /* 0xffffffff00047882 */ /* 0x000fe20000000000 */
[----:B---3--:R-:W-:Y:S02]  /*26bb0*/  IMAD R13, R4, R17, RZ ;  /* 0x00000011040d7224 */ /* 0x008fe400078e02ff */
        /* <DEDUP_REMOVED lines=17> */
.L_x_6463:
[----:B------:R-:W-:Y:S02]  /*26cd0*/  ULDC UR4, c[0x0][0xc38] ;  /* 0x00030e0000047ab9 */ /* 0x000fe40000000800 */
[----:B------:R-:W-:-:S05]  /*26ce0*/  MOV R5, UR4 ;  /* 0x0000000400057c02 */ /* 0x000fca0008000f00 */
[----:B--2---:R-:W-:-:S04]  /*26cf0*/  IMAD R14, R14, R5, RZ ;  /* 0x000000050e0e7224 */ /* 0x004fc800078e02ff */
[----:B------:R-:W-:-:S05]  /*26d00*/  IMAD.IADD R7, R14, 0x1, R7 ;  /* 0x000000010e077824 */ /* 0x000fca00078e0207 */
[----:B------:R-:W-:-:S13]  /*26d10*/  ISETP.GT.AND P6, PT, R7, R0, PT ;  /* 0x000000000700720c */ /* 0x000fda0003fc4270 */
[----:B------:R-:W-:Y:S05]  /*26d20*/  @!P6 BRA `(.L_x_6282) ;  /* 0xfffffffc005ce947 */ /* 0x000fea000383ffff */
.L_x_6279:
        /* <DEDUP_REMOVED lines=10> */
.L_x_6468:
[----:B------:R-:W-:-:S13]  /*26dd0*/  ISETP.NE.AND P0, PT, R3, RZ, PT ;  /* 0x000000ff0300720c */ /* 0x000fda0003f05270 */
[----:B------:R-:W-:Y:S05]  /*26de0*/  @!P0 BRA `(.L_x_6284) ;  /* 0x0000000000108947 */ /* 0x000fea0003800000 */
[----:B------:R-:W-:Y:S01]  /*26df0*/  UMOV UR4, 0xffffffff ;  /* 0xffffffff00047882 */ /* 0x000fe20000000000 */
[----:B--2---:R-:W-:Y:S02]  /*26e00*/  VIADD R12, R12, 0xffffffff ;  /* 0xffffffff0c0c7836 */ /* 0x004fe40000000000 */
[----:B------:R-:W-:Y:S05]  /*26e10*/  BRA.DIV UR4, `(.L_x_6285) ;  /* 0x0000005a04347947 */ /* 0x000fea000b800000 */
[----:B------:R2:W0:Y:S02]  /*26e20*/  SHFL.IDX PT, R6, R2, R12, 0x1f ;  /* 0x00001f0c02067589 */ /* 0x00042400000e0000 */
.L_x_6284:
        /* <DEDUP_REMOVED lines=8> */
[----:B0-----:R-:W2:Y:S08]  /*26eb0*/  MUFU.RCP R7, R7 ;  /* 0x0000000700077308 */ /* 0x001eb00000001000 */
[----:B---3--:R-:W-:Y:S01]  /*26ec0*/  MUFU.RCP R8, R8 ;  /* 0x0000000800087308 */ /* 0x008fe20000001000 */
[----:B--2---:R-:W-:-:S02]  /*26ed0*/  IADD3 R2, R7, 0xffffffe, RZ ;  /* 0x0ffffffe07027810 */ /* 0x004fc40007ffe0ff */
[----:B------:R-:W-:-:S05]  /*26ee0*/  IABS R7, R17 ;  /* 0x0000001100077213 */ /* 0x000fca0000000000 */
[----:B------:R0:W2:Y:S02]  /*26ef0*/  F2I.FTZ.U32.TRUNC.NTZ R3, R2 ;  /* 0x0000000200037305 */ /* 0x0000a4000021f000 */
[----:B0-----:R-:W-:Y:S02]  /*26f00*/  IMAD.MOV.U32 R2, RZ, RZ, RZ ;  /* 0x000000ffff027224 */ /* 0x001fe400078e00ff */
[----:B--2---:R-:W-:-:S04]  /*26f10*/  IMAD.MOV R10, RZ, RZ, -R3 ;  /* 0x000000ffff0a7224 */ /* 0x004fc800078e0a03 */
        /* <DEDUP_REMOVED lines=18> */
[----:B------:R-:W-:Y:S02]  /*27040*/  @P0 IADD3 R7, R7, 0x1, RZ ;  /* 0x0000000107070810 */ /* 0x000fe40007ffe0ff */
[----:B------:R-:W-:Y:S02]  /*27050*/  ISETP.GE.AND P2, PT, R2, RZ, PT ;  /* 0x000000ff0200720c */ /* 0x000fe40003f46270 */
[----:B------:R-:W-:-:S05]  /*27060*/  IABS R3, R4 ;  /* 0x0000000400037213 */ /* 0x000fca0000000000 */
[----:B------:R-:W-:-:S06]  /*27070*/  IMAD.MOV R3, RZ, RZ, -R3 ;  /* 0x000000ffff037224 */ /* 0x000fcc00078e0a03 */
        /* <DEDUP_REMOVED lines=17> */
[----:B------:R-:W-:Y:S01]  /*27190*/  IMAD R4, R4, R2, R7 ;  /* 0x0000000204047224 */ /* 0x000fe200078e0207 */
[----:B------:R-:W-:-:S03]  /*271a0*/  IADD3 R2, -R7, RZ, RZ ;  /* 0x000000ff07027210 */ /* 0x000fc60007ffe1ff */
[----:B------:R-:W-:Y:S02]  /*271b0*/  IMAD R18, R4, 0x10000, R5 ;  /* 0x0001000004127824 */ /* 0x000fe400078e0205 */
[----:B------:R-:W-:Y:S01]  /*271c0*/  IMAD R2, R17, R2, R0 ;  /* 0x0000000211027224 */ /* 0x000fe200078e0200 */
[----:B------:R-:W-:Y:S06]  /*271d0*/  BRA `(.L_x_6287) ;  /* 0x0000000000f07947 */ /* 0x000fec0003800000 */
.L_x_6286:
        /* <DEDUP_REMOVED lines=28> */
[----:B------:R-:W-:Y:S01]  /*273a0*/  IMAD R4, R6, R2, RZ ;  /* 0x0000000206047224 */ /* 0x000fe200078e02ff */
[----:B------:R-:W-:-:S03]  /*273b0*/  IADD3 R2, -R2, RZ, RZ ;  /* 0x000000ff02027210 */ /* 0x000fc60007ffe1ff */
        /* <DEDUP_REMOVED lines=30> */
.L_x_6287:
[----:B------:R-:W-:-:S04]  /*275a0*/  LOP3.LUT R2, RZ, R2, RZ, 0x33, !PT ;  /* 0x00000002ff027212 */ /* 0x000fc800078e33ff */
[----:B------:R-:W-:Y:S01]  /*275b0*/  IADD3 R17, R17, R2, RZ ;  /* 0x0000000211117210 */ /* 0x000fe20007ffe0ff */
[----:B------:R-:W-:Y:S06]  /*275c0*/  BRA `(.L_x_6288) ;  /* 0x00000000001c7947 */ /* 0x000fec0003800000 */
.L_x_6280:
[----:B------:R-:W-:Y:S01]  /*275d0*/  UMOV UR4, URZ ;  /* 0x0000003f00047c82 */ /* 0x000fe20008000000 */
[----:B------:R-:W-:Y:S01]  /*275e0*/  UMOV UR5, URZ ;  /* 0x0000003f00057c82 */ /* 0x000fe20008000000 */
[----:B------:R-:W-:Y:S01]  /*275f0*/  ULDC UR6, c[0x0][0xc3c] ;  /* 0x00030f0000067ab9 */ /* 0x000fe20000000800 */
[----:B------:R-:W-:Y:S01]  /*27600*/  IMAD.MOV.U32 R16, RZ, RZ, R0 ;  /* 0x000000ffff107224 */ /* 0x000fe200078e0000 */
[----:B------:R-:W-:Y:S01]  /*27610*/  MOV R18, UR5 ;  /* 0x0000000500127c02 */ /* 0x000fe20008000f00 */
[----:B------:R-:W-:Y:S02]  /*27620*/  IMAD.U32 R17, RZ, RZ, UR4 ;  /* 0x00000004ff117e24 */ /* 0x000fe4000f8e00ff */
[----:B------:R-:W-:-:S07]  /*27630*/  IMAD.U32 R19, RZ, RZ, UR6 ;  /* 0x00000006ff137e24 */ /* 0x000fce000f8e00ff */
.L_x_6288:
        /* <DEDUP_REMOVED lines=10> */
.L_x_6277:
[----:B------:R-:W-:Y:S02]  /*276e0*/  ULDC UR4, c[0x0][0xc3c] ;  /* 0x00030f0000047ab9 */ /* 0x000fe40000000800 */
[----:B---3--:R-:W-:-:S13]  /*276f0*/  ISETP.GE.AND P0, PT, R19, UR4, PT ;  /* 0x0000000413007c0c */ /* 0x008fda000bf06270 */
[----:B------:R-:W-:Y:S05]  /*27700*/  @!P0 BRA `(.L_x_6289) ;  /* 0xffffff9400e48947 */ /* 0x000fea000383ffff */
[----:B------:R-:W-:Y:S05]  /*27710*/  BSYNC B8 ;  /* 0x0000000000087941 */ /* 0x000fea0003800000 */
.L_x_6182:
[----:B------:R-:W3:Y:S01]  /*27720*/  LDL.LU R0, [R1+0x28] ;  /* 0x0000280001007983 */ /* 0x000ee20000300800 */
[----:B------:R-:W-:Y:S01]  /*27730*/  BSSY B0, `(.L_x_6290) ;  /* 0x000000b000007945 */ /* 0x000fe20003800000 */
[----:B------:R-:W4:Y:S01]  /*27740*/  S2R R5, SR_CgaCtaId ;  /* 0x0000000000057919 */ /* 0x000f220000008800 */
[----:B---3--:R-:W-:-:S05]  /*27750*/  VIADD R0, R0, 0x1 ;  /* 0x0000000100007836 */ /* 0x008fca0000000000 */
[----:B--2---:R-:W-:-:S04]  /*27760*/  LEA.HI R2, R0, R0, RZ, 0x1 ;  /* 0x0000000000027211 */ /* 0x004fc800078f08ff */
[----:B0-----:R-:W-:Y:S02]  /*27770*/  LOP3.LUT R3, R2, 0xfffffffe, RZ, 0xc0, !PT ;  /* 0xfffffffe02037812 */ /* 0x001fe400078ec0ff */
[----:B------:R-:W-:Y:S02]  /*27780*/  MOV R2, 0x400 ;  /* 0x0000040000027802 */ /* 0x000fe40000000f00 */
[----:B------:R-:W-:Y:S02]  /*27790*/  IADD3 R0, R0, -R3, RZ ;  /* 0x8000000300007210 */ /* 0x000fe40007ffe0ff */
[----:B----4-:R-:W-:Y:S02]  /*277a0*/  LEA R7, R5, R2, 0x18 ;  /* 0x0000000205077211 */ /* 0x010fe400078ec0ff */
[----:B------:R-:W-:-:S04]  /*277b0*/  SHF.L.U32 R0, R0, 0x1f, RZ ;  /* 0x0000001f00007819 */ /* 0x000fc800000006ff */
[----:B------:R-:W0:Y:S02]  /*277c0*/  SYNCS.PHASECHK.TRANS64.TRYWAIT P0, [R7+URZ+0x30820], R0 ;  /* 0x03082000070075a7 */ /* 0x000e24000800017f */
[----:B0-----:R-:W-:Y:S05]  /*277d0*/  @!P0 BRA `(.L_x_6291) ;  /* 0x0000004c00ec8947 */ /* 0x001fea0003800000 */
.L_x_6471:
[----:B------:R-:W-:Y:S05]  /*277e0*/  BSYNC B0 ;  /* 0x0000000000007941 */ /* 0x000fea0003800000 */
.L_x_6290:
[----:B------:R-:W-:-:S03]  /*277f0*/  UMOV UR4, 0xffffffff ;  /* 0xffffffff00047882 */ /* 0x000fc60000000000 */
[----:B------:R-:W-:Y:S05]  /*27800*/  BRA.DIV UR4, `(.L_x_6292) ;  /* 0x0000004e04f47947 */ /* 0x000fea000b800000 */
[----:B0-----:R-:W0:Y:S02]  /*27810*/  S2R R0, SR_TID.X ;  /* 0x0000000000007919 */ /* 0x001e240000002100 */
[----:B0-----:R-:W-:-:S04]  /*27820*/  SHF.R.U32.HI R0, RZ, 0x5, R0 ;  /* 0x00000005ff007819 */ /* 0x001fc80000011600 */
[----:B------:R-:W-:-:S05]  /*27830*/  LOP3.LUT R0, R0, 0x3, RZ, 0xc0, !PT ;  /* 0x0000000300007812 */ /* 0x000fca00078ec0ff */
[----:B------:R0:W2:Y:S02]  /*27840*/  SHFL.IDX PT, R14, R0, RZ, 0x1f ;  /* 0x00001fff000e7589 */ /* 0x0000a400000e0000 */
.L_x_6474:
[----:B--2---:R-:W-:-:S13]  /*27850*/  ISETP.NE.AND P0, PT, R14, RZ, PT ;  /* 0x000000ff0e00720c */ /* 0x004fda0003f05270 */
[----:B------:R-:W-:Y:S05]  /*27860*/  @P0 BRA `(.L_x_5929) ;  /* 0x0000000000900947 */ /* 0x000fea0003800000 */
[----:B------:R-:W-:-:S03]  /*27870*/  UMOV UR4, 0xffffffff ;  /* 0xffffffff00047882 */ /* 0x000fc60000000000 */
[----:B------:R-:W-:Y:S05]  /*27880*/  BRA.DIV UR4, `(.L_x_6293) ;  /* 0x0000005204087947 */ /* 0x000fea000b800000 */
[----:B------:R-:W-:-:S13]  /*27890*/  ELECT P6, URZ, PT ;  /* 0x00000000003f782f */ /* 0x000fda00038c0000 */
.L_x_6477:
[----:B------:R-:W-:Y:S05]  /*278a0*/  @!P6 BRA `(.L_x_5929) ;  /* 0x000000000080e947 */ /* 0x000fea0003800000 */
[----:B0-----:R-:W2:Y:S02]  /*278b0*/  LDL R0, [R1+0x6c] ;  /* 0x00006c0001007983 */ /* 0x001ea40000100800 */
[----:B--2---:R-:W-:-:S13]  /*278c0*/  R2UR UR4, R0 ;  /* 0x00000000000472ca */ /* 0x004fda00000e0000 */
[----:B------:R-:W-:-:S06]  /*278d0*/  ULOP3.LUT UR4, UR4, 0x2, URZ, 0xfc, !UPT ;  /* 0x0000000204047892 */ /* 0x000fcc000f8efc3f */
[----:B------:R-:W-:-:S05]  /*278e0*/  IMAD.U32 R0, RZ, RZ, UR4 ;  /* 0x00000004ff007e24 */ /* 0x000fca000f8e00ff */
[----:B------:R-:W-:-:S13]  /*278f0*/  ISETP.NE.AND P0, PT, R0, 0x3, PT ;  /* 0x000000030000780c */ /* 0x000fda0003f05270 */
[----:B------:R-:W-:Y:S05]  /*27900*/  @!P0 BRA `(.L_x_6294) ;  /* 0x0000000000048947 */ /* 0x000fea0003800000 */
[----:B------:R-:W-:Y:S01]  /*27910*/  BPT.TRAP 0x1 ;  /* 0x000000040000795c */ /* 0x000fe20000300000 */
.L_x_6294:
[----:B------:R-:W-:Y:S01]  /*27920*/  IMAD R5, R26, 0x8, R7 ;  /* 0x000000081a057824 */ /* 0x000fe200078e0207 */
[----:B------:R-:W-:Y:S02]  /*27930*/  SHF.L.U32 R0, R28, 0x1f, RZ ;  /* 0x0000001f1c007819 */ /* 0x000fe400000006ff */
[----:B------:R-:W-:Y:S02]  /*27940*/  IADD3 R26, R26, 0x1, RZ ;  /* 0x000000011a1a7810 */ /* 0x000fe40007ffe0ff */
[----:B------:R-:W0:Y:S02]  /*27950*/  SYNCS.PHASECHK.TRANS64.TRYWAIT P1, [R5+URZ+0x30840], R0 ;  /* 0x03084000050075a7 */ /* 0x000e24000802017f */
[----:B------:R-:W-:-:S04]  /*27960*/  ISETP.NE.AND P2, PT, R26, 0x2, PT ;  /* 0x000000021a00780c */ /* 0x000fc80003f45270 */
[----:B------:R-:W-:Y:S01]  /*27970*/  SEL R3, RZ, 0x1, P2 ;  /* 0x00000001ff037807 */ /* 0x000fe20001000000 */
[----:B0-----:R-:W-:Y:S08]  /*27980*/  @!P1 BRA `(.L_x_6295) ;  /* 0x0000004c00e89947 */ /* 0x001ff00003800000 */
.L_x_6478:
[----:B------:R-:W-:Y:S02]  /*27990*/  SEL R26, R26, RZ, P2 ;  /* 0x000000ff1a1a7207 */ /* 0x000fe40001000000 */
[----:B------:R-:W-:Y:S01]  /*279a0*/  LOP3.LUT R2, R28, R3, RZ, 0x3c, !PT ;  /* 0x000000031c027212 */ /* 0x000fe200078e3cff */
[----:B------:R-:W-:Y:S06]  /*279b0*/  @!P0 BRA `(.L_x_6296) ;  /* 0x0000000000048947 */ /* 0x000fec0003800000 */
[----:B------:R-:W-:Y:S01]  /*279c0*/  BPT.TRAP 0x1 ;  /* 0x000000040000795c */ /* 0x000fe20000300000 */
.L_x_6296:
[----:B------:R-:W-:Y:S01]  /*279d0*/  IMAD R3, R26, 0x8, R7 ;  /* 0x000000081a037824 */ /* 0x000fe200078e0207 */
[----:B------:R-:W-:-:S04]  /*279e0*/  SHF.L.U32 R2, R2, 0x1f, RZ ;  /* 0x0000001f02027819 */ /* 0x000fc800000006ff */
[----:B------:R-:W2:Y:S02]  /*279f0*/  SYNCS.PHASECHK.TRANS64.TRYWAIT P1, [R3+URZ+0x30840], R2 ;  /* 0x03084002030075a7 */ /* 0x000ea4000802017f */
[----:B--2---:R-:W-:Y:S05]  /*27a00*/  @!P1 BRA `(.L_x_6297) ;  /* 0x0000004c00dc9947 */ /* 0x004fea0003800000 */
.L_x_6479:
[----:B------:R-:W-:Y:S05]  /*27a10*/  @!P0 BRA `(.L_x_6298) ;  /* 0x0000000000048947 */ /* 0x000fea0003800000 */
[----:B------:R-:W-:Y:S01]  /*27a20*/  BPT.TRAP 0x1 ;  /* 0x000000040000795c */ /* 0x000fe20000300000 */
.L_x_6298:
[----:B------:R-:W3:Y:S02]  /*27a30*/  SYNCS.PHASECHK.TRANS64.TRYWAIT P1, [R5+URZ+0x30860], R0 ;  /* 0x03086000050075a7 */ /* 0x000ee4000802017f */
[----:B---3--:R-:W-:Y:S05]  /*27a40*/  @!P1 BRA `(.L_x_6299) ;  /* 0x0000004c00e09947 */ /* 0x008fea0003800000 */
.L_x_6480:
[----:B------:R-:W-:Y:S05]  /*27a50*/  @!P0 BRA `(.L_x_6300) ;  /* 0x0000000000048947 */ /* 0x000fea0003800000 */
[----:B------:R-:W-:Y:S01]  /*27a60*/  BPT.TRAP 0x1 ;  /* 0x000000040000795c */ /* 0x000fe20000300000 */
.L_x_6300:
[----:B----4-:R4:W0:Y:S02]  /*27a70*/  SYNCS.PHASECHK.TRANS64.TRYWAIT P0, [R3+URZ+0x30860], R2 ;  /* 0x03086002030075a7 */ /* 0x010824000800017f */
[----:B0-----:R-:W-:Y:S05]  /*27a80*/  @!P0 NANOSLEEP.SYNCS 0x989680 ;  /* 0x009896800000895d */ /* 0x001fea0003900000 */
[----:B------:R-:W0:Y:S02]  /*27a90*/  @!P0 SYNCS.PHASECHK.TRANS64 P0, [R3+URZ+0x30860], R2 ;  /* 0x03086002030085a7 */ /* 0x000e24000800007f */
[----:B0-----:R-:W-:Y:S05]  /*27aa0*/  @!P0 BRA `(.L_x_6300) ;  /* 0xfffffffc00f08947 */ /* 0x001fea000383ffff */
.L_x_5929:
[----:B------:R-:W-:Y:S05]  /*27ab0*/  BSYNC B9 ;  /* 0x0000000000097941 */ /* 0x000fea0003800000 */
.L_x_5926:
[----:B------:R-:W-:Y:S05]  /*27ac0*/  EXIT ;  /* 0x000000000000794d */ /* 0x000fea0003800000 */
.L_x_5949:
[----:B0-----:R0:W1:Y:S02]  /*27ad0*/  SYNCS.PHASECHK.TRANS64.TRYWAIT P5, [R86+URZ+0x30890], R87 ;  /* 0x03089057560075a7 */ /* 0x00106400080a017f */
[----:B-1----:R-:W-:Y:S05]  /*27ae0*/  @!P5 NANOSLEEP.SYNCS 0x989680 ;  /* 0x009896800000d95d */ /* 0x002fea0003900000 */
[----:B------:R-:W1:Y:S02]  /*27af0*/  @!P5 SYNCS.PHASECHK.TRANS64 P5, [R86+URZ+0x30890], R87 ;  /* 0x030890575600d5a7 */ /* 0x000e6400080a007f */
[----:B-1----:R-:W-:Y:S05]  /*27b00*/  @!P5 BRA `(.L_x_5949) ;  /* 0xfffffffc00f0d947 */ /* 0x002fea000383ffff */
[----:B------:R-:W-:Y:S05]  /*27b10*/  BRA `(.L_x_6301) ;  /* 0xfffffdbc00e87947 */ /* 0x000fea000383ffff */
.L_x_5950:
        /* <DEDUP_REMOVED lines=8> */
.L_x_6303:
[----:B------:R-:W-:Y:S05]  /*27ba0*/  BSYNC B1 ;  /* 0x0000000000017941 */ /* 0x000fea0003800000 */
.L_x_6302:
        /* <DEDUP_REMOVED lines=8> */
.L_x_6304:
[----:B------:R-:W-:Y:S01]  /*27c30*/  IMAD.MOV.U32 R11, RZ, RZ, R14 ;  /* 0x000000ffff0b7224 */ /* 0x000fe200078e000e */
[----:B------:R-:W-:Y:S06]  /*27c40*/  BRA `(.L_x_6305) ;  /* 0xfffffdbc00b07947 */ /* 0x000fec000383ffff */
.L_x_5975:
        /* <DEDUP_REMOVED lines=8> */
.L_x_6307:
[----:B------:R-:W-:Y:S05]  /*27cd0*/  BSYNC B1 ;  /* 0x0000000000017941 */ /* 0x000fea0003800000 */
.L_x_6306:
        /* <DEDUP_REMOVED lines=8> */
.L_x_6308:
[----:B------:R-:W-:Y:S01]  /*27d60*/  MOV R117, R14 ;  /* 0x0000000e00757202 */ /* 0x000fe20000000f00 */
[----:B------:R-:W-:Y:S06]  /*27d70*/  BRA `(.L_x_6309) ;  /* 0xfffffdd000d07947 */ /* 0x000fec000383ffff */
.L_x_6005:
[----:B0-----:R0:W1:Y:S02]  /*27d80*/  SYNCS.PHASECHK.TRANS64.TRYWAIT P5, [R86+URZ+0x30890], R87 ;  /* 0x03089057560075a7 */ /* 0x00106400080a017f */
[----:B-1----:R-:W-:Y:S05]  /*27d90*/  @!P5 NANOSLEEP.SYNCS 0x989680 ;  /* 0x009896800000d95d */ /* 0x002fea0003900000 */
[----:B------:R-:W1:Y:S02]  /*27da0*/  @!P5 SYNCS.PHASECHK.TRANS64 P5, [R86+URZ+0x30890], R87 ;  /* 0x030890575600d5a7 */ /* 0x000e6400080a007f */
[----:B-1----:R-:W-:Y:S05]  /*27db0*/  @!P5 BRA `(.L_x_6005) ;  /* 0xfffffffc00f0d947 */ /* 0x002fea000383ffff */
[----:B------:R-:W-:Y:S05]  /*27dc0*/  BRA `(.L_x_6310) ;  /* 0xfffffdf000b47947 */ /* 0x000fea000383ffff */
.L_x_6006:
        /* <DEDUP_REMOVED lines=8> */
.L_x_6312:
[----:B------:R-:W-:Y:S05]  /*27e50*/  BSYNC B1 ;  /* 0x0000000000017941 */ /* 0x000fea0003800000 */
.L_x_6311:
        /* <DEDUP_REMOVED lines=8> */
.L_x_6313:
[----:B------:R-:W-:Y:S01]  /*27ee0*/  IMAD.MOV.U32 R11, RZ, RZ, R14 ;  /* 0x000000ffff0b7224 */ /* 0x000fe200078e000e */
[----:B------:R-:W-:Y:S06]  /*27ef0*/  BRA `(.L_x_6314) ;  /* 0xfffffdf000847947 */ /* 0x000fec000383ffff */
.L_x_6019:
        /* <DEDUP_REMOVED lines=8> */
.L_x_6316:
[----:B------:R-:W-:Y:S05]  /*27f80*/  BSYNC B1 ;  /* 0x0000000000017941 */ /* 0x000fea0003800000 */
.L_x_6315:
        /* <DEDUP_REMOVED lines=8> */
.L_x_6317:
[----:B------:R-:W-:Y:S01]  /*28010*/  IMAD.MOV.U32 R117, RZ, RZ, R14 ;  /* 0x000000ffff757224 */ /* 0x000fe200078e000e */
[----:B------:R-:W-:Y:S06]  /*28020*/  BRA `(.L_x_6318) ;  /* 0xfffffe0400fc7947 */ /* 0x000fec000383ffff */
.L_x_6032:
[----:B0-----:R0:W1:Y:S02]  /*28030*/  SYNCS.PHASECHK.TRANS64.TRYWAIT P3, [R86+URZ+0x30890], R87 ;  /* 0x03089057560075a7 */ /* 0x001064000806017f */
[----:B-1----:R-:W-:Y:S05]  /*28040*/  @!P3 NANOSLEEP.SYNCS 0x989680 ;  /* 0x009896800000b95d */ /* 0x002fea0003900000 */
[----:B------:R-:W1:Y:S02]  /*28050*/  @!P3 SYNCS.PHASECHK.TRANS64 P3, [R86+URZ+0x30890], R87 ;  /* 0x030890575600b5a7 */ /* 0x000e64000806007f */
[----:B-1----:R-:W-:Y:S05]  /*28060*/  @!P3 BRA `(.L_x_6032) ;  /* 0xfffffffc00f0b947 */ /* 0x002fea000383ffff */
[----:B------:R-:W-:Y:S05]  /*28070*/  BRA `(.L_x_6319) ;  /* 0xfffffe1c00b47947 */ /* 0x000fea000383ffff */
.L_x_6033:
        /* <DEDUP_REMOVED lines=8> */
.L_x_6321:
[----:B------:R-:W-:Y:S05]  /*28100*/  BSYNC B1 ;  /* 0x0000000000017941 */ /* 0x000fea0003800000 */
.L_x_6320:
        /* <DEDUP_REMOVED lines=8> */
.L_x_6322:
[----:B------:R-:W-:Y:S01]  /*28190*/  MOV R37, R14 ;  /* 0x0000000e00257202 */ /* 0x000fe20000000f00 */
[----:B------:R-:W-:Y:S06]  /*281a0*/  BRA `(.L_x_6323) ;  /* 0xfffffe1c00d07947 */ /* 0x000fec000383ffff */
.L_x_6036:
        /* <DEDUP_REMOVED lines=8> */
.L_x_6325:
[----:B------:R-:W-:Y:S05]  /*28230*/  BSYNC B1 ;  /* 0x0000000000017941 */ /* 0x000fea0003800000 */
.L_x_6324:
        /* <DEDUP_REMOVED lines=8> */
.L_x_6326:
[----:B------:R-:W-:Y:S01]  /*282c0*/  IMAD.MOV.U32 R37, RZ, RZ, R14 ;  /* 0x000000ffff257224 */ /* 0x000fe200078e000e */
[----:B------:R-:W-:Y:S06]  /*282d0*/  BRA `(.L_x_6327) ;  /* 0xfffffe20002c7947 */ /* 0x000fec000383ffff */
.L_x_6040:
[----:B---3--:R3:W0:Y:S02]  /*282e0*/  SYNCS.PHASECHK.TRANS64.TRYWAIT P2, [R86+URZ+0x308b0], R87 ;  /* 0x0308b057560075a7 */ /* 0x008624000804017f */
[----:B0-----:R-:W-:Y:S05]  /*282f0*/  @!P2 NANOSLEEP.SYNCS 0x989680 ;  /* 0x009896800000a95d */ /* 0x001fea0003900000 */
[----:B------:R-:W0:Y:S02]  /*28300*/  @!P2 SYNCS.PHASECHK.TRANS64 P2, [R86+URZ+0x308b0], R87 ;  /* 0x0308b0575600a5a7 */ /* 0x000e24000804007f */
[----:B0-----:R-:W-:Y:S05]  /*28310*/  @!P2 BRA `(.L_x_6040) ;  /* 0xfffffffc00f0a947 */ /* 0x001fea000383ffff */
[----:B------:R-:W-:Y:S05]  /*28320*/  BRA `(.L_x_6328) ;  /* 0xfffffe2400047947 */ /* 0x000fea000383ffff */
.L_x_6060:
        /* <DEDUP_REMOVED lines=8> */
.L_x_6330:
[----:B------:R-:W-:Y:S05]  /*283b0*/  BSYNC B1 ;  /* 0x0000000000017941 */ /* 0x000fea0003800000 */
.L_x_6329:
        /* <DEDUP_REMOVED lines=8> */
.L_x_6331:
[----:B------:R-:W-:Y:S01]  /*28440*/  MOV R13, R63 ;  /* 0x0000003f000d7202 */ /* 0x000fe20000000f00 */
[----:B------:R-:W-:-:S07]  /*28450*/  IMAD.MOV.U32 R8, RZ, RZ, R14 ;  /* 0x000000ffff087224 */ /* 0x000fce00078e000e */
[----:B------:R-:W-:Y:S05]  /*28460*/  WARPSYNC.COLLECTIVE R15, `(.L_x_6332) ;  /* 0x000000000f087348 */ /* 0x000fea0003c00000 */
[----:B------:R0:W1:Y:S02]  /*28470*/  SHFL.IDX P6, R14, R13, R12, R11 ;  /* 0x0000000c0d0e7389 */ /* 0x00006400000c000b */
[----:B01----:R-:W-:Y:S01]  /*28480*/  ENDCOLLECTIVE ;  /* 0x000000000000791b */ /* 0x003fe20003800000 */
.L_x_6332:
[----:B------:R-:W-:Y:S02]  /*28490*/  IMAD.MOV.U32 R13, RZ, RZ, R62 ;  /* 0x000000ffff0d7224 */ /* 0x000fe400078e003e */
[----:B------:R-:W-:-:S07]  /*284a0*/  IMAD.MOV.U32 R9, RZ, RZ, R14 ;  /* 0x000000ffff097224 */ /* 0x000fce00078e000e */
[----:B------:R-:W-:Y:S05]  /*284b0*/  WARPSYNC.COLLECTIVE R15, `(.L_x_6333) ;  /* 0x000000000f087348 */ /* 0x000fea0003c00000 */
[----:B------:R0:W1:Y:S02]  /*284c0*/  SHFL.IDX P6, R14, R13, R12, R11 ;  /* 0x0000000c0d0e7389 */ /* 0x00006400000c000b */
[----:B01----:R-:W-:Y:S01]  /*284d0*/  ENDCOLLECTIVE ;  /* 0x000000000000791b */ /* 0x003fe20003800000 */
.L_x_6333:
[----:B------:R-:W-:Y:S01]  /*284e0*/  MOV R30, R14 ;  /* 0x0000000e001e7202 */ /* 0x000fe20000000f00 */
[----:B------:R-:W-:Y:S06]  /*284f0*/  BRA `(.L_x_6334) ;  /* 0xfffffe3800007947 */ /* 0x000fec000383ffff */
.L_x_6063:
        /* <DEDUP_REMOVED lines=8> */
.L_x_6336:
[----:B------:R-:W-:Y:S05]  /*28580*/  BSYNC B1 ;  /* 0x0000000000017941 */ /* 0x000fea0003800000 */
.L_x_6335:
        /* <DEDUP_REMOVED lines=8> */
.L_x_6337:
[----:B------:R-:W-:Y:S02]  /*28610*/  IMAD.MOV.U32 R13, RZ, RZ, R63 ;  /* 0x000000ffff0d7224 */ /* 0x000fe400078e003f */
[----:B------:R-:W-:-:S07]  /*28620*/  IMAD.MOV.U32 R65, RZ, RZ, R14 ;  /* 0x000000ffff417224 */ /* 0x000fce00078e000e */
[----:B------:R-:W-:Y:S05]  /*28630*/  WARPSYNC.COLLECTIVE R15, `(.L_x_6338) ;  /* 0x000000000f087348 */ /* 0x000fea0003c00000 */
[----:B------:R0:W1:Y:S02]  /*28640*/  SHFL.IDX P6, R14, R13, R12, R11 ;  /* 0x0000000c0d0e7389 */ /* 0x00006400000c000b */
[----:B01----:R-:W-:Y:S01]  /*28650*/  ENDCOLLECTIVE ;  /* 0x000000000000791b */ /* 0x003fe20003800000 */
.L_x_6338:
[----:B------:R-:W-:Y:S01]  /*28660*/  IMAD.MOV.U32 R13, RZ, RZ, R62 ;  /* 0x000000ffff0d7224 */ /* 0x000fe200078e003e */
[----:B------:R-:W-:-:S07]  /*28670*/  MOV R63, R14 ;  /* 0x0000000e003f7202 */ /* 0x000fce0000000f00 */
[----:B------:R-:W-:Y:S05]  /*28680*/  WARPSYNC.COLLECTIVE R15, `(.L_x_6339) ;  /* 0x000000000f087348 */ /* 0x000fea0003c00000 */
[----:B------:R0:W1:Y:S02]  /*28690*/  SHFL.IDX P6, R14, R13, R12, R11 ;  /* 0x0000000c0d0e7389 */ /* 0x00006400000c000b */
[----:B01----:R-:W-:Y:S01]  /*286a0*/  ENDCOLLECTIVE ;  /* 0x000000000000791b */ /* 0x003fe20003800000 */
.L_x_6339:
[----:B------:R-:W-:Y:S01]  /*286b0*/  IMAD.MOV.U32 R62, RZ, RZ, R14 ;  /* 0x000000ffff3e7224 */ /* 0x000fe200078e000e */
[----:B------:R-:W-:Y:S06]  /*286c0*/  BRA `(.L_x_6340) ;  /* 0xfffffe3c00ac7947 */ /* 0x000fec000383ffff */
.L_x_6067:
[----:B0-----:R0:W1:Y:S02]  /*286d0*/  SYNCS.PHASECHK.TRANS64.TRYWAIT P0, [R2+URZ+0x30800], R5 ;  /* 0x03080005020075a7 */ /* 0x001064000800017f */
[----:B-1----:R-:W-:Y:S05]  /*286e0*/  @!P0 NANOSLEEP.SYNCS 0x989680 ;  /* 0x009896800000895d */ /* 0x002fea0003900000 */
[----:B------:R-:W1:Y:S02]  /*286f0*/  @!P0 SYNCS.PHASECHK.TRANS64 P0, [R2+URZ+0x30800], R5 ;  /* 0x03080005020085a7 */ /* 0x000e64000800007f */
[----:B-1----:R-:W-:Y:S05]  /*28700*/  @!P0 BRA `(.L_x_6067) ;  /* 0xfffffffc00f08947 */ /* 0x002fea000383ffff */
[----:B------:R-:W-:Y:S05]  /*28710*/  BRA `(.L_x_6341) ;  /* 0xfffffe4400e47947 */ /* 0x000fea000383ffff */
.L_x_6091:
        /* <DEDUP_REMOVED lines=8> */
.L_x_6343:
[----:B------:R-:W-:Y:S05]  /*287a0*/  BSYNC B1 ;  /* 0x0000000000017941 */ /* 0x000fea0003800000 */
.L_x_6342:
        /* <DEDUP_REMOVED lines=8> */
.L_x_6344:
[----:B------:R-:W-:Y:S01]  /*28830*/  IMAD.MOV.U32 R13, RZ, RZ, R61 ;  /* 0x000000ffff0d7224 */ /* 0x000fe200078e003d */
[----:B------:R-:W-:-:S07]  /*28840*/  MOV R4, R14 ;  /* 0x0000000e00047202 */ /* 0x000fce0000000f00 */
[----:B------:R-:W-:Y:S05]  /*28850*/  WARPSYNC.COLLECTIVE R15, `(.L_x_6345) ;  /* 0x000000000f087348 */ /* 0x000fea0003c00000 */
[----:B------:R0:W1:Y:S02]  /*28860*/  SHFL.IDX P6, R14, R13, R12, R11 ;  /* 0x0000000c0d0e7389 */ /* 0x00006400000c000b */
[----:B01----:R-:W-:Y:S01]  /*28870*/  ENDCOLLECTIVE ;  /* 0x000000000000791b */ /* 0x003fe20003800000 */
.L_x_6345:
[----:B------:R-:W-:Y:S01]  /*28880*/  MOV R13, R3 ;  /* 0x00000003000d7202 */ /* 0x000fe20000000f00 */
[----:B------:R-:W-:-:S07]  /*28890*/  IMAD.MOV.U32 R7, RZ, RZ, R14 ;  /* 0x000000ffff077224 */ /* 0x000fce00078e000e */
[----:B------:R-:W-:Y:S05]  /*288a0*/  WARPSYNC.COLLECTIVE R15, `(.L_x_6346) ;  /* 0x000000000f087348 */ /* 0x000fea0003c00000 */
[----:B------:R0:W1:Y:S02]  /*288b0*/  SHFL.IDX P6, R14, R13, R12, R11 ;  /* 0x0000000c0d0e7389 */ /* 0x00006400000c000b */
[----:B01----:R-:W-:Y:S01]  /*288c0*/  ENDCOLLECTIVE ;  /* 0x000000000000791b */ /* 0x003fe20003800000 */
.L_x_6346:
[----:B------:R-:W-:Y:S01]  /*288d0*/  IMAD.MOV.U32 R8, RZ, RZ, R14 ;  /* 0x000000ffff087224 */ /* 0x000fe200078e000e */
[----:B------:R-:W-:Y:S06]  /*288e0*/  BRA `(.L_x_6347) ;  /* 0xfffffe6800c07947 */ /* 0x000fec000383ffff */
.L_x_6094:
        /* <DEDUP_REMOVED lines=8> */
.L_x_6349:
[----:B------:R-:W-:Y:S05]  /*28970*/  BSYNC B1 ;  /* 0x0000000000017941 */ /* 0x000fea0003800000 */
.L_x_6348:
        /* <DEDUP_REMOVED lines=8> */
.L_x_6350:
[----:B------:R-:W-:Y:S01]  /*28a00*/  MOV R13, R61 ;  /* 0x0000003d000d7202 */ /* 0x000fe20000000f00 */
[----:B------:R-:W-:-:S07]  /*28a10*/  IMAD.MOV.U32 R20, RZ, RZ, R14 ;  /* 0x000000ffff147224 */ /* 0x000fce00078e000e */
[----:B------:R-:W-:Y:S05]  /*28a20*/  WARPSYNC.COLLECTIVE R15, `(.L_x_6351) ;  /* 0x000000000f087348 */ /* 0x000fea0003c00000 */
[----:B------:R0:W1:Y:S02]  /*28a30*/  SHFL.IDX P6, R14, R13, R12, R11 ;  /* 0x0000000c0d0e7389 */ /* 0x00006400000c000b */
[----:B01----:R-:W-:Y:S01]  /*28a40*/  ENDCOLLECTIVE ;  /* 0x000000000000791b */ /* 0x003fe20003800000 */
.L_x_6351:
[----:B------:R-:W-:Y:S02]  /*28a50*/  IMAD.MOV.U32 R13, RZ, RZ, R3 ;  /* 0x000000ffff0d7224 */ /* 0x000fe400078e0003 */
[----:B------:R-:W-:-:S07]  /*28a60*/  IMAD.MOV.U32 R61, RZ, RZ, R14 ;  /* 0x000000ffff3d7224 */ /* 0x000fce00078e000e */
[----:B------:R-:W-:Y:S05]  /*28a70*/  WARPSYNC.COLLECTIVE R15, `(.L_x_6352) ;  /* 0x000000000f087348 */ /* 0x000fea0003c00000 */
[----:B------:R0:W1:Y:S02]  /*28a80*/  SHFL.IDX P6, R14, R13, R12, R11 ;  /* 0x0000000c0d0e7389 */ /* 0x00006400000c000b */
[----:B01----:R-:W-:Y:S01]  /*28a90*/  ENDCOLLECTIVE ;  /* 0x000000000000791b */ /* 0x003fe20003800000 */
.L_x_6352:
[----:B------:R-:W-:Y:S01]  /*28aa0*/  MOV R62, R14 ;  /* 0x0000000e003e7202 */ /* 0x000fe20000000f00 */
[----:B------:R-:W-:Y:S06]  /*28ab0*/  BRA `(.L_x_6353) ;  /* 0xfffffe6c00e07947 */ /* 0x000fec000383ffff */
.L_x_6098:
[----:B0-----:R0:W1:Y:S02]  /*28ac0*/  SYNCS.PHASECHK.TRANS64.TRYWAIT P0, [R2+URZ+0x30800], R21 ;  /* 0x03080015020075a7 */ /* 0x001064000800017f */
[----:B-1----:R-:W-:Y:S05]  /*28ad0*/  @!P0 NANOSLEEP.SYNCS 0x989680 ;  /* 0x009896800000895d */ /* 0x002fea0003900000 */
[----:B------:R-:W1:Y:S02]  /*28ae0*/  @!P0 SYNCS.PHASECHK.TRANS64 P0, [R2+URZ+0x30800], R21 ;  /* 0x03080015020085a7 */ /* 0x000e64000800007f */
[----:B-1----:R-:W-:Y:S05]  /*28af0*/  @!P0 BRA `(.L_x_6098) ;  /* 0xfffffffc00f08947 */ /* 0x002fea000383ffff */
[----:B------:R-:W-:Y:S05]  /*28b00*/  BRA `(.L_x_6354) ;  /* 0xfffffe7400647947 */ /* 0x000fea000383ffff */
.L_x_6112:
[----:B-1----:R1:W2:Y:S02]  /*28b10*/  SYNCS.PHASECHK.TRANS64.TRYWAIT P1, [R8+URZ+0x30830], R3 ;  /* 0x03083003080075a7 */ /* 0x0022a4000802017f */
[----:B--2---:R-:W-:Y:S05]  /*28b20*/  @!P1 NANOSLEEP.SYNCS 0x989680 ;  /* 0x009896800000995d */ /* 0x004fea0003900000 */
[----:B------:R-:W2:Y:S02]  /*28b30*/  @!P1 SYNCS.PHASECHK.TRANS64 P1, [R8+URZ+0x30830], R3 ;  /* 0x03083003080095a7 */ /* 0x000ea4000802007f */
[----:B--2---:R-:W-:Y:S05]  /*28b40*/  @!P1 BRA `(.L_x_6112) ;  /* 0xfffffffc00f09947 */ /* 0x004fea000383ffff */
[----:B------:R-:W-:Y:S05]  /*28b50*/  BRA `(.L_x_6111) ;  /* 0xfffffe9c00c47947 */ /* 0x000fea000383ffff */
.L_x_6120:
[----:B-1----:R1:W2:Y:S02]  /*28b60*/  SYNCS.PHASECHK.TRANS64.TRYWAIT P1, [R0+URZ+0x30830], R3 ;  /* 0x03083003000075a7 */ /* 0x0022a4000802017f */
[----:B--2---:R-:W-:Y:S05]  /*28b70*/  @!P1 NANOSLEEP.SYNCS 0x989680 ;  /* 0x009896800000995d */ /* 0x004fea0003900000 */
[----:B------:R-:W2:Y:S02]  /*28b80*/  @!P1 SYNCS.PHASECHK.TRANS64 P1, [R0+URZ+0x30830], R3 ;  /* 0x03083003000095a7 */ /* 0x000ea4000802007f */
[----:B--2---:R-:W-:Y:S05]  /*28b90*/  @!P1 BRA `(.L_x_6120) ;  /* 0xfffffffc00f09947 */ /* 0x004fea000383ffff */
[----:B------:R-:W-:Y:S05]  /*28ba0*/  BRA `(.L_x_6119) ;  /* 0xfffffec800507947 */ /* 0x000fea000383ffff */
.L_x_6125:
[----:B-1----:R1:W2:Y:S02]  /*28bb0*/  SYNCS.PHASECHK.TRANS64.TRYWAIT P1, [R13+URZ+0x30850], R3 ;  /* 0x030850030d0075a7 */ /* 0x0022a4000802017f */
[----:B--2---:R-:W-:Y:S05]  /*28bc0*/  @!P1 NANOSLEEP.SYNCS 0x989680 ;  /* 0x009896800000995d */ /* 0x004fea0003900000 */
[----:B------:R-:W2:Y:S02]  /*28bd0*/  @!P1 SYNCS.PHASECHK.TRANS64 P1, [R13+URZ+0x30850], R3 ;  /* 0x030850030d0095a7 */ /* 0x000ea4000802007f */
[----:B--2---:R-:W-:Y:S05]  /*28be0*/  @!P1 BRA `(.L_x_6125) ;  /* 0xfffffffc00f09947 */ /* 0x004fea000383ffff */
[----:B------:R-:W-:Y:S05]  /*28bf0*/  BRA `(.L_x_6124) ;  /* 0xfffffed400f47947 */ /* 0x000fea000383ffff */
.L_x_6135:
[----:B-1----:R1:W2:Y:S02]  /*28c00*/  SYNCS.PHASECHK.TRANS64.TRYWAIT P1, [R3+URZ+0x30830], R4 ;  /* 0x03083004030075a7 */ /* 0x0022a4000802017f */
[----:B--2---:R-:W-:Y:S05]  /*28c10*/  @!P1 NANOSLEEP.SYNCS 0x989680 ;  /* 0x009896800000995d */ /* 0x004fea0003900000 */
[----:B------:R-:W2:Y:S02]  /*28c20*/  @!P1 SYNCS.PHASECHK.TRANS64 P1, [R3+URZ+0x30830], R4 ;  /* 0x03083004030095a7 */ /* 0x000ea4000802007f */
[----:B--2---:R-:W-:Y:S05]  /*28c30*/  @!P1 BRA `(.L_x_6135) ;  /* 0xfffffffc00f09947 */ /* 0x004fea000383ffff */
[----:B------:R-:W-:Y:S05]  /*28c40*/  BRA `(.L_x_6134) ;  /* 0xfffffef8004c7947 */ /* 0x000fea000383ffff */
.L_x_6140:
[----:B-1----:R1:W2:Y:S02]  /*28c50*/  SYNCS.PHASECHK.TRANS64.TRYWAIT P1, [R13+URZ+0x30850], R3 ;  /* 0x030850030d0075a7 */ /* 0x0022a4000802017f */
[----:B--2---:R-:W-:Y:S05]  /*28c60*/  @!P1 NANOSLEEP.SYNCS 0x989680 ;  /* 0x009896800000995d */ /* 0x004fea0003900000 */
[----:B------:R-:W2:Y:S02]  /*28c70*/  @!P1 SYNCS.PHASECHK.TRANS64 P1, [R13+URZ+0x30850], R3 ;  /* 0x030850030d0095a7 */ /* 0x000ea4000802007f */
[----:B--2---:R-:W-:Y:S05]  /*28c80*/  @!P1 BRA `(.L_x_6140) ;  /* 0xfffffffc00f09947 */ /* 0x004fea000383ffff */
[----:B------:R-:W-:Y:S05]  /*28c90*/  BRA `(.L_x_6139) ;  /* 0xffffff0400f07947 */ /* 0x000fea000383ffff */
.L_x_6148:
[----:B-1----:R1:W2:Y:S02]  /*28ca0*/  SYNCS.PHASECHK.TRANS64.TRYWAIT P1, [R10+URZ+0x30850], R5 ;  /* 0x030850050a0075a7 */ /* 0x0022a4000802017f */
[----:B--2---:R-:W-:Y:S05]  /*28cb0*/  @!P1 NANOSLEEP.SYNCS 0x989680 ;  /* 0x009896800000995d */ /* 0x004fea0003900000 */
[----:B------:R-:W2:Y:S02]  /*28cc0*/  @!P1 SYNCS.PHASECHK.TRANS64 P1, [R10+URZ+0x30850], R5 ;  /* 0x030850050a0095a7 */ /* 0x000ea4000802007f */
[----:B--2---:R-:W-:Y:S05]  /*28cd0*/  @!P1 BRA `(.L_x_6148) ;  /* 0xfffffffc00f09947 */ /* 0x004fea000383ffff */
[----:B------:R-:W-:Y:S05]  /*28ce0*/  BRA `(.L_x_6147) ;  /* 0xffffff2400cc7947 */ /* 0x000fea000383ffff */
.L_x_6190:
[----:B-1----:R-:W0:Y:S01]  /*28cf0*/  S2R R11, SR_TID.X ;  /* 0x00000000000b7919 */ /* 0x002e220000002100 */
[----:B------:R-:W-:Y:S01]  /*28d00*/  BSSY B1, `(.L_x_6355) ;  /* 0x000000a000017945 */ /* 0x000fe20003800000 */
[----:B------:R-:W-:Y:S02]  /*28d10*/  IMAD.MOV.U32 R12, RZ, RZ, RZ ;  /* 0x000000ffff0c7224 */ /* 0x000fe400078e00ff */
[----:B------:R-:W-:Y:S01]  /*28d20*/  IMAD.MOV.U32 R15, RZ, RZ, -0x1 ;  /* 0xffffffffff0f7424 */ /* 0x000fe200078e00ff */
[----:B0-----:R-:W-:-:S04]  /*28d30*/  SHF.R.U32.HI R11, RZ, 0x5, R11 ;  /* 0x00000005ff0b7819 */ /* 0x001fc8000001160b */
[----:B------:R-:W-:-:S05]  /*28d40*/  LOP3.LUT R11, R11, 0x3, RZ, 0xc0, !PT ;  /* 0x000000030b0b7812 */ /* 0x000fca00078ec0ff */
[----:B------:R-:W-:Y:S01]  /*28d50*/  IMAD.MOV.U32 R13, RZ, RZ, R11 ;  /* 0x000000ffff0d7224 */ /* 0x000fe200078e000b */
[----:B------:R-:W-:-:S07]  /*28d60*/  MOV R11, 0x1f ;  /* 0x0000001f000b7802 */ /* 0x000fce0000000f00 */
[----:B------:R-:W-:Y:S05]  /*28d70*/  WARPSYNC.COLLECTIVE R15, `(.L_x_6356) ;  /* 0x000000000f087348 */ /* 0x000fea0003c00000 */
[----:B------:R0:W1:Y:S02]  /*28d80*/  SHFL.IDX P6, R14, R13, R12, R11 ;  /* 0x0000000c0d0e7389 */ /* 0x00006400000c000b */
[----:B01----:R-:W-:Y:S01]  /*28d90*/  ENDCOLLECTIVE ;  /* 0x000000000000791b */ /* 0x003fe20003800000 */
.L_x_6356:
[----:B------:R-:W-:Y:S05]  /*28da0*/  BSYNC B1 ;  /* 0x0000000000017941 */ /* 0x000fea0003800000 */
.L_x_6355:
[----:B------:R-:W-:Y:S05]  /*28db0*/  BRA `(.L_x_6357) ;  /* 0xffffff8800c87947 */ /* 0x000fea000383ffff */
.L_x_6192:
[----:B------:R-:W-:Y:S01]  /*28dc0*/  BSSY B1, `(.L_x_6358) ;  /* 0x0000006000017945 */ /* 0x000fe20003800000 */
[----:B------:R-:W-:-:S07]  /*28dd0*/  IMAD.MOV.U32 R15, RZ, RZ, -0x1 ;  /* 0xffffffffff0f7424 */ /* 0x000fce00078e00ff */
[----:B01----:R-:W-:Y:S05]  /*28de0*/  WARPSYNC.COLLECTIVE R15, `(.L_x_6359) ;  /* 0x000000000f0c7348 */ /* 0x003fea0003c00000 */
[----:B------:R-:W-:Y:S02]  /*28df0*/  ELECT P6, UR62, PT ;  /* 0x00000000003e782f */ /* 0x000fe400038c0000 */
[----:B------:R-:W-:Y:S01]  /*28e00*/  MOV R14, UR62 ;  /* 0x0000003e000e7c02 */ /* 0x000fe20008000f00 */
[----:B01----:R-:W-:Y:S10]  /*28e10*/  ENDCOLLECTIVE ;  /* 0x000000000000791b */ /* 0x003ff40003800000 */
.L_x_6359:
[----:B------:R-:W-:Y:S05]  /*28e20*/  BSYNC B1 ;  /* 0x0000000000017941 */ /* 0x000fea0003800000 */
.L_x_6358:
[----:B------:R-:W-:Y:S05]  /*28e30*/  BRA `(.L_x_6191) ;  /* 0xffffff8800c07947 */ /* 0x000fea000383ffff */
.L_x_6194:
[----:B0-----:R0:W2:Y:S02]  /*28e40*/  SYNCS.PHASECHK.TRANS64.TRYWAIT P0, [R22+URZ+0x30820], R8 ;  /* 0x03082008160075a7 */ /* 0x0010a4000800017f */
[----:B--2---:R-:W-:Y:S05]  /*28e50*/  @!P0 NANOSLEEP.SYNCS 0x989680 ;  /* 0x009896800000895d */ /* 0x004fea0003900000 */
[----:B------:R-:W2:Y:S02]  /*28e60*/  @!P0 SYNCS.PHASECHK.TRANS64 P0, [R22+URZ+0x30820], R8 ;  /* 0x03082008160085a7 */ /* 0x000ea4000800007f */
[----:B--2---:R-:W-:Y:S05]  /*28e70*/  @!P0 BRA `(.L_x_6194) ;  /* 0xfffffffc00f08947 */ /* 0x004fea000383ffff */
[----:B------:R-:W-:Y:S05]  /*28e80*/  BRA `(.L_x_6360) ;  /* 0xffffff8800d07947 */ /* 0x000fea000383ffff */
.L_x_6198:
[----:B-1----:R1:W2:Y:S02]  /*28e90*/  SYNCS.PHASECHK.TRANS64.TRYWAIT P0, [R12+URZ+0x308a0], R11 ;  /* 0x0308a00b0c0075a7 */ /* 0x0022a4000800017f */
[----:B--2---:R-:W-:Y:S05]  /*28ea0*/  @!P0 NANOSLEEP.SYNCS 0x989680 ;  /* 0x009896800000895d */ /* 0x004fea0003900000 */
[----:B------:R-:W2:Y:S02]  /*28eb0*/  @!P0 SYNCS.PHASECHK.TRANS64 P0, [R12+URZ+0x308a0], R11 ;  /* 0x0308a00b0c0085a7 */ /* 0x000ea4000800007f */
[----:B--2---:R-:W-:Y:S05]  /*28ec0*/  @!P0 BRA `(.L_x_6198) ;  /* 0xfffffffc00f08947 */ /* 0x004fea000383ffff */
[----:B------:R-:W-:Y:S05]  /*28ed0*/  BRA `(.L_x_6361) ;  /* 0xffffff8800e87947 */ /* 0x000fea000383ffff */
.L_x_6205:
[----:B0-----:R0:W2:Y:S02]  /*28ee0*/  SYNCS.PHASECHK.TRANS64.TRYWAIT P0, [R12+URZ+0x308c0], R11 ;  /* 0x0308c00b0c0075a7 */ /* 0x0010a4000800017f */
[----:B--2---:R-:W-:Y:S05]  /*28ef0*/  @!P0 NANOSLEEP.SYNCS 0x989680 ;  /* 0x009896800000895d */ /* 0x004fea0003900000 */
[----:B------:R-:W2:Y:S02]  /*28f00*/  @!P0 SYNCS.PHASECHK.TRANS64 P0, [R12+URZ+0x308c0], R11 ;  /* 0x0308c00b0c0085a7 */ /* 0x000ea4000800007f */
[----:B--2---:R-:W-:Y:S05]  /*28f10*/  @!P0 BRA `(.L_x_6205) ;  /* 0xfffffffc00f08947 */ /* 0x004fea000383ffff */
[----:B------:R-:W-:Y:S05]  /*28f20*/  BRA `(.L_x_6362) ;  /* 0xffffff8c00e47947 */ /* 0x000fea000383ffff */
.L_x_6214:
[----:B-1----:R1:W2:Y:S02]  /*28f30*/  SYNCS.PHASECHK.TRANS64.TRYWAIT P1, [R11+URZ+0x308a0], R10 ;  /* 0x0308a00a0b0075a7 */ /* 0x0022a4000802017f */
[----:B--2---:R-:W-:Y:S05]  /*28f40*/  @!P1 NANOSLEEP.SYNCS 0x989680 ;  /* 0x009896800000995d */ /* 0x004fea0003900000 */
[----:B------:R-:W2:Y:S02]  /*28f50*/  @!P1 SYNCS.PHASECHK.TRANS64 P1, [R11+URZ+0x308a0], R10 ;  /* 0x0308a00a0b0095a7 */ /* 0x000ea4000802007f */
[----:B--2---:R-:W-:Y:S05]  /*28f60*/  @!P1 BRA `(.L_x_6214) ;  /* 0xfffffffc00f09947 */ /* 0x004fea000383ffff */
[----:B------:R-:W-:Y:S05]  /*28f70*/  BRA `(.L_x_6363) ;  /* 0xffffff94001c7947 */ /* 0x000fea000383ffff */
.L_x_6221:
[----:B0-----:R0:W2:Y:S02]  /*28f80*/  SYNCS.PHASECHK.TRANS64.TRYWAIT P1, [R11+URZ+0x308c0], R10 ;  /* 0x0308c00a0b0075a7 */ /* 0x0010a4000802017f */
[----:B--2---:R-:W-:Y:S05]  /*28f90*/  @!P1 NANOSLEEP.SYNCS 0x989680 ;  /* 0x009896800000995d */ /* 0x004fea0003900000 */
[----:B------:R-:W2:Y:S02]  /*28fa0*/  @!P1 SYNCS.PHASECHK.TRANS64 P1, [R11+URZ+0x308c0], R10 ;  /* 0x0308c00a0b0095a7 */ /* 0x000ea4000802007f */
[----:B--2---:R-:W-:Y:S05]  /*28fb0*/  @!P1 BRA `(.L_x_6221) ;  /* 0xfffffffc00f09947 */ /* 0x004fea000383ffff */
[----:B------:R-:W-:Y:S05]  /*28fc0*/  BRA `(.L_x_6364) ;  /* 0xffffff9800147947 */ /* 0x000fea000383ffff */
.L_x_6238:
[----:B0-----:R-:W0:Y:S01]  /*28fd0*/  S2R R8, SR_TID.X ;  /* 0x0000000000087919 */ /* 0x001e220000002100 */
[----:B------:R-:W-:Y:S01]  /*28fe0*/  BSSY B0, `(.L_x_6365) ;  /* 0x000000a000007945 */ /* 0x000fe20003800000 */
[----:B------:R-:W-:Y:S01]  /*28ff0*/  IMAD.MOV.U32 R12, RZ, RZ, RZ ;  /* 0x000000ffff0c7224 */ /* 0x000fe200078e00ff */
[----:B------:R-:W-:Y:S01]  /*29000*/  MOV R15, 0xffffffff ;  /* 0xffffffff000f7802 */ /* 0x000fe20000000f00 */
[----:B------:R-:W-:Y:S01]  /*29010*/  IMAD.MOV.U32 R11, RZ, RZ, 0x1f ;  /* 0x0000001fff0b7424 */ /* 0x000fe200078e00ff */
[----:B0-----:R-:W-:-:S04]  /*29020*/  SHF.R.U32.HI R8, RZ, 0x5, R8 ;  /* 0x00000005ff087819 */ /* 0x001fc80000011608 */
[----:B------:R-:W-:-:S04]  /*29030*/  LOP3.LUT R8, R8, 0x3, RZ, 0xc0, !PT ;  /* 0x0000000308087812 */ /* 0x000fc800078ec0ff */
[----:B------:R-:W-:-:S07]  /*29040*/  MOV R13, R8 ;  /* 0x00000008000d7202 */ /* 0x000fce0000000f00 */
[----:B-----5:R-:W-:Y:S05]  /*29050*/  WARPSYNC.COLLECTIVE R15, `(.L_x_6366) ;  /* 0x000000000f087348 */ /* 0x020fea0003c00000 */
[----:B------:R0:W1:Y:S02]  /*29060*/  SHFL.IDX P6, R14, R13, R12, R11 ;  /* 0x0000000c0d0e7389 */ /* 0x00006400000c000b */
[----:B01---5:R-:W-:Y:S01]  /*29070*/  ENDCOLLECTIVE ;  /* 0x000000000000791b */ /* 0x023fe20003800000 */
.L_x_6366:
[----:B------:R-:W-:Y:S05]  /*29080*/  BSYNC B0 ;  /* 0x0000000000007941 */ /* 0x000fea0003800000 */
.L_x_6365:
[----:B------:R-:W-:Y:S05]  /*29090*/  BRA `(.L_x_6367) ;  /* 0xffffffa400fc7947 */ /* 0x000fea000383ffff */
.L_x_6241:
[----:B0-----:R0:W1:Y:S02]  /*290a0*/  SYNCS.PHASECHK.TRANS64.TRYWAIT P0, [R7+URZ+0x30840], R2 ;  /* 0x03084002070075a7 */ /* 0x001064000800017f */
[----:B-1----:R-:W-:Y:S05]  /*290b0*/  @!P0 NANOSLEEP.SYNCS 0x989680 ;  /* 0x009896800000895d */ /* 0x002fea0003900000 */
[----:B------:R-:W1:Y:S02]  /*290c0*/  @!P0 SYNCS.PHASECHK.TRANS64 P0, [R7+URZ+0x30840], R2 ;  /* 0x03084002070085a7 */ /* 0x000e64000800007f */
[----:B-1----:R-:W-:Y:S05]  /*290d0*/  @!P0 BRA `(.L_x_6241) ;  /* 0xfffffffc00f08947 */ /* 0x002fea000383ffff */
[----:B------:R-:W-:Y:S05]  /*290e0*/  BRA `(.L_x_6368) ;  /* 0xffffffa8004c7947 */ /* 0x000fea000383ffff */
.L_x_6242:
        /* <DEDUP_REMOVED lines=8> */
.L_x_6370:
[----:B------:R-:W-:Y:S05]  /*29170*/  BSYNC B0 ;  /* 0x0000000000007941 */ /* 0x000fea0003800000 */
.L_x_6369:
[----:B------:R-:W-:Y:S01]  /*29180*/  MOV R13, R4 ;  /* 0x00000004000d7202 */ /* 0x000fe20000000f00 */
[----:B------:R-:W-:Y:S01]  /*29190*/  IMAD.MOV.U32 R12, RZ, RZ, RZ ;  /* 0x000000ffff0c7224 */ /* 0x000fe200078e00ff */
[----:B------:R-:W-:Y:S01]  /*291a0*/  MOV R15, 0xffffffff ;  /* 0xffffffff000f7802 */ /* 0x000fe20000000f00 */
[----:B------:R-:W-:Y:S01]  /*291b0*/  IMAD.MOV.U32 R11, RZ, RZ, 0x181f ;  /* 0x0000181fff0b7424 */ /* 0x000fe200078e00ff */
[----:B------:R-:W-:Y:S01]  /*291c0*/  @P0 LEA R8, R5, R22, 0x1 ;  /* 0x0000001605080211 */ /* 0x000fe200078e08ff */
[----:B------:R-:W-:-:S07]  /*291d0*/  IMAD.MOV.U32 R2, RZ, RZ, R14 ;  /* 0x000000ffff027224 */ /* 0x000fce00078e000e */
[----:B------:R-:W-:Y:S05]  /*291e0*/  WARPSYNC.COLLECTIVE R15, `(.L_x_6371) ;  /* 0x000000000f087348 */ /* 0x000fea0003c00000 */
[----:B------:R0:W1:Y:S02]  /*291f0*/  SHFL.IDX P6, R14, R13, R12, R11 ;  /* 0x0000000c0d0e7389 */ /* 0x00006400000c000b */
[----:B01----:R-:W-:Y:S01]  /*29200*/  ENDCOLLECTIVE ;  /* 0x000000000000791b */ /* 0x003fe20003800000 */
.L_x_6371:
[----:B------:R-:W-:Y:S02]  /*29210*/  IMAD.MOV.U32 R13, RZ, RZ, R0 ;  /* 0x000000ffff0d7224 */ /* 0x000fe400078e0000 */
[----:B------:R-:W-:Y:S02]  /*29220*/  IMAD.MOV.U32 R12, RZ, RZ, 0x1 ;  /* 0x00000001ff0c7424 */ /* 0x000fe400078e00ff */
[----:B------:R-:W-:-:S07]  /*29230*/  IMAD.MOV.U32 R3, RZ, RZ, R14 ;  /* 0x000000ffff037224 */ /* 0x000fce00078e000e */
[----:B------:R-:W-:Y:S05]  /*29240*/  WARPSYNC.COLLECTIVE R15, `(.L_x_6372) ;  /* 0x000000000f087348 */ /* 0x000fea0003c00000 */
[----:B------:R0:W1:Y:S02]  /*29250*/  SHFL.IDX P6, R14, R13, R12, R11 ;  /* 0x0000000c0d0e7389 */ /* 0x00006400000c000b */
[----:B01----:R-:W-:Y:S01]  /*29260*/  ENDCOLLECTIVE ;  /* 0x000000000000791b */ /* 0x003fe20003800000 */
.L_x_6372:
        /* <DEDUP_REMOVED lines=18> */
.L_x_6373:
[----:B------:R-:W-:Y:S01]  /*29390*/  IMAD.MOV.U32 R13, RZ, RZ, R0 ;  /* 0x000000ffff0d7224 */ /* 0x000fe200078e0000 */
[----:B------:R-:W-:Y:S01]  /*293a0*/  MOV R12, 0x2 ;  /* 0x00000002000c7802 */ /* 0x000fe20000000f00 */
[----:B------:R-:W-:-:S07]  /*293b0*/  IMAD.MOV.U32 R3, RZ, RZ, R14 ;  /* 0x000000ffff037224 */ /* 0x000fce00078e000e */
[----:B------:R-:W-:Y:S05]  /*293c0*/  WARPSYNC.COLLECTIVE R15, `(.L_x_6374) ;  /* 0x000000000f087348 */ /* 0x000fea0003c00000 */
[----:B------:R0:W1:Y:S02]  /*293d0*/  SHFL.IDX P6, R14, R13, R12, R11 ;  /* 0x0000000c0d0e7389 */ /* 0x00006400000c000b */
[----:B01----:R-:W-:Y:S01]  /*293e0*/  ENDCOLLECTIVE ;  /* 0x000000000000791b */ /* 0x003fe20003800000 */
.L_x_6374:
        /* <DEDUP_REMOVED lines=17> */
.L_x_6375:
[----:B------:R-:W-:Y:S01]  /*29500*/  @P1 IMAD R8, R5, 0x2, R22 ;  /* 0x0000000205081824 */ /* 0x000fe200078e0216 */
[----:B------:R-:W-:Y:S01]  /*29510*/  MOV R13, R0 ;  /* 0x00000000000d7202 */ /* 0x000fe20000000f00 */
[----:B------:R-:W-:Y:S01]  /*29520*/  IMAD.MOV.U32 R12, RZ, RZ, 0x3 ;  /* 0x00000003ff0c7424 */ /* 0x000fe200078e00ff */
[----:B------:R-:W-:-:S07]  /*29530*/  MOV R3, R14 ;  /* 0x0000000e00037202 */ /* 0x000fce0000000f00 */
[----:B------:R-:W-:Y:S05]  /*29540*/  WARPSYNC.COLLECTIVE R15, `(.L_x_6376) ;  /* 0x000000000f087348 */ /* 0x000fea0003c00000 */
[----:B------:R0:W1:Y:S02]  /*29550*/  SHFL.IDX P6, R14, R13, R12, R11 ;  /* 0x0000000c0d0e7389 */ /* 0x00006400000c000b */
[----:B01----:R-:W-:Y:S01]  /*29560*/  ENDCOLLECTIVE ;  /* 0x000000000000791b */ /* 0x003fe20003800000 */
.L_x_6376:
        /* <DEDUP_REMOVED lines=17> */
.L_x_6377:
[----:B------:R-:W-:Y:S01]  /*29680*/  @P1 LEA R8, R5, R22, 0x1 ;  /* 0x0000001605081211 */ /* 0x000fe200078e08ff */
[----:B------:R-:W-:Y:S02]  /*29690*/  IMAD.MOV.U32 R13, RZ, RZ, R0 ;  /* 0x000000ffff0d7224 */ /* 0x000fe400078e0000 */
[----:B------:R-:W-:Y:S02]  /*296a0*/  IMAD.MOV.U32 R12, RZ, RZ, 0x4 ;  /* 0x00000004ff0c7424 */ /* 0x000fe400078e00ff */
[----:B------:R-:W-:-:S07]  /*296b0*/  IMAD.MOV.U32 R3, RZ, RZ, R14 ;  /* 0x000000ffff037224 */ /* 0x000fce00078e000e */
[----:B------:R-:W-:Y:S05]  /*296c0*/  WARPSYNC.COLLECTIVE R15, `(.L_x_6378) ;  /* 0x000000000f087348 */ /* 0x000fea0003c00000 */
[----:B------:R0:W1:Y:S02]  /*296d0*/  SHFL.IDX P6, R14, R13, R12, R11 ;  /* 0x0000000c0d0e7389 */ /* 0x00006400000c000b */
[----:B01----:R-:W-:Y:S01]  /*296e0*/  ENDCOLLECTIVE ;  /* 0x000000000000791b */ /* 0x003fe20003800000 */
.L_x_6378:
        /* <DEDUP_REMOVED lines=17> */
.L_x_6379:
[----:B------:R-:W-:Y:S02]  /*29800*/  @P1 IMAD R8, R5, 0x2, R22 ;  /* 0x0000000205081824 */ /* 0x000fe400078e0216 */
[----:B------:R-:W-:Y:S01]  /*29810*/  IMAD.MOV.U32 R13, RZ, RZ, R0 ;  /* 0x000000ffff0d7224 */ /* 0x000fe200078e0000 */
[----:B------:R-:W-:Y:S01]  /*29820*/  MOV R12, 0x5 ;  /* 0x00000005000c7802 */ /* 0x000fe20000000f00 */
[----:B------:R-:W-:-:S07]  /*29830*/  IMAD.MOV.U32 R3, RZ, RZ, R14 ;  /* 0x000000ffff037224 */ /* 0x000fce00078e000e */
[----:B------:R-:W-:Y:S05]  /*29840*/  WARPSYNC.COLLECTIVE R15, `(.L_x_6380) ;  /* 0x000000000f087348 */ /* 0x000fea0003c00000 */
[----:B------:R0:W1:Y:S02]  /*29850*/  SHFL.IDX P6, R14, R13, R12, R11 ;  /* 0x0000000c0d0e7389 */ /* 0x00006400000c000b */
[----:B01----:R-:W-:Y:S01]  /*29860*/  ENDCOLLECTIVE ;  /* 0x000000000000791b */ /* 0x003fe20003800000 */
.L_x_6380:
        /* <DEDUP_REMOVED lines=14> */
.L_x_6381:
[----:B------:R-:W-:Y:S01]  /*29950*/  @!PT LDS RZ, [RZ] ;  /* 0x00000000fffff984 */ /* 0x000fe20000000800 */
[----:B------:R-:W-:Y:S01]  /*29960*/  @!PT LDS RZ, [RZ] ;  /* 0x00000000fffff984 */ /* 0x000fe20000000800 */
[----:B------:R-:W-:Y:S01]  /*29970*/  @!PT LDS RZ, [RZ] ;  /* 0x00000000fffff984 */ /* 0x000fe20000000800 */
[----:B------:R-:W-:Y:S04]  /*29980*/  @P1 LDGSTS.E.BYPASS.LTC128B.128 [R8+0x23400], desc[UR60][R2.64+0x80], !P3 ;  /* 0x2340008002081fae */ /* 0x000fe8000d901d7c */
[----:B------:R0:W-:Y:S02]  /*29990*/  @P1 LDGSTS.E.BYPASS.LTC128B.128 [R8+0x26400], desc[UR60][R2.64+0x100], !P2 ;  /* 0x2640010002081fae */ /* 0x0001e4000d101d7c */
[----:B0-----:R-:W-:Y:S01]  /*299a0*/  MOV R2, R14 ;  /* 0x0000000e00027202 */ /* 0x001fe20000000f00 */
[----:B------:R-:W-:Y:S06]  /*299b0*/  BRA `(.L_x_6382) ;  /* 0xffffffa4008c7947 */ /* 0x000fec000383ffff */
.L_x_6247:
[----:B------:R-:W-:Y:S01]  /*299c0*/  IMAD.MOV.U32 R13, RZ, RZ, R4 ;  /* 0x000000ffff0d7224 */ /* 0x000fe200078e0004 */
[----:B------:R-:W-:Y:S01]  /*299d0*/  MOV R11, 0x181f ;  /* 0x0000181f000b7802 */ /* 0x000fe20000000f00 */
[----:B------:R-:W-:Y:S02]  /*299e0*/  IMAD.MOV.U32 R12, RZ, RZ, RZ ;  /* 0x000000ffff0c7224 */ /* 0x000fe400078e00ff */
[----:B------:R-:W-:Y:S02]  /*299f0*/  IMAD.MOV.U32 R15, RZ, RZ, -0x1 ;  /* 0xffffffffff0f7424 */ /* 0x000fe400078e00ff */
[----:B-----5:R-:W-:Y:S02]  /*29a00*/  IMAD R5, R9, R6, RZ ;  /* 0x0000000609057224 */ /* 0x020fe400078e02ff */
[----:B------:R-:W-:-:S07]  /*29a10*/  IMAD R17, R17, 0x80, R8 ;  /* 0x0000008011117824 */ /* 0x000fce00078e0208 */
[----:B------:R-:W-:Y:S05]  /*29a20*/  WARPSYNC.COLLECTIVE R15, `(.L_x_6383) ;  /* 0x000000000f087348 */ /* 0x000fea0003c00000 */
[----:B------:R0:W1:Y:S02]  /*29a30*/  SHFL.IDX P6, R14, R13, R12, R11 ;  /* 0x0000000c0d0e7389 */ /* 0x00006400000c000b */
[----:B01----:R-:W-:Y:S01]  /*29a40*/  ENDCOLLECTIVE ;  /* 0x000000000000791b */ /* 0x003fe20003800000 */
.L_x_6383:
[C---:B------:R-:W-:Y:S01]  /*29a50*/  VIADD R6, R17.reuse, 0x10 ;  /* 0x0000001011067836 */ /* 0x040fe20000000000 */
[----:B------:R-:W-:Y:S02]  /*29a60*/  ISETP.GE.AND P1, PT, R17, R5, PT ;  /* 0x000000051100720c */ /* 0x000fe40003f26270 */
[----:B------:R-:W-:Y:S01]  /*29a70*/  MOV R13, R0 ;  /* 0x00000000000d7202 */ /* 0x000fe20000000f00 */
[----:B------:R-:W-:-:S10]  /*29a80*/  IMAD.MOV.U32 R2, RZ, RZ, R14 ;  /* 0x000000ffff027224 */ /* 0x000fd400078e000e */
[----:B------:R-:W-:Y:S05]  /*29a90*/  WARPSYNC.COLLECTIVE R15, `(.L_x_6384) ;  /* 0x000000000f087348 */ /* 0x000fea0003c00000 */
[----:B------:R0:W1:Y:S02]  /*29aa0*/  SHFL.IDX P6, R14, R13, R12, R11 ;  /* 0x0000000c0d0e7389 */ /* 0x00006400000c000b */
[----:B01----:R-:W-:Y:S01]  /*29ab0*/  ENDCOLLECTIVE ;  /* 0x000000000000791b */ /* 0x003fe20003800000 */
.L_x_6384:
        /* <DEDUP_REMOVED lines=8> */
.L_x_6385:
        /* <DEDUP_REMOVED lines=13> */
.L_x_6386:
        /* <DEDUP_REMOVED lines=8> */
.L_x_6387:
        /* <DEDUP_REMOVED lines=9> */
[----:B------:R-:W-:Y:S01]  /*29d20*/  VIADD R6, R17, 0x30 ;  /* 0x0000003011067836 */ /* 0x000fe20000000000 */
[----:B0-----:R-:W-:-:S11]  /*29d30*/  MOV R2, R14 ;  /* 0x0000000e00027202 */ /* 0x001fd60000000f00 */
[----:B------:R-:W-:Y:S05]  /*29d40*/  WARPSYNC.COLLECTIVE R15, `(.L_x_6388) ;  /* 0x000000000f087348 */ /* 0x000fea0003c00000 */
[----:B------:R0:W1:Y:S02]  /*29d50*/  SHFL.IDX P6, R14, R13, R12, R11 ;  /* 0x0000000c0d0e7389 */ /* 0x00006400000c000b */
[----:B01----:R-:W-:Y:S01]  /*29d60*/  ENDCOLLECTIVE ;  /* 0x000000000000791b */ /* 0x003fe20003800000 */
.L_x_6388:
        /* <DEDUP_REMOVED lines=8> */
.L_x_6389:
        /* <DEDUP_REMOVED lines=14> */
.L_x_6390:
        /* <DEDUP_REMOVED lines=8> */
.L_x_6391:
[----:B------:R-:W-:-:S05]  /*29f50*/  @!P1 MOV R3, R7 ;  /* 0x0000000700039202 */ /* 0x000fca0000000f00 */
        /* <DEDUP_REMOVED lines=13> */
.L_x_6392:
        /* <DEDUP_REMOVED lines=8> */
.L_x_6393:
        /* <DEDUP_REMOVED lines=14> */
.L_x_6394:
        /* <DEDUP_REMOVED lines=8> */
.L_x_6395:
        /* <DEDUP_REMOVED lines=13> */
.L_x_6396:
        /* <DEDUP_REMOVED lines=8> */
.L_x_6397:
[----:B------:R-:W-:-:S05]  /*2a360*/  @!P1 MOV R3, R7 ;  /* 0x0000000700039202 */ /* 0x000fca0000000f00 */
        /* <DEDUP_REMOVED lines=11> */
.L_x_6398:
[----:B------:R-:W-:Y:S05]  /*2a420*/  BRA `(.L_x_6399) ;  /* 0xffffffa400f07947 */ /* 0x000fea000383ffff */
.L_x_6252:
[----:B0-----:R0:W1:Y:S02]  /*2a430*/  SYNCS.PHASECHK.TRANS64.TRYWAIT P0, [R22+URZ+0x30820], R3 ;  /* 0x03082003160075a7 */ /* 0x001064000800017f */
[----:B-1----:R-:W-:Y:S05]  /*2a440*/  @!P0 NANOSLEEP.SYNCS 0x989680 ;  /* 0x009896800000895d */ /* 0x002fea0003900000 */
[----:B------:R-:W1:Y:S02]  /*2a450*/  @!P0 SYNCS.PHASECHK.TRANS64 P0, [R22+URZ+0x30820], R3 ;  /* 0x03082003160085a7 */ /* 0x000e64000800007f */
[----:B-1----:R-:W-:Y:S05]  /*2a460*/  @!P0 BRA `(.L_x_6252) ;  /* 0xfffffffc00f08947 */ /* 0x002fea000383ffff */
[----:B------:R-:W-:Y:S05]  /*2a470*/  BRA `(.L_x_6400) ;  /* 0xffffffa800687947 */ /* 0x000fea000383ffff */
.L_x_6257:
[----:B0-----:R0:W1:Y:S02]  /*2a480*/  SYNCS.PHASECHK.TRANS64.TRYWAIT P0, [R7+URZ+0x30840], R2 ;  /* 0x03084002070075a7 */ /* 0x001064000800017f */
[----:B-1----:R-:W-:Y:S05]  /*2a490*/  @!P0 NANOSLEEP.SYNCS 0x989680 ;  /* 0x009896800000895d */ /* 0x002fea0003900000 */
[----:B------:R-:W1:Y:S02]  /*2a4a0*/  @!P0 SYNCS.PHASECHK.TRANS64 P0, [R7+URZ+0x30840], R2 ;  /* 0x03084002070085a7 */ /* 0x000e64000800007f */
[----:B-1----:R-:W-:Y:S05]  /*2a4b0*/  @!P0 BRA `(.L_x_6257) ;  /* 0xfffffffc00f08947 */ /* 0x002fea000383ffff */
[----:B------:R-:W-:Y:S05]  /*2a4c0*/  BRA `(.L_x_6401) ;  /* 0xffffffac00447947 */ /* 0x000fea000383ffff */
.L_x_6258:
        /* <DEDUP_REMOVED lines=8> */
.L_x_6403:
[----:B------:R-:W-:Y:S05]  /*2a550*/  BSYNC B1 ;  /* 0x0000000000017941 */ /* 0x000fea0003800000 */
.L_x_6402:
[----:B------:R0:W-:Y:S04]  /*2a560*/  STL [R1+0x70], R0 ;  /* 0x0000700001007387 */ /* 0x0001e80000100800 */
[----:B0-----:R0:W5:Y:S01]  /*2a570*/  LDL.LU R0, [R1] ;  /* 0x0000000001007983 */ /* 0x0011620000300800 */
[----:B------:R-:W-:Y:S01]  /*2a580*/  IMAD.MOV.U32 R13, RZ, RZ, R8 ;  /* 0x000000ffff0d7224 */ /* 0x000fe200078e0008 */
[----:B------:R-:W-:Y:S01]  /*2a590*/  MOV R11, 0x181f ;  /* 0x0000181f000b7802 */ /* 0x000fe20000000f00 */
[----:B------:R-:W-:Y:S01]  /*2a5a0*/  IMAD.MOV.U32 R12, RZ, RZ, RZ ;  /* 0x000000ffff0c7224 */ /* 0x000fe200078e00ff */
[----:B------:R-:W-:Y:S01]  /*2a5b0*/  MOV R3, R14 ;  /* 0x0000000e00037202 */ /* 0x000fe20000000f00 */
[----:B------:R-:W-:Y:S01]  /*2a5c0*/  IMAD.MOV.U32 R15, RZ, RZ, -0x1 ;  /* 0xffffffffff0f7424 */ /* 0x000fe200078e00ff */
[----:B------:R-:W-:Y:S01]  /*2a5d0*/  SHF.L.U32 R4, R32, 0x1, RZ ;  /* 0x0000000120047819 */ /* 0x000fe200000006ff */
[----:B------:R-:W-:-:S07]  /*2a5e0*/  IMAD R5, R5, 0x2, R22 ;  /* 0x0000000205057824 */ /* 0x000fce00078e0216 */
[----:B0----5:R-:W-:Y:S05]  /*2a5f0*/  WARPSYNC.COLLECTIVE R15, `(.L_x_6404) ;  /* 0x000000000f087348 */ /* 0x021fea0003c00000 */
[----:B------:R1:W2:Y:S02]  /*2a600*/  SHFL.IDX P6, R14, R13, R12, R11 ;  /* 0x0000000c0d0e7389 */ /* 0x0002a400000c000b */
[----:B012--5:R-:W-:Y:S01]  /*2a610*/  ENDCOLLECTIVE ;  /* 0x000000000000791b */ /* 0x027fe20003800000 */
.L_x_6404:
[----:B------:R-:W-:Y:S01]  /*2a620*/  MOV R13, R6 ;  /* 0x00000006000d7202 */ /* 0x000fe20000000f00 */
[----:B------:R-:W-:Y:S02]  /*2a630*/  IMAD.MOV.U32 R12, RZ, RZ, 0x1 ;  /* 0x00000001ff0c7424 */ /* 0x000fe400078e00ff */
[----:B------:R-:W-:-:S07]  /*2a640*/  IMAD.MOV.U32 R2, RZ, RZ, R14 ;  /* 0x000000ffff027224 */ /* 0x000fce00078e000e */
[----:B------:R-:W-:Y:S05]  /*2a650*/  WARPSYNC.COLLECTIVE R15, `(.L_x_6405) ;  /* 0x000000000f087348 */ /* 0x000fea0003c00000 */
[----:B------:R0:W1:Y:S02]  /*2a660*/  SHFL.IDX P6, R14, R13, R12, R11 ;  /* 0x0000000c0d0e7389 */ /* 0x00006400000c000b */
[----:B01----:R-:W-:Y:S01]  /*2a670*/  ENDCOLLECTIVE ;  /* 0x000000000000791b */ /* 0x003fe20003800000 */
.L_x_6405:
[----:B------:R-:W-:-:S05]  /*2a680*/  IADD3 R2, P0, R2, R4, RZ ;  /* 0x0000000402027210 */ /* 0x000fca0007f1e0ff */
[----:B------:R-:W-:Y:S01]  /*2a690*/  IMAD.X R3, RZ, RZ, R3, P0 ;  /* 0x000000ffff037224 */ /* 0x000fe200000e0603 */
[----:B------:R-:W-:Y:S02]  /*2a6a0*/  MOV R13, R8 ;  /* 0x00000008000d7202 */ /* 0x000fe40000000f00 */
        /* <DEDUP_REMOVED lines=10> */
[----:B01----:R-:W-:-:S07]  /*2a750*/  IMAD.MOV.U32 R3, RZ, RZ, R14 ;  /* 0x000000ffff037224 */ /* 0x003fce00078e000e */
[----:B------:R-:W-:Y:S05]  /*2a760*/  WARPSYNC.COLLECTIVE R15, `(.L_x_6406) ;  /* 0x000000000f087348 */ /* 0x000fea0003c00000 */
[----:B------:R0:W1:Y:S02]  /*2a770*/  SHFL.IDX P6, R14, R13, R12, R11 ;  /* 0x0000000c0d0e7389 */ /* 0x00006400000c000b */
[----:B01----:R-:W-:Y:S01]  /*2a780*/  ENDCOLLECTIVE ;  /* 0x000000000000791b */ /* 0x003fe20003800000 */
.L_x_6406:
[----:B------:R-:W-:Y:S01]  /*2a790*/  MOV R13, R6 ;  /* 0x00000006000d7202 */ /* 0x000fe20000000f00 */
[----:B------:R-:W-:Y:S02]  /*2a7a0*/  IMAD.MOV.U32 R12, RZ, RZ, 0x2 ;  /* 0x00000002ff0c7424 */ /* 0x000fe400078e00ff */
[----:B------:R-:W-:-:S07]  /*2a7b0*/  IMAD.MOV.U32 R2, RZ, RZ, R14 ;  /* 0x000000ffff027224 */ /* 0x000fce00078e000e */
[----:B------:R-:W-:Y:S05]  /*2a7c0*/  WARPSYNC.COLLECTIVE R15, `(.L_x_6407) ;  /* 0x000000000f087348 */ /* 0x000fea0003c00000 */
[----:B------:R0:W1:Y:S02]  /*2a7d0*/  SHFL.IDX P6, R14, R13, R12, R11 ;  /* 0x0000000c0d0e7389 */ /* 0x00006400000c000b */
[----:B01----:R-:W-:Y:S01]  /*2a7e0*/  ENDCOLLECTIVE ;  /* 0x000000000000791b */ /* 0x003fe20003800000 */
.L_x_6407:
        /* <DEDUP_REMOVED lines=13> */
.L_x_6408:
[----:B------:R-:W-:Y:S01]  /*2a8c0*/  MOV R13, R6 ;  /* 0x00000006000d7202 */ /* 0x000fe20000000f00 */
[----:B------:R-:W-:Y:S02]  /*2a8d0*/  IMAD.MOV.U32 R12, RZ, RZ, 0x3 ;  /* 0x00000003ff0c7424 */ /* 0x000fe400078e00ff */
[----:B------:R-:W-:-:S07]  /*2a8e0*/  IMAD.MOV.U32 R2, RZ, RZ, R14 ;  /* 0x000000ffff027224 */ /* 0x000fce00078e000e */
[----:B------:R-:W-:Y:S05]  /*2a8f0*/  WARPSYNC.COLLECTIVE R15, `(.L_x_6409) ;  /* 0x000000000f087348 */ /* 0x000fea0003c00000 */
[----:B------:R0:W1:Y:S02]  /*2a900*/  SHFL.IDX P6, R14, R13, R12, R11 ;  /* 0x0000000c0d0e7389 */ /* 0x00006400000c000b */
[----:B01----:R-:W-:Y:S01]  /*2a910*/  ENDCOLLECTIVE ;  /* 0x000000000000791b */ /* 0x003fe20003800000 */
.L_x_6409:
        /* <DEDUP_REMOVED lines=13> */
.L_x_6410:
[----:B------:R-:W-:Y:S01]  /*2a9f0*/  MOV R13, R6 ;  /* 0x00000006000d7202 */ /* 0x000fe20000000f00 */
[----:B------:R-:W-:Y:S02]  /*2aa00*/  IMAD.MOV.U32 R12, RZ, RZ, 0x4 ;  /* 0x00000004ff0c7424 */ /* 0x000fe400078e00ff */
[----:B------:R-:W-:-:S07]  /*2aa10*/  IMAD.MOV.U32 R2, RZ, RZ, R14 ;  /* 0x000000ffff027224 */ /* 0x000fce00078e000e */
[----:B------:R-:W-:Y:S05]  /*2aa20*/  WARPSYNC.COLLECTIVE R15, `(.L_x_6411) ;  /* 0x000000000f087348 */ /* 0x000fea0003c00000 */
[----:B------:R0:W1:Y:S02]  /*2aa30*/  SHFL.IDX P6, R14, R13, R12, R11 ;  /* 0x0000000c0d0e7389 */ /* 0x00006400000c000b */
[----:B01----:R-:W-:Y:S01]  /*2aa40*/  ENDCOLLECTIVE ;  /* 0x000000000000791b */ /* 0x003fe20003800000 */
.L_x_6411:
        /* <DEDUP_REMOVED lines=13> */
.L_x_6412:
[----:B------:R-:W-:-:S05]  /*2ab20*/  IMAD.MOV.U32 R2, RZ, RZ, R14 ;  /* 0x000000ffff027224 */ /* 0x000fca00078e000e */
[----:B------:R-:W-:-:S05]  /*2ab30*/  IADD3 R2, P0, R2, R4, RZ ;  /* 0x0000000402027210 */ /* 0x000fca0007f1e0ff */
[----:B------:R-:W-:-:S05]  /*2ab40*/  IMAD.X R3, RZ, RZ, R34, P0 ;  /* 0x000000ffff037224 */ /* 0x000fca00000e0622 */
[----:B------:R-:W-:Y:S01]  /*2ab50*/  @!PT LDS RZ, [RZ] ;  /* 0x00000000fffff984 */ /* 0x000fe20000000800 */
[----:B------:R-:W-:Y:S01]  /*2ab60*/  @!PT LDS RZ, [RZ] ;  /* 0x00000000fffff984 */ /* 0x000fe20000000800 */
[----:B------:R-:W-:Y:S01]  /*2ab70*/  @!PT LDS RZ, [RZ] ;  /* 0x00000000fffff984 */ /* 0x000fe20000000800 */
[----:B------:R0:W-:Y:S01]  /*2ab80*/  LDGSTS.E.BYPASS.LTC128B.128 [R5+0x20400], desc[UR60][R2.64], !P1 ;  /* 0x2040000002057fae */ /* 0x0001e2000c901d7c */
[----:B------:R-:W-:-:S03]  /*2ab90*/  LOP3.LUT P1, RZ, R0, 0x40, RZ, 0xc0, !PT ;  /* 0x0000004000ff7812 */ /* 0x000fc6000782c0ff */
[----:B------:R0:W5:Y:S01]  /*2aba0*/  LDL.LU R0, [R1+0x70] ;  /* 0x0000700001007983 */ /* 0x0001620000300800 */
[----:B------:R-:W-:Y:S01]  /*2abb0*/  MOV R13, R6 ;  /* 0x00000006000d7202 */ /* 0x000fe20000000f00 */
[----:B------:R-:W-:Y:S02]  /*2abc0*/  IMAD.MOV.U32 R12, RZ, RZ, 0x5 ;  /* 0x00000005ff0c7424 */ /* 0x000fe400078e00ff */
[----:B------:R0:W-:Y:S06]  /*2abd0*/  LDGSTS.E.BYPASS.LTC128B.128 [R5+0x23400], desc[UR60][R2.64+0x80], !P5 ;  /* 0x2340008002057fae */ /* 0x0001ec000e901d7c */
[----:B0----5:R-:W-:Y:S05]  /*2abe0*/  WARPSYNC.COLLECTIVE R15, `(.L_x_6413) ;  /* 0x000000000f087348 */ /* 0x021fea0003c00000 */
[----:B------:R1:W2:Y:S02]  /*2abf0*/  SHFL.IDX P6, R14, R13, R12, R11 ;  /* 0x0000000c0d0e7389 */ /* 0x0002a400000c000b */
[----:B012--5:R-:W-:Y:S01]  /*2ac00*/  ENDCOLLECTIVE ;  /* 0x000000000000791b */ /* 0x027fe20003800000 */
.L_x_6413:
        /* <DEDUP_REMOVED lines=9> */
.L_x_6414:
[----:B------:R-:W-:Y:S01]  /*2aca0*/  IMAD.MOV.U32 R2, RZ, RZ, R14 ;  /* 0x000000ffff027224 */ /* 0x000fe200078e000e */
[----:B------:R-:W-:Y:S06]  /*2acb0*/  BRA `(.L_x_6415) ;  /* 0xffffffa800507947 */ /* 0x000fec000383ffff */
.L_x_6263:
[----:B0-----:R0:W2:Y:S02]  /*2acc0*/  SYNCS.PHASECHK.TRANS64.TRYWAIT P0, [R6+URZ+0x30860], R2 ;  /* 0x03086002060075a7 */ /* 0x0010a4000800017f */
[----:B--2---:R-:W-:Y:S05]  /*2acd0*/  @!P0 NANOSLEEP.SYNCS 0x989680 ;  /* 0x009896800000895d */ /* 0x004fea0003900000 */
[----:B------:R-:W2:Y:S02]  /*2ace0*/  @!P0 SYNCS.PHASECHK.TRANS64 P0, [R6+URZ+0x30860], R2 ;  /* 0x03086002060085a7 */ /* 0x000ea4000800007f */
[----:B--2---:R-:W-:Y:S05]  /*2acf0*/  @!P0 BRA `(.L_x_6263) ;  /* 0xfffffffc00f08947 */ /* 0x004fea000383ffff */
[----:B------:R-:W-:Y:S05]  /*2ad00*/  BRA `(.L_x_6416) ;  /* 0xffffffa800b87947 */ /* 0x000fea000383ffff */
.L_x_6264:
        /* <DEDUP_REMOVED lines=8> */
.L_x_6418:
[----:B------:R-:W-:Y:S05]  /*2ad90*/  BSYNC B1 ;  /* 0x0000000000017941 */ /* 0x000fea0003800000 */
.L_x_6417:
[----:B------:R-:W-:Y:S01]  /*2ada0*/  IMAD.MOV.U32 R13, RZ, RZ, R23 ;  /* 0x000000ffff0d7224 */ /* 0x000fe200078e0017 */
[----:B------:R-:W-:Y:S01]  /*2adb0*/  MOV R11, 0x181f ;  /* 0x0000181f000b7802 */ /* 0x000fe20000000f00 */
[----:B------:R-:W-:Y:S01]  /*2adc0*/  IMAD.MOV.U32 R12, RZ, RZ, RZ ;  /* 0x000000ffff0c7224 */ /* 0x000fe200078e00ff */
[----:B------:R-:W-:Y:S01]  /*2add0*/  MOV R3, R14 ;  /* 0x0000000e00037202 */ /* 0x000fe20000000f00 */
[----:B------:R-:W-:Y:S02]  /*2ade0*/  IMAD.MOV.U32 R15, RZ, RZ, -0x1 ;  /* 0xffffffffff0f7424 */ /* 0x000fe400078e00ff */
[----:B------:R-:W-:-:S07]  /*2adf0*/  IMAD R5, R5, 0x2, R22 ;  /* 0x0000000205057824 */ /* 0x000fce00078e0216 */
[----:B------:R-:W-:Y:S05]  /*2ae00*/  WARPSYNC.COLLECTIVE R15, `(.L_x_6419) ;  /* 0x000000000f087348 */ /* 0x000fea0003c00000 */
[----:B------:R0:W1:Y:S02]  /*2ae10*/  SHFL.IDX P6, R14, R13, R12, R11 ;  /* 0x0000000c0d0e7389 */ /* 0x00006400000c000b */
[----:B01----:R-:W-:Y:S01]  /*2ae20*/  ENDCOLLECTIVE ;  /* 0x000000000000791b */ /* 0x003fe20003800000 */
.L_x_6419:
[----:B------:R-:W-:Y:S01]  /*2ae30*/  IMAD.MOV.U32 R13, RZ, RZ, R24 ;  /* 0x000000ffff0d7224 */ /* 0x000fe200078e0018 */
[----:B------:R-:W-:Y:S01]  /*2ae40*/  MOV R12, 0x1 ;  /* 0x00000001000c7802 */ /* 0x000fe20000000f00 */
[----:B------:R-:W-:-:S07]  /*2ae50*/  IMAD.MOV.U32 R2, RZ, RZ, R14 ;  /* 0x000000ffff027224 */ /* 0x000fce00078e000e */
[----:B------:R-:W-:Y:S05]  /*2ae60*/  WARPSYNC.COLLECTIVE R15, `(.L_x_6420) ;  /* 0x000000000f087348 */ /* 0x000fea0003c00000 */
[----:B------:R0:W1:Y:S02]  /*2ae70*/  SHFL.IDX P6, R14, R13, R12, R11 ;  /* 0x0000000c0d0e7389 */ /* 0x00006400000c000b */
[----:B01----:R-:W-:Y:S01]  /*2ae80*/  ENDCOLLECTIVE ;  /* 0x000000000000791b */ /* 0x003fe20003800000 */
.L_x_6420:
        /* <DEDUP_REMOVED lines=16> */
.L_x_6421:
[----:B------:R-:W-:Y:S01]  /*2af90*/  IMAD.MOV.U32 R13, RZ, RZ, R24 ;  /* 0x000000ffff0d7224 */ /* 0x000fe200078e0018 */
[----:B------:R-:W-:Y:S02]  /*2afa0*/  MOV R12, 0x2 ;  /* 0x00000002000c7802 */ /* 0x000fe40000000f00 */
[----:B------:R-:W-:-:S07]  /*2afb0*/  MOV R2, R14 ;  /* 0x0000000e00027202 */ /* 0x000fce0000000f00 */
[----:B------:R-:W-:Y:S05]  /*2afc0*/  WARPSYNC.COLLECTIVE R15, `(.L_x_6422) ;  /* 0x000000000f087348 */ /* 0x000fea0003c00000 */
[----:B------:R0:W1:Y:S02]  /*2afd0*/  SHFL.IDX P6, R14, R13, R12, R11 ;  /* 0x0000000c0d0e7389 */ /* 0x00006400000c000b */
[----:B01----:R-:W-:Y:S01]  /*2afe0*/  ENDCOLLECTIVE ;  /* 0x000000000000791b */ /* 0x003fe20003800000 */
.L_x_6422:
        /* <DEDUP_REMOVED lines=16> */
.L_x_6423:
[----:B------:R-:W-:Y:S01]  /*2b0f0*/  IMAD.MOV.U32 R13, RZ, RZ, R24 ;  /* 0x000000ffff0d7224 */ /* 0x000fe200078e0018 */
[----:B------:R-:W-:Y:S02]  /*2b100*/  MOV R12, 0x3 ;  /* 0x00000003000c7802 */ /* 0x000fe40000000f00 */
[----:B------:R-:W-:-:S07]  /*2b110*/  MOV R2, R14 ;  /* 0x0000000e00027202 */ /* 0x000fce0000000f00 */
[----:B------:R-:W-:Y:S05]  /*2b120*/  WARPSYNC.COLLECTIVE R15, `(.L_x_6424) ;  /* 0x000000000f087348 */ /* 0x000fea0003c00000 */
[----:B------:R0:W1:Y:S02]  /*2b130*/  SHFL.IDX P6, R14, R13, R12, R11 ;  /* 0x0000000c0d0e7389 */ /* 0x00006400000c000b */
[----:B01----:R-:W-:Y:S01]  /*2b140*/  ENDCOLLECTIVE ;  /* 0x000000000000791b */ /* 0x003fe20003800000 */
.L_x_6424:
        /* <DEDUP_REMOVED lines=16> */
.L_x_6425:
[----:B------:R-:W-:Y:S01]  /*2b250*/  IMAD.MOV.U32 R13, RZ, RZ, R24 ;  /* 0x000000ffff0d7224 */ /* 0x000fe200078e0018 */
[----:B------:R-:W-:Y:S02]  /*2b260*/  MOV R12, 0x4 ;  /* 0x00000004000c7802 */ /* 0x000fe40000000f00 */
[----:B------:R-:W-:-:S07]  /*2b270*/  MOV R2, R14 ;  /* 0x0000000e00027202 */ /* 0x000fce0000000f00 */
[----:B------:R-:W-:Y:S05]  /*2b280*/  WARPSYNC.COLLECTIVE R15, `(.L_x_6426) ;  /* 0x000000000f087348 */ /* 0x000fea0003c00000 */
[----:B------:R0:W1:Y:S02]  /*2b290*/  SHFL.IDX P6, R14, R13, R12, R11 ;  /* 0x0000000c0d0e7389 */ /* 0x00006400000c000b */
[----:B01----:R-:W-:Y:S01]  /*2b2a0*/  ENDCOLLECTIVE ;  /* 0x000000000000791b */ /* 0x003fe20003800000 */
.L_x_6426:
        /* <DEDUP_REMOVED lines=16> */
.L_x_6427:
[----:B------:R-:W-:Y:S01]  /*2b3b0*/  IMAD.MOV.U32 R13, RZ, RZ, R24 ;  /* 0x000000ffff0d7224 */ /* 0x000fe200078e0018 */
[----:B------:R-:W-:Y:S02]  /*2b3c0*/  MOV R12, 0x5 ;  /* 0x00000005000c7802 */ /* 0x000fe40000000f00 */
[----:B------:R-:W-:-:S07]  /*2b3d0*/  MOV R2, R14 ;  /* 0x0000000e00027202 */ /* 0x000fce0000000f00 */
[----:B------:R-:W-:Y:S05]  /*2b3e0*/  WARPSYNC.COLLECTIVE R15, `(.L_x_6428) ;  /* 0x000000000f087348 */ /* 0x000fea0003c00000 */
[----:B------:R0:W1:Y:S02]  /*2b3f0*/  SHFL.IDX P6, R14, R13, R12, R11 ;  /* 0x0000000c0d0e7389 */ /* 0x00006400000c000b */
[----:B01----:R-:W-:Y:S01]  /*2b400*/  ENDCOLLECTIVE ;  /* 0x000000000000791b */ /* 0x003fe20003800000 */
.L_x_6428:
        /* <DEDUP_REMOVED lines=13> */
.L_x_6429:
[----:B------:R-:W-:Y:S01]  /*2b4e0*/  @!PT LDS RZ, [RZ] ;  /* 0x00000000fffff984 */ /* 0x000fe20000000800 */
[----:B------:R-:W-:Y:S01]  /*2b4f0*/  @!PT LDS RZ, [RZ] ;  /* 0x00000000fffff984 */ /* 0x000fe20000000800 */
[----:B------:R-:W-:Y:S01]  /*2b500*/  @!PT LDS RZ, [RZ] ;  /* 0x00000000fffff984 */ /* 0x000fe20000000800 */
[----:B------:R0:W-:Y:S01]  /*2b510*/  LDGSTS.E.BYPASS.LTC128B.128 [R5+0x5400], desc[UR60][R2.64+0x80], !P0 ;  /* 0x0540008002057fae */ /* 0x0001e2000c101d7c */
[----:B------:R-:W-:-:S13]  /*2b520*/  ISETP.LT.OR P0, PT, R7, 0x41, P1 ;  /* 0x000000410700780c */ /* 0x000fda0000f01670 */
[----:B------:R0:W-:Y:S01]  /*2b530*/  LDGSTS.E.BYPASS.LTC128B.128 [R5+0x8400], desc[UR60][R2.64+0x100], !P0 ;  /* 0x0840010002057fae */ /* 0x0001e2000c101d7c */
[----:B------:R-:W-:Y:S05]  /*2b540*/  BRA `(.L_x_6430) ;  /* 0xffffffa400a47947 */ /* 0x000fea000383ffff */
.L_x_6272:
[----:B0-----:R0:W1:Y:S02]  /*2b550*/  SYNCS.PHASECHK.TRANS64.TRYWAIT P0, [R0+URZ+0x30860], R3 ;  /* 0x03086003000075a7 */ /* 0x001064000800017f */
[----:B-1----:R-:W-:Y:S05]  /*2b560*/  @!P0 NANOSLEEP.SYNCS 0x989680 ;  /* 0x009896800000895d */ /* 0x002fea0003900000 */
[----:B------:R-:W1:Y:S02]  /*2b570*/  @!P0 SYNCS.PHASECHK.TRANS64 P0, [R0+URZ+0x30860], R3 ;  /* 0x03086003000085a7 */ /* 0x000e64000800007f */
[----:B-1----:R-:W-:Y:S05]  /*2b580*/  @!P0 BRA `(.L_x_6272) ;  /* 0xfffffffc00f08947 */ /* 0x002fea000383ffff */
[----:B------:R-:W-:Y:S05]  /*2b590*/  BRA `(.L_x_6431) ;  /* 0xffffffa800c87947 */ /* 0x000fea000383ffff */
.L_x_6273:
[----:B------:R-:W-:Y:S01]  /*2b5a0*/  BSSY B0, `(.L_x_6432) ;  /* 0x0000008000007945 */ /* 0x000fe20003800000 */
[----:B------:R-:W-:Y:S01]  /*2b5b0*/  MOV R13, R24 ;  /* 0x00000018000d7202 */ /* 0x000fe20000000f00 */
[----:B------:R-:W-:Y:S01]  /*2b5c0*/  IMAD.MOV.U32 R12, RZ, RZ, RZ ;  /* 0x000000ffff0c7224 */ /* 0x000fe200078e00ff */
[----:B------:R-:W-:Y:S01]  /*2b5d0*/  MOV R15, 0xffffffff ;  /* 0xffffffff000f7802 */ /* 0x000fe20000000f00 */
[----:B------:R-:W-:-:S07]  /*2b5e0*/  IMAD.MOV.U32 R11, RZ, RZ, 0x181f ;  /* 0x0000181fff0b7424 */ /* 0x000fce00078e00ff */
[----:B0-2---:R-:W-:Y:S05]  /*2b5f0*/  WARPSYNC.COLLECTIVE R15, `(.L_x_6433) ;  /* 0x000000000f087348 */ /* 0x005fea0003c00000 */
[----:B--2---:R1:W2:Y:S02]  /*2b600*/  SHFL.IDX P6, R14, R13, R12, R11 ;  /* 0x0000000c0d0e7389 */ /* 0x0042a400000c000b */
[----:B012---:R-:W-:Y:S01]  /*2b610*/  ENDCOLLECTIVE ;  /* 0x000000000000791b */ /* 0x007fe20003800000 */
.L_x_6433:
[----:B------:R-:W-:Y:S05]  /*2b620*/  BSYNC B0 ;  /* 0x0000000000007941 */ /* 0x000fea0003800000 */
.L_x_6432:
[----:B------:R-:W-:Y:S01]  /*2b630*/  IMAD.MOV.U32 R13, RZ, RZ, R23 ;  /* 0x000000ffff0d7224 */ /* 0x000fe200078e0017 */
[----:B------:R-:W-:Y:S01]  /*2b640*/  MOV R12, RZ ;  /* 0x000000ff000c7202 */ /* 0x000fe20000000f00 */
[----:B------:R-:W-:Y:S01]  /*2b650*/  IMAD.MOV.U32 R11, RZ, RZ, 0x181f ;  /* 0x0000181fff0b7424 */ /* 0x000fe200078e00ff */
[----:B------:R-:W-:Y:S01]  /*2b660*/  SHF.L.U32 R5, R32, 0x1, RZ ;  /* 0x0000000120057819 */ /* 0x000fe200000006ff */
[----:B------:R-:W-:Y:S02]  /*2b670*/  IMAD.MOV.U32 R15, RZ, RZ, -0x1 ;  /* 0xffffffffff0f7424 */ /* 0x000fe400078e00ff */
[----:B------:R-:W-:Y:S02]  /*2b680*/  IMAD.MOV.U32 R3, RZ, RZ, R14 ;  /* 0x000000ffff037224 */ /* 0x000fe400078e000e */
[----:B------:R-:W-:-:S07]  /*2b690*/  IMAD R4, R7, 0x2, R22 ;  /* 0x0000000207047824 */ /* 0x000fce00078e0216 */
[----:B------:R-:W-:Y:S05]  /*2b6a0*/  WARPSYNC.COLLECTIVE R15, `(.L_x_6434) ;  /* 0x000000000f087348 */ /* 0x000fea0003c00000 */
[----:B------:R0:W1:Y:S02]  /*2b6b0*/  SHFL.IDX P6, R14, R13, R12, R11 ;  /* 0x0000000c0d0e7389 */ /* 0x00006400000c000b */
[----:B01----:R-:W-:Y:S01]  /*2b6c0*/  ENDCOLLECTIVE ;  /* 0x000000000000791b */ /* 0x003fe20003800000 */
.L_x_6434:
[----:B------:R-:W-:Y:S02]  /*2b6d0*/  ULDC UR4, c[0x0][0x2f4] ;  /* 0x0000bd0000047ab9 */ /* 0x000fe40000000800 */
        /* <DEDUP_REMOVED lines=12> */
.L_x_6435:
[----:B------:R-:W-:Y:S01]  /*2b7a0*/  @!PT LDS RZ, [RZ] ;  /* 0x00000000fffff984 */ /* 0x000fe20000000800 */
[----:B------:R-:W-:Y:S01]  /*2b7b0*/  @!PT LDS RZ, [RZ] ;  /* 0x00000000fffff984 */ /* 0x000fe20000000800 */
[----:B------:R-:W-:Y:S01]  /*2b7c0*/  @!PT LDS RZ, [RZ] ;  /* 0x00000000fffff984 */ /* 0x000fe20000000800 */
[----:B------:R0:W-:Y:S01]  /*2b7d0*/  LDGSTS.E.BYPASS.LTC128B.128 [R4+0x400], desc[UR60][R2.64], !P3 ;  /* 0x0040000002047fae */ /* 0x0001e2000d901d7c */
[----:B------:R-:W-:-:S03]  /*2b7e0*/  ISETP.LT.OR P3, PT, R6, 0x1, P0 ;  /* 0x000000010600780c */ /* 0x000fc60000761670 */
[----:B------:R0:W-:Y:S01]  /*2b7f0*/  LDGSTS.E.BYPASS.LTC128B.128 [R4+0x3400], desc[UR60][R2.64+0x80], !P4 ;  /* 0x0340008002047fae */ /* 0x0001e2000e101d7c */
[----:B------:R-:W-:-:S09]  /*2b800*/  MOV R13, R23 ;  /* 0x00000017000d7202 */ /* 0x000fd20000000f00 */
[----:B------:R0:W-:Y:S01]  /*2b810*/  LDGSTS.E.BYPASS.LTC128B.128 [R4+0x6400], desc[UR60][R2.64+0x100], !P3 ;  /* 0x0640010002047fae */ /* 0x0001e2000d901d7c */
[----:B------:R-:W-:Y:S01]  /*2b820*/  ISETP.LT.OR P3, PT, R6, 0x11, P2 ;  /* 0x000000110600780c */ /* 0x000fe20001761670 */
[----:B------:R-:W-:-:S12]  /*2b830*/  IMAD.MOV.U32 R7, RZ, RZ, R14 ;  /* 0x000000ffff077224 */ /* 0x000fd800078e000e */
[----:B0-----:R-:W-:Y:S05]  /*2b840*/  WARPSYNC.COLLECTIVE R15, `(.L_x_6436) ;  /* 0x000000000f087348 */ /* 0x001fea0003c00000 */
[----:B------:R1:W2:Y:S02]  /*2b850*/  SHFL.IDX P6, R14, R13, R12, R11 ;  /* 0x0000000c0d0e7389 */ /* 0x0002a400000c000b */
[----:B012---:R-:W-:Y:S01]  /*2b860*/  ENDCOLLECTIVE ;  /* 0x000000000000791b */ /* 0x007fe20003800000 */
.L_x_6436:
[----:B------:R-:W-:Y:S01]  /*2b870*/  IMAD.MOV.U32 R13, RZ, RZ, R24 ;  /* 0x000000ffff0d7224 */ /* 0x000fe200078e0018 */
[----:B------:R-:W-:Y:S02]  /*2b880*/  MOV R12, 0x2 ;  /* 0x00000002000c7802 */ /* 0x000fe40000000f00 */
[----:B------:R-:W-:-:S13]  /*2b890*/  IADD3 R2, P4, R14, R5, RZ ;  /* 0x000000050e027210 */ /* 0x000fda0007f9e0ff */
[----:B------:R-:W-:Y:S05]  /*2b8a0*/  WARPSYNC.COLLECTIVE R15, `(.L_x_6437) ;  /* 0x000000000f087348 */ /* 0x000fea0003c00000 */
[----:B------:R0:W1:Y:S02]  /*2b8b0*/  SHFL.IDX P6, R14, R13, R12, R11 ;  /* 0x0000000c0d0e7389 */ /* 0x00006400000c000b */
[----:B01----:R-:W-:Y:S01]  /*2b8c0*/  ENDCOLLECTIVE ;  /* 0x000000000000791b */ /* 0x003fe20003800000 */
.L_x_6437:
        /* <DEDUP_REMOVED lines=15> */
.L_x_6438:
[----:B------:R-:W-:Y:S02]  /*2b9c0*/  IMAD.MOV.U32 R13, RZ, RZ, R24 ;  /* 0x000000ffff0d7224 */ /* 0x000fe400078e0018 */
[----:B------:R-:W-:Y:S01]  /*2b9d0*/  IMAD.MOV.U32 R12, RZ, RZ, 0x3 ;  /* 0x00000003ff0c7424 */ /* 0x000fe200078e00ff */
[----:B------:R-:W-:-:S13]  /*2b9e0*/  IADD3 R2, P4, R14, R5, RZ ;  /* 0x000000050e027210 */ /* 0x000fda0007f9e0ff */
[----:B------:R-:W-:Y:S05]  /*2b9f0*/  WARPSYNC.COLLECTIVE R15, `(.L_x_6439) ;  /* 0x000000000f087348 */ /* 0x000fea0003c00000 */
[----:B------:R0:W1:Y:S02]  /*2ba00*/  SHFL.IDX P6, R14, R13, R12, R11 ;  /* 0x0000000c0d0e7389 */ /* 0x00006400000c000b */
[----:B01----:R-:W-:Y:S01]  /*2ba10*/  ENDCOLLECTIVE ;  /* 0x000000000000791b */ /* 0x003fe20003800000 */
.L_x_6439:
[----:B------:R-:W-:Y:S02]  /*2ba20*/  IADD3.X R3, RZ, R7, RZ, P4, !PT ;  /* 0x00000007ff037210 */ /* 0x000fe400027fe4ff */
[----:B------:R-:W-:-:S03]  /*2ba30*/  ISETP.LT.OR P4, PT, R6, 0x21, P1 ;  /* 0x000000210600780c */ /* 0x000fc60000f81670 */
[----:B------:R-:W-:Y:S01]  /*2ba40*/  @!PT LDS RZ, [RZ] ;  /* 0x00000000fffff984 */ /* 0x000fe20000000800 */
[----:B------:R-:W-:Y:S01]  /*2ba50*/  @!PT LDS RZ, [RZ] ;  /* 0x00000000fffff984 */ /* 0x000fe20000000800 */
[----:B------:R-:W-:Y:S01]  /*2ba60*/  @!PT LDS RZ, [RZ] ;  /* 0x00000000fffff984 */ /* 0x000fe20000000800 */
[----:B------:R0:W-:Y:S01]  /*2ba70*/  LDGSTS.E.BYPASS.LTC128B.128 [R4+0x1400], desc[UR60][R2.64], !P3 ;  /* 0x0140000002047fae */ /* 0x0001e2000d901d7c */
[----:B------:R-:W-:Y:S01]  /*2ba80*/  ISETP.LT.OR P3, PT, R6, 0x21, P0 ;  /* 0x000000210600780c */ /* 0x000fe20000761670 */
[----:B------:R-:W-:-:S08]  /*2ba90*/  IMAD.MOV.U32 R13, RZ, RZ, R23 ;  /* 0x000000ffff0d7224 */ /* 0x000fd000078e0017 */
[----:B------:R0:W-:Y:S04]  /*2baa0*/  LDGSTS.E.BYPASS.LTC128B.128 [R4+0x4400], desc[UR60][R2.64+0x80], !P4 ;  /* 0x0440008002047fae */ /* 0x0001e8000e101d7c */
[----:B------:R0:W-:Y:S01]  /*2bab0*/  LDGSTS.E.BYPASS.LTC128B.128 [R4+0x7400], desc[UR60][R2.64+0x100], !P3 ;  /* 0x0740010002047fae */ /* 0x0001e2000d901d7c */
[----:B------:R-:W-:Y:S02]  /*2bac0*/  ISETP.LT.OR P3, PT, R6, 0x31, P2 ;  /* 0x000000310600780c */ /* 0x000fe40001761670 */
[----:B------:R-:W-:-:S11]  /*2bad0*/  MOV R7, R14 ;  /* 0x0000000e00077202 */ /* 0x000fd60000000f00 */
[----:B0-----:R-:W-:Y:S05]  /*2bae0*/  WARPSYNC.COLLECTIVE R15, `(.L_x_6440) ;  /* 0x000000000f087348 */ /* 0x001fea0003c00000 */
[----:B------:R1:W2:Y:S02]  /*2baf0*/  SHFL.IDX P6, R14, R13, R12, R11 ;  /* 0x0000000c0d0e7389 */ /* 0x0002a400000c000b */
[----:B012---:R-:W-:Y:S01]  /*2bb00*/  ENDCOLLECTIVE ;  /* 0x000000000000791b */ /* 0x007fe20003800000 */
.L_x_6440:
[----:B------:R-:W-:Y:S01]  /*2bb10*/  MOV R13, R24 ;  /* 0x00000018000d7202 */ /* 0x000fe20000000f00 */
[----:B------:R-:W-:Y:S01]  /*2bb20*/  IMAD.MOV.U32 R12, RZ, RZ, 0x4 ;  /* 0x00000004ff0c7424 */ /* 0x000fe200078e00ff */
[----:B------:R-:W-:-:S13]  /*2bb30*/  IADD3 R2, P4, R14, R5, RZ ;  /* 0x000000050e027210 */ /* 0x000fda0007f9e0ff */
[----:B------:R-:W-:Y:S05]  /*2bb40*/  WARPSYNC.COLLECTIVE R15, `(.L_x_6441) ;  /* 0x000000000f087348 */ /* 0x000fea0003c00000 */
[----:B------:R0:W1:Y:S02]  /*2bb50*/  SHFL.IDX P6, R14, R13, R12, R11 ;  /* 0x0000000c0d0e7389 */ /* 0x00006400000c000b */
[----:B01----:R-:W-:Y:S01]  /*2bb60*/  ENDCOLLECTIVE ;  /* 0x000000000000791b */ /* 0x003fe20003800000 */
.L_x_6441:
        /* <DEDUP_REMOVED lines=15> */
.L_x_6442:
[----:B------:R-:W-:Y:S01]  /*2bc60*/  IMAD.MOV.U32 R13, RZ, RZ, R24 ;  /* 0x000000ffff0d7224 */ /* 0x000fe200078e0018 */
[----:B------:R-:W-:Y:S02]  /*2bc70*/  MOV R12, 0x5 ;  /* 0x00000005000c7802 */ /* 0x000fe40000000f00 */
[----:B------:R-:W-:-:S13]  /*2bc80*/  IADD3 R2, P4, R14, R5, RZ ;  /* 0x000000050e027210 */ /* 0x000fda0007f9e0ff */
[----:B------:R-:W-:Y:S05]  /*2bc90*/  WARPSYNC.COLLECTIVE R15, `(.L_x_6443) ;  /* 0x000000000f087348 */ /* 0x000fea0003c00000 */
[----:B------:R0:W1:Y:S02]  /*2bca0*/  SHFL.IDX P6, R14, R13, R12, R11 ;  /* 0x0000000c0d0e7389 */ /* 0x00006400000c000b */
[----:B01----:R-:W-:Y:S01]  /*2bcb0*/  ENDCOLLECTIVE ;  /* 0x000000000000791b */ /* 0x003fe20003800000 */
.L_x_6443:
        /* <DEDUP_REMOVED lines=14> */
.L_x_6444:
[----:B------:R-:W-:Y:S05]  /*2bda0*/  BRA `(.L_x_6445) ;  /* 0xffffffa400cc7947 */ /* 0x000fea000383ffff */
.L_x_6278:
[----:B------:R-:W-:Y:S01]  /*2bdb0*/  BSSY B0, `(.L_x_6446) ;  /* 0x0000008000007945 */ /* 0x000fe20003800000 */
[----:B------:R-:W-:Y:S01]  /*2bdc0*/  MOV R13, R16 ;  /* 0x00000010000d7202 */ /* 0x000fe20000000f00 */
[----:B------:R-:W-:Y:S01]  /*2bdd0*/  IMAD.MOV.U32 R12, RZ, RZ, RZ ;  /* 0x000000ffff0c7224 */ /* 0x000fe200078e00ff */
[----:B------:R-:W-:Y:S01]  /*2bde0*/  MOV R15, 0xffffffff ;  /* 0xffffffff000f7802 */ /* 0x000fe20000000f00 */
[----:B-1----:R-:W-:-:S07]  /*2bdf0*/  IMAD.MOV.U32 R11, RZ, RZ, 0x1f ;  /* 0x0000001fff0b7424 */ /* 0x002fce00078e00ff */
[----:B------:R-:W-:Y:S05]  /*2be00*/  WARPSYNC.COLLECTIVE R15, `(.L_x_6447) ;  /* 0x000000000f087348 */ /* 0x000fea0003c00000 */
[----:B------:R0:W1:Y:S02]  /*2be10*/  SHFL.IDX P6, R14, R13, R12, R11 ;  /* 0x0000000c0d0e7389 */ /* 0x00006400000c000b */
[----:B01----:R-:W-:Y:S01]  /*2be20*/  ENDCOLLECTIVE ;  /* 0x000000000000791b */ /* 0x003fe20003800000 */
.L_x_6447:
[----:B------:R-:W-:Y:S05]  /*2be30*/  BSYNC B0 ;  /* 0x0000000000007941 */ /* 0x000fea0003800000 */
.L_x_6446:
        /* <DEDUP_REMOVED lines=9> */
.L_x_6448:
[----:B------:R-:W-:Y:S02]  /*2bed0*/  ULDC UR4, c[0x0][0xc3c] ;  /* 0x00030f0000047ab9 */ /* 0x000fe40000000800 */
[----:B------:R-:W-:-:S13]  /*2bee0*/  ISETP.GE.OR P1, PT, R9, UR4, !P0 ;  /* 0x0000000409007c0c */ /* 0x000fda000c726670 */
[----:B------:R-:W0:Y:S08]  /*2bef0*/  @!P1 LDC.64 R2, c[0x0][0xc80] ;  /* 0x00032000ff029b82 */ /* 0x000e300000000a00 */
[----:B------:R-:W1:Y:S01]  /*2bf00*/  @!P1 LDC.64 R4, c[0x0][0xc78] ;  /* 0x00031e00ff049b82 */ /* 0x000e620000000a00 */
[----:B------:R-:W-:Y:S01]  /*2bf10*/  IMAD.MOV.U32 R17, RZ, RZ, RZ ;  /* 0x000000ffff117224 */ /* 0x000fe200078e00ff */
[----:B------:R-:W-:-:S02]  /*2bf20*/  MOV R11, RZ ;  /* 0x000000ff000b7202 */ /* 0x000fc40000000f00 */
[----:B------:R-:W-:Y:S01]  /*2bf30*/  MOV R7, R14 ;  /* 0x0000000e00077202 */ /* 0x000fe20000000f00 */
        /* <DEDUP_REMOVED lines=17> */
.L_x_6449:
[----:B------:R-:W-:Y:S02]  /*2c050*/  MOV R12, 0x2 ;  /* 0x00000002000c7802 */ /* 0x000fe40000000f00 */
[----:B------:R-:W-:-:S05]  /*2c060*/  SEL R14, R14, RZ, P1 ;  /* 0x000000ff0e0e7207 */ /* 0x000fca0000800000 */
[----:B------:R-:W-:-:S04]  /*2c070*/  IMAD.IADD R5, R13, 0x1, R14 ;  /* 0x000000010d057824 */ /* 0x000fc800078e020e */
[----:B------:R-:W-:-:S07]  /*2c080*/  IMAD.MOV.U32 R13, RZ, RZ, R5 ;  /* 0x000000ffff0d7224 */ /* 0x000fce00078e0005 */
[----:B------:R-:W-:Y:S05]  /*2c090*/  WARPSYNC.COLLECTIVE R15, `(.L_x_6450) ;  /* 0x000000000f087348 */ /* 0x000fea0003c00000 */
[----:B------:R0:W1:Y:S02]  /*2c0a0*/  SHFL.UP P6, R14, R13, R12, R11 ;  /* 0x0400000c0d0e7389 */ /* 0x00006400000c000b */
[----:B01----:R-:W-:Y:S01]  /*2c0b0*/  ENDCOLLECTIVE ;  /* 0x000000000000791b */ /* 0x003fe20003800000 */
.L_x_6450:
[----:B------:R-:W-:Y:S02]  /*2c0c0*/  MOV R12, 0x4 ;  /* 0x00000004000c7802 */ /* 0x000fe40000000f00 */
[----:B------:R-:W-:-:S05]  /*2c0d0*/  SEL R2, R14, RZ, P2 ;  /* 0x000000ff0e027207 */ /* 0x000fca0001000000 */
[----:B------:R-:W-:-:S04]  /*2c0e0*/  IMAD.IADD R2, R5, 0x1, R2 ;  /* 0x0000000105027824 */ /* 0x000fc800078e0202 */
[----:B------:R-:W-:-:S07]  /*2c0f0*/  IMAD.MOV.U32 R13, RZ, RZ, R2 ;  /* 0x000000ffff0d7224 */ /* 0x000fce00078e0002 */
[----:B------:R-:W-:Y:S05]  /*2c100*/  WARPSYNC.COLLECTIVE R15, `(.L_x_6451) ;  /* 0x000000000f087348 */ /* 0x000fea0003c00000 */
[----:B------:R0:W1:Y:S02]  /*2c110*/  SHFL.UP P6, R14, R13, R12, R11 ;  /* 0x0400000c0d0e7389 */ /* 0x00006400000c000b */
[----:B01----:R-:W-:Y:S01]  /*2c120*/  ENDCOLLECTIVE ;  /* 0x000000000000791b */ /* 0x003fe20003800000 */
.L_x_6451:
[----:B------:R-:W-:Y:S02]  /*2c130*/  MOV R12, 0x8 ;  /* 0x00000008000c7802 */ /* 0x000fe40000000f00 */
[----:B------:R-:W-:-:S05]  /*2c140*/  SEL R3, R14, RZ, P3 ;  /* 0x000000ff0e037207 */ /* 0x000fca0001800000 */
[----:B------:R-:W-:-:S04]  /*2c150*/  IMAD.IADD R3, R2, 0x1, R3 ;  /* 0x0000000102037824 */ /* 0x000fc800078e0203 */
[----:B------:R-:W-:-:S07]  /*2c160*/  IMAD.MOV.U32 R13, RZ, RZ, R3 ;  /* 0x000000ffff0d7224 */ /* 0x000fce00078e0003 */
[----:B------:R-:W-:Y:S05]  /*2c170*/  WARPSYNC.COLLECTIVE R15, `(.L_x_6452) ;  /* 0x000000000f087348 */ /* 0x000fea0003c00000 */
[----:B------:R0:W1:Y:S02]  /*2c180*/  SHFL.UP P6, R14, R13, R12, R11 ;  /* 0x0400000c0d0e7389 */ /* 0x00006400000c000b */
[----:B01----:R-:W-:Y:S01]  /*2c190*/  ENDCOLLECTIVE ;  /* 0x000000000000791b */ /* 0x003fe20003800000 */
.L_x_6452:
[----:B------:R-:W-:Y:S02]  /*2c1a0*/  MOV R12, 0x10 ;  /* 0x00000010000c7802 */ /* 0x000fe40000000f00 */
[----:B------:R-:W-:-:S05]  /*2c1b0*/  SEL R14, R14, RZ, P4 ;  /* 0x000000ff0e0e7207 */ /* 0x000fca0002000000 */
[----:B------:R-:W-:-:S04]  /*2c1c0*/  IMAD.IADD R5, R3, 0x1, R14 ;  /* 0x0000000103057824 */ /* 0x000fc800078e020e */
[----:B------:R-:W-:-:S07]  /*2c1d0*/  IMAD.MOV.U32 R13, RZ, RZ, R5 ;  /* 0x000000ffff0d7224 */ /* 0x000fce00078e0005 */
[----:B------:R-:W-:Y:S05]  /*2c1e0*/  WARPSYNC.COLLECTIVE R15, `(.L_x_6453) ;  /* 0x000000000f087348 */ /* 0x000fea0003c00000 */
[----:B------:R0:W1:Y:S02]  /*2c1f0*/  SHFL.UP P6, R14, R13, R12, R11 ;  /* 0x0400000c0d0e7389 */ /* 0x00006400000c000b */
[----:B01----:R-:W-:Y:S01]  /*2c200*/  ENDCOLLECTIVE ;  /* 0x000000000000791b */ /* 0x003fe20003800000 */
.L_x_6453:
        /* <DEDUP_REMOVED lines=8> */
.L_x_6454:
[----:B------:R-:W-:Y:S05]  /*2c290*/  BRA `(.L_x_6455) ;  /* 0xffffffa400e87947 */ /* 0x000fea000383ffff */
.L_x_6281:
[----:B------:R-:W-:Y:S01]  /*2c2a0*/  BSSY B0, `(.L_x_6456) ;  /* 0x0000007000007945 */ /* 0x000fe20003800000 */
[----:B------:R-:W-:Y:S01]  /*2c2b0*/  MOV R12, 0x1 ;  /* 0x00000001000c7802 */ /* 0x000fe20000000f00 */
[----:B-1----:R-:W-:Y:S02]  /*2c2c0*/  IMAD.MOV.U32 R11, RZ, RZ, RZ ;  /* 0x000000ffff0b7224 */ /* 0x002fe400078e00ff */
[----:B------:R-:W-:-:S07]  /*2c2d0*/  IMAD.MOV.U32 R15, RZ, RZ, -0x1 ;  /* 0xffffffffff0f7424 */ /* 0x000fce00078e00ff */
[----:B------:R-:W-:Y:S05]  /*2c2e0*/  WARPSYNC.COLLECTIVE R15, `(.L_x_6457) ;  /* 0x000000000f087348 */ /* 0x000fea0003c00000 */
[----:B------:R0:W1:Y:S02]  /*2c2f0*/  SHFL.UP P6, R14, R13, R12, R11 ;  /* 0x0400000c0d0e7389 */ /* 0x00006400000c000b */
[----:B01----:R-:W-:Y:S01]  /*2c300*/  ENDCOLLECTIVE ;  /* 0x000000000000791b */ /* 0x003fe20003800000 */
.L_x_6457:
[----:B------:R-:W-:Y:S05]  /*2c310*/  BSYNC B0 ;  /* 0x0000000000007941 */ /* 0x000fea0003800000 */
.L_x_6456:
        /* <DEDUP_REMOVED lines=8> */
.L_x_6458:
[----:B------:R-:W-:Y:S02]  /*2c3a0*/  MOV R12, 0x4 ;  /* 0x00000004000c7802 */ /* 0x000fe40000000f00 */
[----:B------:R-:W-:-:S05]  /*2c3b0*/  SEL R2, R14, RZ, P2 ;  /* 0x000000ff0e027207 */ /* 0x000fca0001000000 */
[----:B------:R-:W-:-:S04]  /*2c3c0*/  IMAD.IADD R2, R13, 0x1, R2 ;  /* 0x000000010d027824 */ /* 0x000fc800078e0202 */
[----:B------:R-:W-:-:S07]  /*2c3d0*/  IMAD.MOV.U32 R13, RZ, RZ, R2 ;  /* 0x000000ffff0d7224 */ /* 0x000fce00078e0002 */
[----:B------:R-:W-:Y:S05]  /*2c3e0*/  WARPSYNC.COLLECTIVE R15, `(.L_x_6459) ;  /* 0x000000000f087348 */ /* 0x000fea0003c00000 */
[----:B------:R0:W1:Y:S02]  /*2c3f0*/  SHFL.UP P6, R14, R13, R12, R11 ;  /* 0x0400000c0d0e7389 */ /* 0x00006400000c000b */
[----:B01----:R-:W-:Y:S01]  /*2c400*/  ENDCOLLECTIVE ;  /* 0x000000000000791b */ /* 0x003fe20003800000 */
.L_x_6459:
[----:B------:R-:W-:Y:S02]  /*2c410*/  MOV R12, 0x8 ;  /* 0x00000008000c7802 */ /* 0x000fe40000000f00 */
[----:B------:R-:W-:-:S05]  /*2c420*/  SEL R3, R14, RZ, P3 ;  /* 0x000000ff0e037207 */ /* 0x000fca0001800000 */
[----:B------:R-:W-:-:S04]  /*2c430*/  IMAD.IADD R3, R2, 0x1, R3 ;  /* 0x0000000102037824 */ /* 0x000fc800078e0203 */
[----:B------:R-:W-:-:S07]  /*2c440*/  IMAD.MOV.U32 R13, RZ, RZ, R3 ;  /* 0x000000ffff0d7224 */ /* 0x000fce00078e0003 */
[----:B------:R-:W-:Y:S05]  /*2c450*/  WARPSYNC.COLLECTIVE R15, `(.L_x_6460) ;  /* 0x000000000f087348 */ /* 0x000fea0003c00000 */
[----:B------:R0:W1:Y:S02]  /*2c460*/  SHFL.UP P6, R14, R13, R12, R11 ;  /* 0x0400000c0d0e7389 */ /* 0x00006400000c000b */
[----:B01----:R-:W-:Y:S01]  /*2c470*/  ENDCOLLECTIVE ;  /* 0x000000000000791b */ /* 0x003fe20003800000 */
.L_x_6460:
[----:B------:R-:W-:Y:S02]  /*2c480*/  MOV R12, 0x10 ;  /* 0x00000010000c7802 */ /* 0x000fe40000000f00 */
[----:B------:R-:W-:-:S05]  /*2c490*/  SEL R14, R14, RZ, P4 ;  /* 0x000000ff0e0e7207 */ /* 0x000fca0002000000 */
[----:B------:R-:W-:-:S04]  /*2c4a0*/  IMAD.IADD R5, R3, 0x1, R14 ;  /* 0x0000000103057824 */ /* 0x000fc800078e020e */
[----:B------:R-:W-:-:S07]  /*2c4b0*/  IMAD.MOV.U32 R13, RZ, RZ, R5 ;  /* 0x000000ffff0d7224 */ /* 0x000fce00078e0005 */
[----:B------:R-:W-:Y:S05]  /*2c4c0*/  WARPSYNC.COLLECTIVE R15, `(.L_x_6461) ;  /* 0x000000000f087348 */ /* 0x000fea0003c00000 */
[----:B------:R0:W1:Y:S02]  /*2c4d0*/  SHFL.UP P6, R14, R13, R12, R11 ;  /* 0x0400000c0d0e7389 */ /* 0x00006400000c000b */
[----:B01----:R-:W-:Y:S01]  /*2c4e0*/  ENDCOLLECTIVE ;  /* 0x000000000000791b */ /* 0x003fe20003800000 */
.L_x_6461:
        /* <DEDUP_REMOVED lines=8> */
.L_x_6462:
[----:B------:R-:W-:Y:S05]  /*2c570*/  BRA `(.L_x_6463) ;  /* 0xffffffa400d47947 */ /* 0x000fea000383ffff */
.L_x_6283:
[----:B------:R-:W-:Y:S01]  /*2c580*/  BSSY B0, `(.L_x_6464) ;  /* 0x0000006000007945 */ /* 0x000fe20003800000 */
[----:B------:R-:W-:Y:S01]  /*2c590*/  PLOP3.LUT P6, PT, P6, PT, PT, 0x8, 0x0 ;  /* 0x000000000000781c */ /* 0x000fe200037ce170 */
[----:B------:R-:W-:-:S12]  /*2c5a0*/  IMAD.MOV.U32 R15, RZ, RZ, -0x1 ;  /* 0xffffffffff0f7424 */ /* 0x000fd800078e00ff */
[----:B01----:R-:W-:Y:S05]  /*2c5b0*/  WARPSYNC.COLLECTIVE R15, `(.L_x_6465) ;  /* 0x000000000f087348 */ /* 0x003fea0003c00000 */
[----:B------:R-:W-:Y:S01]  /*2c5c0*/  VOTE.ANY R14, PT, P6 ;  /* 0x00000000000e7806 */ /* 0x000fe200030e0100 */
[----:B01----:R-:W-:Y:S06]  /*2c5d0*/  ENDCOLLECTIVE ;  /* 0x000000000000791b */ /* 0x003fec0003800000 */
.L_x_6465:
[----:B------:R-:W-:Y:S05]  /*2c5e0*/  BSYNC B0 ;  /* 0x0000000000007941 */ /* 0x000fea0003800000 */
.L_x_6464:
[----:B------:R-:W-:Y:S01]  /*2c5f0*/  MOV R3, R14 ;  /* 0x0000000e00037202 */ /* 0x000fe20000000f00 */
[----:B------:R-:W-:Y:S01]  /*2c600*/  IMAD.MOV.U32 R13, RZ, RZ, R17 ;  /* 0x000000ffff0d7224 */ /* 0x000fe200078e0011 */
[----:B------:R-:W-:Y:S01]  /*2c610*/  MOV R15, 0xffffffff ;  /* 0xffffffff000f7802 */ /* 0x000fe20000000f00 */
[----:B------:R-:W-:Y:S01]  /*2c620*/  IMAD.MOV.U32 R11, RZ, RZ, 0x1f ;  /* 0x0000001fff0b7424 */ /* 0x000fe200078e00ff */
[----:B------:R0:W1:Y:S06]  /*2c630*/  POPC R12, R3 ;  /* 0x00000003000c7309 */ /* 0x00006c0000000000 */
[----:B01----:R-:W-:Y:S05]  /*2c640*/  WARPSYNC.COLLECTIVE R15, `(.L_x_6466) ;  /* 0x000000000f087348 */ /* 0x003fea0003c00000 */
[----:B-1----:R1:W2:Y:S02]  /*2c650*/  SHFL.IDX P6, R14, R13, R12, R11 ;  /* 0x0000000c0d0e7389 */ /* 0x0022a400000c000b */
[----:B012---:R-:W-:Y:S01]  /*2c660*/  ENDCOLLECTIVE ;  /* 0x000000000000791b */ /* 0x007fe20003800000 */
.L_x_6466:
[----:B------:R-:W-:Y:S02]  /*2c670*/  IMAD.IADD R19, R12, 0x1, R19 ;  /* 0x000000010c137824 */ /* 0x000fe400078e0213 */
[----:B------:R-:W-:Y:S02]  /*2c680*/  IMAD.MOV.U32 R13, RZ, RZ, R4 ;  /* 0x000000ffff0d7224 */ /* 0x000fe400078e0004 */
[----:B------:R-:W-:-:S07]  /*2c690*/  IMAD.MOV.U32 R17, RZ, RZ, R14 ;  /* 0x000000ffff117224 */ /* 0x000fce00078e000e */
[----:B------:R-:W-:Y:S05]  /*2c6a0*/  WARPSYNC.COLLECTIVE R15, `(.L_x_6467) ;  /* 0x000000000f087348 */ /* 0x000fea0003c00000 */
[----:B------:R0:W1:Y:S02]  /*2c6b0*/  SHFL.IDX P6, R14, R13, R12, R11 ;  /* 0x0000000c0d0e7389 */ /* 0x00006400000c000b */
[----:B01----:R-:W-:Y:S01]  /*2c6c0*/  ENDCOLLECTIVE ;  /* 0x000000000000791b */ /* 0x003fe20003800000 */
.L_x_6467:
[----:B------:R-:W-:Y:S01]  /*2c6d0*/  MOV R4, R14 ;  /* 0x0000000e00047202 */ /* 0x000fe20000000f00 */
[----:B------:R-:W-:Y:S06]  /*2c6e0*/  BRA `(.L_x_6468) ;  /* 0xffffffa400b87947 */ /* 0x000fec000383ffff */
.L_x_6285:
[----:B------:R-:W-:Y:S01]  /*2c6f0*/  BSSY B0, `(.L_x_6469) ;  /* 0x0000007000007945 */ /* 0x000fe20003800000 */
[----:B------:R-:W-:Y:S01]  /*2c700*/  IMAD.MOV.U32 R13, RZ, RZ, R2 ;  /* 0x000000ffff0d7224 */ /* 0x000fe200078e0002 */
[----:B-1----:R-:W-:Y:S01]  /*2c710*/  MOV R11, 0x1f ;  /* 0x0000001f000b7802 */ /* 0x002fe20000000f00 */
[----:B------:R-:W-:-:S07]  /*2c720*/  IMAD.MOV.U32 R15, RZ, RZ, -0x1 ;  /* 0xffffffffff0f7424 */ /* 0x000fce00078e00ff */
[----:B0--34-:R-:W-:Y:S05]  /*2c730*/  WARPSYNC.COLLECTIVE R15, `(.L_x_6470) ;  /* 0x000000000f087348 */ /* 0x019fea0003c00000 */
[----:B------:R1:W2:Y:S02]  /*2c740*/  SHFL.IDX P6, R14, R13, R12, R11 ;  /* 0x0000000c0d0e7389 */ /* 0x0002a400000c000b */
[----:B01234-:R-:W-:Y:S01]  /*2c750*/  ENDCOLLECTIVE ;  /* 0x000000000000791b */ /* 0x01ffe20003800000 */
.L_x_6470:
[----:B------:R-:W-:Y:S05]  /*2c760*/  BSYNC B0 ;  /* 0x0000000000007941 */ /* 0x000fea0003800000 */
.L_x_6469:
[----:B------:R-:W-:Y:S01]  /*2c770*/  IMAD.MOV.U32 R6, RZ, RZ, R14 ;  /* 0x000000ffff067224 */ /* 0x000fe200078e000e */
[----:B------:R-:W-:Y:S06]  /*2c780*/  BRA `(.L_x_6284) ;  /* 0xffffffa400a87947 */ /* 0x000fec000383ffff */
.L_x_6291:
[----:B0-----:R0:W2:Y:S02]  /*2c790*/  SYNCS.PHASECHK.TRANS64.TRYWAIT P0, [R7+URZ+0x30820], R0 ;  /* 0x03082000070075a7 */ /* 0x0010a4000800017f */
[----:B--2---:R-:W-:Y:S05]  /*2c7a0*/  @!P0 NANOSLEEP.SYNCS 0x989680 ;  /* 0x009896800000895d */ /* 0x004fea0003900000 */
[----:B------:R-:W2:Y:S02]  /*2c7b0*/  @!P0 SYNCS.PHASECHK.TRANS64 P0, [R7+URZ+0x30820], R0 ;  /* 0x03082000070085a7 */ /* 0x000ea4000800007f */
[----:B--2---:R-:W-:Y:S05]  /*2c7c0*/  @!P0 BRA `(.L_x_6291) ;  /* 0xfffffffc00f08947 */ /* 0x004fea000383ffff */
[----:B------:R-:W-:Y:S05]  /*2c7d0*/  BRA `(.L_x_6471) ;  /* 0xffffffb000007947 */ /* 0x000fea000383ffff */
.L_x_6292:
[----:B------:R-:W2:Y:S01]  /*2c7e0*/  S2R R2, SR_TID.X ;  /* 0x0000000000027919 */ /* 0x000ea20000002100 */
[----:B------:R-:W-:Y:S01]  /*2c7f0*/  BSSY B0, `(.L_x_6472) ;  /* 0x000000a000007945 */ /* 0x000fe20003800000 */
[----:B------:R-:W-:Y:S01]  /*2c800*/  IMAD.MOV.U32 R12, RZ, RZ, RZ ;  /* 0x000000ffff0c7224 */ /* 0x000fe200078e00ff */
[----:B------:R-:W-:Y:S01]  /*2c810*/  MOV R15, 0xffffffff ;  /* 0xffffffff000f7802 */ /* 0x000fe20000000f00 */
[----:B-1----:R-:W-:Y:S01]  /*2c820*/  IMAD.MOV.U32 R11, RZ, RZ, 0x1f ;  /* 0x0000001fff0b7424 */ /* 0x002fe200078e00ff */
[----:B--2---:R-:W-:-:S04]  /*2c830*/  SHF.R.U32.HI R2, RZ, 0x5, R2 ;  /* 0x00000005ff027819 */ /* 0x004fc80000011602 */
[----:B------:R-:W-:-:S04]  /*2c840*/  LOP3.LUT R2, R2, 0x3, RZ, 0xc0, !PT ;  /* 0x0000000302027812 */ /* 0x000fc800078ec0ff */
[----:B------:R-:W-:-:S07]  /*2c850*/  MOV R13, R2 ;  /* 0x00000002000d7202 */ /* 0x000fce0000000f00 */
[----:B0-----:R-:W-:Y:S05]  /*2c860*/  WARPSYNC.COLLECTIVE R15, `(.L_x_6473) ;  /* 0x000000000f087348 */ /* 0x001fea0003c00000 */
[----:B------:R1:W2:Y:S02]  /*2c870*/  SHFL.IDX P6, R14, R13, R12, R11 ;  /* 0x0000000c0d0e7389 */ /* 0x0002a400000c000b */
[----:B012---:R-:W-:Y:S01]  /*2c880*/  ENDCOLLECTIVE ;  /* 0x000000000000791b */ /* 0x007fe20003800000 */
.L_x_6473:
[----:B------:R-:W-:Y:S05]  /*2c890*/  BSYNC B0 ;  /* 0x0000000000007941 */ /* 0x000fea0003800000 */
.L_x_6472:
[----:B------:R-:W-:Y:S05]  /*2c8a0*/  BRA `(.L_x_6474) ;  /* 0xffffffac00e87947 */ /* 0x000fea000383ffff */
.L_x_6293:
[----:B------:R-:W-:Y:S01]  /*2c8b0*/  BSSY B0, `(.L_x_6475) ;  /* 0x0000006000007945 */ /* 0x000fe20003800000 */
[----:B------:R-:W-:-:S07]  /*2c8c0*/  IMAD.MOV.U32 R15, RZ, RZ, -0x1 ;  /* 0xffffffffff0f7424 */ /* 0x000fce00078e00ff */
[----:B01----:R-:W-:Y:S05]  /*2c8d0*/  WARPSYNC.COLLECTIVE R15, `(.L_x_6476) ;  /* 0x000000000f0c7348 */ /* 0x003fea0003c00000 */
[----:B------:R-:W-:Y:S02]  /*2c8e0*/  ELECT P6, UR62, PT ;  /* 0x00000000003e782f */ /* 0x000fe400038c0000 */
[----:B------:R-:W-:Y:S01]  /*2c8f0*/  MOV R14, UR62 ;  /* 0x0000003e000e7c02 */ /* 0x000fe20008000f00 */
[----:B01----:R-:W-:Y:S10]  /*2c900*/  ENDCOLLECTIVE ;  /* 0x000000000000791b */ /* 0x003ff40003800000 */
.L_x_6476:
[----:B------:R-:W-:Y:S05]  /*2c910*/  BSYNC B0 ;  /* 0x0000000000007941 */ /* 0x000fea0003800000 */
.L_x_6475:
[----:B------:R-:W-:Y:S05]  /*2c920*/  BRA `(.L_x_6477) ;  /* 0xffffffac00dc7947 */ /* 0x000fea000383ffff */
.L_x_6295:
[----:B0-----:R0:W2:Y:S02]  /*2c930*/  SYNCS.PHASECHK.TRANS64.TRYWAIT P1, [R5+URZ+0x30840], R0 ;  /* 0x03084000050075a7 */ /* 0x0010a4000802017f */
[----:B--2---:R-:W-:Y:S05]  /*2c940*/  @!P1 NANOSLEEP.SYNCS 0x989680 ;  /* 0x009896800000995d */ /* 0x004fea0003900000 */
[----:B------:R-:W2:Y:S02]  /*2c950*/  @!P1 SYNCS.PHASECHK.TRANS64 P1, [R5+URZ+0x30840], R0 ;  /* 0x03084000050095a7 */ /* 0x000ea4000802007f */
[----:B--2---:R-:W-:Y:S05]  /*2c960*/  @!P1 BRA `(.L_x_6295) ;  /* 0xfffffffc00f09947 */ /* 0x004fea000383ffff */
[----:B------:R-:W-:Y:S05]  /*2c970*/  BRA `(.L_x_6478) ;  /* 0xffffffb000047947 */ /* 0x000fea000383ffff */
.L_x_6297:
[----:B--2---:R2:W3:Y:S02]  /*2c980*/  SYNCS.PHASECHK.TRANS64.TRYWAIT P1, [R3+URZ+0x30840], R2 ;  /* 0x03084002030075a7 */ /* 0x0044e4000802017f */
[----:B---3--:R-:W-:Y:S05]  /*2c990*/  @!P1 NANOSLEEP.SYNCS 0x989680 ;  /* 0x009896800000995d */ /* 0x008fea0003900000 */
[----:B------:R-:W3:Y:S02]  /*2c9a0*/  @!P1 SYNCS.PHASECHK.TRANS64 P1, [R3+URZ+0x30840], R2 ;  /* 0x03084002030095a7 */ /* 0x000ee4000802007f */
[----:B---3--:R-:W-:Y:S05]  /*2c9b0*/  @!P1 BRA `(.L_x_6297) ;  /* 0xfffffffc00f09947 */ /* 0x008fea000383ffff */
[----:B------:R-:W-:Y:S05]  /*2c9c0*/  BRA `(.L_x_6479) ;  /* 0xffffffb000107947 */ /* 0x000fea000383ffff */
.L_x_6299:
[----:B---3--:R3:W4:Y:S02]  /*2c9d0*/  SYNCS.PHASECHK.TRANS64.TRYWAIT P1, [R5+URZ+0x30860], R0 ;  /* 0x03086000050075a7 */ /* 0x008724000802017f */
[----:B----4-:R-:W-:Y:S05]  /*2c9e0*/  @!P1 NANOSLEEP.SYNCS 0x989680 ;  /* 0x009896800000995d */ /* 0x010fea0003900000 */
[----:B------:R-:W4:Y:S02]  /*2c9f0*/  @!P1 SYNCS.PHASECHK.TRANS64 P1, [R5+URZ+0x30860], R0 ;  /* 0x03086000050095a7 */ /* 0x000f24000802007f */
[----:B----4-:R-:W-:Y:S05]  /*2ca00*/  @!P1 BRA `(.L_x_6299) ;  /* 0xfffffffc00f09947 */ /* 0x010fea000383ffff */
[----:B------:R-:W-:Y:S05]  /*2ca10*/  BRA `(.L_x_6480) ;  /* 0xffffffb0000c7947 */ /* 0x000fea000383ffff */
.L_x_6481:
        /* <DEDUP_REMOVED lines=14> */
.L_x_15987:


//--------------------- .text._ZN7cutlass13device_kernelIN5flash11enable_sm90INS1_16FlashAttnFwdSm90INS1_25CollectiveMainloopFwdSm90ILi2EN4cute5tupleIJNS5_1CILi1EEES8_S8_EEENS6_IJNS7_ILi128EEESA_SA_EEELi128ENS_6half_tEfNS_4arch4Sm90ELb0ELb0ELb1ELb0ELb1ELb0ELb0ELb1ELb1ELb1ELb1ELb0EEENS1_21CollectiveEpilogueFwdISB_S9_SC_SE_Li256ELb0ELb1ELb1ELb0EEENS1_19SingleTileSchedulerILb0ELb1ELb1ELi128EEEEEEEEEvNT_6ParamsE --------------------------
	.section	.text._ZN7cutlass13device_kernelIN5flash11enable_sm90INS1_16FlashAttnFwdSm90INS1_25CollectiveMainloopFwdSm90ILi2EN4cute5tupleIJNS5_1CILi1EEES8_S8_EEENS6_IJNS7_ILi128EEESA_SA_EEELi128ENS_6half_tEfNS_4arch4Sm90ELb0ELb0ELb1ELb0ELb1ELb0ELb0ELb1ELb1ELb1ELb1ELb0EEENS1_21CollectiveEpilogueFwdISB_S9_SC_SE_Li256ELb0ELb1ELb1ELb0EEENS1_19SingleTileSchedulerILb0ELb1ELb1ELi128EEEEEEEEEvNT_6ParamsE,"ax",@progbits
	.align	128
.text._ZN7cutlass13device_kernelIN5flash11enable_sm90INS1_16FlashAttnFwdSm90INS1_25CollectiveMainloopFwdSm90ILi2EN4cute5tupleIJNS5_1CILi1EEES8_S8_EEENS6_IJNS7_ILi128EEESA_SA_EEELi128ENS_6half_tEfNS_4arch4Sm90ELb0ELb0ELb1ELb0ELb1ELb0ELb0ELb1ELb1ELb1ELb1ELb0EEENS1_21CollectiveEpilogueFwdISB_S9_SC_SE_Li256ELb0ELb1ELb1ELb0EEENS1_19SingleTileSchedulerILb0ELb1ELb1ELi128EEEEEEEEEvNT_6ParamsE:
        .type           _ZN7cutlass13device_kernelIN5flash11enable_sm90INS1_16FlashAttnFwdSm90INS1_25CollectiveMainloopFwdSm90ILi2EN4cute5tupleIJNS5_1CILi1EEES8_S8_EEENS6_IJNS7_ILi128EEESA_SA_EEELi128ENS_6half_tEfNS_4arch4Sm90ELb0ELb0ELb1ELb0ELb1ELb0ELb0ELb1ELb1ELb1ELb1ELb0EEENS1_21CollectiveEpilogueFwdISB_S9_SC_SE_Li256ELb0ELb1ELb1ELb0EEENS1_19SingleTileSchedulerILb0ELb1ELb1ELi128EEEEEEEEEvNT_6ParamsE,@function
        .size           _ZN7cutlass13device_kernelIN5flash11enable_sm90INS1_16FlashAttnFwdSm90INS1_25CollectiveMainloopFwdSm90ILi2EN4cute5tupleIJNS5_1CILi1EEES8_S8_EEENS6_IJNS7_ILi128EEESA_SA_EEELi128ENS_6half_tEfNS_4arch4Sm90ELb0ELb0ELb1ELb0ELb1ELb0ELb0ELb1ELb1ELb1ELb1ELb0EEENS1_21CollectiveEpilogueFwdISB_S9_SC_SE_Li256ELb0ELb1ELb1ELb0EEENS1_19SingleTileSchedulerILb0ELb1ELb1ELi128EEEEEEEEEvNT_6ParamsE,(.L_x_15988 - _ZN7cutlass13device_kernelIN5flash11enable_sm90INS1_16FlashAttnFwdSm90INS1_25CollectiveMainloopFwdSm90ILi2EN4cute5tupleIJNS5_1CILi1EEES8_S8_EEENS6_IJNS7_ILi128EEESA_SA_EEELi128ENS_6half_tEfNS_4arch4Sm90ELb0ELb0ELb1ELb0ELb1ELb0ELb0ELb1ELb1ELb1ELb1ELb0EEENS1_21CollectiveEpilogueFwdISB_S9_SC_SE_Li256ELb0ELb1ELb1ELb0EEENS1_19SingleTileSchedulerILb0ELb1ELb1ELi128EEEEEEEEEvNT_6ParamsE)
        .other          _ZN7cutlass13device_kernelIN5flash11enable_sm90INS1_16FlashAttnFwdSm90INS1_25CollectiveMainloopFwdSm90ILi2EN4cute5tupleIJNS5_1CILi1EEES8_S8_EEENS6_IJNS7_ILi128EEESA_SA_EEELi128ENS_6half_tEfNS_4arch4Sm90ELb0ELb0ELb1ELb0ELb1ELb0ELb0ELb1ELb1ELb1ELb1ELb0EEENS1_21CollectiveEpilogueFwdISB_S9_SC_SE_Li256ELb0ELb1ELb1ELb0EEENS1_19SingleTileSchedulerILb0ELb1ELb1ELi128EEEEEEEEEvNT_6ParamsE,@"STO_CUDA_ENTRY STV_DEFAULT"
_ZN7cutlass13device_kernelIN5flash11enable_sm90INS1_16FlashAttnFwdSm90INS1_25CollectiveMainloopFwdSm90ILi2EN4cute5tupleIJNS5_1CILi1EEES8_S8_EEENS6_IJNS7_ILi128EEESA_SA_EEELi128ENS_6half_tEfNS_4arch4Sm90ELb0ELb0ELb1ELb0ELb1ELb0ELb0ELb1ELb1ELb1ELb1ELb0EEENS1_21CollectiveEpilogueFwdISB_S9_SC_SE_Li256ELb0ELb1ELb1ELb0EEENS1_19SingleTileSchedulerILb0ELb1ELb1ELi128EEEEEEEEEvNT_6ParamsE:
[----:B------:R-:W0:Y:S01]  /*0000*/  LDC R1, c[0x0][0x28] ;  /* 0x00000a00ff017b82 */ /* 0x000e220000000800 */
[----:B------:R-:W1:Y:S01]  /*0010*/  S2R R18, SR_TID.X ;  /* 0x0000000000127919 */ /* 0x000e620000002100 */
[----:B------:R-:W-:Y:S01]  /*0020*/  ELECT P0, URZ, PT ;  /* 0x00000000003f782f */ /* 0x000fe20003800000 */
[----:B------:R-:W-:Y:S01]  /*0030*/  UMOV UR4, 0x80 ;  /* 0x0000008000047882 */ /* 0x000fe20000000000 */
[----:B------:R-:W-:Y:S01]  /*0040*/  UMOV UR7, 0x100 ;  /* 0x0000010000077882 */ /* 0x000fe20000000000 */
[--C-:B-1----:R-:W-:Y:S02]  /*0050*/  SHF.R.U32.HI R17, RZ, 0x5, R18.reuse ;  /* 0x00000005ff117819 */ /* 0x102fe40000011612 */
[----:B------:R-:W-:-:S03]  /*0060*/  SHF.R.U32.HI R2, RZ, 0x7, R18 ;  /* 0x00000007ff027819 */ /* 0x000fc60000011612 */
[----:B------:R-:W1:Y:S04]  /*0070*/  SHFL.IDX PT, R0, R17, RZ, 0x1f ;  /* 0x00001fff11007589 */ /* 0x000e6800000e0000 */
[----:B------:R2:W3:Y:S01]  /*0080*/  SHFL.IDX PT, R3, R2, RZ, 0x1f ;  /* 0x00001fff02037589 */ /* 0x0004e200000e0000 */
[C---:B-1----:R-:W-:Y:S02]  /*0090*/  ISETP.NE.OR P0, PT, R0.reuse, RZ, !P0 ;  /* 0x000000ff0000720c */ /* 0x042fe40004705670 */
[----:B------:R-:W-:-:S11]  /*00a0*/  ISETP.NE.AND P1, PT, R0, RZ, PT ;  /* 0x000000ff0000720c */ /* 0x000fd60003f25270 */
        /* <DEDUP_REMOVED lines=12> */
[----:B------:R2:W1:Y:S06]  /*0170*/  @!UP0 SYNCS.EXCH.64 URZ, [UR8+0x28800], UR4 ;  /* 0x02880004083f85b2 */ /* 0x00046c0008000100 */
[----:B------:R2:W4:Y:S02]  /*0180*/  @!UP1 SYNCS.EXCH.64 URZ, [UR8+0x28820], UR6 ;  /* 0x02882006083f95b2 */ /* 0x0005240008000100 */
[----:B0-23--:R-:W-:Y:S05]  /*0190*/  @P1 BRA `(.L_x_6482) ;  /* 0x0000000000481947 */ /* 0x00dfea0003800000 */
        /* <DEDUP_REMOVED lines=13> */
[----:B0-----:R0:W2:Y:S08]  /*0270*/  SYNCS.EXCH.64 URZ, [UR8+0x28830], UR4 ;  /* 0x02883004083f75b2 */ /* 0x0010b00008000100 */
[----:B------:R0:W3:Y:S01]  /*0280*/  SYNCS.EXCH.64 URZ, [UR8+0x28840], UR6 ;  /* 0x02884006083f75b2 */ /* 0x0000e20008000100 */
[----:B------:R0:W0:Y:S01]  /*0290*/  SYNCS.EXCH.64 URZ, [UR8+0x28838], UR4 ;  /* 0x02883804083f75b2 */ /* 0x0000220008000100 */
[----:B------:R0:W0:Y:S01]  /*02a0*/  SYNCS.EXCH.64 URZ, [UR8+0x28848], UR6 ;  /* 0x02884806083f75b2 */ /* 0x0000220008000100 */
[----:B------:R-:W-:Y:S01]  /*02b0*/  NOP ;  /* 0x0000000000007918 */ /* 0x000fe20000000000 */
.L_x_6482:
        /* <DEDUP_REMOVED lines=22> */
.L_x_6483:
        /* <DEDUP_REMOVED lines=18> */
.L_x_6484:
        /* <DEDUP_REMOVED lines=22> */
.L_x_6485:
        /* <DEDUP_REMOVED lines=23> */
.L_x_6486:
[----:B------:R-:W-:Y:S01]  /*0810*/  UISETP.NE.AND UP0, UPT, UR9, URZ, UPT ;  /* 0x0000003f0900728c */ /* 0x000fe2000bf05270 */
[----:B------:R-:W-:Y:S01]  /*0820*/  NOP ;  /* 0x0000000000007918 */ /* 0x000fe20000000000 */
[----:B------:R-:W-:Y:S01]  /*0830*/  UMOV UR40, 0x1 ;  /* 0x0000000100287882 */ /* 0x000fe20000000000 */
[----:B------:R-:W-:Y:S01]  /*0840*/  ULDC.64 UR38, c[0x0][0x208] ;  /* 0x0000820000267ab9 */ /* 0x000fe20000000a00 */
[----:B------:R-:W-:Y:S01]  /*0850*/  USEL UR40, UR40, 0x2, !UP0 ;  /* 0x0000000228287887 */ /* 0x000fe2000c000000 */
[----:B------:R-:W-:Y:S01]  /*0860*/  BSSY B6, `(.L_x_6487) ;  /* 0x0000bcf000067945 */ /* 0x000fe20003800000 */
[----:B01234-:R-:W-:Y:S01]  /*0870*/  BAR.SYNC.DEFER_BLOCKING 0x0 ;  /* 0x0000000000007b1d */ /* 0x01ffe20000010000 */
[----:B------:R-:W-:-:S13]  /*0880*/  PLOP3.LUT P0, PT, PT, PT, UP0, 0x80, 0x0 ;  /* 0x000000000000781c */ /* 0x000fda0003f0f008 */
[----:B------:R-:W-:Y:S05]  /*0890*/  @!P0 BRA `(.L_x_6488) ;  /* 0x0000008000788947 */ /* 0x000fea0003800000 */
.L_x_6489:
[----:B------:R-:W-:-:S08]  /*08a0*/  NOP ;  /* 0x0000000000007918 */ /* 0x000fd00000000000 */
[----:B------:R-:W0:Y:S02]  /*08b0*/  USETMAXREG.TRY_ALLOC.CTAPOOL UP0, 0xe8 ;  /* 0x000000e8000079c8 */ /* 0x000e240008000600 */
[----:B0-----:R-:W-:-:S13]  /*08c0*/  PLOP3.LUT P0, PT, PT, PT, UP0, 0x80, 0x0 ;  /* 0x000000000000781c */ /* 0x001fda0003f0f008 */
[----:B------:R-:W-:Y:S05]  /*08d0*/  @!P0 BRA `(.L_x_6489) ;  /* 0xfffffffc00f08947 */ /* 0x000fea000383ffff */
[----:B------:R-:W0:Y:S01]  /*08e0*/  S2UR UR6, SR_CTAID.Y ;  /* 0x00000000000679c3 */ /* 0x000e220000002600 */
[----:B------:R-:W-:Y:S01]  /*08f0*/  LOP3.LUT R0, R18, 0xffffff80, RZ, 0xc0, !PT ;  /* 0xffffff8012007812 */ /* 0x000fe200078ec0ff */
[----:B------:R-:W-:Y:S02]  /*0900*/  ULDC UR7, c[0x0][0xc50] ;  /* 0x0003140000077ab9 */ /* 0x000fe40000000800 */
[----:B------:R-:W-:-:S04]  /*0910*/  UISETP.NE.AND UP0, UPT, UR7, 0x1, UPT ;  /* 0x000000010700788c */ /* 0x000fc8000bf05270 */
[----:B------:R-:W-:Y:S08]  /*0920*/  BAR.ARV 0x8, 0x180 ;  /* 0x0206000000007b1d */ /* 0x000ff00000002000 */
[----:B------:R-:W1:Y:S01]  /*0930*/  S2UR UR8, SR_CTAID.Z ;  /* 0x00000000000879c3 */ /* 0x000e620000002700 */
[----:B------:R-:W-:Y:S01]  /*0940*/  ISETP.NE.AND P0, PT, R0, 0x80, PT ;  /* 0x000000800000780c */ /* 0x000fe20003f05270 */
[----:B------:R-:W-:Y:S01]  /*0950*/  @UP0 ULDC UR4, c[0x0][0xc54] ;  /* 0x0003150000040ab9 */ /* 0x000fe20000000800 */
[----:B------:R-:W-:Y:S01]  /*0960*/  @UP0 ULDC UR9, c[0x0][0xc58] ;  /* 0x0003160000090ab9 */ /* 0x000fe20000000800 */
[----:B0-----:R-:W-:-:S10]  /*0970*/  UIMAD.WIDE.U32 UR4, UR6, UR4, URZ ;  /* 0x00000004060472a5 */ /* 0x001fd4000f8e003f */
[----:B------:R-:W-:Y:S06]  /*0980*/  @!P0 BAR.ARV 0x9, 0x100 ;  /* 0x0244000000008b1d */ /* 0x000fec0000002000 */
[----:B------:R-:W-:Y:S01]  /*0990*/  UMOV UR37, UR6 ;  /* 0x0000000600257c82 */ /* 0x000fe20008000000 */
[----:B------:R-:W-:Y:S01]  /*09a0*/  @UP0 USHF.R.U32.HI UR37, URZ, UR9, UR5 ;  /* 0x000000093f250299 */ /* 0x000fe20008011605 */
[----:B-1----:R-:W-:-:S03]  /*09b0*/  ISETP.LE.AND P0, PT, RZ, UR8, PT ;  /* 0x00000008ff007c0c */ /* 0x002fc6000bf03270 */
[----:B------:R-:W-:-:S04]  /*09c0*/  UIADD3 UR4, -UR37, URZ, URZ ;  /* 0x0000003f25047290 */ /* 0x000fc8000fffe13f */
[----:B------:R-:W-:-:S06]  /*09d0*/  UIMAD UR7, UR7, UR4, UR6 ;  /* 0x00000004070772a4 */ /* 0x000fcc000f8e0206 */
[----:B------:R-:W-:Y:S06]  /*09e0*/  @!P0 BRA `(.L_x_6490) ;  /* 0x000000b800d88947 */ /* 0x000fec0003800000 */
[----:B------:R-:W-:Y:S01]  /*09f0*/  ULDC.64 UR4, c[0x0][0x418] ;  /* 0x0001060000047ab9 */ /* 0x000fe20000000a00 */
[----:B------:R-:W-:Y:S01]  /*0a00*/  ULDC UR43, c[0x0][0x424] ;  /* 0x00010900002b7ab9 */ /* 0x000fe20000000800 */
[----:B------:R-:W-:Y:S01]  /*0a10*/  UISETP.NE.U32.AND UP0, UPT, UR4, URZ, UPT ;  /* 0x0000003f0400728c */ /* 0x000fe2000bf05070 */
[----:B------:R-:W-:Y:S01]  /*0a20*/  IMAD.MOV.U32 R3, RZ, RZ, RZ ;  /* 0x000000ffff037224 */ /* 0x000fe200078e00ff */
        /* <DEDUP_REMOVED lines=8> */
[----:B------:R-:W-:-:S04]  /*0ab0*/  USHF.R.S32.HI UR5, URZ, 0x1f, UR4 ;  /* 0x0000001f3f057899 */ /* 0x000fc80008011404 */
[----:B------:R-:W-:-:S04]  /*0ac0*/  ULEA.HI UR5, UR5, UR4, URZ, 0x7 ;  /* 0x0000000405057291 */ /* 0x000fc8000f8f383f */
[----:B------:R-:W-:-:S04]  /*0ad0*/  USHF.R.S32.HI UR5, URZ, 0x7, UR5 ;  /* 0x000000073f057899 */ /* 0x000fc80008011405 */
[----:B------:R-:W-:Y:S08]  /*0ae0*/  @!P0 BRA `(.L_x_6491) ;  /* 0x0000000000808947 */ /* 0x000ff00003800000 */
[----:B------:R-:W-:-:S04]  /*0af0*/  USHF.R.U32.HI UR4, URZ, 0x10, UR7 ;  /* 0x000000103f047899 */ /* 0x000fc80008011607 */
[----:B------:R-:W-:-:S11]  /*0b00*/  UISETP.NE.AND UP0, UPT, UR4, URZ, UPT ;  /* 0x0000003f0400728c */ /* 0x000fd6000bf05270 */
[----:B------:R-:W-:Y:S02]  /*0b10*/  @!UP0 ULDC UR4, c[0x0][0x9f0] ;  /* 0x00027c0000048ab9 */ /* 0x000fe40000000800 */
[----:B------:R-:W-:Y:S01]  /*0b20*/  IMAD.U32 R6, RZ, RZ, UR4 ;  /* 0x00000004ff067e24 */ /* 0x000fe2000f8e00ff */
[----:B------:R-:W-:-:S04]  /*0b30*/  UIADD3 UR6, UR5, -0x1, UR4 ;  /* 0xffffffff05067890 */ /* 0x000fc8000fffe004 */
[-C--:B------:R-:W-:Y:S02]  /*0b40*/  IABS R3, R6.reuse ;  /* 0x0000000600037213 */ /* 0x080fe40000000000 */
[----:B------:R-:W-:Y:S01]  /*0b50*/  IMAD.U32 R8, RZ, RZ, UR6 ;  /* 0x00000006ff087e24 */ /* 0x000fe2000f8e00ff */
[----:B------:R-:W-:Y:S01]  /*0b60*/  IABS R6, R6 ;  /* 0x0000000600067213 */ /* 0x000fe20000000000 */
[----:B------:R-:W0:Y:S01]  /*0b70*/  I2F.RP R0, R3 ;  /* 0x0000000300007306 */ /* 0x000e220000209400 */
[----:B------:R-:W-:Y:S02]  /*0b80*/  ULOP3.LUT UR6, UR6, UR4, URZ, 0x3c, !UPT ;  /* 0x0000000406067292 */ /* 0x000fe4000f8e3c3f */
[----:B------:R-:W-:-:S04]  /*0b90*/  IADD3 R6, RZ, -R6, RZ ;  /* 0x80000006ff067210 */ /* 0x000fc80007ffe0ff */
[----:B------:R-:W-:Y:S01]  /*0ba0*/  ISETP.LE.AND P2, PT, RZ, UR6, PT ;  /* 0x00000006ff007c0c */ /* 0x000fe2000bf43270 */
[----:B0-----:R-:W0:Y:S02]  /*0bb0*/  MUFU.RCP R0, R0 ;  /* 0x0000000000007308 */ /* 0x001e240000001000 */
[----:B0-----:R-:W-:Y:S02]  /*0bc0*/  IADD3 R4, R0, 0xffffffe, RZ ;  /* 0x0ffffffe00047810 */ /* 0x001fe40007ffe0ff */
[----:B------:R-:W-:-:S04]  /*0bd0*/  IABS R0, R8 ;  /* 0x0000000800007213 */ /* 0x000fc80000000000 */
[----:B------:R0:W1:Y:S02]  /*0be0*/  F2I.FTZ.U32.TRUNC.NTZ R5, R4 ;  /* 0x0000000400057305 */ /* 0x000064000021f000 */
[----:B0-----:R-:W-:Y:S02]  /*0bf0*/  IMAD.MOV.U32 R4, RZ, RZ, RZ ;  /* 0x000000ffff047224 */ /* 0x001fe400078e00ff */
[----:B-1----:R-:W-:-:S04]  /*0c00*/  IMAD.MOV R10, RZ, RZ, -R5 ;  /* 0x000000ffff0a7224 */ /* 0x002fc800078e0a05 */
        /* <DEDUP_REMOVED lines=8> */
[----:B------:R-:W-:Y:S02]  /*0c90*/  ISETP.NE.AND P1, PT, RZ, UR4, PT ;  /* 0x00000004ff007c0c */ /* 0x000fe4000bf25270 */
[----:B------:R-:W-:-:S13]  /*0ca0*/  ISETP.GE.U32.AND P0, PT, R0, R3, PT ;  /* 0x000000030000720c */ /* 0x000fda0003f06070 */
[----:B------:R-:W-:-:S05]  /*0cb0*/  @P0 VIADD R5, R5, 0x1 ;  /* 0x0000000105050836 */ /* 0x000fca0000000000 */
[----:B------:R-:W-:-:S05]  /*0cc0*/  MOV R3, R5 ;  /* 0x0000000500037202 */ /* 0x000fca0000000f00 */
[----:B------:R-:W-:Y:S01]  /*0cd0*/  @!P2 IMAD.MOV R3, RZ, RZ, -R3 ;  /* 0x000000ffff03a224 */ /* 0x000fe200078e0a03 */
[----:B------:R-:W-:-:S07]  /*0ce0*/  @!P1 LOP3.LUT R3, RZ, UR4, RZ, 0x33, !PT ;  /* 0x00000004ff039c12 */ /* 0x000fce000f8e33ff */
.L_x_6491:
[----:B------:R-:W-:Y:S01]  /*0cf0*/  IMAD R16, R3, UR8, RZ ;  /* 0x0000000803107c24 */ /* 0x000fe2000f8e02ff */
[----:B------:R-:W-:Y:S01]  /*0d00*/  PLOP3.LUT P0, PT, PT, PT, PT, 0x80, 0x0 ;  /* 0x000000000000781c */ /* 0x000fe20003f0f070 */
[----:B------:R-:W-:Y:S01]  /*0d10*/  VIADD R18, R18, 0xffffff80 ;  /* 0xffffff8012127836 */ /* 0x000fe20000000000 */
[----:B------:R-:W-:Y:S02]  /*0d20*/  MOV R0, RZ ;  /* 0x000000ff00007202 */ /* 0x000fe40000000f00 */
[----:B------:R-:W-:Y:S02]  /*0d30*/  CS2R R150, SRZ ;  /* 0x0000000000967805 */ /* 0x000fe4000001ff00 */
[----:B------:R-:W-:Y:S02]  /*0d40*/  VIADDMNMX R3, R16, R3, UR5, PT ;  /* 0x0000000510037e46 */ /* 0x000fe4000b800103 */
[----:B------:R-:W-:Y:S02]  /*0d50*/  CS2R R68, SRZ ;  /* 0x0000000000447805 */ /* 0x000fe4000001ff00 */
[----:B------:R-:W-:-:S02]  /*0d60*/  CS2R R66, SRZ ;  /* 0x0000000000427805 */ /* 0x000fc4000001ff00 */
        /* <DEDUP_REMOVED lines=14> */
[----:B------:R-:W-:Y:S02]  /*0e50*/  ISETP.LT.AND P1, PT, R16, UR42, PT ;  /* 0x0000002a10007c0c */ /* 0x000fe4000bf21270 */
        /* <DEDUP_REMOVED lines=52> */
.L_x_6493:
[----:B------:R-:W-:-:S04]  /*11a0*/  SHF.L.U32 R3, RZ, 0x1f, RZ ;  /* 0x0000001fff037819 */ /* 0x000fc800000006ff */
[----:B------:R-:W0:Y:S02]  /*11b0*/  SYNCS.PHASECHK.TRANS64.TRYWAIT P0, [UR36+0x28800], R3 ;  /* 0x02880003ff0075a7 */ /* 0x000e240008000164 */
[----:B0-----:R-:W-:Y:S05]  /*11c0*/  @!P0 BRA `(.L_x_6494) ;  /* 0x000000b000e88947 */ /* 0x001fea0003800000 */
.L_x_6567:
[----:B------:R-:W-:-:S06]  /*11d0*/  ULOP3.LUT UR4, UR40, 0x1, URZ, 0xfc, !UPT ;  /* 0x0000000128047892 */ /* 0x000fcc000f8efc3f */
[----:B0-----:R-:W-:-:S05]  /*11e0*/  IMAD.U32 R0, RZ, RZ, UR4 ;  /* 0x00000004ff007e24 */ /* 0x001fca000f8e00ff */
[----:B------:R-:W-:-:S13]  /*11f0*/  ISETP.NE.AND P0, PT, R0, 0x3, PT ;  /* 0x000000030000780c */ /* 0x000fda0003f05270 */
[----:B------:R-:W-:Y:S05]  /*1200*/  @!P0 BRA `(.L_x_6495) ;  /* 0x0000000000048947 */ /* 0x000fea0003800000 */
[----:B------:R-:W-:Y:S01]  /*1210*/  BPT.TRAP 0x1 ;  /* 0x000000040000795c */ /* 0x000fe20000300000 */
.L_x_6495:
[----:B------:R0:W1:Y:S01]  /*1220*/  SYNCS.PHASECHK.TRANS64.TRYWAIT P1, [UR36+0x28830], R3 ;  /* 0x02883003ff0075a7 */ /* 0x0000620008020164 */
[----:B------:R-:W-:Y:S05]  /*1230*/  @!P0 BRA `(.L_x_6496) ;  /* 0x0000000000048947 */ /* 0x000fea0003800000 */
[----:B------:R-:W-:Y:S01]  /*1240*/  BPT.TRAP 0x1 ;  /* 0x000000040000795c */ /* 0x000fe20000300000 */
.L_x_6496:
[----:B------:R-:W-:Y:S01]  /*1250*/  MOV R5, UR44 ;  /* 0x0000002c00057c02 */ /* 0x000fe20008000f00 */
[----:B------:R-:W-:Y:S01]  /*1260*/  IMAD.MOV.U32 R0, RZ, RZ, RZ ;  /* 0x000000ffff007224 */ /* 0x000fe200078e00ff */
[----:B-1----:R-:W-:Y:S06]  /*1270*/  @P1 BRA `(.L_x_6497) ;  /* 0x0000000000081947 */ /* 0x002fec0003800000 */
[----:B------:R-:W1:Y:S02]  /*1280*/  SYNCS.PHASECHK.TRANS64.TRYWAIT P1, [UR36+0x28830], R3 ;  /* 0x02883003ff0075a7 */ /* 0x000e640008020164 */
[----:B-1----:R-:W-:Y:S05]  /*1290*/  @!P1 BRA `(.L_x_6498) ;  /* 0x000000b000cc9947 */ /* 0x002fea0003800000 */
.L_x_6497:
[----:B------:R-:W-:Y:S05]  /*12a0*/  WARPSYNC.ALL ;  /* 0x0000000000007948 */ /* 0x000fea0003800000 */
[----:B-1----:R-:W-:Y:S01]  /*12b0*/  LOP3.LUT R4, R5, 0x10000, RZ, 0xfc, !PT ;  /* 0x0001000005047812 */ /* 0x002fe200078efcff */
[----:B------:R-:W-:Y:S01]  /*12c0*/  IMAD.MOV.U32 R151, RZ, RZ, RZ ;  /* 0x000000ffff977224 */ /* 0x000fe200078e00ff */
[----:B------:R-:W-:Y:S01]  /*12d0*/  MOV R5, 0x40000040 ;  /* 0x4000004000057802 */ /* 0x000fe20000000f00 */
[----:B------:R-:W-:Y:S01]  /*12e0*/  UIADD3 UR4, UR36, 0x18400, URZ ;  /* 0x0001840024047890 */ /* 0x000fe2000fffe03f */
        /* <DEDUP_REMOVED lines=8> */
[----:B------:R-:W1:Y:S01]  /*1370*/  S2UR UR7, SR_CgaCtaId ;  /* 0x00000000000779c3 */ /* 0x000e620000008800 */
[----:B------:R-:W-:Y:S01]  /*1380*/  UMOV UR15, 0x40000040 ;  /* 0x40000040000f7882 */ /* 0x000fe20000000000 */
[----:B------:R-:W-:Y:S01]  /*1390*/  UMOV UR17, 0x40000040 ;  /* 0x4000004000117882 */ /* 0x000fe20000000000 */
[----:B------:R-:W-:Y:S01]  /*13a0*/  ULOP3.LUT UR48, UR4, 0x10000, URZ, 0xfc, !UPT ;  /* 0x0001000004307892 */ /* 0x000fe2000f8efc3f */
[----:B------:R-:W-:Y:S01]  /*13b0*/  UMOV UR19, 0x40000040 ;  /* 0x4000004000137882 */ /* 0x000fe20000000000 */
[----:B------:R-:W-:-:S02]  /*13c0*/  UMOV UR21, 0x40000040 ;  /* 0x4000004000157882 */ /* 0x000fc40000000000 */
[----:B------:R-:W-:Y:S02]  /*13d0*/  UIADD3 UR14, UR48, 0x4, URZ ;  /* 0x00000004300e7890 */ /* 0x000fe4000fffe03f */
[----:B------:R-:W-:Y:S01]  /*13e0*/  UIADD3 UR12, UR32, 0x4, URZ ;  /* 0x00000004200c7890 */ /* 0x000fe2000fffe03f */
[----:B------:R-:W-:Y:S01]  /*13f0*/  UMOV UR10, UR48 ;  /* 0x00000030000a7c82 */ /* 0x000fe20008000000 */
[----:B------:R-:W-:Y:S01]  /*1400*/  UIADD3 UR16, UR32, 0x6, URZ ;  /* 0x0000000620107890 */ /* 0x000fe2000fffe03f */
[----:B------:R-:W-:Y:S01]  /*1410*/  HGMMA.64x128x16.F32 R24, gdesc[UR8], RZ, !UPT, gsb0 ;  /* 0x01e00000081879f0 */ /* 0x000fe2000c0008ff */
[----:B------:R-:W-:Y:S02]  /*1420*/  UIADD3 UR8, UR32, 0x2, URZ ;  /* 0x0000000220087890 */ /* 0x000fe4000fffe03f */
[----:B------:R-:W-:Y:S01]  /*1430*/  UIADD3 UR10, UR48, 0x2, URZ ;  /* 0x00000002300a7890 */ /* 0x000fe2000fffe03f */
[----:B------:R-:W-:Y:S01]  /*1440*/  UMOV UR9, 0x40000040 ;  /* 0x4000004000097882 */ /* 0x000fe20000000000 */
[----:B------:R-:W-:Y:S01]  /*1450*/  UMOV UR11, 0x40000040 ;  /* 0x40000040000b7882 */ /* 0x000fe20000000000 */
[----:B------:R-:W-:-:S02]  /*1460*/  UIADD3 UR18, UR48, 0x6, URZ ;  /* 0x0000000630127890 */ /* 0x000fc4000fffe03f */
[----:B------:R-:W-:Y:S02]  /*1470*/  UIADD3 UR20, UR32, 0x400, URZ ;  /* 0x0000040020147890 */ /* 0x000fe4000fffe03f */
[----:B------:R-:W-:Y:S01]  /*1480*/  UIADD3 UR22, UR48, 0x400, URZ ;  /* 0x0000040030167890 */ /* 0x000fe2000fffe03f */
        /* <DEDUP_REMOVED lines=15> */
[----:B------:R-:W-:Y:S03]  /*1580*/  HGMMA.64x128x16.F32 R24, gdesc[UR8], R24, gsb0 ;  /* 0x01e00000081879f0 */ /* 0x000fe60008000818 */
[----:B------:R-:W-:Y:S02]  /*1590*/  WARPGROUP.DEPBAR.LE gsb0, 0x0 ;  /* 0x00008000000079c5 */ /* 0x000fe40000010000 */
[----:B------:R-:W-:-:S07]  /*15a0*/  WARPGROUP.ARRIVE ;  /* 0x00000000000079c5 */ /* 0x000fce0000000000 */
        /* <DEDUP_REMOVED lines=17> */
[----:B-1----:R-:W-:Y:S05]  /*16c0*/  @!P0 BRA `(.L_x_6499) ;  /* 0x0000000000048947 */ /* 0x002fea0003800000 */
[----:B------:R-:W-:Y:S01]  /*16d0*/  BPT.TRAP 0x1 ;  /* 0x000000040000795c */ /* 0x000fe20000300000 */
.L_x_6499:
        /* <DEDUP_REMOVED lines=9> */
[----:B------:R-:W1:Y:S01]  /*1770*/  MUFU.TANH R26, R26 ;  /* 0x0000001a001a7308 */ /* 0x000e620000002400 */
[----:B------:R-:W-:Y:S01]  /*1780*/  SHF.R.S32.HI R10, RZ, 0x1f, R17 ;  /* 0x0000001fff0a7819 */ /* 0x000fe20000011411 */
[----:B------:R-:W-:Y:S01]  /*1790*/  FMUL.FTZ R35, R35, UR4 ;  /* 0x0000000423237c20 */ /* 0x000fe20008410000 */
[----:B------:R-:W-:Y:S01]  /*17a0*/  FMUL.FTZ R24, R24, UR4 ;  /* 0x0000000418187c20 */ /* 0x000fe20008410000 */
[----:B------:R-:W-:Y:S01]  /*17b0*/  FMUL.FTZ R38, R38, UR4 ;  /* 0x0000000426267c20 */ /* 0x000fe20008410000 */
[----:B------:R-:W-:Y:S01]  /*17c0*/  LEA.HI R10, R10, R17, RZ, 0x2 ;  /* 0x000000110a0a7211 */ /* 0x000fe200078f10ff */
[----:B------:R-:W-:Y:S01]  /*17d0*/  FMUL.FTZ R25, R25, UR4 ;  /* 0x0000000419197c20 */ /* 0x000fe20008410000 */
[----:B------:R-:W-:Y:S01]  /*17e0*/  FMUL.FTZ R39, R39, UR4 ;  /* 0x0000000427277c20 */ /* 0x000fe20008410000 */
[----:B------:R-:W2:Y:S01]  /*17f0*/  MUFU.TANH R27, R27 ;  /* 0x0000001b001b7308 */ /* 0x000ea20000002400 */
[----:B------:R-:W-:Y:S01]  /*1800*/  LOP3.LUT R10, R10, 0x7ffffffc, RZ, 0xc0, !PT ;  /* 0x7ffffffc0a0a7812 */ /* 0x000fe200078ec0ff */
[----:B------:R-:W-:Y:S01]  /*1810*/  FMUL.FTZ R28, R28, UR4 ;  /* 0x000000041c1c7c20 */ /* 0x000fe20008410000 */
[----:B------:R-:W-:Y:S01]  /*1820*/  FMUL.FTZ R42, R42, UR4 ;  /* 0x000000042a2a7c20 */ /* 0x000fe20008410000 */
[----:B------:R-:W-:Y:S01]  /*1830*/  FMUL.FTZ R29, R29, UR4 ;  /* 0x000000041d1d7c20 */ /* 0x000fe20008410000 */
[----:B------:R-:W-:Y:S01]  /*1840*/  FMUL.FTZ R32, R32, UR4 ;  /* 0x0000000420207c20 */ /* 0x000fe20008410000 */
[----:B------:R-:W-:-:S02]  /*1850*/  IMAD.IADD R10, R17, 0x1, -R10 ;  /* 0x00000001110a7824 */ /* 0x000fc400078e0a0a */
[----:B------:R-:W-:Y:S01]  /*1860*/  FMUL.FTZ R43, R43, UR4 ;  /* 0x000000042b2b7c20 */ /* 0x000fe20008410000 */
[----:B------:R-:W3:Y:S01]  /*1870*/  MUFU.TANH R30, R30 ;  /* 0x0000001e001e7308 */ /* 0x000ee20000002400 */
[----:B------:R-:W-:Y:S01]  /*1880*/  FMUL.FTZ R46, R46, UR4 ;  /* 0x000000042e2e7c20 */ /* 0x000fe20008410000 */
[----:B------:R-:W-:Y:S02]  /*1890*/  IMAD R10, R10, R9, 0x80 ;  /* 0x000000800a0a7424 */ /* 0x000fe400078e0209 */
[----:B------:R-:W-:Y:S01]  /*18a0*/  FMUL.FTZ R33, R33, UR4 ;  /* 0x0000000421217c20 */ /* 0x000fe20008410000 */
[----:B------:R-:W-:Y:S02]  /*18b0*/  IMAD.U32 R9, RZ, RZ, UR42 ;  /* 0x0000002aff097e24 */ /* 0x000fe4000f8e00ff */
[----:B------:R-:W-:Y:S01]  /*18c0*/  FMUL.FTZ R47, R47, UR4 ;  /* 0x000000042f2f7c20 */ /* 0x000fe20008410000 */
[----:B------:R-:W-:Y:S02]  /*18d0*/  VIADD R10, R10, UR43 ;  /* 0x0000002b0a0a7c36 */ /* 0x000fe40008000000 */
[----:B------:R-:W-:Y:S01]  /*18e0*/  FMUL.FTZ R36, R36, UR4 ;  /* 0x0000000424247c20 */ /* 0x000fe20008410000 */
[----:B------:R-:W4:Y:S01]  /*18f0*/  MUFU.TANH R31, R31 ;  /* 0x0000001f001f7308 */ /* 0x000f220000002400 */
[----:B------:R-:W-:Y:S01]  /*1900*/  FMUL.FTZ R50, R50, UR4 ;  /* 0x0000000432327c20 */ /* 0x000fe20008410000 */
[----:B------:R-:W-:-:S02]  /*1910*/  IMAD R10, R9, -0x80, R10 ;  /* 0xffffff80090a7824 */ /* 0x000fc400078e020a */
[----:B------:R-:W-:Y:S01]  /*1920*/  FMUL.FTZ R37, R37, UR4 ;  /* 0x0000000425257c20 */ /* 0x000fe20008410000 */
[----:B------:R-:W-:Y:S01]  /*1930*/  FMUL.FTZ R40, R40, UR4 ;  /* 0x0000000428287c20 */ /* 0x000fe20008410000 */
[----:B------:R-:W-:Y:S01]  /*1940*/  FMUL.FTZ R51, R51, UR4 ;  /* 0x0000000433337c20 */ /* 0x000fe20008410000 */
[----:B------:R-:W-:Y:S01]  /*1950*/  FMUL.FTZ R54, R54, UR4 ;  /* 0x0000000436367c20 */ /* 0x000fe20008410000 */
[C---:B------:R-:W-:Y:S01]  /*1960*/  ISETP.GT.AND P2, PT, R10.reuse, RZ, PT ;  /* 0x000000ff0a00720c */ /* 0x040fe20003f44270 */
[----:B------:R-:W5:Y:S01]  /*1970*/  MUFU.TANH R34, R34 ;  /* 0x0000002200227308 */ /* 0x000f620000002400 */
[C---:B------:R-:W-:Y:S01]  /*1980*/  ISETP.GT.AND P1, PT, R10.reuse, 0x1, PT ;  /* 0x000000010a00780c */ /* 0x040fe20003f24270 */
[----:B------:R-:W-:Y:S01]  /*1990*/  FMUL.FTZ R41, R41, UR4 ;  /* 0x0000000429297c20 */ /* 0x000fe20008410000 */
[----:B------:R-:W-:Y:S01]  /*19a0*/  ISETP.GT.AND P6, PT, R10, 0x8, PT ;  /* 0x000000080a00780c */ /* 0x000fe20003fc4270 */
[----:B------:R-:W-:Y:S01]  /*19b0*/  FMUL.FTZ R44, R44, UR4 ;  /* 0x000000042c2c7c20 */ /* 0x000fe20008410000 */
[----:B-1----:R-:W-:Y:S01]  /*19c0*/  FSEL R12, R26, -INF , P2 ;  /* 0xff8000001a0c7808 */ /* 0x002fe20001000000 */
[----:B------:R-:W-:Y:S01]  /*19d0*/  FMUL.FTZ R55, R55, UR4 ;  /* 0x0000000437377c20 */ /* 0x000fe20008410000 */
[----:B--2---:R-:W-:Y:S01]  /*19e0*/  FSEL R27, R27, -INF , P1 ;  /* 0xff8000001b1b7808 */ /* 0x004fe20000800000 */
        /* <DEDUP_REMOVED lines=13> */
[----:B------:R-:W-:Y:S01]  /*1ac0*/  ISETP.GT.AND P3, PT, R10, 0x11, PT ;  /* 0x000000110a00780c */ /* 0x000fe20003f64270 */
[----:B------:R-:W-:Y:S01]  /*1ad0*/  FMUL.FTZ R49, R49, UR4 ;  /* 0x0000000431317c20 */ /* 0x000fe20008410000 */
[----:B-----5:R-:W-:Y:S01]  /*1ae0*/  FSEL R92, R34, -INF , P4 ;  /* 0xff800000225c7808 */ /* 0x020fe20002000000 */
[----:B0-----:R-:W0:Y:S01]  /*1af0*/  MUFU.TANH R3, R25 ;  /* 0x0000001900037308 */ /* 0x001e220000002400 */
[----:B------:R-:W-:Y:S01]  /*1b00*/  FMNMX.FTZ R9, R90, R9, !PT ;  /* 0x000000095a097209 */ /* 0x000fe20007810000 */
[----:B------:R-:W-:Y:S01]  /*1b10*/  FMUL.FTZ R52, R52, UR4 ;  /* 0x0000000434347c20 */ /* 0x000fe20008410000 */
[----:B-1----:R-:W-:Y:S01]  /*1b20*/  FSEL R6, R6, -INF , P2 ;  /* 0xff80000006067808 */ /* 0x002fe20001000000 */
[----:B------:R-:W-:Y:S01]  /*1b30*/  FMUL.FTZ R63, R63, UR4 ;  /* 0x000000043f3f7c20 */ /* 0x000fe20008410000 */
[----:B------:R-:W-:Y:S01]  /*1b40*/  ISETP.GT.AND P2, PT, R10, 0x18, PT ;  /* 0x000000180a00780c */ /* 0x000fe20003f44270 */
[----:B------:R-:W-:Y:S01]  /*1b50*/  FMUL.FTZ R53, R53, UR4 ;  /* 0x0000000435357c20 */ /* 0x000fe20008410000 */
[----:B------:R-:W-:Y:S01]  /*1b60*/  FMNMX.FTZ R9, R92, R9, !PT ;  /* 0x000000095c097209 */ /* 0x000fe20007810000 */
[----:B------:R-:W1:Y:S01]  /*1b70*/  MUFU.TANH R38, R38 ;  /* 0x0000002600267308 */ /* 0x000e620000002400 */
[----:B--2---:R-:W-:Y:S01]  /*1b80*/  FSEL R94, R35, -INF , P3 ;  /* 0xff800000235e7808 */ /* 0x004fe20001800000 */
[----:B------:R-:W-:Y:S01]  /*1b90*/  FMUL.FTZ R66, R66, UR4 ;  /* 0x0000000442427c20 */ /* 0x000fe20008410000 */
[----:B------:R-:W-:Y:S01]  /*1ba0*/  FMUL.FTZ R56, R56, UR4 ;  /* 0x0000000438387c20 */ /* 0x000fe20008410000 */
[----:B------:R-:W-:Y:S01]  /*1bb0*/  FMUL.FTZ R67, R67, UR4 ;  /* 0x0000000443437c20 */ /* 0x000fe20008410000 */
[----:B------:R-:W-:Y:S01]  /*1bc0*/  FMNMX.FTZ R9, R94, R9, !PT ;  /* 0x000000095e097209 */ /* 0x000fe20007810000 */
[----:B------:R-:W-:Y:S01]  /*1bd0*/  FMUL.FTZ R57, R57, UR4 ;  /* 0x0000000439397c20 */ /* 0x000fe20008410000 */
[----:B------:R-:W-:Y:S01]  /*1be0*/  FMUL.FTZ R70, R70, UR4 ;  /* 0x0000000446467c20 */ /* 0x000fe20008410000 */
[----:B------:R-:W2:Y:S01]  /*1bf0*/  MUFU.TANH R8, R28 ;  /* 0x0000001c00087308 */ /* 0x000ea20000002400 */
        /* <DEDUP_REMOVED lines=10> */
[----:B------:R-:W-:Y:S01]  /*1ca0*/  FMUL.FTZ R65, R65, UR4 ;  /* 0x0000000441417c20 */ /* 0x000fe20008410000 */
[----:B------:R-:W-:Y:S01]  /*1cb0*/  FMUL.FTZ R78, R78, UR4 ;  /* 0x000000044e4e7c20 */ /* 0x000fe20008410000 */
[----:B------:R-:W-:Y:S01]  /*1cc0*/  FMNMX.FTZ R9, R96, R9, !PT ;  /* 0x0000000960097209 */ /* 0x000fe20007810000 */
[----:B------:R-:W-:Y:S01]  /*1cd0*/  FMUL.FTZ R68, R68, UR4 ;  /* 0x0000000444447c20 */ /* 0x000fe20008410000 */
[----:B------:R-:W-:Y:S01]  /*1ce0*/  FMUL.FTZ R79, R79, UR4 ;  /* 0x000000044f4f7c20 */ /* 0x000fe20008410000 */
[----:B------:R-:W1:Y:S01]  /*1cf0*/  MUFU.TANH R14, R29 ;  /* 0x0000001d000e7308 */ /* 0x000e620000002400 */
[----:B--2---:R-:W-:Y:S01]  /*1d00*/  FSEL R8, R8, -INF , P6 ;  /* 0xff80000008087808 */ /* 0x004fe20003000000 */
[----:B------:R-:W-:Y:S01]  /*1d10*/  FMUL.FTZ R69, R69, UR4 ;  /* 0x0000000445457c20 */ /* 0x000fe20008410000 */
[----:B------:R-:W-:Y:S01]  /*1d20*/  ISETP.GT.AND P6, PT, R10, 0x20, PT ;  /* 0x000000200a00780c */ /* 0x000fe20003fc4270 */
[----:B------:R-:W-:Y:S01]  /*1d30*/  FMUL.FTZ R82, R82, UR4 ;  /* 0x0000000452527c20 */ /* 0x000fe20008410000 */
[----:B------:R-:W-:Y:S01]  /*1d40*/  FMUL.FTZ R72, R72, UR4 ;  /* 0x0000000448487c20 */ /* 0x000fe20008410000 */
[----:B------:R-:W-:Y:S01]  /*1d50*/  FMUL.FTZ R83, R83, UR4 ;  /* 0x0000000453537c20 */ /* 0x000fe20008410000 */
[----:B------:R-:W-:Y:S01]  /*1d60*/  FMUL.FTZ R73, R73, UR4 ;  /* 0x0000000449497c20 */ /* 0x000fe20008410000 */
[----:B------:R-:W2:Y:S01]  /*1d70*/  MUFU.TANH R42, R42 ;  /* 0x0000002a002a7308 */ /* 0x000ea20000002400 */
[----:B0-----:R-:W-:Y:S01]  /*1d80*/  FSEL R98, R39, -INF , P1 ;  /* 0xff80000027627808 */ /* 0x001fe20000800000 */
[----:B------:R-:W-:Y:S01]  /*1d90*/  FMUL.FTZ R86, R86, UR4 ;  /* 0x0000000456567c20 */ /* 0x000fe20008410000 */
[----:B------:R-:W-:Y:S01]  /*1da0*/  FMUL.FTZ R87, R87, UR4 ;  /* 0x0000000457577c20 */ /* 0x000fe20008410000 */
[----:B------:R-:W-:Y:S01]  /*1db0*/  ULDC UR5, c[0x0][0x988] ;  /* 0x0002620000057ab9 */ /* 0x000fe20000000800 */
[----:B------:R-:W-:Y:S01]  /*1dc0*/  FMNMX.FTZ R9, R98, R9, !PT ;  /* 0x0000000962097209 */ /* 0x000fe20007810000 */
[----:B------:R-:W-:Y:S01]  /*1dd0*/  FMUL.FTZ R76, R76, UR4 ;  /* 0x000000044c4c7c20 */ /* 0x000fe20008410000 */
[----:B------:R-:W-:Y:S01]  /*1de0*/  P2R R7, PR, RZ, 0x1 ;  /* 0x00000001ff077803 */ /* 0x000fe20000000000 */
[----:B------:R-:W0:Y:S01]  /*1df0*/  MUFU.TANH R32, R32 ;  /* 0x0000002000207308 */ /* 0x000e220000002400 */
[----:B-1----:R-:W-:Y:S01]  /*1e00*/  FSEL R14, R14, -INF , P5 ;  /* 0xff8000000e0e7808 */ /* 0x002fe20002800000 */
[----:B------:R-:W-:Y:S01]  /*1e10*/  FMUL.FTZ R77, R77, UR4 ;  /* 0x000000044d4d7c20 */ /* 0x000fe20008410000 */
[----:B------:R-:W-:Y:S01]  /*1e20*/  ISETP.GT.AND P5, PT, R10, 0x21, PT ;  /* 0x000000210a00780c */ /* 0x000fe20003fa4270 */
[----:B------:R-:W-:Y:S01]  /*1e30*/  FMUL.FTZ R80, R80, UR4 ;  /* 0x0000000450507c20 */ /* 0x000fe20008410000 */
[----:B------:R-:W-:Y:S01]  /*1e40*/  FMUL.FTZ R81, R81, UR4 ;  /* 0x0000000451517c20 */ /* 0x000fe20008410000 */
[----:B------:R-:W-:Y:S01]  /*1e50*/  FMUL.FTZ R84, R84, UR4 ;  /* 0x0000000454547c20 */ /* 0x000fe20008410000 */
[----:B------:R-:W-:Y:S01]  /*1e60*/  FMUL.FTZ R85, R85, UR4 ;  /* 0x0000000455557c20 */ /* 0x000fe20008410000 */
[----:B------:R-:W1:Y:S01]  /*1e70*/  MUFU.TANH R43, R43 ;  /* 0x0000002b002b7308 */ /* 0x000e620000002400 */
[----:B--2---:R-:W-:Y:S01]  /*1e80*/  FSEL R100, R42, -INF , P6 ;  /* 0xff8000002a647808 */ /* 0x004fe20003000000 */
[----:B------:R-:W-:Y:S01]  /*1e90*/  UIADD3 UR42, UR42, -0x2, URZ ;  /* 0xfffffffe2a2a7890 */ /* 0x000fe2000fffe03f */
[--C-:B------:R-:W-:Y:S01]  /*1ea0*/  IMAD.MOV.U32 R150, RZ, RZ, R151.reuse ;  /* 0x000000ffff967224 */ /* 0x100fe200078e0097 */
[----:B------:R-:W-:Y:S01]  /*1eb0*/  UIADD3 UR4, UR36, 0x28840, URZ ;  /* 0x0002884024047890 */ /* 0x000fe2000fffe03f */
[----:B------:R-:W-:Y:S01]  /*1ec0*/  FMNMX.FTZ R9, R100, R9, !PT ;  /* 0x0000000964097209 */ /* 0x000fe20007810000 */
[--C-:B------:R-:W-:Y:S01]  /*1ed0*/  IMAD.MOV.U32 R149, RZ, RZ, R151.reuse ;  /* 0x000000ffff957224 */ /* 0x100fe200078e0097 */
[-C--:B------:R-:W-:Y:S01]  /*1ee0*/  MOV R148, R151.reuse ;  /* 0x0000009700947202 */ /* 0x080fe20000000f00 */
[----:B------:R-:W2:Y:S01]  /*1ef0*/  MUFU.TANH R20, R33 ;  /* 0x0000002100147308 */ /* 0x000ea20000002400 */
[----:B0-----:R-:W-:Y:S01]  /*1f00*/  FSEL R18, R32, -INF , P4 ;  /* 0xff80000020127808 */ /* 0x001fe20002000000 */
[----:B------:R-:W-:Y:S01]  /*1f10*/  UPRMT UR4, UR7, 0x654, UR4 ;  /* 0x0000065407047896 */ /* 0x000fe20008000004 */
[----:B------:R-:W-:Y:S01]  /*1f20*/  ISETP.GT.AND P4, PT, R10, 0x28, PT ;  /* 0x000000280a00780c */ /* 0x000fe20003f84270 */
[--C-:B------:R-:W-:Y:S01]  /*1f30*/  IMAD.MOV.U32 R147, RZ, RZ, R151.reuse ;  /* 0x000000ffff937224 */ /* 0x100fe200078e0097 */
[-C--:B------:R-:W-:Y:S01]  /*1f40*/  MOV R145, R151.reuse ;  /* 0x0000009700917202 */ /* 0x080fe20000000f00 */
[--C-:B------:R-:W-:Y:S01]  /*1f50*/  IMAD.MOV.U32 R143, RZ, RZ, R151.reuse ;  /* 0x000000ffff8f7224 */ /* 0x100fe200078e0097 */
[----:B------:R-:W-:Y:S01]  /*1f60*/  MOV R139, R151 ;  /* 0x00000097008b7202 */ /* 0x000fe20000000f00 */
[----:B------:R-:W0:Y:S01]  /*1f70*/  MUFU.TANH R46, R46 ;  /* 0x0000002e002e7308 */ /* 0x000e220000002400 */
[----:B-1----:R-:W-:Y:S01]  /*1f80*/  FSEL R102, R43, -INF , P5 ;  /* 0xff8000002b667808 */ /* 0x002fe20002800000 */
[--C-:B------:R-:W-:Y:S01]  /*1f90*/  IMAD.MOV.U32 R141, RZ, RZ, R151.reuse ;  /* 0x000000ffff8d7224 */ /* 0x100fe200078e0097 */
[----:B------:R-:W-:Y:S01]  /*1fa0*/  SYNCS.ARRIVE.TRANS64.RED.A1T0 RZ, [UR4], RZ ;  /* 0x000000ffffff79a7 */ /* 0x000fe20008100404 */
[----:B------:R-:W-:Y:S01]  /*1fb0*/  UMOV UR4, URZ ;  /* 0x0000003f00047c82 */ /* 0x000fe20008000000 */
        /* <DEDUP_REMOVED lines=42> */
[----:B------:R-:W-:-:S03]  /*2260*/  IMAD.MOV.U32 R89, RZ, RZ, R151 ;  /* 0x000000ffff597224 */ /* 0x000fc600078e0097 */
[----:B------:R-:W-:-:S03]  /*2270*/  FMNMX.FTZ R9, R108, R9, !PT ;  /* 0x000000096c097209 */ /* 0x000fc60007810000 */
[----:B------:R-:W1:Y:S01]  /*2280*/  MUFU.TANH R28, R41 ;  /* 0x00000029001c7308 */ /* 0x000e620000002400 */
[----:B--2---:R-:W-:Y:S02]  /*2290*/  FSEL R26, R40, -INF , P6 ;  /* 0xff800000281a7808 */ /* 0x004fe40003000000 */
[----:B------:R-:W-:-:S05]  /*22a0*/  ISETP.GT.AND P6, PT, R10, 0x38, PT ;  /* 0x000000380a00780c */ /* 0x000fca0003fc4270 */
[----:B------:R-:W2:Y:S01]  /*22b0*/  MUFU.TANH R54, R54 ;  /* 0x0000003600367308 */ /* 0x000ea20000002400 */
[----:B0-----:R-:W-:-:S04]  /*22c0*/  FSEL R110, R51, -INF , P1 ;  /* 0xff800000336e7808 */ /* 0x001fc80000800000 */
[----:B------:R-:W-:-:S03]  /*22d0*/  FMNMX.FTZ R9, R110, R9, !PT ;  /* 0x000000096e097209 */ /* 0x000fc60007810000 */
[----:B------:R-:W0:Y:S01]  /*22e0*/  MUFU.TANH R44, R44 ;  /* 0x0000002c002c7308 */ /* 0x000e220000002400 */
[----:B-1----:R-:W-:Y:S02]  /*22f0*/  FSEL R28, R28, -INF , P5 ;  /* 0xff8000001c1c7808 */ /* 0x002fe40002800000 */
        /* <DEDUP_REMOVED lines=101> */
[----:B--2---:R-:W-:-:S04]  /*2950*/  FSEL R146, R87, -INF , P1 ;  /* 0xff80000057927808 */ /* 0x004fc80000800000 */
[----:B------:R-:W-:Y:S02]  /*2960*/  FMNMX.FTZ R11, R146, R9, !PT ;  /* 0x00000009920b7209 */ /* 0x000fe40007810000 */
[----:B------:R-:W-:Y:S01]  /*2970*/  MOV R9, UR5 ;  /* 0x0000000500097c02 */ /* 0x000fe20008000f00 */
[----:B------:R-:W2:Y:S01]  /*2980*/  MUFU.TANH R80, R80 ;  /* 0x0000005000507308 */ /* 0x000ea20000002400 */
[----:B0-----:R-:W-:Y:S01]  /*2990*/  FSEL R78, R76, -INF , P6 ;  /* 0xff8000004c4e7808 */ /* 0x001fe20003000000 */
[----:B------:R-:W0:Y:S06]  /*29a0*/  SHFL.BFLY PT, R10, R11, 0x2, 0x1f ;  /* 0x0c401f000b0a7f89 */ /* 0x000e2c00000e0000 */
[----:B------:R-:W3:Y:S01]  /*29b0*/  MUFU.TANH R81, R81 ;  /* 0x0000005100517308 */ /* 0x000ee20000002400 */
[----:B-1----:R-:W-:-:S07]  /*29c0*/  FSEL R82, R77, -INF , P5 ;  /* 0xff8000004d527808 */ /* 0x002fce0002800000 */
[----:B------:R-:W1:Y:S01]  /*29d0*/  MUFU.TANH R84, R84 ;  /* 0x0000005400547308 */ /* 0x000e620000002400 */
[----:B--2---:R-:W-:-:S07]  /*29e0*/  FSEL R80, R80, -INF , P4 ;  /* 0xff80000050507808 */ /* 0x004fce0002000000 */
[----:B------:R-:W2:Y:S01]  /*29f0*/  MUFU.TANH R85, R85 ;  /* 0x0000005500557308 */ /* 0x000ea20000002400 */
[----:B---3--:R-:W-:Y:S02]  /*2a00*/  FSEL R86, R81, -INF , P3 ;  /* 0xff80000051567808 */ /* 0x008fe40001800000 */
[----:B0-----:R-:W-:-:S05]  /*2a10*/  FMNMX.FTZ R13, R11, R10, !PT ;  /* 0x0000000a0b0d7209 */ /* 0x001fca0007810000 */
[----:B------:R-:W0:Y:S01]  /*2a20*/  SHFL.BFLY PT, R10, R13, 0x1, 0x1f ;  /* 0x0c201f000d0a7f89 */ /* 0x000e2200000e0000 */
[----:B-1----:R-:W-:Y:S02]  /*2a30*/  FSEL R84, R84, -INF , P2 ;  /* 0xff80000054547808 */ /* 0x002fe40001000000 */
[----:B0-----:R-:W-:-:S04]  /*2a40*/  FMNMX.FTZ R10, R13, R10, !PT ;  /* 0x0000000a0d0a7209 */ /* 0x001fc80007810000 */
[C---:B------:R-:W-:Y:S01]  /*2a50*/  FSETP.NEU.FTZ.AND P0, PT, R10.reuse, -INF , PT ;  /* 0xff8000000a00780b */ /* 0x040fe20003f1d000 */
[----:B------:R-:W-:-:S05]  /*2a60*/  FMUL.FTZ R15, R10, R9 ;  /* 0x000000090a0f7220 */ /* 0x000fca0000410000 */
[----:B------:R-:W-:Y:S02]  /*2a70*/  FSEL R15, R15, RZ, P0 ;  /* 0x000000ff0f0f7208 */ /* 0x000fe40000000000 */
[----:B------:R-:W-:Y:S02]  /*2a80*/  ISETP.NE.AND P0, PT, R7, RZ, PT ;  /* 0x000000ff0700720c */ /* 0x000fe40003f05270 */
[----:B------:R-:W-:Y:S01]  /*2a90*/  FMNMX.FTZ R7, R6, R3, !PT ;  /* 0x0000000306077209 */ /* 0x000fe20007810000 */
[-CC-:B------:R-:W-:Y:S01]  /*2aa0*/  FFMA.FTZ R155, R88, R9.reuse, -R15.reuse ;  /* 0x00000009589b7223 */ /* 0x180fe2000001080f */
[----:B--2---:R-:W-:Y:S01]  /*2ab0*/  FSEL R88, R85, -INF , P1 ;  /* 0xff80000055587808 */ /* 0x004fe20000800000 */
        /* <DEDUP_REMOVED lines=26> */
[-CC-:B------:R-:W-:Y:S01]  /*2c60*/  FFMA.FTZ R118, R118, R9.reuse, -R15.reuse ;  /* 0x0000000976767223 */ /* 0x180fe2000001080f */
[--C-:B------:R-:W-:Y:S01]  /*2c70*/  FFMA.FTZ R120, R120, R9, -R15.reuse ;  /* 0x0000000978787223 */ /* 0x100fe2000001080f */
[----:B------:R-:W1:Y:S01]  /*2c80*/  MUFU.EX2 R64, R64 ;  /* 0x0000004000407308 */ /* 0x000e620000000800 */
[----:B------:R-:W-:Y:S01]  /*2c90*/  FMNMX.FTZ R7, R28, R7, !PT ;  /* 0x000000071c077209 */ /* 0x000fe20007810000 */
[-CC-:B------:R-:W-:Y:S01]  /*2ca0*/  FFMA.FTZ R122, R122, R9.reuse, -R15.reuse ;  /* 0x000000097a7a7223 */ /* 0x180fe2000001080f */
[-CC-:B------:R-:W-:Y:S01]  /*2cb0*/  FFMA.FTZ R124, R124, R9.reuse, -R15.reuse ;  /* 0x000000097c7c7223 */ /* 0x180fe2000001080f */
[--C-:B------:R-:W-:Y:S01]  /*2cc0*/  FFMA.FTZ R126, R126, R9, -R15.reuse ;  /* 0x000000097e7e7223 */ /* 0x100fe2000001080f */
[----:B------:R-:W-:Y:S01]  /*2cd0*/  FMNMX.FTZ R7, R30, R7, !PT ;  /* 0x000000071e077209 */ /* 0x000fe20007810000 */
[-CC-:B------:R-:W-:Y:S01]  /*2ce0*/  FFMA.FTZ R128, R128, R9.reuse, -R15.reuse ;  /* 0x0000000980807223 */ /* 0x180fe2000001080f */
[--C-:B------:R-:W-:Y:S01]  /*2cf0*/  FFMA.FTZ R130, R130, R9, -R15.reuse ;  /* 0x0000000982827223 */ /* 0x100fe2000001080f */
[----:B------:R-:W2:Y:S01]  /*2d00*/  MUFU.EX2 R157, R157 ;  /* 0x0000009d009d7308 */ /* 0x000ea20000000800 */
[----:B------:R-:W-:Y:S01]  /*2d10*/  FMNMX.FTZ R7, R32, R7, !PT ;  /* 0x0000000720077209 */ /* 0x000fe20007810000 */
[-CC-:B------:R-:W-:Y:S01]  /*2d20*/  FFMA.FTZ R132, R132, R9.reuse, -R15.reuse ;  /* 0x0000000984847223 */ /* 0x180fe2000001080f */
[-CC-:B------:R-:W-:Y:S01]  /*2d30*/  FFMA.FTZ R134, R134, R9.reuse, -R15.reuse ;  /* 0x0000000986867223 */ /* 0x180fe2000001080f */
[--C-:B------:R-:W-:Y:S01]  /*2d40*/  FFMA.FTZ R136, R136, R9, -R15.reuse ;  /* 0x0000000988887223 */ /* 0x100fe2000001080f */
[----:B------:R-:W-:Y:S01]  /*2d50*/  FMNMX.FTZ R7, R34, R7, !PT ;  /* 0x0000000722077209 */ /* 0x000fe20007810000 */
[-CC-:B------:R-:W-:Y:S01]  /*2d60*/  FFMA.FTZ R138, R138, R9.reuse, -R15.reuse ;  /* 0x000000098a8a7223 */ /* 0x180fe2000001080f */
[--C-:B------:R-:W-:Y:S01]  /*2d70*/  FFMA.FTZ R140, R140, R9, -R15.reuse ;  /* 0x000000098c8c7223 */ /* 0x100fe2000001080f */
[----:B------:R-:W3:Y:S01]  /*2d80*/  MUFU.EX2 R66, R66 ;  /* 0x0000004200427308 */ /* 0x000ee20000000800 */
[----:B------:R-:W-:Y:S01]  /*2d90*/  FMNMX.FTZ R7, R36, R7, !PT ;  /* 0x0000000724077209 */ /* 0x000fe20007810000 */
[-CC-:B------:R-:W-:Y:S01]  /*2da0*/  FFMA.FTZ R142, R142, R9.reuse, -R15.reuse ;  /* 0x000000098e8e7223 */ /* 0x180fe2000001080f */
[-CC-:B------:R-:W-:Y:S01]  /*2db0*/  FFMA.FTZ R144, R144, R9.reuse, -R15.reuse ;  /* 0x0000000990907223 */ /* 0x180fe2000001080f */
[----:B------:R-:W-:Y:S01]  /*2dc0*/  FFMA.FTZ R15, R146, R9, -R15 ;  /* 0x00000009920f7223 */ /* 0x000fe2000001080f */
[----:B------:R-:W-:Y:S01]  /*2dd0*/  FMNMX.FTZ R7, R38, R7, !PT ;  /* 0x0000000726077209 */ /* 0x000fe20007810000 */
[--C-:B------:R-:W-:Y:S01]  /*2de0*/  IMAD.MOV.U32 R146, RZ, RZ, R151.reuse ;  /* 0x000000ffff927224 */ /* 0x100fe200078e0097 */
[----:B------:R-:W-:Y:S01]  /*2df0*/  MOV R112, R151 ;  /* 0x0000009700707202 */ /* 0x000fe20000000f00 */
[----:B------:R-:W4:Y:S01]  /*2e00*/  MUFU.EX2 R159, R159 ;  /* 0x0000009f009f7308 */ /* 0x000f220000000800 */
[----:B------:R-:W-:Y:S01]  /*2e10*/  FMNMX.FTZ R7, R40, R7, !PT ;  /* 0x0000000728077209 */ /* 0x000fe20007810000 */
[--C-:B------:R-:W-:Y:S01]  /*2e20*/  IMAD.MOV.U32 R116, RZ, RZ, R151.reuse ;  /* 0x000000ffff747224 */ /* 0x100fe200078e0097 */
[----:B------:R-:W-:Y:S01]  /*2e30*/  MOV R106, R151 ;  /* 0x00000097006a7202 */ /* 0x000fe20000000f00 */
[--C-:B------:R-:W-:Y:S01]  /*2e40*/  IMAD.MOV.U32 R114, RZ, RZ, R151.reuse ;  /* 0x000000ffff727224 */ /* 0x100fe200078e0097 */
[----:B------:R-:W-:Y:S01]  /*2e50*/  FMNMX.FTZ R7, R42, R7, !PT ;  /* 0x000000072a077209 */ /* 0x000fe20007810000 */
[--C-:B------:R-:W-:Y:S01]  /*2e60*/  IMAD.MOV.U32 R110, RZ, RZ, R151.reuse ;  /* 0x000000ffff6e7224 */ /* 0x100fe200078e0097 */
[----:B------:R-:W-:Y:S01]  /*2e70*/  MOV R100, R151 ;  /* 0x0000009700647202 */ /* 0x000fe20000000f00 */
[----:B------:R-:W-:Y:S01]  /*2e80*/  MUFU.EX2 R68, R68 ;  /* 0x0000004400447308 */ /* 0x000fe20000000800 */
[----:B------:R-:W-:Y:S01]  /*2e90*/  FMNMX.FTZ R7, R44, R7, !PT ;  /* 0x000000072c077209 */ /* 0x000fe20007810000 */
[--C-:B------:R-:W-:Y:S01]  /*2ea0*/  IMAD.MOV.U32 R108, RZ, RZ, R151.reuse ;  /* 0x000000ffff6c7224 */ /* 0x100fe200078e0097 */
[----:B------:R-:W-:Y:S01]  /*2eb0*/  MOV R94, R151 ;  /* 0x00000097005e7202 */ /* 0x000fe20000000f00 */
[--C-:B------:R-:W-:Y:S01]  /*2ec0*/  IMAD.MOV.U32 R104, RZ, RZ, R151.reuse ;  /* 0x000000ffff687224 */ /* 0x100fe200078e0097 */
[----:B------:R-:W-:Y:S01]  /*2ed0*/  FMNMX.FTZ R7, R46, R7, !PT ;  /* 0x000000072e077209 */ /* 0x000fe20007810000 */
[----:B------:R-:W-:-:S02]  /*2ee0*/  IMAD.MOV.U32 R102, RZ, RZ, R151 ;  /* 0x000000ffff667224 */ /* 0x000fc400078e0097 */
[----:B------:R-:W-:Y:S01]  /*2ef0*/  MUFU.EX2 R161, R161 ;  /* 0x000000a100a17308 */ /* 0x000fe20000000800 */
[----:B------:R-:W-:Y:S01]  /*2f00*/  FMNMX.FTZ R7, R48, R7, !PT ;  /* 0x0000000730077209 */ /* 0x000fe20007810000 */
[--C-:B------:R-:W-:Y:S02]  /*2f10*/  IMAD.MOV.U32 R98, RZ, RZ, R151.reuse ;  /* 0x000000ffff627224 */ /* 0x100fe400078e0097 */
[--C-:B------:R-:W-:Y:S01]  /*2f20*/  IMAD.MOV.U32 R96, RZ, RZ, R151.reuse ;  /* 0x000000ffff607224 */ /* 0x100fe200078e0097 */
[----:B------:R-:W-:Y:S01]  /*2f30*/  FMNMX.FTZ R7, R50, R7, !PT ;  /* 0x0000000732077209 */ /* 0x000fe20007810000 */
[--C-:B------:R-:W-:Y:S02]  /*2f40*/  IMAD.MOV.U32 R92, RZ, RZ, R151.reuse ;  /* 0x000000ffff5c7224 */ /* 0x100fe400078e0097 */
[----:B------:R-:W-:Y:S01]  /*2f50*/  MUFU.EX2 R70, R70 ;  /* 0x0000004600467308 */ /* 0x000fe20000000800 */
[----:B------:R-:W-:Y:S01]  /*2f60*/  FMNMX.FTZ R7, R52, R7, !PT ;  /* 0x0000000734077209 */ /* 0x000fe20007810000 */
[----:B------:R-:W-:-:S03]  /*2f70*/  IMAD.MOV.U32 R90, RZ, RZ, R151 ;  /* 0x000000ffff5a7224 */ /* 0x000fc600078e0097 */
        /* <DEDUP_REMOVED lines=14> */
[----:B------:R-:W-:-:S05]  /*3060*/  FMNMX.FTZ R7, R88, R7, !PT ;  /* 0x0000000758077209 */ /* 0x000fca0007810000 */
[----:B------:R-:W5:Y:S02]  /*3070*/  SHFL.BFLY PT, R12, R7, 0x2, 0x1f ;  /* 0x0c401f00070c7f89 */ /* 0x000f6400000e0000 */
[----:B------:R-:W-:Y:S08]  /*3080*/  MUFU.EX2 R167, R167 ;  /* 0x000000a700a77308 */ /* 0x000ff00000000800 */
[----:B------:R-:W-:Y:S08]  /*3090*/  MUFU.EX2 R76, R76 ;  /* 0x0000004c004c7308 */ /* 0x000ff00000000800 */
[----:B------:R-:W-:Y:S01]  /*30a0*/  MUFU.EX2 R169, R169 ;  /* 0x000000a900a97308 */ /* 0x000fe20000000800 */
[----:B-----5:R-:W-:-:S07]  /*30b0*/  FMNMX.FTZ R11, R7, R12, !PT ;  /* 0x0000000c070b7209 */ /* 0x020fce0007810000 */
[----:B------:R-:W-:Y:S01]  /*30c0*/  MUFU.EX2 R118, R118 ;  /* 0x0000007600767308 */ /* 0x000fe20000000800 */
[----:B------:R-:W5:Y:S07]  /*30d0*/  SHFL.BFLY PT, R12, R11, 0x1, 0x1f ;  /* 0x0c201f000b0c7f89 */ /* 0x000f6e00000e0000 */
[----:B------:R-:W-:Y:S08]  /*30e0*/  MUFU.EX2 R120, R120 ;  /* 0x0000007800787308 */ /* 0x000ff00000000800 */
[----:B------:R0:W-:Y:S08]  /*30f0*/  MUFU.EX2 R171, R122 ;  /* 0x0000007a00ab7308 */ /* 0x0001f00000000800 */
[----:B------:R-:W-:Y:S01]  /*3100*/  MUFU.EX2 R124, R124 ;  /* 0x0000007c007c7308 */ /* 0x000fe20000000800 */
[----:B0-----:R-:W-:Y:S01]  /*3110*/  IMAD.MOV.U32 R122, RZ, RZ, R151 ;  /* 0x000000ffff7a7224 */ /* 0x001fe200078e0097 */
[----:B-----5:R-:W-:-:S04]  /*3120*/  FMNMX.FTZ R12, R11, R12, !PT ;  /* 0x0000000c0b0c7209 */ /* 0x020fc80007810000 */
[C---:B------:R-:W-:Y:S01]  /*3130*/  FSETP.NEU.FTZ.AND P1, PT, R12.reuse, -INF , PT ;  /* 0xff8000000c00780b */ /* 0x040fe20003f3d000 */
[-C--:B------:R-:W-:Y:S01]  /*3140*/  FMUL.FTZ R7, R12, R9.reuse ;  /* 0x000000090c077220 */ /* 0x080fe20000410000 */
[----:B------:R-:W-:Y:S04]  /*3150*/  MUFU.EX2 R173, R126 ;  /* 0x0000007e00ad7308 */ /* 0x000fe80000000800 */
[----:B------:R-:W-:Y:S02]  /*3160*/  FSEL R7, R7, RZ, P1 ;  /* 0x000000ff07077208 */ /* 0x000fe40000800000 */
[----:B------:R-:W-:Y:S02]  /*3170*/  ISETP.LE.AND P1, PT, R16, UR42, PT ;  /* 0x0000002a10007c0c */ /* 0x000fe4000bf23270 */
        /* <DEDUP_REMOVED lines=17> */
[----:B0-----:R-:W-:Y:S01]  /*3290*/  FADD.FTZ R8, R153, R62 ;  /* 0x0000003e99087221 */ /* 0x001fe20000010000 */
[-CC-:B------:R-:W-:Y:S01]  /*32a0*/  FFMA.FTZ R38, R38, R9.reuse, -R7.reuse ;  /* 0x0000000926267223 */ /* 0x180fe20000010807 */
[-CC-:B------:R-:W-:Y:S01]  /*32b0*/  FFMA.FTZ R40, R40, R9.reuse, -R7.reuse ;  /* 0x0000000928287223 */ /* 0x180fe20000010807 */
[-CC-:B------:R-:W-:Y:S01]  /*32c0*/  FFMA.FTZ R42, R42, R9.reuse, -R7.reuse ;  /* 0x000000092a2a7223 */ /* 0x180fe20000010807 */
[----:B------:R-:W-:Y:S01]  /*32d0*/  FADD.FTZ R25, R155, R8 ;  /* 0x000000089b197221 */ /* 0x000fe20000010000 */
[-CC-:B------:R-:W-:Y:S01]  /*32e0*/  FFMA.FTZ R44, R44, R9.reuse, -R7.reuse ;  /* 0x000000092c2c7223 */ /* 0x180fe20000010807 */
[-C--:B------:R-:W-:Y:S01]  /*32f0*/  FFMA.FTZ R46, R46, R9.reuse, -R7 ;  /* 0x000000092e2e7223 */ /* 0x080fe20000010807 */
[----:B------:R-:W0:Y:S01]  /*3300*/  MUFU.EX2 R3, R3 ;  /* 0x0000000300037308 */ /* 0x000e220000000800 */
[----:B-1----:R-:W-:Y:S01]  /*3310*/  FADD.FTZ R8, R64, R25 ;  /* 0x0000001940087221 */ /* 0x002fe20000010000 */
[-CC-:B------:R-:W-:Y:S01]  /*3320*/  FFMA.FTZ R48, R48, R9.reuse, -R7.reuse ;  /* 0x0000000930307223 */ /* 0x180fe20000010807 */
[-CC-:B------:R-:W-:Y:S01]  /*3330*/  FFMA.FTZ R50, R50, R9.reuse, -R7.reuse ;  /* 0x0000000932327223 */ /* 0x180fe20000010807 */
[-CC-:B------:R-:W-:Y:S01]  /*3340*/  FFMA.FTZ R52, R52, R9.reuse, -R7.reuse ;  /* 0x0000000934347223 */ /* 0x180fe20000010807 */
[----:B--2---:R-:W-:Y:S01]  /*3350*/  FADD.FTZ R27, R157, R8 ;  /* 0x000000089d1b7221 */ /* 0x004fe20000010000 */
[-CC-:B------:R-:W-:Y:S01]  /*3360*/  FFMA.FTZ R54, R54, R9.reuse, -R7.reuse ;  /* 0x0000000936367223 */ /* 0x180fe20000010807 */
[-C--:B------:R-:W-:Y:S01]  /*3370*/  FFMA.FTZ R56, R56, R9.reuse, -R7 ;  /* 0x0000000938387223 */ /* 0x080fe20000010807 */
[----:B------:R1:W2:Y:S01]  /*3380*/  MUFU.EX2 R11, R14 ;  /* 0x0000000e000b7308 */ /* 0x0002a20000000800 */
[----:B---3--:R-:W-:Y:S01]  /*3390*/  FADD.FTZ R8, R66, R27 ;  /* 0x0000001b42087221 */ /* 0x008fe20000010000 */
[-CC-:B------:R-:W-:Y:S01]  /*33a0*/  FFMA.FTZ R58, R58, R9.reuse, -R7.reuse ;  /* 0x000000093a3a7223 */ /* 0x180fe20000010807 */
[-CC-:B------:R-:W-:Y:S01]  /*33b0*/  FFMA.FTZ R60, R60, R9.reuse, -R7.reuse ;  /* 0x000000093c3c7223 */ /* 0x180fe20000010807 */
[-CC-:B------:R-:W-:Y:S01]  /*33c0*/  FFMA.FTZ R78, R78, R9.reuse, -R7.reuse ;  /* 0x000000094e4e7223 */ /* 0x180fe20000010807 */
[----:B----4-:R-:W-:Y:S01]  /*33d0*/  FADD.FTZ R29, R159, R8 ;  /* 0x000000089f1d7221 */ /* 0x010fe20000010000 */
[-CC-:B------:R-:W-:Y:S01]  /*33e0*/  FFMA.FTZ R82, R82, R9.reuse, -R7.reuse ;  /* 0x0000000952527223 */ /* 0x180fe20000010807 */
[-C--:B------:R-:W-:Y:S01]  /*33f0*/  FFMA.FTZ R80, R80, R9.reuse, -R7 ;  /* 0x0000000950507223 */ /* 0x080fe20000010807 */
[----:B------:R-:W3:Y:S01]  /*3400*/  MUFU.EX2 R18, R18 ;  /* 0x0000001200127308 */ /* 0x000ee20000000800 */
[----:B0-----:R-:W-:Y:S01]  /*3410*/  FADD.FTZ R27, R6, R3 ;  /* 0x00000003061b7221 */ /* 0x001fe20000010000 */
[----:B-1----:R-:W-:Y:S01]  /*3420*/  FADD.FTZ R14, R68, R29 ;  /* 0x0000001d440e7221 */ /* 0x002fe20000010000 */
[-CC-:B------:R-:W-:Y:S01]  /*3430*/  FFMA.FTZ R86, R86, R9.reuse, -R7.reuse ;  /* 0x0000000956567223 */ /* 0x180fe20000010807 */
[-C--:B------:R-:W-:Y:S01]  /*3440*/  FFMA.FTZ R84, R84, R9.reuse, -R7 ;  /* 0x0000000954547223 */ /* 0x080fe20000010807 */
[----:B------:R-:W-:Y:S01]  /*3450*/  FADD.FTZ R8, R154, R27 ;  /* 0x0000001b9a087221 */ /* 0x000fe20000010000 */
[----:B------:R-:W-:Y:S01]  /*3460*/  FADD.FTZ R31, R161, R14 ;  /* 0x0000000ea11f7221 */ /* 0x000fe20000010000 */
[----:B------:R-:W-:Y:S01]  /*3470*/  FFMA.FTZ R88, R88, R9, -R7 ;  /* 0x0000000958587223 */ /* 0x000fe20000010807 */
[----:B------:R-:W0:Y:S01]  /*3480*/  MUFU.EX2 R13, R20 ;  /* 0x00000014000d7308 */ /* 0x000e220000000800 */
[----:B--2---:R-:W-:Y:S01]  /*3490*/  FADD.FTZ R29, R11, R8 ;  /* 0x000000080b1d7221 */ /* 0x004fe20000010000 */
[----:B------:R-:W-:Y:S01]  /*34a0*/  FADD.FTZ R14, R70, R31 ;  /* 0x0000001f460e7221 */ /* 0x000fe20000010000 */
[----:B------:R-:W-:Y:S01]  /*34b0*/  F2FP.F16.F32.PACK_AB R152, R3, R6 ;  /* 0x000000060398723e */ /* 0x000fe200000000ff */
[----:B------:R-:W-:Y:S01]  /*34c0*/  IMAD.MOV.U32 R126, RZ, RZ, R151 ;  /* 0x000000ffff7e7224 */ /* 0x000fe200078e0097 */
[----:B------:R-:W-:Y:S01]  /*34d0*/  F2FP.F16.F32.PACK_AB R154, R11, R154 ;  /* 0x0000009a0b9a723e */ /* 0x000fe200000000ff */
[----:B------:R-:W-:Y:S01]  /*34e0*/  FADD.FTZ R31, R163, R14 ;  /* 0x0000000ea31f7221 */ /* 0x000fe20000010000 */
[----:B------:R-:W-:Y:S01]  /*34f0*/  F2FP.F16.F32.PACK_AB R153, R62, R153 ;  /* 0x000000993e99723e */ /* 0x000fe200000000ff */
[----:B------:R-:W1:Y:S01]  /*3500*/  MUFU.EX2 R22, R22 ;  /* 0x0000001600167308 */ /* 0x000e620000000800 */
[----:B---3--:R-:W-:Y:S01]  /*3510*/  FADD.FTZ R8, R18, R29 ;  /* 0x0000001d12087221 */ /* 0x008fe20000010000 */
[----:B------:R-:W-:Y:S01]  /*3520*/  FADD.FTZ R14, R72, R31 ;  /* 0x0000001f480e7221 */ /* 0x000fe20000010000 */
[----:B------:R-:W-:-:S02]  /*3530*/  F2FP.F16.F32.PACK_AB R155, R64, R155 ;  /* 0x0000009b409b723e */ /* 0x000fc400000000ff */
[----:B------:R-:W-:Y:S01]  /*3540*/  F2FP.F16.F32.PACK_AB R157, R66, R157 ;  /* 0x0000009d429d723e */ /* 0x000fe200000000ff */
[----:B------:R-:W-:Y:S01]  /*3550*/  FADD.FTZ R33, R165, R14 ;  /* 0x0000000ea5217221 */ /* 0x000fe20000010000 */
[----:B------:R-:W-:Y:S01]  /*3560*/  F2FP.F16.F32.PACK_AB R159, R68, R159 ;  /* 0x0000009f449f723e */ /* 0x000fe200000000ff */
[----:B------:R-:W2:Y:S01]  /*3570*/  MUFU.EX2 R15, R24 ;  /* 0x00000018000f7308 */ /* 0x000ea20000000800 */
[----:B0-----:R-:W-:Y:S01]  /*3580*/  FADD.FTZ R29, R13, R8 ;  /* 0x000000080d1d7221 */ /* 0x001fe20000010000 */
[----:B------:R-:W-:Y:S01]  /*3590*/  FADD.FTZ R14, R74, R33 ;  /* 0x000000214a0e7221 */ /* 0x000fe20000010000 */
[----:B------:R-:W-:Y:S02]  /*35a0*/  F2FP.F16.F32.PACK_AB R161, R70, R161 ;  /* 0x000000a146a1723e */ /* 0x000fe400000000ff */
[----:B------:R-:W-:Y:S01]  /*35b0*/  F2FP.F16.F32.PACK_AB R163, R72, R163 ;  /* 0x000000a348a3723e */ /* 0x000fe200000000ff */
[----:B------:R-:W-:Y:S01]  /*35c0*/  FADD.FTZ R33, R167, R14 ;  /* 0x0000000ea7217221 */ /* 0x000fe20000010000 */
[----:B------:R-:W-:Y:S01]  /*35d0*/  F2FP.F16.F32.PACK_AB R165, R74, R165 ;  /* 0x000000a54aa5723e */ /* 0x000fe200000000ff */
[----:B------:R-:W0:Y:S01]  /*35e0*/  MUFU.EX2 R26, R26 ;  /* 0x0000001a001a7308 */ /* 0x000e220000000800 */
[----:B-1----:R-:W-:Y:S01]  /*35f0*/  FADD.FTZ R8, R22, R29 ;  /* 0x0000001d16087221 */ /* 0x002fe20000010000 */
[C---:B------:R-:W-:Y:S01]  /*3600*/  FADD.FTZ R14, R76.reuse, R33 ;  /* 0x000000214c0e7221 */ /* 0x040fe20000010000 */
[----:B------:R-:W-:-:S02]  /*3610*/  F2FP.F16.F32.PACK_AB R167, R76, R167 ;  /* 0x000000a74ca7723e */ /* 0x000fc400000000ff */
[----:B------:R-:W-:Y:S01]  /*3620*/  F2FP.F16.F32.PACK_AB R156, R13, R18 ;  /* 0x000000120d9c723e */ /* 0x000fe200000000ff */
[----:B------:R-:W-:Y:S01]  /*3630*/  FADD.FTZ R35, R169, R14 ;  /* 0x0000000ea9237221 */ /* 0x000fe20000010000 */
[C---:B------:R-:W-:Y:S01]  /*3640*/  F2FP.F16.F32.PACK_AB R169, R118.reuse, R169 ;  /* 0x000000a976a9723e */ /* 0x040fe200000000ff */
[----:B------:R-:W1:Y:S01]  /*3650*/  MUFU.EX2 R17, R28 ;  /* 0x0000001c00117308 */ /* 0x000e620000000800 */
[C---:B--2---:R-:W-:Y:S01]  /*3660*/  FADD.FTZ R31, R15.reuse, R8 ;  /* 0x000000080f1f7221 */ /* 0x044fe20000010000 */
[----:B------:R-:W-:Y:S01]  /*3670*/  FADD.FTZ R35, R118, R35 ;  /* 0x0000002376237221 */ /* 0x000fe20000010000 */
[----:B------:R-:W-:Y:S02]  /*3680*/  F2FP.F16.F32.PACK_AB R158, R15, R22 ;  /* 0x000000160f9e723e */ /* 0x000fe400000000ff */
[----:B------:R-:W-:Y:S01]  /*3690*/  MOV R118, R151 ;  /* 0x0000009700767202 */ /* 0x000fe20000000f00 */
[----:B------:R-:W-:Y:S02]  /*36a0*/  FADD.FTZ R14, R120, R35 ;  /* 0x00000023780e7221 */ /* 0x000fe40000010000 */
[----:B------:R-:W2:Y:S01]  /*36b0*/  MUFU.EX2 R30, R30 ;  /* 0x0000001e001e7308 */ /* 0x000ea20000000800 */
[----:B0-----:R-:W-:Y:S01]  /*36c0*/  FADD.FTZ R8, R26, R31 ;  /* 0x0000001f1a087221 */ /* 0x001fe20000010000 */
[C---:B------:R-:W-:Y:S01]  /*36d0*/  FADD.FTZ R35, R171.reuse, R14 ;  /* 0x0000000eab237221 */ /* 0x040fe20000010000 */
[----:B------:R-:W-:Y:S01]  /*36e0*/  F2FP.F16.F32.PACK_AB R171, R171, R120 ;  /* 0x00000078abab723e */ /* 0x000fe200000000ff */
[----:B------:R-:W-:-:S02]  /*36f0*/  IMAD.MOV.U32 R120, RZ, RZ, R151 ;  /* 0x000000ffff787224 */ /* 0x000fc400078e0097 */
[----:B------:R-:W-:Y:S02]  /*3700*/  FADD.FTZ R14, R124, R35 ;  /* 0x000000237c0e7221 */ /* 0x000fe40000010000 */
[----:B------:R-:W0:Y:S01]  /*3710*/  MUFU.EX2 R19, R32 ;  /* 0x0000002000137308 */ /* 0x000e220000000800 */
[----:B-1----:R-:W-:Y:S01]  /*3720*/  FADD.FTZ R31, R17, R8 ;  /* 0x00000008111f7221 */ /* 0x002fe20000010000 */
[C---:B------:R-:W-:Y:S01]  /*3730*/  FADD.FTZ R35, R173.reuse, R14 ;  /* 0x0000000ead237221 */ /* 0x040fe20000010000 */
[----:B------:R-:W-:Y:S02]  /*3740*/  F2FP.F16.F32.PACK_AB R173, R173, R124 ;  /* 0x0000007cadad723e */ /* 0x000fe400000000ff */
[----:B------:R-:W-:Y:S01]  /*3750*/  F2FP.F16.F32.PACK_AB R160, R17, R26 ;  /* 0x0000001a11a0723e */ /* 0x000fe200000000ff */
[----:B------:R-:W-:Y:S01]  /*3760*/  FADD.FTZ R14, R128, R35 ;  /* 0x00000023800e7221 */ /* 0x000fe20000010000 */
[----:B------:R-:W-:Y:S01]  /*3770*/  MOV R124, R151 ;  /* 0x00000097007c7202 */ /* 0x000fe20000000f00 */
        /* <DEDUP_REMOVED lines=15> */
[----:B------:R1:W3:Y:S01]  /*3870*/  MUFU.EX2 R175, R130 ;  /* 0x0000008200af7308 */ /* 0x0002e20000000800 */
[----:B--2---:R-:W-:-:S07]  /*3880*/  FADD.FTZ R8, R42, R33 ;  /* 0x000000212a087221 */ /* 0x004fce0000010000 */
[----:B------:R-:W2:Y:S01]  /*3890*/  MUFU.EX2 R46, R46 ;  /* 0x0000002e002e7308 */ /* 0x000ea20000000800 */
[C---:B0-----:R-:W-:Y:S01]  /*38a0*/  FADD.FTZ R33, R25.reuse, R8 ;  /* 0x0000000819217221 */ /* 0x041fe20000010000 */
[----:B------:R-:W-:Y:S02]  /*38b0*/  F2FP.F16.F32.PACK_AB R168, R25, R42 ;  /* 0x0000002a19a8723e */ /* 0x000fe400000000ff */
[----:B-1----:R-:W-:-:S04]  /*38c0*/  MOV R130, R151 ;  /* 0x0000009700827202 */ /* 0x002fc80000000f00 */
[----:B------:R-:W0:Y:S01]  /*38d0*/  MUFU.EX2 R132, R132 ;  /* 0x0000008400847308 */ /* 0x000e220000000800 */
[C---:B---3--:R-:W-:Y:S01]  /*38e0*/  FADD.FTZ R35, R175.reuse, R14 ;  /* 0x0000000eaf237221 */ /* 0x048fe20000010000 */
[----:B------:R-:W-:Y:S01]  /*38f0*/  F2FP.F16.F32.PACK_AB R175, R175, R128 ;  /* 0x00000080afaf723e */ /* 0x000fe200000000ff */
[----:B------:R-:W-:-:S05]  /*3900*/  IMAD.MOV.U32 R128, RZ, RZ, R151 ;  /* 0x000000ffff807224 */ /* 0x000fca00078e0097 */
[----:B------:R-:W1:Y:S01]  /*3910*/  MUFU.EX2 R27, R48 ;  /* 0x00000030001b7308 */ /* 0x000e620000000800 */
[----:B--2---:R-:W-:-:S07]  /*3920*/  FADD.FTZ R8, R46, R33 ;  /* 0x000000212e087221 */ /* 0x004fce0000010000 */
[----:B------:R2:W3:Y:S01]  /*3930*/  MUFU.EX2 R177, R134 ;  /* 0x0000008600b17308 */ /* 0x0004e20000000800 */
[----:B0-----:R-:W-:-:S07]  /*3940*/  FADD.FTZ R14, R132, R35 ;  /* 0x00000023840e7221 */ /* 0x001fce0000010000 */
[----:B------:R-:W0:Y:S01]  /*3950*/  MUFU.EX2 R50, R50 ;  /* 0x0000003200327308 */ /* 0x000e220000000800 */
[C---:B-1----:R-:W-:Y:S01]  /*3960*/  FADD.FTZ R35, R27.reuse, R8 ;  /* 0x000000081b237221 */ /* 0x042fe20000010000 */
[----:B------:R-:W-:Y:S01]  /*3970*/  F2FP.F16.F32.PACK_AB R170, R27, R46 ;  /* 0x0000002e1baa723e */ /* 0x000fe200000000ff */
[----:B--2---:R-:W-:-:S05]  /*3980*/  IMAD.MOV.U32 R134, RZ, RZ, R151 ;  /* 0x000000ffff867224 */ /* 0x004fca00078e0097 */
[----:B------:R-:W1:Y:S01]  /*3990*/  MUFU.EX2 R136, R136 ;  /* 0x0000008800887308 */ /* 0x000e620000000800 */
[C---:B---3--:R-:W-:Y:S01]  /*39a0*/  FADD.FTZ R37, R177.reuse, R14 ;  /* 0x0000000eb1257221 */ /* 0x048fe20000010000 */
[----:B------:R-:W-:Y:S01]  /*39b0*/  F2FP.F16.F32.PACK_AB R177, R177, R132 ;  /* 0x00000084b1b1723e */ /* 0x000fe200000000ff */
[----:B------:R-:W-:-:S05]  /*39c0*/  IMAD.MOV.U32 R132, RZ, RZ, R151 ;  /* 0x000000ffff847224 */ /* 0x000fca00078e0097 */
[----:B------:R-:W2:Y:S01]  /*39d0*/  MUFU.EX2 R29, R52 ;  /* 0x00000034001d7308 */ /* 0x000ea20000000800 */
[----:B0-----:R-:W-:-:S07]  /*39e0*/  FADD.FTZ R8, R50, R35 ;  /* 0x0000002332087221 */ /* 0x001fce0000010000 */
[----:B------:R0:W3:Y:S01]  /*39f0*/  MUFU.EX2 R179, R138 ;  /* 0x0000008a00b37308 */ /* 0x0000e20000000800 */
[----:B-1----:R-:W-:-:S07]  /*3a00*/  FADD.FTZ R14, R136, R37 ;  /* 0x00000025880e7221 */ /* 0x002fce0000010000 */
[----:B------:R-:W1:Y:S01]  /*3a10*/  MUFU.EX2 R54, R54 ;  /* 0x0000003600367308 */ /* 0x000e620000000800 */
[C---:B--2---:R-:W-:Y:S01]  /*3a20*/  FADD.FTZ R35, R29.reuse, R8 ;  /* 0x000000081d237221 */ /* 0x044fe20000010000 */
[----:B------:R-:W-:Y:S01]  /*3a30*/  F2FP.F16.F32.PACK_AB R172, R29, R50 ;  /* 0x000000321dac723e */ /* 0x000fe200000000ff */
[----:B0-----:R-:W-:-:S05]  /*3a40*/  IMAD.MOV.U32 R138, RZ, RZ, R151 ;  /* 0x000000ffff8a7224 */ /* 0x001fca00078e0097 */
[----:B------:R-:W0:Y:S01]  /*3a50*/  MUFU.EX2 R140, R140 ;  /* 0x0000008c008c7308 */ /* 0x000e220000000800 */
[C---:B---3--:R-:W-:Y:S01]  /*3a60*/  FADD.FTZ R37, R179.reuse, R14 ;  /* 0x0000000eb3257221 */ /* 0x048fe20000010000 */
[----:B------:R-:W-:Y:S02]  /*3a70*/  F2FP.F16.F32.PACK_AB R179, R179, R136 ;  /* 0x00000088b3b3723e */ /* 0x000fe400000000ff */
[----:B------:R-:W-:-:S04]  /*3a80*/  MOV R136, R151 ;  /* 0x0000009700887202 */ /* 0x000fc80000000f00 */
[----:B------:R-:W2:Y:S01]  /*3a90*/  MUFU.EX2 R31, R56 ;  /* 0x00000038001f7308 */ /* 0x000ea20000000800 */
[----:B-1----:R-:W-:-:S07]  /*3aa0*/  FADD.FTZ R8, R54, R35 ;  /* 0x0000002336087221 */ /* 0x002fce0000010000 */
        /* <DEDUP_REMOVED lines=8> */
[C---:B0-----:R-:W-:Y:S01]  /*3b30*/  FADD.FTZ R37, R7.reuse, R8 ;  /* 0x0000000807257221 */ /* 0x041fe20000010000 */
[----:B------:R-:W-:-:S06]  /*3b40*/  F2FP.F16.F32.PACK_AB R176, R7, R58 ;  /* 0x0000003a07b0723e */ /* 0x000fcc00000000ff */
[----:B------:R-:W0:Y:S01]  /*3b50*/  MUFU.EX2 R80, R80 ;  /* 0x0000005000507308 */ /* 0x000e220000000800 */
[----:B--2---:R-:W-:-:S07]  /*3b60*/  FADD.FTZ R6, R78, R37 ;  /* 0x000000254e067221 */ /* 0x004fce0000010000 */
[----:B------:R2:W3:Y:S01]  /*3b70*/  MUFU.EX2 R181, R142 ;  /* 0x0000008e00b57308 */ /* 0x0004e20000000800 */
[C---:B-1----:R-:W-:Y:S01]  /*3b80*/  FADD.FTZ R11, R33.reuse, R6 ;  /* 0x00000006210b7221 */ /* 0x042fe20000010000 */
[----:B------:R-:W-:-:S06]  /*3b90*/  F2FP.F16.F32.PACK_AB R178, R33, R78 ;  /* 0x0000004e21b2723e */ /* 0x000fcc00000000ff */
[----:B------:R-:W1:Y:S01]  /*3ba0*/  MUFU.EX2 R35, R86 ;  /* 0x0000005600237308 */ /* 0x000e620000000800 */
[----:B0-----:R-:W-:Y:S01]  /*3bb0*/  FADD.FTZ R6, R80, R11 ;  /* 0x0000000b50067221 */ /* 0x001fe20000010000 */
[----:B--2---:R-:W-:-:S06]  /*3bc0*/  MOV R142, R151 ;  /* 0x00000097008e7202 */ /* 0x004fcc0000000f00 */
[----:B------:R-:W0:Y:S01]  /*3bd0*/  MUFU.EX2 R144, R144 ;  /* 0x0000009000907308 */ /* 0x000e220000000800 */
[C---:B---3--:R-:W-:Y:S01]  /*3be0*/  FADD.FTZ R39, R181.reuse, R14 ;  /* 0x0000000eb5277221 */ /* 0x048fe20000010000 */
[----:B------:R-:W-:Y:S01]  /*3bf0*/  F2FP.F16.F32.PACK_AB R181, R181, R140 ;  /* 0x0000008cb5b5723e */ /* 0x000fe200000000ff */
[----:B------:R-:W-:-:S05]  /*3c00*/  IMAD.MOV.U32 R140, RZ, RZ, R151 ;  /* 0x000000ffff8c7224 */ /* 0x000fca00078e0097 */
[----:B------:R-:W2:Y:S01]  /*3c10*/  MUFU.EX2 R84, R84 ;  /* 0x0000005400547308 */ /* 0x000ea20000000800 */
[C---:B-1----:R-:W-:Y:S01]  /*3c20*/  FADD.FTZ R11, R35.reuse, R6 ;  /* 0x00000006230b7221 */ /* 0x042fe20000010000 */
[----:B------:R-:W-:-:S06]  /*3c30*/  F2FP.F16.F32.PACK_AB R180, R35, R80 ;  /* 0x0000005023b4723e */ /* 0x000fcc00000000ff */
[----:B------:R1:W3:Y:S01]  /*3c40*/  MUFU.EX2 R3, R88 ;  /* 0x0000005800037308 */ /* 0x0002e20000000800 */
[----:B0-----:R-:W-:-:S04]  /*3c50*/  FADD.FTZ R14, R144, R39 ;  /* 0x00000027900e7221 */ /* 0x001fc80000010000 */
[C---:B------:R-:W-:Y:S01]  /*3c60*/  FADD.FTZ R8, R183.reuse, R14 ;  /* 0x0000000eb7087221 */ /* 0x040fe20000010000 */
[----:B------:R-:W-:Y:S01]  /*3c70*/  F2FP.F16.F32.PACK_AB R183, R183, R144 ;  /* 0x00000090b7b7723e */ /* 0x000fe200000000ff */
[----:B------:R-:W-:Y:S02]  /*3c80*/  IMAD.MOV.U32 R144, RZ, RZ, R151 ;  /* 0x000000ffff907224 */ /* 0x000fe400078e0097 */
[----:B--2---:R-:W-:Y:S01]  /*3c90*/  FADD.FTZ R6, R84, R11 ;  /* 0x0000000b54067221 */ /* 0x004fe20000010000 */
[----:B-1----:R-:W-:-:S03]  /*3ca0*/  MOV R88, R151 ;  /* 0x0000009700587202 */ /* 0x002fc60000000f00 */
[C---:B---3--:R-:W-:Y:S01]  /*3cb0*/  FADD.FTZ R6, R3.reuse, R6 ;  /* 0x0000000603067221 */ /* 0x048fe20000010000 */
[----:B------:R-:W-:Y:S01]  /*3cc0*/  F2FP.F16.F32.PACK_AB R182, R3, R84 ;  /* 0x0000005403b6723e */ /* 0x000fe200000000ff */
[----:B------:R-:W-:Y:S06]  /*3cd0*/  @!P1 BRA `(.L_x_6500) ;  /* 0x0000002800a89947 */ /* 0x000fec0003800000 */
[----:B------:R-:W-:Y:S01]  /*3ce0*/  IMAD.MOV.U32 R7, RZ, RZ, R10 ;  /* 0x000000ffff077224 */ /* 0x000fe200078e000a */
[----:B------:R-:W-:Y:S01]  /*3cf0*/  CS2R R150, SRZ ;  /* 0x0000000000967805 */ /* 0x000fe2000001ff00 */
        /* <DEDUP_REMOVED lines=32> */
[----:B------:R-:W-:Y:S01]  /*3f00*/  UMOV UR6, URZ ;  /* 0x0000003f00067c82 */ /* 0x000fe20008000000 */
[----:B------:R-:W-:Y:S01]  /*3f10*/  UMOV UR5, URZ ;  /* 0x0000003f00057c82 */ /* 0x000fe20008000000 */
[----:B------:R-:W-:-:S05]  /*3f20*/  ULDC UR43, c[0x0][0x9d8] ;  /* 0x00027600002b7ab9 */ /* 0x000fca0000000800 */
.L_x_6511:
[----:B------:R-:W-:Y:S01]  /*3f30*/  ISETP.NE.AND P2, PT, RZ, UR41, PT ;  /* 0x00000029ff007c0c */ /* 0x000fe2000bf45270 */
[----:B------:R-:W-:-:S04]  /*3f40*/  UISETP.NE.AND UP0, UPT, UR5, 0x1, UPT ;  /* 0x000000010500788c */ /* 0x000fc8000bf05270 */
[----:B------:R-:W-:-:S04]  /*3f50*/  USEL UR4, URZ, 0x1, UP0 ;  /* 0x000000013f047887 */ /* 0x000fc80008000000 */
[----:B------:R-:W-:-:S04]  /*3f60*/  ULOP3.LUT UR4, UR6, UR4, URZ, 0x3c, !UPT ;  /* 0x0000000406047292 */ /* 0x000fc8000f8e3c3f */
[----:B------:R-:W-:Y:S08]  /*3f70*/  @P2 BRA `(.L_x_6501) ;  /* 0x0000000000382947 */ /* 0x000ff00003800000 */
[----:B------:R-:W-:Y:S05]  /*3f80*/  @!P0 BRA `(.L_x_6502) ;  /* 0x0000000000048947 */ /* 0x000fea0003800000 */
[----:B------:R-:W-:Y:S01]  /*3f90*/  BPT.TRAP 0x1 ;  /* 0x000000040000795c */ /* 0x000fe20000300000 */
.L_x_6502:
        /* <DEDUP_REMOVED lines=9> */
.L_x_6503:
[----:B-1----:R-:W-:Y:S05]  /*4030*/  @P1 BRA `(.L_x_6501) ;  /* 0x0000000000081947 */ /* 0x002fea0003800000 */
[----:B------:R-:W1:Y:S02]  /*4040*/  SYNCS.PHASECHK.TRANS64.TRYWAIT P1, [UR10+0x28830], R0 ;  /* 0x02883000ff0075a7 */ /* 0x000e64000802014a */
[----:B-1----:R-:W-:Y:S05]  /*4050*/  @!P1 BRA `(.L_x_6504) ;  /* 0x0000008400749947 */ /* 0x002fea0003800000 */
.L_x_6501:
[----:B01----:R-:W-:Y:S01]  /*4060*/  VIADD R0, R2, 0x8 ;  /* 0x0000000802007836 */ /* 0x003fe20000000000 */
[----:B------:R-:W-:Y:S01]  /*4070*/  UIADD3 UR10, UR5, 0x1, URZ ;  /* 0x00000001050a7890 */ /* 0x000fe2000fffe03f */
[----:B------:R-:W-:Y:S01]  /*4080*/  R2UR UR44, R4 ;  /* 0x00000000042c72ca */ /* 0x000fe200000e0000 */
[----:B------:R-:W-:Y:S01]  /*4090*/  UMOV UR47, 0x40000040 ;  /* 0x40000040002f7882 */ /* 0x000fe20000000000 */
[----:B------:R-:W-:Y:S01]  /*40a0*/  R2UR UR45, R5 ;  /* 0x00000000052d72ca */ /* 0x000fe200000e0000 */
[----:B------:R0:W-:Y:S01]  /*40b0*/  BAR.SYNC.DEFER_BLOCKING R0, 0x100 ;  /* 0x000400000000751d */ /* 0x0001e20000010000 */
[----:B------:R-:W-:-:S04]  /*40c0*/  UISETP.NE.AND UP0, UPT, UR10, 0x2, UPT ;  /* 0x000000020a00788c */ /* 0x000fc8000bf05270 */
[----:B------:R-:W-:Y:S01]  /*40d0*/  USEL UR49, UR10, URZ, UP0 ;  /* 0x0000003f0a317287 */ /* 0x000fe20008000000 */
[----:B------:R-:W-:Y:S01]  /*40e0*/  UMOV UR11, 0x40000040 ;  /* 0x40000040000b7882 */ /* 0x000fe20000000000 */
[----:B------:R-:W-:Y:S02]  /*40f0*/  UMOV UR15, 0x40000040 ;  /* 0x40000040000f7882 */ /* 0x000fe40000000000 */
[----:B------:R-:W-:Y:S01]  /*4100*/  ULEA UR46, UR49, UR48, 0xb ;  /* 0x00000030312e7291 */ /* 0x000fe2000f8e583f */
[----:B------:R-:W-:Y:S01]  /*4110*/  UMOV UR19, 0x40000040 ;  /* 0x4000004000137882 */ /* 0x000fe20000000000 */
[----:B------:R-:W-:Y:S02]  /*4120*/  UMOV UR23, 0x40000040 ;  /* 0x4000004000177882 */ /* 0x000fe40000000000 */
[----:B------:R-:W-:Y:S01]  /*4130*/  UIADD3 UR10, UR46, 0x2, URZ ;  /* 0x000000022e0a7890 */ /* 0x000fe2000fffe03f */
[----:B0-----:R-:W-:Y:S01]  /*4140*/  IMAD.U32 R0, RZ, RZ, UR49 ;  /* 0x00000031ff007e24 */ /* 0x001fe2000f8e00ff */
[----:B------:R-:W-:-:S02]  /*4150*/  UIADD3 UR14, UR46, 0x4, URZ ;  /* 0x000000042e0e7890 */ /* 0x000fc4000fffe03f */
[----:B------:R-:W-:Y:S02]  /*4160*/  UIADD3 UR18, UR46, 0x6, URZ ;  /* 0x000000062e127890 */ /* 0x000fe4000fffe03f */
[----:B------:R-:W-:Y:S02]  /*4170*/  UIADD3 UR22, UR46, 0x400, URZ ;  /* 0x000004002e167890 */ /* 0x000fe4000fffe03f */
[----:B------:R-:W-:Y:S01]  /*4180*/  UIADD3 UR26, UR46, 0x402, URZ ;  /* 0x000004022e1a7890 */ /* 0x000fe2000fffe03f */
[----:B------:R-:W-:Y:S01]  /*4190*/  UMOV UR27, 0x40000040 ;  /* 0x40000040001b7882 */ /* 0x000fe20000000000 */
[----:B------:R-:W-:Y:S01]  /*41a0*/  WARPGROUP.ARRIVE ;  /* 0x00000000000079c5 */ /* 0x000fe20000000000 */
[----:B------:R-:W-:Y:S01]  /*41b0*/  UIADD3 UR30, UR46, 0x404, URZ ;  /* 0x000004042e1e7890 */ /* 0x000fe2000fffe03f */
[----:B------:R-:W-:Y:S01]  /*41c0*/  UMOV UR31, 0x40000040 ;  /* 0x40000040001f7882 */ /* 0x000fe20000000000 */
[----:B------:R-:W-:-:S03]  /*41d0*/  UIADD3 UR34, UR46, 0x406, URZ ;  /* 0x000004062e227890 */ /* 0x000fc6000fffe03f */
[----:B------:R-:W-:Y:S01]  /*41e0*/  HGMMA.64x128x16.F32 R24, gdesc[UR44], RZ, !UPT, gsb0 ;  /* 0x01e000002c1879f0 */ /* 0x000fe2000c0008ff */
[----:B------:R-:W-:Y:S02]  /*41f0*/  UMOV UR35, 0x40000040 ;  /* 0x4000004000237882 */ /* 0x000fe40000000000 */
        /* <DEDUP_REMOVED lines=22> */
[----:B------:R-:W-:Y:S05]  /*4360*/  @P2 BRA `(.L_x_6505) ;  /* 0x00000000002c2947 */ /* 0x000fea0003800000 */
[----:B------:R-:W-:Y:S05]  /*4370*/  @!P0 BRA `(.L_x_6506) ;  /* 0x0000000000048947 */ /* 0x000fea0003800000 */
[----:B------:R-:W-:Y:S01]  /*4380*/  BPT.TRAP 0x1 ;  /* 0x000000040000795c */ /* 0x000fe20000300000 */
.L_x_6506:
[----:B------:R-:W-:Y:S01]  /*4390*/  ULEA UR10, UR5, UR36, 0x3 ;  /* 0x00000024050a7291 */ /* 0x000fe2000f8e183f */
[----:B------:R-:W-:-:S04]  /*43a0*/  MOV R9, UR6 ;  /* 0x0000000600097c02 */ /* 0x000fc80008000f00 */
[----:B------:R-:W-:-:S04]  /*43b0*/  SHF.L.U32 R9, R9, 0x1f, RZ ;  /* 0x0000001f09097819 */ /* 0x000fc800000006ff */
[----:B------:R0:W1:Y:S01]  /*43c0*/  SYNCS.PHASECHK.TRANS64.TRYWAIT P1, [UR10+0x28850], R9 ;  /* 0x02885009ff0075a7 */ /* 0x000062000802014a */
[----:B------:R-:W-:Y:S05]  /*43d0*/  @!P0 BRA `(.L_x_6507) ;  /* 0x0000000000048947 */ /* 0x000fea0003800000 */
[----:B------:R-:W-:Y:S01]  /*43e0*/  BPT.TRAP 0x1 ;  /* 0x000000040000795c */ /* 0x000fe20000300000 */
.L_x_6507:
[----:B-1----:R-:W-:Y:S05]  /*43f0*/  @P1 BRA `(.L_x_6505) ;  /* 0x0000000000081947 */ /* 0x002fea0003800000 */
[----:B------:R-:W1:Y:S02]  /*4400*/  SYNCS.PHASECHK.TRANS64.TRYWAIT P1, [UR10+0x28850], R9 ;  /* 0x02885009ff0075a7 */ /* 0x000e64000802014a */
[----:B-1----:R-:W-:Y:S05]  /*4410*/  @!P1 BRA `(.L_x_6508) ;  /* 0x00000080009c9947 */ /* 0x002fea0003800000 */
.L_x_6505:
[----:B------:R-:W-:Y:S01]  /*4420*/  UIADD3 UR6, UR36, 0x400, URZ ;  /* 0x0000040024067890 */ /* 0x000fe2000fffe03f */
[----:B------:R-:W-:Y:S01]  /*4430*/  WARPGROUP.ARRIVE ;  /* 0x00000000000079c5 */ /* 0x000fe20000000000 */
[----:B------:R-:W-:Y:S01]  /*4440*/  UMOV UR11, 0x40000040 ;  /* 0x40000040000b7882 */ /* 0x000fe20000000000 */
[----:B01----:R-:W-:Y:S01]  /*4450*/  IADD3 R9, -R2, 0xb, RZ ;  /* 0x0000000b02097810 */ /* 0x003fe20007ffe1ff */
[----:B------:R-:W-:-:S04]  /*4460*/  USHF.R.U32.HI UR6, URZ, 0x4, UR6 ;  /* 0x000000043f067899 */ /* 0x000fc80008011606 */
[----:B------:R-:W-:-:S04]  /*4470*/  ULOP3.LUT UR6, UR6, 0x3fff, URZ, 0xc0, !UPT ;  /* 0x00003fff06067892 */ /* 0x000fc8000f8ec03f */
[----:B------:R-:W-:-:S04]  /*4480*/  ULOP3.LUT UR6, UR6, 0x4000000, URZ, 0xfc, !UPT ;  /* 0x0400000006067892 */ /* 0x000fc8000f8efc3f */
[----:B------:R-:W-:-:S07]  /*4490*/  ULEA UR6, UR5, UR6, 0xb ;  /* 0x0000000605067291 */ /* 0x000fce000f8e583f */
[----:B------:R-:W-:Y:S02]  /*44a0*/  UMOV UR10, UR6 ;  /* 0x00000006000a7c82 */ /* 0x000fe40008000000 */
[----:B------:R-:W-:Y:S01]  /*44b0*/  HGMMA.64x128x16.F32 R88, R152, gdesc[UR8].tnspB, R88, gsb0 ;  /* 0x41e0000898587df0 */ /* 0x000fe20008000858 */
[----:B------:R-:W-:Y:S01]  /*44c0*/  UIADD3 UR10, UR6, 0x80, URZ ;  /* 0x00000080060a7890 */ /* 0x000fe2000fffe03f */
[----:B------:R-:W-:Y:S01]  /*44d0*/  UMOV UR11, 0x40000040 ;  /* 0x40000040000b7882 */ /* 0x000fe20000000000 */
[----:B------:R-:W-:Y:S02]  /*44e0*/  WARPGROUP.DEPBAR.LE gsb0, 0x0 ;  /* 0x00008000000079c5 */ /* 0x000fe40000010000 */
[----:B------:R-:W-:-:S07]  /*44f0*/  WARPGROUP.ARRIVE ;  /* 0x00000000000079c5 */ /* 0x000fce0000000000 */
        /* <DEDUP_REMOVED lines=23> */
[----:B------:R-:W-:Y:S01]  /*4670*/  UIADD3 UR6, UR6, 0x380, URZ ;  /* 0x0000038006067890 */ /* 0x000fe2000fffe03f */
[----:B------:R-:W-:Y:S02]  /*4680*/  WARPGROUP.DEPBAR.LE gsb0, 0x0 ;  /* 0x00008000000079c5 */ /* 0x000fe40000010000 */
[----:B------:R-:W-:-:S06]  /*4690*/  WARPGROUP.ARRIVE ;  /* 0x00000000000079c5 */ /* 0x000fcc0000000000 */
[----:B------:R-:W-:Y:S01]  /*46a0*/  HGMMA.64x128x16.F32 R88, R176, gdesc[UR8].tnspB, R88, gsb0 ;  /* 0x41e00008b0587df0 */ /* 0x000fe20008000858 */
[----:B------:R-:W-:Y:S01]  /*46b0*/  UMOV UR10, UR6 ;  /* 0x00000006000a7c82 */ /* 0x000fe20008000000 */
[----:B------:R-:W-:Y:S01]  /*46c0*/  UMOV UR11, 0x40000040 ;  /* 0x40000040000b7882 */ /* 0x000fe20000000000 */
[----:B------:R-:W-:Y:S02]  /*46d0*/  WARPGROUP.DEPBAR.LE gsb0, 0x0 ;  /* 0x00008000000079c5 */ /* 0x000fe40000010000 */
[----:B------:R-:W-:-:S07]  /*46e0*/  WARPGROUP.ARRIVE ;  /* 0x00000000000079c5 */ /* 0x000fce0000000000 */
[----:B------:R-:W-:Y:S03]  /*46f0*/  HGMMA.64x128x16.F32 R88, R180, gdesc[UR8].tnspB, R88, gsb0 ;  /* 0x41e00008b4587df0 */ /* 0x000fe60008000858 */
[----:B------:R-:W-:Y:S02]  /*4700*/  WARPGROUP.DEPBAR.LE gsb0, 0x0 ;  /* 0x00008000000079c5 */ /* 0x000fe40000010000 */
[----:B------:R0:W-:Y:S06]  /*4710*/  BAR.ARV R9, 0x100 ;  /* 0x000400090000751d */ /* 0x0001ec0000002000 */
[----:B------:R-:W-:Y:S05]  /*4720*/  @!P0 BRA `(.L_x_6509) ;  /* 0x0000000000048947 */ /* 0x000fea0003800000 */
[----:B------:R-:W-:Y:S01]  /*4730*/  BPT.TRAP 0x1 ;  /* 0x000000040000795c */ /* 0x000fe20000300000 */
.L_x_6509:
        /* <DEDUP_REMOVED lines=82> */
[----:B------:R-:W-:-:S04]  /*4c60*/  R2UR UR6, R0 ;  /* 0x00000000000672ca */ /* 0x000fc800000e0000 */
[----:B------:R-:W1:Y:S01]  /*4c70*/  MUFU.TANH R24, R24 ;  /* 0x0000001800187308 */ /* 0x000e620000002400 */
[----:B--2---:R-:W-:-:S07]  /*4c80*/  FMNMX.FTZ R9, R160, R9, !PT ;  /* 0x00000009a0097209 */ /* 0x004fce0007810000 */
[----:B------:R-:W2:Y:S01]  /*4c90*/  MUFU.TANH R26, R26 ;  /* 0x0000001a001a7308 */ /* 0x000ea20000002400 */
[----:B0-----:R-:W-:Y:S01]  /*4ca0*/  FMNMX.FTZ R9, R162, R9, !PT ;  /* 0x00000009a2097209 */ /* 0x001fe20007810000 */
[----:B------:R-:W-:-:S04]  /*4cb0*/  ULEA UR6, UR6, UR36, 0x3 ;  /* 0x0000002406067291 */ /* 0x000fc8000f8e183f */
[----:B------:R-:W-:Y:S02]  /*4cc0*/  UIADD3 UR6, UR6, 0x28840, URZ ;  /* 0x0002884006067890 */ /* 0x000fe4000fffe03f */
[----:B------:R-:W0:Y:S01]  /*4cd0*/  MUFU.TANH R164, R164 ;  /* 0x000000a400a47308 */ /* 0x000e220000002400 */
[----:B-1----:R-:W-:Y:S01]  /*4ce0*/  FMNMX.FTZ R11, R24, R11, !PT ;  /* 0x0000000b180b7209 */ /* 0x002fe20007810000 */
[----:B------:R-:W-:-:S06]  /*4cf0*/  UPRMT UR6, UR7, 0x654, UR6 ;  /* 0x0000065407067896 */ /* 0x000fcc0008000006 */
[----:B------:R-:W1:Y:S01]  /*4d00*/  MUFU.TANH R166, R166 ;  /* 0x000000a600a67308 */ /* 0x000e620000002400 */
[----:B--2---:R-:W-:Y:S02]  /*4d10*/  FMNMX.FTZ R11, R26, R11, !PT ;  /* 0x0000000b1a0b7209 */ /* 0x004fe40007810000 */
[----:B------:R-:W-:Y:S05]  /*4d20*/  SYNCS.ARRIVE.TRANS64.RED.A1T0 RZ, [UR6], RZ ;  /* 0x000000ffffff79a7 */ /* 0x000fea0008100406 */
        /* <DEDUP_REMOVED lines=100> */
[----:B------:R-:W1:Y:S03]  /*5370*/  LDC R9, c[0x0][0x988] ;  /* 0x00026200ff097b82 */ /* 0x000e660000000800 */
[----:B------:R-:W3:Y:S01]  /*5380*/  SHFL.BFLY PT, R10, R13, 0x2, 0x1f ;  /* 0x0c401f000d0a7f89 */ /* 0x000ee200000e0000 */
[----:B--2---:R-:W-:-:S04]  /*5390*/  FMNMX.FTZ R11, R82, R11, !PT ;  /* 0x0000000b520b7209 */ /* 0x004fc80007810000 */
[----:B0-----:R-:W-:-:S05]  /*53a0*/  FMNMX.FTZ R11, R84, R11, !PT ;  /* 0x0000000b540b7209 */ /* 0x001fca0007810000 */
[----:B------:R-:W0:Y:S01]  /*53b0*/  SHFL.BFLY PT, R12, R11, 0x2, 0x1f ;  /* 0x0c401f000b0c7f89 */ /* 0x000e2200000e0000 */
[----:B---3--:R-:W-:Y:S02]  /*53c0*/  FMNMX.FTZ R15, R13, R10, !PT ;  /* 0x0000000a0d0f7209 */ /* 0x008fe40007810000 */
[----:B0-----:R-:W-:-:S03]  /*53d0*/  FMNMX.FTZ R17, R11, R12, !PT ;  /* 0x0000000c0b117209 */ /* 0x001fc60007810000 */
[----:B------:R-:W0:Y:S04]  /*53e0*/  SHFL.BFLY PT, R12, R15, 0x1, 0x1f ;  /* 0x0c201f000f0c7f89 */ /* 0x000e2800000e0000 */
[----:B------:R-:W2:Y:S01]  /*53f0*/  SHFL.BFLY PT, R10, R17, 0x1, 0x1f ;  /* 0x0c201f00110a7f89 */ /* 0x000ea200000e0000 */
[----:B0-----:R-:W-:Y:S02]  /*5400*/  FMNMX.FTZ R12, R15, R12, !PT ;  /* 0x0000000c0f0c7209 */ /* 0x001fe40007810000 */
[----:B--2---:R-:W-:-:S03]  /*5410*/  FMNMX.FTZ R10, R17, R10, !PT ;  /* 0x0000000a110a7209 */ /* 0x004fc60007810000 */
[C---:B------:R-:W-:Y:S01]  /*5420*/  FADD.FTZ R86, -R12.reuse, R3 ;  /* 0x000000030c567221 */ /* 0x040fe20000010100 */
[----:B-1----:R-:W-:-:S03]  /*5430*/  FMUL.FTZ R41, R12, R9 ;  /* 0x000000090c297220 */ /* 0x002fc60000410000 */
[-C--:B------:R-:W-:Y:S01]  /*5440*/  FMUL.FTZ R3, R86, R9.reuse ;  /* 0x0000000956037220 */ /* 0x080fe20000410000 */
[C---:B------:R-:W-:Y:S01]  /*5450*/  FADD.FTZ R86, -R10.reuse, R7 ;  /* 0x000000070a567221 */ /* 0x040fe20000010100 */
[-C--:B------:R-:W-:Y:S01]  /*5460*/  FMUL.FTZ R43, R10, R9.reuse ;  /* 0x000000090a2b7220 */ /* 0x080fe20000410000 */
[-CC-:B------:R-:W-:Y:S01]  /*5470*/  FFMA.FTZ R152, R152, R9.reuse, -R41.reuse ;  /* 0x0000000998987223 */ /* 0x180fe20000010829 */
[-C--:B------:R-:W-:Y:S01]  /*5480*/  FFMA.FTZ R11, R154, R9.reuse, -R41 ;  /* 0x000000099a0b7223 */ /* 0x080fe20000010829 */
[-C--:B------:R-:W-:Y:S01]  /*5490*/  FMUL.FTZ R7, R86, R9.reuse ;  /* 0x0000000956077220 */ /* 0x080fe20000410000 */
[-CC-:B------:R-:W-:Y:S01]  /*54a0*/  FFMA.FTZ R14, R14, R9.reuse, -R43.reuse ;  /* 0x000000090e0e7223 */ /* 0x180fe2000001082b */
[-C--:B------:R-:W-:Y:S01]  /*54b0*/  FFMA.FTZ R153, R18, R9.reuse, -R43 ;  /* 0x0000000912997223 */ /* 0x080fe2000001082b */
[----:B------:R-:W-:Y:S01]  /*54c0*/  MUFU.EX2 R3, R3 ;  /* 0x0000000300037308 */ /* 0x000fe20000000800 */
[-C--:B------:R-:W-:Y:S01]  /*54d0*/  FFMA.FTZ R154, R156, R9.reuse, -R41 ;  /* 0x000000099c9a7223 */ /* 0x080fe20000010829 */
[-C--:B------:R-:W-:Y:S01]  /*54e0*/  FFMA.FTZ R155, R20, R9.reuse, -R43 ;  /* 0x00000009149b7223 */ /* 0x080fe2000001082b */
[-C--:B------:R-:W-:Y:S01]  /*54f0*/  FFMA.FTZ R13, R158, R9.reuse, -R41 ;  /* 0x000000099e0d7223 */ /* 0x080fe20000010829 */
[-C--:B------:R-:W-:Y:S01]  /*5500*/  FFMA.FTZ R18, R22, R9.reuse, -R43 ;  /* 0x0000000916127223 */ /* 0x080fe2000001082b */
[-C--:B------:R-:W-:Y:S01]  /*5510*/  FFMA.FTZ R156, R160, R9.reuse, -R41 ;  /* 0x00000009a09c7223 */ /* 0x080fe20000010829 */
[-C--:B------:R-:W-:Y:S01]  /*5520*/  FFMA.FTZ R157, R24, R9.reuse, -R43 ;  /* 0x00000009189d7223 */ /* 0x080fe2000001082b */
[-C--:B------:R-:W-:Y:S01]  /*5530*/  FFMA.FTZ R15, R162, R9.reuse, -R41 ;  /* 0x00000009a20f7223 */ /* 0x080fe20000010829 */
[----:B------:R-:W0:Y:S01]  /*5540*/  MUFU.EX2 R152, R152 ;  /* 0x0000009800987308 */ /* 0x000e220000000800 */
[-C--:B------:R-:W-:Y:S01]  /*5550*/  FFMA.FTZ R20, R26, R9.reuse, -R43 ;  /* 0x000000091a147223 */ /* 0x080fe2000001082b */
[-C--:B------:R-:W-:Y:S01]  /*5560*/  FFMA.FTZ R158, R164, R9.reuse, -R41 ;  /* 0x00000009a49e7223 */ /* 0x080fe20000010829 */
[-C--:B------:R-:W-:Y:S01]  /*5570*/  FFMA.FTZ R159, R28, R9.reuse, -R43 ;  /* 0x000000091c9f7223 */ /* 0x080fe2000001082b */
[-C--:B------:R-:W-:Y:S01]  /*5580*/  FFMA.FTZ R17, R166, R9.reuse, -R41 ;  /* 0x00000009a6117223 */ /* 0x080fe20000010829 */
[-C--:B------:R-:W-:Y:S01]  /*5590*/  FFMA.FTZ R22, R30, R9.reuse, -R43 ;  /* 0x000000091e167223 */ /* 0x080fe2000001082b */
[-C--:B------:R-:W-:Y:S01]  /*55a0*/  FFMA.FTZ R160, R168, R9.reuse, -R41 ;  /* 0x00000009a8a07223 */ /* 0x080fe20000010829 */
        /* <DEDUP_REMOVED lines=9> */
[----:B------:R-:W1:Y:S01]  /*5640*/  MUFU.EX2 R14, R14 ;  /* 0x0000000e000e7308 */ /* 0x000e620000000800 */
[----:B0-----:R-:W-:Y:S01]  /*5650*/  FFMA.FTZ R6, R3, R6, R152 ;  /* 0x0000000603067223 */ /* 0x001fe20000010098 */
        /* <DEDUP_REMOVED lines=14> */
[----:B------:R-:W2:Y:S01]  /*5740*/  MUFU.EX2 R153, R153 ;  /* 0x0000009900997308 */ /* 0x000ea20000000800 */
[----:B-1----:R-:W-:Y:S01]  /*5750*/  FFMA.FTZ R8, R7, R8, R14 ;  /* 0x0000000807087223 */ /* 0x002fe2000001000e */
[-C--:B------:R-:W-:Y:S01]  /*5760*/  FFMA.FTZ R29, R190, R9.reuse, -R41 ;  /* 0x00000009be1d7223 */ /* 0x080fe20000010829 */
[-C--:B------:R-:W-:Y:S01]  /*5770*/  FFMA.FTZ R34, R54, R9.reuse, -R43 ;  /* 0x0000000936227223 */ /* 0x080fe2000001082b */
[-C--:B------:R-:W-:Y:S01]  /*5780*/  FFMA.FTZ R172, R192, R9.reuse, -R41 ;  /* 0x00000009c0ac7223 */ /* 0x080fe20000010829 */
[-C--:B------:R-:W-:Y:S01]  /*5790*/  FFMA.FTZ R173, R56, R9.reuse, -R43 ;  /* 0x0000000938ad7223 */ /* 0x080fe2000001082b */
[-C--:B------:R-:W-:Y:S01]  /*57a0*/  FFMA.FTZ R31, R194, R9.reuse, -R41 ;  /* 0x00000009c21f7223 */ /* 0x080fe20000010829 */
[-C--:B------:R-:W-:Y:S01]  /*57b0*/  FFMA.FTZ R36, R58, R9.reuse, -R43 ;  /* 0x000000093a247223 */ /* 0x080fe2000001082b */
[----:B------:R-:W1:Y:S01]  /*57c0*/  MUFU.EX2 R154, R154 ;  /* 0x0000009a009a7308 */ /* 0x000e620000000800 */
[----:B0-----:R-:W-:Y:S01]  /*57d0*/  FADD.FTZ R45, R11, R6 ;  /* 0x000000060b2d7221 */ /* 0x001fe20000010000 */
[-C--:B------:R-:W-:Y:S01]  /*57e0*/  FFMA.FTZ R174, R68, R9.reuse, -R41 ;  /* 0x0000000944ae7223 */ /* 0x080fe20000010829 */
[-C--:B------:R-:W-:Y:S01]  /*57f0*/  FFMA.FTZ R60, R60, R9.reuse, -R43 ;  /* 0x000000093c3c7223 */ /* 0x080fe2000001082b */
[-C--:B------:R-:W-:Y:S01]  /*5800*/  FFMA.FTZ R33, R196, R9.reuse, -R41 ;  /* 0x00000009c4217223 */ /* 0x080fe20000010829 */
[-C--:B------:R-:W-:Y:S01]  /*5810*/  FFMA.FTZ R62, R62, R9.reuse, -R43 ;  /* 0x000000093e3e7223 */ /* 0x080fe2000001082b */
[-C--:B------:R-:W-:Y:S01]  /*5820*/  FFMA.FTZ R176, R72, R9.reuse, -R41 ;  /* 0x0000000948b07223 */ /* 0x080fe20000010829 */
[-C--:B------:R-:W-:Y:S01]  /*5830*/  FFMA.FTZ R64, R64, R9.reuse, -R43 ;  /* 0x0000000940407223 */ /* 0x080fe2000001082b */
[----:B------:R-:W0:Y:S01]  /*5840*/  MUFU.EX2 R155, R155 ;  /* 0x0000009b009b7308 */ /* 0x000e220000000800 */
[----:B--2---:R-:W-:Y:S01]  /*5850*/  FADD.FTZ R8, R153, R8 ;  /* 0x0000000899087221 */ /* 0x004fe20000010000 */
[-C--:B------:R-:W-:Y:S01]  /*5860*/  FFMA.FTZ R35, R198, R9.reuse, -R41 ;  /* 0x00000009c6237223 */ /* 0x080fe20000010829 */
[-C--:B------:R-:W-:Y:S01]  /*5870*/  FFMA.FTZ R66, R66, R9.reuse, -R43 ;  /* 0x0000000942427223 */ /* 0x080fe2000001082b */
[-C--:B------:R-:W-:Y:S01]  /*5880*/  FFMA.FTZ R178, R76, R9.reuse, -R41 ;  /* 0x000000094cb27223 */ /* 0x080fe20000010829 */
[-C--:B------:R-:W-:Y:S01]  /*5890*/  FFMA.FTZ R70, R70, R9.reuse, -R43 ;  /* 0x0000000946467223 */ /* 0x080fe2000001082b */
[-C--:B------:R-:W-:Y:S01]  /*58a0*/  FFMA.FTZ R37, R200, R9.reuse, -R41 ;  /* 0x00000009c8257223 */ /* 0x080fe20000010829 */
[-C--:B------:R-:W-:Y:S01]  /*58b0*/  FFMA.FTZ R74, R74, R9.reuse, -R43 ;  /* 0x000000094a4a7223 */ /* 0x080fe2000001082b */
[----:B------:R-:W2:Y:S01]  /*58c0*/  MUFU.EX2 R13, R13 ;  /* 0x0000000d000d7308 */ /* 0x000ea20000000800 */
[----:B-1----:R-:W-:Y:S01]  /*58d0*/  FADD.FTZ R6, R154, R45 ;  /* 0x0000002d9a067221 */ /* 0x002fe20000010000 */
        /* <DEDUP_REMOVED lines=9> */
[----:B------:R-:W-:-:S05]  /*5970*/  FFMA.FTZ R43, R84, R9, -R43 ;  /* 0x00000009542b7223 */ /* 0x000fca000001082b */
        /* <DEDUP_REMOVED lines=116> */
.L_x_6510:
[----:B------:R-:W-:Y:S01]  /*60c0*/  ULEA UR5, UR5, UR36, 0x3 ;  /* 0x0000002405057291 */ /* 0x000fe2000f8e183f */
[----:B------:R-:W-:Y:S01]  /*60d0*/  ISETP.LT.AND P1, PT, R16, UR42, PT ;  /* 0x0000002a10007c0c */ /* 0x000fe2000bf21270 */
[----:B------:R-:W-:Y:S01]  /*60e0*/  UIADD3 UR10, UR42, -0x1, URZ ;  /* 0xffffffff2a0a7890 */ /* 0x000fe2000fffe03f */
[-C--:B------:R-:W-:Y:S01]  /*60f0*/  FMUL.FTZ R88, R88, R3.reuse ;  /* 0x0000000358587220 */ /* 0x080fe20000410000 */
[----:B------:R-:W-:Y:S01]  /*6100*/  UIADD3 UR5, UR5, 0x28860, URZ ;  /* 0x0002886005057890 */ /* 0x000fe2000fffe03f */
[-C--:B------:R-:W-:Y:S01]  /*6110*/  FMUL.FTZ R89, R89, R3.reuse ;  /* 0x0000000359597220 */ /* 0x080fe20000410000 */
[----:B------:R-:W-:Y:S01]  /*6120*/  UMOV UR6, UR4 ;  /* 0x0000000400067c82 */ /* 0x000fe20008000000 */
[-C--:B------:R-:W-:Y:S01]  /*6130*/  FMUL.FTZ R92, R92, R3.reuse ;  /* 0x000000035c5c7220 */ /* 0x080fe20000410000 */
[----:B------:R-:W-:Y:S01]  /*6140*/  UPRMT UR5, UR7, 0x654, UR5 ;  /* 0x0000065407057896 */ /* 0x000fe20008000005 */
[-C--:B------:R-:W-:Y:S01]  /*6150*/  FMUL.FTZ R93, R93, R3.reuse ;  /* 0x000000035d5d7220 */ /* 0x080fe20000410000 */
[----:B------:R-:W-:Y:S01]  /*6160*/  UMOV UR42, UR10 ;  /* 0x0000000a002a7c82 */ /* 0x000fe20008000000 */
[-C--:B------:R-:W-:Y:S01]  /*6170*/  FMUL.FTZ R96, R96, R3.reuse ;  /* 0x0000000360607220 */ /* 0x080fe20000410000 */
[-C--:B------:R-:W-:Y:S01]  /*6180*/  FMUL.FTZ R97, R97, R3.reuse ;  /* 0x0000000361617220 */ /* 0x080fe20000410000 */
[-C--:B------:R-:W-:Y:S01]  /*6190*/  FMUL.FTZ R100, R100, R3.reuse ;  /* 0x0000000364647220 */ /* 0x080fe20000410000 */
[-C--:B------:R-:W-:Y:S01]  /*61a0*/  FMUL.FTZ R101, R101, R3.reuse ;  /* 0x0000000365657220 */ /* 0x080fe20000410000 */
[-C--:B------:R-:W-:Y:S01]  /*61b0*/  FMUL.FTZ R104, R104, R3.reuse ;  /* 0x0000000368687220 */ /* 0x080fe20000410000 */
[-C--:B------:R-:W-:Y:S01]  /*61c0*/  FMUL.FTZ R105, R105, R3.reuse ;  /* 0x0000000369697220 */ /* 0x080fe20000410000 */
[----:B------:R-:W-:Y:S01]  /*61d0*/  SYNCS.ARRIVE.TRANS64.RED.A1T0 RZ, [UR5], RZ ;  /* 0x000000ffffff79a7 */ /* 0x000fe20008100405 */
        /* <DEDUP_REMOVED lines=88> */
[----:B------:R-:W-:Y:S01]  /*6760*/  F2FP.F16.F32.PACK_AB R183, R43, R82 ;  /* 0x000000522bb7723e */ /* 0x000fe200000000ff */
[----:B------:R-:W-:Y:S06]  /*6770*/  @P1 BRA `(.L_x_6511) ;  /* 0xffffffd400ec1947 */ /* 0x000fec000383ffff */
.L_x_6500:
[----:B------:R-:W-:Y:S06]  /*6780*/  BAR.ARV 0x8, 0x180 ;  /* 0x0206000000007b1d */ /* 0x000fec0000002000 */
[----:B------:R-:W-:Y:S05]  /*6790*/  @!P0 BRA `(.L_x_6512) ;  /* 0x0000000000048947 */ /* 0x000fea0003800000 */
[----:B------:R-:W-:Y:S01]  /*67a0*/  BPT.TRAP 0x1 ;  /* 0x000000040000795c */ /* 0x000fe20000300000 */
.L_x_6512:
[----:B------:R-:W-:Y:S02]  /*67b0*/  R2UR UR5, R0 ;  /* 0x00000000000572ca */ /* 0x000fe400000e0000 */
[----:B------:R-:W-:-:S04]  /*67c0*/  MOV R2, UR4 ;  /* 0x0000000400027c02 */ /* 0x000fc80008000f00 */
[----:B------:R-:W-:-:S07]  /*67d0*/  SHF.L.U32 R2, R2, 0x1f, RZ ;  /* 0x0000001f02027819 */ /* 0x000fce00000006ff */
[----:B------:R-:W-:-:S09]  /*67e0*/  ULEA UR5, UR5, UR36, 0x3 ;  /* 0x0000002405057291 */ /* 0x000fd2000f8e183f */
[----:B------:R0:W1:Y:S01]  /*67f0*/  SYNCS.PHASECHK.TRANS64.TRYWAIT P1, [UR5+0x28850], R2 ;  /* 0x02885002ff0075a7 */ /* 0x0000620008020145 */
[----:B------:R-:W-:Y:S05]  /*6800*/  @!P0 BRA `(.L_x_6513) ;  /* 0x0000000000048947 */ /* 0x000fea0003800000 */
[----:B------:R-:W-:Y:S01]  /*6810*/  BPT.TRAP 0x1 ;  /* 0x000000040000795c */ /* 0x000fe20000300000 */
.L_x_6513:
[----:B-1----:R-:W-:Y:S05]  /*6820*/  @P1 BRA `(.L_x_6514) ;  /* 0x0000000000081947 */ /* 0x002fea0003800000 */
[----:B------:R-:W1:Y:S02]  /*6830*/  SYNCS.PHASECHK.TRANS64.TRYWAIT P1, [UR5+0x28850], R2 ;  /* 0x02885002ff0075a7 */ /* 0x000e640008020145 */
[----:B-1----:R-:W-:Y:S05]  /*6840*/  @!P1 BRA `(.L_x_6515) ;  /* 0x0000005c00a89947 */ /* 0x002fea0003800000 */
.L_x_6514:
[----:B------:R-:W-:Y:S01]  /*6850*/  UIADD3 UR36, UR36, 0x400, URZ ;  /* 0x0000040024247890 */ /* 0x000fe2000fffe03f */
[----:B------:R-:W-:Y:S01]  /*6860*/  R2UR UR6, R0 ;  /* 0x00000000000672ca */ /* 0x000fe200000e0000 */
[----:B------:R-:W-:Y:S01]  /*6870*/  WARPGROUP.ARRIVE ;  /* 0x00000000000079c5 */ /* 0x000fe20000000000 */
[----:B------:R-:W-:Y:S01]  /*6880*/  UMOV UR11, 0x40000040 ;  /* 0x40000040000b7882 */ /* 0x000fe20000000000 */
[----:B------:R-:W-:Y:S01]  /*6890*/  USHF.R.U32.HI UR36, URZ, 0x4, UR36 ;  /* 0x000000043f247899 */ /* 0x000fe20008011624 */
[----:B-1----:R-:W1:Y:S01]  /*68a0*/  SHFL.BFLY PT, R3, R6, 0x2, 0x1f ;  /* 0x0c401f0006037f89 */ /* 0x002e6200000e0000 */
[----:B------:R-:W-:Y:S02]  /*68b0*/  IMAD.MOV.U32 R69, RZ, RZ, RZ ;  /* 0x000000ffff457224 */ /* 0x000fe400078e00ff */
[----:B------:R-:W-:Y:S01]  /*68c0*/  ULOP3.LUT UR36, UR36, 0x3fff, URZ, 0xc0, !UPT ;  /* 0x00003fff24247892 */ /* 0x000fe2000f8ec03f */
[----:B------:R-:W2:Y:S01]  /*68d0*/  SHFL.BFLY PT, R5, R8, 0x2, 0x1f ;  /* 0x0c401f0008057f89 */ /* 0x000ea200000e0000 */
[----:B------:R-:W-:-:S02]  /*68e0*/  IMAD.MOV.U32 R16, RZ, RZ, RZ ;  /* 0x000000ffff107224 */ /* 0x000fc400078e00ff */
[----:B------:R-:W-:-:S04]  /*68f0*/  ULOP3.LUT UR4, UR36, 0x4000000, URZ, 0xfc, !UPT ;  /* 0x0400000024047892 */ /* 0x000fc8000f8efc3f */
[----:B------:R-:W-:-:S04]  /*6900*/  ULEA UR4, UR6, UR4, 0xb ;  /* 0x0000000406047291 */ /* 0x000fc8000f8e583f */
[----:B------:R-:W-:-:S03]  /*6910*/  UIADD3 UR6, UR4, 0x80, URZ ;  /* 0x0000008004067890 */ /* 0x000fc6000fffe03f */
[----:B------:R-:W-:Y:S02]  /*6920*/  UMOV UR10, UR4 ;  /* 0x00000004000a7c82 */ /* 0x000fe40008000000 */
[----:B------:R-:W-:Y:S01]  /*6930*/  HGMMA.64x128x16.F32 R88, R152, gdesc[UR8].tnspB, R88, gsb0 ;  /* 0x41e0000898587df0 */ /* 0x000fe20008000858 */
[----:B------:R-:W-:Y:S01]  /*6940*/  UMOV UR11, 0x40000040 ;  /* 0x40000040000b7882 */ /* 0x000fe20000000000 */
[----:B------:R-:W-:Y:S01]  /*6950*/  UMOV UR10, UR6 ;  /* 0x00000006000a7c82 */ /* 0x000fe20008000000 */
[----:B------:R-:W-:Y:S01]  /*6960*/  UIADD3 UR6, UR4, 0x100, URZ ;  /* 0x0000010004067890 */ /* 0x000fe2000fffe03f */
[----:B-1----:R-:W-:Y:S01]  /*6970*/  FADD.FTZ R3, R3, R6 ;  /* 0x0000000603037221 */ /* 0x002fe20000010000 */
[----:B--2---:R-:W-:-:S04]  /*6980*/  FADD.FTZ R5, R5, R8 ;  /* 0x0000000805057221 */ /* 0x004fc80000010000 */
[----:B------:R-:W1:Y:S04]  /*6990*/  SHFL.BFLY PT, R0, R3, 0x1, 0x1f ;  /* 0x0c201f0003007f89 */ /* 0x000e6800000e0000 */
[----:B0-----:R-:W0:Y:S01]  /*69a0*/  SHFL.BFLY PT, R2, R5, 0x1, 0x1f ;  /* 0x0c201f0005027f89 */ /* 0x001e2200000e0000 */
[----:B-1----:R-:W-:Y:S01]  /*69b0*/  FADD.FTZ R11, R3, R0 ;  /* 0x00000000030b7221 */ /* 0x002fe20000010000 */
[----:B------:R-:W-:Y:S01]  /*69c0*/  MOV R3, 0xff800000 ;  /* 0xff80000000037802 */ /* 0x000fe20000000f00 */
[----:B------:R-:W-:Y:S02]  /*69d0*/  IMAD.MOV.U32 R0, RZ, RZ, -0x800000 ;  /* 0xff800000ff007424 */ /* 0x000fe400078e00ff */
[----:B0-----:R-:W-:Y:S01]  /*69e0*/  FADD.FTZ R13, R5, R2 ;  /* 0x00000002050d7221 */ /* 0x001fe20000010000 */
[----:B------:R-:W-:-:S04]  /*69f0*/  FSETP.NE.FTZ.AND P1, PT, R11, RZ, PT ;  /* 0x000000ff0b00720b */ /* 0x000fc80003f35000 */
        /* <DEDUP_REMOVED lines=13> */
[----:B------:R-:W-:Y:S01]  /*6ad0*/  HGMMA.64x128x16.F32 R88, R156, gdesc[UR8].tnspB, R88, gsb0 ;  /* 0x41e000089c587df0 */ /* 0x000fe20008000858 */
[----:B------:R-:W-:Y:S01]  /*6ae0*/  UMOV UR10, UR6 ;  /* 0x00000006000a7c82 */ /* 0x000fe20008000000 */
[----:B------:R-:W-:Y:S01]  /*6af0*/  UMOV UR11, 0x40000040 ;  /* 0x40000040000b7882 */ /* 0x000fe20000000000 */
[----:B------:R-:W-:Y:S01]  /*6b00*/  UIADD3 UR6, UR4, 0x180, URZ ;  /* 0x0000018004067890 */ /* 0x000fe2000fffe03f */
        /* <DEDUP_REMOVED lines=17> */
[----:B------:R-:W-:Y:S02]  /*6c20*/  UIADD3 UR6, UR4, 0x300, URZ ;  /* 0x0000030004067890 */ /* 0x000fe4000fffe03f */
        /* <DEDUP_REMOVED lines=8> */
[----:B------:R-:W-:Y:S01]  /*6cb0*/  HGMMA.64x128x16.F32 R88, R176, gdesc[UR8].tnspB, R88, gsb0 ;  /* 0x41e00008b0587df0 */ /* 0x000fe20008000858 */
[----:B------:R-:W-:Y:S01]  /*6cc0*/  UMOV UR10, UR4 ;  /* 0x00000004000a7c82 */ /* 0x000fe20008000000 */
[----:B------:R-:W-:Y:S01]  /*6cd0*/  UMOV UR11, 0x40000040 ;  /* 0x40000040000b7882 */ /* 0x000fe20000000000 */
[----:B------:R-:W-:Y:S02]  /*6ce0*/  WARPGROUP.DEPBAR.LE gsb0, 0x0 ;  /* 0x00008000000079c5 */ /* 0x000fe40000010000 */
[----:B------:R-:W-:-:S07]  /*6cf0*/  WARPGROUP.ARRIVE ;  /* 0x00000000000079c5 */ /* 0x000fce0000000000 */
[----:B------:R-:W-:Y:S03]  /*6d00*/  HGMMA.64x128x16.F32 R88, R180, gdesc[UR8].tnspB, R88, gsb0 ;  /* 0x41e00008b4587df0 */ /* 0x000fe60008000858 */
[----:B------:R-:W-:Y:S02]  /*6d10*/  WARPGROUP.DEPBAR.LE gsb0, 0x0 ;  /* 0x00008000000079c5 */ /* 0x000fe40000010000 */
[----:B0-23--:R-:W-:Y:S05]  /*6d20*/  @!P0 BRA `(.L_x_6516) ;  /* 0x0000000000048947 */ /* 0x00dfea0003800000 */
[----:B------:R-:W-:Y:S01]  /*6d30*/  BPT.TRAP 0x1 ;  /* 0x000000040000795c */ /* 0x000fe20000300000 */
.L_x_6516:
[----:B------:R-:W-:Y:S01]  /*6d40*/  UIADD3 UR4, UR5, 0x28860, URZ ;  /* 0x0002886005047890 */ /* 0x000fe2000fffe03f */
[-C--:B------:R-:W-:Y:S01]  /*6d50*/  FMUL.FTZ R50, R88, R69.reuse ;  /* 0x0000004558327220 */ /* 0x080fe20000410000 */
[-C--:B------:R-:W-:Y:S01]  /*6d60*/  FMUL.FTZ R51, R89, R69.reuse ;  /* 0x0000004559337220 */ /* 0x080fe20000410000 */
[-C--:B------:R-:W-:Y:S01]  /*6d70*/  FMUL.FTZ R54, R92, R69.reuse ;  /* 0x000000455c367220 */ /* 0x080fe20000410000 */
[----:B------:R-:W-:Y:S01]  /*6d80*/  UPRMT UR4, UR7, 0x654, UR4 ;  /* 0x0000065407047896 */ /* 0x000fe20008000004 */
        /* <DEDUP_REMOVED lines=63> */
.L_x_6492:
[----:B------:R-:W-:Y:S05]  /*7180*/  @P0 BRA `(.L_x_6517) ;  /* 0x00000014004c0947 */ /* 0x000fea0003800000 */
[----:B------:R-:W0:Y:S01]  /*7190*/  S2R R2, SR_TID.X ;  /* 0x0000000000027919 */ /* 0x000e220000002100 */
[----:B------:R-:W1:Y:S01]  /*71a0*/  LDC R78, c[0x0][0xbe8] ;  /* 0x0002fa00ff4e7b82 */ /* 0x000e620000000800 */
[----:B------:R-:W-:Y:S02]  /*71b0*/  USHF.R.S32.HI UR7, URZ, 0x1f, UR37 ;  /* 0x0000001f3f077899 */ /* 0x000fe40008011425 */
[----:B------:R-:W-:Y:S01]  /*71c0*/  IADD3 R76, RZ, -UR37, RZ ;  /* 0x80000025ff4c7c10 */ /* 0x000fe2000fffe0ff */
[----:B------:R-:W2:Y:S01]  /*71d0*/  S2R R72, SR_CTAID.X ;  /* 0x0000000000487919 */ /* 0x000ea20000002500 */
[----:B------:R-:W-:Y:S01]  /*71e0*/  ULDC.64 UR8, c[0x0][0xbd0] ;  /* 0x0002f40000087ab9 */ /* 0x000fe20000000a00 */
[----:B------:R-:W-:Y:S01]  /*71f0*/  BSSY B0, `(.L_x_6518) ;  /* 0x00000e8000007945 */ /* 0x000fe20003800000 */
[----:B------:R-:W-:Y:S01]  /*7200*/  UIMAD UR6, UR7, UR8, URZ ;  /* 0x00000008070672a4 */ /* 0x000fe2000f8e023f */
[----:B------:R-:W3:Y:S01]  /*7210*/  S2UR UR12, SR_CTAID.Z ;  /* 0x00000000000c79c3 */ /* 0x000ee20000002700 */
[----:B------:R-:W-:-:S02]  /*7220*/  UIMAD.WIDE.U32 UR4, UR37, UR8, URZ ;  /* 0x00000008250472a5 */ /* 0x000fc4000f8e003f */
[----:B------:R-:W-:-:S03]  /*7230*/  UIMAD UR6, UR37, UR9, UR6 ;  /* 0x00000009250672a4 */ /* 0x000fc6000f8e0206 */
[----:B------:R-:W-:Y:S01]  /*7240*/  ULDC.64 UR8, c[0x0][0xb38] ;  /* 0x0002ce0000087ab9 */ /* 0x000fe20000000a00 */
[----:B------:R-:W-:Y:S01]  /*7250*/  UIADD3 UR6, UR5, UR6, URZ ;  /* 0x0000000605067290 */ /* 0x000fe2000fffe03f */
[----:B------:R-:W4:Y:S01]  /*7260*/  LDC.64 R74, c[0x0][0xbd8] ;  /* 0x0002f600ff4a7b82 */ /* 0x000f220000000a00 */
[----:B------:R-:W-:-:S07]  /*7270*/  UIMAD UR7, UR7, UR8, URZ ;  /* 0x00000008070772a4 */ /* 0x000fce000f8e023f */
[----:B------:R-:W-:Y:S01]  /*7280*/  BAR.SYNC.DEFER_BLOCKING 0x1, 0x100 ;  /* 0x0044000000007b1d */ /* 0x000fe20000010000 */
[----:B-1----:R-:W-:-:S07]  /*7290*/  ISETP.NE.AND P0, PT, R78, 0x1, PT ;  /* 0x000000014e00780c */ /* 0x002fce0003f05270 */
[----:B------:R-:W1:Y:S01]  /*72a0*/  S2UR UR11, SR_CTAID.Y ;  /* 0x00000000000b79c3 */ /* 0x000e620000002600 */
[----:B0-----:R-:W-:Y:S01]  /*72b0*/  VIADD R19, R2, 0xffffff80 ;  /* 0xffffff8002137836 */ /* 0x001fe20000000000 */
[----:B---3--:R-:W-:-:S06]  /*72c0*/  USHF.R.S32.HI UR10, URZ, 0x1f, UR12 ;  /* 0x0000001f3f0a7899 */ /* 0x008fcc000801140c */
[----:B------:R-:W1:Y:S01]  /*72d0*/  LDC R79, c[0x0][0xc50] ;  /* 0x00031400ff4f7b82 */ /* 0x000e620000000800 */
[----:B------:R-:W-:-:S04]  /*72e0*/  SHF.R.S32.HI R18, RZ, 0x1f, R19 ;  /* 0x0000001fff127819 */ /* 0x000fc80000011413 */
[----:B------:R-:W-:-:S03]  /*72f0*/  LEA.HI R2, R18, R19, RZ, 0x7 ;  /* 0x0000001312027211 */ /* 0x000fc600078f38ff */
[----:B------:R-:W0:Y:S01]  /*7300*/  @P0 LDC R70, c[0x0][0xbec] ;  /* 0x0002fb00ff460b82 */ /* 0x000e220000000800 */
[----:B------:R-:W-:Y:S02]  /*7310*/  LEA.HI R18, R18, R19, RZ, 0x2 ;  /* 0x0000001312127211 */ /* 0x000fe400078f10ff */
[----:B------:R-:W-:Y:S02]  /*7320*/  LOP3.LUT R16, R2, 0xffffff80, RZ, 0xc0, !PT ;  /* 0xffffff8002107812 */ /* 0x000fe400078ec0ff */
[----:B------:R-:W-:Y:S02]  /*7330*/  LOP3.LUT R18, R18, 0xfffffffc, RZ, 0xc0, !PT ;  /* 0xfffffffc12127812 */ /* 0x000fe400078ec0ff */
[C---:B------:R-:W-:Y:S01]  /*7340*/  IADD3 R82, R19.reuse, -R16, RZ ;  /* 0x8000001013527210 */ /* 0x040fe20007ffe0ff */
[----:B------:R-:W3:Y:S01]  /*7350*/  LDC.64 R80, c[0x0][0xb40] ;  /* 0x0002d000ff507b82 */ /* 0x000ee20000000a00 */
[----:B------:R-:W-:Y:S01]  /*7360*/  SHF.R.S32.HI R71, RZ, 0x7, R2 ;  /* 0x00000007ff477819 */ /* 0x000fe20000011402 */
[----:B------:R-:W-:Y:S01]  /*7370*/  IMAD.IADD R18, R19, 0x1, -R18 ;  /* 0x0000000113127824 */ /* 0x000fe200078e0a12 */
[----:B------:R-:W-:-:S02]  /*7380*/  SHF.R.S32.HI R73, RZ, 0x1f, R82 ;  /* 0x0000001fff497819 */ /* 0x000fc40000011452 */
[----:B------:R-:W-:Y:S02]  /*7390*/  LEA.HI R2, R2, R71, RZ, 0x1 ;  /* 0x0000004702027211 */ /* 0x000fe400078f08ff */
[----:B------:R-:W-:Y:S01]  /*73a0*/  LEA.HI R84, R73, R82, RZ, 0x2 ;  /* 0x0000005249547211 */ /* 0x000fe200078f10ff */
[----:B------:R-:W5:Y:S01]  /*73b0*/  @P0 LDC R86, c[0x0][0xbec] ;  /* 0x0002fb00ff560b82 */ /* 0x000f620000000800 */
[----:B------:R-:W-:Y:S01]  /*73c0*/  LEA.HI R19, R18, R18, RZ, 0x1 ;  /* 0x0000001212137211 */ /* 0x000fe200078f08ff */
[----:B-1----:R-:W-:Y:S01]  /*73d0*/  IMAD R83, R79, R76, UR11 ;  /* 0x0000000b4f537e24 */ /* 0x002fe2000f8e024c */
[--C-:B------:R-:W-:Y:S02]  /*73e0*/  SHF.R.S32.HI R16, RZ, 0x2, R84.reuse ;  /* 0x00000002ff107819 */ /* 0x100fe40000011454 */
[----:B------:R-:W-:Y:S02]  /*73f0*/  SHF.R.S32.HI R17, RZ, 0x1f, R84 ;  /* 0x0000001fff117819 */ /* 0x000fe40000011454 */
[----:B------:R-:W-:Y:S01]  /*7400*/  LOP3.LUT R2, R2, 0x3fffffe, RZ, 0xc0, !PT ;  /* 0x03fffffe02027812 */ /* 0x000fe200078ec0ff */
[----:B------:R-:W1:Y:S01]  /*7410*/  @P0 LDC R77, c[0x0][0xbf0] ;  /* 0x0002fc00ff4d0b82 */ /* 0x000e620000000800 */
[----:B------:R-:W-:-:S02]  /*7420*/  LEA.HI R17, R17, R16, RZ, 0x3 ;  /* 0x0000001011117211 */ /* 0x000fc400078f18ff */
[----:B------:R-:W-:Y:S01]  /*7430*/  LOP3.LUT R19, R19, 0x1ffffffe, RZ, 0xc0, !PT ;  /* 0x1ffffffe13137812 */ /* 0x000fe200078ec0ff */
[----:B------:R-:W-:Y:S01]  /*7440*/  IMAD.IADD R2, R71, 0x1, -R2 ;  /* 0x0000000147027824 */ /* 0x000fe200078e0a02 */
[----:B------:R-:W-:Y:S02]  /*7450*/  LOP3.LUT R17, R17, 0xfffffff8, RZ, 0xc0, !PT ;  /* 0xfffffff811117812 */ /* 0x000fe400078ec0ff */
[----:B------:R-:W-:Y:S01]  /*7460*/  SHF.R.S32.HI R76, RZ, 0x1f, R83 ;  /* 0x0000001fff4c7819 */ /* 0x000fe20000011453 */
[----:B------:R-:W-:Y:S01]  /*7470*/  IMAD.IADD R71, R18, 0x1, -R19 ;  /* 0x0000000112477824 */ /* 0x000fe200078e0a13 */
[----:B------:R-:W-:Y:S01]  /*7480*/  IADD3 R17, R16, -R17, RZ ;  /* 0x8000001110117210 */ /* 0x000fe20007ffe0ff */
[----:B------:R-:W1:Y:S01]  /*7490*/  @P0 LDC R85, c[0x0][0xbf0] ;  /* 0x0002fc00ff550b82 */ /* 0x000e620000000800 */
[----:B------:R-:W-:Y:S01]  /*74a0*/  LEA.HI R16, R73, R82, RZ, 0x5 ;  /* 0x0000005249107211 */ /* 0x000fe200078f28ff */
[----:B----4-:R-:W-:-:S03]  /*74b0*/  IMAD R18, R74, UR10, RZ ;  /* 0x0000000a4a127c24 */ /* 0x010fc6000f8e02ff */
[----:B------:R-:W-:Y:S01]  /*74c0*/  SHF.R.S32.HI R16, RZ, 0x5, R16 ;  /* 0x00000005ff107819 */ /* 0x000fe20000011410 */
[----:B------:R-:W-:-:S04]  /*74d0*/  IMAD R75, R75, UR12, R18 ;  /* 0x0000000c4b4b7c24 */ /* 0x000fc8000f8e0212 */
[----:B------:R-:W-:Y:S01]  /*74e0*/  IMAD R19, R16, 0x10, R17 ;  /* 0x0000001010137824 */ /* 0x000fe200078e0211 */
[----:B------:R-:W-:Y:S01]  /*74f0*/  MOV R16, UR4 ;  /* 0x0000000400107c02 */ /* 0x000fe20008000f00 */
[----:B------:R-:W-:Y:S01]  /*7500*/  IMAD.U32 R17, RZ, RZ, UR5 ;  /* 0x00000005ff117e24 */ /* 0x000fe2000f8e00ff */
[----:B------:R-:W-:Y:S01]  /*7510*/  UIMAD.WIDE.U32 UR4, UR37, UR8, URZ ;  /* 0x00000008250472a5 */ /* 0x000fe2000f8e003f */
[----:B------:R-:W-:Y:S01]  /*7520*/  IMAD.U32 R17, RZ, RZ, UR6 ;  /* 0x00000006ff117e24 */ /* 0x000fe2000f8e00ff */
[----:B------:R-:W-:Y:S01]  /*7530*/  LEA R2, R2, R19, 0x6 ;  /* 0x0000001302027211 */ /* 0x000fe200078e30ff */
[----:B------:R-:W-:Y:S01]  /*7540*/  UIMAD UR6, UR37, UR9, UR7 ;  /* 0x00000009250672a4 */ /* 0x000fe2000f8e0207 */
[----:B------:R-:W-:Y:S02]  /*7550*/  IMAD.WIDE.U32 R16, R74, UR12, R16 ;  /* 0x0000000c4a107c25 */ /* 0x000fe4000f8e0010 */
[----:B------:R-:W-:Y:S01]  /*7560*/  MOV R18, UR4 ;  /* 0x0000000400127c02 */ /* 0x000fe20008000f00 */
[----:B------:R-:W-:Y:S01]  /*7570*/  UIADD3 UR6, UR5, UR6, URZ ;  /* 0x0000000605067290 */ /* 0x000fe2000fffe03f */
[----:B------:R-:W-:Y:S01]  /*7580*/  IMAD R71, R71, 0x8, R2 ;  /* 0x0000000847477824 */ /* 0x000fe200078e0202 */
[----:B------:R-:W-:Y:S01]  /*7590*/  ULDC.64 UR8, c[0x0][0xb28] ;  /* 0x0002ca0000087ab9 */ /* 0x000fe20000000a00 */
[----:B------:R-:W-:Y:S01]  /*75a0*/  IMAD.U32 R19, RZ, RZ, UR5 ;  /* 0x00000005ff137e24 */ /* 0x000fe2000f8e00ff */
[----:B------:R-:W-:Y:S01]  /*75b0*/  ULDC.64 UR4, c[0x0][0xbe0] ;  /* 0x0002f80000047ab9 */ /* 0x000fe20000000a00 */
[----:B--2---:R-:W-:-:S02]  /*75c0*/  IMAD R71, R72, 0x80, R71 ;  /* 0x0000008048477824 */ /* 0x004fc400078e0247 */
[----:B------:R-:W-:Y:S01]  /*75d0*/  IMAD.U32 R19, RZ, RZ, UR6 ;  /* 0x00000006ff137e24 */ /* 0x000fe2000f8e00ff */
[----:B------:R-:W-:Y:S01]  /*75e0*/  ULDC.64 UR6, c[0x0][0xb48] ;  /* 0x0002d20000067ab9 */ /* 0x000fe20000000a00 */
[----:B0-----:R-:W-:-:S04]  /*75f0*/  @P0 IMAD.HI.U32 R70, R71, R70, RZ ;  /* 0x0000004647460227 */ /* 0x001fc800078e00ff */
[----:B------:R-:W-:Y:S01]  /*7600*/  IMAD.IADD R17, R17, 0x1, R75 ;  /* 0x0000000111117824 */ /* 0x000fe200078e024b */
[----:B------:R-:W-:Y:S01]  /*7610*/  MOV R75, R71 ;  /* 0x00000047004b7202 */ /* 0x000fe20000000f00 */
[----:B---3--:R-:W-:Y:S02]  /*7620*/  IMAD R74, R80, UR10, RZ ;  /* 0x0000000a504a7c24 */ /* 0x008fe4000f8e02ff */
[----:B-----5:R-:W-:-:S04]  /*7630*/  @P0 IMAD.HI.U32 R86, R71, R86, RZ ;  /* 0x0000005647560227 */ /* 0x020fc800078e00ff */
[----:B------:R-:W-:Y:S01]  /*7640*/  IMAD.MOV.U32 R73, RZ, RZ, R71 ;  /* 0x000000ffff497224 */ /* 0x000fe200078e0047 */
[----:B-1----:R-:W-:Y:S01]  /*7650*/  @P0 SHF.R.U32.HI R73, RZ, R77, R70 ;  /* 0x0000004dff490219 */ /* 0x002fe20000011646 */
[----:B------:R-:W-:Y:S01]  /*7660*/  IMAD R77, R81, UR12, R74 ;  /* 0x0000000c514d7c24 */ /* 0x000fe2000f8e024a */
[----:B------:R-:W-:Y:S01]  /*7670*/  @P0 SHF.R.U32.HI R75, RZ, R85, R86 ;  /* 0x00000055ff4b0219 */ /* 0x000fe20000011656 */
[----:B------:R-:W-:-:S04]  /*7680*/  IMAD.WIDE.U32 R18, R80, UR12, R18 ;  /* 0x0000000c50127c25 */ /* 0x000fc8000f8e0012 */
[----:B------:R-:W-:Y:S02]  /*7690*/  IMAD R70, R76, UR4, RZ ;  /* 0x000000044c467c24 */ /* 0x000fe4000f8e02ff */
[----:B------:R-:W-:-:S04]  /*76a0*/  IMAD.WIDE.U32 R16, R83, UR4, R16 ;  /* 0x0000000453107c25 */ /* 0x000fc8000f8e0010 */
[----:B------:R-:W-:Y:S01]  /*76b0*/  IMAD.IADD R19, R19, 0x1, R77 ;  /* 0x0000000113137824 */ /* 0x000fe200078e024d */
[----:B------:R-:W-:Y:S01]  /*76c0*/  SHF.R.S32.HI R77, RZ, 0x1f, R73 ;  /* 0x0000001fff4d7819 */ /* 0x000fe20000011449 */
[----:B------:R-:W-:Y:S01]  /*76d0*/  IMAD R76, R76, UR6, RZ ;  /* 0x000000064c4c7c24 */ /* 0x000fe2000f8e02ff */
[----:B------:R-:W-:Y:S01]  /*76e0*/  IADD3 R16, P0, R73, R16, RZ ;  /* 0x0000001049107210 */ /* 0x000fe20007f1e0ff */
[C---:B------:R-:W-:Y:S01]  /*76f0*/  IMAD R74, R83.reuse, UR5, R70 ;  /* 0x00000005534a7c24 */ /* 0x040fe2000f8e0246 */
[----:B------:R-:W-:Y:S01]  /*7700*/  SHF.R.S32.HI R70, RZ, 0x1f, R75 ;  /* 0x0000001fff467819 */ /* 0x000fe2000001144b */
[----:B------:R-:W-:Y:S01]  /*7710*/  IMAD.MOV R73, RZ, RZ, -R73 ;  /* 0x000000ffff497224 */ /* 0x000fe200078e0a49 */
[----:B------:R-:W-:Y:S01]  /*7720*/  ULDC.64 UR4, c[0x0][0xb30] ;  /* 0x0002cc0000047ab9 */ /* 0x000fe20000000a00 */
[----:B------:R-:W-:Y:S01]  /*7730*/  IMAD R79, R83, UR7, R76 ;  /* 0x00000007534f7c24 */ /* 0x000fe2000f8e024c */
[----:B------:R-:W-:Y:S01]  /*7740*/  IADD3 R76, -R75, RZ, RZ ;  /* 0x000000ff4b4c7210 */ /* 0x000fe20007ffe1ff */
[----:B------:R-:W-:Y:S01]  /*7750*/  IMAD R70, R70, UR4, RZ ;  /* 0x0000000446467c24 */ /* 0x000fe2000f8e02ff */
[----:B------:R-:W-:Y:S01]  /*7760*/  IADD3.X R17, R77, R17, R74, P0, !PT ;  /* 0x000000114d117210 */ /* 0x000fe200007fe44a */
[----:B------:R-:W-:-:S02]  /*7770*/  IMAD R73, R78, R73, R71 ;  /* 0x000000494e497224 */ /* 0x000fc400078e0247 */
        /* <DEDUP_REMOVED lines=24> */
[----:B------:R-:W-:Y:S01]  /*7900*/  IMAD R2, R72, 0x80, R2 ;  /* 0x0000008048027824 */ /* 0x000fe200078e0202 */
[----:B------:R-:W-:Y:S01]  /*7910*/  LEA.HI.X R75, R16, UR7, R71, 0x2, P0 ;  /* 0x00000007104b7c11 */ /* 0x000fe200080f1447 */
[----:B0-----:R-:W-:Y:S01]  /*7920*/  ULEA UR4, UR5, UR4, 0x18 ;  /* 0x0000000405047291 */ /* 0x001fe2000f8ec03f */
[----:B------:R-:W-:Y:S01]  /*7930*/  LEA.HI.X R80, R18, UR9, R17, 0x2, P1 ;  /* 0x0000000912507c11 */ /* 0x000fe200088f1411 */
[----:B------:R-:W-:Y:S01]  /*7940*/  SHFL.IDX PT, R16, R74, RZ, 0x1c1f ;  /* 0x001c1fff4a107589 */ /* 0x000fe200000e0000 */
[----:B------:R-:W-:Y:S01]  /*7950*/  IMAD R73, R78, UR6, RZ ;  /* 0x000000064e497c24 */ /* 0x000fe2000f8e02ff */
[----:B------:R-:W-:Y:S01]  /*7960*/  LOP3.LUT P0, RZ, R82, 0x3, RZ, 0xc0, !PT ;  /* 0x0000000352ff7812 */ /* 0x000fe2000780c0ff */
[----:B------:R-:W-:Y:S01]  /*7970*/  UIADD3 UR4, UR4, 0x28820, URZ ;  /* 0x0002882004047890 */ /* 0x000fe2000fffe03f */
[----:B------:R-:W0:Y:S01]  /*7980*/  SHFL.IDX PT, R17, R75, RZ, 0x1c1f ;  /* 0x001c1fff4b117589 */ /* 0x000e2200000e0000 */
[----:B------:R-:W-:-:S02]  /*7990*/  IADD3 R72, R2, 0x8, RZ ;  /* 0x0000000802487810 */ /* 0x000fc40007ffe0ff */
[-C--:B------:R-:W-:Y:S01]  /*79a0*/  ISETP.GE.OR P1, PT, R2, R73.reuse, P0 ;  /* 0x000000490200720c */ /* 0x080fe20000726670 */
[----:B------:R-:W-:Y:S01]  /*79b0*/  SHFL.IDX PT, R18, R74, 0x1, 0x1c1f ;  /* 0x003c1f004a127f89 */ /* 0x000fe200000e0000 */
[-C--:B------:R-:W-:Y:S01]  /*79c0*/  ISETP.GE.OR P0, PT, R72, R73.reuse, P0 ;  /* 0x000000494800720c */ /* 0x080fe20000706670 */
[----:B------:R-:W-:Y:S01]  /*79d0*/  UPRMT UR4, URZ, 0x654, UR4 ;  /* 0x000006543f047896 */ /* 0x000fe20008000004 */
[----:B------:R-:W-:Y:S01]  /*79e0*/  ISETP.GE.AND P2, PT, R2, R73, PT ;  /* 0x000000490200720c */ /* 0x000fe20003f46270 */
[----:B------:R1:W2:Y:S04]  /*79f0*/  SHFL.IDX PT, R19, R75, 0x1, 0x1c1f ;  /* 0x003c1f004b137f89 */ /* 0x0002a800000e0000 */
[----:B------:R3:W4:Y:S03]  /*7a00*/  SHFL.IDX PT, R70, R79, RZ, 0x1c1f ;  /* 0x001c1fff4f467589 */ /* 0x00072600000e0000 */
[----:B------:R-:W-:Y:S01]  /*7a10*/  SYNCS.ARRIVE.TRANS64.RED.A1T0 RZ, [UR4], RZ ;  /* 0x000000ffffff79a7 */ /* 0x000fe20008100404 */
[----:B-1----:R-:W-:Y:S01]  /*7a20*/  LOP3.LUT R75, R84, 0x7ffffffc, RZ, 0xc0, !PT ;  /* 0x7ffffffc544b7812 */ /* 0x002fe200078ec0ff */
[----:B------:R3:W1:Y:S04]  /*7a30*/  SHFL.IDX PT, R71, R80, RZ, 0x1c1f ;  /* 0x001c1fff50477589 */ /* 0x00066800000e0000 */
[----:B------:R-:W-:Y:S01]  /*7a40*/  IMAD.IADD R75, R82, 0x1, -R75 ;  /* 0x00000001524b7824 */ /* 0x000fe200078e0a4b */
[----:B0-----:R3:W-:Y:S03]  /*7a50*/  @!P1 ST.E desc[UR38][R16.64], R3 ;  /* 0x0000000310009985 */ /* 0x0017e6000c101926 */
[----:B------:R-:W-:Y:S01]  /*7a60*/  IMAD.SHL.U32 R75, R75, 0x2, RZ ;  /* 0x000000024b4b7824 */ /* 0x000fe200078e00ff */
[----:B--2---:R3:W-:Y:S01]  /*7a70*/  @!P0 ST.E desc[UR38][R18.64], R0 ;  /* 0x0000000012008985 */ /* 0x0047e2000c101926 */
[----:B------:R-:W-:Y:S05]  /*7a80*/  @P2 BRA `(.L_x_6519) ;  /* 0x0000000400782947 */ /* 0x000fea0003800000 */
[C---:B---3--:R-:W-:Y:S01]  /*7a90*/  IADD3 R0, R75.reuse, 0x8, RZ ;  /* 0x000000084b007810 */ /* 0x048fe20007ffe0ff */
[----:B------:R-:W-:Y:S01]  /*7aa0*/  ULDC UR4, c[0x0][0xac8] ;  /* 0x0002b20000047ab9 */ /* 0x000fe20000000800 */
[C---:B------:R-:W-:Y:S01]  /*7ab0*/  VIADD R18, R75.reuse, 0x10 ;  /* 0x000000104b127836 */ /* 0x040fe20000000000 */
[C---:B------:R-:W-:Y:S01]  /*7ac0*/  ISETP.GE.AND P2, PT, R75.reuse, UR4, PT ;  /* 0x000000044b007c0c */ /* 0x040fe2000bf46270 */
        /* <DEDUP_REMOVED lines=8> */
[----:B------:R-:W-:Y:S02]  /*7b50*/  ISETP.GE.AND P4, PT, R76, UR4, PT ;  /* 0x000000044c007c0c */ /* 0x000fe4000bf86270 */
[----:B------:R-:W-:Y:S01]  /*7b60*/  ISETP.GE.AND P5, PT, R77, UR4, PT ;  /* 0x000000044d007c0c */ /* 0x000fe2000bfa6270 */
[----:B-1--4-:R-:W-:Y:S01]  /*7b70*/  @!P2 IMAD.WIDE R2, R75, 0x4, R70 ;  /* 0x000000044b02a825 */ /* 0x012fe200078e0246 */
[----:B------:R-:W-:Y:S02]  /*7b80*/  ISETP.GE.AND P6, PT, R78, UR4, PT ;  /* 0x000000044e007c0c */ /* 0x000fe4000bfc6270 */
[----:B------:R-:W-:Y:S02]  /*7b90*/  @!P3 LEA.HI R0, R0, R0, RZ, 0x1 ;  /* 0x000000000000b211 */ /* 0x000fe400078f08ff */
[----:B------:R0:W-:Y:S01]  /*7ba0*/  @!P2 ST.E.64 desc[UR38][R2.64], R50 ;  /* 0x000000320200a985 */ /* 0x0001e2000c101b26 */
[----:B------:R-:W-:Y:S02]  /*7bb0*/  @!P0 LEA.HI R18, R18, R18, RZ, 0x1 ;  /* 0x0000001212128211 */ /* 0x000fe400078f08ff */
[----:B------:R-:W-:-:S02]  /*7bc0*/  @!P3 LOP3.LUT R17, R0, 0xfffffffe, RZ, 0xc0, !PT ;  /* 0xfffffffe0011b812 */ /* 0x000fc400078ec0ff */
[----:B------:R-:W-:Y:S02]  /*7bd0*/  IADD3 R0, R75, 0x20, RZ ;  /* 0x000000204b007810 */ /* 0x000fe40007ffe0ff */
[----:B------:R-:W-:Y:S01]  /*7be0*/  @!P1 LEA.HI R19, R19, R19, RZ, 0x1 ;  /* 0x0000001313139211 */ /* 0x000fe200078f08ff */
[----:B------:R-:W-:Y:S01]  /*7bf0*/  @!P3 IMAD.WIDE R16, R17, 0x4, R70 ;  /* 0x000000041110b825 */ /* 0x000fe200078e0246 */
[----:B------:R-:W-:Y:S02]  /*7c00*/  ISETP.GE.AND P2, PT, R0, UR4, PT ;  /* 0x0000000400007c0c */ /* 0x000fe4000bf46270 */
[----:B------:R-:W-:Y:S02]  /*7c10*/  @!P4 LEA.HI R76, R76, R76, RZ, 0x1 ;  /* 0x0000004c4c4cc211 */ /* 0x000fe400078f08ff */
[----:B------:R1:W-:Y:S01]  /*7c20*/  @!P3 ST.E.64 desc[UR38][R16.64], R54 ;  /* 0x000000361000b985 */ /* 0x0003e2000c101b26 */
[----:B------:R-:W-:Y:S02]  /*7c30*/  ISETP.GE.AND P3, PT, R74, UR4, PT ;  /* 0x000000044a007c0c */ /* 0x000fe4000bf66270 */
[----:B0-----:R-:W-:-:S02]  /*7c40*/  @!P0 LOP3.LUT R3, R18, 0xfffffffe, RZ, 0xc0, !PT ;  /* 0xfffffffe12038812 */ /* 0x001fc400078ec0ff */
[----:B------:R-:W-:Y:S02]  /*7c50*/  @!P5 LEA.HI R77, R77, R77, RZ, 0x1 ;  /* 0x0000004d4d4dd211 */ /* 0x000fe400078f08ff */
[----:B------:R-:W-:Y:S01]  /*7c60*/  @!P6 LEA.HI R78, R78, R78, RZ, 0x1 ;  /* 0x0000004e4e4ee211 */ /* 0x000fe200078f08ff */
[----:B------:R-:W-:Y:S01]  /*7c70*/  @!P0 IMAD.WIDE R2, R3, 0x4, R70 ;  /* 0x0000000403028825 */ /* 0x000fe200078e0246 */
[----:B------:R-:W-:-:S04]  /*7c80*/  @!P2 LEA.HI R0, R0, R0, RZ, 0x1 ;  /* 0x000000000000a211 */ /* 0x000fc800078f08ff */
[----:B------:R0:W-:Y:S01]  /*7c90*/  @!P0 ST.E.64 desc[UR38][R2.64], R46 ;  /* 0x0000002e02008985 */ /* 0x0001e2000c101b26 */
[----:B------:R-:W-:Y:S02]  /*7ca0*/  @!P3 LEA.HI R74, R74, R74, RZ, 0x1 ;  /* 0x0000004a4a4ab211 */ /* 0x000fe400078f08ff */
[----:B-1----:R-:W-:Y:S02]  /*7cb0*/  @!P1 LOP3.LUT R17, R19, 0xfffffffe, RZ, 0xc0, !PT ;  /* 0xfffffffe13119812 */ /* 0x002fe400078ec0ff */
[----:B------:R-:W-:Y:S01]  /*7cc0*/  @!P2 LOP3.LUT R19, R0, 0xfffffffe, RZ, 0xc0, !PT ;  /* 0xfffffffe0013a812 */ /* 0x000fe200078ec0ff */
[----:B------:R-:W-:Y:S01]  /*7cd0*/  VIADD R0, R75, 0x48 ;  /* 0x000000484b007836 */ /* 0x000fe20000000000 */
[----:B------:R-:W-:Y:S01]  /*7ce0*/  @!P3 LOP3.LUT R51, R74, 0xfffffffe, RZ, 0xc0, !PT ;  /* 0xfffffffe4a33b812 */ /* 0x000fe200078ec0ff */
[--C-:B------:R-:W-:Y:S01]  /*7cf0*/  @!P1 IMAD.WIDE R16, R17, 0x4, R70.reuse ;  /* 0x0000000411109825 */ /* 0x100fe200078e0246 */
[----:B------:R-:W-:Y:S02]  /*7d00*/  @!P4 LOP3.LUT R55, R76, 0xfffffffe, RZ, 0xc0, !PT ;  /* 0xfffffffe4c37c812 */ /* 0x000fe400078ec0ff */
[----:B------:R-:W-:Y:S01]  /*7d10*/  IADD3 R54, R75, 0x50, RZ ;  /* 0x000000504b367810 */ /* 0x000fe20007ffe0ff */
[----:B------:R-:W-:Y:S01]  /*7d20*/  @!P2 IMAD.WIDE R18, R19, 0x4, R70 ;  /* 0x000000041312a825 */ /* 0x000fe200078e0246 */
[----:B------:R1:W-:Y:S01]  /*7d30*/  @!P1 ST.E.64 desc[UR38][R16.64], R58 ;  /* 0x0000003a10009985 */ /* 0x0003e2000c101b26 */
[----:B0-----:R-:W-:-:S02]  /*7d40*/  @!P5 LOP3.LUT R47, R77, 0xfffffffe, RZ, 0xc0, !PT ;  /* 0xfffffffe4d2fd812 */ /* 0x001fc400078ec0ff */
[--C-:B------:R-:W-:Y:S01]  /*7d50*/  @!P3 IMAD.WIDE R2, R51, 0x4, R70.reuse ;  /* 0x000000043302b825 */ /* 0x100fe200078e0246 */
[----:B------:R-:W-:Y:S01]  /*7d60*/  @!P6 LOP3.LUT R51, R78, 0xfffffffe, RZ, 0xc0, !PT ;  /* 0xfffffffe4e33e812 */ /* 0x000fe200078ec0ff */
[----:B------:R0:W-:Y:S01]  /*7d70*/  @!P2 ST.E.64 desc[UR38][R18.64], R34 ;  /* 0x000000221200a985 */ /* 0x0001e2000c101b26 */
[----:B------:R-:W-:Y:S01]  /*7d80*/  ISETP.GE.AND P0, PT, R0, UR4, PT ;  /* 0x0000000400007c0c */ /* 0x000fe2000bf06270 */
[--C-:B------:R-:W-:Y:S01]  /*7d90*/  @!P5 IMAD.WIDE R46, R47, 0x4, R70.reuse ;  /* 0x000000042f2ed825 */ /* 0x100fe200078e0246 */
[----:B------:R-:W-:Y:S01]  /*7da0*/  ISETP.GE.AND P1, PT, R54, UR4, PT ;  /* 0x0000000436007c0c */ /* 0x000fe2000bf26270 */
[----:B------:R2:W-:Y:S02]  /*7db0*/  @!P3 ST.E.64 desc[UR38][R2.64], R32 ;  /* 0x000000200200b985 */ /* 0x0005e4000c101b26 */
[----:B------:R-:W-:-:S04]  /*7dc0*/  @!P6 IMAD.WIDE R50, R51, 0x4, R70 ;  /* 0x000000043332e825 */ /* 0x000fc800078e0246 */
[----:B-1----:R-:W-:-:S04]  /*7dd0*/  @!P4 IMAD.WIDE R16, R55, 0x4, R70 ;  /* 0x000000043710c825 */ /* 0x002fc800078e0246 */
[C---:B------:R-:W-:Y:S01]  /*7de0*/  VIADD R55, R75.reuse, 0x58 ;  /* 0x000000584b377836 */ /* 0x040fe20000000000 */
[----:B------:R1:W-:Y:S01]  /*7df0*/  @!P4 ST.E.64 desc[UR38][R16.64], R28 ;  /* 0x0000001c1000c985 */ /* 0x0003e2000c101b26 */
[C---:B------:R-:W-:Y:S01]  /*7e00*/  VIADD R58, R75.reuse, 0x60 ;  /* 0x000000604b3a7836 */ /* 0x040fe20000000000 */
[C---:B0-----:R-:W-:Y:S01]  /*7e10*/  IADD3 R18, R75.reuse, 0x68, RZ ;  /* 0x000000684b127810 */ /* 0x041fe20007ffe0ff */
[C---:B--2---:R-:W-:Y:S01]  /*7e20*/  VIADD R3, R75.reuse, 0x78 ;  /* 0x000000784b037836 */ /* 0x044fe20000000000 */
[----:B------:R0:W-:Y:S01]  /*7e30*/  @!P5 ST.E.64 desc[UR38][R46.64], R42 ;  /* 0x0000002a2e00d985 */ /* 0x0001e2000c101b26 */
[----:B------:R-:W-:Y:S01]  /*7e40*/  VIADD R19, R75, 0x70 ;  /* 0x000000704b137836 */ /* 0x000fe20000000000 */
[----:B------:R-:W-:Y:S02]  /*7e50*/  ISETP.GE.AND P2, PT, R55, UR4, PT ;  /* 0x0000000437007c0c */ /* 0x000fe4000bf46270 */
        /* <DEDUP_REMOVED lines=15> */
[----:B------:R-:W-:Y:S02]  /*7f50*/  @!P3 LOP3.LUT R29, R58, 0xfffffffe, RZ, 0xc0, !PT ;  /* 0xfffffffe3a1db812 */ /* 0x000fe400078ec0ff */
[----:B------:R-:W-:Y:S01]  /*7f60*/  @!P4 LOP3.LUT R33, R18, 0xfffffffe, RZ, 0xc0, !PT ;  /* 0xfffffffe1221c812 */ /* 0x000fe200078ec0ff */
[--C-:B------:R-:W-:Y:S01]  /*7f70*/  @!P2 IMAD.WIDE R18, R19, 0x4, R70.reuse ;  /* 0x000000041312a825 */ /* 0x100fe200078e0246 */
[----:B------:R-:W-:Y:S02]  /*7f80*/  @!P5 LOP3.LUT R35, R2, 0xfffffffe, RZ, 0xc0, !PT ;  /* 0xfffffffe0223d812 */ /* 0x000fe400078ec0ff */
[----:B0-----:R-:W-:Y:S01]  /*7f90*/  @!P6 LOP3.LUT R43, R16, 0xfffffffe, RZ, 0xc0, !PT ;  /* 0xfffffffe102be812 */ /* 0x001fe200078ec0ff */
        /* <DEDUP_REMOVED lines=13> */
.L_x_6519:
[----:B------:R-:W-:Y:S05]  /*8070*/  BSYNC B0 ;  /* 0x0000000000007941 */ /* 0x000fea0003800000 */
.L_x_6518:
[----:B------:R-:W-:Y:S01]  /*8080*/  ISETP.GE.AND P0, PT, R72, R73, PT ;  /* 0x000000494800720c */ /* 0x000fe20003f06270 */
[----:B--23--:R2:W3:Y:S04]  /*8090*/  SHFL.IDX PT, R17, R80, 0x1, 0x1c1f ;  /* 0x003c1f0050117f89 */ /* 0x00c4e800000e0000 */
[----:B------:R2:W0:Y:S08]  /*80a0*/  SHFL.IDX PT, R16, R79, 0x1, 0x1c1f ;  /* 0x003c1f004f107f89 */ /* 0x00043000000e0000 */
[----:B--2---:R-:W-:Y:S05]  /*80b0*/  @P0 BRA `(.L_x_6490) ;  /* 0x0000004400240947 */ /* 0x004fea0003800000 */
[----:B------:R-:W-:Y:S01]  /*80c0*/  ULDC UR4, c[0x0][0xac8] ;  /* 0x0002b20000047ab9 */ /* 0x000fe20000000800 */
[C---:B------:R-:W-:Y:S01]  /*80d0*/  IADD3 R0, R75.reuse, 0x8, RZ ;  /* 0x000000084b007810 */ /* 0x040fe20007ffe0ff */
        /* <DEDUP_REMOVED lines=16> */
[----:B------:R-:W-:Y:S02]  /*81e0*/  ISETP.GE.AND P1, PT, R15, UR4, PT ;  /* 0x000000040f007c0c */ /* 0x000fe4000bf26270 */
[----:B------:R0:W-:Y:S01]  /*81f0*/  @!P0 ST.E.64 desc[UR38][R2.64], R52 ;  /* 0x0000003402008985 */ /* 0x0001e2000c101b26 */
[----:B------:R-:W-:Y:S02]  /*8200*/  ISETP.GE.AND P0, PT, R6, UR4, PT ;  /* 0x0000000406007c0c */ /* 0x000fe4000bf06270 */
[----:B------:R-:W-:Y:S02]  /*8210*/  @!P5 LEA.HI R0, R0, R0, RZ, 0x1 ;  /* 0x000000000000d211 */ /* 0x000fe400078f08ff */
[----:B------:R-:W-:Y:S02]  /*8220*/  @!P6 LEA.HI R4, R4, R4, RZ, 0x1 ;  /* 0x000000040404e211 */ /* 0x000fe400078f08ff */
[----:B------:R-:W-:Y:S02]  /*8230*/  @!P5 LOP3.LUT R5, R0, 0xfffffffe, RZ, 0xc0, !PT ;  /* 0xfffffffe0005d812 */ /* 0x000fe400078ec0ff */
[----:B------:R-:W-:-:S02]  /*8240*/  @!P6 LOP3.LUT R7, R4, 0xfffffffe, RZ, 0xc0, !PT ;  /* 0xfffffffe0407e812 */ /* 0x000fc400078ec0ff */
[----:B------:R-:W-:Y:S02]  /*8250*/  @!P4 LEA.HI R8, R8, R8, RZ, 0x1 ;  /* 0x000000080808c211 */ /* 0x000fe400078f08ff */
[----:B------:R-:W-:Y:S01]  /*8260*/  @!P3 LEA.HI R0, R9, R9, RZ, 0x1 ;  /* 0x000000090900b211 */ /* 0x000fe200078f08ff */
[--C-:B0-----:R-:W-:Y:S01]  /*8270*/  @!P5 IMAD.WIDE R2, R5, 0x4, R16.reuse ;  /* 0x000000040502d825 */ /* 0x101fe200078e0210 */
[----:B------:R-:W-:Y:S02]  /*8280*/  @!P0 LEA.HI R6, R6, R6, RZ, 0x1 ;  /* 0x0000000606068211 */ /* 0x000fe400078f08ff */
[----:B------:R-:W-:Y:S01]  /*8290*/  @!P2 LEA.HI R14, R14, R14, RZ, 0x1 ;  /* 0x0000000e0e0ea211 */ /* 0x000fe200078f08ff */
[----:B------:R-:W-:Y:S01]  /*82a0*/  @!P6 IMAD.WIDE R4, R7, 0x4, R16 ;  /* 0x000000040704e825 */ /* 0x000fe200078e0210 */
[----:B------:R-:W-:Y:S01]  /*82b0*/  @!P1 LEA.HI R18, R15, R15, RZ, 0x1 ;  /* 0x0000000f0f129211 */ /* 0x000fe200078f08ff */
[----:B------:R0:W-:Y:S01]  /*82c0*/  @!P5 ST.E.64 desc[UR38][R2.64], R48 ;  /* 0x000000300200d985 */ /* 0x0001e2000c101b26 */
[----:B------:R-:W-:-:S02]  /*82d0*/  @!P0 LOP3.LUT R7, R6, 0xfffffffe, RZ, 0xc0, !PT ;  /* 0xfffffffe06078812 */ /* 0x000fc400078ec0ff */
[----:B------:R-:W-:Y:S01]  /*82e0*/  @!P4 LOP3.LUT R9, R8, 0xfffffffe, RZ, 0xc0, !PT ;  /* 0xfffffffe0809c812 */ /* 0x000fe200078ec0ff */
[----:B------:R2:W-:Y:S01]  /*82f0*/  @!P6 ST.E.64 desc[UR38][R4.64], R56 ;  /* 0x000000380400e985 */ /* 0x0005e2000c101b26 */
[----:B------:R-:W-:Y:S02]  /*8300*/  @!P3 LOP3.LUT R15, R0, 0xfffffffe, RZ, 0xc0, !PT ;  /* 0xfffffffe000fb812 */ /* 0x000fe400078ec0ff */
[----:B------:R-:W-:Y:S02]  /*8310*/  @!P2 LOP3.LUT R19, R14, 0xfffffffe, RZ, 0xc0, !PT ;  /* 0xfffffffe0e13a812 */ /* 0x000fe400078ec0ff */
[----:B------:R-:W-:Y:S01]  /*8320*/  @!P1 LOP3.LUT R25, R18, 0xfffffffe, RZ, 0xc0, !PT ;  /* 0xfffffffe12199812 */ /* 0x000fe200078ec0ff */
[----:B------:R-:W-:Y:S01]  /*8330*/  VIADD R18, R75, 0x58 ;  /* 0x000000584b127836 */ /* 0x000fe20000000000 */
[----:B------:R-:W-:Y:S02]  /*8340*/  ISETP.GE.AND P5, PT, R24, UR4, PT ;  /* 0x0000000418007c0c */ /* 0x000fe4000bfa6270 */
[----:B------:R-:W-:Y:S01]  /*8350*/  ISETP.GE.AND P6, PT, R28, UR4, PT ;  /* 0x000000041c007c0c */ /* 0x000fe2000bfc6270 */
[----:B0-----:R-:W-:Y:S01]  /*8360*/  @!P0 IMAD.WIDE R2, R7, 0x4, R16 ;  /* 0x0000000407028825 */ /* 0x001fe200078e0210 */
[----:B------:R-:W-:-:S03]  /*8370*/  IADD3 R0, R75, 0x50, RZ ;  /* 0x000000504b007810 */ /* 0x000fc60007ffe0ff */
[--C-:B--2---:R-:W-:Y:S01]  /*8380*/  @!P4 IMAD.WIDE R4, R9, 0x4, R16.reuse ;  /* 0x000000040904c825 */ /* 0x104fe200078e0210 */
[----:B------:R0:W-:Y:S01]  /*8390*/  @!P0 ST.E.64 desc[UR38][R2.64], R12 ;  /* 0x0000000c02008985 */ /* 0x0001e2000c101b26 */
[----:B------:R-:W-:Y:S02]  /*83a0*/  ISETP.GE.AND P0, PT, R0, UR4, PT ;  /* 0x0000000400007c0c */ /* 0x000fe4000bf06270 */
[--C-:B------:R-:W-:Y:S01]  /*83b0*/  @!P3 IMAD.WIDE R6, R15, 0x4, R16.reuse ;  /* 0x000000040f06b825 */ /* 0x100fe200078e0210 */
[----:B------:R2:W-:Y:S01]  /*83c0*/  @!P4 ST.E.64 desc[UR38][R4.64], R22 ;  /* 0x000000160400c985 */ /* 0x0005e2000c101b26 */
[----:B------:R-:W-:Y:S02]  /*83d0*/  ISETP.GE.AND P4, PT, R29, UR4, PT ;  /* 0x000000041d007c0c */ /* 0x000fe4000bf86270 */
[----:B------:R-:W-:Y:S01]  /*83e0*/  @!P2 IMAD.WIDE R8, R19, 0x4, R16 ;  /* 0x000000041308a825 */ /* 0x000fe200078e0210 */
[----:B------:R3:W-:Y:S01]  /*83f0*/  @!P3 ST.E.64 desc[UR38][R6.64], R30 ;  /* 0x0000001e0600b985 */ /* 0x0007e2000c101b26 */
[----:B------:R-:W-:-:S02]  /*8400*/  @!P5 LEA.HI R24, R24, R24, RZ, 0x1 ;  /* 0x000000181818d211 */ /* 0x000fc400078f08ff */
[----:B------:R-:W-:Y:S01]  /*8410*/  @!P1 IMAD.WIDE R14, R25, 0x4, R16 ;  /* 0x00000004190e9825 */ /* 0x000fe200078e0210 */
[----:B------:R5:W-:Y:S01]  /*8420*/  @!P2 ST.E.64 desc[UR38][R8.64], R44 ;  /* 0x0000002c0800a985 */ /* 0x000be2000c101b26 */
[C---:B------:R-:W-:Y:S02]  /*8430*/  IADD3 R25, R75.reuse, 0x68, RZ ;  /* 0x000000684b197810 */ /* 0x040fe40007ffe0ff */
[C---:B------:R-:W-:Y:S01]  /*8440*/  VIADD R19, R75.reuse, 0x60 ;  /* 0x000000604b137836 */ /* 0x040fe20000000000 */
[----:B------:R-:W-:Y:S01]  /*8450*/  @!P1 ST.E.64 desc[UR38][R14.64], R60 ;  /* 0x0000003c0e009985 */ /* 0x000fe2000c101b26 */
[----:B------:R-:W-:Y:S01]  /*8460*/  ISETP.GE.AND P1, PT, R18, UR4, PT ;  /* 0x0000000412007c0c */ /* 0x000fe2000bf26270 */
[----:B------:R-:W-:Y:S01]  /*8470*/  VIADD R75, R75, 0x78 ;  /* 0x000000784b4b7836 */ /* 0x000fe20000000000 */
[----:B------:R-:W-:Y:S02]  /*8480*/  ISETP.GE.AND P3, PT, R25, UR4, PT ;  /* 0x0000000419007c0c */ /* 0x000fe4000bf66270 */
[----:B------:R-:W-:-:S02]  /*8490*/  ISETP.GE.AND P2, PT, R19, UR4, PT ;  /* 0x0000000413007c0c */ /* 0x000fc4000bf46270 */
[----:B------:R-:W-:Y:S02]  /*84a0*/  @!P6 LEA.HI R28, R28, R28, RZ, 0x1 ;  /* 0x0000001c1c1ce211 */ /* 0x000fe400078f08ff */
[----:B0-----:R-:W-:Y:S02]  /*84b0*/  @!P5 LOP3.LUT R3, R24, 0xfffffffe, RZ, 0xc0, !PT ;  /* 0xfffffffe1803d812 */ /* 0x001fe400078ec0ff */
[----:B--2---:R-:W-:Y:S02]  /*84c0*/  @!P6 LOP3.LUT R5, R28, 0xfffffffe, RZ, 0xc0, !PT ;  /* 0xfffffffe1c05e812 */ /* 0x004fe400078ec0ff */
        /* <DEDUP_REMOVED lines=8> */
[----:B---3--:R-:W-:Y:S01]  /*8550*/  @!P0 LOP3.LUT R7, R0, 0xfffffffe, RZ, 0xc0, !PT ;  /* 0xfffffffe00078812 */ /* 0x008fe200078ec0ff */
[----:B------:R2:W-:Y:S01]  /*8560*/  @!P6 ST.E.64 desc[UR38][R4.64], R64 ;  /* 0x000000400400e985 */ /* 0x0005e2000c101b26 */
[----:B-----5:R-:W-:Y:S02]  /*8570*/  @!P1 LOP3.LUT R9, R18, 0xfffffffe, RZ, 0xc0, !PT ;  /* 0xfffffffe12099812 */ /* 0x020fe400078ec0ff */
[----:B------:R-:W-:Y:S02]  /*8580*/  @!P2 LOP3.LUT R19, R19, 0xfffffffe, RZ, 0xc0, !PT ;  /* 0xfffffffe1313a812 */ /* 0x000fe400078ec0ff */
[----:B------:R-:W-:Y:S02]  /*8590*/  @!P3 LOP3.LUT R25, R25, 0xfffffffe, RZ, 0xc0, !PT ;  /* 0xfffffffe1919b812 */ /* 0x000fe400078ec0ff */
[----:B------:R-:W-:Y:S01]  /*85a0*/  @!P4 LOP3.LUT R13, R29, 0xfffffffe, RZ, 0xc0, !PT ;  /* 0xfffffffe1d0dc812 */ /* 0x000fe200078ec0ff */
[----:B0-----:R-:W-:-:S04]  /*85b0*/  @!P0 IMAD.WIDE R2, R7, 0x4, R16 ;  /* 0x0000000407028825 */ /* 0x001fc800078e0210 */
[--C-:B--2---:R-:W-:Y:S01]  /*85c0*/  @!P1 IMAD.WIDE R4, R9, 0x4, R16.reuse ;  /* 0x0000000409049825 */ /* 0x104fe200078e0210 */
        /* <DEDUP_REMOVED lines=11> */
[----:B--2---:R-:W-:-:S05]  /*8680*/  LOP3.LUT R3, R75, 0xfffffffe, RZ, 0xc0, !PT ;  /* 0xfffffffe4b037812 */ /* 0x004fca00078ec0ff */
[----:B------:R-:W-:-:S05]  /*8690*/  IMAD.WIDE R2, R3, 0x4, R16 ;  /* 0x0000000403027825 */ /* 0x000fca00078e0210 */
[----:B------:R0:W-:Y:S01]  /*86a0*/  ST.E.64 desc[UR38][R2.64], R150 ;  /* 0x0000009602007985 */ /* 0x0001e2000c101b26 */
[----:B------:R-:W-:Y:S05]  /*86b0*/  BRA `(.L_x_6490) ;  /* 0x0000003c00a47947 */ /* 0x000fea0003800000 */
.L_x_6517:
        /* <DEDUP_REMOVED lines=14> */
[----:B------:R-:W-:Y:S01]  /*87a0*/  USHF.R.S32.HI UR6, URZ, 0x1f, UR37 ;  /* 0x0000001f3f067899 */ /* 0x000fe20008011425 */
[----:B------:R-:W-:Y:S01]  /*87b0*/  MOV R5, R0 ;  /* 0x0000000000057202 */ /* 0x000fe20000000f00 */
[----:B------:R-:W-:Y:S02]  /*87c0*/  ULDC.64 UR8, c[0x0][0xbd0] ;  /* 0x0002f40000087ab9 */ /* 0x000fe40000000a00 */
[----:B------:R-:W-:Y:S02]  /*87d0*/  UIMAD UR6, UR6, UR8, URZ ;  /* 0x00000008060672a4 */ /* 0x000fe4000f8e023f */
[----:B------:R-:W-:Y:S01]  /*87e0*/  UIMAD.WIDE.U32 UR4, UR37, UR8, URZ ;  /* 0x00000008250472a5 */ /* 0x000fe2000f8e003f */
[----:B------:R-:W1:Y:S01]  /*87f0*/  LDC.64 R10, c[0x0][0xbd8] ;  /* 0x0002f600ff0a7b82 */ /* 0x000e620000000a00 */
[----:B------:R-:W-:-:S04]  /*8800*/  UIMAD UR6, UR37, UR9, UR6 ;  /* 0x00000009250672a4 */ /* 0x000fc8000f8e0206 */
[----:B------:R-:W-:Y:S02]  /*8810*/  UIADD3 UR6, UR5, UR6, URZ ;  /* 0x0000000605067290 */ /* 0x000fe4000fffe03f */
[----:B------:R-:W-:Y:S01]  /*8820*/  IMAD.U32 R3, RZ, RZ, UR5 ;  /* 0x00000005ff037e24 */ /* 0x000fe2000f8e00ff */
[----:B------:R-:W2:Y:S01]  /*8830*/  @P0 LDC R7, c[0x0][0xbec] ;  /* 0x0002fb00ff070b82 */ /* 0x000ea20000000800 */
[----:B------:R-:W-:Y:S01]  /*8840*/  IMAD.U32 R2, RZ, RZ, UR4 ;  /* 0x00000004ff027e24 */ /* 0x000fe2000f8e00ff */
[----:B------:R-:W-:Y:S01]  /*8850*/  ULDC.64 UR4, c[0x0][0xbe0] ;  /* 0x0002f80000047ab9 */ /* 0x000fe20000000a00 */
[----:B------:R-:W-:-:S05]  /*8860*/  MOV R3, UR6 ;  /* 0x0000000600037c02 */ /* 0x000fca0008000f00 */
[----:B------:R-:W3:Y:S01]  /*8870*/  @P0 LDC R9, c[0x0][0xbf0] ;  /* 0x0002fc00ff090b82 */ /* 0x000ee20000000800 */
[----:B0-----:R-:W-:-:S07]  /*8880*/  USHF.R.S32.HI UR8, URZ, 0x1f, UR7 ;  /* 0x0000001f3f087899 */ /* 0x001fce0008011407 */
[----:B------:R-:W0:Y:S01]  /*8890*/  S2UR UR10, SR_CTAID.Y ;  /* 0x00000000000a79c3 */ /* 0x000e220000002600 */
[C---:B-1----:R-:W-:Y:S02]  /*88a0*/  IMAD R12, R10.reuse, UR8, RZ ;  /* 0x000000080a0c7c24 */ /* 0x042fe4000f8e02ff */
[----:B------:R-:W-:-:S04]  /*88b0*/  IMAD.WIDE.U32 R2, R10, UR7, R2 ;  /* 0x000000070a027c25 */ /* 0x000fc8000f8e0002 */
[----:B------:R-:W-:Y:S01]  /*88c0*/  IMAD R11, R11, UR7, R12 ;  /* 0x000000070b0b7c24 */ /* 0x000fe2000f8e020c */
[----:B------:R-:W0:Y:S01]  /*88d0*/  LDC R8, c[0x0][0xc50] ;  /* 0x00031400ff087b82 */ /* 0x000e220000000800 */
[----:B--2---:R-:W-:-:S03]  /*88e0*/  @P0 IMAD.HI.U32 R4, R0, R7, RZ ;  /* 0x0000000700040227 */ /* 0x004fc600078e00ff */
[----:B------:R-:W-:Y:S01]  /*88f0*/  IADD3 R3, R11, R3, RZ ;  /* 0x000000030b037210 */ /* 0x000fe20007ffe0ff */
[----:B------:R-:W-:Y:S01]  /*8900*/  IMAD R7, RZ, RZ, -UR37 ;  /* 0x80000025ff077e24 */ /* 0x000fe2000f8e02ff */
[----:B---3--:R-:W-:-:S03]  /*8910*/  @P0 SHF.R.U32.HI R5, RZ, R9, R4 ;  /* 0x00000009ff050219 */ /* 0x008fc60000011604 */
        /* <DEDUP_REMOVED lines=22> */
.L_x_6488:
[----:B------:R-:W-:-:S08]  /*8a80*/  NOP ;  /* 0x0000000000007918 */ /* 0x000fd00000000000 */
[----:B------:R-:W0:-:S00]  /*8a90*/  USETMAXREG.DEALLOC.CTAPOOL 0x28 ;  /* 0x00000028000079c8 */ /* 0x000e0000080e0500 */
        /* <DEDUP_REMOVED lines=16> */
.L_x_6520:
[----:B------:R-:W-:Y:S01]  /*8ba0*/  ULDC UR7, c[0x0][0xc50] ;  /* 0x0003140000077ab9 */ /* 0x000fe20000000800 */
[----:B------:R-:W-:Y:S01]  /*8bb0*/  UMOV UR42, UR6 ;  /* 0x00000006002a7c82 */ /* 0x000fe20008000000 */
[----:B------:R-:W-:-:S11]  /*8bc0*/  UISETP.NE.AND UP0, UPT, UR7, 0x1, UPT ;  /* 0x000000010700788c */ /* 0x000fd6000bf05270 */
[----:B------:R-:W-:Y:S01]  /*8bd0*/  @UP0 ULDC UR4, c[0x0][0xc54] ;  /* 0x0003150000040ab9 */ /* 0x000fe20000000800 */
[----:B------:R-:W-:Y:S01]  /*8be0*/  @UP0 ULDC UR8, c[0x0][0xc58] ;  /* 0x0003160000080ab9 */ /* 0x000fe20000000800 */
[----:B------:R-:W-:-:S04]  /*8bf0*/  UIMAD.WIDE.U32 UR4, UR6, UR4, URZ ;  /* 0x00000004060472a5 */ /* 0x000fc8000f8e003f */
[----:B------:R-:W-:-:S12]  /*8c00*/  @UP0 USHF.R.U32.HI UR42, URZ, UR8, UR5 ;  /* 0x000000083f2a0299 */ /* 0x000fd80008011605 */
.L_x_6521:
        /* <DEDUP_REMOVED lines=10> */
[----:B------:R-:W-:Y:S01]  /*8cb0*/  ULDC UR43, c[0x0][0x2f0] ;  /* 0x0000bc00002b7ab9 */ /* 0x000fe20000000800 */
[----:B------:R-:W-:Y:S02]  /*8cc0*/  MOV R33, RZ ;  /* 0x000000ff00217202 */ /* 0x000fe40000000f00 */
[----:B0-----:R-:W-:-:S04]  /*8cd0*/  ISETP.NE.U32.AND P0, PT, R2, RZ, PT ;  /* 0x000000ff0200720c */ /* 0x001fc80003f05070 */
[----:B------:R-:W-:Y:S01]  /*8ce0*/  ISETP.NE.AND.EX P0, PT, R3, RZ, PT, P0 ;  /* 0x000000ff0300720c */ /* 0x000fe20003f05300 */
[----:B------:R-:W-:-:S12]  /*8cf0*/  UISETP.NE.U32.AND UP0, UPT, UR6, URZ, UPT ;  /* 0x0000003f0600728c */ /* 0x000fd8000bf05070 */
        /* <DEDUP_REMOVED lines=10> */
[----:B------:R-:W-:Y:S02]  /*8da0*/  USHF.R.S32.HI UR6, URZ, 0x1f, UR5 ;  /* 0x0000001f3f067899 */ /* 0x000fe40008011405 */
[----:B------:R-:W-:Y:S02]  /*8db0*/  ULOP3.LUT UR47, UR4, 0xffff, URZ, 0xc0, !UPT ;  /* 0x0000ffff042f7892 */ /* 0x000fe4000f8ec03f */
[----:B------:R-:W-:Y:S01]  /*8dc0*/  ULEA.HI UR6, UR6, UR5, URZ, 0x7 ;  /* 0x0000000506067291 */ /* 0x000fe2000f8f383f */
[----:B------:R-:W-:-:S03]  /*8dd0*/  UMOV UR41, URZ ;  /* 0x0000003f00297c82 */ /* 0x000fc60008000000 */
[----:B------:R-:W-:-:S04]  /*8de0*/  USHF.R.S32.HI UR44, URZ, 0x7, UR6 ;  /* 0x000000073f2c7899 */ /* 0x000fc80008011406 */
[----:B01----:R-:W-:Y:S08]  /*8df0*/  @!P0 BRA `(.L_x_6523) ;  /* 0x0000000000848947 */ /* 0x003ff00003800000 */
[----:B------:R-:W-:-:S03]  /*8e00*/  USHF.R.U32.HI UR6, URZ, 0x10, UR4 ;  /* 0x000000103f067899 */ /* 0x000fc60008011604 */
[----:B------:R-:W-:Y:S01]  /*8e10*/  UMOV UR4, URZ ;  /* 0x0000003f00047c82 */ /* 0x000fe20008000000 */
        /* <DEDUP_REMOVED lines=31> */
.L_x_6523:
[----:B------:R-:W-:Y:S02]  /*9010*/  UIMAD UR48, UR47, UR41, URZ ;  /* 0x000000292f3072a4 */ /* 0x000fe4000f8e023f */
[----:B------:R-:W-:Y:S01]  /*9020*/  MOV R3, UR41 ;  /* 0x0000002900037c02 */ /* 0x000fe20008000f00 */
[----:B------:R-:W-:Y:S01]  /*9030*/  IMAD.MOV.U32 R0, RZ, RZ, RZ ;  /* 0x000000ffff007224 */ /* 0x000fe200078e00ff */
[----:B------:R-:W-:Y:S02]  /*9040*/  MOV R10, 0x1 ;  /* 0x00000001000a7802 */ /* 0x000fe40000000f00 */
[----:B------:R-:W-:-:S05]  /*9050*/  IMAD.U32 R32, RZ, RZ, UR48 ;  /* 0x00000030ff207e24 */ /* 0x000fca000f8e00ff */
[----:B------:R-:W-:-:S04]  /*9060*/  VIADDMNMX R32, R32, R3, UR44, PT ;  /* 0x0000002c20207e46 */ /* 0x000fc8000b800103 */
        /* <DEDUP_REMOVED lines=25> */
.L_x_6524:
        /* <DEDUP_REMOVED lines=20> */
.L_x_6526:
        /* <DEDUP_REMOVED lines=15> */
.L_x_6525:
[----:B------:R-:W0:Y:S01]  /*9430*/  LDC.64 R2, c[0x0][0x9f8] ;  /* 0x00027e00ff027b82 */ /* 0x000e220000000a00 */
[----:B------:R-:W-:-:S07]  /*9440*/  IMAD.MOV.U32 R31, RZ, RZ, R35 ;  /* 0x000000ffff1f7224 */ /* 0x000fce00078e0023 */
[----:B------:R-:W1:Y:S01]  /*9450*/  LDC R30, c[0x0][0x430] ;  /* 0x00010c00ff1e7b82 */ /* 0x000e620000000800 */
[C---:B------:R-:W-:Y:S01]  /*9460*/  LOP3.LUT R7, R18.reuse, 0x7f, RZ, 0xc0, !PT ;  /* 0x0000007f12077812 */ /* 0x040fe200078ec0ff */
[----:B------:R-:W-:Y:S01]  /*9470*/  IMAD.SHL.U32 R28, R18, 0x10, RZ ;  /* 0x00000010121c7824 */ /* 0x000fe200078e00ff */
[----:B------:R-:W-:Y:S01]  /*9480*/  IADD3 R22, R32, -0x1, RZ ;  /* 0xffffffff20167810 */ /* 0x000fe20007ffe0ff */
[----:B------:R-:W-:Y:S01]  /*9490*/  ULDC UR4, c[0x0][0x2f4] ;  /* 0x0000bd0000047ab9 */ /* 0x000fe20000000800 */
[----:B0-----:R-:W-:-:S04]  /*94a0*/  ISETP.NE.U32.AND P0, PT, R2, RZ, PT ;  /* 0x000000ff0200720c */ /* 0x001fc80003f05070 */
[----:B------:R-:W-:-:S13]  /*94b0*/  ISETP.NE.AND.EX P0, PT, R3, RZ, PT, P0 ;  /* 0x000000ff0300720c */ /* 0x000fda0003f05300 */
[----:B------:R-:W0:Y:S02]  /*94c0*/  @P0 LDC.64 R2, c[0x0][0x9f8] ;  /* 0x00027e00ff020b82 */ /* 0x000e240000000a00 */
[----:B0-----:R-:W-:-:S05]  /*94d0*/  @P0 IMAD.WIDE R2, R35, 0x4, R2 ;  /* 0x0000000423020825 */ /* 0x001fca00078e0202 */
[----:B------:R0:W2:Y:S01]  /*94e0*/  @P0 LDG.E R31, desc[UR38][R2.64] ;  /* 0x00000026021f0981 */ /* 0x0000a2000c1e1900 */
[----:B------:R-:W-:Y:S02]  /*94f0*/  SHF.R.U32.HI R29, RZ, 0x3, R7 ;  /* 0x00000003ff1d7819 */ /* 0x000fe40000011607 */
[----:B------:R-:W-:Y:S02]  /*9500*/  LOP3.LUT R28, R28, 0x70, RZ, 0xc0, !PT ;  /* 0x000000701c1c7812 */ /* 0x000fe400078ec0ff */
[----:B-1----:R-:W-:Y:S01]  /*9510*/  ISETP.NE.AND P1, PT, R30, 0x1, PT ;  /* 0x000000011e00780c */ /* 0x002fe20003f25270 */
[----:B------:R-:W-:Y:S01]  /*9520*/  IMAD R5, R22, 0x80, R29 ;  /* 0x0000008016057824 */ /* 0x000fe200078e021d */
[----:B------:R-:W-:-:S03]  /*9530*/  LOP3.LUT R23, R23, 0xfffffff7, RZ, 0xc0, !PT ;  /* 0xfffffff717177812 */ /* 0x000fc600078ec0ff */
[----:B------:R-:W-:-:S05]  /*9540*/  IMAD.IADD R6, R28, 0x1, R5 ;  /* 0x000000011c067824 */ /* 0x000fca00078e0205 */
[C---:B------:R-:W-:Y:S02]  /*9550*/  ISETP.GE.AND P0, PT, R6.reuse, UR43, PT ;  /* 0x0000002b06007c0c */ /* 0x040fe4000bf06270 */
[----:B-----5:R-:W-:Y:S01]  /*9560*/  IADD3 R21, R6, R33, RZ ;  /* 0x0000002106157210 */ /* 0x020fe20007ffe0ff */
[----:B------:R-:W1:Y:S01]  /*9570*/  @P1 LDC R0, c[0x0][0x434] ;  /* 0x00010d00ff001b82 */ /* 0x000e620000000800 */
[----:B------:R-:W-:-:S03]  /*9580*/  @P1 LOP3.LUT R23, R23, 0x8, RZ, 0xfc, !PT ;  /* 0x0000000817171812 */ /* 0x000fc600078efcff */
[----:B------:R-:W-:-:S04]  /*9590*/  IMAD.MOV.U32 R37, RZ, RZ, R21 ;  /* 0x000000ffff257224 */ /* 0x000fc800078e0015 */
[----:B0-----:R-:W0:Y:S08]  /*95a0*/  @P1 LDC R3, c[0x0][0x438] ;  /* 0x00010e00ff031b82 */ /* 0x001e300000000800 */
[----:B------:R-:W3:Y:S08]  /*95b0*/  @!P0 LDC.64 R4, c[0x0][0x428] ;  /* 0x00010a00ff048b82 */ /* 0x000ef00000000a00 */
[----:B------:R-:W4:Y:S01]  /*95c0*/  @!P0 LDC.64 R8, c[0x0][0x418] ;  /* 0x00010600ff088b82 */ /* 0x000f220000000a00 */
[----:B-1----:R-:W-:-:S05]  /*95d0*/  @P1 IMAD.HI.U32 R0, R21, R0, RZ ;  /* 0x0000000015001227 */ /* 0x002fca00078e00ff */
[----:B0-----:R-:W-:-:S04]  /*95e0*/  @P1 SHF.R.U32.HI R37, RZ, R3, R0 ;  /* 0x00000003ff251219 */ /* 0x001fc80000011600 */
[--C-:B------:R-:W-:Y:S01]  /*95f0*/  @!P0 SHF.R.S32.HI R3, RZ, 0x1f, R37.reuse ;  /* 0x0000001fff038819 */ /* 0x100fe20000011425 */
[----:B------:R-:W-:Y:S02]  /*9600*/  @!P0 IMAD.MOV.U32 R2, RZ, RZ, R37 ;  /* 0x000000ffff028224 */ /* 0x000fe400078e0025 */
[----:B------:R-:W-:-:S05]  /*9610*/  IMAD.SHL.U32 R6, R18, 0x8, RZ ;  /* 0x0000000812067824 */ /* 0x000fca00078e00ff */
[----:B------:R-:W-:-:S04]  /*9620*/  LOP3.LUT R26, R6, 0x38, RZ, 0xc0, !PT ;  /* 0x00000038061a7812 */ /* 0x000fc800078ec0ff */
[----:B------:R-:W-:Y:S02]  /*9630*/  LOP3.LUT R25, R26, 0x40, RZ, 0xfc, !PT ;  /* 0x000000401a197812 */ /* 0x000fe400078efcff */
[----:B------:R-:W-:Y:S01]  /*9640*/  LOP3.LUT R23, R23, 0xfffffffe, RZ, 0xc0, !PT ;  /* 0xfffffffe17177812 */ /* 0x000fe200078ec0ff */
[----:B------:R-:W-:-:S03]  /*9650*/  UMOV UR5, 0xffffffff ;  /* 0xffffffff00057882 */ /* 0x000fc60000000000 */
[----:B------:R-:W-:Y:S02]  /*9660*/  LOP3.LUT R23, R23, 0xfffffffd, RZ, 0xc0, !PT ;  /* 0xfffffffd17177812 */ /* 0x000fe400078ec0ff */
[----:B--2---:R-:W-:-:S05]  /*9670*/  SHF.R.S32.HI R27, RZ, 0x1f, R31 ;  /* 0x0000001fff1b7819 */ /* 0x004fca000001141f */
[----:B---3--:R-:W-:-:S04]  /*9680*/  @!P0 IMAD R0, R27, R4, RZ ;  /* 0x000000041b008224 */ /* 0x008fc800078e02ff */
[C---:B------:R-:W-:Y:S02]  /*9690*/  @!P0 IMAD R11, R31.reuse, R5, R0 ;  /* 0x000000051f0b8224 */ /* 0x040fe400078e0200 */
[----:B------:R-:W-:-:S05]  /*96a0*/  @!P0 IMAD.WIDE.U32 R4, R31, R4, R2 ;  /* 0x000000041f048225 */ /* 0x000fca00078e0002 */
[----:B------:R-:W-:Y:S02]  /*96b0*/  @!P0 IADD3 R0, R5, R11, RZ ;  /* 0x0000000b05008210 */ /* 0x000fe40007ffe0ff */
[----:B----4-:R-:W-:-:S04]  /*96c0*/  @!P0 LEA R2, P1, R4, R8, 0x2 ;  /* 0x0000000804028211 */ /* 0x010fc800078210ff */
[----:B------:R-:W-:Y:S01]  /*96d0*/  @!P0 LEA.HI.X R3, R4, R9, R0, 0x2, P1 ;  /* 0x0000000904038211 */ /* 0x000fe200008f1400 */
[----:B------:R-:W-:Y:S01]  /*96e0*/  IMAD.MOV.U32 R9, RZ, RZ, RZ ;  /* 0x000000ffff097224 */ /* 0x000fe200078e00ff */
[----:B------:R-:W-:-:S05]  /*96f0*/  ISETP.GE.AND P1, PT, R26, UR4, PT ;  /* 0x000000041a007c0c */ /* 0x000fca000bf26270 */
[----:B------:R0:W5:Y:S01]  /*9700*/  @!P0 LDG.E R9, desc[UR38][R2.64] ;  /* 0x0000002602098981 */ /* 0x000162000c1e1900 */
[----:B------:R-:W-:-:S07]  /*9710*/  ISETP.GE.AND P0, PT, R25, UR4, PT ;  /* 0x0000000419007c0c */ /* 0x000fce000bf06270 */
[----:B------:R-:W-:-:S06]  /*9720*/  @P1 LOP3.LUT R23, R23, 0x2, RZ, 0xfc, !PT ;  /* 0x0000000217171812 */ /* 0x000fcc00078efcff */
[----:B------:R-:W-:Y:S01]  /*9730*/  @P0 LOP3.LUT R23, R23, 0x1, RZ, 0xfc, !PT ;  /* 0x0000000117170812 */ /* 0x000fe200078efcff */
[----:B0-----:R-:W-:Y:S06]  /*9740*/  BRA.DIV UR5, `(.L_x_6527) ;  /* 0x0000003205007947 */ /* 0x001fec000b800000 */
.L_x_6569:
[----:B------:R-:W-:Y:S01]  /*9750*/  ULOP3.LUT UR4, UR40, 0x2, URZ, 0xfc, !UPT ;  /* 0x0000000228047892 */ /* 0x000fe2000f8efc3f */
[----:B------:R-:W-:Y:S01]  /*9760*/  IMAD.U32 R24, RZ, RZ, UR42 ;  /* 0x0000002aff187e24 */ /* 0x000fe2000f8e00ff */
[----:B------:R-:W-:Y:S01]  /*9770*/  LOP3.LUT R23, R23, 0xfffffffb, RZ, 0xc0, !PT ;  /* 0xfffffffb17177812 */ /* 0x000fe200078ec0ff */
[----:B------:R-:W-:-:S03]  /*9780*/  IMAD.MOV R4, RZ, RZ, -R37 ;  /* 0x000000ffff047224 */ /* 0x000fc600078e0a25 */
[----:B------:R-:W-:Y:S01]  /*9790*/  MOV R19, UR4 ;  /* 0x0000000400137c02 */ /* 0x000fe20008000f00 */
[----:B------:R-:W-:Y:S01]  /*97a0*/  IMAD R4, R30, R4, R21 ;  /* 0x000000041e047224 */ /* 0x000fe200078e0215 */
[----:B------:R-:W-:Y:S02]  /*97b0*/  SHF.R.S32.HI R24, RZ, 0x1f, R24 ;  /* 0x0000001fff187819 */ /* 0x000fe40000011418 */
[----:B------:R-:W-:-:S13]  /*97c0*/  ISETP.NE.AND P0, PT, R19, 0x3, PT ;  /* 0x000000031300780c */ /* 0x000fda0003f05270 */
[----:B------:R-:W-:Y:S01]  /*97d0*/  @P0 LOP3.LUT R23, R23, 0x4, RZ, 0xfc, !PT ;  /* 0x0000000417170812 */ /* 0x000fe200078efcff */
[----:B------:R-:W-:Y:S06]  /*97e0*/  @!P0 BRA `(.L_x_6528) ;  /* 0x0000000000048947 */ /* 0x000fec0003800000 */
[----:B------:R-:W-:Y:S01]  /*97f0*/  BPT.TRAP 0x1 ;  /* 0x000000040000795c */ /* 0x000fe20000300000 */
.L_x_6528:
[----:B------:R-:W-:Y:S01]  /*9800*/  IMAD.MOV.U32 R8, RZ, RZ, 0x1 ;  /* 0x00000001ff087424 */ /* 0x000fe200078e00ff */
[----:B------:R-:W-:Y:S01]  /*9810*/  SHF.R.S32.HI R5, RZ, 0x1f, R4 ;  /* 0x0000001fff057819 */ /* 0x000fe20000011404 */
[----:B------:R-:W-:Y:S01]  /*9820*/  ULDC.64 UR4, c[0x0][0x328] ;  /* 0x0000ca0000047ab9 */ /* 0x000fe20000000a00 */
[----:B-----5:R-:W-:Y:S02]  /*9830*/  SHF.R.S32.HI R0, RZ, 0x1f, R9 ;  /* 0x0000001fff007819 */ /* 0x020fe40000011409 */
[----:B------:R-:W-:Y:S01]  /*9840*/  SHF.L.U32 R8, R8, 0x1f, RZ ;  /* 0x0000001f08087819 */ /* 0x000fe200000006ff */
[----:B------:R-:W-:Y:S01]  /*9850*/  IMAD R3, R5, UR4, RZ ;  /* 0x0000000405037c24 */ /* 0x000fe2000f8e02ff */
[----:B------:R-:W-:Y:S02]  /*9860*/  R2UR UR6, R24 ;  /* 0x00000000180672ca */ /* 0x000fe400000e0000 */
[----:B------:R-:W0:Y:S01]  /*9870*/  SYNCS.PHASECHK.TRANS64.TRYWAIT P0, [UR45+0x28840], R8 ;  /* 0x02884008ff0075a7 */ /* 0x000e22000800016d */
[----:B------:R-:W-:-:S02]  /*9880*/  IMAD R11, R4, UR5, R3 ;  /* 0x00000005040b7c24 */ /* 0x000fc4000f8e0203 */
[----:B------:R-:W-:Y:S01]  /*9890*/  IMAD.WIDE.U32 R2, R4, UR4, RZ ;  /* 0x0000000404027c25 */ /* 0x000fe2000f8e00ff */
[----:B------:R-:W-:-:S03]  /*98a0*/  ULDC.64 UR4, c[0x0][0x338] ;  /* 0x0000ce0000047ab9 */ /* 0x000fc60000000a00 */
[----:B------:R-:W-:Y:S01]  /*98b0*/  IMAD R10, R0, UR4, RZ ;  /* 0x00000004000a7c24 */ /* 0x000fe2000f8e02ff */
[----:B------:R-:W-:-:S03]  /*98c0*/  IADD3 R3, R3, R11, RZ ;  /* 0x0000000b03037210 */ /* 0x000fc60007ffe0ff */
        /* <DEDUP_REMOVED lines=10> */
[----:B------:R-:W-:-:S04]  /*9970*/  LEA R16, P1, R2, UR6, 0x1 ;  /* 0x0000000602107c11 */ /* 0x000fc8000f8208ff */
[----:B------:R-:W-:Y:S01]  /*9980*/  LEA.HI.X R2, R2, UR7, R3, 0x1, P1 ;  /* 0x0000000702027c11 */ /* 0x000fe200088f0c03 */
[----:B0-----:R-:W-:Y:S08]  /*9990*/  @!P0 BRA `(.L_x_6529) ;  /* 0x0000002c008c8947 */ /* 0x001ff00003800000 */
.L_x_6570:
[----:B------:R-:W-:Y:S01]  /*99a0*/  ULDC.64 UR4, c[0x0][0x300] ;  /* 0x0000c00000047ab9 */ /* 0x000fe20000000a00 */
[----:B------:R-:W-:Y:S01]  /*99b0*/  R2UR UR6, R24 ;  /* 0x00000000180672ca */ /* 0x000fe200000e0000 */
[----:B------:R-:W-:Y:S01]  /*99c0*/  IMAD R5, R5, UR4, RZ ;  /* 0x0000000405057c24 */ /* 0x000fe2000f8e02ff */
[----:B------:R-:W-:Y:S01]  /*99d0*/  LOP3.LUT P3, RZ, R23, 0x2, RZ, 0xc0, !PT ;  /* 0x0000000217ff7812 */ /* 0x000fe2000786c0ff */
[----:B------:R-:W-:Y:S01]  /*99e0*/  IMAD.SHL.U32 R36, R7, 0x8, RZ ;  /* 0x0000000807247824 */ /* 0x000fe200078e00ff */
[----:B------:R-:W-:Y:S01]  /*99f0*/  LOP3.LUT P2, RZ, R23, 0x1, RZ, 0xc0, !PT ;  /* 0x0000000117ff7812 */ /* 0x000fe2000784c0ff */
        /* <DEDUP_REMOVED lines=16> */
[----:B------:R-:W-:Y:S01]  /*9b00*/  MOV R5, 0xffffff80 ;  /* 0xffffff8000057802 */ /* 0x000fe20000000f00 */
[----:B------:R-:W-:-:S03]  /*9b10*/  UMOV UR4, 0xffffffff ;  /* 0xffffffff00047882 */ /* 0x000fc60000000000 */
[----:B------:R-:W-:Y:S01]  /*9b20*/  LEA.HI.X R3, R4, UR7, R3, 0x1, P0 ;  /* 0x0000000704037c11 */ /* 0x000fe200080f0c03 */
[----:B------:R-:W-:Y:S01]  /*9b30*/  IMAD R4, R22, R5, UR43 ;  /* 0x0000002b16047e24 */ /* 0x000fe2000f8e0205 */
[----:B------:R-:W-:-:S04]  /*9b40*/  LOP3.LUT R5, R6, 0x1c0, RZ, 0xc0, !PT ;  /* 0x000001c006057812 */ /* 0x000fc800078ec0ff */
[----:B------:R-:W-:Y:S01]  /*9b50*/  LOP3.LUT R5, R5, 0x38, R6, 0xf8, !PT ;  /* 0x0000003805057812 */ /* 0x000fe200078ef806 */
[----:B------:R-:W-:-:S03]  /*9b60*/  IMAD.IADD R6, R4, 0x1, -R29 ;  /* 0x0000000104067824 */ /* 0x000fc600078e0a1d */
[----:B------:R-:W-:Y:S02]  /*9b70*/  LOP3.LUT R5, R5, 0x38, R18, 0x78, !PT ;  /* 0x0000003805057812 */ /* 0x000fe400078e7812 */
[----:B------:R-:W-:Y:S02]  /*9b80*/  ISETP.GE.AND P0, PT, R6, 0x1, PT ;  /* 0x000000010600780c */ /* 0x000fe40003f06270 */
[----:B------:R-:W-:Y:S01]  /*9b90*/  LOP3.LUT R36, R5, 0x200, R36, 0xf8, !PT ;  /* 0x0000020005247812 */ /* 0x000fe200078ef824 */
[----:B------:R-:W-:Y:S10]  /*9ba0*/  BRA.DIV UR4, `(.L_x_6530) ;  /* 0x0000002e04207947 */ /* 0x000ff4000b800000 */
[----:B------:R-:W-:Y:S01]  /*9bb0*/  SHFL.IDX PT, R5, R3, RZ, 0x181f ;  /* 0x00181fff03057589 */ /* 0x000fe200000e0000 */
[----:B------:R-:W-:Y:S02]  /*9bc0*/  @P0 LEA R9, R36, UR45, 0x1 ;  /* 0x0000002d24090c11 */ /* 0x000fe4000f8e08ff */
[----:B------:R-:W-:Y:S01]  /*9bd0*/  ISETP.GE.AND P1, PT, R6, 0x21, PT ;  /* 0x000000210600780c */ /* 0x000fe20003f26270 */
[----:B------:R-:W0:Y:S04]  /*9be0*/  SHFL.IDX PT, R4, R0, RZ, 0x181f ;  /* 0x00181fff00047589 */ /* 0x000e2800000e0000 */
[----:B------:R-:W1:Y:S04]  /*9bf0*/  SHFL.IDX PT, R21, R0, 0x1, 0x181f ;  /* 0x00381f0000157f89 */ /* 0x000e6800000e0000 */
[----:B------:R-:W2:Y:S04]  /*9c00*/  SHFL.IDX PT, R10, R3, 0x1, 0x181f ;  /* 0x00381f00030a7f89 */ /* 0x000ea800000e0000 */
[----:B------:R-:W3:Y:S04]  /*9c10*/  SHFL.IDX PT, R8, R3, 0x2, 0x181f ;  /* 0x00581f0003087f89 */ /* 0x000ee800000e0000 */
[----:B------:R-:W4:Y:S04]  /*9c20*/  SHFL.IDX PT, R37, R0, 0x2, 0x181f ;  /* 0x00581f0000257f89 */ /* 0x000f2800000e0000 */
[----:B------:R-:W-:Y:S01]  /*9c30*/  SHFL.IDX PT, R7, R3, 0x3, 0x181f ;  /* 0x00781f0003077f89 */ /* 0x000fe200000e0000 */
[----:B0-----:R-:W-:-:S03]  /*9c40*/  @P0 IMAD.WIDE.U32 R4, R26, 0x2, R4 ;  /* 0x000000021a040825 */ /* 0x001fc600078e0004 */
[----:B------:R-:W0:Y:S04]  /*9c50*/  SHFL.IDX PT, R14, R0, 0x3, 0x181f ;  /* 0x00781f00000e7f89 */ /* 0x000e2800000e0000 */
[----:B------:R-:W-:Y:S04]  /*9c60*/  @P0 LDGSTS.E.BYPASS.LTC128B.128 [R9+0x18400], desc[UR38][R4.64], !P3 ;  /* 0x1840000004090fae */ /* 0x000fe8000d901d66 */
[----:B------:R1:W-:Y:S01]  /*9c70*/  @P0 LDGSTS.E.BYPASS.LTC128B.128 [R9+0x1c400], desc[UR38][R4.64+0x80], !P2 ;  /* 0x1c40008004090fae */ /* 0x0003e2000d101d66 */
[----:B------:R-:W-:Y:S02]  /*9c80*/  ISETP.GE.AND P0, PT, R6, 0x11, PT ;  /* 0x000000110600780c */ /* 0x000fe40003f06270 */
[----:B-1----:R-:W-:Y:S01]  /*9c90*/  MOV R4, R21 ;  /* 0x0000001500047202 */ /* 0x002fe20000000f00 */
[----:B--2---:R-:W-:-:S10]  /*9ca0*/  IMAD.MOV.U32 R5, RZ, RZ, R10 ;  /* 0x000000ffff057224 */ /* 0x004fd400078e000a */
[----:B------:R-:W-:Y:S01]  /*9cb0*/  @P0 LEA R18, R36, UR45, 0x1 ;  /* 0x0000002d24120c11 */ /* 0x000fe2000f8e08ff */
[----:B------:R-:W-:Y:S01]  /*9cc0*/  SHFL.IDX PT, R10, R3, 0x4, 0x181f ;  /* 0x00981f00030a7f89 */ /* 0x000fe200000e0000 */
[----:B------:R-:W-:Y:S01]  /*9cd0*/  @P0 IMAD.WIDE.U32 R20, R26, 0x2, R4 ;  /* 0x000000021a140825 */ /* 0x000fe200078e0004 */
[----:B---3--:R-:W-:-:S03]  /*9ce0*/  MOV R5, R8 ;  /* 0x0000000800057202 */ /* 0x008fc60000000f00 */
[----:B----4-:R-:W-:Y:S01]  /*9cf0*/  IMAD.MOV.U32 R4, RZ, RZ, R37 ;  /* 0x000000ffff047224 */ /* 0x010fe200078e0025 */
[----:B------:R-:W-:Y:S03]  /*9d00*/  @P0 LDGSTS.E.BYPASS.LTC128B.128 [R18+0x18c00], desc[UR38][R20.64], !P3 ;  /* 0x18c0000014120fae */ /* 0x000fe6000d901d66 */
[----:B------:R-:W-:Y:S01]  /*9d10*/  @P1 IMAD.WIDE.U32 R8, R26, 0x2, R4 ;  /* 0x000000021a081825 */ /* 0x000fe200078e0004 */
[----:B------:R1:W-:Y:S01]  /*9d20*/  @P0 LDGSTS.E.BYPASS.LTC128B.128 [R18+0x1cc00], desc[UR38][R20.64+0x80], !P2 ;  /* 0x1cc0008014120fae */ /* 0x0003e2000d101d66 */
[----:B------:R-:W-:Y:S02]  /*9d30*/  ISETP.GE.AND P0, PT, R6, 0x31, PT ;  /* 0x000000310600780c */ /* 0x000fe40003f06270 */
[----:B------:R-:W-:Y:S01]  /*9d40*/  @P1 LEA R5, R36, UR45, 0x1 ;  /* 0x0000002d24051c11 */ /* 0x000fe2000f8e08ff */
[----:B------:R-:W2:Y:S01]  /*9d50*/  SHFL.IDX PT, R37, R0, 0x4, 0x181f ;  /* 0x00981f0000257f89 */ /* 0x000ea200000e0000 */
[----:B0-----:R-:W-:-:S03]  /*9d60*/  IMAD.MOV.U32 R4, RZ, RZ, R14 ;  /* 0x000000ffff047224 */ /* 0x001fc600078e000e */
[----:B------:R-:W-:Y:S04]  /*9d70*/  @P1 LDGSTS.E.BYPASS.LTC128B.128 [R5+0x19400], desc[UR38][R8.64], !P3 ;  /* 0x1940000008051fae */ /* 0x000fe8000d901d66 */
[----:B------:R0:W-:Y:S01]  /*9d80*/  @P1 LDGSTS.E.BYPASS.LTC128B.128 [R5+0x1d400], desc[UR38][R8.64+0x80], !P2 ;  /* 0x1d40008008051fae */ /* 0x0001e2000d101d66 */
[----:B------:R-:W-:-:S03]  /*9d90*/  ISETP.GE.AND P1, PT, R6, 0x51, PT ;  /* 0x000000510600780c */ /* 0x000fc60003f26270 */
[----:B-1----:R-:W1:Y:S04]  /*9da0*/  SHFL.IDX PT, R18, R3, 0x5, 0x181f ;  /* 0x00b81f0003127f89 */ /* 0x002e6800000e0000 */
[----:B------:R-:W-:Y:S01]  /*9db0*/  SHFL.IDX PT, R14, R0, 0x6, 0x181f ;  /* 0x00d81f00000e7f89 */ /* 0x000fe200000e0000 */
[----:B0-----:R-:W-:Y:S01]  /*9dc0*/  IMAD.MOV.U32 R5, RZ, RZ, R7 ;  /* 0x000000ffff057224 */ /* 0x001fe200078e0007 */
[----:B------:R-:W-:Y:S02]  /*9dd0*/  @P0 LEA R7, R36, UR45, 0x1 ;  /* 0x0000002d24070c11 */ /* 0x000fe4000f8e08ff */
[----:B------:R-:W0:Y:S01]  /*9de0*/  SHFL.IDX PT, R9, R0, 0x5, 0x181f ;  /* 0x00b81f0000097f89 */ /* 0x000e2200000e0000 */
[----:B------:R-:W-:-:S05]  /*9df0*/  @P0 IMAD.WIDE.U32 R4, R26, 0x2, R4 ;  /* 0x000000021a040825 */ /* 0x000fca00078e0004 */
[----:B------:R-:W-:Y:S04]  /*9e00*/  @P0 LDGSTS.E.BYPASS.LTC128B.128 [R7+0x19c00], desc[UR38][R4.64], !P3 ;  /* 0x19c0000004070fae */ /* 0x000fe8000d901d66 */
[----:B------:R3:W-:Y:S01]  /*9e10*/  @P0 LDGSTS.E.BYPASS.LTC128B.128 [R7+0x1dc00], desc[UR38][R4.64+0x80], !P2 ;  /* 0x1dc0008004070fae */ /* 0x0007e2000d101d66 */
[----:B------:R-:W-:-:S03]  /*9e20*/  ISETP.GE.AND P0, PT, R6, 0x41, PT ;  /* 0x000000410600780c */ /* 0x000fc60003f06270 */
[----:B---3--:R-:W3:Y:S01]  /*9e30*/  SHFL.IDX PT, R7, R3, 0x6, 0x181f ;  /* 0x00d81f0003077f89 */ /* 0x008ee200000e0000 */
[----:B--2---:R-:W-:Y:S01]  /*9e40*/  MOV R4, R37 ;  /* 0x0000002500047202 */ /* 0x004fe20000000f00 */
[----:B------:R-:W-:-:S08]  /*9e50*/  IMAD.MOV.U32 R5, RZ, RZ, R10 ;  /* 0x000000ffff057224 */ /* 0x000fd000078e000a */
[C---:B------:R-:W-:Y:S01]  /*9e60*/  @P0 LEA R37, R36.reuse, UR45, 0x1 ;  /* 0x0000002d24250c11 */ /* 0x040fe2000f8e08ff */
[----:B------:R-:W2:Y:S01]  /*9e70*/  SHFL.IDX PT, R3, R3, 0x7, 0x181f ;  /* 0x00f81f0003037f89 */ /* 0x000ea200000e0000 */
[----:B------:R-:W-:Y:S01]  /*9e80*/  @P1 LEA R10, R36, UR45, 0x1 ;  /* 0x0000002d240a1c11 */ /* 0x000fe2000f8e08ff */
[----:B------:R-:W-:Y:S01]  /*9e90*/  @P0 IMAD.WIDE.U32 R20, R26, 0x2, R4 ;  /* 0x000000021a140825 */ /* 0x000fe200078e0004 */
[----:B-1----:R-:W-:-:S03]  /*9ea0*/  MOV R5, R18 ;  /* 0x0000001200057202 */ /* 0x002fc60000000f00 */
[----:B0-----:R-:W-:Y:S01]  /*9eb0*/  IMAD.MOV.U32 R4, RZ, RZ, R9 ;  /* 0x000000ffff047224 */ /* 0x001fe200078e0009 */
[----:B------:R0:W-:Y:S03]  /*9ec0*/  @P0 LDGSTS.E.BYPASS.LTC128B.128 [R37+0x1a400], desc[UR38][R20.64], !P3 ;  /* 0x1a40000014250fae */ /* 0x0001e6000d901d66 */
[----:B------:R-:W-:Y:S01]  /*9ed0*/  @P1 IMAD.WIDE.U32 R8, R26, 0x2, R4 ;  /* 0x000000021a081825 */ /* 0x000fe200078e0004 */
[----:B------:R0:W-:Y:S01]  /*9ee0*/  @P0 LDGSTS.E.BYPASS.LTC128B.128 [R37+0x1e400], desc[UR38][R20.64+0x80], !P2 ;  /* 0x1e40008014250fae */ /* 0x0001e2000d101d66 */
[----:B------:R-:W-:Y:S02]  /*9ef0*/  ISETP.GE.AND P0, PT, R6, 0x61, PT ;  /* 0x000000610600780c */ /* 0x000fe40003f06270 */
[----:B------:R-:W-:Y:S01]  /*9f00*/  IMAD.MOV.U32 R4, RZ, RZ, R14 ;  /* 0x000000ffff047224 */ /* 0x000fe200078e000e */
[----:B------:R0:W-:Y:S04]  /*9f10*/  @P1 LDGSTS.E.BYPASS.LTC128B.128 [R10+0x1ac00], desc[UR38][R8.64], !P3 ;  /* 0x1ac00000080a1fae */ /* 0x0001e8000d901d66 */
[----:B------:R0:W-:Y:S01]  /*9f20*/  @P1 LDGSTS.E.BYPASS.LTC128B.128 [R10+0x1ec00], desc[UR38][R8.64+0x80], !P2 ;  /* 0x1ec00080080a1fae */ /* 0x0001e2000d101d66 */
[----:B---3--:R-:W-:-:S03]  /*9f30*/  IMAD.MOV.U32 R5, RZ, RZ, R7 ;  /* 0x000000ffff057224 */ /* 0x008fc600078e0007 */
[----:B------:R0:W1:Y:S02]  /*9f40*/  SHFL.IDX PT, R14, R0, 0x7, 0x181f ;  /* 0x00f81f00000e7f89 */ /* 0x00006400000e0000 */
[----:B------:R-:W-:Y:S01]  /*9f50*/  @P0 IMAD.WIDE.U32 R4, R26, 0x2, R4 ;  /* 0x000000021a040825 */ /* 0x000fe200078e0004 */
[----:B------:R-:W-:-:S05]  /*9f60*/  @P0 LEA R7, R36, UR45, 0x1 ;  /* 0x0000002d24070c11 */ /* 0x000fca000f8e08ff */
[----:B------:R0:W-:Y:S04]  /*9f70*/  @P0 LDGSTS.E.BYPASS.LTC128B.128 [R7+0x1b400], desc[UR38][R4.64], !P3 ;  /* 0x1b40000004070fae */ /* 0x0001e8000d901d66 */
[----:B--2---:R0:W-:Y:S02]  /*9f80*/  @P0 LDGSTS.E.BYPASS.LTC128B.128 [R7+0x1f400], desc[UR38][R4.64+0x80], !P2 ;  /* 0x1f40008004070fae */ /* 0x0041e4000d101d66 */
.L_x_6588:
[----:B------:R-:W-:Y:S01]  /*9f90*/  ISETP.GE.AND P0, PT, R6, 0x71, PT ;  /* 0x000000710600780c */ /* 0x000fe20003f06270 */
[----:B0-----:R-:W-:Y:S01]  /*9fa0*/  IMAD.MOV.U32 R5, RZ, RZ, R3 ;  /* 0x000000ffff057224 */ /* 0x001fe200078e0003 */
[----:B-1----:R-:W-:-:S11]  /*9fb0*/  MOV R4, R14 ;  /* 0x0000000e00047202 */ /* 0x002fd60000000f00 */
[----:B------:R-:W-:Y:S01]  /*9fc0*/  @P0 IMAD.WIDE.U32 R4, R26, 0x2, R4 ;  /* 0x000000021a040825 */ /* 0x000fe200078e0004 */
[----:B------:R-:W-:-:S05]  /*9fd0*/  @P0 LEA R3, R36, UR45, 0x1 ;  /* 0x0000002d24030c11 */ /* 0x000fca000f8e08ff */
[----:B------:R-:W-:Y:S01]  /*9fe0*/  @!PT LDS RZ, [RZ] ;  /* 0x00000000fffff984 */ /* 0x000fe20000000800 */
[----:B------:R-:W-:Y:S01]  /*9ff0*/  @!PT LDS RZ, [RZ] ;  /* 0x00000000fffff984 */ /* 0x000fe20000000800 */
[----:B------:R-:W-:Y:S01]  /*a000*/  @!PT LDS RZ, [RZ] ;  /* 0x00000000fffff984 */ /* 0x000fe20000000800 */
[----:B------:R0:W-:Y:S04]  /*a010*/  @P0 LDGSTS.E.BYPASS.LTC128B.128 [R3+0x1bc00], desc[UR38][R4.64], !P3 ;  /* 0x1bc0000004030fae */ /* 0x0001e8000d901d66 */
[----:B------:R0:W-:Y:S01]  /*a020*/  @P0 LDGSTS.E.BYPASS.LTC128B.128 [R3+0x1fc00], desc[UR38][R4.64+0x80], !P2 ;  /* 0x1fc0008004030fae */ /* 0x0001e2000d101d66 */
[----:B------:R-:W-:Y:S01]  /*a030*/  NOP ;  /* 0x0000000000007918 */ /* 0x000fe20000000000 */
[----:B------:R-:W-:Y:S02]  /*a040*/  SYNCS.ARRIVE.TRANS64.RED.A0T1 RZ, [UR45+0x28830], RZ ;  /* 0x028830ffffff79a7 */ /* 0x000fe4000820042d */
[----:B------:R-:W-:Y:S01]  /*a050*/  ARRIVES.LDGSTSBAR.64.TRANSCNT [UR45+0x28830] ;  /* 0x02883000ff0079b0 */ /* 0x000fe20008000aad */
[----:B------:R-:W-:Y:S01]  /*a060*/  NOP ;  /* 0x0000000000007918 */ /* 0x000fe20000000000 */
[----:B------:R-:W-:-:S13]  /*a070*/  ISETP.NE.AND P1, PT, R19, 0x3, PT ;  /* 0x000000031300780c */ /* 0x000fda0003f25270 */
[----:B0-----:R-:W-:Y:S05]  /*a080*/  @!P1 BRA `(.L_x_6531) ;  /* 0x0000000000049947 */ /* 0x001fea0003800000 */
[----:B------:R-:W-:Y:S01]  /*a090*/  BPT.TRAP 0x1 ;  /* 0x000000040000795c */ /* 0x000fe20000300000 */
.L_x_6531:
        /* <DEDUP_REMOVED lines=30> */
.L_x_6532:
[----:B------:R-:W0:Y:S01]  /*a280*/  LDC R0, c[0x0][0x448] ;  /* 0x00011200ff007b82 */ /* 0x000e220000000800 */
[----:B------:R-:W-:Y:S01]  /*a290*/  IMAD.IADD R3, R28, 0x1, R29 ;  /* 0x000000011c037824 */ /* 0x000fe200078e021d */
[----:B------:R-:W-:Y:S01]  /*a2a0*/  ULDC.64 UR4, c[0x0][0x2e0] ;  /* 0x0000b80000047ab9 */ /* 0x000fe20000000a00 */
[----:B------:R-:W-:Y:S01]  /*a2b0*/  IMAD.U32 R4, RZ, RZ, UR36 ;  /* 0x00000024ff047e24 */ /* 0x000fe2000f8e00ff */
[----:B------:R-:W-:Y:S01]  /*a2c0*/  MOV R5, UR37 ;  /* 0x0000002500057c02 */ /* 0x000fe20008000f00 */
[----:B------:R-:W-:Y:S01]  /*a2d0*/  IMAD R18, R18, UR4, RZ ;  /* 0x0000000412127c24 */ /* 0x000fe2000f8e02ff */
[----:B------:R-:W-:Y:S01]  /*a2e0*/  LEA R3, R34, R3, 0x7 ;  /* 0x0000000322037211 */ /* 0x000fe200078e38ff */
[----:B------:R-:W-:Y:S01]  /*a2f0*/  IMAD.MOV.U32 R6, RZ, RZ, R4 ;  /* 0x000000ffff067224 */ /* 0x000fe200078e0004 */
[----:B------:R-:W-:Y:S01]  /*a300*/  ULDC.64 UR6, c[0x0][0x280] ;  /* 0x0000a00000067ab9 */ /* 0x000fe20000000a00 */
[----:B------:R-:W-:Y:S02]  /*a310*/  IMAD.U32 R7, RZ, RZ, UR46 ;  /* 0x0000002eff077e24 */ /* 0x000fe4000f8e00ff */
[----:B------:R-:W-:-:S02]  /*a320*/  IMAD.MOV.U32 R9, RZ, RZ, R3 ;  /* 0x000000ffff097224 */ /* 0x000fc400078e0003 */
[----:B------:R-:W-:-:S04]  /*a330*/  IMAD.WIDE.U32 R6, R35, UR4, R6 ;  /* 0x0000000423067c25 */ /* 0x000fc8000f8e0006 */
[----:B------:R-:W-:Y:S01]  /*a340*/  IMAD R5, R35, UR5, R18 ;  /* 0x0000000523057c24 */ /* 0x000fe2000f8e0212 */
[----:B------:R-:W-:-:S04]  /*a350*/  ULDC.64 UR4, c[0x0][0x2d0] ;  /* 0x0000b40000047ab9 */ /* 0x000fc80000000a00 */
[----:B------:R-:W-:Y:S02]  /*a360*/  IADD3 R7, R7, R5, RZ ;  /* 0x0000000507077210 */ /* 0x000fe40007ffe0ff */
[----:B0-----:R-:W-:-:S13]  /*a370*/  ISETP.NE.AND P0, PT, R0, 0x1, PT ;  /* 0x000000010000780c */ /* 0x001fda0003f05270 */
[----:B------:R-:W0:Y:S08]  /*a380*/  @P0 LDC R8, c[0x0][0x44c] ;  /* 0x00011300ff080b82 */ /* 0x000e300000000800 */
[----:B------:R-:W1:Y:S01]  /*a390*/  @P0 LDC R11, c[0x0][0x450] ;  /* 0x00011400ff0b0b82 */ /* 0x000e620000000800 */
[----:B0-----:R-:W-:-:S05]  /*a3a0*/  @P0 IMAD.HI.U32 R4, R3, R8, RZ ;  /* 0x0000000803040227 */ /* 0x001fca00078e00ff */
[----:B-1----:R-:W-:-:S05]  /*a3b0*/  @P0 SHF.R.U32.HI R9, RZ, R11, R4 ;  /* 0x0000000bff090219 */ /* 0x002fca0000011604 */
[----:B------:R-:W-:-:S04]  /*a3c0*/  IMAD.MOV R4, RZ, RZ, -R9 ;  /* 0x000000ffff047224 */ /* 0x000fc800078e0a09 */
[----:B------:R-:W-:Y:S01]  /*a3d0*/  IMAD R3, R0, R4, R3 ;  /* 0x0000000400037224 */ /* 0x000fe200078e0203 */
[----:B------:R-:W-:-:S05]  /*a3e0*/  SHF.R.S32.HI R4, RZ, 0x1f, R9 ;  /* 0x0000001fff047819 */ /* 0x000fca0000011409 */
[----:B------:R-:W-:Y:S02]  /*a3f0*/  IMAD R8, R4, UR4, RZ ;  /* 0x0000000404087c24 */ /* 0x000fe4000f8e02ff */
[----:B------:R-:W-:Y:S01]  /*a400*/  IMAD.WIDE.U32 R4, R9, UR4, R6 ;  /* 0x0000000409047c25 */ /* 0x000fe2000f8e0006 */
[----:B------:R-:W-:-:S03]  /*a410*/  SHF.R.S32.HI R6, RZ, 0x1f, R3 ;  /* 0x0000001fff067819 */ /* 0x000fc60000011403 */
[----:B------:R-:W-:Y:S01]  /*a420*/  IMAD R9, R9, UR5, R8 ;  /* 0x0000000509097c24 */ /* 0x000fe2000f8e0208 */
[----:B------:R-:W-:Y:S02]  /*a430*/  ULDC.64 UR4, c[0x0][0x2c8] ;  /* 0x0000b20000047ab9 */ /* 0x000fe40000000a00 */
[----:B------:R-:W-:Y:S02]  /*a440*/  IMAD R6, R6, UR4, RZ ;  /* 0x0000000406067c24 */ /* 0x000fe4000f8e02ff */
[----:B------:R-:W-:Y:S02]  /*a450*/  IMAD.IADD R5, R5, 0x1, R9 ;  /* 0x0000000105057824 */ /* 0x000fe400078e0209 */
[C---:B------:R-:W-:Y:S02]  /*a460*/  IMAD R7, R3.reuse, UR5, R6 ;  /* 0x0000000503077c24 */ /* 0x040fe4000f8e0206 */
[----:B------:R-:W-:Y:S01]  /*a470*/  IMAD.WIDE.U32 R4, R3, UR4, R4 ;  /* 0x0000000403047c25 */ /* 0x000fe2000f8e0004 */
[----:B------:R-:W-:-:S02]  /*a480*/  ULDC UR4, c[0x0][0x2b8] ;  /* 0x0000ae0000047ab9 */ /* 0x000fc40000000800 */
[----:B------:R-:W-:Y:S02]  /*a490*/  ISETP.GE.AND P0, PT, R26, UR4, PT ;  /* 0x000000041a007c0c */ /* 0x000fe4000bf06270 */
[C---:B------:R-:W-:Y:S02]  /*a4a0*/  LEA R6, P2, R4.reuse, UR6, 0x1 ;  /* 0x0000000604067c11 */ /* 0x040fe4000f8408ff */
[----:B------:R-:W-:Y:S02]  /*a4b0*/  IADD3 R7, R5, R7, RZ ;  /* 0x0000000705077210 */ /* 0x000fe40007ffe0ff */
[----:B------:R-:W-:Y:S01]  /*a4c0*/  ISETP.GE.AND P1, PT, R25, UR4, PT ;  /* 0x0000000419007c0c */ /* 0x000fe2000bf26270 */
[----:B------:R-:W-:Y:S01]  /*a4d0*/  UMOV UR4, 0xffffffff ;  /* 0xffffffff00047882 */ /* 0x000fe20000000000 */
[----:B------:R-:W-:Y:S02]  /*a4e0*/  LEA.HI.X R7, R4, UR7, R7, 0x1, P2 ;  /* 0x0000000704077c11 */ /* 0x000fe400090f0c07 */
[----:B------:R-:W-:Y:S09]  /*a4f0*/  BRA.DIV UR4, `(.L_x_6533) ;  /* 0x0000002e044c7947 */ /* 0x000ff2000b800000 */
[----:B------:R-:W-:Y:S01]  /*a500*/  SHFL.IDX PT, R5, R7, RZ, 0x181f ;  /* 0x00181fff07057589 */ /* 0x000fe200000e0000 */
[----:B------:R-:W-:Y:S01]  /*a510*/  ULDC UR4, c[0x0][0x288] ;  /* 0x0000a20000047ab9 */ /* 0x000fe20000000800 */
[----:B------:R-:W-:Y:S02]  /*a520*/  IMAD R3, R34, 0x80, R29 ;  /* 0x0000008022037824 */ /* 0x000fe400078e021d */
[----:B------:R-:W0:Y:S01]  /*a530*/  SHFL.IDX PT, R4, R6, RZ, 0x181f ;  /* 0x00181fff06047589 */ /* 0x000e2200000e0000 */
[----:B------:R-:W-:Y:S02]  /*a540*/  IMAD R0, R0, UR4, RZ ;  /* 0x0000000400007c24 */ /* 0x000fe4000f8e02ff */
[C---:B------:R-:W-:Y:S01]  /*a550*/  VIADD R9, R3.reuse, 0x10 ;  /* 0x0000001003097836 */ /* 0x040fe20000000000 */
[----:B------:R-:W-:Y:S01]  /*a560*/  SHFL.IDX PT, R8, R7, 0x1, 0x181f ;  /* 0x00381f0007087f89 */ /* 0x000fe200000e0000 */
[C---:B------:R-:W-:Y:S01]  /*a570*/  VIADD R11, R3.reuse, 0x20 ;  /* 0x00000020030b7836 */ /* 0x040fe20000000000 */
[----:B------:R-:W-:-:S02]  /*a580*/  ISETP.GE.AND P2, PT, R3, R0, PT ;  /* 0x000000000300720c */ /* 0x000fc40003f46270 */
[----:B------:R-:W1:Y:S04]  /*a590*/  SHFL.IDX PT, R14, R6, 0x1, 0x181f ;  /* 0x00381f00060e7f89 */ /* 0x000e6800000e0000 */
[----:B------:R-:W-:Y:S07]  /*a5a0*/  SHFL.IDX PT, R10, R7, 0x3, 0x181f ;  /* 0x00781f00070a7f89 */ /* 0x000fee00000e0000 */
[----:B------:R-:W-:Y:S01]  /*a5b0*/  @!P2 LEA R21, R36, UR45, 0x1 ;  /* 0x0000002d2415ac11 */ /* 0x000fe2000f8e08ff */
[----:B0-----:R-:W-:-:S05]  /*a5c0*/  @!P2 IMAD.WIDE.U32 R4, R26, 0x2, R4 ;  /* 0x000000021a04a825 */ /* 0x001fca00078e0004 */
[----:B------:R-:W-:Y:S04]  /*a5d0*/  @!P2 LDGSTS.E.BYPASS.LTC128B.128 [R21+0x10400], desc[UR38][R4.64], !P0 ;  /* 0x104000000415afae */ /* 0x000fe8000c101d66 */
[----:B------:R1:W-:Y:S01]  /*a5e0*/  @!P2 LDGSTS.E.BYPASS.LTC128B.128 [R21+0x14400], desc[UR38][R4.64+0x80], !P1 ;  /* 0x144000800415afae */ /* 0x0003e2000c901d66 */
[----:B------:R-:W-:Y:S02]  /*a5f0*/  ISETP.GE.AND P2, PT, R9, R0, PT ;  /* 0x000000000900720c */ /* 0x000fe40003f46270 */
[----:B-1----:R-:W-:Y:S01]  /*a600*/  MOV R4, R14 ;  /* 0x0000000e00047202 */ /* 0x002fe20000000f00 */
[----:B------:R-:W-:-:S10]  /*a610*/  IMAD.MOV.U32 R5, RZ, RZ, R8 ;  /* 0x000000ffff057224 */ /* 0x000fd400078e0008 */
[----:B------:R-:W-:Y:S01]  /*a620*/  @!P2 LEA R35, R36, UR45, 0x1 ;  /* 0x0000002d2423ac11 */ /* 0x000fe2000f8e08ff */
[----:B------:R-:W-:Y:S01]  /*a630*/  SHFL.IDX PT, R14, R6, 0x3, 0x181f ;  /* 0x00781f00060e7f89 */ /* 0x000fe200000e0000 */
[----:B------:R-:W-:-:S03]  /*a640*/  @!P2 IMAD.WIDE.U32 R8, R26, 0x2, R4 ;  /* 0x000000021a08a825 */ /* 0x000fc600078e0004 */
[----:B------:R-:W-:Y:S04]  /*a650*/  SHFL.IDX PT, R5, R7, 0x2, 0x181f ;  /* 0x00581f0007057f89 */ /* 0x000fe800000e0000 */
[----:B------:R-:W0:Y:S04]  /*a660*/  SHFL.IDX PT, R4, R6, 0x2, 0x181f ;  /* 0x00581f0006047f89 */ /* 0x000e2800000e0000 */
[----:B------:R-:W-:Y:S04]  /*a670*/  @!P2 LDGSTS.E.BYPASS.LTC128B.128 [R35+0x10c00], desc[UR38][R8.64], !P0 ;  /* 0x10c000000823afae */ /* 0x000fe8000c101d66 */
[----:B------:R1:W-:Y:S01]  /*a680*/  @!P2 LDGSTS.E.BYPASS.LTC128B.128 [R35+0x14c00], desc[UR38][R8.64+0x80], !P1 ;  /* 0x14c000800823afae */ /* 0x0003e2000c901d66 */
[----:B------:R-:W-:-:S02]  /*a690*/  ISETP.GE.AND P2, PT, R11, R0, PT ;  /* 0x000000000b00720c */ /* 0x000fc40003f46270 */
[C---:B------:R-:W-:Y:S02]  /*a6a0*/  IADD3 R11, R3.reuse, 0x40, RZ ;  /* 0x00000040030b7810 */ /* 0x040fe40007ffe0ff */
[----:B-1----:R-:W-:-:S09]  /*a6b0*/  IADD3 R9, R3, 0x30, RZ ;  /* 0x0000003003097810 */ /* 0x002fd20007ffe0ff */
[----:B------:R-:W-:Y:S01]  /*a6c0*/  @!P2 LEA R21, R36, UR45, 0x1 ;  /* 0x0000002d2415ac11 */ /* 0x000fe2000f8e08ff */
[----:B0-----:R-:W-:-:S05]  /*a6d0*/  @!P2 IMAD.WIDE.U32 R4, R26, 0x2, R4 ;  /* 0x000000021a04a825 */ /* 0x001fca00078e0004 */
[----:B------:R-:W-:Y:S04]  /*a6e0*/  @!P2 LDGSTS.E.BYPASS.LTC128B.128 [R21+0x11400], desc[UR38][R4.64], !P0 ;  /* 0x114000000415afae */ /* 0x000fe8000c101d66 */
[----:B------:R0:W-:Y:S01]  /*a6f0*/  @!P2 LDGSTS.E.BYPASS.LTC128B.128 [R21+0x15400], desc[UR38][R4.64+0x80], !P1 ;  /* 0x154000800415afae */ /* 0x0001e2000c901d66 */
[----:B------:R-:W-:Y:S01]  /*a700*/  ISETP.GE.AND P2, PT, R9, R0, PT ;  /* 0x000000000900720c */ /* 0x000fe20003f46270 */
[----:B0-----:R-:W-:Y:S02]  /*a710*/  IMAD.MOV.U32 R4, RZ, RZ, R14 ;  /* 0x000000ffff047224 */ /* 0x001fe400078e000e */
        /* <DEDUP_REMOVED lines=8> */
[----:B------:R-:W-:Y:S01]  /*a7a0*/  ISETP.GE.AND P2, PT, R11, R0, PT ;  /* 0x000000000b00720c */ /* 0x000fe20003f46270 */
[----:B------:R-:W-:-:S02]  /*a7b0*/  VIADD R11, R3, 0x60 ;  /* 0x00000060030b7836 */ /* 0x000fc40000000000 */
[----:B------:R-:W2:Y:S01]  /*a7c0*/  SHFL.IDX PT, R14, R6, 0x5, 0x181f ;  /* 0x00b81f00060e7f89 */ /* 0x000ea200000e0000 */
[----:B-1----:R-:W-:-:S09]  /*a7d0*/  VIADD R9, R3, 0x50 ;  /* 0x0000005003097836 */ /* 0x002fd20000000000 */
[----:B------:R-:W-:Y:S01]  /*a7e0*/  @!P2 LEA R21, R36, UR45, 0x1 ;  /* 0x0000002d2415ac11 */ /* 0x000fe2000f8e08ff */
[----:B0-----:R-:W-:-:S05]  /*a7f0*/  @!P2 IMAD.WIDE.U32 R4, R26, 0x2, R4 ;  /* 0x000000021a04a825 */ /* 0x001fca00078e0004 */
[----:B------:R-:W-:Y:S04]  /*a800*/  @!P2 LDGSTS.E.BYPASS.LTC128B.128 [R21+0x12400], desc[UR38][R4.64], !P0 ;  /* 0x124000000415afae */ /* 0x000fe8000c101d66 */
[----:B------:R2:W-:Y:S01]  /*a810*/  @!P2 LDGSTS.E.BYPASS.LTC128B.128 [R21+0x16400], desc[UR38][R4.64+0x80], !P1 ;  /* 0x164000800415afae */ /* 0x0005e2000c901d66 */
[----:B------:R-:W-:Y:S01]  /*a820*/  ISETP.GE.AND P2, PT, R9, R0, PT ;  /* 0x000000000900720c */ /* 0x000fe20003f46270 */
[----:B--2---:R-:W-:Y:S01]  /*a830*/  IMAD.MOV.U32 R4, RZ, RZ, R14 ;  /* 0x000000ffff047224 */ /* 0x004fe200078e000e */
[----:B------:R-:W-:Y:S01]  /*a840*/  MOV R5, R10 ;  /* 0x0000000a00057202 */ /* 0x000fe20000000f00 */
[----:B------:R-:W-:Y:S10]  /*a850*/  SHFL.IDX PT, R14, R6, 0x7, 0x181f ;  /* 0x00f81f00060e7f89 */ /* 0x000ff400000e0000 */
[----:B------:R-:W-:Y:S01]  /*a860*/  @!P2 LEA R35, R36, UR45, 0x1 ;  /* 0x0000002d2423ac11 */ /* 0x000fe2000f8e08ff */
[----:B------:R-:W-:Y:S01]  /*a870*/  @!P2 IMAD.WIDE.U32 R8, R26, 0x2, R4 ;  /* 0x000000021a08a825 */ /* 0x000fe200078e0004 */
[----:B------:R-:W-:Y:S04]  /*a880*/  SHFL.IDX PT, R10, R7, 0x7, 0x181f ;  /* 0x00f81f00070a7f89 */ /* 0x000fe800000e0000 */
[----:B------:R-:W-:Y:S04]  /*a890*/  SHFL.IDX PT, R5, R7, 0x6, 0x181f ;  /* 0x00d81f0007057f89 */ /* 0x000fe800000e0000 */
[----:B------:R-:W0:Y:S04]  /*a8a0*/  SHFL.IDX PT, R4, R6, 0x6, 0x181f ;  /* 0x00d81f0006047f89 */ /* 0x000e2800000e0000 */
[----:B------:R1:W-:Y:S04]  /*a8b0*/  @!P2 LDGSTS.E.BYPASS.LTC128B.128 [R35+0x12c00], desc[UR38][R8.64], !P0 ;  /* 0x12c000000823afae */ /* 0x0003e8000c101d66 */
[----:B------:R1:W-:Y:S01]  /*a8c0*/  @!P2 LDGSTS.E.BYPASS.LTC128B.128 [R35+0x16c00], desc[UR38][R8.64+0x80], !P1 ;  /* 0x16c000800823afae */ /* 0x0003e2000c901d66 */
[----:B------:R-:W-:-:S13]  /*a8d0*/  ISETP.GE.AND P2, PT, R11, R0, PT ;  /* 0x000000000b00720c */ /* 0x000fda0003f46270 */
[----:B------:R-:W-:Y:S01]  /*a8e0*/  @!P2 LEA R21, R36, UR45, 0x1 ;  /* 0x0000002d2415ac11 */ /* 0x000fe2000f8e08ff */
[----:B0-----:R-:W-:-:S05]  /*a8f0*/  @!P2 IMAD.WIDE.U32 R4, R26, 0x2, R4 ;  /* 0x000000021a04a825 */ /* 0x001fca00078e0004 */
[----:B------:R1:W-:Y:S04]  /*a900*/  @!P2 LDGSTS.E.BYPASS.LTC128B.128 [R21+0x13400], desc[UR38][R4.64], !P0 ;  /* 0x134000000415afae */ /* 0x0003e8000c101d66 */
[----:B------:R1:W-:Y:S02]  /*a910*/  @!P2 LDGSTS.E.BYPASS.LTC128B.128 [R21+0x17400], desc[UR38][R4.64+0x80], !P1 ;  /* 0x174000800415afae */ /* 0x0003e4000c901d66 */
.L_x_6605:
[----:B------:R-:W-:Y:S01]  /*a920*/  VIADD R3, R3, 0x70 ;  /* 0x0000007003037836 */ /* 0x000fe20000000000 */
[----:B------:R-:W-:Y:S01]  /*a930*/  BSSY B0, `(.L_x_6534) ;  /* 0x000000e000007945 */ /* 0x000fe20003800000 */
[----:B-1----:R-:W-:Y:S02]  /*a940*/  IMAD.MOV.U32 R4, RZ, RZ, R14 ;  /* 0x000000ffff047224 */ /* 0x002fe400078e000e */
[----:B------:R-:W-:Y:S01]  /*a950*/  IMAD.MOV.U32 R5, RZ, RZ, R10 ;  /* 0x000000ffff057224 */ /* 0x000fe200078e000a */
[----:B------:R-:W-:Y:S02]  /*a960*/  ISETP.GE.AND P2, PT, R3, R0, PT ;  /* 0x000000000300720c */ /* 0x000fe40003f46270 */
[----:B------:R-:W-:-:S04]  /*a970*/  MOV R0, 0x1 ;  /* 0x0000000100007802 */ /* 0x000fc80000000f00 */
[----:B------:R-:W-:-:S07]  /*a980*/  SHF.L.U32 R0, R0, 0x1f, RZ ;  /* 0x0000001f00007819 */ /* 0x000fce00000006ff */
[----:B------:R-:W-:Y:S05]  /*a990*/  @P2 BRA `(.L_x_6535) ;  /* 0x00000000001c2947 */ /* 0x000fea0003800000 */
[----:B------:R-:W-:Y:S01]  /*a9a0*/  IMAD.WIDE.U32 R4, R26, 0x2, R4 ;  /* 0x000000021a047825 */ /* 0x000fe200078e0004 */
[----:B------:R-:W-:-:S05]  /*a9b0*/  LEA R3, R36, UR45, 0x1 ;  /* 0x0000002d24037c11 */ /* 0x000fca000f8e08ff */
[----:B------:R-:W-:Y:S01]  /*a9c0*/  @!PT LDS RZ, [RZ] ;  /* 0x00000000fffff984 */ /* 0x000fe20000000800 */
[----:B------:R-:W-:Y:S01]  /*a9d0*/  @!PT LDS RZ, [RZ] ;  /* 0x00000000fffff984 */ /* 0x000fe20000000800 */
[----:B------:R-:W-:Y:S01]  /*a9e0*/  @!PT LDS RZ, [RZ] ;  /* 0x00000000fffff984 */ /* 0x000fe20000000800 */
[----:B------:R0:W-:Y:S04]  /*a9f0*/  LDGSTS.E.BYPASS.LTC128B.128 [R3+0x13c00], desc[UR38][R4.64], !P0 ;  /* 0x13c0000004037fae */ /* 0x0001e8000c101d66 */
[----:B------:R0:W-:Y:S02]  /*aa00*/  LDGSTS.E.BYPASS.LTC128B.128 [R3+0x17c00], desc[UR38][R4.64+0x80], !P1 ;  /* 0x17c0008004037fae */ /* 0x0001e4000c901d66 */
.L_x_6535:
[----:B------:R-:W-:Y:S05]  /*aa10*/  BSYNC B0 ;  /* 0x0000000000007941 */ /* 0x000fea0003800000 */
.L_x_6534:
[----:B------:R-:W-:Y:S01]  /*aa20*/  NOP ;  /* 0x0000000000007918 */ /* 0x000fe20000000000 */
[----:B------:R-:W-:Y:S01]  /*aa30*/  SYNCS.ARRIVE.TRANS64.RED.A0T1 RZ, [UR45+0x28800], RZ ;  /* 0x028800ffffff79a7 */ /* 0x000fe2000820042d */
[----:B------:R-:W-:Y:S01]  /*aa40*/  ARRIVES.LDGSTSBAR.64.TRANSCNT [UR45+0x28800] ;  /* 0x02880000ff0079b0 */ /* 0x000fe20008000aad */
[----:B------:R-:W-:Y:S01]  /*aa50*/  NOP ;  /* 0x0000000000007918 */ /* 0x000fe20000000000 */
[----:B------:R-:W-:Y:S01]  /*aa60*/  SYNCS.ARRIVE.TRANS64.A1T0 RZ, [UR45+0x28800], RZ ;  /* 0x028800ffffff79a7 */ /* 0x000fe2000810002d */
[----:B------:R-:W-:-:S04]  /*aa70*/  IADD3 R32, R32, -0x2, RZ ;  /* 0xfffffffe20207810 */ /* 0x000fc80007ffe0ff */
[----:B------:R-:W-:Y:S01]  /*aa80*/  ISETP.GE.AND P1, PT, R32, UR48, PT ;  /* 0x0000003020007c0c */ /* 0x000fe2000bf26270 */
[----:B------:R-:W1:Y:S02]  /*aa90*/  SYNCS.PHASECHK.TRANS64.TRYWAIT P0, [UR45+0x28820], R0 ;  /* 0x02882000ff0075a7 */ /* 0x000e64000800016d */
[----:B-1----:R-:W-:Y:S10]  /*aaa0*/  @!P0 BRA `(.L_x_6536) ;  /* 0x0000003000588947 */ /* 0x002ff40003800000 */
.L_x_6606:
[----:B------:R-:W-:Y:S02]  /*aab0*/  IMAD.MOV.U32 R8, RZ, RZ, 0x1 ;  /* 0x00000001ff087424 */ /* 0x000fe400078e00ff */
[----:B------:R-:W-:Y:S01]  /*aac0*/  IMAD.MOV.U32 R9, RZ, RZ, RZ ;  /* 0x000000ffff097224 */ /* 0x000fe200078e00ff */
[----:B------:R-:W-:Y:S06]  /*aad0*/  @!P1 BRA `(.L_x_6537) ;  /* 0x0000001000289947 */ /* 0x000fec0003800000 */
[----:B------:R-:W-:Y:S01]  /*aae0*/  UIADD3 UR4, UR47, 0x1, URZ ;  /* 0x000000012f047890 */ /* 0x000fe2000fffe03f */
[----:B0-----:R-:W-:Y:S01]  /*aaf0*/  LOP3.LUT R3, RZ, UR44, RZ, 0x33, !PT ;  /* 0x0000002cff037c12 */ /* 0x001fe2000f8e33ff */
[----:B------:R-:W-:Y:S01]  /*ab00*/  BSSY B0, `(.L_x_6537) ;  /* 0x0000107000007945 */ /* 0x000fe20003800000 */
[----:B------:R-:W-:Y:S01]  /*ab10*/  IADD3 R28, R28, R33, R29 ;  /* 0x000000211c1c7210 */ /* 0x000fe20007ffe01d */
[----:B------:R-:W-:Y:S01]  /*ab20*/  UIMAD UR4, UR4, UR41, URZ ;  /* 0x00000029040472a4 */ /* 0x000fe2000f8e023f */
[----:B------:R-:W-:Y:S01]  /*ab30*/  IMAD.MOV.U32 R10, RZ, RZ, 0x1 ;  /* 0x00000001ff0a7424 */ /* 0x000fe200078e00ff */
[----:B------:R-:W-:Y:S02]  /*ab40*/  MOV R21, RZ ;  /* 0x000000ff00157202 */ /* 0x000fe40000000f00 */
[----:B------:R-:W-:Y:S02]  /*ab50*/  IADD3 R5, R28, -0x180, RZ ;  /* 0xfffffe801c057810 */ /* 0x000fe40007ffe0ff */
[----:B------:R-:W-:Y:S01]  /*ab60*/  LOP3.LUT R0, RZ, UR4, RZ, 0x33, !PT ;  /* 0x00000004ff007c12 */ /* 0x000fe2000f8e33ff */
[----:B------:R-:W-:-:S02]  /*ab70*/  ULDC UR4, c[0x0][0x2f4] ;  /* 0x0000bd0000047ab9 */ /* 0x000fc40000000800 */
[----:B------:R-:W-:Y:S02]  /*ab80*/  ISETP.GE.AND P2, PT, R26, UR4, PT ;  /* 0x000000041a007c0c */ /* 0x000fe4000bf46270 */
[----:B------:R-:W-:Y:S02]  /*ab90*/  VIMNMX R0, R0, R3, !PT ;  /* 0x0000000300007248 */ /* 0x000fe40007fe0100 */
[----:B------:R-:W-:Y:S02]  /*aba0*/  IADD3 R3, -R29, UR43, RZ ;  /* 0x0000002b1d037c10 */ /* 0x000fe4000fffe1ff */
[----:B------:R-:W-:Y:S01]  /*abb0*/  ISETP.GE.AND P1, PT, R25, UR4, PT ;  /* 0x0000000419007c0c */ /* 0x000fe2000bf26270 */
[C---:B------:R-:W-:Y:S01]  /*abc0*/  IMAD R18, R0.reuse, -0x80, R5 ;  /* 0xffffff8000127824 */ /* 0x040fe200078e0205 */
[C---:B------:R-:W-:Y:S01]  /*abd0*/  IADD3 R22, -R0.reuse, -0x2, RZ ;  /* 0xfffffffe00167810 */ /* 0x040fe20007ffe1ff */
[----:B------:R-:W-:-:S04]  /*abe0*/  IMAD R3, R0, 0x80, R3 ;  /* 0x0000008000037824 */ /* 0x000fc800078e0203 */
[----:B------:R-:W-:-:S07]  /*abf0*/  VIADD R20, R3, 0x100 ;  /* 0x0000010003147836 */ /* 0x000fce0000000000 */
.L_x_6550:
[----:B------:R-:W-:Y:S01]  /*ac00*/  ISETP.NE.AND P0, PT, R30, 0x1, PT ;  /* 0x000000011e00780c */ /* 0x000fe20003f05270 */
[----:B------:R-:W-:-:S12]  /*ac10*/  ULDC.64 UR4, c[0x0][0x428] ;  /* 0x00010a0000047ab9 */ /* 0x000fd80000000a00 */
[----:B------:R-:W0:Y:S08]  /*ac20*/  @P0 LDC R3, c[0x0][0x434] ;  /* 0x00010d00ff030b82 */ /* 0x000e300000000800 */
[----:B------:R-:W1:Y:S01]  /*ac30*/  @P0 LDC R5, c[0x0][0x438] ;  /* 0x00010e00ff050b82 */ /* 0x000e620000000800 */
[----:B0-----:R-:W-:-:S04]  /*ac40*/  @P0 IMAD.HI.U32 R0, R18, R3, RZ ;  /* 0x0000000312000227 */ /* 0x001fc800078e00ff */
[----:B------:R-:W-:Y:S01]  /*ac50*/  IMAD.MOV.U32 R3, RZ, RZ, R18 ;  /* 0x000000ffff037224 */ /* 0x000fe200078e0012 */
[----:B-1----:R-:W-:Y:S01]  /*ac60*/  @P0 SHF.R.U32.HI R3, RZ, R5, R0 ;  /* 0x00000005ff030219 */ /* 0x002fe20000011600 */
[----:B------:R-:W-:-:S03]  /*ac70*/  IMAD R0, R27, UR4, RZ ;  /* 0x000000041b007c24 */ /* 0x000fc6000f8e02ff */
[----:B------:R-:W-:Y:S01]  /*ac80*/  SHF.R.S32.HI R5, RZ, 0x1f, R3 ;  /* 0x0000001fff057819 */ /* 0x000fe20000011403 */
[----:B------:R-:W-:Y:S01]  /*ac90*/  IMAD R9, R31, UR5, R0 ;  /* 0x000000051f097c24 */ /* 0x000fe2000f8e0200 */
[----:B------:R-:W-:-:S05]  /*aca0*/  MOV R4, R3 ;  /* 0x0000000300047202 */ /* 0x000fca0000000f00 */
[----:B------:R-:W-:Y:S01]  /*acb0*/  IMAD.WIDE.U32 R6, R31, UR4, R4 ;  /* 0x000000041f067c25 */ /* 0x000fe2000f8e0004 */
[----:B------:R-:W-:-:S03]  /*acc0*/  ULDC.64 UR4, c[0x0][0x418] ;  /* 0x0001060000047ab9 */ /* 0x000fc60000000a00 */
[----:B------:R-:W-:Y:S01]  /*acd0*/  IMAD.IADD R5, R9, 0x1, R7 ;  /* 0x0000000109057824 */ /* 0x000fe200078e0207 */
[----:B------:R-:W-:-:S04]  /*ace0*/  LEA R4, P0, R6, UR4, 0x2 ;  /* 0x0000000406047c11 */ /* 0x000fc8000f8010ff */
[----:B------:R-:W-:-:S05]  /*acf0*/  LEA.HI.X R5, R6, UR5, R5, 0x2, P0 ;  /* 0x0000000506057c11 */ /* 0x000fca00080f1405 */
[----:B--2---:R-:W2:Y:S01]  /*ad00*/  LDG.E R28, desc[UR38][R4.64] ;  /* 0x00000026041c7981 */ /* 0x004ea2000c1e1900 */
[----:B------:R-:W-:Y:S01]  /*ad10*/  ISETP.NE.AND P3, PT, R19, 0x3, PT ;  /* 0x000000031300780c */ /* 0x000fe20003f65270 */
[----:B------:R-:W-:-:S05]  /*ad20*/  VIADD R9, R21, 0x1 ;  /* 0x0000000115097836 */ /* 0x000fca0000000000 */
[----:B------:R-:W-:-:S04]  /*ad30*/  ISETP.NE.AND P0, PT, R9, 0x2, PT ;  /* 0x000000020900780c */ /* 0x000fc80003f05270 */
[----:B------:R-:W-:Y:S02]  /*ad40*/  SEL R7, RZ, 0x1, P0 ;  /* 0x00000001ff077807 */ /* 0x000fe40000000000 */
[----:B------:R-:W-:Y:S02]  /*ad50*/  SEL R9, R9, RZ, P0 ;  /* 0x000000ff09097207 */ /* 0x000fe40000000000 */
[----:B------:R-:W-:Y:S02]  /*ad60*/  LOP3.LUT R8, R10, R7, RZ, 0x3c, !PT ;  /* 0x000000070a087212 */ /* 0x000fe400078e3cff */
[----:B--2---:R-:W-:Y:S01]  /*ad70*/  SHF.R.S32.HI R32, RZ, 0x1f, R28 ;  /* 0x0000001fff207819 */ /* 0x004fe2000001141c */
[----:B------:R-:W-:Y:S06]  /*ad80*/  @!P3 BRA `(.L_x_6538) ;  /* 0x000000000004b947 */ /* 0x000fec0003800000 */
[----:B------:R-:W-:Y:S01]  /*ad90*/  BPT.TRAP 0x1 ;  /* 0x000000040000795c */ /* 0x000fe20000300000 */
.L_x_6538:
[----:B------:R-:W-:Y:S01]  /*ada0*/  LEA R33, R9, UR45, 0x3 ;  /* 0x0000002d09217c11 */ /* 0x000fe2000f8e18ff */
[----:B------:R-:W-:Y:S01]  /*adb0*/  BSSY B1, `(.L_x_6539) ;  /* 0x0000004000017945 */ /* 0x000fe20003800000 */
[----:B------:R-:W-:-:S04]  /*adc0*/  SHF.L.U32 R0, R8, 0x1f, RZ ;  /* 0x0000001f08007819 */ /* 0x000fc800000006ff */
[----:B------:R-:W0:Y:S02]  /*add0*/  SYNCS.PHASECHK.TRANS64.TRYWAIT P0, [R33+URZ+0x28840], R0 ;  /* 0x02884000210075a7 */ /* 0x000e24000800017f */
[----:B0-----:R-:W-:Y:S05]  /*ade0*/  @!P0 BRA `(.L_x_6540) ;  /* 0x0000002c00a08947 */ /* 0x001fea0003800000 */
.L_x_6607:
[----:B------:R-:W-:Y:S05]  /*adf0*/  BSYNC B1 ;  /* 0x0000000000017941 */ /* 0x000fea0003800000 */
.L_x_6539:
[----:B------:R-:W-:Y:S01]  /*ae00*/  ULDC UR4, c[0x0][0x430] ;  /* 0x00010c0000047ab9 */ /* 0x000fe20000000800 */
[----:B------:R-:W-:Y:S01]  /*ae10*/  R2UR UR6, R24 ;  /* 0x00000000180672ca */ /* 0x000fe200000e0000 */
[----:B------:R-:W-:Y:S01]  /*ae20*/  UIADD3 UR4, -UR4, URZ, URZ ;  /* 0x0000003f04047290 */ /* 0x000fe2000fffe13f */
[C---:B------:R-:W-:Y:S02]  /*ae30*/  LOP3.LUT P4, RZ, R23.reuse, 0x2, RZ, 0xc0, !PT ;  /* 0x0000000217ff7812 */ /* 0x040fe4000788c0ff */
[----:B------:R-:W-:-:S03]  /*ae40*/  LOP3.LUT P3, RZ, R23, 0x1, RZ, 0xc0, !PT ;  /* 0x0000000117ff7812 */ /* 0x000fc6000786c0ff */
[----:B------:R-:W-:Y:S01]  /*ae50*/  IMAD R34, R3, UR4, R18 ;  /* 0x0000000403227c24 */ /* 0x000fe2000f8e0212 */
[----:B------:R-:W-:-:S03]  /*ae60*/  ULDC.64 UR4, c[0x0][0x300] ;  /* 0x0000c00000047ab9 */ /* 0x000fc60000000a00 */
[----:B------:R-:W-:Y:S01]  /*ae70*/  IMAD.WIDE.U32 R4, R34, UR4, RZ ;  /* 0x0000000422047c25 */ /* 0x000fe2000f8e00ff */
[----:B------:R-:W-:-:S05]  /*ae80*/  SHF.R.S32.HI R35, RZ, 0x1f, R34 ;  /* 0x0000001fff237819 */ /* 0x000fca0000011422 */
        /* <DEDUP_REMOVED lines=18> */
[----:B------:R-:W-:Y:S01]  /*afb0*/  IMAD R4, R9, 0x4000, R36 ;  /* 0x0000400009047824 */ /* 0x000fe200078e0224 */
[----:B------:R-:W-:Y:S06]  /*afc0*/  BRA.DIV UR4, `(.L_x_6541) ;  /* 0x0000002e043c7947 */ /* 0x000fec000b800000 */
[----:B------:R-:W1:Y:S01]  /*afd0*/  SHFL.IDX PT, R14, R6, RZ, 0x181f ;  /* 0x00181fff060e7589 */ /* 0x000e6200000e0000 */
[----:B------:R-:W-:Y:S01]  /*afe0*/  IMAD.SHL.U32 R3, R26, 0x2, RZ ;  /* 0x000000021a037824 */ /* 0x000fe200078e00ff */
[----:B------:R-:W-:Y:S02]  /*aff0*/  LEA R4, R4, UR45, 0x1 ;  /* 0x0000002d04047c11 */ /* 0x000fe4000f8e08ff */
[----:B0-----:R-:W0:Y:S04]  /*b000*/  SHFL.IDX PT, R0, R5, RZ, 0x181f ;  /* 0x00181fff05007589 */ /* 0x001e2800000e0000 */
[----:B------:R-:W2:Y:S04]  /*b010*/  SHFL.IDX PT, R37, R6, 0x1, 0x181f ;  /* 0x00381f0006257f89 */ /* 0x000ea800000e0000 */
[----:B------:R-:W-:Y:S01]  /*b020*/  SHFL.IDX PT, R7, R5, 0x2, 0x181f ;  /* 0x00581f0005077f89 */ /* 0x000fe200000e0000 */
[----:B-1----:R-:W-:-:S04]  /*b030*/  IADD3 R14, P0, R14, R3, RZ ;  /* 0x000000030e0e7210 */ /* 0x002fc80007f1e0ff */
[----:B0-----:R-:W-:Y:S02]  /*b040*/  IADD3.X R15, RZ, R0, RZ, P0, !PT ;  /* 0x00000000ff0f7210 */ /* 0x001fe400007fe4ff */
[----:B------:R-:W0:Y:S01]  /*b050*/  SHFL.IDX PT, R0, R5, 0x1, 0x181f ;  /* 0x00381f0005007f89 */ /* 0x000e2200000e0000 */
[----:B--2---:R-:W-:-:S03]  /*b060*/  IADD3 R12, P0, R37, R3, RZ ;  /* 0x00000003250c7210 */ /* 0x004fc60007f1e0ff */
[----:B------:R-:W-:Y:S04]  /*b070*/  LDGSTS.E.BYPASS.LTC128B.128 [R4+0x18400], desc[UR38][R14.64], !P4 ;  /* 0x184000000e047fae */ /* 0x000fe8000e101d66 */
[----:B------:R1:W-:Y:S04]  /*b080*/  LDGSTS.E.BYPASS.LTC128B.128 [R4+0x1c400], desc[UR38][R14.64+0x80], !P3 ;  /* 0x1c4000800e047fae */ /* 0x0003e8000d901d66 */
[----:B------:R-:W-:Y:S04]  /*b090*/  SHFL.IDX PT, R37, R6, 0x3, 0x181f ;  /* 0x00781f0006257f89 */ /* 0x000fe800000e0000 */
[----:B-1----:R-:W1:Y:S01]  /*b0a0*/  SHFL.IDX PT, R14, R6, 0x2, 0x181f ;  /* 0x00581f00060e7f89 */ /* 0x002e6200000e0000 */
[----:B0-----:R-:W-:-:S03]  /*b0b0*/  IMAD.X R13, RZ, RZ, R0, P0 ;  /* 0x000000ffff0d7224 */ /* 0x001fc600000e0600 */
[----:B------:R-:W0:Y:S04]  /*b0c0*/  SHFL.IDX PT, R0, R5, 0x3, 0x181f ;  /* 0x00781f0005007f89 */ /* 0x000e2800000e0000 */
[----:B------:R-:W-:Y:S04]  /*b0d0*/  LDGSTS.E.BYPASS.LTC128B.128 [R4+0x18c00], desc[UR38][R12.64], !P4 ;  /* 0x18c000000c047fae */ /* 0x000fe8000e101d66 */
[----:B------:R1:W-:Y:S02]  /*b0e0*/  LDGSTS.E.BYPASS.LTC128B.128 [R4+0x1cc00], desc[UR38][R12.64+0x80], !P3 ;  /* 0x1cc000800c047fae */ /* 0x0003e4000d901d66 */
[----:B-1----:R-:W-:-:S05]  /*b0f0*/  IADD3 R12, P0, R14, R3, RZ ;  /* 0x000000030e0c7210 */ /* 0x002fca0007f1e0ff */
[----:B------:R-:W-:Y:S01]  /*b100*/  IMAD.X R13, RZ, RZ, R7, P0 ;  /* 0x000000ffff0d7224 */ /* 0x000fe200000e0607 */
[-C--:B------:R-:W-:Y:S01]  /*b110*/  IADD3 R14, P0, R37, R3.reuse, RZ ;  /* 0x00000003250e7210 */ /* 0x080fe20007f1e0ff */
[----:B------:R-:W-:Y:S03]  /*b120*/  SHFL.IDX PT, R7, R5, 0x5, 0x181f ;  /* 0x00b81f0005077f89 */ /* 0x000fe600000e0000 */
[----:B0-----:R-:W-:Y:S01]  /*b130*/  IADD3.X R15, RZ, R0, RZ, P0, !PT ;  /* 0x00000000ff0f7210 */ /* 0x001fe200007fe4ff */
[----:B------:R-:W0:Y:S04]  /*b140*/  SHFL.IDX PT, R37, R6, 0x4, 0x181f ;  /* 0x00981f0006257f89 */ /* 0x000e2800000e0000 */
[----:B------:R-:W1:Y:S04]  /*b150*/  SHFL.IDX PT, R0, R5, 0x4, 0x181f ;  /* 0x00981f0005007f89 */ /* 0x000e6800000e0000 */
[----:B------:R-:W-:Y:S04]  /*b160*/  LDGSTS.E.BYPASS.LTC128B.128 [R4+0x19400], desc[UR38][R12.64], !P4 ;  /* 0x194000000c047fae */ /* 0x000fe8000e101d66 */
[----:B------:R0:W-:Y:S04]  /*b170*/  LDGSTS.E.BYPASS.LTC128B.128 [R4+0x1d400], desc[UR38][R12.64+0x80], !P3 ;  /* 0x1d4000800c047fae */ /* 0x0001e8000d901d66 */
[----:B------:R-:W-:Y:S04]  /*b180*/  LDGSTS.E.BYPASS.LTC128B.128 [R4+0x19c00], desc[UR38][R14.64], !P4 ;  /* 0x19c000000e047fae */ /* 0x000fe8000e101d66 */
[----:B------:R2:W-:Y:S01]  /*b190*/  LDGSTS.E.BYPASS.LTC128B.128 [R4+0x1dc00], desc[UR38][R14.64+0x80], !P3 ;  /* 0x1dc000800e047fae */ /* 0x0005e2000d901d66 */
[----:B0-----:R-:W-:-:S03]  /*b1a0*/  IADD3 R12, P0, R37, R3, RZ ;  /* 0x00000003250c7210 */ /* 0x001fc60007f1e0ff */
[----:B------:R-:W-:Y:S02]  /*b1b0*/  SHFL.IDX PT, R37, R6, 0x6, 0x181f ;  /* 0x00d81f0006257f89 */ /* 0x000fe400000e0000 */
[----:B-1----:R-:W-:Y:S02]  /*b1c0*/  IMAD.X R13, RZ, RZ, R0, P0 ;  /* 0x000000ffff0d7224 */ /* 0x002fe400000e0600 */
[----:B------:R-:W-:Y:S04]  /*b1d0*/  SHFL.IDX PT, R0, R5, 0x6, 0x181f ;  /* 0x00d81f0005007f89 */ /* 0x000fe800000e0000 */
[----:B--2---:R-:W0:Y:S04]  /*b1e0*/  SHFL.IDX PT, R14, R6, 0x5, 0x181f ;  /* 0x00b81f00060e7f89 */ /* 0x004e2800000e0000 */
[----:B------:R-:W-:Y:S04]  /*b1f0*/  LDGSTS.E.BYPASS.LTC128B.128 [R4+0x1a400], desc[UR38][R12.64], !P4 ;  /* 0x1a4000000c047fae */ /* 0x000fe8000e101d66 */
[----:B------:R1:W-:Y:S04]  /*b200*/  LDGSTS.E.BYPASS.LTC128B.128 [R4+0x1e400], desc[UR38][R12.64+0x80], !P3 ;  /* 0x1e4000800c047fae */ /* 0x0003e8000d901d66 */
[----:B------:R-:W2:Y:S04]  /*b210*/  SHFL.IDX PT, R6, R6, 0x7, 0x181f ;  /* 0x00f81f0006067f89 */ /* 0x000ea800000e0000 */
[----:B------:R-:W3:Y:S01]  /*b220*/  SHFL.IDX PT, R5, R5, 0x7, 0x181f ;  /* 0x00f81f0005057f89 */ /* 0x000ee200000e0000 */
[----:B0-----:R-:W-:-:S05]  /*b230*/  IADD3 R14, P0, R14, R3, RZ ;  /* 0x000000030e0e7210 */ /* 0x001fca0007f1e0ff */
[----:B------:R-:W-:Y:S01]  /*b240*/  IMAD.X R15, RZ, RZ, R7, P0 ;  /* 0x000000ffff0f7224 */ /* 0x000fe200000e0607 */
[----:B-1----:R-:W-:-:S04]  /*b250*/  IADD3 R12, P0, R37, R3, RZ ;  /* 0x00000003250c7210 */ /* 0x002fc80007f1e0ff */
[----:B------:R-:W-:Y:S01]  /*b260*/  IADD3.X R13, RZ, R0, RZ, P0, !PT ;  /* 0x00000000ff0d7210 */ /* 0x000fe200007fe4ff */
[----:B------:R0:W-:Y:S04]  /*b270*/  LDGSTS.E.BYPASS.LTC128B.128 [R4+0x1ac00], desc[UR38][R14.64], !P4 ;  /* 0x1ac000000e047fae */ /* 0x0001e8000e101d66 */
[----:B------:R0:W-:Y:S04]  /*b280*/  LDGSTS.E.BYPASS.LTC128B.128 [R4+0x1ec00], desc[UR38][R14.64+0x80], !P3 ;  /* 0x1ec000800e047fae */ /* 0x0001e8000d901d66 */
[----:B------:R0:W-:Y:S04]  /*b290*/  LDGSTS.E.BYPASS.LTC128B.128 [R4+0x1b400], desc[UR38][R12.64], !P4 ;  /* 0x1b4000000c047fae */ /* 0x0001e8000e101d66 */
[----:B--23--:R0:W-:Y:S02]  /*b2a0*/  LDGSTS.E.BYPASS.LTC128B.128 [R4+0x1f400], desc[UR38][R12.64+0x80], !P3 ;  /* 0x1f4000800c047fae */ /* 0x00c1e4000d901d66 */
.L_x_6625:
[----:B------:R-:W-:-:S05]  /*b2b0*/  IADD3 R6, P0, R6, R3, RZ ;  /* 0x0000000306067210 */ /* 0x000fca0007f1e0ff */
[----:B------:R-:W-:Y:S01]  /*b2c0*/  IMAD.X R7, RZ, RZ, R5, P0 ;  /* 0x000000ffff077224 */ /* 0x000fe200000e0605 */
[----:B------:R-:W-:-:S04]  /*b2d0*/  PLOP3.LUT P0, PT, PT, PT, PT, 0x80, 0x0 ;  /* 0x000000000000781c */ /* 0x000fc80003f0f070 */
[----:B------:R-:W-:Y:S01]  /*b2e0*/  @!PT LDS RZ, [RZ] ;  /* 0x00000000fffff984 */ /* 0x000fe20000000800 */
[----:B------:R-:W-:Y:S01]  /*b2f0*/  @!PT LDS RZ, [RZ] ;  /* 0x00000000fffff984 */ /* 0x000fe20000000800 */
[----:B------:R-:W-:Y:S01]  /*b300*/  @!PT LDS RZ, [RZ] ;  /* 0x00000000fffff984 */ /* 0x000fe20000000800 */
[----:B------:R1:W-:Y:S04]  /*b310*/  LDGSTS.E.BYPASS.LTC128B.128 [R4+0x1bc00], desc[UR38][R6.64], !P4 ;  /* 0x1bc0000006047fae */ /* 0x0003e8000e101d66 */
[----:B------:R1:W-:Y:S01]  /*b320*/  LDGSTS.E.BYPASS.LTC128B.128 [R4+0x1fc00], desc[UR38][R6.64+0x80], !P3 ;  /* 0x1fc0008006047fae */ /* 0x0003e2000d901d66 */
[----:B------:R-:W-:-:S04]  /*b330*/  NOP ;  /* 0x0000000000007918 */ /* 0x000fc80000000000 */
.L_x_6542:
[----:B------:R-:W-:Y:S02]  /*b340*/  PLOP3.LUT P3, PT, P3, P0, PT, 0xa2, 0x0 ;  /* 0x000000000000781c */ /* 0x000fe40001f61472 */
[----:B------:R-:W-:-:S08]  /*b350*/  @P0 R2UR P3, UR4, R33 ;  /* 0x00000000210402ca */ /* 0x000fd00000060000 */
[----:B------:R-:W-:-:S05]  /*b360*/  @P0 PLOP3.LUT P0, PT, P3, PT, PT, 0x80, 0x0 ;  /* 0x000000000000081c */ /* 0x000fca0001f0f070 */
[----:B------:R-:W-:Y:S01]  /*b370*/  @!P3 SYNCS.ARRIVE.TRANS64.RED.A0T1 RZ, [UR4+0x28830], RZ ;  /* 0x028830ffffffb9a7 */ /* 0x000fe20008200404 */
[----:B------:R-:W-:Y:S07]  /*b380*/  @!P3 ARRIVES.LDGSTSBAR.64.TRANSCNT [UR4+0x28830] ;  /* 0x02883000ff00b9b0 */ /* 0x000fee0008000a84 */
[----:B------:R-:W-:Y:S05]  /*b390*/  @P0 BRA.U.ANY `(.L_x_6542) ;  /* 0xfffffffd00e80947 */ /* 0x000fea000393ffff */
[----:B------:R-:W-:Y:S01]  /*b3a0*/  NOP ;  /* 0x0000000000007918 */ /* 0x000fe20000000000 */
[----:B------:R-:W-:-:S13]  /*b3b0*/  ISETP.NE.AND P4, PT, R19, 0x3, PT ;  /* 0x000000031300780c */ /* 0x000fda0003f85270 */
[----:B------:R-:W-:Y:S05]  /*b3c0*/  @!P4 BRA `(.L_x_6543) ;  /* 0x000000000004c947 */ /* 0x000fea0003800000 */
[----:B------:R-:W-:Y:S01]  /*b3d0*/  BPT.TRAP 0x1 ;  /* 0x000000040000795c */ /* 0x000fe20000300000 */
.L_x_6543:
[----:B------:R2:W-:Y:S01]  /*b3e0*/  SYNCS.ARRIVE.TRANS64.A1T0 RZ, [R33+URZ+0x28830], RZ ;  /* 0x028830ff21ff79a7 */ /* 0x0005e2000810003f */
[----:B------:R-:W-:Y:S05]  /*b3f0*/  @!P4 BRA `(.L_x_6544) ;  /* 0x000000000004c947 */ /* 0x000fea0003800000 */
[----:B------:R-:W-:Y:S01]  /*b400*/  BPT.TRAP 0x1 ;  /* 0x000000040000795c */ /* 0x000fe20000300000 */
.L_x_6544:
[----:B------:R-:W-:Y:S01]  /*b410*/  SHF.L.U32 R5, R10, 0x1f, RZ ;  /* 0x0000001f0a057819 */ /* 0x000fe200000006ff */
[----:B------:R-:W-:Y:S01]  /*b420*/  BSSY B1, `(.L_x_6545) ;  /* 0x0000004000017945 */ /* 0x000fe20003800000 */
[----:B------:R-:W-:-:S04]  /*b430*/  LEA R0, R21, UR45, 0x3 ;  /* 0x0000002d15007c11 */ /* 0x000fc8000f8e18ff */
[----:B------:R-:W3:Y:S02]  /*b440*/  SYNCS.PHASECHK.TRANS64.TRYWAIT P0, [R0+URZ+0x28860], R5 ;  /* 0x02886005000075a7 */ /* 0x000ee4000800017f */
[----:B---3--:R-:W-:Y:S05]  /*b450*/  @!P0 BRA `(.L_x_6546) ;  /* 0x0000003000748947 */ /* 0x008fea0003800000 */
.L_x_6626:
[----:B------:R-:W-:Y:S05]  /*b460*/  BSYNC B1 ;  /* 0x0000000000017941 */ /* 0x000fea0003800000 */
.L_x_6545:
[----:B------:R-:W-:Y:S01]  /*b470*/  UMOV UR4, 0xffffffff ;  /* 0xffffffff00047882 */ /* 0x000fe20000000000 */
[----:B-1----:R-:W-:Y:S02]  /*b480*/  IMAD R7, R21, 0x4000, R36 ;  /* 0x0000400015077824 */ /* 0x002fe400078e0224 */
[----:B------:R-:W-:Y:S05]  /*b490*/  BRA.DIV UR4, `(.L_x_6547) ;  /* 0x0000003204787947 */ /* 0x000fea000b800000 */
[----:B0-----:R-:W0:Y:S01]  /*b4a0*/  SHFL.IDX PT, R14, R16, RZ, 0x181f ;  /* 0x00181fff100e7589 */ /* 0x001e2200000e0000 */
[----:B------:R-:W-:-:S03]  /*b4b0*/  LEA R7, R7, UR45, 0x1 ;  /* 0x0000002d07077c11 */ /* 0x000fc6000f8e08ff */
[----:B---3--:R-:W1:Y:S04]  /*b4c0*/  SHFL.IDX PT, R5, R2, RZ, 0x181f ;  /* 0x00181fff02057589 */ /* 0x008e6800000e0000 */
[----:B------:R-:W-:Y:S01]  /*b4d0*/  SHFL.IDX PT, R6, R2, 0x1, 0x181f ;  /* 0x00381f0002067f89 */ /* 0x000fe200000e0000 */
[----:B0-----:R-:W-:-:S03]  /*b4e0*/  IADD3 R4, P0, R14, R3, RZ ;  /* 0x000000030e047210 */ /* 0x001fc60007f1e0ff */
[----:B------:R-:W0:Y:S01]  /*b4f0*/  SHFL.IDX PT, R14, R16, 0x1, 0x181f ;  /* 0x00381f00100e7f89 */ /* 0x000e2200000e0000 */
[----:B-1----:R-:W-:Y:S02]  /*b500*/  IADD3.X R5, RZ, R5, RZ, P0, !PT ;  /* 0x00000005ff057210 */ /* 0x002fe400007fe4ff */
[----:B------:R-:W-:-:S13]  /*b510*/  ISETP.LT.OR P0, PT, R20, 0x1, P2 ;  /* 0x000000011400780c */ /* 0x000fda0001701670 */
[----:B------:R-:W-:Y:S01]  /*b520*/  LDGSTS.E.BYPASS.LTC128B.128 [R7+0x400], desc[UR38][R4.64], !P0 ;  /* 0x0040000004077fae */ /* 0x000fe2000c101d66 */
[----:B------:R-:W-:-:S13]  /*b530*/  ISETP.LT.OR P0, PT, R20, 0x1, P1 ;  /* 0x000000011400780c */ /* 0x000fda0000f01670 */
[----:B------:R1:W-:Y:S01]  /*b540*/  LDGSTS.E.BYPASS.LTC128B.128 [R7+0x4400], desc[UR38][R4.64+0x80], !P0 ;  /* 0x0440008004077fae */ /* 0x0003e2000c101d66 */
[----:B0-----:R-:W-:-:S03]  /*b550*/  IADD3 R12, P0, R14, R3, RZ ;  /* 0x000000030e0c7210 */ /* 0x001fc60007f1e0ff */
[----:B------:R-:W0:Y:S02]  /*b560*/  SHFL.IDX PT, R14, R16, 0x2, 0x181f ;  /* 0x00581f00100e7f89 */ /* 0x000e2400000e0000 */
[----:B------:R-:W-:Y:S01]  /*b570*/  IMAD.X R13, RZ, RZ, R6, P0 ;  /* 0x000000ffff0d7224 */ /* 0x000fe200000e0606 */
[----:B------:R-:W-:Y:S01]  /*b580*/  ISETP.LT.OR P0, PT, R20, 0x11, P2 ;  /* 0x000000111400780c */ /* 0x000fe20001701670 */
[----:B------:R-:W3:-:S12]  /*b590*/  SHFL.IDX PT, R6, R2, 0x2, 0x181f ;  /* 0x00581f0002067f89 */ /* 0x000ed800000e0000 */
[----:B------:R-:W-:Y:S01]  /*b5a0*/  LDGSTS.E.BYPASS.LTC128B.128 [R7+0xc00], desc[UR38][R12.64], !P0 ;  /* 0x00c000000c077fae */ /* 0x000fe2000c101d66 */
[----:B------:R-:W-:-:S13]  /*b5b0*/  ISETP.LT.OR P0, PT, R20, 0x11, P1 ;  /* 0x000000111400780c */ /* 0x000fda0000f01670 */
[----:B------:R4:W-:Y:S01]  /*b5c0*/  LDGSTS.E.BYPASS.LTC128B.128 [R7+0x4c00], desc[UR38][R12.64+0x80], !P0 ;  /* 0x04c000800c077fae */ /* 0x0009e2000c101d66 */
[----:B0-----:R-:W-:-:S03]  /*b5d0*/  IADD3 R10, P0, R14, R3, RZ ;  /* 0x000000030e0a7210 */ /* 0x001fc60007f1e0ff */
[----:B------:R-:W1:Y:S02]  /*b5e0*/  SHFL.IDX PT, R14, R16, 0x3, 0x181f ;  /* 0x00781f00100e7f89 */ /* 0x000e6400000e0000 */
[----:B---3--:R-:W-:Y:S01]  /*b5f0*/  IMAD.X R11, RZ, RZ, R6, P0 ;  /* 0x000000ffff0b7224 */ /* 0x008fe200000e0606 */
[----:B------:R-:W-:Y:S01]  /*b600*/  ISETP.LT.OR P0, PT, R20, 0x21, P2 ;  /* 0x000000211400780c */ /* 0x000fe20001701670 */
[----:B------:R-:W0:-:S12]  /*b610*/  SHFL.IDX PT, R6, R2, 0x3, 0x181f ;  /* 0x00781f0002067f89 */ /* 0x000e1800000e0000 */
[----:B------:R-:W-:Y:S01]  /*b620*/  LDGSTS.E.BYPASS.LTC128B.128 [R7+0x1400], desc[UR38][R10.64], !P0 ;  /* 0x014000000a077fae */ /* 0x000fe2000c101d66 */
[----:B------:R-:W-:-:S13]  /*b630*/  ISETP.LT.OR P0, PT, R20, 0x21, P1 ;  /* 0x000000211400780c */ /* 0x000fda0000f01670 */
[----:B------:R3:W-:Y:S01]  /*b640*/  LDGSTS.E.BYPASS.LTC128B.128 [R7+0x5400], desc[UR38][R10.64+0x80], !P0 ;  /* 0x054000800a077fae */ /* 0x0007e2000c101d66 */
[----:B-1----:R-:W-:-:S03]  /*b650*/  IADD3 R4, P0, R14, R3, RZ ;  /* 0x000000030e047210 */ /* 0x002fc60007f1e0ff */
[----:B------:R-:W4:Y:S01]  /*b660*/  SHFL.IDX PT, R14, R16, 0x4, 0x181f ;  /* 0x00981f00100e7f89 */ /* 0x000f2200000e0000 */
[----:B0-----:R-:W-:Y:S02]  /*b670*/  IADD3.X R5, RZ, R6, RZ, P0, !PT ;  /* 0x00000006ff057210 */ /* 0x001fe400007fe4ff */
[----:B------:R-:W-:Y:S01]  /*b680*/  ISETP.LT.OR P0, PT, R20, 0x31, P2 ;  /* 0x000000311400780c */ /* 0x000fe20001701670 */
[----:B------:R-:W0:-:S12]  /*b690*/  SHFL.IDX PT, R6, R2, 0x4, 0x181f ;  /* 0x00981f0002067f89 */ /* 0x000e1800000e0000 */
[----:B------:R-:W-:Y:S01]  /*b6a0*/  LDGSTS.E.BYPASS.LTC128B.128 [R7+0x1c00], desc[UR38][R4.64], !P0 ;  /* 0x01c0000004077fae */ /* 0x000fe2000c101d66 */
[----:B------:R-:W-:-:S13]  /*b6b0*/  ISETP.LT.OR P0, PT, R20, 0x31, P1 ;  /* 0x000000311400780c */ /* 0x000fda0000f01670 */
[----:B------:R1:W-:Y:S01]  /*b6c0*/  LDGSTS.E.BYPASS.LTC128B.128 [R7+0x5c00], desc[UR38][R4.64+0x80], !P0 ;  /* 0x05c0008004077fae */ /* 0x0003e2000c101d66 */
[----:B----4-:R-:W-:-:S03]  /*b6d0*/  IADD3 R12, P0, R14, R3, RZ ;  /* 0x000000030e0c7210 */ /* 0x010fc60007f1e0ff */
[----:B------:R-:W3:Y:S02]  /*b6e0*/  SHFL.IDX PT, R14, R16, 0x5, 0x181f ;  /* 0x00b81f00100e7f89 */ /* 0x000ee400000e0000 */
[----:B0-----:R-:W-:Y:S01]  /*b6f0*/  IMAD.X R13, RZ, RZ, R6, P0 ;  /* 0x000000ffff0d7224 */ /* 0x001fe200000e0606 */
[----:B------:R-:W-:Y:S01]  /*b700*/  ISETP.LT.OR P0, PT, R20, 0x41, P2 ;  /* 0x000000411400780c */ /* 0x000fe20001701670 */
[----:B------:R-:W0:-:S12]  /*b710*/  SHFL.IDX PT, R6, R2, 0x5, 0x181f ;  /* 0x00b81f0002067f89 */ /* 0x000e1800000e0000 */
[----:B------:R4:W-:Y:S01]  /*b720*/  LDGSTS.E.BYPASS.LTC128B.128 [R7+0x2400], desc[UR38][R12.64], !P0 ;  /* 0x024000000c077fae */ /* 0x0009e2000c101d66 */
[----:B------:R-:W-:-:S13]  /*b730*/  ISETP.LT.OR P0, PT, R20, 0x41, P1 ;  /* 0x000000411400780c */ /* 0x000fda0000f01670 */
[----:B------:R4:W-:Y:S01]  /*b740*/  LDGSTS.E.BYPASS.LTC128B.128 [R7+0x6400], desc[UR38][R12.64+0x80], !P0 ;  /* 0x064000800c077fae */ /* 0x0009e2000c101d66 */
[----:B---3--:R-:W-:-:S03]  /*b750*/  IADD3 R10, P0, R14, R3, RZ ;  /* 0x000000030e0a7210 */ /* 0x008fc60007f1e0ff */
[----:B------:R-:W1:Y:S02]  /*b760*/  SHFL.IDX PT, R14, R16, 0x6, 0x181f ;  /* 0x00d81f00100e7f89 */ /* 0x000e6400000e0000 */
[----:B0-----:R-:W-:Y:S01]  /*b770*/  IMAD.X R11, RZ, RZ, R6, P0 ;  /* 0x000000ffff0b7224 */ /* 0x001fe200000e0606 */
[----:B------:R-:W-:Y:S01]  /*b780*/  ISETP.LT.OR P0, PT, R20, 0x51, P2 ;  /* 0x000000511400780c */ /* 0x000fe20001701670 */
[----:B------:R-:W0:-:S12]  /*b790*/  SHFL.IDX PT, R6, R2, 0x6, 0x181f ;  /* 0x00d81f0002067f89 */ /* 0x000e1800000e0000 */
[----:B------:R4:W-:Y:S01]  /*b7a0*/  LDGSTS.E.BYPASS.LTC128B.128 [R7+0x2c00], desc[UR38][R10.64], !P0 ;  /* 0x02c000000a077fae */ /* 0x0009e2000c101d66 */
[----:B------:R-:W-:-:S13]  /*b7b0*/  ISETP.LT.OR P0, PT, R20, 0x51, P1 ;  /* 0x000000511400780c */ /* 0x000fda0000f01670 */
[----:B------:R4:W-:Y:S01]  /*b7c0*/  LDGSTS.E.BYPASS.LTC128B.128 [R7+0x6c00], desc[UR38][R10.64+0x80], !P0 ;  /* 0x06c000800a077fae */ /* 0x0009e2000c101d66 */
[----:B-1----:R-:W-:-:S03]  /*b7d0*/  IADD3 R4, P0, R14, R3, RZ ;  /* 0x000000030e047210 */ /* 0x002fc60007f1e0ff */
[----:B------:R4:W1:Y:S01]  /*b7e0*/  SHFL.IDX PT, R14, R16, 0x7, 0x181f ;  /* 0x00f81f00100e7f89 */ /* 0x00086200000e0000 */
[----:B0-----:R-:W-:Y:S02]  /*b7f0*/  IADD3.X R5, RZ, R6, RZ, P0, !PT ;  /* 0x00000006ff057210 */ /* 0x001fe400007fe4ff */
[----:B------:R-:W-:Y:S01]  /*b800*/  ISETP.LT.OR P0, PT, R20, 0x61, P2 ;  /* 0x000000611400780c */ /* 0x000fe20001701670 */
[----:B------:R4:W3:-:S12]  /*b810*/  SHFL.IDX PT, R6, R2, 0x7, 0x181f ;  /* 0x00f81f0002067f89 */ /* 0x0008d800000e0000 */
[----:B------:R4:W-:Y:S01]  /*b820*/  LDGSTS.E.BYPASS.LTC128B.128 [R7+0x3400], desc[UR38][R4.64], !P0 ;  /* 0x0340000004077fae */ /* 0x0009e2000c101d66 */
[----:B------:R-:W-:-:S13]  /*b830*/  ISETP.LT.OR P0, PT, R20, 0x61, P1 ;  /* 0x000000611400780c */ /* 0x000fda0000f01670 */
[----:B-1-3--:R4:W-:Y:S02]  /*b840*/  LDGSTS.E.BYPASS.LTC128B.128 [R7+0x7400], desc[UR38][R4.64+0x80], !P0 ;  /* 0x0740008004077fae */ /* 0x00a9e4000c101d66 */
.L_x_6644:
[----:B----4-:R-:W-:Y:S01]  /*b850*/  IADD3 R2, P0, R14, R3, RZ ;  /* 0x000000030e027210 */ /* 0x010fe20007f1e0ff */
[----:B------:R-:W-:Y:S02]  /*b860*/  ULDC.64 UR4, c[0x0][0x328] ;  /* 0x0000ca0000047ab9 */ /* 0x000fe40000000a00 */
[----:B------:R-:W-:Y:S02]  /*b870*/  IMAD R35, R35, UR4, RZ ;  /* 0x0000000423237c24 */ /* 0x000fe4000f8e02ff */
[----:B------:R-:W-:Y:S01]  /*b880*/  IMAD.X R3, RZ, RZ, R6, P0 ;  /* 0x000000ffff037224 */ /* 0x000fe200000e0606 */
[----:B------:R-:W-:Y:S01]  /*b890*/  ISETP.LT.OR P0, PT, R20, 0x71, P2 ;  /* 0x000000711400780c */ /* 0x000fe20001701670 */
[C---:B------:R-:W-:Y:S02]  /*b8a0*/  IMAD R35, R34.reuse, UR5, R35 ;  /* 0x0000000522237c24 */ /* 0x040fe4000f8e0223 */
[----:B0-----:R-:W-:Y:S01]  /*b8b0*/  IMAD.WIDE.U32 R4, R34, UR4, RZ ;  /* 0x0000000422047c25 */ /* 0x001fe2000f8e00ff */
[----:B------:R-:W-:-:S03]  /*b8c0*/  ULDC.64 UR4, c[0x0][0x338] ;  /* 0x0000ce0000047ab9 */ /* 0x000fc60000000a00 */
[----:B------:R-:W-:Y:S02]  /*b8d0*/  IMAD.IADD R5, R5, 0x1, R35 ;  /* 0x0000000105057824 */ /* 0x000fe400078e0223 */
[----:B------:R-:W-:Y:S02]  /*b8e0*/  IMAD R11, R32, UR4, RZ ;  /* 0x00000004200b7c24 */ /* 0x000fe4000f8e02ff */
[----:B------:R-:W-:Y:S02]  /*b8f0*/  IMAD.WIDE.U32 R4, R28, UR4, R4 ;  /* 0x000000041c047c25 */ /* 0x000fe4000f8e0004 */
[----:B------:R-:W-:Y:S01]  /*b900*/  @!PT LDS RZ, [RZ] ;  /* 0x00000000fffff984 */ /* 0x000fe20000000800 */
[----:B------:R-:W-:Y:S01]  /*b910*/  @!PT LDS RZ, [RZ] ;  /* 0x00000000fffff984 */ /* 0x000fe20000000800 */
[----:B------:R-:W-:Y:S01]  /*b920*/  @!PT LDS RZ, [RZ] ;  /* 0x00000000fffff984 */ /* 0x000fe20000000800 */
[----:B------:R0:W-:Y:S01]  /*b930*/  LDGSTS.E.BYPASS.LTC128B.128 [R7+0x3c00], desc[UR38][R2.64], !P0 ;  /* 0x03c0000002077fae */ /* 0x0001e2000c101d66 */
[----:B------:R-:W-:Y:S01]  /*b940*/  ISETP.LT.OR P0, PT, R20, 0x71, P1 ;  /* 0x000000711400780c */ /* 0x000fe20000f01670 */
[----:B------:R-:W-:-:S05]  /*b950*/  IMAD R11, R28, UR5, R11 ;  /* 0x000000051c0b7c24 */ /* 0x000fca000f8e020b */
[----:B------:R-:W-:-:S07]  /*b960*/  IADD3 R11, R5, R11, RZ ;  /* 0x0000000b050b7210 */ /* 0x000fce0007ffe0ff */
[----:B------:R0:W-:Y:S01]  /*b970*/  LDGSTS.E.BYPASS.LTC128B.128 [R7+0x7c00], desc[UR38][R2.64+0x80], !P0 ;  /* 0x07c0008002077fae */ /* 0x0001e2000c101d66 */
[----:B------:R-:W-:Y:S01]  /*b980*/  PLOP3.LUT P0, PT, PT, PT, PT, 0x80, 0x0 ;  /* 0x000000000000781c */ /* 0x000fe20003f0f070 */
[----:B------:R-:W-:-:S12]  /*b990*/  NOP ;  /* 0x0000000000007918 */ /* 0x000fd80000000000 */
.L_x_6548:
        /* <DEDUP_REMOVED lines=10> */
.L_x_6549:
[----:B------:R-:W-:Y:S01]  /*ba40*/  R2UR UR4, R24 ;  /* 0x00000000180472ca */ /* 0x000fe200000e0000 */
[----:B------:R-:W-:Y:S01]  /*ba50*/  ULDC.64 UR6, c[0x0][0x330] ;  /* 0x0000cc0000067ab9 */ /* 0x000fe20000000a00 */
[----:B------:R-:W-:Y:S01]  /*ba60*/  IMAD.MOV.U32 R5, RZ, RZ, R11 ;  /* 0x000000ffff057224 */ /* 0x000fe200078e000b */
[----:B------:R1:W-:Y:S01]  /*ba70*/  SYNCS.ARRIVE.TRANS64.A1T0 RZ, [R0+URZ+0x28850], RZ ;  /* 0x028850ff00ff79a7 */ /* 0x0003e2000810003f */
[----:B0-----:R-:W-:Y:S01]  /*ba80*/  IMAD.U32 R3, RZ, RZ, UR6 ;  /* 0x00000006ff037e24 */ /* 0x001fe2000f8e00ff */
[----:B------:R-:W-:Y:S01]  /*ba90*/  IADD3 R18, R18, -0x80, RZ ;  /* 0xffffff8012127810 */ /* 0x000fe20007ffe0ff */
        /* <DEDUP_REMOVED lines=8> */
[----:B------:R-:W-:Y:S02]  /*bb20*/  LEA R16, P0, R4, UR6, 0x1 ;  /* 0x0000000604107c11 */ /* 0x000fe4000f8008ff */
[----:B------:R-:W-:-:S04]  /*bb30*/  IADD3 R3, R5, UR4, RZ ;  /* 0x0000000405037c10 */ /* 0x000fc8000fffe0ff */
[----:B------:R-:W-:Y:S02]  /*bb40*/  LEA.HI.X R2, R4, UR7, R3, 0x1, P0 ;  /* 0x0000000704027c11 */ /* 0x000fe400080f0c03 */
[----:B------:R-:W-:-:S13]  /*bb50*/  ISETP.GT.AND P0, PT, R22, UR48, PT ;  /* 0x0000003016007c0c */ /* 0x000fda000bf04270 */
[----:B-1----:R-:W-:Y:S05]  /*bb60*/  @P0 BRA `(.L_x_6550) ;  /* 0xfffffff000240947 */ /* 0x002fea000383ffff */
[----:B------:R-:W-:Y:S05]  /*bb70*/  BSYNC B0 ;  /* 0x0000000000007941 */ /* 0x000fea0003800000 */
.L_x_6537:
[----:B------:R-:W-:-:S13]  /*bb80*/  ISETP.NE.AND P0, PT, R19, 0x3, PT ;  /* 0x000000031300780c */ /* 0x000fda0003f05270 */
[----:B------:R-:W-:Y:S05]  /*bb90*/  @!P0 BRA `(.L_x_6551) ;  /* 0x0000000000048947 */ /* 0x000fea0003800000 */
[----:B------:R-:W-:Y:S01]  /*bba0*/  BPT.TRAP 0x1 ;  /* 0x000000040000795c */ /* 0x000fe20000300000 */
.L_x_6551:
[C---:B0-----:R-:W-:Y:S01]  /*bbb0*/  LEA R0, R9.reuse, UR45, 0x3 ;  /* 0x0000002d09007c11 */ /* 0x041fe2000f8e18ff */
[----:B------:R-:W-:Y:S01]  /*bbc0*/  BSSY B0, `(.L_x_6552) ;  /* 0x0000008000007945 */ /* 0x000fe20003800000 */
[----:B------:R-:W-:Y:S02]  /*bbd0*/  SHF.L.U32 R5, R8, 0x1f, RZ ;  /* 0x0000001f08057819 */ /* 0x000fe400000006ff */
[----:B------:R-:W-:Y:S02]  /*bbe0*/  MOV R3, 0xffffff80 ;  /* 0xffffff8000037802 */ /* 0x000fe40000000f00 */
[----:B------:R-:W0:Y:S03]  /*bbf0*/  SYNCS.PHASECHK.TRANS64.TRYWAIT P0, [R0+URZ+0x28860], R5 ;  /* 0x02886005000075a7 */ /* 0x000e26000800017f */
[----:B------:R-:W-:Y:S02]  /*bc00*/  IMAD R22, R22, R3, UR43 ;  /* 0x0000002b16167e24 */ /* 0x000fe4000f8e0203 */
[----:B------:R-:W-:-:S02]  /*bc10*/  IMAD R3, R9, 0x4000, R36 ;  /* 0x0000400009037824 */ /* 0x000fc400078e0224 */
[----:B------:R-:W-:Y:S01]  /*bc20*/  IMAD.IADD R29, R22, 0x1, -R29 ;  /* 0x00000001161d7824 */ /* 0x000fe200078e0a1d */
[----:B0-----:R-:W-:Y:S06]  /*bc30*/  @!P0 BRA `(.L_x_6553) ;  /* 0x0000003400448947 */ /* 0x001fec0003800000 */
.L_x_6645:
[----:B------:R-:W-:Y:S05]  /*bc40*/  BSYNC B0 ;  /* 0x0000000000007941 */ /* 0x000fea0003800000 */
.L_x_6552:
[----:B------:R-:W-:-:S03]  /*bc50*/  UMOV UR4, 0xffffffff ;  /* 0xffffffff00047882 */ /* 0x000fc60000000000 */
[----:B------:R-:W-:Y:S05]  /*bc60*/  BRA.DIV UR4, `(.L_x_6554) ;  /* 0x00000036044c7947 */ /* 0x000fea000b800000 */
[----:B------:R-:W1:Y:S01]  /*bc70*/  SHFL.IDX PT, R4, R16, RZ, 0x181f ;  /* 0x00181fff10047589 */ /* 0x000e6200000e0000 */
[----:B------:R-:W-:Y:S01]  /*bc80*/  ULDC UR4, c[0x0][0x2f4] ;  /* 0x0000bd0000047ab9 */ /* 0x000fe20000000800 */
[----:B------:R-:W-:Y:S02]  /*bc90*/  LEA R3, R3, UR45, 0x1 ;  /* 0x0000002d03037c11 */ /* 0x000fe4000f8e08ff */
[----:B0-----:R-:W0:Y:S01]  /*bca0*/  SHFL.IDX PT, R5, R2, RZ, 0x181f ;  /* 0x00181fff02057589 */ /* 0x001e2200000e0000 */
[----:B------:R-:W-:Y:S02]  /*bcb0*/  ISETP.GE.AND P1, PT, R26, UR4, PT ;  /* 0x000000041a007c0c */ /* 0x000fe4000bf26270 */
[----:B------:R-:W-:Y:S01]  /*bcc0*/  ISETP.GE.AND P0, PT, R25, UR4, PT ;  /* 0x0000000419007c0c */ /* 0x000fe2000bf06270 */
[----:B------:R-:W3:Y:S01]  /*bcd0*/  SHFL.IDX PT, R20, R2, 0x1, 0x181f ;  /* 0x00381f0002147f89 */ /* 0x000ee200000e0000 */
[C---:B------:R-:W-:Y:S02]  /*bce0*/  ISETP.LT.OR P4, PT, R29.reuse, 0x1, P1 ;  /* 0x000000011d00780c */ /* 0x040fe40000f81670 */
[C---:B------:R-:W-:Y:S01]  /*bcf0*/  ISETP.LT.OR P5, PT, R29.reuse, 0x1, P0 ;  /* 0x000000011d00780c */ /* 0x040fe200007a1670 */
[----:B------:R-:W4:Y:S01]  /*bd00*/  SHFL.IDX PT, R14, R16, 0x1, 0x181f ;  /* 0x00381f00100e7f89 */ /* 0x000f2200000e0000 */
[----:B------:R-:W-:-:S02]  /*bd10*/  ISETP.LT.OR P2, PT, R29, 0x11, P1 ;  /* 0x000000111d00780c */ /* 0x000fc40000f41670 */
[----:B------:R-:W-:Y:S01]  /*bd20*/  ISETP.LT.OR P3, PT, R29, 0x11, P0 ;  /* 0x000000111d00780c */ /* 0x000fe20000761670 */
[----:B------:R-:W5:Y:S04]  /*bd30*/  SHFL.IDX PT, R22, R16, 0x2, 0x181f ;  /* 0x00581f0010167f89 */ /* 0x000f6800000e0000 */
[----:B------:R-:W2:Y:S01]  /*bd40*/  SHFL.IDX PT, R21, R2, 0x2, 0x181f ;  /* 0x00581f0002157f89 */ /* 0x000ea200000e0000 */
[----:B-1----:R-:W-:-:S03]  /*bd50*/  MOV R6, R4 ;  /* 0x0000000400067202 */ /* 0x002fc60000000f00 */
[----:B------:R-:W1:Y:S01]  /*bd60*/  SHFL.IDX PT, R10, R2, 0x3, 0x181f ;  /* 0x00781f00020a7f89 */ /* 0x000e6200000e0000 */
[----:B0-----:R-:W-:-:S03]  /*bd70*/  IMAD.MOV.U32 R7, RZ, RZ, R5 ;  /* 0x000000ffff077224 */ /* 0x001fc600078e0005 */
[----:B------:R-:W0:Y:S01]  /*bd80*/  SHFL.IDX PT, R23, R16, 0x3, 0x181f ;  /* 0x00781f0010177f89 */ /* 0x000e2200000e0000 */
[----:B------:R-:W-:-:S03]  /*bd90*/  IMAD.WIDE.U32 R6, R26, 0x2, R6 ;  /* 0x000000021a067825 */ /* 0x000fc600078e0006 */
[----:B------:R-:W0:Y:S01]  /*bda0*/  SHFL.IDX PT, R18, R2, 0x4, 0x181f ;  /* 0x00981f0002127f89 */ /* 0x000e2200000e0000 */
[----:B---3--:R-:W-:Y:S01]  /*bdb0*/  MOV R5, R20 ;  /* 0x0000001400057202 */ /* 0x008fe20000000f00 */
[----:B----4-:R-:W-:Y:S02]  /*bdc0*/  IMAD.MOV.U32 R4, RZ, RZ, R14 ;  /* 0x000000ffff047224 */ /* 0x010fe400078e000e */
[----:B------:R-:W3:Y:S01]  /*bdd0*/  SHFL.IDX PT, R25, R16, 0x4, 0x181f ;  /* 0x00981f0010197f89 */ /* 0x000ee200000e0000 */
[----:B-----5:R-:W-:-:S03]  /*bde0*/  IMAD.MOV.U32 R20, RZ, RZ, R22 ;  /* 0x000000ffff147224 */ /* 0x020fc600078e0016 */
[----:B------:R-:W-:Y:S01]  /*bdf0*/  LDGSTS.E.BYPASS.LTC128B.128 [R3+0x400], desc[UR38][R6.64], !P4 ;  /* 0x0040000006037fae */ /* 0x000fe2000e101d66 */
[C---:B------:R-:W-:Y:S01]  /*be00*/  ISETP.LT.OR P4, PT, R29.reuse, 0x21, P1 ;  /* 0x000000211d00780c */ /* 0x040fe20000f81670 */
[C---:B------:R-:W-:Y:S02]  /*be10*/  IMAD.WIDE.U32 R4, R26.reuse, 0x2, R4 ;  /* 0x000000021a047825 */ /* 0x040fe400078e0004 */
[----:B------:R4:W-:Y:S01]  /*be20*/  LDGSTS.E.BYPASS.LTC128B.128 [R3+0x4400], desc[UR38][R6.64+0x80], !P5 ;  /* 0x0440008006037fae */ /* 0x0009e2000e901d66 */
[----:B------:R-:W-:Y:S01]  /*be30*/  ISETP.LT.OR P5, PT, R29, 0x21, P0 ;  /* 0x000000211d00780c */ /* 0x000fe200007a1670 */
[----:B--2---:R-:W-:Y:S02]  /*be40*/  IMAD.WIDE.U32 R20, R26, 0x2, R20 ;  /* 0x000000021a147825 */ /* 0x004fe400078e0014 */
[----:B------:R-:W4:Y:S01]  /*be50*/  SHFL.IDX PT, R14, R16, 0x5, 0x181f ;  /* 0x00b81f00100e7f89 */ /* 0x000f2200000e0000 */
[----:B-1----:R-:W-:-:S03]  /*be60*/  MOV R13, R10 ;  /* 0x0000000a000d7202 */ /* 0x002fc60000000f00 */
[----:B------:R-:W1:Y:S01]  /*be70*/  SHFL.IDX PT, R24, R2, 0x5, 0x181f ;  /* 0x00b81f0002187f89 */ /* 0x000e6200000e0000 */
[----:B0-----:R-:W-:-:S03]  /*be80*/  IMAD.MOV.U32 R12, RZ, RZ, R23 ;  /* 0x000000ffff0c7224 */ /* 0x001fc600078e0017 */
[----:B------:R-:W0:Y:S01]  /*be90*/  SHFL.IDX PT, R22, R2, 0x6, 0x181f ;  /* 0x00d81f0002167f89 */ /* 0x000e2200000e0000 */
[----:B------:R-:W-:Y:S02]  /*bea0*/  IMAD.MOV.U32 R11, RZ, RZ, R18 ;  /* 0x000000ffff0b7224 */ /* 0x000fe400078e0012 */
[C---:B------:R-:W-:Y:S01]  /*beb0*/  IMAD.WIDE.U32 R12, R26.reuse, 0x2, R12 ;  /* 0x000000021a0c7825 */ /* 0x040fe200078e000c */
[----:B------:R-:W2:Y:S03]  /*bec0*/  SHFL.IDX PT, R27, R16, 0x6, 0x181f ;  /* 0x00d81f00101b7f89 */ /* 0x000ea600000e0000 */
[----:B---3--:R-:W-:Y:S01]  /*bed0*/  IMAD.MOV.U32 R10, RZ, RZ, R25 ;  /* 0x000000ffff0a7224 */ /* 0x008fe200078e0019 */
[----:B------:R-:W-:Y:S01]  /*bee0*/  LDGSTS.E.BYPASS.LTC128B.128 [R3+0xc00], desc[UR38][R4.64], !P2 ;  /* 0x00c0000004037fae */ /* 0x000fe2000d101d66 */
[C---:B------:R-:W-:Y:S02]  /*bef0*/  ISETP.LT.OR P2, PT, R29.reuse, 0x31, P1 ;  /* 0x000000311d00780c */ /* 0x040fe40000f41670 */
[----:B------:R-:W-:Y:S01]  /*bf00*/  IMAD.WIDE.U32 R10, R26, 0x2, R10 ;  /* 0x000000021a0a7825 */ /* 0x000fe200078e000a */
[----:B------:R0:W-:Y:S01]  /*bf10*/  LDGSTS.E.BYPASS.LTC128B.128 [R3+0x4c00], desc[UR38][R4.64+0x80], !P3 ;  /* 0x04c0008004037fae */ /* 0x0001e2000d901d66 */
[----:B------:R-:W-:-:S03]  /*bf20*/  ISETP.LT.OR P3, PT, R29, 0x31, P0 ;  /* 0x000000311d00780c */ /* 0x000fc60000761670 */
[----:B------:R-:W-:Y:S01]  /*bf30*/  LDGSTS.E.BYPASS.LTC128B.128 [R3+0x1400], desc[UR38][R20.64], !P4 ;  /* 0x0140000014037fae */ /* 0x000fe2000e101d66 */
[C---:B------:R-:W-:Y:S02]  /*bf40*/  ISETP.LT.OR P4, PT, R29.reuse, 0x41, P1 ;  /* 0x000000411d00780c */ /* 0x040fe40000f81670 */
[----:B----4-:R-:W-:Y:S01]  /*bf50*/  MOV R6, R14 ;  /* 0x0000000e00067202 */ /* 0x010fe20000000f00 */
[----:B------:R-:W-:Y:S01]  /*bf60*/  LDGSTS.E.BYPASS.LTC128B.128 [R3+0x5400], desc[UR38][R20.64+0x80], !P5 ;  /* 0x0540008014037fae */ /* 0x000fe2000e901d66 */
[C---:B------:R-:W-:Y:S01]  /*bf70*/  ISETP.LT.OR P5, PT, R29.reuse, 0x41, P0 ;  /* 0x000000411d00780c */ /* 0x040fe200007a1670 */
[----:B-1----:R-:W-:Y:S02]  /*bf80*/  IMAD.MOV.U32 R7, RZ, RZ, R24 ;  /* 0x000000ffff077224 */ /* 0x002fe400078e0018 */
[----:B------:R-:W-:Y:S01]  /*bf90*/  LDGSTS.E.BYPASS.LTC128B.128 [R3+0x1c00], desc[UR38][R12.64], !P2 ;  /* 0x01c000000c037fae */ /* 0x000fe2000d101d66 */
[C---:B------:R-:W-:Y:S01]  /*bfa0*/  ISETP.LT.OR P2, PT, R29.reuse, 0x51, P1 ;  /* 0x000000511d00780c */ /* 0x040fe20000f41670 */
[----:B------:R-:W-:Y:S01]  /*bfb0*/  IMAD.WIDE.U32 R6, R26, 0x2, R6 ;  /* 0x000000021a067825 */ /* 0x000fe200078e0006 */
[----:B0-----:R-:W-:Y:S01]  /*bfc0*/  MOV R5, R22 ;  /* 0x0000001600057202 */ /* 0x001fe20000000f00 */
[----:B------:R-:W-:Y:S01]  /*bfd0*/  LDGSTS.E.BYPASS.LTC128B.128 [R3+0x5c00], desc[UR38][R12.64+0x80], !P3 ;  /* 0x05c000800c037fae */ /* 0x000fe2000d901d66 */
[----:B------:R-:W-:Y:S01]  /*bfe0*/  ISETP.LT.OR P3, PT, R29, 0x51, P0 ;  /* 0x000000511d00780c */ /* 0x000fe20000761670 */
[----:B--2---:R-:W-:-:S02]  /*bff0*/  IMAD.MOV.U32 R4, RZ, RZ, R27 ;  /* 0x000000ffff047224 */ /* 0x004fc400078e001b */
[----:B------:R-:W-:Y:S01]  /*c000*/  LDGSTS.E.BYPASS.LTC128B.128 [R3+0x2400], desc[UR38][R10.64], !P4 ;  /* 0x024000000a037fae */ /* 0x000fe2000e101d66 */
[C---:B------:R-:W-:Y:S01]  /*c010*/  ISETP.LT.OR P4, PT, R29.reuse, 0x61, P1 ;  /* 0x000000611d00780c */ /* 0x040fe20000f81670 */
[----:B------:R-:W-:Y:S02]  /*c020*/  IMAD.WIDE.U32 R4, R26, 0x2, R4 ;  /* 0x000000021a047825 */ /* 0x000fe400078e0004 */
[----:B------:R0:W-:Y:S01]  /*c030*/  LDGSTS.E.BYPASS.LTC128B.128 [R3+0x6400], desc[UR38][R10.64+0x80], !P5 ;  /* 0x064000800a037fae */ /* 0x0001e2000e901d66 */
[----:B------:R-:W-:-:S03]  /*c040*/  ISETP.LT.OR P5, PT, R29, 0x61, P0 ;  /* 0x000000611d00780c */ /* 0x000fc600007a1670 */
[----:B------:R1:W-:Y:S04]  /*c050*/  LDGSTS.E.BYPASS.LTC128B.128 [R3+0x2c00], desc[UR38][R6.64], !P2 ;  /* 0x02c0000006037fae */ /* 0x0003e8000d101d66 */
[----:B------:R1:W-:Y:S04]  /*c060*/  LDGSTS.E.BYPASS.LTC128B.128 [R3+0x6c00], desc[UR38][R6.64+0x80], !P3 ;  /* 0x06c0008006037fae */ /* 0x0003e8000d901d66 */
[----:B------:R1:W-:Y:S01]  /*c070*/  LDGSTS.E.BYPASS.LTC128B.128 [R3+0x3400], desc[UR38][R4.64], !P4 ;  /* 0x0340000004037fae */ /* 0x0003e2000e101d66 */
[----:B0-----:R-:W-:-:S03]  /*c080*/  IMAD.MOV.U32 R10, RZ, RZ, RZ ;  /* 0x000000ffff0a7224 */ /* 0x001fc600078e00ff */
[----:B------:R-:W0:Y:S04]  /*c090*/  SHFL.IDX PT, R2, R2, 0x7, 0x181f ;  /* 0x00f81f0002027f89 */ /* 0x000e2800000e0000 */
[----:B------:R1:W2:Y:S04]  /*c0a0*/  SHFL.IDX PT, R14, R16, 0x7, 0x181f ;  /* 0x00f81f00100e7f89 */ /* 0x0002a800000e0000 */
[----:B------:R1:W-:Y:S02]  /*c0b0*/  LDGSTS.E.BYPASS.LTC128B.128 [R3+0x7400], desc[UR38][R4.64+0x80], !P5 ;  /* 0x0740008004037fae */ /* 0x0003e4000e901d66 */
.L_x_6663:
[C---:B------:R-:W-:Y:S01]  /*c0c0*/  ISETP.LT.OR P1, PT, R29.reuse, 0x71, P1 ;  /* 0x000000711d00780c */ /* 0x040fe20000f21670 */
[----:B-12---:R-:W-:Y:S01]  /*c0d0*/  IMAD.MOV.U32 R4, RZ, RZ, R14 ;  /* 0x000000ffff047224 */ /* 0x006fe200078e000e */
[----:B------:R-:W-:Y:S02]  /*c0e0*/  ISETP.LT.OR P0, PT, R29, 0x71, P0 ;  /* 0x000000711d00780c */ /* 0x000fe40000701670 */
[----:B0-----:R-:W-:-:S03]  /*c0f0*/  MOV R5, R2 ;  /* 0x0000000200057202 */ /* 0x001fc60000000f00 */
[----:B------:R-:W-:-:S06]  /*c100*/  IMAD.WIDE.U32 R4, R26, 0x2, R4 ;  /* 0x000000021a047825 */ /* 0x000fcc00078e0004 */
[----:B------:R-:W-:Y:S01]  /*c110*/  @!PT LDS RZ, [RZ] ;  /* 0x00000000fffff984 */ /* 0x000fe20000000800 */
[----:B------:R-:W-:Y:S01]  /*c120*/  @!PT LDS RZ, [RZ] ;  /* 0x00000000fffff984 */ /* 0x000fe20000000800 */
[----:B------:R-:W-:Y:S01]  /*c130*/  @!PT LDS RZ, [RZ] ;  /* 0x00000000fffff984 */ /* 0x000fe20000000800 */
[----:B------:R0:W-:Y:S04]  /*c140*/  LDGSTS.E.BYPASS.LTC128B.128 [R3+0x3c00], desc[UR38][R4.64], !P1 ;  /* 0x03c0000004037fae */ /* 0x0001e8000c901d66 */
[----:B------:R0:W-:Y:S01]  /*c150*/  LDGSTS.E.BYPASS.LTC128B.128 [R3+0x7c00], desc[UR38][R4.64+0x80], !P0 ;  /* 0x07c0008004037fae */ /* 0x0001e2000c101d66 */
[----:B------:R-:W-:Y:S01]  /*c160*/  PLOP3.LUT P0, PT, PT, PT, PT, 0x80, 0x0 ;  /* 0x000000000000781c */ /* 0x000fe20003f0f070 */
[----:B------:R-:W-:-:S12]  /*c170*/  NOP ;  /* 0x0000000000007918 */ /* 0x000fd80000000000 */
.L_x_6555:
        /* <DEDUP_REMOVED lines=10> */
.L_x_6556:
[----:B------:R1:W-:Y:S02]  /*c220*/  SYNCS.ARRIVE.TRANS64.A1T0 RZ, [R0+URZ+0x28850], RZ ;  /* 0x028850ff00ff79a7 */ /* 0x0003e4000810003f */
[----:B-1----:R-:W-:-:S05]  /*c230*/  VIADD R0, R9, 0x1 ;  /* 0x0000000109007836 */ /* 0x002fca0000000000 */
[----:B------:R-:W-:-:S04]  /*c240*/  ISETP.NE.AND P0, PT, R0, 0x2, PT ;  /* 0x000000020000780c */ /* 0x000fc80003f05270 */
[----:B0-----:R-:W-:Y:S02]  /*c250*/  SEL R3, RZ, 0x1, P0 ;  /* 0x00000001ff037807 */ /* 0x001fe40000000000 */
[----:B------:R-:W-:Y:S02]  /*c260*/  SEL R0, R0, RZ, P0 ;  /* 0x000000ff00007207 */ /* 0x000fe40000000000 */
[----:B------:R-:W-:-:S07]  /*c270*/  LOP3.LUT R8, R8, R3, RZ, 0x3c, !PT ;  /* 0x0000000308087212 */ /* 0x000fce00078e3cff */
.L_x_6522:
[----:B------:R-:W0:Y:S01]  /*c280*/  S2R R3, SR_CgaCtaId ;  /* 0x0000000000037919 */ /* 0x000e220000008800 */
[----:B------:R-:W-:Y:S02]  /*c290*/  MOV R2, 0x400 ;  /* 0x0000040000027802 */ /* 0x000fe40000000f00 */
[----:B------:R-:W-:Y:S02]  /*c2a0*/  SHF.L.U32 R10, R10, 0x1f, RZ ;  /* 0x0000001f0a0a7819 */ /* 0x000fe400000006ff */
[----:B0-----:R-:W-:-:S04]  /*c2b0*/  LEA R7, R3, R2, 0x18 ;  /* 0x0000000203077211 */ /* 0x001fc800078ec0ff */
[----:B------:R-:W0:Y:S02]  /*c2c0*/  SYNCS.PHASECHK.TRANS64.TRYWAIT P0, [R7+URZ+0x28820], R10 ;  /* 0x0288200a070075a7 */ /* 0x000e24000800017f */
[----:B0-----:R-:W-:Y:S05]  /*c2d0*/  @!P0 BRA `(.L_x_6557) ;  /* 0x0000003800488947 */ /* 0x001fea0003800000 */
.L_x_6664:
[----:B------:R-:W-:-:S03]  /*c2e0*/  UMOV UR4, 0xffffffff ;  /* 0xffffffff00047882 */ /* 0x000fc60000000000 */
[----:B------:R-:W-:Y:S05]  /*c2f0*/  BRA.DIV UR4, `(.L_x_6558) ;  /* 0x0000003a04547947 */ /* 0x000fea000b800000 */
[----:B------:R1:W2:Y:S02]  /*c300*/  SHFL.IDX PT, R14, R17, RZ, 0x1f ;  /* 0x00001fff110e7589 */ /* 0x0002a400000e0000 */
.L_x_6667:
[----:B--2---:R-:W-:-:S13]  /*c310*/  ISETP.NE.AND P0, PT, R14, RZ, PT ;  /* 0x000000ff0e00720c */ /* 0x004fda0003f05270 */
[----:B------:R-:W-:Y:S05]  /*c320*/  @P0 BRA `(.L_x_6490) ;  /* 0x0000000000880947 */ /* 0x000fea0003800000 */
[----:B------:R-:W-:-:S03]  /*c330*/  UMOV UR4, 0xffffffff ;  /* 0xffffffff00047882 */ /* 0x000fc60000000000 */
[----:B------:R-:W-:Y:S05]  /*c340*/  BRA.DIV UR4, `(.L_x_6559) ;  /* 0x0000003a04687947 */ /* 0x000fea000b800000 */
[----:B------:R-:W-:-:S13]  /*c350*/  ELECT P6, URZ, PT ;  /* 0x00000000003f782f */ /* 0x000fda00038c0000 */
.L_x_6670:
[----:B------:R-:W-:Y:S05]  /*c360*/  @!P6 BRA `(.L_x_6490) ;  /* 0x000000000078e947 */ /* 0x000fea0003800000 */
[----:B------:R-:W-:-:S06]  /*c370*/  ULOP3.LUT UR4, UR40, 0x2, URZ, 0xfc, !UPT ;  /* 0x0000000228047892 */ /* 0x000fcc000f8efc3f */
[----:B------:R-:W-:-:S05]  /*c380*/  IMAD.U32 R2, RZ, RZ, UR4 ;  /* 0x00000004ff027e24 */ /* 0x000fca000f8e00ff */
[----:B------:R-:W-:-:S13]  /*c390*/  ISETP.NE.AND P0, PT, R2, 0x3, PT ;  /* 0x000000030200780c */ /* 0x000fda0003f05270 */
[----:B------:R-:W-:Y:S05]  /*c3a0*/  @!P0 BRA `(.L_x_6560) ;  /* 0x0000000000048947 */ /* 0x000fea0003800000 */
[----:B------:R-:W-:Y:S01]  /*c3b0*/  BPT.TRAP 0x1 ;  /* 0x000000040000795c */ /* 0x000fe20000300000 */
.L_x_6560:
[C---:B------:R-:W-:Y:S01]  /*c3c0*/  LEA R5, R0.reuse, R7, 0x3 ;  /* 0x0000000700057211 */ /* 0x040fe200078e18ff */
[----:B------:R-:W-:Y:S01]  /*c3d0*/  VIADD R0, R0, 0x1 ;  /* 0x0000000100007836 */ /* 0x000fe20000000000 */
[----:B------:R-:W-:-:S04]  /*c3e0*/  SHF.L.U32 R2, R8, 0x1f, RZ ;  /* 0x0000001f08027819 */ /* 0x000fc800000006ff */
[----:B------:R-:W2:Y:S01]  /*c3f0*/  SYNCS.PHASECHK.TRANS64.TRYWAIT P1, [R5+URZ+0x28840], R2 ;  /* 0x02884002050075a7 */ /* 0x000ea2000802017f */
[----:B------:R-:W-:-:S04]  /*c400*/  ISETP.NE.AND P2, PT, R0, 0x2, PT ;  /* 0x000000020000780c */ /* 0x000fc80003f45270 */
[----:B------:R-:W-:Y:S01]  /*c410*/  SEL R3, RZ, 0x1, P2 ;  /* 0x00000001ff037807 */ /* 0x000fe20001000000 */
[----:B--2---:R-:W-:Y:S08]  /*c420*/  @!P1 BRA `(.L_x_6561) ;  /* 0x0000003800509947 */ /* 0x004ff00003800000 */
.L_x_6671:
[----:B------:R-:W-:Y:S02]  /*c430*/  SEL R0, R0, RZ, P2 ;  /* 0x000000ff00007207 */ /* 0x000fe40001000000 */
[----:B------:R-:W-:Y:S01]  /*c440*/  LOP3.LUT R3, R8, R3, RZ, 0x3c, !PT ;  /* 0x0000000308037212 */ /* 0x000fe200078e3cff */
[----:B------:R-:W-:Y:S06]  /*c450*/  @!P0 BRA `(.L_x_6562) ;  /* 0x0000000000048947 */ /* 0x000fec0003800000 */
[----:B------:R-:W-:Y:S01]  /*c460*/  BPT.TRAP 0x1 ;  /* 0x000000040000795c */ /* 0x000fe20000300000 */
.L_x_6562:
[----:B0-----:R-:W-:Y:S01]  /*c470*/  IMAD R7, R0, 0x8, R7 ;  /* 0x0000000800077824 */ /* 0x001fe200078e0207 */
[----:B------:R-:W-:-:S04]  /*c480*/  SHF.L.U32 R0, R3, 0x1f, RZ ;  /* 0x0000001f03007819 */ /* 0x000fc800000006ff */
[----:B------:R-:W0:Y:S02]  /*c490*/  SYNCS.PHASECHK.TRANS64.TRYWAIT P1, [R7+URZ+0x28840], R0 ;  /* 0x02884000070075a7 */ /* 0x000e24000802017f */
[----:B0-----:R-:W-:Y:S05]  /*c4a0*/  @!P1 BRA `(.L_x_6563) ;  /* 0x0000003800449947 */ /* 0x001fea0003800000 */
.L_x_6672:
[----:B------:R-:W-:Y:S05]  /*c4b0*/  @!P0 BRA `(.L_x_6564) ;  /* 0x0000000000048947 */ /* 0x000fea0003800000 */
[----:B------:R-:W-:Y:S01]  /*c4c0*/  BPT.TRAP 0x1 ;  /* 0x000000040000795c */ /* 0x000fe20000300000 */
.L_x_6564:
[----:B------:R-:W3:Y:S02]  /*c4d0*/  SYNCS.PHASECHK.TRANS64.TRYWAIT P1, [R5+URZ+0x28860], R2 ;  /* 0x02886002050075a7 */ /* 0x000ee4000802017f */
[----:B---3--:R-:W-:Y:S05]  /*c4e0*/  @!P1 BRA `(.L_x_6565) ;  /* 0x0000003800489947 */ /* 0x008fea0003800000 */
.L_x_6673:
[----:B------:R-:W-:Y:S05]  /*c4f0*/  @!P0 BRA `(.L_x_6566) ;  /* 0x0000000000048947 */ /* 0x000fea0003800000 */
[----:B------:R-:W-:Y:S01]  /*c500*/  BPT.TRAP 0x1 ;  /* 0x000000040000795c */ /* 0x000fe20000300000 */
.L_x_6566:
[----:B----4-:R4:W0:Y:S02]  /*c510*/  SYNCS.PHASECHK.TRANS64.TRYWAIT P0, [R7+URZ+0x28860], R0 ;  /* 0x02886000070075a7 */ /* 0x010824000800017f */
[----:B0-----:R-:W-:Y:S05]  /*c520*/  @!P0 NANOSLEEP.SYNCS 0x989680 ;  /* 0x009896800000895d */ /* 0x001fea0003900000 */
[----:B------:R-:W0:Y:S02]  /*c530*/  @!P0 SYNCS.PHASECHK.TRANS64 P0, [R7+URZ+0x28860], R0 ;  /* 0x02886000070085a7 */ /* 0x000e24000800007f */
[----:B0-----:R-:W-:Y:S05]  /*c540*/  @!P0 BRA `(.L_x_6566) ;  /* 0xfffffffc00f08947 */ /* 0x001fea000383ffff */
.L_x_6490:
[----:B------:R-:W-:Y:S05]  /*c550*/  BSYNC B6 ;  /* 0x0000000000067941 */ /* 0x000fea0003800000 */
.L_x_6487:
[----:B------:R-:W-:Y:S05]  /*c560*/  EXIT ;  /* 0x000000000000794d */ /* 0x000fea0003800000 */
.L_x_6494:
[----:B0-----:R-:W-:-:S04]  /*c570*/  MOV R0, UR36 ;  /* 0x0000002400007c02 */ /* 0x001fc80008000f00 */
[----:B------:R0:W1:Y:S03]  /*c580*/  SYNCS.PHASECHK.TRANS64.TRYWAIT P0, [R0+URZ+0x28800], R3 ;  /* 0x02880003000075a7 */ /* 0x000066000800017f */
[----:B-1----:R-:W-:Y:S05]  /*c590*/  @!P0 NANOSLEEP.SYNCS 0x989680 ;  /* 0x009896800000895d */ /* 0x002fea0003900000 */
[----:B------:R-:W1:Y:S02]  /*c5a0*/  @!P0 SYNCS.PHASECHK.TRANS64 P0, [R0+URZ+0x28800], R3 ;  /* 0x02880003000085a7 */ /* 0x000e64000800007f */
[----:B-1----:R-:W-:Y:S05]  /*c5b0*/  @!P0 BRA `(.L_x_6494) ;  /* 0xfffffffc00ec8947 */ /* 0x002fea000383ffff */
[----:B------:R-:W-:Y:S05]  /*c5c0*/  BRA `(.L_x_6567) ;  /* 0xffffff4c00007947 */ /* 0x000fea000383ffff */
.L_x_6498:
[----:B-1----:R-:W-:-:S04]  /*c5d0*/  IMAD.U32 R4, RZ, RZ, UR36 ;  /* 0x00000024ff047e24 */ /* 0x002fc8000f8e00ff */
[----:B------:R1:W2:Y:S03]  /*c5e0*/  SYNCS.PHASECHK.TRANS64.TRYWAIT P1, [R4+URZ+0x28830], R3 ;  /* 0x02883003040075a7 */ /* 0x0002a6000802017f */
[----:B--2---:R-:W-:Y:S05]  /*c5f0*/  @!P1 NANOSLEEP.SYNCS 0x989680 ;  /* 0x009896800000995d */ /* 0x004fea0003900000 */
[----:B------:R-:W2:Y:S02]  /*c600*/  @!P1 SYNCS.PHASECHK.TRANS64 P1, [R4+URZ+0x28830], R3 ;  /* 0x02883003040095a7 */ /* 0x000ea4000802007f */
[----:B--2---:R-:W-:Y:S05]  /*c610*/  @!P1 BRA `(.L_x_6498) ;  /* 0xfffffffc00ec9947 */ /* 0x004fea000383ffff */
[----:B------:R-:W-:Y:S05]  /*c620*/  BRA `(.L_x_6497) ;  /* 0xffffff4c001c7947 */ /* 0x000fea000383ffff */
.L_x_6504:
[----:B-1----:R-:W-:-:S04]  /*c630*/  IMAD.U32 R9, RZ, RZ, UR10 ;  /* 0x0000000aff097e24 */ /* 0x002fc8000f8e00ff */
[----:B------:R1:W2:Y:S03]  /*c640*/  SYNCS.PHASECHK.TRANS64.TRYWAIT P1, [R9+URZ+0x28830], R0 ;  /* 0x02883000090075a7 */ /* 0x0002a6000802017f */
[----:B--2---:R-:W-:Y:S05]  /*c650*/  @!P1 NANOSLEEP.SYNCS 0x989680 ;  /* 0x009896800000995d */ /* 0x004fea0003900000 */
[----:B------:R-:W2:Y:S02]  /*c660*/  @!P1 SYNCS.PHASECHK.TRANS64 P1, [R9+URZ+0x28830], R0 ;  /* 0x02883000090095a7 */ /* 0x000ea4000802007f */
[----:B--2---:R-:W-:Y:S05]  /*c670*/  @!P1 BRA `(.L_x_6504) ;  /* 0xfffffffc00ec9947 */ /* 0x004fea000383ffff */
[----:B------:R-:W-:Y:S05]  /*c680*/  BRA `(.L_x_6501) ;  /* 0xffffff7800747947 */ /* 0x000fea000383ffff */
.L_x_6508:
[----:B-1----:R-:W-:-:S04]  /*c690*/  MOV R10, UR10 ;  /* 0x0000000a000a7c02 */ /* 0x002fc80008000f00 */
[----:B------:R1:W2:Y:S03]  /*c6a0*/  SYNCS.PHASECHK.TRANS64.TRYWAIT P1, [R10+URZ+0x28850], R9 ;  /* 0x028850090a0075a7 */ /* 0x0002a6000802017f */
[----:B--2---:R-:W-:Y:S05]  /*c6b0*/  @!P1 NANOSLEEP.SYNCS 0x989680 ;  /* 0x009896800000995d */ /* 0x004fea0003900000 */
[----:B------:R-:W2:Y:S02]  /*c6c0*/  @!P1 SYNCS.PHASECHK.TRANS64 P1, [R10+URZ+0x28850], R9 ;  /* 0x028850090a0095a7 */ /* 0x000ea4000802007f */
[----:B--2---:R-:W-:Y:S05]  /*c6d0*/  @!P1 BRA `(.L_x_6508) ;  /* 0xfffffffc00ec9947 */ /* 0x004fea000383ffff */
[----:B------:R-:W-:Y:S05]  /*c6e0*/  BRA `(.L_x_6505) ;  /* 0xffffff7c004c7947 */ /* 0x000fea000383ffff */
.L_x_6515:
[----:B-1----:R-:W-:-:S04]  /*c6f0*/  IMAD.U32 R3, RZ, RZ, UR5 ;  /* 0x00000005ff037e24 */ /* 0x002fc8000f8e00ff */
[----:B------:R1:W2:Y:S03]  /*c700*/  SYNCS.PHASECHK.TRANS64.TRYWAIT P1, [R3+URZ+0x28850], R2 ;  /* 0x02885002030075a7 */ /* 0x0002a6000802017f */
[----:B--2---:R-:W-:Y:S05]  /*c710*/  @!P1 NANOSLEEP.SYNCS 0x989680 ;  /* 0x009896800000995d */ /* 0x004fea0003900000 */
[----:B------:R-:W2:Y:S02]  /*c720*/  @!P1 SYNCS.PHASECHK.TRANS64 P1, [R3+URZ+0x28850], R2 ;  /* 0x02885002030095a7 */ /* 0x000ea4000802007f */
[----:B--2---:R-:W-:Y:S05]  /*c730*/  @!P1 BRA `(.L_x_6515) ;  /* 0xfffffffc00ec9947 */ /* 0x004fea000383ffff */
[----:B------:R-:W-:Y:S05]  /*c740*/  BRA `(.L_x_6514) ;  /* 0xffffffa000407947 */ /* 0x000fea000383ffff */
.L_x_6527:
[----:B------:R-:W-:Y:S01]  /*c750*/  IMAD.MOV.U32 R13, RZ, RZ, R17 ;  /* 0x000000ffff0d7224 */ /* 0x000fe200078e0011 */
[----:B------:R-:W-:Y:S01]  /*c760*/  MOV R12, RZ ;  /* 0x000000ff000c7202 */ /* 0x000fe20000000f00 */
[----:B------:R-:W-:Y:S02]  /*c770*/  IMAD.MOV.U32 R11, RZ, RZ, 0x1f ;  /* 0x0000001fff0b7424 */ /* 0x000fe400078e00ff */
[----:B------:R-:W-:-:S07]  /*c780*/  IMAD.MOV.U32 R15, RZ, RZ, -0x1 ;  /* 0xffffffffff0f7424 */ /* 0x000fce00078e00ff */
[----:B-----5:R-:W-:Y:S05]  /*c790*/  WARPSYNC.COLLECTIVE R15, `(.L_x_6568) ;  /* 0x000000000f087348 */ /* 0x020fea0003c00000 */
[----:B------:R0:W1:Y:S02]  /*c7a0*/  SHFL.IDX P6, R14, R13, R12, R11 ;  /* 0x0000000c0d0e7389 */ /* 0x00006400000c000b */
[----:B01---5:R-:W-:Y:S01]  /*c7b0*/  ENDCOLLECTIVE ;  /* 0x000000000000791b */ /* 0x023fe20003800000 */
.L_x_6568:
[----:B------:R-:W-:Y:S05]  /*c7c0*/  BRA `(.L_x_6569) ;  /* 0xffffffcc00e07947 */ /* 0x000fea000383ffff */
.L_x_6529:
[----:B0-----:R-:W-:-:S04]  /*c7d0*/  MOV R3, UR45 ;  /* 0x0000002d00037c02 */ /* 0x001fc80008000f00 */
[----:B------:R0:W1:Y:S03]  /*c7e0*/  SYNCS.PHASECHK.TRANS64.TRYWAIT P0, [R3+URZ+0x28840], R8 ;  /* 0x02884008030075a7 */ /* 0x000066000800017f */
[----:B-1----:R-:W-:Y:S05]  /*c7f0*/  @!P0 NANOSLEEP.SYNCS 0x989680 ;  /* 0x009896800000895d */ /* 0x002fea0003900000 */
[----:B------:R-:W1:Y:S02]  /*c800*/  @!P0 SYNCS.PHASECHK.TRANS64 P0, [R3+URZ+0x28840], R8 ;  /* 0x02884008030085a7 */ /* 0x000e64000800007f */
[----:B-1----:R-:W-:Y:S05]  /*c810*/  @!P0 BRA `(.L_x_6529) ;  /* 0xfffffffc00ec8947 */ /* 0x002fea000383ffff */
[----:B------:R-:W-:Y:S05]  /*c820*/  BRA `(.L_x_6570) ;  /* 0xffffffd0005c7947 */ /* 0x000fea000383ffff */
.L_x_6530:
        /* <DEDUP_REMOVED lines=8> */
.L_x_6572:
[----:B------:R-:W-:Y:S05]  /*c8b0*/  BSYNC B0 ;  /* 0x0000000000007941 */ /* 0x000fea0003800000 */
.L_x_6571:
[----:B------:R-:W-:Y:S01]  /*c8c0*/  MOV R13, R0 ;  /* 0x00000000000d7202 */ /* 0x000fe20000000f00 */
[----:B------:R-:W-:Y:S01]  /*c8d0*/  IMAD.MOV.U32 R12, RZ, RZ, RZ ;  /* 0x000000ffff0c7224 */ /* 0x000fe200078e00ff */
[----:B------:R-:W-:Y:S01]  /*c8e0*/  MOV R15, 0xffffffff ;  /* 0xffffffff000f7802 */ /* 0x000fe20000000f00 */
[----:B------:R-:W-:Y:S01]  /*c8f0*/  IMAD.MOV.U32 R11, RZ, RZ, 0x181f ;  /* 0x0000181fff0b7424 */ /* 0x000fe200078e00ff */
[----:B------:R-:W-:Y:S01]  /*c900*/  @P0 LEA R9, R36, UR45, 0x1 ;  /* 0x0000002d24090c11 */ /* 0x000fe2000f8e08ff */
[----:B------:R-:W-:-:S07]  /*c910*/  IMAD.MOV.U32 R5, RZ, RZ, R14 ;  /* 0x000000ffff057224 */ /* 0x000fce00078e000e */
[----:B------:R-:W-:Y:S05]  /*c920*/  WARPSYNC.COLLECTIVE R15, `(.L_x_6573) ;  /* 0x000000000f087348 */ /* 0x000fea0003c00000 */
[----:B------:R0:W1:Y:S02]  /*c930*/  SHFL.IDX P6, R14, R13, R12, R11 ;  /* 0x0000000c0d0e7389 */ /* 0x00006400000c000b */
[----:B01----:R-:W-:Y:S01]  /*c940*/  ENDCOLLECTIVE ;  /* 0x000000000000791b */ /* 0x003fe20003800000 */
.L_x_6573:
[----:B------:R-:W-:Y:S01]  /*c950*/  IMAD.MOV.U32 R13, RZ, RZ, R3 ;  /* 0x000000ffff0d7224 */ /* 0x000fe200078e0003 */
[----:B------:R-:W-:Y:S01]  /*c960*/  MOV R12, 0x1 ;  /* 0x00000001000c7802 */ /* 0x000fe20000000f00 */
[----:B------:R-:W-:-:S07]  /*c970*/  IMAD.MOV.U32 R4, RZ, RZ, R14 ;  /* 0x000000ffff047224 */ /* 0x000fce00078e000e */
[----:B------:R-:W-:Y:S05]  /*c980*/  WARPSYNC.COLLECTIVE R15, `(.L_x_6574) ;  /* 0x000000000f087348 */ /* 0x000fea0003c00000 */
[----:B------:R0:W1:Y:S02]  /*c990*/  SHFL.IDX P6, R14, R13, R12, R11 ;  /* 0x0000000c0d0e7389 */ /* 0x00006400000c000b */
[----:B01----:R-:W-:Y:S01]  /*c9a0*/  ENDCOLLECTIVE ;  /* 0x000000000000791b */ /* 0x003fe20003800000 */
.L_x_6574:
[----:B------:R-:W-:-:S05]  /*c9b0*/  @P0 IMAD.WIDE.U32 R4, R26, 0x2, R4 ;  /* 0x000000021a040825 */ /* 0x000fca00078e0004 */
[----:B------:R-:W-:Y:S01]  /*c9c0*/  @!PT LDS RZ, [RZ] ;  /* 0x00000000fffff984 */ /* 0x000fe20000000800 */
[----:B------:R-:W-:Y:S01]  /*c9d0*/  @!PT LDS RZ, [RZ] ;  /* 0x00000000fffff984 */ /* 0x000fe20000000800 */
[----:B------:R-:W-:Y:S01]  /*c9e0*/  @!PT LDS RZ, [RZ] ;  /* 0x00000000fffff984 */ /* 0x000fe20000000800 */
[----:B------:R0:W-:Y:S04]  /*c9f0*/  @P0 LDGSTS.E.BYPASS.LTC128B.128 [R9+0x18400], desc[UR38][R4.64], !P3 ;  /* 0x1840000004090fae */ /* 0x0001e8000d901d66 */
[----:B------:R0:W-:Y:S01]  /*ca00*/  @P0 LDGSTS.E.BYPASS.LTC128B.128 [R9+0x1c400], desc[UR38][R4.64+0x80], !P2 ;  /* 0x1c40008004090fae */ /* 0x0001e2000d101d66 */
[----:B------:R-:W-:Y:S01]  /*ca10*/  ISETP.GE.AND P0, PT, R6, 0x11, PT ;  /* 0x000000110600780c */ /* 0x000fe20003f06270 */
[----:B------:R-:W-:Y:S02]  /*ca20*/  IMAD.MOV.U32 R13, RZ, RZ, R0 ;  /* 0x000000ffff0d7224 */ /* 0x000fe400078e0000 */
[----:B------:R-:W-:-:S10]  /*ca30*/  IMAD.MOV.U32 R10, RZ, RZ, R14 ;  /* 0x000000ffff0a7224 */ /* 0x000fd400078e000e */
[----:B0-----:R-:W-:-:S07]  /*ca40*/  @P0 LEA R18, R36, UR45, 0x1 ;  /* 0x0000002d24120c11 */ /* 0x001fce000f8e08ff */
[----:B------:R-:W-:Y:S05]  /*ca50*/  WARPSYNC.COLLECTIVE R15, `(.L_x_6575) ;  /* 0x000000000f087348 */ /* 0x000fea0003c00000 */
[----:B------:R0:W1:Y:S02]  /*ca60*/  SHFL.IDX P6, R14, R13, R12, R11 ;  /* 0x0000000c0d0e7389 */ /* 0x00006400000c000b */
[----:B01----:R-:W-:Y:S01]  /*ca70*/  ENDCOLLECTIVE ;  /* 0x000000000000791b */ /* 0x003fe20003800000 */
.L_x_6575:
[----:B------:R-:W-:Y:S01]  /*ca80*/  IMAD.MOV.U32 R5, RZ, RZ, R10 ;  /* 0x000000ffff057224 */ /* 0x000fe200078e000a */
[----:B------:R-:W-:Y:S01]  /*ca90*/  MOV R13, R3 ;  /* 0x00000003000d7202 */ /* 0x000fe20000000f00 */
[----:B------:R-:W-:Y:S01]  /*caa0*/  IMAD.MOV.U32 R12, RZ, RZ, 0x2 ;  /* 0x00000002ff0c7424 */ /* 0x000fe200078e00ff */
[----:B------:R-:W-:-:S07]  /*cab0*/  MOV R21, R14 ;  /* 0x0000000e00157202 */ /* 0x000fce0000000f00 */
[----:B------:R-:W-:Y:S05]  /*cac0*/  WARPSYNC.COLLECTIVE R15, `(.L_x_6576) ;  /* 0x000000000f087348 */ /* 0x000fea0003c00000 */
[----:B------:R0:W1:Y:S02]  /*cad0*/  SHFL.IDX P6, R14, R13, R12, R11 ;  /* 0x0000000c0d0e7389 */ /* 0x00006400000c000b */
[----:B01----:R-:W-:Y:S01]  /*cae0*/  ENDCOLLECTIVE ;  /* 0x000000000000791b */ /* 0x003fe20003800000 */
.L_x_6576:
[----:B------:R-:W-:-:S04]  /*caf0*/  IMAD.MOV.U32 R4, RZ, RZ, R21 ;  /* 0x000000ffff047224 */ /* 0x000fc800078e0015 */
[----:B------:R-:W-:-:S05]  /*cb00*/  @P0 IMAD.WIDE.U32 R20, R26, 0x2, R4 ;  /* 0x000000021a140825 */ /* 0x000fca00078e0004 */
[----:B------:R-:W-:Y:S01]  /*cb10*/  @!PT LDS RZ, [RZ] ;  /* 0x00000000fffff984 */ /* 0x000fe20000000800 */
[----:B------:R-:W-:Y:S01]  /*cb20*/  @!PT LDS RZ, [RZ] ;  /* 0x00000000fffff984 */ /* 0x000fe20000000800 */
[----:B------:R-:W-:Y:S01]  /*cb30*/  @!PT LDS RZ, [RZ] ;  /* 0x00000000fffff984 */ /* 0x000fe20000000800 */
        /* <DEDUP_REMOVED lines=8> */
.L_x_6577:
[----:B------:R-:W-:Y:S01]  /*cbc0*/  MOV R5, R8 ;  /* 0x0000000800057202 */ /* 0x000fe20000000f00 */
[----:B------:R-:W-:Y:S02]  /*cbd0*/  IMAD.MOV.U32 R13, RZ, RZ, R3 ;  /* 0x000000ffff0d7224 */ /* 0x000fe400078e0003 */
[----:B------:R-:W-:Y:S02]  /*cbe0*/  IMAD.MOV.U32 R12, RZ, RZ, 0x3 ;  /* 0x00000003ff0c7424 */ /* 0x000fe400078e00ff */
[----:B------:R-:W-:-:S07]  /*cbf0*/  IMAD.MOV.U32 R37, RZ, RZ, R14 ;  /* 0x000000ffff257224 */ /* 0x000fce00078e000e */
[----:B------:R-:W-:Y:S05]  /*cc00*/  WARPSYNC.COLLECTIVE R15, `(.L_x_6578) ;  /* 0x000000000f087348 */ /* 0x000fea0003c00000 */
[----:B------:R0:W1:Y:S02]  /*cc10*/  SHFL.IDX P6, R14, R13, R12, R11 ;  /* 0x0000000c0d0e7389 */ /* 0x00006400000c000b */
[----:B01----:R-:W-:Y:S01]  /*cc20*/  ENDCOLLECTIVE ;  /* 0x000000000000791b */ /* 0x003fe20003800000 */
.L_x_6578:
[----:B------:R-:W-:-:S04]  /*cc30*/  IMAD.MOV.U32 R4, RZ, RZ, R37 ;  /* 0x000000ffff047224 */ /* 0x000fc800078e0025 */
[----:B------:R-:W-:Y:S01]  /*cc40*/  @P0 IMAD.WIDE.U32 R8, R26, 0x2, R4 ;  /* 0x000000021a080825 */ /* 0x000fe200078e0004 */
[----:B------:R-:W-:-:S05]  /*cc50*/  @P0 LEA R5, R36, UR45, 0x1 ;  /* 0x0000002d24050c11 */ /* 0x000fca000f8e08ff */
[----:B------:R-:W-:Y:S01]  /*cc60*/  @!PT LDS RZ, [RZ] ;  /* 0x00000000fffff984 */ /* 0x000fe20000000800 */
[----:B------:R-:W-:Y:S01]  /*cc70*/  @!PT LDS RZ, [RZ] ;  /* 0x00000000fffff984 */ /* 0x000fe20000000800 */
[----:B------:R-:W-:Y:S01]  /*cc80*/  @!PT LDS RZ, [RZ] ;  /* 0x00000000fffff984 */ /* 0x000fe20000000800 */
        /* <DEDUP_REMOVED lines=8> */
.L_x_6579:
[----:B------:R-:W-:Y:S02]  /*cd10*/  MOV R5, R7 ;  /* 0x0000000700057202 */ /* 0x000fe40000000f00 */
[----:B------:R-:W-:Y:S01]  /*cd20*/  @P0 LEA R7, R36, UR45, 0x1 ;  /* 0x0000002d24070c11 */ /* 0x000fe2000f8e08ff */
[----:B------:R-:W-:Y:S02]  /*cd30*/  IMAD.MOV.U32 R13, RZ, RZ, R3 ;  /* 0x000000ffff0d7224 */ /* 0x000fe400078e0003 */
[----:B------:R-:W-:Y:S02]  /*cd40*/  IMAD.MOV.U32 R12, RZ, RZ, 0x4 ;  /* 0x00000004ff0c7424 */ /* 0x000fe400078e00ff */
[----:B------:R-:W-:-:S07]  /*cd50*/  IMAD.MOV.U32 R4, RZ, RZ, R14 ;  /* 0x000000ffff047224 */ /* 0x000fce00078e000e */
[----:B------:R-:W-:Y:S05]  /*cd60*/  WARPSYNC.COLLECTIVE R15, `(.L_x_6580) ;  /* 0x000000000f087348 */ /* 0x000fea0003c00000 */
[----:B------:R0:W1:Y:S02]  /*cd70*/  SHFL.IDX P6, R14, R13, R12, R11 ;  /* 0x0000000c0d0e7389 */ /* 0x00006400000c000b */
[----:B01----:R-:W-:Y:S01]  /*cd80*/  ENDCOLLECTIVE ;  /* 0x000000000000791b */ /* 0x003fe20003800000 */
.L_x_6580:
[----:B------:R-:W-:-:S05]  /*cd90*/  @P0 IMAD.WIDE.U32 R4, R26, 0x2, R4 ;  /* 0x000000021a040825 */ /* 0x000fca00078e0004 */
[----:B------:R-:W-:Y:S01]  /*cda0*/  @!PT LDS RZ, [RZ] ;  /* 0x00000000fffff984 */ /* 0x000fe20000000800 */
[----:B------:R-:W-:Y:S01]  /*cdb0*/  @!PT LDS RZ, [RZ] ;  /* 0x00000000fffff984 */ /* 0x000fe20000000800 */
[----:B------:R-:W-:Y:S01]  /*cdc0*/  @!PT LDS RZ, [RZ] ;  /* 0x00000000fffff984 */ /* 0x000fe20000000800 */
[----:B------:R0:W-:Y:S04]  /*cdd0*/  @P0 LDGSTS.E.BYPASS.LTC128B.128 [R7+0x19c00], desc[UR38][R4.64], !P3 ;  /* 0x19c0000004070fae */ /* 0x0001e8000d901d66 */
[----:B------:R0:W-:Y:S01]  /*cde0*/  @P0 LDGSTS.E.BYPASS.LTC128B.128 [R7+0x1dc00], desc[UR38][R4.64+0x80], !P2 ;  /* 0x1dc0008004070fae */ /* 0x0001e2000d101d66 */
[----:B------:R-:W-:Y:S01]  /*cdf0*/  ISETP.GE.AND P0, PT, R6, 0x41, PT ;  /* 0x000000410600780c */ /* 0x000fe20003f06270 */
[----:B------:R-:W-:Y:S01]  /*ce00*/  IMAD.MOV.U32 R13, RZ, RZ, R0 ;  /* 0x000000ffff0d7224 */ /* 0x000fe200078e0000 */
[----:B------:R-:W-:-:S11]  /*ce10*/  MOV R10, R14 ;  /* 0x0000000e000a7202 */ /* 0x000fd60000000f00 */
[----:B0-----:R-:W-:Y:S05]  /*ce20*/  WARPSYNC.COLLECTIVE R15, `(.L_x_6581) ;  /* 0x000000000f087348 */ /* 0x001fea0003c00000 */
[----:B------:R1:W2:Y:S02]  /*ce30*/  SHFL.IDX P6, R14, R13, R12, R11 ;  /* 0x0000000c0d0e7389 */ /* 0x0002a400000c000b */
[----:B012---:R-:W-:Y:S01]  /*ce40*/  ENDCOLLECTIVE ;  /* 0x000000000000791b */ /* 0x007fe20003800000 */
.L_x_6581:
[----:B------:R-:W-:Y:S02]  /*ce50*/  IMAD.MOV.U32 R5, RZ, RZ, R10 ;  /* 0x000000ffff057224 */ /* 0x000fe400078e000a */
[----:B------:R-:W-:Y:S01]  /*ce60*/  IMAD.MOV.U32 R13, RZ, RZ, R3 ;  /* 0x000000ffff0d7224 */ /* 0x000fe200078e0003 */
[----:B------:R-:W-:Y:S01]  /*ce70*/  MOV R12, 0x5 ;  /* 0x00000005000c7802 */ /* 0x000fe20000000f00 */
[----:B------:R-:W-:-:S07]  /*ce80*/  IMAD.MOV.U32 R37, RZ, RZ, R14 ;  /* 0x000000ffff257224 */ /* 0x000fce00078e000e */
[----:B------:R-:W-:Y:S05]  /*ce90*/  WARPSYNC.COLLECTIVE R15, `(.L_x_6582) ;  /* 0x000000000f087348 */ /* 0x000fea0003c00000 */
[----:B------:R0:W1:Y:S02]  /*cea0*/  SHFL.IDX P6, R14, R13, R12, R11 ;  /* 0x0000000c0d0e7389 */ /* 0x00006400000c000b */
[----:B01----:R-:W-:Y:S01]  /*ceb0*/  ENDCOLLECTIVE ;  /* 0x000000000000791b */ /* 0x003fe20003800000 */
.L_x_6582:
[----:B------:R-:W-:Y:S02]  /*cec0*/  MOV R4, R37 ;  /* 0x0000002500047202 */ /* 0x000fe40000000f00 */
[----:B------:R-:W-:-:S03]  /*ced0*/  @P0 LEA R37, R36, UR45, 0x1 ;  /* 0x0000002d24250c11 */ /* 0x000fc6000f8e08ff */
[----:B------:R-:W-:-:S05]  /*cee0*/  @P0 IMAD.WIDE.U32 R20, R26, 0x2, R4 ;  /* 0x000000021a140825 */ /* 0x000fca00078e0004 */
[----:B------:R-:W-:Y:S01]  /*cef0*/  @!PT LDS RZ, [RZ] ;  /* 0x00000000fffff984 */ /* 0x000fe20000000800 */
[----:B------:R-:W-:Y:S01]  /*cf00*/  @!PT LDS RZ, [RZ] ;  /* 0x00000000fffff984 */ /* 0x000fe20000000800 */
[----:B------:R-:W-:Y:S01]  /*cf10*/  @!PT LDS RZ, [RZ] ;  /* 0x00000000fffff984 */ /* 0x000fe20000000800 */
        /* <DEDUP_REMOVED lines=8> */
.L_x_6583:
        /* <DEDUP_REMOVED lines=8> */
.L_x_6584:
        /* <DEDUP_REMOVED lines=13> */
.L_x_6585:
        /* <DEDUP_REMOVED lines=8> */
.L_x_6586:
[----:B------:R-:W-:-:S05]  /*d170*/  @P0 IMAD.WIDE.U32 R4, R26, 0x2, R4 ;  /* 0x000000021a040825 */ /* 0x000fca00078e0004 */
[----:B------:R-:W-:Y:S01]  /*d180*/  @!PT LDS RZ, [RZ] ;  /* 0x00000000fffff984 */ /* 0x000fe20000000800 */
[----:B------:R-:W-:Y:S01]  /*d190*/  @!PT LDS RZ, [RZ] ;  /* 0x00000000fffff984 */ /* 0x000fe20000000800 */
[----:B------:R-:W-:Y:S01]  /*d1a0*/  @!PT LDS RZ, [RZ] ;  /* 0x00000000fffff984 */ /* 0x000fe20000000800 */
[----:B------:R0:W-:Y:S04]  /*d1b0*/  @P0 LDGSTS.E.BYPASS.LTC128B.128 [R7+0x1b400], desc[UR38][R4.64], !P3 ;  /* 0x1b40000004070fae */ /* 0x0001e8000d901d66 */
[----:B------:R0:W-:Y:S01]  /*d1c0*/  @P0 LDGSTS.E.BYPASS.LTC128B.128 [R7+0x1f400], desc[UR38][R4.64+0x80], !P2 ;  /* 0x1f40008004070fae */ /* 0x0001e2000d101d66 */
[----:B------:R-:W-:Y:S01]  /*d1d0*/  MOV R13, R0 ;  /* 0x00000000000d7202 */ /* 0x000fe20000000f00 */
[----:B------:R-:W-:-:S07]  /*d1e0*/  IMAD.MOV.U32 R3, RZ, RZ, R14 ;  /* 0x000000ffff037224 */ /* 0x000fce00078e000e */
[----:B0-----:R-:W-:Y:S05]  /*d1f0*/  WARPSYNC.COLLECTIVE R15, `(.L_x_6587) ;  /* 0x000000000f087348 */ /* 0x001fea0003c00000 */
[----:B------:R1:W2:Y:S02]  /*d200*/  SHFL.IDX P6, R14, R13, R12, R11 ;  /* 0x0000000c0d0e7389 */ /* 0x0002a400000c000b */
[----:B012---:R-:W-:Y:S01]  /*d210*/  ENDCOLLECTIVE ;  /* 0x000000000000791b */ /* 0x007fe20003800000 */
.L_x_6587:
[----:B------:R-:W-:Y:S05]  /*d220*/  BRA `(.L_x_6588) ;  /* 0xffffffcc00587947 */ /* 0x000fea000383ffff */
.L_x_6533:
[----:B------:R-:W-:Y:S01]  /*d230*/  IMAD.MOV.U32 R13, RZ, RZ, R7 ;  /* 0x000000ffff0d7224 */ /* 0x000fe200078e0007 */
[----:B------:R-:W-:Y:S01]  /*d240*/  MOV R11, 0x181f ;  /* 0x0000181f000b7802 */ /* 0x000fe20000000f00 */
[----:B------:R-:W-:Y:S02]  /*d250*/  IMAD.MOV.U32 R12, RZ, RZ, RZ ;  /* 0x000000ffff0c7224 */ /* 0x000fe400078e00ff */
[----:B------:R-:W-:Y:S02]  /*d260*/  IMAD.MOV.U32 R15, RZ, RZ, -0x1 ;  /* 0xffffffffff0f7424 */ /* 0x000fe400078e00ff */
[----:B------:R-:W-:-:S07]  /*d270*/  IMAD R3, R34, 0x80, R29 ;  /* 0x0000008022037824 */ /* 0x000fce00078e021d */
[----:B------:R-:W-:Y:S05]  /*d280*/  WARPSYNC.COLLECTIVE R15, `(.L_x_6589) ;  /* 0x000000000f087348 */ /* 0x000fea0003c00000 */
[----:B------:R0:W1:Y:S02]  /*d290*/  SHFL.IDX P6, R14, R13, R12, R11 ;  /* 0x0000000c0d0e7389 */ /* 0x00006400000c000b */
[----:B01----:R-:W-:Y:S01]  /*d2a0*/  ENDCOLLECTIVE ;  /* 0x000000000000791b */ /* 0x003fe20003800000 */
.L_x_6589:
[----:B------:R-:W-:Y:S02]  /*d2b0*/  IADD3 R9, R3, 0x10, RZ ;  /* 0x0000001003097810 */ /* 0x000fe40007ffe0ff */
[----:B------:R-:W-:Y:S01]  /*d2c0*/  MOV R13, R6 ;  /* 0x00000006000d7202 */ /* 0x000fe20000000f00 */
[----:B------:R-:W-:-:S07]  /*d2d0*/  IMAD.MOV.U32 R5, RZ, RZ, R14 ;  /* 0x000000ffff057224 */ /* 0x000fce00078e000e */
[----:B------:R-:W-:Y:S05]  /*d2e0*/  WARPSYNC.COLLECTIVE R15, `(.L_x_6590) ;  /* 0x000000000f087348 */ /* 0x000fea0003c00000 */
[----:B------:R0:W1:Y:S02]  /*d2f0*/  SHFL.IDX P6, R14, R13, R12, R11 ;  /* 0x0000000c0d0e7389 */ /* 0x00006400000c000b */
[----:B01----:R-:W-:Y:S01]  /*d300*/  ENDCOLLECTIVE ;  /* 0x000000000000791b */ /* 0x003fe20003800000 */
.L_x_6590:
        /* <DEDUP_REMOVED lines=10> */
.L_x_6591:
[----:B------:R-:W-:-:S05]  /*d3b0*/  @!P2 IMAD.WIDE.U32 R4, R26, 0x2, R4 ;  /* 0x000000021a04a825 */ /* 0x000fca00078e0004 */
[----:B------:R-:W-:Y:S01]  /*d3c0*/  @!PT LDS RZ, [RZ] ;  /* 0x00000000fffff984 */ /* 0x000fe20000000800 */
[----:B------:R-:W-:Y:S01]  /*d3d0*/  @!PT LDS RZ, [RZ] ;  /* 0x00000000fffff984 */ /* 0x000fe20000000800 */
[----:B------:R-:W-:Y:S01]  /*d3e0*/  @!PT LDS RZ, [RZ] ;  /* 0x00000000fffff984 */ /* 0x000fe20000000800 */
[----:B------:R0:W-:Y:S04]  /*d3f0*/  @!P2 LDGSTS.E.BYPASS.LTC128B.128 [R21+0x10400], desc[UR38][R4.64], !P0 ;  /* 0x104000000415afae */ /* 0x0001e8000c101d66 */
[----:B------:R0:W-:Y:S01]  /*d400*/  @!P2 LDGSTS.E.BYPASS.LTC128B.128 [R21+0x14400], desc[UR38][R4.64+0x80], !P1 ;  /* 0x144000800415afae */ /* 0x0001e2000c901d66 */
[----:B------:R-:W-:Y:S01]  /*d410*/  ISETP.GE.AND P2, PT, R9, R0, PT ;  /* 0x000000000900720c */ /* 0x000fe20003f46270 */
[----:B------:R-:W-:Y:S01]  /*d420*/  IMAD.MOV.U32 R13, RZ, RZ, R6 ;  /* 0x000000ffff0d7224 */ /* 0x000fe200078e0006 */
[----:B------:R-:W-:-:S11]  /*d430*/  MOV R8, R14 ;  /* 0x0000000e00087202 */ /* 0x000fd60000000f00 */
[----:B0-----:R-:W-:Y:S05]  /*d440*/  WARPSYNC.COLLECTIVE R15, `(.L_x_6592) ;  /* 0x000000000f087348 */ /* 0x001fea0003c00000 */
[----:B------:R1:W2:Y:S02]  /*d450*/  SHFL.IDX P6, R14, R13, R12, R11 ;  /* 0x0000000c0d0e7389 */ /* 0x0002a400000c000b */
[----:B012---:R-:W-:Y:S01]  /*d460*/  ENDCOLLECTIVE ;  /* 0x000000000000791b */ /* 0x007fe20003800000 */
.L_x_6592:
[----:B------:R-:W-:Y:S02]  /*d470*/  @!P2 LEA R35, R36, UR45, 0x1 ;  /* 0x0000002d2423ac11 */ /* 0x000fe4000f8e08ff */
[----:B------:R-:W-:Y:S01]  /*d480*/  MOV R5, R8 ;  /* 0x0000000800057202 */ /* 0x000fe20000000f00 */
[----:B------:R-:W-:Y:S01]  /*d490*/  IMAD.MOV.U32 R13, RZ, RZ, R7 ;  /* 0x000000ffff0d7224 */ /* 0x000fe200078e0007 */
[----:B------:R-:W-:Y:S01]  /*d4a0*/  MOV R12, 0x2 ;  /* 0x00000002000c7802 */ /* 0x000fe20000000f00 */
[----:B------:R-:W-:-:S07]  /*d4b0*/  IMAD.MOV.U32 R4, RZ, RZ, R14 ;  /* 0x000000ffff047224 */ /* 0x000fce00078e000e */
[----:B------:R-:W-:Y:S05]  /*d4c0*/  WARPSYNC.COLLECTIVE R15, `(.L_x_6593) ;  /* 0x000000000f087348 */ /* 0x000fea0003c00000 */
[----:B------:R0:W1:Y:S02]  /*d4d0*/  SHFL.IDX P6, R14, R13, R12, R11 ;  /* 0x0000000c0d0e7389 */ /* 0x00006400000c000b */
[----:B01----:R-:W-:Y:S01]  /*d4e0*/  ENDCOLLECTIVE ;  /* 0x000000000000791b */ /* 0x003fe20003800000 */
.L_x_6593:
[----:B------:R-:W-:-:S04]  /*d4f0*/  @!P2 IMAD.WIDE.U32 R8, R26, 0x2, R4 ;  /* 0x000000021a08a825 */ /* 0x000fc800078e0004 */
[----:B------:R-:W-:Y:S01]  /*d500*/  VIADD R5, R3, 0x20 ;  /* 0x0000002003057836 */ /* 0x000fe20000000000 */
[----:B------:R-:W-:Y:S01]  /*d510*/  @!PT LDS RZ, [RZ] ;  /* 0x00000000fffff984 */ /* 0x000fe20000000800 */
[----:B------:R-:W-:Y:S01]  /*d520*/  @!PT LDS RZ, [RZ] ;  /* 0x00000000fffff984 */ /* 0x000fe20000000800 */
[----:B------:R-:W-:Y:S01]  /*d530*/  @!PT LDS RZ, [RZ] ;  /* 0x00000000fffff984 */ /* 0x000fe20000000800 */
[----:B------:R-:W-:Y:S04]  /*d540*/  @!P2 LDGSTS.E.BYPASS.LTC128B.128 [R35+0x10c00], desc[UR38][R8.64], !P0 ;  /* 0x10c000000823afae */ /* 0x000fe8000c101d66 */
[----:B------:R0:W-:Y:S01]  /*d550*/  @!P2 LDGSTS.E.BYPASS.LTC128B.128 [R35+0x14c00], desc[UR38][R8.64+0x80], !P1 ;  /* 0x14c000800823afae */ /* 0x0001e2000c901d66 */
[----:B------:R-:W-:Y:S01]  /*d560*/  ISETP.GE.AND P2, PT, R5, R0, PT ;  /* 0x000000000500720c */ /* 0x000fe20003f46270 */
[----:B------:R-:W-:Y:S02]  /*d570*/  IMAD.MOV.U32 R13, RZ, RZ, R6 ;  /* 0x000000ffff0d7224 */ /* 0x000fe400078e0006 */
[----:B0-----:R-:W-:Y:S02]  /*d580*/  VIADD R9, R3, 0x30 ;  /* 0x0000003003097836 */ /* 0x001fe40000000000 */
[----:B------:R-:W-:-:S08]  /*d590*/  IMAD.MOV.U32 R5, RZ, RZ, R14 ;  /* 0x000000ffff057224 */ /* 0x000fd000078e000e */
[----:B------:R-:W-:-:S07]  /*d5a0*/  @!P2 LEA R21, R36, UR45, 0x1 ;  /* 0x0000002d2415ac11 */ /* 0x000fce000f8e08ff */
[----:B------:R-:W-:Y:S05]  /*d5b0*/  WARPSYNC.COLLECTIVE R15, `(.L_x_6594) ;  /* 0x000000000f087348 */ /* 0x000fea0003c00000 */
[----:B------:R0:W1:Y:S02]  /*d5c0*/  SHFL.IDX P6, R14, R13, R12, R11 ;  /* 0x0000000c0d0e7389 */ /* 0x00006400000c000b */
[----:B01----:R-:W-:Y:S01]  /*d5d0*/  ENDCOLLECTIVE ;  /* 0x000000000000791b */ /* 0x003fe20003800000 */
.L_x_6594:
[----:B------:R-:W-:Y:S01]  /*d5e0*/  IMAD.MOV.U32 R13, RZ, RZ, R7 ;  /* 0x000000ffff0d7224 */ /* 0x000fe200078e0007 */
[----:B------:R-:W-:Y:S02]  /*d5f0*/  MOV R12, 0x3 ;  /* 0x00000003000c7802 */ /* 0x000fe40000000f00 */
[----:B------:R-:W-:-:S07]  /*d600*/  MOV R4, R14 ;  /* 0x0000000e00047202 */ /* 0x000fce0000000f00 */
[----:B------:R-:W-:Y:S05]  /*d610*/  WARPSYNC.COLLECTIVE R15, `(.L_x_6595) ;  /* 0x000000000f087348 */ /* 0x000fea0003c00000 */
[----:B------:R0:W1:Y:S02]  /*d620*/  SHFL.IDX P6, R14, R13, R12, R11 ;  /* 0x0000000c0d0e7389 */ /* 0x00006400000c000b */
[----:B01----:R-:W-:Y:S01]  /*d630*/  ENDCOLLECTIVE ;  /* 0x000000000000791b */ /* 0x003fe20003800000 */
.L_x_6595:
[----:B------:R-:W-:-:S05]  /*d640*/  @!P2 IMAD.WIDE.U32 R4, R26, 0x2, R4 ;  /* 0x000000021a04a825 */ /* 0x000fca00078e0004 */
[----:B------:R-:W-:Y:S01]  /*d650*/  @!PT LDS RZ, [RZ] ;  /* 0x00000000fffff984 */ /* 0x000fe20000000800 */
[----:B------:R-:W-:Y:S01]  /*d660*/  @!PT LDS RZ, [RZ] ;  /* 0x00000000fffff984 */ /* 0x000fe20000000800 */
[----:B------:R-:W-:Y:S01]  /*d670*/  @!PT LDS RZ, [RZ] ;  /* 0x00000000fffff984 */ /* 0x000fe20000000800 */
[----:B------:R0:W-:Y:S04]  /*d680*/  @!P2 LDGSTS.E.BYPASS.LTC128B.128 [R21+0x11400], desc[UR38][R4.64], !P0 ;  /* 0x114000000415afae */ /* 0x0001e8000c101d66 */
[----:B------:R0:W-:Y:S01]  /*d690*/  @!P2 LDGSTS.E.BYPASS.LTC128B.128 [R21+0x15400], desc[UR38][R4.64+0x80], !P1 ;  /* 0x154000800415afae */ /* 0x0001e2000c901d66 */
[----:B------:R-:W-:Y:S01]  /*d6a0*/  ISETP.GE.AND P2, PT, R9, R0, PT ;  /* 0x000000000900720c */ /* 0x000fe20003f46270 */
[----:B------:R-:W-:Y:S02]  /*d6b0*/  IMAD.MOV.U32 R13, RZ, RZ, R6 ;  /* 0x000000ffff0d7224 */ /* 0x000fe400078e0006 */
[----:B------:R-:W-:-:S10]  /*d6c0*/  IMAD.MOV.U32 R10, RZ, RZ, R14 ;  /* 0x000000ffff0a7224 */ /* 0x000fd400078e000e */
[----:B0-----:R-:W-:Y:S05]  /*d6d0*/  WARPSYNC.COLLECTIVE R15, `(.L_x_6596) ;  /* 0x000000000f087348 */ /* 0x001fea0003c00000 */
[----:B------:R1:W2:Y:S02]  /*d6e0*/  SHFL.IDX P6, R14, R13, R12, R11 ;  /* 0x0000000c0d0e7389 */ /* 0x0002a400000c000b */
[----:B012---:R-:W-:Y:S01]  /*d6f0*/  ENDCOLLECTIVE ;  /* 0x000000000000791b */ /* 0x007fe20003800000 */
.L_x_6596:
[----:B------:R-:W-:Y:S01]  /*d700*/  @!P2 LEA R35, R36, UR45, 0x1 ;  /* 0x0000002d2423ac11 */ /* 0x000fe2000f8e08ff */
[----:B------:R-:W-:Y:S01]  /*d710*/  IMAD.MOV.U32 R5, RZ, RZ, R10 ;  /* 0x000000ffff057224 */ /* 0x000fe200078e000a */
[----:B------:R-:W-:Y:S01]  /*d720*/  MOV R13, R7 ;  /* 0x00000007000d7202 */ /* 0x000fe20000000f00 */
[----:B------:R-:W-:Y:S01]  /*d730*/  IMAD.MOV.U32 R12, RZ, RZ, 0x4 ;  /* 0x00000004ff0c7424 */ /* 0x000fe200078e00ff */
[----:B------:R-:W-:-:S07]  /*d740*/  MOV R4, R14 ;  /* 0x0000000e00047202 */ /* 0x000fce0000000f00 */
[----:B------:R-:W-:Y:S05]  /*d750*/  WARPSYNC.COLLECTIVE R15, `(.L_x_6597) ;  /* 0x000000000f087348 */ /* 0x000fea0003c00000 */
[----:B------:R0:W1:Y:S02]  /*d760*/  SHFL.IDX P6, R14, R13, R12, R11 ;  /* 0x0000000c0d0e7389 */ /* 0x00006400000c000b */
[----:B01----:R-:W-:Y:S01]  /*d770*/  ENDCOLLECTIVE ;  /* 0x000000000000791b */ /* 0x003fe20003800000 */
.L_x_6597:
[----:B------:R-:W-:-:S04]  /*d780*/  @!P2 IMAD.WIDE.U32 R8, R26, 0x2, R4 ;  /* 0x000000021a08a825 */ /* 0x000fc800078e0004 */
[----:B------:R-:W-:Y:S01]  /*d790*/  VIADD R5, R3, 0x40 ;  /* 0x0000004003057836 */ /* 0x000fe20000000000 */
[----:B------:R-:W-:Y:S01]  /*d7a0*/  @!PT LDS RZ, [RZ] ;  /* 0x00000000fffff984 */ /* 0x000fe20000000800 */
[----:B------:R-:W-:Y:S01]  /*d7b0*/  @!PT LDS RZ, [RZ] ;  /* 0x00000000fffff984 */ /* 0x000fe20000000800 */
[----:B------:R-:W-:Y:S01]  /*d7c0*/  @!PT LDS RZ, [RZ] ;  /* 0x00000000fffff984 */ /* 0x000fe20000000800 */
[----:B------:R0:W-:Y:S04]  /*d7d0*/  @!P2 LDGSTS.E.BYPASS.LTC128B.128 [R35+0x11c00], desc[UR38][R8.64], !P0 ;  /* 0x11c000000823afae */ /* 0x0001e8000c101d66 */
[----:B------:R0:W-:Y:S01]  /*d7e0*/  @!P2 LDGSTS.E.BYPASS.LTC128B.128 [R35+0x15c00], desc[UR38][R8.64+0x80], !P1 ;  /* 0x15c000800823afae */ /* 0x0001e2000c901d66 */
[----:B------:R-:W-:Y:S02]  /*d7f0*/  ISETP.GE.AND P2, PT, R5, R0, PT ;  /* 0x000000000500720c */ /* 0x000fe40003f46270 */
[----:B------:R-:W-:Y:S01]  /*d800*/  MOV R13, R6 ;  /* 0x00000006000d7202 */ /* 0x000fe20000000f00 */
[----:B------:R-:W-:-:S10]  /*d810*/  IMAD.MOV.U32 R5, RZ, RZ, R14 ;  /* 0x000000ffff057224 */ /* 0x000fd400078e000e */
[----:B0-----:R-:W-:Y:S05]  /*d820*/  WARPSYNC.COLLECTIVE R15, `(.L_x_6598) ;  /* 0x000000000f087348 */ /* 0x001fea0003c00000 */
[----:B------:R1:W2:Y:S02]  /*d830*/  SHFL.IDX P6, R14, R13, R12, R11 ;  /* 0x0000000c0d0e7389 */ /* 0x0002a400000c000b */
[----:B012---:R-:W-:Y:S01]  /*d840*/  ENDCOLLECTIVE ;  /* 0x000000000000791b */ /* 0x007fe20003800000 */
.L_x_6598:
[----:B------:R-:W-:Y:S01]  /*d850*/  @!P2 LEA R21, R36, UR45, 0x1 ;  /* 0x0000002d2415ac11 */ /* 0x000fe2000f8e08ff */
[----:B------:R-:W-:Y:S01]  /*d860*/  VIADD R9, R3, 0x50 ;  /* 0x0000005003097836 */ /* 0x000fe20000000000 */
[----:B------:R-:W-:Y:S01]  /*d870*/  MOV R13, R7 ;  /* 0x00000007000d7202 */ /* 0x000fe20000000f00 */
[----:B------:R-:W-:Y:S02]  /*d880*/  IMAD.MOV.U32 R12, RZ, RZ, 0x5 ;  /* 0x00000005ff0c7424 */ /* 0x000fe400078e00ff */
[----:B------:R-:W-:-:S07]  /*d890*/  IMAD.MOV.U32 R4, RZ, RZ, R14 ;  /* 0x000000ffff047224 */ /* 0x000fce00078e000e */
[----:B------:R-:W-:Y:S05]  /*d8a0*/  WARPSYNC.COLLECTIVE R15, `(.L_x_6599) ;  /* 0x000000000f087348 */ /* 0x000fea0003c00000 */
[----:B------:R0:W1:Y:S02]  /*d8b0*/  SHFL.IDX P6, R14, R13, R12, R11 ;  /* 0x0000000c0d0e7389 */ /* 0x00006400000c000b */
[----:B01----:R-:W-:Y:S01]  /*d8c0*/  ENDCOLLECTIVE ;  /* 0x000000000000791b */ /* 0x003fe20003800000 */
.L_x_6599:
[----:B------:R-:W-:-:S05]  /*d8d0*/  @!P2 IMAD.WIDE.U32 R4, R26, 0x2, R4 ;  /* 0x000000021a04a825 */ /* 0x000fca00078e0004 */
        /* <DEDUP_REMOVED lines=8> */
[----:B0-----:R-:W-:-:S07]  /*d960*/  @!P2 LEA R35, R36, UR45, 0x1 ;  /* 0x0000002d2423ac11 */ /* 0x001fce000f8e08ff */
[----:B------:R-:W-:Y:S05]  /*d970*/  WARPSYNC.COLLECTIVE R15, `(.L_x_6600) ;  /* 0x000000000f087348 */ /* 0x000fea0003c00000 */
[----:B------:R0:W1:Y:S02]  /*d980*/  SHFL.IDX P6, R14, R13, R12, R11 ;  /* 0x0000000c0d0e7389 */ /* 0x00006400000c000b */
[----:B01----:R-:W-:Y:S01]  /*d990*/  ENDCOLLECTIVE ;  /* 0x000000000000791b */ /* 0x003fe20003800000 */
.L_x_6600:
[----:B------:R-:W-:Y:S02]  /*d9a0*/  IMAD.MOV.U32 R5, RZ, RZ, R10 ;  /* 0x000000ffff057224 */ /* 0x000fe400078e000a */
[----:B------:R-:W-:Y:S02]  /*d9b0*/  IMAD.MOV.U32 R13, RZ, RZ, R7 ;  /* 0x000000ffff0d7224 */ /* 0x000fe400078e0007 */
[----:B------:R-:W-:Y:S02]  /*d9c0*/  IMAD.MOV.U32 R12, RZ, RZ, 0x6 ;  /* 0x00000006ff0c7424 */ /* 0x000fe400078e00ff */
[----:B------:R-:W-:-:S07]  /*d9d0*/  IMAD.MOV.U32 R4, RZ, RZ, R14 ;  /* 0x000000ffff047224 */ /* 0x000fce00078e000e */
[----:B------:R-:W-:Y:S05]  /*d9e0*/  WARPSYNC.COLLECTIVE R15, `(.L_x_6601) ;  /* 0x000000000f087348 */ /* 0x000fea0003c00000 */
[----:B------:R0:W1:Y:S02]  /*d9f0*/  SHFL.IDX P6, R14, R13, R12, R11 ;  /* 0x0000000c0d0e7389 */ /* 0x00006400000c000b */
[----:B01----:R-:W-:Y:S01]  /*da00*/  ENDCOLLECTIVE ;  /* 0x000000000000791b */ /* 0x003fe20003800000 */
.L_x_6601:
[----:B------:R-:W-:Y:S01]  /*da10*/  @!P2 IMAD.WIDE.U32 R8, R26, 0x2, R4 ;  /* 0x000000021a08a825 */ /* 0x000fe200078e0004 */
[----:B------:R-:W-:-:S04]  /*da20*/  IADD3 R5, R3, 0x60, RZ ;  /* 0x0000006003057810 */ /* 0x000fc80007ffe0ff */
        /* <DEDUP_REMOVED lines=11> */
.L_x_6602:
[----:B------:R-:W-:Y:S02]  /*dae0*/  @!P2 LEA R21, R36, UR45, 0x1 ;  /* 0x0000002d2415ac11 */ /* 0x000fe4000f8e08ff */
[----:B------:R-:W-:Y:S01]  /*daf0*/  MOV R13, R7 ;  /* 0x00000007000d7202 */ /* 0x000fe20000000f00 */
[----:B------:R-:W-:Y:S02]  /*db00*/  IMAD.MOV.U32 R12, RZ, RZ, 0x7 ;  /* 0x00000007ff0c7424 */ /* 0x000fe400078e00ff */
[----:B------:R-:W-:-:S07]  /*db10*/  IMAD.MOV.U32 R4, RZ, RZ, R14 ;  /* 0x000000ffff047224 */ /* 0x000fce00078e000e */
[----:B------:R-:W-:Y:S05]  /*db20*/  WARPSYNC.COLLECTIVE R15, `(.L_x_6603) ;  /* 0x000000000f087348 */ /* 0x000fea0003c00000 */
[----:B------:R0:W1:Y:S02]  /*db30*/  SHFL.IDX P6, R14, R13, R12, R11 ;  /* 0x0000000c0d0e7389 */ /* 0x00006400000c000b */
[----:B01----:R-:W-:Y:S01]  /*db40*/  ENDCOLLECTIVE ;  /* 0x000000000000791b */ /* 0x003fe20003800000 */
.L_x_6603:
[----:B------:R-:W-:-:S05]  /*db50*/  @!P2 IMAD.WIDE.U32 R4, R26, 0x2, R4 ;  /* 0x000000021a04a825 */ /* 0x000fca00078e0004 */
[----:B------:R-:W-:Y:S01]  /*db60*/  @!PT LDS RZ, [RZ] ;  /* 0x00000000fffff984 */ /* 0x000fe20000000800 */
[----:B------:R-:W-:Y:S01]  /*db70*/  @!PT LDS RZ, [RZ] ;  /* 0x00000000fffff984 */ /* 0x000fe20000000800 */
[----:B------:R-:W-:Y:S01]  /*db80*/  @!PT LDS RZ, [RZ] ;  /* 0x00000000fffff984 */ /* 0x000fe20000000800 */
[----:B------:R0:W-:Y:S04]  /*db90*/  @!P2 LDGSTS.E.BYPASS.LTC128B.128 [R21+0x13400], desc[UR38][R4.64], !P0 ;  /* 0x134000000415afae */ /* 0x0001e8000c101d66 */
[----:B------:R0:W-:Y:S01]  /*dba0*/  @!P2 LDGSTS.E.BYPASS.LTC128B.128 [R21+0x17400], desc[UR38][R4.64+0x80], !P1 ;  /* 0x174000800415afae */ /* 0x0001e2000c901d66 */
[----:B------:R-:W-:Y:S01]  /*dbb0*/  MOV R13, R6 ;  /* 0x00000006000d7202 */ /* 0x000fe20000000f00 */
[----:B------:R-:W-:-:S07]  /*dbc0*/  IMAD.MOV.U32 R10, RZ, RZ, R14 ;  /* 0x000000ffff0a7224 */ /* 0x000fce00078e000e */
[----:B0-----:R-:W-:Y:S05]  /*dbd0*/  WARPSYNC.COLLECTIVE R15, `(.L_x_6604) ;  /* 0x000000000f087348 */ /* 0x001fea0003c00000 */
[----:B------:R1:W2:Y:S02]  /*dbe0*/  SHFL.IDX P6, R14, R13, R12, R11 ;  /* 0x0000000c0d0e7389 */ /* 0x0002a400000c000b */
[----:B012---:R-:W-:Y:S01]  /*dbf0*/  ENDCOLLECTIVE ;  /* 0x000000000000791b */ /* 0x007fe20003800000 */
.L_x_6604:
[----:B------:R-:W-:Y:S05]  /*dc00*/  BRA `(.L_x_6605) ;  /* 0xffffffcc00447947 */ /* 0x000fea000383ffff */
.L_x_6536:
[----:B0-----:R-:W-:-:S04]  /*dc10*/  IMAD.U32 R3, RZ, RZ, UR45 ;  /* 0x0000002dff037e24 */ /* 0x001fc8000f8e00ff */
[----:B------:R0:W1:Y:S03]  /*dc20*/  SYNCS.PHASECHK.TRANS64.TRYWAIT P0, [R3+URZ+0x28820], R0 ;  /* 0x02882000030075a7 */ /* 0x000066000800017f */
[----:B-1----:R-:W-:Y:S05]  /*dc30*/  @!P0 NANOSLEEP.SYNCS 0x989680 ;  /* 0x009896800000895d */ /* 0x002fea0003900000 */
[----:B------:R-:W1:Y:S02]  /*dc40*/  @!P0 SYNCS.PHASECHK.TRANS64 P0, [R3+URZ+0x28820], R0 ;  /* 0x02882000030085a7 */ /* 0x000e64000800007f */
[----:B-1----:R-:W-:Y:S05]  /*dc50*/  @!P0 BRA `(.L_x_6536) ;  /* 0xfffffffc00ec8947 */ /* 0x002fea000383ffff */
[----:B------:R-:W-:Y:S05]  /*dc60*/  BRA `(.L_x_6606) ;  /* 0xffffffcc00907947 */ /* 0x000fea000383ffff */
.L_x_6540:
[----:B0-----:R0:W1:Y:S02]  /*dc70*/  SYNCS.PHASECHK.TRANS64.TRYWAIT P0, [R33+URZ+0x28840], R0 ;  /* 0x02884000210075a7 */ /* 0x001064000800017f */
[----:B-1----:R-:W-:Y:S05]  /*dc80*/  @!P0 NANOSLEEP.SYNCS 0x989680 ;  /* 0x009896800000895d */ /* 0x002fea0003900000 */
[----:B------:R-:W1:Y:S02]  /*dc90*/  @!P0 SYNCS.PHASECHK.TRANS64 P0, [R33+URZ+0x28840], R0 ;  /* 0x02884000210085a7 */ /* 0x000e64000800007f */
[----:B-1----:R-:W-:Y:S05]  /*dca0*/  @!P0 BRA `(.L_x_6540) ;  /* 0xfffffffc00f08947 */ /* 0x002fea000383ffff */
[----:B------:R-:W-:Y:S05]  /*dcb0*/  BRA `(.L_x_6607) ;  /* 0xffffffd0004c7947 */ /* 0x000fea000383ffff */
.L_x_6541:
        /* <DEDUP_REMOVED lines=8> */
.L_x_6609:
[----:B------:R-:W-:Y:S05]  /*dd40*/  BSYNC B1 ;  /* 0x0000000000017941 */ /* 0x000fea0003800000 */
.L_x_6608:
[----:B------:R-:W-:Y:S01]  /*dd50*/  IMAD.MOV.U32 R13, RZ, RZ, R6 ;  /* 0x000000ffff0d7224 */ /* 0x000fe200078e0006 */
[----:B------:R-:W-:Y:S01]  /*dd60*/  MOV R11, 0x181f ;  /* 0x0000181f000b7802 */ /* 0x000fe20000000f00 */
[----:B------:R-:W-:Y:S01]  /*dd70*/  IMAD.MOV.U32 R12, RZ, RZ, RZ ;  /* 0x000000ffff0c7224 */ /* 0x000fe200078e00ff */
[----:B------:R-:W-:Y:S01]  /*dd80*/  MOV R0, R14 ;  /* 0x0000000e00007202 */ /* 0x000fe20000000f00 */
[----:B------:R-:W-:Y:S01]  /*dd90*/  IMAD.MOV.U32 R15, RZ, RZ, -0x1 ;  /* 0xffffffffff0f7424 */ /* 0x000fe200078e00ff */
[----:B------:R-:W-:Y:S01]  /*dda0*/  LEA R4, R4, UR45, 0x1 ;  /* 0x0000002d04047c11 */ /* 0x000fe2000f8e08ff */
[----:B------:R-:W-:-:S07]  /*ddb0*/  IMAD.SHL.U32 R3, R26, 0x2, RZ ;  /* 0x000000021a037824 */ /* 0x000fce00078e00ff */
[----:B------:R-:W-:Y:S05]  /*ddc0*/  WARPSYNC.COLLECTIVE R15, `(.L_x_6610) ;  /* 0x000000000f087348 */ /* 0x000fea0003c00000 */
[----:B------:R0:W1:Y:S02]  /*ddd0*/  SHFL.IDX P6, R14, R13, R12, R11 ;  /* 0x0000000c0d0e7389 */ /* 0x00006400000c000b */
[----:B01----:R-:W-:Y:S01]  /*dde0*/  ENDCOLLECTIVE ;  /* 0x000000000000791b */ /* 0x003fe20003800000 */
.L_x_6610:
[----:B------:R-:W-:Y:S01]  /*ddf0*/  IMAD.MOV.U32 R13, RZ, RZ, R5 ;  /* 0x000000ffff0d7224 */ /* 0x000fe200078e0005 */
[----:B------:R-:W-:Y:S02]  /*de00*/  MOV R12, 0x1 ;  /* 0x00000001000c7802 */ /* 0x000fe40000000f00 */
[----:B------:R-:W-:-:S04]  /*de10*/  IADD3 R14, P0, R14, R3, RZ ;  /* 0x000000030e0e7210 */ /* 0x000fc80007f1e0ff */
[----:B------:R-:W-:-:S05]  /*de20*/  IADD3.X R15, RZ, R0, RZ, P0, !PT ;  /* 0x00000000ff0f7210 */ /* 0x000fca00007fe4ff */
[----:B------:R-:W-:Y:S01]  /*de30*/  @!PT LDS RZ, [RZ] ;  /* 0x00000000fffff984 */ /* 0x000fe20000000800 */
[----:B------:R-:W-:Y:S01]  /*de40*/  @!PT LDS RZ, [RZ] ;  /* 0x00000000fffff984 */ /* 0x000fe20000000800 */
[----:B------:R-:W-:Y:S01]  /*de50*/  @!PT LDS RZ, [RZ] ;  /* 0x00000000fffff984 */ /* 0x000fe20000000800 */
[----:B------:R-:W-:Y:S04]  /*de60*/  LDGSTS.E.BYPASS.LTC128B.128 [R4+0x18400], desc[UR38][R14.64], !P4 ;  /* 0x184000000e047fae */ /* 0x000fe8000e101d66 */
[----:B------:R0:W-:Y:S02]  /*de70*/  LDGSTS.E.BYPASS.LTC128B.128 [R4+0x1c400], desc[UR38][R14.64+0x80], !P3 ;  /* 0x1c4000800e047fae */ /* 0x0001e4000d901d66 */
[----:B0-----:R-:W-:-:S07]  /*de80*/  IMAD.MOV.U32 R15, RZ, RZ, -0x1 ;  /* 0xffffffffff0f7424 */ /* 0x001fce00078e00ff */
[----:B------:R-:W-:Y:S05]  /*de90*/  WARPSYNC.COLLECTIVE R15, `(.L_x_6611) ;  /* 0x000000000f087348 */ /* 0x000fea0003c00000 */
[----:B------:R0:W1:Y:S02]  /*dea0*/  SHFL.IDX P6, R14, R13, R12, R11 ;  /* 0x0000000c0d0e7389 */ /* 0x00006400000c000b */
[----:B01----:R-:W-:Y:S01]  /*deb0*/  ENDCOLLECTIVE ;  /* 0x000000000000791b */ /* 0x003fe20003800000 */
.L_x_6611:
[----:B------:R-:W-:Y:S01]  /*dec0*/  IMAD.MOV.U32 R13, RZ, RZ, R6 ;  /* 0x000000ffff0d7224 */ /* 0x000fe200078e0006 */
[----:B------:R-:W-:-:S07]  /*ded0*/  MOV R0, R14 ;  /* 0x0000000e00007202 */ /* 0x000fce0000000f00 */
[----:B------:R-:W-:Y:S05]  /*dee0*/  WARPSYNC.COLLECTIVE R15, `(.L_x_6612) ;  /* 0x000000000f087348 */ /* 0x000fea0003c00000 */
[----:B------:R0:W1:Y:S02]  /*def0*/  SHFL.IDX P6, R14, R13, R12, R11 ;  /* 0x0000000c0d0e7389 */ /* 0x00006400000c000b */
[----:B01----:R-:W-:Y:S01]  /*df00*/  ENDCOLLECTIVE ;  /* 0x000000000000791b */ /* 0x003fe20003800000 */
.L_x_6612:
[----:B------:R-:W-:Y:S01]  /*df10*/  MOV R13, R5 ;  /* 0x00000005000d7202 */ /* 0x000fe20000000f00 */
[----:B------:R-:W-:Y:S01]  /*df20*/  IMAD.MOV.U32 R12, RZ, RZ, 0x2 ;  /* 0x00000002ff0c7424 */ /* 0x000fe200078e00ff */
[----:B------:R-:W-:-:S04]  /*df30*/  MOV R37, R14 ;  /* 0x0000000e00257202 */ /* 0x000fc80000000f00 */
[----:B------:R-:W-:-:S05]  /*df40*/  IADD3 R14, P0, R37, R3, RZ ;  /* 0x00000003250e7210 */ /* 0x000fca0007f1e0ff */
[----:B------:R-:W-:-:S05]  /*df50*/  IMAD.X R15, RZ, RZ, R0, P0 ;  /* 0x000000ffff0f7224 */ /* 0x000fca00000e0600 */
[----:B------:R-:W-:Y:S01]  /*df60*/  @!PT LDS RZ, [RZ] ;  /* 0x00000000fffff984 */ /* 0x000fe20000000800 */
[----:B------:R-:W-:Y:S01]  /*df70*/  @!PT LDS RZ, [RZ] ;  /* 0x00000000fffff984 */ /* 0x000fe20000000800 */
[----:B------:R-:W-:Y:S01]  /*df80*/  @!PT LDS RZ, [RZ] ;  /* 0x00000000fffff984 */ /* 0x000fe20000000800 */
[----:B------:R-:W-:Y:S04]  /*df90*/  LDGSTS.E.BYPASS.LTC128B.128 [R4+0x18c00], desc[UR38][R14.64], !P4 ;  /* 0x18c000000e047fae */ /* 0x000fe8000e101d66 */
[----:B------:R0:W-:Y:S02]  /*dfa0*/  LDGSTS.E.BYPASS.LTC128B.128 [R4+0x1cc00], desc[UR38][R14.64+0x80], !P3 ;  /* 0x1cc000800e047fae */ /* 0x0001e4000d901d66 */
[----:B0-----:R-:W-:-:S07]  /*dfb0*/  MOV R15, 0xffffffff ;  /* 0xffffffff000f7802 */ /* 0x001fce0000000f00 */
[----:B------:R-:W-:Y:S05]  /*dfc0*/  WARPSYNC.COLLECTIVE R15, `(.L_x_6613) ;  /* 0x000000000f087348 */ /* 0x000fea0003c00000 */
[----:B------:R0:W1:Y:S02]  /*dfd0*/  SHFL.IDX P6, R14, R13, R12, R11 ;  /* 0x0000000c0d0e7389 */ /* 0x00006400000c000b */
[----:B01----:R-:W-:Y:S01]  /*dfe0*/  ENDCOLLECTIVE ;  /* 0x000000000000791b */ /* 0x003fe20003800000 */
.L_x_6613:
[----:B------:R-:W-:Y:S01]  /*dff0*/  MOV R13, R6 ;  /* 0x00000006000d7202 */ /* 0x000fe20000000f00 */
[----:B------:R-:W-:-:S07]  /*e000*/  IMAD.MOV.U32 R7, RZ, RZ, R14 ;  /* 0x000000ffff077224 */ /* 0x000fce00078e000e */
[----:B------:R-:W-:Y:S05]  /*e010*/  WARPSYNC.COLLECTIVE R15, `(.L_x_6614) ;  /* 0x000000000f087348 */ /* 0x000fea0003c00000 */
[----:B------:R0:W1:Y:S02]  /*e020*/  SHFL.IDX P6, R14, R13, R12, R11 ;  /* 0x0000000c0d0e7389 */ /* 0x00006400000c000b */
[----:B01----:R-:W-:Y:S01]  /*e030*/  ENDCOLLECTIVE ;  /* 0x000000000000791b */ /* 0x003fe20003800000 */
.L_x_6614:
[----:B------:R-:W-:Y:S01]  /*e040*/  MOV R13, R5 ;  /* 0x00000005000d7202 */ /* 0x000fe20000000f00 */
[----:B------:R-:W-:Y:S01]  /*e050*/  IMAD.MOV.U32 R12, RZ, RZ, 0x3 ;  /* 0x00000003ff0c7424 */ /* 0x000fe200078e00ff */
        /* <DEDUP_REMOVED lines=11> */
.L_x_6615:
[----:B------:R-:W-:Y:S01]  /*e110*/  MOV R13, R6 ;  /* 0x00000006000d7202 */ /* 0x000fe20000000f00 */
[----:B------:R-:W-:-:S07]  /*e120*/  IMAD.MOV.U32 R0, RZ, RZ, R14 ;  /* 0x000000ffff007224 */ /* 0x000fce00078e000e */
[----:B------:R-:W-:Y:S05]  /*e130*/  WARPSYNC.COLLECTIVE R15, `(.L_x_6616) ;  /* 0x000000000f087348 */ /* 0x000fea0003c00000 */
[----:B------:R0:W1:Y:S02]  /*e140*/  SHFL.IDX P6, R14, R13, R12, R11 ;  /* 0x0000000c0d0e7389 */ /* 0x00006400000c000b */
[----:B01----:R-:W-:Y:S01]  /*e150*/  ENDCOLLECTIVE ;  /* 0x000000000000791b */ /* 0x003fe20003800000 */
.L_x_6616:
[----:B------:R-:W-:Y:S01]  /*e160*/  IMAD.MOV.U32 R13, RZ, RZ, R5 ;  /* 0x000000ffff0d7224 */ /* 0x000fe200078e0005 */
[----:B------:R-:W-:Y:S01]  /*e170*/  MOV R12, 0x4 ;  /* 0x00000004000c7802 */ /* 0x000fe20000000f00 */
[----:B------:R-:W-:-:S05]  /*e180*/  IMAD.MOV.U32 R37, RZ, RZ, R14 ;  /* 0x000000ffff257224 */ /* 0x000fca00078e000e */
        /* <DEDUP_REMOVED lines=11> */
.L_x_6617:
[----:B------:R-:W-:Y:S01]  /*e240*/  IMAD.MOV.U32 R13, RZ, RZ, R6 ;  /* 0x000000ffff0d7224 */ /* 0x000fe200078e0006 */
[----:B------:R-:W-:-:S07]  /*e250*/  MOV R0, R14 ;  /* 0x0000000e00007202 */ /* 0x000fce0000000f00 */
[----:B------:R-:W-:Y:S05]  /*e260*/  WARPSYNC.COLLECTIVE R15, `(.L_x_6618) ;  /* 0x000000000f087348 */ /* 0x000fea0003c00000 */
[----:B------:R0:W1:Y:S02]  /*e270*/  SHFL.IDX P6, R14, R13, R12, R11 ;  /* 0x0000000c0d0e7389 */ /* 0x00006400000c000b */
[----:B01----:R-:W-:Y:S01]  /*e280*/  ENDCOLLECTIVE ;  /* 0x000000000000791b */ /* 0x003fe20003800000 */
.L_x_6618:
        /* <DEDUP_REMOVED lines=14> */
.L_x_6619:
[----:B------:R-:W-:Y:S01]  /*e370*/  MOV R13, R6 ;  /* 0x00000006000d7202 */ /* 0x000fe20000000f00 */
[----:B------:R-:W-:-:S07]  /*e380*/  IMAD.MOV.U32 R7, RZ, RZ, R14 ;  /* 0x000000ffff077224 */ /* 0x000fce00078e000e */
[----:B------:R-:W-:Y:S05]  /*e390*/  WARPSYNC.COLLECTIVE R15, `(.L_x_6620) ;  /* 0x000000000f087348 */ /* 0x000fea0003c00000 */
[----:B------:R0:W1:Y:S02]  /*e3a0*/  SHFL.IDX P6, R14, R13, R12, R11 ;  /* 0x0000000c0d0e7389 */ /* 0x00006400000c000b */
[----:B01----:R-:W-:Y:S01]  /*e3b0*/  ENDCOLLECTIVE ;  /* 0x000000000000791b */ /* 0x003fe20003800000 */
.L_x_6620:
        /* <DEDUP_REMOVED lines=13> */
.L_x_6621:
[----:B------:R-:W-:Y:S01]  /*e490*/  MOV R13, R6 ;  /* 0x00000006000d7202 */ /* 0x000fe20000000f00 */
[----:B------:R-:W-:-:S07]  /*e4a0*/  IMAD.MOV.U32 R0, RZ, RZ, R14 ;  /* 0x000000ffff007224 */ /* 0x000fce00078e000e */
[----:B------:R-:W-:Y:S05]  /*e4b0*/  WARPSYNC.COLLECTIVE R15, `(.L_x_6622) ;  /* 0x000000000f087348 */ /* 0x000fea0003c00000 */
[----:B------:R0:W1:Y:S02]  /*e4c0*/  SHFL.IDX P6, R14, R13, R12, R11 ;  /* 0x0000000c0d0e7389 */ /* 0x00006400000c000b */
[----:B01----:R-:W-:Y:S01]  /*e4d0*/  ENDCOLLECTIVE ;  /* 0x000000000000791b */ /* 0x003fe20003800000 */
.L_x_6622:
        /* <DEDUP_REMOVED lines=14> */
.L_x_6623:
[----:B------:R-:W-:Y:S01]  /*e5c0*/  IMAD.MOV.U32 R13, RZ, RZ, R6 ;  /* 0x000000ffff0d7224 */ /* 0x000fe200078e0006 */
[----:B------:R-:W-:-:S07]  /*e5d0*/  MOV R5, R14 ;  /* 0x0000000e00057202 */ /* 0x000fce0000000f00 */
[----:B------:R-:W-:Y:S05]  /*e5e0*/  WARPSYNC.COLLECTIVE R15, `(.L_x_6624) ;  /* 0x000000000f087348 */ /* 0x000fea0003c00000 */
[----:B------:R0:W1:Y:S02]  /*e5f0*/  SHFL.IDX P6, R14, R13, R12, R11 ;  /* 0x0000000c0d0e7389 */ /* 0x00006400000c000b */
[----:B01----:R-:W-:Y:S01]  /*e600*/  ENDCOLLECTIVE ;  /* 0x000000000000791b */ /* 0x003fe20003800000 */
.L_x_6624:
[----:B------:R-:W-:Y:S01]  /*e610*/  MOV R6, R14 ;  /* 0x0000000e00067202 */ /* 0x000fe20000000f00 */
[----:B------:R-:W-:Y:S06]  /*e620*/  BRA `(.L_x_6625) ;  /* 0xffffffcc00207947 */ /* 0x000fec000383ffff */
.L_x_6546:
[----:B---3--:R3:W4:Y:S02]  /*e630*/  SYNCS.PHASECHK.TRANS64.TRYWAIT P0, [R0+URZ+0x28860], R5 ;  /* 0x02886005000075a7 */ /* 0x008724000800017f */
[----:B----4-:R-:W-:Y:S05]  /*e640*/  @!P0 NANOSLEEP.SYNCS 0x989680 ;  /* 0x009896800000895d */ /* 0x010fea0003900000 */
[----:B------:R-:W4:Y:S02]  /*e650*/  @!P0 SYNCS.PHASECHK.TRANS64 P0, [R0+URZ+0x28860], R5 ;  /* 0x02886005000085a7 */ /* 0x000f24000800007f */
[----:B----4-:R-:W-:Y:S05]  /*e660*/  @!P0 BRA `(.L_x_6546) ;  /* 0xfffffffc00f08947 */ /* 0x010fea000383ffff */
[----:B------:R-:W-:Y:S05]  /*e670*/  BRA `(.L_x_6626) ;  /* 0xffffffcc00787947 */ /* 0x000fea000383ffff */
.L_x_6547:
[----:B------:R-:W-:Y:S01]  /*e680*/  BSSY B1, `(.L_x_6627) ;  /* 0x0000008000017945 */ /* 0x000fe20003800000 */
[----:B0-----:R-:W-:Y:S01]  /*e690*/  IMAD.MOV.U32 R13, RZ, RZ, R2 ;  /* 0x000000ffff0d7224 */ /* 0x001fe200078e0002 */
[----:B------:R-:W-:Y:S01]  /*e6a0*/  MOV R12, RZ ;  /* 0x000000ff000c7202 */ /* 0x000fe20000000f00 */
[----:B------:R-:W-:Y:S01]  /*e6b0*/  IMAD.MOV.U32 R11, RZ, RZ, 0x181f ;  /* 0x0000181fff0b7424 */ /* 0x000fe200078e00ff */
[----:B------:R-:W-:-:S07]  /*e6c0*/  MOV R15, 0xffffffff ;  /* 0xffffffff000f7802 */ /* 0x000fce0000000f00 */
[----:B--23--:R-:W-:Y:S05]  /*e6d0*/  WARPSYNC.COLLECTIVE R15, `(.L_x_6628) ;  /* 0x000000000f087348 */ /* 0x00cfea0003c00000 */
[----:B------:R0:W1:Y:S02]  /*e6e0*/  SHFL.IDX P6, R14, R13, R12, R11 ;  /* 0x0000000c0d0e7389 */ /* 0x00006400000c000b */
[----:B0123--:R-:W-:Y:S01]  /*e6f0*/  ENDCOLLECTIVE ;  /* 0x000000000000791b */ /* 0x00ffe20003800000 */
.L_x_6628:
[----:B------:R-:W-:Y:S05]  /*e700*/  BSYNC B1 ;  /* 0x0000000000017941 */ /* 0x000fea0003800000 */
.L_x_6627:
        /* <DEDUP_REMOVED lines=9> */
.L_x_6629:
[----:B------:R-:W-:Y:S01]  /*e7a0*/  IMAD.MOV.U32 R13, RZ, RZ, R2 ;  /* 0x000000ffff0d7224 */ /* 0x000fe200078e0002 */
[----:B------:R-:W-:Y:S02]  /*e7b0*/  MOV R12, 0x1 ;  /* 0x00000001000c7802 */ /* 0x000fe40000000f00 */
[----:B------:R-:W-:-:S13]  /*e7c0*/  IADD3 R4, P0, R14, R3, RZ ;  /* 0x000000030e047210 */ /* 0x000fda0007f1e0ff */
[----:B------:R-:W-:Y:S05]  /*e7d0*/  WARPSYNC.COLLECTIVE R15, `(.L_x_6630) ;  /* 0x000000000f087348 */ /* 0x000fea0003c00000 */
[----:B------:R0:W1:Y:S02]  /*e7e0*/  SHFL.IDX P6, R14, R13, R12, R11 ;  /* 0x0000000c0d0e7389 */ /* 0x00006400000c000b */
[----:B01----:R-:W-:Y:S01]  /*e7f0*/  ENDCOLLECTIVE ;  /* 0x000000000000791b */ /* 0x003fe20003800000 */
.L_x_6630:
        /* <DEDUP_REMOVED lines=12> */
.L_x_6631:
[----:B------:R-:W-:Y:S01]  /*e8c0*/  @!PT LDS RZ, [RZ] ;  /* 0x00000000fffff984 */ /* 0x000fe20000000800 */
[----:B------:R-:W-:Y:S01]  /*e8d0*/  @!PT LDS RZ, [RZ] ;  /* 0x00000000fffff984 */ /* 0x000fe20000000800 */
[----:B------:R-:W-:Y:S01]  /*e8e0*/  @!PT LDS RZ, [RZ] ;  /* 0x00000000fffff984 */ /* 0x000fe20000000800 */
[----:B------:R0:W-:Y:S01]  /*e8f0*/  LDGSTS.E.BYPASS.LTC128B.128 [R7+0x4400], desc[UR38][R4.64+0x80], !P0 ;  /* 0x0440008004077fae */ /* 0x0001e2000c101d66 */
[----:B------:R-:W-:Y:S01]  /*e900*/  MOV R13, R2 ;  /* 0x00000002000d7202 */ /* 0x000fe20000000f00 */
[----:B------:R-:W-:Y:S01]  /*e910*/  IMAD.MOV.U32 R12, RZ, RZ, 0x2 ;  /* 0x00000002ff0c7424 */ /* 0x000fe200078e00ff */
[----:B0-----:R-:W-:-:S13]  /*e920*/  IADD3 R4, P0, R14, R3, RZ ;  /* 0x000000030e047210 */ /* 0x001fda0007f1e0ff */
[----:B------:R-:W-:Y:S05]  /*e930*/  WARPSYNC.COLLECTIVE R15, `(.L_x_6632) ;  /* 0x000000000f087348 */ /* 0x000fea0003c00000 */
[----:B------:R0:W1:Y:S02]  /*e940*/  SHFL.IDX P6, R14, R13, R12, R11 ;  /* 0x0000000c0d0e7389 */ /* 0x00006400000c000b */
[----:B01----:R-:W-:Y:S01]  /*e950*/  ENDCOLLECTIVE ;  /* 0x000000000000791b */ /* 0x003fe20003800000 */
.L_x_6632:
        /* <DEDUP_REMOVED lines=12> */
.L_x_6633:
[----:B------:R-:W-:Y:S01]  /*ea20*/  @!PT LDS RZ, [RZ] ;  /* 0x00000000fffff984 */ /* 0x000fe20000000800 */
[----:B------:R-:W-:Y:S01]  /*ea30*/  @!PT LDS RZ, [RZ] ;  /* 0x00000000fffff984 */ /* 0x000fe20000000800 */
[----:B------:R-:W-:Y:S01]  /*ea40*/  @!PT LDS RZ, [RZ] ;  /* 0x00000000fffff984 */ /* 0x000fe20000000800 */
[----:B------:R0:W-:Y:S01]  /*ea50*/  LDGSTS.E.BYPASS.LTC128B.128 [R7+0x4c00], desc[UR38][R4.64+0x80], !P0 ;  /* 0x04c0008004077fae */ /* 0x0001e2000c101d66 */
[----:B------:R-:W-:Y:S01]  /*ea60*/  IMAD.MOV.U32 R13, RZ, RZ, R2 ;  /* 0x000000ffff0d7224 */ /* 0x000fe200078e0002 */
[----:B------:R-:W-:Y:S02]  /*ea70*/  MOV R12, 0x3 ;  /* 0x00000003000c7802 */ /* 0x000fe40000000f00 */
[----:B0-----:R-:W-:-:S13]  /*ea80*/  IADD3 R4, P0, R14, R3, RZ ;  /* 0x000000030e047210 */ /* 0x001fda0007f1e0ff */
[----:B------:R-:W-:Y:S05]  /*ea90*/  WARPSYNC.COLLECTIVE R15, `(.L_x_6634) ;  /* 0x000000000f087348 */ /* 0x000fea0003c00000 */
[----:B------:R0:W1:Y:S02]  /*eaa0*/  SHFL.IDX P6, R14, R13, R12, R11 ;  /* 0x0000000c0d0e7389 */ /* 0x00006400000c000b */
[----:B01----:R-:W-:Y:S01]  /*eab0*/  ENDCOLLECTIVE ;  /* 0x000000000000791b */ /* 0x003fe20003800000 */
.L_x_6634:
        /* <DEDUP_REMOVED lines=12> */
.L_x_6635:
        /* <DEDUP_REMOVED lines=10> */
.L_x_6636:
        /* <DEDUP_REMOVED lines=12> */
.L_x_6637:
        /* <DEDUP_REMOVED lines=10> */
.L_x_6638:
        /* <DEDUP_REMOVED lines=12> */
.L_x_6639:
        /* <DEDUP_REMOVED lines=10> */
.L_x_6640:
        /* <DEDUP_REMOVED lines=12> */
.L_x_6641:
        /* <DEDUP_REMOVED lines=10> */
.L_x_6642:
        /* <DEDUP_REMOVED lines=12> */
.L_x_6643:
[----:B------:R-:W-:Y:S01]  /*f100*/  @!PT LDS RZ, [RZ] ;  /* 0x00000000fffff984 */ /* 0x000fe20000000800 */
[----:B------:R-:W-:Y:S01]  /*f110*/  @!PT LDS RZ, [RZ] ;  /* 0x00000000fffff984 */ /* 0x000fe20000000800 */
[----:B------:R-:W-:Y:S01]  /*f120*/  @!PT LDS RZ, [RZ] ;  /* 0x00000000fffff984 */ /* 0x000fe20000000800 */
[----:B------:R0:W-:Y:S01]  /*f130*/  LDGSTS.E.BYPASS.LTC128B.128 [R7+0x7400], desc[UR38][R4.64+0x80], !P0 ;  /* 0x0740008004077fae */ /* 0x0001e2000c101d66 */
[----:B------:R-:W-:Y:S05]  /*f140*/  BRA `(.L_x_6644) ;  /* 0xffffffc400c07947 */ /* 0x000fea000383ffff */
.L_x_6553:
[----:B0-----:R0:W1:Y:S02]  /*f150*/  SYNCS.PHASECHK.TRANS64.TRYWAIT P0, [R0+URZ+0x28860], R5 ;  /* 0x02886005000075a7 */ /* 0x001064000800017f */
[----:B-1----:R-:W-:Y:S05]  /*f160*/  @!P0 NANOSLEEP.SYNCS 0x989680 ;  /* 0x009896800000895d */ /* 0x002fea0003900000 */
[----:B------:R-:W1:Y:S02]  /*f170*/  @!P0 SYNCS.PHASECHK.TRANS64 P0, [R0+URZ+0x28860], R5 ;  /* 0x02886005000085a7 */ /* 0x000e64000800007f */
[----:B-1----:R-:W-:Y:S05]  /*f180*/  @!P0 BRA `(.L_x_6553) ;  /* 0xfffffffc00f08947 */ /* 0x002fea000383ffff */
[----:B------:R-:W-:Y:S05]  /*f190*/  BRA `(.L_x_6645) ;  /* 0xffffffc800a87947 */ /* 0x000fea000383ffff */
.L_x_6554:
[----:B------:R-:W-:Y:S01]  /*f1a0*/  BSSY B0, `(.L_x_6646) ;  /* 0x0000008000007945 */ /* 0x000fe20003800000 */
[----:B------:R-:W-:Y:S01]  /*f1b0*/  IMAD.MOV.U32 R13, RZ, RZ, R2 ;  /* 0x000000ffff0d7224 */ /* 0x000fe200078e0002 */
[----:B------:R-:W-:Y:S01]  /*f1c0*/  MOV R12, RZ ;  /* 0x000000ff000c7202 */ /* 0x000fe20000000f00 */
[----:B------:R-:W-:Y:S01]  /*f1d0*/  IMAD.MOV.U32 R11, RZ, RZ, 0x181f ;  /* 0x0000181fff0b7424 */ /* 0x000fe200078e00ff */
[----:B------:R-:W-:-:S07]  /*f1e0*/  MOV R15, 0xffffffff ;  /* 0xffffffff000f7802 */ /* 0x000fce0000000f00 */
[----:B0-2---:R-:W-:Y:S05]  /*f1f0*/  WARPSYNC.COLLECTIVE R15, `(.L_x_6647) ;  /* 0x000000000f087348 */ /* 0x005fea0003c00000 */
[----:B------:R1:W3:Y:S02]  /*f200*/  SHFL.IDX P6, R14, R13, R12, R11 ;  /* 0x0000000c0d0e7389 */ /* 0x0002e400000c000b */
[----:B0123--:R-:W-:Y:S01]  /*f210*/  ENDCOLLECTIVE ;  /* 0x000000000000791b */ /* 0x00ffe20003800000 */
.L_x_6647:
[----:B------:R-:W-:Y:S05]  /*f220*/  BSYNC B0 ;  /* 0x0000000000007941 */ /* 0x000fea0003800000 */
.L_x_6646:
        /* <DEDUP_REMOVED lines=9> */
.L_x_6648:
[----:B------:R-:W-:Y:S02]  /*f2c0*/  ULDC UR4, c[0x0][0x2f4] ;  /* 0x0000bd0000047ab9 */ /* 0x000fe40000000800 */
[----:B------:R-:W-:Y:S02]  /*f2d0*/  ISETP.GE.AND P0, PT, R25, UR4, PT ;  /* 0x0000000419007c0c */ /* 0x000fe4000bf06270 */
[----:B------:R-:W-:Y:S02]  /*f2e0*/  ISETP.GE.AND P1, PT, R26, UR4, PT ;  /* 0x000000041a007c0c */ /* 0x000fe4000bf26270 */
[C---:B------:R-:W-:Y:S02]  /*f2f0*/  ISETP.LT.OR P3, PT, R29.reuse, 0x1, P0 ;  /* 0x000000011d00780c */ /* 0x040fe40000761670 */
[----:B------:R-:W-:Y:S01]  /*f300*/  ISETP.LT.OR P2, PT, R29, 0x1, P1 ;  /* 0x000000011d00780c */ /* 0x000fe20000f41670 */
[----:B------:R-:W-:Y:S01]  /*f310*/  IMAD.MOV.U32 R13, RZ, RZ, R2 ;  /* 0x000000ffff0d7224 */ /* 0x000fe200078e0002 */
[----:B------:R-:W-:-:S02]  /*f320*/  MOV R12, 0x1 ;  /* 0x00000001000c7802 */ /* 0x000fc40000000f00 */
[----:B------:R-:W-:-:S09]  /*f330*/  MOV R4, R14 ;  /* 0x0000000e00047202 */ /* 0x000fd20000000f00 */
[----:B------:R-:W-:Y:S05]  /*f340*/  WARPSYNC.COLLECTIVE R15, `(.L_x_6649) ;  /* 0x000000000f087348 */ /* 0x000fea0003c00000 */
[----:B------:R0:W1:Y:S02]  /*f350*/  SHFL.IDX P6, R14, R13, R12, R11 ;  /* 0x0000000c0d0e7389 */ /* 0x00006400000c000b */
[----:B01----:R-:W-:Y:S01]  /*f360*/  ENDCOLLECTIVE ;  /* 0x000000000000791b */ /* 0x003fe20003800000 */
.L_x_6649:
[----:B------:R-:W-:-:S05]  /*f370*/  IMAD.WIDE.U32 R4, R26, 0x2, R4 ;  /* 0x000000021a047825 */ /* 0x000fca00078e0004 */
[----:B------:R-:W-:Y:S01]  /*f380*/  @!PT LDS RZ, [RZ] ;  /* 0x00000000fffff984 */ /* 0x000fe20000000800 */
[----:B------:R-:W-:Y:S01]  /*f390*/  @!PT LDS RZ, [RZ] ;  /* 0x00000000fffff984 */ /* 0x000fe20000000800 */
[----:B------:R-:W-:Y:S01]  /*f3a0*/  @!PT LDS RZ, [RZ] ;  /* 0x00000000fffff984 */ /* 0x000fe20000000800 */
[----:B------:R0:W-:Y:S01]  /*f3b0*/  LDGSTS.E.BYPASS.LTC128B.128 [R3+0x400], desc[UR38][R4.64], !P2 ;  /* 0x0040000004037fae */ /* 0x0001e2000d101d66 */
[----:B------:R-:W-:-:S03]  /*f3c0*/  ISETP.LT.OR P2, PT, R29, 0x11, P1 ;  /* 0x000000111d00780c */ /* 0x000fc60000f41670 */
[----:B------:R0:W-:Y:S01]  /*f3d0*/  LDGSTS.E.BYPASS.LTC128B.128 [R3+0x4400], desc[UR38][R4.64+0x80], !P3 ;  /* 0x0440008004037fae */ /* 0x0001e2000d901d66 */
[----:B------:R-:W-:Y:S02]  /*f3e0*/  ISETP.LT.OR P3, PT, R29, 0x11, P0 ;  /* 0x000000111d00780c */ /* 0x000fe40000761670 */
[----:B------:R-:W-:Y:S01]  /*f3f0*/  MOV R13, R16 ;  /* 0x00000010000d7202 */ /* 0x000fe20000000f00 */
[----:B------:R-:W-:-:S10]  /*f400*/  IMAD.MOV.U32 R20, RZ, RZ, R14 ;  /* 0x000000ffff147224 */ /* 0x000fd400078e000e */
[----:B0-----:R-:W-:Y:S05]  /*f410*/  WARPSYNC.COLLECTIVE R15, `(.L_x_6650) ;  /* 0x000000000f087348 */ /* 0x001fea0003c00000 */
[----:B------:R1:W2:Y:S02]  /*f420*/  SHFL.IDX P6, R14, R13, R12, R11 ;  /* 0x0000000c0d0e7389 */ /* 0x0002a400000c000b */
[----:B012---:R-:W-:Y:S01]  /*f430*/  ENDCOLLECTIVE ;  /* 0x000000000000791b */ /* 0x007fe20003800000 */
.L_x_6650:
[----:B------:R-:W-:Y:S01]  /*f440*/  MOV R5, R20 ;  /* 0x0000001400057202 */ /* 0x000fe20000000f00 */
[----:B------:R-:W-:Y:S01]  /*f450*/  IMAD.MOV.U32 R13, RZ, RZ, R2 ;  /* 0x000000ffff0d7224 */ /* 0x000fe200078e0002 */
[----:B------:R-:W-:Y:S01]  /*f460*/  MOV R12, 0x2 ;  /* 0x00000002000c7802 */ /* 0x000fe20000000f00 */
[----:B------:R-:W-:-:S07]  /*f470*/  IMAD.MOV.U32 R4, RZ, RZ, R14 ;  /* 0x000000ffff047224 */ /* 0x000fce00078e000e */
[----:B------:R-:W-:Y:S05]  /*f480*/  WARPSYNC.COLLECTIVE R15, `(.L_x_6651) ;  /* 0x000000000f087348 */ /* 0x000fea0003c00000 */
[----:B------:R0:W1:Y:S02]  /*f490*/  SHFL.IDX P6, R14, R13, R12, R11 ;  /* 0x0000000c0d0e7389 */ /* 0x00006400000c000b */
[----:B01----:R-:W-:Y:S01]  /*f4a0*/  ENDCOLLECTIVE ;  /* 0x000000000000791b */ /* 0x003fe20003800000 */
.L_x_6651:
        /* <DEDUP_REMOVED lines=13> */
.L_x_6652:
[----:B------:R-:W-:Y:S01]  /*f580*/  IMAD.MOV.U32 R5, RZ, RZ, R21 ;  /* 0x000000ffff057224 */ /* 0x000fe200078e0015 */
[----:B------:R-:W-:Y:S01]  /*f590*/  MOV R13, R2 ;  /* 0x00000002000d7202 */ /* 0x000fe20000000f00 */
[----:B------:R-:W-:Y:S02]  /*f5a0*/  IMAD.MOV.U32 R12, RZ, RZ, 0x3 ;  /* 0x00000003ff0c7424 */ /* 0x000fe400078e00ff */
[----:B------:R-:W-:-:S07]  /*f5b0*/  IMAD.MOV.U32 R22, RZ, RZ, R14 ;  /* 0x000000ffff167224 */ /* 0x000fce00078e000e */
[----:B------:R-:W-:Y:S05]  /*f5c0*/  WARPSYNC.COLLECTIVE R15, `(.L_x_6653) ;  /* 0x000000000f087348 */ /* 0x000fea0003c00000 */
[----:B------:R0:W1:Y:S02]  /*f5d0*/  SHFL.IDX P6, R14, R13, R12, R11 ;  /* 0x0000000c0d0e7389 */ /* 0x00006400000c000b */
[----:B01----:R-:W-:Y:S01]  /*f5e0*/  ENDCOLLECTIVE ;  /* 0x000000000000791b */ /* 0x003fe20003800000 */
.L_x_6653:
        /* <DEDUP_REMOVED lines=9> */
[----:B------:R-:W-:Y:S02]  /*f680*/  ISETP.LT.OR P3, PT, R29, 0x31, P0 ;  /* 0x000000311d00780c */ /* 0x000fe40000761670 */
[----:B------:R-:W-:-:S11]  /*f690*/  MOV R10, R14 ;  /* 0x0000000e000a7202 */ /* 0x000fd60000000f00 */
[----:B0-----:R-:W-:Y:S05]  /*f6a0*/  WARPSYNC.COLLECTIVE R15, `(.L_x_6654) ;  /* 0x000000000f087348 */ /* 0x001fea0003c00000 */
[----:B------:R1:W2:Y:S02]  /*f6b0*/  SHFL.IDX P6, R14, R13, R12, R11 ;  /* 0x0000000c0d0e7389 */ /* 0x0002a400000c000b */
[----:B012---:R-:W-:Y:S01]  /*f6c0*/  ENDCOLLECTIVE ;  /* 0x000000000000791b */ /* 0x007fe20003800000 */
.L_x_6654:
[----:B------:R-:W-:Y:S01]  /*f6d0*/  MOV R5, R10 ;  /* 0x0000000a00057202 */ /* 0x000fe20000000f00 */
[----:B------:R-:W-:Y:S02]  /*f6e0*/  IMAD.MOV.U32 R10, RZ, RZ, RZ ;  /* 0x000000ffff0a7224 */ /* 0x000fe400078e00ff */
[----:B------:R-:W-:Y:S01]  /*f6f0*/  IMAD.MOV.U32 R13, RZ, RZ, R2 ;  /* 0x000000ffff0d7224 */ /* 0x000fe200078e0002 */
[----:B------:R-:W-:Y:S02]  /*f700*/  MOV R12, 0x4 ;  /* 0x00000004000c7802 */ /* 0x000fe40000000f00 */
[----:B------:R-:W-:-:S07]  /*f710*/  MOV R23, R14 ;  /* 0x0000000e00177202 */ /* 0x000fce0000000f00 */
[----:B------:R-:W-:Y:S05]  /*f720*/  WARPSYNC.COLLECTIVE R15, `(.L_x_6655) ;  /* 0x000000000f087348 */ /* 0x000fea0003c00000 */
[----:B------:R0:W1:Y:S02]  /*f730*/  SHFL.IDX P6, R14, R13, R12, R11 ;  /* 0x0000000c0d0e7389 */ /* 0x00006400000c000b */
[----:B01----:R-:W-:Y:S01]  /*f740*/  ENDCOLLECTIVE ;  /* 0x000000000000791b */ /* 0x003fe20003800000 */
.L_x_6655:
[----:B------:R-:W-:-:S04]  /*f750*/  IMAD.MOV.U32 R4, RZ, RZ, R23 ;  /* 0x000000ffff047224 */ /* 0x000fc800078e0017 */
[----:B------:R-:W-:-:S05]  /*f760*/  IMAD.WIDE.U32 R4, R26, 0x2, R4 ;  /* 0x000000021a047825 */ /* 0x000fca00078e0004 */
[----:B------:R-:W-:Y:S01]  /*f770*/  @!PT LDS RZ, [RZ] ;  /* 0x00000000fffff984 */ /* 0x000fe20000000800 */
[----:B------:R-:W-:Y:S01]  /*f780*/  @!PT LDS RZ, [RZ] ;  /* 0x00000000fffff984 */ /* 0x000fe20000000800 */
[----:B------:R-:W-:Y:S01]  /*f790*/  @!PT LDS RZ, [RZ] ;  /* 0x00000000fffff984 */ /* 0x000fe20000000800 */
        /* <DEDUP_REMOVED lines=9> */
.L_x_6656:
[----:B------:R-:W-:Y:S01]  /*f830*/  IMAD.MOV.U32 R5, RZ, RZ, R18 ;  /* 0x000000ffff057224 */ /* 0x000fe200078e0012 */
[----:B------:R-:W-:Y:S01]  /*f840*/  MOV R13, R2 ;  /* 0x00000002000d7202 */ /* 0x000fe20000000f00 */
[----:B------:R-:W-:Y:S02]  /*f850*/  IMAD.MOV.U32 R12, RZ, RZ, 0x5 ;  /* 0x00000005ff0c7424 */ /* 0x000fe400078e00ff */
[----:B------:R-:W-:-:S07]  /*f860*/  IMAD.MOV.U32 R25, RZ, RZ, R14 ;  /* 0x000000ffff197224 */ /* 0x000fce00078e000e */
[----:B------:R-:W-:Y:S05]  /*f870*/  WARPSYNC.COLLECTIVE R15, `(.L_x_6657) ;  /* 0x000000000f087348 */ /* 0x000fea0003c00000 */
[----:B------:R0:W1:Y:S02]  /*f880*/  SHFL.IDX P6, R14, R13, R12, R11 ;  /* 0x0000000c0d0e7389 */ /* 0x00006400000c000b */
[----:B01----:R-:W-:Y:S01]  /*f890*/  ENDCOLLECTIVE ;  /* 0x000000000000791b */ /* 0x003fe20003800000 */
.L_x_6657:
        /* <DEDUP_REMOVED lines=14> */
.L_x_6658:
[----:B------:R-:W-:Y:S01]  /*f980*/  IMAD.MOV.U32 R5, RZ, RZ, R24 ;  /* 0x000000ffff057224 */ /* 0x000fe200078e0018 */
[----:B------:R-:W-:Y:S01]  /*f990*/  MOV R13, R2 ;  /* 0x00000002000d7202 */ /* 0x000fe20000000f00 */
[----:B------:R-:W-:Y:S01]  /*f9a0*/  IMAD.MOV.U32 R12, RZ, RZ, 0x6 ;  /* 0x00000006ff0c7424 */ /* 0x000fe200078e00ff */
[----:B------:R-:W-:-:S07]  /*f9b0*/  MOV R4, R14 ;  /* 0x0000000e00047202 */ /* 0x000fce0000000f00 */
[----:B------:R-:W-:Y:S05]  /*f9c0*/  WARPSYNC.COLLECTIVE R15, `(.L_x_6659) ;  /* 0x000000000f087348 */ /* 0x000fea0003c00000 */
[----:B------:R0:W1:Y:S02]  /*f9d0*/  SHFL.IDX P6, R14, R13, R12, R11 ;  /* 0x0000000c0d0e7389 */ /* 0x00006400000c000b */
[----:B01----:R-:W-:Y:S01]  /*f9e0*/  ENDCOLLECTIVE ;  /* 0x000000000000791b */ /* 0x003fe20003800000 */
.L_x_6659:
        /* <DEDUP_REMOVED lines=8> */
[----:B------:R-:W-:Y:S01]  /*fa70*/  IMAD.MOV.U32 R13, RZ, RZ, R16 ;  /* 0x000000ffff0d7224 */ /* 0x000fe200078e0010 */
[----:B------:R-:W-:-:S11]  /*fa80*/  MOV R22, R14 ;  /* 0x0000000e00167202 */ /* 0x000fd60000000f00 */
[----:B0-----:R-:W-:Y:S05]  /*fa90*/  WARPSYNC.COLLECTIVE R15, `(.L_x_6660) ;  /* 0x000000000f087348 */ /* 0x001fea0003c00000 */
[----:B------:R1:W2:Y:S02]  /*faa0*/  SHFL.IDX P6, R14, R13, R12, R11 ;  /* 0x0000000c0d0e7389 */ /* 0x0002a400000c000b */
[----:B012---:R-:W-:Y:S01]  /*fab0*/  ENDCOLLECTIVE ;  /* 0x000000000000791b */ /* 0x007fe20003800000 */
.L_x_6660:
[----:B------:R-:W-:Y:S01]  /*fac0*/  MOV R5, R22 ;  /* 0x0000001600057202 */ /* 0x000fe20000000f00 */
[----:B------:R-:W-:Y:S01]  /*fad0*/  IMAD.MOV.U32 R13, RZ, RZ, R2 ;  /* 0x000000ffff0d7224 */ /* 0x000fe200078e0002 */
[----:B------:R-:W-:Y:S02]  /*fae0*/  MOV R12, 0x7 ;  /* 0x00000007000c7802 */ /* 0x000fe40000000f00 */
[----:B------:R-:W-:-:S07]  /*faf0*/  MOV R27, R14 ;  /* 0x0000000e001b7202 */ /* 0x000fce0000000f00 */
[----:B------:R-:W-:Y:S05]  /*fb00*/  WARPSYNC.COLLECTIVE R15, `(.L_x_6661) ;  /* 0x000000000f087348 */ /* 0x000fea0003c00000 */
[----:B------:R0:W1:Y:S02]  /*fb10*/  SHFL.IDX P6, R14, R13, R12, R11 ;  /* 0x0000000c0d0e7389 */ /* 0x00006400000c000b */
[----:B01----:R-:W-:Y:S01]  /*fb20*/  ENDCOLLECTIVE ;  /* 0x000000000000791b */ /* 0x003fe20003800000 */
.L_x_6661:
[----:B------:R-:W-:-:S04]  /*fb30*/  IMAD.MOV.U32 R4, RZ, RZ, R27 ;  /* 0x000000ffff047224 */ /* 0x000fc800078e001b */
[----:B------:R-:W-:-:S05]  /*fb40*/  IMAD.WIDE.U32 R4, R26, 0x2, R4 ;  /* 0x000000021a047825 */ /* 0x000fca00078e0004 */
[----:B------:R-:W-:Y:S01]  /*fb50*/  @!PT LDS RZ, [RZ] ;  /* 0x00000000fffff984 */ /* 0x000fe20000000800 */
[----:B------:R-:W-:Y:S01]  /*fb60*/  @!PT LDS RZ, [RZ] ;  /* 0x00000000fffff984 */ /* 0x000fe20000000800 */
[----:B------:R-:W-:Y:S01]  /*fb70*/  @!PT LDS RZ, [RZ] ;  /* 0x00000000fffff984 */ /* 0x000fe20000000800 */
[----:B------:R0:W-:Y:S01]  /*fb80*/  LDGSTS.E.BYPASS.LTC128B.128 [R3+0x3400], desc[UR38][R4.64], !P2 ;  /* 0x0340000004037fae */ /* 0x0001e2000d101d66 */
[----:B------:R-:W-:-:S03]  /*fb90*/  MOV R13, R16 ;  /* 0x00000010000d7202 */ /* 0x000fc60000000f00 */
[----:B------:R0:W-:Y:S01]  /*fba0*/  LDGSTS.E.BYPASS.LTC128B.128 [R3+0x7400], desc[UR38][R4.64+0x80], !P3 ;  /* 0x0740008004037fae */ /* 0x0001e2000d901d66 */
[----:B------:R-:W-:-:S07]  /*fbb0*/  IMAD.MOV.U32 R2, RZ, RZ, R14 ;  /* 0x000000ffff027224 */ /* 0x000fce00078e000e */
[----:B0-----:R-:W-:Y:S05]  /*fbc0*/  WARPSYNC.COLLECTIVE R15, `(.L_x_6662) ;  /* 0x000000000f087348 */ /* 0x001fea0003c00000 */
[----:B------:R1:W2:Y:S02]  /*fbd0*/  SHFL.IDX P6, R14, R13, R12, R11 ;  /* 0x0000000c0d0e7389 */ /* 0x0002a400000c000b */
[----:B012---:R-:W-:Y:S01]  /*fbe0*/  ENDCOLLECTIVE ;  /* 0x000000000000791b */ /* 0x007fe20003800000 */
.L_x_6662:
[----:B------:R-:W-:Y:S05]  /*fbf0*/  BRA `(.L_x_6663) ;  /* 0xffffffc400307947 */ /* 0x000fea000383ffff */
.L_x_6557:
[----:B0-----:R0:W1:Y:S02]  /*fc00*/  SYNCS.PHASECHK.TRANS64.TRYWAIT P0, [R7+URZ+0x28820], R10 ;  /* 0x0288200a070075a7 */ /* 0x001064000800017f */
[----:B-1----:R-:W-:Y:S05]  /*fc10*/  @!P0 NANOSLEEP.SYNCS 0x989680 ;  /* 0x009896800000895d */ /* 0x002fea0003900000 */
[----:B------:R-:W1:Y:S02]  /*fc20*/  @!P0 SYNCS.PHASECHK.TRANS64 P0, [R7+URZ+0x28820], R10 ;  /* 0x0288200a070085a7 */ /* 0x000e64000800007f */
[----:B-1----:R-:W-:Y:S05]  /*fc30*/  @!P0 BRA `(.L_x_6557) ;  /* 0xfffffffc00f08947 */ /* 0x002fea000383ffff */
[----:B------:R-:W-:Y:S05]  /*fc40*/  BRA `(.L_x_6664) ;  /* 0xffffffc400a47947 */ /* 0x000fea000383ffff */
.L_x_6558:
[----:B------:R-:W-:Y:S01]  /*fc50*/  BSSY B0, `(.L_x_6665) ;  /* 0x0000008000007945 */ /* 0x000fe20003800000 */
[----:B------:R-:W-:Y:S01]  /*fc60*/  MOV R13, R17 ;  /* 0x00000011000d7202 */ /* 0x000fe20000000f00 */
[----:B------:R-:W-:Y:S01]  /*fc70*/  IMAD.MOV.U32 R12, RZ, RZ, RZ ;  /* 0x000000ffff0c7224 */ /* 0x000fe200078e00ff */
[----:B------:R-:W-:Y:S01]  /*fc80*/  MOV R11, 0x1f ;  /* 0x0000001f000b7802 */ /* 0x000fe20000000f00 */
[----:B------:R-:W-:-:S07]  /*fc90*/  IMAD.MOV.U32 R15, RZ, RZ, -0x1 ;  /* 0xffffffffff0f7424 */ /* 0x000fce00078e00ff */
[----:B0----5:R-:W-:Y:S05]  /*fca0*/  WARPSYNC.COLLECTIVE R15, `(.L_x_6666) ;  /* 0x000000000f087348 */ /* 0x021fea0003c00000 */
[----:B------:R1:W2:Y:S02]  /*fcb0*/  SHFL.IDX P6, R14, R13, R12, R11 ;  /* 0x0000000c0d0e7389 */ /* 0x0002a400000c000b */
[----:B012--5:R-:W-:Y:S01]  /*fcc0*/  ENDCOLLECTIVE ;  /* 0x000000000000791b */ /* 0x027fe20003800000 */
.L_x_6666:
[----:B------:R-:W-:Y:S05]  /*fcd0*/  BSYNC B0 ;  /* 0x0000000000007941 */ /* 0x000fea0003800000 */
.L_x_6665:
[----:B------:R-:W-:Y:S05]  /*fce0*/  BRA `(.L_x_6667) ;  /* 0xffffffc400887947 */ /* 0x000fea000383ffff */
.L_x_6559:
[----:B------:R-:W-:Y:S01]  /*fcf0*/  BSSY B0, `(.L_x_6668) ;  /* 0x0000006000007945 */ /* 0x000fe20003800000 */
[----:B------:R-:W-:-:S07]  /*fd00*/  MOV R15, 0xffffffff ;  /* 0xffffffff000f7802 */ /* 0x000fce0000000f00 */
[----:B01---5:R-:W-:Y:S05]  /*fd10*/  WARPSYNC.COLLECTIVE R15, `(.L_x_6669) ;  /* 0x000000000f0c7348 */ /* 0x023fea0003c00000 */
[----:B------:R-:W-:Y:S02]  /*fd20*/  ELECT P6, UR62, PT ;  /* 0x00000000003e782f */ /* 0x000fe400038c0000 */
[----:B------:R-:W-:Y:S01]  /*fd30*/  MOV R14, UR62 ;  /* 0x0000003e000e7c02 */ /* 0x000fe20008000f00 */
[----:B01---5:R-:W-:Y:S10]  /*fd40*/  ENDCOLLECTIVE ;  /* 0x000000000000791b */ /* 0x023ff40003800000 */
.L_x_6669:
[----:B------:R-:W-:Y:S05]  /*fd50*/  BSYNC B0 ;  /* 0x0000000000007941 */ /* 0x000fea0003800000 */
.L_x_6668:
[----:B------:R-:W-:Y:S05]  /*fd60*/  BRA `(.L_x_6670) ;  /* 0xffffffc4007c7947 */ /* 0x000fea000383ffff */
.L_x_6561:
[----:B--2---:R2:W3:Y:S02]  /*fd70*/  SYNCS.PHASECHK.TRANS64.TRYWAIT P1, [R5+URZ+0x28840], R2 ;  /* 0x02884002050075a7 */ /* 0x0044e4000802017f */
[----:B---3--:R-:W-:Y:S05]  /*fd80*/  @!P1 NANOSLEEP.SYNCS 0x989680 ;  /* 0x009896800000995d */ /* 0x008fea0003900000 */
[----:B------:R-:W3:Y:S02]  /*fd90*/  @!P1 SYNCS.PHASECHK.TRANS64 P1, [R5+URZ+0x28840], R2 ;  /* 0x02884002050095a7 */ /* 0x000ee4000802007f */
[----:B---3--:R-:W-:Y:S05]  /*fda0*/  @!P1 BRA `(.L_x_6561) ;  /* 0xfffffffc00f09947 */ /* 0x008fea000383ffff */
[----:B------:R-:W-:Y:S05]  /*fdb0*/  BRA `(.L_x_6671) ;  /* 0xffffffc4009c7947 */ /* 0x000fea000383ffff */
.L_x_6563:
[----:B0-----:R0:W3:Y:S02]  /*fdc0*/  SYNCS.PHASECHK.TRANS64.TRYWAIT P1, [R7+URZ+0x28840], R0 ;  /* 0x02884000070075a7 */ /* 0x0010e4000802017f */
[----:B---3--:R-:W-:Y:S05]  /*fdd0*/  @!P1 NANOSLEEP.SYNCS 0x989680 ;  /* 0x009896800000995d */ /* 0x008fea0003900000 */
[----:B------:R-:W3:Y:S02]  /*fde0*/  @!P1 SYNCS.PHASECHK.TRANS64 P1, [R7+URZ+0x28840], R0 ;  /* 0x02884000070095a7 */ /* 0x000ee4000802007f */
[----:B---3--:R-:W-:Y:S05]  /*fdf0*/  @!P1 BRA `(.L_x_6563) ;  /* 0xfffffffc00f09947 */ /* 0x008fea000383ffff */
[----:B------:R-:W-:Y:S05]  /*fe00*/  BRA `(.L_x_6672) ;  /* 0xffffffc400a87947 */ /* 0x000fea000383ffff */
.L_x_6565:
[----:B---3--:R3:W4:Y:S02]  /*fe10*/  SYNCS.PHASECHK.TRANS64.TRYWAIT P1, [R5+URZ+0x28860], R2 ;  /* 0x02886002050075a7 */ /* 0x008724000802017f */
[----:B----4-:R-:W-:Y:S05]  /*fe20*/  @!P1 NANOSLEEP.SYNCS 0x989680 ;  /* 0x009896800000995d */ /* 0x010fea0003900000 */
[----:B------:R-:W4:Y:S02]  /*fe30*/  @!P1 SYNCS.PHASECHK.TRANS64 P1, [R5+URZ+0x28860], R2 ;  /* 0x02886002050095a7 */ /* 0x000f24000802007f */
[----:B----4-:R-:W-:Y:S05]  /*fe40*/  @!P1 BRA `(.L_x_6565) ;  /* 0xfffffffc00f09947 */ /* 0x010fea000383ffff */
[----:B------:R-:W-:Y:S05]  /*fe50*/  BRA `(.L_x_6673) ;  /* 0xffffffc400a47947 */ /* 0x000fea000383ffff */
.L_x_6674:
        /* <DEDUP_REMOVED lines=10> */
.L_x_15988:


//--------------------- .text._ZN7cutlass13device_kernelIN5flash11enable_sm90INS1_16FlashAttnFwdSm90INS1_25CollectiveMainloopFwdSm90ILi2EN4cute5tupleIJNS5_1CILi1EEES8_S8_EEENS6_IJNS7_ILi128EEESA_SA_EEELi128ENS_6half_tEfNS_4arch4Sm90ELb0ELb0ELb1ELb1ELb1ELb0ELb0ELb1ELb1ELb1ELb1ELb0EEENS1_21CollectiveEpilogueFwdISB_S9_SC_SE_Li256ELb1ELb1ELb1ELb0EEENS1_36VarlenDynamicPersistentTileSchedulerILi128ELi128ELi256ELi128ELb1ELb1ELb1ELb0ELb1ELb1EEEEEEEEEvNT_6ParamsE --------------------------
	.section	.text._ZN7cutlass13device_kernelIN5flash11enable_sm90INS1_16FlashAttnFwdSm90INS1_25CollectiveMainloopFwdSm90ILi2EN4cute5tupleIJNS5_1CILi1EEES8_S8_EEENS6_IJNS7_ILi128EEESA_SA_EEELi128ENS_6half_tEfNS_4arch4Sm90ELb0ELb0ELb1ELb1ELb1ELb0ELb0ELb1ELb1ELb1ELb1ELb0EEENS1_21CollectiveEpilogueFwdISB_S9_SC_SE_Li256ELb1ELb1ELb1ELb0EEENS1_36VarlenDynamicPersistentTileSchedulerILi128ELi128ELi256ELi128ELb1ELb1ELb1ELb0ELb1ELb1EEEEEEEEEvNT_6ParamsE,"ax",@progbits
	.align	128
.text._ZN7cutlass13device_kernelIN5flash11enable_sm90INS1_16FlashAttnFwdSm90INS1_25CollectiveMainloopFwdSm90ILi2EN4cute5tupleIJNS5_1CILi1EEES8_S8_EEENS6_IJNS7_ILi128EEESA_SA_EEELi128ENS_6half_tEfNS_4arch4Sm90ELb0ELb0ELb1ELb1ELb1ELb0ELb0ELb1ELb1ELb1ELb1ELb0EEENS1_21CollectiveEpilogueFwdISB_S9_SC_SE_Li256ELb1ELb1ELb1ELb0EEENS1_36VarlenDynamicPersistentTileSchedulerILi128ELi128ELi256ELi128ELb1ELb1ELb1ELb0ELb1ELb1EEEEEEEEEvNT_6ParamsE:
        .type           _ZN7cutlass13device_kernelIN5flash11enable_sm90INS1_16FlashAttnFwdSm90INS1_25CollectiveMainloopFwdSm90ILi2EN4cute5tupleIJNS5_1CILi1EEES8_S8_EEENS6_IJNS7_ILi128EEESA_SA_EEELi128ENS_6half_tEfNS_4arch4Sm90ELb0ELb0ELb1ELb1ELb1ELb0ELb0ELb1ELb1ELb1ELb1ELb0EEENS1_21CollectiveEpilogueFwdISB_S9_SC_SE_Li256ELb1ELb1ELb1ELb0EEENS1_36VarlenDynamicPersistentTileSchedulerILi128ELi128ELi256ELi128ELb1ELb1ELb1ELb0ELb1ELb1EEEEEEEEEvNT_6ParamsE,@function
        .size           _ZN7cutlass13device_kernelIN5flash11enable_sm90INS1_16FlashAttnFwdSm90INS1_25CollectiveMainloopFwdSm90ILi2EN4cute5tupleIJNS5_1CILi1EEES8_S8_EEENS6_IJNS7_ILi128EEESA_SA_EEELi128ENS_6half_tEfNS_4arch4Sm90ELb0ELb0ELb1ELb1ELb1ELb0ELb0ELb1ELb1ELb1ELb1ELb0EEENS1_21CollectiveEpilogueFwdISB_S9_SC_SE_Li256ELb1ELb1ELb1ELb0EEENS1_36VarlenDynamicPersistentTileSchedulerILi128ELi128ELi256ELi128ELb1ELb1ELb1ELb0ELb1ELb1EEEEEEEEEvNT_6ParamsE,(.L_x_15989 - _ZN7cutlass13device_kernelIN5flash11enable_sm90INS1_16FlashAttnFwdSm90INS1_25CollectiveMainloopFwdSm90ILi2EN4cute5tupleIJNS5_1CILi1EEES8_S8_EEENS6_IJNS7_ILi128EEESA_SA_EEELi128ENS_6half_tEfNS_4arch4Sm90ELb0ELb0ELb1ELb1ELb1ELb0ELb0ELb1ELb1ELb1ELb1ELb0EEENS1_21CollectiveEpilogueFwdISB_S9_SC_SE_Li256ELb1ELb1ELb1ELb0EEENS1_36VarlenDynamicPersistentTileSchedulerILi128ELi128ELi256ELi128ELb1ELb1ELb1ELb0ELb1ELb1EEEEEEEEEvNT_6ParamsE)
        .other          _ZN7cutlass13device_kernelIN5flash11enable_sm90INS1_16FlashAttnFwdSm90INS1_25CollectiveMainloopFwdSm90ILi2EN4cute5tupleIJNS5_1CILi1EEES8_S8_EEENS6_IJNS7_ILi128EEESA_SA_EEELi128ENS_6half_tEfNS_4arch4Sm90ELb0ELb0ELb1ELb1ELb1ELb0ELb0ELb1ELb1ELb1ELb1ELb0EEENS1_21CollectiveEpilogueFwdISB_S9_SC_SE_Li256ELb1ELb1ELb1ELb0EEENS1_36VarlenDynamicPersistentTileSchedulerILi128ELi128ELi256ELi128ELb1ELb1ELb1ELb0ELb1ELb1EEEEEEEEEvNT_6ParamsE,@"STO_CUDA_ENTRY STV_DEFAULT"
_ZN7cutlass13device_kernelIN5flash11enable_sm90INS1_16FlashAttnFwdSm90INS1_25CollectiveMainloopFwdSm90ILi2EN4cute5tupleIJNS5_1CILi1EEES8_S8_EEENS6_IJNS7_ILi128EEESA_SA_EEELi128ENS_6half_tEfNS_4arch4Sm90ELb0ELb0ELb1ELb1ELb1ELb0ELb0ELb1ELb1ELb1ELb1ELb0EEENS1_21CollectiveEpilogueFwdISB_S9_SC_SE_Li256ELb1ELb1ELb1ELb0EEENS1_36VarlenDynamicPersistentTileSchedulerILi128ELi128ELi256ELi128ELb1ELb1ELb1ELb0ELb1ELb1EEEEEEEEEvNT_6ParamsE:
[----:B------:R-:W0:Y:S02]  /*0000*/  LDC R1, c[0x0][0x28] ;  /* 0x00000a00ff017b82 */ /* 0x000e240000000800 */
[----:B0-----:R-:W-:Y:S01]  /*0010*/  VIADD R1, R1, 0xffffffd8 ;  /* 0xffffffd801017836 */ /* 0x001fe20000000000 */
[----:B------:R-:W0:Y:S01]  /*0020*/  S2R R3, SR_TID.X ;  /* 0x0000000000037919 */ /* 0x000e220000002100 */
[----:B------:R-:W-:Y:S01]  /*0030*/  ELECT P0, URZ, PT ;  /* 0x00000000003f782f */ /* 0x000fe20003800000 */
[----:B------:R-:W-:Y:S01]  /*0040*/  UMOV UR4, 0x80 ;  /* 0x0000008000047882 */ /* 0x000fe20000000000 */
[----:B------:R-:W-:Y:S01]  /*0050*/  UMOV UR7, 0x100 ;  /* 0x0000010000077882 */ /* 0x000fe20000000000 */
[--C-:B0-----:R-:W-:Y:S02]  /*0060*/  SHF.R.U32.HI R0, RZ, 0x5, R3.reuse ;  /* 0x00000005ff007819 */ /* 0x101fe40000011603 */
[----:B------:R-:W-:-:S03]  /*0070*/  SHF.R.U32.HI R3, RZ, 0x7, R3 ;  /* 0x00000007ff037819 */ /* 0x000fc60000011603 */
[----:B------:R-:W0:Y:S02]  /*0080*/  SHFL.IDX PT, R2, R0, RZ, 0x1f ;  /* 0x00001fff00027589 */ /* 0x000e2400000e0000 */
[C---:B0-----:R-:W-:Y:S02]  /*0090*/  ISETP.NE.OR P0, PT, R2.reuse, RZ, !P0 ;  /* 0x000000ff0200720c */ /* 0x041fe40004705670 */
[----:B------:R-:W-:Y:S02]  /*00a0*/  ISETP.NE.AND P1, PT, R2, RZ, PT ;  /* 0x000000ff0200720c */ /* 0x000fe40003f25270 */
[----:B------:R0:W1:Y:S09]  /*00b0*/  SHFL.IDX PT, R2, R3, RZ, 0x1f ;  /* 0x00001fff03027589 */ /* 0x00007200000e0000 */
[----:B------:R-:W-:Y:S01]  /*00c0*/  VOTEU.ALL UP0, P0 ;  /* 0x00000000003f7886 */ /* 0x000fe20000000000 */
[----:B------:R-:W-:-:S04]  /*00d0*/  VOTEU.ALL UP1, P0 ;  /* 0x00000000003f7886 */ /* 0x000fc80000020000 */
[----:B------:R-:W2:Y:S01]  /*00e0*/  @!UP0 S2UR UR8, SR_CgaCtaId ;  /* 0x00000000000889c3 */ /* 0x000ea20000008800 */
[----:B------:R-:W-:Y:S01]  /*00f0*/  @!UP0 UMOV UR6, 0x400 ;  /* 0x0000040000068882 */ /* 0x000fe20000000000 */
[----:B------:R-:W-:-:S04]  /*0100*/  @!UP0 UIADD3 UR4, -UR4, 0x100000, URZ ;  /* 0x0010000004048890 */ /* 0x000fc8000fffe13f */
[----:B------:R-:W-:Y:S02]  /*0110*/  @!UP0 USHF.L.U32 UR5, UR4, 0xb, URZ ;  /* 0x0000000b04058899 */ /* 0x000fe4000800063f */
[----:B------:R-:W-:Y:S02]  /*0120*/  @!UP0 USHF.L.U32 UR4, UR4, 0x1, URZ ;  /* 0x0000000104048899 */ /* 0x000fe4000800063f */
[----:B--2---:R-:W-:Y:S02]  /*0130*/  @!UP0 ULEA UR8, UR8, UR6, 0x18 ;  /* 0x0000000608088291 */ /* 0x004fe4000f8ec03f */
        /* <DEDUP_REMOVED lines=25> */
.L_x_6675:
        /* <DEDUP_REMOVED lines=22> */
.L_x_6676:
        /* <DEDUP_REMOVED lines=18> */
.L_x_6677:
        /* <DEDUP_REMOVED lines=22> */
.L_x_6678:
        /* <DEDUP_REMOVED lines=22> */
.L_x_6679:
[----:B------:R-:W-:Y:S01]  /*0810*/  ISETP.NE.AND P0, PT, R2, RZ, PT ;  /* 0x000000ff0200720c */ /* 0x000fe20003f05270 */
[----:B------:R-:W-:Y:S01]  /*0820*/  IMAD.MOV.U32 R2, RZ, RZ, 0x1 ;  /* 0x00000001ff027424 */ /* 0x000fe200078e00ff */
[----:B------:R-:W-:Y:S01]  /*0830*/  NOP ;  /* 0x0000000000007918 */ /* 0x000fe20000000000 */
[----:B------:R-:W-:-:S03]  /*0840*/  ULDC.64 UR36, c[0x0][0x208] ;  /* 0x0000820000247ab9 */ /* 0x000fc60000000a00 */
[----:B------:R-:W-:-:S05]  /*0850*/  SEL R2, R2, 0x2, !P0 ;  /* 0x0000000202027807 */ /* 0x000fca0004000000 */
[----:B------:R0:W-:Y:S02]  /*0860*/  STL [R1+0x4], R2 ;  /* 0x0000040201007387 */ /* 0x0001e40000100800 */
[----:B01234-:R-:W-:Y:S06]  /*0870*/  BAR.SYNC.DEFER_BLOCKING 0x0 ;  /* 0x0000000000007b1d */ /* 0x01ffec0000010000 */
[----:B------:R-:W-:Y:S05]  /*0880*/  @!P0 BRA `(.L_x_6680) ;  /* 0x0000009c00388947 */ /* 0x000fea0003800000 */
.L_x_6681:
[----:B------:R-:W-:-:S08]  /*0890*/  NOP ;  /* 0x0000000000007918 */ /* 0x000fd00000000000 */
[----:B------:R-:W0:Y:S02]  /*08a0*/  USETMAXREG.TRY_ALLOC.CTAPOOL UP0, 0xe8 ;  /* 0x000000e8000079c8 */ /* 0x000e240008000600 */
[----:B0-----:R-:W-:-:S13]  /*08b0*/  PLOP3.LUT P0, PT, PT, PT, UP0, 0x80, 0x0 ;  /* 0x000000000000781c */ /* 0x001fda0003f0f008 */
[----:B------:R-:W-:Y:S05]  /*08c0*/  @!P0 BRA `(.L_x_6681) ;  /* 0xfffffffc00f08947 */ /* 0x000fea000383ffff */
[----:B------:R-:W0:Y:S01]  /*08d0*/  S2R R2, SR_TID.X ;  /* 0x0000000000027919 */ /* 0x000e220000002100 */
[----:B------:R-:W1:Y:S01]  /*08e0*/  S2UR UR5, SR_CgaCtaId ;  /* 0x00000000000579c3 */ /* 0x000e620000008800 */
[----:B------:R-:W-:-:S07]  /*08f0*/  UMOV UR4, 0x400 ;  /* 0x0000040000047882 */ /* 0x000fce0000000000 */
[----:B------:R-:W-:Y:S06]  /*0900*/  BAR.ARV 0x8, 0x180 ;  /* 0x0206000000007b1d */ /* 0x000fec0000002000 */
[----:B-1----:R-:W-:Y:S01]  /*0910*/  ULEA UR4, UR5, UR4, 0x18 ;  /* 0x0000000405047291 */ /* 0x002fe2000f8ec03f */
[----:B0-----:R-:W-:-:S04]  /*0920*/  LOP3.LUT R0, R2, 0xffffff80, RZ, 0xc0, !PT ;  /* 0xffffff8002007812 */ /* 0x001fc800078ec0ff */
[----:B------:R-:W-:-:S13]  /*0930*/  ISETP.NE.AND P0, PT, R0, 0x80, PT ;  /* 0x000000800000780c */ /* 0x000fda0003f05270 */
[----:B------:R-:W-:Y:S08]  /*0940*/  @!P0 BAR.ARV 0x9, 0x100 ;  /* 0x0244000000008b1d */ /* 0x000ff00000002000 */
[----:B------:R-:W-:Y:S06]  /*0950*/  BAR.SYNC.DEFER_BLOCKING 0x5, 0x180 ;  /* 0x0146000000007b1d */ /* 0x000fec0000010000 */
[----:B------:R-:W0:Y:S01]  /*0960*/  LDS.128 R16, [UR4+0x288d0] ;  /* 0x0288d004ff107984 */ /* 0x000e220008000c00 */
[----:B------:R-:W-:Y:S01]  /*0970*/  ULDC UR4, c[0x0][0xc3c] ;  /* 0x00030f0000047ab9 */ /* 0x000fe20000000800 */
[----:B------:R-:W-:Y:S06]  /*0980*/  BAR.ARV 0x4, 0x180 ;  /* 0x0106000000007b1d */ /* 0x000fec0000002000 */
[----:B0-----:R-:W-:-:S13]  /*0990*/  ISETP.GE.AND P0, PT, R19, UR4, PT ;  /* 0x0000000413007c0c */ /* 0x001fda000bf06270 */
[----:B------:R-:W-:Y:S05]  /*09a0*/  @P0 EXIT ;  /* 0x000000000000094d */ /* 0x000fea0003800000 */
[----:B------:R-:W2:Y:S01]  /*09b0*/  LDL.LU R10, [R1+0x4] ;  /* 0x00000400010a7983 */ /* 0x000ea20000300800 */
[----:B------:R-:W-:-:S05]  /*09c0*/  VIADD R228, R2, 0xffffff80 ;  /* 0xffffff8002e47836 */ /* 0x000fca0000000000 */
[----:B------:R-:W-:-:S04]  /*09d0*/  SHF.R.S32.HI R3, RZ, 0x1f, R228 ;  /* 0x0000001fff037819 */ /* 0x000fc800000114e4 */
[----:B------:R-:W-:-:S04]  /*09e0*/  LEA.HI R5, R3, R228, RZ, 0x7 ;  /* 0x000000e403057211 */ /* 0x000fc800078f38ff */
[----:B------:R-:W-:-:S05]  /*09f0*/  LOP3.LUT R7, R5, 0xffffff80, RZ, 0xc0, !PT ;  /* 0xffffff8005077812 */ /* 0x000fca00078ec0ff */
[----:B------:R-:W-:-:S05]  /*0a00*/  IMAD.IADD R206, R228, 0x1, -R7 ;  /* 0x00000001e4ce7824 */ /* 0x000fca00078e0a07 */
[----:B------:R-:W-:-:S04]  /*0a10*/  SHF.R.S32.HI R11, RZ, 0x1f, R206 ;  /* 0x0000001fff0b7819 */ /* 0x000fc800000114ce */
[----:B------:R-:W-:-:S04]  /*0a20*/  LEA.HI R4, R11, R206, RZ, 0x2 ;  /* 0x000000ce0b047211 */ /* 0x000fc800078f10ff */
[--C-:B------:R-:W-:Y:S02]  /*0a30*/  SHF.R.S32.HI R6, RZ, 0x2, R4.reuse ;  /* 0x00000002ff067819 */ /* 0x100fe40000011404 */
[----:B------:R-:W-:Y:S02]  /*0a40*/  SHF.R.S32.HI R9, RZ, 0x1f, R4 ;  /* 0x0000001fff097819 */ /* 0x000fe40000011404 */
[----:B------:R-:W-:Y:S02]  /*0a50*/  LEA.HI R0, R3, R228, RZ, 0x4 ;  /* 0x000000e403007211 */ /* 0x000fe400078f20ff */
[----:B------:R-:W-:Y:S02]  /*0a60*/  LEA.HI R9, R9, R6, RZ, 0x3 ;  /* 0x0000000609097211 */ /* 0x000fe400078f18ff */
[----:B------:R-:W-:Y:S02]  /*0a70*/  LEA.HI R2, R3, R228, RZ, 0x5 ;  /* 0x000000e403027211 */ /* 0x000fe400078f28ff */
[----:B------:R-:W-:-:S02]  /*0a80*/  LOP3.LUT R13, R9, 0xfffffff8, RZ, 0xc0, !PT ;  /* 0xfffffff8090d7812 */ /* 0x000fc400078ec0ff */
[----:B------:R-:W-:Y:S01]  /*0a90*/  SHF.R.S32.HI R9, RZ, 0x4, R0 ;  /* 0x00000004ff097819 */ /* 0x000fe20000011400 */
[----:B------:R-:W-:Y:S01]  /*0aa0*/  IMAD.SHL.U32 R2, R2, 0x20, RZ ;  /* 0x0000002002027824 */ /* 0x000fe200078e00ff */
[C---:B------:R-:W-:Y:S02]  /*0ab0*/  LOP3.LUT R7, R0.reuse, 0x3fffff0, RZ, 0xc0, !PT ;  /* 0x03fffff000077812 */ /* 0x040fe400078ec0ff */
[----:B------:R-:W-:Y:S02]  /*0ac0*/  LEA.HI R0, R0, R9, RZ, 0x1 ;  /* 0x0000000900007211 */ /* 0x000fe400078f08ff */
[----:B------:R-:W-:Y:S01]  /*0ad0*/  LOP3.LUT R2, R2, 0xfffffc00, RZ, 0xc0, !PT ;  /* 0xfffffc0002027812 */ /* 0x000fe200078ec0ff */
[----:B------:R-:W-:Y:S01]  /*0ae0*/  IMAD.IADD R7, R228, 0x1, -R7 ;  /* 0x00000001e4077824 */ /* 0x000fe200078e0a07 */
[----:B------:R-:W-:Y:S02]  /*0af0*/  LEA.HI R8, R3, R228, RZ, 0x2 ;  /* 0x000000e403087211 */ /* 0x000fe400078f10ff */
[----:B------:R-:W-:-:S02]  /*0b00*/  LOP3.LUT R0, R0, 0x1ffffffe, RZ, 0xc0, !PT ;  /* 0x1ffffffe00007812 */ /* 0x000fc400078ec0ff */
[----:B------:R-:W-:Y:S01]  /*0b10*/  IADD3 R6, R6, -R13, RZ ;  /* 0x8000000d06067210 */ /* 0x000fe20007ffe0ff */
[----:B------:R-:W-:Y:S01]  /*0b20*/  IMAD R7, R7, 0x40, R2 ;  /* 0x0000004007077824 */ /* 0x000fe200078e0202 */
[----:B------:R-:W-:Y:S01]  /*0b30*/  LOP3.LUT R13, R8, 0xfffffffc, RZ, 0xc0, !PT ;  /* 0xfffffffc080d7812 */ /* 0x000fe200078ec0ff */
[----:B------:R-:W-:Y:S01]  /*0b40*/  IMAD.IADD R0, R9, 0x1, -R0 ;  /* 0x0000000109007824 */ /* 0x000fe200078e0a00 */
[----:B------:R-:W-:Y:S02]  /*0b50*/  SHF.R.S32.HI R222, RZ, 0x7, R5 ;  /* 0x00000007ffde7819 */ /* 0x000fe40000011405 */
[----:B------:R-:W-:Y:S01]  /*0b60*/  LEA.HI R3, R3, R228, RZ, 0x3 ;  /* 0x000000e403037211 */ /* 0x000fe200078f18ff */
[----:B------:R-:W-:Y:S01]  /*0b70*/  IMAD.IADD R13, R228, 0x1, -R13 ;  /* 0x00000001e40d7824 */ /* 0x000fe200078e0a0d */
[----:B------:R-:W-:Y:S01]  /*0b80*/  LOP3.LUT R9, R4, 0x7ffffffc, RZ, 0xc0, !PT ;  /* 0x7ffffffc04097812 */ /* 0x000fe200078ec0ff */
[----:B------:R-:W-:Y:S01]  /*0b90*/  IMAD R225, R0, 0x8, R7 ;  /* 0x0000000800e17824 */ /* 0x000fe200078e0207 */
[----:B------:R-:W-:-:S02]  /*0ba0*/  LEA.HI R11, R11, R206, RZ, 0x5 ;  /* 0x000000ce0b0b7211 */ /* 0x000fc400078f28ff */
[----:B------:R-:W-:Y:S02]  /*0bb0*/  LEA.HI R5, R5, R222, RZ, 0x1 ;  /* 0x000000de05057211 */ /* 0x000fe400078f08ff */
[----:B------:R-:W-:Y:S01]  /*0bc0*/  LOP3.LUT R7, R3, 0xfffffff8, RZ, 0xc0, !PT ;  /* 0xfffffff803077812 */ /* 0x000fe200078ec0ff */
[----:B------:R-:W-:Y:S01]  /*0bd0*/  IMAD.IADD R9, R206, 0x1, -R9 ;  /* 0x00000001ce097824 */ /* 0x000fe200078e0a09 */
[----:B------:R-:W-:Y:S02]  /*0be0*/  SHF.R.S32.HI R11, RZ, 0x5, R11 ;  /* 0x00000005ff0b7819 */ /* 0x000fe4000001140b */
[----:B------:R-:W-:Y:S01]  /*0bf0*/  LEA.HI R2, R13, R13, RZ, 0x1 ;  /* 0x0000000d0d027211 */ /* 0x000fe200078f08ff */
[----:B------:R-:W-:Y:S01]  /*0c00*/  IMAD.IADD R154, R228, 0x1, -R7 ;  /* 0x00000001e49a7824 */ /* 0x000fe200078e0a07 */
[----:B------:R-:W-:Y:S01]  /*0c10*/  LOP3.LUT R5, R5, 0x3fffffe, RZ, 0xc0, !PT ;  /* 0x03fffffe05057812 */ /* 0x000fe200078ec0ff */
[----:B------:R-:W-:Y:S01]  /*0c20*/  IMAD R6, R11, 0x10, R6 ;  /* 0x000000100b067824 */ /* 0x000fe200078e0206 */
[----:B------:R-:W-:Y:S01]  /*0c30*/  LOP3.LUT R2, R2, 0x1ffffffe, RZ, 0xc0, !PT ;  /* 0x1ffffffe02027812 */ /* 0x000fe200078ec0ff */
[----:B------:R-:W-:Y:S01]  /*0c40*/  IMAD.SHL.U32 R153, R154, 0x8, RZ ;  /* 0x000000089a997824 */ /* 0x000fe200078e00ff */
[----:B------:R-:W-:Y:S01]  /*0c50*/  SHF.L.U32 R203, R9, 0x1, RZ ;  /* 0x0000000109cb7819 */ /* 0x000fe200000006ff */
[----:B------:R-:W-:-:S02]  /*0c60*/  IMAD.IADD R5, R222, 0x1, -R5 ;  /* 0x00000001de057824 */ /* 0x000fc400078e0a05 */
[----:B------:R-:W-:Y:S01]  /*0c70*/  IMAD.IADD R2, R13, 0x1, -R2 ;  /* 0x000000010d027824 */ /* 0x000fe200078e0a02 */
[----:B------:R-:W-:Y:S01]  /*0c80*/  IADD3 R194, R203, 0x40, RZ ;  /* 0x00000040cbc27810 */ /* 0x000fe20007ffe0ff */
[----:B------:R-:W-:Y:S02]  /*0c90*/  IMAD R223, R5, 0x40, R6 ;  /* 0x0000004005df7824 */ /* 0x000fe400078e0206 */
[----:B------:R-:W-:Y:S02]  /*0ca0*/  VIADD R23, R153, 0x40 ;  /* 0x0000004099177836 */ /* 0x000fe40000000000 */
        /* <DEDUP_REMOVED lines=13> */
[----:B------:R-:W-:Y:S01]  /*0d80*/  VIADD R155, R203, 0x78 ;  /* 0x00000078cb9b7836 */ /* 0x000fe20000000000 */
[----:B------:R-:W-:Y:S01]  /*0d90*/  MOV R5, R17 ;  /* 0x0000001100057202 */ /* 0x000fe20000000f00 */
[----:B------:R-:W-:Y:S01]  /*0da0*/  IMAD.MOV.U32 R6, RZ, RZ, R18 ;  /* 0x000000ffff067224 */ /* 0x000fe200078e0012 */
[----:B------:R-:W-:Y:S01]  /*0db0*/  SHF.R.S32.HI R204, RZ, 0x3, R3 ;  /* 0x00000003ffcc7819 */ /* 0x000fe20000011403 */
[----:B------:R-:W-:Y:S01]  /*0dc0*/  IMAD.MOV.U32 R7, RZ, RZ, R19 ;  /* 0x000000ffff077224 */ /* 0x000fe200078e0013 */
[----:B------:R-:W-:Y:S01]  /*0dd0*/  SHF.R.S32.HI R227, RZ, 0x1f, R153 ;  /* 0x0000001fffe37819 */ /* 0x000fe20000011499 */
[----:B------:R-:W-:Y:S01]  /*0de0*/  IMAD.MOV.U32 R205, RZ, RZ, RZ ;  /* 0x000000ffffcd7224 */ /* 0x000fe200078e00ff */
        /* <DEDUP_REMOVED lines=16> */
[----:B------:R-:W-:Y:S01]  /*0ef0*/  LEA R224, R2, R223, 0x3 ;  /* 0x000000df02e07211 */ /* 0x000fe200078e18ff */
[----:B------:R-:W-:Y:S01]  /*0f00*/  UMOV UR38, URZ ;  /* 0x0000003f00267c82 */ /* 0x000fe20008000000 */
[----:B------:R-:W-:Y:S01]  /*0f10*/  UMOV UR39, URZ ;  /* 0x0000003f00277c82 */ /* 0x000fe20008000000 */
[----:B--2---:R-:W-:-:S07]  /*0f20*/  LOP3.LUT R152, R10, 0x1, RZ, 0xfc, !PT ;  /* 0x000000010a987812 */ /* 0x004fce00078efcff */
.L_x_6731:
[----:B0--34-:R-:W0:Y:S01]  /*0f30*/  LDC.64 R2, c[0x0][0xc88] ;  /* 0x00032200ff027b82 */ /* 0x019e220000000a00 */
[----:B------:R-:W-:-:S07]  /*0f40*/  ULDC.64 UR4, c[0x0][0xa28] ;  /* 0x00028a0000047ab9 */ /* 0x000fce0000000a00 */
[----:B--2---:R-:W1:Y:S08]  /*0f50*/  LDC.64 R10, c[0x0][0x418] ;  /* 0x00010600ff0a7b82 */ /* 0x004e700000000a00 */
[----:B------:R-:W2:Y:S01]  /*0f60*/  LDC R0, c[0x0][0x424] ;  /* 0x00010900ff007b82 */ /* 0x000ea20000000800 */
[----:B0-----:R-:W-:-:S07]  /*0f70*/  IMAD.WIDE R2, R7, 0x4, R2 ;  /* 0x0000000407027825 */ /* 0x001fce00078e0202 */
[----:B------:R-:W0:Y:S01]  /*0f80*/  LDC R13, c[0x0][0x2f0] ;  /* 0x0000bc00ff0d7b82 */ /* 0x000e220000000800 */
[----:B------:R-:W3:Y:S01]  /*0f90*/  LDG.E R22, desc[UR36][R2.64] ;  /* 0x0000002402167981 */ /* 0x000ee2000c1e1900 */
[----:B------:R-:W-:Y:S01]  /*0fa0*/  ISETP.NE.U32.AND P0, PT, RZ, UR4, PT ;  /* 0x00000004ff007c0c */ /* 0x000fe2000bf05070 */
[----:B------:R-:W-:-:S03]  /*0fb0*/  IMAD.MOV.U32 R7, RZ, RZ, RZ ;  /* 0x000000ffff077224 */ /* 0x000fc600078e00ff */
[----:B------:R-:W-:Y:S02]  /*0fc0*/  ISETP.NE.AND.EX P0, PT, RZ, UR5, PT, P0 ;  /* 0x00000005ff007c0c */ /* 0x000fe4000bf05300 */
[----:B---3--:R-:W-:-:S11]  /*0fd0*/  SHF.R.S32.HI R19, RZ, 0x1f, R22 ;  /* 0x0000001fff137819 */ /* 0x008fd60000011416 */
[----:B------:R-:W-:-:S04]  /*0fe0*/  @P0 LEA R8, P1, R22, UR4, 0x2 ;  /* 0x0000000416080c11 */ /* 0x000fc8000f8210ff */
[----:B------:R-:W-:Y:S01]  /*0ff0*/  @P0 LEA.HI.X R9, R22, UR5, R19, 0x2, P1 ;  /* 0x0000000516090c11 */ /* 0x000fe200088f1413 */
[----:B------:R-:W-:Y:S02]  /*1000*/  ULDC.64 UR4, c[0x0][0xa20] ;  /* 0x0002880000047ab9 */ /* 0x000fe40000000a00 */
[----:B------:R-:W-:Y:S02]  /*1010*/  ISETP.NE.U32.AND P1, PT, RZ, UR4, PT ;  /* 0x00000004ff007c0c */ /* 0x000fe4000bf25070 */
[----:B------:R3:W5:Y:S01]  /*1020*/  @P0 LDG.E R7, desc[UR36][R8.64] ;  /* 0x0000002408070981 */ /* 0x000762000c1e1900 */
[----:B-1----:R-:W-:Y:S02]  /*1030*/  ISETP.NE.U32.AND P0, PT, R10, RZ, PT ;  /* 0x000000ff0a00720c */ /* 0x002fe40003f05070 */
[----:B------:R-:W-:Y:S02]  /*1040*/  ISETP.NE.AND.EX P1, PT, RZ, UR5, PT, P1 ;  /* 0x00000005ff007c0c */ /* 0x000fe4000bf25310 */
[----:B------:R-:W-:-:S04]  /*1050*/  ISETP.NE.AND.EX P0, PT, R11, RZ, PT, P0 ;  /* 0x000000ff0b00720c */ /* 0x000fc80003f05300 */
[----:B--2---:R-:W-:-:S05]  /*1060*/  SEL R0, R0, 0x1, P0 ;  /* 0x0000000100007807 */ /* 0x004fca0000000000 */
[----:B0-----:R-:W-:Y:S02]  /*1070*/  IMAD R92, R0, R13, RZ ;  /* 0x0000000d005c7224 */ /* 0x001fe400078e02ff */
[----:B------:R-:W-:-:S04]  /*1080*/  @P1 LEA R2, P2, R22, UR4, 0x2 ;  /* 0x0000000416021c11 */ /* 0x000fc8000f8410ff */
[----:B------:R-:W-:-:S05]  /*1090*/  @P1 LEA.HI.X R3, R22, UR5, R19, 0x2, P2 ;  /* 0x0000000516031c11 */ /* 0x000fca00090f1413 */
[----:B------:R3:W5:Y:S01]  /*10a0*/  @P1 LDG.E R92, desc[UR36][R2.64] ;  /* 0x00000024025c1981 */ /* 0x000762000c1e1900 */
[----:B------:R-:W-:Y:S05]  /*10b0*/  @P1 BRA `(.L_x_6682) ;  /* 0x0000000000241947 */ /* 0x000fea0003800000 */
[----:B------:R-:W-:Y:S02]  /*10c0*/  ULDC.64 UR4, c[0x0][0xa08] ;  /* 0x0002820000047ab9 */ /* 0x000fe40000000a00 */
[----:B------:R-:W-:-:S04]  /*10d0*/  ISETP.NE.U32.AND P0, PT, RZ, UR4, PT ;  /* 0x00000004ff007c0c */ /* 0x000fc8000bf05070 */
[----:B------:R-:W-:-:S13]  /*10e0*/  ISETP.NE.AND.EX P0, PT, RZ, UR5, PT, P0 ;  /* 0x00000005ff007c0c */ /* 0x000fda000bf05300 */
[----:B------:R-:W-:Y:S05]  /*10f0*/  @!P0 BRA `(.L_x_6682) ;  /* 0x0000000000148947 */ /* 0x000fea0003800000 */
[----:B---3--:R-:W0:Y:S02]  /*1100*/  LDC.64 R2, c[0x0][0xa08] ;  /* 0x00028200ff027b82 */ /* 0x008e240000000a00 */
[----:B0-----:R-:W-:-:S05]  /*1110*/  IMAD.WIDE R2, R22, 0x4, R2 ;  /* 0x0000000416027825 */ /* 0x001fca00078e0202 */
[----:B-----5:R-:W2:Y:S04]  /*1120*/  LDG.E R92, desc[UR36][R2.64] ;  /* 0x00000024025c7981 */ /* 0x020ea8000c1e1900 */
[----:B------:R-:W2:Y:S02]  /*1130*/  LDG.E R9, desc[UR36][R2.64+0x4] ;  /* 0x0000042402097981 */ /* 0x000ea4000c1e1900 */
[----:B--2---:R-:W-:-:S07]  /*1140*/  IMAD.IADD R92, R9, 0x1, -R92 ;  /* 0x00000001095c7824 */ /* 0x004fce00078e0a5c */
.L_x_6682:
[----:B-----5:R-:W-:Y:S01]  /*1150*/  IMAD.IADD R92, R92, 0x1, -R7 ;  /* 0x000000015c5c7824 */ /* 0x020fe200078e0a07 */
[C---:B---3--:R-:W-:Y:S01]  /*1160*/  LOP3.LUT R2, R6.reuse, 0xff000000, RZ, 0xc0, !PT ;  /* 0xff00000006027812 */ /* 0x048fe200078ec0ff */
[----:B------:R-:W-:Y:S01]  /*1170*/  IMAD.MOV.U32 R88, RZ, RZ, RZ ;  /* 0x000000ffff587224 */ /* 0x000fe200078e00ff */
[----:B------:R-:W-:Y:S01]  /*1180*/  LOP3.LUT R0, R6, 0xff0000, RZ, 0xc0, !PT ;  /* 0x00ff000006007812 */ /* 0x000fe200078ec0ff */
[C---:B------:R-:W-:Y:S01]  /*1190*/  VIADD R4, R92.reuse, 0x7f ;  /* 0x0000007f5c047836 */ /* 0x040fe20000000000 */
[----:B------:R-:W-:Y:S02]  /*11a0*/  ISETP.GE.AND P0, PT, R92, 0x1, PT ;  /* 0x000000015c00780c */ /* 0x000fe40003f06270 */
[----:B------:R-:W-:Y:S02]  /*11b0*/  SHF.R.U32.HI R3, RZ, 0x8, R2 ;  /* 0x00000008ff037819 */ /* 0x000fe40000011602 */
[----:B------:R-:W-:Y:S02]  /*11c0*/  SHF.R.S32.HI R7, RZ, 0x1f, R4 ;  /* 0x0000001fff077819 */ /* 0x000fe40000011404 */
[----:B------:R-:W-:-:S02]  /*11d0*/  LEA.HI R0, R0, R3, RZ, 0x10 ;  /* 0x0000000300007211 */ /* 0x000fc400078f80ff */
[----:B------:R-:W-:Y:S02]  /*11e0*/  LEA.HI R7, R7, R4, RZ, 0x7 ;  /* 0x0000000407077211 */ /* 0x000fe400078f38ff */
[----:B------:R-:W-:Y:S02]  /*11f0*/  LOP3.LUT R202, R0, 0xff, RZ, 0xc0, !PT ;  /* 0x000000ff00ca7812 */ /* 0x000fe400078ec0ff */
[----:B------:R-:W-:Y:S02]  /*1200*/  SHF.R.U32.HI R18, RZ, 0x10, R0 ;  /* 0x00000010ff127819 */ /* 0x000fe40000011600 */
[----:B------:R-:W-:Y:S01]  /*1210*/  SHF.R.S32.HI R8, RZ, 0x7, R7 ;  /* 0x00000007ff087819 */ /* 0x000fe20000011407 */
[----:B------:R-:W-:Y:S06]  /*1220*/  @!P0 BRA `(.L_x_6683) ;  /* 0x0000000000788947 */ /* 0x000fec0003800000 */
[----:B------:R-:W0:Y:S01]  /*1230*/  LDC R3, c[0x0][0x9f0] ;  /* 0x00027c00ff037b82 */ /* 0x000e220000000800 */
[----:B------:R-:W-:-:S04]  /*1240*/  ISETP.NE.AND P0, PT, R18, RZ, PT ;  /* 0x000000ff1200720c */ /* 0x000fc80003f05270 */
[----:B0-----:R-:W-:-:S04]  /*1250*/  SEL R11, R18, R3, P0 ;  /* 0x00000003120b7207 */ /* 0x001fc80000000000 */
[-C--:B------:R-:W-:Y:S02]  /*1260*/  IABS R7, R11.reuse ;  /* 0x0000000b00077213 */ /* 0x080fe40000000000 */
[----:B------:R-:W-:Y:S02]  /*1270*/  IADD3 R0, R8, -0x1, R11 ;  /* 0xffffffff08007810 */ /* 0x000fe40007ffe00b */
[----:B------:R-:W0:Y:S01]  /*1280*/  I2F.RP R4, R7 ;  /* 0x0000000700047306 */ /* 0x000e220000209400 */
[----:B------:R-:W-:-:S04]  /*1290*/  IABS R12, R11 ;  /* 0x0000000b000c7213 */ /* 0x000fc80000000000 */
[----:B------:R-:W-:-:S03]  /*12a0*/  IADD3 R12, RZ, -R12, RZ ;  /* 0x8000000cff0c7210 */ /* 0x000fc60007ffe0ff */
        /* <DEDUP_REMOVED lines=22> */
.L_x_6683:
[-C--:B------:R-:W-:Y:S01]  /*1410*/  IMAD R17, R202, R88.reuse, RZ ;  /* 0x00000058ca117224 */ /* 0x080fe200078e02ff */
[----:B------:R-:W-:Y:S01]  /*1420*/  MOV R16, R5 ;  /* 0x0000000500107202 */ /* 0x000fe20000000f00 */
[----:B------:R-:W-:Y:S01]  /*1430*/  IMAD.MOV.U32 R3, RZ, RZ, RZ ;  /* 0x000000ffff037224 */ /* 0x000fe200078e00ff */
[----:B------:R-:W-:Y:S01]  /*1440*/  LOP3.LUT R2, R6, 0xffff, RZ, 0xc0, !PT ;  /* 0x0000ffff06027812 */ /* 0x000fe200078ec0ff */
[----:B------:R-:W-:Y:S01]  /*1450*/  IMAD.MOV.U32 R0, RZ, RZ, RZ ;  /* 0x000000ffff007224 */ /* 0x000fe200078e00ff */
[----:B------:R-:W-:Y:S02]  /*1460*/  VIADDMNMX R88, R17, R88, R8, PT ;  /* 0x0000005811587246 */ /* 0x000fe40003800108 */
[----:B------:R-:W-:Y:S02]  /*1470*/  CS2R R150, SRZ ;  /* 0x0000000000967805 */ /* 0x000fe4000001ff00 */
[----:B------:R-:W-:Y:S02]  /*1480*/  PLOP3.LUT P0, PT, PT, PT, PT, 0x80, 0x0 ;  /* 0x000000000000781c */ /* 0x000fe40003f0f070 */
[----:B------:R-:W-:-:S02]  /*1490*/  CS2R R64, SRZ ;  /* 0x0000000000407805 */ /* 0x000fc4000001ff00 */
[----:B------:R-:W-:Y:S02]  /*14a0*/  ISETP.GT.AND P1, PT, R88, R17, PT ;  /* 0x000000115800720c */ /* 0x000fe40003f24270 */
        /* <DEDUP_REMOVED lines=31> */
[----:B------:R-:W0:Y:S01]  /*16a0*/  SHFL.IDX PT, R0, R222, RZ, 0x1f ;  /* 0x00001fffde007589 */ /* 0x000e2200000e0000 */
[----:B------:R-:W1:Y:S01]  /*16b0*/  S2UR UR40, SR_CgaCtaId ;  /* 0x00000000002879c3 */ /* 0x000e620000008800 */
[----:B------:R-:W-:Y:S01]  /*16c0*/  UMOV UR5, 0x400 ;  /* 0x0000040000057882 */ /* 0x000fe20000000000 */
[----:B0-----:R-:W-:Y:S01]  /*16d0*/  R2UR UR41, R0 ;  /* 0x00000000002972ca */ /* 0x001fe200000e0000 */
[----:B-1----:R-:W-:-:S04]  /*16e0*/  ULEA UR42, UR40, UR5, 0x18 ;  /* 0x00000005282a7291 */ /* 0x002fc8000f8ec03f */
[----:B------:R-:W-:-:S04]  /*16f0*/  UIADD3 UR5, UR42, 0x10400, URZ ;  /* 0x000104002a057890 */ /* 0x000fc8000fffe03f */
[----:B------:R-:W-:-:S04]  /*1700*/  ULOP3.LUT UP0, URZ, UR5, 0x3ff, URZ, 0xc0, !UPT ;  /* 0x000003ff053f7892 */ /* 0x000fc8000f80c03f */
[----:B------:R-:W-:Y:S02]  /*1710*/  ULEA.HI UR4, UR41, UR41, URZ, 0x1 ;  /* 0x0000002929047291 */ /* 0x000fe4000f8f083f */
[----:B------:R-:W-:Y:S02]  /*1720*/  PLOP3.LUT P0, PT, PT, PT, UP0, 0x80, 0x0 ;  /* 0x000000000000781c */ /* 0x000fe40003f0f008 */
        /* <DEDUP_REMOVED lines=22> */
.L_x_6685:
[----:B------:R-:W-:Y:S02]  /*1890*/  LEA.HI R0, R205, R205, RZ, 0x1 ;  /* 0x000000cdcd007211 */ /* 0x000fe400078f08ff */
[----:B------:R-:W-:Y:S02]  /*18a0*/  ISETP.NE.AND P0, PT, R152, 0x3, PT ;  /* 0x000000039800780c */ /* 0x000fe40003f05270 */
[----:B------:R-:W-:-:S05]  /*18b0*/  LOP3.LUT R0, R0, 0xfffffffe, RZ, 0xc0, !PT ;  /* 0xfffffffe00007812 */ /* 0x000fca00078ec0ff */
[----:B------:R-:W-:-:S05]  /*18c0*/  IMAD.IADD R0, R205, 0x1, -R0 ;  /* 0x00000001cd007824 */ /* 0x000fca00078e0a00 */
[----:B------:R-:W-:-:S04]  /*18d0*/  SHF.L.U32 R0, R0, 0x1f, RZ ;  /* 0x0000001f00007819 */ /* 0x000fc800000006ff */
[----:B------:R-:W0:Y:S02]  /*18e0*/  SYNCS.PHASECHK.TRANS64.TRYWAIT P1, [UR42+0x28800], R0 ;  /* 0x02880000ff0075a7 */ /* 0x000e24000802016a */
[----:B0-----:R-:W-:Y:S05]  /*18f0*/  @!P1 BRA `(.L_x_6686) ;  /* 0x000000e400c09947 */ /* 0x001fea0003800000 */
.L_x_6816:
[----:B------:R-:W-:Y:S05]  /*1900*/  @!P0 BRA `(.L_x_6687) ;  /* 0x0000000000048947 */ /* 0x000fea0003800000 */
[----:B------:R-:W-:Y:S01]  /*1910*/  BPT.TRAP 0x1 ;  /* 0x000000040000795c */ /* 0x000fe20000300000 */
.L_x_6687:
[----:B0-----:R-:W-:Y:S02]  /*1920*/  IMAD.U32 R0, RZ, RZ, UR39 ;  /* 0x00000027ff007e24 */ /* 0x001fe4000f8e00ff */
[----:B------:R-:W-:-:S03]  /*1930*/  IMAD.U32 R3, RZ, RZ, UR38 ;  /* 0x00000026ff037e24 */ /* 0x000fc6000f8e00ff */
[----:B------:R-:W-:Y:S02]  /*1940*/  LEA R0, R0, UR42, 0x3 ;  /* 0x0000002a00007c11 */ /* 0x000fe4000f8e18ff */
[----:B------:R-:W-:-:S04]  /*1950*/  SHF.L.U32 R3, R3, 0x1f, RZ ;  /* 0x0000001f03037819 */ /* 0x000fc800000006ff */
[----:B------:R0:W1:Y:S01]  /*1960*/  SYNCS.PHASECHK.TRANS64.TRYWAIT P1, [R0+URZ+0x28830], R3 ;  /* 0x02883003000075a7 */ /* 0x000062000802017f */
[----:B------:R-:W-:Y:S05]  /*1970*/  @!P0 BRA `(.L_x_6688) ;  /* 0x0000000000048947 */ /* 0x000fea0003800000 */
[----:B------:R-:W-:Y:S01]  /*1980*/  BPT.TRAP 0x1 ;  /* 0x000000040000795c */ /* 0x000fe20000300000 */
.L_x_6688:
[----:B------:R-:W-:Y:S01]  /*1990*/  MOV R151, RZ ;  /* 0x000000ff00977202 */ /* 0x000fe20000000f00 */
[----:B-1----:R-:W-:Y:S06]  /*19a0*/  @P1 BRA `(.L_x_6689) ;  /* 0x0000000000081947 */ /* 0x002fec0003800000 */
[----:B------:R-:W1:Y:S02]  /*19b0*/  SYNCS.PHASECHK.TRANS64.TRYWAIT P1, [R0+URZ+0x28830], R3 ;  /* 0x02883003000075a7 */ /* 0x000e64000802017f */
[----:B-1----:R-:W-:Y:S05]  /*19c0*/  @!P1 BRA `(.L_x_6690) ;  /* 0x000000e400a49947 */ /* 0x002fea0003800000 */
.L_x_6689:
[----:B------:R-:W-:Y:S05]  /*19d0*/  WARPSYNC.ALL ;  /* 0x0000000000007948 */ /* 0x000fea0003800000 */
[----:B------:R-:W-:Y:S01]  /*19e0*/  UIADD3 UR4, UR42, 0x18400, URZ ;  /* 0x000184002a047890 */ /* 0x000fe2000fffe03f */
[----:B------:R-:W-:Y:S01]  /*19f0*/  WARPGROUP.ARRIVE ;  /* 0x00000000000079c5 */ /* 0x000fe20000000000 */
[----:B------:R-:W-:Y:S02]  /*1a00*/  ULOP3.LUT UR32, UR43, 0x10000, URZ, 0xfc, !UPT ;  /* 0x000100002b207892 */ /* 0x000fe4000f8efc3f */
[----:B------:R-:W-:Y:S01]  /*1a10*/  USHF.R.U32.HI UR4, URZ, 0x4, UR4 ;  /* 0x000000043f047899 */ /* 0x000fe20008011604 */
[----:B------:R-:W-:Y:S01]  /*1a20*/  UMOV UR33, 0x40000040 ;  /* 0x4000004000217882 */ /* 0x000fe20000000000 */
[----:B------:R-:W-:-:S02]  /*1a30*/  UMOV UR35, 0x40000040 ;  /* 0x4000004000237882 */ /* 0x000fc40000000000 */
[----:B------:R-:W-:Y:S01]  /*1a40*/  ULOP3.LUT UR4, UR4, 0x3fff, URZ, 0xc0, !UPT ;  /* 0x00003fff04047892 */ /* 0x000fe2000f8ec03f */
[----:B------:R-:W-:Y:S01]  /*1a50*/  UMOV UR5, 0x40000040 ;  /* 0x4000004000057882 */ /* 0x000fe20000000000 */
[----:B------:R-:W-:Y:S02]  /*1a60*/  UMOV UR7, 0x40000040 ;  /* 0x4000004000077882 */ /* 0x000fe40000000000 */
[----:B------:R-:W-:Y:S02]  /*1a70*/  ULOP3.LUT UR42, UR4, 0x10000, URZ, 0xfc, !UPT ;  /* 0x00010000042a7892 */ /* 0x000fe4000f8efc3f */
[----:B------:R-:W-:Y:S02]  /*1a80*/  UIADD3 UR4, UR32, 0x2, URZ ;  /* 0x0000000220047890 */ /* 0x000fe4000fffe03f */
[----:B------:R-:W-:Y:S02]  /*1a90*/  ULEA UR34, UR39, UR42, 0xb ;  /* 0x0000002a27227291 */ /* 0x000fe4000f8e583f */
[----:B------:R-:W-:-:S02]  /*1aa0*/  UIADD3 UR8, UR32, 0x4, URZ ;  /* 0x0000000420087890 */ /* 0x000fc4000fffe03f */
[----:B------:R-:W-:Y:S02]  /*1ab0*/  UIADD3 UR6, UR34, 0x2, URZ ;  /* 0x0000000222067890 */ /* 0x000fe4000fffe03f */
[----:B------:R-:W-:Y:S01]  /*1ac0*/  UIADD3 UR10, UR34, 0x4, URZ ;  /* 0x00000004220a7890 */ /* 0x000fe2000fffe03f */
[----:B------:R-:W-:Y:S02]  /*1ad0*/  UMOV UR9, 0x40000040 ;  /* 0x4000004000097882 */ /* 0x000fe40000000000 */
[----:B------:R-:W-:Y:S01]  /*1ae0*/  HGMMA.64x128x16.F32 R24, gdesc[UR32], RZ, !UPT, gsb0 ;  /* 0x01e00000201879f0 */ /* 0x000fe2000c0008ff */
        /* <DEDUP_REMOVED lines=43> */
[----:B------:R-:W-:Y:S05]  /*1da0*/  @!P0 BRA `(.L_x_6691) ;  /* 0x0000000000048947 */ /* 0x000fea0003800000 */
[----:B------:R-:W-:Y:S01]  /*1db0*/  BPT.TRAP 0x1 ;  /* 0x000000040000795c */ /* 0x000fe20000300000 */
.L_x_6691:
[----:B------:R-:W-:Y:S01]  /*1dc0*/  ULDC UR6, c[0x0][0x9d8] ;  /* 0x0002760000067ab9 */ /* 0x000fe20000000800 */
[----:B------:R-:W-:Y:S01]  /*1dd0*/  ULDC UR7, c[0x0][0x988] ;  /* 0x0002620000077ab9 */ /* 0x000fe20000000800 */
[----:B------:R-:W-:Y:S01]  /*1de0*/  FMUL.FTZ R5, R24, UR6 ;  /* 0x0000000618057c20 */ /* 0x000fe20008410000 */
[----:B------:R-:W-:Y:S01]  /*1df0*/  FMUL.FTZ R6, R25, UR6 ;  /* 0x0000000619067c20 */ /* 0x000fe20008410000 */
[----:B------:R-:W-:Y:S01]  /*1e00*/  FMUL.FTZ R11, R28, UR6 ;  /* 0x000000061c0b7c20 */ /* 0x000fe20008410000 */
[----:B------:R-:W-:Y:S01]  /*1e10*/  FMUL.FTZ R12, R29, UR6 ;  /* 0x000000061d0c7c20 */ /* 0x000fe20008410000 */
[----:B------:R-:W-:Y:S01]  /*1e20*/  FMUL.FTZ R54, R54, UR6 ;  /* 0x0000000636367c20 */ /* 0x000fe20008410000 */
[----:B------:R-:W-:Y:S01]  /*1e30*/  IADD3 R25, R92, 0x80, -R203 ;  /* 0x000000805c197810 */ /* 0x000fe20007ffe8cb */
[----:B------:R-:W2:Y:S01]  /*1e40*/  MUFU.TANH R5, R5 ;  /* 0x0000000500057308 */ /* 0x000ea20000002400 */
[----:B------:R-:W-:Y:S01]  /*1e50*/  FMUL.FTZ R32, R32, UR6 ;  /* 0x0000000620207c20 */ /* 0x000fe20008410000 */
[----:B------:R-:W-:Y:S01]  /*1e60*/  FMUL.FTZ R10, R35, UR6 ;  /* 0x00000006230a7c20 */ /* 0x000fe20008410000 */
[----:B01----:R-:W-:Y:S01]  /*1e70*/  FMUL.FTZ R3, R26, UR6 ;  /* 0x000000061a037c20 */ /* 0x003fe20008410000 */
        /* <DEDUP_REMOVED lines=29> */
[----:B0-----:R-:W-:-:S02]  /*2050*/  IMAD R54, R88, -0x80, R25 ;  /* 0xffffff8058367824 */ /* 0x001fc400078e0219 */
[----:B------:R-:W-:Y:S01]  /*2060*/  FMUL.FTZ R56, R56, UR6 ;  /* 0x0000000638387c20 */ /* 0x000fe20008410000 */
[----:B------:R-:W-:Y:S01]  /*2070*/  FMUL.FTZ R31, R50, UR6 ;  /* 0x00000006321f7c20 */ /* 0x000fe20008410000 */
[----:B------:R-:W-:Y:S01]  /*2080*/  FMUL.FTZ R57, R57, UR6 ;  /* 0x0000000639397c20 */ /* 0x000fe20008410000 */
[----:B------:R-:W-:Y:S01]  /*2090*/  FMUL.FTZ R28, R51, UR6 ;  /* 0x00000006331c7c20 */ /* 0x000fe20008410000 */
[----:B------:R-:W-:Y:S01]  /*20a0*/  ISETP.GT.AND P2, PT, R54, RZ, PT ;  /* 0x000000ff3600720c */ /* 0x000fe20003f44270 */
[----:B------:R-:W-:Y:S01]  /*20b0*/  FMUL.FTZ R60, R60, UR6 ;  /* 0x000000063c3c7c20 */ /* 0x000fe20008410000 */
[----:B------:R-:W0:Y:S01]  /*20c0*/  MUFU.TANH R32, R32 ;  /* 0x0000002000207308 */ /* 0x000e220000002400 */
[C---:B------:R-:W-:Y:S01]  /*20d0*/  ISETP.GT.AND P1, PT, R54.reuse, 0x1, PT ;  /* 0x000000013600780c */ /* 0x040fe20003f24270 */
[----:B------:R-:W-:Y:S01]  /*20e0*/  FMUL.FTZ R61, R61, UR6 ;  /* 0x000000063d3d7c20 */ /* 0x000fe20008410000 */
[C---:B------:R-:W-:Y:S01]  /*20f0*/  ISETP.GT.AND P6, PT, R54.reuse, 0x8, PT ;  /* 0x000000083600780c */ /* 0x040fe20003fc4270 */
[----:B------:R-:W-:Y:S01]  /*2100*/  FMUL.FTZ R75, R75, UR6 ;  /* 0x000000064b4b7c20 */ /* 0x000fe20008410000 */
[----:B--2---:R-:W-:Y:S01]  /*2110*/  FSEL R30, R5, -INF , P2 ;  /* 0xff800000051e7808 */ /* 0x004fe20001000000 */
[----:B------:R-:W-:Y:S01]  /*2120*/  FMUL.FTZ R39, R55, UR6 ;  /* 0x0000000637277c20 */ /* 0x000fe20008410000 */
[C---:B------:R-:W-:Y:S01]  /*2130*/  ISETP.GT.AND P5, PT, R54.reuse, 0x9, PT ;  /* 0x000000093600780c */ /* 0x040fe20003fa4270 */
[----:B------:R-:W1:Y:S01]  /*2140*/  MUFU.TANH R3, R3 ;  /* 0x0000000300037308 */ /* 0x000e620000002400 */
[----:B------:R-:W-:Y:S01]  /*2150*/  ISETP.GT.AND P4, PT, R54, 0x10, PT ;  /* 0x000000103600780c */ /* 0x000fe20003f84270 */
        /* <DEDUP_REMOVED lines=10> */
[----:B------:R-:W-:Y:S01]  /*2200*/  FMUL.FTZ R69, R69, UR6 ;  /* 0x0000000645457c20 */ /* 0x000fe20008410000 */
[----:B------:R-:W-:Y:S01]  /*2210*/  FMUL.FTZ R63, R63, UR6 ;  /* 0x000000063f3f7c20 */ /* 0x000fe20008410000 */
[----:B------:R-:W-:Y:S01]  /*2220*/  FMUL.FTZ R72, R72, UR6 ;  /* 0x0000000648487c20 */ /* 0x000fe20008410000 */
[----:B------:R-:W-:Y:S01]  /*2230*/  FMUL.FTZ R66, R66, UR6 ;  /* 0x0000000642427c20 */ /* 0x000fe20008410000 */
[----:B------:R0:W-:Y:S01]  /*2240*/  MUFU.TANH R46, R71 ;  /* 0x00000047002e7308 */ /* 0x0001e20000002400 */
        /* <DEDUP_REMOVED lines=8> */
[----:B0-----:R-:W-:Y:S01]  /*22d0*/  FSEL R71, R6, -INF , P1 ;  /* 0xff80000006477808 */ /* 0x001fe20000800000 */
[----:B------:R-:W-:Y:S01]  /*22e0*/  FMUL.FTZ R84, R84, UR6 ;  /* 0x0000000654547c20 */ /* 0x000fe20008410000 */
[----:B--2---:R-:W-:Y:S01]  /*22f0*/  FSEL R89, R15, -INF , P3 ;  /* 0xff8000000f597808 */ /* 0x004fe20001800000 */
[----:B------:R-:W-:Y:S01]  /*2300*/  FMUL.FTZ R78, R78, UR6 ;  /* 0x000000064e4e7c20 */ /* 0x000fe20008410000 */
[----:B------:R-:W-:Y:S01]  /*2310*/  FMNMX.FTZ R6, R30, R71, !PT ;  /* 0x000000471e067209 */ /* 0x000fe20007810000 */
[----:B------:R-:W-:Y:S01]  /*2320*/  FMUL.FTZ R79, R79, UR6 ;  /* 0x000000064f4f7c20 */ /* 0x000fe20008410000 */
[----:B------:R-:W-:Y:S01]  /*2330*/  FMUL.FTZ R82, R82, UR6 ;  /* 0x0000000652527c20 */ /* 0x000fe20008410000 */
[----:B------:R-:W0:Y:S01]  /*2340*/  MUFU.TANH R36, R36 ;  /* 0x0000002400247308 */ /* 0x000e220000002400 */
[----:B------:R-:W-:Y:S01]  /*2350*/  P2R R90, PR, RZ, 0x1 ;  /* 0x00000001ff5a7803 */ /* 0x000fe20000000000 */
[----:B------:R-:W-:Y:S01]  /*2360*/  FMUL.FTZ R83, R83, UR6 ;  /* 0x0000000653537c20 */ /* 0x000fe20008410000 */
[----:B------:R-:W-:Y:S01]  /*2370*/  FMUL.FTZ R86, R86, UR6 ;  /* 0x0000000656567c20 */ /* 0x000fe20008410000 */
[----:B------:R-:W-:Y:S01]  /*2380*/  FMUL.FTZ R87, R87, UR6 ;  /* 0x0000000657577c20 */ /* 0x000fe20008410000 */
[----:B------:R-:W-:Y:S01]  /*2390*/  R2UR UR6, R0 ;  /* 0x00000000000672ca */ /* 0x000fe200000e0000 */
[--C-:B------:R-:W-:Y:S01]  /*23a0*/  IMAD.MOV.U32 R150, RZ, RZ, R151.reuse ;  /* 0x000000ffff967224 */ /* 0x100fe200078e0097 */
[-C--:B------:R-:W-:Y:S01]  /*23b0*/  MOV R146, R151.reuse ;  /* 0x0000009700927202 */ /* 0x080fe20000000f00 */
[----:B------:R2:W-:Y:S01]  /*23c0*/  MUFU.TANH R115, R73 ;  /* 0x0000004900737308 */ /* 0x0005e20000002400 */
        /* <DEDUP_REMOVED lines=9> */
[----:B------:R-:W-:Y:S01]  /*2460*/  UIADD3 UR6, UR6, 0x28840, URZ ;  /* 0x0002884006067890 */ /* 0x000fe2000fffe03f */
[----:B0-----:R-:W-:Y:S01]  /*2470*/  FSEL R105, R36, -INF , P2 ;  /* 0xff80000024697808 */ /* 0x001fe20001000000 */
[----:B------:R-:W-:Y:S01]  /*2480*/  IMAD.U32 R36, RZ, RZ, UR7 ;  /* 0x00000007ff247e24 */ /* 0x000fe2000f8e00ff */
[----:B------:R-:W-:Y:S01]  /*2490*/  FMNMX.FTZ R6, R73, R6, !PT ;  /* 0x0000000649067209 */ /* 0x000fe20007810000 */
[----:B------:R-:W-:Y:S01]  /*24a0*/  UPRMT UR6, UR40, 0x654, UR6 ;  /* 0x0000065428067896 */ /* 0x000fe20008000006 */
[--C-:B------:R-:W-:Y:S01]  /*24b0*/  IMAD.MOV.U32 R145, RZ, RZ, R151.reuse ;  /* 0x000000ffff917224 */ /* 0x100fe200078e0097 */
[----:B------:R-:W0:Y:S01]  /*24c0*/  MUFU.TANH R37, R37 ;  /* 0x0000002500257308 */ /* 0x000e220000002400 */
[--C-:B------:R-:W-:Y:S01]  /*24d0*/  IMAD.MOV.U32 R144, RZ, RZ, R151.reuse ;  /* 0x000000ffff907224 */ /* 0x100fe200078e0097 */
[-C--:B------:R-:W-:Y:S01]  /*24e0*/  MOV R118, R151.reuse ;  /* 0x0000009700767202 */ /* 0x080fe20000000f00 */
[--C-:B------:R-:W-:Y:S01]  /*24f0*/  IMAD.MOV.U32 R143, RZ, RZ, R151.reuse ;  /* 0x000000ffff8f7224 */ /* 0x100fe200078e0097 */
[----:B------:R-:W-:Y:S01]  /*2500*/  MOV R104, R151 ;  /* 0x0000009700687202 */ /* 0x000fe20000000f00 */
[----:B------:R-:W-:-:S02]  /*2510*/  IMAD.MOV.U32 R142, RZ, RZ, R151 ;  /* 0x000000ffff8e7224 */ /* 0x000fc400078e0097 */
[----:B------:R-:W-:Y:S01]  /*2520*/  SYNCS.ARRIVE.TRANS64.RED.A1T0 RZ, [UR6], RZ ;  /* 0x000000ffffff79a7 */ /* 0x000fe20008100406 */
[----:B------:R2:W-:Y:S01]  /*2530*/  MUFU.TANH R123, R81 ;  /* 0x00000051007b7308 */ /* 0x0005e20000002400 */
[----:B-1----:R-:W-:Y:S01]  /*2540*/  FSEL R7, R7, -INF , P6 ;  /* 0xff80000007077808 */ /* 0x002fe20003000000 */
[--C-:B------:R-:W-:Y:S01]  /*2550*/  IMAD.MOV.U32 R141, RZ, RZ, R151.reuse ;  /* 0x000000ffff8d7224 */ /* 0x100fe200078e0097 */
[----:B------:R-:W-:Y:S01]  /*2560*/  ISETP.GT.AND P6, PT, R54, 0x20, PT ;  /* 0x000000203600780c */ /* 0x000fe20003fc4270 */
[--C-:B------:R-:W-:Y:S02]  /*2570*/  IMAD.MOV.U32 R140, RZ, RZ, R151.reuse ;  /* 0x000000ffff8c7224 */ /* 0x100fe400078e0097 */
[--C-:B------:R-:W-:Y:S02]  /*2580*/  IMAD.MOV.U32 R138, RZ, RZ, R151.reuse ;  /* 0x000000ffff8a7224 */ /* 0x100fe400078e0097 */
[----:B------:R-:W1:Y:S01]  /*2590*/  MUFU.TANH R8, R8 ;  /* 0x0000000800087308 */ /* 0x000e620000002400 */
[----:B--2---:R-:W-:Y:S01]  /*25a0*/  FSEL R81, R12, -INF , P5 ;  /* 0xff8000000c517808 */ /* 0x004fe20002800000 */
[--C-:B------:R-:W-:Y:S01]  /*25b0*/  IMAD.MOV.U32 R137, RZ, RZ, R151.reuse ;  /* 0x000000ffff897224 */ /* 0x100fe200078e0097 */
[----:B0-----:R-:W-:Y:S01]  /*25c0*/  FSEL R93, R37, -INF , P1 ;  /* 0xff800000255d7808 */ /* 0x001fe20000800000 */
        /* <DEDUP_REMOVED lines=9> */
[----:B------:R-:W2:Y:S01]  /*2660*/  MUFU.TANH R9, R9 ;  /* 0x0000000900097308 */ /* 0x000ea20000002400 */
[----:B------:R-:W-:Y:S01]  /*2670*/  FMNMX.FTZ R6, R105, R6, !PT ;  /* 0x0000000669067209 */ /* 0x000fe20007810000 */
[--C-:B------:R-:W-:Y:S01]  /*2680*/  IMAD.MOV.U32 R130, RZ, RZ, R151.reuse ;  /* 0x000000ffff827224 */ /* 0x100fe200078e0097 */
[----:B-1----:R-:W-:Y:S01]  /*2690*/  FSEL R5, R8, -INF , P5 ;  /* 0xff80000008057808 */ /* 0x002fe20002800000 */
[--C-:B------:R-:W-:Y:S01]  /*26a0*/  IMAD.MOV.U32 R129, RZ, RZ, R151.reuse ;  /* 0x000000ffff817224 */ /* 0x100fe200078e0097 */
[----:B------:R-:W-:Y:S01]  /*26b0*/  ISETP.GT.AND P5, PT, R54, 0x21, PT ;  /* 0x000000213600780c */ /* 0x000fe20003fa4270 */
[--C-:B------:R-:W-:Y:S01]  /*26c0*/  IMAD.MOV.U32 R128, RZ, RZ, R151.reuse ;  /* 0x000000ffff807224 */ /* 0x100fe200078e0097 */
[----:B------:R-:W-:Y:S01]  /*26d0*/  FMNMX.FTZ R6, R93, R6, !PT ;  /* 0x000000065d067209 */ /* 0x000fe20007810000 */
[----:B------:R-:W-:Y:S01]  /*26e0*/  MUFU.TANH R41, R41 ;  /* 0x0000002900297308 */ /* 0x000fe20000002400 */
[----:B0-----:R-:W-:Y:S01]  /*26f0*/  FSEL R103, R40, -INF , P6 ;  /* 0xff80000028677808 */ /* 0x001fe20003000000 */
[----:B------:R-:W-:-:S02]  /*2700*/  IMAD.MOV.U32 R126, RZ, RZ, R151 ;  /* 0x000000ffff7e7224 */ /* 0x000fc400078e0097 */
[--C-:B------:R-:W-:Y:S01]  /*2710*/  IMAD.MOV.U32 R124, RZ, RZ, R151.reuse ;  /* 0x000000ffff7c7224 */ /* 0x100fe200078e0097 */
[----:B------:R-:W-:Y:S01]  /*2720*/  FMNMX.FTZ R6, R103, R6, !PT ;  /* 0x0000000667067209 */ /* 0x000fe20007810000 */
[--C-:B------:R-:W-:Y:S02]  /*2730*/  IMAD.MOV.U32 R122, RZ, RZ, R151.reuse ;  /* 0x000000ffff7a7224 */ /* 0x100fe400078e0097 */
[----:B------:R-:W0:Y:S01]  /*2740*/  MUFU.TANH R10, R10 ;  /* 0x0000000a000a7308 */ /* 0x000e220000002400 */
[----:B--2---:R-:W-:Y:S01]  /*2750*/  FSEL R9, R9, -INF , P4 ;  /* 0xff80000009097808 */ /* 0x004fe20002000000 */
[--C-:B------:R-:W-:Y:S01]  /*2760*/  IMAD.MOV.U32 R120, RZ, RZ, R151.reuse ;  /* 0x000000ffff787224 */ /* 0x100fe200078e0097 */
[----:B------:R-:W-:Y:S01]  /*2770*/  ISETP.GT.AND P4, PT, R54, 0x28, PT ;  /* 0x000000283600780c */ /* 0x000fe20003f84270 */
[--C-:B------:R-:W-:Y:S02]  /*2780*/  IMAD.MOV.U32 R116, RZ, RZ, R151.reuse ;  /* 0x000000ffff747224 */ /* 0x100fe400078e0097 */
[----:B------:R-:W-:-:S02]  /*2790*/  IMAD.MOV.U32 R114, RZ, RZ, R151 ;  /* 0x000000ffff727224 */ /* 0x000fc400078e0097 */
[----:B------:R-:W1:Y:S01]  /*27a0*/  MUFU.TANH R44, R44 ;  /* 0x0000002c002c7308 */ /* 0x000e620000002400 */
[--C-:B------:R-:W-:Y:S02]  /*27b0*/  IMAD.MOV.U32 R112, RZ, RZ, R151.reuse ;  /* 0x000000ffff707224 */ /* 0x100fe400078e0097 */
[--C-:B------:R-:W-:Y:S02]  /*27c0*/  IMAD.MOV.U32 R110, RZ, RZ, R151.reuse ;  /* 0x000000ffff6e7224 */ /* 0x100fe400078e0097 */
[--C-:B------:R-:W-:Y:S02]  /*27d0*/  IMAD.MOV.U32 R108, RZ, RZ, R151.reuse ;  /* 0x000000ffff6c7224 */ /* 0x100fe400078e0097 */
[--C-:B------:R-:W-:Y:S01]  /*27e0*/  IMAD.MOV.U32 R106, RZ, RZ, R151.reuse ;  /* 0x000000ffff6a7224 */ /* 0x100fe200078e0097 */
[----:B------:R-:W2:Y:S01]  /*27f0*/  MUFU.TANH R13, R13 ;  /* 0x0000000d000d7308 */ /* 0x000ea20000002400 */
[----:B0-----:R-:W-:Y:S01]  /*2800*/  FSEL R11, R10, -INF , P3 ;  /* 0xff8000000a0b7808 */ /* 0x001fe20001800000 */
[--C-:B------:R-:W-:Y:S01]  /*2810*/  IMAD.MOV.U32 R102, RZ, RZ, R151.reuse ;  /* 0x000000ffff667224 */ /* 0x100fe200078e0097 */
[----:B------:R-:W-:Y:S01]  /*2820*/  ISETP.GT.AND P3, PT, R54, 0x29, PT ;  /* 0x000000293600780c */ /* 0x000fe20003f64270 */
[----:B------:R-:W-:-:S02]  /*2830*/  IMAD.MOV.U32 R100, RZ, RZ, R151 ;  /* 0x000000ffff647224 */ /* 0x000fc400078e0097 */
[--C-:B------:R-:W-:Y:S02]  /*2840*/  IMAD.MOV.U32 R98, RZ, RZ, R151.reuse ;  /* 0x000000ffff627224 */ /* 0x100fe400078e0097 */
[----:B------:R-:W0:Y:S01]  /*2850*/  MUFU.TANH R45, R45 ;  /* 0x0000002d002d7308 */ /* 0x000e220000002400 */
[----:B-1----:R-:W-:Y:S01]  /*2860*/  FSEL R101, R44, -INF , P4 ;  /* 0xff8000002c657808 */ /* 0x002fe20002000000 */
[--C-:B------:R-:W-:Y:S02]  /*2870*/  IMAD.MOV.U32 R96, RZ, RZ, R151.reuse ;  /* 0x000000ffff607224 */ /* 0x100fe400078e0097 */
[--C-:B------:R-:W-:Y:S02]  /*2880*/  IMAD.MOV.U32 R94, RZ, RZ, R151.reuse ;  /* 0x000000ffff5e7224 */ /* 0x100fe400078e0097 */
[----:B------:R-:W-:Y:S02]  /*2890*/  IMAD.MOV.U32 R92, RZ, RZ, R151 ;  /* 0x000000ffff5c7224 */ /* 0x000fe400078e0097 */
[----:B------:R-:W1:Y:S01]  /*28a0*/  MUFU.TANH R14, R14 ;  /* 0x0000000e000e7308 */ /* 0x000e620000002400 */
[----:B--2---:R-:W-:-:S02]  /*28b0*/  FSEL R13, R13, -INF , P2 ;  /* 0xff8000000d0d7808 */ /* 0x004fc40001000000 */
[----:B------:R-:W-:-:S05]  /*28c0*/  ISETP.GT.AND P2, PT, R54, 0x30, PT ;  /* 0x000000303600780c */ /* 0x000fca0003f44270 */
[----:B------:R-:W2:Y:S01]  /*28d0*/  MUFU.TANH R48, R48 ;  /* 0x0000003000307308 */ /* 0x000ea20000002400 */
[----:B0-----:R-:W-:-:S07]  /*28e0*/  FSEL R91, R45, -INF , P3 ;  /* 0xff8000002d5b7808 */ /* 0x001fce0001800000 */
[----:B------:R-:W0:Y:S01]  /*28f0*/  MUFU.TANH R20, R20 ;  /* 0x0000001400147308 */ /* 0x000e220000002400 */
[----:B-1----:R-:W-:Y:S02]  /*2900*/  FSEL R15, R14, -INF , P1 ;  /* 0xff8000000e0f7808 */ /* 0x002fe40000800000 */
[----:B------:R-:W-:Y:S02]  /*2910*/  ISETP.GT.AND P1, PT, R54, 0x31, PT ;  /* 0x000000313600780c */ /* 0x000fe40003f24270 */
[----:B------:R-:W-:-:S03]  /*2920*/  FMNMX.FTZ R14, R3, R4, !PT ;  /* 0x00000004030e7209 */ /* 0x000fc60007810000 */
[----:B------:R-:W1:Y:S01]  /*2930*/  MUFU.TANH R49, R49 ;  /* 0x0000003100317308 */ /* 0x000e620000002400 */
[----:B--2---:R-:W-:Y:S02]  /*2940*/  FSEL R99, R48, -INF , P2 ;  /* 0xff80000030637808 */ /* 0x004fe40001000000 */
[----:B------:R-:W-:-:S04]  /*2950*/  FMNMX.FTZ R14, R7, R14, !PT ;  /* 0x0000000e070e7209 */ /* 0x000fc80007810000 */
[----:B------:R-:W-:Y:S01]  /*2960*/  FMNMX.FTZ R14, R5, R14, !PT ;  /* 0x0000000e050e7209 */ /* 0x000fe20007810000 */
[----:B------:R2:W-:Y:S01]  /*2970*/  MUFU.TANH R127, R85 ;  /* 0x00000055007f7308 */ /* 0x0005e20000002400 */
[----:B0-----:R-:W-:Y:S02]  /*2980*/  FSEL R25, R20, -INF , P6 ;  /* 0xff80000014197808 */ /* 0x001fe40003000000 */
[----:B------:R-:W-:Y:S02]  /*2990*/  ISETP.GT.AND P6, PT, R54, 0x38, PT ;  /* 0x000000383600780c */ /* 0x000fe40003fc4270 */
[----:B------:R-:W-:Y:S02]  /*29a0*/  FMNMX.FTZ R14, R9, R14, !PT ;  /* 0x0000000e090e7209 */ /* 0x000fe40007810000 */
[----:B------:R-:W-:Y:S01]  /*29b0*/  FSEL R35, R35, -INF , P6 ;  /* 0xff80000023237808 */ /* 0x000fe20003000000 */
[----:B------:R-:W0:Y:S01]  /*29c0*/  MUFU.TANH R21, R21 ;  /* 0x0000001500157308 */ /* 0x000e220000002400 */
[----:B--2---:R-:W-:-:S02]  /*29d0*/  FSEL R85, R41, -INF , P5 ;  /* 0xff80000029557808 */ /* 0x004fc40002800000 */
[----:B-1----:R-:W-:Y:S02]  /*29e0*/  FSEL R95, R49, -INF , P1 ;  /* 0xff800000315f7808 */ /* 0x002fe40000800000 */
[----:B------:R-:W-:Y:S02]  /*29f0*/  FMNMX.FTZ R6, R85, R6, !PT ;  /* 0x0000000655067209 */ /* 0x000fe40007810000 */
[----:B------:R-:W-:Y:S01]  /*2a00*/  FMNMX.FTZ R14, R11, R14, !PT ;  /* 0x0000000e0b0e7209 */ /* 0x000fe20007810000 */
[----:B------:R-:W1:Y:S01]  /*2a10*/  MUFU.TANH R52, R52 ;  /* 0x0000003400347308 */ /* 0x000e620000002400 */
[----:B------:R-:W-:Y:S02]  /*2a20*/  FMNMX.FTZ R6, R101, R6, !PT ;  /* 0x0000000665067209 */ /* 0x000fe40007810000 */
[----:B------:R-:W-:Y:S02]  /*2a30*/  FMNMX.FTZ R14, R13, R14, !PT ;  /* 0x0000000e0d0e7209 */ /* 0x000fe40007810000 */
[----:B------:R-:W-:-:S02]  /*2a40*/  FMNMX.FTZ R6, R91, R6, !PT ;  /* 0x000000065b067209 */ /* 0x000fc40007810000 */
[----:B------:R-:W-:Y:S01]  /*2a50*/  FMNMX.FTZ R14, R15, R14, !PT ;  /* 0x0000000e0f0e7209 */ /* 0x000fe20007810000 */
[----:B------:R-:W2:Y:S01]  /*2a60*/  MUFU.TANH R26, R26 ;  /* 0x0000001a001a7308 */ /* 0x000ea20000002400 */
[----:B------:R-:W-:Y:S02]  /*2a70*/  FMNMX.FTZ R6, R99, R6, !PT ;  /* 0x0000000663067209 */ /* 0x000fe40007810000 */
[----:B0-----:R-:W-:Y:S02]  /*2a80*/  FSEL R21, R21, -INF , P5 ;  /* 0xff80000015157808 */ /* 0x001fe40002800000 */
[----:B------:R-:W-:Y:S02]  /*2a90*/  ISETP.GT.AND P5, PT, R54, 0x39, PT ;  /* 0x000000393600780c */ /* 0x000fe40003fa4270 */
[----:B------:R-:W-:Y:S01]  /*2aa0*/  FMNMX.FTZ R6, R95, R6, !PT ;  /* 0x000000065f067209 */ /* 0x000fe20007810000 */
[----:B------:R-:W-:Y:S01]  /*2ab0*/  MUFU.TANH R53, R53 ;  /* 0x0000003500357308 */ /* 0x000fe20000002400 */
[----:B-1----:R-:W-:-:S02]  /*2ac0*/  FSEL R97, R52, -INF , P6 ;  /* 0xff80000034617808 */ /* 0x002fc40003000000 */
[----:B------:R-:W-:Y:S02]  /*2ad0*/  ISETP.GT.AND P6, PT, R54, 0x50, PT ;  /* 0x000000503600780c */ /* 0x000fe40003fc4270 */
[----:B------:R-:W-:Y:S02]  /*2ae0*/  FMNMX.FTZ R6, R97, R6, !PT ;  /* 0x0000000661067209 */ /* 0x000fe40007810000 */
[----:B------:R-:W-:Y:S01]  /*2af0*/  FMNMX.FTZ R14, R25, R14, !PT ;  /* 0x0000000e190e7209 */ /* 0x000fe20007810000 */
[----:B------:R-:W0:Y:S01]  /*2b00*/  MUFU.TANH R24, R24 ;  /* 0x0000001800187308 */ /* 0x000e220000002400 */
[----:B--2---:R-:W-:Y:S02]  /*2b10*/  FSEL R27, R26, -INF , P4 ;  /* 0xff8000001a1b7808 */ /* 0x004fe40002000000 */
[----:B------:R-:W-:Y:S02]  /*2b20*/  ISETP.GT.AND P4, PT, R54, 0x40, PT ;  /* 0x000000403600780c */ /* 0x000fe40003f84270 */
[----:B------:R-:W-:-:S03]  /*2b30*/  FMNMX.FTZ R14, R21, R14, !PT ;  /* 0x0000000e150e7209 */ /* 0x000fc60007810000 */
[----:B------:R-:W-:Y:S01]  /*2b40*/  MUFU.TANH R56, R56 ;  /* 0x0000003800387308 */ /* 0x000fe20000002400 */
[----:B------:R-:W-:-:S07]  /*2b50*/  FMNMX.FTZ R14, R27, R14, !PT ;  /* 0x0000000e1b0e7209 */ /* 0x000fce0007810000 */
[----:B------:R-:W1:Y:S01]  /*2b60*/  MUFU.TANH R31, R31 ;  /* 0x0000001f001f7308 */ /* 0x000e620000002400 */
[----:B0-----:R-:W-:Y:S02]  /*2b70*/  FSEL R29, R24, -INF , P3 ;  /* 0xff800000181d7808 */ /* 0x001fe40001800000 */
[----:B------:R-:W-:Y:S02]  /*2b80*/  ISETP.GT.AND P3, PT, R54, 0x41, PT ;  /* 0x000000413600780c */ /* 0x000fe40003f64270 */
[----:B------:R-:W-:-:S03]  /*2b90*/  FMNMX.FTZ R14, R29, R14, !PT ;  /* 0x0000000e1d0e7209 */ /* 0x000fc60007810000 */
[----:B------:R-:W0:Y:S08]  /*2ba0*/  MUFU.TANH R57, R57 ;  /* 0x0000003900397308 */ /* 0x000e300000002400 */
[----:B------:R-:W2:Y:S01]  /*2bb0*/  MUFU.TANH R28, R28 ;  /* 0x0000001c001c7308 */ /* 0x000ea20000002400 */
[----:B-1----:R-:W-:Y:S02]  /*2bc0*/  FSEL R31, R31, -INF , P2 ;  /* 0xff8000001f1f7808 */ /* 0x002fe40001000000 */
[----:B------:R-:W-:-:S02]  /*2bd0*/  ISETP.GT.AND P2, PT, R54, 0x48, PT ;  /* 0x000000483600780c */ /* 0x000fc40003f44270 */
[----:B------:R-:W-:-:S03]  /*2be0*/  FMNMX.FTZ R14, R31, R14, !PT ;  /* 0x0000000e1f0e7209 */ /* 0x000fc60007810000 */
[----:B------:R-:W1:Y:S01]  /*2bf0*/  MUFU.TANH R60, R60 ;  /* 0x0000003c003c7308 */ /* 0x000e620000002400 */
[----:B0-----:R-:W-:-:S07]  /*2c00*/  FSEL R45, R57, -INF , P3 ;  /* 0xff800000392d7808 */ /* 0x001fce0001800000 */
[----:B------:R1:W-:Y:S01]  /*2c10*/  MUFU.TANH R34, R61 ;  /* 0x0000003d00227308 */ /* 0x0003e20000002400 */
[----:B--2---:R-:W-:Y:S02]  /*2c20*/  FSEL R33, R28, -INF , P1 ;  /* 0xff8000001c217808 */ /* 0x004fe40000800000 */
[----:B------:R-:W-:Y:S02]  /*2c30*/  ISETP.GT.AND P1, PT, R54, 0x49, PT ;  /* 0x000000493600780c */ /* 0x000fe40003f24270 */
[----:B------:R-:W-:-:S03]  /*2c40*/  FMNMX.FTZ R14, R33, R14, !PT ;  /* 0x0000000e210e7209 */ /* 0x000fc60007810000 */
[----:B------:R0:W-:Y:S01]  /*2c50*/  MUFU.TANH R50, R75 ;  /* 0x0000004b00327308 */ /* 0x0001e20000002400 */
[----:B-1----:R-:W-:Y:S02]  /*2c60*/  FSEL R61, R60, -INF , P2 ;  /* 0xff8000003c3d7808 */ /* 0x002fe40001000000 */
[----:B------:R-:W-:-:S05]  /*2c70*/  FMNMX.FTZ R14, R35, R14, !PT ;  /* 0x0000000e230e7209 */ /* 0x000fca0007810000 */
[----:B------:R-:W1:Y:S01]  /*2c80*/  MUFU.TANH R39, R39 ;  /* 0x0000002700277308 */ /* 0x000e620000002400 */
[----:B0-----:R-:W-:-:S04]  /*2c90*/  FSEL R75, R53, -INF , P5 ;  /* 0xff800000354b7808 */ /* 0x001fc80002800000 */
[----:B------:R-:W-:-:S03]  /*2ca0*/  FMNMX.FTZ R6, R75, R6, !PT ;  /* 0x000000064b067209 */ /* 0x000fc60007810000 */
[----:B------:R-:W-:Y:S08]  /*2cb0*/  MUFU.TANH R64, R64 ;  /* 0x0000004000407308 */ /* 0x000ff00000002400 */
[----:B------:R0:W2:Y:S01]  /*2cc0*/  MUFU.TANH R42, R67 ;  /* 0x00000043002a7308 */ /* 0x0000a20000002400 */
[----:B-1----:R-:W-:Y:S02]  /*2cd0*/  FSEL R39, R39, -INF , P5 ;  /* 0xff80000027277808 */ /* 0x002fe40002800000 */
[----:B------:R-:W-:-:S02]  /*2ce0*/  ISETP.GT.AND P5, PT, R54, 0x51, PT ;  /* 0x000000513600780c */ /* 0x000fc40003fa4270 */
[----:B------:R-:W-:-:S03]  /*2cf0*/  FMNMX.FTZ R14, R39, R14, !PT ;  /* 0x0000000e270e7209 */ /* 0x000fc60007810000 */
[----:B------:R-:W1:Y:S01]  /*2d00*/  MUFU.TANH R58, R58 ;  /* 0x0000003a003a7308 */ /* 0x000e620000002400 */
[----:B0-----:R-:W-:-:S04]  /*2d10*/  FSEL R67, R56, -INF , P4 ;  /* 0xff80000038437808 */ /* 0x001fc80002000000 */
[----:B------:R-:W-:-:S03]  /*2d20*/  FMNMX.FTZ R6, R67, R6, !PT ;  /* 0x0000000643067209 */ /* 0x000fc60007810000 */
[----:B------:R0:W-:Y:S01]  /*2d30*/  MUFU.TANH R38, R65 ;  /* 0x0000004100267308 */ /* 0x0001e20000002400 */
[----:B------:R-:W-:Y:S02]  /*2d40*/  FMNMX.FTZ R6, R45, R6, !PT ;  /* 0x000000062d067209 */ /* 0x000fe40007810000 */
[----:B--2---:R-:W-:Y:S02]  /*2d50*/  FSEL R53, R42, -INF , P5 ;  /* 0xff8000002a357808 */ /* 0x004fe40002800000 */
[----:B------:R-:W-:-:S03]  /*2d60*/  FMNMX.FTZ R6, R61, R6, !PT ;  /* 0x000000063d067209 */ /* 0x000fc60007810000 */
[----:B------:R-:W2:Y:S01]  /*2d70*/  MUFU.TANH R43, R59 ;  /* 0x0000003b002b7308 */ /* 0x000ea20000002400 */
[----:B0-----:R-:W-:Y:S02]  /*2d80*/  FSEL R65, R34, -INF , P1 ;  /* 0xff80000022417808 */ /* 0x001fe40000800000 */
[----:B-1----:R-:W-:Y:S02]  /*2d90*/  FSEL R41, R58, -INF , P4 ;  /* 0xff8000003a297808 */ /* 0x002fe40002000000 */
[----:B------:R-:W-:Y:S02]  /*2da0*/  FMNMX.FTZ R6, R65, R6, !PT ;  /* 0x0000000641067209 */ /* 0x000fe40007810000 */
[----:B------:R-:W-:Y:S01]  /*2db0*/  ISETP.GT.AND P4, PT, R54, 0x58, PT ;  /* 0x000000583600780c */ /* 0x000fe20003f84270 */
[----:B------:R-:W0:Y:S01]  /*2dc0*/  MUFU.TANH R68, R68 ;  /* 0x0000004400447308 */ /* 0x000e220000002400 */
[----:B------:R-:W-:-:S07]  /*2dd0*/  FMNMX.FTZ R14, R41, R14, !PT ;  /* 0x0000000e290e7209 */ /* 0x000fce0007810000 */
[----:B------:R-:W1:Y:S01]  /*2de0*/  MUFU.TANH R47, R62 ;  /* 0x0000003e002f7308 */ /* 0x000e620000002400 */
[----:B--2---:R-:W-:Y:S02]  /*2df0*/  FSEL R43, R43, -INF , P3 ;  /* 0xff8000002b2b7808 */ /* 0x004fe40001800000 */
[----:B------:R-:W-:Y:S02]  /*2e00*/  ISETP.GT.AND P3, PT, R54, 0x59, PT ;  /* 0x000000593600780c */ /* 0x000fe40003f64270 */
[----:B------:R-:W-:Y:S02]  /*2e10*/  FMNMX.FTZ R14, R43, R14, !PT ;  /* 0x0000000e2b0e7209 */ /* 0x000fe40007810000 */
[----:B------:R-:W-:Y:S01]  /*2e20*/  FSEL R57, R46, -INF , P3 ;  /* 0xff8000002e397808 */ /* 0x000fe20001800000 */
[----:B------:R2:W3:Y:S01]  /*2e30*/  MUFU.TANH R111, R69 ;  /* 0x00000045006f7308 */ /* 0x0004e20000002400 */
[----:B0-----:R-:W-:-:S07]  /*2e40*/  FSEL R109, R68, -INF , P4 ;  /* 0xff800000446d7808 */ /* 0x001fce0002000000 */
[----:B------:R-:W0:Y:S01]  /*2e50*/  MUFU.TANH R63, R63 ;  /* 0x0000003f003f7308 */ /* 0x000e220000002400 */
[----:B--2---:R-:W-:Y:S02]  /*2e60*/  FSEL R69, R64, -INF , P6 ;  /* 0xff80000040457808 */ /* 0x004fe40003000000 */
[----:B-1----:R-:W-:Y:S02]  /*2e70*/  FSEL R47, R47, -INF , P2 ;  /* 0xff8000002f2f7808 */ /* 0x002fe40001000000 */
[----:B------:R-:W-:Y:S02]  /*2e80*/  FMNMX.FTZ R6, R69, R6, !PT ;  /* 0x0000000645067209 */ /* 0x000fe40007810000 */
[C---:B------:R-:W-:Y:S01]  /*2e90*/  ISETP.GT.AND P2, PT, R54.reuse, 0x60, PT ;  /* 0x000000603600780c */ /* 0x040fe20003f44270 */
[----:B------:R-:W1:Y:S01]  /*2ea0*/  MUFU.TANH R72, R72 ;  /* 0x0000004800487308 */ /* 0x000e620000002400 */
[----:B---3--:R-:W-:Y:S02]  /*2eb0*/  FSEL R111, R111, -INF , P3 ;  /* 0xff8000006f6f7808 */ /* 0x008fe40001800000 */
[----:B------:R-:W-:-:S02]  /*2ec0*/  ISETP.GT.AND P3, PT, R54, 0x71, PT ;  /* 0x000000713600780c */ /* 0x000fc40003f64270 */
[----:B------:R-:W-:Y:S02]  /*2ed0*/  FMNMX.FTZ R14, R47, R14, !PT ;  /* 0x0000000e2f0e7209 */ /* 0x000fe40007810000 */
[----:B------:R-:W-:Y:S01]  /*2ee0*/  FSEL R123, R123, -INF , P3 ;  /* 0xff8000007b7b7808 */ /* 0x000fe20001800000 */
[----:B------:R-:W2:Y:S01]  /*2ef0*/  MUFU.TANH R51, R66 ;  /* 0x0000004200337308 */ /* 0x000ea20000002400 */
[----:B0-----:R-:W-:Y:S02]  /*2f00*/  FSEL R49, R63, -INF , P1 ;  /* 0xff8000003f317808 */ /* 0x001fe40000800000 */
[----:B------:R-:W-:Y:S02]  /*2f10*/  ISETP.GT.AND P1, PT, R54, 0x61, PT ;  /* 0x000000613600780c */ /* 0x000fe40003f24270 */
[----:B------:R-:W-:Y:S02]  /*2f20*/  FMNMX.FTZ R14, R49, R14, !PT ;  /* 0x0000000e310e7209 */ /* 0x000fe40007810000 */
[----:B------:R-:W-:Y:S01]  /*2f30*/  FSEL R115, R115, -INF , P1 ;  /* 0xff80000073737808 */ /* 0x000fe20000800000 */
[----:B------:R0:W3:Y:S01]  /*2f40*/  MUFU.TANH R119, R77 ;  /* 0x0000004d00777308 */ /* 0x0000e20000002400 */
[----:B-1----:R-:W-:-:S02]  /*2f50*/  FSEL R113, R72, -INF , P2 ;  /* 0xff80000048717808 */ /* 0x002fc40001000000 */
[----:B------:R-:W-:Y:S02]  /*2f60*/  FSEL R63, R50, -INF , P1 ;  /* 0xff800000323f7808 */ /* 0x000fe40000800000 */
[----:B------:R-:W-:-:S03]  /*2f70*/  ISETP.GT.AND P1, PT, R54, 0x79, PT ;  /* 0x000000793600780c */ /* 0x000fc60003f24270 */
[----:B------:R-:W1:Y:S01]  /*2f80*/  MUFU.TANH R76, R76 ;  /* 0x0000004c004c7308 */ /* 0x000e620000002400 */
[----:B0-----:R-:W-:Y:S02]  /*2f90*/  FSEL R77, R38, -INF , P5 ;  /* 0xff800000264d7808 */ /* 0x001fe40002800000 */
[----:B--2---:R-:W-:Y:S02]  /*2fa0*/  FSEL R51, R51, -INF , P6 ;  /* 0xff80000033337808 */ /* 0x004fe40003000000 */
[----:B------:R-:W-:Y:S02]  /*2fb0*/  FMNMX.FTZ R6, R77, R6, !PT ;  /* 0x000000064d067209 */ /* 0x000fe40007810000 */
[C---:B------:R-:W-:Y:S01]  /*2fc0*/  ISETP.GT.AND P6, PT, R54.reuse, 0x68, PT ;  /* 0x000000683600780c */ /* 0x040fe20003fc4270 */
[----:B------:R-:W0:Y:S01]  /*2fd0*/  MUFU.TANH R55, R70 ;  /* 0x0000004600377308 */ /* 0x000e220000002400 */
[----:B------:R-:W-:Y:S02]  /*2fe0*/  FMNMX.FTZ R6, R109, R6, !PT ;  /* 0x000000066d067209 */ /* 0x000fe40007810000 */
[----:B------:R-:W-:-:S02]  /*2ff0*/  ISETP.GT.AND P5, PT, R54, 0x69, PT ;  /* 0x000000693600780c */ /* 0x000fc40003fa4270 */
[----:B------:R-:W-:Y:S02]  /*3000*/  FMNMX.FTZ R6, R111, R6, !PT ;  /* 0x000000066f067209 */ /* 0x000fe40007810000 */
[----:B---3--:R-:W-:Y:S01]  /*3010*/  FSEL R119, R119, -INF , P5 ;  /* 0xff80000077777808 */ /* 0x008fe20002800000 */
[----:B------:R-:W2:Y:S01]  /*3020*/  MUFU.TANH R80, R80 ;  /* 0x0000005000507308 */ /* 0x000ea20000002400 */
[----:B------:R-:W-:Y:S02]  /*3030*/  FMNMX.FTZ R6, R113, R6, !PT ;  /* 0x0000000671067209 */ /* 0x000fe40007810000 */
[----:B-1----:R-:W-:Y:S02]  /*3040*/  FSEL R117, R76, -INF , P6 ;  /* 0xff8000004c757808 */ /* 0x002fe40003000000 */
[----:B------:R-:W-:Y:S02]  /*3050*/  FMNMX.FTZ R6, R115, R6, !PT ;  /* 0x0000000673067209 */ /* 0x000fe40007810000 */
[----:B------:R-:W-:Y:S01]  /*3060*/  FSEL R127, R127, -INF , P1 ;  /* 0xff8000007f7f7808 */ /* 0x000fe20000800000 */
[----:B------:R-:W1:Y:S01]  /*3070*/  MUFU.TANH R59, R74 ;  /* 0x0000004a003b7308 */ /* 0x000e620000002400 */
[----:B0-----:R-:W-:-:S02]  /*3080*/  FSEL R55, R55, -INF , P4 ;  /* 0xff80000037377808 */ /* 0x001fc40002000000 */
[----:B------:R-:W-:Y:S02]  /*3090*/  ISETP.GT.AND P4, PT, R54, 0x70, PT ;  /* 0x000000703600780c */ /* 0x000fe40003f84270 */
[----:B------:R-:W-:Y:S02]  /*30a0*/  FMNMX.FTZ R6, R117, R6, !PT ;  /* 0x0000000675067209 */ /* 0x000fe40007810000 */
[----:B------:R-:W-:Y:S01]  /*30b0*/  FMNMX.FTZ R14, R51, R14, !PT ;  /* 0x0000000e330e7209 */ /* 0x000fe20007810000 */
[----:B------:R-:W0:Y:S01]  /*30c0*/  MUFU.TANH R84, R84 ;  /* 0x0000005400547308 */ /* 0x000e220000002400 */
[----:B--2---:R-:W-:Y:S02]  /*30d0*/  FSEL R121, R80, -INF , P4 ;  /* 0xff80000050797808 */ /* 0x004fe40002000000 */
[----:B------:R-:W-:Y:S02]  /*30e0*/  FMNMX.FTZ R6, R119, R6, !PT ;  /* 0x0000000677067209 */ /* 0x000fe40007810000 */
[----:B------:R-:W-:-:S02]  /*30f0*/  FMNMX.FTZ R14, R53, R14, !PT ;  /* 0x0000000e350e7209 */ /* 0x000fc40007810000 */
[----:B------:R-:W-:Y:S01]  /*3100*/  FMNMX.FTZ R6, R121, R6, !PT ;  /* 0x0000000679067209 */ /* 0x000fe20007810000 */
[----:B------:R-:W2:Y:S01]  /*3110*/  MUFU.TANH R78, R78 ;  /* 0x0000004e004e7308 */ /* 0x000ea20000002400 */
[----:B-1----:R-:W-:Y:S02]  /*3120*/  FSEL R59, R59, -INF , P2 ;  /* 0xff8000003b3b7808 */ /* 0x002fe40001000000 */
[----:B------:R-:W-:Y:S02]  /*3130*/  ISETP.GT.AND P2, PT, R54, 0x78, PT ;  /* 0x000000783600780c */ /* 0x000fe40003f44270 */
[----:B------:R-:W-:Y:S02]  /*3140*/  FMNMX.FTZ R6, R123, R6, !PT ;  /* 0x000000067b067209 */ /* 0x000fe40007810000 */
[----:B------:R-:W-:Y:S01]  /*3150*/  FMNMX.FTZ R14, R55, R14, !PT ;  /* 0x0000000e370e7209 */ /* 0x000fe20007810000 */
[----:B------:R-:W-:Y:S01]  /*3160*/  MUFU.TANH R82, R82 ;  /* 0x0000005200527308 */ /* 0x000fe20000002400 */
[----:B0-----:R-:W-:-:S02]  /*3170*/  FSEL R125, R84, -INF , P2 ;  /* 0xff800000547d7808 */ /* 0x001fc40001000000 */
[----:B------:R-:W-:Y:S02]  /*3180*/  FMNMX.FTZ R14, R57, R14, !PT ;  /* 0x0000000e390e7209 */ /* 0x000fe40007810000 */
[----:B------:R-:W-:Y:S02]  /*3190*/  FMNMX.FTZ R6, R125, R6, !PT ;  /* 0x000000067d067209 */ /* 0x000fe40007810000 */
[----:B------:R-:W-:Y:S01]  /*31a0*/  FMNMX.FTZ R14, R59, R14, !PT ;  /* 0x0000000e3b0e7209 */ /* 0x000fe20007810000 */
[----:B------:R-:W-:Y:S01]  /*31b0*/  MUFU.TANH R86, R86 ;  /* 0x0000005600567308 */ /* 0x000fe20000002400 */
[----:B------:R-:W-:Y:S02]  /*31c0*/  FMNMX.FTZ R8, R127, R6, !PT ;  /* 0x000000067f087209 */ /* 0x000fe40007810000 */
[----:B------:R-:W-:-:S03]  /*31d0*/  FMNMX.FTZ R14, R63, R14, !PT ;  /* 0x0000000e3f0e7209 */ /* 0x000fc60007810000 */
[----:B------:R-:W0:Y:S02]  /*31e0*/  SHFL.BFLY PT, R37, R8, 0x2, 0x1f ;  /* 0x0c401f0008257f89 */ /* 0x000e2400000e0000 */
[----:B------:R-:W-:Y:S01]  /*31f0*/  MUFU.TANH R12, R87 ;  /* 0x00000057000c7308 */ /* 0x000fe20000002400 */
[----:B0-----:R-:W-:-:S07]  /*3200*/  FMNMX.FTZ R10, R8, R37, !PT ;  /* 0x00000025080a7209 */ /* 0x001fce0007810000 */
[----:B------:R0:W1:Y:S01]  /*3210*/  MUFU.TANH R8, R79 ;  /* 0x0000004f00087308 */ /* 0x0000620000002400 */
[----:B------:R-:W3:Y:S02]  /*3220*/  SHFL.BFLY PT, R37, R10, 0x1, 0x1f ;  /* 0x0c201f000a257f89 */ /* 0x000ee400000e0000 */
[----:B---3--:R-:W-:-:S05]  /*3230*/  FMNMX.FTZ R37, R10, R37, !PT ;  /* 0x000000250a257209 */ /* 0x008fca0007810000 */
[----:B------:R3:W4:Y:S01]  /*3240*/  MUFU.TANH R10, R83 ;  /* 0x00000053000a7308 */ /* 0x0007220000002400 */
[C---:B------:R-:W-:Y:S01]  /*3250*/  FSETP.NEU.FTZ.AND P0, PT, R37.reuse, -INF , PT ;  /* 0xff8000002500780b */ /* 0x040fe20003f1d000 */
[----:B------:R-:W-:-:S05]  /*3260*/  FMUL.FTZ R6, R37, R36 ;  /* 0x0000002425067220 */ /* 0x000fca0000410000 */
[----:B------:R-:W-:Y:S02]  /*3270*/  FSEL R6, R6, RZ, P0 ;  /* 0x000000ff06067208 */ /* 0x000fe40000000000 */
[----:B------:R-:W-:Y:S02]  /*3280*/  ISETP.NE.AND P0, PT, R90, RZ, PT ;  /* 0x000000ff5a00720c */ /* 0x000fe40003f05270 */
[-C--:B------:R-:W-:Y:S01]  /*3290*/  MOV R90, R151.reuse ;  /* 0x00000097005a7202 */ /* 0x080fe20000000f00 */
[-CC-:B0-----:R-:W-:Y:S01]  /*32a0*/  FFMA.FTZ R79, R89, R36.reuse, -R6.reuse ;  /* 0x00000024594f7223 */ /* 0x181fe20000010806 */
[----:B--2---:R-:W-:Y:S01]  /*32b0*/  FSEL R89, R78, -INF , P6 ;  /* 0xff8000004e597808 */ /* 0x004fe20003000000 */
[-CC-:B---3--:R-:W-:Y:S01]  /*32c0*/  FFMA.FTZ R83, R85, R36.reuse, -R6.reuse ;  /* 0x0000002455537223 */ /* 0x188fe20000010806 */
[-CC-:B------:R-:W-:Y:S01]  /*32d0*/  FFMA.FTZ R85, R91, R36.reuse, -R6.reuse ;  /* 0x000000245b557223 */ /* 0x180fe20000010806 */
[----:B-1----:R-:W-:Y:S01]  /*32e0*/  FSEL R91, R8, -INF , P5 ;  /* 0xff800000085b7808 */ /* 0x002fe20002800000 */
[--C-:B------:R-:W-:Y:S01]  /*32f0*/  FFMA.FTZ R158, R73, R36, -R6.reuse ;  /* 0x00000024499e7223 */ /* 0x100fe20000010806 */
[----:B------:R-:W-:Y:S01]  /*3300*/  FMNMX.FTZ R14, R89, R14, !PT ;  /* 0x0000000e590e7209 */ /* 0x000fe20007810000 */
[-CC-:B------:R-:W-:Y:S01]  /*3310*/  FFMA.FTZ R73, R81, R36.reuse, -R6.reuse ;  /* 0x0000002451497223 */ /* 0x180fe20000010806 */
[-CC-:B------:R-:W-:Y:S01]  /*3320*/  FFMA.FTZ R81, R93, R36.reuse, -R6.reuse ;  /* 0x000000245d517223 */ /* 0x180fe20000010806 */
[----:B------:R-:W-:Y:S01]  /*3330*/  FSEL R93, R82, -INF , P4 ;  /* 0xff800000525d7808 */ /* 0x000fe20002000000 */
        /* <DEDUP_REMOVED lines=20> */
[-CC-:B------:R-:W-:Y:S01]  /*3480*/  FFMA.FTZ R164, R103, R36.reuse, -R6.reuse ;  /* 0x0000002467a47223 */ /* 0x180fe20000010806 */
[-CC-:B------:R-:W-:Y:S01]  /*3490*/  FFMA.FTZ R166, R101, R36.reuse, -R6.reuse ;  /* 0x0000002465a67223 */ /* 0x180fe20000010806 */
[----:B------:R-:W0:Y:S01]  /*34a0*/  SHFL.BFLY PT, R45, R14, 0x2, 0x1f ;  /* 0x0c401f000e2d7f89 */ /* 0x000e2200000e0000 */
        /* <DEDUP_REMOVED lines=14> */
[----:B------:R-:W-:Y:S01]  /*3590*/  FFMA.FTZ R105, R127, R36, -R6 ;  /* 0x000000247f697223 */ /* 0x000fe20000010806 */
[--C-:B------:R-:W-:Y:S01]  /*35a0*/  IMAD.MOV.U32 R127, RZ, RZ, R151.reuse ;  /* 0x000000ffff7f7224 */ /* 0x100fe200078e0097 */
[----:B------:R-:W2:Y:S01]  /*35b0*/  MUFU.EX2 R73, R73 ;  /* 0x0000004900497308 */ /* 0x000ea20000000800 */
[-C--:B------:R-:W-:Y:S01]  /*35c0*/  MOV R125, R151.reuse ;  /* 0x00000097007d7202 */ /* 0x080fe20000000f00 */
[--C-:B------:R-:W-:Y:S01]  /*35d0*/  IMAD.MOV.U32 R123, RZ, RZ, R151.reuse ;  /* 0x000000ffff7b7224 */ /* 0x100fe200078e0097 */
[----:B------:R-:W-:Y:S01]  /*35e0*/  MOV R111, R151 ;  /* 0x00000097006f7202 */ /* 0x000fe20000000f00 */
[----:B------:R-:W-:-:S02]  /*35f0*/  IMAD.MOV.U32 R121, RZ, RZ, R151 ;  /* 0x000000ffff797224 */ /* 0x000fc400078e0097 */
[--C-:B------:R-:W-:Y:S01]  /*3600*/  IMAD.MOV.U32 R119, RZ, RZ, R151.reuse ;  /* 0x000000ffff777224 */ /* 0x100fe200078e0097 */
[----:B0-----:R-:W-:Y:S01]  /*3610*/  FMNMX.FTZ R8, R14, R45, !PT ;  /* 0x0000002d0e087209 */ /* 0x001fe20007810000 */
[----:B------:R-:W0:Y:S01]  /*3620*/  MUFU.EX2 R160, R160 ;  /* 0x000000a000a07308 */ /* 0x000e220000000800 */
[--C-:B------:R-:W-:Y:S02]  /*3630*/  IMAD.MOV.U32 R117, RZ, RZ, R151.reuse ;  /* 0x000000ffff757224 */ /* 0x100fe400078e0097 */
[--C-:B------:R-:W-:Y:S01]  /*3640*/  IMAD.MOV.U32 R115, RZ, RZ, R151.reuse ;  /* 0x000000ffff737224 */ /* 0x100fe200078e0097 */
[----:B------:R-:W3:Y:S01]  /*3650*/  SHFL.BFLY PT, R45, R8, 0x1, 0x1f ;  /* 0x0c201f00082d7f89 */ /* 0x000ee200000e0000 */
[--C-:B------:R-:W-:Y:S02]  /*3660*/  IMAD.MOV.U32 R113, RZ, RZ, R151.reuse ;  /* 0x000000ffff717224 */ /* 0x100fe400078e0097 */
[--C-:B------:R-:W-:Y:S01]  /*3670*/  IMAD.MOV.U32 R109, RZ, RZ, R151.reuse ;  /* 0x000000ffff6d7224 */ /* 0x100fe200078e0097 */
[----:B------:R-:W4:Y:S01]  /*3680*/  MUFU.EX2 R79, R79 ;  /* 0x0000004f004f7308 */ /* 0x000f220000000800 */
[----:B------:R-:W-:-:S07]  /*3690*/  IMAD.MOV.U32 R107, RZ, RZ, R151 ;  /* 0x000000ffff6b7224 */ /* 0x000fce00078e0097 */
[----:B------:R-:W5:Y:S08]  /*36a0*/  MUFU.EX2 R162, R162 ;  /* 0x000000a200a27308 */ /* 0x000f700000000800 */
[----:B------:R-:W5:Y:S01]  /*36b0*/  MUFU.EX2 R81, R81 ;  /* 0x0000005100517308 */ /* 0x000f620000000800 */
[----:B---3--:R-:W-:-:S04]  /*36c0*/  FMNMX.FTZ R45, R8, R45, !PT ;  /* 0x0000002d082d7209 */ /* 0x008fc80007810000 */
        /* <DEDUP_REMOVED lines=8> */
[----:B-1----:R-:W-:Y:S01]  /*3750*/  FADD.FTZ R3, R156, R71 ;  /* 0x000000479c037221 */ /* 0x002fe20000010000 */
[-CC-:B------:R-:W-:Y:S01]  /*3760*/  FFMA.FTZ R6, R5, R36.reuse, -R28.reuse ;  /* 0x0000002405067223 */ /* 0x180fe2000001081c */
[-CC-:B------:R-:W-:Y:S01]  /*3770*/  FFMA.FTZ R161, R9, R36.reuse, -R28.reuse ;  /* 0x0000002409a17223 */ /* 0x180fe2000001081c */
[-CC-:B------:R-:W-:Y:S01]  /*3780*/  FFMA.FTZ R8, R11, R36.reuse, -R28.reuse ;  /* 0x000000240b087223 */ /* 0x180fe2000001081c */
[----:B------:R-:W-:Y:S01]  /*3790*/  MUFU.EX2 R157, R157 ;  /* 0x0000009d009d7308 */ /* 0x000fe20000000800 */
[----:B------:R-:W-:Y:S01]  /*37a0*/  FADD.FTZ R26, R158, R3 ;  /* 0x000000039e1a7221 */ /* 0x000fe20000010000 */
[-CC-:B------:R-:W-:Y:S01]  /*37b0*/  FFMA.FTZ R163, R13, R36.reuse, -R28.reuse ;  /* 0x000000240da37223 */ /* 0x180fe2000001081c */
[-CC-:B------:R-:W-:Y:S01]  /*37c0*/  FFMA.FTZ R10, R15, R36.reuse, -R28.reuse ;  /* 0x000000240f0a7223 */ /* 0x180fe2000001081c */
[-C--:B------:R-:W-:Y:S01]  /*37d0*/  FFMA.FTZ R165, R25, R36.reuse, -R28 ;  /* 0x0000002419a57223 */ /* 0x080fe2000001081c */
[----:B--2---:R-:W-:Y:S01]  /*37e0*/  FADD.FTZ R3, R73, R26 ;  /* 0x0000001a49037221 */ /* 0x004fe20000010000 */
[-CC-:B------:R-:W-:Y:S01]  /*37f0*/  FFMA.FTZ R12, R21, R36.reuse, -R28.reuse ;  /* 0x00000024150c7223 */ /* 0x180fe2000001081c */
[-CC-:B------:R-:W-:Y:S01]  /*3800*/  FFMA.FTZ R167, R27, R36.reuse, -R28.reuse ;  /* 0x000000241ba77223 */ /* 0x180fe2000001081c */
[----:B------:R-:W1:Y:S01]  /*3810*/  MUFU.EX2 R4, R4 ;  /* 0x0000000400047308 */ /* 0x000e620000000800 */
[----:B0-----:R-:W-:Y:S01]  /*3820*/  FADD.FTZ R30, R160, R3 ;  /* 0x00000003a01e7221 */ /* 0x001fe20000010000 */
[-CC-:B------:R-:W-:Y:S01]  /*3830*/  FFMA.FTZ R14, R29, R36.reuse, -R28.reuse ;  /* 0x000000241d0e7223 */ /* 0x180fe2000001081c */
[-CC-:B------:R-:W-:Y:S01]  /*3840*/  FFMA.FTZ R169, R31, R36.reuse, -R28.reuse ;  /* 0x000000241fa97223 */ /* 0x180fe2000001081c */
[-C--:B------:R-:W-:Y:S01]  /*3850*/  FFMA.FTZ R20, R33, R36.reuse, -R28 ;  /* 0x0000002421147223 */ /* 0x080fe2000001081c */
[----:B----4-:R-:W-:Y:S01]  /*3860*/  FADD.FTZ R3, R79, R30 ;  /* 0x0000001e4f037221 */ /* 0x010fe20000010000 */
[-CC-:B------:R-:W-:Y:S01]  /*3870*/  FFMA.FTZ R171, R35, R36.reuse, -R28.reuse ;  /* 0x0000002423ab7223 */ /* 0x180fe2000001081c */
[-CC-:B------:R-:W-:Y:S01]  /*3880*/  FFMA.FTZ R24, R39, R36.reuse, -R28.reuse ;  /* 0x0000002427187223 */ /* 0x180fe2000001081c */
[----:B------:R-:W0:Y:S01]  /*3890*/  MUFU.EX2 R159, R159 ;  /* 0x0000009f009f7308 */ /* 0x000e220000000800 */
[----:B-----5:R-:W-:Y:S01]  /*38a0*/  FADD.FTZ R32, R162, R3 ;  /* 0x00000003a2207221 */ /* 0x020fe20000010000 */
[-CC-:B------:R-:W-:Y:S01]  /*38b0*/  FFMA.FTZ R173, R41, R36.reuse, -R28.reuse ;  /* 0x0000002429ad7223 */ /* 0x180fe2000001081c */
[-CC-:B------:R-:W-:Y:S01]  /*38c0*/  FFMA.FTZ R26, R43, R36.reuse, -R28.reuse ;  /* 0x000000242b1a7223 */ /* 0x180fe2000001081c */
[-C--:B------:R-:W-:Y:S01]  /*38d0*/  FFMA.FTZ R175, R47, R36.reuse, -R28 ;  /* 0x000000242faf7223 */ /* 0x080fe2000001081c */
[----:B------:R-:W-:Y:S01]  /*38e0*/  FADD.FTZ R5, R81, R32 ;  /* 0x0000002051057221 */ /* 0x000fe20000010000 */
[-CC-:B------:R-:W-:Y:S01]  /*38f0*/  FFMA.FTZ R49, R49, R36.reuse, -R28.reuse ;  /* 0x0000002431317223 */ /* 0x180fe2000001081c */
[-C--:B------:R-:W-:Y:S01]  /*3900*/  FFMA.FTZ R51, R51, R36.reuse, -R28 ;  /* 0x0000002433337223 */ /* 0x080fe2000001081c */
[----:B------:R-:W2:Y:S01]  /*3910*/  MUFU.EX2 R6, R6 ;  /* 0x0000000600067308 */ /* 0x000ea20000000800 */
[----:B-1----:R-:W-:Y:S01]  /*3920*/  FADD.FTZ R30, R157, R4 ;  /* 0x000000049d1e7221 */ /* 0x002fe20000010000 */
[----:B------:R-:W-:Y:S01]  /*3930*/  FADD.FTZ R34, R164, R5 ;  /* 0x00000005a4227221 */ /* 0x000fe20000010000 */
[-CC-:B------:R-:W-:Y:S01]  /*3940*/  FFMA.FTZ R53, R53, R36.reuse, -R28.reuse ;  /* 0x0000002435357223 */ /* 0x180fe2000001081c */
[-CC-:B------:R-:W-:Y:S01]  /*3950*/  FFMA.FTZ R55, R55, R36.reuse, -R28.reuse ;  /* 0x0000002437377223 */ /* 0x180fe2000001081c */
[-C--:B------:R-:W-:Y:S01]  /*3960*/  FFMA.FTZ R57, R57, R36.reuse, -R28 ;  /* 0x0000002439397223 */ /* 0x080fe2000001081c */
[----:B------:R-:W-:Y:S01]  /*3970*/  FADD.FTZ R5, R83, R34 ;  /* 0x0000002253057221 */ /* 0x000fe20000010000 */
[-C--:B------:R-:W-:Y:S01]  /*3980*/  FFMA.FTZ R59, R59, R36.reuse, -R28 ;  /* 0x000000243b3b7223 */ /* 0x080fe2000001081c */
[----:B------:R-:W1:Y:S01]  /*3990*/  MUFU.EX2 R161, R161 ;  /* 0x000000a100a17308 */ /* 0x000e620000000800 */
[----:B0-----:R-:W-:Y:S01]  /*39a0*/  FADD.FTZ R3, R159, R30 ;  /* 0x0000001e9f037221 */ /* 0x001fe20000010000 */
[-CC-:B------:R-:W-:Y:S01]  /*39b0*/  FFMA.FTZ R63, R63, R36.reuse, -R28.reuse ;  /* 0x000000243f3f7223 */ /* 0x180fe2000001081c */
[-CC-:B------:R-:W-:Y:S01]  /*39c0*/  FFMA.FTZ R89, R89, R36.reuse, -R28.reuse ;  /* 0x0000002459597223 */ /* 0x180fe2000001081c */
[-CC-:B------:R-:W-:Y:S01]  /*39d0*/  FFMA.FTZ R91, R91, R36.reuse, -R28.reuse ;  /* 0x000000245b5b7223 */ /* 0x180fe2000001081c */
[-CC-:B------:R-:W-:Y:S01]  /*39e0*/  FFMA.FTZ R93, R93, R36.reuse, -R28.reuse ;  /* 0x000000245d5d7223 */ /* 0x180fe2000001081c */
[-CC-:B------:R-:W-:Y:S01]  /*39f0*/  FFMA.FTZ R95, R95, R36.reuse, -R28.reuse ;  /* 0x000000245f5f7223 */ /* 0x180fe2000001081c */
[-CC-:B------:R-:W-:Y:S01]  /*3a00*/  FFMA.FTZ R97, R97, R36.reuse, -R28.reuse ;  /* 0x0000002461617223 */ /* 0x180fe2000001081c */
[----:B------:R-:W0:Y:S01]  /*3a10*/  MUFU.EX2 R8, R8 ;  /* 0x0000000800087308 */ /* 0x000e220000000800 */
[C---:B--2---:R-:W-:Y:S01]  /*3a20*/  FADD.FTZ R32, R6.reuse, R3 ;  /* 0x0000000306207221 */ /* 0x044fe20000010000 */
[----:B------:R-:W-:Y:S01]  /*3a30*/  FFMA.FTZ R99, R99, R36, -R28 ;  /* 0x0000002463637223 */ /* 0x000fe2000001081c */
[----:B------:R-:W-:-:S02]  /*3a40*/  F2FP.F16.F32.PACK_AB R159, R6, R159 ;  /* 0x0000009f069f723e */ /* 0x000fc400000000ff */
[----:B------:R-:W-:Y:S02]  /*3a50*/  F2FP.F16.F32.PACK_AB R157, R4, R157 ;  /* 0x0000009d049d723e */ /* 0x000fe400000000ff */
[----:B------:R-:W-:Y:S01]  /*3a60*/  F2FP.F16.F32.PACK_AB R156, R71, R156 ;  /* 0x0000009c479c723e */ /* 0x000fe200000000ff */
[----:B------:R-:W2:Y:S01]  /*3a70*/  MUFU.EX2 R166, R166 ;  /* 0x000000a600a67308 */ /* 0x000ea20000000800 */
[----:B-1----:R-:W-:Y:S01]  /*3a80*/  FADD.FTZ R3, R161, R32 ;  /* 0x00000020a1037221 */ /* 0x002fe20000010000 */
[----:B------:R-:W-:Y:S02]  /*3a90*/  F2FP.F16.F32.PACK_AB R158, R73, R158 ;  /* 0x0000009e499e723e */ /* 0x000fe400000000ff */
[----:B------:R-:W-:Y:S02]  /*3aa0*/  F2FP.F16.F32.PACK_AB R160, R79, R160 ;  /* 0x000000a04fa0723e */ /* 0x000fe400000000ff */
[----:B------:R-:W-:Y:S02]  /*3ab0*/  F2FP.F16.F32.PACK_AB R162, R81, R162 ;  /* 0x000000a251a2723e */ /* 0x000fe400000000ff */
[----:B------:R-:W1:Y:S01]  /*3ac0*/  MUFU.EX2 R163, R163 ;  /* 0x000000a300a37308 */ /* 0x000e620000000800 */
[----:B0-----:R-:W-:Y:S01]  /*3ad0*/  FADD.FTZ R32, R8, R3 ;  /* 0x0000000308207221 */ /* 0x001fe20000010000 */
[----:B------:R-:W-:-:S02]  /*3ae0*/  F2FP.F16.F32.PACK_AB R164, R83, R164 ;  /* 0x000000a453a4723e */ /* 0x000fc400000000ff */
[----:B------:R-:W-:-:S04]  /*3af0*/  F2FP.F16.F32.PACK_AB R161, R8, R161 ;  /* 0x000000a108a1723e */ /* 0x000fc800000000ff */
        /* <DEDUP_REMOVED lines=86> */
[----:B------:R-:W-:Y:S01]  /*4060*/  F2FP.F16.F32.PACK_AB R182, R101, R182 ;  /* 0x000000b665b6723e */ /* 0x000fe200000000ff */
[----:B------:R-:W-:-:S05]  /*4070*/  IMAD.MOV.U32 R101, RZ, RZ, R151 ;  /* 0x000000ffff657224 */ /* 0x000fca00078e0097 */
        /* <DEDUP_REMOVED lines=9> */
[----:B------:R-:W-:Y:S01]  /*4110*/  F2FP.F16.F32.PACK_AB R184, R103, R184 ;  /* 0x000000b867b8723e */ /* 0x000fe200000000ff */
[----:B------:R-:W-:-:S05]  /*4120*/  IMAD.MOV.U32 R103, RZ, RZ, R151 ;  /* 0x000000ffff677224 */ /* 0x000fca00078e0097 */
[----:B------:R0:W3:Y:S01]  /*4130*/  MUFU.EX2 R38, R91 ;  /* 0x0000005b00267308 */ /* 0x0000e20000000800 */
[C---:B--2---:R-:W-:Y:S01]  /*4140*/  FADD.FTZ R42, R28.reuse, R3 ;  /* 0x000000031c2a7221 */ /* 0x044fe20000010000 */
[----:B------:R-:W-:-:S06]  /*4150*/  F2FP.F16.F32.PACK_AB R181, R28, R59 ;  /* 0x0000003b1cb5723e */ /* 0x000fcc00000000ff */
[----:B------:R-:W2:Y:S01]  /*4160*/  MUFU.EX2 R93, R93 ;  /* 0x0000005d005d7308 */ /* 0x000ea20000000800 */
[----:B-1----:R-:W-:Y:S01]  /*4170*/  FADD.FTZ R3, R89, R42 ;  /* 0x0000002a59037221 */ /* 0x002fe20000010000 */
[----:B0-----:R-:W-:-:S06]  /*4180*/  IMAD.MOV.U32 R91, RZ, RZ, R151 ;  /* 0x000000ffff5b7224 */ /* 0x001fcc00078e0097 */
[----:B------:R0:W1:Y:S01]  /*4190*/  MUFU.EX2 R40, R95 ;  /* 0x0000005f00287308 */ /* 0x0000620000000800 */
[C---:B---3--:R-:W-:Y:S01]  /*41a0*/  FADD.FTZ R6, R38.reuse, R3 ;  /* 0x0000000326067221 */ /* 0x048fe20000010000 */
[----:B------:R-:W-:Y:S01]  /*41b0*/  F2FP.F16.F32.PACK_AB R183, R38, R89 ;  /* 0x0000005926b7723e */ /* 0x000fe200000000ff */
[----:B------:R-:W-:-:S05]  /*41c0*/  IMAD.MOV.U32 R89, RZ, RZ, R151 ;  /* 0x000000ffff597224 */ /* 0x000fca00078e0097 */
[----:B------:R-:W3:Y:S01]  /*41d0*/  MUFU.EX2 R97, R97 ;  /* 0x0000006100617308 */ /* 0x000ee20000000800 */
[----:B--2---:R-:W-:Y:S01]  /*41e0*/  FADD.FTZ R3, R93, R6 ;  /* 0x000000065d037221 */ /* 0x004fe20000010000 */
[----:B0-----:R-:W-:-:S06]  /*41f0*/  IMAD.MOV.U32 R95, RZ, RZ, R151 ;  /* 0x000000ffff5f7224 */ /* 0x001fcc00078e0097 */
[----:B------:R-:W0:Y:S01]  /*4200*/  MUFU.EX2 R186, R186 ;  /* 0x000000ba00ba7308 */ /* 0x000e220000000800 */
[C---:B-1----:R-:W-:Y:S01]  /*4210*/  FADD.FTZ R6, R40.reuse, R3 ;  /* 0x0000000328067221 */ /* 0x042fe20000010000 */
[----:B------:R-:W-:Y:S01]  /*4220*/  F2FP.F16.F32.PACK_AB R185, R40, R93 ;  /* 0x0000005d28b9723e */ /* 0x000fe200000000ff */
[----:B------:R-:W-:-:S05]  /*4230*/  IMAD.MOV.U32 R93, RZ, RZ, R151 ;  /* 0x000000ffff5d7224 */ /* 0x000fca00078e0097 */
[----:B------:R-:W1:Y:S01]  /*4240*/  MUFU.EX2 R105, R105 ;  /* 0x0000006900697308 */ /* 0x000e620000000800 */
[----:B---3--:R-:W-:Y:S01]  /*4250*/  FADD.FTZ R3, R97, R6 ;  /* 0x0000000661037221 */ /* 0x008fe20000010000 */
[----:B------:R-:W-:Y:S02]  /*4260*/  VIADD R6, R88, 0xfffffffe ;  /* 0xfffffffe58067836 */ /* 0x000fe40000000000 */
[----:B------:R-:W-:-:S03]  /*4270*/  IMAD.MOV.U32 R88, RZ, RZ, R151 ;  /* 0x000000ffff587224 */ /* 0x000fc600078e0097 */
[----:B------:R-:W-:Y:S01]  /*4280*/  ISETP.GE.AND P1, PT, R6, R17, PT ;  /* 0x000000110600720c */ /* 0x000fe20003f26270 */
[----:B------:R2:W3:Y:S01]  /*4290*/  MUFU.EX2 R4, R99 ;  /* 0x0000006300047308 */ /* 0x0004e20000000800 */
[----:B0-----:R-:W-:-:S04]  /*42a0*/  FADD.FTZ R0, R186, R5 ;  /* 0x00000005ba007221 */ /* 0x001fc80000010000 */
[C---:B-1----:R-:W-:Y:S01]  /*42b0*/  FADD.FTZ R0, R105.reuse, R0 ;  /* 0x0000000069007221 */ /* 0x042fe20000010000 */
[----:B------:R-:W-:Y:S01]  /*42c0*/  F2FP.F16.F32.PACK_AB R186, R105, R186 ;  /* 0x000000ba69ba723e */ /* 0x000fe200000000ff */
[--C-:B------:R-:W-:Y:S02]  /*42d0*/  IMAD.MOV.U32 R105, RZ, RZ, R151.reuse ;  /* 0x000000ffff697224 */ /* 0x100fe400078e0097 */
[----:B--2---:R-:W-:Y:S01]  /*42e0*/  IMAD.MOV.U32 R99, RZ, RZ, R151 ;  /* 0x000000ffff637224 */ /* 0x004fe200078e0097 */
[C---:B---3--:R-:W-:Y:S01]  /*42f0*/  F2FP.F16.F32.PACK_AB R187, R4.reuse, R97 ;  /* 0x0000006104bb723e */ /* 0x048fe200000000ff */
[----:B------:R-:W-:Y:S01]  /*4300*/  FADD.FTZ R3, R4, R3 ;  /* 0x0000000304037221 */ /* 0x000fe20000010000 */
[----:B------:R-:W-:Y:S01]  /*4310*/  MOV R97, R151 ;  /* 0x0000009700617202 */ /* 0x000fe20000000f00 */
        /* <DEDUP_REMOVED lines=35> */
[----:B------:R-:W-:Y:S01]  /*4550*/  UMOV UR43, UR38 ;  /* 0x00000026002b7c82 */ /* 0x000fe20008000000 */
[----:B------:R-:W-:Y:S01]  /*4560*/  UMOV UR40, UR39 ;  /* 0x0000002700287c82 */ /* 0x000fe20008000000 */
[----:B------:R-:W-:-:S05]  /*4570*/  ULDC UR44, c[0x0][0x9d8] ;  /* 0x00027600002c7ab9 */ /* 0x000fca0000000800 */
.L_x_6703:
[----:B------:R-:W-:Y:S01]  /*4580*/  ISETP.NE.AND P2, PT, RZ, UR41, PT ;  /* 0x00000029ff007c0c */ /* 0x000fe2000bf45270 */
[----:B------:R-:W-:-:S04]  /*4590*/  UISETP.NE.AND UP0, UPT, UR40, 0x1, UPT ;  /* 0x000000012800788c */ /* 0x000fc8000bf05270 */
[----:B------:R-:W-:-:S04]  /*45a0*/  USEL UR38, URZ, 0x1, UP0 ;  /* 0x000000013f267887 */ /* 0x000fc80008000000 */
[----:B------:R-:W-:-:S04]  /*45b0*/  ULOP3.LUT UR38, UR43, UR38, URZ, 0x3c, !UPT ;  /* 0x000000262b267292 */ /* 0x000fc8000f8e3c3f */
[----:B------:R-:W-:Y:S08]  /*45c0*/  @P2 BRA `(.L_x_6693) ;  /* 0x0000000000442947 */ /* 0x000ff00003800000 */
[----:B------:R-:W-:Y:S05]  /*45d0*/  @!P0 BRA `(.L_x_6694) ;  /* 0x0000000000048947 */ /* 0x000fea0003800000 */
[----:B------:R-:W-:Y:S01]  /*45e0*/  BPT.TRAP 0x1 ;  /* 0x000000040000795c */ /* 0x000fe20000300000 */
.L_x_6694:
[----:B------:R-:W0:Y:S01]  /*45f0*/  S2UR UR10, SR_CgaCtaId ;  /* 0x00000000000a79c3 */ /* 0x000e220000008800 */
[----:B------:R-:W-:Y:S01]  /*4600*/  UIADD3 UR6, UR40, 0x1, URZ ;  /* 0x0000000128067890 */ /* 0x000fe2000fffe03f */
[----:B------:R-:W-:Y:S01]  /*4610*/  IMAD.U32 R7, RZ, RZ, UR38 ;  /* 0x00000026ff077e24 */ /* 0x000fe2000f8e00ff */
[----:B------:R-:W-:Y:S02]  /*4620*/  UMOV UR7, 0x400 ;  /* 0x0000040000077882 */ /* 0x000fe40000000000 */
[----:B------:R-:W-:Y:S02]  /*4630*/  UISETP.NE.AND UP0, UPT, UR6, 0x2, UPT ;  /* 0x000000020600788c */ /* 0x000fe4000bf05270 */
[----:B------:R-:W-:Y:S02]  /*4640*/  SHF.L.U32 R7, R7, 0x1f, RZ ;  /* 0x0000001f07077819 */ /* 0x000fe400000006ff */
[----:B------:R-:W-:Y:S02]  /*4650*/  USEL UR6, UR6, URZ, UP0 ;  /* 0x0000003f06067287 */ /* 0x000fe40008000000 */
[----:B0-----:R-:W-:-:S04]  /*4660*/  ULEA UR7, UR10, UR7, 0x18 ;  /* 0x000000070a077291 */ /* 0x001fc8000f8ec03f */
[----:B------:R-:W-:-:S09]  /*4670*/  ULEA UR6, UR6, UR7, 0x3 ;  /* 0x0000000706067291 */ /* 0x000fd2000f8e183f */
[----:B------:R0:W1:Y:S01]  /*4680*/  SYNCS.PHASECHK.TRANS64.TRYWAIT P1, [UR6+0x28830], R7 ;  /* 0x02883007ff0075a7 */ /* 0x0000620008020146 */
[----:B------:R-:W-:Y:S05]  /*4690*/  @!P0 BRA `(.L_x_6695) ;  /* 0x0000000000048947 */ /* 0x000fea0003800000 */
[----:B------:R-:W-:Y:S01]  /*46a0*/  BPT.TRAP 0x1 ;  /* 0x000000040000795c */ /* 0x000fe20000300000 */
.L_x_6695:
[----:B-1----:R-:W-:Y:S05]  /*46b0*/  @P1 BRA `(.L_x_6693) ;  /* 0x0000000000081947 */ /* 0x002fea0003800000 */
[----:B------:R-:W1:Y:S02]  /*46c0*/  SYNCS.PHASECHK.TRANS64.TRYWAIT P1, [UR6+0x28830], R7 ;  /* 0x02883007ff0075a7 */ /* 0x000e640008020146 */
[----:B-1----:R-:W-:Y:S05]  /*46d0*/  @!P1 BRA `(.L_x_6696) ;  /* 0x000000b800749947 */ /* 0x002fea0003800000 */
.L_x_6693:
[----:B-1----:R-:W1:Y:S01]  /*46e0*/  S2R R8, SR_TID.X ;  /* 0x0000000000087919 */ /* 0x002e620000002100 */
[----:B------:R-:W-:Y:S01]  /*46f0*/  UIADD3 UR39, UR40, 0x1, URZ ;  /* 0x0000000128277890 */ /* 0x000fe2000fffe03f */
[----:B------:R-:W-:Y:S01]  /*4700*/  UMOV UR35, 0x40000040 ;  /* 0x4000004000237882 */ /* 0x000fe20000000000 */
[----:B------:R-:W-:Y:S02]  /*4710*/  UMOV UR7, 0x40000040 ;  /* 0x4000004000077882 */ /* 0x000fe40000000000 */
[----:B------:R-:W-:Y:S01]  /*4720*/  UISETP.NE.AND UP0, UPT, UR39, 0x2, UPT ;  /* 0x000000022700788c */ /* 0x000fe2000bf05270 */
[----:B------:R-:W-:Y:S01]  /*4730*/  UMOV UR11, 0x40000040 ;  /* 0x40000040000b7882 */ /* 0x000fe20000000000 */
[----:B------:R-:W-:Y:S02]  /*4740*/  UMOV UR15, 0x40000040 ;  /* 0x40000040000f7882 */ /* 0x000fe40000000000 */
[----:B------:R-:W-:Y:S01]  /*4750*/  USEL UR39, UR39, URZ, UP0 ;  /* 0x0000003f27277287 */ /* 0x000fe20008000000 */
[----:B------:R-:W-:Y:S01]  /*4760*/  UMOV UR19, 0x40000040 ;  /* 0x4000004000137882 */ /* 0x000fe20000000000 */
[----:B------:R-:W-:-:S02]  /*4770*/  UMOV UR23, 0x40000040 ;  /* 0x4000004000177882 */ /* 0x000fc40000000000 */
[----:B------:R-:W-:Y:S01]  /*4780*/  ULEA UR34, UR39, UR42, 0xb ;  /* 0x0000002a27227291 */ /* 0x000fe2000f8e583f */
[----:B------:R-:W-:Y:S01]  /*4790*/  UMOV UR27, 0x40000040 ;  /* 0x40000040001b7882 */ /* 0x000fe20000000000 */
[----:B------:R-:W-:Y:S02]  /*47a0*/  UMOV UR31, 0x40000040 ;  /* 0x40000040001f7882 */ /* 0x000fe40000000000 */
[----:B------:R-:W-:Y:S02]  /*47b0*/  UIADD3 UR6, UR34, 0x2, URZ ;  /* 0x0000000222067890 */ /* 0x000fe4000fffe03f */
[----:B------:R-:W-:Y:S02]  /*47c0*/  UIADD3 UR10, UR34, 0x4, URZ ;  /* 0x00000004220a7890 */ /* 0x000fe4000fffe03f */
[----:B------:R-:W-:Y:S02]  /*47d0*/  UIADD3 UR14, UR34, 0x6, URZ ;  /* 0x00000006220e7890 */ /* 0x000fe4000fffe03f */
[----:B------:R-:W-:-:S02]  /*47e0*/  UIADD3 UR18, UR34, 0x400, URZ ;  /* 0x0000040022127890 */ /* 0x000fc4000fffe03f */
[----:B------:R-:W-:Y:S02]  /*47f0*/  UIADD3 UR22, UR34, 0x402, URZ ;  /* 0x0000040222167890 */ /* 0x000fe4000fffe03f */
[----:B------:R-:W-:Y:S02]  /*4800*/  UIADD3 UR26, UR34, 0x404, URZ ;  /* 0x00000404221a7890 */ /* 0x000fe4000fffe03f */
[----:B------:R-:W-:Y:S01]  /*4810*/  UIADD3 UR30, UR34, 0x406, URZ ;  /* 0x00000406221e7890 */ /* 0x000fe2000fffe03f */
[----:B-1----:R-:W-:-:S05]  /*4820*/  SHF.R.U32.HI R8, RZ, 0x7, R8 ;  /* 0x00000007ff087819 */ /* 0x002fca0000011608 */
[----:B0-----:R-:W-:-:S05]  /*4830*/  VIADD R7, R8, 0x8 ;  /* 0x0000000808077836 */ /* 0x001fca0000000000 */
[----:B------:R0:W-:Y:S06]  /*4840*/  BAR.SYNC.DEFER_BLOCKING R7, 0x100 ;  /* 0x000400070000751d */ /* 0x0001ec0000010000 */
[----:B------:R-:W-:-:S06]  /*4850*/  WARPGROUP.ARRIVE ;  /* 0x00000000000079c5 */ /* 0x000fcc0000000000 */
[----:B------:R-:W-:Y:S03]  /*4860*/  HGMMA.64x128x16.F32 R24, gdesc[UR32], RZ, !UPT, gsb0 ;  /* 0x01e00000201879f0 */ /* 0x000fe6000c0008ff */
        /* <DEDUP_REMOVED lines=22> */
[----:B0-----:R-:W-:Y:S05]  /*49d0*/  @P2 BRA `(.L_x_6697) ;  /* 0x0000000000382947 */ /* 0x001fea0003800000 */
[----:B------:R-:W-:Y:S05]  /*49e0*/  @!P0 BRA `(.L_x_6698) ;  /* 0x0000000000048947 */ /* 0x000fea0003800000 */
[----:B------:R-:W-:Y:S01]  /*49f0*/  BPT.TRAP 0x1 ;  /* 0x000000040000795c */ /* 0x000fe20000300000 */
.L_x_6698:
[----:B------:R-:W0:Y:S01]  /*4a00*/  S2UR UR7, SR_CgaCtaId ;  /* 0x00000000000779c3 */ /* 0x000e220000008800 */
[----:B------:R-:W-:Y:S01]  /*4a10*/  UMOV UR6, 0x400 ;  /* 0x0000040000067882 */ /* 0x000fe20000000000 */
[----:B------:R-:W-:-:S04]  /*4a20*/  MOV R7, UR43 ;  /* 0x0000002b00077c02 */ /* 0x000fc80008000f00 */
[----:B------:R-:W-:Y:S01]  /*4a30*/  SHF.L.U32 R7, R7, 0x1f, RZ ;  /* 0x0000001f07077819 */ /* 0x000fe200000006ff */
[----:B0-----:R-:W-:-:S04]  /*4a40*/  ULEA UR6, UR7, UR6, 0x18 ;  /* 0x0000000607067291 */ /* 0x001fc8000f8ec03f */
[----:B------:R-:W-:-:S09]  /*4a50*/  ULEA UR6, UR40, UR6, 0x3 ;  /* 0x0000000628067291 */ /* 0x000fd2000f8e183f */
[----:B------:R0:W1:Y:S01]  /*4a60*/  SYNCS.PHASECHK.TRANS64.TRYWAIT P1, [UR6+0x28850], R7 ;  /* 0x02885007ff0075a7 */ /* 0x0000620008020146 */
[----:B------:R-:W-:Y:S05]  /*4a70*/  @!P0 BRA `(.L_x_6699) ;  /* 0x0000000000048947 */ /* 0x000fea0003800000 */
[----:B------:R-:W-:Y:S01]  /*4a80*/  BPT.TRAP 0x1 ;  /* 0x000000040000795c */ /* 0x000fe20000300000 */
.L_x_6699:
[----:B-1----:R-:W-:Y:S05]  /*4a90*/  @P1 BRA `(.L_x_6697) ;  /* 0x0000000000081947 */ /* 0x002fea0003800000 */
[----:B------:R-:W1:Y:S02]  /*4aa0*/  SYNCS.PHASECHK.TRANS64.TRYWAIT P1, [UR6+0x28850], R7 ;  /* 0x02885007ff0075a7 */ /* 0x000e640008020146 */
[----:B-1----:R-:W-:Y:S05]  /*4ab0*/  @!P1 BRA `(.L_x_6700) ;  /* 0x000000b400949947 */ /* 0x002fea0003800000 */
.L_x_6697:
[----:B------:R-:W2:Y:S01]  /*4ac0*/  S2UR UR6, SR_CgaCtaId ;  /* 0x00000000000679c3 */ /* 0x000ea20000008800 */
[----:B------:R-:W-:Y:S01]  /*4ad0*/  UMOV UR7, 0x400 ;  /* 0x0000040000077882 */ /* 0x000fe20000000000 */
[----:B------:R-:W-:Y:S01]  /*4ae0*/  WARPGROUP.ARRIVE ;  /* 0x00000000000079c5 */ /* 0x000fe20000000000 */
[----:B------:R-:W-:-:S05]  /*4af0*/  UMOV UR15, 0x40000040 ;  /* 0x40000040000f7882 */ /* 0x000fca0000000000 */
[----:B-1----:R-:W1:Y:S01]  /*4b00*/  S2R R8, SR_TID.X ;  /* 0x0000000000087919 */ /* 0x002e620000002100 */
[----:B--2---:R-:W-:-:S04]  /*4b10*/  ULEA UR11, UR6, UR7, 0x18 ;  /* 0x00000007060b7291 */ /* 0x004fc8000f8ec03f */
[----:B------:R-:W-:-:S04]  /*4b20*/  UIADD3 UR7, UR11, 0x400, URZ ;  /* 0x000004000b077890 */ /* 0x000fc8000fffe03f */
[----:B------:R-:W-:-:S04]  /*4b30*/  USHF.R.U32.HI UR7, URZ, 0x4, UR7 ;  /* 0x000000043f077899 */ /* 0x000fc80008011607 */
[----:B------:R-:W-:Y:S01]  /*4b40*/  ULOP3.LUT UR7, UR7, 0x3fff, URZ, 0xc0, !UPT ;  /* 0x00003fff07077892 */ /* 0x000fe2000f8ec03f */
[----:B-1----:R-:W-:-:S03]  /*4b50*/  SHF.R.U32.HI R8, RZ, 0x7, R8 ;  /* 0x00000007ff087819 */ /* 0x002fc60000011608 */
[----:B------:R-:W-:Y:S01]  /*4b60*/  ULOP3.LUT UR7, UR7, 0x4000000, URZ, 0xfc, !UPT ;  /* 0x0400000007077892 */ /* 0x000fe2000f8efc3f */
[----:B0-----:R-:W-:-:S03]  /*4b70*/  IADD3 R7, -R8, 0xb, RZ ;  /* 0x0000000b08077810 */ /* 0x001fc60007ffe1ff */
        /* <DEDUP_REMOVED lines=43> */
.L_x_6701:
[----:B0-----:R-:W-:Y:S01]  /*4e30*/  FMUL.FTZ R7, R24, UR44 ;  /* 0x0000002c18077c20 */ /* 0x001fe20008410000 */
        /* <DEDUP_REMOVED lines=81> */
[----:B------:R-:W-:-:S04]  /*5350*/  ULEA UR7, UR39, UR11, 0x3 ;  /* 0x0000000b27077291 */ /* 0x000fc8000f8e183f */
        /* <DEDUP_REMOVED lines=94> */
[----:B--2---:R-:W-:Y:S02]  /*5940*/  FMNMX.FTZ R37, R77, R36, !PT ;  /* 0x000000244d257209 */ /* 0x004fe40007810000 */
[----:B------:R-:W2:Y:S05]  /*5950*/  LDC R36, c[0x0][0x988] ;  /* 0x00026200ff247b82 */ /* 0x000eaa0000000800 */
        /* <DEDUP_REMOVED lines=16> */
[----:B------:R-:W1:Y:S01]  /*5a60*/  SHFL.BFLY PT, R37, R40, 0x2, 0x1f ;  /* 0x0c401f0028257f89 */ /* 0x000e6200000e0000 */
[----:B---3--:R-:W-:-:S04]  /*5a70*/  FMNMX.FTZ R38, R83, R38, !PT ;  /* 0x0000002653267209 */ /* 0x008fc80007810000 */
[----:B0-----:R-:W-:-:S05]  /*5a80*/  FMNMX.FTZ R38, R85, R38, !PT ;  /* 0x0000002655267209 */ /* 0x001fca0007810000 */
[----:B------:R-:W0:Y:S01]  /*5a90*/  SHFL.BFLY PT, R45, R38, 0x2, 0x1f ;  /* 0x0c401f00262d7f89 */ /* 0x000e2200000e0000 */
[----:B-1----:R-:W-:-:S05]  /*5aa0*/  FMNMX.FTZ R52, R40, R37, !PT ;  /* 0x0000002528347209 */ /* 0x002fca0007810000 */
[----:B------:R-:W1:Y:S01]  /*5ab0*/  SHFL.BFLY PT, R37, R52, 0x1, 0x1f ;  /* 0x0c201f0034257f89 */ /* 0x000e6200000e0000 */
[----:B0-----:R-:W-:-:S05]  /*5ac0*/  FMNMX.FTZ R54, R38, R45, !PT ;  /* 0x0000002d26367209 */ /* 0x001fca0007810000 */
[----:B------:R-:W0:Y:S01]  /*5ad0*/  SHFL.BFLY PT, R45, R54, 0x1, 0x1f ;  /* 0x0c201f00362d7f89 */ /* 0x000e2200000e0000 */
[----:B-1----:R-:W-:-:S05]  /*5ae0*/  FMNMX.FTZ R37, R52, R37, !PT ;  /* 0x0000002534257209 */ /* 0x002fca0007810000 */
[C---:B--2---:R-:W-:Y:S01]  /*5af0*/  FMUL.FTZ R50, R37.reuse, R36 ;  /* 0x0000002425327220 */ /* 0x044fe20000410000 */
[----:B------:R-:W-:-:S03]  /*5b00*/  FADD.FTZ R87, -R37, R4 ;  /* 0x0000000425577221 */ /* 0x000fc60000010100 */
[-CC-:B------:R-:W-:Y:S01]  /*5b10*/  FFMA.FTZ R38, R12, R36.reuse, -R50.reuse ;  /* 0x000000240c267223 */ /* 0x180fe20000010832 */
[-CC-:B------:R-:W-:Y:S01]  /*5b20*/  FFMA.FTZ R12, R26, R36.reuse, -R50.reuse ;  /* 0x000000241a0c7223 */ /* 0x180fe20000010832 */
[-CC-:B------:R-:W-:Y:S01]  /*5b30*/  FFMA.FTZ R168, R157, R36.reuse, -R50.reuse ;  /* 0x000000249da87223 */ /* 0x180fe20000010832 */
[-CC-:B------:R-:W-:Y:S01]  /*5b40*/  FFMA.FTZ R156, R7, R36.reuse, -R50.reuse ;  /* 0x00000024079c7223 */ /* 0x180fe20000010832 */
[-C--:B------:R-:W-:Y:S01]  /*5b50*/  FMUL.FTZ R87, R87, R36.reuse ;  /* 0x0000002457577220 */ /* 0x080fe20000410000 */
[-CC-:B------:R-:W-:Y:S01]  /*5b60*/  FFMA.FTZ R40, R8, R36.reuse, -R50.reuse ;  /* 0x0000002408287223 */ /* 0x180fe20000010832 */
[-CC-:B------:R-:W-:Y:S01]  /*5b70*/  FFMA.FTZ R187, R159, R36.reuse, -R50.reuse ;  /* 0x000000249fbb7223 */ /* 0x180fe20000010832 */
[----:B0-----:R-:W-:Y:S01]  /*5b80*/  FMNMX.FTZ R45, R54, R45, !PT ;  /* 0x0000002d362d7209 */ /* 0x001fe20007810000 */
[-CC-:B------:R-:W-:Y:S01]  /*5b90*/  FFMA.FTZ R158, R11, R36.reuse, -R50.reuse ;  /* 0x000000240b9e7223 */ /* 0x180fe20000010832 */
[----:B------:R-:W-:Y:S01]  /*5ba0*/  MUFU.EX2 R156, R156 ;  /* 0x0000009c009c7308 */ /* 0x000fe20000000800 */
[-CC-:B------:R-:W-:Y:S01]  /*5bb0*/  FFMA.FTZ R170, R161, R36.reuse, -R50.reuse ;  /* 0x00000024a1aa7223 */ /* 0x180fe20000010832 */
[-CC-:B------:R-:W-:Y:S01]  /*5bc0*/  FFMA.FTZ R160, R15, R36.reuse, -R50.reuse ;  /* 0x000000240fa07223 */ /* 0x180fe20000010832 */
[C---:B------:R-:W-:Y:S01]  /*5bd0*/  FADD.FTZ R185, -R45.reuse, R5 ;  /* 0x000000052db97221 */ /* 0x040fe20000010100 */
[-C--:B------:R-:W-:Y:S01]  /*5be0*/  FMUL.FTZ R26, R45, R36.reuse ;  /* 0x000000242d1a7220 */ /* 0x080fe20000410000 */
[-CC-:B------:R-:W-:Y:S01]  /*5bf0*/  FFMA.FTZ R20, R20, R36.reuse, -R50.reuse ;  /* 0x0000002414147223 */ /* 0x180fe20000010832 */
[-C--:B------:R-:W-:Y:S01]  /*5c00*/  FFMA.FTZ R162, R25, R36.reuse, -R50 ;  /* 0x0000002419a27223 */ /* 0x080fe20000010832 */
[-C--:B------:R-:W-:Y:S01]  /*5c10*/  FMUL.FTZ R4, R185, R36.reuse ;  /* 0x00000024b9047220 */ /* 0x080fe20000410000 */
[-CC-:B------:R-:W-:Y:S01]  /*5c20*/  FFMA.FTZ R157, R10, R36.reuse, -R26.reuse ;  /* 0x000000240a9d7223 */ /* 0x180fe2000001081a */
[-CC-:B------:R-:W-:Y:S01]  /*5c30*/  FFMA.FTZ R10, R9, R36.reuse, -R26.reuse ;  /* 0x00000024090a7223 */ /* 0x180fe2000001081a */
[----:B------:R0:W1:Y:S01]  /*5c40*/  MUFU.EX2 R5, R87 ;  /* 0x0000005700057308 */ /* 0x0000620000000800 */
[-CC-:B------:R-:W-:Y:S01]  /*5c50*/  FFMA.FTZ R159, R13, R36.reuse, -R26.reuse ;  /* 0x000000240d9f7223 */ /* 0x180fe2000001081a */
[-CC-:B------:R-:W-:Y:S01]  /*5c60*/  FFMA.FTZ R14, R14, R36.reuse, -R26.reuse ;  /* 0x000000240e0e7223 */ /* 0x180fe2000001081a */
[-CC-:B------:R-:W-:Y:S01]  /*5c70*/  FFMA.FTZ R161, R21, R36.reuse, -R26.reuse ;  /* 0x0000002415a17223 */ /* 0x180fe2000001081a */
[-C--:B------:R-:W-:Y:S01]  /*5c80*/  FFMA.FTZ R24, R24, R36.reuse, -R26 ;  /* 0x0000002418187223 */ /* 0x080fe2000001081a */
[-C--:B------:R-:W-:Y:S01]  /*5c90*/  FFMA.FTZ R185, R163, R36.reuse, -R50 ;  /* 0x00000024a3b97223 */ /* 0x080fe20000010832 */
[-CC-:B------:R-:W-:Y:S01]  /*5ca0*/  FFMA.FTZ R163, R27, R36.reuse, -R26.reuse ;  /* 0x000000241ba37223 */ /* 0x180fe2000001081a */
[-C--:B------:R-:W-:Y:S01]  /*5cb0*/  FFMA.FTZ R28, R28, R36.reuse, -R26 ;  /* 0x000000241c1c7223 */ /* 0x080fe2000001081a */
[----:B------:R-:W-:Y:S01]  /*5cc0*/  MUFU.EX2 R4, R4 ;  /* 0x0000000400047308 */ /* 0x000fe20000000800 */
[-CC-:B------:R-:W-:Y:S01]  /*5cd0*/  FFMA.FTZ R172, R165, R36.reuse, -R50.reuse ;  /* 0x00000024a5ac7223 */ /* 0x180fe20000010832 */
[-C--:B------:R-:W-:Y:S01]  /*5ce0*/  FFMA.FTZ R164, R29, R36.reuse, -R50 ;  /* 0x000000241da47223 */ /* 0x080fe20000010832 */
[-C--:B------:R-:W-:Y:S01]  /*5cf0*/  FFMA.FTZ R165, R31, R36.reuse, -R26 ;  /* 0x000000241fa57223 */ /* 0x080fe2000001081a */
[-C--:B------:R-:W-:Y:S01]  /*5d00*/  FFMA.FTZ R8, R30, R36.reuse, -R50 ;  /* 0x000000241e087223 */ /* 0x080fe20000010832 */
[-C--:B------:R-:W-:Y:S01]  /*5d10*/  FFMA.FTZ R30, R32, R36.reuse, -R26 ;  /* 0x00000024201e7223 */ /* 0x080fe2000001081a */
[-CC-:B0-----:R-:W-:Y:S01]  /*5d20*/  FFMA.FTZ R87, R167, R36.reuse, -R50.reuse ;  /* 0x00000024a7577223 */ /* 0x181fe20000010832 */
[----:B------:R-:W-:Y:S01]  /*5d30*/  FFMA.FTZ R166, R33, R36, -R50 ;  /* 0x0000002421a67223 */ /* 0x000fe20000010832 */
[----:B------:R-:W0:Y:S01]  /*5d40*/  MUFU.EX2 R157, R157 ;  /* 0x0000009d009d7308 */ /* 0x000e220000000800 */
[----:B-1----:R-:W-:Y:S01]  /*5d50*/  FFMA.FTZ R9, R5, R0, R156 ;  /* 0x0000000005097223 */ /* 0x002fe2000001009c */
[-C--:B------:R-:W-:Y:S01]  /*5d60*/  FFMA.FTZ R167, R35, R36.reuse, -R26 ;  /* 0x0000002423a77223 */ /* 0x080fe2000001081a */
[-C--:B------:R-:W-:Y:S01]  /*5d70*/  FFMA.FTZ R229, R34, R36.reuse, -R50 ;  /* 0x0000002422e57223 */ /* 0x080fe20000010832 */
[-C--:B------:R-:W-:Y:S01]  /*5d80*/  FFMA.FTZ R32, R39, R36.reuse, -R26 ;  /* 0x0000002427207223 */ /* 0x080fe2000001081a */
[-C--:B------:R-:W-:Y:S01]  /*5d90*/  FFMA.FTZ R174, R169, R36.reuse, -R50 ;  /* 0x00000024a9ae7223 */ /* 0x080fe20000010832 */
[-CC-:B------:R-:W-:Y:S01]  /*5da0*/  FFMA.FTZ R169, R41, R36.reuse, -R26.reuse ;  /* 0x0000002429a97223 */ /* 0x180fe2000001081a */
[-C--:B------:R-:W-:Y:S01]  /*5db0*/  FFMA.FTZ R34, R43, R36.reuse, -R26 ;  /* 0x000000242b227223 */ /* 0x080fe2000001081a */
[----:B------:R-:W1:Y:S01]  /*5dc0*/  MUFU.EX2 R40, R40 ;  /* 0x0000002800287308 */ /* 0x000e620000000800 */
        /* <DEDUP_REMOVED lines=16> */
[----:B-1----:R-:W-:Y:S01]  /*5ed0*/  FADD.FTZ R9, R40, R9 ;  /* 0x0000000928097221 */ /* 0x002fe20000010000 */
[-C--:B------:R-:W-:Y:S01]  /*5ee0*/  FFMA.FTZ R177, R59, R36.reuse, -R26 ;  /* 0x000000243bb17223 */ /* 0x080fe2000001081a */
[-CC-:B------:R-:W-:Y:S01]  /*5ef0*/  FFMA.FTZ R182, R75, R36.reuse, -R50.reuse ;  /* 0x000000244bb67223 */ /* 0x180fe20000010832 */
[-C--:B------:R-:W-:Y:S01]  /*5f00*/  FFMA.FTZ R75, R48, R36.reuse, -R50 ;  /* 0x00000024304b7223 */ /* 0x080fe20000010832 */
[-C--:B------:R-:W-:Y:S01]  /*5f10*/  FFMA.FTZ R48, R61, R36.reuse, -R26 ;  /* 0x000000243d307223 */ /* 0x080fe2000001081a */
[-C--:B------:R-:W-:Y:S01]  /*5f20*/  FFMA.FTZ R25, R179, R36.reuse, -R50 ;  /* 0x00000024b3197223 */ /* 0x080fe20000010832 */
[-C--:B------:R-:W-:Y:S01]  /*5f30*/  FFMA.FTZ R179, R63, R36.reuse, -R26 ;  /* 0x000000243fb37223 */ /* 0x080fe2000001081a */
[----:B------:R-:W1:Y:S01]  /*5f40*/  MUFU.EX2 R159, R159 ;  /* 0x0000009f009f7308 */ /* 0x000e620000000800 */
[----:B--2---:R-:W-:Y:S01]  /*5f50*/  FADD.FTZ R0, R10, R3 ;  /* 0x000000030a007221 */ /* 0x004fe20000010000 */
[-CC-:B------:R-:W-:Y:S01]  /*5f60*/  FFMA.FTZ R180, R181, R36.reuse, -R50.reuse ;  /* 0x00000024b5b47223 */ /* 0x180fe20000010832 */
[-CC-:B------:R-:W-:Y:S01]  /*5f70*/  FFMA.FTZ R15, R183, R36.reuse, -R50.reuse ;  /* 0x00000024b70f7223 */ /* 0x180fe20000010832 */
[-C--:B------:R-:W-:Y:S01]  /*5f80*/  FFMA.FTZ R11, R77, R36.reuse, -R50 ;  /* 0x000000244d0b7223 */ /* 0x080fe20000010832 */
[-CC-:B------:R-:W-:Y:S01]  /*5f90*/  FFMA.FTZ R50, R65, R36.reuse, -R26.reuse ;  /* 0x0000002441327223 */ /* 0x180fe2000001081a */
[-CC-:B------:R-:W-:Y:S01]  /*5fa0*/  FFMA.FTZ R181, R67, R36.reuse, -R26.reuse ;  /* 0x0000002443b57223 */ /* 0x180fe2000001081a */
[----:B------:R-:W-:Y:S01]  /*5fb0*/  FFMA.FTZ R183, R71, R36, -R26 ;  /* 0x0000002447b77223 */ /* 0x000fe2000001081a */
        /* <DEDUP_REMOVED lines=46> */
[----:B------:R-:W-:-:S06]  /*62a0*/  FFMA.FTZ R52, R69, R36, -R26 ;  /* 0x0000002445347223 */ /* 0x000fcc000001081a */
        /* <DEDUP_REMOVED lines=16> */
[----:B------:R-:W-:-:S06]  /*63b0*/  FFMA.FTZ R54, R73, R36, -R26 ;  /* 0x0000002449367223 */ /* 0x000fcc000001081a */
[----:B------:R-:W0:Y:S01]  /*63c0*/  MUFU.EX2 R175, R175 ;  /* 0x000000af00af7308 */ /* 0x000e220000000800 */
[----:B-1----:R-:W-:-:S07]  /*63d0*/  FADD.FTZ R0, R44, R3 ;  /* 0x000000032c007221 */ /* 0x002fce0000010000 */
[----:B------:R-:W1:Y:S01]  /*63e0*/  MUFU.EX2 R33, R33 ;  /* 0x0000002100217308 */ /* 0x000e620000000800 */
[----:B--2---:R-:W-:Y:S01]  /*63f0*/  FADD.FTZ R56, R174, R9 ;  /* 0x00000009ae387221 */ /* 0x004fe20000010000 */
[----:B------:R-:W-:-:S06]  /*6400*/  FFMA.FTZ R9, R79, R36, -R26 ;  /* 0x000000244f097223 */ /* 0x000fcc000001081a */
        /* <DEDUP_REMOVED lines=16> */
[----:B-1----:R-:W-:Y:S01]  /*6510*/  FADD.FTZ R58, R178, R13 ;  /* 0x0000000db23a7221 */ /* 0x002fe20000010000 */
[-CC-:B------:R-:W-:Y:S01]  /*6520*/  FFMA.FTZ R13, R83, R36.reuse, -R26.reuse ;  /* 0x00000024530d7223 */ /* 0x180fe2000001081a */
[----:B------:R-:W-:-:S05]  /*6530*/  FFMA.FTZ R26, R85, R36, -R26 ;  /* 0x00000024551a7223 */ /* 0x000fca000001081a */
        /* <DEDUP_REMOVED lines=38> */
.L_x_6702:
[----:B------:R-:W-:Y:S01]  /*67a0*/  ULEA UR7, UR40, UR11, 0x3 ;  /* 0x0000000b28077291 */ /* 0x000fe2000f8e183f */
[----:B------:R-:W-:Y:S01]  /*67b0*/  ISETP.GT.AND P1, PT, R6, R17, PT ;  /* 0x000000110600720c */ /* 0x000fe20003f24270 */
[----:B------:R-:W-:Y:S01]  /*67c0*/  UMOV UR43, UR38 ;  /* 0x00000026002b7c82 */ /* 0x000fe20008000000 */
[----:B------:R-:W-:Y:S01]  /*67d0*/  UMOV UR40, UR39 ;  /* 0x0000002700287c82 */ /* 0x000fe20008000000 */
[----:B------:R-:W-:Y:S01]  /*67e0*/  UIADD3 UR7, UR7, 0x28860, URZ ;  /* 0x0002886007077890 */ /* 0x000fe2000fffe03f */
[----:B------:R-:W-:Y:S01]  /*67f0*/  F2FP.F16.F32.PACK_AB R168, R187, R168 ;  /* 0x000000a8bba8723e */ /* 0x000fe200000000ff */
[-C--:B------:R-:W-:Y:S01]  /*6800*/  FMUL.FTZ R88, R88, R5.reuse ;  /* 0x0000000558587220 */ /* 0x080fe20000410000 */
[----:B------:R-:W-:Y:S01]  /*6810*/  F2FP.F16.F32.PACK_AB R170, R185, R170 ;  /* 0x000000aab9aa723e */ /* 0x000fe200000000ff */
        /* <DEDUP_REMOVED lines=99> */
.L_x_6692:
[----:B------:R-:W-:Y:S06]  /*6e50*/  BAR.ARV 0x8, 0x180 ;  /* 0x0206000000007b1d */ /* 0x000fec0000002000 */
[----:B------:R-:W-:Y:S05]  /*6e60*/  @!P0 BRA `(.L_x_6704) ;  /* 0x0000000000048947 */ /* 0x000fea0003800000 */
[----:B------:R-:W-:Y:S01]  /*6e70*/  BPT.TRAP 0x1 ;  /* 0x000000040000795c */ /* 0x000fe20000300000 */
.L_x_6704:
[----:B------:R-:W0:Y:S01]  /*6e80*/  S2UR UR7, SR_CgaCtaId ;  /* 0x00000000000779c3 */ /* 0x000e220000008800 */
[----:B------:R-:W-:Y:S01]  /*6e90*/  UMOV UR4, 0x400 ;  /* 0x0000040000047882 */ /* 0x000fe20000000000 */
[----:B------:R-:W-:-:S05]  /*6ea0*/  IMAD.U32 R4, RZ, RZ, UR38 ;  /* 0x00000026ff047e24 */ /* 0x000fca000f8e00ff */
[----:B------:R-:W-:Y:S01]  /*6eb0*/  SHF.L.U32 R4, R4, 0x1f, RZ ;  /* 0x0000001f04047819 */ /* 0x000fe200000006ff */
[----:B0-----:R-:W-:-:S04]  /*6ec0*/  ULEA UR4, UR7, UR4, 0x18 ;  /* 0x0000000407047291 */ /* 0x001fc8000f8ec03f */
[----:B------:R-:W-:-:S09]  /*6ed0*/  ULEA UR5, UR39, UR4, 0x3 ;  /* 0x0000000427057291 */ /* 0x000fd2000f8e183f */
[----:B------:R0:W1:Y:S01]  /*6ee0*/  SYNCS.PHASECHK.TRANS64.TRYWAIT P1, [UR5+0x28850], R4 ;  /* 0x02885004ff0075a7 */ /* 0x0000620008020145 */
[----:B------:R-:W-:Y:S05]  /*6ef0*/  @!P0 BRA `(.L_x_6705) ;  /* 0x0000000000048947 */ /* 0x000fea0003800000 */
[----:B------:R-:W-:Y:S01]  /*6f00*/  BPT.TRAP 0x1 ;  /* 0x000000040000795c */ /* 0x000fe20000300000 */
.L_x_6705:
[----:B-1----:R-:W-:Y:S05]  /*6f10*/  @P1 BRA `(.L_x_6706) ;  /* 0x0000000000081947 */ /* 0x002fea0003800000 */
[----:B------:R-:W1:Y:S02]  /*6f20*/  SYNCS.PHASECHK.TRANS64.TRYWAIT P1, [UR5+0x28850], R4 ;  /* 0x02885004ff0075a7 */ /* 0x000e640008020145 */
[----:B-1----:R-:W-:Y:S05]  /*6f30*/  @!P1 BRA `(.L_x_6707) ;  /* 0x00000090008c9947 */ /* 0x002fea0003800000 */
.L_x_6706:
        /* <DEDUP_REMOVED lines=8> */
[----:B------:R-:W-:-:S03]  /*6fc0*/  IMAD.MOV.U32 R8, RZ, RZ, RZ ;  /* 0x000000ffff087224 */ /* 0x000fc600078e00ff */
        /* <DEDUP_REMOVED lines=9> */
[----:B------:R-:W-:Y:S01]  /*7060*/  MOV R0, 0xff800000 ;  /* 0xff80000000007802 */ /* 0x000fe20000000f00 */
[----:B0-----:R-:W-:Y:S01]  /*7070*/  FADD.FTZ R6, R4, R3 ;  /* 0x0000000304067221 */ /* 0x001fe20000010000 */
[----:B------:R-:W-:Y:S02]  /*7080*/  IMAD.MOV.U32 R3, RZ, RZ, -0x800000 ;  /* 0xff800000ff037424 */ /* 0x000fe400078e00ff */
[----:B------:R-:W0:Y:S04]  /*7090*/  SHFL.BFLY PT, R4, R5, 0x1, 0x1f ;  /* 0x0c201f0005047f89 */ /* 0x000e2800000e0000 */
[----:B------:R-:W1:Y:S01]  /*70a0*/  SHFL.BFLY PT, R7, R6, 0x1, 0x1f ;  /* 0x0c201f0006077f89 */ /* 0x000e6200000e0000 */
[----:B0-----:R-:W-:Y:S01]  /*70b0*/  FADD.FTZ R10, R5, R4 ;  /* 0x00000004050a7221 */ /* 0x001fe20000010000 */
[----:B-1----:R-:W-:-:S04]  /*70c0*/  FADD.FTZ R11, R6, R7 ;  /* 0x00000007060b7221 */ /* 0x002fc80000010000 */
[----:B------:R-:W-:Y:S02]  /*70d0*/  FSETP.NE.FTZ.AND P1, PT, R10, RZ, PT ;  /* 0x000000ff0a00720b */ /* 0x000fe40003f35000 */
        /* <DEDUP_REMOVED lines=52> */
.L_x_6708:
[----:B------:R-:W-:Y:S01]  /*7420*/  UIADD3 UR4, UR5, 0x28860, URZ ;  /* 0x0002886005047890 */ /* 0x000fe2000fffe03f */
[-C--:B------:R-:W-:Y:S01]  /*7430*/  FMUL.FTZ R20, R88, R65.reuse ;  /* 0x0000004158147220 */ /* 0x080fe20000410000 */
[----:B------:R-:W-:Y:S01]  /*7440*/  UIADD3 UR39, UR39, 0x1, URZ ;  /* 0x0000000127277890 */ /* 0x000fe2000fffe03f */
[-C--:B------:R-:W-:Y:S01]  /*7450*/  FMUL.FTZ R21, R89, R65.reuse ;  /* 0x0000004159157220 */ /* 0x080fe20000410000 */
[----:B------:R-:W-:Y:S01]  /*7460*/  UPRMT UR4, UR7, 0x654, UR4 ;  /* 0x0000065407047896 */ /* 0x000fe20008000004 */
        /* <DEDUP_REMOVED lines=37> */
[----:B------:R-:W-:Y:S01]  /*76c0*/  USEL UR4, URZ, 0x1, UP0 ;  /* 0x000000013f047887 */ /* 0x000fe20008000000 */
        /* <DEDUP_REMOVED lines=28> */
[----:B------:R-:W-:Y:S01]  /*7890*/  VIADD R205, R205, 0x1 ;  /* 0x00000001cdcd7836 */ /* 0x000fe20000000000 */
[----:B------:R-:W-:-:S02]  /*78a0*/  USEL UR39, UR39, URZ, UP0 ;  /* 0x0000003f27277287 */ /* 0x000fc40008000000 */
[----:B------:R-:W-:-:S12]  /*78b0*/  ULOP3.LUT UR38, UR38, UR4, URZ, 0x3c, !UPT ;  /* 0x0000000426267292 */ /* 0x000fd8000f8e3c3f */
.L_x_6684:
[----:B------:R-:W0:Y:S01]  /*78c0*/  S2R R4, SR_CgaCtaId ;  /* 0x0000000000047919 */ /* 0x000e220000008800 */
[----:B------:R-:W-:Y:S01]  /*78d0*/  MOV R17, 0x400 ;  /* 0x0000040000117802 */ /* 0x000fe20000000f00 */
[----:B------:R-:W-:Y:S01]  /*78e0*/  BSSY B0, `(.L_x_6709) ;  /* 0x00002c4000007945 */ /* 0x000fe20003800000 */
[----:B------:R-:W-:Y:S02]  /*78f0*/  BAR.SYNC.DEFER_BLOCKING 0x5, 0x180 ;  /* 0x0146000000007b1d */ /* 0x000fe40000010000 */
[----:B0-----:R-:W-:-:S05]  /*7900*/  LEA R17, R4, R17, 0x18 ;  /* 0x0000001104117211 */ /* 0x001fca00078ec0ff */
[----:B------:R0:W1:Y:S01]  /*7910*/  LDS.128 R4, [R17+0x288d0] ;  /* 0x0288d00011047984 */ /* 0x0000620000000c00 */
[----:B------:R-:W-:Y:S06]  /*7920*/  BAR.ARV 0x4, 0x180 ;  /* 0x0106000000007b1d */ /* 0x000fec0000002000 */
[----:B------:R-:W-:Y:S05]  /*7930*/  @P0 BRA `(.L_x_6710) ;  /* 0x00000020001c0947 */ /* 0x000fea0003800000 */
[----:B-1----:R-:W1:Y:S01]  /*7940*/  S2R R4, SR_SWINHI ;  /* 0x0000000000047919 */ /* 0x002e620000002f00 */
[----:B------:R-:W-:Y:S01]  /*7950*/  SHF.L.U64.HI R106, R22, 0x2, R19 ;  /* 0x00000002166a7819 */ /* 0x000fe20000010213 */
[----:B------:R-:W-:Y:S01]  /*7960*/  ULDC.64 UR4, c[0x0][0xc08] ;  /* 0x0003020000047ab9 */ /* 0x000fe20000000a00 */
[----:B------:R-:W-:Y:S02]  /*7970*/  MOV R88, R17 ;  /* 0x0000001100587202 */ /* 0x000fe40000000f00 */
[----:B-1----:R-:W-:-:S03]  /*7980*/  MOV R89, R4 ;  /* 0x0000000400597202 */ /* 0x002fc60000000f00 */
[----:B------:R-:W-:-:S03]  /*7990*/  IMAD.WIDE R12, R225, 0x2, R88 ;  /* 0x00000002e10c7825 */ /* 0x000fc600078e0258 */
[C---:B------:R-:W-:Y:S02]  /*79a0*/  IADD3 R105, P1, R12.reuse, 0x4040, RZ ;  /* 0x000040400c697810 */ /* 0x040fe40007f3e0ff */
[C---:B------:R-:W-:Y:S02]  /*79b0*/  IADD3 R103, P2, R12.reuse, 0x4020, RZ ;  /* 0x000040200c677810 */ /* 0x040fe40007f5e0ff */
[----:B------:R-:W-:Y:S01]  /*79c0*/  IADD3 R15, P3, R12, 0x4000, RZ ;  /* 0x000040000c0f7810 */ /* 0x000fe20007f7e0ff */
[--C-:B------:R-:W-:Y:S01]  /*79d0*/  IMAD.X R27, RZ, RZ, R13.reuse, P1 ;  /* 0x000000ffff1b7224 */ /* 0x100fe200008e060d */
[----:B------:R-:W-:Y:S01]  /*79e0*/  LOP3.LUT R10, R105, 0x380, RZ, 0xc0, !PT ;  /* 0x00000380690a7812 */ /* 0x000fe200078ec0ff */
[--C-:B------:R-:W-:Y:S01]  /*79f0*/  IMAD.X R33, RZ, RZ, R13.reuse, P2 ;  /* 0x000000ffff217224 */ /* 0x100fe200010e060d */
[----:B------:R-:W-:Y:S01]  /*7a00*/  LOP3.LUT R8, R103, 0x380, RZ, 0xc0, !PT ;  /* 0x0000038067087812 */ /* 0x000fe200078ec0ff */
[----:B------:R-:W-:Y:S01]  /*7a10*/  IMAD.X R29, RZ, RZ, R13, P3 ;  /* 0x000000ffff1d7224 */ /* 0x000fe200018e060d */
[----:B------:R-:W-:-:S02]  /*7a20*/  LOP3.LUT R4, R15, 0x380, RZ, 0xc0, !PT ;  /* 0x000003800f047812 */ /* 0x000fc400078ec0ff */
[C---:B------:R-:W-:Y:S02]  /*7a30*/  LOP3.LUT R9, R12.reuse, 0x380, RZ, 0xc0, !PT ;  /* 0x000003800c097812 */ /* 0x040fe400078ec0ff */
[----:B------:R-:W-:Y:S02]  /*7a40*/  IADD3 R107, P0, R12, 0x4060, RZ ;  /* 0x000040600c6b7810 */ /* 0x000fe40007f1e0ff */
[----:B------:R-:W-:Y:S02]  /*7a50*/  SHF.R.U64 R10, R10, 0x3, RZ ;  /* 0x000000030a0a7819 */ /* 0x000fe400000012ff */
[----:B------:R-:W-:Y:S01]  /*7a60*/  SHF.R.U64 R8, R8, 0x3, RZ ;  /* 0x0000000308087819 */ /* 0x000fe200000012ff */
[----:B------:R-:W-:Y:S01]  /*7a70*/  IMAD.X R31, RZ, RZ, R13, P0 ;  /* 0x000000ffff1f7224 */ /* 0x000fe200000e060d */
[C---:B------:R-:W-:Y:S02]  /*7a80*/  IADD3 R101, P4, R12.reuse, 0x60, RZ ;  /* 0x000000600c657810 */ /* 0x040fe40007f9e0ff */
[----:B------:R-:W-:-:S02]  /*7a90*/  IADD3 R93, P5, R12, 0x40, RZ ;  /* 0x000000400c5d7810 */ /* 0x000fc40007fbe0ff */
[----:B------:R-:W-:Y:S01]  /*7aa0*/  SHF.R.U64 R4, R4, 0x3, RZ ;  /* 0x0000000304047819 */ /* 0x000fe200000012ff */
[----:B------:R-:W-:Y:S01]  /*7ab0*/  IMAD.X R11, RZ, RZ, R13, P4 ;  /* 0x000000ffff0b7224 */ /* 0x000fe200020e060d */
[----:B------:R-:W-:Y:S01]  /*7ac0*/  BAR.SYNC.DEFER_BLOCKING 0x1, 0x100 ;  /* 0x0044000000007b1d */ /* 0x000fe20000010000 */
[----:B------:R-:W-:Y:S02]  /*7ad0*/  IADD3 R35, P6, R12, 0x20, RZ ;  /* 0x000000200c237810 */ /* 0x000fe40007fde0ff */
[----:B------:R-:W-:Y:S02]  /*7ae0*/  SHF.R.U64 R9, R9, 0x3, RZ ;  /* 0x0000000309097819 */ /* 0x000fe400000012ff */
[----:B------:R-:W-:Y:S02]  /*7af0*/  LOP3.LUT R14, R107, 0x380, RZ, 0xc0, !PT ;  /* 0x000003806b0e7812 */ /* 0x000fe400078ec0ff */
[----:B------:R-:W-:Y:S02]  /*7b00*/  LOP3.LUT R26, R10, R105, RZ, 0x3c, !PT ;  /* 0x000000690a1a7212 */ /* 0x000fe400078e3cff */
[----:B------:R-:W-:-:S02]  /*7b10*/  LOP3.LUT R32, R8, R103, RZ, 0x3c, !PT ;  /* 0x0000006708207212 */ /* 0x000fc400078e3cff */
[----:B------:R-:W-:Y:S02]  /*7b20*/  LOP3.LUT R28, R4, R15, RZ, 0x3c, !PT ;  /* 0x0000000f041c7212 */ /* 0x000fe400078e3cff */
[----:B------:R-:W-:Y:S02]  /*7b30*/  LOP3.LUT R10, R101, 0x380, RZ, 0xc0, !PT ;  /* 0x00000380650a7812 */ /* 0x000fe400078ec0ff */
[----:B------:R-:W-:Y:S02]  /*7b40*/  LOP3.LUT R8, R93, 0x380, RZ, 0xc0, !PT ;  /* 0x000003805d087812 */ /* 0x000fe400078ec0ff */
[----:B------:R-:W-:Y:S02]  /*7b50*/  LOP3.LUT R4, R35, 0x380, RZ, 0xc0, !PT ;  /* 0x0000038023047812 */ /* 0x000fe400078ec0ff */
[----:B------:R-:W-:Y:S01]  /*7b60*/  LOP3.LUT R12, R9, R12, RZ, 0x3c, !PT ;  /* 0x0000000c090c7212 */ /* 0x000fe200078e3cff */
[----:B------:R-:W-:Y:S01]  /*7b70*/  IMAD.X R9, RZ, RZ, R13, P5 ;  /* 0x000000ffff097224 */ /* 0x000fe200028e060d */
[----:B------:R-:W-:-:S02]  /*7b80*/  SHF.R.U64 R14, R14, 0x3, RZ ;  /* 0x000000030e0e7819 */ /* 0x000fc400000012ff */
[----:B------:R-:W-:Y:S02]  /*7b90*/  SHF.R.U64 R10, R10, 0x3, RZ ;  /* 0x000000030a0a7819 */ /* 0x000fe400000012ff */
[----:B------:R-:W-:Y:S02]  /*7ba0*/  SHF.R.U64 R8, R8, 0x3, RZ ;  /* 0x0000000308087819 */ /* 0x000fe400000012ff */
[----:B------:R-:W-:Y:S02]  /*7bb0*/  SHF.R.U64 R4, R4, 0x3, RZ ;  /* 0x0000000304047819 */ /* 0x000fe400000012ff */
[----:B------:R-:W-:Y:S02]  /*7bc0*/  IADD3.X R25, RZ, R13, RZ, P6, !PT ;  /* 0x0000000dff197210 */ /* 0x000fe400037fe4ff */
[----:B------:R-:W-:Y:S01]  /*7bd0*/  LOP3.LUT R30, R14, R107, RZ, 0x3c, !PT ;  /* 0x0000006b0e1e7212 */ /* 0x000fe200078e3cff */
[----:B------:R-:W-:Y:S01]  /*7be0*/  IMAD.SHL.U32 R107, R22, 0x4, RZ ;  /* 0x00000004166b7824 */ /* 0x000fe200078e00ff */
[----:B------:R-:W-:-:S02]  /*7bf0*/  MOV R34, R12 ;  /* 0x0000000c00227202 */ /* 0x000fc40000000f00 */
[----:B------:R-:W-:Y:S02]  /*7c00*/  F2FP.F16.F32.PACK_AB R12, R21, R20 ;  /* 0x00000014150c723e */ /* 0x000fe400000000ff */
[----:B------:R-:W-:Y:S02]  /*7c10*/  F2FP.F16.F32.PACK_AB R13, R67, R66 ;  /* 0x00000042430d723e */ /* 0x000fe400000000ff */
[----:B------:R-:W-:Y:S02]  /*7c20*/  F2FP.F16.F32.PACK_AB R14, R37, R36 ;  /* 0x00000024250e723e */ /* 0x000fe400000000ff */
[----:B------:R-:W-:Y:S02]  /*7c30*/  F2FP.F16.F32.PACK_AB R15, R69, R68 ;  /* 0x00000044450f723e */ /* 0x000fe400000000ff */
[----:B------:R-:W-:Y:S02]  /*7c40*/  LOP3.LUT R10, R10, R101, RZ, 0x3c, !PT ;  /* 0x000000650a0a7212 */ /* 0x000fe400078e3cff */
[----:B------:R-:W-:Y:S01]  /*7c50*/  LOP3.LUT R8, R8, R93, RZ, 0x3c, !PT ;  /* 0x0000005d08087212 */ /* 0x000fe200078e3cff */
[----:B------:R1:W-:Y:S01]  /*7c60*/  STSM.16.M88.4 [R34], R12 ;  /* 0x0000000c22007844 */ /* 0x0003e20000000200 */
[----:B------:R-:W-:Y:S01]  /*7c70*/  LOP3.LUT R24, R4, R35, RZ, 0x3c, !PT ;  /* 0x0000002304187212 */ /* 0x000fe200078e3cff */
[----:B------:R-:W2:Y:S01]  /*7c80*/  LDC.64 R92, c[0x0][0xc00] ;  /* 0x00030000ff5c7b82 */ /* 0x000ea20000000a00 */
[----:B------:R-:W-:-:S02]  /*7c90*/  MOV R103, R10 ;  /* 0x0000000a00677202 */ /* 0x000fc40000000f00 */
[----:B------:R-:W-:Y:S02]  /*7ca0*/  MOV R104, R8 ;  /* 0x0000000800687202 */ /* 0x000fe40000000f00 */
[----:B------:R-:W-:Y:S02]  /*7cb0*/  MOV R105, R24 ;  /* 0x0000001800697202 */ /* 0x000fe40000000f00 */
[----:B------:R-:W-:Y:S02]  /*7cc0*/  F2FP.F16.F32.PACK_AB R8, R39, R38 ;  /* 0x000000262708723e */ /* 0x000fe400000000ff */
[----:B------:R-:W-:Y:S02]  /*7cd0*/  F2FP.F16.F32.PACK_AB R9, R71, R70 ;  /* 0x000000464709723e */ /* 0x000fe400000000ff */
[----:B------:R-:W-:Y:S02]  /*7ce0*/  F2FP.F16.F32.PACK_AB R10, R41, R40 ;  /* 0x00000028290a723e */ /* 0x000fe400000000ff */
[----:B------:R-:W-:-:S02]  /*7cf0*/  F2FP.F16.F32.PACK_AB R11, R73, R72 ;  /* 0x00000048490b723e */ /* 0x000fc400000000ff */
[----:B-1----:R-:W-:Y:S02]  /*7d00*/  F2FP.F16.F32.PACK_AB R12, R43, R42 ;  /* 0x0000002a2b0c723e */ /* 0x002fe400000000ff */
        /* <DEDUP_REMOVED lines=8> */
[----:B------:R-:W-:Y:S02]  /*7d90*/  F2FP.F16.F32.PACK_AB R24, R47, R46 ;  /* 0x0000002e2f18723e */ /* 0x000fe400000000ff */
        /* <DEDUP_REMOVED lines=14> */
[----:B-1----:R-:W-:Y:S02]  /*7e80*/  F2FP.F16.F32.PACK_AB R8, R59, R58 ;  /* 0x0000003a3b08723e */ /* 0x002fe400000000ff */
[----:B------:R-:W-:Y:S01]  /*7e90*/  F2FP.F16.F32.PACK_AB R9, R95, R94 ;  /* 0x0000005e5f09723e */ /* 0x000fe200000000ff */
[----:B------:R-:W-:Y:S01]  /*7ea0*/  STSM.16.M88.4 [R102], R32 ;  /* 0x0000002066007844 */ /* 0x000fe20000000200 */
[----:B------:R-:W-:Y:S02]  /*7eb0*/  F2FP.F16.F32.PACK_AB R10, R61, R60 ;  /* 0x0000003c3d0a723e */ /* 0x000fe400000000ff */
[----:B------:R-:W-:Y:S02]  /*7ec0*/  F2FP.F16.F32.PACK_AB R11, R97, R96 ;  /* 0x00000060610b723e */ /* 0x000fe400000000ff */
[----:B---3--:R-:W-:Y:S01]  /*7ed0*/  F2FP.F16.F32.PACK_AB R12, R63, R62 ;  /* 0x0000003e3f0c723e */ /* 0x008fe200000000ff */
[----:B----4-:R-:W-:Y:S01]  /*7ee0*/  IMAD.MOV.U32 R100, RZ, RZ, RZ ;  /* 0x000000ffff647224 */ /* 0x010fe200078e00ff */
[----:B------:R-:W-:Y:S01]  /*7ef0*/  F2FP.F16.F32.PACK_AB R13, R99, R98 ;  /* 0x00000062630d723e */ /* 0x000fe200000000ff */
[----:B------:R1:W-:Y:S01]  /*7f00*/  STSM.16.M88.4 [R101], R8 ;  /* 0x0000000865007844 */ /* 0x0003e20000000200 */
[----:B------:R-:W-:-:S02]  /*7f10*/  F2FP.F16.F32.PACK_AB R14, R65, R64 ;  /* 0x00000040410e723e */ /* 0x000fc400000000ff */
[----:B------:R-:W-:Y:S02]  /*7f20*/  F2FP.F16.F32.PACK_AB R15, R151, R150 ;  /* 0x00000096970f723e */ /* 0x000fe400000000ff */
[----:B--2---:R-:W-:Y:S02]  /*7f30*/  ISETP.NE.U32.AND P0, PT, R92, RZ, PT ;  /* 0x000000ff5c00720c */ /* 0x004fe40003f05070 */
[----:B------:R-:W-:Y:S01]  /*7f40*/  IADD3 R24, P1, R107, R92, RZ ;  /* 0x0000005c6b187210 */ /* 0x000fe20007f3e0ff */
[----:B------:R2:W-:Y:S01]  /*7f50*/  STSM.16.M88.4 [R4], R12 ;  /* 0x0000000c04007844 */ /* 0x0005e20000000200 */
[----:B------:R-:W-:Y:S01]  /*7f60*/  BAR.SYNC.DEFER_BLOCKING 0x1, 0x100 ;  /* 0x0044000000007b1d */ /* 0x000fe20000010000 */
[----:B------:R-:W-:Y:S02]  /*7f70*/  ISETP.NE.AND.EX P0, PT, R93, RZ, PT, P0 ;  /* 0x000000ff5d00720c */ /* 0x000fe40003f05300 */
[----:B------:R-:W-:-:S05]  /*7f80*/  IMAD.X R25, R106, 0x1, R93, P1 ;  /* 0x000000016a197824 */ /* 0x000fca00008e065d */
[----:B-1----:R-:W1:Y:S08]  /*7f90*/  LDC R9, c[0x0][0xad4] ;  /* 0x0002b500ff097b82 */ /* 0x002e700000000800 */
[----:B--2---:R-:W2:Y:S01]  /*7fa0*/  LDC R4, c[0x0][0xbe8] ;  /* 0x0002fa00ff047b82 */ /* 0x004ea20000000800 */
[----:B------:R-:W3:Y:S01]  /*7fb0*/  @P0 LDG.E R100, desc[UR36][R24.64] ;  /* 0x0000002418640981 */ /* 0x000ee2000c1e1900 */
[----:B------:R-:W-:-:S04]  /*7fc0*/  ISETP.NE.U32.AND P1, PT, RZ, UR4, PT ;  /* 0x00000004ff007c0c */ /* 0x000fc8000bf25070 */
[----:B------:R-:W-:-:S13]  /*7fd0*/  ISETP.NE.AND.EX P1, PT, RZ, UR5, PT, P1 ;  /* 0x00000005ff007c0c */ /* 0x000fda000bf25310 */
[----:B------:R-:W-:Y:S01]  /*7fe0*/  @P1 IADD3 R26, P2, R107, UR4, RZ ;  /* 0x000000046b1a1c10 */ /* 0x000fe2000ff5e0ff */
[----:B------:R-:W-:Y:S01]  /*7ff0*/  ULDC UR4, c[0x0][0xa88] ;  /* 0x0002a20000047ab9 */ /* 0x000fe20000000800 */
[----:B------:R-:W-:Y:S01]  /*8000*/  MOV R28, 0x9b8 ;  /* 0x000009b8001c7802 */ /* 0x000fe20000000f00 */
[----:B------:R-:W-:Y:S01]  /*8010*/  IMAD.U32 R29, RZ, RZ, UR4 ;  /* 0x00000004ff1d7e24 */ /* 0x000fe2000f8e00ff */
[----:B------:R-:W-:Y:S02]  /*8020*/  @P1 IADD3.X R27, R106, UR5, RZ, P2, !PT ;  /* 0x000000056a1b1c10 */ /* 0x000fe400097fe4ff */
[----:B------:R-:W-:Y:S02]  /*8030*/  ISETP.NE.AND P2, PT, R18, RZ, PT ;  /* 0x000000ff1200720c */ /* 0x000fe40003f45270 */
[----:B--2---:R-:W-:Y:S01]  /*8040*/  ISETP.NE.AND P4, PT, R4, 0x1, PT ;  /* 0x000000010400780c */ /* 0x004fe20003f85270 */
[----:B------:R2:W5:Y:S01]  /*8050*/  @P1 LDG.E R29, desc[UR36][R26.64] ;  /* 0x000000241a1d1981 */ /* 0x000562000c1e1900 */
[----:B-1----:R-:W-:-:S02]  /*8060*/  SEL R9, R18, R9, P2 ;  /* 0x0000000912097207 */ /* 0x002fc40001000000 */
[----:B------:R-:W-:Y:S02]  /*8070*/  ISETP.NE.U32.AND P2, PT, R92, RZ, PT ;  /* 0x000000ff5c00720c */ /* 0x000fe40003f45070 */
[----:B------:R-:W-:Y:S02]  /*8080*/  ISETP.GT.AND P3, PT, R9, 0x1, PT ;  /* 0x000000010900780c */ /* 0x000fe40003f64270 */
[----:B------:R-:W-:Y:S01]  /*8090*/  ISETP.NE.AND.EX P2, PT, R93, RZ, PT, P2 ;  /* 0x000000ff5d00720c */ /* 0x000fe20003f45320 */
[----:B------:R-:W1:Y:S01]  /*80a0*/  LDC.64 R8, c[0x0][0xba8] ;  /* 0x0002ea00ff087b82 */ /* 0x000e620000000a00 */
[----:B------:R-:W-:Y:S01]  /*80b0*/  SEL R28, R28, 0x978, P3 ;  /* 0x000009781c1c7807 */ /* 0x000fe20001800000 */
[----:B------:R-:W-:Y:S01]  /*80c0*/  IMAD R93, R16, 0x80, R224 ;  /* 0x00000080105d7824 */ /* 0x000fe200078e02e0 */
[----:B------:R-:W-:Y:S02]  /*80d0*/  SEL R22, R22, RZ, !P2 ;  /* 0x000000ff16167207 */ /* 0x000fe40005000000 */
[----:B------:R-:W-:-:S02]  /*80e0*/  SEL R19, R19, RZ, !P2 ;  /* 0x000000ff13137207 */ /* 0x000fc40005000000 */
[----:B--2---:R-:W-:Y:S01]  /*80f0*/  SEL R27, R202, RZ, P3 ;  /* 0x000000ffca1b7207 */ /* 0x004fe20001800000 */
[----:B------:R-:W2:Y:S08]  /*8100*/  LDC.64 R14, c[0x0][R28+0x220] ;  /* 0x000088001c0e7b82 */ /* 0x000eb00000000a00 */
[----:B------:R-:W4:Y:S08]  /*8110*/  LDC.64 R10, c[0x0][R28+0x218] ;  /* 0x000086001c0a7b82 */ /* 0x000f300000000a00 */
[----:B------:R-:W0:Y:S08]  /*8120*/  @P4 LDC R26, c[0x0][0xbec] ;  /* 0x0002fb00ff1a4b82 */ /* 0x000e300000000800 */
[----:B------:R-:W0:Y:S01]  /*8130*/  @P4 LDC R35, c[0x0][0xbf0] ;  /* 0x0002fc00ff234b82 */ /* 0x000e220000000800 */
[----:B--2---:R-:W-:-:S04]  /*8140*/  IMAD R15, R15, R22, RZ ;  /* 0x000000160f0f7224 */ /* 0x004fc800078e02ff */
[C---:B------:R-:W-:Y:S02]  /*8150*/  IMAD R33, R14.reuse, R19, R15 ;  /* 0x000000130e217224 */ /* 0x040fe400078e020f */
[----:B------:R-:W-:Y:S01]  /*8160*/  IMAD.WIDE.U32 R14, R14, R22, RZ ;  /* 0x000000160e0e7225 */ /* 0x000fe200078e00ff */
[----:B------:R-:W2:Y:S03]  /*8170*/  LDC.64 R12, c[0x0][R28+0x228] ;  /* 0x00008a001c0c7b82 */ /* 0x000ea60000000a00 */
[----:B----4-:R-:W-:-:S04]  /*8180*/  IMAD.WIDE.U32 R18, R10, R2, RZ ;  /* 0x000000020a127225 */ /* 0x010fc800078e00ff */
[----:B------:R-:W-:Y:S01]  /*8190*/  IMAD R31, R11, R2, RZ ;  /* 0x000000020b1f7224 */ /* 0x000fe200078e02ff */
[----:B-1----:R-:W1:Y:S01]  /*81a0*/  @!P3 LDC R8, c[0x0][0xb50] ;  /* 0x0002d400ff08bb82 */ /* 0x002e620000000800 */
[----:B------:R-:W-:Y:S02]  /*81b0*/  IMAD.IADD R33, R15, 0x1, R33 ;  /* 0x000000010f217824 */ /* 0x000fe400078e0221 */
[----:B------:R-:W-:Y:S02]  /*81c0*/  IMAD.MOV.U32 R15, RZ, RZ, R93 ;  /* 0x000000ffff0f7224 */ /* 0x000fe400078e005d */
[----:B------:R-:W-:-:S03]  /*81d0*/  IMAD.IADD R30, R19, 0x1, R31 ;  /* 0x00000001131e7824 */ /* 0x000fc600078e021f */
[----:B------:R-:W4:Y:S01]  /*81e0*/  LDC.64 R10, c[0x0][R28+0x210] ;  /* 0x000084001c0a7b82 */ /* 0x000f220000000a00 */
[----:B--2---:R-:W-:-:S07]  /*81f0*/  IMAD R31, R13, R27, RZ ;  /* 0x0000001b0d1f7224 */ /* 0x004fce00078e02ff */
[----:B------:R-:W2:Y:S01]  /*8200*/  @!P3 LDC R9, c[0x0][0xb54] ;  /* 0x0002d500ff09bb82 */ /* 0x000ea20000000800 */
[----:B------:R-:W-:-:S04]  /*8210*/  IMAD.WIDE.U32 R12, R12, R27, RZ ;  /* 0x0000001b0c0c7225 */ /* 0x000fc800078e00ff */
[----:B------:R-:W-:Y:S01]  /*8220*/  IMAD.IADD R31, R13, 0x1, R31 ;  /* 0x000000010d1f7824 */ /* 0x000fe200078e021f */
[--C-:B---3--:R-:W-:Y:S01]  /*8230*/  IADD3 R18, P2, P5, R14, R18, R100.reuse ;  /* 0x000000120e127210 */ /* 0x108fe20007d5e064 */
[----:B0-----:R-:W-:Y:S01]  /*8240*/  @P4 IMAD.HI.U32 R14, R93, R26, RZ ;  /* 0x0000001a5d0e4227 */ /* 0x001fe200078e00ff */
[----:B------:R-:W-:-:S04]  /*8250*/  SHF.R.S32.HI R19, RZ, 0x1f, R100 ;  /* 0x0000001fff137819 */ /* 0x000fc80000011464 */
[----:B------:R-:W-:Y:S02]  /*8260*/  @P4 SHF.R.U32.HI R15, RZ, R35, R14 ;  /* 0x00000023ff0f4219 */ /* 0x000fe4000001160e */
[----:B------:R-:W-:Y:S02]  /*8270*/  IADD3.X R14, R33, R30, R19, P2, P5 ;  /* 0x0000001e210e7210 */ /* 0x000fe400017ea413 */
[----:B------:R-:W-:Y:S01]  /*8280*/  IADD3 R12, P2, P5, R15, R18, R12 ;  /* 0x000000120f0c7210 */ /* 0x000fe20007d5e00c */
[--C-:B------:R-:W-:Y:S01]  /*8290*/  IMAD.MOV R27, RZ, RZ, -R15.reuse ;  /* 0x000000ffff1b7224 */ /* 0x100fe200078e0a0f */
[----:B------:R-:W-:-:S03]  /*82a0*/  SHF.R.S32.HI R13, RZ, 0x1f, R15 ;  /* 0x0000001fff0d7819 */ /* 0x000fc6000001140f */
[----:B------:R-:W-:Y:S01]  /*82b0*/  IMAD R15, R4, R27, R93 ;  /* 0x0000001b040f7224 */ /* 0x000fe200078e025d */
[----:B------:R-:W-:-:S03]  /*82c0*/  IADD3.X R13, R13, R14, R31, P2, P5 ;  /* 0x0000000e0d0d7210 */ /* 0x000fc600017ea41f */
[----:B----4-:R-:W-:Y:S01]  /*82d0*/  IMAD R11, R11, R15, RZ ;  /* 0x0000000f0b0b7224 */ /* 0x010fe200078e02ff */
[----:B------:R-:W-:-:S05]  /*82e0*/  SHF.R.S32.HI R27, RZ, 0x1f, R15 ;  /* 0x0000001fff1b7819 */ /* 0x000fca000001140f */
[C---:B------:R-:W-:Y:S02]  /*82f0*/  IMAD R27, R10.reuse, R27, R11 ;  /* 0x0000001b0a1b7224 */ /* 0x040fe400078e020b */
[----:B------:R-:W-:-:S05]  /*8300*/  IMAD.WIDE.U32 R10, R10, R15, R12 ;  /* 0x0000000f0a0a7225 */ /* 0x000fca00078e000c */
[----:B------:R-:W-:Y:S02]  /*8310*/  IADD3 R11, R11, R27, RZ ;  /* 0x0000001b0b0b7210 */ /* 0x000fe40007ffe0ff */
[----:B-1----:R-:W-:-:S04]  /*8320*/  LEA R12, P2, R10, R8, 0x2 ;  /* 0x000000080a0c7211 */ /* 0x002fc800078410ff */
[----:B--2---:R-:W-:Y:S01]  /*8330*/  LEA.HI.X R14, R10, R9, R11, 0x2, P2 ;  /* 0x000000090a0e7211 */ /* 0x004fe200010f140b */
[----:B------:R-:W-:Y:S08]  /*8340*/  @P1 BRA `(.L_x_6711) ;  /* 0x0000000000101947 */ /* 0x000ff00003800000 */
[----:B------:R-:W-:Y:S05]  /*8350*/  @!P0 BRA `(.L_x_6711) ;  /* 0x00000000000c8947 */ /* 0x000fea0003800000 */
[----:B------:R-:W2:Y:S04]  /*8360*/  LDG.E R8, desc[UR36][R24.64] ;  /* 0x0000002418087981 */ /* 0x000ea8000c1e1900 */
[----:B-----5:R-:W2:Y:S02]  /*8370*/  LDG.E R29, desc[UR36][R24.64+0x4] ;  /* 0x00000424181d7981 */ /* 0x020ea4000c1e1900 */
[----:B--2---:R-:W-:-:S07]  /*8380*/  IMAD.IADD R29, R29, 0x1, -R8 ;  /* 0x000000011d1d7824 */ /* 0x004fce00078e0a08 */
.L_x_6711:
[----:B------:R-:W-:Y:S01]  /*8390*/  SHFL.IDX PT, R8, R12, RZ, 0x1c1f ;  /* 0x001c1fff0c087589 */ /* 0x000fe200000e0000 */
[----:B------:R-:W-:Y:S01]  /*83a0*/  IMAD R15, R16, 0x80, R223 ;  /* 0x00000080100f7824 */ /* 0x000fe200078e02df */
[----:B------:R-:W-:Y:S01]  /*83b0*/  LOP3.LUT P0, RZ, R206, 0x3, RZ, 0xc0, !PT ;  /* 0x00000003ceff7812 */ /* 0x000fe2000780c0ff */
[----:B-----5:R-:W-:Y:S01]  /*83c0*/  IMAD R18, R29, R4, RZ ;  /* 0x000000041d127224 */ /* 0x020fe200078e02ff */
[----:B------:R-:W0:Y:S01]  /*83d0*/  SHFL.IDX PT, R9, R14, RZ, 0x1c1f ;  /* 0x001c1fff0e097589 */ /* 0x000e2200000e0000 */
[----:B------:R-:W-:-:S03]  /*83e0*/  VIADD R13, R15, 0x8 ;  /* 0x000000080f0d7836 */ /* 0x000fc60000000000 */
[----:B------:R-:W-:Y:S01]  /*83f0*/  SHFL.IDX PT, R10, R12, 0x1, 0x1c1f ;  /* 0x003c1f000c0a7f89 */ /* 0x000fe200000e0000 */
[-C--:B------:R-:W-:Y:S02]  /*8400*/  ISETP.GE.OR P1, PT, R15, R18.reuse, P0 ;  /* 0x000000120f00720c */ /* 0x080fe40000726670 */
[-C--:B------:R-:W-:Y:S01]  /*8410*/  ISETP.GE.OR P0, PT, R13, R18.reuse, P0 ;  /* 0x000000120d00720c */ /* 0x080fe20000706670 */
[----:B------:R-:W1:Y:S01]  /*8420*/  SHFL.IDX PT, R11, R14, 0x1, 0x1c1f ;  /* 0x003c1f000e0b7f89 */ /* 0x000e6200000e0000 */
[----:B------:R-:W-:-:S09]  /*8430*/  ISETP.GE.AND P2, PT, R15, R18, PT ;  /* 0x000000120f00720c */ /* 0x000fd20003f46270 */
[----:B0-----:R0:W-:Y:S04]  /*8440*/  @!P1 ST.E desc[UR36][R8.64], R0 ;  /* 0x0000000008009985 */ /* 0x0011e8000c101924 */
[----:B-1----:R0:W-:Y:S01]  /*8450*/  @!P0 ST.E desc[UR36][R10.64], R3 ;  /* 0x000000030a008985 */ /* 0x0021e2000c101924 */
[----:B------:R-:W-:Y:S01]  /*8460*/  ISETP.GE.AND P0, PT, R13, R18, PT ;  /* 0x000000120d00720c */ /* 0x000fe20003f06270 */
[----:B------:R-:W-:-:S12]  /*8470*/  @P3 BRA `(.L_x_6712) ;  /* 0x00000008007c3947 */ /* 0x000fd80003800000 */
[----:B0-----:R-:W-:Y:S01]  /*8480*/  IMAD R3, R204, 0x40, R153 ;  /* 0x00000040cc037824 */ /* 0x001fe200078e0299 */
[----:B------:R-:W0:Y:S01]  /*8490*/  @P4 LDC R49, c[0x0][0xbec] ;  /* 0x0002fb00ff314b82 */ /* 0x000e220000000800 */
[----:B------:R-:W-:Y:S02]  /*84a0*/  ULDC.64 UR4, c[0x0][0xaa0] ;  /* 0x0002a80000047ab9 */ /* 0x000fe40000000a00 */
[----:B------:R-:W-:-:S03]  /*84b0*/  IMAD.WIDE R88, R3, 0x2, R88 ;  /* 0x0000000203587825 */ /* 0x000fc600078e0258 */
[C---:B------:R-:W-:Y:S02]  /*84c0*/  IADD3 R13, P6, R88.reuse, 0x1000, RZ ;  /* 0x00001000580d7810 */ /* 0x040fe40007fde0ff */
[----:B------:R-:W1:Y:S01]  /*84d0*/  @P4 LDC R51, c[0x0][0xbf0] ;  /* 0x0002fc00ff334b82 */ /* 0x000e620000000800 */
[----:B------:R-:W-:Y:S01]  /*84e0*/  IMAD R19, R19, UR4, RZ ;  /* 0x0000000413137c24 */ /* 0x000fe2000f8e02ff */
[----:B------:R-:W-:Y:S02]  /*84f0*/  IADD3 R25, P5, R88, 0x2000, RZ ;  /* 0x0000200058197810 */ /* 0x000fe40007fbe0ff */
[----:B------:R-:W-:Y:S01]  /*8500*/  LOP3.LUT R12, R13, 0x380, RZ, 0xc0, !PT ;  /* 0x000003800d0c7812 */ /* 0x000fe200078ec0ff */
[----:B------:R-:W-:Y:S01]  /*8510*/  IMAD R19, R100, UR5, R19 ;  /* 0x0000000564137c24 */ /* 0x000fe2000f8e0213 */
[----:B------:R-:W-:Y:S02]  /*8520*/  IADD3 R29, P3, R88, 0x3000, RZ ;  /* 0x00003000581d7810 */ /* 0x000fe40007f7e0ff */
[----:B------:R-:W-:Y:S01]  /*8530*/  SHF.R.U64 R12, R12, 0x3, RZ ;  /* 0x000000030c0c7819 */ /* 0x000fe200000012ff */
[----:B------:R-:W-:Y:S01]  /*8540*/  IMAD.WIDE.U32 R20, R100, UR4, RZ ;  /* 0x0000000464147c25 */ /* 0x000fe2000f8e00ff */
[----:B------:R-:W-:Y:S01]  /*8550*/  ULDC.64 UR4, c[0x0][0xae8] ;  /* 0x0002ba0000047ab9 */ /* 0x000fe20000000a00 */
[----:B------:R-:W-:-:S02]  /*8560*/  IADD3 R33, P2, R88, 0x4000, RZ ;  /* 0x0000400058217810 */ /* 0x000fc40007f5e0ff */
[----:B------:R-:W-:Y:S01]  /*8570*/  LOP3.LUT R12, R12, R13, RZ, 0x3c, !PT ;  /* 0x0000000d0c0c7212 */ /* 0x000fe200078e3cff */
[----:B------:R-:W-:Y:S01]  /*8580*/  IMAD.X R13, RZ, RZ, R89, P6 ;  /* 0x000000ffff0d7224 */ /* 0x000fe200030e0659 */
[C---:B------:R-:W-:Y:S01]  /*8590*/  IADD3 R3, P6, R88.reuse, 0x7000, RZ ;  /* 0x0000700058037810 */ /* 0x040fe20007fde0ff */
[----:B------:R-:W-:Y:S01]  /*85a0*/  IMAD.IADD R21, R21, 0x1, R19 ;  /* 0x0000000115157824 */ /* 0x000fe200078e0213 */
[----:B------:R-:W-:Y:S02]  /*85b0*/  IADD3 R37, P1, R88, 0x5000, RZ ;  /* 0x0000500058257810 */ /* 0x000fe40007f3e0ff */
[----:B------:R-:W-:Y:S01]  /*85c0*/  LOP3.LUT R0, R3, 0x380, RZ, 0xc0, !PT ;  /* 0x0000038003007812 */ /* 0x000fe200078ec0ff */
[----:B------:R-:W-:Y:S01]  /*85d0*/  IMAD.WIDE.U32 R20, R2, UR4, R20 ;  /* 0x0000000402147c25 */ /* 0x000fe2000f8e0014 */
[----:B------:R-:W-:Y:S01]  /*85e0*/  IADD3 R41, P0, R88, 0x6000, RZ ;  /* 0x0000600058297810 */ /* 0x000fe20007f1e0ff */
[----:B------:R-:W5:Y:S01]  /*85f0*/  LD.E.128 R12, desc[UR36][R12.64] ;  /* 0x000000240c0c7980 */ /* 0x000f62000c101d00 */
[----:B------:R-:W-:Y:S01]  /*8600*/  SHF.R.U64 R0, R0, 0x3, RZ ;  /* 0x0000000300007819 */ /* 0x000fe200000012ff */
[----:B------:R-:W-:Y:S01]  /*8610*/  IMAD R21, R2, UR5, R21 ;  /* 0x0000000502157c24 */ /* 0x000fe2000f8e0215 */
[----:B------:R-:W-:Y:S01]  /*8620*/  LOP3.LUT R24, R25, 0x380, RZ, 0xc0, !PT ;  /* 0x0000038019187812 */ /* 0x000fe200078ec0ff */
[----:B------:R-:W-:Y:S01]  /*8630*/  ULDC.64 UR4, c[0x0][0xaf0] ;  /* 0x0002bc0000047ab9 */ /* 0x000fe20000000a00 */
[----:B------:R-:W-:Y:S01]  /*8640*/  LOP3.LUT R44, R0, R3, RZ, 0x3c, !PT ;  /* 0x00000003002c7212 */ /* 0x000fe200078e3cff */
[----:B------:R-:W-:Y:S01]  /*8650*/  IMAD R3, R154, 0x20, R204 ;  /* 0x000000209a037824 */ /* 0x000fe200078e02cc */
[----:B------:R-:W-:Y:S01]  /*8660*/  LOP3.LUT R28, R29, 0x380, RZ, 0xc0, !PT ;  /* 0x000003801d1c7812 */ /* 0x000fe200078ec0ff */
[----:B------:R-:W-:Y:S01]  /*8670*/  IMAD.X R45, RZ, RZ, R89, P6 ;  /* 0x000000ffff2d7224 */ /* 0x000fe200030e0659 */
[----:B------:R-:W-:-:S02]  /*8680*/  LOP3.LUT R32, R33, 0x380, RZ, 0xc0, !PT ;  /* 0x0000038021207812 */ /* 0x000fc400078ec0ff */
[----:B------:R-:W-:Y:S02]  /*8690*/  LEA R48, R16, R3, 0x7 ;  /* 0x0000000310307211 */ /* 0x000fe400078e38ff */
[----:B------:R-:W-:Y:S01]  /*86a0*/  SHF.R.S32.HI R3, RZ, 0x1f, R22 ;  /* 0x0000001fff037819 */ /* 0x000fe20000011416 */
[----:B------:R-:W5:Y:S01]  /*86b0*/  LD.E.128 R44, desc[UR36][R44.64] ;  /* 0x000000242c2c7980 */ /* 0x000f62000c101d00 */
[----:B------:R-:W-:Y:S01]  /*86c0*/  LOP3.LUT R36, R37, 0x380, RZ, 0xc0, !PT ;  /* 0x0000038025247812 */ /* 0x000fe200078ec0ff */
[----:B0-----:R-:W-:Y:S01]  /*86d0*/  @P4 IMAD.HI.U32 R0, R48, R49, RZ ;  /* 0x0000003130004227 */ /* 0x001fe200078e00ff */
[----:B------:R-:W-:Y:S02]  /*86e0*/  LOP3.LUT R40, R41, 0x380, RZ, 0xc0, !PT ;  /* 0x0000038029287812 */ /* 0x000fe400078ec0ff */
[----:B------:R-:W-:Y:S01]  /*86f0*/  LOP3.LUT R9, R88, 0x380, RZ, 0xc0, !PT ;  /* 0x0000038058097812 */ /* 0x000fe200078ec0ff */
[----:B------:R-:W-:Y:S01]  /*8700*/  IMAD.MOV.U32 R19, RZ, RZ, R48 ;  /* 0x000000ffff137224 */ /* 0x000fe200078e0030 */
[----:B-1----:R-:W-:Y:S01]  /*8710*/  @P4 SHF.R.U32.HI R19, RZ, R51, R0 ;  /* 0x00000033ff134219 */ /* 0x002fe20000011600 */
[----:B------:R-:W-:Y:S01]  /*8720*/  IMAD R3, R3, UR4, RZ ;  /* 0x0000000403037c24 */ /* 0x000fe2000f8e02ff */
[----:B------:R-:W-:-:S02]  /*8730*/  SHF.R.U64 R24, R24, 0x3, RZ ;  /* 0x0000000318187819 */ /* 0x000fc400000012ff */
[----:B------:R-:W-:Y:S02]  /*8740*/  SHF.R.U64 R28, R28, 0x3, RZ ;  /* 0x000000031c1c7819 */ /* 0x000fe400000012ff */
[----:B------:R-:W-:Y:S02]  /*8750*/  SHF.R.U64 R32, R32, 0x3, RZ ;  /* 0x0000000320207819 */ /* 0x000fe400000012ff */
[----:B------:R-:W-:Y:S02]  /*8760*/  SHF.R.U64 R36, R36, 0x3, RZ ;  /* 0x0000000324247819 */ /* 0x000fe400000012ff */
[----:B------:R-:W-:Y:S01]  /*8770*/  SHF.R.U64 R40, R40, 0x3, RZ ;  /* 0x0000000328287819 */ /* 0x000fe200000012ff */
[C---:B------:R-:W-:Y:S01]  /*8780*/  IMAD R49, R22.reuse, UR5, R3 ;  /* 0x0000000516317c24 */ /* 0x040fe2000f8e0203 */
[----:B------:R-:W-:Y:S01]  /*8790*/  SHF.R.U64 R9, R9, 0x3, RZ ;  /* 0x0000000309097819 */ /* 0x000fe200000012ff */
[----:B------:R-:W-:Y:S01]  /*87a0*/  IMAD.WIDE.U32 R2, R22, UR4, R20 ;  /* 0x0000000416027c25 */ /* 0x000fe2000f8e0014 */
[--C-:B------:R-:W-:Y:S01]  /*87b0*/  SHF.R.S32.HI R0, RZ, 0x1f, R19.reuse ;  /* 0x0000001fff007819 */ /* 0x100fe20000011413 */
[----:B------:R-:W-:Y:S01]  /*87c0*/  ULDC.64 UR4, c[0x0][0xae0] ;  /* 0x0002b80000047ab9 */ /* 0x000fe20000000a00 */
[----:B------:R-:W-:Y:S01]  /*87d0*/  LOP3.LUT R24, R24, R25, RZ, 0x3c, !PT ;  /* 0x0000001918187212 */ /* 0x000fe200078e3cff */
        /* <DEDUP_REMOVED lines=10> */
[----:B------:R-:W-:Y:S01]  /*8880*/  LOP3.LUT R88, R9, R88, RZ, 0x3c, !PT ;  /* 0x0000005809587212 */ /* 0x000fe200078e3cff */
[----:B------:R-:W-:Y:S01]  /*8890*/  IMAD R0, R0, UR4, RZ ;  /* 0x0000000400007c24 */ /* 0x000fe2000f8e02ff */
[----:B------:R-:W5:Y:S01]  /*88a0*/  LD.E.128 R24, desc[UR36][R24.64] ;  /* 0x0000002418187980 */ /* 0x000f62000c101d00 */
[----:B------:R-:W-:Y:S02]  /*88b0*/  IMAD R21, R4, R21, R48 ;  /* 0x0000001504157224 */ /* 0x000fe400078e0230 */
[----:B------:R-:W-:Y:S01]  /*88c0*/  IMAD.IADD R3, R3, 0x1, R49 ;  /* 0x0000000103037824 */ /* 0x000fe200078e0231 */
[----:B------:R0:W5:Y:S01]  /*88d0*/  LD.E.128 R8, desc[UR36][R88.64] ;  /* 0x0000002458087980 */ /* 0x000162000c101d00 */
[C---:B------:R-:W-:Y:S01]  /*88e0*/  IMAD R49, R19.reuse, UR5, R0 ;  /* 0x0000000513317c24 */ /* 0x040fe2000f8e0200 */
[----:B------:R-:W-:Y:S02]  /*88f0*/  SHF.R.S32.HI R0, RZ, 0x1f, R21 ;  /* 0x0000001fff007819 */ /* 0x000fe40000011415 */
[----:B------:R-:W5:Y:S01]  /*8900*/  LD.E.128 R28, desc[UR36][R28.64] ;  /* 0x000000241c1c7980 */ /* 0x000f62000c101d00 */
[----:B------:R-:W-:Y:S01]  /*8910*/  IMAD.WIDE.U32 R2, R19, UR4, R2 ;  /* 0x0000000413027c25 */ /* 0x000fe2000f8e0002 */
[----:B------:R-:W-:-:S02]  /*8920*/  ULDC.64 UR4, c[0x0][0xad8] ;  /* 0x0002b60000047ab9 */ /* 0x000fc40000000a00 */
        /* <DEDUP_REMOVED lines=9> */
[----:B------:R-:W-:-:S02]  /*89c0*/  IMAD.IADD R3, R3, 0x1, R49 ;  /* 0x0000000103037824 */ /* 0x000fc400078e0231 */
[----:B------:R-:W-:Y:S02]  /*89d0*/  IMAD R0, R0, UR4, RZ ;  /* 0x0000000400007c24 */ /* 0x000fe4000f8e02ff */
[----:B------:R-:W-:Y:S02]  /*89e0*/  IMAD R51, R16, 0x80, R204 ;  /* 0x0000008010337824 */ /* 0x000fe400078e02cc */
[C---:B------:R-:W-:Y:S02]  /*89f0*/  IMAD R49, R21.reuse, UR5, R0 ;  /* 0x0000000515317c24 */ /* 0x040fe4000f8e0200 */
[----:B------:R-:W-:Y:S01]  /*8a00*/  IMAD.WIDE.U32 R2, R21, UR4, R2 ;  /* 0x0000000415027c25 */ /* 0x000fe2000f8e0002 */
[----:B------:R-:W-:Y:S01]  /*8a10*/  ISETP.GE.AND P2, PT, R51, R18, PT ;  /* 0x000000123300720c */ /* 0x000fe20003f46270 */
[----:B------:R-:W-:Y:S02]  /*8a20*/  ULDC.64 UR4, c[0x0][0xa80] ;  /* 0x0002a00000047ab9 */ /* 0x000fe40000000a00 */
[----:B------:R-:W-:Y:S01]  /*8a30*/  IMAD.IADD R3, R3, 0x1, R49 ;  /* 0x0000000103037824 */ /* 0x000fe200078e0231 */
[----:B------:R-:W-:Y:S01]  /*8a40*/  LEA R0, P3, R2, UR4, 0x1 ;  /* 0x0000000402007c11 */ /* 0x000fe2000f8608ff */
[----:B------:R-:W-:Y:S01]  /*8a50*/  VIADD R19, R51, 0x20 ;  /* 0x0000002033137836 */ /* 0x000fe20000000000 */
[----:B------:R-:W-:-:S02]  /*8a60*/  IADD3 R17, R17, 0x28820, RZ ;  /* 0x0002882011117810 */ /* 0x000fc40007ffe0ff */
[----:B------:R-:W-:Y:S02]  /*8a70*/  LEA.HI.X R4, R2, UR5, R3, 0x1, P3 ;  /* 0x0000000502047c11 */ /* 0x000fe400098f0c03 */
[----:B------:R-:W-:Y:S02]  /*8a80*/  PRMT R17, RZ, 0x654, R17 ;  /* 0x00000654ff117816 */ /* 0x000fe40000000011 */
[-C--:B------:R-:W-:Y:S01]  /*8a90*/  ISETP.GE.AND P0, PT, R19, R18.reuse, PT ;  /* 0x000000121300720c */ /* 0x080fe20003f06270 */
[----:B------:R-:W-:Y:S01]  /*8aa0*/  VIADD R19, R51, 0x40 ;  /* 0x0000004033137836 */ /* 0x000fe20000000000 */
[----:B-1----:R0:W-:Y:S01]  /*8ab0*/  SYNCS.ARRIVE.TRANS64.RED.A1T0 RZ, [R17+URZ], RZ ;  /* 0x000000ff11ff79a7 */ /* 0x0021e2000810043f */
[----:B------:R0:W1:Y:S01]  /*8ac0*/  SHFL.IDX PT, R16, R0, RZ, 0x181f ;  /* 0x00181fff00107589 */ /* 0x00006200000e0000 */
[----:B------:R-:W-:Y:S03]  /*8ad0*/  BSSY B1, `(.L_x_6713) ;  /* 0x000000d000017945 */ /* 0x000fe60003800000 */
[----:B------:R0:W2:Y:S01]  /*8ae0*/  SHFL.IDX PT, R20, R4, RZ, 0x181f ;  /* 0x00181fff04147589 */ /* 0x0000a200000e0000 */
[----:B------:R-:W-:Y:S01]  /*8af0*/  ISETP.GE.AND P1, PT, R19, R18, PT ;  /* 0x000000121300720c */ /* 0x000fe20003f26270 */
[----:B------:R-:W-:-:S12]  /*8b00*/  @P2 BRA `(.L_x_6714) ;  /* 0x0000000000242947 */ /* 0x000fd80003800000 */
[----:B------:R-:W-:Y:S02]  /*8b10*/  ULDC UR4, c[0x0][0xac8] ;  /* 0x0002b20000047ab9 */ /* 0x000fe40000000800 */
[----:B------:R-:W-:Y:S02]  /*8b20*/  ISETP.GE.AND P2, PT, R153, UR4, PT ;  /* 0x0000000499007c0c */ /* 0x000fe4000bf46270 */
[----:B------:R-:W-:-:S11]  /*8b30*/  ISETP.GE.AND P3, PT, R23, UR4, PT ;  /* 0x0000000417007c0c */ /* 0x000fd6000bf66270 */
[-C--:B-1----:R-:W-:Y:S02]  /*8b40*/  @!P2 LEA R2, P4, R153, R16.reuse, 0x1 ;  /* 0x000000109902a211 */ /* 0x082fe400078808ff */
[----:B------:R-:W-:Y:S02]  /*8b50*/  @!P3 LEA R16, P5, R23, R16, 0x1 ;  /* 0x000000101710b211 */ /* 0x000fe400078a08ff */
[-C--:B--2---:R-:W-:Y:S02]  /*8b60*/  @!P2 LEA.HI.X R3, R153, R20.reuse, R227, 0x1, P4 ;  /* 0x000000149903a211 */ /* 0x084fe400020f0ce3 */
[----:B0-----:R-:W-:-:S03]  /*8b70*/  @!P3 LEA.HI.X R17, R23, R20, R226, 0x1, P5 ;  /* 0x000000141711b211 */ /* 0x001fc600028f0ce2 */
[----:B-----5:R3:W-:Y:S04]  /*8b80*/  @!P2 ST.E.128 desc[UR36][R2.64], R8 ;  /* 0x000000080200a985 */ /* 0x0207e8000c101d24 */
[----:B------:R3:W-:Y:S02]  /*8b90*/  @!P3 ST.E.128 desc[UR36][R16.64], R32 ;  /* 0x000000201000b985 */ /* 0x0007e4000c101d24 */
.L_x_6714:
[----:B------:R-:W-:Y:S05]  /*8ba0*/  BSYNC B1 ;  /* 0x0000000000017941 */ /* 0x000fea0003800000 */
.L_x_6713:
[----:B---3-5:R3:W4:Y:S01]  /*8bb0*/  SHFL.IDX PT, R10, R4, 0x1, 0x181f ;  /* 0x00381f00040a7f89 */ /* 0x02872200000e0000 */
[----:B------:R-:W-:Y:S03]  /*8bc0*/  BSSY B1, `(.L_x_6715) ;  /* 0x000000c000017945 */ /* 0x000fe60003800000 */
[----:B------:R3:W0:Y:S01]  /*8bd0*/  SHFL.IDX PT, R8, R0, 0x1, 0x181f ;  /* 0x00381f0000087f89 */ /* 0x00062200000e0000 */
[----:B------:R-:W-:Y:S05]  /*8be0*/  @P0 BRA `(.L_x_6716) ;  /* 0x0000000000240947 */ /* 0x000fea0003800000 */
[----:B------:R-:W-:Y:S02]  /*8bf0*/  ULDC UR4, c[0x0][0xac8] ;  /* 0x0002b20000047ab9 */ /* 0x000fe40000000800 */
[----:B------:R-:W-:Y:S02]  /*8c00*/  ISETP.GE.AND P3, PT, R153, UR4, PT ;  /* 0x0000000499007c0c */ /* 0x000fe4000bf66270 */
[----:B------:R-:W-:-:S11]  /*8c10*/  ISETP.GE.AND P4, PT, R23, UR4, PT ;  /* 0x0000000417007c0c */ /* 0x000fd6000bf86270 */
[-C--:B0-----:R-:W-:Y:S02]  /*8c20*/  @!P3 LEA R2, P0, R153, R8.reuse, 0x1 ;  /* 0x000000089902b211 */ /* 0x081fe400078008ff */
[----:B------:R-:W-:Y:S02]  /*8c30*/  @!P4 LEA R8, P2, R23, R8, 0x1 ;  /* 0x000000081708c211 */ /* 0x000fe400078408ff */
[-C--:B----4-:R-:W-:Y:S02]  /*8c40*/  @!P3 LEA.HI.X R3, R153, R10.reuse, R227, 0x1, P0 ;  /* 0x0000000a9903b211 */ /* 0x090fe400000f0ce3 */
[----:B------:R-:W-:-:S03]  /*8c50*/  @!P4 LEA.HI.X R9, R23, R10, R226, 0x1, P2 ;  /* 0x0000000a1709c211 */ /* 0x000fc600010f0ce2 */
[----:B------:R0:W-:Y:S04]  /*8c60*/  @!P3 ST.E.128 desc[UR36][R2.64], R12 ;  /* 0x0000000c0200b985 */ /* 0x0001e8000c101d24 */
[----:B------:R0:W-:Y:S02]  /*8c70*/  @!P4 ST.E.128 desc[UR36][R8.64], R36 ;  /* 0x000000240800c985 */ /* 0x0001e4000c101d24 */
.L_x_6716:
[----:B------:R-:W-:Y:S05]  /*8c80*/  BSYNC B1 ;  /* 0x0000000000017941 */ /* 0x000fea0003800000 */
.L_x_6715:
[----:B----4-:R4:W1:Y:S01]  /*8c90*/  SHFL.IDX PT, R10, R4, 0x2, 0x181f ;  /* 0x00581f00040a7f89 */ /* 0x01086200000e0000 */
[----:B------:R-:W-:Y:S03]  /*8ca0*/  BSSY B1, `(.L_x_6717) ;  /* 0x000000c000017945 */ /* 0x000fe60003800000 */
[----:B0-----:R4:W0:Y:S01]  /*8cb0*/  SHFL.IDX PT, R8, R0, 0x2, 0x181f ;  /* 0x00581f0000087f89 */ /* 0x00182200000e0000 */
[----:B------:R-:W-:Y:S05]  /*8cc0*/  @P1 BRA `(.L_x_6718) ;  /* 0x0000000000241947 */ /* 0x000fea0003800000 */
[----:B------:R-:W-:Y:S02]  /*8cd0*/  ULDC UR4, c[0x0][0xac8] ;  /* 0x0002b20000047ab9 */ /* 0x000fe40000000800 */
[----:B------:R-:W-:Y:S02]  /*8ce0*/  ISETP.GE.AND P2, PT, R153, UR4, PT ;  /* 0x0000000499007c0c */ /* 0x000fe4000bf46270 */
[----:B------:R-:W-:-:S11]  /*8cf0*/  ISETP.GE.AND P3, PT, R23, UR4, PT ;  /* 0x0000000417007c0c */ /* 0x000fd6000bf66270 */
[-C--:B0-----:R-:W-:Y:S02]  /*8d00*/  @!P2 LEA R2, P0, R153, R8.reuse, 0x1 ;  /* 0x000000089902a211 */ /* 0x081fe400078008ff */
[----:B------:R-:W-:Y:S02]  /*8d10*/  @!P3 LEA R8, P1, R23, R8, 0x1 ;  /* 0x000000081708b211 */ /* 0x000fe400078208ff */
[-C--:B-1----:R-:W-:Y:S02]  /*8d20*/  @!P2 LEA.HI.X R3, R153, R10.reuse, R227, 0x1, P0 ;  /* 0x0000000a9903a211 */ /* 0x082fe400000f0ce3 */
[----:B------:R-:W-:-:S03]  /*8d30*/  @!P3 LEA.HI.X R9, R23, R10, R226, 0x1, P1 ;  /* 0x0000000a1709b211 */ /* 0x000fc600008f0ce2 */
[----:B------:R0:W-:Y:S04]  /*8d40*/  @!P2 ST.E.128 desc[UR36][R2.64], R24 ;  /* 0x000000180200a985 */ /* 0x0001e8000c101d24 */
[----:B------:R0:W-:Y:S02]  /*8d50*/  @!P3 ST.E.128 desc[UR36][R8.64], R40 ;  /* 0x000000280800b985 */ /* 0x0001e4000c101d24 */
.L_x_6718:
[----:B------:R-:W-:Y:S05]  /*8d60*/  BSYNC B1 ;  /* 0x0000000000017941 */ /* 0x000fea0003800000 */
.L_x_6717:
[----:B0-----:R-:W-:Y:S01]  /*8d70*/  VIADD R3, R51, 0x60 ;  /* 0x0000006033037836 */ /* 0x001fe20000000000 */
[----:B---34-:R-:W0:Y:S04]  /*8d80*/  SHFL.IDX PT, R4, R4, 0x3, 0x181f ;  /* 0x00781f0004047f89 */ /* 0x018e2800000e0000 */
[----:B------:R-:W-:Y:S01]  /*8d90*/  ISETP.GE.AND P0, PT, R3, R18, PT ;  /* 0x000000120300720c */ /* 0x000fe20003f06270 */
[----:B------:R-:W3:-:S12]  /*8da0*/  SHFL.IDX PT, R0, R0, 0x3, 0x181f ;  /* 0x00781f0000007f89 */ /* 0x000ed800000e0000 */
[----:B------:R-:W-:Y:S05]  /*8db0*/  @P0 BRA `(.L_x_6719) ;  /* 0x0000001400d80947 */ /* 0x000fea0003800000 */
[----:B------:R-:W-:Y:S02]  /*8dc0*/  ULDC UR4, c[0x0][0xac8] ;  /* 0x0002b20000047ab9 */ /* 0x000fe40000000800 */
[----:B------:R-:W-:-:S13]  /*8dd0*/  ISETP.GE.AND P1, PT, R153, UR4, PT ;  /* 0x0000000499007c0c */ /* 0x000fda000bf26270 */
[----:B---3--:R-:W-:-:S04]  /*8de0*/  @!P1 LEA R2, P0, R153, R0, 0x1 ;  /* 0x0000000099029211 */ /* 0x008fc800078008ff */
[----:B0-----:R-:W-:Y:S02]  /*8df0*/  @!P1 LEA.HI.X R3, R153, R4, R227, 0x1, P0 ;  /* 0x0000000499039211 */ /* 0x001fe400000f0ce3 */
[----:B------:R-:W-:-:S03]  /*8e00*/  ISETP.GE.AND P0, PT, R23, UR4, PT ;  /* 0x0000000417007c0c */ /* 0x000fc6000bf06270 */
[----:B------:R0:W-:Y:S10]  /*8e10*/  @!P1 ST.E.128 desc[UR36][R2.64], R28 ;  /* 0x0000001c02009985 */ /* 0x0001f4000c101d24 */
[----:B------:R-:W-:Y:S05]  /*8e20*/  @P0 BRA `(.L_x_6719) ;  /* 0x0000001400bc0947 */ /* 0x000fea0003800000 */
[----:B0-----:R-:W-:-:S04]  /*8e30*/  LEA R2, P0, R23, R0, 0x1 ;  /* 0x0000000017027211 */ /* 0x001fc800078008ff */
[----:B------:R-:W-:-:S05]  /*8e40*/  LEA.HI.X R3, R23, R4, R226, 0x1, P0 ;  /* 0x0000000417037211 */ /* 0x000fca00000f0ce2 */
[----:B------:R0:W-:Y:S01]  /*8e50*/  ST.E.128 desc[UR36][R2.64], R44 ;  /* 0x0000002c02007985 */ /* 0x0001e2000c101d24 */
[----:B------:R-:W-:Y:S05]  /*8e60*/  BRA `(.L_x_6719) ;  /* 0x0000001400ac7947 */ /* 0x000fea0003800000 */
.L_x_6712:
[----:B0-----:R-:W0:Y:S01]  /*8e70*/  @P4 LDC R0, c[0x0][0xbec] ;  /* 0x0002fb00ff004b82 */ /* 0x001e220000000800 */
[----:B------:R-:W-:Y:S01]  /*8e80*/  ULDC.64 UR4, c[0x0][0xb08] ;  /* 0x0002c20000047ab9 */ /* 0x000fe20000000a00 */
[----:B------:R-:W-:Y:S01]  /*8e90*/  SHF.R.S32.HI R3, RZ, 0x1f, R22 ;  /* 0x0000001fff037819 */ /* 0x000fe20000011416 */
[----:B------:R-:W-:Y:S01]  /*8ea0*/  IMAD R19, R19, UR4, RZ ;  /* 0x0000000413137c24 */ /* 0x000fe2000f8e02ff */
[----:B------:R-:W-:Y:S01]  /*8eb0*/  ULDC.64 UR6, c[0x0][0xb30] ;  /* 0x0002cc0000067ab9 */ /* 0x000fe20000000a00 */
[C---:B------:R-:W-:Y:S01]  /*8ec0*/  IMAD.WIDE.U32 R8, R100.reuse, UR4, RZ ;  /* 0x0000000464087c25 */ /* 0x040fe2000f8e00ff */
[----:B------:R-:W-:Y:S02]  /*8ed0*/  BSSY B1, `(.L_x_6720) ;  /* 0x0000068000017945 */ /* 0x000fe40003800000 */
[----:B------:R-:W1:Y:S01]  /*8ee0*/  @P4 LDC R13, c[0x0][0xbf0] ;  /* 0x0002fc00ff0d4b82 */ /* 0x000e620000000800 */
[----:B------:R-:W-:Y:S01]  /*8ef0*/  IMAD R19, R100, UR5, R19 ;  /* 0x0000000564137c24 */ /* 0x000fe2000f8e0213 */
[----:B------:R-:W-:Y:S01]  /*8f00*/  ULDC.64 UR4, c[0x0][0xb38] ;  /* 0x0002ce0000047ab9 */ /* 0x000fe20000000a00 */
[----:B------:R-:W-:-:S02]  /*8f10*/  VIADD R17, R17, 0x28820 ;  /* 0x0002882011117836 */ /* 0x000fc40000000000 */
[----:B------:R-:W-:-:S03]  /*8f20*/  IMAD.IADD R9, R9, 0x1, R19 ;  /* 0x0000000109097824 */ /* 0x000fc600078e0213 */
[----:B------:R-:W-:Y:S01]  /*8f30*/  PRMT R17, RZ, 0x654, R17 ;  /* 0x00000654ff117816 */ /* 0x000fe20000000011 */
[----:B------:R-:W-:-:S03]  /*8f40*/  IMAD.WIDE.U32 R8, R2, UR4, R8 ;  /* 0x0000000402087c25 */ /* 0x000fc6000f8e0008 */
[----:B------:R2:W-:Y:S01]  /*8f50*/  SYNCS.ARRIVE.TRANS64.RED.A1T0 RZ, [R17+URZ], RZ ;  /* 0x000000ff11ff79a7 */ /* 0x0005e2000810043f */
[----:B------:R-:W-:Y:S01]  /*8f60*/  IMAD R9, R2, UR5, R9 ;  /* 0x0000000502097c24 */ /* 0x000fe2000f8e0209 */
[----:B------:R-:W-:Y:S02]  /*8f70*/  ULDC.64 UR4, c[0x0][0xb40] ;  /* 0x0002d00000047ab9 */ /* 0x000fe40000000a00 */
[----:B------:R-:W-:Y:S02]  /*8f80*/  IMAD R3, R3, UR4, RZ ;  /* 0x0000000403037c24 */ /* 0x000fe4000f8e02ff */
[----:B0-----:R-:W-:-:S04]  /*8f90*/  @P4 IMAD.HI.U32 R0, R93, R0, RZ ;  /* 0x000000005d004227 */ /* 0x001fc800078e00ff */
[C---:B------:R-:W-:Y:S02]  /*8fa0*/  IMAD R11, R22.reuse, UR5, R3 ;  /* 0x00000005160b7c24 */ /* 0x040fe4000f8e0203 */
[----:B------:R-:W-:Y:S01]  /*8fb0*/  IMAD.WIDE.U32 R2, R22, UR4, R8 ;  /* 0x0000000416027c25 */ /* 0x000fe2000f8e0008 */
[----:B------:R-:W-:-:S03]  /*8fc0*/  ULDC.64 UR4, c[0x0][0xb48] ;  /* 0x0002d20000047ab9 */ /* 0x000fc60000000a00 */
[----:B------:R-:W-:Y:S01]  /*8fd0*/  IMAD.MOV.U32 R9, RZ, RZ, R93 ;  /* 0x000000ffff097224 */ /* 0x000fe200078e005d */
[----:B-1----:R-:W-:Y:S01]  /*8fe0*/  @P4 SHF.R.U32.HI R9, RZ, R13, R0 ;  /* 0x0000000dff094219 */ /* 0x002fe20000011600 */
[----:B------:R-:W-:-:S03]  /*8ff0*/  IMAD.IADD R3, R3, 0x1, R11 ;  /* 0x0000000103037824 */ /* 0x000fc600078e020b */
[----:B------:R-:W-:Y:S01]  /*9000*/  IADD3 R11, -R9, RZ, RZ ;  /* 0x000000ff090b7210 */ /* 0x000fe20007ffe1ff */
        /* <DEDUP_REMOVED lines=16> */
[----:B------:R-:W-:Y:S01]  /*9110*/  LEA.HI.X R4, R2, UR5, R3, 0x2, P1 ;  /* 0x0000000502047c11 */ /* 0x000fe200088f1403 */
[----:B------:R2:W0:Y:S04]  /*9120*/  SHFL.IDX PT, R8, R0, RZ, 0x1c1f ;  /* 0x001c1fff00087589 */ /* 0x00042800000e0000 */
[----:B------:R2:W1:Y:S01]  /*9130*/  SHFL.IDX PT, R9, R4, RZ, 0x1c1f ;  /* 0x001c1fff04097589 */ /* 0x00046200000e0000 */
[----:B------:R-:W-:Y:S05]  /*9140*/  @P2 BRA `(.L_x_6721) ;  /* 0x0000000400002947 */ /* 0x000fea0003800000 */
[----:B------:R-:W-:Y:S02]  /*9150*/  ULDC UR4, c[0x0][0xac8] ;  /* 0x0002b20000047ab9 */ /* 0x000fe40000000800 */
[----:B------:R-:W-:Y:S02]  /*9160*/  ISETP.GE.AND P3, PT, R201, UR4, PT ;  /* 0x00000004c9007c0c */ /* 0x000fe4000bf66270 */
[----:B------:R-:W-:Y:S02]  /*9170*/  ISETP.GE.AND P1, PT, R203, UR4, PT ;  /* 0x00000004cb007c0c */ /* 0x000fe4000bf26270 */
[----:B------:R-:W-:Y:S02]  /*9180*/  ISETP.GE.AND P4, PT, R200, UR4, PT ;  /* 0x00000004c8007c0c */ /* 0x000fe4000bf86270 */
[----:B------:R-:W-:-:S07]  /*9190*/  ISETP.GE.AND P2, PT, R199, UR4, PT ;  /* 0x00000004c7007c0c */ /* 0x000fce000bf46270 */
[-C--:B0-----:R-:W-:Y:S02]  /*91a0*/  @!P3 LEA R10, P5, R201, R8.reuse, 0x2 ;  /* 0x00000008c90ab211 */ /* 0x081fe400078a10ff */
[----:B-1----:R-:W-:Y:S02]  /*91b0*/  @!P1 IMAD.WIDE R2, R203, 0x4, R8 ;  /* 0x00000004cb029825 */ /* 0x002fe400078e0208 */
[----:B------:R-:W-:Y:S02]  /*91c0*/  @!P3 LEA.HI.X R11, R201, R9, R221, 0x2, P5 ;  /* 0x00000009c90bb211 */ /* 0x000fe400028f14dd */
[-C--:B------:R-:W-:Y:S01]  /*91d0*/  @!P4 LEA R12, P5, R200, R8.reuse, 0x2 ;  /* 0x00000008c80cc211 */ /* 0x080fe200078a10ff */
[----:B------:R0:W-:Y:S01]  /*91e0*/  @!P1 ST.E.64 desc[UR36][R2.64], R20 ;  /* 0x0000001402009985 */ /* 0x0001e2000c101b24 */
[----:B------:R-:W-:Y:S02]  /*91f0*/  ISETP.GE.AND P1, PT, R198, UR4, PT ;  /* 0x00000004c6007c0c */ /* 0x000fe4000bf26270 */
[----:B------:R-:W-:Y:S01]  /*9200*/  @!P2 LEA R14, P6, R199, R8, 0x2 ;  /* 0x00000008c70ea211 */ /* 0x000fe200078c10ff */
[----:B------:R1:W-:Y:S01]  /*9210*/  @!P3 ST.E.64 desc[UR36][R10.64], R36 ;  /* 0x000000240a00b985 */ /* 0x0003e2000c101b24 */
[----:B------:R-:W-:-:S02]  /*9220*/  ISETP.GE.AND P3, PT, R197, UR4, PT ;  /* 0x00000004c5007c0c */ /* 0x000fc4000bf66270 */
[-C--:B------:R-:W-:Y:S02]  /*9230*/  @!P4 LEA.HI.X R13, R200, R9.reuse, R220, 0x2, P5 ;  /* 0x00000009c80dc211 */ /* 0x080fe400028f14dc */
[----:B------:R-:W-:Y:S02]  /*9240*/  @!P2 LEA.HI.X R15, R199, R9, R219, 0x2, P6 ;  /* 0x00000009c70fa211 */ /* 0x000fe400030f14db */
[----:B------:R-:W-:Y:S01]  /*9250*/  ISETP.GE.AND P5, PT, R196, UR4, PT ;  /* 0x00000004c4007c0c */ /* 0x000fe2000bfa6270 */
[----:B------:R3:W-:Y:S02]  /*9260*/  @!P4 ST.E.64 desc[UR36][R12.64], R38 ;  /* 0x000000260c00c985 */ /* 0x0007e4000c101b24 */
[----:B------:R-:W-:Y:S02]  /*9270*/  @!P1 LEA R16, P4, R198, R8, 0x2 ;  /* 0x00000008c6109211 */ /* 0x000fe400078810ff */
[----:B------:R4:W-:Y:S01]  /*9280*/  @!P2 ST.E.64 desc[UR36][R14.64], R40 ;  /* 0x000000280e00a985 */ /* 0x0009e2000c101b24 */
[----:B------:R-:W-:-:S02]  /*9290*/  ISETP.GE.AND P2, PT, R195, UR4, PT ;  /* 0x00000004c3007c0c */ /* 0x000fc4000bf46270 */
[CC--:B0-----:R-:W-:Y:S02]  /*92a0*/  @!P3 LEA R2, P6, R197.reuse, R8.reuse, 0x2 ;  /* 0x00000008c502b211 */ /* 0x0c1fe400078c10ff */
[-C--:B--2---:R-:W-:Y:S02]  /*92b0*/  @!P1 LEA.HI.X R17, R198, R9.reuse, R218, 0x2, P4 ;  /* 0x00000009c6119211 */ /* 0x084fe400020f14da */
[----:B------:R-:W-:Y:S02]  /*92c0*/  @!P3 LEA.HI.X R3, R197, R9, R217, 0x2, P6 ;  /* 0x00000009c503b211 */ /* 0x000fe400030f14d9 */
[----:B------:R-:W-:Y:S01]  /*92d0*/  ISETP.GE.AND P4, PT, R194, UR4, PT ;  /* 0x00000004c2007c0c */ /* 0x000fe2000bf86270 */
[----:B------:R0:W-:Y:S01]  /*92e0*/  @!P1 ST.E.64 desc[UR36][R16.64], R42 ;  /* 0x0000002a10009985 */ /* 0x0001e2000c101b24 */
[----:B-1----:R-:W-:-:S03]  /*92f0*/  @!P5 LEA R10, P1, R196, R8, 0x2 ;  /* 0x00000008c40ad211 */ /* 0x002fc600078210ff */
[----:B------:R1:W-:Y:S01]  /*9300*/  @!P3 ST.E.64 desc[UR36][R2.64], R44 ;  /* 0x0000002c0200b985 */ /* 0x0003e2000c101b24 */
[-C--:B---3--:R-:W-:Y:S02]  /*9310*/  @!P2 LEA R12, P6, R195, R8.reuse, 0x2 ;  /* 0x00000008c30ca211 */ /* 0x088fe400078c10ff */
[----:B------:R-:W-:Y:S02]  /*9320*/  ISETP.GE.AND P3, PT, R193, UR4, PT ;  /* 0x00000004c1007c0c */ /* 0x000fe4000bf66270 */
[-C--:B------:R-:W-:Y:S02]  /*9330*/  @!P5 LEA.HI.X R11, R196, R9.reuse, R216, 0x2, P1 ;  /* 0x00000009c40bd211 */ /* 0x080fe400008f14d8 */
[----:B------:R-:W-:Y:S02]  /*9340*/  ISETP.GE.AND P1, PT, R192, UR4, PT ;  /* 0x00000004c0007c0c */ /* 0x000fe4000bf26270 */
[----:B------:R-:W-:Y:S01]  /*9350*/  @!P2 LEA.HI.X R13, R195, R9, R215, 0x2, P6 ;  /* 0x00000009c30da211 */ /* 0x000fe200030f14d7 */
[----:B------:R2:W-:Y:S01]  /*9360*/  @!P5 ST.E.64 desc[UR36][R10.64], R46 ;  /* 0x0000002e0a00d985 */ /* 0x0005e2000c101b24 */
[----:B----4-:R-:W-:-:S03]  /*9370*/  @!P4 LEA R14, P6, R194, R8, 0x2 ;  /* 0x00000008c20ec211 */ /* 0x010fc600078c10ff */
[----:B------:R3:W-:Y:S01]  /*9380*/  @!P2 ST.E.64 desc[UR36][R12.64], R48 ;  /* 0x000000300c00a985 */ /* 0x0007e2000c101b24 */
[----:B------:R-:W-:Y:S02]  /*9390*/  ISETP.GE.AND P2, PT, R191, UR4, PT ;  /* 0x00000004bf007c0c */ /* 0x000fe4000bf46270 */
[-C--:B------:R-:W-:Y:S02]  /*93a0*/  @!P4 LEA.HI.X R15, R194, R9.reuse, R214, 0x2, P6 ;  /* 0x00000009c20fc211 */ /* 0x080fe400030f14d6 */
[CC--:B0-----:R-:W-:Y:S02]  /*93b0*/  @!P3 LEA R16, P5, R193.reuse, R8.reuse, 0x2 ;  /* 0x00000008c110b211 */ /* 0x0c1fe400078a10ff */
        /* <DEDUP_REMOVED lines=12> */
[----:B---3--:R-:W-:-:S03]  /*9480*/  @!P4 LEA R12, P6, R190, R8, 0x2 ;  /* 0x00000008be0cc211 */ /* 0x008fc600078c10ff */
[----:B------:R4:W-:Y:S01]  /*9490*/  @!P2 ST.E.64 desc[UR36][R10.64], R56 ;  /* 0x000000380a00a985 */ /* 0x0009e2000c101b24 */
[CC--:B0-----:R-:W-:Y:S02]  /*94a0*/  @!P5 LEA R14, P2, R189.reuse, R8.reuse, 0x2 ;  /* 0x00000008bd0ed211 */ /* 0x0c1fe400078410ff */
[-C--:B------:R-:W-:Y:S02]  /*94b0*/  @!P4 LEA.HI.X R13, R190, R9.reuse, R210, 0x2, P6 ;  /* 0x00000009be0dc211 */ /* 0x080fe400030f14d2 */
[CC--:B-1----:R-:W-:Y:S02]  /*94c0*/  @!P3 LEA R16, P6, R188.reuse, R8.reuse, 0x2 ;  /* 0x00000008bc10b211 */ /* 0x0c2fe400078c10ff */
        /* <DEDUP_REMOVED lines=8> */
.L_x_6721:
[----:B------:R-:W-:Y:S05]  /*9550*/  BSYNC B1 ;  /* 0x0000000000017941 */ /* 0x000fea0003800000 */
.L_x_6720:
[----:B-1--4-:R1:W3:Y:S04]  /*9560*/  SHFL.IDX PT, R9, R4, 0x1, 0x1c1f ;  /* 0x003c1f0004097f89 */ /* 0x0122e800000e0000 */
[----:B0-----:R1:W0:Y:S01]  /*9570*/  SHFL.IDX PT, R8, R0, 0x1, 0x1c1f ;  /* 0x003c1f0000087f89 */ /* 0x00122200000e0000 */
[----:B------:R-:W-:Y:S05]  /*9580*/  @P0 BRA `(.L_x_6719) ;  /* 0x0000000c00e40947 */ /* 0x000fea0003800000 */
[----:B------:R-:W-:Y:S02]  /*9590*/  ULDC UR4, c[0x0][0xac8] ;  /* 0x0002b20000047ab9 */ /* 0x000fe40000000800 */
[----:B------:R-:W-:Y:S02]  /*95a0*/  ISETP.GE.AND P1, PT, R201, UR4, PT ;  /* 0x00000004c9007c0c */ /* 0x000fe4000bf26270 */
[----:B------:R-:W-:Y:S02]  /*95b0*/  ISETP.GE.AND P0, PT, R200, UR4, PT ;  /* 0x00000004c8007c0c */ /* 0x000fe4000bf06270 */
[----:B------:R-:W-:Y:S02]  /*95c0*/  ISETP.GE.AND P2, PT, R203, UR4, PT ;  /* 0x00000004cb007c0c */ /* 0x000fe4000bf46270 */
[----:B------:R-:W-:Y:S02]  /*95d0*/  ISETP.GE.AND P4, PT, R198, UR4, PT ;  /* 0x00000004c6007c0c */ /* 0x000fe4000bf86270 */
[----:B------:R-:W-:-:S05]  /*95e0*/  ISETP.GE.AND P3, PT, R199, UR4, PT ;  /* 0x00000004c7007c0c */ /* 0x000fca000bf66270 */
[CC--:B0-----:R-:W-:Y:S02]  /*95f0*/  @!P1 LEA R10, P5, R201.reuse, R8.reuse, 0x2 ;  /* 0x00000008c90a9211 */ /* 0x0c1fe400078a10ff */
[CC--:B------:R-:W-:Y:S02]  /*9600*/  @!P0 LEA R12, P6, R200.reuse, R8.reuse, 0x2 ;  /* 0x00000008c80c8211 */ /* 0x0c0fe400078c10ff */
[-C--:B---3--:R-:W-:Y:S01]  /*9610*/  @!P1 LEA.HI.X R11, R201, R9.reuse, R221, 0x2, P5 ;  /* 0x00000009c90b9211 */ /* 0x088fe200028f14dd */
[----:B------:R-:W-:Y:S01]  /*9620*/  @!P2 IMAD.WIDE R2, R203, 0x4, R8 ;  /* 0x00000004cb02a825 */ /* 0x000fe200078e0208 */
[----:B------:R-:W-:Y:S02]  /*9630*/  ISETP.GE.AND P5, PT, R197, UR4, PT ;  /* 0x00000004c5007c0c */ /* 0x000fe4000bfa6270 */
[----:B------:R-:W-:Y:S02]  /*9640*/  @!P0 LEA.HI.X R13, R200, R9, R220, 0x2, P6 ;  /* 0x00000009c80d8211 */ /* 0x000fe400030f14dc */
[----:B------:R0:W-:Y:S01]  /*9650*/  @!P2 ST.E.64 desc[UR36][R2.64], R66 ;  /* 0x000000420200a985 */ /* 0x0001e2000c101b24 */
[----:B------:R-:W-:-:S02]  /*9660*/  @!P4 LEA R16, P2, R198, R8, 0x2 ;  /* 0x00000008c610c211 */ /* 0x000fc400078410ff */
[----:B------:R-:W-:Y:S01]  /*9670*/  @!P3 LEA R14, P6, R199, R8, 0x2 ;  /* 0x00000008c70eb211 */ /* 0x000fe200078c10ff */
[----:B------:R-:W-:Y:S01]  /*9680*/  @!P1 ST.E.64 desc[UR36][R10.64], R68 ;  /* 0x000000440a009985 */ /* 0x000fe2000c101b24 */
[----:B------:R-:W-:Y:S02]  /*9690*/  ISETP.GE.AND P1, PT, R195, UR4, PT ;  /* 0x00000004c3007c0c */ /* 0x000fe4000bf26270 */
[-C--:B--2---:R-:W-:Y:S01]  /*96a0*/  @!P4 LEA.HI.X R17, R198, R9.reuse, R218, 0x2, P2 ;  /* 0x00000009c611c211 */ /* 0x084fe200010f14da */
[----:B------:R2:W-:Y:S01]  /*96b0*/  @!P0 ST.E.64 desc[UR36][R12.64], R70 ;  /* 0x000000460c008985 */ /* 0x0005e2000c101b24 */
[----:B------:R-:W-:Y:S02]  /*96c0*/  ISETP.GE.AND P0, PT, R196, UR4, PT ;  /* 0x00000004c4007c0c */ /* 0x000fe4000bf06270 */
[----:B------:R-:W-:Y:S02]  /*96d0*/  ISETP.GE.AND P2, PT, R194, UR4, PT ;  /* 0x00000004c2007c0c */ /* 0x000fe4000bf46270 */
[----:B------:R-:W-:-:S02]  /*96e0*/  @!P3 LEA.HI.X R15, R199, R9, R219, 0x2, P6 ;  /* 0x00000009c70fb211 */ /* 0x000fc400030f14db */
[----:B------:R-:W-:-:S03]  /*96f0*/  @!P5 LEA R18, P6, R197, R8, 0x2 ;  /* 0x00000008c512d211 */ /* 0x000fc600078c10ff */
[----:B------:R3:W-:Y:S01]  /*9700*/  @!P3 ST.E.64 desc[UR36][R14.64], R72 ;  /* 0x000000480e00b985 */ /* 0x0007e2000c101b24 */
[-C--:B------:R-:W-:Y:S02]  /*9710*/  @!P5 LEA.HI.X R19, R197, R9.reuse, R217, 0x2, P6 ;  /* 0x00000009c513d211 */ /* 0x080fe400030f14d9 */
[----:B------:R-:W-:Y:S01]  /*9720*/  ISETP.GE.AND P3, PT, R193, UR4, PT ;  /* 0x00000004c1007c0c */ /* 0x000fe2000bf66270 */
[----:B------:R4:W-:Y:S01]  /*9730*/  @!P4 ST.E.64 desc[UR36][R16.64], R74 ;  /* 0x0000004a1000c985 */ /* 0x0009e2000c101b24 */
[-C--:B0-----:R-:W-:Y:S02]  /*9740*/  @!P0 LEA R2, P4, R196, R8.reuse, 0x2 ;  /* 0x00000008c4028211 */ /* 0x081fe400078810ff */
[-C--:B--2---:R-:W-:Y:S01]  /*9750*/  @!P2 LEA R12, P6, R194, R8.reuse, 0x2 ;  /* 0x00000008c20ca211 */ /* 0x084fe200078c10ff */
[----:B------:R-:W-:Y:S01]  /*9760*/  @!P5 ST.E.64 desc[UR36][R18.64], R76 ;  /* 0x0000004c1200d985 */ /* 0x000fe2000c101b24 */
[----:B------:R-:W-:Y:S02]  /*9770*/  @!P1 LEA R10, P5, R195, R8, 0x2 ;  /* 0x00000008c30a9211 */ /* 0x000fe400078a10ff */
[----:B------:R-:W-:-:S02]  /*9780*/  @!P0 LEA.HI.X R3, R196, R9, R216, 0x2, P4 ;  /* 0x00000009c4038211 */ /* 0x000fc400020f14d8 */
[-C--:B------:R-:W-:Y:S02]  /*9790*/  @!P1 LEA.HI.X R11, R195, R9.reuse, R215, 0x2, P5 ;  /* 0x00000009c30b9211 */ /* 0x080fe400028f14d7 */
[----:B------:R-:W-:Y:S01]  /*97a0*/  ISETP.GE.AND P4, PT, R192, UR4, PT ;  /* 0x00000004c0007c0c */ /* 0x000fe2000bf86270 */
[----:B------:R-:W-:Y:S01]  /*97b0*/  @!P0 ST.E.64 desc[UR36][R2.64], R78 ;  /* 0x0000004e02008985 */ /* 0x000fe2000c101b24 */
[----:B------:R-:W-:Y:S02]  /*97c0*/  @!P2 LEA.HI.X R13, R194, R9, R214, 0x2, P6 ;  /* 0x00000009c20da211 */ /* 0x000fe400030f14d6 */
[----:B---3--:R-:W-:Y:S01]  /*97d0*/  @!P3 LEA R14, P5, R193, R8, 0x2 ;  /* 0x00000008c10eb211 */ /* 0x008fe200078a10ff */
[----:B------:R0:W-:Y:S01]  /*97e0*/  @!P1 ST.E.64 desc[UR36][R10.64], R80 ;  /* 0x000000500a009985 */ /* 0x0001e2000c101b24 */
[----:B------:R-:W-:Y:S02]  /*97f0*/  ISETP.GE.AND P1, PT, R190, UR4, PT ;  /* 0x00000004be007c0c */ /* 0x000fe4000bf26270 */
[----:B------:R-:W-:Y:S01]  /*9800*/  ISETP.GE.AND P0, PT, R189, UR4, PT ;  /* 0x00000004bd007c0c */ /* 0x000fe2000bf06270 */
[----:B------:R2:W-:Y:S01]  /*9810*/  @!P2 ST.E.64 desc[UR36][R12.64], R82 ;  /* 0x000000520c00a985 */ /* 0x0005e2000c101b24 */
[----:B------:R-:W-:-:S02]  /*9820*/  ISETP.GE.AND P2, PT, R191, UR4, PT ;  /* 0x00000004bf007c0c */ /* 0x000fc4000bf46270 */
[-C--:B------:R-:W-:Y:S02]  /*9830*/  @!P3 LEA.HI.X R15, R193, R9.reuse, R213, 0x2, P5 ;  /* 0x00000009c10fb211 */ /* 0x080fe400028f14d5 */
[----:B------:R-:W-:Y:S02]  /*9840*/  ISETP.GE.AND P5, PT, R188, UR4, PT ;  /* 0x00000004bc007c0c */ /* 0x000fe4000bfa6270 */
[CC--:B----4-:R-:W-:Y:S01]  /*9850*/  @!P4 LEA R16, P6, R192.reuse, R8.reuse, 0x2 ;  /* 0x00000008c010c211 */ /* 0x0d0fe200078c10ff */
[----:B------:R4:W-:Y:S03]  /*9860*/  @!P3 ST.E.64 desc[UR36][R14.64], R84 ;  /* 0x000000540e00b985 */ /* 0x0009e6000c101b24 */
[----:B------:R-:W-:Y:S02]  /*9870*/  @!P4 LEA.HI.X R17, R192, R9, R212, 0x2, P6 ;  /* 0x00000009c011c211 */ /* 0x000fe400030f14d4 */
[----:B0-----:R-:W-:-:S02]  /*9880*/  @!P1 LEA R10, P6, R190, R8, 0x2 ;  /* 0x00000008be0a9211 */ /* 0x001fc400078c10ff */
[-C--:B------:R-:W-:Y:S01]  /*9890*/  @!P2 LEA R2, P3, R191, R8.reuse, 0x2 ;  /* 0x00000008bf02a211 */ /* 0x080fe200078610ff */
[----:B------:R4:W-:Y:S01]  /*98a0*/  @!P4 ST.E.64 desc[UR36][R16.64], R86 ;  /* 0x000000561000c985 */ /* 0x0009e2000c101b24 */
[-C--:B--2---:R-:W-:Y:S02]  /*98b0*/  @!P0 LEA R12, P4, R189, R8.reuse, 0x2 ;  /* 0x00000008bd0c8211 */ /* 0x084fe400078810ff */
[-C--:B------:R-:W-:Y:S02]  /*98c0*/  @!P2 LEA.HI.X R3, R191, R9.reuse, R211, 0x2, P3 ;  /* 0x00000009bf03a211 */ /* 0x080fe400018f14d3 */
[----:B------:R-:W-:Y:S02]  /*98d0*/  @!P5 LEA R18, P3, R188, R8, 0x2 ;  /* 0x00000008bc12d211 */ /* 0x000fe400078610ff */
[-C--:B------:R-:W-:Y:S01]  /*98e0*/  @!P1 LEA.HI.X R11, R190, R9.reuse, R210, 0x2, P6 ;  /* 0x00000009be0b9211 */ /* 0x080fe200030f14d2 */
[----:B------:R4:W-:Y:S01]  /*98f0*/  @!P2 ST.E.64 desc[UR36][R2.64], R90 ;  /* 0x0000005a0200a985 */ /* 0x0009e2000c101b24 */
[----:B------:R-:W-:-:S02]  /*9900*/  @!P0 LEA.HI.X R13, R189, R9, R209, 0x2, P4 ;  /* 0x00000009bd0d8211 */ /* 0x000fc400020f14d1 */
[----:B------:R-:W-:Y:S01]  /*9910*/  @!P5 LEA.HI.X R19, R188, R9, R208, 0x2, P3 ;  /* 0x00000009bc13d211 */ /* 0x000fe200018f14d0 */
[----:B------:R4:W-:Y:S04]  /*9920*/  @!P1 ST.E.64 desc[UR36][R10.64], R94 ;  /* 0x0000005e0a009985 */ /* 0x0009e8000c101b24 */
[----:B------:R4:W-:Y:S01]  /*9930*/  @!P0 ST.E.64 desc[UR36][R12.64], R96 ;  /* 0x000000600c008985 */ /* 0x0009e2000c101b24 */
[----:B------:R-:W-:-:S03]  /*9940*/  ISETP.GE.AND P0, PT, R155, UR4, PT ;  /* 0x000000049b007c0c */ /* 0x000fc6000bf06270 */
[----:B------:R4:W-:Y:S10]  /*9950*/  @!P5 ST.E.64 desc[UR36][R18.64], R98 ;  /* 0x000000621200d985 */ /* 0x0009f4000c101b24 */
[----:B------:R-:W-:Y:S05]  /*9960*/  @P0 BRA `(.L_x_6719) ;  /* 0x0000000800ec0947 */ /* 0x000fea0003800000 */
[----:B----4-:R-:W-:-:S04]  /*9970*/  LEA R2, P0, R155, R8, 0x2 ;  /* 0x000000089b027211 */ /* 0x010fc800078010ff */
[----:B------:R-:W-:-:S05]  /*9980*/  LEA.HI.X R3, R155, R9, R207, 0x2, P0 ;  /* 0x000000099b037211 */ /* 0x000fca00000f14cf */
[----:B------:R0:W-:Y:S01]  /*9990*/  ST.E.64 desc[UR36][R2.64], R150 ;  /* 0x0000009602007985 */ /* 0x0001e2000c101b24 */
[----:B------:R-:W-:Y:S05]  /*99a0*/  BRA `(.L_x_6719) ;  /* 0x0000000800dc7947 */ /* 0x000fea0003800000 */
.L_x_6710:
[----:B------:R-:W2:Y:S01]  /*99b0*/  LDC.64 R10, c[0x0][0xc00] ;  /* 0x00030000ff0a7b82 */ /* 0x000ea20000000a00 */
[----:B------:R-:W-:Y:S01]  /*99c0*/  ULDC.64 UR4, c[0x0][0xc08] ;  /* 0x0003020000047ab9 */ /* 0x000fe20000000a00 */
[----:B------:R-:W-:Y:S01]  /*99d0*/  IMAD.MOV.U32 R3, RZ, RZ, RZ ;  /* 0x000000ffff037224 */ /* 0x000fe200078e00ff */
[----:B------:R-:W-:-:S04]  /*99e0*/  ISETP.NE.U32.AND P1, PT, RZ, UR4, PT ;  /* 0x00000004ff007c0c */ /* 0x000fc8000bf25070 */
[----:B------:R-:W-:Y:S01]  /*99f0*/  ISETP.NE.AND.EX P1, PT, RZ, UR5, PT, P1 ;  /* 0x00000005ff007c0c */ /* 0x000fe2000bf25310 */
[----:B------:R-:W3:Y:S01]  /*9a00*/  LDC.64 R8, c[0x0][0xc00] ;  /* 0x00030000ff087b82 */ /* 0x000ee20000000a00 */
[----:B--2---:R-:W-:-:S04]  /*9a10*/  ISETP.NE.U32.AND P0, PT, R10, RZ, PT ;  /* 0x000000ff0a00720c */ /* 0x004fc80003f05070 */
[----:B------:R-:W-:Y:S01]  /*9a20*/  ISETP.NE.AND.EX P0, PT, R11, RZ, PT, P0 ;  /* 0x000000ff0b00720c */ /* 0x000fe20003f05300 */
[----:B---3--:R-:W-:-:S06]  /*9a30*/  IMAD.WIDE R10, R22, 0x4, R8 ;  /* 0x00000004160a7825 */ /* 0x008fcc00078e0208 */
[C---:B------:R-:W-:Y:S01]  /*9a40*/  @P1 LEA R8, P2, R22.reuse, UR4, 0x2 ;  /* 0x0000000416081c11 */ /* 0x040fe2000f8410ff */
[----:B------:R-:W-:Y:S02]  /*9a50*/  ULDC UR4, c[0x0][0xa88] ;  /* 0x0002a20000047ab9 */ /* 0x000fe40000000800 */
[----:B------:R-:W-:Y:S01]  /*9a60*/  IMAD.U32 R0, RZ, RZ, UR4 ;  /* 0x00000004ff007e24 */ /* 0x000fe2000f8e00ff */
[----:B------:R-:W-:Y:S02]  /*9a70*/  @P1 LEA.HI.X R9, R22, UR5, R19, 0x2, P2 ;  /* 0x0000000516091c11 */ /* 0x000fe400090f1413 */
[----:B------:R2:W5:Y:S04]  /*9a80*/  @P0 LDG.E R3, desc[UR36][R10.64] ;  /* 0x000000240a030981 */ /* 0x000568000c1e1900 */
[----:B------:R2:W5:Y:S01]  /*9a90*/  @P1 LDG.E R0, desc[UR36][R8.64] ;  /* 0x0000002408001981 */ /* 0x000562000c1e1900 */
[----:B------:R-:W-:-:S02]  /*9aa0*/  ISETP.NE.AND P2, PT, R18, RZ, PT ;  /* 0x000000ff1200720c */ /* 0x000fc40003f45270 */
[----:B------:R-:W-:-:S11]  /*9ab0*/  ISETP.GT.AND P3, PT, R228, 0x7f, PT ;  /* 0x0000007fe400780c */ /* 0x000fd60003f64270 */
[----:B------:R-:W3:Y:S02]  /*9ac0*/  @!P2 LDC R18, c[0x0][0xad4] ;  /* 0x0002b500ff12ab82 */ /* 0x000ee40000000800 */
[----:B---3--:R-:W-:Y:S01]  /*9ad0*/  ISETP.GT.AND P2, PT, R18, 0x1, PT ;  /* 0x000000011200780c */ /* 0x008fe20003f44270 */
[----:B--2---:R-:W-:-:S12]  /*9ae0*/  @P1 BRA `(.L_x_6722) ;  /* 0x0000000000101947 */ /* 0x004fd80003800000 */
[----:B------:R-:W-:Y:S05]  /*9af0*/  @!P0 BRA `(.L_x_6722) ;  /* 0x00000000000c8947 */ /* 0x000fea0003800000 */
[----:B------:R-:W2:Y:S04]  /*9b00*/  LDG.E R9, desc[UR36][R10.64] ;  /* 0x000000240a097981 */ /* 0x000ea8000c1e1900 */
[----:B-----5:R-:W2:Y:S02]  /*9b10*/  LDG.E R0, desc[UR36][R10.64+0x4] ;  /* 0x000004240a007981 */ /* 0x020ea4000c1e1900 */
[----:B--2---:R-:W-:-:S07]  /*9b20*/  IMAD.IADD R0, R0, 0x1, -R9 ;  /* 0x0000000100007824 */ /* 0x004fce00078e0a09 */
.L_x_6722:
[----:B------:R-:W-:Y:S01]  /*9b30*/  BSSY B1, `(.L_x_6723) ;  /* 0x0000037000017945 */ /* 0x000fe20003800000 */
[----:B------:R-:W-:Y:S02]  /*9b40*/  SEL R27, R22, RZ, !P0 ;  /* 0x000000ff161b7207 */ /* 0x000fe40004000000 */
[----:B------:R-:W-:Y:S02]  /*9b50*/  SEL R24, R19, RZ, !P0 ;  /* 0x000000ff13187207 */ /* 0x000fe40004000000 */
[----:B-----5:R-:W-:Y:S01]  /*9b60*/  SHF.R.S32.HI R22, RZ, 0x1f, R3 ;  /* 0x0000001fff167819 */ /* 0x020fe20000011403 */
[----:B------:R-:W-:Y:S06]  /*9b70*/  @P3 BRA `(.L_x_6724) ;  /* 0x0000000000c83947 */ /* 0x000fec0003800000 */
[----:B-1----:R-:W1:Y:S01]  /*9b80*/  S2R R4, SR_TID.X ;  /* 0x0000000000047919 */ /* 0x002e620000002100 */
[----:B------:R-:W2:Y:S02]  /*9b90*/  LDC R33, c[0x0][0xbe8] ;  /* 0x0002fa00ff217b82 */ /* 0x000ea40000000800 */
[----:B--2---:R-:W-:Y:S01]  /*9ba0*/  IMAD R8, R0, R33, RZ ;  /* 0x0000002100087224 */ /* 0x004fe200078e02ff */
[----:B-1----:R-:W-:-:S05]  /*9bb0*/  LEA R4, R16, R4, 0x7 ;  /* 0x0000000410047211 */ /* 0x002fca00078e38ff */
[----:B------:R-:W-:-:S05]  /*9bc0*/  VIADD R29, R4, 0xffffff80 ;  /* 0xffffff80041d7836 */ /* 0x000fca0000000000 */
[----:B------:R-:W-:-:S13]  /*9bd0*/  ISETP.GE.AND P0, PT, R29, R8, PT ;  /* 0x000000081d00720c */ /* 0x000fda0003f06270 */
[----:B------:R-:W-:Y:S05]  /*9be0*/  @P0 BRA `(.L_x_6724) ;  /* 0x0000000000ac0947 */ /* 0x000fea0003800000 */
[----:B------:R-:W-:Y:S01]  /*9bf0*/  ISETP.NE.AND P1, PT, R33, 0x1, PT ;  /* 0x000000012100780c */ /* 0x000fe20003f25270 */
[----:B------:R-:W-:Y:S01]  /*9c00*/  IMAD.MOV.U32 R20, RZ, RZ, 0x9b8 ;  /* 0x000009b8ff147424 */ /* 0x000fe200078e00ff */
[----:B------:R-:W-:Y:S01]  /*9c10*/  ISETP.GT.AND P0, PT, R18, 0x1, PT ;  /* 0x000000011200780c */ /* 0x000fe20003f04270 */
[----:B------:R-:W1:Y:S01]  /*9c20*/  LDC.64 R30, c[0x0][0xba8] ;  /* 0x0002ea00ff1e7b82 */ /* 0x000e620000000a00 */
[----:B0-----:R-:W-:Y:S02]  /*9c30*/  IMAD.MOV.U32 R17, RZ, RZ, R29 ;  /* 0x000000ffff117224 */ /* 0x001fe400078e001d */
[----:B------:R-:W-:-:S05]  /*9c40*/  SEL R20, R20, 0x978, P0 ;  /* 0x0000097814147807 */ /* 0x000fca0000000000 */
[----:B------:R-:W0:Y:S08]  /*9c50*/  LDC.64 R10, c[0x0][R20+0x220] ;  /* 0x00008800140a7b82 */ /* 0x000e300000000a00 */
[----:B------:R-:W2:Y:S08]  /*9c60*/  @P1 LDC R4, c[0x0][0xbec] ;  /* 0x0002fb00ff041b82 */ /* 0x000eb00000000800 */
[----:B------:R-:W3:Y:S08]  /*9c70*/  LDC.64 R8, c[0x0][R20+0x218] ;  /* 0x0000860014087b82 */ /* 0x000ef00000000a00 */
[----:B------:R-:W4:Y:S01]  /*9c80*/  @P1 LDC R25, c[0x0][0xbf0] ;  /* 0x0002fc00ff191b82 */ /* 0x000f220000000800 */
[----:B0-----:R-:W-:-:S02]  /*9c90*/  IMAD R11, R11, R27, RZ ;  /* 0x0000001b0b0b7224 */ /* 0x001fc400078e02ff */
[----:B------:R-:W-:-:S05]  /*9ca0*/  IMAD.WIDE.U32 R18, R10, R27, RZ ;  /* 0x0000001b0a127225 */ /* 0x000fca00078e00ff */
[----:B------:R-:W0:Y:S01]  /*9cb0*/  LDC.64 R12, c[0x0][R20+0x228] ;  /* 0x00008a00140c7b82 */ /* 0x000e220000000a00 */
[----:B--2---:R-:W-:-:S07]  /*9cc0*/  @P1 IMAD.HI.U32 R4, R29, R4, RZ ;  /* 0x000000041d041227 */ /* 0x004fce00078e00ff */
[----:B------:R-:W2:Y:S01]  /*9cd0*/  LDC.64 R14, c[0x0][R20+0x210] ;  /* 0x00008400140e7b82 */ /* 0x000ea20000000a00 */
[-C--:B---3--:R-:W-:Y:S02]  /*9ce0*/  IMAD R21, R9, R2.reuse, RZ ;  /* 0x0000000209157224 */ /* 0x088fe400078e02ff */
[----:B------:R-:W-:-:S04]  /*9cf0*/  IMAD.WIDE.U32 R8, R8, R2, RZ ;  /* 0x0000000208087225 */ /* 0x000fc800078e00ff */
[----:B------:R-:W-:Y:S01]  /*9d00*/  IMAD.IADD R21, R9, 0x1, R21 ;  /* 0x0000000109157824 */ /* 0x000fe200078e0215 */
[----:B----4-:R-:W-:Y:S01]  /*9d10*/  @P1 SHF.R.U32.HI R17, RZ, R25, R4 ;  /* 0x00000019ff111219 */ /* 0x010fe20000011604 */
[----:B------:R-:W-:Y:S01]  /*9d20*/  IMAD R25, R10, R24, R11 ;  /* 0x000000180a197224 */ /* 0x000fe200078e020b */
[----:B------:R-:W-:Y:S01]  /*9d30*/  SEL R11, R202, RZ, P0 ;  /* 0x000000ffca0b7207 */ /* 0x000fe20000000000 */
[----:B-1----:R-:W1:Y:S01]  /*9d40*/  @!P0 LDC R30, c[0x0][0xb50] ;  /* 0x0002d400ff1e8b82 */ /* 0x002e620000000800 */
[----:B------:R-:W-:Y:S01]  /*9d50*/  IADD3 R4, P1, P3, R18, R8, R3 ;  /* 0x0000000812047210 */ /* 0x000fe20007b3e003 */
[----:B------:R-:W-:Y:S02]  /*9d60*/  IMAD.MOV R10, RZ, RZ, -R17 ;  /* 0x000000ffff0a7224 */ /* 0x000fe400078e0a11 */
[----:B------:R-:W-:Y:S02]  /*9d70*/  IMAD.IADD R25, R19, 0x1, R25 ;  /* 0x0000000113197824 */ /* 0x000fe400078e0219 */
[----:B0-----:R-:W-:-:S02]  /*9d80*/  IMAD.WIDE.U32 R8, R12, R11, RZ ;  /* 0x0000000b0c087225 */ /* 0x001fc400078e00ff */
[----:B------:R-:W0:Y:S02]  /*9d90*/  @!P0 LDC R31, c[0x0][0xb54] ;  /* 0x0002d500ff1f8b82 */ /* 0x000e240000000800 */
[----:B------:R-:W-:Y:S02]  /*9da0*/  IMAD R13, R13, R11, RZ ;  /* 0x0000000b0d0d7224 */ /* 0x000fe400078e02ff */
[----:B------:R-:W-:Y:S01]  /*9db0*/  IMAD R11, R33, R10, R29 ;  /* 0x0000000a210b7224 */ /* 0x000fe200078e021d */
[----:B------:R-:W-:Y:S02]  /*9dc0*/  IADD3.X R10, R25, R21, R22, P1, P3 ;  /* 0x00000015190a7210 */ /* 0x000fe40000fe6416 */
[----:B------:R-:W-:Y:S01]  /*9dd0*/  IADD3 R8, P0, P1, R17, R4, R8 ;  /* 0x0000000411087210 */ /* 0x000fe2000791e008 */
[----:B--2---:R-:W-:Y:S01]  /*9de0*/  IMAD R4, R15, R11, RZ ;  /* 0x0000000b0f047224 */ /* 0x004fe200078e02ff */
        /* <DEDUP_REMOVED lines=9> */
[----:B0-----:R-:W-:-:S05]  /*9e80*/  LEA.HI.X R11, R8, R31, R4, 0x2, P0 ;  /* 0x0000001f080b7211 */ /* 0x001fca00000f1404 */
[----:B------:R2:W-:Y:S02]  /*9e90*/  STG.E desc[UR36][R10.64], R9 ;  /* 0x000000090a007986 */ /* 0x0005e4000c101924 */
.L_x_6724:
[----:B------:R-:W-:Y:S05]  /*9ea0*/  BSYNC B1 ;  /* 0x0000000000017941 */ /* 0x000fea0003800000 */
.L_x_6723:
[----:B------:R-:W-:Y:S05]  /*9eb0*/  @P2 BRA `(.L_x_6719) ;  /* 0x0000000400982947 */ /* 0x000fea0003800000 */
[----:B------:R-:W3:Y:S01]  /*9ec0*/  LDC R15, c[0x0][0xbe8] ;  /* 0x0002fa00ff0f7b82 */ /* 0x000ee20000000800 */
[----:B------:R-:W-:Y:S01]  /*9ed0*/  ULDC.64 UR4, c[0x0][0xaa0] ;  /* 0x0002a80000047ab9 */ /* 0x000fe20000000a00 */
[----:B------:R-:W-:Y:S01]  /*9ee0*/  ULDC.64 UR6, c[0x0][0xaf0] ;  /* 0x0002bc0000067ab9 */ /* 0x000fe20000000a00 */
[----:B-1----:R-:W-:Y:S01]  /*9ef0*/  IMAD R4, R22, UR4, RZ ;  /* 0x0000000416047c24 */ /* 0x002fe2000f8e02ff */
[----:B------:R-:W-:Y:S01]  /*9f00*/  BSSY B1, `(.L_x_6725) ;  /* 0x0000037000017945 */ /* 0x000fe20003800000 */
[----:B--2---:R-:W-:-:S04]  /*9f10*/  IMAD.WIDE.U32 R8, R3, UR4, RZ ;  /* 0x0000000403087c25 */ /* 0x004fc8000f8e00ff */
[----:B------:R-:W-:Y:S01]  /*9f20*/  IMAD R11, R3, UR5, R4 ;  /* 0x00000005030b7c24 */ /* 0x000fe2000f8e0204 */
[----:B------:R-:W-:Y:S01]  /*9f30*/  ULDC.64 UR4, c[0x0][0xae8] ;  /* 0x0002ba0000047ab9 */ /* 0x000fe20000000a00 */
[----:B------:R-:W-:Y:S02]  /*9f40*/  IMAD R3, R154, 0x20, R204 ;  /* 0x000000209a037824 */ /* 0x000fe400078e02cc */
[----:B------:R-:W-:Y:S02]  /*9f50*/  IMAD.IADD R9, R9, 0x1, R11 ;  /* 0x0000000109097824 */ /* 0x000fe400078e020b */
[----:B------:R-:W-:Y:S02]  /*9f60*/  IMAD R10, R16, 0x80, R3 ;  /* 0x00000080100a7824 */ /* 0x000fe400078e0203 */
[----:B------:R-:W-:-:S04]  /*9f70*/  IMAD.WIDE.U32 R8, R2, UR4, R8 ;  /* 0x0000000402087c25 */ /* 0x000fc8000f8e0008 */
[----:B------:R-:W-:Y:S02]  /*9f80*/  IMAD.MOV.U32 R11, RZ, RZ, R10 ;  /* 0x000000ffff0b7224 */ /* 0x000fe400078e000a */
[----:B------:R-:W-:Y:S01]  /*9f90*/  IMAD R4, R24, UR6, RZ ;  /* 0x0000000618047c24 */ /* 0x000fe2000f8e02ff */
[----:B---3--:R-:W-:Y:S01]  /*9fa0*/  ISETP.NE.AND P0, PT, R15, 0x1, PT ;  /* 0x000000010f00780c */ /* 0x008fe20003f05270 */
[----:B------:R-:W-:Y:S01]  /*9fb0*/  IMAD R9, R2, UR5, R9 ;  /* 0x0000000502097c24 */ /* 0x000fe2000f8e0209 */
[----:B------:R-:W-:-:S11]  /*9fc0*/  ULDC.64 UR4, c[0x0][0xae0] ;  /* 0x0002b80000047ab9 */ /* 0x000fd60000000a00 */
[----:B------:R-:W1:Y:S08]  /*9fd0*/  @P0 LDC R13, c[0x0][0xbec] ;  /* 0x0002fb00ff0d0b82 */ /* 0x000e700000000800 */
[----:B------:R-:W2:Y:S01]  /*9fe0*/  @P0 LDC R12, c[0x0][0xbf0] ;  /* 0x0002fc00ff0c0b82 */ /* 0x000ea20000000800 */
[----:B-1----:R-:W-:-:S04]  /*9ff0*/  @P0 IMAD.HI.U32 R3, R10, R13, RZ ;  /* 0x0000000d0a030227 */ /* 0x002fc800078e00ff */
[C---:B------:R-:W-:Y:S01]  /*a000*/  IMAD R13, R27.reuse, UR7, R4 ;  /* 0x000000071b0d7c24 */ /* 0x040fe2000f8e0204 */
[----:B--2---:R-:W-:Y:S01]  /*a010*/  @P0 SHF.R.U32.HI R11, RZ, R12, R3 ;  /* 0x0000000cff0b0219 */ /* 0x004fe20000011603 */
[----:B------:R-:W-:-:S03]  /*a020*/  IMAD.WIDE.U32 R2, R27, UR6, R8 ;  /* 0x000000061b027c25 */ /* 0x000fc6000f8e0008 */
[----:B------:R-:W-:Y:S01]  /*a030*/  SHF.R.S32.HI R4, RZ, 0x1f, R11 ;  /* 0x0000001fff047819 */ /* 0x000fe2000001140b */
[----:B------:R-:W-:Y:S01]  /*a040*/  IMAD.IADD R3, R3, 0x1, R13 ;  /* 0x0000000103037824 */ /* 0x000fe200078e020d */
[----:B------:R-:W-:-:S03]  /*a050*/  IADD3 R9, -R11, RZ, RZ ;  /* 0x000000ff0b097210 */ /* 0x000fc60007ffe1ff */
[----:B------:R-:W-:Y:S02]  /*a060*/  IMAD R4, R4, UR4, RZ ;  /* 0x0000000404047c24 */ /* 0x000fe4000f8e02ff */
[----:B------:R-:W-:Y:S02]  /*a070*/  IMAD R9, R15, R9, R10 ;  /* 0x000000090f097224 */ /* 0x000fe400078e020a */
[C---:B------:R-:W-:Y:S02]  /*a080*/  IMAD R13, R11.reuse, UR5, R4 ;  /* 0x000000050b0d7c24 */ /* 0x040fe4000f8e0204 */
[----:B------:R-:W-:Y:S01]  /*a090*/  IMAD.WIDE.U32 R2, R11, UR4, R2 ;  /* 0x000000040b027c25 */ /* 0x000fe2000f8e0002 */
[----:B------:R-:W-:Y:S01]  /*a0a0*/  SHF.R.S32.HI R4, RZ, 0x1f, R9 ;  /* 0x0000001fff047819 */ /* 0x000fe20000011409 */
[----:B------:R-:W-:Y:S02]  /*a0b0*/  ULDC.64 UR4, c[0x0][0xad8] ;  /* 0x0002b60000047ab9 */ /* 0x000fe40000000a00 */
[----:B------:R-:W-:-:S02]  /*a0c0*/  IMAD.IADD R3, R3, 0x1, R13 ;  /* 0x0000000103037824 */ /* 0x000fc400078e020d */
[----:B------:R-:W-:Y:S02]  /*a0d0*/  IMAD R4, R4, UR4, RZ ;  /* 0x0000000404047c24 */ /* 0x000fe4000f8e02ff */
[----:B------:R-:W-:Y:S02]  /*a0e0*/  IMAD R10, R16, 0x80, R204 ;  /* 0x00000080100a7824 */ /* 0x000fe400078e02cc */
[----:B------:R-:W-:Y:S02]  /*a0f0*/  IMAD R15, R0, R15, RZ ;  /* 0x0000000f000f7224 */ /* 0x000fe400078e02ff */
[C---:B------:R-:W-:Y:S02]  /*a100*/  IMAD R11, R9.reuse, UR5, R4 ;  /* 0x00000005090b7c24 */ /* 0x040fe4000f8e0204 */
[----:B------:R-:W-:Y:S01]  /*a110*/  IMAD.WIDE.U32 R2, R9, UR4, R2 ;  /* 0x0000000409027c25 */ /* 0x000fe2000f8e0002 */
[----:B------:R-:W-:Y:S01]  /*a120*/  ISETP.GE.AND P2, PT, R10, R15, PT ;  /* 0x0000000f0a00720c */ /* 0x000fe20003f46270 */
[----:B------:R-:W-:-:S02]  /*a130*/  ULDC.64 UR4, c[0x0][0xa80] ;  /* 0x0002a00000047ab9 */ /* 0x000fc40000000a00 */
[----:B------:R-:W-:Y:S01]  /*a140*/  VIADD R0, R10, 0x20 ;  /* 0x000000200a007836 */ /* 0x000fe20000000000 */
[----:B------:R-:W-:Y:S01]  /*a150*/  LEA R4, P3, R2, UR4, 0x1 ;  /* 0x0000000402047c11 */ /* 0x000fe2000f8608ff */
[----:B------:R-:W-:-:S03]  /*a160*/  IMAD.IADD R3, R3, 0x1, R11 ;  /* 0x0000000103037824 */ /* 0x000fc600078e020b */
[-C--:B------:R-:W-:Y:S01]  /*a170*/  ISETP.GE.AND P1, PT, R0, R15.reuse, PT ;  /* 0x0000000f0000720c */ /* 0x080fe20003f26270 */
[----:B------:R-:W-:Y:S01]  /*a180*/  VIADD R0, R10, 0x40 ;  /* 0x000000400a007836 */ /* 0x000fe20000000000 */
[----:B------:R-:W-:Y:S02]  /*a190*/  LEA.HI.X R8, R2, UR5, R3, 0x1, P3 ;  /* 0x0000000502087c11 */ /* 0x000fe400098f0c03 */
[----:B------:R1:W2:Y:S02]  /*a1a0*/  SHFL.IDX PT, R2, R4, RZ, 0x181f ;  /* 0x00181fff04027589 */ /* 0x0002a400000e0000 */
[----:B------:R-:W-:Y:S02]  /*a1b0*/  ISETP.GE.AND P0, PT, R0, R15, PT ;  /* 0x0000000f0000720c */ /* 0x000fe40003f06270 */
[----:B------:R1:W3:Y:S01]  /*a1c0*/  SHFL.IDX PT, R0, R8, RZ, 0x181f ;  /* 0x00181fff08007589 */ /* 0x0002e200000e0000 */
[----:B------:R-:W-:Y:S10]  /*a1d0*/  @P2 BRA `(.L_x_6726) ;  /* 0x0000000000242947 */ /* 0x000ff40003800000 */
[----:B------:R-:W-:Y:S02]  /*a1e0*/  ULDC UR4, c[0x0][0xac8] ;  /* 0x0002b20000047ab9 */ /* 0x000fe40000000800 */
[----:B------:R-:W-:Y:S02]  /*a1f0*/  ISETP.GE.AND P4, PT, R153, UR4, PT ;  /* 0x0000000499007c0c */ /* 0x000fe4000bf86270 */
[----:B------:R-:W-:-:S11]  /*a200*/  ISETP.GE.AND P5, PT, R23, UR4, PT ;  /* 0x0000000417007c0c */ /* 0x000fd6000bfa6270 */
[-C--:B--2---:R-:W-:Y:S02]  /*a210*/  @!P4 LEA R12, P2, R153, R2.reuse, 0x1 ;  /* 0x00000002990cc211 */ /* 0x084fe400078408ff */
[----:B------:R-:W-:Y:S02]  /*a220*/  @!P5 LEA R2, P3, R23, R2, 0x1 ;  /* 0x000000021702d211 */ /* 0x000fe400078608ff */
[-C--:B---3--:R-:W-:Y:S02]  /*a230*/  @!P4 LEA.HI.X R13, R153, R0.reuse, R227, 0x1, P2 ;  /* 0x00000000990dc211 */ /* 0x088fe400010f0ce3 */
[----:B------:R-:W-:-:S03]  /*a240*/  @!P5 LEA.HI.X R3, R23, R0, R226, 0x1, P3 ;  /* 0x000000001703d211 */ /* 0x000fc600018f0ce2 */
[----:B------:R4:W-:Y:S04]  /*a250*/  @!P4 ST.E.128 desc[UR36][R12.64], RZ ;  /* 0x000000ff0c00c985 */ /* 0x0009e8000c101d24 */
[----:B------:R4:W-:Y:S02]  /*a260*/  @!P5 ST.E.128 desc[UR36][R2.64], RZ ;  /* 0x000000ff0200d985 */ /* 0x0009e4000c101d24 */
.L_x_6726:
[----:B------:R-:W-:Y:S05]  /*a270*/  BSYNC B1 ;  /* 0x0000000000017941 */ /* 0x000fea0003800000 */
.L_x_6725:
[----:B---3--:R3:W0:Y:S01]  /*a280*/  SHFL.IDX PT, R0, R8, 0x1, 0x181f ;  /* 0x00381f0008007f89 */ /* 0x00862200000e0000 */
[----:B------:R-:W-:Y:S03]  /*a290*/  BSSY B1, `(.L_x_6727) ;  /* 0x000000c000017945 */ /* 0x000fe60003800000 */
[----:B--2-4-:R3:W2:Y:S01]  /*a2a0*/  SHFL.IDX PT, R2, R4, 0x1, 0x181f ;  /* 0x00381f0004027f89 */ /* 0x0146a200000e0000 */
[----:B------:R-:W-:Y:S05]  /*a2b0*/  @P1 BRA `(.L_x_6728) ;  /* 0x0000000000241947 */ /* 0x000fea0003800000 */
[----:B------:R-:W-:Y:S02]  /*a2c0*/  ULDC UR4, c[0x0][0xac8] ;  /* 0x0002b20000047ab9 */ /* 0x000fe40000000800 */
[----:B------:R-:W-:Y:S02]  /*a2d0*/  ISETP.GE.AND P3, PT, R153, UR4, PT ;  /* 0x0000000499007c0c */ /* 0x000fe4000bf66270 */
[----:B------:R-:W-:-:S11]  /*a2e0*/  ISETP.GE.AND P4, PT, R23, UR4, PT ;  /* 0x0000000417007c0c */ /* 0x000fd6000bf86270 */
[-C--:B--2---:R-:W-:Y:S02]  /*a2f0*/  @!P3 LEA R12, P1, R153, R2.reuse, 0x1 ;  /* 0x00000002990cb211 */ /* 0x084fe400078208ff */
[----:B------:R-:W-:Y:S02]  /*a300*/  @!P4 LEA R2, P2, R23, R2, 0x1 ;  /* 0x000000021702c211 */ /* 0x000fe400078408ff */
[-C--:B0-----:R-:W-:Y:S02]  /*a310*/  @!P3 LEA.HI.X R13, R153, R0.reuse, R227, 0x1, P1 ;  /* 0x00000000990db211 */ /* 0x081fe400008f0ce3 */
[----:B------:R-:W-:-:S03]  /*a320*/  @!P4 LEA.HI.X R3, R23, R0, R226, 0x1, P2 ;  /* 0x000000001703c211 */ /* 0x000fc600010f0ce2 */
[----:B------:R4:W-:Y:S04]  /*a330*/  @!P3 ST.E.128 desc[UR36][R12.64], RZ ;  /* 0x000000ff0c00b985 */ /* 0x0009e8000c101d24 */
[----:B------:R4:W-:Y:S02]  /*a340*/  @!P4 ST.E.128 desc[UR36][R2.64], RZ ;  /* 0x000000ff0200c985 */ /* 0x0009e4000c101d24 */
.L_x_6728:
[----:B------:R-:W-:Y:S05]  /*a350*/  BSYNC B1 ;  /* 0x0000000000017941 */ /* 0x000fea0003800000 */
.L_x_6727:
[----:B0-----:R0:W0:Y:S01]  /*a360*/  SHFL.IDX PT, R0, R8, 0x2, 0x181f ;  /* 0x00581f0008007f89 */ /* 0x00102200000e0000 */
[----:B------:R-:W-:Y:S03]  /*a370*/  BSSY B1, `(.L_x_6729) ;  /* 0x000000c000017945 */ /* 0x000fe60003800000 */
[----:B--2-4-:R2:W4:Y:S01]  /*a380*/  SHFL.IDX PT, R2, R4, 0x2, 0x181f ;  /* 0x00581f0004027f89 */ /* 0x01452200000e0000 */
[----:B------:R-:W-:Y:S05]  /*a390*/  @P0 BRA `(.L_x_6730) ;  /* 0x0000000000240947 */ /* 0x000fea0003800000 */
[----:B------:R-:W-:Y:S02]  /*a3a0*/  ULDC UR4, c[0x0][0xac8] ;  /* 0x0002b20000047ab9 */ /* 0x000fe40000000800 */
[----:B------:R-:W-:Y:S02]  /*a3b0*/  ISETP.GE.AND P2, PT, R153, UR4, PT ;  /* 0x0000000499007c0c */ /* 0x000fe4000bf46270 */
[----:B------:R-:W-:-:S11]  /*a3c0*/  ISETP.GE.AND P3, PT, R23, UR4, PT ;  /* 0x0000000417007c0c */ /* 0x000fd6000bf66270 */
[-C--:B----4-:R-:W-:Y:S02]  /*a3d0*/  @!P2 LEA R12, P0, R153, R2.reuse, 0x1 ;  /* 0x00000002990ca211 */ /* 0x090fe400078008ff */
[----:B------:R-:W-:Y:S02]  /*a3e0*/  @!P3 LEA R2, P1, R23, R2, 0x1 ;  /* 0x000000021702b211 */ /* 0x000fe400078208ff */
[-C--:B0-----:R-:W-:Y:S02]  /*a3f0*/  @!P2 LEA.HI.X R13, R153, R0.reuse, R227, 0x1, P0 ;  /* 0x00000000990da211 */ /* 0x081fe400000f0ce3 */
[----:B------:R-:W-:-:S03]  /*a400*/  @!P3 LEA.HI.X R3, R23, R0, R226, 0x1, P1 ;  /* 0x000000001703b211 */ /* 0x000fc600008f0ce2 */
[----:B------:R0:W-:Y:S04]  /*a410*/  @!P2 ST.E.128 desc[UR36][R12.64], RZ ;  /* 0x000000ff0c00a985 */ /* 0x0001e8000c101d24 */
[----:B------:R0:W-:Y:S02]  /*a420*/  @!P3 ST.E.128 desc[UR36][R2.64], RZ ;  /* 0x000000ff0200b985 */ /* 0x0001e4000c101d24 */
.L_x_6730:
[----:B------:R-:W-:Y:S05]  /*a430*/  BSYNC B1 ;  /* 0x0000000000017941 */ /* 0x000fea0003800000 */
.L_x_6729:
[----:B0-----:R-:W-:Y:S01]  /*a440*/  IADD3 R0, R10, 0x60, RZ ;  /* 0x000000600a007810 */ /* 0x001fe20007ffe0ff */
[----:B-1-3--:R-:W0:Y:S03]  /*a450*/  SHFL.IDX PT, R8, R8, 0x3, 0x181f ;  /* 0x00781f0008087f89 */ /* 0x00ae2600000e0000 */
[----:B------:R-:W-:Y:S01]  /*a460*/  ISETP.GE.AND P0, PT, R0, R15, PT ;  /* 0x0000000f0000720c */ /* 0x000fe20003f06270 */
[----:B----4-:R1:W3:-:S12]  /*a470*/  SHFL.IDX PT, R2, R4, 0x3, 0x181f ;  /* 0x00781f0004027f89 */ /* 0x0102d800000e0000 */
[----:B-1----:R-:W-:Y:S05]  /*a480*/  @P0 BRA `(.L_x_6719) ;  /* 0x0000000000240947 */ /* 0x002fea0003800000 */
[----:B------:R-:W-:Y:S02]  /*a490*/  ULDC UR4, c[0x0][0xac8] ;  /* 0x0002b20000047ab9 */ /* 0x000fe40000000800 */
[----:B------:R-:W-:Y:S02]  /*a4a0*/  ISETP.GE.AND P2, PT, R153, UR4, PT ;  /* 0x0000000499007c0c */ /* 0x000fe4000bf46270 */
[----:B------:R-:W-:-:S11]  /*a4b0*/  ISETP.GE.AND P3, PT, R23, UR4, PT ;  /* 0x0000000417007c0c */ /* 0x000fd6000bf66270 */
[-C--:B---3--:R-:W-:Y:S02]  /*a4c0*/  @!P2 LEA R10, P0, R153, R2.reuse, 0x1 ;  /* 0x00000002990aa211 */ /* 0x088fe400078008ff */
[----:B------:R-:W-:Y:S02]  /*a4d0*/  @!P3 LEA R2, P1, R23, R2, 0x1 ;  /* 0x000000021702b211 */ /* 0x000fe400078208ff */
[-C--:B0-----:R-:W-:Y:S02]  /*a4e0*/  @!P2 LEA.HI.X R11, R153, R8.reuse, R227, 0x1, P0 ;  /* 0x00000008990ba211 */ /* 0x081fe400000f0ce3 */
[----:B------:R-:W-:-:S03]  /*a4f0*/  @!P3 LEA.HI.X R3, R23, R8, R226, 0x1, P1 ;  /* 0x000000081703b211 */ /* 0x000fc600008f0ce2 */
[----:B------:R0:W-:Y:S04]  /*a500*/  @!P2 ST.E.128 desc[UR36][R10.64], RZ ;  /* 0x000000ff0a00a985 */ /* 0x0001e8000c101d24 */
[----:B------:R0:W-:Y:S02]  /*a510*/  @!P3 ST.E.128 desc[UR36][R2.64], RZ ;  /* 0x000000ff0200b985 */ /* 0x0001e4000c101d24 */
.L_x_6719:
[----:B------:R-:W-:Y:S05]  /*a520*/  BSYNC B0 ;  /* 0x0000000000007941 */ /* 0x000fea0003800000 */
.L_x_6709:
[----:B------:R-:W-:Y:S02]  /*a530*/  ULDC UR4, c[0x0][0xc3c] ;  /* 0x00030f0000047ab9 */ /* 0x000fe40000000800 */
[----:B-1----:R-:W-:-:S13]  /*a540*/  ISETP.GE.AND P0, PT, R7, UR4, PT ;  /* 0x0000000407007c0c */ /* 0x002fda000bf06270 */
[----:B------:R-:W-:Y:S05]  /*a550*/  @!P0 BRA `(.L_x_6731) ;  /* 0xffffff6800748947 */ /* 0x000fea000383ffff */
[----:B------:R-:W-:Y:S05]  /*a560*/  EXIT ;  /* 0x000000000000794d */ /* 0x000fea0003800000 */
.L_x_6680:
[----:B------:R-:W-:-:S08]  /*a570*/  NOP ;  /* 0x0000000000007918 */ /* 0x000fd00000000000 */
[----:B------:R-:W0:-:S00]  /*a580*/  USETMAXREG.DEALLOC.CTAPOOL 0x28 ;  /* 0x00000028000079c8 */ /* 0x000e0000080e0500 */
[----:B0-----:R-:W-:Y:S02]  /*a590*/  LOP3.LUT R0, R0, 0x3, RZ, 0xc0, !PT ;  /* 0x0000000300007812 */ /* 0x001fe400078ec0ff */
[----:B------:R-:W-:-:S04]  /*a5a0*/  LOP3.LUT R27, R27, 0xffffffdf, RZ, 0xc0, !PT ;  /* 0xffffffdf1b1b7812 */ /* 0x000fc800078ec0ff */
[----:B------:R-:W0:Y:S02]  /*a5b0*/  SHFL.IDX PT, R0, R0, RZ, 0x1f ;  /* 0x00001fff00007589 */ /* 0x000e2400000e0000 */
[----:B0-----:R-:W-:Y:S01]  /*a5c0*/  ISETP.NE.AND P0, PT, R0, RZ, PT ;  /* 0x000000ff0000720c */ /* 0x001fe20003f05270 */
[----:B------:R-:W-:-:S12]  /*a5d0*/  IMAD.MOV.U32 R0, RZ, RZ, RZ ;  /* 0x000000ffff007224 */ /* 0x000fd800078e00ff */
        /* <DEDUP_REMOVED lines=9> */
.L_x_6732:
[----:B------:R-:W0:Y:S01]  /*a670*/  S2R R2, SR_TID.X ;  /* 0x0000000000027919 */ /* 0x000e220000002100 */
[----:B------:R-:W-:Y:S01]  /*a680*/  ULDC UR4, c[0x0][0xc3c] ;  /* 0x00030f0000047ab9 */ /* 0x000fe20000000800 */
[----:B------:R-:W-:Y:S01]  /*a690*/  IMAD.MOV.U32 R9, RZ, RZ, RZ ;  /* 0x000000ffff097224 */ /* 0x000fe200078e00ff */
[----:B------:R-:W1:Y:S01]  /*a6a0*/  S2UR UR6, SR_CTAID.X ;  /* 0x00000000000679c3 */ /* 0x000e620000002500 */
[----:B------:R-:W-:Y:S01]  /*a6b0*/  ULDC UR5, c[0x0][0xc38] ;  /* 0x00030e0000057ab9 */ /* 0x000fe20000000800 */
[----:B0-----:R-:W-:-:S04]  /*a6c0*/  LOP3.LUT R7, R2, 0x1f, RZ, 0xc0, !PT ;  /* 0x0000001f02077812 */ /* 0x001fc800078ec0ff */
[----:B------:R-:W-:-:S04]  /*a6d0*/  ISETP.NE.AND P0, PT, R7, 0x1f, PT ;  /* 0x0000001f0700780c */ /* 0x000fc80003f05270 */
[----:B------:R-:W-:-:S13]  /*a6e0*/  ISETP.GE.OR P1, PT, R7, UR4, !P0 ;  /* 0x0000000407007c0c */ /* 0x000fda000c726670 */
[----:B------:R-:W0:Y:S08]  /*a6f0*/  @!P1 LDC.64 R4, c[0x0][0xc80] ;  /* 0x00032000ff049b82 */ /* 0x000e300000000a00 */
[----:B------:R-:W2:Y:S01]  /*a700*/  @!P1 LDC.64 R2, c[0x0][0xc78] ;  /* 0x00031e00ff029b82 */ /* 0x000ea20000000a00 */
[----:B0-----:R-:W-:-:S05]  /*a710*/  @!P1 IMAD.WIDE.U32 R4, R7, 0x4, R4 ;  /* 0x0000000407049825 */ /* 0x001fca00078e0004 */
        /* <DEDUP_REMOVED lines=33> */
.L_x_6736:
[----:B------:R-:W0:Y:S01]  /*a930*/  LDC R0, c[0x0][0xc3c] ;  /* 0x00030f00ff007b82 */ /* 0x000e220000000800 */
[----:B------:R-:W-:-:S06]  /*a940*/  UIADD3 UR4, UR4, 0x1f, URZ ;  /* 0x0000001f04047890 */ /* 0x000fcc000fffe03f */
[----:B0-----:R-:W-:-:S13]  /*a950*/  ISETP.LE.AND P6, PT, R0, UR4, PT ;  /* 0x0000000400007c0c */ /* 0x001fda000bfc3270 */
[----:B------:R-:W-:Y:S05]  /*a960*/  @P6 BRA `(.L_x_6735) ;  /* 0x0000000400a86947 */ /* 0x000fea0003800000 */
[----:B------:R-:W-:-:S05]  /*a970*/  VIADD R9, R7, UR4 ;  /* 0x0000000407097c36 */ /* 0x000fca0008000000 */
[----:B------:R-:W-:Y:S01]  /*a980*/  ISETP.GE.OR P6, PT, R9, R0, !P0 ;  /* 0x000000000900720c */ /* 0x000fe200047c6670 */
[----:B------:R-:W-:-:S12]  /*a990*/  IMAD.MOV.U32 R0, RZ, RZ, RZ ;  /* 0x000000ffff007224 */ /* 0x000fd800078e00ff */
        /* <DEDUP_REMOVED lines=28> */
.L_x_6734:
        /* <DEDUP_REMOVED lines=18> */
.L_x_6737:
[----:B-1----:R-:W-:Y:S01]  /*ac80*/  IMAD R16, R16, UR5, R10 ;  /* 0x0000000510107c24 */ /* 0x002fe2000f8e020a */
[----:B0-----:R-:W-:Y:S01]  /*ac90*/  IABS R5, R9 ;  /* 0x0000000900057213 */ /* 0x001fe20000000000 */
[----:B------:R-:W-:Y:S01]  /*aca0*/  IMAD R11, R11, R4, RZ ;  /* 0x000000040b0b7224 */ /* 0x000fe200078e02ff */
[----:B------:R-:W-:Y:S01]  /*acb0*/  IABS R10, R0 ;  /* 0x00000000000a7213 */ /* 0x000fe20000000000 */
[----:B------:R-:W-:Y:S01]  /*acc0*/  IMAD.MOV.U32 R2, RZ, RZ, RZ ;  /* 0x000000ffff027224 */ /* 0x000fe200078e00ff */
[----:B------:R-:W-:Y:S01]  /*acd0*/  IADD3 R17, -R16, UR6, RZ ;  /* 0x0000000610117c10 */ /* 0x000fe2000fffe1ff */
[----:B------:R-:W0:Y:S01]  /*ace0*/  I2F.RP R6, R5 ;  /* 0x0000000500067306 */ /* 0x000e220000209400 */
[----:B------:R-:W-:Y:S02]  /*acf0*/  VIADD R19, R19, UR4 ;  /* 0x0000000413137c36 */ /* 0x000fe40008000000 */
[----:B------:R-:W-:Y:S01]  /*ad00*/  IABS R8, R17 ;  /* 0x0000001100087213 */ /* 0x000fe20000000000 */
[----:B------:R-:W-:-:S04]  /*ad10*/  IMAD.HI.U32 R2, R3, R11, R2 ;  /* 0x0000000b03027227 */ /* 0x000fc800078e0002 */
[----:B------:R-:W-:Y:S02]  /*ad20*/  IMAD.MOV R10, RZ, RZ, -R10 ;  /* 0x000000ffff0a7224 */ /* 0x000fe400078e0a0a */
[----:B------:R-:W-:Y:S02]  /*ad30*/  IMAD.MOV.U32 R3, RZ, RZ, R8 ;  /* 0x000000ffff037224 */ /* 0x000fe400078e0008 */
[----:B------:R-:W-:Y:S02]  /*ad40*/  IMAD.MOV.U32 R8, RZ, RZ, R10 ;  /* 0x000000ffff087224 */ /* 0x000fe400078e000a */
[----:B------:R-:W-:Y:S01]  /*ad50*/  IMAD.HI.U32 R2, R2, R3, RZ ;  /* 0x0000000302027227 */ /* 0x000fe200078e00ff */
[----:B0-----:R-:W0:Y:S03]  /*ad60*/  MUFU.RCP R6, R6 ;  /* 0x0000000600067308 */ /* 0x001e260000001000 */
[----:B------:R-:W-:-:S05]  /*ad70*/  IMAD R3, R2, R8, R3 ;  /* 0x0000000802037224 */ /* 0x000fca00078e0203 */
[----:B------:R-:W-:Y:S01]  /*ad80*/  ISETP.GT.U32.AND P1, PT, R4, R3, PT ;  /* 0x000000030400720c */ /* 0x000fe20003f24070 */
[----:B0-----:R-:W-:-:S12]  /*ad90*/  VIADD R8, R6, 0xffffffe ;  /* 0x0ffffffe06087836 */ /* 0x001fd80000000000 */
[-C--:B------:R-:W-:Y:S01]  /*ada0*/  @!P1 IADD3 R3, R3, -R4.reuse, RZ ;  /* 0x8000000403039210 */ /* 0x080fe20007ffe0ff */
[----:B------:R-:W-:Y:S01]  /*adb0*/  @!P1 VIADD R2, R2, 0x1 ;  /* 0x0000000102029836 */ /* 0x000fe20000000000 */
[----:B------:R-:W-:Y:S02]  /*adc0*/  ISETP.NE.AND P1, PT, R0, RZ, PT ;  /* 0x000000ff0000720c */ /* 0x000fe40003f25270 */
[----:B------:R-:W-:Y:S02]  /*add0*/  ISETP.GE.U32.AND P0, PT, R3, R4, PT ;  /* 0x000000040300720c */ /* 0x000fe40003f06070 */
[----:B------:R-:W-:Y:S01]  /*ade0*/  LOP3.LUT R4, R17, R0, RZ, 0x3c, !PT ;  /* 0x0000000011047212 */ /* 0x000fe200078e3cff */
[----:B------:R0:W1:Y:S03]  /*adf0*/  F2I.FTZ.U32.TRUNC.NTZ R3, R8 ;  /* 0x0000000800037305 */ /* 0x000066000021f000 */
[----:B------:R-:W-:-:S02]  /*ae00*/  ISETP.GE.AND P2, PT, R4, RZ, PT ;  /* 0x000000ff0400720c */ /* 0x000fc40003f46270 */
[----:B0-----:R-:W-:-:S05]  /*ae10*/  IABS R8, R9 ;  /* 0x0000000900087213 */ /* 0x001fca0000000000 */
[----:B------:R-:W-:Y:S01]  /*ae20*/  @P0 VIADD R2, R2, 0x1 ;  /* 0x0000000102020836 */ /* 0x000fe20000000000 */
[----:B------:R-:W-:-:S03]  /*ae30*/  IADD3 R8, RZ, -R8, RZ ;  /* 0x80000008ff087210 */ /* 0x000fc60007ffe0ff */
[----:B------:R-:W-:Y:S02]  /*ae40*/  IMAD.MOV.U32 R6, RZ, RZ, R2 ;  /* 0x000000ffff067224 */ /* 0x000fe400078e0002 */
[----:B-1----:R-:W-:Y:S02]  /*ae50*/  IMAD.MOV R2, RZ, RZ, -R3 ;  /* 0x000000ffff027224 */ /* 0x002fe400078e0a03 */
[----:B------:R-:W-:Y:S01]  /*ae60*/  @!P2 IMAD.MOV R6, RZ, RZ, -R6 ;  /* 0x000000ffff06a224 */ /* 0x000fe200078e0a06 */
[----:B------:R-:W-:Y:S01]  /*ae70*/  @!P1 LOP3.LUT R6, RZ, R0, RZ, 0x33, !PT ;  /* 0x00000000ff069212 */ /* 0x000fe200078e33ff */
[----:B------:R-:W-:Y:S02]  /*ae80*/  IMAD R11, R2, R5, RZ ;  /* 0x00000005020b7224 */ /* 0x000fe400078e02ff */
[----:B------:R-:W-:Y:S01]  /*ae90*/  IMAD.MOV.U32 R2, RZ, RZ, RZ ;  /* 0x000000ffff027224 */ /* 0x000fe200078e00ff */
[-C--:B------:R-:W-:Y:S01]  /*aea0*/  IABS R4, R6.reuse ;  /* 0x0000000600047213 */ /* 0x080fe20000000000 */
[----:B------:R-:W-:-:S02]  /*aeb0*/  IMAD R0, R0, R6, RZ ;  /* 0x0000000600007224 */ /* 0x000fc400078e02ff */
[----:B------:R-:W-:-:S04]  /*aec0*/  IMAD.HI.U32 R2, R3, R11, R2 ;  /* 0x0000000b03027227 */ /* 0x000fc800078e0002 */
[----:B------:R-:W-:Y:S02]  /*aed0*/  IMAD.MOV.U32 R3, RZ, RZ, R4 ;  /* 0x000000ffff037224 */ /* 0x000fe400078e0004 */
[----:B------:R-:W-:Y:S02]  /*aee0*/  IMAD.MOV.U32 R4, RZ, RZ, R8 ;  /* 0x000000ffff047224 */ /* 0x000fe400078e0008 */
        /* <DEDUP_REMOVED lines=18> */
.L_x_6735:
[----:B------:R-:W-:Y:S01]  /*b010*/  ULDC UR4, c[0x0][0xc3c] ;  /* 0x00030f0000047ab9 */ /* 0x000fe20000000800 */
[----:B------:R-:W-:Y:S01]  /*b020*/  IMAD.MOV.U32 R17, RZ, RZ, RZ ;  /* 0x000000ffff117224 */ /* 0x000fe200078e00ff */
[----:B------:R-:W-:Y:S01]  /*b030*/  MOV R16, UR6 ;  /* 0x0000000600107c02 */ /* 0x000fe20008000f00 */
[----:B------:R-:W-:Y:S02]  /*b040*/  IMAD.MOV.U32 R18, RZ, RZ, RZ ;  /* 0x000000ffff127224 */ /* 0x000fe400078e00ff */
[----:B------:R-:W-:-:S07]  /*b050*/  IMAD.U32 R19, RZ, RZ, UR4 ;  /* 0x00000004ff137e24 */ /* 0x000fce000f8e00ff */
.L_x_6738:
[----:B------:R-:W-:-:S13]  /*b060*/  ISETP.NE.AND P0, PT, R7, RZ, PT ;  /* 0x000000ff0700720c */ /* 0x000fda0003f05270 */
[----:B------:R-:W0:Y:S01]  /*b070*/  @!P0 S2R R3, SR_CgaCtaId ;  /* 0x0000000000038919 */ /* 0x000e220000008800 */
[----:B------:R-:W-:-:S04]  /*b080*/  @!P0 MOV R0, 0x400 ;  /* 0x0000040000008802 */ /* 0x000fc80000000f00 */
[----:B0-----:R-:W-:-:S05]  /*b090*/  @!P0 LEA R0, R3, R0, 0x18 ;  /* 0x0000000003008211 */ /* 0x001fca00078ec0ff */
[----:B------:R0:W-:Y:S01]  /*b0a0*/  @!P0 STS.128 [R0+0x288d0], R16 ;  /* 0x0288d01000008388 */ /* 0x0001e20000000c00 */
[----:B------:R-:W-:Y:S06]  /*b0b0*/  BAR.ARV 0x5, 0x180 ;  /* 0x0146000000007b1d */ /* 0x000fec0000002000 */
.L_x_6733:
[----:B------:R2:W-:Y:S01]  /*b0c0*/  STL [R1+0x20], RZ ;  /* 0x000020ff01007387 */ /* 0x0005e20000100800 */
[----:B------:R-:W-:Y:S01]  /*b0d0*/  ULDC UR4, c[0x0][0xc3c] ;  /* 0x00030f0000047ab9 */ /* 0x000fe20000000800 */
[----:B------:R-:W-:Y:S01]  /*b0e0*/  IMAD.MOV.U32 R28, RZ, RZ, 0x1 ;  /* 0x00000001ff1c7424 */ /* 0x000fe200078e00ff */
[----:B-1----:R-:W-:Y:S01]  /*b0f0*/  ISETP.GE.AND P0, PT, R19, UR4, PT ;  /* 0x0000000413007c0c */ /* 0x002fe2000bf06270 */
[----:B------:R-:W-:-:S12]  /*b100*/  IMAD.MOV.U32 R25, RZ, RZ, RZ ;  /* 0x000000ffff197224 */ /* 0x000fd800078e00ff */
[----:B--2---:R-:W-:Y:S05]  /*b110*/  @P0 BRA `(.L_x_6739) ;  /* 0x0000004800d00947 */ /* 0x004fea0003800000 */
[----:B------:R-:W2:Y:S01]  /*b120*/  LDL R3, [R1+0x4] ;  /* 0x0000040001037983 */ /* 0x000ea20000100800 */
[----:B------:R-:W1:Y:S01]  /*b130*/  S2R R4, SR_TID.X ;  /* 0x0000000000047919 */ /* 0x000e620000002100 */
[----:B------:R-:W3:Y:S01]  /*b140*/  S2UR UR5, SR_CgaCtaId ;  /* 0x00000000000579c3 */ /* 0x000ee20000008800 */
[----:B------:R-:W-:Y:S01]  /*b150*/  UMOV UR4, 0x400 ;  /* 0x0000040000047882 */ /* 0x000fe20000000000 */
[----:B-1----:R-:W-:Y:S01]  /*b160*/  IMAD.SHL.U32 R30, R4, 0x8, RZ ;  /* 0x00000008041e7824 */ /* 0x002fe200078e00ff */
[----:B---3--:R-:W-:-:S04]  /*b170*/  ULEA UR4, UR5, UR4, 0x18 ;  /* 0x0000000405047291 */ /* 0x008fc8000f8ec03f */
[----:B0-----:R-:W-:-:S04]  /*b180*/  LOP3.LUT R0, R30, 0x1f8, RZ, 0xc0, !PT ;  /* 0x000001f81e007812 */ /* 0x001fc800078ec0ff */
[----:B------:R-:W-:Y:S01]  /*b190*/  LOP3.LUT R33, R0, 0x38, R4, 0x78, !PT ;  /* 0x0000003800217812 */ /* 0x000fe200078e7804 */
[----:B------:R-:W-:-:S03]  /*b1a0*/  IMAD.U32 R22, RZ, RZ, UR4 ;  /* 0x00000004ff167e24 */ /* 0x000fc6000f8e00ff */
[----:B------:R-:W-:Y:S02]  /*b1b0*/  LOP3.LUT R33, R33, 0x200, R30, 0xf8, !PT ;  /* 0x0000020021217812 */ /* 0x000fe400078ef81e */
[----:B------:R-:W-:Y:S01]  /*b1c0*/  LOP3.LUT R30, R30, 0x38, RZ, 0xc0, !PT ;  /* 0x000000381e1e7812 */ /* 0x000fe200078ec0ff */
[----:B------:R-:W-:Y:S01]  /*b1d0*/  BSSY B8, `(.L_x_6739) ;  /* 0x00004a8000087945 */ /* 0x000fe20003800000 */
[----:B------:R-:W-:Y:S01]  /*b1e0*/  IMAD.MOV.U32 R28, RZ, RZ, 0x1 ;  /* 0x00000001ff1c7424 */ /* 0x000fe200078e00ff */
[----:B------:R-:W-:Y:S02]  /*b1f0*/  MOV R25, RZ ;  /* 0x000000ff00197202 */ /* 0x000fe40000000f00 */
[----:B------:R-:W-:Y:S01]  /*b200*/  LOP3.LUT R29, R30, 0x40, RZ, 0xfc, !PT ;  /* 0x000000401e1d7812 */ /* 0x000fe200078efcff */
[----:B------:R-:W-:Y:S01]  /*b210*/  ULDC UR38, c[0x0][0xc] ;  /* 0x0000030000267ab9 */ /* 0x000fe20000000800 */
[----:B--2---:R-:W-:-:S05]  /*b220*/  LOP3.LUT R0, R3, 0x2, RZ, 0xfc, !PT ;  /* 0x0000000203007812 */ /* 0x004fca00078efcff */
[----:B------:R0:W-:Y:S04]  /*b230*/  STL [R1+0x24], R0 ;  /* 0x0000240001007387 */ /* 0x0001e80000100800 */
[----:B------:R1:W-:Y:S01]  /*b240*/  STL [R1+0x20], RZ ;  /* 0x000020ff01007387 */ /* 0x0003e20000100800 */
[----:B0-----:R-:W-:-:S05]  /*b250*/  IMAD R0, R33, 0x2, R22 ;  /* 0x0000000221007824 */ /* 0x001fca00078e0216 */
[----:B------:R1:W-:Y:S02]  /*b260*/  STL [R1], R0 ;  /* 0x0000000001007387 */ /* 0x0003e40000100800 */
.L_x_6802:
[----:B0-----:R-:W0:Y:S02]  /*b270*/  LDC.64 R2, c[0x0][0xc88] ;  /* 0x00032200ff027b82 */ /* 0x001e240000000a00 */
[----:B0-----:R-:W-:-:S05]  /*b280*/  IMAD.WIDE R2, R19, 0x4, R2 ;  /* 0x0000000413027825 */ /* 0x001fca00078e0202 */
[----:B-1----:R-:W1:Y:S01]  /*b290*/  LDG.E R31, desc[UR36][R2.64] ;  /* 0x00000024021f7981 */ /* 0x002e62000c1e1900 */
[----:B------:R-:W-:Y:S05]  /*b2a0*/  YIELD ;  /* 0x0000000000007946 */ /* 0x000fea0003800000 */
[----:B------:R-:W-:Y:S01]  /*b2b0*/  ULDC.64 UR4, c[0x0][0xa28] ;  /* 0x00028a0000047ab9 */ /* 0x000fe20000000a00 */
[----:B------:R-:W-:Y:S01]  /*b2c0*/  IMAD.MOV.U32 R36, RZ, RZ, RZ ;  /* 0x000000ffff247224 */ /* 0x000fe200078e00ff */
[----:B------:R-:W-:Y:S01]  /*b2d0*/  ISETP.NE.U32.AND P0, PT, RZ, UR4, PT ;  /* 0x00000004ff007c0c */ /* 0x000fe2000bf05070 */
[----:B------:R-:W-:-:S03]  /*b2e0*/  ULDC.64 UR6, c[0x0][0xa18] ;  /* 0x0002860000067ab9 */ /* 0x000fc60000000a00 */
[----:B------:R-:W-:Y:S02]  /*b2f0*/  ISETP.NE.AND.EX P0, PT, RZ, UR5, PT, P0 ;  /* 0x00000005ff007c0c */ /* 0x000fe4000bf05300 */
[----:B-1----:R-:W-:-:S11]  /*b300*/  SHF.R.S32.HI R0, RZ, 0x1f, R31 ;  /* 0x0000001fff007819 */ /* 0x002fd6000001141f */
[C---:B------:R-:W-:Y:S01]  /*b310*/  @P0 LEA R2, P1, R31.reuse, UR4, 0x2 ;  /* 0x000000041f020c11 */ /* 0x040fe2000f8210ff */
[C---:B------:R-:W-:Y:S01]  /*b320*/  IMAD.SHL.U32 R23, R31.reuse, 0x4, RZ ;  /* 0x000000041f177824 */ /* 0x040fe200078e00ff */
[C-C-:B------:R-:W-:Y:S01]  /*b330*/  SHF.L.U64.HI R24, R31.reuse, 0x2, R0.reuse ;  /* 0x000000021f187819 */ /* 0x140fe20000010200 */
[----:B------:R0:W-:Y:S01]  /*b340*/  STL [R1+0x10], R0 ;  /* 0x0000100001007387 */ /* 0x0001e20000100800 */
[----:B------:R-:W-:Y:S01]  /*b350*/  @P0 LEA.HI.X R3, R31, UR5, R0, 0x2, P1 ;  /* 0x000000051f030c11 */ /* 0x000fe200088f1400 */
[----:B------:R-:W-:-:S04]  /*b360*/  ULDC.64 UR4, c[0x0][0xa00] ;  /* 0x0002800000047ab9 */ /* 0x000fc80000000a00 */
[----:B------:R1:W5:Y:S01]  /*b370*/  @P0 LDG.E R36, desc[UR36][R2.64] ;  /* 0x0000002402240981 */ /* 0x000362000c1e1900 */
[----:B------:R-:W-:Y:S02]  /*b380*/  ISETP.NE.U32.AND P0, PT, RZ, UR4, PT ;  /* 0x00000004ff007c0c */ /* 0x000fe4000bf05070 */
[----:B------:R-:W-:Y:S01]  /*b390*/  LOP3.LUT R27, R27, 0xffffffef, RZ, 0xc0, !PT ;  /* 0xffffffef1b1b7812 */ /* 0x000fe200078ec0ff */
[----:B0-----:R-:W-:Y:S01]  /*b3a0*/  IMAD.MOV.U32 R0, RZ, RZ, RZ ;  /* 0x000000ffff007224 */ /* 0x001fe200078e00ff */
[----:B------:R-:W-:Y:S02]  /*b3b0*/  ISETP.NE.AND.EX P2, PT, RZ, UR5, PT, P0 ;  /* 0x00000005ff007c0c */ /* 0x000fe4000bf45300 */
[----:B------:R-:W-:Y:S02]  /*b3c0*/  ISETP.NE.U32.AND P0, PT, RZ, UR6, PT ;  /* 0x00000006ff007c0c */ /* 0x000fe4000bf05070 */
[----:B-1----:R-:W-:Y:S02]  /*b3d0*/  IADD3 R2, P1, R23, UR4, RZ ;  /* 0x0000000417027c10 */ /* 0x002fe4000ff3e0ff */
[----:B------:R-:W-:-:S02]  /*b3e0*/  ISETP.NE.AND.EX P0, PT, RZ, UR7, PT, P0 ;  /* 0x00000007ff007c0c */ /* 0x000fc4000bf05300 */
[----:B------:R-:W-:Y:S01]  /*b3f0*/  IADD3.X R3, R24, UR5, RZ, P1, !PT ;  /* 0x0000000518037c10 */ /* 0x000fe20008ffe4ff */
[----:B------:R-:W-:-:S04]  /*b400*/  ULDC.64 UR4, c[0x0][0x418] ;  /* 0x0001060000047ab9 */ /* 0x000fc80000000a00 */
[----:B------:R-:W-:Y:S01]  /*b410*/  @P2 LOP3.LUT R27, R27, 0x10, RZ, 0xfc, !PT ;  /* 0x000000101b1b2812 */ /* 0x000fe200078efcff */
[----:B--2---:R-:W2:Y:S05]  /*b420*/  @P2 LDG.E R0, desc[UR36][R2.64] ;  /* 0x0000002402002981 */ /* 0x004eaa000c1e1900 */
[----:B------:R-:W-:-:S04]  /*b430*/  @P0 IADD3 R4, P1, R23, UR6, RZ ;  /* 0x0000000617040c10 */ /* 0x000fc8000ff3e0ff */
[----:B------:R-:W-:Y:S01]  /*b440*/  @P0 IADD3.X R5, R24, UR7, RZ, P1, !PT ;  /* 0x0000000718050c10 */ /* 0x000fe20008ffe4ff */
[----:B--2---:R0:W-:Y:S04]  /*b450*/  STL [R1+0x8], R0 ;  /* 0x0000080001007387 */ /* 0x0041e80000100800 */
[----:B0-----:R-:W2:Y:S01]  /*b460*/  @P0 LDG.E R0, desc[UR36][R4.64] ;  /* 0x0000002404000981 */ /* 0x001ea2000c1e1900 */
[----:B------:R-:W-:-:S03]  /*b470*/  UISETP.NE.U32.AND UP0, UPT, UR4, URZ, UPT ;  /* 0x0000003f0400728c */ /* 0x000fc6000bf05070 */
[----:B------:R-:W-:Y:S01]  /*b480*/  ULDC UR4, c[0x0][0x424] ;  /* 0x0001090000047ab9 */ /* 0x000fe20000000800 */
[----:B------:R-:W-:-:S03]  /*b490*/  UISETP.NE.AND.EX UP0, UPT, UR5, URZ, UPT, UP0 ;  /* 0x0000003f0500728c */ /* 0x000fc6000bf05300 */
[----:B------:R-:W-:Y:S01]  /*b4a0*/  ULDC UR5, c[0x0][0x2f0] ;  /* 0x0000bc0000057ab9 */ /* 0x000fe20000000800 */
[----:B------:R-:W-:-:S04]  /*b4b0*/  USEL UR4, UR4, 0x1, UP0 ;  /* 0x0000000104047887 */ /* 0x000fc80008000000 */
[----:B------:R-:W-:-:S06]  /*b4c0*/  UIMAD UR4, UR4, UR5, URZ ;  /* 0x00000005040472a4 */ /* 0x000fcc000f8e023f */
[----:B------:R-:W-:Y:S01]  /*b4d0*/  IMAD.U32 R7, RZ, RZ, UR4 ;  /* 0x00000004ff077e24 */ /* 0x000fe2000f8e00ff */
[----:B--2---:R0:W-:Y:S01]  /*b4e0*/  @P0 STL [R1+0x14], R0 ;  /* 0x0000140001000387 */ /* 0x0041e20000100800 */
[----:B------:R-:W-:Y:S05]  /*b4f0*/  @P0 BRA `(.L_x_6740) ;  /* 0x0000000000200947 */ /* 0x000fea0003800000 */
[----:B------:R-:W-:Y:S02]  /*b500*/  ULDC UR4, c[0x0][0x288] ;  /* 0x0000a20000047ab9 */ /* 0x000fe40000000800 */
[----:B0-----:R-:W-:-:S05]  /*b510*/  MOV R0, UR4 ;  /* 0x0000000400007c02 */ /* 0x001fca0008000f00 */
[----:B------:R1:W-:Y:S01]  /*b520*/  STL [R1+0x14], R0 ;  /* 0x0000140001007387 */ /* 0x0003e20000100800 */
[----:B------:R-:W-:Y:S05]  /*b530*/  @!P2 BRA `(.L_x_6740) ;  /* 0x000000000010a947 */ /* 0x000fea0003800000 */
[----:B------:R-:W2:Y:S04]  /*b540*/  LDG.E R5, desc[UR36][R2.64] ;  /* 0x0000002402057981 */ /* 0x000ea8000c1e1900 */
[----:B-1----:R-:W2:Y:S02]  /*b550*/  LDG.E R0, desc[UR36][R2.64+0x4] ;  /* 0x0000042402007981 */ /* 0x002ea4000c1e1900 */
[----:B--2---:R-:W-:-:S05]  /*b560*/  IMAD.IADD R0, R0, 0x1, -R5 ;  /* 0x0000000100007824 */ /* 0x004fca00078e0a05 */
[----:B------:R2:W-:Y:S02]  /*b570*/  STL [R1+0x14], R0 ;  /* 0x0000140001007387 */ /* 0x0005e40000100800 */
.L_x_6740:
[----:B------:R-:W-:Y:S01]  /*b580*/  ULDC.64 UR4, c[0x0][0xa20] ;  /* 0x0002880000047ab9 */ /* 0x000fe20000000a00 */
[----:B------:R-:W-:Y:S01]  /*b590*/  IMAD.MOV.U32 R32, RZ, RZ, R31 ;  /* 0x000000ffff207224 */ /* 0x000fe200078e001f */
[----:B------:R-:W-:-:S04]  /*b5a0*/  ISETP.NE.U32.AND P0, PT, RZ, UR4, PT ;  /* 0x00000004ff007c0c */ /* 0x000fc8000bf05070 */
[----:B------:R-:W-:-:S13]  /*b5b0*/  ISETP.NE.AND.EX P0, PT, RZ, UR5, PT, P0 ;  /* 0x00000005ff007c0c */ /* 0x000fda000bf05300 */
[----:B------:R-:W-:Y:S05]  /*b5c0*/  @!P0 BRA `(.L_x_6741) ;  /* 0x0000000000108947 */ /* 0x000fea0003800000 */
[----:B------:R-:W-:-:S04]  /*b5d0*/  IADD3 R2, P0, R23, UR4, RZ ;  /* 0x0000000417027c10 */ /* 0x000fc8000ff1e0ff */
[----:B------:R-:W-:-:S05]  /*b5e0*/  IADD3.X R3, R24, UR5, RZ, P0, !PT ;  /* 0x0000000518037c10 */ /* 0x000fca00087fe4ff */
[----:B------:R3:W5:Y:S01]  /*b5f0*/  LDG.E R7, desc[UR36][R2.64] ;  /* 0x0000002402077981 */ /* 0x000762000c1e1900 */
[----:B------:R-:W-:Y:S05]  /*b600*/  BRA `(.L_x_6742) ;  /* 0x0000000000247947 */ /* 0x000fea0003800000 */
.L_x_6741:
[----:B------:R-:W-:Y:S02]  /*b610*/  ULDC.64 UR4, c[0x0][0xa08] ;  /* 0x0002820000047ab9 */ /* 0x000fe40000000a00 */
[----:B------:R-:W-:-:S04]  /*b620*/  ISETP.NE.U32.AND P0, PT, RZ, UR4, PT ;  /* 0x00000004ff007c0c */ /* 0x000fc8000bf05070 */
[----:B------:R-:W-:-:S13]  /*b630*/  ISETP.NE.AND.EX P0, PT, RZ, UR5, PT, P0 ;  /* 0x00000005ff007c0c */ /* 0x000fda000bf05300 */
[----:B------:R-:W-:Y:S05]  /*b640*/  @!P0 BRA `(.L_x_6742) ;  /* 0x0000000000148947 */ /* 0x000fea0003800000 */
[----:B------:R-:W3:Y:S02]  /*b650*/  LDC.64 R2, c[0x0][0xa08] ;  /* 0x00028200ff027b82 */ /* 0x000ee40000000a00 */
[----:B---3--:R-:W-:-:S05]  /*b660*/  IMAD.WIDE R2, R32, 0x4, R2 ;  /* 0x0000000420027825 */ /* 0x008fca00078e0202 */
[----:B------:R-:W3:Y:S04]  /*b670*/  LDG.E R7, desc[UR36][R2.64] ;  /* 0x0000002402077981 */ /* 0x000ee8000c1e1900 */
[----:B012---:R-:W3:Y:S02]  /*b680*/  LDG.E R0, desc[UR36][R2.64+0x4] ;  /* 0x0000042402007981 */ /* 0x007ee4000c1e1900 */
[----:B---3--:R-:W-:-:S07]  /*b690*/  IMAD.IADD R7, R0, 0x1, -R7 ;  /* 0x0000000100077824 */ /* 0x008fce00078e0a07 */
.L_x_6742:
[----:B-----5:R-:W-:Y:S01]  /*b6a0*/  IMAD.IADD R34, R7, 0x1, -R36 ;  /* 0x0000000107227824 */ /* 0x020fe200078e0a24 */
[----:B------:R-:W-:Y:S03]  /*b6b0*/  BSSY B0, `(.L_x_6743) ;  /* 0x0000029000007945 */ /* 0x000fe60003800000 */
[C---:B012---:R-:W-:Y:S01]  /*b6c0*/  VIADD R0, R34.reuse, 0x7f ;  /* 0x0000007f22007836 */ /* 0x047fe20000000000 */
[----:B------:R-:W-:-:S04]  /*b6d0*/  ISETP.GE.AND P0, PT, R34, 0x1, PT ;  /* 0x000000012200780c */ /* 0x000fc80003f06270 */
[----:B---3--:R-:W-:-:S04]  /*b6e0*/  SHF.R.S32.HI R3, RZ, 0x1f, R0 ;  /* 0x0000001fff037819 */ /* 0x008fc80000011400 */
[----:B------:R-:W-:Y:S02]  /*b6f0*/  LEA.HI R2, R3, R0, RZ, 0x7 ;  /* 0x0000000003027211 */ /* 0x000fe400078f38ff */
[----:B------:R-:W-:-:S04]  /*b700*/  LOP3.LUT R0, R18, 0xff000000, RZ, 0xc0, !PT ;  /* 0xff00000012007812 */ /* 0x000fc800078ec0ff */
[----:B------:R-:W-:Y:S02]  /*b710*/  SHF.R.U32.HI R3, RZ, 0x8, R0 ;  /* 0x00000008ff037819 */ /* 0x000fe40000011600 */
[----:B------:R-:W-:-:S04]  /*b720*/  LOP3.LUT R0, R18, 0xff0000, RZ, 0xc0, !PT ;  /* 0x00ff000012007812 */ /* 0x000fc800078ec0ff */
[----:B------:R-:W-:Y:S02]  /*b730*/  LEA.HI R3, R0, R3, RZ, 0x10 ;  /* 0x0000000300037211 */ /* 0x000fe400078f80ff */
[----:B------:R-:W-:Y:S01]  /*b740*/  SHF.R.S32.HI R0, RZ, 0x7, R2 ;  /* 0x00000007ff007819 */ /* 0x000fe20000011402 */
[----:B------:R-:W-:Y:S01]  /*b750*/  IMAD.MOV.U32 R2, RZ, RZ, RZ ;  /* 0x000000ffff027224 */ /* 0x000fe200078e00ff */
[----:B------:R-:W-:Y:S01]  /*b760*/  LOP3.LUT R35, R3, 0xff, RZ, 0xc0, !PT ;  /* 0x000000ff03237812 */ /* 0x000fe200078ec0ff */
        /* <DEDUP_REMOVED lines=11> */
[----:B0-----:R-:W-:-:S06]  /*b820*/  IADD3 R3, R7, 0xffffffe, RZ ;  /* 0x0ffffffe07037810 */ /* 0x001fcc0007ffe0ff */
        /* <DEDUP_REMOVED lines=17> */
.L_x_6744:
[----:B------:R-:W-:Y:S05]  /*b940*/  BSYNC B0 ;  /* 0x0000000000007941 */ /* 0x000fea0003800000 */
.L_x_6743:
[-C--:B------:R-:W-:Y:S01]  /*b950*/  IMAD R35, R35, R2.reuse, RZ ;  /* 0x0000000223237224 */ /* 0x080fe200078e02ff */
[----:B------:R-:W-:Y:S04]  /*b960*/  BSSY B7, `(.L_x_6745) ;  /* 0x000036c000077945 */ /* 0x000fe80003800000 */
[----:B------:R-:W-:-:S04]  /*b970*/  VIADDMNMX R0, R35, R2, R0, PT ;  /* 0x0000000223007246 */ /* 0x000fc80003800100 */
        /* <DEDUP_REMOVED lines=20> */
.L_x_6746:
        /* <DEDUP_REMOVED lines=20> */
.L_x_6749:
[----:B------:R-:W-:Y:S05]  /*bc00*/  BSYNC B6 ;  /* 0x0000000000067941 */ /* 0x000fea0003800000 */
.L_x_6748:
        /* <DEDUP_REMOVED lines=20> */
.L_x_6752:
        /* <DEDUP_REMOVED lines=15> */
.L_x_6751:
[----:B------:R-:W-:Y:S05]  /*be40*/  BSYNC B6 ;  /* 0x0000000000067941 */ /* 0x000fea0003800000 */
.L_x_6750:
[----:B------:R-:W2:Y:S01]  /*be50*/  LDL R26, [R1+0x18] ;  /* 0x00001800011a7983 */ /* 0x000ea20000100800 */
[----:B------:R-:W-:Y:S01]  /*be60*/  ULDC.64 UR4, c[0x0][0x9f8] ;  /* 0x00027e0000047ab9 */ /* 0x000fe20000000a00 */
[----:B------:R-:W0:Y:S01]  /*be70*/  LDC R10, c[0x0][0x430] ;  /* 0x00010c00ff0a7b82 */ /* 0x000e220000000800 */
[----:B------:R-:W-:Y:S01]  /*be80*/  ISETP.NE.U32.AND P0, PT, RZ, UR4, PT ;  /* 0x00000004ff007c0c */ /* 0x000fe2000bf05070 */
[----:B------:R-:W3:Y:S03]  /*be90*/  LDL R20, [R1+0x24] ;  /* 0x0000240001147983 */ /* 0x000ee60000100800 */
[----:B------:R-:W-:-:S13]  /*bea0*/  ISETP.NE.AND.EX P0, PT, RZ, UR5, PT, P0 ;  /* 0x00000005ff007c0c */ /* 0x000fda000bf05300 */
[----:B------:R-:W-:Y:S01]  /*beb0*/  @P0 IADD3 R2, P1, R23, UR4, RZ ;  /* 0x0000000417020c10 */ /* 0x000fe2000ff3e0ff */
[----:B------:R-:W1:Y:S01]  /*bec0*/  S2R R0, SR_TID.X ;  /* 0x0000000000007919 */ /* 0x000e620000002100 */
[----:B------:R-:W4:Y:S02]  /*bed0*/  S2R R21, SR_TID.X ;  /* 0x0000000000157919 */ /* 0x000f240000002100 */
[----:B------:R-:W-:Y:S01]  /*bee0*/  @P0 IADD3.X R3, R24, UR5, RZ, P1, !PT ;  /* 0x0000000518030c10 */ /* 0x000fe20008ffe4ff */
[----:B------:R-:W-:-:S04]  /*bef0*/  ULDC UR4, c[0x0][0x2f4] ;  /* 0x0000bd0000047ab9 */ /* 0x000fc80000000800 */
[----:B------:R2:W3:Y:S01]  /*bf00*/  @P0 LDG.E R32, desc[UR36][R2.64] ;  /* 0x0000002402200981 */ /* 0x0004e2000c1e1900 */
[----:B0-----:R-:W-:Y:S02]  /*bf10*/  ISETP.NE.AND P2, PT, R10, 0x1, PT ;  /* 0x000000010a00780c */ /* 0x001fe40003f45270 */
[----:B------:R-:W-:-:S11]  /*bf20*/  LOP3.LUT R27, R27, 0xfffffff7, RZ, 0xc0, !PT ;  /* 0xfffffff71b1b7812 */ /* 0x000fd600078ec0ff */
[----:B------:R-:W0:Y:S01]  /*bf30*/  @P2 LDC R7, c[0x0][0x434] ;  /* 0x00010d00ff072b82 */ /* 0x000e220000000800 */
[----:B------:R-:W-:Y:S01]  /*bf40*/  @P2 LOP3.LUT R27, R27, 0x8, RZ, 0xfc, !PT ;  /* 0x000000081b1b2812 */ /* 0x000fe200078efcff */
[----:B-1----:R-:W-:-:S06]  /*bf50*/  IMAD.SHL.U32 R0, R0, 0x10, RZ ;  /* 0x0000001000007824 */ /* 0x002fcc00078e00ff */
[----:B------:R-:W1:Y:S01]  /*bf60*/  @P2 LDC R5, c[0x0][0x438] ;  /* 0x00010e00ff052b82 */ /* 0x000e620000000800 */
[----:B----4-:R-:W-:Y:S02]  /*bf70*/  LOP3.LUT R21, R21, 0x7f, RZ, 0xc0, !PT ;  /* 0x0000007f15157812 */ /* 0x010fe400078ec0ff */
[----:B------:R-:W-:Y:S02]  /*bf80*/  LOP3.LUT R0, R0, 0x70, RZ, 0xc0, !PT ;  /* 0x0000007000007812 */ /* 0x000fe400078ec0ff */
[----:B------:R-:W-:Y:S02]  /*bf90*/  SHF.R.U32.HI R21, RZ, 0x3, R21 ;  /* 0x00000003ff157819 */ /* 0x000fe40000011615 */
[----:B------:R-:W-:Y:S01]  /*bfa0*/  LOP3.LUT R27, R27, 0xfffffffb, RZ, 0xc0, !PT ;  /* 0xfffffffb1b1b7812 */ /* 0x000fe200078ec0ff */
[----:B------:R-:W-:Y:S01]  /*bfb0*/  UMOV UR5, 0xffffffff ;  /* 0xffffffff00057882 */ /* 0x000fe20000000000 */
[----:B--2---:R-:W-:-:S04]  /*bfc0*/  VIADD R26, R26, 0xffffffff ;  /* 0xffffffff1a1a7836 */ /* 0x004fc80000000000 */
[----:B------:R-:W-:-:S05]  /*bfd0*/  IMAD.SHL.U32 R8, R26, 0x80, RZ ;  /* 0x000000801a087824 */ /* 0x000fca00078e00ff */
[----:B------:R-:W-:-:S04]  /*bfe0*/  LOP3.LUT R9, R8, R21, R0, 0xfe, !PT ;  /* 0x0000001508097212 */ /* 0x000fc800078efe00 */
[C---:B------:R-:W-:Y:S01]  /*bff0*/  ISETP.GE.AND P0, PT, R9.reuse, R34, PT ;  /* 0x000000220900720c */ /* 0x040fe20003f06270 */
[----:B------:R-:W-:-:S04]  /*c000*/  IMAD.IADD R0, R9, 0x1, R36 ;  /* 0x0000000109007824 */ /* 0x000fc800078e0224 */
[----:B0-----:R-:W-:-:S04]  /*c010*/  @P2 IMAD.HI.U32 R6, R0, R7, RZ ;  /* 0x0000000700062227 */ /* 0x001fc800078e00ff */
[----:B------:R-:W-:Y:S01]  /*c020*/  IMAD.MOV.U32 R4, RZ, RZ, R0 ;  /* 0x000000ffff047224 */ /* 0x000fe200078e0000 */
[----:B-1----:R-:W-:-:S03]  /*c030*/  @P2 SHF.R.U32.HI R4, RZ, R5, R6 ;  /* 0x00000005ff042219 */ /* 0x002fc60000011606 */
[----:B------:R-:W0:Y:S01]  /*c040*/  @!P0 LDC.64 R2, c[0x0][0x428] ;  /* 0x00010a00ff028b82 */ /* 0x000e220000000a00 */
[----:B------:R-:W-:Y:S02]  /*c050*/  IADD3 R5, -R4, RZ, RZ ;  /* 0x000000ff04057210 */ /* 0x000fe40007ffe1ff */
[----:B---3--:R-:W-:-:S03]  /*c060*/  SHF.R.S32.HI R37, RZ, 0x1f, R32 ;  /* 0x0000001fff257819 */ /* 0x008fc60000011420 */
[----:B------:R-:W-:Y:S01]  /*c070*/  IMAD R0, R10, R5, R0 ;  /* 0x000000050a007224 */ /* 0x000fe200078e0200 */
[--C-:B------:R-:W-:Y:S01]  /*c080*/  @!P0 SHF.R.S32.HI R5, RZ, 0x1f, R4.reuse ;  /* 0x0000001fff058819 */ /* 0x100fe20000011404 */
[-C--:B0-----:R-:W-:Y:S02]  /*c090*/  @!P0 IMAD R6, R37, R2.reuse, RZ ;  /* 0x0000000225068224 */ /* 0x081fe400078e02ff */
[----:B------:R-:W-:-:S04]  /*c0a0*/  @!P0 IMAD.WIDE.U32 R4, R32, R2, R4 ;  /* 0x0000000220048225 */ /* 0x000fc800078e0004 */
[----:B------:R-:W-:Y:S02]  /*c0b0*/  @!P0 IMAD R6, R32, R3, R6 ;  /* 0x0000000320068224 */ /* 0x000fe400078e0206 */
[----:B------:R-:W0:Y:S02]  /*c0c0*/  @!P0 LDC.64 R2, c[0x0][0x418] ;  /* 0x00010600ff028b82 */ /* 0x000e240000000a00 */
[----:B------:R-:W-:Y:S01]  /*c0d0*/  @!P0 IMAD.IADD R6, R5, 0x1, R6 ;  /* 0x0000000105068824 */ /* 0x000fe200078e0206 */
[----:B------:R-:W-:Y:S02]  /*c0e0*/  ISETP.NE.AND P2, PT, R20, 0x3, PT ;  /* 0x000000031400780c */ /* 0x000fe40003f45270 */
[----:B0-----:R-:W-:-:S04]  /*c0f0*/  @!P0 LEA R2, P1, R4, R2, 0x2 ;  /* 0x0000000204028211 */ /* 0x001fc800078210ff */
[----:B------:R-:W-:Y:S01]  /*c100*/  @!P0 LEA.HI.X R3, R4, R3, R6, 0x2, P1 ;  /* 0x0000000304038211 */ /* 0x000fe200008f1406 */
[----:B------:R-:W-:-:S06]  /*c110*/  IMAD.MOV.U32 R4, RZ, RZ, RZ ;  /* 0x000000ffff047224 */ /* 0x000fcc00078e00ff */
[----:B------:R0:W5:Y:S01]  /*c120*/  @!P0 LDG.E R4, desc[UR36][R2.64] ;  /* 0x0000002402048981 */ /* 0x000162000c1e1900 */
[----:B------:R-:W-:Y:S02]  /*c130*/  ISETP.GE.AND P0, PT, R30, UR4, PT ;  /* 0x000000041e007c0c */ /* 0x000fe4000bf06270 */
[----:B------:R-:W-:-:S04]  /*c140*/  @P2 LOP3.LUT R27, R27, 0x4, RZ, 0xfc, !PT ;  /* 0x000000041b1b2812 */ /* 0x000fc800078efcff */
[----:B------:R-:W-:-:S07]  /*c150*/  LOP3.LUT R27, R27, 0xfffffffd, RZ, 0xc0, !PT ;  /* 0xfffffffd1b1b7812 */ /* 0x000fce00078ec0ff */
[----:B------:R-:W-:Y:S02]  /*c160*/  @P0 LOP3.LUT R27, R27, 0x2, RZ, 0xfc, !PT ;  /* 0x000000021b1b0812 */ /* 0x000fe400078efcff */
[----:B------:R-:W-:Y:S02]  /*c170*/  ISETP.GE.AND P0, PT, R29, UR4, PT ;  /* 0x000000041d007c0c */ /* 0x000fe4000bf06270 */
[----:B------:R-:W-:-:S11]  /*c180*/  LOP3.LUT R27, R27, 0xfffffffe, RZ, 0xc0, !PT ;  /* 0xfffffffe1b1b7812 */ /* 0x000fd600078ec0ff */
[----:B------:R-:W-:Y:S01]  /*c190*/  @P0 LOP3.LUT R27, R27, 0x1, RZ, 0xfc, !PT ;  /* 0x000000011b1b0812 */ /* 0x000fe200078efcff */
[----:B0-----:R-:W-:Y:S06]  /*c1a0*/  BRA.DIV UR5, `(.L_x_6753) ;  /* 0x0000004205087947 */ /* 0x001fec000b800000 */
.L_x_6819:
[----:B------:R-:W-:Y:S01]  /*c1b0*/  LOP3.LUT R24, R18, 0xffff, RZ, 0xc0, !PT ;  /* 0x0000ffff12187812 */ /* 0x000fe200078ec0ff */
[----:B------:R-:W-:Y:S06]  /*c1c0*/  @!P2 BRA `(.L_x_6754) ;  /* 0x000000000004a947 */ /* 0x000fec0003800000 */
[----:B------:R-:W-:Y:S01]  /*c1d0*/  BPT.TRAP 0x1 ;  /* 0x000000040000795c */ /* 0x000fe20000300000 */
.L_x_6754:
        /* <DEDUP_REMOVED lines=23> */
.L_x_6820:
[----:B------:R-:W-:Y:S05]  /*c350*/  BSYNC B0 ;  /* 0x0000000000007941 */ /* 0x000fea0003800000 */
.L_x_6755:
[----:B------:R-:W1:Y:S01]  /*c360*/  S2R R9, SR_TID.X ;  /* 0x0000000000097919 */ /* 0x000e620000002100 */
[----:B------:R-:W-:Y:S01]  /*c370*/  ULDC.64 UR4, c[0x0][0x300] ;  /* 0x0000c00000047ab9 */ /* 0x000fe20000000a00 */
[----:B------:R-:W-:Y:S01]  /*c380*/  ULDC.64 UR6, c[0x0][0x2e8] ;  /* 0x0000ba0000067ab9 */ /* 0x000fe20000000a00 */
[----:B------:R-:W-:Y:S01]  /*c390*/  IMAD R5, R5, UR4, RZ ;  /* 0x0000000405057c24 */ /* 0x000fe2000f8e02ff */
[C---:B------:R-:W-:Y:S01]  /*c3a0*/  LOP3.LUT P3, RZ, R27.reuse, 0x2, RZ, 0xc0, !PT ;  /* 0x000000021bff7812 */ /* 0x040fe2000786c0ff */
[----:B0-----:R-:W-:Y:S01]  /*c3b0*/  IMAD.WIDE.U32 R2, R0, UR4, RZ ;  /* 0x0000000400027c25 */ /* 0x001fe2000f8e00ff */
[----:B------:R-:W-:-:S03]  /*c3c0*/  LOP3.LUT P2, RZ, R27, 0x1, RZ, 0xc0, !PT ;  /* 0x000000011bff7812 */ /* 0x000fc6000784c0ff */
[----:B------:R-:W-:Y:S01]  /*c3d0*/  IMAD R5, R0, UR5, R5 ;  /* 0x0000000500057c24 */ /* 0x000fe2000f8e0205 */
[----:B------:R-:W-:Y:S02]  /*c3e0*/  ULDC.64 UR4, c[0x0][0x310] ;  /* 0x0000c40000047ab9 */ /* 0x000fe40000000a00 */
[----:B------:R-:W-:Y:S02]  /*c3f0*/  IMAD R6, R6, UR4, RZ ;  /* 0x0000000406067c24 */ /* 0x000fe4000f8e02ff */
[----:B------:R-:W-:Y:S02]  /*c400*/  IMAD.IADD R3, R3, 0x1, R5 ;  /* 0x0000000103037824 */ /* 0x000fe400078e0205 */
[C---:B------:R-:W-:Y:S02]  /*c410*/  IMAD R6, R4.reuse, UR5, R6 ;  /* 0x0000000504067c24 */ /* 0x040fe4000f8e0206 */
[----:B------:R-:W-:Y:S01]  /*c420*/  IMAD.WIDE.U32 R2, R4, UR4, R2 ;  /* 0x0000000404027c25 */ /* 0x000fe2000f8e0002 */
[----:B------:R-:W-:-:S03]  /*c430*/  ULDC.64 UR4, c[0x0][0x308] ;  /* 0x0000c20000047ab9 */ /* 0x000fc60000000a00 */
[----:B------:R-:W-:Y:S01]  /*c440*/  IMAD R5, R25, 0x4000, R33 ;  /* 0x0000400019057824 */ /* 0x000fe200078e0221 */
[----:B------:R-:W-:-:S03]  /*c450*/  IADD3 R3, R3, R6, RZ ;  /* 0x0000000603037210 */ /* 0x000fc60007ffe0ff */
[C---:B------:R-:W-:Y:S01]  /*c460*/  IMAD.WIDE.U32 R2, R24.reuse, UR4, R2 ;  /* 0x0000000418027c25 */ /* 0x040fe2000f8e0002 */
[----:B------:R-:W-:Y:S01]  /*c470*/  UMOV UR4, 0xffffffff ;  /* 0xffffffff00047882 */ /* 0x000fe20000000000 */
[----:B-1----:R-:W-:Y:S02]  /*c480*/  LOP3.LUT R9, R9, 0x7f, RZ, 0xc0, !PT ;  /* 0x0000007f09097812 */ /* 0x002fe400078ec0ff */
[----:B------:R-:W-:Y:S01]  /*c490*/  IMAD R0, R24, UR5, R3 ;  /* 0x0000000518007c24 */ /* 0x000fe2000f8e0203 */
[C---:B------:R-:W-:Y:S02]  /*c4a0*/  LEA R4, P0, R2.reuse, UR6, 0x1 ;  /* 0x0000000602047c11 */ /* 0x040fe4000f8008ff */
[----:B------:R-:W-:Y:S02]  /*c4b0*/  SHF.R.U32.HI R9, RZ, 0x3, R9 ;  /* 0x00000003ff097819 */ /* 0x000fe40000011609 */
[----:B------:R-:W-:Y:S02]  /*c4c0*/  LEA.HI.X R0, R2, UR7, R0, 0x1, P0 ;  /* 0x0000000702007c11 */ /* 0x000fe400080f0c00 */
[----:B------:R-:W-:-:S04]  /*c4d0*/  IADD3 R6, -R9, R34, -R8 ;  /* 0x0000002209067210 */ /* 0x000fc80007ffe908 */
        /* <DEDUP_REMOVED lines=79> */
[----:B------:R0:W-:Y:S04]  /*c9d0*/  @P1 LDGSTS.E.BYPASS.LTC128B.128 [R8+0x1f400], desc[UR36][R2.64+0x80], !P2 ;  /* 0x1f40008002081fae */ /* 0x0001e8000d101d64 */
[----:B0-2---:R0:W1:Y:S02]  /*c9e0*/  SHFL.IDX PT, R2, R4, 0x7, 0x181f ;  /* 0x00f81f0004027f89 */ /* 0x00506400000e0000 */
.L_x_6838:
        /* <DEDUP_REMOVED lines=8> */
[----:B------:R1:W-:Y:S01]  /*ca70*/  @P0 LDGSTS.E.BYPASS.LTC128B.128 [R5+0x1fc00], desc[UR36][R2.64+0x80], !P2 ;  /* 0x1fc0008002050fae */ /* 0x0003e2000d101d64 */
[----:B------:R-:W-:Y:S01]  /*ca80*/  PLOP3.LUT P0, PT, PT, PT, PT, 0x80, 0x0 ;  /* 0x000000000000781c */ /* 0x000fe20003f0f070 */
[----:B------:R-:W-:-:S12]  /*ca90*/  NOP ;  /* 0x0000000000007918 */ /* 0x000fd80000000000 */
.L_x_6758:
        /* <DEDUP_REMOVED lines=11> */
.L_x_6759:
[----:B-1----:R1:W5:Y:S01]  /*cb50*/  LDL.LU R3, [R1+0x8] ;  /* 0x0000080001037983 */ /* 0x0023620000300800 */
[----:B------:R1:W-:Y:S03]  /*cb60*/  SYNCS.ARRIVE.TRANS64.A1T0 RZ, [R7+URZ+0x28830], RZ ;  /* 0x028830ff07ff79a7 */ /* 0x0003e6000810003f */
[----:B0-----:R1:W5:Y:S02]  /*cb70*/  LDL.LU R4, [R1+0x10] ;  /* 0x0000100001047983 */ /* 0x0013640000300800 */
[----:B------:R-:W-:Y:S05]  /*cb80*/  WARPSYNC.ALL ;  /* 0x0000000000007948 */ /* 0x000fea0003800000 */
[----:B------:R-:W-:Y:S01]  /*cb90*/  ULDC.64 UR4, c[0x0][0x298] ;  /* 0x0000a60000047ab9 */ /* 0x000fe20000000a00 */
[----:B------:R-:W-:Y:S01]  /*cba0*/  VIADD R2, R22, 0x10400 ;  /* 0x0001040016027836 */ /* 0x000fe20000000000 */
[----:B------:R-:W-:Y:S01]  /*cbb0*/  BAR.SYNC.DEFER_BLOCKING 0x8, 0x180 ;  /* 0x0206000000007b1d */ /* 0x000fe20000010000 */
[----:B------:R-:W-:-:S03]  /*cbc0*/  LOP3.LUT P1, RZ, R27, 0x10, RZ, 0xc0, !PT ;  /* 0x000000101bff7812 */ /* 0x000fc6000782c0ff */
[----:B------:R-:W-:Y:S02]  /*cbd0*/  LOP3.LUT P0, RZ, R2, 0x3ff, RZ, 0xc0, !PT ;  /* 0x000003ff02ff7812 */ /* 0x000fe4000780c0ff */
[----:B------:R-:W-:Y:S01]  /*cbe0*/  BSSY B6, `(.L_x_6760) ;  /* 0x000001c000067945 */ /* 0x000fe20003800000 */
[----:B------:R-:W-:Y:S02]  /*cbf0*/  SEL R31, R31, RZ, !P1 ;  /* 0x000000ff1f1f7207 */ /* 0x000fe40004800000 */
[----:B-----5:R-:W-:Y:S02]  /*cc00*/  SHF.R.S32.HI R0, RZ, 0x1f, R3 ;  /* 0x0000001fff007819 */ /* 0x020fe40000011403 */
[----:B------:R-:W-:-:S03]  /*cc10*/  SEL R4, R4, RZ, !P1 ;  /* 0x000000ff04047207 */ /* 0x000fc60004800000 */
[----:B------:R-:W-:-:S04]  /*cc20*/  IMAD R0, R0, UR4, RZ ;  /* 0x0000000400007c24 */ /* 0x000fc8000f8e02ff */
[C---:B------:R-:W-:Y:S02]  /*cc30*/  IMAD R0, R3.reuse, UR5, R0 ;  /* 0x0000000503007c24 */ /* 0x040fe4000f8e0200 */
[----:B------:R-:W-:-:S04]  /*cc40*/  IMAD.WIDE.U32 R2, R3, UR4, RZ ;  /* 0x0000000403027c25 */ /* 0x000fc8000f8e00ff */
[----:B------:R-:W-:Y:S01]  /*cc50*/  IMAD.IADD R0, R3, 0x1, R0 ;  /* 0x0000000103007824 */ /* 0x000fe200078e0200 */
[----:B------:R0:W-:Y:S04]  /*cc60*/  STL.64 [R1+0x8], R2 ;  /* 0x0000080201007387 */ /* 0x0001e80000100a00 */
[----:B------:R0:W-:Y:S04]  /*cc70*/  STL [R1+0x1c], R4 ;  /* 0x00001c0401007387 */ /* 0x0001e80000100800 */
[----:B------:R0:W-:Y:S01]  /*cc80*/  STL [R1+0x10], R0 ;  /* 0x0000100001007387 */ /* 0x0001e20000100800 */
[----:B------:R-:W-:Y:S05]  /*cc90*/  @!P0 BRA `(.L_x_6761) ;  /* 0x0000000000408947 */ /* 0x000fea0003800000 */
        /* <DEDUP_REMOVED lines=8> */
[----:B------:R-:W-:Y:S01]  /*cd20*/  MOV R13, RZ ;  /* 0x000000ff000d7202 */ /* 0x000fe20000000f00 */
[----:B-1----:R-:W-:Y:S02]  /*cd30*/  IMAD.U32 R7, RZ, RZ, UR7 ;  /* 0x00000007ff077e24 */ /* 0x002fe4000f8e00ff */
[----:B------:R-:W-:-:S02]  /*cd40*/  IMAD.U32 R10, RZ, RZ, UR8 ;  /* 0x00000008ff0a7e24 */ /* 0x000fc4000f8e00ff */
[----:B------:R-:W-:Y:S02]  /*cd50*/  IMAD.U32 R11, RZ, RZ, UR9 ;  /* 0x00000009ff0b7e24 */ /* 0x000fe4000f8e00ff */
[----:B------:R-:W-:Y:S02]  /*cd60*/  IMAD.MOV.U32 R8, RZ, RZ, 0x70 ;  /* 0x00000070ff087424 */ /* 0x000fe400078e00ff */
[----:B------:R-:W-:-:S07]  /*cd70*/  IMAD.MOV.U32 R12, RZ, RZ, 0x1 ;  /* 0x00000001ff0c7424 */ /* 0x000fce00078e00ff */
[----:B------:R-:W-:-:S07]  /*cd80*/  LEPC R20, `(.L_x_6761) ;  /* 0x000000001014794e */ /* 0x000fce0000000000 */
[----:B0-----:R-:W-:Y:S05]  /*cd90*/  CALL.ABS.NOINC R2 ;  /* 0x0000000002007343 */ /* 0x001fea0003c00000 */
.L_x_6761:
[----:B------:R-:W-:Y:S05]  /*cda0*/  BSYNC B6 ;  /* 0x0000000000067941 */ /* 0x000fea0003800000 */
.L_x_6760:
[----:B------:R-:W2:Y:S01]  /*cdb0*/  LDL.LU R20, [R1+0x1c] ;  /* 0x00001c0001147983 */ /* 0x000ea20000300800 */
[----:B------:R-:W-:Y:S01]  /*cdc0*/  ULDC.64 UR4, c[0x0][0x2d8] ;  /* 0x0000b60000047ab9 */ /* 0x000fe20000000a00 */
[----:B------:R-:W3:Y:S02]  /*cdd0*/  LDC R6, c[0x0][0x448] ;  /* 0x00011200ff067b82 */ /* 0x000ee40000000800 */
[----:B------:R-:W4:Y:S04]  /*cde0*/  LDL.LU R21, [R1+0x10] ;  /* 0x0000100001157983 */ /* 0x000f280000300800 */
[----:B0-----:R-:W4:Y:S04]  /*cdf0*/  LDL.LU.64 R2, [R1+0x8] ;  /* 0x0000080001027983 */ /* 0x001f280000300a00 */
[----:B------:R0:W5:Y:S01]  /*ce00*/  LDL R9, [R1] ;  /* 0x0000000001097983 */ /* 0x0001620000100800 */
[----:B---3--:R-:W-:Y:S01]  /*ce10*/  ISETP.NE.AND P0, PT, R6, 0x1, PT ;  /* 0x000000010600780c */ /* 0x008fe20003f05270 */
[----:B------:R-:W-:-:S12]  /*ce20*/  IMAD.SHL.U32 R4, R17, 0x80, RZ ;  /* 0x0000008011047824 */ /* 0x000fd800078e00ff */
[----:B-1----:R-:W1:Y:S01]  /*ce30*/  @P0 LDC R7, c[0x0][0x450] ;  /* 0x00011400ff070b82 */ /* 0x002e620000000800 */
[----:B----4-:R-:W-:Y:S02]  /*ce40*/  IMAD.MOV.U32 R3, RZ, RZ, R21 ;  /* 0x000000ffff037224 */ /* 0x010fe400078e0015 */
[----:B------:R-:W3:Y:S01]  /*ce50*/  S2R R21, SR_TID.X ;  /* 0x0000000000157919 */ /* 0x000ee20000002100 */
[----:B------:R-:W-:-:S04]  /*ce60*/  IMAD.WIDE.U32 R2, R24, UR4, R2 ;  /* 0x0000000418027c25 */ /* 0x000fc8000f8e0002 */
[----:B------:R-:W-:Y:S01]  /*ce70*/  IMAD R3, R24, UR5, R3 ;  /* 0x0000000518037c24 */ /* 0x000fe2000f8e0203 */
[----:B------:R-:W-:Y:S02]  /*ce80*/  ULDC.64 UR4, c[0x0][0x2e0] ;  /* 0x0000b80000047ab9 */ /* 0x000fe40000000a00 */
[----:B--2---:R-:W-:Y:S02]  /*ce90*/  IMAD R0, R20, UR4, RZ ;  /* 0x0000000414007c24 */ /* 0x004fe4000f8e02ff */
[----:B------:R-:W2:Y:S01]  /*cea0*/  S2R R20, SR_TID.X ;  /* 0x0000000000147919 */ /* 0x000ea20000002100 */
[----:B------:R-:W-:-:S04]  /*ceb0*/  IMAD.WIDE.U32 R2, R31, UR4, R2 ;  /* 0x000000041f027c25 */ /* 0x000fc8000f8e0002 */
[----:B------:R-:W-:Y:S01]  /*cec0*/  IMAD R0, R31, UR5, R0 ;  /* 0x000000051f007c24 */ /* 0x000fe2000f8e0200 */
[----:B------:R-:W-:-:S03]  /*ced0*/  ULDC.64 UR4, c[0x0][0x2d0] ;  /* 0x0000b40000047ab9 */ /* 0x000fc60000000a00 */
[----:B------:R-:W-:Y:S02]  /*cee0*/  IMAD.IADD R3, R3, 0x1, R0 ;  /* 0x0000000103037824 */ /* 0x000fe400078e0200 */
[----:B------:R-:W4:Y:S01]  /*cef0*/  @P0 LDC R0, c[0x0][0x44c] ;  /* 0x00011300ff000b82 */ /* 0x000f220000000800 */
[----:B--2---:R-:W-:-:S04]  /*cf00*/  LOP3.LUT R20, R20, 0x7f, RZ, 0xc0, !PT ;  /* 0x0000007f14147812 */ /* 0x004fc800078ec0ff */
[----:B------:R-:W-:Y:S02]  /*cf10*/  SHF.R.U32.HI R10, RZ, 0x3, R20 ;  /* 0x00000003ff0a7819 */ /* 0x000fe40000011614 */
[----:B------:R0:W5:Y:S01]  /*cf20*/  LDL R20, [R1+0x14] ;  /* 0x0000140001147983 */ /* 0x0001620000100800 */
[----:B---3--:R-:W-:-:S05]  /*cf30*/  IMAD.SHL.U32 R5, R21, 0x10, RZ ;  /* 0x0000001015057824 */ /* 0x008fca00078e00ff */
[----:B------:R-:W-:-:S04]  /*cf40*/  LOP3.LUT R5, R5, 0x70, RZ, 0xc0, !PT ;  /* 0x0000007005057812 */ /* 0x000fc800078ec0ff */
[----:B------:R-:W-:-:S05]  /*cf50*/  LOP3.LUT R8, R4, R10, R5, 0xfe, !PT ;  /* 0x0000000a04087212 */ /* 0x000fca00078efe05 */
[----:B----4-:R-:W-:-:S04]  /*cf60*/  @P0 IMAD.HI.U32 R0, R8, R0, RZ ;  /* 0x0000000008000227 */ /* 0x010fc800078e00ff */
[----:B------:R-:W-:Y:S01]  /*cf70*/  IMAD.MOV.U32 R5, RZ, RZ, R8 ;  /* 0x000000ffff057224 */ /* 0x000fe200078e0008 */
[----:B-1----:R-:W-:-:S05]  /*cf80*/  @P0 SHF.R.U32.HI R5, RZ, R7, R0 ;  /* 0x00000007ff050219 */ /* 0x002fca0000011600 */
[----:B------:R-:W-:-:S04]  /*cf90*/  IMAD.MOV R7, RZ, RZ, -R5 ;  /* 0x000000ffff077224 */ /* 0x000fc800078e0a05 */
[----:B------:R-:W-:Y:S01]  /*cfa0*/  IMAD R0, R6, R7, R8 ;  /* 0x0000000706007224 */ /* 0x000fe200078e0208 */
[----:B------:R-:W-:Y:S01]  /*cfb0*/  SHF.R.S32.HI R7, RZ, 0x1f, R5 ;  /* 0x0000001fff077819 */ /* 0x000fe20000011405 */
[----:B------:R-:W-:-:S04]  /*cfc0*/  IMAD.WIDE.U32 R2, R5, UR4, R2 ;  /* 0x0000000405027c25 */ /* 0x000fc8000f8e0002 */
        /* <DEDUP_REMOVED lines=13> */
[----:B------:R-:W-:Y:S02]  /*d0a0*/  LEA.HI.X R5, R2, UR5, R5, 0x1, P0 ;  /* 0x0000000502057c11 */ /* 0x000fe400080f0c05 */
[----:B------:R-:W-:Y:S01]  /*d0b0*/  ISETP.GE.AND P0, PT, R30, UR4, PT ;  /* 0x000000041e007c0c */ /* 0x000fe2000bf06270 */
[----:B------:R-:W-:-:S03]  /*d0c0*/  UMOV UR4, 0xffffffff ;  /* 0xffffffff00047882 */ /* 0x000fc60000000000 */
[----:B0-----:R-:W-:Y:S09]  /*d0d0*/  BRA.DIV UR4, `(.L_x_6762) ;  /* 0x0000003e04507947 */ /* 0x001ff2000b800000 */
        /* <DEDUP_REMOVED lines=71> */
[----:B0-----:R1:W-:Y:S02]  /*d550*/  @!P2 LDGSTS.E.BYPASS.LTC128B.128 [R9+0x17400], desc[UR36][R2.64+0x80], !P1 ;  /* 0x174000800209afae */ /* 0x0013e4000c901d64 */
.L_x_6855:
        /* <DEDUP_REMOVED lines=10> */
[----:B------:R0:W-:Y:S02]  /*d600*/  LDGSTS.E.BYPASS.LTC128B.128 [R9+0x17c00], desc[UR36][R2.64+0x80], !P1 ;  /* 0x17c0008002097fae */ /* 0x0001e4000c901d64 */
.L_x_6764:
[----:B------:R-:W-:Y:S05]  /*d610*/  BSYNC B0 ;  /* 0x0000000000007941 */ /* 0x000fea0003800000 */
.L_x_6763:
[----:B------:R-:W-:Y:S01]  /*d620*/  NOP ;  /* 0x0000000000007918 */ /* 0x000fe20000000000 */
[----:B------:R-:W-:-:S13]  /*d630*/  PLOP3.LUT P0, PT, PT, PT, PT, 0x80, 0x0 ;  /* 0x000000000000781c */ /* 0x000fda0003f0f070 */
.L_x_6765:
        /* <DEDUP_REMOVED lines=18> */
[----:B---3--:R-:W-:-:S05]  /*d760*/  VIADD R6, R2, 0xfffffffe ;  /* 0xfffffffe02067836 */ /* 0x008fca0000000000 */
[----:B------:R-:W-:Y:S01]  /*d770*/  ISETP.GE.AND P0, PT, R6, R35, PT ;  /* 0x000000230600720c */ /* 0x000fe20003f06270 */
[----:B01----:R-:W-:-:S12]  /*d780*/  @!P1 BRA `(.L_x_6767) ;  /* 0x0000004000249947 */ /* 0x003fd80003800000 */
.L_x_6856:
[----:B------:R-:W-:Y:S05]  /*d790*/  BSYNC B0 ;  /* 0x0000000000007941 */ /* 0x000fea0003800000 */
.L_x_6766:
[----:B------:R-:W-:Y:S04]  /*d7a0*/  BSSY B0, `(.L_x_6768) ;  /* 0x0000108000007945 */ /* 0x000fe80003800000 */
[----:B------:R-:W-:Y:S05]  /*d7b0*/  @!P0 BRA `(.L_x_6769) ;  /* 0x0000001000188947 */ /* 0x000fea0003800000 */
[----:B------:R-:W-:Y:S01]  /*d7c0*/  ULDC UR4, c[0x0][0x2f4] ;  /* 0x0000bd0000047ab9 */ /* 0x000fe20000000800 */
[----:B------:R-:W-:Y:S01]  /*d7d0*/  IMAD.MOV.U32 R10, RZ, RZ, R25 ;  /* 0x000000ffff0a7224 */ /* 0x000fe200078e0019 */
[----:B------:R-:W-:Y:S01]  /*d7e0*/  ISETP.GE.AND P2, PT, R30, UR4, PT ;  /* 0x000000041e007c0c */ /* 0x000fe2000bf46270 */
[----:B------:R-:W-:Y:S01]  /*d7f0*/  IMAD.MOV.U32 R31, RZ, RZ, R26 ;  /* 0x000000ffff1f7224 */ /* 0x000fe200078e001a */
[----:B------:R-:W-:Y:S02]  /*d800*/  ISETP.GE.AND P1, PT, R29, UR4, PT ;  /* 0x000000041d007c0c */ /* 0x000fe4000bf26270 */
[----:B------:R-:W-:-:S11]  /*d810*/  MOV R17, R28 ;  /* 0x0000001c00117202 */ /* 0x000fd60000000f00 */
.L_x_6782:
[----:B0-----:R-:W0:Y:S01]  /*d820*/  S2R R3, SR_TID.X ;  /* 0x0000000000037919 */ /* 0x001e220000002100 */
[----:B------:R-:W1:Y:S01]  /*d830*/  LDC R4, c[0x0][0x430] ;  /* 0x00010c00ff047b82 */ /* 0x000e620000000800 */
[----:B------:R-:W3:Y:S01]  /*d840*/  LDL R9, [R1+0x24] ;  /* 0x0000240001097983 */ /* 0x000ee20000100800 */
[----:B-1----:R-:W-:Y:S02]  /*d850*/  ISETP.NE.AND P0, PT, R4, 0x1, PT ;  /* 0x000000010400780c */ /* 0x002fe40003f05270 */
[----:B0-----:R-:W-:-:S04]  /*d860*/  LOP3.LUT R0, R3, 0x7f, RZ, 0xc0, !PT ;  /* 0x0000007f03007812 */ /* 0x001fc800078ec0ff */
[----:B------:R-:W-:-:S07]  /*d870*/  SHF.R.U32.HI R5, RZ, 0x3, R0 ;  /* 0x00000003ff057819 */ /* 0x000fce0000011600 */
[----:B------:R-:W0:Y:S01]  /*d880*/  @P0 LDC R0, c[0x0][0x434] ;  /* 0x00010d00ff000b82 */ /* 0x000e220000000800 */
[----:B------:R-:W-:-:S07]  /*d890*/  IMAD.SHL.U32 R4, R3, 0x10, RZ ;  /* 0x0000001003047824 */ /* 0x000fce00078e00ff */
[----:B------:R-:W1:Y:S01]  /*d8a0*/  @P0 LDC R3, c[0x0][0x438] ;  /* 0x00010e00ff030b82 */ /* 0x000e620000000800 */
[----:B------:R-:W-:Y:S01]  /*d8b0*/  IMAD R7, R6, 0x80, R5 ;  /* 0x0000008006077824 */ /* 0x000fe200078e0205 */
[----:B------:R-:W-:-:S04]  /*d8c0*/  LOP3.LUT R4, R4, 0x70, RZ, 0xc0, !PT ;  /* 0x0000007004047812 */ /* 0x000fc800078ec0ff */
[----:B------:R-:W-:Y:S01]  /*d8d0*/  IADD3 R7, R4, R7, R36 ;  /* 0x0000000704077210 */ /* 0x000fe20007ffe024 */
[----:B------:R-:W-:Y:S05]  /*d8e0*/  YIELD ;  /* 0x0000000000007946 */ /* 0x000fea0003800000 */
[----:B------:R-:W-:Y:S01]  /*d8f0*/  IMAD.MOV.U32 R8, RZ, RZ, R7 ;  /* 0x000000ffff087224 */ /* 0x000fe200078e0007 */
[----:B------:R-:W-:Y:S01]  /*d900*/  ULDC.64 UR4, c[0x0][0x428] ;  /* 0x00010a0000047ab9 */ /* 0x000fe20000000a00 */
[----:B0-----:R-:W-:-:S05]  /*d910*/  @P0 IMAD.HI.U32 R0, R7, R0, RZ ;  /* 0x0000000007000227 */ /* 0x001fca00078e00ff */
[----:B-1----:R-:W-:Y:S01]  /*d920*/  @P0 SHF.R.U32.HI R8, RZ, R3, R0 ;  /* 0x00000003ff080219 */ /* 0x002fe20000011600 */
[----:B------:R-:W-:-:S03]  /*d930*/  IMAD R5, R37, UR4, RZ ;  /* 0x0000000425057c24 */ /* 0x000fc6000f8e02ff */
[--C-:B------:R-:W-:Y:S01]  /*d940*/  SHF.R.S32.HI R3, RZ, 0x1f, R8.reuse ;  /* 0x0000001fff037819 */ /* 0x100fe20000011408 */
[----:B------:R-:W-:Y:S02]  /*d950*/  IMAD.MOV.U32 R2, RZ, RZ, R8 ;  /* 0x000000ffff027224 */ /* 0x000fe400078e0008 */
[C---:B------:R-:W-:Y:S02]  /*d960*/  IMAD R5, R32.reuse, UR5, R5 ;  /* 0x0000000520057c24 */ /* 0x040fe4000f8e0205 */
[----:B------:R-:W-:Y:S01]  /*d970*/  IMAD.WIDE.U32 R2, R32, UR4, R2 ;  /* 0x0000000420027c25 */ /* 0x000fe2000f8e0002 */
[----:B------:R-:W-:-:S03]  /*d980*/  ULDC.64 UR4, c[0x0][0x418] ;  /* 0x0001060000047ab9 */ /* 0x000fc60000000a00 */
[----:B------:R-:W-:Y:S01]  /*d990*/  IMAD.IADD R3, R5, 0x1, R3 ;  /* 0x0000000105037824 */ /* 0x000fe200078e0203 */
[----:B------:R-:W-:Y:S01]  /*d9a0*/  LEA R4, P0, R2, UR4, 0x2 ;  /* 0x0000000402047c11 */ /* 0x000fe2000f8010ff */
[----:B------:R-:W-:-:S03]  /*d9b0*/  ULDC UR4, c[0x0][0x430] ;  /* 0x00010c0000047ab9 */ /* 0x000fc60000000800 */
[----:B------:R-:W-:-:S05]  /*d9c0*/  LEA.HI.X R5, R2, UR5, R3, 0x2, P0 ;  /* 0x0000000502057c11 */ /* 0x000fca00080f1403 */
[----:B------:R0:W4:Y:S01]  /*d9d0*/  LDG.E R0, desc[UR36][R4.64] ;  /* 0x0000002404007981 */ /* 0x000122000c1e1900 */
[----:B------:R-:W-:Y:S01]  /*d9e0*/  IADD3 R25, R10, 0x1, RZ ;  /* 0x000000010a197810 */ /* 0x000fe20007ffe0ff */
[----:B------:R-:W-:-:S03]  /*d9f0*/  IMAD.MOV R2, RZ, RZ, -R8 ;  /* 0x000000ffff027224 */ /* 0x000fc600078e0a08 */
[----:B------:R-:W-:-:S04]  /*da00*/  ISETP.NE.AND P0, PT, R25, 0x2, PT ;  /* 0x000000021900780c */ /* 0x000fc80003f05270 */
[----:B------:R-:W-:Y:S01]  /*da10*/  SEL R28, RZ, 0x1, P0 ;  /* 0x00000001ff1c7807 */ /* 0x000fe20000000000 */
[----:B0-----:R-:W-:Y:S01]  /*da20*/  IMAD R4, R2, UR4, R7 ;  /* 0x0000000402047c24 */ /* 0x001fe2000f8e0207 */
[----:B------:R-:W-:Y:S01]  /*da30*/  SEL R25, R25, RZ, P0 ;  /* 0x000000ff19197207 */ /* 0x000fe20000000000 */
[----:B------:R-:W-:Y:S01]  /*da40*/  IMAD.MOV.U32 R26, RZ, RZ, R6 ;  /* 0x000000ffff1a7224 */ /* 0x000fe200078e0006 */
[----:B------:R-:W-:Y:S02]  /*da50*/  LOP3.LUT R28, R17, R28, RZ, 0x3c, !PT ;  /* 0x0000001c111c7212 */ /* 0x000fe400078e3cff */
[----:B---3--:R-:W-:Y:S02]  /*da60*/  ISETP.NE.AND P3, PT, R9, 0x3, PT ;  /* 0x000000030900780c */ /* 0x008fe40003f65270 */
[----:B----4-:R-:W-:-:S11]  /*da70*/  SHF.R.S32.HI R21, RZ, 0x1f, R0 ;  /* 0x0000001fff157819 */ /* 0x010fd60000011400 */
[----:B------:R-:W-:Y:S05]  /*da80*/  @!P3 BRA `(.L_x_6770) ;  /* 0x000000000004b947 */ /* 0x000fea0003800000 */
[----:B------:R-:W-:Y:S01]  /*da90*/  BPT.TRAP 0x1 ;  /* 0x000000040000795c */ /* 0x000fe20000300000 */
.L_x_6770:
[----:B------:R-:W-:Y:S01]  /*daa0*/  IMAD R6, R25, 0x8, R22 ;  /* 0x0000000819067824 */ /* 0x000fe200078e0216 */
[----:B------:R-:W-:Y:S01]  /*dab0*/  SHF.L.U32 R3, R28, 0x1f, RZ ;  /* 0x0000001f1c037819 */ /* 0x000fe200000006ff */
[----:B------:R-:W-:Y:S03]  /*dac0*/  BSSY B1, `(.L_x_6771) ;  /* 0x0000003000017945 */ /* 0x000fe60003800000 */
[----:B------:R-:W0:Y:S02]  /*dad0*/  SYNCS.PHASECHK.TRANS64.TRYWAIT P0, [R6+URZ+0x28840], R3 ;  /* 0x02884003060075a7 */ /* 0x000e24000800017f */
[----:B0-----:R-:W-:Y:S05]  /*dae0*/  @!P0 BRA `(.L_x_6772) ;  /* 0x0000003c00608947 */ /* 0x001fea0003800000 */
.L_x_6857:
[----:B------:R-:W-:Y:S05]  /*daf0*/  BSYNC B1 ;  /* 0x0000000000017941 */ /* 0x000fea0003800000 */
.L_x_6771:
[----:B------:R-:W-:Y:S01]  /*db00*/  SHF.R.S32.HI R20, RZ, 0x1f, R4 ;  /* 0x0000001fff147819 */ /* 0x000fe20000011404 */
[----:B------:R-:W-:Y:S01]  /*db10*/  ULDC.64 UR4, c[0x0][0x300] ;  /* 0x0000c00000047ab9 */ /* 0x000fe20000000a00 */
[----:B------:R-:W-:Y:S01]  /*db20*/  ULDC.64 UR6, c[0x0][0x2e8] ;  /* 0x0000ba0000067ab9 */ /* 0x000fe20000000a00 */
[----:B0-----:R-:W-:Y:S01]  /*db30*/  IMAD.WIDE.U32 R2, R4, UR4, RZ ;  /* 0x0000000404027c25 */ /* 0x001fe2000f8e00ff */
[C---:B------:R-:W-:Y:S02]  /*db40*/  LOP3.LUT P4, RZ, R27.reuse, 0x2, RZ, 0xc0, !PT ;  /* 0x000000021bff7812 */ /* 0x040fe4000788c0ff */
[----:B------:R-:W-:Y:S01]  /*db50*/  LOP3.LUT P3, RZ, R27, 0x1, RZ, 0xc0, !PT ;  /* 0x000000011bff7812 */ /* 0x000fe2000786c0ff */
        /* <DEDUP_REMOVED lines=18> */
[----:B------:R-:W-:Y:S02]  /*dc80*/  IMAD R7, R7, 0x2, R22 ;  /* 0x0000000207077824 */ /* 0x000fe400078e0216 */
[----:B------:R-:W1:Y:S01]  /*dc90*/  SHFL.IDX PT, R3, R9, RZ, 0x181f ;  /* 0x00181fff09037589 */ /* 0x000e6200000e0000 */
[----:B0-----:R-:W-:-:S05]  /*dca0*/  IADD3 R2, P0, R2, R5, RZ ;  /* 0x0000000502027210 */ /* 0x001fca0007f1e0ff */
[----:B-1----:R-:W-:-:S05]  /*dcb0*/  IMAD.X R3, RZ, RZ, R3, P0 ;  /* 0x000000ffff037224 */ /* 0x002fca00000e0603 */
[----:B------:R-:W-:Y:S01]  /*dcc0*/  @!PT LDS RZ, [RZ] ;  /* 0x00000000fffff984 */ /* 0x000fe20000000800 */
[----:B------:R-:W-:Y:S04]  /*dcd0*/  LDGSTS.E.BYPASS.LTC128B.128 [R7+0x18400], desc[UR36][R2.64], !P4 ;  /* 0x1840000002077fae */ /* 0x000fe8000e101d64 */
[----:B------:R0:W-:Y:S04]  /*dce0*/  LDGSTS.E.BYPASS.LTC128B.128 [R7+0x1c400], desc[UR36][R2.64+0x80], !P3 ;  /* 0x1c40008002077fae */ /* 0x0001e8000d901d64 */
[----:B0-----:R-:W0:Y:S04]  /*dcf0*/  SHFL.IDX PT, R2, R8, 0x1, 0x181f ;  /* 0x00381f0008027f89 */ /* 0x001e2800000e0000 */
[----:B------:R-:W1:Y:S01]  /*dd00*/  SHFL.IDX PT, R3, R9, 0x1, 0x181f ;  /* 0x00381f0009037f89 */ /* 0x000e6200000e0000 */
[----:B0-----:R-:W-:-:S05]  /*dd10*/  IADD3 R2, P0, R2, R5, RZ ;  /* 0x0000000502027210 */ /* 0x001fca0007f1e0ff */
[----:B-1----:R-:W-:-:S05]  /*dd20*/  IMAD.X R3, RZ, RZ, R3, P0 ;  /* 0x000000ffff037224 */ /* 0x002fca00000e0603 */
        /* <DEDUP_REMOVED lines=22> */
[----:B0-----:R-:W-:-:S04]  /*de90*/  IADD3 R2, P0, R2, R5, RZ ;  /* 0x0000000502027210 */ /* 0x001fc80007f1e0ff */
[----:B-1----:R-:W-:-:S05]  /*dea0*/  IADD3.X R3, RZ, R3, RZ, P0, !PT ;  /* 0x00000003ff037210 */ /* 0x002fca00007fe4ff */
[----:B------:R-:W-:Y:S04]  /*deb0*/  LDGSTS.E.BYPASS.LTC128B.128 [R7+0x1ac00], desc[UR36][R2.64], !P4 ;  /* 0x1ac0000002077fae */ /* 0x000fe8000e101d64 */
[----:B------:R0:W-:Y:S04]  /*dec0*/  LDGSTS.E.BYPASS.LTC128B.128 [R7+0x1ec00], desc[UR36][R2.64+0x80], !P3 ;  /* 0x1ec0008002077fae */ /* 0x0001e8000d901d64 */
[----:B0-----:R-:W0:Y:S04]  /*ded0*/  SHFL.IDX PT, R2, R8, 0x6, 0x181f ;  /* 0x00d81f0008027f89 */ /* 0x001e2800000e0000 */
[----:B------:R-:W1:Y:S04]  /*dee0*/  SHFL.IDX PT, R3, R9, 0x6, 0x181f ;  /* 0x00d81f0009037f89 */ /* 0x000e6800000e0000 */
[----:B------:R-:W3:Y:S01]  /*def0*/  SHFL.IDX PT, R9, R9, 0x7, 0x181f ;  /* 0x00f81f0009097f89 */ /* 0x000ee200000e0000 */
[----:B0-----:R-:W-:-:S05]  /*df00*/  IADD3 R2, P0, R2, R5, RZ ;  /* 0x0000000502027210 */ /* 0x001fca0007f1e0ff */
[----:B-1----:R-:W-:-:S05]  /*df10*/  IMAD.X R3, RZ, RZ, R3, P0 ;  /* 0x000000ffff037224 */ /* 0x002fca00000e0603 */
[----:B------:R-:W-:Y:S04]  /*df20*/  LDGSTS.E.BYPASS.LTC128B.128 [R7+0x1b400], desc[UR36][R2.64], !P4 ;  /* 0x1b40000002077fae */ /* 0x000fe8000e101d64 */
[----:B------:R0:W-:Y:S04]  /*df30*/  LDGSTS.E.BYPASS.LTC128B.128 [R7+0x1f400], desc[UR36][R2.64+0x80], !P3 ;  /* 0x1f40008002077fae */ /* 0x0001e8000d901d64 */
[----:B0--3--:R0:W1:Y:S02]  /*df40*/  SHFL.IDX PT, R2, R8, 0x7, 0x181f ;  /* 0x00f81f0008027f89 */ /* 0x00906400000e0000 */
.L_x_6875:
[----:B-1----:R-:W-:-:S05]  /*df50*/  IADD3 R2, P0, R2, R5, RZ ;  /* 0x0000000502027210 */ /* 0x002fca0007f1e0ff */
        /* <DEDUP_REMOVED lines=8> */
.L_x_6774:
[----:B------:R-:W-:Y:S02]  /*dfe0*/  PLOP3.LUT P3, PT, P3, P0, PT, 0xa2, 0x0 ;  /* 0x000000000000781c */ /* 0x000fe40001f61472 */
[----:B------:R-:W-:-:S08]  /*dff0*/  @P0 R2UR P3, UR4, R6 ;  /* 0x00000000060402ca */ /* 0x000fd00000060000 */
[----:B------:R-:W-:-:S05]  /*e000*/  @P0 PLOP3.LUT P0, PT, P3, PT, PT, 0x80, 0x0 ;  /* 0x000000000000081c */ /* 0x000fca0001f0f070 */
[----:B------:R-:W-:Y:S01]  /*e010*/  @!P3 SYNCS.ARRIVE.TRANS64.RED.A0T1 RZ, [UR4+0x28830], RZ ;  /* 0x028830ffffffb9a7 */ /* 0x000fe20008200404 */
[----:B------:R-:W-:Y:S07]  /*e020*/  @!P3 ARRIVES.LDGSTSBAR.64.TRANSCNT [UR4+0x28830] ;  /* 0x02883000ff00b9b0 */ /* 0x000fee0008000a84 */
[----:B------:R-:W-:Y:S05]  /*e030*/  @P0 BRA.U.ANY `(.L_x_6774) ;  /* 0xfffffffd00e80947 */ /* 0x000fea000393ffff */
[----:B------:R-:W-:Y:S01]  /*e040*/  NOP ;  /* 0x0000000000007918 */ /* 0x000fe20000000000 */
[----:B-1----:R-:W3:Y:S02]  /*e050*/  LDL R2, [R1+0x24] ;  /* 0x0000240001027983 */ /* 0x002ee40000100800 */
[----:B---3--:R-:W-:-:S13]  /*e060*/  ISETP.NE.AND P4, PT, R2, 0x3, PT ;  /* 0x000000030200780c */ /* 0x008fda0003f85270 */
[----:B------:R-:W-:Y:S05]  /*e070*/  @!P4 BRA `(.L_x_6775) ;  /* 0x000000000004c947 */ /* 0x000fea0003800000 */
[----:B------:R-:W-:Y:S01]  /*e080*/  BPT.TRAP 0x1 ;  /* 0x000000040000795c */ /* 0x000fe20000300000 */
.L_x_6775:
[----:B------:R1:W-:Y:S01]  /*e090*/  SYNCS.ARRIVE.TRANS64.A1T0 RZ, [R6+URZ+0x28830], RZ ;  /* 0x028830ff06ff79a7 */ /* 0x0003e2000810003f */
[----:B------:R-:W-:Y:S05]  /*e0a0*/  @!P4 BRA `(.L_x_6776) ;  /* 0x000000000004c947 */ /* 0x000fea0003800000 */
[----:B------:R-:W-:Y:S01]  /*e0b0*/  BPT.TRAP 0x1 ;  /* 0x000000040000795c */ /* 0x000fe20000300000 */
.L_x_6776:
[----:B------:R-:W-:Y:S01]  /*e0c0*/  SHF.L.U32 R3, R17, 0x1f, RZ ;  /* 0x0000001f11037819 */ /* 0x000fe200000006ff */
[----:B-1----:R-:W-:Y:S01]  /*e0d0*/  IMAD R6, R10, 0x8, R22 ;  /* 0x000000080a067824 */ /* 0x002fe200078e0216 */
[----:B------:R-:W-:Y:S03]  /*e0e0*/  BSSY B1, `(.L_x_6777) ;  /* 0x0000003000017945 */ /* 0x000fe60003800000 */
[----:B------:R-:W1:Y:S02]  /*e0f0*/  SYNCS.PHASECHK.TRANS64.TRYWAIT P0, [R6+URZ+0x28860], R3 ;  /* 0x02886003060075a7 */ /* 0x000e64000800017f */
[----:B-1----:R-:W-:Y:S05]  /*e100*/  @!P0 BRA `(.L_x_6778) ;  /* 0x0000004000388947 */ /* 0x002fea0003800000 */
.L_x_6876:
[----:B------:R-:W-:Y:S05]  /*e110*/  BSYNC B1 ;  /* 0x0000000000017941 */ /* 0x000fea0003800000 */
.L_x_6777:
[----:B------:R-:W3:Y:S01]  /*e120*/  S2R R2, SR_TID.X ;  /* 0x0000000000027919 */ /* 0x000ee20000002100 */
[----:B------:R-:W-:Y:S01]  /*e130*/  UMOV UR4, 0xffffffff ;  /* 0xffffffff00047882 */ /* 0x000fe20000000000 */
[----:B0-----:R-:W-:Y:S02]  /*e140*/  IMAD R8, R31, -0x80, R34 ;  /* 0xffffff801f087824 */ /* 0x001fe400078e0222 */
[----:B------:R-:W-:Y:S01]  /*e150*/  IMAD R7, R10, 0x4000, R33 ;  /* 0x000040000a077824 */ /* 0x000fe200078e0221 */
[----:B---3--:R-:W-:-:S04]  /*e160*/  LOP3.LUT R2, R2, 0x7f, RZ, 0xc0, !PT ;  /* 0x0000007f02027812 */ /* 0x008fc800078ec0ff */
[----:B------:R-:W-:-:S05]  /*e170*/  SHF.R.U32.HI R2, RZ, 0x3, R2 ;  /* 0x00000003ff027819 */ /* 0x000fca0000011602 */
[----:B------:R-:W-:Y:S01]  /*e180*/  IMAD.IADD R8, R8, 0x1, -R2 ;  /* 0x0000000108087824 */ /* 0x000fe200078e0a02 */
[----:B------:R-:W-:Y:S06]  /*e190*/  BRA.DIV UR4, `(.L_x_6779) ;  /* 0x0000004204287947 */ /* 0x000fec000b800000 */
[----:B------:R-:W0:Y:S01]  /*e1a0*/  SHFL.IDX PT, R2, R18, RZ, 0x181f ;  /* 0x00181fff12027589 */ /* 0x000e2200000e0000 */
[----:B------:R-:W-:-:S03]  /*e1b0*/  LEA R7, R7, R22, 0x1 ;  /* 0x0000001607077211 */ /* 0x000fc600078e08ff */
[----:B-1----:R-:W1:Y:S04]  /*e1c0*/  SHFL.IDX PT, R3, R23, RZ, 0x181f ;  /* 0x00181fff17037589 */ /* 0x002e6800000e0000 */
[----:B--2---:R-:W-:Y:S01]  /*e1d0*/  SHFL.IDX PT, R14, R18, 0x7, 0x181f ;  /* 0x00f81f00120e7f89 */ /* 0x004fe200000e0000 */
[----:B0-----:R-:W-:-:S05]  /*e1e0*/  IADD3 R2, P0, R2, R5, RZ ;  /* 0x0000000502027210 */ /* 0x001fca0007f1e0ff */
[----:B-1----:R-:W-:Y:S01]  /*e1f0*/  IMAD.X R3, RZ, RZ, R3, P0 ;  /* 0x000000ffff037224 */ /* 0x002fe200000e0603 */
        /* <DEDUP_REMOVED lines=52> */
[----:B--2---:R1:W-:Y:S02]  /*e540*/  LDGSTS.E.BYPASS.LTC128B.128 [R7+0x7400], desc[UR36][R2.64+0x80], !P0 ;  /* 0x0740008002077fae */ /* 0x0043e4000c101d64 */
.L_x_6894:
[----:B01----:R-:W-:Y:S01]  /*e550*/  IADD3 R2, P0, R14, R5, RZ ;  /* 0x000000050e027210 */ /* 0x003fe20007f1e0ff */
[----:B------:R-:W-:Y:S01]  /*e560*/  ULDC.64 UR4, c[0x0][0x328] ;  /* 0x0000ca0000047ab9 */ /* 0x000fe20000000a00 */
[----:B------:R-:W-:Y:S01]  /*e570*/  ULDC.64 UR6, c[0x0][0x318] ;  /* 0x0000c60000067ab9 */ /* 0x000fe20000000a00 */
[----:B------:R-:W-:Y:S01]  /*e580*/  IMAD R5, R20, UR4, RZ ;  /* 0x0000000414057c24 */ /* 0x000fe2000f8e02ff */
[----:B------:R-:W-:Y:S02]  /*e590*/  IADD3.X R3, RZ, R23, RZ, P0, !PT ;  /* 0x00000017ff037210 */ /* 0x000fe400007fe4ff */
[----:B------:R-:W-:Y:S01]  /*e5a0*/  ISETP.LT.OR P0, PT, R8, 0x71, P2 ;  /* 0x000000710800780c */ /* 0x000fe20001701670 */
[----:B------:R-:W-:-:S12]  /*e5b0*/  IMAD R5, R4, UR5, R5 ;  /* 0x0000000504057c24 */ /* 0x000fd8000f8e0205 */
[----:B------:R-:W-:Y:S01]  /*e5c0*/  @!PT LDS RZ, [RZ] ;  /* 0x00000000fffff984 */ /* 0x000fe20000000800 */
[----:B------:R-:W-:Y:S01]  /*e5d0*/  @!PT LDS RZ, [RZ] ;  /* 0x00000000fffff984 */ /* 0x000fe20000000800 */
[----:B------:R-:W-:Y:S01]  /*e5e0*/  @!PT LDS RZ, [RZ] ;  /* 0x00000000fffff984 */ /* 0x000fe20000000800 */
[----:B------:R-:W-:Y:S01]  /*e5f0*/  LDGSTS.E.BYPASS.LTC128B.128 [R7+0x3c00], desc[UR36][R2.64], !P0 ;  /* 0x03c0000002077fae */ /* 0x000fe2000c101d64 */
[----:B------:R-:W-:-:S13]  /*e600*/  ISETP.LT.OR P0, PT, R8, 0x71, P1 ;  /* 0x000000710800780c */ /* 0x000fda0000f01670 */
        /* <DEDUP_REMOVED lines=15> */
.L_x_6780:
        /* <DEDUP_REMOVED lines=11> */
.L_x_6781:
[C---:B------:R-:W-:Y:S01]  /*e7b0*/  ISETP.GT.AND P0, PT, R26.reuse, R35, PT ;  /* 0x000000231a00720c */ /* 0x040fe20003f04270 */
[----:B------:R0:W-:Y:S01]  /*e7c0*/  SYNCS.ARRIVE.TRANS64.A1T0 RZ, [R6+URZ+0x28850], RZ ;  /* 0x028850ff06ff79a7 */ /* 0x0001e2000810003f */
[----:B------:R-:W-:Y:S02]  /*e7d0*/  IMAD.MOV.U32 R10, RZ, RZ, R25 ;  /* 0x000000ffff0a7224 */ /* 0x000fe400078e0019 */
[----:B------:R-:W-:Y:S02]  /*e7e0*/  IMAD.MOV.U32 R17, RZ, RZ, R28 ;  /* 0x000000ffff117224 */ /* 0x000fe400078e001c */
[----:B------:R-:W-:Y:S02]  /*e7f0*/  IMAD.MOV.U32 R31, RZ, RZ, R26 ;  /* 0x000000ffff1f7224 */ /* 0x000fe400078e001a */
[----:B0-----:R-:W-:-:S05]  /*e800*/  VIADD R6, R26, 0xffffffff ;  /* 0xffffffff1a067836 */ /* 0x001fca0000000000 */
[----:B------:R-:W-:Y:S05]  /*e810*/  @P0 BRA `(.L_x_6782) ;  /* 0xfffffff000000947 */ /* 0x000fea000383ffff */
.L_x_6769:
[----:B------:R-:W-:Y:S05]  /*e820*/  BSYNC B0 ;  /* 0x0000000000007941 */ /* 0x000fea0003800000 */
.L_x_6768:
        /* <DEDUP_REMOVED lines=17> */
.L_x_6784:
[----:B------:R-:W-:Y:S05]  /*e940*/  BSYNC B0 ;  /* 0x0000000000007941 */ /* 0x000fea0003800000 */
.L_x_6783:
[----:B------:R-:W3:Y:S02]  /*e950*/  LDL R0, [R1+0x24] ;  /* 0x0000240001007983 */ /* 0x000ee40000100800 */
[----:B---3--:R-:W-:-:S13]  /*e960*/  ISETP.NE.AND P0, PT, R0, 0x3, PT ;  /* 0x000000030000780c */ /* 0x008fda0003f05270 */
[----:B------:R-:W-:Y:S05]  /*e970*/  @!P0 BRA `(.L_x_6785) ;  /* 0x0000000000048947 */ /* 0x000fea0003800000 */
[----:B------:R-:W-:Y:S01]  /*e980*/  BPT.TRAP 0x1 ;  /* 0x000000040000795c */ /* 0x000fe20000300000 */
.L_x_6785:
[----:B------:R-:W-:Y:S01]  /*e990*/  LEA R0, R25, R22, 0x3 ;  /* 0x0000001619007211 */ /* 0x000fe200078e18ff */
[----:B------:R-:W-:Y:S01]  /*e9a0*/  BSSY B0, `(.L_x_6786) ;  /* 0x0000005000007945 */ /* 0x000fe20003800000 */
[----:B0-----:R-:W-:Y:S01]  /*e9b0*/  SHF.L.U32 R3, R28, 0x1f, RZ ;  /* 0x0000001f1c037819 */ /* 0x001fe200000006ff */
[----:B------:R-:W-:-:S03]  /*e9c0*/  IMAD R6, R26, -0x80, R34 ;  /* 0xffffff801a067824 */ /* 0x000fc600078e0222 */
[----:B------:R-:W0:Y:S02]  /*e9d0*/  SYNCS.PHASECHK.TRANS64.TRYWAIT P0, [R0+URZ+0x28860], R3 ;  /* 0x02886003000075a7 */ /* 0x000e24000800017f */
[----:B0-----:R-:W-:Y:S05]  /*e9e0*/  @!P0 BRA `(.L_x_6787) ;  /* 0x00000040009c8947 */ /* 0x001fea0003800000 */
.L_x_6895:
[----:B------:R-:W-:Y:S05]  /*e9f0*/  BSYNC B0 ;  /* 0x0000000000007941 */ /* 0x000fea0003800000 */
.L_x_6786:
        /* <DEDUP_REMOVED lines=12> */
[----:B------:R-:W-:Y:S01]  /*eac0*/  ISETP.GE.AND P0, PT, R29, UR4, PT ;  /* 0x000000041d007c0c */ /* 0x000fe2000bf06270 */
[----:B------:R-:W-:Y:S01]  /*ead0*/  IMAD R4, R9, 0x2, R22 ;  /* 0x0000000209047824 */ /* 0x000fe200078e0216 */
[C---:B------:R-:W-:Y:S01]  /*eae0*/  ISETP.LT.OR P2, PT, R6.reuse, 0x1, P1 ;  /* 0x000000010600780c */ /* 0x040fe20000f41670 */
[----:B------:R-:W2:Y:S01]  /*eaf0*/  SHFL.IDX PT, R10, R18, 0x1, 0x181f ;  /* 0x00381f00120a7f89 */ /* 0x000ea200000e0000 */
[----:B------:R-:W-:-:S03]  /*eb00*/  ISETP.LT.OR P3, PT, R6, 0x1, P0 ;  /* 0x000000010600780c */ /* 0x000fc60000761670 */
[----:B------:R-:W3:Y:S04]  /*eb10*/  SHFL.IDX PT, R7, R23, 0x1, 0x181f ;  /* 0x00381f0017077f89 */ /* 0x000ee800000e0000 */
[----:B------:R-:W-:Y:S01]  /*eb20*/  SHFL.IDX PT, R8, R23, 0x2, 0x181f ;  /* 0x00581f0017087f89 */ /* 0x000fe200000e0000 */
[----:B-1----:R-:W-:-:S03]  /*eb30*/  IADD3 R2, P4, R14, R5, RZ ;  /* 0x000000050e027210 */ /* 0x002fc60007f9e0ff */
[----:B------:R-:W1:Y:S02]  /*eb40*/  SHFL.IDX PT, R14, R18, 0x2, 0x181f ;  /* 0x00581f00120e7f89 */ /* 0x000e6400000e0000 */
[----:B0-----:R-:W-:-:S05]  /*eb50*/  IMAD.X R3, RZ, RZ, R3, P4 ;  /* 0x000000ffff037224 */ /* 0x001fca00020e0603 */
[----:B------:R-:W-:Y:S01]  /*eb60*/  LDGSTS.E.BYPASS.LTC128B.128 [R4+0x400], desc[UR36][R2.64], !P2 ;  /* 0x0040000002047fae */ /* 0x000fe2000d101d64 */
[----:B------:R-:W-:-:S03]  /*eb70*/  ISETP.LT.OR P2, PT, R6, 0x11, P1 ;  /* 0x000000110600780c */ /* 0x000fc60000f41670 */
[----:B------:R2:W-:Y:S01]  /*eb80*/  LDGSTS.E.BYPASS.LTC128B.128 [R4+0x4400], desc[UR36][R2.64+0x80], !P3 ;  /* 0x0440008002047fae */ /* 0x0005e2000d901d64 */
[----:B------:R-:W-:Y:S02]  /*eb90*/  ISETP.LT.OR P3, PT, R6, 0x11, P0 ;  /* 0x000000110600780c */ /* 0x000fe40000761670 */
[----:B--2---:R-:W-:Y:S02]  /*eba0*/  IADD3 R2, P4, R10, R5, RZ ;  /* 0x000000050a027210 */ /* 0x004fe40007f9e0ff */
[----:B------:R-:W-:Y:S03]  /*ebb0*/  SHFL.IDX PT, R10, R18, 0x4, 0x181f ;  /* 0x00981f00120a7f89 */ /* 0x000fe600000e0000 */
[----:B---3--:R-:W-:Y:S02]  /*ebc0*/  IMAD.X R3, RZ, RZ, R7, P4 ;  /* 0x000000ffff037224 */ /* 0x008fe400020e0607 */
[----:B------:R-:W-:Y:S04]  /*ebd0*/  SHFL.IDX PT, R7, R23, 0x3, 0x181f ;  /* 0x00781f0017077f89 */ /* 0x000fe800000e0000 */
[----:B------:R-:W-:Y:S01]  /*ebe0*/  LDGSTS.E.BYPASS.LTC128B.128 [R4+0xc00], desc[UR36][R2.64], !P2 ;  /* 0x00c0000002047fae */ /* 0x000fe2000d101d64 */
[----:B------:R-:W-:-:S03]  /*ebf0*/  ISETP.LT.OR P2, PT, R6, 0x21, P1 ;  /* 0x000000210600780c */ /* 0x000fc60000f41670 */
[----:B------:R1:W-:Y:S01]  /*ec00*/  LDGSTS.E.BYPASS.LTC128B.128 [R4+0x4c00], desc[UR36][R2.64+0x80], !P3 ;  /* 0x04c0008002047fae */ /* 0x0003e2000d901d64 */
[----:B------:R-:W-:Y:S02]  /*ec10*/  ISETP.LT.OR P3, PT, R6, 0x21, P0 ;  /* 0x000000210600780c */ /* 0x000fe40000761670 */
[----:B-1----:R-:W-:Y:S02]  /*ec20*/  IADD3 R2, P4, R14, R5, RZ ;  /* 0x000000050e027210 */ /* 0x002fe40007f9e0ff */
[----:B------:R-:W0:Y:S02]  /*ec30*/  SHFL.IDX PT, R14, R18, 0x3, 0x181f ;  /* 0x00781f00120e7f89 */ /* 0x000e2400000e0000 */
[----:B------:R-:W-:Y:S02]  /*ec40*/  IADD3.X R3, RZ, R8, RZ, P4, !PT ;  /* 0x00000008ff037210 */ /* 0x000fe400027fe4ff */
[----:B------:R-:W1:Y:S04]  /*ec50*/  SHFL.IDX PT, R8, R23, 0x4, 0x181f ;  /* 0x00981f0017087f89 */ /* 0x000e6800000e0000 */
[----:B------:R-:W-:Y:S01]  /*ec60*/  LDGSTS.E.BYPASS.LTC128B.128 [R4+0x1400], desc[UR36][R2.64], !P2 ;  /* 0x0140000002047fae */ /* 0x000fe2000d101d64 */
[----:B------:R-:W-:-:S03]  /*ec70*/  ISETP.LT.OR P2, PT, R6, 0x31, P1 ;  /* 0x000000310600780c */ /* 0x000fc60000f41670 */
[----:B------:R0:W-:Y:S01]  /*ec80*/  LDGSTS.E.BYPASS.LTC128B.128 [R4+0x5400], desc[UR36][R2.64+0x80], !P3 ;  /* 0x0540008002047fae */ /* 0x0001e2000d901d64 */
[----:B------:R-:W-:Y:S02]  /*ec90*/  ISETP.LT.OR P3, PT, R6, 0x31, P0 ;  /* 0x000000310600780c */ /* 0x000fe40000761670 */
[----:B0-----:R-:W-:Y:S02]  /*eca0*/  IADD3 R2, P4, R14, R5, RZ ;  /* 0x000000050e027210 */ /* 0x001fe40007f9e0ff */
[----:B------:R-:W0:Y:S03]  /*ecb0*/  SHFL.IDX PT, R14, R18, 0x5, 0x181f ;  /* 0x00b81f00120e7f89 */ /* 0x000e2600000e0000 */
[----:B------:R-:W-:Y:S02]  /*ecc0*/  IMAD.X R3, RZ, RZ, R7, P4 ;  /* 0x000000ffff037224 */ /* 0x000fe400020e0607 */
[----:B------:R-:W2:Y:S04]  /*ecd0*/  SHFL.IDX PT, R7, R23, 0x5, 0x181f ;  /* 0x00b81f0017077f89 */ /* 0x000ea800000e0000 */
[----:B------:R-:W-:Y:S01]  /*ece0*/  LDGSTS.E.BYPASS.LTC128B.128 [R4+0x1c00], desc[UR36][R2.64], !P2 ;  /* 0x01c0000002047fae */ /* 0x000fe2000d101d64 */
[----:B------:R-:W-:-:S03]  /*ecf0*/  ISETP.LT.OR P2, PT, R6, 0x41, P1 ;  /* 0x000000410600780c */ /* 0x000fc60000f41670 */
[----:B------:R3:W-:Y:S01]  /*ed00*/  LDGSTS.E.BYPASS.LTC128B.128 [R4+0x5c00], desc[UR36][R2.64+0x80], !P3 ;  /* 0x05c0008002047fae */ /* 0x0007e2000d901d64 */
[----:B------:R-:W-:Y:S02]  /*ed10*/  ISETP.LT.OR P3, PT, R6, 0x41, P0 ;  /* 0x000000410600780c */ /* 0x000fe40000761670 */
[----:B---3--:R-:W-:Y:S02]  /*ed20*/  IADD3 R2, P4, R10, R5, RZ ;  /* 0x000000050a027210 */ /* 0x008fe40007f9e0ff */
[----:B------:R-:W3:Y:S03]  /*ed30*/  SHFL.IDX PT, R10, R18, 0x6, 0x181f ;  /* 0x00d81f00120a7f89 */ /* 0x000ee600000e0000 */
[----:B-1----:R-:W-:Y:S02]  /*ed40*/  IMAD.X R3, RZ, RZ, R8, P4 ;  /* 0x000000ffff037224 */ /* 0x002fe400020e0608 */
[----:B------:R-:W1:Y:S04]  /*ed50*/  SHFL.IDX PT, R8, R23, 0x6, 0x181f ;  /* 0x00d81f0017087f89 */ /* 0x000e6800000e0000 */
[----:B------:R-:W-:Y:S01]  /*ed60*/  LDGSTS.E.BYPASS.LTC128B.128 [R4+0x2400], desc[UR36][R2.64], !P2 ;  /* 0x0240000002047fae */ /* 0x000fe2000d101d64 */
[----:B------:R-:W-:-:S03]  /*ed70*/  ISETP.LT.OR P2, PT, R6, 0x51, P1 ;  /* 0x000000510600780c */ /* 0x000fc60000f41670 */
[----:B------:R0:W-:Y:S01]  /*ed80*/  LDGSTS.E.BYPASS.LTC128B.128 [R4+0x6400], desc[UR36][R2.64+0x80], !P3 ;  /* 0x0640008002047fae */ /* 0x0001e2000d901d64 */
[----:B------:R-:W-:-:S03]  /*ed90*/  ISETP.LT.OR P3, PT, R6, 0x51, P0 ;  /* 0x000000510600780c */ /* 0x000fc60000761670 */
[----:B------:R-:W4:Y:S01]  /*eda0*/  SHFL.IDX PT, R23, R23, 0x7, 0x181f ;  /* 0x00f81f0017177f89 */ /* 0x000f2200000e0000 */
[----:B0-----:R-:W-:-:S03]  /*edb0*/  IADD3 R2, P4, R14, R5, RZ ;  /* 0x000000050e027210 */ /* 0x001fc60007f9e0ff */
[----:B------:R0:W0:Y:S02]  /*edc0*/  SHFL.IDX PT, R14, R18, 0x7, 0x181f ;  /* 0x00f81f00120e7f89 */ /* 0x00002400000e0000 */
[----:B--2---:R-:W-:-:S05]  /*edd0*/  IMAD.X R3, RZ, RZ, R7, P4 ;  /* 0x000000ffff037224 */ /* 0x004fca00020e0607 */
[----:B------:R-:W-:Y:S01]  /*ede0*/  LDGSTS.E.BYPASS.LTC128B.128 [R4+0x2c00], desc[UR36][R2.64], !P2 ;  /* 0x02c0000002047fae */ /* 0x000fe2000d101d64 */
[----:B------:R-:W-:-:S03]  /*edf0*/  ISETP.LT.OR P2, PT, R6, 0x61, P1 ;  /* 0x000000610600780c */ /* 0x000fc60000f41670 */
[----:B------:R3:W-:Y:S01]  /*ee00*/  LDGSTS.E.BYPASS.LTC128B.128 [R4+0x6c00], desc[UR36][R2.64+0x80], !P3 ;  /* 0x06c0008002047fae */ /* 0x0007e2000d901d64 */
[----:B------:R-:W-:Y:S02]  /*ee10*/  ISETP.LT.OR P3, PT, R6, 0x61, P0 ;  /* 0x000000610600780c */ /* 0x000fe40000761670 */
[----:B---3--:R-:W-:-:S05]  /*ee20*/  IADD3 R2, P4, R10, R5, RZ ;  /* 0x000000050a027210 */ /* 0x008fca0007f9e0ff */
[----:B-1----:R-:W-:-:S05]  /*ee30*/  IMAD.X R3, RZ, RZ, R8, P4 ;  /* 0x000000ffff037224 */ /* 0x002fca00020e0608 */
[----:B------:R1:W-:Y:S04]  /*ee40*/  LDGSTS.E.BYPASS.LTC128B.128 [R4+0x3400], desc[UR36][R2.64], !P2 ;  /* 0x0340000002047fae */ /* 0x0003e8000d101d64 */
[----:B0---4-:R1:W-:Y:S02]  /*ee50*/  LDGSTS.E.BYPASS.LTC128B.128 [R4+0x7400], desc[UR36][R2.64+0x80], !P3 ;  /* 0x0740008002047fae */ /* 0x0113e4000d901d64 */
.L_x_6913:
[C---:B------:R-:W-:Y:S02]  /*ee60*/  ISETP.LT.OR P1, PT, R6.reuse, 0x71, P1 ;  /* 0x000000710600780c */ /* 0x040fe40000f21670 */
[----:B------:R-:W-:Y:S02]  /*ee70*/  ISETP.LT.OR P0, PT, R6, 0x71, P0 ;  /* 0x000000710600780c */ /* 0x000fe40000701670 */
[----:B-1----:R-:W-:-:S05]  /*ee80*/  IADD3 R2, P2, R14, R5, RZ ;  /* 0x000000050e027210 */ /* 0x002fca0007f5e0ff */
[----:B------:R-:W-:-:S05]  /*ee90*/  IMAD.X R3, RZ, RZ, R23, P2 ;  /* 0x000000ffff037224 */ /* 0x000fca00010e0617 */
[----:B------:R-:W-:Y:S01]  /*eea0*/  @!PT LDS RZ, [RZ] ;  /* 0x00000000fffff984 */ /* 0x000fe20000000800 */
[----:B------:R-:W-:Y:S01]  /*eeb0*/  @!PT LDS RZ, [RZ] ;  /* 0x00000000fffff984 */ /* 0x000fe20000000800 */
[----:B------:R-:W-:Y:S01]  /*eec0*/  @!PT LDS RZ, [RZ] ;  /* 0x00000000fffff984 */ /* 0x000fe20000000800 */
[----:B------:R0:W-:Y:S04]  /*eed0*/  LDGSTS.E.BYPASS.LTC128B.128 [R4+0x3c00], desc[UR36][R2.64], !P1 ;  /* 0x03c0000002047fae */ /* 0x0001e8000c901d64 */
[----:B------:R0:W-:Y:S01]  /*eee0*/  LDGSTS.E.BYPASS.LTC128B.128 [R4+0x7c00], desc[UR36][R2.64+0x80], !P0 ;  /* 0x07c0008002047fae */ /* 0x0001e2000c101d64 */
[----:B------:R-:W-:Y:S01]  /*eef0*/  PLOP3.LUT P0, PT, PT, PT, PT, 0x80, 0x0 ;  /* 0x000000000000781c */ /* 0x000fe20003f0f070 */
[----:B------:R-:W-:-:S12]  /*ef00*/  NOP ;  /* 0x0000000000007918 */ /* 0x000fd80000000000 */
.L_x_6789:
[----:B------:R-:W-:Y:S02]  /*ef10*/  PLOP3.LUT P1, PT, P1, P0, PT, 0xa2, 0x0 ;  /* 0x000000000000781c */ /* 0x000fe40000f21472 */
[----:B------:R-:W-:-:S08]  /*ef20*/  @P0 R2UR P1, UR4, R0 ;  /* 0x00000000000402ca */ /* 0x000fd00000020000 */
[----:B------:R-:W-:-:S05]  /*ef30*/  @P0 PLOP3.LUT P0, PT, P1, PT, PT, 0x80, 0x0 ;  /* 0x000000000000081c */ /* 0x000fca0000f0f070 */
[----:B------:R-:W-:Y:S01]  /*ef40*/  @!P1 SYNCS.ARRIVE.TRANS64.RED.A0T1 RZ, [UR4+0x28850], RZ ;  /* 0x028850ffffff99a7 */ /* 0x000fe20008200404 */
[----:B------:R-:W-:Y:S07]  /*ef50*/  @!P1 ARRIVES.LDGSTSBAR.64.TRANSCNT [UR4+0x28850] ;  /* 0x02885000ff0099b0 */ /* 0x000fee0008000a84 */
[----:B------:R-:W-:Y:S05]  /*ef60*/  @P0 BRA.U.ANY `(.L_x_6789) ;  /* 0xfffffffd00e80947 */ /* 0x000fea000393ffff */
[----:B------:R-:W-:Y:S01]  /*ef70*/  NOP ;  /* 0x0000000000007918 */ /* 0x000fe20000000000 */
[----:B0-----:R-:W2:Y:S02]  /*ef80*/  LDL R2, [R1+0x24] ;  /* 0x0000240001027983 */ /* 0x001ea40000100800 */
[----:B--2---:R-:W-:-:S13]  /*ef90*/  ISETP.NE.AND P2, PT, R2, 0x3, PT ;  /* 0x000000030200780c */ /* 0x004fda0003f45270 */
[----:B------:R-:W-:Y:S05]  /*efa0*/  @!P2 BRA `(.L_x_6790) ;  /* 0x000000000004a947 */ /* 0x000fea0003800000 */
[----:B------:R-:W-:Y:S01]  /*efb0*/  BPT.TRAP 0x1 ;  /* 0x000000040000795c */ /* 0x000fe20000300000 */
.L_x_6790:
[----:B------:R0:W-:Y:S01]  /*efc0*/  SYNCS.ARRIVE.TRANS64.A1T0 RZ, [R0+URZ+0x28850], RZ ;  /* 0x028850ff00ff79a7 */ /* 0x0001e2000810003f */
[----:B------:R-:W-:-:S05]  /*efd0*/  VIADD R25, R25, 0x1 ;  /* 0x0000000119197836 */ /* 0x000fca0000000000 */
[----:B------:R-:W-:-:S04]  /*efe0*/  ISETP.NE.AND P0, PT, R25, 0x2, PT ;  /* 0x000000021900780c */ /* 0x000fc80003f05270 */
[----:B------:R-:W-:Y:S02]  /*eff0*/  SEL R3, RZ, 0x1, P0 ;  /* 0x00000001ff037807 */ /* 0x000fe40000000000 */
[----:B------:R-:W-:Y:S02]  /*f000*/  SEL R25, R25, RZ, P0 ;  /* 0x000000ff19197207 */ /* 0x000fe40000000000 */
[----:B0-----:R-:W-:-:S07]  /*f010*/  LOP3.LUT R28, R28, R3, RZ, 0x3c, !PT ;  /* 0x000000031c1c7212 */ /* 0x001fce00078e3cff */
.L_x_6747:
[----:B------:R-:W-:Y:S05]  /*f020*/  BSYNC B7 ;  /* 0x0000000000077941 */ /* 0x000fea0003800000 */
.L_x_6745:
[----:B------:R-:W-:-:S13]  /*f030*/  LOP3.LUT P0, RZ, R27, 0x20, RZ, 0xc0, !PT ;  /* 0x000000201bff7812 */ /* 0x000fda000780c0ff */
[----:B------:R-:W-:Y:S05]  /*f040*/  @!P0 BRA `(.L_x_6791) ;  /* 0x0000000000248947 */ /* 0x000fea0003800000 */
[----:B------:R-:W-:Y:S05]  /*f050*/  WARPSYNC.ALL ;  /* 0x0000000000007948 */ /* 0x000fea0003800000 */
[----:B------:R-:W0:Y:S08]  /*f060*/  S2UR UR5, SR_CgaCtaId ;  /* 0x00000000000579c3 */ /* 0x000e300000008800 */
[----:B------:R-:W-:Y:S06]  /*f070*/  BAR.SYNC.DEFER_BLOCKING 0x5, 0x180 ;  /* 0x0146000000007b1d */ /* 0x000fec0000010000 */
[----:B------:R-:W-:-:S02]  /*f080*/  UMOV UR4, 0x400 ;  /* 0x0000040000047882 */ /* 0x000fc40000000000 */
[----:B0-----:R-:W-:-:S06]  /*f090*/  ULEA UR4, UR5, UR4, 0x18 ;  /* 0x0000000405047291 */ /* 0x001fcc000f8ec03f */
[----:B------:R-:W-:-:S05]  /*f0a0*/  MOV R22, UR4 ;  /* 0x0000000400167c02 */ /* 0x000fca0008000f00 */
[----:B------:R2:W3:Y:S01]  /*f0b0*/  LDS.128 R16, [R22+0x288d0] ;  /* 0x0288d00016107984 */ /* 0x0004e20000000c00 */
[----:B------:R-:W-:Y:S06]  /*f0c0*/  BAR.ARV 0x4, 0x180 ;  /* 0x0106000000007b1d */ /* 0x000fec0000002000 */
[----:B------:R-:W-:Y:S05]  /*f0d0*/  BRA `(.L_x_6792) ;  /* 0x0000000800d07947 */ /* 0x000fea0003800000 */
.L_x_6791:
        /* <DEDUP_REMOVED lines=43> */
.L_x_6923:
[----:B------:R-:W-:Y:S02]  /*f390*/  ULDC UR4, c[0x0][0xc38] ;  /* 0x00030e0000047ab9 */ /* 0x000fe40000000800 */
[----:B------:R-:W-:-:S04]  /*f3a0*/  IMAD.U32 R5, RZ, RZ, UR4 ;  /* 0x00000004ff057e24 */ /* 0x000fc8000f8e00ff */
[----:B-1----:R-:W-:-:S04]  /*f3b0*/  IMAD R14, R14, R5, RZ ;  /* 0x000000050e0e7224 */ /* 0x002fc800078e02ff */
[----:B------:R-:W-:-:S05]  /*f3c0*/  IMAD.IADD R9, R8, 0x1, R14 ;  /* 0x0000000108097824 */ /* 0x000fca00078e020e */
[----:B------:R-:W-:-:S13]  /*f3d0*/  ISETP.GT.AND P6, PT, R9, R0, PT ;  /* 0x000000000900720c */ /* 0x000fda0003fc4270 */
[----:B------:R-:W-:Y:S05]  /*f3e0*/  @P6 BRA `(.L_x_6794) ;  /* 0x0000000000a46947 */ /* 0x000fea0003800000 */
.L_x_6797:
        /* <DEDUP_REMOVED lines=35> */
.L_x_6931:
[----:B------:R-:W-:Y:S02]  /*f620*/  ULDC UR4, c[0x0][0xc38] ;  /* 0x00030e0000047ab9 */ /* 0x000fe40000000800 */
[----:B------:R-:W-:-:S04]  /*f630*/  IMAD.U32 R5, RZ, RZ, UR4 ;  /* 0x00000004ff057e24 */ /* 0x000fc8000f8e00ff */
[----:B-1----:R-:W-:-:S04]  /*f640*/  IMAD R14, R14, R5, RZ ;  /* 0x000000050e0e7224 */ /* 0x002fc800078e02ff */
[----:B------:R-:W-:-:S05]  /*f650*/  IMAD.IADD R9, R14, 0x1, R9 ;  /* 0x000000010e097824 */ /* 0x000fca00078e0209 */
[----:B------:R-:W-:-:S13]  /*f660*/  ISETP.GT.AND P6, PT, R9, R0, PT ;  /* 0x000000000900720c */ /* 0x000fda0003fc4270 */
[----:B------:R-:W-:Y:S05]  /*f670*/  @!P6 BRA `(.L_x_6797) ;  /* 0xfffffffc005ce947 */ /* 0x000fea000383ffff */
.L_x_6794:
        /* <DEDUP_REMOVED lines=9> */
.L_x_6936:
[----:B------:R-:W-:-:S13]  /*f710*/  ISETP.NE.AND P0, PT, R3, RZ, PT ;  /* 0x000000ff0300720c */ /* 0x000fda0003f05270 */
[----:B------:R-:W-:Y:S05]  /*f720*/  @!P0 BRA `(.L_x_6799) ;  /* 0x0000000000108947 */ /* 0x000fea0003800000 */
[----:B------:R-:W-:Y:S01]  /*f730*/  UMOV UR4, 0xffffffff ;  /* 0xffffffff00047882 */ /* 0x000fe20000000000 */
[----:B------:R-:W-:Y:S02]  /*f740*/  VIADD R12, R8, 0xffffffff ;  /* 0xffffffff080c7836 */ /* 0x000fe40000000000 */
[----:B------:R-:W-:Y:S05]  /*f750*/  BRA.DIV UR4, `(.L_x_6800) ;  /* 0x0000004a04207947 */ /* 0x000fea000b800000 */
[----:B------:R4:W0:Y:S02]  /*f760*/  SHFL.IDX PT, R6, R2, R12, 0x1f ;  /* 0x00001f0c02067589 */ /* 0x00082400000e0000 */
.L_x_6799:
        /* <DEDUP_REMOVED lines=53> */
[--C-:B------:R-:W-:Y:S02]  /*fac0*/  IMAD.MOV R3, RZ, RZ, -R9.reuse ;  /* 0x000000ffff037224 */ /* 0x100fe400078e0a09 */
[C---:B------:R-:W-:Y:S02]  /*fad0*/  IMAD R9, R4.reuse, 0x1000000, R9 ;  /* 0x0100000004097824 */ /* 0x040fe400078e0209 */
[----:B------:R-:W-:-:S04]  /*fae0*/  IMAD R18, R4, R3, R6 ;  /* 0x0000000304127224 */ /* 0x000fc800078e0206 */
[----:B------:R-:W-:Y:S01]  /*faf0*/  IMAD R18, R18, 0x10000, R9 ;  /* 0x0001000012127824 */ /* 0x000fe200078e0209 */
[----:B------:R-:W-:Y:S06]  /*fb00*/  BRA `(.L_x_6801) ;  /* 0x00000000001c7947 */ /* 0x000fec0003800000 */
.L_x_6795:
[----:B------:R-:W-:Y:S01]  /*fb10*/  UMOV UR4, URZ ;  /* 0x0000003f00047c82 */ /* 0x000fe20008000000 */
[----:B------:R-:W-:Y:S01]  /*fb20*/  UMOV UR5, URZ ;  /* 0x0000003f00057c82 */ /* 0x000fe20008000000 */
[----:B------:R-:W-:Y:S01]  /*fb30*/  ULDC UR6, c[0x0][0xc3c] ;  /* 0x00030f0000067ab9 */ /* 0x000fe20000000800 */
[----:B------:R-:W-:Y:S01]  /*fb40*/  MOV R16, R0 ;  /* 0x0000000000107202 */ /* 0x000fe20000000f00 */
[----:B------:R-:W-:Y:S02]  /*fb50*/  IMAD.U32 R17, RZ, RZ, UR4 ;  /* 0x00000004ff117e24 */ /* 0x000fe4000f8e00ff */
[----:B------:R-:W-:Y:S02]  /*fb60*/  IMAD.U32 R18, RZ, RZ, UR5 ;  /* 0x00000005ff127e24 */ /* 0x000fe4000f8e00ff */
[----:B------:R-:W-:-:S07]  /*fb70*/  IMAD.U32 R19, RZ, RZ, UR6 ;  /* 0x00000006ff137e24 */ /* 0x000fce000f8e00ff */
.L_x_6801:
        /* <DEDUP_REMOVED lines=10> */
.L_x_6792:
[----:B------:R-:W-:Y:S02]  /*fc20*/  ULDC UR4, c[0x0][0xc3c] ;  /* 0x00030f0000047ab9 */ /* 0x000fe40000000800 */
[----:B---3--:R-:W-:-:S13]  /*fc30*/  ISETP.GE.AND P0, PT, R19, UR4, PT ;  /* 0x0000000413007c0c */ /* 0x008fda000bf06270 */
[----:B------:R-:W-:Y:S05]  /*fc40*/  @!P0 BRA `(.L_x_6802) ;  /* 0xffffffb400888947 */ /* 0x000fea000383ffff */
[----:B------:R-:W-:Y:S05]  /*fc50*/  BSYNC B8 ;  /* 0x0000000000087941 */ /* 0x000fea0003800000 */
.L_x_6739:
[----:B0-----:R-:W3:Y:S01]  /*fc60*/  LDL.LU R0, [R1+0x20] ;  /* 0x0000200001007983 */ /* 0x001ee20000300800 */
[----:B------:R-:W-:Y:S01]  /*fc70*/  BSSY B0, `(.L_x_6803) ;  /* 0x000000b000007945 */ /* 0x000fe20003800000 */
[----:B------:R-:W0:Y:S01]  /*fc80*/  S2R R5, SR_CgaCtaId ;  /* 0x0000000000057919 */ /* 0x000e220000008800 */
[----:B---3--:R-:W-:-:S05]  /*fc90*/  VIADD R0, R0, 0x1 ;  /* 0x0000000100007836 */ /* 0x008fca0000000000 */
[----:B------:R-:W-:-:S04]  /*fca0*/  LEA.HI R2, R0, R0, RZ, 0x1 ;  /* 0x0000000000027211 */ /* 0x000fc800078f08ff */
[----:B------:R-:W-:Y:S02]  /*fcb0*/  LOP3.LUT R3, R2, 0xfffffffe, RZ, 0xc0, !PT ;  /* 0xfffffffe02037812 */ /* 0x000fe400078ec0ff */
[----:B------:R-:W-:-:S03]  /*fcc0*/  MOV R2, 0x400 ;  /* 0x0000040000027802 */ /* 0x000fc60000000f00 */
[----:B------:R-:W-:Y:S01]  /*fcd0*/  IMAD.IADD R0, R0, 0x1, -R3 ;  /* 0x0000000100007824 */ /* 0x000fe200078e0a03 */
[----:B0-----:R-:W-:-:S04]  /*fce0*/  LEA R4, R5, R2, 0x18 ;  /* 0x0000000205047211 */ /* 0x001fc800078ec0ff */
[----:B------:R-:W-:-:S04]  /*fcf0*/  SHF.L.U32 R0, R0, 0x1f, RZ ;  /* 0x0000001f00007819 */ /* 0x000fc800000006ff */
[----:B------:R-:W0:Y:S02]  /*fd00*/  SYNCS.PHASECHK.TRANS64.TRYWAIT P0, [R4+URZ+0x28820], R0 ;  /* 0x02882000040075a7 */ /* 0x000e24000800017f */
[----:B0-----:R-:W-:Y:S05]  /*fd10*/  @!P0 BRA `(.L_x_6804) ;  /* 0x0000004000d88947 */ /* 0x001fea0003800000 */
.L_x_6939:
[----:B------:R-:W-:Y:S05]  /*fd20*/  BSYNC B0 ;  /* 0x0000000000007941 */ /* 0x000fea0003800000 */
.L_x_6803:
[----:B------:R-:W-:-:S03]  /*fd30*/  UMOV UR4, 0xffffffff ;  /* 0xffffffff00047882 */ /* 0x000fc60000000000 */
[----:B------:R-:W-:Y:S05]  /*fd40*/  BRA.DIV UR4, `(.L_x_6805) ;  /* 0x0000004204e07947 */ /* 0x000fea000b800000 */
[----:B0-----:R-:W0:Y:S02]  /*fd50*/  S2R R0, SR_TID.X ;  /* 0x0000000000007919 */ /* 0x001e240000002100 */
[----:B0-----:R-:W-:-:S04]  /*fd60*/  SHF.R.U32.HI R0, RZ, 0x5, R0 ;  /* 0x00000005ff007819 */ /* 0x001fc80000011600 */
[----:B------:R-:W-:-:S05]  /*fd70*/  LOP3.LUT R0, R0, 0x3, RZ, 0xc0, !PT ;  /* 0x0000000300007812 */ /* 0x000fca00078ec0ff */
[----:B------:R0:W3:Y:S02]  /*fd80*/  SHFL.IDX PT, R14, R0, RZ, 0x1f ;  /* 0x00001fff000e7589 */ /* 0x0000e400000e0000 */
.L_x_6942:
[----:B---3--:R-:W-:Y:S01]  /*fd90*/  ISETP.NE.AND P0, PT, R14, RZ, PT ;  /* 0x000000ff0e00720c */ /* 0x008fe20003f05270 */
[----:B------:R-:W-:-:S12]  /*fda0*/  BSSY B0, `(.L_x_6806) ;  /* 0x0000024000007945 */ /* 0x000fd80003800000 */
[----:B------:R-:W-:Y:S05]  /*fdb0*/  @P0 BRA `(.L_x_6807) ;  /* 0x0000000000880947 */ /* 0x000fea0003800000 */
[----:B------:R-:W-:-:S03]  /*fdc0*/  UMOV UR4, 0xffffffff ;  /* 0xffffffff00047882 */ /* 0x000fc60000000000 */
[----:B------:R-:W-:Y:S05]  /*fdd0*/  BRA.DIV UR4, `(.L_x_6808) ;  /* 0x0000004204f07947 */ /* 0x000fea000b800000 */
[----:B------:R-:W-:-:S13]  /*fde0*/  ELECT P6, URZ, PT ;  /* 0x00000000003f782f */ /* 0x000fda00038c0000 */
.L_x_6945:
[----:B------:R-:W-:Y:S05]  /*fdf0*/  @!P6 BRA `(.L_x_6807) ;  /* 0x000000000078e947 */ /* 0x000fea0003800000 */
[----:B0-----:R-:W3:Y:S02]  /*fe00*/  LDL.LU R0, [R1+0x4] ;  /* 0x0000040001007983 */ /* 0x001ee40000300800 */
[----:B---3--:R-:W-:-:S04]  /*fe10*/  LOP3.LUT R0, R0, 0x2, RZ, 0xfc, !PT ;  /* 0x0000000200007812 */ /* 0x008fc800078efcff */
[----:B------:R-:W-:-:S13]  /*fe20*/  ISETP.NE.AND P0, PT, R0, 0x3, PT ;  /* 0x000000030000780c */ /* 0x000fda0003f05270 */
[----:B------:R-:W-:Y:S05]  /*fe30*/  @!P0 BRA `(.L_x_6809) ;  /* 0x0000000000048947 */ /* 0x000fea0003800000 */
[----:B------:R-:W-:Y:S01]  /*fe40*/  BPT.TRAP 0x1 ;  /* 0x000000040000795c */ /* 0x000fe20000300000 */
.L_x_6809:
[C---:B------:R-:W-:Y:S01]  /*fe50*/  IMAD R5, R25.reuse, 0x8, R4 ;  /* 0x0000000819057824 */ /* 0x040fe200078e0204 */
[----:B------:R-:W-:Y:S02]  /*fe60*/  SHF.L.U32 R0, R28, 0x1f, RZ ;  /* 0x0000001f1c007819 */ /* 0x000fe400000006ff */
[----:B------:R-:W-:Y:S02]  /*fe70*/  IADD3 R25, R25, 0x1, RZ ;  /* 0x0000000119197810 */ /* 0x000fe40007ffe0ff */
[----:B------:R-:W0:Y:S02]  /*fe80*/  SYNCS.PHASECHK.TRANS64.TRYWAIT P1, [R5+URZ+0x28840], R0 ;  /* 0x02884000050075a7 */ /* 0x000e24000802017f */
[----:B------:R-:W-:-:S04]  /*fe90*/  ISETP.NE.AND P2, PT, R25, 0x2, PT ;  /* 0x000000021900780c */ /* 0x000fc80003f45270 */
[----:B------:R-:W-:Y:S01]  /*fea0*/  SEL R3, RZ, 0x1, P2 ;  /* 0x00000001ff037807 */ /* 0x000fe20001000000 */
[----:B0-----:R-:W-:Y:S08]  /*feb0*/  @!P1 BRA `(.L_x_6810) ;  /* 0x0000004000d89947 */ /* 0x001ff00003800000 */
.L_x_6946:
[----:B------:R-:W-:Y:S02]  /*fec0*/  SEL R25, R25, RZ, P2 ;  /* 0x000000ff19197207 */ /* 0x000fe40001000000 */
[----:B------:R-:W-:Y:S01]  /*fed0*/  LOP3.LUT R2, R28, R3, RZ, 0x3c, !PT ;  /* 0x000000031c027212 */ /* 0x000fe200078e3cff */
[----:B------:R-:W-:Y:S06]  /*fee0*/  @!P0 BRA `(.L_x_6811) ;  /* 0x0000000000048947 */ /* 0x000fec0003800000 */
[----:B------:R-:W-:Y:S01]  /*fef0*/  BPT.TRAP 0x1 ;  /* 0x000000040000795c */ /* 0x000fe20000300000 */
.L_x_6811:
[----:B------:R-:W-:Y:S01]  /*ff00*/  IMAD R25, R25, 0x8, R4 ;  /* 0x0000000819197824 */ /* 0x000fe200078e0204 */
[----:B------:R-:W-:-:S04]  /*ff10*/  SHF.L.U32 R2, R2, 0x1f, RZ ;  /* 0x0000001f02027819 */ /* 0x000fc800000006ff */
[----:B------:R-:W3:Y:S02]  /*ff20*/  SYNCS.PHASECHK.TRANS64.TRYWAIT P1, [R25+URZ+0x28840], R2 ;  /* 0x02884002190075a7 */ /* 0x000ee4000802017f */
[----:B---3--:R-:W-:Y:S05]  /*ff30*/  @!P1 BRA `(.L_x_6812) ;  /* 0x0000004000cc9947 */ /* 0x008fea0003800000 */
.L_x_6947:
[----:B------:R-:W-:Y:S05]  /*ff40*/  @!P0 BRA `(.L_x_6813) ;  /* 0x0000000000048947 */ /* 0x000fea0003800000 */
[----:B------:R-:W-:Y:S01]  /*ff50*/  BPT.TRAP 0x1 ;  /* 0x000000040000795c */ /* 0x000fe20000300000 */
.L_x_6813:
[----:B------:R-:W4:Y:S02]  /*ff60*/  SYNCS.PHASECHK.TRANS64.TRYWAIT P1, [R5+URZ+0x28860], R0 ;  /* 0x02886000050075a7 */ /* 0x000f24000802017f */
[----:B----4-:R-:W-:Y:S05]  /*ff70*/  @!P1 BRA `(.L_x_6814) ;  /* 0x0000004000d09947 */ /* 0x010fea0003800000 */
.L_x_6948:
[----:B------:R-:W-:Y:S05]  /*ff80*/  @!P0 BRA `(.L_x_6815) ;  /* 0x0000000000048947 */ /* 0x000fea0003800000 */
[----:B------:R-:W-:Y:S01]  /*ff90*/  BPT.TRAP 0x1 ;  /* 0x000000040000795c */ /* 0x000fe20000300000 */
.L_x_6815:
[----:B------:R0:W0:Y:S02]  /*ffa0*/  SYNCS.PHASECHK.TRANS64.TRYWAIT P0, [R25+URZ+0x28860], R2 ;  /* 0x02886002190075a7 */ /* 0x000024000800017f */
[----:B0-----:R-:W-:Y:S05]  /*ffb0*/  @!P0 NANOSLEEP.SYNCS 0x989680 ;  /* 0x009896800000895d */ /* 0x001fea0003900000 */
[----:B------:R-:W0:Y:S02]  /*ffc0*/  @!P0 SYNCS.PHASECHK.TRANS64 P0, [R25+URZ+0x28860], R2 ;  /* 0x02886002190085a7 */ /* 0x000e24000800007f */
[----:B0-----:R-:W-:Y:S05]  /*ffd0*/  @!P0 BRA `(.L_x_6815) ;  /* 0xfffffffc00f08947 */ /* 0x001fea000383ffff */
.L_x_6807:
[----:B------:R-:W-:Y:S05]  /*ffe0*/  BSYNC B0 ;  /* 0x0000000000007941 */ /* 0x000fea0003800000 */
.L_x_6806:
[----:B------:R-:W-:Y:S05]  /*fff0*/  EXIT ;  /* 0x000000000000794d */ /* 0x000fea0003800000 */
.L_x_6686:
[----:B0-----:R-:W-:-:S04]  /*10000*/  IMAD.U32 R3, RZ, RZ, UR42 ;  /* 0x0000002aff037e24 */ /* 0x001fc8000f8e00ff */
[----:B------:R0:W1:Y:S03]  /*10010*/  SYNCS.PHASECHK.TRANS64.TRYWAIT P1, [R3+URZ+0x28800], R0 ;  /* 0x02880000030075a7 */ /* 0x000066000802017f */
[----:B-1----:R-:W-:Y:S05]  /*10020*/  @!P1 NANOSLEEP.SYNCS 0x989680 ;  /* 0x009896800000995d */ /* 0x002fea0003900000 */
[----:B------:R-:W1:Y:S02]  /*10030*/  @!P1 SYNCS.PHASECHK.TRANS64 P1, [R3+URZ+0x28800], R0 ;  /* 0x02880000030095a7 */ /* 0x000e64000802007f */
[----:B-1----:R-:W-:Y:S05]  /*10040*/  @!P1 BRA `(.L_x_6686) ;  /* 0xfffffffc00ec9947 */ /* 0x002fea000383ffff */
[----:B------:R-:W-:Y:S05]  /*10050*/  BRA `(.L_x_6816) ;  /* 0xffffff1800287947 */ /* 0x000fea000383ffff */
.L_x_6690:
[----:B-1----:R1:W2:Y:S02]  /*10060*/  SYNCS.PHASECHK.TRANS64.TRYWAIT P1, [R0+URZ+0x28830], R3 ;  /* 0x02883003000075a7 */ /* 0x0022a4000802017f */
[----:B--2---:R-:W-:Y:S05]  /*10070*/  @!P1 NANOSLEEP.SYNCS 0x989680 ;  /* 0x009896800000995d */ /* 0x004fea0003900000 */
[----:B------:R-:W2:Y:S02]  /*10080*/  @!P1 SYNCS.PHASECHK.TRANS64 P1, [R0+URZ+0x28830], R3 ;  /* 0x02883003000095a7 */ /* 0x000ea4000802007f */
[----:B--2---:R-:W-:Y:S05]  /*10090*/  @!P1 BRA `(.L_x_6690) ;  /* 0xfffffffc00f09947 */ /* 0x004fea000383ffff */
[----:B------:R-:W-:Y:S05]  /*100a0*/  BRA `(.L_x_6689) ;  /* 0xffffff1800487947 */ /* 0x000fea000383ffff */
.L_x_6696:
[----:B-1----:R-:W-:-:S04]  /*100b0*/  IMAD.U32 R8, RZ, RZ, UR6 ;  /* 0x00000006ff087e24 */ /* 0x002fc8000f8e00ff */
[----:B------:R1:W2:Y:S03]  /*100c0*/  SYNCS.PHASECHK.TRANS64.TRYWAIT P1, [R8+URZ+0x28830], R7 ;  /* 0x02883007080075a7 */ /* 0x0002a6000802017f */
[----:B--2---:R-:W-:Y:S05]  /*100d0*/  @!P1 NANOSLEEP.SYNCS 0x989680 ;  /* 0x009896800000995d */ /* 0x004fea0003900000 */
[----:B------:R-:W2:Y:S02]  /*100e0*/  @!P1 SYNCS.PHASECHK.TRANS64 P1, [R8+URZ+0x28830], R7 ;  /* 0x02883007080095a7 */ /* 0x000ea4000802007f */
[----:B--2---:R-:W-:Y:S05]  /*100f0*/  @!P1 BRA `(.L_x_6696) ;  /* 0xfffffffc00ec9947 */ /* 0x004fea000383ffff */
[----:B------:R-:W-:Y:S05]  /*10100*/  BRA `(.L_x_6693) ;  /* 0xffffff4400747947 */ /* 0x000fea000383ffff */
.L_x_6700:
[----:B-1----:R-:W-:-:S04]  /*10110*/  IMAD.U32 R8, RZ, RZ, UR6 ;  /* 0x00000006ff087e24 */ /* 0x002fc8000f8e00ff */
[----:B------:R1:W2:Y:S03]  /*10120*/  SYNCS.PHASECHK.TRANS64.TRYWAIT P1, [R8+URZ+0x28850], R7 ;  /* 0x02885007080075a7 */ /* 0x0002a6000802017f */
[----:B--2---:R-:W-:Y:S05]  /*10130*/  @!P1 NANOSLEEP.SYNCS 0x989680 ;  /* 0x009896800000995d */ /* 0x004fea0003900000 */
[----:B------:R-:W2:Y:S02]  /*10140*/  @!P1 SYNCS.PHASECHK.TRANS64 P1, [R8+URZ+0x28850], R7 ;  /* 0x02885007080095a7 */ /* 0x000ea4000802007f */
[----:B--2---:R-:W-:Y:S05]  /*10150*/  @!P1 BRA `(.L_x_6700) ;  /* 0xfffffffc00ec9947 */ /* 0x004fea000383ffff */
[----:B------:R-:W-:Y:S05]  /*10160*/  BRA `(.L_x_6697) ;  /* 0xffffff4800547947 */ /* 0x000fea000383ffff */
.L_x_6707:
[----:B-1----:R-:W-:-:S04]  /*10170*/  IMAD.U32 R5, RZ, RZ, UR5 ;  /* 0x00000005ff057e24 */ /* 0x002fc8000f8e00ff */
[----:B------:R1:W2:Y:S03]  /*10180*/  SYNCS.PHASECHK.TRANS64.TRYWAIT P1, [R5+URZ+0x28850], R4 ;  /* 0x02885004050075a7 */ /* 0x0002a6000802017f */
[----:B--2---:R-:W-:Y:S05]  /*10190*/  @!P1 NANOSLEEP.SYNCS 0x989680 ;  /* 0x009896800000995d */ /* 0x004fea0003900000 */
[----:B------:R-:W2:Y:S02]  /*101a0*/  @!P1 SYNCS.PHASECHK.TRANS64 P1, [R5+URZ+0x28850], R4 ;  /* 0x02885004050095a7 */ /* 0x000ea4000802007f */
[----:B--2---:R-:W-:Y:S05]  /*101b0*/  @!P1 BRA `(.L_x_6707) ;  /* 0xfffffffc00ec9947 */ /* 0x004fea000383ffff */
[----:B------:R-:W-:Y:S05]  /*101c0*/  BRA `(.L_x_6706) ;  /* 0xffffff6c005c7947 */ /* 0x000fea000383ffff */
.L_x_6753:
        /* <DEDUP_REMOVED lines=11> */
.L_x_6818:
[----:B------:R-:W-:Y:S05]  /*10280*/  BSYNC B0 ;  /* 0x0000000000007941 */ /* 0x000fea0003800000 */
.L_x_6817:
[----:B------:R-:W-:Y:S05]  /*10290*/  BRA `(.L_x_6819) ;  /* 0xffffffbc00c47947 */ /* 0x000fea000383ffff */
.L_x_6756:
[----:B0-----:R0:W1:Y:S02]  /*102a0*/  SYNCS.PHASECHK.TRANS64.TRYWAIT P0, [R7+URZ+0x28840], R2 ;  /* 0x02884002070075a7 */ /* 0x001064000800017f */
[----:B-1----:R-:W-:Y:S05]  /*102b0*/  @!P0 NANOSLEEP.SYNCS 0x989680 ;  /* 0x009896800000895d */ /* 0x002fea0003900000 */
[----:B------:R-:W1:Y:S02]  /*102c0*/  @!P0 SYNCS.PHASECHK.TRANS64 P0, [R7+URZ+0x28840], R2 ;  /* 0x02884002070085a7 */ /* 0x000e64000800007f */
[----:B-1----:R-:W-:Y:S05]  /*102d0*/  @!P0 BRA `(.L_x_6756) ;  /* 0xfffffffc00f08947 */ /* 0x002fea000383ffff */
[----:B------:R-:W-:Y:S05]  /*102e0*/  BRA `(.L_x_6820) ;  /* 0xffffffc000187947 */ /* 0x000fea000383ffff */
.L_x_6757:
        /* <DEDUP_REMOVED lines=8> */
.L_x_6822:
[----:B------:R-:W-:Y:S05]  /*10370*/  BSYNC B0 ;  /* 0x0000000000007941 */ /* 0x000fea0003800000 */
.L_x_6821:
[----:B------:R-:W-:Y:S01]  /*10380*/  IMAD.MOV.U32 R13, RZ, RZ, R4 ;  /* 0x000000ffff0d7224 */ /* 0x000fe200078e0004 */
[----:B------:R-:W-:Y:S01]  /*10390*/  MOV R2, R14 ;  /* 0x0000000e00027202 */ /* 0x000fe20000000f00 */
[----:B------:R-:W-:Y:S01]  /*103a0*/  IMAD.MOV.U32 R12, RZ, RZ, RZ ;  /* 0x000000ffff0c7224 */ /* 0x000fe200078e00ff */
[----:B------:R-:W-:Y:S01]  /*103b0*/  @P0 LEA R8, R5, R22, 0x1 ;  /* 0x0000001605080211 */ /* 0x000fe200078e08ff */
[----:B------:R-:W-:Y:S02]  /*103c0*/  IMAD.MOV.U32 R11, RZ, RZ, 0x181f ;  /* 0x0000181fff0b7424 */ /* 0x000fe400078e00ff */
[----:B------:R-:W-:-:S07]  /*103d0*/  IMAD.MOV.U32 R15, RZ, RZ, -0x1 ;  /* 0xffffffffff0f7424 */ /* 0x000fce00078e00ff */
[----:B------:R-:W-:Y:S05]  /*103e0*/  WARPSYNC.COLLECTIVE R15, `(.L_x_6823) ;  /* 0x000000000f087348 */ /* 0x000fea0003c00000 */
[----:B------:R0:W1:Y:S02]  /*103f0*/  SHFL.IDX P6, R14, R13, R12, R11 ;  /* 0x0000000c0d0e7389 */ /* 0x00006400000c000b */
[----:B01----:R-:W-:Y:S01]  /*10400*/  ENDCOLLECTIVE ;  /* 0x000000000000791b */ /* 0x003fe20003800000 */
.L_x_6823:
[----:B------:R-:W-:Y:S02]  /*10410*/  IMAD.MOV.U32 R13, RZ, RZ, R0 ;  /* 0x000000ffff0d7224 */ /* 0x000fe400078e0000 */
[----:B------:R-:W-:Y:S02]  /*10420*/  IMAD.MOV.U32 R12, RZ, RZ, 0x1 ;  /* 0x00000001ff0c7424 */ /* 0x000fe400078e00ff */
[----:B------:R-:W-:-:S07]  /*10430*/  IMAD.MOV.U32 R3, RZ, RZ, R14 ;  /* 0x000000ffff037224 */ /* 0x000fce00078e000e */
[----:B------:R-:W-:Y:S05]  /*10440*/  WARPSYNC.COLLECTIVE R15, `(.L_x_6824) ;  /* 0x000000000f087348 */ /* 0x000fea0003c00000 */
[----:B------:R0:W1:Y:S02]  /*10450*/  SHFL.IDX P6, R14, R13, R12, R11 ;  /* 0x0000000c0d0e7389 */ /* 0x00006400000c000b */
[----:B01----:R-:W-:Y:S01]  /*10460*/  ENDCOLLECTIVE ;  /* 0x000000000000791b */ /* 0x003fe20003800000 */
.L_x_6824:
        /* <DEDUP_REMOVED lines=11> */
[----:B------:R0:W-:Y:S02]  /*10520*/  @P0 LDGSTS.E.BYPASS.LTC128B.128 [R8+0x1c400], desc[UR36][R2.64+0x80], !P2 ;  /* 0x1c40008002080fae */ /* 0x0001e4000d101d64 */
[----:B0-----:R-:W-:Y:S01]  /*10530*/  IMAD.MOV.U32 R2, RZ, RZ, R14 ;  /* 0x000000ffff027224 */ /* 0x001fe200078e000e */
[----:B------:R-:W-:-:S07]  /*10540*/  @P1 LEA R8, R5, R22, 0x1 ;  /* 0x0000001605081211 */ /* 0x000fce00078e08ff */
[----:B------:R-:W-:Y:S05]  /*10550*/  WARPSYNC.COLLECTIVE R15, `(.L_x_6825) ;  /* 0x000000000f087348 */ /* 0x000fea0003c00000 */
[----:B------:R0:W1:Y:S02]  /*10560*/  SHFL.IDX P6, R14, R13, R12, R11 ;  /* 0x0000000c0d0e7389 */ /* 0x00006400000c000b */
[----:B01----:R-:W-:Y:S01]  /*10570*/  ENDCOLLECTIVE ;  /* 0x000000000000791b */ /* 0x003fe20003800000 */
.L_x_6825:
[----:B------:R-:W-:Y:S02]  /*10580*/  IMAD.MOV.U32 R13, RZ, RZ, R0 ;  /* 0x000000ffff0d7224 */ /* 0x000fe400078e0000 */
[----:B------:R-:W-:Y:S02]  /*10590*/  IMAD.MOV.U32 R12, RZ, RZ, 0x2 ;  /* 0x00000002ff0c7424 */ /* 0x000fe400078e00ff */
[----:B------:R-:W-:-:S07]  /*105a0*/  IMAD.MOV.U32 R3, RZ, RZ, R14 ;  /* 0x000000ffff037224 */ /* 0x000fce00078e000e */
[----:B------:R-:W-:Y:S05]  /*105b0*/  WARPSYNC.COLLECTIVE R15, `(.L_x_6826) ;  /* 0x000000000f087348 */ /* 0x000fea0003c00000 */
[----:B------:R0:W1:Y:S02]  /*105c0*/  SHFL.IDX P6, R14, R13, R12, R11 ;  /* 0x0000000c0d0e7389 */ /* 0x00006400000c000b */
[----:B01----:R-:W-:Y:S01]  /*105d0*/  ENDCOLLECTIVE ;  /* 0x000000000000791b */ /* 0x003fe20003800000 */
.L_x_6826:
        /* <DEDUP_REMOVED lines=10> */
[----:B------:R0:W-:Y:S01]  /*10680*/  @P1 LDGSTS.E.BYPASS.LTC128B.128 [R8+0x1cc00], desc[UR36][R2.64+0x80], !P2 ;  /* 0x1cc0008002081fae */ /* 0x0001e2000d101d64 */
[----:B------:R-:W-:Y:S01]  /*10690*/  ISETP.GE.AND P1, PT, R6, 0x21, PT ;  /* 0x000000210600780c */ /* 0x000fe20003f26270 */
[----:B0-----:R-:W-:-:S12]  /*106a0*/  IMAD.MOV.U32 R2, RZ, RZ, R14 ;  /* 0x000000ffff027224 */ /* 0x001fd800078e000e */
[----:B------:R-:W-:Y:S05]  /*106b0*/  WARPSYNC.COLLECTIVE R15, `(.L_x_6827) ;  /* 0x000000000f087348 */ /* 0x000fea0003c00000 */
[----:B------:R0:W1:Y:S02]  /*106c0*/  SHFL.IDX P6, R14, R13, R12, R11 ;  /* 0x0000000c0d0e7389 */ /* 0x00006400000c000b */
[----:B01----:R-:W-:Y:S01]  /*106d0*/  ENDCOLLECTIVE ;  /* 0x000000000000791b */ /* 0x003fe20003800000 */
.L_x_6827:
[----:B------:R-:W-:Y:S01]  /*106e0*/  @P1 LEA R8, R5, R22, 0x1 ;  /* 0x0000001605081211 */ /* 0x000fe200078e08ff */
[----:B------:R-:W-:Y:S02]  /*106f0*/  IMAD.MOV.U32 R13, RZ, RZ, R0 ;  /* 0x000000ffff0d7224 */ /* 0x000fe400078e0000 */
[----:B------:R-:W-:Y:S02]  /*10700*/  IMAD.MOV.U32 R12, RZ, RZ, 0x3 ;  /* 0x00000003ff0c7424 */ /* 0x000fe400078e00ff */
[----:B------:R-:W-:-:S07]  /*10710*/  IMAD.MOV.U32 R3, RZ, RZ, R14 ;  /* 0x000000ffff037224 */ /* 0x000fce00078e000e */
[----:B------:R-:W-:Y:S05]  /*10720*/  WARPSYNC.COLLECTIVE R15, `(.L_x_6828) ;  /* 0x000000000f087348 */ /* 0x000fea0003c00000 */
[----:B------:R0:W1:Y:S02]  /*10730*/  SHFL.IDX P6, R14, R13, R12, R11 ;  /* 0x0000000c0d0e7389 */ /* 0x00006400000c000b */
[----:B01----:R-:W-:Y:S01]  /*10740*/  ENDCOLLECTIVE ;  /* 0x000000000000791b */ /* 0x003fe20003800000 */
.L_x_6828:
        /* <DEDUP_REMOVED lines=16> */
.L_x_6829:
[----:B------:R-:W-:Y:S01]  /*10850*/  @P1 LEA R8, R5, R22, 0x1 ;  /* 0x0000001605081211 */ /* 0x000fe200078e08ff */
[----:B------:R-:W-:Y:S02]  /*10860*/  IMAD.MOV.U32 R13, RZ, RZ, R0 ;  /* 0x000000ffff0d7224 */ /* 0x000fe400078e0000 */
[----:B------:R-:W-:Y:S02]  /*10870*/  IMAD.MOV.U32 R12, RZ, RZ, 0x4 ;  /* 0x00000004ff0c7424 */ /* 0x000fe400078e00ff */
[----:B------:R-:W-:-:S07]  /*10880*/  IMAD.MOV.U32 R3, RZ, RZ, R14 ;  /* 0x000000ffff037224 */ /* 0x000fce00078e000e */
[----:B------:R-:W-:Y:S05]  /*10890*/  WARPSYNC.COLLECTIVE R15, `(.L_x_6830) ;  /* 0x000000000f087348 */ /* 0x000fea0003c00000 */
[----:B------:R0:W1:Y:S02]  /*108a0*/  SHFL.IDX P6, R14, R13, R12, R11 ;  /* 0x0000000c0d0e7389 */ /* 0x00006400000c000b */
[----:B01----:R-:W-:Y:S01]  /*108b0*/  ENDCOLLECTIVE ;  /* 0x000000000000791b */ /* 0x003fe20003800000 */
.L_x_6830:
        /* <DEDUP_REMOVED lines=16> */
.L_x_6831:
[----:B------:R-:W-:Y:S01]  /*109c0*/  @P1 LEA R8, R5, R22, 0x1 ;  /* 0x0000001605081211 */ /* 0x000fe200078e08ff */
[----:B------:R-:W-:Y:S02]  /*109d0*/  IMAD.MOV.U32 R13, RZ, RZ, R0 ;  /* 0x000000ffff0d7224 */ /* 0x000fe400078e0000 */
[----:B------:R-:W-:Y:S02]  /*109e0*/  IMAD.MOV.U32 R12, RZ, RZ, 0x5 ;  /* 0x00000005ff0c7424 */ /* 0x000fe400078e00ff */
[----:B------:R-:W-:-:S07]  /*109f0*/  IMAD.MOV.U32 R3, RZ, RZ, R14 ;  /* 0x000000ffff037224 */ /* 0x000fce00078e000e */
[----:B------:R-:W-:Y:S05]  /*10a00*/  WARPSYNC.COLLECTIVE R15, `(.L_x_6832) ;  /* 0x000000000f087348 */ /* 0x000fea0003c00000 */
[----:B------:R0:W1:Y:S02]  /*10a10*/  SHFL.IDX P6, R14, R13, R12, R11 ;  /* 0x0000000c0d0e7389 */ /* 0x00006400000c000b */
[----:B01----:R-:W-:Y:S01]  /*10a20*/  ENDCOLLECTIVE ;  /* 0x000000000000791b */ /* 0x003fe20003800000 */
.L_x_6832:
        /* <DEDUP_REMOVED lines=16> */
.L_x_6833:
[----:B------:R-:W-:Y:S01]  /*10b30*/  @P1 LEA R8, R5, R22, 0x1 ;  /* 0x0000001605081211 */ /* 0x000fe200078e08ff */
[----:B------:R-:W-:Y:S02]  /*10b40*/  IMAD.MOV.U32 R13, RZ, RZ, R0 ;  /* 0x000000ffff0d7224 */ /* 0x000fe400078e0000 */
[----:B------:R-:W-:Y:S02]  /*10b50*/  IMAD.MOV.U32 R12, RZ, RZ, 0x6 ;  /* 0x00000006ff0c7424 */ /* 0x000fe400078e00ff */
[----:B------:R-:W-:-:S07]  /*10b60*/  IMAD.MOV.U32 R3, RZ, RZ, R14 ;  /* 0x000000ffff037224 */ /* 0x000fce00078e000e */
[----:B------:R-:W-:Y:S05]  /*10b70*/  WARPSYNC.COLLECTIVE R15, `(.L_x_6834) ;  /* 0x000000000f087348 */ /* 0x000fea0003c00000 */
[----:B------:R0:W1:Y:S02]  /*10b80*/  SHFL.IDX P6, R14, R13, R12, R11 ;  /* 0x0000000c0d0e7389 */ /* 0x00006400000c000b */
[----:B01----:R-:W-:Y:S01]  /*10b90*/  ENDCOLLECTIVE ;  /* 0x000000000000791b */ /* 0x003fe20003800000 */
.L_x_6834:
        /* <DEDUP_REMOVED lines=16> */
.L_x_6835:
[----:B------:R-:W-:Y:S01]  /*10ca0*/  @P1 LEA R8, R5, R22, 0x1 ;  /* 0x0000001605081211 */ /* 0x000fe200078e08ff */
[----:B------:R-:W-:Y:S02]  /*10cb0*/  IMAD.MOV.U32 R13, RZ, RZ, R0 ;  /* 0x000000ffff0d7224 */ /* 0x000fe400078e0000 */
[----:B------:R-:W-:Y:S02]  /*10cc0*/  IMAD.MOV.U32 R12, RZ, RZ, 0x7 ;  /* 0x00000007ff0c7424 */ /* 0x000fe400078e00ff */
[----:B------:R-:W-:-:S07]  /*10cd0*/  IMAD.MOV.U32 R3, RZ, RZ, R14 ;  /* 0x000000ffff037224 */ /* 0x000fce00078e000e */
[----:B------:R-:W-:Y:S05]  /*10ce0*/  WARPSYNC.COLLECTIVE R15, `(.L_x_6836) ;  /* 0x000000000f087348 */ /* 0x000fea0003c00000 */
[----:B------:R0:W1:Y:S02]  /*10cf0*/  SHFL.IDX P6, R14, R13, R12, R11 ;  /* 0x0000000c0d0e7389 */ /* 0x00006400000c000b */
[----:B01----:R-:W-:Y:S01]  /*10d00*/  ENDCOLLECTIVE ;  /* 0x000000000000791b */ /* 0x003fe20003800000 */
.L_x_6836:
        /* <DEDUP_REMOVED lines=10> */
.L_x_6837:
[----:B------:R-:W-:Y:S01]  /*10db0*/  @!PT LDS RZ, [RZ] ;  /* 0x00000000fffff984 */ /* 0x000fe20000000800 */
[----:B------:R-:W-:Y:S01]  /*10dc0*/  @!PT LDS RZ, [RZ] ;  /* 0x00000000fffff984 */ /* 0x000fe20000000800 */
[----:B------:R-:W-:Y:S01]  /*10dd0*/  @!PT LDS RZ, [RZ] ;  /* 0x00000000fffff984 */ /* 0x000fe20000000800 */
[----:B------:R-:W-:Y:S04]  /*10de0*/  @P1 LDGSTS.E.BYPASS.LTC128B.128 [R8+0x1b400], desc[UR36][R2.64], !P3 ;  /* 0x1b40000002081fae */ /* 0x000fe8000d901d64 */
[----:B------:R0:W-:Y:S02]  /*10df0*/  @P1 LDGSTS.E.BYPASS.LTC128B.128 [R8+0x1f400], desc[UR36][R2.64+0x80], !P2 ;  /* 0x1f40008002081fae */ /* 0x0001e4000d101d64 */
[----:B0-----:R-:W-:Y:S01]  /*10e00*/  IMAD.MOV.U32 R2, RZ, RZ, R14 ;  /* 0x000000ffff027224 */ /* 0x001fe200078e000e */
[----:B------:R-:W-:Y:S06]  /*10e10*/  BRA `(.L_x_6838) ;  /* 0xffffffb800f47947 */ /* 0x000fec000383ffff */
.L_x_6762:
        /* <DEDUP_REMOVED lines=9> */
.L_x_6839:
[C---:B------:R-:W-:Y:S01]  /*10eb0*/  VIADD R7, R4.reuse, 0x10 ;  /* 0x0000001004077836 */ /* 0x040fe20000000000 */
[----:B------:R-:W-:Y:S01]  /*10ec0*/  ISETP.GE.AND P2, PT, R4, R6, PT ;  /* 0x000000060400720c */ /* 0x000fe20003f46270 */
[----:B------:R-:W-:Y:S02]  /*10ed0*/  IMAD.MOV.U32 R13, RZ, RZ, R0 ;  /* 0x000000ffff0d7224 */ /* 0x000fe400078e0000 */
[----:B------:R-:W-:-:S10]  /*10ee0*/  IMAD.MOV.U32 R2, RZ, RZ, R14 ;  /* 0x000000ffff027224 */ /* 0x000fd400078e000e */
[----:B------:R-:W-:Y:S05]  /*10ef0*/  WARPSYNC.COLLECTIVE R15, `(.L_x_6840) ;  /* 0x000000000f087348 */ /* 0x000fea0003c00000 */
[----:B------:R0:W1:Y:S02]  /*10f00*/  SHFL.IDX P6, R14, R13, R12, R11 ;  /* 0x0000000c0d0e7389 */ /* 0x00006400000c000b */
[----:B01----:R-:W-:Y:S01]  /*10f10*/  ENDCOLLECTIVE ;  /* 0x000000000000791b */ /* 0x003fe20003800000 */
.L_x_6840:
        /* <DEDUP_REMOVED lines=8> */
.L_x_6841:
[----:B------:R-:W-:Y:S01]  /*10fa0*/  @!PT LDS RZ, [RZ] ;  /* 0x00000000fffff984 */ /* 0x000fe20000000800 */
[----:B------:R-:W-:Y:S01]  /*10fb0*/  @!PT LDS RZ, [RZ] ;  /* 0x00000000fffff984 */ /* 0x000fe20000000800 */
[----:B------:R-:W-:Y:S01]  /*10fc0*/  @!PT LDS RZ, [RZ] ;  /* 0x00000000fffff984 */ /* 0x000fe20000000800 */
[----:B------:R-:W-:Y:S04]  /*10fd0*/  @!P2 LDGSTS.E.BYPASS.LTC128B.128 [R9+0x10400], desc[UR36][R2.64], !P0 ;  /* 0x104000000209afae */ /* 0x000fe8000c101d64 */
[----:B------:R0:W-:Y:S01]  /*10fe0*/  @!P2 LDGSTS.E.BYPASS.LTC128B.128 [R9+0x14400], desc[UR36][R2.64+0x80], !P1 ;  /* 0x144000800209afae */ /* 0x0001e2000c901d64 */
[----:B------:R-:W-:Y:S01]  /*10ff0*/  ISETP.GE.AND P2, PT, R7, R6, PT ;  /* 0x000000060700720c */ /* 0x000fe20003f46270 */
[----:B------:R-:W-:Y:S02]  /*11000*/  IMAD.MOV.U32 R13, RZ, RZ, R0 ;  /* 0x000000ffff0d7224 */ /* 0x000fe400078e0000 */
[----:B0-----:R-:W-:-:S10]  /*11010*/  IMAD.MOV.U32 R2, RZ, RZ, R14 ;  /* 0x000000ffff027224 */ /* 0x001fd400078e000e */
[----:B------:R-:W-:Y:S05]  /*11020*/  WARPSYNC.COLLECTIVE R15, `(.L_x_6842) ;  /* 0x000000000f087348 */ /* 0x000fea0003c00000 */
[----:B------:R0:W1:Y:S02]  /*11030*/  SHFL.IDX P6, R14, R13, R12, R11 ;  /* 0x0000000c0d0e7389 */ /* 0x00006400000c000b */
[----:B01----:R-:W-:Y:S01]  /*11040*/  ENDCOLLECTIVE ;  /* 0x000000000000791b */ /* 0x003fe20003800000 */
.L_x_6842:
        /* <DEDUP_REMOVED lines=8> */
.L_x_6843:
[----:B------:R-:W-:Y:S02]  /*110d0*/  @!P2 IMAD.MOV.U32 R3, RZ, RZ, R7 ;  /* 0x000000ffff03a224 */ /* 0x000fe400078e0007 */
[----:B------:R-:W-:-:S03]  /*110e0*/  VIADD R7, R4, 0x20 ;  /* 0x0000002004077836 */ /* 0x000fc60000000000 */
        /* <DEDUP_REMOVED lines=11> */
.L_x_6844:
        /* <DEDUP_REMOVED lines=8> */
.L_x_6845:
[----:B------:R-:W-:Y:S02]  /*11220*/  @!P2 IMAD.MOV.U32 R3, RZ, RZ, R7 ;  /* 0x000000ffff03a224 */ /* 0x000fe400078e0007 */
[----:B------:R-:W-:-:S03]  /*11230*/  VIADD R7, R4, 0x30 ;  /* 0x0000003004077836 */ /* 0x000fc60000000000 */
[----:B------:R-:W-:Y:S01]  /*11240*/  @!PT LDS RZ, [RZ] ;  /* 0x00000000fffff984 */ /* 0x000fe20000000800 */
[----:B------:R-:W-:Y:S01]  /*11250*/  @!PT LDS RZ, [RZ] ;  /* 0x00000000fffff984 */ /* 0x000fe20000000800 */
[----:B------:R-:W-:Y:S01]  /*11260*/  @!PT LDS RZ, [RZ] ;  /* 0x00000000fffff984 */ /* 0x000fe20000000800 */
        /* <DEDUP_REMOVED lines=8> */
.L_x_6846:
        /* <DEDUP_REMOVED lines=8> */
.L_x_6847:
        /* <DEDUP_REMOVED lines=8> */
[----:B------:R-:W-:Y:S01]  /*113f0*/  IMAD.MOV.U32 R13, RZ, RZ, R0 ;  /* 0x000000ffff0d7224 */ /* 0x000fe200078e0000 */
[----:B0-----:R-:W-:-:S11]  /*11400*/  MOV R2, R14 ;  /* 0x0000000e00027202 */ /* 0x001fd60000000f00 */
[----:B------:R-:W-:Y:S05]  /*11410*/  WARPSYNC.COLLECTIVE R15, `(.L_x_6848) ;  /* 0x000000000f087348 */ /* 0x000fea0003c00000 */
[----:B------:R0:W1:Y:S02]  /*11420*/  SHFL.IDX P6, R14, R13, R12, R11 ;  /* 0x0000000c0d0e7389 */ /* 0x00006400000c000b */
[----:B01----:R-:W-:Y:S01]  /*11430*/  ENDCOLLECTIVE ;  /* 0x000000000000791b */ /* 0x003fe20003800000 */
.L_x_6848:
        /* <DEDUP_REMOVED lines=8> */
.L_x_6849:
        /* <DEDUP_REMOVED lines=13> */
.L_x_6850:
        /* <DEDUP_REMOVED lines=8> */
.L_x_6851:
        /* <DEDUP_REMOVED lines=13> */
.L_x_6852:
        /* <DEDUP_REMOVED lines=8> */
.L_x_6853:
[----:B------:R-:W-:-:S05]  /*11760*/  @!P2 IMAD.MOV.U32 R3, RZ, RZ, R7 ;  /* 0x000000ffff03a224 */ /* 0x000fca00078e0007 */
[----:B------:R-:W-:Y:S01]  /*11770*/  @!PT LDS RZ, [RZ] ;  /* 0x00000000fffff984 */ /* 0x000fe20000000800 */
[----:B------:R-:W-:Y:S01]  /*11780*/  @!PT LDS RZ, [RZ] ;  /* 0x00000000fffff984 */ /* 0x000fe20000000800 */
[----:B------:R-:W-:Y:S01]  /*11790*/  @!PT LDS RZ, [RZ] ;  /* 0x00000000fffff984 */ /* 0x000fe20000000800 */
[----:B------:R0:W-:Y:S04]  /*117a0*/  @!P2 LDGSTS.E.BYPASS.LTC128B.128 [R9+0x13400], desc[UR36][R2.64], !P0 ;  /* 0x134000000209afae */ /* 0x0001e8000c101d64 */
[----:B------:R0:W-:Y:S01]  /*117b0*/  @!P2 LDGSTS.E.BYPASS.LTC128B.128 [R9+0x17400], desc[UR36][R2.64+0x80], !P1 ;  /* 0x174000800209afae */ /* 0x0001e2000c901d64 */
[----:B------:R-:W-:Y:S02]  /*117c0*/  IMAD.MOV.U32 R13, RZ, RZ, R0 ;  /* 0x000000ffff0d7224 */ /* 0x000fe400078e0000 */
[----:B------:R-:W-:-:S07]  /*117d0*/  IMAD.MOV.U32 R5, RZ, RZ, R14 ;  /* 0x000000ffff057224 */ /* 0x000fce00078e000e */
[----:B0-----:R-:W-:Y:S05]  /*117e0*/  WARPSYNC.COLLECTIVE R15, `(.L_x_6854) ;  /* 0x000000000f087348 */ /* 0x001fea0003c00000 */
[----:B------:R1:W2:Y:S02]  /*117f0*/  SHFL.IDX P6, R14, R13, R12, R11 ;  /* 0x0000000c0d0e7389 */ /* 0x0002a400000c000b */
[----:B012---:R-:W-:Y:S01]  /*11800*/  ENDCOLLECTIVE ;  /* 0x000000000000791b */ /* 0x007fe20003800000 */
.L_x_6854:
[----:B------:R-:W-:Y:S05]  /*11810*/  BRA `(.L_x_6855) ;  /* 0xffffffbc00507947 */ /* 0x000fea000383ffff */
.L_x_6767:
[----:B0-----:R0:W1:Y:S02]  /*11820*/  SYNCS.PHASECHK.TRANS64.TRYWAIT P1, [R22+URZ+0x28820], R3 ;  /* 0x02882003160075a7 */ /* 0x001064000802017f */
[----:B-1----:R-:W-:Y:S05]  /*11830*/  @!P1 NANOSLEEP.SYNCS 0x989680 ;  /* 0x009896800000995d */ /* 0x002fea0003900000 */
[----:B------:R-:W1:Y:S02]  /*11840*/  @!P1 SYNCS.PHASECHK.TRANS64 P1, [R22+URZ+0x28820], R3 ;  /* 0x02882003160095a7 */ /* 0x000e64000802007f */
[----:B-1----:R-:W-:Y:S05]  /*11850*/  @!P1 BRA `(.L_x_6767) ;  /* 0xfffffffc00f09947 */ /* 0x002fea000383ffff */
[----:B------:R-:W-:Y:S05]  /*11860*/  BRA `(.L_x_6856) ;  /* 0xffffffbc00c87947 */ /* 0x000fea000383ffff */
.L_x_6772:
[----:B0-----:R0:W1:Y:S02]  /*11870*/  SYNCS.PHASECHK.TRANS64.TRYWAIT P0, [R6+URZ+0x28840], R3 ;  /* 0x02884003060075a7 */ /* 0x001064000800017f */
[----:B-1----:R-:W-:Y:S05]  /*11880*/  @!P0 NANOSLEEP.SYNCS 0x989680 ;  /* 0x009896800000895d */ /* 0x002fea0003900000 */
[----:B------:R-:W1:Y:S02]  /*11890*/  @!P0 SYNCS.PHASECHK.TRANS64 P0, [R6+URZ+0x28840], R3 ;  /* 0x02884003060085a7 */ /* 0x000e64000800007f */
[----:B-1----:R-:W-:Y:S05]  /*118a0*/  @!P0 BRA `(.L_x_6772) ;  /* 0xfffffffc00f08947 */ /* 0x002fea000383ffff */
[----:B------:R-:W-:Y:S05]  /*118b0*/  BRA `(.L_x_6857) ;  /* 0xffffffc0008c7947 */ /* 0x000fea000383ffff */
.L_x_6773:
[----:B------:R-:W-:Y:S01]  /*118c0*/  BSSY B1, `(.L_x_6858) ;  /* 0x0000008000017945 */ /* 0x000fe20003800000 */
[----:B------:R-:W-:Y:S01]  /*118d0*/  IMAD.MOV.U32 R13, RZ, RZ, R9 ;  /* 0x000000ffff0d7224 */ /* 0x000fe200078e0009 */
[----:B------:R-:W-:Y:S01]  /*118e0*/  MOV R15, 0xffffffff ;  /* 0xffffffff000f7802 */ /* 0x000fe20000000f00 */
[----:B------:R-:W-:Y:S02]  /*118f0*/  IMAD.MOV.U32 R12, RZ, RZ, RZ ;  /* 0x000000ffff0c7224 */ /* 0x000fe400078e00ff */
[----:B------:R-:W-:-:S07]  /*11900*/  IMAD.MOV.U32 R11, RZ, RZ, 0x181f ;  /* 0x0000181fff0b7424 */ /* 0x000fce00078e00ff */
[----:B--2---:R-:W-:Y:S05]  /*11910*/  WARPSYNC.COLLECTIVE R15, `(.L_x_6859) ;  /* 0x000000000f087348 */ /* 0x004fea0003c00000 */
[----:B--2---:R0:W1:Y:S02]  /*11920*/  SHFL.IDX P6, R14, R13, R12, R11 ;  /* 0x0000000c0d0e7389 */ /* 0x00406400000c000b */
[----:B01----:R-:W-:Y:S01]  /*11930*/  ENDCOLLECTIVE ;  /* 0x000000000000791b */ /* 0x003fe20003800000 */
.L_x_6859:
[----:B------:R-:W-:Y:S05]  /*11940*/  BSYNC B1 ;  /* 0x0000000000017941 */ /* 0x000fea0003800000 */
.L_x_6858:
[----:B------:R-:W-:Y:S01]  /*11950*/  IMAD.MOV.U32 R13, RZ, RZ, R8 ;  /* 0x000000ffff0d7224 */ /* 0x000fe200078e0008 */
[----:B------:R-:W-:Y:S01]  /*11960*/  SHF.L.U32 R5, R30, 0x1, RZ ;  /* 0x000000011e057819 */ /* 0x000fe200000006ff */
        /* <DEDUP_REMOVED lines=8> */
.L_x_6860:
[----:B------:R-:W-:Y:S02]  /*119f0*/  IMAD.MOV.U32 R13, RZ, RZ, R9 ;  /* 0x000000ffff0d7224 */ /* 0x000fe400078e0009 */
[----:B------:R-:W-:Y:S02]  /*11a00*/  IMAD.MOV.U32 R12, RZ, RZ, 0x1 ;  /* 0x00000001ff0c7424 */ /* 0x000fe400078e00ff */
[----:B------:R-:W-:-:S07]  /*11a10*/  IMAD.MOV.U32 R2, RZ, RZ, R14 ;  /* 0x000000ffff027224 */ /* 0x000fce00078e000e */
[----:B------:R-:W-:Y:S05]  /*11a20*/  WARPSYNC.COLLECTIVE R15, `(.L_x_6861) ;  /* 0x000000000f087348 */ /* 0x000fea0003c00000 */
[----:B------:R0:W1:Y:S02]  /*11a30*/  SHFL.IDX P6, R14, R13, R12, R11 ;  /* 0x0000000c0d0e7389 */ /* 0x00006400000c000b */
[----:B01----:R-:W-:Y:S01]  /*11a40*/  ENDCOLLECTIVE ;  /* 0x000000000000791b */ /* 0x003fe20003800000 */
.L_x_6861:
[----:B------:R-:W-:-:S05]  /*11a50*/  IADD3 R2, P0, R2, R5, RZ ;  /* 0x0000000502027210 */ /* 0x000fca0007f1e0ff */
[----:B------:R-:W-:-:S05]  /*11a60*/  IMAD.X R3, RZ, RZ, R3, P0 ;  /* 0x000000ffff037224 */ /* 0x000fca00000e0603 */
[----:B------:R-:W-:Y:S01]  /*11a70*/  @!PT LDS RZ, [RZ] ;  /* 0x00000000fffff984 */ /* 0x000fe20000000800 */
[----:B------:R-:W-:Y:S01]  /*11a80*/  @!PT LDS RZ, [RZ] ;  /* 0x00000000fffff984 */ /* 0x000fe20000000800 */
[----:B------:R-:W-:Y:S01]  /*11a90*/  @!PT LDS RZ, [RZ] ;  /* 0x00000000fffff984 */ /* 0x000fe20000000800 */
[----:B------:R-:W-:Y:S01]  /*11aa0*/  LDGSTS.E.BYPASS.LTC128B.128 [R7+0x18400], desc[UR36][R2.64], !P4 ;  /* 0x1840000002077fae */ /* 0x000fe2000e101d64 */
[----:B------:R-:W-:-:S03]  /*11ab0*/  IMAD.MOV.U32 R13, RZ, RZ, R8 ;  /* 0x000000ffff0d7224 */ /* 0x000fc600078e0008 */
[----:B------:R0:W-:Y:S02]  /*11ac0*/  LDGSTS.E.BYPASS.LTC128B.128 [R7+0x1c400], desc[UR36][R2.64+0x80], !P3 ;  /* 0x1c40008002077fae */ /* 0x0001e4000d901d64 */
[----:B0-----:R-:W-:-:S07]  /*11ad0*/  IMAD.MOV.U32 R3, RZ, RZ, R14 ;  /* 0x000000ffff037224 */ /* 0x001fce00078e000e */
[----:B------:R-:W-:Y:S05]  /*11ae0*/  WARPSYNC.COLLECTIVE R15, `(.L_x_6862) ;  /* 0x000000000f087348 */ /* 0x000fea0003c00000 */
[----:B------:R0:W1:Y:S02]  /*11af0*/  SHFL.IDX P6, R14, R13, R12, R11 ;  /* 0x0000000c0d0e7389 */ /* 0x00006400000c000b */
[----:B01----:R-:W-:Y:S01]  /*11b00*/  ENDCOLLECTIVE ;  /* 0x000000000000791b */ /* 0x003fe20003800000 */
.L_x_6862:
[----:B------:R-:W-:Y:S02]  /*11b10*/  IMAD.MOV.U32 R13, RZ, RZ, R9 ;  /* 0x000000ffff0d7224 */ /* 0x000fe400078e0009 */
[----:B------:R-:W-:Y:S01]  /*11b20*/  IMAD.MOV.U32 R12, RZ, RZ, 0x2 ;  /* 0x00000002ff0c7424 */ /* 0x000fe200078e00ff */
[----:B------:R-:W-:-:S07]  /*11b30*/  MOV R2, R14 ;  /* 0x0000000e00027202 */ /* 0x000fce0000000f00 */
[----:B------:R-:W-:Y:S05]  /*11b40*/  WARPSYNC.COLLECTIVE R15, `(.L_x_6863) ;  /* 0x000000000f087348 */ /* 0x000fea0003c00000 */
[----:B------:R0:W1:Y:S02]  /*11b50*/  SHFL.IDX P6, R14, R13, R12, R11 ;  /* 0x0000000c0d0e7389 */ /* 0x00006400000c000b */
[----:B01----:R-:W-:Y:S01]  /*11b60*/  ENDCOLLECTIVE ;  /* 0x000000000000791b */ /* 0x003fe20003800000 */
.L_x_6863:
        /* <DEDUP_REMOVED lines=12> */
.L_x_6864:
[----:B------:R-:W-:Y:S02]  /*11c30*/  IMAD.MOV.U32 R13, RZ, RZ, R9 ;  /* 0x000000ffff0d7224 */ /* 0x000fe400078e0009 */
[----:B------:R-:W-:Y:S02]  /*11c40*/  IMAD.MOV.U32 R12, RZ, RZ, 0x3 ;  /* 0x00000003ff0c7424 */ /* 0x000fe400078e00ff */
[----:B------:R-:W-:-:S07]  /*11c50*/  IMAD.MOV.U32 R2, RZ, RZ, R14 ;  /* 0x000000ffff027224 */ /* 0x000fce00078e000e */
[----:B------:R-:W-:Y:S05]  /*11c60*/  WARPSYNC.COLLECTIVE R15, `(.L_x_6865) ;  /* 0x000000000f087348 */ /* 0x000fea0003c00000 */
[----:B------:R0:W1:Y:S02]  /*11c70*/  SHFL.IDX P6, R14, R13, R12, R11 ;  /* 0x0000000c0d0e7389 */ /* 0x00006400000c000b */
[----:B01----:R-:W-:Y:S01]  /*11c80*/  ENDCOLLECTIVE ;  /* 0x000000000000791b */ /* 0x003fe20003800000 */
.L_x_6865:
[----:B------:R-:W-:-:S04]  /*11c90*/  IADD3 R2, P0, R2, R5, RZ ;  /* 0x0000000502027210 */ /* 0x000fc80007f1e0ff */
[----:B------:R-:W-:-:S05]  /*11ca0*/  IADD3.X R3, RZ, R3, RZ, P0, !PT ;  /* 0x00000003ff037210 */ /* 0x000fca00007fe4ff */
        /* <DEDUP_REMOVED lines=10> */
.L_x_6866:
[----:B------:R-:W-:Y:S01]  /*11d50*/  MOV R13, R9 ;  /* 0x00000009000d7202 */ /* 0x000fe20000000f00 */
[----:B------:R-:W-:Y:S02]  /*11d60*/  IMAD.MOV.U32 R12, RZ, RZ, 0x4 ;  /* 0x00000004ff0c7424 */ /* 0x000fe400078e00ff */
[----:B------:R-:W-:-:S07]  /*11d70*/  IMAD.MOV.U32 R2, RZ, RZ, R14 ;  /* 0x000000ffff027224 */ /* 0x000fce00078e000e */
[----:B------:R-:W-:Y:S05]  /*11d80*/  WARPSYNC.COLLECTIVE R15, `(.L_x_6867) ;  /* 0x000000000f087348 */ /* 0x000fea0003c00000 */
[----:B------:R0:W1:Y:S02]  /*11d90*/  SHFL.IDX P6, R14, R13, R12, R11 ;  /* 0x0000000c0d0e7389 */ /* 0x00006400000c000b */
[----:B01----:R-:W-:Y:S01]  /*11da0*/  ENDCOLLECTIVE ;  /* 0x000000000000791b */ /* 0x003fe20003800000 */
.L_x_6867:
        /* <DEDUP_REMOVED lines=12> */
.L_x_6868:
[----:B------:R-:W-:Y:S01]  /*11e70*/  IMAD.MOV.U32 R13, RZ, RZ, R9 ;  /* 0x000000ffff0d7224 */ /* 0x000fe200078e0009 */
[----:B------:R-:W-:Y:S01]  /*11e80*/  MOV R12, 0x5 ;  /* 0x00000005000c7802 */ /* 0x000fe20000000f00 */
[----:B------:R-:W-:-:S07]  /*11e90*/  IMAD.MOV.U32 R2, RZ, RZ, R14 ;  /* 0x000000ffff027224 */ /* 0x000fce00078e000e */
[----:B------:R-:W-:Y:S05]  /*11ea0*/  WARPSYNC.COLLECTIVE R15, `(.L_x_6869) ;  /* 0x000000000f087348 */ /* 0x000fea0003c00000 */
[----:B------:R0:W1:Y:S02]  /*11eb0*/  SHFL.IDX P6, R14, R13, R12, R11 ;  /* 0x0000000c0d0e7389 */ /* 0x00006400000c000b */
[----:B01----:R-:W-:Y:S01]  /*11ec0*/  ENDCOLLECTIVE ;  /* 0x000000000000791b */ /* 0x003fe20003800000 */
.L_x_6869:
        /* <DEDUP_REMOVED lines=12> */
.L_x_6870:
[----:B------:R-:W-:Y:S02]  /*11f90*/  IMAD.MOV.U32 R13, RZ, RZ, R9 ;  /* 0x000000ffff0d7224 */ /* 0x000fe400078e0009 */
[----:B------:R-:W-:Y:S02]  /*11fa0*/  IMAD.MOV.U32 R12, RZ, RZ, 0x6 ;  /* 0x00000006ff0c7424 */ /* 0x000fe400078e00ff */
[----:B------:R-:W-:-:S07]  /*11fb0*/  IMAD.MOV.U32 R2, RZ, RZ, R14 ;  /* 0x000000ffff027224 */ /* 0x000fce00078e000e */
[----:B------:R-:W-:Y:S05]  /*11fc0*/  WARPSYNC.COLLECTIVE R15, `(.L_x_6871) ;  /* 0x000000000f087348 */ /* 0x000fea0003c00000 */
[----:B------:R0:W1:Y:S02]  /*11fd0*/  SHFL.IDX P6, R14, R13, R12, R11 ;  /* 0x0000000c0d0e7389 */ /* 0x00006400000c000b */
[----:B01----:R-:W-:Y:S01]  /*11fe0*/  ENDCOLLECTIVE ;  /* 0x000000000000791b */ /* 0x003fe20003800000 */
.L_x_6871:
        /* <DEDUP_REMOVED lines=8> */
[----:B0-----:R-:W-:-:S07]  /*12070*/  MOV R3, R14 ;  /* 0x0000000e00037202 */ /* 0x001fce0000000f00 */
[----:B------:R-:W-:Y:S05]  /*12080*/  WARPSYNC.COLLECTIVE R15, `(.L_x_6872) ;  /* 0x000000000f087348 */ /* 0x000fea0003c00000 */
[----:B------:R0:W1:Y:S02]  /*12090*/  SHFL.IDX P6, R14, R13, R12, R11 ;  /* 0x0000000c0d0e7389 */ /* 0x00006400000c000b */
[----:B01----:R-:W-:Y:S01]  /*120a0*/  ENDCOLLECTIVE ;  /* 0x000000000000791b */ /* 0x003fe20003800000 */
.L_x_6872:
[----:B------:R-:W-:Y:S02]  /*120b0*/  IMAD.MOV.U32 R13, RZ, RZ, R9 ;  /* 0x000000ffff0d7224 */ /* 0x000fe400078e0009 */
[----:B------:R-:W-:Y:S02]  /*120c0*/  IMAD.MOV.U32 R12, RZ, RZ, 0x7 ;  /* 0x00000007ff0c7424 */ /* 0x000fe400078e00ff */
[----:B------:R-:W-:-:S07]  /*120d0*/  IMAD.MOV.U32 R2, RZ, RZ, R14 ;  /* 0x000000ffff027224 */ /* 0x000fce00078e000e */
[----:B------:R-:W-:Y:S05]  /*120e0*/  WARPSYNC.COLLECTIVE R15, `(.L_x_6873) ;  /* 0x000000000f087348 */ /* 0x000fea0003c00000 */
[----:B------:R0:W1:Y:S02]  /*120f0*/  SHFL.IDX P6, R14, R13, R12, R11 ;  /* 0x0000000c0d0e7389 */ /* 0x00006400000c000b */
[----:B01----:R-:W-:Y:S01]  /*12100*/  ENDCOLLECTIVE ;  /* 0x000000000000791b */ /* 0x003fe20003800000 */
.L_x_6873:
[----:B------:R-:W-:-:S05]  /*12110*/  IADD3 R2, P0, R2, R5, RZ ;  /* 0x0000000502027210 */ /* 0x000fca0007f1e0ff */
[----:B------:R-:W-:-:S05]  /*12120*/  IMAD.X R3, RZ, RZ, R3, P0 ;  /* 0x000000ffff037224 */ /* 0x000fca00000e0603 */
        /* <DEDUP_REMOVED lines=10> */
.L_x_6874:
[----:B------:R-:W-:Y:S01]  /*121d0*/  IMAD.MOV.U32 R2, RZ, RZ, R14 ;  /* 0x000000ffff027224 */ /* 0x000fe200078e000e */
[----:B------:R-:W-:Y:S06]  /*121e0*/  BRA `(.L_x_6875) ;  /* 0xffffffbc00587947 */ /* 0x000fec000383ffff */
.L_x_6778:
[----:B-1----:R1:W3:Y:S02]  /*121f0*/  SYNCS.PHASECHK.TRANS64.TRYWAIT P0, [R6+URZ+0x28860], R3 ;  /* 0x02886003060075a7 */ /* 0x0022e4000800017f */
[----:B---3--:R-:W-:Y:S05]  /*12200*/  @!P0 NANOSLEEP.SYNCS 0x989680 ;  /* 0x009896800000895d */ /* 0x008fea0003900000 */
[----:B------:R-:W3:Y:S02]  /*12210*/  @!P0 SYNCS.PHASECHK.TRANS64 P0, [R6+URZ+0x28860], R3 ;  /* 0x02886003060085a7 */ /* 0x000ee4000800007f */
[----:B---3--:R-:W-:Y:S05]  /*12220*/  @!P0 BRA `(.L_x_6778) ;  /* 0xfffffffc00f08947 */ /* 0x008fea000383ffff */
[----:B------:R-:W-:Y:S05]  /*12230*/  BRA `(.L_x_6876) ;  /* 0xffffffbc00b47947 */ /* 0x000fea000383ffff */
.L_x_6779:
[----:B------:R-:W-:Y:S01]  /*12240*/  BSSY B1, `(.L_x_6877) ;  /* 0x0000008000017945 */ /* 0x000fe20003800000 */
[----:B------:R-:W-:Y:S02]  /*12250*/  IMAD.MOV.U32 R13, RZ, RZ, R23 ;  /* 0x000000ffff0d7224 */ /* 0x000fe400078e0017 */
[----:B------:R-:W-:Y:S02]  /*12260*/  IMAD.MOV.U32 R12, RZ, RZ, RZ ;  /* 0x000000ffff0c7224 */ /* 0x000fe400078e00ff */
[----:B------:R-:W-:Y:S02]  /*12270*/  IMAD.MOV.U32 R11, RZ, RZ, 0x181f ;  /* 0x0000181fff0b7424 */ /* 0x000fe400078e00ff */
[----:B------:R-:W-:-:S07]  /*12280*/  IMAD.MOV.U32 R15, RZ, RZ, -0x1 ;  /* 0xffffffffff0f7424 */ /* 0x000fce00078e00ff */
[----:B-12---:R-:W-:Y:S05]  /*12290*/  WARPSYNC.COLLECTIVE R15, `(.L_x_6878) ;  /* 0x000000000f087348 */ /* 0x006fea0003c00000 */
[----:B--2---:R0:W2:Y:S02]  /*122a0*/  SHFL.IDX P6, R14, R13, R12, R11 ;  /* 0x0000000c0d0e7389 */ /* 0x0040a400000c000b */
[----:B012---:R-:W-:Y:S01]  /*122b0*/  ENDCOLLECTIVE ;  /* 0x000000000000791b */ /* 0x007fe20003800000 */
.L_x_6878:
[----:B------:R-:W-:Y:S05]  /*122c0*/  BSYNC B1 ;  /* 0x0000000000017941 */ /* 0x000fea0003800000 */
.L_x_6877:
        /* <DEDUP_REMOVED lines=9> */
.L_x_6879:
[----:B------:R-:W-:Y:S01]  /*12360*/  MOV R13, R23 ;  /* 0x00000017000d7202 */ /* 0x000fe20000000f00 */
[----:B------:R-:W-:Y:S02]  /*12370*/  IMAD.MOV.U32 R12, RZ, RZ, 0x1 ;  /* 0x00000001ff0c7424 */ /* 0x000fe400078e00ff */
[----:B------:R-:W-:-:S07]  /*12380*/  IMAD.MOV.U32 R2, RZ, RZ, R14 ;  /* 0x000000ffff027224 */ /* 0x000fce00078e000e */
[----:B------:R-:W-:Y:S05]  /*12390*/  WARPSYNC.COLLECTIVE R15, `(.L_x_6880) ;  /* 0x000000000f087348 */ /* 0x000fea0003c00000 */
[----:B------:R0:W1:Y:S02]  /*123a0*/  SHFL.IDX P6, R14, R13, R12, R11 ;  /* 0x0000000c0d0e7389 */ /* 0x00006400000c000b */
[----:B01----:R-:W-:Y:S01]  /*123b0*/  ENDCOLLECTIVE ;  /* 0x000000000000791b */ /* 0x003fe20003800000 */
.L_x_6880:
        /* <DEDUP_REMOVED lines=9> */
[----:B------:R0:W-:Y:S02]  /*12450*/  LDGSTS.E.BYPASS.LTC128B.128 [R7+0x4400], desc[UR36][R2.64+0x80], !P0 ;  /* 0x0440008002077fae */ /* 0x0001e4000c101d64 */
[----:B0-----:R-:W-:-:S07]  /*12460*/  IMAD.MOV.U32 R3, RZ, RZ, R14 ;  /* 0x000000ffff037224 */ /* 0x001fce00078e000e */
[----:B------:R-:W-:Y:S05]  /*12470*/  WARPSYNC.COLLECTIVE R15, `(.L_x_6881) ;  /* 0x000000000f087348 */ /* 0x000fea0003c00000 */
[----:B------:R0:W1:Y:S02]  /*12480*/  SHFL.IDX P6, R14, R13, R12, R11 ;  /* 0x0000000c0d0e7389 */ /* 0x00006400000c000b */
[----:B01----:R-:W-:Y:S01]  /*12490*/  ENDCOLLECTIVE ;  /* 0x000000000000791b */ /* 0x003fe20003800000 */
.L_x_6881:
[----:B------:R-:W-:Y:S01]  /*124a0*/  IMAD.MOV.U32 R13, RZ, RZ, R23 ;  /* 0x000000ffff0d7224 */ /* 0x000fe200078e0017 */
[----:B------:R-:W-:Y:S01]  /*124b0*/  MOV R12, 0x2 ;  /* 0x00000002000c7802 */ /* 0x000fe20000000f00 */
[----:B------:R-:W-:-:S07]  /*124c0*/  IMAD.MOV.U32 R2, RZ, RZ, R14 ;  /* 0x000000ffff027224 */ /* 0x000fce00078e000e */
[----:B------:R-:W-:Y:S05]  /*124d0*/  WARPSYNC.COLLECTIVE R15, `(.L_x_6882) ;  /* 0x000000000f087348 */ /* 0x000fea0003c00000 */
[----:B------:R0:W1:Y:S02]  /*124e0*/  SHFL.IDX P6, R14, R13, R12, R11 ;  /* 0x0000000c0d0e7389 */ /* 0x00006400000c000b */
[----:B01----:R-:W-:Y:S01]  /*124f0*/  ENDCOLLECTIVE ;  /* 0x000000000000791b */ /* 0x003fe20003800000 */
.L_x_6882:
        /* <DEDUP_REMOVED lines=14> */
.L_x_6883:
[----:B------:R-:W-:Y:S02]  /*125e0*/  IMAD.MOV.U32 R13, RZ, RZ, R23 ;  /* 0x000000ffff0d7224 */ /* 0x000fe400078e0017 */
[----:B------:R-:W-:Y:S02]  /*125f0*/  IMAD.MOV.U32 R12, RZ, RZ, 0x3 ;  /* 0x00000003ff0c7424 */ /* 0x000fe400078e00ff */
[----:B------:R-:W-:-:S07]  /*12600*/  IMAD.MOV.U32 R2, RZ, RZ, R14 ;  /* 0x000000ffff027224 */ /* 0x000fce00078e000e */
[----:B------:R-:W-:Y:S05]  /*12610*/  WARPSYNC.COLLECTIVE R15, `(.L_x_6884) ;  /* 0x000000000f087348 */ /* 0x000fea0003c00000 */
[----:B------:R0:W1:Y:S02]  /*12620*/  SHFL.IDX P6, R14, R13, R12, R11 ;  /* 0x0000000c0d0e7389 */ /* 0x00006400000c000b */
[----:B01----:R-:W-:Y:S01]  /*12630*/  ENDCOLLECTIVE ;  /* 0x000000000000791b */ /* 0x003fe20003800000 */
.L_x_6884:
        /* <DEDUP_REMOVED lines=10> */
[----:B0-----:R-:W-:-:S07]  /*126e0*/  MOV R3, R14 ;  /* 0x0000000e00037202 */ /* 0x001fce0000000f00 */
[----:B------:R-:W-:Y:S05]  /*126f0*/  WARPSYNC.COLLECTIVE R15, `(.L_x_6885) ;  /* 0x000000000f087348 */ /* 0x000fea0003c00000 */
[----:B------:R0:W1:Y:S02]  /*12700*/  SHFL.IDX P6, R14, R13, R12, R11 ;  /* 0x0000000c0d0e7389 */ /* 0x00006400000c000b */
[----:B01----:R-:W-:Y:S01]  /*12710*/  ENDCOLLECTIVE ;  /* 0x000000000000791b */ /* 0x003fe20003800000 */
.L_x_6885:
[----:B------:R-:W-:Y:S02]  /*12720*/  IMAD.MOV.U32 R13, RZ, RZ, R23 ;  /* 0x000000ffff0d7224 */ /* 0x000fe400078e0017 */
[----:B------:R-:W-:Y:S02]  /*12730*/  IMAD.MOV.U32 R12, RZ, RZ, 0x4 ;  /* 0x00000004ff0c7424 */ /* 0x000fe400078e00ff */
[----:B------:R-:W-:-:S07]  /*12740*/  IMAD.MOV.U32 R2, RZ, RZ, R14 ;  /* 0x000000ffff027224 */ /* 0x000fce00078e000e */
[----:B------:R-:W-:Y:S05]  /*12750*/  WARPSYNC.COLLECTIVE R15, `(.L_x_6886) ;  /* 0x000000000f087348 */ /* 0x000fea0003c00000 */
[----:B------:R0:W1:Y:S02]  /*12760*/  SHFL.IDX P6, R14, R13, R12, R11 ;  /* 0x0000000c0d0e7389 */ /* 0x00006400000c000b */
[----:B01----:R-:W-:Y:S01]  /*12770*/  ENDCOLLECTIVE ;  /* 0x000000000000791b */ /* 0x003fe20003800000 */
.L_x_6886:
        /* <DEDUP_REMOVED lines=14> */
.L_x_6887:
[----:B------:R-:W-:Y:S02]  /*12860*/  IMAD.MOV.U32 R13, RZ, RZ, R23 ;  /* 0x000000ffff0d7224 */ /* 0x000fe400078e0017 */
[----:B------:R-:W-:Y:S02]  /*12870*/  IMAD.MOV.U32 R12, RZ, RZ, 0x5 ;  /* 0x00000005ff0c7424 */ /* 0x000fe400078e00ff */
[----:B------:R-:W-:-:S07]  /*12880*/  IMAD.MOV.U32 R2, RZ, RZ, R14 ;  /* 0x000000ffff027224 */ /* 0x000fce00078e000e */
[----:B------:R-:W-:Y:S05]  /*12890*/  WARPSYNC.COLLECTIVE R15, `(.L_x_6888) ;  /* 0x000000000f087348 */ /* 0x000fea0003c00000 */
[----:B------:R0:W1:Y:S02]  /*128a0*/  SHFL.IDX P6, R14, R13, R12, R11 ;  /* 0x0000000c0d0e7389 */ /* 0x00006400000c000b */
[----:B01----:R-:W-:Y:S01]  /*128b0*/  ENDCOLLECTIVE ;  /* 0x000000000000791b */ /* 0x003fe20003800000 */
.L_x_6888:
        /* <DEDUP_REMOVED lines=14> */
.L_x_6889:
[----:B------:R-:W-:Y:S02]  /*129a0*/  IMAD.MOV.U32 R13, RZ, RZ, R23 ;  /* 0x000000ffff0d7224 */ /* 0x000fe400078e0017 */
[----:B------:R-:W-:Y:S01]  /*129b0*/  IMAD.MOV.U32 R12, RZ, RZ, 0x6 ;  /* 0x00000006ff0c7424 */ /* 0x000fe200078e00ff */
[----:B------:R-:W-:-:S07]  /*129c0*/  MOV R2, R14 ;  /* 0x0000000e00027202 */ /* 0x000fce0000000f00 */
[----:B------:R-:W-:Y:S05]  /*129d0*/  WARPSYNC.COLLECTIVE R15, `(.L_x_6890) ;  /* 0x000000000f087348 */ /* 0x000fea0003c00000 */
[----:B------:R0:W1:Y:S02]  /*129e0*/  SHFL.IDX P6, R14, R13, R12, R11 ;  /* 0x0000000c0d0e7389 */ /* 0x00006400000c000b */
[----:B01----:R-:W-:Y:S01]  /*129f0*/  ENDCOLLECTIVE ;  /* 0x000000000000791b */ /* 0x003fe20003800000 */
.L_x_6890:
        /* <DEDUP_REMOVED lines=14> */
.L_x_6891:
[----:B------:R-:W-:Y:S02]  /*12ae0*/  IMAD.MOV.U32 R13, RZ, RZ, R23 ;  /* 0x000000ffff0d7224 */ /* 0x000fe400078e0017 */
[----:B------:R-:W-:Y:S02]  /*12af0*/  IMAD.MOV.U32 R12, RZ, RZ, 0x7 ;  /* 0x00000007ff0c7424 */ /* 0x000fe400078e00ff */
[----:B------:R-:W-:-:S07]  /*12b00*/  IMAD.MOV.U32 R2, RZ, RZ, R14 ;  /* 0x000000ffff027224 */ /* 0x000fce00078e000e */
[----:B------:R-:W-:Y:S05]  /*12b10*/  WARPSYNC.COLLECTIVE R15, `(.L_x_6892) ;  /* 0x000000000f087348 */ /* 0x000fea0003c00000 */
[----:B------:R0:W1:Y:S02]  /*12b20*/  SHFL.IDX P6, R14, R13, R12, R11 ;  /* 0x0000000c0d0e7389 */ /* 0x00006400000c000b */
[----:B01----:R-:W-:Y:S01]  /*12b30*/  ENDCOLLECTIVE ;  /* 0x000000000000791b */ /* 0x003fe20003800000 */
.L_x_6892:
[----:B------:R-:W-:-:S04]  /*12b40*/  IADD3 R2, P0, R2, R5, RZ ;  /* 0x0000000502027210 */ /* 0x000fc80007f1e0ff */
        /* <DEDUP_REMOVED lines=12> */
.L_x_6893:
[----:B------:R-:W-:Y:S01]  /*12c10*/  @!PT LDS RZ, [RZ] ;  /* 0x00000000fffff984 */ /* 0x000fe20000000800 */
[----:B------:R-:W-:Y:S01]  /*12c20*/  @!PT LDS RZ, [RZ] ;  /* 0x00000000fffff984 */ /* 0x000fe20000000800 */
[----:B------:R-:W-:Y:S01]  /*12c30*/  @!PT LDS RZ, [RZ] ;  /* 0x00000000fffff984 */ /* 0x000fe20000000800 */
[----:B------:R0:W-:Y:S01]  /*12c40*/  LDGSTS.E.BYPASS.LTC128B.128 [R7+0x7400], desc[UR36][R2.64+0x80], !P0 ;  /* 0x0740008002077fae */ /* 0x0001e2000c101d64 */
[----:B------:R-:W-:Y:S05]  /*12c50*/  BRA `(.L_x_6894) ;  /* 0xffffffb8003c7947 */ /* 0x000fea000383ffff */
.L_x_6787:
[----:B0-----:R0:W1:Y:S02]  /*12c60*/  SYNCS.PHASECHK.TRANS64.TRYWAIT P0, [R0+URZ+0x28860], R3 ;  /* 0x02886003000075a7 */ /* 0x001064000800017f */
[----:B-1----:R-:W-:Y:S05]  /*12c70*/  @!P0 NANOSLEEP.SYNCS 0x989680 ;  /* 0x009896800000895d */ /* 0x002fea0003900000 */
[----:B------:R-:W1:Y:S02]  /*12c80*/  @!P0 SYNCS.PHASECHK.TRANS64 P0, [R0+URZ+0x28860], R3 ;  /* 0x02886003000085a7 */ /* 0x000e64000800007f */
[----:B-1----:R-:W-:Y:S05]  /*12c90*/  @!P0 BRA `(.L_x_6787) ;  /* 0xfffffffc00f08947 */ /* 0x002fea000383ffff */
[----:B------:R-:W-:Y:S05]  /*12ca0*/  BRA `(.L_x_6895) ;  /* 0xffffffbc00507947 */ /* 0x000fea000383ffff */
.L_x_6788:
[----:B------:R-:W-:Y:S01]  /*12cb0*/  BSSY B0, `(.L_x_6896) ;  /* 0x0000008000007945 */ /* 0x000fe20003800000 */
[----:B------:R-:W-:Y:S01]  /*12cc0*/  IMAD.MOV.U32 R13, RZ, RZ, R23 ;  /* 0x000000ffff0d7224 */ /* 0x000fe200078e0017 */
[----:B------:R-:W-:Y:S01]  /*12cd0*/  MOV R11, 0x181f ;  /* 0x0000181f000b7802 */ /* 0x000fe20000000f00 */
[----:B------:R-:W-:Y:S02]  /*12ce0*/  IMAD.MOV.U32 R12, RZ, RZ, RZ ;  /* 0x000000ffff0c7224 */ /* 0x000fe400078e00ff */
[----:B------:R-:W-:-:S07]  /*12cf0*/  IMAD.MOV.U32 R15, RZ, RZ, -0x1 ;  /* 0xffffffffff0f7424 */ /* 0x000fce00078e00ff */
[----:B0-2---:R-:W-:Y:S05]  /*12d00*/  WARPSYNC.COLLECTIVE R15, `(.L_x_6897) ;  /* 0x000000000f087348 */ /* 0x005fea0003c00000 */
[----:B--2---:R1:W2:Y:S02]  /*12d10*/  SHFL.IDX P6, R14, R13, R12, R11 ;  /* 0x0000000c0d0e7389 */ /* 0x0042a400000c000b */
[----:B012---:R-:W-:Y:S01]  /*12d20*/  ENDCOLLECTIVE ;  /* 0x000000000000791b */ /* 0x007fe20003800000 */
.L_x_6897:
[----:B------:R-:W-:Y:S05]  /*12d30*/  BSYNC B0 ;  /* 0x0000000000007941 */ /* 0x000fea0003800000 */
.L_x_6896:
        /* <DEDUP_REMOVED lines=10> */
.L_x_6898:
[----:B------:R-:W-:Y:S02]  /*12de0*/  ULDC UR4, c[0x0][0x2f4] ;  /* 0x0000bd0000047ab9 */ /* 0x000fe40000000800 */
[----:B------:R-:W-:Y:S02]  /*12df0*/  ISETP.GE.AND P1, PT, R30, UR4, PT ;  /* 0x000000041e007c0c */ /* 0x000fe4000bf26270 */
[----:B------:R-:W-:Y:S02]  /*12e00*/  ISETP.GE.AND P0, PT, R29, UR4, PT ;  /* 0x000000041d007c0c */ /* 0x000fe4000bf06270 */
[C---:B------:R-:W-:Y:S02]  /*12e10*/  ISETP.LT.OR P3, PT, R6.reuse, 0x1, P1 ;  /* 0x000000010600780c */ /* 0x040fe40000f61670 */
[----:B------:R-:W-:Y:S01]  /*12e20*/  ISETP.LT.OR P4, PT, R6, 0x1, P0 ;  /* 0x000000010600780c */ /* 0x000fe20000781670 */
[----:B------:R-:W-:Y:S02]  /*12e30*/  IMAD.MOV.U32 R13, RZ, RZ, R23 ;  /* 0x000000ffff0d7224 */ /* 0x000fe400078e0017 */
[----:B------:R-:W-:Y:S01]  /*12e40*/  IMAD.MOV.U32 R12, RZ, RZ, 0x1 ;  /* 0x00000001ff0c7424 */ /* 0x000fe200078e00ff */
[----:B------:R-:W-:-:S13]  /*12e50*/  IADD3 R2, P2, R14, R5, RZ ;  /* 0x000000050e027210 */ /* 0x000fda0007f5e0ff */
[----:B------:R-:W-:Y:S05]  /*12e60*/  WARPSYNC.COLLECTIVE R15, `(.L_x_6899) ;  /* 0x000000000f087348 */ /* 0x000fea0003c00000 */
[----:B------:R0:W1:Y:S02]  /*12e70*/  SHFL.IDX P6, R14, R13, R12, R11 ;  /* 0x0000000c0d0e7389 */ /* 0x00006400000c000b */
[----:B01----:R-:W-:Y:S01]  /*12e80*/  ENDCOLLECTIVE ;  /* 0x000000000000791b */ /* 0x003fe20003800000 */
.L_x_6899:
[----:B------:R-:W-:-:S05]  /*12e90*/  IMAD.X R3, RZ, RZ, R3, P2 ;  /* 0x000000ffff037224 */ /* 0x000fca00010e0603 */
[----:B------:R-:W-:Y:S01]  /*12ea0*/  @!PT LDS RZ, [RZ] ;  /* 0x00000000fffff984 */ /* 0x000fe20000000800 */
[----:B------:R-:W-:Y:S01]  /*12eb0*/  @!PT LDS RZ, [RZ] ;  /* 0x00000000fffff984 */ /* 0x000fe20000000800 */
[----:B------:R-:W-:Y:S01]  /*12ec0*/  @!PT LDS RZ, [RZ] ;  /* 0x00000000fffff984 */ /* 0x000fe20000000800 */
[----:B------:R0:W-:Y:S01]  /*12ed0*/  LDGSTS.E.BYPASS.LTC128B.128 [R4+0x400], desc[UR36][R2.64], !P3 ;  /* 0x0040000002047fae */ /* 0x0001e2000d901d64 */
[----:B------:R-:W-:-:S03]  /*12ee0*/  ISETP.LT.OR P3, PT, R6, 0x11, P1 ;  /* 0x000000110600780c */ /* 0x000fc60000f61670 */
[----:B------:R0:W-:Y:S01]  /*12ef0*/  LDGSTS.E.BYPASS.LTC128B.128 [R4+0x4400], desc[UR36][R2.64+0x80], !P4 ;  /* 0x0440008002047fae */ /* 0x0001e2000e101d64 */
[----:B------:R-:W-:Y:S01]  /*12f00*/  ISETP.LT.OR P4, PT, R6, 0x11, P0 ;  /* 0x000000110600780c */ /* 0x000fe20000781670 */
[----:B------:R-:W-:Y:S02]  /*12f10*/  IMAD.MOV.U32 R13, RZ, RZ, R18 ;  /* 0x000000ffff0d7224 */ /* 0x000fe400078e0012 */
[----:B------:R-:W-:-:S10]  /*12f20*/  IMAD.MOV.U32 R7, RZ, RZ, R14 ;  /* 0x000000ffff077224 */ /* 0x000fd400078e000e */
[----:B0-----:R-:W-:Y:S05]  /*12f30*/  WARPSYNC.COLLECTIVE R15, `(.L_x_6900) ;  /* 0x000000000f087348 */ /* 0x001fea0003c00000 */
[----:B------:R1:W2:Y:S02]  /*12f40*/  SHFL.IDX P6, R14, R13, R12, R11 ;  /* 0x0000000c0d0e7389 */ /* 0x0002a400000c000b */
[----:B012---:R-:W-:Y:S01]  /*12f50*/  ENDCOLLECTIVE ;  /* 0x000000000000791b */ /* 0x007fe20003800000 */
.L_x_6900:
[----:B------:R-:W-:Y:S02]  /*12f60*/  IMAD.MOV.U32 R13, RZ, RZ, R23 ;  /* 0x000000ffff0d7224 */ /* 0x000fe400078e0017 */
[----:B------:R-:W-:Y:S01]  /*12f70*/  IMAD.MOV.U32 R12, RZ, RZ, 0x2 ;  /* 0x00000002ff0c7424 */ /* 0x000fe200078e00ff */
[----:B------:R-:W-:-:S07]  /*12f80*/  MOV R10, R14 ;  /* 0x0000000e000a7202 */ /* 0x000fce0000000f00 */
[----:B------:R-:W-:Y:S05]  /*12f90*/  WARPSYNC.COLLECTIVE R15, `(.L_x_6901) ;  /* 0x000000000f087348 */ /* 0x000fea0003c00000 */
[----:B------:R0:W1:Y:S02]  /*12fa0*/  SHFL.IDX P6, R14, R13, R12, R11 ;  /* 0x0000000c0d0e7389 */ /* 0x00006400000c000b */
[----:B01----:R-:W-:Y:S01]  /*12fb0*/  ENDCOLLECTIVE ;  /* 0x000000000000791b */ /* 0x003fe20003800000 */
.L_x_6901:
[----:B------:R-:W-:-:S05]  /*12fc0*/  IADD3 R2, P2, R10, R5, RZ ;  /* 0x000000050a027210 */ /* 0x000fca0007f5e0ff */
[----:B------:R-:W-:-:S05]  /*12fd0*/  IMAD.X R3, RZ, RZ, R7, P2 ;  /* 0x000000ffff037224 */ /* 0x000fca00010e0607 */
[----:B------:R-:W-:Y:S01]  /*12fe0*/  @!PT LDS RZ, [RZ] ;  /* 0x00000000fffff984 */ /* 0x000fe20000000800 */
[----:B------:R-:W-:Y:S01]  /*12ff0*/  @!PT LDS RZ, [RZ] ;  /* 0x00000000fffff984 */ /* 0x000fe20000000800 */
[----:B------:R-:W-:Y:S01]  /*13000*/  @!PT LDS RZ, [RZ] ;  /* 0x00000000fffff984 */ /* 0x000fe20000000800 */
        /* <DEDUP_REMOVED lines=9> */
.L_x_6902:
[----:B------:R-:W-:Y:S01]  /*130a0*/  MOV R13, R23 ;  /* 0x00000017000d7202 */ /* 0x000fe20000000f00 */
[----:B------:R-:W-:Y:S01]  /*130b0*/  IMAD.MOV.U32 R12, RZ, RZ, 0x3 ;  /* 0x00000003ff0c7424 */ /* 0x000fe200078e00ff */
[----:B------:R-:W-:-:S13]  /*130c0*/  IADD3 R2, P2, R14, R5, RZ ;  /* 0x000000050e027210 */ /* 0x000fda0007f5e0ff */
[----:B------:R-:W-:Y:S05]  /*130d0*/  WARPSYNC.COLLECTIVE R15, `(.L_x_6903) ;  /* 0x000000000f087348 */ /* 0x000fea0003c00000 */
[----:B------:R0:W1:Y:S02]  /*130e0*/  SHFL.IDX P6, R14, R13, R12, R11 ;  /* 0x0000000c0d0e7389 */ /* 0x00006400000c000b */
[----:B01----:R-:W-:Y:S01]  /*130f0*/  ENDCOLLECTIVE ;  /* 0x000000000000791b */ /* 0x003fe20003800000 */
.L_x_6903:
        /* <DEDUP_REMOVED lines=13> */
.L_x_6904:
[----:B------:R-:W-:Y:S02]  /*131d0*/  IMAD.MOV.U32 R13, RZ, RZ, R23 ;  /* 0x000000ffff0d7224 */ /* 0x000fe400078e0017 */
[----:B------:R-:W-:Y:S01]  /*131e0*/  IMAD.MOV.U32 R12, RZ, RZ, 0x4 ;  /* 0x00000004ff0c7424 */ /* 0x000fe200078e00ff */
[----:B------:R-:W-:-:S13]  /*131f0*/  IADD3 R2, P2, R14, R5, RZ ;  /* 0x000000050e027210 */ /* 0x000fda0007f5e0ff */
[----:B------:R-:W-:Y:S05]  /*13200*/  WARPSYNC.COLLECTIVE R15, `(.L_x_6905) ;  /* 0x000000000f087348 */ /* 0x000fea0003c00000 */
[----:B------:R0:W1:Y:S02]  /*13210*/  SHFL.IDX P6, R14, R13, R12, R11 ;  /* 0x0000000c0d0e7389 */ /* 0x00006400000c000b */
[----:B01----:R-:W-:Y:S01]  /*13220*/  ENDCOLLECTIVE ;  /* 0x000000000000791b */ /* 0x003fe20003800000 */
.L_x_6905:
        /* <DEDUP_REMOVED lines=13> */
.L_x_6906:
[----:B------:R-:W-:Y:S02]  /*13300*/  IMAD.MOV.U32 R13, RZ, RZ, R23 ;  /* 0x000000ffff0d7224 */ /* 0x000fe400078e0017 */
[----:B------:R-:W-:Y:S02]  /*13310*/  IMAD.MOV.U32 R12, RZ, RZ, 0x5 ;  /* 0x00000005ff0c7424 */ /* 0x000fe400078e00ff */
[----:B------:R-:W-:-:S07]  /*13320*/  IMAD.MOV.U32 R10, RZ, RZ, R14 ;  /* 0x000000ffff0a7224 */ /* 0x000fce00078e000e */
[----:B------:R-:W-:Y:S05]  /*13330*/  WARPSYNC.COLLECTIVE R15, `(.L_x_6907) ;  /* 0x000000000f087348 */ /* 0x000fea0003c00000 */
[----:B------:R0:W1:Y:S02]  /*13340*/  SHFL.IDX P6, R14, R13, R12, R11 ;  /* 0x0000000c0d0e7389 */ /* 0x00006400000c000b */
[----:B01----:R-:W-:Y:S01]  /*13350*/  ENDCOLLECTIVE ;  /* 0x000000000000791b */ /* 0x003fe20003800000 */
.L_x_6907:
[----:B------:R-:W-:-:S05]  /*13360*/  IADD3 R2, P2, R10, R5, RZ ;  /* 0x000000050a027210 */ /* 0x000fca0007f5e0ff */
[----:B------:R-:W-:-:S05]  /*13370*/  IMAD.X R3, RZ, RZ, R8, P2 ;  /* 0x000000ffff037224 */ /* 0x000fca00010e0608 */
[----:B------:R-:W-:Y:S01]  /*13380*/  @!PT LDS RZ, [RZ] ;  /* 0x00000000fffff984 */ /* 0x000fe20000000800 */
[----:B------:R-:W-:Y:S01]  /*13390*/  @!PT LDS RZ, [RZ] ;  /* 0x00000000fffff984 */ /* 0x000fe20000000800 */
[----:B------:R-:W-:Y:S01]  /*133a0*/  @!PT LDS RZ, [RZ] ;  /* 0x00000000fffff984 */ /* 0x000fe20000000800 */
[----:B------:R0:W-:Y:S01]  /*133b0*/  LDGSTS.E.BYPASS.LTC128B.128 [R4+0x2400], desc[UR36][R2.64], !P3 ;  /* 0x0240000002047fae */ /* 0x0001e2000d901d64 */
[----:B------:R-:W-:Y:S02]  /*133c0*/  MOV R13, R18 ;  /* 0x00000012000d7202 */ /* 0x000fe40000000f00 */
[C---:B------:R-:W-:Y:S01]  /*133d0*/  ISETP.LT.OR P3, PT, R6.reuse, 0x51, P1 ;  /* 0x000000510600780c */ /* 0x040fe20000f61670 */
[----:B------:R0:W-:Y:S01]  /*133e0*/  LDGSTS.E.BYPASS.LTC128B.128 [R4+0x6400], desc[UR36][R2.64+0x80], !P4 ;  /* 0x0640008002047fae */ /* 0x0001e2000e101d64 */
[----:B------:R-:W-:Y:S01]  /*133f0*/  ISETP.LT.OR P4, PT, R6, 0x51, P0 ;  /* 0x000000510600780c */ /* 0x000fe20000781670 */
[----:B------:R-:W-:-:S12]  /*13400*/  IMAD.MOV.U32 R7, RZ, RZ, R14 ;  /* 0x000000ffff077224 */ /* 0x000fd800078e000e */
[----:B0-----:R-:W-:Y:S05]  /*13410*/  WARPSYNC.COLLECTIVE R15, `(.L_x_6908) ;  /* 0x000000000f087348 */ /* 0x001fea0003c00000 */
[----:B------:R1:W2:Y:S02]  /*13420*/  SHFL.IDX P6, R14, R13, R12, R11 ;  /* 0x0000000c0d0e7389 */ /* 0x0002a400000c000b */
[----:B012---:R-:W-:Y:S01]  /*13430*/  ENDCOLLECTIVE ;  /* 0x000000000000791b */ /* 0x007fe20003800000 */
.L_x_6908:
[----:B------:R-:W-:Y:S02]  /*13440*/  IMAD.MOV.U32 R13, RZ, RZ, R23 ;  /* 0x000000ffff0d7224 */ /* 0x000fe400078e0017 */
[----:B------:R-:W-:Y:S01]  /*13450*/  IMAD.MOV.U32 R12, RZ, RZ, 0x6 ;  /* 0x00000006ff0c7424 */ /* 0x000fe200078e00ff */
[----:B------:R-:W-:-:S13]  /*13460*/  IADD3 R2, P2, R14, R5, RZ ;  /* 0x000000050e027210 */ /* 0x000fda0007f5e0ff */
[----:B------:R-:W-:Y:S05]  /*13470*/  WARPSYNC.COLLECTIVE R15, `(.L_x_6909) ;  /* 0x000000000f087348 */ /* 0x000fea0003c00000 */
[----:B------:R0:W1:Y:S02]  /*13480*/  SHFL.IDX P6, R14, R13, R12, R11 ;  /* 0x0000000c0d0e7389 */ /* 0x00006400000c000b */
[----:B01----:R-:W-:Y:S01]  /*13490*/  ENDCOLLECTIVE ;  /* 0x000000000000791b */ /* 0x003fe20003800000 */
.L_x_6909:
        /* <DEDUP_REMOVED lines=13> */
.L_x_6910:
[----:B------:R-:W-:Y:S02]  /*13570*/  IMAD.MOV.U32 R13, RZ, RZ, R23 ;  /* 0x000000ffff0d7224 */ /* 0x000fe400078e0017 */
[----:B------:R-:W-:Y:S02]  /*13580*/  IMAD.MOV.U32 R12, RZ, RZ, 0x7 ;  /* 0x00000007ff0c7424 */ /* 0x000fe400078e00ff */
[----:B------:R-:W-:-:S07]  /*13590*/  IMAD.MOV.U32 R10, RZ, RZ, R14 ;  /* 0x000000ffff0a7224 */ /* 0x000fce00078e000e */
[----:B------:R-:W-:Y:S05]  /*135a0*/  WARPSYNC.COLLECTIVE R15, `(.L_x_6911) ;  /* 0x000000000f087348 */ /* 0x000fea0003c00000 */
[----:B------:R0:W1:Y:S02]  /*135b0*/  SHFL.IDX P6, R14, R13, R12, R11 ;  /* 0x0000000c0d0e7389 */ /* 0x00006400000c000b */
[----:B01----:R-:W-:Y:S01]  /*135c0*/  ENDCOLLECTIVE ;  /* 0x000000000000791b */ /* 0x003fe20003800000 */
.L_x_6911:
[----:B------:R-:W-:-:S04]  /*135d0*/  IADD3 R2, P2, R10, R5, RZ ;  /* 0x000000050a027210 */ /* 0x000fc80007f5e0ff */
[----:B------:R-:W-:-:S05]  /*135e0*/  IADD3.X R3, RZ, R8, RZ, P2, !PT ;  /* 0x00000008ff037210 */ /* 0x000fca00017fe4ff */
[----:B------:R-:W-:Y:S01]  /*135f0*/  @!PT LDS RZ, [RZ] ;  /* 0x00000000fffff984 */ /* 0x000fe20000000800 */
[----:B------:R-:W-:Y:S01]  /*13600*/  @!PT LDS RZ, [RZ] ;  /* 0x00000000fffff984 */ /* 0x000fe20000000800 */
[----:B------:R-:W-:Y:S01]  /*13610*/  @!PT LDS RZ, [RZ] ;  /* 0x00000000fffff984 */ /* 0x000fe20000000800 */
[----:B------:R0:W-:Y:S01]  /*13620*/  LDGSTS.E.BYPASS.LTC128B.128 [R4+0x3400], desc[UR36][R2.64], !P3 ;  /* 0x0340000002047fae */ /* 0x0001e2000d901d64 */
[----:B------:R-:W-:-:S03]  /*13630*/  IMAD.MOV.U32 R13, RZ, RZ, R18 ;  /* 0x000000ffff0d7224 */ /* 0x000fc600078e0012 */
[----:B------:R0:W-:Y:S01]  /*13640*/  LDGSTS.E.BYPASS.LTC128B.128 [R4+0x7400], desc[UR36][R2.64+0x80], !P4 ;  /* 0x0740008002047fae */ /* 0x0001e2000e101d64 */
[----:B------:R-:W-:-:S07]  /*13650*/  IMAD.MOV.U32 R23, RZ, RZ, R14 ;  /* 0x000000ffff177224 */ /* 0x000fce00078e000e */
[----:B0-----:R-:W-:Y:S05]  /*13660*/  WARPSYNC.COLLECTIVE R15, `(.L_x_6912) ;  /* 0x000000000f087348 */ /* 0x001fea0003c00000 */
[----:B------:R1:W2:Y:S02]  /*13670*/  SHFL.IDX P6, R14, R13, R12, R11 ;  /* 0x0000000c0d0e7389 */ /* 0x0002a400000c000b */
[----:B012---:R-:W-:Y:S01]  /*13680*/  ENDCOLLECTIVE ;  /* 0x000000000000791b */ /* 0x007fe20003800000 */
.L_x_6912:
[----:B------:R-:W-:Y:S05]  /*13690*/  BRA `(.L_x_6913) ;  /* 0xffffffb400f07947 */ /* 0x000fea000383ffff */
.L_x_6793:
        /* <DEDUP_REMOVED lines=8> */
.L_x_6915:
[----:B------:R-:W-:Y:S05]  /*13720*/  BSYNC B0 ;  /* 0x0000000000007941 */ /* 0x000fea0003800000 */
.L_x_6914:
        /* <DEDUP_REMOVED lines=9> */
.L_x_6916:
[----:B------:R-:W-:Y:S02]  /*137c0*/  ULDC UR4, c[0x0][0xc3c] ;  /* 0x00030f0000047ab9 */ /* 0x000fe40000000800 */
[----:B------:R-:W-:-:S13]  /*137d0*/  ISETP.GE.OR P1, PT, R7, UR4, !P0 ;  /* 0x0000000407007c0c */ /* 0x000fda000c726670 */
[----:B------:R-:W0:Y:S08]  /*137e0*/  @!P1 LDC.64 R2, c[0x0][0xc80] ;  /* 0x00032000ff029b82 */ /* 0x000e300000000a00 */
[----:B------:R-:W1:Y:S01]  /*137f0*/  @!P1 LDC.64 R4, c[0x0][0xc78] ;  /* 0x00031e00ff049b82 */ /* 0x000e620000000a00 */
[----:B------:R-:W-:Y:S01]  /*13800*/  IMAD.MOV.U32 R11, RZ, RZ, RZ ;  /* 0x000000ffff0b7224 */ /* 0x000fe200078e00ff */
        /* <DEDUP_REMOVED lines=19> */
.L_x_6917:
[----:B------:R-:W-:Y:S01]  /*13940*/  IMAD.MOV.U32 R12, RZ, RZ, 0x2 ;  /* 0x00000002ff0c7424 */ /* 0x000fe200078e00ff */
[----:B------:R-:W-:-:S04]  /*13950*/  SEL R14, R14, RZ, P1 ;  /* 0x000000ff0e0e7207 */ /* 0x000fc80000800000 */
[----:B------:R-:W-:-:S05]  /*13960*/  IADD3 R5, R13, R14, RZ ;  /* 0x0000000e0d057210 */ /* 0x000fca0007ffe0ff */
[----:B------:R-:W-:-:S07]  /*13970*/  IMAD.MOV.U32 R13, RZ, RZ, R5 ;  /* 0x000000ffff0d7224 */ /* 0x000fce00078e0005 */
[----:B------:R-:W-:Y:S05]  /*13980*/  WARPSYNC.COLLECTIVE R15, `(.L_x_6918) ;  /* 0x000000000f087348 */ /* 0x000fea0003c00000 */
[----:B------:R0:W1:Y:S02]  /*13990*/  SHFL.UP P6, R14, R13, R12, R11 ;  /* 0x0400000c0d0e7389 */ /* 0x00006400000c000b */
[----:B01----:R-:W-:Y:S01]  /*139a0*/  ENDCOLLECTIVE ;  /* 0x000000000000791b */ /* 0x003fe20003800000 */
.L_x_6918:
[----:B------:R-:W-:Y:S01]  /*139b0*/  IMAD.MOV.U32 R12, RZ, RZ, 0x4 ;  /* 0x00000004ff0c7424 */ /* 0x000fe200078e00ff */
[----:B------:R-:W-:-:S05]  /*139c0*/  SEL R2, R14, RZ, P2 ;  /* 0x000000ff0e027207 */ /* 0x000fca0001000000 */
[----:B------:R-:W-:-:S04]  /*139d0*/  IMAD.IADD R2, R5, 0x1, R2 ;  /* 0x0000000105027824 */ /* 0x000fc800078e0202 */
[----:B------:R-:W-:-:S07]  /*139e0*/  IMAD.MOV.U32 R13, RZ, RZ, R2 ;  /* 0x000000ffff0d7224 */ /* 0x000fce00078e0002 */
[----:B------:R-:W-:Y:S05]  /*139f0*/  WARPSYNC.COLLECTIVE R15, `(.L_x_6919) ;  /* 0x000000000f087348 */ /* 0x000fea0003c00000 */
[----:B------:R0:W1:Y:S02]  /*13a00*/  SHFL.UP P6, R14, R13, R12, R11 ;  /* 0x0400000c0d0e7389 */ /* 0x00006400000c000b */
[----:B01----:R-:W-:Y:S01]  /*13a10*/  ENDCOLLECTIVE ;  /* 0x000000000000791b */ /* 0x003fe20003800000 */
.L_x_6919:
[----:B------:R-:W-:Y:S01]  /*13a20*/  IMAD.MOV.U32 R12, RZ, RZ, 0x8 ;  /* 0x00000008ff0c7424 */ /* 0x000fe200078e00ff */
[----:B------:R-:W-:-:S05]  /*13a30*/  SEL R3, R14, RZ, P3 ;  /* 0x000000ff0e037207 */ /* 0x000fca0001800000 */
[----:B------:R-:W-:-:S05]  /*13a40*/  IMAD.IADD R3, R2, 0x1, R3 ;  /* 0x0000000102037824 */ /* 0x000fca00078e0203 */
[----:B------:R-:W-:-:S07]  /*13a50*/  MOV R13, R3 ;  /* 0x00000003000d7202 */ /* 0x000fce0000000f00 */
[----:B------:R-:W-:Y:S05]  /*13a60*/  WARPSYNC.COLLECTIVE R15, `(.L_x_6920) ;  /* 0x000000000f087348 */ /* 0x000fea0003c00000 */
[----:B------:R0:W1:Y:S02]  /*13a70*/  SHFL.UP P6, R14, R13, R12, R11 ;  /* 0x0400000c0d0e7389 */ /* 0x00006400000c000b */
[----:B01----:R-:W-:Y:S01]  /*13a80*/  ENDCOLLECTIVE ;  /* 0x000000000000791b */ /* 0x003fe20003800000 */
.L_x_6920:
[----:B------:R-:W-:Y:S01]  /*13a90*/  IMAD.MOV.U32 R12, RZ, RZ, 0x10 ;  /* 0x00000010ff0c7424 */ /* 0x000fe200078e00ff */
[----:B------:R-:W-:-:S05]  /*13aa0*/  SEL R14, R14, RZ, P4 ;  /* 0x000000ff0e0e7207 */ /* 0x000fca0002000000 */
[----:B------:R-:W-:-:S04]  /*13ab0*/  IMAD.IADD R5, R3, 0x1, R14 ;  /* 0x0000000103057824 */ /* 0x000fc800078e020e */
[----:B------:R-:W-:-:S07]  /*13ac0*/  IMAD.MOV.U32 R13, RZ, RZ, R5 ;  /* 0x000000ffff0d7224 */ /* 0x000fce00078e0005 */
[----:B------:R-:W-:Y:S05]  /*13ad0*/  WARPSYNC.COLLECTIVE R15, `(.L_x_6921) ;  /* 0x000000000f087348 */ /* 0x000fea0003c00000 */
[----:B------:R0:W1:Y:S02]  /*13ae0*/  SHFL.UP P6, R14, R13, R12, R11 ;  /* 0x0400000c0d0e7389 */ /* 0x00006400000c000b */
[----:B01----:R-:W-:Y:S01]  /*13af0*/  ENDCOLLECTIVE ;  /* 0x000000000000791b */ /* 0x003fe20003800000 */
.L_x_6921:
        /* <DEDUP_REMOVED lines=8> */
.L_x_6922:
[----:B------:R-:W-:Y:S05]  /*13b80*/  BRA `(.L_x_6923) ;  /* 0xffffffb800007947 */ /* 0x000fea000383ffff */
.L_x_6796:
[----:B------:R-:W-:Y:S01]  /*13b90*/  BSSY B0, `(.L_x_6924) ;  /* 0x0000007000007945 */ /* 0x000fe20003800000 */
[----:B------:R-:W-:Y:S02]  /*13ba0*/  IMAD.MOV.U32 R12, RZ, RZ, 0x1 ;  /* 0x00000001ff0c7424 */ /* 0x000fe400078e00ff */
[----:B------:R-:W-:Y:S02]  /*13bb0*/  IMAD.MOV.U32 R11, RZ, RZ, RZ ;  /* 0x000000ffff0b7224 */ /* 0x000fe400078e00ff */
[----:B------:R-:W-:-:S07]  /*13bc0*/  IMAD.MOV.U32 R15, RZ, RZ, -0x1 ;  /* 0xffffffffff0f7424 */ /* 0x000fce00078e00ff */
[----:B------:R-:W-:Y:S05]  /*13bd0*/  WARPSYNC.COLLECTIVE R15, `(.L_x_6925) ;  /* 0x000000000f087348 */ /* 0x000fea0003c00000 */
[----:B------:R0:W1:Y:S02]  /*13be0*/  SHFL.UP P6, R14, R13, R12, R11 ;  /* 0x0400000c0d0e7389 */ /* 0x00006400000c000b */
[----:B01----:R-:W-:Y:S01]  /*13bf0*/  ENDCOLLECTIVE ;  /* 0x000000000000791b */ /* 0x003fe20003800000 */
.L_x_6925:
[----:B------:R-:W-:Y:S05]  /*13c00*/  BSYNC B0 ;  /* 0x0000000000007941 */ /* 0x000fea0003800000 */
.L_x_6924:
        /* <DEDUP_REMOVED lines=8> */
.L_x_6926:
[----:B------:R-:W-:Y:S01]  /*13c90*/  IMAD.MOV.U32 R12, RZ, RZ, 0x4 ;  /* 0x00000004ff0c7424 */ /* 0x000fe200078e00ff */
[----:B------:R-:W-:-:S05]  /*13ca0*/  SEL R2, R14, RZ, P2 ;  /* 0x000000ff0e027207 */ /* 0x000fca0001000000 */
[----:B------:R-:W-:-:S04]  /*13cb0*/  IMAD.IADD R2, R13, 0x1, R2 ;  /* 0x000000010d027824 */ /* 0x000fc800078e0202 */
[----:B------:R-:W-:-:S07]  /*13cc0*/  IMAD.MOV.U32 R13, RZ, RZ, R2 ;  /* 0x000000ffff0d7224 */ /* 0x000fce00078e0002 */
[----:B------:R-:W-:Y:S05]  /*13cd0*/  WARPSYNC.COLLECTIVE R15, `(.L_x_6927) ;  /* 0x000000000f087348 */ /* 0x000fea0003c00000 */
[----:B------:R0:W1:Y:S02]  /*13ce0*/  SHFL.UP P6, R14, R13, R12, R11 ;  /* 0x0400000c0d0e7389 */ /* 0x00006400000c000b */
[----:B01----:R-:W-:Y:S01]  /*13cf0*/  ENDCOLLECTIVE ;  /* 0x000000000000791b */ /* 0x003fe20003800000 */
.L_x_6927:
[----:B------:R-:W-:Y:S01]  /*13d00*/  IMAD.MOV.U32 R12, RZ, RZ, 0x8 ;  /* 0x00000008ff0c7424 */ /* 0x000fe200078e00ff */
[----:B------:R-:W-:-:S05]  /*13d10*/  SEL R3, R14, RZ, P3 ;  /* 0x000000ff0e037207 */ /* 0x000fca0001800000 */
[----:B------:R-:W-:-:S05]  /*13d20*/  IMAD.IADD R3, R2, 0x1, R3 ;  /* 0x0000000102037824 */ /* 0x000fca00078e0203 */
[----:B------:R-:W-:-:S07]  /*13d30*/  MOV R13, R3 ;  /* 0x00000003000d7202 */ /* 0x000fce0000000f00 */
[----:B------:R-:W-:Y:S05]  /*13d40*/  WARPSYNC.COLLECTIVE R15, `(.L_x_6928) ;  /* 0x000000000f087348 */ /* 0x000fea0003c00000 */
[----:B------:R0:W1:Y:S02]  /*13d50*/  SHFL.UP P6, R14, R13, R12, R11 ;  /* 0x0400000c0d0e7389 */ /* 0x00006400000c000b */
[----:B01----:R-:W-:Y:S01]  /*13d60*/  ENDCOLLECTIVE ;  /* 0x000000000000791b */ /* 0x003fe20003800000 */
.L_x_6928:
[----:B------:R-:W-:Y:S01]  /*13d70*/  IMAD.MOV.U32 R12, RZ, RZ, 0x10 ;  /* 0x00000010ff0c7424 */ /* 0x000fe200078e00ff */
[----:B------:R-:W-:-:S05]  /*13d80*/  SEL R14, R14, RZ, P4 ;  /* 0x000000ff0e0e7207 */ /* 0x000fca0002000000 */
[----:B------:R-:W-:-:S04]  /*13d90*/  IMAD.IADD R5, R3, 0x1, R14 ;  /* 0x0000000103057824 */ /* 0x000fc800078e020e */
[----:B------:R-:W-:-:S07]  /*13da0*/  IMAD.MOV.U32 R13, RZ, RZ, R5 ;  /* 0x000000ffff0d7224 */ /* 0x000fce00078e0005 */
[----:B------:R-:W-:Y:S05]  /*13db0*/  WARPSYNC.COLLECTIVE R15, `(.L_x_6929) ;  /* 0x000000000f087348 */ /* 0x000fea0003c00000 */
[----:B------:R0:W1:Y:S02]  /*13dc0*/  SHFL.UP P6, R14, R13, R12, R11 ;  /* 0x0400000c0d0e7389 */ /* 0x00006400000c000b */
[----:B01----:R-:W-:Y:S01]  /*13dd0*/  ENDCOLLECTIVE ;  /* 0x000000000000791b */ /* 0x003fe20003800000 */
.L_x_6929:
        /* <DEDUP_REMOVED lines=8> */
.L_x_6930:
[----:B------:R-:W-:Y:S05]  /*13e60*/  BRA `(.L_x_6931) ;  /* 0xffffffb400ec7947 */ /* 0x000fea000383ffff */
.L_x_6798:
[----:B------:R-:W-:Y:S01]  /*13e70*/  BSSY B0, `(.L_x_6932) ;  /* 0x0000006000007945 */ /* 0x000fe20003800000 */
[----:B------:R-:W-:Y:S01]  /*13e80*/  PLOP3.LUT P6, PT, P6, PT, PT, 0x8, 0x0 ;  /* 0x000000000000781c */ /* 0x000fe200037ce170 */
[----:B------:R-:W-:-:S12]  /*13e90*/  IMAD.MOV.U32 R15, RZ, RZ, -0x1 ;  /* 0xffffffffff0f7424 */ /* 0x000fd800078e00ff */
[----:B0-----:R-:W-:Y:S05]  /*13ea0*/  WARPSYNC.COLLECTIVE R15, `(.L_x_6933) ;  /* 0x000000000f087348 */ /* 0x001fea0003c00000 */
[----:B------:R-:W-:Y:S01]  /*13eb0*/  VOTE.ANY R14, PT, P6 ;  /* 0x00000000000e7806 */ /* 0x000fe200030e0100 */
[----:B0-----:R-:W-:Y:S06]  /*13ec0*/  ENDCOLLECTIVE ;  /* 0x000000000000791b */ /* 0x001fec0003800000 */
.L_x_6933:
[----:B------:R-:W-:Y:S05]  /*13ed0*/  BSYNC B0 ;  /* 0x0000000000007941 */ /* 0x000fea0003800000 */
.L_x_6932:
[----:B------:R-:W-:Y:S01]  /*13ee0*/  IMAD.MOV.U32 R3, RZ, RZ, R14 ;  /* 0x000000ffff037224 */ /* 0x000fe200078e000e */
[----:B------:R-:W-:Y:S01]  /*13ef0*/  MOV R15, 0xffffffff ;  /* 0xffffffff000f7802 */ /* 0x000fe20000000f00 */
[----:B------:R-:W-:Y:S02]  /*13f00*/  IMAD.MOV.U32 R13, RZ, RZ, R7 ;  /* 0x000000ffff0d7224 */ /* 0x000fe400078e0007 */
[----:B------:R-:W0:Y:S01]  /*13f10*/  POPC R8, R3 ;  /* 0x0000000300087309 */ /* 0x000e220000000000 */
[----:B------:R-:W-:Y:S02]  /*13f20*/  IMAD.MOV.U32 R11, RZ, RZ, 0x1f ;  /* 0x0000001fff0b7424 */ /* 0x000fe400078e00ff */
[----:B0-----:R-:W-:-:S07]  /*13f30*/  IMAD.MOV.U32 R12, RZ, RZ, R8 ;  /* 0x000000ffff0c7224 */ /* 0x001fce00078e0008 */
[----:B------:R-:W-:Y:S05]  /*13f40*/  WARPSYNC.COLLECTIVE R15, `(.L_x_6934) ;  /* 0x000000000f087348 */ /* 0x000fea0003c00000 */
[----:B------:R0:W1:Y:S02]  /*13f50*/  SHFL.IDX P6, R14, R13, R12, R11 ;  /* 0x0000000c0d0e7389 */ /* 0x00006400000c000b */
[----:B01----:R-:W-:Y:S01]  /*13f60*/  ENDCOLLECTIVE ;  /* 0x000000000000791b */ /* 0x003fe20003800000 */
.L_x_6934:
[----:B------:R-:W-:Y:S02]  /*13f70*/  IMAD.MOV.U32 R13, RZ, RZ, R4 ;  /* 0x000000ffff0d7224 */ /* 0x000fe400078e0004 */
[----:B------:R-:W-:-:S07]  /*13f80*/  IMAD.MOV.U32 R7, RZ, RZ, R14 ;  /* 0x000000ffff077224 */ /* 0x000fce00078e000e */
[----:B------:R-:W-:Y:S05]  /*13f90*/  WARPSYNC.COLLECTIVE R15, `(.L_x_6935) ;  /* 0x000000000f087348 */ /* 0x000fea0003c00000 */
[----:B------:R0:W1:Y:S02]  /*13fa0*/  SHFL.IDX P6, R14, R13, R12, R11 ;  /* 0x0000000c0d0e7389 */ /* 0x00006400000c000b */
[----:B01----:R-:W-:Y:S01]  /*13fb0*/  ENDCOLLECTIVE ;  /* 0x000000000000791b */ /* 0x003fe20003800000 */
.L_x_6935:
[----:B------:R-:W-:Y:S01]  /*13fc0*/  IMAD.MOV.U32 R4, RZ, RZ, R14 ;  /* 0x000000ffff047224 */ /* 0x000fe200078e000e */
[----:B------:R-:W-:Y:S06]  /*13fd0*/  BRA `(.L_x_6936) ;  /* 0xffffffb400cc7947 */ /* 0x000fec000383ffff */
.L_x_6800:
[----:B------:R-:W-:Y:S01]  /*13fe0*/  BSSY B0, `(.L_x_6937) ;  /* 0x0000007000007945 */ /* 0x000fe20003800000 */
[----:B------:R-:W-:Y:S02]  /*13ff0*/  IMAD.MOV.U32 R13, RZ, RZ, R2 ;  /* 0x000000ffff0d7224 */ /* 0x000fe400078e0002 */
[----:B------:R-:W-:Y:S02]  /*14000*/  IMAD.MOV.U32 R11, RZ, RZ, 0x1f ;  /* 0x0000001fff0b7424 */ /* 0x000fe400078e00ff */
[----:B------:R-:W-:-:S07]  /*14010*/  IMAD.MOV.U32 R15, RZ, RZ, -0x1 ;  /* 0xffffffffff0f7424 */ /* 0x000fce00078e00ff */
[----:B0123--:R-:W-:Y:S05]  /*14020*/  WARPSYNC.COLLECTIVE R15, `(.L_x_6938) ;  /* 0x000000000f087348 */ /* 0x00ffea0003c00000 */
[----:B------:R4:W0:Y:S02]  /*14030*/  SHFL.IDX P6, R14, R13, R12, R11 ;  /* 0x0000000c0d0e7389 */ /* 0x00082400000c000b */
[----:B01234-:R-:W-:Y:S01]  /*14040*/  ENDCOLLECTIVE ;  /* 0x000000000000791b */ /* 0x01ffe20003800000 */
.L_x_6938:
[----:B------:R-:W-:Y:S05]  /*14050*/  BSYNC B0 ;  /* 0x0000000000007941 */ /* 0x000fea0003800000 */
.L_x_6937:
[----:B------:R-:W-:Y:S01]  /*14060*/  MOV R6, R14 ;  /* 0x0000000e00067202 */ /* 0x000fe20000000f00 */
[----:B------:R-:W-:Y:S06]  /*14070*/  BRA `(.L_x_6799) ;  /* 0xffffffb400bc7947 */ /* 0x000fec000383ffff */
.L_x_6804:
[----:B0-----:R0:W3:Y:S02]  /*14080*/  SYNCS.PHASECHK.TRANS64.TRYWAIT P0, [R4+URZ+0x28820], R0 ;  /* 0x02882000040075a7 */ /* 0x0010e4000800017f */
[----:B---3--:R-:W-:Y:S05]  /*14090*/  @!P0 NANOSLEEP.SYNCS 0x989680 ;  /* 0x009896800000895d */ /* 0x008fea0003900000 */
[----:B------:R-:W3:Y:S02]  /*140a0*/  @!P0 SYNCS.PHASECHK.TRANS64 P0, [R4+URZ+0x28820], R0 ;  /* 0x02882000040085a7 */ /* 0x000ee4000800007f */
[----:B---3--:R-:W-:Y:S05]  /*140b0*/  @!P0 BRA `(.L_x_6804) ;  /* 0xfffffffc00f08947 */ /* 0x008fea000383ffff */
[----:B------:R-:W-:Y:S05]  /*140c0*/  BRA `(.L_x_6939) ;  /* 0xffffffbc00147947 */ /* 0x000fea000383ffff */
.L_x_6805:
        /* <DEDUP_REMOVED lines=11> */
.L_x_6941:
[----:B------:R-:W-:Y:S05]  /*14180*/  BSYNC B0 ;  /* 0x0000000000007941 */ /* 0x000fea0003800000 */
.L_x_6940:
[----:B------:R-:W-:Y:S05]  /*14190*/  BRA `(.L_x_6942) ;  /* 0xffffffb800fc7947 */ /* 0x000fea000383ffff */
.L_x_6808:
[----:B------:R-:W-:Y:S01]  /*141a0*/  BSSY B1, `(.L_x_6943) ;  /* 0x0000006000017945 */ /* 0x000fe20003800000 */
[----:B------:R-:W-:-:S07]  /*141b0*/  IMAD.MOV.U32 R15, RZ, RZ, -0x1 ;  /* 0xffffffffff0f7424 */ /* 0x000fce00078e00ff */
[----:B012---:R-:W-:Y:S05]  /*141c0*/  WARPSYNC.COLLECTIVE R15, `(.L_x_6944) ;  /* 0x000000000f0c7348 */ /* 0x007fea0003c00000 */
[----:B------:R-:W-:Y:S02]  /*141d0*/  ELECT P6, UR62, PT ;  /* 0x00000000003e782f */ /* 0x000fe400038c0000 */
[----:B------:R-:W-:Y:S01]  /*141e0*/  MOV R14, UR62 ;  /* 0x0000003e000e7c02 */ /* 0x000fe20008000f00 */
[----:B012---:R-:W-:Y:S10]  /*141f0*/  ENDCOLLECTIVE ;  /* 0x000000000000791b */ /* 0x007ff40003800000 */
.L_x_6944:
[----:B------:R-:W-:Y:S05]  /*14200*/  BSYNC B1 ;  /* 0x0000000000017941 */ /* 0x000fea0003800000 */
.L_x_6943:
[----:B------:R-:W-:Y:S05]  /*14210*/  BRA `(.L_x_6945) ;  /* 0xffffffb800f47947 */ /* 0x000fea000383ffff */
.L_x_6810:
[----:B0-----:R0:W3:Y:S02]  /*14220*/  SYNCS.PHASECHK.TRANS64.TRYWAIT P1, [R5+URZ+0x28840], R0 ;  /* 0x02884000050075a7 */ /* 0x0010e4000802017f */
[----:B---3--:R-:W-:Y:S05]  /*14230*/  @!P1 NANOSLEEP.SYNCS 0x989680 ;  /* 0x009896800000995d */ /* 0x008fea0003900000 */
[----:B------:R-:W3:Y:S02]  /*14240*/  @!P1 SYNCS.PHASECHK.TRANS64 P1, [R5+URZ+0x28840], R0 ;  /* 0x02884000050095a7 */ /* 0x000ee4000802007f */
[----:B---3--:R-:W-:Y:S05]  /*14250*/  @!P1 BRA `(.L_x_6810) ;  /* 0xfffffffc00f09947 */ /* 0x008fea000383ffff */
[----:B------:R-:W-:Y:S05]  /*14260*/  BRA `(.L_x_6946) ;  /* 0xffffffbc00147947 */ /* 0x000fea000383ffff */
.L_x_6812:
[----:B---3--:R3:W4:Y:S02]  /*14270*/  SYNCS.PHASECHK.TRANS64.TRYWAIT P1, [R25+URZ+0x28840], R2 ;  /* 0x02884002190075a7 */ /* 0x008724000802017f */
[----:B----4-:R-:W-:Y:S05]  /*14280*/  @!P1 NANOSLEEP.SYNCS 0x989680 ;  /* 0x009896800000995d */ /* 0x010fea0003900000 */
[----:B------:R-:W4:Y:S02]  /*14290*/  @!P1 SYNCS.PHASECHK.TRANS64 P1, [R25+URZ+0x28840], R2 ;  /* 0x02884002190095a7 */ /* 0x000f24000802007f */
[----:B----4-:R-:W-:Y:S05]  /*142a0*/  @!P1 BRA `(.L_x_6812) ;  /* 0xfffffffc00f09947 */ /* 0x010fea000383ffff */
[----:B------:R-:W-:Y:S05]  /*142b0*/  BRA `(.L_x_6947) ;  /* 0xffffffbc00207947 */ /* 0x000fea000383ffff */
.L_x_6814:
[----:B----4-:R4:W0:Y:S02]  /*142c0*/  SYNCS.PHASECHK.TRANS64.TRYWAIT P1, [R5+URZ+0x28860], R0 ;  /* 0x02886000050075a7 */ /* 0x010824000802017f */
[----:B0-----:R-:W-:Y:S05]  /*142d0*/  @!P1 NANOSLEEP.SYNCS 0x989680 ;  /* 0x009896800000995d */ /* 0x001fea0003900000 */
[----:B------:R-:W0:Y:S02]  /*142e0*/  @!P1 SYNCS.PHASECHK.TRANS64 P1, [R5+URZ+0x28860], R0 ;  /* 0x02886000050095a7 */ /* 0x000e24000802007f */
[----:B0-----:R-:W-:Y:S05]  /*142f0*/  @!P1 BRA `(.L_x_6814) ;  /* 0xfffffffc00f09947 */ /* 0x001fea000383ffff */
[----:B------:R-:W-:Y:S05]  /*14300*/  BRA `(.L_x_6948) ;  /* 0xffffffbc001c7947 */ /* 0x000fea000383ffff */
.L_x_6949:
        /* <DEDUP_REMOVED lines=15> */
.L_x_15989:


//--------------------- .text._ZN7cutlass13device_kernelIN5flash11enable_sm90INS1_16FlashAttnFwdSm90INS1_25CollectiveMainloopFwdSm90ILi2EN4cute5tupleIJNS5_1CILi1EEES8_S8_EEENS6_IJNS7_ILi128EEESA_SA_EEELi128ENS_6half_tEfNS_4arch4Sm90ELb0ELb0ELb1ELb1ELb1ELb1ELb0ELb1ELb1ELb1ELb1ELb0EEENS1_21CollectiveEpilogueFwdISB_S9_SC_SE_Li256ELb1ELb1ELb1ELb0EEENS1_36VarlenDynamicPersistentTileSchedulerILi128ELi128ELi256ELi128ELb1ELb1ELb1ELb0ELb1ELb1EEEEEEEEEvNT_6ParamsE --------------------------
	.section	.text._ZN7cutlass13device_kernelIN5flash11enable_sm90INS1_16FlashAttnFwdSm90INS1_25CollectiveMainloopFwdSm90ILi2EN4cute5tupleIJNS5_1CILi1EEES8_S8_EEENS6_IJNS7_ILi128EEESA_SA_EEELi128ENS_6half_tEfNS_4arch4Sm90ELb0ELb0ELb1ELb1ELb1ELb1ELb0ELb1ELb1ELb1ELb1ELb0EEENS1_21CollectiveEpilogueFwdISB_S9_SC_SE_Li256ELb1ELb1ELb1ELb0EEENS1_36VarlenDynamicPersistentTileSchedulerILi128ELi128ELi256ELi128ELb1ELb1ELb1ELb0ELb1ELb1EEEEEEEEEvNT_6ParamsE,"ax",@progbits
	.align	128
.text._ZN7cutlass13device_kernelIN5flash11enable_sm90INS1_16FlashAttnFwdSm90INS1_25CollectiveMainloopFwdSm90ILi2EN4cute5tupleIJNS5_1CILi1EEES8_S8_EEENS6_IJNS7_ILi128EEESA_SA_EEELi128ENS_6half_tEfNS_4arch4Sm90ELb0ELb0ELb1ELb1ELb1ELb1ELb0ELb1ELb1ELb1ELb1ELb0EEENS1_21CollectiveEpilogueFwdISB_S9_SC_SE_Li256ELb1ELb1ELb1ELb0EEENS1_36VarlenDynamicPersistentTileSchedulerILi128ELi128ELi256ELi128ELb1ELb1ELb1ELb0ELb1ELb1EEEEEEEEEvNT_6ParamsE:
        .type           _ZN7cutlass13device_kernelIN5flash11enable_sm90INS1_16FlashAttnFwdSm90INS1_25CollectiveMainloopFwdSm90ILi2EN4cute5tupleIJNS5_1CILi1EEES8_S8_EEENS6_IJNS7_ILi128EEESA_SA_EEELi128ENS_6half_tEfNS_4arch4Sm90ELb0ELb0ELb1ELb1ELb1ELb1ELb0ELb1ELb1ELb1ELb1ELb0EEENS1_21CollectiveEpilogueFwdISB_S9_SC_SE_Li256ELb1ELb1ELb1ELb0EEENS1_36VarlenDynamicPersistentTileSchedulerILi128ELi128ELi256ELi128ELb1ELb1ELb1ELb0ELb1ELb1EEEEEEEEEvNT_6ParamsE,@function
        .size           _ZN7cutlass13device_kernelIN5flash11enable_sm90INS1_16FlashAttnFwdSm90INS1_25CollectiveMainloopFwdSm90ILi2EN4cute5tupleIJNS5_1CILi1EEES8_S8_EEENS6_IJNS7_ILi128EEESA_SA_EEELi128ENS_6half_tEfNS_4arch4Sm90ELb0ELb0ELb1ELb1ELb1ELb1ELb0ELb1ELb1ELb1ELb1ELb0EEENS1_21CollectiveEpilogueFwdISB_S9_SC_SE_Li256ELb1ELb1ELb1ELb0EEENS1_36VarlenDynamicPersistentTileSchedulerILi128ELi128ELi256ELi128ELb1ELb1ELb1ELb0ELb1ELb1EEEEEEEEEvNT_6ParamsE,(.L_x_15990 - _ZN7cutlass13device_kernelIN5flash11enable_sm90INS1_16FlashAttnFwdSm90INS1_25CollectiveMainloopFwdSm90ILi2EN4cute5tupleIJNS5_1CILi1EEES8_S8_EEENS6_IJNS7_ILi128EEESA_SA_EEELi128ENS_6half_tEfNS_4arch4Sm90ELb0ELb0ELb1ELb1ELb1ELb1ELb0ELb1ELb1ELb1ELb1ELb0EEENS1_21CollectiveEpilogueFwdISB_S9_SC_SE_Li256ELb1ELb1ELb1ELb0EEENS1_36VarlenDynamicPersistentTileSchedulerILi128ELi128ELi256ELi128ELb1ELb1ELb1ELb0ELb1ELb1EEEEEEEEEvNT_6ParamsE)
        .other          _ZN7cutlass13device_kernelIN5flash11enable_sm90INS1_16FlashAttnFwdSm90INS1_25CollectiveMainloopFwdSm90ILi2EN4cute5tupleIJNS5_1CILi1EEES8_S8_EEENS6_IJNS7_ILi128EEESA_SA_EEELi128ENS_6half_tEfNS_4arch4Sm90ELb0ELb0ELb1ELb1ELb1ELb1ELb0ELb1ELb1ELb1ELb1ELb0EEENS1_21CollectiveEpilogueFwdISB_S9_SC_SE_Li256ELb1ELb1ELb1ELb0EEENS1_36VarlenDynamicPersistentTileSchedulerILi128ELi128ELi256ELi128ELb1ELb1ELb1ELb0ELb1ELb1EEEEEEEEEvNT_6ParamsE,@"STO_CUDA_ENTRY STV_DEFAULT"
_ZN7cutlass13device_kernelIN5flash11enable_sm90INS1_16FlashAttnFwdSm90INS1_25CollectiveMainloopFwdSm90ILi2EN4cute5tupleIJNS5_1CILi1EEES8_S8_EEENS6_IJNS7_ILi128EEESA_SA_EEELi128ENS_6half_tEfNS_4arch4Sm90ELb0ELb0ELb1ELb1ELb1ELb1ELb0ELb1ELb1ELb1ELb1ELb0EEENS1_21CollectiveEpilogueFwdISB_S9_SC_SE_Li256ELb1ELb1ELb1ELb0EEENS1_36VarlenDynamicPersistentTileSchedulerILi128ELi128ELi256ELi128ELb1ELb1ELb1ELb0ELb1ELb1EEEEEEEEEvNT_6ParamsE:
[----:B------:R-:W0:Y:S02]  /*0000*/  LDC R1, c[0x0][0x28] ;  /* 0x00000a00ff017b82 */ /* 0x000e240000000800 */
[----:B0-----:R-:W-:Y:S01]  /*0010*/  VIADD R1, R1, 0xffffffd8 ;  /* 0xffffffd801017836 */ /* 0x001fe20000000000 */
[----:B------:R-:W0:Y:S01]  /*0020*/  S2R R0, SR_TID.X ;  /* 0x0000000000007919 */ /* 0x000e220000002100 */
[----:B------:R-:W-:Y:S01]  /*0030*/  ELECT P0, URZ, PT ;  /* 0x00000000003f782f */ /* 0x000fe20003800000 */
[----:B------:R-:W-:Y:S01]  /*0040*/  BSSY B0, `(.L_x_6950) ;  /* 0x000000e000007945 */ /* 0x000fe20003800000 */
[--C-:B0-----:R-:W-:Y:S02]  /*0050*/  SHF.R.U32.HI R2, RZ, 0x5, R0.reuse ;  /* 0x00000005ff027819 */ /* 0x101fe40000011600 */
[----:B------:R-:W-:-:S03]  /*0060*/  SHF.R.U32.HI R4, RZ, 0x7, R0 ;  /* 0x00000007ff047819 */ /* 0x000fc60000011600 */
[----:B------:R-:W0:Y:S02]  /*0070*/  SHFL.IDX PT, R3, R2, RZ, 0x1f ;  /* 0x00001fff02037589 */ /* 0x000e2400000e0000 */
[----:B0-----:R-:W-:-:S13]  /*0080*/  ISETP.EQ.AND P0, PT, R3, RZ, P0 ;  /* 0x000000ff0300720c */ /* 0x001fda0000702270 */
        /* <DEDUP_REMOVED lines=9> */
.L_x_6951:
[----:B------:R-:W-:Y:S05]  /*0120*/  BSYNC B0 ;  /* 0x0000000000007941 */ /* 0x000fea0003800000 */
.L_x_6950:
        /* <DEDUP_REMOVED lines=41> */
.L_x_6952:
        /* <DEDUP_REMOVED lines=22> */
.L_x_6953:
        /* <DEDUP_REMOVED lines=18> */
.L_x_6954:
        /* <DEDUP_REMOVED lines=22> */
.L_x_6955:
        /* <DEDUP_REMOVED lines=22> */
.L_x_6956:
        /* <DEDUP_REMOVED lines=8> */
.L_x_6959:
[----:B------:R-:W-:-:S08]  /*0980*/  NOP ;  /* 0x0000000000007918 */ /* 0x000fd00000000000 */
[----:B------:R-:W0:Y:S02]  /*0990*/  USETMAXREG.TRY_ALLOC.CTAPOOL UP0, 0xe8 ;  /* 0x000000e8000079c8 */ /* 0x000e240008000600 */
[----:B0-----:R-:W-:-:S13]  /*09a0*/  PLOP3.LUT P0, PT, PT, PT, UP0, 0x80, 0x0 ;  /* 0x000000000000781c */ /* 0x001fda0003f0f008 */
[----:B------:R-:W-:Y:S05]  /*09b0*/  @!P0 BRA `(.L_x_6959) ;  /* 0xfffffffc00f08947 */ /* 0x000fea000383ffff */
[----:B------:R-:W-:Y:S01]  /*09c0*/  SHF.R.U32.HI R2, RZ, 0x7, R0 ;  /* 0x00000007ff027819 */ /* 0x000fe20000011600 */
[----:B------:R-:W0:Y:S08]  /*09d0*/  S2UR UR38, SR_CgaCtaId ;  /* 0x00000000002679c3 */ /* 0x000e300000008800 */
[----:B------:R-:W-:Y:S06]  /*09e0*/  BAR.ARV 0x8, 0x180 ;  /* 0x0206000000007b1d */ /* 0x000fec0000002000 */
[----:B------:R-:W-:Y:S01]  /*09f0*/  ISETP.NE.AND P0, PT, R2, 0x1, PT ;  /* 0x000000010200780c */ /* 0x000fe20003f05270 */
[----:B------:R-:W-:-:S12]  /*0a00*/  UMOV UR4, 0x400 ;  /* 0x0000040000047882 */ /* 0x000fd80000000000 */
[----:B------:R-:W-:Y:S06]  /*0a10*/  @!P0 BAR.ARV 0x9, 0x100 ;  /* 0x0244000000008b1d */ /* 0x000fec0000002000 */
[----:B0-----:R-:W-:Y:S02]  /*0a20*/  ULEA UR4, UR38, UR4, 0x18 ;  /* 0x0000000426047291 */ /* 0x001fe4000f8ec03f */
[----:B------:R-:W-:Y:S04]  /*0a30*/  BAR.SYNC.DEFER_BLOCKING 0x5, 0x180 ;  /* 0x0146000000007b1d */ /* 0x000fe80000010000 */
[----:B------:R-:W-:-:S02]  /*0a40*/  IMAD.U32 R156, RZ, RZ, UR4 ;  /* 0x00000004ff9c7e24 */ /* 0x000fc4000f8e00ff */
[----:B------:R-:W-:-:S03]  /*0a50*/  ULDC UR4, c[0x0][0xc3c] ;  /* 0x00030f0000047ab9 */ /* 0x000fc60000000800 */
[----:B------:R-:W0:Y:S01]  /*0a60*/  LDS.128 R28, [R156+0x288d0] ;  /* 0x0288d0009c1c7984 */ /* 0x000e220000000c00 */
[----:B------:R-:W-:Y:S06]  /*0a70*/  BAR.ARV 0x4, 0x180 ;  /* 0x0106000000007b1d */ /* 0x000fec0000002000 */
[----:B0-----:R-:W-:-:S13]  /*0a80*/  ISETP.GE.AND P0, PT, R31, UR4, PT ;  /* 0x000000041f007c0c */ /* 0x001fda000bf06270 */
[----:B------:R-:W-:Y:S05]  /*0a90*/  @P0 BRA `(.L_x_6960) ;  /* 0x000001b800fc0947 */ /* 0x000fea0003800000 */
[----:B------:R-:W-:Y:S01]  /*0aa0*/  VIADD R12, R0, 0xffffff80 ;  /* 0xffffff80000c7836 */ /* 0x000fe20000000000 */
[----:B------:R-:W-:Y:S02]  /*0ab0*/  R2UR UR40, R156 ;  /* 0x000000009c2872ca */ /* 0x000fe400000e0000 */
[----:B------:R-:W-:Y:S02]  /*0ac0*/  CS2R R154, SRZ ;  /* 0x00000000009a7805 */ /* 0x000fe4000001ff00 */
[----:B------:R-:W-:Y:S01]  /*0ad0*/  MOV R158, RZ ;  /* 0x000000ff009e7202 */ /* 0x000fe20000000f00 */
[----:B------:R-:W-:Y:S01]  /*0ae0*/  IMAD.MOV.U32 R157, RZ, RZ, RZ ;  /* 0x000000ffff9d7224 */ /* 0x000fe200078e00ff */
[----:B------:R-:W-:Y:S01]  /*0af0*/  SHF.R.S32.HI R0, RZ, 0x1f, R12 ;  /* 0x0000001fff007819 */ /* 0x000fe2000001140c */
[----:B------:R-:W-:Y:S01]  /*0b00*/  ULOP3.LUT UR41, UR36, 0x1, URZ, 0xfc, !UPT ;  /* 0x0000000124297892 */ /* 0x000fe2000f8efc3f */
[----:B------:R-:W-:Y:S02]  /*0b10*/  UMOV UR39, URZ ;  /* 0x0000003f00277c82 */ /* 0x000fe40008000000 */
[----:B------:R-:W-:-:S02]  /*0b20*/  LEA.HI R2, R0, R12, RZ, 0x7 ;  /* 0x0000000c00027211 */ /* 0x000fc400078f38ff */
[-C--:B------:R-:W-:Y:S02]  /*0b30*/  LEA.HI R4, R0, R12.reuse, RZ, 0x5 ;  /* 0x0000000c00047211 */ /* 0x080fe400078f28ff */
[----:B------:R-:W-:Y:S01]  /*0b40*/  LOP3.LUT R218, R2, 0xffffff80, RZ, 0xc0, !PT ;  /* 0xffffff8002da7812 */ /* 0x000fe200078ec0ff */
[----:B------:R-:W-:Y:S01]  /*0b50*/  UIADD3 UR40, UR40, 0x10400, URZ ;  /* 0x0001040028287890 */ /* 0x000fe2000fffe03f */
[----:B------:R-:W-:Y:S01]  /*0b60*/  LEA.HI R3, R0, R12, RZ, 0x4 ;  /* 0x0000000c00037211 */ /* 0x000fe200078f20ff */
[----:B------:R-:W-:Y:S01]  /*0b70*/  IMAD.SHL.U32 R5, R4, 0x20, RZ ;  /* 0x0000002004057824 */ /* 0x000fe200078e00ff */
[----:B------:R-:W-:Y:S02]  /*0b80*/  IADD3 R218, R12, -R218, RZ ;  /* 0x800000da0cda7210 */ /* 0x000fe40007ffe0ff */
[----:B------:R-:W-:Y:S02]  /*0b90*/  LOP3.LUT R4, R3, 0x3fffff0, RZ, 0xc0, !PT ;  /* 0x03fffff003047812 */ /* 0x000fe400078ec0ff */
[----:B------:R-:W-:-:S02]  /*0ba0*/  SHF.R.S32.HI R7, RZ, 0x1f, R218 ;  /* 0x0000001fff077819 */ /* 0x000fc400000114da */
[----:B------:R-:W-:Y:S01]  /*0bb0*/  LOP3.LUT R5, R5, 0xfffffc00, RZ, 0xc0, !PT ;  /* 0xfffffc0005057812 */ /* 0x000fe200078ec0ff */
[----:B------:R-:W-:Y:S01]  /*0bc0*/  IMAD.IADD R4, R12, 0x1, -R4 ;  /* 0x000000010c047824 */ /* 0x000fe200078e0a04 */
[CC--:B------:R-:W-:Y:S02]  /*0bd0*/  LEA.HI R8, R7.reuse, R218.reuse, RZ, 0x2 ;  /* 0x000000da07087211 */ /* 0x0c0fe400078f10ff */
[----:B------:R-:W-:Y:S02]  /*0be0*/  LEA.HI R7, R7, R218, RZ, 0x5 ;  /* 0x000000da07077211 */ /* 0x000fe400078f28ff */
[--C-:B------:R-:W-:Y:S02]  /*0bf0*/  SHF.R.S32.HI R9, RZ, 0x2, R8.reuse ;  /* 0x00000002ff097819 */ /* 0x100fe40000011408 */
[----:B------:R-:W-:Y:S02]  /*0c00*/  SHF.R.S32.HI R6, RZ, 0x1f, R8 ;  /* 0x0000001fff067819 */ /* 0x000fe40000011408 */
[----:B------:R-:W-:-:S02]  /*0c10*/  LEA.HI R153, R0, R12, RZ, 0x3 ;  /* 0x0000000c00997211 */ /* 0x000fc400078f18ff */
[----:B------:R-:W-:Y:S02]  /*0c20*/  LEA.HI R6, R6, R9, RZ, 0x3 ;  /* 0x0000000906067211 */ /* 0x000fe400078f18ff */
[----:B------:R-:W-:Y:S02]  /*0c30*/  LEA.HI R11, R0, R12, RZ, 0x2 ;  /* 0x0000000c000b7211 */ /* 0x000fe400078f10ff */
[----:B------:R-:W-:Y:S01]  /*0c40*/  LOP3.LUT R10, R6, 0xfffffff8, RZ, 0xc0, !PT ;  /* 0xfffffff8060a7812 */ /* 0x000fe200078ec0ff */
[----:B------:R-:W-:Y:S01]  /*0c50*/  IMAD R6, R4, 0x40, R5 ;  /* 0x0000004004067824 */ /* 0x000fe200078e0205 */
[----:B------:R-:W-:Y:S02]  /*0c60*/  SHF.R.S32.HI R7, RZ, 0x5, R7 ;  /* 0x00000005ff077819 */ /* 0x000fe40000011407 */
[----:B------:R-:W-:Y:S02]  /*0c70*/  IADD3 R10, R9, -R10, RZ ;  /* 0x8000000a090a7210 */ /* 0x000fe40007ffe0ff */
[----:B------:R-:W-:-:S02]  /*0c80*/  LEA.HI R0, R0, R12, RZ, 0x6 ;  /* 0x0000000c00007211 */ /* 0x000fc400078f30ff */
[----:B------:R-:W-:Y:S01]  /*0c90*/  LOP3.LUT R203, R153, 0xfffffff8, RZ, 0xc0, !PT ;  /* 0xfffffff899cb7812 */ /* 0x000fe200078ec0ff */
[----:B------:R-:W-:Y:S01]  /*0ca0*/  IMAD R7, R7, 0x10, R10 ;  /* 0x0000001007077824 */ /* 0x000fe200078e020a */
[----:B------:R-:W-:Y:S01]  /*0cb0*/  SHF.R.S32.HI R153, RZ, 0x3, R153 ;  /* 0x00000003ff997819 */ /* 0x000fe20000011499 */
[----:B------:R-:W-:Y:S01]  /*0cc0*/  IMAD.SHL.U32 R0, R0, 0x8, RZ ;  /* 0x0000000800007824 */ /* 0x000fe200078e00ff */
[----:B------:R-:W-:Y:S01]  /*0cd0*/  SHF.R.S32.HI R4, RZ, 0x4, R3 ;  /* 0x00000004ff047819 */ /* 0x000fe20000011403 */
[C---:B------:R-:W-:Y:S01]  /*0ce0*/  IMAD.IADD R203, R12.reuse, 0x1, -R203 ;  /* 0x000000010ccb7824 */ /* 0x040fe200078e0acb */
[----:B------:R-:W-:Y:S01]  /*0cf0*/  LOP3.LUT R11, R11, 0xfffffffc, RZ, 0xc0, !PT ;  /* 0xfffffffc0b0b7812 */ /* 0x000fe200078ec0ff */
[----:B------:R-:W-:Y:S01]  /*0d00*/  VIADD R10, R153, 0x20 ;  /* 0x00000020990a7836 */ /* 0x000fe20000000000 */
[----:B------:R-:W-:Y:S02]  /*0d10*/  SHF.R.S32.HI R13, RZ, 0x7, R2 ;  /* 0x00000007ff0d7819 */ /* 0x000fe40000011402 */
[----:B------:R-:W-:Y:S01]  /*0d20*/  LEA.HI R3, R3, R4, RZ, 0x1 ;  /* 0x0000000403037211 */ /* 0x000fe200078f08ff */
[----:B------:R-:W-:Y:S01]  /*0d30*/  IMAD.IADD R11, R12, 0x1, -R11 ;  /* 0x000000010c0b7824 */ /* 0x000fe200078e0a0b */
[----:B------:R-:W-:Y:S01]  /*0d40*/  LEA.HI R2, R2, R13, RZ, 0x1 ;  /* 0x0000000d02027211 */ /* 0x000fe200078f08ff */
[----:B------:R-:W-:Y:S01]  /*0d50*/  IMAD.SHL.U32 R193, R10, 0x40, RZ ;  /* 0x000000400ac17824 */ /* 0x000fe200078e00ff */
[----:B------:R-:W-:-:S02]  /*0d60*/  LOP3.LUT R3, R3, 0x1ffffffe, RZ, 0xc0, !PT ;  /* 0x1ffffffe03037812 */ /* 0x000fc400078ec0ff */
[----:B------:R-:W-:Y:S02]  /*0d70*/  LOP3.LUT R201, R0, 0xfffffe00, RZ, 0xc0, !PT ;  /* 0xfffffe0000c97812 */ /* 0x000fe400078ec0ff */
[----:B------:R-:W-:Y:S01]  /*0d80*/  SHF.R.S32.HI R0, RZ, 0x1f, R10 ;  /* 0x0000001fff007819 */ /* 0x000fe2000001140a */
[----:B------:R-:W-:Y:S01]  /*0d90*/  IMAD.IADD R3, R4, 0x1, -R3 ;  /* 0x0000000104037824 */ /* 0x000fe200078e0a03 */
[----:B------:R-:W-:Y:S02]  /*0da0*/  LEA.HI R5, R11, R11, RZ, 0x1 ;  /* 0x0000000b0b057211 */ /* 0x000fe400078f08ff */
[----:B------:R-:W-:Y:S01]  /*0db0*/  LOP3.LUT R2, R2, 0x3fffffe, RZ, 0xc0, !PT ;  /* 0x03fffffe02027812 */ /* 0x000fe200078ec0ff */
[----:B------:R-:W-:Y:S01]  /*0dc0*/  IMAD R3, R3, 0x8, R6 ;  /* 0x0000000803037824 */ /* 0x000fe200078e0206 */
[----:B------:R-:W-:Y:S01]  /*0dd0*/  LEA.HI R0, R0, R10, RZ, 0x3 ;  /* 0x0000000a00007211 */ /* 0x000fe200078f18ff */
[----:B------:R-:W-:Y:S01]  /*0de0*/  VIADD R6, R153, 0x60 ;  /* 0x0000006099067836 */ /* 0x000fe20000000000 */
[----:B------:R-:W-:-:S02]  /*0df0*/  LOP3.LUT R4, R5, 0x1ffffffe, RZ, 0xc0, !PT ;  /* 0x1ffffffe05047812 */ /* 0x000fc400078ec0ff */
[----:B------:R-:W-:Y:S01]  /*0e00*/  IADD3 R2, R13, -R2, RZ ;  /* 0x800000020d027210 */ /* 0x000fe20007ffe0ff */
[----:B------:R-:W-:Y:S01]  /*0e10*/  IMAD.SHL.U32 R0, R0, 0x40, RZ ;  /* 0x0000004000007824 */ /* 0x000fe200078e00ff */
[----:B------:R0:W-:Y:S01]  /*0e20*/  STL [R1+0x1c], R3 ;  /* 0x00001c0301007387 */ /* 0x0001e20000100800 */
[----:B------:R-:W-:Y:S01]  /*0e30*/  IMAD.IADD R4, R11, 0x1, -R4 ;  /* 0x000000010b047824 */ /* 0x000fe200078e0a04 */
[----:B------:R-:W-:Y:S01]  /*0e40*/  SHF.L.U32 R16, R203, 0x3, RZ ;  /* 0x00000003cb107819 */ /* 0x000fe200000006ff */
[----:B------:R-:W-:Y:S01]  /*0e50*/  IMAD R9, R2, 0x40, R7 ;  /* 0x0000004002097824 */ /* 0x000fe200078e0207 */
[C---:B------:R-:W-:Y:S01]  /*0e60*/  SHF.L.U32 R2, R153.reuse, 0x6, RZ ;  /* 0x0000000699027819 */ /* 0x040fe200000006ff */
[----:B------:R-:W-:Y:S01]  /*0e70*/  VIADD R7, R153, 0x40 ;  /* 0x0000004099077836 */ /* 0x000fe20000000000 */
[----:B------:R-:W-:Y:S01]  /*0e80*/  LOP3.LUT R199, R0, 0xfffffe00, RZ, 0xc0, !PT ;  /* 0xfffffe0000c77812 */ /* 0x000fe200078ec0ff */
[----:B------:R-:W-:Y:S01]  /*0e90*/  IMAD.SHL.U32 R159, R6, 0x40, RZ ;  /* 0x00000040069f7824 */ /* 0x000fe200078e00ff */
[----:B------:R-:W-:Y:S01]  /*0ea0*/  LEA R0, R4, R9, 0x3 ;  /* 0x0000000904007211 */ /* 0x000fe200078e18ff */
[----:B------:R1:W-:Y:S01]  /*0eb0*/  STL [R1+0x14], R9 ;  /* 0x0000140901007387 */ /* 0x0003e20000100800 */
[----:B0-----:R-:W-:Y:S01]  /*0ec0*/  LOP3.LUT R3, R2, 0x1c0, RZ, 0xc0, !PT ;  /* 0x000001c002037812 */ /* 0x001fe200078ec0ff */
[----:B------:R-:W-:Y:S01]  /*0ed0*/  IMAD.SHL.U32 R192, R7, 0x40, RZ ;  /* 0x0000004007c07824 */ /* 0x000fe200078e00ff */
[----:B------:R-:W-:Y:S01]  /*0ee0*/  SHF.R.S32.HI R5, RZ, 0x1f, R6 ;  /* 0x0000001fff057819 */ /* 0x000fe20000011406 */
[----:B------:R1:W-:Y:S01]  /*0ef0*/  STL [R1+0x18], R0 ;  /* 0x0000180001007387 */ /* 0x0003e20000100800 */
[----:B------:R-:W-:Y:S01]  /*0f00*/  SHF.R.U32.HI R200, RZ, 0x3, R3 ;  /* 0x00000003ffc87819 */ /* 0x000fe20000011603 */
[----:B------:R-:W-:Y:S01]  /*0f10*/  VIADD R23, R16, 0x40 ;  /* 0x0000004010177836 */ /* 0x000fe20000000000 */
[----:B------:R-:W-:-:S02]  /*0f20*/  LOP3.LUT R196, R3, 0x38, R16, 0xf8, !PT ;  /* 0x0000003803c47812 */ /* 0x000fc400078ef810 */
[----:B------:R-:W-:Y:S02]  /*0f30*/  SHF.R.S32.HI R2, RZ, 0x1f, R7 ;  /* 0x0000001fff027819 */ /* 0x000fe40000011407 */
[----:B------:R-:W-:Y:S02]  /*0f40*/  LOP3.LUT R3, R8, 0x7ffffffc, RZ, 0xc0, !PT ;  /* 0x7ffffffc08037812 */ /* 0x000fe400078ec0ff */
[----:B------:R-:W-:Y:S02]  /*0f50*/  LEA.HI R5, R5, R6, RZ, 0x3 ;  /* 0x0000000605057211 */ /* 0x000fe400078f18ff */
[----:B------:R-:W-:Y:S01]  /*0f60*/  LEA.HI R2, R2, R7, RZ, 0x3 ;  /* 0x0000000702027211 */ /* 0x000fe200078f18ff */
[----:B------:R-:W-:Y:S01]  /*0f70*/  IMAD.IADD R3, R218, 0x1, -R3 ;  /* 0x00000001da037824 */ /* 0x000fe200078e0a03 */
[----:B------:R-:W-:Y:S01]  /*0f80*/  SHF.L.U32 R18, R203, 0x2, RZ ;  /* 0x00000002cb127819 */ /* 0x000fe200000006ff */
[----:B------:R-:W-:Y:S01]  /*0f90*/  IMAD.SHL.U32 R5, R5, 0x40, RZ ;  /* 0x0000004005057824 */ /* 0x000fe200078e00ff */
[----:B------:R-:W-:-:S02]  /*0fa0*/  LOP3.LUT R193, R193, 0x1c0, RZ, 0xc0, !PT ;  /* 0x000001c0c1c17812 */ /* 0x000fc400078ec0ff */
[----:B------:R-:W-:Y:S01]  /*0fb0*/  LOP3.LUT R192, R192, 0x1c0, RZ, 0xc0, !PT ;  /* 0x000001c0c0c07812 */ /* 0x000fe200078ec0ff */
[----:B------:R-:W-:Y:S01]  /*0fc0*/  VIADD R152, R18, 0x20 ;  /* 0x0000002012987836 */ /* 0x000fe20000000000 */
[----:B------:R-:W-:Y:S02]  /*0fd0*/  LOP3.LUT R159, R159, 0x1c0, RZ, 0xc0, !PT ;  /* 0x000001c09f9f7812 */ /* 0x000fe400078ec0ff */
[----:B------:R-:W-:Y:S01]  /*0fe0*/  SHF.L.U32 R2, R2, 0x6, RZ ;  /* 0x0000000602027819 */ /* 0x000fe200000006ff */
[----:B------:R-:W-:Y:S01]  /*0ff0*/  IMAD.SHL.U32 R220, R152, 0x2, RZ ;  /* 0x0000000298dc7824 */ /* 0x000fe200078e00ff */
[----:B------:R-:W-:Y:S02]  /*1000*/  SHF.L.U32 R202, R3, 0x1, RZ ;  /* 0x0000000103ca7819 */ /* 0x000fe400000006ff */
[----:B------:R-:W-:Y:S02]  /*1010*/  SHF.R.U32.HI R12, RZ, 0x3, R193 ;  /* 0x00000003ff0c7819 */ /* 0x000fe400000116c1 */
[----:B------:R-:W-:Y:S01]  /*1020*/  LOP3.LUT R6, R193, 0x38, R16, 0xf8, !PT ;  /* 0x00000038c1067812 */ /* 0x000fe200078ef810 */
[C---:B------:R-:W-:Y:S01]  /*1030*/  VIADD R216, R202.reuse, 0x50 ;  /* 0x00000050cad87836 */ /* 0x040fe20000000000 */
[----:B------:R-:W-:Y:S01]  /*1040*/  SHF.R.U32.HI R11, RZ, 0x3, R192 ;  /* 0x00000003ff0b7819 */ /* 0x000fe200000116c0 */
[----:B------:R-:W-:Y:S01]  /*1050*/  VIADD R215, R202, 0x58 ;  /* 0x00000058cad77836 */ /* 0x000fe20000000000 */
[--C-:B------:R-:W-:Y:S01]  /*1060*/  LOP3.LUT R7, R192, 0x38, R16.reuse, 0xf8, !PT ;  /* 0x00000038c0077812 */ /* 0x100fe200078ef810 */
[C---:B------:R-:W-:Y:S01]  /*1070*/  VIADD R213, R202.reuse, 0x68 ;  /* 0x00000068cad57836 */ /* 0x040fe20000000000 */
[----:B------:R-:W-:Y:S01]  /*1080*/  SHF.R.U32.HI R10, RZ, 0x3, R159 ;  /* 0x00000003ff0a7819 */ /* 0x000fe2000001169f */
[C---:B------:R-:W-:Y:S01]  /*1090*/  VIADD R212, R202.reuse, 0x70 ;  /* 0x00000070cad47836 */ /* 0x040fe20000000000 */
[----:B------:R-:W-:Y:S01]  /*10a0*/  LOP3.LUT R8, R159, 0x38, R16, 0xf8, !PT ;  /* 0x000000389f087812 */ /* 0x000fe200078ef810 */
[----:B------:R-:W-:Y:S01]  /*10b0*/  VIADD R211, R202, 0x78 ;  /* 0x00000078cad37836 */ /* 0x000fe20000000000 */
[----:B------:R-:W-:Y:S01]  /*10c0*/  LOP3.LUT R198, R2, 0xfffffe00, RZ, 0xc0, !PT ;  /* 0xfffffe0002c67812 */ /* 0x000fe200078ec0ff */
[----:B------:R-:W-:Y:S01]  /*10d0*/  VIADD R210, R202, 0x48 ;  /* 0x00000048cad27836 */ /* 0x000fe20000000000 */
[----:B------:R-:W-:-:S02]  /*10e0*/  LOP3.LUT R197, R5, 0xfffffe00, RZ, 0xc0, !PT ;  /* 0xfffffe0005c57812 */ /* 0x000fc400078ec0ff */
[----:B------:R-:W-:Y:S02]  /*10f0*/  SHF.R.S32.HI R219, RZ, 0x1f, R152 ;  /* 0x0000001fffdb7819 */ /* 0x000fe40000011498 */
[----:B------:R-:W-:Y:S02]  /*1100*/  LOP3.LUT R6, R199, R6, R12, 0xf6, !PT ;  /* 0x00000006c7067212 */ /* 0x000fe400078ef60c */
[----:B------:R-:W-:Y:S02]  /*1110*/  LOP3.LUT R7, R198, R7, R11, 0xf6, !PT ;  /* 0x00000007c6077212 */ /* 0x000fe400078ef60b */
[----:B------:R-:W-:Y:S02]  /*1120*/  LOP3.LUT R8, R197, R8, R10, 0xf6, !PT ;  /* 0x00000008c5087212 */ /* 0x000fe400078ef60a */
[----:B------:R-:W-:Y:S02]  /*1130*/  IADD3 R214, R202, 0x60, RZ ;  /* 0x00000060cad67810 */ /* 0x000fe40007ffe0ff */
[----:B------:R-:W-:-:S02]  /*1140*/  SHF.R.S32.HI R19, RZ, 0x1f, R18 ;  /* 0x0000001fff137819 */ /* 0x000fc40000011412 */
[----:B------:R-:W-:Y:S02]  /*1150*/  SHF.R.S32.HI R17, RZ, 0x1f, R16 ;  /* 0x0000001fff117819 */ /* 0x000fe40000011410 */
[----:B------:R-:W-:Y:S02]  /*1160*/  LOP3.LUT R196, R201, R196, R200, 0xf6, !PT ;  /* 0x000000c4c9c47212 */ /* 0x000fe400078ef6c8 */
[----:B------:R-:W-:Y:S02]  /*1170*/  SHF.R.S32.HI R22, RZ, 0x1f, R23 ;  /* 0x0000001fff167819 */ /* 0x000fe40000011417 */
[----:B------:R-:W-:Y:S02]  /*1180*/  SHF.L.U64.HI R219, R152, 0x1, R219 ;  /* 0x0000000198db7819 */ /* 0x000fe400000102db */
[----:B------:R-:W-:Y:S02]  /*1190*/  LEA R229, R6, UR40, 0x1 ;  /* 0x0000002806e57c11 */ /* 0x000fe4000f8e08ff */
[----:B------:R-:W-:-:S02]  /*11a0*/  LEA R228, R7, UR40, 0x1 ;  /* 0x0000002807e47c11 */ /* 0x000fc4000f8e08ff */
[----:B------:R-:W-:Y:S02]  /*11b0*/  LEA R227, R8, UR40, 0x1 ;  /* 0x0000002808e37c11 */ /* 0x000fe4000f8e08ff */
[----:B------:R-:W-:Y:S02]  /*11c0*/  SHF.R.S32.HI R226, RZ, 0x1f, R216 ;  /* 0x0000001fffe27819 */ /* 0x000fe400000114d8 */
[----:B------:R-:W-:Y:S02]  /*11d0*/  SHF.R.S32.HI R225, RZ, 0x1f, R215 ;  /* 0x0000001fffe17819 */ /* 0x000fe400000114d7 */
[----:B------:R-:W-:Y:S02]  /*11e0*/  SHF.R.S32.HI R224, RZ, 0x1f, R214 ;  /* 0x0000001fffe07819 */ /* 0x000fe400000114d6 */
[----:B------:R-:W-:Y:S02]  /*11f0*/  SHF.R.S32.HI R223, RZ, 0x1f, R213 ;  /* 0x0000001fffdf7819 */ /* 0x000fe400000114d5 */
[----:B------:R-:W-:-:S02]  /*1200*/  SHF.R.S32.HI R222, RZ, 0x1f, R212 ;  /* 0x0000001fffde7819 */ /* 0x000fc400000114d4 */
[----:B-1----:R-:W-:-:S07]  /*1210*/  SHF.R.S32.HI R221, RZ, 0x1f, R211 ;  /* 0x0000001fffdd7819 */ /* 0x002fce00000114d3 */
.L_x_7169:
[----:B0--34-:R-:W0:Y:S02]  /*1220*/  LDC.64 R2, c[0x0][0xc88] ;  /* 0x00032200ff027b82 */ /* 0x019e240000000a00 */
[----:B0-----:R-:W-:-:S05]  /*1230*/  IMAD.WIDE R2, R31, 0x4, R2 ;  /* 0x000000041f027825 */ /* 0x001fca00078e0202 */
[----:B--2---:R-:W2:Y:S01]  /*1240*/  LDG.E R205, desc[UR42][R2.64] ;  /* 0x0000002a02cd7981 */ /* 0x004ea2000c1e1900 */
[----:B------:R-:W-:Y:S05]  /*1250*/  YIELD ;  /* 0x0000000000007946 */ /* 0x000fea0003800000 */
[----:B------:R-:W-:Y:S01]  /*1260*/  ULDC.64 UR4, c[0x0][0xa28] ;  /* 0x00028a0000047ab9 */ /* 0x000fe20000000a00 */
[----:B------:R-:W-:Y:S01]  /*1270*/  ULDC.64 UR8, c[0x0][0xa18] ;  /* 0x0002860000087ab9 */ /* 0x000fe20000000a00 */
[----:B------:R-:W-:Y:S01]  /*1280*/  ISETP.NE.U32.AND P1, PT, RZ, UR4, PT ;  /* 0x00000004ff007c0c */ /* 0x000fe2000bf25070 */
[----:B------:R-:W-:Y:S01]  /*1290*/  ULDC.64 UR6, c[0x0][0xa08] ;  /* 0x0002820000067ab9 */ /* 0x000fe20000000a00 */
[----:B------:R-:W-:Y:S01]  /*12a0*/  IMAD.MOV.U32 R9, RZ, RZ, RZ ;  /* 0x000000ffff097224 */ /* 0x000fe200078e00ff */
[----:B------:R-:W-:Y:S01]  /*12b0*/  ISETP.NE.U32.AND P0, PT, RZ, UR6, PT ;  /* 0x00000006ff007c0c */ /* 0x000fe2000bf05070 */
[----:B------:R-:W-:Y:S01]  /*12c0*/  IMAD.MOV.U32 R31, RZ, RZ, RZ ;  /* 0x000000ffff1f7224 */ /* 0x000fe200078e00ff */
[----:B------:R-:W-:-:S02]  /*12d0*/  ISETP.NE.AND.EX P1, PT, RZ, UR5, PT, P1 ;  /* 0x00000005ff007c0c */ /* 0x000fc4000bf25310 */
[----:B------:R-:W-:Y:S02]  /*12e0*/  ISETP.NE.AND.EX P0, PT, RZ, UR7, PT, P0 ;  /* 0x00000007ff007c0c */ /* 0x000fe4000bf05300 */
[----:B--2---:R-:W-:Y:S01]  /*12f0*/  SHF.R.S32.HI R217, RZ, 0x1f, R205 ;  /* 0x0000001fffd97819 */ /* 0x004fe200000114cd */
[----:B------:R-:W-:-:S08]  /*1300*/  IMAD.SHL.U32 R206, R205, 0x4, RZ ;  /* 0x00000004cdce7824 */ /* 0x000fd000078e00ff */
[C---:B------:R-:W-:Y:S02]  /*1310*/  @P1 LEA R4, P2, R205.reuse, UR4, 0x2 ;  /* 0x00000004cd041c11 */ /* 0x040fe4000f8410ff */
[C-C-:B------:R-:W-:Y:S02]  /*1320*/  SHF.L.U64.HI R207, R205.reuse, 0x2, R217.reuse ;  /* 0x00000002cdcf7819 */ /* 0x140fe400000102d9 */
[----:B------:R-:W-:Y:S02]  /*1330*/  @P1 LEA.HI.X R5, R205, UR5, R217, 0x2, P2 ;  /* 0x00000005cd051c11 */ /* 0x000fe400090f14d9 */
[----:B------:R-:W-:Y:S01]  /*1340*/  ISETP.NE.U32.AND P2, PT, RZ, UR8, PT ;  /* 0x00000008ff007c0c */ /* 0x000fe2000bf45070 */
[----:B------:R-:W-:Y:S01]  /*1350*/  ULDC UR4, c[0x0][0x288] ;  /* 0x0000a20000047ab9 */ /* 0x000fe20000000800 */
[----:B------:R-:W-:Y:S01]  /*1360*/  IADD3 R6, P3, R206, UR6, RZ ;  /* 0x00000006ce067c10 */ /* 0x000fe2000ff7e0ff */
[----:B------:R0:W5:Y:S01]  /*1370*/  @P1 LDG.E R9, desc[UR42][R4.64] ;  /* 0x0000002a04091981 */ /* 0x000162000c1e1900 */
[----:B------:R-:W-:-:S02]  /*1380*/  ISETP.NE.AND.EX P2, PT, RZ, UR9, PT, P2 ;  /* 0x00000009ff007c0c */ /* 0x000fc4000bf45320 */
[----:B------:R-:W-:Y:S01]  /*1390*/  MOV R94, UR4 ;  /* 0x00000004005e7c02 */ /* 0x000fe20008000f00 */
[----:B------:R-:W-:Y:S01]  /*13a0*/  ULDC.64 UR4, c[0x0][0x418] ;  /* 0x0001060000047ab9 */ /* 0x000fe20000000a00 */
[----:B------:R-:W-:-:S05]  /*13b0*/  IADD3.X R7, R207, UR7, RZ, P3, !PT ;  /* 0x00000007cf077c10 */ /* 0x000fca0009ffe4ff */
[----:B------:R0:W5:Y:S04]  /*13c0*/  @P0 LDG.E R31, desc[UR42][R6.64] ;  /* 0x0000002a061f0981 */ /* 0x000168000c1e1900 */
[----:B------:R-:W-:-:S04]  /*13d0*/  @P2 IADD3 R2, P1, R206, UR8, RZ ;  /* 0x00000008ce022c10 */ /* 0x000fc8000ff3e0ff */
[----:B------:R-:W-:-:S05]  /*13e0*/  @P2 IADD3.X R3, R207, UR9, RZ, P1, !PT ;  /* 0x00000009cf032c10 */ /* 0x000fca0008ffe4ff */
[----:B------:R0:W5:Y:S01]  /*13f0*/  @P2 LDG.E R94, desc[UR42][R2.64] ;  /* 0x0000002a025e2981 */ /* 0x000162000c1e1900 */
[----:B------:R-:W-:-:S03]  /*1400*/  UISETP.NE.U32.AND UP0, UPT, UR4, URZ, UPT ;  /* 0x0000003f0400728c */ /* 0x000fc6000bf05070 */
[----:B------:R-:W-:Y:S01]  /*1410*/  ULDC UR4, c[0x0][0x424] ;  /* 0x0001090000047ab9 */ /* 0x000fe20000000800 */
[----:B------:R-:W-:-:S03]  /*1420*/  UISETP.NE.AND.EX UP0, UPT, UR5, URZ, UPT, UP0 ;  /* 0x0000003f0500728c */ /* 0x000fc6000bf05300 */
[----:B------:R-:W-:Y:S01]  /*1430*/  ULDC UR5, c[0x0][0x2f0] ;  /* 0x0000bc0000057ab9 */ /* 0x000fe20000000800 */
[----:B------:R-:W-:-:S04]  /*1440*/  USEL UR4, UR4, 0x1, UP0 ;  /* 0x0000000104047887 */ /* 0x000fc80008000000 */
[----:B------:R-:W-:-:S03]  /*1450*/  UIMAD UR4, UR4, UR5, URZ ;  /* 0x00000005040472a4 */ /* 0x000fc6000f8e023f */
[----:B------:R-:W-:Y:S02]  /*1460*/  ULDC UR5, c[0x0][0x348] ;  /* 0x0000d20000057ab9 */ /* 0x000fe40000000800 */
[----:B------:R-:W-:Y:S02]  /*1470*/  IMAD.U32 R25, RZ, RZ, UR5 ;  /* 0x00000005ff197e24 */ /* 0x000fe4000f8e00ff */
[----:B------:R-:W-:Y:S01]  /*1480*/  IMAD.U32 R28, RZ, RZ, UR4 ;  /* 0x00000004ff1c7e24 */ /* 0x000fe2000f8e00ff */
[----:B0-----:R-:W-:Y:S06]  /*1490*/  @P2 BRA `(.L_x_6961) ;  /* 0x0000000000242947 */ /* 0x001fec0003800000 */
        /* <DEDUP_REMOVED lines=9> */
.L_x_6961:
[----:B------:R-:W-:Y:S01]  /*1530*/  ULDC.64 UR4, c[0x0][0xa20] ;  /* 0x0002880000047ab9 */ /* 0x000fe20000000a00 */
[C---:B------:R-:W-:Y:S02]  /*1540*/  LOP3.LUT R2, R30.reuse, 0xff000000, RZ, 0xc0, !PT ;  /* 0xff0000001e027812 */ /* 0x040fe400078ec0ff */
[----:B------:R-:W-:Y:S02]  /*1550*/  ISETP.NE.U32.AND P1, PT, RZ, UR4, PT ;  /* 0x00000004ff007c0c */ /* 0x000fe4000bf25070 */
[C---:B------:R-:W-:Y:S02]  /*1560*/  LOP3.LUT R0, R30.reuse, 0xff0000, RZ, 0xc0, !PT ;  /* 0x00ff00001e007812 */ /* 0x040fe400078ec0ff */
[----:B------:R-:W-:Y:S02]  /*1570*/  ISETP.NE.AND.EX P1, PT, RZ, UR5, PT, P1 ;  /* 0x00000005ff007c0c */ /* 0x000fe4000bf25310 */
[----:B------:R-:W-:Y:S02]  /*1580*/  SHF.R.U32.HI R3, RZ, 0x8, R2 ;  /* 0x00000008ff037819 */ /* 0x000fe40000011602 */
[----:B------:R-:W-:-:S02]  /*1590*/  LOP3.LUT R2, R30, 0xffff, RZ, 0xc0, !PT ;  /* 0x0000ffff1e027812 */ /* 0x000fc400078ec0ff */
[----:B------:R-:W-:Y:S02]  /*15a0*/  LEA.HI R204, R0, R3, RZ, 0x10 ;  /* 0x0000000300cc7211 */ /* 0x000fe400078f80ff */
[----:B------:R-:W-:-:S05]  /*15b0*/  MOV R208, R29 ;  /* 0x0000001d00d07202 */ /* 0x000fca0000000f00 */
[----:B------:R-:W-:Y:S05]  /*15c0*/  @!P1 BRA `(.L_x_6962) ;  /* 0x0000000000109947 */ /* 0x000fea0003800000 */
[----:B------:R-:W-:-:S04]  /*15d0*/  IADD3 R4, P0, R206, UR4, RZ ;  /* 0x00000004ce047c10 */ /* 0x000fc8000ff1e0ff */
[----:B------:R-:W-:-:S05]  /*15e0*/  IADD3.X R5, R207, UR5, RZ, P0, !PT ;  /* 0x00000005cf057c10 */ /* 0x000fca00087fe4ff */
[----:B------:R0:W5:Y:S01]  /*15f0*/  LDG.E R28, desc[UR42][R4.64] ;  /* 0x0000002a041c7981 */ /* 0x000162000c1e1900 */
[----:B------:R-:W-:Y:S05]  /*1600*/  BRA `(.L_x_6963) ;  /* 0x0000000000107947 */ /* 0x000fea0003800000 */
.L_x_6962:
[----:B------:R-:W-:Y:S05]  /*1610*/  @!P0 BRA `(.L_x_6963) ;  /* 0x00000000000c8947 */ /* 0x000fea0003800000 */
[----:B------:R-:W2:Y:S04]  /*1620*/  LDG.E R3, desc[UR42][R6.64] ;  /* 0x0000002a06037981 */ /* 0x000ea8000c1e1900 */
[----:B------:R-:W2:Y:S02]  /*1630*/  LDG.E R28, desc[UR42][R6.64+0x4] ;  /* 0x0000042a061c7981 */ /* 0x000ea4000c1e1900 */
[----:B--2---:R-:W-:-:S07]  /*1640*/  IMAD.IADD R28, R28, 0x1, -R3 ;  /* 0x000000011c1c7824 */ /* 0x004fce00078e0a03 */
.L_x_6963:
[----:B------:R-:W-:Y:S02]  /*1650*/  ULDC.64 UR4, c[0x0][0xa10] ;  /* 0x0002840000047ab9 */ /* 0x000fe40000000a00 */
[----:B------:R-:W-:-:S04]  /*1660*/  ISETP.NE.U32.AND P0, PT, RZ, UR4, PT ;  /* 0x00000004ff007c0c */ /* 0x000fc8000bf05070 */
[----:B------:R-:W-:Y:S01]  /*1670*/  ISETP.NE.AND.EX P0, PT, RZ, UR5, PT, P0 ;  /* 0x00000005ff007c0c */ /* 0x000fe2000bf05300 */
[----:B------:R-:W-:Y:S02]  /*1680*/  ULDC.64 UR4, c[0x0][0xa30] ;  /* 0x00028c0000047ab9 */ /* 0x000fe40000000a00 */
[----:B------:R-:W-:-:S10]  /*1690*/  ISETP.NE.U32.AND P1, PT, RZ, UR4, PT ;  /* 0x00000004ff007c0c */ /* 0x000fd4000bf25070 */
[----:B0-----:R-:W0:Y:S01]  /*16a0*/  @P0 LDC.64 R4, c[0x0][0xa10] ;  /* 0x00028400ff040b82 */ /* 0x001e220000000a00 */
[----:B------:R-:W-:Y:S01]  /*16b0*/  ISETP.NE.AND.EX P1, PT, RZ, UR5, PT, P1 ;  /* 0x00000005ff007c0c */ /* 0x000fe2000bf25310 */
[----:B0-----:R-:W-:-:S05]  /*16c0*/  @P0 IMAD.WIDE R4, R205, 0x4, R4 ;  /* 0x00000004cd040825 */ /* 0x001fca00078e0204 */
[----:B------:R-:W2:Y:S04]  /*16d0*/  @P0 LDG.E R0, desc[UR42][R4.64] ;  /* 0x0000002a04000981 */ /* 0x000ea8000c1e1900 */
[----:B------:R-:W2:Y:S03]  /*16e0*/  @P0 LDG.E R3, desc[UR42][R4.64+0x4] ;  /* 0x0000042a04030981 */ /* 0x000ea6000c1e1900 */
[----:B------:R-:W-:Y:S01]  /*16f0*/  @P1 IADD3 R6, P2, R206, UR4, RZ ;  /* 0x00000004ce061c10 */ /* 0x000fe2000ff5e0ff */
[----:B-----5:R-:W-:-:S03]  /*1700*/  IMAD.MOV.U32 R24, RZ, RZ, R28 ;  /* 0x000000ffff187224 */ /* 0x020fc600078e001c */
[----:B------:R-:W-:-:S05]  /*1710*/  @P1 IADD3.X R7, R207, UR5, RZ, P2, !PT ;  /* 0x00000005cf071c10 */ /* 0x000fca00097fe4ff */
[----:B------:R0:W5:Y:S01]  /*1720*/  @P1 LDG.E R24, desc[UR42][R6.64] ;  /* 0x0000002a06181981 */ /* 0x000162000c1e1900 */
[----:B------:R-:W-:Y:S01]  /*1730*/  IMAD.IADD R10, R28, 0x1, -R9 ;  /* 0x000000011c0a7824 */ /* 0x000fe200078e0a09 */
[----:B------:R-:W-:Y:S01]  /*1740*/  BSSY B0, `(.L_x_6964) ;  /* 0x000002a000007945 */ /* 0x000fe20003800000 */
[----:B------:R-:W-:Y:S02]  /*1750*/  LOP3.LUT R209, R204, 0xff, RZ, 0xc0, !PT ;  /* 0x000000ffccd17812 */ /* 0x000fe400078ec0ff */
[----:B------:R-:W-:Y:S02]  /*1760*/  SHF.R.U32.HI R204, RZ, 0x10, R204 ;  /* 0x00000010ffcc7819 */ /* 0x000fe400000116cc */
[----:B--2---:R-:W-:-:S05]  /*1770*/  @P0 IADD3 R25, -R0, R3, RZ ;  /* 0x0000000300190210 */ /* 0x004fca0007ffe1ff */
[----:B------:R-:W-:-:S04]  /*1780*/  IMAD.IADD R96, R10, 0x1, R25 ;  /* 0x000000010a607824 */ /* 0x000fc800078e0219 */
[C---:B------:R-:W-:Y:S01]  /*1790*/  VIADD R0, R96.reuse, 0x7f ;  /* 0x0000007f60007836 */ /* 0x040fe20000000000 */
[----:B------:R-:W-:-:S04]  /*17a0*/  ISETP.GE.AND P3, PT, R96, 0x1, PT ;  /* 0x000000016000780c */ /* 0x000fc80003f66270 */
[----:B------:R-:W-:Y:S02]  /*17b0*/  SHF.R.S32.HI R3, RZ, 0x1f, R0 ;  /* 0x0000001fff037819 */ /* 0x000fe40000011400 */
[----:B------:R-:W-:Y:S02]  /*17c0*/  P2R R97, PR, RZ, 0x8 ;  /* 0x00000008ff617803 */ /* 0x000fe40000000000 */
[----:B------:R-:W-:Y:S01]  /*17d0*/  LEA.HI R3, R3, R0, RZ, 0x7 ;  /* 0x0000000003037211 */ /* 0x000fe200078f38ff */
[----:B------:R-:W-:-:S03]  /*17e0*/  IMAD.MOV.U32 R0, RZ, RZ, RZ ;  /* 0x000000ffff007224 */ /* 0x000fc600078e00ff */
[----:B------:R-:W-:Y:S01]  /*17f0*/  SHF.R.S32.HI R93, RZ, 0x7, R3 ;  /* 0x00000007ff5d7819 */ /* 0x000fe20000011403 */
[----:B0-----:R-:W-:Y:S06]  /*1800*/  @!P3 BRA `(.L_x_6965) ;  /* 0x000000000074b947 */ /* 0x001fec0003800000 */
[----:B------:R-:W-:Y:S01]  /*1810*/  ISETP.NE.AND P0, PT, R204, RZ, PT ;  /* 0x000000ffcc00720c */ /* 0x000fe20003f05270 */
[----:B------:R-:W-:-:S03]  /*1820*/  ULDC UR4, c[0x0][0x9f0] ;  /* 0x00027c0000047ab9 */ /* 0x000fc60000000800 */
[----:B------:R-:W-:-:S04]  /*1830*/  SEL R9, R204, UR4, P0 ;  /* 0x00000004cc097c07 */ /* 0x000fc80008000000 */
[-C--:B------:R-:W-:Y:S02]  /*1840*/  IABS R6, R9.reuse ;  /* 0x0000000900067213 */ /* 0x080fe40000000000 */
[----:B------:R-:W-:Y:S02]  /*1850*/  IADD3 R0, R93, -0x1, R9 ;  /* 0xffffffff5d007810 */ /* 0x000fe40007ffe009 */
[----:B------:R-:W0:Y:S01]  /*1860*/  I2F.RP R3, R6 ;  /* 0x0000000600037306 */ /* 0x000e220000209400 */
[-C--:B------:R-:W-:Y:S02]  /*1870*/  IABS R11, R9.reuse ;  /* 0x00000009000b7213 */ /* 0x080fe40000000000 */
        /* <DEDUP_REMOVED lines=19> */
[----:B------:R-:W-:-:S05]  /*19b0*/  IMAD.MOV.U32 R0, RZ, RZ, R5 ;  /* 0x000000ffff007224 */ /* 0x000fca00078e0005 */
[----:B------:R-:W-:Y:S02]  /*19c0*/  @!P2 IADD3 R0, -R0, RZ, RZ ;  /* 0x000000ff0000a210 */ /* 0x000fe40007ffe1ff */
[----:B------:R-:W-:-:S07]  /*19d0*/  @!P1 LOP3.LUT R0, RZ, R9, RZ, 0x33, !PT ;  /* 0x00000009ff009212 */ /* 0x000fce00078e33ff */
.L_x_6965:
[----:B------:R-:W-:Y:S05]  /*19e0*/  BSYNC B0 ;  /* 0x0000000000007941 */ /* 0x000fea0003800000 */
.L_x_6964:
[----:B------:R-:W-:-:S05]  /*19f0*/  IMAD R3, R209, R0, RZ ;  /* 0x00000000d1037224 */ /* 0x000fca00078e02ff */
        /* <DEDUP_REMOVED lines=35> */
.L_x_6968:
[----:B------:R-:W-:Y:S05]  /*1c30*/  BSYNC B6 ;  /* 0x0000000000067941 */ /* 0x000fea0003800000 */
.L_x_6967:
        /* <DEDUP_REMOVED lines=19> */
[----:B-1---5:R-:W-:Y:S05]  /*1d70*/  CALL.ABS.NOINC R14 ;  /* 0x000000000e007343 */ /* 0x022fea0003c00000 */
.L_x_6970:
[----:B------:R-:W-:Y:S05]  /*1d80*/  BSYNC B6 ;  /* 0x0000000000067941 */ /* 0x000fea0003800000 */
.L_x_6969:
[----:B------:R-:W-:Y:S01]  /*1d90*/  ULDC.64 UR4, c[0x0][0x9f8] ;  /* 0x00027e0000047ab9 */ /* 0x000fe20000000a00 */
[----:B------:R-:W-:Y:S01]  /*1da0*/  IMAD.MOV.U32 R0, RZ, RZ, R205 ;  /* 0x000000ffff007224 */ /* 0x000fe200078e00cd */
[----:B------:R-:W-:Y:S01]  /*1db0*/  ISETP.NE.U32.AND P0, PT, RZ, UR4, PT ;  /* 0x00000004ff007c0c */ /* 0x000fe2000bf05070 */
[----:B------:R-:W0:Y:S03]  /*1dc0*/  LDC R37, c[0x0][0x3f4] ;  /* 0x0000fd00ff257b82 */ /* 0x000e260000000800 */
[----:B------:R-:W-:-:S05]  /*1dd0*/  ISETP.NE.AND.EX P0, PT, RZ, UR5, PT, P0 ;  /* 0x00000005ff007c0c */ /* 0x000fca000bf05300 */
[----:B------:R-:W1:Y:S08]  /*1de0*/  LDC.64 R14, c[0x0][0x3f8] ;  /* 0x0000fe00ff0e7b82 */ /* 0x000e700000000a00 */
[----:B------:R-:W-:Y:S01]  /*1df0*/  @P0 IADD3 R4, P1, R206, UR4, RZ ;  /* 0x00000004ce040c10 */ /* 0x000fe2000ff3e0ff */
[----:B------:R-:W2:Y:S03]  /*1e00*/  LDC.64 R12, c[0x0][0x408] ;  /* 0x00010200ff0c7b82 */ /* 0x000ea60000000a00 */
[----:B------:R-:W-:-:S05]  /*1e10*/  @P0 IADD3.X R5, R207, UR5, RZ, P1, !PT ;  /* 0x00000005cf050c10 */ /* 0x000fca0008ffe4ff */
[----:B------:R3:W4:Y:S01]  /*1e20*/  @P0 LDG.E R0, desc[UR42][R4.64] ;  /* 0x0000002a04000981 */ /* 0x000722000c1e1900 */
[----:B0-----:R-:W-:Y:S01]  /*1e30*/  ISETP.GE.AND P0, PT, R16, R37, PT ;  /* 0x000000251000720c */ /* 0x001fe20003f06270 */
[----:B------:R-:W-:Y:S01]  /*1e40*/  IMAD.SHL.U32 R33, R153, 0x40, RZ ;  /* 0x0000004099217824 */ /* 0x000fe200078e00ff */
[----:B------:R-:W-:Y:S01]  /*1e50*/  SHF.R.S32.HI R9, RZ, 0x1f, R153 ;  /* 0x0000001fff097819 */ /* 0x000fe20000011499 */
[----:B------:R-:W0:Y:S01]  /*1e60*/  S2R R38, SR_TID.X ;  /* 0x0000000000267919 */ /* 0x000e220000002100 */
[----:B-----5:R-:W-:Y:S01]  /*1e70*/  SHF.R.S32.HI R11, RZ, 0x1f, R24 ;  /* 0x0000001fff0b7819 */ /* 0x020fe20000011418 */
[----:B------:R-:W-:Y:S01]  /*1e80*/  IMAD.IADD R3, R31, 0x1, R28 ;  /* 0x000000011f037824 */ /* 0x000fe200078e021c */
[----:B------:R-:W-:Y:S01]  /*1e90*/  SHF.R.U32.HI R32, RZ, 0x3, R193 ;  /* 0x00000003ff207819 */ /* 0x000fe200000116c1 */
[-C--:B-1----:R-:W-:Y:S01]  /*1ea0*/  IMAD R6, R9, R14.reuse, RZ ;  /* 0x0000000e09067224 */ /* 0x082fe200078e02ff */
[----:B------:R-:W-:Y:S01]  /*1eb0*/  SHF.R.U32.HI R30, RZ, 0x3, R192 ;  /* 0x00000003ff1e7819 */ /* 0x000fe200000116c0 */
[----:B------:R-:W-:Y:S01]  /*1ec0*/  IMAD.WIDE.U32 R82, R153, R14, R18 ;  /* 0x0000000e99527225 */ /* 0x000fe200078e0012 */
[----:B---3--:R-:W-:-:S02]  /*1ed0*/  SEL R5, R37, RZ, P0 ;  /* 0x000000ff25057207 */ /* 0x008fc40000000000 */
[----:B------:R-:W-:Y:S01]  /*1ee0*/  SHF.R.U32.HI R21, RZ, 0x3, R159 ;  /* 0x00000003ff157819 */ /* 0x000fe2000001169f */
[----:B------:R-:W-:Y:S02]  /*1ef0*/  IMAD R85, R153, R15, R6 ;  /* 0x0000000f99557224 */ /* 0x000fe400078e0206 */
[----:B--2---:R-:W-:Y:S01]  /*1f00*/  IMAD R4, R9, R12, RZ ;  /* 0x0000000c09047224 */ /* 0x004fe200078e02ff */
[----:B------:R-:W-:Y:S01]  /*1f10*/  SHF.L.U64.HI R31, R12, 0x6, R13 ;  /* 0x000000060c1f7819 */ /* 0x000fe2000001020d */
[----:B------:R-:W-:Y:S01]  /*1f20*/  IMAD.IADD R5, R16, 0x1, R5 ;  /* 0x0000000110057824 */ /* 0x000fe200078e0205 */
[----:B------:R-:W-:Y:S01]  /*1f30*/  SHF.L.U32 R35, R12, 0x7, RZ ;  /* 0x000000070c237819 */ /* 0x000fe200000006ff */
[C---:B------:R-:W-:Y:S02]  /*1f40*/  IMAD R9, R153.reuse, R13, R4 ;  /* 0x0000000d99097224 */ /* 0x040fe400078e0204 */
[----:B------:R-:W-:Y:S01]  /*1f50*/  IMAD.WIDE.U32 R6, R153, R14, R16 ;  /* 0x0000000e99067225 */ /* 0x000fe200078e0010 */
[----:B------:R-:W-:-:S03]  /*1f60*/  SHF.R.S32.HI R4, RZ, 0x1f, R5 ;  /* 0x0000001fff047819 */ /* 0x000fc60000011405 */
[----:B------:R-:W-:Y:S01]  /*1f70*/  IMAD.MOV.U32 R84, RZ, RZ, R6 ;  /* 0x000000ffff547224 */ /* 0x000fe200078e0006 */
[CC--:B------:R-:W-:Y:S01]  /*1f80*/  LEA.HI R40, R4.reuse, R5.reuse, RZ, 0x3 ;  /* 0x0000000504287211 */ /* 0x0c0fe200078f18ff */
[CC--:B------:R-:W-:Y:S01]  /*1f90*/  IMAD.WIDE.U32 R88, R153.reuse, R12.reuse, R16 ;  /* 0x0000000c99587225 */ /* 0x0c0fe200078e0010 */
[----:B------:R-:W-:Y:S02]  /*1fa0*/  LEA.HI R6, R4, R5, RZ, 0x6 ;  /* 0x0000000504067211 */ /* 0x000fe400078f30ff */
[----:B------:R-:W-:Y:S01]  /*1fb0*/  LOP3.LUT R4, R40, 0x38, RZ, 0xc0, !PT ;  /* 0x0000003828047812 */ /* 0x000fe200078ec0ff */
[----:B------:R-:W-:Y:S01]  /*1fc0*/  IMAD.WIDE.U32 R86, R153, R12, R18 ;  /* 0x0000000c99567225 */ /* 0x000fe200078e0012 */
[----:B------:R-:W-:Y:S02]  /*1fd0*/  IADD3 R89, R9, R89, RZ ;  /* 0x0000005909597210 */ /* 0x000fe40007ffe0ff */
[----:B------:R-:W-:Y:S01]  /*1fe0*/  LOP3.LUT R10, R159, 0x38, R40, 0xf8, !PT ;  /* 0x000000389f0a7812 */ /* 0x000fe200078ef828 */
[----:B------:R-:W-:Y:S01]  /*1ff0*/  IMAD.IADD R83, R83, 0x1, R85 ;  /* 0x0000000153537824 */ /* 0x000fe200078e0255 */
[----:B0-----:R-:W-:Y:S01]  /*2000*/  SHF.R.U32.HI R38, RZ, 0x7, R38 ;  /* 0x00000007ff267819 */ /* 0x001fe20000011626 */
[----:B------:R-:W-:Y:S01]  /*2010*/  IMAD.SHL.U32 R6, R6, 0x80, RZ ;  /* 0x0000008006067824 */ /* 0x000fe200078e00ff */
[----:B------:R-:W-:Y:S01]  /*2020*/  IADD3 R85, R85, R7, RZ ;  /* 0x0000000755557210 */ /* 0x000fe20007ffe0ff */
[----:B------:R-:W-:Y:S01]  /*2030*/  IMAD.IADD R87, R87, 0x1, R9 ;  /* 0x0000000157577824 */ /* 0x000fe200078e0209 */
[----:B------:R-:W-:Y:S01]  /*2040*/  ISETP.NE.AND P6, PT, R38, 0x1, PT ;  /* 0x000000012600780c */ /* 0x000fe20003fc5270 */
[----:B------:R-:W-:Y:S01]  /*2050*/  IMAD R20, R11, R14, RZ ;  /* 0x0000000e0b147224 */ /* 0x000fe200078e02ff */
[--C-:B------:R-:W-:Y:S01]  /*2060*/  LOP3.LUT R7, R193, 0x38, R40.reuse, 0xf8, !PT ;  /* 0x00000038c1077812 */ /* 0x100fe200078ef828 */
[----:B------:R-:W-:Y:S01]  /*2070*/  IMAD R11, R11, R12, RZ ;  /* 0x0000000c0b0b7224 */ /* 0x000fe200078e02ff */
[----:B------:R-:W-:Y:S01]  /*2080*/  LOP3.LUT R9, R192, 0x38, R40, 0xf8, !PT ;  /* 0x00000038c0097812 */ /* 0x000fe200078ef828 */
[----:B------:R-:W-:Y:S01]  /*2090*/  IMAD R39, R24, R15, R20 ;  /* 0x0000000f18277224 */ /* 0x000fe200078e0214 */
[----:B------:R-:W-:Y:S01]  /*20a0*/  LOP3.LUT R5, R4, 0x1c0, R33, 0xf8, !PT ;  /* 0x000001c004057812 */ /* 0x000fe200078ef821 */
[----:B------:R-:W-:Y:S01]  /*20b0*/  IMAD.WIDE.U32 R82, R24, R14, R82 ;  /* 0x0000000e18527225 */ /* 0x000fe200078e0052 */
[----:B------:R-:W-:-:S02]  /*20c0*/  LOP3.LUT R8, R6, 0xffffe000, RZ, 0xc0, !PT ;  /* 0xffffe00006087812 */ /* 0x000fc400078ec0ff */
[----:B------:R-:W-:Y:S01]  /*20d0*/  LOP3.LUT R4, R7, R32, RZ, 0x3c, !PT ;  /* 0x0000002007047212 */ /* 0x000fe200078e3cff */
[----:B------:R-:W-:Y:S01]  /*20e0*/  IMAD.WIDE.U32 R84, R24, R14, R84 ;  /* 0x0000000e18547225 */ /* 0x000fe200078e0054 */
[----:B------:R-:W-:Y:S01]  /*20f0*/  LOP3.LUT R9, R9, R30, RZ, 0x3c, !PT ;  /* 0x0000001e09097212 */ /* 0x000fe200078e3cff */
[----:B------:R-:W-:Y:S05]  /*2100*/  @!P6 WARPSYNC.ALL ;  /* 0x000000000000e948 */ /* 0x000fea0003800000 */
[----:B------:R-:W-:Y:S01]  /*2110*/  LOP3.LUT R6, R10, R21, RZ, 0x3c, !PT ;  /* 0x000000150a067212 */ /* 0x000fe200078e3cff */
[C---:B------:R-:W-:Y:S01]  /*2120*/  IMAD R11, R24.reuse, R13, R11 ;  /* 0x0000000d180b7224 */ /* 0x040fe200078e020b */
[----:B------:R-:W-:Y:S01]  /*2130*/  LOP3.LUT R7, R5, R200, RZ, 0x3c, !PT ;  /* 0x000000c805077212 */ /* 0x000fe200078e3cff */
[----:B------:R-:W-:Y:S01]  /*2140*/  IMAD.WIDE.U32 R86, R24, R12, R86 ;  /* 0x0000000c18567225 */ /* 0x000fe200078e0056 */
[----:B------:R-:W-:Y:S01]  /*2150*/  LOP3.LUT R77, R40, 0xfffffff8, RZ, 0xc0, !PT ;  /* 0xfffffff8284d7812 */ /* 0x000fe200078ec0ff */
[----:B------:R-:W-:Y:S01]  /*2160*/  ULDC UR4, c[0x0][0x2f4] ;  /* 0x0000bd0000047ab9 */ /* 0x000fe20000000800 */
[----:B------:R-:W-:Y:S01]  /*2170*/  IADD3 R4, R4, R8, R199 ;  /* 0x0000000804047210 */ /* 0x000fe20007ffe0c7 */
[----:B------:R-:W-:Y:S01]  /*2180*/  IMAD.WIDE.U32 R88, R24, R12, R88 ;  /* 0x0000000c18587225 */ /* 0x000fe200078e0058 */
[----:B------:R-:W-:-:S02]  /*2190*/  IADD3 R5, R9, R8, R198 ;  /* 0x0000000809057210 */ /* 0x000fc40007ffe0c6 */
[-C--:B------:R-:W-:Y:S01]  /*21a0*/  IADD3 R6, R6, R8.reuse, R197 ;  /* 0x0000000806067210 */ /* 0x080fe20007ffe0c5 */
[----:B------:R-:W-:Y:S01]  /*21b0*/  VIADD R95, R38, 0x8 ;  /* 0x00000008265f7836 */ /* 0x000fe20000000000 */
[----:B------:R-:W-:Y:S01]  /*21c0*/  IADD3 R7, R7, R8, R201 ;  /* 0x0000000807077210 */ /* 0x000fe20007ffe0c9 */
[C---:B------:R-:W-:Y:S01]  /*21d0*/  IMAD.SHL.U32 R20, R14.reuse, 0x20, RZ ;  /* 0x000000200e147824 */ /* 0x040fe200078e00ff */
[----:B------:R-:W-:Y:S01]  /*21e0*/  IADD3 R38, R83, R39, RZ ;  /* 0x0000002753267210 */ /* 0x000fe20007ffe0ff */
[C---:B------:R-:W-:Y:S01]  /*21f0*/  IMAD.SHL.U32 R28, R14.reuse, 0x80, RZ ;  /* 0x000000800e1c7824 */ /* 0x040fe200078e00ff */
[--C-:B------:R-:W-:Y:S01]  /*2200*/  SHF.L.U64.HI R8, R14, 0x5, R15.reuse ;  /* 0x000000050e087819 */ /* 0x100fe2000001020f */
[----:B------:R-:W-:Y:S01]  /*2210*/  IMAD.SHL.U32 R33, R12, 0x20, RZ ;  /* 0x000000200c217824 */ /* 0x000fe200078e00ff */
[--C-:B------:R-:W-:Y:S01]  /*2220*/  SHF.L.U64.HI R9, R14, 0x6, R15.reuse ;  /* 0x000000060e097819 */ /* 0x100fe2000001020f */
[----:B------:R-:W-:Y:S01]  /*2230*/  IMAD.SHL.U32 R34, R12, 0x40, RZ ;  /* 0x000000400c227824 */ /* 0x000fe200078e00ff */
[C---:B------:R-:W-:Y:S01]  /*2240*/  SHF.L.U64.HI R10, R14.reuse, 0x7, R15 ;  /* 0x000000070e0a7819 */ /* 0x040fe2000001020f */
[----:B------:R-:W-:Y:S01]  /*2250*/  IMAD R36, R203, 0x20, R153 ;  /* 0x00000020cb247824 */ /* 0x000fe200078e0299 */
[----:B------:R-:W-:Y:S01]  /*2260*/  SHF.L.U32 R21, R14, 0x6, RZ ;  /* 0x000000060e157819 */ /* 0x000fe200000006ff */
[----:B------:R-:W-:Y:S01]  /*2270*/  IMAD.SHL.U32 R37, R37, 0x2, RZ ;  /* 0x0000000225257824 */ /* 0x000fe200078e00ff */
[C---:B------:R-:W-:Y:S01]  /*2280*/  SHF.L.U64.HI R30, R12.reuse, 0x5, R13 ;  /* 0x000000050c1e7819 */ /* 0x040fe2000001020d */
[----:B------:R-:W-:Y:S01]  /*2290*/  IMAD.IADD R39, R39, 0x1, R85 ;  /* 0x0000000127277824 */ /* 0x000fe200078e0255 */
[----:B------:R-:W-:Y:S01]  /*22a0*/  SHF.L.U64.HI R32, R12, 0x7, R13 ;  /* 0x000000070c207819 */ /* 0x000fe2000001020d */
[----:B------:R-:W-:Y:S01]  /*22b0*/  IMAD.IADD R76, R87, 0x1, R11 ;  /* 0x00000001574c7824 */ /* 0x000fe200078e020b */
[----:B------:R-:W-:Y:S01]  /*22c0*/  @!P6 BAR.SYNC.DEFER_BLOCKING 0x9, 0x100 ;  /* 0x024400000000eb1d */ /* 0x000fe20000010000 */
[----:B------:R-:W-:Y:S01]  /*22d0*/  ISETP.GE.AND P1, PT, R16, UR4, PT ;  /* 0x0000000410007c0c */ /* 0x000fe2000bf26270 */
[----:B------:R-:W-:Y:S01]  /*22e0*/  IMAD.IADD R78, R11, 0x1, R89 ;  /* 0x000000010b4e7824 */ /* 0x000fe200078e0259 */
[----:B------:R-:W-:-:S02]  /*22f0*/  ISETP.GE.AND P2, PT, R23, UR4, PT ;  /* 0x0000000417007c0c */ /* 0x000fc4000bf46270 */
[----:B------:R-:W-:Y:S02]  /*2300*/  SHF.R.S32.HI R79, RZ, 0x3, R40 ;  /* 0x00000003ff4f7819 */ /* 0x000fe40000011428 */
[----:B------:R-:W-:Y:S02]  /*2310*/  SHF.R.S32.HI R81, RZ, 0x1f, R77 ;  /* 0x0000001fff517819 */ /* 0x000fe4000001144d */
[----:B----4-:R-:W-:-:S07]  /*2320*/  SHF.R.S32.HI R80, RZ, 0x1f, R0 ;  /* 0x0000001fff507819 */ /* 0x010fce0000011400 */
.L_x_7068:
[----:B0-----:R-:W0:Y:S01]  /*2330*/  LDC R101, c[0x0][0x430] ;  /* 0x00010c00ff657b82 */ /* 0x001e220000000800 */
[----:B------:R-:W-:Y:S01]  /*2340*/  IADD3 R27, R27, -0x1, RZ ;  /* 0xffffffff1b1b7810 */ /* 0x000fe20007ffe0ff */
[----:B------:R-:W-:-:S04]  /*2350*/  IMAD.MOV.U32 R102, RZ, RZ, RZ ;  /* 0x000000ffff667224 */ /* 0x000fc800078e00ff */
        /* <DEDUP_REMOVED lines=15> */
[C---:B------:R-:W-:Y:S02]  /*2450*/  @!P3 IMAD R11, R0.reuse, R15, R11 ;  /* 0x0000000f000bb224 */ /* 0x040fe400078e020b */
[----:B------:R-:W-:-:S05]  /*2460*/  @!P3 IMAD.WIDE.U32 R14, R0, R14, R40 ;  /* 0x0000000e000eb225 */ /* 0x000fca00078e0028 */
[----:B------:R-:W-:Y:S02]  /*2470*/  @!P3 IADD3 R11, R15, R11, RZ ;  /* 0x0000000b0f0bb210 */ /* 0x000fe40007ffe0ff */
[----:B--2---:R-:W-:-:S04]  /*2480*/  @!P3 LEA R12, P4, R14, R12, 0x2 ;  /* 0x0000000c0e0cb211 */ /* 0x004fc800078810ff */
[----:B------:R-:W-:-:S05]  /*2490*/  @!P3 LEA.HI.X R13, R14, R13, R11, 0x2, P4 ;  /* 0x0000000d0e0db211 */ /* 0x000fca00020f140b */
[----:B------:R0:W5:Y:S01]  /*24a0*/  @!P3 LDG.E R102, desc[UR42][R12.64] ;  /* 0x0000002a0c66b981 */ /* 0x000162000c1e1900 */
[----:B-1----:R-:W-:Y:S01]  /*24b0*/  ISETP.GE.AND P3, PT, R104, 0x1, PT ;  /* 0x000000016800780c */ /* 0x002fe20003f66270 */
[----:B------:R-:W-:Y:S01]  /*24c0*/  IMAD R11, R155, 0x4000, R196 ;  /* 0x000040009b0b7824 */ /* 0x000fe200078e02c4 */
[----:B------:R-:W-:Y:S01]  /*24d0*/  ISETP.GT.AND P4, PT, R27, R26, PT ;  /* 0x0000001a1b00720c */ /* 0x000fe20003f84270 */
[----:B------:R-:W-:Y:S01]  /*24e0*/  IMAD.MOV R14, RZ, RZ, -R40 ;  /* 0x000000ffff0e7224 */ /* 0x000fe200078e0a28 */
[----:B------:R-:W-:Y:S05]  /*24f0*/  YIELD ;  /* 0x0000000000007946 */ /* 0x000fea0003800000 */
[----:B------:R-:W-:Y:S01]  /*2500*/  BSSY B0, `(.L_x_6971) ;  /* 0x000057d000007945 */ /* 0x000fe20003800000 */
[----:B------:R-:W-:Y:S01]  /*2510*/  IMAD R101, R101, R14, R44 ;  /* 0x0000000e65657224 */ /* 0x000fe200078e022c */
[----:B------:R-:W-:-:S02]  /*2520*/  LEA R92, R11, R156, 0x1 ;  /* 0x0000009c0b5c7211 */ /* 0x000fc400078e08ff */
[----:B------:R-:W-:Y:S01]  /*2530*/  P2R R91, PR, RZ, 0x10 ;  /* 0x00000010ff5b7803 */ /* 0x000fe20000000000 */
[----:B0-----:R-:W-:Y:S06]  /*2540*/  @!P3 BRA `(.L_x_6972) ;  /* 0x00000050003cb947 */ /* 0x001fec0003800000 */
[----:B------:R-:W-:Y:S01]  /*2550*/  SHF.R.S32.HI R100, RZ, 0x1f, R101 ;  /* 0x0000001fff647819 */ /* 0x000fe20000011465 */
[----:B------:R-:W-:Y:S01]  /*2560*/  ULDC.64 UR4, c[0x0][0x300] ;  /* 0x0000c00000047ab9 */ /* 0x000fe20000000a00 */
[----:B-----5:R-:W-:Y:S01]  /*2570*/  SHF.R.S32.HI R99, RZ, 0x1f, R102 ;  /* 0x0000001fff637819 */ /* 0x020fe20000011466 */
[----:B------:R-:W-:-:S04]  /*2580*/  IMAD.WIDE.U32 R12, R101, UR4, RZ ;  /* 0x00000004650c7c25 */ /* 0x000fc8000f8e00ff */
[----:B------:R-:W-:Y:S02]  /*2590*/  IMAD R14, R100, UR4, RZ ;  /* 0x00000004640e7c24 */ /* 0x000fe4000f8e02ff */
[----:B------:R-:W-:Y:S02]  /*25a0*/  IMAD R98, R27, -0x80, R25 ;  /* 0xffffff801b627824 */ /* 0x000fe400078e0219 */
[----:B------:R-:W-:Y:S01]  /*25b0*/  IMAD R11, R101, UR5, R14 ;  /* 0x00000005650b7c24 */ /* 0x000fe2000f8e020e */
[----:B------:R-:W-:Y:S01]  /*25c0*/  ULDC.64 UR4, c[0x0][0x310] ;  /* 0x0000c40000047ab9 */ /* 0x000fe20000000a00 */
[----:B------:R-:W-:Y:S01]  /*25d0*/  IMAD R14, R32, R27, RZ ;  /* 0x0000001b200e7224 */ /* 0x000fe200078e02ff */
[----:B------:R-:W-:Y:S01]  /*25e0*/  VIMNMX R98, R98, 0x80, PT ;  /* 0x0000008062627848 */ /* 0x000fe20003fe0100 */
[----:B------:R-:W-:Y:S02]  /*25f0*/  IMAD R15, R99, UR4, RZ ;  /* 0x00000004630f7c24 */ /* 0x000fe4000f8e02ff */
[----:B------:R-:W-:Y:S01]  /*2600*/  IMAD.IADD R13, R13, 0x1, R11 ;  /* 0x000000010d0d7824 */ /* 0x000fe200078e020b */
[----:B------:R-:W-:Y:S01]  /*2610*/  SHF.R.S32.HI R11, RZ, 0x1f, R27 ;  /* 0x0000001fff0b7819 */ /* 0x000fe2000001141b */
[----:B------:R-:W-:-:S02]  /*2620*/  IMAD R15, R102, UR5, R15 ;  /* 0x00000005660f7c24 */ /* 0x000fc4000f8e020f */
[----:B------:R-:W-:Y:S01]  /*2630*/  IMAD.WIDE.U32 R12, R102, UR4, R12 ;  /* 0x00000004660c7c25 */ /* 0x000fe2000f8e000c */
[----:B------:R-:W-:-:S03]  /*2640*/  ULDC.64 UR4, c[0x0][0x308] ;  /* 0x0000c20000047ab9 */ /* 0x000fc60000000a00 */
[----:B------:R-:W-:Y:S02]  /*2650*/  IMAD.IADD R13, R13, 0x1, R15 ;  /* 0x000000010d0d7824 */ /* 0x000fe400078e020f */
[----:B------:R-:W-:-:S04]  /*2660*/  IMAD.WIDE.U32 R108, R2, UR4, R12 ;  /* 0x00000004026c7c25 */ /* 0x000fc8000f8e000c */
[----:B------:R-:W-:Y:S01]  /*2670*/  IMAD R13, R2, UR5, R109 ;  /* 0x00000005020d7c24 */ /* 0x000fe2000f8e026d */
[----:B------:R-:W-:Y:S01]  /*2680*/  ULDC.64 UR4, c[0x0][0x2e8] ;  /* 0x0000ba0000047ab9 */ /* 0x000fe20000000a00 */
[----:B------:R-:W-:Y:S01]  /*2690*/  IMAD R12, R10, R27, RZ ;  /* 0x0000001b0a0c7224 */ /* 0x000fe200078e02ff */
[C---:B------:R-:W-:Y:S01]  /*26a0*/  LEA R109, P3, R108.reuse, UR4, 0x1 ;  /* 0x000000046c6d7c11 */ /* 0x040fe2000f8608ff */
[----:B------:R-:W-:Y:S02]  /*26b0*/  ULDC.U8 UR4, c[0x0][0x410] ;  /* 0x0001040000047ab9 */ /* 0x000fe40000000000 */
[C---:B------:R-:W-:Y:S01]  /*26c0*/  IMAD R41, R11.reuse, R28, R12 ;  /* 0x0000001c0b297224 */ /* 0x040fe200078e020c */
[----:B------:R-:W-:Y:S01]  /*26d0*/  LEA.HI.X R108, R108, UR5, R13, 0x1, P3 ;  /* 0x000000056c6c7c11 */ /* 0x000fe200098f0c0d */
[----:B------:R-:W-:Y:S01]  /*26e0*/  IMAD R11, R11, R35, R14 ;  /* 0x000000230b0b7224 */ /* 0x000fe200078e020e */
[----:B------:R-:W-:Y:S01]  /*26f0*/  ISETP.NE.AND P3, PT, RZ, UR4, PT ;  /* 0x00000004ff007c0c */ /* 0x000fe2000bf65270 */
[----:B------:R-:W-:-:S04]  /*2700*/  IMAD.WIDE.U32 R12, R35, R27, RZ ;  /* 0x0000001b230c7225 */ /* 0x000fc800078e00ff */
[----:B------:R-:W-:Y:S01]  /*2710*/  IMAD.WIDE.U32 R14, R28, R27, RZ ;  /* 0x0000001b1c0e7225 */ /* 0x000fe200078e00ff */
[----:B------:R-:W-:-:S03]  /*2720*/  IADD3 R11, R13, R11, RZ ;  /* 0x0000000b0d0b7210 */ /* 0x000fc60007ffe0ff */
[----:B------:R-:W-:-:S04]  /*2730*/  IMAD.IADD R90, R15, 0x1, R41 ;  /* 0x000000010f5a7824 */ /* 0x000fc800078e0229 */
[----:B------:R-:W-:Y:S05]  /*2740*/  @!P3 BRA `(.L_x_6973) ;  /* 0x0000002400a4b947 */ /* 0x000fea0003800000 */
[----:B------:R-:W-:Y:S01]  /*2750*/  ISETP.GE.AND P3, PT, R153, R98, PT ;  /* 0x000000629900720c */ /* 0x000fe20003f66270 */
[----:B------:R-:W-:Y:S01]  /*2760*/  BSSY B1, `(.L_x_6974) ;  /* 0x000001c000017945 */ /* 0x000fe20003800000 */
[----:B------:R-:W-:Y:S02]  /*2770*/  CS2R R56, SRZ ;  /* 0x0000000000387805 */ /* 0x000fe4000001ff00 */
[----:B------:R-:W-:Y:S02]  /*2780*/  CS2R R64, SRZ ;  /* 0x0000000000407805 */ /* 0x000fe4000001ff00 */
[----:B------:R-:W-:Y:S02]  /*2790*/  CS2R R68, SRZ ;  /* 0x0000000000447805 */ /* 0x000fe4000001ff00 */
[----:B------:R-:W-:Y:S02]  /*27a0*/  P2R R124, PR, RZ, 0x8 ;  /* 0x00000008ff7c7803 */ /* 0x000fe40000000000 */
[----:B------:R-:W-:-:S02]  /*27b0*/  CS2R R66, SRZ ;  /* 0x0000000000427805 */ /* 0x000fc4000001ff00 */
[----:B------:R-:W-:Y:S01]  /*27c0*/  CS2R R70, SRZ ;  /* 0x0000000000467805 */ /* 0x000fe2000001ff00 */
[----:B------:R-:W-:Y:S06]  /*27d0*/  @P3 BRA `(.L_x_6975) ;  /* 0x0000000000503947 */ /* 0x000fec0003800000 */
[----:B------:R-:W-:Y:S01]  /*27e0*/  IADD3 R41, P3, R82, R14, RZ ;  /* 0x0000000e52297210 */ /* 0x000fe20007f7e0ff */
[----:B------:R-:W-:Y:S01]  /*27f0*/  ULDC.64 UR4, c[0x0][0x3e8] ;  /* 0x0000fa0000047ab9 */ /* 0x000fe20000000a00 */
[----:B------:R-:W-:Y:S02]  /*2800*/  CS2R R68, SRZ ;  /* 0x0000000000447805 */ /* 0x000fe4000001ff00 */
[----:B------:R-:W-:Y:S01]  /*2810*/  CS2R R70, SRZ ;  /* 0x0000000000467805 */ /* 0x000fe2000001ff00 */
[----:B------:R-:W-:Y:S01]  /*2820*/  IMAD.X R42, R90, 0x1, R38, P3 ;  /* 0x000000015a2a7824 */ /* 0x000fe200018e0626 */
        /* <DEDUP_REMOVED lines=15> */
.L_x_6975:
[----:B------:R-:W-:Y:S05]  /*2920*/  BSYNC B1 ;  /* 0x0000000000017941 */ /* 0x000fea0003800000 */
.L_x_6974:
[----:B------:R-:W-:Y:S01]  /*2930*/  VIADD R44, R153, 0x20 ;  /* 0x00000020992c7836 */ /* 0x000fe20000000000 */
[----:B0----5:R-:W-:Y:S01]  /*2940*/  MOV R41, R65 ;  /* 0x0000004100297202 */ /* 0x021fe20000000f00 */
[----:B------:R-:W-:Y:S01]  /*2950*/  IMAD.MOV.U32 R40, RZ, RZ, R64 ;  /* 0x000000ffff287224 */ /* 0x000fe200078e0040 */
[----:B------:R-:W-:Y:S01]  /*2960*/  BSSY B1, `(.L_x_6976) ;  /* 0x0000027000017945 */ /* 0x000fe20003800000 */
        /* <DEDUP_REMOVED lines=11> */
[----:B------:R-:W-:Y:S02]  /*2a20*/  PRMT R123, R42, 0x7610, R123 ;  /* 0x000076102a7b7816 */ /* 0x000fe4000000007b */
[----:B------:R-:W-:Y:S02]  /*2a30*/  CS2R R58, SRZ ;  /* 0x00000000003a7805 */ /* 0x000fe4000001ff00 */
[----:B------:R-:W-:Y:S02]  /*2a40*/  PRMT R116, R40, 0x5410, R41 ;  /* 0x0000541028747816 */ /* 0x000fe40000000029 */
[----:B------:R-:W-:Y:S02]  /*2a50*/  CS2R R62, SRZ ;  /* 0x00000000003e7805 */ /* 0x000fe4000001ff00 */
[----:B------:R-:W-:-:S02]  /*2a60*/  PRMT R122, R122, 0x5410, R43 ;  /* 0x000054107a7a7816 */ /* 0x000fc4000000002b */
[----:B------:R-:W-:Y:S01]  /*2a70*/  P2R R118, PR, RZ, 0x8 ;  /* 0x00000008ff767803 */ /* 0x000fe20000000000 */
        /* <DEDUP_REMOVED lines=21> */
.L_x_6977:
[----:B------:R-:W-:Y:S05]  /*2bd0*/  BSYNC B1 ;  /* 0x0000000000017941 */ /* 0x000fea0003800000 */
.L_x_6976:
[----:B------:R-:W-:Y:S01]  /*2be0*/  IADD3 R72, R153, 0x40, RZ ;  /* 0x0000004099487810 */ /* 0x000fe20007ffe0ff */
[----:B0----5:R-:W-:Y:S01]  /*2bf0*/  IMAD.MOV.U32 R41, RZ, RZ, R57 ;  /* 0x000000ffff297224 */ /* 0x021fe200078e0039 */
[----:B------:R-:W-:Y:S01]  /*2c00*/  MOV R40, R56 ;  /* 0x0000003800287202 */ /* 0x000fe20000000f00 */
[----:B------:R-:W-:Y:S01]  /*2c10*/  IMAD.MOV.U32 R42, RZ, RZ, R60 ;  /* 0x000000ffff2a7224 */ /* 0x000fe200078e003c */
[----:B------:R-:W-:Y:S01]  /*2c20*/  ISETP.GE.AND P3, PT, R72, R98, PT ;  /* 0x000000624800720c */ /* 0x000fe20003f66270 */
[----:B------:R-:W-:Y:S01]  /*2c30*/  IMAD.MOV.U32 R43, RZ, RZ, R61 ;  /* 0x000000ffff2b7224 */ /* 0x000fe200078e003d */
[----:B------:R-:W-:Y:S01]  /*2c40*/  PRMT R110, R41, 0x5410, R40 ;  /* 0x00005410296e7816 */ /* 0x000fe20000000028 */
[----:B------:R-:W-:Y:S01]  /*2c50*/  IMAD.MOV.U32 R41, RZ, RZ, R59 ;  /* 0x000000ffff297224 */ /* 0x000fe200078e003b */
[----:B------:R-:W-:Y:S01]  /*2c60*/  MOV R40, R58 ;  /* 0x0000003a00287202 */ /* 0x000fe20000000f00 */
[----:B------:R-:W-:Y:S01]  /*2c70*/  BSSY B1, `(.L_x_6978) ;  /* 0x0000023000017945 */ /* 0x000fe20003800000 */
[----:B------:R-:W-:Y:S01]  /*2c80*/  PRMT R113, R42, 0x5410, R43 ;  /* 0x000054102a717816 */ /* 0x000fe2000000002b */
[----:B------:R-:W-:Y:S01]  /*2c90*/  IMAD.MOV.U32 R42, RZ, RZ, R62 ;  /* 0x000000ffff2a7224 */ /* 0x000fe200078e003e */
[----:B------:R-:W-:Y:S01]  /*2ca0*/  PRMT R107, R41, 0x5410, R40 ;  /* 0x00005410296b7816 */ /* 0x000fe20000000028 */
[----:B------:R-:W-:Y:S01]  /*2cb0*/  IMAD.MOV.U32 R43, RZ, RZ, R63 ;  /* 0x000000ffff2b7224 */ /* 0x000fe200078e003f */
[----:B------:R-:W-:-:S02]  /*2cc0*/  CS2R R40, SRZ ;  /* 0x0000000000287805 */ /* 0x000fc4000001ff00 */
[----:B------:R-:W-:Y:S02]  /*2cd0*/  CS2R R48, SRZ ;  /* 0x0000000000307805 */ /* 0x000fe4000001ff00 */
[----:B------:R-:W-:Y:S02]  /*2ce0*/  CS2R R52, SRZ ;  /* 0x0000000000347805 */ /* 0x000fe4000001ff00 */
[----:B------:R-:W-:Y:S02]  /*2cf0*/  CS2R R50, SRZ ;  /* 0x0000000000327805 */ /* 0x000fe4000001ff00 */
[----:B------:R-:W-:Y:S02]  /*2d00*/  PRMT R114, R42, 0x5410, R43 ;  /* 0x000054102a727816 */ /* 0x000fe4000000002b */
[----:B------:R-:W-:Y:S02]  /*2d10*/  CS2R R54, SRZ ;  /* 0x0000000000367805 */ /* 0x000fe4000001ff00 */
[----:B------:R-:W-:-:S02]  /*2d20*/  CS2R R44, SRZ ;  /* 0x00000000002c7805 */ /* 0x000fc4000001ff00 */
[----:B------:R-:W-:Y:S02]  /*2d30*/  CS2R R42, SRZ ;  /* 0x00000000002a7805 */ /* 0x000fe4000001ff00 */
        /* <DEDUP_REMOVED lines=22> */
.L_x_6979:
[----:B------:R-:W-:Y:S05]  /*2ea0*/  BSYNC B1 ;  /* 0x0000000000017941 */ /* 0x000fea0003800000 */
.L_x_6978:
[----:B0-----:R-:W-:Y:S01]  /*2eb0*/  VIADD R72, R153, 0x60 ;  /* 0x0000006099487836 */ /* 0x001fe20000000000 */
[----:B------:R-:W-:Y:S04]  /*2ec0*/  BSSY B1, `(.L_x_6980) ;  /* 0x000001f000017945 */ /* 0x000fe80003800000 */
[----:B------:R-:W-:-:S13]  /*2ed0*/  ISETP.GE.AND P4, PT, R72, R98, PT ;  /* 0x000000624800720c */ /* 0x000fda0003f86270 */
[----:B------:R-:W-:Y:S05]  /*2ee0*/  @P4 BRA `(.L_x_6981) ;  /* 0x0000000000704947 */ /* 0x000fea0003800000 */
[----:B------:R-:W0:Y:S01]  /*2ef0*/  LDC.64 R40, c[0x0][0x3f8] ;  /* 0x0000fe00ff287b82 */ /* 0x000e220000000a00 */
[----:B------:R-:W-:Y:S01]  /*2f00*/  IMAD.MOV.U32 R15, RZ, RZ, R90 ;  /* 0x000000ffff0f7224 */ /* 0x000fe200078e005a */
[----:B------:R-:W-:Y:S01]  /*2f10*/  ULDC.64 UR4, c[0x0][0x3e8] ;  /* 0x0000fa0000047ab9 */ /* 0x000fe20000000a00 */
[----:B------:R-:W-:Y:S02]  /*2f20*/  CS2R R44, SRZ ;  /* 0x00000000002c7805 */ /* 0x000fe4000001ff00 */
[----:B------:R-:W-:Y:S01]  /*2f30*/  CS2R R46, SRZ ;  /* 0x00000000002e7805 */ /* 0x000fe2000001ff00 */
[----:B0-----:R-:W-:-:S04]  /*2f40*/  IMAD.WIDE.U32 R14, R40, 0x60, R14 ;  /* 0x00000060280e7825 */ /* 0x001fc800078e000e */
[----:B------:R-:W-:Y:S01]  /*2f50*/  IMAD R13, R41, 0x60, RZ ;  /* 0x00000060290d7824 */ /* 0x000fe200078e02ff */
[----:B------:R-:W-:-:S04]  /*2f60*/  IADD3 R41, P5, R82, R14, RZ ;  /* 0x0000000e52297210 */ /* 0x000fc80007fbe0ff */
[----:B------:R-:W-:Y:S01]  /*2f70*/  IADD3.X R42, R38, R15, R13, P5, !PT ;  /* 0x0000000f262a7210 */ /* 0x000fe20002ffe40d */
[----:B------:R-:W-:Y:S01]  /*2f80*/  IMAD.MOV.U32 R13, RZ, RZ, R11 ;  /* 0x000000ffff0d7224 */ /* 0x000fe200078e000b */
[----:B------:R-:W0:Y:S02]  /*2f90*/  LDC.64 R14, c[0x0][0x408] ;  /* 0x00010200ff0e7b82 */ /* 0x000e240000000a00 */
[----:B0-----:R-:W-:-:S04]  /*2fa0*/  IMAD.WIDE.U32 R12, R14, 0x60, R12 ;  /* 0x000000600e0c7825 */ /* 0x001fc800078e000c */
[----:B------:R-:W-:Y:S01]  /*2fb0*/  IMAD R15, R15, 0x60, RZ ;  /* 0x000000600f0f7824 */ /* 0x000fe200078e02ff */
[----:B------:R-:W-:-:S04]  /*2fc0*/  IADD3 R11, P5, R86, R12, RZ ;  /* 0x0000000c560b7210 */ /* 0x000fc80007fbe0ff */
[----:B------:R-:W-:Y:S02]  /*2fd0*/  IADD3.X R40, R76, R13, R15, P5, !PT ;  /* 0x0000000d4c287210 */ /* 0x000fe40002ffe40f */
        /* <DEDUP_REMOVED lines=13> */
.L_x_6981:
[----:B------:R-:W-:Y:S05]  /*30b0*/  BSYNC B1 ;  /* 0x0000000000017941 */ /* 0x000fea0003800000 */
.L_x_6980:
[----:B0----5:R-:W-:Y:S01]  /*30c0*/  IMAD.MOV.U32 R12, RZ, RZ, R49 ;  /* 0x000000ffff0c7224 */ /* 0x021fe200078e0031 */
[----:B------:R-:W-:Y:S01]  /*30d0*/  MOV R11, R48 ;  /* 0x00000030000b7202 */ /* 0x000fe20000000f00 */
[----:B------:R-:W-:Y:S01]  /*30e0*/  IMAD.MOV.U32 R13, RZ, RZ, R52 ;  /* 0x000000ffff0d7224 */ /* 0x000fe200078e0034 */
[----:B------:R-:W-:Y:S01]  /*30f0*/  UISETP.NE.AND UP0, UPT, UR41, 0x3, UPT ;  /* 0x000000032900788c */ /* 0x000fe2000bf05270 */
        /* <DEDUP_REMOVED lines=8> */
[----:B------:R-:W-:Y:S02]  /*3180*/  PLOP3.LUT P5, PT, PT, PT, UP0, 0x80, 0x0 ;  /* 0x000000000000781c */ /* 0x000fe40003faf008 */
        /* <DEDUP_REMOVED lines=15> */
[----:B------:R-:W-:Y:S06]  /*3280*/  @!P5 BRA `(.L_x_6982) ;  /* 0x000000000004d947 */ /* 0x000fec0003800000 */
[----:B------:R-:W-:Y:S01]  /*3290*/  BPT.TRAP 0x1 ;  /* 0x000000040000795c */ /* 0x000fe20000300000 */
.L_x_6982:
[----:B------:R-:W-:Y:S01]  /*32a0*/  LEA R90, R155, R156, 0x3 ;  /* 0x0000009c9b5a7211 */ /* 0x000fe200078e18ff */
[----:B------:R-:W-:Y:S01]  /*32b0*/  BSSY B1, `(.L_x_6983) ;  /* 0x0000004000017945 */ /* 0x000fe20003800000 */
[----:B------:R-:W-:-:S04]  /*32c0*/  SHF.L.U32 R103, R154, 0x1f, RZ ;  /* 0x0000001f9a677819 */ /* 0x000fc800000006ff */
[----:B------:R-:W0:Y:S02]  /*32d0*/  SYNCS.PHASECHK.TRANS64.TRYWAIT P6, [R90+URZ+0x28890], R103 ;  /* 0x028890675a0075a7 */ /* 0x000e2400080c017f */
[----:B0-----:R-:W-:Y:S05]  /*32e0*/  @!P6 BRA `(.L_x_6984) ;  /* 0x0000019000f0e947 */ /* 0x001fea0003800000 */
.L_x_7290:
[----:B------:R-:W-:Y:S05]  /*32f0*/  BSYNC B1 ;  /* 0x0000000000017941 */ /* 0x000fea0003800000 */
.L_x_6983:
[----:B------:R-:W-:-:S03]  /*3300*/  UMOV UR4, 0xffffffff ;  /* 0xffffffff00047882 */ /* 0x000fc60000000000 */
[----:B------:R-:W-:Y:S05]  /*3310*/  BRA.DIV UR4, `(.L_x_6985) ;  /* 0x0000019204f87947 */ /* 0x000fea000b800000 */
[----:B------:R1:W2:Y:S04]  /*3320*/  SHFL.IDX PT, R75, R108, RZ, 0x181f ;  /* 0x00181fff6c4b7589 */ /* 0x0002a800000e0000 */
[----:B------:R1:W3:Y:S02]  /*3330*/  SHFL.IDX PT, R74, R109, RZ, 0x181f ;  /* 0x00181fff6d4a7589 */ /* 0x0002e400000e0000 */
.L_x_7294:
[----:B------:R-:W-:Y:S01]  /*3340*/  ISETP.NE.AND P6, PT, R124, RZ, PT ;  /* 0x000000ff7c00720c */ /* 0x000fe20003fc5270 */
[----:B------:R-:W-:-:S12]  /*3350*/  BSSY B1, `(.L_x_6986) ;  /* 0x0000066000017945 */ /* 0x000fd80003800000 */
[----:B------:R-:W-:Y:S05]  /*3360*/  @P6 BRA `(.L_x_6987) ;  /* 0x0000000400906947 */ /* 0x000fea0003800000 */
[----:B------:R-:W-:Y:S04]  /*3370*/  BSSY B2, `(.L_x_6988) ;  /* 0x0000032000027945 */ /* 0x000fe80003800000 */
[----:B------:R-:W-:Y:S05]  /*3380*/  @P1 BRA `(.L_x_6989) ;  /* 0x0000000000c01947 */ /* 0x000fea0003800000 */
[----:B------:R4:W0:Y:S01]  /*3390*/  LDS.128 R12, [R92+0x18400] ;  /* 0x018400005c0c7984 */ /* 0x0008220000000c00 */
[C---:B---3--:R-:W-:Y:S01]  /*33a0*/  LEA R72, P6, R16.reuse, R74, 0x1 ;  /* 0x0000004a10487211 */ /* 0x048fe200078c08ff */
[----:B------:R-:W-:Y:S03]  /*33b0*/  BSSY B3, `(.L_x_6990) ;  /* 0x000002c000037945 */ /* 0x000fe60003800000 */
[----:B--2---:R-:W-:Y:S02]  /*33c0*/  LEA.HI.X R73, R16, R75, R17, 0x1, P6 ;  /* 0x0000004b10497211 */ /* 0x004fe400030f0c11 */
[----:B------:R-:W-:-:S13]  /*33d0*/  ISETP.GE.AND P6, PT, R18, R104, PT ;  /* 0x000000681200720c */ /* 0x000fda0003fc6270 */
[----:B----4-:R-:W-:Y:S05]  /*33e0*/  @P6 BRA `(.L_x_6991) ;  /* 0x0000000000a06947 */ /* 0x010fea0003800000 */
[----:B------:R-:W-:Y:S01]  /*33f0*/  SHF.R.U64 R11, R68, 0x10, R69 ;  /* 0x00000010440b7819 */ /* 0x000fe20000001245 */
[--C-:B0-----:R-:W-:Y:S01]  /*3400*/  HADD2.F32 R68, -RZ, R15.reuse.H1_H1 ;  /* 0x3000000fff447230 */ /* 0x101fe20000004100 */
        /* <DEDUP_REMOVED lines=12> */
[----:B------:R-:W-:Y:S01]  /*34d0*/  FMUL.FTZ R71, R15, R71 ;  /* 0x000000470f477220 */ /* 0x000fe20000410000 */
[C---:B------:R-:W-:Y:S01]  /*34e0*/  FMUL.FTZ R124, R13.reuse, R124 ;  /* 0x0000007c0d7c7220 */ /* 0x040fe20000410000 */
[----:B------:R-:W-:Y:S01]  /*34f0*/  FFMA.FTZ R126, R13, R70, -R126 ;  /* 0x000000460d7e7223 */ /* 0x000fe2000001087e */
[----:B------:R-:W-:Y:S01]  /*3500*/  FFMA.FTZ R128, R15, R69, -R128 ;  /* 0x000000450f807223 */ /* 0x000fe20000010880 */
[----:B------:R-:W-:-:S02]  /*3510*/  HADD2.F32 R15, -RZ, R123.H1_H1 ;  /* 0x3000007bff0f7230 */ /* 0x000fc40000004100 */
[----:B------:R-:W-:Y:S01]  /*3520*/  FFMA.FTZ R125, R11, R70, R124 ;  /* 0x000000460b7d7223 */ /* 0x000fe2000001007c */
[--C-:B------:R-:W-:Y:S02]  /*3530*/  HADD2.F32 R11, -RZ, R12.reuse.H1_H1 ;  /* 0x3000000cff0b7230 */ /* 0x100fe40000004100 */
[----:B------:R-:W-:Y:S01]  /*3540*/  FFMA.FTZ R127, R68, R69, R71 ;  /* 0x00000045447f7223 */ /* 0x000fe20000010047 */
[----:B------:R-:W-:Y:S02]  /*3550*/  HADD2.F32 R123, -RZ, R123.H0_H0 ;  /* 0x2000007bff7b7230 */ /* 0x000fe40000004100 */
[----:B------:R-:W-:Y:S02]  /*3560*/  HADD2.F32 R12, -RZ, R12.H0_H0 ;  /* 0x2000000cff0c7230 */ /* 0x000fe40000004100 */
[----:B------:R-:W-:Y:S02]  /*3570*/  HADD2.F32 R13, -RZ, R14.H1_H1 ;  /* 0x3000000eff0d7230 */ /* 0x000fe40000004100 */
[----:B------:R-:W-:Y:S01]  /*3580*/  FMUL.FTZ R71, R11, R123 ;  /* 0x0000007b0b477220 */ /* 0x000fe20000410000 */
[----:B------:R-:W-:-:S02]  /*3590*/  HADD2.F32 R69, -RZ, R122.H1_H1 ;  /* 0x3000007aff457230 */ /* 0x000fc40000004100 */
[C---:B------:R-:W-:Y:S01]  /*35a0*/  FMUL.FTZ R70, R12.reuse, R123 ;  /* 0x0000007b0c467220 */ /* 0x040fe20000410000 */
[----:B------:R-:W-:Y:S02]  /*35b0*/  HADD2.F32 R14, -RZ, R14.H0_H0 ;  /* 0x2000000eff0e7230 */ /* 0x000fe40000004100 */
[----:B------:R-:W-:Y:S01]  /*35c0*/  FFMA.FTZ R71, R12, R15, -R71 ;  /* 0x0000000f0c477223 */ /* 0x000fe20000010847 */
[----:B------:R-:W-:Y:S02]  /*35d0*/  HADD2.F32 R68, -RZ, R120.H0_H0 ;  /* 0x20000078ff447230 */ /* 0x000fe40000004100 */
[----:B------:R-:W-:Y:S01]  /*35e0*/  FMUL.FTZ R123, R13, R69 ;  /* 0x000000450d7b7220 */ /* 0x000fe20000410000 */
[----:B------:R-:W-:Y:S01]  /*35f0*/  FFMA.FTZ R70, R11, R15, R70 ;  /* 0x0000000f0b467223 */ /* 0x000fe20000010046 */
[C---:B------:R-:W-:Y:S01]  /*3600*/  FMUL.FTZ R124, R14.reuse, R69 ;  /* 0x000000450e7c7220 */ /* 0x040fe20000410000 */
[----:B------:R-:W-:Y:S01]  /*3610*/  F2FP.F16.F32.PACK_AB R15, R127, R128 ;  /* 0x000000807f0f723e */ /* 0x000fe200000000ff */
[----:B------:R-:W-:-:S02]  /*3620*/  FFMA.FTZ R123, R14, R68, -R123 ;  /* 0x000000440e7b7223 */ /* 0x000fc4000001087b */
[----:B------:R-:W-:Y:S01]  /*3630*/  FFMA.FTZ R124, R13, R68, R124 ;  /* 0x000000440d7c7223 */ /* 0x000fe2000001007c */
[----:B------:R-:W-:Y:S02]  /*3640*/  F2FP.F16.F32.PACK_AB R13, R125, R126 ;  /* 0x0000007e7d0d723e */ /* 0x000fe400000000ff */
[----:B------:R-:W-:Y:S02]  /*3650*/  F2FP.F16.F32.PACK_AB R12, R70, R71 ;  /* 0x00000047460c723e */ /* 0x000fe400000000ff */
[----:B------:R-:W-:-:S07]  /*3660*/  F2FP.F16.F32.PACK_AB R14, R124, R123 ;  /* 0x0000007b7c0e723e */ /* 0x000fce00000000ff */
.L_x_6991:
[----:B------:R-:W-:Y:S05]  /*3670*/  BSYNC B3 ;  /* 0x0000000000037941 */ /* 0x000fea0003800000 */
.L_x_6990:
[----:B0-----:R4:W-:Y:S02]  /*3680*/  ST.E.128 desc[UR42][R72.64], R12 ;  /* 0x0000000c48007985 */ /* 0x0019e4000c101d2a */
.L_x_6989:
[----:B------:R-:W-:Y:S05]  /*3690*/  BSYNC B2 ;  /* 0x0000000000027941 */ /* 0x000fea0003800000 */
.L_x_6988:
[----:B------:R-:W-:Y:S05]  /*36a0*/  @P2 BRA `(.L_x_6987) ;  /* 0x0000000000c02947 */ /* 0x000fea0003800000 */
[----:B----4-:R4:W0:Y:S01]  /*36b0*/  LDS.128 R12, [R92+0x1c400] ;  /* 0x01c400005c0c7984 */ /* 0x0108220000000c00 */
        /* <DEDUP_REMOVED lines=45> */
.L_x_6993:
[----:B------:R-:W-:Y:S05]  /*3990*/  BSYNC B2 ;  /* 0x0000000000027941 */ /* 0x000fea0003800000 */
.L_x_6992:
[----:B0-----:R0:W-:Y:S02]  /*39a0*/  ST.E.128 desc[UR42][R68.64], R12 ;  /* 0x0000000c44007985 */ /* 0x0011e4000c101d2a */
.L_x_6987:
[----:B------:R-:W-:Y:S05]  /*39b0*/  BSYNC B1 ;  /* 0x0000000000017941 */ /* 0x000fea0003800000 */
.L_x_6986:
[----:B------:R-:W-:-:S03]  /*39c0*/  UMOV UR4, 0xffffffff ;  /* 0xffffffff00047882 */ /* 0x000fc60000000000 */
[----:B------:R-:W-:Y:S05]  /*39d0*/  BRA.DIV UR4, `(.L_x_6994) ;  /* 0x0000018e04947947 */ /* 0x000fea000b800000 */
[----:B------:R0:W0:Y:S04]  /*39e0*/  SHFL.IDX PT, R67, R108, 0x1, 0x181f ;  /* 0x00381f006c437f89 */ /* 0x00002800000e0000 */
[----:B------:R0:W0:Y:S02]  /*39f0*/  SHFL.IDX PT, R66, R109, 0x1, 0x181f ;  /* 0x00381f006d427f89 */ /* 0x00002400000e0000 */
.L_x_7298:
[----:B------:R-:W-:Y:S01]  /*3a00*/  ISETP.NE.AND P6, PT, R118, RZ, PT ;  /* 0x000000ff7600720c */ /* 0x000fe20003fc5270 */
[----:B------:R-:W-:-:S12]  /*3a10*/  BSSY B1, `(.L_x_6995) ;  /* 0x0000066000017945 */ /* 0x000fd80003800000 */
[----:B------:R-:W-:Y:S05]  /*3a20*/  @P6 BRA `(.L_x_6996) ;  /* 0x0000000400906947 */ /* 0x000fea0003800000 */
[----:B------:R-:W-:Y:S04]  /*3a30*/  BSSY B2, `(.L_x_6997) ;  /* 0x0000032000027945 */ /* 0x000fe80003800000 */
[----:B------:R-:W-:Y:S05]  /*3a40*/  @P1 BRA `(.L_x_6998) ;  /* 0x0000000000c01947 */ /* 0x000fea0003800000 */
[----:B0---4-:R0:W4:Y:S01]  /*3a50*/  LDS.128 R12, [R92+0x19400] ;  /* 0x019400005c0c7984 */ /* 0x0111220000000c00 */
[C---:B------:R-:W-:Y:S01]  /*3a60*/  LEA R64, P6, R16.reuse, R66, 0x1 ;  /* 0x0000004210407211 */ /* 0x040fe200078c08ff */
[----:B------:R-:W-:Y:S03]  /*3a70*/  BSSY B3, `(.L_x_6999) ;  /* 0x000002c000037945 */ /* 0x000fe60003800000 */
[----:B------:R-:W-:Y:S02]  /*3a80*/  LEA.HI.X R65, R16, R67, R17, 0x1, P6 ;  /* 0x0000004310417211 */ /* 0x000fe400030f0c11 */
[----:B------:R-:W-:-:S13]  /*3a90*/  ISETP.GE.AND P6, PT, R18, R104, PT ;  /* 0x000000681200720c */ /* 0x000fda0003fc6270 */
[----:B0-----:R-:W-:Y:S05]  /*3aa0*/  @P6 BRA `(.L_x_7000) ;  /* 0x0000000000a06947 */ /* 0x001fea0003800000 */
[----:B------:R-:W-:Y:S01]  /*3ab0*/  SHF.R.U64 R11, R60, 0x10, R61 ;  /* 0x000000103c0b7819 */ /* 0x000fe2000000123d */
        /* <DEDUP_REMOVED lines=39> */
.L_x_7000:
[----:B------:R-:W-:Y:S05]  /*3d30*/  BSYNC B3 ;  /* 0x0000000000037941 */ /* 0x000fea0003800000 */
.L_x_6999:
[----:B----4-:R0:W-:Y:S02]  /*3d40*/  ST.E.128 desc[UR42][R64.64], R12 ;  /* 0x0000000c40007985 */ /* 0x0101e4000c101d2a */
.L_x_6998:
[----:B------:R-:W-:Y:S05]  /*3d50*/  BSYNC B2 ;  /* 0x0000000000027941 */ /* 0x000fea0003800000 */
.L_x_6997:
        /* <DEDUP_REMOVED lines=47> */
.L_x_7002:
[----:B------:R-:W-:Y:S05]  /*4050*/  BSYNC B2 ;  /* 0x0000000000027941 */ /* 0x000fea0003800000 */
.L_x_7001:
[----:B----4-:R0:W-:Y:S02]  /*4060*/  ST.E.128 desc[UR42][R60.64], R12 ;  /* 0x0000000c3c007985 */ /* 0x0101e4000c101d2a */
.L_x_6996:
[----:B------:R-:W-:Y:S05]  /*4070*/  BSYNC B1 ;  /* 0x0000000000017941 */ /* 0x000fea0003800000 */
.L_x_6995:
[----:B------:R-:W-:-:S03]  /*4080*/  UMOV UR4, 0xffffffff ;  /* 0xffffffff00047882 */ /* 0x000fc60000000000 */
[----:B------:R-:W-:Y:S05]  /*4090*/  BRA.DIV UR4, `(.L_x_7003) ;  /* 0x0000018a04307947 */ /* 0x000fea000b800000 */
[----:B------:R0:W0:Y:S04]  /*40a0*/  SHFL.IDX PT, R59, R108, 0x2, 0x181f ;  /* 0x00581f006c3b7f89 */ /* 0x00002800000e0000 */
[----:B------:R0:W0:Y:S02]  /*40b0*/  SHFL.IDX PT, R58, R109, 0x2, 0x181f ;  /* 0x00581f006d3a7f89 */ /* 0x00002400000e0000 */
.L_x_7302:
[----:B------:R-:W-:Y:S04]  /*40c0*/  BSSY B1, `(.L_x_7004) ;  /* 0x0000067000017945 */ /* 0x000fe80003800000 */
        /* <DEDUP_REMOVED lines=22> */
[----:B------:R-:W-:Y:S01]  /*4230*/  FMUL.FTZ R60, R13, R60 ;  /* 0x0000003c0d3c7220 */ /* 0x000fe20000410000 */
[----:B------:R-:W-:Y:S02]  /*4240*/  HADD2.F32 R122, -RZ, R122.H0_H0 ;  /* 0x2000007aff7a7230 */ /* 0x000fe40000004100 */
[-C--:B------:R-:W-:Y:S01]  /*4250*/  FMUL.FTZ R64, R52, R55.reuse ;  /* 0x0000003734407220 */ /* 0x080fe20000410000 */
[----:B------:R-:W-:Y:S01]  /*4260*/  FMUL.FTZ R61, R15, R55 ;  /* 0x000000370f3d7220 */ /* 0x000fe20000410000 */
[----:B------:R-:W-:Y:S01]  /*4270*/  FFMA.FTZ R55, R11, R54, R60 ;  /* 0x000000360b377223 */ /* 0x000fe2000001003c */
[----:B------:R-:W-:-:S02]  /*4280*/  HADD2.F32 R11, -RZ, R12.H1_H1 ;  /* 0x3000000cff0b7230 */ /* 0x000fc40000004100 */
[-C--:B------:R-:W-:Y:S01]  /*4290*/  FFMA.FTZ R64, R15, R53.reuse, -R64 ;  /* 0x000000350f407223 */ /* 0x080fe20000010840 */
[----:B------:R-:W-:Y:S01]  /*42a0*/  FFMA.FTZ R62, R13, R54, -R62 ;  /* 0x000000360d3e7223 */ /* 0x000fe2000001083e */
[----:B------:R-:W-:Y:S02]  /*42b0*/  HADD2.F32 R15, -RZ, R121.H1_H1 ;  /* 0x30000079ff0f7230 */ /* 0x000fe40000004100 */
[----:B------:R-:W-:Y:S01]  /*42c0*/  FFMA.FTZ R61, R52, R53, R61 ;  /* 0x00000035343d7223 */ /* 0x000fe2000001003d */
[----:B------:R-:W-:Y:S02]  /*42d0*/  HADD2.F32 R12, -RZ, R12.H0_H0 ;  /* 0x2000000cff0c7230 */ /* 0x000fe40000004100 */
[--C-:B------:R-:W-:Y:S02]  /*42e0*/  HADD2.F32 R13, -RZ, R14.reuse.H1_H1 ;  /* 0x3000000eff0d7230 */ /* 0x100fe40000004100 */
[----:B------:R-:W-:Y:S01]  /*42f0*/  FMUL.FTZ R53, R11, R15 ;  /* 0x0000000f0b357220 */ /* 0x000fe20000410000 */
[----:B------:R-:W-:-:S02]  /*4300*/  HADD2.F32 R14, -RZ, R14.H0_H0 ;  /* 0x2000000eff0e7230 */ /* 0x000fc40000004100 */
[----:B------:R-:W-:Y:S01]  /*4310*/  FMUL.FTZ R52, R12, R15 ;  /* 0x0000000f0c347220 */ /* 0x000fe20000410000 */
[----:B------:R-:W-:Y:S02]  /*4320*/  HADD2.F32 R121, -RZ, R121.H0_H0 ;  /* 0x20000079ff797230 */ /* 0x000fe40000004100 */
[-C--:B------:R-:W-:Y:S01]  /*4330*/  FMUL.FTZ R15, R13, R122.reuse ;  /* 0x0000007a0d0f7220 */ /* 0x080fe20000410000 */
[----:B------:R-:W-:Y:S02]  /*4340*/  HADD2.F32 R120, -RZ, R120.H1_H1 ;  /* 0x30000078ff787230 */ /* 0x000fe40000004100 */
[C---:B------:R-:W-:Y:S01]  /*4350*/  FMUL.FTZ R122, R14.reuse, R122 ;  /* 0x0000007a0e7a7220 */ /* 0x040fe20000410000 */
[----:B------:R-:W-:Y:S01]  /*4360*/  F2FP.F16.F32.PACK_AB R61, R61, R64 ;  /* 0x000000403d3d723e */ /* 0x000fe200000000ff */
[-C--:B------:R-:W-:Y:S02]  /*4370*/  FFMA.FTZ R15, R14, R121.reuse, -R15 ;  /* 0x000000790e0f7223 */ /* 0x080fe4000001080f */
[----:B------:R-:W-:Y:S01]  /*4380*/  FFMA.FTZ R122, R13, R121, R122 ;  /* 0x000000790d7a7223 */ /* 0x000fe2000001007a */
[-C--:B------:R-:W-:Y:S01]  /*4390*/  FFMA.FTZ R53, R12, R120.reuse, -R53 ;  /* 0x000000780c357223 */ /* 0x080fe20000010835 */
[----:B------:R-:W-:Y:S01]  /*43a0*/  FFMA.FTZ R52, R11, R120, R52 ;  /* 0x000000780b347223 */ /* 0x000fe20000010034 */
[----:B------:R-:W-:-:S02]  /*43b0*/  F2FP.F16.F32.PACK_AB R13, R55, R62 ;  /* 0x0000003e370d723e */ /* 0x000fc400000000ff */
[----:B------:R-:W-:Y:S01]  /*43c0*/  F2FP.F16.F32.PACK_AB R14, R122, R15 ;  /* 0x0000000f7a0e723e */ /* 0x000fe200000000ff */
[----:B------:R-:W-:Y:S01]  /*43d0*/  IMAD.MOV.U32 R15, RZ, RZ, R61 ;  /* 0x000000ffff0f7224 */ /* 0x000fe200078e003d */
[----:B------:R-:W-:-:S07]  /*43e0*/  F2FP.F16.F32.PACK_AB R12, R52, R53 ;  /* 0x00000035340c723e */ /* 0x000fce00000000ff */
.L_x_7009:
[----:B------:R-:W-:Y:S05]  /*43f0*/  BSYNC B3 ;  /* 0x0000000000037941 */ /* 0x000fea0003800000 */
.L_x_7008:
[----:B----4-:R0:W-:Y:S02]  /*4400*/  ST.E.128 desc[UR42][R56.64], R12 ;  /* 0x0000000c38007985 */ /* 0x0101e4000c101d2a */
.L_x_7007:
[----:B------:R-:W-:Y:S05]  /*4410*/  BSYNC B2 ;  /* 0x0000000000027941 */ /* 0x000fea0003800000 */
.L_x_7006:
        /* <DEDUP_REMOVED lines=47> */
.L_x_7011:
[----:B------:R-:W-:Y:S05]  /*4710*/  BSYNC B2 ;  /* 0x0000000000027941 */ /* 0x000fea0003800000 */
.L_x_7010:
[----:B----4-:R0:W-:Y:S02]  /*4720*/  ST.E.128 desc[UR42][R52.64], R12 ;  /* 0x0000000c34007985 */ /* 0x0101e4000c101d2a */
.L_x_7005:
[----:B------:R-:W-:Y:S05]  /*4730*/  BSYNC B1 ;  /* 0x0000000000017941 */ /* 0x000fea0003800000 */
.L_x_7004:
[----:B------:R-:W-:-:S03]  /*4740*/  UMOV UR4, 0xffffffff ;  /* 0xffffffff00047882 */ /* 0x000fc60000000000 */
[----:B------:R-:W-:Y:S05]  /*4750*/  BRA.DIV UR4, `(.L_x_7012) ;  /* 0x0000018204cc7947 */ /* 0x000fea000b800000 */
[----:B------:R2:W2:Y:S04]  /*4760*/  SHFL.IDX PT, R51, R108, 0x3, 0x181f ;  /* 0x00781f006c337f89 */ /* 0x0004a800000e0000 */
[----:B01----:R-:W0:Y:S02]  /*4770*/  SHFL.IDX PT, R109, R109, 0x3, 0x181f ;  /* 0x00781f006d6d7f89 */ /* 0x003e2400000e0000 */
.L_x_7306:
[----:B------:R-:W-:Y:S05]  /*4780*/  @P4 BRA `(.L_x_7013) ;  /* 0x0000003400504947 */ /* 0x000fea0003800000 */
[----:B------:R-:W-:Y:S04]  /*4790*/  BSSY B1, `(.L_x_7014) ;  /* 0x0000032000017945 */ /* 0x000fe80003800000 */
[----:B------:R-:W-:Y:S05]  /*47a0*/  @P1 BRA `(.L_x_7015) ;  /* 0x0000000000c01947 */ /* 0x000fea0003800000 */
[----:B----4-:R1:W4:Y:S01]  /*47b0*/  LDS.128 R12, [R92+0x1b400] ;  /* 0x01b400005c0c7984 */ /* 0x0103220000000c00 */
[C---:B0-----:R-:W-:Y:S01]  /*47c0*/  LEA R48, P3, R16.reuse, R109, 0x1 ;  /* 0x0000006d10307211 */ /* 0x041fe200078608ff */
[----:B------:R-:W-:Y:S03]  /*47d0*/  BSSY B2, `(.L_x_7016) ;  /* 0x000002c000027945 */ /* 0x000fe60003800000 */
[----:B--2---:R-:W-:Y:S02]  /*47e0*/  LEA.HI.X R49, R16, R51, R17, 0x1, P3 ;  /* 0x0000003310317211 */ /* 0x004fe400018f0c11 */
[----:B------:R-:W-:-:S13]  /*47f0*/  ISETP.GE.AND P3, PT, R18, R104, PT ;  /* 0x000000681200720c */ /* 0x000fda0003f66270 */
[----:B-1----:R-:W-:Y:S05]  /*4800*/  @P3 BRA `(.L_x_7017) ;  /* 0x0000000000a03947 */ /* 0x002fea0003800000 */
        /* <DEDUP_REMOVED lines=40> */
.L_x_7017:
[----:B------:R-:W-:Y:S05]  /*4a90*/  BSYNC B2 ;  /* 0x0000000000027941 */ /* 0x000fea0003800000 */
.L_x_7016:
[----:B----4-:R1:W-:Y:S02]  /*4aa0*/  ST.E.128 desc[UR42][R48.64], R12 ;  /* 0x0000000c30007985 */ /* 0x0103e4000c101d2a */
.L_x_7015:
[----:B------:R-:W-:Y:S05]  /*4ab0*/  BSYNC B1 ;  /* 0x0000000000017941 */ /* 0x000fea0003800000 */
.L_x_7014:
[----:B------:R-:W-:Y:S05]  /*4ac0*/  @P2 BRA `(.L_x_7013) ;  /* 0x0000003000802947 */ /* 0x000fea0003800000 */
[----:B-1--4-:R1:W4:Y:S01]  /*4ad0*/  LDS.128 R12, [R92+0x1f400] ;  /* 0x01f400005c0c7984 */ /* 0x0123220000000c00 */
        /* <DEDUP_REMOVED lines=45> */
.L_x_7019:
[----:B------:R-:W-:Y:S05]  /*4db0*/  BSYNC B1 ;  /* 0x0000000000017941 */ /* 0x000fea0003800000 */
.L_x_7018:
[----:B----4-:R0:W-:Y:S01]  /*4dc0*/  ST.E.128 desc[UR42][R44.64], R12 ;  /* 0x0000000c2c007985 */ /* 0x0101e2000c101d2a */
[----:B------:R-:W-:Y:S05]  /*4dd0*/  BRA `(.L_x_7013) ;  /* 0x0000002c00bc7947 */ /* 0x000fea0003800000 */
.L_x_6973:
[----:B------:R-:W-:-:S05]  /*4de0*/  VIADD R40, R153, 0x20 ;  /* 0x0000002099287836 */ /* 0x000fca0000000000 */
[----:B------:R-:W-:Y:S01]  /*4df0*/  ISETP.GE.AND P4, PT, R40, R98, PT ;  /* 0x000000622800720c */ /* 0x000fe20003f86270 */
[----:B------:R-:W-:-:S03]  /*4e00*/  VIADD R40, R153, 0x40 ;  /* 0x0000004099287836 */ /* 0x000fc60000000000 */
[----:B------:R-:W-:-:S13]  /*4e10*/  ISETP.GE.OR P4, PT, R16, R104, P4 ;  /* 0x000000681000720c */ /* 0x000fda0002786670 */
[----:B------:R-:W-:Y:S01]  /*4e20*/  @!P4 IADD3 R46, P3, P5, R84, R14, R20 ;  /* 0x0000000e542ec210 */ /* 0x000fe20007d7e014 */
[----:B------:R-:W0:Y:S03]  /*4e30*/  @!P4 LDC.64 R56, c[0x0][0x3e8] ;  /* 0x0000fa00ff38cb82 */ /* 0x000e260000000a00 */
[----:B------:R-:W-:Y:S02]  /*4e40*/  @!P4 IADD3.X R47, R39, R90, R8, P3, P5 ;  /* 0x0000005a272fc210 */ /* 0x000fe40001fea408 */
[----:B------:R-:W-:-:S03]  /*4e50*/  @!P4 IADD3 R44, P3, P5, R88, R12, R33 ;  /* 0x0000000c582cc210 */ /* 0x000fc60007d7e021 */
[----:B------:R-:W1:Y:S01]  /*4e60*/  @!P4 LDC.64 R58, c[0x0][0x400] ;  /* 0x00010000ff3acb82 */ /* 0x000e620000000a00 */
[----:B------:R-:W-:Y:S02]  /*4e70*/  @!P4 IADD3.X R45, R78, R11, R30, P3, P5 ;  /* 0x0000000b4e2dc210 */ /* 0x000fe40001fea41e */
[----:B------:R-:W-:-:S04]  /*4e80*/  ISETP.GE.AND P3, PT, R40, R98, PT ;  /* 0x000000622800720c */ /* 0x000fc80003f66270 */
[----:B------:R-:W-:-:S13]  /*4e90*/  ISETP.GE.OR P3, PT, R16, R104, P3 ;  /* 0x000000681000720c */ /* 0x000fda0001f66670 */
[----:B------:R-:W-:Y:S01]  /*4ea0*/  @!P3 IADD3 R42, P5, P6, R84, R21, R14 ;  /* 0x00000015542ab210 */ /* 0x000fe20007ebe00e */
[----:B------:R-:W2:Y:S03]  /*4eb0*/  @!P3 LDC.64 R64, c[0x0][0x3e8] ;  /* 0x0000fa00ff40bb82 */ /* 0x000ea60000000a00 */
[----:B------:R-:W-:Y:S02]  /*4ec0*/  @!P3 IADD3.X R43, R39, R9, R90, P5, P6 ;  /* 0x00000009272bb210 */ /* 0x000fe40002fec45a */
[----:B------:R-:W-:-:S03]  /*4ed0*/  @!P3 IADD3 R40, P5, P6, R88, R34, R12 ;  /* 0x000000225828b210 */ /* 0x000fc60007ebe00c */
[----:B------:R-:W3:Y:S01]  /*4ee0*/  @!P3 LDC.64 R66, c[0x0][0x400] ;  /* 0x00010000ff42bb82 */ /* 0x000ee20000000a00 */
[----:B------:R-:W-:Y:S02]  /*4ef0*/  @!P3 IADD3.X R41, R78, R31, R11, P5, P6 ;  /* 0x0000001f4e29b210 */ /* 0x000fe40002fec40b */
[----:B------:R-:W-:-:S04]  /*4f00*/  ISETP.GE.AND P5, PT, R153, R98, PT ;  /* 0x000000629900720c */ /* 0x000fc80003fa6270 */
[----:B------:R-:W-:-:S13]  /*4f10*/  ISETP.GE.OR P5, PT, R16, R104, P5 ;  /* 0x000000681000720c */ /* 0x000fda0002fa6670 */
[----:B------:R-:W4:Y:S01]  /*4f20*/  @!P5 LDC.64 R48, c[0x0][0x3e8] ;  /* 0x0000fa00ff30db82 */ /* 0x000f220000000a00 */
[----:B------:R-:W-:-:S04]  /*4f30*/  @!P5 IADD3 R50, P6, R84, R14, RZ ;  /* 0x0000000e5432d210 */ /* 0x000fc80007fde0ff */
[----:B------:R-:W-:Y:S02]  /*4f40*/  @!P5 IADD3.X R51, R90, R39, RZ, P6, !PT ;  /* 0x000000275a33d210 */ /* 0x000fe400037fe4ff */
[----:B----4-:R-:W-:-:S04]  /*4f50*/  @!P5 LEA R48, P6, R50, R48, 0x1 ;  /* 0x000000303230d211 */ /* 0x010fc800078c08ff */
[----:B------:R-:W-:Y:S02]  /*4f60*/  @!P5 LEA.HI.X R49, R50, R49, R51, 0x1, P6 ;  /* 0x000000313231d211 */ /* 0x000fe400030f0c33 */
[----:B------:R-:W4:Y:S01]  /*4f70*/  @!P5 LDC.64 R50, c[0x0][0x400] ;  /* 0x00010000ff32db82 */ /* 0x000f220000000a00 */
[----:B------:R-:W-:-:S05]  /*4f80*/  @!P5 IADD3 R52, P6, R88, R12, RZ ;  /* 0x0000000c5834d210 */ /* 0x000fca0007fde0ff */
[----:B------:R-:W-:Y:S01]  /*4f90*/  @!P5 IMAD.X R53, R11, 0x1, R78, P6 ;  /* 0x000000010b35d824 */ /* 0x000fe200030e064e */
[----:B----4-:R-:W-:-:S04]  /*4fa0*/  @!P5 LEA R50, P6, R52, R50, 0x1 ;  /* 0x000000323432d211 */ /* 0x010fc800078c08ff */
[----:B------:R-:W-:Y:S02]  /*4fb0*/  @!P5 LEA.HI.X R51, R52, R51, R53, 0x1, P6 ;  /* 0x000000333433d211 */ /* 0x000fe400030f0c35 */
[----:B0-----:R-:W-:-:S04]  /*4fc0*/  @!P4 LEA R56, P6, R46, R56, 0x1 ;  /* 0x000000382e38c211 */ /* 0x001fc800078c08ff */
[----:B------:R-:W-:Y:S02]  /*4fd0*/  @!P4 LEA.HI.X R57, R46, R57, R47, 0x1, P6 ;  /* 0x000000392e39c211 */ /* 0x000fe400030f0c2f */
[----:B------:R-:W-:Y:S02]  /*4fe0*/  CS2R R46, SRZ ;  /* 0x00000000002e7805 */ /* 0x000fe4000001ff00 */
[----:B-1----:R-:W-:-:S04]  /*4ff0*/  @!P4 LEA R58, P6, R44, R58, 0x1 ;  /* 0x0000003a2c3ac211 */ /* 0x002fc800078c08ff */
[----:B------:R-:W-:Y:S02]  /*5000*/  @!P4 LEA.HI.X R59, R44, R59, R45, 0x1, P6 ;  /* 0x0000003b2c3bc211 */ /* 0x000fe400030f0c2d */
[----:B------:R-:W-:Y:S02]  /*5010*/  CS2R R44, SRZ ;  /* 0x00000000002c7805 */ /* 0x000fe4000001ff00 */
[----:B--2---:R-:W-:-:S04]  /*5020*/  @!P3 LEA R64, P6, R42, R64, 0x1 ;  /* 0x000000402a40b211 */ /* 0x004fc800078c08ff */
[----:B------:R-:W-:Y:S02]  /*5030*/  @!P3 LEA.HI.X R65, R42, R65, R43, 0x1, P6 ;  /* 0x000000412a41b211 */ /* 0x000fe400030f0c2b */
[----:B------:R-:W-:Y:S02]  /*5040*/  CS2R R42, SRZ ;  /* 0x00000000002a7805 */ /* 0x000fe4000001ff00 */
[C---:B---3--:R-:W-:Y:S01]  /*5050*/  @!P3 LEA R66, P6, R40.reuse, R66, 0x1 ;  /* 0x000000422842b211 */ /* 0x048fe200078c08ff */
[----:B------:R0:W5:Y:S03]  /*5060*/  @!P5 LDG.E.128 R44, desc[UR42][R50.64] ;  /* 0x0000002a322cd981 */ /* 0x000166000c1e1d00 */
[----:B------:R-:W-:Y:S02]  /*5070*/  @!P3 LEA.HI.X R67, R40, R67, R41, 0x1, P6 ;  /* 0x000000432843b211 */ /* 0x000fe400030f0c29 */
[----:B------:R-:W-:-:S02]  /*5080*/  CS2R R40, SRZ ;  /* 0x0000000000287805 */ /* 0x000fc4000001ff00 */
[----:B------:R-:W-:Y:S02]  /*5090*/  CS2R R54, SRZ ;  /* 0x0000000000367805 */ /* 0x000fe4000001ff00 */
[----:B------:R-:W-:Y:S01]  /*50a0*/  CS2R R52, SRZ ;  /* 0x0000000000347805 */ /* 0x000fe2000001ff00 */
[----:B------:R-:W-:Y:S01]  /*50b0*/  VIADD R68, R153, 0x60 ;  /* 0x0000006099447836 */ /* 0x000fe20000000000 */
[----:B------:R1:W5:Y:S01]  /*50c0*/  @!P5 LDG.E.128 R40, desc[UR42][R48.64] ;  /* 0x0000002a3028d981 */ /* 0x000362000c1e1d00 */
[----:B0-----:R-:W-:-:S03]  /*50d0*/  CS2R R50, SRZ ;  /* 0x0000000000327805 */ /* 0x001fc6000001ff00 */
[----:B------:R0:W5:Y:S01]  /*50e0*/  @!P4 LDG.E.128 R52, desc[UR42][R58.64] ;  /* 0x0000002a3a34c981 */ /* 0x000162000c1e1d00 */
[----:B-1----:R-:W-:-:S06]  /*50f0*/  CS2R R48, SRZ ;  /* 0x0000000000307805 */ /* 0x002fcc000001ff00 */
[----:B------:R1:W5:Y:S01]  /*5100*/  @!P4 LDG.E.128 R48, desc[UR42][R56.64] ;  /* 0x0000002a3830c981 */ /* 0x000362000c1e1d00 */
[----:B------:R-:W-:-:S04]  /*5110*/  ISETP.GE.AND P4, PT, R68, R98, PT ;  /* 0x000000624400720c */ /* 0x000fc80003f86270 */
[----:B------:R-:W-:Y:S02]  /*5120*/  ISETP.GE.OR P4, PT, R16, R104, P4 ;  /* 0x000000681000720c */ /* 0x000fe40002786670 */
[----:B0-----:R-:W-:Y:S02]  /*5130*/  CS2R R58, SRZ ;  /* 0x00000000003a7805 */ /* 0x001fe4000001ff00 */
[----:B------:R-:W-:Y:S02]  /*5140*/  CS2R R62, SRZ ;  /* 0x00000000003e7805 */ /* 0x000fe4000001ff00 */
[----:B------:R-:W-:Y:S02]  /*5150*/  CS2R R60, SRZ ;  /* 0x00000000003c7805 */ /* 0x000fe4000001ff00 */
[----:B-1----:R-:W-:Y:S01]  /*5160*/  CS2R R56, SRZ ;  /* 0x0000000000387805 */ /* 0x002fe2000001ff00 */
[----:B------:R-:W-:Y:S01]  /*5170*/  BSSY B1, `(.L_x_7020) ;  /* 0x000001d000017945 */ /* 0x000fe20003800000 */
[----:B------:R-:W-:-:S02]  /*5180*/  CS2R R70, SRZ ;  /* 0x0000000000467805 */ /* 0x000fc4000001ff00 */
[----:B------:R-:W-:Y:S01]  /*5190*/  CS2R R68, SRZ ;  /* 0x0000000000447805 */ /* 0x000fe2000001ff00 */
[----:B------:R0:W5:Y:S04]  /*51a0*/  @!P3 LDG.E.128 R60, desc[UR42][R66.64] ;  /* 0x0000002a423cb981 */ /* 0x000168000c1e1d00 */
[----:B------:R1:W5:Y:S01]  /*51b0*/  @!P3 LDG.E.128 R56, desc[UR42][R64.64] ;  /* 0x0000002a4038b981 */ /* 0x000362000c1e1d00 */
[----:B------:R-:W-:Y:S02]  /*51c0*/  ISETP.GE.AND P3, PT, R16, R104, PT ;  /* 0x000000681000720c */ /* 0x000fe40003f66270 */
[----:B0-----:R-:W-:Y:S02]  /*51d0*/  CS2R R66, SRZ ;  /* 0x0000000000427805 */ /* 0x001fe4000001ff00 */
[----:B-1----:R-:W-:Y:S01]  /*51e0*/  CS2R R64, SRZ ;  /* 0x0000000000407805 */ /* 0x002fe2000001ff00 */
[----:B------:R-:W-:Y:S08]  /*51f0*/  @P4 BRA `(.L_x_7021) ;  /* 0x0000000000504947 */ /* 0x000ff00003800000 */
[----:B------:R-:W0:Y:S01]  /*5200*/  LDC.64 R64, c[0x0][0x3f8] ;  /* 0x0000fe00ff407b82 */ /* 0x000e220000000a00 */
[----:B------:R-:W-:Y:S01]  /*5210*/  IMAD.MOV.U32 R15, RZ, RZ, R90 ;  /* 0x000000ffff0f7224 */ /* 0x000fe200078e005a */
[----:B------:R-:W-:Y:S01]  /*5220*/  MOV R13, R11 ;  /* 0x0000000b000d7202 */ /* 0x000fe20000000f00 */
[----:B------:R-:W-:Y:S01]  /*5230*/  ULDC.64 UR4, c[0x0][0x3e8] ;  /* 0x0000fa0000047ab9 */ /* 0x000fe20000000a00 */
[----:B0-----:R-:W-:-:S04]  /*5240*/  IMAD.WIDE.U32 R14, R64, 0x60, R14 ;  /* 0x00000060400e7825 */ /* 0x001fc800078e000e */
[----:B------:R-:W-:Y:S01]  /*5250*/  IMAD R66, R65, 0x60, RZ ;  /* 0x0000006041427824 */ /* 0x000fe200078e02ff */
[----:B------:R-:W-:-:S04]  /*5260*/  IADD3 R65, P4, R84, R14, RZ ;  /* 0x0000000e54417210 */ /* 0x000fc80007f9e0ff */
[----:B------:R-:W-:Y:S02]  /*5270*/  IADD3.X R66, R39, R15, R66, P4, !PT ;  /* 0x0000000f27427210 */ /* 0x000fe400027fe442 */
        /* <DEDUP_REMOVED lines=8> */
[----:B------:R-:W-:-:S03]  /*5300*/  LEA R68, P4, R11, UR4, 0x1 ;  /* 0x000000040b447c11 */ /* 0x000fc6000f8808ff */
[----:B------:R-:W5:Y:S01]  /*5310*/  LDG.E.128 R64, desc[UR42][R64.64] ;  /* 0x0000002a40407981 */ /* 0x000f62000c1e1d00 */
[----:B------:R-:W-:-:S06]  /*5320*/  LEA.HI.X R69, R11, UR5, R12, 0x1, P4 ;  /* 0x000000050b457c11 */ /* 0x000fcc000a0f0c0c */
[----:B------:R-:W5:Y:S03]  /*5330*/  LDG.E.128 R68, desc[UR42][R68.64] ;  /* 0x0000002a44447981 */ /* 0x000f66000c1e1d00 */
.L_x_7021:
[----:B------:R-:W-:Y:S05]  /*5340*/  BSYNC B1 ;  /* 0x0000000000017941 */ /* 0x000fea0003800000 */
.L_x_7020:
[----:B-----5:R-:W-:Y:S01]  /*5350*/  IMAD.MOV.U32 R11, RZ, RZ, R66 ;  /* 0x000000ffff0b7224 */ /* 0x020fe200078e0042 */
[----:B------:R-:W-:Y:S01]  /*5360*/  MOV R14, R65 ;  /* 0x00000041000e7202 */ /* 0x000fe20000000f00 */
[----:B------:R-:W-:Y:S01]  /*5370*/  IMAD.MOV.U32 R12, RZ, RZ, R67 ;  /* 0x000000ffff0c7224 */ /* 0x000fe200078e0043 */
[----:B------:R-:W-:Y:S01]  /*5380*/  UISETP.NE.AND UP0, UPT, UR41, 0x3, UPT ;  /* 0x000000032900788c */ /* 0x000fe2000bf05270 */
[----:B------:R-:W-:-:S03]  /*5390*/  IMAD.MOV.U32 R13, RZ, RZ, R64 ;  /* 0x000000ffff0d7224 */ /* 0x000fc600078e0040 */
[----:B------:R-:W-:Y:S01]  /*53a0*/  PRMT R115, R12, 0x5410, R11 ;  /* 0x000054100c737816 */ /* 0x000fe2000000000b */
[----:B------:R-:W-:Y:S01]  /*53b0*/  IMAD.MOV.U32 R11, RZ, RZ, R70 ;  /* 0x000000ffff0b7224 */ /* 0x000fe200078e0046 */
[----:B------:R-:W-:Y:S01]  /*53c0*/  PRMT R114, R14, 0x5410, R13 ;  /* 0x000054100e727816 */ /* 0x000fe2000000000d */
[----:B------:R-:W-:Y:S01]  /*53d0*/  IMAD.MOV.U32 R12, RZ, RZ, R71 ;  /* 0x000000ffff0c7224 */ /* 0x000fe200078e0047 */
[----:B------:R-:W-:Y:S01]  /*53e0*/  MOV R14, R69 ;  /* 0x00000045000e7202 */ /* 0x000fe20000000f00 */
[----:B------:R-:W-:Y:S01]  /*53f0*/  IMAD.MOV.U32 R13, RZ, RZ, R68 ;  /* 0x000000ffff0d7224 */ /* 0x000fe200078e0044 */
[----:B------:R-:W-:Y:S02]  /*5400*/  PLOP3.LUT P5, PT, PT, PT, UP0, 0x80, 0x0 ;  /* 0x000000000000781c */ /* 0x000fe40003faf008 */
        /* <DEDUP_REMOVED lines=46> */
.L_x_7022:
[----:B------:R-:W-:Y:S01]  /*56f0*/  IMAD R90, R155, 0x8, R156 ;  /* 0x000000089b5a7824 */ /* 0x000fe200078e029c */
[----:B------:R-:W-:Y:S01]  /*5700*/  SHF.L.U32 R103, R154, 0x1f, RZ ;  /* 0x0000001f9a677819 */ /* 0x000fe200000006ff */
[----:B------:R-:W0:Y:S01]  /*5710*/  LDC R110, c[0x0][0x2f4] ;  /* 0x0000bd00ff6e7b82 */ /* 0x000e220000000800 */
[----:B------:R-:W-:Y:S02]  /*5720*/  BSSY B1, `(.L_x_7023) ;  /* 0x0000003000017945 */ /* 0x000fe40003800000 */
[----:B------:R-:W1:Y:S02]  /*5730*/  SYNCS.PHASECHK.TRANS64.TRYWAIT P4, [R90+URZ+0x28890], R103 ;  /* 0x028890675a0075a7 */ /* 0x000e64000808017f */
[----:B-1----:R-:W-:Y:S05]  /*5740*/  @!P4 BRA `(.L_x_7024) ;  /* 0x00000174001cc947 */ /* 0x002fea0003800000 */
.L_x_7307:
[----:B------:R-:W-:Y:S05]  /*5750*/  BSYNC B1 ;  /* 0x0000000000017941 */ /* 0x000fea0003800000 */
.L_x_7023:
[----:B------:R-:W-:Y:S01]  /*5760*/  UMOV UR4, 0xffffffff ;  /* 0xffffffff00047882 */ /* 0x000fe20000000000 */
[----:B0-----:R-:W-:Y:S02]  /*5770*/  IMAD.IADD R112, R110, 0x1, -R37 ;  /* 0x000000016e707824 */ /* 0x001fe400078e0a25 */
[----:B------:R-:W-:Y:S05]  /*5780*/  BRA.DIV UR4, `(.L_x_7025) ;  /* 0x0000017604207947 */ /* 0x000fea000b800000 */
[----:B------:R0:W2:Y:S04]  /*5790*/  SHFL.IDX PT, R107, R108, RZ, 0x181f ;  /* 0x00181fff6c6b7589 */ /* 0x0000a800000e0000 */
[----:B------:R0:W3:Y:S02]  /*57a0*/  SHFL.IDX PT, R106, R109, RZ, 0x181f ;  /* 0x00181fff6d6a7589 */ /* 0x0000e400000e0000 */
.L_x_7311:
[----:B------:R-:W-:Y:S01]  /*57b0*/  ISETP.GE.OR P4, PT, R153, R98, P1 ;  /* 0x000000629900720c */ /* 0x000fe20000f86670 */
[----:B------:R-:W-:-:S12]  /*57c0*/  BSSY B1, `(.L_x_7026) ;  /* 0x0000073000017945 */ /* 0x000fd80003800000 */
[----:B------:R-:W-:Y:S05]  /*57d0*/  @P4 BRA `(.L_x_7027) ;  /* 0x0000000400c44947 */ /* 0x000fea0003800000 */
[----:B------:R-:W-:Y:S01]  /*57e0*/  SEL R11, R37, R112, !P0 ;  /* 0x00000070250b7207 */ /* 0x000fe20004000000 */
[----:B------:R-:W-:Y:S01]  /*57f0*/  IMAD.SHL.U32 R15, R153, 0x40, RZ ;  /* 0x00000040990f7824 */ /* 0x000fe200078e00ff */
[C---:B---3--:R-:W-:Y:S01]  /*5800*/  LEA R104, P4, R77.reuse, R106, 0x1 ;  /* 0x0000006a4d687211 */ /* 0x048fe200078808ff */
[----:B------:R-:W-:Y:S01]  /*5810*/  BSSY B2, `(.L_x_7028) ;  /* 0x0000069000027945 */ /* 0x000fe20003800000 */
[----:B------:R-:W-:Y:S02]  /*5820*/  SHF.R.S32.HI R12, RZ, 0x1f, R11 ;  /* 0x0000001fff0c7819 */ /* 0x000fe4000001140b */
[----:B--2---:R-:W-:Y:S02]  /*5830*/  LEA.HI.X R105, R77, R107, R81, 0x1, P4 ;  /* 0x0000006b4d697211 */ /* 0x004fe400020f0c51 */
[----:B------:R-:W-:-:S04]  /*5840*/  LEA.HI R12, R12, R11, RZ, 0x4 ;  /* 0x0000000b0c0c7211 */ /* 0x000fc800078f20ff */
[----:B------:R-:W-:-:S04]  /*5850*/  LEA.HI.SX32 R12, R12, R79, 0x1c ;  /* 0x0000004f0c0c7211 */ /* 0x000fc800078fe2ff */
[----:B------:R-:W-:Y:S02]  /*5860*/  SHF.R.S32.HI R13, RZ, 0x1f, R12 ;  /* 0x0000001fff0d7819 */ /* 0x000fe4000001140c */
[----:B------:R-:W-:Y:S02]  /*5870*/  SHF.L.U32 R11, R12, 0x3, RZ ;  /* 0x000000030c0b7819 */ /* 0x000fe400000006ff */
[----:B------:R-:W-:Y:S02]  /*5880*/  LEA.HI R13, R13, R12, RZ, 0x3 ;  /* 0x0000000c0d0d7211 */ /* 0x000fe400078f18ff */
[----:B------:R-:W-:-:S03]  /*5890*/  LOP3.LUT R12, R11, 0x38, RZ, 0xc0, !PT ;  /* 0x000000380b0c7812 */ /* 0x000fc600078ec0ff */
[----:B------:R-:W-:Y:S01]  /*58a0*/  IMAD.SHL.U32 R14, R13, 0x400, RZ ;  /* 0x000004000d0e7824 */ /* 0x000fe200078e00ff */
[----:B------:R-:W-:-:S04]  /*58b0*/  LOP3.LUT R13, R12, 0x1c0, R15, 0xf8, !PT ;  /* 0x000001c00c0d7812 */ /* 0x000fc800078ef80f */
[----:B------:R-:W-:Y:S02]  /*58c0*/  LOP3.LUT R14, R14, 0x7fffe000, RZ, 0xc0, !PT ;  /* 0x7fffe0000e0e7812 */ /* 0x000fe400078ec0ff */
[----:B------:R-:W-:-:S04]  /*58d0*/  LOP3.LUT R13, R13, R200, RZ, 0x3c, !PT ;  /* 0x000000c80d0d7212 */ /* 0x000fc800078e3cff */
[----:B------:R-:W-:Y:S02]  /*58e0*/  IADD3 R14, R13, R14, R201 ;  /* 0x0000000e0d0e7210 */ /* 0x000fe40007ffe0c9 */
[----:B------:R-:W-:-:S03]  /*58f0*/  LEA R13, R155, R7, 0xe ;  /* 0x000000079b0d7211 */ /* 0x000fc600078e70ff */
[----:B------:R-:W-:Y:S02]  /*5900*/  IMAD R15, R155, 0x4000, R14 ;  /* 0x000040009b0f7824 */ /* 0x000fe400078e020e */
[----:B------:R-:W-:-:S03]  /*5910*/  IMAD R13, R13, 0x2, R156 ;  /* 0x000000020d0d7824 */ /* 0x000fc600078e029c */
[----:B------:R-:W-:-:S03]  /*5920*/  LEA R72, R15, R156, 0x1 ;  /* 0x0000009c0f487211 */ /* 0x000fc600078e08ff */
[----:B------:R-:W2:Y:S04]  /*5930*/  LDS.128 R12, [R13+0x18400] ;  /* 0x018400000d0c7984 */ /* 0x000ea80000000c00 */
[----:B------:R-:W3:Y:S01]  /*5940*/  LDS.128 R72, [R72+0x18400] ;  /* 0x0184000048487984 */ /* 0x000ee20000000c00 */
[----:B------:R-:W-:Y:S05]  /*5950*/  @P3 BRA `(.L_x_7029) ;  /* 0x0000000400503947 */ /* 0x000fea0003800000 */
[----:B------:R-:W-:Y:S01]  /*5960*/  SHF.R.U32.HI R131, RZ, 0x10, R45 ;  /* 0x00000010ff837819 */ /* 0x000fe2000001162d */
[----:B---3--:R-:W-:Y:S01]  /*5970*/  IMAD.MOV.U32 R129, RZ, RZ, R75 ;  /* 0x000000ffff817224 */ /* 0x008fe200078e004b */
[--C-:B------:R-:W-:Y:S01]  /*5980*/  SHF.R.U64 R40, R40, 0x10, R41.reuse ;  /* 0x0000001028287819 */ /* 0x100fe20000001229 */
[----:B------:R-:W-:Y:S01]  /*5990*/  HADD2.F32 R130, -RZ, R127.H1_H1 ;  /* 0x3000007fff827230 */ /* 0x000fe20000004100 */
[----:B------:R-:W-:Y:S01]  /*59a0*/  SHF.R.U32.HI R132, RZ, 0x10, R41 ;  /* 0x00000010ff847819 */ /* 0x000fe20000011629 */
[----:B------:R-:W-:Y:S01]  /*59b0*/  HADD2.F32 R75, -RZ, R73.H0_H0 ;  /* 0x20000049ff4b7230 */ /* 0x000fe20000004100 */
[----:B------:R-:W-:Y:S01]  /*59c0*/  SHF.R.U64 R44, R44, 0x10, R45 ;  /* 0x000000102c2c7819 */ /* 0x000fe2000000122d */
[----:B--2---:R-:W-:Y:S01]  /*59d0*/  IMAD.MOV.U32 R45, RZ, RZ, R15 ;  /* 0x000000ffff2d7224 */ /* 0x004fe200078e000f */
[----:B------:R-:W-:Y:S01]  /*59e0*/  SHF.R.U64 R41, R42, 0x10, R43 ;  /* 0x000000102a297819 */ /* 0x000fe2000000122b */
[----:B------:R-:W-:Y:S01]  /*59f0*/  HADD2.F32 R15, -RZ, R13.H0_H0 ;  /* 0x2000000dff0f7230 */ /* 0x000fe20000004100 */
[--C-:B------:R-:W-:Y:S01]  /*5a00*/  SHF.R.U64 R42, R46, 0x10, R47.reuse ;  /* 0x000000102e2a7819 */ /* 0x100fe2000000122f */
[----:B------:R-:W-:Y:S01]  /*5a10*/  HADD2.F32 R131, -RZ, R131.H0_H0 ;  /* 0x20000083ff837230 */ /* 0x000fe20000004100 */
[----:B------:R-:W-:Y:S01]  /*5a20*/  SHF.R.U32.HI R47, RZ, 0x10, R47 ;  /* 0x00000010ff2f7819 */ /* 0x000fe2000001162f */
[----:B------:R-:W-:Y:S01]  /*5a30*/  HADD2.F32 R46, -RZ, R13.H1_H1 ;  /* 0x3000000dff2e7230 */ /* 0x000fe20000004100 */
[----:B------:R-:W-:Y:S01]  /*5a40*/  SHF.R.U32.HI R43, RZ, 0x10, R43 ;  /* 0x00000010ff2b7819 */ /* 0x000fe2000001162b */
[----:B------:R-:W-:-:S02]  /*5a50*/  HADD2.F32 R128, -RZ, R127.H0_H0 ;  /* 0x2000007fff807230 */ /* 0x000fc40000004100 */
[----:B------:R-:W-:Y:S02]  /*5a60*/  HADD2.F32 R73, -RZ, R73.H1_H1 ;  /* 0x30000049ff497230 */ /* 0x000fe40000004100 */
[-C--:B------:R-:W-:Y:S01]  /*5a70*/  FMUL.FTZ R134, R46, R131.reuse ;  /* 0x000000832e867220 */ /* 0x080fe20000410000 */
[----:B------:R-:W-:Y:S02]  /*5a80*/  HADD2.F32 R127, -RZ, R132.H0_H0 ;  /* 0x20000084ff7f7230 */ /* 0x000fe40000004100 */
[-C--:B------:R-:W-:Y:S01]  /*5a90*/  FMUL.FTZ R132, R75, R130.reuse ;  /* 0x000000824b847220 */ /* 0x080fe20000410000 */
[----:B------:R-:W-:Y:S01]  /*5aa0*/  FMUL.FTZ R130, R15, R130 ;  /* 0x000000820f827220 */ /* 0x000fe20000410000 */
[----:B------:R-:W-:Y:S01]  /*5ab0*/  FMUL.FTZ R133, R73, R131 ;  /* 0x0000008349857220 */ /* 0x000fe20000410000 */
[----:B------:R-:W-:Y:S02]  /*5ac0*/  HADD2.F32 R41, -RZ, R41.H0_H0 ;  /* 0x20000029ff297230 */ /* 0x000fe40000004100 */
[-C--:B------:R-:W-:Y:S01]  /*5ad0*/  FFMA.FTZ R13, R15, R128.reuse, -R132 ;  /* 0x000000800f0d7223 */ /* 0x080fe20000010884 */
[----:B------:R-:W-:Y:S01]  /*5ae0*/  FFMA.FTZ R15, R75, R128, R130 ;  /* 0x000000804b0f7223 */ /* 0x000fe20000010082 */
[----:B------:R-:W-:Y:S01]  /*5af0*/  FFMA.FTZ R128, R73, R127, R134 ;  /* 0x0000007f49807223 */ /* 0x000fe20000010086 */
[----:B------:R-:W-:-:S02]  /*5b00*/  HADD2.F32 R132, -RZ, R126.H1_H1 ;  /* 0x3000007eff847230 */ /* 0x000fc40000004100 */
[----:B------:R-:W-:Y:S01]  /*5b10*/  FFMA.FTZ R46, R46, R127, -R133 ;  /* 0x0000007f2e2e7223 */ /* 0x000fe20000010885 */
[----:B------:R-:W-:Y:S02]  /*5b20*/  HADD2.F32 R75, -RZ, R129.H0_H0 ;  /* 0x20000081ff4b7230 */ /* 0x000fe40000004100 */
[----:B------:R-:W-:Y:S01]  /*5b30*/  HADD2.F32 R130, -RZ, R126.H0_H0 ;  /* 0x2000007eff827230 */ /* 0x000fe20000004100 */
[----:B------:R-:W-:Y:S01]  /*5b40*/  F2FP.F16.F32.PACK_AB R15, R128, R15 ;  /* 0x0000000f800f723e */ /* 0x000fe200000000ff */
[----:B------:R-:W-:Y:S02]  /*5b50*/  HADD2.F32 R73, -RZ, R45.H0_H0 ;  /* 0x2000002dff497230 */ /* 0x000fe40000004100 */
[----:B------:R-:W-:Y:S01]  /*5b60*/  FMUL.FTZ R134, R75, R132 ;  /* 0x000000844b867220 */ /* 0x000fe20000410000 */
[----:B------:R-:W-:Y:S01]  /*5b70*/  HADD2.F32 R129, -RZ, R129.H1_H1 ;  /* 0x30000081ff817230 */ /* 0x000fe20000004100 */
[----:B------:R-:W-:Y:S01]  /*5b80*/  F2FP.F16.F32.PACK_AB R13, R46, R13 ;  /* 0x0000000d2e0d723e */ /* 0x000fe200000000ff */
[----:B------:R-:W-:-:S02]  /*5b90*/  HADD2.F32 R127, -RZ, R47.H0_H0 ;  /* 0x2000002fff7f7230 */ /* 0x000fc40000004100 */
[----:B------:R-:W-:Y:S01]  /*5ba0*/  FMUL.FTZ R132, R73, R132 ;  /* 0x0000008449847220 */ /* 0x000fe20000410000 */
[----:B------:R-:W-:Y:S02]  /*5bb0*/  HADD2.F32 R126, -RZ, R45.H1_H1 ;  /* 0x3000002dff7e7230 */ /* 0x000fe40000004100 */
        /* <DEDUP_REMOVED lines=8> */
[----:B------:R-:W-:Y:S02]  /*5c40*/  HADD2.F32 R127, -RZ, R44.H0_H0 ;  /* 0x2000002cff7f7230 */ /* 0x000fe40000004100 */
[----:B------:R-:W-:Y:S01]  /*5c50*/  HADD2.F32 R125, -RZ, R125.H1_H1 ;  /* 0x3000007dff7d7230 */ /* 0x000fe20000004100 */
[----:B------:R-:W-:Y:S01]  /*5c60*/  F2FP.F16.F32.PACK_AB R43, R126, R43 ;  /* 0x0000002b7e2b723e */ /* 0x000fe200000000ff */
[----:B------:R-:W-:Y:S02]  /*5c70*/  HADD2.F32 R47, -RZ, R72.H0_H0 ;  /* 0x20000048ff2f7230 */ /* 0x000fe40000004100 */
[----:B------:R-:W-:Y:S02]  /*5c80*/  HADD2.F32 R44, -RZ, R12.H0_H0 ;  /* 0x2000000cff2c7230 */ /* 0x000fe40000004100 */
[----:B------:R-:W-:Y:S02]  /*5c90*/  HADD2.F32 R72, -RZ, R72.H1_H1 ;  /* 0x30000048ff487230 */ /* 0x000fe40000004100 */
[----:B------:R-:W-:Y:S01]  /*5ca0*/  FMUL.FTZ R129, R47, R125 ;  /* 0x0000007d2f817220 */ /* 0x000fe20000410000 */
[----:B------:R-:W-:-:S02]  /*5cb0*/  HADD2.F32 R12, -RZ, R12.H1_H1 ;  /* 0x3000000cff0c7230 */ /* 0x000fc40000004100 */
[----:B------:R-:W-:Y:S02]  /*5cc0*/  HADD2.F32 R75, -RZ, R40.H0_H0 ;  /* 0x20000028ff4b7230 */ /* 0x000fe40000004100 */
[----:B------:R-:W-:Y:S01]  /*5cd0*/  FMUL.FTZ R40, R44, R125 ;  /* 0x0000007d2c287220 */ /* 0x000fe20000410000 */
[-C--:B------:R-:W-:Y:S01]  /*5ce0*/  FMUL.FTZ R125, R72, R127.reuse ;  /* 0x0000007f487d7220 */ /* 0x080fe20000410000 */
[----:B------:R-:W-:Y:S01]  /*5cf0*/  FMUL.FTZ R127, R12, R127 ;  /* 0x0000007f0c7f7220 */ /* 0x000fe20000410000 */
[-C--:B------:R-:W-:Y:S01]  /*5d00*/  FFMA.FTZ R129, R44, R73.reuse, -R129 ;  /* 0x000000492c817223 */ /* 0x080fe20000010881 */
[----:B------:R-:W-:Y:S01]  /*5d10*/  FFMA.FTZ R44, R47, R73, R40 ;  /* 0x000000492f2c7223 */ /* 0x000fe20000010028 */
[-C--:B------:R-:W-:Y:S01]  /*5d20*/  FFMA.FTZ R132, R12, R75.reuse, -R125 ;  /* 0x0000004b0c847223 */ /* 0x080fe2000001087d */
[----:B------:R-:W-:Y:S01]  /*5d30*/  FFMA.FTZ R127, R72, R75, R127 ;  /* 0x0000004b487f7223 */ /* 0x000fe2000001007f */
[----:B------:R-:W-:Y:S02]  /*5d40*/  HADD2.F32 R40, -RZ, R74.H0_H0 ;  /* 0x2000004aff287230 */ /* 0x000fe40000004100 */
[----:B------:R-:W-:-:S02]  /*5d50*/  HADD2.F32 R73, -RZ, R124.H1_H1 ;  /* 0x3000007cff497230 */ /* 0x000fc40000004100 */
[----:B------:R-:W-:Y:S01]  /*5d60*/  HADD2.F32 R75, -RZ, R42.H0_H0 ;  /* 0x2000002aff4b7230 */ /* 0x000fe20000004100 */
[----:B------:R-:W-:Y:S01]  /*5d70*/  F2FP.F16.F32.PACK_AB R72, R127, R44 ;  /* 0x0000002c7f48723e */ /* 0x000fe200000000ff */
[----:B------:R-:W-:Y:S02]  /*5d80*/  HADD2.F32 R12, -RZ, R14.H0_H0 ;  /* 0x2000000eff0c7230 */ /* 0x000fe40000004100 */
[-C--:B------:R-:W-:Y:S01]  /*5d90*/  FMUL.FTZ R125, R40, R73.reuse ;  /* 0x00000049287d7220 */ /* 0x080fe20000410000 */
[----:B------:R-:W-:Y:S02]  /*5da0*/  HADD2.F32 R74, -RZ, R74.H1_H1 ;  /* 0x3000004aff4a7230 */ /* 0x000fe40000004100 */
[----:B------:R-:W-:Y:S02]  /*5db0*/  HADD2.F32 R14, -RZ, R14.H1_H1 ;  /* 0x3000000eff0e7230 */ /* 0x000fe40000004100 */
[----:B------:R-:W-:Y:S01]  /*5dc0*/  FMUL.FTZ R73, R12, R73 ;  /* 0x000000490c497220 */ /* 0x000fe20000410000 */
[----:B------:R-:W-:-:S02]  /*5dd0*/  HADD2.F32 R47, -RZ, R124.H0_H0 ;  /* 0x2000007cff2f7230 */ /* 0x000fc40000004100 */
[-C--:B------:R-:W-:Y:S01]  /*5de0*/  FMUL.FTZ R131, R74, R75.reuse ;  /* 0x0000004b4a837220 */ /* 0x080fe20000410000 */
[----:B------:R-:W-:Y:S02]  /*5df0*/  FMUL.FTZ R75, R14, R75 ;  /* 0x0000004b0e4b7220 */ /* 0x000fe40000410000 */
[-C--:B------:R-:W-:Y:S01]  /*5e00*/  FFMA.FTZ R73, R40, R47.reuse, R73 ;  /* 0x0000002f28497223 */ /* 0x080fe20000010049 */
[----:B------:R-:W-:Y:S01]  /*5e10*/  FFMA.FTZ R125, R12, R47, -R125 ;  /* 0x0000002f0c7d7223 */ /* 0x000fe2000001087d */
[-C--:B------:R-:W-:Y:S01]  /*5e20*/  FFMA.FTZ R74, R74, R41.reuse, R75 ;  /* 0x000000294a4a7223 */ /* 0x080fe2000001004b */
[----:B------:R-:W-:Y:S01]  /*5e30*/  FFMA.FTZ R14, R14, R41, -R131 ;  /* 0x000000290e0e7223 */ /* 0x000fe20000010883 */
[----:B------:R-:W-:Y:S02]  /*5e40*/  F2FP.F16.F32.PACK_AB R75, R130, R45 ;  /* 0x0000002d824b723e */ /* 0x000fe400000000ff */
[----:B------:R-:W-:Y:S02]  /*5e50*/  F2FP.F16.F32.PACK_AB R12, R132, R129 ;  /* 0x00000081840c723e */ /* 0x000fe400000000ff */
[----:B------:R-:W-:-:S02]  /*5e60*/  F2FP.F16.F32.PACK_AB R74, R74, R73 ;  /* 0x000000494a4a723e */ /* 0x000fc400000000ff */
[----:B------:R-:W-:Y:S01]  /*5e70*/  MOV R73, R15 ;  /* 0x0000000f00497202 */ /* 0x000fe20000000f00 */
[----:B------:R-:W-:Y:S01]  /*5e80*/  IMAD.MOV.U32 R15, RZ, RZ, R43 ;  /* 0x000000ffff0f7224 */ /* 0x000fe200078e002b */
[----:B------:R-:W-:-:S07]  /*5e90*/  F2FP.F16.F32.PACK_AB R14, R14, R125 ;  /* 0x0000007d0e0e723e */ /* 0x000fce00000000ff */
.L_x_7029:
[----:B------:R-:W-:Y:S05]  /*5ea0*/  BSYNC B2 ;  /* 0x0000000000027941 */ /* 0x000fea0003800000 */
.L_x_7028:
[----:B------:R-:W-:Y:S01]  /*5eb0*/  ISETP.GE.AND P4, PT, R11, R110, PT ;  /* 0x0000006e0b00720c */ /* 0x000fe20003f86270 */
[----:B--2---:R4:W-:-:S12]  /*5ec0*/  ST.E.128 desc[UR42][R104.64], R12 ;  /* 0x0000000c68007985 */ /* 0x0049d8000c101d2a */
[----:B------:R-:W-:-:S05]  /*5ed0*/  @!P4 IMAD.WIDE R106, R11, 0x2, R106 ;  /* 0x000000020b6ac825 */ /* 0x000fca00078e026a */
[----:B---3--:R4:W-:Y:S02]  /*5ee0*/  @!P4 ST.E.128 desc[UR42][R106.64], R72 ;  /* 0x000000486a00c985 */ /* 0x0089e4000c101d2a */
.L_x_7027:
[----:B------:R-:W-:Y:S05]  /*5ef0*/  BSYNC B1 ;  /* 0x0000000000017941 */ /* 0x000fea0003800000 */
.L_x_7026:
[----:B------:R-:W-:-:S03]  /*5f00*/  UMOV UR4, 0xffffffff ;  /* 0xffffffff00047882 */ /* 0x000fc60000000000 */
[----:B------:R-:W-:Y:S05]  /*5f10*/  BRA.DIV UR4, `(.L_x_7030) ;  /* 0x0000016e04887947 */ /* 0x000fea000b800000 */
[----:B------:R0:W0:Y:S04]  /*5f20*/  SHFL.IDX PT, R47, R108, 0x1, 0x181f ;  /* 0x00381f006c2f7f89 */ /* 0x00002800000e0000 */
[----:B------:R0:W0:Y:S02]  /*5f30*/  SHFL.IDX PT, R46, R109, 0x1, 0x181f ;  /* 0x00381f006d2e7f89 */ /* 0x00002400000e0000 */
.L_x_7315:
[----:B------:R-:W-:Y:S01]  /*5f40*/  VIADD R11, R153, 0x20 ;  /* 0x00000020990b7836 */ /* 0x000fe20000000000 */
[----:B------:R-:W-:Y:S04]  /*5f50*/  BSSY B1, `(.L_x_7031) ;  /* 0x0000076000017945 */ /* 0x000fe80003800000 */
[----:B------:R-:W-:-:S13]  /*5f60*/  ISETP.GE.OR P4, PT, R11, R98, P1 ;  /* 0x000000620b00720c */ /* 0x000fda0000f86670 */
[----:B------:R-:W-:Y:S05]  /*5f70*/  @P4 BRA `(.L_x_7032) ;  /* 0x0000000400cc4947 */ /* 0x000fea0003800000 */
[----:B------:R-:W-:Y:S01]  /*5f80*/  SEL R11, R37, R112, !P0 ;  /* 0x00000070250b7207 */ /* 0x000fe20004000000 */
[----:B------:R-:W-:Y:S01]  /*5f90*/  BSSY B2, `(.L_x_7033) ;  /* 0x000006d000027945 */ /* 0x000fe20003800000 */
[----:B----4-:R-:W-:Y:S02]  /*5fa0*/  SHF.R.U32.HI R14, RZ, 0x3, R193 ;  /* 0x00000003ff0e7819 */ /* 0x010fe400000116c1 */
[----:B------:R-:W-:Y:S02]  /*5fb0*/  SHF.R.S32.HI R12, RZ, 0x1f, R11 ;  /* 0x0000001fff0c7819 */ /* 0x000fe4000001140b */
[C---:B0-----:R-:W-:Y:S02]  /*5fc0*/  LEA R44, P4, R77.reuse, R46, 0x1 ;  /* 0x0000002e4d2c7211 */ /* 0x041fe400078808ff */
[----:B------:R-:W-:Y:S02]  /*5fd0*/  LEA.HI R12, R12, R11, RZ, 0x4 ;  /* 0x0000000b0c0c7211 */ /* 0x000fe400078f20ff */
[----:B------:R-:W-:-:S02]  /*5fe0*/  LEA.HI.X R45, R77, R47, R81, 0x1, P4 ;  /* 0x0000002f4d2d7211 */ /* 0x000fc400020f0c51 */
[----:B------:R-:W-:-:S04]  /*5ff0*/  LEA.HI.SX32 R12, R12, R79, 0x1c ;  /* 0x0000004f0c0c7211 */ /* 0x000fc800078fe2ff */
[----:B------:R-:W-:Y:S02]  /*6000*/  SHF.R.S32.HI R13, RZ, 0x1f, R12 ;  /* 0x0000001fff0d7819 */ /* 0x000fe4000001140c */
[----:B------:R-:W-:Y:S02]  /*6010*/  SHF.L.U32 R11, R12, 0x3, RZ ;  /* 0x000000030c0b7819 */ /* 0x000fe400000006ff */
[----:B------:R-:W-:Y:S02]  /*6020*/  LEA.HI R13, R13, R12, RZ, 0x3 ;  /* 0x0000000c0d0d7211 */ /* 0x000fe400078f18ff */
[----:B------:R-:W-:-:S03]  /*6030*/  LOP3.LUT R12, R193, 0x38, R11, 0xf8, !PT ;  /* 0x00000038c10c7812 */ /* 0x000fc600078ef80b */
[----:B------:R-:W-:Y:S01]  /*6040*/  IMAD.SHL.U32 R13, R13, 0x400, RZ ;  /* 0x000004000d0d7824 */ /* 0x000fe200078e00ff */
[----:B------:R-:W-:-:S04]  /*6050*/  LOP3.LUT R12, R12, R14, RZ, 0x3c, !PT ;  /* 0x0000000e0c0c7212 */ /* 0x000fc800078e3cff */
[----:B------:R-:W-:-:S04]  /*6060*/  LOP3.LUT R13, R13, 0x7fffe000, RZ, 0xc0, !PT ;  /* 0x7fffe0000d0d7812 */ /* 0x000fc800078ec0ff */
[----:B------:R-:W-:Y:S01]  /*6070*/  IADD3 R12, R12, R13, R199 ;  /* 0x0000000d0c0c7210 */ /* 0x000fe20007ffe0c7 */
[----:B------:R-:W-:-:S03]  /*6080*/  IMAD R13, R155, 0x4000, R4 ;  /* 0x000040009b0d7824 */ /* 0x000fc600078e0204 */
[----:B------:R-:W-:Y:S01]  /*6090*/  LEA R15, R155, R12, 0xe ;  /* 0x0000000c9b0f7211 */ /* 0x000fe200078e70ff */
[----:B------:R-:W-:-:S04]  /*60a0*/  IMAD R13, R13, 0x2, R156 ;  /* 0x000000020d0d7824 */ /* 0x000fc800078e029c */
[----:B------:R-:W-:Y:S02]  /*60b0*/  IMAD R40, R15, 0x2, R156 ;  /* 0x000000020f287824 */ /* 0x000fe400078e029c */
[----:B------:R-:W0:Y:S04]  /*60c0*/  LDS.128 R12, [R13+0x18400] ;  /* 0x018400000d0c7984 */ /* 0x000e280000000c00 */
[----:B------:R-:W4:Y:S01]  /*60d0*/  LDS.128 R40, [R40+0x18400] ;  /* 0x0184000028287984 */ /* 0x000f220000000c00 */
[----:B------:R-:W-:Y:S05]  /*60e0*/  @P3 BRA `(.L_x_7034) ;  /* 0x00000004005c3947 */ /* 0x000fea0003800000 */
[----:B------:R-:W-:Y:S02]  /*60f0*/  SHF.R.U64 R72, R48, 0x10, R49 ;  /* 0x0000001030487819 */ /* 0x000fe40000001231 */
[----:B------:R-:W-:Y:S02]  /*6100*/  SHF.R.U64 R48, R50, 0x10, R51 ;  /* 0x0000001032307819 */ /* 0x000fe40000001233 */
[----:B0-----:R-:W-:Y:S01]  /*6110*/  MOV R50, R12 ;  /* 0x0000000c00327202 */ /* 0x001fe20000000f00 */
[----:B----4-:R-:W-:Y:S01]  /*6120*/  IMAD.MOV.U32 R12, RZ, RZ, R41 ;  /* 0x000000ffff0c7224 */ /* 0x010fe200078e0029 */
[----:B------:R-:W-:Y:S01]  /*6130*/  SHF.R.U32.HI R74, RZ, 0x10, R53 ;  /* 0x00000010ff4a7819 */ /* 0x000fe20000011635 */
[----:B------:R-:W-:Y:S01]  /*6140*/  HADD2.F32 R72, -RZ, R72.H0_H0 ;  /* 0x20000048ff487230 */ /* 0x000fe20000004100 */
[----:B------:R-:W-:Y:S02]  /*6150*/  SHF.R.U32.HI R73, RZ, 0x10, R49 ;  /* 0x00000010ff497819 */ /* 0x000fe40000011631 */
[----:B------:R-:W-:Y:S01]  /*6160*/  SHF.R.U64 R52, R52, 0x10, R53 ;  /* 0x0000001034347819 */ /* 0x000fe20000001235 */
[----:B------:R-:W-:Y:S01]  /*6170*/  IMAD.MOV.U32 R53, RZ, RZ, R43 ;  /* 0x000000ffff357224 */ /* 0x000fe200078e002b */
[----:B------:R-:W-:Y:S01]  /*6180*/  SHF.R.U32.HI R105, RZ, 0x10, R51 ;  /* 0x00000010ff697819 */ /* 0x000fe20000011633 */
[----:B------:R-:W-:Y:S01]  /*6190*/  IMAD.MOV.U32 R51, RZ, RZ, R40 ;  /* 0x000000ffff337224 */ /* 0x000fe200078e0028 */
[--C-:B------:R-:W-:Y:S01]  /*61a0*/  SHF.R.U64 R49, R54, 0x10, R55.reuse ;  /* 0x0000001036317819 */ /* 0x100fe20000001237 */
[----:B------:R-:W-:Y:S01]  /*61b0*/  HADD2.F32 R40, -RZ, R12.H0_H0 ;  /* 0x2000000cff287230 */ /* 0x000fe20000004100 */
[----:B------:R-:W-:Y:S01]  /*61c0*/  SHF.R.U32.HI R75, RZ, 0x10, R55 ;  /* 0x00000010ff4b7819 */ /* 0x000fe20000011637 */
[--C-:B------:R-:W-:Y:S01]  /*61d0*/  HADD2.F32 R55, -RZ, R123.reuse.H0_H0 ;  /* 0x2000007bff377230 */ /* 0x100fe20000004100 */
[----:B------:R-:W-:Y:S01]  /*61e0*/  MOV R41, R15 ;  /* 0x0000000f00297202 */ /* 0x000fe20000000f00 */
[----:B------:R-:W-:-:S02]  /*61f0*/  HADD2.F32 R123, -RZ, R123.H1_H1 ;  /* 0x3000007bff7b7230 */ /* 0x000fc40000004100 */
[----:B------:R-:W-:Y:S02]  /*6200*/  HADD2.F32 R43, -RZ, R12.H1_H1 ;  /* 0x3000000cff2b7230 */ /* 0x000fe40000004100 */
[--C-:B------:R-:W-:Y:S02]  /*6210*/  HADD2.F32 R12, -RZ, R13.reuse.H0_H0 ;  /* 0x2000000dff0c7230 */ /* 0x100fe40000004100 */
[----:B------:R-:W-:Y:S02]  /*6220*/  HADD2.F32 R74, -RZ, R74.H0_H0 ;  /* 0x2000004aff4a7230 */ /* 0x000fe40000004100 */
[----:B------:R-:W-:Y:S02]  /*6230*/  HADD2.F32 R15, -RZ, R13.H1_H1 ;  /* 0x3000000dff0f7230 */ /* 0x000fe40000004100 */
[-C--:B------:R-:W-:Y:S01]  /*6240*/  FMUL.FTZ R13, R40, R123.reuse ;  /* 0x0000007b280d7220 */ /* 0x080fe20000410000 */
[----:B------:R-:W-:Y:S02]  /*6250*/  HADD2.F32 R54, -RZ, R73.H0_H0 ;  /* 0x20000049ff367230 */ /* 0x000fe40000004100 */
[C---:B------:R-:W-:Y:S01]  /*6260*/  FMUL.FTZ R123, R12.reuse, R123 ;  /* 0x0000007b0c7b7220 */ /* 0x040fe20000410000 */
[-C--:B------:R-:W-:Y:S01]  /*6270*/  FMUL.FTZ R104, R43, R74.reuse ;  /* 0x0000004a2b687220 */ /* 0x080fe20000410000 */
[C---:B------:R-:W-:Y:S01]  /*6280*/  FMUL.FTZ R74, R15.reuse, R74 ;  /* 0x0000004a0f4a7220 */ /* 0x040fe20000410000 */
[-C--:B------:R-:W-:Y:S01]  /*6290*/  FFMA.FTZ R12, R12, R55.reuse, -R13 ;  /* 0x000000370c0c7223 */ /* 0x080fe2000001080d */
[----:B------:R-:W-:Y:S01]  /*62a0*/  FFMA.FTZ R13, R40, R55, R123 ;  /* 0x00000037280d7223 */ /* 0x000fe2000001007b */
[-C--:B------:R-:W-:Y:S01]  /*62b0*/  FFMA.FTZ R15, R15, R54.reuse, -R104 ;  /* 0x000000360f0f7223 */ /* 0x080fe20000010868 */
[----:B------:R-:W-:Y:S01]  /*62c0*/  FFMA.FTZ R40, R43, R54, R74 ;  /* 0x000000362b287223 */ /* 0x000fe2000001004a */
[----:B------:R-:W-:-:S02]  /*62d0*/  HADD2.F32 R73, -RZ, R122.H1_H1 ;  /* 0x3000007aff497230 */ /* 0x000fc40000004100 */
[--C-:B------:R-:W-:Y:S01]  /*62e0*/  HADD2.F32 R54, -RZ, R53.reuse.H0_H0 ;  /* 0x20000035ff367230 */ /* 0x100fe20000004100 */
[----:B------:R-:W-:Y:S01]  /*62f0*/  F2FP.F16.F32.PACK_AB R15, R15, R12 ;  /* 0x0000000c0f0f723e */ /* 0x000fe200000000ff */
[----:B------:R-:W-:Y:S02]  /*6300*/  HADD2.F32 R53, -RZ, R53.H1_H1 ;  /* 0x30000035ff357230 */ /* 0x000fe40000004100 */
[----:B------:R-:W-:Y:S02]  /*6310*/  HADD2.F32 R104, -RZ, R75.H0_H0 ;  /* 0x2000004bff687230 */ /* 0x000fe40000004100 */
[----:B---3--:R-:W-:Y:S01]  /*6320*/  FMUL.FTZ R106, R54, R73 ;  /* 0x00000049366a7220 */ /* 0x008fe20000410000 */
[----:B------:R-:W-:Y:S02]  /*6330*/  HADD2.F32 R55, -RZ, R120.H1_H1 ;  /* 0x30000078ff377230 */ /* 0x000fe40000004100 */
[--C-:B------:R-:W-:Y:S02]  /*6340*/  HADD2.F32 R43, -RZ, R41.reuse.H0_H0 ;  /* 0x20000029ff2b7230 */ /* 0x100fe40000004100 */
[----:B------:R-:W-:Y:S01]  /*6350*/  FMUL.FTZ R124, R53, R104 ;  /* 0x00000068357c7220 */ /* 0x000fe20000410000 */
[----:B------:R-:W-:-:S02]  /*6360*/  HADD2.F32 R41, -RZ, R41.H1_H1 ;  /* 0x30000029ff297230 */ /* 0x000fc40000004100 */
[----:B------:R-:W-:Y:S02]  /*6370*/  HADD2.F32 R74, -RZ, R105.H0_H0 ;  /* 0x20000069ff4a7230 */ /* 0x000fe40000004100 */
[C---:B------:R-:W-:Y:S01]  /*6380*/  FMUL.FTZ R73, R43.reuse, R73 ;  /* 0x000000492b497220 */ /* 0x040fe20000410000 */
[-C--:B------:R-:W-:Y:S01]  /*6390*/  FFMA.FTZ R106, R43, R55.reuse, -R106 ;  /* 0x000000372b6a7223 */ /* 0x080fe2000001086a */
[C---:B------:R-:W-:Y:S01]  /*63a0*/  FMUL.FTZ R104, R41.reuse, R104 ;  /* 0x0000006829687220 */ /* 0x040fe20000410000 */
[----:B------:R-:W-:Y:S02]  /*63b0*/  HADD2.F32 R122, -RZ, R122.H0_H0 ;  /* 0x2000007aff7a7230 */ /* 0x000fe40000004100 */
[----:B------:R-:W-:Y:S01]  /*63c0*/  FFMA.FTZ R105, R41, R74, -R124 ;  /* 0x0000004a29697223 */ /* 0x000fe2000001087c */
[----:B------:R-:W-:Y:S02]  /*63d0*/  HADD2.F32 R43, -RZ, R51.H0_H0 ;  /* 0x20000033ff2b7230 */ /* 0x000fe40000004100 */
[----:B------:R-:W-:Y:S01]  /*63e0*/  FFMA.FTZ R75, R54, R55, R73 ;  /* 0x00000037364b7223 */ /* 0x000fe20000010049 */
[----:B------:R-:W-:-:S02]  /*63f0*/  HADD2.F32 R52, -RZ, R52.H0_H0 ;  /* 0x20000034ff347230 */ /* 0x000fc40000004100 */
[----:B------:R-:W-:Y:S01]  /*6400*/  FFMA.FTZ R104, R53, R74, R104 ;  /* 0x0000004a35687223 */ /* 0x000fe20000010068 */
[--C-:B------:R-:W-:Y:S02]  /*6410*/  HADD2.F32 R41, -RZ, R50.reuse.H0_H0 ;  /* 0x20000032ff297230 */ /* 0x100fe40000004100 */
[----:B------:R-:W-:Y:S01]  /*6420*/  FMUL.FTZ R54, R43, R122 ;  /* 0x0000007a2b367220 */ /* 0x000fe20000410000 */
[----:B------:R-:W-:Y:S01]  /*6430*/  HADD2.F32 R51, -RZ, R51.H1_H1 ;  /* 0x30000033ff337230 */ /* 0x000fe20000004100 */
[----:B------:R-:W-:Y:S01]  /*6440*/  F2FP.F16.F32.PACK_AB R105, R105, R106 ;  /* 0x0000006a6969723e */ /* 0x000fe200000000ff */
[----:B------:R-:W-:Y:S02]  /*6450*/  HADD2.F32 R50, -RZ, R50.H1_H1 ;  /* 0x30000032ff327230 */ /* 0x000fe40000004100 */
[----:B------:R-:W-:Y:S01]  /*6460*/  FMUL.FTZ R122, R41, R122 ;  /* 0x0000007a297a7220 */ /* 0x000fe20000410000 */
[----:B------:R-:W-:Y:S02]  /*6470*/  HADD2.F32 R120, -RZ, R120.H0_H0 ;  /* 0x20000078ff787230 */ /* 0x000fe40000004100 */
[-C--:B------:R-:W-:Y:S01]  /*6480*/  FMUL.FTZ R53, R51, R52.reuse ;  /* 0x0000003433357220 */ /* 0x080fe20000410000 */
[----:B------:R-:W-:-:S02]  /*6490*/  FMUL.FTZ R52, R50, R52 ;  /* 0x0000003432347220 */ /* 0x000fc40000410000 */
[-C--:B------:R-:W-:Y:S01]  /*64a0*/  FFMA.FTZ R122, R43, R120.reuse, R122 ;  /* 0x000000782b7a7223 */ /* 0x080fe2000001007a */
[----:B------:R-:W-:Y:S01]  /*64b0*/  FFMA.FTZ R54, R41, R120, -R54 ;  /* 0x0000007829367223 */ /* 0x000fe20000010836 */
[-C--:B------:R-:W-:Y:S01]  /*64c0*/  FFMA.FTZ R55, R51, R72.reuse, R52 ;  /* 0x0000004833377223 */ /* 0x080fe20000010034 */
[----:B------:R-:W-:Y:S02]  /*64d0*/  HADD2.F32 R43, -RZ, R42.H0_H0 ;  /* 0x2000002aff2b7230 */ /* 0x000fe40000004100 */
[----:B------:R-:W-:Y:S01]  /*64e0*/  FFMA.FTZ R53, R50, R72, -R53 ;  /* 0x0000004832357223 */ /* 0x000fe20000010835 */
[----:B------:R-:W-:Y:S02]  /*64f0*/  HADD2.F32 R52, -RZ, R121.H1_H1 ;  /* 0x30000079ff347230 */ /* 0x000fe40000004100 */
[----:B------:R-:W-:Y:S02]  /*6500*/  HADD2.F32 R51, -RZ, R49.H0_H0 ;  /* 0x20000031ff337230 */ /* 0x000fe40000004100 */
[----:B------:R-:W-:Y:S01]  /*6510*/  HADD2.F32 R41, -RZ, R14.H0_H0 ;  /* 0x2000000eff297230 */ /* 0x000fe20000004100 */
[----:B------:R-:W-:Y:S01]  /*6520*/  F2FP.F16.F32.PACK_AB R12, R53, R54 ;  /* 0x00000036350c723e */ /* 0x000fe200000000ff */
[----:B------:R-:W-:-:S02]  /*6530*/  HADD2.F32 R42, -RZ, R42.H1_H1 ;  /* 0x3000002aff2a7230 */ /* 0x000fc40000004100 */
[----:B------:R-:W-:Y:S02]  /*6540*/  HADD2.F32 R14, -RZ, R14.H1_H1 ;  /* 0x3000000eff0e7230 */ /* 0x000fe40000004100 */
[----:B------:R-:W-:Y:S02]  /*6550*/  HADD2.F32 R49, -RZ, R48.H0_H0 ;  /* 0x20000030ff317230 */ /* 0x000fe40000004100 */
[-C--:B------:R-:W-:Y:S01]  /*6560*/  FMUL.FTZ R48, R43, R52.reuse ;  /* 0x000000342b307220 */ /* 0x080fe20000410000 */
[----:B------:R-:W-:Y:S02]  /*6570*/  HADD2.F32 R50, -RZ, R121.H0_H0 ;  /* 0x20000079ff327230 */ /* 0x000fe40000004100 */
[-C--:B------:R-:W-:Y:S01]  /*6580*/  FMUL.FTZ R73, R42, R51.reuse ;  /* 0x000000332a497220 */ /* 0x080fe20000410000 */
[C---:B------:R-:W-:Y:S01]  /*6590*/  FMUL.FTZ R52, R41.reuse, R52 ;  /* 0x0000003429347220 */ /* 0x040fe20000410000 */
[----:B------:R-:W-:Y:S01]  /*65a0*/  FMUL.FTZ R51, R14, R51 ;  /* 0x000000330e337220 */ /* 0x000fe20000410000 */
[----:B------:R-:W-:-:S02]  /*65b0*/  FFMA.FTZ R48, R41, R50, -R48 ;  /* 0x0000003229307223 */ /* 0x000fc40000010830 */
[----:B------:R-:W-:Y:S01]  /*65c0*/  FFMA.FTZ R52, R43, R50, R52 ;  /* 0x000000322b347223 */ /* 0x000fe20000010034 */
[-C--:B------:R-:W-:Y:S01]  /*65d0*/  FFMA.FTZ R73, R14, R49.reuse, -R73 ;  /* 0x000000310e497223 */ /* 0x080fe20000010849 */
[----:B------:R-:W-:Y:S01]  /*65e0*/  FFMA.FTZ R51, R42, R49, R51 ;  /* 0x000000312a337223 */ /* 0x000fe20000010033 */
[----:B------:R-:W-:Y:S01]  /*65f0*/  F2FP.F16.F32.PACK_AB R41, R40, R13 ;  /* 0x0000000d2829723e */ /* 0x000fe200000000ff */
[----:B------:R-:W-:Y:S01]  /*6600*/  IMAD.MOV.U32 R13, RZ, RZ, R15 ;  /* 0x000000ffff0d7224 */ /* 0x000fe200078e000f */
[----:B------:R-:W-:Y:S02]  /*6610*/  F2FP.F16.F32.PACK_AB R43, R104, R75 ;  /* 0x0000004b682b723e */ /* 0x000fe400000000ff */
[----:B------:R-:W-:Y:S02]  /*6620*/  F2FP.F16.F32.PACK_AB R40, R55, R122 ;  /* 0x0000007a3728723e */ /* 0x000fe400000000ff */
[----:B------:R-:W-:Y:S02]  /*6630*/  F2FP.F16.F32.PACK_AB R14, R73, R48 ;  /* 0x00000030490e723e */ /* 0x000fe400000000ff */
[----:B------:R-:W-:-:S02]  /*6640*/  F2FP.F16.F32.PACK_AB R42, R51, R52 ;  /* 0x00000034332a723e */ /* 0x000fc400000000ff */
[----:B------:R-:W-:-:S07]  /*6650*/  MOV R15, R105 ;  /* 0x00000069000f7202 */ /* 0x000fce0000000f00 */
.L_x_7034:
[----:B------:R-:W-:Y:S05]  /*6660*/  BSYNC B2 ;  /* 0x0000000000027941 */ /* 0x000fea0003800000 */
.L_x_7033:
[----:B------:R-:W-:Y:S01]  /*6670*/  ISETP.GE.AND P4, PT, R11, R110, PT ;  /* 0x0000006e0b00720c */ /* 0x000fe20003f86270 */
[----:B0-----:R0:W-:-:S12]  /*6680*/  ST.E.128 desc[UR42][R44.64], R12 ;  /* 0x0000000c2c007985 */ /* 0x0011d8000c101d2a */
[----:B------:R-:W-:-:S05]  /*6690*/  @!P4 IMAD.WIDE R46, R11, 0x2, R46 ;  /* 0x000000020b2ec825 */ /* 0x000fca00078e022e */
[----:B----4-:R0:W-:Y:S02]  /*66a0*/  @!P4 ST.E.128 desc[UR42][R46.64], R40 ;  /* 0x000000282e00c985 */ /* 0x0101e4000c101d2a */
.L_x_7032:
[----:B------:R-:W-:Y:S05]  /*66b0*/  BSYNC B1 ;  /* 0x0000000000017941 */ /* 0x000fea0003800000 */
.L_x_7031:
[----:B------:R-:W-:-:S03]  /*66c0*/  UMOV UR4, 0xffffffff ;  /* 0xffffffff00047882 */ /* 0x000fc60000000000 */
[----:B------:R-:W-:Y:S05]  /*66d0*/  BRA.DIV UR4, `(.L_x_7035) ;  /* 0x0000016604e47947 */ /* 0x000fea000b800000 */
[----:B0-----:R0:W0:Y:S04]  /*66e0*/  SHFL.IDX PT, R47, R108, 0x2, 0x181f ;  /* 0x00581f006c2f7f89 */ /* 0x00102800000e0000 */
[----:B------:R0:W0:Y:S02]  /*66f0*/  SHFL.IDX PT, R46, R109, 0x2, 0x181f ;  /* 0x00581f006d2e7f89 */ /* 0x00002400000e0000 */
.L_x_7319:
        /* <DEDUP_REMOVED lines=12> */
[----:B------:R-:W-:Y:S01]  /*67c0*/  SHF.R.S32.HI R13, RZ, 0x1f, R12 ;  /* 0x0000001fff0d7819 */ /* 0x000fe2000001140c */
[----:B------:R-:W-:-:S03]  /*67d0*/  IMAD.SHL.U32 R11, R12, 0x8, RZ ;  /* 0x000000080c0b7824 */ /* 0x000fc600078e00ff */
[----:B------:R-:W-:Y:S02]  /*67e0*/  LEA.HI R13, R13, R12, RZ, 0x3 ;  /* 0x0000000c0d0d7211 */ /* 0x000fe400078f18ff */
[----:B------:R-:W-:Y:S02]  /*67f0*/  LOP3.LUT R12, R192, 0x38, R11, 0xf8, !PT ;  /* 0x00000038c00c7812 */ /* 0x000fe400078ef80b */
[----:B------:R-:W-:Y:S02]  /*6800*/  SHF.L.U32 R14, R13, 0xa, RZ ;  /* 0x0000000a0d0e7819 */ /* 0x000fe400000006ff */
[----:B------:R-:W-:Y:S02]  /*6810*/  LOP3.LUT R13, R12, R15, RZ, 0x3c, !PT ;  /* 0x0000000f0c0d7212 */ /* 0x000fe400078e3cff */
[----:B------:R-:W-:-:S04]  /*6820*/  LOP3.LUT R12, R14, 0x7fffe000, RZ, 0xc0, !PT ;  /* 0x7fffe0000e0c7812 */ /* 0x000fc800078ec0ff */
[----:B------:R-:W-:Y:S01]  /*6830*/  IADD3 R12, R13, R12, R198 ;  /* 0x0000000c0d0c7210 */ /* 0x000fe20007ffe0c6 */
[----:B------:R-:W-:-:S04]  /*6840*/  IMAD R13, R155, 0x4000, R5 ;  /* 0x000040009b0d7824 */ /* 0x000fc800078e0205 */
[----:B------:R-:W-:Y:S01]  /*6850*/  IMAD R15, R155, 0x4000, R12 ;  /* 0x000040009b0f7824 */ /* 0x000fe200078e020c */
[----:B------:R-:W-:-:S03]  /*6860*/  LEA R13, R13, R156, 0x1 ;  /* 0x0000009c0d0d7211 */ /* 0x000fc600078e08ff */
[----:B------:R-:W-:-:S03]  /*6870*/  IMAD R40, R15, 0x2, R156 ;  /* 0x000000020f287824 */ /* 0x000fc600078e029c */
[----:B------:R-:W0:Y:S04]  /*6880*/  LDS.128 R12, [R13+0x18400] ;  /* 0x018400000d0c7984 */ /* 0x000e280000000c00 */
[----:B------:R-:W4:Y:S01]  /*6890*/  LDS.128 R40, [R40+0x18400] ;  /* 0x0184000028287984 */ /* 0x000f220000000c00 */
[----:B------:R-:W-:Y:S05]  /*68a0*/  @P3 BRA `(.L_x_7039) ;  /* 0x0000000400583947 */ /* 0x000fea0003800000 */
[----:B------:R-:W-:Y:S01]  /*68b0*/  SHF.R.U32.HI R54, RZ, 0x10, R61 ;  /* 0x00000010ff367819 */ /* 0x000fe2000001163d */
[----:B----4-:R-:W-:Y:S01]  /*68c0*/  IMAD.MOV.U32 R49, RZ, RZ, R40 ;  /* 0x000000ffff317224 */ /* 0x010fe200078e0028 */
[----:B0-----:R-:W-:Y:S01]  /*68d0*/  MOV R40, R14 ;  /* 0x0000000e00287202 */ /* 0x001fe20000000f00 */
[----:B------:R-:W-:Y:S01]  /*68e0*/  IMAD.MOV.U32 R50, RZ, RZ, R42 ;  /* 0x000000ffff327224 */ /* 0x000fe200078e002a */
[--C-:B------:R-:W-:Y:S01]  /*68f0*/  SHF.R.U32.HI R52, RZ, 0x10, R57.reuse ;  /* 0x00000010ff347819 */ /* 0x100fe20000011639 */
[----:B------:R-:W-:Y:S01]  /*6900*/  HADD2.F32 R53, -RZ, R119.H1_H1 ;  /* 0x30000077ff357230 */ /* 0x000fe20000004100 */
[----:B------:R-:W-:Y:S01]  /*6910*/  SHF.R.U64 R73, R56, 0x10, R57 ;  /* 0x0000001038497819 */ /* 0x000fe20000001239 */
[----:B------:R-:W-:Y:S01]  /*6920*/  HADD2.F32 R42, -RZ, R41.H0_H0 ;  /* 0x20000029ff2a7230 */ /* 0x000fe20000004100 */
[----:B------:R-:W-:Y:S01]  /*6930*/  SHF.R.U64 R72, R60, 0x10, R61 ;  /* 0x000000103c487819 */ /* 0x000fe2000000123d */
[----:B------:R-:W-:Y:S01]  /*6940*/  HADD2.F32 R14, -RZ, R13.H0_H0 ;  /* 0x2000000dff0e7230 */ /* 0x000fe20000004100 */
[----:B------:R-:W-:Y:S01]  /*6950*/  SHF.R.U64 R48, R58, 0x10, R59 ;  /* 0x000000103a307819 */ /* 0x000fe2000000123b */
[----:B------:R-:W-:-:S02]  /*6960*/  HADD2.F32 R41, -RZ, R41.H1_H1 ;  /* 0x30000029ff297230 */ /* 0x000fc40000004100 */
[-C--:B------:R-:W-:Y:S01]  /*6970*/  FMUL.FTZ R55, R42, R53.reuse ;  /* 0x000000352a377220 */ /* 0x080fe20000410000 */
[----:B------:R-:W-:Y:S02]  /*6980*/  HADD2.F32 R54, -RZ, R54.H0_H0 ;  /* 0x20000036ff367230 */ /* 0x000fe40000004100 */
[----:B------:R-:W-:Y:S01]  /*6990*/  FMUL.FTZ R53, R14, R53 ;  /* 0x000000350e357220 */ /* 0x000fe20000410000 */
[----:B------:R-:W-:Y:S01]  /*69a0*/  HADD2.F32 R51, -RZ, R117.H1_H1 ;  /* 0x30000075ff337230 */ /* 0x000fe20000004100 */
[----:B------:R-:W-:Y:S01]  /*69b0*/  SHF.R.U32.HI R58, RZ, 0x10, R59 ;  /* 0x00000010ff3a7819 */ /* 0x000fe2000001163b */
[----:B------:R-:W-:Y:S02]  /*69c0*/  HADD2.F32 R13, -RZ, R13.H1_H1 ;  /* 0x3000000dff0d7230 */ /* 0x000fe40000004100 */
[-C--:B------:R-:W-:Y:S01]  /*69d0*/  FMUL.FTZ R56, R41, R54.reuse ;  /* 0x0000003629387220 */ /* 0x080fe20000410000 */
[----:B------:R-:W-:Y:S01]  /*69e0*/  HADD2.F32 R52, -RZ, R52.H0_H0 ;  /* 0x20000034ff347230 */ /* 0x000fe20000004100 */
[----:B------:R-:W-:Y:S01]  /*69f0*/  SHF.R.U64 R61, R62, 0x10, R63 ;  /* 0x000000103e3d7819 */ /* 0x000fe2000000123f */
[-C--:B------:R-:W-:Y:S01]  /*6a00*/  FFMA.FTZ R55, R14, R51.reuse, -R55 ;  /* 0x000000330e377223 */ /* 0x080fe20000010837 */
[----:B------:R-:W-:Y:S01]  /*6a10*/  FFMA.FTZ R53, R42, R51, R53 ;  /* 0x000000332a357223 */ /* 0x000fe20000010035 */
[----:B------:R-:W-:Y:S01]  /*6a20*/  SHF.R.U32.HI R62, RZ, 0x10, R63 ;  /* 0x00000010ff3e7819 */ /* 0x000fe2000001163f */
[C---:B------:R-:W-:Y:S01]  /*6a30*/  FMUL.FTZ R54, R13.reuse, R54 ;  /* 0x000000360d367220 */ /* 0x040fe20000410000 */
[----:B------:R-:W-:Y:S01]  /*6a40*/  FFMA.FTZ R56, R13, R52, -R56 ;  /* 0x000000340d387223 */ /* 0x000fe20000010838 */
[----:B------:R-:W-:-:S02]  /*6a50*/  HADD2.F32 R51, -RZ, R118.H1_H1 ;  /* 0x30000076ff337230 */ /* 0x000fc40000004100 */
[----:B------:R-:W-:Y:S02]  /*6a60*/  HADD2.F32 R14, -RZ, R43.H0_H0 ;  /* 0x2000002bff0e7230 */ /* 0x000fe40000004100 */
[----:B------:R-:W-:Y:S01]  /*6a70*/  FFMA.FTZ R54, R41, R52, R54 ;  /* 0x0000003429367223 */ /* 0x000fe20000010036 */
[----:B------:R-:W-:Y:S02]  /*6a80*/  HADD2.F32 R13, -RZ, R15.H0_H0 ;  /* 0x2000000fff0d7230 */ /* 0x000fe40000004100 */
[----:B------:R-:W-:Y:S02]  /*6a90*/  HADD2.F32 R42, -RZ, R58.H0_H0 ;  /* 0x2000003aff2a7230 */ /* 0x000fe40000004100 */
[-C--:B------:R-:W-:Y:S01]  /*6aa0*/  FMUL.FTZ R58, R14, R51.reuse ;  /* 0x000000330e3a7220 */ /* 0x080fe20000410000 */
[----:B------:R-:W-:Y:S02]  /*6ab0*/  HADD2.F32 R41, -RZ, R116.H1_H1 ;  /* 0x30000074ff297230 */ /* 0x000fe40000004100 */
[----:B------:R-:W-:Y:S01]  /*6ac0*/  FMUL.FTZ R51, R13, R51 ;  /* 0x000000330d337220 */ /* 0x000fe20000410000 */
[----:B------:R-:W-:Y:S01]  /*6ad0*/  HADD2.F32 R43, -RZ, R43.H1_H1 ;  /* 0x3000002bff2b7230 */ /* 0x000fe20000004100 */
[----:B------:R-:W-:Y:S01]  /*6ae0*/  F2FP.F16.F32.PACK_AB R53, R54, R53 ;  /* 0x000000353635723e */ /* 0x000fe200000000ff */
[----:B------:R-:W-:-:S02]  /*6af0*/  HADD2.F32 R52, -RZ, R62.H0_H0 ;  /* 0x2000003eff347230 */ /* 0x000fc40000004100 */
[-C--:B------:R-:W-:Y:S01]  /*6b00*/  FFMA.FTZ R57, R14, R41.reuse, R51 ;  /* 0x000000290e397223 */ /* 0x080fe20000010033 */
[----:B------:R-:W-:Y:S02]  /*6b10*/  HADD2.F32 R15, -RZ, R15.H1_H1 ;  /* 0x3000000fff0f7230 */ /* 0x000fe40000004100 */
[----:B------:R-:W-:Y:S01]  /*6b20*/  FFMA.FTZ R58, R13, R41, -R58 ;  /* 0x000000290d3a7223 */ /* 0x000fe2000001083a */
[----:B------:R-:W-:Y:S02]  /*6b30*/  HADD2.F32 R119, -RZ, R119.H0_H0 ;  /* 0x20000077ff777230 */ /* 0x000fe40000004100 */
[-C--:B------:R-:W-:Y:S01]  /*6b40*/  FMUL.FTZ R60, R43, R52.reuse ;  /* 0x000000342b3c7220 */ /* 0x080fe20000410000 */
[----:B------:R-:W-:Y:S02]  /*6b50*/  HADD2.F32 R14, -RZ, R49.H0_H0 ;  /* 0x20000031ff0e7230 */ /* 0x000fe40000004100 */
[----:B------:R-:W-:Y:S01]  /*6b60*/  FMUL.FTZ R52, R15, R52 ;  /* 0x000000340f347220 */ /* 0x000fe20000410000 */
[----:B------:R-:W-:-:S02]  /*6b70*/  HADD2.F32 R41, -RZ, R72.H0_H0 ;  /* 0x20000048ff297230 */ /* 0x000fc40000004100 */
[-C--:B------:R-:W-:Y:S01]  /*6b80*/  FFMA.FTZ R59, R15, R42.reuse, -R60 ;  /* 0x0000002a0f3b7223 */ /* 0x080fe2000001083c */
[----:B------:R-:W-:Y:S02]  /*6b90*/  HADD2.F32 R49, -RZ, R49.H1_H1 ;  /* 0x30000031ff317230 */ /* 0x000fe40000004100 */
[----:B------:R-:W-:Y:S01]  /*6ba0*/  FFMA.FTZ R60, R43, R42, R52 ;  /* 0x0000002a2b3c7223 */ /* 0x000fe20000010034 */
[----:B------:R-:W-:Y:S02]  /*6bb0*/  HADD2.F32 R117, -RZ, R117.H0_H0 ;  /* 0x20000075ff757230 */ /* 0x000fe40000004100 */
[----:B------:R-:W-:Y:S01]  /*6bc0*/  FMUL.FTZ R42, R14, R119 ;  /* 0x000000770e2a7220 */ /* 0x000fe20000410000 */
[--C-:B------:R-:W-:Y:S02]  /*6bd0*/  HADD2.F32 R13, -RZ, R12.reuse.H0_H0 ;  /* 0x2000000cff0d7230 */ /* 0x100fe40000004100 */
[----:B------:R-:W-:Y:S01]  /*6be0*/  FMUL.FTZ R43, R49, R41 ;  /* 0x00000029312b7220 */ /* 0x000fe20000410000 */
[----:B------:R-:W-:Y:S01]  /*6bf0*/  HADD2.F32 R12, -RZ, R12.H1_H1 ;  /* 0x3000000cff0c7230 */ /* 0x000fe20000004100 */
[----:B------:R-:W-:Y:S01]  /*6c00*/  F2FP.F16.F32.PACK_AB R57, R60, R57 ;  /* 0x000000393c39723e */ /* 0x000fe200000000ff */
[----:B------:R-:W-:-:S02]  /*6c10*/  HADD2.F32 R15, -RZ, R73.H0_H0 ;  /* 0x20000049ff0f7230 */ /* 0x000fc40000004100 */
[C---:B------:R-:W-:Y:S01]  /*6c20*/  FMUL.FTZ R119, R13.reuse, R119 ;  /* 0x000000770d777220 */ /* 0x040fe20000410000 */
[----:B------:R-:W-:Y:S01]  /*6c30*/  FFMA.FTZ R42, R13, R117, -R42 ;  /* 0x000000750d2a7223 */ /* 0x000fe2000001082a */
[C---:B------:R-:W-:Y:S01]  /*6c40*/  FMUL.FTZ R52, R12.reuse, R41 ;  /* 0x000000290c347220 */ /* 0x040fe20000410000 */
[----:B------:R-:W-:Y:S02]  /*6c50*/  HADD2.F32 R13, -RZ, R50.H0_H0 ;  /* 0x20000032ff0d7230 */ /* 0x000fe40000004100 */
[-C--:B------:R-:W-:Y:S01]  /*6c60*/  FFMA.FTZ R43, R12, R15.reuse, -R43 ;  /* 0x0000000f0c2b7223 */ /* 0x080fe2000001082b */
[----:B------:R-:W-:Y:S02]  /*6c70*/  HADD2.F32 R118, -RZ, R118.H0_H0 ;  /* 0x20000076ff767230 */ /* 0x000fe40000004100 */
[----:B------:R-:W-:Y:S01]  /*6c80*/  FFMA.FTZ R52, R49, R15, R52 ;  /* 0x0000000f31347223 */ /* 0x000fe20000010034 */
[----:B------:R-:W-:Y:S02]  /*6c90*/  HADD2.F32 R41, -RZ, R61.H0_H0 ;  /* 0x2000003dff297230 */ /* 0x000fe40000004100 */
[----:B------:R-:W-:Y:S01]  /*6ca0*/  FFMA.FTZ R119, R14, R117, R119 ;  /* 0x000000750e777223 */ /* 0x000fe20000010077 */
[----:B------:R-:W-:-:S02]  /*6cb0*/  HADD2.F32 R12, -RZ, R40.H0_H0 ;  /* 0x20000028ff0c7230 */ /* 0x000fc40000004100 */
[CC--:B------:R-:W-:Y:S01]  /*6cc0*/  FMUL.FTZ R49, R13.reuse, R118.reuse ;  /* 0x000000760d317220 */ /* 0x0c0fe20000410000 */
[----:B------:R-:W-:Y:S02]  /*6cd0*/  HADD2.F32 R50, -RZ, R50.H1_H1 ;  /* 0x30000032ff327230 */ /* 0x000fe40000004100 */
        /* <DEDUP_REMOVED lines=12> */
[----:B------:R-:W-:Y:S01]  /*6da0*/  IMAD.MOV.U32 R43, RZ, RZ, R57 ;  /* 0x000000ffff2b7224 */ /* 0x000fe200078e0039 */
[----:B------:R-:W-:-:S02]  /*6db0*/  F2FP.F16.F32.PACK_AB R13, R56, R55 ;  /* 0x00000037380d723e */ /* 0x000fc400000000ff */
[----:B------:R-:W-:Y:S01]  /*6dc0*/  F2FP.F16.F32.PACK_AB R14, R40, R49 ;  /* 0x00000031280e723e */ /* 0x000fe200000000ff */
[----:B------:R-:W-:Y:S01]  /*6dd0*/  IMAD.MOV.U32 R40, RZ, RZ, R52 ;  /* 0x000000ffff287224 */ /* 0x000fe200078e0034 */
[----:B------:R-:W-:Y:S02]  /*6de0*/  F2FP.F16.F32.PACK_AB R42, R41, R118 ;  /* 0x00000076292a723e */ /* 0x000fe400000000ff */
[----:B------:R-:W-:Y:S02]  /*6df0*/  F2FP.F16.F32.PACK_AB R15, R59, R58 ;  /* 0x0000003a3b0f723e */ /* 0x000fe400000000ff */
[----:B------:R-:W-:-:S07]  /*6e00*/  MOV R41, R53 ;  /* 0x0000003500297202 */ /* 0x000fce0000000f00 */
.L_x_7039:
[----:B------:R-:W-:Y:S05]  /*6e10*/  BSYNC B2 ;  /* 0x0000000000027941 */ /* 0x000fea0003800000 */
.L_x_7038:
[----:B------:R-:W-:Y:S01]  /*6e20*/  ISETP.GE.AND P4, PT, R11, R110, PT ;  /* 0x0000006e0b00720c */ /* 0x000fe20003f86270 */
[----:B0-----:R0:W-:-:S12]  /*6e30*/  ST.E.128 desc[UR42][R44.64], R12 ;  /* 0x0000000c2c007985 */ /* 0x0011d8000c101d2a */
[----:B------:R-:W-:-:S05]  /*6e40*/  @!P4 IMAD.WIDE R46, R11, 0x2, R46 ;  /* 0x000000020b2ec825 */ /* 0x000fca00078e022e */
[----:B----4-:R0:W-:Y:S02]  /*6e50*/  @!P4 ST.E.128 desc[UR42][R46.64], R40 ;  /* 0x000000282e00c985 */ /* 0x0101e4000c101d2a */
.L_x_7037:
[----:B------:R-:W-:Y:S05]  /*6e60*/  BSYNC B1 ;  /* 0x0000000000017941 */ /* 0x000fea0003800000 */
.L_x_7036:
[----:B------:R-:W-:-:S03]  /*6e70*/  UMOV UR4, 0xffffffff ;  /* 0xffffffff00047882 */ /* 0x000fc60000000000 */
[----:B------:R-:W-:Y:S05]  /*6e80*/  BRA.DIV UR4, `(.L_x_7040) ;  /* 0x0000016204447947 */ /* 0x000fea000b800000 */
[----:B0-----:R-:W0:Y:S04]  /*6e90*/  SHFL.IDX PT, R108, R108, 0x3, 0x181f ;  /* 0x00781f006c6c7f89 */ /* 0x001e2800000e0000 */
[----:B------:R-:W0:Y:S02]  /*6ea0*/  SHFL.IDX PT, R109, R109, 0x3, 0x181f ;  /* 0x00781f006d6d7f89 */ /* 0x000e2400000e0000 */
.L_x_7323:
[----:B------:R-:W-:-:S05]  /*6eb0*/  VIADD R11, R153, 0x60 ;  /* 0x00000060990b7836 */ /* 0x000fca0000000000 */
[----:B------:R-:W-:-:S13]  /*6ec0*/  ISETP.GE.OR P4, PT, R11, R98, P1 ;  /* 0x000000620b00720c */ /* 0x000fda0000f86670 */
[----:B------:R-:W-:Y:S05]  /*6ed0*/  @P4 BRA `(.L_x_7013) ;  /* 0x0000000c007c4947 */ /* 0x000fea0003800000 */
[----:B------:R-:W-:Y:S01]  /*6ee0*/  SEL R112, R37, R112, !P0 ;  /* 0x0000007025707207 */ /* 0x000fe20004000000 */
[----:B------:R-:W-:Y:S01]  /*6ef0*/  BSSY B1, `(.L_x_7041) ;  /* 0x000006c000017945 */ /* 0x000fe20003800000 */
[----:B----4-:R-:W-:Y:S02]  /*6f00*/  SHF.R.U32.HI R14, RZ, 0x3, R159 ;  /* 0x00000003ff0e7819 */ /* 0x010fe4000001169f */
[----:B------:R-:W-:Y:S02]  /*6f10*/  SHF.R.S32.HI R11, RZ, 0x1f, R112 ;  /* 0x0000001fff0b7819 */ /* 0x000fe40000011470 */
[----:B0-----:R-:W-:Y:S02]  /*6f20*/  LEA R44, P4, R77, R109, 0x1 ;  /* 0x0000006d4d2c7211 */ /* 0x001fe400078808ff */
        /* <DEDUP_REMOVED lines=18> */
[----:B------:R-:W-:Y:S01]  /*7050*/  SHF.R.U32.HI R50, RZ, 0x10, R69 ;  /* 0x00000010ff327819 */ /* 0x000fe20000011645 */
[----:B----4-:R-:W-:Y:S01]  /*7060*/  IMAD.MOV.U32 R47, RZ, RZ, R42 ;  /* 0x000000ffff2f7224 */ /* 0x010fe200078e002a */
[----:B------:R-:W-:Y:S01]  /*7070*/  MOV R46, R40 ;  /* 0x00000028002e7202 */ /* 0x000fe20000000f00 */
[----:B0-----:R-:W-:Y:S01]  /*7080*/  IMAD.MOV.U32 R40, RZ, RZ, R14 ;  /* 0x000000ffff287224 */ /* 0x001fe200078e000e */
[----:B------:R-:W-:Y:S01]  /*7090*/  SHF.R.U32.HI R48, RZ, 0x10, R65 ;  /* 0x00000010ff307819 */ /* 0x000fe20000011641 */
[--C-:B------:R-:W-:Y:S01]  /*70a0*/  HADD2.F32 R42, -RZ, R41.reuse.H0_H0 ;  /* 0x20000029ff2a7230 */ /* 0x100fe20000004100 */
[--C-:B------:R-:W-:Y:S01]  /*70b0*/  SHF.R.U64 R59, R70, 0x10, R71.reuse ;  /* 0x00000010463b7819 */ /* 0x100fe20000001247 */
[----:B------:R-:W-:Y:S01]  /*70c0*/  HADD2.F32 R41, -RZ, R41.H1_H1 ;  /* 0x30000029ff297230 */ /* 0x000fe20000004100 */
[----:B------:R-:W-:Y:S01]  /*70d0*/  SHF.R.U32.HI R70, RZ, 0x10, R71 ;  /* 0x00000010ff467819 */ /* 0x000fe20000011647 */
[--C-:B------:R-:W-:Y:S01]  /*70e0*/  HADD2.F32 R14, -RZ, R13.reuse.H0_H0 ;  /* 0x2000000dff0e7230 */ /* 0x100fe20000004100 */
[--C-:B------:R-:W-:Y:S01]  /*70f0*/  SHF.R.U64 R61, R66, 0x10, R67.reuse ;  /* 0x00000010423d7819 */ /* 0x100fe20000001243 */
[----:B------:R-:W-:Y:S01]  /*7100*/  HADD2.F32 R50, -RZ, R50.H0_H0 ;  /* 0x20000032ff327230 */ /* 0x000fe20000004100 */
[----:B------:R-:W-:Y:S01]  /*7110*/  SHF.R.U32.HI R66, RZ, 0x10, R67 ;  /* 0x00000010ff427819 */ /* 0x000fe20000011643 */
[----:B------:R-:W-:Y:S01]  /*7120*/  HADD2.F32 R13, -RZ, R13.H1_H1 ;  /* 0x3000000dff0d7230 */ /* 0x000fe20000004100 */
[----:B------:R-:W-:Y:S01]  /*7130*/  SHF.R.U64 R60, R68, 0x10, R69 ;  /* 0x00000010443c7819 */ /* 0x000fe20000001245 */
[----:B------:R-:W-:-:S02]  /*7140*/  HADD2.F32 R51, -RZ, R111.H0_H0 ;  /* 0x2000006fff337230 */ /* 0x000fc40000004100 */
[-C--:B------:R-:W-:Y:S01]  /*7150*/  FMUL.FTZ R52, R41, R50.reuse ;  /* 0x0000003229347220 */ /* 0x080fe20000410000 */
[----:B------:R-:W-:Y:S02]  /*7160*/  HADD2.F32 R48, -RZ, R48.H0_H0 ;  /* 0x20000030ff307230 */ /* 0x000fe40000004100 */
[C---:B------:R-:W-:Y:S01]  /*7170*/  FMUL.FTZ R50, R13.reuse, R50 ;  /* 0x000000320d327220 */ /* 0x040fe20000410000 */
[----:B------:R-:W-:Y:S02]  /*7180*/  HADD2.F32 R49, -RZ, R114.H0_H0 ;  /* 0x20000072ff317230 */ /* 0x000fe40000004100 */
[-C--:B------:R-:W-:Y:S01]  /*7190*/  FMUL.FTZ R53, R42, R51.reuse ;  /* 0x000000332a357220 */ /* 0x080fe20000410000 */
[C---:B------:R-:W-:Y:S01]  /*71a0*/  FMUL.FTZ R51, R14.reuse, R51 ;  /* 0x000000330e337220 */ /* 0x040fe20000410000 */
[-C--:B------:R-:W-:Y:S01]  /*71b0*/  FFMA.FTZ R52, R13, R48.reuse, -R52 ;  /* 0x000000300d347223 */ /* 0x080fe20000010834 */
[----:B------:R-:W-:Y:S01]  /*71c0*/  FFMA.FTZ R54, R41, R48, R50 ;  /* 0x0000003029367223 */ /* 0x000fe20000010032 */
[----:B------:R-:W-:Y:S01]  /*71d0*/  FFMA.FTZ R53, R14, R49, -R53 ;  /* 0x000000310e357223 */ /* 0x000fe20000010835 */
[----:B------:R-:W-:-:S02]  /*71e0*/  HADD2.F32 R48, -RZ, R113.H0_H0 ;  /* 0x20000071ff307230 */ /* 0x000fc40000004100 */
[----:B------:R-:W-:Y:S01]  /*71f0*/  FFMA.FTZ R51, R42, R49, R51 ;  /* 0x000000312a337223 */ /* 0x000fe20000010033 */
[----:B------:R-:W-:Y:S01]  /*7200*/  HADD2.F32 R13, -RZ, R15.H0_H0 ;  /* 0x2000000fff0d7230 */ /* 0x000fe20000004100 */
[----:B------:R-:W-:Y:S01]  /*7210*/  SHF.R.U64 R62, R64, 0x10, R65 ;  /* 0x00000010403e7819 */ /* 0x000fe20000001241 */
[----:B------:R-:W-:Y:S02]  /*7220*/  HADD2.F32 R14, -RZ, R43.H0_H0 ;  /* 0x2000002bff0e7230 */ /* 0x000fe40000004100 */
[----:B------:R-:W-:Y:S02]  /*7230*/  HADD2.F32 R41, -RZ, R115.H0_H0 ;  /* 0x20000073ff297230 */ /* 0x000fe40000004100 */
[-C--:B------:R-:W-:Y:S01]  /*7240*/  FMUL.FTZ R49, R13, R48.reuse ;  /* 0x000000300d317220 */ /* 0x080fe20000410000 */
[----:B------:R-:W-:Y:S02]  /*7250*/  HADD2.F32 R43, -RZ, R43.H1_H1 ;  /* 0x3000002bff2b7230 */ /* 0x000fe40000004100 */
[----:B------:R-:W-:Y:S01]  /*7260*/  FMUL.FTZ R56, R14, R48 ;  /* 0x000000300e387220 */ /* 0x000fe20000410000 */
        /* <DEDUP_REMOVED lines=8> */
[----:B------:R-:W-:-:S02]  /*72f0*/  HADD2.F32 R111, -RZ, R111.H1_H1 ;  /* 0x3000006fff6f7230 */ /* 0x000fc40000004100 */
[-C--:B------:R-:W-:Y:S01]  /*7300*/  FFMA.FTZ R57, R15, R42.reuse, -R48 ;  /* 0x0000002a0f397223 */ /* 0x080fe20000010830 */
[----:B------:R-:W-:Y:S02]  /*7310*/  HADD2.F32 R41, -RZ, R60.H0_H0 ;  /* 0x2000003cff297230 */ /* 0x000fe40000004100 */
[----:B------:R-:W-:Y:S01]  /*7320*/  FFMA.FTZ R58, R43, R42, R50 ;  /* 0x0000002a2b3a7223 */ /* 0x000fe20000010032 */
[----:B------:R-:W-:Y:S02]  /*7330*/  HADD2.F32 R13, -RZ, R12.H0_H0 ;  /* 0x2000000cff0d7230 */ /* 0x000fe40000004100 */
[----:B------:R-:W-:Y:S01]  /*7340*/  FMUL.FTZ R42, R14, R111 ;  /* 0x0000006f0e2a7220 */ /* 0x000fe20000410000 */
[----:B------:R-:W-:Y:S01]  /*7350*/  HADD2.F32 R46, -RZ, R46.H1_H1 ;  /* 0x3000002eff2e7230 */ /* 0x000fe20000004100 */
[----:B------:R-:W-:Y:S01]  /*7360*/  F2FP.F16.F32.PACK_AB R51, R54, R51 ;  /* 0x000000333633723e */ /* 0x000fe200000000ff */
[----:B------:R-:W-:Y:S02]  /*7370*/  HADD2.F32 R12, -RZ, R12.H1_H1 ;  /* 0x3000000cff0c7230 */ /* 0x000fe40000004100 */
[----:B------:R-:W-:Y:S01]  /*7380*/  FMUL.FTZ R111, R13, R111 ;  /* 0x0000006f0d6f7220 */ /* 0x000fe20000410000 */
[----:B------:R-:W-:-:S02]  /*7390*/  HADD2.F32 R114, -RZ, R114.H1_H1 ;  /* 0x30000072ff727230 */ /* 0x000fc40000004100 */
[-C--:B------:R-:W-:Y:S01]  /*73a0*/  FMUL.FTZ R43, R46, R41.reuse ;  /* 0x000000292e2b7220 */ /* 0x080fe20000410000 */
[----:B------:R-:W-:Y:S02]  /*73b0*/  HADD2.F32 R15, -RZ, R62.H0_H0 ;  /* 0x2000003eff0f7230 */ /* 0x000fe40000004100 */
[C---:B------:R-:W-:Y:S01]  /*73c0*/  FMUL.FTZ R41, R12.reuse, R41 ;  /* 0x000000290c297220 */ /* 0x040fe20000410000 */
[----:B------:R-:W-:Y:S02]  /*73d0*/  HADD2.F32 R113, -RZ, R113.H1_H1 ;  /* 0x30000071ff717230 */ /* 0x000fe40000004100 */
[----:B------:R-:W-:Y:S01]  /*73e0*/  FFMA.FTZ R42, R13, R114, -R42 ;  /* 0x000000720d2a7223 */ /* 0x000fe2000001082a */
[----:B------:R-:W-:Y:S02]  /*73f0*/  HADD2.F32 R13, -RZ, R47.H0_H0 ;  /* 0x2000002fff0d7230 */ /* 0x000fe40000004100 */
[-C--:B------:R-:W-:Y:S01]  /*7400*/  FFMA.FTZ R43, R12, R15.reuse, -R43 ;  /* 0x0000000f0c2b7223 */ /* 0x080fe2000001082b */
        /* <DEDUP_REMOVED lines=9> */
[----:B------:R-:W-:Y:S02]  /*74a0*/  HADD2.F32 R115, -RZ, R115.H1_H1 ;  /* 0x30000073ff737230 */ /* 0x000fe40000004100 */
        /* <DEDUP_REMOVED lines=16> */
.L_x_7042:
[----:B------:R-:W-:Y:S05]  /*75b0*/  BSYNC B1 ;  /* 0x0000000000017941 */ /* 0x000fea0003800000 */
.L_x_7041:
[----:B------:R-:W-:Y:S01]  /*75c0*/  ISETP.GE.AND P3, PT, R11, R110, PT ;  /* 0x0000006e0b00720c */ /* 0x000fe20003f66270 */
[----:B0-----:R0:W-:Y:S02]  /*75d0*/  ST.E.128 desc[UR42][R44.64], R12 ;  /* 0x0000000c2c007985 */ /* 0x0011e4000c101d2a */
[----:B0-----:R-:W-:Y:S01]  /*75e0*/  MOV R12, R109 ;  /* 0x0000006d000c7202 */ /* 0x001fe20000000f00 */
[----:B------:R-:W-:-:S09]  /*75f0*/  IMAD.MOV.U32 R13, RZ, RZ, R108 ;  /* 0x000000ffff0d7224 */ /* 0x000fd200078e006c */
[----:B------:R-:W-:Y:S05]  /*7600*/  @P3 BRA `(.L_x_7013) ;  /* 0x0000000400b03947 */ /* 0x000fea0003800000 */
[----:B------:R-:W-:-:S05]  /*7610*/  IMAD.WIDE R12, R11, 0x2, R12 ;  /* 0x000000020b0c7825 */ /* 0x000fca00078e020c */
[----:B----4-:R0:W-:Y:S01]  /*7620*/  ST.E.128 desc[UR42][R12.64], R40 ;  /* 0x000000280c007985 */ /* 0x0101e2000c101d2a */
[----:B------:R-:W-:Y:S05]  /*7630*/  BRA `(.L_x_7013) ;  /* 0x0000000400a47947 */ /* 0x000fea0003800000 */
.L_x_6972:
[----:B------:R-:W-:-:S06]  /*7640*/  UISETP.NE.AND UP0, UPT, UR41, 0x3, UPT ;  /* 0x000000032900788c */ /* 0x000fcc000bf05270 */
[----:B------:R-:W-:-:S13]  /*7650*/  PLOP3.LUT P5, PT, PT, PT, UP0, 0x80, 0x0 ;  /* 0x000000000000781c */ /* 0x000fda0003faf008 */
[----:B------:R-:W-:Y:S05]  /*7660*/  @!P5 BRA `(.L_x_7043) ;  /* 0x000000000004d947 */ /* 0x000fea0003800000 */
[----:B------:R-:W-:Y:S01]  /*7670*/  BPT.TRAP 0x1 ;  /* 0x000000040000795c */ /* 0x000fe20000300000 */
.L_x_7043:
[----:B------:R-:W-:Y:S01]  /*7680*/  IMAD R90, R155, 0x8, R156 ;  /* 0x000000089b5a7824 */ /* 0x000fe200078e029c */
[----:B------:R-:W-:Y:S01]  /*7690*/  SHF.L.U32 R103, R154, 0x1f, RZ ;  /* 0x0000001f9a677819 */ /* 0x000fe200000006ff */
[----:B------:R-:W-:Y:S01]  /*76a0*/  BSSY B1, `(.L_x_7044) ;  /* 0x0000004000017945 */ /* 0x000fe20003800000 */
[----:B------:R-:W-:Y:S02]  /*76b0*/  SHF.R.S32.HI R100, RZ, 0x1f, R101 ;  /* 0x0000001fff647819 */ /* 0x000fe40000011465 */
[----:B------:R-:W0:Y:S02]  /*76c0*/  SYNCS.PHASECHK.TRANS64.TRYWAIT P3, [R90+URZ+0x28890], R103 ;  /* 0x028890675a0075a7 */ /* 0x000e24000806017f */
[----:B0-----:R-:W-:Y:S05]  /*76d0*/  @!P3 BRA `(.L_x_7045) ;  /* 0x00000158007cb947 */ /* 0x001fea0003800000 */
.L_x_7324:
[----:B------:R-:W-:Y:S05]  /*76e0*/  BSYNC B1 ;  /* 0x0000000000017941 */ /* 0x000fea0003800000 */
.L_x_7044:
        /* <DEDUP_REMOVED lines=8> */
[----:B------:R-:W-:Y:S01]  /*7770*/  IMAD R15, R99, UR4, RZ ;  /* 0x00000004630f7c24 */ /* 0x000fe2000f8e02ff */
[----:B------:R-:W-:Y:S02]  /*7780*/  IADD3 R13, R13, R11, RZ ;  /* 0x0000000b0d0d7210 */ /* 0x000fe40007ffe0ff */
        /* <DEDUP_REMOVED lines=15> */
.L_x_7328:
[----:B------:R-:W-:Y:S04]  /*7880*/  BSSY B1, `(.L_x_7047) ;  /* 0x000000d000017945 */ /* 0x000fe80003800000 */
[----:B------:R-:W-:Y:S05]  /*7890*/  @!P3 BRA `(.L_x_7048) ;  /* 0x00000000002cb947 */ /* 0x000fea0003800000 */
[----:B------:R-:W-:Y:S02]  /*78a0*/  ULDC UR4, c[0x0][0x2f4] ;  /* 0x0000bd0000047ab9 */ /* 0x000fe40000000800 */
[----:B------:R-:W-:-:S13]  /*78b0*/  ISETP.GE.AND P3, PT, R16, UR4, PT ;  /* 0x0000000410007c0c */ /* 0x000fda000bf66270 */
[----:B---3--:R-:W-:-:S04]  /*78c0*/  @!P3 LEA R42, P4, R16, R14, 0x1 ;  /* 0x0000000e102ab211 */ /* 0x008fc800078808ff */
[----:B--2---:R-:W-:Y:S02]  /*78d0*/  @!P3 LEA.HI.X R43, R16, R41, R17, 0x1, P4 ;  /* 0x00000029102bb211 */ /* 0x004fe400020f0c11 */
[----:B------:R-:W-:-:S13]  /*78e0*/  ISETP.GE.AND P4, PT, R23, UR4, PT ;  /* 0x0000000417007c0c */ /* 0x000fda000bf86270 */
[C---:B------:R-:W-:Y:S02]  /*78f0*/  @!P4 LEA R40, P6, R23.reuse, R14, 0x1 ;  /* 0x0000000e1728c211 */ /* 0x040fe400078c08ff */
[----:B------:R-:W2:Y:S02]  /*7900*/  @!P3 LDS.128 R12, [R92+0x18400] ;  /* 0x018400005c0cb984 */ /* 0x000ea40000000c00 */
[----:B------:R-:W-:Y:S02]  /*7910*/  @!P4 LEA.HI.X R41, R23, R41, R22, 0x1, P6 ;  /* 0x000000291729c211 */ /* 0x000fe400030f0c16 */
[----:B--2---:R-:W-:Y:S04]  /*7920*/  @!P3 ST.E.128 desc[UR42][R42.64], R12 ;  /* 0x0000000c2a00b985 */ /* 0x004fe8000c101d2a */
[----:B------:R-:W2:Y:S04]  /*7930*/  @!P4 LDS.128 R12, [R92+0x1c400] ;  /* 0x01c400005c0cc984 */ /* 0x000ea80000000c00 */
[----:B--2---:R4:W-:Y:S02]  /*7940*/  @!P4 ST.E.128 desc[UR42][R40.64], R12 ;  /* 0x0000000c2800c985 */ /* 0x0049e4000c101d2a */
.L_x_7048:
[----:B------:R-:W-:Y:S05]  /*7950*/  BSYNC B1 ;  /* 0x0000000000017941 */ /* 0x000fea0003800000 */
.L_x_7047:
[----:B------:R-:W-:-:S03]  /*7960*/  UMOV UR4, 0xffffffff ;  /* 0xffffffff00047882 */ /* 0x000fc60000000000 */
[----:B------:R-:W-:Y:S05]  /*7970*/  BRA.DIV UR4, `(.L_x_7049) ;  /* 0x0000015a04307947 */ /* 0x000fea000b800000 */
[----:B--2-4-:R2:W4:Y:S04]  /*7980*/  SHFL.IDX PT, R41, R45, 0x1, 0x181f ;  /* 0x00381f002d297f89 */ /* 0x01452800000e0000 */
[----:B---3--:R2:W3:Y:S02]  /*7990*/  SHFL.IDX PT, R14, R44, 0x1, 0x181f ;  /* 0x00381f002c0e7f89 */ /* 0x0084e400000e0000 */
.L_x_7332:
[----:B------:R-:W-:Y:S01]  /*79a0*/  ISETP.GE.AND P3, PT, R46, 0x21, PT ;  /* 0x000000212e00780c */ /* 0x000fe20003f66270 */
[----:B------:R-:W-:-:S12]  /*79b0*/  BSSY B1, `(.L_x_7050) ;  /* 0x000000d000017945 */ /* 0x000fd80003800000 */
[----:B------:R-:W-:Y:S05]  /*79c0*/  @!P3 BRA `(.L_x_7051) ;  /* 0x00000000002cb947 */ /* 0x000fea0003800000 */
[----:B------:R-:W-:Y:S02]  /*79d0*/  ULDC UR4, c[0x0][0x2f4] ;  /* 0x0000bd0000047ab9 */ /* 0x000fe40000000800 */
[----:B------:R-:W-:-:S13]  /*79e0*/  ISETP.GE.AND P3, PT, R16, UR4, PT ;  /* 0x0000000410007c0c */ /* 0x000fda000bf66270 */
[----:B---3--:R-:W-:-:S04]  /*79f0*/  @!P3 LEA R42, P4, R16, R14, 0x1 ;  /* 0x0000000e102ab211 */ /* 0x008fc800078808ff */
[----:B----4-:R-:W-:Y:S02]  /*7a00*/  @!P3 LEA.HI.X R43, R16, R41, R17, 0x1, P4 ;  /* 0x00000029102bb211 */ /* 0x010fe400020f0c11 */
[----:B------:R-:W-:-:S13]  /*7a10*/  ISETP.GE.AND P4, PT, R23, UR4, PT ;  /* 0x0000000417007c0c */ /* 0x000fda000bf86270 */
[C---:B------:R-:W-:Y:S02]  /*7a20*/  @!P4 LEA R40, P6, R23.reuse, R14, 0x1 ;  /* 0x0000000e1728c211 */ /* 0x040fe400078c08ff */
[----:B------:R-:W3:Y:S02]  /*7a30*/  @!P3 LDS.128 R12, [R92+0x19400] ;  /* 0x019400005c0cb984 */ /* 0x000ee40000000c00 */
[----:B------:R-:W-:Y:S02]  /*7a40*/  @!P4 LEA.HI.X R41, R23, R41, R22, 0x1, P6 ;  /* 0x000000291729c211 */ /* 0x000fe400030f0c16 */
[----:B---3--:R-:W-:Y:S04]  /*7a50*/  @!P3 ST.E.128 desc[UR42][R42.64], R12 ;  /* 0x0000000c2a00b985 */ /* 0x008fe8000c101d2a */
[----:B------:R-:W3:Y:S04]  /*7a60*/  @!P4 LDS.128 R12, [R92+0x1d400] ;  /* 0x01d400005c0cc984 */ /* 0x000ee80000000c00 */
[----:B---3--:R3:W-:Y:S02]  /*7a70*/  @!P4 ST.E.128 desc[UR42][R40.64], R12 ;  /* 0x0000000c2800c985 */ /* 0x0087e4000c101d2a */
.L_x_7051:
[----:B------:R-:W-:Y:S05]  /*7a80*/  BSYNC B1 ;  /* 0x0000000000017941 */ /* 0x000fea0003800000 */
.L_x_7050:
[----:B------:R-:W-:-:S03]  /*7a90*/  UMOV UR4, 0xffffffff ;  /* 0xffffffff00047882 */ /* 0x000fc60000000000 */
[----:B------:R-:W-:Y:S05]  /*7aa0*/  BRA.DIV UR4, `(.L_x_7052) ;  /* 0x0000015a042c7947 */ /* 0x000fea000b800000 */
[----:B---34-:R3:W4:Y:S04]  /*7ab0*/  SHFL.IDX PT, R41, R45, 0x2, 0x181f ;  /* 0x00581f002d297f89 */ /* 0x01872800000e0000 */
[----:B------:R3:W0:Y:S02]  /*7ac0*/  SHFL.IDX PT, R14, R44, 0x2, 0x181f ;  /* 0x00581f002c0e7f89 */ /* 0x00062400000e0000 */
.L_x_7336:
[----:B------:R-:W-:Y:S01]  /*7ad0*/  ISETP.GE.AND P3, PT, R46, 0x41, PT ;  /* 0x000000412e00780c */ /* 0x000fe20003f66270 */
[----:B------:R-:W-:-:S12]  /*7ae0*/  BSSY B1, `(.L_x_7053) ;  /* 0x000000d000017945 */ /* 0x000fd80003800000 */
[----:B------:R-:W-:Y:S05]  /*7af0*/  @!P3 BRA `(.L_x_7054) ;  /* 0x00000000002cb947 */ /* 0x000fea0003800000 */
[----:B------:R-:W-:Y:S02]  /*7b00*/  ULDC UR4, c[0x0][0x2f4] ;  /* 0x0000bd0000047ab9 */ /* 0x000fe40000000800 */
[----:B------:R-:W-:-:S13]  /*7b10*/  ISETP.GE.AND P3, PT, R16, UR4, PT ;  /* 0x0000000410007c0c */ /* 0x000fda000bf66270 */
[----:B0-----:R-:W-:-:S04]  /*7b20*/  @!P3 LEA R42, P4, R16, R14, 0x1 ;  /* 0x0000000e102ab211 */ /* 0x001fc800078808ff */
[----:B----4-:R-:W-:Y:S02]  /*7b30*/  @!P3 LEA.HI.X R43, R16, R41, R17, 0x1, P4 ;  /* 0x00000029102bb211 */ /* 0x010fe400020f0c11 */
[----:B------:R-:W-:-:S13]  /*7b40*/  ISETP.GE.AND P4, PT, R23, UR4, PT ;  /* 0x0000000417007c0c */ /* 0x000fda000bf86270 */
[C---:B------:R-:W-:Y:S02]  /*7b50*/  @!P4 LEA R40, P6, R23.reuse, R14, 0x1 ;  /* 0x0000000e1728c211 */ /* 0x040fe400078c08ff */
[----:B------:R-:W0:Y:S02]  /*7b60*/  @!P3 LDS.128 R12, [R92+0x1a400] ;  /* 0x01a400005c0cb984 */ /* 0x000e240000000c00 */
[----:B------:R-:W-:Y:S02]  /*7b70*/  @!P4 LEA.HI.X R41, R23, R41, R22, 0x1, P6 ;  /* 0x000000291729c211 */ /* 0x000fe400030f0c16 */
[----:B0-----:R-:W-:Y:S04]  /*7b80*/  @!P3 ST.E.128 desc[UR42][R42.64], R12 ;  /* 0x0000000c2a00b985 */ /* 0x001fe8000c101d2a */
[----:B------:R-:W0:Y:S04]  /*7b90*/  @!P4 LDS.128 R12, [R92+0x1e400] ;  /* 0x01e400005c0cc984 */ /* 0x000e280000000c00 */
[----:B0-----:R0:W-:Y:S02]  /*7ba0*/  @!P4 ST.E.128 desc[UR42][R40.64], R12 ;  /* 0x0000000c2800c985 */ /* 0x0011e4000c101d2a */
.L_x_7054:
[----:B------:R-:W-:Y:S05]  /*7bb0*/  BSYNC B1 ;  /* 0x0000000000017941 */ /* 0x000fea0003800000 */
.L_x_7053:
[----:B------:R-:W-:-:S03]  /*7bc0*/  UMOV UR4, 0xffffffff ;  /* 0xffffffff00047882 */ /* 0x000fc60000000000 */
[----:B------:R-:W-:Y:S05]  /*7bd0*/  BRA.DIV UR4, `(.L_x_7055) ;  /* 0x0000015a04287947 */ /* 0x000fea000b800000 */
[----:B0---4-:R0:W4:Y:S04]  /*7be0*/  SHFL.IDX PT, R41, R45, 0x3, 0x181f ;  /* 0x00781f002d297f89 */ /* 0x01112800000e0000 */
[----:B------:R0:W0:Y:S02]  /*7bf0*/  SHFL.IDX PT, R14, R44, 0x3, 0x181f ;  /* 0x00781f002c0e7f89 */ /* 0x00002400000e0000 */
.L_x_7340:
[----:B------:R-:W-:-:S13]  /*7c00*/  ISETP.GE.AND P3, PT, R46, 0x61, PT ;  /* 0x000000612e00780c */ /* 0x000fda0003f66270 */
        /* <DEDUP_REMOVED lines=12> */
.L_x_7013:
[----:B------:R-:W-:Y:S05]  /*7cd0*/  BSYNC B0 ;  /* 0x0000000000007941 */ /* 0x000fea0003800000 */
.L_x_6971:
[----:B------:R-:W5:Y:S01]  /*7ce0*/  S2R R11, SR_TID.X ;  /* 0x00000000000b7919 */ /* 0x000f620000002100 */
        /* <DEDUP_REMOVED lines=8> */
[----:B-----5:R-:W-:Y:S01]  /*7d70*/  LOP3.LUT R11, R11, 0x7f, RZ, 0xc0, !PT ;  /* 0x0000007f0b0b7812 */ /* 0x020fe200078ec0ff */
[----:B---3--:R3:W-:Y:S03]  /*7d80*/  BAR.SYNC.DEFER_BLOCKING R95, 0x80 ;  /* 0x0002005f0000751d */ /* 0x0087e60000010000 */
[----:B------:R-:W-:-:S13]  /*7d90*/  ISETP.NE.AND P3, PT, R11, RZ, PT ;  /* 0x000000ff0b00720c */ /* 0x000fda0003f65270 */
[----:B------:R-:W-:-:S04]  /*7da0*/  @!P3 IADD3 R11, R90, 0x288a0, RZ ;  /* 0x000288a05a0bb810 */ /* 0x000fc80007ffe0ff */
[----:B------:R-:W-:-:S04]  /*7db0*/  @!P3 PRMT R11, RZ, 0x654, R11 ;  /* 0x00000654ff0bb816 */ /* 0x000fc8000000000b */
[----:B------:R3:W-:Y:S01]  /*7dc0*/  @!P3 SYNCS.ARRIVE.TRANS64.RED.A1T0 RZ, [R11+URZ], RZ ;  /* 0x000000ff0bffb9a7 */ /* 0x0007e2000810043f */
[----:B------:R-:W-:Y:S05]  /*7dd0*/  @!P5 BRA `(.L_x_7057) ;  /* 0x000000000004d947 */ /* 0x000fea0003800000 */
[----:B------:R-:W-:Y:S01]  /*7de0*/  BPT.TRAP 0x1 ;  /* 0x000000040000795c */ /* 0x000fe20000300000 */
.L_x_7057:
[----:B------:R-:W-:Y:S05]  /*7df0*/  BSYNC B0 ;  /* 0x0000000000007941 */ /* 0x000fea0003800000 */
.L_x_7056:
[----:B------:R-:W5:Y:S01]  /*7e00*/  SYNCS.PHASECHK.TRANS64.TRYWAIT P4, [R90+URZ+0x288b0], R103 ;  /* 0x0288b0675a0075a7 */ /* 0x000f62000808017f */
[----:B------:R-:W-:Y:S01]  /*7e10*/  ULDC UR37, c[0x0][0x2f4] ;  /* 0x0000bd0000257ab9 */ /* 0x000fe20000000800 */
[----:B------:R-:W-:Y:S04]  /*7e20*/  BSSY B0, `(.L_x_7058) ;  /* 0x0000002000007945 */ /* 0x000fe80003800000 */
[----:B-----5:R-:W-:Y:S05]  /*7e30*/  @!P4 BRA `(.L_x_7059) ;  /* 0x0000015400d8c947 */ /* 0x020fea0003800000 */
.L_x_7341:
[----:B------:R-:W-:Y:S05]  /*7e40*/  BSYNC B0 ;  /* 0x0000000000007941 */ /* 0x000fea0003800000 */
.L_x_7058:
[----:B------:R-:W-:Y:S01]  /*7e50*/  ULDC.64 UR4, c[0x0][0x328] ;  /* 0x0000ca0000047ab9 */ /* 0x000fe20000000a00 */
[----:B------:R-:W-:Y:S01]  /*7e60*/  ULDC.64 UR6, c[0x0][0x318] ;  /* 0x0000c60000067ab9 */ /* 0x000fe20000000a00 */
[----:B------:R-:W-:Y:S01]  /*7e70*/  IMAD R100, R100, UR4, RZ ;  /* 0x0000000464647c24 */ /* 0x000fe2000f8e02ff */
[----:B------:R-:W-:Y:S01]  /*7e80*/  IADD3 R98, -R153, R98, RZ ;  /* 0x0000006299627210 */ /* 0x000fe20007ffe1ff */
[C---:B01--4-:R-:W-:Y:S01]  /*7e90*/  IMAD.WIDE.U32 R12, R101.reuse, UR4, RZ ;  /* 0x00000004650c7c25 */ /* 0x053fe2000f8e00ff */
[----:B------:R-:W-:Y:S03]  /*7ea0*/  BSSY B0, `(.L_x_7060) ;  /* 0x000001b000007945 */ /* 0x000fe60003800000 */
[----:B------:R-:W-:Y:S01]  /*7eb0*/  IMAD R101, R101, UR5, R100 ;  /* 0x0000000565657c24 */ /* 0x000fe2000f8e0264 */
[----:B------:R-:W-:Y:S02]  /*7ec0*/  ULDC.64 UR4, c[0x0][0x338] ;  /* 0x0000ce0000047ab9 */ /* 0x000fe40000000a00 */
[----:B------:R-:W-:-:S02]  /*7ed0*/  IMAD R99, R99, UR4, RZ ;  /* 0x0000000463637c24 */ /* 0x000fc4000f8e02ff */
[----:B------:R-:W-:Y:S02]  /*7ee0*/  IMAD.IADD R13, R13, 0x1, R101 ;  /* 0x000000010d0d7824 */ /* 0x000fe400078e0265 */
[C---:B------:R-:W-:Y:S02]  /*7ef0*/  IMAD R99, R102.reuse, UR5, R99 ;  /* 0x0000000566637c24 */ /* 0x040fe4000f8e0263 */
[----:B------:R-:W-:Y:S01]  /*7f00*/  IMAD.WIDE.U32 R102, R102, UR4, R12 ;  /* 0x0000000466667c25 */ /* 0x000fe2000f8e000c */
[----:B------:R-:W-:-:S03]  /*7f10*/  ULDC.64 UR4, c[0x0][0x330] ;  /* 0x0000cc0000047ab9 */ /* 0x000fc60000000a00 */
[----:B------:R-:W-:Y:S02]  /*7f20*/  IMAD.IADD R103, R103, 0x1, R99 ;  /* 0x0000000167677824 */ /* 0x000fe400078e0263 */
[----:B------:R-:W-:-:S04]  /*7f30*/  IMAD.WIDE.U32 R12, R2, UR4, R102 ;  /* 0x00000004020c7c25 */ /* 0x000fc8000f8e0066 */
[----:B---3--:R-:W-:Y:S01]  /*7f40*/  IMAD R11, R2, UR5, R13 ;  /* 0x00000005020b7c24 */ /* 0x008fe2000f8e020d */
[----:B--2---:R-:W-:-:S04]  /*7f50*/  LEA R44, P4, R12, UR6, 0x1 ;  /* 0x000000060c2c7c11 */ /* 0x004fc8000f8808ff */
[----:B------:R-:W-:Y:S01]  /*7f60*/  LEA.HI.X R11, R12, UR7, R11, 0x1, P4 ;  /* 0x000000070c0b7c11 */ /* 0x000fe2000a0f0c0b */
[----:B------:R0:W1:Y:S01]  /*7f70*/  SHFL.IDX PT, R40, R44, RZ, 0x181f ;  /* 0x00181fff2c287589 */ /* 0x00006200000e0000 */
[----:B------:R-:W-:-:S03]  /*7f80*/  ISETP.GE.AND P4, PT, R98, 0x1, PT ;  /* 0x000000016200780c */ /* 0x000fc60003f86270 */
[----:B------:R0:W2:Y:S10]  /*7f90*/  SHFL.IDX PT, R13, R11, RZ, 0x181f ;  /* 0x00181fff0b0d7589 */ /* 0x0000b400000e0000 */
[----:B0-----:R-:W-:Y:S05]  /*7fa0*/  @!P4 BRA `(.L_x_7061) ;  /* 0x000000000028c947 */ /* 0x001fea0003800000 */
[----:B------:R-:W-:-:S13]  /*7fb0*/  ISETP.GE.AND P4, PT, R16, UR37, PT ;  /* 0x0000002510007c0c */ /* 0x000fda000bf86270 */
[----:B-1----:R-:W-:-:S04]  /*7fc0*/  @!P4 LEA R42, P5, R16, R40, 0x1 ;  /* 0x00000028102ac211 */ /* 0x002fc800078a08ff */
[----:B--2---:R-:W-:Y:S02]  /*7fd0*/  @!P4 LEA.HI.X R43, R16, R13, R17, 0x1, P5 ;  /* 0x0000000d102bc211 */ /* 0x004fe400028f0c11 */
[----:B------:R-:W-:-:S13]  /*7fe0*/  ISETP.GE.AND P5, PT, R23, UR37, PT ;  /* 0x0000002517007c0c */ /* 0x000fda000bfa6270 */
[----:B------:R-:W-:-:S04]  /*7ff0*/  @!P5 LEA R40, P6, R23, R40, 0x1 ;  /* 0x000000281728d211 */ /* 0x000fc800078c08ff */
[----:B------:R-:W-:Y:S02]  /*8000*/  @!P5 LEA.HI.X R41, R23, R13, R22, 0x1, P6 ;  /* 0x0000000d1729d211 */ /* 0x000fe400030f0c16 */
[----:B------:R-:W0:Y:S04]  /*8010*/  @!P4 LDS.128 R12, [R92+0x400] ;  /* 0x000400005c0cc984 */ /* 0x000e280000000c00 */
[----:B0-----:R-:W-:Y:S04]  /*8020*/  @!P4 ST.E.128 desc[UR42][R42.64], R12 ;  /* 0x0000000c2a00c985 */ /* 0x001fe8000c101d2a */
[----:B------:R-:W0:Y:S04]  /*8030*/  @!P5 LDS.128 R12, [R92+0x4400] ;  /* 0x004400005c0cd984 */ /* 0x000e280000000c00 */
[----:B0-----:R0:W-:Y:S02]  /*8040*/  @!P5 ST.E.128 desc[UR42][R40.64], R12 ;  /* 0x0000000c2800d985 */ /* 0x0011e4000c101d2a */
.L_x_7061:
[----:B------:R-:W-:Y:S05]  /*8050*/  BSYNC B0 ;  /* 0x0000000000007941 */ /* 0x000fea0003800000 */
.L_x_7060:
[----:B------:R-:W-:Y:S01]  /*8060*/  ISETP.GE.AND P4, PT, R98, 0x21, PT ;  /* 0x000000216200780c */ /* 0x000fe20003f86270 */
[----:B0-2---:R0:W2:Y:S01]  /*8070*/  SHFL.IDX PT, R13, R11, 0x1, 0x181f ;  /* 0x00381f000b0d7f89 */ /* 0x0050a200000e0000 */
[----:B------:R-:W-:Y:S03]  /*8080*/  BSSY B0, `(.L_x_7062) ;  /* 0x000000d000007945 */ /* 0x000fe60003800000 */
[----:B-1----:R0:W1:Y:S08]  /*8090*/  SHFL.IDX PT, R40, R44, 0x1, 0x181f ;  /* 0x00381f002c287f89 */ /* 0x00207000000e0000 */
        /* <DEDUP_REMOVED lines=11> */
.L_x_7063:
[----:B------:R-:W-:Y:S05]  /*8150*/  BSYNC B0 ;  /* 0x0000000000007941 */ /* 0x000fea0003800000 */
.L_x_7062:
        /* <DEDUP_REMOVED lines=15> */
.L_x_7065:
[----:B------:R-:W-:Y:S05]  /*8250*/  BSYNC B0 ;  /* 0x0000000000007941 */ /* 0x000fea0003800000 */
.L_x_7064:
[----:B------:R-:W-:Y:S01]  /*8260*/  ISETP.GE.AND P4, PT, R98, 0x61, PT ;  /* 0x000000616200780c */ /* 0x000fe20003f86270 */
[----:B------:R-:W3:Y:S01]  /*8270*/  SHFL.IDX PT, R11, R11, 0x3, 0x181f ;  /* 0x00781f000b0b7f89 */ /* 0x000ee200000e0000 */
[----:B------:R-:W-:Y:S03]  /*8280*/  BSSY B0, `(.L_x_7066) ;  /* 0x000000d000007945 */ /* 0x000fe60003800000 */
[----:B01----:R0:W1:Y:S08]  /*8290*/  SHFL.IDX PT, R40, R44, 0x3, 0x181f ;  /* 0x00781f002c287f89 */ /* 0x00307000000e0000 */
[----:B0-----:R-:W-:Y:S05]  /*82a0*/  @!P4 BRA `(.L_x_7067) ;  /* 0x000000000028c947 */ /* 0x001fea0003800000 */
[----:B------:R-:W-:-:S13]  /*82b0*/  ISETP.GE.AND P4, PT, R16, UR37, PT ;  /* 0x0000002510007c0c */ /* 0x000fda000bf86270 */
[----:B--2---:R-:W0:Y:S01]  /*82c0*/  @!P4 LDS.128 R12, [R92+0x3400] ;  /* 0x003400005c0cc984 */ /* 0x004e220000000c00 */
[----:B-1----:R-:W-:-:S04]  /*82d0*/  @!P4 LEA R42, P5, R16, R40, 0x1 ;  /* 0x00000028102ac211 */ /* 0x002fc800078a08ff */
[----:B---3--:R-:W-:Y:S02]  /*82e0*/  @!P4 LEA.HI.X R43, R16, R11, R17, 0x1, P5 ;  /* 0x0000000b102bc211 */ /* 0x008fe400028f0c11 */
[----:B------:R-:W-:-:S13]  /*82f0*/  ISETP.GE.AND P5, PT, R23, UR37, PT ;  /* 0x0000002517007c0c */ /* 0x000fda000bfa6270 */
[----:B------:R-:W-:-:S04]  /*8300*/  @!P5 LEA R40, P6, R23, R40, 0x1 ;  /* 0x000000281728d211 */ /* 0x000fc800078c08ff */
[----:B------:R-:W-:Y:S01]  /*8310*/  @!P5 LEA.HI.X R41, R23, R11, R22, 0x1, P6 ;  /* 0x0000000b1729d211 */ /* 0x000fe200030f0c16 */
[----:B0-----:R-:W-:Y:S04]  /*8320*/  @!P4 ST.E.128 desc[UR42][R42.64], R12 ;  /* 0x0000000c2a00c985 */ /* 0x001fe8000c101d2a */
[----:B------:R-:W0:Y:S04]  /*8330*/  @!P5 LDS.128 R12, [R92+0x7400] ;  /* 0x007400005c0cd984 */ /* 0x000e280000000c00 */
[----:B0-----:R0:W-:Y:S02]  /*8340*/  @!P5 ST.E.128 desc[UR42][R40.64], R12 ;  /* 0x0000000c2800d985 */ /* 0x0011e4000c101d2a */
.L_x_7067:
[----:B------:R-:W-:Y:S05]  /*8350*/  BSYNC B0 ;  /* 0x0000000000007941 */ /* 0x000fea0003800000 */
.L_x_7066:
[----:B------:R-:W-:Y:S01]  /*8360*/  @!PT LDS RZ, [RZ] ;  /* 0x00000000fffff984 */ /* 0x000fe20000000800 */
[----:B------:R-:W-:Y:S01]  /*8370*/  @!PT LDS RZ, [RZ] ;  /* 0x00000000fffff984 */ /* 0x000fe20000000800 */
[----:B------:R-:W-:Y:S01]  /*8380*/  @!PT LDS RZ, [RZ] ;  /* 0x00000000fffff984 */ /* 0x000fe20000000800 */
[----:B------:R-:W-:Y:S01]  /*8390*/  @!PT LDS RZ, [RZ] ;  /* 0x00000000fffff984 */ /* 0x000fe20000000800 */
[----:B------:R4:W-:Y:S06]  /*83a0*/  MEMBAR.ALL.CTA ;  /* 0x0000000000007992 */ /* 0x0009ec0000008000 */
[----:B----4-:R-:W4:Y:S01]  /*83b0*/  FENCE.VIEW.ASYNC.S ;  /* 0x00000000000073c6 */ /* 0x010f220000000000 */
[----:B------:R-:W-:Y:S01]  /*83c0*/  @!P3 VIADD R90, R90, 0x288c0 ;  /* 0x000288c05a5ab836 */ /* 0x000fe20000000000 */
[----:B----4-:R4:W-:Y:S01]  /*83d0*/  BAR.SYNC.DEFER_BLOCKING R95, 0x80 ;  /* 0x0002005f0000751d */ /* 0x0109e20000010000 */
[----:B------:R-:W-:Y:S01]  /*83e0*/  ISETP.NE.AND P4, PT, R91, RZ, PT ;  /* 0x000000ff5b00720c */ /* 0x000fe20003f85270 */
[----:B------:R-:W-:-:S02]  /*83f0*/  VIADD R155, R155, 0x1 ;  /* 0x000000019b9b7836 */ /* 0x000fc40000000000 */
[----:B------:R-:W-:-:S04]  /*8400*/  @!P3 PRMT R90, RZ, 0x654, R90 ;  /* 0x00000654ff5ab816 */ /* 0x000fc8000000005a */
[----:B------:R4:W-:Y:S01]  /*8410*/  @!P3 SYNCS.ARRIVE.TRANS64.RED.A1T0 RZ, [R90+URZ], RZ ;  /* 0x000000ff5affb9a7 */ /* 0x0009e2000810043f */
[----:B------:R-:W-:-:S04]  /*8420*/  ISETP.NE.AND P3, PT, R155, 0x2, PT ;  /* 0x000000029b00780c */ /* 0x000fc80003f65270 */
[----:B---3--:R-:W-:Y:S02]  /*8430*/  SEL R11, RZ, 0x1, P3 ;  /* 0x00000001ff0b7807 */ /* 0x008fe40001800000 */
[----:B------:R-:W-:Y:S02]  /*8440*/  SEL R155, R155, RZ, P3 ;  /* 0x000000ff9b9b7207 */ /* 0x000fe40001800000 */
[----:B------:R-:W-:Y:S01]  /*8450*/  LOP3.LUT R154, R154, R11, RZ, 0x3c, !PT ;  /* 0x0000000b9a9a7212 */ /* 0x000fe200078e3cff */
[----:B------:R-:W-:Y:S06]  /*8460*/  @P4 BRA `(.L_x_7068) ;  /* 0xffffff9c00b04947 */ /* 0x000fec000383ffff */
[----:B0-----:R-:W0:Y:S01]  /*8470*/  S2R R12, SR_TID.X ;  /* 0x00000000000c7919 */ /* 0x001e220000002100 */
[----:B------:R-:W-:Y:S02]  /*8480*/  PLOP3.LUT P0, PT, PT, PT, PT, 0x8, 0x0 ;  /* 0x000000000000781c */ /* 0x000fe40003f0e170 */
[----:B0-----:R-:W-:-:S04]  /*8490*/  SHF.R.U32.HI R12, RZ, 0x7, R12 ;  /* 0x00000007ff0c7819 */ /* 0x001fc8000001160c */
[----:B------:R-:W-:-:S13]  /*84a0*/  ISETP.NE.AND P4, PT, R12, 0x1, PT ;  /* 0x000000010c00780c */ /* 0x000fda0003f85270 */
[----:B------:R-:W-:Y:S06]  /*84b0*/  @!P4 BAR.ARV 0x9, 0x100 ;  /* 0x024400000000cb1d */ /* 0x000fec0000002000 */
.L_x_6966:
[----:B------:R-:W-:Y:S01]  /*84c0*/  MOV R4, RZ ;  /* 0x000000ff00047202 */ /* 0x000fe20000000f00 */
[----:B------:R-:W-:Y:S06]  /*84d0*/  @P0 BRA `(.L_x_7069) ;  /* 0x00000000000c0947 */ /* 0x000fec0003800000 */
[----:B------:R-:W0:Y:S01]  /*84e0*/  FENCE.VIEW.ASYNC.G ;  /* 0x00000000000073c6 */ /* 0x000e220000000100 */
[----:B------:R-:W-:Y:S05]  /*84f0*/  WARPSYNC.ALL ;  /* 0x0000000000007948 */ /* 0x000fea0003800000 */
[----:B0-----:R-:W-:Y:S06]  /*8500*/  BAR.ARV 0xc, 0x180 ;  /* 0x0306000000007b1d */ /* 0x001fec0000002000 */
.L_x_7069:
[----:B------:R-:W-:Y:S01]  /*8510*/  ISETP.NE.AND P0, PT, R97, RZ, PT ;  /* 0x000000ff6100720c */ /* 0x000fe20003f05270 */
[----:B------:R-:W-:-:S12]  /*8520*/  BSSY B0, `(.L_x_7070) ;  /* 0x000001f000007945 */ /* 0x000fd80003800000 */
[----:B------:R-:W-:Y:S05]  /*8530*/  @!P0 BRA `(.L_x_7071) ;  /* 0x0000000000748947 */ /* 0x000fea0003800000 */
        /* <DEDUP_REMOVED lines=11> */
[----:B0-----:R-:W-:Y:S01]  /*85f0*/  VIADD R4, R3, 0xffffffe ;  /* 0x0ffffffe03047836 */ /* 0x001fe20000000000 */
[----:B------:R-:W-:-:S05]  /*8600*/  IADD3 R3, RZ, -R10, RZ ;  /* 0x8000000aff037210 */ /* 0x000fca0007ffe0ff */
[----:B------:R0:W3:Y:S02]  /*8610*/  F2I.FTZ.U32.TRUNC.NTZ R5, R4 ;  /* 0x0000000400057305 */ /* 0x0000e4000021f000 */
[----:B0-----:R-:W-:Y:S02]  /*8620*/  IMAD.MOV.U32 R4, RZ, RZ, RZ ;  /* 0x000000ffff047224 */ /* 0x001fe400078e00ff */
[----:B---3--:R-:W-:-:S04]  /*8630*/  IMAD.MOV R7, RZ, RZ, -R5 ;  /* 0x000000ffff077224 */ /* 0x008fc800078e0a05 */
[----:B------:R-:W-:-:S04]  /*8640*/  IMAD R7, R7, R6, RZ ;  /* 0x0000000607077224 */ /* 0x000fc800078e02ff */
[----:B------:R-:W-:-:S06]  /*8650*/  IMAD.HI.U32 R5, R5, R7, R4 ;  /* 0x0000000705057227 */ /* 0x000fcc00078e0004 */
        /* <DEDUP_REMOVED lines=8> */
[----:B------:R-:W-:-:S05]  /*86e0*/  IMAD.MOV.U32 R4, RZ, RZ, R5 ;  /* 0x000000ffff047224 */ /* 0x000fca00078e0005 */
[----:B------:R-:W-:Y:S02]  /*86f0*/  @!P2 IADD3 R4, -R4, RZ, RZ ;  /* 0x000000ff0404a210 */ /* 0x000fe40007ffe1ff */
[----:B------:R-:W-:-:S07]  /*8700*/  @!P1 LOP3.LUT R4, RZ, R9, RZ, 0x33, !PT ;  /* 0x00000009ff049212 */ /* 0x000fce00078e33ff */
.L_x_7071:
[----:B------:R-:W-:Y:S05]  /*8710*/  BSYNC B0 ;  /* 0x0000000000007941 */ /* 0x000fea0003800000 */
.L_x_7070:
[-C--:B------:R-:W-:Y:S01]  /*8720*/  IMAD R194, R209, R4.reuse, RZ ;  /* 0x00000004d1c27224 */ /* 0x080fe200078e02ff */
[----:B------:R-:W-:Y:S01]  /*8730*/  PLOP3.LUT P0, PT, PT, PT, PT, 0x80, 0x0 ;  /* 0x000000000000781c */ /* 0x000fe20003f0f070 */
[----:B------:R-:W-:Y:S01]  /*8740*/  IMAD.MOV.U32 R0, RZ, RZ, RZ ;  /* 0x000000ffff007224 */ /* 0x000fe200078e00ff */
[----:B------:R-:W-:Y:S01]  /*8750*/  CS2R R150, SRZ ;  /* 0x0000000000967805 */ /* 0x000fe2000001ff00 */
[----:B------:R-:W-:Y:S01]  /*8760*/  IMAD.MOV.U32 R3, RZ, RZ, RZ ;  /* 0x000000ffff037224 */ /* 0x000fe200078e00ff */
[----:B------:R-:W-:Y:S02]  /*8770*/  VIADDMNMX R93, R194, R4, R93, PT ;  /* 0x00000004c25d7246 */ /* 0x000fe4000380015d */
[----:B------:R-:W-:Y:S02]  /*8780*/  CS2R R68, SRZ ;  /* 0x0000000000447805 */ /* 0x000fe4000001ff00 */
[----:B------:R-:W-:Y:S02]  /*8790*/  CS2R R104, SRZ ;  /* 0x0000000000687805 */ /* 0x000fe4000001ff00 */
        /* <DEDUP_REMOVED lines=8> */
[----:B----4-:R-:W-:Y:S02]  /*8820*/  CS2R R90, SRZ ;  /* 0x00000000005a7805 */ /* 0x010fe4000001ff00 */
        /* <DEDUP_REMOVED lines=18> */
[----:B-1----:R-:W-:Y:S02]  /*8950*/  CS2R R40, SRZ ;  /* 0x0000000000287805 */ /* 0x002fe4000001ff00 */
[----:B------:R-:W-:Y:S02]  /*8960*/  CS2R R70, SRZ ;  /* 0x0000000000467805 */ /* 0x000fe4000001ff00 */
[----:B------:R-:W-:Y:S01]  /*8970*/  CS2R R20, SRZ ;  /* 0x0000000000147805 */ /* 0x000fe2000001ff00 */
[----:B------:R-:W-:Y:S06]  /*8980*/  @!P1 BRA `(.L_x_7072) ;  /* 0x0000009c00989947 */ /* 0x000fec0003800000 */
[----:B------:R-:W-:-:S03]  /*8990*/  UMOV UR4, 0xffffffff ;  /* 0xffffffff00047882 */ /* 0x000fc60000000000 */
[----:B------:R-:W-:Y:S05]  /*89a0*/  BRA.DIV UR4, `(.L_x_7073) ;  /* 0x0000014e04107947 */ /* 0x000fea000b800000 */
[----:B------:R-:W0:Y:S02]  /*89b0*/  S2R R3, SR_TID.X ;  /* 0x0000000000037919 */ /* 0x000e240000002100 */
[----:B0-----:R-:W-:-:S04]  /*89c0*/  IADD3 R3, R3, -0x80, RZ ;  /* 0xffffff8003037810 */ /* 0x001fc80007ffe0ff */
[----:B------:R-:W-:-:S04]  /*89d0*/  SHF.R.S32.HI R0, RZ, 0x1f, R3 ;  /* 0x0000001fff007819 */ /* 0x000fc80000011403 */
[----:B------:R-:W-:-:S04]  /*89e0*/  LEA.HI R0, R0, R3, RZ, 0x7 ;  /* 0x0000000300007211 */ /* 0x000fc800078f38ff */
[----:B------:R-:W-:-:S05]  /*89f0*/  SHF.R.S32.HI R0, RZ, 0x7, R0 ;  /* 0x00000007ff007819 */ /* 0x000fca0000011400 */
[----:B------:R0:W1:Y:S02]  /*8a00*/  SHFL.IDX PT, R195, R0, RZ, 0x1f ;  /* 0x00001fff00c37589 */ /* 0x00006400000e0000 */
.L_x_7344:
[----:B01----:R-:W-:Y:S01]  /*8a10*/  LEA.HI R0, R195, R195, RZ, 0x1 ;  /* 0x000000c3c3007211 */ /* 0x003fe200078f08ff */
[----:B------:R-:W-:-:S03]  /*8a20*/  IMAD.U32 R3, RZ, RZ, UR40 ;  /* 0x00000028ff037e24 */ /* 0x000fc6000f8e00ff */
[----:B------:R-:W-:Y:S02]  /*8a30*/  LOP3.LUT R0, R0, 0x1e, RZ, 0xc0, !PT ;  /* 0x0000001e00007812 */ /* 0x000fe400078ec0ff */
[----:B------:R-:W-:-:S03]  /*8a40*/  LOP3.LUT P0, RZ, R3, 0x3ff, RZ, 0xc0, !PT ;  /* 0x000003ff03ff7812 */ /* 0x000fc6000780c0ff */
[----:B------:R-:W-:Y:S01]  /*8a50*/  IMAD.IADD R0, R195, 0x1, -R0 ;  /* 0x00000001c3007824 */ /* 0x000fe200078e0a00 */
[----:B------:R-:W-:-:S04]  /*8a60*/  P2R R26, PR, RZ, 0x1 ;  /* 0x00000001ff1a7803 */ /* 0x000fc80000000000 */
        /* <DEDUP_REMOVED lines=17> */
[----:B0-2---:R-:W-:-:S07]  /*8b80*/  IMAD.MOV.U32 R13, RZ, RZ, RZ ;  /* 0x000000ffff0d7224 */ /* 0x005fce00078e00ff */
[----:B------:R-:W-:-:S07]  /*8b90*/  LEPC R20, `(.L_x_7074) ;  /* 0x000000001014794e */ /* 0x000fce0000000000 */
[----:B-1---5:R-:W-:Y:S05]  /*8ba0*/  CALL.ABS.NOINC R14 ;  /* 0x000000000e007343 */ /* 0x022fea0003c00000 */
.L_x_7074:
[----:B------:R-:W-:Y:S02]  /*8bb0*/  ULDC UR4, c[0x0][0x3f4] ;  /* 0x0000fd0000047ab9 */ /* 0x000fe40000000800 */
[----:B------:R-:W-:-:S13]  /*8bc0*/  ISETP.LT.AND P0, PT, RZ, UR4, PT ;  /* 0x00000004ff007c0c */ /* 0x000fda000bf01270 */
[----:B------:R-:W-:Y:S05]  /*8bd0*/  @P0 BRA `(.L_x_7075) ;  /* 0x0000000000400947 */ /* 0x000fea0003800000 */
[----:B------:R-:W-:-:S04]  /*8be0*/  ULEA.HI UR4, UR39, UR39, URZ, 0x1 ;  /* 0x0000002727047291 */ /* 0x000fc8000f8f083f */
[----:B------:R-:W-:-:S04]  /*8bf0*/  ULOP3.LUT UR4, UR4, 0xfffffffe, URZ, 0xc0, !UPT ;  /* 0xfffffffe04047892 */ /* 0x000fc8000f8ec03f */
[----:B------:R-:W-:-:S06]  /*8c00*/  UIADD3 UR4, UR39, -UR4, URZ ;  /* 0x8000000427047290 */ /* 0x000fcc000fffe03f */
[----:B------:R-:W-:-:S04]  /*8c10*/  MOV R3, UR4 ;  /* 0x0000000400037c02 */ /* 0x000fc80008000f00 */
[----:B------:R-:W-:-:S04]  /*8c20*/  SHF.L.U32 R3, R3, 0x1f, RZ ;  /* 0x0000001f03037819 */ /* 0x000fc800000006ff */
[----:B------:R0:W1:Y:S03]  /*8c30*/  SYNCS.PHASECHK.TRANS64.TRYWAIT P0, [R156+URZ+0x28800], R3 ;  /* 0x028800039c0075a7 */ /* 0x000066000800017f */
[----:B-1----:R-:W-:Y:S05]  /*8c40*/  @!P0 NANOSLEEP.SYNCS 0x989680 ;  /* 0x009896800000895d */ /* 0x002fea0003900000 */
[----:B------:R-:W1:Y:S01]  /*8c50*/  @!P0 SYNCS.PHASECHK.TRANS64 P0, [R156+URZ+0x28800], R3 ;  /* 0x028800039c0085a7 */ /* 0x000e62000800007f */
[----:B------:R-:W-:Y:S04]  /*8c60*/  BSSY B0, `(.L_x_7076) ;  /* 0x0000006000007945 */ /* 0x000fe80003800000 */
[----:B-1----:R-:W-:Y:S05]  /*8c70*/  @P0 BRA `(.L_x_7077) ;  /* 0x0000000000100947 */ /* 0x002fea0003800000 */
.L_x_7078:
[----:B-1----:R1:W3:Y:S02]  /*8c80*/  SYNCS.PHASECHK.TRANS64.TRYWAIT P0, [R156+URZ+0x28800], R3 ;  /* 0x028800039c0075a7 */ /* 0x0022e4000800017f */
[----:B---3--:R-:W-:Y:S05]  /*8c90*/  @!P0 NANOSLEEP.SYNCS 0x989680 ;  /* 0x009896800000895d */ /* 0x008fea0003900000 */
[----:B------:R-:W3:Y:S02]  /*8ca0*/  @!P0 SYNCS.PHASECHK.TRANS64 P0, [R156+URZ+0x28800], R3 ;  /* 0x028800039c0085a7 */ /* 0x000ee4000800007f */
[----:B---3--:R-:W-:Y:S05]  /*8cb0*/  @!P0 BRA `(.L_x_7078) ;  /* 0xfffffffc00f08947 */ /* 0x008fea000383ffff */
.L_x_7077:
[----:B------:R-:W-:Y:S05]  /*8cc0*/  BSYNC B0 ;  /* 0x0000000000007941 */ /* 0x000fea0003800000 */
.L_x_7076:
[----:B------:R-:W-:Y:S05]  /*8cd0*/  BRA `(.L_x_7079) ;  /* 0x00000038001c7947 */ /* 0x000fea0003800000 */
.L_x_7075:
[----:B-----5:R-:W-:Y:S01]  /*8ce0*/  SHF.R.S32.HI R0, RZ, 0x1f, R24 ;  /* 0x0000001fff007819 */ /* 0x020fe20000011418 */
[----:B------:R-:W-:Y:S01]  /*8cf0*/  ULDC.64 UR4, c[0x0][0x3f8] ;  /* 0x0000fe0000047ab9 */ /* 0x000fe20000000a00 */
[----:B------:R-:W-:Y:S01]  /*8d00*/  ULDC.64 UR6, c[0x0][0x408] ;  /* 0x0001020000067ab9 */ /* 0x000fe20000000a00 */
[----:B------:R-:W-:Y:S01]  /*8d10*/  ISETP.NE.AND P2, PT, R26, RZ, PT ;  /* 0x000000ff1a00720c */ /* 0x000fe20003f45270 */
[----:B------:R-:W-:-:S04]  /*8d20*/  IMAD.WIDE.U32 R4, R24, UR4, RZ ;  /* 0x0000000418047c25 */ /* 0x000fc8000f8e00ff */
[C---:B------:R-:W-:Y:S02]  /*8d30*/  IMAD R3, R0.reuse, UR4, RZ ;  /* 0x0000000400037c24 */ /* 0x040fe4000f8e02ff */
[----:B------:R-:W-:Y:S02]  /*8d40*/  IMAD R9, R0, UR6, RZ ;  /* 0x0000000600097c24 */ /* 0x000fe4000f8e02ff */
[C---:B------:R-:W-:Y:S01]  /*8d50*/  IMAD R3, R24.reuse, UR5, R3 ;  /* 0x0000000518037c24 */ /* 0x040fe2000f8e0203 */
[----:B------:R-:W-:Y:S01]  /*8d60*/  ULDC.64 UR4, c[0x0][0x3e8] ;  /* 0x0000fa0000047ab9 */ /* 0x000fe20000000a00 */
[----:B------:R-:W-:-:S04]  /*8d70*/  IMAD.WIDE.U32 R6, R24, UR6, RZ ;  /* 0x0000000618067c25 */ /* 0x000fc8000f8e00ff */
[----:B------:R-:W-:Y:S01]  /*8d80*/  IMAD R9, R24, UR7, R9 ;  /* 0x0000000718097c24 */ /* 0x000fe2000f8e0209 */
[----:B------:R-:W-:Y:S01]  /*8d90*/  ULDC.64 UR6, c[0x0][0x400] ;  /* 0x0001000000067ab9 */ /* 0x000fe20000000a00 */
[----:B------:R-:W-:Y:S01]  /*8da0*/  IMAD.IADD R5, R3, 0x1, R5 ;  /* 0x0000000103057824 */ /* 0x000fe200078e0205 */
[----:B------:R-:W-:Y:S01]  /*8db0*/  LEA R24, P0, R4, UR4, 0x1 ;  /* 0x0000000404187c11 */ /* 0x000fe2000f8008ff */
[----:B------:R-:W-:Y:S01]  /*8dc0*/  IMAD.IADD R3, R9, 0x1, R7 ;  /* 0x0000000109037824 */ /* 0x000fe200078e0207 */
[----:B------:R-:W-:Y:S02]  /*8dd0*/  LEA R27, P1, R6, UR6, 0x1 ;  /* 0x00000006061b7c11 */ /* 0x000fe4000f8208ff */
[----:B------:R-:W-:Y:S02]  /*8de0*/  LEA.HI.X R26, R4, UR5, R5, 0x1, P0 ;  /* 0x00000005041a7c11 */ /* 0x000fe400080f0c05 */
[----:B------:R-:W-:Y:S01]  /*8df0*/  LEA.HI.X R28, R6, UR7, R3, 0x1, P1 ;  /* 0x00000007061c7c11 */ /* 0x000fe200088f0c03 */
[----:B------:R-:W-:Y:S08]  /*8e00*/  @!P2 BRA `(.L_x_7080) ;  /* 0x000000000040a947 */ /* 0x000ff00003800000 */
        /* <DEDUP_REMOVED lines=15> */
[----:B-1----:R-:W-:Y:S05]  /*8f00*/  CALL.ABS.NOINC R14 ;  /* 0x000000000e007343 */ /* 0x002fea0003c00000 */
.L_x_7080:
[----:B------:R-:W-:Y:S01]  /*8f10*/  ULDC.U8 UR4, c[0x0][0x410] ;  /* 0x0001040000047ab9 */ /* 0x000fe20000000000 */
[----:B------:R-:W-:Y:S01]  /*8f20*/  BSSY B0, `(.L_x_7081) ;  /* 0x000035a000007945 */ /* 0x000fe20003800000 */
[----:B------:R-:W-:Y:S02]  /*8f30*/  ISETP.NE.AND P0, PT, RZ, UR4, PT ;  /* 0x00000004ff007c0c */ /* 0x000fe4000bf05270 */
[----:B------:R-:W-:Y:S02]  /*8f40*/  LEA R21, R196, UR40, 0x1 ;  /* 0x00000028c4157c11 */ /* 0x000fe4000f8e08ff */
[----:B------:R-:W-:-:S09]  /*8f50*/  LEA R5, R29, R153, 0x7 ;  /* 0x000000991d057211 */ /* 0x000fd200078e38ff */
[----:B------:R-:W-:Y:S05]  /*8f60*/  @!P0 BRA `(.L_x_7082) ;  /* 0x0000001800988947 */ /* 0x000fea0003800000 */
[----:B------:R-:W-:-:S03]  /*8f70*/  UMOV UR4, 0xffffffff ;  /* 0xffffffff00047882 */ /* 0x000fc60000000000 */
[----:B------:R-:W-:Y:S05]  /*8f80*/  BRA.DIV UR4, `(.L_x_7083) ;  /* 0x0000014604d87947 */ /* 0x000fea000b800000 */
[----:B------:R0:W1:Y:S04]  /*8f90*/  SHFL.IDX PT, R0, R26, RZ, 0x181f ;  /* 0x00181fff1a007589 */ /* 0x00006800000e0000 */
[----:B------:R0:W3:Y:S04]  /*8fa0*/  SHFL.IDX PT, R3, R24, RZ, 0x181f ;  /* 0x00181fff18037589 */ /* 0x0000e800000e0000 */
[----:B------:R0:W4:Y:S04]  /*8fb0*/  SHFL.IDX PT, R4, R28, RZ, 0x181f ;  /* 0x00181fff1c047589 */ /* 0x00012800000e0000 */
[----:B------:R0:W0:Y:S02]  /*8fc0*/  SHFL.IDX PT, R14, R27, RZ, 0x181f ;  /* 0x00181fff1b0e7589 */ /* 0x00002400000e0000 */
.L_x_7350:
[----:B------:R-:W-:Y:S01]  /*8fd0*/  ULDC UR4, c[0x0][0x448] ;  /* 0x0001120000047ab9 */ /* 0x000fe20000000800 */
[----:B------:R-:W-:Y:S01]  /*8fe0*/  BSSY B1, `(.L_x_7084) ;  /* 0x000001d000017945 */ /* 0x000fe20003800000 */
[----:B------:R-:W-:Y:S01]  /*8ff0*/  IMAD R94, R94, UR4, RZ ;  /* 0x000000045e5e7c24 */ /* 0x000fe2000f8e02ff */
[----:B------:R-:W-:Y:S02]  /*9000*/  CS2R R6, SRZ ;  /* 0x0000000000067805 */ /* 0x000fe4000001ff00 */
[----:B------:R-:W-:Y:S02]  /*9010*/  CS2R R8, SRZ ;  /* 0x0000000000087805 */ /* 0x000fe4000001ff00 */
[----:B------:R-:W-:Y:S02]  /*9020*/  CS2R R10, SRZ ;  /* 0x00000000000a7805 */ /* 0x000fe4000001ff00 */
[----:B--2---:R-:W-:Y:S02]  /*9030*/  CS2R R12, SRZ ;  /* 0x00000000000c7805 */ /* 0x004fe4000001ff00 */
[----:B------:R-:W-:-:S13]  /*9040*/  ISETP.GE.AND P0, PT, R5, R94, PT ;  /* 0x0000005e0500720c */ /* 0x000fda0003f06270 */
[----:B------:R-:W-:Y:S05]  /*9050*/  @P0 BRA `(.L_x_7085) ;  /* 0x0000000000540947 */ /* 0x000fea0003800000 */
[----:B------:R-:W-:Y:S01]  /*9060*/  ULDC UR4, c[0x0][0x3f4] ;  /* 0x0000fd0000047ab9 */ /* 0x000fe20000000800 */
[----:B------:R-:W-:Y:S02]  /*9070*/  CS2R R12, SRZ ;  /* 0x00000000000c7805 */ /* 0x000fe4000001ff00 */
[----:B------:R-:W-:Y:S02]  /*9080*/  ISETP.GE.AND P4, PT, R18, UR4, PT ;  /* 0x0000000412007c0c */ /* 0x000fe4000bf86270 */
[----:B------:R-:W-:Y:S02]  /*9090*/  CS2R R8, SRZ ;  /* 0x0000000000087805 */ /* 0x000fe4000001ff00 */
[----:B------:R-:W-:-:S09]  /*90a0*/  ISETP.GE.AND P5, PT, R152, UR4, PT ;  /* 0x0000000498007c0c */ /* 0x000fd2000bfa6270 */
[C---:B------:R-:W-:Y:S01]  /*90b0*/  @!P4 IMAD.SHL.U32 R30, R18.reuse, 0x2, RZ ;  /* 0x00000002121ec824 */ /* 0x040fe200078e00ff */
[----:B------:R-:W-:-:S03]  /*90c0*/  @!P4 SHF.L.U64.HI R5, R18, 0x1, R19 ;  /* 0x000000011205c819 */ /* 0x000fc60000010213 */
[C---:B---3--:R-:W-:Y:S02]  /*90d0*/  @!P5 IADD3 R32, P2, R3.reuse, R220, RZ ;  /* 0x000000dc0320d210 */ /* 0x048fe40007f5e0ff */
[-C--:B0-----:R-:W-:Y:S02]  /*90e0*/  @!P4 IADD3 R26, P0, R3, R30.reuse, RZ ;  /* 0x0000001e031ac210 */ /* 0x081fe40007f1e0ff */
[C---:B------:R-:W-:Y:S02]  /*90f0*/  @!P4 IADD3 R30, P1, R14.reuse, R30, RZ ;  /* 0x0000001e0e1ec210 */ /* 0x040fe40007f3e0ff */
[----:B------:R-:W-:Y:S02]  /*9100*/  CS2R R10, SRZ ;  /* 0x00000000000a7805 */ /* 0x000fe4000001ff00 */
[----:B------:R-:W-:Y:S02]  /*9110*/  @!P5 IADD3 R14, P3, R14, R220, RZ ;  /* 0x000000dc0e0ed210 */ /* 0x000fe40007f7e0ff */
[----:B------:R-:W-:Y:S01]  /*9120*/  CS2R R6, SRZ ;  /* 0x0000000000067805 */ /* 0x000fe2000001ff00 */
[C---:B-1----:R-:W-:Y:S01]  /*9130*/  @!P5 IMAD.X R33, R0.reuse, 0x1, R219, P2 ;  /* 0x000000010021d824 */ /* 0x042fe200010e06db */
[----:B------:R-:W-:Y:S01]  /*9140*/  @!P4 IADD3.X R27, R0, R5, RZ, P0, !PT ;  /* 0x00000005001bc210 */ /* 0x000fe200007fe4ff */
[----:B----4-:R-:W-:-:S02]  /*9150*/  @!P4 IMAD.X R31, R4, 0x1, R5, P1 ;  /* 0x00000001041fc824 */ /* 0x010fc400008e0605 */
[----:B------:R-:W-:Y:S01]  /*9160*/  @!P5 IMAD.X R15, R4, 0x1, R219, P3 ;  /* 0x00000001040fd824 */ /* 0x000fe200018e06db */
[----:B------:R2:W5:Y:S04]  /*9170*/  @!P5 LD.E.64 R12, desc[UR42][R32.64] ;  /* 0x0000002a200cd980 */ /* 0x000568000c101b00 */
[----:B------:R2:W5:Y:S04]  /*9180*/  @!P5 LD.E.64 R8, desc[UR42][R14.64] ;  /* 0x0000002a0e08d980 */ /* 0x000568000c101b00 */
[----:B------:R2:W5:Y:S04]  /*9190*/  @!P4 LD.E.64 R10, desc[UR42][R26.64] ;  /* 0x0000002a1a0ac980 */ /* 0x000568000c101b00 */
[----:B------:R2:W5:Y:S02]  /*91a0*/  @!P4 LD.E.64 R6, desc[UR42][R30.64] ;  /* 0x0000002a1e06c980 */ /* 0x000564000c101b00 */
.L_x_7085:
[----:B------:R-:W-:Y:S05]  /*91b0*/  BSYNC B1 ;  /* 0x0000000000017941 */ /* 0x000fea0003800000 */
.L_x_7084:
[----:B------:R-:W-:Y:S01]  /*91c0*/  ULEA.HI UR4, UR39, UR39, URZ, 0x1 ;  /* 0x0000002727047291 */ /* 0x000fe2000f8f083f */
[----:B---3--:R-:W-:Y:S01]  /*91d0*/  IMAD R3, R29, -0x80, R94 ;  /* 0xffffff801d037824 */ /* 0x008fe200078e025e */
[--C-:B0-2--5:R-:W-:Y:S01]  /*91e0*/  SHF.R.U64 R26, R12, 0x10, R13.reuse ;  /* 0x000000100c1a7819 */ /* 0x125fe2000000120d */
[--C-:B------:R-:W-:Y:S01]  /*91f0*/  IMAD.MOV.U32 R15, RZ, RZ, R13.reuse ;  /* 0x000000ffff0f7224 */ /* 0x100fe200078e000d */
[----:B------:R-:W-:Y:S01]  /*9200*/  ULOP3.LUT UR4, UR4, 0xfffffffe, URZ, 0xc0, !UPT ;  /* 0xfffffffe04047892 */ /* 0x000fe2000f8ec03f */
[----:B------:R-:W-:Y:S01]  /*9210*/  SHF.R.U32.HI R27, RZ, 0x10, R13 ;  /* 0x00000010ff1b7819 */ /* 0x000fe2000001160d */
[----:B-1----:R-:W-:Y:S01]  /*9220*/  IMAD.MOV.U32 R0, RZ, RZ, R10 ;  /* 0x000000ffff007224 */ /* 0x002fe200078e000a */
[----:B----4-:R-:W-:Y:S01]  /*9230*/  MOV R4, R7 ;  /* 0x0000000700047202 */ /* 0x010fe20000000f00 */
[----:B------:R-:W-:Y:S01]  /*9240*/  UIADD3 UR4, UR39, -UR4, URZ ;  /* 0x8000000427047290 */ /* 0x000fe2000fffe03f */
[----:B------:R-:W-:Y:S01]  /*9250*/  IMAD.MOV.U32 R14, RZ, RZ, R11 ;  /* 0x000000ffff0e7224 */ /* 0x000fe200078e000b */
[--C-:B------:R-:W-:Y:S01]  /*9260*/  SHF.R.U64 R28, R6, 0x10, R7.reuse ;  /* 0x00000010061c7819 */ /* 0x100fe20000001207 */
[----:B------:R-:W-:Y:S01]  /*9270*/  IMAD.MOV.U32 R13, RZ, RZ, R6 ;  /* 0x000000ffff0d7224 */ /* 0x000fe200078e0006 */
[----:B------:R-:W-:Y:S01]  /*9280*/  SHF.R.U32.HI R29, RZ, 0x10, R7 ;  /* 0x00000010ff1d7819 */ /* 0x000fe20000011607 */
[----:B------:R-:W-:Y:S01]  /*9290*/  IMAD.MOV.U32 R6, RZ, RZ, R8 ;  /* 0x000000ffff067224 */ /* 0x000fe200078e0008 */
[----:B------:R-:W-:Y:S01]  /*92a0*/  MOV R5, UR4 ;  /* 0x0000000400057c02 */ /* 0x000fe20008000f00 */
[----:B------:R-:W-:Y:S01]  /*92b0*/  IMAD.MOV.U32 R7, RZ, RZ, R9 ;  /* 0x000000ffff077224 */ /* 0x000fe200078e0009 */
[----:B------:R-:W-:Y:S01]  /*92c0*/  SHF.R.U64 R20, R10, 0x10, R11 ;  /* 0x000000100a147819 */ /* 0x000fe2000000120b */
[----:B------:R-:W-:Y:S01]  /*92d0*/  BSSY B1, `(.L_x_7086) ;  /* 0x0000011000017945 */ /* 0x000fe20003800000 */
[----:B------:R-:W-:-:S02]  /*92e0*/  SHF.L.U32 R5, R5, 0x1f, RZ ;  /* 0x0000001f05057819 */ /* 0x000fc400000006ff */
[----:B------:R-:W-:Y:S02]  /*92f0*/  SHF.R.U64 R30, R8, 0x10, R9 ;  /* 0x00000010081e7819 */ /* 0x000fe40000001209 */
[----:B------:R-:W0:Y:S01]  /*9300*/  SYNCS.PHASECHK.TRANS64.TRYWAIT P0, [R156+URZ+0x28800], R5 ;  /* 0x028800059c0075a7 */ /* 0x000e22000800017f */
[----:B------:R-:W-:Y:S02]  /*9310*/  SHF.R.U32.HI R24, RZ, 0x10, R11 ;  /* 0x00000010ff187819 */ /* 0x000fe4000001160b */
[----:B------:R-:W-:Y:S02]  /*9320*/  MOV R10, R12 ;  /* 0x0000000c000a7202 */ /* 0x000fe40000000f00 */
[----:B------:R-:W-:Y:S02]  /*9330*/  VIMNMX R8, R3, 0x80, PT ;  /* 0x0000008003087848 */ /* 0x000fe40003fe0100 */
[----:B------:R-:W-:Y:S02]  /*9340*/  SHF.R.U32.HI R31, RZ, 0x10, R9 ;  /* 0x00000010ff1f7819 */ /* 0x000fe40000011609 */
[----:B------:R-:W-:-:S02]  /*9350*/  PRMT R11, R0, 0x5410, R14 ;  /* 0x00005410000b7816 */ /* 0x000fc4000000000e */
[----:B------:R-:W-:Y:S02]  /*9360*/  PRMT R12, R20, 0x5410, R24 ;  /* 0x00005410140c7816 */ /* 0x000fe40000000018 */
[----:B------:R-:W-:Y:S02]  /*9370*/  PRMT R0, R10, 0x5410, R15 ;  /* 0x000054100a007816 */ /* 0x000fe4000000000f */
[----:B------:R-:W-:Y:S02]  /*9380*/  PRMT R3, R26, 0x5410, R27 ;  /* 0x000054101a037816 */ /* 0x000fe4000000001b */
[----:B------:R-:W-:Y:S02]  /*9390*/  ISETP.GE.AND P1, PT, R153, R8, PT ;  /* 0x000000089900720c */ /* 0x000fe40003f26270 */
[----:B------:R-:W-:Y:S02]  /*93a0*/  PRMT R13, R13, 0x5410, R4 ;  /* 0x000054100d0d7816 */ /* 0x000fe40000000004 */
[----:B------:R-:W-:-:S02]  /*93b0*/  PRMT R14, R28, 0x5410, R29 ;  /* 0x000054101c0e7816 */ /* 0x000fc4000000001d */
[----:B------:R-:W-:Y:S01]  /*93c0*/  PRMT R9, R6, 0x5410, R7 ;  /* 0x0000541006097816 */ /* 0x000fe20000000007 */
[----:B0-----:R-:W-:Y:S06]  /*93d0*/  @!P0 BRA `(.L_x_7087) ;  /* 0x0000014400348947 */ /* 0x001fec0003800000 */
.L_x_7351:
[----:B------:R-:W-:Y:S05]  /*93e0*/  BSYNC B1 ;  /* 0x0000000000017941 */ /* 0x000fea0003800000 */
.L_x_7086:
[----:B------:R-:W-:Y:S01]  /*93f0*/  BSSY B1, `(.L_x_7088) ;  /* 0x0000056000017945 */ /* 0x000fe20003800000 */
[----:B------:R-:W-:-:S03]  /*9400*/  PRMT R10, R30, 0x5410, R31 ;  /* 0x000054101e0a7816 */ /* 0x000fc6000000001f */
[----:B------:R-:W-:Y:S05]  /*9410*/  @P1 BRA `(.L_x_7089) ;  /* 0x00000004004c1947 */ /* 0x000fea0003800000 */
[----:B0-----:R-:W0:Y:S01]  /*9420*/  LDC R5, c[0x0][0x3f4] ;  /* 0x0000fd00ff057b82 */ /* 0x001e220000000800 */
[----:B------:R-:W-:Y:S01]  /*9430*/  BSSY B2, `(.L_x_7090) ;  /* 0x000002a000027945 */ /* 0x000fe20003800000 */
[-C--:B0-----:R-:W-:Y:S02]  /*9440*/  ISETP.GE.AND P0, PT, R18, R5.reuse, PT ;  /* 0x000000051200720c */ /* 0x081fe40003f06270 */
[----:B------:R-:W-:-:S11]  /*9450*/  ISETP.GE.AND P1, PT, R152, R5, PT ;  /* 0x000000059800720c */ /* 0x000fd60003f26270 */
[----:B------:R-:W-:Y:S05]  /*9460*/  @P0 BRA `(.L_x_7091) ;  /* 0x0000000000980947 */ /* 0x000fea0003800000 */
[----:B------:R-:W0:Y:S01]  /*9470*/  LDS.128 R4, [R21] ;  /* 0x0000000015047984 */ /* 0x000e220000000c00 */
        /* <DEDUP_REMOVED lines=25> */
[----:B------:R-:W-:Y:S01]  /*9610*/  FMUL.FTZ R28, R6, R5 ;  /* 0x00000005061c7220 */ /* 0x000fe20000410000 */
        /* <DEDUP_REMOVED lines=11> */
.L_x_7091:
[----:B------:R-:W-:Y:S05]  /*96d0*/  BSYNC B2 ;  /* 0x0000000000027941 */ /* 0x000fea0003800000 */
.L_x_7090:
        /* <DEDUP_REMOVED lines=39> */
.L_x_7089:
[----:B------:R-:W-:Y:S05]  /*9950*/  BSYNC B1 ;  /* 0x0000000000017941 */ /* 0x000fea0003800000 */
.L_x_7088:
[----:B01----:R-:W-:Y:S01]  /*9960*/  IADD3 R4, R153, 0x20, RZ ;  /* 0x0000002099047810 */ /* 0x003fe20007ffe0ff */
[----:B------:R-:W-:Y:S03]  /*9970*/  BSSY B1, `(.L_x_7092) ;  /* 0x0000056000017945 */ /* 0x000fe60003800000 */
[----:B------:R-:W-:-:S13]  /*9980*/  ISETP.GE.AND P0, PT, R4, R8, PT ;  /* 0x000000080400720c */ /* 0x000fda0003f06270 */
[----:B------:R-:W-:Y:S05]  /*9990*/  @P0 BRA `(.L_x_7093) ;  /* 0x00000004004c0947 */ /* 0x000fea0003800000 */
[----:B------:R-:W0:Y:S01]  /*99a0*/  LDC R5, c[0x0][0x3f4] ;  /* 0x0000fd00ff057b82 */ /* 0x000e220000000800 */
[----:B------:R-:W-:Y:S01]  /*99b0*/  BSSY B2, `(.L_x_7094) ;  /* 0x000002a000027945 */ /* 0x000fe20003800000 */
[-C--:B0-----:R-:W-:Y:S02]  /*99c0*/  ISETP.GE.AND P0, PT, R18, R5.reuse, PT ;  /* 0x000000051200720c */ /* 0x081fe40003f06270 */
[----:B------:R-:W-:-:S11]  /*99d0*/  ISETP.GE.AND P1, PT, R152, R5, PT ;  /* 0x000000059800720c */ /* 0x000fd60003f26270 */
[----:B------:R-:W-:Y:S05]  /*99e0*/  @P0 BRA `(.L_x_7095) ;  /* 0x0000000000980947 */ /* 0x000fea0003800000 */
[----:B------:R-:W0:Y:S01]  /*99f0*/  LDS.128 R4, [R21+0x1000] ;  /* 0x0010000015047984 */ /* 0x000e220000000c00 */
[----:B------:R-:W-:Y:S02]  /*9a00*/  HADD2.F32 R31, -RZ, R13.H0_H0 ;  /* 0x2000000dff1f7230 */ /* 0x000fe40000004100 */
[----:B------:R-:W-:Y:S02]  /*9a10*/  HADD2.F32 R29, -RZ, R11.H0_H0 ;  /* 0x2000000bff1d7230 */ /* 0x000fe40000004100 */
[----:B------:R-:W-:Y:S02]  /*9a20*/  HADD2.F32 R34, -RZ, R14.H0_H0 ;  /* 0x2000000eff227230 */ /* 0x000fe40000004100 */
[----:B------:R-:W-:Y:S02]  /*9a30*/  HADD2.F32 R32, -RZ, R12.H0_H0 ;  /* 0x2000000cff207230 */ /* 0x000fe40000004100 */
[----:B------:R-:W-:Y:S02]  /*9a40*/  HADD2.F32 R36, -RZ, R14.H1_H1 ;  /* 0x3000000eff247230 */ /* 0x000fe40000004100 */
[----:B0-----:R-:W-:-:S02]  /*9a50*/  HADD2.F32 R15, -RZ, R4.H0_H0 ;  /* 0x20000004ff0f7230 */ /* 0x001fc40000004100 */
[----:B------:R-:W-:Y:S02]  /*9a60*/  HADD2.F32 R4, -RZ, R4.H1_H1 ;  /* 0x30000004ff047230 */ /* 0x000fe40000004100 */
        /* <DEDUP_REMOVED lines=10> */
[----:B------:R-:W-:Y:S02]  /*9b10*/  HADD2.F32 R7, -RZ, R7.H1_H1 ;  /* 0x30000007ff077230 */ /* 0x000fe40000004100 */
[-C--:B------:R-:W-:Y:S01]  /*9b20*/  FFMA.FTZ R5, R32, R20.reuse, -R27 ;  /* 0x0000001420057223 */ /* 0x080fe2000001081b */
[----:B------:R-:W-:Y:S02]  /*9b30*/  HADD2.F32 R6, -RZ, R6.H1_H1 ;  /* 0x30000006ff067230 */ /* 0x000fe40000004100 */
[----:B------:R-:W-:Y:S01]  /*9b40*/  FFMA.FTZ R20, R34, R20, R29 ;  /* 0x0000001422147223 */ /* 0x000fe2000001001d */
[----:B------:R-:W-:Y:S02]  /*9b50*/  HADD2.F32 R32, -RZ, R13.H1_H1 ;  /* 0x3000000dff207230 */ /* 0x000fe40000004100 */
[----:B------:R-:W-:Y:S01]  /*9b60*/  FMUL.FTZ R31, R36, R7 ;  /* 0x00000007241f7220 */ /* 0x000fe20000410000 */
[----:B------:R-:W-:Y:S01]  /*9b70*/  HADD2.F32 R28, -RZ, R11.H1_H1 ;  /* 0x3000000bff1c7230 */ /* 0x000fe20000004100 */
[----:B------:R-:W-:Y:S01]  /*9b80*/  F2FP.F16.F32.PACK_AB R4, R15, R4 ;  /* 0x000000040f04723e */ /* 0x000fe200000000ff */
[----:B------:R-:W-:-:S02]  /*9b90*/  HADD2.F32 R30, -RZ, R12.H1_H1 ;  /* 0x3000000cff1e7230 */ /* 0x000fc40000004100 */
[-C--:B------:R-:W-:Y:S01]  /*9ba0*/  FMUL.FTZ R27, R32, R6.reuse ;  /* 0x00000006201b7220 */ /* 0x080fe20000410000 */
[----:B------:R-:W-:Y:S01]  /*9bb0*/  F2FP.F16.F32.PACK_AB R5, R20, R5 ;  /* 0x000000051405723e */ /* 0x000fe200000000ff */
[----:B------:R-:W-:Y:S01]  /*9bc0*/  FMUL.FTZ R29, R28, R6 ;  /* 0x000000061c1d7220 */ /* 0x000fe20000410000 */
[C---:B------:R-:W-:Y:S01]  /*9bd0*/  FMUL.FTZ R33, R30.reuse, R7 ;  /* 0x000000071e217220 */ /* 0x040fe20000410000 */
[----:B------:R-:W-:Y:S01]  /*9be0*/  FFMA.FTZ R7, R30, R26, -R31 ;  /* 0x0000001a1e077223 */ /* 0x000fe2000001081f */
[-C--:B------:R-:W-:Y:S01]  /*9bf0*/  FFMA.FTZ R6, R28, R24.reuse, -R27 ;  /* 0x000000181c067223 */ /* 0x080fe2000001081b */
[----:B------:R-:W-:Y:S01]  /*9c00*/  FFMA.FTZ R29, R32, R24, R29 ;  /* 0x00000018201d7223 */ /* 0x000fe2000001001d */
[----:B------:R-:W-:-:S04]  /*9c10*/  FFMA.FTZ R26, R36, R26, R33 ;  /* 0x0000001a241a7223 */ /* 0x000fc80000010021 */
[----:B------:R-:W-:Y:S02]  /*9c20*/  F2FP.F16.F32.PACK_AB R6, R29, R6 ;  /* 0x000000061d06723e */ /* 0x000fe400000000ff */
[----:B------:R-:W-:-:S05]  /*9c30*/  F2FP.F16.F32.PACK_AB R7, R26, R7 ;  /* 0x000000071a07723e */ /* 0x000fca00000000ff */
[----:B------:R0:W-:Y:S02]  /*9c40*/  STS.128 [R21+0x1000], R4 ;  /* 0x0010000415007388 */ /* 0x0001e40000000c00 */
.L_x_7095:
[----:B------:R-:W-:Y:S05]  /*9c50*/  BSYNC B2 ;  /* 0x0000000000027941 */ /* 0x000fea0003800000 */
.L_x_7094:
[----:B------:R-:W-:Y:S05]  /*9c60*/  @P1 BRA `(.L_x_7093) ;  /* 0x0000000000981947 */ /* 0x000fea0003800000 */
[----:B0-----:R-:W0:Y:S01]  /*9c70*/  LDS.128 R4, [R21+0x5000] ;  /* 0x0050000015047984 */ /* 0x001e220000000c00 */
[----:B------:R-:W-:Y:S02]  /*9c80*/  HADD2.F32 R31, -RZ, R9.H0_H0 ;  /* 0x20000009ff1f7230 */ /* 0x000fe40000004100 */
[----:B------:R-:W-:Y:S02]  /*9c90*/  HADD2.F32 R29, -RZ, R0.H0_H0 ;  /* 0x20000000ff1d7230 */ /* 0x000fe40000004100 */
[--C-:B------:R-:W-:Y:S02]  /*9ca0*/  HADD2.F32 R34, -RZ, R10.reuse.H0_H0 ;  /* 0x2000000aff227230 */ /* 0x100fe40000004100 */
        /* <DEDUP_REMOVED lines=34> */
.L_x_7093:
[----:B------:R-:W-:Y:S05]  /*9ed0*/  BSYNC B1 ;  /* 0x0000000000017941 */ /* 0x000fea0003800000 */
.L_x_7092:
[----:B01----:R-:W-:Y:S01]  /*9ee0*/  VIADD R4, R153, 0x40 ;  /* 0x0000004099047836 */ /* 0x003fe20000000000 */
[----:B------:R-:W-:Y:S04]  /*9ef0*/  BSSY B1, `(.L_x_7096) ;  /* 0x0000056000017945 */ /* 0x000fe80003800000 */
        /* <DEDUP_REMOVED lines=45> */
.L_x_7099:
[----:B------:R-:W-:Y:S05]  /*a1d0*/  BSYNC B2 ;  /* 0x0000000000027941 */ /* 0x000fea0003800000 */
.L_x_7098:
        /* <DEDUP_REMOVED lines=39> */
.L_x_7097:
[----:B------:R-:W-:Y:S05]  /*a450*/  BSYNC B1 ;  /* 0x0000000000017941 */ /* 0x000fea0003800000 */
.L_x_7096:
[----:B01----:R-:W-:-:S05]  /*a460*/  VIADD R4, R153, 0x60 ;  /* 0x0000006099047836 */ /* 0x003fca0000000000 */
        /* <DEDUP_REMOVED lines=21> */
[-C--:B------:R-:W-:Y:S01]  /*a5c0*/  FMUL.FTZ R26, R33, R5.reuse ;  /* 0x00000005211a7220 */ /* 0x080fe20000410000 */
[-C--:B------:R-:W-:Y:S01]  /*a5d0*/  FFMA.FTZ R4, R28, R8.reuse, -R27 ;  /* 0x000000081c047223 */ /* 0x080fe2000001081b */
[----:B------:R-:W-:Y:S01]  /*a5e0*/  FFMA.FTZ R29, R30, R8, R29 ;  /* 0x000000081e1d7223 */ /* 0x000fe2000001001d */
[C---:B------:R-:W-:Y:S01]  /*a5f0*/  FMUL.FTZ R8, R31.reuse, R5 ;  /* 0x000000051f087220 */ /* 0x040fe20000410000 */
[--C-:B------:R-:W-:Y:S02]  /*a600*/  HADD2.F32 R20, -RZ, R6.reuse.H0_H0 ;  /* 0x20000006ff147230 */ /* 0x100fe40000004100 */
[-C--:B------:R-:W-:Y:S01]  /*a610*/  FFMA.FTZ R5, R31, R15.reuse, -R26 ;  /* 0x0000000f1f057223 */ /* 0x080fe2000001081a */
[----:B------:R-:W-:Y:S02]  /*a620*/  HADD2.F32 R7, -RZ, R7.H1_H1 ;  /* 0x30000007ff077230 */ /* 0x000fe40000004100 */
[----:B------:R-:W-:Y:S01]  /*a630*/  FFMA.FTZ R8, R33, R15, R8 ;  /* 0x0000000f21087223 */ /* 0x000fe20000010008 */
[----:B------:R-:W-:Y:S01]  /*a640*/  HADD2.F32 R6, -RZ, R6.H1_H1 ;  /* 0x30000006ff067230 */ /* 0x000fe20000004100 */
[----:B------:R-:W-:Y:S01]  /*a650*/  F2FP.F16.F32.PACK_AB R4, R29, R4 ;  /* 0x000000041d04723e */ /* 0x000fe200000000ff */
[----:B------:R-:W-:-:S02]  /*a660*/  HADD2.F32 R28, -RZ, R13.H1_H1 ;  /* 0x3000000dff1c7230 */ /* 0x000fc40000004100 */
[-C--:B------:R-:W-:Y:S01]  /*a670*/  FMUL.FTZ R15, R14, R7.reuse ;  /* 0x000000070e0f7220 */ /* 0x080fe20000410000 */
[----:B------:R-:W-:Y:S02]  /*a680*/  HADD2.F32 R26, -RZ, R11.H1_H1 ;  /* 0x3000000bff1a7230 */ /* 0x000fe40000004100 */
[----:B------:R-:W-:Y:S01]  /*a690*/  FMUL.FTZ R27, R12, R7 ;  /* 0x000000070c1b7220 */ /* 0x000fe20000410000 */
[----:B------:R-:W-:Y:S01]  /*a6a0*/  F2FP.F16.F32.PACK_AB R5, R8, R5 ;  /* 0x000000050805723e */ /* 0x000fe200000000ff */
[----:B------:R-:W-:Y:S01]  /*a6b0*/  FMUL.FTZ R11, R28, R6 ;  /* 0x000000061c0b7220 */ /* 0x000fe20000410000 */
[----:B------:R-:W-:Y:S01]  /*a6c0*/  FFMA.FTZ R7, R12, R24, -R15 ;  /* 0x000000180c077223 */ /* 0x000fe2000001080f */
[----:B------:R-:W-:Y:S01]  /*a6d0*/  FMUL.FTZ R13, R26, R6 ;  /* 0x000000061a0d7220 */ /* 0x000fe20000410000 */
[----:B------:R-:W-:Y:S01]  /*a6e0*/  FFMA.FTZ R24, R14, R24, R27 ;  /* 0x000000180e187223 */ /* 0x000fe2000001001b */
[-C--:B------:R-:W-:Y:S02]  /*a6f0*/  FFMA.FTZ R6, R26, R20.reuse, -R11 ;  /* 0x000000141a067223 */ /* 0x080fe4000001080b */
[----:B------:R-:W-:-:S02]  /*a700*/  FFMA.FTZ R13, R28, R20, R13 ;  /* 0x000000141c0d7223 */ /* 0x000fc4000001000d */
[----:B------:R-:W-:-:S03]  /*a710*/  F2FP.F16.F32.PACK_AB R7, R24, R7 ;  /* 0x000000071807723e */ /* 0x000fc600000000ff */
[----:B------:R-:W-:-:S05]  /*a720*/  F2FP.F16.F32.PACK_AB R6, R13, R6 ;  /* 0x000000060d06723e */ /* 0x000fca00000000ff */
[----:B------:R0:W-:Y:S02]  /*a730*/  STS.128 [R21+0x3000], R4 ;  /* 0x0030000415007388 */ /* 0x0001e40000000c00 */
.L_x_7102:
[----:B------:R-:W-:Y:S05]  /*a740*/  BSYNC B1 ;  /* 0x0000000000017941 */ /* 0x000fea0003800000 */
.L_x_7101:
        /* <DEDUP_REMOVED lines=27> */
[----:B------:R-:W-:Y:S02]  /*a900*/  HADD2.F32 R15, -RZ, R3.H1_H1 ;  /* 0x30000003ff0f7230 */ /* 0x000fe40000004100 */
[-C--:B------:R-:W-:Y:S01]  /*a910*/  FMUL.FTZ R3, R20, R6.reuse ;  /* 0x0000000614037220 */ /* 0x080fe20000410000 */
[C---:B------:R-:W-:Y:S01]  /*a920*/  FMUL.FTZ R9, R14.reuse, R6 ;  /* 0x000000060e097220 */ /* 0x040fe20000410000 */
[-C--:B------:R-:W-:Y:S01]  /*a930*/  FMUL.FTZ R0, R29, R7.reuse ;  /* 0x000000071d007220 */ /* 0x080fe20000410000 */
[C---:B------:R-:W-:Y:S01]  /*a940*/  FMUL.FTZ R10, R15.reuse, R7 ;  /* 0x000000070f0a7220 */ /* 0x040fe20000410000 */
[-C--:B------:R-:W-:Y:S01]  /*a950*/  FFMA.FTZ R3, R14, R12.reuse, -R3 ;  /* 0x0000000c0e037223 */ /* 0x080fe20000010803 */
[----:B------:R-:W-:Y:S01]  /*a960*/  FFMA.FTZ R6, R20, R12, R9 ;  /* 0x0000000c14067223 */ /* 0x000fe20000010009 */
[-C--:B------:R-:W-:Y:S01]  /*a970*/  FFMA.FTZ R0, R15, R13.reuse, -R0 ;  /* 0x0000000d0f007223 */ /* 0x080fe20000010800 */
[----:B------:R-:W-:-:S03]  /*a980*/  FFMA.FTZ R7, R29, R13, R10 ;  /* 0x0000000d1d077223 */ /* 0x000fc6000001000a */
[----:B------:R-:W-:Y:S02]  /*a990*/  F2FP.F16.F32.PACK_AB R6, R6, R3 ;  /* 0x000000030606723e */ /* 0x000fe400000000ff */
[----:B------:R-:W-:-:S05]  /*a9a0*/  F2FP.F16.F32.PACK_AB R7, R7, R0 ;  /* 0x000000000707723e */ /* 0x000fca00000000ff */
[----:B------:R1:W-:Y:S01]  /*a9b0*/  STS.128 [R21+0x7000], R4 ;  /* 0x0070000415007388 */ /* 0x0003e20000000c00 */
[----:B------:R-:W-:Y:S05]  /*a9c0*/  BRA `(.L_x_7100) ;  /* 0x0000001800bc7947 */ /* 0x000fea0003800000 */
.L_x_7082:
[----:B------:R-:W-:-:S03]  /*a9d0*/  UMOV UR4, 0xffffffff ;  /* 0xffffffff00047882 */ /* 0x000fc60000000000 */
[----:B------:R-:W-:Y:S05]  /*a9e0*/  BRA.DIV UR4, `(.L_x_7103) ;  /* 0x0000012e04c47947 */ /* 0x000fea000b800000 */
[----:B------:R0:W1:Y:S04]  /*a9f0*/  SHFL.IDX PT, R0, R26, RZ, 0x181f ;  /* 0x00181fff1a007589 */ /* 0x00006800000e0000 */
[----:B------:R0:W3:Y:S04]  /*aa00*/  SHFL.IDX PT, R3, R24, RZ, 0x181f ;  /* 0x00181fff18037589 */ /* 0x0000e800000e0000 */
[----:B------:R0:W4:Y:S04]  /*aa10*/  SHFL.IDX PT, R20, R28, RZ, 0x181f ;  /* 0x00181fff1c147589 */ /* 0x00012800000e0000 */
[----:B------:R0:W0:Y:S02]  /*aa20*/  SHFL.IDX PT, R14, R27, RZ, 0x181f ;  /* 0x00181fff1b0e7589 */ /* 0x00002400000e0000 */
.L_x_7357:
[----:B------:R-:W-:Y:S01]  /*aa30*/  ULDC UR4, c[0x0][0x448] ;  /* 0x0001120000047ab9 */ /* 0x000fe20000000800 */
[----:B------:R-:W-:Y:S01]  /*aa40*/  BSSY B1, `(.L_x_7104) ;  /* 0x0000014000017945 */ /* 0x000fe20003800000 */
[----:B------:R-:W-:Y:S01]  /*aa50*/  IMAD R94, R94, UR4, RZ ;  /* 0x000000045e5e7c24 */ /* 0x000fe2000f8e02ff */
[----:B------:R-:W-:Y:S02]  /*aa60*/  CS2R R6, SRZ ;  /* 0x0000000000067805 */ /* 0x000fe4000001ff00 */
[----:B------:R-:W-:Y:S02]  /*aa70*/  CS2R R8, SRZ ;  /* 0x0000000000087805 */ /* 0x000fe4000001ff00 */
[----:B------:R-:W-:Y:S02]  /*aa80*/  CS2R R10, SRZ ;  /* 0x00000000000a7805 */ /* 0x000fe4000001ff00 */
[----:B------:R-:W-:Y:S02]  /*aa90*/  ISETP.GE.AND P0, PT, R5, R94, PT ;  /* 0x0000005e0500720c */ /* 0x000fe40003f06270 */
[----:B------:R-:W-:-:S11]  /*aaa0*/  CS2R R4, SRZ ;  /* 0x0000000000047805 */ /* 0x000fd6000001ff00 */
[----:B------:R-:W-:Y:S05]  /*aab0*/  @P0 BRA `(.L_x_7105) ;  /* 0x0000000000300947 */ /* 0x000fea0003800000 */
[----:B------:R-:W-:Y:S01]  /*aac0*/  ULDC UR4, c[0x0][0x3f4] ;  /* 0x0000fd0000047ab9 */ /* 0x000fe20000000800 */
[C---:B------:R-:W-:Y:S02]  /*aad0*/  SHF.L.U32 R15, R16.reuse, 0x1, RZ ;  /* 0x00000001100f7819 */ /* 0x040fe400000006ff */
[C---:B------:R-:W-:Y:S02]  /*aae0*/  ISETP.GE.AND P2, PT, R16.reuse, UR4, PT ;  /* 0x0000000410007c0c */ /* 0x040fe4000bf46270 */
[----:B------:R-:W-:Y:S02]  /*aaf0*/  SHF.L.U64.HI R5, R16, 0x1, R17 ;  /* 0x0000000110057819 */ /* 0x000fe40000010211 */
[-C--:B---3--:R-:W-:Y:S02]  /*ab00*/  IADD3 R12, P0, R3, R15.reuse, RZ ;  /* 0x0000000f030c7210 */ /* 0x088fe40007f1e0ff */
[----:B0-----:R-:W-:-:S03]  /*ab10*/  IADD3 R14, P1, R14, R15, RZ ;  /* 0x0000000f0e0e7210 */ /* 0x001fc60007f3e0ff */
[--C-:B-12---:R-:W-:Y:S02]  /*ab20*/  IMAD.X R13, R0, 0x1, R5.reuse, P0 ;  /* 0x00000001000d7824 */ /* 0x106fe400000e0605 */
[----:B----4-:R-:W-:Y:S01]  /*ab30*/  IMAD.X R15, R20, 0x1, R5, P1 ;  /* 0x00000001140f7824 */ /* 0x010fe200008e0605 */
[----:B------:R-:W-:Y:S01]  /*ab40*/  CS2R R4, SRZ ;  /* 0x0000000000047805 */ /* 0x000fe2000001ff00 */
[----:B------:R-:W-:Y:S06]  /*ab50*/  @P2 BRA `(.L_x_7105) ;  /* 0x0000000000082947 */ /* 0x000fec0003800000 */
[----:B------:R0:W5:Y:S04]  /*ab60*/  LD.E.128 R4, desc[UR42][R12.64] ;  /* 0x0000002a0c047980 */ /* 0x000168000c101d00 */
[----:B------:R0:W5:Y:S02]  /*ab70*/  LD.E.128 R8, desc[UR42][R14.64] ;  /* 0x0000002a0e087980 */ /* 0x000164000c101d00 */
.L_x_7105:
[----:B------:R-:W-:Y:S05]  /*ab80*/  BSYNC B1 ;  /* 0x0000000000017941 */ /* 0x000fea0003800000 */
.L_x_7104:
[----:B------:R-:W-:Y:S01]  /*ab90*/  ULEA.HI UR4, UR39, UR39, URZ, 0x1 ;  /* 0x0000002727047291 */ /* 0x000fe2000f8f083f */
[----:B-1----:R-:W1:Y:S01]  /*aba0*/  LDC R0, c[0x0][0x3f4] ;  /* 0x0000fd00ff007b82 */ /* 0x002e620000000800 */
[----:B---3-5:R-:W-:Y:S01]  /*abb0*/  IMAD.MOV.U32 R3, RZ, RZ, R4 ;  /* 0x000000ffff037224 */ /* 0x028fe200078e0004 */
[----:B0-----:R-:W-:Y:S01]  /*abc0*/  SHF.R.U64 R14, R4, 0x10, R5 ;  /* 0x00000010040e7819 */ /* 0x001fe20000001205 */
[----:B------:R-:W-:Y:S01]  /*abd0*/  ULOP3.LUT UR4, UR4, 0xfffffffe, URZ, 0xc0, !UPT ;  /* 0xfffffffe04047892 */ /* 0x000fe2000f8ec03f */
[----:B------:R-:W-:Y:S01]  /*abe0*/  IMAD.MOV.U32 R4, RZ, RZ, R7 ;  /* 0x000000ffff047224 */ /* 0x000fe200078e0007 */
[----:B--2---:R-:W-:Y:S01]  /*abf0*/  MOV R13, R6 ;  /* 0x00000006000d7202 */ /* 0x004fe20000000f00 */
[----:B------:R-:W-:Y:S01]  /*ac00*/  IMAD R15, R29, -0x80, R94 ;  /* 0xffffff801d0f7824 */ /* 0x000fe200078e025e */
[----:B------:R-:W-:Y:S01]  /*ac10*/  UIADD3 UR4, UR39, -UR4, URZ ;  /* 0x8000000427047290 */ /* 0x000fe2000fffe03f */
[--C-:B------:R-:W-:Y:S01]  /*ac20*/  IMAD.MOV.U32 R12, RZ, RZ, R5.reuse ;  /* 0x000000ffff0c7224 */ /* 0x100fe200078e0005 */
[----:B----4-:R-:W-:Y:S01]  /*ac30*/  SHF.R.U32.HI R20, RZ, 0x10, R5 ;  /* 0x00000010ff147819 */ /* 0x010fe20000011605 */
[----:B------:R-:W-:Y:S01]  /*ac40*/  IMAD.MOV.U32 R5, RZ, RZ, R8 ;  /* 0x000000ffff057224 */ /* 0x000fe200078e0008 */
[--C-:B------:R-:W-:Y:S01]  /*ac50*/  SHF.R.U64 R26, R6, 0x10, R7.reuse ;  /* 0x00000010061a7819 */ /* 0x100fe20000001207 */
[----:B------:R-:W-:Y:S01]  /*ac60*/  IMAD.MOV.U32 R24, RZ, RZ, R10 ;  /* 0x000000ffff187224 */ /* 0x000fe200078e000a */
[----:B------:R-:W-:Y:S01]  /*ac70*/  MOV R27, UR4 ;  /* 0x00000004001b7c02 */ /* 0x000fe20008000f00 */
[----:B------:R-:W-:Y:S01]  /*ac80*/  VIADD R31, R153, 0x40 ;  /* 0x00000040991f7836 */ /* 0x000fe20000000000 */
[----:B------:R-:W-:Y:S01]  /*ac90*/  SHF.R.U32.HI R28, RZ, 0x10, R7 ;  /* 0x00000010ff1c7819 */ /* 0x000fe20000011607 */
[----:B------:R-:W-:Y:S01]  /*aca0*/  IMAD.MOV.U32 R7, RZ, RZ, R11 ;  /* 0x000000ffff077224 */ /* 0x000fe200078e000b */
[----:B------:R-:W-:Y:S01]  /*acb0*/  SHF.L.U32 R27, R27, 0x1f, RZ ;  /* 0x0000001f1b1b7819 */ /* 0x000fe200000006ff */
[----:B------:R-:W-:Y:S01]  /*acc0*/  VIADD R30, R153, 0x60 ;  /* 0x00000060991e7836 */ /* 0x000fe20000000000 */
[----:B------:R-:W-:Y:S01]  /*acd0*/  PRMT R13, R13, 0x5410, R4 ;  /* 0x000054100d0d7816 */ /* 0x000fe20000000004 */
[----:B------:R-:W-:Y:S01]  /*ace0*/  BSSY B1, `(.L_x_7106) ;  /* 0x0000016000017945 */ /* 0x000fe20003800000 */
[----:B------:R-:W0:Y:S01]  /*acf0*/  SYNCS.PHASECHK.TRANS64.TRYWAIT P4, [R156+URZ+0x28800], R27 ;  /* 0x0288001b9c0075a7 */ /* 0x000e22000808017f */
[----:B------:R-:W-:-:S02]  /*ad00*/  MOV R6, R9 ;  /* 0x0000000900067202 */ /* 0x000fc40000000f00 */
[----:B------:R-:W-:Y:S02]  /*ad10*/  SHF.R.U64 R8, R8, 0x10, R9 ;  /* 0x0000001008087819 */ /* 0x000fe40000001209 */
[----:B------:R-:W-:Y:S02]  /*ad20*/  SHF.R.U64 R10, R10, 0x10, R11 ;  /* 0x000000100a0a7819 */ /* 0x000fe4000000120b */
[----:B-1----:R-:W-:Y:S02]  /*ad30*/  ISETP.GE.AND P0, PT, R16, R0, PT ;  /* 0x000000001000720c */ /* 0x002fe40003f06270 */
[----:B------:R-:W-:Y:S02]  /*ad40*/  VIMNMX R4, R15, 0x80, PT ;  /* 0x000000800f047848 */ /* 0x000fe40003fe0100 */
[----:B------:R-:W-:Y:S02]  /*ad50*/  IADD3 R32, R153, 0x20, RZ ;  /* 0x0000002099207810 */ /* 0x000fe40007ffe0ff */
[----:B------:R-:W-:-:S02]  /*ad60*/  SHF.R.U32.HI R9, RZ, 0x10, R9 ;  /* 0x00000010ff097819 */ /* 0x000fc40000011609 */
[----:B------:R-:W-:Y:S02]  /*ad70*/  SHF.R.U32.HI R11, RZ, 0x10, R11 ;  /* 0x00000010ff0b7819 */ /* 0x000fe4000001160b */
[----:B------:R-:W-:Y:S02]  /*ad80*/  PRMT R3, R3, 0x5410, R12 ;  /* 0x0000541003037816 */ /* 0x000fe4000000000c */
[----:B------:R-:W-:Y:S02]  /*ad90*/  PRMT R12, R14, 0x5410, R20 ;  /* 0x000054100e0c7816 */ /* 0x000fe40000000014 */
[----:B------:R-:W-:Y:S02]  /*ada0*/  PRMT R14, R26, 0x5410, R28 ;  /* 0x000054101a0e7816 */ /* 0x000fe4000000001c */
[-C--:B------:R-:W-:Y:S02]  /*adb0*/  ISETP.GE.OR P3, PT, R153, R4.reuse, P0 ;  /* 0x000000049900720c */ /* 0x080fe40000766670 */
[----:B------:R-:W-:-:S02]  /*adc0*/  ISETP.GE.OR P2, PT, R32, R4, P0 ;  /* 0x000000042000720c */ /* 0x000fc40000746670 */
[-C--:B------:R-:W-:Y:S02]  /*add0*/  ISETP.GE.OR P1, PT, R31, R4.reuse, P0 ;  /* 0x000000041f00720c */ /* 0x080fe40000726670 */
[----:B------:R-:W-:Y:S02]  /*ade0*/  PRMT R15, R5, 0x5410, R6 ;  /* 0x00005410050f7816 */ /* 0x000fe40000000006 */
[----:B------:R-:W-:Y:S02]  /*adf0*/  ISETP.GE.OR P0, PT, R30, R4, P0 ;  /* 0x000000041e00720c */ /* 0x000fe40000706670 */
[----:B------:R-:W-:Y:S02]  /*ae00*/  PRMT R20, R8, 0x5410, R9 ;  /* 0x0000541008147816 */ /* 0x000fe40000000009 */
[----:B------:R-:W-:Y:S02]  /*ae10*/  PRMT R24, R24, 0x5410, R7 ;  /* 0x0000541018187816 */ /* 0x000fe40000000007 */
[----:B------:R-:W-:Y:S01]  /*ae20*/  PRMT R26, R10, 0x5410, R11 ;  /* 0x000054100a1a7816 */ /* 0x000fe2000000000b */
[----:B0-----:R-:W-:Y:S06]  /*ae30*/  @!P4 BRA `(.L_x_7107) ;  /* 0x0000012c0020c947 */ /* 0x001fec0003800000 */
.L_x_7358:
[----:B------:R-:W-:Y:S05]  /*ae40*/  BSYNC B1 ;  /* 0x0000000000017941 */ /* 0x000fea0003800000 */
.L_x_7106:
[----:B------:R-:W-:Y:S04]  /*ae50*/  BSSY B1, `(.L_x_7108) ;  /* 0x000005a000017945 */ /* 0x000fe80003800000 */
[----:B------:R-:W-:Y:S05]  /*ae60*/  @P3 BRA `(.L_x_7109) ;  /* 0x0000000400603947 */ /* 0x000fea0003800000 */
[----:B------:R-:W-:Y:S01]  /*ae70*/  LEA.HI R4, R0, R203, RZ, 0x1d ;  /* 0x000000cb00047211 */ /* 0x000fe200078fe8ff */
[----:B------:R-:W-:Y:S02]  /*ae80*/  IMAD.SHL.U32 R6, R153, 0x40, RZ ;  /* 0x0000004099067824 */ /* 0x000fe400078e00ff */
[----:B------:R-:W-:Y:S01]  /*ae90*/  HADD2.F32 R39, -RZ, R15.H0_H0 ;  /* 0x2000000fff277230 */ /* 0x000fe20000004100 */
[----:B------:R-:W-:Y:S01]  /*aea0*/  SHF.R.S32.HI R7, RZ, 0x1f, R4 ;  /* 0x0000001fff077819 */ /* 0x000fe20000011404 */
[----:B------:R-:W-:Y:S01]  /*aeb0*/  HADD2.F32 R37, -RZ, R3.H0_H0 ;  /* 0x20000003ff257230 */ /* 0x000fe20000004100 */
[----:B------:R-:W-:Y:S01]  /*aec0*/  SHF.L.U32 R5, R4, 0x3, RZ ;  /* 0x0000000304057819 */ /* 0x000fe200000006ff */
[----:B------:R-:W-:Y:S01]  /*aed0*/  HADD2.F32 R41, -RZ, R20.H0_H0 ;  /* 0x20000014ff297230 */ /* 0x000fe20000004100 */
[----:B------:R-:W-:Y:S02]  /*aee0*/  LEA.HI R7, R7, R4, RZ, 0x3 ;  /* 0x0000000407077211 */ /* 0x000fe400078f18ff */
[----:B------:R-:W-:-:S03]  /*aef0*/  LOP3.LUT R5, R5, 0x38, RZ, 0xc0, !PT ;  /* 0x0000003805057812 */ /* 0x000fc600078ec0ff */
[----:B------:R-:W-:Y:S01]  /*af00*/  IMAD.SHL.U32 R7, R7, 0x400, RZ ;  /* 0x0000040007077824 */ /* 0x000fe200078e00ff */
[----:B------:R-:W-:-:S04]  /*af10*/  LOP3.LUT R5, R5, 0x1c0, R6, 0xf8, !PT ;  /* 0x000001c005057812 */ /* 0x000fc800078ef806 */
[----:B------:R-:W-:Y:S02]  /*af20*/  LOP3.LUT R9, R5, R200, RZ, 0x3c, !PT ;  /* 0x000000c805097212 */ /* 0x000fe400078e3cff */
[----:B------:R-:W-:Y:S02]  /*af30*/  LOP3.LUT R8, R7, 0x7fffe000, RZ, 0xc0, !PT ;  /* 0x7fffe00007087812 */ /* 0x000fe400078ec0ff */
[----:B------:R-:W1:Y:S02]  /*af40*/  LDS.128 R4, [R21] ;  /* 0x0000000015047984 */ /* 0x000e640000000c00 */
[----:B------:R-:W-:-:S04]  /*af50*/  IADD3 R9, R9, R8, R201 ;  /* 0x0000000809097210 */ /* 0x000fc80007ffe0c9 */
[----:B0-----:R-:W-:-:S05]  /*af60*/  LEA R27, R9, R156, 0x1 ;  /* 0x0000009c091b7211 */ /* 0x001fca00078e08ff */
[----:B------:R-:W0:Y:S01]  /*af70*/  LDS.128 R8, [R27+0x10400] ;  /* 0x010400001b087984 */ /* 0x000e220000000c00 */
[--C-:B-1----:R-:W-:Y:S02]  /*af80*/  HADD2.F32 R28, -RZ, R4.reuse.H0_H0 ;  /* 0x20000004ff1c7230 */ /* 0x102fe40000004100 */
[----:B------:R-:W-:Y:S02]  /*af90*/  HADD2.F32 R4, -RZ, R4.H1_H1 ;  /* 0x30000004ff047230 */ /* 0x000fe40000004100 */
[--C-:B------:R-:W-:Y:S02]  /*afa0*/  HADD2.F32 R29, -RZ, R5.reuse.H0_H0 ;  /* 0x20000005ff1d7230 */ /* 0x100fe40000004100 */
[----:B------:R-:W-:Y:S02]  /*afb0*/  HADD2.F32 R5, -RZ, R5.H1_H1 ;  /* 0x30000005ff057230 */ /* 0x000fe40000004100 */
[--C-:B------:R-:W-:Y:S02]  /*afc0*/  HADD2.F32 R30, -RZ, R6.reuse.H0_H0 ;  /* 0x20000006ff1e7230 */ /* 0x100fe40000004100 */
[----:B------:R-:W-:-:S02]  /*afd0*/  HADD2.F32 R6, -RZ, R6.H1_H1 ;  /* 0x30000006ff067230 */ /* 0x000fc40000004100 */
[--C-:B0-----:R-:W-:Y:S02]  /*afe0*/  HADD2.F32 R32, -RZ, R8.reuse.H0_H0 ;  /* 0x20000008ff207230 */ /* 0x101fe40000004100 */
[----:B------:R-:W-:Y:S02]  /*aff0*/  HADD2.F32 R8, -RZ, R8.H1_H1 ;  /* 0x30000008ff087230 */ /* 0x000fe40000004100 */
[----:B------:R-:W-:Y:S02]  /*b000*/  HADD2.F32 R33, -RZ, R9.H0_H0 ;  /* 0x20000009ff217230 */ /* 0x000fe40000004100 */
[C---:B------:R-:W-:Y:S01]  /*b010*/  FMUL.FTZ R43, R32.reuse, R39 ;  /* 0x00000027202b7220 */ /* 0x040fe20000410000 */
[----:B------:R-:W-:Y:S01]  /*b020*/  FMUL.FTZ R45, R32, R37 ;  /* 0x00000025202d7220 */ /* 0x000fe20000410000 */
[----:B------:R-:W-:Y:S02]  /*b030*/  HADD2.F32 R32, -RZ, R15.H1_H1 ;  /* 0x3000000fff207230 */ /* 0x000fe40000004100 */
[----:B------:R-:W-:Y:S01]  /*b040*/  FMUL.FTZ R47, R8, R41 ;  /* 0x00000029082f7220 */ /* 0x000fe20000410000 */
[----:B------:R-:W-:Y:S01]  /*b050*/  FFMA.FTZ R43, R28, R37, -R43 ;  /* 0x000000251c2b7223 */ /* 0x000fe2000001082b */
[----:B------:R-:W-:-:S02]  /*b060*/  HADD2.F32 R37, -RZ, R12.H0_H0 ;  /* 0x2000000cff257230 */ /* 0x000fc40000004100 */
[----:B------:R-:W-:Y:S01]  /*b070*/  FFMA.FTZ R45, R28, R39, R45 ;  /* 0x000000271c2d7223 */ /* 0x000fe2000001002d */
[----:B------:R-:W-:Y:S02]  /*b080*/  HADD2.F32 R28, -RZ, R3.H1_H1 ;  /* 0x30000003ff1c7230 */ /* 0x000fe40000004100 */
[C---:B------:R-:W-:Y:S01]  /*b090*/  FMUL.FTZ R40, R33.reuse, R32 ;  /* 0x0000002021287220 */ /* 0x040fe20000410000 */
[----:B------:R-:W-:Y:S02]  /*b0a0*/  HADD2.F32 R9, -RZ, R9.H1_H1 ;  /* 0x30000009ff097230 */ /* 0x000fe40000004100 */
[-C--:B------:R-:W-:Y:S01]  /*b0b0*/  FMUL.FTZ R39, R8, R37.reuse ;  /* 0x0000002508277220 */ /* 0x080fe20000410000 */
[C---:B------:R-:W-:Y:S01]  /*b0c0*/  FFMA.FTZ R36, R4.reuse, R37, -R47 ;  /* 0x0000002504247223 */ /* 0x040fe2000001082f */
[----:B------:R-:W-:Y:S01]  /*b0d0*/  FMUL.FTZ R33, R33, R28 ;  /* 0x0000001c21217220 */ /* 0x000fe20000410000 */
[----:B------:R-:W-:Y:S02]  /*b0e0*/  HADD2.F32 R8, -RZ, R20.H1_H1 ;  /* 0x30000014ff087230 */ /* 0x000fe40000004100 */
[----:B------:R-:W-:Y:S01]  /*b0f0*/  FFMA.FTZ R38, R4, R41, R39 ;  /* 0x0000002904267223 */ /* 0x000fe20000010027 */
[----:B------:R-:W-:-:S02]  /*b100*/  HADD2.F32 R4, -RZ, R12.H1_H1 ;  /* 0x3000000cff047230 */ /* 0x000fc40000004100 */
[C---:B------:R-:W-:Y:S01]  /*b110*/  FFMA.FTZ R32, R29.reuse, R32, R33 ;  /* 0x000000201d207223 */ /* 0x040fe20000010021 */
[----:B------:R-:W-:Y:S02]  /*b120*/  HADD2.F32 R34, -RZ, R10.H0_H0 ;  /* 0x2000000aff227230 */ /* 0x000fe40000004100 */
[----:B------:R-:W-:Y:S01]  /*b130*/  FFMA.FTZ R40, R29, R28, -R40 ;  /* 0x0000001c1d287223 */ /* 0x000fe20000010828 */
[----:B------:R-:W-:Y:S02]  /*b140*/  HADD2.F32 R33, -RZ, R24.H0_H0 ;  /* 0x20000018ff217230 */ /* 0x000fe40000004100 */
[C---:B------:R-:W-:Y:S01]  /*b150*/  FMUL.FTZ R28, R9.reuse, R8 ;  /* 0x00000008091c7220 */ /* 0x040fe20000410000 */
[----:B------:R-:W-:Y:S02]  /*b160*/  HADD2.F32 R29, -RZ, R13.H0_H0 ;  /* 0x2000000dff1d7230 */ /* 0x000fe40000004100 */
[----:B------:R-:W-:Y:S01]  /*b170*/  FMUL.FTZ R42, R9, R4 ;  /* 0x00000004092a7220 */ /* 0x000fe20000410000 */
[----:B------:R-:W-:-:S02]  /*b180*/  HADD2.F32 R10, -RZ, R10.H1_H1 ;  /* 0x3000000aff0a7230 */ /* 0x000fc40000004100 */
[C---:B------:R-:W-:Y:S01]  /*b190*/  FMUL.FTZ R47, R34.reuse, R33 ;  /* 0x00000021222f7220 */ /* 0x040fe20000410000 */
[----:B------:R-:W-:Y:S02]  /*b1a0*/  HADD2.F32 R37, -RZ, R26.H0_H0 ;  /* 0x2000001aff257230 */ /* 0x000fe40000004100 */
[C---:B------:R-:W-:Y:S01]  /*b1b0*/  FFMA.FTZ R39, R5.reuse, R4, -R28 ;  /* 0x0000000405277223 */ /* 0x040fe2000001081c */
[----:B------:R-:W-:Y:S02]  /*b1c0*/  HADD2.F32 R9, -RZ, R14.H0_H0 ;  /* 0x2000000eff097230 */ /* 0x000fe40000004100 */
[-C--:B------:R-:W-:Y:S01]  /*b1d0*/  FMUL.FTZ R34, R34, R29.reuse ;  /* 0x0000001d22227220 */ /* 0x080fe20000410000 */
[----:B------:R-:W-:Y:S01]  /*b1e0*/  FFMA.FTZ R41, R5, R8, R42 ;  /* 0x0000000805297223 */ /* 0x000fe2000001002a */
[----:B------:R-:W-:Y:S01]  /*b1f0*/  FFMA.FTZ R47, R30, R29, -R47 ;  /* 0x0000001d1e2f7223 */ /* 0x000fe2000001082f */
[--C-:B------:R-:W-:Y:S02]  /*b200*/  HADD2.F32 R35, -RZ, R11.reuse.H0_H0 ;  /* 0x2000000bff237230 */ /* 0x100fe40000004100 */
[C---:B------:R-:W-:Y:S01]  /*b210*/  FMUL.FTZ R5, R10.reuse, R37 ;  /* 0x000000250a057220 */ /* 0x040fe20000410000 */
[----:B------:R-:W-:Y:S01]  /*b220*/  FMUL.FTZ R29, R10, R9 ;  /* 0x000000090a1d7220 */ /* 0x000fe20000410000 */
[----:B------:R-:W-:-:S02]  /*b230*/  HADD2.F32 R11, -RZ, R11.H1_H1 ;  /* 0x3000000bff0b7230 */ /* 0x000fc40000004100 */
[----:B------:R-:W-:Y:S01]  /*b240*/  FFMA.FTZ R34, R30, R33, R34 ;  /* 0x000000211e227223 */ /* 0x000fe20000010022 */
[----:B------:R-:W-:Y:S02]  /*b250*/  HADD2.F32 R10, -RZ, R24.H1_H1 ;  /* 0x30000018ff0a7230 */ /* 0x000fe40000004100 */
[C---:B------:R-:W-:Y:S01]  /*b260*/  FFMA.FTZ R30, R6.reuse, R9, -R5 ;  /* 0x00000009061e7223 */ /* 0x040fe20000010805 */
[----:B------:R-:W-:Y:S02]  /*b270*/  HADD2.F32 R28, -RZ, R26.H1_H1 ;  /* 0x3000001aff1c7230 */ /* 0x000fe40000004100 */
[----:B------:R-:W-:Y:S01]  /*b280*/  FFMA.FTZ R29, R6, R37, R29 ;  /* 0x00000025061d7223 */ /* 0x000fe2000001001d */
[----:B------:R-:W-:Y:S02]  /*b290*/  HADD2.F32 R4, -RZ, R13.H1_H1 ;  /* 0x3000000dff047230 */ /* 0x000fe40000004100 */
[----:B------:R-:W-:Y:S01]  /*b2a0*/  FMUL.FTZ R6, R35, R10 ;  /* 0x0000000a23067220 */ /* 0x000fe20000410000 */
[----:B------:R-:W-:-:S02]  /*b2b0*/  HADD2.F32 R8, -RZ, R14.H1_H1 ;  /* 0x3000000eff087230 */ /* 0x000fc40000004100 */
[----:B------:R-:W-:Y:S01]  /*b2c0*/  FMUL.FTZ R42, R11, R28 ;  /* 0x0000001c0b2a7220 */ /* 0x000fe20000410000 */
[--C-:B------:R-:W-:Y:S02]  /*b2d0*/  HADD2.F32 R31, -RZ, R7.reuse.H0_H0 ;  /* 0x20000007ff1f7230 */ /* 0x100fe40000004100 */
        /* <DEDUP_REMOVED lines=17> */
.L_x_7109:
[----:B------:R-:W-:Y:S05]  /*b3f0*/  BSYNC B1 ;  /* 0x0000000000017941 */ /* 0x000fea0003800000 */
.L_x_7108:
[----:B------:R-:W-:Y:S04]  /*b400*/  BSSY B1, `(.L_x_7110) ;  /* 0x0000059000017945 */ /* 0x000fe80003800000 */
[----:B------:R-:W-:Y:S05]  /*b410*/  @P2 BRA `(.L_x_7111) ;  /* 0x00000004005c2947 */ /* 0x000fea0003800000 */
[----:B-1----:R-:W-:Y:S01]  /*b420*/  LEA.HI R4, R0, R203, RZ, 0x1d ;  /* 0x000000cb00047211 */ /* 0x002fe200078fe8ff */
[----:B------:R-:W-:Y:S01]  /*b430*/  HADD2.F32 R35, -RZ, R3.H0_H0 ;  /* 0x20000003ff237230 */ /* 0x000fe20000004100 */
[----:B------:R-:W-:Y:S01]  /*b440*/  SHF.R.U32.HI R7, RZ, 0x3, R193 ;  /* 0x00000003ff077819 */ /* 0x000fe200000116c1 */
[--C-:B------:R-:W-:Y:S01]  /*b450*/  HADD2.F32 R37, -RZ, R15.reuse.H0_H0 ;  /* 0x2000000fff257230 */ /* 0x100fe20000004100 */
[----:B------:R-:W-:Y:S01]  /*b460*/  SHF.R.S32.HI R5, RZ, 0x1f, R4 ;  /* 0x0000001fff057819 */ /* 0x000fe20000011404 */
[----:B------:R-:W-:Y:S02]  /*b470*/  IMAD.SHL.U32 R6, R4, 0x8, RZ ;  /* 0x0000000804067824 */ /* 0x000fe400078e00ff */
[----:B------:R-:W-:Y:S01]  /*b480*/  HADD2.F32 R44, -RZ, R20.H0_H0 ;  /* 0x20000014ff2c7230 */ /* 0x000fe20000004100 */
[----:B------:R-:W-:Y:S01]  /*b490*/  LEA.HI R5, R5, R4, RZ, 0x3 ;  /* 0x0000000405057211 */ /* 0x000fe200078f18ff */
[----:B------:R-:W-:Y:S01]  /*b4a0*/  HADD2.F32 R40, -RZ, R12.H0_H0 ;  /* 0x2000000cff287230 */ /* 0x000fe20000004100 */
[----:B------:R-:W-:Y:S01]  /*b4b0*/  LOP3.LUT R4, R193, 0x38, R6, 0xf8, !PT ;  /* 0x00000038c1047812 */ /* 0x000fe200078ef806 */
[----:B------:R-:W-:-:S02]  /*b4c0*/  HADD2.F32 R46, -RZ, R15.H1_H1 ;  /* 0x3000000fff2e7230 */ /* 0x000fc40000004100 */
[----:B------:R-:W-:Y:S01]  /*b4d0*/  IMAD.SHL.U32 R5, R5, 0x400, RZ ;  /* 0x0000040005057824 */ /* 0x000fe200078e00ff */
[----:B------:R-:W-:Y:S01]  /*b4e0*/  LOP3.LUT R8, R4, R7, RZ, 0x3c, !PT ;  /* 0x0000000704087212 */ /* 0x000fe200078e3cff */
[----:B------:R-:W-:Y:S02]  /*b4f0*/  HADD2.F32 R42, -RZ, R3.H1_H1 ;  /* 0x30000003ff2a7230 */ /* 0x000fe40000004100 */
[----:B------:R-:W-:Y:S01]  /*b500*/  HADD2.F32 R43, -RZ, R20.H1_H1 ;  /* 0x30000014ff2b7230 */ /* 0x000fe20000004100 */
[----:B------:R-:W-:Y:S01]  /*b510*/  LOP3.LUT R9, R5, 0x7fffe000, RZ, 0xc0, !PT ;  /* 0x7fffe00005097812 */ /* 0x000fe200078ec0ff */
[----:B------:R-:W-:Y:S01]  /*b520*/  HADD2.F32 R39, -RZ, R12.H1_H1 ;  /* 0x3000000cff277230 */ /* 0x000fe20000004100 */
[----:B------:R-:W0:Y:S01]  /*b530*/  LDS.128 R4, [R229] ;  /* 0x00000000e5047984 */ /* 0x000e220000000c00 */
[----:B------:R-:W-:Y:S01]  /*b540*/  HADD2.F32 R45, -RZ, R24.H0_H0 ;  /* 0x20000018ff2d7230 */ /* 0x000fe20000004100 */
[----:B------:R-:W-:Y:S01]  /*b550*/  IADD3 R9, R8, R9, R199 ;  /* 0x0000000908097210 */ /* 0x000fe20007ffe0c7 */
[----:B------:R-:W-:-:S03]  /*b560*/  HADD2.F32 R41, -RZ, R13.H0_H0 ;  /* 0x2000000dff297230 */ /* 0x000fc60000004100 */
        /* <DEDUP_REMOVED lines=19> */
[----:B------:R-:W-:-:S02]  /*b6a0*/  HADD2.F32 R33, -RZ, R10.H0_H0 ;  /* 0x2000000aff217230 */ /* 0x000fc40000004100 */
[----:B------:R-:W-:Y:S01]  /*b6b0*/  FFMA.FTZ R31, R40, R4, -R31 ;  /* 0x00000004281f7223 */ /* 0x000fe2000001081f */
[----:B------:R-:W-:Y:S01]  /*b6c0*/  FMUL.FTZ R37, R42, R32 ;  /* 0x000000202a257220 */ /* 0x000fe20000410000 */
[----:B------:R-:W-:Y:S01]  /*b6d0*/  FFMA.FTZ R27, R44, R4, R27 ;  /* 0x000000042c1b7223 */ /* 0x000fe2000001001b */
[----:B------:R-:W-:Y:S02]  /*b6e0*/  HADD2.F32 R10, -RZ, R10.H1_H1 ;  /* 0x3000000aff0a7230 */ /* 0x000fe40000004100 */
[-C--:B------:R-:W-:Y:S01]  /*b6f0*/  FMUL.FTZ R4, R43, R9.reuse ;  /* 0x000000092b047220 */ /* 0x080fe20000410000 */
[----:B------:R-:W-:Y:S01]  /*b700*/  FMUL.FTZ R8, R39, R9 ;  /* 0x0000000927087220 */ /* 0x000fe20000410000 */
[----:B------:R-:W-:Y:S02]  /*b710*/  HADD2.F32 R44, -RZ, R26.H0_H0 ;  /* 0x2000001aff2c7230 */ /* 0x000fe40000004100 */
[-C--:B------:R-:W-:Y:S01]  /*b720*/  FFMA.FTZ R35, R42, R28.reuse, -R35 ;  /* 0x0000001c2a237223 */ /* 0x080fe20000010823 */
[----:B------:R-:W-:Y:S01]  /*b730*/  FFMA.FTZ R37, R46, R28, R37 ;  /* 0x0000001c2e257223 */ /* 0x000fe20000010025 */
[----:B------:R-:W-:-:S02]  /*b740*/  HADD2.F32 R42, -RZ, R14.H0_H0 ;  /* 0x2000000eff2a7230 */ /* 0x000fc40000004100 */
[-C--:B------:R-:W-:Y:S01]  /*b750*/  FFMA.FTZ R28, R39, R5.reuse, -R4 ;  /* 0x00000005271c7223 */ /* 0x080fe20000010804 */
[----:B------:R-:W-:Y:S01]  /*b760*/  FFMA.FTZ R32, R43, R5, R8 ;  /* 0x000000052b207223 */ /* 0x000fe20000010008 */
[-C--:B------:R-:W-:Y:S01]  /*b770*/  FMUL.FTZ R4, R45, R33.reuse ;  /* 0x000000212d047220 */ /* 0x080fe20000410000 */
[-C--:B------:R-:W-:Y:S01]  /*b780*/  FMUL.FTZ R5, R44, R10.reuse ;  /* 0x0000000a2c057220 */ /* 0x080fe20000410000 */
[C---:B------:R-:W-:Y:S01]  /*b790*/  FMUL.FTZ R40, R41.reuse, R33 ;  /* 0x0000002129287220 */ /* 0x040fe20000410000 */
[C---:B------:R-:W-:Y:S01]  /*b7a0*/  FMUL.FTZ R9, R42.reuse, R10 ;  /* 0x0000000a2a097220 */ /* 0x040fe20000410000 */
[--C-:B------:R-:W-:Y:S02]  /*b7b0*/  HADD2.F32 R34, -RZ, R11.reuse.H0_H0 ;  /* 0x2000000bff227230 */ /* 0x100fe40000004100 */
[----:B------:R-:W-:Y:S01]  /*b7c0*/  FFMA.FTZ R33, R41, R29, -R4 ;  /* 0x0000001d29217223 */ /* 0x000fe20000010804 */
[----:B------:R-:W-:Y:S01]  /*b7d0*/  FFMA.FTZ R10, R42, R6, -R5 ;  /* 0x000000062a0a7223 */ /* 0x000fe20000010805 */
[----:B------:R-:W-:-:S02]  /*b7e0*/  HADD2.F32 R11, -RZ, R11.H1_H1 ;  /* 0x3000000bff0b7230 */ /* 0x000fc40000004100 */
[----:B------:R-:W-:Y:S01]  /*b7f0*/  FFMA.FTZ R40, R45, R29, R40 ;  /* 0x0000001d2d287223 */ /* 0x000fe20000010028 */
        /* <DEDUP_REMOVED lines=8> */
[C---:B------:R-:W-:Y:S01]  /*b880*/  FMUL.FTZ R9, R8.reuse, R34 ;  /* 0x0000002208097220 */ /* 0x040fe20000410000 */
[----:B------:R-:W-:Y:S02]  /*b890*/  HADD2.F32 R7, -RZ, R7.H1_H1 ;  /* 0x30000007ff077230 */ /* 0x000fe40000004100 */
[C---:B------:R-:W-:Y:S01]  /*b8a0*/  FMUL.FTZ R6, R39.reuse, R11 ;  /* 0x0000000b27067220 */ /* 0x040fe20000410000 */
[-C--:B------:R-:W-:Y:S01]  /*b8b0*/  FFMA.FTZ R11, R8, R30.reuse, -R5 ;  /* 0x0000001e080b7223 */ /* 0x080fe20000010805 */
[----:B------:R-:W-:Y:S01]  /*b8c0*/  FFMA.FTZ R30, R42, R30, R9 ;  /* 0x0000001e2a1e7223 */ /* 0x000fe20000010009 */
[-C--:B------:R-:W-:Y:S01]  /*b8d0*/  FFMA.FTZ R34, R39, R7.reuse, -R4 ;  /* 0x0000000727227223 */ /* 0x080fe20000010804 */
        /* <DEDUP_REMOVED lines=11> */
.L_x_7111:
[----:B------:R-:W-:Y:S05]  /*b990*/  BSYNC B1 ;  /* 0x0000000000017941 */ /* 0x000fea0003800000 */
.L_x_7110:
[----:B------:R-:W-:Y:S04]  /*b9a0*/  BSSY B1, `(.L_x_7112) ;  /* 0x0000059000017945 */ /* 0x000fe80003800000 */
[----:B------:R-:W-:Y:S05]  /*b9b0*/  @P1 BRA `(.L_x_7113) ;  /* 0x00000004005c1947 */ /* 0x000fea0003800000 */
[----:B-12---:R-:W-:Y:S01]  /*b9c0*/  LEA.HI R4, R0, R203, RZ, 0x1d ;  /* 0x000000cb00047211 */ /* 0x006fe200078fe8ff */
        /* <DEDUP_REMOVED lines=86> */
.L_x_7113:
[----:B------:R-:W-:Y:S05]  /*bf30*/  BSYNC B1 ;  /* 0x0000000000017941 */ /* 0x000fea0003800000 */
.L_x_7112:
[----:B------:R-:W-:Y:S05]  /*bf40*/  @P0 BRA `(.L_x_7100) ;  /* 0x00000004005c0947 */ /* 0x000fea0003800000 */
[----:B------:R-:W-:Y:S01]  /*bf50*/  LEA.HI R0, R0, R203, RZ, 0x1d ;  /* 0x000000cb00007211 */ /* 0x000fe200078fe8ff */
[----:B------:R-:W-:Y:S01]  /*bf60*/  HADD2.F32 R37, -RZ, R15.H0_H0 ;  /* 0x2000000fff257230 */ /* 0x000fe20000004100 */
[----:B-123--:R-:W-:Y:S01]  /*bf70*/  SHF.R.U32.HI R6, RZ, 0x3, R159 ;  /* 0x00000003ff067819 */ /* 0x00efe2000001169f */
[----:B------:R-:W-:Y:S01]  /*bf80*/  HADD2.F32 R35, -RZ, R3.H0_H0 ;  /* 0x20000003ff237230 */ /* 0x000fe20000004100 */
[----:B------:R-:W-:Y:S01]  /*bf90*/  SHF.R.S32.HI R5, RZ, 0x1f, R0 ;  /* 0x0000001fff057819 */ /* 0x000fe20000011400 */
[----:B------:R-:W-:Y:S02]  /*bfa0*/  IMAD.SHL.U32 R4, R0, 0x8, RZ ;  /* 0x0000000800047824 */ /* 0x000fe400078e00ff */
[----:B------:R-:W-:Y:S01]  /*bfb0*/  HADD2.F32 R38, -RZ, R20.H0_H0 ;  /* 0x20000014ff267230 */ /* 0x000fe20000004100 */
[----:B------:R-:W-:Y:S01]  /*bfc0*/  LEA.HI R5, R5, R0, RZ, 0x3 ;  /* 0x0000000005057211 */ /* 0x000fe200078f18ff */
[----:B------:R-:W-:Y:S01]  /*bfd0*/  HADD2.F32 R36, -RZ, R12.H0_H0 ;  /* 0x2000000cff247230 */ /* 0x000fe20000004100 */
[----:B------:R-:W-:Y:S01]  /*bfe0*/  LOP3.LUT R0, R159, 0x38, R4, 0xf8, !PT ;  /* 0x000000389f007812 */ /* 0x000fe200078ef804 */
[----:B------:R-:W-:-:S02]  /*bff0*/  HADD2.F32 R40, -RZ, R26.H0_H0 ;  /* 0x2000001aff287230 */ /* 0x000fc40000004100 */
[----:B------:R-:W-:Y:S01]  /*c000*/  IMAD.SHL.U32 R5, R5, 0x400, RZ ;  /* 0x0000040005057824 */ /* 0x000fe200078e00ff */
[----:B------:R-:W-:Y:S01]  /*c010*/  LOP3.LUT R0, R0, R6, RZ, 0x3c, !PT ;  /* 0x0000000600007212 */ /* 0x000fe200078e3cff */
[----:B------:R-:W-:-:S03]  /*c020*/  HADD2.F32 R39, -RZ, R26.H1_H1 ;  /* 0x3000001aff277230 */ /* 0x000fc60000004100 */
[----:B------:R-:W-:Y:S02]  /*c030*/  LOP3.LUT R9, R5, 0x7fffe000, RZ, 0xc0, !PT ;  /* 0x7fffe00005097812 */ /* 0x000fe400078ec0ff */
[----:B------:R-:W1:Y:S02]  /*c040*/  LDS.128 R4, [R227] ;  /* 0x00000000e3047984 */ /* 0x000e640000000c00 */
[----:B------:R-:W-:-:S04]  /*c050*/  IADD3 R9, R0, R9, R197 ;  /* 0x0000000900097210 */ /* 0x000fc80007ffe0c5 */
[----:B------:R-:W-:-:S05]  /*c060*/  LEA R0, R9, R156, 0x1 ;  /* 0x0000009c09007211 */ /* 0x000fca00078e08ff */
[----:B------:R-:W2:Y:S01]  /*c070*/  LDS.128 R8, [R0+0x10400] ;  /* 0x0104000000087984 */ /* 0x000ea20000000c00 */
[--C-:B-1----:R-:W-:Y:S02]  /*c080*/  HADD2.F32 R21, -RZ, R4.reuse.H0_H0 ;  /* 0x20000004ff157230 */ /* 0x102fe40000004100 */
[----:B------:R-:W-:Y:S02]  /*c090*/  HADD2.F32 R4, -RZ, R4.H1_H1 ;  /* 0x30000004ff047230 */ /* 0x000fe40000004100 */
[--C-:B0-----:R-:W-:Y:S02]  /*c0a0*/  HADD2.F32 R27, -RZ, R5.reuse.H0_H0 ;  /* 0x20000005ff1b7230 */ /* 0x101fe40000004100 */
[----:B------:R-:W-:Y:S02]  /*c0b0*/  HADD2.F32 R5, -RZ, R5.H1_H1 ;  /* 0x30000005ff057230 */ /* 0x000fe40000004100 */
[--C-:B------:R-:W-:Y:S02]  /*c0c0*/  HADD2.F32 R28, -RZ, R6.reuse.H0_H0 ;  /* 0x20000006ff1c7230 */ /* 0x100fe40000004100 */
[----:B------:R-:W-:-:S02]  /*c0d0*/  HADD2.F32 R6, -RZ, R6.H1_H1 ;  /* 0x30000006ff067230 */ /* 0x000fc40000004100 */
[--C-:B--2---:R-:W-:Y:S02]  /*c0e0*/  HADD2.F32 R30, -RZ, R8.reuse.H0_H0 ;  /* 0x20000008ff1e7230 */ /* 0x104fe40000004100 */
[----:B------:R-:W-:Y:S02]  /*c0f0*/  HADD2.F32 R8, -RZ, R8.H1_H1 ;  /* 0x30000008ff087230 */ /* 0x000fe40000004100 */
[--C-:B------:R-:W-:Y:S02]  /*c100*/  HADD2.F32 R31, -RZ, R9.reuse.H0_H0 ;  /* 0x20000009ff1f7230 */ /* 0x100fe40000004100 */
[-C--:B------:R-:W-:Y:S01]  /*c110*/  FMUL.FTZ R34, R37, R30.reuse ;  /* 0x0000001e25227220 */ /* 0x080fe20000410000 */
[C---:B------:R-:W-:Y:S01]  /*c120*/  FMUL.FTZ R30, R35.reuse, R30 ;  /* 0x0000001e231e7220 */ /* 0x040fe20000410000 */
[----:B------:R-:W-:Y:S02]  /*c130*/  HADD2.F32 R9, -RZ, R9.H1_H1 ;  /* 0x30000009ff097230 */ /* 0x000fe40000004100 */
[----:B------:R-:W-:Y:S01]  /*c140*/  FFMA.FTZ R34, R35, R21, -R34 ;  /* 0x0000001523227223 */ /* 0x000fe20000010822 */
[----:B------:R-:W-:-:S02]  /*c150*/  HADD2.F32 R35, -RZ, R15.H1_H1 ;  /* 0x3000000fff237230 */ /* 0x000fc40000004100 */
[----:B------:R-:W-:Y:S01]  /*c160*/  FFMA.FTZ R30, R37, R21, R30 ;  /* 0x00000015251e7223 */ /* 0x000fe2000001001e */
[----:B------:R-:W-:Y:S02]  /*c170*/  HADD2.F32 R21, -RZ, R3.H1_H1 ;  /* 0x30000003ff157230 */ /* 0x000fe40000004100 */
[-C--:B------:R-:W-:Y:S01]  /*c180*/  FMUL.FTZ R15, R38, R8.reuse ;  /* 0x00000008260f7220 */ /* 0x080fe20000410000 */
[C---:B------:R-:W-:Y:S01]  /*c190*/  FMUL.FTZ R3, R36.reuse, R8 ;  /* 0x0000000824037220 */ /* 0x040fe20000410000 */
[-C--:B------:R-:W-:Y:S01]  /*c1a0*/  FMUL.FTZ R8, R35, R31.reuse ;  /* 0x0000001f23087220 */ /* 0x080fe20000410000 */
[----:B------:R-:W-:Y:S02]  /*c1b0*/  HADD2.F32 R37, -RZ, R20.H1_H1 ;  /* 0x30000014ff257230 */ /* 0x000fe40000004100 */
[----:B------:R-:W-:Y:S01]  /*c1c0*/  FFMA.FTZ R15, R36, R4, -R15 ;  /* 0x00000004240f7223 */ /* 0x000fe2000001080f */
[C---:B------:R-:W-:Y:S01]  /*c1d0*/  FMUL.FTZ R36, R21.reuse, R31 ;  /* 0x0000001f15247220 */ /* 0x040fe20000410000 */
[----:B------:R-:W-:Y:S01]  /*c1e0*/  FFMA.FTZ R20, R21, R27, -R8 ;  /* 0x0000001b15147223 */ /* 0x000fe20000010808 */
[----:B------:R-:W-:-:S02]  /*c1f0*/  HADD2.F32 R21, -RZ, R12.H1_H1 ;  /* 0x3000000cff157230 */ /* 0x000fc40000004100 */
[----:B------:R-:W-:Y:S01]  /*c200*/  FFMA.FTZ R3, R38, R4, R3 ;  /* 0x0000000426037223 */ /* 0x000fe20000010003 */
[----:B------:R-:W-:Y:S01]  /*c210*/  FMUL.FTZ R4, R37, R9 ;  /* 0x0000000925047220 */ /* 0x000fe20000410000 */
[--C-:B------:R-:W-:Y:S02]  /*c220*/  HADD2.F32 R32, -RZ, R10.reuse.H0_H0 ;  /* 0x2000000aff207230 */ /* 0x100fe40000004100 */
[----:B------:R-:W-:Y:S01]  /*c230*/  FFMA.FTZ R36, R35, R27, R36 ;  /* 0x0000001b23247223 */ /* 0x000fe20000010024 */
[----:B------:R-:W-:Y:S02]  /*c240*/  HADD2.F32 R10, -RZ, R10.H1_H1 ;  /* 0x3000000aff0a7230 */ /* 0x000fe40000004100 */
[C---:B------:R-:W-:Y:S01]  /*c250*/  FMUL.FTZ R8, R21.reuse, R9 ;  /* 0x0000000915087220 */ /* 0x040fe20000410000 */
[----:B------:R-:W-:Y:S01]  /*c260*/  FFMA.FTZ R9, R21, R5, -R4 ;  /* 0x0000000515097223 */ /* 0x000fe20000010804 */
[----:B------:R-:W-:Y:S02]  /*c270*/  HADD2.F32 R4, -RZ, R14.H0_H0 ;  /* 0x2000000eff047230 */ /* 0x000fe40000004100 */
[----:B------:R-:W-:-:S02]  /*c280*/  HADD2.F32 R38, -RZ, R24.H0_H0 ;  /* 0x20000018ff267230 */ /* 0x000fc40000004100 */
[----:B------:R-:W-:Y:S01]  /*c290*/  FFMA.FTZ R21, R37, R5, R8 ;  /* 0x0000000525157223 */ /* 0x000fe20000010008 */
[-C--:B------:R-:W-:Y:S01]  /*c2a0*/  FMUL.FTZ R5, R40, R10.reuse ;  /* 0x0000000a28057220 */ /* 0x080fe20000410000 */
[----:B------:R-:W-:Y:S02]  /*c2b0*/  HADD2.F32 R33, -RZ, R11.H0_H0 ;  /* 0x2000000bff217230 */ /* 0x000fe40000004100 */
[----:B------:R-:W-:Y:S01]  /*c2c0*/  FMUL.FTZ R35, R4, R10 ;  /* 0x0000000a04237220 */ /* 0x000fe20000410000 */
[----:B------:R-:W-:Y:S02]  /*c2d0*/  HADD2.F32 R12, -RZ, R13.H0_H0 ;  /* 0x2000000dff0c7230 */ /* 0x000fe40000004100 */
[----:B------:R-:W-:Y:S01]  /*c2e0*/  FMUL.FTZ R27, R38, R32 ;  /* 0x00000020261b7220 */ /* 0x000fe20000410000 */
[----:B------:R-:W-:Y:S02]  /*c2f0*/  HADD2.F32 R11, -RZ, R11.H1_H1 ;  /* 0x3000000bff0b7230 */ /* 0x000fe40000004100 */
[----:B------:R-:W-:Y:S01]  /*c300*/  FFMA.FTZ R10, R4, R6, -R5 ;  /* 0x00000006040a7223 */ /* 0x000fe20000010805 */
[----:B------:R-:W-:-:S02]  /*c310*/  HADD2.F32 R37, -RZ, R24.H1_H1 ;  /* 0x30000018ff257230 */ /* 0x000fc40000004100 */
[C---:B------:R-:W-:Y:S01]  /*c320*/  FMUL.FTZ R31, R12.reuse, R32 ;  /* 0x000000200c1f7220 */ /* 0x040fe20000410000 */
[----:B------:R-:W-:Y:S02]  /*c330*/  HADD2.F32 R13, -RZ, R13.H1_H1 ;  /* 0x3000000dff0d7230 */ /* 0x000fe40000004100 */
[----:B------:R-:W-:Y:S01]  /*c340*/  FFMA.FTZ R27, R12, R28, -R27 ;  /* 0x0000001c0c1b7223 */ /* 0x000fe2000001081b */
[----:B------:R-:W-:Y:S02]  /*c350*/  HADD2.F32 R5, -RZ, R14.H1_H1 ;  /* 0x3000000eff057230 */ /* 0x000fe40000004100 */
[----:B------:R-:W-:Y:S01]  /*c360*/  FFMA.FTZ R12, R40, R6, R35 ;  /* 0x00000006280c7223 */ /* 0x000fe20000010023 */
[--C-:B------:R-:W-:Y:S02]  /*c370*/  HADD2.F32 R29, -RZ, R7.reuse.H0_H0 ;  /* 0x20000007ff1d7230 */ /* 0x100fe40000004100 */
        /* <DEDUP_REMOVED lines=20> */
.L_x_7100:
[----:B------:R-:W-:Y:S05]  /*c4c0*/  BSYNC B0 ;  /* 0x0000000000007941 */ /* 0x000fea0003800000 */
.L_x_7081:
        /* <DEDUP_REMOVED lines=8> */
.L_x_7079:
[----:B----4-:R-:W-:-:S05]  /*c550*/  IMAD.U32 R0, RZ, RZ, UR41 ;  /* 0x00000029ff007e24 */ /* 0x010fca000f8e00ff */
[----:B------:R-:W-:-:S13]  /*c560*/  ISETP.NE.AND P0, PT, R0, 0x3, PT ;  /* 0x000000030000780c */ /* 0x000fda0003f05270 */
[----:B------:R-:W-:Y:S05]  /*c570*/  @!P0 BRA `(.L_x_7114) ;  /* 0x0000000000048947 */ /* 0x000fea0003800000 */
[----:B------:R-:W-:Y:S01]  /*c580*/  BPT.TRAP 0x1 ;  /* 0x000000040000795c */ /* 0x000fe20000300000 */
.L_x_7114:
[----:B01----:R-:W-:Y:S01]  /*c590*/  IMAD R3, R157, 0x8, R156 ;  /* 0x000000089d037824 */ /* 0x003fe200078e029c */
[----:B------:R-:W-:-:S04]  /*c5a0*/  SHF.L.U32 R0, R158, 0x1f, RZ ;  /* 0x0000001f9e007819 */ /* 0x000fc800000006ff */
[----:B------:R0:W1:Y:S01]  /*c5b0*/  SYNCS.PHASECHK.TRANS64.TRYWAIT P1, [R3+URZ+0x28830], R0 ;  /* 0x02883000030075a7 */ /* 0x000062000802017f */
[----:B------:R-:W-:Y:S05]  /*c5c0*/  @!P0 BRA `(.L_x_7115) ;  /* 0x0000000000048947 */ /* 0x000fea0003800000 */
[----:B------:R-:W-:Y:S01]  /*c5d0*/  BPT.TRAP 0x1 ;  /* 0x000000040000795c */ /* 0x000fe20000300000 */
.L_x_7115:
[----:B------:R-:W-:Y:S01]  /*c5e0*/  MOV R151, RZ ;  /* 0x000000ff00977202 */ /* 0x000fe20000000f00 */
[----:B-1----:R-:W-:Y:S06]  /*c5f0*/  @P1 BRA `(.L_x_7116) ;  /* 0x0000000000081947 */ /* 0x002fec0003800000 */
[----:B------:R-:W1:Y:S02]  /*c600*/  SYNCS.PHASECHK.TRANS64.TRYWAIT P1, [R3+URZ+0x28830], R0 ;  /* 0x02883000030075a7 */ /* 0x000e64000802017f */
[----:B-1----:R-:W-:Y:S05]  /*c610*/  @!P1 BRA `(.L_x_7117) ;  /* 0x00000114003c9947 */ /* 0x002fea0003800000 */
.L_x_7116:
[----:B------:R-:W-:Y:S05]  /*c620*/  WARPSYNC.ALL ;  /* 0x0000000000007948 */ /* 0x000fea0003800000 */
[----:B01----:R-:W-:Y:S01]  /*c630*/  VIADD R0, R156, 0x18400 ;  /* 0x000184009c007836 */ /* 0x003fe20000000000 */
[----:B------:R-:W-:Y:S01]  /*c640*/  R2UR UR4, R25 ;  /* 0x00000000190472ca */ /* 0x000fe200000e0000 */
[----:B------:R-:W-:Y:S01]  /*c650*/  UMOV UR5, 0x40000040 ;  /* 0x4000004000057882 */ /* 0x000fe20000000000 */
[----:B--23--:R-:W-:Y:S01]  /*c660*/  MOV R5, 0x40000040 ;  /* 0x4000004000057802 */ /* 0x00cfe20000000f00 */
[----:B-----5:R-:W-:Y:S01]  /*c670*/  WARPGROUP.ARRIVE ;  /* 0x00000000000079c5 */ /* 0x020fe20000000000 */
[----:B------:R-:W-:Y:S01]  /*c680*/  SHF.R.U32.HI R0, RZ, 0x4, R0 ;  /* 0x00000004ff007819 */ /* 0x000fe20000011600 */
[----:B------:R-:W-:Y:S01]  /*c690*/  IMAD.MOV.U32 R7, RZ, RZ, 0x40000040 ;  /* 0x40000040ff077424 */ /* 0x000fe200078e00ff */
[----:B------:R-:W-:Y:S01]  /*c6a0*/  R2UR UR7, R5 ;  /* 0x00000000050772ca */ /* 0x000fe200000e0000 */
[----:B------:R-:W-:Y:S01]  /*c6b0*/  UMOV UR9, 0x40000040 ;  /* 0x4000004000097882 */ /* 0x000fe20000000000 */
[----:B------:R-:W-:Y:S01]  /*c6c0*/  LOP3.LUT R0, R0, 0x3fff, RZ, 0xc0, !PT ;  /* 0x00003fff00007812 */ /* 0x000fe200078ec0ff */
[----:B------:R-:W-:Y:S01]  /*c6d0*/  UMOV UR13, 0x40000040 ;  /* 0x40000040000d7882 */ /* 0x000fe20000000000 */
[----:B------:R-:W-:Y:S01]  /*c6e0*/  R2UR UR11, R7 ;  /* 0x00000000070b72ca */ /* 0x000fe200000e0000 */
[----:B------:R-:W-:Y:S01]  /*c6f0*/  IMAD.MOV.U32 R7, RZ, RZ, 0x40000040 ;  /* 0x40000040ff077424 */ /* 0x000fe200078e00ff */
[----:B------:R-:W-:Y:S01]  /*c700*/  LOP3.LUT R0, R0, 0x10000, RZ, 0xfc, !PT ;  /* 0x0001000000007812 */ /* 0x000fe200078efcff */
[----:B------:R-:W-:Y:S01]  /*c710*/  ULOP3.LUT UR4, UR4, 0x10000, URZ, 0xfc, !UPT ;  /* 0x0001000004047892 */ /* 0x000fe2000f8efc3f */
[----:B------:R-:W-:Y:S01]  /*c720*/  IMAD.MOV.U32 R5, RZ, RZ, 0x40000040 ;  /* 0x40000040ff057424 */ /* 0x000fe200078e00ff */
[----:B------:R-:W-:Y:S01]  /*c730*/  UMOV UR17, 0x40000040 ;  /* 0x4000004000117882 */ /* 0x000fe20000000000 */
[----:B------:R-:W-:Y:S01]  /*c740*/  R2UR UR15, R7 ;  /* 0x00000000070f72ca */ /* 0x000fe200000e0000 */
[----:B------:R-:W-:Y:S01]  /*c750*/  IMAD R4, R157, 0x800, R0 ;  /* 0x000008009d047824 */ /* 0x000fe200078e0200 */
[----:B------:R-:W-:Y:S01]  /*c760*/  UIADD3 UR8, UR4, 0x2, URZ ;  /* 0x0000000204087890 */ /* 0x000fe2000fffe03f */
[----:B------:R-:W-:Y:S01]  /*c770*/  MOV R7, 0x40000040 ;  /* 0x4000004000077802 */ /* 0x000fe20000000f00 */
[----:B------:R-:W-:Y:S01]  /*c780*/  UIADD3 UR12, UR4, 0x4, URZ ;  /* 0x00000004040c7890 */ /* 0x000fe2000fffe03f */
[C---:B------:R-:W-:Y:S01]  /*c790*/  VIADD R6, R4.reuse, 0x2 ;  /* 0x0000000204067836 */ /* 0x040fe20000000000 */
[----:B------:R-:W-:Y:S01]  /*c7a0*/  R2UR UR6, R4 ;  /* 0x00000000040672ca */ /* 0x000fe200000e0000 */
[----:B------:R-:W-:Y:S01]  /*c7b0*/  UIADD3 UR16, UR4, 0x6, URZ ;  /* 0x0000000604107890 */ /* 0x000fe2000fffe03f */
[----:B------:R-:W-:Y:S01]  /*c7c0*/  R2UR UR19, R7 ;  /* 0x00000000071372ca */ /* 0x000fe200000e0000 */
[----:B------:R-:W-:Y:S01]  /*c7d0*/  IMAD.MOV.U32 R7, RZ, RZ, 0x40000040 ;  /* 0x40000040ff077424 */ /* 0x000fe200078e00ff */
[----:B------:R-:W-:Y:S01]  /*c7e0*/  R2UR UR10, R6 ;  /* 0x00000000060a72ca */ /* 0x000fe200000e0000 */
[----:B------:R-:W-:Y:S01]  /*c7f0*/  UIADD3 UR20, UR4, 0x400, URZ ;  /* 0x0000040004147890 */ /* 0x000fe2000fffe03f */
[----:B------:R-:W-:Y:S01]  /*c800*/  IADD3 R6, R4, 0x4, RZ ;  /* 0x0000000404067810 */ /* 0x000fe20007ffe0ff */
[----:B------:R-:W-:Y:S01]  /*c810*/  UMOV UR21, 0x40000040 ;  /* 0x4000004000157882 */ /* 0x000fe20000000000 */
[----:B------:R-:W-:Y:S01]  /*c820*/  R2UR UR23, R7 ;  /* 0x00000000071772ca */ /* 0x000fe200000e0000 */
[----:B------:R-:W-:Y:S01]  /*c830*/  IMAD.MOV.U32 R7, RZ, RZ, 0x40000040 ;  /* 0x40000040ff077424 */ /* 0x000fe200078e00ff */
[----:B------:R-:W-:Y:S01]  /*c840*/  R2UR UR14, R6 ;  /* 0x00000000060e72ca */ /* 0x000fe200000e0000 */
[----:B------:R-:W-:Y:S01]  /*c850*/  VIADD R6, R4, 0x6 ;  /* 0x0000000604067836 */ /* 0x000fe20000000000 */
[----:B------:R-:W-:-:S02]  /*c860*/  UIADD3 UR24, UR4, 0x402, URZ ;  /* 0x0000040204187890 */ /* 0x000fc4000fffe03f */
[----:B------:R-:W-:Y:S01]  /*c870*/  HGMMA.64x128x16.F32 R24, gdesc[UR4], RZ, !UPT, gsb0 ;  /* 0x01e00000041879f0 */ /* 0x000fe2000c0008ff */
[----:B------:R-:W-:Y:S01]  /*c880*/  R2UR UR27, R7 ;  /* 0x00000000071b72ca */ /* 0x000fe200000e0000 */
[----:B------:R-:W-:Y:S01]  /*c890*/  UMOV UR25, 0x40000040 ;  /* 0x4000004000197882 */ /* 0x000fe20000000000 */
[----:B------:R-:W-:Y:S01]  /*c8a0*/  R2UR UR18, R6 ;  /* 0x00000000061272ca */ /* 0x000fe200000e0000 */
[----:B------:R-:W-:Y:S01]  /*c8b0*/  VIADD R6, R4, 0x400 ;  /* 0x0000040004067836 */ /* 0x000fe20000000000 */
[----:B------:R-:W-:Y:S01]  /*c8c0*/  MOV R7, 0x40000040 ;  /* 0x4000004000077802 */ /* 0x000fe20000000f00 */
[----:B------:R-:W-:Y:S01]  /*c8d0*/  UIADD3 UR28, UR4, 0x404, URZ ;  /* 0x00000404041c7890 */ /* 0x000fe2000fffe03f */
[----:B------:R-:W-:Y:S01]  /*c8e0*/  R2UR UR35, R5 ;  /* 0x00000000052372ca */ /* 0x000fe200000e0000 */
[----:B------:R-:W-:Y:S01]  /*c8f0*/  UMOV UR29, 0x40000040 ;  /* 0x40000040001d7882 */ /* 0x000fe20000000000 */
[----:B------:R-:W-:Y:S01]  /*c900*/  R2UR UR22, R6 ;  /* 0x00000000061672ca */ /* 0x000fe200000e0000 */
[----:B------:R-:W-:Y:S01]  /*c910*/  UIADD3 UR32, UR4, 0x406, URZ ;  /* 0x0000040604207890 */ /* 0x000fe2000fffe03f */
[----:B------:R-:W-:Y:S01]  /*c920*/  IADD3 R6, R4, 0x402, RZ ;  /* 0x0000040204067810 */ /* 0x000fe20007ffe0ff */
[----:B------:R-:W-:Y:S01]  /*c930*/  UMOV UR33, 0x40000040 ;  /* 0x4000004000217882 */ /* 0x000fe20000000000 */
[----:B------:R-:W-:-:S02]  /*c940*/  R2UR UR31, R7 ;  /* 0x00000000071f72ca */ /* 0x000fc400000e0000 */
[----:B------:R-:W-:Y:S01]  /*c950*/  R2UR UR26, R6 ;  /* 0x00000000061a72ca */ /* 0x000fe200000e0000 */
[C---:B------:R-:W-:Y:S02]  /*c960*/  VIADD R6, R4.reuse, 0x404 ;  /* 0x0000040404067836 */ /* 0x040fe40000000000 */
[----:B------:R-:W-:-:S03]  /*c970*/  VIADD R4, R4, 0x406 ;  /* 0x0000040604047836 */ /* 0x000fc60000000000 */
[----:B------:R-:W-:Y:S02]  /*c980*/  R2UR UR30, R6 ;  /* 0x00000000061e72ca */ /* 0x000fe400000e0000 */
[----:B------:R-:W-:Y:S01]  /*c990*/  R2UR UR34, R4 ;  /* 0x00000000042272ca */ /* 0x000fe200000e0000 */
        /* <DEDUP_REMOVED lines=24> */
.L_x_7118:
[----:B------:R-:W-:Y:S01]  /*cb20*/  ULDC UR6, c[0x0][0x9d8] ;  /* 0x0002760000067ab9 */ /* 0x000fe20000000800 */
[----:B------:R-:W-:Y:S01]  /*cb30*/  IADD3 R96, R96, 0x80, -R202 ;  /* 0x0000008060607810 */ /* 0x000fe20007ffe8ca */
[----:B------:R-:W-:Y:S01]  /*cb40*/  FMUL.FTZ R5, R24, UR6 ;  /* 0x0000000618057c20 */ /* 0x000fe20008410000 */
[----:B------:R-:W-:Y:S01]  /*cb50*/  FMUL.FTZ R7, R25, UR6 ;  /* 0x0000000619077c20 */ /* 0x000fe20008410000 */
[----:B------:R-:W-:Y:S01]  /*cb60*/  FMUL.FTZ R10, R28, UR6 ;  /* 0x000000061c0a7c20 */ /* 0x000fe20008410000 */
[----:B------:R-:W-:Y:S01]  /*cb70*/  FMUL.FTZ R11, R29, UR6 ;  /* 0x000000061d0b7c20 */ /* 0x000fe20008410000 */
[----:B------:R-:W-:Y:S01]  /*cb80*/  FMUL.FTZ R6, R26, UR6 ;  /* 0x000000061a067c20 */ /* 0x000fe20008410000 */
[----:B------:R-:W-:Y:S01]  /*cb90*/  FMUL.FTZ R14, R32, UR6 ;  /* 0x00000006200e7c20 */ /* 0x000fe20008410000 */
[----:B------:R-:W0:Y:S01]  /*cba0*/  MUFU.TANH R5, R5 ;  /* 0x0000000500057308 */ /* 0x000e220000002400 */
[----:B------:R-:W-:Y:S02]  /*cbb0*/  IMAD R96, R93, -0x80, R96 ;  /* 0xffffff805d607824 */ /* 0x000fe400078e0260 */
[----:B------:R-:W-:Y:S01]  /*cbc0*/  FMUL.FTZ R4, R27, UR6 ;  /* 0x000000061b047c20 */ /* 0x000fe20008410000 */
[----:B------:R-:W-:Y:S01]  /*cbd0*/  FMUL.FTZ R15, R33, UR6 ;  /* 0x00000006210f7c20 */ /* 0x000fe20008410000 */
[----:B------:R-:W-:Y:S01]  /*cbe0*/  FMUL.FTZ R9, R30, UR6 ;  /* 0x000000061e097c20 */ /* 0x000fe20008410000 */
[----:B------:R-:W-:Y:S01]  /*cbf0*/  FMUL.FTZ R24, R36, UR6 ;  /* 0x0000000624187c20 */ /* 0x000fe20008410000 */
[C---:B------:R-:W-:Y:S01]  /*cc00*/  ISETP.GT.AND P4, PT, R96.reuse, RZ, PT ;  /* 0x000000ff6000720c */ /* 0x040fe20003f84270 */
[----:B------:R-:W-:Y:S01]  /*cc10*/  FMUL.FTZ R20, R39, UR6 ;  /* 0x0000000627147c20 */ /* 0x000fe20008410000 */
[----:B------:R-:W1:Y:S01]  /*cc20*/  MUFU.TANH R7, R7 ;  /* 0x0000000700077308 */ /* 0x000e620000002400 */
[----:B------:R-:W-:Y:S01]  /*cc30*/  ISETP.GT.AND P5, PT, R96, 0x1, PT ;  /* 0x000000016000780c */ /* 0x000fe20003fa4270 */
[----:B------:R-:W-:Y:S01]  /*cc40*/  FMUL.FTZ R32, R44, UR6 ;  /* 0x000000062c207c20 */ /* 0x000fe20008410000 */
[----:B------:R-:W-:Y:S01]  /*cc50*/  FMUL.FTZ R39, R55, UR6 ;  /* 0x0000000637277c20 */ /* 0x000fe20008410000 */
[----:B------:R-:W-:Y:S01]  /*cc60*/  FMUL.FTZ R44, R56, UR6 ;  /* 0x00000006382c7c20 */ /* 0x000fe20008410000 */
[----:B------:R-:W-:Y:S01]  /*cc70*/  ISETP.GT.AND P1, PT, R96, 0x8, PT ;  /* 0x000000086000780c */ /* 0x000fe20003f24270 */
[----:B------:R-:W-:Y:S01]  /*cc80*/  FMUL.FTZ R8, R31, UR6 ;  /* 0x000000061f087c20 */ /* 0x000fe20008410000 */
[----:B------:R-:W-:Y:S01]  /*cc90*/  FMUL.FTZ R25, R37, UR6 ;  /* 0x0000000625197c20 */ /* 0x000fe20008410000 */
[----:B------:R-:W2:Y:S01]  /*cca0*/  MUFU.TANH R10, R10 ;  /* 0x0000000a000a7308 */ /* 0x000ea20000002400 */
[----:B0-----:R-:W-:Y:S01]  /*ccb0*/  FSEL R56, R5, -INF , P4 ;  /* 0xff80000005387808 */ /* 0x001fe20002000000 */
[----:B------:R-:W-:Y:S01]  /*ccc0*/  FMUL.FTZ R33, R45, UR6 ;  /* 0x000000062d217c20 */ /* 0x000fe20008410000 */
[----:B------:R-:W-:Y:S01]  /*ccd0*/  FMUL.FTZ R45, R57, UR6 ;  /* 0x00000006392d7c20 */ /* 0x000fe20008410000 */
[----:B------:R-:W-:Y:S01]  /*cce0*/  FMUL.FTZ R13, R34, UR6 ;  /* 0x00000006220d7c20 */ /* 0x000fe20008410000 */
[----:B------:R-:W-:Y:S01]  /*ccf0*/  ISETP.GT.AND P2, PT, R96, 0x9, PT ;  /* 0x000000096000780c */ /* 0x000fe20003f44270 */
[----:B------:R-:W-:Y:S01]  /*cd00*/  FMUL.FTZ R28, R40, UR6 ;  /* 0x00000006281c7c20 */ /* 0x000fe20008410000 */
[----:B------:R-:W-:Y:S01]  /*cd10*/  FMUL.FTZ R27, R42, UR6 ;  /* 0x000000062a1b7c20 */ /* 0x000fe20008410000 */
[----:B------:R-:W0:Y:S01]  /*cd20*/  MUFU.TANH R11, R11 ;  /* 0x0000000b000b7308 */ /* 0x000e220000002400 */
[----:B-1----:R-:W-:Y:S01]  /*cd30*/  FSEL R55, R7, -INF , P5 ;  /* 0xff80000007377808 */ /* 0x002fe20002800000 */
[----:B------:R-:W-:Y:S01]  /*cd40*/  FMUL.FTZ R42, R58, UR6 ;  /* 0x000000063a2a7c20 */ /* 0x000fe20008410000 */
[----:B------:R-:W-:Y:S01]  /*cd50*/  FMUL.FTZ R69, R69, UR6 ;  /* 0x0000000645457c20 */ /* 0x000fe20008410000 */
[----:B------:R-:W-:Y:S01]  /*cd60*/  FMUL.FTZ R12, R35, UR6 ;  /* 0x00000006230c7c20 */ /* 0x000fe20008410000 */
[----:B------:R-:W-:Y:S01]  /*cd70*/  ISETP.GT.AND P3, PT, R96, 0x10, PT ;  /* 0x000000106000780c */ /* 0x000fe20003f64270 */
[----:B------:R-:W-:Y:S01]  /*cd80*/  FMUL.FTZ R29, R41, UR6 ;  /* 0x00000006291d7c20 */ /* 0x000fe20008410000 */
[----:B------:R-:W-:Y:S01]  /*cd90*/  FMUL.FTZ R21, R38, UR6 ;  /* 0x0000000626157c20 */ /* 0x000fe20008410000 */
[----:B------:R-:W1:Y:S01]  /*cda0*/  MUFU.TANH R6, R6 ;  /* 0x0000000600067308 */ /* 0x000e620000002400 */
[----:B--2---:R-:W-:Y:S01]  /*cdb0*/  FSEL R57, R10, -INF , P1 ;  /* 0xff8000000a397808 */ /* 0x004fe20000800000 */
[----:B------:R-:W-:Y:S01]  /*cdc0*/  FMUL.FTZ R36, R48, UR6 ;  /* 0x0000000630247c20 */ /* 0x000fe20008410000 */
[----:B------:R-:W-:Y:S01]  /*cdd0*/  FMNMX.FTZ R10, R56, R55, !PT ;  /* 0x00000037380a7209 */ /* 0x000fe20007810000 */
[----:B------:R-:W-:Y:S01]  /*cde0*/  FMUL.FTZ R48, R60, UR6 ;  /* 0x000000063c307c20 */ /* 0x000fe20008410000 */
[----:B------:R-:W-:Y:S01]  /*cdf0*/  FMUL.FTZ R68, R68, UR6 ;  /* 0x0000000644447c20 */ /* 0x000fe20008410000 */
[----:B------:R-:W-:Y:S01]  /*ce00*/  FMUL.FTZ R30, R47, UR6 ;  /* 0x000000062f1e7c20 */ /* 0x000fe20008410000 */
[----:B------:R-:W-:Y:S01]  /*ce10*/  FMNMX.FTZ R5, R57, R10, !PT ;  /* 0x0000000a39057209 */ /* 0x000fe20007810000 */
[----:B------:R-:W-:Y:S01]  /*ce20*/  MUFU.TANH R14, R14 ;  /* 0x0000000e000e7308 */ /* 0x000fe20000002400 */
[----:B0-----:R-:W-:Y:S01]  /*ce30*/  FSEL R58, R11, -INF , P2 ;  /* 0xff8000000b3a7808 */ /* 0x001fe20001000000 */
[----:B------:R-:W-:Y:S01]  /*ce40*/  FMUL.FTZ R47, R63, UR6 ;  /* 0x000000063f2f7c20 */ /* 0x000fe20008410000 */
[----:B------:R-:W-:Y:S01]  /*ce50*/  FMUL.FTZ R26, R43, UR6 ;  /* 0x000000062b1a7c20 */ /* 0x000fe20008410000 */
[----:B------:R-:W-:Y:S01]  /*ce60*/  FMUL.FTZ R37, R49, UR6 ;  /* 0x0000000631257c20 */ /* 0x000fe20008410000 */
[----:B------:R-:W-:Y:S01]  /*ce70*/  FMNMX.FTZ R10, R58, R5, !PT ;  /* 0x000000053a0a7209 */ /* 0x000fe20007810000 */
[----:B------:R-:W-:Y:S01]  /*ce80*/  FMUL.FTZ R35, R50, UR6 ;  /* 0x0000000632237c20 */ /* 0x000fe20008410000 */
[----:B------:R-:W-:Y:S01]  /*ce90*/  FMUL.FTZ R50, R67, UR6 ;  /* 0x0000000643327c20 */ /* 0x000fe20008410000 */
        /* <DEDUP_REMOVED lines=24> */
[----:B------:R-:W-:Y:S01]  /*d020*/  MUFU.TANH R24, R24 ;  /* 0x0000001800187308 */ /* 0x000fe20000002400 */
[----:B-1----:R-:W-:Y:S01]  /*d030*/  FSEL R60, R15, -INF , P4 ;  /* 0xff8000000f3c7808 */ /* 0x002fe20002000000 */
[----:B------:R-:W-:Y:S01]  /*d040*/  FMUL.FTZ R62, R74, UR6 ;  /* 0x000000064a3e7c20 */ /* 0x000fe20008410000 */
[----:B------:R-:W-:Y:S01]  /*d050*/  FMUL.FTZ R80, R80, UR6 ;  /* 0x0000000650507c20 */ /* 0x000fe20008410000 */
[----:B------:R-:W-:Y:S01]  /*d060*/  FMUL.FTZ R81, R81, UR6 ;  /* 0x0000000651517c20 */ /* 0x000fe20008410000 */
[----:B------:R-:W-:Y:S01]  /*d070*/  FMUL.FTZ R70, R78, UR6 ;  /* 0x000000064e467c20 */ /* 0x000fe20008410000 */
[----:B------:R-:W-:Y:S01]  /*d080*/  FMUL.FTZ R84, R84, UR6 ;  /* 0x0000000654547c20 */ /* 0x000fe20008410000 */
[----:B------:R-:W-:Y:S01]  /*d090*/  FMUL.FTZ R85, R85, UR6 ;  /* 0x0000000655557c20 */ /* 0x000fe20008410000 */
[----:B------:R-:W0:Y:S01]  /*d0a0*/  MUFU.TANH R8, R8 ;  /* 0x0000000800087308 */ /* 0x000e220000002400 */
[----:B--2---:R-:W-:Y:S01]  /*d0b0*/  FSEL R9, R9, -INF , P1 ;  /* 0xff80000009097808 */ /* 0x004fe20000800000 */
[----:B------:R-:W-:Y:S01]  /*d0c0*/  ULDC UR46, c[0x0][0x988] ;  /* 0x00026200002e7ab9 */ /* 0x000fe20000000800 */
[----:B------:R-:W-:Y:S01]  /*d0d0*/  ISETP.GT.AND P1, PT, R96, 0x19, PT ;  /* 0x000000196000780c */ /* 0x000fe20003f24270 */
[----:B------:R-:W-:Y:S01]  /*d0e0*/  FMUL.FTZ R79, R79, UR6 ;  /* 0x000000064f4f7c20 */ /* 0x000fe20008410000 */
[----:B------:R-:W-:Y:S01]  /*d0f0*/  FMUL.FTZ R82, R82, UR6 ;  /* 0x0000000652527c20 */ /* 0x000fe20008410000 */
[----:B------:R-:W-:Y:S01]  /*d100*/  FMUL.FTZ R83, R83, UR6 ;  /* 0x0000000653537c20 */ /* 0x000fe20008410000 */
[----:B------:R-:W-:Y:S01]  /*d110*/  FMUL.FTZ R86, R86, UR6 ;  /* 0x0000000656567c20 */ /* 0x000fe20008410000 */
[----:B------:R-:W1:Y:S01]  /*d120*/  MUFU.TANH R25, R25 ;  /* 0x0000001900197308 */ /* 0x000e620000002400 */
[----:B------:R-:W-:Y:S01]  /*d130*/  FMUL.FTZ R87, R87, UR6 ;  /* 0x0000000657577c20 */ /* 0x000fe20008410000 */
[----:B------:R-:W-:Y:S01]  /*d140*/  IADD3 R3, R3, 0x28840, RZ ;  /* 0x0002884003037810 */ /* 0x000fe20007ffe0ff */
[----:B------:R-:W-:Y:S01]  /*d150*/  ULDC UR45, c[0x0][0x9d8] ;  /* 0x00027600002d7ab9 */ /* 0x000fe20000000800 */
[----:B------:R-:W-:Y:S01]  /*d160*/  ULDC UR44, c[0x0][0x988] ;  /* 0x00026200002c7ab9 */ /* 0x000fe20000000800 */
[-C--:B------:R-:W-:Y:S01]  /*d170*/  MOV R150, R151.reuse ;  /* 0x0000009700967202 */ /* 0x080fe20000000f00 */
        /* <DEDUP_REMOVED lines=15> */
[-C--:B------:R-:W-:Y:S01]  /*d270*/  MOV R135, R151.reuse ;  /* 0x0000009700877202 */ /* 0x080fe20000000f00 */
[--C-:B------:R-:W-:Y:S01]  /*d280*/  IMAD.MOV.U32 R140, RZ, RZ, R151.reuse ;  /* 0x000000ffff8c7224 */ /* 0x100fe200078e0097 */
[-C--:B------:R-:W-:Y:S01]  /*d290*/  MOV R132, R151.reuse ;  /* 0x0000009700847202 */ /* 0x080fe20000000f00 */
[----:B------:R1:W-:Y:S01]  /*d2a0*/  MUFU.TANH R90, R69 ;  /* 0x00000045005a7308 */ /* 0x0003e20000002400 */
[----:B--2---:R-:W-:Y:S01]  /*d2b0*/  FSEL R13, R13, -INF , P3 ;  /* 0xff8000000d0d7808 */ /* 0x004fe20001800000 */
[--C-:B------:R-:W-:Y:S01]  /*d2c0*/  IMAD.MOV.U32 R139, RZ, RZ, R151.reuse ;  /* 0x000000ffff8b7224 */ /* 0x100fe200078e0097 */
[-C--:B------:R-:W-:Y:S01]  /*d2d0*/  MOV R129, R151.reuse ;  /* 0x0000009700817202 */ /* 0x080fe20000000f00 */
[--C-:B------:R-:W-:Y:S01]  /*d2e0*/  IMAD.MOV.U32 R137, RZ, RZ, R151.reuse ;  /* 0x000000ffff897224 */ /* 0x100fe200078e0097 */
[-C--:B------:R-:W-:Y:S01]  /*d2f0*/  MOV R126, R151.reuse ;  /* 0x00000097007e7202 */ /* 0x080fe20000000f00 */
[--C-:B------:R-:W-:Y:S01]  /*d300*/  IMAD.MOV.U32 R136, RZ, RZ, R151.reuse ;  /* 0x000000ffff887224 */ /* 0x100fe200078e0097 */
[----:B------:R-:W-:Y:S01]  /*d310*/  MOV R123, R151 ;  /* 0x00000097007b7202 */ /* 0x000fe20000000f00 */
[----:B------:R-:W2:Y:S01]  /*d320*/  MUFU.TANH R12, R12 ;  /* 0x0000000c000c7308 */ /* 0x000ea20000002400 */
[----:B-1----:R-:W-:Y:S01]  /*d330*/  FSEL R69, R14, -INF , P3 ;  /* 0xff8000000e457808 */ /* 0x002fe20001800000 */
[--C-:B------:R-:W-:Y:S01]  /*d340*/  IMAD.MOV.U32 R134, RZ, RZ, R151.reuse ;  /* 0x000000ffff867224 */ /* 0x100fe200078e0097 */
[----:B------:R-:W-:Y:S01]  /*d350*/  ISETP.GT.AND P3, PT, R96, 0x21, PT ;  /* 0x000000216000780c */ /* 0x000fe20003f64270 */
[--C-:B------:R-:W-:Y:S01]  /*d360*/  IMAD.MOV.U32 R133, RZ, RZ, R151.reuse ;  /* 0x000000ffff857224 */ /* 0x100fe200078e0097 */
[----:B------:R-:W-:Y:S01]  /*d370*/  FMNMX.FTZ R7, R69, R10, !PT ;  /* 0x0000000a45077209 */ /* 0x000fe20007810000 */
[--C-:B------:R-:W-:Y:S01]  /*d380*/  IMAD.MOV.U32 R131, RZ, RZ, R151.reuse ;  /* 0x000000ffff837224 */ /* 0x100fe200078e0097 */
[----:B0-----:R-:W-:Y:S01]  /*d390*/  FSEL R67, R28, -INF , P2 ;  /* 0xff8000001c437808 */ /* 0x001fe20001000000 */
[----:B------:R-:W0:Y:S01]  /*d3a0*/  MUFU.TANH R29, R29 ;  /* 0x0000001d001d7308 */ /* 0x000e220000002400 */
[----:B------:R-:W-:Y:S01]  /*d3b0*/  FMNMX.FTZ R7, R60, R7, !PT ;  /* 0x000000073c077209 */ /* 0x000fe20007810000 */
[--C-:B------:R-:W-:Y:S01]  /*d3c0*/  IMAD.MOV.U32 R130, RZ, RZ, R151.reuse ;  /* 0x000000ffff827224 */ /* 0x100fe200078e0097 */
[-C--:B------:R-:W-:Y:S01]  /*d3d0*/  MOV R120, R151.reuse ;  /* 0x0000009700787202 */ /* 0x080fe20000000f00 */
[--C-:B------:R-:W-:Y:S01]  /*d3e0*/  IMAD.MOV.U32 R128, RZ, RZ, R151.reuse ;  /* 0x000000ffff807224 */ /* 0x100fe200078e0097 */
[-C--:B------:R-:W-:Y:S01]  /*d3f0*/  MOV R117, R151.reuse ;  /* 0x0000009700757202 */ /* 0x080fe20000000f00 */
        /* <DEDUP_REMOVED lines=15> */
[-C--:B------:R-:W-:Y:S01]  /*d4f0*/  MOV R102, R151.reuse ;  /* 0x0000009700667202 */ /* 0x080fe20000000f00 */
[--C-:B------:R-:W-:Y:S01]  /*d500*/  IMAD.MOV.U32 R118, RZ, RZ, R151.reuse ;  /* 0x000000ffff767224 */ /* 0x100fe200078e0097 */
[----:B------:R-:W-:Y:S01]  /*d510*/  MOV R99, R151 ;  /* 0x0000009700637202 */ /* 0x000fe20000000f00 */
[----:B------:R0:W-:Y:S01]  /*d520*/  MUFU.TANH R89, R68 ;  /* 0x0000004400597308 */ /* 0x0001e20000002400 */
[----:B-1----:R-:W-:Y:S01]  /*d530*/  FSEL R21, R21, -INF , P5 ;  /* 0xff80000015157808 */ /* 0x002fe20002800000 */
[----:B------:R-:W-:-:S02]  /*d540*/  IMAD.MOV.U32 R116, RZ, RZ, R151 ;  /* 0x000000ffff747224 */ /* 0x000fc400078e0097 */
[--C-:B------:R-:W-:Y:S02]  /*d550*/  IMAD.MOV.U32 R115, RZ, RZ, R151.reuse ;  /* 0x000000ffff737224 */ /* 0x100fe400078e0097 */
[--C-:B------:R-:W-:Y:S02]  /*d560*/  IMAD.MOV.U32 R113, RZ, RZ, R151.reuse ;  /* 0x000000ffff717224 */ /* 0x100fe400078e0097 */
[----:B------:R-:W1:Y:S01]  /*d570*/  MUFU.TANH R20, R20 ;  /* 0x0000001400147308 */ /* 0x000e620000002400 */
[----:B0-----:R-:W-:Y:S01]  /*d580*/  FSEL R68, R24, -INF , P5 ;  /* 0xff80000018447808 */ /* 0x001fe20002800000 */
[--C-:B------:R-:W-:Y:S01]  /*d590*/  IMAD.MOV.U32 R112, RZ, RZ, R151.reuse ;  /* 0x000000ffff707224 */ /* 0x100fe200078e0097 */
[----:B------:R-:W-:Y:S01]  /*d5a0*/  ISETP.GT.AND P5, PT, R96, 0x29, PT ;  /* 0x000000296000780c */ /* 0x000fe20003fa4270 */
[--C-:B------:R-:W-:Y:S01]  /*d5b0*/  IMAD.MOV.U32 R110, RZ, RZ, R151.reuse ;  /* 0x000000ffff6e7224 */ /* 0x100fe200078e0097 */
[----:B------:R-:W-:Y:S01]  /*d5c0*/  FMNMX.FTZ R4, R68, R7, !PT ;  /* 0x0000000744047209 */ /* 0x000fe20007810000 */
[--C-:B------:R-:W-:Y:S01]  /*d5d0*/  IMAD.MOV.U32 R109, RZ, RZ, R151.reuse ;  /* 0x000000ffff6d7224 */ /* 0x100fe200078e0097 */
[----:B--2---:R-:W-:Y:S01]  /*d5e0*/  FSEL R66, R32, -INF , P4 ;  /* 0xff80000020427808 */ /* 0x004fe20002000000 */
[----:B------:R-:W0:Y:S01]  /*d5f0*/  MUFU.TANH R33, R33 ;  /* 0x0000002100217308 */ /* 0x000e220000002400 */
[----:B------:R-:W-:Y:S01]  /*d600*/  FMNMX.FTZ R4, R63, R4, !PT ;  /* 0x000000043f047209 */ /* 0x000fe20007810000 */
[----:B------:R-:W-:-:S02]  /*d610*/  IMAD.MOV.U32 R107, RZ, RZ, R151 ;  /* 0x000000ffff6b7224 */ /* 0x000fc400078e0097 */
        /* <DEDUP_REMOVED lines=11> */
[----:B------:R-:W1:Y:S01]  /*d6d0*/  MUFU.TANH R36, R36 ;  /* 0x0000002400247308 */ /* 0x000e620000002400 */
        /* <DEDUP_REMOVED lines=11> */
[----:B------:R-:W2:Y:S01]  /*d790*/  MUFU.TANH R37, R37 ;  /* 0x0000002500257308 */ /* 0x000ea20000002400 */
[----:B-1----:R-:W-:-:S04]  /*d7a0*/  FSEL R65, R36, -INF , P1 ;  /* 0xff80000024417808 */ /* 0x002fc80000800000 */
[----:B------:R-:W-:-:S03]  /*d7b0*/  FMNMX.FTZ R7, R65, R4, !PT ;  /* 0x0000000441077209 */ /* 0x000fc60007810000 */
[----:B------:R-:W1:Y:S01]  /*d7c0*/  MUFU.TANH R31, R31 ;  /* 0x0000001f001f7308 */ /* 0x000e620000002400 */
[----:B0-----:R-:W-:Y:S02]  /*d7d0*/  FSEL R26, R26, -INF , P3 ;  /* 0xff8000001a1a7808 */ /* 0x001fe40001800000 */
[----:B------:R-:W-:-:S05]  /*d7e0*/  ISETP.GT.AND P3, PT, R96, 0x38, PT ;  /* 0x000000386000780c */ /* 0x000fca0003f64270 */
[----:B------:R-:W0:Y:S01]  /*d7f0*/  MUFU.TANH R40, R40 ;  /* 0x0000002800287308 */ /* 0x000e220000002400 */
[----:B--2---:R-:W-:-:S04]  /*d800*/  FSEL R36, R37, -INF , P2 ;  /* 0xff80000025247808 */ /* 0x004fc80001000000 */
[----:B------:R-:W-:-:S03]  /*d810*/  FMNMX.FTZ R7, R36, R7, !PT ;  /* 0x0000000724077209 */ /* 0x000fc60007810000 */
[----:B------:R-:W2:Y:S01]  /*d820*/  MUFU.TANH R30, R30 ;  /* 0x0000001e001e7308 */ /* 0x000ea20000002400 */
[----:B-1----:R-:W-:Y:S02]  /*d830*/  FSEL R31, R31, -INF , P4 ;  /* 0xff8000001f1f7808 */ /* 0x002fe40002000000 */
[----:B------:R-:W-:-:S05]  /*d840*/  ISETP.GT.AND P4, PT, R96, 0x39, PT ;  /* 0x000000396000780c */ /* 0x000fca0003f84270 */
[----:B------:R-:W1:Y:S01]  /*d850*/  MUFU.TANH R41, R41 ;  /* 0x0000002900297308 */ /* 0x000e620000002400 */
[----:B0-----:R-:W-:-:S04]  /*d860*/  FSEL R40, R40, -INF , P3 ;  /* 0xff80000028287808 */ /* 0x001fc80001800000 */
[----:B------:R-:W-:-:S03]  /*d870*/  FMNMX.FTZ R4, R40, R7, !PT ;  /* 0x0000000728047209 */ /* 0x000fc60007810000 */
[----:B------:R-:W0:Y:S01]  /*d880*/  MUFU.TANH R35, R35 ;  /* 0x0000002300237308 */ /* 0x000e220000002400 */
[----:B--2---:R-:W-:Y:S02]  /*d890*/  FSEL R30, R30, -INF , P5 ;  /* 0xff8000001e1e7808 */ /* 0x004fe40002800000 */
[----:B------:R-:W-:-:S05]  /*d8a0*/  ISETP.GT.AND P5, PT, R96, 0x40, PT ;  /* 0x000000406000780c */ /* 0x000fca0003fa4270 */
        /* <DEDUP_REMOVED lines=24> */
[----:B------:R0:W3:Y:S01]  /*da30*/  MUFU.TANH R88, R64 ;  /* 0x0000004000587308 */ /* 0x0000e20000002400 */
[----:B--2---:R-:W-:-:S04]  /*da40*/  FSEL R49, R49, -INF , P3 ;  /* 0xff80000031317808 */ /* 0x004fc80001800000 */
[----:B------:R-:W-:-:S03]  /*da50*/  FMNMX.FTZ R11, R49, R10, !PT ;  /* 0x0000000a310b7209 */ /* 0x000fc60007810000 */
[----:B------:R-:W2:Y:S01]  /*da60*/  MUFU.TANH R43, R43 ;  /* 0x0000002b002b7308 */ /* 0x000ea20000002400 */
[----:B-1----:R-:W-:Y:S01]  /*da70*/  FSEL R7, R42, -INF , P5 ;  /* 0xff8000002a077808 */ /* 0x002fe20002800000 */
[----:B0-----:R-:W-:Y:S01]  /*da80*/  FMUL.FTZ R64, R75, UR6 ;  /* 0x000000064b407c20 */ /* 0x001fe20008410000 */
[----:B------:R-:W-:-:S05]  /*da90*/  ISETP.GT.AND P5, PT, R96, 0x51, PT ;  /* 0x000000516000780c */ /* 0x000fca0003fa4270 */
[----:B------:R-:W0:Y:S01]  /*daa0*/  MUFU.TANH R52, R52 ;  /* 0x0000003400347308 */ /* 0x000e220000002400 */
[----:B---3--:R-:W-:Y:S01]  /*dab0*/  FSEL R38, R88, -INF , P4 ;  /* 0xff80000058267808 */ /* 0x008fe20002000000 */
[----:B------:R-:W-:-:S03]  /*dac0*/  IMAD.MOV.U32 R88, RZ, RZ, R151 ;  /* 0x000000ffff587224 */ /* 0x000fc600078e0097 */
[----:B------:R-:W-:-:S03]  /*dad0*/  FMNMX.FTZ R15, R38, R11, !PT ;  /* 0x0000000b260f7209 */ /* 0x000fc60007810000 */
[----:B------:R-:W1:Y:S01]  /*dae0*/  MUFU.TANH R46, R46 ;  /* 0x0000002e002e7308 */ /* 0x000e620000002400 */
[----:B--2---:R-:W-:Y:S02]  /*daf0*/  FSEL R10, R43, -INF , P1 ;  /* 0xff8000002b0a7808 */ /* 0x004fe40000800000 */
[----:B------:R-:W-:-:S04]  /*db00*/  ISETP.GT.AND P1, PT, R96, 0x58, PT ;  /* 0x000000586000780c */ /* 0x000fc80003f24270 */
[----:B------:R-:W-:Y:S01]  /*db10*/  FSEL R42, R89, -INF , P1 ;  /* 0xff800000592a7808 */ /* 0x000fe20000800000 */
[----:B------:R-:W2:Y:S01]  /*db20*/  MUFU.TANH R47, R47 ;  /* 0x0000002f002f7308 */ /* 0x000ea20000002400 */
[----:B0-----:R-:W-:Y:S01]  /*db30*/  FSEL R52, R52, -INF , P5 ;  /* 0xff80000034347808 */ /* 0x001fe20002800000 */
[----:B------:R-:W-:-:S03]  /*db40*/  IMAD.MOV.U32 R89, RZ, RZ, R151 ;  /* 0x000000ffff597224 */ /* 0x000fc600078e0097 */
[----:B------:R-:W-:-:S03]  /*db50*/  FMNMX.FTZ R15, R52, R15, !PT ;  /* 0x0000000f340f7209 */ /* 0x000fc60007810000 */
[----:B------:R-:W0:Y:S01]  /*db60*/  MUFU.TANH R51, R51 ;  /* 0x0000003300337308 */ /* 0x000e220000002400 */
[----:B-1----:R-:W-:Y:S02]  /*db70*/  FSEL R11, R46, -INF , P2 ;  /* 0xff8000002e0b7808 */ /* 0x002fe40001000000 */
[----:B------:R-:W-:Y:S02]  /*db80*/  ISETP.GT.AND P2, PT, R96, 0x59, PT ;  /* 0x000000596000780c */ /* 0x000fe40003f44270 */
[----:B------:R-:W-:Y:S02]  /*db90*/  FMNMX.FTZ R24, R42, R15, !PT ;  /* 0x0000000f2a187209 */ /* 0x000fe40007810000 */
[----:B------:R-:W-:Y:S01]  /*dba0*/  FSEL R43, R90, -INF , P2 ;  /* 0xff8000005a2b7808 */ /* 0x000fe20001000000 */
[----:B------:R-:W1:Y:S01]  /*dbb0*/  MUFU.TANH R72, R72 ;  /* 0x0000004800487308 */ /* 0x000e620000002400 */
[----:B--2---:R-:W-:Y:S02]  /*dbc0*/  FSEL R14, R47, -INF , P3 ;  /* 0xff8000002f0e7808 */ /* 0x004fe40001800000 */
[----:B------:R-:W-:-:S02]  /*dbd0*/  ISETP.GT.AND P3, PT, R96, 0x60, PT ;  /* 0x000000606000780c */ /* 0x000fc40003f64270 */
[----:B------:R-:W-:Y:S02]  /*dbe0*/  FMNMX.FTZ R15, R43, R24, !PT ;  /* 0x000000182b0f7209 */ /* 0x000fe40007810000 */
[----:B------:R-:W-:Y:S01]  /*dbf0*/  MOV R90, R151 ;  /* 0x00000097005a7202 */ /* 0x000fe20000000f00 */
        /* <DEDUP_REMOVED lines=38> */
[----:B------:R-:W-:Y:S02]  /*de60*/  ISETP.GT.AND P5, PT, R96, 0x79, PT ;  /* 0x000000796000780c */ /* 0x000fe40003fa4270 */
[----:B------:R-:W-:-:S03]  /*de70*/  MOV R96, R151 ;  /* 0x0000009700607202 */ /* 0x000fc60000000f00 */
[----:B------:R-:W-:Y:S01]  /*de80*/  MUFU.TANH R79, R79 ;  /* 0x0000004f004f7308 */ /* 0x000fe20000002400 */
[----:B-1----:R-:W-:-:S04]  /*de90*/  FSEL R70, R84, -INF , P4 ;  /* 0xff80000054467808 */ /* 0x002fc80002000000 */
[----:B------:R-:W-:-:S03]  /*dea0*/  FMNMX.FTZ R72, R70, R37, !PT ;  /* 0x0000002546487209 */ /* 0x000fc60007810000 */
[----:B------:R-:W-:Y:S01]  /*deb0*/  MUFU.TANH R82, R82 ;  /* 0x0000005200527308 */ /* 0x000fe20000002400 */
[----:B--2---:R-:W-:-:S04]  /*dec0*/  FSEL R71, R71, -INF , P5 ;  /* 0xff80000047477808 */ /* 0x004fc80002800000 */
[----:B------:R-:W-:-:S03]  /*ded0*/  FMNMX.FTZ R72, R71, R72, !PT ;  /* 0x0000004847487209 */ /* 0x000fc60007810000 */
[----:B------:R-:W0:Y:S02]  /*dee0*/  MUFU.TANH R83, R83 ;  /* 0x0000005300537308 */ /* 0x000e240000002400 */
[----:B------:R-:W1:Y:S06]  /*def0*/  SHFL.BFLY PT, R37, R72, 0x2, 0x1f ;  /* 0x0c401f0048257f89 */ /* 0x000e6c00000e0000 */
[----:B------:R-:W-:Y:S08]  /*df00*/  MUFU.TANH R86, R86 ;  /* 0x0000005600567308 */ /* 0x000ff00000002400 */
[----:B------:R-:W2:Y:S01]  /*df10*/  MUFU.TANH R87, R87 ;  /* 0x0000005700577308 */ /* 0x000ea20000002400 */
[----:B-1----:R-:W-:-:S05]  /*df20*/  FMNMX.FTZ R51, R72, R37, !PT ;  /* 0x0000002548337209 */ /* 0x002fca0007810000 */
[----:B------:R-:W1:Y:S02]  /*df30*/  SHFL.BFLY PT, R74, R51, 0x1, 0x1f ;  /* 0x0c201f00334a7f89 */ /* 0x000e6400000e0000 */
[----:B-1----:R-:W-:-:S04]  /*df40*/  FMNMX.FTZ R37, R51, R74, !PT ;  /* 0x0000004a33257209 */ /* 0x002fc80007810000 */
[C---:B------:R-:W-:Y:S01]  /*df50*/  FSETP.NEU.FTZ.AND P6, PT, R37.reuse, -INF , PT ;  /* 0xff8000002500780b */ /* 0x040fe20003fdd000 */
[----:B------:R-:W-:-:S05]  /*df60*/  FMUL.FTZ R73, R37, UR46 ;  /* 0x0000002e25497c20 */ /* 0x000fca0008410000 */
[----:B------:R-:W-:-:S05]  /*df70*/  FSEL R73, R73, RZ, P6 ;  /* 0x000000ff49497208 */ /* 0x000fca0003000000 */
        /* <DEDUP_REMOVED lines=11> */
[----:B0-----:R-:W-:Y:S01]  /*e030*/  FSEL R44, R83, -INF , P3 ;  /* 0xff800000532c7808 */ /* 0x001fe20001800000 */
[--C-:B------:R-:W-:Y:S01]  /*e040*/  FFMA.FTZ R178, R48, UR46, -R73.reuse ;  /* 0x0000002e30b27c23 */ /* 0x100fe20008010849 */
[----:B------:R-:W-:Y:S01]  /*e050*/  FMNMX.FTZ R55, R13, R56, !PT ;  /* 0x000000380d377209 */ /* 0x000fe20007810000 */
[--C-:B------:R-:W-:Y:S01]  /*e060*/  FFMA.FTZ R164, R69, UR46, -R73.reuse ;  /* 0x0000002e45a47c23 */ /* 0x100fe20008010849 */
[--C-:B------:R-:W-:Y:S01]  /*e070*/  FFMA.FTZ R180, R38, UR46, -R73.reuse ;  /* 0x0000002e26b47c23 */ /* 0x100fe20008010849 */
[--C-:B------:R-:W-:Y:S01]  /*e080*/  FFMA.FTZ R168, R67, UR46, -R73.reuse ;  /* 0x0000002e43a87c23 */ /* 0x100fe20008010849 */
[----:B------:R-:W-:Y:S01]  /*e090*/  FMNMX.FTZ R56, R12, R55, !PT ;  /* 0x000000370c387209 */ /* 0x000fe20007810000 */
[--C-:B------:R-:W-:Y:S01]  /*e0a0*/  FFMA.FTZ R67, R43, UR46, -R73.reuse ;  /* 0x0000002e2b437c23 */ /* 0x100fe20008010849 */
[----:B------:R-:W-:Y:S01]  /*e0b0*/  MUFU.EX2 R160, R160 ;  /* 0x000000a000a07308 */ /* 0x000fe20000000800 */
[--C-:B------:R-:W-:Y:S01]  /*e0c0*/  FFMA.FTZ R60, R60, UR46, -R73.reuse ;  /* 0x0000002e3c3c7c23 */ /* 0x100fe20008010849 */
[----:B------:R-:W-:Y:S01]  /*e0d0*/  FMNMX.FTZ R57, R21, R56, !PT ;  /* 0x0000003815397209 */ /* 0x000fe20007810000 */
[--C-:B------:R-:W-:Y:S01]  /*e0e0*/  FFMA.FTZ R166, R68, UR46, -R73.reuse ;  /* 0x0000002e44a67c23 */ /* 0x100fe20008010849 */
[--C-:B------:R-:W-:Y:S01]  /*e0f0*/  FFMA.FTZ R59, R59, UR46, -R73.reuse ;  /* 0x0000002e3b3b7c23 */ /* 0x100fe20008010849 */
[--C-:B------:R-:W-:Y:S01]  /*e100*/  FFMA.FTZ R170, R66, UR46, -R73.reuse ;  /* 0x0000002e42aa7c23 */ /* 0x100fe20008010849 */
[----:B------:R-:W-:Y:S01]  /*e110*/  FMNMX.FTZ R56, R20, R57, !PT ;  /* 0x0000003914387209 */ /* 0x000fe20007810000 */
[--C-:B------:R-:W-:Y:S01]  /*e120*/  FFMA.FTZ R61, R61, UR46, -R73.reuse ;  /* 0x0000002e3d3d7c23 */ /* 0x100fe20008010849 */
[----:B------:R-:W0:Y:S01]  /*e130*/  MUFU.EX2 R51, R51 ;  /* 0x0000003300337308 */ /* 0x000e220000000800 */
[--C-:B------:R-:W-:Y:S01]  /*e140*/  FFMA.FTZ R41, R41, UR46, -R73.reuse ;  /* 0x0000002e29297c23 */ /* 0x100fe20008010849 */
[----:B------:R-:W-:Y:S01]  /*e150*/  FMNMX.FTZ R57, R27, R56, !PT ;  /* 0x000000381b397209 */ /* 0x000fe20007810000 */
[--C-:B------:R-:W-:Y:S01]  /*e160*/  FFMA.FTZ R45, R45, UR46, -R73.reuse ;  /* 0x0000002e2d2d7c23 */ /* 0x100fe20008010849 */
[--C-:B------:R-:W-:Y:S01]  /*e170*/  FFMA.FTZ R49, R49, UR46, -R73.reuse ;  /* 0x0000002e31317c23 */ /* 0x100fe20008010849 */
[--C-:B------:R-:W-:Y:S01]  /*e180*/  FFMA.FTZ R182, R42, UR46, -R73.reuse ;  /* 0x0000002e2ab67c23 */ /* 0x100fe20008010849 */
[----:B------:R-:W-:Y:S01]  /*e190*/  FMNMX.FTZ R56, R26, R57, !PT ;  /* 0x000000391a387209 */ /* 0x000fe20007810000 */
[--C-:B------:R-:W-:Y:S01]  /*e1a0*/  FFMA.FTZ R184, R46, UR46, -R73.reuse ;  /* 0x0000002e2eb87c23 */ /* 0x100fe20008010849 */
[----:B------:R2:W-:Y:S01]  /*e1b0*/  MUFU.EX2 R57, R58 ;  /* 0x0000003a00397308 */ /* 0x0005e20000000800 */
[--C-:B------:R-:W-:Y:S01]  /*e1c0*/  FFMA.FTZ R47, R47, UR46, -R73.reuse ;  /* 0x0000002e2f2f7c23 */ /* 0x100fe20008010849 */
[----:B------:R-:W-:Y:S01]  /*e1d0*/  FMNMX.FTZ R63, R31, R56, !PT ;  /* 0x000000381f3f7209 */ /* 0x000fe20007810000 */
[--C-:B------:R-:W-:Y:S01]  /*e1e0*/  FFMA.FTZ R186, R50, UR46, -R73.reuse ;  /* 0x0000002e32ba7c23 */ /* 0x100fe20008010849 */
[--C-:B------:R-:W-:Y:S01]  /*e1f0*/  FFMA.FTZ R188, R62, UR46, -R73.reuse ;  /* 0x0000002e3ebc7c23 */ /* 0x100fe20008010849 */
[--C-:B------:R-:W-:Y:S01]  /*e200*/  FFMA.FTZ R75, R64, UR46, -R73.reuse ;  /* 0x0000002e404b7c23 */ /* 0x100fe20008010849 */
[----:B------:R-:W-:Y:S01]  /*e210*/  FMNMX.FTZ R56, R30, R63, !PT ;  /* 0x0000003f1e387209 */ /* 0x000fe20007810000 */
[--C-:B------:R-:W-:Y:S01]  /*e220*/  FFMA.FTZ R190, R70, UR46, -R73.reuse ;  /* 0x0000002e46be7c23 */ /* 0x100fe20008010849 */
[----:B------:R-:W1:Y:S01]  /*e230*/  MUFU.EX2 R162, R162 ;  /* 0x000000a200a27308 */ /* 0x000e620000000800 */
[----:B--2---:R-:W-:Y:S01]  /*e240*/  FSEL R58, R87, -INF , P5 ;  /* 0xff800000573a7808 */ /* 0x004fe20002800000 */
[----:B------:R-:W-:Y:S01]  /*e250*/  FFMA.FTZ R71, R71, UR46, -R73 ;  /* 0x0000002e47477c23 */ /* 0x000fe20008010849 */
[----:B------:R-:W-:Y:S01]  /*e260*/  FMNMX.FTZ R63, R35, R56, !PT ;  /* 0x00000038233f7209 */ /* 0x000fe20007810000 */
[----:B------:R-:W-:-:S03]  /*e270*/  IMAD.U32 R46, RZ, RZ, UR38 ;  /* 0x00000026ff2e7e24 */ /* 0x000fc6000f8e00ff */
[----:B------:R-:W-:Y:S01]  /*e280*/  FMNMX.FTZ R63, R34, R63, !PT ;  /* 0x0000003f223f7209 */ /* 0x000fe20007810000 */
[----:B------:R-:W2:Y:S01]  /*e290*/  MUFU.EX2 R53, R53 ;  /* 0x0000003500357308 */ /* 0x000ea20000000800 */
[----:B------:R-:W-:Y:S02]  /*e2a0*/  PRMT R3, R46, 0x654, R3 ;  /* 0x000006542e037816 */ /* 0x000fe40000000003 */
[----:B------:R-:W-:Y:S02]  /*e2b0*/  FMNMX.FTZ R56, R4, R63, !PT ;  /* 0x0000003f04387209 */ /* 0x000fe40007810000 */
[----:B------:R3:W-:Y:S02]  /*e2c0*/  SYNCS.ARRIVE.TRANS64.RED.A1T0 RZ, [R3+URZ], RZ ;  /* 0x000000ff03ff79a7 */ /* 0x0007e4000810043f */
[----:B------:R-:W-:Y:S01]  /*e2d0*/  FMNMX.FTZ R56, R39, R56, !PT ;  /* 0x0000003827387209 */ /* 0x000fe20007810000 */
[----:B------:R-:W4:Y:S03]  /*e2e0*/  MUFU.EX2 R164, R164 ;  /* 0x000000a400a47308 */ /* 0x000f260000000800 */
[----:B------:R-:W-:-:S04]  /*e2f0*/  FMNMX.FTZ R63, R7, R56, !PT ;  /* 0x00000038073f7209 */ /* 0x000fc80007810000 */
[----:B------:R-:W-:Y:S01]  /*e300*/  FMNMX.FTZ R56, R10, R63, !PT ;  /* 0x0000003f0a387209 */ /* 0x000fe20007810000 */
[----:B------:R-:W5:Y:S03]  /*e310*/  MUFU.EX2 R55, R60 ;  /* 0x0000003c00377308 */ /* 0x000f660000000800 */
[----:B------:R-:W-:-:S04]  /*e320*/  FMNMX.FTZ R63, R11, R56, !PT ;  /* 0x000000380b3f7209 */ /* 0x000fc80007810000 */
[----:B------:R-:W-:Y:S01]  /*e330*/  FMNMX.FTZ R56, R14, R63, !PT ;  /* 0x0000003f0e387209 */ /* 0x000fe20007810000 */
[----:B------:R-:W3:Y:S03]  /*e340*/  MUFU.EX2 R166, R166 ;  /* 0x000000a600a67308 */ /* 0x000ee60000000800 */
[----:B------:R-:W-:Y:S01]  /*e350*/  FMNMX.FTZ R63, R25, R56, !PT ;  /* 0x00000038193f7209 */ /* 0x000fe20007810000 */
[----:B------:R-:W-:-:S03]  /*e360*/  FFMA.FTZ R56, R36, UR46, -R73 ;  /* 0x0000002e24387c23 */ /* 0x000fc60008010849 */
[----:B------:R-:W-:Y:S01]  /*e370*/  FMNMX.FTZ R36, R24, R63, !PT ;  /* 0x0000003f18247209 */ /* 0x000fe20007810000 */
[----:B------:R-:W-:Y:S03]  /*e380*/  MUFU.EX2 R168, R168 ;  /* 0x000000a800a87308 */ /* 0x000fe60000000800 */
[----:B------:R-:W-:-:S04]  /*e390*/  FMNMX.FTZ R65, R15, R36, !PT ;  /* 0x000000240f417209 */ /* 0x000fc80007810000 */
[----:B------:R-:W-:Y:S01]  /*e3a0*/  FMNMX.FTZ R36, R28, R65, !PT ;  /* 0x000000411c247209 */ /* 0x000fe20007810000 */
[----:B------:R0:W-:Y:S03]  /*e3b0*/  MUFU.EX2 R63, R56 ;  /* 0x00000038003f7308 */ /* 0x0001e60000000800 */
[----:B------:R-:W-:Y:S02]  /*e3c0*/  FMNMX.FTZ R65, R29, R36, !PT ;  /* 0x000000241d417209 */ /* 0x000fe40007810000 */
[----:B------:R-:W-:Y:S02]  /*e3d0*/  FSEL R36, R79, -INF , P1 ;  /* 0xff8000004f247808 */ /* 0x000fe40000800000 */
[----:B------:R-:W-:Y:S01]  /*e3e0*/  FMNMX.FTZ R40, R32, R65, !PT ;  /* 0x0000004120287209 */ /* 0x000fe20007810000 */
[----:B------:R-:W-:Y:S01]  /*e3f0*/  MUFU.EX2 R59, R59 ;  /* 0x0000003b003b7308 */ /* 0x000fe20000000800 */
[----:B0-----:R-:W-:-:S02]  /*e400*/  FSEL R56, R86, -INF , P4 ;  /* 0xff80000056387808 */ /* 0x001fc40002000000 */
[----:B------:R-:W-:Y:S02]  /*e410*/  FMNMX.FTZ R65, R33, R40, !PT ;  /* 0x0000002821417209 */ /* 0x000fe40007810000 */
[----:B------:R-:W-:Y:S02]  /*e420*/  FSEL R40, R82, -INF , P2 ;  /* 0xff80000052287808 */ /* 0x000fe40001000000 */
[----:B------:R-:W-:Y:S01]  /*e430*/  FMNMX.FTZ R65, R36, R65, !PT ;  /* 0x0000004124417209 */ /* 0x000fe20007810000 */
[----:B------:R-:W-:Y:S03]  /*e440*/  MUFU.EX2 R170, R170 ;  /* 0x000000aa00aa7308 */ /* 0x000fe60000000800 */
[----:B------:R-:W-:-:S04]  /*e450*/  FMNMX.FTZ R65, R40, R65, !PT ;  /* 0x0000004128417209 */ /* 0x000fc80007810000 */
[----:B------:R-:W-:Y:S01]  /*e460*/  FMNMX.FTZ R65, R44, R65, !PT ;  /* 0x000000412c417209 */ /* 0x000fe20007810000 */
[----:B------:R-:W-:Y:S03]  /*e470*/  MUFU.EX2 R61, R61 ;  /* 0x0000003d003d7308 */ /* 0x000fe60000000800 */
[----:B------:R-:W-:-:S04]  /*e480*/  FMNMX.FTZ R65, R56, R65, !PT ;  /* 0x0000004138417209 */ /* 0x000fc80007810000 */
[----:B------:R-:W-:Y:S01]  /*e490*/  FMNMX.FTZ R48, R58, R65, !PT ;  /* 0x000000413a307209 */ /* 0x000fe20007810000 */
[--C-:B------:R-:W-:Y:S01]  /*e4a0*/  FFMA.FTZ R65, R52, UR46, -R73.reuse ;  /* 0x0000002e34417c23 */ /* 0x100fe20008010849 */
[----:B------:R-:W-:Y:S03]  /*e4b0*/  MUFU.EX2 R172, R172 ;  /* 0x000000ac00ac7308 */ /* 0x000fe60000000800 */
[----:B------:R-:W0:Y:S05]  /*e4c0*/  SHFL.BFLY PT, R69, R48, 0x2, 0x1f ;  /* 0x0c401f0030457f89 */ /* 0x000e2a00000e0000 */
[----:B------:R-:W-:Y:S08]  /*e4d0*/  MUFU.EX2 R174, R174 ;  /* 0x000000ae00ae7308 */ /* 0x000ff00000000800 */
[----:B------:R-:W-:Y:S08]  /*e4e0*/  MUFU.EX2 R41, R41 ;  /* 0x0000002900297308 */ /* 0x000ff00000000800 */
[----:B------:R-:W-:Y:S01]  /*e4f0*/  MUFU.EX2 R176, R176 ;  /* 0x000000b000b07308 */ /* 0x000fe20000000800 */
[----:B0-----:R-:W-:Y:S01]  /*e500*/  FMNMX.FTZ R38, R48, R69, !PT ;  /* 0x0000004530267209 */ /* 0x001fe20007810000 */
[----:B------:R-:W-:-:S04]  /*e510*/  FFMA.FTZ R69, R54, UR46, -R73 ;  /* 0x0000002e36457c23 */ /* 0x000fc80008010849 */
        /* <DEDUP_REMOVED lines=8> */
[----:B------:R-:W-:Y:S01]  /*e5a0*/  MUFU.EX2 R65, R65 ;  /* 0x0000004100417308 */ /* 0x000fe20000000800 */
[----:B------:R-:W-:-:S05]  /*e5b0*/  FSEL R73, R38, RZ, P1 ;  /* 0x000000ff26497208 */ /* 0x000fca0000800000 */
[--C-:B------:R-:W-:Y:S01]  /*e5c0*/  FFMA.FTZ R161, R6, UR46, -R73.reuse ;  /* 0x0000002e06a17c23 */ /* 0x100fe20008010849 */
[--C-:B------:R-:W-:Y:S01]  /*e5d0*/  FFMA.FTZ R6, R5, UR46, -R73.reuse ;  /* 0x0000002e05067c23 */ /* 0x100fe20008010849 */
[----:B------:R-:W-:Y:S01]  /*e5e0*/  FFMA.FTZ R163, R9, UR46, -R73 ;  /* 0x0000002e09a37c23 */ /* 0x000fe20008010849 */
[----:B------:R-:W-:Y:S01]  /*e5f0*/  FADD.FTZ R5, R160, R51 ;  /* 0x00000033a0057221 */ /* 0x000fe20000010000 */
[--C-:B------:R-:W-:Y:S01]  /*e600*/  FFMA.FTZ R8, R8, UR46, -R73.reuse ;  /* 0x0000002e08087c23 */ /* 0x100fe20008010849 */
[----:B------:R-:W-:Y:S01]  /*e610*/  FFMA.FTZ R165, R13, UR46, -R73 ;  /* 0x0000002e0da57c23 */ /* 0x000fe20008010849 */
[----:B------:R-:W-:Y:S01]  /*e620*/  MUFU.EX2 R161, R161 ;  /* 0x000000a100a17308 */ /* 0x000fe20000000800 */
[----:B-1----:R-:W-:Y:S01]  /*e630*/  FADD.FTZ R38, R162, R5 ;  /* 0x00000005a2267221 */ /* 0x002fe20000010000 */
[--C-:B------:R-:W-:Y:S01]  /*e640*/  FFMA.FTZ R12, R12, UR46, -R73.reuse ;  /* 0x0000002e0c0c7c23 */ /* 0x100fe20008010849 */
[--C-:B------:R-:W-:Y:S01]  /*e650*/  FFMA.FTZ R167, R21, UR46, -R73.reuse ;  /* 0x0000002e15a77c23 */ /* 0x100fe20008010849 */
[--C-:B------:R-:W-:Y:S01]  /*e660*/  FFMA.FTZ R20, R20, UR46, -R73.reuse ;  /* 0x0000002e14147c23 */ /* 0x100fe20008010849 */
[----:B--2---:R-:W-:Y:S01]  /*e670*/  FADD.FTZ R5, R53, R38 ;  /* 0x0000002635057221 */ /* 0x004fe20000010000 */
[--C-:B------:R-:W-:Y:S01]  /*e680*/  FFMA.FTZ R169, R27, UR46, -R73.reuse ;  /* 0x0000002e1ba97c23 */ /* 0x100fe20008010849 */
[----:B------:R-:W-:Y:S01]  /*e690*/  FFMA.FTZ R177, R7, UR46, -R73 ;  /* 0x0000002e07b17c23 */ /* 0x000fe20008010849 */
[----:B------:R-:W0:Y:S01]  /*e6a0*/  MUFU.EX2 R6, R6 ;  /* 0x0000000600067308 */ /* 0x000e220000000800 */
[----:B----4-:R-:W-:Y:S01]  /*e6b0*/  FADD.FTZ R38, R164, R5 ;  /* 0x00000005a4267221 */ /* 0x010fe20000010000 */
[--C-:B------:R-:W-:Y:S01]  /*e6c0*/  FFMA.FTZ R26, R26, UR46, -R73.reuse ;  /* 0x0000002e1a1a7c23 */ /* 0x100fe20008010849 */
[--C-:B------:R-:W-:Y:S01]  /*e6d0*/  FFMA.FTZ R171, R31, UR46, -R73.reuse ;  /* 0x0000002e1fab7c23 */ /* 0x100fe20008010849 */
[--C-:B------:R-:W-:Y:S01]  /*e6e0*/  FFMA.FTZ R30, R30, UR46, -R73.reuse ;  /* 0x0000002e1e1e7c23 */ /* 0x100fe20008010849 */
[----:B-----5:R-:W-:Y:S01]  /*e6f0*/  FADD.FTZ R5, R55, R38 ;  /* 0x0000002637057221 */ /* 0x020fe20000010000 */
[--C-:B------:R-:W-:Y:S01]  /*e700*/  FFMA.FTZ R173, R35, UR46, -R73.reuse ;  /* 0x0000002e23ad7c23 */ /* 0x100fe20008010849 */
[----:B------:R-:W-:Y:S01]  /*e710*/  FFMA.FTZ R34, R34, UR46, -R73 ;  /* 0x0000002e22227c23 */ /* 0x000fe20008010849 */
[----:B------:R-:W1:Y:S01]  /*e720*/  MUFU.EX2 R163, R163 ;  /* 0x000000a300a37308 */ /* 0x000e620000000800 */
[----:B---3--:R-:W-:Y:S01]  /*e730*/  FADD.FTZ R42, R166, R5 ;  /* 0x00000005a62a7221 */ /* 0x008fe20000010000 */
        /* <DEDUP_REMOVED lines=17> */
[--C-:B------:R-:W-:Y:S01]  /*e850*/  FFMA.FTZ R29, R29, UR46, -R73.reuse ;  /* 0x0000002e1d1d7c23 */ /* 0x100fe20008010849 */
[--C-:B------:R-:W-:Y:S01]  /*e860*/  FFMA.FTZ R32, R32, UR46, -R73.reuse ;  /* 0x0000002e20207c23 */ /* 0x100fe20008010849 */
[--C-:B------:R-:W-:Y:S01]  /*e870*/  FFMA.FTZ R33, R33, UR46, -R73.reuse ;  /* 0x0000002e21217c23 */ /* 0x100fe20008010849 */
[----:B------:R-:W-:Y:S01]  /*e880*/  FADD.FTZ R7, R61, R42 ;  /* 0x0000002a3d077221 */ /* 0x000fe20000010000 */
[----:B------:R-:W-:Y:S01]  /*e890*/  FFMA.FTZ R36, R36, UR46, -R73 ;  /* 0x0000002e24247c23 */ /* 0x000fe20008010849 */
[----:B------:R-:W1:Y:S01]  /*e8a0*/  MUFU.EX2 R12, R12 ;  /* 0x0000000c000c7308 */ /* 0x000e620000000800 */
[----:B--2---:R-:W-:Y:S01]  /*e8b0*/  FADD.FTZ R38, R8, R5 ;  /* 0x0000000508267221 */ /* 0x004fe20000010000 */
[----:B------:R-:W-:Y:S01]  /*e8c0*/  FADD.FTZ R42, R172, R7 ;  /* 0x00000007ac2a7221 */ /* 0x000fe20000010000 */
[--C-:B------:R-:W-:Y:S01]  /*e8d0*/  FFMA.FTZ R40, R40, UR46, -R73.reuse ;  /* 0x0000002e28287c23 */ /* 0x100fe20008010849 */
[--C-:B------:R-:W-:Y:S01]  /*e8e0*/  FFMA.FTZ R44, R44, UR46, -R73.reuse ;  /* 0x0000002e2c2c7c23 */ /* 0x100fe20008010849 */
[--C-:B------:R-:W-:Y:S01]  /*e8f0*/  FFMA.FTZ R56, R56, UR46, -R73.reuse ;  /* 0x0000002e38387c23 */ /* 0x100fe20008010849 */
[----:B------:R-:W-:Y:S01]  /*e900*/  FADD.FTZ R7, R63, R42 ;  /* 0x0000002a3f077221 */ /* 0x000fe20000010000 */
[----:B------:R-:W-:Y:S01]  /*e910*/  FFMA.FTZ R58, R58, UR46, -R73 ;  /* 0x0000002e3a3a7c23 */ /* 0x000fe20008010849 */
[----:B------:R-:W2:Y:S01]  /*e920*/  MUFU.EX2 R167, R167 ;  /* 0x000000a700a77308 */ /* 0x000ea20000000800 */
[----:B0-----:R-:W-:Y:S01]  /*e930*/  FADD.FTZ R5, R165, R38 ;  /* 0x00000026a5057221 */ /* 0x001fe20000010000 */
[----:B------:R-:W-:Y:S01]  /*e940*/  FADD.FTZ R42, R174, R7 ;  /* 0x00000007ae2a7221 */ /* 0x000fe20000010000 */
[----:B------:R-:W-:Y:S01]  /*e950*/  VIADD R9, R93, 0xfffffffe ;  /* 0xfffffffe5d097836 */ /* 0x000fe20000000000 */
[----:B------:R-:W-:-:S02]  /*e960*/  F2FP.F16.F32.PACK_AB R161, R6, R161 ;  /* 0x000000a106a1723e */ /* 0x000fc400000000ff */
[----:B------:R-:W-:Y:S02]  /*e970*/  F2FP.F16.F32.PACK_AB R163, R8, R163 ;  /* 0x000000a308a3723e */ /* 0x000fe400000000ff */
[----:B------:R-:W0:Y:S01]  /*e980*/  MUFU.EX2 R20, R20 ;  /* 0x0000001400147308 */ /* 0x000e220000000800 */
[----:B-1----:R-:W-:Y:S01]  /*e990*/  FADD.FTZ R38, R12, R5 ;  /* 0x000000050c267221 */ /* 0x002fe20000010000 */
[----:B------:R-:W-:Y:S02]  /*e9a0*/  ISETP.GE.AND P1, PT, R9, R194, PT ;  /* 0x000000c20900720c */ /* 0x000fe40003f26270 */
[----:B------:R-:W-:Y:S02]  /*e9b0*/  F2FP.F16.F32.PACK_AB R160, R51, R160 ;  /* 0x000000a033a0723e */ /* 0x000fe400000000ff */
[----:B------:R-:W-:Y:S02]  /*e9c0*/  F2FP.F16.F32.PACK_AB R162, R53, R162 ;  /* 0x000000a235a2723e */ /* 0x000fe400000000ff */
[----:B------:R-:W1:Y:S01]  /*e9d0*/  MUFU.EX2 R169, R169 ;  /* 0x000000a900a97308 */ /* 0x000e620000000800 */
[----:B--2---:R-:W-:Y:S01]  /*e9e0*/  FADD.FTZ R5, R167, R38 ;  /* 0x00000026a7057221 */ /* 0x004fe20000010000 */
[----:B------:R-:W-:-:S02]  /*e9f0*/  F2FP.F16.F32.PACK_AB R164, R55, R164 ;  /* 0x000000a437a4723e */ /* 0x000fc400000000ff */
[----:B------:R-:W-:Y:S02]  /*ea00*/  F2FP.F16.F32.PACK_AB R166, R57, R166 ;  /* 0x000000a639a6723e */ /* 0x000fe400000000ff */
[----:B------:R-:W-:Y:S02]  /*ea10*/  F2FP.F16.F32.PACK_AB R168, R59, R168 ;  /* 0x000000a83ba8723e */ /* 0x000fe400000000ff */
[----:B------:R-:W2:Y:S01]  /*ea20*/  MUFU.EX2 R26, R26 ;  /* 0x0000001a001a7308 */ /* 0x000ea20000000800 */
[----:B0-----:R-:W-:Y:S01]  /*ea30*/  FADD.FTZ R38, R20, R5 ;  /* 0x0000000514267221 */ /* 0x001fe20000010000 */
[----:B------:R-:W-:Y:S02]  /*ea40*/  F2FP.F16.F32.PACK_AB R170, R61, R170 ;  /* 0x000000aa3daa723e */ /* 0x000fe400000000ff */
[----:B------:R-:W-:Y:S02]  /*ea50*/  F2FP.F16.F32.PACK_AB R172, R63, R172 ;  /* 0x000000ac3fac723e */ /* 0x000fe400000000ff */
[----:B------:R-:W-:-:S02]  /*ea60*/  F2FP.F16.F32.PACK_AB R174, R41, R174 ;  /* 0x000000ae29ae723e */ /* 0x000fc400000000ff */
[----:B------:R-:W0:Y:S01]  /*ea70*/  MUFU.EX2 R171, R171 ;  /* 0x000000ab00ab7308 */ /* 0x000e220000000800 */
[----:B-1----:R-:W-:Y:S01]  /*ea80*/  FADD.FTZ R5, R169, R38 ;  /* 0x00000026a9057221 */ /* 0x002fe20000010000 */
[----:B------:R-:W-:Y:S02]  /*ea90*/  F2FP.F16.F32.PACK_AB R165, R12, R165 ;  /* 0x000000a50ca5723e */ /* 0x000fe400000000ff */
[----:B------:R-:W-:Y:S02]  /*eaa0*/  F2FP.F16.F32.PACK_AB R167, R20, R167 ;  /* 0x000000a714a7723e */ /* 0x000fe400000000ff */
[----:B------:R-:W-:Y:S02]  /*eab0*/  MOV R93, R151 ;  /* 0x00000097005d7202 */ /* 0x000fe40000000f00 */
[----:B------:R-:W1:Y:S01]  /*eac0*/  MUFU.EX2 R30, R30 ;  /* 0x0000001e001e7308 */ /* 0x000e620000000800 */
[C---:B--2---:R-:W-:Y:S01]  /*ead0*/  FADD.FTZ R38, R26.reuse, R5 ;  /* 0x000000051a267221 */ /* 0x044fe20000010000 */
[----:B------:R-:W-:Y:S01]  /*eae0*/  FADD.FTZ R5, R41, R42 ;  /* 0x0000002a29057221 */ /* 0x000fe20000010000 */
[----:B------:R-:W-:-:S03]  /*eaf0*/  F2FP.F16.F32.PACK_AB R169, R26, R169 ;  /* 0x000000a91aa9723e */ /* 0x000fc600000000ff */
[----:B------:R-:W-:Y:S01]  /*eb00*/  FADD.FTZ R42, R176, R5 ;  /* 0x00000005b02a7221 */ /* 0x000fe20000010000 */
[----:B------:R-:W-:Y:S01]  /*eb10*/  F2FP.F16.F32.PACK_AB R176, R45, R176 ;  /* 0x000000b02db0723e */ /* 0x000fe200000000ff */
[----:B------:R-:W2:Y:S01]  /*eb20*/  MUFU.EX2 R173, R173 ;  /* 0x000000ad00ad7308 */ /* 0x000ea20000000800 */
[----:B0-----:R-:W-:Y:S01]  /*eb30*/  FADD.FTZ R3, R171, R38 ;  /* 0x00000026ab037221 */ /* 0x001fe20000010000 */
[----:B------:R-:W-:-:S04]  /*eb40*/  FADD.FTZ R5, R45, R42 ;  /* 0x0000002a2d057221 */ /* 0x000fc80000010000 */
[----:B------:R-:W-:Y:S01]  /*eb50*/  FADD.FTZ R42, R178, R5 ;  /* 0x00000005b22a7221 */ /* 0x000fe20000010000 */
[C---:B------:R-:W-:Y:S01]  /*eb60*/  F2FP.F16.F32.PACK_AB R178, R49.reuse, R178 ;  /* 0x000000b231b2723e */ /* 0x040fe200000000ff */
[----:B------:R-:W0:Y:S01]  /*eb70*/  MUFU.EX2 R34, R34 ;  /* 0x0000002200227308 */ /* 0x000e220000000800 */
[C---:B-1----:R-:W-:Y:S01]  /*eb80*/  FADD.FTZ R38, R30.reuse, R3 ;  /* 0x000000031e267221 */ /* 0x042fe20000010000 */
[----:B------:R-:W-:Y:S01]  /*eb90*/  FADD.FTZ R5, R49, R42 ;  /* 0x0000002a31057221 */ /* 0x000fe20000010000 */
[----:B------:R-:W-:-:S03]  /*eba0*/  F2FP.F16.F32.PACK_AB R171, R30, R171 ;  /* 0x000000ab1eab723e */ /* 0x000fc600000000ff */
[----:B------:R-:W-:Y:S01]  /*ebb0*/  FADD.FTZ R42, R180, R5 ;  /* 0x00000005b42a7221 */ /* 0x000fe20000010000 */
[----:B------:R-:W-:Y:S01]  /*ebc0*/  F2FP.F16.F32.PACK_AB R180, R65, R180 ;  /* 0x000000b441b4723e */ /* 0x000fe200000000ff */
[----:B------:R-:W1:Y:S01]  /*ebd0*/  MUFU.EX2 R175, R175 ;  /* 0x000000af00af7308 */ /* 0x000e620000000800 */
[----:B--2---:R-:W-:Y:S01]  /*ebe0*/  FADD.FTZ R3, R173, R38 ;  /* 0x00000026ad037221 */ /* 0x004fe20000010000 */
[----:B------:R-:W-:-:S06]  /*ebf0*/  FADD.FTZ R5, R65, R42 ;  /* 0x0000002a41057221 */ /* 0x000fcc0000010000 */
        /* <DEDUP_REMOVED lines=66> */
[----:B--2---:R-:W-:-:S04]  /*f020*/  FADD.FTZ R8, R56, R5 ;  /* 0x0000000538087221 */ /* 0x004fc80000010000 */
[C---:B0-----:R-:W-:Y:S01]  /*f030*/  FADD.FTZ R8, R191.reuse, R8 ;  /* 0x00000008bf087221 */ /* 0x041fe20000010000 */
[----:B------:R-:W-:Y:S01]  /*f040*/  F2FP.F16.F32.PACK_AB R191, R191, R56 ;  /* 0x00000038bfbf723e */ /* 0x000fe200000000ff */
[C---:B-1----:R-:W-:Y:S01]  /*f050*/  FADD.FTZ R3, R71.reuse, R42 ;  /* 0x0000002a47037221 */ /* 0x042fe20000010000 */
[----:B------:R-:W-:Y:S01]  /*f060*/  F2FP.F16.F32.PACK_AB R190, R71, R190 ;  /* 0x000000be47be723e */ /* 0x000fe200000000ff */
[----:B------:R-:W-:Y:S06]  /*f070*/  @!P1 BRA `(.L_x_7119) ;  /* 0x0000002c001c9947 */ /* 0x000fec0003800000 */
[----:B------:R-:W-:Y:S01]  /*f080*/  MOV R10, R43 ;  /* 0x0000002b000a7202 */ /* 0x000fe20000000f00 */
[----:B------:R-:W-:Y:S01]  /*f090*/  IMAD.MOV.U32 R11, RZ, RZ, R37 ;  /* 0x000000ffff0b7224 */ /* 0x000fe200078e0025 */
[----:B------:R-:W-:Y:S01]  /*f0a0*/  MOV R12, R157 ;  /* 0x0000009d000c7202 */ /* 0x000fe20000000f00 */
[----:B------:R-:W-:Y:S01]  /*f0b0*/  IMAD.MOV.U32 R4, RZ, RZ, R158 ;  /* 0x000000ffff047224 */ /* 0x000fe200078e009e */
        /* <DEDUP_REMOVED lines=31> */
[----:B------:R-:W-:-:S07]  /*f2b0*/  CS2R R88, SRZ ;  /* 0x0000000000587805 */ /* 0x000fce000001ff00 */
.L_x_7131:
[----:B------:R-:W-:Y:S01]  /*f2c0*/  ISETP.NE.AND P1, PT, R12, 0x1, PT ;  /* 0x000000010c00780c */ /* 0x000fe20003f25270 */
[----:B------:R-:W-:Y:S05]  /*f2d0*/  YIELD ;  /* 0x0000000000007946 */ /* 0x000fea0003800000 */
[----:B------:R-:W-:Y:S02]  /*f2e0*/  SEL R5, RZ, 0x1, P1 ;  /* 0x00000001ff057807 */ /* 0x000fe40000800000 */
[----:B------:R-:W-:Y:S02]  /*f2f0*/  ISETP.NE.AND P1, PT, R195, RZ, PT ;  /* 0x000000ffc300720c */ /* 0x000fe40003f25270 */
[----:B------:R-:W-:-:S11]  /*f300*/  LOP3.LUT R158, R4, R5, RZ, 0x3c, !PT ;  /* 0x00000005049e7212 */ /* 0x000fd600078e3cff */
[----:B------:R-:W-:Y:S05]  /*f310*/  @P1 BRA `(.L_x_7120) ;  /* 0x00000000003c1947 */ /* 0x000fea0003800000 */
[----:B------:R-:W-:Y:S05]  /*f320*/  @!P0 BRA `(.L_x_7121) ;  /* 0x0000000000048947 */ /* 0x000fea0003800000 */
[----:B------:R-:W-:Y:S01]  /*f330*/  BPT.TRAP 0x1 ;  /* 0x000000040000795c */ /* 0x000fe20000300000 */
.L_x_7121:
        /* <DEDUP_REMOVED lines=8> */
.L_x_7122:
[----:B------:R-:W-:Y:S04]  /*f3c0*/  BSSY B0, `(.L_x_7120) ;  /* 0x0000004000007945 */ /* 0x000fe80003800000 */
[----:B-1----:R-:W-:Y:S05]  /*f3d0*/  @P2 BRA `(.L_x_7123) ;  /* 0x0000000000082947 */ /* 0x002fea0003800000 */
[----:B------:R-:W1:Y:S02]  /*f3e0*/  SYNCS.PHASECHK.TRANS64.TRYWAIT P2, [R5+URZ+0x28830], R6 ;  /* 0x02883006050075a7 */ /* 0x000e64000804017f */
[----:B-1----:R-:W-:Y:S05]  /*f3f0*/  @!P2 BRA `(.L_x_7124) ;  /* 0x000000e400d8a947 */ /* 0x002fea0003800000 */
.L_x_7123:
[----:B------:R-:W-:Y:S05]  /*f400*/  BSYNC B0 ;  /* 0x0000000000007941 */ /* 0x000fea0003800000 */
.L_x_7120:
[----:B01----:R-:W0:Y:S01]  /*f410*/  S2R R5, SR_TID.X ;  /* 0x0000000000057919 */ /* 0x003e220000002100 */
[----:B------:R-:W-:Y:S01]  /*f420*/  IADD3 R157, R12, 0x1, RZ ;  /* 0x000000010c9d7810 */ /* 0x000fe20007ffe0ff */
[----:B------:R-:W-:Y:S05]  /*f430*/  WARPSYNC.ALL ;  /* 0x0000000000007948 */ /* 0x000fea0003800000 */
[C---:B------:R-:W-:Y:S01]  /*f440*/  ISETP.NE.AND P2, PT, R157.reuse, 0x2, PT ;  /* 0x000000029d00780c */ /* 0x040fe20003f45270 */
[----:B------:R-:W-:Y:S02]  /*f450*/  IMAD.MOV.U32 R7, RZ, RZ, 0x40000040 ;  /* 0x40000040ff077424 */ /* 0x000fe400078e00ff */
[----:B------:R-:W-:Y:S01]  /*f460*/  IMAD.MOV.U32 R25, RZ, RZ, 0x40000040 ;  /* 0x40000040ff197424 */ /* 0x000fe200078e00ff */
[----:B------:R-:W-:Y:S01]  /*f470*/  SEL R157, R157, RZ, P2 ;  /* 0x000000ff9d9d7207 */ /* 0x000fe20001000000 */
[----:B------:R-:W-:Y:S01]  /*f480*/  IMAD.MOV.U32 R21, RZ, RZ, 0x40000040 ;  /* 0x40000040ff157424 */ /* 0x000fe200078e00ff */
[----:B------:R-:W-:Y:S01]  /*f490*/  R2UR UR7, R7 ;  /* 0x00000000070772ca */ /* 0x000fe200000e0000 */
[----:B------:R-:W-:Y:S01]  /*f4a0*/  IMAD.MOV.U32 R15, RZ, RZ, 0x40000040 ;  /* 0x40000040ff0f7424 */ /* 0x000fe200078e00ff */
[----:B------:R-:W-:Y:S01]  /*f4b0*/  R2UR UR15, R25 ;  /* 0x00000000190f72ca */ /* 0x000fe200000e0000 */
[----:B------:R-:W-:Y:S01]  /*f4c0*/  IMAD R6, R157, 0x800, R0 ;  /* 0x000008009d067824 */ /* 0x000fe200078e0200 */
[----:B------:R-:W-:-:S02]  /*f4d0*/  R2UR UR31, R25 ;  /* 0x00000000191f72ca */ /* 0x000fc400000e0000 */
[----:B------:R-:W-:Y:S01]  /*f4e0*/  R2UR UR11, R21 ;  /* 0x00000000150b72ca */ /* 0x000fe200000e0000 */
[C---:B------:R-:W-:Y:S01]  /*f4f0*/  VIADD R24, R6.reuse, 0x4 ;  /* 0x0000000406187836 */ /* 0x040fe20000000000 */
[C---:B------:R-:W-:Y:S02]  /*f500*/  R2UR UR6, R6.reuse ;  /* 0x00000000060672ca */ /* 0x040fe400000e0000 */
[----:B------:R-:W-:Y:S02]  /*f510*/  IADD3 R20, R6, 0x2, RZ ;  /* 0x0000000206147810 */ /* 0x000fe40007ffe0ff */
[----:B------:R-:W-:Y:S02]  /*f520*/  R2UR UR14, R24 ;  /* 0x00000000180e72ca */ /* 0x000fe400000e0000 */
[----:B------:R-:W-:Y:S02]  /*f530*/  IADD3 R24, R6, 0x404, RZ ;  /* 0x0000040406187810 */ /* 0x000fe40007ffe0ff */
[----:B------:R-:W-:-:S02]  /*f540*/  R2UR UR10, R20 ;  /* 0x00000000140a72ca */ /* 0x000fc400000e0000 */
[----:B------:R-:W-:Y:S02]  /*f550*/  R2UR UR30, R24 ;  /* 0x00000000181e72ca */ /* 0x000fe400000e0000 */
[----:B0-----:R-:W-:Y:S02]  /*f560*/  SHF.R.U32.HI R5, RZ, 0x7, R5 ;  /* 0x00000007ff057819 */ /* 0x001fe40000011605 */
[----:B------:R-:W-:Y:S02]  /*f570*/  IADD3 R14, R6, 0x6, RZ ;  /* 0x00000006060e7810 */ /* 0x000fe40007ffe0ff */
[----:B------:R-:W-:Y:S01]  /*f580*/  R2UR UR19, R15 ;  /* 0x000000000f1372ca */ /* 0x000fe200000e0000 */
[----:B------:R-:W-:Y:S01]  /*f590*/  VIADD R5, R5, 0x8 ;  /* 0x0000000805057836 */ /* 0x000fe20000000000 */
[----:B------:R-:W-:Y:S01]  /*f5a0*/  R2UR UR18, R14 ;  /* 0x000000000e1272ca */ /* 0x000fe200000e0000 */
[C---:B------:R-:W-:Y:S01]  /*f5b0*/  VIADD R14, R6.reuse, 0x402 ;  /* 0x00000402060e7836 */ /* 0x040fe20000000000 */
[C---:B------:R-:W-:Y:S01]  /*f5c0*/  IADD3 R20, R6.reuse, 0x400, RZ ;  /* 0x0000040006147810 */ /* 0x040fe20007ffe0ff */
[----:B------:R-:W-:Y:S01]  /*f5d0*/  VIADD R6, R6, 0x406 ;  /* 0x0000040606067836 */ /* 0x000fe20000000000 */
[----:B------:R0:W-:Y:S01]  /*f5e0*/  BAR.SYNC.DEFER_BLOCKING R5, 0x100 ;  /* 0x000400050000751d */ /* 0x0001e20000010000 */
[----:B------:R-:W-:-:S02]  /*f5f0*/  R2UR UR23, R21 ;  /* 0x00000000151772ca */ /* 0x000fc400000e0000 */
[----:B------:R-:W-:Y:S02]  /*f600*/  R2UR UR22, R20 ;  /* 0x00000000141672ca */ /* 0x000fe400000e0000 */
[----:B------:R-:W-:Y:S02]  /*f610*/  R2UR UR26, R14 ;  /* 0x000000000e1a72ca */ /* 0x000fe400000e0000 */
[----:B------:R-:W-:Y:S02]  /*f620*/  R2UR UR27, R15 ;  /* 0x000000000f1b72ca */ /* 0x000fe400000e0000 */
[----:B------:R-:W-:Y:S02]  /*f630*/  R2UR UR34, R6 ;  /* 0x00000000062272ca */ /* 0x000fe400000e0000 */
[----:B------:R-:W-:Y:S01]  /*f640*/  R2UR UR35, R7 ;  /* 0x00000000072372ca */ /* 0x000fe200000e0000 */
        /* <DEDUP_REMOVED lines=27> */
.L_x_7126:
[----:B------:R-:W-:Y:S01]  /*f800*/  SHF.L.U32 R4, R4, 0x1f, RZ ;  /* 0x0000001f04047819 */ /* 0x000fe200000006ff */
[----:B------:R-:W-:-:S04]  /*f810*/  IMAD R5, R12, 0x8, R156 ;  /* 0x000000080c057824 */ /* 0x000fc800078e029c */
[----:B------:R0:W1:Y:S01]  /*f820*/  SYNCS.PHASECHK.TRANS64.TRYWAIT P1, [R5+URZ+0x28850], R4 ;  /* 0x02885004050075a7 */ /* 0x000062000802017f */
[----:B------:R-:W-:Y:S05]  /*f830*/  @!P0 BRA `(.L_x_7127) ;  /* 0x0000000000048947 */ /* 0x000fea0003800000 */
[----:B------:R-:W-:Y:S01]  /*f840*/  BPT.TRAP 0x1 ;  /* 0x000000040000795c */ /* 0x000fe20000300000 */
.L_x_7127:
[----:B-1----:R-:W-:Y:S05]  /*f850*/  @P1 BRA `(.L_x_7125) ;  /* 0x0000000000081947 */ /* 0x002fea0003800000 */
[----:B------:R-:W1:Y:S02]  /*f860*/  SYNCS.PHASECHK.TRANS64.TRYWAIT P1, [R5+URZ+0x28850], R4 ;  /* 0x02885004050075a7 */ /* 0x000e64000802017f */
[----:B-1----:R-:W-:Y:S05]  /*f870*/  @!P1 BRA `(.L_x_7128) ;  /* 0x000000e000cc9947 */ /* 0x002fea0003800000 */
.L_x_7125:
[----:B01----:R-:W-:Y:S01]  /*f880*/  IADD3 R4, R156, 0x400, RZ ;  /* 0x000004009c047810 */ /* 0x003fe20007ffe0ff */
[----:B------:R-:W-:Y:S01]  /*f890*/  IMAD.MOV.U32 R5, RZ, RZ, 0x40000040 ;  /* 0x40000040ff057424 */ /* 0x000fe200078e00ff */
[----:B------:R-:W-:Y:S05]  /*f8a0*/  WARPSYNC.ALL ;  /* 0x0000000000007948 */ /* 0x000fea0003800000 */
[----:B------:R-:W-:Y:S01]  /*f8b0*/  SHF.R.U32.HI R4, RZ, 0x4, R4 ;  /* 0x00000004ff047819 */ /* 0x000fe20000011604 */
[----:B------:R-:W-:Y:S01]  /*f8c0*/  WARPGROUP.ARRIVE ;  /* 0x00000000000079c5 */ /* 0x000fe20000000000 */
[----:B------:R-:W-:Y:S01]  /*f8d0*/  R2UR UR7, R5 ;  /* 0x00000000050772ca */ /* 0x000fe200000e0000 */
[----:B------:R-:W-:Y:S01]  /*f8e0*/  IMAD.MOV.U32 R7, RZ, RZ, 0x40000040 ;  /* 0x40000040ff077424 */ /* 0x000fe200078e00ff */
[----:B------:R-:W-:Y:S01]  /*f8f0*/  LOP3.LUT R4, R4, 0x3fff, RZ, 0xc0, !PT ;  /* 0x00003fff04047812 */ /* 0x000fe200078ec0ff */
[----:B------:R-:W-:-:S02]  /*f900*/  IMAD.MOV.U32 R5, RZ, RZ, 0x40000040 ;  /* 0x40000040ff057424 */ /* 0x000fc400078e00ff */
[----:B------:R-:W0:Y:S01]  /*f910*/  S2R R13, SR_TID.X ;  /* 0x00000000000d7919 */ /* 0x000e220000002100 */
[----:B------:R-:W-:-:S05]  /*f920*/  LOP3.LUT R4, R4, 0x4000000, RZ, 0xfc, !PT ;  /* 0x0400000004047812 */ /* 0x000fca00078efcff */
[----:B------:R-:W-:-:S05]  /*f930*/  IMAD R4, R12, 0x800, R4 ;  /* 0x000008000c047824 */ /* 0x000fca00078e0204 */
[C---:B------:R-:W-:Y:S02]  /*f940*/  R2UR UR6, R4.reuse ;  /* 0x00000000040672ca */ /* 0x040fe400000e0000 */
[----:B------:R-:W-:-:S11]  /*f950*/  IADD3 R6, R4, 0x80, RZ ;  /* 0x0000008004067810 */ /* 0x000fd60007ffe0ff */
[----:B------:R-:W-:Y:S01]  /*f960*/  HGMMA.64x128x16.F32 R88, R160, gdesc[UR4].tnspB, R88, gsb0 ;  /* 0x41e00004a0587df0 */ /* 0x000fe20008000858 */
[----:B------:R-:W-:Y:S01]  /*f970*/  R2UR UR6, R6 ;  /* 0x00000000060672ca */ /* 0x000fe200000e0000 */
[----:B------:R-:W-:Y:S01]  /*f980*/  VIADD R6, R4, 0x100 ;  /* 0x0000010004067836 */ /* 0x000fe20000000000 */
[----:B------:R-:W-:Y:S02]  /*f990*/  R2UR UR7, R7 ;  /* 0x00000000070772ca */ /* 0x000fe400000e0000 */
[----:B------:R-:W-:Y:S02]  /*f9a0*/  MOV R7, 0x40000040 ;  /* 0x4000004000077802 */ /* 0x000fe40000000f00 */
[----:B0-----:R-:W-:Y:S01]  /*f9b0*/  SHF.R.U32.HI R13, RZ, 0x7, R13 ;  /* 0x00000007ff0d7819 */ /* 0x001fe2000001160d */
[----:B------:R-:W-:Y:S02]  /*f9c0*/  WARPGROUP.DEPBAR.LE gsb0, 0x0 ;  /* 0x00008000000079c5 */ /* 0x000fe40000010000 */
[----:B------:R-:W-:-:S06]  /*f9d0*/  WARPGROUP.ARRIVE ;  /* 0x00000000000079c5 */ /* 0x000fcc0000000000 */
[----:B------:R-:W-:Y:S01]  /*f9e0*/  HGMMA.64x128x16.F32 R88, R164, gdesc[UR4].tnspB, R88, gsb0 ;  /* 0x41e00004a4587df0 */ /* 0x000fe20008000858 */
[----:B------:R-:W-:Y:S01]  /*f9f0*/  R2UR UR6, R6 ;  /* 0x00000000060672ca */ /* 0x000fe200000e0000 */
[----:B------:R-:W-:Y:S01]  /*fa00*/  VIADD R6, R4, 0x180 ;  /* 0x0000018004067836 */ /* 0x000fe20000000000 */
[----:B------:R-:W-:Y:S01]  /*fa10*/  R2UR UR7, R7 ;  /* 0x00000000070772ca */ /* 0x000fe200000e0000 */
[----:B------:R-:W-:Y:S01]  /*fa20*/  IMAD.MOV.U32 R7, RZ, RZ, 0x40000040 ;  /* 0x40000040ff077424 */ /* 0x000fe200078e00ff */
[----:B------:R-:W-:Y:S02]  /*fa30*/  WARPGROUP.DEPBAR.LE gsb0, 0x0 ;  /* 0x00008000000079c5 */ /* 0x000fe40000010000 */
[----:B------:R-:W-:-:S09]  /*fa40*/  WARPGROUP.ARRIVE ;  /* 0x00000000000079c5 */ /* 0x000fd20000000000 */
[----:B------:R-:W-:Y:S01]  /*fa50*/  HGMMA.64x128x16.F32 R88, R168, gdesc[UR4].tnspB, R88, gsb0 ;  /* 0x41e00004a8587df0 */ /* 0x000fe20008000858 */
[----:B------:R-:W-:Y:S02]  /*fa60*/  R2UR UR6, R6 ;  /* 0x00000000060672ca */ /* 0x000fe400000e0000 */
[----:B------:R-:W-:Y:S01]  /*fa70*/  R2UR UR7, R7 ;  /* 0x00000000070772ca */ /* 0x000fe200000e0000 */
[----:B------:R-:W-:Y:S01]  /*fa80*/  IMAD.MOV.U32 R7, RZ, RZ, 0x40000040 ;  /* 0x40000040ff077424 */ /* 0x000fe200078e00ff */
[----:B------:R-:W-:Y:S01]  /*fa90*/  IADD3 R6, R4, 0x200, RZ ;  /* 0x0000020004067810 */ /* 0x000fe20007ffe0ff */
[----:B------:R-:W-:Y:S02]  /*faa0*/  WARPGROUP.DEPBAR.LE gsb0, 0x0 ;  /* 0x00008000000079c5 */ /* 0x000fe40000010000 */
[----:B------:R-:W-:-:S08]  /*fab0*/  WARPGROUP.ARRIVE ;  /* 0x00000000000079c5 */ /* 0x000fd00000000000 */
[----:B------:R-:W-:Y:S01]  /*fac0*/  HGMMA.64x128x16.F32 R88, R172, gdesc[UR4].tnspB, R88, gsb0 ;  /* 0x41e00004ac587df0 */ /* 0x000fe20008000858 */
[----:B------:R-:W-:Y:S01]  /*fad0*/  R2UR UR6, R6 ;  /* 0x00000000060672ca */ /* 0x000fe200000e0000 */
[----:B------:R-:W-:Y:S01]  /*fae0*/  VIADD R6, R4, 0x280 ;  /* 0x0000028004067836 */ /* 0x000fe20000000000 */
[----:B------:R-:W-:Y:S02]  /*faf0*/  R2UR UR7, R7 ;  /* 0x00000000070772ca */ /* 0x000fe400000e0000 */
[----:B------:R-:W-:Y:S01]  /*fb00*/  MOV R7, 0x40000040 ;  /* 0x4000004000077802 */ /* 0x000fe20000000f00 */
[----:B------:R-:W-:Y:S02]  /*fb10*/  WARPGROUP.DEPBAR.LE gsb0, 0x0 ;  /* 0x00008000000079c5 */ /* 0x000fe40000010000 */
[----:B------:R-:W-:-:S08]  /*fb20*/  WARPGROUP.ARRIVE ;  /* 0x00000000000079c5 */ /* 0x000fd00000000000 */
[----:B------:R-:W-:Y:S01]  /*fb30*/  HGMMA.64x128x16.F32 R88, R176, gdesc[UR4].tnspB, R88, gsb0 ;  /* 0x41e00004b0587df0 */ /* 0x000fe20008000858 */
[----:B------:R-:W-:Y:S01]  /*fb40*/  R2UR UR6, R6 ;  /* 0x00000000060672ca */ /* 0x000fe200000e0000 */
[C---:B------:R-:W-:Y:S01]  /*fb50*/  VIADD R6, R4.reuse, 0x300 ;  /* 0x0000030004067836 */ /* 0x040fe20000000000 */
[----:B------:R-:W-:Y:S01]  /*fb60*/  R2UR UR7, R7 ;  /* 0x00000000070772ca */ /* 0x000fe200000e0000 */
[----:B------:R-:W-:Y:S01]  /*fb70*/  IMAD.MOV.U32 R7, RZ, RZ, 0x40000040 ;  /* 0x40000040ff077424 */ /* 0x000fe200078e00ff */
[----:B------:R-:W-:Y:S01]  /*fb80*/  IADD3 R4, R4, 0x380, RZ ;  /* 0x0000038004047810 */ /* 0x000fe20007ffe0ff */
[----:B------:R-:W-:Y:S02]  /*fb90*/  WARPGROUP.DEPBAR.LE gsb0, 0x0 ;  /* 0x00008000000079c5 */ /* 0x000fe40000010000 */
[----:B------:R-:W-:-:S08]  /*fba0*/  WARPGROUP.ARRIVE ;  /* 0x00000000000079c5 */ /* 0x000fd00000000000 */
[----:B------:R-:W-:Y:S01]  /*fbb0*/  HGMMA.64x128x16.F32 R88, R180, gdesc[UR4].tnspB, R88, gsb0 ;  /* 0x41e00004b4587df0 */ /* 0x000fe20008000858 */
[----:B------:R-:W-:Y:S02]  /*fbc0*/  R2UR UR6, R6 ;  /* 0x00000000060672ca */ /* 0x000fe400000e0000 */
[----:B------:R-:W-:Y:S01]  /*fbd0*/  R2UR UR7, R7 ;  /* 0x00000000070772ca */ /* 0x000fe200000e0000 */
[----:B------:R-:W-:Y:S02]  /*fbe0*/  WARPGROUP.DEPBAR.LE gsb0, 0x0 ;  /* 0x00008000000079c5 */ /* 0x000fe40000010000 */
[----:B------:R-:W-:-:S10]  /*fbf0*/  WARPGROUP.ARRIVE ;  /* 0x00000000000079c5 */ /* 0x000fd40000000000 */
[----:B------:R-:W-:Y:S01]  /*fc00*/  HGMMA.64x128x16.F32 R88, R184, gdesc[UR4].tnspB, R88, gsb0 ;  /* 0x41e00004b8587df0 */ /* 0x000fe20008000858 */
[----:B------:R-:W-:Y:S02]  /*fc10*/  R2UR UR6, R4 ;  /* 0x00000000040672ca */ /* 0x000fe400000e0000 */
[----:B------:R-:W-:Y:S02]  /*fc20*/  R2UR UR7, R5 ;  /* 0x00000000050772ca */ /* 0x000fe400000e0000 */
[----:B------:R-:W-:Y:S01]  /*fc30*/  IADD3 R4, -R13, 0xb, RZ ;  /* 0x0000000b0d047810 */ /* 0x000fe20007ffe1ff */
[----:B------:R-:W-:Y:S02]  /*fc40*/  WARPGROUP.DEPBAR.LE gsb0, 0x0 ;  /* 0x00008000000079c5 */ /* 0x000fe40000010000 */
[----:B------:R-:W-:-:S08]  /*fc50*/  WARPGROUP.ARRIVE ;  /* 0x00000000000079c5 */ /* 0x000fd00000000000 */
[----:B------:R-:W-:Y:S03]  /*fc60*/  HGMMA.64x128x16.F32 R88, R188, gdesc[UR4].tnspB, R88, gsb0 ;  /* 0x41e00004bc587df0 */ /* 0x000fe60008000858 */
[----:B------:R-:W-:Y:S02]  /*fc70*/  WARPGROUP.DEPBAR.LE gsb0, 0x0 ;  /* 0x00008000000079c5 */ /* 0x000fe40000010000 */
[----:B------:R0:W-:Y:S06]  /*fc80*/  BAR.ARV R4, 0x100 ;  /* 0x000400040000751d */ /* 0x0001ec0000002000 */
[----:B------:R-:W-:Y:S05]  /*fc90*/  @!P0 BRA `(.L_x_7129) ;  /* 0x0000000000048947 */ /* 0x000fea0003800000 */
[----:B------:R-:W-:Y:S01]  /*fca0*/  BPT.TRAP 0x1 ;  /* 0x000000040000795c */ /* 0x000fe20000300000 */
.L_x_7129:
        /* <DEDUP_REMOVED lines=72> */
[----:B------:R-:W-:-:S06]  /*10130*/  UMOV UR46, UR44 ;  /* 0x0000002c002e7c82 */ /* 0x000fcc0008000000 */
        /* <DEDUP_REMOVED lines=118> */
[----:B--2---:R-:W-:-:S03]  /*108a0*/  FMNMX.FTZ R43, R79, R84, !PT ;  /* 0x000000544f2b7209 */ /* 0x004fc60007810000 */
[----:B------:R-:W1:Y:S01]  /*108b0*/  SHFL.BFLY PT, R84, R81, 0x2, 0x1f ;  /* 0x0c401f0051547f89 */ /* 0x000e6200000e0000 */
[----:B0-----:R-:W-:-:S05]  /*108c0*/  FMNMX.FTZ R82, R80, R43, !PT ;  /* 0x0000002b50527209 */ /* 0x001fca0007810000 */
[----:B------:R-:W0:Y:S01]  /*108d0*/  SHFL.BFLY PT, R37, R82, 0x2, 0x1f ;  /* 0x0c401f0052257f89 */ /* 0x000e2200000e0000 */
[----:B-1----:R-:W-:Y:S02]  /*108e0*/  FMNMX.FTZ R84, R81, R84, !PT ;  /* 0x0000005451547209 */ /* 0x002fe40007810000 */
[----:B0-----:R-:W-:-:S03]  /*108f0*/  FMNMX.FTZ R83, R82, R37, !PT ;  /* 0x0000002552537209 */ /* 0x001fc60007810000 */
        /* <DEDUP_REMOVED lines=8> */
[C---:B------:R-:W-:Y:S01]  /*10980*/  FADD.FTZ R10, -R43.reuse, R10 ;  /* 0x0000000a2b0a7221 */ /* 0x040fe20000010100 */
[----:B------:R-:W-:Y:S01]  /*10990*/  FMUL.FTZ R41, R43, UR46 ;  /* 0x0000002e2b297c20 */ /* 0x000fe20008410000 */
[----:B------:R-:W-:Y:S01]  /*109a0*/  FMUL.FTZ R11, R11, UR46 ;  /* 0x0000002e0b0b7c20 */ /* 0x000fe20008410000 */
[----:B------:R-:W-:Y:S01]  /*109b0*/  FFMA.FTZ R160, R4, UR46, -R81 ;  /* 0x0000002e04a07c23 */ /* 0x000fe20008010851 */
[----:B------:R-:W-:Y:S01]  /*109c0*/  FMUL.FTZ R10, R10, UR46 ;  /* 0x0000002e0a0a7c20 */ /* 0x000fe20008410000 */
[----:B------:R-:W-:Y:S01]  /*109d0*/  FFMA.FTZ R161, R6, UR46, -R41 ;  /* 0x0000002e06a17c23 */ /* 0x000fe20008010829 */
[--C-:B------:R-:W-:Y:S01]  /*109e0*/  FFMA.FTZ R86, R5, UR46, -R81.reuse ;  /* 0x0000002e05567c23 */ /* 0x100fe20008010851 */
[----:B------:R-:W-:Y:S01]  /*109f0*/  FFMA.FTZ R176, R49, UR46, -R81 ;  /* 0x0000002e31b07c23 */ /* 0x000fe20008010851 */
[----:B------:R-:W-:Y:S01]  /*10a00*/  FFMA.FTZ R49, R7, UR46, -R41 ;  /* 0x0000002e07317c23 */ /* 0x000fe20008010829 */
[----:B------:R-:W-:Y:S01]  /*10a10*/  MUFU.EX2 R11, R11 ;  /* 0x0000000b000b7308 */ /* 0x000fe20000000800 */
[----:B------:R-:W-:Y:S01]  /*10a20*/  FFMA.FTZ R162, R13, UR46, -R81 ;  /* 0x0000002e0da27c23 */ /* 0x000fe20008010851 */
[----:B------:R-:W-:Y:S01]  /*10a30*/  FFMA.FTZ R163, R15, UR46, -R41 ;  /* 0x0000002e0fa37c23 */ /* 0x000fe20008010829 */
[--C-:B------:R-:W-:Y:S01]  /*10a40*/  FFMA.FTZ R83, R28, UR46, -R81.reuse ;  /* 0x0000002e1c537c23 */ /* 0x100fe20008010851 */
[--C-:B------:R-:W-:Y:S01]  /*10a50*/  FFMA.FTZ R85, R14, UR46, -R81.reuse ;  /* 0x0000002e0e557c23 */ /* 0x100fe20008010851 */
[----:B------:R-:W-:Y:S01]  /*10a60*/  FFMA.FTZ R28, R46, UR46, -R81 ;  /* 0x0000002e2e1c7c23 */ /* 0x000fe20008010851 */
[----:B------:R-:W-:Y:S01]  /*10a70*/  FFMA.FTZ R46, R20, UR46, -R41 ;  /* 0x0000002e142e7c23 */ /* 0x000fe20008010829 */
[----:B------:R-:W-:Y:S01]  /*10a80*/  FFMA.FTZ R164, R21, UR46, -R81 ;  /* 0x0000002e15a47c23 */ /* 0x000fe20008010851 */
[----:B------:R-:W0:Y:S01]  /*10a90*/  MUFU.EX2 R160, R160 ;  /* 0x000000a000a07308 */ /* 0x000e220000000800 */
[----:B------:R-:W-:Y:S01]  /*10aa0*/  FFMA.FTZ R165, R25, UR46, -R41 ;  /* 0x0000002e19a57c23 */ /* 0x000fe20008010829 */
[--C-:B------:R-:W-:Y:S01]  /*10ab0*/  FFMA.FTZ R84, R24, UR46, -R81.reuse ;  /* 0x0000002e18547c23 */ /* 0x100fe20008010851 */
[----:B------:R-:W-:Y:S01]  /*10ac0*/  FFMA.FTZ R174, R45, UR46, -R81 ;  /* 0x0000002e2dae7c23 */ /* 0x000fe20008010851 */
[----:B------:R-:W-:Y:S01]  /*10ad0*/  FFMA.FTZ R45, R26, UR46, -R41 ;  /* 0x0000002e1a2d7c23 */ /* 0x000fe20008010829 */
[----:B------:R-:W-:Y:S01]  /*10ae0*/  FFMA.FTZ R166, R27, UR46, -R81 ;  /* 0x0000002e1ba67c23 */ /* 0x000fe20008010851 */
[----:B------:R-:W-:Y:S01]  /*10af0*/  FFMA.FTZ R167, R29, UR46, -R41 ;  /* 0x0000002e1da77c23 */ /* 0x000fe20008010829 */
[----:B------:R-:W-:Y:S01]  /*10b00*/  FFMA.FTZ R172, R40, UR46, -R81 ;  /* 0x0000002e28ac7c23 */ /* 0x000fe20008010851 */
[----:B------:R-:W-:Y:S01]  /*10b10*/  MUFU.EX2 R10, R10 ;  /* 0x0000000a000a7308 */ /* 0x000fe20000000800 */
[--C-:B------:R-:W-:Y:S01]  /*10b20*/  FFMA.FTZ R40, R30, UR46, -R41.reuse ;  /* 0x0000002e1e287c23 */ /* 0x100fe20008010829 */
[----:B------:R-:W-:Y:S01]  /*10b30*/  FFMA.FTZ R169, R33, UR46, -R41 ;  /* 0x0000002e21a97c23 */ /* 0x000fe20008010829 */
[--C-:B------:R-:W-:Y:S01]  /*10b40*/  FFMA.FTZ R82, R32, UR46, -R81.reuse ;  /* 0x0000002e20527c23 */ /* 0x100fe20008010851 */
[----:B------:R-:W-:Y:S01]  /*10b50*/  FFMA.FTZ R32, R36, UR46, -R81 ;  /* 0x0000002e24207c23 */ /* 0x000fe20008010851 */
[----:B------:R-:W-:Y:S01]  /*10b60*/  FFMA.FTZ R36, R34, UR46, -R41 ;  /* 0x0000002e22247c23 */ /* 0x000fe20008010829 */
        /* <DEDUP_REMOVED lines=8> */
[--C-:B------:R-:W-:Y:S01]  /*10bf0*/  FFMA.FTZ R30, R48, UR46, -R41.reuse ;  /* 0x0000002e301e7c23 */ /* 0x100fe20008010829 */
[----:B------:R-:W-:Y:S01]  /*10c00*/  FFMA.FTZ R177, R51, UR46, -R41 ;  /* 0x0000002e33b17c23 */ /* 0x000fe20008010829 */
[----:B------:R-:W0:Y:S01]  /*10c10*/  MUFU.EX2 R86, R86 ;  /* 0x0000005600567308 */ /* 0x000e220000000800 */
[----:B------:R-:W-:Y:S01]  /*10c20*/  FFMA.FTZ R27, R50, UR46, -R81 ;  /* 0x0000002e321b7c23 */ /* 0x000fe20008010851 */
[----:B------:R-:W-:Y:S01]  /*10c30*/  FFMA.FTZ R29, R52, UR46, -R41 ;  /* 0x0000002e341d7c23 */ /* 0x000fe20008010829 */
[----:B------:R-:W-:Y:S01]  /*10c40*/  FFMA.FTZ R178, R53, UR46, -R81 ;  /* 0x0000002e35b27c23 */ /* 0x000fe20008010851 */
[----:B------:R-:W-:Y:S01]  /*10c50*/  FFMA.FTZ R179, R55, UR46, -R41 ;  /* 0x0000002e37b37c23 */ /* 0x000fe20008010829 */
[----:B------:R-:W-:Y:S01]  /*10c60*/  FFMA.FTZ R24, R54, UR46, -R81 ;  /* 0x0000002e36187c23 */ /* 0x000fe20008010851 */
[----:B------:R-:W-:Y:S01]  /*10c70*/  FFMA.FTZ R26, R56, UR46, -R41 ;  /* 0x0000002e381a7c23 */ /* 0x000fe20008010829 */
[----:B------:R-:W-:Y:S01]  /*10c80*/  FFMA.FTZ R180, R57, UR46, -R81 ;  /* 0x0000002e39b47c23 */ /* 0x000fe20008010851 */
[----:B------:R-:W2:Y:S01]  /*10c90*/  MUFU.EX2 R49, R49 ;  /* 0x0000003100317308 */ /* 0x000ea20000000800 */
[----:B-1----:R-:W-:Y:S01]  /*10ca0*/  FFMA.FTZ R8, R10, R8, R161 ;  /* 0x000000080a087223 */ /* 0x002fe200000100a1 */
[----:B------:R-:W-:Y:S01]  /*10cb0*/  FFMA.FTZ R181, R59, UR46, -R41 ;  /* 0x0000002e3bb57c23 */ /* 0x000fe20008010829 */
[----:B------:R-:W-:Y:S01]  /*10cc0*/  FFMA.FTZ R21, R58, UR46, -R81 ;  /* 0x0000002e3a157c23 */ /* 0x000fe20008010851 */
[----:B------:R-:W-:Y:S01]  /*10cd0*/  FFMA.FTZ R25, R60, UR46, -R41 ;  /* 0x0000002e3c197c23 */ /* 0x000fe20008010829 */
[----:B------:R-:W-:Y:S01]  /*10ce0*/  FFMA.FTZ R182, R61, UR46, -R81 ;  /* 0x0000002e3db67c23 */ /* 0x000fe20008010851 */
[----:B------:R-:W-:Y:S01]  /*10cf0*/  FFMA.FTZ R183, R63, UR46, -R41 ;  /* 0x0000002e3fb77c23 */ /* 0x000fe20008010829 */
[----:B------:R-:W-:Y:S01]  /*10d00*/  FFMA.FTZ R14, R62, UR46, -R81 ;  /* 0x0000002e3e0e7c23 */ /* 0x000fe20008010851 */
[----:B------:R-:W1:Y:S01]  /*10d10*/  MUFU.EX2 R162, R162 ;  /* 0x000000a200a27308 */ /* 0x000e620000000800 */
[----:B0-----:R-:W-:Y:S01]  /*10d20*/  FADD.FTZ R3, R86, R3 ;  /* 0x0000000356037221 */ /* 0x001fe20000010000 */
[----:B------:R-:W-:Y:S01]  /*10d30*/  FFMA.FTZ R20, R64, UR46, -R41 ;  /* 0x0000002e40147c23 */ /* 0x000fe20008010829 */
[----:B------:R-:W-:Y:S01]  /*10d40*/  FFMA.FTZ R184, R65, UR46, -R81 ;  /* 0x0000002e41b87c23 */ /* 0x000fe20008010851 */
[----:B------:R-:W-:Y:S01]  /*10d50*/  FFMA.FTZ R185, R67, UR46, -R41 ;  /* 0x0000002e43b97c23 */ /* 0x000fe20008010829 */
[----:B------:R-:W-:Y:S01]  /*10d60*/  FFMA.FTZ R13, R66, UR46, -R81 ;  /* 0x0000002e420d7c23 */ /* 0x000fe20008010851 */
[----:B------:R-:W-:Y:S01]  /*10d70*/  FFMA.FTZ R15, R68, UR46, -R41 ;  /* 0x0000002e440f7c23 */ /* 0x000fe20008010829 */
[----:B------:R-:W-:Y:S01]  /*10d80*/  FFMA.FTZ R186, R69, UR46, -R81 ;  /* 0x0000002e45ba7c23 */ /* 0x000fe20008010851 */
[----:B------:R-:W0:Y:S01]  /*10d90*/  MUFU.EX2 R163, R163 ;  /* 0x000000a300a37308 */ /* 0x000e220000000800 */
[----:B--2---:R-:W-:Y:S01]  /*10da0*/  FADD.FTZ R8, R49, R8 ;  /* 0x0000000831087221 */ /* 0x004fe20000010000 */
[----:B------:R-:W-:Y:S01]  /*10db0*/  FFMA.FTZ R187, R71, UR46, -R41 ;  /* 0x0000002e47bb7c23 */ /* 0x000fe20008010829 */
[--C-:B------:R-:W-:Y:S01]  /*10dc0*/  FFMA.FTZ R5, R70, UR46, -R81.reuse ;  /* 0x0000002e46057c23 */ /* 0x100fe20008010851 */
[----:B------:R-:W-:Y:S01]  /*10dd0*/  FFMA.FTZ R188, R73, UR46, -R81 ;  /* 0x0000002e49bc7c23 */ /* 0x000fe20008010851 */
[----:B------:R-:W-:Y:S01]  /*10de0*/  FFMA.FTZ R189, R75, UR46, -R41 ;  /* 0x0000002e4bbd7c23 */ /* 0x000fe20008010829 */
[----:B------:R-:W-:Y:S01]  /*10df0*/  FFMA.FTZ R4, R74, UR46, -R81 ;  /* 0x0000002e4a047c23 */ /* 0x000fe20008010851 */
[----:B------:R-:W-:Y:S01]  /*10e00*/  IMAD R42, R157, 0x8, R156 ;  /* 0x000000089d2a7824 */ /* 0x000fe200078e029c */
[----:B------:R-:W2:Y:S01]  /*10e10*/  MUFU.EX2 R85, R85 ;  /* 0x0000005500557308 */ /* 0x000ea20000000800 */
[----:B-1----:R-:W-:Y:S01]  /*10e20*/  FADD.FTZ R6, R162, R3 ;  /* 0x00000003a2067221 */ /* 0x002fe20000010000 */
[----:B------:R-:W-:Y:S01]  /*10e30*/  FFMA.FTZ R190, R77, UR46, -R81 ;  /* 0x0000002e4dbe7c23 */ /* 0x000fe20008010851 */
[----:B------:R-:W-:Y:S01]  /*10e40*/  FFMA.FTZ R191, R79, UR46, -R41 ;  /* 0x0000002e4fbf7c23 */ /* 0x000fe20008010829 */
[----:B------:R-:W-:Y:S01]  /*10e50*/  MOV R44, UR38 ;  /* 0x00000026002c7c02 */ /* 0x000fe20008000f00 */
        /* <DEDUP_REMOVED lines=91> */
[----:B------:R-:W-:-:S05]  /*11410*/  VIADD R3, R42, 0x28840 ;  /* 0x000288402a037836 */ /* 0x000fca0000000000 */
[----:B------:R-:W-:Y:S01]  /*11420*/  PRMT R3, R44, 0x654, R3 ;  /* 0x000006542c037816 */ /* 0x000fe20000000003 */
[----:B------:R-:W2:Y:S01]  /*11430*/  MUFU.EX2 R15, R15 ;  /* 0x0000000f000f7308 */ /* 0x000ea20000000800 */
[----:B-1----:R-:W-:Y:S02]  /*11440*/  FADD.FTZ R8, R185, R8 ;  /* 0x00000008b9087221 */ /* 0x002fe40000010000 */
[----:B------:R1:W-:Y:S05]  /*11450*/  SYNCS.ARRIVE.TRANS64.RED.A1T0 RZ, [R3+URZ], RZ ;  /* 0x000000ff03ff79a7 */ /* 0x0003ea000810043f */
[----:B------:R-:W3:Y:S01]  /*11460*/  MUFU.EX2 R186, R186 ;  /* 0x000000ba00ba7308 */ /* 0x000ee20000000800 */
[----:B0-----:R-:W-:Y:S01]  /*11470*/  FADD.FTZ R39, R13, R38 ;  /* 0x000000260d277221 */ /* 0x001fe20000010000 */
[----:B------:R-:W-:-:S06]  /*11480*/  FFMA.FTZ R38, R80, UR46, -R41 ;  /* 0x0000002e50267c23 */ /* 0x000fcc0008010829 */
[----:B------:R-:W0:Y:S01]  /*11490*/  MUFU.EX2 R187, R187 ;  /* 0x000000bb00bb7308 */ /* 0x000e220000000800 */
[----:B--2---:R-:W-:-:S07]  /*114a0*/  FADD.FTZ R8, R15, R8 ;  /* 0x000000080f087221 */ /* 0x004fce0000010000 */
[----:B------:R-:W1:Y:S01]  /*114b0*/  MUFU.EX2 R5, R5 ;  /* 0x0000000500057308 */ /* 0x000e620000000800 */
[----:B---3--:R-:W-:-:S07]  /*114c0*/  FADD.FTZ R42, R186, R39 ;  /* 0x00000027ba2a7221 */ /* 0x008fce0000010000 */
        /* <DEDUP_REMOVED lines=22> */
.L_x_7130:
[----:B------:R-:W-:Y:S01]  /*11630*/  IMAD R12, R12, 0x8, R156 ;  /* 0x000000080c0c7824 */ /* 0x000fe200078e029c */
[----:B------:R-:W-:Y:S01]  /*11640*/  ISETP.GT.AND P1, PT, R9, R194, PT ;  /* 0x000000c20900720c */ /* 0x000fe20003f24270 */
[-C--:B------:R-:W-:Y:S01]  /*11650*/  FMUL.FTZ R88, R88, R11.reuse ;  /* 0x0000000b58587220 */ /* 0x080fe20000410000 */
[----:B------:R-:W-:Y:S01]  /*11660*/  MOV R39, UR38 ;  /* 0x0000002600277c02 */ /* 0x000fe20008000f00 */
[----:B------:R-:W-:Y:S01]  /*11670*/  VIADD R12, R12, 0x28860 ;  /* 0x000288600c0c7836 */ /* 0x000fe20000000000 */
[----:B------:R-:W-:Y:S01]  /*11680*/  F2FP.F16.F32.PACK_AB R188, R4, R188 ;  /* 0x000000bc04bc723e */ /* 0x000fe200000000ff */
[-C--:B------:R-:W-:Y:S01]  /*11690*/  FMUL.FTZ R89, R89, R11.reuse ;  /* 0x0000000b59597220 */ /* 0x080fe20000410000 */
[-C--:B------:R-:W-:Y:S01]  /*116a0*/  FMUL.FTZ R92, R92, R11.reuse ;  /* 0x0000000b5c5c7220 */ /* 0x080fe20000410000 */
[-C--:B------:R-:W-:Y:S01]  /*116b0*/  FMUL.FTZ R93, R93, R11.reuse ;  /* 0x0000000b5d5d7220 */ /* 0x080fe20000410000 */
[----:B------:R-:W-:Y:S01]  /*116c0*/  PRMT R12, R39, 0x654, R12 ;  /* 0x00000654270c7816 */ /* 0x000fe2000000000c */
[-C--:B------:R-:W-:Y:S01]  /*116d0*/  FMUL.FTZ R96, R96, R11.reuse ;  /* 0x0000000b60607220 */ /* 0x080fe20000410000 */
[-C--:B------:R-:W-:Y:S01]  /*116e0*/  FMUL.FTZ R97, R97, R11.reuse ;  /* 0x0000000b61617220 */ /* 0x080fe20000410000 */
        /* <DEDUP_REMOVED lines=93> */
[----:B------:R-:W-:Y:S02]  /*11cc0*/  MOV R10, R43 ;  /* 0x0000002b000a7202 */ /* 0x000fe40000000f00 */
[----:B0-----:R-:W-:Y:S01]  /*11cd0*/  MOV R12, R157 ;  /* 0x0000009d000c7202 */ /* 0x001fe20000000f00 */
[----:B------:R-:W-:Y:S06]  /*11ce0*/  @P1 BRA `(.L_x_7131) ;  /* 0xffffffd400741947 */ /* 0x000fec000383ffff */
.L_x_7119:
[----:B------:R-:W-:Y:S05]  /*11cf0*/  WARPSYNC.ALL ;  /* 0x0000000000007948 */ /* 0x000fea0003800000 */
[----:B------:R-:W-:Y:S06]  /*11d00*/  BAR.ARV 0x8, 0x180 ;  /* 0x0206000000007b1d */ /* 0x000fec0000002000 */
[----:B------:R-:W-:Y:S05]  /*11d10*/  @!P0 BRA `(.L_x_7132) ;  /* 0x0000000000048947 */ /* 0x000fea0003800000 */
[----:B------:R-:W-:Y:S01]  /*11d20*/  BPT.TRAP 0x1 ;  /* 0x000000040000795c */ /* 0x000fe20000300000 */
.L_x_7132:
[----:B------:R-:W-:Y:S01]  /*11d30*/  IMAD R9, R157, 0x8, R156 ;  /* 0x000000089d097824 */ /* 0x000fe200078e029c */
[----:B------:R-:W-:-:S04]  /*11d40*/  SHF.L.U32 R0, R158, 0x1f, RZ ;  /* 0x0000001f9e007819 */ /* 0x000fc800000006ff */
[----:B------:R0:W1:Y:S01]  /*11d50*/  SYNCS.PHASECHK.TRANS64.TRYWAIT P1, [R9+URZ+0x28850], R0 ;  /* 0x02885000090075a7 */ /* 0x000062000802017f */
[----:B------:R-:W-:Y:S05]  /*11d60*/  @!P0 BRA `(.L_x_7133) ;  /* 0x0000000000048947 */ /* 0x000fea0003800000 */
[----:B------:R-:W-:Y:S01]  /*11d70*/  BPT.TRAP 0x1 ;  /* 0x000000040000795c */ /* 0x000fe20000300000 */
.L_x_7133:
[----:B------:R-:W-:-:S05]  /*11d80*/  VIADD R156, R156, 0x400 ;  /* 0x000004009c9c7836 */ /* 0x000fca0000000000 */
[----:B------:R-:W-:-:S04]  /*11d90*/  SHF.R.U32.HI R156, RZ, 0x4, R156 ;  /* 0x00000004ff9c7819 */ /* 0x000fc8000001169c */
[----:B------:R-:W-:-:S04]  /*11da0*/  LOP3.LUT R156, R156, 0x3fff, RZ, 0xc0, !PT ;  /* 0x00003fff9c9c7812 */ /* 0x000fc800078ec0ff */
[----:B------:R-:W-:Y:S01]  /*11db0*/  LOP3.LUT R156, R156, 0x4000000, RZ, 0xfc, !PT ;  /* 0x040000009c9c7812 */ /* 0x000fe200078efcff */
[----:B-1----:R-:W-:Y:S06]  /*11dc0*/  @P1 BRA `(.L_x_7134) ;  /* 0x0000000000081947 */ /* 0x002fec0003800000 */
[----:B------:R-:W1:Y:S02]  /*11dd0*/  SYNCS.PHASECHK.TRANS64.TRYWAIT P1, [R9+URZ+0x28850], R0 ;  /* 0x02885000090075a7 */ /* 0x000e64000802017f */
[----:B-1----:R-:W-:Y:S05]  /*11de0*/  @!P1 BRA `(.L_x_7135) ;  /* 0x000000bc00849947 */ /* 0x002fea0003800000 */
.L_x_7134:
[----:B------:R-:W-:Y:S01]  /*11df0*/  IMAD.MOV.U32 R5, RZ, RZ, 0x40000040 ;  /* 0x40000040ff057424 */ /* 0x000fe200078e00ff */
[----:B------:R-:W-:Y:S01]  /*11e00*/  LEA R4, R157, R156, 0xb ;  /* 0x0000009c9d047211 */ /* 0x000fe200078e58ff */
[----:B------:R-:W-:Y:S05]  /*11e10*/  WARPSYNC.ALL ;  /* 0x0000000000007948 */ /* 0x000fea0003800000 */
[C---:B------:R-:W-:Y:S01]  /*11e20*/  R2UR UR6, R4.reuse ;  /* 0x00000000040672ca */ /* 0x040fe200000e0000 */
[----:B------:R-:W-:Y:S01]  /*11e30*/  WARPGROUP.ARRIVE ;  /* 0x00000000000079c5 */ /* 0x000fe20000000000 */
[----:B------:R-:W-:Y:S01]  /*11e40*/  R2UR UR7, R5 ;  /* 0x00000000050772ca */ /* 0x000fe200000e0000 */
[----:B------:R-:W-:Y:S01]  /*11e50*/  VIADD R6, R4, 0x80 ;  /* 0x0000008004067836 */ /* 0x000fe20000000000 */
[----:B------:R-:W-:Y:S01]  /*11e60*/  MOV R7, 0x40000040 ;  /* 0x4000004000077802 */ /* 0x000fe20000000f00 */
[----:B01----:R-:W0:Y:S01]  /*11e70*/  SHFL.BFLY PT, R0, R3, 0x2, 0x1f ;  /* 0x0c401f0003007f89 */ /* 0x003e2200000e0000 */
[----:B------:R-:W-:Y:S01]  /*11e80*/  MOV R5, 0x40000040 ;  /* 0x4000004000057802 */ /* 0x000fe20000000f00 */
[----:B------:R-:W-:-:S02]  /*11e90*/  IMAD.MOV.U32 R69, RZ, RZ, RZ ;  /* 0x000000ffff457224 */ /* 0x000fc400078e00ff */
[----:B------:R-:W-:-:S06]  /*11ea0*/  IMAD.U32 R13, RZ, RZ, UR46 ;  /* 0x0000002eff0d7e24 */ /* 0x000fcc000f8e00ff */
[----:B------:R-:W-:Y:S01]  /*11eb0*/  HGMMA.64x128x16.F32 R88, R160, gdesc[UR4].tnspB, R88, gsb0 ;  /* 0x41e00004a0587df0 */ /* 0x000fe20008000858 */
[----:B------:R-:W-:Y:S01]  /*11ec0*/  R2UR UR6, R6 ;  /* 0x00000000060672ca */ /* 0x000fe200000e0000 */
[----:B------:R-:W-:Y:S01]  /*11ed0*/  VIADD R6, R4, 0x100 ;  /* 0x0000010004067836 */ /* 0x000fe20000000000 */
[----:B------:R-:W-:Y:S01]  /*11ee0*/  R2UR UR7, R7 ;  /* 0x00000000070772ca */ /* 0x000fe200000e0000 */
[----:B------:R-:W-:Y:S02]  /*11ef0*/  IMAD.MOV.U32 R7, RZ, RZ, 0x40000040 ;  /* 0x40000040ff077424 */ /* 0x000fe400078e00ff */
[----:B0-----:R-:W-:Y:S01]  /*11f00*/  FADD.FTZ R0, R0, R3 ;  /* 0x0000000300007221 */ /* 0x001fe20000010000 */
[----:B------:R-:W-:Y:S01]  /*11f10*/  IMAD.MOV.U32 R3, RZ, RZ, -0x800000 ;  /* 0xff800000ff037424 */ /* 0x000fe200078e00ff */
[----:B------:R-:W-:Y:S02]  /*11f20*/  WARPGROUP.DEPBAR.LE gsb0, 0x0 ;  /* 0x00008000000079c5 */ /* 0x000fe40000010000 */
[----:B------:R-:W-:-:S06]  /*11f30*/  WARPGROUP.ARRIVE ;  /* 0x00000000000079c5 */ /* 0x000fcc0000000000 */
        /* <DEDUP_REMOVED lines=25> */
[C---:B------:R-:W-:Y:S01]  /*120d0*/  IADD3 R6, R4.reuse, 0x300, RZ ;  /* 0x0000030004067810 */ /* 0x040fe20007ffe0ff */
[----:B------:R-:W-:Y:S01]  /*120e0*/  VIADD R4, R4, 0x380 ;  /* 0x0000038004047836 */ /* 0x000fe20000000000 */
[----:B------:R-:W-:Y:S02]  /*120f0*/  WARPGROUP.DEPBAR.LE gsb0, 0x0 ;  /* 0x00008000000079c5 */ /* 0x000fe40000010000 */
[----:B------:R-:W-:-:S07]  /*12100*/  WARPGROUP.ARRIVE ;  /* 0x00000000000079c5 */ /* 0x000fce0000000000 */
[----:B------:R-:W-:Y:S01]  /*12110*/  HGMMA.64x128x16.F32 R88, R180, gdesc[UR4].tnspB, R88, gsb0 ;  /* 0x41e00004b4587df0 */ /* 0x000fe20008000858 */
[----:B------:R-:W-:Y:S01]  /*12120*/  R2UR UR6, R6 ;  /* 0x00000000060672ca */ /* 0x000fe200000e0000 */
[----:B------:R-:W-:Y:S01]  /*12130*/  IMAD.MOV.U32 R6, RZ, RZ, RZ ;  /* 0x000000ffff067224 */ /* 0x000fe200078e00ff */
[----:B------:R-:W-:Y:S01]  /*12140*/  R2UR UR7, R7 ;  /* 0x00000000070772ca */ /* 0x000fe200000e0000 */
[----:B------:R-:W-:Y:S02]  /*12150*/  WARPGROUP.DEPBAR.LE gsb0, 0x0 ;  /* 0x00008000000079c5 */ /* 0x000fe40000010000 */
[----:B------:R-:W-:-:S10]  /*12160*/  WARPGROUP.ARRIVE ;  /* 0x00000000000079c5 */ /* 0x000fd40000000000 */
[----:B------:R-:W-:Y:S01]  /*12170*/  HGMMA.64x128x16.F32 R88, R184, gdesc[UR4].tnspB, R88, gsb0 ;  /* 0x41e00004b8587df0 */ /* 0x000fe20008000858 */
[----:B------:R-:W-:Y:S02]  /*12180*/  R2UR UR6, R4 ;  /* 0x00000000040672ca */ /* 0x000fe400000e0000 */
[----:B------:R-:W-:Y:S02]  /*12190*/  R2UR UR7, R5 ;  /* 0x00000000050772ca */ /* 0x000fe400000e0000 */
[----:B------:R-:W0:Y:S02]  /*121a0*/  SHFL.BFLY PT, R5, R8, 0x2, 0x1f ;  /* 0x0c401f0008057f89 */ /* 0x000e2400000e0000 */
[----:B0-----:R-:W-:Y:S01]  /*121b0*/  FADD.FTZ R4, R5, R8 ;  /* 0x0000000805047221 */ /* 0x001fe20000010000 */
[----:B------:R-:W-:Y:S01]  /*121c0*/  MOV R8, UR46 ;  /* 0x0000002e00087c02 */ /* 0x000fe20008000f00 */
[----:B------:R-:W0:Y:S04]  /*121d0*/  SHFL.BFLY PT, R5, R0, 0x1, 0x1f ;  /* 0x0c201f0000057f89 */ /* 0x000e2800000e0000 */
[----:B------:R-:W1:Y:S01]  /*121e0*/  SHFL.BFLY PT, R7, R4, 0x1, 0x1f ;  /* 0x0c201f0004077f89 */ /* 0x000e6200000e0000 */
[----:B0-----:R-:W-:Y:S01]  /*121f0*/  FADD.FTZ R10, R0, R5 ;  /* 0x00000005000a7221 */ /* 0x001fe20000010000 */
[----:B------:R-:W-:Y:S01]  /*12200*/  MOV R0, 0xff800000 ;  /* 0xff80000000007802 */ /* 0x000fe20000000f00 */
[----:B-1----:R-:W-:-:S03]  /*12210*/  FADD.FTZ R11, R4, R7 ;  /* 0x00000007040b7221 */ /* 0x002fc60000010000 */
[----:B------:R-:W-:Y:S02]  /*12220*/  FSETP.NE.FTZ.AND P1, PT, R10, RZ, PT ;  /* 0x000000ff0a00720b */ /* 0x000fe40003f35000 */
[----:B------:R-:W-:-:S11]  /*12230*/  FSETP.NE.FTZ.AND P2, PT, R11, RZ, PT ;  /* 0x000000ff0b00720b */ /* 0x000fd60003f55000 */
[----:B------:R-:W0:Y:S01]  /*12240*/  @P1 MUFU.LG2 R5, R10 ;  /* 0x0000000a00051308 */ /* 0x000e220000000c00 */
[----:B------:R-:W-:Y:S01]  /*12250*/  @P1 FMUL.FTZ R4, R8, 0.69314718246459960938 ;  /* 0x3f31721808041820 */ /* 0x000fe20000410000 */
        /* <DEDUP_REMOVED lines=10> */
[----:B------:R-:W-:Y:S03]  /*12300*/  HGMMA.64x128x16.F32 R88, R188, gdesc[UR4].tnspB, R88, gsb0 ;  /* 0x41e00004bc587df0 */ /* 0x000fe60008000858 */
[----:B------:R-:W-:Y:S02]  /*12310*/  WARPGROUP.DEPBAR.LE gsb0, 0x0 ;  /* 0x00008000000079c5 */ /* 0x000fe40000010000 */
[----:B--23--:R-:W-:Y:S05]  /*12320*/  @!P0 BRA `(.L_x_7136) ;  /* 0x0000000000048947 */ /* 0x00cfea0003800000 */
[----:B------:R-:W-:Y:S01]  /*12330*/  BPT.TRAP 0x1 ;  /* 0x000000040000795c */ /* 0x000fe20000300000 */
.L_x_7136:
[----:B------:R-:W-:Y:S01]  /*12340*/  VIADD R4, R9, 0x28860 ;  /* 0x0002886009047836 */ /* 0x000fe20000000000 */
[----:B------:R-:W-:Y:S01]  /*12350*/  IADD3 R157, R157, 0x1, RZ ;  /* 0x000000019d9d7810 */ /* 0x000fe20007ffe0ff */
[----:B------:R-:W-:Y:S02]  /*12360*/  IMAD.U32 R5, RZ, RZ, UR38 ;  /* 0x00000026ff057e24 */ /* 0x000fe4000f8e00ff */
[-C--:B------:R-:W-:Y:S01]  /*12370*/  FMUL.FTZ R20, R88, R69.reuse ;  /* 0x0000004558147220 */ /* 0x080fe20000410000 */
[-C--:B------:R-:W-:Y:S01]  /*12380*/  FMUL.FTZ R21, R89, R69.reuse ;  /* 0x0000004559157220 */ /* 0x080fe20000410000 */
[----:B------:R-:W-:Y:S01]  /*12390*/  ISETP.NE.AND P1, PT, R157, 0x2, PT ;  /* 0x000000029d00780c */ /* 0x000fe20003f25270 */
[-C--:B------:R-:W-:Y:S01]  /*123a0*/  FMUL.FTZ R40, R92, R69.reuse ;  /* 0x000000455c287220 */ /* 0x080fe20000410000 */
[----:B------:R-:W-:Y:S01]  /*123b0*/  PRMT R4, R5, 0x654, R4 ;  /* 0x0000065405047816 */ /* 0x000fe20000000004 */
[-C--:B------:R-:W-:Y:S01]  /*123c0*/  FMUL.FTZ R41, R93, R69.reuse ;  /* 0x000000455d297220 */ /* 0x080fe20000410000 */
[----:B------:R-:W-:Y:S01]  /*123d0*/  SEL R5, RZ, 0x1, P1 ;  /* 0x00000001ff057807 */ /* 0x000fe20000800000 */
        /* <DEDUP_REMOVED lines=28> */
[-C--:B0-----:R-:W-:Y:S01]  /*125a0*/  FMUL.FTZ R70, R90, R6.reuse ;  /* 0x000000065a467220 */ /* 0x081fe20000410000 */
        /* <DEDUP_REMOVED lines=33> */
[----:B------:R-:W-:Y:S01]  /*127c0*/  LOP3.LUT R158, R158, R5, RZ, 0x3c, !PT ;  /* 0x000000059e9e7212 */ /* 0x000fe200078e3cff */
[----:B------:R-:W-:Y:S01]  /*127d0*/  UIADD3 UR39, UR39, 0x1, URZ ;  /* 0x0000000127277890 */ /* 0x000fe2000fffe03f */
[----:B-1----:R-:W-:-:S11]  /*127e0*/  SEL R157, R157, RZ, P1 ;  /* 0x000000ff9d9d7207 */ /* 0x002fd60000800000 */
.L_x_7072:
[----:B------:R-:W-:Y:S05]  /*127f0*/  WARPSYNC.ALL ;  /* 0x0000000000007948 */ /* 0x000fea0003800000 */
[----:B------:R-:W0:Y:S08]  /*12800*/  S2UR UR38, SR_CgaCtaId ;  /* 0x00000000002679c3 */ /* 0x000e300000008800 */
[----:B------:R-:W-:Y:S06]  /*12810*/  BAR.SYNC.DEFER_BLOCKING 0x5, 0x180 ;  /* 0x0146000000007b1d */ /* 0x000fec0000010000 */
[----:B------:R-:W-:Y:S01]  /*12820*/  UMOV UR4, 0x400 ;  /* 0x0000040000047882 */ /* 0x000fe20000000000 */
[----:B------:R-:W-:Y:S01]  /*12830*/  BSSY B0, `(.L_x_7137) ;  /* 0x00002f0000007945 */ /* 0x000fe20003800000 */
[----:B0-----:R-:W-:-:S06]  /*12840*/  ULEA UR4, UR38, UR4, 0x18 ;  /* 0x0000000426047291 */ /* 0x001fcc000f8ec03f */
[----:B------:R-:W-:-:S05]  /*12850*/  IMAD.U32 R156, RZ, RZ, UR4 ;  /* 0x00000004ff9c7e24 */ /* 0x000fca000f8e00ff */
[----:B------:R0:W1:Y:S01]  /*12860*/  LDS.128 R28, [R156+0x288d0] ;  /* 0x0288d0009c1c7984 */ /* 0x0000620000000c00 */
[----:B------:R-:W-:Y:S06]  /*12870*/  BAR.ARV 0x4, 0x180 ;  /* 0x0106000000007b1d */ /* 0x000fec0000002000 */
[----:B------:R-:W-:Y:S05]  /*12880*/  @P0 BRA `(.L_x_7138) ;  /* 0x0000002000a40947 */ /* 0x000fea0003800000 */
[----:B------:R-:W3:Y:S01]  /*12890*/  LDL R4, [R1+0x1c] ;  /* 0x00001c0001047983 */ /* 0x000ee20000100800 */
[----:B------:R-:W-:Y:S01]  /*128a0*/  ULDC UR4, c[0x0][0xad4] ;  /* 0x0002b50000047ab9 */ /* 0x000fe20000000800 */
[----:B------:R-:W-:Y:S01]  /*128b0*/  F2FP.F16.F32.PACK_AB R34, R61, R60 ;  /* 0x0000003c3d22723e */ /* 0x000fe200000000ff */
[----:B------:R-:W4:Y:S01]  /*128c0*/  S2R R5, SR_SWINHI ;  /* 0x0000000000057919 */ /* 0x000f220000002f00 */
[----:B------:R-:W-:Y:S02]  /*128d0*/  F2FP.F16.F32.PACK_AB R36, R63, R62 ;  /* 0x0000003e3f24723e */ /* 0x000fe400000000ff */
[----:B------:R-:W-:Y:S02]  /*128e0*/  MOV R92, R156 ;  /* 0x0000009c005c7202 */ /* 0x000fe40000000f00 */
[----:B----4-:R-:W-:-:S03]  /*128f0*/  MOV R93, R5 ;  /* 0x00000005005d7202 */ /* 0x010fc60000000f00 */
[----:B---3--:R-:W-:-:S03]  /*12900*/  IMAD.WIDE R8, R4, 0x2, R92 ;  /* 0x0000000204087825 */ /* 0x008fc600078e025c */
[C---:B------:R-:W-:Y:S02]  /*12910*/  IADD3 R37, P0, R8.reuse, 0x40, RZ ;  /* 0x0000004008257810 */ /* 0x040fe40007f1e0ff */
[----:B------:R-:W-:Y:S02]  /*12920*/  IADD3 R35, P5, R8, 0x20, RZ ;  /* 0x0000002008237810 */ /* 0x000fe40007fbe0ff */
[----:B------:R-:W-:Y:S02]  /*12930*/  IADD3.X R25, RZ, R9, RZ, P0, !PT ;  /* 0x00000009ff197210 */ /* 0x000fe400007fe4ff */
[----:B------:R-:W-:Y:S01]  /*12940*/  ISETP.NE.AND P0, PT, R204, RZ, PT ;  /* 0x000000ffcc00720c */ /* 0x000fe20003f05270 */
[--C-:B------:R-:W-:Y:S01]  /*12950*/  IMAD.X R27, RZ, RZ, R9.reuse, P5 ;  /* 0x000000ffff1b7224 */ /* 0x100fe200028e0609 */
[----:B------:R-:W-:Y:S02]  /*12960*/  IADD3 R39, P1, R8, 0x60, RZ ;  /* 0x0000006008277810 */ /* 0x000fe40007f3e0ff */
[----:B------:R-:W-:Y:S01]  /*12970*/  SEL R204, R204, UR4, P0 ;  /* 0x00000004cccc7c07 */ /* 0x000fe20008000000 */
[----:B------:R-:W-:Y:S05]  /*12980*/  WARPSYNC.ALL ;  /* 0x0000000000007948 */ /* 0x000fea0003800000 */
[----:B------:R-:W-:Y:S01]  /*12990*/  LOP3.LUT R11, R8, 0x380, RZ, 0xc0, !PT ;  /* 0x00000380080b7812 */ /* 0x000fe200078ec0ff */
[----:B------:R-:W-:Y:S01]  /*129a0*/  IMAD.X R15, RZ, RZ, R9, P1 ;  /* 0x000000ffff0f7224 */ /* 0x000fe200008e0609 */
[----:B------:R-:W-:Y:S01]  /*129b0*/  LOP3.LUT R4, R35, 0x380, RZ, 0xc0, !PT ;  /* 0x0000038023047812 */ /* 0x000fe200078ec0ff */
[----:B------:R-:W-:Y:S01]  /*129c0*/  ULDC.64 UR6, c[0x0][0xc08] ;  /* 0x0003020000067ab9 */ /* 0x000fe20000000a00 */
[----:B------:R-:W-:Y:S01]  /*129d0*/  LOP3.LUT R10, R39, 0x380, RZ, 0xc0, !PT ;  /* 0x00000380270a7812 */ /* 0x000fe200078ec0ff */
[----:B------:R-:W-:Y:S01]  /*129e0*/  ULDC.64 UR4, c[0x0][0xc00] ;  /* 0x0003000000047ab9 */ /* 0x000fe20000000a00 */
[----:B------:R-:W-:-:S02]  /*129f0*/  LOP3.LUT R6, R37, 0x380, RZ, 0xc0, !PT ;  /* 0x0000038025067812 */ /* 0x000fc400078ec0ff */
[----:B------:R-:W-:Y:S02]  /*12a00*/  SHF.R.U64 R11, R11, 0x3, RZ ;  /* 0x000000030b0b7819 */ /* 0x000fe400000012ff */
[----:B------:R-:W-:Y:S02]  /*12a10*/  SHF.R.U64 R4, R4, 0x3, RZ ;  /* 0x0000000304047819 */ /* 0x000fe400000012ff */
[C---:B------:R-:W-:Y:S02]  /*12a20*/  IADD3 R95, P2, R8.reuse, 0x4000, RZ ;  /* 0x00004000085f7810 */ /* 0x040fe40007f5e0ff */
[----:B-1----:R-:W-:Y:S02]  /*12a30*/  IADD3 R28, P5, R8, 0x4060, RZ ;  /* 0x00004060081c7810 */ /* 0x002fe40007fbe0ff */
[----:B------:R-:W-:Y:S01]  /*12a40*/  SHF.R.U64 R10, R10, 0x3, RZ ;  /* 0x000000030a0a7819 */ /* 0x000fe200000012ff */
[--C-:B--2---:R-:W-:Y:S01]  /*12a50*/  IMAD.X R13, RZ, RZ, R9.reuse, P2 ;  /* 0x000000ffff0d7224 */ /* 0x104fe200010e0609 */
[----:B------:R-:W-:Y:S01]  /*12a60*/  IADD3 R107, P4, R8, 0x4040, RZ ;  /* 0x00004040086b7810 */ /* 0x000fe20007f9e0ff */
[--C-:B------:R-:W-:Y:S01]  /*12a70*/  IMAD.X R33, RZ, RZ, R9.reuse, P5 ;  /* 0x000000ffff217224 */ /* 0x100fe200028e0609 */
[----:B------:R-:W-:Y:S01]  /*12a80*/  SHF.R.U64 R6, R6, 0x3, RZ ;  /* 0x0000000306067819 */ /* 0x000fe200000012ff */
[----:B------:R-:W-:Y:S01]  /*12a90*/  BAR.SYNC.DEFER_BLOCKING 0x1, 0x100 ;  /* 0x0044000000007b1d */ /* 0x000fe20000010000 */
[----:B------:R-:W-:Y:S01]  /*12aa0*/  IADD3 R97, P3, R8, 0x4020, RZ ;  /* 0x0000402008617810 */ /* 0x000fe20007f7e0ff */
[----:B------:R-:W-:Y:S01]  /*12ab0*/  IMAD.X R5, RZ, RZ, R9, P4 ;  /* 0x000000ffff057224 */ /* 0x000fe200020e0609 */
[----:B------:R-:W-:-:S02]  /*12ac0*/  LOP3.LUT R8, R11, R8, RZ, 0x3c, !PT ;  /* 0x000000080b087212 */ /* 0x000fc400078e3cff */
[----:B------:R-:W-:Y:S02]  /*12ad0*/  LOP3.LUT R26, R4, R35, RZ, 0x3c, !PT ;  /* 0x00000023041a7212 */ /* 0x000fe400078e3cff */
[----:B------:R-:W-:Y:S02]  /*12ae0*/  LOP3.LUT R14, R10, R39, RZ, 0x3c, !PT ;  /* 0x000000270a0e7212 */ /* 0x000fe400078e3cff */
[----:B------:R-:W-:Y:S02]  /*12af0*/  LOP3.LUT R4, R95, 0x380, RZ, 0xc0, !PT ;  /* 0x000003805f047812 */ /* 0x000fe400078ec0ff */
[----:B------:R-:W-:Y:S02]  /*12b00*/  LOP3.LUT R11, R28, 0x380, RZ, 0xc0, !PT ;  /* 0x000003801c0b7812 */ /* 0x000fe400078ec0ff */
[----:B-----5:R-:W-:Y:S02]  /*12b10*/  LOP3.LUT R24, R6, R37, RZ, 0x3c, !PT ;  /* 0x0000002506187212 */ /* 0x020fe400078e3cff */
[----:B------:R-:W-:-:S02]  /*12b20*/  LOP3.LUT R10, R107, 0x380, RZ, 0xc0, !PT ;  /* 0x000003806b0a7812 */ /* 0x000fc400078ec0ff */
[----:B------:R-:W-:Y:S02]  /*12b30*/  LOP3.LUT R6, R97, 0x380, RZ, 0xc0, !PT ;  /* 0x0000038061067812 */ /* 0x000fe400078ec0ff */
[----:B------:R-:W-:Y:S02]  /*12b40*/  SHF.R.U64 R4, R4, 0x3, RZ ;  /* 0x0000000304047819 */ /* 0x000fe400000012ff */
[----:B------:R-:W-:Y:S02]  /*12b50*/  SHF.R.U64 R11, R11, 0x3, RZ ;  /* 0x000000030b0b7819 */ /* 0x000fe400000012ff */
[----:B------:R-:W-:Y:S02]  /*12b60*/  SHF.R.U64 R10, R10, 0x3, RZ ;  /* 0x000000030a0a7819 */ /* 0x000fe400000012ff */
[----:B------:R-:W-:Y:S02]  /*12b70*/  SHF.R.U64 R6, R6, 0x3, RZ ;  /* 0x0000000306067819 */ /* 0x000fe400000012ff */
[----:B------:R-:W-:-:S02]  /*12b80*/  LOP3.LUT R12, R4, R95, RZ, 0x3c, !PT ;  /* 0x0000005f040c7212 */ /* 0x000fc400078e3cff */
[----:B------:R-:W-:Y:S02]  /*12b90*/  LOP3.LUT R32, R11, R28, RZ, 0x3c, !PT ;  /* 0x0000001c0b207212 */ /* 0x000fe400078e3cff */
[----:B------:R-:W-:Y:S02]  /*12ba0*/  IADD3.X R7, RZ, R9, RZ, P3, !PT ;  /* 0x00000009ff077210 */ /* 0x000fe40001ffe4ff */
[----:B------:R-:W-:Y:S02]  /*12bb0*/  LOP3.LUT R4, R10, R107, RZ, 0x3c, !PT ;  /* 0x0000006b0a047212 */ /* 0x000fe400078e3cff */
[----:B------:R-:W-:Y:S02]  /*12bc0*/  MOV R28, R8 ;  /* 0x00000008001c7202 */ /* 0x000fe40000000f00 */
[----:B------:R-:W-:Y:S02]  /*12bd0*/  LOP3.LUT R6, R6, R97, RZ, 0x3c, !PT ;  /* 0x0000006106067212 */ /* 0x000fe400078e3cff */
[----:B------:R-:W-:-:S02]  /*12be0*/  F2FP.F16.F32.PACK_AB R8, R21, R20 ;  /* 0x000000141508723e */ /* 0x000fc400000000ff */
[----:B------:R-:W-:Y:S02]  /*12bf0*/  F2FP.F16.F32.PACK_AB R9, R71, R70 ;  /* 0x000000464709723e */ /* 0x000fe400000000ff */
        /* <DEDUP_REMOVED lines=10> */
[----:B------:R-:W-:Y:S02]  /*12ca0*/  MOV R38, R24 ;  /* 0x0000001800267202 */ /* 0x000fe40000000f00 */
[----:B------:R-:W-:Y:S01]  /*12cb0*/  MOV R39, R14 ;  /* 0x0000000e00277202 */ /* 0x000fe20000000f00 */
[----:B------:R-:W-:Y:S01]  /*12cc0*/  STSM.16.M88.4 [R37], R4 ;  /* 0x0000000425007844 */ /* 0x000fe20000000200 */
[----:B------:R-:W-:-:S02]  /*12cd0*/  MOV R96, R12 ;  /* 0x0000000c00607202 */ /* 0x000fc40000000f00 */
[----:B-1----:R-:W-:Y:S02]  /*12ce0*/  F2FP.F16.F32.PACK_AB R8, R47, R46 ;  /* 0x0000002e2f08723e */ /* 0x002fe400000000ff */
        /* <DEDUP_REMOVED lines=8> */
[----:B------:R-:W-:Y:S02]  /*12d70*/  F2FP.F16.F32.PACK_AB R24, R55, R54 ;  /* 0x000000363718723e */ /* 0x000fe400000000ff */
[----:B------:R-:W-:Y:S01]  /*12d80*/  F2FP.F16.F32.PACK_AB R25, R87, R86 ;  /* 0x000000565719723e */ /* 0x000fe200000000ff */
[----:B------:R2:W-:Y:S01]  /*12d90*/  STSM.16.M88.4 [R39], R12 ;  /* 0x0000000c27007844 */ /* 0x0005e20000000200 */
[----:B------:R-:W-:Y:S02]  /*12da0*/  F2FP.F16.F32.PACK_AB R26, R57, R56 ;  /* 0x00000038391a723e */ /* 0x000fe400000000ff */
[----:B------:R-:W-:Y:S02]  /*12db0*/  F2FP.F16.F32.PACK_AB R27, R89, R88 ;  /* 0x00000058591b723e */ /* 0x000fe400000000ff */
[----:B------:R-:W-:-:S02]  /*12dc0*/  MOV R28, R32 ;  /* 0x00000020001c7202 */ /* 0x000fc40000000f00 */
[----:B------:R-:W-:Y:S01]  /*12dd0*/  F2FP.F16.F32.PACK_AB R32, R59, R58 ;  /* 0x0000003a3b20723e */ /* 0x000fe200000000ff */
[----:B------:R-:W-:Y:S01]  /*12de0*/  STSM.16.M88.4 [R96], R24 ;  /* 0x0000001860007844 */ /* 0x000fe20000000200 */
[----:B------:R-:W-:Y:S01]  /*12df0*/  F2FP.F16.F32.PACK_AB R33, R91, R90 ;  /* 0x0000005a5b21723e */ /* 0x000fe200000000ff */
[----:B-1----:R-:W1:Y:S01]  /*12e00*/  LDC R9, c[0x0][0xbe8] ;  /* 0x0002fa00ff097b82 */ /* 0x002e620000000800 */
[----:B------:R-:W-:Y:S02]  /*12e10*/  F2FP.F16.F32.PACK_AB R35, R99, R98 ;  /* 0x000000626323723e */ /* 0x000fe400000000ff */
[----:B------:R-:W-:Y:S02]  /*12e20*/  F2FP.F16.F32.PACK_AB R37, R101, R100 ;  /* 0x000000646525723e */ /* 0x000fe400000000ff */
[----:B------:R-:W-:Y:S01]  /*12e30*/  F2FP.F16.F32.PACK_AB R38, R65, R64 ;  /* 0x000000404126723e */ /* 0x000fe200000000ff */
[----:B------:R-:W-:Y:S01]  /*12e40*/  STSM.16.M88.4 [R95], R32 ;  /* 0x000000205f007844 */ /* 0x000fe20000000200 */
[----:B--2---:R-:W-:-:S02]  /*12e50*/  F2FP.F16.F32.PACK_AB R39, R103, R102 ;  /* 0x000000666727723e */ /* 0x004fc400000000ff */
[----:B------:R-:W-:Y:S02]  /*12e60*/  F2FP.F16.F32.PACK_AB R4, R67, R66 ;  /* 0x000000424304723e */ /* 0x000fe400000000ff */
[----:B------:R-:W-:Y:S01]  /*12e70*/  F2FP.F16.F32.PACK_AB R5, R105, R104 ;  /* 0x000000686905723e */ /* 0x000fe200000000ff */
[----:B------:R-:W-:Y:S01]  /*12e80*/  STSM.16.M88.4 [R94], R36 ;  /* 0x000000245e007844 */ /* 0x000fe20000000200 */
[----:B------:R-:W-:Y:S02]  /*12e90*/  F2FP.F16.F32.PACK_AB R6, R69, R68 ;  /* 0x000000444506723e */ /* 0x000fe400000000ff */
[----:B------:R-:W-:Y:S02]  /*12ea0*/  F2FP.F16.F32.PACK_AB R7, R151, R150 ;  /* 0x000000969707723e */ /* 0x000fe400000000ff */
[----:B------:R-:W-:Y:S02]  /*12eb0*/  ISETP.NE.U32.AND P3, PT, RZ, UR6, PT ;  /* 0x00000006ff007c0c */ /* 0x000fe4000bf65070 */
[----:B------:R-:W-:Y:S01]  /*12ec0*/  ISETP.NE.U32.AND P0, PT, RZ, UR4, PT ;  /* 0x00000004ff007c0c */ /* 0x000fe2000bf05070 */
[----:B------:R2:W-:Y:S01]  /*12ed0*/  STSM.16.M88.4 [R28], R4 ;  /* 0x000000041c007844 */ /* 0x0005e20000000200 */
[----:B------:R-:W-:Y:S01]  /*12ee0*/  BAR.SYNC.DEFER_BLOCKING 0x1, 0x100 ;  /* 0x0044000000007b1d */ /* 0x000fe20000010000 */
[----:B------:R-:W-:-:S02]  /*12ef0*/  ISETP.NE.AND.EX P3, PT, RZ, UR7, PT, P3 ;  /* 0x00000007ff007c0c */ /* 0x000fc4000bf65330 */
[----:B------:R-:W-:Y:S02]  /*12f00*/  IADD3 R12, P1, R206, UR4, RZ ;  /* 0x00000004ce0c7c10 */ /* 0x000fe4000ff3e0ff */
[----:B------:R-:W-:Y:S02]  /*12f10*/  ISETP.NE.AND.EX P0, PT, RZ, UR5, PT, P0 ;  /* 0x00000005ff007c0c */ /* 0x000fe4000bf05300 */
[----:B------:R-:W-:Y:S02]  /*12f20*/  IADD3.X R13, R207, UR5, RZ, P1, !PT ;  /* 0x00000005cf0d7c10 */ /* 0x000fe40008ffe4ff */
[----:B------:R-:W-:-:S05]  /*12f30*/  MOV R10, RZ ;  /* 0x000000ff000a7202 */ /* 0x000fca0000000f00 */
[----:B------:R-:W-:Y:S01]  /*12f40*/  @P3 IADD3 R206, P1, R206, UR6, RZ ;  /* 0x00000006cece3c10 */ /* 0x000fe2000ff3e0ff */
[----:B------:R-:W-:Y:S02]  /*12f50*/  ULDC UR6, c[0x0][0xa88] ;  /* 0x0002a20000067ab9 */ /* 0x000fe40000000800 */
[----:B------:R-:W-:Y:S01]  /*12f60*/  IMAD.U32 R8, RZ, RZ, UR6 ;  /* 0x00000006ff087e24 */ /* 0x000fe2000f8e00ff */
[----:B------:R-:W-:Y:S01]  /*12f70*/  @P3 IADD3.X R207, R207, UR7, RZ, P1, !PT ;  /* 0x00000007cfcf3c10 */ /* 0x000fe20008ffe4ff */
[----:B------:R3:W5:Y:S04]  /*12f80*/  @P0 LDG.E R10, desc[UR42][R12.64] ;  /* 0x0000002a0c0a0981 */ /* 0x000768000c1e1900 */
[----:B------:R3:W5:Y:S01]  /*12f90*/  @P3 LDG.E R8, desc[UR42][R206.64] ;  /* 0x0000002ace083981 */ /* 0x000762000c1e1900 */
[----:B--2---:R-:W-:Y:S01]  /*12fa0*/  IMAD.MOV.U32 R6, RZ, RZ, 0x9b8 ;  /* 0x000009b8ff067424 */ /* 0x004fe200078e00ff */
[----:B------:R-:W-:-:S02]  /*12fb0*/  ISETP.GT.AND P2, PT, R204, 0x1, PT ;  /* 0x00000001cc00780c */ /* 0x000fc40003f44270 */
[----:B-1----:R-:W-:Y:S02]  /*12fc0*/  ISETP.NE.AND P1, PT, R9, 0x1, PT ;  /* 0x000000010900780c */ /* 0x002fe40003f25270 */
[----:B------:R-:W-:-:S04]  /*12fd0*/  SEL R6, R6, 0x978, P2 ;  /* 0x0000097806067807 */ /* 0x000fc80001000000 */
[----:B------:R3:W1:Y:S08]  /*12fe0*/  LDC.64 R24, c[0x0][R6+0x220] ;  /* 0x0000880006187b82 */ /* 0x0006700000000a00 */
[----:B------:R3:W2:Y:S08]  /*12ff0*/  LDC.64 R26, c[0x0][R6+0x218] ;  /* 0x00008600061a7b82 */ /* 0x0006b00000000a00 */
[----:B------:R3:W4:Y:S01]  /*13000*/  LDC.64 R14, c[0x0][R6+0x228] ;  /* 0x00008a00060e7b82 */ /* 0x0007220000000a00 */
[----:B------:R-:W-:Y:S05]  /*13010*/  @P3 BRA `(.L_x_7139) ;  /* 0x0000000000103947 */ /* 0x000fea0003800000 */
[----:B------:R-:W-:Y:S05]  /*13020*/  @!P0 BRA `(.L_x_7139) ;  /* 0x00000000000c8947 */ /* 0x000fea0003800000 */
[----:B------:R-:W3:Y:S04]  /*13030*/  LDG.E R5, desc[UR42][R12.64] ;  /* 0x0000002a0c057981 */ /* 0x000ee8000c1e1900 */
[----:B-----5:R-:W3:Y:S02]  /*13040*/  LDG.E R8, desc[UR42][R12.64+0x4] ;  /* 0x0000042a0c087981 */ /* 0x020ee4000c1e1900 */
[----:B---3--:R-:W-:-:S07]  /*13050*/  IADD3 R8, -R5, R8, RZ ;  /* 0x0000000805087210 */ /* 0x008fce0007ffe1ff */
.L_x_7139:
[----:B---3--:R-:W3:Y:S01]  /*13060*/  LDL R13, [R1+0x18] ;  /* 0x00001800010d7983 */ /* 0x008ee20000100800 */
[----:B------:R-:W0:Y:S01]  /*13070*/  LDC.64 R6, c[0x0][R6+0x210] ;  /* 0x0000840006067b82 */ /* 0x000e220000000a00 */
[----:B------:R-:W-:Y:S02]  /*13080*/  ISETP.NE.U32.AND P0, PT, RZ, UR4, PT ;  /* 0x00000004ff007c0c */ /* 0x000fe4000bf05070 */
[----:B------:R-:W4:Y:S02]  /*13090*/  LDL R32, [R1+0x14] ;  /* 0x0000140001207983 */ /* 0x000f240000100800 */
[----:B------:R-:W-:-:S03]  /*130a0*/  ISETP.NE.AND.EX P0, PT, RZ, UR5, PT, P0 ;  /* 0x00000005ff007c0c */ /* 0x000fc6000bf05300 */
[----:B------:R-:W0:Y:S01]  /*130b0*/  @P1 LDC R12, c[0x0][0xbec] ;  /* 0x0002fb00ff0c1b82 */ /* 0x000e220000000800 */
[----:B------:R-:W-:Y:S02]  /*130c0*/  SEL R205, R205, RZ, !P0 ;  /* 0x000000ffcdcd7207 */ /* 0x000fe40004000000 */
[----:B------:R-:W-:-:S03]  /*130d0*/  SEL R217, R217, RZ, !P0 ;  /* 0x000000ffd9d97207 */ /* 0x000fc60004000000 */
[----:B-1----:R-:W-:Y:S02]  /*130e0*/  IMAD R11, R25, R205, RZ ;  /* 0x000000cd190b7224 */ /* 0x002fe400078e02ff */
[----:B------:R-:W1:Y:S02]  /*130f0*/  @P1 LDC R33, c[0x0][0xbf0] ;  /* 0x0002fc00ff211b82 */ /* 0x000e640000000800 */
[----:B------:R-:W-:Y:S02]  /*13100*/  IMAD R217, R24, R217, R11 ;  /* 0x000000d918d97224 */ /* 0x000fe400078e020b */
[-C--:B--2---:R-:W-:Y:S02]  /*13110*/  IMAD R11, R27, R2.reuse, RZ ;  /* 0x000000021b0b7224 */ /* 0x084fe400078e02ff */
[----:B------:R-:W-:Y:S02]  /*13120*/  IMAD.WIDE.U32 R26, R26, R2, RZ ;  /* 0x000000021a1a7225 */ /* 0x000fe400078e00ff */
[----:B------:R-:W2:Y:S02]  /*13130*/  LDC.64 R4, c[0x0][0xba8] ;  /* 0x0002ea00ff047b82 */ /* 0x000ea40000000a00 */
[----:B------:R-:W-:-:S03]  /*13140*/  IMAD.WIDE.U32 R24, R24, R205, RZ ;  /* 0x000000cd18187225 */ /* 0x000fc600078e00ff */
[--C-:B-----5:R-:W-:Y:S02]  /*13150*/  IADD3 R26, P0, P3, R24, R26, R10.reuse ;  /* 0x0000001a181a7210 */ /* 0x120fe40007b1e00a */
[----:B------:R-:W-:Y:S01]  /*13160*/  IADD3 R217, R25, R217, RZ ;  /* 0x000000d919d97210 */ /* 0x000fe20007ffe0ff */
[----:B------:R-:W-:Y:S01]  /*13170*/  IMAD.IADD R28, R27, 0x1, R11 ;  /* 0x000000011b1c7824 */ /* 0x000fe200078e020b */
[----:B------:R-:W-:Y:S01]  /*13180*/  SHF.R.S32.HI R11, RZ, 0x1f, R10 ;  /* 0x0000001fff0b7819 */ /* 0x000fe2000001140a */
[----:B--2---:R-:W2:Y:S08]  /*13190*/  @!P2 LDC R4, c[0x0][0xb50] ;  /* 0x0002d400ff04ab82 */ /* 0x004eb00000000800 */
[----:B------:R-:W2:Y:S01]  /*131a0*/  @!P2 LDC R5, c[0x0][0xb54] ;  /* 0x0002d500ff05ab82 */ /* 0x000ea20000000800 */
[----:B------:R-:W-:-:S02]  /*131b0*/  IMAD R8, R8, R9, RZ ;  /* 0x0000000908087224 */ /* 0x000fc400078e02ff */
[----:B---3--:R-:W-:Y:S01]  /*131c0*/  IMAD R35, R208, 0x80, R13 ;  /* 0x00000080d0237824 */ /* 0x008fe200078e020d */
[----:B------:R-:W-:-:S03]  /*131d0*/  SEL R13, R209, RZ, P2 ;  /* 0x000000ffd10d7207 */ /* 0x000fc60001000000 */
[----:B0-----:R-:W-:-:S04]  /*131e0*/  @P1 IMAD.HI.U32 R24, R35, R12, RZ ;  /* 0x0000000c23181227 */ /* 0x001fc800078e00ff */
[----:B------:R-:W-:Y:S01]  /*131f0*/  IMAD.MOV.U32 R25, RZ, RZ, R35 ;  /* 0x000000ffff197224 */ /* 0x000fe200078e0023 */
[----:B-1----:R-:W-:Y:S01]  /*13200*/  @P1 SHF.R.U32.HI R25, RZ, R33, R24 ;  /* 0x00000021ff191219 */ /* 0x002fe20000011618 */
[-C--:B----4-:R-:W-:Y:S02]  /*13210*/  IMAD R15, R15, R13.reuse, RZ ;  /* 0x0000000d0f0f7224 */ /* 0x090fe400078e02ff */
[----:B------:R-:W-:-:S04]  /*13220*/  IMAD.WIDE.U32 R12, R14, R13, RZ ;  /* 0x0000000d0e0c7225 */ /* 0x000fc800078e00ff */
[----:B------:R-:W-:Y:S01]  /*13230*/  IMAD.MOV R24, RZ, RZ, -R25 ;  /* 0x000000ffff187224 */ /* 0x000fe200078e0a19 */
[----:B------:R-:W-:Y:S02]  /*13240*/  IADD3 R27, R13, R15, RZ ;  /* 0x0000000f0d1b7210 */ /* 0x000fe40007ffe0ff */
[----:B------:R-:W-:Y:S01]  /*13250*/  IADD3.X R14, R217, R28, R11, P0, P3 ;  /* 0x0000001cd90e7210 */ /* 0x000fe200007e640b */
[----:B------:R-:W-:Y:S01]  /*13260*/  IMAD R15, R9, R24, R35 ;  /* 0x00000018090f7224 */ /* 0x000fe200078e0223 */
[----:B------:R-:W-:Y:S02]  /*13270*/  IADD3 R12, P0, P3, R25, R26, R12 ;  /* 0x0000001a190c7210 */ /* 0x000fe40007b1e00c */
[----:B------:R-:W-:Y:S01]  /*13280*/  SHF.R.S32.HI R13, RZ, 0x1f, R25 ;  /* 0x0000001fff0d7819 */ /* 0x000fe20000011419 */
[----:B------:R-:W-:Y:S01]  /*13290*/  IMAD R7, R7, R15, RZ ;  /* 0x0000000f07077224 */ /* 0x000fe200078e02ff */
[----:B------:R-:W-:Y:S02]  /*132a0*/  SHF.R.S32.HI R25, RZ, 0x1f, R15 ;  /* 0x0000001fff197819 */ /* 0x000fe4000001140f */
[----:B------:R-:W-:-:S03]  /*132b0*/  IADD3.X R13, R13, R14, R27, P0, P3 ;  /* 0x0000000e0d0d7210 */ /* 0x000fc600007e641b */
[C---:B------:R-:W-:Y:S02]  /*132c0*/  IMAD R25, R6.reuse, R25, R7 ;  /* 0x0000001906197224 */ /* 0x040fe400078e0207 */
[----:B------:R-:W-:-:S04]  /*132d0*/  IMAD.WIDE.U32 R6, R6, R15, R12 ;  /* 0x0000000f06067225 */ /* 0x000fc800078e000c */
[----:B------:R-:W-:Y:S01]  /*132e0*/  IMAD.IADD R7, R7, 0x1, R25 ;  /* 0x0000000107077824 */ /* 0x000fe200078e0219 */
[----:B--2---:R-:W-:-:S04]  /*132f0*/  LEA R4, P0, R6, R4, 0x2 ;  /* 0x0000000406047211 */ /* 0x004fc800078010ff */
[----:B------:R-:W-:Y:S01]  /*13300*/  LEA.HI.X R14, R6, R5, R7, 0x2, P0 ;  /* 0x00000005060e7211 */ /* 0x000fe200000f1407 */
[----:B------:R-:W-:Y:S01]  /*13310*/  SHFL.IDX PT, R12, R4, 0x1, 0x1c1f ;  /* 0x003c1f00040c7f89 */ /* 0x000fe200000e0000 */
[----:B------:R-:W-:-:S03]  /*13320*/  IMAD R25, R208, 0x80, R32 ;  /* 0x00000080d0197824 */ /* 0x000fc600078e0220 */
[----:B------:R-:W-:Y:S04]  /*13330*/  SHFL.IDX PT, R6, R4, RZ, 0x1c1f ;  /* 0x001c1fff04067589 */ /* 0x000fe800000e0000 */
[----:B------:R-:W0:Y:S04]  /*13340*/  SHFL.IDX PT, R7, R14, RZ, 0x1c1f ;  /* 0x001c1fff0e077589 */ /* 0x000e2800000e0000 */
[----:B------:R-:W1:Y:S01]  /*13350*/  SHFL.IDX PT, R13, R14, 0x1, 0x1c1f ;  /* 0x003c1f000e0d7f89 */ /* 0x000e6200000e0000 */
[----:B------:R-:W-:Y:S02]  /*13360*/  LOP3.LUT P0, RZ, R218, 0x3, RZ, 0xc0, !PT ;  /* 0x00000003daff7812 */ /* 0x000fe4000780c0ff */
[----:B------:R-:W-:-:S02]  /*13370*/  IADD3 R5, R25, 0x8, RZ ;  /* 0x0000000819057810 */ /* 0x000fc40007ffe0ff */
[-C--:B------:R-:W-:Y:S02]  /*13380*/  ISETP.GE.OR P3, PT, R25, R8.reuse, P0 ;  /* 0x000000081900720c */ /* 0x080fe40000766670 */
[----:B------:R-:W-:-:S11]  /*13390*/  ISETP.GE.OR P0, PT, R5, R8, P0 ;  /* 0x000000080500720c */ /* 0x000fd60000706670 */
[----:B0-----:R0:W-:Y:S04]  /*133a0*/  @!P3 ST.E desc[UR42][R6.64], R3 ;  /* 0x000000030600b985 */ /* 0x0011e8000c10192a */
[----:B-1----:R0:W-:Y:S01]  /*133b0*/  @!P0 ST.E desc[UR42][R12.64], R0 ;  /* 0x000000000c008985 */ /* 0x0021e2000c10192a */
[----:B------:R-:W-:Y:S05]  /*133c0*/  @P2 BRA `(.L_x_7140) ;  /* 0x0000000800a02947 */ /* 0x000fea0003800000 */
[----:B------:R-:W-:Y:S01]  /*133d0*/  IMAD.SHL.U32 R32, R153, 0x40, RZ ;  /* 0x0000004099207824 */ /* 0x000fe200078e00ff */
[----:B0-----:R-:W0:Y:S01]  /*133e0*/  @P1 LDC R13, c[0x0][0xbec] ;  /* 0x0002fb00ff0d1b82 */ /* 0x001e220000000800 */
[----:B------:R-:W-:Y:S02]  /*133f0*/  ULDC.64 UR4, c[0x0][0xaa0] ;  /* 0x0002a80000047ab9 */ /* 0x000fe40000000a00 */
[----:B------:R-:W-:-:S04]  /*13400*/  IMAD.IADD R3, R16, 0x1, R32 ;  /* 0x0000000110037824 */ /* 0x000fc800078e0220 */
[----:B------:R-:W-:Y:S01]  /*13410*/  IMAD.WIDE R92, R3, 0x2, R92 ;  /* 0x00000002035c7825 */ /* 0x000fe200078e025c */
[----:B------:R-:W1:Y:S02]  /*13420*/  @P1 LDC R21, c[0x0][0xbf0] ;  /* 0x0002fc00ff151b82 */ /* 0x000e640000000800 */
[C---:B------:R-:W-:Y:S02]  /*13430*/  IADD3 R33, P0, R92.reuse, 0x2000, RZ ;  /* 0x000020005c217810 */ /* 0x040fe40007f1e0ff */
[----:B------:R-:W-:Y:S02]  /*13440*/  IADD3 R25, P5, R92, 0x1000, RZ ;  /* 0x000010005c197810 */ /* 0x000fe40007fbe0ff */
[----:B------:R-:W-:Y:S02]  /*13450*/  LOP3.LUT R32, R33, 0x380, RZ, 0xc0, !PT ;  /* 0x0000038021207812 */ /* 0x000fe400078ec0ff */
[----:B------:R-:W-:Y:S02]  /*13460*/  LOP3.LUT R24, R25, 0x380, RZ, 0xc0, !PT ;  /* 0x0000038019187812 */ /* 0x000fe400078ec0ff */
[----:B------:R-:W-:-:S02]  /*13470*/  SHF.R.U64 R32, R32, 0x3, RZ ;  /* 0x0000000320207819 */ /* 0x000fc400000012ff */
[----:B------:R-:W-:Y:S02]  /*13480*/  SHF.R.U64 R24, R24, 0x3, RZ ;  /* 0x0000000318187819 */ /* 0x000fe400000012ff */
[----:B------:R-:W-:Y:S01]  /*13490*/  LOP3.LUT R32, R32, R33, RZ, 0x3c, !PT ;  /* 0x0000002120207212 */ /* 0x000fe200078e3cff */
[----:B------:R-:W-:Y:S01]  /*134a0*/  IMAD.X R33, RZ, RZ, R93, P0 ;  /* 0x000000ffff217224 */ /* 0x000fe200000e065d */
[----:B------:R-:W-:Y:S02]  /*134b0*/  IADD3 R3, P0, R92, 0x7000, RZ ;  /* 0x000070005c037810 */ /* 0x000fe40007f1e0ff */
[----:B------:R-:W-:Y:S02]  /*134c0*/  LOP3.LUT R24, R24, R25, RZ, 0x3c, !PT ;  /* 0x0000001918187212 */ /* 0x000fe400078e3cff */
[----:B------:R-:W-:Y:S01]  /*134d0*/  IADD3.X R25, RZ, R93, RZ, P5, !PT ;  /* 0x0000005dff197210 */ /* 0x000fe20002ffe4ff */
[----:B------:R-:W-:Y:S01]  /*134e0*/  IMAD R11, R11, UR4, RZ ;  /* 0x000000040b0b7c24 */ /* 0x000fe2000f8e02ff */
[C---:B------:R-:W-:Y:S01]  /*134f0*/  IADD3 R37, P2, R92.reuse, 0x3000, RZ ;  /* 0x000030005c257810 */ /* 0x040fe20007f5e0ff */
[----:B------:R-:W5:Y:S01]  /*13500*/  LD.E.128 R32, desc[UR42][R32.64] ;  /* 0x0000002a20207980 */ /* 0x000f62000c101d00 */
[----:B------:R-:W-:-:S02]  /*13510*/  IADD3 R41, P3, R92, 0x4000, RZ ;  /* 0x000040005c297810 */ /* 0x000fc40007f7e0ff */
[C---:B------:R-:W-:Y:S01]  /*13520*/  IADD3 R45, P4, R92.reuse, 0x5000, RZ ;  /* 0x000050005c2d7810 */ /* 0x040fe20007f9e0ff */
[----:B------:R-:W5:Y:S01]  /*13530*/  LD.E.128 R24, desc[UR42][R24.64] ;  /* 0x0000002a18187980 */ /* 0x000f62000c101d00 */
[----:B------:R-:W-:Y:S02]  /*13540*/  IADD3 R49, P5, R92, 0x6000, RZ ;  /* 0x000060005c317810 */ /* 0x000fe40007fbe0ff */
[----:B------:R-:W-:Y:S02]  /*13550*/  LOP3.LUT R0, R3, 0x380, RZ, 0xc0, !PT ;  /* 0x0000038003007812 */ /* 0x000fe400078ec0ff */
[----:B------:R-:W-:Y:S02]  /*13560*/  LOP3.LUT R36, R37, 0x380, RZ, 0xc0, !PT ;  /* 0x0000038025247812 */ /* 0x000fe400078ec0ff */
[----:B------:R-:W-:Y:S02]  /*13570*/  LOP3.LUT R40, R41, 0x380, RZ, 0xc0, !PT ;  /* 0x0000038029287812 */ /* 0x000fe400078ec0ff */
[----:B------:R-:W-:-:S02]  /*13580*/  LOP3.LUT R44, R45, 0x380, RZ, 0xc0, !PT ;  /* 0x000003802d2c7812 */ /* 0x000fc400078ec0ff */
[----:B------:R-:W-:Y:S02]  /*13590*/  LOP3.LUT R48, R49, 0x380, RZ, 0xc0, !PT ;  /* 0x0000038031307812 */ /* 0x000fe400078ec0ff */
[----:B------:R-:W-:Y:S02]  /*135a0*/  SHF.R.U64 R0, R0, 0x3, RZ ;  /* 0x0000000300007819 */ /* 0x000fe400000012ff */
[----:B------:R-:W-:Y:S02]  /*135b0*/  LOP3.LUT R5, R92, 0x380, RZ, 0xc0, !PT ;  /* 0x000003805c057812 */ /* 0x000fe400078ec0ff */
[----:B------:R-:W-:Y:S02]  /*135c0*/  SHF.R.U64 R36, R36, 0x3, RZ ;  /* 0x0000000324247819 */ /* 0x000fe400000012ff */
[----:B------:R-:W-:Y:S02]  /*135d0*/  SHF.R.U64 R40, R40, 0x3, RZ ;  /* 0x0000000328287819 */ /* 0x000fe400000012ff */
[----:B------:R-:W-:-:S02]  /*135e0*/  SHF.R.U64 R44, R44, 0x3, RZ ;  /* 0x000000032c2c7819 */ /* 0x000fc400000012ff */
[----:B------:R-:W-:Y:S02]  /*135f0*/  SHF.R.U64 R48, R48, 0x3, RZ ;  /* 0x0000000330307819 */ /* 0x000fe400000012ff */
[----:B------:R-:W-:Y:S01]  /*13600*/  LOP3.LUT R52, R0, R3, RZ, 0x3c, !PT ;  /* 0x0000000300347212 */ /* 0x000fe200078e3cff */
[C---:B------:R-:W-:Y:S01]  /*13610*/  IMAD R3, R10.reuse, UR5, R11 ;  /* 0x000000050a037c24 */ /* 0x040fe2000f8e020b */
[----:B------:R-:W-:Y:S01]  /*13620*/  SHF.R.U64 R5, R5, 0x3, RZ ;  /* 0x0000000305057819 */ /* 0x000fe200000012ff */
[----:B------:R-:W-:Y:S01]  /*13630*/  IMAD.WIDE.U32 R10, R10, UR4, RZ ;  /* 0x000000040a0a7c25 */ /* 0x000fe2000f8e00ff */
[----:B------:R-:W-:Y:S01]  /*13640*/  LOP3.LUT R36, R36, R37, RZ, 0x3c, !PT ;  /* 0x0000002524247212 */ /* 0x000fe200078e3cff */
[----:B------:R-:W-:Y:S01]  /*13650*/  ULDC.64 UR4, c[0x0][0xae8] ;  /* 0x0002ba0000047ab9 */ /* 0x000fe20000000a00 */
[----:B------:R-:W-:Y:S01]  /*13660*/  LOP3.LUT R40, R40, R41, RZ, 0x3c, !PT ;  /* 0x0000002928287212 */ /* 0x000fe200078e3cff */
[--C-:B------:R-:W-:Y:S01]  /*13670*/  IMAD.X R37, RZ, RZ, R93.reuse, P2 ;  /* 0x000000ffff257224 */ /* 0x100fe200010e065d */
[----:B------:R-:W-:Y:S01]  /*13680*/  LOP3.LUT R44, R44, R45, RZ, 0x3c, !PT ;  /* 0x0000002d2c2c7212 */ /* 0x000fe200078e3cff */
[--C-:B------:R-:W-:Y:S01]  /*13690*/  IMAD.X R45, RZ, RZ, R93.reuse, P4 ;  /* 0x000000ffff2d7224 */ /* 0x100fe200020e065d */
[----:B------:R-:W-:Y:S01]  /*136a0*/  LOP3.LUT R48, R48, R49, RZ, 0x3c, !PT ;  /* 0x0000003130307212 */ /* 0x000fe200078e3cff */
[----:B------:R-:W-:Y:S01]  /*136b0*/  IMAD.X R49, RZ, RZ, R93, P5 ;  /* 0x000000ffff317224 */ /* 0x000fe200028e065d */
[-C--:B------:R-:W-:Y:S01]  /*136c0*/  IADD3.X R41, RZ, R93.reuse, RZ, P3, !PT ;  /* 0x0000005dff297210 */ /* 0x080fe20001ffe4ff */
[----:B------:R-:W-:Y:S01]  /*136d0*/  IMAD.IADD R11, R11, 0x1, R3 ;  /* 0x000000010b0b7824 */ /* 0x000fe200078e0203 */
[----:B------:R-:W-:-:S02]  /*136e0*/  IADD3.X R53, RZ, R93, RZ, P0, !PT ;  /* 0x0000005dff357210 */ /* 0x000fc400007fe4ff */
[----:B------:R-:W-:Y:S01]  /*136f0*/  LOP3.LUT R92, R5, R92, RZ, 0x3c, !PT ;  /* 0x0000005c055c7212 */ /* 0x000fe200078e3cff */
[----:B------:R-:W-:Y:S01]  /*13700*/  IMAD R3, R203, 0x20, R153 ;  /* 0x00000020cb037824 */ /* 0x000fe200078e0299 */
[----:B------:R-:W5:Y:S01]  /*13710*/  LD.E.128 R36, desc[UR42][R36.64] ;  /* 0x0000002a24247980 */ /* 0x000f62000c101d00 */
[----:B------:R-:W-:Y:S01]  /*13720*/  IMAD.WIDE.U32 R10, R2, UR4, R10 ;  /* 0x00000004020a7c25 */ /* 0x000fe2000f8e000a */
[----:B------:R-:W-:Y:S02]  /*13730*/  SHF.R.S32.HI R0, RZ, 0x1f, R205 ;  /* 0x0000001fff007819 */ /* 0x000fe400000114cd */
[----:B------:R2:W5:Y:S01]  /*13740*/  LD.E.128 R4, desc[UR42][R92.64] ;  /* 0x0000002a5c047980 */ /* 0x000562000c101d00 */
[----:B------:R-:W-:-:S03]  /*13750*/  LEA R14, R208, R3, 0x7 ;  /* 0x00000003d00e7211 */ /* 0x000fc600078e38ff */
[----:B------:R-:W5:Y:S01]  /*13760*/  LD.E.128 R40, desc[UR42][R40.64] ;  /* 0x0000002a28287980 */ /* 0x000f62000c101d00 */
[----:B------:R-:W-:Y:S01]  /*13770*/  IMAD R11, R2, UR5, R11 ;  /* 0x00000005020b7c24 */ /* 0x000fe2000f8e020b */
        /* <DEDUP_REMOVED lines=9> */
[----:B---3--:R-:W3:Y:S01]  /*13810*/  FENCE.VIEW.ASYNC.S ;  /* 0x00000000000073c6 */ /* 0x008ee20000000000 */
[----:B------:R-:W-:-:S02]  /*13820*/  IMAD R2, R0, UR4, RZ ;  /* 0x0000000400027c24 */ /* 0x000fc4000f8e02ff */
[----:B0-----:R-:W-:-:S04]  /*13830*/  @P1 IMAD.HI.U32 R0, R14, R13, RZ ;  /* 0x0000000d0e001227 */ /* 0x001fc800078e00ff */
[----:B------:R-:W-:Y:S01]  /*13840*/  IMAD.MOV.U32 R13, RZ, RZ, R14 ;  /* 0x000000ffff0d7224 */ /* 0x000fe200078e000e */
[----:B-1----:R-:W-:Y:S01]  /*13850*/  @P1 SHF.R.U32.HI R13, RZ, R21, R0 ;  /* 0x00000015ff0d1219 */ /* 0x002fe20000011600 */
[C---:B------:R-:W-:Y:S02]  /*13860*/  IMAD R15, R205.reuse, UR5, R2 ;  /* 0x00000005cd0f7c24 */ /* 0x040fe4000f8e0202 */
[----:B------:R-:W-:Y:S01]  /*13870*/  IMAD.WIDE.U32 R2, R205, UR4, R10 ;  /* 0x00000004cd027c25 */ /* 0x000fe2000f8e000a */
[----:B------:R-:W-:Y:S01]  /*13880*/  IADD3 R12, -R13, RZ, RZ ;  /* 0x000000ff0d0c7210 */ /* 0x000fe20007ffe1ff */
[----:B------:R-:W-:Y:S01]  /*13890*/  ULDC.64 UR4, c[0x0][0xae0] ;  /* 0x0002b80000047ab9 */ /* 0x000fe20000000a00 */
[----:B------:R-:W-:Y:S01]  /*138a0*/  SHF.R.S32.HI R10, RZ, 0x1f, R13 ;  /* 0x0000001fff0a7819 */ /* 0x000fe2000001140d */
[----:B------:R-:W-:Y:S02]  /*138b0*/  VIADD R0, R156, 0x28820 ;  /* 0x000288209c007836 */ /* 0x000fe40000000000 */
[----:B------:R-:W-:-:S02]  /*138c0*/  IMAD R9, R9, R12, R14 ;  /* 0x0000000c09097224 */ /* 0x000fc400078e020e */
[----:B------:R-:W-:Y:S01]  /*138d0*/  IMAD.IADD R3, R3, 0x1, R15 ;  /* 0x0000000103037824 */ /* 0x000fe200078e020f */
[----:B------:R-:W-:Y:S01]  /*138e0*/  PRMT R0, RZ, 0x654, R0 ;  /* 0x00000654ff007816 */ /* 0x000fe20000000000 */
[----:B------:R-:W-:Y:S02]  /*138f0*/  IMAD R10, R10, UR4, RZ ;  /* 0x000000040a0a7c24 */ /* 0x000fe4000f8e02ff */
[C---:B------:R-:W-:Y:S01]  /*13900*/  IMAD.WIDE.U32 R2, R13.reuse, UR4, R2 ;  /* 0x000000040d027c25 */ /* 0x040fe2000f8e0002 */
[----:B---3--:R0:W-:Y:S03]  /*13910*/  SYNCS.ARRIVE.TRANS64.RED.A1T0 RZ, [R0+URZ], RZ ;  /* 0x000000ff00ff79a7 */ /* 0x0081e6000810043f */
[----:B------:R-:W-:Y:S01]  /*13920*/  IMAD R11, R13, UR5, R10 ;  /* 0x000000050d0b7c24 */ /* 0x000fe2000f8e020a */
[----:B------:R-:W-:Y:S01]  /*13930*/  ULDC.64 UR4, c[0x0][0xad8] ;  /* 0x0002b60000047ab9 */ /* 0x000fe20000000a00 */
[----:B0-----:R-:W-:-:S02]  /*13940*/  SHF.R.S32.HI R0, RZ, 0x1f, R9 ;  /* 0x0000001fff007819 */ /* 0x001fc40000011409 */
[----:B------:R-:W-:-:S03]  /*13950*/  IMAD.IADD R3, R3, 0x1, R11 ;  /* 0x0000000103037824 */ /* 0x000fc600078e020b */
[----:B------:R-:W-:Y:S02]  /*13960*/  IMAD R0, R0, UR4, RZ ;  /* 0x0000000400007c24 */ /* 0x000fe4000f8e02ff */
[----:B------:R-:W-:-:S04]  /*13970*/  IMAD.WIDE.U32 R2, R9, UR4, R2 ;  /* 0x0000000409027c25 */ /* 0x000fc8000f8e0002 */
[----:B------:R-:W-:Y:S01]  /*13980*/  IMAD R9, R9, UR5, R0 ;  /* 0x0000000509097c24 */ /* 0x000fe2000f8e0200 */
[----:B------:R-:W-:Y:S02]  /*13990*/  ULDC.64 UR4, c[0x0][0xa80] ;  /* 0x0002a00000047ab9 */ /* 0x000fe40000000a00 */
[----:B------:R-:W-:Y:S02]  /*139a0*/  LEA R0, P0, R2, UR4, 0x1 ;  /* 0x0000000402007c11 */ /* 0x000fe4000f8008ff */
[----:B------:R-:W-:Y:S01]  /*139b0*/  IADD3 R3, R3, R9, RZ ;  /* 0x0000000903037210 */ /* 0x000fe20007ffe0ff */
[----:B------:R-:W-:-:S03]  /*139c0*/  UMOV UR4, 0xffffffff ;  /* 0xffffffff00047882 */ /* 0x000fc60000000000 */
[----:B------:R-:W-:Y:S01]  /*139d0*/  LEA.HI.X R2, R2, UR5, R3, 0x1, P0 ;  /* 0x0000000502027c11 */ /* 0x000fe200080f0c03 */
[----:B------:R-:W-:Y:S01]  /*139e0*/  IMAD R9, R208, 0x80, R153 ;  /* 0x00000080d0097824 */ /* 0x000fe200078e0299 */
[----:B--2---:R-:W-:Y:S06]  /*139f0*/  BRA.DIV UR4, `(.L_x_7141) ;  /* 0x000000a204947947 */ /* 0x004fec000b800000 */
[----:B------:R0:W1:Y:S04]  /*13a00*/  SHFL.IDX PT, R3, R2, RZ, 0x181f ;  /* 0x00181fff02037589 */ /* 0x00006800000e0000 */
[----:B------:R0:W2:Y:S02]  /*13a10*/  SHFL.IDX PT, R14, R0, RZ, 0x181f ;  /* 0x00181fff000e7589 */ /* 0x0000a400000e0000 */
.L_x_7361:
[----:B------:R-:W-:Y:S01]  /*13a20*/  ISETP.GE.AND P0, PT, R9, R8, PT ;  /* 0x000000080900720c */ /* 0x000fe20003f06270 */
[----:B------:R-:W-:-:S12]  /*13a30*/  BSSY B1, `(.L_x_7142) ;  /* 0x000000b000017945 */ /* 0x000fd80003800000 */
[----:B------:R-:W-:Y:S05]  /*13a40*/  @P0 BRA `(.L_x_7143) ;  /* 0x0000000000240947 */ /* 0x000fea0003800000 */
[----:B------:R-:W-:Y:S02]  /*13a50*/  ULDC UR4, c[0x0][0xac8] ;  /* 0x0002b20000047ab9 */ /* 0x000fe40000000800 */
[----:B------:R-:W-:Y:S02]  /*13a60*/  ISETP.GE.AND P0, PT, R16, UR4, PT ;  /* 0x0000000410007c0c */ /* 0x000fe4000bf06270 */
[----:B------:R-:W-:-:S11]  /*13a70*/  ISETP.GE.AND P1, PT, R23, UR4, PT ;  /* 0x0000000417007c0c */ /* 0x000fd6000bf26270 */
[CC--:B--2---:R-:W-:Y:S02]  /*13a80*/  @!P0 LEA R10, P2, R16.reuse, R14.reuse, 0x1 ;  /* 0x0000000e100a8211 */ /* 0x0c4fe400078408ff */
[C---:B------:R-:W-:Y:S02]  /*13a90*/  @!P1 LEA R14, P3, R23.reuse, R14, 0x1 ;  /* 0x0000000e170e9211 */ /* 0x040fe400078608ff */
[-C--:B-1----:R-:W-:Y:S02]  /*13aa0*/  @!P0 LEA.HI.X R11, R16, R3.reuse, R17, 0x1, P2 ;  /* 0x00000003100b8211 */ /* 0x082fe400010f0c11 */
[----:B------:R-:W-:-:S03]  /*13ab0*/  @!P1 LEA.HI.X R15, R23, R3, R22, 0x1, P3 ;  /* 0x00000003170f9211 */ /* 0x000fc600018f0c16 */
[----:B-----5:R3:W-:Y:S04]  /*13ac0*/  @!P0 ST.E.128 desc[UR42][R10.64], R4 ;  /* 0x000000040a008985 */ /* 0x0207e8000c101d2a */
[----:B------:R3:W-:Y:S02]  /*13ad0*/  @!P1 ST.E.128 desc[UR42][R14.64], R40 ;  /* 0x000000280e009985 */ /* 0x0007e4000c101d2a */
.L_x_7143:
[----:B------:R-:W-:Y:S05]  /*13ae0*/  BSYNC B1 ;  /* 0x0000000000017941 */ /* 0x000fea0003800000 */
.L_x_7142:
[----:B------:R-:W-:-:S03]  /*13af0*/  UMOV UR4, 0xffffffff ;  /* 0xffffffff00047882 */ /* 0x000fc60000000000 */
[----:B------:R-:W-:Y:S05]  /*13b00*/  BRA.DIV UR4, `(.L_x_7144) ;  /* 0x000000a204847947 */ /* 0x000fea000b800000 */
[----:B-1----:R1:W4:Y:S04]  /*13b10*/  SHFL.IDX PT, R3, R2, 0x1, 0x181f ;  /* 0x00381f0002037f89 */ /* 0x00232800000e0000 */
[----:B--23--:R1:W2:Y:S02]  /*13b20*/  SHFL.IDX PT, R14, R0, 0x1, 0x181f ;  /* 0x00381f00000e7f89 */ /* 0x00c2a400000e0000 */
.L_x_7365:
[----:B-----5:R-:W-:Y:S01]  /*13b30*/  VIADD R5, R9, 0x20 ;  /* 0x0000002009057836 */ /* 0x020fe20000000000 */
[----:B------:R-:W-:Y:S04]  /*13b40*/  BSSY B1, `(.L_x_7145) ;  /* 0x000000c000017945 */ /* 0x000fe80003800000 */
[----:B------:R-:W-:-:S13]  /*13b50*/  ISETP.GE.AND P0, PT, R5, R8, PT ;  /* 0x000000080500720c */ /* 0x000fda0003f06270 */
[----:B------:R-:W-:Y:S05]  /*13b60*/  @P0 BRA `(.L_x_7146) ;  /* 0x0000000000240947 */ /* 0x000fea0003800000 */
[----:B------:R-:W-:Y:S02]  /*13b70*/  ULDC UR4, c[0x0][0xac8] ;  /* 0x0002b20000047ab9 */ /* 0x000fe40000000800 */
[----:B------:R-:W-:Y:S02]  /*13b80*/  ISETP.GE.AND P2, PT, R16, UR4, PT ;  /* 0x0000000410007c0c */ /* 0x000fe4000bf46270 */
[----:B------:R-:W-:-:S11]  /*13b90*/  ISETP.GE.AND P3, PT, R23, UR4, PT ;  /* 0x0000000417007c0c */ /* 0x000fd6000bf66270 */
[CC--:B--2---:R-:W-:Y:S02]  /*13ba0*/  @!P2 LEA R4, P0, R16.reuse, R14.reuse, 0x1 ;  /* 0x0000000e1004a211 */ /* 0x0c4fe400078008ff */
[C---:B------:R-:W-:Y:S02]  /*13bb0*/  @!P3 LEA R14, P1, R23.reuse, R14, 0x1 ;  /* 0x0000000e170eb211 */ /* 0x040fe400078208ff */
[-C--:B----4-:R-:W-:Y:S02]  /*13bc0*/  @!P2 LEA.HI.X R5, R16, R3.reuse, R17, 0x1, P0 ;  /* 0x000000031005a211 */ /* 0x090fe400000f0c11 */
[----:B------:R-:W-:-:S03]  /*13bd0*/  @!P3 LEA.HI.X R15, R23, R3, R22, 0x1, P1 ;  /* 0x00000003170fb211 */ /* 0x000fc600008f0c16 */
[----:B------:R3:W-:Y:S04]  /*13be0*/  @!P2 ST.E.128 desc[UR42][R4.64], R24 ;  /* 0x000000180400a985 */ /* 0x0007e8000c101d2a */
[----:B------:R3:W-:Y:S02]  /*13bf0*/  @!P3 ST.E.128 desc[UR42][R14.64], R44 ;  /* 0x0000002c0e00b985 */ /* 0x0007e4000c101d2a */
.L_x_7146:
[----:B------:R-:W-:Y:S05]  /*13c00*/  BSYNC B1 ;  /* 0x0000000000017941 */ /* 0x000fea0003800000 */
.L_x_7145:
[----:B------:R-:W-:-:S03]  /*13c10*/  UMOV UR4, 0xffffffff ;  /* 0xffffffff00047882 */ /* 0x000fc60000000000 */
[----:B------:R-:W-:Y:S05]  /*13c20*/  BRA.DIV UR4, `(.L_x_7147) ;  /* 0x000000a204847947 */ /* 0x000fea000b800000 */
[----:B----4-:R4:W0:Y:S04]  /*13c30*/  SHFL.IDX PT, R3, R2, 0x2, 0x181f ;  /* 0x00581f0002037f89 */ /* 0x01082800000e0000 */
[----:B--23--:R4:W2:Y:S02]  /*13c40*/  SHFL.IDX PT, R14, R0, 0x2, 0x181f ;  /* 0x00581f00000e7f89 */ /* 0x00c8a400000e0000 */
.L_x_7369:
[----:B------:R-:W-:Y:S01]  /*13c50*/  IADD3 R5, R9, 0x40, RZ ;  /* 0x0000004009057810 */ /* 0x000fe20007ffe0ff */
[----:B------:R-:W-:Y:S03]  /*13c60*/  BSSY B1, `(.L_x_7148) ;  /* 0x000000c000017945 */ /* 0x000fe60003800000 */
[----:B------:R-:W-:-:S13]  /*13c70*/  ISETP.GE.AND P0, PT, R5, R8, PT ;  /* 0x000000080500720c */ /* 0x000fda0003f06270 */
[----:B------:R-:W-:Y:S05]  /*13c80*/  @P0 BRA `(.L_x_7149) ;  /* 0x0000000000240947 */ /* 0x000fea0003800000 */
[----:B------:R-:W-:Y:S02]  /*13c90*/  ULDC UR4, c[0x0][0xac8] ;  /* 0x0002b20000047ab9 */ /* 0x000fe40000000800 */
[----:B------:R-:W-:Y:S02]  /*13ca0*/  ISETP.GE.AND P2, PT, R16, UR4, PT ;  /* 0x0000000410007c0c */ /* 0x000fe4000bf46270 */
[----:B------:R-:W-:-:S11]  /*13cb0*/  ISETP.GE.AND P3, PT, R23, UR4, PT ;  /* 0x0000000417007c0c */ /* 0x000fd6000bf66270 */
[CC--:B--2---:R-:W-:Y:S02]  /*13cc0*/  @!P2 LEA R4, P0, R16.reuse, R14.reuse, 0x1 ;  /* 0x0000000e1004a211 */ /* 0x0c4fe400078008ff */
[C---:B------:R-:W-:Y:S02]  /*13cd0*/  @!P3 LEA R14, P1, R23.reuse, R14, 0x1 ;  /* 0x0000000e170eb211 */ /* 0x040fe400078208ff */
[-C--:B0-----:R-:W-:Y:S02]  /*13ce0*/  @!P2 LEA.HI.X R5, R16, R3.reuse, R17, 0x1, P0 ;  /* 0x000000031005a211 */ /* 0x081fe400000f0c11 */
[----:B------:R-:W-:-:S03]  /*13cf0*/  @!P3 LEA.HI.X R15, R23, R3, R22, 0x1, P1 ;  /* 0x00000003170fb211 */ /* 0x000fc600008f0c16 */
[----:B------:R3:W-:Y:S04]  /*13d00*/  @!P2 ST.E.128 desc[UR42][R4.64], R32 ;  /* 0x000000200400a985 */ /* 0x0007e8000c101d2a */
[----:B------:R3:W-:Y:S02]  /*13d10*/  @!P3 ST.E.128 desc[UR42][R14.64], R48 ;  /* 0x000000300e00b985 */ /* 0x0007e4000c101d2a */
.L_x_7149:
[----:B------:R-:W-:Y:S05]  /*13d20*/  BSYNC B1 ;  /* 0x0000000000017941 */ /* 0x000fea0003800000 */
.L_x_7148:
[----:B------:R-:W-:-:S03]  /*13d30*/  UMOV UR4, 0xffffffff ;  /* 0xffffffff00047882 */ /* 0x000fc60000000000 */
[----:B------:R-:W-:Y:S05]  /*13d40*/  BRA.DIV UR4, `(.L_x_7150) ;  /* 0x000000a204847947 */ /* 0x000fea000b800000 */
[----:B0-----:R0:W0:Y:S04]  /*13d50*/  SHFL.IDX PT, R3, R2, 0x3, 0x181f ;  /* 0x00781f0002037f89 */ /* 0x00102800000e0000 */
[----:B--23--:R2:W3:Y:S02]  /*13d60*/  SHFL.IDX PT, R14, R0, 0x3, 0x181f ;  /* 0x00781f00000e7f89 */ /* 0x00c4e400000e0000 */
.L_x_7373:
[----:B------:R-:W-:-:S05]  /*13d70*/  VIADD R5, R9, 0x60 ;  /* 0x0000006009057836 */ /* 0x000fca0000000000 */
[----:B------:R-:W-:-:S13]  /*13d80*/  ISETP.GE.AND P0, PT, R5, R8, PT ;  /* 0x000000080500720c */ /* 0x000fda0003f06270 */
        /* <DEDUP_REMOVED lines=8> */
[----:B------:R-:W-:-:S04]  /*13e10*/  LEA R14, P0, R23, R14, 0x1 ;  /* 0x0000000e170e7211 */ /* 0x000fc800078008ff */
[----:B------:R-:W-:-:S05]  /*13e20*/  LEA.HI.X R15, R23, R3, R22, 0x1, P0 ;  /* 0x00000003170f7211 */ /* 0x000fca00000f0c16 */
[----:B------:R3:W-:Y:S01]  /*13e30*/  ST.E.128 desc[UR42][R14.64], R52 ;  /* 0x000000340e007985 */ /* 0x0007e2000c101d2a */
[----:B------:R-:W-:Y:S05]  /*13e40*/  BRA `(.L_x_7151) ;  /* 0x0000001800387947 */ /* 0x000fea0003800000 */
.L_x_7140:
[----:B------:R-:W1:Y:S01]  /*13e50*/  @P1 LDC R4, c[0x0][0xbec] ;  /* 0x0002fb00ff041b82 */ /* 0x000e620000000800 */
[----:B------:R-:W-:Y:S01]  /*13e60*/  ULDC.64 UR4, c[0x0][0xb08] ;  /* 0x0002c20000047ab9 */ /* 0x000fe20000000a00 */
[----:B0-----:R-:W-:Y:S01]  /*13e70*/  SHF.R.S32.HI R0, RZ, 0x1f, R205 ;  /* 0x0000001fff007819 */ /* 0x001fe200000114cd */
[----:B------:R-:W-:Y:S01]  /*13e80*/  IMAD R11, R11, UR4, RZ ;  /* 0x000000040b0b7c24 */ /* 0x000fe2000f8e02ff */
[----:B------:R-:W-:Y:S01]  /*13e90*/  ULDC.64 UR6, c[0x0][0xb30] ;  /* 0x0002cc0000067ab9 */ /* 0x000fe20000000a00 */
[----:B------:R-:W-:Y:S01]  /*13ea0*/  IMAD.WIDE.U32 R6, R10, UR4, RZ ;  /* 0x000000040a067c25 */ /* 0x000fe2000f8e00ff */
[----:B------:R-:W-:Y:S02]  /*13eb0*/  IADD3 R93, R202, 0x38, RZ ;  /* 0x00000038ca5d7810 */ /* 0x000fe40007ffe0ff */
[----:B------:R-:W0:Y:S01]  /*13ec0*/  @P1 LDC R13, c[0x0][0xbf0] ;  /* 0x0002fc00ff0d1b82 */ /* 0x000e220000000800 */
[----:B------:R-:W-:Y:S01]  /*13ed0*/  IMAD R11, R10, UR5, R11 ;  /* 0x000000050a0b7c24 */ /* 0x000fe2000f8e020b */
[----:B------:R-:W-:Y:S01]  /*13ee0*/  ULDC.64 UR4, c[0x0][0xb38] ;  /* 0x0002ce0000047ab9 */ /* 0x000fe20000000a00 */
[C---:B------:R-:W-:Y:S01]  /*13ef0*/  VIADD R28, R202.reuse, 0x10 ;  /* 0x00000010ca1c7836 */ /* 0x040fe20000000000 */
[----:B------:R-:W-:Y:S01]  /*13f00*/  SHF.R.S32.HI R97, RZ, 0x1f, R210 ;  /* 0x0000001fff617819 */ /* 0x000fe200000114d2 */
[----:B------:R-:W-:Y:S01]  /*13f10*/  IMAD.IADD R7, R7, 0x1, R11 ;  /* 0x0000000107077824 */ /* 0x000fe200078e020b */
[----:B------:R-:W-:Y:S01]  /*13f20*/  SHF.R.S32.HI R94, RZ, 0x1f, R93 ;  /* 0x0000001fff5e7819 */ /* 0x000fe2000001145d */
[----:B------:R-:W-:Y:S01]  /*13f30*/  VIADD R33, R202, 0x18 ;  /* 0x00000018ca217836 */ /* 0x000fe20000000000 */
[----:B------:R-:W-:Y:S01]  /*13f40*/  SHF.R.S32.HI R32, RZ, 0x1f, R28 ;  /* 0x0000001fff207819 */ /* 0x000fe2000001141c */
[----:B------:R-:W-:-:S03]  /*13f50*/  IMAD.WIDE.U32 R6, R2, UR4, R6 ;  /* 0x0000000402067c25 */ /* 0x000fc6000f8e0006 */
[----:B------:R-:W-:Y:S01]  /*13f60*/  SHF.R.S32.HI R34, RZ, 0x1f, R33 ;  /* 0x0000001fff227819 */ /* 0x000fe20000011421 */
[----:B------:R-:W-:Y:S01]  /*13f70*/  IMAD R7, R2, UR5, R7 ;  /* 0x0000000502077c24 */ /* 0x000fe2000f8e0207 */
[----:B------:R-:W-:Y:S01]  /*13f80*/  ULDC.64 UR4, c[0x0][0xb40] ;  /* 0x0002d00000047ab9 */ /* 0x000fe20000000a00 */
[----:B------:R-:W-:Y:S02]  /*13f90*/  VIADD R37, R202, 0x28 ;  /* 0x00000028ca257836 */ /* 0x000fe40000000000 */
[----:B------:R-:W-:Y:S02]  /*13fa0*/  IMAD R0, R0, UR4, RZ ;  /* 0x0000000400007c24 */ /* 0x000fe4000f8e02ff */
[----:B-1----:R-:W-:Y:S01]  /*13fb0*/  @P1 IMAD.HI.U32 R4, R35, R4, RZ ;  /* 0x0000000423041227 */ /* 0x002fe200078e00ff */
[----:B------:R-:W-:-:S03]  /*13fc0*/  SHF.R.S32.HI R38, RZ, 0x1f, R37 ;  /* 0x0000001fff267819 */ /* 0x000fc60000011425 */
[C---:B------:R-:W-:Y:S02]  /*13fd0*/  IMAD R11, R205.reuse, UR5, R0 ;  /* 0x00000005cd0b7c24 */ /* 0x040fe4000f8e0200 */
[----:B------:R-:W-:Y:S01]  /*13fe0*/  IMAD.WIDE.U32 R2, R205, UR4, R6 ;  /* 0x00000004cd027c25 */ /* 0x000fe2000f8e0006 */
[----:B------:R-:W-:Y:S01]  /*13ff0*/  MOV R7, R35 ;  /* 0x0000002300077202 */ /* 0x000fe20000000f00 */
[----:B------:R-:W-:Y:S01]  /*14000*/  ULDC.64 UR4, c[0x0][0xb48] ;  /* 0x0002d20000047ab9 */ /* 0x000fe20000000a00 */
[----:B0-----:R-:W-:Y:S01]  /*14010*/  @P1 SHF.R.U32.HI R7, RZ, R13, R4 ;  /* 0x0000000dff071219 */ /* 0x001fe20000011604 */
[----:B------:R-:W-:Y:S02]  /*14020*/  IMAD.IADD R3, R3, 0x1, R11 ;  /* 0x0000000103037824 */ /* 0x000fe400078e020b */
[----:B------:R-:W-:Y:S01]  /*14030*/  VIADD R39, R202, 0x30 ;  /* 0x00000030ca277836 */ /* 0x000fe20000000000 */
[--C-:B------:R-:W-:Y:S01]  /*14040*/  SHF.R.S32.HI R0, RZ, 0x1f, R7.reuse ;  /* 0x0000001fff007819 */ /* 0x100fe20000011407 */
[----:B------:R-:W-:-:S02]  /*14050*/  IMAD.MOV R4, RZ, RZ, -R7 ;  /* 0x000000ffff047224 */ /* 0x000fc400078e0a07 */
[----:B------:R-:W-:Y:S01]  /*14060*/  IMAD.WIDE.U32 R2, R209, UR4, R2 ;  /* 0x00000004d1027c25 */ /* 0x000fe2000f8e0002 */
[----:B------:R-:W-:-:S03]  /*14070*/  SHF.R.S32.HI R92, RZ, 0x1f, R39 ;  /* 0x0000001fff5c7819 */ /* 0x000fc60000011427 */
[----:B------:R-:W-:Y:S01]  /*14080*/  IMAD R9, R9, R4, R35 ;  /* 0x0000000409097224 */ /* 0x000fe200078e0223 */
[----:B------:R-:W-:Y:S01]  /*14090*/  IADD3 R35, R202, 0x20, RZ ;  /* 0x00000020ca237810 */ /* 0x000fe20007ffe0ff */
[----:B------:R-:W-:Y:S02]  /*140a0*/  IMAD R0, R0, UR6, RZ ;  /* 0x0000000600007c24 */ /* 0x000fe4000f8e02ff */
[----:B------:R-:W-:Y:S01]  /*140b0*/  IMAD R3, R209, UR5, R3 ;  /* 0x00000005d1037c24 */ /* 0x000fe2000f8e0203 */
[----:B------:R-:W-:Y:S01]  /*140c0*/  ULDC.64 UR4, c[0x0][0xb28] ;  /* 0x0002ca0000047ab9 */ /* 0x000fe20000000a00 */
[C---:B------:R-:W-:Y:S01]  /*140d0*/  IMAD R11, R7.reuse, UR7, R0 ;  /* 0x00000007070b7c24 */ /* 0x040fe2000f8e0200 */
[----:B------:R-:W-:Y:S01]  /*140e0*/  SHF.R.S32.HI R0, RZ, 0x1f, R9 ;  /* 0x0000001fff007819 */ /* 0x000fe20000011409 */
[----:B------:R-:W-:Y:S01]  /*140f0*/  IMAD.WIDE.U32 R2, R7, UR6, R2 ;  /* 0x0000000607027c25 */ /* 0x000fe2000f8e0002 */
[----:B------:R-:W-:-:S03]  /*14100*/  SHF.R.S32.HI R36, RZ, 0x1f, R35 ;  /* 0x0000001fff247819 */ /* 0x000fc60000011423 */
[----:B------:R-:W-:Y:S01]  /*14110*/  IMAD R0, R0, UR4, RZ ;  /* 0x0000000400007c24 */ /* 0x000fe2000f8e02ff */
[----:B------:R-:W-:Y:S01]  /*14120*/  IADD3 R3, R3, R11, RZ ;  /* 0x0000000b03037210 */ /* 0x000fe20007ffe0ff */
[----:B------:R-:W-:Y:S02]  /*14130*/  VIADD R4, R156, 0x28820 ;  /* 0x000288209c047836 */ /* 0x000fe40000000000 */
[C---:B------:R-:W-:Y:S02]  /*14140*/  IMAD R7, R9.reuse, UR5, R0 ;  /* 0x0000000509077c24 */ /* 0x040fe4000f8e0200 */
[----:B------:R-:W-:Y:S01]  /*14150*/  IMAD.WIDE.U32 R2, R9, UR4, R2 ;  /* 0x0000000409027c25 */ /* 0x000fe2000f8e0002 */
[----:B------:R-:W-:Y:S01]  /*14160*/  ULDC.64 UR4, c[0x0][0xb00] ;  /* 0x0002c00000047ab9 */ /* 0x000fe20000000a00 */
[----:B------:R-:W-:Y:S02]  /*14170*/  PRMT R4, RZ, 0x654, R4 ;  /* 0x00000654ff047816 */ /* 0x000fe40000000004 */
[----:B------:R-:W-:Y:S01]  /*14180*/  IMAD.IADD R3, R3, 0x1, R7 ;  /* 0x0000000103037824 */ /* 0x000fe200078e0207 */
[----:B------:R-:W-:Y:S01]  /*14190*/  LEA R0, P0, R2, UR4, 0x2 ;  /* 0x0000000402007c11 */ /* 0x000fe2000f8010ff */
[----:B------:R0:W-:Y:S01]  /*141a0*/  SYNCS.ARRIVE.TRANS64.RED.A1T0 RZ, [R4+URZ], RZ ;  /* 0x000000ff04ff79a7 */ /* 0x0001e2000810043f */
[----:B------:R-:W-:Y:S01]  /*141b0*/  VIADD R95, R202, 0x40 ;  /* 0x00000040ca5f7836 */ /* 0x000fe20000000000 */
[----:B------:R-:W-:Y:S01]  /*141c0*/  UMOV UR4, 0xffffffff ;  /* 0xffffffff00047882 */ /* 0x000fe20000000000 */
[----:B------:R-:W-:-:S03]  /*141d0*/  LEA.HI.X R2, R2, UR5, R3, 0x2, P0 ;  /* 0x0000000502027c11 */ /* 0x000fc600080f1403 */
[----:B------:R-:W-:Y:S02]  /*141e0*/  SHF.R.S32.HI R96, RZ, 0x1f, R95 ;  /* 0x0000001fff607819 */ /* 0x000fe4000001145f */
[----:B0-----:R-:W-:-:S04]  /*141f0*/  IADD3 R4, R202, 0x8, RZ ;  /* 0x00000008ca047810 */ /* 0x001fc80007ffe0ff */
[----:B------:R-:W-:Y:S01]  /*14200*/  SHF.R.S32.HI R9, RZ, 0x1f, R4 ;  /* 0x0000001fff097819 */ /* 0x000fe20000011404 */
[----:B------:R-:W-:Y:S06]  /*14210*/  BRA.DIV UR4, `(.L_x_7152) ;  /* 0x0000009e04987947 */ /* 0x000fec000b800000 */
[----:B------:R0:W1:Y:S04]  /*14220*/  SHFL.IDX PT, R3, R2, RZ, 0x1c1f ;  /* 0x001c1fff02037589 */ /* 0x00006800000e0000 */
[----:B------:R0:W2:Y:S02]  /*14230*/  SHFL.IDX PT, R14, R0, RZ, 0x1c1f ;  /* 0x001c1fff000e7589 */ /* 0x0000a400000e0000 */
.L_x_7376:
[----:B------:R-:W-:Y:S01]  /*14240*/  ISETP.GE.AND P0, PT, R25, R8, PT ;  /* 0x000000081900720c */ /* 0x000fe20003f06270 */
[----:B------:R-:W-:-:S12]  /*14250*/  BSSY B1, `(.L_x_7153) ;  /* 0x0000043000017945 */ /* 0x000fd80003800000 */
[----:B------:R-:W-:Y:S05]  /*14260*/  @P0 BRA `(.L_x_7154) ;  /* 0x0000000400040947 */ /* 0x000fea0003800000 */
[----:B------:R-:W-:Y:S02]  /*14270*/  ULDC UR4, c[0x0][0xac8] ;  /* 0x0002b20000047ab9 */ /* 0x000fe40000000800 */
[----:B------:R-:W-:Y:S02]  /*14280*/  ISETP.GE.AND P0, PT, R202, UR4, PT ;  /* 0x00000004ca007c0c */ /* 0x000fe4000bf06270 */
[----:B------:R-:W-:Y:S02]  /*14290*/  ISETP.GE.AND P2, PT, R4, UR4, PT ;  /* 0x0000000404007c0c */ /* 0x000fe4000bf46270 */
[----:B------:R-:W-:Y:S02]  /*142a0*/  ISETP.GE.AND P3, PT, R28, UR4, PT ;  /* 0x000000041c007c0c */ /* 0x000fe4000bf66270 */
[----:B------:R-:W-:-:S07]  /*142b0*/  ISETP.GE.AND P1, PT, R33, UR4, PT ;  /* 0x0000000421007c0c */ /* 0x000fce000bf26270 */
[----:B-1----:R-:W-:Y:S02]  /*142c0*/  @!P0 IMAD.MOV.U32 R15, RZ, RZ, R3 ;  /* 0x000000ffff0f8224 */ /* 0x002fe400078e0003 */
[----:B--2---:R-:W-:Y:S01]  /*142d0*/  @!P2 LEA R6, P4, R4, R14, 0x2 ;  /* 0x0000000e0406a211 */ /* 0x004fe200078810ff */
[----:B------:R-:W-:-:S03]  /*142e0*/  @!P0 IMAD.WIDE R10, R202, 0x4, R14 ;  /* 0x00000004ca0a8825 */ /* 0x000fc600078e020e */
[-C--:B------:R-:W-:Y:S02]  /*142f0*/  @!P2 LEA.HI.X R7, R4, R3.reuse, R9, 0x2, P4 ;  /* 0x000000030407a211 */ /* 0x080fe400020f1409 */
[CC--:B------:R-:W-:Y:S01]  /*14300*/  @!P3 LEA R12, P4, R28.reuse, R14.reuse, 0x2 ;  /* 0x0000000e1c0cb211 */ /* 0x0c0fe200078810ff */
[----:B------:R1:W-:Y:S01]  /*14310*/  @!P0 ST.E.64 desc[UR42][R10.64], R20 ;  /* 0x000000140a008985 */ /* 0x0003e2000c101b2a */
[----:B------:R-:W-:Y:S02]  /*14320*/  ISETP.GE.AND P0, PT, R35, UR4, PT ;  /* 0x0000000423007c0c */ /* 0x000fe4000bf06270 */
[----:B------:R-:W-:Y:S01]  /*14330*/  @!P1 LEA R24, P5, R33, R14, 0x2 ;  /* 0x0000000e21189211 */ /* 0x000fe200078a10ff */
[----:B------:R2:W-:Y:S01]  /*14340*/  @!P2 ST.E.64 desc[UR42][R6.64], R40 ;  /* 0x000000280600a985 */ /* 0x0005e2000c101b2a */
[----:B------:R-:W-:Y:S02]  /*14350*/  ISETP.GE.AND P2, PT, R37, UR4, PT ;  /* 0x0000000425007c0c */ /* 0x000fe4000bf46270 */
[----:B------:R-:W-:-:S02]  /*14360*/  @!P3 LEA.HI.X R13, R28, R3, R32, 0x2, P4 ;  /* 0x000000031c0db211 */ /* 0x000fc400020f1420 */
[----:B------:R-:W-:Y:S02]  /*14370*/  @!P1 LEA.HI.X R25, R33, R3, R34, 0x2, P5 ;  /* 0x0000000321199211 */ /* 0x000fe400028f1422 */
[----:B------:R-:W-:Y:S01]  /*14380*/  ISETP.GE.AND P4, PT, R39, UR4, PT ;  /* 0x0000000427007c0c */ /* 0x000fe2000bf86270 */
[----:B------:R3:W-:Y:S02]  /*14390*/  @!P3 ST.E.64 desc[UR42][R12.64], R42 ;  /* 0x0000002a0c00b985 */ /* 0x0007e4000c101b2a */
[-C--:B------:R-:W-:Y:S02]  /*143a0*/  @!P0 LEA R26, P3, R35, R14.reuse, 0x2 ;  /* 0x0000000e231a8211 */ /* 0x080fe400078610ff */
[----:B------:R4:W-:Y:S01]  /*143b0*/  @!P1 ST.E.64 desc[UR42][R24.64], R44 ;  /* 0x0000002c18009985 */ /* 0x0009e2000c101b2a */
[----:B------:R-:W-:Y:S02]  /*143c0*/  ISETP.GE.AND P1, PT, R93, UR4, PT ;  /* 0x000000045d007c0c */ /* 0x000fe4000bf26270 */
[----:B-1----:R-:W-:-:S02]  /*143d0*/  @!P2 LEA R10, P5, R37, R14, 0x2 ;  /* 0x0000000e250aa211 */ /* 0x002fc400078a10ff */
[-C--:B------:R-:W-:Y:S02]  /*143e0*/  @!P0 LEA.HI.X R27, R35, R3.reuse, R36, 0x2, P3 ;  /* 0x00000003231b8211 */ /* 0x080fe400018f1424 */
[----:B------:R-:W-:Y:S02]  /*143f0*/  @!P2 LEA.HI.X R11, R37, R3, R38, 0x2, P5 ;  /* 0x00000003250ba211 */ /* 0x000fe400028f1426 */
[----:B------:R-:W-:Y:S01]  /*14400*/  ISETP.GE.AND P3, PT, R95, UR4, PT ;  /* 0x000000045f007c0c */ /* 0x000fe2000bf66270 */
[----:B------:R-:W-:Y:S01]  /*14410*/  @!P0 ST.E.64 desc[UR42][R26.64], R46 ;  /* 0x0000002e1a008985 */ /* 0x000fe2000c101b2a */
[----:B--2---:R-:W-:-:S03]  /*14420*/  @!P4 LEA R6, P0, R39, R14, 0x2 ;  /* 0x0000000e2706c211 */ /* 0x004fc600078010ff */
[----:B------:R1:W-:Y:S01]  /*14430*/  @!P2 ST.E.64 desc[UR42][R10.64], R48 ;  /* 0x000000300a00a985 */ /* 0x0003e2000c101b2a */
[-C--:B---3--:R-:W-:Y:S02]  /*14440*/  @!P1 LEA R12, P5, R93, R14.reuse, 0x2 ;  /* 0x0000000e5d0c9211 */ /* 0x088fe400078a10ff */
[----:B------:R-:W-:Y:S02]  /*14450*/  ISETP.GE.AND P2, PT, R210, UR4, PT ;  /* 0x00000004d2007c0c */ /* 0x000fe4000bf46270 */
[-C--:B------:R-:W-:Y:S02]  /*14460*/  @!P4 LEA.HI.X R7, R39, R3.reuse, R92, 0x2, P0 ;  /* 0x000000032707c211 */ /* 0x080fe400000f145c */
[----:B------:R-:W-:Y:S02]  /*14470*/  ISETP.GE.AND P0, PT, R216, UR4, PT ;  /* 0x00000004d8007c0c */ /* 0x000fe4000bf06270 */
[----:B------:R-:W-:Y:S01]  /*14480*/  @!P1 LEA.HI.X R13, R93, R3, R94, 0x2, P5 ;  /* 0x000000035d0d9211 */ /* 0x000fe200028f145e */
[----:B------:R2:W-:Y:S01]  /*14490*/  @!P4 ST.E.64 desc[UR42][R6.64], R50 ;  /* 0x000000320600c985 */ /* 0x0005e2000c101b2a */
[----:B------:R-:W-:-:S03]  /*144a0*/  @!P3 LEA R20, P5, R95, R14, 0x2 ;  /* 0x0000000e5f14b211 */ /* 0x000fc600078a10ff */
[----:B------:R3:W-:Y:S01]  /*144b0*/  @!P1 ST.E.64 desc[UR42][R12.64], R52 ;  /* 0x000000340c009985 */ /* 0x0007e2000c101b2a */
[----:B------:R-:W-:Y:S02]  /*144c0*/  ISETP.GE.AND P1, PT, R215, UR4, PT ;  /* 0x00000004d7007c0c */ /* 0x000fe4000bf26270 */
[-C--:B------:R-:W-:Y:S02]  /*144d0*/  @!P3 LEA.HI.X R21, R95, R3.reuse, R96, 0x2, P5 ;  /* 0x000000035f15b211 */ /* 0x080fe400028f1460 */
[-C--:B----4-:R-:W-:Y:S02]  /*144e0*/  @!P2 LEA R24, P4, R210, R14.reuse, 0x2 ;  /* 0x0000000ed218a211 */ /* 0x090fe400078810ff */
        /* <DEDUP_REMOVED lines=14> */
[CC--:B-1----:R-:W-:Y:S02]  /*145d0*/  @!P4 LEA R20, P1, R213.reuse, R14.reuse, 0x2 ;  /* 0x0000000ed514c211 */ /* 0x0c2fe400078210ff */
[-C--:B------:R-:W-:Y:S02]  /*145e0*/  @!P3 LEA.HI.X R13, R214, R3.reuse, R224, 0x2, P5 ;  /* 0x00000003d60db211 */ /* 0x080fe400028f14e0 */
[CC--:B----4-:R-:W-:Y:S02]  /*145f0*/  @!P2 LEA R24, P5, R212.reuse, R14.reuse, 0x2 ;  /* 0x0000000ed418a211 */ /* 0x0d0fe400078a10ff */
        /* <DEDUP_REMOVED lines=8> */
.L_x_7154:
[----:B------:R-:W-:Y:S05]  /*14680*/  BSYNC B1 ;  /* 0x0000000000017941 */ /* 0x000fea0003800000 */
.L_x_7153:
[----:B------:R-:W-:-:S03]  /*14690*/  UMOV UR4, 0xffffffff ;  /* 0xffffffff00047882 */ /* 0x000fc60000000000 */
[----:B------:R-:W-:Y:S05]  /*146a0*/  BRA.DIV UR4, `(.L_x_7155) ;  /* 0x0000009a04a87947 */ /* 0x000fea000b800000 */
[----:B-1----:R1:W3:Y:S04]  /*146b0*/  SHFL.IDX PT, R3, R2, 0x1, 0x1c1f ;  /* 0x003c1f0002037f89 */ /* 0x0022e800000e0000 */
[----:B--2---:R1:W2:Y:S02]  /*146c0*/  SHFL.IDX PT, R14, R0, 0x1, 0x1c1f ;  /* 0x003c1f00000e7f89 */ /* 0x0042a400000e0000 */
.L_x_7380:
[----:B------:R-:W-:-:S13]  /*146d0*/  ISETP.GE.AND P0, PT, R5, R8, PT ;  /* 0x000000080500720c */ /* 0x000fda0003f06270 */
[----:B------:R-:W-:Y:S05]  /*146e0*/  @P0 BRA `(.L_x_7151) ;  /* 0x0000001000100947 */ /* 0x000fea0003800000 */
[----:B------:R-:W-:Y:S02]  /*146f0*/  ULDC UR4, c[0x0][0xac8] ;  /* 0x0002b20000047ab9 */ /* 0x000fe40000000800 */
[----:B------:R-:W-:Y:S02]  /*14700*/  ISETP.GE.AND P3, PT, R4, UR4, PT ;  /* 0x0000000404007c0c */ /* 0x000fe4000bf66270 */
[----:B------:R-:W-:Y:S02]  /*14710*/  ISETP.GE.AND P1, PT, R202, UR4, PT ;  /* 0x00000004ca007c0c */ /* 0x000fe4000bf26270 */
[----:B------:R-:W-:Y:S02]  /*14720*/  ISETP.GE.AND P4, PT, R28, UR4, PT ;  /* 0x000000041c007c0c */ /* 0x000fe4000bf86270 */
[----:B------:R-:W-:-:S07]  /*14730*/  ISETP.GE.AND P2, PT, R33, UR4, PT ;  /* 0x0000000421007c0c */ /* 0x000fce000bf46270 */
[CC--:B--2---:R-:W-:Y:S02]  /*14740*/  @!P3 LEA R6, P0, R4.reuse, R14.reuse, 0x2 ;  /* 0x0000000e0406b211 */ /* 0x0c4fe400078010ff */
[-C--:B01----:R-:W-:Y:S02]  /*14750*/  @!P1 MOV R2, R14.reuse ;  /* 0x0000000e00029202 */ /* 0x083fe40000000f00 */
[----:B---3--:R-:W-:Y:S02]  /*14760*/  @!P3 LEA.HI.X R7, R4, R3, R9, 0x2, P0 ;  /* 0x000000030407b211 */ /* 0x008fe400000f1409 */
[----:B------:R-:W-:Y:S01]  /*14770*/  ISETP.GE.AND P0, PT, R35, UR4, PT ;  /* 0x0000000423007c0c */ /* 0x000fe2000bf06270 */
[----:B------:R-:W-:Y:S01]  /*14780*/  @!P1 IMAD.WIDE R4, R202, 0x4, R2 ;  /* 0x00000004ca049825 */ /* 0x000fe200078e0202 */
[----:B------:R-:W-:-:S04]  /*14790*/  @!P4 LEA R8, P5, R28, R14, 0x2 ;  /* 0x0000000e1c08c211 */ /* 0x000fc800078a10ff */
[----:B------:R0:W-:Y:S01]  /*147a0*/  @!P1 ST.E.64 desc[UR42][R4.64], R70 ;  /* 0x0000004604009985 */ /* 0x0001e2000c101b2a */
[----:B------:R-:W-:Y:S02]  /*147b0*/  ISETP.GE.AND P1, PT, R37, UR4, PT ;  /* 0x0000000425007c0c */ /* 0x000fe4000bf26270 */
[-C--:B------:R-:W-:Y:S01]  /*147c0*/  @!P4 LEA.HI.X R9, R28, R3.reuse, R32, 0x2, P5 ;  /* 0x000000031c09c211 */ /* 0x080fe200028f1420 */
[----:B------:R1:W-:Y:S01]  /*147d0*/  @!P3 ST.E.64 desc[UR42][R6.64], R72 ;  /* 0x000000480600b985 */ /* 0x0003e2000c101b2a */
[-C--:B------:R-:W-:Y:S02]  /*147e0*/  @!P2 LEA R10, P5, R33, R14.reuse, 0x2 ;  /* 0x0000000e210aa211 */ /* 0x080fe400078a10ff */
[----:B------:R-:W-:Y:S01]  /*147f0*/  ISETP.GE.AND P3, PT, R93, UR4, PT ;  /* 0x000000045d007c0c */ /* 0x000fe2000bf66270 */
[----:B------:R2:W-:Y:S01]  /*14800*/  @!P4 ST.E.64 desc[UR42][R8.64], R74 ;  /* 0x0000004a0800c985 */ /* 0x0005e2000c101b2a */
[----:B------:R-:W-:Y:S02]  /*14810*/  @!P2 LEA.HI.X R11, R33, R3, R34, 0x2, P5 ;  /* 0x00000003210ba211 */ /* 0x000fe400028f1422 */
[----:B------:R-:W-:-:S02]  /*14820*/  @!P0 LEA R12, P5, R35, R14, 0x2 ;  /* 0x0000000e230c8211 */ /* 0x000fc400078a10ff */
[----:B------:R-:W-:Y:S01]  /*14830*/  ISETP.GE.AND P4, PT, R39, UR4, PT ;  /* 0x0000000427007c0c */ /* 0x000fe2000bf86270 */
[----:B------:R3:W-:Y:S01]  /*14840*/  @!P2 ST.E.64 desc[UR42][R10.64], R76 ;  /* 0x0000004c0a00a985 */ /* 0x0007e2000c101b2a */
[-C--:B------:R-:W-:Y:S02]  /*14850*/  @!P0 LEA.HI.X R13, R35, R3.reuse, R36, 0x2, P5 ;  /* 0x00000003230d8211 */ /* 0x080fe400028f1424 */
[----:B------:R-:W-:Y:S02]  /*14860*/  @!P1 LEA R20, P5, R37, R14, 0x2 ;  /* 0x0000000e25149211 */ /* 0x000fe400078a10ff */
[----:B------:R-:W-:Y:S01]  /*14870*/  ISETP.GE.AND P2, PT, R95, UR4, PT ;  /* 0x000000045f007c0c */ /* 0x000fe2000bf46270 */
[----:B------:R4:W-:Y:S01]  /*14880*/  @!P0 ST.E.64 desc[UR42][R12.64], R78 ;  /* 0x0000004e0c008985 */ /* 0x0009e2000c101b2a */
[----:B------:R-:W-:Y:S02]  /*14890*/  @!P1 LEA.HI.X R21, R37, R3, R38, 0x2, P5 ;  /* 0x0000000325159211 */ /* 0x000fe400028f1426 */
[----:B------:R-:W-:-:S03]  /*148a0*/  ISETP.GE.AND P0, PT, R210, UR4, PT ;  /* 0x00000004d2007c0c */ /* 0x000fc6000bf06270 */
[----:B------:R-:W-:Y:S01]  /*148b0*/  @!P1 ST.E.64 desc[UR42][R20.64], R80 ;  /* 0x0000005014009985 */ /* 0x000fe2000c101b2a */
[-C--:B0-----:R-:W-:Y:S02]  /*148c0*/  @!P4 LEA R4, P5, R39, R14.reuse, 0x2 ;  /* 0x0000000e2704c211 */ /* 0x081fe400078a10ff */
[-C--:B-1----:R-:W-:Y:S02]  /*148d0*/  @!P3 LEA R6, P1, R93, R14.reuse, 0x2 ;  /* 0x0000000e5d06b211 */ /* 0x082fe400078210ff */
[-C--:B------:R-:W-:Y:S02]  /*148e0*/  @!P4 LEA.HI.X R5, R39, R3.reuse, R92, 0x2, P5 ;  /* 0x000000032705c211 */ /* 0x080fe400028f145c */
[----:B------:R-:W-:Y:S02]  /*148f0*/  @!P3 LEA.HI.X R7, R93, R3, R94, 0x2, P1 ;  /* 0x000000035d07b211 */ /* 0x000fe400008f145e */
[----:B------:R-:W-:Y:S01]  /*14900*/  ISETP.GE.AND P1, PT, R216, UR4, PT ;  /* 0x00000004d8007c0c */ /* 0x000fe2000bf26270 */
[----:B------:R0:W-:Y:S01]  /*14910*/  @!P4 ST.E.64 desc[UR42][R4.64], R82 ;  /* 0x000000520400c985 */ /* 0x0001e2000c101b2a */
[----:B--2---:R-:W-:-:S02]  /*14920*/  @!P2 LEA R8, P5, R95, R14, 0x2 ;  /* 0x0000000e5f08a211 */ /* 0x004fc400078a10ff */
[CC--:B---3--:R-:W-:Y:S01]  /*14930*/  @!P0 LEA R10, P4, R210.reuse, R14.reuse, 0x2 ;  /* 0x0000000ed20a8211 */ /* 0x0c8fe200078810ff */
[----:B------:R1:W-:Y:S01]  /*14940*/  @!P3 ST.E.64 desc[UR42][R6.64], R84 ;  /* 0x000000540600b985 */ /* 0x0003e2000c101b2a */
[-C--:B------:R-:W-:Y:S02]  /*14950*/  @!P2 LEA.HI.X R9, R95, R3.reuse, R96, 0x2, P5 ;  /* 0x000000035f09a211 */ /* 0x080fe400028f1460 */
[----:B------:R-:W-:Y:S02]  /*14960*/  ISETP.GE.AND P3, PT, R215, UR4, PT ;  /* 0x00000004d7007c0c */ /* 0x000fe4000bf66270 */
[----:B------:R-:W-:Y:S01]  /*14970*/  @!P0 LEA.HI.X R11, R210, R3, R97, 0x2, P4 ;  /* 0x00000003d20b8211 */ /* 0x000fe200020f1461 */
[----:B------:R2:W-:Y:S01]  /*14980*/  @!P2 ST.E.64 desc[UR42][R8.64], R86 ;  /* 0x000000560800a985 */ /* 0x0005e2000c101b2a */
[----:B------:R-:W-:Y:S02]  /*14990*/  ISETP.GE.AND P4, PT, R214, UR4, PT ;  /* 0x00000004d6007c0c */ /* 0x000fe4000bf86270 */
[----:B----4-:R-:W-:Y:S01]  /*149a0*/  @!P1 LEA R12, P5, R216, R14, 0x2 ;  /* 0x0000000ed80c9211 */ /* 0x010fe200078a10ff */
[----:B------:R3:W-:Y:S01]  /*149b0*/  @!P0 ST.E.64 desc[UR42][R10.64], R88 ;  /* 0x000000580a008985 */ /* 0x0007e2000c101b2a */
[----:B------:R-:W-:-:S02]  /*149c0*/  ISETP.GE.AND P2, PT, R213, UR4, PT ;  /* 0x00000004d5007c0c */ /* 0x000fc4000bf46270 */
[----:B------:R-:W-:Y:S02]  /*149d0*/  ISETP.GE.AND P0, PT, R212, UR4, PT ;  /* 0x00000004d4007c0c */ /* 0x000fe4000bf06270 */
[----:B------:R-:W-:Y:S02]  /*149e0*/  @!P1 LEA.HI.X R13, R216, R3, R226, 0x2, P5 ;  /* 0x00000003d80d9211 */ /* 0x000fe400028f14e2 */
[----:B0-----:R-:W-:-:S03]  /*149f0*/  @!P3 LEA R4, P5, R215, R14, 0x2 ;  /* 0x0000000ed704b211 */ /* 0x001fc600078a10ff */
[----:B------:R3:W-:Y:S01]  /*14a00*/  @!P1 ST.E.64 desc[UR42][R12.64], R90 ;  /* 0x0000005a0c009985 */ /* 0x0007e2000c101b2a */
[CC--:B-1----:R-:W-:Y:S02]  /*14a10*/  @!P4 LEA R6, P1, R214.reuse, R14.reuse, 0x2 ;  /* 0x0000000ed606c211 */ /* 0x0c2fe400078210ff */
[-C--:B------:R-:W-:Y:S02]  /*14a20*/  @!P3 LEA.HI.X R5, R215, R3.reuse, R225, 0x2, P5 ;  /* 0x00000003d705b211 */ /* 0x080fe400028f14e1 */
[CC--:B--2---:R-:W-:Y:S02]  /*14a30*/  @!P2 LEA R8, P5, R213.reuse, R14.reuse, 0x2 ;  /* 0x0000000ed508a211 */ /* 0x0c4fe400078a10ff */
[-C--:B------:R-:W-:Y:S01]  /*14a40*/  @!P4 LEA.HI.X R7, R214, R3.reuse, R224, 0x2, P1 ;  /* 0x00000003d607c211 */ /* 0x080fe200008f14e0 */
[----:B------:R3:W-:Y:S01]  /*14a50*/  @!P3 ST.E.64 desc[UR42][R4.64], R98 ;  /* 0x000000620400b985 */ /* 0x0007e2000c101b2a */
[C---:B------:R-:W-:Y:S02]  /*14a60*/  @!P0 LEA R20, P1, R212.reuse, R14, 0x2 ;  /* 0x0000000ed4148211 */ /* 0x040fe400078210ff */
[-C--:B------:R-:W-:Y:S01]  /*14a70*/  @!P2 LEA.HI.X R9, R213, R3.reuse, R223, 0x2, P5 ;  /* 0x00000003d509a211 */ /* 0x080fe200028f14df */
[----:B------:R3:W-:Y:S01]  /*14a80*/  @!P4 ST.E.64 desc[UR42][R6.64], R100 ;  /* 0x000000640600c985 */ /* 0x0007e2000c101b2a */
[----:B------:R-:W-:-:S03]  /*14a90*/  @!P0 LEA.HI.X R21, R212, R3, R222, 0x2, P1 ;  /* 0x00000003d4158211 */ /* 0x000fc600008f14de */
[----:B------:R3:W-:Y:S04]  /*14aa0*/  @!P2 ST.E.64 desc[UR42][R8.64], R102 ;  /* 0x000000660800a985 */ /* 0x0007e8000c101b2a */
[----:B------:R3:W-:Y:S01]  /*14ab0*/  @!P0 ST.E.64 desc[UR42][R20.64], R104 ;  /* 0x0000006814008985 */ /* 0x0007e2000c101b2a */
[----:B------:R-:W-:-:S13]  /*14ac0*/  ISETP.GE.AND P0, PT, R211, UR4, PT ;  /* 0x00000004d3007c0c */ /* 0x000fda000bf06270 */
[----:B---3--:R-:W-:Y:S05]  /*14ad0*/  @P0 BRA `(.L_x_7151) ;  /* 0x0000000c00140947 */ /* 0x008fea0003800000 */
[----:B------:R-:W-:-:S04]  /*14ae0*/  LEA R14, P0, R211, R14, 0x2 ;  /* 0x0000000ed30e7211 */ /* 0x000fc800078010ff */
[----:B------:R-:W-:-:S05]  /*14af0*/  LEA.HI.X R15, R211, R3, R221, 0x2, P0 ;  /* 0x00000003d30f7211 */ /* 0x000fca00000f14dd */
[----:B------:R0:W-:Y:S01]  /*14b00*/  ST.E.64 desc[UR42][R14.64], R150 ;  /* 0x000000960e007985 */ /* 0x0001e2000c101b2a */
[----:B------:R-:W-:Y:S05]  /*14b10*/  BRA `(.L_x_7151) ;  /* 0x0000000c00047947 */ /* 0x000fea0003800000 */
.L_x_7138:
        /* <DEDUP_REMOVED lines=16> */
[----:B------:R-:W4:-:S12]  /*14c20*/  S2R R0, SR_TID.X ;  /* 0x0000000000007919 */ /* 0x000f180000002100 */
[----:B------:R-:W2:Y:S01]  /*14c30*/  @!P2 LDC R204, c[0x0][0xad4] ;  /* 0x0002b500ffccab82 */ /* 0x000ea20000000800 */
[----:B----4-:R-:W-:Y:S02]  /*14c40*/  IADD3 R0, R0, -0x80, RZ ;  /* 0xffffff8000007810 */ /* 0x010fe40007ffe0ff */
[----:B--2---:R-:W-:Y:S02]  /*14c50*/  ISETP.GT.AND P2, PT, R204, 0x1, PT ;  /* 0x00000001cc00780c */ /* 0x004fe40003f44270 */
[----:B------:R-:W-:Y:S01]  /*14c60*/  ISETP.GT.AND P3, PT, R0, 0x7f, PT ;  /* 0x0000007f0000780c */ /* 0x000fe20003f64270 */
[----:B---3--:R-:W-:-:S12]  /*14c70*/  @P1 BRA `(.L_x_7156) ;  /* 0x0000000000101947 */ /* 0x008fd80003800000 */
[----:B------:R-:W-:Y:S05]  /*14c80*/  @!P0 BRA `(.L_x_7156) ;  /* 0x00000000000c8947 */ /* 0x000fea0003800000 */
[----:B------:R-:W2:Y:S04]  /*14c90*/  LDG.E R7, desc[UR42][R4.64] ;  /* 0x0000002a04077981 */ /* 0x000ea8000c1e1900 */
[----:B-----5:R-:W2:Y:S02]  /*14ca0*/  LDG.E R20, desc[UR42][R4.64+0x4] ;  /* 0x0000042a04147981 */ /* 0x020ea4000c1e1900 */
[----:B--2---:R-:W-:-:S07]  /*14cb0*/  IMAD.IADD R20, R20, 0x1, -R7 ;  /* 0x0000000114147824 */ /* 0x004fce00078e0a07 */
.L_x_7156:
[----:B------:R-:W-:Y:S01]  /*14cc0*/  BSSY B1, `(.L_x_7157) ;  /* 0x0000037000017945 */ /* 0x000fe20003800000 */
[----:B------:R-:W-:Y:S02]  /*14cd0*/  SEL R205, R205, RZ, !P0 ;  /* 0x000000ffcdcd7207 */ /* 0x000fe40004000000 */
[----:B------:R-:W-:Y:S02]  /*14ce0*/  SEL R217, R217, RZ, !P0 ;  /* 0x000000ffd9d97207 */ /* 0x000fe40004000000 */
[----:B-----5:R-:W-:Y:S01]  /*14cf0*/  SHF.R.S32.HI R24, RZ, 0x1f, R3 ;  /* 0x0000001fff187819 */ /* 0x020fe20000011403 */
[----:B------:R-:W-:Y:S06]  /*14d00*/  @P3 BRA `(.L_x_7158) ;  /* 0x0000000000c83947 */ /* 0x000fec0003800000 */
[----:B------:R-:W2:Y:S01]  /*14d10*/  S2R R5, SR_TID.X ;  /* 0x0000000000057919 */ /* 0x000ea20000002100 */
[----:B------:R-:W3:Y:S02]  /*14d20*/  LDC R33, c[0x0][0xbe8] ;  /* 0x0002fa00ff217b82 */ /* 0x000ee40000000800 */
[----:B---3--:R-:W-:Y:S02]  /*14d30*/  IMAD R4, R20, R33, RZ ;  /* 0x0000002114047224 */ /* 0x008fe400078e02ff */
[----:B--2---:R-:W-:-:S05]  /*14d40*/  IMAD R0, R208, 0x80, R5 ;  /* 0x00000080d0007824 */ /* 0x004fca00078e0205 */
[----:B------:R-:W-:-:S04]  /*14d50*/  IADD3 R25, R0, -0x80, RZ ;  /* 0xffffff8000197810 */ /* 0x000fc80007ffe0ff */
[----:B------:R-:W-:-:S13]  /*14d60*/  ISETP.GE.AND P0, PT, R25, R4, PT ;  /* 0x000000041900720c */ /* 0x000fda0003f06270 */
[----:B------:R-:W-:Y:S05]  /*14d70*/  @P0 BRA `(.L_x_7158) ;  /* 0x0000000000ac0947 */ /* 0x000fea0003800000 */
[----:B------:R-:W-:Y:S01]  /*14d80*/  IMAD.MOV.U32 R14, RZ, RZ, 0x9b8 ;  /* 0x000009b8ff0e7424 */ /* 0x000fe200078e00ff */
[----:B------:R-:W-:Y:S01]  /*14d90*/  ISETP.GT.AND P0, PT, R204, 0x1, PT ;  /* 0x00000001cc00780c */ /* 0x000fe20003f04270 */
[----:B------:R-:W2:Y:S01]  /*14da0*/  LDC.64 R26, c[0x0][0xba8] ;  /* 0x0002ea00ff1a7b82 */ /* 0x000ea20000000a00 */
[----:B------:R-:W-:Y:S01]  /*14db0*/  ISETP.NE.AND P1, PT, R33, 0x1, PT ;  /* 0x000000012100780c */ /* 0x000fe20003f25270 */
[----:B------:R-:W-:Y:S01]  /*14dc0*/  IMAD.MOV.U32 R15, RZ, RZ, R25 ;  /* 0x000000ffff0f7224 */ /* 0x000fe200078e0019 */
[----:B------:R-:W-:Y:S02]  /*14dd0*/  SEL R14, R14, 0x978, P0 ;  /* 0x000009780e0e7807 */ /* 0x000fe40000000000 */
[----:B------:R-:W-:-:S03]  /*14de0*/  SEL R209, R209, RZ, P0 ;  /* 0x000000ffd1d17207 */ /* 0x000fc60000000000 */
[----:B------:R-:W3:Y:S08]  /*14df0*/  LDC.64 R6, c[0x0][R14+0x220] ;  /* 0x000088000e067b82 */ /* 0x000ef00000000a00 */
[----:B------:R-:W4:Y:S08]  /*14e00*/  LDC.64 R4, c[0x0][R14+0x218] ;  /* 0x000086000e047b82 */ /* 0x000f300000000a00 */
[----:B------:R-:W5:Y:S08]  /*14e10*/  LDC.64 R8, c[0x0][R14+0x228] ;  /* 0x00008a000e087b82 */ /* 0x000f700000000a00 */
[----:B------:R-:W0:Y:S08]  /*14e20*/  LDC.64 R10, c[0x0][R14+0x210] ;  /* 0x000084000e0a7b82 */ /* 0x000e300000000a00 */
[----:B------:R-:W1:Y:S08]  /*14e30*/  @P1 LDC R0, c[0x0][0xbec] ;  /* 0x0002fb00ff001b82 */ /* 0x000e700000000800 */
[----:B------:R-:W5:Y:S01]  /*14e40*/  @P1 LDC R35, c[0x0][0xbf0] ;  /* 0x0002fc00ff231b82 */ /* 0x000f620000000800 */
[----:B---3--:R-:W-:-:S07]  /*14e50*/  IMAD R7, R7, R205, RZ ;  /* 0x000000cd07077224 */ /* 0x008fce00078e02ff */
[----:B--2---:R-:W2:Y:S01]  /*14e60*/  @!P0 LDC R26, c[0x0][0xb50] ;  /* 0x0002d400ff1a8b82 */ /* 0x004ea20000000800 */
[----:B------:R-:W-:-:S04]  /*14e70*/  IMAD.WIDE.U32 R12, R6, R205, RZ ;  /* 0x000000cd060c7225 */ /* 0x000fc800078e00ff */
[----:B------:R-:W-:Y:S02]  /*14e80*/  IMAD R7, R6, R217, R7 ;  /* 0x000000d906077224 */ /* 0x000fe400078e0207 */
[----:B-1----:R-:W-:Y:S01]  /*14e90*/  @P1 IMAD.HI.U32 R0, R25, R0, RZ ;  /* 0x0000000019001227 */ /* 0x002fe200078e00ff */
[----:B------:R-:W1:Y:S03]  /*14ea0*/  @!P0 LDC R27, c[0x0][0xb54] ;  /* 0x0002d500ff1b8b82 */ /* 0x000e660000000800 */
[-C--:B----4-:R-:W-:Y:S02]  /*14eb0*/  IMAD R21, R5, R2.reuse, RZ ;  /* 0x0000000205157224 */ /* 0x090fe400078e02ff */
[----:B------:R-:W-:Y:S01]  /*14ec0*/  IMAD.WIDE.U32 R4, R4, R2, RZ ;  /* 0x0000000204047225 */ /* 0x000fe200078e00ff */
[----:B-----5:R-:W-:-:S03]  /*14ed0*/  @P1 SHF.R.U32.HI R15, RZ, R35, R0 ;  /* 0x00000023ff0f1219 */ /* 0x020fc60000011600 */
[----:B------:R-:W-:Y:S01]  /*14ee0*/  IMAD R9, R9, R209, RZ ;  /* 0x000000d109097224 */ /* 0x000fe200078e02ff */
[----:B------:R-:W-:Y:S01]  /*14ef0*/  IADD3 R0, P1, P3, R12, R4, R3 ;  /* 0x000000040c007210 */ /* 0x000fe20007b3e003 */
[----:B------:R-:W-:Y:S01]  /*14f00*/  IMAD.IADD R12, R13, 0x1, R7 ;  /* 0x000000010d0c7824 */ /* 0x000fe200078e0207 */
[----:B------:R-:W-:Y:S01]  /*14f10*/  IADD3 R21, R5, R21, RZ ;  /* 0x0000001505157210 */ /* 0x000fe20007ffe0ff */
[----:B------:R-:W-:Y:S02]  /*14f20*/  IMAD.MOV R6, RZ, RZ, -R15 ;  /* 0x000000ffff067224 */ /* 0x000fe400078e0a0f */
[----:B------:R-:W-:-:S04]  /*14f30*/  IMAD.WIDE.U32 R4, R8, R209, RZ ;  /* 0x000000d108047225 */ /* 0x000fc800078e00ff */
[----:B------:R-:W-:Y:S01]  /*14f40*/  IMAD R7, R33, R6, R25 ;  /* 0x0000000621077224 */ /* 0x000fe200078e0219 */
[----:B------:R-:W-:Y:S02]  /*14f50*/  IADD3.X R6, R12, R21, R24, P1, P3 ;  /* 0x000000150c067210 */ /* 0x000fe40000fe6418 */
[----:B------:R-:W-:Y:S01]  /*14f60*/  IADD3 R4, P0, P1, R15, R0, R4 ;  /* 0x000000000f047210 */ /* 0x000fe2000791e004 */
[----:B0-----:R-:W-:Y:S01]  /*14f70*/  IMAD R0, R11, R7, RZ ;  /* 0x000000070b007224 */ /* 0x001fe200078e02ff */
[----:B------:R-:W-:Y:S02]  /*14f80*/  IADD3 R9, R5, R9, RZ ;  /* 0x0000000905097210 */ /* 0x000fe40007ffe0ff */
[----:B------:R-:W-:-:S04]  /*14f90*/  SHF.R.S32.HI R15, RZ, 0x1f, R15 ;  /* 0x0000001fff0f7819 */ /* 0x000fc8000001140f */
[----:B------:R-:W-:Y:S02]  /*14fa0*/  IADD3.X R5, R15, R6, R9, P0, P1 ;  /* 0x000000060f057210 */ /* 0x000fe400007e2409 */
[----:B------:R-:W-:Y:S01]  /*14fb0*/  SHF.R.S32.HI R9, RZ, 0x1f, R7 ;  /* 0x0000001fff097819 */ /* 0x000fe20000011407 */
[----:B------:R-:W-:-:S04]  /*14fc0*/  IMAD.WIDE.U32 R4, R10, R7, R4 ;  /* 0x000000070a047225 */ /* 0x000fc800078e0004 */
[----:B------:R-:W-:Y:S01]  /*14fd0*/  IMAD R9, R10, R9, R0 ;  /* 0x000000090a097224 */ /* 0x000fe200078e0200 */
[----:B--2---:R-:W-:-:S03]  /*14fe0*/  LEA R6, P0, R4, R26, 0x2 ;  /* 0x0000001a04067211 */ /* 0x004fc600078010ff */
[----:B------:R-:W-:Y:S02]  /*14ff0*/  IMAD.IADD R0, R5, 0x1, R9 ;  /* 0x0000000105007824 */ /* 0x000fe400078e0209 */
[----:B------:R-:W-:-:S03]  /*15000*/  IMAD.MOV.U32 R5, RZ, RZ, -0x800000 ;  /* 0xff800000ff057424 */ /* 0x000fc600078e00ff */
[----:B-1----:R-:W-:-:S05]  /*15010*/  LEA.HI.X R7, R4, R27, R0, 0x2, P0 ;  /* 0x0000001b04077211 */ /* 0x002fca00000f1400 */
[----:B------:R2:W-:Y:S02]  /*15020*/  STG.E desc[UR42][R6.64], R5 ;  /* 0x0000000506007986 */ /* 0x0005e4000c10192a */
.L_x_7158:
[----:B------:R-:W-:Y:S05]  /*15030*/  BSYNC B1 ;  /* 0x0000000000017941 */ /* 0x000fea0003800000 */
.L_x_7157:
[----:B------:R-:W-:Y:S05]  /*15040*/  @P2 BRA `(.L_x_7151) ;  /* 0x0000000400b82947 */ /* 0x000fea0003800000 */
[----:B------:R-:W3:Y:S01]  /*15050*/  LDC R21, c[0x0][0xbe8] ;  /* 0x0002fa00ff157b82 */ /* 0x000ee20000000800 */
[----:B------:R-:W-:Y:S01]  /*15060*/  ULDC.64 UR4, c[0x0][0xaa0] ;  /* 0x0002a80000047ab9 */ /* 0x000fe20000000a00 */
[----:B------:R-:W-:Y:S01]  /*15070*/  ULDC.64 UR6, c[0x0][0xaf0] ;  /* 0x0002bc0000067ab9 */ /* 0x000fe20000000a00 */
[----:B------:R-:W-:Y:S02]  /*15080*/  IMAD R0, R24, UR4, RZ ;  /* 0x0000000418007c24 */ /* 0x000fe4000f8e02ff */
[----:B--2---:R-:W-:-:S04]  /*15090*/  IMAD.WIDE.U32 R4, R3, UR4, RZ ;  /* 0x0000000403047c25 */ /* 0x004fc8000f8e00ff */
[----:B------:R-:W-:Y:S01]  /*150a0*/  IMAD R7, R3, UR5, R0 ;  /* 0x0000000503077c24 */ /* 0x000fe2000f8e0200 */
[----:B------:R-:W-:Y:S01]  /*150b0*/  LEA R3, R203, R153, 0x5 ;  /* 0x00000099cb037211 */ /* 0x000fe200078e28ff */
[----:B------:R-:W-:Y:S02]  /*150c0*/  ULDC.64 UR4, c[0x0][0xae8] ;  /* 0x0002ba0000047ab9 */ /* 0x000fe40000000a00 */
[----:B------:R-:W-:Y:S02]  /*150d0*/  IMAD.IADD R5, R5, 0x1, R7 ;  /* 0x0000000105057824 */ /* 0x000fe400078e0207 */
[----:B------:R-:W-:Y:S02]  /*150e0*/  IMAD R6, R208, 0x80, R3 ;  /* 0x00000080d0067824 */ /* 0x000fe400078e0203 */
[----:B------:R-:W-:-:S03]  /*150f0*/  IMAD.WIDE.U32 R4, R2, UR4, R4 ;  /* 0x0000000402047c25 */ /* 0x000fc6000f8e0004 */
[----:B------:R-:W-:Y:S01]  /*15100*/  MOV R7, R6 ;  /* 0x0000000600077202 */ /* 0x000fe20000000f00 */
[----:B------:R-:W-:Y:S02]  /*15110*/  IMAD R3, R217, UR6, RZ ;  /* 0x00000006d9037c24 */ /* 0x000fe4000f8e02ff */
[----:B------:R-:W-:Y:S01]  /*15120*/  IMAD R5, R2, UR5, R5 ;  /* 0x0000000502057c24 */ /* 0x000fe2000f8e0205 */
[----:B---3--:R-:W-:Y:S01]  /*15130*/  ISETP.NE.AND P0, PT, R21, 0x1, PT ;  /* 0x000000011500780c */ /* 0x008fe20003f05270 */
[----:B------:R-:W-:-:S12]  /*15140*/  ULDC.64 UR4, c[0x0][0xae0] ;  /* 0x0002b80000047ab9 */ /* 0x000fd80000000a00 */
[----:B------:R-:W2:Y:S08]  /*15150*/  @P0 LDC R9, c[0x0][0xbec] ;  /* 0x0002fb00ff090b82 */ /* 0x000eb00000000800 */
[----:B------:R-:W3:Y:S01]  /*15160*/  @P0 LDC R11, c[0x0][0xbf0] ;  /* 0x0002fc00ff0b0b82 */ /* 0x000ee20000000800 */
[----:B--2---:R-:W-:-:S04]  /*15170*/  @P0 IMAD.HI.U32 R0, R6, R9, RZ ;  /* 0x0000000906000227 */ /* 0x004fc800078e00ff */
[C---:B------:R-:W-:Y:S02]  /*15180*/  IMAD R9, R205.reuse, UR7, R3 ;  /* 0x00000007cd097c24 */ /* 0x040fe4000f8e0203 */
[----:B------:R-:W-:Y:S01]  /*15190*/  IMAD.WIDE.U32 R2, R205, UR6, R4 ;  /* 0x00000006cd027c25 */ /* 0x000fe2000f8e0004 */
[----:B---3--:R-:W-:-:S03]  /*151a0*/  @P0 SHF.R.U32.HI R7, RZ, R11, R0 ;  /* 0x0000000bff070219 */ /* 0x008fc60000011600 */
[----:B------:R-:W-:Y:S01]  /*151b0*/  IMAD.IADD R3, R3, 0x1, R9 ;  /* 0x0000000103037824 */ /* 0x000fe200078e0209 */
[--C-:B------:R-:W-:Y:S01]  /*151c0*/  SHF.R.S32.HI R0, RZ, 0x1f, R7.reuse ;  /* 0x0000001fff007819 */ /* 0x100fe20000011407 */
[----:B------:R-:W-:Y:S02]  /*151d0*/  IMAD.MOV R5, RZ, RZ, -R7 ;  /* 0x000000ffff057224 */ /* 0x000fe400078e0a07 */
[----:B------:R-:W-:-:S04]  /*151e0*/  IMAD.WIDE.U32 R2, R7, UR4, R2 ;  /* 0x0000000407027c25 */ /* 0x000fc8000f8e0002 */
[----:B------:R-:W-:Y:S02]  /*151f0*/  IMAD R0, R0, UR4, RZ ;  /* 0x0000000400007c24 */ /* 0x000fe4000f8e02ff */
[----:B------:R-:W-:Y:S02]  /*15200*/  IMAD R5, R21, R5, R6 ;  /* 0x0000000515057224 */ /* 0x000fe400078e0206 */
[----:B------:R-:W-:Y:S01]  /*15210*/  IMAD R9, R7, UR5, R0 ;  /* 0x0000000507097c24 */ /* 0x000fe2000f8e0200 */
[----:B------:R-:W-:Y:S02]  /*15220*/  ULDC.64 UR4, c[0x0][0xad8] ;  /* 0x0002b60000047ab9 */ /* 0x000fe40000000a00 */
[----:B------:R-:W-:Y:S02]  /*15230*/  SHF.R.S32.HI R0, RZ, 0x1f, R5 ;  /* 0x0000001fff007819 */ /* 0x000fe40000011405 */
[----:B------:R-:W-:-:S03]  /*15240*/  IADD3 R3, R3, R9, RZ ;  /* 0x0000000903037210 */ /* 0x000fc60007ffe0ff */
[----:B------:R-:W-:Y:S02]  /*15250*/  IMAD R0, R0, UR4, RZ ;  /* 0x0000000400007c24 */ /* 0x000fe4000f8e02ff */
[----:B------:R-:W-:-:S04]  /*15260*/  IMAD.WIDE.U32 R2, R5, UR4, R2 ;  /* 0x0000000405027c25 */ /* 0x000fc8000f8e0002 */
[----:B------:R-:W-:Y:S01]  /*15270*/  IMAD R5, R5, UR5, R0 ;  /* 0x0000000505057c24 */ /* 0x000fe2000f8e0200 */
[----:B------:R-:W-:Y:S02]  /*15280*/  ULDC.64 UR4, c[0x0][0xa80] ;  /* 0x0002a00000047ab9 */ /* 0x000fe40000000a00 */
[----:B------:R-:W-:Y:S01]  /*15290*/  LEA R0, P0, R2, UR4, 0x1 ;  /* 0x0000000402007c11 */ /* 0x000fe2000f8008ff */
[----:B------:R-:W-:Y:S01]  /*152a0*/  IMAD.IADD R3, R3, 0x1, R5 ;  /* 0x0000000103037824 */ /* 0x000fe200078e0205 */
[----:B------:R-:W-:Y:S01]  /*152b0*/  UMOV UR4, 0xffffffff ;  /* 0xffffffff00047882 */ /* 0x000fe20000000000 */
[----:B------:R-:W-:-:S03]  /*152c0*/  IMAD R5, R208, 0x80, R153 ;  /* 0x00000080d0057824 */ /* 0x000fc600078e0299 */
[----:B------:R-:W-:Y:S01]  /*152d0*/  LEA.HI.X R2, R2, UR5, R3, 0x1, P0 ;  /* 0x0000000502027c11 */ /* 0x000fe200080f0c03 */
[----:B------:R-:W-:Y:S06]  /*152e0*/  BRA.DIV UR4, `(.L_x_7159) ;  /* 0x0000008e04e07947 */ /* 0x000fec000b800000 */
[----:B------:R2:W3:Y:S04]  /*152f0*/  SHFL.IDX PT, R3, R2, RZ, 0x181f ;  /* 0x00181fff02037589 */ /* 0x0004e800000e0000 */
[----:B------:R2:W4:Y:S02]  /*15300*/  SHFL.IDX PT, R14, R0, RZ, 0x181f ;  /* 0x00181fff000e7589 */ /* 0x00052400000e0000 */
.L_x_7383:
[----:B------:R-:W-:Y:S01]  /*15310*/  IMAD R21, R20, R21, RZ ;  /* 0x0000001514157224 */ /* 0x000fe200078e02ff */
[----:B------:R-:W-:Y:S04]  /*15320*/  BSSY B1, `(.L_x_7160) ;  /* 0x000000c000017945 */ /* 0x000fe80003800000 */
[----:B------:R-:W-:-:S13]  /*15330*/  ISETP.GE.AND P0, PT, R5, R21, PT ;  /* 0x000000150500720c */ /* 0x000fda0003f06270 */
[----:B------:R-:W-:Y:S05]  /*15340*/  @P0 BRA `(.L_x_7161) ;  /* 0x0000000000240947 */ /* 0x000fea0003800000 */
[----:B------:R-:W-:Y:S02]  /*15350*/  ULDC UR4, c[0x0][0xac8] ;  /* 0x0002b20000047ab9 */ /* 0x000fe40000000800 */
[----:B------:R-:W-:Y:S02]  /*15360*/  ISETP.GE.AND P2, PT, R16, UR4, PT ;  /* 0x0000000410007c0c */ /* 0x000fe4000bf46270 */
[----:B------:R-:W-:-:S11]  /*15370*/  ISETP.GE.AND P3, PT, R23, UR4, PT ;  /* 0x0000000417007c0c */ /* 0x000fd6000bf66270 */
[CC--:B----4-:R-:W-:Y:S02]  /*15380*/  @!P2 LEA R6, P0, R16.reuse, R14.reuse, 0x1 ;  /* 0x0000000e1006a211 */ /* 0x0d0fe400078008ff */
[C---:B------:R-:W-:Y:S02]  /*15390*/  @!P3 LEA R14, P1, R23.reuse, R14, 0x1 ;  /* 0x0000000e170eb211 */ /* 0x040fe400078208ff */
[-C--:B---3--:R-:W-:Y:S02]  /*153a0*/  @!P2 LEA.HI.X R7, R16, R3.reuse, R17, 0x1, P0 ;  /* 0x000000031007a211 */ /* 0x088fe400000f0c11 */
[----:B------:R-:W-:-:S03]  /*153b0*/  @!P3 LEA.HI.X R15, R23, R3, R22, 0x1, P1 ;  /* 0x00000003170fb211 */ /* 0x000fc600008f0c16 */
[----:B------:R3:W-:Y:S04]  /*153c0*/  @!P2 ST.E.128 desc[UR42][R6.64], RZ ;  /* 0x000000ff0600a985 */ /* 0x0007e8000c101d2a */
[----:B------:R3:W-:Y:S02]  /*153d0*/  @!P3 ST.E.128 desc[UR42][R14.64], RZ ;  /* 0x000000ff0e00b985 */ /* 0x0007e4000c101d2a */
.L_x_7161:
[----:B------:R-:W-:Y:S05]  /*153e0*/  BSYNC B1 ;  /* 0x0000000000017941 */ /* 0x000fea0003800000 */
.L_x_7160:
[----:B------:R-:W-:-:S03]  /*153f0*/  UMOV UR4, 0xffffffff ;  /* 0xffffffff00047882 */ /* 0x000fc60000000000 */
[----:B------:R-:W-:Y:S05]  /*15400*/  BRA.DIV UR4, `(.L_x_7162) ;  /* 0x0000008e04cc7947 */ /* 0x000fea000b800000 */
[----:B---3--:R3:W0:Y:S04]  /*15410*/  SHFL.IDX PT, R3, R2, 0x1, 0x181f ;  /* 0x00381f0002037f89 */ /* 0x00862800000e0000 */
[----:B----4-:R3:W4:Y:S02]  /*15420*/  SHFL.IDX PT, R14, R0, 0x1, 0x181f ;  /* 0x00381f00000e7f89 */ /* 0x01072400000e0000 */
.L_x_7387:
[----:B------:R-:W-:Y:S01]  /*15430*/  IADD3 R4, R5, 0x20, RZ ;  /* 0x0000002005047810 */ /* 0x000fe20007ffe0ff */
[----:B------:R-:W-:Y:S03]  /*15440*/  BSSY B1, `(.L_x_7163) ;  /* 0x000000c000017945 */ /* 0x000fe60003800000 */
[----:B------:R-:W-:-:S13]  /*15450*/  ISETP.GE.AND P0, PT, R4, R21, PT ;  /* 0x000000150400720c */ /* 0x000fda0003f06270 */
[----:B------:R-:W-:Y:S05]  /*15460*/  @P0 BRA `(.L_x_7164) ;  /* 0x0000000000240947 */ /* 0x000fea0003800000 */
[----:B------:R-:W-:Y:S02]  /*15470*/  ULDC UR4, c[0x0][0xac8] ;  /* 0x0002b20000047ab9 */ /* 0x000fe40000000800 */
[----:B------:R-:W-:Y:S02]  /*15480*/  ISETP.GE.AND P2, PT, R16, UR4, PT ;  /* 0x0000000410007c0c */ /* 0x000fe4000bf46270 */
[----:B------:R-:W-:-:S11]  /*15490*/  ISETP.GE.AND P3, PT, R23, UR4, PT ;  /* 0x0000000417007c0c */ /* 0x000fd6000bf66270 */
[CC--:B----4-:R-:W-:Y:S02]  /*154a0*/  @!P2 LEA R6, P0, R16.reuse, R14.reuse, 0x1 ;  /* 0x0000000e1006a211 */ /* 0x0d0fe400078008ff */
[C---:B------:R-:W-:Y:S02]  /*154b0*/  @!P3 LEA R14, P1, R23.reuse, R14, 0x1 ;  /* 0x0000000e170eb211 */ /* 0x040fe400078208ff */
[-C--:B0-----:R-:W-:Y:S02]  /*154c0*/  @!P2 LEA.HI.X R7, R16, R3.reuse, R17, 0x1, P0 ;  /* 0x000000031007a211 */ /* 0x081fe400000f0c11 */
[----:B------:R-:W-:-:S03]  /*154d0*/  @!P3 LEA.HI.X R15, R23, R3, R22, 0x1, P1 ;  /* 0x00000003170fb211 */ /* 0x000fc600008f0c16 */
[----:B------:R0:W-:Y:S04]  /*154e0*/  @!P2 ST.E.128 desc[UR42][R6.64], RZ ;  /* 0x000000ff0600a985 */ /* 0x0001e8000c101d2a */
[----:B------:R0:W-:Y:S02]  /*154f0*/  @!P3 ST.E.128 desc[UR42][R14.64], RZ ;  /* 0x000000ff0e00b985 */ /* 0x0001e4000c101d2a */
.L_x_7164:
[----:B------:R-:W-:Y:S05]  /*15500*/  BSYNC B1 ;  /* 0x0000000000017941 */ /* 0x000fea0003800000 */
.L_x_7163:
[----:B------:R-:W-:-:S03]  /*15510*/  UMOV UR4, 0xffffffff ;  /* 0xffffffff00047882 */ /* 0x000fc60000000000 */
[----:B------:R-:W-:Y:S05]  /*15520*/  BRA.DIV UR4, `(.L_x_7165) ;  /* 0x0000008e04cc7947 */ /* 0x000fea000b800000 */
[----:B0-----:R0:W0:Y:S04]  /*15530*/  SHFL.IDX PT, R3, R2, 0x2, 0x181f ;  /* 0x00581f0002037f89 */ /* 0x00102800000e0000 */
[----:B----4-:R4:W0:Y:S02]  /*15540*/  SHFL.IDX PT, R14, R0, 0x2, 0x181f ;  /* 0x00581f00000e7f89 */ /* 0x01082400000e0000 */
.L_x_7391:
[----:B------:R-:W-:Y:S01]  /*15550*/  VIADD R4, R5, 0x40 ;  /* 0x0000004005047836 */ /* 0x000fe20000000000 */
[----:B------:R-:W-:Y:S04]  /*15560*/  BSSY B1, `(.L_x_7166) ;  /* 0x000000c000017945 */ /* 0x000fe80003800000 */
[----:B------:R-:W-:-:S13]  /*15570*/  ISETP.GE.AND P0, PT, R4, R21, PT ;  /* 0x000000150400720c */ /* 0x000fda0003f06270 */
[----:B------:R-:W-:Y:S05]  /*15580*/  @P0 BRA `(.L_x_7167) ;  /* 0x0000000000240947 */ /* 0x000fea0003800000 */
[----:B------:R-:W-:Y:S02]  /*15590*/  ULDC UR4, c[0x0][0xac8] ;  /* 0x0002b20000047ab9 */ /* 0x000fe40000000800 */
[----:B------:R-:W-:Y:S02]  /*155a0*/  ISETP.GE.AND P2, PT, R16, UR4, PT ;  /* 0x0000000410007c0c */ /* 0x000fe4000bf46270 */
[----:B------:R-:W-:-:S11]  /*155b0*/  ISETP.GE.AND P3, PT, R23, UR4, PT ;  /* 0x0000000417007c0c */ /* 0x000fd6000bf66270 */
[CC--:B0-----:R-:W-:Y:S02]  /*155c0*/  @!P2 LEA R6, P0, R16.reuse, R14.reuse, 0x1 ;  /* 0x0000000e1006a211 */ /* 0x0c1fe400078008ff */
[C---:B------:R-:W-:Y:S02]  /*155d0*/  @!P3 LEA R14, P1, R23.reuse, R14, 0x1 ;  /* 0x0000000e170eb211 */ /* 0x040fe400078208ff */
[-C--:B------:R-:W-:Y:S02]  /*155e0*/  @!P2 LEA.HI.X R7, R16, R3.reuse, R17, 0x1, P0 ;  /* 0x000000031007a211 */ /* 0x080fe400000f0c11 */
[----:B------:R-:W-:-:S03]  /*155f0*/  @!P3 LEA.HI.X R15, R23, R3, R22, 0x1, P1 ;  /* 0x00000003170fb211 */ /* 0x000fc600008f0c16 */
[----:B------:R0:W-:Y:S04]  /*15600*/  @!P2 ST.E.128 desc[UR42][R6.64], RZ ;  /* 0x000000ff0600a985 */ /* 0x0001e8000c101d2a */
[----:B------:R0:W-:Y:S02]  /*15610*/  @!P3 ST.E.128 desc[UR42][R14.64], RZ ;  /* 0x000000ff0e00b985 */ /* 0x0001e4000c101d2a */
.L_x_7167:
[----:B------:R-:W-:Y:S05]  /*15620*/  BSYNC B1 ;  /* 0x0000000000017941 */ /* 0x000fea0003800000 */
.L_x_7166:
[----:B------:R-:W-:-:S03]  /*15630*/  UMOV UR4, 0xffffffff ;  /* 0xffffffff00047882 */ /* 0x000fc60000000000 */
[----:B------:R-:W-:Y:S05]  /*15640*/  BRA.DIV UR4, `(.L_x_7168) ;  /* 0x0000008e04cc7947 */ /* 0x000fea000b800000 */
[----:B0-----:R0:W0:Y:S04]  /*15650*/  SHFL.IDX PT, R3, R2, 0x3, 0x181f ;  /* 0x00781f0002037f89 */ /* 0x00102800000e0000 */
[----:B------:R0:W0:Y:S02]  /*15660*/  SHFL.IDX PT, R14, R0, 0x3, 0x181f ;  /* 0x00781f00000e7f89 */ /* 0x00002400000e0000 */
.L_x_7395:
[----:B0-234-:R-:W-:-:S05]  /*15670*/  VIADD R0, R5, 0x60 ;  /* 0x0000006005007836 */ /* 0x01dfca0000000000 */
[----:B------:R-:W-:-:S13]  /*15680*/  ISETP.GE.AND P0, PT, R0, R21, PT ;  /* 0x000000150000720c */ /* 0x000fda0003f06270 */
[----:B------:R-:W-:Y:S05]  /*15690*/  @P0 BRA `(.L_x_7151) ;  /* 0x0000000000240947 */ /* 0x000fea0003800000 */
[----:B------:R-:W-:Y:S02]  /*156a0*/  ULDC UR4, c[0x0][0xac8] ;  /* 0x0002b20000047ab9 */ /* 0x000fe40000000800 */
[----:B------:R-:W-:Y:S02]  /*156b0*/  ISETP.GE.AND P2, PT, R16, UR4, PT ;  /* 0x0000000410007c0c */ /* 0x000fe4000bf46270 */
[----:B------:R-:W-:-:S11]  /*156c0*/  ISETP.GE.AND P3, PT, R23, UR4, PT ;  /* 0x0000000417007c0c */ /* 0x000fd6000bf66270 */
[CC--:B------:R-:W-:Y:S02]  /*156d0*/  @!P2 LEA R4, P0, R16.reuse, R14.reuse, 0x1 ;  /* 0x0000000e1004a211 */ /* 0x0c0fe400078008ff */
[C---:B------:R-:W-:Y:S02]  /*156e0*/  @!P3 LEA R14, P1, R23.reuse, R14, 0x1 ;  /* 0x0000000e170eb211 */ /* 0x040fe400078208ff */
[-C--:B------:R-:W-:Y:S02]  /*156f0*/  @!P2 LEA.HI.X R5, R16, R3.reuse, R17, 0x1, P0 ;  /* 0x000000031005a211 */ /* 0x080fe400000f0c11 */
[----:B------:R-:W-:-:S03]  /*15700*/  @!P3 LEA.HI.X R15, R23, R3, R22, 0x1, P1 ;  /* 0x00000003170fb211 */ /* 0x000fc600008f0c16 */
[----:B------:R3:W-:Y:S04]  /*15710*/  @!P2 ST.E.128 desc[UR42][R4.64], RZ ;  /* 0x000000ff0400a985 */ /* 0x0007e8000c101d2a */
[----:B------:R3:W-:Y:S02]  /*15720*/  @!P3 ST.E.128 desc[UR42][R14.64], RZ ;  /* 0x000000ff0e00b985 */ /* 0x0007e4000c101d2a */
.L_x_7151:
[----:B------:R-:W-:Y:S05]  /*15730*/  BSYNC B0 ;  /* 0x0000000000007941 */ /* 0x000fea0003800000 */
.L_x_7137:
[----:B------:R-:W-:Y:S02]  /*15740*/  ULDC UR4, c[0x0][0xc3c] ;  /* 0x00030f0000047ab9 */ /* 0x000fe40000000800 */
[----:B-1----:R-:W-:-:S13]  /*15750*/  ISETP.GE.AND P0, PT, R31, UR4, PT ;  /* 0x000000041f007c0c */ /* 0x002fda000bf06270 */
[----:B------:R-:W-:Y:S05]  /*15760*/  @!P0 BRA `(.L_x_7169) ;  /* 0xfffffeb800ac8947 */ /* 0x000fea000383ffff */
[----:B------:R-:W-:Y:S05]  /*15770*/  BRA `(.L_x_6960) ;  /* 0x0000006c00c47947 */ /* 0x000fea0003800000 */
.L_x_6958:
        /* <DEDUP_REMOVED lines=16> */
.L_x_7170:
        /* <DEDUP_REMOVED lines=43> */
.L_x_7174:
[----:B------:R-:W0:Y:S01]  /*15b30*/  LDC R2, c[0x0][0xc3c] ;  /* 0x00030f00ff027b82 */ /* 0x000e220000000800 */
[----:B------:R-:W-:Y:S01]  /*15b40*/  UIADD3 UR4, UR4, 0x1f, URZ ;  /* 0x0000001f04047890 */ /* 0x000fe2000fffe03f */
[----:B------:R-:W-:Y:S02]  /*15b50*/  ULDC UR7, c[0x0][0xc3c] ;  /* 0x00030f0000077ab9 */ /* 0x000fe40000000800 */
[----:B------:R-:W-:-:S03]  /*15b60*/  MOV R19, UR7 ;  /* 0x0000000700137c02 */ /* 0x000fc60008000f00 */
        /* <DEDUP_REMOVED lines=33> */
.L_x_7172:
        /* <DEDUP_REMOVED lines=18> */
.L_x_7175:
        /* <DEDUP_REMOVED lines=58> */
.L_x_7173:
[----:B------:R-:W-:Y:S01]  /*16240*/  IMAD.MOV.U32 R17, RZ, RZ, RZ ;  /* 0x000000ffff117224 */ /* 0x000fe200078e00ff */
[----:B------:R-:W-:Y:S01]  /*16250*/  MOV R18, RZ ;  /* 0x000000ff00127202 */ /* 0x000fe20000000f00 */
[----:B------:R-:W-:-:S07]  /*16260*/  IMAD.U32 R16, RZ, RZ, UR6 ;  /* 0x00000006ff107e24 */ /* 0x000fce000f8e00ff */
.L_x_7176:
[----:B------:R-:W-:-:S13]  /*16270*/  ISETP.NE.AND P0, PT, R7, RZ, PT ;  /* 0x000000ff0700720c */ /* 0x000fda0003f05270 */
[----:B------:R-:W0:Y:S01]  /*16280*/  @!P0 S2R R3, SR_CgaCtaId ;  /* 0x0000000000038919 */ /* 0x000e220000008800 */
[----:B------:R-:W-:-:S04]  /*16290*/  @!P0 MOV R2, 0x400 ;  /* 0x0000040000028802 */ /* 0x000fc80000000f00 */
[----:B0-----:R-:W-:-:S05]  /*162a0*/  @!P0 LEA R2, R3, R2, 0x18 ;  /* 0x0000000203028211 */ /* 0x001fca00078ec0ff */
[----:B------:R0:W-:Y:S01]  /*162b0*/  @!P0 STS.128 [R2+0x288d0], R16 ;  /* 0x0288d01002008388 */ /* 0x0001e20000000c00 */
[----:B------:R-:W-:Y:S06]  /*162c0*/  BAR.ARV 0x5, 0x180 ;  /* 0x0146000000007b1d */ /* 0x000fec0000002000 */
.L_x_7171:
[----:B------:R2:W-:Y:S01]  /*162d0*/  STL [R1+0x24], RZ ;  /* 0x000024ff01007387 */ /* 0x0005e20000100800 */
[----:B------:R-:W-:Y:S01]  /*162e0*/  ULDC UR4, c[0x0][0xc3c] ;  /* 0x00030f0000047ab9 */ /* 0x000fe20000000800 */
[----:B------:R-:W-:Y:S01]  /*162f0*/  IMAD.MOV.U32 R28, RZ, RZ, 0x1 ;  /* 0x00000001ff1c7424 */ /* 0x000fe200078e00ff */
[----:B-1----:R-:W-:Y:S01]  /*16300*/  ISETP.GE.AND P0, PT, R19, UR4, PT ;  /* 0x0000000413007c0c */ /* 0x002fe2000bf06270 */
[----:B------:R-:W-:-:S12]  /*16310*/  IMAD.MOV.U32 R25, RZ, RZ, RZ ;  /* 0x000000ffff197224 */ /* 0x000fd800078e00ff */
[----:B--2---:R-:W-:Y:S05]  /*16320*/  @P0 BRA `(.L_x_7177) ;  /* 0x0000005c00fc0947 */ /* 0x004fea0003800000 */
[----:B------:R-:W1:Y:S01]  /*16330*/  S2UR UR5, SR_CgaCtaId ;  /* 0x00000000000579c3 */ /* 0x000e620000008800 */
[C---:B------:R-:W-:Y:S01]  /*16340*/  SHF.L.U32 R31, R0.reuse, 0x3, RZ ;  /* 0x00000003001f7819 */ /* 0x040fe200000006ff */
[----:B------:R-:W-:Y:S01]  /*16350*/  UMOV UR4, 0x400 ;  /* 0x0000040000047882 */ /* 0x000fe20000000000 */
[----:B0-----:R-:W-:Y:S01]  /*16360*/  LOP3.LUT R2, R0, 0x7f, RZ, 0xc0, !PT ;  /* 0x0000007f00027812 */ /* 0x001fe200078ec0ff */
[----:B------:R0:W-:Y:S01]  /*16370*/  STL [R1+0x24], RZ ;  /* 0x000024ff01007387 */ /* 0x0001e20000100800 */
[C---:B------:R-:W-:Y:S01]  /*16380*/  LOP3.LUT R3, R31.reuse, 0x1f8, RZ, 0xc0, !PT ;  /* 0x000001f81f037812 */ /* 0x040fe200078ec0ff */
[----:B------:R-:W-:Y:S01]  /*16390*/  BSSY B8, `(.L_x_7177) ;  /* 0x00005f8000087945 */ /* 0x000fe20003800000 */
[----:B------:R-:W-:Y:S01]  /*163a0*/  LOP3.LUT R31, R31, 0x38, RZ, 0xc0, !PT ;  /* 0x000000381f1f7812 */ /* 0x000fe200078ec0ff */
[----:B------:R-:W-:Y:S01]  /*163b0*/  IMAD.SHL.U32 R35, R2, 0x8, RZ ;  /* 0x0000000802237824 */ /* 0x000fe200078e00ff */
[----:B------:R-:W-:Y:S01]  /*163c0*/  LOP3.LUT R2, R3, 0x38, R0, 0x78, !PT ;  /* 0x0000003803027812 */ /* 0x000fe200078e7800 */
[----:B------:R-:W-:Y:S01]  /*163d0*/  IMAD.MOV.U32 R29, RZ, RZ, 0x1 ;  /* 0x00000001ff1d7424 */ /* 0x000fe200078e00ff */
[----:B------:R-:W-:Y:S01]  /*163e0*/  MOV R27, RZ ;  /* 0x000000ff001b7202 */ /* 0x000fe20000000f00 */
[----:B------:R-:W-:Y:S01]  /*163f0*/  IMAD.MOV.U32 R25, RZ, RZ, RZ ;  /* 0x000000ffff197224 */ /* 0x000fe200078e00ff */
[----:B------:R-:W-:Y:S01]  /*16400*/  LOP3.LUT R35, R2, 0x200, R35, 0xf8, !PT ;  /* 0x0000020002237812 */ /* 0x000fe200078ef823 */
[----:B------:R-:W-:Y:S01]  /*16410*/  ULOP3.LUT UR38, UR36, 0x2, URZ, 0xfc, !UPT ;  /* 0x0000000224267892 */ /* 0x000fe2000f8efc3f */
[----:B------:R-:W-:Y:S01]  /*16420*/  MOV R28, 0x1 ;  /* 0x00000001001c7802 */ /* 0x000fe20000000f00 */
[----:B------:R-:W-:Y:S01]  /*16430*/  ULDC.64 UR40, c[0x0][0x198] ;  /* 0x0000660000287ab9 */ /* 0x000fe20000000a00 */
[----:B------:R-:W-:Y:S01]  /*16440*/  LOP3.LUT R30, R31, 0x40, RZ, 0xfc, !PT ;  /* 0x000000401f1e7812 */ /* 0x000fe200078efcff */
[----:B------:R-:W-:Y:S01]  /*16450*/  ULDC UR37, c[0x0][0xc] ;  /* 0x0000030000257ab9 */ /* 0x000fe20000000800 */
[----:B-1----:R-:W-:-:S06]  /*16460*/  ULEA UR4, UR5, UR4, 0x18 ;  /* 0x0000000405047291 */ /* 0x002fcc000f8ec03f */
[----:B------:R-:W-:-:S04]  /*16470*/  IMAD.U32 R22, RZ, RZ, UR4 ;  /* 0x00000004ff167e24 */ /* 0x000fc8000f8e00ff */
[----:B------:R-:W-:-:S05]  /*16480*/  IMAD R0, R35, 0x2, R22 ;  /* 0x0000000223007824 */ /* 0x000fca00078e0216 */
[----:B------:R0:W-:Y:S02]  /*16490*/  STL [R1+0x8], R0 ;  /* 0x0000080001007387 */ /* 0x0001e40000100800 */
.L_x_7278:
[----:B------:R-:W1:Y:S02]  /*164a0*/  LDC.64 R2, c[0x0][0xc88] ;  /* 0x00032200ff027b82 */ /* 0x000e640000000a00 */
[----:B-1----:R-:W-:-:S05]  /*164b0*/  IMAD.WIDE R2, R19, 0x4, R2 ;  /* 0x0000000413027825 */ /* 0x002fca00078e0202 */
[----:B0-----:R-:W0:Y:S01]  /*164c0*/  LDG.E R33, desc[UR42][R2.64] ;  /* 0x0000002a02217981 */ /* 0x001e22000c1e1900 */
[----:B------:R-:W-:Y:S05]  /*164d0*/  YIELD ;  /* 0x0000000000007946 */ /* 0x000fea0003800000 */
[----:B------:R-:W-:Y:S01]  /*164e0*/  ULDC.64 UR4, c[0x0][0xa28] ;  /* 0x00028a0000047ab9 */ /* 0x000fe20000000a00 */
[----:B------:R-:W-:Y:S01]  /*164f0*/  IMAD.MOV.U32 R11, RZ, RZ, RZ ;  /* 0x000000ffff0b7224 */ /* 0x000fe200078e00ff */
[----:B------:R-:W-:Y:S01]  /*16500*/  ISETP.NE.U32.AND P0, PT, RZ, UR4, PT ;  /* 0x00000004ff007c0c */ /* 0x000fe2000bf05070 */
[----:B------:R-:W-:Y:S01]  /*16510*/  IMAD.MOV.U32 R6, RZ, RZ, RZ ;  /* 0x000000ffff067224 */ /* 0x000fe200078e00ff */
[----:B------:R-:W-:Y:S01]  /*16520*/  ULDC.64 UR8, c[0x0][0xa18] ;  /* 0x0002860000087ab9 */ /* 0x000fe20000000a00 */
[----:B------:R-:W-:Y:S01]  /*16530*/  ULDC.64 UR6, c[0x0][0xa10] ;  /* 0x0002840000067ab9 */ /* 0x000fe20000000a00 */
[----:B------:R-:W-:-:S02]  /*16540*/  ISETP.NE.AND.EX P0, PT, RZ, UR5, PT, P0 ;  /* 0x00000005ff007c0c */ /* 0x000fc4000bf05300 */
[----:B0-----:R-:W-:-:S11]  /*16550*/  SHF.R.S32.HI R0, RZ, 0x1f, R33 ;  /* 0x0000001fff007819 */ /* 0x001fd60000011421 */
[C---:B------:R-:W-:Y:S02]  /*16560*/  @P0 LEA R2, P1, R33.reuse, UR4, 0x2 ;  /* 0x0000000421020c11 */ /* 0x040fe4000f8210ff */
[C---:B------:R-:W-:Y:S01]  /*16570*/  SHF.L.U32 R23, R33.reuse, 0x2, RZ ;  /* 0x0000000221177819 */ /* 0x040fe200000006ff */
[----:B------:R0:W-:Y:S01]  /*16580*/  STL [R1+0x18], R0 ;  /* 0x0000180001007387 */ /* 0x0001e20000100800 */
[----:B------:R-:W-:Y:S01]  /*16590*/  @P0 LEA.HI.X R3, R33, UR5, R0, 0x2, P1 ;  /* 0x0000000521030c11 */ /* 0x000fe200088f1400 */
[----:B------:R-:W-:-:S04]  /*165a0*/  ULDC.64 UR4, c[0x0][0xa00] ;  /* 0x0002800000047ab9 */ /* 0x000fc80000000a00 */
[----:B--2---:R1:W2:Y:S01]  /*165b0*/  @P0 LDG.E R11, desc[UR42][R2.64] ;  /* 0x0000002a020b0981 */ /* 0x0042a2000c1e1900 */
[----:B------:R-:W-:Y:S02]  /*165c0*/  ISETP.NE.U32.AND P0, PT, RZ, UR4, PT ;  /* 0x00000004ff007c0c */ /* 0x000fe4000bf05070 */
[----:B------:R-:W-:Y:S01]  /*165d0*/  SHF.L.U64.HI R24, R33, 0x2, R0 ;  /* 0x0000000221187819 */ /* 0x000fe20000010200 */
[----:B0-----:R-:W-:Y:S01]  /*165e0*/  IMAD.MOV.U32 R0, RZ, RZ, RZ ;  /* 0x000000ffff007224 */ /* 0x001fe200078e00ff */
[----:B------:R-:W-:Y:S02]  /*165f0*/  ISETP.NE.AND.EX P0, PT, RZ, UR5, PT, P0 ;  /* 0x00000005ff007c0c */ /* 0x000fe4000bf05300 */
[----:B------:R-:W-:Y:S02]  /*16600*/  ISETP.NE.U32.AND P1, PT, RZ, UR8, PT ;  /* 0x00000008ff007c0c */ /* 0x000fe4000bf25070 */
[----:B------:R-:W-:Y:S02]  /*16610*/  ISETP.NE.U32.AND P2, PT, RZ, UR6, PT ;  /* 0x00000006ff007c0c */ /* 0x000fe4000bf45070 */
[----:B-1----:R-:W-:-:S02]  /*16620*/  IADD3 R2, P3, R23, UR4, RZ ;  /* 0x0000000417027c10 */ /* 0x002fc4000ff7e0ff */
[----:B------:R-:W-:Y:S02]  /*16630*/  ISETP.NE.AND.EX P1, PT, RZ, UR9, PT, P1 ;  /* 0x00000009ff007c0c */ /* 0x000fe4000bf25310 */
[C---:B------:R-:W-:Y:S02]  /*16640*/  IADD3.X R3, R24.reuse, UR5, RZ, P3, !PT ;  /* 0x0000000518037c10 */ /* 0x040fe40009ffe4ff */
[----:B------:R-:W-:Y:S02]  /*16650*/  ISETP.NE.AND.EX P2, PT, RZ, UR7, PT, P2 ;  /* 0x00000007ff007c0c */ /* 0x000fe4000bf45320 */
[----:B------:R-:W-:Y:S01]  /*16660*/  IADD3 R4, P4, R23, UR6, RZ ;  /* 0x0000000617047c10 */ /* 0x000fe2000ff9e0ff */
[----:B------:R-:W3:Y:S01]  /*16670*/  @P0 LDG.E R6, desc[UR42][R2.64] ;  /* 0x0000002a02060981 */ /* 0x000ee2000c1e1900 */
[----:B------:R-:W-:Y:S02]  /*16680*/  ULDC UR4, c[0x0][0x288] ;  /* 0x0000a20000047ab9 */ /* 0x000fe40000000800 */
[----:B------:R-:W-:Y:S01]  /*16690*/  MOV R8, UR4 ;  /* 0x0000000400087c02 */ /* 0x000fe20008000f00 */
[----:B------:R-:W-:Y:S01]  /*166a0*/  ULDC.64 UR4, c[0x0][0x418] ;  /* 0x0001060000047ab9 */ /* 0x000fe20000000a00 */
[----:B------:R-:W-:-:S05]  /*166b0*/  IADD3.X R5, R24, UR7, RZ, P4, !PT ;  /* 0x0000000718057c10 */ /* 0x000fca000a7fe4ff */
[----:B------:R-:W5:Y:S04]  /*166c0*/  @P2 LDG.E R0, desc[UR42][R4.64] ;  /* 0x0000002a04002981 */ /* 0x000f68000c1e1900 */
[----:B---3--:R0:W-:Y:S02]  /*166d0*/  STL [R1+0xc], R6 ;  /* 0x00000c0601007387 */ /* 0x0081e40000100800 */
[----:B0-----:R-:W-:-:S04]  /*166e0*/  @P1 IADD3 R6, P3, R23, UR8, RZ ;  /* 0x0000000817061c10 */ /* 0x001fc8000ff7e0ff */
[----:B------:R-:W-:-:S05]  /*166f0*/  @P1 IADD3.X R7, R24, UR9, RZ, P3, !PT ;  /* 0x0000000918071c10 */ /* 0x000fca0009ffe4ff */
[----:B------:R0:W3:Y:S01]  /*16700*/  @P1 LDG.E R8, desc[UR42][R6.64] ;  /* 0x0000002a06081981 */ /* 0x0000e2000c1e1900 */
[----:B------:R-:W-:-:S03]  /*16710*/  UISETP.NE.U32.AND UP0, UPT, UR4, URZ, UPT ;  /* 0x0000003f0400728c */ /* 0x000fc6000bf05070 */
[----:B------:R-:W-:Y:S01]  /*16720*/  ULDC UR4, c[0x0][0x424] ;  /* 0x0001090000047ab9 */ /* 0x000fe20000000800 */
[----:B------:R-:W-:-:S03]  /*16730*/  UISETP.NE.AND.EX UP0, UPT, UR5, URZ, UPT, UP0 ;  /* 0x0000003f0500728c */ /* 0x000fc6000bf05300 */
[----:B------:R-:W-:Y:S01]  /*16740*/  ULDC UR5, c[0x0][0x2f0] ;  /* 0x0000bc0000057ab9 */ /* 0x000fe20000000800 */
[----:B------:R-:W-:-:S04]  /*16750*/  USEL UR4, UR4, 0x1, UP0 ;  /* 0x0000000104047887 */ /* 0x000fc80008000000 */
[----:B------:R-:W-:Y:S01]  /*16760*/  UIMAD UR4, UR4, UR5, URZ ;  /* 0x00000005040472a4 */ /* 0x000fe2000f8e023f */
[----:B--2---:R-:W-:Y:S02]  /*16770*/  STL [R1], R11 ;  /* 0x0000000b01007387 */ /* 0x004fe40000100800 */
[----:B------:R-:W-:Y:S02]  /*16780*/  ULDC UR5, c[0x0][0x348] ;  /* 0x0000d20000057ab9 */ /* 0x000fe40000000800 */
[----:B0-----:R-:W-:Y:S01]  /*16790*/  IMAD.U32 R6, RZ, RZ, UR5 ;  /* 0x00000005ff067e24 */ /* 0x001fe2000f8e00ff */
[----:B---3--:R0:W-:Y:S02]  /*167a0*/  STL [R1+0x20], R8 ;  /* 0x0000200801007387 */ /* 0x0081e40000100800 */
[----:B0-----:R-:W-:Y:S01]  /*167b0*/  IMAD.U32 R8, RZ, RZ, UR4 ;  /* 0x00000004ff087e24 */ /* 0x001fe2000f8e00ff */
[----:B------:R-:W-:Y:S06]  /*167c0*/  @P1 BRA `(.L_x_7178) ;  /* 0x0000000000141947 */ /* 0x000fec0003800000 */
[----:B------:R-:W-:Y:S05]  /*167d0*/  @!P0 BRA `(.L_x_7178) ;  /* 0x0000000000108947 */ /* 0x000fea0003800000 */
[----:B------:R-:W2:Y:S04]  /*167e0*/  LDG.E R10, desc[UR42][R2.64] ;  /* 0x0000002a020a7981 */ /* 0x000ea8000c1e1900 */
[----:B------:R-:W2:Y:S02]  /*167f0*/  LDG.E R7, desc[UR42][R2.64+0x4] ;  /* 0x0000042a02077981 */ /* 0x000ea4000c1e1900 */
[----:B--2---:R-:W-:-:S05]  /*16800*/  IADD3 R2, -R10, R7, RZ ;  /* 0x000000070a027210 */ /* 0x004fca0007ffe1ff */
[----:B------:R0:W-:Y:S02]  /*16810*/  STL [R1+0x20], R2 ;  /* 0x0000200201007387 */ /* 0x0001e40000100800 */
.L_x_7178:
        /* <DEDUP_REMOVED lines=14> */
.L_x_7179:
        /* <DEDUP_REMOVED lines=9> */
.L_x_7180:
[----:B0-----:R-:W2:Y:S04]  /*16990*/  @P2 LDG.E R3, desc[UR42][R4.64] ;  /* 0x0000002a04032981 */ /* 0x001ea8000c1e1900 */
[----:B------:R0:W2:Y:S01]  /*169a0*/  @P2 LDG.E R2, desc[UR42][R4.64+0x4] ;  /* 0x0000042a04022981 */ /* 0x0000a2000c1e1900 */
[----:B-----5:R-:W-:Y:S01]  /*169b0*/  IMAD.IADD R8, R8, 0x1, -R11 ;  /* 0x0000000108087824 */ /* 0x020fe200078e0a0b */
[----:B------:R-:W-:Y:S01]  /*169c0*/  BSSY B0, `(.L_x_7181) ;  /* 0x0000029000007945 */ /* 0x000fe20003800000 */
[----:B------:R-:W-:Y:S02]  /*169d0*/  LOP3.LUT R37, R7, 0xff, RZ, 0xc0, !PT ;  /* 0x000000ff07257812 */ /* 0x000fe400078ec0ff */
[----:B0-----:R-:W-:Y:S02]  /*169e0*/  SHF.R.U32.HI R5, RZ, 0x10, R7 ;  /* 0x00000010ff057819 */ /* 0x001fe40000011607 */
[----:B--2---:R-:W-:-:S05]  /*169f0*/  @P2 IADD3 R6, -R3, R2, RZ ;  /* 0x0000000203062210 */ /* 0x004fca0007ffe1ff */
[----:B------:R-:W-:-:S05]  /*16a00*/  IMAD.IADD R36, R8, 0x1, R6 ;  /* 0x0000000108247824 */ /* 0x000fca00078e0206 */
[C---:B------:R-:W-:Y:S02]  /*16a10*/  ISETP.GE.AND P1, PT, R36.reuse, 0x1, PT ;  /* 0x000000012400780c */ /* 0x040fe40003f26270 */
[----:B------:R-:W-:-:S04]  /*16a20*/  IADD3 R2, R36, 0x7f, RZ ;  /* 0x0000007f24027810 */ /* 0x000fc80007ffe0ff */
[----:B------:R-:W-:-:S04]  /*16a30*/  SHF.R.S32.HI R3, RZ, 0x1f, R2 ;  /* 0x0000001fff037819 */ /* 0x000fc80000011402 */
[----:B------:R-:W-:Y:S01]  /*16a40*/  LEA.HI R3, R3, R2, RZ, 0x7 ;  /* 0x0000000203037211 */ /* 0x000fe200078f38ff */
[----:B------:R-:W-:-:S03]  /*16a50*/  IMAD.MOV.U32 R2, RZ, RZ, RZ ;  /* 0x000000ffff027224 */ /* 0x000fc600078e00ff */
[----:B------:R-:W-:Y:S01]  /*16a60*/  SHF.R.S32.HI R4, RZ, 0x7, R3 ;  /* 0x00000007ff047819 */ /* 0x000fe20000011403 */
        /* <DEDUP_REMOVED lines=30> */
.L_x_7182:
[----:B------:R-:W-:Y:S05]  /*16c50*/  BSYNC B0 ;  /* 0x0000000000007941 */ /* 0x000fea0003800000 */
.L_x_7181:
[-C--:B------:R-:W-:Y:S01]  /*16c60*/  IMAD R7, R37, R2.reuse, RZ ;  /* 0x0000000225077224 */ /* 0x080fe200078e02ff */
[----:B------:R-:W-:Y:S04]  /*16c70*/  BSSY B0, `(.L_x_7183) ;  /* 0x0000114000007945 */ /* 0x000fe80003800000 */
[C---:B------:R-:W-:Y:S01]  /*16c80*/  VIADDMNMX R3, R7.reuse, R2, R4, PT ;  /* 0x0000000207037246 */ /* 0x040fe20003800104 */
[----:B------:R-:W-:-:S03]  /*16c90*/  IMAD R7, R7, 0x80, -R8 ;  /* 0x0000008007077824 */ /* 0x000fc600078e0a08 */
[----:B------:R-:W-:Y:S02]  /*16ca0*/  LEA R3, R3, -R8, 0x7 ;  /* 0x8000000803037211 */ /* 0x000fe400078e38ff */
[----:B------:R-:W-:Y:S02]  /*16cb0*/  VIMNMX R7, RZ, R7, !PT ;  /* 0x00000007ff077248 */ /* 0x000fe40007fe0100 */
[----:B------:R-:W-:Y:S02]  /*16cc0*/  VIMNMX R2, R3, R6, PT ;  /* 0x0000000603027248 */ /* 0x000fe40003fe0100 */
[----:B------:R-:W-:Y:S02]  /*16cd0*/  SHF.R.U32.HI R6, RZ, 0x7, R7 ;  /* 0x00000007ff067819 */ /* 0x000fe40000011607 */
[----:B------:R-:W-:-:S13]  /*16ce0*/  ISETP.GT.AND P0, PT, R2, R7, PT ;  /* 0x000000070200720c */ /* 0x000fda0003f04270 */
        /* <DEDUP_REMOVED lines=15> */
.L_x_7398:
[----:B-1----:R-:W-:Y:S02]  /*16de0*/  ISETP.NE.AND P0, PT, R14, RZ, PT ;  /* 0x000000ff0e00720c */ /* 0x002fe40003f05270 */
[----:B------:R-:W-:-:S11]  /*16df0*/  PLOP3.LUT P6, PT, PT, PT, PT, 0x8, 0x0 ;  /* 0x000000000000781c */ /* 0x000fd60003fce170 */
[----:B------:R-:W-:Y:S05]  /*16e00*/  @P0 BRA `(.L_x_7186) ;  /* 0x00000000000c0947 */ /* 0x000fea0003800000 */
[----:B------:R-:W-:-:S03]  /*16e10*/  UMOV UR4, 0xffffffff ;  /* 0xffffffff00047882 */ /* 0x000fc60000000000 */
[----:B------:R-:W-:Y:S05]  /*16e20*/  BRA.DIV UR4, `(.L_x_7187) ;  /* 0x0000007a04507947 */ /* 0x000fea000b800000 */
[----:B------:R-:W-:-:S13]  /*16e30*/  ELECT P6, URZ, PT ;  /* 0x00000000003f782f */ /* 0x000fda00038c0000 */
.L_x_7186:
        /* <DEDUP_REMOVED lines=9> */
.L_x_7401:
[----:B------:R-:W-:Y:S05]  /*16ed0*/  BSYNC B1 ;  /* 0x0000000000017941 */ /* 0x000fea0003800000 */
.L_x_7188:
        /* <DEDUP_REMOVED lines=10> */
.L_x_7402:
[----:B------:R-:W-:Y:S05]  /*16f80*/  BSYNC B2 ;  /* 0x0000000000027941 */ /* 0x000fea0003800000 */
.L_x_7192:
[----:B------:R-:W-:Y:S04]  /*16f90*/  BSSY B2, `(.L_x_7194) ;  /* 0x0000009000027945 */ /* 0x000fe80003800000 */
[----:B------:R-:W-:Y:S05]  /*16fa0*/  @P2 BRA `(.L_x_7195) ;  /* 0x00000000001c2947 */ /* 0x000fea0003800000 */
[----:B------:R-:W2:Y:S01]  /*16fb0*/  S2R R8, SR_TID.X ;  /* 0x0000000000087919 */ /* 0x000ea20000002100 */
[----:B0-----:R-:W-:-:S04]  /*16fc0*/  MOV R7, 0x8000 ;  /* 0x0000800000077802 */ /* 0x001fc80000000f00 */
[----:B------:R3:W-:Y:S01]  /*16fd0*/  SYNCS.ARRIVE.TRANS64 RZ, [R10+URZ+0x28890], R7 ;  /* 0x028890070aff79a7 */ /* 0x0007e2000800003f */
[----:B--2---:R-:W-:-:S04]  /*16fe0*/  LOP3.LUT R8, R8, 0x1f, RZ, 0xc0, !PT ;  /* 0x0000001f08087812 */ /* 0x004fc800078ec0ff */
[----:B------:R-:W-:-:S13]  /*16ff0*/  ISETP.NE.AND P0, PT, R8, RZ, PT ;  /* 0x000000ff0800720c */ /* 0x000fda0003f05270 */
[----:B---3--:R-:W-:Y:S05]  /*17000*/  @!P0 BRA `(.L_x_7195) ;  /* 0x0000000000048947 */ /* 0x008fea0003800000 */
[----:B------:R-:W-:Y:S01]  /*17010*/  BPT.TRAP 0x1 ;  /* 0x000000040000795c */ /* 0x000fe20000300000 */
.L_x_7195:
[----:B------:R-:W-:Y:S05]  /*17020*/  BSYNC B2 ;  /* 0x0000000000027941 */ /* 0x000fea0003800000 */
.L_x_7194:
[----:B------:R-:W-:Y:S01]  /*17030*/  IMAD.MOV.U32 R20, RZ, RZ, RZ ;  /* 0x000000ffff147224 */ /* 0x000fe200078e00ff */
[----:B------:R-:W-:Y:S01]  /*17040*/  UIADD3 UR4, UP0, UR40, 0x570, URZ ;  /* 0x0000057028047890 */ /* 0x000fe2000ff1e03f */
[----:B------:R-:W-:Y:S01]  /*17050*/  IMAD R8, R3, 0x80, R0 ;  /* 0x0000008003087824 */ /* 0x000fe200078e0200 */
[----:B------:R-:W-:Y:S01]  /*17060*/  PLOP3.LUT P0, PT, PT, PT, PT, 0x80, 0x0 ;  /* 0x000000000000781c */ /* 0x000fe20003f0f070 */
[C---:B0-----:R-:W-:Y:S01]  /*17070*/  IMAD R7, R27.reuse, 0x8000, R22 ;  /* 0x000080001b077824 */ /* 0x041fe200078e0216 */
[----:B------:R-:W-:Y:S01]  /*17080*/  R2UR UR10, R20 ;  /* 0x00000000140a72ca */ /* 0x000fe200000e0000 */
[----:B------:R-:W-:Y:S01]  /*17090*/  IMAD.SHL.U32 R13, R27, 0x4000, RZ ;  /* 0x000040001b0d7824 */ /* 0x000fe200078e00ff */
[----:B------:R-:W-:Y:S01]  /*170a0*/  IADD3 R8, R8, -0x80, RZ ;  /* 0xffffff8008087810 */ /* 0x000fe20007ffe0ff */
[----:B------:R-:W-:Y:S01]  /*170b0*/  VIADD R12, R7, 0x18400 ;  /* 0x00018400070c7836 */ /* 0x000fe20000000000 */
[----:B------:R-:W-:Y:S01]  /*170c0*/  IADD3 R11, R10, 0x28890, RZ ;  /* 0x000288900a0b7810 */ /* 0x000fe20007ffe0ff */
[----:B------:R-:W-:Y:S01]  /*170d0*/  UIADD3.X UR5, URZ, UR41, URZ, UP0, !UPT ;  /* 0x000000293f057290 */ /* 0x000fe200087fe43f */
[----:B------:R-:W-:Y:S01]  /*170e0*/  UMOV UR6, 0x0 ;  /* 0x0000000000067882 */ /* 0x000fe20000000000 */
[----:B------:R-:W-:-:S10]  /*170f0*/  UMOV UR7, 0x12f00000 ;  /* 0x12f0000000077882 */ /* 0x000fd40000000000 */
.L_x_7196:
        /* <DEDUP_REMOVED lines=16> */
.L_x_7197:
        /* <DEDUP_REMOVED lines=13> */
.L_x_7403:
[----:B------:R-:W-:Y:S05]  /*172d0*/  BSYNC B2 ;  /* 0x0000000000027941 */ /* 0x000fea0003800000 */
.L_x_7198:
        /* <DEDUP_REMOVED lines=11> */
.L_x_7201:
[----:B------:R-:W-:Y:S05]  /*17390*/  BSYNC B2 ;  /* 0x0000000000027941 */ /* 0x000fea0003800000 */
.L_x_7200:
[----:B------:R-:W-:Y:S01]  /*173a0*/  R2UR UR10, R20 ;  /* 0x00000000140a72ca */ /* 0x000fe200000e0000 */
[----:B------:R-:W-:Y:S01]  /*173b0*/  IMAD R13, R13, 0x2, R22 ;  /* 0x000000020d0d7824 */ /* 0x000fe200078e0216 */
[----:B------:R-:W-:Y:S01]  /*173c0*/  R2UR UR6, R14 ;  /* 0x000000000e0672ca */ /* 0x000fe200000e0000 */
[----:B------:R-:W-:Y:S01]  /*173d0*/  UIADD3 UR4, UP0, UR40, 0x670, URZ ;  /* 0x0000067028047890 */ /* 0x000fe2000ff1e03f */
[----:B------:R-:W-:Y:S01]  /*173e0*/  R2UR UR7, R15 ;  /* 0x000000000f0772ca */ /* 0x000fe200000e0000 */
[----:B01----:R-:W-:Y:S01]  /*173f0*/  VIADD R10, R10, 0x288b0 ;  /* 0x000288b00a0a7836 */ /* 0x003fe20000000000 */
[----:B------:R-:W-:Y:S01]  /*17400*/  PLOP3.LUT P0, PT, PT, PT, PT, 0x80, 0x0 ;  /* 0x000000000000781c */ /* 0x000fe20003f0f070 */
[----:B------:R-:W-:Y:S01]  /*17410*/  UIADD3.X UR5, URZ, UR41, URZ, UP0, !UPT ;  /* 0x000000293f057290 */ /* 0x000fe200087fe43f */
[----:B------:R-:W-:-:S11]  /*17420*/  IADD3 R7, R13, 0x400, RZ ;  /* 0x000004000d077810 */ /* 0x000fd60007ffe0ff */
.L_x_7202:
        /* <DEDUP_REMOVED lines=15> */
.L_x_7203:
        /* <DEDUP_REMOVED lines=10> */
.L_x_7191:
[----:B------:R-:W-:Y:S05]  /*175c0*/  BSYNC B1 ;  /* 0x0000000000017941 */ /* 0x000fea0003800000 */
.L_x_7190:
[----:B------:R-:W-:Y:S01]  /*175d0*/  IADD3 R11, R3, -0x2, RZ ;  /* 0xfffffffe030b7810 */ /* 0x000fe20007ffe0ff */
[----:B------:R-:W-:Y:S01]  /*175e0*/  VIADD R27, R27, 0x1 ;  /* 0x000000011b1b7836 */ /* 0x000fe20000000000 */
[----:B------:R-:W-:Y:S02]  /*175f0*/  PLOP3.LUT P0, PT, PT, PT, PT, 0x8, 0x0 ;  /* 0x000000000000781c */ /* 0x000fe40003f0e170 */
[----:B------:R-:W-:Y:S02]  /*17600*/  ISETP.GE.AND P3, PT, R11, R6, PT ;  /* 0x000000060b00720c */ /* 0x000fe40003f66270 */
[----:B------:R-:W-:-:S04]  /*17610*/  ISETP.NE.AND P2, PT, R27, 0x2, PT ;  /* 0x000000021b00780c */ /* 0x000fc80003f45270 */
[----:B------:R-:W-:Y:S02]  /*17620*/  SEL R8, RZ, 0x1, P2 ;  /* 0x00000001ff087807 */ /* 0x000fe40001000000 */
[----:B------:R-:W-:Y:S02]  /*17630*/  SEL R27, R27, RZ, P2 ;  /* 0x000000ff1b1b7207 */ /* 0x000fe40001000000 */
[----:B------:R-:W-:-:S03]  /*17640*/  LOP3.LUT R29, R29, R8, RZ, 0x3c, !PT ;  /* 0x000000081d1d7212 */ /* 0x000fc600078e3cff */
[----:B------:R-:W-:Y:S05]  /*17650*/  @!P3 BRA `(.L_x_7184) ;  /* 0x0000000400d4b947 */ /* 0x000fea0003800000 */
.L_x_7218:
        /* <DEDUP_REMOVED lines=11> */
.L_x_7404:
[----:B------:R-:W-:Y:S05]  /*17710*/  BSYNC B2 ;  /* 0x0000000000027941 */ /* 0x000fea0003800000 */
.L_x_7206:
        /* <DEDUP_REMOVED lines=9> */
.L_x_7209:
[----:B------:R-:W-:Y:S05]  /*177b0*/  BSYNC B2 ;  /* 0x0000000000027941 */ /* 0x000fea0003800000 */
.L_x_7208:
[----:B------:R-:W-:Y:S01]  /*177c0*/  MOV R14, RZ ;  /* 0x000000ff000e7202 */ /* 0x000fe20000000f00 */
[----:B------:R-:W-:Y:S01]  /*177d0*/  IMAD R8, R27, 0x8000, R22 ;  /* 0x000080001b087824 */ /* 0x000fe200078e0216 */
[----:B------:R-:W-:Y:S01]  /*177e0*/  UIADD3 UR4, UP0, UR40, 0x570, URZ ;  /* 0x0000057028047890 */ /* 0x000fe2000ff1e03f */
        /* <DEDUP_REMOVED lines=8> */
.L_x_7210:
        /* <DEDUP_REMOVED lines=16> */
.L_x_7211:
        /* <DEDUP_REMOVED lines=13> */
.L_x_7405:
[----:B------:R-:W-:Y:S05]  /*17a40*/  BSYNC B2 ;  /* 0x0000000000027941 */ /* 0x000fea0003800000 */
.L_x_7212:
        /* <DEDUP_REMOVED lines=11> */
.L_x_7215:
[----:B------:R-:W-:Y:S05]  /*17b00*/  BSYNC B2 ;  /* 0x0000000000027941 */ /* 0x000fea0003800000 */
.L_x_7214:
        /* <DEDUP_REMOVED lines=8> */
.L_x_7216:
        /* <DEDUP_REMOVED lines=15> */
.L_x_7217:
        /* <DEDUP_REMOVED lines=10> */
.L_x_7205:
[----:B------:R-:W-:Y:S05]  /*17d20*/  BSYNC B1 ;  /* 0x0000000000017941 */ /* 0x000fea0003800000 */
.L_x_7204:
[----:B------:R-:W-:Y:S01]  /*17d30*/  ISETP.GT.AND P3, PT, R11, R6, PT ;  /* 0x000000060b00720c */ /* 0x000fe20003f64270 */
[----:B------:R-:W-:Y:S02]  /*17d40*/  VIADD R27, R27, 0x1 ;  /* 0x000000011b1b7836 */ /* 0x000fe40000000000 */
[----:B------:R-:W-:-:S03]  /*17d50*/  VIADD R11, R11, 0xffffffff ;  /* 0xffffffff0b0b7836 */ /* 0x000fc60000000000 */
[----:B------:R-:W-:-:S04]  /*17d60*/  ISETP.NE.AND P2, PT, R27, 0x2, PT ;  /* 0x000000021b00780c */ /* 0x000fc80003f45270 */
[----:B------:R-:W-:Y:S02]  /*17d70*/  SEL R8, RZ, 0x1, P2 ;  /* 0x00000001ff087807 */ /* 0x000fe40001000000 */
[----:B------:R-:W-:Y:S02]  /*17d80*/  SEL R27, R27, RZ, P2 ;  /* 0x000000ff1b1b7207 */ /* 0x000fe40001000000 */
[----:B------:R-:W-:Y:S01]  /*17d90*/  LOP3.LUT R29, R29, R8, RZ, 0x3c, !PT ;  /* 0x000000081d1d7212 */ /* 0x000fe200078e3cff */
[----:B------:R-:W-:Y:S06]  /*17da0*/  @P3 BRA `(.L_x_7218) ;  /* 0xfffffff8002c3947 */ /* 0x000fec000383ffff */
.L_x_7184:
[----:B------:R-:W-:Y:S05]  /*17db0*/  BSYNC B0 ;  /* 0x0000000000007941 */ /* 0x000fea0003800000 */
.L_x_7183:
[----:B------:R-:W-:Y:S05]  /*17dc0*/  @!P0 WARPSYNC.ALL ;  /* 0x0000000000008948 */ /* 0x000fea0003800000 */
[----:B------:R-:W-:Y:S01]  /*17dd0*/  @!P0 BAR.SYNC.DEFER_BLOCKING 0xc, 0x180 ;  /* 0x0306000000008b1d */ /* 0x000fe20000010000 */
[----:B------:R-:W-:-:S05]  /*17de0*/  MOV R0, RZ ;  /* 0x000000ff00007202 */ /* 0x000fca0000000f00 */
[----:B------:R-:W-:Y:S04]  /*17df0*/  BSSY B0, `(.L_x_7219) ;  /* 0x000001e000007945 */ /* 0x000fe80003800000 */
[----:B------:R-:W-:Y:S05]  /*17e00*/  @!P1 BRA `(.L_x_7220) ;  /* 0x0000000000709947 */ /* 0x000fea0003800000 */
[----:B------:R-:W-:Y:S02]  /*17e10*/  ISETP.NE.AND P0, PT, R5, RZ, PT ;  /* 0x000000ff0500720c */ /* 0x000fe40003f05270 */
[----:B------:R-:W-:-:S11]  /*17e20*/  MOV R2, RZ ;  /* 0x000000ff00027202 */ /* 0x000fd60000000f00 */
[----:B------:R-:W1:Y:S02]  /*17e30*/  @!P0 LDC R5, c[0x0][0x9f0] ;  /* 0x00027c00ff058b82 */ /* 0x000e640000000800 */
[----:B-1----:R-:W-:-:S04]  /*17e40*/  IABS R0, R5 ;  /* 0x0000000500007213 */ /* 0x002fc80000000000 */
[----:B0-----:R-:W0:Y:S08]  /*17e50*/  I2F.RP R7, R0 ;  /* 0x0000000000077306 */ /* 0x001e300000209400 */
[----:B0-----:R-:W0:Y:S02]  /*17e60*/  MUFU.RCP R7, R7 ;  /* 0x0000000700077308 */ /* 0x001e240000001000 */
[----:B0-----:R-:W-:-:S06]  /*17e70*/  VIADD R8, R7, 0xffffffe ;  /* 0x0ffffffe07087836 */ /* 0x001fcc0000000000 */
[----:B------:R-:W0:Y:S02]  /*17e80*/  F2I.FTZ.U32.TRUNC.NTZ R3, R8 ;  /* 0x0000000800037305 */ /* 0x000e24000021f000 */
[----:B0-----:R-:W-:-:S04]  /*17e90*/  IMAD.MOV R9, RZ, RZ, -R3 ;  /* 0x000000ffff097224 */ /* 0x001fc800078e0a03 */
[----:B------:R-:W-:-:S04]  /*17ea0*/  IMAD R9, R9, R0, RZ ;  /* 0x0000000009097224 */ /* 0x000fc800078e02ff */
[----:B------:R-:W-:Y:S01]  /*17eb0*/  IMAD.HI.U32 R3, R3, R9, R2 ;  /* 0x0000000903037227 */ /* 0x000fe200078e0002 */
[----:B------:R-:W-:Y:S02]  /*17ec0*/  IADD3 R2, R4, -0x1, R5 ;  /* 0xffffffff04027810 */ /* 0x000fe40007ffe005 */
[-C--:B------:R-:W-:Y:S02]  /*17ed0*/  IABS R9, R5.reuse ;  /* 0x0000000500097213 */ /* 0x080fe40000000000 */
[----:B------:R-:W-:Y:S02]  /*17ee0*/  IABS R6, R2 ;  /* 0x0000000200067213 */ /* 0x000fe40000000000 */
[----:B------:R-:W-:Y:S01]  /*17ef0*/  LOP3.LUT R2, R2, R5, RZ, 0x3c, !PT ;  /* 0x0000000502027212 */ /* 0x000fe200078e3cff */
[----:B------:R-:W-:Y:S02]  /*17f00*/  IMAD.MOV R7, RZ, RZ, -R9 ;  /* 0x000000ffff077224 */ /* 0x000fe400078e0a09 */
        /* <DEDUP_REMOVED lines=12> */
.L_x_7220:
[----:B------:R-:W-:Y:S05]  /*17fd0*/  BSYNC B0 ;  /* 0x0000000000007941 */ /* 0x000fea0003800000 */
.L_x_7219:
[-C--:B------:R-:W-:Y:S01]  /*17fe0*/  IMAD R37, R37, R0.reuse, RZ ;  /* 0x0000000025257224 */ /* 0x080fe200078e02ff */
[----:B------:R-:W-:Y:S04]  /*17ff0*/  BSSY B7, `(.L_x_7221) ;  /* 0x000036f000077945 */ /* 0x000fe80003800000 */
[----:B------:R-:W-:-:S04]  /*18000*/  VIADDMNMX R2, R37, R0, R4, PT ;  /* 0x0000000025027246 */ /* 0x000fc80003800104 */
        /* <DEDUP_REMOVED lines=16> */
[----:B0-----:R-:W0:Y:S01]  /*18110*/  POPC R7, R4 ;  /* 0x0000000400077309 */ /* 0x001e220000000000 */
[----:B--2---:R-:W0:Y:S02]  /*18120*/  SHFL.IDX PT, R0, R3, R0, 0x1f ;  /* 0x00001f0003007589 */ /* 0x004e2400000e0000 */
[----:B0-----:R-:W-:Y:S01]  /*18130*/  IADD3 R16, R0, UR37, R7 ;  /* 0x0000002500107c10 */ /* 0x001fe2000fffe007 */
[----:B------:R-:W-:Y:S06]  /*18140*/  BRA `(.L_x_7223) ;  /* 0x0000003400647947 */ /* 0x000fec0003800000 */
.L_x_7222:
        /* <DEDUP_REMOVED lines=13> */
[----:B0-----:R-:W-:Y:S01]  /*18220*/  IMAD.U32 R7, RZ, RZ, UR9 ;  /* 0x00000009ff077e24 */ /* 0x001fe2000f8e00ff */
[----:B------:R-:W-:Y:S01]  /*18230*/  MOV R12, 0x1 ;  /* 0x00000001000c7802 */ /* 0x000fe20000000f00 */
[----:B------:R-:W-:-:S02]  /*18240*/  IMAD.U32 R11, RZ, RZ, UR5 ;  /* 0x00000005ff0b7e24 */ /* 0x000fc4000f8e00ff */
[----:B------:R-:W-:Y:S02]  /*18250*/  IMAD.MOV.U32 R8, RZ, RZ, 0x70 ;  /* 0x00000070ff087424 */ /* 0x000fe400078e00ff */
[----:B------:R-:W-:-:S07]  /*18260*/  IMAD.MOV.U32 R13, RZ, RZ, RZ ;  /* 0x000000ffff0d7224 */ /* 0x000fce00078e00ff */
[----:B------:R-:W-:-:S07]  /*18270*/  LEPC R20, `(.L_x_7225) ;  /* 0x000000001014794e */ /* 0x000fce0000000000 */
[----:B-1----:R-:W-:Y:S05]  /*18280*/  CALL.ABS.NOINC R2 ;  /* 0x0000000002007343 */ /* 0x002fea0003c00000 */
.L_x_7225:
[----:B------:R-:W-:Y:S05]  /*18290*/  BSYNC B6 ;  /* 0x0000000000067941 */ /* 0x000fea0003800000 */
.L_x_7224:
        /* <DEDUP_REMOVED lines=9> */
[----:B------:R-:W-:Y:S01]  /*18330*/  MOV R4, UR6 ;  /* 0x0000000600047c02 */ /* 0x000fe20008000f00 */
[----:B------:R-:W-:Y:S01]  /*18340*/  IMAD.U32 R5, RZ, RZ, UR7 ;  /* 0x00000007ff057e24 */ /* 0x000fe2000f8e00ff */
[----:B0-----:R-:W-:Y:S01]  /*18350*/  MOV R7, UR9 ;  /* 0x0000000900077c02 */ /* 0x001fe20008000f00 */
[----:B------:R-:W-:Y:S01]  /*18360*/  IMAD.U32 R6, RZ, RZ, UR8 ;  /* 0x00000008ff067e24 */ /* 0x000fe2000f8e00ff */
[----:B------:R-:W-:Y:S01]  /*18370*/  MOV R8, 0x70 ;  /* 0x0000007000087802 */ /* 0x000fe20000000f00 */
[----:B------:R-:W-:-:S02]  /*18380*/  IMAD.U32 R10, RZ, RZ, UR4 ;  /* 0x00000004ff0a7e24 */ /* 0x000fc4000f8e00ff */
[----:B------:R-:W-:Y:S02]  /*18390*/  IMAD.U32 R11, RZ, RZ, UR5 ;  /* 0x00000005ff0b7e24 */ /* 0x000fe4000f8e00ff */
[----:B------:R-:W-:Y:S02]  /*183a0*/  IMAD.MOV.U32 R12, RZ, RZ, 0x1 ;  /* 0x00000001ff0c7424 */ /* 0x000fe400078e00ff */
[----:B-1----:R-:W-:-:S07]  /*183b0*/  IMAD.MOV.U32 R13, RZ, RZ, RZ ;  /* 0x000000ffff0d7224 */ /* 0x002fce00078e00ff */
[----:B------:R-:W-:-:S07]  /*183c0*/  LEPC R20, `(.L_x_7228) ;  /* 0x000000001014794e */ /* 0x000fce0000000000 */
[----:B--2---:R-:W-:Y:S05]  /*183d0*/  CALL.ABS.NOINC R2 ;  /* 0x0000000002007343 */ /* 0x004fea0003c00000 */
.L_x_7228:
        /* <DEDUP_REMOVED lines=8> */
[----:B------:R-:W-:Y:S01]  /*18460*/  MOV R8, 0x70 ;  /* 0x0000007000087802 */ /* 0x000fe20000000f00 */
[----:B------:R-:W-:Y:S02]  /*18470*/  IMAD.U32 R10, RZ, RZ, UR8 ;  /* 0x00000008ff0a7e24 */ /* 0x000fe4000f8e00ff */
[----:B------:R-:W-:-:S02]  /*18480*/  IMAD.U32 R11, RZ, RZ, UR9 ;  /* 0x00000009ff0b7e24 */ /* 0x000fc4000f8e00ff */
[----:B------:R-:W-:Y:S02]  /*18490*/  IMAD.MOV.U32 R12, RZ, RZ, 0x1 ;  /* 0x00000001ff0c7424 */ /* 0x000fe400078e00ff */
[----:B0-----:R-:W-:-:S07]  /*184a0*/  IMAD.MOV.U32 R13, RZ, RZ, RZ ;  /* 0x000000ffff0d7224 */ /* 0x001fce00078e00ff */
[----:B------:R-:W-:-:S07]  /*184b0*/  LEPC R20, `(.L_x_7227) ;  /* 0x000000001014794e */ /* 0x000fce0000000000 */
[----:B-1----:R-:W-:Y:S05]  /*184c0*/  CALL.ABS.NOINC R2 ;  /* 0x0000000002007343 */ /* 0x002fea0003c00000 */
.L_x_7227:
[----:B------:R-:W-:Y:S05]  /*184d0*/  BSYNC B6 ;  /* 0x0000000000067941 */ /* 0x000fea0003800000 */
.L_x_7226:
[----:B------:R-:W2:Y:S01]  /*184e0*/  LDL R26, [R1+0x1c] ;  /* 0x00001c00011a7983 */ /* 0x000ea20000100800 */
[----:B------:R-:W-:Y:S01]  /*184f0*/  ULDC.64 UR4, c[0x0][0x9f8] ;  /* 0x00027e0000047ab9 */ /* 0x000fe20000000a00 */
[----:B------:R-:W1:Y:S01]  /*18500*/  LDC R0, c[0x0][0x430] ;  /* 0x00010c00ff007b82 */ /* 0x000e620000000800 */
[----:B------:R-:W-:Y:S01]  /*18510*/  ISETP.NE.U32.AND P0, PT, RZ, UR4, PT ;  /* 0x00000004ff007c0c */ /* 0x000fe2000bf05070 */
[----:B------:R-:W3:Y:S03]  /*18520*/  LDL R20, [R1] ;  /* 0x0000000001147983 */ /* 0x000ee60000100800 */
[----:B------:R-:W-:-:S13]  /*18530*/  ISETP.NE.AND.EX P0, PT, RZ, UR5, PT, P0 ;  /* 0x00000005ff007c0c */ /* 0x000fda000bf05300 */
[----:B------:R-:W-:Y:S01]  /*18540*/  @P0 IADD3 R2, P1, R23, UR4, RZ ;  /* 0x0000000417020c10 */ /* 0x000fe2000ff3e0ff */
[----:B------:R-:W4:Y:S01]  /*18550*/  S2R R21, SR_TID.X ;  /* 0x0000000000157919 */ /* 0x000f220000002100 */
[----:B------:R-:W-:Y:S02]  /*18560*/  ULDC UR4, c[0x0][0x2f4] ;  /* 0x0000bd0000047ab9 */ /* 0x000fe40000000800 */
[----:B------:R-:W-:-:S05]  /*18570*/  @P0 IADD3.X R3, R24, UR5, RZ, P1, !PT ;  /* 0x0000000518030c10 */ /* 0x000fca0008ffe4ff */
[----:B------:R0:W3:Y:S01]  /*18580*/  @P0 LDG.E R34, desc[UR42][R2.64] ;  /* 0x0000002a02220981 */ /* 0x0000e2000c1e1900 */
[----:B-1----:R-:W-:Y:S01]  /*18590*/  ISETP.NE.AND P1, PT, R0, 0x1, PT ;  /* 0x000000010000780c */ /* 0x002fe20003f25270 */
[----:B------:R-:W1:-:S12]  /*185a0*/  S2R R5, SR_TID.X ;  /* 0x0000000000057919 */ /* 0x000e580000002100 */
[----:B------:R-:W0:Y:S08]  /*185b0*/  @P1 LDC R4, c[0x0][0x434] ;  /* 0x00010d00ff041b82 */ /* 0x000e300000000800 */
[----:B------:R-:W0:Y:S01]  /*185c0*/  @P1 LDC R6, c[0x0][0x438] ;  /* 0x00010e00ff061b82 */ /* 0x000e220000000800 */
[----:B----4-:R-:W-:-:S04]  /*185d0*/  LOP3.LUT R21, R21, 0x7f, RZ, 0xc0, !PT ;  /* 0x0000007f15157812 */ /* 0x010fc800078ec0ff */
[----:B------:R-:W-:Y:S02]  /*185e0*/  SHF.R.U32.HI R21, RZ, 0x3, R21 ;  /* 0x00000003ff157819 */ /* 0x000fe40000011615 */
[----:B-1----:R-:W-:-:S04]  /*185f0*/  SHF.L.U32 R5, R5, 0x4, RZ ;  /* 0x0000000405057819 */ /* 0x002fc800000006ff */
[----:B------:R-:W-:Y:S02]  /*18600*/  LOP3.LUT R5, R5, 0x70, RZ, 0xc0, !PT ;  /* 0x0000007005057812 */ /* 0x000fe400078ec0ff */
[----:B------:R-:W-:Y:S01]  /*18610*/  LOP3.LUT R32, R32, 0xfffffffb, RZ, 0xc0, !PT ;  /* 0xfffffffb20207812 */ /* 0x000fe200078ec0ff */
[----:B------:R-:W-:Y:S01]  /*18620*/  UMOV UR5, 0xffffffff ;  /* 0xffffffff00057882 */ /* 0x000fe20000000000 */
[----:B--2---:R-:W-:-:S04]  /*18630*/  VIADD R26, R26, 0xffffffff ;  /* 0xffffffff1a1a7836 */ /* 0x004fc80000000000 */
[----:B------:R-:W-:-:S05]  /*18640*/  IMAD.SHL.U32 R8, R26, 0x80, RZ ;  /* 0x000000801a087824 */ /* 0x000fca00078e00ff */
[----:B------:R-:W-:-:S04]  /*18650*/  LOP3.LUT R5, R8, R21, R5, 0xfe, !PT ;  /* 0x0000001508057212 */ /* 0x000fc800078efe05 */
[C---:B------:R-:W-:Y:S02]  /*18660*/  ISETP.GE.AND P0, PT, R5.reuse, R36, PT ;  /* 0x000000240500720c */ /* 0x040fe40003f06270 */
[----:B---3--:R-:W-:-:S05]  /*18670*/  IADD3 R5, R5, R20, RZ ;  /* 0x0000001405057210 */ /* 0x008fca0007ffe0ff */
[----:B0-----:R-:W-:-:S04]  /*18680*/  @P1 IMAD.HI.U32 R7, R5, R4, RZ ;  /* 0x0000000405071227 */ /* 0x001fc800078e00ff */
[----:B------:R-:W-:Y:S01]  /*18690*/  IMAD.MOV.U32 R4, RZ, RZ, R5 ;  /* 0x000000ffff047224 */ /* 0x000fe200078e0005 */
[----:B------:R-:W-:Y:S01]  /*186a0*/  @P1 SHF.R.U32.HI R4, RZ, R6, R7 ;  /* 0x00000006ff041219 */ /* 0x000fe20000011607 */
[----:B------:R-:W0:Y:S01]  /*186b0*/  @!P0 LDC.64 R2, c[0x0][0x428] ;  /* 0x00010a00ff028b82 */ /* 0x000e220000000a00 */
[----:B------:R-:W-:-:S03]  /*186c0*/  SHF.R.S32.HI R9, RZ, 0x1f, R34 ;  /* 0x0000001fff097819 */ /* 0x000fc60000011422 */
[----:B------:R-:W-:-:S04]  /*186d0*/  IMAD.MOV R6, RZ, RZ, -R4 ;  /* 0x000000ffff067224 */ /* 0x000fc800078e0a04 */
[----:B------:R-:W-:Y:S01]  /*186e0*/  IMAD R0, R0, R6, R5 ;  /* 0x0000000600007224 */ /* 0x000fe200078e0205 */
[--C-:B------:R-:W-:Y:S01]  /*186f0*/  @!P0 SHF.R.S32.HI R5, RZ, 0x1f, R4.reuse ;  /* 0x0000001fff058819 */ /* 0x100fe20000011404 */
[----:B------:R-:W-:Y:S01]  /*18700*/  IMAD.U32 R7, RZ, RZ, UR38 ;  /* 0x00000026ff077e24 */ /* 0x000fe2000f8e00ff */
[----:B------:R1:W-:Y:S01]  /*18710*/  STL [R1+0x4], R9 ;  /* 0x0000040901007387 */ /* 0x0003e20000100800 */
[-C--:B0-----:R-:W-:Y:S02]  /*18720*/  @!P0 IMAD R6, R9, R2.reuse, RZ ;  /* 0x0000000209068224 */ /* 0x081fe400078e02ff */
[----:B------:R-:W-:-:S04]  /*18730*/  @!P0 IMAD.WIDE.U32 R4, R34, R2, R4 ;  /* 0x0000000222048225 */ /* 0x000fc800078e0004 */
[----:B------:R-:W-:Y:S02]  /*18740*/  @!P0 IMAD R6, R34, R3, R6 ;  /* 0x0000000322068224 */ /* 0x000fe400078e0206 */
[----:B------:R-:W0:Y:S03]  /*18750*/  @!P0 LDC.64 R2, c[0x0][0x418] ;  /* 0x00010600ff028b82 */ /* 0x000e260000000a00 */
[----:B------:R-:W-:Y:S02]  /*18760*/  @!P0 IADD3 R6, R5, R6, RZ ;  /* 0x0000000605068210 */ /* 0x000fe40007ffe0ff */
        /* <DEDUP_REMOVED lines=12> */
[----:B-1----:R-:W-:Y:S06]  /*18830*/  BRA.DIV UR5, `(.L_x_7229) ;  /* 0x0000006205507947 */ /* 0x002fec000b800000 */
.L_x_7408:
[----:B------:R-:W-:Y:S05]  /*18840*/  @!P2 BRA `(.L_x_7230) ;  /* 0x000000000004a947 */ /* 0x000fea0003800000 */
[----:B------:R-:W-:Y:S01]  /*18850*/  BPT.TRAP 0x1 ;  /* 0x000000040000795c */ /* 0x000fe20000300000 */
.L_x_7230:
[----:B------:R-:W-:Y:S01]  /*18860*/  SHF.R.S32.HI R5, RZ, 0x1f, R0 ;  /* 0x0000001fff057819 */ /* 0x000fe20000011400 */
[----:B------:R-:W-:Y:S01]  /*18870*/  ULDC.64 UR4, c[0x0][0x328] ;  /* 0x0000ca0000047ab9 */ /* 0x000fe20000000a00 */
[----:B------:R-:W-:Y:S01]  /*18880*/  ULDC.64 UR6, c[0x0][0x318] ;  /* 0x0000c60000067ab9 */ /* 0x000fe20000000a00 */
[----:B------:R-:W-:Y:S02]  /*18890*/  BSSY B0, `(.L_x_7231) ;  /* 0x0000014000007945 */ /* 0x000fe40003800000 */
        /* <DEDUP_REMOVED lines=19> */
.L_x_7409:
[----:B------:R-:W-:Y:S05]  /*189d0*/  BSYNC B0 ;  /* 0x0000000000007941 */ /* 0x000fea0003800000 */
.L_x_7231:
[----:B------:R-:W1:Y:S01]  /*189e0*/  S2R R9, SR_TID.X ;  /* 0x0000000000097919 */ /* 0x000e620000002100 */
[----:B------:R-:W-:Y:S01]  /*189f0*/  ULDC.64 UR4, c[0x0][0x300] ;  /* 0x0000c00000047ab9 */ /* 0x000fe20000000a00 */
[----:B------:R-:W-:Y:S01]  /*18a00*/  ULDC.64 UR6, c[0x0][0x2e8] ;  /* 0x0000ba0000067ab9 */ /* 0x000fe20000000a00 */
[----:B------:R-:W-:Y:S01]  /*18a10*/  IMAD R5, R5, UR4, RZ ;  /* 0x0000000405057c24 */ /* 0x000fe2000f8e02ff */
[----:B------:R-:W-:Y:S01]  /*18a20*/  LOP3.LUT P3, RZ, R32, 0x2, RZ, 0xc0, !PT ;  /* 0x0000000220ff7812 */ /* 0x000fe2000786c0ff */
[----:B0-----:R-:W-:Y:S01]  /*18a30*/  IMAD.WIDE.U32 R2, R0, UR4, RZ ;  /* 0x0000000400027c25 */ /* 0x001fe2000f8e00ff */
[----:B------:R-:W-:-:S03]  /*18a40*/  LOP3.LUT P2, RZ, R32, 0x1, RZ, 0xc0, !PT ;  /* 0x0000000120ff7812 */ /* 0x000fc6000784c0ff */
[----:B------:R-:W-:Y:S01]  /*18a50*/  IMAD R5, R0, UR5, R5 ;  /* 0x0000000500057c24 */ /* 0x000fe2000f8e0205 */
[----:B------:R-:W-:Y:S02]  /*18a60*/  ULDC.64 UR4, c[0x0][0x310] ;  /* 0x0000c40000047ab9 */ /* 0x000fe40000000a00 */
[----:B------:R-:W-:Y:S02]  /*18a70*/  IMAD R6, R6, UR4, RZ ;  /* 0x0000000406067c24 */ /* 0x000fe4000f8e02ff */
[----:B------:R-:W-:Y:S01]  /*18a80*/  IADD3 R3, R3, R5, RZ ;  /* 0x0000000503037210 */ /* 0x000fe20007ffe0ff */
[----:B------:R-:W-:Y:S02]  /*18a90*/  IMAD R5, R25, 0x4000, R35 ;  /* 0x0000400019057824 */ /* 0x000fe400078e0223 */
[C---:B------:R-:W-:Y:S02]  /*18aa0*/  IMAD R6, R4.reuse, UR5, R6 ;  /* 0x0000000504067c24 */ /* 0x040fe4000f8e0206 */
[----:B------:R-:W-:Y:S01]  /*18ab0*/  IMAD.WIDE.U32 R2, R4, UR4, R2 ;  /* 0x0000000404027c25 */ /* 0x000fe2000f8e0002 */
[----:B------:R-:W-:-:S03]  /*18ac0*/  ULDC.64 UR4, c[0x0][0x308] ;  /* 0x0000c20000047ab9 */ /* 0x000fc60000000a00 */
[----:B------:R-:W-:Y:S02]  /*18ad0*/  IMAD.IADD R3, R3, 0x1, R6 ;  /* 0x0000000103037824 */ /* 0x000fe400078e0206 */
[----:B------:R-:W-:Y:S01]  /*18ae0*/  IMAD.WIDE.U32 R2, R18, UR4, R2 ;  /* 0x0000000412027c25 */ /* 0x000fe2000f8e0002 */
[----:B------:R-:W-:-:S03]  /*18af0*/  UMOV UR4, 0xffffffff ;  /* 0xffffffff00047882 */ /* 0x000fc60000000000 */
[----:B------:R-:W-:Y:S01]  /*18b00*/  IMAD R0, R18, UR5, R3 ;  /* 0x0000000512007c24 */ /* 0x000fe2000f8e0203 */
[----:B-1----:R-:W-:Y:S02]  /*18b10*/  LOP3.LUT R9, R9, 0x7f, RZ, 0xc0, !PT ;  /* 0x0000007f09097812 */ /* 0x002fe400078ec0ff */
        /* <DEDUP_REMOVED lines=9> */
[----:B0-----:R-:W-:-:S04]  /*18bb0*/  @P0 LEA R3, P1, R31, R3, 0x1 ;  /* 0x000000031f030211 */ /* 0x001fc800078208ff */
[----:B-1----:R-:W-:-:S04]  /*18bc0*/  @P0 IADD3.X R2, RZ, R2, RZ, P1, !PT ;  /* 0x00000002ff020210 */ /* 0x002fc80000ffe4ff */
[----:B------:R-:W-:-:S04]  /*18bd0*/  @P0 LOP3.LUT R3, R3, R2, RZ, 0x3c, !PT ;  /* 0x0000000203030212 */ /* 0x000fc800078e3cff */
[----:B------:R-:W-:-:S04]  /*18be0*/  @P0 LOP3.LUT R2, R3, R2, RZ, 0x3c, !PT ;  /* 0x0000000203020212 */ /* 0x000fc800078e3cff */
[----:B------:R-:W-:-:S05]  /*18bf0*/  @P0 LOP3.LUT R3, R3, R2, RZ, 0x3c, !PT ;  /* 0x0000000203030212 */ /* 0x000fca00078e3cff */
[----:B------:R-:W-:Y:S01]  /*18c00*/  @!PT LDS RZ, [RZ] ;  /* 0x00000000fffff984 */ /* 0x000fe20000000800 */
        /* <DEDUP_REMOVED lines=70> */
.L_x_7427:
        /* <DEDUP_REMOVED lines=11> */
.L_x_7234:
        /* <DEDUP_REMOVED lines=11> */
.L_x_7235:
[----:B-1----:R1:W5:Y:S01]  /*191d0*/  LDL.LU R3, [R1+0xc] ;  /* 0x00000c0001037983 */ /* 0x0023620000300800 */
[----:B------:R1:W-:Y:S03]  /*191e0*/  SYNCS.ARRIVE.TRANS64.A1T0 RZ, [R7+URZ+0x28830], RZ ;  /* 0x028830ff07ff79a7 */ /* 0x0003e6000810003f */
[----:B0-----:R1:W5:Y:S02]  /*191f0*/  LDL.LU R4, [R1+0x18] ;  /* 0x0000180001047983 */ /* 0x0013640000300800 */
[----:B------:R-:W-:Y:S05]  /*19200*/  WARPSYNC.ALL ;  /* 0x0000000000007948 */ /* 0x000fea0003800000 */
[----:B------:R-:W-:Y:S01]  /*19210*/  ULDC.64 UR4, c[0x0][0x298] ;  /* 0x0000a60000047ab9 */ /* 0x000fe20000000a00 */
[----:B------:R-:W-:Y:S01]  /*19220*/  ULDC.64 UR6, c[0x0][0xa00] ;  /* 0x0002800000067ab9 */ /* 0x000fe20000000a00 */
[----:B------:R-:W-:Y:S01]  /*19230*/  VIADD R2, R22, 0x10400 ;  /* 0x0001040016027836 */ /* 0x000fe20000000000 */
[----:B------:R-:W-:Y:S01]  /*19240*/  BAR.SYNC.DEFER_BLOCKING 0x8, 0x180 ;  /* 0x0206000000007b1d */ /* 0x000fe20000010000 */
[----:B------:R-:W-:-:S03]  /*19250*/  ISETP.NE.U32.AND P0, PT, RZ, UR6, PT ;  /* 0x00000006ff007c0c */ /* 0x000fc6000bf05070 */
[----:B------:R-:W-:Y:S02]  /*19260*/  LOP3.LUT P1, RZ, R2, 0x3ff, RZ, 0xc0, !PT ;  /* 0x000003ff02ff7812 */ /* 0x000fe4000782c0ff */
[----:B------:R-:W-:Y:S01]  /*19270*/  ISETP.NE.AND.EX P0, PT, RZ, UR7, PT, P0 ;  /* 0x00000007ff007c0c */ /* 0x000fe2000bf05300 */
[----:B------:R-:W-:Y:S03]  /*19280*/  BSSY B6, `(.L_x_7236) ;  /* 0x000001c000067945 */ /* 0x000fe60003800000 */
[----:B------:R-:W-:Y:S02]  /*19290*/  SEL R33, R33, RZ, !P0 ;  /* 0x000000ff21217207 */ /* 0x000fe40004000000 */
[----:B-----5:R-:W-:Y:S02]  /*192a0*/  SHF.R.S32.HI R0, RZ, 0x1f, R3 ;  /* 0x0000001fff007819 */ /* 0x020fe40000011403 */
[----:B------:R-:W-:-:S03]  /*192b0*/  SEL R4, R4, RZ, !P0 ;  /* 0x000000ff04047207 */ /* 0x000fc60004000000 */
[----:B------:R-:W-:-:S04]  /*192c0*/  IMAD R0, R0, UR4, RZ ;  /* 0x0000000400007c24 */ /* 0x000fc8000f8e02ff */
[C---:B------:R-:W-:Y:S02]  /*192d0*/  IMAD R0, R3.reuse, UR5, R0 ;  /* 0x0000000503007c24 */ /* 0x040fe4000f8e0200 */
[----:B------:R-:W-:-:S05]  /*192e0*/  IMAD.WIDE.U32 R2, R3, UR4, RZ ;  /* 0x0000000403027c25 */ /* 0x000fca000f8e00ff */
[----:B------:R-:W-:Y:S01]  /*192f0*/  IADD3 R0, R3, R0, RZ ;  /* 0x0000000003007210 */ /* 0x000fe20007ffe0ff */
        /* <DEDUP_REMOVED lines=13> */
[----:B-1----:R-:W-:Y:S01]  /*193d0*/  IMAD.U32 R7, RZ, RZ, UR7 ;  /* 0x00000007ff077e24 */ /* 0x002fe2000f8e00ff */
[----:B------:R-:W-:Y:S01]  /*193e0*/  MOV R13, RZ ;  /* 0x000000ff000d7202 */ /* 0x000fe20000000f00 */
[----:B------:R-:W-:-:S02]  /*193f0*/  IMAD.U32 R10, RZ, RZ, UR8 ;  /* 0x00000008ff0a7e24 */ /* 0x000fc4000f8e00ff */
[----:B------:R-:W-:Y:S02]  /*19400*/  IMAD.MOV.U32 R8, RZ, RZ, 0x70 ;  /* 0x00000070ff087424 */ /* 0x000fe400078e00ff */
[----:B------:R-:W-:-:S07]  /*19410*/  IMAD.MOV.U32 R12, RZ, RZ, 0x1 ;  /* 0x00000001ff0c7424 */ /* 0x000fce00078e00ff */
[----:B------:R-:W-:-:S07]  /*19420*/  LEPC R20, `(.L_x_7237) ;  /* 0x000000001014794e */ /* 0x000fce0000000000 */
[----:B0-----:R-:W-:Y:S05]  /*19430*/  CALL.ABS.NOINC R2 ;  /* 0x0000000002007343 */ /* 0x001fea0003c00000 */
.L_x_7237:
[----:B------:R-:W-:Y:S05]  /*19440*/  BSYNC B6 ;  /* 0x0000000000067941 */ /* 0x000fea0003800000 */
.L_x_7236:
[----:B------:R-:W2:Y:S01]  /*19450*/  LDL.LU R20, [R1+0x18] ;  /* 0x0000180001147983 */ /* 0x000ea20000300800 */
[----:B------:R-:W-:Y:S01]  /*19460*/  ULDC.64 UR4, c[0x0][0x2d8] ;  /* 0x0000b60000047ab9 */ /* 0x000fe20000000a00 */
[----:B-1----:R-:W1:Y:S01]  /*19470*/  LDC R7, c[0x0][0x448] ;  /* 0x00011200ff077b82 */ /* 0x002e620000000800 */
[----:B------:R-:W3:Y:S01]  /*19480*/  S2R R6, SR_TID.X ;  /* 0x0000000000067919 */ /* 0x000ee20000002100 */
[----:B0-----:R-:W-:Y:S01]  /*19490*/  IMAD.SHL.U32 R4, R17, 0x80, RZ ;  /* 0x0000008011047824 */ /* 0x001fe200078e00ff */
[----:B------:R-:W-:Y:S01]  /*194a0*/  ULDC.64 UR6, c[0x0][0x280] ;  /* 0x0000a00000067ab9 */ /* 0x000fe20000000a00 */
[----:B------:R-:W4:Y:S04]  /*194b0*/  LDL.LU R21, [R1+0xc] ;  /* 0x00000c0001157983 */ /* 0x000f280000300800 */
[----:B------:R-:W4:Y:S04]  /*194c0*/  LDL.LU.64 R2, [R1+0x10] ;  /* 0x0000100001027983 */ /* 0x000f280000300a00 */
[----:B------:R0:W5:Y:S01]  /*194d0*/  LDL R9, [R1+0x8] ;  /* 0x0000080001097983 */ /* 0x0001620000100800 */
[----:B-1----:R-:W-:-:S13]  /*194e0*/  ISETP.NE.AND P0, PT, R7, 0x1, PT ;  /* 0x000000010700780c */ /* 0x002fda0003f05270 */
[----:B------:R-:W1:Y:S01]  /*194f0*/  @P0 LDC R5, c[0x0][0x44c] ;  /* 0x00011300ff050b82 */ /* 0x000e620000000800 */
        /* <DEDUP_REMOVED lines=8> */
[----:B---3--:R-:W-:Y:S01]  /*19580*/  SHF.L.U32 R6, R6, 0x4, RZ ;  /* 0x0000000406067819 */ /* 0x008fe200000006ff */
[----:B------:R-:W-:Y:S02]  /*19590*/  ULDC.64 UR4, c[0x0][0x2d0] ;  /* 0x0000b40000047ab9 */ /* 0x000fe40000000a00 */
[----:B------:R-:W-:Y:S02]  /*195a0*/  IMAD.IADD R3, R3, 0x1, R0 ;  /* 0x0000000103037824 */ /* 0x000fe400078e0200 */
[----:B------:R-:W3:Y:S01]  /*195b0*/  @P0 LDC R0, c[0x0][0x450] ;  /* 0x00011400ff000b82 */ /* 0x000ee20000000800 */
[----:B--2---:R-:W-:-:S04]  /*195c0*/  LOP3.LUT R20, R20, 0x7f, RZ, 0xc0, !PT ;  /* 0x0000007f14147812 */ /* 0x004fc800078ec0ff */
[----:B------:R-:W-:Y:S02]  /*195d0*/  SHF.R.U32.HI R10, RZ, 0x3, R20 ;  /* 0x00000003ff0a7819 */ /* 0x000fe40000011614 */
[----:B------:R0:W5:Y:S01]  /*195e0*/  LDL R20, [R1+0x20] ;  /* 0x0000200001147983 */ /* 0x0001620000100800 */
[----:B------:R-:W-:-:S04]  /*195f0*/  LOP3.LUT R6, R6, 0x70, RZ, 0xc0, !PT ;  /* 0x0000007006067812 */ /* 0x000fc800078ec0ff */
[----:B------:R-:W-:-:S05]  /*19600*/  LOP3.LUT R6, R4, R10, R6, 0xfe, !PT ;  /* 0x0000000a04067212 */ /* 0x000fca00078efe06 */
[----:B-1----:R-:W-:-:S04]  /*19610*/  @P0 IMAD.HI.U32 R8, R6, R5, RZ ;  /* 0x0000000506080227 */ /* 0x002fc800078e00ff */
[----:B------:R-:W-:Y:S01]  /*19620*/  IMAD.MOV.U32 R5, RZ, RZ, R6 ;  /* 0x000000ffff057224 */ /* 0x000fe200078e0006 */
[----:B---3--:R-:W-:-:S04]  /*19630*/  @P0 SHF.R.U32.HI R5, RZ, R0, R8 ;  /* 0x00000000ff050219 */ /* 0x008fc80000011608 */
[----:B------:R-:W-:-:S05]  /*19640*/  IADD3 R0, -R5, RZ, RZ ;  /* 0x000000ff05007210 */ /* 0x000fca0007ffe1ff */
[----:B------:R-:W-:Y:S01]  /*19650*/  IMAD R0, R7, R0, R6 ;  /* 0x0000000007007224 */ /* 0x000fe200078e0206 */
[----:B------:R-:W-:Y:S01]  /*19660*/  SHF.R.S32.HI R6, RZ, 0x1f, R5 ;  /* 0x0000001fff067819 */ /* 0x000fe20000011405 */
[----:B------:R-:W-:-:S04]  /*19670*/  IMAD.WIDE.U32 R2, R5, UR4, R2 ;  /* 0x0000000405027c25 */ /* 0x000fc8000f8e0002 */
[----:B------:R-:W-:-:S04]  /*19680*/  IMAD R6, R6, UR4, RZ ;  /* 0x0000000406067c24 */ /* 0x000fc8000f8e02ff */
[----:B------:R-:W-:Y:S01]  /*19690*/  IMAD R5, R5, UR5, R6 ;  /* 0x0000000505057c24 */ /* 0x000fe2000f8e0206 */
[----:B------:R-:W-:-:S03]  /*196a0*/  ULDC.64 UR4, c[0x0][0x2c8] ;  /* 0x0000b20000047ab9 */ /* 0x000fc60000000a00 */
[----:B------:R-:W-:Y:S01]  /*196b0*/  IMAD.IADD R3, R3, 0x1, R5 ;  /* 0x0000000103037824 */ /* 0x000fe200078e0205 */
[----:B------:R-:W-:-:S05]  /*196c0*/  SHF.R.S32.HI R5, RZ, 0x1f, R0 ;  /* 0x0000001fff057819 */ /* 0x000fca0000011400 */
[----:B------:R-:W-:Y:S02]  /*196d0*/  IMAD R5, R5, UR4, RZ ;  /* 0x0000000405057c24 */ /* 0x000fe4000f8e02ff */
[----:B------:R-:W-:Y:S01]  /*196e0*/  IMAD.WIDE.U32 R2, R0, UR4, R2 ;  /* 0x0000000400027c25 */ /* 0x000fe2000f8e0002 */
[----:B------:R-:W-:-:S03]  /*196f0*/  ULDC UR4, c[0x0][0x2b8] ;  /* 0x0000ae0000047ab9 */ /* 0x000fc60000000800 */
[----:B------:R-:W-:Y:S01]  /*19700*/  IMAD R5, R0, UR5, R5 ;  /* 0x0000000500057c24 */ /* 0x000fe2000f8e0205 */
[----:B------:R-:W-:-:S03]  /*19710*/  LEA R0, P2, R2, UR6, 0x1 ;  /* 0x0000000602007c11 */ /* 0x000fc6000f8408ff */
[----:B------:R-:W-:Y:S01]  /*19720*/  IMAD.IADD R5, R3, 0x1, R5 ;  /* 0x0000000103057824 */ /* 0x000fe200078e0205 */
[----:B------:R-:W-:Y:S02]  /*19730*/  ISETP.GE.AND P0, PT, R31, UR4, PT ;  /* 0x000000041f007c0c */ /* 0x000fe4000bf06270 */
[----:B------:R-:W-:Y:S01]  /*19740*/  ISETP.GE.AND P1, PT, R30, UR4, PT ;  /* 0x000000041e007c0c */ /* 0x000fe2000bf26270 */
[----:B------:R-:W-:Y:S01]  /*19750*/  UMOV UR4, 0xffffffff ;  /* 0xffffffff00047882 */ /* 0x000fe20000000000 */
[----:B------:R-:W-:Y:S02]  /*19760*/  LEA.HI.X R5, R2, UR7, R5, 0x1, P2 ;  /* 0x0000000702057c11 */ /* 0x000fe400090f0c05 */
[----:B0-----:R-:W-:Y:S09]  /*19770*/  BRA.DIV UR4, `(.L_x_7238) ;  /* 0x0000005e04947947 */ /* 0x001ff2000b800000 */
[----:B------:R-:W0:Y:S01]  /*19780*/  SHFL.IDX PT, R14, R0, RZ, 0x181f ;  /* 0x00181fff000e7589 */ /* 0x000e2200000e0000 */
[----:B-----5:R-:W-:Y:S01]  /*19790*/  IMAD R6, R20, R7, RZ ;  /* 0x0000000714067224 */ /* 0x020fe200078e02ff */
[----:B------:R-:W-:Y:S02]  /*197a0*/  IADD3 R4, R10, R4, RZ ;  /* 0x000000040a047210 */ /* 0x000fe40007ffe0ff */
[----:B------:R-:W1:Y:S02]  /*197b0*/  SHFL.IDX PT, R2, R5, RZ, 0x181f ;  /* 0x00181fff05027589 */ /* 0x000e6400000e0000 */
[C---:B------:R-:W-:Y:S02]  /*197c0*/  ISETP.GE.AND P3, PT, R4.reuse, R6, PT ;  /* 0x000000060400720c */ /* 0x040fe40003f66270 */
[----:B------:R-:W-:-:S11]  /*197d0*/  IADD3 R7, R4, 0x10, RZ ;  /* 0x0000001004077810 */ /* 0x000fd60007ffe0ff */
        /* <DEDUP_REMOVED lines=65> */
[----:B0-----:R1:W-:Y:S02]  /*19bf0*/  @!P3 LDGSTS.E.BYPASS.LTC128B.128 [R9+0x17400], desc[UR42][R2.64+0x80], !P1 ;  /* 0x174000800209bfae */ /* 0x0013e4000c901d6a */
.L_x_7444:
[----:B-1----:R-:W-:Y:S01]  /*19c00*/  IADD3 R3, R4, 0x70, RZ ;  /* 0x0000007004037810 */ /* 0x002fe20007ffe0ff */
[----:B------:R-:W-:Y:S03]  /*19c10*/  BSSY B0, `(.L_x_7239) ;  /* 0x000000a000007945 */ /* 0x000fe60003800000 */
        /* <DEDUP_REMOVED lines=9> */
.L_x_7240:
[----:B------:R-:W-:Y:S05]  /*19cb0*/  BSYNC B0 ;  /* 0x0000000000007941 */ /* 0x000fea0003800000 */
.L_x_7239:
[----:B------:R-:W-:Y:S01]  /*19cc0*/  NOP ;  /* 0x0000000000007918 */ /* 0x000fe20000000000 */
[----:B------:R-:W-:-:S13]  /*19cd0*/  PLOP3.LUT P0, PT, PT, PT, PT, 0x80, 0x0 ;  /* 0x000000000000781c */ /* 0x000fda0003f0f070 */
.L_x_7241:
        /* <DEDUP_REMOVED lines=10> */
[----:B------:R-:W-:-:S04]  /*19d80*/  LOP3.LUT R0, R0, 0xfffffffe, RZ, 0xc0, !PT ;  /* 0xfffffffe00007812 */ /* 0x000fc800078ec0ff */
[----:B------:R-:W-:-:S04]  /*19d90*/  IADD3 R0, R2, -R0, RZ ;  /* 0x8000000002007210 */ /* 0x000fc80007ffe0ff */
        /* <DEDUP_REMOVED lines=9> */
.L_x_7445:
[----:B------:R-:W-:Y:S05]  /*19e30*/  BSYNC B0 ;  /* 0x0000000000007941 */ /* 0x000fea0003800000 */
.L_x_7242:
        /* <DEDUP_REMOVED lines=8> */
.L_x_7258:
[----:B------:R-:W3:Y:S01]  /*19ec0*/  LDL R9, [R1] ;  /* 0x0000000001097983 */ /* 0x000ee20000100800 */
[----:B------:R-:W1:Y:S03]  /*19ed0*/  LDC R7, c[0x0][0x430] ;  /* 0x00010c00ff077b82 */ /* 0x000e660000000800 */
[----:B------:R-:W4:Y:S01]  /*19ee0*/  LDL R4, [R1+0x4] ;  /* 0x0000040001047983 */ /* 0x000f220000100800 */
[----:B------:R-:W-:Y:S05]  /*19ef0*/  YIELD ;  /* 0x0000000000007946 */ /* 0x000fea0003800000 */
[----:B0-----:R-:W0:Y:S01]  /*19f00*/  S2R R3, SR_TID.X ;  /* 0x0000000000037919 */ /* 0x001e220000002100 */
[----:B------:R-:W-:Y:S01]  /*19f10*/  ULDC.64 UR4, c[0x0][0x428] ;  /* 0x00010a0000047ab9 */ /* 0x000fe20000000a00 */
[----:B------:R-:W5:Y:S01]  /*19f20*/  S2R R0, SR_TID.X ;  /* 0x0000000000007919 */ /* 0x000f620000002100 */
[----:B-1----:R-:W-:-:S13]  /*19f30*/  ISETP.NE.AND P0, PT, R7, 0x1, PT ;  /* 0x000000010700780c */ /* 0x002fda0003f05270 */
[----:B------:R-:W1:Y:S01]  /*19f40*/  @P0 LDC R5, c[0x0][0x438] ;  /* 0x00010e00ff050b82 */ /* 0x000e620000000800 */
[----:B0-----:R-:W-:-:S04]  /*19f50*/  LOP3.LUT R3, R3, 0x7f, RZ, 0xc0, !PT ;  /* 0x0000007f03037812 */ /* 0x001fc800078ec0ff */
[----:B------:R-:W-:Y:S01]  /*19f60*/  SHF.R.U32.HI R8, RZ, 0x3, R3 ;  /* 0x00000003ff087819 */ /* 0x000fe20000011603 */
[----:B-----5:R-:W-:Y:S02]  /*19f70*/  IMAD.SHL.U32 R0, R0, 0x10, RZ ;  /* 0x0000001000007824 */ /* 0x020fe400078e00ff */
[----:B------:R-:W0:Y:S01]  /*19f80*/  @P0 LDC R3, c[0x0][0x434] ;  /* 0x00010d00ff030b82 */ /* 0x000e220000000800 */
[----:B------:R-:W-:Y:S02]  /*19f90*/  LEA R8, R6, R8, 0x7 ;  /* 0x0000000806087211 */ /* 0x000fe400078e38ff */
[----:B------:R-:W-:-:S04]  /*19fa0*/  LOP3.LUT R0, R0, 0x70, RZ, 0xc0, !PT ;  /* 0x0000007000007812 */ /* 0x000fc800078ec0ff */
[----:B---3--:R-:W-:-:S05]  /*19fb0*/  IADD3 R8, R0, R8, R9 ;  /* 0x0000000800087210 */ /* 0x008fca0007ffe009 */
[----:B0-----:R-:W-:-:S04]  /*19fc0*/  @P0 IMAD.HI.U32 R0, R8, R3, RZ ;  /* 0x0000000308000227 */ /* 0x001fc800078e00ff */
[----:B------:R-:W-:Y:S01]  /*19fd0*/  IMAD.MOV.U32 R9, RZ, RZ, R8 ;  /* 0x000000ffff097224 */ /* 0x000fe200078e0008 */
[----:B-1----:R-:W-:Y:S01]  /*19fe0*/  @P0 SHF.R.U32.HI R9, RZ, R5, R0 ;  /* 0x00000005ff090219 */ /* 0x002fe20000011600 */
[----:B----4-:R-:W-:-:S03]  /*19ff0*/  IMAD R5, R4, UR4, RZ ;  /* 0x0000000404057c24 */ /* 0x010fc6000f8e02ff */
[--C-:B------:R-:W-:Y:S01]  /*1a000*/  SHF.R.S32.HI R3, RZ, 0x1f, R9.reuse ;  /* 0x0000001fff037819 */ /* 0x100fe20000011409 */
[----:B------:R-:W-:Y:S02]  /*1a010*/  IMAD.MOV.U32 R2, RZ, RZ, R9 ;  /* 0x000000ffff027224 */ /* 0x000fe400078e0009 */
[C---:B------:R-:W-:Y:S02]  /*1a020*/  IMAD R5, R34.reuse, UR5, R5 ;  /* 0x0000000522057c24 */ /* 0x040fe4000f8e0205 */
[----:B------:R-:W-:Y:S01]  /*1a030*/  IMAD.WIDE.U32 R2, R34, UR4, R2 ;  /* 0x0000000422027c25 */ /* 0x000fe2000f8e0002 */
[----:B------:R-:W-:-:S04]  /*1a040*/  ULDC.64 UR4, c[0x0][0x418] ;  /* 0x0001060000047ab9 */ /* 0x000fc80000000a00 */
[----:B------:R-:W-:Y:S02]  /*1a050*/  IADD3 R3, R5, R3, RZ ;  /* 0x0000000305037210 */ /* 0x000fe40007ffe0ff */
[----:B------:R-:W-:-:S04]  /*1a060*/  LEA R4, P0, R2, UR4, 0x2 ;  /* 0x0000000402047c11 */ /* 0x000fc8000f8010ff */
[----:B------:R-:W-:-:S05]  /*1a070*/  LEA.HI.X R5, R2, UR5, R3, 0x2, P0 ;  /* 0x0000000502057c11 */ /* 0x000fca00080f1403 */
[----:B------:R0:W3:Y:S01]  /*1a080*/  LDG.E R0, desc[UR42][R4.64] ;  /* 0x0000002a04007981 */ /* 0x0000e2000c1e1900 */
[----:B------:R-:W-:Y:S01]  /*1a090*/  MOV R11, UR38 ;  /* 0x00000026000b7c02 */ /* 0x000fe20008000f00 */
[----:B------:R-:W-:Y:S02]  /*1a0a0*/  VIADD R25, R10, 0x1 ;  /* 0x000000010a197836 */ /* 0x000fe40000000000 */
[----:B------:R-:W-:Y:S01]  /*1a0b0*/  IMAD.MOV R2, RZ, RZ, -R9 ;  /* 0x000000ffff027224 */ /* 0x000fe200078e0a09 */
[----:B------:R-:W-:Y:S01]  /*1a0c0*/  ISETP.NE.AND P3, PT, R11, 0x3, PT ;  /* 0x000000030b00780c */ /* 0x000fe20003f65270 */
[----:B------:R-:W-:Y:S01]  /*1a0d0*/  IMAD.MOV.U32 R26, RZ, RZ, R6 ;  /* 0x000000ffff1a7224 */ /* 0x000fe200078e0006 */
[----:B------:R-:W-:Y:S01]  /*1a0e0*/  ISETP.NE.AND P0, PT, R25, 0x2, PT ;  /* 0x000000021900780c */ /* 0x000fe20003f05270 */
[----:B0-----:R-:W-:-:S03]  /*1a0f0*/  IMAD R4, R7, R2, R8 ;  /* 0x0000000207047224 */ /* 0x001fc600078e0208 */
[----:B------:R-:W-:Y:S02]  /*1a100*/  SEL R28, RZ, 0x1, P0 ;  /* 0x00000001ff1c7807 */ /* 0x000fe40000000000 */
[----:B------:R-:W-:Y:S02]  /*1a110*/  SEL R25, R25, RZ, P0 ;  /* 0x000000ff19197207 */ /* 0x000fe40000000000 */
[----:B------:R-:W-:Y:S02]  /*1a120*/  LOP3.LUT R28, R17, R28, RZ, 0x3c, !PT ;  /* 0x0000001c111c7212 */ /* 0x000fe400078e3cff */
[----:B---3--:R-:W-:Y:S01]  /*1a130*/  SHF.R.S32.HI R21, RZ, 0x1f, R0 ;  /* 0x0000001fff157819 */ /* 0x008fe20000011400 */
[----:B------:R-:W-:Y:S06]  /*1a140*/  @!P3 BRA `(.L_x_7246) ;  /* 0x000000000004b947 */ /* 0x000fec0003800000 */
[----:B------:R-:W-:Y:S01]  /*1a150*/  BPT.TRAP 0x1 ;  /* 0x000000040000795c */ /* 0x000fe20000300000 */
.L_x_7246:
[----:B------:R-:W-:Y:S01]  /*1a160*/  IMAD R6, R25, 0x8, R22 ;  /* 0x0000000819067824 */ /* 0x000fe200078e0216 */
[----:B------:R-:W-:Y:S01]  /*1a170*/  SHF.L.U32 R3, R28, 0x1f, RZ ;  /* 0x0000001f1c037819 */ /* 0x000fe200000006ff */
[----:B------:R-:W-:Y:S03]  /*1a180*/  BSSY B1, `(.L_x_7247) ;  /* 0x0000003000017945 */ /* 0x000fe60003800000 */
[----:B------:R-:W0:Y:S02]  /*1a190*/  SYNCS.PHASECHK.TRANS64.TRYWAIT P0, [R6+URZ+0x28840], R3 ;  /* 0x02884003060075a7 */ /* 0x000e24000800017f */
[----:B0-----:R-:W-:Y:S05]  /*1a1a0*/  @!P0 BRA `(.L_x_7248) ;  /* 0x0000005c009c8947 */ /* 0x001fea0003800000 */
.L_x_7446:
[----:B------:R-:W-:Y:S05]  /*1a1b0*/  BSYNC B1 ;  /* 0x0000000000017941 */ /* 0x000fea0003800000 */
.L_x_7247:
        /* <DEDUP_REMOVED lines=69> */
.L_x_7464:
[----:B-1----:R-:W-:-:S04]  /*1a610*/  IADD3 R2, P0, R2, R5, RZ ;  /* 0x0000000502027210 */ /* 0x002fc80007f1e0ff */
[----:B------:R-:W-:Y:S02]  /*1a620*/  IADD3.X R3, RZ, R9, RZ, P0, !PT ;  /* 0x00000009ff037210 */ /* 0x000fe400007fe4ff */
[----:B------:R-:W-:-:S03]  /*1a630*/  PLOP3.LUT P0, PT, PT, PT, PT, 0x80, 0x0 ;  /* 0x000000000000781c */ /* 0x000fc60003f0f070 */
[----:B------:R-:W-:Y:S01]  /*1a640*/  @!PT LDS RZ, [RZ] ;  /* 0x00000000fffff984 */ /* 0x000fe20000000800 */
[----:B------:R-:W-:Y:S01]  /*1a650*/  @!PT LDS RZ, [RZ] ;  /* 0x00000000fffff984 */ /* 0x000fe20000000800 */
[----:B------:R-:W-:Y:S01]  /*1a660*/  @!PT LDS RZ, [RZ] ;  /* 0x00000000fffff984 */ /* 0x000fe20000000800 */
[----:B------:R1:W-:Y:S04]  /*1a670*/  LDGSTS.E.BYPASS.LTC128B.128 [R8+0x1bc00], desc[UR42][R2.64], !P4 ;  /* 0x1bc0000002087fae */ /* 0x0003e8000e101d6a */
[----:B------:R1:W-:Y:S01]  /*1a680*/  LDGSTS.E.BYPASS.LTC128B.128 [R8+0x1fc00], desc[UR42][R2.64+0x80], !P3 ;  /* 0x1fc0008002087fae */ /* 0x0003e2000d901d6a */
[----:B------:R-:W-:-:S05]  /*1a690*/  NOP ;  /* 0x0000000000007918 */ /* 0x000fca0000000000 */
.L_x_7250:
        /* <DEDUP_REMOVED lines=11> */
.L_x_7251:
[----:B------:R1:W-:Y:S01]  /*1a750*/  SYNCS.ARRIVE.TRANS64.A1T0 RZ, [R6+URZ+0x28830], RZ ;  /* 0x028830ff06ff79a7 */ /* 0x0003e2000810003f */
[----:B------:R-:W-:Y:S05]  /*1a760*/  @!P4 BRA `(.L_x_7252) ;  /* 0x000000000004c947 */ /* 0x000fea0003800000 */
[----:B------:R-:W-:Y:S01]  /*1a770*/  BPT.TRAP 0x1 ;  /* 0x000000040000795c */ /* 0x000fe20000300000 */
.L_x_7252:
[----:B------:R-:W-:Y:S01]  /*1a780*/  SHF.L.U32 R3, R17, 0x1f, RZ ;  /* 0x0000001f11037819 */ /* 0x000fe200000006ff */
[----:B-1----:R-:W-:Y:S01]  /*1a790*/  IMAD R6, R10, 0x8, R22 ;  /* 0x000000080a067824 */ /* 0x002fe200078e0216 */
[----:B------:R-:W-:Y:S03]  /*1a7a0*/  BSSY B1, `(.L_x_7253) ;  /* 0x0000003000017945 */ /* 0x000fe60003800000 */
[----:B------:R-:W1:Y:S02]  /*1a7b0*/  SYNCS.PHASECHK.TRANS64.TRYWAIT P0, [R6+URZ+0x28860], R3 ;  /* 0x02886003060075a7 */ /* 0x000e64000800017f */
[----:B-1----:R-:W-:Y:S05]  /*1a7c0*/  @!P0 BRA `(.L_x_7254) ;  /* 0x0000006000748947 */ /* 0x002fea0003800000 */
.L_x_7465:
[----:B------:R-:W-:Y:S05]  /*1a7d0*/  BSYNC B1 ;  /* 0x0000000000017941 */ /* 0x000fea0003800000 */
.L_x_7253:
[----:B------:R-:W3:Y:S01]  /*1a7e0*/  S2R R2, SR_TID.X ;  /* 0x0000000000027919 */ /* 0x000ee20000002100 */
[----:B------:R-:W-:Y:S01]  /*1a7f0*/  UMOV UR4, 0xffffffff ;  /* 0xffffffff00047882 */ /* 0x000fe20000000000 */
[----:B------:R-:W-:Y:S01]  /*1a800*/  IMAD R8, R33, -0x80, R36 ;  /* 0xffffff8021087824 */ /* 0x000fe200078e0224 */
[----:B0-----:R-:W-:Y:S02]  /*1a810*/  LEA R7, R10, R35, 0xe ;  /* 0x000000230a077211 */ /* 0x001fe400078e70ff */
        /* <DEDUP_REMOVED lines=62> */
[----:B--2---:R0:W-:Y:S02]  /*1ac00*/  LDGSTS.E.BYPASS.LTC128B.128 [R7+0x7400], desc[UR42][R2.64+0x80], !P0 ;  /* 0x0740008002077fae */ /* 0x0041e4000c101d6a */
.L_x_7483:
        /* <DEDUP_REMOVED lines=27> */
.L_x_7256:
        /* <DEDUP_REMOVED lines=11> */
.L_x_7257:
[C---:B------:R-:W-:Y:S01]  /*1ae70*/  ISETP.GT.AND P0, PT, R26.reuse, R37, PT ;  /* 0x000000251a00720c */ /* 0x040fe20003f04270 */
[----:B------:R0:W-:Y:S01]  /*1ae80*/  SYNCS.ARRIVE.TRANS64.A1T0 RZ, [R6+URZ+0x28850], RZ ;  /* 0x028850ff06ff79a7 */ /* 0x0001e2000810003f */
[----:B------:R-:W-:Y:S01]  /*1ae90*/  MOV R10, R25 ;  /* 0x00000019000a7202 */ /* 0x000fe20000000f00 */
[----:B------:R-:W-:Y:S02]  /*1aea0*/  IMAD.MOV.U32 R17, RZ, RZ, R28 ;  /* 0x000000ffff117224 */ /* 0x000fe400078e001c */
[----:B------:R-:W-:Y:S02]  /*1aeb0*/  IMAD.MOV.U32 R33, RZ, RZ, R26 ;  /* 0x000000ffff217224 */ /* 0x000fe400078e001a */
[----:B0-----:R-:W-:-:S06]  /*1aec0*/  VIADD R6, R26, 0xffffffff ;  /* 0xffffffff1a067836 */ /* 0x001fcc0000000000 */
[----:B------:R-:W-:Y:S05]  /*1aed0*/  @P0 BRA `(.L_x_7258) ;  /* 0xffffffec00f80947 */ /* 0x000fea000383ffff */
.L_x_7245:
[----:B------:R-:W-:Y:S05]  /*1aee0*/  BSYNC B0 ;  /* 0x0000000000007941 */ /* 0x000fea0003800000 */
.L_x_7244:
        /* <DEDUP_REMOVED lines=17> */
.L_x_7260:
[----:B------:R-:W-:Y:S05]  /*1b000*/  BSYNC B0 ;  /* 0x0000000000007941 */ /* 0x000fea0003800000 */
.L_x_7259:
[----:B------:R-:W-:-:S04]  /*1b010*/  MOV R0, UR38 ;  /* 0x0000002600007c02 */ /* 0x000fc80008000f00 */
[----:B------:R-:W-:-:S13]  /*1b020*/  ISETP.NE.AND P0, PT, R0, 0x3, PT ;  /* 0x000000030000780c */ /* 0x000fda0003f05270 */
[----:B------:R-:W-:Y:S05]  /*1b030*/  @!P0 BRA `(.L_x_7261) ;  /* 0x0000000000048947 */ /* 0x000fea0003800000 */
[----:B------:R-:W-:Y:S01]  /*1b040*/  BPT.TRAP 0x1 ;  /* 0x000000040000795c */ /* 0x000fe20000300000 */
.L_x_7261:
[----:B------:R-:W-:Y:S01]  /*1b050*/  IMAD R0, R25, 0x8, R22 ;  /* 0x0000000819007824 */ /* 0x000fe200078e0216 */
[----:B0-----:R-:W-:Y:S01]  /*1b060*/  SHF.L.U32 R3, R28, 0x1f, RZ ;  /* 0x0000001f1c037819 */ /* 0x001fe200000006ff */
[----:B------:R-:W-:Y:S01]  /*1b070*/  BSSY B0, `(.L_x_7262) ;  /* 0x0000004000007945 */ /* 0x000fe20003800000 */
[----:B------:R-:W-:Y:S02]  /*1b080*/  IMAD R6, R26, -0x80, R36 ;  /* 0xffffff801a067824 */ /* 0x000fe400078e0224 */
[----:B------:R-:W0:Y:S02]  /*1b090*/  SYNCS.PHASECHK.TRANS64.TRYWAIT P0, [R0+URZ+0x28860], R3 ;  /* 0x02886003000075a7 */ /* 0x000e24000800017f */
[----:B0-----:R-:W-:Y:S05]  /*1b0a0*/  @!P0 BRA `(.L_x_7263) ;  /* 0x0000006000d88947 */ /* 0x001fea0003800000 */
.L_x_7484:
[----:B------:R-:W-:Y:S05]  /*1b0b0*/  BSYNC B0 ;  /* 0x0000000000007941 */ /* 0x000fea0003800000 */
.L_x_7262:
[----:B------:R-:W1:Y:S01]  /*1b0c0*/  S2R R2, SR_TID.X ;  /* 0x0000000000027919 */ /* 0x000e620000002100 */
[----:B------:R-:W-:Y:S01]  /*1b0d0*/  UMOV UR4, 0xffffffff ;  /* 0xffffffff00047882 */ /* 0x000fe20000000000 */
[----:B------:R-:W-:Y:S02]  /*1b0e0*/  LEA R9, R25, R35, 0xe ;  /* 0x0000002319097211 */ /* 0x000fe400078e70ff */
        /* <DEDUP_REMOVED lines=17> */
[----:B------:R-:W1:Y:S01]  /*1b200*/  SHFL.IDX PT, R14, R23, 0x2, 0x181f ;  /* 0x00581f00170e7f89 */ /* 0x000e6200000e0000 */
[----:B0-----:R-:W-:-:S05]  /*1b210*/  IADD3.X R3, RZ, R3, RZ, P4, !PT ;  /* 0x00000003ff037210 */ /* 0x001fca00027fe4ff */
        /* <DEDUP_REMOVED lines=13> */
[----:B------:R-:W0:Y:S03]  /*1b2f0*/  SHFL.IDX PT, R14, R23, 0x3, 0x181f ;  /* 0x00781f00170e7f89 */ /* 0x000e2600000e0000 */
[----:B------:R-:W-:Y:S02]  /*1b300*/  IMAD.X R3, RZ, RZ, R8, P4 ;  /* 0x000000ffff037224 */ /* 0x000fe400020e0608 */
[----:B------:R-:W1:Y:S04]  /*1b310*/  SHFL.IDX PT, R8, R24, 0x4, 0x181f ;  /* 0x00981f0018087f89 */ /* 0x000e6800000e0000 */
[----:B------:R-:W-:Y:S01]  /*1b320*/  LDGSTS.E.BYPASS.LTC128B.128 [R4+0x1400], desc[UR42][R2.64], !P2 ;  /* 0x0140000002047fae */ /* 0x000fe2000d101d6a */
[----:B------:R-:W-:-:S03]  /*1b330*/  ISETP.LT.OR P2, PT, R6, 0x31, P1 ;  /* 0x000000310600780c */ /* 0x000fc60000f41670 */
[----:B------:R0:W-:Y:S01]  /*1b340*/  LDGSTS.E.BYPASS.LTC128B.128 [R4+0x5400], desc[UR42][R2.64+0x80], !P3 ;  /* 0x0540008002047fae */ /* 0x0001e2000d901d6a */
[----:B------:R-:W-:Y:S02]  /*1b350*/  ISETP.LT.OR P3, PT, R6, 0x31, P0 ;  /* 0x000000310600780c */ /* 0x000fe40000761670 */
[----:B0-----:R-:W-:Y:S02]  /*1b360*/  IADD3 R2, P4, R14, R5, RZ ;  /* 0x000000050e027210 */ /* 0x001fe40007f9e0ff */
[----:B------:R-:W0:Y:S02]  /*1b370*/  SHFL.IDX PT, R14, R23, 0x5, 0x181f ;  /* 0x00b81f00170e7f89 */ /* 0x000e2400000e0000 */
[----:B------:R-:W-:Y:S02]  /*1b380*/  IADD3.X R3, RZ, R7, RZ, P4, !PT ;  /* 0x00000007ff037210 */ /* 0x000fe400027fe4ff */
        /* <DEDUP_REMOVED lines=21> */
[----:B---3--:R-:W-:-:S04]  /*1b4e0*/  IADD3 R2, P4, R10, R5, RZ ;  /* 0x000000050a027210 */ /* 0x008fc80007f9e0ff */
[----:B-1----:R-:W-:-:S05]  /*1b4f0*/  IADD3.X R3, RZ, R8, RZ, P4, !PT ;  /* 0x00000008ff037210 */ /* 0x002fca00027fe4ff */
[----:B------:R1:W-:Y:S04]  /*1b500*/  LDGSTS.E.BYPASS.LTC128B.128 [R4+0x3400], desc[UR42][R2.64], !P2 ;  /* 0x0340000002047fae */ /* 0x0003e8000d101d6a */
[----:B0---4-:R1:W-:Y:S02]  /*1b510*/  LDGSTS.E.BYPASS.LTC128B.128 [R4+0x7400], desc[UR42][R2.64+0x80], !P3 ;  /* 0x0740008002047fae */ /* 0x0113e4000d901d6a */
.L_x_7502:
        /* <DEDUP_REMOVED lines=11> */
.L_x_7265:
[----:B------:R-:W-:Y:S02]  /*1b5d0*/  PLOP3.LUT P1, PT, P1, P0, PT, 0xa2, 0x0 ;  /* 0x000000000000781c */ /* 0x000fe40000f21472 */
[----:B------:R-:W-:-:S08]  /*1b5e0*/  @P0 R2UR P1, UR4, R0 ;  /* 0x00000000000402ca */ /* 0x000fd00000020000 */
[----:B------:R-:W-:-:S05]  /*1b5f0*/  @P0 PLOP3.LUT P0, PT, P1, PT, PT, 0x80, 0x0 ;  /* 0x000000000000081c */ /* 0x000fca0000f0f070 */
[----:B------:R-:W-:Y:S01]  /*1b600*/  @!P1 SYNCS.ARRIVE.TRANS64.RED.A0T1 RZ, [UR4+0x28850], RZ ;  /* 0x028850ffffff99a7 */ /* 0x000fe20008200404 */
[----:B------:R-:W-:Y:S07]  /*1b610*/  @!P1 ARRIVES.LDGSTSBAR.64.TRANSCNT [UR4+0x28850] ;  /* 0x02885000ff0099b0 */ /* 0x000fee0008000a84 */
[----:B------:R-:W-:Y:S05]  /*1b620*/  @P0 BRA.U.ANY `(.L_x_7265) ;  /* 0xfffffffd00e80947 */ /* 0x000fea000393ffff */
[----:B------:R-:W-:Y:S01]  /*1b630*/  NOP ;  /* 0x0000000000007918 */ /* 0x000fe20000000000 */
[----:B0-----:R-:W-:-:S05]  /*1b640*/  IMAD.U32 R2, RZ, RZ, UR38 ;  /* 0x00000026ff027e24 */ /* 0x001fca000f8e00ff */
[----:B------:R-:W-:-:S13]  /*1b650*/  ISETP.NE.AND P2, PT, R2, 0x3, PT ;  /* 0x000000030200780c */ /* 0x000fda0003f45270 */
[----:B------:R-:W-:Y:S05]  /*1b660*/  @!P2 BRA `(.L_x_7266) ;  /* 0x000000000004a947 */ /* 0x000fea0003800000 */
[----:B------:R-:W-:Y:S01]  /*1b670*/  BPT.TRAP 0x1 ;  /* 0x000000040000795c */ /* 0x000fe20000300000 */
.L_x_7266:
[----:B------:R0:W-:Y:S01]  /*1b680*/  SYNCS.ARRIVE.TRANS64.A1T0 RZ, [R0+URZ+0x28850], RZ ;  /* 0x028850ff00ff79a7 */ /* 0x0001e2000810003f */
[----:B------:R-:W-:-:S04]  /*1b690*/  IADD3 R25, R25, 0x1, RZ ;  /* 0x0000000119197810 */ /* 0x000fc80007ffe0ff */
[----:B------:R-:W-:-:S04]  /*1b6a0*/  ISETP.NE.AND P0, PT, R25, 0x2, PT ;  /* 0x000000021900780c */ /* 0x000fc80003f05270 */
[----:B------:R-:W-:Y:S02]  /*1b6b0*/  SEL R3, RZ, 0x1, P0 ;  /* 0x00000001ff037807 */ /* 0x000fe40000000000 */
[----:B------:R-:W-:Y:S02]  /*1b6c0*/  SEL R25, R25, RZ, P0 ;  /* 0x000000ff19197207 */ /* 0x000fe40000000000 */
[----:B0-----:R-:W-:-:S07]  /*1b6d0*/  LOP3.LUT R28, R28, R3, RZ, 0x3c, !PT ;  /* 0x000000031c1c7212 */ /* 0x001fce00078e3cff */
.L_x_7223:
[----:B------:R-:W-:Y:S05]  /*1b6e0*/  BSYNC B7 ;  /* 0x0000000000077941 */ /* 0x000fea0003800000 */
.L_x_7221:
        /* <DEDUP_REMOVED lines=11> */
.L_x_7267:
[----:B------:R-:W1:Y:S01]  /*1b7a0*/  S2R R9, SR_TID.X ;  /* 0x0000000000097919 */ /* 0x000e620000002100 */
[----:B------:R-:W-:Y:S01]  /*1b7b0*/  UMOV UR4, 0xffffffff ;  /* 0xffffffff00047882 */ /* 0x000fe20000000000 */
[----:B-1----:R-:W-:-:S04]  /*1b7c0*/  LOP3.LUT R9, R9, 0x1f, RZ, 0xc0, !PT ;  /* 0x0000001f09097812 */ /* 0x002fc800078ec0ff */
[----:B------:R-:W-:Y:S01]  /*1b7d0*/  ISETP.NE.AND P0, PT, R9, 0x1f, PT ;  /* 0x0000001f0900780c */ /* 0x000fe20003f05270 */
[----:B------:R-:W-:-:S12]  /*1b7e0*/  BRA.DIV UR4, `(.L_x_7269) ;  /* 0x0000006604987947 */ /* 0x000fd8000b800000 */
[----:B0-----:R-:W-:Y:S01]  /*1b7f0*/  IMAD.IADD R7, R19, 0x1, R9 ;  /* 0x0000000113077824 */ /* 0x001fe200078e0209 */
        /* <DEDUP_REMOVED lines=16> */
[----:B--2---:R-:W-:Y:S01]  /*1b900*/  @!P1 IMAD.MOV.U32 R7, RZ, RZ, R6 ;  /* 0x000000ffff079224 */ /* 0x004fe200078e0006 */
[----:B------:R-:W-:-:S02]  /*1b910*/  MOV R6, RZ ;  /* 0x000000ff00067202 */ /* 0x000fc40000000f00 */
[----:B---3--:R-:W-:Y:S02]  /*1b920*/  @!P1 MOV R4, R5 ;  /* 0x0000000500049202 */ /* 0x008fe40000000f00 */
        /* <DEDUP_REMOVED lines=18> */
.L_x_7512:
[----:B------:R-:W-:Y:S02]  /*1ba50*/  ULDC UR4, c[0x0][0xc38] ;  /* 0x00030e0000047ab9 */ /* 0x000fe40000000800 */
[----:B------:R-:W-:-:S04]  /*1ba60*/  IMAD.U32 R5, RZ, RZ, UR4 ;  /* 0x00000004ff057e24 */ /* 0x000fc8000f8e00ff */
[----:B-1----:R-:W-:-:S04]  /*1ba70*/  IMAD R14, R14, R5, RZ ;  /* 0x000000050e0e7224 */ /* 0x002fc800078e02ff */
[----:B------:R-:W-:-:S05]  /*1ba80*/  IMAD.IADD R9, R8, 0x1, R14 ;  /* 0x0000000108097824 */ /* 0x000fca00078e020e */
[----:B------:R-:W-:-:S13]  /*1ba90*/  ISETP.GT.AND P6, PT, R9, R0, PT ;  /* 0x000000000900720c */ /* 0x000fda0003fc4270 */
[----:B------:R-:W-:Y:S05]  /*1baa0*/  @P6 BRA `(.L_x_7270) ;  /* 0x0000000000a46947 */ /* 0x000fea0003800000 */
.L_x_7273:
        /* <DEDUP_REMOVED lines=35> */
.L_x_7520:
[----:B------:R-:W-:Y:S02]  /*1bce0*/  ULDC UR4, c[0x0][0xc38] ;  /* 0x00030e0000047ab9 */ /* 0x000fe40000000800 */
[----:B------:R-:W-:-:S05]  /*1bcf0*/  MOV R5, UR4 ;  /* 0x0000000400057c02 */ /* 0x000fca0008000f00 */
[----:B-1----:R-:W-:-:S04]  /*1bd00*/  IMAD R14, R14, R5, RZ ;  /* 0x000000050e0e7224 */ /* 0x002fc800078e02ff */
[----:B------:R-:W-:-:S05]  /*1bd10*/  IMAD.IADD R9, R14, 0x1, R9 ;  /* 0x000000010e097824 */ /* 0x000fca00078e0209 */
[----:B------:R-:W-:-:S13]  /*1bd20*/  ISETP.GT.AND P6, PT, R9, R0, PT ;  /* 0x000000000900720c */ /* 0x000fda0003fc4270 */
[----:B------:R-:W-:Y:S05]  /*1bd30*/  @!P6 BRA `(.L_x_7273) ;  /* 0xfffffffc005ce947 */ /* 0x000fea000383ffff */
.L_x_7270:
        /* <DEDUP_REMOVED lines=9> */
.L_x_7525:
[----:B------:R-:W-:-:S13]  /*1bdd0*/  ISETP.NE.AND P0, PT, R3, RZ, PT ;  /* 0x000000ff0300720c */ /* 0x000fda0003f05270 */
[----:B------:R-:W-:Y:S05]  /*1bde0*/  @!P0 BRA `(.L_x_7275) ;  /* 0x0000000000108947 */ /* 0x000fea0003800000 */
[----:B------:R-:W-:Y:S01]  /*1bdf0*/  UMOV UR4, 0xffffffff ;  /* 0xffffffff00047882 */ /* 0x000fe20000000000 */
[----:B------:R-:W-:Y:S02]  /*1be00*/  IADD3 R12, R8, -0x1, RZ ;  /* 0xffffffff080c7810 */ /* 0x000fe40007ffe0ff */
[----:B------:R-:W-:Y:S05]  /*1be10*/  BRA.DIV UR4, `(.L_x_7276) ;  /* 0x0000006a045c7947 */ /* 0x000fea000b800000 */
[----:B------:R4:W0:Y:S02]  /*1be20*/  SHFL.IDX PT, R6, R2, R12, 0x1f ;  /* 0x00001f0c02067589 */ /* 0x00082400000e0000 */
.L_x_7275:
        /* <DEDUP_REMOVED lines=11> */
[----:B0-----:R-:W-:Y:S01]  /*1bee0*/  MOV R2, RZ ;  /* 0x000000ff00027202 */ /* 0x001fe20000000f00 */
[----:B--2---:R-:W-:-:S04]  /*1bef0*/  IMAD.MOV R9, RZ, RZ, -R3 ;  /* 0x000000ffff097224 */ /* 0x004fc800078e0a03 */
[----:B------:R-:W-:-:S04]  /*1bf00*/  IMAD R9, R9, R10, RZ ;  /* 0x0000000a09097224 */ /* 0x000fc800078e02ff */
[----:B------:R-:W-:Y:S01]  /*1bf10*/  IMAD.HI.U32 R3, R3, R9, R2 ;  /* 0x0000000903037227 */ /* 0x000fe200078e0002 */
[----:B------:R-:W-:Y:S02]  /*1bf20*/  IABS R2, R7 ;  /* 0x0000000700027213 */ /* 0x000fe40000000000 */
[----:B------:R-:W-:-:S03]  /*1bf30*/  IABS R9, R0 ;  /* 0x0000000000097213 */ /* 0x000fc60000000000 */
[----:B------:R-:W-:Y:S02]  /*1bf40*/  IMAD.MOV R2, RZ, RZ, -R2 ;  /* 0x000000ffff027224 */ /* 0x000fe400078e0a02 */
[----:B------:R-:W-:Y:S01]  /*1bf50*/  IMAD.HI.U32 R6, R3, R9, RZ ;  /* 0x0000000903067227 */ /* 0x000fe200078e00ff */
[----:B------:R-:W-:-:S03]  /*1bf60*/  IADD3 R3, R12, 0xffffffe, RZ ;  /* 0x0ffffffe0c037810 */ /* 0x000fc60007ffe0ff */
[----:B------:R-:W-:-:S03]  /*1bf70*/  IMAD R9, R6, R2, R9 ;  /* 0x0000000206097224 */ /* 0x000fc600078e0209 */
[----:B------:R-:W0:Y:S02]  /*1bf80*/  F2I.FTZ.U32.TRUNC.NTZ R3, R3 ;  /* 0x0000000300037305 */ /* 0x000e24000021f000 */
        /* <DEDUP_REMOVED lines=14> */
[----:B------:R-:W-:Y:S02]  /*1c070*/  @!P2 IADD3 R6, -R6, RZ, RZ ;  /* 0x000000ff0606a210 */ /* 0x000fe40007ffe1ff */
[----:B------:R-:W-:-:S04]  /*1c080*/  @!P1 LOP3.LUT R6, RZ, R7, RZ, 0x33, !PT ;  /* 0x00000007ff069212 */ /* 0x000fc800078e33ff */
[-C--:B------:R-:W-:Y:S01]  /*1c090*/  IABS R2, R6.reuse ;  /* 0x0000000600027213 */ /* 0x080fe20000000000 */
[----:B------:R-:W-:-:S04]  /*1c0a0*/  IMAD R7, R7, R6, RZ ;  /* 0x0000000607077224 */ /* 0x000fc800078e02ff */
[----:B------:R-:W-:Y:S01]  /*1c0b0*/  IMAD.HI.U32 R9, R9, R2, RZ ;  /* 0x0000000209097227 */ /* 0x000fe200078e00ff */
[----:B------:R-:W-:-:S03]  /*1c0c0*/  IADD3 R17, R0, -R7, RZ ;  /* 0x8000000700117210 */ /* 0x000fc60007ffe0ff */
        /* <DEDUP_REMOVED lines=10> */
[----:B------:R-:W-:-:S04]  /*1c170*/  @!P1 LOP3.LUT R9, RZ, R4, RZ, 0x33, !PT ;  /* 0x00000004ff099212 */ /* 0x000fc800078e33ff */
[----:B------:R-:W-:Y:S01]  /*1c180*/  IADD3 R3, -R9, RZ, RZ ;  /* 0x000000ff09037210 */ /* 0x000fe20007ffe1ff */
[----:B------:R-:W-:-:S04]  /*1c190*/  IMAD R9, R4, 0x1000000, R9 ;  /* 0x0100000004097824 */ /* 0x000fc800078e0209 */
[----:B------:R-:W-:-:S04]  /*1c1a0*/  IMAD R18, R4, R3, R6 ;  /* 0x0000000304127224 */ /* 0x000fc800078e0206 */
[----:B------:R-:W-:Y:S01]  /*1c1b0*/  IMAD R18, R18, 0x10000, R9 ;  /* 0x0001000012127824 */ /* 0x000fe200078e0209 */
[----:B------:R-:W-:Y:S06]  /*1c1c0*/  BRA `(.L_x_7277) ;  /* 0x00000000001c7947 */ /* 0x000fec0003800000 */
.L_x_7271:
[----:B------:R-:W-:Y:S01]  /*1c1d0*/  UMOV UR4, URZ ;  /* 0x0000003f00047c82 */ /* 0x000fe20008000000 */
[----:B------:R-:W-:Y:S01]  /*1c1e0*/  UMOV UR5, URZ ;  /* 0x0000003f00057c82 */ /* 0x000fe20008000000 */
[----:B------:R-:W-:Y:S01]  /*1c1f0*/  ULDC UR6, c[0x0][0xc3c] ;  /* 0x00030f0000067ab9 */ /* 0x000fe20000000800 */
[----:B------:R-:W-:Y:S01]  /*1c200*/  IMAD.MOV.U32 R16, RZ, RZ, R0 ;  /* 0x000000ffff107224 */ /* 0x000fe200078e0000 */
[----:B------:R-:W-:Y:S01]  /*1c210*/  MOV R17, UR4 ;  /* 0x0000000400117c02 */ /* 0x000fe20008000f00 */
[----:B------:R-:W-:Y:S02]  /*1c220*/  IMAD.U32 R18, RZ, RZ, UR5 ;  /* 0x00000005ff127e24 */ /* 0x000fe4000f8e00ff */
[----:B------:R-:W-:-:S07]  /*1c230*/  IMAD.U32 R19, RZ, RZ, UR6 ;  /* 0x00000006ff137e24 */ /* 0x000fce000f8e00ff */
.L_x_7277:
        /* <DEDUP_REMOVED lines=10> */
.L_x_7268:
[----:B------:R-:W-:Y:S02]  /*1c2e0*/  ULDC UR4, c[0x0][0xc3c] ;  /* 0x00030f0000047ab9 */ /* 0x000fe40000000800 */
[----:B-1----:R-:W-:-:S13]  /*1c2f0*/  ISETP.GE.AND P0, PT, R19, UR4, PT ;  /* 0x0000000413007c0c */ /* 0x002fda000bf06270 */
[----:B------:R-:W-:Y:S05]  /*1c300*/  @!P0 BRA `(.L_x_7278) ;  /* 0xffffffa000648947 */ /* 0x000fea000383ffff */
[----:B------:R-:W-:Y:S05]  /*1c310*/  BSYNC B8 ;  /* 0x0000000000087941 */ /* 0x000fea0003800000 */
.L_x_7177:
[----:B------:R-:W3:Y:S01]  /*1c320*/  LDL.LU R0, [R1+0x24] ;  /* 0x0000240001007983 */ /* 0x000ee20000300800 */
[----:B------:R-:W-:Y:S01]  /*1c330*/  BSSY B0, `(.L_x_7279) ;  /* 0x000000b000007945 */ /* 0x000fe20003800000 */
[----:B------:R-:W1:Y:S01]  /*1c340*/  S2R R5, SR_CgaCtaId ;  /* 0x0000000000057919 */ /* 0x000e620000008800 */
[----:B---3--:R-:W-:-:S04]  /*1c350*/  IADD3 R0, R0, 0x1, RZ ;  /* 0x0000000100007810 */ /* 0x008fc80007ffe0ff */
        /* <DEDUP_REMOVED lines=8> */
.L_x_7528:
[----:B------:R-:W-:Y:S05]  /*1c3e0*/  BSYNC B0 ;  /* 0x0000000000007941 */ /* 0x000fea0003800000 */
.L_x_7279:
[----:B------:R-:W-:-:S03]  /*1c3f0*/  UMOV UR4, 0xffffffff ;  /* 0xffffffff00047882 */ /* 0x000fc60000000000 */
[----:B------:R-:W-:Y:S05]  /*1c400*/  BRA.DIV UR4, `(.L_x_7281) ;  /* 0x00000066041c7947 */ /* 0x000fea000b800000 */
[----:B0-----:R-:W0:Y:S02]  /*1c410*/  S2R R0, SR_TID.X ;  /* 0x0000000000007919 */ /* 0x001e240000002100 */
[----:B0-----:R-:W-:-:S04]  /*1c420*/  SHF.R.U32.HI R0, RZ, 0x5, R0 ;  /* 0x00000005ff007819 */ /* 0x001fc80000011600 */
[----:B------:R-:W-:-:S05]  /*1c430*/  LOP3.LUT R0, R0, 0x3, RZ, 0xc0, !PT ;  /* 0x0000000300007812 */ /* 0x000fca00078ec0ff */
[----:B------:R0:W1:Y:S02]  /*1c440*/  SHFL.IDX PT, R14, R0, RZ, 0x1f ;  /* 0x00001fff000e7589 */ /* 0x00006400000e0000 */
.L_x_7531:
[----:B-1----:R-:W-:-:S13]  /*1c450*/  ISETP.NE.AND P0, PT, R14, RZ, PT ;  /* 0x000000ff0e00720c */ /* 0x002fda0003f05270 */
[----:B------:R-:W-:Y:S05]  /*1c460*/  @P0 BRA `(.L_x_6960) ;  /* 0x0000000000880947 */ /* 0x000fea0003800000 */
[----:B------:R-:W-:-:S03]  /*1c470*/  UMOV UR4, 0xffffffff ;  /* 0xffffffff00047882 */ /* 0x000fc60000000000 */
[----:B------:R-:W-:Y:S05]  /*1c480*/  BRA.DIV UR4, `(.L_x_7282) ;  /* 0x0000006604307947 */ /* 0x000fea000b800000 */
[----:B------:R-:W-:-:S13]  /*1c490*/  ELECT P6, URZ, PT ;  /* 0x00000000003f782f */ /* 0x000fda00038c0000 */
.L_x_7534:
[----:B------:R-:W-:Y:S05]  /*1c4a0*/  @!P6 BRA `(.L_x_6960) ;  /* 0x000000000078e947 */ /* 0x000fea0003800000 */
[----:B------:R-:W-:-:S06]  /*1c4b0*/  ULOP3.LUT UR4, UR36, 0x2, URZ, 0xfc, !UPT ;  /* 0x0000000224047892 */ /* 0x000fcc000f8efc3f */
[----:B0-----:R-:W-:-:S05]  /*1c4c0*/  IMAD.U32 R0, RZ, RZ, UR4 ;  /* 0x00000004ff007e24 */ /* 0x001fca000f8e00ff */
[----:B------:R-:W-:-:S13]  /*1c4d0*/  ISETP.NE.AND P0, PT, R0, 0x3, PT ;  /* 0x000000030000780c */ /* 0x000fda0003f05270 */
[----:B------:R-:W-:Y:S05]  /*1c4e0*/  @!P0 BRA `(.L_x_7283) ;  /* 0x0000000000048947 */ /* 0x000fea0003800000 */
[----:B------:R-:W-:Y:S01]  /*1c4f0*/  BPT.TRAP 0x1 ;  /* 0x000000040000795c */ /* 0x000fe20000300000 */
.L_x_7283:
[C---:B------:R-:W-:Y:S01]  /*1c500*/  LEA R5, R25.reuse, R4, 0x3 ;  /* 0x0000000419057211 */ /* 0x040fe200078e18ff */
[----:B------:R-:W-:Y:S01]  /*1c510*/  VIADD R25, R25, 0x1 ;  /* 0x0000000119197836 */ /* 0x000fe20000000000 */
[----:B------:R-:W-:-:S04]  /*1c520*/  SHF.L.U32 R0, R28, 0x1f, RZ ;  /* 0x0000001f1c007819 */ /* 0x000fc800000006ff */
[----:B------:R-:W0:Y:S01]  /*1c530*/  SYNCS.PHASECHK.TRANS64.TRYWAIT P1, [R5+URZ+0x28840], R0 ;  /* 0x02884000050075a7 */ /* 0x000e22000802017f */
[----:B------:R-:W-:-:S04]  /*1c540*/  ISETP.NE.AND P2, PT, R25, 0x2, PT ;  /* 0x000000021900780c */ /* 0x000fc80003f45270 */
[----:B------:R-:W-:Y:S01]  /*1c550*/  SEL R3, RZ, 0x1, P2 ;  /* 0x00000001ff037807 */ /* 0x000fe20001000000 */
[----:B0-----:R-:W-:Y:S08]  /*1c560*/  @!P1 BRA `(.L_x_7284) ;  /* 0x0000006400189947 */ /* 0x001ff00003800000 */
.L_x_7535:
[----:B------:R-:W-:Y:S02]  /*1c570*/  SEL R25, R25, RZ, P2 ;  /* 0x000000ff19197207 */ /* 0x000fe40001000000 */
[----:B------:R-:W-:Y:S01]  /*1c580*/  LOP3.LUT R2, R28, R3, RZ, 0x3c, !PT ;  /* 0x000000031c027212 */ /* 0x000fe200078e3cff */
[----:B------:R-:W-:Y:S06]  /*1c590*/  @!P0 BRA `(.L_x_7285) ;  /* 0x0000000000048947 */ /* 0x000fec0003800000 */
[----:B------:R-:W-:Y:S01]  /*1c5a0*/  BPT.TRAP 0x1 ;  /* 0x000000040000795c */ /* 0x000fe20000300000 */
.L_x_7285:
[----:B------:R-:W-:Y:S01]  /*1c5b0*/  IMAD R25, R25, 0x8, R4 ;  /* 0x0000000819197824 */ /* 0x000fe200078e0204 */
[----:B------:R-:W-:-:S04]  /*1c5c0*/  SHF.L.U32 R2, R2, 0x1f, RZ ;  /* 0x0000001f02027819 */ /* 0x000fc800000006ff */
[----:B------:R-:W1:Y:S02]  /*1c5d0*/  SYNCS.PHASECHK.TRANS64.TRYWAIT P1, [R25+URZ+0x28840], R2 ;  /* 0x02884002190075a7 */ /* 0x000e64000802017f */
[----:B-1----:R-:W-:Y:S05]  /*1c5e0*/  @!P1 BRA `(.L_x_7286) ;  /* 0x00000064000c9947 */ /* 0x002fea0003800000 */
.L_x_7536:
[----:B------:R-:W-:Y:S05]  /*1c5f0*/  @!P0 BRA `(.L_x_7287) ;  /* 0x0000000000048947 */ /* 0x000fea0003800000 */
[----:B------:R-:W-:Y:S01]  /*1c600*/  BPT.TRAP 0x1 ;  /* 0x000000040000795c */ /* 0x000fe20000300000 */
.L_x_7287:
[----:B------:R-:W3:Y:S02]  /*1c610*/  SYNCS.PHASECHK.TRANS64.TRYWAIT P1, [R5+URZ+0x28860], R0 ;  /* 0x02886000050075a7 */ /* 0x000ee4000802017f */
[----:B---3--:R-:W-:Y:S05]  /*1c620*/  @!P1 BRA `(.L_x_7288) ;  /* 0x0000006400109947 */ /* 0x008fea0003800000 */
.L_x_7537:
[----:B------:R-:W-:Y:S05]  /*1c630*/  @!P0 BRA `(.L_x_7289) ;  /* 0x0000000000048947 */ /* 0x000fea0003800000 */
[----:B------:R-:W-:Y:S01]  /*1c640*/  BPT.TRAP 0x1 ;  /* 0x000000040000795c */ /* 0x000fe20000300000 */
.L_x_7289:
[----:B----4-:R4:W0:Y:S02]  /*1c650*/  SYNCS.PHASECHK.TRANS64.TRYWAIT P0, [R25+URZ+0x28860], R2 ;  /* 0x02886002190075a7 */ /* 0x010824000800017f */
[----:B0-----:R-:W-:Y:S05]  /*1c660*/  @!P0 NANOSLEEP.SYNCS 0x989680 ;  /* 0x009896800000895d */ /* 0x001fea0003900000 */
[----:B------:R-:W0:Y:S02]  /*1c670*/  @!P0 SYNCS.PHASECHK.TRANS64 P0, [R25+URZ+0x28860], R2 ;  /* 0x02886002190085a7 */ /* 0x000e24000800007f */
[----:B0-----:R-:W-:Y:S05]  /*1c680*/  @!P0 BRA `(.L_x_7289) ;  /* 0xfffffffc00f08947 */ /* 0x001fea000383ffff */
.L_x_6960:
[----:B------:R-:W-:Y:S05]  /*1c690*/  BSYNC B9 ;  /* 0x0000000000097941 */ /* 0x000fea0003800000 */
.L_x_6957:
[----:B------:R-:W-:Y:S05]  /*1c6a0*/  EXIT ;  /* 0x000000000000794d */ /* 0x000fea0003800000 */
.L_x_6984:
[----:B0-----:R0:W1:Y:S02]  /*1c6b0*/  SYNCS.PHASECHK.TRANS64.TRYWAIT P6, [R90+URZ+0x28890], R103 ;  /* 0x028890675a0075a7 */ /* 0x00106400080c017f */
[----:B-1----:R-:W-:Y:S05]  /*1c6c0*/  @!P6 NANOSLEEP.SYNCS 0x989680 ;  /* 0x009896800000e95d */ /* 0x002fea0003900000 */
[----:B------:R-:W1:Y:S02]  /*1c6d0*/  @!P6 SYNCS.PHASECHK.TRANS64 P6, [R90+URZ+0x28890], R103 ;  /* 0x028890675a00e5a7 */ /* 0x000e6400080c007f */
[----:B-1----:R-:W-:Y:S05]  /*1c6e0*/  @!P6 BRA `(.L_x_6984) ;  /* 0xfffffffc00f0e947 */ /* 0x002fea000383ffff */
[----:B------:R-:W-:Y:S05]  /*1c6f0*/  BRA `(.L_x_7290) ;  /* 0xfffffe6800fc7947 */ /* 0x000fea000383ffff */
.L_x_6985:
        /* <DEDUP_REMOVED lines=8> */
.L_x_7292:
[----:B------:R-:W-:Y:S05]  /*1c780*/  BSYNC B1 ;  /* 0x0000000000017941 */ /* 0x000fea0003800000 */
.L_x_7291:
        /* <DEDUP_REMOVED lines=8> */
.L_x_7293:
[----:B------:R-:W-:Y:S01]  /*1c810*/  MOV R74, R14 ;  /* 0x0000000e004a7202 */ /* 0x000fe20000000f00 */
[----:B------:R-:W-:Y:S06]  /*1c820*/  BRA `(.L_x_7294) ;  /* 0xfffffe6800c47947 */ /* 0x000fec000383ffff */
.L_x_6994:
[----:B------:R-:W-:Y:S01]  /*1c830*/  BSSY B1, `(.L_x_7295) ;  /* 0x0000008000017945 */ /* 0x000fe20003800000 */
[----:B0---4-:R-:W-:Y:S01]  /*1c840*/  IMAD.MOV.U32 R13, RZ, RZ, R108 ;  /* 0x000000ffff0d7224 */ /* 0x011fe200078e006c */
[----:B------:R-:W-:Y:S01]  /*1c850*/  MOV R11, 0x181f ;  /* 0x0000181f000b7802 */ /* 0x000fe20000000f00 */
[----:B------:R-:W-:Y:S02]  /*1c860*/  IMAD.MOV.U32 R12, RZ, RZ, 0x1 ;  /* 0x00000001ff0c7424 */ /* 0x000fe400078e00ff */
[----:B------:R-:W-:-:S07]  /*1c870*/  IMAD.MOV.U32 R15, RZ, RZ, -0x1 ;  /* 0xffffffffff0f7424 */ /* 0x000fce00078e00ff */
[----:B-123--:R-:W-:Y:S05]  /*1c880*/  WARPSYNC.COLLECTIVE R15, `(.L_x_7296) ;  /* 0x000000000f087348 */ /* 0x00efea0003c00000 */
[----:B------:R0:W4:Y:S02]  /*1c890*/  SHFL.IDX P6, R14, R13, R12, R11 ;  /* 0x0000000c0d0e7389 */ /* 0x00012400000c000b */
[----:B01234-:R-:W-:Y:S01]  /*1c8a0*/  ENDCOLLECTIVE ;  /* 0x000000000000791b */ /* 0x01ffe20003800000 */
.L_x_7296:
[----:B------:R-:W-:Y:S05]  /*1c8b0*/  BSYNC B1 ;  /* 0x0000000000017941 */ /* 0x000fea0003800000 */
.L_x_7295:
        /* <DEDUP_REMOVED lines=8> */
.L_x_7297:
[----:B------:R-:W-:Y:S01]  /*1c940*/  IMAD.MOV.U32 R66, RZ, RZ, R14 ;  /* 0x000000ffff427224 */ /* 0x000fe200078e000e */
[----:B------:R-:W-:Y:S06]  /*1c950*/  BRA `(.L_x_7298) ;  /* 0xfffffe7000287947 */ /* 0x000fec000383ffff */
.L_x_7003:
        /* <DEDUP_REMOVED lines=8> */
.L_x_7300:
[----:B------:R-:W-:Y:S05]  /*1c9e0*/  BSYNC B1 ;  /* 0x0000000000017941 */ /* 0x000fea0003800000 */
.L_x_7299:
        /* <DEDUP_REMOVED lines=8> */
.L_x_7301:
[----:B------:R-:W-:Y:S01]  /*1ca70*/  IMAD.MOV.U32 R58, RZ, RZ, R14 ;  /* 0x000000ffff3a7224 */ /* 0x000fe200078e000e */
[----:B------:R-:W-:Y:S06]  /*1ca80*/  BRA `(.L_x_7302) ;  /* 0xfffffe74008c7947 */ /* 0x000fec000383ffff */
.L_x_7012:
        /* <DEDUP_REMOVED lines=8> */
.L_x_7304:
[----:B------:R-:W-:Y:S05]  /*1cb10*/  BSYNC B1 ;  /* 0x0000000000017941 */ /* 0x000fea0003800000 */
.L_x_7303:
        /* <DEDUP_REMOVED lines=8> */
.L_x_7305:
[----:B------:R-:W-:Y:S01]  /*1cba0*/  MOV R109, R14 ;  /* 0x0000000e006d7202 */ /* 0x000fe20000000f00 */
[----:B------:R-:W-:Y:S06]  /*1cbb0*/  BRA `(.L_x_7306) ;  /* 0xfffffe7800f07947 */ /* 0x000fec000383ffff */
.L_x_7024:
[----:B-1----:R1:W2:Y:S02]  /*1cbc0*/  SYNCS.PHASECHK.TRANS64.TRYWAIT P4, [R90+URZ+0x28890], R103 ;  /* 0x028890675a0075a7 */ /* 0x0022a4000808017f */
[----:B--2---:R-:W-:Y:S05]  /*1cbd0*/  @!P4 NANOSLEEP.SYNCS 0x989680 ;  /* 0x009896800000c95d */ /* 0x004fea0003900000 */
[----:B------:R-:W2:Y:S02]  /*1cbe0*/  @!P4 SYNCS.PHASECHK.TRANS64 P4, [R90+URZ+0x28890], R103 ;  /* 0x028890675a00c5a7 */ /* 0x000ea4000808007f */
[----:B--2---:R-:W-:Y:S05]  /*1cbf0*/  @!P4 BRA `(.L_x_7024) ;  /* 0xfffffffc00f0c947 */ /* 0x004fea000383ffff */
[----:B------:R-:W-:Y:S05]  /*1cc00*/  BRA `(.L_x_7307) ;  /* 0xfffffe8800d07947 */ /* 0x000fea000383ffff */
.L_x_7025:
[----:B------:R-:W-:Y:S01]  /*1cc10*/  BSSY B1, `(.L_x_7308) ;  /* 0x0000008000017945 */ /* 0x000fe20003800000 */
[----:B------:R-:W-:Y:S01]  /*1cc20*/  IMAD.MOV.U32 R13, RZ, RZ, R108 ;  /* 0x000000ffff0d7224 */ /* 0x000fe200078e006c */
[----:B------:R-:W-:Y:S01]  /*1cc30*/  MOV R11, 0x181f ;  /* 0x0000181f000b7802 */ /* 0x000fe20000000f00 */
[----:B------:R-:W-:Y:S02]  /*1cc40*/  IMAD.MOV.U32 R12, RZ, RZ, RZ ;  /* 0x000000ffff0c7224 */ /* 0x000fe400078e00ff */
[----:B------:R-:W-:-:S07]  /*1cc50*/  IMAD.MOV.U32 R15, RZ, RZ, -0x1 ;  /* 0xffffffffff0f7424 */ /* 0x000fce00078e00ff */
[----:B-1----:R-:W-:Y:S05]  /*1cc60*/  WARPSYNC.COLLECTIVE R15, `(.L_x_7309) ;  /* 0x000000000f087348 */ /* 0x002fea0003c00000 */
[----:B------:R0:W2:Y:S02]  /*1cc70*/  SHFL.IDX P6, R14, R13, R12, R11 ;  /* 0x0000000c0d0e7389 */ /* 0x0000a400000c000b */
[----:B012---:R-:W-:Y:S01]  /*1cc80*/  ENDCOLLECTIVE ;  /* 0x000000000000791b */ /* 0x007fe20003800000 */
.L_x_7309:
[----:B------:R-:W-:Y:S05]  /*1cc90*/  BSYNC B1 ;  /* 0x0000000000017941 */ /* 0x000fea0003800000 */
.L_x_7308:
        /* <DEDUP_REMOVED lines=8> */
.L_x_7310:
[----:B------:R-:W-:Y:S01]  /*1cd20*/  IMAD.MOV.U32 R106, RZ, RZ, R14 ;  /* 0x000000ffff6a7224 */ /* 0x000fe200078e000e */
[----:B------:R-:W-:Y:S06]  /*1cd30*/  BRA `(.L_x_7311) ;  /* 0xfffffe88009c7947 */ /* 0x000fec000383ffff */
.L_x_7030:
        /* <DEDUP_REMOVED lines=8> */
.L_x_7313:
[----:B------:R-:W-:Y:S05]  /*1cdc0*/  BSYNC B1 ;  /* 0x0000000000017941 */ /* 0x000fea0003800000 */
.L_x_7312:
        /* <DEDUP_REMOVED lines=8> */
.L_x_7314:
[----:B------:R-:W-:Y:S01]  /*1ce50*/  IMAD.MOV.U32 R46, RZ, RZ, R14 ;  /* 0x000000ffff2e7224 */ /* 0x000fe200078e000e */
[----:B------:R-:W-:Y:S06]  /*1ce60*/  BRA `(.L_x_7315) ;  /* 0xfffffe9000347947 */ /* 0x000fec000383ffff */
.L_x_7035:
        /* <DEDUP_REMOVED lines=8> */
.L_x_7317:
[----:B------:R-:W-:Y:S05]  /*1cef0*/  BSYNC B1 ;  /* 0x0000000000017941 */ /* 0x000fea0003800000 */
.L_x_7316:
        /* <DEDUP_REMOVED lines=8> */
.L_x_7318:
[----:B------:R-:W-:Y:S01]  /*1cf80*/  MOV R46, R14 ;  /* 0x0000000e002e7202 */ /* 0x000fe20000000f00 */
[----:B------:R-:W-:Y:S06]  /*1cf90*/  BRA `(.L_x_7319) ;  /* 0xfffffe9400d87947 */ /* 0x000fec000383ffff */
.L_x_7040:
        /* <DEDUP_REMOVED lines=8> */
.L_x_7321:
[----:B------:R-:W-:Y:S05]  /*1d020*/  BSYNC B1 ;  /* 0x0000000000017941 */ /* 0x000fea0003800000 */
.L_x_7320:
        /* <DEDUP_REMOVED lines=8> */
.L_x_7322:
[----:B------:R-:W-:Y:S01]  /*1d0b0*/  IMAD.MOV.U32 R109, RZ, RZ, R14 ;  /* 0x000000ffff6d7224 */ /* 0x000fe200078e000e */
[----:B------:R-:W-:Y:S06]  /*1d0c0*/  BRA `(.L_x_7323) ;  /* 0xfffffe9c00787947 */ /* 0x000fec000383ffff */
.L_x_7045:
[----:B0-----:R0:W1:Y:S02]  /*1d0d0*/  SYNCS.PHASECHK.TRANS64.TRYWAIT P3, [R90+URZ+0x28890], R103 ;  /* 0x028890675a0075a7 */ /* 0x001064000806017f */
[----:B-1----:R-:W-:Y:S05]  /*1d0e0*/  @!P3 NANOSLEEP.SYNCS 0x989680 ;  /* 0x009896800000b95d */ /* 0x002fea0003900000 */
[----:B------:R-:W1:Y:S02]  /*1d0f0*/  @!P3 SYNCS.PHASECHK.TRANS64 P3, [R90+URZ+0x28890], R103 ;  /* 0x028890675a00b5a7 */ /* 0x000e64000806007f */
[----:B-1----:R-:W-:Y:S05]  /*1d100*/  @!P3 BRA `(.L_x_7045) ;  /* 0xfffffffc00f0b947 */ /* 0x002fea000383ffff */
[----:B------:R-:W-:Y:S05]  /*1d110*/  BRA `(.L_x_7324) ;  /* 0xfffffea400707947 */ /* 0x000fea000383ffff */
.L_x_7046:
        /* <DEDUP_REMOVED lines=8> */
.L_x_7326:
[----:B------:R-:W-:Y:S05]  /*1d1a0*/  BSYNC B1 ;  /* 0x0000000000017941 */ /* 0x000fea0003800000 */
.L_x_7325:
        /* <DEDUP_REMOVED lines=8> */
.L_x_7327:
[----:B------:R-:W-:Y:S05]  /*1d230*/  BRA `(.L_x_7328) ;  /* 0xfffffea400907947 */ /* 0x000fea000383ffff */
.L_x_7049:
[----:B------:R-:W-:Y:S01]  /*1d240*/  BSSY B1, `(.L_x_7329) ;  /* 0x0000008000017945 */ /* 0x000fe20003800000 */
[----:B----4-:R-:W-:Y:S01]  /*1d250*/  IMAD.MOV.U32 R13, RZ, RZ, R45 ;  /* 0x000000ffff0d7224 */ /* 0x010fe200078e002d */
[----:B------:R-:W-:Y:S01]  /*1d260*/  MOV R12, 0x1 ;  /* 0x00000001000c7802 */ /* 0x000fe20000000f00 */
[----:B------:R-:W-:Y:S02]  /*1d270*/  IMAD.MOV.U32 R11, RZ, RZ, 0x181f ;  /* 0x0000181fff0b7424 */ /* 0x000fe400078e00ff */
[----:B------:R-:W-:-:S07]  /*1d280*/  IMAD.MOV.U32 R15, RZ, RZ, -0x1 ;  /* 0xffffffffff0f7424 */ /* 0x000fce00078e00ff */
[----:B0123--:R-:W-:Y:S05]  /*1d290*/  WARPSYNC.COLLECTIVE R15, `(.L_x_7330) ;  /* 0x000000000f087348 */ /* 0x00ffea0003c00000 */
[----:B---3--:R3:W4:Y:S02]  /*1d2a0*/  SHFL.IDX P6, R14, R13, R12, R11 ;  /* 0x0000000c0d0e7389 */ /* 0x00872400000c000b */
[----:B01234-:R-:W-:Y:S01]  /*1d2b0*/  ENDCOLLECTIVE ;  /* 0x000000000000791b */ /* 0x01ffe20003800000 */
.L_x_7330:
[----:B------:R-:W-:Y:S05]  /*1d2c0*/  BSYNC B1 ;  /* 0x0000000000017941 */ /* 0x000fea0003800000 */
.L_x_7329:
        /* <DEDUP_REMOVED lines=8> */
.L_x_7331:
[----:B------:R-:W-:Y:S05]  /*1d350*/  BRA `(.L_x_7332) ;  /* 0xfffffea400907947 */ /* 0x000fea000383ffff */
.L_x_7052:
[----:B------:R-:W-:Y:S01]  /*1d360*/  BSSY B1, `(.L_x_7333) ;  /* 0x0000008000017945 */ /* 0x000fe20003800000 */
[----:B---3--:R-:W-:Y:S01]  /*1d370*/  IMAD.MOV.U32 R13, RZ, RZ, R45 ;  /* 0x000000ffff0d7224 */ /* 0x008fe200078e002d */
[----:B------:R-:W-:Y:S01]  /*1d380*/  MOV R12, 0x2 ;  /* 0x00000002000c7802 */ /* 0x000fe20000000f00 */
[----:B------:R-:W-:Y:S02]  /*1d390*/  IMAD.MOV.U32 R11, RZ, RZ, 0x181f ;  /* 0x0000181fff0b7424 */ /* 0x000fe400078e00ff */
[----:B------:R-:W-:-:S07]  /*1d3a0*/  IMAD.MOV.U32 R15, RZ, RZ, -0x1 ;  /* 0xffffffffff0f7424 */ /* 0x000fce00078e00ff */
[----:B012-4-:R-:W-:Y:S05]  /*1d3b0*/  WARPSYNC.COLLECTIVE R15, `(.L_x_7334) ;  /* 0x000000000f087348 */ /* 0x017fea0003c00000 */
[----:B------:R3:W0:Y:S02]  /*1d3c0*/  SHFL.IDX P6, R14, R13, R12, R11 ;  /* 0x0000000c0d0e7389 */ /* 0x00062400000c000b */
[----:B01234-:R-:W-:Y:S01]  /*1d3d0*/  ENDCOLLECTIVE ;  /* 0x000000000000791b */ /* 0x01ffe20003800000 */
.L_x_7334:
[----:B------:R-:W-:Y:S05]  /*1d3e0*/  BSYNC B1 ;  /* 0x0000000000017941 */ /* 0x000fea0003800000 */
.L_x_7333:
        /* <DEDUP_REMOVED lines=8> */
.L_x_7335:
[----:B------:R-:W-:Y:S05]  /*1d470*/  BRA `(.L_x_7336) ;  /* 0xfffffea400947947 */ /* 0x000fea000383ffff */
.L_x_7055:
[----:B------:R-:W-:Y:S01]  /*1d480*/  BSSY B1, `(.L_x_7337) ;  /* 0x0000008000017945 */ /* 0x000fe20003800000 */
[----:B0-----:R-:W-:Y:S01]  /*1d490*/  IMAD.MOV.U32 R13, RZ, RZ, R45 ;  /* 0x000000ffff0d7224 */ /* 0x001fe200078e002d */
[----:B------:R-:W-:Y:S01]  /*1d4a0*/  MOV R12, 0x3 ;  /* 0x00000003000c7802 */ /* 0x000fe20000000f00 */
[----:B------:R-:W-:Y:S02]  /*1d4b0*/  IMAD.MOV.U32 R11, RZ, RZ, 0x181f ;  /* 0x0000181fff0b7424 */ /* 0x000fe400078e00ff */
[----:B------:R-:W-:-:S07]  /*1d4c0*/  IMAD.MOV.U32 R15, RZ, RZ, -0x1 ;  /* 0xffffffffff0f7424 */ /* 0x000fce00078e00ff */
[----:B-1234-:R-:W-:Y:S05]  /*1d4d0*/  WARPSYNC.COLLECTIVE R15, `(.L_x_7338) ;  /* 0x000000000f087348 */ /* 0x01efea0003c00000 */
[----:B------:R0:W0:Y:S02]  /*1d4e0*/  SHFL.IDX P6, R14, R13, R12, R11 ;  /* 0x0000000c0d0e7389 */ /* 0x00002400000c000b */
[----:B01234-:R-:W-:Y:S01]  /*1d4f0*/  ENDCOLLECTIVE ;  /* 0x000000000000791b */ /* 0x01ffe20003800000 */
.L_x_7338:
[----:B------:R-:W-:Y:S05]  /*1d500*/  BSYNC B1 ;  /* 0x0000000000017941 */ /* 0x000fea0003800000 */
.L_x_7337:
        /* <DEDUP_REMOVED lines=8> */
.L_x_7339:
[----:B------:R-:W-:Y:S05]  /*1d590*/  BRA `(.L_x_7340) ;  /* 0xfffffea400987947 */ /* 0x000fea000383ffff */
.L_x_7059:
[----:B------:R0:W0:Y:S02]  /*1d5a0*/  SYNCS.PHASECHK.TRANS64.TRYWAIT P4, [R90+URZ+0x288b0], R103 ;  /* 0x0288b0675a0075a7 */ /* 0x000024000808017f */
[----:B0-----:R-:W-:Y:S05]  /*1d5b0*/  @!P4 NANOSLEEP.SYNCS 0x989680 ;  /* 0x009896800000c95d */ /* 0x001fea0003900000 */
[----:B------:R-:W0:Y:S02]  /*1d5c0*/  @!P4 SYNCS.PHASECHK.TRANS64 P4, [R90+URZ+0x288b0], R103 ;  /* 0x0288b0675a00c5a7 */ /* 0x000e24000808007f */
[----:B0-----:R-:W-:Y:S05]  /*1d5d0*/  @!P4 BRA `(.L_x_7059) ;  /* 0xfffffffc00f0c947 */ /* 0x001fea000383ffff */
[----:B------:R-:W-:Y:S05]  /*1d5e0*/  BRA `(.L_x_7341) ;  /* 0xfffffea800147947 */ /* 0x000fea000383ffff */
.L_x_7073:
[----:B------:R-:W0:Y:S01]  /*1d5f0*/  S2R R6, SR_TID.X ;  /* 0x0000000000067919 */ /* 0x000e220000002100 */
[----:B------:R-:W-:Y:S01]  /*1d600*/  BSSY B0, `(.L_x_7342) ;  /* 0x000000c000007945 */ /* 0x000fe20003800000 */
[----:B------:R-:W-:Y:S01]  /*1d610*/  IMAD.MOV.U32 R12, RZ, RZ, RZ ;  /* 0x000000ffff0c7224 */ /* 0x000fe200078e00ff */
[----:B------:R-:W-:Y:S01]  /*1d620*/  MOV R15, 0xffffffff ;  /* 0xffffffff000f7802 */ /* 0x000fe20000000f00 */
[----:B------:R-:W-:Y:S02]  /*1d630*/  IMAD.MOV.U32 R11, RZ, RZ, 0x1f ;  /* 0x0000001fff0b7424 */ /* 0x000fe400078e00ff */
[----:B0-----:R-:W-:-:S05]  /*1d640*/  VIADD R6, R6, 0xffffff80 ;  /* 0xffffff8006067836 */ /* 0x001fca0000000000 */
[----:B------:R-:W-:-:S04]  /*1d650*/  SHF.R.S32.HI R5, RZ, 0x1f, R6 ;  /* 0x0000001fff057819 */ /* 0x000fc80000011406 */
[----:B------:R-:W-:-:S04]  /*1d660*/  LEA.HI R5, R5, R6, RZ, 0x7 ;  /* 0x0000000605057211 */ /* 0x000fc800078f38ff */
[----:B------:R-:W-:-:S04]  /*1d670*/  SHF.R.S32.HI R5, RZ, 0x7, R5 ;  /* 0x00000007ff057819 */ /* 0x000fc80000011405 */
[----:B--2---:R-:W-:-:S07]  /*1d680*/  MOV R13, R5 ;  /* 0x00000005000d7202 */ /* 0x004fce0000000f00 */
[----:B-----5:R-:W-:Y:S05]  /*1d690*/  WARPSYNC.COLLECTIVE R15, `(.L_x_7343) ;  /* 0x000000000f087348 */ /* 0x020fea0003c00000 */
[----:B------:R0:W1:Y:S02]  /*1d6a0*/  SHFL.IDX P6, R14, R13, R12, R11 ;  /* 0x0000000c0d0e7389 */ /* 0x00006400000c000b */
[----:B01---5:R-:W-:Y:S01]  /*1d6b0*/  ENDCOLLECTIVE ;  /* 0x000000000000791b */ /* 0x023fe20003800000 */
.L_x_7343:
[----:B------:R-:W-:Y:S05]  /*1d6c0*/  BSYNC B0 ;  /* 0x0000000000007941 */ /* 0x000fea0003800000 */
.L_x_7342:
[----:B------:R-:W-:Y:S01]  /*1d6d0*/  IMAD.MOV.U32 R195, RZ, RZ, R14 ;  /* 0x000000ffffc37224 */ /* 0x000fe200078e000e */
[----:B------:R-:W-:Y:S06]  /*1d6e0*/  BRA `(.L_x_7344) ;  /* 0xfffffeb000c87947 */ /* 0x000fec000383ffff */
.L_x_7083:
[----:B------:R-:W-:Y:S01]  /*1d6f0*/  BSSY B1, `(.L_x_7345) ;  /* 0x0000008000017945 */ /* 0x000fe20003800000 */
[----:B--2---:R-:W-:Y:S01]  /*1d700*/  IMAD.MOV.U32 R13, RZ, RZ, R26 ;  /* 0x000000ffff0d7224 */ /* 0x004fe200078e001a */
[----:B------:R-:W-:Y:S01]  /*1d710*/  MOV R12, RZ ;  /* 0x000000ff000c7202 */ /* 0x000fe20000000f00 */
[----:B------:R-:W-:Y:S02]  /*1d720*/  IMAD.MOV.U32 R11, RZ, RZ, 0x181f ;  /* 0x0000181fff0b7424 */ /* 0x000fe400078e00ff */
[----:B------:R-:W-:-:S07]  /*1d730*/  IMAD.MOV.U32 R15, RZ, RZ, -0x1 ;  /* 0xffffffffff0f7424 */ /* 0x000fce00078e00ff */
[----:B------:R-:W-:Y:S05]  /*1d740*/  WARPSYNC.COLLECTIVE R15, `(.L_x_7346) ;  /* 0x000000000f087348 */ /* 0x000fea0003c00000 */
[----:B------:R0:W1:Y:S02]  /*1d750*/  SHFL.IDX P6, R14, R13, R12, R11 ;  /* 0x0000000c0d0e7389 */ /* 0x00006400000c000b */
[----:B01----:R-:W-:Y:S01]  /*1d760*/  ENDCOLLECTIVE ;  /* 0x000000000000791b */ /* 0x003fe20003800000 */
.L_x_7346:
[----:B------:R-:W-:Y:S05]  /*1d770*/  BSYNC B1 ;  /* 0x0000000000017941 */ /* 0x000fea0003800000 */
.L_x_7345:
        /* <DEDUP_REMOVED lines=8> */
.L_x_7347:
[----:B------:R-:W-:Y:S01]  /*1d800*/  MOV R13, R28 ;  /* 0x0000001c000d7202 */ /* 0x000fe20000000f00 */
[----:B------:R-:W-:-:S07]  /*1d810*/  IMAD.MOV.U32 R3, RZ, RZ, R14 ;  /* 0x000000ffff037224 */ /* 0x000fce00078e000e */
[----:B------:R-:W-:Y:S05]  /*1d820*/  WARPSYNC.COLLECTIVE R15, `(.L_x_7348) ;  /* 0x000000000f087348 */ /* 0x000fea0003c00000 */
[----:B------:R0:W1:Y:S02]  /*1d830*/  SHFL.IDX P6, R14, R13, R12, R11 ;  /* 0x0000000c0d0e7389 */ /* 0x00006400000c000b */
[----:B01----:R-:W-:Y:S01]  /*1d840*/  ENDCOLLECTIVE ;  /* 0x000000000000791b */ /* 0x003fe20003800000 */
.L_x_7348:
[----:B------:R-:W-:Y:S02]  /*1d850*/  IMAD.MOV.U32 R13, RZ, RZ, R27 ;  /* 0x000000ffff0d7224 */ /* 0x000fe400078e001b */
[----:B------:R-:W-:-:S07]  /*1d860*/  IMAD.MOV.U32 R4, RZ, RZ, R14 ;  /* 0x000000ffff047224 */ /* 0x000fce00078e000e */
[----:B------:R-:W-:Y:S05]  /*1d870*/  WARPSYNC.COLLECTIVE R15, `(.L_x_7349) ;  /* 0x000000000f087348 */ /* 0x000fea0003c00000 */
[----:B------:R0:W1:Y:S02]  /*1d880*/  SHFL.IDX P6, R14, R13, R12, R11 ;  /* 0x0000000c0d0e7389 */ /* 0x00006400000c000b */
[----:B01----:R-:W-:Y:S01]  /*1d890*/  ENDCOLLECTIVE ;  /* 0x000000000000791b */ /* 0x003fe20003800000 */
.L_x_7349:
[----:B------:R-:W-:Y:S05]  /*1d8a0*/  BRA `(.L_x_7350) ;  /* 0xfffffeb400c87947 */ /* 0x000fea000383ffff */
.L_x_7087:
[----:B0-----:R0:W1:Y:S02]  /*1d8b0*/  SYNCS.PHASECHK.TRANS64.TRYWAIT P0, [R156+URZ+0x28800], R5 ;  /* 0x028800059c0075a7 */ /* 0x001064000800017f */
[----:B-1----:R-:W-:Y:S05]  /*1d8c0*/  @!P0 NANOSLEEP.SYNCS 0x989680 ;  /* 0x009896800000895d */ /* 0x002fea0003900000 */
[----:B------:R-:W1:Y:S02]  /*1d8d0*/  @!P0 SYNCS.PHASECHK.TRANS64 P0, [R156+URZ+0x28800], R5 ;  /* 0x028800059c0085a7 */ /* 0x000e64000800007f */
[----:B-1----:R-:W-:Y:S05]  /*1d8e0*/  @!P0 BRA `(.L_x_7087) ;  /* 0xfffffffc00f08947 */ /* 0x002fea000383ffff */
[----:B------:R-:W-:Y:S05]  /*1d8f0*/  BRA `(.L_x_7351) ;  /* 0xfffffeb800b87947 */ /* 0x000fea000383ffff */
.L_x_7103:
[----:B------:R-:W-:Y:S01]  /*1d900*/  BSSY B1, `(.L_x_7352) ;  /* 0x0000008000017945 */ /* 0x000fe20003800000 */
[----:B--2---:R-:W-:Y:S01]  /*1d910*/  MOV R13, R26 ;  /* 0x0000001a000d7202 */ /* 0x004fe20000000f00 */
[----:B------:R-:W-:Y:S01]  /*1d920*/  IMAD.MOV.U32 R12, RZ, RZ, RZ ;  /* 0x000000ffff0c7224 */ /* 0x000fe200078e00ff */
[----:B------:R-:W-:Y:S01]  /*1d930*/  MOV R15, 0xffffffff ;  /* 0xffffffff000f7802 */ /* 0x000fe20000000f00 */
[----:B------:R-:W-:-:S07]  /*1d940*/  IMAD.MOV.U32 R11, RZ, RZ, 0x181f ;  /* 0x0000181fff0b7424 */ /* 0x000fce00078e00ff */
[----:B------:R-:W-:Y:S05]  /*1d950*/  WARPSYNC.COLLECTIVE R15, `(.L_x_7353) ;  /* 0x000000000f087348 */ /* 0x000fea0003c00000 */
[----:B------:R0:W1:Y:S02]  /*1d960*/  SHFL.IDX P6, R14, R13, R12, R11 ;  /* 0x0000000c0d0e7389 */ /* 0x00006400000c000b */
[----:B01----:R-:W-:Y:S01]  /*1d970*/  ENDCOLLECTIVE ;  /* 0x000000000000791b */ /* 0x003fe20003800000 */
.L_x_7353:
[----:B------:R-:W-:Y:S05]  /*1d980*/  BSYNC B1 ;  /* 0x0000000000017941 */ /* 0x000fea0003800000 */
.L_x_7352:
        /* <DEDUP_REMOVED lines=8> */
.L_x_7354:
[----:B------:R-:W-:Y:S01]  /*1da10*/  IMAD.MOV.U32 R13, RZ, RZ, R28 ;  /* 0x000000ffff0d7224 */ /* 0x000fe200078e001c */
[----:B------:R-:W-:-:S07]  /*1da20*/  MOV R3, R14 ;  /* 0x0000000e00037202 */ /* 0x000fce0000000f00 */
[----:B------:R-:W-:Y:S05]  /*1da30*/  WARPSYNC.COLLECTIVE R15, `(.L_x_7355) ;  /* 0x000000000f087348 */ /* 0x000fea0003c00000 */
[----:B------:R0:W1:Y:S02]  /*1da40*/  SHFL.IDX P6, R14, R13, R12, R11 ;  /* 0x0000000c0d0e7389 */ /* 0x00006400000c000b */
[----:B01----:R-:W-:Y:S01]  /*1da50*/  ENDCOLLECTIVE ;  /* 0x000000000000791b */ /* 0x003fe20003800000 */
.L_x_7355:
[----:B------:R-:W-:Y:S01]  /*1da60*/  MOV R13, R27 ;  /* 0x0000001b000d7202 */ /* 0x000fe20000000f00 */
[----:B------:R-:W-:-:S07]  /*1da70*/  IMAD.MOV.U32 R20, RZ, RZ, R14 ;  /* 0x000000ffff147224 */ /* 0x000fce00078e000e */
[----:B------:R-:W-:Y:S05]  /*1da80*/  WARPSYNC.COLLECTIVE R15, `(.L_x_7356) ;  /* 0x000000000f087348 */ /* 0x000fea0003c00000 */
[----:B------:R0:W1:Y:S02]  /*1da90*/  SHFL.IDX P6, R14, R13, R12, R11 ;  /* 0x0000000c0d0e7389 */ /* 0x00006400000c000b */
[----:B01----:R-:W-:Y:S01]  /*1daa0*/  ENDCOLLECTIVE ;  /* 0x000000000000791b */ /* 0x003fe20003800000 */
.L_x_7356:
[----:B------:R-:W-:Y:S05]  /*1dab0*/  BRA `(.L_x_7357) ;  /* 0xfffffecc00dc7947 */ /* 0x000fea000383ffff */
.L_x_7107:
[----:B0-----:R0:W1:Y:S02]  /*1dac0*/  SYNCS.PHASECHK.TRANS64.TRYWAIT P4, [R156+URZ+0x28800], R27 ;  /* 0x0288001b9c0075a7 */ /* 0x001064000808017f */
[----:B-1----:R-:W-:Y:S05]  /*1dad0*/  @!P4 NANOSLEEP.SYNCS 0x989680 ;  /* 0x009896800000c95d */ /* 0x002fea0003900000 */
[----:B------:R-:W1:Y:S02]  /*1dae0*/  @!P4 SYNCS.PHASECHK.TRANS64 P4, [R156+URZ+0x28800], R27 ;  /* 0x0288001b9c00c5a7 */ /* 0x000e64000808007f */
[----:B-1----:R-:W-:Y:S05]  /*1daf0*/  @!P4 BRA `(.L_x_7107) ;  /* 0xfffffffc00f0c947 */ /* 0x002fea000383ffff */
[----:B------:R-:W-:Y:S05]  /*1db00*/  BRA `(.L_x_7358) ;  /* 0xfffffed000cc7947 */ /* 0x000fea000383ffff */
.L_x_7117:
[----:B-1----:R1:W4:Y:S02]  /*1db10*/  SYNCS.PHASECHK.TRANS64.TRYWAIT P1, [R3+URZ+0x28830], R0 ;  /* 0x02883000030075a7 */ /* 0x002324000802017f */
[----:B----4-:R-:W-:Y:S05]  /*1db20*/  @!P1 NANOSLEEP.SYNCS 0x989680 ;  /* 0x009896800000995d */ /* 0x010fea0003900000 */
[----:B------:R-:W4:Y:S02]  /*1db30*/  @!P1 SYNCS.PHASECHK.TRANS64 P1, [R3+URZ+0x28830], R0 ;  /* 0x02883000030095a7 */ /* 0x000f24000802007f */
[----:B----4-:R-:W-:Y:S05]  /*1db40*/  @!P1 BRA `(.L_x_7117) ;  /* 0xfffffffc00f09947 */ /* 0x010fea000383ffff */
[----:B------:R-:W-:Y:S05]  /*1db50*/  BRA `(.L_x_7116) ;  /* 0xfffffee800b07947 */ /* 0x000fea000383ffff */
.L_x_7124:
[----:B-1----:R1:W2:Y:S02]  /*1db60*/  SYNCS.PHASECHK.TRANS64.TRYWAIT P2, [R5+URZ+0x28830], R6 ;  /* 0x02883006050075a7 */ /* 0x0022a4000804017f */
[----:B--2---:R-:W-:Y:S05]  /*1db70*/  @!P2 NANOSLEEP.SYNCS 0x989680 ;  /* 0x009896800000a95d */ /* 0x004fea0003900000 */
[----:B------:R-:W2:Y:S02]  /*1db80*/  @!P2 SYNCS.PHASECHK.TRANS64 P2, [R5+URZ+0x28830], R6 ;  /* 0x028830060500a5a7 */ /* 0x000ea4000804007f */
[----:B--2---:R-:W-:Y:S05]  /*1db90*/  @!P2 BRA `(.L_x_7124) ;  /* 0xfffffffc00f0a947 */ /* 0x004fea000383ffff */
[----:B------:R-:W-:Y:S05]  /*1dba0*/  BRA `(.L_x_7123) ;  /* 0xffffff1800147947 */ /* 0x000fea000383ffff */
.L_x_7128:
[----:B-1----:R1:W2:Y:S02]  /*1dbb0*/  SYNCS.PHASECHK.TRANS64.TRYWAIT P1, [R5+URZ+0x28850], R4 ;  /* 0x02885004050075a7 */ /* 0x0022a4000802017f */
[----:B--2---:R-:W-:Y:S05]  /*1dbc0*/  @!P1 NANOSLEEP.SYNCS 0x989680 ;  /* 0x009896800000995d */ /* 0x004fea0003900000 */
[----:B------:R-:W2:Y:S02]  /*1dbd0*/  @!P1 SYNCS.PHASECHK.TRANS64 P1, [R5+URZ+0x28850], R4 ;  /* 0x02885004050095a7 */ /* 0x000ea4000802007f */
[----:B--2---:R-:W-:Y:S05]  /*1dbe0*/  @!P1 BRA `(.L_x_7128) ;  /* 0xfffffffc00f09947 */ /* 0x004fea000383ffff */
[----:B------:R-:W-:Y:S05]  /*1dbf0*/  BRA `(.L_x_7125) ;  /* 0xffffff1c00207947 */ /* 0x000fea000383ffff */
.L_x_7135:
[----:B-1----:R1:W2:Y:S02]  /*1dc00*/  SYNCS.PHASECHK.TRANS64.TRYWAIT P1, [R9+URZ+0x28850], R0 ;  /* 0x02885000090075a7 */ /* 0x0022a4000802017f */
[----:B--2---:R-:W-:Y:S05]  /*1dc10*/  @!P1 NANOSLEEP.SYNCS 0x989680 ;  /* 0x009896800000995d */ /* 0x004fea0003900000 */
[----:B------:R-:W2:Y:S02]  /*1dc20*/  @!P1 SYNCS.PHASECHK.TRANS64 P1, [R9+URZ+0x28850], R0 ;  /* 0x02885000090095a7 */ /* 0x000ea4000802007f */
[----:B--2---:R-:W-:Y:S05]  /*1dc30*/  @!P1 BRA `(.L_x_7135) ;  /* 0xfffffffc00f09947 */ /* 0x004fea000383ffff */
[----:B------:R-:W-:Y:S05]  /*1dc40*/  BRA `(.L_x_7134) ;  /* 0xffffff4000687947 */ /* 0x000fea000383ffff */
.L_x_7141:
[----:B------:R-:W-:Y:S01]  /*1dc50*/  IMAD.MOV.U32 R13, RZ, RZ, R2 ;  /* 0x000000ffff0d7224 */ /* 0x000fe200078e0002 */
[----:B------:R-:W-:Y:S01]  /*1dc60*/  MOV R11, 0x181f ;  /* 0x0000181f000b7802 */ /* 0x000fe20000000f00 */
[----:B------:R-:W-:Y:S02]  /*1dc70*/  IMAD.MOV.U32 R12, RZ, RZ, RZ ;  /* 0x000000ffff0c7224 */ /* 0x000fe400078e00ff */
[----:B------:R-:W-:-:S07]  /*1dc80*/  IMAD.MOV.U32 R15, RZ, RZ, -0x1 ;  /* 0xffffffffff0f7424 */ /* 0x000fce00078e00ff */
[----:B-----5:R-:W-:Y:S05]  /*1dc90*/  WARPSYNC.COLLECTIVE R15, `(.L_x_7359) ;  /* 0x000000000f087348 */ /* 0x020fea0003c00000 */
[----:B------:R0:W1:Y:S02]  /*1dca0*/  SHFL.IDX P6, R14, R13, R12, R11 ;  /* 0x0000000c0d0e7389 */ /* 0x00006400000c000b */
[----:B01---5:R-:W-:Y:S01]  /*1dcb0*/  ENDCOLLECTIVE ;  /* 0x000000000000791b */ /* 0x023fe20003800000 */
.L_x_7359:
[----:B------:R-:W-:Y:S01]  /*1dcc0*/  MOV R13, R0 ;  /* 0x00000000000d7202 */ /* 0x000fe20000000f00 */
[----:B------:R-:W-:-:S07]  /*1dcd0*/  IMAD.MOV.U32 R3, RZ, RZ, R14 ;  /* 0x000000ffff037224 */ /* 0x000fce00078e000e */
[----:B------:R-:W-:Y:S05]  /*1dce0*/  WARPSYNC.COLLECTIVE R15, `(.L_x_7360) ;  /* 0x000000000f087348 */ /* 0x000fea0003c00000 */
[----:B------:R0:W1:Y:S02]  /*1dcf0*/  SHFL.IDX P6, R14, R13, R12, R11 ;  /* 0x0000000c0d0e7389 */ /* 0x00006400000c000b */
[----:B01----:R-:W-:Y:S01]  /*1dd00*/  ENDCOLLECTIVE ;  /* 0x000000000000791b */ /* 0x003fe20003800000 */
.L_x_7360:
[----:B------:R-:W-:Y:S05]  /*1dd10*/  BRA `(.L_x_7361) ;  /* 0xffffff5c00407947 */ /* 0x000fea000383ffff */
.L_x_7144:
[----:B------:R-:W-:Y:S01]  /*1dd20*/  BSSY B1, `(.L_x_7362) ;  /* 0x0000008000017945 */ /* 0x000fe20003800000 */
[----:B------:R-:W-:Y:S01]  /*1dd30*/  IMAD.MOV.U32 R13, RZ, RZ, R2 ;  /* 0x000000ffff0d7224 */ /* 0x000fe200078e0002 */
[----:B---3--:R-:W-:Y:S01]  /*1dd40*/  MOV R11, 0x181f ;  /* 0x0000181f000b7802 */ /* 0x008fe20000000f00 */
[----:B------:R-:W-:Y:S02]  /*1dd50*/  IMAD.MOV.U32 R12, RZ, RZ, 0x1 ;  /* 0x00000001ff0c7424 */ /* 0x000fe400078e00ff */
[----:B------:R-:W-:-:S07]  /*1dd60*/  IMAD.MOV.U32 R15, RZ, RZ, -0x1 ;  /* 0xffffffffff0f7424 */ /* 0x000fce00078e00ff */
[----:B012--5:R-:W-:Y:S05]  /*1dd70*/  WARPSYNC.COLLECTIVE R15, `(.L_x_7363) ;  /* 0x000000000f087348 */ /* 0x027fea0003c00000 */
[----:B--2---:R2:W3:Y:S02]  /*1dd80*/  SHFL.IDX P6, R14, R13, R12, R11 ;  /* 0x0000000c0d0e7389 */ /* 0x0044e400000c000b */
[----:B0123-5:R-:W-:Y:S01]  /*1dd90*/  ENDCOLLECTIVE ;  /* 0x000000000000791b */ /* 0x02ffe20003800000 */
.L_x_7363:
[----:B------:R-:W-:Y:S05]  /*1dda0*/  BSYNC B1 ;  /* 0x0000000000017941 */ /* 0x000fea0003800000 */
.L_x_7362:
        /* <DEDUP_REMOVED lines=8> */
.L_x_7364:
[----:B------:R-:W-:Y:S05]  /*1de30*/  BRA `(.L_x_7365) ;  /* 0xffffff5c003c7947 */ /* 0x000fea000383ffff */
.L_x_7147:
[----:B------:R-:W-:Y:S01]  /*1de40*/  BSSY B1, `(.L_x_7366) ;  /* 0x0000008000017945 */ /* 0x000fe20003800000 */
[----:B------:R-:W-:Y:S01]  /*1de50*/  IMAD.MOV.U32 R13, RZ, RZ, R2 ;  /* 0x000000ffff0d7224 */ /* 0x000fe200078e0002 */
[----:B------:R-:W-:Y:S01]  /*1de60*/  MOV R11, 0x181f ;  /* 0x0000181f000b7802 */ /* 0x000fe20000000f00 */
[----:B------:R-:W-:Y:S02]  /*1de70*/  IMAD.MOV.U32 R12, RZ, RZ, 0x2 ;  /* 0x00000002ff0c7424 */ /* 0x000fe400078e00ff */
[----:B---3--:R-:W-:-:S07]  /*1de80*/  IMAD.MOV.U32 R15, RZ, RZ, -0x1 ;  /* 0xffffffffff0f7424 */ /* 0x008fce00078e00ff */
[----:B012-4-:R-:W-:Y:S05]  /*1de90*/  WARPSYNC.COLLECTIVE R15, `(.L_x_7367) ;  /* 0x000000000f087348 */ /* 0x017fea0003c00000 */
[----:B--2---:R2:W3:Y:S02]  /*1dea0*/  SHFL.IDX P6, R14, R13, R12, R11 ;  /* 0x0000000c0d0e7389 */ /* 0x0044e400000c000b */
[----:B01234-:R-:W-:Y:S01]  /*1deb0*/  ENDCOLLECTIVE ;  /* 0x000000000000791b */ /* 0x01ffe20003800000 */
.L_x_7367:
[----:B------:R-:W-:Y:S05]  /*1dec0*/  BSYNC B1 ;  /* 0x0000000000017941 */ /* 0x000fea0003800000 */
.L_x_7366:
        /* <DEDUP_REMOVED lines=8> */
.L_x_7368:
[----:B------:R-:W-:Y:S05]  /*1df50*/  BRA `(.L_x_7369) ;  /* 0xffffff5c003c7947 */ /* 0x000fea000383ffff */
.L_x_7150:
        /* <DEDUP_REMOVED lines=8> */
.L_x_7371:
[----:B------:R-:W-:Y:S05]  /*1dfe0*/  BSYNC B1 ;  /* 0x0000000000017941 */ /* 0x000fea0003800000 */
.L_x_7370:
        /* <DEDUP_REMOVED lines=8> */
.L_x_7372:
[----:B------:R-:W-:Y:S05]  /*1e070*/  BRA `(.L_x_7373) ;  /* 0xffffff5c003c7947 */ /* 0x000fea000383ffff */
.L_x_7152:
[----:B------:R-:W-:Y:S01]  /*1e080*/  IMAD.MOV.U32 R13, RZ, RZ, R2 ;  /* 0x000000ffff0d7224 */ /* 0x000fe200078e0002 */
[----:B------:R-:W-:Y:S01]  /*1e090*/  MOV R11, 0x1c1f ;  /* 0x00001c1f000b7802 */ /* 0x000fe20000000f00 */
[----:B------:R-:W-:Y:S02]  /*1e0a0*/  IMAD.MOV.U32 R12, RZ, RZ, RZ ;  /* 0x000000ffff0c7224 */ /* 0x000fe400078e00ff */
[----:B------:R-:W-:-:S07]  /*1e0b0*/  IMAD.MOV.U32 R15, RZ, RZ, -0x1 ;  /* 0xffffffffff0f7424 */ /* 0x000fce00078e00ff */
[----:B------:R-:W-:Y:S05]  /*1e0c0*/  WARPSYNC.COLLECTIVE R15, `(.L_x_7374) ;  /* 0x000000000f087348 */ /* 0x000fea0003c00000 */
[----:B------:R0:W1:Y:S02]  /*1e0d0*/  SHFL.IDX P6, R14, R13, R12, R11 ;  /* 0x0000000c0d0e7389 */ /* 0x00006400000c000b */
[----:B01----:R-:W-:Y:S01]  /*1e0e0*/  ENDCOLLECTIVE ;  /* 0x000000000000791b */ /* 0x003fe20003800000 */
.L_x_7374:
[----:B------:R-:W-:Y:S01]  /*1e0f0*/  MOV R13, R0 ;  /* 0x00000000000d7202 */ /* 0x000fe20000000f00 */
[----:B------:R-:W-:-:S07]  /*1e100*/  IMAD.MOV.U32 R3, RZ, RZ, R14 ;  /* 0x000000ffff037224 */ /* 0x000fce00078e000e */
[----:B------:R-:W-:Y:S05]  /*1e110*/  WARPSYNC.COLLECTIVE R15, `(.L_x_7375) ;  /* 0x000000000f087348 */ /* 0x000fea0003c00000 */
[----:B------:R0:W1:Y:S02]  /*1e120*/  SHFL.IDX P6, R14, R13, R12, R11 ;  /* 0x0000000c0d0e7389 */ /* 0x00006400000c000b */
[----:B01----:R-:W-:Y:S01]  /*1e130*/  ENDCOLLECTIVE ;  /* 0x000000000000791b */ /* 0x003fe20003800000 */
.L_x_7375:
[----:B------:R-:W-:Y:S05]  /*1e140*/  BRA `(.L_x_7376) ;  /* 0xffffff60003c7947 */ /* 0x000fea000383ffff */
.L_x_7155:
[----:B------:R-:W-:Y:S01]  /*1e150*/  BSSY B1, `(.L_x_7377) ;  /* 0x0000008000017945 */ /* 0x000fe20003800000 */
[----:B--2---:R-:W-:Y:S01]  /*1e160*/  IMAD.MOV.U32 R13, RZ, RZ, R2 ;  /* 0x000000ffff0d7224 */ /* 0x004fe200078e0002 */
[----:B------:R-:W-:Y:S01]  /*1e170*/  MOV R11, 0x1c1f ;  /* 0x00001c1f000b7802 */ /* 0x000fe20000000f00 */
[----:B------:R-:W-:Y:S02]  /*1e180*/  IMAD.MOV.U32 R12, RZ, RZ, 0x1 ;  /* 0x00000001ff0c7424 */ /* 0x000fe400078e00ff */
[----:B------:R-:W-:-:S07]  /*1e190*/  IMAD.MOV.U32 R15, RZ, RZ, -0x1 ;  /* 0xffffffffff0f7424 */ /* 0x000fce00078e00ff */
[----:B01----:R-:W-:Y:S05]  /*1e1a0*/  WARPSYNC.COLLECTIVE R15, `(.L_x_7378) ;  /* 0x000000000f087348 */ /* 0x003fea0003c00000 */
[----:B------:R2:W3:Y:S02]  /*1e1b0*/  SHFL.IDX P6, R14, R13, R12, R11 ;  /* 0x0000000c0d0e7389 */ /* 0x0004e400000c000b */
[----:B0123--:R-:W-:Y:S01]  /*1e1c0*/  ENDCOLLECTIVE ;  /* 0x000000000000791b */ /* 0x00ffe20003800000 */
.L_x_7378:
[----:B------:R-:W-:Y:S05]  /*1e1d0*/  BSYNC B1 ;  /* 0x0000000000017941 */ /* 0x000fea0003800000 */
.L_x_7377:
        /* <DEDUP_REMOVED lines=8> */
.L_x_7379:
[----:B------:R-:W-:Y:S05]  /*1e260*/  BRA `(.L_x_7380) ;  /* 0xffffff6400187947 */ /* 0x000fea000383ffff */
.L_x_7159:
[----:B------:R-:W-:Y:S01]  /*1e270*/  IMAD.MOV.U32 R13, RZ, RZ, R2 ;  /* 0x000000ffff0d7224 */ /* 0x000fe200078e0002 */
[----:B------:R-:W-:Y:S01]  /*1e280*/  MOV R11, 0x181f ;  /* 0x0000181f000b7802 */ /* 0x000fe20000000f00 */
[----:B------:R-:W-:Y:S02]  /*1e290*/  IMAD.MOV.U32 R12, RZ, RZ, RZ ;  /* 0x000000ffff0c7224 */ /* 0x000fe400078e00ff */
[----:B------:R-:W-:-:S07]  /*1e2a0*/  IMAD.MOV.U32 R15, RZ, RZ, -0x1 ;  /* 0xffffffffff0f7424 */ /* 0x000fce00078e00ff */
[----:B01----:R-:W-:Y:S05]  /*1e2b0*/  WARPSYNC.COLLECTIVE R15, `(.L_x_7381) ;  /* 0x000000000f087348 */ /* 0x003fea0003c00000 */
[----:B------:R2:W3:Y:S02]  /*1e2c0*/  SHFL.IDX P6, R14, R13, R12, R11 ;  /* 0x0000000c0d0e7389 */ /* 0x0004e400000c000b */
[----:B0123--:R-:W-:Y:S01]  /*1e2d0*/  ENDCOLLECTIVE ;  /* 0x000000000000791b */ /* 0x00ffe20003800000 */
.L_x_7381:
[----:B------:R-:W-:Y:S01]  /*1e2e0*/  MOV R13, R0 ;  /* 0x00000000000d7202 */ /* 0x000fe20000000f00 */
[----:B------:R-:W-:-:S07]  /*1e2f0*/  IMAD.MOV.U32 R3, RZ, RZ, R14 ;  /* 0x000000ffff037224 */ /* 0x000fce00078e000e */
[----:B------:R-:W-:Y:S05]  /*1e300*/  WARPSYNC.COLLECTIVE R15, `(.L_x_7382) ;  /* 0x000000000f087348 */ /* 0x000fea0003c00000 */
[----:B------:R0:W1:Y:S02]  /*1e310*/  SHFL.IDX P6, R14, R13, R12, R11 ;  /* 0x0000000c0d0e7389 */ /* 0x00006400000c000b */
[----:B01----:R-:W-:Y:S01]  /*1e320*/  ENDCOLLECTIVE ;  /* 0x000000000000791b */ /* 0x003fe20003800000 */
.L_x_7382:
[----:B------:R-:W-:Y:S05]  /*1e330*/  BRA `(.L_x_7383) ;  /* 0xffffff6c00f47947 */ /* 0x000fea000383ffff */
.L_x_7162:
[----:B------:R-:W-:Y:S01]  /*1e340*/  BSSY B1, `(.L_x_7384) ;  /* 0x0000008000017945 */ /* 0x000fe20003800000 */
[----:B------:R-:W-:Y:S01]  /*1e350*/  IMAD.MOV.U32 R13, RZ, RZ, R2 ;  /* 0x000000ffff0d7224 */ /* 0x000fe200078e0002 */
[----:B------:R-:W-:Y:S01]  /*1e360*/  MOV R11, 0x181f ;  /* 0x0000181f000b7802 */ /* 0x000fe20000000f00 */
[----:B------:R-:W-:Y:S02]  /*1e370*/  IMAD.MOV.U32 R12, RZ, RZ, 0x1 ;  /* 0x00000001ff0c7424 */ /* 0x000fe400078e00ff */
[----:B---3--:R-:W-:-:S07]  /*1e380*/  IMAD.MOV.U32 R15, RZ, RZ, -0x1 ;  /* 0xffffffffff0f7424 */ /* 0x008fce00078e00ff */
[----:B012-4-:R-:W-:Y:S05]  /*1e390*/  WARPSYNC.COLLECTIVE R15, `(.L_x_7385) ;  /* 0x000000000f087348 */ /* 0x017fea0003c00000 */
[----:B----4-:R3:W4:Y:S02]  /*1e3a0*/  SHFL.IDX P6, R14, R13, R12, R11 ;  /* 0x0000000c0d0e7389 */ /* 0x01072400000c000b */
[----:B01234-:R-:W-:Y:S01]  /*1e3b0*/  ENDCOLLECTIVE ;  /* 0x000000000000791b */ /* 0x01ffe20003800000 */
.L_x_7385:
[----:B------:R-:W-:Y:S05]  /*1e3c0*/  BSYNC B1 ;  /* 0x0000000000017941 */ /* 0x000fea0003800000 */
.L_x_7384:
        /* <DEDUP_REMOVED lines=8> */
.L_x_7386:
[----:B------:R-:W-:Y:S05]  /*1e450*/  BRA `(.L_x_7387) ;  /* 0xffffff6c00f47947 */ /* 0x000fea000383ffff */
.L_x_7165:
[----:B------:R-:W-:Y:S01]  /*1e460*/  BSSY B1, `(.L_x_7388) ;  /* 0x0000008000017945 */ /* 0x000fe20003800000 */
[----:B------:R-:W-:Y:S01]  /*1e470*/  IMAD.MOV.U32 R13, RZ, RZ, R2 ;  /* 0x000000ffff0d7224 */ /* 0x000fe200078e0002 */
[----:B------:R-:W-:Y:S01]  /*1e480*/  MOV R11, 0x181f ;  /* 0x0000181f000b7802 */ /* 0x000fe20000000f00 */
[----:B------:R-:W-:Y:S02]  /*1e490*/  IMAD.MOV.U32 R12, RZ, RZ, 0x2 ;  /* 0x00000002ff0c7424 */ /* 0x000fe400078e00ff */
[----:B0-----:R-:W-:-:S07]  /*1e4a0*/  IMAD.MOV.U32 R15, RZ, RZ, -0x1 ;  /* 0xffffffffff0f7424 */ /* 0x001fce00078e00ff */
[----:B-1234-:R-:W-:Y:S05]  /*1e4b0*/  WARPSYNC.COLLECTIVE R15, `(.L_x_7389) ;  /* 0x000000000f087348 */ /* 0x01efea0003c00000 */
[----:B----4-:R0:W4:Y:S02]  /*1e4c0*/  SHFL.IDX P6, R14, R13, R12, R11 ;  /* 0x0000000c0d0e7389 */ /* 0x01012400000c000b */
[----:B01234-:R-:W-:Y:S01]  /*1e4d0*/  ENDCOLLECTIVE ;  /* 0x000000000000791b */ /* 0x01ffe20003800000 */
.L_x_7389:
[----:B------:R-:W-:Y:S05]  /*1e4e0*/  BSYNC B1 ;  /* 0x0000000000017941 */ /* 0x000fea0003800000 */
.L_x_7388:
        /* <DEDUP_REMOVED lines=8> */
.L_x_7390:
[----:B------:R-:W-:Y:S05]  /*1e570*/  BRA `(.L_x_7391) ;  /* 0xffffff6c00f47947 */ /* 0x000fea000383ffff */
.L_x_7168:
[----:B------:R-:W-:Y:S01]  /*1e580*/  BSSY B1, `(.L_x_7392) ;  /* 0x0000008000017945 */ /* 0x000fe20003800000 */
[----:B------:R-:W-:Y:S01]  /*1e590*/  IMAD.MOV.U32 R13, RZ, RZ, R2 ;  /* 0x000000ffff0d7224 */ /* 0x000fe200078e0002 */
[----:B------:R-:W-:Y:S01]  /*1e5a0*/  MOV R11, 0x181f ;  /* 0x0000181f000b7802 */ /* 0x000fe20000000f00 */
[----:B------:R-:W-:Y:S02]  /*1e5b0*/  IMAD.MOV.U32 R12, RZ, RZ, 0x3 ;  /* 0x00000003ff0c7424 */ /* 0x000fe400078e00ff */
[----:B0-----:R-:W-:-:S07]  /*1e5c0*/  IMAD.MOV.U32 R15, RZ, RZ, -0x1 ;  /* 0xffffffffff0f7424 */ /* 0x001fce00078e00ff */
[----:B-1234-:R-:W-:Y:S05]  /*1e5d0*/  WARPSYNC.COLLECTIVE R15, `(.L_x_7393) ;  /* 0x000000000f087348 */ /* 0x01efea0003c00000 */
[----:B------:R0:W0:Y:S02]  /*1e5e0*/  SHFL.IDX P6, R14, R13, R12, R11 ;  /* 0x0000000c0d0e7389 */ /* 0x00002400000c000b */
[----:B01234-:R-:W-:Y:S01]  /*1e5f0*/  ENDCOLLECTIVE ;  /* 0x000000000000791b */ /* 0x01ffe20003800000 */
.L_x_7393:
[----:B------:R-:W-:Y:S05]  /*1e600*/  BSYNC B1 ;  /* 0x0000000000017941 */ /* 0x000fea0003800000 */
.L_x_7392:
        /* <DEDUP_REMOVED lines=8> */
.L_x_7394:
[----:B------:R-:W-:Y:S05]  /*1e690*/  BRA `(.L_x_7395) ;  /* 0xffffff6c00f47947 */ /* 0x000fea000383ffff */
.L_x_7185:
        /* <DEDUP_REMOVED lines=8> */
[----:B------:R-:W-:Y:S05]  /*1e720*/  WARPSYNC.COLLECTIVE R15, `(.L_x_7397) ;  /* 0x000000000f087348 */ /* 0x000fea0003c00000 */
[----:B------:R0:W1:Y:S02]  /*1e730*/  SHFL.IDX P6, R14, R13, R12, R11 ;  /* 0x0000000c0d0e7389 */ /* 0x00006400000c000b */
[----:B01----:R-:W-:Y:S01]  /*1e740*/  ENDCOLLECTIVE ;  /* 0x000000000000791b */ /* 0x003fe20003800000 */
.L_x_7397:
[----:B------:R-:W-:Y:S05]  /*1e750*/  BSYNC B1 ;  /* 0x0000000000017941 */ /* 0x000fea0003800000 */
.L_x_7396:
[----:B------:R-:W-:Y:S05]  /*1e760*/  BRA `(.L_x_7398) ;  /* 0xffffff84009c7947 */ /* 0x000fea000383ffff */
.L_x_7187:
[----:B------:R-:W-:Y:S01]  /*1e770*/  BSSY B1, `(.L_x_7399) ;  /* 0x0000006000017945 */ /* 0x000fe20003800000 */
[----:B------:R-:W-:-:S07]  /*1e780*/  IMAD.MOV.U32 R15, RZ, RZ, -0x1 ;  /* 0xffffffffff0f7424 */ /* 0x000fce00078e00ff */
[----:B0-----:R-:W-:Y:S05]  /*1e790*/  WARPSYNC.COLLECTIVE R15, `(.L_x_7400) ;  /* 0x000000000f0c7348 */ /* 0x001fea0003c00000 */
[----:B------:R-:W-:Y:S02]  /*1e7a0*/  ELECT P6, UR62, PT ;  /* 0x00000000003e782f */ /* 0x000fe400038c0000 */
[----:B------:R-:W-:Y:S01]  /*1e7b0*/  MOV R14, UR62 ;  /* 0x0000003e000e7c02 */ /* 0x000fe20008000f00 */
[----:B0-----:R-:W-:Y:S10]  /*1e7c0*/  ENDCOLLECTIVE ;  /* 0x000000000000791b */ /* 0x001ff40003800000 */
.L_x_7400:
[----:B------:R-:W-:Y:S05]  /*1e7d0*/  BSYNC B1 ;  /* 0x0000000000017941 */ /* 0x000fea0003800000 */
.L_x_7399:
[----:B------:R-:W-:Y:S05]  /*1e7e0*/  BRA `(.L_x_7186) ;  /* 0xffffff8400947947 */ /* 0x000fea000383ffff */
.L_x_7189:
[----:B0-----:R0:W1:Y:S02]  /*1e7f0*/  SYNCS.PHASECHK.TRANS64.TRYWAIT P0, [R22+URZ+0x28820], R7 ;  /* 0x02882007160075a7 */ /* 0x001064000800017f */
[----:B-1----:R-:W-:Y:S05]  /*1e800*/  @!P0 NANOSLEEP.SYNCS 0x989680 ;  /* 0x009896800000895d */ /* 0x002fea0003900000 */
[----:B------:R-:W1:Y:S02]  /*1e810*/  @!P0 SYNCS.PHASECHK.TRANS64 P0, [R22+URZ+0x28820], R7 ;  /* 0x02882007160085a7 */ /* 0x000e64000800007f */
[----:B-1----:R-:W-:Y:S05]  /*1e820*/  @!P0 BRA `(.L_x_7189) ;  /* 0xfffffffc00f08947 */ /* 0x002fea000383ffff */
[----:B------:R-:W-:Y:S05]  /*1e830*/  BRA `(.L_x_7401) ;  /* 0xffffff8400a47947 */ /* 0x000fea000383ffff */
.L_x_7193:
[----:B-1----:R1:W2:Y:S02]  /*1e840*/  SYNCS.PHASECHK.TRANS64.TRYWAIT P0, [R10+URZ+0x288a0], R9 ;  /* 0x0288a0090a0075a7 */ /* 0x0022a4000800017f */
[----:B--2---:R-:W-:Y:S05]  /*1e850*/  @!P0 NANOSLEEP.SYNCS 0x989680 ;  /* 0x009896800000895d */ /* 0x004fea0003900000 */
[----:B------:R-:W2:Y:S02]  /*1e860*/  @!P0 SYNCS.PHASECHK.TRANS64 P0, [R10+URZ+0x288a0], R9 ;  /* 0x0288a0090a0085a7 */ /* 0x000ea4000800007f */
[----:B--2---:R-:W-:Y:S05]  /*1e870*/  @!P0 BRA `(.L_x_7193) ;  /* 0xfffffffc00f08947 */ /* 0x004fea000383ffff */
[----:B------:R-:W-:Y:S05]  /*1e880*/  BRA `(.L_x_7402) ;  /* 0xffffff8400bc7947 */ /* 0x000fea000383ffff */
.L_x_7199:
[----:B0-----:R0:W2:Y:S02]  /*1e890*/  SYNCS.PHASECHK.TRANS64.TRYWAIT P0, [R10+URZ+0x288c0], R9 ;  /* 0x0288c0090a0075a7 */ /* 0x0010a4000800017f */
[----:B--2---:R-:W-:Y:S05]  /*1e8a0*/  @!P0 NANOSLEEP.SYNCS 0x989680 ;  /* 0x009896800000895d */ /* 0x004fea0003900000 */
[----:B------:R-:W2:Y:S02]  /*1e8b0*/  @!P0 SYNCS.PHASECHK.TRANS64 P0, [R10+URZ+0x288c0], R9 ;  /* 0x0288c0090a0085a7 */ /* 0x000ea4000800007f */
[----:B--2---:R-:W-:Y:S05]  /*1e8c0*/  @!P0 BRA `(.L_x_7199) ;  /* 0xfffffffc00f08947 */ /* 0x004fea000383ffff */
[----:B------:R-:W-:Y:S05]  /*1e8d0*/  BRA `(.L_x_7403) ;  /* 0xffffff88007c7947 */ /* 0x000fea000383ffff */
.L_x_7207:
[----:B-1----:R1:W2:Y:S02]  /*1e8e0*/  SYNCS.PHASECHK.TRANS64.TRYWAIT P2, [R10+URZ+0x288a0], R9 ;  /* 0x0288a0090a0075a7 */ /* 0x0022a4000804017f */
[----:B--2---:R-:W-:Y:S05]  /*1e8f0*/  @!P2 NANOSLEEP.SYNCS 0x989680 ;  /* 0x009896800000a95d */ /* 0x004fea0003900000 */
[----:B------:R-:W2:Y:S02]  /*1e900*/  @!P2 SYNCS.PHASECHK.TRANS64 P2, [R10+URZ+0x288a0], R9 ;  /* 0x0288a0090a00a5a7 */ /* 0x000ea4000804007f */
[----:B--2---:R-:W-:Y:S05]  /*1e910*/  @!P2 BRA `(.L_x_7207) ;  /* 0xfffffffc00f0a947 */ /* 0x004fea000383ffff */
[----:B------:R-:W-:Y:S05]  /*1e920*/  BRA `(.L_x_7404) ;  /* 0xffffff8c00787947 */ /* 0x000fea000383ffff */
.L_x_7213:
[----:B0-----:R0:W2:Y:S02]  /*1e930*/  SYNCS.PHASECHK.TRANS64.TRYWAIT P2, [R10+URZ+0x288c0], R9 ;  /* 0x0288c0090a0075a7 */ /* 0x0010a4000804017f */
[----:B--2---:R-:W-:Y:S05]  /*1e940*/  @!P2 NANOSLEEP.SYNCS 0x989680 ;  /* 0x009896800000a95d */ /* 0x004fea0003900000 */
[----:B------:R-:W2:Y:S02]  /*1e950*/  @!P2 SYNCS.PHASECHK.TRANS64 P2, [R10+URZ+0x288c0], R9 ;  /* 0x0288c0090a00a5a7 */ /* 0x000ea4000804007f */
[----:B--2---:R-:W-:Y:S05]  /*1e960*/  @!P2 BRA `(.L_x_7213) ;  /* 0xfffffffc00f0a947 */ /* 0x004fea000383ffff */
[----:B------:R-:W-:Y:S05]  /*1e970*/  BRA `(.L_x_7405) ;  /* 0xffffff9000307947 */ /* 0x000fea000383ffff */
.L_x_7229:
[----:B------:R-:W0:Y:S01]  /*1e980*/  S2R R9, SR_TID.X ;  /* 0x0000000000097919 */ /* 0x000e220000002100 */
        /* <DEDUP_REMOVED lines=10> */
.L_x_7407:
[----:B------:R-:W-:Y:S05]  /*1ea30*/  BSYNC B0 ;  /* 0x0000000000007941 */ /* 0x000fea0003800000 */
.L_x_7406:
[----:B------:R-:W-:Y:S05]  /*1ea40*/  BRA `(.L_x_7408) ;  /* 0xffffff9c007c7947 */ /* 0x000fea000383ffff */
.L_x_7232:
[----:B0-----:R0:W1:Y:S02]  /*1ea50*/  SYNCS.PHASECHK.TRANS64.TRYWAIT P0, [R7+URZ+0x28840], R2 ;  /* 0x02884002070075a7 */ /* 0x001064000800017f */
[----:B-1----:R-:W-:Y:S05]  /*1ea60*/  @!P0 NANOSLEEP.SYNCS 0x989680 ;  /* 0x009896800000895d */ /* 0x002fea0003900000 */
[----:B------:R-:W1:Y:S02]  /*1ea70*/  @!P0 SYNCS.PHASECHK.TRANS64 P0, [R7+URZ+0x28840], R2 ;  /* 0x02884002070085a7 */ /* 0x000e64000800007f */
[----:B-1----:R-:W-:Y:S05]  /*1ea80*/  @!P0 BRA `(.L_x_7232) ;  /* 0xfffffffc00f08947 */ /* 0x002fea000383ffff */
[----:B------:R-:W-:Y:S05]  /*1ea90*/  BRA `(.L_x_7409) ;  /* 0xffffff9c00cc7947 */ /* 0x000fea000383ffff */
.L_x_7233:
        /* <DEDUP_REMOVED lines=8> */
.L_x_7411:
[----:B------:R-:W-:Y:S05]  /*1eb20*/  BSYNC B0 ;  /* 0x0000000000007941 */ /* 0x000fea0003800000 */
.L_x_7410:
        /* <DEDUP_REMOVED lines=9> */
.L_x_7412:
[----:B------:R-:W-:Y:S02]  /*1ebc0*/  IMAD.MOV.U32 R13, RZ, RZ, R0 ;  /* 0x000000ffff0d7224 */ /* 0x000fe400078e0000 */
[----:B------:R-:W-:Y:S02]  /*1ebd0*/  IMAD.MOV.U32 R12, RZ, RZ, 0x1 ;  /* 0x00000001ff0c7424 */ /* 0x000fe400078e00ff */
[----:B------:R-:W-:-:S07]  /*1ebe0*/  IMAD.MOV.U32 R3, RZ, RZ, R14 ;  /* 0x000000ffff037224 */ /* 0x000fce00078e000e */
[----:B------:R-:W-:Y:S05]  /*1ebf0*/  WARPSYNC.COLLECTIVE R15, `(.L_x_7413) ;  /* 0x000000000f087348 */ /* 0x000fea0003c00000 */
[----:B------:R0:W1:Y:S02]  /*1ec00*/  SHFL.IDX P6, R14, R13, R12, R11 ;  /* 0x0000000c0d0e7389 */ /* 0x00006400000c000b */
[----:B01----:R-:W-:Y:S01]  /*1ec10*/  ENDCOLLECTIVE ;  /* 0x000000000000791b */ /* 0x003fe20003800000 */
.L_x_7413:
        /* <DEDUP_REMOVED lines=11> */
[----:B------:R-:W-:Y:S02]  /*1ecd0*/  ISETP.GE.AND P0, PT, R6, 0x11, PT ;  /* 0x000000110600780c */ /* 0x000fe40003f06270 */
[----:B0-----:R-:W-:-:S11]  /*1ece0*/  MOV R2, R14 ;  /* 0x0000000e00027202 */ /* 0x001fd60000000f00 */
[----:B------:R-:W-:Y:S05]  /*1ecf0*/  WARPSYNC.COLLECTIVE R15, `(.L_x_7414) ;  /* 0x000000000f087348 */ /* 0x000fea0003c00000 */
[----:B------:R0:W1:Y:S02]  /*1ed00*/  SHFL.IDX P6, R14, R13, R12, R11 ;  /* 0x0000000c0d0e7389 */ /* 0x00006400000c000b */
[----:B01----:R-:W-:Y:S01]  /*1ed10*/  ENDCOLLECTIVE ;  /* 0x000000000000791b */ /* 0x003fe20003800000 */
.L_x_7414:
[----:B------:R-:W-:Y:S02]  /*1ed20*/  @P0 IMAD R8, R5, 0x2, R22 ;  /* 0x0000000205080824 */ /* 0x000fe400078e0216 */
[----:B------:R-:W-:Y:S01]  /*1ed30*/  IMAD.MOV.U32 R13, RZ, RZ, R0 ;  /* 0x000000ffff0d7224 */ /* 0x000fe200078e0000 */
[----:B------:R-:W-:Y:S01]  /*1ed40*/  MOV R12, 0x2 ;  /* 0x00000002000c7802 */ /* 0x000fe20000000f00 */
[----:B------:R-:W-:-:S07]  /*1ed50*/  IMAD.MOV.U32 R3, RZ, RZ, R14 ;  /* 0x000000ffff037224 */ /* 0x000fce00078e000e */
[----:B------:R-:W-:Y:S05]  /*1ed60*/  WARPSYNC.COLLECTIVE R15, `(.L_x_7415) ;  /* 0x000000000f087348 */ /* 0x000fea0003c00000 */
[----:B------:R0:W1:Y:S02]  /*1ed70*/  SHFL.IDX P6, R14, R13, R12, R11 ;  /* 0x0000000c0d0e7389 */ /* 0x00006400000c000b */
[----:B01----:R-:W-:Y:S01]  /*1ed80*/  ENDCOLLECTIVE ;  /* 0x000000000000791b */ /* 0x003fe20003800000 */
.L_x_7415:
        /* <DEDUP_REMOVED lines=16> */
.L_x_7416:
[----:B------:R-:W-:Y:S01]  /*1ee90*/  @P0 IMAD R8, R5, 0x2, R22 ;  /* 0x0000000205080824 */ /* 0x000fe200078e0216 */
[----:B------:R-:W-:Y:S01]  /*1eea0*/  MOV R13, R0 ;  /* 0x00000000000d7202 */ /* 0x000fe20000000f00 */
[----:B------:R-:W-:Y:S01]  /*1eeb0*/  IMAD.MOV.U32 R12, RZ, RZ, 0x3 ;  /* 0x00000003ff0c7424 */ /* 0x000fe200078e00ff */
[----:B------:R-:W-:-:S07]  /*1eec0*/  MOV R3, R14 ;  /* 0x0000000e00037202 */ /* 0x000fce0000000f00 */
[----:B------:R-:W-:Y:S05]  /*1eed0*/  WARPSYNC.COLLECTIVE R15, `(.L_x_7417) ;  /* 0x000000000f087348 */ /* 0x000fea0003c00000 */
[----:B------:R0:W1:Y:S02]  /*1eee0*/  SHFL.IDX P6, R14, R13, R12, R11 ;  /* 0x0000000c0d0e7389 */ /* 0x00006400000c000b */
[----:B01----:R-:W-:Y:S01]  /*1eef0*/  ENDCOLLECTIVE ;  /* 0x000000000000791b */ /* 0x003fe20003800000 */
.L_x_7417:
        /* <DEDUP_REMOVED lines=16> */
.L_x_7418:
[----:B------:R-:W-:Y:S01]  /*1f000*/  @P0 LEA R8, R5, R22, 0x1 ;  /* 0x0000001605080211 */ /* 0x000fe200078e08ff */
[----:B------:R-:W-:Y:S02]  /*1f010*/  IMAD.MOV.U32 R13, RZ, RZ, R0 ;  /* 0x000000ffff0d7224 */ /* 0x000fe400078e0000 */
[----:B------:R-:W-:Y:S02]  /*1f020*/  IMAD.MOV.U32 R12, RZ, RZ, 0x4 ;  /* 0x00000004ff0c7424 */ /* 0x000fe400078e00ff */
[----:B------:R-:W-:-:S07]  /*1f030*/  IMAD.MOV.U32 R3, RZ, RZ, R14 ;  /* 0x000000ffff037224 */ /* 0x000fce00078e000e */
[----:B------:R-:W-:Y:S05]  /*1f040*/  WARPSYNC.COLLECTIVE R15, `(.L_x_7419) ;  /* 0x000000000f087348 */ /* 0x000fea0003c00000 */
[----:B------:R0:W1:Y:S02]  /*1f050*/  SHFL.IDX P6, R14, R13, R12, R11 ;  /* 0x0000000c0d0e7389 */ /* 0x00006400000c000b */
[----:B01----:R-:W-:Y:S01]  /*1f060*/  ENDCOLLECTIVE ;  /* 0x000000000000791b */ /* 0x003fe20003800000 */
.L_x_7419:
        /* <DEDUP_REMOVED lines=16> */
.L_x_7420:
[----:B------:R-:W-:Y:S02]  /*1f170*/  @P0 IMAD R8, R5, 0x2, R22 ;  /* 0x0000000205080824 */ /* 0x000fe400078e0216 */
[----:B------:R-:W-:Y:S01]  /*1f180*/  IMAD.MOV.U32 R13, RZ, RZ, R0 ;  /* 0x000000ffff0d7224 */ /* 0x000fe200078e0000 */
[----:B------:R-:W-:Y:S01]  /*1f190*/  MOV R12, 0x5 ;  /* 0x00000005000c7802 */ /* 0x000fe20000000f00 */
[----:B------:R-:W-:-:S07]  /*1f1a0*/  IMAD.MOV.U32 R3, RZ, RZ, R14 ;  /* 0x000000ffff037224 */ /* 0x000fce00078e000e */
[----:B------:R-:W-:Y:S05]  /*1f1b0*/  WARPSYNC.COLLECTIVE R15, `(.L_x_7421) ;  /* 0x000000000f087348 */ /* 0x000fea0003c00000 */
[----:B------:R0:W1:Y:S02]  /*1f1c0*/  SHFL.IDX P6, R14, R13, R12, R11 ;  /* 0x0000000c0d0e7389 */ /* 0x00006400000c000b */
[----:B01----:R-:W-:Y:S01]  /*1f1d0*/  ENDCOLLECTIVE ;  /* 0x000000000000791b */ /* 0x003fe20003800000 */
.L_x_7421:
        /* <DEDUP_REMOVED lines=16> */
.L_x_7422:
[----:B------:R-:W-:Y:S01]  /*1f2e0*/  @P0 IMAD R8, R5, 0x2, R22 ;  /* 0x0000000205080824 */ /* 0x000fe200078e0216 */
[----:B------:R-:W-:Y:S01]  /*1f2f0*/  MOV R13, R0 ;  /* 0x00000000000d7202 */ /* 0x000fe20000000f00 */
[----:B------:R-:W-:Y:S01]  /*1f300*/  IMAD.MOV.U32 R12, RZ, RZ, 0x6 ;  /* 0x00000006ff0c7424 */ /* 0x000fe200078e00ff */
[----:B------:R-:W-:-:S07]  /*1f310*/  MOV R3, R14 ;  /* 0x0000000e00037202 */ /* 0x000fce0000000f00 */
[----:B------:R-:W-:Y:S05]  /*1f320*/  WARPSYNC.COLLECTIVE R15, `(.L_x_7423) ;  /* 0x000000000f087348 */ /* 0x000fea0003c00000 */
[----:B------:R0:W1:Y:S02]  /*1f330*/  SHFL.IDX P6, R14, R13, R12, R11 ;  /* 0x0000000c0d0e7389 */ /* 0x00006400000c000b */
[----:B01----:R-:W-:Y:S01]  /*1f340*/  ENDCOLLECTIVE ;  /* 0x000000000000791b */ /* 0x003fe20003800000 */
.L_x_7423:
        /* <DEDUP_REMOVED lines=16> */
.L_x_7424:
[----:B------:R-:W-:Y:S01]  /*1f450*/  @P0 LEA R8, R5, R22, 0x1 ;  /* 0x0000001605080211 */ /* 0x000fe200078e08ff */
[----:B------:R-:W-:Y:S02]  /*1f460*/  IMAD.MOV.U32 R13, RZ, RZ, R0 ;  /* 0x000000ffff0d7224 */ /* 0x000fe400078e0000 */
[----:B------:R-:W-:Y:S02]  /*1f470*/  IMAD.MOV.U32 R12, RZ, RZ, 0x7 ;  /* 0x00000007ff0c7424 */ /* 0x000fe400078e00ff */
[----:B------:R-:W-:-:S07]  /*1f480*/  IMAD.MOV.U32 R3, RZ, RZ, R14 ;  /* 0x000000ffff037224 */ /* 0x000fce00078e000e */
[----:B------:R-:W-:Y:S05]  /*1f490*/  WARPSYNC.COLLECTIVE R15, `(.L_x_7425) ;  /* 0x000000000f087348 */ /* 0x000fea0003c00000 */
[----:B------:R0:W1:Y:S02]  /*1f4a0*/  SHFL.IDX P6, R14, R13, R12, R11 ;  /* 0x0000000c0d0e7389 */ /* 0x00006400000c000b */
[----:B01----:R-:W-:Y:S01]  /*1f4b0*/  ENDCOLLECTIVE ;  /* 0x000000000000791b */ /* 0x003fe20003800000 */
.L_x_7425:
[----:B------:R-:W-:-:S05]  /*1f4c0*/  @P0 LEA R3, P1, R31, R3, 0x1 ;  /* 0x000000031f030211 */ /* 0x000fca00078208ff */
[----:B------:R-:W-:-:S05]  /*1f4d0*/  @P0 IMAD.X R2, RZ, RZ, R2, P1 ;  /* 0x000000ffff020224 */ /* 0x000fca00008e0602 */
[----:B------:R-:W-:Y:S01]  /*1f4e0*/  @P0 LOP3.LUT R3, R3, R2, RZ, 0x3c, !PT ;  /* 0x0000000203030212 */ /* 0x000fe200078e3cff */
[----:B------:R-:W-:-:S03]  /*1f4f0*/  IMAD.MOV.U32 R13, RZ, RZ, R4 ;  /* 0x000000ffff0d7224 */ /* 0x000fc600078e0004 */
[----:B------:R-:W-:-:S04]  /*1f500*/  @P0 LOP3.LUT R2, R3, R2, RZ, 0x3c, !PT ;  /* 0x0000000203020212 */ /* 0x000fc800078e3cff */
[----:B------:R-:W-:Y:S02]  /*1f510*/  @P0 LOP3.LUT R3, R3, R2, RZ, 0x3c, !PT ;  /* 0x0000000203030212 */ /* 0x000fe400078e3cff */
[----:B------:R-:W-:-:S07]  /*1f520*/  MOV R0, R14 ;  /* 0x0000000e00007202 */ /* 0x000fce0000000f00 */
[----:B------:R-:W-:Y:S05]  /*1f530*/  WARPSYNC.COLLECTIVE R15, `(.L_x_7426) ;  /* 0x000000000f087348 */ /* 0x000fea0003c00000 */
[----:B------:R0:W1:Y:S02]  /*1f540*/  SHFL.IDX P6, R14, R13, R12, R11 ;  /* 0x0000000c0d0e7389 */ /* 0x00006400000c000b */
[----:B01----:R-:W-:Y:S01]  /*1f550*/  ENDCOLLECTIVE ;  /* 0x000000000000791b */ /* 0x003fe20003800000 */
.L_x_7426:
[----:B------:R-:W-:Y:S01]  /*1f560*/  @!PT LDS RZ, [RZ] ;  /* 0x00000000fffff984 */ /* 0x000fe20000000800 */
[----:B------:R-:W-:Y:S01]  /*1f570*/  @!PT LDS RZ, [RZ] ;  /* 0x00000000fffff984 */ /* 0x000fe20000000800 */
[----:B------:R-:W-:Y:S01]  /*1f580*/  @!PT LDS RZ, [RZ] ;  /* 0x00000000fffff984 */ /* 0x000fe20000000800 */
[----:B------:R-:W-:Y:S04]  /*1f590*/  @P0 LDGSTS.E.BYPASS.LTC128B.128 [R8+0x1b400], desc[UR42][R2.64], !P3 ;  /* 0x1b40000002080fae */ /* 0x000fe8000d901d6a */
[----:B------:R0:W-:Y:S02]  /*1f5a0*/  @P0 LDGSTS.E.BYPASS.LTC128B.128 [R8+0x1f400], desc[UR42][R2.64+0x80], !P2 ;  /* 0x1f40008002080fae */ /* 0x0001e4000d101d6a */
[----:B0-----:R-:W-:Y:S01]  /*1f5b0*/  IMAD.MOV.U32 R2, RZ, RZ, R14 ;  /* 0x000000ffff027224 */ /* 0x001fe200078e000e */
[----:B------:R-:W-:Y:S06]  /*1f5c0*/  BRA `(.L_x_7427) ;  /* 0xffffff9800a87947 */ /* 0x000fec000383ffff */
.L_x_7238:
[----:B------:R-:W-:Y:S01]  /*1f5d0*/  MOV R13, R5 ;  /* 0x00000005000d7202 */ /* 0x000fe20000000f00 */
[----:B------:R-:W-:Y:S01]  /*1f5e0*/  IMAD.MOV.U32 R12, RZ, RZ, RZ ;  /* 0x000000ffff0c7224 */ /* 0x000fe200078e00ff */
[----:B------:R-:W-:Y:S01]  /*1f5f0*/  MOV R15, 0xffffffff ;  /* 0xffffffff000f7802 */ /* 0x000fe20000000f00 */
[----:B------:R-:W-:Y:S01]  /*1f600*/  IMAD.MOV.U32 R11, RZ, RZ, 0x181f ;  /* 0x0000181fff0b7424 */ /* 0x000fe200078e00ff */
[----:B------:R-:W-:Y:S01]  /*1f610*/  IADD3 R4, R10, R4, RZ ;  /* 0x000000040a047210 */ /* 0x000fe20007ffe0ff */
[----:B-----5:R-:W-:-:S07]  /*1f620*/  IMAD R6, R20, R7, RZ ;  /* 0x0000000714067224 */ /* 0x020fce00078e02ff */
[----:B------:R-:W-:Y:S05]  /*1f630*/  WARPSYNC.COLLECTIVE R15, `(.L_x_7428) ;  /* 0x000000000f087348 */ /* 0x000fea0003c00000 */
[----:B------:R0:W1:Y:S02]  /*1f640*/  SHFL.IDX P6, R14, R13, R12, R11 ;  /* 0x0000000c0d0e7389 */ /* 0x00006400000c000b */
[----:B01----:R-:W-:Y:S01]  /*1f650*/  ENDCOLLECTIVE ;  /* 0x000000000000791b */ /* 0x003fe20003800000 */
.L_x_7428:
[C---:B------:R-:W-:Y:S02]  /*1f660*/  IADD3 R7, R4.reuse, 0x10, RZ ;  /* 0x0000001004077810 */ /* 0x040fe40007ffe0ff */
[----:B------:R-:W-:Y:S01]  /*1f670*/  ISETP.GE.AND P3, PT, R4, R6, PT ;  /* 0x000000060400720c */ /* 0x000fe20003f66270 */
[----:B------:R-:W-:Y:S02]  /*1f680*/  IMAD.MOV.U32 R13, RZ, RZ, R0 ;  /* 0x000000ffff0d7224 */ /* 0x000fe400078e0000 */
[----:B------:R-:W-:-:S10]  /*1f690*/  IMAD.MOV.U32 R2, RZ, RZ, R14 ;  /* 0x000000ffff027224 */ /* 0x000fd400078e000e */
[----:B------:R-:W-:Y:S05]  /*1f6a0*/  WARPSYNC.COLLECTIVE R15, `(.L_x_7429) ;  /* 0x000000000f087348 */ /* 0x000fea0003c00000 */
[----:B------:R0:W1:Y:S02]  /*1f6b0*/  SHFL.IDX P6, R14, R13, R12, R11 ;  /* 0x0000000c0d0e7389 */ /* 0x00006400000c000b */
[----:B01----:R-:W-:Y:S01]  /*1f6c0*/  ENDCOLLECTIVE ;  /* 0x000000000000791b */ /* 0x003fe20003800000 */
.L_x_7429:
        /* <DEDUP_REMOVED lines=8> */
.L_x_7430:
        /* <DEDUP_REMOVED lines=11> */
.L_x_7431:
        /* <DEDUP_REMOVED lines=8> */
.L_x_7432:
        /* <DEDUP_REMOVED lines=13> */
.L_x_7433:
        /* <DEDUP_REMOVED lines=8> */
.L_x_7434:
[----:B------:R-:W-:Y:S01]  /*1f9d0*/  @!P3 MOV R3, R7 ;  /* 0x000000070003b202 */ /* 0x000fe20000000f00 */
[----:B------:R-:W-:-:S04]  /*1f9e0*/  VIADD R7, R4, 0x30 ;  /* 0x0000003004077836 */ /* 0x000fc80000000000 */
        /* <DEDUP_REMOVED lines=11> */
.L_x_7435:
        /* <DEDUP_REMOVED lines=8> */
.L_x_7436:
[----:B------:R-:W-:Y:S01]  /*1fb20*/  @!P3 IMAD.MOV.U32 R3, RZ, RZ, R7 ;  /* 0x000000ffff03b224 */ /* 0x000fe200078e0007 */
[----:B------:R-:W-:-:S04]  /*1fb30*/  IADD3 R7, R4, 0x40, RZ ;  /* 0x0000004004077810 */ /* 0x000fc80007ffe0ff */
        /* <DEDUP_REMOVED lines=11> */
.L_x_7437:
        /* <DEDUP_REMOVED lines=8> */
.L_x_7438:
        /* <DEDUP_REMOVED lines=13> */
.L_x_7439:
        /* <DEDUP_REMOVED lines=8> */
.L_x_7440:
[----:B------:R-:W-:-:S05]  /*1fdc0*/  @!P3 MOV R3, R7 ;  /* 0x000000070003b202 */ /* 0x000fca0000000f00 */
[----:B------:R-:W-:Y:S01]  /*1fdd0*/  @!PT LDS RZ, [RZ] ;  /* 0x00000000fffff984 */ /* 0x000fe20000000800 */
[----:B------:R-:W-:Y:S01]  /*1fde0*/  @!PT LDS RZ, [RZ] ;  /* 0x00000000fffff984 */ /* 0x000fe20000000800 */
[----:B------:R-:W-:Y:S01]  /*1fdf0*/  @!PT LDS RZ, [RZ] ;  /* 0x00000000fffff984 */ /* 0x000fe20000000800 */
[----:B------:R-:W-:Y:S04]  /*1fe00*/  @!P3 LDGSTS.E.BYPASS.LTC128B.128 [R9+0x12c00], desc[UR42][R2.64], !P0 ;  /* 0x12c000000209bfae */ /* 0x000fe8000c101d6a */
[----:B------:R0:W-:Y:S01]  /*1fe10*/  @!P3 LDGSTS.E.BYPASS.LTC128B.128 [R9+0x16c00], desc[UR42][R2.64+0x80], !P1 ;  /* 0x16c000800209bfae */ /* 0x0001e2000c901d6a */
[----:B------:R-:W-:Y:S02]  /*1fe20*/  IMAD.MOV.U32 R13, RZ, RZ, R0 ;  /* 0x000000ffff0d7224 */ /* 0x000fe400078e0000 */
[----:B0-----:R-:W-:Y:S01]  /*1fe30*/  VIADD R3, R4, 0x60 ;  /* 0x0000006004037836 */ /* 0x001fe20000000000 */
[----:B------:R-:W-:-:S07]  /*1fe40*/  MOV R2, R14 ;  /* 0x0000000e00027202 */ /* 0x000fce0000000f00 */
[----:B------:R-:W-:Y:S05]  /*1fe50*/  WARPSYNC.COLLECTIVE R15, `(.L_x_7441) ;  /* 0x000000000f087348 */ /* 0x000fea0003c00000 */
[----:B------:R0:W1:Y:S02]  /*1fe60*/  SHFL.IDX P6, R14, R13, R12, R11 ;  /* 0x0000000c0d0e7389 */ /* 0x00006400000c000b */
[----:B01----:R-:W-:Y:S01]  /*1fe70*/  ENDCOLLECTIVE ;  /* 0x000000000000791b */ /* 0x003fe20003800000 */
.L_x_7441:
[----:B------:R-:W-:Y:S02]  /*1fe80*/  ISETP.GE.AND P3, PT, R3, R6, PT ;  /* 0x000000060300720c */ /* 0x000fe40003f66270 */
[----:B------:R-:W-:Y:S01]  /*1fe90*/  MOV R13, R5 ;  /* 0x00000005000d7202 */ /* 0x000fe20000000f00 */
[----:B------:R-:W-:-:S10]  /*1fea0*/  IMAD.MOV.U32 R12, RZ, RZ, 0x7 ;  /* 0x00000007ff0c7424 */ /* 0x000fd400078e00ff */
[----:B------:R-:W-:-:S04]  /*1feb0*/  @!P3 LEA R14, P2, R31, R14, 0x1 ;  /* 0x0000000e1f0eb211 */ /* 0x000fc800078408ff */
[----:B------:R-:W-:Y:S01]  /*1fec0*/  @!P3 IADD3.X R7, RZ, R2, RZ, P2, !PT ;  /* 0x00000002ff07b210 */ /* 0x000fe200017fe4ff */
[----:B------:R-:W-:-:S08]  /*1fed0*/  @!P3 IMAD.MOV.U32 R2, RZ, RZ, R14 ;  /* 0x000000ffff02b224 */ /* 0x000fd000078e000e */
[----:B------:R-:W-:Y:S05]  /*1fee0*/  WARPSYNC.COLLECTIVE R15, `(.L_x_7442) ;  /* 0x000000000f087348 */ /* 0x000fea0003c00000 */
[----:B------:R0:W1:Y:S02]  /*1fef0*/  SHFL.IDX P6, R14, R13, R12, R11 ;  /* 0x0000000c0d0e7389 */ /* 0x00006400000c000b */
[----:B01----:R-:W-:Y:S01]  /*1ff00*/  ENDCOLLECTIVE ;  /* 0x000000000000791b */ /* 0x003fe20003800000 */
.L_x_7442:
[----:B------:R-:W-:-:S05]  /*1ff10*/  @!P3 IMAD.MOV.U32 R3, RZ, RZ, R7 ;  /* 0x000000ffff03b224 */ /* 0x000fca00078e0007 */
        /* <DEDUP_REMOVED lines=10> */
.L_x_7443:
[----:B------:R-:W-:Y:S05]  /*1ffc0*/  BRA `(.L_x_7444) ;  /* 0xffffff9c000c7947 */ /* 0x000fea000383ffff */
.L_x_7243:
[----:B0-----:R0:W1:Y:S02]  /*1ffd0*/  SYNCS.PHASECHK.TRANS64.TRYWAIT P0, [R22+URZ+0x28820], R3 ;  /* 0x02882003160075a7 */ /* 0x001064000800017f */
[----:B-1----:R-:W-:Y:S05]  /*1ffe0*/  @!P0 NANOSLEEP.SYNCS 0x989680 ;  /* 0x009896800000895d */ /* 0x002fea0003900000 */
[----:B------:R-:W1:Y:S02]  /*1fff0*/  @!P0 SYNCS.PHASECHK.TRANS64 P0, [R22+URZ+0x28820], R3 ;  /* 0x02882003160085a7 */ /* 0x000e64000800007f */
[----:B-1----:R-:W-:Y:S05]  /*20000*/  @!P0 BRA `(.L_x_7243) ;  /* 0xfffffffc00f08947 */ /* 0x002fea000383ffff */
[----:B------:R-:W-:Y:S05]  /*20010*/  BRA `(.L_x_7445) ;  /* 0xffffff9c00847947 */ /* 0x000fea000383ffff */
.L_x_7248:
[----:B0-----:R0:W1:Y:S02]  /*20020*/  SYNCS.PHASECHK.TRANS64.TRYWAIT P0, [R6+URZ+0x28840], R3 ;  /* 0x02884003060075a7 */ /* 0x001064000800017f */
[----:B-1----:R-:W-:Y:S05]  /*20030*/  @!P0 NANOSLEEP.SYNCS 0x989680 ;  /* 0x009896800000895d */ /* 0x002fea0003900000 */
[----:B------:R-:W1:Y:S02]  /*20040*/  @!P0 SYNCS.PHASECHK.TRANS64 P0, [R6+URZ+0x28840], R3 ;  /* 0x02884003060085a7 */ /* 0x000e64000800007f */
[----:B-1----:R-:W-:Y:S05]  /*20050*/  @!P0 BRA `(.L_x_7248) ;  /* 0xfffffffc00f08947 */ /* 0x002fea000383ffff */
[----:B------:R-:W-:Y:S05]  /*20060*/  BRA `(.L_x_7446) ;  /* 0xffffffa000507947 */ /* 0x000fea000383ffff */
.L_x_7249:
[----:B------:R-:W-:Y:S01]  /*20070*/  BSSY B1, `(.L_x_7447) ;  /* 0x0000008000017945 */ /* 0x000fe20003800000 */
[----:B------:R-:W-:Y:S01]  /*20080*/  IMAD.MOV.U32 R13, RZ, RZ, R9 ;  /* 0x000000ffff0d7224 */ /* 0x000fe200078e0009 */
[----:B------:R-:W-:Y:S01]  /*20090*/  MOV R11, 0x181f ;  /* 0x0000181f000b7802 */ /* 0x000fe20000000f00 */
[----:B------:R-:W-:Y:S02]  /*200a0*/  IMAD.MOV.U32 R12, RZ, RZ, RZ ;  /* 0x000000ffff0c7224 */ /* 0x000fe400078e00ff */
[----:B------:R-:W-:-:S07]  /*200b0*/  IMAD.MOV.U32 R15, RZ, RZ, -0x1 ;  /* 0xffffffffff0f7424 */ /* 0x000fce00078e00ff */
[----:B--2---:R-:W-:Y:S05]  /*200c0*/  WARPSYNC.COLLECTIVE R15, `(.L_x_7448) ;  /* 0x000000000f087348 */ /* 0x004fea0003c00000 */
[----:B--2---:R0:W1:Y:S02]  /*200d0*/  SHFL.IDX P6, R14, R13, R12, R11 ;  /* 0x0000000c0d0e7389 */ /* 0x00406400000c000b */
[----:B01----:R-:W-:Y:S01]  /*200e0*/  ENDCOLLECTIVE ;  /* 0x000000000000791b */ /* 0x003fe20003800000 */
.L_x_7448:
[----:B------:R-:W-:Y:S05]  /*200f0*/  BSYNC B1 ;  /* 0x0000000000017941 */ /* 0x000fea0003800000 */
.L_x_7447:
[----:B------:R-:W-:Y:S01]  /*20100*/  MOV R13, R7 ;  /* 0x00000007000d7202 */ /* 0x000fe20000000f00 */
[----:B------:R-:W-:Y:S01]  /*20110*/  IMAD.MOV.U32 R12, RZ, RZ, RZ ;  /* 0x000000ffff0c7224 */ /* 0x000fe200078e00ff */
[----:B------:R-:W-:Y:S01]  /*20120*/  MOV R15, 0xffffffff ;  /* 0xffffffff000f7802 */ /* 0x000fe20000000f00 */
[----:B------:R-:W-:Y:S02]  /*20130*/  IMAD.MOV.U32 R11, RZ, RZ, 0x181f ;  /* 0x0000181fff0b7424 */ /* 0x000fe400078e00ff */
[----:B------:R-:W-:Y:S02]  /*20140*/  IMAD.MOV.U32 R3, RZ, RZ, R14 ;  /* 0x000000ffff037224 */ /* 0x000fe400078e000e */
[----:B------:R-:W-:-:S07]  /*20150*/  IMAD.SHL.U32 R5, R31, 0x2, RZ ;  /* 0x000000021f057824 */ /* 0x000fce00078e00ff */
[----:B------:R-:W-:Y:S05]  /*20160*/  WARPSYNC.COLLECTIVE R15, `(.L_x_7449) ;  /* 0x000000000f087348 */ /* 0x000fea0003c00000 */
[----:B------:R0:W1:Y:S02]  /*20170*/  SHFL.IDX P6, R14, R13, R12, R11 ;  /* 0x0000000c0d0e7389 */ /* 0x00006400000c000b */
[----:B01----:R-:W-:Y:S01]  /*20180*/  ENDCOLLECTIVE ;  /* 0x000000000000791b */ /* 0x003fe20003800000 */
.L_x_7449:
[----:B------:R-:W-:Y:S02]  /*20190*/  IMAD R8, R8, 0x2, R22 ;  /* 0x0000000208087824 */ /* 0x000fe400078e0216 */
[----:B------:R-:W-:Y:S01]  /*201a0*/  IMAD.MOV.U32 R13, RZ, RZ, R9 ;  /* 0x000000ffff0d7224 */ /* 0x000fe200078e0009 */
[----:B------:R-:W-:Y:S01]  /*201b0*/  MOV R12, 0x1 ;  /* 0x00000001000c7802 */ /* 0x000fe20000000f00 */
[----:B------:R-:W-:-:S07]  /*201c0*/  IMAD.MOV.U32 R2, RZ, RZ, R14 ;  /* 0x000000ffff027224 */ /* 0x000fce00078e000e */
[----:B------:R-:W-:Y:S05]  /*201d0*/  WARPSYNC.COLLECTIVE R15, `(.L_x_7450) ;  /* 0x000000000f087348 */ /* 0x000fea0003c00000 */
[----:B------:R0:W1:Y:S02]  /*201e0*/  SHFL.IDX P6, R14, R13, R12, R11 ;  /* 0x0000000c0d0e7389 */ /* 0x00006400000c000b */
[----:B01----:R-:W-:Y:S01]  /*201f0*/  ENDCOLLECTIVE ;  /* 0x000000000000791b */ /* 0x003fe20003800000 */
.L_x_7450:
        /* <DEDUP_REMOVED lines=12> */
.L_x_7451:
[----:B------:R-:W-:Y:S01]  /*202c0*/  IMAD.MOV.U32 R13, RZ, RZ, R9 ;  /* 0x000000ffff0d7224 */ /* 0x000fe200078e0009 */
[----:B------:R-:W-:Y:S02]  /*202d0*/  MOV R12, 0x2 ;  /* 0x00000002000c7802 */ /* 0x000fe40000000f00 */
[----:B------:R-:W-:-:S07]  /*202e0*/  MOV R2, R14 ;  /* 0x0000000e00027202 */ /* 0x000fce0000000f00 */
[----:B------:R-:W-:Y:S05]  /*202f0*/  WARPSYNC.COLLECTIVE R15, `(.L_x_7452) ;  /* 0x000000000f087348 */ /* 0x000fea0003c00000 */
[----:B------:R0:W1:Y:S02]  /*20300*/  SHFL.IDX P6, R14, R13, R12, R11 ;  /* 0x0000000c0d0e7389 */ /* 0x00006400000c000b */
[----:B01----:R-:W-:Y:S01]  /*20310*/  ENDCOLLECTIVE ;  /* 0x000000000000791b */ /* 0x003fe20003800000 */
.L_x_7452:
        /* <DEDUP_REMOVED lines=12> */
.L_x_7453:
[----:B------:R-:W-:Y:S01]  /*203e0*/  IMAD.MOV.U32 R13, RZ, RZ, R9 ;  /* 0x000000ffff0d7224 */ /* 0x000fe200078e0009 */
[----:B------:R-:W-:Y:S02]  /*203f0*/  MOV R12, 0x3 ;  /* 0x00000003000c7802 */ /* 0x000fe40000000f00 */
[----:B------:R-:W-:-:S07]  /*20400*/  MOV R2, R14 ;  /* 0x0000000e00027202 */ /* 0x000fce0000000f00 */
[----:B------:R-:W-:Y:S05]  /*20410*/  WARPSYNC.COLLECTIVE R15, `(.L_x_7454) ;  /* 0x000000000f087348 */ /* 0x000fea0003c00000 */
[----:B------:R0:W1:Y:S02]  /*20420*/  SHFL.IDX P6, R14, R13, R12, R11 ;  /* 0x0000000c0d0e7389 */ /* 0x00006400000c000b */
[----:B01----:R-:W-:Y:S01]  /*20430*/  ENDCOLLECTIVE ;  /* 0x000000000000791b */ /* 0x003fe20003800000 */
.L_x_7454:
        /* <DEDUP_REMOVED lines=12> */
.L_x_7455:
[----:B------:R-:W-:Y:S01]  /*20500*/  IMAD.MOV.U32 R13, RZ, RZ, R9 ;  /* 0x000000ffff0d7224 */ /* 0x000fe200078e0009 */
[----:B------:R-:W-:Y:S02]  /*20510*/  MOV R12, 0x4 ;  /* 0x00000004000c7802 */ /* 0x000fe40000000f00 */
[----:B------:R-:W-:-:S07]  /*20520*/  MOV R2, R14 ;  /* 0x0000000e00027202 */ /* 0x000fce0000000f00 */
[----:B------:R-:W-:Y:S05]  /*20530*/  WARPSYNC.COLLECTIVE R15, `(.L_x_7456) ;  /* 0x000000000f087348 */ /* 0x000fea0003c00000 */
[----:B------:R0:W1:Y:S02]  /*20540*/  SHFL.IDX P6, R14, R13, R12, R11 ;  /* 0x0000000c0d0e7389 */ /* 0x00006400000c000b */
[----:B01----:R-:W-:Y:S01]  /*20550*/  ENDCOLLECTIVE ;  /* 0x000000000000791b */ /* 0x003fe20003800000 */
.L_x_7456:
        /* <DEDUP_REMOVED lines=12> */
.L_x_7457:
[----:B------:R-:W-:Y:S01]  /*20620*/  IMAD.MOV.U32 R13, RZ, RZ, R9 ;  /* 0x000000ffff0d7224 */ /* 0x000fe200078e0009 */
[----:B------:R-:W-:Y:S02]  /*20630*/  MOV R12, 0x5 ;  /* 0x00000005000c7802 */ /* 0x000fe40000000f00 */
[----:B------:R-:W-:-:S07]  /*20640*/  MOV R2, R14 ;  /* 0x0000000e00027202 */ /* 0x000fce0000000f00 */
[----:B------:R-:W-:Y:S05]  /*20650*/  WARPSYNC.COLLECTIVE R15, `(.L_x_7458) ;  /* 0x000000000f087348 */ /* 0x000fea0003c00000 */
[----:B------:R0:W1:Y:S02]  /*20660*/  SHFL.IDX P6, R14, R13, R12, R11 ;  /* 0x0000000c0d0e7389 */ /* 0x00006400000c000b */
[----:B01----:R-:W-:Y:S01]  /*20670*/  ENDCOLLECTIVE ;  /* 0x000000000000791b */ /* 0x003fe20003800000 */
.L_x_7458:
        /* <DEDUP_REMOVED lines=12> */
.L_x_7459:
[----:B------:R-:W-:Y:S01]  /*20740*/  IMAD.MOV.U32 R13, RZ, RZ, R9 ;  /* 0x000000ffff0d7224 */ /* 0x000fe200078e0009 */
[----:B------:R-:W-:Y:S02]  /*20750*/  MOV R12, 0x6 ;  /* 0x00000006000c7802 */ /* 0x000fe40000000f00 */
[----:B------:R-:W-:-:S07]  /*20760*/  MOV R2, R14 ;  /* 0x0000000e00027202 */ /* 0x000fce0000000f00 */
[----:B------:R-:W-:Y:S05]  /*20770*/  WARPSYNC.COLLECTIVE R15, `(.L_x_7460) ;  /* 0x000000000f087348 */ /* 0x000fea0003c00000 */
[----:B------:R0:W1:Y:S02]  /*20780*/  SHFL.IDX P6, R14, R13, R12, R11 ;  /* 0x0000000c0d0e7389 */ /* 0x00006400000c000b */
[----:B01----:R-:W-:Y:S01]  /*20790*/  ENDCOLLECTIVE ;  /* 0x000000000000791b */ /* 0x003fe20003800000 */
.L_x_7460:
        /* <DEDUP_REMOVED lines=12> */
.L_x_7461:
[----:B------:R-:W-:Y:S01]  /*20860*/  IMAD.MOV.U32 R13, RZ, RZ, R9 ;  /* 0x000000ffff0d7224 */ /* 0x000fe200078e0009 */
[----:B------:R-:W-:Y:S02]  /*20870*/  MOV R12, 0x7 ;  /* 0x00000007000c7802 */ /* 0x000fe40000000f00 */
[----:B------:R-:W-:-:S07]  /*20880*/  MOV R2, R14 ;  /* 0x0000000e00027202 */ /* 0x000fce0000000f00 */
[----:B------:R-:W-:Y:S05]  /*20890*/  WARPSYNC.COLLECTIVE R15, `(.L_x_7462) ;  /* 0x000000000f087348 */ /* 0x000fea0003c00000 */
[----:B------:R0:W1:Y:S02]  /*208a0*/  SHFL.IDX P6, R14, R13, R12, R11 ;  /* 0x0000000c0d0e7389 */ /* 0x00006400000c000b */
[----:B01----:R-:W-:Y:S01]  /*208b0*/  ENDCOLLECTIVE ;  /* 0x000000000000791b */ /* 0x003fe20003800000 */
.L_x_7462:
[----:B------:R-:W-:-:S05]  /*208c0*/  IADD3 R2, P0, R2, R5, RZ ;  /* 0x0000000502027210 */ /* 0x000fca0007f1e0ff */
[----:B------:R-:W-:-:S05]  /*208d0*/  IMAD.X R3, RZ, RZ, R3, P0 ;  /* 0x000000ffff037224 */ /* 0x000fca00000e0603 */
        /* <DEDUP_REMOVED lines=10> */
.L_x_7463:
[----:B------:R-:W-:Y:S01]  /*20980*/  MOV R2, R14 ;  /* 0x0000000e00027202 */ /* 0x000fe20000000f00 */
[----:B------:R-:W-:Y:S06]  /*20990*/  BRA `(.L_x_7464) ;  /* 0xffffff9c001c7947 */ /* 0x000fec000383ffff */
.L_x_7254:
[----:B-1----:R1:W3:Y:S02]  /*209a0*/  SYNCS.PHASECHK.TRANS64.TRYWAIT P0, [R6+URZ+0x28860], R3 ;  /* 0x02886003060075a7 */ /* 0x0022e4000800017f */
[----:B---3--:R-:W-:Y:S05]  /*209b0*/  @!P0 NANOSLEEP.SYNCS 0x989680 ;  /* 0x009896800000895d */ /* 0x008fea0003900000 */
[----:B------:R-:W3:Y:S02]  /*209c0*/  @!P0 SYNCS.PHASECHK.TRANS64 P0, [R6+URZ+0x28860], R3 ;  /* 0x02886003060085a7 */ /* 0x000ee4000800007f */
[----:B---3--:R-:W-:Y:S05]  /*209d0*/  @!P0 BRA `(.L_x_7254) ;  /* 0xfffffffc00f08947 */ /* 0x008fea000383ffff */
[----:B------:R-:W-:Y:S05]  /*209e0*/  BRA `(.L_x_7465) ;  /* 0xffffff9c00787947 */ /* 0x000fea000383ffff */
.L_x_7255:
[----:B------:R-:W-:Y:S01]  /*209f0*/  BSSY B1, `(.L_x_7466) ;  /* 0x0000008000017945 */ /* 0x000fe20003800000 */
[----:B------:R-:W-:Y:S01]  /*20a00*/  IMAD.MOV.U32 R13, RZ, RZ, R24 ;  /* 0x000000ffff0d7224 */ /* 0x000fe200078e0018 */
[----:B------:R-:W-:Y:S01]  /*20a10*/  MOV R11, 0x181f ;  /* 0x0000181f000b7802 */ /* 0x000fe20000000f00 */
[----:B------:R-:W-:Y:S02]  /*20a20*/  IMAD.MOV.U32 R12, RZ, RZ, RZ ;  /* 0x000000ffff0c7224 */ /* 0x000fe400078e00ff */
[----:B------:R-:W-:-:S07]  /*20a30*/  IMAD.MOV.U32 R15, RZ, RZ, -0x1 ;  /* 0xffffffffff0f7424 */ /* 0x000fce00078e00ff */
[----:B-12---:R-:W-:Y:S05]  /*20a40*/  WARPSYNC.COLLECTIVE R15, `(.L_x_7467) ;  /* 0x000000000f087348 */ /* 0x006fea0003c00000 */
[----:B--2---:R0:W2:Y:S02]  /*20a50*/  SHFL.IDX P6, R14, R13, R12, R11 ;  /* 0x0000000c0d0e7389 */ /* 0x0040a400000c000b */
[----:B012---:R-:W-:Y:S01]  /*20a60*/  ENDCOLLECTIVE ;  /* 0x000000000000791b */ /* 0x007fe20003800000 */
.L_x_7467:
[----:B------:R-:W-:Y:S05]  /*20a70*/  BSYNC B1 ;  /* 0x0000000000017941 */ /* 0x000fea0003800000 */
.L_x_7466:
[----:B------:R-:W-:Y:S01]  /*20a80*/  MOV R13, R23 ;  /* 0x00000017000d7202 */ /* 0x000fe20000000f00 */
[----:B------:R-:W-:Y:S01]  /*20a90*/  IMAD.MOV.U32 R12, RZ, RZ, RZ ;  /* 0x000000ffff0c7224 */ /* 0x000fe200078e00ff */
[----:B------:R-:W-:Y:S01]  /*20aa0*/  MOV R15, 0xffffffff ;  /* 0xffffffff000f7802 */ /* 0x000fe20000000f00 */
[----:B------:R-:W-:Y:S01]  /*20ab0*/  IMAD.MOV.U32 R11, RZ, RZ, 0x181f ;  /* 0x0000181fff0b7424 */ /* 0x000fe200078e00ff */
[----:B------:R-:W-:Y:S01]  /*20ac0*/  LEA R7, R7, R22, 0x1 ;  /* 0x0000001607077211 */ /* 0x000fe200078e08ff */
[----:B------:R-:W-:-:S07]  /*20ad0*/  IMAD.MOV.U32 R3, RZ, RZ, R14 ;  /* 0x000000ffff037224 */ /* 0x000fce00078e000e */
[----:B------:R-:W-:Y:S05]  /*20ae0*/  WARPSYNC.COLLECTIVE R15, `(.L_x_7468) ;  /* 0x000000000f087348 */ /* 0x000fea0003c00000 */
[----:B------:R0:W1:Y:S02]  /*20af0*/  SHFL.IDX P6, R14, R13, R12, R11 ;  /* 0x0000000c0d0e7389 */ /* 0x00006400000c000b */
[----:B01----:R-:W-:Y:S01]  /*20b00*/  ENDCOLLECTIVE ;  /* 0x000000000000791b */ /* 0x003fe20003800000 */
.L_x_7468:
[----:B------:R-:W-:Y:S02]  /*20b10*/  IMAD.MOV.U32 R13, RZ, RZ, R24 ;  /* 0x000000ffff0d7224 */ /* 0x000fe400078e0018 */
[----:B------:R-:W-:Y:S02]  /*20b20*/  IMAD.MOV.U32 R12, RZ, RZ, 0x1 ;  /* 0x00000001ff0c7424 */ /* 0x000fe400078e00ff */
[----:B------:R-:W-:-:S07]  /*20b30*/  IMAD.MOV.U32 R2, RZ, RZ, R14 ;  /* 0x000000ffff027224 */ /* 0x000fce00078e000e */
[----:B------:R-:W-:Y:S05]  /*20b40*/  WARPSYNC.COLLECTIVE R15, `(.L_x_7469) ;  /* 0x000000000f087348 */ /* 0x000fea0003c00000 */
[----:B------:R0:W1:Y:S02]  /*20b50*/  SHFL.IDX P6, R14, R13, R12, R11 ;  /* 0x0000000c0d0e7389 */ /* 0x00006400000c000b */
[----:B01----:R-:W-:Y:S01]  /*20b60*/  ENDCOLLECTIVE ;  /* 0x000000000000791b */ /* 0x003fe20003800000 */
.L_x_7469:
        /* <DEDUP_REMOVED lines=14> */
.L_x_7470:
[----:B------:R-:W-:Y:S02]  /*20c50*/  IMAD.MOV.U32 R13, RZ, RZ, R24 ;  /* 0x000000ffff0d7224 */ /* 0x000fe400078e0018 */
[----:B------:R-:W-:Y:S02]  /*20c60*/  IMAD.MOV.U32 R12, RZ, RZ, 0x2 ;  /* 0x00000002ff0c7424 */ /* 0x000fe400078e00ff */
[----:B------:R-:W-:-:S07]  /*20c70*/  IMAD.MOV.U32 R2, RZ, RZ, R14 ;  /* 0x000000ffff027224 */ /* 0x000fce00078e000e */
[----:B------:R-:W-:Y:S05]  /*20c80*/  WARPSYNC.COLLECTIVE R15, `(.L_x_7471) ;  /* 0x000000000f087348 */ /* 0x000fea0003c00000 */
[----:B------:R0:W1:Y:S02]  /*20c90*/  SHFL.IDX P6, R14, R13, R12, R11 ;  /* 0x0000000c0d0e7389 */ /* 0x00006400000c000b */
[----:B01----:R-:W-:Y:S01]  /*20ca0*/  ENDCOLLECTIVE ;  /* 0x000000000000791b */ /* 0x003fe20003800000 */
.L_x_7471:
        /* <DEDUP_REMOVED lines=14> */
.L_x_7472:
[----:B------:R-:W-:Y:S02]  /*20d90*/  IMAD.MOV.U32 R13, RZ, RZ, R24 ;  /* 0x000000ffff0d7224 */ /* 0x000fe400078e0018 */
[----:B------:R-:W-:Y:S02]  /*20da0*/  IMAD.MOV.U32 R12, RZ, RZ, 0x3 ;  /* 0x00000003ff0c7424 */ /* 0x000fe400078e00ff */
[----:B------:R-:W-:-:S07]  /*20db0*/  IMAD.MOV.U32 R2, RZ, RZ, R14 ;  /* 0x000000ffff027224 */ /* 0x000fce00078e000e */
[----:B------:R-:W-:Y:S05]  /*20dc0*/  WARPSYNC.COLLECTIVE R15, `(.L_x_7473) ;  /* 0x000000000f087348 */ /* 0x000fea0003c00000 */
[----:B------:R0:W1:Y:S02]  /*20dd0*/  SHFL.IDX P6, R14, R13, R12, R11 ;  /* 0x0000000c0d0e7389 */ /* 0x00006400000c000b */
[----:B01----:R-:W-:Y:S01]  /*20de0*/  ENDCOLLECTIVE ;  /* 0x000000000000791b */ /* 0x003fe20003800000 */
.L_x_7473:
        /* <DEDUP_REMOVED lines=14> */
.L_x_7474:
[----:B------:R-:W-:Y:S02]  /*20ed0*/  IMAD.MOV.U32 R13, RZ, RZ, R24 ;  /* 0x000000ffff0d7224 */ /* 0x000fe400078e0018 */
[----:B------:R-:W-:Y:S02]  /*20ee0*/  IMAD.MOV.U32 R12, RZ, RZ, 0x4 ;  /* 0x00000004ff0c7424 */ /* 0x000fe400078e00ff */
[----:B------:R-:W-:-:S07]  /*20ef0*/  IMAD.MOV.U32 R2, RZ, RZ, R14 ;  /* 0x000000ffff027224 */ /* 0x000fce00078e000e */
[----:B------:R-:W-:Y:S05]  /*20f00*/  WARPSYNC.COLLECTIVE R15, `(.L_x_7475) ;  /* 0x000000000f087348 */ /* 0x000fea0003c00000 */
[----:B------:R0:W1:Y:S02]  /*20f10*/  SHFL.IDX P6, R14, R13, R12, R11 ;  /* 0x0000000c0d0e7389 */ /* 0x00006400000c000b */
[----:B01----:R-:W-:Y:S01]  /*20f20*/  ENDCOLLECTIVE ;  /* 0x000000000000791b */ /* 0x003fe20003800000 */
.L_x_7475:
        /* <DEDUP_REMOVED lines=14> */
.L_x_7476:
[----:B------:R-:W-:Y:S02]  /*21010*/  IMAD.MOV.U32 R13, RZ, RZ, R24 ;  /* 0x000000ffff0d7224 */ /* 0x000fe400078e0018 */
[----:B------:R-:W-:Y:S02]  /*21020*/  IMAD.MOV.U32 R12, RZ, RZ, 0x5 ;  /* 0x00000005ff0c7424 */ /* 0x000fe400078e00ff */
[----:B------:R-:W-:-:S07]  /*21030*/  IMAD.MOV.U32 R2, RZ, RZ, R14 ;  /* 0x000000ffff027224 */ /* 0x000fce00078e000e */
[----:B------:R-:W-:Y:S05]  /*21040*/  WARPSYNC.COLLECTIVE R15, `(.L_x_7477) ;  /* 0x000000000f087348 */ /* 0x000fea0003c00000 */
[----:B------:R0:W1:Y:S02]  /*21050*/  SHFL.IDX P6, R14, R13, R12, R11 ;  /* 0x0000000c0d0e7389 */ /* 0x00006400000c000b */
[----:B01----:R-:W-:Y:S01]  /*21060*/  ENDCOLLECTIVE ;  /* 0x000000000000791b */ /* 0x003fe20003800000 */
.L_x_7477:
        /* <DEDUP_REMOVED lines=14> */
.L_x_7478:
[----:B------:R-:W-:Y:S02]  /*21150*/  IMAD.MOV.U32 R13, RZ, RZ, R24 ;  /* 0x000000ffff0d7224 */ /* 0x000fe400078e0018 */
[----:B------:R-:W-:Y:S02]  /*21160*/  IMAD.MOV.U32 R12, RZ, RZ, 0x6 ;  /* 0x00000006ff0c7424 */ /* 0x000fe400078e00ff */
[----:B------:R-:W-:-:S07]  /*21170*/  IMAD.MOV.U32 R2, RZ, RZ, R14 ;  /* 0x000000ffff027224 */ /* 0x000fce00078e000e */
[----:B------:R-:W-:Y:S05]  /*21180*/  WARPSYNC.COLLECTIVE R15, `(.L_x_7479) ;  /* 0x000000000f087348 */ /* 0x000fea0003c00000 */
[----:B------:R0:W1:Y:S02]  /*21190*/  SHFL.IDX P6, R14, R13, R12, R11 ;  /* 0x0000000c0d0e7389 */ /* 0x00006400000c000b */
[----:B01----:R-:W-:Y:S01]  /*211a0*/  ENDCOLLECTIVE ;  /* 0x000000000000791b */ /* 0x003fe20003800000 */
.L_x_7479:
        /* <DEDUP_REMOVED lines=14> */
.L_x_7480:
[----:B------:R-:W-:Y:S02]  /*21290*/  IMAD.MOV.U32 R13, RZ, RZ, R24 ;  /* 0x000000ffff0d7224 */ /* 0x000fe400078e0018 */
[----:B------:R-:W-:Y:S02]  /*212a0*/  IMAD.MOV.U32 R12, RZ, RZ, 0x7 ;  /* 0x00000007ff0c7424 */ /* 0x000fe400078e00ff */
[----:B------:R-:W-:-:S07]  /*212b0*/  IMAD.MOV.U32 R2, RZ, RZ, R14 ;  /* 0x000000ffff027224 */ /* 0x000fce00078e000e */
[----:B------:R-:W-:Y:S05]  /*212c0*/  WARPSYNC.COLLECTIVE R15, `(.L_x_7481) ;  /* 0x000000000f087348 */ /* 0x000fea0003c00000 */
[----:B------:R0:W1:Y:S02]  /*212d0*/  SHFL.IDX P6, R14, R13, R12, R11 ;  /* 0x0000000c0d0e7389 */ /* 0x00006400000c000b */
[----:B01----:R-:W-:Y:S01]  /*212e0*/  ENDCOLLECTIVE ;  /* 0x000000000000791b */ /* 0x003fe20003800000 */
.L_x_7481:
        /* <DEDUP_REMOVED lines=13> */
.L_x_7482:
[----:B------:R-:W-:Y:S01]  /*213c0*/  @!PT LDS RZ, [RZ] ;  /* 0x00000000fffff984 */ /* 0x000fe20000000800 */
[----:B------:R-:W-:Y:S01]  /*213d0*/  @!PT LDS RZ, [RZ] ;  /* 0x00000000fffff984 */ /* 0x000fe20000000800 */
[----:B------:R-:W-:Y:S01]  /*213e0*/  @!PT LDS RZ, [RZ] ;  /* 0x00000000fffff984 */ /* 0x000fe20000000800 */
[----:B------:R1:W-:Y:S01]  /*213f0*/  LDGSTS.E.BYPASS.LTC128B.128 [R7+0x7400], desc[UR42][R2.64+0x80], !P0 ;  /* 0x0740008002077fae */ /* 0x0003e2000c101d6a */
[----:B------:R-:W-:Y:S05]  /*21400*/  BRA `(.L_x_7483) ;  /* 0xffffff9800007947 */ /* 0x000fea000383ffff */
.L_x_7263:
[----:B0-----:R0:W1:Y:S02]  /*21410*/  SYNCS.PHASECHK.TRANS64.TRYWAIT P0, [R0+URZ+0x28860], R3 ;  /* 0x02886003000075a7 */ /* 0x001064000800017f */
[----:B-1----:R-:W-:Y:S05]  /*21420*/  @!P0 NANOSLEEP.SYNCS 0x989680 ;  /* 0x009896800000895d */ /* 0x002fea0003900000 */
[----:B------:R-:W1:Y:S02]  /*21430*/  @!P0 SYNCS.PHASECHK.TRANS64 P0, [R0+URZ+0x28860], R3 ;  /* 0x02886003000085a7 */ /* 0x000e64000800007f */
[----:B-1----:R-:W-:Y:S05]  /*21440*/  @!P0 BRA `(.L_x_7263) ;  /* 0xfffffffc00f08947 */ /* 0x002fea000383ffff */
[----:B------:R-:W-:Y:S05]  /*21450*/  BRA `(.L_x_7484) ;  /* 0xffffff9c00147947 */ /* 0x000fea000383ffff */
.L_x_7264:
[----:B------:R-:W-:Y:S01]  /*21460*/  BSSY B0, `(.L_x_7485) ;  /* 0x0000008000007945 */ /* 0x000fe20003800000 */
[----:B------:R-:W-:Y:S01]  /*21470*/  IMAD.MOV.U32 R13, RZ, RZ, R24 ;  /* 0x000000ffff0d7224 */ /* 0x000fe200078e0018 */
[----:B------:R-:W-:Y:S01]  /*21480*/  MOV R12, RZ ;  /* 0x000000ff000c7202 */ /* 0x000fe20000000f00 */
[----:B------:R-:W-:Y:S02]  /*21490*/  IMAD.MOV.U32 R11, RZ, RZ, 0x181f ;  /* 0x0000181fff0b7424 */ /* 0x000fe400078e00ff */
[----:B------:R-:W-:-:S07]  /*214a0*/  IMAD.MOV.U32 R15, RZ, RZ, -0x1 ;  /* 0xffffffffff0f7424 */ /* 0x000fce00078e00ff */
[----:B0-2---:R-:W-:Y:S05]  /*214b0*/  WARPSYNC.COLLECTIVE R15, `(.L_x_7486) ;  /* 0x000000000f087348 */ /* 0x005fea0003c00000 */
[----:B--2---:R1:W2:Y:S02]  /*214c0*/  SHFL.IDX P6, R14, R13, R12, R11 ;  /* 0x0000000c0d0e7389 */ /* 0x0042a400000c000b */
[----:B012---:R-:W-:Y:S01]  /*214d0*/  ENDCOLLECTIVE ;  /* 0x000000000000791b */ /* 0x007fe20003800000 */
.L_x_7486:
[----:B------:R-:W-:Y:S05]  /*214e0*/  BSYNC B0 ;  /* 0x0000000000007941 */ /* 0x000fea0003800000 */
.L_x_7485:
[----:B------:R-:W-:Y:S01]  /*214f0*/  IMAD.MOV.U32 R13, RZ, RZ, R23 ;  /* 0x000000ffff0d7224 */ /* 0x000fe200078e0017 */
[----:B------:R-:W-:Y:S01]  /*21500*/  MOV R11, 0x181f ;  /* 0x0000181f000b7802 */ /* 0x000fe20000000f00 */
[----:B------:R-:W-:Y:S01]  /*21510*/  IMAD.MOV.U32 R12, RZ, RZ, RZ ;  /* 0x000000ffff0c7224 */ /* 0x000fe200078e00ff */
[----:B------:R-:W-:Y:S01]  /*21520*/  MOV R3, R14 ;  /* 0x0000000e00037202 */ /* 0x000fe20000000f00 */
[----:B------:R-:W-:Y:S02]  /*21530*/  IMAD.MOV.U32 R15, RZ, RZ, -0x1 ;  /* 0xffffffffff0f7424 */ /* 0x000fe400078e00ff */
[----:B------:R-:W-:Y:S02]  /*21540*/  IMAD.SHL.U32 R5, R31, 0x2, RZ ;  /* 0x000000021f057824 */ /* 0x000fe400078e00ff */
[----:B------:R-:W-:-:S07]  /*21550*/  IMAD R4, R9, 0x2, R22 ;  /* 0x0000000209047824 */ /* 0x000fce00078e0216 */
[----:B------:R-:W-:Y:S05]  /*21560*/  WARPSYNC.COLLECTIVE R15, `(.L_x_7487) ;  /* 0x000000000f087348 */ /* 0x000fea0003c00000 */
[----:B------:R0:W1:Y:S02]  /*21570*/  SHFL.IDX P6, R14, R13, R12, R11 ;  /* 0x0000000c0d0e7389 */ /* 0x00006400000c000b */
[----:B01----:R-:W-:Y:S01]  /*21580*/  ENDCOLLECTIVE ;  /* 0x000000000000791b */ /* 0x003fe20003800000 */
.L_x_7487:
[----:B------:R-:W-:Y:S02]  /*21590*/  ULDC UR4, c[0x0][0x2f4] ;  /* 0x0000bd0000047ab9 */ /* 0x000fe40000000800 */
[----:B------:R-:W-:Y:S02]  /*215a0*/  ISETP.GE.AND P1, PT, R31, UR4, PT ;  /* 0x000000041f007c0c */ /* 0x000fe4000bf26270 */
[----:B------:R-:W-:Y:S02]  /*215b0*/  ISETP.GE.AND P0, PT, R30, UR4, PT ;  /* 0x000000041e007c0c */ /* 0x000fe4000bf06270 */
[C---:B------:R-:W-:Y:S02]  /*215c0*/  ISETP.LT.OR P3, PT, R6.reuse, 0x1, P1 ;  /* 0x000000010600780c */ /* 0x040fe40000f61670 */
[----:B------:R-:W-:Y:S01]  /*215d0*/  ISETP.LT.OR P4, PT, R6, 0x1, P0 ;  /* 0x000000010600780c */ /* 0x000fe20000781670 */
[----:B------:R-:W-:Y:S01]  /*215e0*/  IMAD.MOV.U32 R13, RZ, RZ, R24 ;  /* 0x000000ffff0d7224 */ /* 0x000fe200078e0018 */
[----:B------:R-:W-:-:S02]  /*215f0*/  MOV R12, 0x1 ;  /* 0x00000001000c7802 */ /* 0x000fc40000000f00 */
[----:B------:R-:W-:-:S13]  /*21600*/  IADD3 R2, P2, R14, R5, RZ ;  /* 0x000000050e027210 */ /* 0x000fda0007f5e0ff */
[----:B------:R-:W-:Y:S05]  /*21610*/  WARPSYNC.COLLECTIVE R15, `(.L_x_7488) ;  /* 0x000000000f087348 */ /* 0x000fea0003c00000 */
[----:B------:R0:W1:Y:S02]  /*21620*/  SHFL.IDX P6, R14, R13, R12, R11 ;  /* 0x0000000c0d0e7389 */ /* 0x00006400000c000b */
[----:B01----:R-:W-:Y:S01]  /*21630*/  ENDCOLLECTIVE ;  /* 0x000000000000791b */ /* 0x003fe20003800000 */
.L_x_7488:
[----:B------:R-:W-:-:S05]  /*21640*/  IADD3.X R3, RZ, R3, RZ, P2, !PT ;  /* 0x00000003ff037210 */ /* 0x000fca00017fe4ff */
        /* <DEDUP_REMOVED lines=12> */
.L_x_7489:
[----:B------:R-:W-:Y:S01]  /*21710*/  IMAD.MOV.U32 R13, RZ, RZ, R24 ;  /* 0x000000ffff0d7224 */ /* 0x000fe200078e0018 */
[----:B------:R-:W-:Y:S02]  /*21720*/  MOV R12, 0x2 ;  /* 0x00000002000c7802 */ /* 0x000fe40000000f00 */
[----:B------:R-:W-:-:S07]  /*21730*/  MOV R10, R14 ;  /* 0x0000000e000a7202 */ /* 0x000fce0000000f00 */
[----:B------:R-:W-:Y:S05]  /*21740*/  WARPSYNC.COLLECTIVE R15, `(.L_x_7490) ;  /* 0x000000000f087348 */ /* 0x000fea0003c00000 */
[----:B------:R0:W1:Y:S02]  /*21750*/  SHFL.IDX P6, R14, R13, R12, R11 ;  /* 0x0000000c0d0e7389 */ /* 0x00006400000c000b */
[----:B01----:R-:W-:Y:S01]  /*21760*/  ENDCOLLECTIVE ;  /* 0x000000000000791b */ /* 0x003fe20003800000 */
.L_x_7490:
        /* <DEDUP_REMOVED lines=14> */
.L_x_7491:
[----:B------:R-:W-:Y:S02]  /*21850*/  IMAD.MOV.U32 R13, RZ, RZ, R24 ;  /* 0x000000ffff0d7224 */ /* 0x000fe400078e0018 */
[----:B------:R-:W-:Y:S01]  /*21860*/  IMAD.MOV.U32 R12, RZ, RZ, 0x3 ;  /* 0x00000003ff0c7424 */ /* 0x000fe200078e00ff */
[----:B------:R-:W-:-:S13]  /*21870*/  IADD3 R2, P2, R14, R5, RZ ;  /* 0x000000050e027210 */ /* 0x000fda0007f5e0ff */
[----:B------:R-:W-:Y:S05]  /*21880*/  WARPSYNC.COLLECTIVE R15, `(.L_x_7492) ;  /* 0x000000000f087348 */ /* 0x000fea0003c00000 */
[----:B------:R0:W1:Y:S02]  /*21890*/  SHFL.IDX P6, R14, R13, R12, R11 ;  /* 0x0000000c0d0e7389 */ /* 0x00006400000c000b */
[----:B01----:R-:W-:Y:S01]  /*218a0*/  ENDCOLLECTIVE ;  /* 0x000000000000791b */ /* 0x003fe20003800000 */
.L_x_7492:
        /* <DEDUP_REMOVED lines=13> */
.L_x_7493:
[----:B------:R-:W-:Y:S01]  /*21980*/  MOV R13, R24 ;  /* 0x00000018000d7202 */ /* 0x000fe20000000f00 */
[----:B------:R-:W-:Y:S01]  /*21990*/  IMAD.MOV.U32 R12, RZ, RZ, 0x4 ;  /* 0x00000004ff0c7424 */ /* 0x000fe200078e00ff */
[----:B------:R-:W-:-:S13]  /*219a0*/  IADD3 R2, P2, R14, R5, RZ ;  /* 0x000000050e027210 */ /* 0x000fda0007f5e0ff */
[----:B------:R-:W-:Y:S05]  /*219b0*/  WARPSYNC.COLLECTIVE R15, `(.L_x_7494) ;  /* 0x000000000f087348 */ /* 0x000fea0003c00000 */
[----:B------:R0:W1:Y:S02]  /*219c0*/  SHFL.IDX P6, R14, R13, R12, R11 ;  /* 0x0000000c0d0e7389 */ /* 0x00006400000c000b */
[----:B01----:R-:W-:Y:S01]  /*219d0*/  ENDCOLLECTIVE ;  /* 0x000000000000791b */ /* 0x003fe20003800000 */
.L_x_7494:
[----:B------:R-:W-:-:S05]  /*219e0*/  IMAD.X R3, RZ, RZ, R7, P2 ;  /* 0x000000ffff037224 */ /* 0x000fca00010e0607 */
        /* <DEDUP_REMOVED lines=12> */
.L_x_7495:
[----:B------:R-:W-:Y:S01]  /*21ab0*/  MOV R13, R24 ;  /* 0x00000018000d7202 */ /* 0x000fe20000000f00 */
[----:B------:R-:W-:Y:S02]  /*21ac0*/  IMAD.MOV.U32 R12, RZ, RZ, 0x5 ;  /* 0x00000005ff0c7424 */ /* 0x000fe400078e00ff */
[----:B------:R-:W-:-:S07]  /*21ad0*/  IMAD.MOV.U32 R10, RZ, RZ, R14 ;  /* 0x000000ffff0a7224 */ /* 0x000fce00078e000e */
[----:B------:R-:W-:Y:S05]  /*21ae0*/  WARPSYNC.COLLECTIVE R15, `(.L_x_7496) ;  /* 0x000000000f087348 */ /* 0x000fea0003c00000 */
[----:B------:R0:W1:Y:S02]  /*21af0*/  SHFL.IDX P6, R14, R13, R12, R11 ;  /* 0x0000000c0d0e7389 */ /* 0x00006400000c000b */
[----:B01----:R-:W-:Y:S01]  /*21b00*/  ENDCOLLECTIVE ;  /* 0x000000000000791b */ /* 0x003fe20003800000 */
.L_x_7496:
        /* <DEDUP_REMOVED lines=14> */
.L_x_7497:
[----:B------:R-:W-:Y:S01]  /*21bf0*/  IMAD.MOV.U32 R13, RZ, RZ, R24 ;  /* 0x000000ffff0d7224 */ /* 0x000fe200078e0018 */
[----:B------:R-:W-:Y:S02]  /*21c00*/  MOV R12, 0x6 ;  /* 0x00000006000c7802 */ /* 0x000fe40000000f00 */
[----:B------:R-:W-:-:S13]  /*21c10*/  IADD3 R2, P2, R14, R5, RZ ;  /* 0x000000050e027210 */ /* 0x000fda0007f5e0ff */
[----:B------:R-:W-:Y:S05]  /*21c20*/  WARPSYNC.COLLECTIVE R15, `(.L_x_7498) ;  /* 0x000000000f087348 */ /* 0x000fea0003c00000 */
[----:B------:R0:W1:Y:S02]  /*21c30*/  SHFL.IDX P6, R14, R13, R12, R11 ;  /* 0x0000000c0d0e7389 */ /* 0x00006400000c000b */
[----:B01----:R-:W-:Y:S01]  /*21c40*/  ENDCOLLECTIVE ;  /* 0x000000000000791b */ /* 0x003fe20003800000 */
.L_x_7498:
        /* <DEDUP_REMOVED lines=13> */
.L_x_7499:
[----:B------:R-:W-:Y:S01]  /*21d20*/  IMAD.MOV.U32 R13, RZ, RZ, R24 ;  /* 0x000000ffff0d7224 */ /* 0x000fe200078e0018 */
[----:B------:R-:W-:Y:S02]  /*21d30*/  MOV R12, 0x7 ;  /* 0x00000007000c7802 */ /* 0x000fe40000000f00 */
[----:B------:R-:W-:-:S07]  /*21d40*/  MOV R10, R14 ;  /* 0x0000000e000a7202 */ /* 0x000fce0000000f00 */
[----:B------:R-:W-:Y:S05]  /*21d50*/  WARPSYNC.COLLECTIVE R15, `(.L_x_7500) ;  /* 0x000000000f087348 */ /* 0x000fea0003c00000 */
[----:B------:R0:W1:Y:S02]  /*21d60*/  SHFL.IDX P6, R14, R13, R12, R11 ;  /* 0x0000000c0d0e7389 */ /* 0x00006400000c000b */
[----:B01----:R-:W-:Y:S01]  /*21d70*/  ENDCOLLECTIVE ;  /* 0x000000000000791b */ /* 0x003fe20003800000 */
.L_x_7500:
        /* <DEDUP_REMOVED lines=12> */
.L_x_7501:
[----:B------:R-:W-:Y:S05]  /*21e40*/  BRA `(.L_x_7502) ;  /* 0xffffff9400b47947 */ /* 0x000fea000383ffff */
.L_x_7269:
        /* <DEDUP_REMOVED lines=8> */
.L_x_7504:
[----:B------:R-:W-:Y:S05]  /*21ed0*/  BSYNC B0 ;  /* 0x0000000000007941 */ /* 0x000fea0003800000 */
.L_x_7503:
        /* <DEDUP_REMOVED lines=9> */
.L_x_7505:
[----:B------:R-:W-:Y:S02]  /*21f70*/  ULDC UR4, c[0x0][0xc3c] ;  /* 0x00030f0000047ab9 */ /* 0x000fe40000000800 */
        /* <DEDUP_REMOVED lines=23> */
.L_x_7506:
[----:B------:R-:W-:Y:S02]  /*220f0*/  MOV R12, 0x2 ;  /* 0x00000002000c7802 */ /* 0x000fe40000000f00 */
[----:B------:R-:W-:-:S05]  /*22100*/  SEL R14, R14, RZ, P1 ;  /* 0x000000ff0e0e7207 */ /* 0x000fca0000800000 */
[----:B------:R-:W-:-:S04]  /*22110*/  IMAD.IADD R5, R13, 0x1, R14 ;  /* 0x000000010d057824 */ /* 0x000fc800078e020e */
[----:B------:R-:W-:-:S07]  /*22120*/  IMAD.MOV.U32 R13, RZ, RZ, R5 ;  /* 0x000000ffff0d7224 */ /* 0x000fce00078e0005 */
[----:B------:R-:W-:Y:S05]  /*22130*/  WARPSYNC.COLLECTIVE R15, `(.L_x_7507) ;  /* 0x000000000f087348 */ /* 0x000fea0003c00000 */
[----:B------:R0:W1:Y:S02]  /*22140*/  SHFL.UP P6, R14, R13, R12, R11 ;  /* 0x0400000c0d0e7389 */ /* 0x00006400000c000b */
[----:B01----:R-:W-:Y:S01]  /*22150*/  ENDCOLLECTIVE ;  /* 0x000000000000791b */ /* 0x003fe20003800000 */
.L_x_7507:
[----:B------:R-:W-:Y:S02]  /*22160*/  MOV R12, 0x4 ;  /* 0x00000004000c7802 */ /* 0x000fe40000000f00 */
[----:B------:R-:W-:-:S05]  /*22170*/  SEL R2, R14, RZ, P2 ;  /* 0x000000ff0e027207 */ /* 0x000fca0001000000 */
[----:B------:R-:W-:-:S04]  /*22180*/  IMAD.IADD R2, R5, 0x1, R2 ;  /* 0x0000000105027824 */ /* 0x000fc800078e0202 */
[----:B------:R-:W-:-:S07]  /*22190*/  IMAD.MOV.U32 R13, RZ, RZ, R2 ;  /* 0x000000ffff0d7224 */ /* 0x000fce00078e0002 */
[----:B------:R-:W-:Y:S05]  /*221a0*/  WARPSYNC.COLLECTIVE R15, `(.L_x_7508) ;  /* 0x000000000f087348 */ /* 0x000fea0003c00000 */
[----:B------:R0:W1:Y:S02]  /*221b0*/  SHFL.UP P6, R14, R13, R12, R11 ;  /* 0x0400000c0d0e7389 */ /* 0x00006400000c000b */
[----:B01----:R-:W-:Y:S01]  /*221c0*/  ENDCOLLECTIVE ;  /* 0x000000000000791b */ /* 0x003fe20003800000 */
.L_x_7508:
[----:B------:R-:W-:Y:S02]  /*221d0*/  MOV R12, 0x8 ;  /* 0x00000008000c7802 */ /* 0x000fe40000000f00 */
[----:B------:R-:W-:-:S05]  /*221e0*/  SEL R3, R14, RZ, P3 ;  /* 0x000000ff0e037207 */ /* 0x000fca0001800000 */
[----:B------:R-:W-:-:S04]  /*221f0*/  IMAD.IADD R3, R2, 0x1, R3 ;  /* 0x0000000102037824 */ /* 0x000fc800078e0203 */
[----:B------:R-:W-:-:S07]  /*22200*/  IMAD.MOV.U32 R13, RZ, RZ, R3 ;  /* 0x000000ffff0d7224 */ /* 0x000fce00078e0003 */
[----:B------:R-:W-:Y:S05]  /*22210*/  WARPSYNC.COLLECTIVE R15, `(.L_x_7509) ;  /* 0x000000000f087348 */ /* 0x000fea0003c00000 */
[----:B------:R0:W1:Y:S02]  /*22220*/  SHFL.UP P6, R14, R13, R12, R11 ;  /* 0x0400000c0d0e7389 */ /* 0x00006400000c000b */
[----:B01----:R-:W-:Y:S01]  /*22230*/  ENDCOLLECTIVE ;  /* 0x000000000000791b */ /* 0x003fe20003800000 */
.L_x_7509:
[----:B------:R-:W-:Y:S02]  /*22240*/  MOV R12, 0x10 ;  /* 0x00000010000c7802 */ /* 0x000fe40000000f00 */
[----:B------:R-:W-:-:S05]  /*22250*/  SEL R14, R14, RZ, P4 ;  /* 0x000000ff0e0e7207 */ /* 0x000fca0002000000 */
[----:B------:R-:W-:-:S04]  /*22260*/  IMAD.IADD R5, R3, 0x1, R14 ;  /* 0x0000000103057824 */ /* 0x000fc800078e020e */
[----:B------:R-:W-:-:S07]  /*22270*/  IMAD.MOV.U32 R13, RZ, RZ, R5 ;  /* 0x000000ffff0d7224 */ /* 0x000fce00078e0005 */
[----:B------:R-:W-:Y:S05]  /*22280*/  WARPSYNC.COLLECTIVE R15, `(.L_x_7510) ;  /* 0x000000000f087348 */ /* 0x000fea0003c00000 */
[----:B------:R0:W1:Y:S02]  /*22290*/  SHFL.UP P6, R14, R13, R12, R11 ;  /* 0x0400000c0d0e7389 */ /* 0x00006400000c000b */
[----:B01----:R-:W-:Y:S01]  /*222a0*/  ENDCOLLECTIVE ;  /* 0x000000000000791b */ /* 0x003fe20003800000 */
.L_x_7510:
        /* <DEDUP_REMOVED lines=8> */
.L_x_7511:
[----:B------:R-:W-:Y:S05]  /*22330*/  BRA `(.L_x_7512) ;  /* 0xffffff9400c47947 */ /* 0x000fea000383ffff */
.L_x_7272:
[----:B------:R-:W-:Y:S01]  /*22340*/  BSSY B0, `(.L_x_7513) ;  /* 0x0000007000007945 */ /* 0x000fe20003800000 */
[----:B------:R-:W-:Y:S01]  /*22350*/  MOV R12, 0x1 ;  /* 0x00000001000c7802 */ /* 0x000fe20000000f00 */
[----:B------:R-:W-:Y:S02]  /*22360*/  IMAD.MOV.U32 R11, RZ, RZ, RZ ;  /* 0x000000ffff0b7224 */ /* 0x000fe400078e00ff */
[----:B------:R-:W-:-:S07]  /*22370*/  IMAD.MOV.U32 R15, RZ, RZ, -0x1 ;  /* 0xffffffffff0f7424 */ /* 0x000fce00078e00ff */
[----:B------:R-:W-:Y:S05]  /*22380*/  WARPSYNC.COLLECTIVE R15, `(.L_x_7514) ;  /* 0x000000000f087348 */ /* 0x000fea0003c00000 */
[----:B------:R0:W1:Y:S02]  /*22390*/  SHFL.UP P6, R14, R13, R12, R11 ;  /* 0x0400000c0d0e7389 */ /* 0x00006400000c000b */
[----:B01----:R-:W-:Y:S01]  /*223a0*/  ENDCOLLECTIVE ;  /* 0x000000000000791b */ /* 0x003fe20003800000 */
.L_x_7514:
[----:B------:R-:W-:Y:S05]  /*223b0*/  BSYNC B0 ;  /* 0x0000000000007941 */ /* 0x000fea0003800000 */
.L_x_7513:
        /* <DEDUP_REMOVED lines=8> */
.L_x_7515:
[----:B------:R-:W-:Y:S02]  /*22440*/  MOV R12, 0x4 ;  /* 0x00000004000c7802 */ /* 0x000fe40000000f00 */
[----:B------:R-:W-:-:S05]  /*22450*/  SEL R2, R14, RZ, P2 ;  /* 0x000000ff0e027207 */ /* 0x000fca0001000000 */
[----:B------:R-:W-:-:S04]  /*22460*/  IMAD.IADD R2, R13, 0x1, R2 ;  /* 0x000000010d027824 */ /* 0x000fc800078e0202 */
[----:B------:R-:W-:-:S07]  /*22470*/  IMAD.MOV.U32 R13, RZ, RZ, R2 ;  /* 0x000000ffff0d7224 */ /* 0x000fce00078e0002 */
[----:B------:R-:W-:Y:S05]  /*22480*/  WARPSYNC.COLLECTIVE R15, `(.L_x_7516) ;  /* 0x000000000f087348 */ /* 0x000fea0003c00000 */
[----:B------:R0:W1:Y:S02]  /*22490*/  SHFL.UP P6, R14, R13, R12, R11 ;  /* 0x0400000c0d0e7389 */ /* 0x00006400000c000b */
[----:B01----:R-:W-:Y:S01]  /*224a0*/  ENDCOLLECTIVE ;  /* 0x000000000000791b */ /* 0x003fe20003800000 */
.L_x_7516:
[----:B------:R-:W-:Y:S02]  /*224b0*/  MOV R12, 0x8 ;  /* 0x00000008000c7802 */ /* 0x000fe40000000f00 */
[----:B------:R-:W-:-:S05]  /*224c0*/  SEL R3, R14, RZ, P3 ;  /* 0x000000ff0e037207 */ /* 0x000fca0001800000 */
[----:B------:R-:W-:-:S04]  /*224d0*/  IMAD.IADD R3, R2, 0x1, R3 ;  /* 0x0000000102037824 */ /* 0x000fc800078e0203 */
[----:B------:R-:W-:-:S07]  /*224e0*/  IMAD.MOV.U32 R13, RZ, RZ, R3 ;  /* 0x000000ffff0d7224 */ /* 0x000fce00078e0003 */
[----:B------:R-:W-:Y:S05]  /*224f0*/  WARPSYNC.COLLECTIVE R15, `(.L_x_7517) ;  /* 0x000000000f087348 */ /* 0x000fea0003c00000 */
[----:B------:R0:W1:Y:S02]  /*22500*/  SHFL.UP P6, R14, R13, R12, R11 ;  /* 0x0400000c0d0e7389 */ /* 0x00006400000c000b */
[----:B01----:R-:W-:Y:S01]  /*22510*/  ENDCOLLECTIVE ;  /* 0x000000000000791b */ /* 0x003fe20003800000 */
.L_x_7517:
[----:B------:R-:W-:Y:S02]  /*22520*/  MOV R12, 0x10 ;  /* 0x00000010000c7802 */ /* 0x000fe40000000f00 */
[----:B------:R-:W-:-:S05]  /*22530*/  SEL R14, R14, RZ, P4 ;  /* 0x000000ff0e0e7207 */ /* 0x000fca0002000000 */
[----:B------:R-:W-:-:S04]  /*22540*/  IMAD.IADD R5, R3, 0x1, R14 ;  /* 0x0000000103057824 */ /* 0x000fc800078e020e */
[----:B------:R-:W-:-:S07]  /*22550*/  IMAD.MOV.U32 R13, RZ, RZ, R5 ;  /* 0x000000ffff0d7224 */ /* 0x000fce00078e0005 */
[----:B------:R-:W-:Y:S05]  /*22560*/  WARPSYNC.COLLECTIVE R15, `(.L_x_7518) ;  /* 0x000000000f087348 */ /* 0x000fea0003c00000 */
[----:B------:R0:W1:Y:S02]  /*22570*/  SHFL.UP P6, R14, R13, R12, R11 ;  /* 0x0400000c0d0e7389 */ /* 0x00006400000c000b */
[----:B01----:R-:W-:Y:S01]  /*22580*/  ENDCOLLECTIVE ;  /* 0x000000000000791b */ /* 0x003fe20003800000 */
.L_x_7518:
        /* <DEDUP_REMOVED lines=8> */
.L_x_7519:
[----:B------:R-:W-:Y:S05]  /*22610*/  BRA `(.L_x_7520) ;  /* 0xffffff9400b07947 */ /* 0x000fea000383ffff */
.L_x_7274:
[----:B------:R-:W-:Y:S01]  /*22620*/  BSSY B0, `(.L_x_7521) ;  /* 0x0000006000007945 */ /* 0x000fe20003800000 */
[----:B------:R-:W-:Y:S01]  /*22630*/  PLOP3.LUT P6, PT, P6, PT, PT, 0x8, 0x0 ;  /* 0x000000000000781c */ /* 0x000fe200037ce170 */
[----:B------:R-:W-:-:S12]  /*22640*/  IMAD.MOV.U32 R15, RZ, RZ, -0x1 ;  /* 0xffffffffff0f7424 */ /* 0x000fd800078e00ff */
[----:B0-----:R-:W-:Y:S05]  /*22650*/  WARPSYNC.COLLECTIVE R15, `(.L_x_7522) ;  /* 0x000000000f087348 */ /* 0x001fea0003c00000 */
[----:B------:R-:W-:Y:S01]  /*22660*/  VOTE.ANY R14, PT, P6 ;  /* 0x00000000000e7806 */ /* 0x000fe200030e0100 */
[----:B0-----:R-:W-:Y:S06]  /*22670*/  ENDCOLLECTIVE ;  /* 0x000000000000791b */ /* 0x001fec0003800000 */
.L_x_7522:
[----:B------:R-:W-:Y:S05]  /*22680*/  BSYNC B0 ;  /* 0x0000000000007941 */ /* 0x000fea0003800000 */
.L_x_7521:
        /* <DEDUP_REMOVED lines=9> */
.L_x_7523:
[----:B------:R-:W-:Y:S01]  /*22720*/  MOV R13, R4 ;  /* 0x00000004000d7202 */ /* 0x000fe20000000f00 */
[----:B------:R-:W-:-:S07]  /*22730*/  IMAD.MOV.U32 R7, RZ, RZ, R14 ;  /* 0x000000ffff077224 */ /* 0x000fce00078e000e */
[----:B------:R-:W-:Y:S05]  /*22740*/  WARPSYNC.COLLECTIVE R15, `(.L_x_7524) ;  /* 0x000000000f087348 */ /* 0x000fea0003c00000 */
[----:B------:R0:W1:Y:S02]  /*22750*/  SHFL.IDX P6, R14, R13, R12, R11 ;  /* 0x0000000c0d0e7389 */ /* 0x00006400000c000b */
[----:B01----:R-:W-:Y:S01]  /*22760*/  ENDCOLLECTIVE ;  /* 0x000000000000791b */ /* 0x003fe20003800000 */
.L_x_7524:
[----:B------:R-:W-:Y:S01]  /*22770*/  IMAD.MOV.U32 R4, RZ, RZ, R14 ;  /* 0x000000ffff047224 */ /* 0x000fe200078e000e */
[----:B------:R-:W-:Y:S06]  /*22780*/  BRA `(.L_x_7525) ;  /* 0xffffff9400907947 */ /* 0x000fec000383ffff */
.L_x_7276:
[----:B------:R-:W-:Y:S01]  /*22790*/  BSSY B0, `(.L_x_7526) ;  /* 0x0000007000007945 */ /* 0x000fe20003800000 */
[----:B------:R-:W-:Y:S01]  /*227a0*/  IMAD.MOV.U32 R13, RZ, RZ, R2 ;  /* 0x000000ffff0d7224 */ /* 0x000fe200078e0002 */
[----:B------:R-:W-:Y:S01]  /*227b0*/  MOV R11, 0x1f ;  /* 0x0000001f000b7802 */ /* 0x000fe20000000f00 */
[----:B------:R-:W-:-:S07]  /*227c0*/  IMAD.MOV.U32 R15, RZ, RZ, -0x1 ;  /* 0xffffffffff0f7424 */ /* 0x000fce00078e00ff */
[----:B0123--:R-:W-:Y:S05]  /*227d0*/  WARPSYNC.COLLECTIVE R15, `(.L_x_7527) ;  /* 0x000000000f087348 */ /* 0x00ffea0003c00000 */
[----:B------:R4:W0:Y:S02]  /*227e0*/  SHFL.IDX P6, R14, R13, R12, R11 ;  /* 0x0000000c0d0e7389 */ /* 0x00082400000c000b */
[----:B01234-:R-:W-:Y:S01]  /*227f0*/  ENDCOLLECTIVE ;  /* 0x000000000000791b */ /* 0x01ffe20003800000 */
.L_x_7527:
[----:B------:R-:W-:Y:S05]  /*22800*/  BSYNC B0 ;  /* 0x0000000000007941 */ /* 0x000fea0003800000 */
.L_x_7526:
[----:B------:R-:W-:Y:S01]  /*22810*/  IMAD.MOV.U32 R6, RZ, RZ, R14 ;  /* 0x000000ffff067224 */ /* 0x000fe200078e000e */
[----:B------:R-:W-:Y:S06]  /*22820*/  BRA `(.L_x_7275) ;  /* 0xffffff9400807947 */ /* 0x000fec000383ffff */
.L_x_7280:
[----:B0-----:R0:W1:Y:S02]  /*22830*/  SYNCS.PHASECHK.TRANS64.TRYWAIT P0, [R4+URZ+0x28820], R0 ;  /* 0x02882000040075a7 */ /* 0x001064000800017f */
[----:B-1----:R-:W-:Y:S05]  /*22840*/  @!P0 NANOSLEEP.SYNCS 0x989680 ;  /* 0x009896800000895d */ /* 0x002fea0003900000 */
[----:B------:R-:W1:Y:S02]  /*22850*/  @!P0 SYNCS.PHASECHK.TRANS64 P0, [R4+URZ+0x28820], R0 ;  /* 0x02882000040085a7 */ /* 0x000e64000800007f */
[----:B-1----:R-:W-:Y:S05]  /*22860*/  @!P0 BRA `(.L_x_7280) ;  /* 0xfffffffc00f08947 */ /* 0x002fea000383ffff */
[----:B------:R-:W-:Y:S05]  /*22870*/  BRA `(.L_x_7528) ;  /* 0xffffff9800d87947 */ /* 0x000fea000383ffff */
.L_x_7281:
        /* <DEDUP_REMOVED lines=8> */
[----:B0-2---:R-:W-:Y:S05]  /*22900*/  WARPSYNC.COLLECTIVE R15, `(.L_x_7530) ;  /* 0x000000000f087348 */ /* 0x005fea0003c00000 */
[----:B------:R1:W3:Y:S02]  /*22910*/  SHFL.IDX P6, R14, R13, R12, R11 ;  /* 0x0000000c0d0e7389 */ /* 0x0002e400000c000b */
[----:B0123--:R-:W-:Y:S01]  /*22920*/  ENDCOLLECTIVE ;  /* 0x000000000000791b */ /* 0x00ffe20003800000 */
.L_x_7530:
[----:B------:R-:W-:Y:S05]  /*22930*/  BSYNC B0 ;  /* 0x0000000000007941 */ /* 0x000fea0003800000 */
.L_x_7529:
[----:B------:R-:W-:Y:S05]  /*22940*/  BRA `(.L_x_7531) ;  /* 0xffffff9800c07947 */ /* 0x000fea000383ffff */
.L_x_7282:
[----:B------:R-:W-:Y:S01]  /*22950*/  BSSY B0, `(.L_x_7532) ;  /* 0x0000006000007945 */ /* 0x000fe20003800000 */
[----:B------:R-:W-:-:S07]  /*22960*/  IMAD.MOV.U32 R15, RZ, RZ, -0x1 ;  /* 0xffffffffff0f7424 */ /* 0x000fce00078e00ff */
[----:B0-2---:R-:W-:Y:S05]  /*22970*/  WARPSYNC.COLLECTIVE R15, `(.L_x_7533) ;  /* 0x000000000f0c7348 */ /* 0x005fea0003c00000 */
[----:B------:R-:W-:Y:S02]  /*22980*/  ELECT P6, UR62, PT ;  /* 0x00000000003e782f */ /* 0x000fe400038c0000 */
[----:B------:R-:W-:Y:S01]  /*22990*/  MOV R14, UR62 ;  /* 0x0000003e000e7c02 */ /* 0x000fe20008000f00 */
[----:B0-2---:R-:W-:Y:S10]  /*229a0*/  ENDCOLLECTIVE ;  /* 0x000000000000791b */ /* 0x005ff40003800000 */
.L_x_7533:
[----:B------:R-:W-:Y:S05]  /*229b0*/  BSYNC B0 ;  /* 0x0000000000007941 */ /* 0x000fea0003800000 */
.L_x_7532:
[----:B------:R-:W-:Y:S05]  /*229c0*/  BRA `(.L_x_7534) ;  /* 0xffffff9800b47947 */ /* 0x000fea000383ffff */
.L_x_7284:
[----:B0-----:R0:W1:Y:S02]  /*229d0*/  SYNCS.PHASECHK.TRANS64.TRYWAIT P1, [R5+URZ+0x28840], R0 ;  /* 0x02884000050075a7 */ /* 0x001064000802017f */
[----:B-1----:R-:W-:Y:S05]  /*229e0*/  @!P1 NANOSLEEP.SYNCS 0x989680 ;  /* 0x009896800000995d */ /* 0x002fea0003900000 */
[----:B------:R-:W1:Y:S02]  /*229f0*/  @!P1 SYNCS.PHASECHK.TRANS64 P1, [R5+URZ+0x28840], R0 ;  /* 0x02884000050095a7 */ /* 0x000e64000802007f */
[----:B-1----:R-:W-:Y:S05]  /*22a00*/  @!P1 BRA `(.L_x_7284) ;  /* 0xfffffffc00f09947 */ /* 0x002fea000383ffff */
[----:B------:R-:W-:Y:S05]  /*22a10*/  BRA `(.L_x_7535) ;  /* 0xffffff9800d47947 */ /* 0x000fea000383ffff */
.L_x_7286:
[----:B-1----:R1:W3:Y:S02]  /*22a20*/  SYNCS.PHASECHK.TRANS64.TRYWAIT P1, [R25+URZ+0x28840], R2 ;  /* 0x02884002190075a7 */ /* 0x0022e4000802017f */
[----:B---3--:R-:W-:Y:S05]  /*22a30*/  @!P1 NANOSLEEP.SYNCS 0x989680 ;  /* 0x009896800000995d */ /* 0x008fea0003900000 */
[----:B------:R-:W3:Y:S02]  /*22a40*/  @!P1 SYNCS.PHASECHK.TRANS64 P1, [R25+URZ+0x28840], R2 ;  /* 0x02884002190095a7 */ /* 0x000ee4000802007f */
[----:B---3--:R-:W-:Y:S05]  /*22a50*/  @!P1 BRA `(.L_x_7286) ;  /* 0xfffffffc00f09947 */ /* 0x008fea000383ffff */
[----:B------:R-:W-:Y:S05]  /*22a60*/  BRA `(.L_x_7536) ;  /* 0xffffff9800e07947 */ /* 0x000fea000383ffff */
.L_x_7288:
[----:B---3--:R3:W4:Y:S02]  /*22a70*/  SYNCS.PHASECHK.TRANS64.TRYWAIT P1, [R5+URZ+0x28860], R0 ;  /* 0x02886000050075a7 */ /* 0x008724000802017f */
[----:B----4-:R-:W-:Y:S05]  /*22a80*/  @!P1 NANOSLEEP.SYNCS 0x989680 ;  /* 0x009896800000995d */ /* 0x010fea0003900000 */
[----:B------:R-:W4:Y:S02]  /*22a90*/  @!P1 SYNCS.PHASECHK.TRANS64 P1, [R5+URZ+0x28860], R0 ;  /* 0x02886000050095a7 */ /* 0x000f24000802007f */
[----:B----4-:R-:W-:Y:S05]  /*22aa0*/  @!P1 BRA `(.L_x_7288) ;  /* 0xfffffffc00f09947 */ /* 0x010fea000383ffff */
[----:B------:R-:W-:Y:S05]  /*22ab0*/  BRA `(.L_x_7537) ;  /* 0xffffff9800dc7947 */ /* 0x000fea000383ffff */
.L_x_7538:
        /* <DEDUP_REMOVED lines=12> */
.L_x_15990:


//--------------------- .text._ZN7cutlass13device_kernelIN5flash11enable_sm90INS1_16FlashAttnFwdSm90INS1_25CollectiveMainloopFwdSm90ILi2EN4cute5tupleIJNS5_1CILi1EEES8_S8_EEENS6_IJNS7_ILi128EEESA_SA_EEELi128ENS_6half_tEfNS_4arch4Sm90ELb0ELb1ELb1ELb0ELb1ELb0ELb0ELb1ELb1ELb1ELb1ELb0EEENS1_21CollectiveEpilogueFwdISB_S9_SC_SE_Li256ELb0ELb1ELb1ELb0EEENS1_19SingleTileSchedulerILb0ELb1ELb1ELi128EEEEEEEEEvNT_6ParamsE --------------------------
	.section	.text._ZN7cutlass13device_kernelIN5flash11enable_sm90INS1_16FlashAttnFwdSm90INS1_25CollectiveMainloopFwdSm90ILi2EN4cute5tupleIJNS5_1CILi1EEES8_S8_EEENS6_IJNS7_ILi128EEESA_SA_EEELi128ENS_6half_tEfNS_4arch4Sm90ELb0ELb1ELb1ELb0ELb1ELb0ELb0ELb1ELb1ELb1ELb1ELb0EEENS1_21CollectiveEpilogueFwdISB_S9_SC_SE_Li256ELb0ELb1ELb1ELb0EEENS1_19SingleTileSchedulerILb0ELb1ELb1ELi128EEEEEEEEEvNT_6ParamsE,"ax",@progbits
	.align	128
.text._ZN7cutlass13device_kernelIN5flash11enable_sm90INS1_16FlashAttnFwdSm90INS1_25CollectiveMainloopFwdSm90ILi2EN4cute5tupleIJNS5_1CILi1EEES8_S8_EEENS6_IJNS7_ILi128EEESA_SA_EEELi128ENS_6half_tEfNS_4arch4Sm90ELb0ELb1ELb1ELb0ELb1ELb0ELb0ELb1ELb1ELb1ELb1ELb0EEENS1_21CollectiveEpilogueFwdISB_S9_SC_SE_Li256ELb0ELb1ELb1ELb0EEENS1_19SingleTileSchedulerILb0ELb1ELb1ELi128EEEEEEEEEvNT_6ParamsE:
        .type           _ZN7cutlass13device_kernelIN5flash11enable_sm90INS1_16FlashAttnFwdSm90INS1_25CollectiveMainloopFwdSm90ILi2EN4cute5tupleIJNS5_1CILi1EEES8_S8_EEENS6_IJNS7_ILi128EEESA_SA_EEELi128ENS_6half_tEfNS_4arch4Sm90ELb0ELb1ELb1ELb0ELb1ELb0ELb0ELb1ELb1ELb1ELb1ELb0EEENS1_21CollectiveEpilogueFwdISB_S9_SC_SE_Li256ELb0ELb1ELb1ELb0EEENS1_19SingleTileSchedulerILb0ELb1ELb1ELi128EEEEEEEEEvNT_6ParamsE,@function
        .size           _ZN7cutlass13device_kernelIN5flash11enable_sm90INS1_16FlashAttnFwdSm90INS1_25CollectiveMainloopFwdSm90ILi2EN4cute5tupleIJNS5_1CILi1EEES8_S8_EEENS6_IJNS7_ILi128EEESA_SA_EEELi128ENS_6half_tEfNS_4arch4Sm90ELb0ELb1ELb1ELb0ELb1ELb0ELb0ELb1ELb1ELb1ELb1ELb0EEENS1_21CollectiveEpilogueFwdISB_S9_SC_SE_Li256ELb0ELb1ELb1ELb0EEENS1_19SingleTileSchedulerILb0ELb1ELb1ELi128EEEEEEEEEvNT_6ParamsE,(.L_x_15991 - _ZN7cutlass13device_kernelIN5flash11enable_sm90INS1_16FlashAttnFwdSm90INS1_25CollectiveMainloopFwdSm90ILi2EN4cute5tupleIJNS5_1CILi1EEES8_S8_EEENS6_IJNS7_ILi128EEESA_SA_EEELi128ENS_6half_tEfNS_4arch4Sm90ELb0ELb1ELb1ELb0ELb1ELb0ELb0ELb1ELb1ELb1ELb1ELb0EEENS1_21CollectiveEpilogueFwdISB_S9_SC_SE_Li256ELb0ELb1ELb1ELb0EEENS1_19SingleTileSchedulerILb0ELb1ELb1ELi128EEEEEEEEEvNT_6ParamsE)
        .other          _ZN7cutlass13device_kernelIN5flash11enable_sm90INS1_16FlashAttnFwdSm90INS1_25CollectiveMainloopFwdSm90ILi2EN4cute5tupleIJNS5_1CILi1EEES8_S8_EEENS6_IJNS7_ILi128EEESA_SA_EEELi128ENS_6half_tEfNS_4arch4Sm90ELb0ELb1ELb1ELb0ELb1ELb0ELb0ELb1ELb1ELb1ELb1ELb0EEENS1_21CollectiveEpilogueFwdISB_S9_SC_SE_Li256ELb0ELb1ELb1ELb0EEENS1_19SingleTileSchedulerILb0ELb1ELb1ELi128EEEEEEEEEvNT_6ParamsE,@"STO_CUDA_ENTRY STV_DEFAULT"
_ZN7cutlass13device_kernelIN5flash11enable_sm90INS1_16FlashAttnFwdSm90INS1_25CollectiveMainloopFwdSm90ILi2EN4cute5tupleIJNS5_1CILi1EEES8_S8_EEENS6_IJNS7_ILi128EEESA_SA_EEELi128ENS_6half_tEfNS_4arch4Sm90ELb0ELb1ELb1ELb0ELb1ELb0ELb0ELb1ELb1ELb1ELb1ELb0EEENS1_21CollectiveEpilogueFwdISB_S9_SC_SE_Li256ELb0ELb1ELb1ELb0EEENS1_19SingleTileSchedulerILb0ELb1ELb1ELi128EEEEEEEEEvNT_6ParamsE:
        /* <DEDUP_REMOVED lines=44> */
.L_x_7539:
        /* <DEDUP_REMOVED lines=22> */
.L_x_7540:
        /* <DEDUP_REMOVED lines=18> */
.L_x_7541:
        /* <DEDUP_REMOVED lines=22> */
.L_x_7542:
        /* <DEDUP_REMOVED lines=23> */
.L_x_7543:
        /* <DEDUP_REMOVED lines=9> */
.L_x_7546:
        /* <DEDUP_REMOVED lines=21> */
[----:B------:R-:W0:Y:S01]  /*09f0*/  LDC.64 R8, c[0x0][0x418] ;  /* 0x00010600ff087b82 */ /* 0x000e220000000a00 */
[----:B------:R-:W-:Y:S01]  /*0a00*/  ULDC UR4, c[0x0][0x448] ;  /* 0x0001120000047ab9 */ /* 0x000fe20000000800 */
[----:B------:R-:W-:Y:S01]  /*0a10*/  VIADD R19, R19, 0xffffff80 ;  /* 0xffffff8013137836 */ /* 0x000fe20000000000 */
[----:B------:R-:W-:-:S03]  /*0a20*/  UISETP.NE.AND UP0, UPT, UR4, 0x1, UPT ;  /* 0x000000010400788c */ /* 0x000fc6000bf05270 */
[----:B------:R-:W-:Y:S01]  /*0a30*/  ULDC.64 UR4, c[0x0][0x9e0] ;  /* 0x0002780000047ab9 */ /* 0x000fe20000000a00 */
[----:B------:R-:W-:Y:S01]  /*0a40*/  UP2UR UR42, UPR, URZ, 0x1 ;  /* 0x000000013f2a7883 */ /* 0x000fe20008000000 */
[----:B------:R-:W1:Y:S06]  /*0a50*/  LDC R5, c[0x0][0x288] ;  /* 0x0000a200ff057b82 */ /* 0x000e6c0000000800 */
[----:B------:R-:W-:Y:S01]  /*0a60*/  @UP0 ULDC UR9, c[0x0][0x44c] ;  /* 0x0001130000090ab9 */ /* 0x000fe20000000800 */
[----:B------:R-:W-:Y:S01]  /*0a70*/  @UP0 ULDC UR11, c[0x0][0x450] ;  /* 0x00011400000b0ab9 */ /* 0x000fe20000000800 */
[----:B------:R-:W2:Y:S08]  /*0a80*/  LDC R2, c[0x0][0x424] ;  /* 0x00010900ff027b82 */ /* 0x000eb00000000800 */
        /* <DEDUP_REMOVED lines=16> */
[----:B------:R-:W-:-:S04]  /*0b90*/  UIADD3 UR7, UR10, UR7, URZ ;  /* 0x000000070a077290 */ /* 0x000fc8000fffe03f */
        /* <DEDUP_REMOVED lines=13> */
.L_x_7549:
[----:B------:R-:W-:-:S11]  /*0c70*/  UISETP.NE.AND UP0, UPT, UR5, 0x1, UPT ;  /* 0x000000010500788c */ /* 0x000fd6000bf05270 */
[----:B------:R-:W-:Y:S02]  /*0c80*/  @UP0 ULDC.64 UR10, c[0x0][0x9e8] ;  /* 0x00027a00000a0ab9 */ /* 0x000fe40000000a00 */
[----:B------:R-:W-:-:S04]  /*0c90*/  UIMAD.WIDE.U32 UR8, UR4, UR10, URZ ;  /* 0x0000000a040872a5 */ /* 0x000fc8000f8e003f */
[----:B------:R-:W-:-:S12]  /*0ca0*/  @UP0 USHF.R.U32.HI UR4, URZ, UR11, UR9 ;  /* 0x0000000b3f040299 */ /* 0x000fd80008011609 */
.L_x_7550:
[----:B------:R-:W-:-:S06]  /*0cb0*/  UIMAD UR4, UR4, UR5, UR5 ;  /* 0x00000005040472a4 */ /* 0x000fcc000f8e0205 */
[----:B------:R-:W-:-:S07]  /*0cc0*/  VIMNMX R0, R0, UR4, PT ;  /* 0x0000000400007c48 */ /* 0x000fce000bfe0100 */
.L_x_7548:
[----:B------:R-:W-:Y:S01]  /*0cd0*/  UISETP.NE.AND UP0, UPT, UR42, URZ, UPT ;  /* 0x0000003f2a00728c */ /* 0x000fe2000bf05270 */
[-C--:B------:R-:W-:Y:S01]  /*0ce0*/  IMAD R18, R2, R7.reuse, -R5 ;  /* 0x0000000702127224 */ /* 0x080fe200078e0a05 */
[----:B------:R-:W-:Y:S01]  /*0cf0*/  UMOV UR4, UR45 ;  /* 0x0000002d00047c82 */ /* 0x000fe20008000000 */
[----:B------:R-:W-:Y:S02]  /*0d00*/  VIADD R4, R0, 0x7f ;  /* 0x0000007f00047836 */ /* 0x000fe40000000000 */
[----:B------:R-:W-:Y:S01]  /*0d10*/  IMAD R0, R2, R7, 0x7f ;  /* 0x0000007f02007424 */ /* 0x000fe200078e0207 */
[----:B------:R-:W-:Y:S02]  /*0d20*/  R2UR UR7, R18 ;  /* 0x00000000120772ca */ /* 0x000fe400000e0000 */
[----:B------:R-:W-:Y:S02]  /*0d30*/  SHF.R.S32.HI R5, RZ, 0x1f, R4 ;  /* 0x0000001fff057819 */ /* 0x000fe40000011404 */
[----:B------:R-:W-:Y:S01]  /*0d40*/  SHF.R.S32.HI R3, RZ, 0x1f, R0 ;  /* 0x0000001fff037819 */ /* 0x000fe20000011400 */
[----:B------:R-:W-:Y:S01]  /*0d50*/  @UP0 ULDC UR8, c[0x0][0x44c] ;  /* 0x0001130000080ab9 */ /* 0x000fe20000000800 */
[----:B------:R-:W-:Y:S01]  /*0d60*/  @UP0 ULDC UR10, c[0x0][0x450] ;  /* 0x00011400000a0ab9 */ /* 0x000fe20000000800 */
[----:B------:R-:W-:Y:S01]  /*0d70*/  UIMAD.WIDE.U32 UR8, UR45, UR8, URZ ;  /* 0x000000082d0872a5 */ /* 0x000fe2000f8e003f */
[----:B------:R-:W-:-:S02]  /*0d80*/  LEA.HI R5, R5, R4, RZ, 0x7 ;  /* 0x0000000405057211 */ /* 0x000fc400078f38ff */
[----:B------:R-:W-:Y:S01]  /*0d90*/  LEA.HI R3, R3, R0, RZ, 0x7 ;  /* 0x0000000003037211 */ /* 0x000fe200078f38ff */
[----:B------:R-:W-:Y:S01]  /*0da0*/  @UP0 USHF.R.U32.HI UR4, URZ, UR10, UR9 ;  /* 0x0000000a3f040299 */ /* 0x000fe20008011609 */
[----:B------:R-:W-:Y:S01]  /*0db0*/  SHF.R.S32.HI R0, RZ, 0x7, R5 ;  /* 0x00000007ff007819 */ /* 0x000fe20000011405 */
[----:B------:R-:W-:Y:S01]  /*0dc0*/  UISETP.GE.AND UP0, UPT, UR5, 0x1, UPT ;  /* 0x000000010500788c */ /* 0x000fe2000bf06270 */
[----:B------:R-:W-:Y:S01]  /*0dd0*/  SHF.R.S32.HI R3, RZ, 0x7, R3 ;  /* 0x00000007ff037819 */ /* 0x000fe20000011403 */
[----:B------:R-:W-:-:S03]  /*0de0*/  UIADD3 UR4, UR7, UR4, URZ ;  /* 0x0000000407047290 */ /* 0x000fc6000fffe03f */
[----:B------:R-:W-:Y:S01]  /*0df0*/  ULDC UR7, c[0x0][0x9dc] ;  /* 0x0002770000077ab9 */ /* 0x000fe20000000800 */
[----:B------:R-:W-:Y:S01]  /*0e00*/  PLOP3.LUT P0, PT, PT, PT, UP0, 0x40, 0x0 ;  /* 0x000000000000781c */ /* 0x000fe20003f0e808 */
[----:B------:R-:W-:Y:S01]  /*0e10*/  UIADD3 UR7, UR4, -UR7, URZ ;  /* 0x8000000704077290 */ /* 0x000fe2000fffe03f */
[----:B------:R-:W-:-:S11]  /*0e20*/  VIMNMX R17, R3, R0, PT ;  /* 0x0000000003117248 */ /* 0x000fd60003fe0100 */
        /* <DEDUP_REMOVED lines=11> */
.L_x_7552:
[----:B------:R-:W-:-:S11]  /*0ee0*/  UISETP.NE.AND UP0, UPT, UR5, 0x1, UPT ;  /* 0x000000010500788c */ /* 0x000fd6000bf05270 */
[----:B------:R-:W-:Y:S02]  /*0ef0*/  @UP0 ULDC.64 UR10, c[0x0][0x9e8] ;  /* 0x00027a00000a0ab9 */ /* 0x000fe40000000a00 */
[----:B------:R-:W-:-:S04]  /*0f00*/  UIMAD.WIDE.U32 UR8, UR4, UR10, URZ ;  /* 0x0000000a040872a5 */ /* 0x000fc8000f8e003f */
[----:B------:R-:W-:-:S12]  /*0f10*/  @UP0 USHF.R.U32.HI UR4, URZ, UR11, UR9 ;  /* 0x0000000b3f040299 */ /* 0x000fd80008011609 */
.L_x_7553:
[----:B------:R-:W-:-:S04]  /*0f20*/  UIMAD UR4, UR4, UR5, URZ ;  /* 0x00000005040472a4 */ /* 0x000fc8000f8e023f */
[----:B------:R-:W-:-:S04]  /*0f30*/  UISETP.LT.AND UP0, UPT, UR7, UR4, UPT ;  /* 0x000000040700728c */ /* 0x000fc8000bf01270 */
[----:B------:R-:W-:-:S12]  /*0f40*/  USEL UR7, UR7, UR4, !UP0 ;  /* 0x0000000407077287 */ /* 0x000fd8000c000000 */
.L_x_7551:
        /* <DEDUP_REMOVED lines=47> */
.L_x_7554:
[----:B------:R-:W-:Y:S02]  /*1240*/  UIMAD UR38, UR38, UR4, UR9 ;  /* 0x00000004262672a4 */ /* 0x000fe4000f8e0209 */
[----:B------:R-:W-:Y:S01]  /*1250*/  IMAD.U32 R4, RZ, RZ, UR4 ;  /* 0x00000004ff047e24 */ /* 0x000fe2000f8e00ff */
[----:B------:R-:W-:Y:S01]  /*1260*/  PLOP3.LUT P0, PT, PT, PT, PT, 0x80, 0x0 ;  /* 0x000000000000781c */ /* 0x000fe20003f0f070 */
[----:B------:R-:W-:Y:S01]  /*1270*/  IMAD.MOV.U32 R3, RZ, RZ, RZ ;  /* 0x000000ffff037224 */ /* 0x000fe200078e00ff */
[----:B------:R-:W-:Y:S02]  /*1280*/  MOV R0, RZ ;  /* 0x000000ff00007202 */ /* 0x000fe40000000f00 */
[----:B------:R-:W-:Y:S02]  /*1290*/  CS2R R150, SRZ ;  /* 0x0000000000967805 */ /* 0x000fe4000001ff00 */
[----:B------:R-:W-:Y:S02]  /*12a0*/  VIADDMNMX R17, R4, UR38, R17, PT ;  /* 0x0000002604117c46 */ /* 0x000fe4000b800111 */
[----:B------:R-:W-:-:S02]  /*12b0*/  CS2R R148, SRZ ;  /* 0x0000000000947805 */ /* 0x000fc4000001ff00 */
[----:B------:R-:W-:Y:S02]  /*12c0*/  CS2R R146, SRZ ;  /* 0x0000000000927805 */ /* 0x000fe4000001ff00 */
[----:B------:R-:W-:Y:S02]  /*12d0*/  CS2R R144, SRZ ;  /* 0x0000000000907805 */ /* 0x000fe4000001ff00 */
[----:B------:R-:W-:Y:S02]  /*12e0*/  ISETP.GT.AND P1, PT, R17, UR38, PT ;  /* 0x0000002611007c0c */ /* 0x000fe4000bf24270 */
        /* <DEDUP_REMOVED lines=63> */
.L_x_7556:
[----:B------:R-:W-:-:S04]  /*16e0*/  SHF.L.U32 R0, RZ, 0x1f, RZ ;  /* 0x0000001fff007819 */ /* 0x000fc800000006ff */
[----:B------:R-:W0:Y:S02]  /*16f0*/  SYNCS.PHASECHK.TRANS64.TRYWAIT P0, [UR40+0x28800], R0 ;  /* 0x02880000ff0075a7 */ /* 0x000e240008000168 */
[----:B0-----:R-:W-:Y:S05]  /*1700*/  @!P0 BRA `(.L_x_7557) ;  /* 0x0000013c00708947 */ /* 0x001fea0003800000 */
.L_x_7690:
[----:B------:R-:W-:-:S06]  /*1710*/  ULOP3.LUT UR4, UR36, 0x1, URZ, 0xfc, !UPT ;  /* 0x0000000124047892 */ /* 0x000fcc000f8efc3f */
[----:B0-----:R-:W-:-:S05]  /*1720*/  IMAD.U32 R3, RZ, RZ, UR4 ;  /* 0x00000004ff037e24 */ /* 0x001fca000f8e00ff */
[----:B------:R-:W-:-:S13]  /*1730*/  ISETP.NE.AND P0, PT, R3, 0x3, PT ;  /* 0x000000030300780c */ /* 0x000fda0003f05270 */
[----:B------:R-:W-:Y:S05]  /*1740*/  @!P0 BRA `(.L_x_7558) ;  /* 0x0000000000048947 */ /* 0x000fea0003800000 */
[----:B------:R-:W-:Y:S01]  /*1750*/  BPT.TRAP 0x1 ;  /* 0x000000040000795c */ /* 0x000fe20000300000 */
.L_x_7558:
[----:B------:R0:W1:Y:S01]  /*1760*/  SYNCS.PHASECHK.TRANS64.TRYWAIT P1, [UR40+0x28830], R0 ;  /* 0x02883000ff0075a7 */ /* 0x0000620008020168 */
[----:B------:R-:W-:Y:S05]  /*1770*/  @!P0 BRA `(.L_x_7559) ;  /* 0x0000000000048947 */ /* 0x000fea0003800000 */
[----:B------:R-:W-:Y:S01]  /*1780*/  BPT.TRAP 0x1 ;  /* 0x000000040000795c */ /* 0x000fe20000300000 */
.L_x_7559:
[----:B------:R-:W-:-:S05]  /*1790*/  IMAD.U32 R6, RZ, RZ, UR43 ;  /* 0x0000002bff067e24 */ /* 0x000fca000f8e00ff */
[----:B------:R-:W-:Y:S01]  /*17a0*/  LOP3.LUT R6, R6, 0x10000, RZ, 0xfc, !PT ;  /* 0x0001000006067812 */ /* 0x000fe200078efcff */
[----:B-1----:R-:W-:Y:S06]  /*17b0*/  @P1 BRA `(.L_x_7560) ;  /* 0x0000000000081947 */ /* 0x002fec0003800000 */
[----:B------:R-:W1:Y:S02]  /*17c0*/  SYNCS.PHASECHK.TRANS64.TRYWAIT P1, [UR40+0x28830], R0 ;  /* 0x02883000ff0075a7 */ /* 0x000e640008020168 */
[----:B-1----:R-:W-:Y:S05]  /*17d0*/  @!P1 BRA `(.L_x_7561) ;  /* 0x0000013c00549947 */ /* 0x002fea0003800000 */
.L_x_7560:
[----:B------:R-:W-:Y:S05]  /*17e0*/  WARPSYNC.ALL ;  /* 0x0000000000007948 */ /* 0x000fea0003800000 */
[----:B------:R-:W-:Y:S01]  /*17f0*/  IMAD.MOV.U32 R7, RZ, RZ, 0x40000040 ;  /* 0x40000040ff077424 */ /* 0x000fe200078e00ff */
[----:B------:R-:W-:Y:S01]  /*1800*/  UIADD3 UR4, UR40, 0x18400, URZ ;  /* 0x0001840028047890 */ /* 0x000fe2000fffe03f */
[C---:B------:R-:W-:Y:S01]  /*1810*/  R2UR UR8, R6.reuse ;  /* 0x00000000060872ca */ /* 0x040fe200000e0000 */
[----:B------:R-:W-:Y:S02]  /*1820*/  WARPGROUP.ARRIVE ;  /* 0x00000000000079c5 */ /* 0x000fe40000000000 */
[----:B------:R-:W-:Y:S01]  /*1830*/  R2UR UR9, R7 ;  /* 0x00000000070972ca */ /* 0x000fe200000e0000 */
[----:B------:R-:W-:Y:S01]  /*1840*/  USHF.R.U32.HI UR4, URZ, 0x4, UR4 ;  /* 0x000000043f047899 */ /* 0x000fe20008011604 */
[----:B------:R-:W-:Y:S01]  /*1850*/  R2UR UR6, R6 ;  /* 0x00000000060672ca */ /* 0x000fe200000e0000 */
[----:B------:R-:W-:Y:S01]  /*1860*/  UMOV UR11, 0x40000040 ;  /* 0x40000040000b7882 */ /* 0x000fe20000000000 */
[----:B------:R-:W-:Y:S01]  /*1870*/  UMOV UR5, 0x40000040 ;  /* 0x4000004000057882 */ /* 0x000fe20000000000 */
[----:B------:R-:W-:Y:S01]  /*1880*/  ULOP3.LUT UR4, UR4, 0x3fff, URZ, 0xc0, !UPT ;  /* 0x00003fff04047892 */ /* 0x000fe2000f8ec03f */
[----:B------:R-:W2:Y:S01]  /*1890*/  S2UR UR43, SR_CgaCtaId ;  /* 0x00000000002b79c3 */ /* 0x000ea20000008800 */
        /* <DEDUP_REMOVED lines=10> */
[----:B------:R-:W-:-:S03]  /*1940*/  UIADD3 UR10, UR44, 0x2, URZ ;  /* 0x000000022c0a7890 */ /* 0x000fc6000fffe03f */
[----:B------:R-:W-:Y:S01]  /*1950*/  UMOV UR8, UR4 ;  /* 0x0000000400087c82 */ /* 0x000fe20008000000 */
[----:B------:R-:W-:Y:S01]  /*1960*/  UMOV UR9, UR5 ;  /* 0x0000000500097c82 */ /* 0x000fe20008000000 */
[----:B------:R-:W-:Y:S01]  /*1970*/  UMOV UR11, 0x40000040 ;  /* 0x40000040000b7882 */ /* 0x000fe20000000000 */
        /* <DEDUP_REMOVED lines=16> */
[----:B------:R-:W-:Y:S01]  /*1a80*/  HGMMA.64x128x16.F32 R24, gdesc[UR8], R24, gsb0 ;  /* 0x01e00000081879f0 */ /* 0x000fe20008000818 */
[----:B------:R-:W-:Y:S02]  /*1a90*/  UIADD3 UR8, UR6, 0x4, URZ ;  /* 0x0000000406087890 */ /* 0x000fe4000fffe03f */
        /* <DEDUP_REMOVED lines=22> */
[----:B--2---:R-:W-:Y:S05]  /*1c00*/  @!P0 BRA `(.L_x_7562) ;  /* 0x0000000000048947 */ /* 0x004fea0003800000 */
[----:B------:R-:W-:Y:S01]  /*1c10*/  BPT.TRAP 0x1 ;  /* 0x000000040000795c */ /* 0x000fe20000300000 */
.L_x_7562:
[----:B01----:R-:W-:Y:S01]  /*1c20*/  LOP3.LUT R0, R23, 0xffffff80, RZ, 0xc0, !PT ;  /* 0xffffff8017007812 */ /* 0x003fe200078ec0ff */
[----:B------:R-:W-:Y:S01]  /*1c30*/  ULDC UR7, c[0x0][0x9d8] ;  /* 0x0002760000077ab9 */ /* 0x000fe20000000800 */
[----:B------:R-:W-:Y:S01]  /*1c40*/  LEA.HI R90, R90, R19, RZ, 0x2 ;  /* 0x000000135a5a7211 */ /* 0x000fe200078f10ff */
[----:B------:R-:W-:Y:S01]  /*1c50*/  FMUL.FTZ R5, R24, UR7 ;  /* 0x0000000718057c20 */ /* 0x000fe20008410000 */
[----:B------:R-:W-:Y:S01]  /*1c60*/  FMUL.FTZ R61, R61, UR7 ;  /* 0x000000073d3d7c20 */ /* 0x000fe20008410000 */
[C---:B------:R-:W-:Y:S01]  /*1c70*/  IMAD.IADD R3, R19.reuse, 0x1, -R0 ;  /* 0x0000000113037824 */ /* 0x040fe200078e0a00 */
[----:B------:R-:W-:Y:S01]  /*1c80*/  LOP3.LUT R90, R90, 0xfffffffc, RZ, 0xc0, !PT ;  /* 0xfffffffc5a5a7812 */ /* 0x000fe200078ec0ff */
[----:B------:R-:W-:Y:S01]  /*1c90*/  FMUL.FTZ R4, R26, UR7 ;  /* 0x000000071a047c20 */ /* 0x000fe20008410000 */
[----:B------:R-:W-:Y:S01]  /*1ca0*/  LEA.HI R24, R22, R22, RZ, 0x1 ;  /* 0x0000001616187211 */ /* 0x000fe200078f08ff */
[----:B------:R-:W-:Y:S01]  /*1cb0*/  FMUL.FTZ R26, R28, UR7 ;  /* 0x000000071c1a7c20 */ /* 0x000fe20008410000 */
[----:B------:R-:W-:Y:S01]  /*1cc0*/  SHF.R.S32.HI R0, RZ, 0x1f, R3 ;  /* 0x0000001fff007819 */ /* 0x000fe20000011403 */
[----:B------:R-:W-:-:S02]  /*1cd0*/  IMAD.IADD R90, R19, 0x1, -R90 ;  /* 0x00000001135a7824 */ /* 0x000fc400078e0a5a */
[----:B------:R-:W-:Y:S01]  /*1ce0*/  FMUL.FTZ R28, R29, UR7 ;  /* 0x000000071d1c7c20 */ /* 0x000fe20008410000 */
[----:B------:R-:W-:Y:S01]  /*1cf0*/  UISETP.NE.AND UP1, UPT, UR42, URZ, UPT ;  /* 0x0000003f2a00728c */ /* 0x000fe2000bf25270 */
[-C--:B------:R-:W-:Y:S01]  /*1d00*/  LEA.HI R8, R0, R3.reuse, RZ, 0x2 ;  /* 0x0000000300087211 */ /* 0x080fe200078f10ff */
[----:B------:R-:W-:Y:S01]  /*1d10*/  FMUL.FTZ R29, R46, UR7 ;  /* 0x000000072e1d7c20 */ /* 0x000fe20008410000 */
[----:B------:R-:W-:Y:S01]  /*1d20*/  LEA.HI R19, R0, R3, RZ, 0x5 ;  /* 0x0000000300137211 */ /* 0x000fe200078f28ff */
[----:B------:R0:W1:Y:S01]  /*1d30*/  MUFU.TANH R98, R61 ;  /* 0x0000003d00627308 */ /* 0x0000620000002400 */
[--C-:B------:R-:W-:Y:S01]  /*1d40*/  SHF.R.S32.HI R0, RZ, 0x2, R8.reuse ;  /* 0x00000002ff007819 */ /* 0x100fe20000011408 */
[----:B------:R-:W-:Y:S01]  /*1d50*/  FMUL.FTZ R48, R48, UR7 ;  /* 0x0000000730307c20 */ /* 0x000fe20008410000 */
[----:B------:R-:W-:Y:S01]  /*1d60*/  SHF.R.S32.HI R23, RZ, 0x1f, R8 ;  /* 0x0000001fff177819 */ /* 0x000fe20000011408 */
[----:B------:R-:W-:Y:S01]  /*1d70*/  FMUL.FTZ R11, R31, UR7 ;  /* 0x000000071f0b7c20 */ /* 0x000fe20008410000 */
[----:B------:R-:W-:Y:S01]  /*1d80*/  SHF.R.S32.HI R19, RZ, 0x5, R19 ;  /* 0x00000005ff137819 */ /* 0x000fe20000011413 */
[----:B------:R-:W-:Y:S01]  /*1d90*/  FMUL.FTZ R15, R39, UR7 ;  /* 0x00000007270f7c20 */ /* 0x000fe20008410000 */
[----:B------:R-:W-:Y:S01]  /*1da0*/  LEA.HI R23, R23, R0, RZ, 0x3 ;  /* 0x0000000017177211 */ /* 0x000fe200078f18ff */
[----:B------:R-:W-:Y:S01]  /*1db0*/  @UP1 ULDC UR6, c[0x0][0x44c] ;  /* 0x0001130000061ab9 */ /* 0x000fe20000000800 */
[----:B0-----:R-:W-:Y:S01]  /*1dc0*/  LOP3.LUT R61, R24, 0x3fffffe, RZ, 0xc0, !PT ;  /* 0x03fffffe183d7812 */ /* 0x001fe200078ec0ff */
[----:B------:R0:W2:Y:S01]  /*1dd0*/  MUFU.TANH R112, R48 ;  /* 0x0000003000707308 */ /* 0x0000a20000002400 */
[----:B------:R-:W-:Y:S01]  /*1de0*/  LEA R46, R19, UR45, 0x4 ;  /* 0x0000002d132e7c11 */ /* 0x000fe2000f8e20ff */
[----:B------:R-:W-:Y:S01]  /*1df0*/  @UP1 ULDC UR10, c[0x0][0x450] ;  /* 0x00011400000a1ab9 */ /* 0x000fe20000000800 */
[----:B------:R-:W-:Y:S01]  /*1e00*/  LOP3.LUT R23, R23, 0xfffffff8, RZ, 0xc0, !PT ;  /* 0xfffffff817177812 */ /* 0x000fe200078ec0ff */
[----:B------:R-:W-:Y:S01]  /*1e10*/  IMAD.IADD R61, R22, 0x1, -R61 ;  /* 0x00000001163d7824 */ /* 0x000fe200078e0a3d */
[----:B------:R-:W-:Y:S01]  /*1e20*/  LEA.HI R24, R90, R90, RZ, 0x1 ;  /* 0x0000005a5a187211 */ /* 0x000fe200078f08ff */
[----:B------:R-:W-:Y:S01]  /*1e30*/  FMUL.FTZ R31, R47, UR7 ;  /* 0x000000072f1f7c20 */ /* 0x000fe20008410000 */
[----:B------:R-:W-:Y:S01]  /*1e40*/  IADD3 R46, R46, R0, -R23 ;  /* 0x000000002e2e7210 */ /* 0x000fe20007ffe817 */
[----:B------:R-:W-:Y:S01]  /*1e50*/  FMUL.FTZ R39, R55, UR7 ;  /* 0x0000000737277c20 */ /* 0x000fe20008410000 */
[----:B------:R-:W-:Y:S01]  /*1e60*/  LOP3.LUT R23, R24, 0x1ffffffe, RZ, 0xc0, !PT ;  /* 0x1ffffffe18177812 */ /* 0x000fe200078ec0ff */
[----:B------:R-:W-:Y:S01]  /*1e70*/  IMAD.MOV.U32 R24, RZ, RZ, -0x80 ;  /* 0xffffff80ff187424 */ /* 0x000fe200078e00ff */
[----:B------:R-:W-:Y:S01]  /*1e80*/  PLOP3.LUT P1, PT, PT, PT, UP1, 0x80, 0x0 ;  /* 0x000000000000781c */ /* 0x000fe20003f2f018 */
[----:B------:R-:W-:Y:S01]  /*1e90*/  IMAD R61, R61, 0x40, R46 ;  /* 0x000000403d3d7824 */ /* 0x000fe200078e022e */
[----:B------:R-:W-:Y:S01]  /*1ea0*/  PLOP3.LUT P2, PT, PT, PT, UP1, 0x80, 0x0 ;  /* 0x000000000000781c */ /* 0x000fe20003f4f018 */
[----:B------:R-:W-:Y:S01]  /*1eb0*/  IMAD.IADD R0, R90, 0x1, -R23 ;  /* 0x000000015a007824 */ /* 0x000fe200078e0a17 */
[----:B------:R-:W-:Y:S01]  /*1ec0*/  LOP3.LUT R8, R8, 0x7ffffffc, RZ, 0xc0, !PT ;  /* 0x7ffffffc08087812 */ /* 0x000fe200078ec0ff */
[----:B------:R-:W-:Y:S01]  /*1ed0*/  FMUL.FTZ R47, R63, UR7 ;  /* 0x000000073f2f7c20 */ /* 0x000fe20008410000 */
[----:B------:R-:W-:Y:S01]  /*1ee0*/  FMUL.FTZ R55, R71, UR7 ;  /* 0x0000000747377c20 */ /* 0x000fe20008410000 */
[----:B------:R-:W-:-:S02]  /*1ef0*/  IMAD R0, R0, 0x8, R61 ;  /* 0x0000000800007824 */ /* 0x000fc400078e023d */
[----:B------:R-:W-:Y:S01]  /*1f00*/  FMUL.FTZ R49, R49, UR7 ;  /* 0x0000000731317c20 */ /* 0x000fe20008410000 */
[----:B------:R-:W-:Y:S02]  /*1f10*/  IMAD R63, R17, R24, 0x80 ;  /* 0x00000080113f7424 */ /* 0x000fe400078e0218 */
[----:B------:R-:W-:Y:S01]  /*1f20*/  FMUL.FTZ R53, R53, UR7 ;  /* 0x0000000735357c20 */ /* 0x000fe20008410000 */
[----:B------:R-:W-:Y:S01]  /*1f30*/  FMUL.FTZ R57, R57, UR7 ;  /* 0x0000000739397c20 */ /* 0x000fe20008410000 */
[----:B0-----:R-:W-:Y:S01]  /*1f40*/  MOV R48, R0 ;  /* 0x0000000000307202 */ /* 0x001fe20000000f00 */
[----:B------:R-:W-:Y:S01]  /*1f50*/  @P1 IMAD.HI.U32 R23, R0, UR6, RZ ;  /* 0x0000000600171c27 */ /* 0x000fe2000f8e00ff */
[----:B------:R-:W-:-:S03]  /*1f60*/  UIADD3 UR6, UR40, 0x28840, URZ ;  /* 0x0002884028067890 */ /* 0x000fc6000fffe03f */
[----:B------:R-:W-:Y:S01]  /*1f70*/  FMUL.FTZ R88, R25, UR7 ;  /* 0x0000000719587c20 */ /* 0x000fe20008410000 */
[----:B------:R-:W-:Y:S01]  /*1f80*/  UISETP.NE.AND UP0, UPT, UR41, URZ, UPT ;  /* 0x0000003f2900728c */ /* 0x000fe2000bf05270 */
[----:B------:R-:W-:Y:S01]  /*1f90*/  IMAD.IADD R3, R3, 0x1, -R8 ;  /* 0x0000000103037824 */ /* 0x000fe200078e0a08 */
[----:B------:R-:W-:Y:S01]  /*1fa0*/  @P2 SHF.R.U32.HI R48, RZ, UR10, R23 ;  /* 0x0000000aff302c19 */ /* 0x000fe20008011617 */
[----:B------:R-:W-:Y:S01]  /*1fb0*/  UPRMT UR6, UR43, 0x654, UR6 ;  /* 0x000006542b067896 */ /* 0x000fe20008000006 */
[----:B------:R-:W-:Y:S01]  /*1fc0*/  FMUL.FTZ R9, R27, UR7 ;  /* 0x000000071b097c20 */ /* 0x000fe20008410000 */
[----:B------:R-:W-:Y:S01]  /*1fd0*/  FMUL.FTZ R10, R30, UR7 ;  /* 0x000000071e0a7c20 */ /* 0x000fe20008410000 */
[----:B------:R-:W-:Y:S01]  /*1fe0*/  FMUL.FTZ R12, R34, UR7 ;  /* 0x00000007220c7c20 */ /* 0x000fe20008410000 */
[----:B------:R-:W0:Y:S01]  /*1ff0*/  SHFL.IDX PT, R71, R48, RZ, 0x1c1f ;  /* 0x001c1fff30477589 */ /* 0x000e2200000e0000 */
[----:B------:R-:W-:Y:S01]  /*2000*/  FMUL.FTZ R14, R38, UR7 ;  /* 0x00000007260e7c20 */ /* 0x000fe20008410000 */
[----:B------:R-:W-:Y:S01]  /*2010*/  FMUL.FTZ R25, R42, UR7 ;  /* 0x000000072a197c20 */ /* 0x000fe20008410000 */
[----:B------:R-:W-:-:S02]  /*2020*/  VIADD R8, R63, 0x1 ;  /* 0x000000013f087836 */ /* 0x000fc40000000000 */
        /* <DEDUP_REMOVED lines=21> */
[----:B------:R-:W-:Y:S01]  /*2180*/  FMUL.FTZ R65, R65, UR7 ;  /* 0x0000000741417c20 */ /* 0x000fe20008410000 */
[----:B---3--:R-:W-:Y:S01]  /*2190*/  FMUL.FTZ R49, R66, UR7 ;  /* 0x0000000742317c20 */ /* 0x008fe20008410000 */
[----:B------:R-:W-:Y:S01]  /*21a0*/  FMUL.FTZ R51, R67, UR7 ;  /* 0x0000000743337c20 */ /* 0x000fe20008410000 */
[----:B------:R-:W-:Y:S01]  /*21b0*/  FMUL.FTZ R68, R68, UR7 ;  /* 0x0000000744447c20 */ /* 0x000fe20008410000 */
[----:B------:R-:W-:Y:S01]  /*21c0*/  FMUL.FTZ R69, R69, UR7 ;  /* 0x0000000745457c20 */ /* 0x000fe20008410000 */
[----:B------:R3:W0:Y:S01]  /*21d0*/  MUFU.TANH R102, R57 ;  /* 0x0000003900667308 */ /* 0x0006220000002400 */
        /* <DEDUP_REMOVED lines=8> */
[----:B---3--:R-:W-:Y:S01]  /*2260*/  FMUL.FTZ R57, R74, UR7 ;  /* 0x000000074a397c20 */ /* 0x008fe20008410000 */
        /* <DEDUP_REMOVED lines=10> */
[----:B------:R-:W-:Y:S01]  /*2310*/  SYNCS.ARRIVE.TRANS64.RED.A1T0 RZ, [UR6], RZ ;  /* 0x000000ffffff79a7 */ /* 0x000fe20008100406 */
[----:B------:R-:W-:Y:S01]  /*2320*/  ULDC UR51, c[0x0][0x2f0] ;  /* 0x0000bc0000337ab9 */ /* 0x000fe20000000800 */
[----:B------:R-:W-:Y:S01]  /*2330*/  ULDC UR6, c[0x0][0x288] ;  /* 0x0000a20000067ab9 */ /* 0x000fe20000000800 */
[----:B------:R-:W-:Y:S01]  /*2340*/  PLOP3.LUT P1, PT, PT, PT, UP0, 0x40, 0x0 ;  /* 0x000000000000781c */ /* 0x000fe20003f2e808 */
[C---:B------:R-:W-:Y:S01]  /*2350*/  IMAD R61, R2.reuse, UR51, R61 ;  /* 0x00000033023d7c24 */ /* 0x040fe2000f8e023d */
[----:B------:R-:W3:Y:S01]  /*2360*/  MUFU.TANH R5, R5 ;  /* 0x0000000500057308 */ /* 0x000ee20000002400 */
[----:B------:R-:W-:Y:S01]  /*2370*/  IMAD.U32 R8, RZ, RZ, UR6 ;  /* 0x00000006ff087e24 */ /* 0x000fe2000f8e00ff */
[----:B------:R-:W-:Y:S01]  /*2380*/  ULDC UR47, c[0x0][0x9dc] ;  /* 0x00027700002f7ab9 */ /* 0x000fe20000000800 */
[----:B------:R-:W-:Y:S01]  /*2390*/  IMAD R46, R2, UR51, R63 ;  /* 0x00000033022e7c24 */ /* 0x000fe2000f8e023f */
[----:B------:R-:W-:Y:S01]  /*23a0*/  ULOP3.LUT UR47, URZ, UR47, URZ, 0x33, !UPT ;  /* 0x0000002f3f2f7292 */ /* 0x000fe2000f8e333f */
[----:B------:R-:W-:Y:S01]  /*23b0*/  IMAD.IADD R61, R61, 0x1, -R8 ;  /* 0x000000013d3d7824 */ /* 0x000fe200078e0a08 */
[----:B------:R-:W-:Y:S01]  /*23c0*/  ULDC UR10, c[0x0][0x9e0] ;  /* 0x00027800000a7ab9 */ /* 0x000fe20000000800 */
[----:B------:R-:W-:Y:S01]  /*23d0*/  IMAD R58, R3, -0x2, R46 ;  /* 0xfffffffe033a7824 */ /* 0x000fe200078e022e */
[----:B------:R-:W1:Y:S01]  /*23e0*/  MUFU.TANH R88, R88 ;  /* 0x0000005800587308 */ /* 0x000e620000002400 */
[----:B------:R-:W-:Y:S01]  /*23f0*/  VIADD R67, R61, UR10 ;  /* 0x0000000a3d437c36 */ /* 0x000fe20008000000 */
[----:B------:R-:W-:Y:S01]  /*2400*/  LEA R54, R17, 0xffffff80, 0x7 ;  /* 0xffffff8011367811 */ /* 0x000fe200078e38ff */
[----:B------:R-:W-:-:S03]  /*2410*/  VIADD R62, R61, UR47 ;  /* 0x0000002f3d3e7c36 */ /* 0x000fc60008000000 */
[----:B0-----:R-:W-:Y:S01]  /*2420*/  VIADDMNMX R46, R71, R67, R58, PT ;  /* 0x00000043472e7246 */ /* 0x001fe2000380013a */
[----:B------:R-:W-:Y:S01]  /*2430*/  IMAD.IADD R50, R62, 0x1, R71 ;  /* 0x000000013e327824 */ /* 0x000fe200078e0247 */
        /* <DEDUP_REMOVED lines=67> */
[----:B------:R-:W0:Y:S02]  /*2870*/  @P1 LDC.64 R70, c[0x0][0x9e8] ;  /* 0x00027a00ff461b82 */ /* 0x000e240000000a00 */
[----:B0-----:R-:W-:-:S05]  /*2880*/  @P1 IMAD.HI.U32 R52, R61, R70, RZ ;  /* 0x000000463d341227 */ /* 0x001fca00078e00ff */
[----:B------:R-:W-:-:S04]  /*2890*/  @P1 SHF.R.U32.HI R61, RZ, R71, R52 ;  /* 0x00000047ff3d1219 */ /* 0x000fc80000011634 */
[----:B------:R-:W-:Y:S01]  /*28a0*/  LOP3.LUT R61, RZ, R61, RZ, 0x33, !PT ;  /* 0x0000003dff3d7212 */ /* 0x000fe200078e33ff */
[----:B------:R-:W-:Y:S06]  /*28b0*/  BRA `(.L_x_7566) ;  /* 0x0000000000187947 */ /* 0x000fec0003800000 */
.L_x_7565:
[----:B------:R-:W-:Y:S02]  /*28c0*/  ULDC UR6, c[0x0][0x9e4] ;  /* 0x0002790000067ab9 */ /* 0x000fe40000000800 */
[----:B------:R-:W-:-:S05]  /*28d0*/  IMAD.U32 R66, RZ, RZ, UR6 ;  /* 0x00000006ff427e24 */ /* 0x000fca000f8e00ff */
[----:B------:R-:W-:-:S13]  /*28e0*/  ISETP.NE.AND P1, PT, R66, 0x1, PT ;  /* 0x000000014200780c */ /* 0x000fda0003f25270 */
[----:B------:R-:W0:Y:S02]  /*28f0*/  @P1 LDC.64 R70, c[0x0][0x9e8] ;  /* 0x00027a00ff461b82 */ /* 0x000e240000000a00 */
[----:B0-----:R-:W-:-:S05]  /*2900*/  @P1 IMAD.HI.U32 R52, R61, R70, RZ ;  /* 0x000000463d341227 */ /* 0x001fca00078e00ff */
[----:B------:R-:W-:-:S07]  /*2910*/  @P1 SHF.R.U32.HI R61, RZ, R71, R52 ;  /* 0x00000047ff3d1219 */ /* 0x000fce0000011634 */
.L_x_7566:
[----:B------:R-:W-:Y:S05]  /*2920*/  BSYNC B0 ;  /* 0x0000000000007941 */ /* 0x000fea0003800000 */
.L_x_7564:
[----:B------:R-:W-:-:S04]  /*2930*/  IMAD R52, R61, R66, -R54 ;  /* 0x000000423d347224 */ /* 0x000fc800078e0a36 */
[----:B------:R-:W-:-:S05]  /*2940*/  IMAD R61, R3, -0x2, R52 ;  /* 0xfffffffe033d7824 */ /* 0x000fca00078e0234 */
[----:B------:R-:W-:Y:S02]  /*2950*/  VIADDMNMX R46, R61, R66, R46, PT ;  /* 0x000000423d2e7246 */ /* 0x000fe4000380012e */
[----:B------:R-:W-:-:S07]  /*2960*/  VIMNMX R50, R50, R61, !PT ;  /* 0x0000003d32327248 */ /* 0x000fce0007fe0100 */
.L_x_7563:
[C---:B------:R-:W-:Y:S01]  /*2970*/  ISETP.GE.AND P2, PT, R63.reuse, 0x9, PT ;  /* 0x000000093f00780c */ /* 0x040fe20003f46270 */
[----:B------:R-:W-:Y:S01]  /*2980*/  UISETP.NE.AND UP0, UPT, UR41, URZ, UPT ;  /* 0x0000003f2900728c */ /* 0x000fe2000bf05270 */
[C---:B------:R-:W-:Y:S02]  /*2990*/  ISETP.GE.AND P1, PT, R63.reuse, 0x2, PT ;  /* 0x000000023f00780c */ /* 0x040fe40003f26270 */
[C---:B------:R-:W-:Y:S02]  /*29a0*/  ISETP.GT.AND P3, PT, R50.reuse, 0x8, !P2 ;  /* 0x000000083200780c */ /* 0x040fe40005764270 */
[----:B------:R-:W-:Y:S02]  /*29b0*/  ISETP.GT.AND P4, PT, R50, 0x1, !P1 ;  /* 0x000000013200780c */ /* 0x000fe40004f84270 */
[----:B------:R-:W-:Y:S02]  /*29c0*/  ISETP.LT.OR P3, PT, R46, 0x9, P3 ;  /* 0x000000092e00780c */ /* 0x000fe40001f61670 */
[----:B------:R-:W-:-:S02]  /*29d0*/  ISETP.GE.AND P5, PT, R63, 0x11, PT ;  /* 0x000000113f00780c */ /* 0x000fc40003fa6270 */
[----:B0-----:R-:W-:Y:S02]  /*29e0*/  FSEL R182, R26, -INF , !P3 ;  /* 0xff8000001ab67808 */ /* 0x001fe40005800000 */
        /* <DEDUP_REMOVED lines=23> */
[C---:B------:R-:W-:Y:S02]  /*2b60*/  ISETP.GE.AND P4, PT, R63.reuse, 0x21, PT ;  /* 0x000000213f00780c */ /* 0x040fe40003f86270 */
        /* <DEDUP_REMOVED lines=99> */
[----:B------:R-:W-:Y:S02]  /*31a0*/  P2R R70, PR, RZ, 0x20 ;  /* 0x00000020ff467803 */ /* 0x000fe40000000000 */
[----:B------:R-:W-:-:S02]  /*31b0*/  FSEL R34, R77, -INF , !P3 ;  /* 0xff8000004d227808 */ /* 0x000fc40005800000 */
[----:B------:R-:W-:Y:S02]  /*31c0*/  ISETP.GE.AND P3, PT, R63, 0x71, PT ;  /* 0x000000713f00780c */ /* 0x000fe40003f66270 */
[----:B------:R-:W-:Y:S02]  /*31d0*/  P2R R52, PR, RZ, 0x40 ;  /* 0x00000040ff347803 */ /* 0x000fe40000000000 */
        /* <DEDUP_REMOVED lines=17> */
[----:B------:R-:W0:Y:S03]  /*32f0*/  SHFL.IDX PT, R5, R48, 0x1, 0x1c1f ;  /* 0x003c1f0030057f89 */ /* 0x000e2600000e0000 */
[----:B------:R-:W-:Y:S02]  /*3300*/  P2R R77, PR, RZ, 0x40 ;  /* 0x00000040ff4d7803 */ /* 0x000fe40000000000 */
[----:B------:R-:W-:-:S04]  /*3310*/  ISETP.GT.AND P6, PT, R50, 0x79, !P6 ;  /* 0x000000793200780c */ /* 0x000fc800077c4270 */
[----:B------:R-:W-:-:S04]  /*3320*/  ISETP.LT.OR P6, PT, R46, 0x7a, P6 ;  /* 0x0000007a2e00780c */ /* 0x000fc800037c1670 */
[----:B------:R-:W-:Y:S02]  /*3330*/  FSEL R38, R85, -INF , !P6 ;  /* 0xff80000055267808 */ /* 0x000fe40007000000 */
[----:B------:R-:W-:Y:S02]  /*3340*/  PLOP3.LUT P6, PT, PT, PT, UP0, 0x40, 0x0 ;  /* 0x000000000000781c */ /* 0x000fe40003fce808 */
[----:B0-----:R-:W-:Y:S01]  /*3350*/  VIADDMNMX R61, R5, R67, R58, PT ;  /* 0x00000043053d7246 */ /* 0x001fe2000380013a */
[----:B------:R-:W-:-:S10]  /*3360*/  IMAD.IADD R63, R62, 0x1, R5 ;  /* 0x000000013e3f7824 */ /* 0x000fd400078e0205 */
        /* <DEDUP_REMOVED lines=15> */
.L_x_7569:
[----:B------:R-:W-:Y:S02]  /*3460*/  ULDC UR6, c[0x0][0x9e4] ;  /* 0x0002790000067ab9 */ /* 0x000fe40000000800 */
[----:B------:R-:W-:-:S05]  /*3470*/  IMAD.U32 R44, RZ, RZ, UR6 ;  /* 0x00000006ff2c7e24 */ /* 0x000fca000f8e00ff */
[----:B------:R-:W-:-:S13]  /*3480*/  ISETP.NE.AND P6, PT, R44, 0x1, PT ;  /* 0x000000012c00780c */ /* 0x000fda0003fc5270 */
[----:B------:R-:W0:Y:S02]  /*3490*/  @P6 LDC.64 R64, c[0x0][0x9e8] ;  /* 0x00027a00ff406b82 */ /* 0x000e240000000a00 */
[----:B0-----:R-:W-:-:S05]  /*34a0*/  @P6 IMAD.HI.U32 R42, R5, R64, RZ ;  /* 0x00000040052a6227 */ /* 0x001fca00078e00ff */
[----:B------:R-:W-:-:S07]  /*34b0*/  @P6 SHF.R.U32.HI R5, RZ, R65, R42 ;  /* 0x00000041ff056219 */ /* 0x000fce000001162a */
.L_x_7570:
[----:B------:R-:W-:Y:S05]  /*34c0*/  BSYNC B0 ;  /* 0x0000000000007941 */ /* 0x000fea0003800000 */
.L_x_7568:
[----:B------:R-:W-:-:S04]  /*34d0*/  IMAD R42, R5, R44, -R54 ;  /* 0x0000002c052a7224 */ /* 0x000fc800078e0a36 */
[----:B------:R-:W-:-:S05]  /*34e0*/  IMAD R42, R3, -0x2, R42 ;  /* 0xfffffffe032a7824 */ /* 0x000fca00078e022a */
[----:B------:R-:W-:Y:S02]  /*34f0*/  VIADDMNMX R61, R42, R44, R61, PT ;  /* 0x0000002c2a3d7246 */ /* 0x000fe4000380013d */
[----:B------:R-:W-:-:S07]  /*3500*/  VIMNMX R63, R63, R42, !PT ;  /* 0x0000002a3f3f7248 */ /* 0x000fce0007fe0100 */
.L_x_7567:
[----:B------:R-:W-:Y:S01]  /*3510*/  ISETP.GT.AND P1, PT, R63, 0x1, !P1 ;  /* 0x000000013f00780c */ /* 0x000fe20004f24270 */
[----:B------:R-:W-:Y:S01]  /*3520*/  ULDC UR6, c[0x0][0x988] ;  /* 0x0002620000067ab9 */ /* 0x000fe20000000800 */
[----:B------:R-:W-:Y:S01]  /*3530*/  ISETP.NE.AND P6, PT, R52, RZ, PT ;  /* 0x000000ff3400720c */ /* 0x000fe20003fc5270 */
[----:B------:R-:W-:Y:S01]  /*3540*/  UISETP.NE.AND UP1, UPT, UR42, URZ, UPT ;  /* 0x0000003f2a00728c */ /* 0x000fe2000bf25270 */
[----:B------:R-:W-:Y:S01]  /*3550*/  ISETP.LT.OR P1, PT, R61, 0x2, P1 ;  /* 0x000000023d00780c */ /* 0x000fe20000f21670 */
[----:B------:R-:W-:Y:S01]  /*3560*/  UISETP.NE.AND UP0, UPT, UR41, URZ, UPT ;  /* 0x0000003f2900728c */ /* 0x000fe2000bf05270 */
[----:B------:R-:W-:Y:S02]  /*3570*/  FMNMX.FTZ R5, R180, R126, !PT ;  /* 0x0000007eb4057209 */ /* 0x000fe40007810000 */
[----:B------:R-:W-:Y:S01]  /*3580*/  FSEL R42, R9, -INF , !P1 ;  /* 0xff800000092a7808 */ /* 0x000fe20004800000 */
[----:B------:R-:W-:Y:S01]  /*3590*/  IMAD.U32 R9, RZ, RZ, UR6 ;  /* 0x00000006ff097e24 */ /* 0x000fe2000f8e00ff */
[----:B------:R-:W-:-:S02]  /*35a0*/  ISETP.GT.AND P1, PT, R63, 0x9, !P6 ;  /* 0x000000093f00780c */ /* 0x000fc40007724270 */
[----:B------:R-:W-:Y:S02]  /*35b0*/  FMNMX.FTZ R5, R182, R5, !PT ;  /* 0x00000005b6057209 */ /* 0x000fe40007810000 */
[----:B------:R-:W-:Y:S01]  /*35c0*/  ISETP.LT.OR P1, PT, R61, 0xa, P1 ;  /* 0x0000000a3d00780c */ /* 0x000fe20000f21670 */
[----:B------:R-:W-:Y:S01]  /*35d0*/  @UP1 ULDC UR6, c[0x0][0x44c] ;  /* 0x0001130000061ab9 */ /* 0x000fe20000000800 */
[----:B------:R-:W-:Y:S01]  /*35e0*/  FMNMX.FTZ R5, R128, R5, !PT ;  /* 0x0000000580057209 */ /* 0x000fe20007810000 */
[----:B------:R-:W-:Y:S01]  /*35f0*/  UIMAD.WIDE.U32 UR6, UR45, UR6, URZ ;  /* 0x000000062d0672a5 */ /* 0x000fe2000f8e003f */
[----:B------:R-:W-:Y:S01]  /*3600*/  FSEL R46, R11, -INF , !P1 ;  /* 0xff8000000b2e7808 */ /* 0x000fe20004800000 */
[----:B------:R-:W-:Y:S01]  /*3610*/  @UP1 ULDC UR14, c[0x0][0x450] ;  /* 0x00011400000e1ab9 */ /* 0x000fe20000000800 */
[----:B------:R-:W-:Y:S01]  /*3620*/  ISETP.NE.AND P1, PT, R66, RZ, PT ;  /* 0x000000ff4200720c */ /* 0x000fe20003f25270 */
[----:B------:R-:W-:Y:S01]  /*3630*/  @UP1 USHF.R.U32.HI UR45, URZ, UR14, UR7 ;  /* 0x0000000e3f2d1299 */ /* 0x000fe20008011607 */
[----:B------:R-:W-:-:S02]  /*3640*/  FMNMX.FTZ R5, R176, R5, !PT ;  /* 0x00000005b0057209 */ /* 0x000fc40007810000 */
[----:B------:R-:W-:Y:S02]  /*3650*/  ISETP.GT.AND P1, PT, R63, 0x10, !P1 ;  /* 0x000000103f00780c */ /* 0x000fe40004f24270 */
[----:B------:R-:W-:Y:S02]  /*3660*/  FMNMX.FTZ R5, R130, R5, !PT ;  /* 0x0000000582057209 */ /* 0x000fe40007810000 */
[----:B------:R-:W-:Y:S02]  /*3670*/  ISETP.LT.OR P1, PT, R61, 0x11, P1 ;  /* 0x000000113d00780c */ /* 0x000fe40000f21670 */
[----:B------:R-:W-:Y:S02]  /*3680*/  ISETP.GT.AND P2, PT, R63, 0x8, !P2 ;  /* 0x000000083f00780c */ /* 0x000fe40005744270 */
[----:B------:R-:W-:Y:S02]  /*3690*/  FSEL R12, R12, -INF , !P1 ;  /* 0xff8000000c0c7808 */ /* 0x000fe40004800000 */
[----:B------:R-:W-:-:S02]  /*36a0*/  ISETP.NE.AND P1, PT, R70, RZ, PT ;  /* 0x000000ff4600720c */ /* 0x000fc40003f25270 */
[----:B------:R-:W-:Y:S02]  /*36b0*/  FMNMX.FTZ R5, R124, R5, !PT ;  /* 0x000000057c057209 */ /* 0x000fe40007810000 */
[----:B------:R-:W-:Y:S02]  /*36c0*/  ISETP.GT.AND P1, PT, R63, 0x11, !P1 ;  /* 0x000000113f00780c */ /* 0x000fe40004f24270 */
[C---:B------:R-:W-:Y:S02]  /*36d0*/  ISETP.LT.OR P2, PT, R61.reuse, 0x9, P2 ;  /* 0x000000093d00780c */ /* 0x040fe40001741670 */
[----:B------:R-:W-:Y:S02]  /*36e0*/  ISETP.LT.OR P1, PT, R61, 0x12, P1 ;  /* 0x000000123d00780c */ /* 0x000fe40000f21670 */
[----:B------:R-:W-:Y:S02]  /*36f0*/  FMNMX.FTZ R5, R122, R5, !PT ;  /* 0x000000057a057209 */ /* 0x000fe40007810000 */
[----:B------:R-:W-:-:S02]  /*3700*/  FSEL R48, R13, -INF , !P1 ;  /* 0xff8000000d307808 */ /* 0x000fc40004800000 */
[----:B------:R-:W-:Y:S02]  /*3710*/  ISETP.NE.AND P1, PT, R71, RZ, PT ;  /* 0x000000ff4700720c */ /* 0x000fe40003f25270 */
[----:B------:R-:W-:Y:S02]  /*3720*/  FSEL R44, R10, -INF , !P2 ;  /* 0xff8000000a2c7808 */ /* 0x000fe40005000000 */
        /* <DEDUP_REMOVED lines=8> */
[----:B------:R-:W-:Y:S02]  /*37b0*/  ISETP.NE.AND P6, PT, R87, RZ, PT ;  /* 0x000000ff5700720c */ /* 0x000fe40003fc5270 */
        /* <DEDUP_REMOVED lines=38> */
[----:B------:R-:W-:Y:S02]  /*3a20*/  ISETP.GT.AND P1, PT, R63, 0x31, !P2 ;  /* 0x000000313f00780c */ /* 0x000fe40005724270 */
[----:B------:R-:W-:Y:S02]  /*3a30*/  ISETP.NE.AND P2, PT, R68, RZ, PT ;  /* 0x000000ff4400720c */ /* 0x000fe40003f45270 */
[----:B------:R-:W-:Y:S02]  /*3a40*/  ISETP.LT.OR P1, PT, R61, 0x32, P1 ;  /* 0x000000323d00780c */ /* 0x000fe40000f21670 */
[----:B------:R-:W-:Y:S02]  /*3a50*/  FMNMX.FTZ R5, R28, R5, !PT ;  /* 0x000000051c057209 */ /* 0x000fe40007810000 */
[----:B------:R-:W-:-:S02]  /*3a60*/  FSEL R64, R35, -INF , !P1 ;  /* 0xff80000023407808 */ /* 0x000fc40004800000 */
[----:B------:R-:W-:Y:S02]  /*3a70*/  ISETP.GT.AND P1, PT, R63, 0x38, !P6 ;  /* 0x000000383f00780c */ /* 0x000fe40007724270 */
[----:B------:R-:W-:Y:S02]  /*3a80*/  ISETP.NE.AND P6, PT, R72, RZ, PT ;  /* 0x000000ff4800720c */ /* 0x000fe40003fc5270 */
        /* <DEDUP_REMOVED lines=12> */
[C---:B------:R-:W-:Y:S02]  /*3b50*/  ISETP.GT.AND P1, PT, R63.reuse, 0x40, !P1 ;  /* 0x000000403f00780c */ /* 0x040fe40004f24270 */
[----:B------:R-:W-:Y:S01]  /*3b60*/  ISETP.GT.AND P3, PT, R63, 0x70, !P3 ;  /* 0x000000703f00780c */ /* 0x000fe20005f64270 */
[----:B------:R-:W0:Y:S01]  /*3b70*/  SHFL.BFLY PT, R10, R5, 0x2, 0x1f ;  /* 0x0c401f00050a7f89 */ /* 0x000e2200000e0000 */
[----:B------:R-:W-:Y:S02]  /*3b80*/  ISETP.LT.OR P1, PT, R61, 0x41, P1 ;  /* 0x000000413d00780c */ /* 0x000fe40000f21670 */
[----:B------:R-:W-:-:S02]  /*3b90*/  ISETP.GT.AND P4, PT, R63, 0x71, !P4 ;  /* 0x000000713f00780c */ /* 0x000fc40006784270 */
[----:B------:R-:W-:Y:S02]  /*3ba0*/  FSEL R70, R41, -INF , !P1 ;  /* 0xff80000029467808 */ /* 0x000fe40004800000 */
[----:B------:R-:W-:Y:S02]  /*3bb0*/  ISETP.NE.AND P1, PT, R91, RZ, PT ;  /* 0x000000ff5b00720c */ /* 0x000fe40003f25270 */
[----:B------:R-:W-:Y:S02]  /*3bc0*/  ISETP.LT.OR P3, PT, R61, 0x71, P3 ;  /* 0x000000713d00780c */ /* 0x000fe40001f61670 */
[C---:B------:R-:W-:Y:S02]  /*3bd0*/  ISETP.GT.AND P1, PT, R63.reuse, 0x41, !P1 ;  /* 0x000000413f00780c */ /* 0x040fe40004f24270 */
[----:B------:R-:W-:Y:S02]  /*3be0*/  ISETP.GT.AND P5, PT, R63, 0x78, !P5 ;  /* 0x000000783f00780c */ /* 0x000fe40006fa4270 */
[----:B------:R-:W-:-:S02]  /*3bf0*/  ISETP.LT.OR P1, PT, R61, 0x42, P1 ;  /* 0x000000423d00780c */ /* 0x000fc40000f21670 */
[----:B------:R-:W-:Y:S02]  /*3c00*/  ISETP.LT.OR P4, PT, R61, 0x72, P4 ;  /* 0x000000723d00780c */ /* 0x000fe40002781670 */
[----:B------:R-:W-:Y:S02]  /*3c10*/  FSEL R72, R43, -INF , !P1 ;  /* 0xff8000002b487808 */ /* 0x000fe40004800000 */
[----:B------:R-:W-:Y:S02]  /*3c20*/  ISETP.NE.AND P1, PT, R93, RZ, PT ;  /* 0x000000ff5d00720c */ /* 0x000fe40003f25270 */
[----:B------:R-:W-:Y:S02]  /*3c30*/  ISETP.LT.OR P5, PT, R61, 0x79, P5 ;  /* 0x000000793d00780c */ /* 0x000fe40002fa1670 */
[----:B------:R-:W-:Y:S02]  /*3c40*/  ISETP.GT.AND P1, PT, R63, 0x48, !P1 ;  /* 0x000000483f00780c */ /* 0x000fe40004f24270 */
[----:B0-----:R-:W-:-:S02]  /*3c50*/  FMNMX.FTZ R11, R5, R10, !PT ;  /* 0x0000000a050b7209 */ /* 0x001fc40007810000 */
[----:B------:R-:W-:Y:S02]  /*3c60*/  ISETP.LT.OR P1, PT, R61, 0x49, P1 ;  /* 0x000000493d00780c */ /* 0x000fe40000f21670 */
[----:B------:R-:W-:Y:S01]  /*3c70*/  FSEL R22, R22, -INF , !P4 ;  /* 0xff80000016167808 */ /* 0x000fe20006000000 */
[----:B------:R-:W0:Y:S01]  /*3c80*/  SHFL.BFLY PT, R10, R11, 0x1, 0x1f ;  /* 0x0c201f000b0a7f89 */ /* 0x000e2200000e0000 */
[----:B------:R-:W-:Y:S02]  /*3c90*/  FSEL R74, R45, -INF , !P1 ;  /* 0xff8000002d4a7808 */ /* 0x000fe40004800000 */
[----:B------:R-:W-:Y:S02]  /*3ca0*/  ISETP.NE.AND P1, PT, R95, RZ, PT ;  /* 0x000000ff5f00720c */ /* 0x000fe40003f25270 */
[----:B------:R-:W-:Y:S02]  /*3cb0*/  R2UR UR11, R18 ;  /* 0x00000000120b72ca */ /* 0x000fe400000e0000 */
[----:B------:R-:W-:-:S04]  /*3cc0*/  ISETP.GT.AND P1, PT, R63, 0x49, !P1 ;  /* 0x000000493f00780c */ /* 0x000fc80004f24270 */
[----:B------:R-:W-:-:S04]  /*3cd0*/  ISETP.LT.OR P1, PT, R61, 0x4a, P1 ;  /* 0x0000004a3d00780c */ /* 0x000fc80000f21670 */
[----:B------:R-:W-:Y:S02]  /*3ce0*/  FSEL R76, R47, -INF , !P1 ;  /* 0xff8000002f4c7808 */ /* 0x000fe40004800000 */
[----:B------:R-:W-:Y:S01]  /*3cf0*/  ISETP.NE.AND P1, PT, R97, RZ, PT ;  /* 0x000000ff6100720c */ /* 0x000fe20003f25270 */
[----:B------:R-:W-:-:S03]  /*3d00*/  UIADD3 UR45, UR11, UR45, URZ ;  /* 0x0000002d0b2d7290 */ /* 0x000fc6000fffe03f */
[----:B------:R-:W-:Y:S01]  /*3d10*/  ISETP.GT.AND P1, PT, R63, 0x50, !P1 ;  /* 0x000000503f00780c */ /* 0x000fe20004f24270 */
[----:B------:R-:W-:Y:S01]  /*3d20*/  UIADD3 UR10, UR45, UR10, URZ ;  /* 0x0000000a2d0a7290 */ /* 0x000fe2000fffe03f */
[----:B0-----:R-:W-:Y:S02]  /*3d30*/  FMNMX.FTZ R10, R11, R10, !PT ;  /* 0x0000000a0b0a7209 */ /* 0x001fe40007810000 */
[----:B------:R-:W-:-:S03]  /*3d40*/  ISETP.LT.OR P1, PT, R61, 0x51, P1 ;  /* 0x000000513d00780c */ /* 0x000fc60000f21670 */
[----:B------:R-:W-:Y:S01]  /*3d50*/  FMUL.FTZ R13, R10, R9 ;  /* 0x000000090a0d7220 */ /* 0x000fe20000410000 */
        /* <DEDUP_REMOVED lines=23> */
[----:B------:R-:W-:-:S04]  /*3ed0*/  FSETP.NEU.FTZ.AND P1, PT, R10, -INF , PT ;  /* 0xff8000000a00780b */ /* 0x000fc80003f3d000 */
[----:B------:R-:W-:Y:S02]  /*3ee0*/  FSEL R35, R13, RZ, P1 ;  /* 0x000000ff0d237208 */ /* 0x000fe40000800000 */
[----:B------:R-:W-:Y:S02]  /*3ef0*/  ISETP.GT.AND P1, PT, R63, RZ, !P6 ;  /* 0x000000ff3f00720c */ /* 0x000fe40007724270 */
[----:B------:R-:W-:Y:S01]  /*3f00*/  ISETP.NE.AND P6, PT, R77, RZ, PT ;  /* 0x000000ff4d00720c */ /* 0x000fe20003fc5270 */
[-CC-:B------:R-:W-:Y:S01]  /*3f10*/  FFMA.FTZ R14, R130, R9.reuse, -R35.reuse ;  /* 0x00000009820e7223 */ /* 0x180fe20000010823 */
[----:B------:R-:W-:Y:S01]  /*3f20*/  ISETP.LT.OR P1, PT, R61, 0x1, P1 ;  /* 0x000000013d00780c */ /* 0x000fe20000f21670 */
[-CC-:B------:R-:W-:Y:S01]  /*3f30*/  FFMA.FTZ R164, R104, R9.reuse, -R35.reuse ;  /* 0x0000000968a47223 */ /* 0x180fe20000010823 */
[----:B------:R-:W-:Y:S01]  /*3f40*/  FSEL R104, R19, -INF , !P3 ;  /* 0xff80000013687808 */ /* 0x000fe20005800000 */
[-CC-:B------:R-:W-:Y:S01]  /*3f50*/  FFMA.FTZ R19, R102, R9.reuse, -R35.reuse ;  /* 0x0000000966137223 */ /* 0x180fe20000010823 */
[----:B------:R-:W-:Y:S01]  /*3f60*/  FSEL R4, R4, -INF , !P1 ;  /* 0xff80000004047808 */ /* 0x000fe20004800000 */
[-CC-:B------:R-:W-:Y:S01]  /*3f70*/  FFMA.FTZ R180, R180, R9.reuse, -R35.reuse ;  /* 0x00000009b4b47223 */ /* 0x180fe20000010823 */
[----:B------:R-:W-:Y:S01]  /*3f80*/  ISETP.NE.AND P1, PT, R73, RZ, PT ;  /* 0x000000ff4900720c */ /* 0x000fe20003f25270 */
[-CC-:B------:R-:W-:Y:S01]  /*3f90*/  FFMA.FTZ R5, R126, R9.reuse, -R35.reuse ;  /* 0x000000097e057223 */ /* 0x180fe20000010823 */
[----:B------:R-:W-:Y:S01]  /*3fa0*/  FMNMX.FTZ R13, R4, R42, !PT ;  /* 0x0000002a040d7209 */ /* 0x000fe20007810000 */
[--C-:B------:R-:W-:Y:S01]  /*3fb0*/  FFMA.FTZ R182, R182, R9, -R35.reuse ;  /* 0x00000009b6b67223 */ /* 0x100fe20000010823 */
[----:B------:R-:W-:Y:S01]  /*3fc0*/  ISETP.GT.AND P1, PT, R63, 0x68, !P1 ;  /* 0x000000683f00780c */ /* 0x000fe20004f24270 */
        /* <DEDUP_REMOVED lines=8> */
[----:B------:R-:W0:Y:S01]  /*4050*/  MUFU.EX2 R5, R5 ;  /* 0x0000000500057308 */ /* 0x000e220000000800 */
[----:B------:R-:W-:Y:S01]  /*4060*/  FMNMX.FTZ R15, R12, R13, !PT ;  /* 0x0000000d0c0f7209 */ /* 0x000fe20007810000 */
[-CC-:B------:R-:W-:Y:S01]  /*4070*/  FFMA.FTZ R32, R32, R9.reuse, -R35.reuse ;  /* 0x0000000920207223 */ /* 0x180fe20000010823 */
        /* <DEDUP_REMOVED lines=12> */
[----:B------:R-:W-:Y:S01]  /*4140*/  FSEL R24, R24, -INF , !P6 ;  /* 0xff80000018187808 */ /* 0x000fe20007000000 */
[----:B------:R-:W2:Y:S01]  /*4150*/  MUFU.EX2 R182, R182 ;  /* 0x000000b600b67308 */ /* 0x000ea20000000800 */
[----:B------:R-:W-:Y:S01]  /*4160*/  FMNMX.FTZ R25, R54, R15, !PT ;  /* 0x0000000f36197209 */ /* 0x000fe20007810000 */
[----:B-1----:R-:W-:Y:S01]  /*4170*/  FFMA.FTZ R14, R106, R9, -R35 ;  /* 0x000000096a0e7223 */ /* 0x002fe20000010823 */
[----:B------:R-:W-:Y:S01]  /*4180*/  FSEL R106, R21, -INF , !P2 ;  /* 0xff800000156a7808 */ /* 0x000fe20005000000 */
[----:B0-----:R-:W-:Y:S01]  /*4190*/  FADD.FTZ R45, R180, R5 ;  /* 0x00000005b42d7221 */ /* 0x001fe20000010000 */
        /* <DEDUP_REMOVED lines=22> */
[----:B------:R-:W-:Y:S01]  /*4300*/  F2FP.F16.F32.PACK_AB R180, R5, R180 ;  /* 0x000000b405b4723e */ /* 0x000fe200000000ff */
[--C-:B------:R-:W-:Y:S01]  /*4310*/  FFMA.FTZ R30, R30, R9, -R35.reuse ;  /* 0x000000091e1e7223 */ /* 0x100fe20000010823 */
[----:B------:R-:W-:Y:S01]  /*4320*/  FMNMX.FTZ R27, R68, R27, !PT ;  /* 0x0000001b441b7209 */ /* 0x000fe20007810000 */
[-CC-:B------:R-:W-:Y:S01]  /*4330*/  FFMA.FTZ R26, R26, R9.reuse, -R35.reuse ;  /* 0x000000091a1a7223 */ /* 0x180fe20000010823 */
[----:B------:R-:W-:Y:S01]  /*4340*/  FFMA.FTZ R35, R38, R9, -R35 ;  /* 0x0000000926237223 */ /* 0x000fe20000010823 */
[----:B------:R-:W3:Y:S01]  /*4350*/  MUFU.EX2 R178, R178 ;  /* 0x000000b200b27308 */ /* 0x000ee20000000800 */
[----:B------:R-:W-:-:S04]  /*4360*/  FMNMX.FTZ R29, R70, R27, !PT ;  /* 0x0000001b461d7209 */ /* 0x000fc80007810000 */
[----:B------:R-:W-:-:S03]  /*4370*/  FMNMX.FTZ R29, R72, R29, !PT ;  /* 0x0000001d481d7209 */ /* 0x000fc60007810000 */
[----:B------:R2:W-:Y:S01]  /*4380*/  MUFU.EX2 R43, R32 ;  /* 0x00000020002b7308 */ /* 0x0005e20000000800 */
[----:B------:R-:W-:-:S04]  /*4390*/  FMNMX.FTZ R29, R74, R29, !PT ;  /* 0x0000001d4a1d7209 */ /* 0x000fc80007810000 */
[----:B------:R-:W-:-:S03]  /*43a0*/  FMNMX.FTZ R29, R76, R29, !PT ;  /* 0x0000001d4c1d7209 */ /* 0x000fc60007810000 */
[----:B------:R-:W4:Y:S01]  /*43b0*/  MUFU.EX2 R15, R122 ;  /* 0x0000007a000f7308 */ /* 0x000f220000000800 */
[----:B------:R-:W-:Y:S01]  /*43c0*/  FMNMX.FTZ R31, R78, R29, !PT ;  /* 0x0000001d4e1f7209 */ /* 0x000fe20007810000 */
[----:B--2---:R-:W-:Y:S01]  /*43d0*/  FADD.FTZ R32, R182, R45 ;  /* 0x0000002db6207221 */ /* 0x004fe20000010000 */
[C---:B0-----:R-:W-:Y:S02]  /*43e0*/  F2FP.F16.F32.PACK_AB R182, R11.reuse, R182 ;  /* 0x000000b60bb6723e */ /* 0x041fe400000000ff */
[----:B------:R-:W-:Y:S01]  /*43f0*/  FMNMX.FTZ R31, R80, R31, !PT ;  /* 0x0000001f501f7209 */ /* 0x000fe20007810000 */
[----:B------:R-:W-:Y:S02]  /*4400*/  FADD.FTZ R45, R11, R32 ;  /* 0x000000200b2d7221 */ /* 0x000fe40000010000 */
[----:B------:R-:W0:Y:S01]  /*4410*/  MUFU.EX2 R172, R172 ;  /* 0x000000ac00ac7308 */ /* 0x000e220000000800 */
[----:B------:R-:W-:Y:S01]  /*4420*/  FMNMX.FTZ R31, R82, R31, !PT ;  /* 0x0000001f521f7209 */ /* 0x000fe20007810000 */
[----:B-1----:R-:W-:Y:S01]  /*4430*/  FADD.FTZ R32, R176, R45 ;  /* 0x0000002db0207221 */ /* 0x002fe20000010000 */
[----:B------:R-:W-:-:S02]  /*4440*/  F2FP.F16.F32.PACK_AB R176, R13, R176 ;  /* 0x000000b00db0723e */ /* 0x000fc400000000ff */
[----:B------:R-:W-:Y:S01]  /*4450*/  FMNMX.FTZ R31, R84, R31, !PT ;  /* 0x0000001f541f7209 */ /* 0x000fe20007810000 */
[----:B------:R-:W-:Y:S02]  /*4460*/  FADD.FTZ R45, R13, R32 ;  /* 0x000000200d2d7221 */ /* 0x000fe40000010000 */
[----:B------:R-:W1:Y:S01]  /*4470*/  MUFU.EX2 R25, R118 ;  /* 0x0000007600197308 */ /* 0x000e620000000800 */
[----:B------:R-:W-:Y:S01]  /*4480*/  FMNMX.FTZ R33, R86, R31, !PT ;  /* 0x0000001f56217209 */ /* 0x000fe20007810000 */
[----:B---3--:R-:W-:Y:S01]  /*4490*/  FADD.FTZ R32, R178, R45 ;  /* 0x0000002db2207221 */ /* 0x008fe20000010000 */
[C---:B----4-:R-:W-:Y:S02]  /*44a0*/  F2FP.F16.F32.PACK_AB R178, R15.reuse, R178 ;  /* 0x000000b20fb2723e */ /* 0x050fe400000000ff */
[----:B------:R-:W-:Y:S01]  /*44b0*/  FMNMX.FTZ R33, R88, R33, !PT ;  /* 0x0000002158217209 */ /* 0x000fe20007810000 */
[----:B------:R-:W-:Y:S01]  /*44c0*/  FADD.FTZ R45, R15, R32 ;  /* 0x000000200f2d7221 */ /* 0x000fe20000010000 */
[----:B------:R-:W-:Y:S01]  /*44d0*/  VIADD R15, R17, 0xfffffffe ;  /* 0xfffffffe110f7836 */ /* 0x000fe20000000000 */
[----:B------:R2:W-:Y:S01]  /*44e0*/  MUFU.EX2 R31, R14 ;  /* 0x0000000e001f7308 */ /* 0x0005e20000000800 */
[----:B------:R-:W-:Y:S01]  /*44f0*/  FMNMX.FTZ R33, R20, R33, !PT ;  /* 0x0000002114217209 */ /* 0x000fe20007810000 */
[----:B0-----:R-:W-:-:S03]  /*4500*/  FADD.FTZ R32, R172, R45 ;  /* 0x0000002dac207221 */ /* 0x001fc60000010000 */
[----:B------:R-:W-:-:S03]  /*4510*/  FMNMX.FTZ R33, R106, R33, !PT ;  /* 0x000000216a217209 */ /* 0x000fc60007810000 */
[----:B------:R-:W0:Y:S01]  /*4520*/  MUFU.EX2 R174, R174 ;  /* 0x000000ae00ae7308 */ /* 0x000e220000000800 */
[----:B------:R-:W-:Y:S01]  /*4530*/  FMNMX.FTZ R33, R104, R33, !PT ;  /* 0x0000002168217209 */ /* 0x000fe20007810000 */
[C---:B-1----:R-:W-:Y:S01]  /*4540*/  FADD.FTZ R47, R25.reuse, R32 ;  /* 0x00000020192f7221 */ /* 0x042fe20000010000 */
[----:B------:R-:W-:Y:S02]  /*4550*/  F2FP.F16.F32.PACK_AB R172, R25, R172 ;  /* 0x000000ac19ac723e */ /* 0x000fe400000000ff */
[----:B------:R-:W-:-:S03]  /*4560*/  FMNMX.FTZ R33, R22, R33, !PT ;  /* 0x0000002116217209 */ /* 0x000fc60007810000 */
[----:B------:R-:W1:Y:S01]  /*4570*/  MUFU.EX2 R27, R114 ;  /* 0x00000072001b7308 */ /* 0x000e620000000800 */
[----:B------:R-:W-:-:S04]  /*4580*/  FMNMX.FTZ R33, R102, R33, !PT ;  /* 0x0000002166217209 */ /* 0x000fc80007810000 */
[----:B------:R-:W-:-:S03]  /*4590*/  FMNMX.FTZ R33, R24, R33, !PT ;  /* 0x0000002118217209 */ /* 0x000fc60007810000 */
[----:B------:R-:W3:Y:S02]  /*45a0*/  MUFU.EX2 R168, R168 ;  /* 0x000000a800a87308 */ /* 0x000ee40000000800 */
[----:B--2---:R-:W2:Y:S06]  /*45b0*/  SHFL.BFLY PT, R14, R33, 0x2, 0x1f ;  /* 0x0c401f00210e7f89 */ /* 0x004eac00000e0000 */
[----:B------:R-:W4:Y:S08]  /*45c0*/  MUFU.EX2 R29, R110 ;  /* 0x0000006e001d7308 */ /* 0x000f300000000800 */
[----:B------:R-:W-:Y:S08]  /*45d0*/  MUFU.EX2 R170, R170 ;  /* 0x000000aa00aa7308 */ /* 0x000ff00000000800 */
[----:B------:R0:W-:Y:S01]  /*45e0*/  MUFU.EX2 R41, R34 ;  /* 0x0000002200297308 */ /* 0x0001e20000000800 */
[----:B--2---:R-:W-:-:S05]  /*45f0*/  FMNMX.FTZ R19, R33, R14, !PT ;  /* 0x0000000e21137209 */ /* 0x004fca0007810000 */
[----:B------:R-:W2:Y:S02]  /*4600*/  SHFL.BFLY PT, R14, R19, 0x1, 0x1f ;  /* 0x0c201f00130e7f89 */ /* 0x000ea400000e0000 */
[----:B------:R-:W-:Y:S01]  /*4610*/  MUFU.EX2 R164, R164 ;  /* 0x000000a400a47308 */ /* 0x000fe20000000800 */
[----:B0-----:R-:W-:Y:S01]  /*4620*/  FADD.FTZ R34, R174, R47 ;  /* 0x0000002fae227221 */ /* 0x001fe20000010000 */
[----:B-1----:R-:W-:-:S03]  /*4630*/  F2FP.F16.F32.PACK_AB R174, R27, R174 ;  /* 0x000000ae1bae723e */ /* 0x002fc600000000ff */
[----:B------:R-:W-:-:S03]  /*4640*/  FADD.FTZ R47, R27, R34 ;  /* 0x000000221b2f7221 */ /* 0x000fc60000010000 */
[----:B------:R-:W-:Y:S01]  /*4650*/  MUFU.EX2 R100, R100 ;  /* 0x0000006400647308 */ /* 0x000fe20000000800 */
[----:B---3--:R-:W-:Y:S01]  /*4660*/  FADD.FTZ R34, R168, R47 ;  /* 0x0000002fa8227221 */ /* 0x008fe20000010000 */
[----:B----4-:R-:W-:-:S03]  /*4670*/  F2FP.F16.F32.PACK_AB R168, R29, R168 ;  /* 0x000000a81da8723e */ /* 0x010fc600000000ff */
[----:B------:R-:W-:-:S03]  /*4680*/  FADD.FTZ R47, R29, R34 ;  /* 0x000000221d2f7221 */ /* 0x000fc60000010000 */
[----:B------:R-:W0:Y:S01]  /*4690*/  MUFU.EX2 R23, R98 ;  /* 0x0000006200177308 */ /* 0x000e220000000800 */
[----:B--2---:R-:W-:-:S07]  /*46a0*/  FMNMX.FTZ R14, R19, R14, !PT ;  /* 0x0000000e130e7209 */ /* 0x004fce0007810000 */
[----:B------:R-:W-:Y:S01]  /*46b0*/  MUFU.EX2 R96, R96 ;  /* 0x0000006000607308 */ /* 0x000fe20000000800 */
[C---:B------:R-:W-:Y:S01]  /*46c0*/  FSETP.NEU.FTZ.AND P1, PT, R14.reuse, -INF , PT ;  /* 0xff8000000e00780b */ /* 0x040fe20003f3d000 */
[----:B------:R-:W-:-:S06]  /*46d0*/  FMUL.FTZ R19, R14, R9 ;  /* 0x000000090e137220 */ /* 0x000fcc0000410000 */
[----:B------:R-:W-:Y:S01]  /*46e0*/  MUFU.EX2 R37, R94 ;  /* 0x0000005e00257308 */ /* 0x000fe20000000800 */
[----:B------:R-:W-:Y:S02]  /*46f0*/  FSEL R19, R19, RZ, P1 ;  /* 0x000000ff13137208 */ /* 0x000fe40000800000 */
[----:B------:R-:W-:Y:S02]  /*4700*/  PLOP3.LUT P1, PT, PT, PT, UP0, 0x40, 0x0 ;  /* 0x000000000000781c */ /* 0x000fe40003f2e808 */
[----:B0-----:R-:W-:Y:S01]  /*4710*/  F2FP.F16.F32.PACK_AB R166, R23, R100 ;  /* 0x0000006417a6723e */ /* 0x001fe200000000ff */
        /* <DEDUP_REMOVED lines=31> */
[-CC-:B------:R-:W-:Y:S01]  /*4910*/  FFMA.FTZ R20, R20, R9.reuse, -R19.reuse ;  /* 0x0000000914147223 */ /* 0x180fe20000010813 */
[-CC-:B------:R-:W-:Y:S01]  /*4920*/  FFMA.FTZ R106, R106, R9.reuse, -R19.reuse ;  /* 0x000000096a6a7223 */ /* 0x180fe20000010813 */
[-CC-:B------:R-:W-:Y:S01]  /*4930*/  FFMA.FTZ R104, R104, R9.reuse, -R19.reuse ;  /* 0x0000000968687223 */ /* 0x180fe20000010813 */
[-CC-:B------:R-:W-:Y:S01]  /*4940*/  FFMA.FTZ R22, R22, R9.reuse, -R19.reuse ;  /* 0x0000000916167223 */ /* 0x180fe20000010813 */
[-CC-:B------:R-:W-:Y:S01]  /*4950*/  FFMA.FTZ R102, R102, R9.reuse, -R19.reuse ;  /* 0x0000000966667223 */ /* 0x180fe20000010813 */
[----:B------:R-:W-:Y:S01]  /*4960*/  FFMA.FTZ R19, R24, R9, -R19 ;  /* 0x0000000918137223 */ /* 0x000fe20000010813 */
[----:B------:R-:W0:Y:S01]  /*4970*/  MUFU.EX2 R12, R12 ;  /* 0x0000000c000c7308 */ /* 0x000e220000000800 */
[----:B-1----:R-:W-:Y:S01]  /*4980*/  FADD.FTZ R32, R44, R45 ;  /* 0x0000002d2c207221 */ /* 0x002fe20000010000 */
[----:B------:R-:W-:-:S02]  /*4990*/  F2FP.F16.F32.PACK_AB R181, R181, R4 ;  /* 0x00000004b5b5723e */ /* 0x000fc400000000ff */
[----:B------:R-:W-:-:S04]  /*49a0*/  F2FP.F16.F32.PACK_AB R160, R37, R96 ;  /* 0x0000006025a0723e */ /* 0x000fc800000000ff */
[----:B------:R-:W1:Y:S01]  /*49b0*/  MUFU.EX2 R177, R48 ;  /* 0x0000003000b17308 */ /* 0x000e620000000800 */
[C---:B--2---:R-:W-:Y:S01]  /*49c0*/  FADD.FTZ R45, R183.reuse, R32 ;  /* 0x00000020b72d7221 */ /* 0x044fe20000010000 */
[----:B------:R-:W-:-:S06]  /*49d0*/  F2FP.F16.F32.PACK_AB R183, R183, R44 ;  /* 0x0000002cb7b7723e */ /* 0x000fcc00000000ff */
[----:B------:R-:W2:Y:S01]  /*49e0*/  MUFU.EX2 R50, R50 ;  /* 0x0000003200327308 */ /* 0x000ea20000000800 */
[----:B0-----:R-:W-:-:S07]  /*49f0*/  FADD.FTZ R32, R12, R45 ;  /* 0x0000002d0c207221 */ /* 0x001fce0000010000 */
[----:B------:R-:W0:Y:S01]  /*4a00*/  MUFU.EX2 R179, R52 ;  /* 0x0000003400b37308 */ /* 0x000e220000000800 */
[----:B-1----:R-:W-:Y:S01]  /*4a10*/  FADD.FTZ R45, R177, R32 ;  /* 0x00000020b12d7221 */ /* 0x002fe20000010000 */
[----:B------:R-:W-:Y:S01]  /*4a20*/  FADD.FTZ R32, R170, R47 ;  /* 0x0000002faa207221 */ /* 0x000fe20000010000 */
[----:B------:R-:W-:Y:S02]  /*4a30*/  F2FP.F16.F32.PACK_AB R170, R31, R170 ;  /* 0x000000aa1faa723e */ /* 0x000fe400000000ff */
[----:B------:R-:W-:Y:S01]  /*4a40*/  F2FP.F16.F32.PACK_AB R177, R177, R12 ;  /* 0x0000000cb1b1723e */ /* 0x000fe200000000ff */
[----:B------:R-:W-:Y:S02]  /*4a50*/  FADD.FTZ R47, R31, R32 ;  /* 0x000000201f2f7221 */ /* 0x000fe40000010000 */
[----:B------:R-:W1:Y:S01]  /*4a60*/  MUFU.EX2 R54, R54 ;  /* 0x0000003600367308 */ /* 0x000e620000000800 */
[----:B--2---:R-:W-:Y:S01]  /*4a70*/  FADD.FTZ R18, R50, R45 ;  /* 0x0000002d32127221 */ /* 0x004fe20000010000 */
[----:B------:R-:W-:Y:S01]  /*4a80*/  FADD.FTZ R32, R164, R47 ;  /* 0x0000002fa4207221 */ /* 0x000fe20000010000 */
[----:B------:R-:W-:-:S03]  /*4a90*/  F2FP.F16.F32.PACK_AB R164, R21, R164 ;  /* 0x000000a415a4723e */ /* 0x000fc600000000ff */
[----:B------:R-:W-:Y:S02]  /*4aa0*/  FADD.FTZ R47, R21, R32 ;  /* 0x00000020152f7221 */ /* 0x000fe40000010000 */
[----:B------:R-:W2:Y:S01]  /*4ab0*/  MUFU.EX2 R173, R56 ;  /* 0x0000003800ad7308 */ /* 0x000ea20000000800 */
[C---:B0-----:R-:W-:Y:S01]  /*4ac0*/  FADD.FTZ R45, R179.reuse, R18 ;  /* 0x00000012b32d7221 */ /* 0x041fe20000010000 */
[----:B------:R-:W-:Y:S01]  /*4ad0*/  FADD.FTZ R32, R100, R47 ;  /* 0x0000002f64207221 */ /* 0x000fe20000010000 */
[----:B------:R-:W-:-:S03]  /*4ae0*/  F2FP.F16.F32.PACK_AB R179, R179, R50 ;  /* 0x00000032b3b3723e */ /* 0x000fc600000000ff */
[----:B------:R-:W-:Y:S02]  /*4af0*/  FADD.FTZ R47, R23, R32 ;  /* 0x00000020172f7221 */ /* 0x000fe40000010000 */
[----:B------:R-:W0:Y:S01]  /*4b00*/  MUFU.EX2 R58, R58 ;  /* 0x0000003a003a7308 */ /* 0x000e220000000800 */
[----:B-1----:R-:W-:Y:S01]  /*4b10*/  FADD.FTZ R18, R54, R45 ;  /* 0x0000002d36127221 */ /* 0x002fe20000010000 */
[----:B------:R-:W-:-:S06]  /*4b20*/  FADD.FTZ R32, R96, R47 ;  /* 0x0000002f60207221 */ /* 0x000fcc0000010000 */
        /* <DEDUP_REMOVED lines=39> */
[----:B------:R-:W-:-:S03]  /*4da0*/  FADD.FTZ R11, R41, R24 ;  /* 0x00000018290b7221 */ /* 0x000fc60000010000 */
        /* <DEDUP_REMOVED lines=35> */
[----:B0-----:R-:W-:Y:S01]  /*4fe0*/  FADD.FTZ R4, R102, R11 ;  /* 0x0000000b66047221 */ /* 0x001fe20000010000 */
[C---:B-1----:R-:W-:Y:S01]  /*4ff0*/  FADD.FTZ R5, R35.reuse, R24 ;  /* 0x0000001823057221 */ /* 0x042fe20000010000 */
[----:B------:R-:W-:Y:S02]  /*5000*/  F2FP.F16.F32.PACK_AB R154, R35, R26 ;  /* 0x0000001a239a723e */ /* 0x000fe400000000ff */
        /* <DEDUP_REMOVED lines=14> */
.L_x_7572:
[----:B------:R-:W-:Y:S02]  /*50f0*/  ULDC UR14, c[0x0][0x9e4] ;  /* 0x00027900000e7ab9 */ /* 0x000fe40000000800 */
[----:B------:R-:W-:-:S11]  /*5100*/  UISETP.NE.AND UP0, UPT, UR14, 0x1, UPT ;  /* 0x000000010e00788c */ /* 0x000fd6000bf05270 */
[----:B------:R-:W-:Y:S02]  /*5110*/  @UP0 ULDC.64 UR18, c[0x0][0x9e8] ;  /* 0x00027a0000120ab9 */ /* 0x000fe40000000a00 */
[----:B------:R-:W-:-:S04]  /*5120*/  UIMAD.WIDE.U32 UR6, UR11, UR18, URZ ;  /* 0x000000120b0672a5 */ /* 0x000fc8000f8e003f */
[----:B------:R-:W-:-:S12]  /*5130*/  @UP0 USHF.R.U32.HI UR11, URZ, UR19, UR7 ;  /* 0x000000133f0b0299 */ /* 0x000fd80008011607 */
.L_x_7573:
[----:B------:R-:W-:-:S04]  /*5140*/  UIMAD UR11, UR11, UR14, UR14 ;  /* 0x0000000e0b0b72a4 */ /* 0x000fc8000f8e020e */
[----:B------:R-:W-:-:S04]  /*5150*/  UISETP.LT.AND UP0, UPT, UR10, UR11, UPT ;  /* 0x0000000b0a00728c */ /* 0x000fc8000bf01270 */
[----:B------:R-:W-:-:S12]  /*5160*/  USEL UR10, UR10, UR11, UP0 ;  /* 0x0000000b0a0a7287 */ /* 0x000fd80008000000 */
.L_x_7571:
[----:B------:R-:W-:Y:S01]  /*5170*/  USHF.R.S32.HI UR6, URZ, 0x1f, UR10 ;  /* 0x0000001f3f067899 */ /* 0x000fe2000801140a */
[----:B------:R-:W-:Y:S01]  /*5180*/  CS2R R150, SRZ ;  /* 0x0000000000967805 */ /* 0x000fe2000001ff00 */
[----:B------:R-:W-:Y:S01]  /*5190*/  UMOV UR46, URZ ;  /* 0x0000003f002e7c82 */ /* 0x000fe20008000000 */
[----:B------:R-:W-:Y:S01]  /*51a0*/  UMOV UR45, URZ ;  /* 0x0000003f002d7c82 */ /* 0x000fe20008000000 */
        /* <DEDUP_REMOVED lines=37> */
[----:B------:R-:W-:Y:S01]  /*5400*/  IMAD.MOV.U32 R12, RZ, RZ, R14 ;  /* 0x000000ffff0c7224 */ /* 0x000fe200078e000e */
[----:B------:R-:W-:Y:S01]  /*5410*/  MOV R13, R15 ;  /* 0x0000000f000d7202 */ /* 0x000fe20000000f00 */
[----:B------:R-:W-:Y:S01]  /*5420*/  IMAD.MOV.U32 R11, RZ, RZ, R10 ;  /* 0x000000ffff0b7224 */ /* 0x000fe200078e000a */
[----:B------:R-:W-:Y:S01]  /*5430*/  UMOV UR56, URZ ;  /* 0x0000003f00387c82 */ /* 0x000fe20008000000 */
[----:B------:R-:W-:Y:S01]  /*5440*/  IMAD.MOV.U32 R151, RZ, RZ, RZ ;  /* 0x000000ffff977224 */ /* 0x000fe200078e00ff */
[----:B------:R-:W-:Y:S01]  /*5450*/  UMOV UR55, URZ ;  /* 0x0000003f00377c82 */ /* 0x000fe20008000000 */
[----:B------:R-:W-:Y:S01]  /*5460*/  ULDC UR50, c[0x0][0x9e4] ;  /* 0x0002790000327ab9 */ /* 0x000fe20000000800 */
[----:B------:R-:W-:Y:S01]  /*5470*/  ULDC UR51, c[0x0][0x2f0] ;  /* 0x0000bc0000337ab9 */ /* 0x000fe20000000800 */
[----:B------:R-:W-:Y:S01]  /*5480*/  ULDC UR53, c[0x0][0x9d8] ;  /* 0x0002760000357ab9 */ /* 0x000fe20000000800 */
[----:B------:R-:W-:-:S05]  /*5490*/  ULDC UR52, c[0x0][0x9e0] ;  /* 0x0002780000347ab9 */ /* 0x000fca0000000800 */
.L_x_7593:
[----:B------:R-:W-:Y:S01]  /*54a0*/  ISETP.NE.AND P2, PT, RZ, UR39, PT ;  /* 0x00000027ff007c0c */ /* 0x000fe2000bf45270 */
[----:B------:R-:W-:-:S04]  /*54b0*/  UISETP.NE.AND UP0, UPT, UR55, 0x1, UPT ;  /* 0x000000013700788c */ /* 0x000fc8000bf05270 */
[----:B------:R-:W-:-:S04]  /*54c0*/  USEL UR45, URZ, 0x1, UP0 ;  /* 0x000000013f2d7887 */ /* 0x000fc80008000000 */
[----:B------:R-:W-:-:S04]  /*54d0*/  ULOP3.LUT UR45, UR56, UR45, URZ, 0x3c, !UPT ;  /* 0x0000002d382d7292 */ /* 0x000fc8000f8e3c3f */
[----:B------:R-:W-:Y:S08]  /*54e0*/  @P2 BRA `(.L_x_7575) ;  /* 0x0000000000382947 */ /* 0x000ff00003800000 */
[----:B------:R-:W-:Y:S05]  /*54f0*/  @!P0 BRA `(.L_x_7576) ;  /* 0x0000000000048947 */ /* 0x000fea0003800000 */
[----:B------:R-:W-:Y:S01]  /*5500*/  BPT.TRAP 0x1 ;  /* 0x000000040000795c */ /* 0x000fe20000300000 */
.L_x_7576:
        /* <DEDUP_REMOVED lines=9> */
.L_x_7577:
[----:B-1----:R-:W-:Y:S05]  /*55a0*/  @P1 BRA `(.L_x_7575) ;  /* 0x0000000000081947 */ /* 0x002fea0003800000 */
[----:B------:R-:W1:Y:S02]  /*55b0*/  SYNCS.PHASECHK.TRANS64.TRYWAIT P1, [UR6+0x28830], R8 ;  /* 0x02883008ff0075a7 */ /* 0x000e640008020146 */
[----:B-1----:R-:W-:Y:S05]  /*55c0*/  @!P1 BRA `(.L_x_7578) ;  /* 0x000000fc00f09947 */ /* 0x002fea0003800000 */
.L_x_7575:
        /* <DEDUP_REMOVED lines=13> */
[----:B------:R-:W-:Y:S02]  /*56a0*/  UIADD3 UR6, UR34, 0x2, URZ ;  /* 0x0000000222067890 */ /* 0x000fe4000fffe03f */
        /* <DEDUP_REMOVED lines=36> */
.L_x_7580:
[----:B------:R-:W-:Y:S01]  /*58f0*/  ULEA UR6, UR55, UR40, 0x3 ;  /* 0x0000002837067291 */ /* 0x000fe2000f8e183f */
[----:B------:R-:W-:-:S05]  /*5900*/  IMAD.U32 R8, RZ, RZ, UR56 ;  /* 0x00000038ff087e24 */ /* 0x000fca000f8e00ff */
[----:B------:R-:W-:-:S04]  /*5910*/  SHF.L.U32 R8, R8, 0x1f, RZ ;  /* 0x0000001f08087819 */ /* 0x000fc800000006ff */
[----:B------:R0:W1:Y:S01]  /*5920*/  SYNCS.PHASECHK.TRANS64.TRYWAIT P1, [UR6+0x28850], R8 ;  /* 0x02885008ff0075a7 */ /* 0x0000620008020146 */
[----:B------:R-:W-:Y:S05]  /*5930*/  @!P0 BRA `(.L_x_7581) ;  /* 0x0000000000048947 */ /* 0x000fea0003800000 */
[----:B------:R-:W-:Y:S01]  /*5940*/  BPT.TRAP 0x1 ;  /* 0x000000040000795c */ /* 0x000fe20000300000 */
.L_x_7581:
[----:B-1----:R-:W-:Y:S05]  /*5950*/  @P1 BRA `(.L_x_7579) ;  /* 0x0000000000081947 */ /* 0x002fea0003800000 */
[----:B------:R-:W1:Y:S02]  /*5960*/  SYNCS.PHASECHK.TRANS64.TRYWAIT P1, [UR6+0x28850], R8 ;  /* 0x02885008ff0075a7 */ /* 0x000e640008020146 */
[----:B-1----:R-:W-:Y:S05]  /*5970*/  @!P1 BRA `(.L_x_7582) ;  /* 0x000000fc001c9947 */ /* 0x002fea0003800000 */
.L_x_7579:
        /* <DEDUP_REMOVED lines=49> */
.L_x_7583:
[----:B------:R-:W-:Y:S01]  /*5c90*/  UISETP.NE.AND UP1, UPT, UR42, URZ, UPT ;  /* 0x0000003f2a00728c */ /* 0x000fe2000bf25270 */
[----:B------:R-:W-:Y:S01]  /*5ca0*/  FMUL.FTZ R152, R28, UR53 ;  /* 0x000000351c987c20 */ /* 0x000fe20008410000 */
[----:B------:R-:W-:Y:S01]  /*5cb0*/  FMUL.FTZ R159, R49, UR53 ;  /* 0x00000035319f7c20 */ /* 0x000fe20008410000 */
[----:B------:R-:W-:Y:S01]  /*5cc0*/  FMUL.FTZ R28, R51, UR53 ;  /* 0x00000035331c7c20 */ /* 0x000fe20008410000 */
[----:B------:R-:W-:Y:S01]  /*5cd0*/  FMUL.FTZ R51, R52, UR53 ;  /* 0x0000003534337c20 */ /* 0x000fe20008410000 */
[----:B------:R-:W-:Y:S01]  /*5ce0*/  FMUL.FTZ R52, R53, UR53 ;  /* 0x0000003535347c20 */ /* 0x000fe20008410000 */
[----:B------:R-:W-:Y:S01]  /*5cf0*/  PLOP3.LUT P1, PT, PT, PT, UP1, 0x80, 0x0 ;  /* 0x000000000000781c */ /* 0x000fe20003f2f018 */
[----:B0-----:R-:W0:Y:S01]  /*5d00*/  LDC R8, c[0x0][0x288] ;  /* 0x0000a200ff087b82 */ /* 0x001e220000000800 */
[----:B------:R-:W-:Y:S01]  /*5d10*/  PLOP3.LUT P2, PT, PT, PT, UP1, 0x80, 0x0 ;  /* 0x000000000000781c */ /* 0x000fe20003f4f018 */
[----:B------:R-:W-:Y:S01]  /*5d20*/  FMUL.FTZ R53, R56, UR53 ;  /* 0x0000003538357c20 */ /* 0x000fe20008410000 */
[----:B------:R-:W-:Y:S01]  /*5d30*/  FMUL.FTZ R56, R61, UR53 ;  /* 0x000000353d387c20 */ /* 0x000fe20008410000 */
[----:B------:R-:W-:Y:S01]  /*5d40*/  @UP1 ULDC UR7, c[0x0][0x44c] ;  /* 0x0001130000071ab9 */ /* 0x000fe20000000800 */
[----:B------:R-:W-:-:S02]  /*5d50*/  IMAD.MOV.U32 R61, RZ, RZ, R0 ;  /* 0x000000ffff3d7224 */ /* 0x000fc400078e0000 */
[----:B------:R-:W-:Y:S01]  /*5d60*/  FMUL.FTZ R15, R27, UR53 ;  /* 0x000000351b0f7c20 */ /* 0x000fe20008410000 */
[----:B------:R-:W-:Y:S02]  /*5d70*/  IMAD.SHL.U32 R180, R13, 0x80, RZ ;  /* 0x000000800db47824 */ /* 0x000fe400078e00ff */
[----:B------:R-:W-:Y:S01]  /*5d80*/  FMUL.FTZ R17, R31, UR53 ;  /* 0x000000351f117c20 */ /* 0x000fe20008410000 */
[----:B------:R-:W-:Y:S01]  /*5d90*/  FMUL.FTZ R27, R50, UR53 ;  /* 0x00000035321b7c20 */ /* 0x000fe20008410000 */
[----:B------:R-:W-:Y:S01]  /*5da0*/  FMUL.FTZ R31, R58, UR53 ;  /* 0x000000353a1f7c20 */ /* 0x000fe20008410000 */
[----:B------:R-:W-:Y:S01]  /*5db0*/  UISETP.NE.AND UP0, UPT, UR41, URZ, UPT ;  /* 0x0000003f2900728c */ /* 0x000fe2000bf05270 */
[----:B------:R-:W-:Y:S01]  /*5dc0*/  @P1 IMAD.HI.U32 R49, R0, UR7, RZ ;  /* 0x0000000700311c27 */ /* 0x000fe2000f8e00ff */
[----:B------:R-:W-:Y:S01]  /*5dd0*/  @UP1 ULDC UR7, c[0x0][0x450] ;  /* 0x0001140000071ab9 */ /* 0x000fe20000000800 */
[----:B------:R-:W-:Y:S02]  /*5de0*/  IADD3 R50, -R180, 0x1, RZ ;  /* 0x00000001b4327810 */ /* 0x000fe40007ffe1ff */
[----:B------:R-:W-:Y:S01]  /*5df0*/  FMUL.FTZ R153, R29, UR53 ;  /* 0x000000351d997c20 */ /* 0x000fe20008410000 */
[----:B------:R-:W-:Y:S01]  /*5e00*/  FMUL.FTZ R18, R30, UR53 ;  /* 0x000000351e127c20 */ /* 0x000fe20008410000 */
[----:B------:R-:W-:Y:S01]  /*5e10*/  @P2 SHF.R.U32.HI R61, RZ, UR7, R49 ;  /* 0x00000007ff3d2c19 */ /* 0x000fe20008011631 */
        /* <DEDUP_REMOVED lines=8> */
[----:B------:R-:W-:Y:S01]  /*5ea0*/  ULEA UR6, UR46, UR40, 0x3 ;  /* 0x000000282e067291 */ /* 0x000fe2000f8e183f */
        /* <DEDUP_REMOVED lines=45> */
[----:B------:R-:W-:Y:S01]  /*6180*/  UIADD3 UR6, UR6, 0x28840, URZ ;  /* 0x0002884006067890 */ /* 0x000fe2000fffe03f */
[----:B------:R-:W-:Y:S01]  /*6190*/  PLOP3.LUT P1, PT, PT, PT, UP0, 0x40, 0x0 ;  /* 0x000000000000781c */ /* 0x000fe20003f2e808 */
[----:B------:R2:W3:Y:S01]  /*61a0*/  MUFU.TANH R64, R69 ;  /* 0x0000004500407308 */ /* 0x0004e20000002400 */
[----:B------:R-:W-:Y:S01]  /*61b0*/  IMAD R59, R2, UR51, R59 ;  /* 0x00000033023b7c24 */ /* 0x000fe2000f8e023b */
[----:B------:R-:W-:-:S03]  /*61c0*/  UPRMT UR6, UR43, 0x654, UR6 ;  /* 0x000006542b067896 */ /* 0x000fc60008000006 */
[----:B0-----:R-:W-:-:S03]  /*61d0*/  IMAD.IADD R59, R59, 0x1, -R8 ;  /* 0x000000013b3b7824 */ /* 0x001fc600078e0a08 */
[----:B------:R-:W0:Y:S01]  /*61e0*/  MUFU.TANH R9, R9 ;  /* 0x0000000900097308 */ /* 0x000e220000002400 */
[C---:B------:R-:W-:Y:S02]  /*61f0*/  VIADD R79, R59.reuse, UR52 ;  /* 0x000000343b4f7c36 */ /* 0x040fe40008000000 */
[----:B------:R-:W-:Y:S01]  /*6200*/  VIADD R83, R59, UR47 ;  /* 0x0000002f3b537c36 */ /* 0x000fe20008000000 */
[----:B------:R-:W-:Y:S02]  /*6210*/  SYNCS.ARRIVE.TRANS64.RED.A1T0 RZ, [UR6], RZ ;  /* 0x000000ffffff79a7 */ /* 0x000fe40008100406 */
[----:B-1----:R-:W-:Y:S01]  /*6220*/  IADD3 R63, R79, R58, RZ ;  /* 0x0000003a4f3f7210 */ /* 0x002fe20007ffe0ff */
[----:B------:R-:W-:Y:S01]  /*6230*/  IMAD.IADD R65, R83, 0x1, R58 ;  /* 0x0000000153417824 */ /* 0x000fe200078e023a */
[----:B------:R-:W1:Y:S08]  /*6240*/  MUFU.TANH R10, R10 ;  /* 0x0000000a000a7308 */ /* 0x000e700000002400 */
        /* <DEDUP_REMOVED lines=75> */
.L_x_7586:
[----:B------:R-:W-:-:S05]  /*6700*/  IMAD.U32 R68, RZ, RZ, UR50 ;  /* 0x00000032ff447e24 */ /* 0x000fca000f8e00ff */
[----:B------:R-:W-:-:S13]  /*6710*/  ISETP.NE.AND P1, PT, R68, 0x1, PT ;  /* 0x000000014400780c */ /* 0x000fda0003f25270 */
[----:B------:R-:W1:Y:S02]  /*6720*/  @P1 LDC.64 R58, c[0x0][0x9e8] ;  /* 0x00027a00ff3a1b82 */ /* 0x000e640000000a00 */
[----:B-1----:R-:W-:-:S05]  /*6730*/  @P1 IMAD.HI.U32 R58, R67, R58, RZ ;  /* 0x0000003a433a1227 */ /* 0x002fca00078e00ff */
[----:B------:R-:W-:-:S07]  /*6740*/  @P1 SHF.R.U32.HI R67, RZ, R59, R58 ;  /* 0x0000003bff431219 */ /* 0x000fce000001163a */
.L_x_7587:
[----:B------:R-:W-:Y:S05]  /*6750*/  BSYNC B0 ;  /* 0x0000000000007941 */ /* 0x000fea0003800000 */
.L_x_7585:
[----:B------:R-:W-:-:S04]  /*6760*/  IMAD R58, R67, R68, -R180 ;  /* 0x00000044433a7224 */ /* 0x000fc800078e0ab4 */
[----:B------:R-:W-:-:S05]  /*6770*/  IMAD R58, R3, -0x2, R58 ;  /* 0xfffffffe033a7824 */ /* 0x000fca00078e023a */
[----:B------:R-:W-:Y:S02]  /*6780*/  VIADDMNMX R63, R58, R68, R63, PT ;  /* 0x000000443a3f7246 */ /* 0x000fe4000380013f */
[----:B------:R-:W-:-:S07]  /*6790*/  VIMNMX R65, R65, R58, !PT ;  /* 0x0000003a41417248 */ /* 0x000fce0007fe0100 */
.L_x_7584:
[----:B------:R-:W-:Y:S01]  /*67a0*/  ISETP.GT.AND P1, PT, R13, -0x1, PT ;  /* 0xffffffff0d00780c */ /* 0x000fe20003f24270 */
[----:B------:R-:W1:Y:S01]  /*67b0*/  SHFL.IDX PT, R182, R61, 0x1, 0x1c1f ;  /* 0x003c1f003db67f89 */ /* 0x000e6200000e0000 */
[----:B------:R-:W-:Y:S02]  /*67c0*/  UISETP.NE.AND UP0, UPT, UR41, URZ, UPT ;  /* 0x0000003f2900728c */ /* 0x000fe4000bf05270 */
[C---:B------:R-:W-:Y:S02]  /*67d0*/  ISETP.GT.AND P3, PT, R65.reuse, 0x8, P1 ;  /* 0x000000084100780c */ /* 0x040fe40000f64270 */
[----:B------:R-:W-:Y:S02]  /*67e0*/  ISETP.GT.AND P6, PT, R65, RZ, P1 ;  /* 0x000000ff4100720c */ /* 0x000fe40000fc4270 */
        /* <DEDUP_REMOVED lines=8> */
[----:B------:R-:W-:Y:S02]  /*6870*/  FSEL R162, R10, -INF , !P2 ;  /* 0xff8000000aa27808 */ /* 0x000fe40005000000 */
[C---:B------:R-:W-:Y:S02]  /*6880*/  ISETP.GT.AND P5, PT, R65.reuse, 0x9, P1 ;  /* 0x000000094100780c */ /* 0x040fe40000fa4270 */
[C---:B------:R-:W-:Y:S02]  /*6890*/  ISETP.GT.AND P4, PT, R65.reuse, 0x10, P1 ;  /* 0x000000104100780c */ /* 0x040fe40000f84270 */
[C---:B------:R-:W-:Y:S02]  /*68a0*/  ISETP.GT.AND P6, PT, R65.reuse, 0x11, P1 ;  /* 0x000000114100780c */ /* 0x040fe40000fc4270 */
[----:B------:R-:W-:Y:S02]  /*68b0*/  ISETP.GT.AND P2, PT, R65, 0x18, P1 ;  /* 0x000000184100780c */ /* 0x000fe40000f44270 */
[----:B------:R-:W-:Y:S01]  /*68c0*/  FSEL R174, R37, -INF , !P3 ;  /* 0xff80000025ae7808 */ /* 0x000fe20005800000 */
[----:B-1----:R-:W-:Y:S01]  /*68d0*/  IMAD.IADD R37, R79, 0x1, R182 ;  /* 0x000000014f257824 */ /* 0x002fe200078e02b6 */
[----:B------:R-:W-:-:S02]  /*68e0*/  ISETP.GT.AND P3, PT, R65, 0x30, P1 ;  /* 0x000000304100780c */ /* 0x000fc40000f64270 */
[C---:B------:R-:W-:Y:S02]  /*68f0*/  ISETP.LT.OR P5, PT, R63.reuse, 0xa, P5 ;  /* 0x0000000a3f00780c */ /* 0x040fe40002fa1670 */
        /* <DEDUP_REMOVED lines=11> */
[C---:B------:R-:W-:Y:S02]  /*69b0*/  ISETP.GT.AND P2, PT, R65.reuse, 0x29, P1 ;  /* 0x000000294100780c */ /* 0x040fe40000f44270 */
[----:B------:R-:W-:Y:S02]  /*69c0*/  FSEL R86, R48, -INF , !P3 ;  /* 0xff80000030567808 */ /* 0x000fe40005800000 */
[----:B------:R-:W-:Y:S02]  /*69d0*/  ISETP.GT.AND P3, PT, R65, 0x41, P1 ;  /* 0x000000414100780c */ /* 0x000fe40000f64270 */
[C---:B------:R-:W-:Y:S02]  /*69e0*/  ISETP.LT.OR P5, PT, R63.reuse, 0x21, P5 ;  /* 0x000000213f00780c */ /* 0x040fe40002fa1670 */
[C---:B------:R-:W-:Y:S02]  /*69f0*/  ISETP.LT.OR P4, PT, R63.reuse, 0x22, P4 ;  /* 0x000000223f00780c */ /* 0x040fe40002781670 */
[----:B------:R-:W-:-:S02]  /*6a00*/  ISETP.LT.OR P6, PT, R63, 0x29, P6 ;  /* 0x000000293f00780c */ /* 0x000fc400037c1670 */
[C---:B------:R-:W-:Y:S02]  /*6a10*/  ISETP.LT.OR P2, PT, R63.reuse, 0x2a, P2 ;  /* 0x0000002a3f00780c */ /* 0x040fe40001741670 */
[----:B------:R-:W-:Y:S02]  /*6a20*/  ISETP.LT.OR P3, PT, R63, 0x42, P3 ;  /* 0x000000423f00780c */ /* 0x000fe40001f61670 */
[----:B------:R-:W-:Y:S02]  /*6a30*/  FSEL R172, R157, -INF , !P5 ;  /* 0xff8000009dac7808 */ /* 0x000fe40006800000 */
[----:B------:R-:W-:Y:S02]  /*6a40*/  FSEL R166, R158, -INF , !P4 ;  /* 0xff8000009ea67808 */ /* 0x000fe40006000000 */
[----:B------:R-:W-:Y:S02]  /*6a50*/  FSEL R164, R44, -INF , !P6 ;  /* 0xff8000002ca47808 */ /* 0x000fe40007000000 */
[----:B------:R-:W-:Y:S01]  /*6a60*/  FSEL R152, R45, -INF , !P2 ;  /* 0xff8000002d987808 */ /* 0x000fe20005000000 */
[----:B------:R-:W-:Y:S01]  /*6a70*/  IMAD.IADD R45, R83, 0x1, R182 ;  /* 0x00000001532d7824 */ /* 0x000fe200078e02b6 */
[----:B------:R-:W-:-:S02]  /*6a80*/  ISETP.GT.AND P5, PT, R65, 0x31, P1 ;  /* 0x000000314100780c */ /* 0x000fc40000fa4270 */
[C---:B------:R-:W-:Y:S02]  /*6a90*/  ISETP.GT.AND P4, PT, R65.reuse, 0x38, P1 ;  /* 0x000000384100780c */ /* 0x040fe40000f84270 */
[C---:B------:R-:W-:Y:S02]  /*6aa0*/  ISETP.GT.AND P6, PT, R65.reuse, 0x39, P1 ;  /* 0x000000394100780c */ /* 0x040fe40000fc4270 */
[C---:B------:R-:W-:Y:S02]  /*6ab0*/  ISETP.GT.AND P2, PT, R65.reuse, 0x40, P1 ;  /* 0x000000404100780c */ /* 0x040fe40000f44270 */
[----:B------:R-:W-:Y:S02]  /*6ac0*/  FSEL R76, R54, -INF , !P3 ;  /* 0xff800000364c7808 */ /* 0x000fe40005800000 */
[----:B------:R-:W-:Y:S02]  /*6ad0*/  ISETP.GT.AND P3, PT, R65, 0x58, P1 ;  /* 0x000000584100780c */ /* 0x000fe40000f64270 */
[----:B------:R-:W-:-:S02]  /*6ae0*/  ISETP.LT.OR P5, PT, R63, 0x32, P5 ;  /* 0x000000323f00780c */ /* 0x000fc40002fa1670 */
[C---:B------:R-:W-:Y:S02]  /*6af0*/  ISETP.LT.OR P4, PT, R63.reuse, 0x39, P4 ;  /* 0x000000393f00780c */ /* 0x040fe40002781670 */
[C---:B------:R-:W-:Y:S02]  /*6b00*/  ISETP.LT.OR P6, PT, R63.reuse, 0x3a, P6 ;  /* 0x0000003a3f00780c */ /* 0x040fe400037c1670 */
[C---:B------:R-:W-:Y:S02]  /*6b10*/  ISETP.LT.OR P2, PT, R63.reuse, 0x41, P2 ;  /* 0x000000413f00780c */ /* 0x040fe40001741670 */
[----:B------:R-:W-:Y:S02]  /*6b20*/  ISETP.LT.OR P3, PT, R63, 0x59, P3 ;  /* 0x000000593f00780c */ /* 0x000fe40001f61670 */
[----:B------:R-:W-:Y:S02]  /*6b30*/  FSEL R84, R159, -INF , !P5 ;  /* 0xff8000009f547808 */ /* 0x000fe40006800000 */
[----:B------:R-:W-:-:S02]  /*6b40*/  FSEL R82, R51, -INF , !P4 ;  /* 0xff80000033527808 */ /* 0x000fc40006000000 */
[----:B------:R-:W-:Y:S02]  /*6b50*/  FSEL R80, R52, -INF , !P6 ;  /* 0xff80000034507808 */ /* 0x000fe40007000000 */
[----:B------:R-:W-:Y:S02]  /*6b60*/  FSEL R78, R53, -INF , !P2 ;  /* 0xff800000354e7808 */ /* 0x000fe40005000000 */
[C---:B------:R-:W-:Y:S02]  /*6b70*/  ISETP.GT.AND P5, PT, R65.reuse, 0x48, P1 ;  /* 0x000000484100780c */ /* 0x040fe40000fa4270 */
[C---:B------:R-:W-:Y:S02]  /*6b80*/  ISETP.GT.AND P4, PT, R65.reuse, 0x49, P1 ;  /* 0x000000494100780c */ /* 0x040fe40000f84270 */
[C---:B------:R-:W-:Y:S02]  /*6b90*/  ISETP.GT.AND P6, PT, R65.reuse, 0x50, P1 ;  /* 0x000000504100780c */ /* 0x040fe40000fc4270 */
[----:B------:R-:W-:-:S02]  /*6ba0*/  ISETP.GT.AND P2, PT, R65, 0x51, P1 ;  /* 0x000000514100780c */ /* 0x000fc40000f44270 */
[----:B------:R-:W-:Y:S02]  /*6bb0*/  FSEL R66, R66, -INF , !P3 ;  /* 0xff80000042427808 */ /* 0x000fe40005800000 */
[----:B------:R-:W-:Y:S02]  /*6bc0*/  ISETP.GT.AND P3, PT, R65, 0x69, P1 ;  /* 0x000000694100780c */ /* 0x000fe40000f64270 */
[C---:B------:R-:W-:Y:S02]  /*6bd0*/  ISETP.LT.OR P5, PT, R63.reuse, 0x49, P5 ;  /* 0x000000493f00780c */ /* 0x040fe40002fa1670 */
[C---:B------:R-:W-:Y:S02]  /*6be0*/  ISETP.LT.OR P4, PT, R63.reuse, 0x4a, P4 ;  /* 0x0000004a3f00780c */ /* 0x040fe40002781670 */
[C---:B------:R-:W-:Y:S02]  /*6bf0*/  ISETP.LT.OR P6, PT, R63.reuse, 0x51, P6 ;  /* 0x000000513f00780c */ /* 0x040fe400037c1670 */
[----:B------:R-:W-:-:S02]  /*6c00*/  ISETP.LT.OR P2, PT, R63, 0x52, P2 ;  /* 0x000000523f00780c */ /* 0x000fc40001741670 */
[----:B------:R-:W-:Y:S02]  /*6c10*/  ISETP.LT.OR P3, PT, R63, 0x6a, P3 ;  /* 0x0000006a3f00780c */ /* 0x000fe40001f61670 */
[----:B------:R-:W-:Y:S02]  /*6c20*/  FSEL R74, R55, -INF , !P5 ;  /* 0xff800000374a7808 */ /* 0x000fe40006800000 */
[----:B------:R-:W-:Y:S02]  /*6c30*/  FSEL R72, R56, -INF , !P4 ;  /* 0xff80000038487808 */ /* 0x000fe40006000000 */
[----:B------:R-:W-:Y:S02]  /*6c40*/  FSEL R68, R57, -INF , !P6 ;  /* 0xff80000039447808 */ /* 0x000fe40007000000 */
[----:B------:R-:W-:Y:S02]  /*6c50*/  FSEL R70, R60, -INF , !P2 ;  /* 0xff8000003c467808 */ /* 0x000fe40005000000 */
[----:B------:R-:W-:-:S02]  /*6c60*/  ISETP.GT.AND P5, PT, R65, 0x59, P1 ;  /* 0x000000594100780c */ /* 0x000fc40000fa4270 */
[C---:B------:R-:W-:Y:S02]  /*6c70*/  ISETP.GT.AND P4, PT, R65.reuse, 0x60, P1 ;  /* 0x000000604100780c */ /* 0x040fe40000f84270 */
[C---:B------:R-:W-:Y:S02]  /*6c80*/  ISETP.GT.AND P6, PT, R65.reuse, 0x61, P1 ;  /* 0x000000614100780c */ /* 0x040fe40000fc4270 */
[----:B------:R-:W-:Y:S02]  /*6c90*/  ISETP.GT.AND P2, PT, R65, 0x68, P1 ;  /* 0x000000684100780c */ /* 0x000fe40000f44270 */
[----:B------:R-:W-:Y:S02]  /*6ca0*/  FSEL R58, R77, -INF , !P3 ;  /* 0xff8000004d3a7808 */ /* 0x000fe40005800000 */
[----:B------:R-:W-:Y:S02]  /*6cb0*/  PLOP3.LUT P3, PT, PT, PT, UP0, 0x40, 0x0 ;  /* 0x000000000000781c */ /* 0x000fe40003f6e808 */
        /* <DEDUP_REMOVED lines=12> */
[----:B------:R-:W-:-:S02]  /*6d80*/  ISETP.LT.OR P5, PT, R63, 0x71, P5 ;  /* 0x000000713f00780c */ /* 0x000fc40002fa1670 */
[C---:B------:R-:W-:Y:S02]  /*6d90*/  ISETP.LT.OR P4, PT, R63.reuse, 0x72, P4 ;  /* 0x000000723f00780c */ /* 0x040fe40002781670 */
[C---:B------:R-:W-:Y:S02]  /*6da0*/  ISETP.LT.OR P6, PT, R63.reuse, 0x79, P6 ;  /* 0x000000793f00780c */ /* 0x040fe400037c1670 */
[----:B------:R-:W-:Y:S02]  /*6db0*/  ISETP.LT.OR P2, PT, R63, 0x7a, P2 ;  /* 0x0000007a3f00780c */ /* 0x000fe40001741670 */
[----:B------:R-:W-:Y:S02]  /*6dc0*/  FSEL R56, R71, -INF , !P5 ;  /* 0xff80000047387808 */ /* 0x000fe40006800000 */
[----:B------:R-:W-:Y:S02]  /*6dd0*/  FSEL R52, R81, -INF , !P4 ;  /* 0xff80000051347808 */ /* 0x000fe40006000000 */
[----:B------:R-:W-:-:S02]  /*6de0*/  FSEL R48, R75, -INF , !P6 ;  /* 0xff8000004b307808 */ /* 0x000fc40007000000 */
[----:B------:R-:W-:Y:S01]  /*6df0*/  FSEL R44, R85, -INF , !P2 ;  /* 0xff800000552c7808 */ /* 0x000fe20005000000 */
[----:B------:R-:W-:Y:S06]  /*6e00*/  @P3 BRA `(.L_x_7588) ;  /* 0x00000000005c3947 */ /* 0x000fec0003800000 */
        /* <DEDUP_REMOVED lines=13> */
.L_x_7590:
[----:B------:R-:W-:-:S05]  /*6ee0*/  IMAD.U32 R51, RZ, RZ, UR50 ;  /* 0x00000032ff337e24 */ /* 0x000fca000f8e00ff */
[----:B------:R-:W-:-:S13]  /*6ef0*/  ISETP.NE.AND P2, PT, R51, 0x1, PT ;  /* 0x000000013300780c */ /* 0x000fda0003f45270 */
[----:B------:R-:W0:Y:S02]  /*6f00*/  @P2 LDC.64 R154, c[0x0][0x9e8] ;  /* 0x00027a00ff9a2b82 */ /* 0x000e240000000a00 */
[----:B0-----:R-:W-:-:S05]  /*6f10*/  @P2 IMAD.HI.U32 R10, R9, R154, RZ ;  /* 0x0000009a090a2227 */ /* 0x001fca00078e00ff */
[----:B------:R-:W-:-:S07]  /*6f20*/  @P2 SHF.R.U32.HI R9, RZ, R155, R10 ;  /* 0x0000009bff092219 */ /* 0x000fce000001160a */
.L_x_7591:
[----:B------:R-:W-:Y:S05]  /*6f30*/  BSYNC B0 ;  /* 0x0000000000007941 */ /* 0x000fea0003800000 */
.L_x_7589:
[----:B------:R-:W-:-:S04]  /*6f40*/  IMAD R10, R9, R51, -R180 ;  /* 0x00000033090a7224 */ /* 0x000fc800078e0ab4 */
[----:B------:R-:W-:-:S05]  /*6f50*/  IMAD R10, R3, -0x2, R10 ;  /* 0xfffffffe030a7824 */ /* 0x000fca00078e020a */
[----:B------:R-:W-:Y:S02]  /*6f60*/  VIADDMNMX R37, R10, R51, R37, PT ;  /* 0x000000330a257246 */ /* 0x000fe40003800125 */
[----:B------:R-:W-:-:S07]  /*6f70*/  VIMNMX R45, R45, R10, !PT ;  /* 0x0000000a2d2d7248 */ /* 0x000fce0007fe0100 */
.L_x_7588:
[----:B------:R-:W-:Y:S02]  /*6f80*/  FMNMX.FTZ R9, R160, R11, !PT ;  /* 0x0000000ba0097209 */ /* 0x000fe40007810000 */
[C---:B------:R-:W-:Y:S02]  /*6f90*/  ISETP.GT.AND P6, PT, R45.reuse, 0x1, P1 ;  /* 0x000000012d00780c */ /* 0x040fe40000fc4270 */
[----:B------:R-:W-:Y:S02]  /*6fa0*/  FMNMX.FTZ R9, R162, R9, !PT ;  /* 0x00000009a2097209 */ /* 0x000fe40007810000 */
[----:B------:R-:W-:Y:S02]  /*6fb0*/  ISETP.GT.AND P5, PT, R45, 0x10, P1 ;  /* 0x000000102d00780c */ /* 0x000fe40000fa4270 */
[----:B------:R-:W-:Y:S02]  /*6fc0*/  FMNMX.FTZ R9, R176, R9, !PT ;  /* 0x00000009b0097209 */ /* 0x000fe40007810000 */
[----:B------:R-:W-:-:S02]  /*6fd0*/  ISETP.LT.OR P6, PT, R37, 0x2, P6 ;  /* 0x000000022500780c */ /* 0x000fc400037c1670 */
[----:B------:R-:W-:Y:S02]  /*6fe0*/  FMNMX.FTZ R9, R170, R9, !PT ;  /* 0x00000009aa097209 */ /* 0x000fe40007810000 */
[----:B------:R-:W-:Y:S02]  /*6ff0*/  ISETP.LT.OR P5, PT, R37, 0x11, P5 ;  /* 0x000000112500780c */ /* 0x000fe40002fa1670 */
[----:B------:R-:W-:Y:S02]  /*7000*/  FMNMX.FTZ R9, R168, R9, !PT ;  /* 0x00000009a8097209 */ /* 0x000fe40007810000 */
[----:B------:R-:W-:Y:S02]  /*7010*/  FSEL R154, R15, -INF , !P6 ;  /* 0xff8000000f9a7808 */ /* 0x000fe40007000000 */
[----:B------:R-:W-:Y:S02]  /*7020*/  FMNMX.FTZ R9, R184, R9, !PT ;  /* 0x00000009b8097209 */ /* 0x000fe40007810000 */
[----:B------:R-:W-:-:S02]  /*7030*/  FSEL R158, R19, -INF , !P5 ;  /* 0xff800000139e7808 */ /* 0x000fc40006800000 */
        /* <DEDUP_REMOVED lines=9> */
[----:B------:R-:W-:Y:S02]  /*70d0*/  ISETP.GT.AND P4, PT, R45, 0x9, P1 ;  /* 0x000000092d00780c */ /* 0x000fe40000f84270 */
[----:B------:R-:W-:Y:S02]  /*70e0*/  FMNMX.FTZ R9, R152, R9, !PT ;  /* 0x0000000998097209 */ /* 0x000fe40007810000 */
[----:B------:R-:W-:-:S02]  /*70f0*/  FSEL R18, R18, -INF , !P3 ;  /* 0xff80000012127808 */ /* 0x000fc40005800000 */
[----:B------:R-:W-:Y:S02]  /*7100*/  FMNMX.FTZ R9, R86, R9, !PT ;  /* 0x0000000956097209 */ /* 0x000fe40007810000 */
[----:B------:R-:W-:Y:S02]  /*7110*/  ISETP.GT.AND P3, PT, R45, 0x18, P1 ;  /* 0x000000182d00780c */ /* 0x000fe40000f64270 */
[----:B------:R-:W-:Y:S02]  /*7120*/  FMNMX.FTZ R9, R84, R9, !PT ;  /* 0x0000000954097209 */ /* 0x000fe40007810000 */
[C---:B------:R-:W-:Y:S02]  /*7130*/  ISETP.LT.OR P4, PT, R37.reuse, 0xa, P4 ;  /* 0x0000000a2500780c */ /* 0x040fe40002781670 */
[----:B------:R-:W-:Y:S02]  /*7140*/  FMNMX.FTZ R9, R82, R9, !PT ;  /* 0x0000000952097209 */ /* 0x000fe40007810000 */
[----:B------:R-:W-:-:S02]  /*7150*/  ISETP.LT.OR P3, PT, R37, 0x19, P3 ;  /* 0x000000192500780c */ /* 0x000fc40001f61670 */
[----:B------:R-:W-:Y:S02]  /*7160*/  FMNMX.FTZ R9, R80, R9, !PT ;  /* 0x0000000950097209 */ /* 0x000fe40007810000 */
[----:B------:R-:W-:Y:S02]  /*7170*/  ISETP.GT.AND P2, PT, R45, 0x11, P1 ;  /* 0x000000112d00780c */ /* 0x000fe40000f44270 */
[----:B------:R-:W-:Y:S02]  /*7180*/  FMNMX.FTZ R9, R78, R9, !PT ;  /* 0x000000094e097209 */ /* 0x000fe40007810000 */
[----:B------:R-:W-:Y:S02]  /*7190*/  FSEL R156, R17, -INF , !P4 ;  /* 0xff800000119c7808 */ /* 0x000fe40006000000 */
        /* <DEDUP_REMOVED lines=16> */
[----:B------:R-:W-:Y:S02]  /*72a0*/  FMNMX.FTZ R9, R60, R9, !PT ;  /* 0x000000093c097209 */ /* 0x000fe40007810000 */
[----:B------:R-:W-:Y:S02]  /*72b0*/  FSEL R24, R24, -INF , !P2 ;  /* 0xff80000018187808 */ /* 0x000fe40005000000 */
[----:B------:R-:W-:Y:S02]  /*72c0*/  FMNMX.FTZ R9, R54, R9, !PT ;  /* 0x0000000936097209 */ /* 0x000fe40007810000 */
[----:B------:R-:W-:-:S02]  /*72d0*/  ISETP.GT.AND P2, PT, R45, 0x30, P1 ;  /* 0x000000302d00780c */ /* 0x000fc40000f44270 */
[----:B------:R-:W-:Y:S02]  /*72e0*/  FMNMX.FTZ R9, R58, R9, !PT ;  /* 0x000000093a097209 */ /* 0x000fe40007810000 */
[C---:B------:R-:W-:Y:S02]  /*72f0*/  ISETP.LT.OR P4, PT, R37.reuse, 0x2a, P4 ;  /* 0x0000002a2500780c */ /* 0x040fe40002781670 */
[----:B------:R-:W-:Y:S02]  /*7300*/  FMNMX.FTZ R9, R56, R9, !PT ;  /* 0x0000000938097209 */ /* 0x000fe40007810000 */
[----:B------:R-:W-:Y:S02]  /*7310*/  ISETP.LT.OR P2, PT, R37, 0x31, P2 ;  /* 0x000000312500780c */ /* 0x000fe40001741670 */
[----:B------:R-:W-:-:S04]  /*7320*/  FMNMX.FTZ R9, R52, R9, !PT ;  /* 0x0000000934097209 */ /* 0x000fc80007810000 */
[----:B------:R-:W-:-:S04]  /*7330*/  FMNMX.FTZ R9, R48, R9, !PT ;  /* 0x0000000930097209 */ /* 0x000fc80007810000 */
[----:B------:R-:W-:Y:S02]  /*7340*/  FMNMX.FTZ R51, R44, R9, !PT ;  /* 0x000000092c337209 */ /* 0x000fe40007810000 */
[----:B------:R-:W0:Y:S03]  /*7350*/  LDC R9, c[0x0][0x988] ;  /* 0x00026200ff097b82 */ /* 0x000e260000000800 */
[----:B------:R-:W1:Y:S02]  /*7360*/  SHFL.BFLY PT, R10, R51, 0x2, 0x1f ;  /* 0x0c401f00330a7f89 */ /* 0x000e6400000e0000 */
[----:B-1----:R-:W-:-:S05]  /*7370*/  FMNMX.FTZ R53, R51, R10, !PT ;  /* 0x0000000a33357209 */ /* 0x002fca0007810000 */
[----:B------:R-:W1:Y:S02]  /*7380*/  SHFL.BFLY PT, R10, R53, 0x1, 0x1f ;  /* 0x0c201f00350a7f89 */ /* 0x000e6400000e0000 */
[----:B-1----:R-:W-:-:S04]  /*7390*/  FMNMX.FTZ R10, R53, R10, !PT ;  /* 0x0000000a350a7209 */ /* 0x002fc80007810000 */
[C---:B------:R-:W-:Y:S01]  /*73a0*/  FSETP.NEU.FTZ.AND P6, PT, R10.reuse, -INF , PT ;  /* 0xff8000000a00780b */ /* 0x040fe20003fdd000 */
[----:B0-----:R-:W-:-:S05]  /*73b0*/  FMUL.FTZ R51, R10, R9 ;  /* 0x000000090a337220 */ /* 0x001fca0000410000 */
[----:B------:R-:W-:-:S05]  /*73c0*/  FSEL R51, R51, RZ, P6 ;  /* 0x000000ff33337208 */ /* 0x000fca0003000000 */
[-CC-:B------:R-:W-:Y:S01]  /*73d0*/  FFMA.FTZ R15, R162, R9.reuse, -R51.reuse ;  /* 0x00000009a20f7223 */ /* 0x180fe20000010833 */
[----:B------:R-:W-:Y:S01]  /*73e0*/  FSEL R162, R23, -INF , !P5 ;  /* 0xff80000017a27808 */ /* 0x000fe20006800000 */
[-CC-:B------:R-:W-:Y:S01]  /*73f0*/  FFMA.FTZ R180, R160, R9.reuse, -R51.reuse ;  /* 0x00000009a0b47223 */ /* 0x180fe20000010833 */
[----:B------:R-:W-:Y:S01]  /*7400*/  ISETP.GT.AND P5, PT, R45, RZ, P1 ;  /* 0x000000ff2d00720c */ /* 0x000fe20000fa4270 */
[-CC-:B------:R-:W-:Y:S01]  /*7410*/  FFMA.FTZ R182, R176, R9.reuse, -R51.reuse ;  /* 0x00000009b0b67223 */ /* 0x180fe20000010833 */
[----:B------:R-:W-:Y:S01]  /*7420*/  FSEL R160, R21, -INF , !P3 ;  /* 0xff80000015a07808 */ /* 0x000fe20005800000 */
[-CC-:B------:R-:W-:Y:S01]  /*7430*/  FFMA.FTZ R176, R168, R9.reuse, -R51.reuse ;  /* 0x00000009a8b07223 */ /* 0x180fe20000010833 */
[----:B------:R-:W-:Y:S01]  /*7440*/  ISETP.LT.OR P5, PT, R37, 0x1, P5 ;  /* 0x000000012500780c */ /* 0x000fe20002fa1670 */
[-CC-:B------:R-:W-:Y:S01]  /*7450*/  FFMA.FTZ R17, R170, R9.reuse, -R51.reuse ;  /* 0x00000009aa117223 */ /* 0x180fe20000010833 */
[----:B------:R-:W-:Y:S01]  /*7460*/  ISETP.GT.AND P3, PT, R45, 0x28, P1 ;  /* 0x000000282d00780c */ /* 0x000fe20000f64270 */
[-CC-:B------:R-:W-:Y:S01]  /*7470*/  FFMA.FTZ R174, R174, R9.reuse, -R51.reuse ;  /* 0x00000009aeae7223 */ /* 0x180fe20000010833 */
[----:B------:R-:W-:Y:S01]  /*7480*/  FSEL R53, R14, -INF , !P5 ;  /* 0xff8000000e357808 */ /* 0x000fe20006800000 */
[-CC-:B------:R-:W-:Y:S01]  /*7490*/  FFMA.FTZ R14, R184, R9.reuse, -R51.reuse ;  /* 0x00000009b80e7223 */ /* 0x180fe20000010833 */
[----:B------:R-:W-:Y:S01]  /*74a0*/  ISETP.LT.OR P3, PT, R37, 0x29, P3 ;  /* 0x000000292500780c */ /* 0x000fe20001f61670 */
[-CC-:B------:R-:W-:Y:S01]  /*74b0*/  FFMA.FTZ R152, R152, R9.reuse, -R51.reuse ;  /* 0x0000000998987223 */ /* 0x180fe20000010833 */
[----:B------:R-:W-:Y:S01]  /*74c0*/  FMNMX.FTZ R19, R53, R12, !PT ;  /* 0x0000000c35137209 */ /* 0x000fe20007810000 */
[--C-:B------:R-:W-:Y:S01]  /*74d0*/  FFMA.FTZ R48, R48, R9, -R51.reuse ;  /* 0x0000000930307223 */ /* 0x100fe20000010833 */
[----:B------:R-:W-:Y:S01]  /*74e0*/  FSEL R26, R26, -INF , !P3 ;  /* 0xff8000001a1a7808 */ /* 0x000fe20005800000 */
[----:B------:R-:W-:Y:S01]  /*74f0*/  MUFU.EX2 R180, R180 ;  /* 0x000000b400b47308 */ /* 0x000fe20000000800 */
[----:B------:R-:W-:Y:S01]  /*7500*/  FMNMX.FTZ R19, R154, R19, !PT ;  /* 0x000000139a137209 */ /* 0x000fe20007810000 */
[-CC-:B------:R-:W-:Y:S01]  /*7510*/  FFMA.FTZ R178, R178, R9.reuse, -R51.reuse ;  /* 0x00000009b2b27223 */ /* 0x180fe20000010833 */
[----:B------:R-:W-:Y:S01]  /*7520*/  ISETP.GT.AND P3, PT, R45, 0x31, P1 ;  /* 0x000000312d00780c */ /* 0x000fe20000f64270 */
[--C-:B------:R-:W-:Y:S01]  /*7530*/  FFMA.FTZ R172, R172, R9, -R51.reuse ;  /* 0x00000009acac7223 */ /* 0x100fe20000010833 */
        /* <DEDUP_REMOVED lines=11> */
[----:B------:R0:W-:Y:S01]  /*75f0*/  MUFU.EX2 R19, R14 ;  /* 0x0000000e00137308 */ /* 0x0001e20000000800 */
[----:B------:R-:W-:Y:S01]  /*7600*/  FMNMX.FTZ R21, R20, R21, !PT ;  /* 0x0000001514157209 */ /* 0x000fe20007810000 */
[----:B------:R-:W-:Y:S01]  /*7610*/  FFMA.FTZ R44, R44, R9, -R51 ;  /* 0x000000092c2c7223 */ /* 0x000fe20000010833 */
[----:B------:R-:W-:-:S02]  /*7620*/  ISETP.LT.OR P3, PT, R37, 0x32, P3 ;  /* 0x000000322500780c */ /* 0x000fc40001f61670 */
[----:B------:R-:W-:Y:S02]  /*7630*/  FMNMX.FTZ R21, R160, R21, !PT ;  /* 0x00000015a0157209 */ /* 0x000fe40007810000 */
[----:B------:R-:W-:Y:S01]  /*7640*/  ISETP.GT.AND P4, PT, R45, 0x39, P1 ;  /* 0x000000392d00780c */ /* 0x000fe20000f84270 */
[----:B------:R-:W-:Y:S01]  /*7650*/  MUFU.EX2 R182, R182 ;  /* 0x000000b600b67308 */ /* 0x000fe20000000800 */
[----:B------:R-:W-:Y:S01]  /*7660*/  FMNMX.FTZ R23, R22, R21, !PT ;  /* 0x0000001516177209 */ /* 0x000fe20007810000 */
[----:B0-----:R-:W-:Y:S01]  /*7670*/  FFMA.FTZ R14, R166, R9, -R51 ;  /* 0x00000009a60e7223 */ /* 0x001fe20000010833 */
[----:B------:R-:W-:Y:S02]  /*7680*/  ISETP.LT.OR P5, PT, R37, 0x39, P5 ;  /* 0x000000392500780c */ /* 0x000fe40002fa1670 */
[----:B------:R-:W-:Y:S02]  /*7690*/  FMNMX.FTZ R23, R162, R23, !PT ;  /* 0x00000017a2177209 */ /* 0x000fe40007810000 */
[----:B------:R-:W-:Y:S01]  /*76a0*/  FSEL R28, R28, -INF , !P3 ;  /* 0xff8000001c1c7808 */ /* 0x000fe20005800000 */
[----:B------:R0:W-:Y:S01]  /*76b0*/  MUFU.EX2 R21, R174 ;  /* 0x000000ae00157308 */ /* 0x0001e20000000800 */
[----:B------:R-:W-:-:S02]  /*76c0*/  FMNMX.FTZ R23, R24, R23, !PT ;  /* 0x0000001718177209 */ /* 0x000fc40007810000 */
[----:B------:R-:W-:Y:S02]  /*76d0*/  ISETP.GT.AND P2, PT, R45, 0x40, P1 ;  /* 0x000000402d00780c */ /* 0x000fe40000f44270 */
[----:B------:R-:W-:Y:S02]  /*76e0*/  FMNMX.FTZ R23, R26, R23, !PT ;  /* 0x000000171a177209 */ /* 0x000fe40007810000 */
[----:B------:R-:W-:Y:S01]  /*76f0*/  FSEL R184, R29, -INF , !P5 ;  /* 0xff8000001db87808 */ /* 0x000fe20006800000 */
[----:B------:R-:W-:Y:S01]  /*7700*/  MUFU.EX2 R17, R17 ;  /* 0x0000001100117308 */ /* 0x000fe20000000800 */
[----:B------:R-:W-:Y:S01]  /*7710*/  FMNMX.FTZ R25, R168, R23, !PT ;  /* 0x00000017a8197209 */ /* 0x000fe20007810000 */
[----:B0-----:R-:W-:Y:S01]  /*7720*/  FFMA.FTZ R174, R164, R9, -R51 ;  /* 0x00000009a4ae7223 */ /* 0x001fe20000010833 */
[----:B------:R-:W-:Y:S02]  /*7730*/  ISETP.LT.OR P4, PT, R37, 0x3a, P4 ;  /* 0x0000003a2500780c */ /* 0x000fe40002781670 */
[----:B------:R-:W-:-:S02]  /*7740*/  FMNMX.FTZ R25, R170, R25, !PT ;  /* 0x00000019aa197209 */ /* 0x000fc40007810000 */
[----:B------:R-:W-:Y:S01]  /*7750*/  ISETP.GT.AND P3, PT, R45, 0x41, P1 ;  /* 0x000000412d00780c */ /* 0x000fe20000f64270 */
[----:B------:R0:W-:Y:S01]  /*7760*/  MUFU.EX2 R23, R14 ;  /* 0x0000000e00177308 */ /* 0x0001e20000000800 */
[----:B------:R-:W-:Y:S02]  /*7770*/  FMNMX.FTZ R25, R28, R25, !PT ;  /* 0x000000191c197209 */ /* 0x000fe40007810000 */
[----:B------:R-:W-:Y:S02]  /*7780*/  ISETP.LT.OR P2, PT, R37, 0x41, P2 ;  /* 0x000000412500780c */ /* 0x000fe40001741670 */
[----:B------:R-:W-:Y:S02]  /*7790*/  FSEL R30, R30, -INF , !P4 ;  /* 0xff8000001e1e7808 */ /* 0x000fe40006000000 */
[----:B------:R-:W-:Y:S01]  /*77a0*/  FMNMX.FTZ R25, R184, R25, !PT ;  /* 0x00000019b8197209 */ /* 0x000fe20007810000 */
[----:B------:R-:W-:Y:S01]  /*77b0*/  MUFU.EX2 R176, R176 ;  /* 0x000000b000b07308 */ /* 0x000fe20000000800 */
[----:B------:R-:W-:Y:S01]  /*77c0*/  ISETP.GT.AND P5, PT, R45, 0x48, P1 ;  /* 0x000000482d00780c */ /* 0x000fe20000fa4270 */
[----:B0-----:R-:W-:Y:S01]  /*77d0*/  FFMA.FTZ R14, R86, R9, -R51 ;  /* 0x00000009560e7223 */ /* 0x001fe20000010833 */
[----:B------:R-:W-:-:S02]  /*77e0*/  FSEL R186, R31, -INF , !P2 ;  /* 0xff8000001fba7808 */ /* 0x000fc40005000000 */
[----:B------:R-:W-:Y:S02]  /*77f0*/  ISETP.LT.OR P3, PT, R37, 0x42, P3 ;  /* 0x000000422500780c */ /* 0x000fe40001f61670 */
[----:B------:R-:W-:Y:S01]  /*7800*/  FMNMX.FTZ R27, R30, R25, !PT ;  /* 0x000000191e1b7209 */ /* 0x000fe20007810000 */
[----:B------:R-:W-:Y:S01]  /*7810*/  MUFU.EX2 R178, R178 ;  /* 0x000000b200b27308 */ /* 0x000fe20000000800 */
[----:B------:R-:W-:Y:S02]  /*7820*/  ISETP.GT.AND P4, PT, R45, 0x49, P1 ;  /* 0x000000492d00780c */ /* 0x000fe40000f84270 */
[----:B------:R-:W-:Y:S02]  /*7830*/  ISETP.LT.OR P5, PT, R37, 0x49, P5 ;  /* 0x000000492500780c */ /* 0x000fe40002fa1670 */
[----:B------:R-:W-:Y:S02]  /*7840*/  FSEL R32, R32, -INF , !P3 ;  /* 0xff80000020207808 */ /* 0x000fe40005800000 */
[----:B------:R-:W-:Y:S01]  /*7850*/  FMNMX.FTZ R27, R186, R27, !PT ;  /* 0x0000001bba1b7209 */ /* 0x000fe20007810000 */
[----:B------:R-:W-:Y:S01]  /*7860*/  MUFU.EX2 R25, R152 ;  /* 0x0000009800197308 */ /* 0x000fe20000000800 */
[----:B------:R-:W-:-:S02]  /*7870*/  ISETP.GT.AND P2, PT, R45, 0x50, P1 ;  /* 0x000000502d00780c */ /* 0x000fc40000f44270 */
[----:B------:R-:W-:Y:S02]  /*7880*/  FSEL R166, R33, -INF , !P5 ;  /* 0xff80000021a67808 */ /* 0x000fe40006800000 */
[----:B------:R-:W-:Y:S02]  /*7890*/  ISETP.LT.OR P4, PT, R37, 0x4a, P4 ;  /* 0x0000004a2500780c */ /* 0x000fe40002781670 */
[----:B------:R-:W-:Y:S01]  /*78a0*/  FMNMX.FTZ R29, R32, R27, !PT ;  /* 0x0000001b201d7209 */ /* 0x000fe20007810000 */
[----:B------:R-:W-:Y:S01]  /*78b0*/  MUFU.EX2 R172, R172 ;  /* 0x000000ac00ac7308 */ /* 0x000fe20000000800 */
[----:B------:R-:W-:Y:S02]  /*78c0*/  ISETP.GT.AND P3, PT, R45, 0x51, P1 ;  /* 0x000000512d00780c */ /* 0x000fe40000f64270 */
[----:B------:R-:W-:Y:S02]  /*78d0*/  ISETP.LT.OR P2, PT, R37, 0x51, P2 ;  /* 0x000000512500780c */ /* 0x000fe40001741670 */
[----:B------:R-:W-:Y:S01]  /*78e0*/  FSEL R164, R34, -INF , !P4 ;  /* 0xff80000022a47808 */ /* 0x000fe20006000000 */
[----:B------:R-:W-:Y:S01]  /*78f0*/  FFMA.FTZ R34, R84, R9, -R51 ;  /* 0x0000000954227223 */ /* 0x000fe20000010833 */
[----:B------:R-:W-:Y:S01]  /*7900*/  FMNMX.FTZ R29, R166, R29, !PT ;  /* 0x0000001da61d7209 */ /* 0x000fe20007810000 */
[----:B------:R0:W-:Y:S01]  /*7910*/  MUFU.EX2 R27, R14 ;  /* 0x0000000e001b7308 */ /* 0x0001e20000000800 */
[----:B------:R-:W-:-:S02]  /*7920*/  ISETP.GT.AND P5, PT, R45, 0x58, P1 ;  /* 0x000000582d00780c */ /* 0x000fc40000fa4270 */
[----:B------:R-:W-:Y:S02]  /*7930*/  FSEL R188, R35, -INF , !P2 ;  /* 0xff80000023bc7808 */ /* 0x000fe40005000000 */
[----:B------:R-:W-:Y:S02]  /*7940*/  ISETP.LT.OR P3, PT, R37, 0x52, P3 ;  /* 0x000000522500780c */ /* 0x000fe40001f61670 */
[----:B------:R-:W-:Y:S01]  /*7950*/  FMNMX.FTZ R29, R164, R29, !PT ;  /* 0x0000001da41d7209 */ /* 0x000fe20007810000 */
[----:B------:R-:W-:Y:S01]  /*7960*/  MUFU.EX2 R174, R174 ;  /* 0x000000ae00ae7308 */ /* 0x000fe20000000800 */
[----:B------:R-:W-:Y:S01]  /*7970*/  ISETP.GT.AND P4, PT, R45, 0x59, P1 ;  /* 0x000000592d00780c */ /* 0x000fe20000f84270 */
[----:B0-----:R-:W-:Y:S01]  /*7980*/  FFMA.FTZ R14, R82, R9, -R51 ;  /* 0x00000009520e7223 */ /* 0x001fe20000010833 */
[----:B------:R-:W-:Y:S02]  /*7990*/  ISETP.LT.OR P5, PT, R37, 0x59, P5 ;  /* 0x000000592500780c */ /* 0x000fe40002fa1670 */
[----:B------:R-:W-:-:S02]  /*79a0*/  FSEL R36, R36, -INF , !P3 ;  /* 0xff80000024247808 */ /* 0x000fc40005800000 */
[----:B------:R-:W-:Y:S01]  /*79b0*/  FMNMX.FTZ R29, R188, R29, !PT ;  /* 0x0000001dbc1d7209 */ /* 0x000fe20007810000 */
[----:B------:R-:W-:Y:S01]  /*79c0*/  MUFU.EX2 R34, R34 ;  /* 0x0000002200227308 */ /* 0x000fe20000000800 */
[----:B------:R-:W-:Y:S02]  /*79d0*/  ISETP.GT.AND P2, PT, R45, 0x60, P1 ;  /* 0x000000602d00780c */ /* 0x000fe40000f44270 */
[----:B------:R-:W-:Y:S02]  /*79e0*/  FSEL R38, R38, -INF , !P5 ;  /* 0xff80000026267808 */ /* 0x000fe40006800000 */
[----:B------:R-:W-:Y:S02]  /*79f0*/  ISETP.LT.OR P4, PT, R37, 0x5a, P4 ;  /* 0x0000005a2500780c */ /* 0x000fe40002781670 */
[----:B------:R-:W-:Y:S01]  /*7a00*/  FMNMX.FTZ R31, R36, R29, !PT ;  /* 0x0000001d241f7209 */ /* 0x000fe20007810000 */
[----:B------:R-:W-:Y:S01]  /*7a10*/  MUFU.EX2 R64, R64 ;  /* 0x0000004000407308 */ /* 0x000fe20000000800 */
[----:B------:R-:W-:-:S02]  /*7a20*/  ISETP.GT.AND P3, PT, R45, 0x61, P1 ;  /* 0x000000612d00780c */ /* 0x000fc40000f64270 */
[----:B------:R-:W-:Y:S02]  /*7a30*/  ISETP.LT.OR P2, PT, R37, 0x61, P2 ;  /* 0x000000612500780c */ /* 0x000fe40001741670 */
[----:B------:R-:W-:Y:S01]  /*7a40*/  FSEL R84, R39, -INF , !P4 ;  /* 0xff80000027547808 */ /* 0x000fe20006000000 */
[--C-:B------:R-:W-:Y:S01]  /*7a50*/  FFMA.FTZ R39, R62, R9, -R51.reuse ;  /* 0x000000093e277223 */ /* 0x100fe20000010833 */
[----:B------:R-:W-:Y:S01]  /*7a60*/  FMNMX.FTZ R31, R38, R31, !PT ;  /* 0x0000001f261f7209 */ /* 0x000fe20007810000 */
[----:B------:R0:W-:Y:S01]  /*7a70*/  MUFU.EX2 R29, R14 ;  /* 0x0000000e001d7308 */ /* 0x0001e20000000800 */
[----:B------:R-:W-:Y:S02]  /*7a80*/  ISETP.GT.AND P5, PT, R45, 0x68, P1 ;  /* 0x000000682d00780c */ /* 0x000fe40000fa4270 */
[----:B------:R-:W-:Y:S01]  /*7a90*/  FSEL R86, R40, -INF , !P2 ;  /* 0xff80000028567808 */ /* 0x000fe20005000000 */
[----:B------:R-:W-:Y:S01]  /*7aa0*/  FFMA.FTZ R40, R80, R9, -R51 ;  /* 0x0000000950287223 */ /* 0x000fe20000010833 */
[----:B------:R-:W-:-:S02]  /*7ab0*/  ISETP.LT.OR P3, PT, R37, 0x62, P3 ;  /* 0x000000622500780c */ /* 0x000fc40001f61670 */
[----:B------:R-:W-:Y:S01]  /*7ac0*/  FMNMX.FTZ R31, R84, R31, !PT ;  /* 0x0000001f541f7209 */ /* 0x000fe20007810000 */
[----:B------:R-:W-:Y:S01]  /*7ad0*/  MUFU.EX2 R39, R39 ;  /* 0x0000002700277308 */ /* 0x000fe20000000800 */
[----:B------:R-:W-:Y:S01]  /*7ae0*/  ISETP.GT.AND P4, PT, R45, 0x69, P1 ;  /* 0x000000692d00780c */ /* 0x000fe20000f84270 */
[----:B0-----:R-:W-:Y:S01]  /*7af0*/  FFMA.FTZ R14, R78, R9, -R51 ;  /* 0x000000094e0e7223 */ /* 0x001fe20000010833 */
[----:B------:R-:W-:Y:S02]  /*7b00*/  ISETP.LT.OR P5, PT, R37, 0x69, P5 ;  /* 0x000000692500780c */ /* 0x000fe40002fa1670 */
[----:B------:R-:W-:Y:S02]  /*7b10*/  FSEL R82, R41, -INF , !P3 ;  /* 0xff80000029527808 */ /* 0x000fe40005800000 */
[----:B------:R-:W-:Y:S01]  /*7b20*/  FMNMX.FTZ R31, R86, R31, !PT ;  /* 0x0000001f561f7209 */ /* 0x000fe20007810000 */
[----:B------:R-:W-:Y:S01]  /*7b30*/  MUFU.EX2 R40, R40 ;  /* 0x0000002800287308 */ /* 0x000fe20000000800 */
[----:B------:R-:W-:-:S02]  /*7b40*/  ISETP.GT.AND P2, PT, R45, 0x70, P1 ;  /* 0x000000702d00780c */ /* 0x000fc40000f44270 */
[----:B------:R-:W-:Y:S01]  /*7b50*/  FSEL R80, R42, -INF , !P5 ;  /* 0xff8000002a507808 */ /* 0x000fe20006800000 */
[--C-:B------:R-:W-:Y:S01]  /*7b60*/  FFMA.FTZ R42, R76, R9, -R51.reuse ;  /* 0x000000094c2a7223 */ /* 0x100fe20000010833 */
        /* <DEDUP_REMOVED lines=10> */
[----:B------:R-:W-:Y:S02]  /*7c10*/  ISETP.LT.OR P3, PT, R37, 0x72, P3 ;  /* 0x000000722500780c */ /* 0x000fe40001f61670 */
[----:B------:R-:W-:Y:S01]  /*7c20*/  FSEL R152, R46, -INF , !P2 ;  /* 0xff8000002e987808 */ /* 0x000fe20005000000 */
[----:B------:R-:W-:Y:S01]  /*7c30*/  FFMA.FTZ R46, R72, R9, -R51 ;  /* 0x00000009482e7223 */ /* 0x000fe20000010833 */
[----:B------:R-:W-:Y:S01]  /*7c40*/  FMNMX.FTZ R33, R78, R33, !PT ;  /* 0x000000214e217209 */ /* 0x000fe20007810000 */
[----:B------:R-:W-:Y:S01]  /*7c50*/  MUFU.EX2 R42, R42 ;  /* 0x0000002a002a7308 */ /* 0x000fe20000000800 */
[----:B------:R-:W-:Y:S02]  /*7c60*/  ISETP.GT.AND P1, PT, R45, 0x79, P1 ;  /* 0x000000792d00780c */ /* 0x000fe40000f24270 */
[----:B------:R-:W-:Y:S02]  /*7c70*/  ISETP.LT.OR P5, PT, R37, 0x79, P5 ;  /* 0x000000792500780c */ /* 0x000fe40002fa1670 */
[----:B------:R-:W-:-:S02]  /*7c80*/  FSEL R76, R47, -INF , !P3 ;  /* 0xff8000002f4c7808 */ /* 0x000fc40005800000 */
[----:B------:R-:W-:Y:S01]  /*7c90*/  FMNMX.FTZ R33, R152, R33, !PT ;  /* 0x0000002198217209 */ /* 0x000fe20007810000 */
[----:B------:R-:W-:Y:S01]  /*7ca0*/  MUFU.EX2 R46, R46 ;  /* 0x0000002e002e7308 */ /* 0x000fe20000000800 */
[----:B------:R-:W-:Y:S01]  /*7cb0*/  ISETP.LT.OR P1, PT, R37, 0x7a, P1 ;  /* 0x0000007a2500780c */ /* 0x000fe20000f21670 */
[--C-:B------:R-:W-:Y:S01]  /*7cc0*/  FFMA.FTZ R37, R74, R9, -R51.reuse ;  /* 0x000000094a257223 */ /* 0x100fe20000010833 */
[----:B------:R-:W-:Y:S02]  /*7cd0*/  FSEL R190, R49, -INF , !P5 ;  /* 0xff80000031be7808 */ /* 0x000fe40006800000 */
[----:B------:R-:W-:Y:S02]  /*7ce0*/  FMNMX.FTZ R35, R76, R33, !PT ;  /* 0x000000214c237209 */ /* 0x000fe40007810000 */
[----:B------:R-:W-:Y:S01]  /*7cf0*/  FSEL R74, R50, -INF , !P1 ;  /* 0xff800000324a7808 */ /* 0x000fe20004800000 */
[----:B------:R-:W-:Y:S01]  /*7d00*/  MUFU.EX2 R33, R37 ;  /* 0x0000002500217308 */ /* 0x000fe20000000800 */
[----:B------:R-:W-:Y:S01]  /*7d10*/  FMNMX.FTZ R35, R190, R35, !PT ;  /* 0x00000023be237209 */ /* 0x000fe20007810000 */
[----:B------:R-:W-:Y:S01]  /*7d20*/  FFMA.FTZ R50, R70, R9, -R51 ;  /* 0x0000000946327223 */ /* 0x000fe20000010833 */
[----:B------:R-:W-:-:S02]  /*7d30*/  FSEL R56, R10, RZ, P6 ;  /* 0x000000ff0a387208 */ /* 0x000fc40003000000 */
[----:B0-----:R-:W-:Y:S01]  /*7d40*/  FMNMX.FTZ R14, R74, R35, !PT ;  /* 0x000000234a0e7209 */ /* 0x001fe20007810000 */
[-C--:B------:R-:W-:Y:S02]  /*7d50*/  FFMA.FTZ R35, R68, R9.reuse, -R51 ;  /* 0x0000000944237223 */ /* 0x080fe40000010833 */
[----:B------:R-:W-:Y:S01]  /*7d60*/  FADD.FTZ R56, -R56, R11 ;  /* 0x0000000b38387221 */ /* 0x000fe20000010100 */
[----:B------:R-:W-:Y:S01]  /*7d70*/  MUFU.EX2 R50, R50 ;  /* 0x0000003200327308 */ /* 0x000fe20000000800 */
[----:B------:R-:W0:Y:S02]  /*7d80*/  SHFL.BFLY PT, R41, R14, 0x2, 0x1f ;  /* 0x0c401f000e297f89 */ /* 0x000e2400000e0000 */
[----:B------:R-:W-:-:S05]  /*7d90*/  FMUL.FTZ R11, R56, R9 ;  /* 0x00000009380b7220 */ /* 0x000fca0000410000 */
[----:B------:R-:W-:Y:S08]  /*7da0*/  MUFU.EX2 R35, R35 ;  /* 0x0000002300237308 */ /* 0x000ff00000000800 */
[----:B------:R-:W1:Y:S08]  /*7db0*/  MUFU.EX2 R11, R11 ;  /* 0x0000000b000b7308 */ /* 0x000e700000000800 */
[----:B------:R-:W-:Y:S01]  /*7dc0*/  MUFU.EX2 R37, R66 ;  /* 0x0000004200257308 */ /* 0x000fe20000000800 */
[----:B0-----:R-:W-:Y:S01]  /*7dd0*/  FMNMX.FTZ R45, R14, R41, !PT ;  /* 0x000000290e2d7209 */ /* 0x001fe20007810000 */
[-CC-:B------:R-:W-:Y:S01]  /*7de0*/  FFMA.FTZ R41, R54, R9.reuse, -R51.reuse ;  /* 0x0000000936297223 */ /* 0x180fe20000010833 */
[----:B------:R-:W-:-:S03]  /*7df0*/  FFMA.FTZ R54, R58, R9, -R51 ;  /* 0x000000093a367223 */ /* 0x000fc60000010833 */
[----:B------:R-:W0:Y:S02]  /*7e00*/  SHFL.BFLY PT, R14, R45, 0x1, 0x1f ;  /* 0x0c201f002d0e7f89 */ /* 0x000e2400000e0000 */
[----:B------:R-:W-:Y:S01]  /*7e10*/  MUFU.EX2 R41, R41 ;  /* 0x0000002900297308 */ /* 0x000fe20000000800 */
[----:B-1----:R-:W-:-:S07]  /*7e20*/  FFMA.FTZ R56, R11, R5, R180 ;  /* 0x000000050b387223 */ /* 0x002fce00000100b4 */
[----:B------:R-:W-:Y:S08]  /*7e30*/  MUFU.EX2 R54, R54 ;  /* 0x0000003600367308 */ /* 0x000ff00000000800 */
[----:B------:R-:W-:Y:S01]  /*7e40*/  MUFU.EX2 R43, R43 ;  /* 0x0000002b002b7308 */ /* 0x000fe20000000800 */
[----:B0-----:R-:W-:-:S07]  /*7e50*/  FMNMX.FTZ R14, R45, R14, !PT ;  /* 0x0000000e2d0e7209 */ /* 0x001fce0007810000 */
[----:B------:R0:W-:Y:S01]  /*7e60*/  MUFU.EX2 R45, R48 ;  /* 0x00000030002d7308 */ /* 0x0001e20000000800 */
[C---:B------:R-:W-:Y:S01]  /*7e70*/  FSETP.NEU.FTZ.AND P1, PT, R14.reuse, -INF , PT ;  /* 0xff8000000e00780b */ /* 0x040fe20003f3d000 */
[----:B------:R-:W-:-:S03]  /*7e80*/  FMUL.FTZ R47, R14, R9 ;  /* 0x000000090e2f7220 */ /* 0x000fc60000410000 */
[----:B------:R-:W-:Y:S02]  /*7e90*/  FSEL R49, R14, RZ, P1 ;  /* 0x000000ff0e317208 */ /* 0x000fe40000800000 */
[----:B------:R-:W-:Y:S01]  /*7ea0*/  FSEL R47, R47, RZ, P1 ;  /* 0x000000ff2f2f7208 */ /* 0x000fe20000800000 */
[----:B------:R-:W-:Y:S02]  /*7eb0*/  MUFU.EX2 R52, R52 ;  /* 0x0000003400347308 */ /* 0x000fe40000000800 */
[----:B------:R-:W-:Y:S01]  /*7ec0*/  FADD.FTZ R12, -R49, R12 ;  /* 0x0000000c310c7221 */ /* 0x000fe20000010100 */
[----:B------:R-:W-:Y:S01]  /*7ed0*/  FADD.FTZ R49, R15, R56 ;  /* 0x000000380f317221 */ /* 0x000fe20000010000 */
[-CC-:B------:R-:W-:Y:S01]  /*7ee0*/  FFMA.FTZ R181, R53, R9.reuse, -R47.reuse ;  /* 0x0000000935b57223 */ /* 0x180fe2000001082f */
[-CC-:B0-----:R-:W-:Y:S01]  /*7ef0*/  FFMA.FTZ R48, R154, R9.reuse, -R47.reuse ;  /* 0x000000099a307223 */ /* 0x181fe2000001082f */
[-C--:B------:R-:W-:Y:S01]  /*7f00*/  FMUL.FTZ R12, R12, R9.reuse ;  /* 0x000000090c0c7220 */ /* 0x080fe20000410000 */
[-CC-:B------:R-:W-:Y:S01]  /*7f10*/  FFMA.FTZ R183, R18, R9.reuse, -R47.reuse ;  /* 0x0000000912b77223 */ /* 0x180fe2000001082f */
[-CC-:B------:R-:W-:Y:S01]  /*7f20*/  FFMA.FTZ R18, R156, R9.reuse, -R47.reuse ;  /* 0x000000099c127223 */ /* 0x180fe2000001082f */
[-CC-:B------:R-:W-:Y:S01]  /*7f30*/  FFMA.FTZ R177, R158, R9.reuse, -R47.reuse ;  /* 0x000000099eb17223 */ /* 0x180fe2000001082f */
[----:B------:R-:W-:Y:S01]  /*7f40*/  MUFU.EX2 R181, R181 ;  /* 0x000000b500b57308 */ /* 0x000fe20000000800 */
[-CC-:B------:R-:W-:Y:S01]  /*7f50*/  FFMA.FTZ R20, R20, R9.reuse, -R47.reuse ;  /* 0x0000000914147223 */ /* 0x180fe2000001082f */
[-CC-:B------:R-:W-:Y:S01]  /*7f60*/  FFMA.FTZ R179, R160, R9.reuse, -R47.reuse ;  /* 0x00000009a0b37223 */ /* 0x180fe2000001082f */
[-C--:B------:R-:W-:Y:S01]  /*7f70*/  FFMA.FTZ R22, R22, R9.reuse, -R47 ;  /* 0x0000000916167223 */ /* 0x080fe2000001082f */
[----:B------:R-:W-:Y:S01]  /*7f80*/  FADD.FTZ R58, R182, R49 ;  /* 0x00000031b63a7221 */ /* 0x000fe20000010000 */
[-CC-:B------:R-:W-:Y:S01]  /*7f90*/  FFMA.FTZ R173, R162, R9.reuse, -R47.reuse ;  /* 0x00000009a2ad7223 */ /* 0x180fe2000001082f */
[-CC-:B------:R-:W-:Y:S01]  /*7fa0*/  FFMA.FTZ R24, R24, R9.reuse, -R47.reuse ;  /* 0x0000000918187223 */ /* 0x180fe2000001082f */
[-CC-:B------:R-:W-:Y:S01]  /*7fb0*/  FFMA.FTZ R175, R26, R9.reuse, -R47.reuse ;  /* 0x000000091aaf7223 */ /* 0x180fe2000001082f */
[----:B------:R-:W0:Y:S01]  /*7fc0*/  MUFU.EX2 R12, R12 ;  /* 0x0000000c000c7308 */ /* 0x000e220000000800 */
[----:B------:R-:W-:Y:S01]  /*7fd0*/  FADD.FTZ R49, R17, R58 ;  /* 0x0000003a11317221 */ /* 0x000fe20000010000 */
[-CC-:B------:R-:W-:Y:S01]  /*7fe0*/  FFMA.FTZ R26, R168, R9.reuse, -R47.reuse ;  /* 0x00000009a81a7223 */ /* 0x180fe2000001082f */
[-CC-:B------:R-:W-:Y:S01]  /*7ff0*/  FFMA.FTZ R169, R170, R9.reuse, -R47.reuse ;  /* 0x00000009aaa97223 */ /* 0x180fe2000001082f */
[-C--:B------:R-:W-:Y:S01]  /*8000*/  FFMA.FTZ R28, R28, R9.reuse, -R47 ;  /* 0x000000091c1c7223 */ /* 0x080fe2000001082f */
[----:B------:R-:W-:Y:S01]  /*8010*/  FADD.FTZ R58, R176, R49 ;  /* 0x00000031b03a7221 */ /* 0x000fe20000010000 */
[-CC-:B------:R-:W-:Y:S01]  /*8020*/  FFMA.FTZ R163, R38, R9.reuse, -R47.reuse ;  /* 0x0000000926a37223 */ /* 0x180fe2000001082f */
[-CC-:B------:R-:W-:Y:S01]  /*8030*/  FFMA.FTZ R171, R184, R9.reuse, -R47.reuse ;  /* 0x00000009b8ab7223 */ /* 0x180fe2000001082f */
[----:B------:R-:W1:Y:S01]  /*8040*/  MUFU.EX2 R48, R48 ;  /* 0x0000003000307308 */ /* 0x000e620000000800 */
[----:B------:R-:W-:Y:S01]  /*8050*/  FADD.FTZ R49, R19, R58 ;  /* 0x0000003a13317221 */ /* 0x000fe20000010000 */
[-CC-:B------:R-:W-:Y:S01]  /*8060*/  FFMA.FTZ R30, R30, R9.reuse, -R47.reuse ;  /* 0x000000091e1e7223 */ /* 0x180fe2000001082f */
[-CC-:B------:R-:W-:Y:S01]  /*8070*/  FFMA.FTZ R165, R186, R9.reuse, -R47.reuse ;  /* 0x00000009baa57223 */ /* 0x180fe2000001082f */
[-C--:B------:R-:W-:Y:S01]  /*8080*/  FFMA.FTZ R32, R32, R9.reuse, -R47 ;  /* 0x0000000920207223 */ /* 0x080fe2000001082f */
[----:B------:R-:W-:Y:S01]  /*8090*/  FADD.FTZ R58, R178, R49 ;  /* 0x00000031b23a7221 */ /* 0x000fe20000010000 */
[-CC-:B------:R-:W-:Y:S01]  /*80a0*/  FFMA.FTZ R167, R166, R9.reuse, -R47.reuse ;  /* 0x00000009a6a77223 */ /* 0x180fe2000001082f */
[-C--:B------:R-:W-:Y:S01]  /*80b0*/  FFMA.FTZ R56, R164, R9.reuse, -R47 ;  /* 0x00000009a4387223 */ /* 0x080fe2000001082f */
[----:B------:R-:W2:Y:S01]  /*80c0*/  MUFU.EX2 R183, R183 ;  /* 0x000000b700b77308 */ /* 0x000ea20000000800 */
[----:B0-----:R-:W-:Y:S01]  /*80d0*/  FFMA.FTZ R5, R12, R4, R181 ;  /* 0x000000040c057223 */ /* 0x001fe200000100b5 */
[----:B------:R-:W-:Y:S01]  /*80e0*/  FADD.FTZ R49, R21, R58 ;  /* 0x0000003a15317221 */ /* 0x000fe20000010000 */
[-CC-:B------:R-:W-:Y:S01]  /*80f0*/  FFMA.FTZ R161, R188, R9.reuse, -R47.reuse ;  /* 0x00000009bca17223 */ /* 0x180fe2000001082f */
[-CC-:B------:R-:W-:Y:S01]  /*8100*/  FFMA.FTZ R36, R36, R9.reuse, -R47.reuse ;  /* 0x0000000924247223 */ /* 0x180fe2000001082f */
[-C--:B------:R-:W-:Y:S01]  /*8110*/  FFMA.FTZ R84, R84, R9.reuse, -R47 ;  /* 0x0000000954547223 */ /* 0x080fe2000001082f */
[----:B------:R-:W-:Y:S01]  /*8120*/  FADD.FTZ R38, R172, R49 ;  /* 0x00000031ac267221 */ /* 0x000fe20000010000 */
[-C--:B------:R-:W-:Y:S01]  /*8130*/  FFMA.FTZ R86, R86, R9.reuse, -R47 ;  /* 0x0000000956567223 */ /* 0x080fe2000001082f */
[----:B------:R-:W0:Y:S01]  /*8140*/  MUFU.EX2 R18, R18 ;  /* 0x0000001200127308 */ /* 0x000e220000000800 */
[----:B-1----:R-:W-:Y:S01]  /*8150*/  FADD.FTZ R4, R48, R5 ;  /* 0x0000000530047221 */ /* 0x002fe20000010000 */
[----:B------:R-:W-:Y:S01]  /*8160*/  FADD.FTZ R49, R23, R38 ;  /* 0x0000002617317221 */ /* 0x000fe20000010000 */
[-CC-:B------:R-:W-:Y:S01]  /*8170*/  FFMA.FTZ R82, R82, R9.reuse, -R47.reuse ;  /* 0x0000000952527223 */ /* 0x180fe2000001082f */
[-CC-:B------:R-:W-:Y:S01]  /*8180*/  FFMA.FTZ R80, R80, R9.reuse, -R47.reuse ;  /* 0x0000000950507223 */ /* 0x180fe2000001082f */
[-C--:B------:R-:W-:Y:S01]  /*8190*/  FFMA.FTZ R78, R78, R9.reuse, -R47 ;  /* 0x000000094e4e7223 */ /* 0x080fe2000001082f */
[----:B------:R-:W-:Y:S01]  /*81a0*/  FADD.FTZ R38, R174, R49 ;  /* 0x00000031ae267221 */ /* 0x000fe20000010000 */
[-CC-:B------:R-:W-:Y:S01]  /*81b0*/  FFMA.FTZ R152, R152, R9.reuse, -R47.reuse ;  /* 0x0000000998987223 */ /* 0x180fe2000001082f */
[----:B------:R-:W1:Y:S01]  /*81c0*/  MUFU.EX2 R177, R177 ;  /* 0x000000b100b17308 */ /* 0x000e620000000800 */
[----:B--2---:R-:W-:Y:S01]  /*81d0*/  FADD.FTZ R5, R183, R4 ;  /* 0x00000004b7057221 */ /* 0x004fe20000010000 */
[----:B------:R-:W-:Y:S01]  /*81e0*/  FADD.FTZ R38, R25, R38 ;  /* 0x0000002619267221 */ /* 0x000fe20000010000 */
[-CC-:B------:R-:W-:Y:S01]  /*81f0*/  FFMA.FTZ R76, R76, R9.reuse, -R47.reuse ;  /* 0x000000094c4c7223 */ /* 0x180fe2000001082f */
[-CC-:B------:R-:W-:Y:S01]  /*8200*/  FFMA.FTZ R190, R190, R9.reuse, -R47.reuse ;  /* 0x00000009bebe7223 */ /* 0x180fe2000001082f */
[----:B------:R-:W-:-:S03]  /*8210*/  FFMA.FTZ R47, R74, R9, -R47 ;  /* 0x000000094a2f7223 */ /* 0x000fc6000001082f */
        /* <DEDUP_REMOVED lines=18> */
[----:B------:R-:W-:-:S06]  /*8340*/  FADD.FTZ R5, R27, R38 ;  /* 0x000000261b057221 */ /* 0x000fcc0000010000 */
        /* <DEDUP_REMOVED lines=60> */
.L_x_7592:
[----:B------:R-:W-:Y:S01]  /*8710*/  ULEA UR6, UR55, UR40, 0x3 ;  /* 0x0000002837067291 */ /* 0x000fe2000f8e183f */
[----:B------:R-:W-:Y:S01]  /*8720*/  ISETP.GT.AND P1, PT, R13, UR54, PT ;  /* 0x000000360d007c0c */ /* 0x000fe2000bf24270 */
[----:B------:R-:W-:Y:S01]  /*8730*/  UMOV UR56, UR45 ;  /* 0x0000002d00387c82 */ /* 0x000fe20008000000 */
[----:B------:R-:W-:Y:S01]  /*8740*/  UMOV UR55, UR46 ;  /* 0x0000002e00377c82 */ /* 0x000fe20008000000 */
        /* <DEDUP_REMOVED lines=101> */
[----:B------:R-:W-:Y:S01]  /*8da0*/  IADD3 R13, R13, -0x1, RZ ;  /* 0xffffffff0d0d7810 */ /* 0x000fe20007ffe0ff */
[----:B------:R-:W-:Y:S06]  /*8db0*/  @P1 BRA `(.L_x_7593) ;  /* 0xffffffc400b81947 */ /* 0x000fec000383ffff */
[----:B------:R-:W-:-:S07]  /*8dc0*/  IMAD.MOV.U32 R15, RZ, RZ, R13 ;  /* 0x000000ffff0f7224 */ /* 0x000fce00078e000d */
.L_x_7574:
[----:B------:R-:W0:Y:S01]  /*8dd0*/  S2UR UR6, SR_CTAID.X ;  /* 0x00000000000679c3 */ /* 0x000e220000002500 */
[----:B------:R-:W-:Y:S01]  /*8de0*/  IADD3 R11, -R8, 0x1, RZ ;  /* 0x00000001080b7810 */ /* 0x000fe20007ffe1ff */
[----:B------:R-:W-:Y:S02]  /*8df0*/  UISETP.NE.AND UP1, UPT, UR42, URZ, UPT ;  /* 0x0000003f2a00728c */ /* 0x000fe4000bf25270 */
[----:B------:R-:W-:Y:S02]  /*8e00*/  UISETP.NE.AND UP0, UPT, UR41, URZ, UPT ;  /* 0x0000003f2900728c */ /* 0x000fe4000bf05270 */
[----:B------:R-:W-:-:S04]  /*8e10*/  IMAD R11, R2, UR51, R11 ;  /* 0x00000033020b7c24 */ /* 0x000fc8000f8e020b */
[----:B------:R-:W-:Y:S02]  /*8e20*/  PLOP3.LUT P1, PT, PT, PT, UP0, 0x40, 0x0 ;  /* 0x000000000000781c */ /* 0x000fe40003f2e808 */
[----:B------:R-:W-:Y:S01]  /*8e30*/  R2UR UR11, R11 ;  /* 0x000000000b0b72ca */ /* 0x000fe200000e0000 */
[----:B------:R-:W-:Y:S01]  /*8e40*/  @UP1 ULDC UR14, c[0x0][0x450] ;  /* 0x00011400000e1ab9 */ /* 0x000fe20000000800 */
[----:B0-----:R-:W-:-:S03]  /*8e50*/  ULEA UR10, UR6, 0x7f, 0x7 ;  /* 0x0000007f060a7891 */ /* 0x001fc6000f8e383f */
[----:B------:R-:W-:Y:S02]  /*8e60*/  @UP1 ULDC UR6, c[0x0][0x44c] ;  /* 0x0001130000061ab9 */ /* 0x000fe40000000800 */
        /* <DEDUP_REMOVED lines=17> */
.L_x_7595:
[----:B------:R-:W-:Y:S02]  /*8f80*/  ULDC UR14, c[0x0][0x9e4] ;  /* 0x00027900000e7ab9 */ /* 0x000fe40000000800 */
[----:B------:R-:W-:-:S11]  /*8f90*/  UISETP.NE.AND UP0, UPT, UR14, 0x1, UPT ;  /* 0x000000010e00788c */ /* 0x000fd6000bf05270 */
[----:B------:R-:W-:Y:S02]  /*8fa0*/  @UP0 ULDC.64 UR18, c[0x0][0x9e8] ;  /* 0x00027a0000120ab9 */ /* 0x000fe40000000a00 */
[----:B------:R-:W-:-:S04]  /*8fb0*/  UIMAD.WIDE.U32 UR6, UR10, UR18, URZ ;  /* 0x000000120a0672a5 */ /* 0x000fc8000f8e003f */
[----:B------:R-:W-:-:S12]  /*8fc0*/  @UP0 USHF.R.U32.HI UR10, URZ, UR19, UR7 ;  /* 0x000000133f0a0299 */ /* 0x000fd80008011607 */
.L_x_7596:
[----:B------:R-:W-:-:S04]  /*8fd0*/  UIMAD UR10, UR10, UR14, URZ ;  /* 0x0000000e0a0a72a4 */ /* 0x000fc8000f8e023f */
[----:B------:R-:W-:-:S04]  /*8fe0*/  UISETP.LT.AND UP0, UPT, UR11, UR10, UPT ;  /* 0x0000000a0b00728c */ /* 0x000fc8000bf01270 */
[----:B------:R-:W-:-:S12]  /*8ff0*/  USEL UR11, UR11, UR10, !UP0 ;  /* 0x0000000a0b0b7287 */ /* 0x000fd8000c000000 */
.L_x_7594:
[----:B------:R-:W-:-:S04]  /*9000*/  UIADD3 UR11, UR11, 0x7f, URZ ;  /* 0x0000007f0b0b7890 */ /* 0x000fc8000fffe03f */
        /* <DEDUP_REMOVED lines=13> */
.L_x_7608:
[----:B------:R-:W-:Y:S01]  /*90e0*/  ISETP.NE.AND P2, PT, RZ, UR39, PT ;  /* 0x00000027ff007c0c */ /* 0x000fe2000bf45270 */
[----:B------:R-:W-:-:S04]  /*90f0*/  UISETP.NE.AND UP0, UPT, UR52, 0x1, UPT ;  /* 0x000000013400788c */ /* 0x000fc8000bf05270 */
[----:B------:R-:W-:-:S04]  /*9100*/  USEL UR45, URZ, 0x1, UP0 ;  /* 0x000000013f2d7887 */ /* 0x000fc80008000000 */
[----:B------:R-:W-:-:S04]  /*9110*/  ULOP3.LUT UR45, UR53, UR45, URZ, 0x3c, !UPT ;  /* 0x0000002d352d7292 */ /* 0x000fc8000f8e3c3f */
[----:B------:R-:W-:Y:S08]  /*9120*/  @P2 BRA `(.L_x_7598) ;  /* 0x0000000000382947 */ /* 0x000ff00003800000 */
[----:B------:R-:W-:Y:S05]  /*9130*/  @!P0 BRA `(.L_x_7599) ;  /* 0x0000000000048947 */ /* 0x000fea0003800000 */
[----:B------:R-:W-:Y:S01]  /*9140*/  BPT.TRAP 0x1 ;  /* 0x000000040000795c */ /* 0x000fe20000300000 */
.L_x_7599:
        /* <DEDUP_REMOVED lines=9> */
.L_x_7600:
[----:B-1----:R-:W-:Y:S05]  /*91e0*/  @P1 BRA `(.L_x_7598) ;  /* 0x0000000000081947 */ /* 0x002fea0003800000 */
[----:B------:R-:W1:Y:S02]  /*91f0*/  SYNCS.PHASECHK.TRANS64.TRYWAIT P1, [UR6+0x28830], R9 ;  /* 0x02883009ff0075a7 */ /* 0x000e640008020146 */
[----:B-1----:R-:W-:Y:S05]  /*9200*/  @!P1 BRA `(.L_x_7601) ;  /* 0x000000c400109947 */ /* 0x002fea0003800000 */
.L_x_7598:
        /* <DEDUP_REMOVED lines=50> */
.L_x_7603:
[----:B------:R-:W-:Y:S01]  /*9530*/  ULEA UR6, UR52, UR40, 0x3 ;  /* 0x0000002834067291 */ /* 0x000fe2000f8e183f */
[----:B------:R-:W-:-:S05]  /*9540*/  IMAD.U32 R9, RZ, RZ, UR53 ;  /* 0x00000035ff097e24 */ /* 0x000fca000f8e00ff */
[----:B------:R-:W-:-:S04]  /*9550*/  SHF.L.U32 R9, R9, 0x1f, RZ ;  /* 0x0000001f09097819 */ /* 0x000fc800000006ff */
[----:B------:R0:W1:Y:S01]  /*9560*/  SYNCS.PHASECHK.TRANS64.TRYWAIT P1, [UR6+0x28850], R9 ;  /* 0x02885009ff0075a7 */ /* 0x0000620008020146 */
[----:B------:R-:W-:Y:S05]  /*9570*/  @!P0 BRA `(.L_x_7604) ;  /* 0x0000000000048947 */ /* 0x000fea0003800000 */
[----:B------:R-:W-:Y:S01]  /*9580*/  BPT.TRAP 0x1 ;  /* 0x000000040000795c */ /* 0x000fe20000300000 */
.L_x_7604:
[----:B-1----:R-:W-:Y:S05]  /*9590*/  @P1 BRA `(.L_x_7602) ;  /* 0x0000000000081947 */ /* 0x002fea0003800000 */
[----:B------:R-:W1:Y:S02]  /*95a0*/  SYNCS.PHASECHK.TRANS64.TRYWAIT P1, [UR6+0x28850], R9 ;  /* 0x02885009ff0075a7 */ /* 0x000e640008020146 */
[----:B-1----:R-:W-:Y:S05]  /*95b0*/  @!P1 BRA `(.L_x_7605) ;  /* 0x000000c0003c9947 */ /* 0x002fea0003800000 */
.L_x_7602:
        /* <DEDUP_REMOVED lines=49> */
.L_x_7606:
        /* <DEDUP_REMOVED lines=194> */
[----:B--2---:R-:W-:Y:S02]  /*a4f0*/  FMNMX.FTZ R17, R210, R9, !PT ;  /* 0x00000009d2117209 */ /* 0x004fe40007810000 */
[----:B------:R-:W1:Y:S03]  /*a500*/  LDC R9, c[0x0][0x988] ;  /* 0x00026200ff097b82 */ /* 0x000e660000000800 */
[----:B------:R-:W2:Y:S01]  /*a510*/  SHFL.BFLY PT, R10, R17, 0x2, 0x1f ;  /* 0x0c401f00110a7f89 */ /* 0x000ea200000e0000 */
[----:B0-----:R-:W-:-:S05]  /*a520*/  FMNMX.FTZ R15, R84, R15, !PT ;  /* 0x0000000f540f7209 */ /* 0x001fca0007810000 */
[----:B------:R-:W0:Y:S01]  /*a530*/  SHFL.BFLY PT, R14, R15, 0x2, 0x1f ;  /* 0x0c401f000f0e7f89 */ /* 0x000e2200000e0000 */
[----:B--2---:R-:W-:-:S05]  /*a540*/  FMNMX.FTZ R19, R17, R10, !PT ;  /* 0x0000000a11137209 */ /* 0x004fca0007810000 */
[----:B------:R-:W2:Y:S01]  /*a550*/  SHFL.BFLY PT, R10, R19, 0x1, 0x1f ;  /* 0x0c201f00130a7f89 */ /* 0x000ea200000e0000 */
[----:B0-----:R-:W-:-:S05]  /*a560*/  FMNMX.FTZ R21, R15, R14, !PT ;  /* 0x0000000e0f157209 */ /* 0x001fca0007810000 */
[----:B------:R-:W0:Y:S01]  /*a570*/  SHFL.BFLY PT, R14, R21, 0x1, 0x1f ;  /* 0x0c201f00150e7f89 */ /* 0x000e2200000e0000 */
[----:B--2---:R-:W-:-:S05]  /*a580*/  FMNMX.FTZ R10, R19, R10, !PT ;  /* 0x0000000a130a7209 */ /* 0x004fca0007810000 */
[CC--:B-1----:R-:W-:Y:S01]  /*a590*/  FMUL.FTZ R45, R10.reuse, R9.reuse ;  /* 0x000000090a2d7220 */ /* 0x0c2fe20000410000 */
[----:B------:R-:W-:Y:S01]  /*a5a0*/  FADD.FTZ R36, -R10, R11 ;  /* 0x0000000b0a247221 */ /* 0x000fe20000010100 */
[----:B0-----:R-:W-:Y:S02]  /*a5b0*/  FMNMX.FTZ R14, R21, R14, !PT ;  /* 0x0000000e150e7209 */ /* 0x001fe40007810000 */
[-CC-:B------:R-:W-:Y:S01]  /*a5c0*/  FFMA.FTZ R15, R156, R9.reuse, -R45.reuse ;  /* 0x000000099c0f7223 */ /* 0x180fe2000001082d */
[-CC-:B------:R-:W-:Y:S01]  /*a5d0*/  FFMA.FTZ R19, R164, R9.reuse, -R45.reuse ;  /* 0x00000009a4137223 */ /* 0x180fe2000001082d */
[-CC-:B------:R-:W-:Y:S01]  /*a5e0*/  FFMA.FTZ R17, R160, R9.reuse, -R45.reuse ;  /* 0x00000009a0117223 */ /* 0x180fe2000001082d */
[-C--:B------:R-:W-:Y:S01]  /*a5f0*/  FFMA.FTZ R156, R166, R9.reuse, -R45 ;  /* 0x00000009a69c7223 */ /* 0x080fe2000001082d */
[----:B------:R-:W-:Y:S01]  /*a600*/  FADD.FTZ R86, -R14, R13 ;  /* 0x0000000d0e567221 */ /* 0x000fe20000010100 */
[-CC-:B------:R-:W-:Y:S01]  /*a610*/  FFMA.FTZ R13, R152, R9.reuse, -R45.reuse ;  /* 0x00000009980d7223 */ /* 0x180fe2000001082d */
        /* <DEDUP_REMOVED lines=65> */
[----:B------:R-:W-:-:S04]  /*aa30*/  FFMA.FTZ R82, R82, R9, -R45 ;  /* 0x0000000952527223 */ /* 0x000fc8000001082d */
        /* <DEDUP_REMOVED lines=18> */
[-CC-:B------:R-:W-:Y:S01]  /*ab60*/  FFMA.FTZ R38, R60, R9.reuse, -R45.reuse ;  /* 0x000000093c267223 */ /* 0x180fe2000001082d */
[----:B------:R-:W-:-:S05]  /*ab70*/  FFMA.FTZ R45, R84, R9, -R45 ;  /* 0x00000009542d7223 */ /* 0x000fca000001082d */
        /* <DEDUP_REMOVED lines=108> */
.L_x_7607:
[----:B------:R-:W-:Y:S01]  /*b240*/  ULEA UR6, UR52, UR40, 0x3 ;  /* 0x0000002834067291 */ /* 0x000fe2000f8e183f */
[----:B------:R-:W-:Y:S01]  /*b250*/  ISETP.GT.AND P1, PT, R8, UR51, PT ;  /* 0x0000003308007c0c */ /* 0x000fe2000bf24270 */
[----:B------:R-:W-:Y:S01]  /*b260*/  UMOV UR53, UR45 ;  /* 0x0000002d00357c82 */ /* 0x000fe20008000000 */
[----:B------:R-:W-:Y:S01]  /*b270*/  UMOV UR52, UR46 ;  /* 0x0000002e00347c82 */ /* 0x000fe20008000000 */
[----:B------:R-:W-:Y:S01]  /*b280*/  UIADD3 UR6, UR6, 0x28860, URZ ;  /* 0x0002886006067890 */ /* 0x000fe2000fffe03f */
[----:B------:R-:W-:Y:S01]  /*b290*/  F2FP.F16.F32.PACK_AB R180, R86, R13 ;  /* 0x0000000d56b4723e */ /* 0x000fe200000000ff */
[----:B------:R-:W-:Y:S01]  /*b2a0*/  FMUL.FTZ R90, R90, R11 ;  /* 0x0000000b5a5a7220 */ /* 0x000fe20000410000 */
[----:B------:R-:W-:Y:S01]  /*b2b0*/  F2FP.F16.F32.PACK_AB R182, R152, R15 ;  /* 0x0000000f98b6723e */ /* 0x000fe200000000ff */
[----:B------:R-:W-:Y:S01]  /*b2c0*/  UPRMT UR6, UR43, 0x654, UR6 ;  /* 0x000006542b067896 */ /* 0x000fe20008000006 */
[----:B------:R-:W-:Y:S01]  /*b2d0*/  F2FP.F16.F32.PACK_AB R176, R154, R17 ;  /* 0x000000119ab0723e */ /* 0x000fe200000000ff */
[----:B------:R-:W-:Y:S01]  /*b2e0*/  FMUL.FTZ R91, R91, R11 ;  /* 0x0000000b5b5b7220 */ /* 0x000fe20000410000 */
[----:B------:R-:W-:Y:S01]  /*b2f0*/  F2FP.F16.F32.PACK_AB R178, R156, R19 ;  /* 0x000000139cb2723e */ /* 0x000fe200000000ff */
[----:B------:R-:W-:Y:S01]  /*b300*/  FMUL.FTZ R94, R94, R11 ;  /* 0x0000000b5e5e7220 */ /* 0x000fe20000410000 */
[----:B------:R-:W-:Y:S01]  /*b310*/  F2FP.F16.F32.PACK_AB R172, R158, R21 ;  /* 0x000000159eac723e */ /* 0x000fe200000000ff */
        /* <DEDUP_REMOVED lines=31> */
[-C--:B------:R-:W-:Y:S01]  /*b510*/  FMUL.FTZ R88, R88, R36.reuse ;  /* 0x0000002458587220 */ /* 0x080fe20000410000 */
        /* <DEDUP_REMOVED lines=11> */
[----:B------:R-:W-:Y:S01]  /*b5d0*/  FMUL.FTZ R100, R100, R36 ;  /* 0x0000002464647220 */ /* 0x000fe20000410000 */
        /* <DEDUP_REMOVED lines=40> */
[-C--:B------:R-:W-:Y:S01]  /*b860*/  FMUL.FTZ R141, R141, R36.reuse ;  /* 0x000000248d8d7220 */ /* 0x080fe20000410000 */
[-C--:B------:R-:W-:Y:S01]  /*b870*/  FMUL.FTZ R144, R144, R36.reuse ;  /* 0x0000002490907220 */ /* 0x080fe20000410000 */
[-C--:B------:R-:W-:Y:S01]  /*b880*/  FMUL.FTZ R145, R145, R36.reuse ;  /* 0x0000002491917220 */ /* 0x080fe20000410000 */
[-C--:B------:R-:W-:Y:S01]  /*b890*/  FMUL.FTZ R148, R148, R36.reuse ;  /* 0x0000002494947220 */ /* 0x080fe20000410000 */
[----:B------:R-:W-:Y:S01]  /*b8a0*/  FMUL.FTZ R149, R149, R36 ;  /* 0x0000002495957220 */ /* 0x000fe20000410000 */
[----:B------:R-:W-:Y:S01]  /*b8b0*/  IADD3 R8, R8, -0x1, RZ ;  /* 0xffffffff08087810 */ /* 0x000fe20007ffe0ff */
[----:B------:R-:W-:-:S02]  /*b8c0*/  IMAD.MOV.U32 R13, RZ, RZ, R14 ;  /* 0x000000ffff0d7224 */ /* 0x000fc400078e000e */
[----:B------:R-:W-:Y:S01]  /*b8d0*/  IMAD.MOV.U32 R11, RZ, RZ, R10 ;  /* 0x000000ffff0b7224 */ /* 0x000fe200078e000a */
[----:B------:R-:W-:Y:S06]  /*b8e0*/  @P1 BRA `(.L_x_7608) ;  /* 0xffffffd400fc1947 */ /* 0x000fec000383ffff */
[----:B------:R-:W-:-:S07]  /*b8f0*/  IMAD.MOV.U32 R15, RZ, RZ, R8 ;  /* 0x000000ffff0f7224 */ /* 0x000fce00078e0008 */
.L_x_7597:
[----:B------:R-:W-:-:S13]  /*b900*/  ISETP.GE.AND P1, PT, R15, UR38, PT ;  /* 0x000000260f007c0c */ /* 0x000fda000bf26270 */
[----:B------:R-:W-:Y:S05]  /*b910*/  @!P1 BRA `(.L_x_7609) ;  /* 0x0000003800589947 */ /* 0x000fea0003800000 */
[C---:B------:R-:W-:Y:S01]  /*b920*/  VIADD R8, R16.reuse, 0x8 ;  /* 0x0000000810087836 */ /* 0x040fe20000000000 */
[----:B------:R-:W-:Y:S01]  /*b930*/  IADD3 R16, -R16, 0xb, RZ ;  /* 0x0000000b10107810 */ /* 0x000fe20007ffe1ff */
        /* <DEDUP_REMOVED lines=9> */
.L_x_7628:
[----:B------:R-:W-:Y:S01]  /*b9d0*/  UIADD3 UR46, UR55, 0x1, URZ ;  /* 0x00000001372e7890 */ /* 0x000fe2000fffe03f */
[----:B------:R-:W-:-:S03]  /*b9e0*/  ISETP.NE.AND P2, PT, RZ, UR39, PT ;  /* 0x00000027ff007c0c */ /* 0x000fc6000bf45270 */
[----:B------:R-:W-:-:S04]  /*b9f0*/  UISETP.NE.AND UP0, UPT, UR46, 0x2, UPT ;  /* 0x000000022e00788c */ /* 0x000fc8000bf05270 */
[----:B------:R-:W-:Y:S02]  /*ba00*/  USEL UR45, URZ, 0x1, UP0 ;  /* 0x000000013f2d7887 */ /* 0x000fe40008000000 */
[----:B------:R-:W-:Y:S02]  /*ba10*/  USEL UR46, UR46, URZ, UP0 ;  /* 0x0000003f2e2e7287 */ /* 0x000fe40008000000 */
[----:B------:R-:W-:Y:S02]  /*ba20*/  ULOP3.LUT UR45, UR56, UR45, URZ, 0x3c, !UPT ;  /* 0x0000002d382d7292 */ /* 0x000fe4000f8e3c3f */
[----:B--2---:R-:W-:Y:S10]  /*ba30*/  @P2 BRA `(.L_x_7610) ;  /* 0x00000000002c2947 */ /* 0x004ff40003800000 */
[----:B------:R-:W-:Y:S05]  /*ba40*/  @!P0 BRA `(.L_x_7611) ;  /* 0x0000000000048947 */ /* 0x000fea0003800000 */
[----:B------:R-:W-:Y:S01]  /*ba50*/  BPT.TRAP 0x1 ;  /* 0x000000040000795c */ /* 0x000fe20000300000 */
.L_x_7611:
[----:B------:R-:W-:Y:S01]  /*ba60*/  ULEA UR6, UR46, UR40, 0x3 ;  /* 0x000000282e067291 */ /* 0x000fe2000f8e183f */
[----:B------:R-:W-:-:S05]  /*ba70*/  IMAD.U32 R9, RZ, RZ, UR45 ;  /* 0x0000002dff097e24 */ /* 0x000fca000f8e00ff */
[----:B------:R-:W-:-:S04]  /*ba80*/  SHF.L.U32 R9, R9, 0x1f, RZ ;  /* 0x0000001f09097819 */ /* 0x000fc800000006ff */
[----:B------:R0:W1:Y:S01]  /*ba90*/  SYNCS.PHASECHK.TRANS64.TRYWAIT P1, [UR6+0x28830], R9 ;  /* 0x02883009ff0075a7 */ /* 0x0000620008020146 */
[----:B------:R-:W-:Y:S05]  /*baa0*/  @!P0 BRA `(.L_x_7612) ;  /* 0x0000000000048947 */ /* 0x000fea0003800000 */
[----:B------:R-:W-:Y:S01]  /*bab0*/  BPT.TRAP 0x1 ;  /* 0x000000040000795c */ /* 0x000fe20000300000 */
.L_x_7612:
[----:B-1----:R-:W-:Y:S05]  /*bac0*/  @P1 BRA `(.L_x_7610) ;  /* 0x0000000000081947 */ /* 0x002fea0003800000 */
[----:B------:R-:W1:Y:S02]  /*bad0*/  SYNCS.PHASECHK.TRANS64.TRYWAIT P1, [UR6+0x28830], R9 ;  /* 0x02883009ff0075a7 */ /* 0x000e640008020146 */
[----:B-1----:R-:W-:Y:S05]  /*bae0*/  @!P1 BRA `(.L_x_7613) ;  /* 0x0000009c00089947 */ /* 0x002fea0003800000 */
.L_x_7610:
[----:B------:R2:W-:Y:S01]  /*baf0*/  BAR.SYNC.DEFER_BLOCKING R8, 0x100 ;  /* 0x000400080000751d */ /* 0x0005e20000010000 */
[----:B------:R-:W-:Y:S01]  /*bb00*/  R2UR UR32, R6 ;  /* 0x00000000062072ca */ /* 0x000fe200000e0000 */
[----:B------:R-:W-:Y:S01]  /*bb10*/  ULEA UR34, UR46, UR44, 0xb ;  /* 0x0000002c2e227291 */ /* 0x000fe2000f8e583f */
[----:B------:R-:W-:-:S03]  /*bb20*/  R2UR UR33, R7 ;  /* 0x00000000072172ca */ /* 0x000fc600000e0000 */
        /* <DEDUP_REMOVED lines=12> */
[----:B------:R-:W-:Y:S01]  /*bbf0*/  WARPGROUP.ARRIVE ;  /* 0x00000000000079c5 */ /* 0x000fe20000000000 */
[----:B------:R-:W-:Y:S01]  /*bc00*/  UMOV UR27, 0x40000040 ;  /* 0x40000040001b7882 */ /* 0x000fe20000000000 */
[----:B------:R-:W-:Y:S01]  /*bc10*/  UIADD3 UR30, UR34, 0x406, URZ ;  /* 0x00000406221e7890 */ /* 0x000fe2000fffe03f */
[----:B------:R-:W-:-:S03]  /*bc20*/  UMOV UR31, 0x40000040 ;  /* 0x40000040001f7882 */ /* 0x000fc60000000000 */
        /* <DEDUP_REMOVED lines=23> */
[----:B--2---:R-:W-:Y:S05]  /*bda0*/  @P2 BRA `(.L_x_7614) ;  /* 0x00000000002c2947 */ /* 0x004fea0003800000 */
[----:B------:R-:W-:Y:S05]  /*bdb0*/  @!P0 BRA `(.L_x_7615) ;  /* 0x0000000000048947 */ /* 0x000fea0003800000 */
[----:B------:R-:W-:Y:S01]  /*bdc0*/  BPT.TRAP 0x1 ;  /* 0x000000040000795c */ /* 0x000fe20000300000 */
.L_x_7615:
[----:B------:R-:W-:Y:S01]  /*bdd0*/  ULEA UR6, UR55, UR40, 0x3 ;  /* 0x0000002837067291 */ /* 0x000fe2000f8e183f */
[----:B01----:R-:W-:-:S05]  /*bde0*/  IMAD.U32 R9, RZ, RZ, UR56 ;  /* 0x00000038ff097e24 */ /* 0x003fca000f8e00ff */
[----:B------:R-:W-:-:S04]  /*bdf0*/  SHF.L.U32 R9, R9, 0x1f, RZ ;  /* 0x0000001f09097819 */ /* 0x000fc800000006ff */
[----:B------:R0:W1:Y:S01]  /*be00*/  SYNCS.PHASECHK.TRANS64.TRYWAIT P1, [UR6+0x28850], R9 ;  /* 0x02885009ff0075a7 */ /* 0x0000620008020146 */
[----:B------:R-:W-:Y:S05]  /*be10*/  @!P0 BRA `(.L_x_7616) ;  /* 0x0000000000048947 */ /* 0x000fea0003800000 */
[----:B------:R-:W-:Y:S01]  /*be20*/  BPT.TRAP 0x1 ;  /* 0x000000040000795c */ /* 0x000fe20000300000 */
.L_x_7616:
[----:B-1----:R-:W-:Y:S05]  /*be30*/  @P1 BRA `(.L_x_7614) ;  /* 0x0000000000081947 */ /* 0x002fea0003800000 */
[----:B------:R-:W1:Y:S02]  /*be40*/  SYNCS.PHASECHK.TRANS64.TRYWAIT P1, [UR6+0x28850], R9 ;  /* 0x02885009ff0075a7 */ /* 0x000e640008020146 */
[----:B-1----:R-:W-:Y:S05]  /*be50*/  @!P1 BRA `(.L_x_7617) ;  /* 0x0000009800449947 */ /* 0x002fea0003800000 */
.L_x_7614:
        /* <DEDUP_REMOVED lines=48> */
.L_x_7618:
        /* <DEDUP_REMOVED lines=10> */
[----:B------:R-:W-:Y:S01]  /*c200*/  IMAD.MOV.U32 R61, RZ, RZ, R0 ;  /* 0x000000ffff3d7224 */ /* 0x000fe200078e0000 */
[----:B------:R-:W-:Y:S01]  /*c210*/  @UP1 ULDC UR7, c[0x0][0x44c] ;  /* 0x0001130000071ab9 */ /* 0x000fe20000000800 */
[----:B------:R-:W-:Y:S01]  /*c220*/  SHF.L.U32 R180, R15, 0x7, RZ ;  /* 0x000000070fb47819 */ /* 0x000fe200000006ff */
[----:B------:R-:W-:Y:S01]  /*c230*/  FMUL.FTZ R14, R27, UR54 ;  /* 0x000000361b0e7c20 */ /* 0x000fe20008410000 */
[----:B------:R-:W-:Y:S01]  /*c240*/  FMUL.FTZ R17, R31, UR54 ;  /* 0x000000361f117c20 */ /* 0x000fe20008410000 */
[----:B------:R-:W-:Y:S01]  /*c250*/  FMUL.FTZ R27, R50, UR54 ;  /* 0x00000036321b7c20 */ /* 0x000fe20008410000 */
[----:B------:R-:W-:Y:S01]  /*c260*/  FMUL.FTZ R31, R58, UR54 ;  /* 0x000000363a1f7c20 */ /* 0x000fe20008410000 */
[----:B------:R-:W-:Y:S01]  /*c270*/  IADD3 R50, -R180, 0x1, RZ ;  /* 0x00000001b4327810 */ /* 0x000fe20007ffe1ff */
[----:B------:R-:W-:Y:S01]  /*c280*/  UISETP.NE.AND UP0, UPT, UR41, URZ, UPT ;  /* 0x0000003f2900728c */ /* 0x000fe2000bf05270 */
[----:B------:R-:W-:Y:S01]  /*c290*/  @P1 IMAD.HI.U32 R49, R0, UR7, RZ ;  /* 0x0000000700311c27 */ /* 0x000fe2000f8e00ff */
[----:B------:R-:W-:-:S03]  /*c2a0*/  @UP1 ULDC UR7, c[0x0][0x450] ;  /* 0x0001140000071ab9 */ /* 0x000fc60000000800 */
[----:B------:R-:W-:Y:S01]  /*c2b0*/  FMUL.FTZ R153, R29, UR54 ;  /* 0x000000361d997c20 */ /* 0x000fe20008410000 */
[----:B------:R-:W-:Y:S01]  /*c2c0*/  FMUL.FTZ R18, R30, UR54 ;  /* 0x000000361e127c20 */ /* 0x000fe20008410000 */
[----:B------:R-:W-:Y:S01]  /*c2d0*/  FMUL.FTZ R154, R32, UR54 ;  /* 0x00000036209a7c20 */ /* 0x000fe20008410000 */
[----:B------:R-:W-:Y:S01]  /*c2e0*/  @P2 SHF.R.U32.HI R61, RZ, UR7, R49 ;  /* 0x00000007ff3d2c19 */ /* 0x000fe20008011631 */
[----:B01----:R-:W-:Y:S01]  /*c2f0*/  FMUL.FTZ R9, R24, UR54 ;  /* 0x0000003618097c20 */ /* 0x003fe20008410000 */
[----:B------:R-:W-:Y:S01]  /*c300*/  FMUL.FTZ R10, R25, UR54 ;  /* 0x00000036190a7c20 */ /* 0x000fe20008410000 */
[----:B------:R-:W-:Y:S01]  /*c310*/  FMUL.FTZ R13, R26, UR54 ;  /* 0x000000361a0d7c20 */ /* 0x000fe20008410000 */
[----:B------:R-:W-:Y:S01]  /*c320*/  FMUL.FTZ R29, R54, UR54 ;  /* 0x00000036361d7c20 */ /* 0x000fe20008410000 */
[----:B------:R-:W0:Y:S01]  /*c330*/  SHFL.IDX PT, R58, R61, RZ, 0x1c1f ;  /* 0x001c1fff3d3a7589 */ /* 0x000e2200000e0000 */
        /* <DEDUP_REMOVED lines=53> */
[----:B------:R-:W-:-:S03]  /*c690*/  VIADD R59, R59, -UR52 ;  /* 0x800000343b3b7c36 */ /* 0x000fc60008000000 */
[----:B------:R-:W4:Y:S01]  /*c6a0*/  MUFU.TANH R9, R9 ;  /* 0x0000000900097308 */ /* 0x000f220000002400 */
[C---:B------:R-:W-:Y:S02]  /*c6b0*/  VIADD R79, R59.reuse, UR51 ;  /* 0x000000333b4f7c36 */ /* 0x040fe40008000000 */
[----:B------:R-:W-:Y:S01]  /*c6c0*/  VIADD R83, R59, UR47 ;  /* 0x0000002f3b537c36 */ /* 0x000fe20008000000 */
[----:B------:R-:W-:Y:S01]  /*c6d0*/  SYNCS.ARRIVE.TRANS64.RED.A1T0 RZ, [UR6], RZ ;  /* 0x000000ffffff79a7 */ /* 0x000fe20008100406 */
[--C-:B0-----:R-:W-:Y:S02]  /*c6e0*/  IMAD.IADD R63, R79, 0x1, R58.reuse ;  /* 0x000000014f3f7824 */ /* 0x101fe400078e023a */
        /* <DEDUP_REMOVED lines=63> */
[----:B-1-34-:R-:W-:Y:S05]  /*cae0*/  @P1 BRA `(.L_x_7619) ;  /* 0x00000000005c1947 */ /* 0x01afea0003800000 */
[----:B------:R-:W-:Y:S01]  /*caf0*/  IMAD R58, R2, UR53, R58 ;  /* 0x00000035023a7c24 */ /* 0x000fe2000f8e023a */
[----:B------:R-:W-:Y:S03]  /*cb00*/  BSSY B0, `(.L_x_7620) ;  /* 0x0000011000007945 */ /* 0x000fe60003800000 */
[----:B------:R-:W-:-:S05]  /*cb10*/  VIADD R67, R58, -UR52 ;  /* 0x800000343a437c36 */ /* 0x000fca0008000000 */
        /* <DEDUP_REMOVED lines=10> */
.L_x_7621:
[----:B------:R-:W-:-:S05]  /*cbc0*/  IMAD.U32 R68, RZ, RZ, UR50 ;  /* 0x00000032ff447e24 */ /* 0x000fca000f8e00ff */
[----:B------:R-:W-:-:S13]  /*cbd0*/  ISETP.NE.AND P1, PT, R68, 0x1, PT ;  /* 0x000000014400780c */ /* 0x000fda0003f25270 */
[----:B------:R-:W1:Y:S02]  /*cbe0*/  @P1 LDC.64 R58, c[0x0][0x9e8] ;  /* 0x00027a00ff3a1b82 */ /* 0x000e640000000a00 */
[----:B-1----:R-:W-:-:S05]  /*cbf0*/  @P1 IMAD.HI.U32 R58, R67, R58, RZ ;  /* 0x0000003a433a1227 */ /* 0x002fca00078e00ff */
[----:B------:R-:W-:-:S07]  /*cc00*/  @P1 SHF.R.U32.HI R67, RZ, R59, R58 ;  /* 0x0000003bff431219 */ /* 0x000fce000001163a */
.L_x_7622:
[----:B------:R-:W-:Y:S05]  /*cc10*/  BSYNC B0 ;  /* 0x0000000000007941 */ /* 0x000fea0003800000 */
.L_x_7620:
[----:B------:R-:W-:-:S04]  /*cc20*/  IMAD R58, R67, R68, -R180 ;  /* 0x00000044433a7224 */ /* 0x000fc800078e0ab4 */
[----:B------:R-:W-:-:S05]  /*cc30*/  IMAD R58, R3, -0x2, R58 ;  /* 0xfffffffe033a7824 */ /* 0x000fca00078e023a */
[----:B------:R-:W-:Y:S02]  /*cc40*/  VIADDMNMX R63, R58, R68, R63, PT ;  /* 0x000000443a3f7246 */ /* 0x000fe4000380013f */
[----:B------:R-:W-:-:S07]  /*cc50*/  VIMNMX R65, R65, R58, !PT ;  /* 0x0000003a41417248 */ /* 0x000fce0007fe0100 */
.L_x_7619:
        /* <DEDUP_REMOVED lines=44> */
[----:B------:R-:W-:-:S02]  /*cf20*/  FSEL R152, R45, -INF , !P2 ;  /* 0xff8000002d987808 */ /* 0x000fc40005000000 */
[C---:B------:R-:W-:Y:S02]  /*cf30*/  ISETP.GT.AND P5, PT, R65.reuse, 0x31, P1 ;  /* 0x000000314100780c */ /* 0x040fe40000fa4270 */
[C---:B------:R-:W-:Y:S02]  /*cf40*/  ISETP.GT.AND P4, PT, R65.reuse, 0x38, P1 ;  /* 0x000000384100780c */ /* 0x040fe40000f84270 */
[C---:B------:R-:W-:Y:S02]  /*cf50*/  ISETP.GT.AND P6, PT, R65.reuse, 0x39, P1 ;  /* 0x000000394100780c */ /* 0x040fe40000fc4270 */
[C---:B------:R-:W-:Y:S02]  /*cf60*/  ISETP.GT.AND P2, PT, R65.reuse, 0x40, P1 ;  /* 0x000000404100780c */ /* 0x040fe40000f44270 */
[----:B------:R-:W-:Y:S02]  /*cf70*/  FSEL R76, R54, -INF , !P3 ;  /* 0xff800000364c7808 */ /* 0x000fe40005800000 */
        /* <DEDUP_REMOVED lines=28> */
[----:B------:R-:W-:Y:S02]  /*d140*/  ISETP.GT.AND P2, PT, R65, 0x68, P1 ;  /* 0x000000684100780c */ /* 0x000fe40000f44270 */
[----:B------:R-:W-:Y:S02]  /*d150*/  FSEL R58, R77, -INF , !P3 ;  /* 0xff8000004d3a7808 */ /* 0x000fe40005800000 */
[----:B------:R-:W-:-:S02]  /*d160*/  PLOP3.LUT P3, PT, PT, PT, UP0, 0x40, 0x0 ;  /* 0x000000000000781c */ /* 0x000fc40003f6e808 */
        /* <DEDUP_REMOVED lines=12> */
[C---:B------:R-:W-:Y:S02]  /*d230*/  ISETP.LT.OR P5, PT, R63.reuse, 0x71, P5 ;  /* 0x000000713f00780c */ /* 0x040fe40002fa1670 */
[C---:B------:R-:W-:Y:S02]  /*d240*/  ISETP.LT.OR P4, PT, R63.reuse, 0x72, P4 ;  /* 0x000000723f00780c */ /* 0x040fe40002781670 */
[C---:B------:R-:W-:Y:S02]  /*d250*/  ISETP.LT.OR P6, PT, R63.reuse, 0x79, P6 ;  /* 0x000000793f00780c */ /* 0x040fe400037c1670 */
[----:B------:R-:W-:Y:S02]  /*d260*/  ISETP.LT.OR P2, PT, R63, 0x7a, P2 ;  /* 0x0000007a3f00780c */ /* 0x000fe40001741670 */
[----:B------:R-:W-:Y:S02]  /*d270*/  IADD3 R45, R83, R182, RZ ;  /* 0x000000b6532d7210 */ /* 0x000fe40007ffe0ff */
[----:B------:R-:W-:-:S02]  /*d280*/  FSEL R56, R71, -INF , !P5 ;  /* 0xff80000047387808 */ /* 0x000fc40006800000 */
[----:B------:R-:W-:Y:S02]  /*d290*/  FSEL R52, R81, -INF , !P4 ;  /* 0xff80000051347808 */ /* 0x000fe40006000000 */
[----:B------:R-:W-:Y:S02]  /*d2a0*/  FSEL R48, R75, -INF , !P6 ;  /* 0xff8000004b307808 */ /* 0x000fe40007000000 */
[----:B------:R-:W-:Y:S01]  /*d2b0*/  FSEL R44, R85, -INF , !P2 ;  /* 0xff800000552c7808 */ /* 0x000fe20005000000 */
[----:B------:R-:W-:Y:S06]  /*d2c0*/  @P3 BRA `(.L_x_7623) ;  /* 0x00000000005c3947 */ /* 0x000fec0003800000 */
        /* <DEDUP_REMOVED lines=13> */
.L_x_7625:
[----:B------:R-:W-:-:S05]  /*d3a0*/  IMAD.U32 R51, RZ, RZ, UR50 ;  /* 0x00000032ff337e24 */ /* 0x000fca000f8e00ff */
[----:B------:R-:W-:-:S13]  /*d3b0*/  ISETP.NE.AND P2, PT, R51, 0x1, PT ;  /* 0x000000013300780c */ /* 0x000fda0003f45270 */
[----:B------:R-:W0:Y:S02]  /*d3c0*/  @P2 LDC.64 R154, c[0x0][0x9e8] ;  /* 0x00027a00ff9a2b82 */ /* 0x000e240000000a00 */
[----:B0-----:R-:W-:-:S05]  /*d3d0*/  @P2 IMAD.HI.U32 R10, R9, R154, RZ ;  /* 0x0000009a090a2227 */ /* 0x001fca00078e00ff */
[----:B------:R-:W-:-:S07]  /*d3e0*/  @P2 SHF.R.U32.HI R9, RZ, R155, R10 ;  /* 0x0000009bff092219 */ /* 0x000fce000001160a */
.L_x_7626:
[----:B------:R-:W-:Y:S05]  /*d3f0*/  BSYNC B0 ;  /* 0x0000000000007941 */ /* 0x000fea0003800000 */
.L_x_7624:
[----:B------:R-:W-:-:S04]  /*d400*/  IMAD R10, R9, R51, -R180 ;  /* 0x00000033090a7224 */ /* 0x000fc800078e0ab4 */
[----:B------:R-:W-:-:S05]  /*d410*/  IMAD R10, R3, -0x2, R10 ;  /* 0xfffffffe030a7824 */ /* 0x000fca00078e020a */
[----:B------:R-:W-:Y:S02]  /*d420*/  VIADDMNMX R37, R10, R51, R37, PT ;  /* 0x000000330a257246 */ /* 0x000fe40003800125 */
[----:B------:R-:W-:-:S07]  /*d430*/  VIMNMX R45, R45, R10, !PT ;  /* 0x0000000a2d2d7248 */ /* 0x000fce0007fe0100 */
.L_x_7623:
        /* <DEDUP_REMOVED lines=33> */
[----:B------:R-:W-:Y:S02]  /*d650*/  ISETP.GT.AND P2, PT, R45, 0x11, P1 ;  /* 0x000000112d00780c */ /* 0x000fe40000f44270 */
        /* <DEDUP_REMOVED lines=56> */
[----:B------:R-:W-:Y:S01]  /*d9e0*/  ISETP.GT.AND P3, PT, R45, 0x31, P1 ;  /* 0x000000312d00780c */ /* 0x000fe20000f64270 */
[----:B------:R-:W-:Y:S01]  /*d9f0*/  MUFU.EX2 R180, R180 ;  /* 0x000000b400b47308 */ /* 0x000fe20000000800 */
[----:B------:R-:W-:Y:S01]  /*da00*/  FMNMX.FTZ R19, R18, R19, !PT ;  /* 0x0000001312137209 */ /* 0x000fe20007810000 */
[-CC-:B0-----:R-:W-:Y:S01]  /*da10*/  FFMA.FTZ R14, R184, R9.reuse, -R51.reuse ;  /* 0x00000009b80e7223 */ /* 0x181fe20000010833 */
[----:B------:R-:W-:Y:S01]  /*da20*/  FSEL R168, R25, -INF , !P4 ;  /* 0xff80000019a87808 */ /* 0x000fe20006000000 */
[--C-:B------:R-:W-:Y:S01]  /*da30*/  FFMA.FTZ R66, R66, R9, -R51.reuse ;  /* 0x0000000942427223 */ /* 0x100fe20000010833 */
[----:B------:R-:W-:Y:S01]  /*da40*/  FMNMX.FTZ R21, R156, R19, !PT ;  /* 0x000000139c157209 */ /* 0x000fe20007810000 */
[--C-:B------:R-:W-:Y:S01]  /*da50*/  FFMA.FTZ R64, R64, R9, -R51.reuse ;  /* 0x0000000940407223 */ /* 0x100fe20000010833 */
[----:B------:R-:W-:Y:S01]  /*da60*/  ISETP.GT.AND P5, PT, R45, 0x38, P1 ;  /* 0x000000382d00780c */ /* 0x000fe20000fa4270 */
[----:B------:R0:W-:Y:S01]  /*da70*/  MUFU.EX2 R19, R14 ;  /* 0x0000000e00137308 */ /* 0x0001e20000000800 */
[----:B------:R-:W-:Y:S01]  /*da80*/  FMNMX.FTZ R21, R158, R21, !PT ;  /* 0x000000159e157209 */ /* 0x000fe20007810000 */
[-CC-:B------:R-:W-:Y:S01]  /*da90*/  FFMA.FTZ R60, R60, R9.reuse, -R51.reuse ;  /* 0x000000093c3c7223 */ /* 0x180fe20000010833 */
[----:B------:R-:W-:Y:S01]  /*daa0*/  FSEL R170, R27, -INF , !P2 ;  /* 0xff8000001baa7808 */ /* 0x000fe20005000000 */
[--C-:B------:R-:W-:Y:S01]  /*dab0*/  FFMA.FTZ R52, R52, R9, -R51.reuse ;  /* 0x0000000934347223 */ /* 0x100fe20000010833 */
[----:B------:R-:W-:Y:S01]  /*dac0*/  FMNMX.FTZ R21, R20, R21, !PT ;  /* 0x0000001514157209 */ /* 0x000fe20007810000 */
[--C-:B------:R-:W-:Y:S01]  /*dad0*/  FFMA.FTZ R44, R44, R9, -R51.reuse ;  /* 0x000000092c2c7223 */ /* 0x100fe20000010833 */
[----:B------:R-:W-:Y:S01]  /*dae0*/  ISETP.LT.OR P3, PT, R37, 0x32, P3 ;  /* 0x000000322500780c */ /* 0x000fe20001f61670 */
[----:B------:R-:W-:Y:S01]  /*daf0*/  MUFU.EX2 R17, R17 ;  /* 0x0000001100117308 */ /* 0x000fe20000000800 */
[----:B------:R-:W-:Y:S01]  /*db00*/  FMNMX.FTZ R21, R160, R21, !PT ;  /* 0x00000015a0157209 */ /* 0x000fe20007810000 */
[----:B0-----:R-:W-:Y:S01]  /*db10*/  FFMA.FTZ R14, R166, R9, -R51 ;  /* 0x00000009a60e7223 */ /* 0x001fe20000010833 */
[----:B------:R-:W-:-:S02]  /*db20*/  ISETP.GT.AND P4, PT, R45, 0x39, P1 ;  /* 0x000000392d00780c */ /* 0x000fc40000f84270 */
[----:B------:R-:W-:Y:S02]  /*db30*/  FMNMX.FTZ R23, R22, R21, !PT ;  /* 0x0000001516177209 */ /* 0x000fe40007810000 */
[----:B------:R-:W-:Y:S01]  /*db40*/  ISETP.LT.OR P5, PT, R37, 0x39, P5 ;  /* 0x000000392500780c */ /* 0x000fe20002fa1670 */
[----:B------:R0:W-:Y:S01]  /*db50*/  MUFU.EX2 R21, R174 ;  /* 0x000000ae00157308 */ /* 0x0001e20000000800 */
[----:B------:R-:W-:Y:S02]  /*db60*/  FMNMX.FTZ R23, R162, R23, !PT ;  /* 0x00000017a2177209 */ /* 0x000fe40007810000 */
[----:B------:R-:W-:Y:S02]  /*db70*/  FSEL R28, R28, -INF , !P3 ;  /* 0xff8000001c1c7808 */ /* 0x000fe40005800000 */
[----:B------:R-:W-:Y:S02]  /*db80*/  FMNMX.FTZ R23, R24, R23, !PT ;  /* 0x0000001718177209 */ /* 0x000fe40007810000 */
[----:B------:R-:W-:Y:S01]  /*db90*/  ISETP.GT.AND P2, PT, R45, 0x40, P1 ;  /* 0x000000402d00780c */ /* 0x000fe20000f44270 */
[----:B------:R-:W-:Y:S01]  /*dba0*/  MUFU.EX2 R182, R182 ;  /* 0x000000b600b67308 */ /* 0x000fe20000000800 */
[----:B------:R-:W-:Y:S01]  /*dbb0*/  FMNMX.FTZ R23, R26, R23, !PT ;  /* 0x000000171a177209 */ /* 0x000fe20007810000 */
[----:B0-----:R-:W-:Y:S01]  /*dbc0*/  FFMA.FTZ R174, R164, R9, -R51 ;  /* 0x00000009a4ae7223 */ /* 0x001fe20000010833 */
[----:B------:R-:W-:-:S02]  /*dbd0*/  FSEL R184, R29, -INF , !P5 ;  /* 0xff8000001db87808 */ /* 0x000fc40006800000 */
[----:B------:R-:W-:Y:S02]  /*dbe0*/  FMNMX.FTZ R25, R168, R23, !PT ;  /* 0x00000017a8197209 */ /* 0x000fe40007810000 */
[----:B------:R-:W-:Y:S01]  /*dbf0*/  ISETP.LT.OR P4, PT, R37, 0x3a, P4 ;  /* 0x0000003a2500780c */ /* 0x000fe20002781670 */
[----:B------:R0:W-:Y:S01]  /*dc00*/  MUFU.EX2 R23, R14 ;  /* 0x0000000e00177308 */ /* 0x0001e20000000800 */
[----:B------:R-:W-:Y:S02]  /*dc10*/  FMNMX.FTZ R25, R170, R25, !PT ;  /* 0x00000019aa197209 */ /* 0x000fe40007810000 */
[----:B------:R-:W-:Y:S02]  /*dc20*/  ISETP.GT.AND P3, PT, R45, 0x41, P1 ;  /* 0x000000412d00780c */ /* 0x000fe40000f64270 */
[----:B------:R-:W-:Y:S02]  /*dc30*/  FMNMX.FTZ R25, R28, R25, !PT ;  /* 0x000000191c197209 */ /* 0x000fe40007810000 */
[----:B------:R-:W-:Y:S01]  /*dc40*/  ISETP.LT.OR P2, PT, R37, 0x41, P2 ;  /* 0x000000412500780c */ /* 0x000fe20001741670 */
[----:B------:R-:W-:Y:S01]  /*dc50*/  MUFU.EX2 R176, R176 ;  /* 0x000000b000b07308 */ /* 0x000fe20000000800 */
[----:B------:R-:W-:Y:S01]  /*dc60*/  FSEL R30, R30, -INF , !P4 ;  /* 0xff8000001e1e7808 */ /* 0x000fe20006000000 */
[----:B0-----:R-:W-:Y:S01]  /*dc70*/  FFMA.FTZ R14, R86, R9, -R51 ;  /* 0x00000009560e7223 */ /* 0x001fe20000010833 */
[----:B------:R-:W-:-:S02]  /*dc80*/  FMNMX.FTZ R25, R184, R25, !PT ;  /* 0x00000019b8197209 */ /* 0x000fc40007810000 */
[----:B------:R-:W-:Y:S02]  /*dc90*/  ISETP.GT.AND P5, PT, R45, 0x48, P1 ;  /* 0x000000482d00780c */ /* 0x000fe40000fa4270 */
[----:B------:R-:W-:Y:S01]  /*dca0*/  FSEL R186, R31, -INF , !P2 ;  /* 0xff8000001fba7808 */ /* 0x000fe20005000000 */
[----:B------:R-:W-:Y:S01]  /*dcb0*/  MUFU.EX2 R178, R178 ;  /* 0x000000b200b27308 */ /* 0x000fe20000000800 */
[----:B------:R-:W-:Y:S02]  /*dcc0*/  ISETP.LT.OR P3, PT, R37, 0x42, P3 ;  /* 0x000000422500780c */ /* 0x000fe40001f61670 */
[----:B------:R-:W-:Y:S02]  /*dcd0*/  FMNMX.FTZ R27, R30, R25, !PT ;  /* 0x000000191e1b7209 */ /* 0x000fe40007810000 */
[----:B------:R-:W-:Y:S02]  /*dce0*/  ISETP.GT.AND P4, PT, R45, 0x49, P1 ;  /* 0x000000492d00780c */ /* 0x000fe40000f84270 */
[----:B------:R-:W-:Y:S01]  /*dcf0*/  ISETP.LT.OR P5, PT, R37, 0x49, P5 ;  /* 0x000000492500780c */ /* 0x000fe20002fa1670 */
[----:B------:R-:W-:Y:S01]  /*dd00*/  MUFU.EX2 R25, R152 ;  /* 0x0000009800197308 */ /* 0x000fe20000000800 */
[----:B------:R-:W-:-:S02]  /*dd10*/  FSEL R32, R32, -INF , !P3 ;  /* 0xff80000020207808 */ /* 0x000fc40005800000 */
[----:B------:R-:W-:Y:S02]  /*dd20*/  FMNMX.FTZ R27, R186, R27, !PT ;  /* 0x0000001bba1b7209 */ /* 0x000fe40007810000 */
[----:B------:R-:W-:Y:S02]  /*dd30*/  ISETP.GT.AND P2, PT, R45, 0x50, P1 ;  /* 0x000000502d00780c */ /* 0x000fe40000f44270 */
[----:B------:R-:W-:Y:S01]  /*dd40*/  FSEL R166, R33, -INF , !P5 ;  /* 0xff80000021a67808 */ /* 0x000fe20006800000 */
[----:B------:R-:W-:Y:S01]  /*dd50*/  MUFU.EX2 R172, R172 ;  /* 0x000000ac00ac7308 */ /* 0x000fe20000000800 */
[----:B------:R-:W-:Y:S02]  /*dd60*/  ISETP.LT.OR P4, PT, R37, 0x4a, P4 ;  /* 0x0000004a2500780c */ /* 0x000fe40002781670 */
[----:B------:R-:W-:Y:S02]  /*dd70*/  FMNMX.FTZ R29, R32, R27, !PT ;  /* 0x0000001b201d7209 */ /* 0x000fe40007810000 */
[----:B------:R-:W-:-:S02]  /*dd80*/  ISETP.GT.AND P3, PT, R45, 0x51, P1 ;  /* 0x000000512d00780c */ /* 0x000fc40000f64270 */
[----:B------:R-:W-:Y:S01]  /*dd90*/  ISETP.LT.OR P2, PT, R37, 0x51, P2 ;  /* 0x000000512500780c */ /* 0x000fe20001741670 */
[----:B------:R0:W-:Y:S01]  /*dda0*/  MUFU.EX2 R27, R14 ;  /* 0x0000000e001b7308 */ /* 0x0001e20000000800 */
[----:B------:R-:W-:Y:S01]  /*ddb0*/  FSEL R164, R34, -INF , !P4 ;  /* 0xff80000022a47808 */ /* 0x000fe20006000000 */
[--C-:B------:R-:W-:Y:S01]  /*ddc0*/  FFMA.FTZ R34, R84, R9, -R51.reuse ;  /* 0x0000000954227223 */ /* 0x100fe20000010833 */
[----:B------:R-:W-:Y:S02]  /*ddd0*/  FMNMX.FTZ R29, R166, R29, !PT ;  /* 0x0000001da61d7209 */ /* 0x000fe40007810000 */
[----:B------:R-:W-:Y:S02]  /*dde0*/  ISETP.GT.AND P5, PT, R45, 0x58, P1 ;  /* 0x000000582d00780c */ /* 0x000fe40000fa4270 */
[----:B------:R-:W-:Y:S01]  /*ddf0*/  FSEL R188, R35, -INF , !P2 ;  /* 0xff80000023bc7808 */ /* 0x000fe20005000000 */
[----:B------:R-:W-:Y:S01]  /*de00*/  MUFU.EX2 R174, R174 ;  /* 0x000000ae00ae7308 */ /* 0x000fe20000000800 */
[----:B------:R-:W-:Y:S01]  /*de10*/  ISETP.LT.OR P3, PT, R37, 0x52, P3 ;  /* 0x000000522500780c */ /* 0x000fe20001f61670 */
[----:B0-----:R-:W-:Y:S01]  /*de20*/  FFMA.FTZ R14, R82, R9, -R51 ;  /* 0x00000009520e7223 */ /* 0x001fe20000010833 */
[----:B------:R-:W-:-:S02]  /*de30*/  FMNMX.FTZ R29, R164, R29, !PT ;  /* 0x0000001da41d7209 */ /* 0x000fc40007810000 */
[----:B------:R-:W-:Y:S02]  /*de40*/  ISETP.GT.AND P4, PT, R45, 0x59, P1 ;  /* 0x000000592d00780c */ /* 0x000fe40000f84270 */
[----:B------:R-:W-:Y:S01]  /*de50*/  ISETP.LT.OR P5, PT, R37, 0x59, P5 ;  /* 0x000000592500780c */ /* 0x000fe20002fa1670 */
[----:B------:R-:W-:Y:S01]  /*de60*/  MUFU.EX2 R34, R34 ;  /* 0x0000002200227308 */ /* 0x000fe20000000800 */
[----:B------:R-:W-:Y:S02]  /*de70*/  FSEL R36, R36, -INF , !P3 ;  /* 0xff80000024247808 */ /* 0x000fe40005800000 */
[----:B------:R-:W-:Y:S02]  /*de80*/  FMNMX.FTZ R29, R188, R29, !PT ;  /* 0x0000001dbc1d7209 */ /* 0x000fe40007810000 */
[----:B------:R-:W-:Y:S02]  /*de90*/  ISETP.GT.AND P2, PT, R45, 0x60, P1 ;  /* 0x000000602d00780c */ /* 0x000fe40000f44270 */
[----:B------:R-:W-:Y:S01]  /*dea0*/  FSEL R38, R38, -INF , !P5 ;  /* 0xff80000026267808 */ /* 0x000fe20006800000 */
[----:B------:R-:W-:Y:S01]  /*deb0*/  MUFU.EX2 R64, R64 ;  /* 0x0000004000407308 */ /* 0x000fe20000000800 */
[----:B------:R-:W-:-:S02]  /*dec0*/  ISETP.LT.OR P4, PT, R37, 0x5a, P4 ;  /* 0x0000005a2500780c */ /* 0x000fc40002781670 */
[----:B------:R-:W-:Y:S02]  /*ded0*/  FMNMX.FTZ R31, R36, R29, !PT ;  /* 0x0000001d241f7209 */ /* 0x000fe40007810000 */
[----:B------:R-:W-:Y:S02]  /*dee0*/  ISETP.GT.AND P3, PT, R45, 0x61, P1 ;  /* 0x000000612d00780c */ /* 0x000fe40000f64270 */
[----:B------:R-:W-:Y:S01]  /*def0*/  ISETP.LT.OR P2, PT, R37, 0x61, P2 ;  /* 0x000000612500780c */ /* 0x000fe20001741670 */
[----:B------:R0:W-:Y:S01]  /*df00*/  MUFU.EX2 R29, R14 ;  /* 0x0000000e001d7308 */ /* 0x0001e20000000800 */
[----:B------:R-:W-:Y:S01]  /*df10*/  FSEL R84, R39, -INF , !P4 ;  /* 0xff80000027547808 */ /* 0x000fe20006000000 */
[----:B------:R-:W-:Y:S01]  /*df20*/  FFMA.FTZ R39, R62, R9, -R51 ;  /* 0x000000093e277223 */ /* 0x000fe20000010833 */
[----:B------:R-:W-:Y:S02]  /*df30*/  FMNMX.FTZ R31, R38, R31, !PT ;  /* 0x0000001f261f7209 */ /* 0x000fe40007810000 */
[----:B------:R-:W-:-:S02]  /*df40*/  ISETP.GT.AND P5, PT, R45, 0x68, P1 ;  /* 0x000000682d00780c */ /* 0x000fc40000fa4270 */
[----:B------:R-:W-:Y:S01]  /*df50*/  FSEL R86, R40, -INF , !P2 ;  /* 0xff80000028567808 */ /* 0x000fe20005000000 */
[-CC-:B------:R-:W-:Y:S01]  /*df60*/  FFMA.FTZ R40, R80, R9.reuse, -R51.reuse ;  /* 0x0000000950287223 */ /* 0x180fe20000010833 */
[----:B------:R-:W-:Y:S01]  /*df70*/  ISETP.LT.OR P3, PT, R37, 0x62, P3 ;  /* 0x000000622500780c */ /* 0x000fe20001f61670 */
[----:B0-----:R-:W-:Y:S01]  /*df80*/  FFMA.FTZ R14, R78, R9, -R51 ;  /* 0x000000094e0e7223 */ /* 0x001fe20000010833 */
[----:B------:R-:W-:Y:S01]  /*df90*/  FMNMX.FTZ R31, R84, R31, !PT ;  /* 0x0000001f541f7209 */ /* 0x000fe20007810000 */
[----:B------:R-:W-:Y:S01]  /*dfa0*/  MUFU.EX2 R39, R39 ;  /* 0x0000002700277308 */ /* 0x000fe20000000800 */
[----:B------:R-:W-:Y:S02]  /*dfb0*/  ISETP.GT.AND P4, PT, R45, 0x69, P1 ;  /* 0x000000692d00780c */ /* 0x000fe40000f84270 */
[----:B------:R-:W-:Y:S02]  /*dfc0*/  ISETP.LT.OR P5, PT, R37, 0x69, P5 ;  /* 0x000000692500780c */ /* 0x000fe40002fa1670 */
[----:B------:R-:W-:-:S02]  /*dfd0*/  FSEL R82, R41, -INF , !P3 ;  /* 0xff80000029527808 */ /* 0x000fc40005800000 */
[----:B------:R-:W-:Y:S01]  /*dfe0*/  FMNMX.FTZ R31, R86, R31, !PT ;  /* 0x0000001f561f7209 */ /* 0x000fe20007810000 */
[----:B------:R-:W-:Y:S01]  /*dff0*/  MUFU.EX2 R40, R40 ;  /* 0x0000002800287308 */ /* 0x000fe20000000800 */
[----:B------:R-:W-:Y:S02]  /*e000*/  ISETP.GT.AND P2, PT, R45, 0x70, P1 ;  /* 0x000000702d00780c */ /* 0x000fe40000f44270 */
[----:B------:R-:W-:Y:S01]  /*e010*/  FSEL R80, R42, -INF , !P5 ;  /* 0xff8000002a507808 */ /* 0x000fe20006800000 */
[----:B------:R-:W-:Y:S01]  /*e020*/  FFMA.FTZ R42, R76, R9, -R51 ;  /* 0x000000094c2a7223 */ /* 0x000fe20000010833 */
        /* <DEDUP_REMOVED lines=10> */
[----:B------:R-:W-:Y:S02]  /*e0d0*/  ISETP.LT.OR P3, PT, R37, 0x72, P3 ;  /* 0x000000722500780c */ /* 0x000fe40001f61670 */
[----:B------:R-:W-:Y:S01]  /*e0e0*/  FSEL R152, R46, -INF , !P2 ;  /* 0xff8000002e987808 */ /* 0x000fe20005000000 */
[----:B------:R-:W-:Y:S01]  /*e0f0*/  FFMA.FTZ R46, R72, R9, -R51 ;  /* 0x00000009482e7223 */ /* 0x000fe20000010833 */
[----:B------:R-:W-:Y:S01]  /*e100*/  FMNMX.FTZ R33, R78, R33, !PT ;  /* 0x000000214e217209 */ /* 0x000fe20007810000 */
[----:B------:R-:W-:Y:S01]  /*e110*/  MUFU.EX2 R42, R42 ;  /* 0x0000002a002a7308 */ /* 0x000fe20000000800 */
[----:B------:R-:W-:-:S02]  /*e120*/  ISETP.GT.AND P1, PT, R45, 0x79, P1 ;  /* 0x000000792d00780c */ /* 0x000fc40000f24270 */
[----:B------:R-:W-:Y:S02]  /*e130*/  ISETP.LT.OR P5, PT, R37, 0x79, P5 ;  /* 0x000000792500780c */ /* 0x000fe40002fa1670 */
[----:B------:R-:W-:Y:S02]  /*e140*/  FSEL R76, R47, -INF , !P3 ;  /* 0xff8000002f4c7808 */ /* 0x000fe40005800000 */
[----:B------:R-:W-:Y:S01]  /*e150*/  FMNMX.FTZ R33, R152, R33, !PT ;  /* 0x0000002198217209 */ /* 0x000fe20007810000 */
[----:B------:R-:W-:Y:S01]  /*e160*/  MUFU.EX2 R46, R46 ;  /* 0x0000002e002e7308 */ /* 0x000fe20000000800 */
[----:B------:R-:W-:Y:S01]  /*e170*/  ISETP.LT.OR P1, PT, R37, 0x7a, P1 ;  /* 0x0000007a2500780c */ /* 0x000fe20000f21670 */
[----:B------:R-:W-:Y:S01]  /*e180*/  FFMA.FTZ R37, R74, R9, -R51 ;  /* 0x000000094a257223 */ /* 0x000fe20000010833 */
[----:B------:R-:W-:Y:S02]  /*e190*/  FSEL R190, R49, -INF , !P5 ;  /* 0xff80000031be7808 */ /* 0x000fe40006800000 */
[----:B------:R-:W-:-:S02]  /*e1a0*/  FMNMX.FTZ R35, R76, R33, !PT ;  /* 0x000000214c237209 */ /* 0x000fc40007810000 */
[----:B------:R-:W-:Y:S01]  /*e1b0*/  FSEL R74, R50, -INF , !P1 ;  /* 0xff800000324a7808 */ /* 0x000fe20004800000 */
[----:B------:R-:W-:Y:S01]  /*e1c0*/  MUFU.EX2 R33, R37 ;  /* 0x0000002500217308 */ /* 0x000fe20000000800 */
[----:B------:R-:W-:Y:S01]  /*e1d0*/  FMNMX.FTZ R35, R190, R35, !PT ;  /* 0x00000023be237209 */ /* 0x000fe20007810000 */
[--C-:B------:R-:W-:Y:S01]  /*e1e0*/  FFMA.FTZ R50, R70, R9, -R51.reuse ;  /* 0x0000000946327223 */ /* 0x100fe20000010833 */
[----:B------:R-:W-:Y:S02]  /*e1f0*/  FSEL R56, R10, RZ, P6 ;  /* 0x000000ff0a387208 */ /* 0x000fe40003000000 */
        /* <DEDUP_REMOVED lines=56> */
[----:B------:R-:W3:Y:S01]  /*e580*/  MUFU.EX2 R183, R183 ;  /* 0x000000b700b77308 */ /* 0x000ee20000000800 */
        /* <DEDUP_REMOVED lines=16> */
[----:B---3--:R-:W-:Y:S01]  /*e690*/  FADD.FTZ R5, R183, R4 ;  /* 0x00000004b7057221 */ /* 0x008fe20000010000 */
[----:B------:R-:W-:Y:S01]  /*e6a0*/  FADD.FTZ R38, R25, R38 ;  /* 0x0000002619267221 */ /* 0x000fe20000010000 */
[-CC-:B------:R-:W-:Y:S01]  /*e6b0*/  FFMA.FTZ R76, R76, R9.reuse, -R47.reuse ;  /* 0x000000094c4c7223 */ /* 0x180fe2000001082f */
[-CC-:B------:R-:W-:Y:S01]  /*e6c0*/  FFMA.FTZ R190, R190, R9.reuse, -R47.reuse ;  /* 0x00000009bebe7223 */ /* 0x180fe2000001082f */
[----:B------:R-:W-:-:S03]  /*e6d0*/  FFMA.FTZ R47, R74, R9, -R47 ;  /* 0x000000094a2f7223 */ /* 0x000fc6000001082f */
[----:B------:R-:W3:Y:S01]  /*e6e0*/  MUFU.EX2 R20, R20 ;  /* 0x0000001400147308 */ /* 0x000ee20000000800 */
[----:B0-----:R-:W-:-:S07]  /*e6f0*/  FADD.FTZ R4, R18, R5 ;  /* 0x0000000512047221 */ /* 0x001fce0000010000 */
[----:B------:R-:W0:Y:S01]  /*e700*/  MUFU.EX2 R179, R179 ;  /* 0x000000b300b37308 */ /* 0x000e220000000800 */
[----:B-1----:R-:W-:-:S07]  /*e710*/  FADD.FTZ R5, R177, R4 ;  /* 0x00000004b1057221 */ /* 0x002fce0000010000 */
[----:B------:R-:W1:Y:S01]  /*e720*/  MUFU.EX2 R22, R22 ;  /* 0x0000001600167308 */ /* 0x000e620000000800 */
[----:B---3--:R-:W-:-:S07]  /*e730*/  FADD.FTZ R4, R20, R5 ;  /* 0x0000000514047221 */ /* 0x008fce0000010000 */
        /* <DEDUP_REMOVED lines=11> */
[----:B---3--:R-:W-:Y:S01]  /*e7f0*/  FADD.FTZ R4, R26, R5 ;  /* 0x000000051a047221 */ /* 0x008fe20000010000 */
[----:B------:R-:W-:-:S06]  /*e800*/  FADD.FTZ R5, R27, R38 ;  /* 0x000000261b057221 */ /* 0x000fcc0000010000 */
[----:B------:R-:W3:Y:S01]  /*e810*/  MUFU.EX2 R171, R171 ;  /* 0x000000ab00ab7308 */ /* 0x000ee20000000800 */
        /* <DEDUP_REMOVED lines=8> */
[----:B---3--:R-:W-:Y:S01]  /*e8a0*/  FADD.FTZ R49, R171, R38 ;  /* 0x00000026ab317221 */ /* 0x008fe20000010000 */
[----:B------:R-:W-:-:S04]  /*e8b0*/  FADD.FTZ R4, R42, R5 ;  /* 0x000000052a047221 */ /* 0x000fc80000010000 */
[----:B------:R-:W-:Y:S02]  /*e8c0*/  FADD.FTZ R5, R33, R4 ;  /* 0x0000000421057221 */ /* 0x000fe40000010000 */
        /* <DEDUP_REMOVED lines=43> */
[----:B0-----:R-:W-:Y:S01]  /*eb80*/  FADD.FTZ R38, R155, R38 ;  /* 0x000000269b267221 */ /* 0x001fe20000010000 */
[----:B-1----:R-:W-:-:S03]  /*eb90*/  FADD.FTZ R5, R44, R5 ;  /* 0x000000052c057221 */ /* 0x002fc60000010000 */
[----:B---3--:R-:W-:Y:S01]  /*eba0*/  FADD.FTZ R4, R47, R38 ;  /* 0x000000262f047221 */ /* 0x008fe20000010000 */
[----:B------:R-:W-:Y:S06]  /*ebb0*/  @!P0 BRA `(.L_x_7627) ;  /* 0x0000000000048947 */ /* 0x000fec0003800000 */
[----:B------:R-:W-:Y:S01]  /*ebc0*/  BPT.TRAP 0x1 ;  /* 0x000000040000795c */ /* 0x000fe20000300000 */
.L_x_7627:
        /* <DEDUP_REMOVED lines=105> */
[----:B------:R-:W-:Y:S01]  /*f260*/  F2FP.F16.F32.PACK_AB R155, R47, R155 ;  /* 0x0000009b2f9b723e */ /* 0x000fe200000000ff */
[----:B------:R-:W-:Y:S06]  /*f270*/  @P1 BRA `(.L_x_7628) ;  /* 0xffffffc400d41947 */ /* 0x000fec000383ffff */
.L_x_7609:
[----:B------:R-:W-:Y:S06]  /*f280*/  BAR.ARV 0x8, 0x180 ;  /* 0x0206000000007b1d */ /* 0x000fec0000002000 */
[----:B------:R-:W-:Y:S05]  /*f290*/  @!P0 BRA `(.L_x_7629) ;  /* 0x0000000000048947 */ /* 0x000fea0003800000 */
[----:B------:R-:W-:Y:S01]  /*f2a0*/  BPT.TRAP 0x1 ;  /* 0x000000040000795c */ /* 0x000fe20000300000 */
.L_x_7629:
[----:B------:R-:W-:Y:S01]  /*f2b0*/  ULEA UR5, UR46, UR40, 0x3 ;  /* 0x000000282e057291 */ /* 0x000fe2000f8e183f */
[----:B------:R-:W-:-:S05]  /*f2c0*/  IMAD.U32 R0, RZ, RZ, UR45 ;  /* 0x0000002dff007e24 */ /* 0x000fca000f8e00ff */
[----:B------:R-:W-:-:S04]  /*f2d0*/  SHF.L.U32 R0, R0, 0x1f, RZ ;  /* 0x0000001f00007819 */ /* 0x000fc800000006ff */
[----:B------:R0:W1:Y:S01]  /*f2e0*/  SYNCS.PHASECHK.TRANS64.TRYWAIT P1, [UR5+0x28850], R0 ;  /* 0x02885000ff0075a7 */ /* 0x0000620008020145 */
[----:B------:R-:W-:Y:S05]  /*f2f0*/  @!P0 BRA `(.L_x_7630) ;  /* 0x0000000000048947 */ /* 0x000fea0003800000 */
[----:B------:R-:W-:Y:S01]  /*f300*/  BPT.TRAP 0x1 ;  /* 0x000000040000795c */ /* 0x000fe20000300000 */
.L_x_7630:
[----:B-1----:R-:W-:Y:S05]  /*f310*/  @P1 BRA `(.L_x_7631) ;  /* 0x0000000000081947 */ /* 0x002fea0003800000 */
[----:B------:R-:W1:Y:S02]  /*f320*/  SYNCS.PHASECHK.TRANS64.TRYWAIT P1, [UR5+0x28850], R0 ;  /* 0x02885000ff0075a7 */ /* 0x000e640008020145 */
[----:B-1----:R-:W-:Y:S05]  /*f330*/  @!P1 BRA `(.L_x_7632) ;  /* 0x0000006400249947 */ /* 0x002fea0003800000 */
.L_x_7631:
[----:B------:R-:W-:Y:S01]  /*f340*/  UIADD3 UR40, UR40, 0x400, URZ ;  /* 0x0000040028287890 */ /* 0x000fe2000fffe03f */
[----:B------:R-:W-:Y:S01]  /*f350*/  WARPGROUP.ARRIVE ;  /* 0x00000000000079c5 */ /* 0x000fe20000000000 */
[----:B------:R-:W-:Y:S01]  /*f360*/  UMOV UR47, 0x40000040 ;  /* 0x40000040002f7882 */ /* 0x000fe20000000000 */
[----:B------:R-:W-:Y:S01]  /*f370*/  UMOV UR7, 0x40000040 ;  /* 0x4000004000077882 */ /* 0x000fe20000000000 */
[----:B------:R-:W-:Y:S01]  /*f380*/  USHF.R.U32.HI UR40, URZ, 0x4, UR40 ;  /* 0x000000043f287899 */ /* 0x000fe20008011628 */
[----:B01----:R-:W0:Y:S03]  /*f390*/  SHFL.BFLY PT, R0, R5, 0x2, 0x1f ;  /* 0x0c401f0005007f89 */ /* 0x003e2600000e0000 */
[----:B------:R-:W-:Y:S01]  /*f3a0*/  ULOP3.LUT UR40, UR40, 0x3fff, URZ, 0xc0, !UPT ;  /* 0x00003fff28287892 */ /* 0x000fe2000f8ec03f */
[----:B------:R-:W1:Y:S03]  /*f3b0*/  SHFL.BFLY PT, R3, R4, 0x2, 0x1f ;  /* 0x0c401f0004037f89 */ /* 0x000e6600000e0000 */
[----:B------:R-:W-:-:S04]  /*f3c0*/  ULOP3.LUT UR40, UR40, 0x4000000, URZ, 0xfc, !UPT ;  /* 0x0400000028287892 */ /* 0x000fc8000f8efc3f */
[----:B------:R-:W-:-:S04]  /*f3d0*/  ULEA UR46, UR46, UR40, 0xb ;  /* 0x000000282e2e7291 */ /* 0x000fc8000f8e583f */
[----:B------:R-:W-:-:S05]  /*f3e0*/  UIADD3 UR4, UR46, 0x80, URZ ;  /* 0x000000802e047890 */ /* 0x000fca000fffe03f */
[----:B------:R-:W-:Y:S01]  /*f3f0*/  HGMMA.64x128x16.F32 R88, R180, gdesc[UR44].tnspB, R88, gsb0 ;  /* 0x41e0002cb4587df0 */ /* 0x000fe20008000858 */
[----:B------:R-:W-:Y:S01]  /*f400*/  UMOV UR47, 0x40000040 ;  /* 0x40000040002f7882 */ /* 0x000fe20000000000 */
[----:B------:R-:W-:Y:S01]  /*f410*/  UMOV UR6, UR4 ;  /* 0x0000000400067c82 */ /* 0x000fe20008000000 */
[----:B------:R-:W-:Y:S01]  /*f420*/  UIADD3 UR4, UR46, 0x100, URZ ;  /* 0x000001002e047890 */ /* 0x000fe2000fffe03f */
[----:B0-----:R-:W-:Y:S01]  /*f430*/  FADD.FTZ R0, R0, R5 ;  /* 0x0000000500007221 */ /* 0x001fe20000010000 */
[----:B-1----:R-:W-:Y:S01]  /*f440*/  FADD.FTZ R2, R3, R4 ;  /* 0x0000000403027221 */ /* 0x002fe20000010000 */
[----:B------:R-:W-:-:S03]  /*f450*/  IMAD.MOV.U32 R4, RZ, RZ, RZ ;  /* 0x000000ffff047224 */ /* 0x000fc600078e00ff */
[----:B------:R-:W0:Y:S04]  /*f460*/  SHFL.BFLY PT, R3, R0, 0x1, 0x1f ;  /* 0x0c201f0000037f89 */ /* 0x000e2800000e0000 */
[----:B------:R-:W1:Y:S01]  /*f470*/  SHFL.BFLY PT, R7, R2, 0x1, 0x1f ;  /* 0x0c201f0002077f89 */ /* 0x000e6200000e0000 */
[----:B0-----:R-:W-:Y:S01]  /*f480*/  FADD.FTZ R11, R0, R3 ;  /* 0x00000003000b7221 */ /* 0x001fe20000010000 */
[----:B------:R-:W-:Y:S01]  /*f490*/  MOV R3, 0xff800000 ;  /* 0xff80000000037802 */ /* 0x000fe20000000f00 */
[----:B------:R-:W-:Y:S02]  /*f4a0*/  IMAD.MOV.U32 R0, RZ, RZ, -0x800000 ;  /* 0xff800000ff007424 */ /* 0x000fe400078e00ff */
[----:B-1----:R-:W-:Y:S01]  /*f4b0*/  FADD.FTZ R12, R2, R7 ;  /* 0x00000007020c7221 */ /* 0x002fe20000010000 */
[----:B------:R-:W-:Y:S01]  /*f4c0*/  FSETP.NE.FTZ.AND P1, PT, R11, RZ, PT ;  /* 0x000000ff0b00720b */ /* 0x000fe20003f35000 */
[----:B------:R-:W-:-:S03]  /*f4d0*/  IMAD.MOV.U32 R7, RZ, RZ, RZ ;  /* 0x000000ffff077224 */ /* 0x000fc600078e00ff */
[----:B------:R-:W-:-:S09]  /*f4e0*/  FSETP.NE.FTZ.AND P2, PT, R12, RZ, PT ;  /* 0x000000ff0c00720b */ /* 0x000fd20003f55000 */
[----:B------:R-:W0:Y:S01]  /*f4f0*/  @P1 MUFU.LG2 R6, R11 ;  /* 0x0000000b00061308 */ /* 0x000e220000000c00 */
[----:B------:R-:W-:-:S03]  /*f500*/  @P1 FMUL.FTZ R5, R9, 0.69314718246459960938 ;  /* 0x3f31721809051820 */ /* 0x000fc60000410000 */
[----:B------:R-:W-:-:S04]  /*f510*/  @P2 FMUL.FTZ R2, R9, 0.69314718246459960938 ;  /* 0x3f31721809022820 */ /* 0x000fc80000410000 */
[----:B------:R-:W1:Y:S08]  /*f520*/  @P2 MUFU.LG2 R8, R12 ;  /* 0x0000000c00082308 */ /* 0x000e700000000c00 */
[----:B------:R3:W4:Y:S01]  /*f530*/  @P1 MUFU.RCP R4, R11 ;  /* 0x0000000b00041308 */ /* 0x0007220000001000 */
        /* <DEDUP_REMOVED lines=39> */
[----:B------:R-:W-:-:S07]  /*f7b0*/  WARPGROUP.ARRIVE ;  /* 0x00000000000079c5 */ /* 0x000fce0000000000 */
[----:B------:R-:W-:Y:S03]  /*f7c0*/  HGMMA.64x128x16.F32 R88, R152, gdesc[UR44].tnspB, R88, gsb0 ;  /* 0x41e0002c98587df0 */ /* 0x000fe60008000858 */
[----:B------:R-:W-:Y:S02]  /*f7d0*/  WARPGROUP.DEPBAR.LE gsb0, 0x0 ;  /* 0x00008000000079c5 */ /* 0x000fe40000010000 */
[----:B0--34-:R-:W-:Y:S05]  /*f7e0*/  @!P0 BRA `(.L_x_7633) ;  /* 0x0000000000048947 */ /* 0x019fea0003800000 */
[----:B------:R-:W-:Y:S01]  /*f7f0*/  BPT.TRAP 0x1 ;  /* 0x000000040000795c */ /* 0x000fe20000300000 */
.L_x_7633:
        /* <DEDUP_REMOVED lines=68> */
.L_x_7555:
[----:B------:R-:W-:Y:S05]  /*fc40*/  @P0 BRA `(.L_x_7634) ;  /* 0x00000014004c0947 */ /* 0x000fea0003800000 */
[----:B------:R-:W0:Y:S01]  /*fc50*/  S2R R2, SR_TID.X ;  /* 0x0000000000027919 */ /* 0x000e220000002100 */
[----:B------:R-:W1:Y:S01]  /*fc60*/  LDC R17, c[0x0][0xbe8] ;  /* 0x0002fa00ff117b82 */ /* 0x000e620000000800 */
[----:B------:R-:W-:Y:S02]  /*fc70*/  USHF.R.S32.HI UR7, URZ, 0x1f, UR37 ;  /* 0x0000001f3f077899 */ /* 0x000fe40008011425 */
[----:B--2---:R-:W-:Y:S01]  /*fc80*/  IMAD R16, RZ, RZ, -UR37 ;  /* 0x80000025ff107e24 */ /* 0x004fe2000f8e02ff */
        /* <DEDUP_REMOVED lines=9> */
[----:B------:R-:W4:Y:S01]  /*fd20*/  S2UR UR11, SR_CTAID.Y ;  /* 0x00000000000b79c3 */ /* 0x000f220000002600 */
[----:B------:R-:W-:-:S07]  /*fd30*/  UIMAD UR7, UR7, UR8, URZ ;  /* 0x00000008070772a4 */ /* 0x000fce000f8e023f */
[----:B------:R-:W-:Y:S01]  /*fd40*/  BAR.SYNC.DEFER_BLOCKING 0x1, 0x100 ;  /* 0x0044000000007b1d */ /* 0x000fe20000010000 */
[----:B-1----:R-:W-:-:S07]  /*fd50*/  ISETP.NE.AND P0, PT, R17, 0x1, PT ;  /* 0x000000011100780c */ /* 0x002fce0003f05270 */
[----:B------:R-:W4:Y:S01]  /*fd60*/  LDC R21, c[0x0][0xc50] ;  /* 0x00031400ff157b82 */ /* 0x000f220000000800 */
[----:B0-----:R-:W-:Y:S01]  /*fd70*/  VIADD R4, R2, 0xffffff80 ;  /* 0xffffff8002047836 */ /* 0x001fe20000000000 */
[----:B---3--:R-:W-:-:S06]  /*fd80*/  USHF.R.S32.HI UR10, URZ, 0x1f, UR12 ;  /* 0x0000001f3f0a7899 */ /* 0x008fcc000801140c */
[----:B------:R-:W0:Y:S01]  /*fd90*/  LDC.64 R14, c[0x0][0xb40] ;  /* 0x0002d000ff0e7b82 */ /* 0x000e220000000a00 */
[----:B------:R-:W-:-:S04]  /*fda0*/  SHF.R.S32.HI R5, RZ, 0x1f, R4 ;  /* 0x0000001fff057819 */ /* 0x000fc80000011404 */
[----:B------:R-:W-:-:S03]  /*fdb0*/  LEA.HI R2, R5, R4, RZ, 0x7 ;  /* 0x0000000405027211 */ /* 0x000fc600078f38ff */
[----:B------:R-:W1:Y:S01]  /*fdc0*/  @P0 LDC R13, c[0x0][0xbf0] ;  /* 0x0002fc00ff0d0b82 */ /* 0x000e620000000800 */
[----:B------:R-:W-:Y:S02]  /*fdd0*/  LEA.HI R5, R5, R4, RZ, 0x2 ;  /* 0x0000000405057211 */ /* 0x000fe400078f10ff */
[----:B------:R-:W-:Y:S02]  /*fde0*/  LOP3.LUT R7, R2, 0xffffff80, RZ, 0xc0, !PT ;  /* 0xffffff8002077812 */ /* 0x000fe400078ec0ff */
[----:B------:R-:W-:-:S03]  /*fdf0*/  LOP3.LUT R5, R5, 0xfffffffc, RZ, 0xc0, !PT ;  /* 0xfffffffc05057812 */ /* 0x000fc600078ec0ff */
[C---:B------:R-:W-:Y:S01]  /*fe00*/  IMAD.IADD R18, R4.reuse, 0x1, -R7 ;  /* 0x0000000104127824 */ /* 0x040fe200078e0a07 */
[----:B------:R-:W-:Y:S01]  /*fe10*/  SHF.R.S32.HI R7, RZ, 0x7, R2 ;  /* 0x00000007ff077819 */ /* 0x000fe20000011402 */
[----:B------:R-:W-:Y:S01]  /*fe20*/  IMAD.IADD R5, R4, 0x1, -R5 ;  /* 0x0000000104057824 */ /* 0x000fe200078e0a05 */
[----:B------:R-:W3:Y:S01]  /*fe30*/  @P0 LDC R27, c[0x0][0xbec] ;  /* 0x0002fb00ff1b0b82 */ /* 0x000ee20000000800 */
[----:B----4-:R-:W-:Y:S01]  /*fe40*/  IMAD R21, R21, R16, UR11 ;  /* 0x0000000b15157e24 */ /* 0x010fe2000f8e0210 */
[----:B------:R-:W-:Y:S02]  /*fe50*/  SHF.R.S32.HI R9, RZ, 0x1f, R18 ;  /* 0x0000001fff097819 */ /* 0x000fe40000011412 */
[----:B------:R-:W-:Y:S01]  /*fe60*/  LEA.HI R2, R2, R7, RZ, 0x1 ;  /* 0x0000000702027211 */ /* 0x000fe200078f08ff */
[----:B0-----:R-:W-:Y:S01]  /*fe70*/  IMAD R12, R14, UR10, RZ ;  /* 0x0000000a0e0c7c24 */ /* 0x001fe2000f8e02ff */
[----:B------:R-:W-:Y:S02]  /*fe80*/  LEA.HI R23, R9, R18, RZ, 0x2 ;  /* 0x0000001209177211 */ /* 0x000fe400078f10ff */
[----:B------:R-:W-:Y:S01]  /*fe90*/  LOP3.LUT R2, R2, 0x3fffffe, RZ, 0xc0, !PT ;  /* 0x03fffffe02027812 */ /* 0x000fe200078ec0ff */
[----:B------:R-:W0:Y:S01]  /*fea0*/  @P0 LDC R20, c[0x0][0xbf0] ;  /* 0x0002fc00ff140b82 */ /* 0x000e220000000800 */
[----:B------:R-:W-:-:S02]  /*feb0*/  SHF.R.S32.HI R6, RZ, 0x2, R23 ;  /* 0x00000002ff067819 */ /* 0x000fc40000011417 */
[----:B------:R-:W-:Y:S01]  /*fec0*/  SHF.R.S32.HI R11, RZ, 0x1f, R23 ;  /* 0x0000001fff0b7819 */ /* 0x000fe20000011417 */
[----:B------:R-:W-:Y:S01]  /*fed0*/  IMAD.IADD R2, R7, 0x1, -R2 ;  /* 0x0000000107027824 */ /* 0x000fe200078e0a02 */
[----:B------:R-:W-:Y:S02]  /*fee0*/  LEA.HI R9, R9, R18, RZ, 0x5 ;  /* 0x0000001209097211 */ /* 0x000fe400078f28ff */
[----:B------:R-:W-:Y:S02]  /*fef0*/  LEA.HI R11, R11, R6, RZ, 0x3 ;  /* 0x000000060b0b7211 */ /* 0x000fe400078f18ff */
[----:B------:R-:W-:Y:S02]  /*ff00*/  SHF.R.S32.HI R7, RZ, 0x5, R9 ;  /* 0x00000005ff077819 */ /* 0x000fe40000011409 */
[----:B------:R-:W-:Y:S01]  /*ff10*/  LOP3.LUT R11, R11, 0xfffffff8, RZ, 0xc0, !PT ;  /* 0xfffffff80b0b7812 */ /* 0x000fe200078ec0ff */
[----:B------:R-:W4:Y:S01]  /*ff20*/  @P0 LDC R9, c[0x0][0xbec] ;  /* 0x0002fb00ff090b82 */ /* 0x000f220000000800 */
[----:B------:R-:W-:-:S03]  /*ff30*/  LOP3.LUT R23, R23, 0x7ffffffc, RZ, 0xc0, !PT ;  /* 0x7ffffffc17177812 */ /* 0x000fc600078ec0ff */
[----:B------:R-:W-:Y:S01]  /*ff40*/  IMAD.IADD R4, R6, 0x1, -R11 ;  /* 0x0000000106047824 */ /* 0x000fe200078e0a0b */
[----:B------:R-:W-:-:S03]  /*ff50*/  LEA.HI R6, R5, R5, RZ, 0x1 ;  /* 0x0000000505067211 */ /* 0x000fc600078f08ff */
[----:B------:R-:W5:Y:S01]  /*ff60*/  LDC.64 R10, c[0x0][0xbd8] ;  /* 0x0002f600ff0a7b82 */ /* 0x000f620000000a00 */
[----:B------:R-:W-:Y:S01]  /*ff70*/  LOP3.LUT R6, R6, 0x1ffffffe, RZ, 0xc0, !PT ;  /* 0x1ffffffe06067812 */ /* 0x000fe200078ec0ff */
[----:B------:R-:W-:Y:S02]  /*ff80*/  IMAD R7, R7, 0x10, R4 ;  /* 0x0000001007077824 */ /* 0x000fe400078e0204 */
[----:B------:R-:W-:Y:S02]  /*ff90*/  IMAD.U32 R4, RZ, RZ, UR4 ;  /* 0x00000004ff047e24 */ /* 0x000fe4000f8e00ff */
[----:B------:R-:W-:Y:S01]  /*ffa0*/  IMAD.IADD R25, R5, 0x1, -R6 ;  /* 0x0000000105197824 */ /* 0x000fe200078e0a06 */
[----:B------:R-:W-:Y:S01]  /*ffb0*/  MOV R5, UR5 ;  /* 0x0000000500057c02 */ /* 0x000fe20008000f00 */
[----:B------:R-:W-:Y:S01]  /*ffc0*/  IMAD R2, R2, 0x40, R7 ;  /* 0x0000004002027824 */ /* 0x000fe200078e0207 */
[----:B------:R-:W-:Y:S01]  /*ffd0*/  UIMAD.WIDE.U32 UR4, UR37, UR8, URZ ;  /* 0x00000008250472a5 */ /* 0x000fe2000f8e003f */
[----:B------:R-:W-:Y:S01]  /*ffe0*/  IMAD.U32 R5, RZ, RZ, UR6 ;  /* 0x00000006ff057e24 */ /* 0x000fe2000f8e00ff */
[----:B------:R-:W-:Y:S01]  /*fff0*/  UIMAD UR6, UR37, UR9, UR7 ;  /* 0x00000009250672a4 */ /* 0x000fe2000f8e0207 */
[----:B------:R-:W-:-:S02]  /*10000*/  IMAD R6, R25, 0x8, R2 ;  /* 0x0000000819067824 */ /* 0x000fc400078e0202 */
[----:B------:R-:W-:Y:S01]  /*10010*/  ULDC.64 UR8, c[0x0][0xb28] ;  /* 0x0002ca0000087ab9 */ /* 0x000fe20000000a00 */
[----:B------:R-:W-:Y:S02]  /*10020*/  UIADD3 UR6, UR5, UR6, URZ ;  /* 0x0000000605067290 */ /* 0x000fe4000fffe03f */
[----:B------:R-:W-:Y:S02]  /*10030*/  IMAD.U32 R7, RZ, RZ, UR5 ;  /* 0x00000005ff077e24 */ /* 0x000fe4000f8e00ff */
[----:B--2---:R-:W-:Y:S02]  /*10040*/  IMAD R2, R19, 0x80, R2 ;  /* 0x0000008013027824 */ /* 0x004fe400078e0202 */
[----:B------:R-:W-:Y:S01]  /*10050*/  IMAD.U32 R7, RZ, RZ, UR6 ;  /* 0x00000006ff077e24 */ /* 0x000fe2000f8e00ff */
[----:B------:R-:W-:Y:S02]  /*10060*/  ULDC.64 UR6, c[0x0][0xb48] ;  /* 0x0002d20000067ab9 */ /* 0x000fe40000000a00 */
[----:B------:R-:W-:Y:S01]  /*10070*/  IADD3 R16, R2, 0x8, RZ ;  /* 0x0000000802107810 */ /* 0x000fe20007ffe0ff */
[----:B-----5:R-:W-:-:S02]  /*10080*/  IMAD R8, R10, UR10, RZ ;  /* 0x0000000a0a087c24 */ /* 0x020fc4000f8e02ff */
[----:B------:R-:W-:-:S04]  /*10090*/  IMAD.WIDE.U32 R4, R10, UR12, R4 ;  /* 0x0000000c0a047c25 */ /* 0x000fc8000f8e0004 */
[----:B------:R-:W-:Y:S02]  /*100a0*/  IMAD R11, R11, UR12, R8 ;  /* 0x0000000c0b0b7c24 */ /* 0x000fe4000f8e0208 */
[----:B------:R-:W-:Y:S02]  /*100b0*/  IMAD R8, R19, 0x80, R6 ;  /* 0x0000008013087824 */ /* 0x000fe400078e0206 */
[----:B------:R-:W-:Y:S01]  /*100c0*/  IMAD.U32 R6, RZ, RZ, UR4 ;  /* 0x00000004ff067e24 */ /* 0x000fe2000f8e00ff */
[----:B------:R-:W-:Y:S01]  /*100d0*/  IADD3 R5, R5, R11, RZ ;  /* 0x0000000b05057210 */ /* 0x000fe20007ffe0ff */
[----:B----4-:R-:W-:Y:S01]  /*100e0*/  @P0 IMAD.HI.U32 R10, R8, R9, RZ ;  /* 0x00000009080a0227 */ /* 0x010fe200078e00ff */
[----:B------:R-:W-:-:S03]  /*100f0*/  ULDC.64 UR4, c[0x0][0xbe0] ;  /* 0x0002f80000047ab9 */ /* 0x000fc60000000a00 */
[----:B------:R-:W-:Y:S01]  /*10100*/  IMAD.MOV.U32 R9, RZ, RZ, R8 ;  /* 0x000000ffff097224 */ /* 0x000fe200078e0008 */
[----:B-1----:R-:W-:Y:S01]  /*10110*/  @P0 SHF.R.U32.HI R9, RZ, R13, R10 ;  /* 0x0000000dff090219 */ /* 0x002fe2000001160a */
[----:B------:R-:W-:Y:S01]  /*10120*/  IMAD R13, R15, UR12, R12 ;  /* 0x0000000c0f0d7c24 */ /* 0x000fe2000f8e020c */
[----:B------:R-:W-:Y:S01]  /*10130*/  SHF.R.S32.HI R12, RZ, 0x1f, R21 ;  /* 0x0000001fff0c7819 */ /* 0x000fe20000011415 */
[----:B------:R-:W-:-:S04]  /*10140*/  IMAD.WIDE.U32 R6, R14, UR12, R6 ;  /* 0x0000000c0e067c25 */ /* 0x000fc8000f8e0006 */
[----:B---3--:R-:W-:-:S04]  /*10150*/  @P0 IMAD.HI.U32 R27, R8, R27, RZ ;  /* 0x0000001b081b0227 */ /* 0x008fc800078e00ff */
[----:B------:R-:W-:Y:S02]  /*10160*/  IMAD.IADD R7, R7, 0x1, R13 ;  /* 0x0000000107077824 */ /* 0x000fe400078e020d */
[----:B------:R-:W-:Y:S02]  /*10170*/  IMAD R13, R12, UR6, RZ ;  /* 0x000000060c0d7c24 */ /* 0x000fe4000f8e02ff */
[----:B------:R-:W-:-:S04]  /*10180*/  IMAD.WIDE.U32 R4, R21, UR4, R4 ;  /* 0x0000000415047c25 */ /* 0x000fc8000f8e0004 */
[----:B------:R-:W-:Y:S01]  /*10190*/  IMAD.MOV.U32 R11, RZ, RZ, R8 ;  /* 0x000000ffff0b7224 */ /* 0x000fe200078e0008 */
[----:B0-----:R-:W-:Y:S01]  /*101a0*/  @P0 SHF.R.U32.HI R11, RZ, R20, R27 ;  /* 0x00000014ff0b0219 */ /* 0x001fe2000001161b */
        /* <DEDUP_REMOVED lines=16> */
[----:B------:R-:W-:Y:S02]  /*102b0*/  IMAD.IADD R7, R7, 0x1, R15 ;  /* 0x0000000107077824 */ /* 0x000fe400078e020f */
        /* <DEDUP_REMOVED lines=17> */
[----:B------:R-:W-:Y:S01]  /*103d0*/  LEA R20, P1, R6, UR8, 0x2 ;  /* 0x0000000806147c11 */ /* 0x000fe2000f8210ff */
[----:B------:R-:W-:Y:S01]  /*103e0*/  IMAD.IADD R5, R7, 0x1, R15 ;  /* 0x0000000107057824 */ /* 0x000fe200078e020f */
[----:B0-----:R-:W-:Y:S01]  /*103f0*/  ULEA UR4, UR5, UR4, 0x18 ;  /* 0x0000000405047291 */ /* 0x001fe2000f8ec03f */
[----:B------:R-:W-:Y:S01]  /*10400*/  IMAD R17, R17, UR6, RZ ;  /* 0x0000000611117c24 */ /* 0x000fe2000f8e02ff */
[----:B------:R-:W-:Y:S01]  /*10410*/  LEA.HI.X R9, R4, UR7, R9, 0x2, P0 ;  /* 0x0000000704097c11 */ /* 0x000fe200080f1409 */
[----:B------:R-:W-:Y:S01]  /*10420*/  IMAD.IADD R19, R18, 0x1, -R23 ;  /* 0x0000000112137824 */ /* 0x000fe200078e0a17 */
[----:B------:R-:W-:Y:S01]  /*10430*/  LEA.HI.X R22, R6, UR9, R5, 0x2, P1 ;  /* 0x0000000906167c11 */ /* 0x000fe200088f1405 */
        /* <DEDUP_REMOVED lines=8> */
[----:B------:R-:W-:Y:S01]  /*104c0*/  SHFL.IDX PT, R6, R8, 0x1, 0x1c1f ;  /* 0x003c1f0008067f89 */ /* 0x000fe200000e0000 */
[----:B------:R-:W-:-:S03]  /*104d0*/  IMAD.SHL.U32 R19, R19, 0x2, RZ ;  /* 0x0000000213137824 */ /* 0x000fc600078e00ff */
[----:B------:R-:W1:Y:S03]  /*104e0*/  SHFL.IDX PT, R7, R9, 0x1, 0x1c1f ;  /* 0x003c1f0009077f89 */ /* 0x000e6600000e0000 */
[----:B------:R-:W-:Y:S01]  /*104f0*/  SYNCS.ARRIVE.TRANS64.RED.A1T0 RZ, [UR4], RZ ;  /* 0x000000ffffff79a7 */ /* 0x000fe20008100404 */
[----:B------:R2:W3:Y:S04]  /*10500*/  SHFL.IDX PT, R14, R20, RZ, 0x1c1f ;  /* 0x001c1fff140e7589 */ /* 0x0004e800000e0000 */
[----:B------:R2:W4:Y:S04]  /*10510*/  SHFL.IDX PT, R15, R22, RZ, 0x1c1f ;  /* 0x001c1fff160f7589 */ /* 0x00052800000e0000 */
        /* <DEDUP_REMOVED lines=14> */
[C---:B------:R-:W-:Y:S01]  /*10600*/  IADD3 R11, R19.reuse, 0x40, RZ ;  /* 0x00000040130b7810 */ /* 0x040fe20007ffe0ff */
[----:B------:R-:W-:Y:S01]  /*10610*/  VIADD R12, R19, 0x50 ;  /* 0x00000050130c7836 */ /* 0x000fe20000000000 */
[----:B------:R-:W-:Y:S01]  /*10620*/  ISETP.GE.AND P4, PT, R9, UR4, PT ;  /* 0x0000000409007c0c */ /* 0x000fe2000bf86270 */
[C---:B------:R-:W-:Y:S01]  /*10630*/  VIADD R18, R19.reuse, 0x60 ;  /* 0x0000006013127836 */ /* 0x040fe20000000000 */
[----:B------:R-:W-:Y:S01]  /*10640*/  ISETP.GE.AND P5, PT, R10, UR4, PT ;  /* 0x000000040a007c0c */ /* 0x000fe2000bfa6270 */
[----:B---34-:R-:W-:Y:S01]  /*10650*/  @!P2 IMAD.WIDE R2, R19, 0x4, R14 ;  /* 0x000000041302a825 */ /* 0x018fe200078e020e */
[----:B------:R-:W-:-:S02]  /*10660*/  ISETP.GE.AND P6, PT, R11, UR4, PT ;  /* 0x000000040b007c0c */ /* 0x000fc4000bfc6270 */
[----:B------:R-:W-:Y:S02]  /*10670*/  @!P3 LEA.HI R0, R0, R0, RZ, 0x1 ;  /* 0x000000000000b211 */ /* 0x000fe400078f08ff */
        /* <DEDUP_REMOVED lines=8> */
[----:B------:R-:W-:Y:S02]  /*10700*/  @!P5 LOP3.LUT R13, R10, 0xfffffffe, RZ, 0xc0, !PT ;  /* 0xfffffffe0a0dd812 */ /* 0x000fe400078ec0ff */
[----:B------:R1:W-:Y:S01]  /*10710*/  @!P3 ST.E.64 desc[UR48][R4.64], R92 ;  /* 0x0000005c0400b985 */ /* 0x0003e2000c101b30 */
[----:B------:R-:W-:Y:S02]  /*10720*/  ISETP.GE.AND P3, PT, R8, UR4, PT ;  /* 0x0000000408007c0c */ /* 0x000fe4000bf66270 */
[----:B0-----:R-:W-:Y:S02]  /*10730*/  @!P0 LOP3.LUT R3, R6, 0xfffffffe, RZ, 0xc0, !PT ;  /* 0xfffffffe06038812 */ /* 0x001fe400078ec0ff */
[----:B------:R-:W-:-:S03]  /*10740*/  @!P4 LEA.HI R6, R9, R9, RZ, 0x1 ;  /* 0x000000090906c211 */ /* 0x000fc600078f08ff */
[----:B------:R-:W-:Y:S01]  /*10750*/  @!P0 IMAD.WIDE R2, R3, 0x4, R14 ;  /* 0x0000000403028825 */ /* 0x000fe200078e020e */
[----:B------:R-:W-:-:S04]  /*10760*/  @!P2 LEA.HI R0, R0, R0, RZ, 0x1 ;  /* 0x000000000000a211 */ /* 0x000fc800078f08ff */
[----:B------:R0:W-:Y:S01]  /*10770*/  @!P0 ST.E.64 desc[UR48][R2.64], R96 ;  /* 0x0000006002008985 */ /* 0x0001e2000c101b30 */
[----:B------:R-:W-:Y:S02]  /*10780*/  @!P3 LEA.HI R8, R8, R8, RZ, 0x1 ;  /* 0x000000080808b211 */ /* 0x000fe400078f08ff */
[----:B-1----:R-:W-:Y:S02]  /*10790*/  @!P1 LOP3.LUT R5, R7, 0xfffffffe, RZ, 0xc0, !PT ;  /* 0xfffffffe07059812 */ /* 0x002fe400078ec0ff */
[----:B------:R-:W-:Y:S02]  /*107a0*/  @!P2 LOP3.LUT R7, R0, 0xfffffffe, RZ, 0xc0, !PT ;  /* 0xfffffffe0007a812 */ /* 0x000fe400078ec0ff */
[----:B------:R-:W-:Y:S01]  /*107b0*/  @!P3 LOP3.LUT R9, R8, 0xfffffffe, RZ, 0xc0, !PT ;  /* 0xfffffffe0809b812 */ /* 0x000fe200078ec0ff */
[--C-:B------:R-:W-:Y:S01]  /*107c0*/  @!P1 IMAD.WIDE R4, R5, 0x4, R14.reuse ;  /* 0x0000000405049825 */ /* 0x100fe200078e020e */
[----:B------:R-:W-:Y:S02]  /*107d0*/  @!P6 LEA.HI R0, R11, R11, RZ, 0x1 ;  /* 0x0000000b0b00e211 */ /* 0x000fe400078f08ff */
[----:B------:R-:W-:Y:S01]  /*107e0*/  @!P4 LOP3.LUT R11, R6, 0xfffffffe, RZ, 0xc0, !PT ;  /* 0xfffffffe060bc812 */ /* 0x000fe200078ec0ff */
[--C-:B------:R-:W-:Y:S01]  /*107f0*/  @!P2 IMAD.WIDE R6, R7, 0x4, R14.reuse ;  /* 0x000000040706a825 */ /* 0x100fe200078e020e */
[----:B------:R-:W-:Y:S01]  /*10800*/  @!P6 LOP3.LUT R21, R0, 0xfffffffe, RZ, 0xc0, !PT ;  /* 0xfffffffe0015e812 */ /* 0x000fe200078ec0ff */
[----:B------:R1:W-:Y:S01]  /*10810*/  @!P1 ST.E.64 desc[UR48][R4.64], R100 ;  /* 0x0000006404009985 */ /* 0x0003e2000c101b30 */
[----:B------:R-:W-:Y:S01]  /*10820*/  ISETP.GE.AND P1, PT, R12, UR4, PT ;  /* 0x000000040c007c0c */ /* 0x000fe2000bf26270 */
[----:B0-----:R-:W-:-:S02]  /*10830*/  @!P3 IMAD.WIDE R2, R9, 0x4, R14 ;  /* 0x000000040902b825 */ /* 0x001fc400078e020e */
[----:B------:R0:W-:Y:S02]  /*10840*/  @!P2 ST.E.64 desc[UR48][R6.64], R104 ;  /* 0x000000680600a985 */ /* 0x0001e4000c101b30 */
[----:B------:R-:W-:Y:S02]  /*10850*/  VIADD R0, R19, 0x48 ;  /* 0x0000004813007836 */ /* 0x000fe40000000000 */
[--C-:B------:R-:W-:Y:S01]  /*10860*/  @!P5 IMAD.WIDE R8, R13, 0x4, R14.reuse ;  /* 0x000000040d08d825 */ /* 0x100fe200078e020e */
[----:B------:R2:W-:Y:S01]  /*10870*/  @!P3 ST.E.64 desc[UR48][R2.64], R108 ;  /* 0x0000006c0200b985 */ /* 0x0005e2000c101b30 */
[----:B------:R-:W-:Y:S02]  /*10880*/  ISETP.GE.AND P3, PT, R18, UR4, PT ;  /* 0x0000000412007c0c */ /* 0x000fe4000bf66270 */
[----:B------:R-:W-:Y:S01]  /*10890*/  VIADD R13, R19, 0x58 ;  /* 0x00000058130d7836 */ /* 0x000fe20000000000 */
[----:B------:R-:W-:Y:S01]  /*108a0*/  ISETP.GE.AND P0, PT, R0, UR4, PT ;  /* 0x0000000400007c0c */ /* 0x000fe2000bf06270 */
[----:B-1----:R-:W-:Y:S01]  /*108b0*/  @!P4 IMAD.WIDE R4, R11, 0x4, R14 ;  /* 0x000000040b04c825 */ /* 0x002fe200078e020e */
[----:B------:R-:W-:-:S02]  /*108c0*/  @!P1 LEA.HI R12, R12, R12, RZ, 0x1 ;  /* 0x0000000c0c0c9211 */ /* 0x000fc400078f08ff */
[----:B------:R-:W-:Y:S01]  /*108d0*/  ISETP.GE.AND P2, PT, R13, UR4, PT ;  /* 0x000000040d007c0c */ /* 0x000fe2000bf46270 */
[----:B------:R-:W-:Y:S01]  /*108e0*/  @!P6 IMAD.WIDE R10, R21, 0x4, R14 ;  /* 0x00000004150ae825 */ /* 0x000fe200078e020e */
[----:B------:R1:W-:Y:S03]  /*108f0*/  @!P4 ST.E.64 desc[UR48][R4.64], R112 ;  /* 0x000000700400c985 */ /* 0x0003e6000c101b30 */
[C---:B0-----:R-:W-:Y:S01]  /*10900*/  VIADD R6, R19.reuse, 0x68 ;  /* 0x0000006813067836 */ /* 0x041fe20000000000 */
[----:B------:R0:W-:Y:S01]  /*10910*/  @!P5 ST.E.64 desc[UR48][R8.64], R116 ;  /* 0x000000740800d985 */ /* 0x0001e2000c101b30 */
[C---:B--2---:R-:W-:Y:S01]  /*10920*/  VIADD R3, R19.reuse, 0x78 ;  /* 0x0000007813037836 */ /* 0x044fe20000000000 */
[----:B------:R-:W-:Y:S01]  /*10930*/  @!P3 LEA.HI R18, R18, R18, RZ, 0x1 ;  /* 0x000000121212b211 */ /* 0x000fe200078f08ff */
[----:B------:R-:W-:Y:S01]  /*10940*/  VIADD R7, R19, 0x70 ;  /* 0x0000007013077836 */ /* 0x000fe20000000000 */
[----:B------:R2:W-:Y:S01]  /*10950*/  @!P6 ST.E.64 desc[UR48][R10.64], R120 ;  /* 0x000000780a00e985 */ /* 0x0005e2000c101b30 */
[----:B------:R-:W-:-:S02]  /*10960*/  ISETP.GE.AND P4, PT, R6, UR4, PT ;  /* 0x0000000406007c0c */ /* 0x000fc4000bf86270 */
[----:B------:R-:W-:Y:S02]  /*10970*/  ISETP.GE.AND P6, PT, R3, UR4, PT ;  /* 0x0000000403007c0c */ /* 0x000fe4000bfc6270 */
[----:B------:R-:W-:Y:S02]  /*10980*/  ISETP.GE.AND P5, PT, R7, UR4, PT ;  /* 0x0000000407007c0c */ /* 0x000fe4000bfa6270 */
[----:B------:R-:W-:Y:S02]  /*10990*/  @!P0 LEA.HI R0, R0, R0, RZ, 0x1 ;  /* 0x0000000000008211 */ /* 0x000fe400078f08ff */
[----:B------:R-:W-:Y:S02]  /*109a0*/  @!P2 LEA.HI R13, R13, R13, RZ, 0x1 ;  /* 0x0000000d0d0da211 */ /* 0x000fe400078f08ff */
[----:B-1----:R-:W-:Y:S02]  /*109b0*/  @!P1 LOP3.LUT R5, R12, 0xfffffffe, RZ, 0xc0, !PT ;  /* 0xfffffffe0c059812 */ /* 0x002fe400078ec0ff */
[----:B0-----:R-:W-:-:S02]  /*109c0*/  @!P3 LOP3.LUT R9, R18, 0xfffffffe, RZ, 0xc0, !PT ;  /* 0xfffffffe1209b812 */ /* 0x001fc400078ec0ff */
[----:B------:R-:W-:Y:S02]  /*109d0*/  @!P4 LEA.HI R6, R6, R6, RZ, 0x1 ;  /* 0x000000060606c211 */ /* 0x000fe400078f08ff */
[----:B------:R-:W-:Y:S01]  /*109e0*/  @!P6 LEA.HI R4, R3, R3, RZ, 0x1 ;  /* 0x000000030304e211 */ /* 0x000fe200078f08ff */
[----:B------:R-:W-:Y:S01]  /*109f0*/  @!P3 IMAD.WIDE R8, R9, 0x4, R14 ;  /* 0x000000040908b825 */ /* 0x000fe200078e020e */
[----:B------:R-:W-:Y:S02]  /*10a00*/  @!P5 LEA.HI R2, R7, R7, RZ, 0x1 ;  /* 0x000000070702d211 */ /* 0x000fe400078f08ff */
[----:B------:R-:W-:Y:S02]  /*10a10*/  @!P0 LOP3.LUT R3, R0, 0xfffffffe, RZ, 0xc0, !PT ;  /* 0xfffffffe00038812 */ /* 0x000fe400078ec0ff */
[----:B------:R-:W-:Y:S02]  /*10a20*/  @!P2 LOP3.LUT R7, R13, 0xfffffffe, RZ, 0xc0, !PT ;  /* 0xfffffffe0d07a812 */ /* 0x000fe400078ec0ff */
[----:B--2---:R-:W-:-:S02]  /*10a30*/  @!P4 LOP3.LUT R11, R6, 0xfffffffe, RZ, 0xc0, !PT ;  /* 0xfffffffe060bc812 */ /* 0x004fc400078ec0ff */
[----:B------:R-:W-:Y:S01]  /*10a40*/  @!P5 LOP3.LUT R13, R2, 0xfffffffe, RZ, 0xc0, !PT ;  /* 0xfffffffe020dd812 */ /* 0x000fe200078ec0ff */
[----:B------:R-:W-:Y:S01]  /*10a50*/  @!P0 IMAD.WIDE R2, R3, 0x4, R14 ;  /* 0x0000000403028825 */ /* 0x000fe200078e020e */
[----:B------:R-:W-:-:S03]  /*10a60*/  @!P6 LOP3.LUT R21, R4, 0xfffffffe, RZ, 0xc0, !PT ;  /* 0xfffffffe0415e812 */ /* 0x000fc600078ec0ff */
        /* <DEDUP_REMOVED lines=12> */
.L_x_7636:
[----:B------:R-:W-:Y:S05]  /*10b30*/  BSYNC B0 ;  /* 0x0000000000007941 */ /* 0x000fea0003800000 */
.L_x_7635:
[----:B------:R-:W-:Y:S01]  /*10b40*/  ISETP.GE.AND P0, PT, R16, R17, PT ;  /* 0x000000111000720c */ /* 0x000fe20003f06270 */
[----:B0-----:R0:W1:Y:S04]  /*10b50*/  SHFL.IDX PT, R13, R22, 0x1, 0x1c1f ;  /* 0x003c1f00160d7f89 */ /* 0x00106800000e0000 */
[----:B------:R0:W0:Y:S08]  /*10b60*/  SHFL.IDX PT, R12, R20, 0x1, 0x1c1f ;  /* 0x003c1f00140c7f89 */ /* 0x00003000000e0000 */
[----:B------:R-:W-:Y:S05]  /*10b70*/  @P0 BRA `(.L_x_7547) ;  /* 0x00000048004c0947 */ /* 0x000fea0003800000 */
[----:B------:R-:W-:Y:S01]  /*10b80*/  ULDC UR4, c[0x0][0xac8] ;  /* 0x0002b20000047ab9 */ /* 0x000fe20000000800 */
[C---:B--2---:R-:W-:Y:S01]  /*10b90*/  VIADD R0, R19.reuse, 0x8 ;  /* 0x0000000813007836 */ /* 0x044fe20000000000 */
[C---:B------:R-:W-:Y:S01]  /*10ba0*/  ISETP.GE.AND P0, PT, R19.reuse, UR4, PT ;  /* 0x0000000413007c0c */ /* 0x040fe2000bf06270 */
        /* <DEDUP_REMOVED lines=11> */
[----:B------:R-:W-:Y:S01]  /*10c60*/  ISETP.GE.AND P2, PT, R10, UR4, PT ;  /* 0x000000040a007c0c */ /* 0x000fe2000bf46270 */
[----:B01----:R-:W-:Y:S01]  /*10c70*/  @!P0 IMAD.WIDE R2, R19, 0x4, R12 ;  /* 0x0000000413028825 */ /* 0x003fe200078e020c */
[----:B------:R-:W-:-:S03]  /*10c80*/  ISETP.GE.AND P1, PT, R11, UR4, PT ;  /* 0x000000040b007c0c */ /* 0x000fc6000bf26270 */
[----:B------:R-:W-:Y:S01]  /*10c90*/  @!P5 LEA.HI R0, R0, R0, RZ, 0x1 ;  /* 0x000000000000d211 */ /* 0x000fe200078f08ff */
[----:B------:R0:W-:Y:S01]  /*10ca0*/  @!P0 ST.E.64 desc[UR48][R2.64], R90 ;  /* 0x0000005a02008985 */ /* 0x0001e2000c101b30 */
[----:B------:R-:W-:Y:S01]  /*10cb0*/  ISETP.GE.AND P0, PT, R6, UR4, PT ;  /* 0x0000000406007c0c */ /* 0x000fe2000bf06270 */
[C---:B------:R-:W-:Y:S01]  /*10cc0*/  VIADD R18, R19.reuse, 0x48 ;  /* 0x0000004813127836 */ /* 0x040fe20000000000 */
[----:B------:R-:W-:Y:S01]  /*10cd0*/  @!P6 LEA.HI R4, R4, R4, RZ, 0x1 ;  /* 0x000000040404e211 */ /* 0x000fe200078f08ff */
[----:B------:R-:W-:Y:S01]  /*10ce0*/  VIADD R20, R19, 0x70 ;  /* 0x0000007013147836 */ /* 0x000fe20000000000 */
[----:B------:R-:W-:Y:S02]  /*10cf0*/  @!P5 LOP3.LUT R5, R0, 0xfffffffe, RZ, 0xc0, !PT ;  /* 0xfffffffe0005d812 */ /* 0x000fe400078ec0ff */
[----:B------:R-:W-:Y:S02]  /*10d00*/  @!P6 LOP3.LUT R7, R4, 0xfffffffe, RZ, 0xc0, !PT ;  /* 0xfffffffe0407e812 */ /* 0x000fe400078ec0ff */
[----:B------:R-:W-:-:S02]  /*10d10*/  @!P4 LEA.HI R8, R8, R8, RZ, 0x1 ;  /* 0x000000080808c211 */ /* 0x000fc400078f08ff */
[----:B------:R-:W-:Y:S02]  /*10d20*/  @!P3 LEA.HI R0, R9, R9, RZ, 0x1 ;  /* 0x000000090900b211 */ /* 0x000fe400078f08ff */
[----:B------:R-:W-:Y:S01]  /*10d30*/  @!P2 LEA.HI R10, R10, R10, RZ, 0x1 ;  /* 0x0000000a0a0aa211 */ /* 0x000fe200078f08ff */
[--C-:B0-----:R-:W-:Y:S01]  /*10d40*/  @!P5 IMAD.WIDE R2, R5, 0x4, R12.reuse ;  /* 0x000000040502d825 */ /* 0x101fe200078e020c */
[----:B------:R-:W-:Y:S02]  /*10d50*/  @!P0 LEA.HI R6, R6, R6, RZ, 0x1 ;  /* 0x0000000606068211 */ /* 0x000fe400078f08ff */
[----:B---3--:R-:W-:Y:S01]  /*10d60*/  @!P1 LEA.HI R14, R11, R11, RZ, 0x1 ;  /* 0x0000000b0b0e9211 */ /* 0x008fe200078f08ff */
[----:B------:R-:W-:Y:S01]  /*10d70*/  @!P6 IMAD.WIDE R4, R7, 0x4, R12 ;  /* 0x000000040704e825 */ /* 0x000fe200078e020c */
[----:B------:R-:W-:Y:S01]  /*10d80*/  @!P0 LOP3.LUT R7, R6, 0xfffffffe, RZ, 0xc0, !PT ;  /* 0xfffffffe06078812 */ /* 0x000fe200078ec0ff */
[----:B------:R0:W-:Y:S01]  /*10d90*/  @!P5 ST.E.64 desc[UR48][R2.64], R94 ;  /* 0x0000005e0200d985 */ /* 0x0001e2000c101b30 */
[----:B------:R-:W-:-:S02]  /*10da0*/  @!P4 LOP3.LUT R9, R8, 0xfffffffe, RZ, 0xc0, !PT ;  /* 0xfffffffe0809c812 */ /* 0x000fc400078ec0ff */
[----:B------:R-:W-:Y:S01]  /*10db0*/  @!P3 LOP3.LUT R11, R0, 0xfffffffe, RZ, 0xc0, !PT ;  /* 0xfffffffe000bb812 */ /* 0x000fe200078ec0ff */
[----:B------:R1:W-:Y:S01]  /*10dc0*/  @!P6 ST.E.64 desc[UR48][R4.64], R98 ;  /* 0x000000620400e985 */ /* 0x0003e2000c101b30 */
[----:B----4-:R-:W-:Y:S01]  /*10dd0*/  @!P2 LOP3.LUT R15, R10, 0xfffffffe, RZ, 0xc0, !PT ;  /* 0xfffffffe0a0fa812 */ /* 0x010fe200078ec0ff */
[C---:B------:R-:W-:Y:S01]  /*10de0*/  VIADD R0, R19.reuse, 0x50 ;  /* 0x0000005013007836 */ /* 0x040fe20000000000 */
[----:B------:R-:W-:Y:S01]  /*10df0*/  @!P1 LOP3.LUT R17, R14, 0xfffffffe, RZ, 0xc0, !PT ;  /* 0xfffffffe0e119812 */ /* 0x000fe200078ec0ff */
[----:B------:R-:W-:Y:S01]  /*10e00*/  VIADD R14, R19, 0x58 ;  /* 0x00000058130e7836 */ /* 0x000fe20000000000 */
[----:B------:R-:W-:Y:S02]  /*10e10*/  ISETP.GE.AND P5, PT, R16, UR4, PT ;  /* 0x0000000410007c0c */ /* 0x000fe4000bfa6270 */
[----:B------:R-:W-:Y:S01]  /*10e20*/  ISETP.GE.AND P6, PT, R18, UR4, PT ;  /* 0x0000000412007c0c */ /* 0x000fe2000bfc6270 */
[----:B0-----:R-:W-:-:S04]  /*10e30*/  @!P0 IMAD.WIDE R2, R7, 0x4, R12 ;  /* 0x0000000407028825 */ /* 0x001fc800078e020c */
        /* <DEDUP_REMOVED lines=13> */
[----:B------:R4:W-:Y:S01]  /*10f10*/  @!P1 ST.E.64 desc[UR48][R10.64], R118 ;  /* 0x000000760a009985 */ /* 0x0009e2000c101b30 */
[----:B------:R-:W-:Y:S01]  /*10f20*/  ISETP.GE.AND P1, PT, R14, UR4, PT ;  /* 0x000000040e007c0c */ /* 0x000fe2000bf26270 */
[----:B------:R-:W-:Y:S01]  /*10f30*/  VIADD R19, R19, 0x78 ;  /* 0x0000007813137836 */ /* 0x000fe20000000000 */
[----:B------:R-:W-:Y:S02]  /*10f40*/  ISETP.GE.AND P3, PT, R17, UR4, PT ;  /* 0x0000000411007c0c */ /* 0x000fe4000bf66270 */
[----:B------:R-:W-:-:S02]  /*10f50*/  ISETP.GE.AND P2, PT, R15, UR4, PT ;  /* 0x000000040f007c0c */ /* 0x000fc4000bf46270 */
[----:B------:R-:W-:Y:S02]  /*10f60*/  @!P6 LEA.HI R18, R18, R18, RZ, 0x1 ;  /* 0x000000121212e211 */ /* 0x000fe400078f08ff */
        /* <DEDUP_REMOVED lines=14> */
[----:B------:R-:W-:Y:S02]  /*11050*/  @!P3 LOP3.LUT R17, R17, 0xfffffffe, RZ, 0xc0, !PT ;  /* 0xfffffffe1111b812 */ /* 0x000fe400078ec0ff */
[----:B----4-:R-:W-:Y:S01]  /*11060*/  @!P4 LOP3.LUT R11, R20, 0xfffffffe, RZ, 0xc0, !PT ;  /* 0xfffffffe140bc812 */ /* 0x010fe200078ec0ff */
        /* <DEDUP_REMOVED lines=13> */
[----:B0-----:R-:W-:-:S05]  /*11140*/  LOP3.LUT R3, R19, 0xfffffffe, RZ, 0xc0, !PT ;  /* 0xfffffffe13037812 */ /* 0x001fca00078ec0ff */
[----:B------:R-:W-:-:S05]  /*11150*/  IMAD.WIDE R2, R3, 0x4, R12 ;  /* 0x0000000403027825 */ /* 0x000fca00078e020c */
[----:B------:R0:W-:Y:S01]  /*11160*/  ST.E.64 desc[UR48][R2.64], R150 ;  /* 0x0000009602007985 */ /* 0x0001e2000c101b30 */
[----:B------:R-:W-:Y:S05]  /*11170*/  BRA `(.L_x_7547) ;  /* 0x0000004000cc7947 */ /* 0x000fea0003800000 */
.L_x_7634:
        /* <DEDUP_REMOVED lines=15> */
[----:B------:R-:W-:Y:S01]  /*11270*/  IMAD.MOV.U32 R5, RZ, RZ, R0 ;  /* 0x000000ffff057224 */ /* 0x000fe200078e0000 */
[----:B------:R-:W-:Y:S02]  /*11280*/  ULDC.64 UR8, c[0x0][0xbd0] ;  /* 0x0002f40000087ab9 */ /* 0x000fe40000000a00 */
[----:B------:R-:W-:Y:S02]  /*11290*/  UIMAD UR6, UR6, UR8, URZ ;  /* 0x00000008060672a4 */ /* 0x000fe4000f8e023f */
[----:B------:R-:W-:Y:S01]  /*112a0*/  UIMAD.WIDE.U32 UR4, UR37, UR8, URZ ;  /* 0x00000008250472a5 */ /* 0x000fe2000f8e003f */
[----:B------:R-:W1:Y:S01]  /*112b0*/  LDC.64 R10, c[0x0][0xbd8] ;  /* 0x0002f600ff0a7b82 */ /* 0x000e620000000a00 */
[----:B------:R-:W-:-:S04]  /*112c0*/  UIMAD UR6, UR37, UR9, UR6 ;  /* 0x00000009250672a4 */ /* 0x000fc8000f8e0206 */
[----:B------:R-:W-:Y:S02]  /*112d0*/  UIADD3 UR6, UR5, UR6, URZ ;  /* 0x0000000605067290 */ /* 0x000fe4000fffe03f */
[----:B------:R-:W-:Y:S01]  /*112e0*/  IMAD.U32 R3, RZ, RZ, UR5 ;  /* 0x00000005ff037e24 */ /* 0x000fe2000f8e00ff */
[----:B------:R-:W3:Y:S01]  /*112f0*/  @P0 LDC R7, c[0x0][0xbec] ;  /* 0x0002fb00ff070b82 */ /* 0x000ee20000000800 */
[----:B------:R-:W-:Y:S01]  /*11300*/  IMAD.U32 R2, RZ, RZ, UR4 ;  /* 0x00000004ff027e24 */ /* 0x000fe2000f8e00ff */
[----:B------:R-:W-:Y:S01]  /*11310*/  ULDC.64 UR4, c[0x0][0xbe0] ;  /* 0x0002f80000047ab9 */ /* 0x000fe20000000a00 */
[----:B------:R-:W-:-:S05]  /*11320*/  IMAD.U32 R3, RZ, RZ, UR6 ;  /* 0x00000006ff037e24 */ /* 0x000fca000f8e00ff */
[----:B------:R-:W4:Y:S01]  /*11330*/  @P0 LDC R9, c[0x0][0xbf0] ;  /* 0x0002fc00ff090b82 */ /* 0x000f220000000800 */
[----:B0-----:R-:W-:-:S07]  /*11340*/  USHF.R.S32.HI UR8, URZ, 0x1f, UR7 ;  /* 0x0000001f3f087899 */ /* 0x001fce0008011407 */
[----:B------:R-:W0:Y:S01]  /*11350*/  S2UR UR10, SR_CTAID.Y ;  /* 0x00000000000a79c3 */ /* 0x000e220000002600 */
[C---:B-1----:R-:W-:Y:S02]  /*11360*/  IMAD R12, R10.reuse, UR8, RZ ;  /* 0x000000080a0c7c24 */ /* 0x042fe4000f8e02ff */
[----:B------:R-:W-:-:S04]  /*11370*/  IMAD.WIDE.U32 R2, R10, UR7, R2 ;  /* 0x000000070a027c25 */ /* 0x000fc8000f8e0002 */
[----:B------:R-:W-:Y:S01]  /*11380*/  IMAD R11, R11, UR7, R12 ;  /* 0x000000070b0b7c24 */ /* 0x000fe2000f8e020c */
[----:B------:R-:W0:Y:S01]  /*11390*/  LDC R8, c[0x0][0xc50] ;  /* 0x00031400ff087b82 */ /* 0x000e220000000800 */
[----:B---3--:R-:W-:Y:S01]  /*113a0*/  @P0 IMAD.HI.U32 R4, R0, R7, RZ ;  /* 0x0000000700040227 */ /* 0x008fe200078e00ff */
[----:B------:R-:W-:-:S03]  /*113b0*/  IADD3 R7, RZ, -UR37, RZ ;  /* 0x80000025ff077c10 */ /* 0x000fc6000fffe0ff */
[----:B------:R-:W-:Y:S01]  /*113c0*/  IMAD.IADD R3, R11, 0x1, R3 ;  /* 0x000000010b037824 */ /* 0x000fe200078e0203 */
[----:B----4-:R-:W-:Y:S01]  /*113d0*/  @P0 SHF.R.U32.HI R5, RZ, R9, R4 ;  /* 0x00000009ff050219 */ /* 0x010fe20000011604 */
[----:B0-----:R-:W-:-:S04]  /*113e0*/  IMAD R9, R8, R7, UR10 ;  /* 0x0000000a08097e24 */ /* 0x001fc8000f8e0207 */
        /* <DEDUP_REMOVED lines=21> */
.L_x_7545:
        /* <DEDUP_REMOVED lines=18> */
.L_x_7637:
[----:B------:R-:W-:Y:S01]  /*11660*/  ULDC UR7, c[0x0][0xc50] ;  /* 0x0003140000077ab9 */ /* 0x000fe20000000800 */
[----:B------:R-:W-:Y:S01]  /*11670*/  UMOV UR40, UR6 ;  /* 0x0000000600287c82 */ /* 0x000fe20008000000 */
[----:B------:R-:W-:-:S11]  /*11680*/  UISETP.NE.AND UP0, UPT, UR7, 0x1, UPT ;  /* 0x000000010700788c */ /* 0x000fd6000bf05270 */
[----:B------:R-:W-:Y:S01]  /*11690*/  @UP0 ULDC UR4, c[0x0][0xc54] ;  /* 0x0003150000040ab9 */ /* 0x000fe20000000800 */
[----:B------:R-:W-:Y:S01]  /*116a0*/  @UP0 ULDC UR8, c[0x0][0xc58] ;  /* 0x0003160000080ab9 */ /* 0x000fe20000000800 */
[----:B------:R-:W-:-:S04]  /*116b0*/  UIMAD.WIDE.U32 UR4, UR6, UR4, URZ ;  /* 0x00000004060472a5 */ /* 0x000fc8000f8e003f */
[----:B------:R-:W-:-:S12]  /*116c0*/  @UP0 USHF.R.U32.HI UR40, URZ, UR8, UR5 ;  /* 0x000000083f280299 */ /* 0x000fd80008011605 */
.L_x_7638:
        /* <DEDUP_REMOVED lines=53> */
.L_x_7641:
[----:B------:R-:W-:-:S11]  /*11a20*/  UISETP.NE.AND UP0, UPT, UR5, 0x1, UPT ;  /* 0x000000010500788c */ /* 0x000fd6000bf05270 */
[----:B------:R-:W-:Y:S02]  /*11a30*/  @UP0 ULDC.64 UR12, c[0x0][0x9e8] ;  /* 0x00027a00000c0ab9 */ /* 0x000fe40000000a00 */
[----:B------:R-:W-:-:S04]  /*11a40*/  UIMAD.WIDE.U32 UR6, UR8, UR12, URZ ;  /* 0x0000000c080672a5 */ /* 0x000fc8000f8e003f */
[----:B------:R-:W-:-:S12]  /*11a50*/  @UP0 USHF.R.U32.HI UR8, URZ, UR13, UR7 ;  /* 0x0000000d3f080299 */ /* 0x000fd80008011607 */
.L_x_7642:
[----:B------:R-:W-:-:S04]  /*11a60*/  UIMAD UR8, UR8, UR5, UR5 ;  /* 0x00000005080872a4 */ /* 0x000fc8000f8e0205 */
[----:B------:R-:W-:-:S04]  /*11a70*/  UISETP.LT.AND UP0, UPT, UR4, UR8, UPT ;  /* 0x000000080400728c */ /* 0x000fc8000bf01270 */
[----:B------:R-:W-:-:S12]  /*11a80*/  USEL UR4, UR4, UR8, UP0 ;  /* 0x0000000804047287 */ /* 0x000fd80008000000 */
.L_x_7640:
        /* <DEDUP_REMOVED lines=26> */
.L_x_7644:
[----:B------:R-:W-:-:S11]  /*11c30*/  UISETP.NE.AND UP0, UPT, UR5, 0x1, UPT ;  /* 0x000000010500788c */ /* 0x000fd6000bf05270 */
[----:B------:R-:W-:Y:S02]  /*11c40*/  @UP0 ULDC.64 UR10, c[0x0][0x9e8] ;  /* 0x00027a00000a0ab9 */ /* 0x000fe40000000a00 */
[----:B------:R-:W-:-:S04]  /*11c50*/  UIMAD.WIDE.U32 UR6, UR4, UR10, URZ ;  /* 0x0000000a040672a5 */ /* 0x000fc8000f8e003f */
[----:B------:R-:W-:-:S12]  /*11c60*/  @UP0 USHF.R.U32.HI UR4, URZ, UR11, UR7 ;  /* 0x0000000b3f040299 */ /* 0x000fd80008011607 */
.L_x_7645:
[----:B------:R-:W-:-:S04]  /*11c70*/  UIMAD UR4, UR4, UR5, URZ ;  /* 0x00000005040472a4 */ /* 0x000fc8000f8e023f */
[----:B------:R-:W-:-:S04]  /*11c80*/  UISETP.LT.AND UP0, UPT, UR8, UR4, UPT ;  /* 0x000000040800728c */ /* 0x000fc8000bf01270 */
[----:B------:R-:W-:-:S12]  /*11c90*/  USEL UR8, UR8, UR4, !UP0 ;  /* 0x0000000408087287 */ /* 0x000fd8000c000000 */
.L_x_7643:
        /* <DEDUP_REMOVED lines=44> */
.L_x_7646:
[----:B------:R-:W-:Y:S02]  /*11f60*/  UIMAD UR52, UR45, UR37, UR44 ;  /* 0x000000252d3472a4 */ /* 0x000fe4000f8e022c */
[----:B------:R-:W-:Y:S02]  /*11f70*/  IMAD.U32 R3, RZ, RZ, UR37 ;  /* 0x00000025ff037e24 */ /* 0x000fe4000f8e00ff */
[----:B------:R-:W-:Y:S02]  /*11f80*/  IMAD.MOV.U32 R0, RZ, RZ, RZ ;  /* 0x000000ffff007224 */ /* 0x000fe400078e00ff */
[----:B------:R-:W-:Y:S02]  /*11f90*/  IMAD.MOV.U32 R8, RZ, RZ, 0x1 ;  /* 0x00000001ff087424 */ /* 0x000fe400078e00ff */
[----:B------:R-:W-:Y:S02]  /*11fa0*/  IMAD.U32 R32, RZ, RZ, UR52 ;  /* 0x00000034ff207e24 */ /* 0x000fe4000f8e00ff */
[----:B------:R-:W-:-:S03]  /*11fb0*/  IMAD.MOV.U32 R9, RZ, RZ, 0x1 ;  /* 0x00000001ff097424 */ /* 0x000fc600078e00ff */
        /* <DEDUP_REMOVED lines=22> */
[----:B------:R-:W-:Y:S02]  /*12120*/  IMAD.MOV.U32 R12, RZ, RZ, 0x1 ;  /* 0x00000001ff0c7424 */ /* 0x000fe400078e00ff */
[----:B------:R-:W-:-:S07]  /*12130*/  IMAD.MOV.U32 R13, RZ, RZ, RZ ;  /* 0x000000ffff0d7224 */ /* 0x000fce00078e00ff */
[----:B------:R-:W-:-:S07]  /*12140*/  LEPC R20, `(.L_x_7647) ;  /* 0x000000001014794e */ /* 0x000fce0000000000 */
[----:B0----5:R-:W-:Y:S05]  /*12150*/  CALL.ABS.NOINC R2 ;  /* 0x0000000002007343 */ /* 0x021fea0003c00000 */
.L_x_7647:
        /* <DEDUP_REMOVED lines=19> */
[----:B-1---5:R-:W-:Y:S05]  /*12290*/  CALL.ABS.NOINC R2 ;  /* 0x0000000002007343 */ /* 0x022fea0003c00000 */
.L_x_7649:
[----:B------:R0:W1:Y:S01]  /*122a0*/  LDC.64 R2, c[0x4][R16] ;  /* 0x0100000010027b82 */ /* 0x0000620000000a00 */
[----:B------:R-:W-:Y:S01]  /*122b0*/  ULDC.64 UR4, c[0x4][0x138] ;  /* 0x01004e0000047ab9 */ /* 0x000fe20000000a00 */
[----:B------:R-:W-:Y:S01]  /*122c0*/  ULDC.64 UR6, c[0x4][0x140] ;  /* 0x0100500000067ab9 */ /* 0x000fe20000000a00 */
[----:B------:R-:W-:Y:S01]  /*122d0*/  IMAD.U32 R4, RZ, RZ, UR4 ;  /* 0x00000004ff047e24 */ /* 0x000fe2000f8e00ff */
[----:B------:R-:W-:Y:S01]  /*122e0*/  MOV R8, 0x70 ;  /* 0x0000007000087802 */ /* 0x000fe20000000f00 */
[----:B------:R-:W-:Y:S01]  /*122f0*/  IMAD.U32 R5, RZ, RZ, UR5 ;  /* 0x00000005ff057e24 */ /* 0x000fe2000f8e00ff */
[----:B------:R-:W-:Y:S01]  /*12300*/  ULDC.64 UR4, c[0x4][0x60] ;  /* 0x0100180000047ab9 */ /* 0x000fe20000000a00 */
        /* <DEDUP_REMOVED lines=8> */
.L_x_7648:
[----:B------:R-:W0:Y:S01]  /*12390*/  LDC.64 R2, c[0x0][0x9f8] ;  /* 0x00027e00ff027b82 */ /* 0x000e220000000a00 */
[----:B------:R-:W-:-:S07]  /*123a0*/  IMAD.MOV.U32 R30, RZ, RZ, R34 ;  /* 0x000000ffff1e7224 */ /* 0x000fce00078e0022 */
[----:B------:R-:W1:Y:S01]  /*123b0*/  LDC R29, c[0x0][0x430] ;  /* 0x00010c00ff1d7b82 */ /* 0x000e620000000800 */
[C---:B------:R-:W-:Y:S01]  /*123c0*/  LOP3.LUT R0, R19.reuse, 0x7f, RZ, 0xc0, !PT ;  /* 0x0000007f13007812 */ /* 0x040fe200078ec0ff */
[----:B------:R-:W-:Y:S02]  /*123d0*/  IMAD.SHL.U32 R33, R19, 0x10, RZ ;  /* 0x0000001013217824 */ /* 0x000fe400078e00ff */
        /* <DEDUP_REMOVED lines=11> */
[----:B------:R-:W-:-:S04]  /*12490*/  IMAD R4, R22, 0x80, R28 ;  /* 0x0000008016047824 */ /* 0x000fc800078e021c */
[----:B------:R-:W-:-:S05]  /*124a0*/  IMAD.IADD R8, R33, 0x1, R4 ;  /* 0x0000000121087824 */ /* 0x000fca00078e0204 */
[C---:B------:R-:W-:Y:S01]  /*124b0*/  ISETP.GE.AND P0, PT, R8.reuse, UR50, PT ;  /* 0x0000003208007c0c */ /* 0x040fe2000bf06270 */
[----:B-----5:R-:W-:Y:S02]  /*124c0*/  IMAD.IADD R8, R8, 0x1, R31 ;  /* 0x0000000108087824 */ /* 0x020fe400078e021f */
[----:B0-----:R-:W0:Y:S01]  /*124d0*/  @P1 LDC R3, c[0x0][0x434] ;  /* 0x00010d00ff031b82 */ /* 0x001e220000000800 */
[----:B------:R-:W-:Y:S01]  /*124e0*/  @P1 LOP3.LUT R23, R23, 0x8, RZ, 0xfc, !PT ;  /* 0x0000000817171812 */ /* 0x000fe200078efcff */
[----:B------:R-:W-:-:S06]  /*124f0*/  IMAD.MOV.U32 R9, RZ, RZ, R8 ;  /* 0x000000ffff097224 */ /* 0x000fcc00078e0008 */
[----:B------:R-:W1:Y:S08]  /*12500*/  @P1 LDC R11, c[0x0][0x438] ;  /* 0x00010e00ff0b1b82 */ /* 0x000e700000000800 */
[----:B------:R-:W3:Y:S08]  /*12510*/  @!P0 LDC.64 R4, c[0x0][0x428] ;  /* 0x00010a00ff048b82 */ /* 0x000ef00000000a00 */
[----:B------:R-:W4:Y:S01]  /*12520*/  @!P0 LDC.64 R6, c[0x0][0x418] ;  /* 0x00010600ff068b82 */ /* 0x000f220000000a00 */
[----:B0-----:R-:W-:-:S05]  /*12530*/  @P1 IMAD.HI.U32 R2, R8, R3, RZ ;  /* 0x0000000308021227 */ /* 0x001fca00078e00ff */
[----:B-1----:R-:W-:-:S04]  /*12540*/  @P1 SHF.R.U32.HI R9, RZ, R11, R2 ;  /* 0x0000000bff091219 */ /* 0x002fc80000011602 */
[----:B------:R-:W-:Y:S02]  /*12550*/  @!P0 SHF.R.S32.HI R3, RZ, 0x1f, R9 ;  /* 0x0000001fff038819 */ /* 0x000fe40000011409 */
[----:B------:R-:W-:Y:S01]  /*12560*/  LOP3.LUT R23, R23, 0xfffffffe, RZ, 0xc0, !PT ;  /* 0xfffffffe17177812 */ /* 0x000fe200078ec0ff */
[----:B------:R-:W-:-:S03]  /*12570*/  UMOV UR5, 0xffffffff ;  /* 0xffffffff00057882 */ /* 0x000fc60000000000 */
[----:B------:R-:W-:Y:S02]  /*12580*/  LOP3.LUT R23, R23, 0xfffffffd, RZ, 0xc0, !PT ;  /* 0xfffffffd17177812 */ /* 0x000fe400078ec0ff */
[----:B--2---:R-:W-:-:S05]  /*12590*/  SHF.R.S32.HI R27, RZ, 0x1f, R30 ;  /* 0x0000001fff1b7819 */ /* 0x004fca000001141e */
[----:B---3--:R-:W-:-:S04]  /*125a0*/  @!P0 IMAD R2, R27, R4, RZ ;  /* 0x000000041b028224 */ /* 0x008fc800078e02ff */
[----:B------:R-:W-:Y:S01]  /*125b0*/  @!P0 IMAD R11, R30, R5, R2 ;  /* 0x000000051e0b8224 */ /* 0x000fe200078e0202 */
[----:B------:R-:W-:-:S05]  /*125c0*/  @!P0 MOV R2, R9 ;  /* 0x0000000900028202 */ /* 0x000fca0000000f00 */
[----:B------:R-:W-:-:S04]  /*125d0*/  @!P0 IMAD.WIDE.U32 R4, R30, R4, R2 ;  /* 0x000000041e048225 */ /* 0x000fc800078e0002 */
[----:B------:R-:W-:Y:S01]  /*125e0*/  @!P0 IMAD.IADD R3, R5, 0x1, R11 ;  /* 0x0000000105038824 */ /* 0x000fe200078e020b */
[----:B----4-:R-:W-:Y:S01]  /*125f0*/  @!P0 LEA R2, P1, R4, R6, 0x2 ;  /* 0x0000000604028211 */ /* 0x010fe200078210ff */
[----:B------:R-:W-:-:S03]  /*12600*/  IMAD.SHL.U32 R6, R19, 0x8, RZ ;  /* 0x0000000813067824 */ /* 0x000fc600078e00ff */
[----:B------:R-:W-:Y:S01]  /*12610*/  @!P0 LEA.HI.X R3, R4, R7, R3, 0x2, P1 ;  /* 0x0000000704038211 */ /* 0x000fe200008f1403 */
[----:B------:R-:W-:Y:S01]  /*12620*/  IMAD.MOV.U32 R7, RZ, RZ, RZ ;  /* 0x000000ffff077224 */ /* 0x000fe200078e00ff */
[----:B------:R-:W-:-:S04]  /*12630*/  LOP3.LUT R26, R6, 0x38, RZ, 0xc0, !PT ;  /* 0x00000038061a7812 */ /* 0x000fc800078ec0ff */
[C---:B------:R-:W-:Y:S01]  /*12640*/  LOP3.LUT R25, R26.reuse, 0x40, RZ, 0xfc, !PT ;  /* 0x000000401a197812 */ /* 0x040fe200078efcff */
[----:B------:R0:W5:Y:S01]  /*12650*/  @!P0 LDG.E R7, desc[UR48][R2.64] ;  /* 0x0000003002078981 */ /* 0x000162000c1e1900 */
[----:B------:R-:W-:Y:S02]  /*12660*/  ISETP.GE.AND P1, PT, R26, UR4, PT ;  /* 0x000000041a007c0c */ /* 0x000fe4000bf26270 */
[----:B------:R-:W-:-:S11]  /*12670*/  ISETP.GE.AND P0, PT, R25, UR4, PT ;  /* 0x0000000419007c0c */ /* 0x000fd6000bf06270 */
[----:B------:R-:W-:-:S04]  /*12680*/  @P1 LOP3.LUT R23, R23, 0x2, RZ, 0xfc, !PT ;  /* 0x0000000217171812 */ /* 0x000fc800078efcff */
[----:B------:R-:W-:Y:S01]  /*12690*/  @P0 LOP3.LUT R23, R23, 0x1, RZ, 0xfc, !PT ;  /* 0x0000000117170812 */ /* 0x000fe200078efcff */
[----:B0-----:R-:W-:Y:S06]  /*126a0*/  BRA.DIV UR5, `(.L_x_7650) ;  /* 0x0000003205607947 */ /* 0x001fec000b800000 */
.L_x_7692:
[----:B------:R-:W-:Y:S01]  /*126b0*/  ULOP3.LUT UR4, UR36, 0x2, URZ, 0xfc, !UPT ;  /* 0x0000000224047892 */ /* 0x000fe2000f8efc3f */
[----:B------:R-:W-:Y:S01]  /*126c0*/  IMAD.U32 R24, RZ, RZ, UR40 ;  /* 0x00000028ff187e24 */ /* 0x000fe2000f8e00ff */
[----:B------:R-:W-:Y:S01]  /*126d0*/  LOP3.LUT R23, R23, 0xfffffffb, RZ, 0xc0, !PT ;  /* 0xfffffffb17177812 */ /* 0x000fe200078ec0ff */
[----:B------:R-:W-:-:S03]  /*126e0*/  IMAD.MOV R4, RZ, RZ, -R9 ;  /* 0x000000ffff047224 */ /* 0x000fc600078e0a09 */
[----:B------:R-:W-:Y:S01]  /*126f0*/  IMAD.U32 R18, RZ, RZ, UR4 ;  /* 0x00000004ff127e24 */ /* 0x000fe2000f8e00ff */
[----:B------:R-:W-:Y:S01]  /*12700*/  SHF.R.S32.HI R24, RZ, 0x1f, R24 ;  /* 0x0000001fff187819 */ /* 0x000fe20000011418 */
[----:B------:R-:W-:-:S03]  /*12710*/  IMAD R4, R29, R4, R8 ;  /* 0x000000041d047224 */ /* 0x000fc600078e0208 */
[----:B------:R-:W-:-:S13]  /*12720*/  ISETP.NE.AND P0, PT, R18, 0x3, PT ;  /* 0x000000031200780c */ /* 0x000fda0003f05270 */
[----:B------:R-:W-:Y:S01]  /*12730*/  @P0 LOP3.LUT R23, R23, 0x4, RZ, 0xfc, !PT ;  /* 0x0000000417170812 */ /* 0x000fe200078efcff */
[----:B------:R-:W-:Y:S06]  /*12740*/  @!P0 BRA `(.L_x_7651) ;  /* 0x0000000000048947 */ /* 0x000fec0003800000 */
[----:B------:R-:W-:Y:S01]  /*12750*/  BPT.TRAP 0x1 ;  /* 0x000000040000795c */ /* 0x000fe20000300000 */
.L_x_7651:
        /* <DEDUP_REMOVED lines=9> */
[----:B------:R-:W-:Y:S02]  /*127f0*/  IMAD.MOV.U32 R9, RZ, RZ, 0x1 ;  /* 0x00000001ff097424 */ /* 0x000fe400078e00ff */
[----:B------:R-:W-:Y:S02]  /*12800*/  IMAD R10, R8, UR4, RZ ;  /* 0x00000004080a7c24 */ /* 0x000fe4000f8e02ff */
[----:B------:R-:W-:Y:S01]  /*12810*/  IMAD.WIDE.U32 R2, R7, UR4, R2 ;  /* 0x0000000407027c25 */ /* 0x000fe2000f8e0002 */
[----:B------:R-:W-:-:S03]  /*12820*/  SHF.L.U32 R9, R9, 0x1f, RZ ;  /* 0x0000001f09097819 */ /* 0x000fc600000006ff */
[----:B------:R-:W-:Y:S01]  /*12830*/  IMAD R11, R7, UR5, R10 ;  /* 0x00000005070b7c24 */ /* 0x000fe2000f8e020a */
[----:B------:R-:W0:Y:S01]  /*12840*/  SYNCS.PHASECHK.TRANS64.TRYWAIT P0, [UR46+0x28840], R9 ;  /* 0x02884009ff0075a7 */ /* 0x000e22000800016e */
[----:B------:R-:W-:Y:S02]  /*12850*/  ULDC.64 UR4, c[0x0][0x330] ;  /* 0x0000cc0000047ab9 */ /* 0x000fe40000000a00 */
        /* <DEDUP_REMOVED lines=10> */
.L_x_7693:
[----:B------:R-:W-:Y:S01]  /*12900*/  ULDC.64 UR4, c[0x0][0x300] ;  /* 0x0000c00000047ab9 */ /* 0x000fe20000000a00 */
[----:B------:R-:W-:Y:S01]  /*12910*/  R2UR UR6, R24 ;  /* 0x00000000180672ca */ /* 0x000fe200000e0000 */
[----:B------:R-:W-:Y:S01]  /*12920*/  IMAD R5, R5, UR4, RZ ;  /* 0x0000000405057c24 */ /* 0x000fe2000f8e02ff */
[C---:B------:R-:W-:Y:S02]  /*12930*/  LOP3.LUT P3, RZ, R23.reuse, 0x2, RZ, 0xc0, !PT ;  /* 0x0000000217ff7812 */ /* 0x040fe4000786c0ff */
[----:B------:R-:W-:Y:S01]  /*12940*/  LOP3.LUT P2, RZ, R23, 0x1, RZ, 0xc0, !PT ;  /* 0x0000000117ff7812 */ /* 0x000fe2000784c0ff */
[C---:B------:R-:W-:Y:S02]  /*12950*/  IMAD R3, R4.reuse, UR5, R5 ;  /* 0x0000000504037c24 */ /* 0x040fe4000f8e0205 */
[----:B------:R-:W-:Y:S01]  /*12960*/  IMAD.WIDE.U32 R4, R4, UR4, RZ ;  /* 0x0000000404047c25 */ /* 0x000fe2000f8e00ff */
[----:B------:R-:W-:-:S03]  /*12970*/  ULDC.64 UR4, c[0x0][0x310] ;  /* 0x0000c40000047ab9 */ /* 0x000fc60000000a00 */
[----:B------:R-:W-:Y:S01]  /*12980*/  IMAD.IADD R5, R5, 0x1, R3 ;  /* 0x0000000105057824 */ /* 0x000fe200078e0203 */
[----:B------:R-:W-:Y:S01]  /*12990*/  LOP3.LUT R3, R6, 0x1c0, RZ, 0xc0, !PT ;  /* 0x000001c006037812 */ /* 0x000fe200078ec0ff */
[----:B------:R-:W-:Y:S02]  /*129a0*/  IMAD R8, R8, UR4, RZ ;  /* 0x0000000408087c24 */ /* 0x000fe4000f8e02ff */
[----:B------:R-:W-:Y:S01]  /*129b0*/  IMAD.WIDE.U32 R4, R7, UR4, R4 ;  /* 0x0000000407047c25 */ /* 0x000fe2000f8e0004 */
[----:B------:R-:W-:-:S03]  /*129c0*/  LOP3.LUT R6, R3, 0x38, R6, 0xf8, !PT ;  /* 0x0000003803067812 */ /* 0x000fc600078ef806 */
[----:B0-----:R-:W-:Y:S01]  /*129d0*/  IMAD R9, R7, UR5, R8 ;  /* 0x0000000507097c24 */ /* 0x001fe2000f8e0208 */
[----:B------:R-:W-:Y:S01]  /*129e0*/  ULDC.64 UR4, c[0x0][0x308] ;  /* 0x0000c20000047ab9 */ /* 0x000fe20000000a00 */
[----:B------:R-:W-:Y:S01]  /*129f0*/  IMAD.MOV.U32 R3, RZ, RZ, -0x80 ;  /* 0xffffff80ff037424 */ /* 0x000fe200078e00ff */
[----:B------:R-:W-:Y:S01]  /*12a00*/  LOP3.LUT R8, R6, 0x38, R19, 0x78, !PT ;  /* 0x0000003806087812 */ /* 0x000fe200078e7813 */
[----:B------:R-:W-:Y:S01]  /*12a10*/  IMAD.U32 R7, RZ, RZ, UR4 ;  /* 0x00000004ff077e24 */ /* 0x000fe2000f8e00ff */
[----:B------:R-:W-:Y:S01]  /*12a20*/  UIMAD UR4, UR6, UR4, URZ ;  /* 0x00000004060472a4 */ /* 0x000fe2000f8e023f */
[----:B------:R-:W-:Y:S02]  /*12a30*/  IMAD.IADD R5, R5, 0x1, R9 ;  /* 0x0000000105057824 */ /* 0x000fe400078e0209 */
[----:B------:R-:W-:Y:S01]  /*12a40*/  IMAD R3, R22, R3, UR50 ;  /* 0x0000003216037e24 */ /* 0x000fe2000f8e0203 */
[----:B------:R-:W-:Y:S02]  /*12a50*/  UIMAD UR4, UR40, UR5, UR4 ;  /* 0x00000005280472a4 */ /* 0x000fe4000f8e0204 */
[----:B------:R-:W-:Y:S01]  /*12a60*/  IMAD.WIDE.U32 R4, R7, UR40, R4 ;  /* 0x0000002807047c25 */ /* 0x000fe2000f8e0004 */
[----:B------:R-:W-:-:S03]  /*12a70*/  ULDC.64 UR6, c[0x0][0x2e8] ;  /* 0x0000ba0000067ab9 */ /* 0x000fc60000000a00 */
[----:B------:R-:W-:Y:S02]  /*12a80*/  IMAD.IADD R6, R3, 0x1, -R28 ;  /* 0x0000000103067824 */ /* 0x000fe400078e0a1c */
[----:B------:R-:W-:Y:S01]  /*12a90*/  IMAD.SHL.U32 R19, R0, 0x8, RZ ;  /* 0x0000000800137824 */ /* 0x000fe200078e00ff */
[----:B------:R-:W-:Y:S01]  /*12aa0*/  LEA R0, P1, R4, UR6, 0x1 ;  /* 0x0000000604007c11 */ /* 0x000fe2000f8208ff */
[----:B------:R-:W-:Y:S01]  /*12ab0*/  VIADD R3, R5, UR4 ;  /* 0x0000000405037c36 */ /* 0x000fe20008000000 */
[----:B------:R-:W-:Y:S01]  /*12ac0*/  UMOV UR4, 0xffffffff ;  /* 0xffffffff00047882 */ /* 0x000fe20000000000 */
[----:B------:R-:W-:Y:S02]  /*12ad0*/  ISETP.GE.AND P0, PT, R6, 0x1, PT ;  /* 0x000000010600780c */ /* 0x000fe40003f06270 */
[----:B------:R-:W-:Y:S02]  /*12ae0*/  LOP3.LUT R19, R8, 0x200, R19, 0xf8, !PT ;  /* 0x0000020008137812 */ /* 0x000fe400078ef813 */
[----:B------:R-:W-:Y:S01]  /*12af0*/  LEA.HI.X R3, R4, UR7, R3, 0x1, P1 ;  /* 0x0000000704037c11 */ /* 0x000fe200088f0c03 */
[----:B------:R-:W-:Y:S08]  /*12b00*/  BRA.DIV UR4, `(.L_x_7653) ;  /* 0x0000002e04807947 */ /* 0x000ff0000b800000 */
[----:B------:R-:W-:Y:S01]  /*12b10*/  SHFL.IDX PT, R5, R3, RZ, 0x181f ;  /* 0x00181fff03057589 */ /* 0x000fe200000e0000 */
[----:B------:R-:W-:Y:S02]  /*12b20*/  @P0 LEA R9, R19, UR46, 0x1 ;  /* 0x0000002e13090c11 */ /* 0x000fe4000f8e08ff */
[----:B------:R-:W-:Y:S01]  /*12b30*/  ISETP.GE.AND P1, PT, R6, 0x21, PT ;  /* 0x000000210600780c */ /* 0x000fe20003f26270 */
[----:B------:R-:W0:Y:S04]  /*12b40*/  SHFL.IDX PT, R4, R0, RZ, 0x181f ;  /* 0x00181fff00047589 */ /* 0x000e2800000e0000 */
[----:B------:R-:W1:Y:S04]  /*12b50*/  SHFL.IDX PT, R8, R3, 0x1, 0x181f ;  /* 0x00381f0003087f89 */ /* 0x000e6800000e0000 */
[----:B------:R-:W2:Y:S04]  /*12b60*/  SHFL.IDX PT, R14, R0, 0x1, 0x181f ;  /* 0x00381f00000e7f89 */ /* 0x000ea800000e0000 */
[----:B------:R-:W-:Y:S04]  /*12b70*/  SHFL.IDX PT, R10, R3, 0x2, 0x181f ;  /* 0x00581f00030a7f89 */ /* 0x000fe800000e0000 */
[----:B------:R-:W3:Y:S04]  /*12b80*/  SHFL.IDX PT, R35, R0, 0x2, 0x181f ;  /* 0x00581f0000237f89 */ /* 0x000ee800000e0000 */
        /* <DEDUP_REMOVED lines=9> */
[----:B------:R-:W1:Y:S01]  /*12c20*/  SHFL.IDX PT, R14, R0, 0x4, 0x181f ;  /* 0x00981f00000e7f89 */ /* 0x000e6200000e0000 */
[----:B------:R-:W-:-:S04]  /*12c30*/  @P0 IMAD.WIDE.U32 R20, R26, 0x2, R4 ;  /* 0x000000021a140825 */ /* 0x000fc800078e0004 */
[----:B---3--:R-:W-:Y:S01]  /*12c40*/  IMAD.MOV.U32 R4, RZ, RZ, R35 ;  /* 0x000000ffff047224 */ /* 0x008fe200078e0023 */
[----:B------:R-:W-:Y:S01]  /*12c50*/  @P0 LDGSTS.E.BYPASS.LTC128B.128 [R37+0x18c00], desc[UR48][R20.64], !P3 ;  /* 0x18c0000014250fae */ /* 0x000fe2000d901d70 */
[----:B------:R-:W-:-:S03]  /*12c60*/  IMAD.MOV.U32 R5, RZ, RZ, R10 ;  /* 0x000000ffff057224 */ /* 0x000fc600078e000a */
[----:B------:R-:W-:Y:S01]  /*12c70*/  @P0 LDGSTS.E.BYPASS.LTC128B.128 [R37+0x1cc00], desc[UR48][R20.64+0x80], !P2 ;  /* 0x1cc0008014250fae */ /* 0x000fe2000d101d70 */
[----:B------:R-:W-:Y:S01]  /*12c80*/  ISETP.GE.AND P0, PT, R6, 0x31, PT ;  /* 0x000000310600780c */ /* 0x000fe20003f06270 */
[----:B------:R-:W-:Y:S01]  /*12c90*/  @P1 IMAD.WIDE.U32 R8, R26, 0x2, R4 ;  /* 0x000000021a081825 */ /* 0x000fe200078e0004 */
[----:B------:R-:W-:Y:S01]  /*12ca0*/  @P1 LEA R5, R19, UR46, 0x1 ;  /* 0x0000002e13051c11 */ /* 0x000fe2000f8e08ff */
[----:B------:R-:W2:Y:S02]  /*12cb0*/  SHFL.IDX PT, R10, R3, 0x4, 0x181f ;  /* 0x00981f00030a7f89 */ /* 0x000ea400000e0000 */
[----:B0-----:R-:W-:Y:S02]  /*12cc0*/  IMAD.MOV.U32 R4, RZ, RZ, R36 ;  /* 0x000000ffff047224 */ /* 0x001fe400078e0024 */
[----:B------:R-:W-:Y:S04]  /*12cd0*/  @P1 LDGSTS.E.BYPASS.LTC128B.128 [R5+0x19400], desc[UR48][R8.64], !P3 ;  /* 0x1940000008051fae */ /* 0x000fe8000d901d70 */
[----:B------:R0:W-:Y:S01]  /*12ce0*/  @P1 LDGSTS.E.BYPASS.LTC128B.128 [R5+0x1d400], desc[UR48][R8.64+0x80], !P2 ;  /* 0x1d40008008051fae */ /* 0x0001e2000d101d70 */
[----:B------:R-:W-:-:S03]  /*12cf0*/  ISETP.GE.AND P1, PT, R6, 0x51, PT ;  /* 0x000000510600780c */ /* 0x000fc60003f26270 */
[----:B------:R-:W-:Y:S04]  /*12d00*/  SHFL.IDX PT, R35, R3, 0x5, 0x181f ;  /* 0x00b81f0003237f89 */ /* 0x000fe800000e0000 */
[----:B------:R-:W3:Y:S01]  /*12d10*/  SHFL.IDX PT, R36, R0, 0x5, 0x181f ;  /* 0x00b81f0000247f89 */ /* 0x000ee200000e0000 */
[----:B0-----:R-:W-:Y:S01]  /*12d20*/  IMAD.MOV.U32 R5, RZ, RZ, R7 ;  /* 0x000000ffff057224 */ /* 0x001fe200078e0007 */
[----:B------:R-:W-:Y:S02]  /*12d30*/  @P0 LEA R7, R19, UR46, 0x1 ;  /* 0x0000002e13070c11 */ /* 0x000fe4000f8e08ff */
[----:B------:R-:W0:Y:S01]  /*12d40*/  SHFL.IDX PT, R37, R0, 0x6, 0x181f ;  /* 0x00d81f0000257f89 */ /* 0x000e2200000e0000 */
[----:B------:R-:W-:-:S05]  /*12d50*/  @P0 IMAD.WIDE.U32 R4, R26, 0x2, R4 ;  /* 0x000000021a040825 */ /* 0x000fca00078e0004 */
[----:B------:R-:W-:Y:S04]  /*12d60*/  @P0 LDGSTS.E.BYPASS.LTC128B.128 [R7+0x19c00], desc[UR48][R4.64], !P3 ;  /* 0x19c0000004070fae */ /* 0x000fe8000d901d70 */
[----:B------:R4:W-:Y:S01]  /*12d70*/  @P0 LDGSTS.E.BYPASS.LTC128B.128 [R7+0x1dc00], desc[UR48][R4.64+0x80], !P2 ;  /* 0x1dc0008004070fae */ /* 0x0009e2000d101d70 */
[----:B------:R-:W-:-:S03]  /*12d80*/  ISETP.GE.AND P0, PT, R6, 0x41, PT ;  /* 0x000000410600780c */ /* 0x000fc60003f06270 */
[----:B----4-:R-:W4:Y:S01]  /*12d90*/  SHFL.IDX PT, R7, R3, 0x6, 0x181f ;  /* 0x00d81f0003077f89 */ /* 0x010f2200000e0000 */
[----:B-1----:R-:W-:Y:S02]  /*12da0*/  IMAD.MOV.U32 R4, RZ, RZ, R14 ;  /* 0x000000ffff047224 */ /* 0x002fe400078e000e */
[----:B--2---:R-:W-:-:S07]  /*12db0*/  IMAD.MOV.U32 R5, RZ, RZ, R10 ;  /* 0x000000ffff057224 */ /* 0x004fce00078e000a */
[----:B------:R-:W-:Y:S01]  /*12dc0*/  @P0 LEA R10, R19, UR46, 0x1 ;  /* 0x0000002e130a0c11 */ /* 0x000fe2000f8e08ff */
[----:B------:R-:W1:Y:S01]  /*12dd0*/  SHFL.IDX PT, R3, R3, 0x7, 0x181f ;  /* 0x00f81f0003037f89 */ /* 0x000e6200000e0000 */
[----:B------:R-:W-:-:S03]  /*12de0*/  @P0 IMAD.WIDE.U32 R20, R26, 0x2, R4 ;  /* 0x000000021a140825 */ /* 0x000fc600078e0004 */
[----:B------:R2:W1:Y:S01]  /*12df0*/  SHFL.IDX PT, R14, R0, 0x7, 0x181f ;  /* 0x00f81f00000e7f89 */ /* 0x00046200000e0000 */
[----:B---3--:R-:W-:-:S03]  /*12e00*/  IMAD.MOV.U32 R4, RZ, RZ, R36 ;  /* 0x000000ffff047224 */ /* 0x008fc600078e0024 */
[----:B------:R2:W-:Y:S01]  /*12e10*/  @P0 LDGSTS.E.BYPASS.LTC128B.128 [R10+0x1a400], desc[UR48][R20.64], !P3 ;  /* 0x1a400000140a0fae */ /* 0x0005e2000d901d70 */
[----:B------:R-:W-:Y:S01]  /*12e20*/  IMAD.MOV.U32 R5, RZ, RZ, R35 ;  /* 0x000000ffff057224 */ /* 0x000fe200078e0023 */
[----:B------:R-:W-:Y:S02]  /*12e30*/  @P1 LEA R35, R19, UR46, 0x1 ;  /* 0x0000002e13231c11 */ /* 0x000fe4000f8e08ff */
[----:B------:R2:W-:Y:S01]  /*12e40*/  @P0 LDGSTS.E.BYPASS.LTC128B.128 [R10+0x1e400], desc[UR48][R20.64+0x80], !P2 ;  /* 0x1e400080140a0fae */ /* 0x0005e2000d101d70 */
[----:B------:R-:W-:Y:S01]  /*12e50*/  ISETP.GE.AND P0, PT, R6, 0x61, PT ;  /* 0x000000610600780c */ /* 0x000fe20003f06270 */
[----:B------:R-:W-:-:S04]  /*12e60*/  @P1 IMAD.WIDE.U32 R8, R26, 0x2, R4 ;  /* 0x000000021a081825 */ /* 0x000fc800078e0004 */
[----:B0-----:R-:W-:Y:S01]  /*12e70*/  IMAD.MOV.U32 R4, RZ, RZ, R37 ;  /* 0x000000ffff047224 */ /* 0x001fe200078e0025 */
[----:B----4-:R-:W-:Y:S01]  /*12e80*/  MOV R5, R7 ;  /* 0x0000000700057202 */ /* 0x010fe20000000f00 */
[----:B------:R2:W-:Y:S04]  /*12e90*/  @P1 LDGSTS.E.BYPASS.LTC128B.128 [R35+0x1ac00], desc[UR48][R8.64], !P3 ;  /* 0x1ac0000008231fae */ /* 0x0005e8000d901d70 */
[----:B------:R2:W-:Y:S02]  /*12ea0*/  @P1 LDGSTS.E.BYPASS.LTC128B.128 [R35+0x1ec00], desc[UR48][R8.64+0x80], !P2 ;  /* 0x1ec0008008231fae */ /* 0x0005e4000d101d70 */
[----:B------:R-:W-:Y:S01]  /*12eb0*/  @P0 IMAD.WIDE.U32 R4, R26, 0x2, R4 ;  /* 0x000000021a040825 */ /* 0x000fe200078e0004 */
[----:B------:R-:W-:-:S05]  /*12ec0*/  @P0 LEA R7, R19, UR46, 0x1 ;  /* 0x0000002e13070c11 */ /* 0x000fca000f8e08ff */
[----:B------:R2:W-:Y:S04]  /*12ed0*/  @P0 LDGSTS.E.BYPASS.LTC128B.128 [R7+0x1b400], desc[UR48][R4.64], !P3 ;  /* 0x1b40000004070fae */ /* 0x0005e8000d901d70 */
[----:B-1----:R2:W-:Y:S02]  /*12ee0*/  @P0 LDGSTS.E.BYPASS.LTC128B.128 [R7+0x1f400], desc[UR48][R4.64+0x80], !P2 ;  /* 0x1f40008004070fae */ /* 0x0025e4000d101d70 */
.L_x_7711:
[----:B------:R-:W-:Y:S01]  /*12ef0*/  ISETP.GE.AND P0, PT, R6, 0x71, PT ;  /* 0x000000710600780c */ /* 0x000fe20003f06270 */
[----:B--2---:R-:W-:Y:S02]  /*12f00*/  IMAD.MOV.U32 R4, RZ, RZ, R14 ;  /* 0x000000ffff047224 */ /* 0x004fe400078e000e */
[----:B------:R-:W-:-:S10]  /*12f10*/  IMAD.MOV.U32 R5, RZ, RZ, R3 ;  /* 0x000000ffff057224 */ /* 0x000fd400078e0003 */
        /* <DEDUP_REMOVED lines=14> */
.L_x_7654:
        /* <DEDUP_REMOVED lines=30> */
.L_x_7655:
[----:B------:R-:W-:Y:S01]  /*131e0*/  UISETP.NE.AND UP0, UPT, UR51, URZ, UPT ;  /* 0x0000003f3300728c */ /* 0x000fe2000bf05270 */
[----:B------:R-:W-:Y:S01]  /*131f0*/  IMAD.U32 R4, RZ, RZ, UR38 ;  /* 0x00000026ff047e24 */ /* 0x000fe2000f8e00ff */
[----:B------:R-:W0:Y:S01]  /*13200*/  LDC R0, c[0x0][0x448] ;  /* 0x00011200ff007b82 */ /* 0x000e220000000800 */
[----:B------:R-:W-:Y:S01]  /*13210*/  IMAD.U32 R7, RZ, RZ, UR47 ;  /* 0x0000002fff077e24 */ /* 0x000fe2000f8e00ff */
[----:B------:R-:W-:Y:S01]  /*13220*/  ULDC.64 UR4, c[0x0][0x2e0] ;  /* 0x0000b80000047ab9 */ /* 0x000fe20000000a00 */
[----:B------:R-:W-:Y:S01]  /*13230*/  IMAD.MOV.U32 R6, RZ, RZ, R4 ;  /* 0x000000ffff067224 */ /* 0x000fe200078e0004 */
[----:B------:R-:W-:Y:S01]  /*13240*/  PLOP3.LUT P0, PT, PT, PT, UP0, 0x80, 0x0 ;  /* 0x000000000000781c */ /* 0x000fe20003f0f008 */
[----:B------:R-:W-:Y:S01]  /*13250*/  IMAD R35, R35, UR4, RZ ;  /* 0x0000000423237c24 */ /* 0x000fe2000f8e02ff */
[----:B------:R-:W-:Y:S01]  /*13260*/  PLOP3.LUT P1, PT, PT, PT, UP0, 0x80, 0x0 ;  /* 0x000000000000781c */ /* 0x000fe20003f2f008 */
[----:B------:R-:W-:Y:S01]  /*13270*/  IMAD.WIDE.U32 R6, R34, UR4, R6 ;  /* 0x0000000422067c25 */ /* 0x000fe2000f8e0006 */
[----:B------:R-:W-:Y:S01]  /*13280*/  IADD3 R3, R28, UR41, R33 ;  /* 0x000000291c037c10 */ /* 0x000fe2000fffe021 */
[----:B------:R-:W-:Y:S01]  /*13290*/  @UP0 ULDC UR4, c[0x0][0x44c] ;  /* 0x0001130000040ab9 */ /* 0x000fe20000000800 */
[----:B------:R-:W-:Y:S01]  /*132a0*/  ULDC.64 UR6, c[0x0][0x280] ;  /* 0x0000a00000067ab9 */ /* 0x000fe20000000a00 */
[----:B------:R-:W-:-:S02]  /*132b0*/  IMAD R35, R34, UR5, R35 ;  /* 0x0000000522237c24 */ /* 0x000fc4000f8e0223 */
[----:B------:R-:W-:Y:S02]  /*132c0*/  IMAD.MOV.U32 R9, RZ, RZ, R3 ;  /* 0x000000ffff097224 */ /* 0x000fe400078e0003 */
[----:B------:R-:W-:Y:S02]  /*132d0*/  IMAD.IADD R7, R7, 0x1, R35 ;  /* 0x0000000107077824 */ /* 0x000fe400078e0223 */
[----:B------:R-:W-:Y:S01]  /*132e0*/  @P0 IMAD.HI.U32 R4, R3, UR4, RZ ;  /* 0x0000000403040c27 */ /* 0x000fe2000f8e00ff */
[----:B------:R-:W-:-:S03]  /*132f0*/  @UP0 ULDC UR4, c[0x0][0x450] ;  /* 0x0001140000040ab9 */ /* 0x000fc60000000800 */
[----:B------:R-:W-:Y:S01]  /*13300*/  IMAD.U32 R5, RZ, RZ, UR39 ;  /* 0x00000027ff057e24 */ /* 0x000fe2000f8e00ff */
[----:B------:R-:W-:Y:S01]  /*13310*/  @P1 SHF.R.U32.HI R9, RZ, UR4, R4 ;  /* 0x00000004ff091c19 */ /* 0x000fe20008011604 */
[----:B------:R-:W-:-:S04]  /*13320*/  ULDC.64 UR4, c[0x0][0x2d0] ;  /* 0x0000b40000047ab9 */ /* 0x000fc80000000a00 */
[----:B------:R-:W-:-:S04]  /*13330*/  IMAD.MOV R4, RZ, RZ, -R9 ;  /* 0x000000ffff047224 */ /* 0x000fc800078e0a09 */
[----:B0-----:R-:W-:Y:S01]  /*13340*/  IMAD R3, R0, R4, R3 ;  /* 0x0000000400037224 */ /* 0x001fe200078e0203 */
        /* <DEDUP_REMOVED lines=12> */
[----:B------:R-:W-:Y:S02]  /*13410*/  IADD3 R7, R5, R7, RZ ;  /* 0x0000000705077210 */ /* 0x000fe40007ffe0ff */
[C---:B------:R-:W-:Y:S02]  /*13420*/  LEA R6, P2, R4.reuse, UR6, 0x1 ;  /* 0x0000000604067c11 */ /* 0x040fe4000f8408ff */
[----:B------:R-:W-:Y:S01]  /*13430*/  ISETP.GE.AND P1, PT, R25, UR4, PT ;  /* 0x0000000419007c0c */ /* 0x000fe2000bf26270 */
[----:B------:R-:W-:Y:S01]  /*13440*/  UMOV UR4, 0xffffffff ;  /* 0xffffffff00047882 */ /* 0x000fe20000000000 */
[----:B------:R-:W-:Y:S02]  /*13450*/  LEA.HI.X R7, R4, UR7, R7, 0x1, P2 ;  /* 0x0000000704077c11 */ /* 0x000fe400090f0c07 */
[----:B------:R-:W-:Y:S09]  /*13460*/  BRA.DIV UR4, `(.L_x_7656) ;  /* 0x0000002e04a87947 */ /* 0x000ff2000b800000 */
[----:B------:R-:W-:Y:S01]  /*13470*/  SHFL.IDX PT, R5, R7, RZ, 0x181f ;  /* 0x00181fff07057589 */ /* 0x000fe200000e0000 */
[----:B------:R-:W-:Y:S01]  /*13480*/  ULDC UR4, c[0x0][0x288] ;  /* 0x0000a20000047ab9 */ /* 0x000fe20000000800 */
[----:B------:R-:W-:Y:S02]  /*13490*/  VIADD R3, R28, UR41 ;  /* 0x000000291c037c36 */ /* 0x000fe40008000000 */
        /* <DEDUP_REMOVED lines=12> */
[----:B------:R-:W-:Y:S01]  /*13560*/  ISETP.GE.AND P2, PT, R9, R0, PT ;  /* 0x000000000900720c */ /* 0x000fe20003f46270 */
[----:B-1----:R-:W-:Y:S02]  /*13570*/  IMAD.MOV.U32 R4, RZ, RZ, R14 ;  /* 0x000000ffff047224 */ /* 0x002fe400078e000e */
        /* <DEDUP_REMOVED lines=10> */
[----:B-1----:R-:W-:-:S10]  /*13620*/  VIADD R9, R3, 0x30 ;  /* 0x0000003003097836 */ /* 0x002fd40000000000 */
        /* <DEDUP_REMOVED lines=17> */
[----:B-1----:R-:W-:-:S09]  /*13740*/  IADD3 R9, R3, 0x50, RZ ;  /* 0x0000005003097810 */ /* 0x002fd20007ffe0ff */
[----:B------:R-:W-:Y:S01]  /*13750*/  @!P2 LEA R21, R19, UR46, 0x1 ;  /* 0x0000002e1315ac11 */ /* 0x000fe2000f8e08ff */
[----:B0-----:R-:W-:-:S05]  /*13760*/  @!P2 IMAD.WIDE.U32 R4, R26, 0x2, R4 ;  /* 0x000000021a04a825 */ /* 0x001fca00078e0004 */
[----:B------:R-:W-:Y:S04]  /*13770*/  @!P2 LDGSTS.E.BYPASS.LTC128B.128 [R21+0x12400], desc[UR48][R4.64], !P0 ;  /* 0x124000000415afae */ /* 0x000fe8000c101d70 */
[----:B------:R2:W-:Y:S01]  /*13780*/  @!P2 LDGSTS.E.BYPASS.LTC128B.128 [R21+0x16400], desc[UR48][R4.64+0x80], !P1 ;  /* 0x164000800415afae */ /* 0x0005e2000c901d70 */
[----:B------:R-:W-:Y:S01]  /*13790*/  ISETP.GE.AND P2, PT, R9, R0, PT ;  /* 0x000000000900720c */ /* 0x000fe20003f46270 */
[----:B--2---:R-:W-:Y:S02]  /*137a0*/  IMAD.MOV.U32 R4, RZ, RZ, R14 ;  /* 0x000000ffff047224 */ /* 0x004fe400078e000e */
[----:B------:R-:W-:-:S10]  /*137b0*/  IMAD.MOV.U32 R5, RZ, RZ, R10 ;  /* 0x000000ffff057224 */ /* 0x000fd400078e000a */
[----:B------:R-:W-:Y:S01]  /*137c0*/  @!P2 LEA R35, R19, UR46, 0x1 ;  /* 0x0000002e1323ac11 */ /* 0x000fe2000f8e08ff */
[----:B------:R-:W-:Y:S01]  /*137d0*/  SHFL.IDX PT, R10, R7, 0x7, 0x181f ;  /* 0x00f81f00070a7f89 */ /* 0x000fe200000e0000 */
[----:B------:R-:W-:-:S03]  /*137e0*/  @!P2 IMAD.WIDE.U32 R8, R26, 0x2, R4 ;  /* 0x000000021a08a825 */ /* 0x000fc600078e0004 */
[----:B------:R-:W-:Y:S04]  /*137f0*/  SHFL.IDX PT, R5, R7, 0x6, 0x181f ;  /* 0x00d81f0007057f89 */ /* 0x000fe800000e0000 */
[----:B------:R-:W0:Y:S04]  /*13800*/  SHFL.IDX PT, R4, R6, 0x6, 0x181f ;  /* 0x00d81f0006047f89 */ /* 0x000e2800000e0000 */
[----:B------:R1:W-:Y:S04]  /*13810*/  @!P2 LDGSTS.E.BYPASS.LTC128B.128 [R35+0x12c00], desc[UR48][R8.64], !P0 ;  /* 0x12c000000823afae */ /* 0x0003e8000c101d70 */
[----:B------:R1:W-:Y:S01]  /*13820*/  @!P2 LDGSTS.E.BYPASS.LTC128B.128 [R35+0x16c00], desc[UR48][R8.64+0x80], !P1 ;  /* 0x16c000800823afae */ /* 0x0003e2000c901d70 */
[----:B------:R-:W-:-:S03]  /*13830*/  ISETP.GE.AND P2, PT, R11, R0, PT ;  /* 0x000000000b00720c */ /* 0x000fc60003f46270 */
[----:B------:R1:W2:Y:S10]  /*13840*/  SHFL.IDX PT, R14, R6, 0x7, 0x181f ;  /* 0x00f81f00060e7f89 */ /* 0x0002b400000e0000 */
[----:B------:R-:W-:Y:S01]  /*13850*/  @!P2 LEA R21, R19, UR46, 0x1 ;  /* 0x0000002e1315ac11 */ /* 0x000fe2000f8e08ff */
[----:B0-----:R-:W-:-:S05]  /*13860*/  @!P2 IMAD.WIDE.U32 R4, R26, 0x2, R4 ;  /* 0x000000021a04a825 */ /* 0x001fca00078e0004 */
[----:B------:R1:W-:Y:S04]  /*13870*/  @!P2 LDGSTS.E.BYPASS.LTC128B.128 [R21+0x13400], desc[UR48][R4.64], !P0 ;  /* 0x134000000415afae */ /* 0x0003e8000c101d70 */
[----:B------:R1:W-:Y:S02]  /*13880*/  @!P2 LDGSTS.E.BYPASS.LTC128B.128 [R21+0x17400], desc[UR48][R4.64+0x80], !P1 ;  /* 0x174000800415afae */ /* 0x0003e4000c901d70 */
.L_x_7728:
[----:B------:R-:W-:Y:S01]  /*13890*/  VIADD R3, R3, 0x70 ;  /* 0x0000007003037836 */ /* 0x000fe20000000000 */
[----:B------:R-:W-:Y:S01]  /*138a0*/  BSSY B0, `(.L_x_7657) ;  /* 0x000000e000007945 */ /* 0x000fe20003800000 */
[----:B-12---:R-:W-:Y:S02]  /*138b0*/  IMAD.MOV.U32 R4, RZ, RZ, R14 ;  /* 0x000000ffff047224 */ /* 0x006fe400078e000e */
[----:B------:R-:W-:Y:S01]  /*138c0*/  IMAD.MOV.U32 R5, RZ, RZ, R10 ;  /* 0x000000ffff057224 */ /* 0x000fe200078e000a */
[----:B------:R-:W-:Y:S01]  /*138d0*/  ISETP.GE.AND P2, PT, R3, R0, PT ;  /* 0x000000000300720c */ /* 0x000fe20003f46270 */
[----:B------:R-:W-:-:S05]  /*138e0*/  IMAD.MOV.U32 R0, RZ, RZ, 0x1 ;  /* 0x00000001ff007424 */ /* 0x000fca00078e00ff */
        /* <DEDUP_REMOVED lines=9> */
.L_x_7658:
[----:B------:R-:W-:Y:S05]  /*13980*/  BSYNC B0 ;  /* 0x0000000000007941 */ /* 0x000fea0003800000 */
.L_x_7657:
[----:B------:R-:W-:Y:S01]  /*13990*/  NOP ;  /* 0x0000000000007918 */ /* 0x000fe20000000000 */
[----:B------:R-:W-:Y:S01]  /*139a0*/  SYNCS.ARRIVE.TRANS64.RED.A0T1 RZ, [UR46+0x28800], RZ ;  /* 0x028800ffffff79a7 */ /* 0x000fe2000820042e */
[----:B------:R-:W-:Y:S01]  /*139b0*/  ARRIVES.LDGSTSBAR.64.TRANSCNT [UR46+0x28800] ;  /* 0x02880000ff0079b0 */ /* 0x000fe20008000aae */
[----:B------:R-:W-:Y:S01]  /*139c0*/  NOP ;  /* 0x0000000000007918 */ /* 0x000fe20000000000 */
[----:B------:R-:W-:Y:S01]  /*139d0*/  SYNCS.ARRIVE.TRANS64.A1T0 RZ, [UR46+0x28800], RZ ;  /* 0x028800ffffff79a7 */ /* 0x000fe2000810002e */
[----:B------:R-:W-:-:S05]  /*139e0*/  VIADD R32, R32, 0xfffffffe ;  /* 0xfffffffe20207836 */ /* 0x000fca0000000000 */
[----:B------:R-:W-:Y:S01]  /*139f0*/  ISETP.GE.AND P1, PT, R32, UR52, PT ;  /* 0x0000003420007c0c */ /* 0x000fe2000bf26270 */
[----:B------:R-:W1:Y:S02]  /*13a00*/  SYNCS.PHASECHK.TRANS64.TRYWAIT P0, [UR46+0x28820], R0 ;  /* 0x02882000ff0075a7 */ /* 0x000e64000800016e */
[----:B-1----:R-:W-:Y:S10]  /*13a10*/  @!P0 BRA `(.L_x_7659) ;  /* 0x0000003000b48947 */ /* 0x002ff40003800000 */
.L_x_7729:
[----:B------:R-:W-:Y:S01]  /*13a20*/  IMAD.MOV.U32 R8, RZ, RZ, 0x1 ;  /* 0x00000001ff087424 */ /* 0x000fe200078e00ff */
[----:B------:R-:W-:Y:S01]  /*13a30*/  MOV R10, RZ ;  /* 0x000000ff000a7202 */ /* 0x000fe20000000f00 */
[----:B------:R-:W-:Y:S06]  /*13a40*/  @!P1 BRA `(.L_x_7660) ;  /* 0x0000001000309947 */ /* 0x000fec0003800000 */
[----:B------:R-:W-:Y:S01]  /*13a50*/  UIADD3 UR4, UR45, 0x1, URZ ;  /* 0x000000012d047890 */ /* 0x000fe2000fffe03f */
[----:B0-----:R-:W-:Y:S01]  /*13a60*/  LOP3.LUT R3, RZ, UR43, RZ, 0x33, !PT ;  /* 0x0000002bff037c12 */ /* 0x001fe2000f8e33ff */
[----:B------:R-:W-:Y:S01]  /*13a70*/  BSSY B0, `(.L_x_7660) ;  /* 0x0000109000007945 */ /* 0x000fe20003800000 */
[----:B------:R-:W-:Y:S01]  /*13a80*/  LOP3.LUT R5, RZ, UR42, RZ, 0x33, !PT ;  /* 0x0000002aff057c12 */ /* 0x000fe2000f8e33ff */
[----:B------:R-:W-:Y:S01]  /*13a90*/  UIMAD UR4, UR4, UR37, URZ ;  /* 0x00000025040472a4 */ /* 0x000fe2000f8e023f */
[----:B------:R-:W-:Y:S01]  /*13aa0*/  IADD3 R31, R33, R31, R28 ;  /* 0x0000001f211f7210 */ /* 0x000fe20007ffe01c */
[----:B------:R-:W-:Y:S02]  /*13ab0*/  IMAD.MOV.U32 R9, RZ, RZ, 0x1 ;  /* 0x00000001ff097424 */ /* 0x000fe400078e00ff */
[----:B------:R-:W-:Y:S02]  /*13ac0*/  IMAD.MOV.U32 R20, RZ, RZ, RZ ;  /* 0x000000ffff147224 */ /* 0x000fe400078e00ff */
[----:B------:R-:W-:Y:S01]  /*13ad0*/  LOP3.LUT R0, RZ, UR4, RZ, 0x33, !PT ;  /* 0x00000004ff007c12 */ /* 0x000fe2000f8e33ff */
[----:B------:R-:W-:Y:S01]  /*13ae0*/  VIADD R31, R31, 0xfffffe80 ;  /* 0xfffffe801f1f7836 */ /* 0x000fe20000000000 */
[----:B------:R-:W-:-:S02]  /*13af0*/  ULDC UR4, c[0x0][0x2f4] ;  /* 0x0000bd0000047ab9 */ /* 0x000fc40000000800 */
[----:B------:R-:W-:Y:S02]  /*13b00*/  VIADDMNMX R0, R0, -UR44, R3, !PT ;  /* 0x8000002c00007c46 */ /* 0x000fe4000f800103 */
[----:B------:R-:W-:Y:S02]  /*13b10*/  IADD3 R3, -R28, UR50, RZ ;  /* 0x000000321c037c10 */ /* 0x000fe4000fffe1ff */
[----:B------:R-:W-:Y:S02]  /*13b20*/  VIMNMX R0, R0, R5, !PT ;  /* 0x0000000500007248 */ /* 0x000fe40007fe0100 */
[----:B------:R-:W-:Y:S02]  /*13b30*/  ISETP.GE.AND P2, PT, R26, UR4, PT ;  /* 0x000000041a007c0c */ /* 0x000fe4000bf46270 */
[----:B------:R-:W-:Y:S01]  /*13b40*/  ISETP.GE.AND P1, PT, R25, UR4, PT ;  /* 0x0000000419007c0c */ /* 0x000fe2000bf26270 */
[C---:B------:R-:W-:Y:S01]  /*13b50*/  IMAD R3, R0.reuse, 0x80, R3 ;  /* 0x0000008000037824 */ /* 0x040fe200078e0203 */
[C---:B------:R-:W-:Y:S01]  /*13b60*/  IADD3 R22, -R0.reuse, -0x2, RZ ;  /* 0xfffffffe00167810 */ /* 0x040fe20007ffe1ff */
[----:B------:R-:W-:-:S02]  /*13b70*/  IMAD R21, R0, -0x80, R31 ;  /* 0xffffff8000157824 */ /* 0x000fc400078e021f */
[----:B------:R-:W-:-:S08]  /*13b80*/  VIADD R31, R3, 0x100 ;  /* 0x00000100031f7836 */ /* 0x000fd00000000000 */
.L_x_7673:
        /* <DEDUP_REMOVED lines=26> */
.L_x_7661:
[----:B------:R-:W-:Y:S01]  /*13d30*/  LEA R34, R10, UR46, 0x3 ;  /* 0x0000002e0a227c11 */ /* 0x000fe2000f8e18ff */
[----:B------:R-:W-:Y:S01]  /*13d40*/  BSSY B1, `(.L_x_7662) ;  /* 0x0000004000017945 */ /* 0x000fe20003800000 */
[----:B------:R-:W-:-:S04]  /*13d50*/  SHF.L.U32 R3, R8, 0x1f, RZ ;  /* 0x0000001f08037819 */ /* 0x000fc800000006ff */
[----:B------:R-:W0:Y:S02]  /*13d60*/  SYNCS.PHASECHK.TRANS64.TRYWAIT P0, [R34+URZ+0x28840], R3 ;  /* 0x02884003220075a7 */ /* 0x000e24000800017f */
[----:B0-----:R-:W-:Y:S05]  /*13d70*/  @!P0 BRA `(.L_x_7663) ;  /* 0x0000002c00f48947 */ /* 0x001fea0003800000 */
.L_x_7730:
[----:B------:R-:W-:Y:S05]  /*13d80*/  BSYNC B1 ;  /* 0x0000000000017941 */ /* 0x000fea0003800000 */
.L_x_7662:
        /* <DEDUP_REMOVED lines=10> */
[----:B0-----:R-:W-:Y:S01]  /*13e30*/  IMAD R3, R35, UR5, R0 ;  /* 0x0000000523037c24 */ /* 0x001fe2000f8e0200 */
        /* <DEDUP_REMOVED lines=16> */
[----:B------:R-:W-:Y:S01]  /*13f40*/  IMAD R4, R10, 0x4000, R19 ;  /* 0x000040000a047824 */ /* 0x000fe200078e0213 */
[----:B------:R-:W-:Y:S06]  /*13f50*/  BRA.DIV UR4, `(.L_x_7664) ;  /* 0x0000002e04907947 */ /* 0x000fec000b800000 */
[----:B------:R-:W0:Y:S01]  /*13f60*/  SHFL.IDX PT, R14, R6, RZ, 0x181f ;  /* 0x00181fff060e7589 */ /* 0x000e2200000e0000 */
[----:B------:R-:W-:Y:S01]  /*13f70*/  IMAD.SHL.U32 R3, R26, 0x2, RZ ;  /* 0x000000021a037824 */ /* 0x000fe200078e00ff */
[----:B------:R-:W-:Y:S02]  /*13f80*/  LEA R4, R4, UR46, 0x1 ;  /* 0x0000002e04047c11 */ /* 0x000fe4000f8e08ff */
[----:B------:R-:W1:Y:S04]  /*13f90*/  SHFL.IDX PT, R0, R5, RZ, 0x181f ;  /* 0x00181fff05007589 */ /* 0x000e6800000e0000 */
[----:B------:R-:W2:Y:S04]  /*13fa0*/  SHFL.IDX PT, R37, R6, 0x1, 0x181f ;  /* 0x00381f0006257f89 */ /* 0x000ea800000e0000 */
[----:B------:R-:W-:Y:S01]  /*13fb0*/  SHFL.IDX PT, R7, R5, 0x2, 0x181f ;  /* 0x00581f0005077f89 */ /* 0x000fe200000e0000 */
[----:B0-----:R-:W-:-:S05]  /*13fc0*/  IADD3 R14, P0, R14, R3, RZ ;  /* 0x000000030e0e7210 */ /* 0x001fca0007f1e0ff */
[----:B-1----:R-:W-:Y:S02]  /*13fd0*/  IMAD.X R15, RZ, RZ, R0, P0 ;  /* 0x000000ffff0f7224 */ /* 0x002fe400000e0600 */
        /* <DEDUP_REMOVED lines=12> */
[----:B------:R-:W-:Y:S01]  /*140a0*/  IADD3 R14, P0, R37, R3, RZ ;  /* 0x00000003250e7210 */ /* 0x000fe20007f1e0ff */
[----:B------:R-:W-:Y:S04]  /*140b0*/  SHFL.IDX PT, R7, R5, 0x5, 0x181f ;  /* 0x00b81f0005077f89 */ /* 0x000fe800000e0000 */
[----:B------:R-:W1:Y:S01]  /*140c0*/  SHFL.IDX PT, R37, R6, 0x4, 0x181f ;  /* 0x00981f0006257f89 */ /* 0x000e6200000e0000 */
[----:B0-----:R-:W-:-:S03]  /*140d0*/  IMAD.X R15, RZ, RZ, R0, P0 ;  /* 0x000000ffff0f7224 */ /* 0x001fc600000e0600 */
[----:B------:R-:W0:Y:S04]  /*140e0*/  SHFL.IDX PT, R0, R5, 0x4, 0x181f ;  /* 0x00981f0005007f89 */ /* 0x000e2800000e0000 */
[----:B------:R-:W-:Y:S04]  /*140f0*/  LDGSTS.E.BYPASS.LTC128B.128 [R4+0x19400], desc[UR48][R12.64], !P4 ;  /* 0x194000000c047fae */ /* 0x000fe8000e101d70 */
[----:B------:R1:W-:Y:S04]  /*14100*/  LDGSTS.E.BYPASS.LTC128B.128 [R4+0x1d400], desc[UR48][R12.64+0x80], !P3 ;  /* 0x1d4000800c047fae */ /* 0x0003e8000d901d70 */
[----:B------:R-:W-:Y:S04]  /*14110*/  LDGSTS.E.BYPASS.LTC128B.128 [R4+0x19c00], desc[UR48][R14.64], !P4 ;  /* 0x19c000000e047fae */ /* 0x000fe8000e101d70 */
[----:B------:R2:W-:Y:S01]  /*14120*/  LDGSTS.E.BYPASS.LTC128B.128 [R4+0x1dc00], desc[UR48][R14.64+0x80], !P3 ;  /* 0x1dc000800e047fae */ /* 0x0005e2000d901d70 */
[----:B-1----:R-:W-:-:S03]  /*14130*/  IADD3 R12, P0, R37, R3, RZ ;  /* 0x00000003250c7210 */ /* 0x002fc60007f1e0ff */
[----:B------:R-:W-:Y:S01]  /*14140*/  SHFL.IDX PT, R37, R6, 0x6, 0x181f ;  /* 0x00d81f0006257f89 */ /* 0x000fe200000e0000 */
[----:B0-----:R-:W-:-:S03]  /*14150*/  IADD3.X R13, RZ, R0, RZ, P0, !PT ;  /* 0x00000000ff0d7210 */ /* 0x001fc600007fe4ff */
        /* <DEDUP_REMOVED lines=9> */
[----:B------:R0:W-:Y:S01]  /*141f0*/  LDGSTS.E.BYPASS.LTC128B.128 [R4+0x1ac00], desc[UR48][R14.64], !P4 ;  /* 0x1ac000000e047fae */ /* 0x0001e2000e101d70 */
[----:B------:R-:W-:-:S03]  /*14200*/  IMAD.X R13, RZ, RZ, R0, P0 ;  /* 0x000000ffff0d7224 */ /* 0x000fc600000e0600 */
[----:B------:R0:W-:Y:S04]  /*14210*/  LDGSTS.E.BYPASS.LTC128B.128 [R4+0x1ec00], desc[UR48][R14.64+0x80], !P3 ;  /* 0x1ec000800e047fae */ /* 0x0001e8000d901d70 */
[----:B------:R0:W-:Y:S04]  /*14220*/  LDGSTS.E.BYPASS.LTC128B.128 [R4+0x1b400], desc[UR48][R12.64], !P4 ;  /* 0x1b4000000c047fae */ /* 0x0001e8000e101d70 */
[----:B--23--:R0:W-:Y:S02]  /*14230*/  LDGSTS.E.BYPASS.LTC128B.128 [R4+0x1f400], desc[UR48][R12.64+0x80], !P3 ;  /* 0x1f4000800c047fae */ /* 0x00c1e4000d901d70 */
.L_x_7748:
        /* <DEDUP_REMOVED lines=9> */
.L_x_7665:
        /* <DEDUP_REMOVED lines=10> */
.L_x_7666:
[----:B------:R2:W-:Y:S01]  /*14370*/  SYNCS.ARRIVE.TRANS64.A1T0 RZ, [R34+URZ+0x28830], RZ ;  /* 0x028830ff22ff79a7 */ /* 0x0005e2000810003f */
[----:B------:R-:W-:Y:S05]  /*14380*/  @!P4 BRA `(.L_x_7667) ;  /* 0x000000000004c947 */ /* 0x000fea0003800000 */
[----:B------:R-:W-:Y:S01]  /*14390*/  BPT.TRAP 0x1 ;  /* 0x000000040000795c */ /* 0x000fe20000300000 */
.L_x_7667:
[----:B------:R-:W-:Y:S01]  /*143a0*/  SHF.L.U32 R5, R9, 0x1f, RZ ;  /* 0x0000001f09057819 */ /* 0x000fe200000006ff */
[----:B------:R-:W-:Y:S01]  /*143b0*/  BSSY B1, `(.L_x_7668) ;  /* 0x0000004000017945 */ /* 0x000fe20003800000 */
[----:B------:R-:W-:-:S04]  /*143c0*/  LEA R0, R20, UR46, 0x3 ;  /* 0x0000002e14007c11 */ /* 0x000fc8000f8e18ff */
[----:B------:R-:W3:Y:S02]  /*143d0*/  SYNCS.PHASECHK.TRANS64.TRYWAIT P0, [R0+URZ+0x28860], R5 ;  /* 0x02886005000075a7 */ /* 0x000ee4000800017f */
[----:B---3--:R-:W-:Y:S05]  /*143e0*/  @!P0 BRA `(.L_x_7669) ;  /* 0x0000003000c88947 */ /* 0x008fea0003800000 */
.L_x_7749:
[----:B------:R-:W-:Y:S05]  /*143f0*/  BSYNC B1 ;  /* 0x0000000000017941 */ /* 0x000fea0003800000 */
.L_x_7668:
        /* <DEDUP_REMOVED lines=8> */
[----:B------:R-:W0:Y:S02]  /*14480*/  SHFL.IDX PT, R14, R16, 0x1, 0x181f ;  /* 0x00381f00100e7f89 */ /* 0x000e2400000e0000 */
[----:B-1----:R-:W-:Y:S01]  /*14490*/  IMAD.X R5, RZ, RZ, R5, P0 ;  /* 0x000000ffff057224 */ /* 0x002fe200000e0605 */
[----:B------:R-:W-:-:S13]  /*144a0*/  ISETP.LT.OR P0, PT, R31, 0x1, P2 ;  /* 0x000000011f00780c */ /* 0x000fda0001701670 */
[----:B------:R-:W-:Y:S01]  /*144b0*/  LDGSTS.E.BYPASS.LTC128B.128 [R7+0x400], desc[UR48][R4.64], !P0 ;  /* 0x0040000004077fae */ /* 0x000fe2000c101d70 */
[----:B------:R-:W-:-:S13]  /*144c0*/  ISETP.LT.OR P0, PT, R31, 0x1, P1 ;  /* 0x000000011f00780c */ /* 0x000fda0000f01670 */
[----:B------:R1:W-:Y:S01]  /*144d0*/  LDGSTS.E.BYPASS.LTC128B.128 [R7+0x4400], desc[UR48][R4.64+0x80], !P0 ;  /* 0x0440008004077fae */ /* 0x0003e2000c101d70 */
[----:B0-----:R-:W-:-:S03]  /*144e0*/  IADD3 R12, P0, R14, R3, RZ ;  /* 0x000000030e0c7210 */ /* 0x001fc60007f1e0ff */
[----:B------:R-:W1:Y:S02]  /*144f0*/  SHFL.IDX PT, R14, R16, 0x2, 0x181f ;  /* 0x00581f00100e7f89 */ /* 0x000e6400000e0000 */
[----:B------:R-:W-:Y:S01]  /*14500*/  IMAD.X R13, RZ, RZ, R6, P0 ;  /* 0x000000ffff0d7224 */ /* 0x000fe200000e0606 */
[----:B------:R-:W-:Y:S01]  /*14510*/  ISETP.LT.OR P0, PT, R31, 0x11, P2 ;  /* 0x000000111f00780c */ /* 0x000fe20001701670 */
[----:B------:R-:W0:-:S12]  /*14520*/  SHFL.IDX PT, R6, R2, 0x2, 0x181f ;  /* 0x00581f0002067f89 */ /* 0x000e1800000e0000 */
[----:B------:R-:W-:Y:S01]  /*14530*/  LDGSTS.E.BYPASS.LTC128B.128 [R7+0xc00], desc[UR48][R12.64], !P0 ;  /* 0x00c000000c077fae */ /* 0x000fe2000c101d70 */
[----:B------:R-:W-:-:S13]  /*14540*/  ISETP.LT.OR P0, PT, R31, 0x11, P1 ;  /* 0x000000111f00780c */ /* 0x000fda0000f01670 */
[----:B------:R3:W-:Y:S01]  /*14550*/  LDGSTS.E.BYPASS.LTC128B.128 [R7+0x4c00], desc[UR48][R12.64+0x80], !P0 ;  /* 0x04c000800c077fae */ /* 0x0007e2000c101d70 */
[----:B-1----:R-:W-:-:S03]  /*14560*/  IADD3 R4, P0, R14, R3, RZ ;  /* 0x000000030e047210 */ /* 0x002fc60007f1e0ff */
[----:B------:R-:W3:Y:S02]  /*14570*/  SHFL.IDX PT, R14, R16, 0x3, 0x181f ;  /* 0x00781f00100e7f89 */ /* 0x000ee400000e0000 */
[----:B0-----:R-:W-:Y:S01]  /*14580*/  IMAD.X R5, RZ, RZ, R6, P0 ;  /* 0x000000ffff057224 */ /* 0x001fe200000e0606 */
[----:B------:R-:W-:Y:S01]  /*14590*/  ISETP.LT.OR P0, PT, R31, 0x21, P2 ;  /* 0x000000211f00780c */ /* 0x000fe20001701670 */
[----:B------:R-:W0:-:S12]  /*145a0*/  SHFL.IDX PT, R6, R2, 0x3, 0x181f ;  /* 0x00781f0002067f89 */ /* 0x000e1800000e0000 */
[----:B------:R-:W-:Y:S01]  /*145b0*/  LDGSTS.E.BYPASS.LTC128B.128 [R7+0x1400], desc[UR48][R4.64], !P0 ;  /* 0x0140000004077fae */ /* 0x000fe2000c101d70 */
[----:B------:R-:W-:-:S13]  /*145c0*/  ISETP.LT.OR P0, PT, R31, 0x21, P1 ;  /* 0x000000211f00780c */ /* 0x000fda0000f01670 */
[----:B------:R1:W-:Y:S01]  /*145d0*/  LDGSTS.E.BYPASS.LTC128B.128 [R7+0x5400], desc[UR48][R4.64+0x80], !P0 ;  /* 0x0540008004077fae */ /* 0x0003e2000c101d70 */
[----:B---3--:R-:W-:-:S03]  /*145e0*/  IADD3 R12, P0, R14, R3, RZ ;  /* 0x000000030e0c7210 */ /* 0x008fc60007f1e0ff */
[----:B------:R-:W1:Y:S02]  /*145f0*/  SHFL.IDX PT, R14, R16, 0x4, 0x181f ;  /* 0x00981f00100e7f89 */ /* 0x000e6400000e0000 */
[----:B0-----:R-:W-:Y:S01]  /*14600*/  IMAD.X R13, RZ, RZ, R6, P0 ;  /* 0x000000ffff0d7224 */ /* 0x001fe200000e0606 */
        /* <DEDUP_REMOVED lines=14> */
[----:B------:R-:W1:Y:S01]  /*146f0*/  SHFL.IDX PT, R14, R16, 0x6, 0x181f ;  /* 0x00d81f00100e7f89 */ /* 0x000e6200000e0000 */
[----:B0-----:R-:W-:Y:S02]  /*14700*/  IADD3.X R13, RZ, R6, RZ, P0, !PT ;  /* 0x00000006ff0d7210 */ /* 0x001fe400007fe4ff */
[----:B------:R-:W-:Y:S01]  /*14710*/  ISETP.LT.OR P0, PT, R31, 0x51, P2 ;  /* 0x000000511f00780c */ /* 0x000fe20001701670 */
[----:B------:R-:W0:-:S12]  /*14720*/  SHFL.IDX PT, R6, R2, 0x6, 0x181f ;  /* 0x00d81f0002067f89 */ /* 0x000e1800000e0000 */
[----:B------:R3:W-:Y:S01]  /*14730*/  LDGSTS.E.BYPASS.LTC128B.128 [R7+0x2c00], desc[UR48][R12.64], !P0 ;  /* 0x02c000000c077fae */ /* 0x0007e2000c101d70 */
[----:B------:R-:W-:-:S13]  /*14740*/  ISETP.LT.OR P0, PT, R31, 0x51, P1 ;  /* 0x000000511f00780c */ /* 0x000fda0000f01670 */
[----:B------:R3:W-:Y:S01]  /*14750*/  LDGSTS.E.BYPASS.LTC128B.128 [R7+0x6c00], desc[UR48][R12.64+0x80], !P0 ;  /* 0x06c000800c077fae */ /* 0x0007e2000c101d70 */
[----:B-1----:R-:W-:-:S03]  /*14760*/  IADD3 R4, P0, R14, R3, RZ ;  /* 0x000000030e047210 */ /* 0x002fc60007f1e0ff */
[----:B------:R3:W1:Y:S02]  /*14770*/  SHFL.IDX PT, R14, R16, 0x7, 0x181f ;  /* 0x00f81f00100e7f89 */ /* 0x00066400000e0000 */
[----:B0-----:R-:W-:Y:S01]  /*14780*/  IMAD.X R5, RZ, RZ, R6, P0 ;  /* 0x000000ffff057224 */ /* 0x001fe200000e0606 */
[----:B------:R-:W-:Y:S01]  /*14790*/  ISETP.LT.OR P0, PT, R31, 0x61, P2 ;  /* 0x000000611f00780c */ /* 0x000fe20001701670 */
[----:B------:R3:W4:-:S12]  /*147a0*/  SHFL.IDX PT, R6, R2, 0x7, 0x181f ;  /* 0x00f81f0002067f89 */ /* 0x00071800000e0000 */
[----:B------:R3:W-:Y:S01]  /*147b0*/  LDGSTS.E.BYPASS.LTC128B.128 [R7+0x3400], desc[UR48][R4.64], !P0 ;  /* 0x0340000004077fae */ /* 0x0007e2000c101d70 */
[----:B------:R-:W-:-:S13]  /*147c0*/  ISETP.LT.OR P0, PT, R31, 0x61, P1 ;  /* 0x000000611f00780c */ /* 0x000fda0000f01670 */
[----:B-1--4-:R3:W-:Y:S02]  /*147d0*/  LDGSTS.E.BYPASS.LTC128B.128 [R7+0x7400], desc[UR48][R4.64+0x80], !P0 ;  /* 0x0740008004077fae */ /* 0x0127e4000c101d70 */
.L_x_7767:
[----:B---3--:R-:W-:Y:S01]  /*147e0*/  IADD3 R2, P0, R14, R3, RZ ;  /* 0x000000030e027210 */ /* 0x008fe20007f1e0ff */
        /* <DEDUP_REMOVED lines=9> */
[C---:B------:R-:W-:Y:S02]  /*14880*/  IMAD.WIDE.U32 R4, R32.reuse, UR4, R4 ;  /* 0x0000000420047c25 */ /* 0x040fe4000f8e0004 */
[----:B------:R-:W-:Y:S01]  /*14890*/  @!PT LDS RZ, [RZ] ;  /* 0x00000000fffff984 */ /* 0x000fe20000000800 */
[----:B------:R-:W-:Y:S01]  /*148a0*/  @!PT LDS RZ, [RZ] ;  /* 0x00000000fffff984 */ /* 0x000fe20000000800 */
[----:B------:R-:W-:Y:S01]  /*148b0*/  @!PT LDS RZ, [RZ] ;  /* 0x00000000fffff984 */ /* 0x000fe20000000800 */
[----:B------:R0:W-:Y:S01]  /*148c0*/  LDGSTS.E.BYPASS.LTC128B.128 [R7+0x3c00], desc[UR48][R2.64], !P0 ;  /* 0x03c0000002077fae */ /* 0x0001e2000c101d70 */
[----:B------:R-:W-:Y:S01]  /*148d0*/  ISETP.LT.OR P0, PT, R31, 0x71, P1 ;  /* 0x000000711f00780c */ /* 0x000fe20000f01670 */
[----:B------:R-:W-:-:S04]  /*148e0*/  IMAD R33, R32, UR5, R33 ;  /* 0x0000000520217c24 */ /* 0x000fc8000f8e0221 */
[----:B------:R-:W-:-:S08]  /*148f0*/  IMAD.IADD R33, R5, 0x1, R33 ;  /* 0x0000000105217824 */ /* 0x000fd000078e0221 */
[----:B------:R0:W-:Y:S01]  /*14900*/  LDGSTS.E.BYPASS.LTC128B.128 [R7+0x7c00], desc[UR48][R2.64+0x80], !P0 ;  /* 0x07c0008002077fae */ /* 0x0001e2000c101d70 */
[----:B------:R-:W-:Y:S01]  /*14910*/  PLOP3.LUT P0, PT, PT, PT, PT, 0x80, 0x0 ;  /* 0x000000000000781c */ /* 0x000fe20003f0f070 */
[----:B------:R-:W-:-:S12]  /*14920*/  NOP ;  /* 0x0000000000007918 */ /* 0x000fd80000000000 */
.L_x_7671:
        /* <DEDUP_REMOVED lines=10> */
.L_x_7672:
        /* <DEDUP_REMOVED lines=18> */
[----:B-1----:R-:W-:Y:S05]  /*14af0*/  @P0 BRA `(.L_x_7673) ;  /* 0xfffffff000240947 */ /* 0x002fea000383ffff */
[----:B------:R-:W-:Y:S05]  /*14b00*/  BSYNC B0 ;  /* 0x0000000000007941 */ /* 0x000fea0003800000 */
.L_x_7660:
[----:B------:R-:W-:-:S13]  /*14b10*/  ISETP.NE.AND P0, PT, R18, 0x3, PT ;  /* 0x000000031200780c */ /* 0x000fda0003f05270 */
[----:B------:R-:W-:Y:S05]  /*14b20*/  @!P0 BRA `(.L_x_7674) ;  /* 0x0000000000048947 */ /* 0x000fea0003800000 */
[----:B------:R-:W-:Y:S01]  /*14b30*/  BPT.TRAP 0x1 ;  /* 0x000000040000795c */ /* 0x000fe20000300000 */
.L_x_7674:
[----:B0-----:R-:W-:Y:S01]  /*14b40*/  LEA R0, R10, UR46, 0x3 ;  /* 0x0000002e0a007c11 */ /* 0x001fe2000f8e18ff */
[----:B------:R-:W-:Y:S01]  /*14b50*/  IMAD.MOV.U32 R3, RZ, RZ, -0x80 ;  /* 0xffffff80ff037424 */ /* 0x000fe200078e00ff */
[----:B------:R-:W-:Y:S01]  /*14b60*/  SHF.L.U32 R5, R8, 0x1f, RZ ;  /* 0x0000001f08057819 */ /* 0x000fe200000006ff */
[----:B------:R-:W-:Y:S01]  /*14b70*/  BSSY B0, `(.L_x_7675) ;  /* 0x0000006000007945 */ /* 0x000fe20003800000 */
[----:B------:R-:W-:Y:S02]  /*14b80*/  IMAD R6, R10, 0x4000, R19 ;  /* 0x000040000a067824 */ /* 0x000fe400078e0213 */
[----:B------:R-:W0:Y:S01]  /*14b90*/  SYNCS.PHASECHK.TRANS64.TRYWAIT P0, [R0+URZ+0x28860], R5 ;  /* 0x02886005000075a7 */ /* 0x000e22000800017f */
[----:B------:R-:W-:-:S04]  /*14ba0*/  IMAD R3, R22, R3, UR50 ;  /* 0x0000003216037e24 */ /* 0x000fc8000f8e0203 */
[----:B------:R-:W-:Y:S01]  /*14bb0*/  IMAD.IADD R28, R3, 0x1, -R28 ;  /* 0x00000001031c7824 */ /* 0x000fe200078e0a1c */
[----:B0-----:R-:W-:Y:S06]  /*14bc0*/  @!P0 BRA `(.L_x_7676) ;  /* 0x0000003400988947 */ /* 0x001fec0003800000 */
.L_x_7768:
[----:B------:R-:W-:Y:S05]  /*14bd0*/  BSYNC B0 ;  /* 0x0000000000007941 */ /* 0x000fea0003800000 */
.L_x_7675:
[----:B------:R-:W-:-:S03]  /*14be0*/  UMOV UR4, 0xffffffff ;  /* 0xffffffff00047882 */ /* 0x000fc60000000000 */
[----:B------:R-:W-:Y:S05]  /*14bf0*/  BRA.DIV UR4, `(.L_x_7677) ;  /* 0x0000003604a07947 */ /* 0x000fea000b800000 */
[----:B0-----:R-:W0:Y:S01]  /*14c00*/  SHFL.IDX PT, R5, R2, RZ, 0x181f ;  /* 0x00181fff02057589 */ /* 0x001e2200000e0000 */
[----:B------:R-:W-:Y:S01]  /*14c10*/  ULDC UR4, c[0x0][0x2f4] ;  /* 0x0000bd0000047ab9 */ /* 0x000fe20000000800 */
[----:B------:R-:W-:Y:S02]  /*14c20*/  LEA R3, R6, UR46, 0x1 ;  /* 0x0000002e06037c11 */ /* 0x000fe4000f8e08ff */
[----:B------:R-:W1:Y:S01]  /*14c30*/  SHFL.IDX PT, R4, R16, RZ, 0x181f ;  /* 0x00181fff10047589 */ /* 0x000e6200000e0000 */
[----:B------:R-:W-:Y:S02]  /*14c40*/  ISETP.GE.AND P1, PT, R26, UR4, PT ;  /* 0x000000041a007c0c */ /* 0x000fe4000bf26270 */
[----:B------:R-:W-:Y:S01]  /*14c50*/  ISETP.GE.AND P0, PT, R25, UR4, PT ;  /* 0x0000000419007c0c */ /* 0x000fe2000bf06270 */
[----:B------:R-:W-:Y:S01]  /*14c60*/  SHFL.IDX PT, R19, R2, 0x1, 0x181f ;  /* 0x00381f0002137f89 */ /* 0x000fe200000e0000 */
[C---:B------:R-:W-:Y:S02]  /*14c70*/  ISETP.LT.OR P4, PT, R28.reuse, 0x1, P1 ;  /* 0x000000011c00780c */ /* 0x040fe40000f81670 */
[C---:B------:R-:W-:Y:S01]  /*14c80*/  ISETP.LT.OR P5, PT, R28.reuse, 0x1, P0 ;  /* 0x000000011c00780c */ /* 0x040fe200007a1670 */
[----:B------:R-:W3:Y:S01]  /*14c90*/  SHFL.IDX PT, R14, R16, 0x1, 0x181f ;  /* 0x00381f00100e7f89 */ /* 0x000ee200000e0000 */
[----:B------:R-:W-:-:S02]  /*14ca0*/  ISETP.LT.OR P2, PT, R28, 0x11, P1 ;  /* 0x000000111c00780c */ /* 0x000fc40000f41670 */
[----:B------:R-:W-:Y:S01]  /*14cb0*/  ISETP.LT.OR P3, PT, R28, 0x11, P0 ;  /* 0x000000111c00780c */ /* 0x000fe20000761670 */
[----:B------:R-:W-:Y:S04]  /*14cc0*/  SHFL.IDX PT, R23, R2, 0x2, 0x181f ;  /* 0x00581f0002177f89 */ /* 0x000fe800000e0000 */
[----:B------:R-:W4:Y:S01]  /*14cd0*/  SHFL.IDX PT, R22, R16, 0x2, 0x181f ;  /* 0x00581f0010167f89 */ /* 0x000f2200000e0000 */
[----:B0-----:R-:W-:-:S03]  /*14ce0*/  IMAD.MOV.U32 R7, RZ, RZ, R5 ;  /* 0x000000ffff077224 */ /* 0x001fc600078e0005 */
[----:B------:R-:W0:Y:S01]  /*14cf0*/  SHFL.IDX PT, R24, R16, 0x4, 0x181f ;  /* 0x00981f0010187f89 */ /* 0x000e2200000e0000 */
[----:B-1----:R-:W-:-:S03]  /*14d00*/  IMAD.MOV.U32 R6, RZ, RZ, R4 ;  /* 0x000000ffff067224 */ /* 0x002fc600078e0004 */
[----:B------:R-:W1:Y:S01]  /*14d10*/  SHFL.IDX PT, R9, R2, 0x4, 0x181f ;  /* 0x00981f0002097f89 */ /* 0x000e6200000e0000 */
[----:B------:R-:W-:-:S03]  /*14d20*/  IMAD.WIDE.U32 R6, R26, 0x2, R6 ;  /* 0x000000021a067825 */ /* 0x000fc600078e0006 */
[----:B------:R-:W-:Y:S01]  /*14d30*/  SHFL.IDX PT, R21, R2, 0x3, 0x181f ;  /* 0x00781f0002157f89 */ /* 0x000fe200000e0000 */
[----:B---3--:R-:W-:-:S03]  /*14d40*/  IMAD.MOV.U32 R4, RZ, RZ, R14 ;  /* 0x000000ffff047224 */ /* 0x008fc600078e000e */
[----:B------:R-:W3:Y:S01]  /*14d50*/  SHFL.IDX PT, R20, R16, 0x3, 0x181f ;  /* 0x00781f0010147f89 */ /* 0x000ee200000e0000 */
[----:B------:R-:W-:-:S03]  /*14d60*/  IMAD.MOV.U32 R5, RZ, RZ, R19 ;  /* 0x000000ffff057224 */ /* 0x000fc600078e0013 */
[----:B------:R-:W-:Y:S01]  /*14d70*/  LDGSTS.E.BYPASS.LTC128B.128 [R3+0x400], desc[UR48][R6.64], !P4 ;  /* 0x0040000006037fae */ /* 0x000fe2000e101d70 */
[----:B------:R-:W-:Y:S01]  /*14d80*/  ISETP.LT.OR P4, PT, R28, 0x21, P1 ;  /* 0x000000211c00780c */ /* 0x000fe20000f81670 */
[----:B------:R-:W-:Y:S02]  /*14d90*/  IMAD.WIDE.U32 R4, R26, 0x2, R4 ;  /* 0x000000021a047825 */ /* 0x000fe400078e0004 */
[----:B------:R5:W-:Y:S01]  /*14da0*/  LDGSTS.E.BYPASS.LTC128B.128 [R3+0x4400], desc[UR48][R6.64+0x80], !P5 ;  /* 0x0440008006037fae */ /* 0x000be2000e901d70 */
[----:B------:R-:W-:Y:S01]  /*14db0*/  ISETP.LT.OR P5, PT, R28, 0x21, P0 ;  /* 0x000000211c00780c */ /* 0x000fe200007a1670 */
[----:B----4-:R-:W-:Y:S02]  /*14dc0*/  IMAD.WIDE.U32 R22, R26, 0x2, R22 ;  /* 0x000000021a167825 */ /* 0x010fe400078e0016 */
[----:B------:R-:W5:Y:S01]  /*14dd0*/  SHFL.IDX PT, R19, R2, 0x5, 0x181f ;  /* 0x00b81f0002137f89 */ /* 0x000f6200000e0000 */
[----:B0-----:R-:W-:-:S03]  /*14de0*/  MOV R12, R24 ;  /* 0x00000018000c7202 */ /* 0x001fc60000000f00 */
[----:B------:R-:W0:Y:S01]  /*14df0*/  SHFL.IDX PT, R14, R16, 0x5, 0x181f ;  /* 0x00b81f00100e7f89 */ /* 0x000e2200000e0000 */
[----:B-1----:R-:W-:Y:S02]  /*14e00*/  IMAD.MOV.U32 R13, RZ, RZ, R9 ;  /* 0x000000ffff0d7224 */ /* 0x002fe400078e0009 */
[----:B------:R-:W-:Y:S01]  /*14e10*/  IMAD.MOV.U32 R9, RZ, RZ, RZ ;  /* 0x000000ffff097224 */ /* 0x000fe200078e00ff */
[----:B------:R-:W1:Y:S01]  /*14e20*/  SHFL.IDX PT, R25, R2, 0x6, 0x181f ;  /* 0x00d81f0002197f89 */ /* 0x000e6200000e0000 */
[----:B------:R-:W-:-:S03]  /*14e30*/  IMAD.WIDE.U32 R12, R26, 0x2, R12 ;  /* 0x000000021a0c7825 */ /* 0x000fc600078e000c */
[----:B------:R-:W4:Y:S01]  /*14e40*/  SHFL.IDX PT, R30, R16, 0x6, 0x181f ;  /* 0x00d81f00101e7f89 */ /* 0x000f2200000e0000 */
[----:B---3--:R-:W-:-:S03]  /*14e50*/  IMAD.WIDE.U32 R20, R26, 0x2, R20 ;  /* 0x000000021a147825 */ /* 0x008fc600078e0014 */
[----:B------:R-:W-:Y:S01]  /*14e60*/  LDGSTS.E.BYPASS.LTC128B.128 [R3+0xc00], desc[UR48][R4.64], !P2 ;  /* 0x00c0000004037fae */ /* 0x000fe2000d101d70 */
[----:B------:R-:W-:-:S03]  /*14e70*/  ISETP.LT.OR P2, PT, R28, 0x31, P1 ;  /* 0x000000311c00780c */ /* 0x000fc60000f41670 */
[----:B------:R1:W-:Y:S01]  /*14e80*/  LDGSTS.E.BYPASS.LTC128B.128 [R3+0x4c00], desc[UR48][R4.64+0x80], !P3 ;  /* 0x04c0008004037fae */ /* 0x0003e2000d901d70 */
[----:B------:R-:W-:-:S03]  /*14e90*/  ISETP.LT.OR P3, PT, R28, 0x31, P0 ;  /* 0x000000311c00780c */ /* 0x000fc60000761670 */
[----:B------:R3:W-:Y:S01]  /*14ea0*/  LDGSTS.E.BYPASS.LTC128B.128 [R3+0x1400], desc[UR48][R22.64], !P4 ;  /* 0x0140000016037fae */ /* 0x0007e2000e101d70 */
[C---:B------:R-:W-:Y:S01]  /*14eb0*/  ISETP.LT.OR P4, PT, R28.reuse, 0x41, P1 ;  /* 0x000000411c00780c */ /* 0x040fe20000f81670 */
[----:B-----5:R-:W-:Y:S02]  /*14ec0*/  IMAD.MOV.U32 R7, RZ, RZ, R19 ;  /* 0x000000ffff077224 */ /* 0x020fe400078e0013 */
[----:B------:R3:W-:Y:S01]  /*14ed0*/  LDGSTS.E.BYPASS.LTC128B.128 [R3+0x5400], desc[UR48][R22.64+0x80], !P5 ;  /* 0x0540008016037fae */ /* 0x0007e2000e901d70 */
[C---:B------:R-:W-:Y:S01]  /*14ee0*/  ISETP.LT.OR P5, PT, R28.reuse, 0x41, P0 ;  /* 0x000000411c00780c */ /* 0x040fe200007a1670 */
[----:B0-----:R-:W-:Y:S02]  /*14ef0*/  IMAD.MOV.U32 R6, RZ, RZ, R14 ;  /* 0x000000ffff067224 */ /* 0x001fe400078e000e */
[----:B------:R3:W-:Y:S01]  /*14f00*/  LDGSTS.E.BYPASS.LTC128B.128 [R3+0x1c00], desc[UR48][R20.64], !P2 ;  /* 0x01c0000014037fae */ /* 0x0007e2000d101d70 */
[----:B------:R-:W-:Y:S01]  /*14f10*/  ISETP.LT.OR P2, PT, R28, 0x51, P1 ;  /* 0x000000511c00780c */ /* 0x000fe20000f41670 */
[----:B-1----:R-:W-:-:S02]  /*14f20*/  IMAD.MOV.U32 R5, RZ, RZ, R25 ;  /* 0x000000ffff057224 */ /* 0x002fc400078e0019 */
[----:B------:R3:W-:Y:S01]  /*14f30*/  LDGSTS.E.BYPASS.LTC128B.128 [R3+0x5c00], desc[UR48][R20.64+0x80], !P3 ;  /* 0x05c0008014037fae */ /* 0x0007e2000d901d70 */
[C---:B------:R-:W-:Y:S01]  /*14f40*/  ISETP.LT.OR P3, PT, R28.reuse, 0x51, P0 ;  /* 0x000000511c00780c */ /* 0x040fe20000761670 */
[----:B----4-:R-:W-:Y:S02]  /*14f50*/  IMAD.MOV.U32 R4, RZ, RZ, R30 ;  /* 0x000000ffff047224 */ /* 0x010fe400078e001e */
[----:B------:R3:W-:Y:S01]  /*14f60*/  LDGSTS.E.BYPASS.LTC128B.128 [R3+0x2400], desc[UR48][R12.64], !P4 ;  /* 0x024000000c037fae */ /* 0x0007e2000e101d70 */
[----:B------:R-:W-:Y:S01]  /*14f70*/  ISETP.LT.OR P4, PT, R28, 0x61, P1 ;  /* 0x000000611c00780c */ /* 0x000fe20000f81670 */
[----:B------:R-:W-:Y:S02]  /*14f80*/  IMAD.WIDE.U32 R6, R26, 0x2, R6 ;  /* 0x000000021a067825 */ /* 0x000fe400078e0006 */
[----:B------:R3:W-:Y:S01]  /*14f90*/  LDGSTS.E.BYPASS.LTC128B.128 [R3+0x6400], desc[UR48][R12.64+0x80], !P5 ;  /* 0x064000800c037fae */ /* 0x0007e2000e901d70 */
[----:B------:R-:W-:Y:S01]  /*14fa0*/  ISETP.LT.OR P5, PT, R28, 0x61, P0 ;  /* 0x000000611c00780c */ /* 0x000fe200007a1670 */
[----:B------:R-:W-:-:S02]  /*14fb0*/  IMAD.WIDE.U32 R4, R26, 0x2, R4 ;  /* 0x000000021a047825 */ /* 0x000fc400078e0004 */
[----:B------:R3:W-:Y:S04]  /*14fc0*/  LDGSTS.E.BYPASS.LTC128B.128 [R3+0x2c00], desc[UR48][R6.64], !P2 ;  /* 0x02c0000006037fae */ /* 0x0007e8000d101d70 */
[----:B------:R3:W-:Y:S04]  /*14fd0*/  LDGSTS.E.BYPASS.LTC128B.128 [R3+0x6c00], desc[UR48][R6.64+0x80], !P3 ;  /* 0x06c0008006037fae */ /* 0x0007e8000d901d70 */
[----:B------:R3:W-:Y:S04]  /*14fe0*/  LDGSTS.E.BYPASS.LTC128B.128 [R3+0x3400], desc[UR48][R4.64], !P4 ;  /* 0x0340000004037fae */ /* 0x0007e8000e101d70 */
[----:B------:R-:W0:Y:S04]  /*14ff0*/  SHFL.IDX PT, R2, R2, 0x7, 0x181f ;  /* 0x00f81f0002027f89 */ /* 0x000e2800000e0000 */
[----:B------:R3:W1:Y:S04]  /*15000*/  SHFL.IDX PT, R14, R16, 0x7, 0x181f ;  /* 0x00f81f00100e7f89 */ /* 0x00066800000e0000 */
[----:B------:R3:W-:Y:S02]  /*15010*/  LDGSTS.E.BYPASS.LTC128B.128 [R3+0x7400], desc[UR48][R4.64+0x80], !P5 ;  /* 0x0740008004037fae */ /* 0x0007e4000e901d70 */
.L_x_7786:
[C---:B------:R-:W-:Y:S01]  /*15020*/  ISETP.LT.OR P1, PT, R28.reuse, 0x71, P1 ;  /* 0x000000711c00780c */ /* 0x040fe20000f21670 */
[----:B-1-3--:R-:W-:Y:S01]  /*15030*/  IMAD.MOV.U32 R4, RZ, RZ, R14 ;  /* 0x000000ffff047224 */ /* 0x00afe200078e000e */
[----:B------:R-:W-:Y:S01]  /*15040*/  ISETP.LT.OR P0, PT, R28, 0x71, P0 ;  /* 0x000000711c00780c */ /* 0x000fe20000701670 */
[----:B0-----:R-:W-:Y:S02]  /*15050*/  IMAD.MOV.U32 R5, RZ, RZ, R2 ;  /* 0x000000ffff057224 */ /* 0x001fe400078e0002 */
[----:B------:R-:W-:-:S08]  /*15060*/  IMAD.WIDE.U32 R4, R26, 0x2, R4 ;  /* 0x000000021a047825 */ /* 0x000fd000078e0004 */
[----:B------:R-:W-:Y:S01]  /*15070*/  @!PT LDS RZ, [RZ] ;  /* 0x00000000fffff984 */ /* 0x000fe20000000800 */
[----:B------:R-:W-:Y:S01]  /*15080*/  @!PT LDS RZ, [RZ] ;  /* 0x00000000fffff984 */ /* 0x000fe20000000800 */
[----:B------:R-:W-:Y:S01]  /*15090*/  @!PT LDS RZ, [RZ] ;  /* 0x00000000fffff984 */ /* 0x000fe20000000800 */
[----:B------:R0:W-:Y:S04]  /*150a0*/  LDGSTS.E.BYPASS.LTC128B.128 [R3+0x3c00], desc[UR48][R4.64], !P1 ;  /* 0x03c0000004037fae */ /* 0x0001e8000c901d70 */
[----:B------:R0:W-:Y:S01]  /*150b0*/  LDGSTS.E.BYPASS.LTC128B.128 [R3+0x7c00], desc[UR48][R4.64+0x80], !P0 ;  /* 0x07c0008004037fae */ /* 0x0001e2000c101d70 */
[----:B------:R-:W-:Y:S01]  /*150c0*/  PLOP3.LUT P0, PT, PT, PT, PT, 0x80, 0x0 ;  /* 0x000000000000781c */ /* 0x000fe20003f0f070 */
[----:B------:R-:W-:-:S12]  /*150d0*/  NOP ;  /* 0x0000000000007918 */ /* 0x000fd80000000000 */
.L_x_7678:
        /* <DEDUP_REMOVED lines=10> */
.L_x_7679:
[----:B------:R1:W-:Y:S02]  /*15180*/  SYNCS.ARRIVE.TRANS64.A1T0 RZ, [R0+URZ+0x28850], RZ ;  /* 0x028850ff00ff79a7 */ /* 0x0003e4000810003f */
[----:B-1----:R-:W-:-:S05]  /*15190*/  VIADD R0, R10, 0x1 ;  /* 0x000000010a007836 */ /* 0x002fca0000000000 */
[----:B------:R-:W-:-:S04]  /*151a0*/  ISETP.NE.AND P0, PT, R0, 0x2, PT ;  /* 0x000000020000780c */ /* 0x000fc80003f05270 */
[----:B0-----:R-:W-:Y:S02]  /*151b0*/  SEL R3, RZ, 0x1, P0 ;  /* 0x00000001ff037807 */ /* 0x001fe40000000000 */
[----:B------:R-:W-:Y:S02]  /*151c0*/  SEL R0, R0, RZ, P0 ;  /* 0x000000ff00007207 */ /* 0x000fe40000000000 */
[----:B------:R-:W-:-:S07]  /*151d0*/  LOP3.LUT R8, R8, R3, RZ, 0x3c, !PT ;  /* 0x0000000308087212 */ /* 0x000fce00078e3cff */
.L_x_7639:
[----:B------:R-:W0:Y:S01]  /*151e0*/  S2R R3, SR_CgaCtaId ;  /* 0x0000000000037919 */ /* 0x000e220000008800 */
[----:B------:R-:W-:Y:S02]  /*151f0*/  MOV R2, 0x400 ;  /* 0x0000040000027802 */ /* 0x000fe40000000f00 */
[----:B------:R-:W-:Y:S02]  /*15200*/  SHF.L.U32 R9, R9, 0x1f, RZ ;  /* 0x0000001f09097819 */ /* 0x000fe400000006ff */
[----:B0-----:R-:W-:-:S04]  /*15210*/  LEA R7, R3, R2, 0x18 ;  /* 0x0000000203077211 */ /* 0x001fc800078ec0ff */
[----:B------:R-:W0:Y:S02]  /*15220*/  SYNCS.PHASECHK.TRANS64.TRYWAIT P0, [R7+URZ+0x28820], R9 ;  /* 0x02882009070075a7 */ /* 0x000e24000800017f */
[----:B0-----:R-:W-:Y:S05]  /*15230*/  @!P0 BRA `(.L_x_7680) ;  /* 0x0000003800a88947 */ /* 0x001fea0003800000 */
.L_x_7787:
[----:B------:R-:W-:-:S03]  /*15240*/  UMOV UR4, 0xffffffff ;  /* 0xffffffff00047882 */ /* 0x000fc60000000000 */
[----:B------:R-:W-:Y:S05]  /*15250*/  BRA.DIV UR4, `(.L_x_7681) ;  /* 0x0000003a04b47947 */ /* 0x000fea000b800000 */
[----:B------:R1:W3:Y:S02]  /*15260*/  SHFL.IDX PT, R14, R17, RZ, 0x1f ;  /* 0x00001fff110e7589 */ /* 0x0002e400000e0000 */
.L_x_7790:
[----:B---3--:R-:W-:-:S13]  /*15270*/  ISETP.NE.AND P0, PT, R14, RZ, PT ;  /* 0x000000ff0e00720c */ /* 0x008fda0003f05270 */
[----:B------:R-:W-:Y:S05]  /*15280*/  @P0 BRA `(.L_x_7547) ;  /* 0x0000000000880947 */ /* 0x000fea0003800000 */
[----:B------:R-:W-:-:S03]  /*15290*/  UMOV UR4, 0xffffffff ;  /* 0xffffffff00047882 */ /* 0x000fc60000000000 */
[----:B------:R-:W-:Y:S05]  /*152a0*/  BRA.DIV UR4, `(.L_x_7682) ;  /* 0x0000003a04c87947 */ /* 0x000fea000b800000 */
[----:B------:R-:W-:-:S13]  /*152b0*/  ELECT P6, URZ, PT ;  /* 0x00000000003f782f */ /* 0x000fda00038c0000 */
.L_x_7793:
[----:B------:R-:W-:Y:S05]  /*152c0*/  @!P6 BRA `(.L_x_7547) ;  /* 0x000000000078e947 */ /* 0x000fea0003800000 */
[----:B------:R-:W-:-:S06]  /*152d0*/  ULOP3.LUT UR4, UR36, 0x2, URZ, 0xfc, !UPT ;  /* 0x0000000224047892 */ /* 0x000fcc000f8efc3f */
[----:B------:R-:W-:-:S04]  /*152e0*/  MOV R2, UR4 ;  /* 0x0000000400027c02 */ /* 0x000fc80008000f00 */
[----:B------:R-:W-:-:S13]  /*152f0*/  ISETP.NE.AND P0, PT, R2, 0x3, PT ;  /* 0x000000030200780c */ /* 0x000fda0003f05270 */
[----:B------:R-:W-:Y:S05]  /*15300*/  @!P0 BRA `(.L_x_7683) ;  /* 0x0000000000048947 */ /* 0x000fea0003800000 */
[----:B------:R-:W-:Y:S01]  /*15310*/  BPT.TRAP 0x1 ;  /* 0x000000040000795c */ /* 0x000fe20000300000 */
.L_x_7683:
[----:B------:R-:W-:Y:S01]  /*15320*/  IMAD R5, R0, 0x8, R7 ;  /* 0x0000000800057824 */ /* 0x000fe200078e0207 */
[----:B------:R-:W-:Y:S01]  /*15330*/  SHF.L.U32 R2, R8, 0x1f, RZ ;  /* 0x0000001f08027819 */ /* 0x000fe200000006ff */
[----:B------:R-:W-:-:S03]  /*15340*/  VIADD R0, R0, 0x1 ;  /* 0x0000000100007836 */ /* 0x000fc60000000000 */
[----:B------:R-:W3:Y:S02]  /*15350*/  SYNCS.PHASECHK.TRANS64.TRYWAIT P1, [R5+URZ+0x28840], R2 ;  /* 0x02884002050075a7 */ /* 0x000ee4000802017f */
[----:B------:R-:W-:-:S04]  /*15360*/  ISETP.NE.AND P2, PT, R0, 0x2, PT ;  /* 0x000000020000780c */ /* 0x000fc80003f45270 */
[----:B------:R-:W-:Y:S01]  /*15370*/  SEL R3, RZ, 0x1, P2 ;  /* 0x00000001ff037807 */ /* 0x000fe20001000000 */
[----:B---3--:R-:W-:Y:S08]  /*15380*/  @!P1 BRA `(.L_x_7684) ;  /* 0x0000003800b09947 */ /* 0x008ff00003800000 */
.L_x_7794:
[----:B------:R-:W-:Y:S02]  /*15390*/  SEL R0, R0, RZ, P2 ;  /* 0x000000ff00007207 */ /* 0x000fe40001000000 */
[----:B------:R-:W-:Y:S01]  /*153a0*/  LOP3.LUT R3, R8, R3, RZ, 0x3c, !PT ;  /* 0x0000000308037212 */ /* 0x000fe200078e3cff */
[----:B------:R-:W-:Y:S06]  /*153b0*/  @!P0 BRA `(.L_x_7685) ;  /* 0x0000000000048947 */ /* 0x000fec0003800000 */
[----:B------:R-:W-:Y:S01]  /*153c0*/  BPT.TRAP 0x1 ;  /* 0x000000040000795c */ /* 0x000fe20000300000 */
.L_x_7685:
[----:B0-----:R-:W-:Y:S01]  /*153d0*/  IMAD R7, R0, 0x8, R7 ;  /* 0x0000000800077824 */ /* 0x001fe200078e0207 */
[----:B------:R-:W-:-:S04]  /*153e0*/  SHF.L.U32 R0, R3, 0x1f, RZ ;  /* 0x0000001f03007819 */ /* 0x000fc800000006ff */
[----:B------:R-:W0:Y:S02]  /*153f0*/  SYNCS.PHASECHK.TRANS64.TRYWAIT P1, [R7+URZ+0x28840], R0 ;  /* 0x02884000070075a7 */ /* 0x000e24000802017f */
[----:B0-----:R-:W-:Y:S05]  /*15400*/  @!P1 BRA `(.L_x_7686) ;  /* 0x0000003800a49947 */ /* 0x001fea0003800000 */
.L_x_7795:
[----:B------:R-:W-:Y:S05]  /*15410*/  @!P0 BRA `(.L_x_7687) ;  /* 0x0000000000048947 */ /* 0x000fea0003800000 */
[----:B------:R-:W-:Y:S01]  /*15420*/  BPT.TRAP 0x1 ;  /* 0x000000040000795c */ /* 0x000fe20000300000 */
.L_x_7687:
[----:B------:R-:W4:Y:S02]  /*15430*/  SYNCS.PHASECHK.TRANS64.TRYWAIT P1, [R5+URZ+0x28860], R2 ;  /* 0x02886002050075a7 */ /* 0x000f24000802017f */
[----:B----4-:R-:W-:Y:S05]  /*15440*/  @!P1 BRA `(.L_x_7688) ;  /* 0x0000003800a89947 */ /* 0x010fea0003800000 */
.L_x_7796:
[----:B------:R-:W-:Y:S05]  /*15450*/  @!P0 BRA `(.L_x_7689) ;  /* 0x0000000000048947 */ /* 0x000fea0003800000 */
[----:B------:R-:W-:Y:S01]  /*15460*/  BPT.TRAP 0x1 ;  /* 0x000000040000795c */ /* 0x000fe20000300000 */
.L_x_7689:
[----:B------:R0:W0:Y:S02]  /*15470*/  SYNCS.PHASECHK.TRANS64.TRYWAIT P0, [R7+URZ+0x28860], R0 ;  /* 0x02886000070075a7 */ /* 0x000024000800017f */
[----:B0-----:R-:W-:Y:S05]  /*15480*/  @!P0 NANOSLEEP.SYNCS 0x989680 ;  /* 0x009896800000895d */ /* 0x001fea0003900000 */
[----:B------:R-:W0:Y:S02]  /*15490*/  @!P0 SYNCS.PHASECHK.TRANS64 P0, [R7+URZ+0x28860], R0 ;  /* 0x02886000070085a7 */ /* 0x000e24000800007f */
[----:B0-----:R-:W-:Y:S05]  /*154a0*/  @!P0 BRA `(.L_x_7689) ;  /* 0xfffffffc00f08947 */ /* 0x001fea000383ffff */
.L_x_7547:
[----:B------:R-:W-:Y:S05]  /*154b0*/  BSYNC B6 ;  /* 0x0000000000067941 */ /* 0x000fea0003800000 */
.L_x_7544:
[----:B------:R-:W-:Y:S05]  /*154c0*/  EXIT ;  /* 0x000000000000794d */ /* 0x000fea0003800000 */
.L_x_7557:
[----:B0-----:R-:W-:-:S04]  /*154d0*/  IMAD.U32 R3, RZ, RZ, UR40 ;  /* 0x00000028ff037e24 */ /* 0x001fc8000f8e00ff */
[----:B------:R0:W1:Y:S03]  /*154e0*/  SYNCS.PHASECHK.TRANS64.TRYWAIT P0, [R3+URZ+0x28800], R0 ;  /* 0x02880000030075a7 */ /* 0x000066000800017f */
[----:B-1----:R-:W-:Y:S05]  /*154f0*/  @!P0 NANOSLEEP.SYNCS 0x989680 ;  /* 0x009896800000895d */ /* 0x002fea0003900000 */
[----:B------:R-:W1:Y:S02]  /*15500*/  @!P0 SYNCS.PHASECHK.TRANS64 P0, [R3+URZ+0x28800], R0 ;  /* 0x02880000030085a7 */ /* 0x000e64000800007f */
[----:B-1----:R-:W-:Y:S05]  /*15510*/  @!P0 BRA `(.L_x_7557) ;  /* 0xfffffffc00ec8947 */ /* 0x002fea000383ffff */
[----:B------:R-:W-:Y:S05]  /*15520*/  BRA `(.L_x_7690) ;  /* 0xfffffec000787947 */ /* 0x000fea000383ffff */
.L_x_7561:
[----:B-1----:R-:W-:-:S04]  /*15530*/  IMAD.U32 R3, RZ, RZ, UR40 ;  /* 0x00000028ff037e24 */ /* 0x002fc8000f8e00ff */
[----:B------:R1:W2:Y:S03]  /*15540*/  SYNCS.PHASECHK.TRANS64.TRYWAIT P1, [R3+URZ+0x28830], R0 ;  /* 0x02883000030075a7 */ /* 0x0002a6000802017f */
[----:B--2---:R-:W-:Y:S05]  /*15550*/  @!P1 NANOSLEEP.SYNCS 0x989680 ;  /* 0x009896800000995d */ /* 0x004fea0003900000 */
[----:B------:R-:W2:Y:S02]  /*15560*/  @!P1 SYNCS.PHASECHK.TRANS64 P1, [R3+URZ+0x28830], R0 ;  /* 0x02883000030095a7 */ /* 0x000ea4000802007f */
[----:B--2---:R-:W-:Y:S05]  /*15570*/  @!P1 BRA `(.L_x_7561) ;  /* 0xfffffffc00ec9947 */ /* 0x004fea000383ffff */
[----:B------:R-:W-:Y:S05]  /*15580*/  BRA `(.L_x_7560) ;  /* 0xfffffec000947947 */ /* 0x000fea000383ffff */
.L_x_7578:
[----:B-1----:R-:W-:-:S04]  /*15590*/  IMAD.U32 R9, RZ, RZ, UR6 ;  /* 0x00000006ff097e24 */ /* 0x002fc8000f8e00ff */
[----:B------:R1:W2:Y:S03]  /*155a0*/  SYNCS.PHASECHK.TRANS64.TRYWAIT P1, [R9+URZ+0x28830], R8 ;  /* 0x02883008090075a7 */ /* 0x0002a6000802017f */
[----:B--2---:R-:W-:Y:S05]  /*155b0*/  @!P1 NANOSLEEP.SYNCS 0x989680 ;  /* 0x009896800000995d */ /* 0x004fea0003900000 */
[----:B------:R-:W2:Y:S02]  /*155c0*/  @!P1 SYNCS.PHASECHK.TRANS64 P1, [R9+URZ+0x28830], R8 ;  /* 0x02883008090095a7 */ /* 0x000ea4000802007f */
[----:B--2---:R-:W-:Y:S05]  /*155d0*/  @!P1 BRA `(.L_x_7578) ;  /* 0xfffffffc00ec9947 */ /* 0x004fea000383ffff */
[----:B------:R-:W-:Y:S05]  /*155e0*/  BRA `(.L_x_7575) ;  /* 0xfffffefc00f87947 */ /* 0x000fea000383ffff */
.L_x_7582:
[----:B-1----:R-:W-:-:S04]  /*155f0*/  IMAD.U32 R9, RZ, RZ, UR6 ;  /* 0x00000006ff097e24 */ /* 0x002fc8000f8e00ff */
[----:B------:R1:W2:Y:S03]  /*15600*/  SYNCS.PHASECHK.TRANS64.TRYWAIT P1, [R9+URZ+0x28850], R8 ;  /* 0x02885008090075a7 */ /* 0x0002a6000802017f */
[----:B--2---:R-:W-:Y:S05]  /*15610*/  @!P1 NANOSLEEP.SYNCS 0x989680 ;  /* 0x009896800000995d */ /* 0x004fea0003900000 */
[----:B------:R-:W2:Y:S02]  /*15620*/  @!P1 SYNCS.PHASECHK.TRANS64 P1, [R9+URZ+0x28850], R8 ;  /* 0x02885008090095a7 */ /* 0x000ea4000802007f */
[----:B--2---:R-:W-:Y:S05]  /*15630*/  @!P1 BRA `(.L_x_7582) ;  /* 0xfffffffc00ec9947 */ /* 0x004fea000383ffff */
[----:B------:R-:W-:Y:S05]  /*15640*/  BRA `(.L_x_7579) ;  /* 0xffffff0000cc7947 */ /* 0x000fea000383ffff */
.L_x_7601:
[----:B-1----:R-:W-:-:S04]  /*15650*/  IMAD.U32 R10, RZ, RZ, UR6 ;  /* 0x00000006ff0a7e24 */ /* 0x002fc8000f8e00ff */
[----:B------:R1:W2:Y:S03]  /*15660*/  SYNCS.PHASECHK.TRANS64.TRYWAIT P1, [R10+URZ+0x28830], R9 ;  /* 0x028830090a0075a7 */ /* 0x0002a6000802017f */
[----:B--2---:R-:W-:Y:S05]  /*15670*/  @!P1 NANOSLEEP.SYNCS 0x989680 ;  /* 0x009896800000995d */ /* 0x004fea0003900000 */
[----:B------:R-:W2:Y:S02]  /*15680*/  @!P1 SYNCS.PHASECHK.TRANS64 P1, [R10+URZ+0x28830], R9 ;  /* 0x028830090a0095a7 */ /* 0x000ea4000802007f */
[----:B--2---:R-:W-:Y:S05]  /*15690*/  @!P1 BRA `(.L_x_7601) ;  /* 0xfffffffc00ec9947 */ /* 0x004fea000383ffff */
[----:B------:R-:W-:Y:S05]  /*156a0*/  BRA `(.L_x_7598) ;  /* 0xffffff3800d87947 */ /* 0x000fea000383ffff */
.L_x_7605:
[----:B-1----:R-:W-:-:S04]  /*156b0*/  IMAD.U32 R10, RZ, RZ, UR6 ;  /* 0x00000006ff0a7e24 */ /* 0x002fc8000f8e00ff */
[----:B------:R1:W2:Y:S03]  /*156c0*/  SYNCS.PHASECHK.TRANS64.TRYWAIT P1, [R10+URZ+0x28850], R9 ;  /* 0x028850090a0075a7 */ /* 0x0002a6000802017f */
[----:B--2---:R-:W-:Y:S05]  /*156d0*/  @!P1 NANOSLEEP.SYNCS 0x989680 ;  /* 0x009896800000995d */ /* 0x004fea0003900000 */
[----:B------:R-:W2:Y:S02]  /*156e0*/  @!P1 SYNCS.PHASECHK.TRANS64 P1, [R10+URZ+0x28850], R9 ;  /* 0x028850090a0095a7 */ /* 0x000ea4000802007f */
[----:B--2---:R-:W-:Y:S05]  /*156f0*/  @!P1 BRA `(.L_x_7605) ;  /* 0xfffffffc00ec9947 */ /* 0x004fea000383ffff */
[----:B------:R-:W-:Y:S05]  /*15700*/  BRA `(.L_x_7602) ;  /* 0xffffff3c00ac7947 */ /* 0x000fea000383ffff */
.L_x_7613:
[----:B-1----:R-:W-:-:S04]  /*15710*/  MOV R10, UR6 ;  /* 0x00000006000a7c02 */ /* 0x002fc80008000f00 */
[----:B------:R1:W2:Y:S03]  /*15720*/  SYNCS.PHASECHK.TRANS64.TRYWAIT P1, [R10+URZ+0x28830], R9 ;  /* 0x028830090a0075a7 */ /* 0x0002a6000802017f */
[----:B--2---:R-:W-:Y:S05]  /*15730*/  @!P1 NANOSLEEP.SYNCS 0x989680 ;  /* 0x009896800000995d */ /* 0x004fea0003900000 */
[----:B------:R-:W2:Y:S02]  /*15740*/  @!P1 SYNCS.PHASECHK.TRANS64 P1, [R10+URZ+0x28830], R9 ;  /* 0x028830090a0095a7 */ /* 0x000ea4000802007f */
[----:B--2---:R-:W-:Y:S05]  /*15750*/  @!P1 BRA `(.L_x_7613) ;  /* 0xfffffffc00ec9947 */ /* 0x004fea000383ffff */
[----:B------:R-:W-:Y:S05]  /*15760*/  BRA `(.L_x_7610) ;  /* 0xffffff6000e07947 */ /* 0x000fea000383ffff */
.L_x_7617:
[----:B-1----:R-:W-:-:S04]  /*15770*/  IMAD.U32 R10, RZ, RZ, UR6 ;  /* 0x00000006ff0a7e24 */ /* 0x002fc8000f8e00ff */
[----:B------:R1:W2:Y:S03]  /*15780*/  SYNCS.PHASECHK.TRANS64.TRYWAIT P1, [R10+URZ+0x28850], R9 ;  /* 0x028850090a0075a7 */ /* 0x0002a6000802017f */
[----:B--2---:R-:W-:Y:S05]  /*15790*/  @!P1 NANOSLEEP.SYNCS 0x989680 ;  /* 0x009896800000995d */ /* 0x004fea0003900000 */
[----:B------:R-:W2:Y:S02]  /*157a0*/  @!P1 SYNCS.PHASECHK.TRANS64 P1, [R10+URZ+0x28850], R9 ;  /* 0x028850090a0095a7 */ /* 0x000ea4000802007f */
[----:B--2---:R-:W-:Y:S05]  /*157b0*/  @!P1 BRA `(.L_x_7617) ;  /* 0xfffffffc00ec9947 */ /* 0x004fea000383ffff */
[----:B------:R-:W-:Y:S05]  /*157c0*/  BRA `(.L_x_7614) ;  /* 0xffffff6400a47947 */ /* 0x000fea000383ffff */
.L_x_7632:
[----:B-1----:R-:W-:-:S04]  /*157d0*/  IMAD.U32 R3, RZ, RZ, UR5 ;  /* 0x00000005ff037e24 */ /* 0x002fc8000f8e00ff */
[----:B------:R1:W3:Y:S03]  /*157e0*/  SYNCS.PHASECHK.TRANS64.TRYWAIT P1, [R3+URZ+0x28850], R0 ;  /* 0x02885000030075a7 */ /* 0x0002e6000802017f */
[----:B---3--:R-:W-:Y:S05]  /*157f0*/  @!P1 NANOSLEEP.SYNCS 0x989680 ;  /* 0x009896800000995d */ /* 0x008fea0003900000 */
[----:B------:R-:W3:Y:S02]  /*15800*/  @!P1 SYNCS.PHASECHK.TRANS64 P1, [R3+URZ+0x28850], R0 ;  /* 0x02885000030095a7 */ /* 0x000ee4000802007f */
[----:B---3--:R-:W-:Y:S05]  /*15810*/  @!P1 BRA `(.L_x_7632) ;  /* 0xfffffffc00ec9947 */ /* 0x008fea000383ffff */
[----:B------:R-:W-:Y:S05]  /*15820*/  BRA `(.L_x_7631) ;  /* 0xffffff9800c47947 */ /* 0x000fea000383ffff */
.L_x_7650:
[----:B------:R-:W-:Y:S02]  /*15830*/  IMAD.MOV.U32 R13, RZ, RZ, R17 ;  /* 0x000000ffff0d7224 */ /* 0x000fe400078e0011 */
[----:B------:R-:W-:Y:S02]  /*15840*/  IMAD.MOV.U32 R12, RZ, RZ, RZ ;  /* 0x000000ffff0c7224 */ /* 0x000fe400078e00ff */
[----:B------:R-:W-:Y:S02]  /*15850*/  IMAD.MOV.U32 R11, RZ, RZ, 0x1f ;  /* 0x0000001fff0b7424 */ /* 0x000fe400078e00ff */
[----:B------:R-:W-:-:S07]  /*15860*/  IMAD.MOV.U32 R15, RZ, RZ, -0x1 ;  /* 0xffffffffff0f7424 */ /* 0x000fce00078e00ff */
[----:B-----5:R-:W-:Y:S05]  /*15870*/  WARPSYNC.COLLECTIVE R15, `(.L_x_7691) ;  /* 0x000000000f087348 */ /* 0x020fea0003c00000 */
[----:B------:R0:W1:Y:S02]  /*15880*/  SHFL.IDX P6, R14, R13, R12, R11 ;  /* 0x0000000c0d0e7389 */ /* 0x00006400000c000b */
[----:B01---5:R-:W-:Y:S01]  /*15890*/  ENDCOLLECTIVE ;  /* 0x000000000000791b */ /* 0x023fe20003800000 */
.L_x_7691:
[----:B------:R-:W-:Y:S05]  /*158a0*/  BRA `(.L_x_7692) ;  /* 0xffffffcc00807947 */ /* 0x000fea000383ffff */
.L_x_7652:
[----:B0-----:R-:W-:-:S04]  /*158b0*/  IMAD.U32 R10, RZ, RZ, UR46 ;  /* 0x0000002eff0a7e24 */ /* 0x001fc8000f8e00ff */
[----:B------:R0:W1:Y:S03]  /*158c0*/  SYNCS.PHASECHK.TRANS64.TRYWAIT P0, [R10+URZ+0x28840], R9 ;  /* 0x028840090a0075a7 */ /* 0x000066000800017f */
[----:B-1----:R-:W-:Y:S05]  /*158d0*/  @!P0 NANOSLEEP.SYNCS 0x989680 ;  /* 0x009896800000895d */ /* 0x002fea0003900000 */
[----:B------:R-:W1:Y:S02]  /*158e0*/  @!P0 SYNCS.PHASECHK.TRANS64 P0, [R10+URZ+0x28840], R9 ;  /* 0x028840090a0085a7 */ /* 0x000e64000800007f */
[----:B-1----:R-:W-:Y:S05]  /*158f0*/  @!P0 BRA `(.L_x_7652) ;  /* 0xfffffffc00ec8947 */ /* 0x002fea000383ffff */
[----:B------:R-:W-:Y:S05]  /*15900*/  BRA `(.L_x_7693) ;  /* 0xffffffcc00fc7947 */ /* 0x000fea000383ffff */
.L_x_7653:
        /* <DEDUP_REMOVED lines=8> */
.L_x_7695:
[----:B------:R-:W-:Y:S05]  /*15990*/  BSYNC B0 ;  /* 0x0000000000007941 */ /* 0x000fea0003800000 */
.L_x_7694:
[----:B------:R-:W-:Y:S01]  /*159a0*/  IMAD.MOV.U32 R13, RZ, RZ, R0 ;  /* 0x000000ffff0d7224 */ /* 0x000fe200078e0000 */
[----:B------:R-:W-:Y:S01]  /*159b0*/  @P0 LEA R9, R19, UR46, 0x1 ;  /* 0x0000002e13090c11 */ /* 0x000fe2000f8e08ff */
[----:B------:R-:W-:Y:S02]  /*159c0*/  IMAD.MOV.U32 R12, RZ, RZ, RZ ;  /* 0x000000ffff0c7224 */ /* 0x000fe400078e00ff */
[----:B------:R-:W-:Y:S02]  /*159d0*/  IMAD.MOV.U32 R11, RZ, RZ, 0x181f ;  /* 0x0000181fff0b7424 */ /* 0x000fe400078e00ff */
[----:B------:R-:W-:Y:S02]  /*159e0*/  IMAD.MOV.U32 R15, RZ, RZ, -0x1 ;  /* 0xffffffffff0f7424 */ /* 0x000fe400078e00ff */
[----:B------:R-:W-:-:S07]  /*159f0*/  IMAD.MOV.U32 R5, RZ, RZ, R14 ;  /* 0x000000ffff057224 */ /* 0x000fce00078e000e */
[----:B------:R-:W-:Y:S05]  /*15a00*/  WARPSYNC.COLLECTIVE R15, `(.L_x_7696) ;  /* 0x000000000f087348 */ /* 0x000fea0003c00000 */
[----:B------:R0:W1:Y:S02]  /*15a10*/  SHFL.IDX P6, R14, R13, R12, R11 ;  /* 0x0000000c0d0e7389 */ /* 0x00006400000c000b */
[----:B01----:R-:W-:Y:S01]  /*15a20*/  ENDCOLLECTIVE ;  /* 0x000000000000791b */ /* 0x003fe20003800000 */
.L_x_7696:
[----:B------:R-:W-:Y:S02]  /*15a30*/  IMAD.MOV.U32 R13, RZ, RZ, R3 ;  /* 0x000000ffff0d7224 */ /* 0x000fe400078e0003 */
[----:B------:R-:W-:Y:S02]  /*15a40*/  IMAD.MOV.U32 R12, RZ, RZ, 0x1 ;  /* 0x00000001ff0c7424 */ /* 0x000fe400078e00ff */
[----:B------:R-:W-:-:S07]  /*15a50*/  IMAD.MOV.U32 R4, RZ, RZ, R14 ;  /* 0x000000ffff047224 */ /* 0x000fce00078e000e */
[----:B------:R-:W-:Y:S05]  /*15a60*/  WARPSYNC.COLLECTIVE R15, `(.L_x_7697) ;  /* 0x000000000f087348 */ /* 0x000fea0003c00000 */
[----:B------:R0:W1:Y:S02]  /*15a70*/  SHFL.IDX P6, R14, R13, R12, R11 ;  /* 0x0000000c0d0e7389 */ /* 0x00006400000c000b */
[----:B01----:R-:W-:Y:S01]  /*15a80*/  ENDCOLLECTIVE ;  /* 0x000000000000791b */ /* 0x003fe20003800000 */
.L_x_7697:
        /* <DEDUP_REMOVED lines=12> */
.L_x_7698:
[----:B------:R-:W-:Y:S01]  /*15b50*/  @P0 LEA R37, R19, UR46, 0x1 ;  /* 0x0000002e13250c11 */ /* 0x000fe2000f8e08ff */
[----:B------:R-:W-:Y:S02]  /*15b60*/  IMAD.MOV.U32 R5, RZ, RZ, R8 ;  /* 0x000000ffff057224 */ /* 0x000fe400078e0008 */
[----:B------:R-:W-:Y:S02]  /*15b70*/  IMAD.MOV.U32 R13, RZ, RZ, R3 ;  /* 0x000000ffff0d7224 */ /* 0x000fe400078e0003 */
[----:B------:R-:W-:Y:S02]  /*15b80*/  IMAD.MOV.U32 R12, RZ, RZ, 0x2 ;  /* 0x00000002ff0c7424 */ /* 0x000fe400078e00ff */
[----:B------:R-:W-:-:S07]  /*15b90*/  IMAD.MOV.U32 R4, RZ, RZ, R14 ;  /* 0x000000ffff047224 */ /* 0x000fce00078e000e */
[----:B------:R-:W-:Y:S05]  /*15ba0*/  WARPSYNC.COLLECTIVE R15, `(.L_x_7699) ;  /* 0x000000000f087348 */ /* 0x000fea0003c00000 */
[----:B------:R0:W1:Y:S02]  /*15bb0*/  SHFL.IDX P6, R14, R13, R12, R11 ;  /* 0x0000000c0d0e7389 */ /* 0x00006400000c000b */
[----:B01----:R-:W-:Y:S01]  /*15bc0*/  ENDCOLLECTIVE ;  /* 0x000000000000791b */ /* 0x003fe20003800000 */
.L_x_7699:
        /* <DEDUP_REMOVED lines=9> */
[----:B0-----:R-:W-:Y:S05]  /*15c60*/  WARPSYNC.COLLECTIVE R15, `(.L_x_7700) ;  /* 0x000000000f087348 */ /* 0x001fea0003c00000 */
[----:B------:R1:W2:Y:S02]  /*15c70*/  SHFL.IDX P6, R14, R13, R12, R11 ;  /* 0x0000000c0d0e7389 */ /* 0x0002a400000c000b */
[----:B012---:R-:W-:Y:S01]  /*15c80*/  ENDCOLLECTIVE ;  /* 0x000000000000791b */ /* 0x007fe20003800000 */
.L_x_7700:
[----:B------:R-:W-:Y:S01]  /*15c90*/  MOV R5, R10 ;  /* 0x0000000a00057202 */ /* 0x000fe20000000f00 */
[----:B------:R-:W-:Y:S02]  /*15ca0*/  IMAD.MOV.U32 R13, RZ, RZ, R3 ;  /* 0x000000ffff0d7224 */ /* 0x000fe400078e0003 */
[----:B------:R-:W-:Y:S02]  /*15cb0*/  IMAD.MOV.U32 R12, RZ, RZ, 0x3 ;  /* 0x00000003ff0c7424 */ /* 0x000fe400078e00ff */
[----:B------:R-:W-:-:S07]  /*15cc0*/  IMAD.MOV.U32 R35, RZ, RZ, R14 ;  /* 0x000000ffff237224 */ /* 0x000fce00078e000e */
[----:B------:R-:W-:Y:S05]  /*15cd0*/  WARPSYNC.COLLECTIVE R15, `(.L_x_7701) ;  /* 0x000000000f087348 */ /* 0x000fea0003c00000 */
[----:B------:R0:W1:Y:S02]  /*15ce0*/  SHFL.IDX P6, R14, R13, R12, R11 ;  /* 0x0000000c0d0e7389 */ /* 0x00006400000c000b */
[----:B01----:R-:W-:Y:S01]  /*15cf0*/  ENDCOLLECTIVE ;  /* 0x000000000000791b */ /* 0x003fe20003800000 */
.L_x_7701:
        /* <DEDUP_REMOVED lines=14> */
.L_x_7702:
        /* <DEDUP_REMOVED lines=8> */
.L_x_7703:
[----:B------:R-:W-:-:S04]  /*15e60*/  IMAD.MOV.U32 R4, RZ, RZ, R36 ;  /* 0x000000ffff047224 */ /* 0x000fc800078e0024 */
[----:B------:R-:W-:-:S05]  /*15e70*/  @P0 IMAD.WIDE.U32 R4, R26, 0x2, R4 ;  /* 0x000000021a040825 */ /* 0x000fca00078e0004 */
        /* <DEDUP_REMOVED lines=11> */
.L_x_7704:
        /* <DEDUP_REMOVED lines=8> */
.L_x_7705:
        /* <DEDUP_REMOVED lines=12> */
.L_x_7706:
        /* <DEDUP_REMOVED lines=8> */
.L_x_7707:
        /* <DEDUP_REMOVED lines=13> */
.L_x_7708:
        /* <DEDUP_REMOVED lines=8> */
.L_x_7709:
        /* <DEDUP_REMOVED lines=8> */
[----:B------:R-:W-:-:S07]  /*162c0*/  MOV R3, R14 ;  /* 0x0000000e00037202 */ /* 0x000fce0000000f00 */
[----:B0-----:R-:W-:Y:S05]  /*162d0*/  WARPSYNC.COLLECTIVE R15, `(.L_x_7710) ;  /* 0x000000000f087348 */ /* 0x001fea0003c00000 */
[----:B------:R1:W2:Y:S02]  /*162e0*/  SHFL.IDX P6, R14, R13, R12, R11 ;  /* 0x0000000c0d0e7389 */ /* 0x0002a400000c000b */
[----:B012---:R-:W-:Y:S01]  /*162f0*/  ENDCOLLECTIVE ;  /* 0x000000000000791b */ /* 0x007fe20003800000 */
.L_x_7710:
[----:B------:R-:W-:Y:S05]  /*16300*/  BRA `(.L_x_7711) ;  /* 0xffffffc800f87947 */ /* 0x000fea000383ffff */
.L_x_7656:
[----:B------:R-:W-:Y:S01]  /*16310*/  IMAD.MOV.U32 R13, RZ, RZ, R7 ;  /* 0x000000ffff0d7224 */ /* 0x000fe200078e0007 */
[----:B------:R-:W-:Y:S01]  /*16320*/  IADD3 R3, R28, UR41, RZ ;  /* 0x000000291c037c10 */ /* 0x000fe2000fffe0ff */
[----:B------:R-:W-:Y:S02]  /*16330*/  IMAD.MOV.U32 R12, RZ, RZ, RZ ;  /* 0x000000ffff0c7224 */ /* 0x000fe400078e00ff */
[----:B------:R-:W-:Y:S02]  /*16340*/  IMAD.MOV.U32 R11, RZ, RZ, 0x181f ;  /* 0x0000181fff0b7424 */ /* 0x000fe400078e00ff */
[----:B------:R-:W-:Y:S02]  /*16350*/  IMAD.MOV.U32 R15, RZ, RZ, -0x1 ;  /* 0xffffffffff0f7424 */ /* 0x000fe400078e00ff */
[----:B------:R-:W-:-:S07]  /*16360*/  VIADD R9, R3, 0x10 ;  /* 0x0000001003097836 */ /* 0x000fce0000000000 */
[----:B------:R-:W-:Y:S05]  /*16370*/  WARPSYNC.COLLECTIVE R15, `(.L_x_7712) ;  /* 0x000000000f087348 */ /* 0x000fea0003c00000 */
[----:B------:R0:W1:Y:S02]  /*16380*/  SHFL.IDX P6, R14, R13, R12, R11 ;  /* 0x0000000c0d0e7389 */ /* 0x00006400000c000b */
[----:B01----:R-:W-:Y:S01]  /*16390*/  ENDCOLLECTIVE ;  /* 0x000000000000791b */ /* 0x003fe20003800000 */
.L_x_7712:
[----:B------:R-:W-:Y:S02]  /*163a0*/  IMAD.MOV.U32 R13, RZ, RZ, R6 ;  /* 0x000000ffff0d7224 */ /* 0x000fe400078e0006 */
[----:B------:R-:W-:-:S07]  /*163b0*/  IMAD.MOV.U32 R5, RZ, RZ, R14 ;  /* 0x000000ffff057224 */ /* 0x000fce00078e000e */
[----:B------:R-:W-:Y:S05]  /*163c0*/  WARPSYNC.COLLECTIVE R15, `(.L_x_7713) ;  /* 0x000000000f087348 */ /* 0x000fea0003c00000 */
[----:B------:R0:W1:Y:S02]  /*163d0*/  SHFL.IDX P6, R14, R13, R12, R11 ;  /* 0x0000000c0d0e7389 */ /* 0x00006400000c000b */
[----:B01----:R-:W-:Y:S01]  /*163e0*/  ENDCOLLECTIVE ;  /* 0x000000000000791b */ /* 0x003fe20003800000 */
.L_x_7713:
        /* <DEDUP_REMOVED lines=10> */
.L_x_7714:
        /* <DEDUP_REMOVED lines=9> */
[----:B0-----:R-:W-:-:S07]  /*16520*/  @!P2 LEA R35, R19, UR46, 0x1 ;  /* 0x0000002e1323ac11 */ /* 0x001fce000f8e08ff */
[----:B------:R-:W-:Y:S05]  /*16530*/  WARPSYNC.COLLECTIVE R15, `(.L_x_7715) ;  /* 0x000000000f087348 */ /* 0x000fea0003c00000 */
[----:B------:R0:W1:Y:S02]  /*16540*/  SHFL.IDX P6, R14, R13, R12, R11 ;  /* 0x0000000c0d0e7389 */ /* 0x00006400000c000b */
[----:B01----:R-:W-:Y:S01]  /*16550*/  ENDCOLLECTIVE ;  /* 0x000000000000791b */ /* 0x003fe20003800000 */
.L_x_7715:
[----:B------:R-:W-:Y:S01]  /*16560*/  IMAD.MOV.U32 R5, RZ, RZ, R8 ;  /* 0x000000ffff057224 */ /* 0x000fe200078e0008 */
[----:B------:R-:W-:Y:S01]  /*16570*/  MOV R13, R7 ;  /* 0x00000007000d7202 */ /* 0x000fe20000000f00 */
[----:B------:R-:W-:Y:S02]  /*16580*/  IMAD.MOV.U32 R12, RZ, RZ, 0x2 ;  /* 0x00000002ff0c7424 */ /* 0x000fe400078e00ff */
[----:B------:R-:W-:-:S07]  /*16590*/  IMAD.MOV.U32 R4, RZ, RZ, R14 ;  /* 0x000000ffff047224 */ /* 0x000fce00078e000e */
[----:B------:R-:W-:Y:S05]  /*165a0*/  WARPSYNC.COLLECTIVE R15, `(.L_x_7716) ;  /* 0x000000000f087348 */ /* 0x000fea0003c00000 */
[----:B------:R0:W1:Y:S02]  /*165b0*/  SHFL.IDX P6, R14, R13, R12, R11 ;  /* 0x0000000c0d0e7389 */ /* 0x00006400000c000b */
[----:B01----:R-:W-:Y:S01]  /*165c0*/  ENDCOLLECTIVE ;  /* 0x000000000000791b */ /* 0x003fe20003800000 */
.L_x_7716:
        /* <DEDUP_REMOVED lines=15> */
.L_x_7717:
[----:B------:R-:W-:Y:S02]  /*166c0*/  IMAD.MOV.U32 R13, RZ, RZ, R7 ;  /* 0x000000ffff0d7224 */ /* 0x000fe400078e0007 */
[----:B------:R-:W-:Y:S02]  /*166d0*/  IMAD.MOV.U32 R12, RZ, RZ, 0x3 ;  /* 0x00000003ff0c7424 */ /* 0x000fe400078e00ff */
[----:B------:R-:W-:-:S07]  /*166e0*/  IMAD.MOV.U32 R4, RZ, RZ, R14 ;  /* 0x000000ffff047224 */ /* 0x000fce00078e000e */
[----:B------:R-:W-:Y:S05]  /*166f0*/  WARPSYNC.COLLECTIVE R15, `(.L_x_7718) ;  /* 0x000000000f087348 */ /* 0x000fea0003c00000 */
[----:B------:R0:W1:Y:S02]  /*16700*/  SHFL.IDX P6, R14, R13, R12, R11 ;  /* 0x0000000c0d0e7389 */ /* 0x00006400000c000b */
[----:B01----:R-:W-:Y:S01]  /*16710*/  ENDCOLLECTIVE ;  /* 0x000000000000791b */ /* 0x003fe20003800000 */
.L_x_7718:
        /* <DEDUP_REMOVED lines=13> */
.L_x_7719:
[----:B------:R-:W-:Y:S02]  /*167f0*/  IMAD.MOV.U32 R5, RZ, RZ, R10 ;  /* 0x000000ffff057224 */ /* 0x000fe400078e000a */
[----:B------:R-:W-:Y:S02]  /*16800*/  IMAD.MOV.U32 R13, RZ, RZ, R7 ;  /* 0x000000ffff0d7224 */ /* 0x000fe400078e0007 */
[----:B------:R-:W-:Y:S02]  /*16810*/  IMAD.MOV.U32 R12, RZ, RZ, 0x4 ;  /* 0x00000004ff0c7424 */ /* 0x000fe400078e00ff */
[----:B------:R-:W-:-:S07]  /*16820*/  IMAD.MOV.U32 R4, RZ, RZ, R14 ;  /* 0x000000ffff047224 */ /* 0x000fce00078e000e */
[----:B------:R-:W-:Y:S05]  /*16830*/  WARPSYNC.COLLECTIVE R15, `(.L_x_7720) ;  /* 0x000000000f087348 */ /* 0x000fea0003c00000 */
[----:B------:R0:W1:Y:S02]  /*16840*/  SHFL.IDX P6, R14, R13, R12, R11 ;  /* 0x0000000c0d0e7389 */ /* 0x00006400000c000b */
[----:B01----:R-:W-:Y:S01]  /*16850*/  ENDCOLLECTIVE ;  /* 0x000000000000791b */ /* 0x003fe20003800000 */
.L_x_7720:
        /* <DEDUP_REMOVED lines=8> */
[----:B------:R-:W-:Y:S01]  /*168e0*/  IMAD.MOV.U32 R13, RZ, RZ, R6 ;  /* 0x000000ffff0d7224 */ /* 0x000fe200078e0006 */
[----:B0-----:R-:W-:Y:S01]  /*168f0*/  IADD3 R9, R3, 0x50, RZ ;  /* 0x0000005003097810 */ /* 0x001fe20007ffe0ff */
[----:B------:R-:W-:-:S10]  /*16900*/  IMAD.MOV.U32 R5, RZ, RZ, R14 ;  /* 0x000000ffff057224 */ /* 0x000fd400078e000e */
[----:B------:R-:W-:-:S07]  /*16910*/  @!P2 LEA R21, R19, UR46, 0x1 ;  /* 0x0000002e1315ac11 */ /* 0x000fce000f8e08ff */
[----:B------:R-:W-:Y:S05]  /*16920*/  WARPSYNC.COLLECTIVE R15, `(.L_x_7721) ;  /* 0x000000000f087348 */ /* 0x000fea0003c00000 */
[----:B------:R0:W1:Y:S02]  /*16930*/  SHFL.IDX P6, R14, R13, R12, R11 ;  /* 0x0000000c0d0e7389 */ /* 0x00006400000c000b */
[----:B01----:R-:W-:Y:S01]  /*16940*/  ENDCOLLECTIVE ;  /* 0x000000000000791b */ /* 0x003fe20003800000 */
.L_x_7721:
[----:B------:R-:W-:Y:S02]  /*16950*/  IMAD.MOV.U32 R13, RZ, RZ, R7 ;  /* 0x000000ffff0d7224 */ /* 0x000fe400078e0007 */
[----:B------:R-:W-:Y:S02]  /*16960*/  IMAD.MOV.U32 R12, RZ, RZ, 0x5 ;  /* 0x00000005ff0c7424 */ /* 0x000fe400078e00ff */
[----:B------:R-:W-:-:S07]  /*16970*/  IMAD.MOV.U32 R4, RZ, RZ, R14 ;  /* 0x000000ffff047224 */ /* 0x000fce00078e000e */
[----:B------:R-:W-:Y:S05]  /*16980*/  WARPSYNC.COLLECTIVE R15, `(.L_x_7722) ;  /* 0x000000000f087348 */ /* 0x000fea0003c00000 */
[----:B------:R0:W1:Y:S02]  /*16990*/  SHFL.IDX P6, R14, R13, R12, R11 ;  /* 0x0000000c0d0e7389 */ /* 0x00006400000c000b */
[----:B01----:R-:W-:Y:S01]  /*169a0*/  ENDCOLLECTIVE ;  /* 0x000000000000791b */ /* 0x003fe20003800000 */
.L_x_7722:
        /* <DEDUP_REMOVED lines=13> */
.L_x_7723:
[----:B------:R-:W-:Y:S02]  /*16a80*/  IMAD.MOV.U32 R5, RZ, RZ, R10 ;  /* 0x000000ffff057224 */ /* 0x000fe400078e000a */
[----:B------:R-:W-:Y:S01]  /*16a90*/  IMAD.MOV.U32 R13, RZ, RZ, R7 ;  /* 0x000000ffff0d7224 */ /* 0x000fe200078e0007 */
[----:B------:R-:W-:Y:S01]  /*16aa0*/  MOV R12, 0x6 ;  /* 0x00000006000c7802 */ /* 0x000fe20000000f00 */
[----:B------:R-:W-:-:S07]  /*16ab0*/  IMAD.MOV.U32 R4, RZ, RZ, R14 ;  /* 0x000000ffff047224 */ /* 0x000fce00078e000e */
[----:B------:R-:W-:Y:S05]  /*16ac0*/  WARPSYNC.COLLECTIVE R15, `(.L_x_7724) ;  /* 0x000000000f087348 */ /* 0x000fea0003c00000 */
[----:B------:R0:W1:Y:S02]  /*16ad0*/  SHFL.IDX P6, R14, R13, R12, R11 ;  /* 0x0000000c0d0e7389 */ /* 0x00006400000c000b */
[----:B01----:R-:W-:Y:S01]  /*16ae0*/  ENDCOLLECTIVE ;  /* 0x000000000000791b */ /* 0x003fe20003800000 */
.L_x_7724:
[----:B------:R-:W-:-:S04]  /*16af0*/  @!P2 IMAD.WIDE.U32 R8, R26, 0x2, R4 ;  /* 0x000000021a08a825 */ /* 0x000fc800078e0004 */
[----:B------:R-:W-:Y:S01]  /*16b00*/  VIADD R5, R3, 0x60 ;  /* 0x0000006003057836 */ /* 0x000fe20000000000 */
        /* <DEDUP_REMOVED lines=12> */
.L_x_7725:
[----:B------:R-:W-:Y:S02]  /*16bd0*/  IMAD.MOV.U32 R13, RZ, RZ, R7 ;  /* 0x000000ffff0d7224 */ /* 0x000fe400078e0007 */
[----:B------:R-:W-:Y:S02]  /*16be0*/  IMAD.MOV.U32 R12, RZ, RZ, 0x7 ;  /* 0x00000007ff0c7424 */ /* 0x000fe400078e00ff */
[----:B------:R-:W-:-:S07]  /*16bf0*/  IMAD.MOV.U32 R4, RZ, RZ, R14 ;  /* 0x000000ffff047224 */ /* 0x000fce00078e000e */
[----:B------:R-:W-:Y:S05]  /*16c00*/  WARPSYNC.COLLECTIVE R15, `(.L_x_7726) ;  /* 0x000000000f087348 */ /* 0x000fea0003c00000 */
[----:B------:R0:W1:Y:S02]  /*16c10*/  SHFL.IDX P6, R14, R13, R12, R11 ;  /* 0x0000000c0d0e7389 */ /* 0x00006400000c000b */
[----:B01----:R-:W-:Y:S01]  /*16c20*/  ENDCOLLECTIVE ;  /* 0x000000000000791b */ /* 0x003fe20003800000 */
.L_x_7726:
[----:B------:R-:W-:-:S05]  /*16c30*/  @!P2 IMAD.WIDE.U32 R4, R26, 0x2, R4 ;  /* 0x000000021a04a825 */ /* 0x000fca00078e0004 */
        /* <DEDUP_REMOVED lines=10> */
.L_x_7727:
[----:B------:R-:W-:Y:S05]  /*16ce0*/  BRA `(.L_x_7728) ;  /* 0xffffffc800e87947 */ /* 0x000fea000383ffff */
.L_x_7659:
[----:B0-----:R-:W-:-:S04]  /*16cf0*/  IMAD.U32 R3, RZ, RZ, UR46 ;  /* 0x0000002eff037e24 */ /* 0x001fc8000f8e00ff */
[----:B------:R0:W1:Y:S03]  /*16d00*/  SYNCS.PHASECHK.TRANS64.TRYWAIT P0, [R3+URZ+0x28820], R0 ;  /* 0x02882000030075a7 */ /* 0x000066000800017f */
[----:B-1----:R-:W-:Y:S05]  /*16d10*/  @!P0 NANOSLEEP.SYNCS 0x989680 ;  /* 0x009896800000895d */ /* 0x002fea0003900000 */
[----:B------:R-:W1:Y:S02]  /*16d20*/  @!P0 SYNCS.PHASECHK.TRANS64 P0, [R3+URZ+0x28820], R0 ;  /* 0x02882000030085a7 */ /* 0x000e64000800007f */
[----:B-1----:R-:W-:Y:S05]  /*16d30*/  @!P0 BRA `(.L_x_7659) ;  /* 0xfffffffc00ec8947 */ /* 0x002fea000383ffff */
[----:B------:R-:W-:Y:S05]  /*16d40*/  BRA `(.L_x_7729) ;  /* 0xffffffcc00347947 */ /* 0x000fea000383ffff */
.L_x_7663:
[----:B0-----:R0:W1:Y:S02]  /*16d50*/  SYNCS.PHASECHK.TRANS64.TRYWAIT P0, [R34+URZ+0x28840], R3 ;  /* 0x02884003220075a7 */ /* 0x001064000800017f */
[----:B-1----:R-:W-:Y:S05]  /*16d60*/  @!P0 NANOSLEEP.SYNCS 0x989680 ;  /* 0x009896800000895d */ /* 0x002fea0003900000 */
[----:B------:R-:W1:Y:S02]  /*16d70*/  @!P0 SYNCS.PHASECHK.TRANS64 P0, [R34+URZ+0x28840], R3 ;  /* 0x02884003220085a7 */ /* 0x000e64000800007f */
[----:B-1----:R-:W-:Y:S05]  /*16d80*/  @!P0 BRA `(.L_x_7663) ;  /* 0xfffffffc00f08947 */ /* 0x002fea000383ffff */
[----:B------:R-:W-:Y:S05]  /*16d90*/  BRA `(.L_x_7730) ;  /* 0xffffffcc00f87947 */ /* 0x000fea000383ffff */
.L_x_7664:
        /* <DEDUP_REMOVED lines=8> */
.L_x_7732:
[----:B------:R-:W-:Y:S05]  /*16e20*/  BSYNC B1 ;  /* 0x0000000000017941 */ /* 0x000fea0003800000 */
.L_x_7731:
[----:B------:R-:W-:Y:S01]  /*16e30*/  IMAD.MOV.U32 R13, RZ, RZ, R6 ;  /* 0x000000ffff0d7224 */ /* 0x000fe200078e0006 */
[----:B------:R-:W-:Y:S01]  /*16e40*/  SHF.L.U32 R3, R26, 0x1, RZ ;  /* 0x000000011a037819 */ /* 0x000fe200000006ff */
[----:B------:R-:W-:Y:S01]  /*16e50*/  IMAD.MOV.U32 R12, RZ, RZ, RZ ;  /* 0x000000ffff0c7224 */ /* 0x000fe200078e00ff */
[----:B------:R-:W-:Y:S01]  /*16e60*/  LEA R4, R4, UR46, 0x1 ;  /* 0x0000002e04047c11 */ /* 0x000fe2000f8e08ff */
[----:B------:R-:W-:Y:S02]  /*16e70*/  IMAD.MOV.U32 R11, RZ, RZ, 0x181f ;  /* 0x0000181fff0b7424 */ /* 0x000fe400078e00ff */
[----:B------:R-:W-:Y:S02]  /*16e80*/  IMAD.MOV.U32 R15, RZ, RZ, -0x1 ;  /* 0xffffffffff0f7424 */ /* 0x000fe400078e00ff */
[----:B------:R-:W-:-:S07]  /*16e90*/  IMAD.MOV.U32 R0, RZ, RZ, R14 ;  /* 0x000000ffff007224 */ /* 0x000fce00078e000e */
[----:B------:R-:W-:Y:S05]  /*16ea0*/  WARPSYNC.COLLECTIVE R15, `(.L_x_7733) ;  /* 0x000000000f087348 */ /* 0x000fea0003c00000 */
[----:B------:R0:W1:Y:S02]  /*16eb0*/  SHFL.IDX P6, R14, R13, R12, R11 ;  /* 0x0000000c0d0e7389 */ /* 0x00006400000c000b */
[----:B01----:R-:W-:Y:S01]  /*16ec0*/  ENDCOLLECTIVE ;  /* 0x000000000000791b */ /* 0x003fe20003800000 */
.L_x_7733:
[----:B------:R-:W-:Y:S02]  /*16ed0*/  IMAD.MOV.U32 R13, RZ, RZ, R5 ;  /* 0x000000ffff0d7224 */ /* 0x000fe400078e0005 */
        /* <DEDUP_REMOVED lines=12> */
.L_x_7734:
[----:B------:R-:W-:Y:S02]  /*16fa0*/  IMAD.MOV.U32 R13, RZ, RZ, R6 ;  /* 0x000000ffff0d7224 */ /* 0x000fe400078e0006 */
[----:B------:R-:W-:-:S07]  /*16fb0*/  IMAD.MOV.U32 R0, RZ, RZ, R14 ;  /* 0x000000ffff007224 */ /* 0x000fce00078e000e */
[----:B------:R-:W-:Y:S05]  /*16fc0*/  WARPSYNC.COLLECTIVE R15, `(.L_x_7735) ;  /* 0x000000000f087348 */ /* 0x000fea0003c00000 */
[----:B------:R0:W1:Y:S02]  /*16fd0*/  SHFL.IDX P6, R14, R13, R12, R11 ;  /* 0x0000000c0d0e7389 */ /* 0x00006400000c000b */
[----:B01----:R-:W-:Y:S01]  /*16fe0*/  ENDCOLLECTIVE ;  /* 0x000000000000791b */ /* 0x003fe20003800000 */
.L_x_7735:
        /* <DEDUP_REMOVED lines=14> */
.L_x_7736:
[----:B------:R-:W-:Y:S02]  /*170d0*/  IMAD.MOV.U32 R13, RZ, RZ, R6 ;  /* 0x000000ffff0d7224 */ /* 0x000fe400078e0006 */
[----:B------:R-:W-:-:S07]  /*170e0*/  IMAD.MOV.U32 R7, RZ, RZ, R14 ;  /* 0x000000ffff077224 */ /* 0x000fce00078e000e */
[----:B------:R-:W-:Y:S05]  /*170f0*/  WARPSYNC.COLLECTIVE R15, `(.L_x_7737) ;  /* 0x000000000f087348 */ /* 0x000fea0003c00000 */
[----:B------:R0:W1:Y:S02]  /*17100*/  SHFL.IDX P6, R14, R13, R12, R11 ;  /* 0x0000000c0d0e7389 */ /* 0x00006400000c000b */
[----:B01----:R-:W-:Y:S01]  /*17110*/  ENDCOLLECTIVE ;  /* 0x000000000000791b */ /* 0x003fe20003800000 */
.L_x_7737:
        /* <DEDUP_REMOVED lines=13> */
.L_x_7738:
[----:B------:R-:W-:Y:S01]  /*171f0*/  IMAD.MOV.U32 R13, RZ, RZ, R6 ;  /* 0x000000ffff0d7224 */ /* 0x000fe200078e0006 */
[----:B------:R-:W-:-:S07]  /*17200*/  MOV R0, R14 ;  /* 0x0000000e00007202 */ /* 0x000fce0000000f00 */
[----:B------:R-:W-:Y:S05]  /*17210*/  WARPSYNC.COLLECTIVE R15, `(.L_x_7739) ;  /* 0x000000000f087348 */ /* 0x000fea0003c00000 */
[----:B------:R0:W1:Y:S02]  /*17220*/  SHFL.IDX P6, R14, R13, R12, R11 ;  /* 0x0000000c0d0e7389 */ /* 0x00006400000c000b */
[----:B01----:R-:W-:Y:S01]  /*17230*/  ENDCOLLECTIVE ;  /* 0x000000000000791b */ /* 0x003fe20003800000 */
.L_x_7739:
[----:B------:R-:W-:Y:S02]  /*17240*/  IMAD.MOV.U32 R13, RZ, RZ, R5 ;  /* 0x000000ffff0d7224 */ /* 0x000fe400078e0005 */
        /* <DEDUP_REMOVED lines=13> */
.L_x_7740:
[----:B------:R-:W-:Y:S02]  /*17320*/  IMAD.MOV.U32 R13, RZ, RZ, R6 ;  /* 0x000000ffff0d7224 */ /* 0x000fe400078e0006 */
[----:B------:R-:W-:-:S07]  /*17330*/  IMAD.MOV.U32 R0, RZ, RZ, R14 ;  /* 0x000000ffff007224 */ /* 0x000fce00078e000e */
[----:B------:R-:W-:Y:S05]  /*17340*/  WARPSYNC.COLLECTIVE R15, `(.L_x_7741) ;  /* 0x000000000f087348 */ /* 0x000fea0003c00000 */
[----:B------:R0:W1:Y:S02]  /*17350*/  SHFL.IDX P6, R14, R13, R12, R11 ;  /* 0x0000000c0d0e7389 */ /* 0x00006400000c000b */
[----:B01----:R-:W-:Y:S01]  /*17360*/  ENDCOLLECTIVE ;  /* 0x000000000000791b */ /* 0x003fe20003800000 */
.L_x_7741:
[----:B------:R-:W-:Y:S02]  /*17370*/  IMAD.MOV.U32 R13, RZ, RZ, R5 ;  /* 0x000000ffff0d7224 */ /* 0x000fe400078e0005 */
        /* <DEDUP_REMOVED lines=13> */
.L_x_7742:
[----:B------:R-:W-:Y:S02]  /*17450*/  IMAD.MOV.U32 R13, RZ, RZ, R6 ;  /* 0x000000ffff0d7224 */ /* 0x000fe400078e0006 */
[----:B------:R-:W-:-:S07]  /*17460*/  IMAD.MOV.U32 R7, RZ, RZ, R14 ;  /* 0x000000ffff077224 */ /* 0x000fce00078e000e */
[----:B------:R-:W-:Y:S05]  /*17470*/  WARPSYNC.COLLECTIVE R15, `(.L_x_7743) ;  /* 0x000000000f087348 */ /* 0x000fea0003c00000 */
[----:B------:R0:W1:Y:S02]  /*17480*/  SHFL.IDX P6, R14, R13, R12, R11 ;  /* 0x0000000c0d0e7389 */ /* 0x00006400000c000b */
[----:B01----:R-:W-:Y:S01]  /*17490*/  ENDCOLLECTIVE ;  /* 0x000000000000791b */ /* 0x003fe20003800000 */
.L_x_7743:
[----:B------:R-:W-:Y:S01]  /*174a0*/  IMAD.MOV.U32 R13, RZ, RZ, R5 ;  /* 0x000000ffff0d7224 */ /* 0x000fe200078e0005 */
[----:B------:R-:W-:Y:S02]  /*174b0*/  MOV R12, 0x6 ;  /* 0x00000006000c7802 */ /* 0x000fe40000000f00 */
        /* <DEDUP_REMOVED lines=11> */
.L_x_7744:
[----:B------:R-:W-:Y:S02]  /*17570*/  IMAD.MOV.U32 R13, RZ, RZ, R6 ;  /* 0x000000ffff0d7224 */ /* 0x000fe400078e0006 */
[----:B------:R-:W-:-:S07]  /*17580*/  IMAD.MOV.U32 R0, RZ, RZ, R14 ;  /* 0x000000ffff007224 */ /* 0x000fce00078e000e */
[----:B------:R-:W-:Y:S05]  /*17590*/  WARPSYNC.COLLECTIVE R15, `(.L_x_7745) ;  /* 0x000000000f087348 */ /* 0x000fea0003c00000 */
[----:B------:R0:W1:Y:S02]  /*175a0*/  SHFL.IDX P6, R14, R13, R12, R11 ;  /* 0x0000000c0d0e7389 */ /* 0x00006400000c000b */
[----:B01----:R-:W-:Y:S01]  /*175b0*/  ENDCOLLECTIVE ;  /* 0x000000000000791b */ /* 0x003fe20003800000 */
.L_x_7745:
        /* <DEDUP_REMOVED lines=14> */
.L_x_7746:
[----:B------:R-:W-:Y:S01]  /*176a0*/  IMAD.MOV.U32 R13, RZ, RZ, R6 ;  /* 0x000000ffff0d7224 */ /* 0x000fe200078e0006 */
[----:B------:R-:W-:-:S07]  /*176b0*/  MOV R5, R14 ;  /* 0x0000000e00057202 */ /* 0x000fce0000000f00 */
[----:B------:R-:W-:Y:S05]  /*176c0*/  WARPSYNC.COLLECTIVE R15, `(.L_x_7747) ;  /* 0x000000000f087348 */ /* 0x000fea0003c00000 */
[----:B------:R0:W1:Y:S02]  /*176d0*/  SHFL.IDX P6, R14, R13, R12, R11 ;  /* 0x0000000c0d0e7389 */ /* 0x00006400000c000b */
[----:B01----:R-:W-:Y:S01]  /*176e0*/  ENDCOLLECTIVE ;  /* 0x000000000000791b */ /* 0x003fe20003800000 */
.L_x_7747:
[----:B------:R-:W-:Y:S01]  /*176f0*/  IMAD.MOV.U32 R6, RZ, RZ, R14 ;  /* 0x000000ffff067224 */ /* 0x000fe200078e000e */
[----:B------:R-:W-:Y:S06]  /*17700*/  BRA `(.L_x_7748) ;  /* 0xffffffc800cc7947 */ /* 0x000fec000383ffff */
.L_x_7669:
[----:B---3--:R3:W4:Y:S02]  /*17710*/  SYNCS.PHASECHK.TRANS64.TRYWAIT P0, [R0+URZ+0x28860], R5 ;  /* 0x02886005000075a7 */ /* 0x008724000800017f */
[----:B----4-:R-:W-:Y:S05]  /*17720*/  @!P0 NANOSLEEP.SYNCS 0x989680 ;  /* 0x009896800000895d */ /* 0x010fea0003900000 */
[----:B------:R-:W4:Y:S02]  /*17730*/  @!P0 SYNCS.PHASECHK.TRANS64 P0, [R0+URZ+0x28860], R5 ;  /* 0x02886005000085a7 */ /* 0x000f24000800007f */
[----:B----4-:R-:W-:Y:S05]  /*17740*/  @!P0 BRA `(.L_x_7669) ;  /* 0xfffffffc00f08947 */ /* 0x010fea000383ffff */
[----:B------:R-:W-:Y:S05]  /*17750*/  BRA `(.L_x_7749) ;  /* 0xffffffcc00247947 */ /* 0x000fea000383ffff */
.L_x_7670:
[----:B------:R-:W-:Y:S01]  /*17760*/  BSSY B1, `(.L_x_7750) ;  /* 0x0000008000017945 */ /* 0x000fe20003800000 */
[----:B0-----:R-:W-:Y:S02]  /*17770*/  IMAD.MOV.U32 R13, RZ, RZ, R2 ;  /* 0x000000ffff0d7224 */ /* 0x001fe400078e0002 */
[----:B------:R-:W-:Y:S02]  /*17780*/  IMAD.MOV.U32 R12, RZ, RZ, RZ ;  /* 0x000000ffff0c7224 */ /* 0x000fe400078e00ff */
[----:B------:R-:W-:Y:S02]  /*17790*/  IMAD.MOV.U32 R11, RZ, RZ, 0x181f ;  /* 0x0000181fff0b7424 */ /* 0x000fe400078e00ff */
[----:B------:R-:W-:-:S07]  /*177a0*/  IMAD.MOV.U32 R15, RZ, RZ, -0x1 ;  /* 0xffffffffff0f7424 */ /* 0x000fce00078e00ff */
[----:B--23--:R-:W-:Y:S05]  /*177b0*/  WARPSYNC.COLLECTIVE R15, `(.L_x_7751) ;  /* 0x000000000f087348 */ /* 0x00cfea0003c00000 */
[----:B------:R0:W1:Y:S02]  /*177c0*/  SHFL.IDX P6, R14, R13, R12, R11 ;  /* 0x0000000c0d0e7389 */ /* 0x00006400000c000b */
[----:B0123--:R-:W-:Y:S01]  /*177d0*/  ENDCOLLECTIVE ;  /* 0x000000000000791b */ /* 0x00ffe20003800000 */
.L_x_7751:
[----:B------:R-:W-:Y:S05]  /*177e0*/  BSYNC B1 ;  /* 0x0000000000017941 */ /* 0x000fea0003800000 */
.L_x_7750:
        /* <DEDUP_REMOVED lines=9> */
.L_x_7752:
[----:B------:R-:W-:Y:S02]  /*17880*/  IMAD.MOV.U32 R13, RZ, RZ, R2 ;  /* 0x000000ffff0d7224 */ /* 0x000fe400078e0002 */
[----:B------:R-:W-:Y:S01]  /*17890*/  IMAD.MOV.U32 R12, RZ, RZ, 0x1 ;  /* 0x00000001ff0c7424 */ /* 0x000fe200078e00ff */
[----:B------:R-:W-:-:S13]  /*178a0*/  IADD3 R4, P0, R14, R3, RZ ;  /* 0x000000030e047210 */ /* 0x000fda0007f1e0ff */
[----:B------:R-:W-:Y:S05]  /*178b0*/  WARPSYNC.COLLECTIVE R15, `(.L_x_7753) ;  /* 0x000000000f087348 */ /* 0x000fea0003c00000 */
[----:B------:R0:W1:Y:S02]  /*178c0*/  SHFL.IDX P6, R14, R13, R12, R11 ;  /* 0x0000000c0d0e7389 */ /* 0x00006400000c000b */
[----:B01----:R-:W-:Y:S01]  /*178d0*/  ENDCOLLECTIVE ;  /* 0x000000000000791b */ /* 0x003fe20003800000 */
.L_x_7753:
        /* <DEDUP_REMOVED lines=12> */
.L_x_7754:
        /* <DEDUP_REMOVED lines=10> */
.L_x_7755:
        /* <DEDUP_REMOVED lines=12> */
.L_x_7756:
[----:B------:R-:W-:Y:S01]  /*17b00*/  @!PT LDS RZ, [RZ] ;  /* 0x00000000fffff984 */ /* 0x000fe20000000800 */
[----:B------:R-:W-:Y:S01]  /*17b10*/  @!PT LDS RZ, [RZ] ;  /* 0x00000000fffff984 */ /* 0x000fe20000000800 */
[----:B------:R-:W-:Y:S01]  /*17b20*/  @!PT LDS RZ, [RZ] ;  /* 0x00000000fffff984 */ /* 0x000fe20000000800 */
[----:B------:R0:W-:Y:S01]  /*17b30*/  LDGSTS.E.BYPASS.LTC128B.128 [R7+0x4c00], desc[UR48][R4.64+0x80], !P0 ;  /* 0x04c0008004077fae */ /* 0x0001e2000c101d70 */
[----:B------:R-:W-:Y:S02]  /*17b40*/  IMAD.MOV.U32 R13, RZ, RZ, R2 ;  /* 0x000000ffff0d7224 */ /* 0x000fe400078e0002 */
[----:B------:R-:W-:Y:S01]  /*17b50*/  IMAD.MOV.U32 R12, RZ, RZ, 0x3 ;  /* 0x00000003ff0c7424 */ /* 0x000fe200078e00ff */
[----:B0-----:R-:W-:-:S13]  /*17b60*/  IADD3 R4, P0, R14, R3, RZ ;  /* 0x000000030e047210 */ /* 0x001fda0007f1e0ff */
[----:B------:R-:W-:Y:S05]  /*17b70*/  WARPSYNC.COLLECTIVE R15, `(.L_x_7757) ;  /* 0x000000000f087348 */ /* 0x000fea0003c00000 */
[----:B------:R0:W1:Y:S02]  /*17b80*/  SHFL.IDX P6, R14, R13, R12, R11 ;  /* 0x0000000c0d0e7389 */ /* 0x00006400000c000b */
[----:B01----:R-:W-:Y:S01]  /*17b90*/  ENDCOLLECTIVE ;  /* 0x000000000000791b */ /* 0x003fe20003800000 */
.L_x_7757:
        /* <DEDUP_REMOVED lines=12> */
.L_x_7758:
        /* <DEDUP_REMOVED lines=10> */
.L_x_7759:
        /* <DEDUP_REMOVED lines=12> */
.L_x_7760:
        /* <DEDUP_REMOVED lines=10> */
.L_x_7761:
[----:B------:R-:W-:Y:S01]  /*17e60*/  IMAD.X R5, RZ, RZ, R6, P0 ;  /* 0x000000ffff057224 */ /* 0x000fe200000e0606 */
        /* <DEDUP_REMOVED lines=11> */
.L_x_7762:
        /* <DEDUP_REMOVED lines=10> */
.L_x_7763:
        /* <DEDUP_REMOVED lines=12> */
.L_x_7764:
        /* <DEDUP_REMOVED lines=10> */
.L_x_7765:
        /* <DEDUP_REMOVED lines=12> */
.L_x_7766:
[----:B------:R-:W-:Y:S01]  /*181e0*/  @!PT LDS RZ, [RZ] ;  /* 0x00000000fffff984 */ /* 0x000fe20000000800 */
[----:B------:R-:W-:Y:S01]  /*181f0*/  @!PT LDS RZ, [RZ] ;  /* 0x00000000fffff984 */ /* 0x000fe20000000800 */
[----:B------:R-:W-:Y:S01]  /*18200*/  @!PT LDS RZ, [RZ] ;  /* 0x00000000fffff984 */ /* 0x000fe20000000800 */
[----:B------:R0:W-:Y:S01]  /*18210*/  LDGSTS.E.BYPASS.LTC128B.128 [R7+0x7400], desc[UR48][R4.64+0x80], !P0 ;  /* 0x0740008004077fae */ /* 0x0001e2000c101d70 */
[----:B------:R-:W-:Y:S05]  /*18220*/  BRA `(.L_x_7767) ;  /* 0xffffffc4006c7947 */ /* 0x000fea000383ffff */
.L_x_7676:
[----:B0-----:R0:W1:Y:S02]  /*18230*/  SYNCS.PHASECHK.TRANS64.TRYWAIT P0, [R0+URZ+0x28860], R5 ;  /* 0x02886005000075a7 */ /* 0x001064000800017f */
[----:B-1----:R-:W-:Y:S05]  /*18240*/  @!P0 NANOSLEEP.SYNCS 0x989680 ;  /* 0x009896800000895d */ /* 0x002fea0003900000 */
[----:B------:R-:W1:Y:S02]  /*18250*/  @!P0 SYNCS.PHASECHK.TRANS64 P0, [R0+URZ+0x28860], R5 ;  /* 0x02886005000085a7 */ /* 0x000e64000800007f */
[----:B-1----:R-:W-:Y:S05]  /*18260*/  @!P0 BRA `(.L_x_7676) ;  /* 0xfffffffc00f08947 */ /* 0x002fea000383ffff */
[----:B------:R-:W-:Y:S05]  /*18270*/  BRA `(.L_x_7768) ;  /* 0xffffffc800547947 */ /* 0x000fea000383ffff */
.L_x_7677:
[----:B------:R-:W-:Y:S01]  /*18280*/  BSSY B0, `(.L_x_7769) ;  /* 0x0000008000007945 */ /* 0x000fe20003800000 */
[----:B------:R-:W-:Y:S02]  /*18290*/  IMAD.MOV.U32 R13, RZ, RZ, R2 ;  /* 0x000000ffff0d7224 */ /* 0x000fe400078e0002 */
[----:B------:R-:W-:Y:S02]  /*182a0*/  IMAD.MOV.U32 R12, RZ, RZ, RZ ;  /* 0x000000ffff0c7224 */ /* 0x000fe400078e00ff */
[----:B------:R-:W-:Y:S02]  /*182b0*/  IMAD.MOV.U32 R11, RZ, RZ, 0x181f ;  /* 0x0000181fff0b7424 */ /* 0x000fe400078e00ff */
[----:B------:R-:W-:-:S07]  /*182c0*/  IMAD.MOV.U32 R15, RZ, RZ, -0x1 ;  /* 0xffffffffff0f7424 */ /* 0x000fce00078e00ff */
[----:B0-2---:R-:W-:Y:S05]  /*182d0*/  WARPSYNC.COLLECTIVE R15, `(.L_x_7770) ;  /* 0x000000000f087348 */ /* 0x005fea0003c00000 */
[----:B------:R1:W3:Y:S02]  /*182e0*/  SHFL.IDX P6, R14, R13, R12, R11 ;  /* 0x0000000c0d0e7389 */ /* 0x0002e400000c000b */
[----:B0123--:R-:W-:Y:S01]  /*182f0*/  ENDCOLLECTIVE ;  /* 0x000000000000791b */ /* 0x00ffe20003800000 */
.L_x_7770:
[----:B------:R-:W-:Y:S05]  /*18300*/  BSYNC B0 ;  /* 0x0000000000007941 */ /* 0x000fea0003800000 */
.L_x_7769:
[----:B------:R-:W-:Y:S01]  /*18310*/  IMAD.MOV.U32 R13, RZ, RZ, R16 ;  /* 0x000000ffff0d7224 */ /* 0x000fe200078e0010 */
[----:B------:R-:W-:Y:S01]  /*18320*/  MOV R11, 0x181f ;  /* 0x0000181f000b7802 */ /* 0x000fe20000000f00 */
[----:B------:R-:W-:Y:S01]  /*18330*/  IMAD.MOV.U32 R12, RZ, RZ, RZ ;  /* 0x000000ffff0c7224 */ /* 0x000fe200078e00ff */
[----:B------:R-:W-:Y:S01]  /*18340*/  LEA R3, R6, UR46, 0x1 ;  /* 0x0000002e06037c11 */ /* 0x000fe2000f8e08ff */
[----:B------:R-:W-:Y:S02]  /*18350*/  IMAD.MOV.U32 R15, RZ, RZ, -0x1 ;  /* 0xffffffffff0f7424 */ /* 0x000fe400078e00ff */
[----:B------:R-:W-:-:S07]  /*18360*/  IMAD.MOV.U32 R5, RZ, RZ, R14 ;  /* 0x000000ffff057224 */ /* 0x000fce00078e000e */
[----:B------:R-:W-:Y:S05]  /*18370*/  WARPSYNC.COLLECTIVE R15, `(.L_x_7771) ;  /* 0x000000000f087348 */ /* 0x000fea0003c00000 */
[----:B------:R0:W1:Y:S02]  /*18380*/  SHFL.IDX P6, R14, R13, R12, R11 ;  /* 0x0000000c0d0e7389 */ /* 0x00006400000c000b */
[----:B01----:R-:W-:Y:S01]  /*18390*/  ENDCOLLECTIVE ;  /* 0x000000000000791b */ /* 0x003fe20003800000 */
.L_x_7771:
[----:B------:R-:W-:Y:S02]  /*183a0*/  ULDC UR4, c[0x0][0x2f4] ;  /* 0x0000bd0000047ab9 */ /* 0x000fe40000000800 */
[----:B------:R-:W-:Y:S02]  /*183b0*/  ISETP.GE.AND P0, PT, R25, UR4, PT ;  /* 0x0000000419007c0c */ /* 0x000fe4000bf06270 */
[----:B------:R-:W-:Y:S02]  /*183c0*/  ISETP.GE.AND P1, PT, R26, UR4, PT ;  /* 0x000000041a007c0c */ /* 0x000fe4000bf26270 */
[C---:B------:R-:W-:Y:S02]  /*183d0*/  ISETP.LT.OR P3, PT, R28.reuse, 0x1, P0 ;  /* 0x000000011c00780c */ /* 0x040fe40000761670 */
[----:B------:R-:W-:Y:S01]  /*183e0*/  ISETP.LT.OR P2, PT, R28, 0x1, P1 ;  /* 0x000000011c00780c */ /* 0x000fe20000f41670 */
[----:B------:R-:W-:Y:S02]  /*183f0*/  IMAD.MOV.U32 R13, RZ, RZ, R2 ;  /* 0x000000ffff0d7224 */ /* 0x000fe400078e0002 */
[----:B------:R-:W-:-:S02]  /*18400*/  IMAD.MOV.U32 R12, RZ, RZ, 0x1 ;  /* 0x00000001ff0c7424 */ /* 0x000fc400078e00ff */
[----:B------:R-:W-:-:S08]  /*18410*/  IMAD.MOV.U32 R4, RZ, RZ, R14 ;  /* 0x000000ffff047224 */ /* 0x000fd000078e000e */
[----:B------:R-:W-:Y:S05]  /*18420*/  WARPSYNC.COLLECTIVE R15, `(.L_x_7772) ;  /* 0x000000000f087348 */ /* 0x000fea0003c00000 */
[----:B------:R0:W1:Y:S02]  /*18430*/  SHFL.IDX P6, R14, R13, R12, R11 ;  /* 0x0000000c0d0e7389 */ /* 0x00006400000c000b */
[----:B01----:R-:W-:Y:S01]  /*18440*/  ENDCOLLECTIVE ;  /* 0x000000000000791b */ /* 0x003fe20003800000 */
.L_x_7772:
        /* <DEDUP_REMOVED lines=13> */
.L_x_7773:
[----:B------:R-:W-:Y:S01]  /*18520*/  IMAD.MOV.U32 R5, RZ, RZ, R19 ;  /* 0x000000ffff057224 */ /* 0x000fe200078e0013 */
[----:B------:R-:W-:Y:S01]  /*18530*/  MOV R13, R2 ;  /* 0x00000002000d7202 */ /* 0x000fe20000000f00 */
[----:B------:R-:W-:Y:S02]  /*18540*/  IMAD.MOV.U32 R12, RZ, RZ, 0x2 ;  /* 0x00000002ff0c7424 */ /* 0x000fe400078e00ff */
[----:B------:R-:W-:-:S07]  /*18550*/  IMAD.MOV.U32 R4, RZ, RZ, R14 ;  /* 0x000000ffff047224 */ /* 0x000fce00078e000e */
[----:B------:R-:W-:Y:S05]  /*18560*/  WARPSYNC.COLLECTIVE R15, `(.L_x_7774) ;  /* 0x000000000f087348 */ /* 0x000fea0003c00000 */
[----:B------:R0:W1:Y:S02]  /*18570*/  SHFL.IDX P6, R14, R13, R12, R11 ;  /* 0x0000000c0d0e7389 */ /* 0x00006400000c000b */
[----:B01----:R-:W-:Y:S01]  /*18580*/  ENDCOLLECTIVE ;  /* 0x000000000000791b */ /* 0x003fe20003800000 */
.L_x_7774:
        /* <DEDUP_REMOVED lines=13> */
.L_x_7775:
[----:B------:R-:W-:Y:S02]  /*18660*/  IMAD.MOV.U32 R5, RZ, RZ, R23 ;  /* 0x000000ffff057224 */ /* 0x000fe400078e0017 */
[----:B------:R-:W-:Y:S02]  /*18670*/  IMAD.MOV.U32 R13, RZ, RZ, R2 ;  /* 0x000000ffff0d7224 */ /* 0x000fe400078e0002 */
[----:B------:R-:W-:Y:S02]  /*18680*/  IMAD.MOV.U32 R12, RZ, RZ, 0x3 ;  /* 0x00000003ff0c7424 */ /* 0x000fe400078e00ff */
[----:B------:R-:W-:-:S07]  /*18690*/  IMAD.MOV.U32 R22, RZ, RZ, R14 ;  /* 0x000000ffff167224 */ /* 0x000fce00078e000e */
[----:B------:R-:W-:Y:S05]  /*186a0*/  WARPSYNC.COLLECTIVE R15, `(.L_x_7776) ;  /* 0x000000000f087348 */ /* 0x000fea0003c00000 */
[----:B------:R0:W1:Y:S02]  /*186b0*/  SHFL.IDX P6, R14, R13, R12, R11 ;  /* 0x0000000c0d0e7389 */ /* 0x00006400000c000b */
[----:B01----:R-:W-:Y:S01]  /*186c0*/  ENDCOLLECTIVE ;  /* 0x000000000000791b */ /* 0x003fe20003800000 */
.L_x_7776:
        /* <DEDUP_REMOVED lines=14> */
.L_x_7777:
[----:B------:R-:W-:Y:S02]  /*187b0*/  IMAD.MOV.U32 R5, RZ, RZ, R21 ;  /* 0x000000ffff057224 */ /* 0x000fe400078e0015 */
[----:B------:R-:W-:Y:S02]  /*187c0*/  IMAD.MOV.U32 R13, RZ, RZ, R2 ;  /* 0x000000ffff0d7224 */ /* 0x000fe400078e0002 */
[----:B------:R-:W-:Y:S02]  /*187d0*/  IMAD.MOV.U32 R12, RZ, RZ, 0x4 ;  /* 0x00000004ff0c7424 */ /* 0x000fe400078e00ff */
[----:B------:R-:W-:-:S07]  /*187e0*/  IMAD.MOV.U32 R20, RZ, RZ, R14 ;  /* 0x000000ffff147224 */ /* 0x000fce00078e000e */
[----:B------:R-:W-:Y:S05]  /*187f0*/  WARPSYNC.COLLECTIVE R15, `(.L_x_7778) ;  /* 0x000000000f087348 */ /* 0x000fea0003c00000 */
[----:B------:R0:W1:Y:S02]  /*18800*/  SHFL.IDX P6, R14, R13, R12, R11 ;  /* 0x0000000c0d0e7389 */ /* 0x00006400000c000b */
[----:B01----:R-:W-:Y:S01]  /*18810*/  ENDCOLLECTIVE ;  /* 0x000000000000791b */ /* 0x003fe20003800000 */
.L_x_7778:
        /* <DEDUP_REMOVED lines=14> */
.L_x_7779:
[----:B------:R-:W-:Y:S02]  /*18900*/  IMAD.MOV.U32 R5, RZ, RZ, R9 ;  /* 0x000000ffff057224 */ /* 0x000fe400078e0009 */
[----:B------:R-:W-:Y:S02]  /*18910*/  IMAD.MOV.U32 R9, RZ, RZ, RZ ;  /* 0x000000ffff097224 */ /* 0x000fe400078e00ff */
[----:B------:R-:W-:Y:S02]  /*18920*/  IMAD.MOV.U32 R13, RZ, RZ, R2 ;  /* 0x000000ffff0d7224 */ /* 0x000fe400078e0002 */
[----:B------:R-:W-:Y:S01]  /*18930*/  IMAD.MOV.U32 R12, RZ, RZ, 0x5 ;  /* 0x00000005ff0c7424 */ /* 0x000fe200078e00ff */
[----:B------:R-:W-:-:S07]  /*18940*/  MOV R24, R14 ;  /* 0x0000000e00187202 */ /* 0x000fce0000000f00 */
[----:B------:R-:W-:Y:S05]  /*18950*/  WARPSYNC.COLLECTIVE R15, `(.L_x_7780) ;  /* 0x000000000f087348 */ /* 0x000fea0003c00000 */
[----:B------:R0:W1:Y:S02]  /*18960*/  SHFL.IDX P6, R14, R13, R12, R11 ;  /* 0x0000000c0d0e7389 */ /* 0x00006400000c000b */
[----:B01----:R-:W-:Y:S01]  /*18970*/  ENDCOLLECTIVE ;  /* 0x000000000000791b */ /* 0x003fe20003800000 */
.L_x_7780:
        /* <DEDUP_REMOVED lines=14> */
.L_x_7781:
[----:B------:R-:W-:Y:S01]  /*18a60*/  IMAD.MOV.U32 R5, RZ, RZ, R19 ;  /* 0x000000ffff057224 */ /* 0x000fe200078e0013 */
[----:B------:R-:W-:Y:S01]  /*18a70*/  MOV R13, R2 ;  /* 0x00000002000d7202 */ /* 0x000fe20000000f00 */
[----:B------:R-:W-:Y:S02]  /*18a80*/  IMAD.MOV.U32 R12, RZ, RZ, 0x6 ;  /* 0x00000006ff0c7424 */ /* 0x000fe400078e00ff */
[----:B------:R-:W-:-:S07]  /*18a90*/  IMAD.MOV.U32 R4, RZ, RZ, R14 ;  /* 0x000000ffff047224 */ /* 0x000fce00078e000e */
[----:B------:R-:W-:Y:S05]  /*18aa0*/  WARPSYNC.COLLECTIVE R15, `(.L_x_7782) ;  /* 0x000000000f087348 */ /* 0x000fea0003c00000 */
[----:B------:R0:W1:Y:S02]  /*18ab0*/  SHFL.IDX P6, R14, R13, R12, R11 ;  /* 0x0000000c0d0e7389 */ /* 0x00006400000c000b */
[----:B01----:R-:W-:Y:S01]  /*18ac0*/  ENDCOLLECTIVE ;  /* 0x000000000000791b */ /* 0x003fe20003800000 */
.L_x_7782:
        /* <DEDUP_REMOVED lines=13> */
.L_x_7783:
[----:B------:R-:W-:Y:S02]  /*18ba0*/  IMAD.MOV.U32 R5, RZ, RZ, R25 ;  /* 0x000000ffff057224 */ /* 0x000fe400078e0019 */
[----:B------:R-:W-:Y:S02]  /*18bb0*/  IMAD.MOV.U32 R13, RZ, RZ, R2 ;  /* 0x000000ffff0d7224 */ /* 0x000fe400078e0002 */
[----:B------:R-:W-:Y:S02]  /*18bc0*/  IMAD.MOV.U32 R12, RZ, RZ, 0x7 ;  /* 0x00000007ff0c7424 */ /* 0x000fe400078e00ff */
[----:B------:R-:W-:-:S07]  /*18bd0*/  IMAD.MOV.U32 R30, RZ, RZ, R14 ;  /* 0x000000ffff1e7224 */ /* 0x000fce00078e000e */
[----:B------:R-:W-:Y:S05]  /*18be0*/  WARPSYNC.COLLECTIVE R15, `(.L_x_7784) ;  /* 0x000000000f087348 */ /* 0x000fea0003c00000 */
[----:B------:R0:W1:Y:S02]  /*18bf0*/  SHFL.IDX P6, R14, R13, R12, R11 ;  /* 0x0000000c0d0e7389 */ /* 0x00006400000c000b */
[----:B01----:R-:W-:Y:S01]  /*18c00*/  ENDCOLLECTIVE ;  /* 0x000000000000791b */ /* 0x003fe20003800000 */
.L_x_7784:
[----:B------:R-:W-:-:S04]  /*18c10*/  IMAD.MOV.U32 R4, RZ, RZ, R30 ;  /* 0x000000ffff047224 */ /* 0x000fc800078e001e */
[----:B------:R-:W-:-:S05]  /*18c20*/  IMAD.WIDE.U32 R4, R26, 0x2, R4 ;  /* 0x000000021a047825 */ /* 0x000fca00078e0004 */
[----:B------:R-:W-:Y:S01]  /*18c30*/  @!PT LDS RZ, [RZ] ;  /* 0x00000000fffff984 */ /* 0x000fe20000000800 */
[----:B------:R-:W-:Y:S01]  /*18c40*/  @!PT LDS RZ, [RZ] ;  /* 0x00000000fffff984 */ /* 0x000fe20000000800 */
[----:B------:R-:W-:Y:S01]  /*18c50*/  @!PT LDS RZ, [RZ] ;  /* 0x00000000fffff984 */ /* 0x000fe20000000800 */
[----:B------:R0:W-:Y:S01]  /*18c60*/  LDGSTS.E.BYPASS.LTC128B.128 [R3+0x3400], desc[UR48][R4.64], !P2 ;  /* 0x0340000004037fae */ /* 0x0001e2000d101d70 */
[----:B------:R-:W-:-:S03]  /*18c70*/  IMAD.MOV.U32 R13, RZ, RZ, R16 ;  /* 0x000000ffff0d7224 */ /* 0x000fc600078e0010 */
[----:B------:R0:W-:Y:S01]  /*18c80*/  LDGSTS.E.BYPASS.LTC128B.128 [R3+0x7400], desc[UR48][R4.64+0x80], !P3 ;  /* 0x0740008004037fae */ /* 0x0001e2000d901d70 */
[----:B------:R-:W-:-:S07]  /*18c90*/  MOV R2, R14 ;  /* 0x0000000e00027202 */ /* 0x000fce0000000f00 */
[----:B0-----:R-:W-:Y:S05]  /*18ca0*/  WARPSYNC.COLLECTIVE R15, `(.L_x_7785) ;  /* 0x000000000f087348 */ /* 0x001fea0003c00000 */
[----:B------:R1:W2:Y:S02]  /*18cb0*/  SHFL.IDX P6, R14, R13, R12, R11 ;  /* 0x0000000c0d0e7389 */ /* 0x0002a400000c000b */
[----:B012---:R-:W-:Y:S01]  /*18cc0*/  ENDCOLLECTIVE ;  /* 0x000000000000791b */ /* 0x007fe20003800000 */
.L_x_7785:
[----:B------:R-:W-:Y:S05]  /*18cd0*/  BRA `(.L_x_7786) ;  /* 0xffffffc000d07947 */ /* 0x000fea000383ffff */
.L_x_7680:
[----:B0-----:R0:W1:Y:S02]  /*18ce0*/  SYNCS.PHASECHK.TRANS64.TRYWAIT P0, [R7+URZ+0x28820], R9 ;  /* 0x02882009070075a7 */ /* 0x001064000800017f */
[----:B-1----:R-:W-:Y:S05]  /*18cf0*/  @!P0 NANOSLEEP.SYNCS 0x989680 ;  /* 0x009896800000895d */ /* 0x002fea0003900000 */
[----:B------:R-:W1:Y:S02]  /*18d00*/  @!P0 SYNCS.PHASECHK.TRANS64 P0, [R7+URZ+0x28820], R9 ;  /* 0x02882009070085a7 */ /* 0x000e64000800007f */
[----:B-1----:R-:W-:Y:S05]  /*18d10*/  @!P0 BRA `(.L_x_7680) ;  /* 0xfffffffc00f08947 */ /* 0x002fea000383ffff */
[----:B------:R-:W-:Y:S05]  /*18d20*/  BRA `(.L_x_7787) ;  /* 0xffffffc400447947 */ /* 0x000fea000383ffff */
.L_x_7681:
[----:B------:R-:W-:Y:S01]  /*18d30*/  BSSY B0, `(.L_x_7788) ;  /* 0x0000008000007945 */ /* 0x000fe20003800000 */
[----:B------:R-:W-:Y:S02]  /*18d40*/  IMAD.MOV.U32 R13, RZ, RZ, R17 ;  /* 0x000000ffff0d7224 */ /* 0x000fe400078e0011 */
[----:B------:R-:W-:Y:S02]  /*18d50*/  IMAD.MOV.U32 R12, RZ, RZ, RZ ;  /* 0x000000ffff0c7224 */ /* 0x000fe400078e00ff */
[----:B------:R-:W-:Y:S02]  /*18d60*/  IMAD.MOV.U32 R11, RZ, RZ, 0x1f ;  /* 0x0000001fff0b7424 */ /* 0x000fe400078e00ff */
[----:B------:R-:W-:-:S07]  /*18d70*/  IMAD.MOV.U32 R15, RZ, RZ, -0x1 ;  /* 0xffffffffff0f7424 */ /* 0x000fce00078e00ff */
[----:B0-2--5:R-:W-:Y:S05]  /*18d80*/  WARPSYNC.COLLECTIVE R15, `(.L_x_7789) ;  /* 0x000000000f087348 */ /* 0x025fea0003c00000 */
[----:B------:R1:W3:Y:S02]  /*18d90*/  SHFL.IDX P6, R14, R13, R12, R11 ;  /* 0x0000000c0d0e7389 */ /* 0x0002e400000c000b */
[----:B0123-5:R-:W-:Y:S01]  /*18da0*/  ENDCOLLECTIVE ;  /* 0x000000000000791b */ /* 0x02ffe20003800000 */
.L_x_7789:
[----:B------:R-:W-:Y:S05]  /*18db0*/  BSYNC B0 ;  /* 0x0000000000007941 */ /* 0x000fea0003800000 */
.L_x_7788:
[----:B------:R-:W-:Y:S05]  /*18dc0*/  BRA `(.L_x_7790) ;  /* 0xffffffc400287947 */ /* 0x000fea000383ffff */
.L_x_7682:
[----:B------:R-:W-:Y:S01]  /*18dd0*/  BSSY B0, `(.L_x_7791) ;  /* 0x0000006000007945 */ /* 0x000fe20003800000 */
[----:B------:R-:W-:-:S07]  /*18de0*/  IMAD.MOV.U32 R15, RZ, RZ, -0x1 ;  /* 0xffffffffff0f7424 */ /* 0x000fce00078e00ff */
[----:B012--5:R-:W-:Y:S05]  /*18df0*/  WARPSYNC.COLLECTIVE R15, `(.L_x_7792) ;  /* 0x000000000f0c7348 */ /* 0x027fea0003c00000 */
[----:B------:R-:W-:Y:S02]  /*18e00*/  ELECT P6, UR62, PT ;  /* 0x00000000003e782f */ /* 0x000fe400038c0000 */
[----:B------:R-:W-:Y:S01]  /*18e10*/  MOV R14, UR62 ;  /* 0x0000003e000e7c02 */ /* 0x000fe20008000f00 */
[----:B012--5:R-:W-:Y:S10]  /*18e20*/  ENDCOLLECTIVE ;  /* 0x000000000000791b */ /* 0x027ff40003800000 */
.L_x_7792:
[----:B------:R-:W-:Y:S05]  /*18e30*/  BSYNC B0 ;  /* 0x0000000000007941 */ /* 0x000fea0003800000 */
.L_x_7791:
[----:B------:R-:W-:Y:S05]  /*18e40*/  BRA `(.L_x_7793) ;  /* 0xffffffc4001c7947 */ /* 0x000fea000383ffff */
.L_x_7684:
[----:B---3--:R3:W4:Y:S02]  /*18e50*/  SYNCS.PHASECHK.TRANS64.TRYWAIT P1, [R5+URZ+0x28840], R2 ;  /* 0x02884002050075a7 */ /* 0x008724000802017f */
[----:B----4-:R-:W-:Y:S05]  /*18e60*/  @!P1 NANOSLEEP.SYNCS 0x989680 ;  /* 0x009896800000995d */ /* 0x010fea0003900000 */
[----:B------:R-:W4:Y:S02]  /*18e70*/  @!P1 SYNCS.PHASECHK.TRANS64 P1, [R5+URZ+0x28840], R2 ;  /* 0x02884002050095a7 */ /* 0x000f24000802007f */
[----:B----4-:R-:W-:Y:S05]  /*18e80*/  @!P1 BRA `(.L_x_7684) ;  /* 0xfffffffc00f09947 */ /* 0x010fea000383ffff */
[----:B------:R-:W-:Y:S05]  /*18e90*/  BRA `(.L_x_7794) ;  /* 0xffffffc4003c7947 */ /* 0x000fea000383ffff */
.L_x_7686:
[----:B0-----:R0:W4:Y:S02]  /*18ea0*/  SYNCS.PHASECHK.TRANS64.TRYWAIT P1, [R7+URZ+0x28840], R0 ;  /* 0x02884000070075a7 */ /* 0x001124000802017f */
[----:B----4-:R-:W-:Y:S05]  /*18eb0*/  @!P1 NANOSLEEP.SYNCS 0x989680 ;  /* 0x009896800000995d */ /* 0x010fea0003900000 */
[----:B------:R-:W4:Y:S02]  /*18ec0*/  @!P1 SYNCS.PHASECHK.TRANS64 P1, [R7+URZ+0x28840], R0 ;  /* 0x02884000070095a7 */ /* 0x000f24000802007f */
[----:B----4-:R-:W-:Y:S05]  /*18ed0*/  @!P1 BRA `(.L_x_7686) ;  /* 0xfffffffc00f09947 */ /* 0x010fea000383ffff */
[----:B------:R-:W-:Y:S05]  /*18ee0*/  BRA `(.L_x_7795) ;  /* 0xffffffc400487947 */ /* 0x000fea000383ffff */
.L_x_7688:
[----:B----4-:R4:W0:Y:S02]  /*18ef0*/  SYNCS.PHASECHK.TRANS64.TRYWAIT P1, [R5+URZ+0x28860], R2 ;  /* 0x02886002050075a7 */ /* 0x010824000802017f */
[----:B0-----:R-:W-:Y:S05]  /*18f00*/  @!P1 NANOSLEEP.SYNCS 0x989680 ;  /* 0x009896800000995d */ /* 0x001fea0003900000 */
[----:B------:R-:W0:Y:S02]  /*18f10*/  @!P1 SYNCS.PHASECHK.TRANS64 P1, [R5+URZ+0x28860], R2 ;  /* 0x02886002050095a7 */ /* 0x000e24000802007f */
[----:B0-----:R-:W-:Y:S05]  /*18f20*/  @!P1 BRA `(.L_x_7688) ;  /* 0xfffffffc00f09947 */ /* 0x001fea000383ffff */
[----:B------:R-:W-:Y:S05]  /*18f30*/  BRA `(.L_x_7796) ;  /* 0xffffffc400447947 */ /* 0x000fea000383ffff */
.L_x_7797:
        /* <DEDUP_REMOVED lines=12> */
.L_x_15991:


//--------------------- .text._ZN7cutlass13device_kernelIN5flash11enable_sm90INS1_16FlashAttnFwdSm90INS1_25CollectiveMainloopFwdSm90ILi2EN4cute5tupleIJNS5_1CILi1EEES8_S8_EEENS6_IJNS7_ILi128EEESA_SA_EEELi128ENS_6half_tEfNS_4arch4Sm90ELb0ELb1ELb1ELb1ELb1ELb0ELb0ELb1ELb1ELb1ELb1ELb0EEENS1_21CollectiveEpilogueFwdISB_S9_SC_SE_Li256ELb1ELb1ELb1ELb0EEENS1_36VarlenDynamicPersistentTileSchedulerILi128ELi128ELi256ELi128ELb1ELb1ELb1ELb1ELb0ELb1EEEEEEEEEvNT_6ParamsE --------------------------
	.section	.text._ZN7cutlass13device_kernelIN5flash11enable_sm90INS1_16FlashAttnFwdSm90INS1_25CollectiveMainloopFwdSm90ILi2EN4cute5tupleIJNS5_1CILi1EEES8_S8_EEENS6_IJNS7_ILi128EEESA_SA_EEELi128ENS_6half_tEfNS_4arch4Sm90ELb0ELb1ELb1ELb1ELb1ELb0ELb0ELb1ELb1ELb1ELb1ELb0EEENS1_21CollectiveEpilogueFwdISB_S9_SC_SE_Li256ELb1ELb1ELb1ELb0EEENS1_36VarlenDynamicPersistentTileSchedulerILi128ELi128ELi256ELi128ELb1ELb1ELb1ELb1ELb0ELb1EEEEEEEEEvNT_6ParamsE,"ax",@progbits
	.align	128
.text._ZN7cutlass13device_kernelIN5flash11enable_sm90INS1_16FlashAttnFwdSm90INS1_25CollectiveMainloopFwdSm90ILi2EN4cute5tupleIJNS5_1CILi1EEES8_S8_EEENS6_IJNS7_ILi128EEESA_SA_EEELi128ENS_6half_tEfNS_4arch4Sm90ELb0ELb1ELb1ELb1ELb1ELb0ELb0ELb1ELb1ELb1ELb1ELb0EEENS1_21CollectiveEpilogueFwdISB_S9_SC_SE_Li256ELb1ELb1ELb1ELb0EEENS1_36VarlenDynamicPersistentTileSchedulerILi128ELi128ELi256ELi128ELb1ELb1ELb1ELb1ELb0ELb1EEEEEEEEEvNT_6ParamsE:
        .type           _ZN7cutlass13device_kernelIN5flash11enable_sm90INS1_16FlashAttnFwdSm90INS1_25CollectiveMainloopFwdSm90ILi2EN4cute5tupleIJNS5_1CILi1EEES8_S8_EEENS6_IJNS7_ILi128EEESA_SA_EEELi128ENS_6half_tEfNS_4arch4Sm90ELb0ELb1ELb1ELb1ELb1ELb0ELb0ELb1ELb1ELb1ELb1ELb0EEENS1_21CollectiveEpilogueFwdISB_S9_SC_SE_Li256ELb1ELb1ELb1ELb0EEENS1_36VarlenDynamicPersistentTileSchedulerILi128ELi128ELi256ELi128ELb1ELb1ELb1ELb1ELb0ELb1EEEEEEEEEvNT_6ParamsE,@function
        .size           _ZN7cutlass13device_kernelIN5flash11enable_sm90INS1_16FlashAttnFwdSm90INS1_25CollectiveMainloopFwdSm90ILi2EN4cute5tupleIJNS5_1CILi1EEES8_S8_EEENS6_IJNS7_ILi128EEESA_SA_EEELi128ENS_6half_tEfNS_4arch4Sm90ELb0ELb1ELb1ELb1ELb1ELb0ELb0ELb1ELb1ELb1ELb1ELb0EEENS1_21CollectiveEpilogueFwdISB_S9_SC_SE_Li256ELb1ELb1ELb1ELb0EEENS1_36VarlenDynamicPersistentTileSchedulerILi128ELi128ELi256ELi128ELb1ELb1ELb1ELb1ELb0ELb1EEEEEEEEEvNT_6ParamsE,(.L_x_15992 - _ZN7cutlass13device_kernelIN5flash11enable_sm90INS1_16FlashAttnFwdSm90INS1_25CollectiveMainloopFwdSm90ILi2EN4cute5tupleIJNS5_1CILi1EEES8_S8_EEENS6_IJNS7_ILi128EEESA_SA_EEELi128ENS_6half_tEfNS_4arch4Sm90ELb0ELb1ELb1ELb1ELb1ELb0ELb0ELb1ELb1ELb1ELb1ELb0EEENS1_21CollectiveEpilogueFwdISB_S9_SC_SE_Li256ELb1ELb1ELb1ELb0EEENS1_36VarlenDynamicPersistentTileSchedulerILi128ELi128ELi256ELi128ELb1ELb1ELb1ELb1ELb0ELb1EEEEEEEEEvNT_6ParamsE)
        .other          _ZN7cutlass13device_kernelIN5flash11enable_sm90INS1_16FlashAttnFwdSm90INS1_25CollectiveMainloopFwdSm90ILi2EN4cute5tupleIJNS5_1CILi1EEES8_S8_EEENS6_IJNS7_ILi128EEESA_SA_EEELi128ENS_6half_tEfNS_4arch4Sm90ELb0ELb1ELb1ELb1ELb1ELb0ELb0ELb1ELb1ELb1ELb1ELb0EEENS1_21CollectiveEpilogueFwdISB_S9_SC_SE_Li256ELb1ELb1ELb1ELb0EEENS1_36VarlenDynamicPersistentTileSchedulerILi128ELi128ELi256ELi128ELb1ELb1ELb1ELb1ELb0ELb1EEEEEEEEEvNT_6ParamsE,@"STO_CUDA_ENTRY STV_DEFAULT"
_ZN7cutlass13device_kernelIN5flash11enable_sm90INS1_16FlashAttnFwdSm90INS1_25CollectiveMainloopFwdSm90ILi2EN4cute5tupleIJNS5_1CILi1EEES8_S8_EEENS6_IJNS7_ILi128EEESA_SA_EEELi128ENS_6half_tEfNS_4arch4Sm90ELb0ELb1ELb1ELb1ELb1ELb0ELb0ELb1ELb1ELb1ELb1ELb0EEENS1_21CollectiveEpilogueFwdISB_S9_SC_SE_Li256ELb1ELb1ELb1ELb0EEENS1_36VarlenDynamicPersistentTileSchedulerILi128ELi128ELi256ELi128ELb1ELb1ELb1ELb1ELb0ELb1EEEEEEEEEvNT_6ParamsE:
        /* <DEDUP_REMOVED lines=8> */
[----:B------:R-:W0:Y:S04]  /*0080*/  SHFL.IDX PT, R3, R2, RZ, 0x1f ;  /* 0x00001fff02037589 */ /* 0x000e2800000e0000 */
[----:B------:R-:W1:Y:S01]  /*0090*/  SHFL.IDX PT, R4, R4, RZ, 0x1f ;  /* 0x00001fff04047589 */ /* 0x000e6200000e0000 */
[C---:B0-----:R-:W-:Y:S02]  /*00a0*/  ISETP.NE.OR P0, PT, R3.reuse, RZ, !P0 ;  /* 0x000000ff0300720c */ /* 0x041fe40004705670 */
[----:B------:R-:W-:-:S11]  /*00b0*/  ISETP.NE.AND P1, PT, R3, RZ, PT ;  /* 0x000000ff0300720c */ /* 0x000fd60003f25270 */
[----:B------:R-:W-:Y:S01]  /*00c0*/  VOTEU.ALL UP0, P0 ;  /* 0x00000000003f7886 */ /* 0x000fe20000000000 */
[----:B------:R-:W-:-:S04]  /*00d0*/  VOTEU.ALL UP1, P0 ;  /* 0x00000000003f7886 */ /* 0x000fc80000020000 */
[----:B------:R-:W0:Y:S01]  /*00e0*/  @!UP0 S2UR UR8, SR_CgaCtaId ;  /* 0x00000000000889c3 */ /* 0x000e220000008800 */
[----:B------:R-:W-:Y:S01]  /*00f0*/  @!UP0 UMOV UR6, 0x400 ;  /* 0x0000040000068882 */ /* 0x000fe20000000000 */
[----:B------:R-:W-:-:S04]  /*0100*/  @!UP0 UIADD3 UR4, -UR4, 0x100000, URZ ;  /* 0x0010000004048890 */ /* 0x000fc8000fffe13f */
[----:B------:R-:W-:Y:S02]  /*0110*/  @!UP0 USHF.L.U32 UR5, UR4, 0xb, URZ ;  /* 0x0000000b04058899 */ /* 0x000fe4000800063f */
[----:B------:R-:W-:Y:S02]  /*0120*/  @!UP0 USHF.L.U32 UR4, UR4, 0x1, URZ ;  /* 0x0000000104048899 */ /* 0x000fe4000800063f */
[----:B0-----:R-:W-:Y:S02]  /*0130*/  @!UP0 ULEA UR8, UR8, UR6, 0x18 ;  /* 0x0000000608088291 */ /* 0x001fe4000f8ec03f */
        /* <DEDUP_REMOVED lines=25> */
.L_x_7798:
        /* <DEDUP_REMOVED lines=22> */
.L_x_7799:
        /* <DEDUP_REMOVED lines=18> */
.L_x_7800:
        /* <DEDUP_REMOVED lines=22> */
.L_x_7801:
        /* <DEDUP_REMOVED lines=23> */
.L_x_7802:
        /* <DEDUP_REMOVED lines=10> */
.L_x_7804:
[----:B------:R-:W-:-:S08]  /*08c0*/  NOP ;  /* 0x0000000000007918 */ /* 0x000fd00000000000 */
[----:B------:R-:W1:Y:S02]  /*08d0*/  USETMAXREG.TRY_ALLOC.CTAPOOL UP0, 0xe8 ;  /* 0x000000e8000079c8 */ /* 0x000e640008000600 */
[----:B-1----:R-:W-:-:S13]  /*08e0*/  PLOP3.LUT P0, PT, PT, PT, UP0, 0x80, 0x0 ;  /* 0x000000000000781c */ /* 0x002fda0003f0f008 */
[----:B------:R-:W-:Y:S05]  /*08f0*/  @!P0 BRA `(.L_x_7804) ;  /* 0xfffffffc00f08947 */ /* 0x000fea000383ffff */
[----:B------:R-:W-:Y:S01]  /*0900*/  LOP3.LUT R2, R0, 0xffffff80, RZ, 0xc0, !PT ;  /* 0xffffff8000027812 */ /* 0x000fe200078ec0ff */
[----:B------:R-:W1:Y:S08]  /*0910*/  S2UR UR5, SR_CgaCtaId ;  /* 0x00000000000579c3 */ /* 0x000e700000008800 */
[----:B------:R-:W-:Y:S06]  /*0920*/  BAR.ARV 0x8, 0x180 ;  /* 0x0206000000007b1d */ /* 0x000fec0000002000 */
[----:B------:R-:W-:Y:S01]  /*0930*/  ISETP.NE.AND P0, PT, R2, 0x80, PT ;  /* 0x000000800200780c */ /* 0x000fe20003f05270 */
[----:B------:R-:W-:-:S12]  /*0940*/  UMOV UR4, 0x400 ;  /* 0x0000040000047882 */ /* 0x000fd80000000000 */
[----:B------:R-:W-:Y:S06]  /*0950*/  @!P0 BAR.ARV 0x9, 0x100 ;  /* 0x0244000000008b1d */ /* 0x000fec0000002000 */
[----:B-1----:R-:W-:Y:S02]  /*0960*/  ULEA UR4, UR5, UR4, 0x18 ;  /* 0x0000000405047291 */ /* 0x002fe4000f8ec03f */
[----:B------:R-:W-:Y:S07]  /*0970*/  BAR.SYNC.DEFER_BLOCKING 0x5, 0x180 ;  /* 0x0146000000007b1d */ /* 0x000fee0000010000 */
[----:B------:R-:W1:Y:S01]  /*0980*/  LDS.128 R12, [UR4+0x288d0] ;  /* 0x0288d004ff0c7984 */ /* 0x000e620008000c00 */
[----:B------:R-:W-:Y:S01]  /*0990*/  ULDC UR4, c[0x0][0xc3c] ;  /* 0x00030f0000047ab9 */ /* 0x000fe20000000800 */
[----:B------:R-:W-:Y:S06]  /*09a0*/  BAR.ARV 0x4, 0x180 ;  /* 0x0106000000007b1d */ /* 0x000fec0000002000 */
[----:B-1----:R-:W-:-:S13]  /*09b0*/  ISETP.GE.AND P0, PT, R15, UR4, PT ;  /* 0x000000040f007c0c */ /* 0x002fda000bf06270 */
[----:B------:R-:W-:Y:S05]  /*09c0*/  @P0 EXIT ;  /* 0x000000000000094d */ /* 0x000fea0003800000 */
[----:B0-----:R-:W2:Y:S01]  /*09d0*/  LDL R3, [R1+0x18] ;  /* 0x0000180001037983 */ /* 0x001ea20000100800 */
[----:B------:R-:W-:Y:S01]  /*09e0*/  VIADD R223, R0, 0xffffff80 ;  /* 0xffffff8000df7836 */ /* 0x000fe20000000000 */
[----:B------:R-:W-:Y:S01]  /*09f0*/  R2UR UR6, R13 ;  /* 0x000000000d0672ca */ /* 0x000fe200000e0000 */
[----:B------:R-:W-:Y:S01]  /*0a00*/  UMOV UR39, URZ ;  /* 0x0000003f00277c82 */ /* 0x000fe20008000000 */
[----:B------:R-:W-:Y:S01]  /*0a10*/  R2UR UR5, R14 ;  /* 0x000000000e0572ca */ /* 0x000fe200000e0000 */
[----:B------:R-:W-:Y:S01]  /*0a20*/  UMOV UR38, URZ ;  /* 0x0000003f00267c82 */ /* 0x000fe20008000000 */
[----:B------:R-:W-:Y:S02]  /*0a30*/  SHF.R.S32.HI R0, RZ, 0x1f, R223 ;  /* 0x0000001fff007819 */ /* 0x000fe400000114df */
[----:B------:R-:W-:Y:S02]  /*0a40*/  R2UR UR7, R15 ;  /* 0x000000000f0772ca */ /* 0x000fe400000e0000 */
[----:B------:R-:W-:-:S02]  /*0a50*/  LEA.HI R2, R0, R223, RZ, 0x7 ;  /* 0x000000df00027211 */ /* 0x000fc400078f38ff */
[----:B------:R-:W-:Y:S02]  /*0a60*/  LEA.HI R4, R0, R223, RZ, 0x5 ;  /* 0x000000df00047211 */ /* 0x000fe400078f28ff */
[----:B------:R-:W-:Y:S02]  /*0a70*/  LOP3.LUT R200, R2, 0xffffff80, RZ, 0xc0, !PT ;  /* 0xffffff8002c87812 */ /* 0x000fe400078ec0ff */
[----:B------:R-:W-:Y:S01]  /*0a80*/  SHF.R.S32.HI R217, RZ, 0x7, R2 ;  /* 0x00000007ffd97819 */ /* 0x000fe20000011402 */
[----:B------:R-:W-:Y:S02]  /*0a90*/  IMAD.SHL.U32 R5, R4, 0x20, RZ ;  /* 0x0000002004057824 */ /* 0x000fe400078e00ff */
[----:B------:R-:W-:Y:S01]  /*0aa0*/  IMAD.IADD R200, R223, 0x1, -R200 ;  /* 0x00000001dfc87824 */ /* 0x000fe200078e0ac8 */
[----:B------:R-:W-:Y:S02]  /*0ab0*/  LEA.HI R2, R2, R217, RZ, 0x1 ;  /* 0x000000d902027211 */ /* 0x000fe400078f08ff */
[----:B------:R-:W-:-:S02]  /*0ac0*/  LOP3.LUT R5, R5, 0xfffffc00, RZ, 0xc0, !PT ;  /* 0xfffffc0005057812 */ /* 0x000fc400078ec0ff */
[----:B------:R-:W-:Y:S02]  /*0ad0*/  SHF.R.S32.HI R7, RZ, 0x1f, R200 ;  /* 0x0000001fff077819 */ /* 0x000fe400000114c8 */
[----:B------:R-:W-:Y:S02]  /*0ae0*/  LOP3.LUT R2, R2, 0x3fffffe, RZ, 0xc0, !PT ;  /* 0x03fffffe02027812 */ /* 0x000fe400078ec0ff */
[CC--:B------:R-:W-:Y:S02]  /*0af0*/  LEA.HI R8, R7.reuse, R200.reuse, RZ, 0x2 ;  /* 0x000000c807087211 */ /* 0x0c0fe400078f10ff */
[----:B------:R-:W-:Y:S01]  /*0b00*/  LEA.HI R7, R7, R200, RZ, 0x5 ;  /* 0x000000c807077211 */ /* 0x000fe200078f28ff */
[----:B------:R-:W-:Y:S01]  /*0b10*/  IMAD.IADD R2, R217, 0x1, -R2 ;  /* 0x00000001d9027824 */ /* 0x000fe200078e0a02 */
[--C-:B------:R-:W-:Y:S02]  /*0b20*/  SHF.R.S32.HI R9, RZ, 0x2, R8.reuse ;  /* 0x00000002ff097819 */ /* 0x100fe40000011408 */
[----:B------:R-:W-:-:S02]  /*0b30*/  SHF.R.S32.HI R10, RZ, 0x1f, R8 ;  /* 0x0000001fff0a7819 */ /* 0x000fc40000011408 */
[----:B------:R-:W-:Y:S02]  /*0b40*/  SHF.R.S32.HI R7, RZ, 0x5, R7 ;  /* 0x00000005ff077819 */ /* 0x000fe40000011407 */
[----:B------:R-:W-:-:S04]  /*0b50*/  LEA.HI R10, R10, R9, RZ, 0x3 ;  /* 0x000000090a0a7211 */ /* 0x000fc800078f18ff */
[----:B------:R-:W-:-:S05]  /*0b60*/  LOP3.LUT R10, R10, 0xfffffff8, RZ, 0xc0, !PT ;  /* 0xfffffff80a0a7812 */ /* 0x000fca00078ec0ff */
[----:B------:R-:W-:-:S04]  /*0b70*/  IMAD.IADD R10, R9, 0x1, -R10 ;  /* 0x00000001090a7824 */ /* 0x000fc800078e0a0a */
[----:B------:R-:W-:-:S04]  /*0b80*/  IMAD R7, R7, 0x10, R10 ;  /* 0x0000001007077824 */ /* 0x000fc800078e020a */
[----:B------:R-:W-:Y:S01]  /*0b90*/  IMAD R218, R2, 0x40, R7 ;  /* 0x0000004002da7824 */ /* 0x000fe200078e0207 */
[----:B--2---:R-:W-:Y:S02]  /*0ba0*/  R2UR UR4, R3 ;  /* 0x00000000030472ca */ /* 0x004fe400000e0000 */
[----:B------:R-:W-:-:S04]  /*0bb0*/  LEA.HI R3, R0, R223, RZ, 0x4 ;  /* 0x000000df00037211 */ /* 0x000fc800078f20ff */
[----:B------:R-:W-:Y:S02]  /*0bc0*/  SHF.R.S32.HI R6, RZ, 0x4, R3 ;  /* 0x00000004ff067819 */ /* 0x000fe40000011403 */
[C---:B------:R-:W-:Y:S02]  /*0bd0*/  LOP3.LUT R4, R3.reuse, 0x3fffff0, RZ, 0xc0, !PT ;  /* 0x03fffff003047812 */ /* 0x040fe400078ec0ff */
[----:B------:R-:W-:-:S03]  /*0be0*/  LEA.HI R3, R3, R6, RZ, 0x1 ;  /* 0x0000000603037211 */ /* 0x000fc600078f08ff */
[----:B------:R-:W-:Y:S01]  /*0bf0*/  IMAD.IADD R4, R223, 0x1, -R4 ;  /* 0x00000001df047824 */ /* 0x000fe200078e0a04 */
[----:B------:R-:W-:Y:S01]  /*0c00*/  LOP3.LUT R3, R3, 0x1ffffffe, RZ, 0xc0, !PT ;  /* 0x1ffffffe03037812 */ /* 0x000fe200078ec0ff */
[----:B------:R-:W-:Y:S02]  /*0c10*/  ULOP3.LUT UR8, UR4, 0x1, URZ, 0xfc, !UPT ;  /* 0x0000000104087892 */ /* 0x000fe4000f8efc3f */
[----:B------:R-:W-:Y:S01]  /*0c20*/  IMAD R4, R4, 0x40, R5 ;  /* 0x0000004004047824 */ /* 0x000fe200078e0205 */
[-C--:B------:R-:W-:Y:S01]  /*0c30*/  LEA.HI R5, R0, R223.reuse, RZ, 0x2 ;  /* 0x000000df00057211 */ /* 0x080fe200078f10ff */
[----:B------:R-:W-:Y:S01]  /*0c40*/  IMAD.IADD R3, R6, 0x1, -R3 ;  /* 0x0000000106037824 */ /* 0x000fe200078e0a03 */
[----:B------:R-:W-:Y:S01]  /*0c50*/  LEA.HI R0, R0, R223, RZ, 0x3 ;  /* 0x000000df00007211 */ /* 0x000fe200078f18ff */
[----:B------:R-:W-:Y:S01]  /*0c60*/  UMOV UR4, URZ ;  /* 0x0000003f00047c82 */ /* 0x000fe20008000000 */
[----:B------:R-:W-:Y:S02]  /*0c70*/  IMAD.U32 R220, RZ, RZ, UR8 ;  /* 0x00000008ffdc7e24 */ /* 0x000fe4000f8e00ff */
[----:B------:R-:W-:Y:S01]  /*0c80*/  IMAD R219, R3, 0x8, R4 ;  /* 0x0000000803db7824 */ /* 0x000fe200078e0204 */
[----:B------:R-:W-:Y:S01]  /*0c90*/  LOP3.LUT R4, R5, 0xfffffffc, RZ, 0xc0, !PT ;  /* 0xfffffffc05047812 */ /* 0x000fe200078ec0ff */
[----:B------:R-:W-:Y:S01]  /*0ca0*/  IMAD.U32 R199, RZ, RZ, UR4 ;  /* 0x00000004ffc77e24 */ /* 0x000fe2000f8e00ff */
[----:B------:R-:W-:-:S02]  /*0cb0*/  LOP3.LUT R22, R0, 0xfffffff8, RZ, 0xc0, !PT ;  /* 0xfffffff800167812 */ /* 0x000fc400078ec0ff */
[----:B------:R-:W-:Y:S01]  /*0cc0*/  LOP3.LUT R5, R8, 0x7ffffffc, RZ, 0xc0, !PT ;  /* 0x7ffffffc08057812 */ /* 0x000fe200078ec0ff */
[C---:B------:R-:W-:Y:S01]  /*0cd0*/  IMAD.IADD R4, R223.reuse, 0x1, -R4 ;  /* 0x00000001df047824 */ /* 0x040fe200078e0a04 */
[----:B------:R-:W-:Y:S01]  /*0ce0*/  SHF.R.S32.HI R198, RZ, 0x3, R0 ;  /* 0x00000003ffc67819 */ /* 0x000fe20000011400 */
[----:B------:R-:W-:Y:S02]  /*0cf0*/  IMAD.IADD R22, R223, 0x1, -R22 ;  /* 0x00000001df167824 */ /* 0x000fe400078e0a16 */
[----:B------:R-:W-:Y:S01]  /*0d00*/  IMAD.IADD R5, R200, 0x1, -R5 ;  /* 0x00000001c8057824 */ /* 0x000fe200078e0a05 */
[----:B------:R-:W-:Y:S01]  /*0d10*/  LEA.HI R3, R4, R4, RZ, 0x1 ;  /* 0x0000000404037211 */ /* 0x000fe200078f08ff */
[----:B------:R-:W-:Y:S02]  /*0d20*/  IMAD.SHL.U32 R18, R22, 0x8, RZ ;  /* 0x0000000816127824 */ /* 0x000fe400078e00ff */
[----:B------:R-:W-:Y:S01]  /*0d30*/  IMAD.SHL.U32 R16, R5, 0x2, RZ ;  /* 0x0000000205107824 */ /* 0x000fe200078e00ff */
[----:B------:R-:W-:Y:S01]  /*0d40*/  LOP3.LUT R3, R3, 0x1ffffffe, RZ, 0xc0, !PT ;  /* 0x1ffffffe03037812 */ /* 0x000fe200078ec0ff */
[----:B------:R-:W-:Y:S01]  /*0d50*/  VIADD R19, R18, 0x40 ;  /* 0x0000004012137836 */ /* 0x000fe20000000000 */
        /* <DEDUP_REMOVED lines=31> */
[----:B------:R-:W-:Y:S01]  /*0f50*/  IMAD.IADD R3, R4, 0x1, -R3 ;  /* 0x0000000104037824 */ /* 0x000fe200078e0a03 */
[----:B------:R-:W-:-:S02]  /*0f60*/  SHF.R.S32.HI R202, RZ, 0x1f, R184 ;  /* 0x0000001fffca7819 */ /* 0x000fc400000114b8 */
[----:B------:R-:W-:Y:S01]  /*0f70*/  SHF.R.S32.HI R201, RZ, 0x1f, R23 ;  /* 0x0000001fffc97819 */ /* 0x000fe20000011417 */
[----:B------:R-:W-:-:S07]  /*0f80*/  IMAD R17, R3, 0x8, R218 ;  /* 0x0000000803117824 */ /* 0x000fce00078e02da */
.L_x_7916:
        /* <DEDUP_REMOVED lines=11> */
[----:B0-23--:R-:W-:Y:S02]  /*1040*/  IMAD.U32 R2, RZ, RZ, UR8 ;  /* 0x00000008ff027e24 */ /* 0x00dfe4000f8e00ff */
[----:B------:R-:W-:Y:S01]  /*1050*/  IMAD.U32 R3, RZ, RZ, UR9 ;  /* 0x00000009ff037e24 */ /* 0x000fe2000f8e00ff */
[----:B------:R-:W-:Y:S02]  /*1060*/  @UP1 ULDC.64 UR8, c[0x0][0xa18] ;  /* 0x0002860000081ab9 */ /* 0x000fe40000000a00 */
[----:B------:R-:W-:Y:S02]  /*1070*/  @UP1 UIMAD.WIDE UR8, UR7, 0x4, UR8 ;  /* 0x00000004070818a5 */ /* 0x000fe4000f8e0208 */
[----:B------:R-:W2:Y:S04]  /*1080*/  @P0 LDG.E R2, desc[UR36][R2.64] ;  /* 0x0000002402020981 */ /* 0x000ea8000c1e1900 */
[----:B------:R-:W-:-:S02]  /*1090*/  IMAD.U32 R4, RZ, RZ, UR8 ;  /* 0x00000008ff047e24 */ /* 0x000fc4000f8e00ff */
[----:B----4-:R-:W-:Y:S01]  /*10a0*/  IMAD.U32 R5, RZ, RZ, UR9 ;  /* 0x00000009ff057e24 */ /* 0x010fe2000f8e00ff */
[----:B------:R-:W-:-:S04]  /*10b0*/  ULDC.64 UR8, c[0x0][0x418] ;  /* 0x0001060000087ab9 */ /* 0x000fc80000000a00 */
[----:B------:R-:W3:Y:S01]  /*10c0*/  @P2 LDG.E R4, desc[UR36][R4.64] ;  /* 0x0000002404042981 */ /* 0x000ee2000c1e1900 */
[----:B------:R-:W-:Y:S01]  /*10d0*/  UISETP.NE.U32.AND UP0, UPT, UR8, URZ, UPT ;  /* 0x0000003f0800728c */ /* 0x000fe2000bf05070 */
[----:B------:R-:W-:Y:S01]  /*10e0*/  UMOV UR41, URZ ;  /* 0x0000003f00297c82 */ /* 0x000fe20008000000 */
[----:B------:R-:W-:Y:S02]  /*10f0*/  ULOP3.LUT UR56, UR5, 0xffff, URZ, 0xc0, !UPT ;  /* 0x0000ffff05387892 */ /* 0x000fe4000f8ec03f */
[----:B------:R-:W-:-:S03]  /*1100*/  UISETP.NE.AND.EX UP0, UPT, UR9, URZ, UPT, UP0 ;  /* 0x0000003f0900728c */ /* 0x000fc6000bf05300 */
[----:B------:R-:W-:Y:S01]  /*1110*/  ULDC.64 UR8, c[0x0][0xa20] ;  /* 0x0002880000087ab9 */ /* 0x000fe20000000a00 */
[----:B------:R-:W-:Y:S01]  /*1120*/  USEL UR4, UR4, 0x1, UP0 ;  /* 0x0000000104047887 */ /* 0x000fe20008000000 */
[----:B------:R-:W-:Y:S01]  /*1130*/  ISETP.NE.U32.AND P1, PT, RZ, UR8, PT ;  /* 0x00000008ff007c0c */ /* 0x000fe2000bf25070 */
[----:B------:R-:W-:Y:S02]  /*1140*/  ULDC UR8, c[0x0][0x2f0] ;  /* 0x0000bc0000087ab9 */ /* 0x000fe40000000800 */
[----:B------:R-:W-:Y:S01]  /*1150*/  UIMAD UR4, UR4, UR8, URZ ;  /* 0x00000008040472a4 */ /* 0x000fe2000f8e023f */
[----:B------:R-:W-:Y:S02]  /*1160*/  ISETP.NE.AND.EX P1, PT, RZ, UR9, PT, P1 ;  /* 0x00000009ff007c0c */ /* 0x000fe4000bf25310 */
[----:B--2---:R-:W-:Y:S02]  /*1170*/  @P0 R2UR UR41, R2 ;  /* 0x00000000022902ca */ /* 0x004fe400000e0000 */
[----:B---3--:R-:W-:Y:S01]  /*1180*/  @P2 R2UR UR42, R4 ;  /* 0x00000000042a22ca */ /* 0x008fe200000e0000 */
[----:B-1---5:R-:W-:-:S14]  /*1190*/  @P2 BRA `(.L_x_7805) ;  /* 0x0000000000382947 */ /* 0x022fdc0003800000 */
        /* <DEDUP_REMOVED lines=14> */
.L_x_7805:
[----:B------:R-:W-:Y:S01]  /*1280*/  UMOV UR58, UR7 ;  /* 0x00000007003a7c82 */ /* 0x000fe20008000000 */
        /* <DEDUP_REMOVED lines=8> */
.L_x_7806:
        /* <DEDUP_REMOVED lines=13> */
.L_x_7807:
[----:B------:R-:W-:Y:S01]  /*13e0*/  ULDC UR7, c[0x0][0x448] ;  /* 0x0001120000077ab9 */ /* 0x000fe20000000800 */
[----:B------:R-:W-:Y:S02]  /*13f0*/  USHF.L.U32 UR47, UR6, 0x7, URZ ;  /* 0x00000007062f7899 */ /* 0x000fe4000800063f */
[----:B------:R-:W-:Y:S02]  /*1400*/  UISETP.NE.AND UP0, UPT, UR7, 0x1, UPT ;  /* 0x000000010700788c */ /* 0x000fe4000bf05270 */
[----:B------:R-:W-:Y:S01]  /*1410*/  UIADD3 UR10, UR47, 0x7f, URZ ;  /* 0x0000007f2f0a7890 */ /* 0x000fe2000fffe03f */
[----:B------:R-:W-:Y:S01]  /*1420*/  ULDC.64 UR6, c[0x0][0x9e0] ;  /* 0x0002780000067ab9 */ /* 0x000fe20000000a00 */
[----:B------:R-:W-:Y:S02]  /*1430*/  UP2UR UR51, UPR, URZ, 0x1 ;  /* 0x000000013f337883 */ /* 0x000fe40008000000 */
[----:B------:R-:W-:-:S05]  /*1440*/  UIADD3 UR41, -UR41, UR4, URZ ;  /* 0x0000000429297290 */ /* 0x000fca000fffe13f */
[----:B------:R-:W-:Y:S01]  /*1450*/  @UP0 ULDC UR8, c[0x0][0x44c] ;  /* 0x0001130000080ab9 */ /* 0x000fe20000000800 */
[----:B------:R-:W-:Y:S01]  /*1460*/  @UP0 ULDC UR11, c[0x0][0x450] ;  /* 0x00011400000b0ab9 */ /* 0x000fe20000000800 */
[----:B------:R-:W-:Y:S02]  /*1470*/  UIMAD.WIDE.U32 UR8, UR10, UR8, URZ ;  /* 0x000000080a0872a5 */ /* 0x000fe4000f8e003f */
        /* <DEDUP_REMOVED lines=18> */
.L_x_7809:
[----:B------:R-:W-:-:S11]  /*15a0*/  UISETP.NE.AND UP0, UPT, UR7, 0x1, UPT ;  /* 0x000000010700788c */ /* 0x000fd6000bf05270 */
[----:B------:R-:W-:Y:S02]  /*15b0*/  @UP0 ULDC.64 UR10, c[0x0][0x9e8] ;  /* 0x00027a00000a0ab9 */ /* 0x000fe40000000a00 */
[----:B------:R-:W-:-:S04]  /*15c0*/  UIMAD.WIDE.U32 UR8, UR4, UR10, URZ ;  /* 0x0000000a040872a5 */ /* 0x000fc8000f8e003f */
[----:B------:R-:W-:-:S12]  /*15d0*/  @UP0 USHF.R.U32.HI UR4, URZ, UR11, UR9 ;  /* 0x0000000b3f040299 */ /* 0x000fd80008011609 */
.L_x_7810:
[----:B------:R-:W-:-:S04]  /*15e0*/  UIMAD UR4, UR4, UR7, UR7 ;  /* 0x00000007040472a4 */ /* 0x000fc8000f8e0207 */
[----:B------:R-:W-:-:S04]  /*15f0*/  UISETP.LT.AND UP0, UPT, UR6, UR4, UPT ;  /* 0x000000040600728c */ /* 0x000fc8000bf01270 */
[----:B------:R-:W-:-:S12]  /*1600*/  USEL UR6, UR6, UR4, UP0 ;  /* 0x0000000406067287 */ /* 0x000fd80008000000 */
.L_x_7808:
[----:B------:R-:W-:Y:S02]  /*1610*/  UISETP.NE.AND UP0, UPT, UR51, URZ, UPT ;  /* 0x0000003f3300728c */ /* 0x000fe4000bf05270 */
[----:B------:R-:W-:Y:S02]  /*1620*/  UIADD3 UR4, UR41, 0x7f, URZ ;  /* 0x0000007f29047890 */ /* 0x000fe4000fffe03f */
[----:B------:R-:W-:Y:S02]  /*1630*/  UIADD3 UR10, UR6, 0x7f, URZ ;  /* 0x0000007f060a7890 */ /* 0x000fe4000fffe03f */
[----:B------:R-:W-:Y:S02]  /*1640*/  UISETP.GE.AND UP1, UPT, UR7, 0x1, UPT ;  /* 0x000000010700788c */ /* 0x000fe4000bf26270 */
[----:B------:R-:W-:Y:S02]  /*1650*/  USHF.R.S32.HI UR6, URZ, 0x1f, UR4 ;  /* 0x0000001f3f067899 */ /* 0x000fe40008011404 */
[----:B------:R-:W-:Y:S01]  /*1660*/  USHF.R.S32.HI UR11, URZ, 0x1f, UR10 ;  /* 0x0000001f3f0b7899 */ /* 0x000fe2000801140a */
[----:B------:R-:W-:Y:S01]  /*1670*/  @UP0 ULDC UR8, c[0x0][0x44c] ;  /* 0x0001130000080ab9 */ /* 0x000fe20000000800 */
[----:B------:R-:W-:Y:S01]  /*1680*/  ULEA.HI UR6, UR6, UR4, URZ, 0x7 ;  /* 0x0000000406067291 */ /* 0x000fe2000f8f383f */
[----:B------:R-:W-:Y:S01]  /*1690*/  PLOP3.LUT P0, PT, PT, PT, UP1, 0x40, 0x0 ;  /* 0x000000000000781c */ /* 0x000fe20003f0e818 */
[----:B------:R-:W-:-:S02]  /*16a0*/  UIMAD.WIDE.U32 UR8, UR47, UR8, URZ ;  /* 0x000000082f0872a5 */ /* 0x000fc4000f8e003f */
[----:B------:R-:W-:Y:S01]  /*16b0*/  ULEA.HI UR11, UR11, UR10, URZ, 0x7 ;  /* 0x0000000a0b0b7291 */ /* 0x000fe2000f8f383f */
[----:B------:R-:W-:Y:S01]  /*16c0*/  @UP0 ULDC UR13, c[0x0][0x450] ;  /* 0x00011400000d0ab9 */ /* 0x000fe20000000800 */
[----:B------:R-:W-:Y:S01]  /*16d0*/  UMOV UR12, UR47 ;  /* 0x0000002f000c7c82 */ /* 0x000fe20008000000 */
[----:B------:R-:W-:Y:S02]  /*16e0*/  UIADD3 UR43, UR41, -UR42, URZ ;  /* 0x8000002a292b7290 */ /* 0x000fe4000fffe03f */
[----:B------:R-:W-:Y:S02]  /*16f0*/  USHF.R.S32.HI UR6, URZ, 0x7, UR6 ;  /* 0x000000073f067899 */ /* 0x000fe40008011406 */
[----:B------:R-:W-:Y:S02]  /*1700*/  USHF.R.S32.HI UR11, URZ, 0x7, UR11 ;  /* 0x000000073f0b7899 */ /* 0x000fe4000801140b */
[----:B------:R-:W-:Y:S02]  /*1710*/  @UP0 USHF.R.U32.HI UR12, URZ, UR13, UR9 ;  /* 0x0000000d3f0c0299 */ /* 0x000fe40008011609 */
[----:B------:R-:W-:-:S02]  /*1720*/  UISETP.LT.AND UP0, UPT, UR6, UR11, UPT ;  /* 0x0000000b0600728c */ /* 0x000fc4000bf01270 */
[----:B------:R-:W-:Y:S01]  /*1730*/  UIADD3 UR4, UR43, UR12, URZ ;  /* 0x0000000c2b047290 */ /* 0x000fe2000fffe03f */
[----:B------:R-:W-:Y:S01]  /*1740*/  ULDC UR10, c[0x0][0x9dc] ;  /* 0x00027700000a7ab9 */ /* 0x000fe20000000800 */
        /* <DEDUP_REMOVED lines=13> */
.L_x_7812:
[----:B------:R-:W-:-:S11]  /*1820*/  UISETP.NE.AND UP0, UPT, UR7, 0x1, UPT ;  /* 0x000000010700788c */ /* 0x000fd6000bf05270 */
[----:B------:R-:W-:Y:S02]  /*1830*/  @UP0 ULDC.64 UR12, c[0x0][0x9e8] ;  /* 0x00027a00000c0ab9 */ /* 0x000fe40000000a00 */
[----:B------:R-:W-:-:S04]  /*1840*/  UIMAD.WIDE.U32 UR8, UR4, UR12, URZ ;  /* 0x0000000c040872a5 */ /* 0x000fc8000f8e003f */
[----:B------:R-:W-:-:S12]  /*1850*/  @UP0 USHF.R.U32.HI UR4, URZ, UR13, UR9 ;  /* 0x0000000d3f040299 */ /* 0x000fd80008011609 */
.L_x_7813:
[----:B------:R-:W-:-:S04]  /*1860*/  UIMAD UR4, UR4, UR7, URZ ;  /* 0x00000007040472a4 */ /* 0x000fc8000f8e023f */
[----:B------:R-:W-:-:S04]  /*1870*/  UISETP.LT.AND UP0, UPT, UR10, UR4, UPT ;  /* 0x000000040a00728c */ /* 0x000fc8000bf01270 */
[----:B------:R-:W-:-:S12]  /*1880*/  USEL UR10, UR10, UR4, !UP0 ;  /* 0x000000040a0a7287 */ /* 0x000fd8000c000000 */
.L_x_7811:
        /* <DEDUP_REMOVED lines=13> */
[----:B------:R-:W-:-:S10]  /*1960*/  USHF.R.U32.HI UR55, URZ, 0x10, UR5 ;  /* 0x000000103f377899 */ /* 0x000fd40008011605 */
[----:B------:R-:W-:Y:S05]  /*1970*/  @!P0 BRA `(.L_x_7814) ;  /* 0x0000000000948947 */ /* 0x000fea0003800000 */
[----:B------:R-:W-:Y:S01]  /*1980*/  UISETP.NE.AND UP0, UPT, UR55, URZ, UPT ;  /* 0x0000003f3700728c */ /* 0x000fe2000bf05270 */
[----:B------:R-:W-:-:S03]  /*1990*/  ULDC UR4, c[0x0][0x9f0] ;  /* 0x00027c0000047ab9 */ /* 0x000fc60000000800 */
[----:B------:R-:W-:-:S04]  /*19a0*/  USEL UR10, UR55, UR4, UP0 ;  /* 0x00000004370a7287 */ /* 0x000fc80008000000 */
[----:B------:R-:W-:Y:S02]  /*19b0*/  UIADD3 UR4, UR10, -0x1, UR6 ;  /* 0xffffffff0a047890 */ /* 0x000fe4000fffe006 */
[----:B------:R-:W-:Y:S02]  /*19c0*/  IMAD.U32 R3, RZ, RZ, UR10 ;  /* 0x0000000aff037e24 */ /* 0x000fe4000f8e00ff */
[----:B------:R-:W-:-:S03]  /*19d0*/  UIADD3 UR7, -UR53, UR4, URZ ;  /* 0x0000000435077290 */ /* 0x000fc6000fffe13f */
[-C--:B------:R-:W-:Y:S01]  /*19e0*/  IABS R0, R3.reuse ;  /* 0x0000000300007213 */ /* 0x080fe20000000000 */
        /* <DEDUP_REMOVED lines=30> */
.L_x_7814:
[----:B------:R-:W-:Y:S01]  /*1bd0*/  UIMAD UR53, UR57, UR4, UR53 ;  /* 0x00000004393572a4 */ /* 0x000fe2000f8e0235 */
[----:B------:R-:W-:Y:S01]  /*1be0*/  IMAD.U32 R90, RZ, RZ, UR6 ;  /* 0x00000006ff5a7e24 */ /* 0x000fe2000f8e00ff */
[----:B------:R-:W-:Y:S01]  /*1bf0*/  PLOP3.LUT P0, PT, PT, PT, PT, 0x80, 0x0 ;  /* 0x000000000000781c */ /* 0x000fe20003f0f070 */
[----:B------:R-:W-:Y:S01]  /*1c00*/  IMAD.U32 R3, RZ, RZ, UR4 ;  /* 0x00000004ff037e24 */ /* 0x000fe2000f8e00ff */
[----:B------:R-:W-:Y:S01]  /*1c10*/  CS2R R150, SRZ ;  /* 0x0000000000967805 */ /* 0x000fe2000001ff00 */
[----:B------:R-:W-:Y:S01]  /*1c20*/  IMAD.MOV.U32 R0, RZ, RZ, RZ ;  /* 0x000000ffff007224 */ /* 0x000fe200078e00ff */
[----:B------:R-:W-:Y:S01]  /*1c30*/  CS2R R148, SRZ ;  /* 0x0000000000947805 */ /* 0x000fe2000001ff00 */
[----:B------:R-:W-:Y:S01]  /*1c40*/  IMAD.MOV.U32 R20, RZ, RZ, RZ ;  /* 0x000000ffff147224 */ /* 0x000fe200078e00ff */
        /* <DEDUP_REMOVED lines=64> */
.L_x_7816:
[----:B------:R-:W-:Y:S02]  /*2050*/  R2UR UR6, R199 ;  /* 0x00000000c70672ca */ /* 0x000fe400000e0000 */
[----:B------:R-:W-:-:S11]  /*2060*/  R2UR UR5, R220 ;  /* 0x00000000dc0572ca */ /* 0x000fd600000e0000 */
[----:B------:R-:W-:Y:S02]  /*2070*/  ULEA.HI UR4, UR6, UR6, URZ, 0x1 ;  /* 0x0000000606047291 */ /* 0x000fe4000f8f083f */
[----:B------:R-:W-:Y:S02]  /*2080*/  IMAD.U32 R2, RZ, RZ, UR5 ;  /* 0x00000005ff027e24 */ /* 0x000fe4000f8e00ff */
[----:B------:R-:W-:-:S03]  /*2090*/  ULOP3.LUT UR4, UR4, 0xfffffffe, URZ, 0xc0, !UPT ;  /* 0xfffffffe04047892 */ /* 0x000fc6000f8ec03f */
[----:B------:R-:W-:Y:S01]  /*20a0*/  ISETP.NE.AND P0, PT, R2, 0x3, PT ;  /* 0x000000030200780c */ /* 0x000fe20003f05270 */
[----:B------:R-:W-:-:S06]  /*20b0*/  UIADD3 UR4, UR6, -UR4, URZ ;  /* 0x8000000406047290 */ /* 0x000fcc000fffe03f */
[----:B------:R-:W-:-:S05]  /*20c0*/  IMAD.U32 R0, RZ, RZ, UR4 ;  /* 0x00000004ff007e24 */ /* 0x000fca000f8e00ff */
[----:B------:R-:W-:-:S04]  /*20d0*/  SHF.L.U32 R0, R0, 0x1f, RZ ;  /* 0x0000001f00007819 */ /* 0x000fc800000006ff */
[----:B------:R-:W0:Y:S02]  /*20e0*/  SYNCS.PHASECHK.TRANS64.TRYWAIT P1, [UR40+0x28800], R0 ;  /* 0x02880000ff0075a7 */ /* 0x000e240008020168 */
[----:B0-----:R-:W-:Y:S05]  /*20f0*/  @!P1 BRA `(.L_x_7817) ;  /* 0x0000017800449947 */ /* 0x001fea0003800000 */
.L_x_8013:
[----:B------:R-:W-:Y:S05]  /*2100*/  @!P0 BRA `(.L_x_7818) ;  /* 0x0000000000048947 */ /* 0x000fea0003800000 */
[----:B------:R-:W-:Y:S01]  /*2110*/  BPT.TRAP 0x1 ;  /* 0x000000040000795c */ /* 0x000fe20000300000 */
.L_x_7818:
[----:B------:R-:W-:Y:S02]  /*2120*/  IMAD.U32 R89, RZ, RZ, UR38 ;  /* 0x00000026ff597e24 */ /* 0x000fe4000f8e00ff */
[----:B0-----:R-:W-:-:S03]  /*2130*/  IMAD.U32 R0, RZ, RZ, UR39 ;  /* 0x00000027ff007e24 */ /* 0x001fc6000f8e00ff */
[----:B------:R-:W-:Y:S02]  /*2140*/  LEA R89, R89, UR40, 0x3 ;  /* 0x0000002859597c11 */ /* 0x000fe4000f8e18ff */
[----:B------:R-:W-:-:S04]  /*2150*/  SHF.L.U32 R0, R0, 0x1f, RZ ;  /* 0x0000001f00007819 */ /* 0x000fc800000006ff */
[----:B------:R0:W1:Y:S01]  /*2160*/  SYNCS.PHASECHK.TRANS64.TRYWAIT P1, [R89+URZ+0x28830], R0 ;  /* 0x02883000590075a7 */ /* 0x000062000802017f */
[----:B------:R-:W-:Y:S05]  /*2170*/  @!P0 BRA `(.L_x_7819) ;  /* 0x0000000000048947 */ /* 0x000fea0003800000 */
[----:B------:R-:W-:Y:S01]  /*2180*/  BPT.TRAP 0x1 ;  /* 0x000000040000795c */ /* 0x000fe20000300000 */
.L_x_7819:
[----:B-1----:R-:W-:Y:S05]  /*2190*/  @P1 BRA `(.L_x_7820) ;  /* 0x0000000000081947 */ /* 0x002fea0003800000 */
[----:B------:R-:W1:Y:S02]  /*21a0*/  SYNCS.PHASECHK.TRANS64.TRYWAIT P1, [R89+URZ+0x28830], R0 ;  /* 0x02883000590075a7 */ /* 0x000e64000802017f */
[----:B-1----:R-:W-:Y:S05]  /*21b0*/  @!P1 BRA `(.L_x_7821) ;  /* 0x00000178002c9947 */ /* 0x002fea0003800000 */
.L_x_7820:
        /* <DEDUP_REMOVED lines=63> */
.L_x_7822:
[----:B------:R-:W-:Y:S01]  /*25b0*/  UISETP.NE.AND UP1, UPT, UR51, URZ, UPT ;  /* 0x0000003f3300728c */ /* 0x000fe2000bf25270 */
[----:B------:R-:W-:Y:S01]  /*25c0*/  R2UR UR6, R89 ;  /* 0x00000000590672ca */ /* 0x000fe200000e0000 */
[----:B------:R-:W-:Y:S01]  /*25d0*/  ULDC UR7, c[0x0][0x9d8] ;  /* 0x0002760000077ab9 */ /* 0x000fe20000000800 */
[----:B------:R-:W-:Y:S01]  /*25e0*/  UISETP.NE.AND UP0, UPT, UR46, URZ, UPT ;  /* 0x0000003f2e00728c */ /* 0x000fe2000bf05270 */
[----:B------:R-:W-:Y:S01]  /*25f0*/  FMUL.FTZ R7, R34, UR7 ;  /* 0x0000000722077c20 */ /* 0x000fe20008410000 */
[----:B------:R-:W-:Y:S01]  /*2600*/  VIADD R34, R17, UR47 ;  /* 0x0000002f11227c36 */ /* 0x000fe20008000000 */
[----:B------:R-:W-:Y:S01]  /*2610*/  PLOP3.LUT P1, PT, PT, PT, UP1, 0x80, 0x0 ;  /* 0x000000000000781c */ /* 0x000fe20003f2f018 */
[----:B------:R-:W-:Y:S01]  /*2620*/  FMUL.FTZ R8, R35, UR7 ;  /* 0x0000000723087c20 */ /* 0x000fe20008410000 */
[----:B------:R-:W-:Y:S01]  /*2630*/  PLOP3.LUT P2, PT, PT, PT, UP1, 0x80, 0x0 ;  /* 0x000000000000781c */ /* 0x000fe20003f4f018 */
[----:B------:R-:W-:Y:S01]  /*2640*/  FMUL.FTZ R73, R73, UR7 ;  /* 0x0000000749497c20 */ /* 0x000fe20008410000 */
[----:B------:R-:W-:Y:S01]  /*2650*/  FMUL.FTZ R21, R28, UR7 ;  /* 0x000000071c157c20 */ /* 0x000fe20008410000 */
[----:B------:R-:W-:Y:S01]  /*2660*/  @UP1 ULDC UR10, c[0x0][0x44c] ;  /* 0x00011300000a1ab9 */ /* 0x000fe20000000800 */
[----:B------:R-:W-:Y:S01]  /*2670*/  FMUL.FTZ R28, R58, UR7 ;  /* 0x000000073a1c7c20 */ /* 0x000fe20008410000 */
[----:B------:R2:W3:Y:S01]  /*2680*/  MUFU.TANH R98, R73 ;  /* 0x0000004900627308 */ /* 0x0004e20000002400 */
[----:B------:R-:W-:Y:S01]  /*2690*/  FMUL.FTZ R10, R39, UR7 ;  /* 0x00000007270a7c20 */ /* 0x000fe20008410000 */
[----:B------:R-:W-:Y:S01]  /*26a0*/  UIADD3 UR6, UR6, 0x28840, URZ ;  /* 0x0002884006067890 */ /* 0x000fe2000fffe03f */
[----:B------:R-:W-:-:S02]  /*26b0*/  IMAD.MOV.U32 R39, RZ, RZ, -0x80 ;  /* 0xffffff80ff277424 */ /* 0x000fc400078e00ff */
[----:B------:R-:W-:Y:S01]  /*26c0*/  FMUL.FTZ R20, R51, UR7 ;  /* 0x0000000733147c20 */ /* 0x000fe20008410000 */
[----:B01----:R-:W-:Y:S01]  /*26d0*/  FMUL.FTZ R0, R26, UR7 ;  /* 0x000000071a007c20 */ /* 0x003fe20008410000 */
[----:B------:R-:W-:Y:S01]  /*26e0*/  @P1 IMAD.HI.U32 R35, R34, UR10, RZ ;  /* 0x0000000a22231c27 */ /* 0x000fe2000f8e00ff */
[----:B------:R-:W-:-:S03]  /*26f0*/  @UP1 ULDC UR10, c[0x0][0x450] ;  /* 0x00011400000a1ab9 */ /* 0x000fc60000000800 */
[----:B------:R-:W-:Y:S01]  /*2700*/  FMUL.FTZ R11, R42, UR7 ;  /* 0x000000072a0b7c20 */ /* 0x000fe20008410000 */
[----:B------:R-:W-:Y:S01]  /*2710*/  FMUL.FTZ R12, R43, UR7 ;  /* 0x000000072b0c7c20 */ /* 0x000fe20008410000 */
[----:B--2---:R-:W-:Y:S01]  /*2720*/  IMAD.MOV.U32 R73, RZ, RZ, R34 ;  /* 0x000000ffff497224 */ /* 0x004fe200078e0022 */
        /* <DEDUP_REMOVED lines=12> */
[----:B------:R-:W-:Y:S01]  /*27f0*/  UPRMT UR6, UR54, 0x654, UR6 ;  /* 0x0000065436067896 */ /* 0x000fe20008000006 */
        /* <DEDUP_REMOVED lines=44> */
[----:B------:R-:W-:Y:S01]  /*2ac0*/  IMAD.U32 R39, RZ, RZ, UR42 ;  /* 0x0000002aff277e24 */ /* 0x000fe2000f8e00ff */
[----:B------:R-:W-:Y:S01]  /*2ad0*/  PLOP3.LUT P1, PT, PT, PT, UP0, 0x40, 0x0 ;  /* 0x000000000000781c */ /* 0x000fe20003f2e808 */
[----:B------:R-:W-:Y:S01]  /*2ae0*/  FMUL.FTZ R61, R61, UR7 ;  /* 0x000000073d3d7c20 */ /* 0x000fe20008410000 */
[C-C-:B------:R-:W-:Y:S01]  /*2af0*/  IADD3 R38, -R16.reuse, 0x1, R75.reuse ;  /* 0x0000000110267810 */ /* 0x140fe20007ffe14b */
[----:B------:R-:W1:Y:S01]  /*2b00*/  MUFU.TANH R2, R2 ;  /* 0x0000000200027308 */ /* 0x000e620000002400 */
[----:B------:R-:W-:Y:S01]  /*2b10*/  ULDC UR7, c[0x0][0x9dc] ;  /* 0x0002770000077ab9 */ /* 0x000fe20000000800 */
[----:B------:R-:W-:Y:S01]  /*2b20*/  SYNCS.ARRIVE.TRANS64.RED.A1T0 RZ, [UR6], RZ ;  /* 0x000000ffffff79a7 */ /* 0x000fe20008100406 */
[----:B------:R-:W-:Y:S01]  /*2b30*/  ULOP3.LUT UR6, URZ, UR7, URZ, 0x33, !UPT ;  /* 0x000000073f067292 */ /* 0x000fe2000f8e333f */
[----:B------:R-:W-:Y:S01]  /*2b40*/  IADD3 R38, -R39, UR41, R38 ;  /* 0x0000002927267c10 */ /* 0x000fe2000fffe126 */
[----:B------:R-:W-:Y:S01]  /*2b50*/  ULDC UR18, c[0x0][0x9e0] ;  /* 0x0002780000127ab9 */ /* 0x000fe20000000800 */
[----:B------:R-:W-:-:S02]  /*2b60*/  IADD3 R79, -R16, UR41, R75 ;  /* 0x00000029104f7c10 */ /* 0x000fc4000fffe14b */
[----:B------:R-:W2:Y:S01]  /*2b70*/  MUFU.TANH R3, R3 ;  /* 0x0000000300037308 */ /* 0x000ea20000002400 */
[----:B------:R-:W-:Y:S01]  /*2b80*/  VIADD R82, R38, UR18 ;  /* 0x0000001226527c36 */ /* 0x000fe20008000000 */
[----:B------:R-:W-:Y:S01]  /*2b90*/  LEA R78, R90, 0xffffff80, 0x7 ;  /* 0xffffff805a4e7811 */ /* 0x000fe200078e38ff */
[----:B------:R-:W-:-:S04]  /*2ba0*/  VIADD R83, R38, UR6 ;  /* 0x0000000626537c36 */ /* 0x000fc80008000000 */
[----:B0-----:R-:W-:Y:S01]  /*2bb0*/  IMAD.IADD R74, R83, 0x1, R58 ;  /* 0x00000001534a7824 */ /* 0x001fe200078e023a */
[----:B------:R-:W0:Y:S08]  /*2bc0*/  MUFU.TANH R0, R0 ;  /* 0x0000000000007308 */ /* 0x000e300000002400 */
        /* <DEDUP_REMOVED lines=60> */
[----:B-----5:R-:W-:Y:S01]  /*2f90*/  VIADDMNMX R61, R58, R82, R79, PT ;  /* 0x000000523a3d7246 */ /* 0x020fe2000380014f */
[----:B-1234-:R-:W-:Y:S06]  /*2fa0*/  @P1 BRA `(.L_x_7823) ;  /* 0x0000000000641947 */ /* 0x01efec0003800000 */
        /* <DEDUP_REMOVED lines=14> */
.L_x_7825:
[----:B------:R-:W-:Y:S02]  /*3090*/  ULDC UR6, c[0x0][0x9e4] ;  /* 0x0002790000067ab9 */ /* 0x000fe40000000800 */
[----:B------:R-:W-:-:S05]  /*30a0*/  IMAD.U32 R58, RZ, RZ, UR6 ;  /* 0x00000006ff3a7e24 */ /* 0x000fca000f8e00ff */
[----:B------:R-:W-:-:S13]  /*30b0*/  ISETP.NE.AND P1, PT, R58, 0x1, PT ;  /* 0x000000013a00780c */ /* 0x000fda0003f25270 */
[----:B------:R-:W1:Y:S02]  /*30c0*/  @P1 LDC.64 R38, c[0x0][0x9e8] ;  /* 0x00027a00ff261b82 */ /* 0x000e640000000a00 */
[----:B-1----:R-:W-:-:S05]  /*30d0*/  @P1 IMAD.HI.U32 R38, R59, R38, RZ ;  /* 0x000000263b261227 */ /* 0x002fca00078e00ff */
[----:B------:R-:W-:-:S07]  /*30e0*/  @P1 SHF.R.U32.HI R59, RZ, R39, R38 ;  /* 0x00000027ff3b1219 */ /* 0x000fce0000011626 */
.L_x_7826:
[----:B------:R-:W-:Y:S05]  /*30f0*/  BSYNC B0 ;  /* 0x0000000000007941 */ /* 0x000fea0003800000 */
.L_x_7824:
[----:B------:R-:W-:-:S04]  /*3100*/  IMAD R59, R59, R58, -R78 ;  /* 0x0000003a3b3b7224 */ /* 0x000fc800078e0a4e */
[----:B------:R-:W-:-:S05]  /*3110*/  IMAD.IADD R59, R59, 0x1, -R16 ;  /* 0x000000013b3b7824 */ /* 0x000fca00078e0a10 */
[----:B------:R-:W-:Y:S02]  /*3120*/  VIADDMNMX R61, R59, R58, R61, PT ;  /* 0x0000003a3b3d7246 */ /* 0x000fe4000380013d */
[----:B------:R-:W-:-:S07]  /*3130*/  VIMNMX R74, R74, R59, !PT ;  /* 0x0000003b4a4a7248 */ /* 0x000fce0007fe0100 */
.L_x_7823:
[C---:B------:R-:W-:Y:S01]  /*3140*/  ISETP.GE.AND P2, PT, R75.reuse, 0x9, PT ;  /* 0x000000094b00780c */ /* 0x040fe20003f46270 */
[----:B------:R-:W-:Y:S01]  /*3150*/  UISETP.NE.AND UP0, UPT, UR46, URZ, UPT ;  /* 0x0000003f2e00728c */ /* 0x000fe2000bf05270 */
[----:B------:R-:W-:Y:S02]  /*3160*/  ISETP.GE.AND P1, PT, R75, 0x2, PT ;  /* 0x000000024b00780c */ /* 0x000fe40003f26270 */
        /* <DEDUP_REMOVED lines=11> */
[C---:B------:R-:W-:Y:S02]  /*3220*/  ISETP.GT.AND P4, PT, R74.reuse, 0x9, !P6 ;  /* 0x000000094a00780c */ /* 0x040fe40007784270 */
        /* <DEDUP_REMOVED lines=160> */
.L_x_7829:
[----:B------:R-:W-:Y:S02]  /*3c30*/  ULDC UR6, c[0x0][0x9e4] ;  /* 0x0002790000067ab9 */ /* 0x000fe40000000800 */
[----:B------:R-:W-:-:S05]  /*3c40*/  IMAD.U32 R74, RZ, RZ, UR6 ;  /* 0x00000006ff4a7e24 */ /* 0x000fca000f8e00ff */
[----:B------:R-:W-:-:S13]  /*3c50*/  ISETP.NE.AND P6, PT, R74, 0x1, PT ;  /* 0x000000014a00780c */ /* 0x000fda0003fc5270 */
[----:B------:R-:W0:Y:S02]  /*3c60*/  @P6 LDC.64 R2, c[0x0][0x9e8] ;  /* 0x00027a00ff026b82 */ /* 0x000e240000000a00 */
[----:B0-----:R-:W-:-:S05]  /*3c70*/  @P6 IMAD.HI.U32 R2, R73, R2, RZ ;  /* 0x0000000249026227 */ /* 0x001fca00078e00ff */
[----:B------:R-:W-:-:S07]  /*3c80*/  @P6 SHF.R.U32.HI R73, RZ, R3, R2 ;  /* 0x00000003ff496219 */ /* 0x000fce0000011602 */
.L_x_7830:
[----:B------:R-:W-:Y:S05]  /*3c90*/  BSYNC B0 ;  /* 0x0000000000007941 */ /* 0x000fea0003800000 */
.L_x_7828:
[----:B------:R-:W-:-:S04]  /*3ca0*/  IMAD R73, R73, R74, -R78 ;  /* 0x0000004a49497224 */ /* 0x000fc800078e0a4e */
[----:B------:R-:W-:-:S05]  /*3cb0*/  IMAD.IADD R2, R73, 0x1, -R16 ;  /* 0x0000000149027824 */ /* 0x000fca00078e0a10 */
[----:B------:R-:W-:Y:S02]  /*3cc0*/  VIADDMNMX R51, R2, R74, R51, PT ;  /* 0x0000004a02337246 */ /* 0x000fe40003800133 */
[----:B------:R-:W-:-:S07]  /*3cd0*/  VIMNMX R61, R61, R2, !PT ;  /* 0x000000023d3d7248 */ /* 0x000fce0007fe0100 */
.L_x_7827:
[----:B------:R-:W-:Y:S01]  /*3ce0*/  ISETP.GT.AND P1, PT, R61, 0x1, !P1 ;  /* 0x000000013d00780c */ /* 0x000fe20004f24270 */
[----:B------:R-:W-:Y:S01]  /*3cf0*/  ULDC UR6, c[0x0][0x988] ;  /* 0x0002620000067ab9 */ /* 0x000fe20000000800 */
[----:B------:R-:W-:Y:S01]  /*3d00*/  ISETP.NE.AND P6, PT, R87, RZ, PT ;  /* 0x000000ff5700720c */ /* 0x000fe20003fc5270 */
[----:B------:R-:W-:Y:S01]  /*3d10*/  UISETP.NE.AND UP1, UPT, UR51, URZ, UPT ;  /* 0x0000003f3300728c */ /* 0x000fe2000bf25270 */
[----:B------:R-:W-:Y:S01]  /*3d20*/  ISETP.LT.OR P1, PT, R51, 0x2, P1 ;  /* 0x000000023300780c */ /* 0x000fe20000f21670 */
[----:B------:R-:W-:Y:S01]  /*3d30*/  UISETP.NE.AND UP0, UPT, UR46, URZ, UPT ;  /* 0x0000003f2e00728c */ /* 0x000fe2000bf05270 */
[C---:B------:R-:W-:Y:S01]  /*3d40*/  ISETP.GT.AND P2, PT, R61.reuse, 0x8, !P2 ;  /* 0x000000083d00780c */ /* 0x040fe20005744270 */
[----:B------:R-:W-:Y:S01]  /*3d50*/  UMOV UR14, UR47 ;  /* 0x0000002f000e7c82 */ /* 0x000fe20008000000 */
[----:B------:R-:W-:Y:S02]  /*3d60*/  FSEL R4, R4, -INF , !P1 ;  /* 0xff80000004047808 */ /* 0x000fe40004800000 */
[----:B------:R-:W-:-:S02]  /*3d70*/  ISETP.GT.AND P1, PT, R61, 0x9, !P6 ;  /* 0x000000093d00780c */ /* 0x000fc40007724270 */
[C---:B------:R-:W-:Y:S02]  /*3d80*/  ISETP.LT.OR P2, PT, R51.reuse, 0x9, P2 ;  /* 0x000000093300780c */ /* 0x040fe40001741670 */
[----:B------:R-:W-:Y:S01]  /*3d90*/  ISETP.LT.OR P1, PT, R51, 0xa, P1 ;  /* 0x0000000a3300780c */ /* 0x000fe20000f21670 */
[----:B------:R-:W-:Y:S01]  /*3da0*/  @UP1 ULDC UR10, c[0x0][0x44c] ;  /* 0x00011300000a1ab9 */ /* 0x000fe20000000800 */
[----:B------:R-:W-:Y:S01]  /*3db0*/  FSEL R5, R5, -INF , !P2 ;  /* 0xff80000005057808 */ /* 0x000fe20005000000 */
[----:B------:R-:W-:Y:S01]  /*3dc0*/  UIMAD.WIDE.U32 UR10, UR47, UR10, URZ ;  /* 0x0000000a2f0a72a5 */ /* 0x000fe2000f8e003f */
[----:B------:R-:W-:Y:S01]  /*3dd0*/  FSEL R3, R6, -INF , !P1 ;  /* 0xff80000006037808 */ /* 0x000fe20004800000 */
[----:B------:R-:W-:Y:S01]  /*3de0*/  @UP1 ULDC UR15, c[0x0][0x450] ;  /* 0x00011400000f1ab9 */ /* 0x000fe20000000800 */
[----:B------:R-:W-:Y:S01]  /*3df0*/  ISETP.NE.AND P1, PT, R89, RZ, PT ;  /* 0x000000ff5900720c */ /* 0x000fe20003f25270 */
[----:B------:R-:W-:Y:S01]  /*3e00*/  @UP1 USHF.R.U32.HI UR14, URZ, UR15, UR11 ;  /* 0x0000000f3f0e1299 */ /* 0x000fe2000801160b */
[----:B------:R-:W-:-:S02]  /*3e10*/  ISETP.NE.AND P2, PT, R107, RZ, PT ;  /* 0x000000ff6b00720c */ /* 0x000fc40003f45270 */
[----:B------:R-:W-:Y:S01]  /*3e20*/  ISETP.GT.AND P1, PT, R61, 0x10, !P1 ;  /* 0x000000103d00780c */ /* 0x000fe20004f24270 */
[----:B------:R-:W-:Y:S01]  /*3e30*/  UIADD3 UR43, UR43, UR14, URZ ;  /* 0x0000000e2b2b7290 */ /* 0x000fe2000fffe03f */
[----:B------:R-:W-:Y:S02]  /*3e40*/  ISETP.NE.AND P6, PT, R108, RZ, PT ;  /* 0x000000ff6c00720c */ /* 0x000fe40003fc5270 */
[----:B------:R-:W-:Y:S01]  /*3e50*/  ISETP.LT.OR P1, PT, R51, 0x11, P1 ;  /* 0x000000113300780c */ /* 0x000fe20000f21670 */
[----:B------:R-:W-:Y:S01]  /*3e60*/  UIADD3 UR18, UR43, UR18, URZ ;  /* 0x000000122b127290 */ /* 0x000fe2000fffe03f */
[----:B------:R-:W-:Y:S02]  /*3e70*/  ISETP.GT.AND P3, PT, R61, 0x70, !P3 ;  /* 0x000000703d00780c */ /* 0x000fe40005f64270 */
        /* <DEDUP_REMOVED lines=74> */
[----:B------:R-:W-:Y:S01]  /*4320*/  ISETP.NE.AND P1, PT, R110, RZ, PT ;  /* 0x000000ff6e00720c */ /* 0x000fe20003f25270 */
[----:B------:R-:W0:Y:S01]  /*4330*/  SHFL.BFLY PT, R6, R7, 0x2, 0x1f ;  /* 0x0c401f0007067f89 */ /* 0x000e2200000e0000 */
[----:B------:R-:W-:Y:S02]  /*4340*/  ISETP.NE.AND P2, PT, R96, RZ, PT ;  /* 0x000000ff6000720c */ /* 0x000fe40003f45270 */
[----:B------:R-:W-:Y:S02]  /*4350*/  ISETP.GT.AND P1, PT, R61, 0x40, !P1 ;  /* 0x000000403d00780c */ /* 0x000fe40004f24270 */
[----:B------:R-:W-:Y:S02]  /*4360*/  ISETP.NE.AND P6, PT, R97, RZ, PT ;  /* 0x000000ff6100720c */ /* 0x000fe40003fc5270 */
        /* <DEDUP_REMOVED lines=11> */
[----:B0-----:R-:W-:Y:S02]  /*4420*/  FMNMX.FTZ R73, R7, R6, !PT ;  /* 0x0000000607497209 */ /* 0x001fe40007810000 */
[----:B------:R-:W-:Y:S02]  /*4430*/  ISETP.GT.AND P1, PT, R61, 0x48, !P1 ;  /* 0x000000483d00780c */ /* 0x000fe40004f24270 */
[----:B------:R-:W-:Y:S01]  /*4440*/  FSEL R32, R32, -INF , !P3 ;  /* 0xff80000020207808 */ /* 0x000fe20005800000 */
[----:B------:R-:W0:Y:S01]  /*4450*/  SHFL.BFLY PT, R6, R73, 0x1, 0x1f ;  /* 0x0c201f0049067f89 */ /* 0x000e2200000e0000 */
[----:B------:R-:W-:-:S02]  /*4460*/  ISETP.LT.OR P1, PT, R51, 0x49, P1 ;  /* 0x000000493300780c */ /* 0x000fc40000f21670 */
[----:B------:R-:W-:Y:S02]  /*4470*/  ISETP.LT.OR P5, PT, R51, 0x79, P5 ;  /* 0x000000793300780c */ /* 0x000fe40002fa1670 */
[----:B------:R-:W-:Y:S02]  /*4480*/  FSEL R48, R48, -INF , !P1 ;  /* 0xff80000030307808 */ /* 0x000fe40004800000 */
[----:B------:R-:W-:-:S04]  /*4490*/  ISETP.NE.AND P1, PT, R91, RZ, PT ;  /* 0x000000ff5b00720c */ /* 0x000fc80003f25270 */
[----:B------:R-:W-:-:S04]  /*44a0*/  ISETP.GT.AND P1, PT, R61, 0x49, !P1 ;  /* 0x000000493d00780c */ /* 0x000fc80004f24270 */
[----:B------:R-:W-:-:S04]  /*44b0*/  ISETP.LT.OR P1, PT, R51, 0x4a, P1 ;  /* 0x0000004a3300780c */ /* 0x000fc80000f21670 */
[----:B------:R-:W-:Y:S02]  /*44c0*/  FSEL R49, R49, -INF , !P1 ;  /* 0xff80000031317808 */ /* 0x000fe40004800000 */
[----:B------:R-:W-:Y:S02]  /*44d0*/  ISETP.NE.AND P1, PT, R92, RZ, PT ;  /* 0x000000ff5c00720c */ /* 0x000fe40003f25270 */
[----:B0-----:R-:W-:Y:S02]  /*44e0*/  FMNMX.FTZ R6, R73, R6, !PT ;  /* 0x0000000649067209 */ /* 0x001fe40007810000 */
[----:B------:R-:W-:-:S03]  /*44f0*/  ISETP.GT.AND P1, PT, R61, 0x50, !P1 ;  /* 0x000000503d00780c */ /* 0x000fc60004f24270 */
[----:B------:R-:W-:Y:S01]  /*4500*/  FMUL.FTZ R74, R6, UR6 ;  /* 0x00000006064a7c20 */ /* 0x000fe20008410000 */
        /* <DEDUP_REMOVED lines=24> */
[----:B------:R-:W-:-:S02]  /*4690*/  FSETP.NEU.FTZ.AND P1, PT, R6, -INF , PT ;  /* 0xff8000000600780b */ /* 0x000fc40003f3d000 */
[----:B------:R-:W-:Y:S02]  /*46a0*/  FSEL R30, R30, -INF , !P2 ;  /* 0xff8000001e1e7808 */ /* 0x000fe40005000000 */
[----:B------:R-:W-:Y:S02]  /*46b0*/  FSEL R79, R74, RZ, P1 ;  /* 0x000000ff4a4f7208 */ /* 0x000fe40000800000 */
[----:B------:R-:W-:Y:S02]  /*46c0*/  ISETP.GT.AND P1, PT, R61, RZ, !P6 ;  /* 0x000000ff3d00720c */ /* 0x000fe40007724270 */
[----:B------:R-:W-:Y:S01]  /*46d0*/  ISETP.NE.AND P6, PT, R75, RZ, PT ;  /* 0x000000ff4b00720c */ /* 0x000fe20003fc5270 */
[--C-:B------:R-:W-:Y:S01]  /*46e0*/  FFMA.FTZ R170, R59, UR6, -R79.reuse ;  /* 0x000000063baa7c23 */ /* 0x100fe2000801084f */
[----:B------:R-:W-:Y:S01]  /*46f0*/  ISETP.LT.OR P1, PT, R51, 0x1, P1 ;  /* 0x000000013300780c */ /* 0x000fe20000f21670 */
[--C-:B------:R-:W-:Y:S01]  /*4700*/  FFMA.FTZ R59, R58, UR6, -R79.reuse ;  /* 0x000000063a3b7c23 */ /* 0x100fe2000801084f */
[--C-:B------:R-:W-:Y:S01]  /*4710*/  FFMA.FTZ R164, R55, UR6, -R79.reuse ;  /* 0x0000000637a47c23 */ /* 0x100fe2000801084f */
[----:B------:R-:W-:Y:S01]  /*4720*/  ISETP.GT.AND P6, PT, R61, 0x79, !P6 ;  /* 0x000000793d00780c */ /* 0x000fe200077c4270 */
[--C-:B------:R-:W-:Y:S01]  /*4730*/  FFMA.FTZ R166, R46, UR6, -R79.reuse ;  /* 0x000000062ea67c23 */ /* 0x100fe2000801084f */
[----:B------:R-:W-:Y:S01]  /*4740*/  FSEL R77, R0, -INF , !P1 ;  /* 0xff800000004d7808 */ /* 0x000fe20004800000 */
[--C-:B------:R-:W-:Y:S01]  /*4750*/  FFMA.FTZ R180, R180, UR6, -R79.reuse ;  /* 0x00000006b4b47c23 */ /* 0x100fe2000801084f */
[----:B------:R-:W-:Y:S01]  /*4760*/  ISETP.NE.AND P1, PT, R86, RZ, PT ;  /* 0x000000ff5600720c */ /* 0x000fe20003f25270 */
[--C-:B------:R-:W-:Y:S01]  /*4770*/  FFMA.FTZ R65, R65, UR6, -R79.reuse ;  /* 0x0000000641417c23 */ /* 0x100fe2000801084f */
[----:B------:R-:W-:Y:S01]  /*4780*/  FMNMX.FTZ R0, R77, R4, !PT ;  /* 0x000000044d007209 */ /* 0x000fe20007810000 */
[--C-:B------:R-:W-:Y:S01]  /*4790*/  FFMA.FTZ R182, R72, UR6, -R79.reuse ;  /* 0x0000000648b67c23 */ /* 0x100fe2000801084f */
[----:B------:R-:W-:Y:S01]  /*47a0*/  ISETP.GT.AND P1, PT, R61, 0x68, !P1 ;  /* 0x000000683d00780c */ /* 0x000fe20004f24270 */
[----:B------:R-:W-:Y:S01]  /*47b0*/  MUFU.EX2 R180, R180 ;  /* 0x000000b400b47308 */ /* 0x000fe20000000800 */
        /* <DEDUP_REMOVED lines=17> */
[----:B------:R-:W1:Y:S01]  /*48d0*/  MUFU.EX2 R182, R182 ;  /* 0x000000b600b67308 */ /* 0x000e620000000800 */
[----:B------:R-:W-:Y:S01]  /*48e0*/  FSEL R34, R34, -INF , !P6 ;  /* 0xff80000022227808 */ /* 0x000fe20007000000 */
[--C-:B------:R-:W-:Y:S01]  /*48f0*/  FFMA.FTZ R154, R21, UR6, -R79.reuse ;  /* 0x00000006159a7c23 */ /* 0x100fe2000801084f */
[----:B------:R-:W-:Y:S01]  /*4900*/  FMNMX.FTZ R0, R10, R7, !PT ;  /* 0x000000070a007209 */ /* 0x000fe20007810000 */
[--C-:B------:R-:W-:Y:S01]  /*4910*/  FFMA.FTZ R21, R24, UR6, -R79.reuse ;  /* 0x0000000618157c23 */ /* 0x100fe2000801084f */
[--C-:B------:R-:W-:Y:S01]  /*4920*/  FFMA.FTZ R71, R70, UR6, -R79.reuse ;  /* 0x0000000646477c23 */ /* 0x100fe2000801084f */
[--C-:B------:R-:W-:Y:S01]  /*4930*/  FFMA.FTZ R172, R68, UR6, -R79.reuse ;  /* 0x0000000644ac7c23 */ /* 0x100fe2000801084f */
[----:B------:R-:W-:Y:S01]  /*4940*/  FMNMX.FTZ R7, R11, R0, !PT ;  /* 0x000000000b077209 */ /* 0x000fe20007810000 */
[----:B------:R-:W2:Y:S01]  /*4950*/  MUFU.EX2 R67, R67 ;  /* 0x0000004300437308 */ /* 0x000ea20000000800 */
[--C-:B------:R-:W-:Y:S01]  /*4960*/  FFMA.FTZ R73, R66, UR6, -R79.reuse ;  /* 0x0000000642497c23 */ /* 0x100fe2000801084f */
[--C-:B------:R-:W-:Y:S01]  /*4970*/  FFMA.FTZ R174, R64, UR6, -R79.reuse ;  /* 0x0000000640ae7c23 */ /* 0x100fe2000801084f */
[----:B------:R-:W-:Y:S01]  /*4980*/  FMNMX.FTZ R0, R12, R7, !PT ;  /* 0x000000070c007209 */ /* 0x000fe20007810000 */
[--C-:B------:R-:W-:Y:S01]  /*4990*/  FFMA.FTZ R63, R63, UR6, -R79.reuse ;  /* 0x000000063f3f7c23 */ /* 0x100fe2000801084f */
[--C-:B------:R-:W-:Y:S01]  /*49a0*/  FFMA.FTZ R168, R62, UR6, -R79.reuse ;  /* 0x000000063ea87c23 */ /* 0x100fe2000801084f */
[--C-:B------:R-:W-:Y:S01]  /*49b0*/  FFMA.FTZ R75, R60, UR6, -R79.reuse ;  /* 0x000000063c4b7c23 */ /* 0x100fe2000801084f */
[----:B------:R-:W-:Y:S01]  /*49c0*/  FMNMX.FTZ R7, R13, R0, !PT ;  /* 0x000000000d077209 */ /* 0x000fe20007810000 */
[----:B------:R-:W3:Y:S01]  /*49d0*/  MUFU.EX2 R176, R176 ;  /* 0x000000b000b07308 */ /* 0x000ee20000000800 */
[--C-:B------:R-:W-:Y:S01]  /*49e0*/  FFMA.FTZ R160, R44, UR6, -R79.reuse ;  /* 0x000000062ca07c23 */ /* 0x100fe2000801084f */
[--C-:B------:R-:W-:Y:S01]  /*49f0*/  FFMA.FTZ R43, R43, UR6, -R79.reuse ;  /* 0x000000062b2b7c23 */ /* 0x100fe2000801084f */
[----:B------:R-:W-:Y:S01]  /*4a00*/  FMNMX.FTZ R0, R14, R7, !PT ;  /* 0x000000070e007209 */ /* 0x000fe20007810000 */
[--C-:B------:R-:W-:Y:S01]  /*4a10*/  FFMA.FTZ R162, R42, UR6, -R79.reuse ;  /* 0x000000062aa27c23 */ /* 0x100fe2000801084f */
[--C-:B------:R-:W-:Y:S01]  /*4a20*/  FFMA.FTZ R41, R41, UR6, -R79.reuse ;  /* 0x0000000629297c23 */ /* 0x100fe2000801084f */
[--C-:B------:R-:W-:Y:S01]  /*4a30*/  FFMA.FTZ R156, R40, UR6, -R79.reuse ;  /* 0x00000006289c7c23 */ /* 0x100fe2000801084f */
[----:B------:R-:W-:Y:S01]  /*4a40*/  FMNMX.FTZ R7, R15, R0, !PT ;  /* 0x000000000f077209 */ /* 0x000fe20007810000 */
[----:B------:R-:W4:Y:S01]  /*4a50*/  MUFU.EX2 R69, R69 ;  /* 0x0000004500457308 */ /* 0x000f220000000800 */
[--C-:B------:R-:W-:Y:S01]  /*4a60*/  FFMA.FTZ R39, R39, UR6, -R79.reuse ;  /* 0x0000000627277c23 */ /* 0x100fe2000801084f */
[--C-:B------:R-:W-:Y:S01]  /*4a70*/  FFMA.FTZ R158, R38, UR6, -R79.reuse ;  /* 0x00000006269e7c23 */ /* 0x100fe2000801084f */
[----:B------:R-:W-:Y:S01]  /*4a80*/  FMNMX.FTZ R0, R20, R7, !PT ;  /* 0x0000000714007209 */ /* 0x000fe20007810000 */
[--C-:B------:R-:W-:Y:S01]  /*4a90*/  FFMA.FTZ R37, R37, UR6, -R79.reuse ;  /* 0x0000000625257c23 */ /* 0x100fe2000801084f */
[----:B------:R-:W-:-:S02]  /*4aa0*/  FFMA.FTZ R27, R27, UR6, -R79 ;  /* 0x000000061b1b7c23 */ /* 0x000fc4000801084f */
[----:B------:R-:W-:Y:S01]  /*4ab0*/  FMNMX.FTZ R7, R25, R0, !PT ;  /* 0x0000000019077209 */ /* 0x000fe20007810000 */
[----:B------:R-:W5:Y:S03]  /*4ac0*/  MUFU.EX2 R178, R178 ;  /* 0x000000b200b27308 */ /* 0x000f660000000800 */
[----:B------:R-:W-:-:S04]  /*4ad0*/  FMNMX.FTZ R7, R26, R7, !PT ;  /* 0x000000071a077209 */ /* 0x000fc80007810000 */
        /* <DEDUP_REMOVED lines=10> */
[----:B------:R-:W5:Y:S01]  /*4b80*/  MUFU.EX2 R174, R174 ;  /* 0x000000ae00ae7308 */ /* 0x000f620000000800 */
[----:B------:R-:W-:Y:S02]  /*4b90*/  FSEL R0, R31, -INF , !P1 ;  /* 0xff8000001f007808 */ /* 0x000fe40004800000 */
        /* <DEDUP_REMOVED lines=26> */
[----:B------:R-:W-:Y:S03]  /*4d40*/  MUFU.EX2 R162, R162 ;  /* 0x000000a200a27308 */ /* 0x000fe60000000800 */
[----:B------:R-:W-:Y:S02]  /*4d50*/  FSEL R45, R36, RZ, P1 ;  /* 0x000000ff242d7208 */ /* 0x000fe40000800000 */
[----:B------:R-:W-:-:S03]  /*4d60*/  PLOP3.LUT P1, PT, PT, PT, UP0, 0x40, 0x0 ;  /* 0x000000000000781c */ /* 0x000fc60003f2e808 */
[----:B------:R-:W-:Y:S01]  /*4d70*/  MUFU.EX2 R41, R41 ;  /* 0x0000002900297308 */ /* 0x000fe20000000800 */
[----:B------:R-:W-:Y:S01]  /*4d80*/  FFMA.FTZ R24, R3, UR6, -R45 ;  /* 0x0000000603187c23 */ /* 0x000fe2000801082d */
[----:B------:R-:W-:Y:S01]  /*4d90*/  FADD.FTZ R3, R180, R65 ;  /* 0x00000041b4037221 */ /* 0x000fe20000010000 */
[--C-:B------:R-:W-:Y:S01]  /*4da0*/  FFMA.FTZ R177, R2, UR6, -R45.reuse ;  /* 0x0000000602b17c23 */ /* 0x100fe2000801082d */
[--C-:B------:R-:W-:Y:S01]  /*4db0*/  FFMA.FTZ R181, R77, UR6, -R45.reuse ;  /* 0x000000064db57c23 */ /* 0x100fe2000801082d */
[----:B------:R-:W-:Y:S01]  /*4dc0*/  FFMA.FTZ R4, R4, UR6, -R45 ;  /* 0x0000000604047c23 */ /* 0x000fe2000801082d */
[----:B-1----:R-:W-:Y:S01]  /*4dd0*/  FADD.FTZ R2, R182, R3 ;  /* 0x00000003b6027221 */ /* 0x002fe20000010000 */
[--C-:B------:R-:W-:Y:S01]  /*4de0*/  FFMA.FTZ R183, R5, UR6, -R45.reuse ;  /* 0x0000000605b77c23 */ /* 0x100fe2000801082d */
[----:B------:R-:W-:Y:S01]  /*4df0*/  MUFU.EX2 R24, R24 ;  /* 0x0000001800187308 */ /* 0x000fe20000000800 */
[--C-:B------:R-:W-:Y:S01]  /*4e00*/  FFMA.FTZ R8, R8, UR6, -R45.reuse ;  /* 0x0000000608087c23 */ /* 0x100fe2000801082d */
[----:B--2---:R-:W-:Y:S01]  /*4e10*/  FADD.FTZ R3, R67, R2 ;  /* 0x0000000243037221 */ /* 0x004fe20000010000 */
[--C-:B------:R-:W-:Y:S01]  /*4e20*/  FFMA.FTZ R179, R9, UR6, -R45.reuse ;  /* 0x0000000609b37c23 */ /* 0x100fe2000801082d */
[--C-:B------:R-:W-:Y:S01]  /*4e30*/  FFMA.FTZ R10, R10, UR6, -R45.reuse ;  /* 0x000000060a0a7c23 */ /* 0x100fe2000801082d */
[----:B------:R-:W-:Y:S01]  /*4e40*/  FFMA.FTZ R173, R11, UR6, -R45 ;  /* 0x000000060bad7c23 */ /* 0x000fe2000801082d */
[----:B---3--:R-:W-:Y:S01]  /*4e50*/  FADD.FTZ R2, R176, R3 ;  /* 0x00000003b0027221 */ /* 0x008fe20000010000 */
[--C-:B------:R-:W-:Y:S01]  /*4e60*/  FFMA.FTZ R12, R12, UR6, -R45.reuse ;  /* 0x000000060c0c7c23 */ /* 0x100fe2000801082d */
[----:B------:R-:W-:Y:S01]  /*4e70*/  MUFU.EX2 R181, R181 ;  /* 0x000000b500b57308 */ /* 0x000fe20000000800 */
[--C-:B------:R-:W-:Y:S01]  /*4e80*/  FFMA.FTZ R175, R13, UR6, -R45.reuse ;  /* 0x000000060daf7c23 */ /* 0x100fe2000801082d */
[----:B----4-:R-:W-:Y:S01]  /*4e90*/  FADD.FTZ R3, R69, R2 ;  /* 0x0000000245037221 */ /* 0x010fe20000010000 */
[--C-:B------:R-:W-:Y:S01]  /*4ea0*/  FFMA.FTZ R14, R14, UR6, -R45.reuse ;  /* 0x000000060e0e7c23 */ /* 0x100fe2000801082d */
[--C-:B------:R-:W-:Y:S01]  /*4eb0*/  FFMA.FTZ R15, R15, UR6, -R45.reuse ;  /* 0x000000060f0f7c23 */ /* 0x100fe2000801082d */
[----:B------:R-:W-:Y:S01]  /*4ec0*/  FFMA.FTZ R20, R20, UR6, -R45 ;  /* 0x0000000614147c23 */ /* 0x000fe2000801082d */
[----:B-----5:R-:W-:Y:S01]  /*4ed0*/  FADD.FTZ R2, R178, R3 ;  /* 0x00000003b2027221 */ /* 0x020fe20000010000 */
[--C-:B------:R-:W-:Y:S01]  /*4ee0*/  FFMA.FTZ R25, R25, UR6, -R45.reuse ;  /* 0x0000000619197c23 */ /* 0x100fe2000801082d */
[----:B------:R-:W0:Y:S01]  /*4ef0*/  MUFU.EX2 R4, R4 ;  /* 0x0000000400047308 */ /* 0x000e220000000800 */
[--C-:B------:R-:W-:Y:S01]  /*4f00*/  FFMA.FTZ R26, R26, UR6, -R45.reuse ;  /* 0x000000061a1a7c23 */ /* 0x100fe2000801082d */
[----:B------:R-:W-:Y:S01]  /*4f10*/  FADD.FTZ R3, R71, R2 ;  /* 0x0000000247037221 */ /* 0x000fe20000010000 */
[--C-:B------:R-:W-:Y:S01]  /*4f20*/  FFMA.FTZ R28, R28, UR6, -R45.reuse ;  /* 0x000000061c1c7c23 */ /* 0x100fe2000801082d */
[--C-:B------:R-:W-:Y:S01]  /*4f30*/  FFMA.FTZ R29, R29, UR6, -R45.reuse ;  /* 0x000000061d1d7c23 */ /* 0x100fe2000801082d */
[----:B------:R-:W-:Y:S01]  /*4f40*/  FFMA.FTZ R48, R48, UR6, -R45 ;  /* 0x0000000630307c23 */ /* 0x000fe2000801082d */
[----:B------:R-:W-:Y:S01]  /*4f50*/  FADD.FTZ R2, R172, R3 ;  /* 0x00000003ac027221 */ /* 0x000fe20000010000 */
[--C-:B------:R-:W-:Y:S01]  /*4f60*/  FFMA.FTZ R49, R49, UR6, -R45.reuse ;  /* 0x0000000631317c23 */ /* 0x100fe2000801082d */
[----:B------:R-:W1:Y:S01]  /*4f70*/  MUFU.EX2 R183, R183 ;  /* 0x000000b700b77308 */ /* 0x000e620000000800 */
[--C-:B------:R-:W-:Y:S01]  /*4f80*/  FFMA.FTZ R50, R50, UR6, -R45.reuse ;  /* 0x0000000632327c23 */ /* 0x100fe2000801082d */
[----:B------:R-:W-:Y:S01]  /*4f90*/  FADD.FTZ R3, R73, R2 ;  /* 0x0000000249037221 */ /* 0x000fe20000010000 */
[--C-:B------:R-:W-:Y:S01]  /*4fa0*/  FFMA.FTZ R52, R52, UR6, -R45.reuse ;  /* 0x0000000634347c23 */ /* 0x100fe2000801082d */
[--C-:B------:R-:W-:Y:S01]  /*4fb0*/  FFMA.FTZ R53, R53, UR6, -R45.reuse ;  /* 0x0000000635357c23 */ /* 0x100fe2000801082d */
[----:B------:R-:W-:Y:S01]  /*4fc0*/  FFMA.FTZ R54, R54, UR6, -R45 ;  /* 0x0000000636367c23 */ /* 0x000fe2000801082d */
[----:B------:R-:W-:Y:S01]  /*4fd0*/  FADD.FTZ R36, R174, R3 ;  /* 0x00000003ae247221 */ /* 0x000fe20000010000 */
[--C-:B------:R-:W-:Y:S01]  /*4fe0*/  FFMA.FTZ R56, R56, UR6, -R45.reuse ;  /* 0x0000000638387c23 */ /* 0x100fe2000801082d */
[----:B------:R-:W2:Y:S01]  /*4ff0*/  MUFU.EX2 R177, R177 ;  /* 0x000000b100b17308 */ /* 0x000ea20000000800 */
[----:B0-----:R-:W-:Y:S01]  /*5000*/  FADD.FTZ R2, R181, R4 ;  /* 0x00000004b5027221 */ /* 0x001fe20000010000 */
[----:B------:R-:W-:Y:S01]  /*5010*/  FADD.FTZ R5, R63, R36 ;  /* 0x000000243f057221 */ /* 0x000fe20000010000 */
[--C-:B------:R-:W-:Y:S01]  /*5020*/  FFMA.FTZ R57, R57, UR6, -R45.reuse ;  /* 0x0000000639397c23 */ /* 0x100fe2000801082d */
[--C-:B------:R-:W-:Y:S01]  /*5030*/  FFMA.FTZ R0, R0, UR6, -R45.reuse ;  /* 0x0000000600007c23 */ /* 0x100fe2000801082d */
[----:B------:R-:W-:Y:S01]  /*5040*/  FFMA.FTZ R30, R30, UR6, -R45 ;  /* 0x000000061e1e7c23 */ /* 0x000fe2000801082d */
[----:B------:R-:W-:Y:S01]  /*5050*/  FADD.FTZ R36, R168, R5 ;  /* 0x00000005a8247221 */ /* 0x000fe20000010000 */
[--C-:B------:R-:W-:Y:S01]  /*5060*/  FFMA.FTZ R32, R32, UR6, -R45.reuse ;  /* 0x0000000620207c23 */ /* 0x100fe2000801082d */
[----:B------:R-:W0:Y:S01]  /*5070*/  MUFU.EX2 R8, R8 ;  /* 0x0000000800087308 */ /* 0x000e220000000800 */
[----:B-1----:R-:W-:Y:S01]  /*5080*/  FADD.FTZ R3, R183, R2 ;  /* 0x00000002b7037221 */ /* 0x002fe20000010000 */
[----:B------:R-:W-:Y:S01]  /*5090*/  FADD.FTZ R5, R75, R36 ;  /* 0x000000244b057221 */ /* 0x000fe20000010000 */
[----:B------:R-:W-:Y:S01]  /*50a0*/  FFMA.FTZ R55, R55, UR6, -R45 ;  /* 0x0000000637377c23 */ /* 0x000fe2000801082d */
[----:B------:R-:W-:Y:S01]  /*50b0*/  F2FP.F16.F32.PACK_AB R181, R4, R181 ;  /* 0x000000b504b5723e */ /* 0x000fe200000000ff */
[----:B------:R-:W-:Y:S01]  /*50c0*/  FADD.FTZ R2, R24, R3 ;  /* 0x0000000318027221 */ /* 0x000fe20000010000 */
[----:B------:R-:W-:Y:S01]  /*50d0*/  FADD.FTZ R36, R170, R5 ;  /* 0x00000005aa247221 */ /* 0x000fe20000010000 */
[--C-:B------:R-:W-:Y:S01]  /*50e0*/  FFMA.FTZ R47, R47, UR6, -R45.reuse ;  /* 0x000000062f2f7c23 */ /* 0x100fe2000801082d */
[----:B------:R-:W1:Y:S01]  /*50f0*/  MUFU.EX2 R179, R179 ;  /* 0x000000b300b37308 */ /* 0x000e620000000800 */
[----:B--2---:R-:W-:Y:S01]  /*5100*/  FADD.FTZ R3, R177, R2 ;  /* 0x00000002b1037221 */ /* 0x004fe20000010000 */
[----:B------:R-:W-:Y:S01]  /*5110*/  FADD.FTZ R5, R31, R36 ;  /* 0x000000241f057221 */ /* 0x000fe20000010000 */
[----:B------:R-:W-:Y:S01]  /*5120*/  FFMA.FTZ R34, R34, UR6, -R45 ;  /* 0x0000000622227c23 */ /* 0x000fe2000801082d */
[----:B------:R-:W-:-:S02]  /*5130*/  F2FP.F16.F32.PACK_AB R180, R65, R180 ;  /* 0x000000b441b4723e */ /* 0x000fc400000000ff */
        /* <DEDUP_REMOVED lines=21> */
[----:B------:R-:W-:Y:S01]  /*5290*/  FADD.FTZ R36, R162, R5 ;  /* 0x00000005a2247221 */ /* 0x000fe20000010000 */
[----:B------:R-:W-:Y:S01]  /*52a0*/  F2FP.F16.F32.PACK_AB R160, R43, R160 ;  /* 0x000000a02ba0723e */ /* 0x000fe200000000ff */
[----:B------:R-:W2:Y:S01]  /*52b0*/  MUFU.EX2 R175, R175 ;  /* 0x000000af00af7308 */ /* 0x000ea20000000800 */
[----:B0-----:R-:W-:Y:S01]  /*52c0*/  FADD.FTZ R3, R173, R2 ;  /* 0x00000002ad037221 */ /* 0x001fe20000010000 */
[C---:B------:R-:W-:Y:S01]  /*52d0*/  FADD.FTZ R5, R41.reuse, R36 ;  /* 0x0000002429057221 */ /* 0x040fe20000010000 */
[----:B------:R-:W-:-:S02]  /*52e0*/  F2FP.F16.F32.PACK_AB R162, R41, R162 ;  /* 0x000000a229a2723e */ /* 0x000fc400000000ff */
[----:B------:R-:W-:Y:S02]  /*52f0*/  F2FP.F16.F32.PACK_AB R183, R24, R183 ;  /* 0x000000b718b7723e */ /* 0x000fe400000000ff */
[----:B------:R-:W-:Y:S01]  /*5300*/  F2FP.F16.F32.PACK_AB R177, R8, R177 ;  /* 0x000000b108b1723e */ /* 0x000fe200000000ff */
[----:B------:R-:W0:Y:S01]  /*5310*/  MUFU.EX2 R14, R14 ;  /* 0x0000000e000e7308 */ /* 0x000e220000000800 */
[----:B-1----:R-:W-:Y:S01]  /*5320*/  FADD.FTZ R2, R12, R3 ;  /* 0x000000030c027221 */ /* 0x002fe20000010000 */
[----:B------:R-:W-:Y:S02]  /*5330*/  F2FP.F16.F32.PACK_AB R179, R10, R179 ;  /* 0x000000b30ab3723e */ /* 0x000fe400000000ff */
[----:B------:R-:W-:-:S04]  /*5340*/  F2FP.F16.F32.PACK_AB R173, R12, R173 ;  /* 0x000000ad0cad723e */ /* 0x000fc800000000ff */
        /* <DEDUP_REMOVED lines=66> */
[----:B-1----:R-:W-:Y:S01]  /*5770*/  FADD.FTZ R38, R154, R5 ;  /* 0x000000059a267221 */ /* 0x002fe20000010000 */
[----:B------:R-:W-:-:S06]  /*5780*/  VIADD R5, R90, 0xfffffffe ;  /* 0xfffffffe5a057836 */ /* 0x000fcc0000000000 */
[----:B------:R-:W1:Y:S01]  /*5790*/  MUFU.EX2 R34, R34 ;  /* 0x0000002200227308 */ /* 0x000e620000000800 */
[----:B--2---:R-:W-:Y:S01]  /*57a0*/  FADD.FTZ R3, R47, R4 ;  /* 0x000000042f037221 */ /* 0x004fe20000010000 */
[C---:B0-----:R-:W-:Y:S01]  /*57b0*/  FADD.FTZ R2, R21.reuse, R38 ;  /* 0x0000002615027221 */ /* 0x041fe20000010000 */
[----:B------:R-:W-:Y:S02]  /*57c0*/  F2FP.F16.F32.PACK_AB R154, R21, R154 ;  /* 0x0000009a159a723e */ /* 0x000fe400000000ff */
[C---:B-1----:R-:W-:Y:S01]  /*57d0*/  FADD.FTZ R0, R34.reuse, R3 ;  /* 0x0000000322007221 */ /* 0x042fe20000010000 */
        /* <DEDUP_REMOVED lines=13> */
.L_x_7832:
[----:B------:R-:W-:Y:S02]  /*58b0*/  ULDC UR22, c[0x0][0x9e4] ;  /* 0x0002790000167ab9 */ /* 0x000fe40000000800 */
[----:B------:R-:W-:-:S11]  /*58c0*/  UISETP.NE.AND UP0, UPT, UR22, 0x1, UPT ;  /* 0x000000011600788c */ /* 0x000fd6000bf05270 */
[----:B------:R-:W-:Y:S02]  /*58d0*/  @UP0 ULDC.64 UR10, c[0x0][0x9e8] ;  /* 0x00027a00000a0ab9 */ /* 0x000fe40000000a00 */
[----:B------:R-:W-:-:S04]  /*58e0*/  UIMAD.WIDE.U32 UR14, UR19, UR10, URZ ;  /* 0x0000000a130e72a5 */ /* 0x000fc8000f8e003f */
[----:B------:R-:W-:-:S12]  /*58f0*/  @UP0 USHF.R.U32.HI UR19, URZ, UR11, UR15 ;  /* 0x0000000b3f130299 */ /* 0x000fd8000801160f */
.L_x_7833:
[----:B------:R-:W-:-:S04]  /*5900*/  UIMAD UR19, UR19, UR22, UR22 ;  /* 0x00000016131372a4 */ /* 0x000fc8000f8e0216 */
[----:B------:R-:W-:-:S04]  /*5910*/  UISETP.LT.AND UP0, UPT, UR18, UR19, UPT ;  /* 0x000000131200728c */ /* 0x000fc8000bf01270 */
[----:B------:R-:W-:-:S12]  /*5920*/  USEL UR18, UR18, UR19, UP0 ;  /* 0x0000001312127287 */ /* 0x000fd80008000000 */
.L_x_7831:
[----:B------:R-:W-:Y:S01]  /*5930*/  USHF.R.S32.HI UR10, URZ, 0x1f, UR18 ;  /* 0x0000001f3f0a7899 */ /* 0x000fe20008011412 */
[----:B------:R-:W-:Y:S02]  /*5940*/  CS2R R150, SRZ ;  /* 0x0000000000967805 */ /* 0x000fe4000001ff00 */
[----:B------:R-:W-:Y:S02]  /*5950*/  CS2R R148, SRZ ;  /* 0x0000000000947805 */ /* 0x000fe4000001ff00 */
[----:B------:R-:W-:Y:S01]  /*5960*/  CS2R R146, SRZ ;  /* 0x0000000000927805 */ /* 0x000fe2000001ff00 */
        /* <DEDUP_REMOVED lines=39> */
[----:B------:R-:W-:Y:S01]  /*5be0*/  IMAD.MOV.U32 R151, RZ, RZ, RZ ;  /* 0x000000ffff977224 */ /* 0x000fe200078e00ff */
[----:B------:R-:W-:Y:S01]  /*5bf0*/  ULDC UR52, c[0x0][0x9e4] ;  /* 0x0002790000347ab9 */ /* 0x000fe20000000800 */
[----:B------:R-:W-:Y:S01]  /*5c00*/  ULDC UR60, c[0x0][0x9dc] ;  /* 0x00027700003c7ab9 */ /* 0x000fe20000000800 */
[----:B------:R-:W-:Y:S01]  /*5c10*/  ULDC UR45, c[0x0][0x9d8] ;  /* 0x00027600002d7ab9 */ /* 0x000fe20000000800 */
[----:B------:R-:W-:Y:S01]  /*5c20*/  ULDC UR59, c[0x0][0x988] ;  /* 0x00026200003b7ab9 */ /* 0x000fe20000000800 */
[----:B------:R-:W-:-:S05]  /*5c30*/  ULDC UR61, c[0x0][0x9e0] ;  /* 0x00027800003d7ab9 */ /* 0x000fca0000000800 */
.L_x_7853:
[----:B------:R-:W-:Y:S01]  /*5c40*/  ISETP.NE.AND P2, PT, RZ, UR50, PT ;  /* 0x00000032ff007c0c */ /* 0x000fe2000bf45270 */
[----:B------:R-:W-:-:S04]  /*5c50*/  UISETP.NE.AND UP0, UPT, UR44, 0x1, UPT ;  /* 0x000000012c00788c */ /* 0x000fc8000bf05270 */
[----:B------:R-:W-:-:S04]  /*5c60*/  USEL UR39, URZ, 0x1, UP0 ;  /* 0x000000013f277887 */ /* 0x000fc80008000000 */
[----:B------:R-:W-:-:S04]  /*5c70*/  ULOP3.LUT UR39, UR43, UR39, URZ, 0x3c, !UPT ;  /* 0x000000272b277292 */ /* 0x000fc8000f8e3c3f */
[----:B------:R-:W-:Y:S08]  /*5c80*/  @P2 BRA `(.L_x_7835) ;  /* 0x0000000000382947 */ /* 0x000ff00003800000 */
[----:B------:R-:W-:Y:S05]  /*5c90*/  @!P0 BRA `(.L_x_7836) ;  /* 0x0000000000048947 */ /* 0x000fea0003800000 */
[----:B------:R-:W-:Y:S01]  /*5ca0*/  BPT.TRAP 0x1 ;  /* 0x000000040000795c */ /* 0x000fe20000300000 */
.L_x_7836:
        /* <DEDUP_REMOVED lines=9> */
.L_x_7837:
[----:B-1----:R-:W-:Y:S05]  /*5d40*/  @P1 BRA `(.L_x_7835) ;  /* 0x0000000000081947 */ /* 0x002fea0003800000 */
[----:B------:R-:W1:Y:S02]  /*5d50*/  SYNCS.PHASECHK.TRANS64.TRYWAIT P1, [UR6+0x28830], R6 ;  /* 0x02883006ff0075a7 */ /* 0x000e640008020146 */
[----:B-1----:R-:W-:Y:S05]  /*5d60*/  @!P1 BRA `(.L_x_7838) ;  /* 0x0000013c00549947 */ /* 0x002fea0003800000 */
.L_x_7835:
        /* <DEDUP_REMOVED lines=15> */
[----:B------:R-:W-:Y:S01]  /*5e60*/  UMOV UR34, UR30 ;  /* 0x0000001e00227c82 */ /* 0x000fe20008000000 */
        /* <DEDUP_REMOVED lines=35> */
.L_x_7840:
[----:B------:R-:W-:Y:S01]  /*60a0*/  ULEA UR6, UR44, UR40, 0x3 ;  /* 0x000000282c067291 */ /* 0x000fe2000f8e183f */
[----:B------:R-:W-:-:S05]  /*60b0*/  IMAD.U32 R6, RZ, RZ, UR43 ;  /* 0x0000002bff067e24 */ /* 0x000fca000f8e00ff */
[----:B------:R-:W-:-:S04]  /*60c0*/  SHF.L.U32 R6, R6, 0x1f, RZ ;  /* 0x0000001f06067819 */ /* 0x000fc800000006ff */
[----:B------:R0:W1:Y:S01]  /*60d0*/  SYNCS.PHASECHK.TRANS64.TRYWAIT P1, [UR6+0x28850], R6 ;  /* 0x02885006ff0075a7 */ /* 0x0000620008020146 */
[----:B------:R-:W-:Y:S05]  /*60e0*/  @!P0 BRA `(.L_x_7841) ;  /* 0x0000000000048947 */ /* 0x000fea0003800000 */
[----:B------:R-:W-:Y:S01]  /*60f0*/  BPT.TRAP 0x1 ;  /* 0x000000040000795c */ /* 0x000fe20000300000 */
.L_x_7841:
[----:B-1----:R-:W-:Y:S05]  /*6100*/  @P1 BRA `(.L_x_7839) ;  /* 0x0000000000081947 */ /* 0x002fea0003800000 */
[----:B------:R-:W1:Y:S02]  /*6110*/  SYNCS.PHASECHK.TRANS64.TRYWAIT P1, [UR6+0x28850], R6 ;  /* 0x02885006ff0075a7 */ /* 0x000e640008020146 */
[----:B-1----:R-:W-:Y:S05]  /*6120*/  @!P1 BRA `(.L_x_7842) ;  /* 0x00000138007c9947 */ /* 0x002fea0003800000 */
.L_x_7839:
[----:B------:R-:W-:Y:S01]  /*6130*/  UIADD3 UR6, UR40, 0x400, URZ ;  /* 0x0000040028067890 */ /* 0x000fe2000fffe03f */
[----:B------:R-:W-:Y:S01]  /*6140*/  WARPGROUP.ARRIVE ;  /* 0x00000000000079c5 */ /* 0x000fe20000000000 */
[----:B------:R-:W-:-:S05]  /*6150*/  UMOV UR7, 0x40000040 ;  /* 0x4000004000077882 */ /* 0x000fca0000000000 */
[----:B-1----:R-:W1:Y:S01]  /*6160*/  S2R R7, SR_TID.X ;  /* 0x0000000000077919 */ /* 0x002e620000002100 */
        /* <DEDUP_REMOVED lines=8> */
[----:B-1----:R-:W-:-:S04]  /*61f0*/  SHF.R.U32.HI R7, RZ, 0x7, R7 ;  /* 0x00000007ff077819 */ /* 0x002fc80000011607 */
[----:B0-----:R-:W-:Y:S01]  /*6200*/  IADD3 R6, -R7, 0xb, RZ ;  /* 0x0000000b07067810 */ /* 0x001fe20007ffe1ff */
[----:B------:R-:W-:Y:S02]  /*6210*/  WARPGROUP.DEPBAR.LE gsb0, 0x0 ;  /* 0x00008000000079c5 */ /* 0x000fe40000010000 */
[----:B------:R-:W-:-:S06]  /*6220*/  WARPGROUP.ARRIVE ;  /* 0x00000000000079c5 */ /* 0x000fcc0000000000 */
        /* <DEDUP_REMOVED lines=35> */
.L_x_7843:
[----:B------:R-:W-:Y:S01]  /*6460*/  UISETP.NE.AND UP1, UPT, UR51, URZ, UPT ;  /* 0x0000003f3300728c */ /* 0x000fe2000bf25270 */
[----:B------:R-:W-:Y:S01]  /*6470*/  FMUL.FTZ R13, R34, UR45 ;  /* 0x0000002d220d7c20 */ /* 0x000fe20008410000 */
[----:B------:R-:W-:Y:S01]  /*6480*/  FMUL.FTZ R34, R66, UR45 ;  /* 0x0000002d42227c20 */ /* 0x000fe20008410000 */
[----:B------:R-:W-:Y:S02]  /*6490*/  VIADD R66, R17, UR47 ;  /* 0x0000002f11427c36 */ /* 0x000fe40008000000 */
[----:B------:R-:W-:Y:S01]  /*64a0*/  FMUL.FTZ R152, R24, UR45 ;  /* 0x0000002d18987c20 */ /* 0x000fe20008410000 */
[----:B------:R-:W-:Y:S01]  /*64b0*/  FMUL.FTZ R24, R47, UR45 ;  /* 0x0000002d2f187c20 */ /* 0x000fe20008410000 */
[----:B------:R-:W-:Y:S01]  /*64c0*/  PLOP3.LUT P1, PT, PT, PT, UP1, 0x80, 0x0 ;  /* 0x000000000000781c */ /* 0x000fe20003f2f018 */
[----:B------:R-:W-:Y:S01]  /*64d0*/  FMUL.FTZ R47, R48, UR45 ;  /* 0x0000002d302f7c20 */ /* 0x000fe20008410000 */
[----:B------:R-:W-:Y:S01]  /*64e0*/  PLOP3.LUT P2, PT, PT, PT, UP1, 0x80, 0x0 ;  /* 0x000000000000781c */ /* 0x000fe20003f4f018 */
[----:B------:R-:W-:Y:S01]  /*64f0*/  ULEA UR6, UR38, UR40, 0x3 ;  /* 0x0000002826067291 */ /* 0x000fe2000f8e183f */
[----:B------:R-:W-:Y:S01]  /*6500*/  FMUL.FTZ R48, R53, UR45 ;  /* 0x0000002d35307c20 */ /* 0x000fe20008410000 */
[----:B------:R-:W-:Y:S01]  /*6510*/  @UP1 ULDC UR7, c[0x0][0x44c] ;  /* 0x0001130000071ab9 */ /* 0x000fe20000000800 */
[----:B------:R-:W-:Y:S01]  /*6520*/  FMUL.FTZ R53, R60, UR45 ;  /* 0x0000002d3c357c20 */ /* 0x000fe20008410000 */
[----:B------:R-:W-:Y:S01]  /*6530*/  FMUL.FTZ R60, R68, UR45 ;  /* 0x0000002d443c7c20 */ /* 0x000fe20008410000 */
[----:B------:R-:W-:Y:S01]  /*6540*/  UIADD3 UR6, UR6, 0x28840, URZ ;  /* 0x0002884006067890 */ /* 0x000fe2000fffe03f */
[----:B------:R-:W-:Y:S01]  /*6550*/  FMUL.FTZ R153, R25, UR45 ;  /* 0x0000002d19997c20 */ /* 0x000fe20008410000 */
[----:B------:R-:W-:Y:S01]  /*6560*/  UISETP.NE.AND UP0, UPT, UR46, URZ, UPT ;  /* 0x0000003f2e00728c */ /* 0x000fe2000bf05270 */
[----:B------:R-:W-:Y:S01]  /*6570*/  FMUL.FTZ R8, R26, UR45 ;  /* 0x0000002d1a087c20 */ /* 0x000fe20008410000 */
[----:B------:R-:W-:Y:S01]  /*6580*/  FMUL.FTZ R9, R27, UR45 ;  /* 0x0000002d1b097c20 */ /* 0x000fe20008410000 */
[----:B0-----:R-:W-:Y:S01]  /*6590*/  @P1 IMAD.HI.U32 R6, R66, UR7, RZ ;  /* 0x0000000742061c27 */ /* 0x001fe2000f8e00ff */
        /* <DEDUP_REMOVED lines=58> */
[----:B------:R-:W-:Y:S01]  /*6940*/  PLOP3.LUT P1, PT, PT, PT, UP0, 0x40, 0x0 ;  /* 0x000000000000781c */ /* 0x000fe20003f2e808 */
[----:B------:R-:W-:Y:S01]  /*6950*/  IMAD.U32 R7, RZ, RZ, UR42 ;  /* 0x0000002aff077e24 */ /* 0x000fe2000f8e00ff */
[----:B------:R-:W1:Y:S01]  /*6960*/  MUFU.TANH R152, R152 ;  /* 0x0000009800987308 */ /* 0x000e620000002400 */
[----:B------:R-:W-:Y:S01]  /*6970*/  IADD3 R6, -R16, 0x1, -R65 ;  /* 0x0000000110067810 */ /* 0x000fe20007ffe941 */
[----:B------:R-:W-:Y:S01]  /*6980*/  UMOV UR7, UR60 ;  /* 0x0000003c00077c82 */ /* 0x000fe20008000000 */
        /* <DEDUP_REMOVED lines=84> */
.L_x_7846:
[----:B------:R-:W-:-:S05]  /*6ed0*/  IMAD.U32 R70, RZ, RZ, UR52 ;  /* 0x00000034ff467e24 */ /* 0x000fca000f8e00ff */
[----:B------:R-:W-:-:S13]  /*6ee0*/  ISETP.NE.AND P1, PT, R70, 0x1, PT ;  /* 0x000000014600780c */ /* 0x000fda0003f25270 */
[----:B------:R-:W1:Y:S02]  /*6ef0*/  @P1 LDC.64 R6, c[0x0][0x9e8] ;  /* 0x00027a00ff061b82 */ /* 0x000e640000000a00 */
[----:B-1----:R-:W-:-:S05]  /*6f00*/  @P1 IMAD.HI.U32 R6, R68, R6, RZ ;  /* 0x0000000644061227 */ /* 0x002fca00078e00ff */
[----:B------:R-:W-:-:S07]  /*6f10*/  @P1 SHF.R.U32.HI R68, RZ, R7, R6 ;  /* 0x00000007ff441219 */ /* 0x000fce0000011606 */
.L_x_7847:
[----:B------:R-:W-:Y:S05]  /*6f20*/  BSYNC B0 ;  /* 0x0000000000007941 */ /* 0x000fea0003800000 */
.L_x_7845:
[----:B------:R-:W-:-:S04]  /*6f30*/  IMAD R7, R68, R70, -R65 ;  /* 0x0000004644077224 */ /* 0x000fc800078e0a41 */
[----:B------:R-:W-:-:S05]  /*6f40*/  IMAD.IADD R6, R7, 0x1, -R16 ;  /* 0x0000000107067824 */ /* 0x000fca00078e0a10 */
[----:B------:R-:W-:Y:S02]  /*6f50*/  VIADDMNMX R73, R6, R70, R73, PT ;  /* 0x0000004606497246 */ /* 0x000fe40003800149 */
[----:B------:R-:W-:-:S07]  /*6f60*/  VIMNMX R75, R75, R6, !PT ;  /* 0x000000064b4b7248 */ /* 0x000fce0007fe0100 */
.L_x_7844:
[----:B------:R-:W-:Y:S01]  /*6f70*/  ISETP.GT.AND P1, PT, R5, -0x1, PT ;  /* 0xffffffff0500780c */ /* 0x000fe20003f24270 */
[----:B------:R1:W2:Y:S01]  /*6f80*/  SHFL.IDX PT, R6, R66, 0x1, 0x1c1f ;  /* 0x003c1f0042067f89 */ /* 0x0002a200000e0000 */
[----:B------:R-:W-:Y:S02]  /*6f90*/  UISETP.NE.AND UP0, UPT, UR46, URZ, UPT ;  /* 0x0000003f2e00728c */ /* 0x000fe4000bf05270 */
[C---:B------:R-:W-:Y:S02]  /*6fa0*/  ISETP.GT.AND P3, PT, R75.reuse, 0x8, P1 ;  /* 0x000000084b00780c */ /* 0x040fe40000f64270 */
[----:B------:R-:W-:Y:S02]  /*6fb0*/  ISETP.GT.AND P6, PT, R75, RZ, P1 ;  /* 0x000000ff4b00720c */ /* 0x000fe40000fc4270 */
        /* <DEDUP_REMOVED lines=13> */
[----:B0-----:R-:W-:-:S02]  /*7090*/  FSEL R158, R158, -INF , !P3 ;  /* 0xff8000009e9e7808 */ /* 0x001fc40005800000 */
[----:B------:R-:W-:Y:S02]  /*70a0*/  ISETP.GT.AND P3, PT, R75, 0x30, P1 ;  /* 0x000000304b00780c */ /* 0x000fe40000f64270 */
[C---:B------:R-:W-:Y:S02]  /*70b0*/  ISETP.LT.OR P5, PT, R73.reuse, 0xa, P5 ;  /* 0x0000000a4900780c */ /* 0x040fe40002fa1670 */
[C---:B------:R-:W-:Y:S02]  /*70c0*/  ISETP.LT.OR P4, PT, R73.reuse, 0x11, P4 ;  /* 0x000000114900780c */ /* 0x040fe40002781670 */
[C---:B------:R-:W-:Y:S02]  /*70d0*/  ISETP.LT.OR P6, PT, R73.reuse, 0x12, P6 ;  /* 0x000000124900780c */ /* 0x040fe400037c1670 */
[C---:B------:R-:W-:Y:S02]  /*70e0*/  ISETP.LT.OR P2, PT, R73.reuse, 0x19, P2 ;  /* 0x000000194900780c */ /* 0x040fe40001741670 */
[----:B------:R-:W-:-:S02]  /*70f0*/  ISETP.LT.OR P3, PT, R73, 0x31, P3 ;  /* 0x000000314900780c */ /* 0x000fc40001f61670 */
[----:B------:R-:W-:Y:S02]  /*7100*/  FSEL R164, R155, -INF , !P5 ;  /* 0xff8000009ba47808 */ /* 0x000fe40006800000 */
[----:B------:R-:W-:Y:S02]  /*7110*/  FSEL R154, R157, -INF , !P4 ;  /* 0xff8000009d9a7808 */ /* 0x000fe40006000000 */
[----:B------:R-:W-:Y:S02]  /*7120*/  FSEL R156, R156, -INF , !P6 ;  /* 0xff8000009c9c7808 */ /* 0x000fe40007000000 */
[----:B------:R-:W-:Y:S02]  /*7130*/  FSEL R152, R159, -INF , !P2 ;  /* 0xff8000009f987808 */ /* 0x000fe40005000000 */
[C---:B------:R-:W-:Y:S02]  /*7140*/  ISETP.GT.AND P5, PT, R75.reuse, 0x20, P1 ;  /* 0x000000204b00780c */ /* 0x040fe40000fa4270 */
[----:B------:R-:W-:-:S02]  /*7150*/  ISETP.GT.AND P4, PT, R75, 0x21, P1 ;  /* 0x000000214b00780c */ /* 0x000fc40000f84270 */
[C---:B------:R-:W-:Y:S02]  /*7160*/  ISETP.GT.AND P6, PT, R75.reuse, 0x28, P1 ;  /* 0x000000284b00780c */ /* 0x040fe40000fc4270 */
[----:B------:R-:W-:Y:S02]  /*7170*/  ISETP.GT.AND P2, PT, R75, 0x29, P1 ;  /* 0x000000294b00780c */ /* 0x000fe40000f44270 */
        /* <DEDUP_REMOVED lines=37> */
[----:B-1----:R-:W-:Y:S02]  /*73d0*/  FSEL R66, R53, -INF , !P5 ;  /* 0xff80000035427808 */ /* 0x002fe40006800000 */
[----:B------:R-:W-:Y:S02]  /*73e0*/  FSEL R68, R52, -INF , !P4 ;  /* 0xff80000034447808 */ /* 0x000fe40006000000 */
[----:B------:R-:W-:-:S02]  /*73f0*/  FSEL R64, R64, -INF , !P6 ;  /* 0xff80000040407808 */ /* 0x000fc40007000000 */
[----:B------:R-:W-:Y:S02]  /*7400*/  FSEL R62, R62, -INF , !P2 ;  /* 0xff8000003e3e7808 */ /* 0x000fe40005000000 */
[C---:B------:R-:W-:Y:S02]  /*7410*/  ISETP.GT.AND P5, PT, R75.reuse, 0x59, P1 ;  /* 0x000000594b00780c */ /* 0x040fe40000fa4270 */
[C---:B------:R-:W-:Y:S02]  /*7420*/  ISETP.GT.AND P4, PT, R75.reuse, 0x60, P1 ;  /* 0x000000604b00780c */ /* 0x040fe40000f84270 */
[C---:B------:R-:W-:Y:S02]  /*7430*/  ISETP.GT.AND P6, PT, R75.reuse, 0x61, P1 ;  /* 0x000000614b00780c */ /* 0x040fe40000fc4270 */
[----:B------:R-:W-:Y:S02]  /*7440*/  ISETP.GT.AND P2, PT, R75, 0x68, P1 ;  /* 0x000000684b00780c */ /* 0x000fe40000f44270 */
[----:B------:R-:W-:Y:S01]  /*7450*/  FSEL R49, R57, -INF , !P3 ;  /* 0xff80000039317808 */ /* 0x000fe20005800000 */
[--C-:B--2---:R-:W-:Y:S01]  /*7460*/  IMAD.IADD R57, R61, 0x1, R6.reuse ;  /* 0x000000013d397824 */ /* 0x104fe200078e0206 */
[----:B------:R-:W-:Y:S01]  /*7470*/  PLOP3.LUT P3, PT, PT, PT, UP0, 0x40, 0x0 ;  /* 0x000000000000781c */ /* 0x000fe20003f6e808 */
[----:B------:R-:W-:Y:S01]  /*7480*/  IMAD.IADD R61, R71, 0x1, R6 ;  /* 0x00000001473d7824 */ /* 0x000fe200078e0206 */
        /* <DEDUP_REMOVED lines=34> */
.L_x_7850:
[----:B------:R-:W-:-:S05]  /*76b0*/  IMAD.U32 R162, RZ, RZ, UR52 ;  /* 0x00000034ffa27e24 */ /* 0x000fca000f8e00ff */
[----:B------:R-:W-:-:S13]  /*76c0*/  ISETP.NE.AND P2, PT, R162, 0x1, PT ;  /* 0x00000001a200780c */ /* 0x000fda0003f45270 */
[----:B------:R-:W0:Y:S02]  /*76d0*/  @P2 LDC.64 R6, c[0x0][0x9e8] ;  /* 0x00027a00ff062b82 */ /* 0x000e240000000a00 */
[----:B0-----:R-:W-:-:S05]  /*76e0*/  @P2 IMAD.HI.U32 R6, R51, R6, RZ ;  /* 0x0000000633062227 */ /* 0x001fca00078e00ff */
[----:B------:R-:W-:-:S07]  /*76f0*/  @P2 SHF.R.U32.HI R51, RZ, R7, R6 ;  /* 0x00000007ff332219 */ /* 0x000fce0000011606 */
.L_x_7851:
[----:B------:R-:W-:Y:S05]  /*7700*/  BSYNC B0 ;  /* 0x0000000000007941 */ /* 0x000fea0003800000 */
.L_x_7849:
[----:B------:R-:W-:-:S04]  /*7710*/  IMAD R51, R51, R162, -R65 ;  /* 0x000000a233337224 */ /* 0x000fc800078e0a41 */
[----:B------:R-:W-:-:S05]  /*7720*/  IMAD.IADD R6, R51, 0x1, -R16 ;  /* 0x0000000133067824 */ /* 0x000fca00078e0a10 */
[----:B------:R-:W-:Y:S02]  /*7730*/  VIADDMNMX R57, R6, R162, R57, PT ;  /* 0x000000a206397246 */ /* 0x000fe40003800139 */
[----:B------:R-:W-:-:S07]  /*7740*/  VIMNMX R61, R61, R6, !PT ;  /* 0x000000063d3d7248 */ /* 0x000fce0007fe0100 */
.L_x_7848:
[----:B------:R-:W-:Y:S01]  /*7750*/  FMNMX.FTZ R7, R170, R3, !PT ;  /* 0x00000003aa077209 */ /* 0x000fe20007810000 */
[----:B------:R-:W-:Y:S01]  /*7760*/  UMOV UR6, UR59 ;  /* 0x0000003b00067c82 */ /* 0x000fe20008000000 */
[----:B------:R-:W-:Y:S02]  /*7770*/  ISETP.GT.AND P5, PT, R61, 0x10, P1 ;  /* 0x000000103d00780c */ /* 0x000fe40000fa4270 */
[----:B------:R-:W-:Y:S02]  /*7780*/  FMNMX.FTZ R7, R168, R7, !PT ;  /* 0x00000007a8077209 */ /* 0x000fe40007810000 */
[----:B------:R-:W-:Y:S02]  /*7790*/  ISETP.LT.OR P5, PT, R57, 0x11, P5 ;  /* 0x000000113900780c */ /* 0x000fe40002fa1670 */
[----:B------:R-:W-:Y:S02]  /*77a0*/  FMNMX.FTZ R7, R166, R7, !PT ;  /* 0x00000007a6077209 */ /* 0x000fe40007810000 */
[----:B------:R-:W-:-:S02]  /*77b0*/  FSEL R13, R13, -INF , !P5 ;  /* 0xff8000000d0d7808 */ /* 0x000fc40006800000 */
        /* <DEDUP_REMOVED lines=13> */
[C---:B------:R-:W-:Y:S02]  /*7890*/  ISETP.GT.AND P5, PT, R61.reuse, RZ, P1 ;  /* 0x000000ff3d00720c */ /* 0x040fe40000fa4270 */
[----:B------:R-:W-:Y:S02]  /*78a0*/  FMNMX.FTZ R7, R84, R7, !PT ;  /* 0x0000000754077209 */ /* 0x000fe40007810000 */
[----:B------:R-:W-:Y:S02]  /*78b0*/  ISETP.GT.AND P2, PT, R61, 0x11, P1 ;  /* 0x000000113d00780c */ /* 0x000fe40000f44270 */
[----:B------:R-:W-:Y:S02]  /*78c0*/  FMNMX.FTZ R7, R82, R7, !PT ;  /* 0x0000000752077209 */ /* 0x000fe40007810000 */
[----:B------:R-:W-:-:S02]  /*78d0*/  ISETP.LT.OR P5, PT, R57, 0x1, P5 ;  /* 0x000000013900780c */ /* 0x000fc40002fa1670 */
[----:B------:R-:W-:Y:S02]  /*78e0*/  FMNMX.FTZ R7, R80, R7, !PT ;  /* 0x0000000750077209 */ /* 0x000fe40007810000 */
[----:B------:R-:W-:Y:S02]  /*78f0*/  ISETP.LT.OR P2, PT, R57, 0x12, P2 ;  /* 0x000000123900780c */ /* 0x000fe40001741670 */
[----:B------:R-:W-:Y:S02]  /*7900*/  FMNMX.FTZ R7, R78, R7, !PT ;  /* 0x000000074e077209 */ /* 0x000fe40007810000 */
[C---:B------:R-:W-:Y:S02]  /*7910*/  ISETP.GT.AND P3, PT, R61.reuse, 0x8, P1 ;  /* 0x000000083d00780c */ /* 0x040fe40000f64270 */
[----:B------:R-:W-:Y:S02]  /*7920*/  FMNMX.FTZ R7, R76, R7, !PT ;  /* 0x000000074c077209 */ /* 0x000fe40007810000 */
[----:B------:R-:W-:-:S02]  /*7930*/  ISETP.GT.AND P4, PT, R61, 0x9, P1 ;  /* 0x000000093d00780c */ /* 0x000fc40000f84270 */
[----:B------:R-:W-:Y:S02]  /*7940*/  FMNMX.FTZ R7, R74, R7, !PT ;  /* 0x000000074a077209 */ /* 0x000fe40007810000 */
[----:B------:R-:W-:Y:S02]  /*7950*/  FSEL R59, R8, -INF , !P5 ;  /* 0xff800000083b7808 */ /* 0x000fe40006800000 */
        /* <DEDUP_REMOVED lines=8> */
[----:B------:R-:W-:Y:S02]  /*79e0*/  FMNMX.FTZ R7, R64, R7, !PT ;  /* 0x0000000740077209 */ /* 0x000fe40007810000 */
[----:B------:R-:W-:-:S02]  /*79f0*/  FMNMX.FTZ R8, R59, R4, !PT ;  /* 0x000000043b087209 */ /* 0x000fc40007810000 */
[----:B------:R-:W-:Y:S02]  /*7a00*/  FMNMX.FTZ R7, R62, R7, !PT ;  /* 0x000000073e077209 */ /* 0x000fe40007810000 */
[----:B------:R-:W-:Y:S02]  /*7a10*/  ISETP.LT.OR P2, PT, R57, 0x22, P2 ;  /* 0x000000223900780c */ /* 0x000fe40001741670 */
[----:B------:R-:W-:Y:S02]  /*7a20*/  FMNMX.FTZ R7, R60, R7, !PT ;  /* 0x000000073c077209 */ /* 0x000fe40007810000 */
[----:B------:R-:W-:Y:S02]  /*7a30*/  FSEL R11, R11, -INF , !P3 ;  /* 0xff8000000b0b7808 */ /* 0x000fe40005800000 */
[----:B------:R-:W-:Y:S02]  /*7a40*/  FMNMX.FTZ R7, R58, R7, !PT ;  /* 0x000000073a077209 */ /* 0x000fe40007810000 */
[----:B------:R-:W-:-:S02]  /*7a50*/  FSEL R10, R10, -INF , !P4 ;  /* 0xff8000000a0a7808 */ /* 0x000fc40006000000 */
[----:B------:R-:W-:Y:S02]  /*7a60*/  FMNMX.FTZ R7, R56, R7, !PT ;  /* 0x0000000738077209 */ /* 0x000fe40007810000 */
[----:B------:R-:W-:Y:S02]  /*7a70*/  FMNMX.FTZ R8, R9, R8, !PT ;  /* 0x0000000809087209 */ /* 0x000fe40007810000 */
[----:B------:R-:W-:Y:S02]  /*7a80*/  FMNMX.FTZ R7, R54, R7, !PT ;  /* 0x0000000736077209 */ /* 0x000fe40007810000 */
[----:B------:R-:W-:Y:S02]  /*7a90*/  ISETP.GT.AND P4, PT, R61, 0x19, P1 ;  /* 0x000000193d00780c */ /* 0x000fe40000f84270 */
[----:B------:R-:W-:Y:S02]  /*7aa0*/  FMNMX.FTZ R6, R52, R7, !PT ;  /* 0x0000000734067209 */ /* 0x000fe40007810000 */
[----:B------:R-:W-:-:S02]  /*7ab0*/  FSEL R14, R14, -INF , !P2 ;  /* 0xff8000000e0e7808 */ /* 0x000fc40005000000 */
[----:B------:R-:W-:Y:S02]  /*7ac0*/  FMNMX.FTZ R7, R49, R6, !PT ;  /* 0x0000000631077209 */ /* 0x000fe40007810000 */
[C---:B------:R-:W-:Y:S02]  /*7ad0*/  ISETP.GT.AND P2, PT, R61.reuse, 0x30, P1 ;  /* 0x000000303d00780c */ /* 0x040fe40000f44270 */
[----:B------:R-:W-:Y:S02]  /*7ae0*/  FMNMX.FTZ R7, R50, R7, !PT ;  /* 0x0000000732077209 */ /* 0x000fe40007810000 */
[----:B------:R-:W-:Y:S02]  /*7af0*/  ISETP.GT.AND P3, PT, R61, 0x18, P1 ;  /* 0x000000183d00780c */ /* 0x000fe40000f64270 */
[----:B------:R-:W-:Y:S02]  /*7b00*/  FMNMX.FTZ R6, R48, R7, !PT ;  /* 0x0000000730067209 */ /* 0x000fe40007810000 */
[----:B------:R-:W-:-:S02]  /*7b10*/  FMNMX.FTZ R63, R11, R8, !PT ;  /* 0x000000080b3f7209 */ /* 0x000fc40007810000 */
[----:B------:R-:W-:Y:S02]  /*7b20*/  FMNMX.FTZ R7, R47, R6, !PT ;  /* 0x000000062f077209 */ /* 0x000fe40007810000 */
[C---:B------:R-:W-:Y:S02]  /*7b30*/  ISETP.LT.OR P4, PT, R57.reuse, 0x1a, P4 ;  /* 0x0000001a3900780c */ /* 0x040fe40002781670 */
[----:B------:R-:W-:Y:S02]  /*7b40*/  FMNMX.FTZ R7, R46, R7, !PT ;  /* 0x000000072e077209 */ /* 0x000fe40007810000 */
[C---:B------:R-:W-:Y:S02]  /*7b50*/  ISETP.LT.OR P2, PT, R57.reuse, 0x31, P2 ;  /* 0x000000313900780c */ /* 0x040fe40001741670 */
[----:B------:R-:W-:Y:S01]  /*7b60*/  ISETP.LT.OR P3, PT, R57, 0x19, P3 ;  /* 0x000000193900780c */ /* 0x000fe20001f61670 */
[----:B------:R-:W0:Y:S01]  /*7b70*/  SHFL.BFLY PT, R6, R7, 0x2, 0x1f ;  /* 0x0c401f0007067f89 */ /* 0x000e2200000e0000 */
[----:B------:R-:W-:-:S02]  /*7b80*/  FSEL R8, R27, -INF , !P2 ;  /* 0xff8000001b087808 */ /* 0x000fc40005000000 */
[----:B------:R-:W-:Y:S02]  /*7b90*/  FSEL R20, R20, -INF , !P3 ;  /* 0xff80000014147808 */ /* 0x000fe40005800000 */
[C---:B------:R-:W-:Y:S02]  /*7ba0*/  ISETP.GT.AND P3, PT, R61.reuse, 0x28, P1 ;  /* 0x000000283d00780c */ /* 0x040fe40000f64270 */
[----:B------:R-:W-:Y:S02]  /*7bb0*/  ISETP.GT.AND P5, PT, R61, 0x38, P1 ;  /* 0x000000383d00780c */ /* 0x000fe40000fa4270 */
[C---:B------:R-:W-:Y:S02]  /*7bc0*/  ISETP.LT.OR P3, PT, R57.reuse, 0x29, P3 ;  /* 0x000000293900780c */ /* 0x040fe40001f61670 */
[----:B------:R-:W-:Y:S02]  /*7bd0*/  ISETP.LT.OR P5, PT, R57, 0x39, P5 ;  /* 0x000000393900780c */ /* 0x000fe40002fa1670 */
[----:B------:R-:W-:-:S02]  /*7be0*/  FSEL R55, R25, -INF , !P3 ;  /* 0xff80000019377808 */ /* 0x000fc40005800000 */
[----:B------:R-:W-:Y:S02]  /*7bf0*/  ISETP.GT.AND P3, PT, R61, 0x31, P1 ;  /* 0x000000313d00780c */ /* 0x000fe40000f64270 */
[----:B------:R-:W-:Y:S02]  /*7c00*/  FSEL R28, R28, -INF , !P5 ;  /* 0xff8000001c1c7808 */ /* 0x000fe40006800000 */
[----:B------:R-:W-:Y:S02]  /*7c10*/  ISETP.LT.OR P3, PT, R57, 0x32, P3 ;  /* 0x000000323900780c */ /* 0x000fe40001f61670 */
[----:B------:R-:W-:Y:S02]  /*7c20*/  ISETP.GT.AND P5, PT, R61, 0x48, P1 ;  /* 0x000000483d00780c */ /* 0x000fe40000fa4270 */
[----:B------:R-:W-:Y:S02]  /*7c30*/  FSEL R26, R26, -INF , !P3 ;  /* 0xff8000001a1a7808 */ /* 0x000fe40005800000 */
[----:B0-----:R-:W-:-:S02]  /*7c40*/  FMNMX.FTZ R51, R7, R6, !PT ;  /* 0x0000000607337209 */ /* 0x001fc40007810000 */
[----:B------:R-:W-:Y:S02]  /*7c50*/  ISETP.GT.AND P3, PT, R61, 0x41, P1 ;  /* 0x000000413d00780c */ /* 0x000fe40000f64270 */
[C---:B------:R-:W-:Y:S01]  /*7c60*/  ISETP.LT.OR P5, PT, R57.reuse, 0x49, P5 ;  /* 0x000000493900780c */ /* 0x040fe20002fa1670 */
[----:B------:R-:W0:Y:S01]  /*7c70*/  SHFL.BFLY PT, R6, R51, 0x1, 0x1f ;  /* 0x0c201f0033067f89 */ /* 0x000e2200000e0000 */
[----:B------:R-:W-:Y:S02]  /*7c80*/  ISETP.LT.OR P3, PT, R57, 0x42, P3 ;  /* 0x000000423900780c */ /* 0x000fe40001f61670 */
[----:B------:R-:W-:Y:S02]  /*7c90*/  ISETP.GT.AND P2, PT, R61, 0x40, P1 ;  /* 0x000000403d00780c */ /* 0x000fe40000f44270 */
[----:B------:R-:W-:Y:S02]  /*7ca0*/  FSEL R65, R31, -INF , !P3 ;  /* 0xff8000001f417808 */ /* 0x000fe40005800000 */
[----:B------:R-:W-:-:S02]  /*7cb0*/  ISETP.LT.OR P2, PT, R57, 0x41, P2 ;  /* 0x000000413900780c */ /* 0x000fc40001741670 */
[----:B------:R-:W-:Y:S02]  /*7cc0*/  ISETP.GT.AND P3, PT, R61, 0x51, P1 ;  /* 0x000000513d00780c */ /* 0x000fe40000f64270 */
[----:B------:R-:W-:Y:S02]  /*7cd0*/  FSEL R30, R30, -INF , !P2 ;  /* 0xff8000001e1e7808 */ /* 0x000fe40005000000 */
[----:B------:R-:W-:Y:S02]  /*7ce0*/  ISETP.LT.OR P3, PT, R57, 0x52, P3 ;  /* 0x000000523900780c */ /* 0x000fe40001f61670 */
[----:B------:R-:W-:Y:S02]  /*7cf0*/  ISETP.GT.AND P2, PT, R61, 0x50, P1 ;  /* 0x000000503d00780c */ /* 0x000fe40000f44270 */
[----:B------:R-:W-:Y:S02]  /*7d00*/  FSEL R69, R35, -INF , !P3 ;  /* 0xff80000023457808 */ /* 0x000fe40005800000 */
[----:B------:R-:W-:-:S02]  /*7d10*/  ISETP.LT.OR P2, PT, R57, 0x51, P2 ;  /* 0x000000513900780c */ /* 0x000fc40001741670 */
[----:B------:R-:W-:Y:S02]  /*7d20*/  ISETP.GT.AND P3, PT, R61, 0x61, P1 ;  /* 0x000000613d00780c */ /* 0x000fe40000f64270 */
[----:B------:R-:W-:Y:S02]  /*7d30*/  FSEL R34, R34, -INF , !P2 ;  /* 0xff80000022227808 */ /* 0x000fe40005000000 */
[----:B0-----:R-:W-:Y:S02]  /*7d40*/  FMNMX.FTZ R6, R51, R6, !PT ;  /* 0x0000000633067209 */ /* 0x001fe40007810000 */
[----:B------:R-:W-:Y:S02]  /*7d50*/  ISETP.GT.AND P2, PT, R61, 0x60, P1 ;  /* 0x000000603d00780c */ /* 0x000fe40000f44270 */
[C---:B------:R-:W-:Y:S01]  /*7d60*/  FSETP.NEU.FTZ.AND P6, PT, R6.reuse, -INF , PT ;  /* 0xff8000000600780b */ /* 0x040fe20003fdd000 */
[----:B------:R-:W-:Y:S01]  /*7d70*/  FMUL.FTZ R53, R6, UR6 ;  /* 0x0000000606357c20 */ /* 0x000fe20008410000 */
[----:B------:R-:W-:-:S02]  /*7d80*/  ISETP.LT.OR P2, PT, R57, 0x61, P2 ;  /* 0x000000613900780c */ /* 0x000fc40001741670 */
[----:B------:R-:W-:Y:S02]  /*7d90*/  ISETP.LT.OR P3, PT, R57, 0x62, P3 ;  /* 0x000000623900780c */ /* 0x000fe40001f61670 */
[----:B------:R-:W-:Y:S02]  /*7da0*/  FSEL R7, R53, RZ, P6 ;  /* 0x000000ff35077208 */ /* 0x000fe40003000000 */
[----:B------:R-:W-:Y:S02]  /*7db0*/  FSEL R53, R15, -INF , !P4 ;  /* 0xff8000000f357808 */ /* 0x000fe40006000000 */
        /* <DEDUP_REMOVED lines=27> */
[----:B------:R0:W-:Y:S01]  /*7f70*/  MUFU.EX2 R27, R158 ;  /* 0x0000009e001b7308 */ /* 0x0001e20000000800 */
[----:B------:R-:W-:Y:S01]  /*7f80*/  ISETP.LT.OR P4, PT, R57, 0x4a, P4 ;  /* 0x0000004a3900780c */ /* 0x000fe20002781670 */
[--C-:B------:R-:W-:Y:S01]  /*7f90*/  FFMA.FTZ R174, R84, UR6, -R7.reuse ;  /* 0x0000000654ae7c23 */ /* 0x100fe20008010807 */
[----:B------:R-:W-:Y:S01]  /*7fa0*/  FMNMX.FTZ R67, R55, R86, !PT ;  /* 0x0000005637437209 */ /* 0x000fe20007810000 */
[--C-:B------:R-:W-:Y:S01]  /*7fb0*/  FFMA.FTZ R170, R76, UR6, -R7.reuse ;  /* 0x000000064caa7c23 */ /* 0x100fe20008010807 */
[----:B------:R-:W-:Y:S01]  /*7fc0*/  FSEL R32, R32, -INF , !P4 ;  /* 0xff80000020207808 */ /* 0x000fe20006000000 */
[--C-:B------:R-:W-:Y:S01]  /*7fd0*/  FFMA.FTZ R164, R72, UR6, -R7.reuse ;  /* 0x0000000648a47c23 */ /* 0x100fe20008010807 */
[----:B------:R-:W-:Y:S01]  /*7fe0*/  FMNMX.FTZ R31, R24, R67, !PT ;  /* 0x00000043181f7209 */ /* 0x000fe20007810000 */
[----:B------:R1:W-:Y:S01]  /*7ff0*/  MUFU.EX2 R29, R160 ;  /* 0x000000a0001d7308 */ /* 0x0003e20000000800 */
[----:B------:R-:W-:Y:S01]  /*8000*/  FSEL R67, R33, -INF , !P5 ;  /* 0xff80000021437808 */ /* 0x000fe20006800000 */
[--C-:B------:R-:W-:Y:S01]  /*8010*/  FFMA.FTZ R162, R60, UR6, -R7.reuse ;  /* 0x000000063ca27c23 */ /* 0x100fe20008010807 */
[----:B------:R-:W-:Y:S01]  /*8020*/  FMNMX.FTZ R31, R8, R31, !PT ;  /* 0x0000001f081f7209 */ /* 0x000fe20007810000 */
[--C-:B------:R-:W-:Y:S01]  /*8030*/  FFMA.FTZ R156, R56, UR6, -R7.reuse ;  /* 0x00000006389c7c23 */ /* 0x100fe20008010807 */
[----:B------:R-:W-:Y:S01]  /*8040*/  ISETP.GT.AND P5, PT, R61, 0x58, P1 ;  /* 0x000000583d00780c */ /* 0x000fe20000fa4270 */
[--C-:B0-----:R-:W-:Y:S01]  /*8050*/  FFMA.FTZ R158, R52, UR6, -R7.reuse ;  /* 0x00000006349e7c23 */ /* 0x101fe20008010807 */
[----:B------:R-:W-:Y:S01]  /*8060*/  FMNMX.FTZ R33, R26, R31, !PT ;  /* 0x0000001f1a217209 */ /* 0x000fe20007810000 */
[--C-:B------:R-:W-:Y:S01]  /*8070*/  FFMA.FTZ R152, R50, UR6, -R7.reuse ;  /* 0x0000000632987c23 */ /* 0x100fe20008010807 */
[----:B------:R-:W-:Y:S01]  /*8080*/  ISETP.LT.OR P5, PT, R57, 0x59, P5 ;  /* 0x000000593900780c */ /* 0x000fe20002fa1670 */
[----:B------:R0:W-:Y:S01]  /*8090*/  MUFU.EX2 R31, R71 ;  /* 0x00000047001f7308 */ /* 0x0001e20000000800 */
[----:B------:R-:W-:Y:S01]  /*80a0*/  FMNMX.FTZ R82, R28, R33, !PT ;  /* 0x000000211c527209 */ /* 0x000fe20007810000 */
[--C-:B-1----:R-:W-:Y:S01]  /*80b0*/  FFMA.FTZ R160, R64, UR6, -R7.reuse ;  /* 0x0000000640a07c23 */ /* 0x102fe20008010807 */
[----:B------:R-:W-:Y:S01]  /*80c0*/  ISETP.GT.AND P4, PT, R61, 0x59, P1 ;  /* 0x000000593d00780c */ /* 0x000fe20000f84270 */
[----:B------:R-:W-:Y:S01]  /*80d0*/  FFMA.FTZ R154, R47, UR6, -R7 ;  /* 0x000000062f9a7c23 */ /* 0x000fe20008010807 */
[----:B------:R-:W-:-:S02]  /*80e0*/  FMNMX.FTZ R33, R63, R82, !PT ;  /* 0x000000523f217209 */ /* 0x000fc40007810000 */
[----:B------:R-:W-:Y:S01]  /*80f0*/  ISETP.LT.OR P4, PT, R57, 0x5a, P4 ;  /* 0x0000005a3900780c */ /* 0x000fe20002781670 */
[----:B------:R-:W-:Y:S01]  /*8100*/  MUFU.EX2 R51, R51 ;  /* 0x0000003300337308 */ /* 0x000fe20000000800 */
[----:B------:R-:W-:Y:S01]  /*8110*/  FMNMX.FTZ R80, R30, R33, !PT ;  /* 0x000000211e507209 */ /* 0x000fe20007810000 */
[----:B------:R-:W-:Y:S01]  /*8120*/  FFMA.FTZ R33, R78, UR6, -R7 ;  /* 0x000000064e217c23 */ /* 0x000fe20008010807 */
[----:B0-----:R-:W-:Y:S02]  /*8130*/  FSEL R71, R36, -INF , !P5 ;  /* 0xff80000024477808 */ /* 0x001fe40006800000 */
[----:B------:R-:W-:Y:S02]  /*8140*/  FMNMX.FTZ R80, R65, R80, !PT ;  /* 0x0000005041507209 */ /* 0x000fe40007810000 */
[----:B------:R-:W-:Y:S01]  /*8150*/  FSEL R73, R37, -INF , !P4 ;  /* 0xff80000025497808 */ /* 0x000fe20006000000 */
[----:B------:R-:W-:Y:S01]  /*8160*/  MUFU.EX2 R180, R180 ;  /* 0x000000b400b47308 */ /* 0x000fe20000000800 */
[----:B------:R-:W-:-:S02]  /*8170*/  FMNMX.FTZ R35, R67, R80, !PT ;  /* 0x0000005043237209 */ /* 0x000fc40007810000 */
[C---:B------:R-:W-:Y:S02]  /*8180*/  ISETP.GT.AND P5, PT, R61.reuse, 0x68, P1 ;  /* 0x000000683d00780c */ /* 0x040fe40000fa4270 */
[----:B------:R-:W-:Y:S02]  /*8190*/  FMNMX.FTZ R35, R32, R35, !PT ;  /* 0x0000002320237209 */ /* 0x000fe40007810000 */
[----:B------:R-:W-:Y:S01]  /*81a0*/  FSEL R38, R38, -INF , !P2 ;  /* 0xff80000026267808 */ /* 0x000fe20005000000 */
[----:B------:R-:W-:Y:S01]  /*81b0*/  MUFU.EX2 R182, R182 ;  /* 0x000000b600b67308 */ /* 0x000fe20000000800 */
[----:B------:R-:W-:Y:S01]  /*81c0*/  FMNMX.FTZ R36, R34, R35, !PT ;  /* 0x0000002322247209 */ /* 0x000fe20007810000 */
[----:B------:R-:W-:Y:S01]  /*81d0*/  FFMA.FTZ R35, R74, UR6, -R7 ;  /* 0x000000064a237c23 */ /* 0x000fe20008010807 */
[----:B------:R-:W-:Y:S02]  /*81e0*/  ISETP.GT.AND P4, PT, R61, 0x69, P1 ;  /* 0x000000693d00780c */ /* 0x000fe40000f84270 */
[----:B------:R-:W-:-:S02]  /*81f0*/  FMNMX.FTZ R36, R69, R36, !PT ;  /* 0x0000002445247209 */ /* 0x000fc40007810000 */
[----:B------:R-:W-:Y:S01]  /*8200*/  ISETP.LT.OR P5, PT, R57, 0x69, P5 ;  /* 0x000000693900780c */ /* 0x000fe20002fa1670 */
[----:B------:R-:W-:Y:S01]  /*8210*/  MUFU.EX2 R15, R15 ;  /* 0x0000000f000f7308 */ /* 0x000fe20000000800 */
[----:B------:R-:W-:Y:S02]  /*8220*/  FMNMX.FTZ R36, R71, R36, !PT ;  /* 0x0000002447247209 */ /* 0x000fe40007810000 */
[----:B------:R-:W-:Y:S02]  /*8230*/  FSEL R74, R39, -INF , !P3 ;  /* 0xff800000274a7808 */ /* 0x000fe40005800000 */
[----:B------:R-:W-:Y:S01]  /*8240*/  FMNMX.FTZ R37, R73, R36, !PT ;  /* 0x0000002449257209 */ /* 0x000fe20007810000 */
[----:B------:R-:W-:Y:S01]  /*8250*/  FFMA.FTZ R36, R70, UR6, -R7 ;  /* 0x0000000646247c23 */ /* 0x000fe20008010807 */
[----:B------:R-:W-:Y:S01]  /*8260*/  ISETP.GT.AND P2, PT, R61, 0x70, P1 ;  /* 0x000000703d00780c */ /* 0x000fe20000f44270 */
[----:B------:R-:W-:Y:S01]  /*8270*/  MUFU.EX2 R176, R176 ;  /* 0x000000b000b07308 */ /* 0x000fe20000000800 */
[----:B------:R-:W-:-:S02]  /*8280*/  FMNMX.FTZ R37, R38, R37, !PT ;  /* 0x0000002526257209 */ /* 0x000fc40007810000 */
[----:B------:R-:W-:Y:S02]  /*8290*/  FSEL R40, R40, -INF , !P5 ;  /* 0xff80000028287808 */ /* 0x000fe40006800000 */
[----:B------:R-:W-:Y:S02]  /*82a0*/  ISETP.LT.OR P4, PT, R57, 0x6a, P4 ;  /* 0x0000006a3900780c */ /* 0x000fe40002781670 */
[----:B------:R-:W-:Y:S01]  /*82b0*/  FMNMX.FTZ R39, R74, R37, !PT ;  /* 0x000000254a277209 */ /* 0x000fe20007810000 */
[----:B------:R-:W-:Y:S01]  /*82c0*/  MUFU.EX2 R25, R25 ;  /* 0x0000001900197308 */ /* 0x000fe20000000800 */
[----:B------:R-:W-:Y:S02]  /*82d0*/  ISETP.GT.AND P3, PT, R61, 0x71, P1 ;  /* 0x000000713d00780c */ /* 0x000fe40000f64270 */
[----:B------:R-:W-:Y:S02]  /*82e0*/  ISETP.LT.OR P2, PT, R57, 0x71, P2 ;  /* 0x000000713900780c */ /* 0x000fe40001741670 */
[----:B------:R-:W-:Y:S01]  /*82f0*/  FSEL R70, R41, -INF , !P4 ;  /* 0xff80000029467808 */ /* 0x000fe20006000000 */
[--C-:B------:R-:W-:Y:S01]  /*8300*/  FFMA.FTZ R41, R49, UR6, -R7.reuse ;  /* 0x0000000631297c23 */ /* 0x100fe20008010807 */
[----:B------:R-:W-:Y:S01]  /*8310*/  FMNMX.FTZ R39, R40, R39, !PT ;  /* 0x0000002728277209 */ /* 0x000fe20007810000 */
[----:B------:R0:W-:Y:S01]  /*8320*/  MUFU.EX2 R37, R36 ;  /* 0x0000002400257308 */ /* 0x0001e20000000800 */
[----:B------:R-:W-:Y:S01]  /*8330*/  ISETP.GT.AND P5, PT, R61, 0x78, P1 ;  /* 0x000000783d00780c */ /* 0x000fe20000fa4270 */
[----:B------:R-:W-:Y:S01]  /*8340*/  FFMA.FTZ R49, R46, UR6, -R7 ;  /* 0x000000062e317c23 */ /* 0x000fe20008010807 */
[----:B------:R-:W-:-:S02]  /*8350*/  ISETP.LT.OR P3, PT, R57, 0x72, P3 ;  /* 0x000000723900780c */ /* 0x000fc40001f61670 */
[----:B------:R-:W-:Y:S02]  /*8360*/  FSEL R42, R42, -INF , !P2 ;  /* 0xff8000002a2a7808 */ /* 0x000fe40005000000 */
[----:B------:R-:W-:Y:S01]  /*8370*/  FMNMX.FTZ R39, R70, R39, !PT ;  /* 0x0000002746277209 */ /* 0x000fe20007810000 */
[----:B------:R-:W-:Y:S01]  /*8380*/  MUFU.EX2 R178, R178 ;  /* 0x000000b200b27308 */ /* 0x000fe20000000800 */
[----:B------:R-:W-:Y:S01]  /*8390*/  ISETP.GT.AND P1, PT, R61, 0x79, P1 ;  /* 0x000000793d00780c */ /* 0x000fe20000f24270 */
[--C-:B------:R-:W-:Y:S01]  /*83a0*/  FFMA.FTZ R61, R68, UR6, -R7.reuse ;  /* 0x00000006443d7c23 */ /* 0x100fe20008010807 */
[----:B------:R-:W-:Y:S02]  /*83b0*/  ISETP.LT.OR P5, PT, R57, 0x79, P5 ;  /* 0x000000793900780c */ /* 0x000fe40002fa1670 */
[----:B------:R-:W-:Y:S01]  /*83c0*/  FSEL R66, R43, -INF , !P3 ;  /* 0xff8000002b427808 */ /* 0x000fe20005800000 */
[--C-:B------:R-:W-:Y:S01]  /*83d0*/  FFMA.FTZ R43, R54, UR6, -R7.reuse ;  /* 0x00000006362b7c23 */ /* 0x100fe20008010807 */
[----:B------:R-:W-:Y:S01]  /*83e0*/  FMNMX.FTZ R39, R42, R39, !PT ;  /* 0x000000272a277209 */ /* 0x000fe20007810000 */
[----:B------:R-:W-:Y:S01]  /*83f0*/  MUFU.EX2 R172, R172 ;  /* 0x000000ac00ac7308 */ /* 0x000fe20000000800 */
[----:B------:R-:W-:Y:S01]  /*8400*/  ISETP.LT.OR P1, PT, R57, 0x7a, P1 ;  /* 0x0000007a3900780c */ /* 0x000fe20000f21670 */
[----:B------:R-:W-:Y:S01]  /*8410*/  FFMA.FTZ R57, R62, UR6, -R7 ;  /* 0x000000063e397c23 */ /* 0x000fe20008010807 */
[----:B------:R-:W-:-:S02]  /*8420*/  FSEL R44, R44, -INF , !P5 ;  /* 0xff8000002c2c7808 */ /* 0x000fc40006800000 */
[----:B------:R-:W-:Y:S02]  /*8430*/  FMNMX.FTZ R39, R66, R39, !PT ;  /* 0x0000002742277209 */ /* 0x000fe40007810000 */
[----:B------:R-:W-:Y:S01]  /*8440*/  FSEL R68, R45, -INF , !P1 ;  /* 0xff8000002d447808 */ /* 0x000fe20004800000 */
[----:B------:R-:W-:Y:S01]  /*8450*/  FFMA.FTZ R45, R58, UR6, -R7 ;  /* 0x000000063a2d7c23 */ /* 0x000fe20008010807 */
[----:B------:R-:W-:Y:S01]  /*8460*/  FMNMX.FTZ R39, R44, R39, !PT ;  /* 0x000000272c277209 */ /* 0x000fe20007810000 */
[----:B------:R-:W-:Y:S03]  /*8470*/  MUFU.EX2 R174, R174 ;  /* 0x000000ae00ae7308 */ /* 0x000fe60000000800 */
[----:B------:R-:W-:-:S05]  /*8480*/  FMNMX.FTZ R39, R68, R39, !PT ;  /* 0x0000002744277209 */ /* 0x000fca0007810000 */
[----:B0-----:R-:W0:Y:S01]  /*8490*/  SHFL.BFLY PT, R36, R39, 0x2, 0x1f ;  /* 0x0c401f0027247f89 */ /* 0x001e2200000e0000 */
[----:B------:R-:W-:Y:S08]  /*84a0*/  MUFU.EX2 R168, R168 ;  /* 0x000000a800a87308 */ /* 0x000ff00000000800 */
[----:B------:R-:W-:Y:S08]  /*84b0*/  MUFU.EX2 R33, R33 ;  /* 0x0000002100217308 */ /* 0x000ff00000000800 */
[----:B------:R-:W-:Y:S01]  /*84c0*/  MUFU.EX2 R170, R170 ;  /* 0x000000aa00aa7308 */ /* 0x000fe20000000800 */
[----:B0-----:R-:W-:Y:S01]  /*84d0*/  FMNMX.FTZ R36, R39, R36, !PT ;  /* 0x0000002427247209 */ /* 0x001fe20007810000 */
[----:B------:R-:W-:Y:S01]  /*84e0*/  FFMA.FTZ R39, R48, UR6, -R7 ;  /* 0x0000000630277c23 */ /* 0x000fe20008010807 */
[----:B------:R-:W-:-:S05]  /*84f0*/  FSEL R48, R6, RZ, P6 ;  /* 0x000000ff06307208 */ /* 0x000fca0003000000 */
[----:B------:R-:W-:Y:S01]  /*8500*/  MUFU.EX2 R35, R35 ;  /* 0x0000002300237308 */ /* 0x000fe20000000800 */
[----:B------:R-:W0:Y:S01]  /*8510*/  SHFL.BFLY PT, R75, R36, 0x1, 0x1f ;  /* 0x0c201f00244b7f89 */ /* 0x000e2200000e0000 */
[----:B------:R-:W-:-:S06]  /*8520*/  FADD.FTZ R48, -R48, R3 ;  /* 0x0000000330307221 */ /* 0x000fcc0000010100 */
[----:B------:R-:W-:Y:S08]  /*8530*/  MUFU.EX2 R164, R164 ;  /* 0x000000a400a47308 */ /* 0x000ff00000000800 */
[----:B------:R-:W-:Y:S08]  /*8540*/  MUFU.EX2 R166, R166 ;  /* 0x000000a600a67308 */ /* 0x000ff00000000800 */
[----:B------:R-:W-:Y:S01]  /*8550*/  MUFU.EX2 R61, R61 ;  /* 0x0000003d003d7308 */ /* 0x000fe20000000800 */
[----:B0-----:R-:W-:Y:S01]  /*8560*/  FMNMX.FTZ R7, R36, R75, !PT ;  /* 0x0000004b24077209 */ /* 0x001fe20007810000 */
[----:B------:R-:W-:-:S03]  /*8570*/  FMUL.FTZ R36, R48, UR6 ;  /* 0x0000000630247c20 */ /* 0x000fc60008410000 */
[C---:B------:R-:W-:Y:S01]  /*8580*/  FSETP.NEU.FTZ.AND P1, PT, R7.reuse, -INF , PT ;  /* 0xff8000000700780b */ /* 0x040fe20003f3d000 */
[----:B------:R-:W-:Y:S02]  /*8590*/  FMUL.FTZ R47, R7, UR6 ;  /* 0x00000006072f7c20 */ /* 0x000fe40008410000 */
[----:B------:R-:W-:Y:S03]  /*85a0*/  MUFU.EX2 R160, R160 ;  /* 0x000000a000a07308 */ /* 0x000fe60000000800 */
[----:B------:R-:W-:-:S05]  /*85b0*/  FSEL R47, R47, RZ, P1 ;  /* 0x000000ff2f2f7208 */ /* 0x000fca0000800000 */
[----:B------:R-:W0:Y:S01]  /*85c0*/  MUFU.EX2 R36, R36 ;  /* 0x0000002400247308 */ /* 0x000e220000000800 */
        /* <DEDUP_REMOVED lines=14> */
[----:B------:R-:W-:Y:S01]  /*86b0*/  FFMA.FTZ R175, R55, UR6, -R47 ;  /* 0x0000000637af7c23 */ /* 0x000fe2000801082f */
[----:B------:R-:W-:Y:S01]  /*86c0*/  MUFU.EX2 R46, R46 ;  /* 0x0000002e002e7308 */ /* 0x000fe20000000800 */
[----:B0-----:R-:W-:Y:S01]  /*86d0*/  FFMA.FTZ R11, R36, R2, R51 ;  /* 0x00000002240b7223 */ /* 0x001fe20000010033 */
[--C-:B------:R-:W-:Y:S01]  /*86e0*/  FFMA.FTZ R24, R24, UR6, -R47.reuse ;  /* 0x0000000618187c23 */ /* 0x100fe2000801082f */
[--C-:B------:R-:W-:Y:S01]  /*86f0*/  FFMA.FTZ R169, R8, UR6, -R47.reuse ;  /* 0x0000000608a97c23 */ /* 0x100fe2000801082f */
[----:B------:R-:W-:Y:S01]  /*8700*/  FFMA.FTZ R8, R26, UR6, -R47 ;  /* 0x000000061a087c23 */ /* 0x000fe2000801082f */
[----:B------:R-:W-:Y:S01]  /*8710*/  FADD.FTZ R11, R180, R11 ;  /* 0x0000000bb40b7221 */ /* 0x000fe20000010000 */
[--C-:B------:R-:W-:Y:S01]  /*8720*/  FFMA.FTZ R171, R28, UR6, -R47.reuse ;  /* 0x000000061cab7c23 */ /* 0x100fe2000801082f */
[----:B------:R-:W-:Y:S01]  /*8730*/  FFMA.FTZ R4, R63, UR6, -R47 ;  /* 0x000000063f047c23 */ /* 0x000fe2000801082f */
[----:B------:R-:W0:Y:S01]  /*8740*/  MUFU.EX2 R9, R9 ;  /* 0x0000000900097308 */ /* 0x000e220000000800 */
[----:B------:R-:W-:Y:S01]  /*8750*/  FADD.FTZ R2, R182, R11 ;  /* 0x0000000bb6027221 */ /* 0x000fe20000010000 */
        /* <DEDUP_REMOVED lines=15> */
[----:B0-----:R-:W-:Y:S01]  /*8850*/  FFMA.FTZ R0, R9, R0, R46 ;  /* 0x0000000009007223 */ /* 0x001fe2000001002e */
[----:B------:R-:W-:Y:S01]  /*8860*/  FADD.FTZ R2, R178, R13 ;  /* 0x0000000db2027221 */ /* 0x000fe20000010000 */
[--C-:B------:R-:W-:Y:S01]  /*8870*/  FFMA.FTZ R159, R40, UR6, -R47.reuse ;  /* 0x00000006289f7c23 */ /* 0x100fe2000801082f */
[--C-:B------:R-:W-:Y:S01]  /*8880*/  FFMA.FTZ R38, R70, UR6, -R47.reuse ;  /* 0x0000000646267c23 */ /* 0x100fe2000801082f */
[----:B------:R-:W-:Y:S01]  /*8890*/  FADD.FTZ R0, R181, R0 ;  /* 0x00000000b5007221 */ /* 0x000fe20000010000 */
[----:B------:R-:W-:Y:S01]  /*88a0*/  FADD.FTZ R13, R27, R2 ;  /* 0x000000021b0d7221 */ /* 0x000fe20000010000 */
[----:B------:R-:W-:Y:S01]  /*88b0*/  FFMA.FTZ R153, R42, UR6, -R47 ;  /* 0x000000062a997c23 */ /* 0x000fe2000801082f */
[----:B------:R-:W0:Y:S01]  /*88c0*/  MUFU.EX2 R177, R177 ;  /* 0x000000b100b17308 */ /* 0x000e220000000800 */
[----:B-1----:R-:W-:Y:S01]  /*88d0*/  FADD.FTZ R11, R183, R0 ;  /* 0x00000000b70b7221 */ /* 0x002fe20000010000 */
[----:B------:R-:W-:Y:S01]  /*88e0*/  FADD.FTZ R2, R172, R13 ;  /* 0x0000000dac027221 */ /* 0x000fe20000010000 */
[--C-:B------:R-:W-:Y:S01]  /*88f0*/  FFMA.FTZ R40, R66, UR6, -R47.reuse ;  /* 0x0000000642287c23 */ /* 0x100fe2000801082f */
[--C-:B------:R-:W-:Y:S01]  /*8900*/  FFMA.FTZ R155, R44, UR6, -R47.reuse ;  /* 0x000000062c9b7c23 */ /* 0x100fe2000801082f */
[----:B------:R-:W-:Y:S01]  /*8910*/  FFMA.FTZ R47, R68, UR6, -R47 ;  /* 0x00000006442f7c23 */ /* 0x000fe2000801082f */
[----:B------:R-:W-:-:S02]  /*8920*/  FADD.FTZ R13, R29, R2 ;  /* 0x000000021d0d7221 */ /* 0x000fc40000010000 */
        /* <DEDUP_REMOVED lines=91> */
.L_x_7852:
        /* <DEDUP_REMOVED lines=15> */
[----:B------:R-:W-:Y:S01]  /*8fd0*/  F2FP.F16.F32.PACK_AB R183, R10, R183 ;  /* 0x000000b70ab7723e */ /* 0x000fe200000000ff */
[----:B------:R-:W-:Y:S01]  /*8fe0*/  FMUL.FTZ R96, R96, R36 ;  /* 0x0000002460607220 */ /* 0x000fe20000410000 */
[----:B------:R-:W-:Y:S01]  /*8ff0*/  SYNCS.ARRIVE.TRANS64.RED.A1T0 RZ, [UR10], RZ ;  /* 0x000000ffffff79a7 */ /* 0x000fe2000810040a */
        /* <DEDUP_REMOVED lines=52> */
[----:B------:R-:W-:Y:S01]  /*9340*/  FMUL.FTZ R149, R149, R36 ;  /* 0x0000002495957220 */ /* 0x000fe20000410000 */
[----:B------:R-:W-:-:S02]  /*9350*/  VIADD R5, R5, 0xffffffff ;  /* 0xffffffff05057836 */ /* 0x000fc40000000000 */
        /* <DEDUP_REMOVED lines=32> */
[----:B------:R-:W-:-:S02]  /*9560*/  IMAD.MOV.U32 R4, RZ, RZ, R7 ;  /* 0x000000ffff047224 */ /* 0x000fc400078e0007 */
[----:B------:R-:W-:Y:S01]  /*9570*/  IMAD.MOV.U32 R3, RZ, RZ, R6 ;  /* 0x000000ffff037224 */ /* 0x000fe200078e0006 */
[----:B------:R-:W-:Y:S06]  /*9580*/  @P1 BRA `(.L_x_7853) ;  /* 0xffffffc400ac1947 */ /* 0x000fec000383ffff */
.L_x_7834:
[----:B------:R-:W-:Y:S02]  /*9590*/  UISETP.NE.AND UP1, UPT, UR51, URZ, UPT ;  /* 0x0000003f3300728c */ /* 0x000fe4000bf25270 */
[----:B------:R-:W-:Y:S02]  /*95a0*/  UISETP.NE.AND UP0, UPT, UR46, URZ, UPT ;  /* 0x0000003f2e00728c */ /* 0x000fe4000bf05270 */
[----:B------:R-:W-:Y:S02]  /*95b0*/  UIADD3 UR14, UR47, 0x7f, URZ ;  /* 0x0000007f2f0e7890 */ /* 0x000fe4000fffe03f */
[----:B------:R-:W-:Y:S02]  /*95c0*/  UIADD3 UR15, UR41, 0x1, -UR42 ;  /* 0x00000001290f7890 */ /* 0x000fe4000fffe82a */
[----:B------:R-:W-:-:S03]  /*95d0*/  PLOP3.LUT P1, PT, PT, PT, UP0, 0x40, 0x0 ;  /* 0x000000000000781c */ /* 0x000fc60003f2e808 */
        /* <DEDUP_REMOVED lines=19> */
.L_x_7855:
[----:B------:R-:W-:Y:S02]  /*9710*/  ULDC UR19, c[0x0][0x9e4] ;  /* 0x0002790000137ab9 */ /* 0x000fe40000000800 */
[----:B------:R-:W-:-:S11]  /*9720*/  UISETP.NE.AND UP0, UPT, UR19, 0x1, UPT ;  /* 0x000000011300788c */ /* 0x000fd6000bf05270 */
[----:B------:R-:W-:Y:S02]  /*9730*/  @UP0 ULDC.64 UR10, c[0x0][0x9e8] ;  /* 0x00027a00000a0ab9 */ /* 0x000fe40000000a00 */
[----:B------:R-:W-:-:S04]  /*9740*/  UIMAD.WIDE.U32 UR14, UR7, UR10, URZ ;  /* 0x0000000a070e72a5 */ /* 0x000fc8000f8e003f */
[----:B------:R-:W-:-:S12]  /*9750*/  @UP0 USHF.R.U32.HI UR7, URZ, UR11, UR15 ;  /* 0x0000000b3f070299 */ /* 0x000fd8000801160f */
.L_x_7856:
[----:B------:R-:W-:-:S04]  /*9760*/  UIMAD UR7, UR7, UR19, URZ ;  /* 0x00000013070772a4 */ /* 0x000fc8000f8e023f */
[----:B------:R-:W-:-:S04]  /*9770*/  UISETP.LT.AND UP0, UPT, UR18, UR7, UPT ;  /* 0x000000071200728c */ /* 0x000fc8000bf01270 */
[----:B------:R-:W-:-:S12]  /*9780*/  USEL UR18, UR18, UR7, !UP0 ;  /* 0x0000000712127287 */ /* 0x000fd8000c000000 */
.L_x_7854:
        /* <DEDUP_REMOVED lines=14> */
.L_x_7868:
[----:B------:R-:W-:Y:S01]  /*9870*/  ISETP.NE.AND P2, PT, RZ, UR50, PT ;  /* 0x00000032ff007c0c */ /* 0x000fe2000bf45270 */
[----:B------:R-:W-:-:S04]  /*9880*/  UISETP.NE.AND UP0, UPT, UR44, 0x1, UPT ;  /* 0x000000012c00788c */ /* 0x000fc8000bf05270 */
[----:B------:R-:W-:-:S04]  /*9890*/  USEL UR39, URZ, 0x1, UP0 ;  /* 0x000000013f277887 */ /* 0x000fc80008000000 */
[----:B------:R-:W-:-:S04]  /*98a0*/  ULOP3.LUT UR39, UR43, UR39, URZ, 0x3c, !UPT ;  /* 0x000000272b277292 */ /* 0x000fc8000f8e3c3f */
[----:B------:R-:W-:Y:S08]  /*98b0*/  @P2 BRA `(.L_x_7858) ;  /* 0x0000000000382947 */ /* 0x000ff00003800000 */
[----:B------:R-:W-:Y:S05]  /*98c0*/  @!P0 BRA `(.L_x_7859) ;  /* 0x0000000000048947 */ /* 0x000fea0003800000 */
[----:B------:R-:W-:Y:S01]  /*98d0*/  BPT.TRAP 0x1 ;  /* 0x000000040000795c */ /* 0x000fe20000300000 */
.L_x_7859:
        /* <DEDUP_REMOVED lines=9> */
.L_x_7860:
[----:B-1----:R-:W-:Y:S05]  /*9970*/  @P1 BRA `(.L_x_7858) ;  /* 0x0000000000081947 */ /* 0x002fea0003800000 */
[----:B------:R-:W1:Y:S02]  /*9980*/  SYNCS.PHASECHK.TRANS64.TRYWAIT P1, [UR6+0x28830], R6 ;  /* 0x02883006ff0075a7 */ /* 0x000e640008020146 */
[----:B-1----:R-:W-:Y:S05]  /*9990*/  @!P1 BRA `(.L_x_7861) ;  /* 0x0000010000789947 */ /* 0x002fea0003800000 */
.L_x_7858:
        /* <DEDUP_REMOVED lines=51> */
.L_x_7863:
[----:B------:R-:W-:Y:S01]  /*9cd0*/  ULEA UR6, UR44, UR40, 0x3 ;  /* 0x000000282c067291 */ /* 0x000fe2000f8e183f */
[----:B------:R-:W-:-:S05]  /*9ce0*/  IMAD.U32 R6, RZ, RZ, UR43 ;  /* 0x0000002bff067e24 */ /* 0x000fca000f8e00ff */
[----:B------:R-:W-:-:S04]  /*9cf0*/  SHF.L.U32 R6, R6, 0x1f, RZ ;  /* 0x0000001f06067819 */ /* 0x000fc800000006ff */
[----:B------:R0:W1:Y:S01]  /*9d00*/  SYNCS.PHASECHK.TRANS64.TRYWAIT P1, [UR6+0x28850], R6 ;  /* 0x02885006ff0075a7 */ /* 0x0000620008020146 */
[----:B------:R-:W-:Y:S05]  /*9d10*/  @!P0 BRA `(.L_x_7864) ;  /* 0x0000000000048947 */ /* 0x000fea0003800000 */
[----:B------:R-:W-:Y:S01]  /*9d20*/  BPT.TRAP 0x1 ;  /* 0x000000040000795c */ /* 0x000fe20000300000 */
.L_x_7864:
[----:B-1----:R-:W-:Y:S05]  /*9d30*/  @P1 BRA `(.L_x_7862) ;  /* 0x0000000000081947 */ /* 0x002fea0003800000 */
[----:B------:R-:W1:Y:S02]  /*9d40*/  SYNCS.PHASECHK.TRANS64.TRYWAIT P1, [UR6+0x28850], R6 ;  /* 0x02885006ff0075a7 */ /* 0x000e640008020146 */
[----:B-1----:R-:W-:Y:S05]  /*9d50*/  @!P1 BRA `(.L_x_7865) ;  /* 0x000000fc00a09947 */ /* 0x002fea0003800000 */
.L_x_7862:
        /* <DEDUP_REMOVED lines=51> */
.L_x_7866:
        /* <DEDUP_REMOVED lines=73> */
[----:B------:R-:W-:Y:S01]  /*a520*/  UMOV UR6, UR52 ;  /* 0x0000003400067c82 */ /* 0x000fe20008000000 */
[----:B------:R-:W-:-:S04]  /*a530*/  ULEA UR7, UR38, UR40, 0x3 ;  /* 0x0000002826077291 */ /* 0x000fc8000f8e183f */
[----:B------:R-:W0:Y:S01]  /*a540*/  MUFU.TANH R20, R20 ;  /* 0x0000001400147308 */ /* 0x000e220000002400 */
[----:B-1----:R-:W-:Y:S01]  /*a550*/  FMNMX.FTZ R37, R15, R58, !PT ;  /* 0x0000003a0f257209 */ /* 0x002fe20007810000 */
[----:B------:R-:W-:-:S04]  /*a560*/  UIADD3 UR7, UR7, 0x28840, URZ ;  /* 0x0002884007077890 */ /* 0x000fc8000fffe03f */
[----:B------:R-:W-:Y:S02]  /*a570*/  UPRMT UR7, UR54, 0x654, UR7 ;  /* 0x0000065436077896 */ /* 0x000fe40008000007 */
[----:B------:R-:W1:Y:S01]  /*a580*/  MUFU.TANH R29, R29 ;  /* 0x0000001d001d7308 */ /* 0x000e620000002400 */
[----:B--2---:R-:W-:-:S06]  /*a590*/  FMNMX.FTZ R6, R28, R7, !PT ;  /* 0x000000071c067209 */ /* 0x004fcc0007810000 */
[----:B------:R-:W-:Y:S01]  /*a5a0*/  SYNCS.ARRIVE.TRANS64.RED.A1T0 RZ, [UR7], RZ ;  /* 0x000000ffffff79a7 */ /* 0x000fe20008100407 */
        /* <DEDUP_REMOVED lines=15> */
[----:B------:R-:W-:Y:S01]  /*a6a0*/  FMUL.FTZ R78, R80, UR45 ;  /* 0x0000002d504e7c20 */ /* 0x000fe20008410000 */
[----:B------:R-:W-:Y:S01]  /*a6b0*/  FMUL.FTZ R80, R81, UR45 ;  /* 0x0000002d51507c20 */ /* 0x000fe20008410000 */
[----:B------:R-:W-:-:S03]  /*a6c0*/  FMUL.FTZ R81, R84, UR45 ;  /* 0x0000002d54517c20 */ /* 0x000fc60008410000 */
        /* <DEDUP_REMOVED lines=96> */
[----:B0-----:R-:W-:-:S03]  /*acd0*/  FMNMX.FTZ R65, R63, R6, !PT ;  /* 0x000000063f417209 */ /* 0x001fc60007810000 */
        /* <DEDUP_REMOVED lines=11> */
[----:B------:R-:W-:Y:S01]  /*ad90*/  FMUL.FTZ R69, R3, UR6 ;  /* 0x0000000603457c20 */ /* 0x000fe20008410000 */
[--C-:B------:R-:W-:Y:S01]  /*ada0*/  FFMA.FTZ R47, R55, UR6, -R83.reuse ;  /* 0x00000006372f7c23 */ /* 0x100fe20008010853 */
[C---:B------:R-:W-:Y:S01]  /*adb0*/  FADD.FTZ R3, -R7.reuse, R4 ;  /* 0x0000000407037221 */ /* 0x040fe20000010100 */
[----:B------:R-:W-:Y:S01]  /*adc0*/  FMUL.FTZ R55, R7, UR6 ;  /* 0x0000000607377c20 */ /* 0x000fe20008410000 */
[--C-:B------:R-:W-:Y:S01]  /*add0*/  FFMA.FTZ R180, R8, UR6, -R83.reuse ;  /* 0x0000000608b47c23 */ /* 0x100fe20008010853 */
[----:B------:R-:W-:Y:S01]  /*ade0*/  FFMA.FTZ R79, R9, UR6, -R83 ;  /* 0x00000006094f7c23 */ /* 0x000fe20008010853 */
[----:B------:R-:W-:Y:S01]  /*adf0*/  FMUL.FTZ R3, R3, UR6 ;  /* 0x0000000603037c20 */ /* 0x000fe20008410000 */
[--C-:B------:R-:W-:Y:S01]  /*ae00*/  FFMA.FTZ R4, R11, UR6, -R55.reuse ;  /* 0x000000060b047c23 */ /* 0x100fe20008010837 */
[----:B------:R-:W-:Y:S01]  /*ae10*/  FFMA.FTZ R181, R10, UR6, -R55 ;  /* 0x000000060ab57c23 */ /* 0x000fe20008010837 */
[----:B------:R0:W-:Y:S01]  /*ae20*/  MUFU.EX2 R37, R69 ;  /* 0x0000004500257308 */ /* 0x0001e20000000800 */
[----:B------:R-:W-:Y:S01]  /*ae30*/  FFMA.FTZ R182, R12, UR6, -R83 ;  /* 0x000000060cb67c23 */ /* 0x000fe20008010853 */
[----:B------:R-:W-:Y:S01]  /*ae40*/  FFMA.FTZ R183, R14, UR6, -R55 ;  /* 0x000000060eb77c23 */ /* 0x000fe20008010837 */
[----:B------:R-:W-:Y:S01]  /*ae50*/  FFMA.FTZ R77, R13, UR6, -R83 ;  /* 0x000000060d4d7c23 */ /* 0x000fe20008010853 */
[----:B------:R-:W-:Y:S01]  /*ae60*/  FFMA.FTZ R8, R15, UR6, -R55 ;  /* 0x000000060f087c23 */ /* 0x000fe20008010837 */
[----:B------:R-:W-:Y:S01]  /*ae70*/  FFMA.FTZ R176, R28, UR6, -R83 ;  /* 0x000000061cb07c23 */ /* 0x000fe20008010853 */
[----:B------:R-:W-:Y:S01]  /*ae80*/  FFMA.FTZ R177, R20, UR6, -R55 ;  /* 0x0000000614b17c23 */ /* 0x000fe20008010837 */
[----:B------:R-:W-:Y:S01]  /*ae90*/  FFMA.FTZ R75, R29, UR6, -R83 ;  /* 0x000000061d4b7c23 */ /* 0x000fe20008010853 */
[----:B------:R-:W1:Y:S01]  /*aea0*/  MUFU.EX2 R180, R180 ;  /* 0x000000b400b47308 */ /* 0x000e620000000800 */
[----:B------:R-:W-:Y:S01]  /*aeb0*/  FFMA.FTZ R10, R21, UR6, -R55 ;  /* 0x00000006150a7c23 */ /* 0x000fe20008010837 */
[----:B------:R-:W-:Y:S01]  /*aec0*/  FFMA.FTZ R178, R152, UR6, -R83 ;  /* 0x0000000698b27c23 */ /* 0x000fe20008010853 */
[----:B------:R-:W-:Y:S01]  /*aed0*/  FFMA.FTZ R179, R24, UR6, -R55 ;  /* 0x0000000618b37c23 */ /* 0x000fe20008010837 */
[----:B------:R-:W-:Y:S01]  /*aee0*/  FFMA.FTZ R73, R153, UR6, -R83 ;  /* 0x0000000699497c23 */ /* 0x000fe20008010853 */
[----:B------:R-:W-:Y:S01]  /*aef0*/  FFMA.FTZ R12, R25, UR6, -R55 ;  /* 0x00000006190c7c23 */ /* 0x000fe20008010837 */
[----:B------:R-:W-:Y:S01]  /*af00*/  FFMA.FTZ R172, R154, UR6, -R83 ;  /* 0x000000069aac7c23 */ /* 0x000fe20008010853 */
[----:B------:R-:W-:Y:S01]  /*af10*/  FFMA.FTZ R173, R26, UR6, -R55 ;  /* 0x000000061aad7c23 */ /* 0x000fe20008010837 */
[----:B------:R-:W-:Y:S01]  /*af20*/  MUFU.EX2 R3, R3 ;  /* 0x0000000300037308 */ /* 0x000fe20000000800 */
[----:B------:R-:W-:Y:S01]  /*af30*/  FFMA.FTZ R71, R41, UR6, -R83 ;  /* 0x0000000629477c23 */ /* 0x000fe20008010853 */
[----:B------:R-:W-:Y:S01]  /*af40*/  FFMA.FTZ R14, R27, UR6, -R55 ;  /* 0x000000061b0e7c23 */ /* 0x000fe20008010837 */
[----:B------:R-:W-:Y:S01]  /*af50*/  FFMA.FTZ R174, R42, UR6, -R83 ;  /* 0x000000062aae7c23 */ /* 0x000fe20008010853 */
[----:B------:R-:W-:Y:S01]  /*af60*/  FFMA.FTZ R175, R30, UR6, -R55 ;  /* 0x000000061eaf7c23 */ /* 0x000fe20008010837 */
[----:B0-----:R-:W-:Y:S01]  /*af70*/  FFMA.FTZ R69, R43, UR6, -R83 ;  /* 0x000000062b457c23 */ /* 0x001fe20008010853 */
[----:B------:R-:W-:Y:S01]  /*af80*/  FFMA.FTZ R20, R31, UR6, -R55 ;  /* 0x000000061f147c23 */ /* 0x000fe20008010837 */
[----:B------:R-:W-:Y:S01]  /*af90*/  FFMA.FTZ R168, R46, UR6, -R83 ;  /* 0x000000062ea87c23 */ /* 0x000fe20008010853 */
[----:B------:R-:W0:Y:S01]  /*afa0*/  MUFU.EX2 R4, R4 ;  /* 0x0000000400047308 */ /* 0x000e220000000800 */
[----:B-1----:R-:W-:Y:S01]  /*afb0*/  FFMA.FTZ R2, R37, R2, R180 ;  /* 0x0000000225027223 */ /* 0x002fe200000100b4 */
[--C-:B------:R-:W-:Y:S01]  /*afc0*/  FFMA.FTZ R169, R32, UR6, -R55.reuse ;  /* 0x0000000620a97c23 */ /* 0x100fe20008010837 */
        /* <DEDUP_REMOVED lines=11> */
[--C-:B------:R-:W-:Y:S01]  /*b080*/  FFMA.FTZ R167, R39, UR6, -R55.reuse ;  /* 0x0000000627a77c23 */ /* 0x100fe20008010837 */
[----:B------:R-:W-:Y:S01]  /*b090*/  FFMA.FTZ R30, R40, UR6, -R55 ;  /* 0x00000006281e7c23 */ /* 0x000fe20008010837 */
[----:B------:R-:W2:Y:S01]  /*b0a0*/  MUFU.EX2 R181, R181 ;  /* 0x000000b500b57308 */ /* 0x000ea20000000800 */
[----:B0-----:R-:W-:Y:S01]  /*b0b0*/  FFMA.FTZ R0, R3, R0, R4 ;  /* 0x0000000003007223 */ /* 0x001fe20000010004 */
[----:B------:R-:W-:Y:S01]  /*b0c0*/  FFMA.FTZ R160, R64, UR6, -R83 ;  /* 0x0000000640a07c23 */ /* 0x000fe20008010853 */
[----:B------:R-:W-:Y:S01]  /*b0d0*/  FFMA.FTZ R161, R44, UR6, -R55 ;  /* 0x000000062ca17c23 */ /* 0x000fe20008010837 */
[----:B------:R-:W-:Y:S01]  /*b0e0*/  FFMA.FTZ R43, R155, UR6, -R83 ;  /* 0x000000069b2b7c23 */ /* 0x000fe20008010853 */
[----:B------:R-:W-:Y:S01]  /*b0f0*/  FFMA.FTZ R32, R45, UR6, -R55 ;  /* 0x000000062d207c23 */ /* 0x000fe20008010837 */
[----:B------:R-:W-:Y:S01]  /*b100*/  FFMA.FTZ R162, R66, UR6, -R83 ;  /* 0x0000000642a27c23 */ /* 0x000fe20008010853 */
[----:B------:R-:W-:Y:S01]  /*b110*/  FFMA.FTZ R163, R50, UR6, -R55 ;  /* 0x0000000632a37c23 */ /* 0x000fe20008010837 */
[----:B------:R-:W0:Y:S01]  /*b120*/  MUFU.EX2 R182, R182 ;  /* 0x000000b600b67308 */ /* 0x000e220000000800 */
[----:B-1----:R-:W-:Y:S01]  /*b130*/  FADD.FTZ R11, R79, R2 ;  /* 0x000000024f0b7221 */ /* 0x002fe20000010000 */
[----:B------:R-:W-:Y:S01]  /*b140*/  FFMA.FTZ R41, R68, UR6, -R83 ;  /* 0x0000000644297c23 */ /* 0x000fe20008010853 */
[----:B------:R-:W-:Y:S01]  /*b150*/  FFMA.FTZ R34, R51, UR6, -R55 ;  /* 0x0000000633227c23 */ /* 0x000fe20008010837 */
[----:B------:R-:W-:Y:S01]  /*b160*/  FFMA.FTZ R156, R70, UR6, -R83 ;  /* 0x00000006469c7c23 */ /* 0x000fe20008010853 */
[----:B------:R-:W-:Y:S01]  /*b170*/  FFMA.FTZ R157, R56, UR6, -R55 ;  /* 0x00000006389d7c23 */ /* 0x000fe20008010837 */
[----:B------:R-:W-:Y:S01]  /*b180*/  FFMA.FTZ R29, R72, UR6, -R83 ;  /* 0x00000006481d7c23 */ /* 0x000fe20008010853 */
[----:B------:R-:W-:Y:S01]  /*b190*/  FFMA.FTZ R36, R57, UR6, -R55 ;  /* 0x0000000639247c23 */ /* 0x000fe20008010837 */
[----:B------:R-:W1:Y:S01]  /*b1a0*/  MUFU.EX2 R183, R183 ;  /* 0x000000b700b77308 */ /* 0x000e620000000800 */
[----:B--2---:R-:W-:Y:S01]  /*b1b0*/  FADD.FTZ R0, R181, R0 ;  /* 0x00000000b5007221 */ /* 0x004fe20000010000 */
[----:B------:R-:W-:Y:S01]  /*b1c0*/  FFMA.FTZ R158, R74, UR6, -R83 ;  /* 0x000000064a9e7c23 */ /* 0x000fe20008010853 */
[----:B------:R-:W-:Y:S01]  /*b1d0*/  FFMA.FTZ R159, R58, UR6, -R55 ;  /* 0x000000063a9f7c23 */ /* 0x000fe20008010837 */
[----:B------:R-:W-:Y:S01]  /*b1e0*/  FFMA.FTZ R13, R76, UR6, -R83 ;  /* 0x000000064c0d7c23 */ /* 0x000fe20008010853 */
[----:B------:R-:W-:Y:S01]  /*b1f0*/  FFMA.FTZ R38, R59, UR6, -R55 ;  /* 0x000000063b267c23 */ /* 0x000fe20008010837 */
[----:B------:R-:W-:Y:S01]  /*b200*/  FFMA.FTZ R152, R78, UR6, -R83 ;  /* 0x000000064e987c23 */ /* 0x000fe20008010853 */
[----:B------:R-:W-:Y:S01]  /*b210*/  FFMA.FTZ R153, R60, UR6, -R55 ;  /* 0x000000063c997c23 */ /* 0x000fe20008010837 */
[----:B------:R-:W2:Y:S01]  /*b220*/  MUFU.EX2 R77, R77 ;  /* 0x0000004d004d7308 */ /* 0x000ea20000000800 */
        /* <DEDUP_REMOVED lines=125> */
.L_x_7867:
[----:B------:R-:W-:Y:S01]  /*ba00*/  ULEA UR7, UR44, UR40, 0x3 ;  /* 0x000000282c077291 */ /* 0x000fe2000f8e183f */
[----:B------:R-:W-:Y:S01]  /*ba10*/  ISETP.GT.AND P1, PT, R5, UR49, PT ;  /* 0x0000003105007c0c */ /* 0x000fe2000bf24270 */
[----:B------:R-:W-:Y:S01]  /*ba20*/  UMOV UR43, UR39 ;  /* 0x00000027002b7c82 */ /* 0x000fe20008000000 */
[----:B------:R-:W-:Y:S01]  /*ba30*/  UMOV UR44, UR38 ;  /* 0x00000026002c7c82 */ /* 0x000fe20008000000 */
[----:B------:R-:W-:Y:S01]  /*ba40*/  UIADD3 UR7, UR7, 0x28860, URZ ;  /* 0x0002886007077890 */ /* 0x000fe2000fffe03f */
[----:B------:R-:W-:Y:S01]  /*ba50*/  F2FP.F16.F32.PACK_AB R181, R181, R4 ;  /* 0x00000004b5b5723e */ /* 0x000fe200000000ff */
        /* <DEDUP_REMOVED lines=96> */
[----:B------:R-:W-:Y:S01]  /*c060*/  FMUL.FTZ R149, R149, R37 ;  /* 0x0000002595957220 */ /* 0x000fe20000410000 */
[----:B------:R-:W-:-:S02]  /*c070*/  VIADD R5, R5, 0xffffffff ;  /* 0xffffffff05057836 */ /* 0x000fc40000000000 */
[----:B------:R-:W-:Y:S02]  /*c080*/  IMAD.MOV.U32 R4, RZ, RZ, R7 ;  /* 0x000000ffff047224 */ /* 0x000fe400078e0007 */
[----:B------:R-:W-:Y:S01]  /*c090*/  IMAD.MOV.U32 R3, RZ, RZ, R6 ;  /* 0x000000ffff037224 */ /* 0x000fe200078e0006 */
[----:B------:R-:W-:Y:S06]  /*c0a0*/  @P1 BRA `(.L_x_7868) ;  /* 0xffffffd400f01947 */ /* 0x000fec000383ffff */
.L_x_7857:
        /* <DEDUP_REMOVED lines=11> */
.L_x_7888:
[----:B------:R-:W-:Y:S01]  /*c160*/  UIADD3 UR38, UR44, 0x1, URZ ;  /* 0x000000012c267890 */ /* 0x000fe2000fffe03f */
[----:B------:R-:W-:-:S03]  /*c170*/  ISETP.NE.AND P2, PT, RZ, UR50, PT ;  /* 0x00000032ff007c0c */ /* 0x000fc6000bf45270 */
[----:B------:R-:W-:-:S04]  /*c180*/  UISETP.NE.AND UP0, UPT, UR38, 0x2, UPT ;  /* 0x000000022600788c */ /* 0x000fc8000bf05270 */
[----:B------:R-:W-:Y:S02]  /*c190*/  USEL UR39, URZ, 0x1, UP0 ;  /* 0x000000013f277887 */ /* 0x000fe40008000000 */
[----:B------:R-:W-:Y:S02]  /*c1a0*/  USEL UR38, UR38, URZ, UP0 ;  /* 0x0000003f26267287 */ /* 0x000fe40008000000 */
[----:B------:R-:W-:Y:S02]  /*c1b0*/  ULOP3.LUT UR39, UR43, UR39, URZ, 0x3c, !UPT ;  /* 0x000000272b277292 */ /* 0x000fe4000f8e3c3f */
[----:B------:R-:W-:Y:S10]  /*c1c0*/  @P2 BRA `(.L_x_7870) ;  /* 0x00000000002c2947 */ /* 0x000ff40003800000 */
[----:B------:R-:W-:Y:S05]  /*c1d0*/  @!P0 BRA `(.L_x_7871) ;  /* 0x0000000000048947 */ /* 0x000fea0003800000 */
[----:B------:R-:W-:Y:S01]  /*c1e0*/  BPT.TRAP 0x1 ;  /* 0x000000040000795c */ /* 0x000fe20000300000 */
.L_x_7871:
[----:B------:R-:W-:Y:S01]  /*c1f0*/  ULEA UR6, UR38, UR40, 0x3 ;  /* 0x0000002826067291 */ /* 0x000fe2000f8e183f */
[----:B------:R-:W-:-:S05]  /*c200*/  IMAD.U32 R6, RZ, RZ, UR39 ;  /* 0x00000027ff067e24 */ /* 0x000fca000f8e00ff */
[----:B------:R-:W-:-:S04]  /*c210*/  SHF.L.U32 R6, R6, 0x1f, RZ ;  /* 0x0000001f06067819 */ /* 0x000fc800000006ff */
[----:B------:R0:W1:Y:S01]  /*c220*/  SYNCS.PHASECHK.TRANS64.TRYWAIT P1, [UR6+0x28830], R6 ;  /* 0x02883006ff0075a7 */ /* 0x0000620008020146 */
[----:B------:R-:W-:Y:S05]  /*c230*/  @!P0 BRA `(.L_x_7872) ;  /* 0x0000000000048947 */ /* 0x000fea0003800000 */
[----:B------:R-:W-:Y:S01]  /*c240*/  BPT.TRAP 0x1 ;  /* 0x000000040000795c */ /* 0x000fe20000300000 */
.L_x_7872:
[----:B-1----:R-:W-:Y:S05]  /*c250*/  @P1 BRA `(.L_x_7870) ;  /* 0x0000000000081947 */ /* 0x002fea0003800000 */
[----:B------:R-:W1:Y:S02]  /*c260*/  SYNCS.PHASECHK.TRANS64.TRYWAIT P1, [UR6+0x28830], R6 ;  /* 0x02883006ff0075a7 */ /* 0x000e640008020146 */
[----:B-1----:R-:W-:Y:S05]  /*c270*/  @!P1 BRA `(.L_x_7873) ;  /* 0x000000d800709947 */ /* 0x002fea0003800000 */
.L_x_7870:
[----:B-1----:R-:W1:Y:S01]  /*c280*/  S2R R7, SR_TID.X ;  /* 0x0000000000077919 */ /* 0x002e620000002100 */
[----:B------:R-:W-:Y:S01]  /*c290*/  ULEA UR30, UR38, UR48, 0xb ;  /* 0x00000030261e7291 */ /* 0x000fe2000f8e583f */
[----:B------:R-:W-:Y:S01]  /*c2a0*/  UMOV UR35, 0x40000040 ;  /* 0x4000004000237882 */ /* 0x000fe20000000000 */
[----:B------:R-:W-:Y:S02]  /*c2b0*/  UMOV UR7, 0x40000040 ;  /* 0x4000004000077882 */ /* 0x000fe40000000000 */
[----:B------:R-:W-:Y:S02]  /*c2c0*/  UIADD3 UR6, UR30, 0x2, URZ ;  /* 0x000000021e067890 */ /* 0x000fe4000fffe03f */
[----:B------:R-:W-:Y:S02]  /*c2d0*/  UIADD3 UR10, UR30, 0x4, URZ ;  /* 0x000000041e0a7890 */ /* 0x000fe4000fffe03f */
[----:B------:R-:W-:Y:S01]  /*c2e0*/  UMOV UR34, UR30 ;  /* 0x0000001e00227c82 */ /* 0x000fe20008000000 */
        /* <DEDUP_REMOVED lines=41> */
.L_x_7875:
[----:B------:R-:W-:Y:S01]  /*c580*/  ULEA UR6, UR44, UR40, 0x3 ;  /* 0x000000282c067291 */ /* 0x000fe2000f8e183f */
[----:B------:R-:W-:-:S05]  /*c590*/  IMAD.U32 R6, RZ, RZ, UR43 ;  /* 0x0000002bff067e24 */ /* 0x000fca000f8e00ff */
[----:B------:R-:W-:-:S04]  /*c5a0*/  SHF.L.U32 R6, R6, 0x1f, RZ ;  /* 0x0000001f06067819 */ /* 0x000fc800000006ff */
[----:B------:R0:W1:Y:S01]  /*c5b0*/  SYNCS.PHASECHK.TRANS64.TRYWAIT P1, [UR6+0x28850], R6 ;  /* 0x02885006ff0075a7 */ /* 0x0000620008020146 */
[----:B------:R-:W-:Y:S05]  /*c5c0*/  @!P0 BRA `(.L_x_7876) ;  /* 0x0000000000048947 */ /* 0x000fea0003800000 */
[----:B------:R-:W-:Y:S01]  /*c5d0*/  BPT.TRAP 0x1 ;  /* 0x000000040000795c */ /* 0x000fe20000300000 */
.L_x_7876:
[----:B-1----:R-:W-:Y:S05]  /*c5e0*/  @P1 BRA `(.L_x_7874) ;  /* 0x0000000000081947 */ /* 0x002fea0003800000 */
[----:B------:R-:W1:Y:S02]  /*c5f0*/  SYNCS.PHASECHK.TRANS64.TRYWAIT P1, [UR6+0x28850], R6 ;  /* 0x02885006ff0075a7 */ /* 0x000e640008020146 */
[----:B-1----:R-:W-:Y:S05]  /*c600*/  @!P1 BRA `(.L_x_7877) ;  /* 0x000000d400a49947 */ /* 0x002fea0003800000 */
.L_x_7874:
        /* <DEDUP_REMOVED lines=51> */
.L_x_7878:
        /* <DEDUP_REMOVED lines=82> */
[----:B------:R-:W-:Y:S01]  /*ce60*/  SYNCS.ARRIVE.TRANS64.RED.A1T0 RZ, [UR6], RZ ;  /* 0x000000ffffff79a7 */ /* 0x000fe20008100406 */
[----:B------:R-:W-:Y:S02]  /*ce70*/  ULOP3.LUT UR6, URZ, UR52, URZ, 0x33, !UPT ;  /* 0x000000343f067292 */ /* 0x000fe4000f8e333f */
        /* <DEDUP_REMOVED lines=82> */
.L_x_7881:
[----:B------:R-:W-:-:S05]  /*d3a0*/  IMAD.U32 R70, RZ, RZ, UR49 ;  /* 0x00000031ff467e24 */ /* 0x000fca000f8e00ff */
[----:B------:R-:W-:-:S13]  /*d3b0*/  ISETP.NE.AND P1, PT, R70, 0x1, PT ;  /* 0x000000014600780c */ /* 0x000fda0003f25270 */
[----:B------:R-:W1:Y:S02]  /*d3c0*/  @P1 LDC.64 R6, c[0x0][0x9e8] ;  /* 0x00027a00ff061b82 */ /* 0x000e640000000a00 */
[----:B-1----:R-:W-:-:S05]  /*d3d0*/  @P1 IMAD.HI.U32 R6, R68, R6, RZ ;  /* 0x0000000644061227 */ /* 0x002fca00078e00ff */
[----:B------:R-:W-:-:S07]  /*d3e0*/  @P1 SHF.R.U32.HI R68, RZ, R7, R6 ;  /* 0x00000007ff441219 */ /* 0x000fce0000011606 */
.L_x_7882:
[----:B------:R-:W-:Y:S05]  /*d3f0*/  BSYNC B0 ;  /* 0x0000000000007941 */ /* 0x000fea0003800000 */
.L_x_7880:
[----:B------:R-:W-:-:S04]  /*d400*/  IMAD R7, R68, R70, -R65 ;  /* 0x0000004644077224 */ /* 0x000fc800078e0a41 */
[----:B------:R-:W-:-:S05]  /*d410*/  IMAD.IADD R6, R7, 0x1, -R16 ;  /* 0x0000000107067824 */ /* 0x000fca00078e0a10 */
[----:B------:R-:W-:Y:S02]  /*d420*/  VIADDMNMX R73, R6, R70, R73, PT ;  /* 0x0000004606497246 */ /* 0x000fe40003800149 */
[----:B------:R-:W-:-:S07]  /*d430*/  VIMNMX R75, R75, R6, !PT ;  /* 0x000000064b4b7248 */ /* 0x000fce0007fe0100 */
.L_x_7879:
        /* <DEDUP_REMOVED lines=116> */
.L_x_7885:
[----:B------:R-:W-:-:S05]  /*db80*/  IMAD.U32 R162, RZ, RZ, UR49 ;  /* 0x00000031ffa27e24 */ /* 0x000fca000f8e00ff */
[----:B------:R-:W-:-:S13]  /*db90*/  ISETP.NE.AND P2, PT, R162, 0x1, PT ;  /* 0x00000001a200780c */ /* 0x000fda0003f45270 */
[----:B------:R-:W0:Y:S02]  /*dba0*/  @P2 LDC.64 R6, c[0x0][0x9e8] ;  /* 0x00027a00ff062b82 */ /* 0x000e240000000a00 */
[----:B0-----:R-:W-:-:S05]  /*dbb0*/  @P2 IMAD.HI.U32 R6, R51, R6, RZ ;  /* 0x0000000633062227 */ /* 0x001fca00078e00ff */
[----:B------:R-:W-:-:S07]  /*dbc0*/  @P2 SHF.R.U32.HI R51, RZ, R7, R6 ;  /* 0x00000007ff332219 */ /* 0x000fce0000011606 */
.L_x_7886:
[----:B------:R-:W-:Y:S05]  /*dbd0*/  BSYNC B0 ;  /* 0x0000000000007941 */ /* 0x000fea0003800000 */
.L_x_7884:
[----:B------:R-:W-:-:S04]  /*dbe0*/  IMAD R51, R51, R162, -R65 ;  /* 0x000000a233337224 */ /* 0x000fc800078e0a41 */
[----:B------:R-:W-:-:S05]  /*dbf0*/  IMAD.IADD R6, R51, 0x1, -R16 ;  /* 0x0000000133067824 */ /* 0x000fca00078e0a10 */
[----:B------:R-:W-:Y:S02]  /*dc00*/  VIADDMNMX R57, R6, R162, R57, PT ;  /* 0x000000a206397246 */ /* 0x000fe40003800139 */
[----:B------:R-:W-:-:S07]  /*dc10*/  VIMNMX R61, R61, R6, !PT ;  /* 0x000000063d3d7248 */ /* 0x000fce0007fe0100 */
.L_x_7883:
        /* <DEDUP_REMOVED lines=377> */
.L_x_7887:
        /* <DEDUP_REMOVED lines=107> */
.L_x_7869:
[----:B------:R-:W-:Y:S06]  /*fa60*/  BAR.ARV 0x8, 0x180 ;  /* 0x0206000000007b1d */ /* 0x000fec0000002000 */
[----:B------:R-:W-:Y:S05]  /*fa70*/  @!P0 BRA `(.L_x_7889) ;  /* 0x0000000000048947 */ /* 0x000fea0003800000 */
[----:B------:R-:W-:Y:S01]  /*fa80*/  BPT.TRAP 0x1 ;  /* 0x000000040000795c */ /* 0x000fe20000300000 */
.L_x_7889:
[----:B------:R-:W-:Y:S01]  /*fa90*/  ULEA UR5, UR38, UR40, 0x3 ;  /* 0x0000002826057291 */ /* 0x000fe2000f8e183f */
[----:B------:R-:W-:-:S05]  /*faa0*/  IMAD.U32 R3, RZ, RZ, UR39 ;  /* 0x00000027ff037e24 */ /* 0x000fca000f8e00ff */
[----:B------:R-:W-:-:S04]  /*fab0*/  SHF.L.U32 R3, R3, 0x1f, RZ ;  /* 0x0000001f03037819 */ /* 0x000fc800000006ff */
[----:B------:R0:W1:Y:S01]  /*fac0*/  SYNCS.PHASECHK.TRANS64.TRYWAIT P1, [UR5+0x28850], R3 ;  /* 0x02885003ff0075a7 */ /* 0x0000620008020145 */
[----:B------:R-:W-:Y:S05]  /*fad0*/  @!P0 BRA `(.L_x_7890) ;  /* 0x0000000000048947 */ /* 0x000fea0003800000 */
[----:B------:R-:W-:Y:S01]  /*fae0*/  BPT.TRAP 0x1 ;  /* 0x000000040000795c */ /* 0x000fe20000300000 */
.L_x_7890:
[----:B-1----:R-:W-:Y:S05]  /*faf0*/  @P1 BRA `(.L_x_7891) ;  /* 0x0000000000081947 */ /* 0x002fea0003800000 */
[----:B------:R-:W1:Y:S02]  /*fb00*/  SYNCS.PHASECHK.TRANS64.TRYWAIT P1, [UR5+0x28850], R3 ;  /* 0x02885003ff0075a7 */ /* 0x000e640008020145 */
[----:B-1----:R-:W-:Y:S05]  /*fb10*/  @!P1 BRA `(.L_x_7892) ;  /* 0x000000a000789947 */ /* 0x002fea0003800000 */
.L_x_7891:
[----:B------:R-:W-:Y:S01]  /*fb20*/  UIADD3 UR40, UR40, 0x400, URZ ;  /* 0x0000040028287890 */ /* 0x000fe2000fffe03f */
[----:B------:R-:W-:Y:S01]  /*fb30*/  WARPGROUP.ARRIVE ;  /* 0x00000000000079c5 */ /* 0x000fe20000000000 */
[----:B------:R-:W-:Y:S01]  /*fb40*/  UMOV UR11, 0x40000040 ;  /* 0x40000040000b7882 */ /* 0x000fe20000000000 */
[----:B01----:R-:W0:Y:S01]  /*fb50*/  SHFL.BFLY PT, R3, R2, 0x2, 0x1f ;  /* 0x0c401f0002037f89 */ /* 0x003e2200000e0000 */
[----:B------:R-:W-:Y:S01]  /*fb60*/  USHF.R.U32.HI UR40, URZ, 0x4, UR40 ;  /* 0x000000043f287899 */ /* 0x000fe20008011628 */
[----:B------:R-:W-:Y:S02]  /*fb70*/  IMAD.MOV.U32 R20, RZ, RZ, -0x800000 ;  /* 0xff800000ff147424 */ /* 0x000fe400078e00ff */
[----:B------:R-:W1:Y:S01]  /*fb80*/  SHFL.BFLY PT, R5, R0, 0x2, 0x1f ;  /* 0x0c401f0000057f89 */ /* 0x000e6200000e0000 */
[----:B------:R-:W-:-:S04]  /*fb90*/  ULOP3.LUT UR40, UR40, 0x3fff, URZ, 0xc0, !UPT ;  /* 0x00003fff28287892 */ /* 0x000fc8000f8ec03f */
[----:B------:R-:W-:-:S04]  /*fba0*/  ULOP3.LUT UR4, UR40, 0x4000000, URZ, 0xfc, !UPT ;  /* 0x0400000028047892 */ /* 0x000fc8000f8efc3f */
[----:B------:R-:W-:-:S07]  /*fbb0*/  ULEA UR4, UR38, UR4, 0xb ;  /* 0x0000000426047291 */ /* 0x000fce000f8e583f */
[----:B------:R-:W-:Y:S02]  /*fbc0*/  UMOV UR10, UR4 ;  /* 0x00000004000a7c82 */ /* 0x000fe40008000000 */
[----:B------:R-:W-:Y:S01]  /*fbd0*/  HGMMA.64x128x16.F32 R88, R180, gdesc[UR8].tnspB, R88, gsb0 ;  /* 0x41e00008b4587df0 */ /* 0x000fe20008000858 */
[----:B------:R-:W-:Y:S01]  /*fbe0*/  UIADD3 UR10, UR4, 0x80, URZ ;  /* 0x00000080040a7890 */ /* 0x000fe2000fffe03f */
[----:B0-----:R-:W-:Y:S01]  /*fbf0*/  FADD.FTZ R3, R3, R2 ;  /* 0x0000000203037221 */ /* 0x001fe20000010000 */
[----:B------:R-:W-:Y:S01]  /*fc00*/  UMOV UR11, 0x40000040 ;  /* 0x40000040000b7882 */ /* 0x000fe20000000000 */
[----:B------:R-:W-:Y:S02]  /*fc10*/  IMAD.MOV.U32 R2, RZ, RZ, RZ ;  /* 0x000000ffff027224 */ /* 0x000fe400078e00ff */
[----:B-1----:R-:W-:Y:S01]  /*fc20*/  FADD.FTZ R5, R5, R0 ;  /* 0x0000000005057221 */ /* 0x002fe20000010000 */
[----:B------:R-:W0:Y:S01]  /*fc30*/  SHFL.BFLY PT, R4, R3, 0x1, 0x1f ;  /* 0x0c201f0003047f89 */ /* 0x000e2200000e0000 */
[----:B------:R-:W-:-:S03]  /*fc40*/  IMAD.MOV.U32 R0, RZ, RZ, -0x800000 ;  /* 0xff800000ff007424 */ /* 0x000fc600078e00ff */
[----:B------:R-:W1:Y:S01]  /*fc50*/  SHFL.BFLY PT, R8, R5, 0x1, 0x1f ;  /* 0x0c201f0005087f89 */ /* 0x000e6200000e0000 */
[----:B0-----:R-:W-:Y:S01]  /*fc60*/  FADD.FTZ R11, R3, R4 ;  /* 0x00000004030b7221 */ /* 0x001fe20000010000 */
[----:B------:R-:W-:Y:S02]  /*fc70*/  IMAD.U32 R3, RZ, RZ, UR6 ;  /* 0x00000006ff037e24 */ /* 0x000fe4000f8e00ff */
[----:B-1----:R-:W-:Y:S02]  /*fc80*/  FADD.FTZ R12, R5, R8 ;  /* 0x00000008050c7221 */ /* 0x002fe40000010000 */
[----:B------:R-:W-:Y:S01]  /*fc90*/  FSETP.NE.FTZ.AND P1, PT, R11, RZ, PT ;  /* 0x000000ff0b00720b */ /* 0x000fe20003f35000 */
[----:B------:R-:W-:Y:S02]  /*fca0*/  IMAD.MOV.U32 R8, RZ, RZ, RZ ;  /* 0x000000ffff087224 */ /* 0x000fe400078e00ff */
[----:B------:R-:W-:Y:S01]  /*fcb0*/  IMAD.U32 R5, RZ, RZ, UR6 ;  /* 0x00000006ff057e24 */ /* 0x000fe2000f8e00ff */
        /* <DEDUP_REMOVED lines=48> */
.L_x_7893:
[----:B------:R-:W-:Y:S01]  /*ffc0*/  R2UR UR6, R199 ;  /* 0x00000000c70672ca */ /* 0x000fe200000e0000 */
        /* <DEDUP_REMOVED lines=38> */
[----:B------:R-:W-:Y:S01]  /*10230*/  USEL UR4, URZ, 0x1, UP0 ;  /* 0x000000013f047887 */ /* 0x000fe20008000000 */
[----:B------:R-:W-:Y:S01]  /*10240*/  PLOP3.LUT P0, PT, PT, PT, PT, 0x8, 0x0 ;  /* 0x000000000000781c */ /* 0x000fe20003f0e170 */
[-C--:B------:R-:W-:Y:S01]  /*10250*/  FMUL.FTZ R2, R90, R8.reuse ;  /* 0x000000085a027220 */ /* 0x080fe20000410000 */
[----:B------:R-:W-:Y:S01]  /*10260*/  FMUL.FTZ R3, R91, R8 ;  /* 0x000000085b037220 */ /* 0x000fe20000410000 */
[----:B------:R-:W-:-:S02]  /*10270*/  IMAD.U32 R199, RZ, RZ, UR6 ;  /* 0x00000006ffc77e24 */ /* 0x000fc4000f8e00ff */
        /* <DEDUP_REMOVED lines=32> */
.L_x_7815:
[----:B------:R-:W0:Y:S01]  /*10480*/  S2R R4, SR_CgaCtaId ;  /* 0x0000000000047919 */ /* 0x000e220000008800 */
[----:B------:R-:W-:Y:S01]  /*10490*/  MOV R21, 0x400 ;  /* 0x0000040000157802 */ /* 0x000fe20000000f00 */
[----:B------:R-:W-:Y:S01]  /*104a0*/  BSSY B0, `(.L_x_7894) ;  /* 0x00002e8000007945 */ /* 0x000fe20003800000 */
[----:B------:R-:W-:Y:S02]  /*104b0*/  BAR.SYNC.DEFER_BLOCKING 0x5, 0x180 ;  /* 0x0146000000007b1d */ /* 0x000fe40000010000 */
[----:B0-----:R-:W-:-:S05]  /*104c0*/  LEA R21, R4, R21, 0x18 ;  /* 0x0000001504157211 */ /* 0x001fca00078ec0ff */
[----:B------:R-:W0:Y:S02]  /*104d0*/  LDS.128 R4, [R21+0x288d0] ;  /* 0x0288d00015047984 */ /* 0x000e240000000c00 */
[----:B0-----:R-:W-:Y:S02]  /*104e0*/  R2UR UR6, R5 ;  /* 0x00000000050672ca */ /* 0x001fe400000e0000 */
[----:B------:R-:W-:Y:S02]  /*104f0*/  R2UR UR5, R6 ;  /* 0x00000000060572ca */ /* 0x000fe400000e0000 */
[----:B------:R-:W-:Y:S01]  /*10500*/  R2UR UR7, R7 ;  /* 0x00000000070772ca */ /* 0x000fe200000e0000 */
[----:B------:R-:W-:Y:S06]  /*10510*/  BAR.ARV 0x4, 0x180 ;  /* 0x0106000000007b1d */ /* 0x000fec0000002000 */
[----:B------:R-:W-:Y:S08]  /*10520*/  @P0 BRA `(.L_x_7895) ;  /* 0x0000002000640947 */ /* 0x000ff00003800000 */
[----:B------:R-:W0:Y:S01]  /*10530*/  S2R R4, SR_SWINHI ;  /* 0x0000000000047919 */ /* 0x000e220000002f00 */
[----:B------:R-:W-:Y:S01]  /*10540*/  ULDC.64 UR10, c[0x0][0xc00] ;  /* 0x00030000000a7ab9 */ /* 0x000fe20000000a00 */
[----:B------:R-:W-:Y:S01]  /*10550*/  ULDC.64 UR8, c[0x0][0xc00] ;  /* 0x0003000000087ab9 */ /* 0x000fe20000000a00 */
[----:B------:R-:W1:Y:S01]  /*10560*/  LDC R45, c[0x0][0xbe8] ;  /* 0x0002fa00ff2d7b82 */ /* 0x000e620000000800 */
[----:B------:R-:W-:Y:S01]  /*10570*/  UIMAD.WIDE UR8, UR58, 0x4, UR8 ;  /* 0x000000043a0878a5 */ /* 0x000fe2000f8e0208 */
[----:B------:R-:W-:Y:S02]  /*10580*/  MOV R32, R21 ;  /* 0x0000001500207202 */ /* 0x000fe40000000f00 */
[----:B0-----:R-:W-:-:S03]  /*10590*/  MOV R33, R4 ;  /* 0x0000000400217202 */ /* 0x001fc60000000f00 */
[----:B------:R-:W-:-:S03]  /*105a0*/  IMAD.WIDE R4, R219, 0x2, R32 ;  /* 0x00000002db047825 */ /* 0x000fc600078e0220 */
[C---:B------:R-:W-:Y:S02]  /*105b0*/  LOP3.LUT R7, R4.reuse, 0x380, RZ, 0xc0, !PT ;  /* 0x0000038004077812 */ /* 0x040fe400078ec0ff */
[C---:B------:R-:W-:Y:S02]  /*105c0*/  IADD3 R8, P5, R4.reuse, 0x40, RZ ;  /* 0x0000004004087810 */ /* 0x040fe40007fbe0ff */
[----:B------:R-:W-:Y:S02]  /*105d0*/  SHF.R.U64 R7, R7, 0x3, RZ ;  /* 0x0000000307077819 */ /* 0x000fe400000012ff */
[C---:B------:R-:W-:Y:S01]  /*105e0*/  IADD3 R31, P6, R4.reuse, 0x20, RZ ;  /* 0x00000020041f7810 */ /* 0x040fe20007fde0ff */
[--C-:B------:R-:W-:Y:S01]  /*105f0*/  IMAD.X R27, RZ, RZ, R5.reuse, P5 ;  /* 0x000000ffff1b7224 */ /* 0x100fe200028e0605 */
[C---:B------:R-:W-:Y:S02]  /*10600*/  IADD3 R35, P4, R4.reuse, 0x60, RZ ;  /* 0x0000006004237810 */ /* 0x040fe40007f9e0ff */
        /* <DEDUP_REMOVED lines=14> */
[----:B------:R-:W-:Y:S02]  /*106f0*/  LOP3.LUT R10, R35, 0x380, RZ, 0xc0, !PT ;  /* 0x00000380230a7812 */ /* 0x000fe400078ec0ff */
[----:B------:R-:W-:Y:S02]  /*10700*/  LOP3.LUT R12, R37, 0x380, RZ, 0xc0, !PT ;  /* 0x00000380250c7812 */ /* 0x000fe400078ec0ff */
[----:B------:R-:W-:Y:S02]  /*10710*/  LOP3.LUT R26, R7, R8, RZ, 0x3c, !PT ;  /* 0x00000008071a7212 */ /* 0x000fe400078e3cff */
[----:B------:R-:W-:Y:S02]  /*10720*/  SHF.R.U64 R6, R6, 0x3, RZ ;  /* 0x0000000306067819 */ /* 0x000fe400000012ff */
[----:B------:R-:W-:-:S02]  /*10730*/  SHF.R.U64 R10, R10, 0x3, RZ ;  /* 0x000000030a0a7819 */ /* 0x000fc400000012ff */
[----:B------:R-:W-:Y:S02]  /*10740*/  LOP3.LUT R8, R39, 0x380, RZ, 0xc0, !PT ;  /* 0x0000038027087812 */ /* 0x000fe400078ec0ff */
[----:B------:R-:W-:Y:S02]  /*10750*/  SHF.R.U64 R12, R12, 0x3, RZ ;  /* 0x000000030c0c7819 */ /* 0x000fe400000012ff */
[----:B------:R-:W-:Y:S02]  /*10760*/  LOP3.LUT R28, R6, R31, RZ, 0x3c, !PT ;  /* 0x0000001f061c7212 */ /* 0x000fe400078e3cff */
[----:B------:R-:W-:Y:S02]  /*10770*/  LOP3.LUT R24, R10, R35, RZ, 0x3c, !PT ;  /* 0x000000230a187212 */ /* 0x000fe400078e3cff */
[----:B------:R-:W-:Y:S02]  /*10780*/  SHF.R.U64 R8, R8, 0x3, RZ ;  /* 0x0000000308087819 */ /* 0x000fe400000012ff */
[----:B------:R-:W-:-:S02]  /*10790*/  LOP3.LUT R10, R41, 0x380, RZ, 0xc0, !PT ;  /* 0x00000380290a7812 */ /* 0x000fc400078ec0ff */
[----:B------:R-:W-:Y:S02]  /*107a0*/  LOP3.LUT R31, R34, 0x380, RZ, 0xc0, !PT ;  /* 0x00000380221f7812 */ /* 0x000fe400078ec0ff */
[----:B------:R-:W-:Y:S02]  /*107b0*/  LOP3.LUT R14, R12, R37, RZ, 0x3c, !PT ;  /* 0x000000250c0e7212 */ /* 0x000fe400078e3cff */
[----:B------:R-:W-:Y:S02]  /*107c0*/  LOP3.LUT R12, R8, R39, RZ, 0x3c, !PT ;  /* 0x00000027080c7212 */ /* 0x000fe400078e3cff */
[----:B------:R-:W-:Y:S02]  /*107d0*/  MOV R30, R4 ;  /* 0x00000004001e7202 */ /* 0x000fe40000000f00 */
[----:B------:R-:W-:Y:S02]  /*107e0*/  SHF.R.U64 R10, R10, 0x3, RZ ;  /* 0x000000030a0a7819 */ /* 0x000fe400000012ff */
[----:B------:R-:W-:-:S02]  /*107f0*/  SHF.R.U64 R31, R31, 0x3, RZ ;  /* 0x000000031f1f7819 */ /* 0x000fc400000012ff */
[----:B------:R-:W-:Y:S02]  /*10800*/  F2FP.F16.F32.PACK_AB R4, R89, R88 ;  /* 0x000000585904723e */ /* 0x000fe400000000ff */
[----:B------:R-:W-:Y:S02]  /*10810*/  F2FP.F16.F32.PACK_AB R5, R3, R2 ;  /* 0x000000020305723e */ /* 0x000fe400000000ff */
[----:B------:R-:W-:Y:S02]  /*10820*/  F2FP.F16.F32.PACK_AB R6, R93, R92 ;  /* 0x0000005c5d06723e */ /* 0x000fe400000000ff */
[----:B------:R-:W-:Y:S01]  /*10830*/  F2FP.F16.F32.PACK_AB R7, R95, R94 ;  /* 0x0000005e5f07723e */ /* 0x000fe200000000ff */
[----:B------:R-:W-:Y:S01]  /*10840*/  BAR.SYNC.DEFER_BLOCKING 0x1, 0x100 ;  /* 0x0044000000007b1d */ /* 0x000fe20000010000 */
[----:B------:R-:W-:Y:S02]  /*10850*/  MOV R37, R14 ;  /* 0x0000000e00257202 */ /* 0x000fe40000000f00 */
[----:B------:R-:W-:-:S02]  /*10860*/  MOV R36, R12 ;  /* 0x0000000c00247202 */ /* 0x000fc40000000f00 */
[----:B------:R-:W-:Y:S02]  /*10870*/  LOP3.LUT R10, R10, R41, RZ, 0x3c, !PT ;  /* 0x000000290a0a7212 */ /* 0x000fe400078e3cff */
[----:B------:R-:W-:Y:S02]  /*10880*/  LOP3.LUT R8, R31, R34, RZ, 0x3c, !PT ;  /* 0x000000221f087212 */ /* 0x000fe400078e3cff */
[----:B------:R-:W-:Y:S02]  /*10890*/  MOV R40, R28 ;  /* 0x0000001c00287202 */ /* 0x000fe40000000f00 */
[----:B------:R-:W-:Y:S02]  /*108a0*/  MOV R39, R26 ;  /* 0x0000001a00277202 */ /* 0x000fe40000000f00 */
[----:B------:R-:W-:Y:S02]  /*108b0*/  MOV R38, R24 ;  /* 0x0000001800267202 */ /* 0x000fe40000000f00 */
[----:B------:R-:W-:-:S02]  /*108c0*/  F2FP.F16.F32.PACK_AB R12, R97, R96 ;  /* 0x00000060610c723e */ /* 0x000fc400000000ff */
[----:B------:R-:W-:Y:S02]  /*108d0*/  F2FP.F16.F32.PACK_AB R13, R99, R98 ;  /* 0x00000062630d723e */ /* 0x000fe400000000ff */
[----:B------:R-:W-:Y:S02]  /*108e0*/  F2FP.F16.F32.PACK_AB R14, R101, R100 ;  /* 0x00000064650e723e */ /* 0x000fe400000000ff */
[----:B------:R-:W-:Y:S02]  /*108f0*/  F2FP.F16.F32.PACK_AB R15, R103, R102 ;  /* 0x00000066670f723e */ /* 0x000fe400000000ff */
[----:B------:R-:W-:Y:S01]  /*10900*/  F2FP.F16.F32.PACK_AB R24, R105, R104 ;  /* 0x000000686918723e */ /* 0x000fe200000000ff */
[----:B------:R0:W-:Y:S01]  /*10910*/  STSM.16.M88.4 [R30], R4 ;  /* 0x000000041e007844 */ /* 0x0001e20000000200 */
[----:B------:R-:W-:Y:S02]  /*10920*/  F2FP.F16.F32.PACK_AB R25, R107, R106 ;  /* 0x0000006a6b19723e */ /* 0x000fe400000000ff */
[----:B------:R-:W-:Y:S01]  /*10930*/  F2FP.F16.F32.PACK_AB R26, R109, R108 ;  /* 0x0000006c6d1a723e */ /* 0x000fe200000000ff */
[----:B------:R2:W-:Y:S01]  /*10940*/  STSM.16.M88.4 [R40], R12 ;  /* 0x0000000c28007844 */ /* 0x0005e20000000200 */
[----:B------:R-:W-:-:S02]  /*10950*/  F2FP.F16.F32.PACK_AB R27, R111, R110 ;  /* 0x0000006e6f1b723e */ /* 0x000fc400000000ff */
[----:B------:R-:W-:Y:S02]  /*10960*/  F2FP.F16.F32.PACK_AB R28, R113, R112 ;  /* 0x00000070711c723e */ /* 0x000fe400000000ff */
[----:B------:R-:W-:Y:S01]  /*10970*/  F2FP.F16.F32.PACK_AB R29, R115, R114 ;  /* 0x00000072731d723e */ /* 0x000fe200000000ff */
[----:B------:R-:W-:Y:S01]  /*10980*/  STSM.16.M88.4 [R39], R24 ;  /* 0x0000001827007844 */ /* 0x000fe20000000200 */
[----:B------:R-:W-:Y:S02]  /*10990*/  F2FP.F16.F32.PACK_AB R31, R119, R118 ;  /* 0x00000076771f723e */ /* 0x000fe400000000ff */
[----:B------:R-:W-:Y:S02]  /*109a0*/  MOV R35, R10 ;  /* 0x0000000a00237202 */ /* 0x000fe40000000f00 */
[----:B------:R-:W-:Y:S02]  /*109b0*/  MOV R34, R8 ;  /* 0x0000000800227202 */ /* 0x000fe40000000f00 */
[----:B0-----:R-:W-:-:S02]  /*109c0*/  F2FP.F16.F32.PACK_AB R30, R117, R116 ;  /* 0x00000074751e723e */ /* 0x001fc400000000ff */
[----:B------:R-:W-:Y:S02]  /*109d0*/  F2FP.F16.F32.PACK_AB R4, R121, R120 ;  /* 0x000000787904723e */ /* 0x000fe400000000ff */
[----:B------:R-:W-:Y:S01]  /*109e0*/  F2FP.F16.F32.PACK_AB R5, R123, R122 ;  /* 0x0000007a7b05723e */ /* 0x000fe200000000ff */
[----:B------:R0:W-:Y:S01]  /*109f0*/  STSM.16.M88.4 [R38], R28 ;  /* 0x0000001c26007844 */ /* 0x0001e20000000200 */
[----:B------:R-:W-:Y:S02]  /*10a00*/  F2FP.F16.F32.PACK_AB R6, R125, R124 ;  /* 0x0000007c7d06723e */ /* 0x000fe400000000ff */
[----:B------:R-:W-:Y:S02]  /*10a10*/  F2FP.F16.F32.PACK_AB R7, R127, R126 ;  /* 0x0000007e7f07723e */ /* 0x000fe400000000ff */
[----:B------:R-:W-:Y:S02]  /*10a20*/  F2FP.F16.F32.PACK_AB R8, R129, R128 ;  /* 0x000000808108723e */ /* 0x000fe400000000ff */
[----:B------:R-:W-:Y:S01]  /*10a30*/  F2FP.F16.F32.PACK_AB R9, R131, R130 ;  /* 0x000000828309723e */ /* 0x000fe200000000ff */
[----:B------:R3:W-:Y:S01]  /*10a40*/  STSM.16.M88.4 [R37], R4 ;  /* 0x0000000425007844 */ /* 0x0007e20000000200 */
[----:B------:R-:W-:-:S02]  /*10a50*/  F2FP.F16.F32.PACK_AB R10, R133, R132 ;  /* 0x00000084850a723e */ /* 0x000fc400000000ff */
[----:B------:R-:W-:Y:S02]  /*10a60*/  F2FP.F16.F32.PACK_AB R11, R135, R134 ;  /* 0x00000086870b723e */ /* 0x000fe400000000ff */
[----:B--2---:R-:W-:Y:S02]  /*10a70*/  F2FP.F16.F32.PACK_AB R12, R137, R136 ;  /* 0x00000088890c723e */ /* 0x004fe400000000ff */
[----:B------:R-:W-:Y:S01]  /*10a80*/  F2FP.F16.F32.PACK_AB R13, R139, R138 ;  /* 0x0000008a8b0d723e */ /* 0x000fe200000000ff */
[----:B------:R2:W-:Y:S01]  /*10a90*/  STSM.16.M88.4 [R36], R8 ;  /* 0x0000000824007844 */ /* 0x0005e20000000200 */
[----:B------:R-:W-:Y:S01]  /*10aa0*/  F2FP.F16.F32.PACK_AB R14, R141, R140 ;  /* 0x0000008c8d0e723e */ /* 0x000fe200000000ff */
[----:B0-----:R-:W-:Y:S01]  /*10ab0*/  IMAD.U32 R28, RZ, RZ, UR8 ;  /* 0x00000008ff1c7e24 */ /* 0x001fe2000f8e00ff */
[----:B------:R-:W-:Y:S01]  /*10ac0*/  F2FP.F16.F32.PACK_AB R15, R143, R142 ;  /* 0x0000008e8f0f723e */ /* 0x000fe200000000ff */
[----:B------:R-:W-:Y:S01]  /*10ad0*/  IMAD.U32 R29, RZ, RZ, UR9 ;  /* 0x00000009ff1d7e24 */ /* 0x000fe2000f8e00ff */
[----:B------:R-:W-:Y:S01]  /*10ae0*/  F2FP.F16.F32.PACK_AB R24, R145, R144 ;  /* 0x000000909118723e */ /* 0x000fe200000000ff */
[----:B------:R-:W-:Y:S01]  /*10af0*/  ULDC.64 UR8, c[0x0][0xc08] ;  /* 0x0003020000087ab9 */ /* 0x000fe20000000a00 */
[----:B------:R-:W-:Y:S01]  /*10b00*/  F2FP.F16.F32.PACK_AB R25, R147, R146 ;  /* 0x000000929319723e */ /* 0x000fe200000000ff */
[----:B------:R0:W-:Y:S01]  /*10b10*/  STSM.16.M88.4 [R35], R12 ;  /* 0x0000000c23007844 */ /* 0x0001e20000000200 */
[----:B------:R-:W-:-:S02]  /*10b20*/  F2FP.F16.F32.PACK_AB R26, R149, R148 ;  /* 0x00000094951a723e */ /* 0x000fc400000000ff */
[----:B------:R-:W-:Y:S02]  /*10b30*/  F2FP.F16.F32.PACK_AB R27, R151, R150 ;  /* 0x00000096971b723e */ /* 0x000fe400000000ff */
[----:B------:R-:W-:-:S03]  /*10b40*/  ISETP.NE.U32.AND P0, PT, RZ, UR10, PT ;  /* 0x0000000aff007c0c */ /* 0x000fc6000bf05070 */
[----:B------:R4:W-:Y:S01]  /*10b50*/  STSM.16.M88.4 [R34], R24 ;  /* 0x0000001822007844 */ /* 0x0009e20000000200 */
[----:B------:R-:W-:Y:S01]  /*10b60*/  BAR.SYNC.DEFER_BLOCKING 0x1, 0x100 ;  /* 0x0044000000007b1d */ /* 0x000fe20000010000 */
[----:B------:R-:W-:-:S13]  /*10b70*/  ISETP.NE.AND.EX P0, PT, RZ, UR11, PT, P0 ;  /* 0x0000000bff007c0c */ /* 0x000fda000bf05300 */
[----:B------:R-:W4:Y:S01]  /*10b80*/  @P0 LDG.E R30, desc[UR36][R28.64] ;  /* 0x000000241c1e0981 */ /* 0x000f22000c1e1900 */
[----:B------:R-:W-:Y:S01]  /*10b90*/  UISETP.NE.U32.AND UP0, UPT, UR8, URZ, UPT ;  /* 0x0000003f0800728c */ /* 0x000fe2000bf05070 */
[----:B-1----:R-:W-:Y:S01]  /*10ba0*/  ISETP.NE.AND P1, PT, R45, 0x1, PT ;  /* 0x000000012d00780c */ /* 0x002fe20003f25270 */
[----:B------:R-:W-:Y:S02]  /*10bb0*/  ULDC UR4, c[0x0][0xa88] ;  /* 0x0002a20000047ab9 */ /* 0x000fe40000000800 */
[----:B------:R-:W-:Y:S01]  /*10bc0*/  UISETP.NE.AND.EX UP0, UPT, UR9, URZ, UPT, UP0 ;  /* 0x0000003f0900728c */ /* 0x000fe2000bf05300 */
[----:B------:R-:W-:Y:S01]  /*10bd0*/  IMAD.U32 R44, RZ, RZ, UR4 ;  /* 0x00000004ff2c7e24 */ /* 0x000fe2000f8e00ff */
[----:B------:R-:W-:-:S04]  /*10be0*/  ULDC UR4, c[0x0][0xad4] ;  /* 0x0002b50000047ab9 */ /* 0x000fc80000000800 */
[----:B------:R-:W-:-:S04]  /*10bf0*/  PLOP3.LUT P4, PT, PT, PT, UP0, 0x80, 0x0 ;  /* 0x000000000000781c */ /* 0x000fc80003f8f008 */
[----:B---3--:R-:W1:Y:S01]  /*10c00*/  @P1 LDC R6, c[0x0][0xbec] ;  /* 0x0002fb00ff061b82 */ /* 0x008e620000000800 */
[----:B------:R-:W-:Y:S02]  /*10c10*/  @UP0 ULDC.64 UR8, c[0x0][0xc08] ;  /* 0x0003020000080ab9 */ /* 0x000fe40000000a00 */
[----:B------:R-:W-:Y:S02]  /*10c20*/  @UP0 UIMAD.WIDE UR8, UR58, 0x4, UR8 ;  /* 0x000000043a0808a5 */ /* 0x000fe4000f8e0208 */
[----:B------:R-:W-:-:S03]  /*10c30*/  UISETP.NE.AND UP0, UPT, UR55, URZ, UPT ;  /* 0x0000003f3700728c */ /* 0x000fc6000bf05270 */
[----:B--2---:R-:W2:Y:S01]  /*10c40*/  @P1 LDC R9, c[0x0][0xbf0] ;  /* 0x0002fc00ff091b82 */ /* 0x004ea20000000800 */
[----:B------:R-:W-:Y:S01]  /*10c50*/  USEL UR4, UR55, UR4, UP0 ;  /* 0x0000000437047287 */ /* 0x000fe20008000000 */
[----:B------:R-:W-:Y:S01]  /*10c60*/  IMAD.U32 R4, RZ, RZ, UR8 ;  /* 0x00000008ff047e24 */ /* 0x000fe2000f8e00ff */
[----:B------:R-:W-:Y:S01]  /*10c70*/  UMOV UR19, 0x9b8 ;  /* 0x000009b800137882 */ /* 0x000fe20000000000 */
[----:B------:R-:W-:Y:S01]  /*10c80*/  IMAD.U32 R5, RZ, RZ, UR9 ;  /* 0x00000009ff057e24 */ /* 0x000fe2000f8e00ff */
[----:B------:R-:W-:Y:S02]  /*10c90*/  UISETP.GT.AND UP1, UPT, UR4, 0x1, UPT ;  /* 0x000000010400788c */ /* 0x000fe4000bf24270 */
[----:B------:R-:W-:Y:S02]  /*10ca0*/  UISETP.NE.U32.AND UP0, UPT, UR10, URZ, UPT ;  /* 0x0000003f0a00728c */ /* 0x000fe4000bf05070 */
[----:B------:R-:W-:Y:S01]  /*10cb0*/  USEL UR19, UR19, 0x978, UP1 ;  /* 0x0000097813137887 */ /* 0x000fe20008800000 */
[----:B0-----:R-:W-:Y:S01]  /*10cc0*/  VIADD R13, R17, UR47 ;  /* 0x0000002f110d7c36 */ /* 0x001fe20008000000 */
[----:B------:R-:W-:Y:S01]  /*10cd0*/  UISETP.NE.AND.EX UP0, UPT, UR11, URZ, UPT, UP0 ;  /* 0x0000003f0b00728c */ /* 0x000fe2000bf05300 */
[----:B------:R1:W5:Y:S01]  /*10ce0*/  @P4 LDG.E R44, desc[UR36][R4.64] ;  /* 0x00000024042c4981 */ /* 0x000362000c1e1900 */
[----:B------:R-:W-:Y:S01]  /*10cf0*/  UMOV UR4, URZ ;  /* 0x0000003f00047c82 */ /* 0x000fe20008000000 */
[----:B------:R-:W-:Y:S01]  /*10d00*/  USHF.R.S32.HI UR10, URZ, 0x1f, UR58 ;  /* 0x0000001f3f0a7899 */ /* 0x000fe2000801143a */
[----:B------:R-:W-:Y:S01]  /*10d10*/  IMAD.MOV.U32 R7, RZ, RZ, R13 ;  /* 0x000000ffff077224 */ /* 0x000fe200078e000d */
[----:B------:R-:W-:-:S02]  /*10d20*/  USEL UR8, UR58, URZ, !UP0 ;  /* 0x0000003f3a087287 */ /* 0x000fc4000c000000 */
[----:B------:R-:W-:Y:S02]  /*10d30*/  USEL UR9, UR57, URZ, UP1 ;  /* 0x0000003f39097287 */ /* 0x000fe40008800000 */
[----:B------:R-:W-:Y:S01]  /*10d40*/  USEL UR18, UR10, URZ, !UP0 ;  /* 0x0000003f0a127287 */ /* 0x000fe2000c000000 */
[----:B------:R-:W-:Y:S02]  /*10d50*/  ULDC.64 UR12, c[0x0][UR19+0x220] ;  /* 0x00008800130c7abb */ /* 0x000fe40008000a00 */
[----:B------:R-:W-:Y:S01]  /*10d60*/  ULDC.64 UR10, c[0x0][UR19+0x218] ;  /* 0x00008600130a7abb */ /* 0x000fe20008000a00 */
[----:B-1----:R-:W-:Y:S01]  /*10d70*/  @P1 IMAD.HI.U32 R4, R13, R6, RZ ;  /* 0x000000060d041227 */ /* 0x002fe200078e00ff */
[----:B------:R-:W-:Y:S01]  /*10d80*/  ULDC.64 UR14, c[0x0][UR19+0x228] ;  /* 0x00008a00130e7abb */ /* 0x000fe20008000a00 */
[----:B------:R-:W-:Y:S02]  /*10d90*/  UIMAD UR13, UR13, UR8, URZ ;  /* 0x000000080d0d72a4 */ /* 0x000fe4000f8e023f */
[----:B------:R-:W-:Y:S01]  /*10da0*/  UIMAD.WIDE.U32 UR16, UR10, UR56, URZ ;  /* 0x000000380a1072a5 */ /* 0x000fe2000f8e003f */
[----:B--2---:R-:W-:Y:S01]  /*10db0*/  @P1 SHF.R.U32.HI R7, RZ, R9, R4 ;  /* 0x00000009ff071219 */ /* 0x004fe20000011604 */
[----:B------:R-:W-:-:S02]  /*10dc0*/  UIMAD UR20, UR11, UR56, URZ ;  /* 0x000000380b1472a4 */ /* 0x000fc4000f8e023f */
[----:B------:R-:W-:Y:S02]  /*10dd0*/  UIMAD.WIDE.U32 UR10, UR12, UR8, URZ ;  /* 0x000000080c0a72a5 */ /* 0x000fe4000f8e003f */
[----:B------:R-:W-:Y:S01]  /*10de0*/  UIMAD.WIDE.U32 UR22, UR14, UR9, URZ ;  /* 0x000000090e1672a5 */ /* 0x000fe2000f8e003f */
[----:B------:R-:W-:Y:S01]  /*10df0*/  IMAD.MOV R6, RZ, RZ, -R7 ;  /* 0x000000ffff067224 */ /* 0x000fe200078e0a07 */
[----:B------:R-:W-:Y:S02]  /*10e00*/  UIMAD UR9, UR15, UR9, URZ ;  /* 0x000000090f0972a4 */ /* 0x000fe4000f8e023f */
[----:B------:R-:W-:Y:S01]  /*10e10*/  UIMAD UR13, UR12, UR18, UR13 ;  /* 0x000000120c0d72a4 */ /* 0x000fe2000f8e020d */
[----:B------:R-:W-:Y:S01]  /*10e20*/  IMAD R9, R45, R6, R13 ;  /* 0x000000062d097224 */ /* 0x000fe200078e020d */
[----:B------:R-:W-:Y:S01]  /*10e30*/  UIADD3 UR20, UR17, UR20, URZ ;  /* 0x0000001411147290 */ /* 0x000fe2000fffe03f */
[----:B------:R-:W-:Y:S02]  /*10e40*/  IMAD.U32 R4, RZ, RZ, UR22 ;  /* 0x00000016ff047e24 */ /* 0x000fe4000f8e00ff */
[----:B------:R-:W-:Y:S01]  /*10e50*/  IMAD.U32 R5, RZ, RZ, UR23 ;  /* 0x00000017ff057e24 */ /* 0x000fe2000f8e00ff */
[----:B------:R-:W-:-:S02]  /*10e60*/  SHF.R.S32.HI R5, RZ, 0x1f, R7 ;  /* 0x0000001fff057819 */ /* 0x000fc40000011407 */
[----:B------:R-:W-:Y:S02]  /*10e70*/  SHF.R.S32.HI R6, RZ, 0x1f, R9 ;  /* 0x0000001fff067819 */ /* 0x000fe40000011409 */
[----:B----4-:R-:W-:-:S13]  /*10e80*/  @P0 R2UR UR4, R30 ;  /* 0x000000001e0402ca */ /* 0x010fda00000e0000 */
        /* <DEDUP_REMOVED lines=8> */
[----:B------:R-:W-:Y:S01]  /*10f10*/  IMAD R7, R9, UR11, RZ ;  /* 0x0000000b09077c24 */ /* 0x000fe2000f8e02ff */
[----:B------:R-:W-:Y:S01]  /*10f20*/  ULDC.64 UR12, c[0x0][0xba8] ;  /* 0x0002ea00000c7ab9 */ /* 0x000fe20000000a00 */
[----:B------:R-:W-:Y:S01]  /*10f30*/  @!UP1 ULDC UR12, c[0x0][0xb50] ;  /* 0x0002d400000c9ab9 */ /* 0x000fe20000000800 */
[----:B------:R-:W-:Y:S01]  /*10f40*/  @!UP1 ULDC UR13, c[0x0][0xb54] ;  /* 0x0002d500000d9ab9 */ /* 0x000fe20000000800 */
[----:B------:R-:W-:Y:S01]  /*10f50*/  IMAD R7, R6, UR10, R7 ;  /* 0x0000000a06077c24 */ /* 0x000fe2000f8e0207 */
[----:B------:R-:W-:-:S03]  /*10f60*/  IADD3.X R5, R5, UR9, R8, P2, P3 ;  /* 0x0000000905057c10 */ /* 0x000fc600097e6408 */
        /* <DEDUP_REMOVED lines=9> */
.L_x_7896:
[----:B------:R-:W-:Y:S01]  /*11000*/  SHFL.IDX PT, R4, R8, RZ, 0x1c1f ;  /* 0x001c1fff08047589 */ /* 0x000fe200000e0000 */
[----:B------:R-:W-:Y:S01]  /*11010*/  VIADD R11, R218, UR47 ;  /* 0x0000002fda0b7c36 */ /* 0x000fe20008000000 */
[----:B------:R-:W-:Y:S01]  /*11020*/  LOP3.LUT P0, RZ, R200, 0x3, RZ, 0xc0, !PT ;  /* 0x00000003c8ff7812 */ /* 0x000fe2000780c0ff */
[----:B-----5:R-:W-:Y:S01]  /*11030*/  IMAD R44, R44, R45, RZ ;  /* 0x0000002d2c2c7224 */ /* 0x020fe200078e02ff */
[----:B------:R-:W0:Y:S01]  /*11040*/  SHFL.IDX PT, R5, R10, RZ, 0x1c1f ;  /* 0x001c1fff0a057589 */ /* 0x000e2200000e0000 */
[C---:B------:R-:W-:Y:S01]  /*11050*/  VIADD R9, R11.reuse, 0x8 ;  /* 0x000000080b097836 */ /* 0x040fe20000000000 */
[----:B------:R-:W-:Y:S02]  /*11060*/  PLOP3.LUT P3, PT, PT, PT, UP1, 0x80, 0x0 ;  /* 0x000000000000781c */ /* 0x000fe40003f6f018 */
[----:B------:R-:W-:Y:S01]  /*11070*/  SHFL.IDX PT, R6, R8, 0x1, 0x1c1f ;  /* 0x003c1f0008067f89 */ /* 0x000fe200000e0000 */
[-C--:B------:R-:W-:Y:S02]  /*11080*/  ISETP.GE.OR P2, PT, R11, R44.reuse, P0 ;  /* 0x0000002c0b00720c */ /* 0x080fe40000746670 */
[-C--:B------:R-:W-:Y:S01]  /*11090*/  ISETP.GE.OR P0, PT, R9, R44.reuse, P0 ;  /* 0x0000002c0900720c */ /* 0x080fe20000706670 */
[----:B------:R-:W1:Y:S10]  /*110a0*/  SHFL.IDX PT, R7, R10, 0x1, 0x1c1f ;  /* 0x003c1f000a077f89 */ /* 0x000e7400000e0000 */
[----:B0-----:R0:W-:Y:S01]  /*110b0*/  @!P2 ST.E desc[UR36][R4.64], R20 ;  /* 0x000000140400a985 */ /* 0x0011e2000c101924 */
[----:B------:R-:W-:-:S03]  /*110c0*/  ISETP.GE.AND P2, PT, R11, R44, PT ;  /* 0x0000002c0b00720c */ /* 0x000fc60003f46270 */
[----:B-1----:R0:W-:Y:S01]  /*110d0*/  @!P0 ST.E desc[UR36][R6.64], R0 ;  /* 0x0000000006008985 */ /* 0x0021e2000c101924 */
[----:B------:R-:W-:Y:S01]  /*110e0*/  ISETP.GE.AND P0, PT, R9, R44, PT ;  /* 0x0000002c0900720c */ /* 0x000fe20003f06270 */
[----:B------:R-:W-:-:S12]  /*110f0*/  @P3 BRA `(.L_x_7897) ;  /* 0x00000008008c3947 */ /* 0x000fd80003800000 */
[----:B------:R-:W-:Y:S01]  /*11100*/  IMAD R3, R198, 0x40, R18 ;  /* 0x00000040c6037824 */ /* 0x000fe200078e0212 */
[----:B------:R-:W-:Y:S01]  /*11110*/  ULDC.64 UR12, c[0x0][0xaa0] ;  /* 0x0002a800000c7ab9 */ /* 0x000fe20000000a00 */
[----:B------:R-:W1:Y:S02]  /*11120*/  @P1 LDC R49, c[0x0][0xbf0] ;  /* 0x0002fc00ff311b82 */ /* 0x000e640000000800 */
[----:B------:R-:W-:-:S03]  /*11130*/  IMAD.WIDE R32, R3, 0x2, R32 ;  /* 0x0000000203207825 */ /* 0x000fc600078e0220 */
[C---:B------:R-:W-:Y:S01]  /*11140*/  IADD3 R9, P6, R32.reuse, 0x1000, RZ ;  /* 0x0000100020097810 */ /* 0x040fe20007fde0ff */
[----:B------:R-:W-:Y:S01]  /*11150*/  UIMAD UR9, UR14, UR12, URZ ;  /* 0x0000000c0e0972a4 */ /* 0x000fe2000f8e023f */
[C---:B------:R-:W-:Y:S02]  /*11160*/  IADD3 R13, P5, R32.reuse, 0x2000, RZ ;  /* 0x00002000200d7810 */ /* 0x040fe40007fbe0ff */
[----:B------:R-:W-:Y:S01]  /*11170*/  LOP3.LUT R8, R9, 0x380, RZ, 0xc0, !PT ;  /* 0x0000038009087812 */ /* 0x000fe200078ec0ff */
[----:B------:R-:W-:Y:S01]  /*11180*/  UIMAD.WIDE.U32 UR10, UR4, UR12, URZ ;  /* 0x0000000c040a72a5 */ /* 0x000fe2000f8e003f */
[----:B------:R-:W-:Y:S02]  /*11190*/  IADD3 R25, P4, R32, 0x3000, RZ ;  /* 0x0000300020197810 */ /* 0x000fe40007f9e0ff */
[----:B------:R-:W-:Y:S01]  /*111a0*/  SHF.R.U64 R8, R8, 0x3, RZ ;  /* 0x0000000308087819 */ /* 0x000fe200000012ff */
[----:B------:R-:W-:Y:S01]  /*111b0*/  UIMAD UR9, UR4, UR13, UR9 ;  /* 0x0000000d040972a4 */ /* 0x000fe2000f8e0209 */
[----:B------:R-:W-:-:S02]  /*111c0*/  IADD3 R29, P3, R32, 0x4000, RZ ;  /* 0x00004000201d7810 */ /* 0x000fc40007f7e0ff */
[----:B------:R-:W-:Y:S01]  /*111d0*/  LOP3.LUT R8, R8, R9, RZ, 0x3c, !PT ;  /* 0x0000000908087212 */ /* 0x000fe200078e3cff */
[--C-:B------:R-:W-:Y:S01]  /*111e0*/  IMAD.X R9, RZ, RZ, R33.reuse, P6 ;  /* 0x000000ffff097224 */ /* 0x100fe200030e0621 */
[C---:B------:R-:W-:Y:S01]  /*111f0*/  IADD3 R3, P6, R32.reuse, 0x7000, RZ ;  /* 0x0000700020037810 */ /* 0x040fe20007fde0ff */
[----:B------:R-:W-:Y:S01]  /*11200*/  UIADD3 UR11, UR11, UR9, URZ ;  /* 0x000000090b0b7290 */ /* 0x000fe2000fffe03f */
[C---:B------:R-:W-:Y:S01]  /*11210*/  IADD3 R35, P2, R32.reuse, 0x5000, RZ ;  /* 0x0000500020237810 */ /* 0x040fe20007f5e0ff */
[----:B------:R-:W-:Y:S01]  /*11220*/  ULDC.64 UR12, c[0x0][0xae8] ;  /* 0x0002ba00000c7ab9 */ /* 0x000fe20000000a00 */
[----:B0-----:R-:W-:Y:S01]  /*11230*/  LOP3.LUT R0, R3, 0x380, RZ, 0xc0, !PT ;  /* 0x0000038003007812 */ /* 0x001fe200078ec0ff */
[----:B------:R-:W-:Y:S01]  /*11240*/  USHF.R.S32.HI UR4, URZ, 0x1f, UR8 ;  /* 0x0000001f3f047899 */ /* 0x000fe20008011408 */
[----:B------:R-:W-:Y:S01]  /*11250*/  IADD3 R37, P0, R32, 0x6000, RZ ;  /* 0x0000600020257810 */ /* 0x000fe20007f1e0ff */
[----:B------:R-:W-:Y:S01]  /*11260*/  IMAD.X R41, RZ, RZ, R33, P6 ;  /* 0x000000ffff297224 */ /* 0x000fe200030e0621 */
[----:B------:R-:W-:Y:S01]  /*11270*/  SHF.R.U64 R0, R0, 0x3, RZ ;  /* 0x0000000300007819 */ /* 0x000fe200000012ff */
[----:B------:R-:W-:Y:S01]  /*11280*/  UIMAD.WIDE.U32 UR10, UR56, UR12, UR10 ;  /* 0x0000000c380a72a5 */ /* 0x000fe2000f8e000a */
[----:B------:R-:W-:Y:S01]  /*11290*/  LOP3.LUT R12, R13, 0x380, RZ, 0xc0, !PT ;  /* 0x000003800d0c7812 */ /* 0x000fe200078ec0ff */
[----:B------:R-:W5:Y:S01]  /*112a0*/  LD.E.128 R8, desc[UR36][R8.64] ;  /* 0x0000002408087980 */ /* 0x000f62000c101d00 */
[----:B------:R-:W-:-:S02]  /*112b0*/  LOP3.LUT R40, R0, R3, RZ, 0x3c, !PT ;  /* 0x0000000300287212 */ /* 0x000fc400078e3cff */
[----:B------:R-:W0:Y:S01]  /*112c0*/  @P1 LDC R3, c[0x0][0xbec] ;  /* 0x0002fb00ff031b82 */ /* 0x000e220000000800 */
[----:B------:R-:W-:Y:S01]  /*112d0*/  IMAD R0, R22, 0x20, R198 ;  /* 0x0000002016007824 */ /* 0x000fe200078e02c6 */
[----:B------:R-:W-:Y:S01]  /*112e0*/  UIMAD UR11, UR56, UR13, UR11 ;  /* 0x0000000d380b72a4 */ /* 0x000fe2000f8e020b */
[----:B------:R-:W-:Y:S01]  /*112f0*/  LOP3.LUT R24, R25, 0x380, RZ, 0xc0, !PT ;  /* 0x0000038019187812 */ /* 0x000fe200078ec0ff */
[----:B------:R-:W5:Y:S01]  /*11300*/  LD.E.128 R40, desc[UR36][R40.64] ;  /* 0x0000002428287980 */ /* 0x000f62000c101d00 */
[----:B------:R-:W-:Y:S01]  /*11310*/  VIADD R46, R0, UR47 ;  /* 0x0000002f002e7c36 */ /* 0x000fe20008000000 */
[----:B------:R-:W-:Y:S01]  /*11320*/  ULDC.64 UR12, c[0x0][0xaf0] ;  /* 0x0002bc00000c7ab9 */ /* 0x000fe20000000a00 */
[----:B------:R-:W-:Y:S01]  /*11330*/  LOP3.LUT R28, R29, 0x380, RZ, 0xc0, !PT ;  /* 0x000003801d1c7812 */ /* 0x000fe200078ec0ff */
[----:B------:R-:W-:Y:S01]  /*11340*/  UIMAD UR4, UR4, UR12, URZ ;  /* 0x0000000c040472a4 */ /* 0x000fe2000f8e023f */
[----:B------:R-:W-:Y:S02]  /*11350*/  LOP3.LUT R34, R35, 0x380, RZ, 0xc0, !PT ;  /* 0x0000038023227812 */ /* 0x000fe400078ec0ff */
[----:B------:R-:W-:-:S02]  /*11360*/  LOP3.LUT R36, R37, 0x380, RZ, 0xc0, !PT ;  /* 0x0000038025247812 */ /* 0x000fc400078ec0ff */
[----:B------:R-:W-:Y:S01]  /*11370*/  LOP3.LUT R5, R32, 0x380, RZ, 0xc0, !PT ;  /* 0x0000038020057812 */ /* 0x000fe200078ec0ff */
[----:B------:R-:W-:Y:S01]  /*11380*/  IMAD.MOV.U32 R47, RZ, RZ, R46 ;  /* 0x000000ffff2f7224 */ /* 0x000fe200078e002e */
[----:B------:R-:W-:Y:S01]  /*11390*/  SHF.R.U64 R12, R12, 0x3, RZ ;  /* 0x000000030c0c7819 */ /* 0x000fe200000012ff */
[----:B------:R-:W-:Y:S01]  /*113a0*/  UIMAD UR4, UR8, UR13, UR4 ;  /* 0x0000000d080472a4 */ /* 0x000fe2000f8e0204 */
[----:B------:R-:W-:Y:S01]  /*113b0*/  SHF.R.U64 R24, R24, 0x3, RZ ;  /* 0x0000000318187819 */ /* 0x000fe200000012ff */
[----:B------:R-:W-:Y:S01]  /*113c0*/  UIMAD.WIDE.U32 UR8, UR8, UR12, UR10 ;  /* 0x0000000c080872a5 */ /* 0x000fe2000f8e000a */
[----:B------:R-:W-:Y:S02]  /*113d0*/  SHF.R.U64 R28, R28, 0x3, RZ ;  /* 0x000000031c1c7819 */ /* 0x000fe400000012ff */
[----:B------:R-:W-:Y:S02]  /*113e0*/  SHF.R.U64 R34, R34, 0x3, RZ ;  /* 0x0000000322227819 */ /* 0x000fe400000012ff */
[----:B------:R-:W-:Y:S01]  /*113f0*/  SHF.R.U64 R36, R36, 0x3, RZ ;  /* 0x0000000324247819 */ /* 0x000fe200000012ff */
[----:B0-----:R-:W-:Y:S01]  /*11400*/  @P1 IMAD.HI.U32 R0, R46, R3, RZ ;  /* 0x000000032e001227 */ /* 0x001fe200078e00ff */
[----:B------:R-:W-:Y:S01]  /*11410*/  SHF.R.U64 R5, R5, 0x3, RZ ;  /* 0x0000000305057819 */ /* 0x000fe200000012ff */
[----:B------:R-:W-:Y:S01]  /*11420*/  UIADD3 UR4, UR9, UR4, URZ ;  /* 0x0000000409047290 */ /* 0x000fe2000fffe03f */
[----:B------:R-:W-:Y:S01]  /*11430*/  LOP3.LUT R12, R12, R13, RZ, 0x3c, !PT ;  /* 0x0000000d0c0c7212 */ /* 0x000fe200078e3cff */
[--C-:B------:R-:W-:Y:S01]  /*11440*/  IMAD.X R13, RZ, RZ, R33.reuse, P5 ;  /* 0x000000ffff0d7224 */ /* 0x100fe200028e0621 */
[----:B-1----:R-:W-:Y:S01]  /*11450*/  @P1 SHF.R.U32.HI R47, RZ, R49, R0 ;  /* 0x00000031ff2f1219 */ /* 0x002fe20000011600 */
        /* <DEDUP_REMOVED lines=13> */
[----:B------:R-:W5:Y:S01]  /*11530*/  LD.E.128 R12, desc[UR36][R12.64] ;  /* 0x000000240c0c7980 */ /* 0x000f62000c101d00 */
[----:B------:R-:W-:-:S02]  /*11540*/  IMAD.U32 R3, RZ, RZ, UR9 ;  /* 0x00000009ff037e24 */ /* 0x000fc4000f8e00ff */
[----:B------:R-:W-:Y:S01]  /*11550*/  IMAD R0, R0, UR10, RZ ;  /* 0x0000000a00007c24 */ /* 0x000fe2000f8e02ff */
[----:B------:R-:W5:Y:S01]  /*11560*/  LD.E.128 R4, desc[UR36][R4.64] ;  /* 0x0000002404047980 */ /* 0x000f62000c101d00 */
[----:B------:R-:W-:Y:S02]  /*11570*/  IMAD R45, R45, R20, R46 ;  /* 0x000000142d2d7224 */ /* 0x000fe400078e022e */
[----:B------:R-:W-:Y:S01]  /*11580*/  IMAD.U32 R2, RZ, RZ, UR8 ;  /* 0x00000008ff027e24 */ /* 0x000fe2000f8e00ff */
[----:B------:R-:W5:Y:S01]  /*11590*/  LD.E.128 R24, desc[UR36][R24.64] ;  /* 0x0000002418187980 */ /* 0x000f62000c101d00 */
[----:B------:R-:W-:Y:S01]  /*115a0*/  IMAD.U32 R3, RZ, RZ, UR4 ;  /* 0x00000004ff037e24 */ /* 0x000fe2000f8e00ff */
[----:B------:R-:W-:Y:S02]  /*115b0*/  ULDC.64 UR8, c[0x0][0xad8] ;  /* 0x0002b60000087ab9 */ /* 0x000fe40000000a00 */
[----:B------:R-:W5:Y:S01]  /*115c0*/  LD.E.128 R28, desc[UR36][R28.64] ;  /* 0x000000241c1c7980 */ /* 0x000f62000c101d00 */
[----:B------:R-:W-:-:S03]  /*115d0*/  IMAD R49, R47, UR11, R0 ;  /* 0x0000000b2f317c24 */ /* 0x000fc6000f8e0200 */
[----:B------:R-:W5:Y:S01]  /*115e0*/  LD.E.128 R32, desc[UR36][R34.64] ;  /* 0x0000002422207980 */ /* 0x000f62000c101d00 */
[----:B------:R-:W-:-:S03]  /*115f0*/  SHF.R.S32.HI R0, RZ, 0x1f, R45 ;  /* 0x0000001fff007819 */ /* 0x000fc6000001142d */
[----:B------:R-:W5:Y:S01]  /*11600*/  LD.E.128 R36, desc[UR36][R36.64] ;  /* 0x0000002424247980 */ /* 0x000f62000c101d00 */
[----:B------:R-:W-:Y:S01]  /*11610*/  IMAD.WIDE.U32 R2, R47, UR10, R2 ;  /* 0x0000000a2f027c25 */ /* 0x000fe2000f8e0002 */
[----:B------:R-:W-:Y:S01]  /*11620*/  @!PT LDS RZ, [RZ] ;  /* 0x00000000fffff984 */ /* 0x000fe20000000800 */
[----:B------:R-:W-:Y:S01]  /*11630*/  @!PT LDS RZ, [RZ] ;  /* 0x00000000fffff984 */ /* 0x000fe20000000800 */
[----:B------:R-:W-:Y:S01]  /*11640*/  @!PT LDS RZ, [RZ] ;  /* 0x00000000fffff984 */ /* 0x000fe20000000800 */
[----:B------:R-:W-:Y:S01]  /*11650*/  @!PT LDS RZ, [RZ] ;  /* 0x00000000fffff984 */ /* 0x000fe20000000800 */
[----:B------:R0:W-:Y:S06]  /*11660*/  MEMBAR.ALL.CTA ;  /* 0x0000000000007992 */ /* 0x0001ec0000008000 */
[----:B0-----:R-:W0:Y:S01]  /*11670*/  FENCE.VIEW.ASYNC.S ;  /* 0x00000000000073c6 */ /* 0x001e220000000000 */
[----:B------:R-:W-:Y:S02]  /*11680*/  IMAD.IADD R3, R3, 0x1, R49 ;  /* 0x0000000103037824 */ /* 0x000fe400078e0231 */
[----:B------:R-:W-:-:S02]  /*11690*/  IMAD R0, R0, UR8, RZ ;  /* 0x0000000800007c24 */ /* 0x000fc4000f8e02ff */
[----:B------:R-:W-:Y:S02]  /*116a0*/  VIADD R51, R198, UR47 ;  /* 0x0000002fc6337c36 */ /* 0x000fe40008000000 */
[C---:B------:R-:W-:Y:S02]  /*116b0*/  IMAD R49, R45.reuse, UR9, R0 ;  /* 0x000000092d317c24 */ /* 0x040fe4000f8e0200 */
[----:B------:R-:W-:Y:S01]  /*116c0*/  IMAD.WIDE.U32 R2, R45, UR8, R2 ;  /* 0x000000082d027c25 */ /* 0x000fe2000f8e0002 */
[----:B------:R-:W-:Y:S01]  /*116d0*/  ISETP.GE.AND P2, PT, R51, R44, PT ;  /* 0x0000002c3300720c */ /* 0x000fe20003f46270 */
[----:B------:R-:W-:Y:S02]  /*116e0*/  ULDC.64 UR8, c[0x0][0xa80] ;  /* 0x0002a00000087ab9 */ /* 0x000fe40000000a00 */
[----:B------:R-:W-:Y:S02]  /*116f0*/  VIADD R21, R21, 0x28820 ;  /* 0x0002882015157836 */ /* 0x000fe40000000000 */
[----:B------:R-:W-:Y:S01]  /*11700*/  VIADD R45, R51, 0x40 ;  /* 0x00000040332d7836 */ /* 0x000fe20000000000 */
[----:B------:R-:W-:Y:S01]  /*11710*/  LEA R0, P3, R2, UR8, 0x1 ;  /* 0x0000000802007c11 */ /* 0x000fe2000f8608ff */
[----:B------:R-:W-:Y:S01]  /*11720*/  IMAD.IADD R3, R3, 0x1, R49 ;  /* 0x0000000103037824 */ /* 0x000fe200078e0231 */
[----:B------:R-:W-:-:S02]  /*11730*/  PRMT R21, RZ, 0x654, R21 ;  /* 0x00000654ff157816 */ /* 0x000fc40000000015 */
[-C--:B------:R-:W-:Y:S02]  /*11740*/  ISETP.GE.AND P1, PT, R45, R44.reuse, PT ;  /* 0x0000002c2d00720c */ /* 0x080fe40003f26270 */
[----:B------:R-:W-:Y:S01]  /*11750*/  LEA.HI.X R45, R2, UR9, R3, 0x1, P3 ;  /* 0x00000009022d7c11 */ /* 0x000fe200098f0c03 */
[----:B------:R-:W-:Y:S01]  /*11760*/  VIADD R47, R51, 0x20 ;  /* 0x00000020332f7836 */ /* 0x000fe20000000000 */
[----:B0-----:R0:W-:Y:S01]  /*11770*/  SYNCS.ARRIVE.TRANS64.RED.A1T0 RZ, [R21+URZ], RZ ;  /* 0x000000ff15ff79a7 */ /* 0x0011e2000810043f */
[----:B------:R1:W2:Y:S01]  /*11780*/  SHFL.IDX PT, R20, R0, RZ, 0x181f ;  /* 0x00181fff00147589 */ /* 0x0002a200000e0000 */
[----:B------:R-:W-:Y:S02]  /*11790*/  BSSY B1, `(.L_x_7898) ;  /* 0x000000d000017945 */ /* 0x000fe40003800000 */
[----:B------:R-:W-:Y:S01]  /*117a0*/  ISETP.GE.AND P0, PT, R47, R44, PT ;  /* 0x0000002c2f00720c */ /* 0x000fe20003f06270 */
[----:B0-----:R1:W0:Y:S01]  /*117b0*/  SHFL.IDX PT, R21, R45, RZ, 0x181f ;  /* 0x00181fff2d157589 */ /* 0x00122200000e0000 */
[----:B------:R-:W-:Y:S11]  /*117c0*/  @P2 BRA `(.L_x_7899) ;  /* 0x0000000000242947 */ /* 0x000ff60003800000 */
[----:B------:R-:W-:Y:S02]  /*117d0*/  ULDC UR4, c[0x0][0xac8] ;  /* 0x0002b20000047ab9 */ /* 0x000fe40000000800 */
[----:B------:R-:W-:Y:S02]  /*117e0*/  ISETP.GE.AND P2, PT, R18, UR4, PT ;  /* 0x0000000412007c0c */ /* 0x000fe4000bf46270 */
[----:B------:R-:W-:-:S11]  /*117f0*/  ISETP.GE.AND P3, PT, R19, UR4, PT ;  /* 0x0000000413007c0c */ /* 0x000fd6000bf66270 */
[CC--:B--2---:R-:W-:Y:S02]  /*11800*/  @!P2 LEA R2, P4, R18.reuse, R20.reuse, 0x1 ;  /* 0x000000141202a211 */ /* 0x0c4fe400078808ff */
[C---:B------:R-:W-:Y:S02]  /*11810*/  @!P3 LEA R20, P5, R19.reuse, R20, 0x1 ;  /* 0x000000141314b211 */ /* 0x040fe400078a08ff */
[-C--:B0-----:R-:W-:Y:S02]  /*11820*/  @!P2 LEA.HI.X R3, R18, R21.reuse, R222, 0x1, P4 ;  /* 0x000000151203a211 */ /* 0x081fe400020f0cde */
[----:B------:R-:W-:-:S03]  /*11830*/  @!P3 LEA.HI.X R21, R19, R21, R221, 0x1, P5 ;  /* 0x000000151315b211 */ /* 0x000fc600028f0cdd */
[----:B-----5:R3:W-:Y:S04]  /*11840*/  @!P2 ST.E.128 desc[UR36][R2.64], R4 ;  /* 0x000000040200a985 */ /* 0x0207e8000c101d24 */
[----:B------:R3:W-:Y:S02]  /*11850*/  @!P3 ST.E.128 desc[UR36][R20.64], R28 ;  /* 0x0000001c1400b985 */ /* 0x0007e4000c101d24 */
.L_x_7899:
[----:B------:R-:W-:Y:S05]  /*11860*/  BSYNC B1 ;  /* 0x0000000000017941 */ /* 0x000fea0003800000 */
.L_x_7898:
[----:B---3-5:R3:W4:Y:S01]  /*11870*/  SHFL.IDX PT, R5, R45, 0x1, 0x181f ;  /* 0x00381f002d057f89 */ /* 0x02872200000e0000 */
[----:B------:R-:W-:Y:S03]  /*11880*/  BSSY B1, `(.L_x_7900) ;  /* 0x000000c000017945 */ /* 0x000fe60003800000 */
[----:B------:R3:W0:Y:S01]  /*11890*/  SHFL.IDX PT, R4, R0, 0x1, 0x181f ;  /* 0x00381f0000047f89 */ /* 0x00062200000e0000 */
[----:B------:R-:W-:Y:S05]  /*118a0*/  @P0 BRA `(.L_x_7901) ;  /* 0x0000000000240947 */ /* 0x000fea0003800000 */
[----:B------:R-:W-:Y:S02]  /*118b0*/  ULDC UR4, c[0x0][0xac8] ;  /* 0x0002b20000047ab9 */ /* 0x000fe40000000800 */
[----:B------:R-:W-:Y:S02]  /*118c0*/  ISETP.GE.AND P3, PT, R18, UR4, PT ;  /* 0x0000000412007c0c */ /* 0x000fe4000bf66270 */
[----:B------:R-:W-:-:S11]  /*118d0*/  ISETP.GE.AND P4, PT, R19, UR4, PT ;  /* 0x0000000413007c0c */ /* 0x000fd6000bf86270 */
[CC--:B0-----:R-:W-:Y:S02]  /*118e0*/  @!P3 LEA R2, P0, R18.reuse, R4.reuse, 0x1 ;  /* 0x000000041202b211 */ /* 0x0c1fe400078008ff */
[C---:B------:R-:W-:Y:S02]  /*118f0*/  @!P4 LEA R4, P2, R19.reuse, R4, 0x1 ;  /* 0x000000041304c211 */ /* 0x040fe400078408ff */
[-C--:B----4-:R-:W-:Y:S02]  /*11900*/  @!P3 LEA.HI.X R3, R18, R5.reuse, R222, 0x1, P0 ;  /* 0x000000051203b211 */ /* 0x090fe400000f0cde */
[----:B------:R-:W-:-:S03]  /*11910*/  @!P4 LEA.HI.X R5, R19, R5, R221, 0x1, P2 ;  /* 0x000000051305c211 */ /* 0x000fc600010f0cdd */
[----:B------:R0:W-:Y:S04]  /*11920*/  @!P3 ST.E.128 desc[UR36][R2.64], R8 ;  /* 0x000000080200b985 */ /* 0x0001e8000c101d24 */
[----:B------:R0:W-:Y:S02]  /*11930*/  @!P4 ST.E.128 desc[UR36][R4.64], R32 ;  /* 0x000000200400c985 */ /* 0x0001e4000c101d24 */
.L_x_7901:
[----:B------:R-:W-:Y:S05]  /*11940*/  BSYNC B1 ;  /* 0x0000000000017941 */ /* 0x000fea0003800000 */
.L_x_7900:
[----:B0---4-:R0:W4:Y:S01]  /*11950*/  SHFL.IDX PT, R5, R45, 0x2, 0x181f ;  /* 0x00581f002d057f89 */ /* 0x01112200000e0000 */
        /* <DEDUP_REMOVED lines=12> */
.L_x_7903:
[----:B------:R-:W-:Y:S05]  /*11a20*/  BSYNC B1 ;  /* 0x0000000000017941 */ /* 0x000fea0003800000 */
.L_x_7902:
[----:B0-----:R-:W-:Y:S01]  /*11a30*/  VIADD R3, R51, 0x60 ;  /* 0x0000006033037836 */ /* 0x001fe20000000000 */
[----:B-1-3--:R-:W0:Y:S04]  /*11a40*/  SHFL.IDX PT, R45, R45, 0x3, 0x181f ;  /* 0x00781f002d2d7f89 */ /* 0x00ae2800000e0000 */
[----:B------:R-:W-:Y:S01]  /*11a50*/  ISETP.GE.AND P0, PT, R3, R44, PT ;  /* 0x0000002c0300720c */ /* 0x000fe20003f06270 */
[----:B------:R-:W1:-:S12]  /*11a60*/  SHFL.IDX PT, R0, R0, 0x3, 0x181f ;  /* 0x00781f0000007f89 */ /* 0x000e5800000e0000 */
[----:B------:R-:W-:Y:S05]  /*11a70*/  @P0 BRA `(.L_x_7904) ;  /* 0x0000001800280947 */ /* 0x000fea0003800000 */
[----:B------:R-:W-:Y:S02]  /*11a80*/  ULDC UR4, c[0x0][0xac8] ;  /* 0x0002b20000047ab9 */ /* 0x000fe40000000800 */
[----:B------:R-:W-:-:S13]  /*11a90*/  ISETP.GE.AND P1, PT, R18, UR4, PT ;  /* 0x0000000412007c0c */ /* 0x000fda000bf26270 */
[----:B-1----:R-:W-:-:S04]  /*11aa0*/  @!P1 LEA R2, P0, R18, R0, 0x1 ;  /* 0x0000000012029211 */ /* 0x002fc800078008ff */
[----:B0-----:R-:W-:Y:S02]  /*11ab0*/  @!P1 LEA.HI.X R3, R18, R45, R222, 0x1, P0 ;  /* 0x0000002d12039211 */ /* 0x001fe400000f0cde */
[----:B------:R-:W-:-:S03]  /*11ac0*/  ISETP.GE.AND P0, PT, R19, UR4, PT ;  /* 0x0000000413007c0c */ /* 0x000fc6000bf06270 */
[----:B------:R3:W-:Y:S10]  /*11ad0*/  @!P1 ST.E.128 desc[UR36][R2.64], R24 ;  /* 0x0000001802009985 */ /* 0x0007f4000c101d24 */
[----:B------:R-:W-:Y:S05]  /*11ae0*/  @P0 BRA `(.L_x_7904) ;  /* 0x00000018000c0947 */ /* 0x000fea0003800000 */
[----:B---3--:R-:W-:-:S04]  /*11af0*/  LEA R2, P0, R19, R0, 0x1 ;  /* 0x0000000013027211 */ /* 0x008fc800078008ff */
[----:B------:R-:W-:-:S05]  /*11b00*/  LEA.HI.X R3, R19, R45, R221, 0x1, P0 ;  /* 0x0000002d13037211 */ /* 0x000fca00000f0cdd */
[----:B------:R0:W-:Y:S01]  /*11b10*/  ST.E.128 desc[UR36][R2.64], R40 ;  /* 0x0000002802007985 */ /* 0x0001e2000c101d24 */
[----:B------:R-:W-:Y:S05]  /*11b20*/  BRA `(.L_x_7904) ;  /* 0x0000001400fc7947 */ /* 0x000fea0003800000 */
.L_x_7897:
[----:B------:R-:W-:Y:S01]  /*11b30*/  ULDC.64 UR12, c[0x0][0xb08] ;  /* 0x0002c200000c7ab9 */ /* 0x000fe20000000a00 */
[----:B0-----:R-:W0:Y:S01]  /*11b40*/  @P1 LDC R0, c[0x0][0xbec] ;  /* 0x0002fb00ff001b82 */ /* 0x001e220000000800 */
[----:B------:R-:W-:Y:S01]  /*11b50*/  UIMAD UR9, UR14, UR12, URZ ;  /* 0x0000000c0e0972a4 */ /* 0x000fe2000f8e023f */
[----:B------:R-:W-:Y:S01]  /*11b60*/  IMAD.MOV.U32 R7, RZ, RZ, R13 ;  /* 0x000000ffff077224 */ /* 0x000fe200078e000d */
[----:B------:R-:W-:Y:S01]  /*11b70*/  UIMAD.WIDE.U32 UR10, UR4, UR12, URZ ;  /* 0x0000000c040a72a5 */ /* 0x000fe2000f8e003f */
[----:B------:R-:W-:Y:S01]  /*11b80*/  VIADD R21, R21, 0x28820 ;  /* 0x0002882015157836 */ /* 0x000fe20000000000 */
[----:B------:R-:W-:Y:S01]  /*11b90*/  UIMAD UR9, UR4, UR13, UR9 ;  /* 0x0000000d040972a4 */ /* 0x000fe2000f8e0209 */
[----:B------:R-:W-:Y:S01]  /*11ba0*/  BSSY B1, `(.L_x_7905) ;  /* 0x000006b000017945 */ /* 0x000fe20003800000 */
[----:B------:R-:W-:Y:S01]  /*11bb0*/  USHF.R.S32.HI UR4, URZ, 0x1f, UR8 ;  /* 0x0000001f3f047899 */ /* 0x000fe20008011408 */
[----:B------:R-:W1:Y:S01]  /*11bc0*/  @P1 LDC R5, c[0x0][0xbf0] ;  /* 0x0002fc00ff051b82 */ /* 0x000e620000000800 */
[----:B------:R-:W-:Y:S01]  /*11bd0*/  UIADD3 UR11, UR11, UR9, URZ ;  /* 0x000000090b0b7290 */ /* 0x000fe2000fffe03f */
[----:B------:R-:W-:Y:S01]  /*11be0*/  PRMT R21, RZ, 0x654, R21 ;  /* 0x00000654ff157816 */ /* 0x000fe20000000015 */
[----:B------:R-:W-:-:S02]  /*11bf0*/  ULDC.64 UR12, c[0x0][0xb38] ;  /* 0x0002ce00000c7ab9 */ /* 0x000fc40000000a00 */
[----:B------:R-:W-:Y:S01]  /*11c00*/  UIMAD.WIDE.U32 UR10, UR56, UR12, UR10 ;  /* 0x0000000c380a72a5 */ /* 0x000fe2000f8e000a */
[----:B------:R2:W-:Y:S03]  /*11c10*/  SYNCS.ARRIVE.TRANS64.RED.A1T0 RZ, [R21+URZ], RZ ;  /* 0x000000ff15ff79a7 */ /* 0x0005e6000810043f */
[----:B------:R-:W-:-:S03]  /*11c20*/  UIMAD UR11, UR56, UR13, UR11 ;  /* 0x0000000d380b72a4 */ /* 0x000fc6000f8e020b */
[----:B------:R-:W-:Y:S02]  /*11c30*/  ULDC.64 UR12, c[0x0][0xb40] ;  /* 0x0002d000000c7ab9 */ /* 0x000fe40000000a00 */
[----:B------:R-:W-:Y:S01]  /*11c40*/  UIMAD UR4, UR4, UR12, URZ ;  /* 0x0000000c040472a4 */ /* 0x000fe2000f8e023f */
[----:B0-----:R-:W-:-:S03]  /*11c50*/  @P1 IMAD.HI.U32 R0, R13, R0, RZ ;  /* 0x000000000d001227 */ /* 0x001fc600078e00ff */
[----:B------:R-:W-:Y:S02]  /*11c60*/  UIMAD UR4, UR8, UR13, UR4 ;  /* 0x0000000d080472a4 */ /* 0x000fe4000f8e0204 */
[----:B------:R-:W-:-:S03]  /*11c70*/  UIMAD.WIDE.U32 UR8, UR8, UR12, UR10 ;  /* 0x0000000c080872a5 */ /* 0x000fc6000f8e000a */
[----:B------:R-:W-:Y:S01]  /*11c80*/  ULDC.64 UR10, c[0x0][0xb48] ;  /* 0x0002d200000a7ab9 */ /* 0x000fe20000000a00 */
[----:B------:R-:W-:Y:S01]  /*11c90*/  UIADD3 UR9, UR9, UR4, URZ ;  /* 0x0000000409097290 */ /* 0x000fe2000fffe03f */
[----:B-1----:R-:W-:-:S03]  /*11ca0*/  @P1 SHF.R.U32.HI R7, RZ, R5, R0 ;  /* 0x00000005ff071219 */ /* 0x002fc60000011600 */
[----:B------:R-:W-:Y:S01]  /*11cb0*/  UIMAD.WIDE.U32 UR8, UR57, UR10, UR8 ;  /* 0x0000000a390872a5 */ /* 0x000fe2000f8e0008 */
[--C-:B------:R-:W-:Y:S01]  /*11cc0*/  SHF.R.S32.HI R0, RZ, 0x1f, R7.reuse ;  /* 0x0000001fff007819 */ /* 0x100fe20000011407 */
[----:B------:R-:W-:Y:S02]  /*11cd0*/  IMAD.MOV R4, RZ, RZ, -R7 ;  /* 0x000000ffff047224 */ /* 0x000fe400078e0a07 */
[----:B------:R-:W-:Y:S02]  /*11ce0*/  UIMAD UR57, UR57, UR11, UR9 ;  /* 0x0000000b393972a4 */ /* 0x000fe4000f8e0209 */
[----:B------:R-:W-:Y:S01]  /*11cf0*/  IMAD R45, R45, R4, R13 ;  /* 0x000000042d2d7224 */ /* 0x000fe200078e020d */
[----:B------:R-:W-:Y:S01]  /*11d00*/  ULDC.64 UR10, c[0x0][0xb30] ;  /* 0x0002cc00000a7ab9 */ /* 0x000fe20000000a00 */
[----:B------:R-:W-:Y:S02]  /*11d10*/  IMAD.U32 R5, RZ, RZ, UR9 ;  /* 0x00000009ff057e24 */ /* 0x000fe4000f8e00ff */
        /* <DEDUP_REMOVED lines=23> */
[CC--:B0-----:R-:W-:Y:S02]  /*11e90*/  @!P1 LEA R4, P5, R16.reuse, R14.reuse, 0x2 ;  /* 0x0000000e10049211 */ /* 0x0c1fe400078a10ff */
[CC--:B------:R-:W-:Y:S02]  /*11ea0*/  @!P3 LEA R6, P6, R197.reuse, R14.reuse, 0x2 ;  /* 0x0000000ec506b211 */ /* 0x0c0fe400078c10ff */
[-C--:B-1----:R-:W-:Y:S02]  /*11eb0*/  @!P1 LEA.HI.X R5, R16, R15.reuse, R216, 0x2, P5 ;  /* 0x0000000f10059211 */ /* 0x082fe400028f14d8 */
[----:B------:R-:W-:Y:S02]  /*11ec0*/  @!P3 LEA.HI.X R7, R197, R15, R215, 0x2, P6 ;  /* 0x0000000fc507b211 */ /* 0x000fe400030f14d7 */
[----:B------:R-:W-:Y:S01]  /*11ed0*/  @!P4 LEA R8, P5, R196, R14, 0x2 ;  /* 0x0000000ec408c211 */ /* 0x000fe200078a10ff */
[----:B------:R0:W-:Y:S01]  /*11ee0*/  @!P1 ST.E.64 desc[UR36][R4.64], R88 ;  /* 0x0000005804009985 */ /* 0x0001e2000c101b24 */
[----:B------:R-:W-:-:S02]  /*11ef0*/  ISETP.GE.AND P1, PT, R194, UR4, PT ;  /* 0x00000004c2007c0c */ /* 0x000fc4000bf26270 */
[-C--:B------:R-:W-:Y:S01]  /*11f00*/  @!P2 LEA R10, P6, R195, R14.reuse, 0x2 ;  /* 0x0000000ec30aa211 */ /* 0x080fe200078c10ff */
[----:B------:R1:W-:Y:S01]  /*11f10*/  @!P3 ST.E.64 desc[UR36][R6.64], R92 ;  /* 0x0000005c0600b985 */ /* 0x0003e2000c101b24 */
[----:B------:R-:W-:Y:S02]  /*11f20*/  ISETP.GE.AND P3, PT, R193, UR4, PT ;  /* 0x00000004c1007c0c */ /* 0x000fe4000bf66270 */
[-C--:B------:R-:W-:Y:S02]  /*11f30*/  @!P4 LEA.HI.X R9, R196, R15.reuse, R214, 0x2, P5 ;  /* 0x0000000fc409c211 */ /* 0x080fe400028f14d6 */
[----:B------:R-:W-:Y:S02]  /*11f40*/  @!P2 LEA.HI.X R11, R195, R15, R213, 0x2, P6 ;  /* 0x0000000fc30ba211 */ /* 0x000fe400030f14d5 */
[----:B------:R-:W-:Y:S01]  /*11f50*/  ISETP.GE.AND P5, PT, R192, UR4, PT ;  /* 0x00000004c0007c0c */ /* 0x000fe2000bfa6270 */
[----:B------:R3:W-:Y:S02]  /*11f60*/  @!P4 ST.E.64 desc[UR36][R8.64], R96 ;  /* 0x000000600800c985 */ /* 0x0007e4000c101b24 */
[----:B------:R-:W-:-:S02]  /*11f70*/  @!P1 LEA R12, P4, R194, R14, 0x2 ;  /* 0x0000000ec20c9211 */ /* 0x000fc400078810ff */
[----:B------:R4:W-:Y:S01]  /*11f80*/  @!P2 ST.E.64 desc[UR36][R10.64], R100 ;  /* 0x000000640a00a985 */ /* 0x0009e2000c101b24 */
[----:B------:R-:W-:Y:S02]  /*11f90*/  ISETP.GE.AND P2, PT, R191, UR4, PT ;  /* 0x00000004bf007c0c */ /* 0x000fe4000bf46270 */
[CC--:B0-----:R-:W-:Y:S02]  /*11fa0*/  @!P3 LEA R4, P6, R193.reuse, R14.reuse, 0x2 ;  /* 0x0000000ec104b211 */ /* 0x0c1fe400078c10ff */
[-C--:B------:R-:W-:Y:S02]  /*11fb0*/  @!P1 LEA.HI.X R13, R194, R15.reuse, R212, 0x2, P4 ;  /* 0x0000000fc20d9211 */ /* 0x080fe400020f14d4 */
        /* <DEDUP_REMOVED lines=23> */
[----:B---3--:R-:W-:Y:S01]  /*12130*/  @!P2 LEA R6, P6, R187, R14, 0x2 ;  /* 0x0000000ebb06a211 */ /* 0x008fe200078c10ff */
[----:B------:R3:W-:Y:S01]  /*12140*/  @!P1 ST.E.64 desc[UR36][R4.64], R128 ;  /* 0x0000008004009985 */ /* 0x0007e2000c101b24 */
[----:B------:R-:W-:Y:S02]  /*12150*/  ISETP.GE.AND P3, PT, R184, UR4, PT ;  /* 0x00000004b8007c0c */ /* 0x000fe4000bf66270 */
[----:B------:R-:W-:Y:S02]  /*12160*/  ISETP.GE.AND P1, PT, R23, UR4, PT ;  /* 0x0000000417007c0c */ /* 0x000fe4000bf26270 */
[----:B------:R-:W-:-:S02]  /*12170*/  @!P2 LEA.HI.X R7, R187, R15, R205, 0x2, P6 ;  /* 0x0000000fbb07a211 */ /* 0x000fc400030f14cd */
[----:B----4-:R-:W-:-:S03]  /*12180*/  @!P4 LEA R8, P6, R186, R14, 0x2 ;  /* 0x0000000eba08c211 */ /* 0x010fc600078c10ff */
        /* <DEDUP_REMOVED lines=12> */
.L_x_7906:
[----:B------:R-:W-:Y:S05]  /*12250*/  BSYNC B1 ;  /* 0x0000000000017941 */ /* 0x000fea0003800000 */
.L_x_7905:
[----:B--2---:R-:W2:Y:S04]  /*12260*/  SHFL.IDX PT, R20, R20, 0x1, 0x1c1f ;  /* 0x003c1f0014147f89 */ /* 0x004ea800000e0000 */
[----:B------:R-:W4:Y:S01]  /*12270*/  SHFL.IDX PT, R0, R0, 0x1, 0x1c1f ;  /* 0x003c1f0000007f89 */ /* 0x000f2200000e0000 */
[----:B------:R-:W-:Y:S05]  /*12280*/  @P0 BRA `(.L_x_7904) ;  /* 0x0000001000240947 */ /* 0x000fea0003800000 */
[----:B------:R-:W-:Y:S02]  /*12290*/  ULDC UR4, c[0x0][0xac8] ;  /* 0x0002b20000047ab9 */ /* 0x000fe40000000800 */
[----:B------:R-:W-:Y:S02]  /*122a0*/  ISETP.GE.AND P2, PT, R16, UR4, PT ;  /* 0x0000000410007c0c */ /* 0x000fe4000bf46270 */
[----:B------:R-:W-:Y:S02]  /*122b0*/  ISETP.GE.AND P1, PT, R197, UR4, PT ;  /* 0x00000004c5007c0c */ /* 0x000fe4000bf26270 */
[----:B------:R-:W-:Y:S02]  /*122c0*/  ISETP.GE.AND P0, PT, R196, UR4, PT ;  /* 0x00000004c4007c0c */ /* 0x000fe4000bf06270 */
[----:B------:R-:W-:Y:S02]  /*122d0*/  ISETP.GE.AND P4, PT, R194, UR4, PT ;  /* 0x00000004c2007c0c */ /* 0x000fe4000bf86270 */
[----:B------:R-:W-:-:S05]  /*122e0*/  ISETP.GE.AND P3, PT, R195, UR4, PT ;  /* 0x00000004c3007c0c */ /* 0x000fca000bf66270 */
[CC--:B---34-:R-:W-:Y:S02]  /*122f0*/  @!P2 LEA R4, P6, R16.reuse, R0.reuse, 0x2 ;  /* 0x000000001004a211 */ /* 0x0d8fe400078c10ff */
[C---:B------:R-:W-:Y:S02]  /*12300*/  @!P1 LEA R6, P5, R197.reuse, R0, 0x2 ;  /* 0x00000000c5069211 */ /* 0x040fe400078a10ff */
[----:B--2---:R-:W-:Y:S02]  /*12310*/  @!P2 LEA.HI.X R5, R16, R20, R216, 0x2, P6 ;  /* 0x000000141005a211 */ /* 0x004fe400030f14d8 */
[----:B------:R-:W-:Y:S02]  /*12320*/  @!P0 LEA R8, P6, R196, R0, 0x2 ;  /* 0x00000000c4088211 */ /* 0x000fe400078c10ff */
[----:B------:R-:W-:Y:S01]  /*12330*/  @!P1 LEA.HI.X R7, R197, R20, R215, 0x2, P5 ;  /* 0x00000014c5079211 */ /* 0x000fe200028f14d7 */
[----:B------:R2:W-:Y:S01]  /*12340*/  @!P2 ST.E.64 desc[UR36][R4.64], R2 ;  /* 0x000000020400a985 */ /* 0x0005e2000c101b24 */
[----:B------:R-:W-:-:S02]  /*12350*/  ISETP.GE.AND P5, PT, R193, UR4, PT ;  /* 0x00000004c1007c0c */ /* 0x000fc4000bfa6270 */
[----:B------:R-:W-:Y:S01]  /*12360*/  @!P0 LEA.HI.X R9, R196, R20, R214, 0x2, P6 ;  /* 0x00000014c4098211 */ /* 0x000fe200030f14d6 */
[----:B------:R3:W-:Y:S01]  /*12370*/  @!P1 ST.E.64 desc[UR36][R6.64], R94 ;  /* 0x0000005e06009985 */ /* 0x0007e2000c101b24 */
[----:B------:R-:W-:Y:S02]  /*12380*/  ISETP.GE.AND P2, PT, R192, UR4, PT ;  /* 0x00000004c0007c0c */ /* 0x000fe4000bf46270 */
[-C--:B------:R-:W-:Y:S01]  /*12390*/  @!P3 LEA R10, P6, R195, R0.reuse, 0x2 ;  /* 0x00000000c30ab211 */ /* 0x080fe200078c10ff */
[----:B------:R4:W-:Y:S01]  /*123a0*/  @!P0 ST.E.64 desc[UR36][R8.64], R98 ;  /* 0x0000006208008985 */ /* 0x0009e2000c101b24 */
[C---:B------:R-:W-:Y:S02]  /*123b0*/  @!P4 LEA R12, P0, R194.reuse, R0, 0x2 ;  /* 0x00000000c20cc211 */ /* 0x040fe400078010ff */
[----:B------:R-:W-:Y:S02]  /*123c0*/  ISETP.GE.AND P1, PT, R191, UR4, PT ;  /* 0x00000004bf007c0c */ /* 0x000fe4000bf26270 */
[----:B------:R-:W-:-:S02]  /*123d0*/  @!P4 LEA.HI.X R13, R194, R20, R212, 0x2, P0 ;  /* 0x00000014c20dc211 */ /* 0x000fc400000f14d4 */
[----:B------:R-:W-:Y:S02]  /*123e0*/  @!P3 LEA.HI.X R11, R195, R20, R213, 0x2, P6 ;  /* 0x00000014c30bb211 */ /* 0x000fe400030f14d5 */
[----:B------:R-:W-:Y:S02]  /*123f0*/  ISETP.GE.AND P0, PT, R190, UR4, PT ;  /* 0x00000004be007c0c */ /* 0x000fe4000bf06270 */
[----:B0-----:R-:W-:Y:S01]  /*12400*/  @!P5 LEA R14, P6, R193, R0, 0x2 ;  /* 0x00000000c10ed211 */ /* 0x001fe200078c10ff */
[----:B------:R0:W-:Y:S01]  /*12410*/  @!P3 ST.E.64 desc[UR36][R10.64], R102 ;  /* 0x000000660a00b985 */ /* 0x0001e2000c101b24 */
[----:B------:R-:W-:Y:S02]  /*12420*/  ISETP.GE.AND P3, PT, R189, UR4, PT ;  /* 0x00000004bd007c0c */ /* 0x000fe4000bf66270 */
[----:B-1----:R-:W-:Y:S01]  /*12430*/  @!P5 LEA.HI.X R15, R193, R20, R211, 0x2, P6 ;  /* 0x00000014c10fd211 */ /* 0x002fe200030f14d3 */
[----:B------:R-:W-:Y:S01]  /*12440*/  @!P4 ST.E.64 desc[UR36][R12.64], R106 ;  /* 0x0000006a0c00c985 */ /* 0x000fe2000c101b24 */
[----:B--2---:R-:W-:-:S03]  /*12450*/  @!P2 LEA R2, P4, R192, R0, 0x2 ;  /* 0x00000000c002a211 */ /* 0x004fc600078810ff */
[----:B------:R-:W-:Y:S01]  /*12460*/  @!P5 ST.E.64 desc[UR36][R14.64], R110 ;  /* 0x0000006e0e00d985 */ /* 0x000fe2000c101b24 */
[C---:B------:R-:W-:Y:S02]  /*12470*/  @!P1 LEA R4, P5, R191.reuse, R0, 0x2 ;  /* 0x00000000bf049211 */ /* 0x040fe400078a10ff */
[----:B------:R-:W-:Y:S02]  /*12480*/  @!P2 LEA.HI.X R3, R192, R20, R210, 0x2, P4 ;  /* 0x00000014c003a211 */ /* 0x000fe400020f14d2 */
[----:B---3--:R-:W-:Y:S02]  /*12490*/  @!P0 LEA R6, P6, R190, R0, 0x2 ;  /* 0x00000000be068211 */ /* 0x008fe400078c10ff */
[----:B------:R-:W-:Y:S01]  /*124a0*/  ISETP.GE.AND P4, PT, R188, UR4, PT ;  /* 0x00000004bc007c0c */ /* 0x000fe2000bf86270 */
[----:B------:R1:W-:Y:S01]  /*124b0*/  @!P2 ST.E.64 desc[UR36][R2.64], R114 ;  /* 0x000000720200a985 */ /* 0x0003e2000c101b24 */
[-C--:B------:R-:W-:Y:S02]  /*124c0*/  @!P1 LEA.HI.X R5, R191, R20.reuse, R209, 0x2, P5 ;  /* 0x00000014bf059211 */ /* 0x080fe400028f14d1 */
[----:B------:R-:W-:-:S02]  /*124d0*/  @!P0 LEA.HI.X R7, R190, R20, R208, 0x2, P6 ;  /* 0x00000014be078211 */ /* 0x000fc400030f14d0 */
[----:B------:R-:W-:Y:S01]  /*124e0*/  ISETP.GE.AND P2, PT, R187, UR4, PT ;  /* 0x00000004bb007c0c */ /* 0x000fe2000bf46270 */
[----:B------:R2:W-:Y:S01]  /*124f0*/  @!P1 ST.E.64 desc[UR36][R4.64], R118 ;  /* 0x0000007604009985 */ /* 0x0005e2000c101b24 */
[----:B----4-:R-:W-:Y:S02]  /*12500*/  @!P3 LEA R8, P5, R189, R0, 0x2 ;  /* 0x00000000bd08b211 */ /* 0x010fe400078a10ff */
[----:B------:R-:W-:Y:S01]  /*12510*/  ISETP.GE.AND P1, PT, R186, UR4, PT ;  /* 0x00000004ba007c0c */ /* 0x000fe2000bf26270 */
[----:B------:R3:W-:Y:S01]  /*12520*/  @!P0 ST.E.64 desc[UR36][R6.64], R122 ;  /* 0x0000007a06008985 */ /* 0x0007e2000c101b24 */
[----:B------:R-:W-:Y:S02]  /*12530*/  ISETP.GE.AND P0, PT, R185, UR4, PT ;  /* 0x00000004b9007c0c */ /* 0x000fe4000bf06270 */
[----:B------:R-:W-:Y:S02]  /*12540*/  @!P3 LEA.HI.X R9, R189, R20, R207, 0x2, P5 ;  /* 0x00000014bd09b211 */ /* 0x000fe400028f14cf */
[----:B------:R-:W-:-:S02]  /*12550*/  ISETP.GE.AND P5, PT, R184, UR4, PT ;  /* 0x00000004b8007c0c */ /* 0x000fc4000bfa6270 */
[CC--:B0-----:R-:W-:Y:S01]  /*12560*/  @!P4 LEA R10, P6, R188.reuse, R0.reuse, 0x2 ;  /* 0x00000000bc0ac211 */ /* 0x0c1fe200078c10ff */
[----:B------:R0:W-:Y:S01]  /*12570*/  @!P3 ST.E.64 desc[UR36][R8.64], R126 ;  /* 0x0000007e0800b985 */ /* 0x0001e2000c101b24 */
[C---:B-1----:R-:W-:Y:S02]  /*12580*/  @!P2 LEA R2, P3, R187.reuse, R0, 0x2 ;  /* 0x00000000bb02a211 */ /* 0x042fe400078610ff */
[----:B------:R-:W-:Y:S02]  /*12590*/  @!P4 LEA.HI.X R11, R188, R20, R206, 0x2, P6 ;  /* 0x00000014bc0bc211 */ /* 0x000fe400030f14ce */
[----:B--2---:R-:W-:Y:S02]  /*125a0*/  @!P1 LEA R4, P6, R186, R0, 0x2 ;  /* 0x00000000ba049211 */ /* 0x004fe400078c10ff */
[----:B------:R-:W-:Y:S01]  /*125b0*/  @!P2 LEA.HI.X R3, R187, R20, R205, 0x2, P3 ;  /* 0x00000014bb03a211 */ /* 0x000fe200018f14cd */
[----:B------:R0:W-:Y:S01]  /*125c0*/  @!P4 ST.E.64 desc[UR36][R10.64], R130 ;  /* 0x000000820a00c985 */ /* 0x0001e2000c101b24 */
[----:B---3--:R-:W-:-:S02]  /*125d0*/  @!P0 LEA R6, P4, R185, R0, 0x2 ;  /* 0x00000000b9068211 */ /* 0x008fc400078810ff */
        /* <DEDUP_REMOVED lines=10> */
[----:B0-----:R-:W-:-:S04]  /*12680*/  LEA R2, P0, R23, R0, 0x2 ;  /* 0x0000000017027211 */ /* 0x001fc800078010ff */
[----:B------:R-:W-:-:S05]  /*12690*/  LEA.HI.X R3, R23, R20, R201, 0x2, P0 ;  /* 0x0000001417037211 */ /* 0x000fca00000f14c9 */
[----:B------:R0:W-:Y:S01]  /*126a0*/  ST.E.64 desc[UR36][R2.64], R150 ;  /* 0x0000009602007985 */ /* 0x0001e2000c101b24 */
[----:B------:R-:W-:Y:S05]  /*126b0*/  BRA `(.L_x_7904) ;  /* 0x0000000c00187947 */ /* 0x000fea0003800000 */
.L_x_7895:
[----:B------:R-:W-:Y:S02]  /*126c0*/  ULDC.64 UR8, c[0x0][0xc00] ;  /* 0x0003000000087ab9 */ /* 0x000fe40000000a00 */
[----:B------:R-:W-:-:S04]  /*126d0*/  UISETP.NE.U32.AND UP0, UPT, UR8, URZ, UPT ;  /* 0x0000003f0800728c */ /* 0x000fc8000bf05070 */
[----:B------:R-:W-:-:S03]  /*126e0*/  UISETP.NE.AND.EX UP0, UPT, UR9, URZ, UPT, UP0 ;  /* 0x0000003f0900728c */ /* 0x000fc6000bf05300 */
[----:B------:R-:W-:Y:S02]  /*126f0*/  ULDC.64 UR8, c[0x0][0xc00] ;  /* 0x0003000000087ab9 */ /* 0x000fe40000000a00 */
[----:B------:R-:W-:Y:S01]  /*12700*/  UIMAD.WIDE UR8, UR58, 0x4, UR8 ;  /* 0x000000043a0878a5 */ /* 0x000fe2000f8e0208 */
[----:B------:R-:W-:-:S05]  /*12710*/  PLOP3.LUT P1, PT, PT, PT, UP0, 0x80, 0x0 ;  /* 0x000000000000781c */ /* 0x000fca0003f2f008 */
[----:B------:R-:W-:Y:S02]  /*12720*/  IMAD.U32 R2, RZ, RZ, UR8 ;  /* 0x00000008ff027e24 */ /* 0x000fe4000f8e00ff */
[----:B------:R-:W-:Y:S01]  /*12730*/  IMAD.U32 R3, RZ, RZ, UR9 ;  /* 0x00000009ff037e24 */ /* 0x000fe2000f8e00ff */
[----:B------:R-:W-:Y:S02]  /*12740*/  ULDC.64 UR8, c[0x0][0xc08] ;  /* 0x0003020000087ab9 */ /* 0x000fe40000000a00 */
[----:B------:R-:W-:Y:S01]  /*12750*/  UISETP.NE.U32.AND UP1, UPT, UR8, URZ, UPT ;  /* 0x0000003f0800728c */ /* 0x000fe2000bf25070 */
[----:B------:R-:W-:Y:S02]  /*12760*/  ULDC UR4, c[0x0][0xa88] ;  /* 0x0002a20000047ab9 */ /* 0x000fe40000000800 */
[----:B------:R-:W2:Y:S01]  /*12770*/  @P1 LDG.E R6, desc[UR36][R2.64] ;  /* 0x0000002402061981 */ /* 0x000ea2000c1e1900 */
[----:B------:R-:W-:Y:S01]  /*12780*/  UISETP.NE.AND.EX UP1, UPT, UR9, URZ, UPT, UP1 ;  /* 0x0000003f0900728c */ /* 0x000fe2000bf25310 */
[----:B------:R-:W-:-:S05]  /*12790*/  IMAD.U32 R0, RZ, RZ, UR4 ;  /* 0x00000004ff007e24 */ /* 0x000fca000f8e00ff */
[----:B------:R-:W-:-:S05]  /*127a0*/  PLOP3.LUT P2, PT, PT, PT, UP1, 0x80, 0x0 ;  /* 0x000000000000781c */ /* 0x000fca0003f4f018 */
[----:B------:R-:W-:Y:S02]  /*127b0*/  @UP1 ULDC.64 UR8, c[0x0][0xc08] ;  /* 0x0003020000081ab9 */ /* 0x000fe40000000a00 */
[----:B------:R-:W-:-:S06]  /*127c0*/  @UP1 UIMAD.WIDE UR8, UR58, 0x4, UR8 ;  /* 0x000000043a0818a5 */ /* 0x000fcc000f8e0208 */
[----:B------:R-:W-:Y:S02]  /*127d0*/  IMAD.U32 R4, RZ, RZ, UR8 ;  /* 0x00000008ff047e24 */ /* 0x000fe4000f8e00ff */
[----:B------:R-:W-:-:S05]  /*127e0*/  IMAD.U32 R5, RZ, RZ, UR9 ;  /* 0x00000009ff057e24 */ /* 0x000fca000f8e00ff */
[----:B------:R0:W5:Y:S01]  /*127f0*/  @P2 LDG.E R0, desc[UR36][R4.64] ;  /* 0x0000002404002981 */ /* 0x000162000c1e1900 */
[----:B------:R-:W-:Y:S01]  /*12800*/  UISETP.NE.AND UP1, UPT, UR55, URZ, UPT ;  /* 0x0000003f3700728c */ /* 0x000fe2000bf25270 */
[----:B------:R-:W-:Y:S01]  /*12810*/  ISETP.GT.AND P0, PT, R223, 0x7f, PT ;  /* 0x0000007fdf00780c */ /* 0x000fe20003f04270 */
[----:B------:R-:W-:-:S09]  /*12820*/  UMOV UR4, URZ ;  /* 0x0000003f00047c82 */ /* 0x000fd20008000000 */
[----:B------:R-:W-:Y:S01]  /*12830*/  @!UP1 ULDC UR55, c[0x0][0xad4] ;  /* 0x0002b50000379ab9 */ /* 0x000fe20000000800 */
[----:B--2---:R-:W-:Y:S01]  /*12840*/  @P1 R2UR UR4, R6 ;  /* 0x00000000060412ca */ /* 0x004fe200000e0000 */
[----:B0-----:R-:W-:-:S14]  /*12850*/  @P2 BRA `(.L_x_7907) ;  /* 0x0000000000102947 */ /* 0x001fdc0003800000 */
[----:B------:R-:W-:Y:S05]  /*12860*/  @!P1 BRA `(.L_x_7907) ;  /* 0x00000000000c9947 */ /* 0x000fea0003800000 */
[----:B------:R-:W2:Y:S04]  /*12870*/  LDG.E R5, desc[UR36][R2.64] ;  /* 0x0000002402057981 */ /* 0x000ea8000c1e1900 */
[----:B-----5:R-:W2:Y:S02]  /*12880*/  LDG.E R0, desc[UR36][R2.64+0x4] ;  /* 0x0000042402007981 */ /* 0x020ea4000c1e1900 */
[----:B--2---:R-:W-:-:S07]  /*12890*/  IMAD.IADD R0, R0, 0x1, -R5 ;  /* 0x0000000100007824 */ /* 0x004fce00078e0a05 */
.L_x_7907:
[----:B------:R-:W-:Y:S01]  /*128a0*/  USHF.R.S32.HI UR13, URZ, 0x1f, UR58 ;  /* 0x0000001f3f0d7899 */ /* 0x000fe2000801143a */
[----:B------:R-:W-:Y:S01]  /*128b0*/  BSSY B1, `(.L_x_7908) ;  /* 0x000003a000017945 */ /* 0x000fe20003800000 */
[----:B------:R-:W-:Y:S02]  /*128c0*/  USHF.R.S32.HI UR21, URZ, 0x1f, UR4 ;  /* 0x0000001f3f157899 */ /* 0x000fe40008011404 */
        /* <DEDUP_REMOVED lines=11> */
[----:B------:R-:W-:Y:S01]  /*12980*/  UISETP.GT.AND UP0, UPT, UR55, 0x1, UPT ;  /* 0x000000013700788c */ /* 0x000fe2000bf04270 */
[----:B------:R-:W-:Y:S01]  /*12990*/  IMAD.MOV.U32 R5, RZ, RZ, R4 ;  /* 0x000000ffff057224 */ /* 0x000fe200078e0004 */
[----:B------:R-:W-:Y:S02]  /*129a0*/  UMOV UR19, 0x9b8 ;  /* 0x000009b800137882 */ /* 0x000fe40000000000 */
[----:B------:R-:W-:Y:S02]  /*129b0*/  USEL UR19, UR19, 0x978, UP0 ;  /* 0x0000097813137887 */ /* 0x000fe40008000000 */
[----:B------:R-:W-:-:S06]  /*129c0*/  USEL UR18, UR57, URZ, UP0 ;  /* 0x0000003f39127287 */ /* 0x000fcc0008000000 */
[----:B------:R-:W0:Y:S04]  /*129d0*/  @P0 LDC R3, c[0x0][0xbec] ;  /* 0x0002fb00ff030b82 */ /* 0x000e280000000800 */
[----:B------:R-:W-:Y:S01]  /*129e0*/  ULDC.64 UR8, c[0x0][UR19+0x218] ;  /* 0x0000860013087abb */ /* 0x000fe20008000a00 */
[----:B------:R-:W-:Y:S01]  /*129f0*/  ULDC.64 UR14, c[0x0][UR19+0x220] ;  /* 0x00008800130e7abb */ /* 0x000fe20008000a00 */
[----:B------:R-:W-:Y:S01]  /*12a00*/  ULDC.64 UR16, c[0x0][UR19+0x228] ;  /* 0x00008a0013107abb */ /* 0x000fe20008000a00 */
[----:B------:R-:W-:Y:S01]  /*12a10*/  UIMAD.WIDE.U32 UR10, UR8, UR56, URZ ;  /* 0x00000038080a72a5 */ /* 0x000fe2000f8e003f */
[----:B------:R-:W1:Y:S01]  /*12a20*/  @P0 LDC R7, c[0x0][0xbf0] ;  /* 0x0002fc00ff070b82 */ /* 0x000e620000000800 */
[----:B------:R-:W-:Y:S02]  /*12a30*/  UIMAD UR20, UR9, UR56, URZ ;  /* 0x00000038091472a4 */ /* 0x000fe4000f8e023f */
[----:B------:R-:W-:-:S02]  /*12a40*/  UIMAD UR15, UR15, UR12, URZ ;  /* 0x0000000c0f0f72a4 */ /* 0x000fc4000f8e023f */
[----:B------:R-:W-:Y:S02]  /*12a50*/  UIMAD.WIDE.U32 UR22, UR16, UR18, URZ ;  /* 0x00000012101672a5 */ /* 0x000fe4000f8e003f */
[----:B------:R-:W-:Y:S02]  /*12a60*/  UIMAD.WIDE.U32 UR8, UR14, UR12, URZ ;  /* 0x0000000c0e0872a5 */ /* 0x000fe4000f8e003f */
[----:B------:R-:W-:Y:S02]  /*12a70*/  UIMAD UR16, UR17, UR18, URZ ;  /* 0x00000012111072a4 */ /* 0x000fe4000f8e023f */
[----:B------:R-:W-:Y:S02]  /*12a80*/  UIMAD UR15, UR14, UR13, UR15 ;  /* 0x0000000d0e0f72a4 */ /* 0x000fe4000f8e020f */
[----:B------:R-:W-:Y:S02]  /*12a90*/  UIADD3 UR10, UP1, UP2, UR8, UR10, UR4 ;  /* 0x0000000a080a7290 */ /* 0x000fe4000fa3e004 */
[----:B------:R-:W-:Y:S01]  /*12aa0*/  UIADD3 UR16, UR23, UR16, URZ ;  /* 0x0000001017107290 */ /* 0x000fe2000fffe03f */
[----:B0-----:R-:W-:Y:S01]  /*12ab0*/  @P0 IMAD.HI.U32 R2, R4, R3, RZ ;  /* 0x0000000304020227 */ /* 0x001fe200078e00ff */
[----:B------:R-:W-:-:S02]  /*12ac0*/  UIADD3 UR20, UR11, UR20, URZ ;  /* 0x000000140b147290 */ /* 0x000fc4000fffe03f */
[----:B------:R-:W-:Y:S01]  /*12ad0*/  UIADD3 UR15, UR9, UR15, URZ ;  /* 0x0000000f090f7290 */ /* 0x000fe2000fffe03f */
[----:B------:R-:W-:Y:S02]  /*12ae0*/  IMAD.U32 R3, RZ, RZ, UR23 ;  /* 0x00000017ff037e24 */ /* 0x000fe4000f8e00ff */
[----:B------:R-:W-:Y:S01]  /*12af0*/  IMAD.U32 R6, RZ, RZ, UR16 ;  /* 0x00000010ff067e24 */ /* 0x000fe2000f8e00ff */
[----:B------:R-:W-:Y:S01]  /*12b00*/  ULDC.64 UR8, c[0x0][UR19+0x210] ;  /* 0x0000840013087abb */ /* 0x000fe20008000a00 */
[----:B-1----:R-:W-:Y:S01]  /*12b10*/  @P0 SHF.R.U32.HI R5, RZ, R7, R2 ;  /* 0x00000007ff050219 */ /* 0x002fe20000011602 */
[----:B------:R-:W-:-:S04]  /*12b20*/  IMAD.U32 R2, RZ, RZ, UR22 ;  /* 0x00000016ff027e24 */ /* 0x000fc8000f8e00ff */
[--C-:B------:R-:W-:Y:S01]  /*12b30*/  IMAD.MOV R7, RZ, RZ, -R5.reuse ;  /* 0x000000ffff077224 */ /* 0x100fe200078e0a05 */
[----:B------:R-:W-:Y:S01]  /*12b40*/  IADD3 R2, P0, P1, R5, UR10, R2 ;  /* 0x0000000a05027c10 */ /* 0x000fe2000f91e002 */
[----:B------:R-:W-:Y:S01]  /*12b50*/  UIADD3.X UR10, UR15, UR20, UR21, UP1, UP2 ;  /* 0x000000140f0a7290 */ /* 0x000fe20008fe4415 */
[----:B------:R-:W-:Y:S01]  /*12b60*/  SHF.R.S32.HI R5, RZ, 0x1f, R5 ;  /* 0x0000001fff057819 */ /* 0x000fe20000011405 */
[----:B------:R-:W-:-:S04]  /*12b70*/  IMAD R7, R9, R7, R4 ;  /* 0x0000000709077224 */ /* 0x000fc800078e0204 */
[----:B------:R-:W-:Y:S01]  /*12b80*/  IADD3.X R3, R5, UR10, R6, P0, P1 ;  /* 0x0000000a05037c10 */ /* 0x000fe200087e2406 */
[C---:B------:R-:W-:Y:S01]  /*12b90*/  IMAD R9, R7.reuse, UR9, RZ ;  /* 0x0000000907097c24 */ /* 0x040fe2000f8e02ff */
[----:B------:R-:W-:Y:S01]  /*12ba0*/  SHF.R.S32.HI R4, RZ, 0x1f, R7 ;  /* 0x0000001fff047819 */ /* 0x000fe20000011407 */
[----:B------:R-:W-:Y:S01]  /*12bb0*/  ULDC.64 UR10, c[0x0][0xba8] ;  /* 0x0002ea00000a7ab9 */ /* 0x000fe20000000a00 */
[----:B------:R-:W-:Y:S01]  /*12bc0*/  @!UP0 ULDC UR10, c[0x0][0xb50] ;  /* 0x0002d400000a8ab9 */ /* 0x000fe20000000800 */
[----:B------:R-:W-:Y:S01]  /*12bd0*/  IMAD.WIDE.U32 R2, R7, UR8, R2 ;  /* 0x0000000807027c25 */ /* 0x000fe2000f8e0002 */
[----:B------:R-:W-:-:S03]  /*12be0*/  @!UP0 ULDC UR11, c[0x0][0xb54] ;  /* 0x0002d500000b8ab9 */ /* 0x000fc60000000800 */
[----:B------:R-:W-:Y:S01]  /*12bf0*/  IMAD R9, R4, UR8, R9 ;  /* 0x0000000804097c24 */ /* 0x000fe2000f8e0209 */
[----:B------:R-:W-:-:S03]  /*12c00*/  LEA R4, P0, R2, UR10, 0x2 ;  /* 0x0000000a02047c11 */ /* 0x000fc6000f8010ff */
[----:B------:R-:W-:-:S05]  /*12c10*/  IMAD.IADD R3, R3, 0x1, R9 ;  /* 0x0000000103037824 */ /* 0x000fca00078e0209 */
[----:B------:R-:W-:Y:S01]  /*12c20*/  LEA.HI.X R5, R2, UR11, R3, 0x2, P0 ;  /* 0x0000000b02057c11 */ /* 0x000fe200080f1403 */
[----:B------:R-:W-:-:S05]  /*12c30*/  IMAD.MOV.U32 R3, RZ, RZ, -0x800000 ;  /* 0xff800000ff037424 */ /* 0x000fca00078e00ff */
[----:B------:R0:W-:Y:S02]  /*12c40*/  STG.E desc[UR36][R4.64], R3 ;  /* 0x0000000304007986 */ /* 0x0001e4000c101924 */
.L_x_7909:
[----:B------:R-:W-:Y:S05]  /*12c50*/  BSYNC B1 ;  /* 0x0000000000017941 */ /* 0x000fea0003800000 */
.L_x_7908:
[----:B------:R-:W-:-:S06]  /*12c60*/  UISETP.GT.AND UP0, UPT, UR55, 0x1, UPT ;  /* 0x000000013700788c */ /* 0x000fcc000bf04270 */
[----:B------:R-:W-:-:S13]  /*12c70*/  PLOP3.LUT P0, PT, PT, PT, UP0, 0x80, 0x0 ;  /* 0x000000000000781c */ /* 0x000fda0003f0f008 */
[----:B------:R-:W-:Y:S05]  /*12c80*/  @P0 BRA `(.L_x_7904) ;  /* 0x0000000400a40947 */ /* 0x000fea0003800000 */
[----:B------:R-:W1:Y:S01]  /*12c90*/  LDC R11, c[0x0][0xbe8] ;  /* 0x0002fa00ff0b7b82 */ /* 0x000e620000000800 */
[----:B------:R-:W-:Y:S01]  /*12ca0*/  ULDC.64 UR14, c[0x0][0xaa0] ;  /* 0x0002a800000e7ab9 */ /* 0x000fe20000000a00 */
[----:B------:R-:W-:Y:S01]  /*12cb0*/  IMAD R2, R22, 0x20, R198 ;  /* 0x0000002016027824 */ /* 0x000fe200078e02c6 */
[----:B------:R-:W-:Y:S01]  /*12cc0*/  UIMAD UR10, UR21, UR14, URZ ;  /* 0x0000000e150a72a4 */ /* 0x000fe2000f8e023f */
[----:B------:R-:W-:Y:S01]  /*12cd0*/  BSSY B1, `(.L_x_7910) ;  /* 0x000003a000017945 */ /* 0x000fe20003800000 */
[----:B------:R-:W-:Y:S01]  /*12ce0*/  UIMAD.WIDE.U32 UR8, UR4, UR14, URZ ;  /* 0x0000000e040872a5 */ /* 0x000fe2000f8e003f */
[----:B------:R-:W-:Y:S01]  /*12cf0*/  VIADD R6, R2, UR47 ;  /* 0x0000002f02067c36 */ /* 0x000fe20008000000 */
[----:B------:R-:W-:-:S03]  /*12d00*/  UIMAD UR10, UR4, UR15, UR10 ;  /* 0x0000000f040a72a4 */ /* 0x000fc6000f8e020a */
[----:B0-----:R-:W-:Y:S01]  /*12d10*/  IMAD.MOV.U32 R5, RZ, RZ, R6 ;  /* 0x000000ffff057224 */ /* 0x001fe200078e0006 */
        /* <DEDUP_REMOVED lines=28> */
[----:B------:R-:W-:Y:S02]  /*12ee0*/  VIADD R6, R198, UR47 ;  /* 0x0000002fc6067c36 */ /* 0x000fe40008000000 */
[----:B-----5:R-:W-:Y:S02]  /*12ef0*/  IMAD R11, R0, R11, RZ ;  /* 0x0000000b000b7224 */ /* 0x020fe400078e02ff */
        /* <DEDUP_REMOVED lines=10> */
[----:B------:R0:W1:Y:S02]  /*12fa0*/  SHFL.IDX PT, R2, R4, RZ, 0x181f ;  /* 0x00181fff04027589 */ /* 0x00006400000e0000 */
[----:B------:R-:W-:Y:S02]  /*12fb0*/  ISETP.GE.AND P0, PT, R0, R11, PT ;  /* 0x0000000b0000720c */ /* 0x000fe40003f06270 */
[----:B------:R0:W2:Y:S01]  /*12fc0*/  SHFL.IDX PT, R0, R5, RZ, 0x181f ;  /* 0x00181fff05007589 */ /* 0x0000a200000e0000 */
[----:B------:R-:W-:Y:S10]  /*12fd0*/  @P2 BRA `(.L_x_7911) ;  /* 0x0000000000242947 */ /* 0x000ff40003800000 */
[----:B------:R-:W-:Y:S02]  /*12fe0*/  ULDC UR4, c[0x0][0xac8] ;  /* 0x0002b20000047ab9 */ /* 0x000fe40000000800 */
[----:B------:R-:W-:Y:S02]  /*12ff0*/  ISETP.GE.AND P4, PT, R18, UR4, PT ;  /* 0x0000000412007c0c */ /* 0x000fe4000bf86270 */
[----:B------:R-:W-:-:S11]  /*13000*/  ISETP.GE.AND P5, PT, R19, UR4, PT ;  /* 0x0000000413007c0c */ /* 0x000fd6000bfa6270 */
[CC--:B-1----:R-:W-:Y:S02]  /*13010*/  @!P4 LEA R8, P2, R18.reuse, R2.reuse, 0x1 ;  /* 0x000000021208c211 */ /* 0x0c2fe400078408ff */
[C---:B------:R-:W-:Y:S02]  /*13020*/  @!P5 LEA R2, P3, R19.reuse, R2, 0x1 ;  /* 0x000000021302d211 */ /* 0x040fe400078608ff */
[-C--:B--2---:R-:W-:Y:S02]  /*13030*/  @!P4 LEA.HI.X R9, R18, R0.reuse, R222, 0x1, P2 ;  /* 0x000000001209c211 */ /* 0x084fe400010f0cde */
[----:B------:R-:W-:-:S03]  /*13040*/  @!P5 LEA.HI.X R3, R19, R0, R221, 0x1, P3 ;  /* 0x000000001303d211 */ /* 0x000fc600018f0cdd */
[----:B------:R3:W-:Y:S04]  /*13050*/  @!P4 ST.E.128 desc[UR36][R8.64], RZ ;  /* 0x000000ff0800c985 */ /* 0x0007e8000c101d24 */
[----:B------:R3:W-:Y:S02]  /*13060*/  @!P5 ST.E.128 desc[UR36][R2.64], RZ ;  /* 0x000000ff0200d985 */ /* 0x0007e4000c101d24 */
.L_x_7911:
[----:B------:R-:W-:Y:S05]  /*13070*/  BSYNC B1 ;  /* 0x0000000000017941 */ /* 0x000fea0003800000 */
.L_x_7910:
[----:B--2---:R2:W4:Y:S01]  /*13080*/  SHFL.IDX PT, R0, R5, 0x1, 0x181f ;  /* 0x00381f0005007f89 */ /* 0x00452200000e0000 */
[----:B------:R-:W-:Y:S03]  /*13090*/  BSSY B1, `(.L_x_7912) ;  /* 0x000000c000017945 */ /* 0x000fe60003800000 */
[----:B-1-3--:R2:W1:Y:S01]  /*130a0*/  SHFL.IDX PT, R2, R4, 0x1, 0x181f ;  /* 0x00381f0004027f89 */ /* 0x00a46200000e0000 */
[----:B------:R-:W-:Y:S05]  /*130b0*/  @P1 BRA `(.L_x_7913) ;  /* 0x0000000000241947 */ /* 0x000fea0003800000 */
[----:B------:R-:W-:Y:S02]  /*130c0*/  ULDC UR4, c[0x0][0xac8] ;  /* 0x0002b20000047ab9 */ /* 0x000fe40000000800 */
[----:B------:R-:W-:Y:S02]  /*130d0*/  ISETP.GE.AND P3, PT, R18, UR4, PT ;  /* 0x0000000412007c0c */ /* 0x000fe4000bf66270 */
[----:B------:R-:W-:-:S11]  /*130e0*/  ISETP.GE.AND P4, PT, R19, UR4, PT ;  /* 0x0000000413007c0c */ /* 0x000fd6000bf86270 */
[CC--:B-1----:R-:W-:Y:S02]  /*130f0*/  @!P3 LEA R8, P1, R18.reuse, R2.reuse, 0x1 ;  /* 0x000000021208b211 */ /* 0x0c2fe400078208ff */
[C---:B------:R-:W-:Y:S02]  /*13100*/  @!P4 LEA R2, P2, R19.reuse, R2, 0x1 ;  /* 0x000000021302c211 */ /* 0x040fe400078408ff */
[-C--:B----4-:R-:W-:Y:S02]  /*13110*/  @!P3 LEA.HI.X R9, R18, R0.reuse, R222, 0x1, P1 ;  /* 0x000000001209b211 */ /* 0x090fe400008f0cde */
[----:B------:R-:W-:-:S03]  /*13120*/  @!P4 LEA.HI.X R3, R19, R0, R221, 0x1, P2 ;  /* 0x000000001303c211 */ /* 0x000fc600010f0cdd */
[----:B------:R3:W-:Y:S04]  /*13130*/  @!P3 ST.E.128 desc[UR36][R8.64], RZ ;  /* 0x000000ff0800b985 */ /* 0x0007e8000c101d24 */
[----:B------:R3:W-:Y:S02]  /*13140*/  @!P4 ST.E.128 desc[UR36][R2.64], RZ ;  /* 0x000000ff0200c985 */ /* 0x0007e4000c101d24 */
.L_x_7913:
[----:B------:R-:W-:Y:S05]  /*13150*/  BSYNC B1 ;  /* 0x0000000000017941 */ /* 0x000fea0003800000 */
.L_x_7912:
[----:B----4-:R4:W0:Y:S01]  /*13160*/  SHFL.IDX PT, R0, R5, 0x2, 0x181f ;  /* 0x00581f0005007f89 */ /* 0x01082200000e0000 */
        /* <DEDUP_REMOVED lines=8> */
[-C--:B0-----:R-:W-:Y:S02]  /*131f0*/  @!P2 LEA.HI.X R9, R18, R0.reuse, R222, 0x1, P0 ;  /* 0x000000001209a211 */ /* 0x081fe400000f0cde */
[----:B------:R-:W-:-:S03]  /*13200*/  @!P3 LEA.HI.X R3, R19, R0, R221, 0x1, P1 ;  /* 0x000000001303b211 */ /* 0x000fc600008f0cdd */
[----:B------:R3:W-:Y:S04]  /*13210*/  @!P2 ST.E.128 desc[UR36][R8.64], RZ ;  /* 0x000000ff0800a985 */ /* 0x0007e8000c101d24 */
[----:B------:R3:W-:Y:S02]  /*13220*/  @!P3 ST.E.128 desc[UR36][R2.64], RZ ;  /* 0x000000ff0200b985 */ /* 0x0007e4000c101d24 */
.L_x_7915:
[----:B------:R-:W-:Y:S05]  /*13230*/  BSYNC B1 ;  /* 0x0000000000017941 */ /* 0x000fea0003800000 */
.L_x_7914:
[----:B0-----:R-:W-:Y:S01]  /*13240*/  VIADD R0, R6, 0x60 ;  /* 0x0000006006007836 */ /* 0x001fe20000000000 */
[----:B--2-4-:R-:W0:Y:S04]  /*13250*/  SHFL.IDX PT, R5, R5, 0x3, 0x181f ;  /* 0x00781f0005057f89 */ /* 0x014e2800000e0000 */
[----:B------:R-:W-:Y:S01]  /*13260*/  ISETP.GE.AND P0, PT, R0, R11, PT ;  /* 0x0000000b0000720c */ /* 0x000fe20003f06270 */
[----:B-1-3--:R1:W2:-:S12]  /*13270*/  SHFL.IDX PT, R2, R4, 0x3, 0x181f ;  /* 0x00781f0004027f89 */ /* 0x00a29800000e0000 */
[----:B-1----:R-:W-:Y:S05]  /*13280*/  @P0 BRA `(.L_x_7904) ;  /* 0x0000000000240947 */ /* 0x002fea0003800000 */
[----:B------:R-:W-:Y:S02]  /*13290*/  ULDC UR4, c[0x0][0xac8] ;  /* 0x0002b20000047ab9 */ /* 0x000fe40000000800 */
[----:B------:R-:W-:Y:S02]  /*132a0*/  ISETP.GE.AND P2, PT, R18, UR4, PT ;  /* 0x0000000412007c0c */ /* 0x000fe4000bf46270 */
[----:B------:R-:W-:-:S11]  /*132b0*/  ISETP.GE.AND P3, PT, R19, UR4, PT ;  /* 0x0000000413007c0c */ /* 0x000fd6000bf66270 */
[CC--:B--2---:R-:W-:Y:S02]  /*132c0*/  @!P2 LEA R6, P0, R18.reuse, R2.reuse, 0x1 ;  /* 0x000000021206a211 */ /* 0x0c4fe400078008ff */
[C---:B------:R-:W-:Y:S02]  /*132d0*/  @!P3 LEA R2, P1, R19.reuse, R2, 0x1 ;  /* 0x000000021302b211 */ /* 0x040fe400078208ff */
[-C--:B0-----:R-:W-:Y:S02]  /*132e0*/  @!P2 LEA.HI.X R7, R18, R5.reuse, R222, 0x1, P0 ;  /* 0x000000051207a211 */ /* 0x081fe400000f0cde */
[----:B------:R-:W-:-:S03]  /*132f0*/  @!P3 LEA.HI.X R3, R19, R5, R221, 0x1, P1 ;  /* 0x000000051303b211 */ /* 0x000fc600008f0cdd */
[----:B------:R0:W-:Y:S04]  /*13300*/  @!P2 ST.E.128 desc[UR36][R6.64], RZ ;  /* 0x000000ff0600a985 */ /* 0x0001e8000c101d24 */
[----:B------:R0:W-:Y:S02]  /*13310*/  @!P3 ST.E.128 desc[UR36][R2.64], RZ ;  /* 0x000000ff0200b985 */ /* 0x0001e4000c101d24 */
.L_x_7904:
[----:B------:R-:W-:Y:S05]  /*13320*/  BSYNC B0 ;  /* 0x0000000000007941 */ /* 0x000fea0003800000 */
.L_x_7894:
[----:B------:R-:W-:Y:S02]  /*13330*/  ULDC UR4, c[0x0][0xc3c] ;  /* 0x00030f0000047ab9 */ /* 0x000fe40000000800 */
[----:B------:R-:W-:-:S06]  /*13340*/  UISETP.GE.AND UP0, UPT, UR7, UR4, UPT ;  /* 0x000000040700728c */ /* 0x000fcc000bf06270 */
[----:B------:R-:W-:-:S13]  /*13350*/  PLOP3.LUT P0, PT, PT, PT, UP0, 0x80, 0x0 ;  /* 0x000000000000781c */ /* 0x000fda0003f0f008 */
[----:B------:R-:W-:Y:S05]  /*13360*/  @!P0 BRA `(.L_x_7916) ;  /* 0xfffffedc00088947 */ /* 0x000fea000383ffff */
[----:B------:R-:W-:Y:S05]  /*13370*/  EXIT ;  /* 0x000000000000794d */ /* 0x000fea0003800000 */
.L_x_7803:
        /* <DEDUP_REMOVED lines=16> */
.L_x_7917:
        /* <DEDUP_REMOVED lines=43> */
.L_x_7921:
        /* <DEDUP_REMOVED lines=35> */
.L_x_7919:
        /* <DEDUP_REMOVED lines=13> */
.L_x_7922:
        /* <DEDUP_REMOVED lines=62> */
.L_x_7923:
        /* <DEDUP_REMOVED lines=61> */
.L_x_7924:
[----:B------:R-:W-:-:S05]  /*141e0*/  LOP3.LUT R17, RZ, R2, RZ, 0x33, !PT ;  /* 0x00000002ff117212 */ /* 0x000fca00078e33ff */
[----:B------:R-:W-:Y:S01]  /*141f0*/  IMAD.IADD R17, R6, 0x1, R17 ;  /* 0x0000000106117824 */ /* 0x000fe200078e0211 */
[----:B------:R-:W-:Y:S06]  /*14200*/  BRA `(.L_x_7925) ;  /* 0x0000000000147947 */ /* 0x000fec0003800000 */
.L_x_7920:
[----:B------:R-:W-:Y:S01]  /*14210*/  ULDC UR4, c[0x0][0xc3c] ;  /* 0x00030f0000047ab9 */ /* 0x000fe20000000800 */
[----:B------:R-:W-:Y:S02]  /*14220*/  IMAD.MOV.U32 R17, RZ, RZ, RZ ;  /* 0x000000ffff117224 */ /* 0x000fe400078e00ff */
[----:B------:R-:W-:Y:S02]  /*14230*/  IMAD.U32 R16, RZ, RZ, UR6 ;  /* 0x00000006ff107e24 */ /* 0x000fe4000f8e00ff */
[----:B------:R-:W-:Y:S02]  /*14240*/  IMAD.MOV.U32 R18, RZ, RZ, RZ ;  /* 0x000000ffff127224 */ /* 0x000fe400078e00ff */
[----:B------:R-:W-:-:S07]  /*14250*/  IMAD.U32 R19, RZ, RZ, UR4 ;  /* 0x00000004ff137e24 */ /* 0x000fce000f8e00ff */
.L_x_7925:
[----:B------:R-:W-:-:S13]  /*14260*/  ISETP.NE.AND P0, PT, R7, RZ, PT ;  /* 0x000000ff0700720c */ /* 0x000fda0003f05270 */
[----:B------:R-:W0:Y:S01]  /*14270*/  @!P0 S2R R3, SR_CgaCtaId ;  /* 0x0000000000038919 */ /* 0x000e220000008800 */
[----:B------:R-:W-:-:S04]  /*14280*/  @!P0 MOV R2, 0x400 ;  /* 0x0000040000028802 */ /* 0x000fc80000000f00 */
[----:B0-----:R-:W-:-:S05]  /*14290*/  @!P0 LEA R2, R3, R2, 0x18 ;  /* 0x0000000203028211 */ /* 0x001fca00078ec0ff */
[----:B------:R1:W-:Y:S01]  /*142a0*/  @!P0 STS.128 [R2+0x288d0], R16 ;  /* 0x0288d01002008388 */ /* 0x0003e20000000c00 */
[----:B------:R-:W-:Y:S06]  /*142b0*/  BAR.ARV 0x5, 0x180 ;  /* 0x0146000000007b1d */ /* 0x000fec0000002000 */
.L_x_7918:
        /* <DEDUP_REMOVED lines=18> */
[----:B------:R-:W-:Y:S02]  /*143e0*/  LOP3.LUT R29, R30, 0x40, RZ, 0xfc, !PT ;  /* 0x000000401e1d7812 */ /* 0x000fe400078efcff */
[----:B--2---:R-:W-:Y:S02]  /*143f0*/  R2UR UR4, R2 ;  /* 0x00000000020472ca */ /* 0x004fe400000e0000 */
[C---:B------:R-:W-:Y:S01]  /*14400*/  LOP3.LUT R2, R0.reuse, 0x7f, RZ, 0xc0, !PT ;  /* 0x0000007f00027812 */ /* 0x040fe200078ec0ff */
[----:B------:R-:W-:-:S03]  /*14410*/  IMAD.SHL.U32 R0, R0, 0x10, RZ ;  /* 0x0000001000007824 */ /* 0x000fc600078e00ff */
[----:B------:R-:W-:Y:S02]  /*14420*/  SHF.R.U32.HI R2, RZ, 0x3, R2 ;  /* 0x00000003ff027819 */ /* 0x000fe40000011602 */
[----:B------:R-:W-:-:S04]  /*14430*/  LOP3.LUT R0, R0, 0x70, RZ, 0xc0, !PT ;  /* 0x0000007000007812 */ /* 0x000fc800078ec0ff */
[----:B------:R-:W-:Y:S01]  /*14440*/  LOP3.LUT R2, R2, R0, RZ, 0xfc, !PT ;  /* 0x0000000002027212 */ /* 0x000fe200078efcff */
[----:B------:R-:W-:-:S03]  /*14450*/  ULOP3.LUT UR38, UR4, 0x2, URZ, 0xfc, !UPT ;  /* 0x0000000204267892 */ /* 0x000fc6000f8efc3f */
[----:B------:R-:W-:Y:S02]  /*14460*/  UMOV UR4, 0x400 ;  /* 0x0000040000047882 */ /* 0x000fe40000000000 */
[----:B0-----:R-:W-:-:S06]  /*14470*/  ULEA UR4, UR5, UR4, 0x18 ;  /* 0x0000000405047291 */ /* 0x001fcc000f8ec03f */
[----:B------:R-:W-:-:S04]  /*14480*/  IMAD.U32 R22, RZ, RZ, UR4 ;  /* 0x00000004ff167e24 */ /* 0x000fc8000f8e00ff */
[----:B------:R-:W-:-:S05]  /*14490*/  IMAD R0, R33, 0x2, R22 ;  /* 0x0000000221007824 */ /* 0x000fca00078e0216 */
[----:B------:R1:W-:Y:S02]  /*144a0*/  STL [R1], R0 ;  /* 0x0000000001007387 */ /* 0x0003e40000100800 */
.L_x_7999:
        /* <DEDUP_REMOVED lines=8> */
[----:B------:R0:W5:Y:S01]  /*14530*/  @P0 LDG.E R36, desc[UR36][R2.64] ;  /* 0x0000002402240981 */ /* 0x000162000c1e1900 */
[----:B------:R-:W-:Y:S01]  /*14540*/  ISETP.NE.U32.AND P0, PT, RZ, UR4, PT ;  /* 0x00000004ff007c0c */ /* 0x000fe2000bf05070 */
[----:B-1----:R-:W-:Y:S01]  /*14550*/  IMAD.MOV.U32 R0, RZ, RZ, RZ ;  /* 0x000000ffff007224 */ /* 0x002fe200078e00ff */
        /* <DEDUP_REMOVED lines=10> */
[----:B--2---:R-:W2:Y:S01]  /*14600*/  @P2 LDG.E R0, desc[UR36][R2.64] ;  /* 0x0000002402002981 */ /* 0x004ea2000c1e1900 */
        /* <DEDUP_REMOVED lines=17> */
.L_x_7927:
[----:B------:R-:W-:Y:S02]  /*14720*/  ULDC.64 UR4, c[0x0][0xa20] ;  /* 0x0002880000047ab9 */ /* 0x000fe40000000a00 */
[----:B------:R-:W-:-:S04]  /*14730*/  ISETP.NE.U32.AND P0, PT, RZ, UR4, PT ;  /* 0x00000004ff007c0c */ /* 0x000fc8000bf05070 */
[----:B------:R-:W-:-:S13]  /*14740*/  ISETP.NE.AND.EX P0, PT, RZ, UR5, PT, P0 ;  /* 0x00000005ff007c0c */ /* 0x000fda000bf05300 */
[----:B------:R-:W-:Y:S05]  /*14750*/  @!P0 BRA `(.L_x_7928) ;  /* 0x0000000000108947 */ /* 0x000fea0003800000 */
[----:B------:R-:W1:Y:S02]  /*14760*/  LDC.64 R2, c[0x0][0xa20] ;  /* 0x00028800ff027b82 */ /* 0x000e640000000a00 */
[----:B-1----:R-:W-:-:S05]  /*14770*/  IMAD.WIDE R2, R19, 0x4, R2 ;  /* 0x0000000413027825 */ /* 0x002fca00078e0202 */
[----:B------:R1:W5:Y:S01]  /*14780*/  LDG.E R7, desc[UR36][R2.64] ;  /* 0x0000002402077981 */ /* 0x000362000c1e1900 */
[----:B------:R-:W-:Y:S05]  /*14790*/  BRA `(.L_x_7929) ;  /* 0x0000000000247947 */ /* 0x000fea0003800000 */
.L_x_7928:
[----:B------:R-:W-:Y:S02]  /*147a0*/  ULDC.64 UR4, c[0x0][0xa08] ;  /* 0x0002820000047ab9 */ /* 0x000fe40000000a00 */
[----:B------:R-:W-:-:S04]  /*147b0*/  ISETP.NE.U32.AND P0, PT, RZ, UR4, PT ;  /* 0x00000004ff007c0c */ /* 0x000fc8000bf05070 */
[----:B------:R-:W-:-:S13]  /*147c0*/  ISETP.NE.AND.EX P0, PT, RZ, UR5, PT, P0 ;  /* 0x00000005ff007c0c */ /* 0x000fda000bf05300 */
[----:B------:R-:W-:Y:S05]  /*147d0*/  @!P0 BRA `(.L_x_7929) ;  /* 0x0000000000148947 */ /* 0x000fea0003800000 */
[----:B------:R-:W1:Y:S02]  /*147e0*/  LDC.64 R2, c[0x0][0xa08] ;  /* 0x00028200ff027b82 */ /* 0x000e640000000a00 */
[----:B-1----:R-:W-:-:S05]  /*147f0*/  IMAD.WIDE R2, R19, 0x4, R2 ;  /* 0x0000000413027825 */ /* 0x002fca00078e0202 */
[----:B------:R-:W2:Y:S04]  /*14800*/  LDG.E R7, desc[UR36][R2.64] ;  /* 0x0000002402077981 */ /* 0x000ea8000c1e1900 */
[----:B0-----:R-:W2:Y:S02]  /*14810*/  LDG.E R0, desc[UR36][R2.64+0x4] ;  /* 0x0000042402007981 */ /* 0x001ea4000c1e1900 */
[----:B--2---:R-:W-:-:S07]  /*14820*/  IMAD.IADD R7, R0, 0x1, -R7 ;  /* 0x0000000100077824 */ /* 0x004fce00078e0a07 */
.L_x_7929:
[----:B0-----:R-:W0:Y:S01]  /*14830*/  LDC R0, c[0x0][0x448] ;  /* 0x00011200ff007b82 */ /* 0x001e220000000800 */
[----:B------:R-:W-:Y:S01]  /*14840*/  IMAD.SHL.U32 R27, R17, 0x80, RZ ;  /* 0x00000080111b7824 */ /* 0x000fe200078e00ff */
[----:B------:R-:W-:Y:S01]  /*14850*/  LOP3.LUT R23, R23, 0xffffffef, RZ, 0xc0, !PT ;  /* 0xffffffef17177812 */ /* 0x000fe200078ec0ff */
[----:B-----5:R-:W-:-:S05]  /*14860*/  IMAD.IADD R34, R7, 0x1, -R36 ;  /* 0x0000000107227824 */ /* 0x020fca00078e0a24 */
[----:B-1----:R-:W1:Y:S01]  /*14870*/  LDC.64 R2, c[0x0][0x9e0] ;  /* 0x00027800ff027b82 */ /* 0x002e620000000a00 */
[----:B0-----:R-:W-:Y:S01]  /*14880*/  ISETP.NE.AND P2, PT, R0, 0x1, PT ;  /* 0x000000010000780c */ /* 0x001fe20003f45270 */
[----:B------:R-:W-:Y:S01]  /*14890*/  VIADD R0, R27, 0x7f ;  /* 0x0000007f1b007836 */ /* 0x000fe20000000000 */
[----:B-1----:R-:W-:-:S11]  /*148a0*/  ISETP.GE.AND P1, PT, R3, 0x1, PT ;  /* 0x000000010300780c */ /* 0x002fd60003f26270 */
        /* <DEDUP_REMOVED lines=20> */
.L_x_7932:
[----:B------:R-:W-:-:S13]  /*149f0*/  ISETP.NE.AND P0, PT, R3, 0x1, PT ;  /* 0x000000010300780c */ /* 0x000fda0003f05270 */
[----:B------:R-:W0:Y:S02]  /*14a00*/  @P0 LDC.64 R4, c[0x0][0x9e8] ;  /* 0x00027a00ff040b82 */ /* 0x000e240000000a00 */
[----:B0-----:R-:W-:-:S05]  /*14a10*/  @P0 IMAD.HI.U32 R4, R0, R4, RZ ;  /* 0x0000000400040227 */ /* 0x001fca00078e00ff */
[----:B------:R-:W-:-:S07]  /*14a20*/  @P0 SHF.R.U32.HI R0, RZ, R5, R4 ;  /* 0x00000005ff000219 */ /* 0x000fce0000011604 */
.L_x_7933:
[----:B------:R-:W-:Y:S05]  /*14a30*/  BSYNC B0 ;  /* 0x0000000000007941 */ /* 0x000fea0003800000 */
.L_x_7931:
[----:B------:R-:W-:-:S05]  /*14a40*/  IMAD R5, R0, R3, R3 ;  /* 0x0000000300057224 */ /* 0x000fca00078e0203 */
[----:B------:R-:W-:-:S07]  /*14a50*/  VIMNMX R2, R2, R5, PT ;  /* 0x0000000502027248 */ /* 0x000fce0003fe0100 */
.L_x_7930:
        /* <DEDUP_REMOVED lines=29> */
.L_x_7936:
[----:B------:R-:W-:-:S13]  /*14c30*/  ISETP.NE.AND P0, PT, R3, 0x1, PT ;  /* 0x000000010300780c */ /* 0x000fda0003f05270 */
[----:B------:R-:W0:Y:S02]  /*14c40*/  @P0 LDC.64 R4, c[0x0][0x9e8] ;  /* 0x00027a00ff040b82 */ /* 0x000e240000000a00 */
[----:B0-----:R-:W-:-:S05]  /*14c50*/  @P0 IMAD.HI.U32 R4, R6, R4, RZ ;  /* 0x0000000406040227 */ /* 0x001fca00078e00ff */
[----:B------:R-:W-:-:S07]  /*14c60*/  @P0 SHF.R.U32.HI R6, RZ, R5, R4 ;  /* 0x00000005ff060219 */ /* 0x000fce0000011604 */
.L_x_7937:
[----:B------:R-:W-:Y:S05]  /*14c70*/  BSYNC B0 ;  /* 0x0000000000007941 */ /* 0x000fea0003800000 */
.L_x_7935:
[----:B------:R-:W-:-:S05]  /*14c80*/  IMAD R3, R6, R3, RZ ;  /* 0x0000000306037224 */ /* 0x000fca00078e02ff */
[----:B------:R-:W-:-:S07]  /*14c90*/  VIMNMX R2, R2, R3, !PT ;  /* 0x0000000302027248 */ /* 0x000fce0007fe0100 */
.L_x_7934:
        /* <DEDUP_REMOVED lines=17> */
[----:B0-----:R-:W-:-:S04]  /*14db0*/  IABS R6, R5 ;  /* 0x0000000500067213 */ /* 0x001fc80000000000 */
[----:B------:R-:W0:Y:S08]  /*14dc0*/  I2F.RP R7, R6 ;  /* 0x0000000600077306 */ /* 0x000e300000209400 */
[----:B0-----:R-:W0:Y:S02]  /*14dd0*/  MUFU.RCP R7, R7 ;  /* 0x0000000700077308 */ /* 0x001e240000001000 */
[----:B0-----:R-:W-:-:S06]  /*14de0*/  VIADD R8, R7, 0xffffffe ;  /* 0x0ffffffe07087836 */ /* 0x001fcc0000000000 */
[----:B------:R-:W0:Y:S02]  /*14df0*/  F2I.FTZ.U32.TRUNC.NTZ R3, R8 ;  /* 0x0000000800037305 */ /* 0x000e24000021f000 */
[----:B0-----:R-:W-:-:S04]  /*14e00*/  IMAD.MOV R9, RZ, RZ, -R3 ;  /* 0x000000ffff097224 */ /* 0x001fc800078e0a03 */
[----:B------:R-:W-:-:S04]  /*14e10*/  IMAD R9, R9, R6, RZ ;  /* 0x0000000609097224 */ /* 0x000fc800078e02ff */
[----:B------:R-:W-:Y:S01]  /*14e20*/  IMAD.HI.U32 R3, R3, R9, R2 ;  /* 0x0000000903037227 */ /* 0x000fe200078e0002 */
[----:B------:R-:W-:Y:S02]  /*14e30*/  IADD3 R2, R5, -0x1, R0 ;  /* 0xffffffff05027810 */ /* 0x000fe40007ffe000 */
[----:B------:R-:W-:-:S03]  /*14e40*/  IABS R9, R5 ;  /* 0x0000000500097213 */ /* 0x000fc60000000000 */
[----:B------:R-:W-:Y:S02]  /*14e50*/  IMAD.IADD R2, R2, 0x1, -R35 ;  /* 0x0000000102027824 */ /* 0x000fe400078e0a23 */
[----:B------:R-:W-:-:S03]  /*14e60*/  IMAD.MOV R7, RZ, RZ, -R9 ;  /* 0x000000ffff077224 */ /* 0x000fc600078e0a09 */
        /* <DEDUP_REMOVED lines=14> */
.L_x_7939:
[----:B------:R-:W-:Y:S05]  /*14f50*/  BSYNC B0 ;  /* 0x0000000000007941 */ /* 0x000fea0003800000 */
.L_x_7938:
[-C--:B------:R-:W-:Y:S01]  /*14f60*/  IMAD R35, R4, R2.reuse, R35 ;  /* 0x0000000204237224 */ /* 0x080fe200078e0223 */
        /* <DEDUP_REMOVED lines=22> */
.L_x_7941:
        /* <DEDUP_REMOVED lines=20> */
.L_x_7944:
[----:B------:R-:W-:Y:S05]  /*15210*/  BSYNC B6 ;  /* 0x0000000000067941 */ /* 0x000fea0003800000 */
.L_x_7943:
        /* <DEDUP_REMOVED lines=20> */
.L_x_7947:
        /* <DEDUP_REMOVED lines=15> */
.L_x_7946:
[----:B------:R-:W-:Y:S05]  /*15450*/  BSYNC B6 ;  /* 0x0000000000067941 */ /* 0x000fea0003800000 */
.L_x_7945:
[----:B------:R-:W-:Y:S01]  /*15460*/  ULDC.64 UR4, c[0x0][0x9f8] ;  /* 0x00027e0000047ab9 */ /* 0x000fe20000000a00 */
[----:B------:R-:W-:Y:S01]  /*15470*/  IMAD.MOV.U32 R32, RZ, RZ, R19 ;  /* 0x000000ffff207224 */ /* 0x000fe200078e0013 */
[----:B------:R-:W-:Y:S01]  /*15480*/  ISETP.NE.U32.AND P0, PT, RZ, UR4, PT ;  /* 0x00000004ff007c0c */ /* 0x000fe2000bf05070 */
[----:B------:R-:W0:Y:S01]  /*15490*/  S2R R20, SR_TID.X ;  /* 0x0000000000147919 */ /* 0x000e220000002100 */
[----:B------:R-:W1:Y:S01]  /*154a0*/  LDC R6, c[0x0][0x430] ;  /* 0x00010c00ff067b82 */ /* 0x000e620000000800 */
[----:B------:R-:W2:Y:S01]  /*154b0*/  S2R R17, SR_TID.X ;  /* 0x0000000000117919 */ /* 0x000ea20000002100 */
[----:B------:R-:W-:Y:S01]  /*154c0*/  ISETP.NE.AND.EX P0, PT, RZ, UR5, PT, P0 ;  /* 0x00000005ff007c0c */ /* 0x000fe2000bf05300 */
[----:B------:R-:W-:Y:S01]  /*154d0*/  VIADD R26, R24, 0xffffffff ;  /* 0xffffffff181a7836 */ /* 0x000fe20000000000 */
[----:B------:R-:W-:Y:S01]  /*154e0*/  LOP3.LUT R23, R23, 0xfffffff7, RZ, 0xc0, !PT ;  /* 0xfffffff717177812 */ /* 0x000fe200078ec0ff */
[----:B------:R-:W-:-:S10]  /*154f0*/  ULDC UR4, c[0x0][0x2f4] ;  /* 0x0000bd0000047ab9 */ /* 0x000fd40000000800 */
[----:B------:R-:W3:Y:S02]  /*15500*/  @P0 LDC.64 R2, c[0x0][0x9f8] ;  /* 0x00027e00ff020b82 */ /* 0x000ee40000000a00 */
[----:B---3--:R-:W-:-:S05]  /*15510*/  @P0 IMAD.WIDE R2, R19, 0x4, R2 ;  /* 0x0000000413020825 */ /* 0x008fca00078e0202 */
[----:B------:R3:W4:Y:S01]  /*15520*/  @P0 LDG.E R32, desc[UR36][R2.64] ;  /* 0x0000002402200981 */ /* 0x000722000c1e1900 */
[----:B-1----:R-:W-:Y:S01]  /*15530*/  ISETP.NE.AND P1, PT, R6, 0x1, PT ;  /* 0x000000010600780c */ /* 0x002fe20003f25270 */
[----:B0-----:R-:W-:Y:S01]  /*15540*/  IMAD.SHL.U32 R20, R20, 0x10, RZ ;  /* 0x0000001014147824 */ /* 0x001fe200078e00ff */
[----:B--2---:R-:W-:Y:S01]  /*15550*/  LOP3.LUT R17, R17, 0x7f, RZ, 0xc0, !PT ;  /* 0x0000007f11117812 */ /* 0x004fe200078ec0ff */
[----:B------:R-:W-:-:S03]  /*15560*/  IMAD.SHL.U32 R8, R26, 0x80, RZ ;  /* 0x000000801a087824 */ /* 0x000fc600078e00ff */
[----:B------:R-:W-:Y:S02]  /*15570*/  SHF.R.U32.HI R17, RZ, 0x3, R17 ;  /* 0x00000003ff117819 */ /* 0x000fe40000011611 */
[----:B------:R-:W-:-:S04]  /*15580*/  LOP3.LUT R20, R20, 0x70, RZ, 0xc0, !PT ;  /* 0x0000007014147812 */ /* 0x000fc800078ec0ff */
[----:B------:R-:W-:Y:S01]  /*15590*/  LOP3.LUT R5, R8, R17, R20, 0xfe, !PT ;  /* 0x0000001108057212 */ /* 0x000fe200078efe14 */
[----:B------:R-:W0:Y:S01]  /*155a0*/  @P1 LDC R4, c[0x0][0x434] ;  /* 0x00010d00ff041b82 */ /* 0x000e220000000800 */
[----:B------:R-:W-:Y:S02]  /*155b0*/  @P1 LOP3.LUT R23, R23, 0x8, RZ, 0xfc, !PT ;  /* 0x0000000817171812 */ /* 0x000fe400078efcff */
[C---:B------:R-:W-:Y:S01]  /*155c0*/  ISETP.GE.AND P0, PT, R5.reuse, R34, PT ;  /* 0x000000220500720c */ /* 0x040fe20003f06270 */
[----:B------:R-:W-:-:S04]  /*155d0*/  IMAD.IADD R5, R5, 0x1, R36 ;  /* 0x0000000105057824 */ /* 0x000fc800078e0224 */
[----:B------:R-:W1:Y:S08]  /*155e0*/  @P1 LDC R0, c[0x0][0x438] ;  /* 0x00010e00ff001b82 */ /* 0x000e700000000800 */
[----:B---3--:R-:W2:Y:S01]  /*155f0*/  @!P0 LDC.64 R2, c[0x0][0x428] ;  /* 0x00010a00ff028b82 */ /* 0x008ea20000000a00 */
[----:B0-----:R-:W-:-:S04]  /*15600*/  @P1 IMAD.HI.U32 R7, R5, R4, RZ ;  /* 0x0000000405071227 */ /* 0x001fc800078e00ff */
[----:B------:R-:W-:Y:S01]  /*15610*/  IMAD.MOV.U32 R4, RZ, RZ, R5 ;  /* 0x000000ffff047224 */ /* 0x000fe200078e0005 */
[----:B-1----:R-:W-:-:S05]  /*15620*/  @P1 SHF.R.U32.HI R4, RZ, R0, R7 ;  /* 0x00000000ff041219 */ /* 0x002fca0000011607 */
[----:B------:R-:W-:-:S04]  /*15630*/  IMAD.MOV R0, RZ, RZ, -R4 ;  /* 0x000000ffff007224 */ /* 0x000fc800078e0a04 */
[----:B------:R-:W-:Y:S01]  /*15640*/  IMAD R0, R6, R0, R5 ;  /* 0x0000000006007224 */ /* 0x000fe200078e0205 */
[----:B------:R-:W-:Y:S02]  /*15650*/  @!P0 SHF.R.S32.HI R5, RZ, 0x1f, R4 ;  /* 0x0000001fff058819 */ /* 0x000fe40000011404 */
[----:B------:R-:W-:Y:S01]  /*15660*/  LOP3.LUT R23, R23, 0xfffffffb, RZ, 0xc0, !PT ;  /* 0xfffffffb17177812 */ /* 0x000fe200078ec0ff */
[----:B------:R-:W-:Y:S01]  /*15670*/  UMOV UR5, 0xffffffff ;  /* 0xffffffff00057882 */ /* 0x000fe20000000000 */
[----:B----4-:R-:W-:Y:S01]  /*15680*/  SHF.R.S32.HI R37, RZ, 0x1f, R32 ;  /* 0x0000001fff257819 */ /* 0x010fe20000011420 */
[----:B--2---:R-:W-:-:S04]  /*15690*/  @!P0 IMAD.WIDE.U32 R4, R32, R2, R4 ;  /* 0x0000000220048225 */ /* 0x004fc800078e0004 */
[----:B------:R-:W-:-:S04]  /*156a0*/  @!P0 IMAD R6, R37, R2, RZ ;  /* 0x0000000225068224 */ /* 0x000fc800078e02ff */
[----:B------:R-:W-:Y:S02]  /*156b0*/  @!P0 IMAD R6, R32, R3, R6 ;  /* 0x0000000320068224 */ /* 0x000fe400078e0206 */
[----:B------:R-:W0:Y:S02]  /*156c0*/  @!P0 LDC.64 R2, c[0x0][0x418] ;  /* 0x00010600ff028b82 */ /* 0x000e240000000a00 */
[----:B------:R-:W-:Y:S01]  /*156d0*/  @!P0 IMAD.IADD R5, R5, 0x1, R6 ;  /* 0x0000000105058824 */ /* 0x000fe200078e0206 */
[----:B0-----:R-:W-:-:S04]  /*156e0*/  @!P0 LEA R2, P1, R4, R2, 0x2 ;  /* 0x0000000204028211 */ /* 0x001fc800078210ff */
[----:B------:R-:W-:Y:S01]  /*156f0*/  @!P0 LEA.HI.X R3, R4, R3, R5, 0x2, P1 ;  /* 0x0000000304038211 */ /* 0x000fe200008f1405 */
[----:B------:R-:W-:Y:S02]  /*15700*/  IMAD.U32 R5, RZ, RZ, UR38 ;  /* 0x00000026ff057e24 */ /* 0x000fe4000f8e00ff */
[----:B------:R-:W-:-:S03]  /*15710*/  IMAD.MOV.U32 R4, RZ, RZ, RZ ;  /* 0x000000ffff047224 */ /* 0x000fc600078e00ff */
[----:B------:R-:W-:-:S03]  /*15720*/  ISETP.NE.AND P2, PT, R5, 0x3, PT ;  /* 0x000000030500780c */ /* 0x000fc60003f45270 */
[----:B------:R0:W5:Y:S01]  /*15730*/  @!P0 LDG.E R4, desc[UR36][R2.64] ;  /* 0x0000002402048981 */ /* 0x000162000c1e1900 */
[----:B------:R-:W-:-:S09]  /*15740*/  ISETP.GE.AND P0, PT, R30, UR4, PT ;  /* 0x000000041e007c0c */ /* 0x000fd2000bf06270 */
[----:B------:R-:W-:-:S04]  /*15750*/  @P2 LOP3.LUT R23, R23, 0x4, RZ, 0xfc, !PT ;  /* 0x0000000417172812 */ /* 0x000fc800078efcff */
[----:B------:R-:W-:-:S04]  /*15760*/  LOP3.LUT R23, R23, 0xfffffffd, RZ, 0xc0, !PT ;  /* 0xfffffffd17177812 */ /* 0x000fc800078ec0ff */
[----:B------:R-:W-:Y:S02]  /*15770*/  @P0 LOP3.LUT R23, R23, 0x2, RZ, 0xfc, !PT ;  /* 0x0000000217170812 */ /* 0x000fe400078efcff */
[----:B------:R-:W-:Y:S02]  /*15780*/  ISETP.GE.AND P0, PT, R29, UR4, PT ;  /* 0x000000041d007c0c */ /* 0x000fe4000bf06270 */
[----:B------:R-:W-:-:S11]  /*15790*/  LOP3.LUT R23, R23, 0xfffffffe, RZ, 0xc0, !PT ;  /* 0xfffffffe17177812 */ /* 0x000fd600078ec0ff */
[----:B------:R-:W-:Y:S01]  /*157a0*/  @P0 LOP3.LUT R23, R23, 0x1, RZ, 0xfc, !PT ;  /* 0x0000000117170812 */ /* 0x000fe200078efcff */
[----:B0-----:R-:W-:Y:S06]  /*157b0*/  BRA.DIV UR5, `(.L_x_7948) ;  /* 0x0000004605687947 */ /* 0x001fec000b800000 */
.L_x_8016:
[----:B------:R-:W-:Y:S01]  /*157c0*/  LOP3.LUT R24, R18, 0xffff, RZ, 0xc0, !PT ;  /* 0x0000ffff12187812 */ /* 0x000fe200078ec0ff */
[----:B------:R-:W-:Y:S06]  /*157d0*/  @!P2 BRA `(.L_x_7949) ;  /* 0x000000000004a947 */ /* 0x000fec0003800000 */
[----:B------:R-:W-:Y:S01]  /*157e0*/  BPT.TRAP 0x1 ;  /* 0x000000040000795c */ /* 0x000fe20000300000 */
.L_x_7949:
[----:B------:R-:W-:Y:S01]  /*157f0*/  SHF.R.S32.HI R6, RZ, 0x1f, R0 ;  /* 0x0000001fff067819 */ /* 0x000fe20000011400 */
[----:B------:R-:W-:Y:S01]  /*15800*/  ULDC.64 UR4, c[0x0][0x328] ;  /* 0x0000ca0000047ab9 */ /* 0x000fe20000000a00 */
[----:B------:R-:W-:Y:S01]  /*15810*/  ULDC.64 UR6, c[0x0][0x318] ;  /* 0x0000c60000067ab9 */ /* 0x000fe20000000a00 */
[----:B------:R-:W-:Y:S01]  /*15820*/  IMAD.WIDE.U32 R2, R0, UR4, RZ ;  /* 0x0000000400027c25 */ /* 0x000fe2000f8e00ff */
[----:B------:R-:W-:Y:S03]  /*15830*/  BSSY B0, `(.L_x_7950) ;  /* 0x0000013000007945 */ /* 0x000fe60003800000 */
[----:B------:R-:W-:-:S04]  /*15840*/  IMAD R5, R6, UR4, RZ ;  /* 0x0000000406057c24 */ /* 0x000fc8000f8e02ff */
[----:B------:R-:W-:Y:S01]  /*15850*/  IMAD R5, R0, UR5, R5 ;  /* 0x0000000500057c24 */ /* 0x000fe2000f8e0205 */
        /* <DEDUP_REMOVED lines=16> */
.L_x_8017:
[----:B------:R-:W-:Y:S05]  /*15960*/  BSYNC B0 ;  /* 0x0000000000007941 */ /* 0x000fea0003800000 */
.L_x_7950:
        /* <DEDUP_REMOVED lines=19> */
[C---:B------:R-:W-:Y:S02]  /*15aa0*/  LEA R4, P0, R2.reuse, UR6, 0x1 ;  /* 0x0000000602047c11 */ /* 0x040fe4000f8008ff */
[----:B-1----:R-:W-:Y:S02]  /*15ab0*/  LOP3.LUT R9, R9, 0x7f, RZ, 0xc0, !PT ;  /* 0x0000007f09097812 */ /* 0x002fe400078ec0ff */
[----:B------:R-:W-:Y:S02]  /*15ac0*/  LEA.HI.X R0, R2, UR7, R0, 0x1, P0 ;  /* 0x0000000702007c11 */ /* 0x000fe400080f0c00 */
[----:B------:R-:W-:-:S04]  /*15ad0*/  SHF.R.U32.HI R9, RZ, 0x3, R9 ;  /* 0x00000003ff097819 */ /* 0x000fc80000011609 */
        /* <DEDUP_REMOVED lines=80> */
[----:B------:R0:W-:Y:S04]  /*15fe0*/  @P1 LDGSTS.E.BYPASS.LTC128B.128 [R8+0x1f400], desc[UR36][R2.64+0x80], !P2 ;  /* 0x1f40008002081fae */ /* 0x0001e8000d101d64 */
[----:B0-2---:R0:W1:Y:S02]  /*15ff0*/  SHFL.IDX PT, R2, R4, 0x7, 0x181f ;  /* 0x00f81f0004027f89 */ /* 0x00506400000e0000 */
.L_x_8035:
        /* <DEDUP_REMOVED lines=11> */
.L_x_7953:
        /* <DEDUP_REMOVED lines=10> */
.L_x_7954:
[----:B-1----:R1:W5:Y:S01]  /*16150*/  LDL.LU R2, [R1+0x4] ;  /* 0x0000040001027983 */ /* 0x0023620000300800 */
[----:B------:R1:W-:Y:S02]  /*16160*/  SYNCS.ARRIVE.TRANS64.A1T0 RZ, [R7+URZ+0x28830], RZ ;  /* 0x028830ff07ff79a7 */ /* 0x0003e4000810003f */
[----:B------:R-:W-:Y:S05]  /*16170*/  WARPSYNC.ALL ;  /* 0x0000000000007948 */ /* 0x000fea0003800000 */
[----:B------:R-:W-:Y:S01]  /*16180*/  ULDC.64 UR4, c[0x0][0x298] ;  /* 0x0000a60000047ab9 */ /* 0x000fe20000000a00 */
[----:B------:R-:W-:Y:S01]  /*16190*/  BSSY B6, `(.L_x_7955) ;  /* 0x000001c000067945 */ /* 0x000fe20003800000 */
[----:B------:R-:W-:Y:S01]  /*161a0*/  BAR.SYNC.DEFER_BLOCKING 0x8, 0x180 ;  /* 0x0206000000007b1d */ /* 0x000fe20000010000 */
[----:B-----5:R-:W-:Y:S01]  /*161b0*/  SHF.R.S32.HI R0, RZ, 0x1f, R2 ;  /* 0x0000001fff007819 */ /* 0x020fe20000011402 */
[----:B0-----:R-:W-:-:S04]  /*161c0*/  IMAD.WIDE.U32 R4, R2, UR4, RZ ;  /* 0x0000000402047c25 */ /* 0x001fc8000f8e00ff */
[----:B------:R-:W-:Y:S01]  /*161d0*/  IMAD R0, R0, UR4, RZ ;  /* 0x0000000400007c24 */ /* 0x000fe2000f8e02ff */
[----:B------:R0:W-:Y:S03]  /*161e0*/  STL.64 [R1+0x8], R4 ;  /* 0x0000080401007387 */ /* 0x0001e60000100a00 */
[----:B------:R-:W-:Y:S02]  /*161f0*/  IMAD R0, R2, UR5, R0 ;  /* 0x0000000502007c24 */ /* 0x000fe4000f8e0200 */
[----:B------:R-:W-:Y:S02]  /*16200*/  VIADD R2, R22, 0x10400 ;  /* 0x0001040016027836 */ /* 0x000fe40000000000 */
[----:B------:R-:W-:-:S03]  /*16210*/  IMAD.IADD R0, R5, 0x1, R0 ;  /* 0x0000000105007824 */ /* 0x000fc600078e0200 */
[----:B------:R-:W-:Y:S02]  /*16220*/  LOP3.LUT P0, RZ, R2, 0x3ff, RZ, 0xc0, !PT ;  /* 0x000003ff02ff7812 */ /* 0x000fe4000780c0ff */
[----:B------:R0:W-:Y:S11]  /*16230*/  STL [R1+0x4], R0 ;  /* 0x0000040001007387 */ /* 0x0001f60000100800 */
[----:B0-----:R-:W-:Y:S05]  /*16240*/  @!P0 BRA `(.L_x_7956) ;  /* 0x0000000000408947 */ /* 0x001fea0003800000 */
        /* <DEDUP_REMOVED lines=8> */
[----:B-1----:R-:W-:-:S02]  /*162d0*/  IMAD.U32 R7, RZ, RZ, UR7 ;  /* 0x00000007ff077e24 */ /* 0x002fc4000f8e00ff */
[----:B------:R-:W-:Y:S02]  /*162e0*/  IMAD.U32 R10, RZ, RZ, UR8 ;  /* 0x00000008ff0a7e24 */ /* 0x000fe4000f8e00ff */
[----:B------:R-:W-:Y:S02]  /*162f0*/  IMAD.U32 R11, RZ, RZ, UR9 ;  /* 0x00000009ff0b7e24 */ /* 0x000fe4000f8e00ff */
[----:B------:R-:W-:Y:S02]  /*16300*/  IMAD.MOV.U32 R8, RZ, RZ, 0x70 ;  /* 0x00000070ff087424 */ /* 0x000fe400078e00ff */
[----:B------:R-:W-:Y:S02]  /*16310*/  IMAD.MOV.U32 R12, RZ, RZ, 0x1 ;  /* 0x00000001ff0c7424 */ /* 0x000fe400078e00ff */
[----:B------:R-:W-:-:S07]  /*16320*/  IMAD.MOV.U32 R13, RZ, RZ, RZ ;  /* 0x000000ffff0d7224 */ /* 0x000fce00078e00ff */
[----:B------:R-:W-:-:S07]  /*16330*/  LEPC R20, `(.L_x_7956) ;  /* 0x000000001014794e */ /* 0x000fce0000000000 */
[----:B0-----:R-:W-:Y:S05]  /*16340*/  CALL.ABS.NOINC R2 ;  /* 0x0000000002007343 */ /* 0x001fea0003c00000 */
.L_x_7956:
[----:B------:R-:W-:Y:S05]  /*16350*/  BSYNC B6 ;  /* 0x0000000000067941 */ /* 0x000fea0003800000 */
.L_x_7955:
[----:B------:R-:W2:Y:S01]  /*16360*/  LDL.LU R2, [R1+0x4] ;  /* 0x0000040001027983 */ /* 0x000ea20000300800 */
[----:B------:R-:W-:Y:S01]  /*16370*/  LOP3.LUT P6, RZ, R23, 0x20, RZ, 0xc0, !PT ;  /* 0x0000002017ff7812 */ /* 0x000fe200078cc0ff */
[----:B------:R-:W-:Y:S01]  /*16380*/  ULDC.64 UR6, c[0x0][0x2e0] ;  /* 0x0000b80000067ab9 */ /* 0x000fe20000000a00 */
[----:B------:R-:W-:Y:S01]  /*16390*/  SHF.R.S32.HI R0, RZ, 0x1f, R19 ;  /* 0x0000001fff007819 */ /* 0x000fe20000011413 */
[----:B------:R-:W3:Y:S01]  /*163a0*/  LDL.LU.64 R20, [R1+0x8] ;  /* 0x0000080001147983 */ /* 0x000ee20000300a00 */
[----:B------:R-:W-:Y:S02]  /*163b0*/  ULDC.64 UR4, c[0x0][0x2d8] ;  /* 0x0000b60000047ab9 */ /* 0x000fe40000000a00 */
[----:B------:R-:W-:Y:S01]  /*163c0*/  SEL R0, R0, RZ, !P6 ;  /* 0x000000ff00007207 */ /* 0x000fe20007000000 */
[----:B------:R0:W5:Y:S04]  /*163d0*/  LDL R8, [R1] ;  /* 0x0000000001087983 */ /* 0x0001680000100800 */
[----:B------:R-:W-:Y:S01]  /*163e0*/  IMAD R4, R0, UR6, RZ ;  /* 0x0000000600047c24 */ /* 0x000fe2000f8e02ff */
[----:B------:R-:W-:-:S05]  /*163f0*/  SEL R0, R19, RZ, !P6 ;  /* 0x000000ff13007207 */ /* 0x000fca0007000000 */
[----:B------:R-:W-:Y:S02]  /*16400*/  IMAD R4, R0, UR7, R4 ;  /* 0x0000000700047c24 */ /* 0x000fe4000f8e0204 */
[----:B--2---:R-:W-:Y:S01]  /*16410*/  IMAD.MOV.U32 R3, RZ, RZ, R2 ;  /* 0x000000ffff037224 */ /* 0x004fe200078e0002 */
[----:B---3--:R-:W2:Y:S01]  /*16420*/  LDC R21, c[0x0][0x448] ;  /* 0x00011200ff157b82 */ /* 0x008ea20000000800 */
[----:B------:R-:W-:Y:S02]  /*16430*/  IMAD.MOV.U32 R2, RZ, RZ, R20 ;  /* 0x000000ffff027224 */ /* 0x000fe400078e0014 */
[----:B------:R-:W3:Y:S02]  /*16440*/  S2R R20, SR_TID.X ;  /* 0x0000000000147919 */ /* 0x000ee40000002100 */
[----:B------:R-:W-:-:S04]  /*16450*/  IMAD.WIDE.U32 R2, R24, UR4, R2 ;  /* 0x0000000418027c25 */ /* 0x000fc8000f8e0002 */
[----:B------:R-:W-:Y:S01]  /*16460*/  IMAD R3, R24, UR5, R3 ;  /* 0x0000000518037c24 */ /* 0x000fe2000f8e0203 */
[----:B------:R-:W-:Y:S01]  /*16470*/  ULDC.64 UR4, c[0x0][0x2d0] ;  /* 0x0000b40000047ab9 */ /* 0x000fe20000000a00 */
[----:B------:R-:W-:-:S04]  /*16480*/  IMAD.WIDE.U32 R2, R0, UR6, R2 ;  /* 0x0000000600027c25 */ /* 0x000fc8000f8e0002 */
[----:B------:R-:W-:Y:S01]  /*16490*/  IMAD.IADD R3, R3, 0x1, R4 ;  /* 0x0000000103037824 */ /* 0x000fe200078e0204 */
[----:B--2---:R-:W-:Y:S02]  /*164a0*/  ISETP.NE.AND P6, PT, R21, 0x1, PT ;  /* 0x000000011500780c */ /* 0x004fe40003fc5270 */
[----:B------:R-:W2:Y:S01]  /*164b0*/  S2R R21, SR_TID.X ;  /* 0x0000000000157919 */ /* 0x000ea20000002100 */
[----:B---3--:R-:W-:-:S10]  /*164c0*/  LOP3.LUT R20, R20, 0x7f, RZ, 0xc0, !PT ;  /* 0x0000007f14147812 */ /* 0x008fd400078ec0ff */
[----:B------:R-:W3:Y:S01]  /*164d0*/  @P6 LDC R5, c[0x0][0x44c] ;  /* 0x00011300ff056b82 */ /* 0x000ee20000000800 */
[----:B------:R-:W-:-:S07]  /*164e0*/  SHF.R.U32.HI R20, RZ, 0x3, R20 ;  /* 0x00000003ff147819 */ /* 0x000fce0000011614 */
[----:B------:R-:W4:Y:S01]  /*164f0*/  @P6 LDC R0, c[0x0][0x450] ;  /* 0x00011400ff006b82 */ /* 0x000f220000000800 */
[----:B--2---:R-:W-:-:S05]  /*16500*/  IMAD.SHL.U32 R21, R21, 0x10, RZ ;  /* 0x0000001015157824 */ /* 0x004fca00078e00ff */
[----:B------:R-:W-:-:S04]  /*16510*/  LOP3.LUT R21, R21, 0x70, RZ, 0xc0, !PT ;  /* 0x0000007015157812 */ /* 0x000fc800078ec0ff */
[----:B------:R-:W-:-:S05]  /*16520*/  LOP3.LUT R20, R20, R21, RZ, 0xfc, !PT ;  /* 0x0000001514147212 */ /* 0x000fca00078efcff */
[----:B------:R-:W-:-:S04]  /*16530*/  IMAD.IADD R4, R20, 0x1, R27 ;  /* 0x0000000114047824 */ /* 0x000fc800078e021b */
[----:B---3--:R-:W-:-:S04]  /*16540*/  @P6 IMAD.HI.U32 R5, R4, R5, RZ ;  /* 0x0000000504056227 */ /* 0x008fc800078e00ff */
[----:B------:R-:W-:Y:S01]  /*16550*/  IMAD.MOV.U32 R6, RZ, RZ, R4 ;  /* 0x000000ffff067224 */ /* 0x000fe200078e0004 */
[----:B----4-:R-:W-:Y:S02]  /*16560*/  @P6 SHF.R.U32.HI R6, RZ, R0, R5 ;  /* 0x00000000ff066219 */ /* 0x010fe40000011605 */
[----:B------:R-:W2:Y:S03]  /*16570*/  LDC R5, c[0x0][0x448] ;  /* 0x00011200ff057b82 */ /* 0x000ea60000000800 */
[----:B------:R-:W-:Y:S01]  /*16580*/  IMAD.MOV R0, RZ, RZ, -R6 ;  /* 0x000000ffff007224 */ /* 0x000fe200078e0a06 */
[----:B------:R-:W3:Y:S01]  /*16590*/  S2R R20, SR_TID.X ;  /* 0x0000000000147919 */ /* 0x000ee20000002100 */
[----:B------:R-:W-:-:S04]  /*165a0*/  IMAD.WIDE.U32 R2, R6, UR4, R2 ;  /* 0x0000000406027c25 */ /* 0x000fc8000f8e0002 */
[----:B--2---:R-:W-:Y:S01]  /*165b0*/  IMAD R0, R5, R0, R4 ;  /* 0x0000000005007224 */ /* 0x004fe200078e0204 */
[----:B------:R-:W-:-:S05]  /*165c0*/  SHF.R.S32.HI R4, RZ, 0x1f, R6 ;  /* 0x0000001fff047819 */ /* 0x000fca0000011406 */
[----:B-1----:R-:W-:-:S04]  /*165d0*/  IMAD R7, R4, UR4, RZ ;  /* 0x0000000404077c24 */ /* 0x002fc8000f8e02ff */
        /* <DEDUP_REMOVED lines=12> */
[----:B------:R-:W-:Y:S02]  /*166a0*/  LEA.HI.X R4, R2, UR5, R3, 0x1, P0 ;  /* 0x0000000502047c11 */ /* 0x000fe400080f0c03 */
[----:B------:R-:W-:Y:S01]  /*166b0*/  ISETP.GE.AND P0, PT, R30, UR4, PT ;  /* 0x000000041e007c0c */ /* 0x000fe2000bf06270 */
[----:B------:R-:W-:Y:S01]  /*166c0*/  UMOV UR4, 0xffffffff ;  /* 0xffffffff00047882 */ /* 0x000fe20000000000 */
[----:B---3--:R-:W-:-:S04]  /*166d0*/  LOP3.LUT R20, R20, 0x7f, RZ, 0xc0, !PT ;  /* 0x0000007f14147812 */ /* 0x008fc800078ec0ff */
[----:B------:R-:W-:Y:S01]  /*166e0*/  SHF.R.U32.HI R9, RZ, 0x3, R20 ;  /* 0x00000003ff097819 */ /* 0x000fe20000011614 */
[----:B0-----:R-:W-:Y:S06]  /*166f0*/  BRA.DIV UR4, `(.L_x_7957) ;  /* 0x0000004204ac7947 */ /* 0x001fec000b800000 */
        /* <DEDUP_REMOVED lines=71> */
[----:B0-----:R1:W-:Y:S02]  /*16b70*/  @!P2 LDGSTS.E.BYPASS.LTC128B.128 [R8+0x17400], desc[UR36][R2.64+0x80], !P1 ;  /* 0x174000800208afae */ /* 0x0013e4000c901d64 */
.L_x_8052:
        /* <DEDUP_REMOVED lines=11> */
.L_x_7959:
[----:B------:R-:W-:Y:S05]  /*16c30*/  BSYNC B0 ;  /* 0x0000000000007941 */ /* 0x000fea0003800000 */
.L_x_7958:
[----:B------:R-:W-:Y:S01]  /*16c40*/  NOP ;  /* 0x0000000000007918 */ /* 0x000fe20000000000 */
[----:B------:R-:W-:-:S13]  /*16c50*/  PLOP3.LUT P0, PT, PT, PT, PT, 0x80, 0x0 ;  /* 0x000000000000781c */ /* 0x000fda0003f0f070 */
.L_x_7960:
        /* <DEDUP_REMOVED lines=21> */
.L_x_8053:
[----:B------:R-:W-:Y:S05]  /*16db0*/  BSYNC B0 ;  /* 0x0000000000007941 */ /* 0x000fea0003800000 */
.L_x_7961:
[----:B------:R-:W-:Y:S04]  /*16dc0*/  BSSY B0, `(.L_x_7963) ;  /* 0x0000106000007945 */ /* 0x000fe80003800000 */
[----:B------:R-:W-:Y:S05]  /*16dd0*/  @!P0 BRA `(.L_x_7964) ;  /* 0x0000001000108947 */ /* 0x000fea0003800000 */
[----:B------:R-:W-:Y:S01]  /*16de0*/  ULDC UR4, c[0x0][0x2f4] ;  /* 0x0000bd0000047ab9 */ /* 0x000fe20000000800 */
[----:B------:R-:W-:Y:S01]  /*16df0*/  IMAD.MOV.U32 R10, RZ, RZ, R25 ;  /* 0x000000ffff0a7224 */ /* 0x000fe200078e0019 */
[----:B------:R-:W-:Y:S01]  /*16e00*/  ISETP.GE.AND P2, PT, R30, UR4, PT ;  /* 0x000000041e007c0c */ /* 0x000fe2000bf46270 */
[----:B------:R-:W-:Y:S01]  /*16e10*/  IMAD.MOV.U32 R20, RZ, RZ, R28 ;  /* 0x000000ffff147224 */ /* 0x000fe200078e001c */
[----:B------:R-:W-:Y:S01]  /*16e20*/  ISETP.GE.AND P1, PT, R29, UR4, PT ;  /* 0x000000041d007c0c */ /* 0x000fe2000bf26270 */
[----:B------:R-:W-:-:S12]  /*16e30*/  IMAD.MOV.U32 R31, RZ, RZ, R26 ;  /* 0x000000ffff1f7224 */ /* 0x000fd800078e001a */
.L_x_7977:
[----:B------:R-:W1:Y:S01]  /*16e40*/  LDC R0, c[0x0][0x430] ;  /* 0x00010c00ff007b82 */ /* 0x000e620000000800 */
[----:B------:R-:W3:Y:S01]  /*16e50*/  S2R R4, SR_TID.X ;  /* 0x0000000000047919 */ /* 0x000ee20000002100 */
[----:B------:R-:W-:Y:S05]  /*16e60*/  YIELD ;  /* 0x0000000000007946 */ /* 0x000fea0003800000 */
[----:B------:R-:W-:Y:S01]  /*16e70*/  ULDC.64 UR4, c[0x0][0x428] ;  /* 0x00010a0000047ab9 */ /* 0x000fe20000000a00 */
[----:B------:R-:W-:Y:S01]  /*16e80*/  LOP3.LUT P3, RZ, R23, 0x4, RZ, 0xc0, !PT ;  /* 0x0000000417ff7812 */ /* 0x000fe2000786c0ff */
[----:B------:R-:W-:Y:S01]  /*16e90*/  VIADD R25, R10, 0x1 ;  /* 0x000000010a197836 */ /* 0x000fe20000000000 */
[----:B-1----:R-:W-:-:S02]  /*16ea0*/  ISETP.NE.AND P0, PT, R0, 0x1, PT ;  /* 0x000000010000780c */ /* 0x002fc40003f05270 */
[----:B------:R-:W1:Y:S01]  /*16eb0*/  S2R R0, SR_TID.X ;  /* 0x0000000000007919 */ /* 0x000e620000002100 */
[----:B---3--:R-:W-:-:S10]  /*16ec0*/  IMAD.SHL.U32 R4, R4, 0x10, RZ ;  /* 0x0000001004047824 */ /* 0x008fd400078e00ff */
[----:B0-----:R-:W0:Y:S01]  /*16ed0*/  @P0 LDC R3, c[0x0][0x438] ;  /* 0x00010e00ff030b82 */ /* 0x001e220000000800 */
[----:B------:R-:W-:Y:S02]  /*16ee0*/  LOP3.LUT R4, R4, 0x70, RZ, 0xc0, !PT ;  /* 0x0000007004047812 */ /* 0x000fe400078ec0ff */
[----:B-1----:R-:W-:-:S04]  /*16ef0*/  LOP3.LUT R0, R0, 0x7f, RZ, 0xc0, !PT ;  /* 0x0000007f00007812 */ /* 0x002fc800078ec0ff */
[----:B------:R-:W-:Y:S02]  /*16f00*/  SHF.R.U32.HI R5, RZ, 0x3, R0 ;  /* 0x00000003ff057819 */ /* 0x000fe40000011600 */
[----:B------:R-:W1:Y:S03]  /*16f10*/  @P0 LDC R0, c[0x0][0x434] ;  /* 0x00010d00ff000b82 */ /* 0x000e660000000800 */
[----:B------:R-:W-:Y:S02]  /*16f20*/  IMAD R7, R6, 0x80, R5 ;  /* 0x0000008006077824 */ /* 0x000fe400078e0205 */
[----:B------:R-:W-:-:S03]  /*16f30*/  IMAD R5, R37, UR4, RZ ;  /* 0x0000000425057c24 */ /* 0x000fc6000f8e02ff */
[----:B------:R-:W-:Y:S01]  /*16f40*/  IADD3 R7, R4, R7, R36 ;  /* 0x0000000704077210 */ /* 0x000fe20007ffe024 */
[----:B------:R-:W-:-:S04]  /*16f50*/  IMAD R5, R32, UR5, R5 ;  /* 0x0000000520057c24 */ /* 0x000fc8000f8e0205 */
[----:B------:R-:W-:Y:S02]  /*16f60*/  IMAD.MOV.U32 R8, RZ, RZ, R7 ;  /* 0x000000ffff087224 */ /* 0x000fe400078e0007 */
[----:B-1----:R-:W-:-:S05]  /*16f70*/  @P0 IMAD.HI.U32 R0, R7, R0, RZ ;  /* 0x0000000007000227 */ /* 0x002fca00078e00ff */
[----:B0-----:R-:W-:-:S04]  /*16f80*/  @P0 SHF.R.U32.HI R8, RZ, R3, R0 ;  /* 0x00000003ff080219 */ /* 0x001fc80000011600 */
[--C-:B------:R-:W-:Y:S01]  /*16f90*/  SHF.R.S32.HI R3, RZ, 0x1f, R8.reuse ;  /* 0x0000001fff037819 */ /* 0x100fe20000011408 */
[----:B------:R-:W-:-:S04]  /*16fa0*/  IMAD.MOV.U32 R2, RZ, RZ, R8 ;  /* 0x000000ffff027224 */ /* 0x000fc800078e0008 */
[----:B------:R-:W-:Y:S01]  /*16fb0*/  IMAD.WIDE.U32 R2, R32, UR4, R2 ;  /* 0x0000000420027c25 */ /* 0x000fe2000f8e0002 */
[----:B------:R-:W-:-:S03]  /*16fc0*/  ULDC.64 UR4, c[0x0][0x418] ;  /* 0x0001060000047ab9 */ /* 0x000fc60000000a00 */
[----:B------:R-:W-:Y:S01]  /*16fd0*/  IMAD.IADD R3, R5, 0x1, R3 ;  /* 0x0000000105037824 */ /* 0x000fe200078e0203 */
[----:B------:R-:W-:Y:S01]  /*16fe0*/  LEA R4, P0, R2, UR4, 0x2 ;  /* 0x0000000402047c11 */ /* 0x000fe2000f8010ff */
[----:B------:R-:W-:-:S03]  /*16ff0*/  ULDC UR4, c[0x0][0x430] ;  /* 0x00010c0000047ab9 */ /* 0x000fc60000000800 */
[----:B------:R-:W-:Y:S01]  /*17000*/  LEA.HI.X R5, R2, UR5, R3, 0x2, P0 ;  /* 0x0000000502057c11 */ /* 0x000fe200080f1403 */
[----:B------:R-:W-:Y:S01]  /*17010*/  IMAD.MOV R2, RZ, RZ, -R8 ;  /* 0x000000ffff027224 */ /* 0x000fe200078e0a08 */
[----:B------:R-:W-:-:S03]  /*17020*/  ISETP.NE.AND P0, PT, R25, 0x2, PT ;  /* 0x000000021900780c */ /* 0x000fc60003f05270 */
[----:B------:R0:W3:Y:S01]  /*17030*/  LDG.E R0, desc[UR36][R4.64] ;  /* 0x0000002404007981 */ /* 0x0000e2000c1e1900 */
[----:B------:R-:W-:Y:S01]  /*17040*/  SEL R28, RZ, 0x1, P0 ;  /* 0x00000001ff1c7807 */ /* 0x000fe20000000000 */
[----:B------:R-:W-:Y:S01]  /*17050*/  IMAD.MOV.U32 R26, RZ, RZ, R6 ;  /* 0x000000ffff1a7224 */ /* 0x000fe200078e0006 */
[----:B------:R-:W-:Y:S02]  /*17060*/  SEL R25, R25, RZ, P0 ;  /* 0x000000ff19197207 */ /* 0x000fe40000000000 */
[----:B------:R-:W-:Y:S01]  /*17070*/  LOP3.LUT R28, R20, R28, RZ, 0x3c, !PT ;  /* 0x0000001c141c7212 */ /* 0x000fe200078e3cff */
[----:B0-----:R-:W-:Y:S01]  /*17080*/  IMAD R4, R2, UR4, R7 ;  /* 0x0000000402047c24 */ /* 0x001fe2000f8e0207 */
[----:B---3--:R-:W-:Y:S01]  /*17090*/  SHF.R.S32.HI R27, RZ, 0x1f, R0 ;  /* 0x0000001fff1b7819 */ /* 0x008fe20000011400 */
[----:B------:R-:W-:Y:S06]  /*170a0*/  @!P3 BRA `(.L_x_7965) ;  /* 0x000000000004b947 */ /* 0x000fec0003800000 */
[----:B------:R-:W-:Y:S01]  /*170b0*/  BPT.TRAP 0x1 ;  /* 0x000000040000795c */ /* 0x000fe20000300000 */
.L_x_7965:
[----:B------:R-:W-:Y:S01]  /*170c0*/  IMAD R6, R25, 0x8, R22 ;  /* 0x0000000819067824 */ /* 0x000fe200078e0216 */
[----:B------:R-:W-:Y:S01]  /*170d0*/  SHF.L.U32 R3, R28, 0x1f, RZ ;  /* 0x0000001f1c037819 */ /* 0x000fe200000006ff */
[----:B------:R-:W-:Y:S03]  /*170e0*/  BSSY B1, `(.L_x_7966) ;  /* 0x0000003000017945 */ /* 0x000fe60003800000 */
[----:B------:R-:W0:Y:S02]  /*170f0*/  SYNCS.PHASECHK.TRANS64.TRYWAIT P0, [R6+URZ+0x28840], R3 ;  /* 0x02884003060075a7 */ /* 0x000e24000800017f */
[----:B0-----:R-:W-:Y:S05]  /*17100*/  @!P0 BRA `(.L_x_7967) ;  /* 0x0000004000bc8947 */ /* 0x001fea0003800000 */
.L_x_8054:
[----:B------:R-:W-:Y:S05]  /*17110*/  BSYNC B1 ;  /* 0x0000000000017941 */ /* 0x000fea0003800000 */
.L_x_7966:
[----:B------:R-:W-:Y:S01]  /*17120*/  SHF.R.S32.HI R21, RZ, 0x1f, R4 ;  /* 0x0000001fff157819 */ /* 0x000fe20000011404 */
[----:B------:R-:W-:Y:S01]  /*17130*/  ULDC.64 UR4, c[0x0][0x300] ;  /* 0x0000c00000047ab9 */ /* 0x000fe20000000a00 */
[----:B------:R-:W-:Y:S01]  /*17140*/  ULDC.64 UR6, c[0x0][0x2e8] ;  /* 0x0000ba0000067ab9 */ /* 0x000fe20000000a00 */
[C---:B0-----:R-:W-:Y:S01]  /*17150*/  IMAD.WIDE.U32 R2, R4.reuse, UR4, RZ ;  /* 0x0000000404027c25 */ /* 0x041fe2000f8e00ff */
        /* <DEDUP_REMOVED lines=19> */
[----:B------:R-:W-:Y:S02]  /*17290*/  IMAD.SHL.U32 R5, R30, 0x2, RZ ;  /* 0x000000021e057824 */ /* 0x000fe400078e00ff */
[----:B------:R-:W-:Y:S01]  /*172a0*/  IMAD R8, R8, 0x2, R22 ;  /* 0x0000000208087824 */ /* 0x000fe200078e0216 */
[----:B------:R-:W1:Y:S02]  /*172b0*/  SHFL.IDX PT, R3, R9, RZ, 0x181f ;  /* 0x00181fff09037589 */ /* 0x000e6400000e0000 */
        /* <DEDUP_REMOVED lines=43> */
.L_x_8072:
        /* <DEDUP_REMOVED lines=9> */
.L_x_7969:
        /* <DEDUP_REMOVED lines=10> */
.L_x_7970:
[----:B------:R3:W-:Y:S01]  /*176a0*/  SYNCS.ARRIVE.TRANS64.A1T0 RZ, [R6+URZ+0x28830], RZ ;  /* 0x028830ff06ff79a7 */ /* 0x0007e2000810003f */
[----:B------:R-:W-:Y:S05]  /*176b0*/  @!P4 BRA `(.L_x_7971) ;  /* 0x000000000004c947 */ /* 0x000fea0003800000 */
[----:B------:R-:W-:Y:S01]  /*176c0*/  BPT.TRAP 0x1 ;  /* 0x000000040000795c */ /* 0x000fe20000300000 */
.L_x_7971:
[----:B-1----:R-:W-:Y:S01]  /*176d0*/  SHF.L.U32 R2, R20, 0x1f, RZ ;  /* 0x0000001f14027819 */ /* 0x002fe200000006ff */
[----:B---3--:R-:W-:Y:S01]  /*176e0*/  IMAD R6, R10, 0x8, R22 ;  /* 0x000000080a067824 */ /* 0x008fe200078e0216 */
[----:B------:R-:W-:Y:S01]  /*176f0*/  BSSY B1, `(.L_x_7972) ;  /* 0x0000004000017945 */ /* 0x000fe20003800000 */
[----:B------:R-:W-:Y:S02]  /*17700*/  IMAD R8, R31, -0x80, R34 ;  /* 0xffffff801f087824 */ /* 0x000fe400078e0222 */
[----:B------:R-:W1:Y:S02]  /*17710*/  SYNCS.PHASECHK.TRANS64.TRYWAIT P0, [R6+URZ+0x28860], R2 ;  /* 0x02886002060075a7 */ /* 0x000e64000800017f */
[----:B-1----:R-:W-:Y:S05]  /*17720*/  @!P0 BRA `(.L_x_7973) ;  /* 0x0000004400948947 */ /* 0x002fea0003800000 */
.L_x_8073:
[----:B------:R-:W-:Y:S05]  /*17730*/  BSYNC B1 ;  /* 0x0000000000017941 */ /* 0x000fea0003800000 */
.L_x_7972:
[----:B------:R-:W3:Y:S01]  /*17740*/  S2R R3, SR_TID.X ;  /* 0x0000000000037919 */ /* 0x000ee20000002100 */
[----:B------:R-:W-:Y:S01]  /*17750*/  UMOV UR4, 0xffffffff ;  /* 0xffffffff00047882 */ /* 0x000fe20000000000 */
[----:B0-----:R-:W-:Y:S01]  /*17760*/  IMAD R7, R10, 0x4000, R33 ;  /* 0x000040000a077824 */ /* 0x001fe200078e0221 */
[----:B---3--:R-:W-:-:S04]  /*17770*/  LOP3.LUT R3, R3, 0x7f, RZ, 0xc0, !PT ;  /* 0x0000007f03037812 */ /* 0x008fc800078ec0ff */
[----:B------:R-:W-:-:S05]  /*17780*/  SHF.R.U32.HI R3, RZ, 0x3, R3 ;  /* 0x00000003ff037819 */ /* 0x000fca0000011603 */
[----:B------:R-:W-:Y:S01]  /*17790*/  IMAD.IADD R8, R8, 0x1, -R3 ;  /* 0x0000000108087824 */ /* 0x000fe200078e0a03 */
[----:B------:R-:W-:Y:S06]  /*177a0*/  BRA.DIV UR4, `(.L_x_7974) ;  /* 0x0000004604887947 */ /* 0x000fec000b800000 */
[----:B-1----:R-:W0:Y:S01]  /*177b0*/  SHFL.IDX PT, R2, R17, RZ, 0x181f ;  /* 0x00181fff11027589 */ /* 0x002e2200000e0000 */
        /* <DEDUP_REMOVED lines=58> */
.L_x_8091:
        /* <DEDUP_REMOVED lines=27> */
.L_x_7975:
        /* <DEDUP_REMOVED lines=10> */
.L_x_7976:
[C---:B------:R-:W-:Y:S01]  /*17db0*/  ISETP.GT.AND P0, PT, R26.reuse, R35, PT ;  /* 0x000000231a00720c */ /* 0x040fe20003f04270 */
[----:B------:R0:W-:Y:S01]  /*17dc0*/  SYNCS.ARRIVE.TRANS64.A1T0 RZ, [R6+URZ+0x28850], RZ ;  /* 0x028850ff06ff79a7 */ /* 0x0001e2000810003f */
[----:B------:R-:W-:Y:S02]  /*17dd0*/  IMAD.MOV.U32 R10, RZ, RZ, R25 ;  /* 0x000000ffff0a7224 */ /* 0x000fe400078e0019 */
[----:B------:R-:W-:Y:S02]  /*17de0*/  IMAD.MOV.U32 R20, RZ, RZ, R28 ;  /* 0x000000ffff147224 */ /* 0x000fe400078e001c */
[----:B------:R-:W-:Y:S02]  /*17df0*/  IMAD.MOV.U32 R31, RZ, RZ, R26 ;  /* 0x000000ffff1f7224 */ /* 0x000fe400078e001a */
[----:B0-----:R-:W-:-:S05]  /*17e00*/  VIADD R6, R26, 0xffffffff ;  /* 0xffffffff1a067836 */ /* 0x001fca0000000000 */
[----:B------:R-:W-:Y:S05]  /*17e10*/  @P0 BRA `(.L_x_7977) ;  /* 0xfffffff000080947 */ /* 0x000fea000383ffff */
.L_x_7964:
[----:B------:R-:W-:Y:S05]  /*17e20*/  BSYNC B0 ;  /* 0x0000000000007941 */ /* 0x000fea0003800000 */
.L_x_7963:
        /* <DEDUP_REMOVED lines=17> */
.L_x_7979:
[----:B------:R-:W-:Y:S05]  /*17f40*/  BSYNC B0 ;  /* 0x0000000000007941 */ /* 0x000fea0003800000 */
.L_x_7978:
[----:B------:R-:W-:-:S13]  /*17f50*/  LOP3.LUT P0, RZ, R23, 0x4, RZ, 0xc0, !PT ;  /* 0x0000000417ff7812 */ /* 0x000fda000780c0ff */
[----:B------:R-:W-:Y:S05]  /*17f60*/  @!P0 BRA `(.L_x_7980) ;  /* 0x0000000000048947 */ /* 0x000fea0003800000 */
[----:B------:R-:W-:Y:S01]  /*17f70*/  BPT.TRAP 0x1 ;  /* 0x000000040000795c */ /* 0x000fe20000300000 */
.L_x_7980:
[----:B------:R-:W-:Y:S01]  /*17f80*/  IMAD R0, R25, 0x8, R22 ;  /* 0x0000000819007824 */ /* 0x000fe200078e0216 */
[----:B0-----:R-:W-:Y:S01]  /*17f90*/  SHF.L.U32 R3, R28, 0x1f, RZ ;  /* 0x0000001f1c037819 */ /* 0x001fe200000006ff */
[----:B------:R-:W-:Y:S01]  /*17fa0*/  BSSY B0, `(.L_x_7981) ;  /* 0x0000004000007945 */ /* 0x000fe20003800000 */
[----:B------:R-:W-:Y:S02]  /*17fb0*/  IMAD R6, R26, -0x80, R34 ;  /* 0xffffff801a067824 */ /* 0x000fe400078e0222 */
[----:B------:R-:W0:Y:S02]  /*17fc0*/  SYNCS.PHASECHK.TRANS64.TRYWAIT P0, [R0+URZ+0x28860], R3 ;  /* 0x02886003000075a7 */ /* 0x000e24000800017f */
[----:B0-----:R-:W-:Y:S05]  /*17fd0*/  @!P0 BRA `(.L_x_7982) ;  /* 0x0000004800048947 */ /* 0x001fea0003800000 */
.L_x_8092:
[----:B------:R-:W-:Y:S05]  /*17fe0*/  BSYNC B0 ;  /* 0x0000000000007941 */ /* 0x000fea0003800000 */
.L_x_7981:
        /* <DEDUP_REMOVED lines=70> */
.L_x_8110:
        /* <DEDUP_REMOVED lines=11> */
.L_x_7984:
        /* <DEDUP_REMOVED lines=10> */
.L_x_7985:
[----:B------:R1:W-:Y:S01]  /*185a0*/  SYNCS.ARRIVE.TRANS64.A1T0 RZ, [R0+URZ+0x28850], RZ ;  /* 0x028850ff00ff79a7 */ /* 0x0003e2000810003f */
[----:B------:R-:W-:-:S05]  /*185b0*/  VIADD R25, R25, 0x1 ;  /* 0x0000000119197836 */ /* 0x000fca0000000000 */
[----:B------:R-:W-:-:S04]  /*185c0*/  ISETP.NE.AND P0, PT, R25, 0x2, PT ;  /* 0x000000021900780c */ /* 0x000fc80003f05270 */
[----:B0-----:R-:W-:Y:S02]  /*185d0*/  SEL R3, RZ, 0x1, P0 ;  /* 0x00000001ff037807 */ /* 0x001fe40000000000 */
[----:B------:R-:W-:Y:S02]  /*185e0*/  SEL R25, R25, RZ, P0 ;  /* 0x000000ff19197207 */ /* 0x000fe40000000000 */
[----:B-1----:R-:W-:-:S07]  /*185f0*/  LOP3.LUT R28, R28, R3, RZ, 0x3c, !PT ;  /* 0x000000031c1c7212 */ /* 0x002fce00078e3cff */
.L_x_7942:
[----:B------:R-:W-:Y:S05]  /*18600*/  BSYNC B7 ;  /* 0x0000000000077941 */ /* 0x000fea0003800000 */
.L_x_7940:
        /* <DEDUP_REMOVED lines=11> */
.L_x_7986:
        /* <DEDUP_REMOVED lines=43> */
.L_x_8120:
[----:B------:R-:W-:Y:S02]  /*18970*/  ULDC UR4, c[0x0][0xc38] ;  /* 0x00030e0000047ab9 */ /* 0x000fe40000000800 */
[----:B------:R-:W-:-:S04]  /*18980*/  IMAD.U32 R5, RZ, RZ, UR4 ;  /* 0x00000004ff057e24 */ /* 0x000fc8000f8e00ff */
[----:B-1----:R-:W-:-:S04]  /*18990*/  IMAD R14, R14, R5, RZ ;  /* 0x000000050e0e7224 */ /* 0x002fc800078e02ff */
[----:B------:R-:W-:-:S05]  /*189a0*/  IMAD.IADD R7, R7, 0x1, R14 ;  /* 0x0000000107077824 */ /* 0x000fca00078e020e */
[----:B------:R-:W-:-:S13]  /*189b0*/  ISETP.GT.AND P6, PT, R7, R0, PT ;  /* 0x000000000700720c */ /* 0x000fda0003fc4270 */
[----:B------:R-:W-:Y:S05]  /*189c0*/  @P6 BRA `(.L_x_7989) ;  /* 0x0000000000a46947 */ /* 0x000fea0003800000 */
.L_x_7992:
        /* <DEDUP_REMOVED lines=35> */
.L_x_8128:
[----:B------:R-:W-:Y:S02]  /*18c00*/  ULDC UR4, c[0x0][0xc38] ;  /* 0x00030e0000047ab9 */ /* 0x000fe40000000800 */
[----:B------:R-:W-:-:S04]  /*18c10*/  IMAD.U32 R5, RZ, RZ, UR4 ;  /* 0x00000004ff057e24 */ /* 0x000fc8000f8e00ff */
[----:B-1----:R-:W-:-:S04]  /*18c20*/  IMAD R14, R14, R5, RZ ;  /* 0x000000050e0e7224 */ /* 0x002fc800078e02ff */
[----:B------:R-:W-:-:S05]  /*18c30*/  IMAD.IADD R7, R14, 0x1, R7 ;  /* 0x000000010e077824 */ /* 0x000fca00078e0207 */
[----:B------:R-:W-:-:S13]  /*18c40*/  ISETP.GT.AND P6, PT, R7, R0, PT ;  /* 0x000000000700720c */ /* 0x000fda0003fc4270 */
[----:B------:R-:W-:Y:S05]  /*18c50*/  @!P6 BRA `(.L_x_7992) ;  /* 0xfffffffc005ce947 */ /* 0x000fea000383ffff */
.L_x_7989:
        /* <DEDUP_REMOVED lines=10> */
.L_x_8133:
[----:B------:R-:W-:-:S13]  /*18d00*/  ISETP.NE.AND P0, PT, R3, RZ, PT ;  /* 0x000000ff0300720c */ /* 0x000fda0003f05270 */
[----:B------:R-:W-:Y:S05]  /*18d10*/  @!P0 BRA `(.L_x_7994) ;  /* 0x0000000000108947 */ /* 0x000fea0003800000 */
[----:B------:R-:W-:Y:S01]  /*18d20*/  UMOV UR4, 0xffffffff ;  /* 0xffffffff00047882 */ /* 0x000fe20000000000 */
[----:B-1----:R-:W-:Y:S02]  /*18d30*/  VIADD R12, R12, 0xffffffff ;  /* 0xffffffff0c0c7836 */ /* 0x002fe40000000000 */
[----:B------:R-:W-:Y:S05]  /*18d40*/  BRA.DIV UR4, `(.L_x_7995) ;  /* 0x0000004e04887947 */ /* 0x000fea000b800000 */
[----:B------:R4:W1:Y:S02]  /*18d50*/  SHFL.IDX PT, R6, R2, R12, 0x1f ;  /* 0x00001f0c02067589 */ /* 0x00086400000e0000 */
.L_x_7994:
        /* <DEDUP_REMOVED lines=59> */
.L_x_7996:
        /* <DEDUP_REMOVED lines=60> */
.L_x_7997:
[----:B------:R-:W-:-:S05]  /*194d0*/  LOP3.LUT R2, RZ, R2, RZ, 0x33, !PT ;  /* 0x00000002ff027212 */ /* 0x000fca00078e33ff */
[----:B------:R-:W-:Y:S01]  /*194e0*/  IMAD.IADD R17, R17, 0x1, R2 ;  /* 0x0000000111117824 */ /* 0x000fe200078e0202 */
[----:B------:R-:W-:Y:S06]  /*194f0*/  BRA `(.L_x_7998) ;  /* 0x00000000001c7947 */ /* 0x000fec0003800000 */
.L_x_7990:
[----:B------:R-:W-:Y:S01]  /*19500*/  UMOV UR4, URZ ;  /* 0x0000003f00047c82 */ /* 0x000fe20008000000 */
[----:B------:R-:W-:Y:S01]  /*19510*/  UMOV UR5, URZ ;  /* 0x0000003f00057c82 */ /* 0x000fe20008000000 */
[----:B------:R-:W-:Y:S01]  /*19520*/  ULDC UR6, c[0x0][0xc3c] ;  /* 0x00030f0000067ab9 */ /* 0x000fe20000000800 */
[----:B------:R-:W-:Y:S02]  /*19530*/  IMAD.MOV.U32 R16, RZ, RZ, R0 ;  /* 0x000000ffff107224 */ /* 0x000fe400078e0000 */
[----:B------:R-:W-:Y:S02]  /*19540*/  IMAD.U32 R17, RZ, RZ, UR4 ;  /* 0x00000004ff117e24 */ /* 0x000fe4000f8e00ff */
[----:B------:R-:W-:Y:S02]  /*19550*/  IMAD.U32 R18, RZ, RZ, UR5 ;  /* 0x00000005ff127e24 */ /* 0x000fe4000f8e00ff */
[----:B------:R-:W-:-:S07]  /*19560*/  IMAD.U32 R19, RZ, RZ, UR6 ;  /* 0x00000006ff137e24 */ /* 0x000fce000f8e00ff */
.L_x_7998:
        /* <DEDUP_REMOVED lines=10> */
.L_x_7987:
[----:B------:R-:W-:Y:S02]  /*19610*/  ULDC UR4, c[0x0][0xc3c] ;  /* 0x00030f0000047ab9 */ /* 0x000fe40000000800 */
[----:B-1----:R-:W-:-:S13]  /*19620*/  ISETP.GE.AND P0, PT, R19, UR4, PT ;  /* 0x0000000413007c0c */ /* 0x002fda000bf06270 */
[----:B------:R-:W-:Y:S05]  /*19630*/  @!P0 BRA `(.L_x_7999) ;  /* 0xffffffac009c8947 */ /* 0x000fea000383ffff */
[----:B------:R-:W-:Y:S05]  /*19640*/  BSYNC B8 ;  /* 0x0000000000087941 */ /* 0x000fea0003800000 */
.L_x_7926:
        /* <DEDUP_REMOVED lines=12> */
.L_x_8136:
[----:B------:R-:W-:Y:S05]  /*19710*/  BSYNC B0 ;  /* 0x0000000000007941 */ /* 0x000fea0003800000 */
.L_x_8000:
[----:B------:R-:W-:-:S03]  /*19720*/  UMOV UR4, 0xffffffff ;  /* 0xffffffff00047882 */ /* 0x000fc60000000000 */
[----:B------:R-:W-:Y:S05]  /*19730*/  BRA.DIV UR4, `(.L_x_8002) ;  /* 0x0000004604487947 */ /* 0x000fea000b800000 */
[----:B-1----:R-:W1:Y:S02]  /*19740*/  S2R R0, SR_TID.X ;  /* 0x0000000000007919 */ /* 0x002e640000002100 */
[----:B-1----:R-:W-:-:S04]  /*19750*/  SHF.R.U32.HI R0, RZ, 0x5, R0 ;  /* 0x00000005ff007819 */ /* 0x002fc80000011600 */
[----:B------:R-:W-:-:S05]  /*19760*/  LOP3.LUT R0, R0, 0x3, RZ, 0xc0, !PT ;  /* 0x0000000300007812 */ /* 0x000fca00078ec0ff */
[----:B------:R1:W3:Y:S02]  /*19770*/  SHFL.IDX PT, R14, R0, RZ, 0x1f ;  /* 0x00001fff000e7589 */ /* 0x0002e400000e0000 */
.L_x_8139:
[----:B---3--:R-:W-:Y:S01]  /*19780*/  ISETP.NE.AND P0, PT, R14, RZ, PT ;  /* 0x000000ff0e00720c */ /* 0x008fe20003f05270 */
[----:B------:R-:W-:-:S12]  /*19790*/  BSSY B0, `(.L_x_8003) ;  /* 0x0000026000007945 */ /* 0x000fd80003800000 */
[----:B------:R-:W-:Y:S05]  /*197a0*/  @P0 BRA `(.L_x_8004) ;  /* 0x0000000000900947 */ /* 0x000fea0003800000 */
[----:B------:R-:W-:-:S03]  /*197b0*/  UMOV UR4, 0xffffffff ;  /* 0xffffffff00047882 */ /* 0x000fc60000000000 */
[----:B------:R-:W-:Y:S05]  /*197c0*/  BRA.DIV UR4, `(.L_x_8005) ;  /* 0x0000004604587947 */ /* 0x000fea000b800000 */
[----:B------:R-:W-:-:S13]  /*197d0*/  ELECT P6, URZ, PT ;  /* 0x00000000003f782f */ /* 0x000fda00038c0000 */
.L_x_8142:
        /* <DEDUP_REMOVED lines=8> */
.L_x_8006:
[C---:B------:R-:W-:Y:S01]  /*19860*/  IMAD R5, R25.reuse, 0x8, R4 ;  /* 0x0000000819057824 */ /* 0x040fe200078e0204 */
[----:B------:R-:W-:Y:S01]  /*19870*/  SHF.L.U32 R0, R28, 0x1f, RZ ;  /* 0x0000001f1c007819 */ /* 0x000fe200000006ff */
[----:B------:R-:W-:-:S03]  /*19880*/  VIADD R25, R25, 0x1 ;  /* 0x0000000119197836 */ /* 0x000fc60000000000 */
[----:B------:R-:W1:Y:S02]  /*19890*/  SYNCS.PHASECHK.TRANS64.TRYWAIT P1, [R5+URZ+0x28840], R0 ;  /* 0x02884000050075a7 */ /* 0x000e64000802017f */
[----:B------:R-:W-:-:S04]  /*198a0*/  ISETP.NE.AND P2, PT, R25, 0x2, PT ;  /* 0x000000021900780c */ /* 0x000fc80003f45270 */
[----:B------:R-:W-:Y:S01]  /*198b0*/  SEL R3, RZ, 0x1, P2 ;  /* 0x00000001ff037807 */ /* 0x000fe20001000000 */
[----:B-1----:R-:W-:Y:S08]  /*198c0*/  @!P1 BRA `(.L_x_8007) ;  /* 0x0000004400389947 */ /* 0x002ff00003800000 */
.L_x_8143:
[----:B------:R-:W-:Y:S02]  /*198d0*/  SEL R25, R25, RZ, P2 ;  /* 0x000000ff19197207 */ /* 0x000fe40001000000 */
[----:B------:R-:W-:Y:S01]  /*198e0*/  LOP3.LUT R2, R28, R3, RZ, 0x3c, !PT ;  /* 0x000000031c027212 */ /* 0x000fe200078e3cff */
[----:B------:R-:W-:Y:S06]  /*198f0*/  @!P0 BRA `(.L_x_8008) ;  /* 0x0000000000048947 */ /* 0x000fec0003800000 */
[----:B------:R-:W-:Y:S01]  /*19900*/  BPT.TRAP 0x1 ;  /* 0x000000040000795c */ /* 0x000fe20000300000 */
.L_x_8008:
[----:B------:R-:W-:Y:S01]  /*19910*/  IMAD R25, R25, 0x8, R4 ;  /* 0x0000000819197824 */ /* 0x000fe200078e0204 */
[----:B------:R-:W-:-:S04]  /*19920*/  SHF.L.U32 R2, R2, 0x1f, RZ ;  /* 0x0000001f02027819 */ /* 0x000fc800000006ff */
[----:B------:R-:W3:Y:S02]  /*19930*/  SYNCS.PHASECHK.TRANS64.TRYWAIT P1, [R25+URZ+0x28840], R2 ;  /* 0x02884002190075a7 */ /* 0x000ee4000802017f */
[----:B---3--:R-:W-:Y:S05]  /*19940*/  @!P1 BRA `(.L_x_8009) ;  /* 0x00000044002c9947 */ /* 0x008fea0003800000 */
.L_x_8144:
[----:B------:R-:W-:Y:S05]  /*19950*/  @!P0 BRA `(.L_x_8010) ;  /* 0x0000000000048947 */ /* 0x000fea0003800000 */
[----:B------:R-:W-:Y:S01]  /*19960*/  BPT.TRAP 0x1 ;  /* 0x000000040000795c */ /* 0x000fe20000300000 */
.L_x_8010:
[----:B------:R-:W4:Y:S02]  /*19970*/  SYNCS.PHASECHK.TRANS64.TRYWAIT P1, [R5+URZ+0x28860], R0 ;  /* 0x02886000050075a7 */ /* 0x000f24000802017f */
[----:B----4-:R-:W-:Y:S05]  /*19980*/  @!P1 BRA `(.L_x_8011) ;  /* 0x0000004400309947 */ /* 0x010fea0003800000 */
.L_x_8145:
[----:B------:R-:W-:Y:S05]  /*19990*/  @!P0 BRA `(.L_x_8012) ;  /* 0x0000000000048947 */ /* 0x000fea0003800000 */
[----:B------:R-:W-:Y:S01]  /*199a0*/  BPT.TRAP 0x1 ;  /* 0x000000040000795c */ /* 0x000fe20000300000 */
.L_x_8012:
[----:B------:R0:W0:Y:S02]  /*199b0*/  SYNCS.PHASECHK.TRANS64.TRYWAIT P0, [R25+URZ+0x28860], R2 ;  /* 0x02886002190075a7 */ /* 0x000024000800017f */
[----:B0-----:R-:W-:Y:S05]  /*199c0*/  @!P0 NANOSLEEP.SYNCS 0x989680 ;  /* 0x009896800000895d */ /* 0x001fea0003900000 */
[----:B------:R-:W0:Y:S02]  /*199d0*/  @!P0 SYNCS.PHASECHK.TRANS64 P0, [R25+URZ+0x28860], R2 ;  /* 0x02886002190085a7 */ /* 0x000e24000800007f */
[----:B0-----:R-:W-:Y:S05]  /*199e0*/  @!P0 BRA `(.L_x_8012) ;  /* 0xfffffffc00f08947 */ /* 0x001fea000383ffff */
.L_x_8004:
[----:B------:R-:W-:Y:S05]  /*199f0*/  BSYNC B0 ;  /* 0x0000000000007941 */ /* 0x000fea0003800000 */
.L_x_8003:
[----:B------:R-:W-:Y:S05]  /*19a00*/  EXIT ;  /* 0x000000000000794d */ /* 0x000fea0003800000 */
.L_x_7817:
[----:B0-----:R-:W-:-:S04]  /*19a10*/  IMAD.U32 R3, RZ, RZ, UR40 ;  /* 0x00000028ff037e24 */ /* 0x001fc8000f8e00ff */
[----:B------:R0:W1:Y:S03]  /*19a20*/  SYNCS.PHASECHK.TRANS64.TRYWAIT P1, [R3+URZ+0x28800], R0 ;  /* 0x02880000030075a7 */ /* 0x000066000802017f */
[----:B-1----:R-:W-:Y:S05]  /*19a30*/  @!P1 NANOSLEEP.SYNCS 0x989680 ;  /* 0x009896800000995d */ /* 0x002fea0003900000 */
[----:B------:R-:W1:Y:S02]  /*19a40*/  @!P1 SYNCS.PHASECHK.TRANS64 P1, [R3+URZ+0x28800], R0 ;  /* 0x02880000030095a7 */ /* 0x000e64000802007f */
[----:B-1----:R-:W-:Y:S05]  /*19a50*/  @!P1 BRA `(.L_x_7817) ;  /* 0xfffffffc00ec9947 */ /* 0x002fea000383ffff */
[----:B------:R-:W-:Y:S05]  /*19a60*/  BRA `(.L_x_8013) ;  /* 0xfffffe8400a47947 */ /* 0x000fea000383ffff */
.L_x_7821:
[----:B-1----:R1:W2:Y:S02]  /*19a70*/  SYNCS.PHASECHK.TRANS64.TRYWAIT P1, [R89+URZ+0x28830], R0 ;  /* 0x02883000590075a7 */ /* 0x0022a4000802017f */
[----:B--2---:R-:W-:Y:S05]  /*19a80*/  @!P1 NANOSLEEP.SYNCS 0x989680 ;  /* 0x009896800000995d */ /* 0x004fea0003900000 */
[----:B------:R-:W2:Y:S02]  /*19a90*/  @!P1 SYNCS.PHASECHK.TRANS64 P1, [R89+URZ+0x28830], R0 ;  /* 0x02883000590095a7 */ /* 0x000ea4000802007f */
[----:B--2---:R-:W-:Y:S05]  /*19aa0*/  @!P1 BRA `(.L_x_7821) ;  /* 0xfffffffc00f09947 */ /* 0x004fea000383ffff */
[----:B------:R-:W-:Y:S05]  /*19ab0*/  BRA `(.L_x_7820) ;  /* 0xfffffe8400c07947 */ /* 0x000fea000383ffff */
.L_x_7838:
[----:B-1----:R-:W-:-:S04]  /*19ac0*/  IMAD.U32 R7, RZ, RZ, UR6 ;  /* 0x00000006ff077e24 */ /* 0x002fc8000f8e00ff */
[----:B------:R1:W2:Y:S03]  /*19ad0*/  SYNCS.PHASECHK.TRANS64.TRYWAIT P1, [R7+URZ+0x28830], R6 ;  /* 0x02883006070075a7 */ /* 0x0002a6000802017f */
[----:B--2---:R-:W-:Y:S05]  /*19ae0*/  @!P1 NANOSLEEP.SYNCS 0x989680 ;  /* 0x009896800000995d */ /* 0x004fea0003900000 */
[----:B------:R-:W2:Y:S02]  /*19af0*/  @!P1 SYNCS.PHASECHK.TRANS64 P1, [R7+URZ+0x28830], R6 ;  /* 0x02883006070095a7 */ /* 0x000ea4000802007f */
[----:B--2---:R-:W-:Y:S05]  /*19b00*/  @!P1 BRA `(.L_x_7838) ;  /* 0xfffffffc00ec9947 */ /* 0x004fea000383ffff */
[----:B------:R-:W-:Y:S05]  /*19b10*/  BRA `(.L_x_7835) ;  /* 0xfffffec000947947 */ /* 0x000fea000383ffff */
.L_x_7842:
[----:B-1----:R-:W-:-:S04]  /*19b20*/  IMAD.U32 R7, RZ, RZ, UR6 ;  /* 0x00000006ff077e24 */ /* 0x002fc8000f8e00ff */
[----:B------:R1:W2:Y:S03]  /*19b30*/  SYNCS.PHASECHK.TRANS64.TRYWAIT P1, [R7+URZ+0x28850], R6 ;  /* 0x02885006070075a7 */ /* 0x0002a6000802017f */
[----:B--2---:R-:W-:Y:S05]  /*19b40*/  @!P1 NANOSLEEP.SYNCS 0x989680 ;  /* 0x009896800000995d */ /* 0x004fea0003900000 */
[----:B------:R-:W2:Y:S02]  /*19b50*/  @!P1 SYNCS.PHASECHK.TRANS64 P1, [R7+URZ+0x28850], R6 ;  /* 0x02885006070095a7 */ /* 0x000ea4000802007f */
[----:B--2---:R-:W-:Y:S05]  /*19b60*/  @!P1 BRA `(.L_x_7842) ;  /* 0xfffffffc00ec9947 */ /* 0x004fea000383ffff */
[----:B------:R-:W-:Y:S05]  /*19b70*/  BRA `(.L_x_7839) ;  /* 0xfffffec4006c7947 */ /* 0x000fea000383ffff */
.L_x_7861:
[----:B-1----:R-:W-:-:S04]  /*19b80*/  IMAD.U32 R7, RZ, RZ, UR6 ;  /* 0x00000006ff077e24 */ /* 0x002fc8000f8e00ff */
[----:B------:R1:W2:Y:S03]  /*19b90*/  SYNCS.PHASECHK.TRANS64.TRYWAIT P1, [R7+URZ+0x28830], R6 ;  /* 0x02883006070075a7 */ /* 0x0002a6000802017f */
[----:B--2---:R-:W-:Y:S05]  /*19ba0*/  @!P1 NANOSLEEP.SYNCS 0x989680 ;  /* 0x009896800000995d */ /* 0x004fea0003900000 */
[----:B------:R-:W2:Y:S02]  /*19bb0*/  @!P1 SYNCS.PHASECHK.TRANS64 P1, [R7+URZ+0x28830], R6 ;  /* 0x02883006070095a7 */ /* 0x000ea4000802007f */
[----:B--2---:R-:W-:Y:S05]  /*19bc0*/  @!P1 BRA `(.L_x_7861) ;  /* 0xfffffffc00ec9947 */ /* 0x004fea000383ffff */
[----:B------:R-:W-:Y:S05]  /*19bd0*/  BRA `(.L_x_7858) ;  /* 0xfffffefc00707947 */ /* 0x000fea000383ffff */
.L_x_7865:
[----:B-1----:R-:W-:-:S04]  /*19be0*/  IMAD.U32 R7, RZ, RZ, UR6 ;  /* 0x00000006ff077e24 */ /* 0x002fc8000f8e00ff */
[----:B------:R1:W2:Y:S03]  /*19bf0*/  SYNCS.PHASECHK.TRANS64.TRYWAIT P1, [R7+URZ+0x28850], R6 ;  /* 0x02885006070075a7 */ /* 0x0002a6000802017f */
[----:B--2---:R-:W-:Y:S05]  /*19c00*/  @!P1 NANOSLEEP.SYNCS 0x989680 ;  /* 0x009896800000995d */ /* 0x004fea0003900000 */
[----:B------:R-:W2:Y:S02]  /*19c10*/  @!P1 SYNCS.PHASECHK.TRANS64 P1, [R7+URZ+0x28850], R6 ;  /* 0x02885006070095a7 */ /* 0x000ea4000802007f */
[----:B--2---:R-:W-:Y:S05]  /*19c20*/  @!P1 BRA `(.L_x_7865) ;  /* 0xfffffffc00ec9947 */ /* 0x004fea000383ffff */
[----:B------:R-:W-:Y:S05]  /*19c30*/  BRA `(.L_x_7862) ;  /* 0xffffff0000487947 */ /* 0x000fea000383ffff */
.L_x_7873:
[----:B-1----:R-:W-:-:S04]  /*19c40*/  IMAD.U32 R7, RZ, RZ, UR6 ;  /* 0x00000006ff077e24 */ /* 0x002fc8000f8e00ff */
[----:B------:R1:W2:Y:S03]  /*19c50*/  SYNCS.PHASECHK.TRANS64.TRYWAIT P1, [R7+URZ+0x28830], R6 ;  /* 0x02883006070075a7 */ /* 0x0002a6000802017f */
[----:B--2---:R-:W-:Y:S05]  /*19c60*/  @!P1 NANOSLEEP.SYNCS 0x989680 ;  /* 0x009896800000995d */ /* 0x004fea0003900000 */
[----:B------:R-:W2:Y:S02]  /*19c70*/  @!P1 SYNCS.PHASECHK.TRANS64 P1, [R7+URZ+0x28830], R6 ;  /* 0x02883006070095a7 */ /* 0x000ea4000802007f */
[----:B--2---:R-:W-:Y:S05]  /*19c80*/  @!P1 BRA `(.L_x_7873) ;  /* 0xfffffffc00ec9947 */ /* 0x004fea000383ffff */
[----:B------:R-:W-:Y:S05]  /*19c90*/  BRA `(.L_x_7870) ;  /* 0xffffff2400787947 */ /* 0x000fea000383ffff */
.L_x_7877:
[----:B-1----:R-:W-:-:S04]  /*19ca0*/  IMAD.U32 R7, RZ, RZ, UR6 ;  /* 0x00000006ff077e24 */ /* 0x002fc8000f8e00ff */
[----:B------:R1:W2:Y:S03]  /*19cb0*/  SYNCS.PHASECHK.TRANS64.TRYWAIT P1, [R7+URZ+0x28850], R6 ;  /* 0x02885006070075a7 */ /* 0x0002a6000802017f */
[----:B--2---:R-:W-:Y:S05]  /*19cc0*/  @!P1 NANOSLEEP.SYNCS 0x989680 ;  /* 0x009896800000995d */ /* 0x004fea0003900000 */
[----:B------:R-:W2:Y:S02]  /*19cd0*/  @!P1 SYNCS.PHASECHK.TRANS64 P1, [R7+URZ+0x28850], R6 ;  /* 0x02885006070095a7 */ /* 0x000ea4000802007f */
[----:B--2---:R-:W-:Y:S05]  /*19ce0*/  @!P1 BRA `(.L_x_7877) ;  /* 0xfffffffc00ec9947 */ /* 0x004fea000383ffff */
[----:B------:R-:W-:Y:S05]  /*19cf0*/  BRA `(.L_x_7874) ;  /* 0xffffff2800447947 */ /* 0x000fea000383ffff */
.L_x_7892:
[----:B-1----:R-:W-:-:S04]  /*19d00*/  IMAD.U32 R4, RZ, RZ, UR5 ;  /* 0x00000005ff047e24 */ /* 0x002fc8000f8e00ff */
[----:B------:R1:W2:Y:S03]  /*19d10*/  SYNCS.PHASECHK.TRANS64.TRYWAIT P1, [R4+URZ+0x28850], R3 ;  /* 0x02885003040075a7 */ /* 0x0002a6000802017f */
[----:B--2---:R-:W-:Y:S05]  /*19d20*/  @!P1 NANOSLEEP.SYNCS 0x989680 ;  /* 0x009896800000995d */ /* 0x004fea0003900000 */
[----:B------:R-:W2:Y:S02]  /*19d30*/  @!P1 SYNCS.PHASECHK.TRANS64 P1, [R4+URZ+0x28850], R3 ;  /* 0x02885003040095a7 */ /* 0x000ea4000802007f */
[----:B--2---:R-:W-:Y:S05]  /*19d40*/  @!P1 BRA `(.L_x_7892) ;  /* 0xfffffffc00ec9947 */ /* 0x004fea000383ffff */
[----:B------:R-:W-:Y:S05]  /*19d50*/  BRA `(.L_x_7891) ;  /* 0xffffff5c00707947 */ /* 0x000fea000383ffff */
.L_x_7948:
        /* <DEDUP_REMOVED lines=11> */
.L_x_8015:
[----:B------:R-:W-:Y:S05]  /*19e10*/  BSYNC B0 ;  /* 0x0000000000007941 */ /* 0x000fea0003800000 */
.L_x_8014:
[----:B------:R-:W-:Y:S05]  /*19e20*/  BRA `(.L_x_8016) ;  /* 0xffffffb800647947 */ /* 0x000fea000383ffff */
.L_x_7951:
[----:B0-----:R0:W1:Y:S02]  /*19e30*/  SYNCS.PHASECHK.TRANS64.TRYWAIT P0, [R7+URZ+0x28840], R2 ;  /* 0x02884002070075a7 */ /* 0x001064000800017f */
[----:B-1----:R-:W-:Y:S05]  /*19e40*/  @!P0 NANOSLEEP.SYNCS 0x989680 ;  /* 0x009896800000895d */ /* 0x002fea0003900000 */
[----:B------:R-:W1:Y:S02]  /*19e50*/  @!P0 SYNCS.PHASECHK.TRANS64 P0, [R7+URZ+0x28840], R2 ;  /* 0x02884002070085a7 */ /* 0x000e64000800007f */
[----:B-1----:R-:W-:Y:S05]  /*19e60*/  @!P0 BRA `(.L_x_7951) ;  /* 0xfffffffc00f08947 */ /* 0x002fea000383ffff */
[----:B------:R-:W-:Y:S05]  /*19e70*/  BRA `(.L_x_8017) ;  /* 0xffffffb800b87947 */ /* 0x000fea000383ffff */
.L_x_7952:
        /* <DEDUP_REMOVED lines=8> */
.L_x_8019:
[----:B------:R-:W-:Y:S05]  /*19f00*/  BSYNC B0 ;  /* 0x0000000000007941 */ /* 0x000fea0003800000 */
.L_x_8018:
        /* <DEDUP_REMOVED lines=9> */
.L_x_8020:
[----:B------:R-:W-:Y:S02]  /*19fa0*/  IMAD.MOV.U32 R13, RZ, RZ, R0 ;  /* 0x000000ffff0d7224 */ /* 0x000fe400078e0000 */
[----:B------:R-:W-:Y:S02]  /*19fb0*/  IMAD.MOV.U32 R12, RZ, RZ, 0x1 ;  /* 0x00000001ff0c7424 */ /* 0x000fe400078e00ff */
[----:B------:R-:W-:-:S07]  /*19fc0*/  IMAD.MOV.U32 R3, RZ, RZ, R14 ;  /* 0x000000ffff037224 */ /* 0x000fce00078e000e */
[----:B------:R-:W-:Y:S05]  /*19fd0*/  WARPSYNC.COLLECTIVE R15, `(.L_x_8021) ;  /* 0x000000000f087348 */ /* 0x000fea0003c00000 */
[----:B------:R0:W1:Y:S02]  /*19fe0*/  SHFL.IDX P6, R14, R13, R12, R11 ;  /* 0x0000000c0d0e7389 */ /* 0x00006400000c000b */
[----:B01----:R-:W-:Y:S01]  /*19ff0*/  ENDCOLLECTIVE ;  /* 0x000000000000791b */ /* 0x003fe20003800000 */
.L_x_8021:
        /* <DEDUP_REMOVED lines=12> */
[----:B0-----:R-:W-:-:S07]  /*1a0c0*/  IMAD.MOV.U32 R2, RZ, RZ, R14 ;  /* 0x000000ffff027224 */ /* 0x001fce00078e000e */
[----:B------:R-:W-:Y:S05]  /*1a0d0*/  WARPSYNC.COLLECTIVE R15, `(.L_x_8022) ;  /* 0x000000000f087348 */ /* 0x000fea0003c00000 */
[----:B------:R0:W1:Y:S02]  /*1a0e0*/  SHFL.IDX P6, R14, R13, R12, R11 ;  /* 0x0000000c0d0e7389 */ /* 0x00006400000c000b */
[----:B01----:R-:W-:Y:S01]  /*1a0f0*/  ENDCOLLECTIVE ;  /* 0x000000000000791b */ /* 0x003fe20003800000 */
.L_x_8022:
[----:B------:R-:W-:Y:S02]  /*1a100*/  @P1 IMAD R8, R5, 0x2, R22 ;  /* 0x0000000205081824 */ /* 0x000fe400078e0216 */
[----:B------:R-:W-:Y:S02]  /*1a110*/  IMAD.MOV.U32 R13, RZ, RZ, R0 ;  /* 0x000000ffff0d7224 */ /* 0x000fe400078e0000 */
[----:B------:R-:W-:Y:S02]  /*1a120*/  IMAD.MOV.U32 R12, RZ, RZ, 0x2 ;  /* 0x00000002ff0c7424 */ /* 0x000fe400078e00ff */
[----:B------:R-:W-:-:S07]  /*1a130*/  IMAD.MOV.U32 R3, RZ, RZ, R14 ;  /* 0x000000ffff037224 */ /* 0x000fce00078e000e */
[----:B------:R-:W-:Y:S05]  /*1a140*/  WARPSYNC.COLLECTIVE R15, `(.L_x_8023) ;  /* 0x000000000f087348 */ /* 0x000fea0003c00000 */
[----:B------:R0:W1:Y:S02]  /*1a150*/  SHFL.IDX P6, R14, R13, R12, R11 ;  /* 0x0000000c0d0e7389 */ /* 0x00006400000c000b */
[----:B01----:R-:W-:Y:S01]  /*1a160*/  ENDCOLLECTIVE ;  /* 0x000000000000791b */ /* 0x003fe20003800000 */
.L_x_8023:
        /* <DEDUP_REMOVED lines=16> */
.L_x_8024:
[----:B------:R-:W-:Y:S02]  /*1a270*/  @P1 IMAD R8, R5, 0x2, R22 ;  /* 0x0000000205081824 */ /* 0x000fe400078e0216 */
[----:B------:R-:W-:Y:S02]  /*1a280*/  IMAD.MOV.U32 R13, RZ, RZ, R0 ;  /* 0x000000ffff0d7224 */ /* 0x000fe400078e0000 */
[----:B------:R-:W-:Y:S02]  /*1a290*/  IMAD.MOV.U32 R12, RZ, RZ, 0x3 ;  /* 0x00000003ff0c7424 */ /* 0x000fe400078e00ff */
[----:B------:R-:W-:-:S07]  /*1a2a0*/  IMAD.MOV.U32 R3, RZ, RZ, R14 ;  /* 0x000000ffff037224 */ /* 0x000fce00078e000e */
[----:B------:R-:W-:Y:S05]  /*1a2b0*/  WARPSYNC.COLLECTIVE R15, `(.L_x_8025) ;  /* 0x000000000f087348 */ /* 0x000fea0003c00000 */
[----:B------:R0:W1:Y:S02]  /*1a2c0*/  SHFL.IDX P6, R14, R13, R12, R11 ;  /* 0x0000000c0d0e7389 */ /* 0x00006400000c000b */
[----:B01----:R-:W-:Y:S01]  /*1a2d0*/  ENDCOLLECTIVE ;  /* 0x000000000000791b */ /* 0x003fe20003800000 */
.L_x_8025:
        /* <DEDUP_REMOVED lines=16> */
.L_x_8026:
[----:B------:R-:W-:Y:S02]  /*1a3e0*/  @P1 IMAD R8, R5, 0x2, R22 ;  /* 0x0000000205081824 */ /* 0x000fe400078e0216 */
[----:B------:R-:W-:Y:S02]  /*1a3f0*/  IMAD.MOV.U32 R13, RZ, RZ, R0 ;  /* 0x000000ffff0d7224 */ /* 0x000fe400078e0000 */
[----:B------:R-:W-:Y:S02]  /*1a400*/  IMAD.MOV.U32 R12, RZ, RZ, 0x4 ;  /* 0x00000004ff0c7424 */ /* 0x000fe400078e00ff */
[----:B------:R-:W-:-:S07]  /*1a410*/  IMAD.MOV.U32 R3, RZ, RZ, R14 ;  /* 0x000000ffff037224 */ /* 0x000fce00078e000e */
[----:B------:R-:W-:Y:S05]  /*1a420*/  WARPSYNC.COLLECTIVE R15, `(.L_x_8027) ;  /* 0x000000000f087348 */ /* 0x000fea0003c00000 */
[----:B------:R0:W1:Y:S02]  /*1a430*/  SHFL.IDX P6, R14, R13, R12, R11 ;  /* 0x0000000c0d0e7389 */ /* 0x00006400000c000b */
[----:B01----:R-:W-:Y:S01]  /*1a440*/  ENDCOLLECTIVE ;  /* 0x000000000000791b */ /* 0x003fe20003800000 */
.L_x_8027:
        /* <DEDUP_REMOVED lines=16> */
.L_x_8028:
[----:B------:R-:W-:Y:S02]  /*1a550*/  @P1 IMAD R8, R5, 0x2, R22 ;  /* 0x0000000205081824 */ /* 0x000fe400078e0216 */
[----:B------:R-:W-:Y:S02]  /*1a560*/  IMAD.MOV.U32 R13, RZ, RZ, R0 ;  /* 0x000000ffff0d7224 */ /* 0x000fe400078e0000 */
[----:B------:R-:W-:Y:S02]  /*1a570*/  IMAD.MOV.U32 R12, RZ, RZ, 0x5 ;  /* 0x00000005ff0c7424 */ /* 0x000fe400078e00ff */
[----:B------:R-:W-:-:S07]  /*1a580*/  IMAD.MOV.U32 R3, RZ, RZ, R14 ;  /* 0x000000ffff037224 */ /* 0x000fce00078e000e */
[----:B------:R-:W-:Y:S05]  /*1a590*/  WARPSYNC.COLLECTIVE R15, `(.L_x_8029) ;  /* 0x000000000f087348 */ /* 0x000fea0003c00000 */
[----:B------:R0:W1:Y:S02]  /*1a5a0*/  SHFL.IDX P6, R14, R13, R12, R11 ;  /* 0x0000000c0d0e7389 */ /* 0x00006400000c000b */
[----:B01----:R-:W-:Y:S01]  /*1a5b0*/  ENDCOLLECTIVE ;  /* 0x000000000000791b */ /* 0x003fe20003800000 */
.L_x_8029:
        /* <DEDUP_REMOVED lines=16> */
.L_x_8030:
[----:B------:R-:W-:Y:S02]  /*1a6c0*/  @P1 IMAD R8, R5, 0x2, R22 ;  /* 0x0000000205081824 */ /* 0x000fe400078e0216 */
[----:B------:R-:W-:Y:S02]  /*1a6d0*/  IMAD.MOV.U32 R13, RZ, RZ, R0 ;  /* 0x000000ffff0d7224 */ /* 0x000fe400078e0000 */
[----:B------:R-:W-:Y:S02]  /*1a6e0*/  IMAD.MOV.U32 R12, RZ, RZ, 0x6 ;  /* 0x00000006ff0c7424 */ /* 0x000fe400078e00ff */
[----:B------:R-:W-:-:S07]  /*1a6f0*/  IMAD.MOV.U32 R3, RZ, RZ, R14 ;  /* 0x000000ffff037224 */ /* 0x000fce00078e000e */
[----:B------:R-:W-:Y:S05]  /*1a700*/  WARPSYNC.COLLECTIVE R15, `(.L_x_8031) ;  /* 0x000000000f087348 */ /* 0x000fea0003c00000 */
[----:B------:R0:W1:Y:S02]  /*1a710*/  SHFL.IDX P6, R14, R13, R12, R11 ;  /* 0x0000000c0d0e7389 */ /* 0x00006400000c000b */
[----:B01----:R-:W-:Y:S01]  /*1a720*/  ENDCOLLECTIVE ;  /* 0x000000000000791b */ /* 0x003fe20003800000 */
.L_x_8031:
        /* <DEDUP_REMOVED lines=16> */
.L_x_8032:
[----:B------:R-:W-:Y:S02]  /*1a830*/  @P1 IMAD R8, R5, 0x2, R22 ;  /* 0x0000000205081824 */ /* 0x000fe400078e0216 */
[----:B------:R-:W-:Y:S02]  /*1a840*/  IMAD.MOV.U32 R13, RZ, RZ, R0 ;  /* 0x000000ffff0d7224 */ /* 0x000fe400078e0000 */
[----:B------:R-:W-:Y:S02]  /*1a850*/  IMAD.MOV.U32 R12, RZ, RZ, 0x7 ;  /* 0x00000007ff0c7424 */ /* 0x000fe400078e00ff */
[----:B------:R-:W-:-:S07]  /*1a860*/  IMAD.MOV.U32 R3, RZ, RZ, R14 ;  /* 0x000000ffff037224 */ /* 0x000fce00078e000e */
[----:B------:R-:W-:Y:S05]  /*1a870*/  WARPSYNC.COLLECTIVE R15, `(.L_x_8033) ;  /* 0x000000000f087348 */ /* 0x000fea0003c00000 */
[----:B------:R0:W1:Y:S02]  /*1a880*/  SHFL.IDX P6, R14, R13, R12, R11 ;  /* 0x0000000c0d0e7389 */ /* 0x00006400000c000b */
[----:B01----:R-:W-:Y:S01]  /*1a890*/  ENDCOLLECTIVE ;  /* 0x000000000000791b */ /* 0x003fe20003800000 */
.L_x_8033:
        /* <DEDUP_REMOVED lines=10> */
.L_x_8034:
[----:B------:R-:W-:Y:S01]  /*1a940*/  @!PT LDS RZ, [RZ] ;  /* 0x00000000fffff984 */ /* 0x000fe20000000800 */
[----:B------:R-:W-:Y:S01]  /*1a950*/  @!PT LDS RZ, [RZ] ;  /* 0x00000000fffff984 */ /* 0x000fe20000000800 */
[----:B------:R-:W-:Y:S01]  /*1a960*/  @!PT LDS RZ, [RZ] ;  /* 0x00000000fffff984 */ /* 0x000fe20000000800 */
[----:B------:R-:W-:Y:S04]  /*1a970*/  @P1 LDGSTS.E.BYPASS.LTC128B.128 [R8+0x1b400], desc[UR36][R2.64], !P3 ;  /* 0x1b40000002081fae */ /* 0x000fe8000d901d64 */
[----:B------:R0:W-:Y:S02]  /*1a980*/  @P1 LDGSTS.E.BYPASS.LTC128B.128 [R8+0x1f400], desc[UR36][R2.64+0x80], !P2 ;  /* 0x1f40008002081fae */ /* 0x0001e4000d101d64 */
[----:B0-----:R-:W-:Y:S01]  /*1a990*/  IMAD.MOV.U32 R2, RZ, RZ, R14 ;  /* 0x000000ffff027224 */ /* 0x001fe200078e000e */
[----:B------:R-:W-:Y:S06]  /*1a9a0*/  BRA `(.L_x_8035) ;  /* 0xffffffb400947947 */ /* 0x000fec000383ffff */
.L_x_7957:
        /* <DEDUP_REMOVED lines=9> */
.L_x_8036:
[C---:B------:R-:W-:Y:S01]  /*1aa40*/  VIADD R6, R27.reuse, 0x10 ;  /* 0x000000101b067836 */ /* 0x040fe20000000000 */
[----:B------:R-:W-:Y:S01]  /*1aa50*/  ISETP.GE.AND P2, PT, R27, R31, PT ;  /* 0x0000001f1b00720c */ /* 0x000fe20003f46270 */
[----:B------:R-:W-:Y:S02]  /*1aa60*/  IMAD.MOV.U32 R13, RZ, RZ, R0 ;  /* 0x000000ffff0d7224 */ /* 0x000fe400078e0000 */
[----:B------:R-:W-:-:S10]  /*1aa70*/  IMAD.MOV.U32 R2, RZ, RZ, R14 ;  /* 0x000000ffff027224 */ /* 0x000fd400078e000e */
[----:B------:R-:W-:Y:S05]  /*1aa80*/  WARPSYNC.COLLECTIVE R15, `(.L_x_8037) ;  /* 0x000000000f087348 */ /* 0x000fea0003c00000 */
[----:B------:R0:W1:Y:S02]  /*1aa90*/  SHFL.IDX P6, R14, R13, R12, R11 ;  /* 0x0000000c0d0e7389 */ /* 0x00006400000c000b */
[----:B01----:R-:W-:Y:S01]  /*1aaa0*/  ENDCOLLECTIVE ;  /* 0x000000000000791b */ /* 0x003fe20003800000 */
.L_x_8037:
        /* <DEDUP_REMOVED lines=8> */
.L_x_8038:
[----:B------:R-:W-:Y:S01]  /*1ab30*/  @!PT LDS RZ, [RZ] ;  /* 0x00000000fffff984 */ /* 0x000fe20000000800 */
[----:B------:R-:W-:Y:S01]  /*1ab40*/  @!PT LDS RZ, [RZ] ;  /* 0x00000000fffff984 */ /* 0x000fe20000000800 */
[----:B------:R-:W-:Y:S01]  /*1ab50*/  @!PT LDS RZ, [RZ] ;  /* 0x00000000fffff984 */ /* 0x000fe20000000800 */
[----:B------:R-:W-:Y:S04]  /*1ab60*/  @!P2 LDGSTS.E.BYPASS.LTC128B.128 [R8+0x10400], desc[UR36][R2.64], !P0 ;  /* 0x104000000208afae */ /* 0x000fe8000c101d64 */
[----:B------:R0:W-:Y:S01]  /*1ab70*/  @!P2 LDGSTS.E.BYPASS.LTC128B.128 [R8+0x14400], desc[UR36][R2.64+0x80], !P1 ;  /* 0x144000800208afae */ /* 0x0001e2000c901d64 */
[----:B------:R-:W-:Y:S01]  /*1ab80*/  ISETP.GE.AND P2, PT, R6, R31, PT ;  /* 0x0000001f0600720c */ /* 0x000fe20003f46270 */
[----:B------:R-:W-:Y:S02]  /*1ab90*/  VIADD R6, R27, 0x20 ;  /* 0x000000201b067836 */ /* 0x000fe40000000000 */
[----:B------:R-:W-:Y:S02]  /*1aba0*/  IMAD.MOV.U32 R13, RZ, RZ, R0 ;  /* 0x000000ffff0d7224 */ /* 0x000fe400078e0000 */
[----:B0-----:R-:W-:-:S08]  /*1abb0*/  IMAD.MOV.U32 R2, RZ, RZ, R14 ;  /* 0x000000ffff027224 */ /* 0x001fd000078e000e */
[----:B------:R-:W-:Y:S05]  /*1abc0*/  WARPSYNC.COLLECTIVE R15, `(.L_x_8039) ;  /* 0x000000000f087348 */ /* 0x000fea0003c00000 */
[----:B------:R0:W1:Y:S02]  /*1abd0*/  SHFL.IDX P6, R14, R13, R12, R11 ;  /* 0x0000000c0d0e7389 */ /* 0x00006400000c000b */
[----:B01----:R-:W-:Y:S01]  /*1abe0*/  ENDCOLLECTIVE ;  /* 0x000000000000791b */ /* 0x003fe20003800000 */
.L_x_8039:
        /* <DEDUP_REMOVED lines=8> */
.L_x_8040:
[----:B------:R-:W-:-:S05]  /*1ac70*/  @!P2 IMAD.MOV.U32 R3, RZ, RZ, R5 ;  /* 0x000000ffff03a224 */ /* 0x000fca00078e0005 */
        /* <DEDUP_REMOVED lines=12> */
.L_x_8041:
        /* <DEDUP_REMOVED lines=8> */
.L_x_8042:
        /* <DEDUP_REMOVED lines=13> */
.L_x_8043:
        /* <DEDUP_REMOVED lines=8> */
.L_x_8044:
        /* <DEDUP_REMOVED lines=13> */
.L_x_8045:
        /* <DEDUP_REMOVED lines=8> */
.L_x_8046:
        /* <DEDUP_REMOVED lines=13> */
.L_x_8047:
        /* <DEDUP_REMOVED lines=8> */
.L_x_8048:
[----:B------:R-:W-:-:S05]  /*1b1b0*/  @!P2 IMAD.MOV.U32 R3, RZ, RZ, R5 ;  /* 0x000000ffff03a224 */ /* 0x000fca00078e0005 */
        /* <DEDUP_REMOVED lines=11> */
.L_x_8049:
        /* <DEDUP_REMOVED lines=8> */
.L_x_8050:
        /* <DEDUP_REMOVED lines=11> */
.L_x_8051:
[----:B------:R-:W-:Y:S05]  /*1b3a0*/  BRA `(.L_x_8052) ;  /* 0xffffffb400f47947 */ /* 0x000fea000383ffff */
.L_x_7962:
[----:B0-----:R0:W1:Y:S02]  /*1b3b0*/  SYNCS.PHASECHK.TRANS64.TRYWAIT P1, [R22+URZ+0x28820], R3 ;  /* 0x02882003160075a7 */ /* 0x001064000802017f */
[----:B-1----:R-:W-:Y:S05]  /*1b3c0*/  @!P1 NANOSLEEP.SYNCS 0x989680 ;  /* 0x009896800000995d */ /* 0x002fea0003900000 */
[----:B------:R-:W1:Y:S02]  /*1b3d0*/  @!P1 SYNCS.PHASECHK.TRANS64 P1, [R22+URZ+0x28820], R3 ;  /* 0x02882003160095a7 */ /* 0x000e64000802007f */
[----:B-1----:R-:W-:Y:S05]  /*1b3e0*/  @!P1 BRA `(.L_x_7962) ;  /* 0xfffffffc00f09947 */ /* 0x002fea000383ffff */
[----:B------:R-:W-:Y:S05]  /*1b3f0*/  BRA `(.L_x_8053) ;  /* 0xffffffb8006c7947 */ /* 0x000fea000383ffff */
.L_x_7967:
[----:B0-----:R0:W1:Y:S02]  /*1b400*/  SYNCS.PHASECHK.TRANS64.TRYWAIT P0, [R6+URZ+0x28840], R3 ;  /* 0x02884003060075a7 */ /* 0x001064000800017f */
[----:B-1----:R-:W-:Y:S05]  /*1b410*/  @!P0 NANOSLEEP.SYNCS 0x989680 ;  /* 0x009896800000895d */ /* 0x002fea0003900000 */
[----:B------:R-:W1:Y:S02]  /*1b420*/  @!P0 SYNCS.PHASECHK.TRANS64 P0, [R6+URZ+0x28840], R3 ;  /* 0x02884003060085a7 */ /* 0x000e64000800007f */
[----:B-1----:R-:W-:Y:S05]  /*1b430*/  @!P0 BRA `(.L_x_7967) ;  /* 0xfffffffc00f08947 */ /* 0x002fea000383ffff */
[----:B------:R-:W-:Y:S05]  /*1b440*/  BRA `(.L_x_8054) ;  /* 0xffffffbc00307947 */ /* 0x000fea000383ffff */
.L_x_7968:
        /* <DEDUP_REMOVED lines=8> */
.L_x_8056:
[----:B------:R-:W-:Y:S05]  /*1b4d0*/  BSYNC B1 ;  /* 0x0000000000017941 */ /* 0x000fea0003800000 */
.L_x_8055:
        /* <DEDUP_REMOVED lines=9> */
.L_x_8057:
[----:B------:R-:W-:Y:S02]  /*1b570*/  IMAD R8, R8, 0x2, R22 ;  /* 0x0000000208087824 */ /* 0x000fe400078e0216 */
[----:B------:R-:W-:Y:S02]  /*1b580*/  IMAD.MOV.U32 R13, RZ, RZ, R9 ;  /* 0x000000ffff0d7224 */ /* 0x000fe400078e0009 */
[----:B------:R-:W-:Y:S02]  /*1b590*/  IMAD.MOV.U32 R12, RZ, RZ, 0x1 ;  /* 0x00000001ff0c7424 */ /* 0x000fe400078e00ff */
[----:B------:R-:W-:-:S07]  /*1b5a0*/  IMAD.MOV.U32 R2, RZ, RZ, R14 ;  /* 0x000000ffff027224 */ /* 0x000fce00078e000e */
[----:B------:R-:W-:Y:S05]  /*1b5b0*/  WARPSYNC.COLLECTIVE R15, `(.L_x_8058) ;  /* 0x000000000f087348 */ /* 0x000fea0003c00000 */
[----:B------:R0:W1:Y:S02]  /*1b5c0*/  SHFL.IDX P6, R14, R13, R12, R11 ;  /* 0x0000000c0d0e7389 */ /* 0x00006400000c000b */
[----:B01----:R-:W-:Y:S01]  /*1b5d0*/  ENDCOLLECTIVE ;  /* 0x000000000000791b */ /* 0x003fe20003800000 */
.L_x_8058:
        /* <DEDUP_REMOVED lines=12> */
.L_x_8059:
[----:B------:R-:W-:Y:S02]  /*1b6a0*/  IMAD.MOV.U32 R13, RZ, RZ, R9 ;  /* 0x000000ffff0d7224 */ /* 0x000fe400078e0009 */
[----:B------:R-:W-:Y:S02]  /*1b6b0*/  IMAD.MOV.U32 R12, RZ, RZ, 0x2 ;  /* 0x00000002ff0c7424 */ /* 0x000fe400078e00ff */
[----:B------:R-:W-:-:S07]  /*1b6c0*/  IMAD.MOV.U32 R2, RZ, RZ, R14 ;  /* 0x000000ffff027224 */ /* 0x000fce00078e000e */
[----:B------:R-:W-:Y:S05]  /*1b6d0*/  WARPSYNC.COLLECTIVE R15, `(.L_x_8060) ;  /* 0x000000000f087348 */ /* 0x000fea0003c00000 */
[----:B------:R0:W1:Y:S02]  /*1b6e0*/  SHFL.IDX P6, R14, R13, R12, R11 ;  /* 0x0000000c0d0e7389 */ /* 0x00006400000c000b */
[----:B01----:R-:W-:Y:S01]  /*1b6f0*/  ENDCOLLECTIVE ;  /* 0x000000000000791b */ /* 0x003fe20003800000 */
.L_x_8060:
        /* <DEDUP_REMOVED lines=12> */
.L_x_8061:
[----:B------:R-:W-:Y:S02]  /*1b7c0*/  IMAD.MOV.U32 R13, RZ, RZ, R9 ;  /* 0x000000ffff0d7224 */ /* 0x000fe400078e0009 */
[----:B------:R-:W-:Y:S02]  /*1b7d0*/  IMAD.MOV.U32 R12, RZ, RZ, 0x3 ;  /* 0x00000003ff0c7424 */ /* 0x000fe400078e00ff */
[----:B------:R-:W-:-:S07]  /*1b7e0*/  IMAD.MOV.U32 R2, RZ, RZ, R14 ;  /* 0x000000ffff027224 */ /* 0x000fce00078e000e */
[----:B------:R-:W-:Y:S05]  /*1b7f0*/  WARPSYNC.COLLECTIVE R15, `(.L_x_8062) ;  /* 0x000000000f087348 */ /* 0x000fea0003c00000 */
[----:B------:R0:W1:Y:S02]  /*1b800*/  SHFL.IDX P6, R14, R13, R12, R11 ;  /* 0x0000000c0d0e7389 */ /* 0x00006400000c000b */
[----:B01----:R-:W-:Y:S01]  /*1b810*/  ENDCOLLECTIVE ;  /* 0x000000000000791b */ /* 0x003fe20003800000 */
.L_x_8062:
        /* <DEDUP_REMOVED lines=12> */
.L_x_8063:
[----:B------:R-:W-:Y:S02]  /*1b8e0*/  IMAD.MOV.U32 R13, RZ, RZ, R9 ;  /* 0x000000ffff0d7224 */ /* 0x000fe400078e0009 */
[----:B------:R-:W-:Y:S02]  /*1b8f0*/  IMAD.MOV.U32 R12, RZ, RZ, 0x4 ;  /* 0x00000004ff0c7424 */ /* 0x000fe400078e00ff */
[----:B------:R-:W-:-:S07]  /*1b900*/  IMAD.MOV.U32 R2, RZ, RZ, R14 ;  /* 0x000000ffff027224 */ /* 0x000fce00078e000e */
[----:B------:R-:W-:Y:S05]  /*1b910*/  WARPSYNC.COLLECTIVE R15, `(.L_x_8064) ;  /* 0x000000000f087348 */ /* 0x000fea0003c00000 */
[----:B------:R0:W1:Y:S02]  /*1b920*/  SHFL.IDX P6, R14, R13, R12, R11 ;  /* 0x0000000c0d0e7389 */ /* 0x00006400000c000b */
[----:B01----:R-:W-:Y:S01]  /*1b930*/  ENDCOLLECTIVE ;  /* 0x000000000000791b */ /* 0x003fe20003800000 */
.L_x_8064:
        /* <DEDUP_REMOVED lines=12> */
.L_x_8065:
[----:B------:R-:W-:Y:S02]  /*1ba00*/  IMAD.MOV.U32 R13, RZ, RZ, R9 ;  /* 0x000000ffff0d7224 */ /* 0x000fe400078e0009 */
[----:B------:R-:W-:Y:S02]  /*1ba10*/  IMAD.MOV.U32 R12, RZ, RZ, 0x5 ;  /* 0x00000005ff0c7424 */ /* 0x000fe400078e00ff */
[----:B------:R-:W-:-:S07]  /*1ba20*/  IMAD.MOV.U32 R2, RZ, RZ, R14 ;  /* 0x000000ffff027224 */ /* 0x000fce00078e000e */
[----:B------:R-:W-:Y:S05]  /*1ba30*/  WARPSYNC.COLLECTIVE R15, `(.L_x_8066) ;  /* 0x000000000f087348 */ /* 0x000fea0003c00000 */
[----:B------:R0:W1:Y:S02]  /*1ba40*/  SHFL.IDX P6, R14, R13, R12, R11 ;  /* 0x0000000c0d0e7389 */ /* 0x00006400000c000b */
[----:B01----:R-:W-:Y:S01]  /*1ba50*/  ENDCOLLECTIVE ;  /* 0x000000000000791b */ /* 0x003fe20003800000 */
.L_x_8066:
        /* <DEDUP_REMOVED lines=12> */
.L_x_8067:
[----:B------:R-:W-:Y:S02]  /*1bb20*/  IMAD.MOV.U32 R13, RZ, RZ, R9 ;  /* 0x000000ffff0d7224 */ /* 0x000fe400078e0009 */
[----:B------:R-:W-:Y:S02]  /*1bb30*/  IMAD.MOV.U32 R12, RZ, RZ, 0x6 ;  /* 0x00000006ff0c7424 */ /* 0x000fe400078e00ff */
[----:B------:R-:W-:-:S07]  /*1bb40*/  IMAD.MOV.U32 R2, RZ, RZ, R14 ;  /* 0x000000ffff027224 */ /* 0x000fce00078e000e */
[----:B------:R-:W-:Y:S05]  /*1bb50*/  WARPSYNC.COLLECTIVE R15, `(.L_x_8068) ;  /* 0x000000000f087348 */ /* 0x000fea0003c00000 */
[----:B------:R0:W1:Y:S02]  /*1bb60*/  SHFL.IDX P6, R14, R13, R12, R11 ;  /* 0x0000000c0d0e7389 */ /* 0x00006400000c000b */
[----:B01----:R-:W-:Y:S01]  /*1bb70*/  ENDCOLLECTIVE ;  /* 0x000000000000791b */ /* 0x003fe20003800000 */
.L_x_8068:
        /* <DEDUP_REMOVED lines=12> */
.L_x_8069:
[----:B------:R-:W-:Y:S02]  /*1bc40*/  IMAD.MOV.U32 R13, RZ, RZ, R9 ;  /* 0x000000ffff0d7224 */ /* 0x000fe400078e0009 */
[----:B------:R-:W-:Y:S02]  /*1bc50*/  IMAD.MOV.U32 R12, RZ, RZ, 0x7 ;  /* 0x00000007ff0c7424 */ /* 0x000fe400078e00ff */
[----:B------:R-:W-:-:S07]  /*1bc60*/  IMAD.MOV.U32 R2, RZ, RZ, R14 ;  /* 0x000000ffff027224 */ /* 0x000fce00078e000e */
[----:B------:R-:W-:Y:S05]  /*1bc70*/  WARPSYNC.COLLECTIVE R15, `(.L_x_8070) ;  /* 0x000000000f087348 */ /* 0x000fea0003c00000 */
[----:B------:R0:W1:Y:S02]  /*1bc80*/  SHFL.IDX P6, R14, R13, R12, R11 ;  /* 0x0000000c0d0e7389 */ /* 0x00006400000c000b */
[----:B01----:R-:W-:Y:S01]  /*1bc90*/  ENDCOLLECTIVE ;  /* 0x000000000000791b */ /* 0x003fe20003800000 */
.L_x_8070:
        /* <DEDUP_REMOVED lines=12> */
.L_x_8071:
[----:B------:R-:W-:Y:S01]  /*1bd60*/  IMAD.MOV.U32 R2, RZ, RZ, R14 ;  /* 0x000000ffff027224 */ /* 0x000fe200078e000e */
[----:B------:R-:W-:Y:S06]  /*1bd70*/  BRA `(.L_x_8072) ;  /* 0xffffffb400fc7947 */ /* 0x000fec000383ffff */
.L_x_7973:
[----:B-1----:R1:W3:Y:S02]  /*1bd80*/  SYNCS.PHASECHK.TRANS64.TRYWAIT P0, [R6+URZ+0x28860], R2 ;  /* 0x02886002060075a7 */ /* 0x0022e4000800017f */
[----:B---3--:R-:W-:Y:S05]  /*1bd90*/  @!P0 NANOSLEEP.SYNCS 0x989680 ;  /* 0x009896800000895d */ /* 0x008fea0003900000 */
[----:B------:R-:W3:Y:S02]  /*1bda0*/  @!P0 SYNCS.PHASECHK.TRANS64 P0, [R6+URZ+0x28860], R2 ;  /* 0x02886002060085a7 */ /* 0x000ee4000800007f */
[----:B---3--:R-:W-:Y:S05]  /*1bdb0*/  @!P0 BRA `(.L_x_7973) ;  /* 0xfffffffc00f08947 */ /* 0x008fea000383ffff */
[----:B------:R-:W-:Y:S05]  /*1bdc0*/  BRA `(.L_x_8073) ;  /* 0xffffffb800587947 */ /* 0x000fea000383ffff */
.L_x_7974:
        /* <DEDUP_REMOVED lines=8> */
.L_x_8075:
[----:B------:R-:W-:Y:S05]  /*1be50*/  BSYNC B1 ;  /* 0x0000000000017941 */ /* 0x000fea0003800000 */
.L_x_8074:
        /* <DEDUP_REMOVED lines=9> */
.L_x_8076:
[----:B------:R-:W-:Y:S02]  /*1bef0*/  IMAD.MOV.U32 R13, RZ, RZ, R18 ;  /* 0x000000ffff0d7224 */ /* 0x000fe400078e0012 */
[----:B------:R-:W-:Y:S02]  /*1bf00*/  IMAD.MOV.U32 R12, RZ, RZ, 0x1 ;  /* 0x00000001ff0c7424 */ /* 0x000fe400078e00ff */
[----:B------:R-:W-:-:S07]  /*1bf10*/  IMAD.MOV.U32 R2, RZ, RZ, R14 ;  /* 0x000000ffff027224 */ /* 0x000fce00078e000e */
[----:B------:R-:W-:Y:S05]  /*1bf20*/  WARPSYNC.COLLECTIVE R15, `(.L_x_8077) ;  /* 0x000000000f087348 */ /* 0x000fea0003c00000 */
[----:B------:R0:W1:Y:S02]  /*1bf30*/  SHFL.IDX P6, R14, R13, R12, R11 ;  /* 0x0000000c0d0e7389 */ /* 0x00006400000c000b */
[----:B01----:R-:W-:Y:S01]  /*1bf40*/  ENDCOLLECTIVE ;  /* 0x000000000000791b */ /* 0x003fe20003800000 */
.L_x_8077:
        /* <DEDUP_REMOVED lines=14> */
.L_x_8078:
[----:B------:R-:W-:Y:S02]  /*1c030*/  IMAD.MOV.U32 R13, RZ, RZ, R18 ;  /* 0x000000ffff0d7224 */ /* 0x000fe400078e0012 */
[----:B------:R-:W-:Y:S02]  /*1c040*/  IMAD.MOV.U32 R12, RZ, RZ, 0x2 ;  /* 0x00000002ff0c7424 */ /* 0x000fe400078e00ff */
[----:B------:R-:W-:-:S07]  /*1c050*/  IMAD.MOV.U32 R2, RZ, RZ, R14 ;  /* 0x000000ffff027224 */ /* 0x000fce00078e000e */
[----:B------:R-:W-:Y:S05]  /*1c060*/  WARPSYNC.COLLECTIVE R15, `(.L_x_8079) ;  /* 0x000000000f087348 */ /* 0x000fea0003c00000 */
[----:B------:R0:W1:Y:S02]  /*1c070*/  SHFL.IDX P6, R14, R13, R12, R11 ;  /* 0x0000000c0d0e7389 */ /* 0x00006400000c000b */
[----:B01----:R-:W-:Y:S01]  /*1c080*/  ENDCOLLECTIVE ;  /* 0x000000000000791b */ /* 0x003fe20003800000 */
.L_x_8079:
        /* <DEDUP_REMOVED lines=14> */
.L_x_8080:
[----:B------:R-:W-:Y:S02]  /*1c170*/  IMAD.MOV.U32 R13, RZ, RZ, R18 ;  /* 0x000000ffff0d7224 */ /* 0x000fe400078e0012 */
[----:B------:R-:W-:Y:S02]  /*1c180*/  IMAD.MOV.U32 R12, RZ, RZ, 0x3 ;  /* 0x00000003ff0c7424 */ /* 0x000fe400078e00ff */
[----:B------:R-:W-:-:S07]  /*1c190*/  IMAD.MOV.U32 R2, RZ, RZ, R14 ;  /* 0x000000ffff027224 */ /* 0x000fce00078e000e */
[----:B------:R-:W-:Y:S05]  /*1c1a0*/  WARPSYNC.COLLECTIVE R15, `(.L_x_8081) ;  /* 0x000000000f087348 */ /* 0x000fea0003c00000 */
[----:B------:R0:W1:Y:S02]  /*1c1b0*/  SHFL.IDX P6, R14, R13, R12, R11 ;  /* 0x0000000c0d0e7389 */ /* 0x00006400000c000b */
[----:B01----:R-:W-:Y:S01]  /*1c1c0*/  ENDCOLLECTIVE ;  /* 0x000000000000791b */ /* 0x003fe20003800000 */
.L_x_8081:
        /* <DEDUP_REMOVED lines=14> */
.L_x_8082:
[----:B------:R-:W-:Y:S02]  /*1c2b0*/  IMAD.MOV.U32 R13, RZ, RZ, R18 ;  /* 0x000000ffff0d7224 */ /* 0x000fe400078e0012 */
[----:B------:R-:W-:Y:S02]  /*1c2c0*/  IMAD.MOV.U32 R12, RZ, RZ, 0x4 ;  /* 0x00000004ff0c7424 */ /* 0x000fe400078e00ff */
[----:B------:R-:W-:-:S07]  /*1c2d0*/  IMAD.MOV.U32 R2, RZ, RZ, R14 ;  /* 0x000000ffff027224 */ /* 0x000fce00078e000e */
[----:B------:R-:W-:Y:S05]  /*1c2e0*/  WARPSYNC.COLLECTIVE R15, `(.L_x_8083) ;  /* 0x000000000f087348 */ /* 0x000fea0003c00000 */
[----:B------:R0:W1:Y:S02]  /*1c2f0*/  SHFL.IDX P6, R14, R13, R12, R11 ;  /* 0x0000000c0d0e7389 */ /* 0x00006400000c000b */
[----:B01----:R-:W-:Y:S01]  /*1c300*/  ENDCOLLECTIVE ;  /* 0x000000000000791b */ /* 0x003fe20003800000 */
.L_x_8083:
        /* <DEDUP_REMOVED lines=14> */
.L_x_8084:
[----:B------:R-:W-:Y:S02]  /*1c3f0*/  IMAD.MOV.U32 R13, RZ, RZ, R18 ;  /* 0x000000ffff0d7224 */ /* 0x000fe400078e0012 */
[----:B------:R-:W-:Y:S02]  /*1c400*/  IMAD.MOV.U32 R12, RZ, RZ, 0x5 ;  /* 0x00000005ff0c7424 */ /* 0x000fe400078e00ff */
[----:B------:R-:W-:-:S07]  /*1c410*/  IMAD.MOV.U32 R2, RZ, RZ, R14 ;  /* 0x000000ffff027224 */ /* 0x000fce00078e000e */
[----:B------:R-:W-:Y:S05]  /*1c420*/  WARPSYNC.COLLECTIVE R15, `(.L_x_8085) ;  /* 0x000000000f087348 */ /* 0x000fea0003c00000 */
[----:B------:R0:W1:Y:S02]  /*1c430*/  SHFL.IDX P6, R14, R13, R12, R11 ;  /* 0x0000000c0d0e7389 */ /* 0x00006400000c000b */
[----:B01----:R-:W-:Y:S01]  /*1c440*/  ENDCOLLECTIVE ;  /* 0x000000000000791b */ /* 0x003fe20003800000 */
.L_x_8085:
        /* <DEDUP_REMOVED lines=14> */
.L_x_8086:
[----:B------:R-:W-:Y:S02]  /*1c530*/  IMAD.MOV.U32 R13, RZ, RZ, R18 ;  /* 0x000000ffff0d7224 */ /* 0x000fe400078e0012 */
[----:B------:R-:W-:Y:S02]  /*1c540*/  IMAD.MOV.U32 R12, RZ, RZ, 0x6 ;  /* 0x00000006ff0c7424 */ /* 0x000fe400078e00ff */
[----:B------:R-:W-:-:S07]  /*1c550*/  IMAD.MOV.U32 R2, RZ, RZ, R14 ;  /* 0x000000ffff027224 */ /* 0x000fce00078e000e */
[----:B------:R-:W-:Y:S05]  /*1c560*/  WARPSYNC.COLLECTIVE R15, `(.L_x_8087) ;  /* 0x000000000f087348 */ /* 0x000fea0003c00000 */
[----:B------:R0:W1:Y:S02]  /*1c570*/  SHFL.IDX P6, R14, R13, R12, R11 ;  /* 0x0000000c0d0e7389 */ /* 0x00006400000c000b */
[----:B01----:R-:W-:Y:S01]  /*1c580*/  ENDCOLLECTIVE ;  /* 0x000000000000791b */ /* 0x003fe20003800000 */
.L_x_8087:
        /* <DEDUP_REMOVED lines=14> */
.L_x_8088:
[----:B------:R-:W-:Y:S02]  /*1c670*/  IMAD.MOV.U32 R13, RZ, RZ, R18 ;  /* 0x000000ffff0d7224 */ /* 0x000fe400078e0012 */
[----:B------:R-:W-:Y:S02]  /*1c680*/  IMAD.MOV.U32 R12, RZ, RZ, 0x7 ;  /* 0x00000007ff0c7424 */ /* 0x000fe400078e00ff */
[----:B------:R-:W-:-:S07]  /*1c690*/  IMAD.MOV.U32 R2, RZ, RZ, R14 ;  /* 0x000000ffff027224 */ /* 0x000fce00078e000e */
[----:B------:R-:W-:Y:S05]  /*1c6a0*/  WARPSYNC.COLLECTIVE R15, `(.L_x_8089) ;  /* 0x000000000f087348 */ /* 0x000fea0003c00000 */
[----:B------:R0:W1:Y:S02]  /*1c6b0*/  SHFL.IDX P6, R14, R13, R12, R11 ;  /* 0x0000000c0d0e7389 */ /* 0x00006400000c000b */
[----:B01----:R-:W-:Y:S01]  /*1c6c0*/  ENDCOLLECTIVE ;  /* 0x000000000000791b */ /* 0x003fe20003800000 */
.L_x_8089:
        /* <DEDUP_REMOVED lines=13> */
.L_x_8090:
[----:B------:R-:W-:Y:S01]  /*1c7a0*/  @!PT LDS RZ, [RZ] ;  /* 0x00000000fffff984 */ /* 0x000fe20000000800 */
[----:B------:R-:W-:Y:S01]  /*1c7b0*/  @!PT LDS RZ, [RZ] ;  /* 0x00000000fffff984 */ /* 0x000fe20000000800 */
[----:B------:R-:W-:Y:S01]  /*1c7c0*/  @!PT LDS RZ, [RZ] ;  /* 0x00000000fffff984 */ /* 0x000fe20000000800 */
[----:B------:R0:W-:Y:S01]  /*1c7d0*/  LDGSTS.E.BYPASS.LTC128B.128 [R7+0x7400], desc[UR36][R2.64+0x80], !P0 ;  /* 0x0740008002077fae */ /* 0x0001e2000c101d64 */
[----:B------:R-:W-:Y:S05]  /*1c7e0*/  BRA `(.L_x_8091) ;  /* 0xffffffb000dc7947 */ /* 0x000fea000383ffff */
.L_x_7982:
[----:B0-----:R0:W1:Y:S02]  /*1c7f0*/  SYNCS.PHASECHK.TRANS64.TRYWAIT P0, [R0+URZ+0x28860], R3 ;  /* 0x02886003000075a7 */ /* 0x001064000800017f */
[----:B-1----:R-:W-:Y:S05]  /*1c800*/  @!P0 NANOSLEEP.SYNCS 0x989680 ;  /* 0x009896800000895d */ /* 0x002fea0003900000 */
[----:B------:R-:W1:Y:S02]  /*1c810*/  @!P0 SYNCS.PHASECHK.TRANS64 P0, [R0+URZ+0x28860], R3 ;  /* 0x02886003000085a7 */ /* 0x000e64000800007f */
[----:B-1----:R-:W-:Y:S05]  /*1c820*/  @!P0 BRA `(.L_x_7982) ;  /* 0xfffffffc00f08947 */ /* 0x002fea000383ffff */
[----:B------:R-:W-:Y:S05]  /*1c830*/  BRA `(.L_x_8092) ;  /* 0xffffffb400e87947 */ /* 0x000fea000383ffff */
.L_x_7983:
        /* <DEDUP_REMOVED lines=8> */
.L_x_8094:
[----:B------:R-:W-:Y:S05]  /*1c8c0*/  BSYNC B0 ;  /* 0x0000000000007941 */ /* 0x000fea0003800000 */
.L_x_8093:
        /* <DEDUP_REMOVED lines=9> */
.L_x_8095:
        /* <DEDUP_REMOVED lines=12> */
.L_x_8096:
        /* <DEDUP_REMOVED lines=13> */
.L_x_8097:
[----:B------:R-:W-:Y:S02]  /*1caf0*/  IMAD.MOV.U32 R13, RZ, RZ, R18 ;  /* 0x000000ffff0d7224 */ /* 0x000fe400078e0012 */
[----:B------:R-:W-:Y:S02]  /*1cb00*/  IMAD.MOV.U32 R12, RZ, RZ, 0x2 ;  /* 0x00000002ff0c7424 */ /* 0x000fe400078e00ff */
[----:B------:R-:W-:-:S07]  /*1cb10*/  IMAD.MOV.U32 R10, RZ, RZ, R14 ;  /* 0x000000ffff0a7224 */ /* 0x000fce00078e000e */
[----:B------:R-:W-:Y:S05]  /*1cb20*/  WARPSYNC.COLLECTIVE R15, `(.L_x_8098) ;  /* 0x000000000f087348 */ /* 0x000fea0003c00000 */
[----:B------:R0:W1:Y:S02]  /*1cb30*/  SHFL.IDX P6, R14, R13, R12, R11 ;  /* 0x0000000c0d0e7389 */ /* 0x00006400000c000b */
[----:B01----:R-:W-:Y:S01]  /*1cb40*/  ENDCOLLECTIVE ;  /* 0x000000000000791b */ /* 0x003fe20003800000 */
.L_x_8098:
[----:B------:R-:W-:-:S05]  /*1cb50*/  IADD3 R2, P2, R10, R5, RZ ;  /* 0x000000050a027210 */ /* 0x000fca0007f5e0ff */
[----:B------:R-:W-:-:S05]  /*1cb60*/  IMAD.X R3, RZ, RZ, R7, P2 ;  /* 0x000000ffff037224 */ /* 0x000fca00010e0607 */
[----:B------:R-:W-:Y:S01]  /*1cb70*/  @!PT LDS RZ, [RZ] ;  /* 0x00000000fffff984 */ /* 0x000fe20000000800 */
[----:B------:R-:W-:Y:S01]  /*1cb80*/  @!PT LDS RZ, [RZ] ;  /* 0x00000000fffff984 */ /* 0x000fe20000000800 */
[----:B------:R-:W-:Y:S01]  /*1cb90*/  @!PT LDS RZ, [RZ] ;  /* 0x00000000fffff984 */ /* 0x000fe20000000800 */
[----:B------:R0:W-:Y:S01]  /*1cba0*/  LDGSTS.E.BYPASS.LTC128B.128 [R4+0xc00], desc[UR36][R2.64], !P3 ;  /* 0x00c0000002047fae */ /* 0x0001e2000d901d64 */
[----:B------:R-:W-:Y:S01]  /*1cbb0*/  IMAD.MOV.U32 R13, RZ, RZ, R17 ;  /* 0x000000ffff0d7224 */ /* 0x000fe200078e0011 */
[C---:B------:R-:W-:Y:S02]  /*1cbc0*/  ISETP.LT.OR P3, PT, R6.reuse, 0x21, P1 ;  /* 0x000000210600780c */ /* 0x040fe40000f61670 */
[----:B------:R0:W-:Y:S01]  /*1cbd0*/  LDGSTS.E.BYPASS.LTC128B.128 [R4+0x4c00], desc[UR36][R2.64+0x80], !P4 ;  /* 0x04c0008002047fae */ /* 0x0001e2000e101d64 */
[----:B------:R-:W-:Y:S01]  /*1cbe0*/  ISETP.LT.OR P4, PT, R6, 0x21, P0 ;  /* 0x000000210600780c */ /* 0x000fe20000781670 */
[----:B------:R-:W-:-:S12]  /*1cbf0*/  IMAD.MOV.U32 R8, RZ, RZ, R14 ;  /* 0x000000ffff087224 */ /* 0x000fd800078e000e */
[----:B0-----:R-:W-:Y:S05]  /*1cc00*/  WARPSYNC.COLLECTIVE R15, `(.L_x_8099) ;  /* 0x000000000f087348 */ /* 0x001fea0003c00000 */
[----:B------:R1:W2:Y:S02]  /*1cc10*/  SHFL.IDX P6, R14, R13, R12, R11 ;  /* 0x0000000c0d0e7389 */ /* 0x0002a400000c000b */
[----:B012---:R-:W-:Y:S01]  /*1cc20*/  ENDCOLLECTIVE ;  /* 0x000000000000791b */ /* 0x007fe20003800000 */
.L_x_8099:
[----:B------:R-:W-:Y:S02]  /*1cc30*/  IMAD.MOV.U32 R13, RZ, RZ, R18 ;  /* 0x000000ffff0d7224 */ /* 0x000fe400078e0012 */
[----:B------:R-:W-:Y:S01]  /*1cc40*/  IMAD.MOV.U32 R12, RZ, RZ, 0x3 ;  /* 0x00000003ff0c7424 */ /* 0x000fe200078e00ff */
[----:B------:R-:W-:-:S13]  /*1cc50*/  IADD3 R2, P2, R14, R5, RZ ;  /* 0x000000050e027210 */ /* 0x000fda0007f5e0ff */
[----:B------:R-:W-:Y:S05]  /*1cc60*/  WARPSYNC.COLLECTIVE R15, `(.L_x_8100) ;  /* 0x000000000f087348 */ /* 0x000fea0003c00000 */
[----:B------:R0:W1:Y:S02]  /*1cc70*/  SHFL.IDX P6, R14, R13, R12, R11 ;  /* 0x0000000c0d0e7389 */ /* 0x00006400000c000b */
[----:B01----:R-:W-:Y:S01]  /*1cc80*/  ENDCOLLECTIVE ;  /* 0x000000000000791b */ /* 0x003fe20003800000 */
.L_x_8100:
        /* <DEDUP_REMOVED lines=13> */
.L_x_8101:
[----:B------:R-:W-:Y:S02]  /*1cd60*/  IMAD.MOV.U32 R13, RZ, RZ, R18 ;  /* 0x000000ffff0d7224 */ /* 0x000fe400078e0012 */
[----:B------:R-:W-:Y:S01]  /*1cd70*/  IMAD.MOV.U32 R12, RZ, RZ, 0x4 ;  /* 0x00000004ff0c7424 */ /* 0x000fe200078e00ff */
[----:B------:R-:W-:-:S13]  /*1cd80*/  IADD3 R2, P2, R14, R5, RZ ;  /* 0x000000050e027210 */ /* 0x000fda0007f5e0ff */
[----:B------:R-:W-:Y:S05]  /*1cd90*/  WARPSYNC.COLLECTIVE R15, `(.L_x_8102) ;  /* 0x000000000f087348 */ /* 0x000fea0003c00000 */
[----:B------:R0:W1:Y:S02]  /*1cda0*/  SHFL.IDX P6, R14, R13, R12, R11 ;  /* 0x0000000c0d0e7389 */ /* 0x00006400000c000b */
[----:B01----:R-:W-:Y:S01]  /*1cdb0*/  ENDCOLLECTIVE ;  /* 0x000000000000791b */ /* 0x003fe20003800000 */
.L_x_8102:
        /* <DEDUP_REMOVED lines=13> */
.L_x_8103:
[----:B------:R-:W-:Y:S02]  /*1ce90*/  IMAD.MOV.U32 R13, RZ, RZ, R18 ;  /* 0x000000ffff0d7224 */ /* 0x000fe400078e0012 */
[----:B------:R-:W-:Y:S02]  /*1cea0*/  IMAD.MOV.U32 R12, RZ, RZ, 0x5 ;  /* 0x00000005ff0c7424 */ /* 0x000fe400078e00ff */
[----:B------:R-:W-:-:S07]  /*1ceb0*/  IMAD.MOV.U32 R10, RZ, RZ, R14 ;  /* 0x000000ffff0a7224 */ /* 0x000fce00078e000e */
[----:B------:R-:W-:Y:S05]  /*1cec0*/  WARPSYNC.COLLECTIVE R15, `(.L_x_8104) ;  /* 0x000000000f087348 */ /* 0x000fea0003c00000 */
[----:B------:R0:W1:Y:S02]  /*1ced0*/  SHFL.IDX P6, R14, R13, R12, R11 ;  /* 0x0000000c0d0e7389 */ /* 0x00006400000c000b */
[----:B01----:R-:W-:Y:S01]  /*1cee0*/  ENDCOLLECTIVE ;  /* 0x000000000000791b */ /* 0x003fe20003800000 */
.L_x_8104:
        /* <DEDUP_REMOVED lines=14> */
.L_x_8105:
[----:B------:R-:W-:Y:S02]  /*1cfd0*/  IMAD.MOV.U32 R13, RZ, RZ, R18 ;  /* 0x000000ffff0d7224 */ /* 0x000fe400078e0012 */
[----:B------:R-:W-:Y:S01]  /*1cfe0*/  IMAD.MOV.U32 R12, RZ, RZ, 0x6 ;  /* 0x00000006ff0c7424 */ /* 0x000fe200078e00ff */
[----:B------:R-:W-:-:S13]  /*1cff0*/  IADD3 R2, P2, R14, R5, RZ ;  /* 0x000000050e027210 */ /* 0x000fda0007f5e0ff */
[----:B------:R-:W-:Y:S05]  /*1d000*/  WARPSYNC.COLLECTIVE R15, `(.L_x_8106) ;  /* 0x000000000f087348 */ /* 0x000fea0003c00000 */
[----:B------:R0:W1:Y:S02]  /*1d010*/  SHFL.IDX P6, R14, R13, R12, R11 ;  /* 0x0000000c0d0e7389 */ /* 0x00006400000c000b */
[----:B01----:R-:W-:Y:S01]  /*1d020*/  ENDCOLLECTIVE ;  /* 0x000000000000791b */ /* 0x003fe20003800000 */
.L_x_8106:
        /* <DEDUP_REMOVED lines=13> */
.L_x_8107:
[----:B------:R-:W-:Y:S02]  /*1d100*/  IMAD.MOV.U32 R13, RZ, RZ, R18 ;  /* 0x000000ffff0d7224 */ /* 0x000fe400078e0012 */
[----:B------:R-:W-:Y:S02]  /*1d110*/  IMAD.MOV.U32 R12, RZ, RZ, 0x7 ;  /* 0x00000007ff0c7424 */ /* 0x000fe400078e00ff */
[----:B------:R-:W-:-:S07]  /*1d120*/  IMAD.MOV.U32 R10, RZ, RZ, R14 ;  /* 0x000000ffff0a7224 */ /* 0x000fce00078e000e */
[----:B------:R-:W-:Y:S05]  /*1d130*/  WARPSYNC.COLLECTIVE R15, `(.L_x_8108) ;  /* 0x000000000f087348 */ /* 0x000fea0003c00000 */
[----:B------:R0:W1:Y:S02]  /*1d140*/  SHFL.IDX P6, R14, R13, R12, R11 ;  /* 0x0000000c0d0e7389 */ /* 0x00006400000c000b */
[----:B01----:R-:W-:Y:S01]  /*1d150*/  ENDCOLLECTIVE ;  /* 0x000000000000791b */ /* 0x003fe20003800000 */
.L_x_8108:
        /* <DEDUP_REMOVED lines=12> */
.L_x_8109:
[----:B------:R-:W-:Y:S05]  /*1d220*/  BRA `(.L_x_8110) ;  /* 0xffffffb000887947 */ /* 0x000fea000383ffff */
.L_x_7988:
        /* <DEDUP_REMOVED lines=8> */
.L_x_8112:
[----:B------:R-:W-:Y:S05]  /*1d2b0*/  BSYNC B0 ;  /* 0x0000000000007941 */ /* 0x000fea0003800000 */
.L_x_8111:
        /* <DEDUP_REMOVED lines=9> */
.L_x_8113:
        /* <DEDUP_REMOVED lines=23> */
.L_x_8114:
[----:B------:R-:W-:Y:S01]  /*1d4c0*/  IMAD.MOV.U32 R12, RZ, RZ, 0x2 ;  /* 0x00000002ff0c7424 */ /* 0x000fe200078e00ff */
[----:B------:R-:W-:-:S05]  /*1d4d0*/  SEL R6, R14, RZ, P1 ;  /* 0x000000ff0e067207 */ /* 0x000fca0000800000 */
[----:B------:R-:W-:-:S04]  /*1d4e0*/  IMAD.IADD R6, R13, 0x1, R6 ;  /* 0x000000010d067824 */ /* 0x000fc800078e0206 */
[----:B------:R-:W-:-:S07]  /*1d4f0*/  IMAD.MOV.U32 R13, RZ, RZ, R6 ;  /* 0x000000ffff0d7224 */ /* 0x000fce00078e0006 */
[----:B------:R-:W-:Y:S05]  /*1d500*/  WARPSYNC.COLLECTIVE R15, `(.L_x_8115) ;  /* 0x000000000f087348 */ /* 0x000fea0003c00000 */
[----:B------:R0:W1:Y:S02]  /*1d510*/  SHFL.UP P6, R14, R13, R12, R11 ;  /* 0x0400000c0d0e7389 */ /* 0x00006400000c000b */
[----:B01----:R-:W-:Y:S01]  /*1d520*/  ENDCOLLECTIVE ;  /* 0x000000000000791b */ /* 0x003fe20003800000 */
.L_x_8115:
        /* <DEDUP_REMOVED lines=8> */
.L_x_8116:
[----:B------:R-:W-:Y:S01]  /*1d5b0*/  IMAD.MOV.U32 R12, RZ, RZ, 0x8 ;  /* 0x00000008ff0c7424 */ /* 0x000fe200078e00ff */
[----:B------:R-:W-:-:S05]  /*1d5c0*/  SEL R3, R14, RZ, P3 ;  /* 0x000000ff0e037207 */ /* 0x000fca0001800000 */
[----:B------:R-:W-:-:S04]  /*1d5d0*/  IMAD.IADD R3, R2, 0x1, R3 ;  /* 0x0000000102037824 */ /* 0x000fc800078e0203 */
[----:B------:R-:W-:-:S07]  /*1d5e0*/  IMAD.MOV.U32 R13, RZ, RZ, R3 ;  /* 0x000000ffff0d7224 */ /* 0x000fce00078e0003 */
[----:B------:R-:W-:Y:S05]  /*1d5f0*/  WARPSYNC.COLLECTIVE R15, `(.L_x_8117) ;  /* 0x000000000f087348 */ /* 0x000fea0003c00000 */
[----:B------:R0:W1:Y:S02]  /*1d600*/  SHFL.UP P6, R14, R13, R12, R11 ;  /* 0x0400000c0d0e7389 */ /* 0x00006400000c000b */
[----:B01----:R-:W-:Y:S01]  /*1d610*/  ENDCOLLECTIVE ;  /* 0x000000000000791b */ /* 0x003fe20003800000 */
.L_x_8117:
[----:B------:R-:W-:Y:S01]  /*1d620*/  IMAD.MOV.U32 R12, RZ, RZ, 0x10 ;  /* 0x00000010ff0c7424 */ /* 0x000fe200078e00ff */
[----:B------:R-:W-:-:S05]  /*1d630*/  SEL R4, R14, RZ, P4 ;  /* 0x000000ff0e047207 */ /* 0x000fca0002000000 */
[----:B------:R-:W-:-:S04]  /*1d640*/  IMAD.IADD R4, R3, 0x1, R4 ;  /* 0x0000000103047824 */ /* 0x000fc800078e0204 */
[----:B------:R-:W-:-:S07]  /*1d650*/  IMAD.MOV.U32 R13, RZ, RZ, R4 ;  /* 0x000000ffff0d7224 */ /* 0x000fce00078e0004 */
[----:B------:R-:W-:Y:S05]  /*1d660*/  WARPSYNC.COLLECTIVE R15, `(.L_x_8118) ;  /* 0x000000000f087348 */ /* 0x000fea0003c00000 */
[----:B------:R0:W1:Y:S02]  /*1d670*/  SHFL.UP P6, R14, R13, R12, R11 ;  /* 0x0400000c0d0e7389 */ /* 0x00006400000c000b */
[----:B01----:R-:W-:Y:S01]  /*1d680*/  ENDCOLLECTIVE ;  /* 0x000000000000791b */ /* 0x003fe20003800000 */
.L_x_8118:
        /* <DEDUP_REMOVED lines=8> */
.L_x_8119:
[----:B------:R-:W-:Y:S05]  /*1d710*/  BRA `(.L_x_8120) ;  /* 0xffffffb000947947 */ /* 0x000fea000383ffff */
.L_x_7991:
[----:B------:R-:W-:Y:S01]  /*1d720*/  BSSY B0, `(.L_x_8121) ;  /* 0x0000007000007945 */ /* 0x000fe20003800000 */
[----:B------:R-:W-:Y:S02]  /*1d730*/  IMAD.MOV.U32 R12, RZ, RZ, 0x1 ;  /* 0x00000001ff0c7424 */ /* 0x000fe400078e00ff */
[----:B------:R-:W-:Y:S02]  /*1d740*/  IMAD.MOV.U32 R11, RZ, RZ, RZ ;  /* 0x000000ffff0b7224 */ /* 0x000fe400078e00ff */
[----:B------:R-:W-:-:S07]  /*1d750*/  IMAD.MOV.U32 R15, RZ, RZ, -0x1 ;  /* 0xffffffffff0f7424 */ /* 0x000fce00078e00ff */
[----:B------:R-:W-:Y:S05]  /*1d760*/  WARPSYNC.COLLECTIVE R15, `(.L_x_8122) ;  /* 0x000000000f087348 */ /* 0x000fea0003c00000 */
[----:B------:R0:W1:Y:S02]  /*1d770*/  SHFL.UP P6, R14, R13, R12, R11 ;  /* 0x0400000c0d0e7389 */ /* 0x00006400000c000b */
[----:B01----:R-:W-:Y:S01]  /*1d780*/  ENDCOLLECTIVE ;  /* 0x000000000000791b */ /* 0x003fe20003800000 */
.L_x_8122:
[----:B------:R-:W-:Y:S05]  /*1d790*/  BSYNC B0 ;  /* 0x0000000000007941 */ /* 0x000fea0003800000 */
.L_x_8121:
        /* <DEDUP_REMOVED lines=8> */
.L_x_8123:
[----:B------:R-:W-:Y:S01]  /*1d820*/  IMAD.MOV.U32 R12, RZ, RZ, 0x4 ;  /* 0x00000004ff0c7424 */ /* 0x000fe200078e00ff */
[----:B------:R-:W-:-:S05]  /*1d830*/  SEL R2, R14, RZ, P2 ;  /* 0x000000ff0e027207 */ /* 0x000fca0001000000 */
[----:B------:R-:W-:-:S04]  /*1d840*/  IMAD.IADD R2, R13, 0x1, R2 ;  /* 0x000000010d027824 */ /* 0x000fc800078e0202 */
[----:B------:R-:W-:-:S07]  /*1d850*/  IMAD.MOV.U32 R13, RZ, RZ, R2 ;  /* 0x000000ffff0d7224 */ /* 0x000fce00078e0002 */
[----:B------:R-:W-:Y:S05]  /*1d860*/  WARPSYNC.COLLECTIVE R15, `(.L_x_8124) ;  /* 0x000000000f087348 */ /* 0x000fea0003c00000 */
[----:B------:R0:W1:Y:S02]  /*1d870*/  SHFL.UP P6, R14, R13, R12, R11 ;  /* 0x0400000c0d0e7389 */ /* 0x00006400000c000b */
[----:B01----:R-:W-:Y:S01]  /*1d880*/  ENDCOLLECTIVE ;  /* 0x000000000000791b */ /* 0x003fe20003800000 */
.L_x_8124:
[----:B------:R-:W-:Y:S01]  /*1d890*/  IMAD.MOV.U32 R12, RZ, RZ, 0x8 ;  /* 0x00000008ff0c7424 */ /* 0x000fe200078e00ff */
[----:B------:R-:W-:-:S05]  /*1d8a0*/  SEL R3, R14, RZ, P3 ;  /* 0x000000ff0e037207 */ /* 0x000fca0001800000 */
[----:B------:R-:W-:-:S04]  /*1d8b0*/  IMAD.IADD R3, R2, 0x1, R3 ;  /* 0x0000000102037824 */ /* 0x000fc800078e0203 */
[----:B------:R-:W-:-:S07]  /*1d8c0*/  IMAD.MOV.U32 R13, RZ, RZ, R3 ;  /* 0x000000ffff0d7224 */ /* 0x000fce00078e0003 */
[----:B------:R-:W-:Y:S05]  /*1d8d0*/  WARPSYNC.COLLECTIVE R15, `(.L_x_8125) ;  /* 0x000000000f087348 */ /* 0x000fea0003c00000 */
[----:B------:R0:W1:Y:S02]  /*1d8e0*/  SHFL.UP P6, R14, R13, R12, R11 ;  /* 0x0400000c0d0e7389 */ /* 0x00006400000c000b */
[----:B01----:R-:W-:Y:S01]  /*1d8f0*/  ENDCOLLECTIVE ;  /* 0x000000000000791b */ /* 0x003fe20003800000 */
.L_x_8125:
[----:B------:R-:W-:Y:S01]  /*1d900*/  IMAD.MOV.U32 R12, RZ, RZ, 0x10 ;  /* 0x00000010ff0c7424 */ /* 0x000fe200078e00ff */
[----:B------:R-:W-:-:S05]  /*1d910*/  SEL R4, R14, RZ, P4 ;  /* 0x000000ff0e047207 */ /* 0x000fca0002000000 */
[----:B------:R-:W-:-:S04]  /*1d920*/  IMAD.IADD R4, R3, 0x1, R4 ;  /* 0x0000000103047824 */ /* 0x000fc800078e0204 */
[----:B------:R-:W-:-:S07]  /*1d930*/  IMAD.MOV.U32 R13, RZ, RZ, R4 ;  /* 0x000000ffff0d7224 */ /* 0x000fce00078e0004 */
[----:B------:R-:W-:Y:S05]  /*1d940*/  WARPSYNC.COLLECTIVE R15, `(.L_x_8126) ;  /* 0x000000000f087348 */ /* 0x000fea0003c00000 */
[----:B------:R0:W1:Y:S02]  /*1d950*/  SHFL.UP P6, R14, R13, R12, R11 ;  /* 0x0400000c0d0e7389 */ /* 0x00006400000c000b */
[----:B01----:R-:W-:Y:S01]  /*1d960*/  ENDCOLLECTIVE ;  /* 0x000000000000791b */ /* 0x003fe20003800000 */
.L_x_8126:
        /* <DEDUP_REMOVED lines=8> */
.L_x_8127:
[----:B------:R-:W-:Y:S05]  /*1d9f0*/  BRA `(.L_x_8128) ;  /* 0xffffffb000807947 */ /* 0x000fea000383ffff */
.L_x_7993:
[----:B------:R-:W-:Y:S01]  /*1da00*/  BSSY B0, `(.L_x_8129) ;  /* 0x0000006000007945 */ /* 0x000fe20003800000 */
[----:B------:R-:W-:Y:S01]  /*1da10*/  PLOP3.LUT P6, PT, P6, PT, PT, 0x8, 0x0 ;  /* 0x000000000000781c */ /* 0x000fe200037ce170 */
[----:B------:R-:W-:-:S12]  /*1da20*/  IMAD.MOV.U32 R15, RZ, RZ, -0x1 ;  /* 0xffffffffff0f7424 */ /* 0x000fd800078e00ff */
[----:B0-----:R-:W-:Y:S05]  /*1da30*/  WARPSYNC.COLLECTIVE R15, `(.L_x_8130) ;  /* 0x000000000f087348 */ /* 0x001fea0003c00000 */
[----:B------:R-:W-:Y:S01]  /*1da40*/  VOTE.ANY R14, PT, P6 ;  /* 0x00000000000e7806 */ /* 0x000fe200030e0100 */
[----:B0-----:R-:W-:Y:S06]  /*1da50*/  ENDCOLLECTIVE ;  /* 0x000000000000791b */ /* 0x001fec0003800000 */
.L_x_8130:
[----:B------:R-:W-:Y:S05]  /*1da60*/  BSYNC B0 ;  /* 0x0000000000007941 */ /* 0x000fea0003800000 */
.L_x_8129:
        /* <DEDUP_REMOVED lines=8> */
.L_x_8131:
[----:B------:R-:W-:Y:S02]  /*1daf0*/  IMAD.IADD R19, R12, 0x1, R19 ;  /* 0x000000010c137824 */ /* 0x000fe400078e0213 */
[----:B------:R-:W-:Y:S02]  /*1db00*/  IMAD.MOV.U32 R13, RZ, RZ, R8 ;  /* 0x000000ffff0d7224 */ /* 0x000fe400078e0008 */
[----:B------:R-:W-:-:S07]  /*1db10*/  IMAD.MOV.U32 R17, RZ, RZ, R14 ;  /* 0x000000ffff117224 */ /* 0x000fce00078e000e */
[----:B------:R-:W-:Y:S05]  /*1db20*/  WARPSYNC.COLLECTIVE R15, `(.L_x_8132) ;  /* 0x000000000f087348 */ /* 0x000fea0003c00000 */
[----:B------:R0:W1:Y:S02]  /*1db30*/  SHFL.IDX P6, R14, R13, R12, R11 ;  /* 0x0000000c0d0e7389 */ /* 0x00006400000c000b */
[----:B01----:R-:W-:Y:S01]  /*1db40*/  ENDCOLLECTIVE ;  /* 0x000000000000791b */ /* 0x003fe20003800000 */
.L_x_8132:
[----:B------:R-:W-:Y:S01]  /*1db50*/  IMAD.MOV.U32 R8, RZ, RZ, R14 ;  /* 0x000000ffff087224 */ /* 0x000fe200078e000e */
[----:B------:R-:W-:Y:S06]  /*1db60*/  BRA `(.L_x_8133) ;  /* 0xffffffb000647947 */ /* 0x000fec000383ffff */
.L_x_7995:
[----:B------:R-:W-:Y:S01]  /*1db70*/  BSSY B0, `(.L_x_8134) ;  /* 0x0000007000007945 */ /* 0x000fe20003800000 */
[----:B------:R-:W-:Y:S02]  /*1db80*/  IMAD.MOV.U32 R13, RZ, RZ, R2 ;  /* 0x000000ffff0d7224 */ /* 0x000fe400078e0002 */
[----:B------:R-:W-:Y:S02]  /*1db90*/  IMAD.MOV.U32 R11, RZ, RZ, 0x1f ;  /* 0x0000001fff0b7424 */ /* 0x000fe400078e00ff */
[----:B------:R-:W-:-:S07]  /*1dba0*/  IMAD.MOV.U32 R15, RZ, RZ, -0x1 ;  /* 0xffffffffff0f7424 */ /* 0x000fce00078e00ff */
[----:B0-23--:R-:W-:Y:S05]  /*1dbb0*/  WARPSYNC.COLLECTIVE R15, `(.L_x_8135) ;  /* 0x000000000f087348 */ /* 0x00dfea0003c00000 */
[----:B------:R1:W4:Y:S02]  /*1dbc0*/  SHFL.IDX P6, R14, R13, R12, R11 ;  /* 0x0000000c0d0e7389 */ /* 0x00032400000c000b */
[----:B01234-:R-:W-:Y:S01]  /*1dbd0*/  ENDCOLLECTIVE ;  /* 0x000000000000791b */ /* 0x01ffe20003800000 */
.L_x_8135:
[----:B------:R-:W-:Y:S05]  /*1dbe0*/  BSYNC B0 ;  /* 0x0000000000007941 */ /* 0x000fea0003800000 */
.L_x_8134:
[----:B------:R-:W-:Y:S01]  /*1dbf0*/  IMAD.MOV.U32 R6, RZ, RZ, R14 ;  /* 0x000000ffff067224 */ /* 0x000fe200078e000e */
[----:B------:R-:W-:Y:S06]  /*1dc00*/  BRA `(.L_x_7994) ;  /* 0xffffffb000547947 */ /* 0x000fec000383ffff */
.L_x_8001:
[----:B-1----:R1:W3:Y:S02]  /*1dc10*/  SYNCS.PHASECHK.TRANS64.TRYWAIT P0, [R4+URZ+0x28820], R0 ;  /* 0x02882000040075a7 */ /* 0x0022e4000800017f */
[----:B---3--:R-:W-:Y:S05]  /*1dc20*/  @!P0 NANOSLEEP.SYNCS 0x989680 ;  /* 0x009896800000895d */ /* 0x008fea0003900000 */
[----:B------:R-:W3:Y:S02]  /*1dc30*/  @!P0 SYNCS.PHASECHK.TRANS64 P0, [R4+URZ+0x28820], R0 ;  /* 0x02882000040085a7 */ /* 0x000ee4000800007f */
[----:B---3--:R-:W-:Y:S05]  /*1dc40*/  @!P0 BRA `(.L_x_8001) ;  /* 0xfffffffc00f08947 */ /* 0x008fea000383ffff */
[----:B------:R-:W-:Y:S05]  /*1dc50*/  BRA `(.L_x_8136) ;  /* 0xffffffb800ac7947 */ /* 0x000fea000383ffff */
.L_x_8002:
        /* <DEDUP_REMOVED lines=11> */
.L_x_8138:
[----:B------:R-:W-:Y:S05]  /*1dd10*/  BSYNC B0 ;  /* 0x0000000000007941 */ /* 0x000fea0003800000 */
.L_x_8137:
[----:B------:R-:W-:Y:S05]  /*1dd20*/  BRA `(.L_x_8139) ;  /* 0xffffffb800947947 */ /* 0x000fea000383ffff */
.L_x_8005:
[----:B------:R-:W-:Y:S01]  /*1dd30*/  BSSY B1, `(.L_x_8140) ;  /* 0x0000006000017945 */ /* 0x000fe20003800000 */
[----:B------:R-:W-:-:S07]  /*1dd40*/  IMAD.MOV.U32 R15, RZ, RZ, -0x1 ;  /* 0xffffffffff0f7424 */ /* 0x000fce00078e00ff */
[----:B012---:R-:W-:Y:S05]  /*1dd50*/  WARPSYNC.COLLECTIVE R15, `(.L_x_8141) ;  /* 0x000000000f0c7348 */ /* 0x007fea0003c00000 */
[----:B------:R-:W-:Y:S02]  /*1dd60*/  ELECT P6, UR62, PT ;  /* 0x00000000003e782f */ /* 0x000fe400038c0000 */
[----:B------:R-:W-:Y:S01]  /*1dd70*/  MOV R14, UR62 ;  /* 0x0000003e000e7c02 */ /* 0x000fe20008000f00 */
[----:B012---:R-:W-:Y:S10]  /*1dd80*/  ENDCOLLECTIVE ;  /* 0x000000000000791b */ /* 0x007ff40003800000 */
.L_x_8141:
[----:B------:R-:W-:Y:S05]  /*1dd90*/  BSYNC B1 ;  /* 0x0000000000017941 */ /* 0x000fea0003800000 */
.L_x_8140:
[----:B------:R-:W-:Y:S05]  /*1dda0*/  BRA `(.L_x_8142) ;  /* 0xffffffb8008c7947 */ /* 0x000fea000383ffff */
.L_x_8007:
[----:B-1----:R1:W3:Y:S02]  /*1ddb0*/  SYNCS.PHASECHK.TRANS64.TRYWAIT P1, [R5+URZ+0x28840], R0 ;  /* 0x02884000050075a7 */ /* 0x0022e4000802017f */
[----:B---3--:R-:W-:Y:S05]  /*1ddc0*/  @!P1 NANOSLEEP.SYNCS 0x989680 ;  /* 0x009896800000995d */ /* 0x008fea0003900000 */
[----:B------:R-:W3:Y:S02]  /*1ddd0*/  @!P1 SYNCS.PHASECHK.TRANS64 P1, [R5+URZ+0x28840], R0 ;  /* 0x02884000050095a7 */ /* 0x000ee4000802007f */
[----:B---3--:R-:W-:Y:S05]  /*1dde0*/  @!P1 BRA `(.L_x_8007) ;  /* 0xfffffffc00f09947 */ /* 0x008fea000383ffff */
[----:B------:R-:W-:Y:S05]  /*1ddf0*/  BRA `(.L_x_8143) ;  /* 0xffffffb800b47947 */ /* 0x000fea000383ffff */
.L_x_8009:
[----:B---3--:R3:W4:Y:S02]  /*1de00*/  SYNCS.PHASECHK.TRANS64.TRYWAIT P1, [R25+URZ+0x28840], R2 ;  /* 0x02884002190075a7 */ /* 0x008724000802017f */
[----:B----4-:R-:W-:Y:S05]  /*1de10*/  @!P1 NANOSLEEP.SYNCS 0x989680 ;  /* 0x009896800000995d */ /* 0x010fea0003900000 */
[----:B------:R-:W4:Y:S02]  /*1de20*/  @!P1 SYNCS.PHASECHK.TRANS64 P1, [R25+URZ+0x28840], R2 ;  /* 0x02884002190095a7 */ /* 0x000f24000802007f */
[----:B----4-:R-:W-:Y:S05]  /*1de30*/  @!P1 BRA `(.L_x_8009) ;  /* 0xfffffffc00f09947 */ /* 0x010fea000383ffff */
[----:B------:R-:W-:Y:S05]  /*1de40*/  BRA `(.L_x_8144) ;  /* 0xffffffb800c07947 */ /* 0x000fea000383ffff */
.L_x_8011:
[----:B----4-:R4:W0:Y:S02]  /*1de50*/  SYNCS.PHASECHK.TRANS64.TRYWAIT P1, [R5+URZ+0x28860], R0 ;  /* 0x02886000050075a7 */ /* 0x010824000802017f */
[----:B0-----:R-:W-:Y:S05]  /*1de60*/  @!P1 NANOSLEEP.SYNCS 0x989680 ;  /* 0x009896800000995d */ /* 0x001fea0003900000 */
[----:B------:R-:W0:Y:S02]  /*1de70*/  @!P1 SYNCS.PHASECHK.TRANS64 P1, [R5+URZ+0x28860], R0 ;  /* 0x02886000050095a7 */ /* 0x000e24000802007f */
[----:B0-----:R-:W-:Y:S05]  /*1de80*/  @!P1 BRA `(.L_x_8011) ;  /* 0xfffffffc00f09947 */ /* 0x001fea000383ffff */
[----:B------:R-:W-:Y:S05]  /*1de90*/  BRA `(.L_x_8145) ;  /* 0xffffffb800bc7947 */ /* 0x000fea000383ffff */
.L_x_8146:
        /* <DEDUP_REMOVED lines=14> */
.L_x_15992:


//--------------------- .text._ZN7cutlass13device_kernelIN5flash11enable_sm90INS1_16FlashAttnFwdSm90INS1_25CollectiveMainloopFwdSm90ILi2EN4cute5tupleIJNS5_1CILi1EEES8_S8_EEENS6_IJNS7_ILi128EEESA_SA_EEELi128ENS_6half_tEfNS_4arch4Sm90ELb0ELb1ELb1ELb1ELb1ELb1ELb0ELb1ELb1ELb1ELb1ELb0EEENS1_21CollectiveEpilogueFwdISB_S9_SC_SE_Li256ELb1ELb1ELb1ELb0EEENS1_36VarlenDynamicPersistentTileSchedulerILi128ELi128ELi256ELi128ELb1ELb1ELb1ELb1ELb0ELb1EEEEEEEEEvNT_6ParamsE --------------------------
	.section	.text._ZN7cutlass13device_kernelIN5flash11enable_sm90INS1_16FlashAttnFwdSm90INS1_25CollectiveMainloopFwdSm90ILi2EN4cute5tupleIJNS5_1CILi1EEES8_S8_EEENS6_IJNS7_ILi128EEESA_SA_EEELi128ENS_6half_tEfNS_4arch4Sm90ELb0ELb1ELb1ELb1ELb1ELb1ELb0ELb1ELb1ELb1ELb1ELb0EEENS1_21CollectiveEpilogueFwdISB_S9_SC_SE_Li256ELb1ELb1ELb1ELb0EEENS1_36VarlenDynamicPersistentTileSchedulerILi128ELi128ELi256ELi128ELb1ELb1ELb1ELb1ELb0ELb1EEEEEEEEEvNT_6ParamsE,"ax",@progbits
	.align	128
.text._ZN7cutlass13device_kernelIN5flash11enable_sm90INS1_16FlashAttnFwdSm90INS1_25CollectiveMainloopFwdSm90ILi2EN4cute5tupleIJNS5_1CILi1EEES8_S8_EEENS6_IJNS7_ILi128EEESA_SA_EEELi128ENS_6half_tEfNS_4arch4Sm90ELb0ELb1ELb1ELb1ELb1ELb1ELb0ELb1ELb1ELb1ELb1ELb0EEENS1_21CollectiveEpilogueFwdISB_S9_SC_SE_Li256ELb1ELb1ELb1ELb0EEENS1_36VarlenDynamicPersistentTileSchedulerILi128ELi128ELi256ELi128ELb1ELb1ELb1ELb1ELb0ELb1EEEEEEEEEvNT_6ParamsE:
        .type           _ZN7cutlass13device_kernelIN5flash11enable_sm90INS1_16FlashAttnFwdSm90INS1_25CollectiveMainloopFwdSm90ILi2EN4cute5tupleIJNS5_1CILi1EEES8_S8_EEENS6_IJNS7_ILi128EEESA_SA_EEELi128ENS_6half_tEfNS_4arch4Sm90ELb0ELb1ELb1ELb1ELb1ELb1ELb0ELb1ELb1ELb1ELb1ELb0EEENS1_21CollectiveEpilogueFwdISB_S9_SC_SE_Li256ELb1ELb1ELb1ELb0EEENS1_36VarlenDynamicPersistentTileSchedulerILi128ELi128ELi256ELi128ELb1ELb1ELb1ELb1ELb0ELb1EEEEEEEEEvNT_6ParamsE,@function
        .size           _ZN7cutlass13device_kernelIN5flash11enable_sm90INS1_16FlashAttnFwdSm90INS1_25CollectiveMainloopFwdSm90ILi2EN4cute5tupleIJNS5_1CILi1EEES8_S8_EEENS6_IJNS7_ILi128EEESA_SA_EEELi128ENS_6half_tEfNS_4arch4Sm90ELb0ELb1ELb1ELb1ELb1ELb1ELb0ELb1ELb1ELb1ELb1ELb0EEENS1_21CollectiveEpilogueFwdISB_S9_SC_SE_Li256ELb1ELb1ELb1ELb0EEENS1_36VarlenDynamicPersistentTileSchedulerILi128ELi128ELi256ELi128ELb1ELb1ELb1ELb1ELb0ELb1EEEEEEEEEvNT_6ParamsE,(.L_x_15993 - _ZN7cutlass13device_kernelIN5flash11enable_sm90INS1_16FlashAttnFwdSm90INS1_25CollectiveMainloopFwdSm90ILi2EN4cute5tupleIJNS5_1CILi1EEES8_S8_EEENS6_IJNS7_ILi128EEESA_SA_EEELi128ENS_6half_tEfNS_4arch4Sm90ELb0ELb1ELb1ELb1ELb1ELb1ELb0ELb1ELb1ELb1ELb1ELb0EEENS1_21CollectiveEpilogueFwdISB_S9_SC_SE_Li256ELb1ELb1ELb1ELb0EEENS1_36VarlenDynamicPersistentTileSchedulerILi128ELi128ELi256ELi128ELb1ELb1ELb1ELb1ELb0ELb1EEEEEEEEEvNT_6ParamsE)
        .other          _ZN7cutlass13device_kernelIN5flash11enable_sm90INS1_16FlashAttnFwdSm90INS1_25CollectiveMainloopFwdSm90ILi2EN4cute5tupleIJNS5_1CILi1EEES8_S8_EEENS6_IJNS7_ILi128EEESA_SA_EEELi128ENS_6half_tEfNS_4arch4Sm90ELb0ELb1ELb1ELb1ELb1ELb1ELb0ELb1ELb1ELb1ELb1ELb0EEENS1_21CollectiveEpilogueFwdISB_S9_SC_SE_Li256ELb1ELb1ELb1ELb0EEENS1_36VarlenDynamicPersistentTileSchedulerILi128ELi128ELi256ELi128ELb1ELb1ELb1ELb1ELb0ELb1EEEEEEEEEvNT_6ParamsE,@"STO_CUDA_ENTRY STV_DEFAULT"
_ZN7cutlass13device_kernelIN5flash11enable_sm90INS1_16FlashAttnFwdSm90INS1_25CollectiveMainloopFwdSm90ILi2EN4cute5tupleIJNS5_1CILi1EEES8_S8_EEENS6_IJNS7_ILi128EEESA_SA_EEELi128ENS_6half_tEfNS_4arch4Sm90ELb0ELb1ELb1ELb1ELb1ELb1ELb0ELb1ELb1ELb1ELb1ELb0EEENS1_21CollectiveEpilogueFwdISB_S9_SC_SE_Li256ELb1ELb1ELb1ELb0EEENS1_36VarlenDynamicPersistentTileSchedulerILi128ELi128ELi256ELi128ELb1ELb1ELb1ELb1ELb0ELb1EEEEEEEEEvNT_6ParamsE:
        /* <DEDUP_REMOVED lines=18> */
.L_x_8148:
[----:B------:R-:W-:Y:S05]  /*0120*/  BSYNC B0 ;  /* 0x0000000000007941 */ /* 0x000fea0003800000 */
.L_x_8147:
        /* <DEDUP_REMOVED lines=41> */
.L_x_8149:
        /* <DEDUP_REMOVED lines=22> */
.L_x_8150:
        /* <DEDUP_REMOVED lines=18> */
.L_x_8151:
        /* <DEDUP_REMOVED lines=22> */
.L_x_8152:
        /* <DEDUP_REMOVED lines=22> */
.L_x_8153:
        /* <DEDUP_REMOVED lines=8> */
.L_x_8156:
        /* <DEDUP_REMOVED lines=19> */
[----:B------:R-:W-:Y:S01]  /*0ab0*/  MOV R19, RZ ;  /* 0x000000ff00137202 */ /* 0x000fe20000000f00 */
[----:B------:R-:W-:Y:S01]  /*0ac0*/  VIADD R212, R18, 0x10400 ;  /* 0x0001040012d47836 */ /* 0x000fe20000000000 */
[----:B------:R-:W-:Y:S01]  /*0ad0*/  ULOP3.LUT UR39, UR36, 0x1, URZ, 0xfc, !UPT ;  /* 0x0000000124277892 */ /* 0x000fe2000f8efc3f */
[----:B------:R-:W-:Y:S01]  /*0ae0*/  IMAD.MOV.U32 R197, RZ, RZ, RZ ;  /* 0x000000ffffc57224 */ /* 0x000fe200078e00ff */
[----:B------:R-:W-:Y:S01]  /*0af0*/  SHF.R.S32.HI R3, RZ, 0x1f, R0 ;  /* 0x0000001fff037819 */ /* 0x000fe20000011400 */
[----:B------:R-:W-:Y:S01]  /*0b00*/  IMAD.MOV.U32 R187, RZ, RZ, RZ ;  /* 0x000000ffffbb7224 */ /* 0x000fe200078e00ff */
[----:B------:R-:W-:Y:S01]  /*0b10*/  UMOV UR37, URZ ;  /* 0x0000003f00257c82 */ /* 0x000fe20008000000 */
[----:B------:R-:W-:Y:S01]  /*0b20*/  IMAD.MOV.U32 R184, RZ, RZ, RZ ;  /* 0x000000ffffb87224 */ /* 0x000fe200078e00ff */
[CC--:B------:R-:W-:Y:S02]  /*0b30*/  LEA.HI R2, R3.reuse, R0.reuse, RZ, 0x7 ;  /* 0x0000000003027211 */ /* 0x0c0fe400078f38ff */
[----:B------:R-:W-:-:S02]  /*0b40*/  LEA.HI R4, R3, R0, RZ, 0x4 ;  /* 0x0000000003047211 */ /* 0x000fc400078f20ff */
[----:B------:R-:W-:Y:S02]  /*0b50*/  LOP3.LUT R5, R2, 0xffffff80, RZ, 0xc0, !PT ;  /* 0xffffff8002057812 */ /* 0x000fe400078ec0ff */
[----:B------:R-:W-:Y:S02]  /*0b60*/  SHF.R.S32.HI R7, RZ, 0x4, R4 ;  /* 0x00000004ff077819 */ /* 0x000fe40000011404 */
[----:B------:R-:W-:Y:S01]  /*0b70*/  SHF.R.S32.HI R13, RZ, 0x7, R2 ;  /* 0x00000007ff0d7819 */ /* 0x000fe20000011402 */
[----:B------:R-:W-:Y:S01]  /*0b80*/  IMAD.IADD R14, R0, 0x1, -R5 ;  /* 0x00000001000e7824 */ /* 0x000fe200078e0a05 */
[CC--:B------:R-:W-:Y:S02]  /*0b90*/  LEA.HI R5, R3.reuse, R0.reuse, RZ, 0x5 ;  /* 0x0000000003057211 */ /* 0x0c0fe400078f28ff */
[----:B------:R-:W-:Y:S02]  /*0ba0*/  LEA.HI R188, R3, R0, RZ, 0x3 ;  /* 0x0000000003bc7211 */ /* 0x000fe400078f18ff */
[----:B------:R-:W-:Y:S01]  /*0bb0*/  SHF.R.S32.HI R8, RZ, 0x1f, R14 ;  /* 0x0000001fff087819 */ /* 0x000fe2000001140e */
[----:B------:R-:W-:Y:S01]  /*0bc0*/  IMAD.SHL.U32 R6, R5, 0x20, RZ ;  /* 0x0000002005067824 */ /* 0x000fe200078e00ff */
[----:B------:R-:W-:Y:S01]  /*0bd0*/  LOP3.LUT R5, R4, 0x3fffff0, RZ, 0xc0, !PT ;  /* 0x03fffff004057812 */ /* 0x000fe200078ec0ff */
[----:B------:R-:W-:Y:S01]  /*0be0*/  STL [R1+0x8], R14 ;  /* 0x0000080e01007387 */ /* 0x000fe20000100800 */
[----:B------:R-:W-:-:S02]  /*0bf0*/  LEA.HI R10, R8, R14, RZ, 0x2 ;  /* 0x0000000e080a7211 */ /* 0x000fc400078f10ff */
[----:B------:R-:W-:Y:S01]  /*0c00*/  LOP3.LUT R6, R6, 0xfffffc00, RZ, 0xc0, !PT ;  /* 0xfffffc0006067812 */ /* 0x000fe200078ec0ff */
[----:B------:R0:W-:Y:S01]  /*0c10*/  STL [R1+0x34], R13 ;  /* 0x0000340d01007387 */ /* 0x0001e20000100800 */
[----:B------:R-:W-:Y:S02]  /*0c20*/  IADD3 R5, R0, -R5, RZ ;  /* 0x8000000500057210 */ /* 0x000fe40007ffe0ff */
[--C-:B------:R-:W-:Y:S02]  /*0c30*/  SHF.R.S32.HI R11, RZ, 0x2, R10.reuse ;  /* 0x00000002ff0b7819 */ /* 0x100fe4000001140a */
[----:B------:R-:W-:Y:S01]  /*0c40*/  SHF.R.S32.HI R12, RZ, 0x1f, R10 ;  /* 0x0000001fff0c7819 */ /* 0x000fe2000001140a */
[----:B------:R-:W-:Y:S01]  /*0c50*/  IMAD R9, R5, 0x40, R6 ;  /* 0x0000004005097824 */ /* 0x000fe200078e0206 */
[----:B------:R-:W-:Y:S02]  /*0c60*/  LEA.HI R5, R3, R0, RZ, 0x2 ;  /* 0x0000000003057211 */ /* 0x000fe400078f10ff */
[----:B------:R-:W-:-:S02]  /*0c70*/  LEA.HI R4, R4, R7, RZ, 0x1 ;  /* 0x0000000704047211 */ /* 0x000fc400078f08ff */
[----:B------:R-:W-:Y:S02]  /*0c80*/  LOP3.LUT R5, R5, 0xfffffffc, RZ, 0xc0, !PT ;  /* 0xfffffffc05057812 */ /* 0x000fe400078ec0ff */
[----:B------:R-:W-:Y:S02]  /*0c90*/  LEA.HI R12, R12, R11, RZ, 0x3 ;  /* 0x0000000b0c0c7211 */ /* 0x000fe400078f18ff */
[----:B------:R-:W-:Y:S01]  /*0ca0*/  LOP3.LUT R4, R4, 0x1ffffffe, RZ, 0xc0, !PT ;  /* 0x1ffffffe04047812 */ /* 0x000fe200078ec0ff */
[----:B------:R-:W-:Y:S01]  /*0cb0*/  IMAD.IADD R6, R0, 0x1, -R5 ;  /* 0x0000000100067824 */ /* 0x000fe200078e0a05 */
[----:B------:R-:W-:Y:S02]  /*0cc0*/  LOP3.LUT R12, R12, 0xfffffff8, RZ, 0xc0, !PT ;  /* 0xfffffff80c0c7812 */ /* 0x000fe400078ec0ff */
[----:B------:R-:W-:Y:S01]  /*0cd0*/  LEA.HI R8, R8, R14, RZ, 0x5 ;  /* 0x0000000e08087211 */ /* 0x000fe200078f28ff */
[----:B------:R-:W-:Y:S01]  /*0ce0*/  IMAD.IADD R4, R7, 0x1, -R4 ;  /* 0x0000000107047824 */ /* 0x000fe200078e0a04 */
[----:B------:R-:W-:Y:S01]  /*0cf0*/  LEA.HI R2, R2, R13, RZ, 0x1 ;  /* 0x0000000d02027211 */ /* 0x000fe200078f08ff */
[----:B------:R-:W-:Y:S01]  /*0d00*/  IMAD.IADD R11, R11, 0x1, -R12 ;  /* 0x000000010b0b7824 */ /* 0x000fe200078e0a0c */
[----:B------:R-:W-:-:S02]  /*0d10*/  LOP3.LUT R5, R188, 0xfffffff8, RZ, 0xc0, !PT ;  /* 0xfffffff8bc057812 */ /* 0x000fc400078ec0ff */
[----:B------:R-:W-:Y:S02]  /*0d20*/  SHF.R.S32.HI R8, RZ, 0x5, R8 ;  /* 0x00000005ff087819 */ /* 0x000fe40000011408 */
[----:B------:R-:W-:Y:S01]  /*0d30*/  LOP3.LUT R2, R2, 0x3fffffe, RZ, 0xc0, !PT ;  /* 0x03fffffe02027812 */ /* 0x000fe200078ec0ff */
[----:B------:R-:W-:Y:S01]  /*0d40*/  IMAD.IADD R220, R0, 0x1, -R5 ;  /* 0x0000000100dc7824 */ /* 0x000fe200078e0a05 */
[----:B------:R-:W-:Y:S01]  /*0d50*/  SHF.R.S32.HI R188, RZ, 0x3, R188 ;  /* 0x00000003ffbc7819 */ /* 0x000fe200000114bc */
[----:B------:R-:W-:Y:S01]  /*0d60*/  IMAD R11, R8, 0x10, R11 ;  /* 0x00000010080b7824 */ /* 0x000fe200078e020b */
[----:B------:R-:W-:Y:S01]  /*0d70*/  LEA.HI R3, R3, R0, RZ, 0x6 ;  /* 0x0000000003037211 */ /* 0x000fe200078f30ff */
[----:B------:R-:W-:Y:S01]  /*0d80*/  IMAD R0, R4, 0x8, R9 ;  /* 0x0000000804007824 */ /* 0x000fe200078e0209 */
[----:B------:R-:W-:Y:S01]  /*0d90*/  IADD3 R2, R13, -R2, RZ ;  /* 0x800000020d027210 */ /* 0x000fe20007ffe0ff */
[C---:B0-----:R-:W-:Y:S01]  /*0da0*/  VIADD R13, R188.reuse, 0x40 ;  /* 0x00000040bc0d7836 */ /* 0x041fe20000000000 */
[----:B------:R-:W-:Y:S01]  /*0db0*/  IADD3 R15, R188, 0x20, RZ ;  /* 0x00000020bc0f7810 */ /* 0x000fe20007ffe0ff */
[----:B------:R-:W-:Y:S01]  /*0dc0*/  IMAD.SHL.U32 R3, R3, 0x8, RZ ;  /* 0x0000000803037824 */ /* 0x000fe200078e00ff */
[----:B------:R0:W-:Y:S01]  /*0dd0*/  STL [R1+0x3c], R0 ;  /* 0x00003c0001007387 */ /* 0x0001e20000100800 */
[----:B------:R-:W-:Y:S01]  /*0de0*/  LEA.HI R7, R6, R6, RZ, 0x1 ;  /* 0x0000000606077211 */ /* 0x000fe200078f08ff */
[----:B------:R-:W-:Y:S01]  /*0df0*/  IMAD R8, R2, 0x40, R11 ;  /* 0x0000004002087824 */ /* 0x000fe200078e020b */
[----:B------:R-:W-:Y:S01]  /*0e00*/  SHF.R.S32.HI R2, RZ, 0x1f, R13 ;  /* 0x0000001fff027819 */ /* 0x000fe2000001140d */
[C---:B------:R-:W-:Y:S01]  /*0e10*/  IMAD.SHL.U32 R207, R188.reuse, 0x40, RZ ;  /* 0x00000040bccf7824 */ /* 0x040fe200078e00ff */
[----:B------:R-:W-:Y:S01]  /*0e20*/  LOP3.LUT R211, R3, 0xfffffe00, RZ, 0xc0, !PT ;  /* 0xfffffe0003d37812 */ /* 0x000fe200078ec0ff */
[----:B------:R-:W-:Y:S01]  /*0e30*/  VIADD R12, R188, 0x60 ;  /* 0x00000060bc0c7836 */ /* 0x000fe20000000000 */
[----:B------:R-:W-:Y:S01]  /*0e40*/  LOP3.LUT R7, R7, 0x1ffffffe, RZ, 0xc0, !PT ;  /* 0x1ffffffe07077812 */ /* 0x000fe200078ec0ff */
[----:B------:R-:W-:Y:S01]  /*0e50*/  IMAD.SHL.U32 R203, R15, 0x40, RZ ;  /* 0x000000400fcb7824 */ /* 0x000fe200078e00ff */
[----:B------:R-:W-:Y:S01]  /*0e60*/  LEA.HI R4, R2, R13, RZ, 0x3 ;  /* 0x0000000d02047211 */ /* 0x000fe200078f18ff */
[----:B------:R-:W-:Y:S01]  /*0e70*/  IMAD.SHL.U32 R16, R220, 0x8, RZ ;  /* 0x00000008dc107824 */ /* 0x000fe200078e00ff */
[----:B0-----:R-:W-:Y:S01]  /*0e80*/  SHF.R.S32.HI R0, RZ, 0x1f, R15 ;  /* 0x0000001fff007819 */ /* 0x001fe2000001140f */
[----:B------:R-:W-:Y:S01]  /*0e90*/  IMAD.SHL.U32 R202, R13, 0x40, RZ ;  /* 0x000000400dca7824 */ /* 0x000fe200078e00ff */
[----:B------:R-:W-:Y:S01]  /*0ea0*/  LOP3.LUT R207, R207, 0x1c0, RZ, 0xc0, !PT ;  /* 0x000001c0cfcf7812 */ /* 0x000fe200078ec0ff */
[----:B------:R-:W-:Y:S01]  /*0eb0*/  IMAD.IADD R7, R6, 0x1, -R7 ;  /* 0x0000000106077824 */ /* 0x000fe200078e0a07 */
[----:B------:R-:W-:Y:S01]  /*0ec0*/  LEA.HI R3, R0, R15, RZ, 0x3 ;  /* 0x0000000f00037211 */ /* 0x000fe200078f18ff */
[----:B------:R-:W-:Y:S01]  /*0ed0*/  IMAD.SHL.U32 R4, R4, 0x40, RZ ;  /* 0x0000004004047824 */ /* 0x000fe200078e00ff */
[----:B------:R-:W-:Y:S01]  /*0ee0*/  SHF.R.S32.HI R5, RZ, 0x1f, R12 ;  /* 0x0000001fff057819 */ /* 0x000fe2000001140c */
[----:B------:R-:W-:Y:S01]  /*0ef0*/  STL [R1+0x38], R8 ;  /* 0x0000380801007387 */ /* 0x000fe20000100800 */
[----:B------:R-:W-:Y:S01]  /*0f00*/  LOP3.LUT R203, R203, 0x1c0, RZ, 0xc0, !PT ;  /* 0x000001c0cbcb7812 */ /* 0x000fe200078ec0ff */
[----:B------:R-:W-:Y:S01]  /*0f10*/  IMAD.SHL.U32 R3, R3, 0x40, RZ ;  /* 0x0000004003037824 */ /* 0x000fe200078e00ff */
[----:B------:R-:W-:Y:S01]  /*0f20*/  LOP3.LUT R0, R207, 0x38, R16, 0xf8, !PT ;  /* 0x00000038cf007812 */ /* 0x000fe200078ef810 */
[----:B------:R-:W-:Y:S01]  /*0f30*/  IMAD.SHL.U32 R22, R220, 0x4, RZ ;  /* 0x00000004dc167824 */ /* 0x000fe200078e00ff */
[----:B------:R-:W-:Y:S01]  /*0f40*/  SHF.R.U32.HI R6, RZ, 0x3, R207 ;  /* 0x00000003ff067819 */ /* 0x000fe200000116cf */
[----:B------:R-:W-:Y:S01]  /*0f50*/  VIADD R2, R16, 0x40 ;  /* 0x0000004010027836 */ /* 0x000fe20000000000 */
[----:B------:R-:W-:Y:S01]  /*0f60*/  LOP3.LUT R202, R202, 0x1c0, RZ, 0xc0, !PT ;  /* 0x000001c0caca7812 */ /* 0x000fe200078ec0ff */
[----:B------:R-:W-:Y:S01]  /*0f70*/  VIADD R186, R22, 0x20 ;  /* 0x0000002016ba7836 */ /* 0x000fe20000000000 */
[----:B------:R-:W-:Y:S01]  /*0f80*/  SHF.L.U32 R201, R12, 0x6, RZ ;  /* 0x000000060cc97819 */ /* 0x000fe200000006ff */
[----:B------:R-:W-:Y:S01]  /*0f90*/  IMAD R200, R7, 0x8, R8 ;  /* 0x0000000807c87824 */ /* 0x000fe200078e0208 */
[----:B------:R-:W-:-:S02]  /*0fa0*/  LEA.HI R5, R5, R12, RZ, 0x3 ;  /* 0x0000000c05057211 */ /* 0x000fc400078f18ff */
[----:B------:R-:W-:Y:S02]  /*0fb0*/  LOP3.LUT R219, R211, R0, R6, 0xf6, !PT ;  /* 0x00000000d3db7212 */ /* 0x000fe400078ef606 */
[----:B------:R-:W-:Y:S02]  /*0fc0*/  SHF.R.U32.HI R13, RZ, 0x3, R203 ;  /* 0x00000003ff0d7819 */ /* 0x000fe400000116cb */
[----:B------:R-:W-:Y:S02]  /*0fd0*/  LOP3.LUT R9, R203, 0x38, R16, 0xf8, !PT ;  /* 0x00000038cb097812 */ /* 0x000fe400078ef810 */
[----:B------:R-:W-:Y:S02]  /*0fe0*/  LOP3.LUT R210, R3, 0xfffffe00, RZ, 0xc0, !PT ;  /* 0xfffffe0003d27812 */ /* 0x000fe400078ec0ff */
[----:B------:R-:W-:Y:S02]  /*0ff0*/  SHF.R.U32.HI R12, RZ, 0x3, R202 ;  /* 0x00000003ff0c7819 */ /* 0x000fe400000116ca */
[----:B------:R-:W-:-:S02]  /*1000*/  LOP3.LUT R0, R202, 0x38, R16, 0xf8, !PT ;  /* 0x00000038ca007812 */ /* 0x000fc400078ef810 */
[----:B------:R-:W-:Y:S02]  /*1010*/  LOP3.LUT R209, R4, 0xfffffe00, RZ, 0xc0, !PT ;  /* 0xfffffe0004d17812 */ /* 0x000fe400078ec0ff */
[----:B------:R-:W-:Y:S02]  /*1020*/  LOP3.LUT R201, R201, 0x1c0, RZ, 0xc0, !PT ;  /* 0x000001c0c9c97812 */ /* 0x000fe400078ec0ff */
[----:B------:R-:W-:Y:S02]  /*1030*/  LOP3.LUT R10, R10, 0x7ffffffc, RZ, 0xc0, !PT ;  /* 0x7ffffffc0a0a7812 */ /* 0x000fe400078ec0ff */
[----:B------:R-:W-:Y:S02]  /*1040*/  SHF.L.U32 R5, R5, 0x6, RZ ;  /* 0x0000000605057819 */ /* 0x000fe400000006ff */
[----:B------:R-:W-:Y:S01]  /*1050*/  LOP3.LUT R9, R210, R9, R13, 0xf6, !PT ;  /* 0x00000009d2097212 */ /* 0x000fe200078ef60d */
[----:B------:R-:W-:Y:S01]  /*1060*/  IMAD.IADD R10, R14, 0x1, -R10 ;  /* 0x000000010e0a7824 */ /* 0x000fe200078e0a0a */
[----:B------:R-:W-:-:S02]  /*1070*/  LOP3.LUT R3, R209, R0, R12, 0xf6, !PT ;  /* 0x00000000d1037212 */ /* 0x000fc400078ef60c */
[----:B------:R-:W-:Y:S01]  /*1080*/  SHF.R.U32.HI R6, RZ, 0x3, R201 ;  /* 0x00000003ff067819 */ /* 0x000fe200000116c9 */
[----:B------:R-:W-:Y:S01]  /*1090*/  IMAD R4, R9, 0x2, R212 ;  /* 0x0000000209047824 */ /* 0x000fe200078e02d4 */
[----:B------:R-:W-:Y:S01]  /*10a0*/  LOP3.LUT R11, R201, 0x38, R16, 0xf8, !PT ;  /* 0x00000038c90b7812 */ /* 0x000fe200078ef810 */
[----:B------:R-:W-:Y:S01]  /*10b0*/  IMAD R0, R3, 0x2, R212 ;  /* 0x0000000203007824 */ /* 0x000fe200078e02d4 */
[----:B------:R-:W-:Y:S01]  /*10c0*/  LOP3.LUT R208, R5, 0xfffffe00, RZ, 0xc0, !PT ;  /* 0xfffffe0005d07812 */ /* 0x000fe200078ec0ff */
[----:B------:R-:W-:Y:S01]  /*10d0*/  IMAD.SHL.U32 R189, R10, 0x2, RZ ;  /* 0x000000020abd7824 */ /* 0x000fe200078e00ff */
[----:B------:R0:W-:Y:S01]  /*10e0*/  STL [R1+0x30], R4 ;  /* 0x0000300401007387 */ /* 0x0001e20000100800 */
[----:B------:R-:W-:Y:S02]  /*10f0*/  SHF.R.S32.HI R23, RZ, 0x1f, R22 ;  /* 0x0000001fff177819 */ /* 0x000fe40000011416 */
[----:B------:R-:W-:Y:S01]  /*1100*/  LOP3.LUT R11, R208, R11, R6, 0xf6, !PT ;  /* 0x0000000bd00b7212 */ /* 0x000fe200078ef606 */
[----:B------:R1:W-:Y:S01]  /*1110*/  STL [R1+0x2c], R0 ;  /* 0x00002c0001007387 */ /* 0x0003e20000100800 */
[C---:B------:R-:W-:Y:S01]  /*1120*/  VIADD R229, R189.reuse, 0x50 ;  /* 0x00000050bde57836 */ /* 0x040fe20000000000 */
[C---:B------:R-:W-:Y:S01]  /*1130*/  IADD3 R225, R189.reuse, 0x70, RZ ;  /* 0x00000070bde17810 */ /* 0x040fe20007ffe0ff */
[----:B------:R-:W-:Y:S01]  /*1140*/  VIADD R228, R189, 0x58 ;  /* 0x00000058bde47836 */ /* 0x000fe20000000000 */
[----:B------:R-:W-:Y:S01]  /*1150*/  SHF.R.S32.HI R17, RZ, 0x1f, R16 ;  /* 0x0000001fff117819 */ /* 0x000fe20000011410 */
[----:B------:R-:W-:Y:S01]  /*1160*/  IMAD R3, R11, 0x2, R212 ;  /* 0x000000020b037824 */ /* 0x000fe200078e02d4 */
[----:B0-----:R-:W-:Y:S01]  /*1170*/  SHF.R.S32.HI R4, RZ, 0x1f, R229 ;  /* 0x0000001fff047819 */ /* 0x001fe200000114e5 */
[C---:B------:R-:W-:Y:S01]  /*1180*/  VIADD R227, R189.reuse, 0x60 ;  /* 0x00000060bde37836 */ /* 0x040fe20000000000 */
[----:B------:R-:W-:Y:S01]  /*1190*/  SHF.R.S32.HI R185, RZ, 0x1f, R2 ;  /* 0x0000001fffb97819 */ /* 0x000fe20000011402 */
[C---:B------:R-:W-:Y:S01]  /*11a0*/  VIADD R226, R189.reuse, 0x68 ;  /* 0x00000068bde27836 */ /* 0x040fe20000000000 */
[----:B------:R0:W-:Y:S01]  /*11b0*/  STL [R1+0x28], R3 ;  /* 0x0000280301007387 */ /* 0x0001e20000100800 */
[----:B-1----:R-:W-:Y:S01]  /*11c0*/  VIADD R0, R189, 0x48 ;  /* 0x00000048bd007836 */ /* 0x002fe20000000000 */
[----:B------:R-:W-:Y:S01]  /*11d0*/  LEA R212, R219, R212, 0x1 ;  /* 0x000000d4dbd47211 */ /* 0x000fe200078e08ff */
[----:B------:R-:W-:Y:S01]  /*11e0*/  VIADD R224, R189, 0x78 ;  /* 0x00000078bde07836 */ /* 0x000fe20000000000 */
[----:B------:R-:W-:-:S02]  /*11f0*/  SHF.R.S32.HI R4, RZ, 0x1f, R226 ;  /* 0x0000001fff047819 */ /* 0x000fc400000114e2 */
[----:B------:R-:W-:Y:S02]  /*1200*/  SHF.R.S32.HI R0, RZ, 0x1f, R0 ;  /* 0x0000001fff007819 */ /* 0x000fe40000011400 */
[----:B------:R-:W-:Y:S02]  /*1210*/  SHF.R.S32.HI R0, RZ, 0x1f, R227 ;  /* 0x0000001fff007819 */ /* 0x000fe400000114e3 */
[----:B0-----:R-:W-:Y:S02]  /*1220*/  SHF.R.S32.HI R3, RZ, 0x1f, R228 ;  /* 0x0000001fff037819 */ /* 0x001fe400000114e4 */
[----:B------:R-:W-:Y:S02]  /*1230*/  SHF.R.S32.HI R3, RZ, 0x1f, R225 ;  /* 0x0000001fff037819 */ /* 0x000fe400000114e1 */
[----:B------:R-:W-:-:S07]  /*1240*/  SHF.R.S32.HI R0, RZ, 0x1f, R224 ;  /* 0x0000001fff007819 */ /* 0x000fce00000114e0 */
.L_x_8454:
[----:B------:R-:W-:Y:S05]  /*1250*/  YIELD ;  /* 0x0000000000007946 */ /* 0x000fea0003800000 */
[----:B------:R-:W-:Y:S01]  /*1260*/  ULDC.64 UR4, c[0x0][0xa28] ;  /* 0x00028a0000047ab9 */ /* 0x000fe20000000a00 */
[----:B01----:R-:W0:Y:S01]  /*1270*/  LDC.64 R6, c[0x0][0xa08] ;  /* 0x00028200ff067b82 */ /* 0x003e220000000a00 */
[----:B------:R-:W-:Y:S01]  /*1280*/  ISETP.NE.U32.AND P1, PT, RZ, UR4, PT ;  /* 0x00000004ff007c0c */ /* 0x000fe2000bf25070 */
[----:B------:R-:W-:Y:S02]  /*1290*/  IMAD.MOV.U32 R12, RZ, RZ, RZ ;  /* 0x000000ffff0c7224 */ /* 0x000fe400078e00ff */
[----:B------:R-:W-:Y:S01]  /*12a0*/  IMAD.MOV.U32 R32, RZ, RZ, RZ ;  /* 0x000000ffff207224 */ /* 0x000fe200078e00ff */
[----:B------:R-:W-:Y:S01]  /*12b0*/  ISETP.NE.AND.EX P1, PT, RZ, UR5, PT, P1 ;  /* 0x00000005ff007c0c */ /* 0x000fe2000bf25310 */
[----:B------:R-:W-:-:S02]  /*12c0*/  ULDC.64 UR4, c[0x0][0xa18] ;  /* 0x0002860000047ab9 */ /* 0x000fc40000000a00 */
[----:B------:R-:W-:-:S04]  /*12d0*/  ISETP.NE.U32.AND P2, PT, RZ, UR4, PT ;  /* 0x00000004ff007c0c */ /* 0x000fc8000bf45070 */
[----:B------:R-:W-:Y:S01]  /*12e0*/  ISETP.NE.AND.EX P2, PT, RZ, UR5, PT, P2 ;  /* 0x00000005ff007c0c */ /* 0x000fe2000bf45320 */
[----:B------:R-:W-:Y:S02]  /*12f0*/  ULDC.64 UR4, c[0x0][0xa08] ;  /* 0x0002820000047ab9 */ /* 0x000fe40000000a00 */
[----:B------:R-:W-:-:S03]  /*1300*/  ISETP.NE.U32.AND P0, PT, RZ, UR4, PT ;  /* 0x00000004ff007c0c */ /* 0x000fc6000bf05070 */
[----:B------:R-:W1:Y:S01]  /*1310*/  @P1 LDC.64 R4, c[0x0][0xa28] ;  /* 0x00028a00ff041b82 */ /* 0x000e620000000a00 */
[----:B------:R-:W-:Y:S01]  /*1320*/  ISETP.NE.AND.EX P0, PT, RZ, UR5, PT, P0 ;  /* 0x00000005ff007c0c */ /* 0x000fe2000bf05300 */
[----:B0-----:R-:W-:-:S06]  /*1330*/  IMAD.WIDE R10, R31, 0x4, R6 ;  /* 0x000000041f0a7825 */ /* 0x001fcc00078e0206 */
[----:B------:R-:W0:Y:S01]  /*1340*/  @P2 LDC.64 R8, c[0x0][0xa18] ;  /* 0x00028600ff082b82 */ /* 0x000e220000000a00 */
[----:B------:R-:W-:Y:S02]  /*1350*/  ULDC UR4, c[0x0][0x288] ;  /* 0x0000a20000047ab9 */ /* 0x000fe40000000800 */
[----:B------:R-:W-:Y:S01]  /*1360*/  IMAD.U32 R194, RZ, RZ, UR4 ;  /* 0x00000004ffc27e24 */ /* 0x000fe2000f8e00ff */
[----:B------:R-:W-:Y:S02]  /*1370*/  ULDC.64 UR4, c[0x0][0x418] ;  /* 0x0001060000047ab9 */ /* 0x000fe40000000a00 */
[----:B--2---:R2:W5:Y:S01]  /*1380*/  @P0 LDG.E R32, desc[UR54][R10.64] ;  /* 0x000000360a200981 */ /* 0x004562000c1e1900 */
[----:B-1----:R-:W-:-:S05]  /*1390*/  @P1 IMAD.WIDE R4, R31, 0x4, R4 ;  /* 0x000000041f041825 */ /* 0x002fca00078e0204 */
[----:B------:R2:W5:Y:S01]  /*13a0*/  @P1 LDG.E R12, desc[UR54][R4.64] ;  /* 0x00000036040c1981 */ /* 0x000562000c1e1900 */
[----:B0-----:R-:W-:-:S05]  /*13b0*/  @P2 IMAD.WIDE R6, R31, 0x4, R8 ;  /* 0x000000041f062825 */ /* 0x001fca00078e0208 */
        /* <DEDUP_REMOVED lines=8> */
[----:B------:R-:W-:Y:S01]  /*1440*/  MOV R25, UR5 ;  /* 0x0000000500197c02 */ /* 0x000fe20008000f00 */
[----:B------:R-:W-:Y:S01]  /*1450*/  IMAD.U32 R33, RZ, RZ, UR4 ;  /* 0x00000004ff217e24 */ /* 0x000fe2000f8e00ff */
[----:B--2-4-:R-:W-:Y:S06]  /*1460*/  @P2 BRA `(.L_x_8158) ;  /* 0x0000000000242947 */ /* 0x014fec0003800000 */
        /* <DEDUP_REMOVED lines=9> */
.L_x_8158:
[----:B------:R-:W-:Y:S01]  /*1500*/  ULDC.64 UR4, c[0x0][0xa20] ;  /* 0x0002880000047ab9 */ /* 0x000fe20000000a00 */
[C---:B------:R-:W-:Y:S01]  /*1510*/  LOP3.LUT R3, R30.reuse, 0xff000000, RZ, 0xc0, !PT ;  /* 0xff0000001e037812 */ /* 0x040fe200078ec0ff */
[----:B------:R-:W-:Y:S01]  /*1520*/  IMAD.MOV.U32 R222, RZ, RZ, R31 ;  /* 0x000000ffffde7224 */ /* 0x000fe200078e001f */
[----:B------:R-:W-:Y:S02]  /*1530*/  ISETP.NE.U32.AND P1, PT, RZ, UR4, PT ;  /* 0x00000004ff007c0c */ /* 0x000fe4000bf25070 */
[C---:B------:R-:W-:Y:S02]  /*1540*/  LOP3.LUT R0, R30.reuse, 0xff0000, RZ, 0xc0, !PT ;  /* 0x00ff00001e007812 */ /* 0x040fe400078ec0ff */
[----:B------:R-:W-:Y:S02]  /*1550*/  ISETP.NE.AND.EX P1, PT, RZ, UR5, PT, P1 ;  /* 0x00000005ff007c0c */ /* 0x000fe4000bf25310 */
[----:B------:R-:W-:Y:S02]  /*1560*/  SHF.R.U32.HI R3, RZ, 0x8, R3 ;  /* 0x00000008ff037819 */ /* 0x000fe40000011603 */
[----:B------:R-:W-:-:S02]  /*1570*/  LOP3.LUT R195, R30, 0xffff, RZ, 0xc0, !PT ;  /* 0x0000ffff1ec37812 */ /* 0x000fc400078ec0ff */
[----:B------:R-:W-:-:S07]  /*1580*/  LEA.HI R221, R0, R3, RZ, 0x10 ;  /* 0x0000000300dd7211 */ /* 0x000fce00078f80ff */
[----:B------:R-:W-:Y:S05]  /*1590*/  @!P1 BRA `(.L_x_8159) ;  /* 0x0000000000109947 */ /* 0x000fea0003800000 */
[----:B------:R-:W0:Y:S02]  /*15a0*/  LDC.64 R4, c[0x0][0xa20] ;  /* 0x00028800ff047b82 */ /* 0x000e240000000a00 */
[----:B0-----:R-:W-:-:S05]  /*15b0*/  IMAD.WIDE R4, R31, 0x4, R4 ;  /* 0x000000041f047825 */ /* 0x001fca00078e0204 */
[----:B------:R0:W5:Y:S01]  /*15c0*/  LDG.E R33, desc[UR54][R4.64] ;  /* 0x0000003604217981 */ /* 0x000162000c1e1900 */
[----:B------:R-:W-:Y:S05]  /*15d0*/  BRA `(.L_x_8160) ;  /* 0x0000000000107947 */ /* 0x000fea0003800000 */
.L_x_8159:
[----:B------:R-:W-:Y:S05]  /*15e0*/  @!P0 BRA `(.L_x_8160) ;  /* 0x00000000000c8947 */ /* 0x000fea0003800000 */
[----:B------:R-:W2:Y:S04]  /*15f0*/  LDG.E R0, desc[UR54][R10.64] ;  /* 0x000000360a007981 */ /* 0x000ea8000c1e1900 */
[----:B------:R-:W2:Y:S02]  /*1600*/  LDG.E R33, desc[UR54][R10.64+0x4] ;  /* 0x000004360a217981 */ /* 0x000ea4000c1e1900 */
[----:B--2---:R-:W-:-:S07]  /*1610*/  IMAD.IADD R33, R33, 0x1, -R0 ;  /* 0x0000000121217824 */ /* 0x004fce00078e0a00 */
.L_x_8160:
[----:B------:R-:W-:Y:S01]  /*1620*/  ULDC.64 UR4, c[0x0][0xa10] ;  /* 0x0002840000047ab9 */ /* 0x000fe20000000a00 */
[----:B------:R-:W1:Y:S01]  /*1630*/  LDC R8, c[0x0][0x448] ;  /* 0x00011200ff087b82 */ /* 0x000e620000000800 */
[----:B------:R-:W-:-:S04]  /*1640*/  ISETP.NE.U32.AND P0, PT, RZ, UR4, PT ;  /* 0x00000004ff007c0c */ /* 0x000fc8000bf05070 */
[----:B------:R-:W-:Y:S01]  /*1650*/  ISETP.NE.AND.EX P0, PT, RZ, UR5, PT, P0 ;  /* 0x00000005ff007c0c */ /* 0x000fe2000bf05300 */
[----:B------:R-:W-:Y:S02]  /*1660*/  ULDC.64 UR4, c[0x0][0xa30] ;  /* 0x00028c0000047ab9 */ /* 0x000fe40000000a00 */
[----:B------:R-:W-:Y:S01]  /*1670*/  ISETP.NE.U32.AND P1, PT, RZ, UR4, PT ;  /* 0x00000004ff007c0c */ /* 0x000fe2000bf25070 */
[----:B-----5:R-:W-:Y:S01]  /*1680*/  IMAD.MOV.U32 R24, RZ, RZ, R33 ;  /* 0x000000ffff187224 */ /* 0x020fe200078e0021 */
[----:B------:R-:W2:Y:S02]  /*1690*/  LDC.64 R10, c[0x0][0x9e0] ;  /* 0x00027800ff0a7b82 */ /* 0x000ea40000000a00 */
[----:B------:R-:W-:-:S06]  /*16a0*/  ISETP.NE.AND.EX P1, PT, RZ, UR5, PT, P1 ;  /* 0x00000005ff007c0c */ /* 0x000fcc000bf25310 */
[----:B0-----:R-:W0:Y:S08]  /*16b0*/  @P0 LDC.64 R4, c[0x0][0xa10] ;  /* 0x00028400ff040b82 */ /* 0x001e300000000a00 */
[----:B------:R-:W3:Y:S01]  /*16c0*/  @P1 LDC.64 R6, c[0x0][0xa30] ;  /* 0x00028c00ff061b82 */ /* 0x000ee20000000a00 */
[----:B0-----:R-:W-:-:S05]  /*16d0*/  @P0 IMAD.WIDE R4, R31, 0x4, R4 ;  /* 0x000000041f040825 */ /* 0x001fca00078e0204 */
[----:B------:R-:W4:Y:S04]  /*16e0*/  @P0 LDG.E R0, desc[UR54][R4.64] ;  /* 0x0000003604000981 */ /* 0x000f28000c1e1900 */
[----:B------:R-:W4:Y:S01]  /*16f0*/  @P0 LDG.E R3, desc[UR54][R4.64+0x4] ;  /* 0x0000043604030981 */ /* 0x000f22000c1e1900 */
[----:B---3--:R-:W-:-:S05]  /*1700*/  @P1 IMAD.WIDE R6, R31, 0x4, R6 ;  /* 0x000000041f061825 */ /* 0x008fca00078e0206 */
[----:B------:R0:W5:Y:S01]  /*1710*/  @P1 LDG.E R24, desc[UR54][R6.64] ;  /* 0x0000003606181981 */ /* 0x000162000c1e1900 */
[----:B-1----:R-:W-:Y:S01]  /*1720*/  ISETP.NE.AND P1, PT, R8, 0x1, PT ;  /* 0x000000010800780c */ /* 0x002fe20003f25270 */
[----:B------:R-:W-:Y:S01]  /*1730*/  IMAD.IADD R12, R33, 0x1, -R12 ;  /* 0x00000001210c7824 */ /* 0x000fe200078e0a0c */
[----:B------:R-:W-:Y:S02]  /*1740*/  SHF.L.U32 R198, R29, 0x7, RZ ;  /* 0x000000071dc67819 */ /* 0x000fe400000006ff */
[----:B--2---:R-:W-:-:S09]  /*1750*/  ISETP.GE.AND P2, PT, R11, 0x1, PT ;  /* 0x000000010b00780c */ /* 0x004fd20003f46270 */
[----:B------:R-:W1:Y:S08]  /*1760*/  @P1 LDC R9, c[0x0][0x44c] ;  /* 0x00011300ff091b82 */ /* 0x000e700000000800 */
[----:B------:R-:W2:Y:S01]  /*1770*/  @P1 LDC R8, c[0x0][0x450] ;  /* 0x00011400ff081b82 */ /* 0x000ea20000000800 */
[----:B----4-:R-:W-:Y:S02]  /*1780*/  @P0 IMAD.IADD R25, R3, 0x1, -R0 ;  /* 0x0000000103190824 */ /* 0x010fe400078e0a00 */
[----:B------:R-:W-:-:S02]  /*1790*/  VIADD R0, R198, 0x7f ;  /* 0x0000007fc6007836 */ /* 0x000fc40000000000 */
[----:B------:R-:W-:Y:S02]  /*17a0*/  IMAD.IADD R196, R12, 0x1, R25 ;  /* 0x000000010cc47824 */ /* 0x000fe400078e0219 */
[----:B-1----:R-:W-:-:S03]  /*17b0*/  @P1 IMAD.HI.U32 R3, R0, R9, RZ ;  /* 0x0000000900031227 */ /* 0x002fc600078e00ff */
[C---:B------:R-:W-:Y:S01]  /*17c0*/  IADD3 R5, R196.reuse, 0x1, -R194 ;  /* 0x00000001c4057810 */ /* 0x040fe20007ffe8c2 */
[----:B------:R-:W-:Y:S01]  /*17d0*/  IMAD.MOV.U32 R4, RZ, RZ, R0 ;  /* 0x000000ffff047224 */ /* 0x000fe200078e0000 */
[----:B------:R-:W-:Y:S02]  /*17e0*/  IADD3 R0, R196, 0x7f, RZ ;  /* 0x0000007fc4007810 */ /* 0x000fe40007ffe0ff */
[----:B--2---:R-:W-:Y:S02]  /*17f0*/  @P1 SHF.R.U32.HI R4, RZ, R8, R3 ;  /* 0x00000008ff041219 */ /* 0x004fe40000011603 */
[----:B------:R-:W-:-:S03]  /*1800*/  SHF.R.S32.HI R3, RZ, 0x1f, R0 ;  /* 0x0000001fff037819 */ /* 0x000fc60000011400 */
[----:B0-----:R-:W-:Y:S01]  /*1810*/  IMAD.IADD R7, R5, 0x1, R4 ;  /* 0x0000000105077824 */ /* 0x001fe200078e0204 */
[----:B------:R-:W-:-:S03]  /*1820*/  LEA.HI R3, R3, R0, RZ, 0x7 ;  /* 0x0000000003037211 */ /* 0x000fc600078f38ff */
[----:B------:R-:W-:Y:S01]  /*1830*/  IMAD.IADD R0, R7, 0x1, R10 ;  /* 0x0000000107007824 */ /* 0x000fe200078e020a */
[----:B------:R-:W-:Y:S01]  /*1840*/  SHF.R.S32.HI R94, RZ, 0x7, R3 ;  /* 0x00000007ff5e7819 */ /* 0x000fe20000011403 */
        /* <DEDUP_REMOVED lines=12> */
.L_x_8163:
[----:B------:R-:W-:-:S13]  /*1910*/  ISETP.NE.AND P0, PT, R11, 0x1, PT ;  /* 0x000000010b00780c */ /* 0x000fda0003f05270 */
[----:B------:R-:W0:Y:S02]  /*1920*/  @P0 LDC.64 R4, c[0x0][0x9e8] ;  /* 0x00027a00ff040b82 */ /* 0x000e240000000a00 */
[----:B0-----:R-:W-:-:S05]  /*1930*/  @P0 IMAD.HI.U32 R4, R3, R4, RZ ;  /* 0x0000000403040227 */ /* 0x001fca00078e00ff */
[----:B------:R-:W-:-:S07]  /*1940*/  @P0 SHF.R.U32.HI R3, RZ, R5, R4 ;  /* 0x00000005ff030219 */ /* 0x000fce0000011604 */
.L_x_8164:
[----:B------:R-:W-:Y:S05]  /*1950*/  BSYNC B0 ;  /* 0x0000000000007941 */ /* 0x000fea0003800000 */
.L_x_8162:
[----:B------:R-:W-:-:S05]  /*1960*/  IMAD R3, R3, R11, R11 ;  /* 0x0000000b03037224 */ /* 0x000fca00078e020b */
[----:B------:R-:W-:-:S07]  /*1970*/  VIMNMX R0, R0, R3, PT ;  /* 0x0000000300007248 */ /* 0x000fce0003fe0100 */
.L_x_8161:
[----:B------:R-:W0:Y:S01]  /*1980*/  @P1 LDC R5, c[0x0][0x44c] ;  /* 0x00011300ff051b82 */ /* 0x000e220000000800 */
[----:B------:R-:W-:Y:S01]  /*1990*/  VIADD R0, R0, 0x7f ;  /* 0x0000007f00007836 */ /* 0x000fe20000000000 */
[----:B------:R-:W-:Y:S01]  /*19a0*/  MOV R4, R198 ;  /* 0x000000c600047202 */ /* 0x000fe20000000f00 */
[----:B------:R-:W-:Y:S01]  /*19b0*/  IMAD.IADD R93, R196, 0x1, -R194 ;  /* 0x00000001c45d7824 */ /* 0x000fe200078e0ac2 */
[----:B------:R-:W-:Y:S02]  /*19c0*/  ULDC UR4, c[0x0][0x9dc] ;  /* 0x0002770000047ab9 */ /* 0x000fe40000000800 */
[----:B------:R-:W-:Y:S02]  /*19d0*/  SHF.R.S32.HI R3, RZ, 0x1f, R0 ;  /* 0x0000001fff037819 */ /* 0x000fe40000011400 */
[----:B------:R-:W1:Y:S02]  /*19e0*/  @P1 LDC R6, c[0x0][0x450] ;  /* 0x00011400ff061b82 */ /* 0x000e640000000800 */
[----:B------:R-:W-:-:S04]  /*19f0*/  LEA.HI R3, R3, R0, RZ, 0x7 ;  /* 0x0000000003037211 */ /* 0x000fc800078f38ff */
[----:B------:R-:W-:-:S04]  /*1a00*/  SHF.R.S32.HI R3, RZ, 0x7, R3 ;  /* 0x00000007ff037819 */ /* 0x000fc80000011403 */
        /* <DEDUP_REMOVED lines=16> */
.L_x_8167:
[----:B------:R-:W-:-:S13]  /*1b10*/  ISETP.NE.AND P0, PT, R11, 0x1, PT ;  /* 0x000000010b00780c */ /* 0x000fda0003f05270 */
[----:B------:R-:W0:Y:S02]  /*1b20*/  @P0 LDC.64 R4, c[0x0][0x9e8] ;  /* 0x00027a00ff040b82 */ /* 0x000e240000000a00 */
[----:B0-----:R-:W-:-:S05]  /*1b30*/  @P0 IMAD.HI.U32 R4, R0, R4, RZ ;  /* 0x0000000400040227 */ /* 0x001fca00078e00ff */
[----:B------:R-:W-:-:S07]  /*1b40*/  @P0 SHF.R.U32.HI R0, RZ, R5, R4 ;  /* 0x00000005ff000219 */ /* 0x000fce0000011604 */
.L_x_8168:
[----:B------:R-:W-:Y:S05]  /*1b50*/  BSYNC B0 ;  /* 0x0000000000007941 */ /* 0x000fea0003800000 */
.L_x_8166:
[----:B------:R-:W-:-:S05]  /*1b60*/  IMAD R0, R0, R11, RZ ;  /* 0x0000000b00007224 */ /* 0x000fca00078e02ff */
[----:B------:R-:W-:-:S07]  /*1b70*/  VIMNMX R3, R3, R0, !PT ;  /* 0x0000000003037248 */ /* 0x000fce0007fe0100 */
.L_x_8165:
[----:B------:R-:W-:Y:S01]  /*1b80*/  SHF.R.S32.HI R0, RZ, 0x1f, R3 ;  /* 0x0000001fff007819 */ /* 0x000fe20000011403 */
[----:B------:R-:W-:Y:S01]  /*1b90*/  BSSY B0, `(.L_x_8169) ;  /* 0x0000028000007945 */ /* 0x000fe20003800000 */
[----:B------:R-:W-:Y:S02]  /*1ba0*/  LOP3.LUT R223, R221, 0xff, RZ, 0xc0, !PT ;  /* 0x000000ffdddf7812 */ /* 0x000fe400078ec0ff */
[----:B------:R-:W-:Y:S02]  /*1bb0*/  LEA.HI R0, R0, R3, RZ, 0x7 ;  /* 0x0000000300007211 */ /* 0x000fe400078f38ff */
[----:B------:R-:W-:Y:S02]  /*1bc0*/  SHF.R.U32.HI R221, RZ, 0x10, R221 ;  /* 0x00000010ffdd7819 */ /* 0x000fe400000116dd */
[----:B------:R-:W-:-:S04]  /*1bd0*/  SHF.R.S32.HI R0, RZ, 0x7, R0 ;  /* 0x00000007ff007819 */ /* 0x000fc80000011400 */
[----:B------:R-:W-:Y:S01]  /*1be0*/  VIMNMX R9, RZ, R0, !PT ;  /* 0x00000000ff097248 */ /* 0x000fe20007fe0100 */
[----:B------:R-:W-:-:S03]  /*1bf0*/  IMAD.MOV.U32 R0, RZ, RZ, RZ ;  /* 0x000000ffff007224 */ /* 0x000fc600078e00ff */
[----:B------:R-:W-:-:S13]  /*1c00*/  ISETP.GT.AND P0, PT, R8, R9, PT ;  /* 0x000000090800720c */ /* 0x000fda0003f04270 */
[----:B------:R-:W-:Y:S05]  /*1c10*/  @!P0 BRA `(.L_x_8170) ;  /* 0x00000000007c8947 */ /* 0x000fea0003800000 */
        /* <DEDUP_REMOVED lines=31> */
.L_x_8170:
[----:B------:R-:W-:Y:S05]  /*1e10*/  BSYNC B0 ;  /* 0x0000000000007941 */ /* 0x000fea0003800000 */
.L_x_8169:
[----:B------:R-:W-:-:S05]  /*1e20*/  IMAD R3, R223, R0, R9 ;  /* 0x00000000df037224 */ /* 0x000fca00078e0209 */
[C---:B------:R-:W-:Y:S01]  /*1e30*/  VIADDMNMX R0, R3.reuse, R0, R8, PT ;  /* 0x0000000003007246 */ /* 0x040fe20003800108 */
[----:B------:R-:W-:-:S04]  /*1e40*/  IMAD R3, R3, 0x80, -R12 ;  /* 0x0000008003037824 */ /* 0x000fc800078e0a0c */
[----:B------:R-:W-:Y:S01]  /*1e50*/  IMAD R0, R0, 0x80, -R12 ;  /* 0x0000008000007824 */ /* 0x000fe200078e0a0c */
[----:B------:R-:W-:-:S04]  /*1e60*/  VIMNMX R3, RZ, R3, !PT ;  /* 0x00000003ff037248 */ /* 0x000fc80007fe0100 */
[----:B------:R-:W-:Y:S02]  /*1e70*/  VIMNMX R0, R0, R25, PT ;  /* 0x0000001900007248 */ /* 0x000fe40003fe0100 */
[----:B------:R-:W-:Y:S02]  /*1e80*/  SHF.R.U32.HI R26, RZ, 0x7, R3 ;  /* 0x00000007ff1a7819 */ /* 0x000fe40000011603 */
[----:B------:R-:W-:-:S03]  /*1e90*/  ISETP.GT.AND P0, PT, R0, R3, PT ;  /* 0x000000030000720c */ /* 0x000fc60003f04270 */
[----:B------:R-:W-:-:S10]  /*1ea0*/  IMAD.MOV.U32 R27, RZ, RZ, R26 ;  /* 0x000000ffff1b7224 */ /* 0x000fd400078e001a */
[----:B------:R-:W-:-:S04]  /*1eb0*/  @P0 IADD3 R0, R0, 0x7f, RZ ;  /* 0x0000007f00000810 */ /* 0x000fc80007ffe0ff */
        /* <DEDUP_REMOVED lines=26> */
.L_x_8173:
[----:B------:R-:W-:Y:S05]  /*2060*/  BSYNC B6 ;  /* 0x0000000000067941 */ /* 0x000fea0003800000 */
.L_x_8172:
        /* <DEDUP_REMOVED lines=20> */
.L_x_8175:
[----:B------:R-:W-:Y:S05]  /*21b0*/  BSYNC B6 ;  /* 0x0000000000067941 */ /* 0x000fea0003800000 */
.L_x_8174:
[----:B------:R-:W-:Y:S01]  /*21c0*/  ULDC.64 UR4, c[0x0][0x9f8] ;  /* 0x00027e0000047ab9 */ /* 0x000fe20000000a00 */
[----:B------:R-:W-:Y:S01]  /*21d0*/  IMAD.MOV.U32 R0, RZ, RZ, R31 ;  /* 0x000000ffff007224 */ /* 0x000fe200078e001f */
[----:B------:R-:W-:Y:S01]  /*21e0*/  ISETP.NE.U32.AND P0, PT, RZ, UR4, PT ;  /* 0x00000004ff007c0c */ /* 0x000fe2000bf05070 */
[----:B------:R-:W0:Y:S03]  /*21f0*/  LDC R15, c[0x0][0x3f4] ;  /* 0x0000fd00ff0f7b82 */ /* 0x000e260000000800 */
[----:B------:R-:W-:-:S05]  /*2200*/  ISETP.NE.AND.EX P0, PT, RZ, UR5, PT, P0 ;  /* 0x00000005ff007c0c */ /* 0x000fca000bf05300 */
[----:B------:R-:W1:Y:S08]  /*2210*/  LDC.64 R28, c[0x0][0x3f8] ;  /* 0x0000fe00ff1c7b82 */ /* 0x000e700000000a00 */
[----:B------:R-:W2:Y:S08]  /*2220*/  @P0 LDC.64 R4, c[0x0][0x9f8] ;  /* 0x00027e00ff040b82 */ /* 0x000eb00000000a00 */
[----:B------:R-:W3:Y:S01]  /*2230*/  LDC.64 R34, c[0x0][0x408] ;  /* 0x00010200ff227b82 */ /* 0x000ee20000000a00 */
[----:B--2---:R-:W-:-:S05]  /*2240*/  @P0 IMAD.WIDE R4, R31, 0x4, R4 ;  /* 0x000000041f040825 */ /* 0x004fca00078e0204 */
[----:B------:R2:W4:Y:S01]  /*2250*/  @P0 LDG.E R0, desc[UR54][R4.64] ;  /* 0x0000003604000981 */ /* 0x000522000c1e1900 */
[----:B0-----:R-:W-:Y:S01]  /*2260*/  ISETP.GE.AND P0, PT, R16, R15, PT ;  /* 0x0000000f1000720c */ /* 0x001fe20003f06270 */
[----:B-1----:R-:W-:Y:S01]  /*2270*/  IMAD.WIDE.U32 R6, R188, R28, R22 ;  /* 0x0000001cbc067225 */ /* 0x002fe200078e0016 */
[----:B------:R-:W-:Y:S02]  /*2280*/  SHF.R.S32.HI R11, RZ, 0x1f, R188 ;  /* 0x0000001fff0b7819 */ /* 0x000fe400000114bc */
[----:B------:R-:W-:Y:S01]  /*2290*/  SEL R13, R15, RZ, P0 ;  /* 0x000000ff0f0d7207 */ /* 0x000fe20000000000 */
[----:B------:R-:W-:Y:S01]  /*22a0*/  IMAD.MOV.U32 R80, RZ, RZ, R6 ;  /* 0x000000ffff507224 */ /* 0x000fe200078e0006 */
[----:B------:R-:W-:Y:S01]  /*22b0*/  SHF.R.U32.HI R36, RZ, 0x3, R207 ;  /* 0x00000003ff247819 */ /* 0x000fe200000116cf */
[-C--:B---3--:R-:W-:Y:S01]  /*22c0*/  IMAD R10, R11, R34.reuse, RZ ;  /* 0x000000220b0a7224 */ /* 0x088fe200078e02ff */
[----:B------:R-:W-:Y:S01]  /*22d0*/  SHF.R.U32.HI R30, RZ, 0x3, R203 ;  /* 0x00000003ff1e7819 */ /* 0x000fe200000116cb */
[----:B------:R-:W-:Y:S01]  /*22e0*/  IMAD.IADD R13, R16, 0x1, R13 ;  /* 0x00000001100d7824 */ /* 0x000fe200078e020d */
[----:B------:R-:W-:Y:S01]  /*22f0*/  SHF.R.U32.HI R21, RZ, 0x3, R202 ;  /* 0x00000003ff157819 */ /* 0x000fe200000116ca */
[----:B--2---:R-:W-:Y:S01]  /*2300*/  IMAD.WIDE.U32 R4, R188, R34, R22 ;  /* 0x00000022bc047225 */ /* 0x004fe200078e0016 */
[----:B------:R-:W-:-:S02]  /*2310*/  SHF.R.U32.HI R20, RZ, 0x3, R201 ;  /* 0x00000003ff147819 */ /* 0x000fc400000116c9 */
[----:B------:R-:W-:Y:S01]  /*2320*/  SHF.R.S32.HI R6, RZ, 0x1f, R13 ;  /* 0x0000001fff067819 */ /* 0x000fe2000001140d */
[----:B------:R-:W-:Y:S01]  /*2330*/  IMAD.MOV.U32 R84, RZ, RZ, R4 ;  /* 0x000000ffff547224 */ /* 0x000fe200078e0004 */
[----:B------:R-:W-:Y:S01]  /*2340*/  SHF.L.U64.HI R31, R34, 0x7, R35 ;  /* 0x00000007221f7819 */ /* 0x000fe20000010223 */
[----:B------:R-:W-:Y:S01]  /*2350*/  IMAD R87, R188, R35, R10 ;  /* 0x00000023bc577224 */ /* 0x000fe200078e020a */
[CC--:B------:R-:W-:Y:S01]  /*2360*/  LEA.HI R4, R6.reuse, R13.reuse, RZ, 0x6 ;  /* 0x0000000d06047211 */ /* 0x0c0fe200078f30ff */
[----:B------:R-:W-:Y:S01]  /*2370*/  IMAD R8, R11, R28, RZ ;  /* 0x0000001c0b087224 */ /* 0x000fe200078e02ff */
[----:B------:R-:W-:Y:S01]  /*2380*/  LEA.HI R12, R6, R13, RZ, 0x3 ;  /* 0x0000000d060c7211 */ /* 0x000fe200078f18ff */
[----:B------:R-:W-:Y:S02]  /*2390*/  IMAD.IADD R85, R5, 0x1, R87 ;  /* 0x0000000105557824 */ /* 0x000fe400078e0257 */
[----:B------:R-:W-:Y:S01]  /*23a0*/  IMAD.SHL.U32 R5, R4, 0x80, RZ ;  /* 0x0000008004057824 */ /* 0x000fe200078e00ff */
[----:B------:R-:W-:Y:S01]  /*23b0*/  LOP3.LUT R4, R207, 0x38, R12, 0xf8, !PT ;  /* 0x00000038cf047812 */ /* 0x000fe200078ef80c */
[----:B------:R-:W-:Y:S01]  /*23c0*/  IMAD.WIDE.U32 R10, R188, R34, R16 ;  /* 0x00000022bc0a7225 */ /* 0x000fe200078e0010 */
[----:B------:R-:W-:-:S02]  /*23d0*/  LOP3.LUT R6, R203, 0x38, R12, 0xf8, !PT ;  /* 0x00000038cb067812 */ /* 0x000fc400078ef80c */
[----:B------:R-:W-:Y:S01]  /*23e0*/  LOP3.LUT R4, R4, R36, RZ, 0x3c, !PT ;  /* 0x0000002404047212 */ /* 0x000fe200078e3cff */
[C---:B------:R-:W-:Y:S01]  /*23f0*/  IMAD R83, R188.reuse, R29, R8 ;  /* 0x0000001dbc537224 */ /* 0x040fe200078e0208 */
[----:B------:R-:W0:Y:S01]  /*2400*/  S2R R36, SR_TID.X ;  /* 0x0000000000247919 */ /* 0x000e220000002100 */
[-C--:B------:R-:W-:Y:S01]  /*2410*/  IMAD.WIDE.U32 R8, R188, R28.reuse, R16 ;  /* 0x0000001cbc087225 */ /* 0x080fe200078e0010 */
[----:B------:R-:W-:Y:S02]  /*2420*/  IADD3 R87, R87, R11, RZ ;  /* 0x0000000b57577210 */ /* 0x000fe40007ffe0ff */
[----:B-----5:R-:W-:Y:S01]  /*2430*/  SHF.R.S32.HI R11, RZ, 0x1f, R24 ;  /* 0x0000001fff0b7819 */ /* 0x020fe20000011418 */
[----:B------:R-:W-:Y:S01]  /*2440*/  IMAD.MOV.U32 R82, RZ, RZ, R8 ;  /* 0x000000ffff527224 */ /* 0x000fe200078e0008 */
[----:B------:R-:W-:Y:S01]  /*2450*/  IADD3 R81, R7, R83, RZ ;  /* 0x0000005307517210 */ /* 0x000fe20007ffe0ff */
[----:B------:R-:W-:Y:S01]  /*2460*/  IMAD.IADD R83, R83, 0x1, R9 ;  /* 0x0000000153537824 */ /* 0x000fe200078e0209 */
[----:B------:R-:W-:Y:S01]  /*2470*/  LOP3.LUT R8, R202, 0x38, R12, 0xf8, !PT ;  /* 0x00000038ca087812 */ /* 0x000fe200078ef80c */
[----:B------:R-:W-:Y:S01]  /*2480*/  IMAD.MOV.U32 R86, RZ, RZ, R10 ;  /* 0x000000ffff567224 */ /* 0x000fe200078e000a */
[----:B------:R-:W-:Y:S01]  /*2490*/  LOP3.LUT R9, R201, 0x38, R12, 0xf8, !PT ;  /* 0x00000038c9097812 */ /* 0x000fe200078ef80c */
[----:B------:R-:W-:Y:S01]  /*24a0*/  IMAD R10, R11, R28, RZ ;  /* 0x0000001c0b0a7224 */ /* 0x000fe200078e02ff */
[----:B------:R-:W-:Y:S01]  /*24b0*/  LOP3.LUT R7, R5, 0xffffe000, RZ, 0xc0, !PT ;  /* 0xffffe00005077812 */ /* 0x000fe200078ec0ff */
[----:B------:R-:W-:Y:S01]  /*24c0*/  IMAD R11, R11, R34, RZ ;  /* 0x000000220b0b7224 */ /* 0x000fe200078e02ff */
[----:B------:R-:W-:Y:S01]  /*24d0*/  LOP3.LUT R5, R6, R30, RZ, 0x3c, !PT ;  /* 0x0000001e06057212 */ /* 0x000fe200078e3cff */
[----:B------:R-:W-:Y:S01]  /*24e0*/  IMAD R39, R24, R29, R10 ;  /* 0x0000001d18277224 */ /* 0x000fe200078e020a */
[----:B------:R-:W-:Y:S01]  /*24f0*/  LOP3.LUT R6, R8, R21, RZ, 0x3c, !PT ;  /* 0x0000001508067212 */ /* 0x000fe200078e3cff */
[----:B------:R-:W-:Y:S01]  /*2500*/  IMAD.WIDE.U32 R80, R24, R28, R80 ;  /* 0x0000001c18507225 */ /* 0x000fe200078e0050 */
[----:B------:R-:W-:-:S02]  /*2510*/  LOP3.LUT R9, R9, R20, RZ, 0x3c, !PT ;  /* 0x0000001409097212 */ /* 0x000fc400078e3cff */
[-C--:B------:R-:W-:Y:S01]  /*2520*/  IADD3 R4, R4, R7.reuse, R211 ;  /* 0x0000000704047210 */ /* 0x080fe20007ffe0d3 */
[----:B------:R-:W-:Y:S01]  /*2530*/  IMAD.WIDE.U32 R82, R24, R28, R82 ;  /* 0x0000001c18527225 */ /* 0x000fe200078e0052 */
[-C--:B------:R-:W-:Y:S02]  /*2540*/  IADD3 R5, R5, R7.reuse, R210 ;  /* 0x0000000705057210 */ /* 0x080fe40007ffe0d2 */
[----:B------:R-:W-:Y:S01]  /*2550*/  IADD3 R6, R6, R7, R209 ;  /* 0x0000000706067210 */ /* 0x000fe20007ffe0d1 */
[----:B------:R-:W-:Y:S01]  /*2560*/  IMAD R11, R24, R35, R11 ;  /* 0x00000023180b7224 */ /* 0x000fe200078e020b */
[----:B------:R-:W-:Y:S01]  /*2570*/  LOP3.LUT R76, R12, 0xfffffff8, RZ, 0xc0, !PT ;  /* 0xfffffff80c4c7812 */ /* 0x000fe200078ec0ff */
[-C--:B------:R-:W-:Y:S01]  /*2580*/  IMAD.WIDE.U32 R84, R24, R34.reuse, R84 ;  /* 0x0000002218547225 */ /* 0x080fe200078e0054 */
[----:B------:R-:W-:Y:S02]  /*2590*/  IADD3 R7, R9, R7, R208 ;  /* 0x0000000709077210 */ /* 0x000fe40007ffe0d0 */
[----:B------:R-:W-:Y:S01]  /*25a0*/  SHF.L.U64.HI R8, R28, 0x5, R29 ;  /* 0x000000051c087819 */ /* 0x000fe2000001021d */
[----:B------:R-:W-:Y:S01]  /*25b0*/  IMAD.WIDE.U32 R86, R24, R34, R86 ;  /* 0x0000002218567225 */ /* 0x000fe200078e0056 */
[----:B0-----:R-:W-:-:S02]  /*25c0*/  SHF.R.U32.HI R36, RZ, 0x7, R36 ;  /* 0x00000007ff247819 */ /* 0x001fc40000011624 */
[----:B------:R-:W-:Y:S01]  /*25d0*/  SHF.L.U64.HI R9, R28, 0x6, R29 ;  /* 0x000000061c097819 */ /* 0x000fe2000001021d */
[----:B------:R-:W-:Y:S01]  /*25e0*/  IMAD.IADD R3, R32, 0x1, R33 ;  /* 0x0000000120037824 */ /* 0x000fe200078e0221 */
[----:B------:R-:W-:Y:S01]  /*25f0*/  ISETP.NE.AND P6, PT, R36, 0x1, PT ;  /* 0x000000012400780c */ /* 0x000fe20003fc5270 */
[C---:B------:R-:W-:Y:S01]  /*2600*/  IMAD.SHL.U32 R20, R28.reuse, 0x20, RZ ;  /* 0x000000201c147824 */ /* 0x040fe200078e00ff */
[C---:B------:R-:W-:Y:S01]  /*2610*/  SHF.L.U64.HI R10, R28.reuse, 0x7, R29 ;  /* 0x000000071c0a7819 */ /* 0x040fe2000001021d */
[----:B------:R-:W-:Y:S01]  /*2620*/  IMAD.SHL.U32 R21, R28, 0x40, RZ ;  /* 0x000000401c157824 */ /* 0x000fe200078e00ff */
[C-C-:B------:R-:W-:Y:S01]  /*2630*/  SHF.L.U64.HI R29, R34.reuse, 0x5, R35.reuse ;  /* 0x00000005221d7819 */ /* 0x140fe20000010223 */
[C---:B------:R-:W-:Y:S01]  /*2640*/  IMAD.SHL.U32 R32, R34.reuse, 0x20, RZ ;  /* 0x0000002022207824 */ /* 0x040fe200078e00ff */
[C---:B------:R-:W-:Y:S01]  /*2650*/  SHF.L.U64.HI R30, R34.reuse, 0x6, R35 ;  /* 0x00000006221e7819 */ /* 0x040fe20000010223 */
[----:B------:R-:W-:Y:S01]  /*2660*/  IMAD.SHL.U32 R33, R34, 0x40, RZ ;  /* 0x0000004022217824 */ /* 0x000fe200078e00ff */
[----:B------:R-:W-:Y:S01]  /*2670*/  SHF.L.U32 R28, R28, 0x7, RZ ;  /* 0x000000071c1c7819 */ /* 0x000fe200000006ff */
[----:B------:R-:W-:Y:S01]  /*2680*/  VIADD R92, R36, 0x8 ;  /* 0x00000008245c7836 */ /* 0x000fe20000000000 */
[----:B------:R-:W-:Y:S01]  /*2690*/  SHF.L.U32 R36, R15, 0x1, RZ ;  /* 0x000000010f247819 */ /* 0x000fe200000006ff */
[----:B------:R-:W-:Y:S01]  /*26a0*/  IMAD.IADD R38, R81, 0x1, R39 ;  /* 0x0000000151267824 */ /* 0x000fe200078e0227 */
[----:B------:R-:W-:Y:S01]  /*26b0*/  SHF.R.S32.HI R79, RZ, 0x3, R12 ;  /* 0x00000003ff4f7819 */ /* 0x000fe2000001140c */
[----:B------:R-:W-:Y:S05]  /*26c0*/  @!P6 WARPSYNC.ALL ;  /* 0x000000000000e948 */ /* 0x000fea0003800000 */
[----:B------:R-:W-:Y:S01]  /*26d0*/  ULDC UR4, c[0x0][0x2f4] ;  /* 0x0000bd0000047ab9 */ /* 0x000fe20000000800 */
[----:B------:R-:W-:Y:S01]  /*26e0*/  IMAD.SHL.U32 R34, R34, 0x80, RZ ;  /* 0x0000008022227824 */ /* 0x000fe200078e00ff */
[----:B------:R-:W-:Y:S01]  /*26f0*/  ISETP.GE.AND P1, PT, R16, UR4, PT ;  /* 0x0000000410007c0c */ /* 0x000fe2000bf26270 */
[----:B------:R-:W-:Y:S01]  /*2700*/  IMAD R35, R220, 0x20, R188 ;  /* 0x00000020dc237824 */ /* 0x000fe200078e02bc */
[----:B------:R-:W-:Y:S01]  /*2710*/  @!P6 BAR.SYNC.DEFER_BLOCKING 0x9, 0x100 ;  /* 0x024400000000eb1d */ /* 0x000fe20000010000 */
[----:B------:R-:W-:Y:S01]  /*2720*/  ISETP.GE.AND P2, PT, R2, UR4, PT ;  /* 0x0000000402007c0c */ /* 0x000fe2000bf46270 */
[----:B------:R-:W-:Y:S01]  /*2730*/  IMAD.IADD R39, R39, 0x1, R83 ;  /* 0x0000000127277824 */ /* 0x000fe200078e0253 */
[----:B------:R-:W-:Y:S01]  /*2740*/  SHF.R.S32.HI R88, RZ, 0x1f, R76 ;  /* 0x0000001fff587819 */ /* 0x000fe2000001144c */
[----:B------:R-:W-:-:S02]  /*2750*/  IMAD.IADD R77, R85, 0x1, R11 ;  /* 0x00000001554d7824 */ /* 0x000fc400078e020b */
[----:B------:R-:W-:Y:S01]  /*2760*/  IMAD.IADD R78, R11, 0x1, R87 ;  /* 0x000000010b4e7824 */ /* 0x000fe200078e0257 */
[----:B----4-:R-:W-:-:S07]  /*2770*/  SHF.R.S32.HI R37, RZ, 0x1f, R0 ;  /* 0x0000001fff257819 */ /* 0x010fce0000011400 */
.L_x_8273:
[----:B------:R-:W0:Y:S01]  /*2780*/  LDC R98, c[0x0][0x430] ;  /* 0x00010c00ff627b82 */ /* 0x000e220000000800 */
[----:B------:R-:W-:Y:S02]  /*2790*/  VIADD R27, R27, 0xffffffff ;  /* 0xffffffff1b1b7836 */ /* 0x000fe40000000000 */
[----:B------:R-:W-:-:S03]  /*27a0*/  IMAD.MOV.U32 R99, RZ, RZ, RZ ;  /* 0x000000ffff637224 */ /* 0x000fc600078e00ff */
[----:B------:R-:W-:Y:S02]  /*27b0*/  LEA R40, R27, R35, 0x7 ;  /* 0x000000231b287211 */ /* 0x000fe400078e38ff */
[----:B-1----:R-:W1:Y:S02]  /*27c0*/  LDC R102, c[0x0][0x3f4] ;  /* 0x0000fd00ff667b82 */ /* 0x002e640000000800 */
[----:B------:R-:W-:Y:S01]  /*27d0*/  ISETP.GE.AND P3, PT, R40, R25, PT ;  /* 0x000000192800720c */ /* 0x000fe20003f66270 */
[----:B------:R-:W-:-:S03]  /*27e0*/  IMAD.IADD R41, R3, 0x1, R40 ;  /* 0x0000000103297824 */ /* 0x000fc600078e0228 */
[----:B------:R-:W-:Y:S01]  /*27f0*/  ISETP.GT.OR P3, PT, R35, 0x7f, P3 ;  /* 0x0000007f2300780c */ /* 0x000fe20001f64670 */
[----:B---3--:R-:W-:Y:S01]  /*2800*/  IMAD.MOV.U32 R11, RZ, RZ, R41 ;  /* 0x000000ffff0b7224 */ /* 0x008fe200078e0029 */
        /* <DEDUP_REMOVED lines=13> */
[----:B--2---:R-:W-:-:S04]  /*28e0*/  @!P3 LEA R14, P4, R12, R42, 0x2 ;  /* 0x0000002a0c0eb211 */ /* 0x004fc800078810ff */
[----:B------:R-:W-:-:S05]  /*28f0*/  @!P3 LEA.HI.X R15, R12, R43, R13, 0x2, P4 ;  /* 0x0000002b0c0fb211 */ /* 0x000fca00020f140d */
[----:B------:R0:W5:Y:S01]  /*2900*/  @!P3 LDG.E R99, desc[UR54][R14.64] ;  /* 0x000000360e63b981 */ /* 0x000162000c1e1900 */
[----:B-1----:R-:W-:Y:S01]  /*2910*/  ISETP.GE.AND P3, PT, R102, 0x1, PT ;  /* 0x000000016600780c */ /* 0x002fe20003f66270 */
[----:B------:R-:W-:Y:S01]  /*2920*/  IMAD R91, R19, 0x4000, R219 ;  /* 0x00004000135b7824 */ /* 0x000fe200078e02db */
[----:B------:R-:W-:Y:S01]  /*2930*/  IADD3 R11, -R11, RZ, RZ ;  /* 0x000000ff0b0b7210 */ /* 0x000fe20007ffe1ff */
[----:B------:R-:W-:Y:S05]  /*2940*/  YIELD ;  /* 0x0000000000007946 */ /* 0x000fea0003800000 */
[----:B------:R-:W-:Y:S01]  /*2950*/  ISETP.GT.AND P4, PT, R27, R26, PT ;  /* 0x0000001a1b00720c */ /* 0x000fe20003f84270 */
[----:B------:R-:W-:Y:S01]  /*2960*/  BSSY B0, `(.L_x_8176) ;  /* 0x0000577000007945 */ /* 0x000fe20003800000 */
[----:B------:R-:W-:-:S02]  /*2970*/  IMAD R98, R98, R11, R41 ;  /* 0x0000000b62627224 */ /* 0x000fc400078e0229 */
[----:B------:R-:W-:Y:S01]  /*2980*/  IMAD R91, R91, 0x2, R18 ;  /* 0x000000025b5b7824 */ /* 0x000fe200078e0212 */
[----:B------:R-:W-:Y:S01]  /*2990*/  P2R R90, PR, RZ, 0x10 ;  /* 0x00000010ff5a7803 */ /* 0x000fe20000000000 */
[----:B0-----:R-:W-:Y:S07]  /*29a0*/  @!P3 BRA `(.L_x_8177) ;  /* 0x000000500024b947 */ /* 0x001fee0003800000 */
[----:B------:R-:W-:Y:S01]  /*29b0*/  SHF.R.S32.HI R97, RZ, 0x1f, R98 ;  /* 0x0000001fff617819 */ /* 0x000fe20000011462 */
[----:B------:R-:W-:Y:S01]  /*29c0*/  ULDC.64 UR4, c[0x0][0x300] ;  /* 0x0000c00000047ab9 */ /* 0x000fe20000000a00 */
[----:B-----5:R-:W-:Y:S01]  /*29d0*/  SHF.R.S32.HI R96, RZ, 0x1f, R99 ;  /* 0x0000001fff607819 */ /* 0x020fe20000011463 */
[C---:B------:R-:W-:Y:S01]  /*29e0*/  IMAD.WIDE.U32 R12, R98.reuse, UR4, RZ ;  /* 0x00000004620c7c25 */ /* 0x040fe2000f8e00ff */
        /* <DEDUP_REMOVED lines=20> */
[----:B------:R-:W-:Y:S01]  /*2b30*/  LEA R106, P4, R40, UR4, 0x1 ;  /* 0x00000004286a7c11 */ /* 0x000fe2000f8808ff */
[----:B------:R-:W-:Y:S02]  /*2b40*/  IMAD R11, R11, R34, R15 ;  /* 0x000000220b0b7224 */ /* 0x000fe400078e020f */
[----:B------:R-:W-:Y:S01]  /*2b50*/  IMAD.WIDE.U32 R12, R34, R27, RZ ;  /* 0x0000001b220c7225 */ /* 0x000fe200078e00ff */
[----:B------:R-:W-:-:S03]  /*2b60*/  LEA.HI.X R101, R40, UR5, R101, 0x1, P4 ;  /* 0x0000000528657c11 */ /* 0x000fc6000a0f0c65 */
[----:B------:R-:W-:Y:S01]  /*2b70*/  IMAD.WIDE.U32 R14, R28, R27, RZ ;  /* 0x0000001b1c0e7225 */ /* 0x000fe200078e00ff */
[----:B------:R-:W-:-:S03]  /*2b80*/  IADD3 R11, R13, R11, RZ ;  /* 0x0000000b0d0b7210 */ /* 0x000fc60007ffe0ff */
[----:B------:R-:W-:Y:S01]  /*2b90*/  IMAD.IADD R89, R15, 0x1, R89 ;  /* 0x000000010f597824 */ /* 0x000fe200078e0259 */
[----:B------:R-:W-:Y:S06]  /*2ba0*/  @!P3 BRA `(.L_x_8178) ;  /* 0x000000240098b947 */ /* 0x000fec0003800000 */
        /* <DEDUP_REMOVED lines=29> */
.L_x_8180:
[----:B------:R-:W-:Y:S05]  /*2d80*/  BSYNC B1 ;  /* 0x0000000000017941 */ /* 0x000fea0003800000 */
.L_x_8179:
        /* <DEDUP_REMOVED lines=13> */
[----:B------:R-:W-:Y:S01]  /*2e60*/  P2R R118, PR, RZ, 0x8 ;  /* 0x00000008ff767803 */ /* 0x000fe20000000000 */
[----:B------:R-:W-:Y:S01]  /*2e70*/  IMAD.MOV.U32 R42, RZ, RZ, R70 ;  /* 0x000000ffff2a7224 */ /* 0x000fe200078e0046 */
[----:B------:R-:W-:-:S02]  /*2e80*/  PRMT R119, R119, 0x5410, R43 ;  /* 0x0000541077777816 */ /* 0x000fc4000000002b */
[----:B------:R-:W-:Y:S02]  /*2e90*/  CS2R R60, SRZ ;  /* 0x00000000003c7805 */ /* 0x000fe4000001ff00 */
        /* <DEDUP_REMOVED lines=25> */
.L_x_8182:
[----:B------:R-:W-:Y:S05]  /*3030*/  BSYNC B1 ;  /* 0x0000000000017941 */ /* 0x000fea0003800000 */
.L_x_8181:
        /* <DEDUP_REMOVED lines=9> */
[----:B------:R-:W-:Y:S01]  /*30d0*/  CS2R R48, SRZ ;  /* 0x0000000000307805 */ /* 0x000fe2000001ff00 */
        /* <DEDUP_REMOVED lines=9> */
[----:B------:R-:W-:-:S02]  /*3170*/  CS2R R54, SRZ ;  /* 0x0000000000367805 */ /* 0x000fc4000001ff00 */
[----:B------:R-:W-:Y:S02]  /*3180*/  CS2R R44, SRZ ;  /* 0x00000000002c7805 */ /* 0x000fe4000001ff00 */
        /* <DEDUP_REMOVED lines=23> */
.L_x_8184:
[----:B------:R-:W-:Y:S05]  /*3300*/  BSYNC B1 ;  /* 0x0000000000017941 */ /* 0x000fea0003800000 */
.L_x_8183:
        /* <DEDUP_REMOVED lines=32> */
.L_x_8186:
[----:B------:R-:W-:Y:S05]  /*3510*/  BSYNC B1 ;  /* 0x0000000000017941 */ /* 0x000fea0003800000 */
.L_x_8185:
[----:B0----5:R-:W-:Y:S01]  /*3520*/  IMAD.MOV.U32 R12, RZ, RZ, R49 ;  /* 0x000000ffff0c7224 */ /* 0x021fe200078e0031 */
[----:B------:R-:W-:Y:S01]  /*3530*/  MOV R11, R48 ;  /* 0x00000030000b7202 */ /* 0x000fe20000000f00 */
[----:B------:R-:W-:Y:S01]  /*3540*/  IMAD.MOV.U32 R13, RZ, RZ, R52 ;  /* 0x000000ffff0d7224 */ /* 0x000fe200078e0034 */
[----:B------:R-:W-:Y:S01]  /*3550*/  UISETP.NE.AND UP0, UPT, UR39, 0x3, UPT ;  /* 0x000000032700788c */ /* 0x000fe2000bf05270 */
[----:B------:R-:W-:Y:S01]  /*3560*/  IMAD.MOV.U32 R14, RZ, RZ, R53 ;  /* 0x000000ffff0e7224 */ /* 0x000fe200078e0035 */
[----:B------:R-:W-:Y:S01]  /*3570*/  PRMT R114, R11, 0x5410, R12 ;  /* 0x000054100b727816 */ /* 0x000fe2000000000c */
[----:B------:R-:W-:Y:S02]  /*3580*/  IMAD.MOV.U32 R11, RZ, RZ, R50 ;  /* 0x000000ffff0b7224 */ /* 0x000fe400078e0032 */
        /* <DEDUP_REMOVED lines=17> */
[----:B------:R-:W-:-:S05]  /*36a0*/  IMAD.MOV.U32 R14, RZ, RZ, R47 ;  /* 0x000000ffff0e7224 */ /* 0x000fca00078e002f */
[----:B------:R-:W-:Y:S01]  /*36b0*/  PRMT R109, R13, 0x5410, R14 ;  /* 0x000054100d6d7816 */ /* 0x000fe2000000000e */
[----:B------:R-:W-:Y:S06]  /*36c0*/  @!P5 BRA `(.L_x_8187) ;  /* 0x000000000004d947 */ /* 0x000fec0003800000 */
[----:B------:R-:W-:Y:S01]  /*36d0*/  BPT.TRAP 0x1 ;  /* 0x000000040000795c */ /* 0x000fe20000300000 */
.L_x_8187:
[----:B------:R-:W-:Y:S01]  /*36e0*/  IMAD R89, R19, 0x8, R18 ;  /* 0x0000000813597824 */ /* 0x000fe200078e0212 */
[----:B------:R-:W-:Y:S01]  /*36f0*/  SHF.L.U32 R100, R197, 0x1f, RZ ;  /* 0x0000001fc5647819 */ /* 0x000fe200000006ff */
[----:B------:R-:W-:Y:S03]  /*3700*/  BSSY B1, `(.L_x_8188) ;  /* 0x0000003000017945 */ /* 0x000fe60003800000 */
[----:B------:R-:W0:Y:S02]  /*3710*/  SYNCS.PHASECHK.TRANS64.TRYWAIT P6, [R89+URZ+0x28890], R100 ;  /* 0x02889064590075a7 */ /* 0x000e2400080c017f */
[----:B0-----:R-:W-:Y:S05]  /*3720*/  @!P6 BRA `(.L_x_8189) ;  /* 0x000002480074e947 */ /* 0x001fea0003800000 */
.L_x_8595:
[----:B------:R-:W-:Y:S05]  /*3730*/  BSYNC B1 ;  /* 0x0000000000017941 */ /* 0x000fea0003800000 */
.L_x_8188:
[----:B------:R-:W-:-:S03]  /*3740*/  UMOV UR4, 0xffffffff ;  /* 0xffffffff00047882 */ /* 0x000fc60000000000 */
[----:B------:R-:W-:Y:S05]  /*3750*/  BRA.DIV UR4, `(.L_x_8190) ;  /* 0x0000024a047c7947 */ /* 0x000fea000b800000 */
[----:B------:R1:W2:Y:S04]  /*3760*/  SHFL.IDX PT, R75, R101, RZ, 0x181f ;  /* 0x00181fff654b7589 */ /* 0x0002a800000e0000 */
[----:B------:R1:W3:Y:S02]  /*3770*/  SHFL.IDX PT, R103, R106, RZ, 0x181f ;  /* 0x00181fff6a677589 */ /* 0x0002e400000e0000 */
.L_x_8599:
        /* <DEDUP_REMOVED lines=22> */
[CC--:B------:R-:W-:Y:S01]  /*38e0*/  FMUL.FTZ R126, R68.reuse, R71.reuse ;  /* 0x00000047447e7220 */ /* 0x0c0fe20000410000 */
[----:B------:R-:W-:Y:S02]  /*38f0*/  HADD2.F32 R69, -RZ, R69.H0_H0 ;  /* 0x20000045ff457230 */ /* 0x000fe40000004100 */
[-C--:B------:R-:W-:Y:S01]  /*3900*/  FMUL.FTZ R124, R11, R122.reuse ;  /* 0x0000007a0b7c7220 */ /* 0x080fe20000410000 */
[----:B------:R-:W-:Y:S01]  /*3910*/  FMUL.FTZ R121, R15, R71 ;  /* 0x000000470f797220 */ /* 0x000fe20000410000 */
[----:B------:R-:W-:Y:S01]  /*3920*/  FMUL.FTZ R122, R13, R122 ;  /* 0x0000007a0d7a7220 */ /* 0x000fe20000410000 */
[-C--:B------:R-:W-:Y:S01]  /*3930*/  FFMA.FTZ R126, R15, R69.reuse, -R126 ;  /* 0x000000450f7e7223 */ /* 0x080fe2000001087e */
[-C--:B------:R-:W-:Y:S02]  /*3940*/  FFMA.FTZ R124, R13, R70.reuse, -R124 ;  /* 0x000000460d7c7223 */ /* 0x080fe4000001087c */
[----:B------:R-:W-:Y:S01]  /*3950*/  FFMA.FTZ R71, R11, R70, R122 ;  /* 0x000000460b477223 */ /* 0x000fe2000001007a */
[----:B------:R-:W-:Y:S01]  /*3960*/  FFMA.FTZ R123, R68, R69, R121 ;  /* 0x00000045447b7223 */ /* 0x000fe20000010079 */
[----:B------:R-:W-:-:S02]  /*3970*/  HADD2.F32 R15, -RZ, R120.H1_H1 ;  /* 0x30000078ff0f7230 */ /* 0x000fc40000004100 */
[----:B------:R-:W-:Y:S02]  /*3980*/  HADD2.F32 R120, -RZ, R120.H0_H0 ;  /* 0x20000078ff787230 */ /* 0x000fe40000004100 */
[----:B------:R-:W-:Y:S02]  /*3990*/  HADD2.F32 R68, -RZ, R119.H1_H1 ;  /* 0x30000077ff447230 */ /* 0x000fe40000004100 */
[----:B------:R-:W-:Y:S02]  /*39a0*/  HADD2.F32 R11, -RZ, R12.H1_H1 ;  /* 0x3000000cff0b7230 */ /* 0x000fe40000004100 */
[----:B------:R-:W-:Y:S02]  /*39b0*/  HADD2.F32 R13, -RZ, R14.H1_H1 ;  /* 0x3000000eff0d7230 */ /* 0x000fe40000004100 */
[----:B------:R-:W-:Y:S02]  /*39c0*/  HADD2.F32 R12, -RZ, R12.H0_H0 ;  /* 0x2000000cff0c7230 */ /* 0x000fe40000004100 */
[----:B------:R-:W-:Y:S01]  /*39d0*/  FMUL.FTZ R69, R11, R120 ;  /* 0x000000780b457220 */ /* 0x000fe20000410000 */
[----:B------:R-:W-:-:S02]  /*39e0*/  HADD2.F32 R14, -RZ, R14.H0_H0 ;  /* 0x2000000eff0e7230 */ /* 0x000fc40000004100 */
[----:B------:R-:W-:Y:S01]  /*39f0*/  FMUL.FTZ R121, R13, R68 ;  /* 0x000000440d797220 */ /* 0x000fe20000410000 */
[----:B------:R-:W-:Y:S02]  /*3a00*/  HADD2.F32 R119, -RZ, R119.H0_H0 ;  /* 0x20000077ff777230 */ /* 0x000fe40000004100 */
[C---:B------:R-:W-:Y:S01]  /*3a10*/  FMUL.FTZ R120, R12.reuse, R120 ;  /* 0x000000780c787220 */ /* 0x040fe20000410000 */
[-C--:B------:R-:W-:Y:S01]  /*3a20*/  FFMA.FTZ R69, R12, R15.reuse, -R69 ;  /* 0x0000000f0c457223 */ /* 0x080fe20000010845 */
[C---:B------:R-:W-:Y:S02]  /*3a30*/  FMUL.FTZ R68, R14.reuse, R68 ;  /* 0x000000440e447220 */ /* 0x040fe40000410000 */
[----:B------:R-:W-:Y:S01]  /*3a40*/  FFMA.FTZ R120, R11, R15, R120 ;  /* 0x0000000f0b787223 */ /* 0x000fe20000010078 */
[-C--:B------:R-:W-:Y:S01]  /*3a50*/  FFMA.FTZ R121, R14, R119.reuse, -R121 ;  /* 0x000000770e797223 */ /* 0x080fe20000010879 */
[----:B------:R-:W-:Y:S01]  /*3a60*/  FFMA.FTZ R68, R13, R119, R68 ;  /* 0x000000770d447223 */ /* 0x000fe20000010044 */
[----:B------:R-:W-:-:S02]  /*3a70*/  F2FP.F16.F32.PACK_AB R13, R71, R124 ;  /* 0x0000007c470d723e */ /* 0x000fc400000000ff */
[----:B------:R-:W-:Y:S02]  /*3a80*/  F2FP.F16.F32.PACK_AB R15, R123, R126 ;  /* 0x0000007e7b0f723e */ /* 0x000fe400000000ff */
[----:B------:R-:W-:Y:S02]  /*3a90*/  F2FP.F16.F32.PACK_AB R12, R120, R69 ;  /* 0x00000045780c723e */ /* 0x000fe400000000ff */
[----:B------:R-:W-:-:S07]  /*3aa0*/  F2FP.F16.F32.PACK_AB R14, R68, R121 ;  /* 0x00000079440e723e */ /* 0x000fce00000000ff */
.L_x_8196:
[----:B------:R-:W-:Y:S05]  /*3ab0*/  BSYNC B3 ;  /* 0x0000000000037941 */ /* 0x000fea0003800000 */
.L_x_8195:
[----:B0-----:R4:W-:Y:S02]  /*3ac0*/  ST.E.128 desc[UR54][R72.64], R12 ;  /* 0x0000000c48007985 */ /* 0x0019e4000c101d36 */
.L_x_8194:
[----:B------:R-:W-:Y:S05]  /*3ad0*/  BSYNC B2 ;  /* 0x0000000000027941 */ /* 0x000fea0003800000 */
.L_x_8193:
        /* <DEDUP_REMOVED lines=47> */
.L_x_8198:
[----:B------:R-:W-:Y:S05]  /*3dd0*/  BSYNC B2 ;  /* 0x0000000000027941 */ /* 0x000fea0003800000 */
.L_x_8197:
[----:B0-----:R0:W-:Y:S02]  /*3de0*/  ST.E.128 desc[UR54][R68.64], R12 ;  /* 0x0000000c44007985 */ /* 0x0011e4000c101d36 */
.L_x_8192:
[----:B------:R-:W-:Y:S05]  /*3df0*/  BSYNC B1 ;  /* 0x0000000000017941 */ /* 0x000fea0003800000 */
.L_x_8191:
[----:B------:R-:W-:-:S03]  /*3e00*/  UMOV UR4, 0xffffffff ;  /* 0xffffffff00047882 */ /* 0x000fc60000000000 */
[----:B------:R-:W-:Y:S05]  /*3e10*/  BRA.DIV UR4, `(.L_x_8199) ;  /* 0x0000024604187947 */ /* 0x000fea000b800000 */
[----:B------:R1:W1:Y:S04]  /*3e20*/  SHFL.IDX PT, R67, R101, 0x1, 0x181f ;  /* 0x00381f0065437f89 */ /* 0x00026800000e0000 */
[----:B0-----:R0:W0:Y:S02]  /*3e30*/  SHFL.IDX PT, R69, R106, 0x1, 0x181f ;  /* 0x00381f006a457f89 */ /* 0x00102400000e0000 */
.L_x_8603:
[----:B------:R-:W-:Y:S01]  /*3e40*/  ISETP.NE.AND P6, PT, R118, RZ, PT ;  /* 0x000000ff7600720c */ /* 0x000fe20003fc5270 */
[----:B------:R-:W-:-:S12]  /*3e50*/  BSSY B1, `(.L_x_8200) ;  /* 0x0000066000017945 */ /* 0x000fd80003800000 */
[----:B------:R-:W-:Y:S05]  /*3e60*/  @P6 BRA `(.L_x_8201) ;  /* 0x0000000400906947 */ /* 0x000fea0003800000 */
[----:B------:R-:W-:Y:S04]  /*3e70*/  BSSY B2, `(.L_x_8202) ;  /* 0x0000032000027945 */ /* 0x000fe80003800000 */
[----:B------:R-:W-:Y:S05]  /*3e80*/  @P1 BRA `(.L_x_8203) ;  /* 0x0000000000c01947 */ /* 0x000fea0003800000 */
[----:B----4-:R4:W2:Y:S01]  /*3e90*/  LDS.128 R12, [R91+0x19400] ;  /* 0x019400005b0c7984 */ /* 0x0108a20000000c00 */
[C---:B0-----:R-:W-:Y:S01]  /*3ea0*/  LEA R64, P6, R16.reuse, R69, 0x1 ;  /* 0x0000004510407211 */ /* 0x041fe200078c08ff */
[----:B------:R-:W-:Y:S03]  /*3eb0*/  BSSY B3, `(.L_x_8204) ;  /* 0x000002c000037945 */ /* 0x000fe60003800000 */
[----:B-1----:R-:W-:Y:S02]  /*3ec0*/  LEA.HI.X R65, R16, R67, R17, 0x1, P6 ;  /* 0x0000004310417211 */ /* 0x002fe400030f0c11 */
[----:B------:R-:W-:-:S13]  /*3ed0*/  ISETP.GE.AND P6, PT, R22, R102, PT ;  /* 0x000000661600720c */ /* 0x000fda0003fc6270 */
[----:B----4-:R-:W-:Y:S05]  /*3ee0*/  @P6 BRA `(.L_x_8205) ;  /* 0x0000000000a06947 */ /* 0x010fea0003800000 */
[----:B------:R-:W-:Y:S01]  /*3ef0*/  SHF.R.U64 R11, R60, 0x10, R61 ;  /* 0x000000103c0b7819 */ /* 0x000fe2000000123d */
[--C-:B--2---:R-:W-:Y:S01]  /*3f00*/  HADD2.F32 R60, -RZ, R15.reuse.H1_H1 ;  /* 0x3000000fff3c7230 */ /* 0x104fe20000004100 */
        /* <DEDUP_REMOVED lines=38> */
.L_x_8205:
[----:B------:R-:W-:Y:S05]  /*4170*/  BSYNC B3 ;  /* 0x0000000000037941 */ /* 0x000fea0003800000 */
.L_x_8204:
[----:B--2---:R0:W-:Y:S02]  /*4180*/  ST.E.128 desc[UR54][R64.64], R12 ;  /* 0x0000000c40007985 */ /* 0x0041e4000c101d36 */
.L_x_8203:
[----:B------:R-:W-:Y:S05]  /*4190*/  BSYNC B2 ;  /* 0x0000000000027941 */ /* 0x000fea0003800000 */
.L_x_8202:
[----:B------:R-:W-:Y:S05]  /*41a0*/  @P2 BRA `(.L_x_8201) ;  /* 0x0000000000c02947 */ /* 0x000fea0003800000 */
[----:B0---4-:R0:W4:Y:S01]  /*41b0*/  LDS.128 R12, [R91+0x1d400] ;  /* 0x01d400005b0c7984 */ /* 0x0111220000000c00 */
[C---:B------:R-:W-:Y:S01]  /*41c0*/  LEA R60, P6, R2.reuse, R69, 0x1 ;  /* 0x00000045023c7211 */ /* 0x040fe200078c08ff */
[----:B------:R-:W-:Y:S03]  /*41d0*/  BSSY B2, `(.L_x_8206) ;  /* 0x000002c000027945 */ /* 0x000fe60003800000 */
[----:B-1----:R-:W-:Y:S02]  /*41e0*/  LEA.HI.X R61, R2, R67, R185, 0x1, P6 ;  /* 0x00000043023d7211 */ /* 0x002fe400030f0cb9 */
        /* <DEDUP_REMOVED lines=42> */
.L_x_8207:
[----:B------:R-:W-:Y:S05]  /*4490*/  BSYNC B2 ;  /* 0x0000000000027941 */ /* 0x000fea0003800000 */
.L_x_8206:
[----:B----4-:R0:W-:Y:S02]  /*44a0*/  ST.E.128 desc[UR54][R60.64], R12 ;  /* 0x0000000c3c007985 */ /* 0x0101e4000c101d36 */
.L_x_8201:
[----:B------:R-:W-:Y:S05]  /*44b0*/  BSYNC B1 ;  /* 0x0000000000017941 */ /* 0x000fea0003800000 */
.L_x_8200:
[----:B------:R-:W-:-:S03]  /*44c0*/  UMOV UR4, 0xffffffff ;  /* 0xffffffff00047882 */ /* 0x000fc60000000000 */
[----:B------:R-:W-:Y:S05]  /*44d0*/  BRA.DIV UR4, `(.L_x_8208) ;  /* 0x0000023e04b47947 */ /* 0x000fea000b800000 */
[----:B------:R1:W1:Y:S04]  /*44e0*/  SHFL.IDX PT, R59, R101, 0x2, 0x181f ;  /* 0x00581f00653b7f89 */ /* 0x00026800000e0000 */
[----:B0-----:R0:W0:Y:S02]  /*44f0*/  SHFL.IDX PT, R61, R106, 0x2, 0x181f ;  /* 0x00581f006a3d7f89 */ /* 0x00102400000e0000 */
.L_x_8607:
[----:B------:R-:W-:Y:S04]  /*4500*/  BSSY B1, `(.L_x_8209) ;  /* 0x0000066000017945 */ /* 0x000fe80003800000 */
        /* <DEDUP_REMOVED lines=49> */
.L_x_8214:
[----:B------:R-:W-:Y:S05]  /*4820*/  BSYNC B3 ;  /* 0x0000000000037941 */ /* 0x000fea0003800000 */
.L_x_8213:
[----:B--2---:R0:W-:Y:S02]  /*4830*/  ST.E.128 desc[UR54][R56.64], R12 ;  /* 0x0000000c38007985 */ /* 0x0041e4000c101d36 */
.L_x_8212:
[----:B------:R-:W-:Y:S05]  /*4840*/  BSYNC B2 ;  /* 0x0000000000027941 */ /* 0x000fea0003800000 */
.L_x_8211:
        /* <DEDUP_REMOVED lines=47> */
.L_x_8216:
[----:B------:R-:W-:Y:S05]  /*4b40*/  BSYNC B2 ;  /* 0x0000000000027941 */ /* 0x000fea0003800000 */
.L_x_8215:
[----:B----4-:R0:W-:Y:S02]  /*4b50*/  ST.E.128 desc[UR54][R52.64], R12 ;  /* 0x0000000c34007985 */ /* 0x0101e4000c101d36 */
.L_x_8210:
[----:B------:R-:W-:Y:S05]  /*4b60*/  BSYNC B1 ;  /* 0x0000000000017941 */ /* 0x000fea0003800000 */
.L_x_8209:
[----:B------:R-:W-:-:S03]  /*4b70*/  UMOV UR4, 0xffffffff ;  /* 0xffffffff00047882 */ /* 0x000fc60000000000 */
[----:B------:R-:W-:Y:S05]  /*4b80*/  BRA.DIV UR4, `(.L_x_8217) ;  /* 0x0000023a04547947 */ /* 0x000fea000b800000 */
[----:B-1----:R-:W1:Y:S04]  /*4b90*/  SHFL.IDX PT, R101, R101, 0x3, 0x181f ;  /* 0x00781f0065657f89 */ /* 0x002e6800000e0000 */
[----:B------:R0:W0:Y:S02]  /*4ba0*/  SHFL.IDX PT, R51, R106, 0x3, 0x181f ;  /* 0x00781f006a337f89 */ /* 0x00002400000e0000 */
.L_x_8611:
[----:B------:R-:W-:Y:S05]  /*4bb0*/  @P4 BRA `(.L_x_8218) ;  /* 0x0000003400444947 */ /* 0x000fea0003800000 */
[----:B------:R-:W-:Y:S04]  /*4bc0*/  BSSY B1, `(.L_x_8219) ;  /* 0x0000032000017945 */ /* 0x000fe80003800000 */
        /* <DEDUP_REMOVED lines=47> */
.L_x_8222:
[----:B------:R-:W-:Y:S05]  /*4ec0*/  BSYNC B2 ;  /* 0x0000000000027941 */ /* 0x000fea0003800000 */
.L_x_8221:
[----:B----4-:R0:W-:Y:S02]  /*4ed0*/  ST.E.128 desc[UR54][R48.64], R12 ;  /* 0x0000000c30007985 */ /* 0x0101e4000c101d36 */
.L_x_8220:
[----:B------:R-:W-:Y:S05]  /*4ee0*/  BSYNC B1 ;  /* 0x0000000000017941 */ /* 0x000fea0003800000 */
.L_x_8219:
        /* <DEDUP_REMOVED lines=47> */
.L_x_8224:
[----:B------:R-:W-:Y:S05]  /*51e0*/  BSYNC B1 ;  /* 0x0000000000017941 */ /* 0x000fea0003800000 */
.L_x_8223:
[----:B----4-:R0:W-:Y:S01]  /*51f0*/  ST.E.128 desc[UR54][R44.64], R12 ;  /* 0x0000000c2c007985 */ /* 0x0101e2000c101d36 */
[----:B------:R-:W-:Y:S05]  /*5200*/  BRA `(.L_x_8218) ;  /* 0x0000002c00b07947 */ /* 0x000fea0003800000 */
.L_x_8178:
[C---:B------:R-:W-:Y:S01]  /*5210*/  VIADD R40, R188.reuse, 0x20 ;  /* 0x00000020bc287836 */ /* 0x040fe20000000000 */
[----:B------:R-:W-:Y:S02]  /*5220*/  IADD3 R44, R188, 0x40, RZ ;  /* 0x00000040bc2c7810 */ /* 0x000fe40007ffe0ff */
[----:B------:R-:W-:Y:S02]  /*5230*/  CS2R R46, SRZ ;  /* 0x00000000002e7805 */ /* 0x000fe4000001ff00 */
[----:B------:R-:W-:-:S04]  /*5240*/  ISETP.GE.AND P4, PT, R40, R95, PT ;  /* 0x0000005f2800720c */ /* 0x000fc80003f86270 */
        /* <DEDUP_REMOVED lines=18> */
[----:B------:R-:W-:-:S05]  /*5370*/  @!P5 IADD3 R44, P6, R82, R14, RZ ;  /* 0x0000000e522cd210 */ /* 0x000fca0007fde0ff */
[----:B------:R-:W-:Y:S02]  /*5380*/  @!P5 IMAD.X R45, R89, 0x1, R39, P6 ;  /* 0x00000001592dd824 */ /* 0x000fe400030e0627 */
[----:B------:R-:W0:Y:S01]  /*5390*/  @!P5 LDC.64 R50, c[0x0][0x400] ;  /* 0x00010000ff32db82 */ /* 0x000e220000000a00 */
[----:B----4-:R-:W-:-:S04]  /*53a0*/  @!P5 LEA R48, P6, R44, R48, 0x1 ;  /* 0x000000302c30d211 */ /* 0x010fc800078c08ff */
[----:B------:R-:W-:Y:S02]  /*53b0*/  @!P5 LEA.HI.X R49, R44, R49, R45, 0x1, P6 ;  /* 0x000000312c31d211 */ /* 0x000fe400030f0c2d */
[----:B------:R-:W-:-:S05]  /*53c0*/  @!P5 IADD3 R44, P6, R86, R12, RZ ;  /* 0x0000000c562cd210 */ /* 0x000fca0007fde0ff */
[----:B------:R-:W-:Y:S01]  /*53d0*/  @!P5 IMAD.X R45, R11, 0x1, R78, P6 ;  /* 0x000000010b2dd824 */ /* 0x000fe200030e064e */
[----:B0-----:R-:W-:-:S04]  /*53e0*/  @!P5 LEA R50, P6, R44, R50, 0x1 ;  /* 0x000000322c32d211 */ /* 0x001fc800078c08ff */
[----:B------:R-:W-:Y:S02]  /*53f0*/  @!P5 LEA.HI.X R51, R44, R51, R45, 0x1, P6 ;  /* 0x000000332c33d211 */ /* 0x000fe400030f0c2d */
[----:B------:R-:W-:Y:S02]  /*5400*/  CS2R R44, SRZ ;  /* 0x00000000002c7805 */ /* 0x000fe4000001ff00 */
[----:B------:R-:W-:-:S04]  /*5410*/  @!P4 LEA R56, P6, R42, R56, 0x1 ;  /* 0x000000382a38c211 */ /* 0x000fc800078c08ff */
[----:B------:R-:W-:Y:S02]  /*5420*/  @!P4 LEA.HI.X R57, R42, R57, R43, 0x1, P6 ;  /* 0x000000392a39c211 */ /* 0x000fe400030f0c2b */
[----:B------:R-:W-:Y:S02]  /*5430*/  CS2R R42, SRZ ;  /* 0x00000000002a7805 */ /* 0x000fe4000001ff00 */
[C---:B-1----:R-:W-:Y:S01]  /*5440*/  @!P4 LEA R58, P6, R40.reuse, R58, 0x1 ;  /* 0x0000003a283ac211 */ /* 0x042fe200078c08ff */
[----:B------:R0:W5:Y:S03]  /*5450*/  @!P5 LDG.E.128 R44, desc[UR54][R50.64] ;  /* 0x00000036322cd981 */ /* 0x000166000c1e1d00 */
[----:B------:R-:W-:Y:S02]  /*5460*/  @!P4 LEA.HI.X R59, R40, R59, R41, 0x1, P6 ;  /* 0x0000003b283bc211 */ /* 0x000fe400030f0c29 */
[----:B------:R-:W-:-:S02]  /*5470*/  CS2R R40, SRZ ;  /* 0x0000000000287805 */ /* 0x000fc4000001ff00 */
[----:B------:R-:W-:Y:S02]  /*5480*/  CS2R R54, SRZ ;  /* 0x0000000000367805 */ /* 0x000fe4000001ff00 */
[----:B------:R-:W-:Y:S02]  /*5490*/  CS2R R52, SRZ ;  /* 0x0000000000347805 */ /* 0x000fe4000001ff00 */
[----:B------:R1:W5:Y:S01]  /*54a0*/  @!P5 LDG.E.128 R40, desc[UR54][R48.64] ;  /* 0x000000363028d981 */ /* 0x000362000c1e1d00 */
[----:B0-----:R-:W-:-:S03]  /*54b0*/  CS2R R50, SRZ ;  /* 0x0000000000327805 */ /* 0x001fc6000001ff00 */
[----:B------:R0:W5:Y:S01]  /*54c0*/  @!P4 LDG.E.128 R52, desc[UR54][R58.64] ;  /* 0x000000363a34c981 */ /* 0x000162000c1e1d00 */
[----:B-1----:R-:W-:-:S06]  /*54d0*/  CS2R R48, SRZ ;  /* 0x0000000000307805 */ /* 0x002fcc000001ff00 */
[----:B------:R1:W5:Y:S01]  /*54e0*/  @!P4 LDG.E.128 R48, desc[UR54][R56.64] ;  /* 0x000000363830c981 */ /* 0x000362000c1e1d00 */
[----:B--2---:R-:W-:Y:S01]  /*54f0*/  @!P3 LEA R64, P4, R62, R64, 0x1 ;  /* 0x000000403e40b211 */ /* 0x004fe200078808ff */
[----:B------:R-:W-:-:S03]  /*5500*/  VIADD R68, R188, 0x60 ;  /* 0x00000060bc447836 */ /* 0x000fc60000000000 */
[----:B------:R-:W-:Y:S02]  /*5510*/  @!P3 LEA.HI.X R65, R62, R65, R63, 0x1, P4 ;  /* 0x000000413e41b211 */ /* 0x000fe400020f0c3f */
[----:B---3--:R-:W-:-:S04]  /*5520*/  @!P3 LEA R66, P4, R60, R66, 0x1 ;  /* 0x000000423c42b211 */ /* 0x008fc800078808ff */
[----:B------:R-:W-:Y:S02]  /*5530*/  @!P3 LEA.HI.X R67, R60, R67, R61, 0x1, P4 ;  /* 0x000000433c43b211 */ /* 0x000fe400020f0c3d */
[----:B------:R-:W-:-:S04]  /*5540*/  ISETP.GE.AND P4, PT, R68, R95, PT ;  /* 0x0000005f4400720c */ /* 0x000fc80003f86270 */
[----:B------:R-:W-:Y:S02]  /*5550*/  ISETP.GE.OR P4, PT, R16, R102, P4 ;  /* 0x000000661000720c */ /* 0x000fe40002786670 */
[----:B0-----:R-:W-:Y:S02]  /*5560*/  CS2R R58, SRZ ;  /* 0x00000000003a7805 */ /* 0x001fe4000001ff00 */
[----:B-1----:R-:W-:Y:S02]  /*5570*/  CS2R R56, SRZ ;  /* 0x0000000000387805 */ /* 0x002fe4000001ff00 */
[----:B------:R-:W-:Y:S02]  /*5580*/  CS2R R62, SRZ ;  /* 0x00000000003e7805 */ /* 0x000fe4000001ff00 */
[----:B------:R-:W-:Y:S01]  /*5590*/  CS2R R60, SRZ ;  /* 0x00000000003c7805 */ /* 0x000fe2000001ff00 */
        /* <DEDUP_REMOVED lines=11> */
[----:B------:R-:W-:Y:S01]  /*5650*/  ULDC.64 UR4, c[0x0][0x3e8] ;  /* 0x0000fa0000047ab9 */ /* 0x000fe20000000a00 */
[----:B------:R-:W-:Y:S01]  /*5660*/  IMAD.MOV.U32 R13, RZ, RZ, R11 ;  /* 0x000000ffff0d7224 */ /* 0x000fe200078e000b */
[----:B------:R-:W-:-:S04]  /*5670*/  ULDC.64 UR6, c[0x0][0x400] ;  /* 0x0001000000067ab9 */ /* 0x000fc80000000a00 */
[----:B------:R-:W1:Y:S01]  /*5680*/  LDC.64 R66, c[0x0][0x408] ;  /* 0x00010200ff427b82 */ /* 0x000e620000000a00 */
[----:B0-----:R-:W-:-:S04]  /*5690*/  IMAD.WIDE.U32 R14, R64, 0x60, R14 ;  /* 0x00000060400e7825 */ /* 0x001fc800078e000e */
[----:B------:R-:W-:Y:S01]  /*56a0*/  IMAD R65, R65, 0x60, RZ ;  /* 0x0000006041417824 */ /* 0x000fe200078e02ff */
[----:B------:R-:W-:Y:S01]  /*56b0*/  IADD3 R14, P4, R82, R14, RZ ;  /* 0x0000000e520e7210 */ /* 0x000fe20007f9e0ff */
[----:B-1----:R-:W-:-:S03]  /*56c0*/  IMAD.WIDE.U32 R12, R66, 0x60, R12 ;  /* 0x00000060420c7825 */ /* 0x002fc600078e000c */
[----:B------:R-:W-:Y:S01]  /*56d0*/  IADD3.X R15, R39, R15, R65, P4, !PT ;  /* 0x0000000f270f7210 */ /* 0x000fe200027fe441 */
[----:B------:R-:W-:Y:S01]  /*56e0*/  IMAD R67, R67, 0x60, RZ ;  /* 0x0000006043437824 */ /* 0x000fe200078e02ff */
[----:B------:R-:W-:-:S04]  /*56f0*/  IADD3 R11, P4, R86, R12, RZ ;  /* 0x0000000c560b7210 */ /* 0x000fc80007f9e0ff */
[----:B------:R-:W-:Y:S02]  /*5700*/  IADD3.X R12, R78, R13, R67, P4, !PT ;  /* 0x0000000d4e0c7210 */ /* 0x000fe400027fe443 */
[----:B------:R-:W-:-:S04]  /*5710*/  LEA R64, P4, R14, UR4, 0x1 ;  /* 0x000000040e407c11 */ /* 0x000fc8000f8808ff */
[----:B------:R-:W-:Y:S02]  /*5720*/  LEA.HI.X R65, R14, UR5, R15, 0x1, P4 ;  /* 0x000000050e417c11 */ /* 0x000fe4000a0f0c0f */
[----:B------:R-:W-:-:S04]  /*5730*/  LEA R68, P4, R11, UR6, 0x1 ;  /* 0x000000060b447c11 */ /* 0x000fc8000f8808ff */
[----:B------:R-:W-:Y:S01]  /*5740*/  LEA.HI.X R69, R11, UR7, R12, 0x1, P4 ;  /* 0x000000070b457c11 */ /* 0x000fe2000a0f0c0c */
[----:B------:R-:W5:Y:S05]  /*5750*/  LDG.E.128 R64, desc[UR54][R64.64] ;  /* 0x0000003640407981 */ /* 0x000f6a000c1e1d00 */
[----:B------:R-:W5:Y:S03]  /*5760*/  LDG.E.128 R68, desc[UR54][R68.64] ;  /* 0x0000003644447981 */ /* 0x000f66000c1e1d00 */
.L_x_8226:
[----:B------:R-:W-:Y:S05]  /*5770*/  BSYNC B1 ;  /* 0x0000000000017941 */ /* 0x000fea0003800000 */
.L_x_8225:
[----:B-----5:R-:W-:Y:S01]  /*5780*/  IMAD.MOV.U32 R12, RZ, RZ, R67 ;  /* 0x000000ffff0c7224 */ /* 0x020fe200078e0043 */
        /* <DEDUP_REMOVED lines=37> */
[----:B------:R-:W-:Y:S01]  /*59e0*/  PRMT R120, R14, 0x7610, R120 ;  /* 0x000076100e787816 */ /* 0x000fe20000000078 */
[----:B------:R-:W-:-:S02]  /*59f0*/  IMAD.MOV.U32 R14, RZ, RZ, R53 ;  /* 0x000000ffff0e7224 */ /* 0x000fc400078e0035 */
        /* <DEDUP_REMOVED lines=18> */
.L_x_8227:
[----:B------:R-:W-:Y:S01]  /*5b20*/  IMAD R89, R19, 0x8, R18 ;  /* 0x0000000813597824 */ /* 0x000fe200078e0212 */
[----:B------:R-:W-:Y:S01]  /*5b30*/  SHF.L.U32 R100, R197, 0x1f, RZ ;  /* 0x0000001fc5647819 */ /* 0x000fe200000006ff */
[----:B------:R-:W0:Y:S01]  /*5b40*/  LDC R107, c[0x0][0x2f4] ;  /* 0x0000bd00ff6b7b82 */ /* 0x000e220000000800 */
[----:B------:R-:W-:Y:S02]  /*5b50*/  BSSY B1, `(.L_x_8228) ;  /* 0x0000003000017945 */ /* 0x000fe40003800000 */
[----:B------:R-:W1:Y:S02]  /*5b60*/  SYNCS.PHASECHK.TRANS64.TRYWAIT P4, [R89+URZ+0x28890], R100 ;  /* 0x02889064590075a7 */ /* 0x000e64000808017f */
[----:B-1----:R-:W-:Y:S05]  /*5b70*/  @!P4 BRA `(.L_x_8229) ;  /* 0x0000022800a4c947 */ /* 0x002fea0003800000 */
.L_x_8612:
[----:B------:R-:W-:Y:S05]  /*5b80*/  BSYNC B1 ;  /* 0x0000000000017941 */ /* 0x000fea0003800000 */
.L_x_8228:
[----:B------:R-:W-:Y:S01]  /*5b90*/  UMOV UR4, 0xffffffff ;  /* 0xffffffff00047882 */ /* 0x000fe20000000000 */
[----:B0-----:R-:W-:Y:S02]  /*5ba0*/  IMAD.IADD R109, R107, 0x1, -R36 ;  /* 0x000000016b6d7824 */ /* 0x001fe400078e0a24 */
[----:B------:R-:W-:Y:S05]  /*5bb0*/  BRA.DIV UR4, `(.L_x_8230) ;  /* 0x0000022a04a87947 */ /* 0x000fea000b800000 */
[----:B------:R0:W2:Y:S04]  /*5bc0*/  SHFL.IDX PT, R105, R101, RZ, 0x181f ;  /* 0x00181fff65697589 */ /* 0x0000a800000e0000 */
[----:B------:R0:W3:Y:S02]  /*5bd0*/  SHFL.IDX PT, R104, R106, RZ, 0x181f ;  /* 0x00181fff6a687589 */ /* 0x0000e400000e0000 */
.L_x_8616:
[----:B------:R-:W-:Y:S01]  /*5be0*/  ISETP.GE.OR P4, PT, R188, R95, P1 ;  /* 0x0000005fbc00720c */ /* 0x000fe20000f86670 */
[----:B------:R-:W-:-:S12]  /*5bf0*/  BSSY B1, `(.L_x_8231) ;  /* 0x0000074000017945 */ /* 0x000fd80003800000 */
[----:B------:R-:W-:Y:S05]  /*5c00*/  @P4 BRA `(.L_x_8232) ;  /* 0x0000000400c84947 */ /* 0x000fea0003800000 */
[----:B------:R-:W-:Y:S01]  /*5c10*/  SEL R11, R36, R109, !P0 ;  /* 0x0000006d240b7207 */ /* 0x000fe20004000000 */
[----:B------:R-:W-:Y:S01]  /*5c20*/  BSSY B2, `(.L_x_8233) ;  /* 0x000006c000027945 */ /* 0x000fe20003800000 */
[----:B------:R-:W-:Y:S02]  /*5c30*/  SHF.R.U32.HI R13, RZ, 0x3, R207 ;  /* 0x00000003ff0d7819 */ /* 0x000fe400000116cf */
[----:B------:R-:W-:Y:S02]  /*5c40*/  SHF.R.S32.HI R12, RZ, 0x1f, R11 ;  /* 0x0000001fff0c7819 */ /* 0x000fe4000001140b */
[----:B---3--:R-:W-:Y:S02]  /*5c50*/  LEA R102, P4, R76, R104, 0x1 ;  /* 0x000000684c667211 */ /* 0x008fe400078808ff */
[----:B------:R-:W-:Y:S02]  /*5c60*/  LEA.HI R12, R12, R11, RZ, 0x4 ;  /* 0x0000000b0c0c7211 */ /* 0x000fe400078f20ff */
[----:B--2---:R-:W-:-:S02]  /*5c70*/  LEA.HI.X R103, R76, R105, R88, 0x1, P4 ;  /* 0x000000694c677211 */ /* 0x004fc400020f0c58 */
[----:B------:R-:W-:-:S04]  /*5c80*/  LEA.HI.SX32 R12, R12, R79, 0x1c ;  /* 0x0000004f0c0c7211 */ /* 0x000fc800078fe2ff */
[----:B------:R-:W-:Y:S01]  /*5c90*/  SHF.R.S32.HI R11, RZ, 0x1f, R12 ;  /* 0x0000001fff0b7819 */ /* 0x000fe2000001140c */
[----:B------:R-:W-:-:S03]  /*5ca0*/  IMAD.SHL.U32 R122, R12, 0x8, RZ ;  /* 0x000000080c7a7824 */ /* 0x000fc600078e00ff */
[----:B------:R-:W-:Y:S02]  /*5cb0*/  LEA.HI R12, R11, R12, RZ, 0x3 ;  /* 0x0000000c0b0c7211 */ /* 0x000fe400078f18ff */
[----:B------:R-:W-:-:S03]  /*5cc0*/  LOP3.LUT R11, R207, 0x38, R122, 0xf8, !PT ;  /* 0x00000038cf0b7812 */ /* 0x000fc600078ef87a */
[----:B------:R-:W-:Y:S01]  /*5cd0*/  IMAD.SHL.U32 R12, R12, 0x400, RZ ;  /* 0x000004000c0c7824 */ /* 0x000fe200078e00ff */
[----:B------:R-:W-:-:S04]  /*5ce0*/  LOP3.LUT R11, R11, R13, RZ, 0x3c, !PT ;  /* 0x0000000d0b0b7212 */ /* 0x000fc800078e3cff */
[----:B------:R-:W-:-:S04]  /*5cf0*/  LOP3.LUT R12, R12, 0x7fffe000, RZ, 0xc0, !PT ;  /* 0x7fffe0000c0c7812 */ /* 0x000fc800078ec0ff */
[----:B------:R-:W-:Y:S02]  /*5d00*/  IADD3 R12, R11, R12, R211 ;  /* 0x0000000c0b0c7210 */ /* 0x000fe40007ffe0d3 */
[----:B------:R-:W-:-:S03]  /*5d10*/  LEA R11, R19, R4, 0xe ;  /* 0x00000004130b7211 */ /* 0x000fc600078e70ff */
[----:B------:R-:W-:Y:S02]  /*5d20*/  IMAD R13, R19, 0x4000, R12 ;  /* 0x00004000130d7824 */ /* 0x000fe400078e020c */
[--C-:B------:R-:W-:Y:S02]  /*5d30*/  IMAD R11, R11, 0x2, R18.reuse ;  /* 0x000000020b0b7824 */ /* 0x100fe400078e0212 */
[----:B------:R-:W-:-:S03]  /*5d40*/  IMAD R72, R13, 0x2, R18 ;  /* 0x000000020d487824 */ /* 0x000fc600078e0212 */
[----:B------:R2:W3:Y:S04]  /*5d50*/  LDS.128 R12, [R11+0x18400] ;  /* 0x018400000b0c7984 */ /* 0x0004e80000000c00 */
[----:B------:R-:W4:Y:S01]  /*5d60*/  LDS.128 R72, [R72+0x18400] ;  /* 0x0184000048487984 */ /* 0x000f220000000c00 */
[----:B------:R-:W-:Y:S05]  /*5d70*/  @P3 BRA `(.L_x_8234) ;  /* 0x0000000400583947 */ /* 0x000fea0003800000 */
[----:B------:R-:W-:Y:S01]  /*5d80*/  SHF.R.U32.HI R126, RZ, 0x10, R45 ;  /* 0x00000010ff7e7819 */ /* 0x000fe2000001162d */
[----:B------:R-:W-:Y:S01]  /*5d90*/  HADD2.F32 R125, -RZ, R125.H0_H0 ;  /* 0x2000007dff7d7230 */ /* 0x000fe20000004100 */
[--C-:B------:R-:W-:Y:S02]  /*5da0*/  SHF.R.U64 R40, R40, 0x10, R41.reuse ;  /* 0x0000001028287819 */ /* 0x100fe40000001229 */
[----:B------:R-:W-:Y:S01]  /*5db0*/  SHF.R.U32.HI R128, RZ, 0x10, R41 ;  /* 0x00000010ff807819 */ /* 0x000fe20000011629 */
[----:B------:R-:W-:Y:S01]  /*5dc0*/  HADD2.F32 R126, -RZ, R126.H0_H0 ;  /* 0x2000007eff7e7230 */ /* 0x000fe20000004100 */
[--C-:B--2---:R-:W-:Y:S01]  /*5dd0*/  SHF.R.U64 R11, R42, 0x10, R43.reuse ;  /* 0x000000102a0b7819 */ /* 0x104fe2000000122b */
[--C-:B----4-:R-:W-:Y:S01]  /*5de0*/  HADD2.F32 R42, -RZ, R73.reuse.H0_H0 ;  /* 0x20000049ff2a7230 */ /* 0x110fe20000004100 */
[----:B------:R-:W-:Y:S01]  /*5df0*/  SHF.R.U32.HI R129, RZ, 0x10, R43 ;  /* 0x00000010ff817819 */ /* 0x000fe2000001162b */
[----:B---3--:R-:W-:Y:S01]  /*5e00*/  IMAD.MOV.U32 R43, RZ, RZ, R12 ;  /* 0x000000ffff2b7224 */ /* 0x008fe200078e000c */
[--C-:B------:R-:W-:Y:S01]  /*5e10*/  SHF.R.U64 R41, R46, 0x10, R47.reuse ;  /* 0x000000102e297819 */ /* 0x100fe2000000122f */
[----:B------:R-:W-:Y:S01]  /*5e20*/  HADD2.F32 R73, -RZ, R73.H1_H1 ;  /* 0x30000049ff497230 */ /* 0x000fe20000004100 */
[----:B------:R-:W-:Y:S01]  /*5e30*/  SHF.R.U32.HI R127, RZ, 0x10, R47 ;  /* 0x00000010ff7f7819 */ /* 0x000fe2000001162f */
[----:B------:R-:W-:Y:S01]  /*5e40*/  HADD2.F32 R47, -RZ, R130.H0_H0 ;  /* 0x20000082ff2f7230 */ /* 0x000fe20000004100 */
[----:B------:R-:W-:Y:S01]  /*5e50*/  SHF.R.U64 R44, R44, 0x10, R45 ;  /* 0x000000102c2c7819 */ /* 0x000fe2000000122d */
[----:B------:R-:W-:-:S02]  /*5e60*/  IMAD.MOV.U32 R45, RZ, RZ, R15 ;  /* 0x000000ffff2d7224 */ /* 0x000fc400078e000f */
[--C-:B------:R-:W-:Y:S02]  /*5e70*/  HADD2.F32 R12, -RZ, R13.reuse.H0_H0 ;  /* 0x2000000dff0c7230 */ /* 0x100fe40000004100 */
        /* <DEDUP_REMOVED lines=10> */
[----:B------:R-:W-:-:S02]  /*5f20*/  HADD2.F32 R73, -RZ, R75.H0_H0 ;  /* 0x2000004bff497230 */ /* 0x000fc40000004100 */
[--C-:B------:R-:W-:Y:S01]  /*5f30*/  HADD2.F32 R126, -RZ, R124.reuse.H1_H1 ;  /* 0x3000007cff7e7230 */ /* 0x100fe20000004100 */
[----:B------:R-:W-:Y:S01]  /*5f40*/  F2FP.F16.F32.PACK_AB R15, R15, R12 ;  /* 0x0000000c0f0f723e */ /* 0x000fe200000000ff */
[----:B------:R-:W-:Y:S01]  /*5f50*/  HADD2.F32 R75, -RZ, R75.H1_H1 ;  /* 0x3000004bff4b7230 */ /* 0x000fe20000004100 */
[----:B------:R-:W-:Y:S01]  /*5f60*/  F2FP.F16.F32.PACK_AB R42, R42, R13 ;  /* 0x0000000d2a2a723e */ /* 0x000fe200000000ff */
[----:B------:R-:W-:Y:S01]  /*5f70*/  HADD2.F32 R128, -RZ, R127.H0_H0 ;  /* 0x2000007fff807230 */ /* 0x000fe20000004100 */
[----:B------:R-:W-:Y:S01]  /*5f80*/  MOV R13, R15 ;  /* 0x0000000f000d7202 */ /* 0x000fe20000000f00 */
[--C-:B------:R-:W-:Y:S02]  /*5f90*/  HADD2.F32 R46, -RZ, R45.reuse.H0_H0 ;  /* 0x2000002dff2e7230 */ /* 0x100fe40000004100 */
[----:B------:R-:W-:Y:S02]  /*5fa0*/  HADD2.F32 R47, -RZ, R45.H1_H1 ;  /* 0x3000002dff2f7230 */ /* 0x000fe40000004100 */
[----:B------:R-:W-:Y:S01]  /*5fb0*/  FMUL.FTZ R45, R73, R126 ;  /* 0x0000007e492d7220 */ /* 0x000fe20000410000 */
[----:B------:R-:W-:-:S02]  /*5fc0*/  HADD2.F32 R125, -RZ, R124.H0_H0 ;  /* 0x2000007cff7d7230 */ /* 0x000fc40000004100 */
[----:B------:R-:W-:Y:S01]  /*5fd0*/  FMUL.FTZ R130, R75, R128 ;  /* 0x000000804b827220 */ /* 0x000fe20000410000 */
[----:B------:R-:W-:Y:S02]  /*5fe0*/  HADD2.F32 R124, -RZ, R129.H0_H0 ;  /* 0x20000081ff7c7230 */ /* 0x000fe40000004100 */
[C---:B------:R-:W-:Y:S01]  /*5ff0*/  FMUL.FTZ R126, R46.reuse, R126 ;  /* 0x0000007e2e7e7220 */ /* 0x040fe20000410000 */
[----:B------:R-:W-:Y:S01]  /*6000*/  FMUL.FTZ R128, R47, R128 ;  /* 0x000000802f807220 */ /* 0x000fe20000410000 */
[-C--:B------:R-:W-:Y:S01]  /*6010*/  FFMA.FTZ R45, R46, R125.reuse, -R45 ;  /* 0x0000007d2e2d7223 */ /* 0x080fe2000001082d */
[----:B------:R-:W-:Y:S02]  /*6020*/  HADD2.F32 R40, -RZ, R40.H0_H0 ;  /* 0x20000028ff287230 */ /* 0x000fe40000004100 */
[----:B------:R-:W-:Y:S01]  /*6030*/  FFMA.FTZ R46, R73, R125, R126 ;  /* 0x0000007d492e7223 */ /* 0x000fe2000001007e */
[-C--:B------:R-:W-:Y:S01]  /*6040*/  FFMA.FTZ R130, R47, R124.reuse, -R130 ;  /* 0x0000007c2f827223 */ /* 0x080fe20000010882 */
[----:B------:R-:W-:Y:S01]  /*6050*/  FFMA.FTZ R127, R75, R124, R128 ;  /* 0x0000007c4b7f7223 */ /* 0x000fe20000010080 */
[----:B------:R-:W-:-:S02]  /*6060*/  HADD2.F32 R73, -RZ, R123.H1_H1 ;  /* 0x3000007bff497230 */ /* 0x000fc40000004100 */
[----:B------:R-:W-:Y:S01]  /*6070*/  HADD2.F32 R75, -RZ, R44.H0_H0 ;  /* 0x2000002cff4b7230 */ /* 0x000fe20000004100 */
[----:B------:R-:W-:Y:S01]  /*6080*/  F2FP.F16.F32.PACK_AB R45, R130, R45 ;  /* 0x0000002d822d723e */ /* 0x000fe200000000ff */
[--C-:B------:R-:W-:Y:S01]  /*6090*/  HADD2.F32 R47, -RZ, R72.reuse.H0_H0 ;  /* 0x20000048ff2f7230 */ /* 0x100fe20000004100 */
[----:B------:R-:W-:Y:S01]  /*60a0*/  F2FP.F16.F32.PACK_AB R46, R127, R46 ;  /* 0x0000002e7f2e723e */ /* 0x000fe200000000ff */
[----:B------:R-:W-:Y:S02]  /*60b0*/  HADD2.F32 R123, -RZ, R123.H0_H0 ;  /* 0x2000007bff7b7230 */ /* 0x000fe40000004100 */
[--C-:B------:R-:W-:Y:S02]  /*60c0*/  HADD2.F32 R44, -RZ, R43.reuse.H0_H0 ;  /* 0x2000002bff2c7230 */ /* 0x100fe40000004100 */
[----:B------:R-:W-:Y:S02]  /*60d0*/  HADD2.F32 R72, -RZ, R72.H1_H1 ;  /* 0x30000048ff487230 */ /* 0x000fe40000004100 */
[----:B------:R-:W-:Y:S01]  /*60e0*/  FMUL.FTZ R125, R47, R123 ;  /* 0x0000007b2f7d7220 */ /* 0x000fe20000410000 */
[----:B------:R-:W-:-:S02]  /*60f0*/  HADD2.F32 R43, -RZ, R43.H1_H1 ;  /* 0x3000002bff2b7230 */ /* 0x000fc40000004100 */
[----:B------:R-:W-:Y:S01]  /*6100*/  FMUL.FTZ R124, R44, R123 ;  /* 0x0000007b2c7c7220 */ /* 0x000fe20000410000 */
[----:B------:R-:W-:Y:S02]  /*6110*/  HADD2.F32 R11, -RZ, R11.H0_H0 ;  /* 0x2000000bff0b7230 */ /* 0x000fe40000004100 */
[----:B------:R-:W-:Y:S01]  /*6120*/  FMUL.FTZ R126, R72, R75 ;  /* 0x0000004b487e7220 */ /* 0x000fe20000410000 */
[----:B------:R-:W-:Y:S01]  /*6130*/  FFMA.FTZ R125, R44, R73, -R125 ;  /* 0x000000492c7d7223 */ /* 0x000fe2000001087d */
[----:B------:R-:W-:Y:S01]  /*6140*/  FMUL.FTZ R75, R43, R75 ;  /* 0x0000004b2b4b7220 */ /* 0x000fe20000410000 */
[----:B------:R-:W-:Y:S01]  /*6150*/  FFMA.FTZ R124, R47, R73, R124 ;  /* 0x000000492f7c7223 */ /* 0x000fe2000001007c */
[-C--:B------:R-:W-:Y:S01]  /*6160*/  FFMA.FTZ R126, R43, R40.reuse, -R126 ;  /* 0x000000282b7e7223 */ /* 0x080fe2000001087e */
[----:B------:R-:W-:Y:S02]  /*6170*/  HADD2.F32 R43, -RZ, R121.H1_H1 ;  /* 0x30000079ff2b7230 */ /* 0x000fe40000004100 */
[----:B------:R-:W-:Y:S01]  /*6180*/  FFMA.FTZ R75, R72, R40, R75 ;  /* 0x00000028484b7223 */ /* 0x000fe2000001004b */
[----:B------:R-:W-:-:S02]  /*6190*/  HADD2.F32 R47, -RZ, R41.H0_H0 ;  /* 0x20000029ff2f7230 */ /* 0x000fc40000004100 */
[----:B------:R-:W-:Y:S01]  /*61a0*/  HADD2.F32 R121, -RZ, R121.H0_H0 ;  /* 0x20000079ff797230 */ /* 0x000fe20000004100 */
[----:B------:R-:W-:Y:S01]  /*61b0*/  F2FP.F16.F32.PACK_AB R12, R126, R125 ;  /* 0x0000007d7e0c723e */ /* 0x000fe200000000ff */
[----:B------:R-:W-:Y:S01]  /*61c0*/  HADD2.F32 R41, -RZ, R74.H0_H0 ;  /* 0x2000004aff297230 */ /* 0x000fe20000004100 */
[----:B------:R-:W-:Y:S01]  /*61d0*/  F2FP.F16.F32.PACK_AB R72, R75, R124 ;  /* 0x0000007c4b48723e */ /* 0x000fe200000000ff */
[----:B------:R-:W-:Y:S02]  /*61e0*/  HADD2.F32 R40, -RZ, R14.H0_H0 ;  /* 0x2000000eff287230 */ /* 0x000fe40000004100 */
[----:B------:R-:W-:Y:S02]  /*61f0*/  HADD2.F32 R74, -RZ, R74.H1_H1 ;  /* 0x3000004aff4a7230 */ /* 0x000fe40000004100 */
[-C--:B------:R-:W-:Y:S01]  /*6200*/  FMUL.FTZ R73, R41, R121.reuse ;  /* 0x0000007929497220 */ /* 0x080fe20000410000 */
[----:B------:R-:W-:Y:S02]  /*6210*/  HADD2.F32 R14, -RZ, R14.H1_H1 ;  /* 0x3000000eff0e7230 */ /* 0x000fe40000004100 */
[----:B------:R-:W-:Y:S01]  /*6220*/  FMUL.FTZ R44, R40, R121 ;  /* 0x00000079282c7220 */ /* 0x000fe20000410000 */
[----:B------:R-:W-:-:S02]  /*6230*/  IMAD.MOV.U32 R15, RZ, RZ, R45 ;  /* 0x000000ffff0f7224 */ /* 0x000fc400078e002d */
[----:B------:R-:W-:Y:S01]  /*6240*/  FMUL.FTZ R121, R74, R47 ;  /* 0x0000002f4a797220 */ /* 0x000fe20000410000 */
[----:B------:R-:W-:Y:S01]  /*6250*/  FFMA.FTZ R73, R40, R43, -R73 ;  /* 0x0000002b28497223 */ /* 0x000fe20000010849 */
[C---:B------:R-:W-:Y:S01]  /*6260*/  FMUL.FTZ R47, R14.reuse, R47 ;  /* 0x0000002f0e2f7220 */ /* 0x040fe20000410000 */
[----:B------:R-:W-:Y:S01]  /*6270*/  FFMA.FTZ R44, R41, R43, R44 ;  /* 0x0000002b292c7223 */ /* 0x000fe2000001002c */
[-C--:B------:R-:W-:Y:S01]  /*6280*/  FFMA.FTZ R14, R14, R11.reuse, -R121 ;  /* 0x0000000b0e0e7223 */ /* 0x080fe20000010879 */
[----:B------:R-:W-:Y:S02]  /*6290*/  IMAD.MOV.U32 R75, RZ, RZ, R46 ;  /* 0x000000ffff4b7224 */ /* 0x000fe400078e002e */
[----:B------:R-:W-:Y:S02]  /*62a0*/  FFMA.FTZ R47, R74, R11, R47 ;  /* 0x0000000b4a2f7223 */ /* 0x000fe4000001002f */
[----:B------:R-:W-:Y:S01]  /*62b0*/  F2FP.F16.F32.PACK_AB R14, R14, R73 ;  /* 0x000000490e0e723e */ /* 0x000fe200000000ff */
[----:B------:R-:W-:-:S02]  /*62c0*/  IMAD.MOV.U32 R73, RZ, RZ, R42 ;  /* 0x000000ffff497224 */ /* 0x000fc400078e002a */
[----:B------:R-:W-:-:S07]  /*62d0*/  F2FP.F16.F32.PACK_AB R74, R47, R44 ;  /* 0x0000002c2f4a723e */ /* 0x000fce00000000ff */
.L_x_8234:
[----:B------:R-:W-:Y:S05]  /*62e0*/  BSYNC B2 ;  /* 0x0000000000027941 */ /* 0x000fea0003800000 */
.L_x_8233:
[----:B------:R-:W-:Y:S01]  /*62f0*/  ISETP.GE.AND P4, PT, R122, R107, PT ;  /* 0x0000006b7a00720c */ /* 0x000fe20003f86270 */
[----:B---3--:R3:W-:-:S12]  /*6300*/  ST.E.128 desc[UR54][R102.64], R12 ;  /* 0x0000000c66007985 */ /* 0x0087d8000c101d36 */
[----:B------:R-:W-:-:S05]  /*6310*/  @!P4 IMAD.WIDE R104, R122, 0x2, R104 ;  /* 0x000000027a68c825 */ /* 0x000fca00078e0268 */
[----:B----4-:R3:W-:Y:S02]  /*6320*/  @!P4 ST.E.128 desc[UR54][R104.64], R72 ;  /* 0x000000486800c985 */ /* 0x0107e4000c101d36 */
.L_x_8232:
[----:B------:R-:W-:Y:S05]  /*6330*/  BSYNC B1 ;  /* 0x0000000000017941 */ /* 0x000fea0003800000 */
.L_x_8231:
[----:B------:R-:W-:-:S03]  /*6340*/  UMOV UR4, 0xffffffff ;  /* 0xffffffff00047882 */ /* 0x000fc60000000000 */
[----:B------:R-:W-:Y:S05]  /*6350*/  BRA.DIV UR4, `(.L_x_8235) ;  /* 0x00000226040c7947 */ /* 0x000fea000b800000 */
[----:B------:R4:W0:Y:S04]  /*6360*/  SHFL.IDX PT, R47, R101, 0x1, 0x181f ;  /* 0x00381f00652f7f89 */ /* 0x00082800000e0000 */
[----:B------:R4:W0:Y:S02]  /*6370*/  SHFL.IDX PT, R46, R106, 0x1, 0x181f ;  /* 0x00381f006a2e7f89 */ /* 0x00082400000e0000 */
.L_x_8620:
[----:B--2---:R-:W-:Y:S01]  /*6380*/  VIADD R11, R188, 0x20 ;  /* 0x00000020bc0b7836 */ /* 0x004fe20000000000 */
[----:B------:R-:W-:Y:S04]  /*6390*/  BSSY B1, `(.L_x_8236) ;  /* 0x0000075000017945 */ /* 0x000fe80003800000 */
[----:B------:R-:W-:-:S13]  /*63a0*/  ISETP.GE.OR P4, PT, R11, R95, P1 ;  /* 0x0000005f0b00720c */ /* 0x000fda0000f86670 */
[----:B------:R-:W-:Y:S05]  /*63b0*/  @P4 BRA `(.L_x_8237) ;  /* 0x0000000400c84947 */ /* 0x000fea0003800000 */
[----:B------:R-:W-:Y:S01]  /*63c0*/  SEL R11, R36, R109, !P0 ;  /* 0x0000006d240b7207 */ /* 0x000fe20004000000 */
[----:B------:R-:W-:Y:S01]  /*63d0*/  BSSY B2, `(.L_x_8238) ;  /* 0x000006c000027945 */ /* 0x000fe20003800000 */
[----:B---3--:R-:W-:Y:S02]  /*63e0*/  SHF.R.U32.HI R13, RZ, 0x3, R203 ;  /* 0x00000003ff0d7819 */ /* 0x008fe400000116cb */
[----:B------:R-:W-:Y:S02]  /*63f0*/  SHF.R.S32.HI R12, RZ, 0x1f, R11 ;  /* 0x0000001fff0c7819 */ /* 0x000fe4000001140b */
[----:B0-----:R-:W-:Y:S02]  /*6400*/  LEA R44, P4, R76, R46, 0x1 ;  /* 0x0000002e4c2c7211 */ /* 0x001fe400078808ff */
        /* <DEDUP_REMOVED lines=12> */
[----:B------:R-:W-:Y:S02]  /*64d0*/  IMAD R13, R19, 0x4000, R12 ;  /* 0x00004000130d7824 */ /* 0x000fe400078e020c */
[--C-:B------:R-:W-:Y:S02]  /*64e0*/  IMAD R11, R11, 0x2, R18.reuse ;  /* 0x000000020b0b7824 */ /* 0x100fe400078e0212 */
[----:B------:R-:W-:-:S03]  /*64f0*/  IMAD R40, R13, 0x2, R18 ;  /* 0x000000020d287824 */ /* 0x000fc600078e0212 */
[----:B------:R0:W2:Y:S04]  /*6500*/  LDS.128 R12, [R11+0x18400] ;  /* 0x018400000b0c7984 */ /* 0x0000a80000000c00 */
[----:B------:R-:W3:Y:S01]  /*6510*/  LDS.128 R40, [R40+0x18400] ;  /* 0x0184000028287984 */ /* 0x000ee20000000c00 */
[----:B------:R-:W-:Y:S05]  /*6520*/  @P3 BRA `(.L_x_8239) ;  /* 0x0000000400583947 */ /* 0x000fea0003800000 */
[----:B------:R-:W-:Y:S02]  /*6530*/  SHF.R.U32.HI R74, RZ, 0x10, R53 ;  /* 0x00000010ff4a7819 */ /* 0x000fe40000011635 */
[--C-:B0-----:R-:W-:Y:S02]  /*6540*/  SHF.R.U64 R11, R50, 0x10, R51.reuse ;  /* 0x00000010320b7819 */ /* 0x101fe40000001233 */
[----:B------:R-:W-:Y:S01]  /*6550*/  SHF.R.U32.HI R75, RZ, 0x10, R51 ;  /* 0x00000010ff4b7819 */ /* 0x000fe20000011633 */
[----:B---3--:R-:W-:Y:S01]  /*6560*/  IMAD.MOV.U32 R51, RZ, RZ, R43 ;  /* 0x000000ffff337224 */ /* 0x008fe200078e002b */
[----:B------:R-:W-:Y:S01]  /*6570*/  SHF.R.U32.HI R102, RZ, 0x10, R49 ;  /* 0x00000010ff667819 */ /* 0x000fe20000011631 */
[--C-:B------:R-:W-:Y:S01]  /*6580*/  HADD2.F32 R43, -RZ, R41.reuse.H0_H0 ;  /* 0x20000029ff2b7230 */ /* 0x100fe20000004100 */
[----:B------:R-:W-:Y:S01]  /*6590*/  MOV R50, R40 ;  /* 0x0000002800327202 */ /* 0x000fe20000000f00 */
[----:B--2---:R-:W-:Y:S01]  /*65a0*/  IMAD.MOV.U32 R40, RZ, RZ, R15 ;  /* 0x000000ffff287224 */ /* 0x004fe200078e000f */
[----:B------:R-:W-:Y:S01]  /*65b0*/  SHF.R.U64 R73, R48, 0x10, R49 ;  /* 0x0000001030497819 */ /* 0x000fe20000001231 */
[----:B------:R-:W-:Y:S01]  /*65c0*/  HADD2.F32 R41, -RZ, R41.H1_H1 ;  /* 0x30000029ff297230 */ /* 0x000fe20000004100 */
[----:B------:R-:W-:Y:S01]  /*65d0*/  SHF.R.U64 R103, R52, 0x10, R53 ;  /* 0x0000001034677819 */ /* 0x000fe20000001235 */
[----:B------:R-:W-:Y:S01]  /*65e0*/  HADD2.F32 R74, -RZ, R74.H0_H0 ;  /* 0x2000004aff4a7230 */ /* 0x000fe20000004100 */
[--C-:B------:R-:W-:Y:S01]  /*65f0*/  SHF.R.U64 R48, R54, 0x10, R55.reuse ;  /* 0x0000001036307819 */ /* 0x100fe20000001237 */
[----:B------:R-:W-:Y:S01]  /*6600*/  HADD2.F32 R15, -RZ, R13.H1_H1 ;  /* 0x3000000dff0f7230 */ /* 0x000fe20000004100 */
[----:B------:R-:W-:Y:S01]  /*6610*/  SHF.R.U32.HI R53, RZ, 0x10, R55 ;  /* 0x00000010ff357819 */ /* 0x000fe20000011637 */
[----:B------:R-:W-:-:S02]  /*6620*/  HADD2.F32 R52, -RZ, R120.H0_H0 ;  /* 0x20000078ff347230 */ /* 0x000fc40000004100 */
[----:B------:R-:W-:Y:S02]  /*6630*/  HADD2.F32 R54, -RZ, R102.H0_H0 ;  /* 0x20000066ff367230 */ /* 0x000fe40000004100 */
[-C--:B------:R-:W-:Y:S01]  /*6640*/  FMUL.FTZ R102, R41, R74.reuse ;  /* 0x0000004a29667220 */ /* 0x080fe20000410000 */
[----:B------:R-:W-:Y:S02]  /*6650*/  IMAD.MOV.U32 R49, RZ, RZ, R12 ;  /* 0x000000ffff317224 */ /* 0x000fe400078e000c */
[C---:B------:R-:W-:Y:S01]  /*6660*/  FMUL.FTZ R74, R15.reuse, R74 ;  /* 0x0000004a0f4a7220 */ /* 0x040fe20000410000 */
[----:B------:R-:W-:Y:S02]  /*6670*/  HADD2.F32 R120, -RZ, R120.H1_H1 ;  /* 0x30000078ff787230 */ /* 0x000fe40000004100 */
[-C--:B------:R-:W-:Y:S01]  /*6680*/  FFMA.FTZ R55, R15, R54.reuse, -R102 ;  /* 0x000000360f377223 */ /* 0x080fe20000010866 */
[----:B------:R-:W-:Y:S02]  /*6690*/  HADD2.F32 R12, -RZ, R13.H0_H0 ;  /* 0x2000000dff0c7230 */ /* 0x000fe40000004100 */
[----:B------:R-:W-:Y:S01]  /*66a0*/  FFMA.FTZ R74, R41, R54, R74 ;  /* 0x00000036294a7223 */ /* 0x000fe2000001004a */
        /* <DEDUP_REMOVED lines=8> */
[----:B------:R-:W-:-:S02]  /*6730*/  HADD2.F32 R15, -RZ, R40.H0_H0 ;  /* 0x20000028ff0f7230 */ /* 0x000fc40000004100 */
[----:B------:R-:W-:Y:S02]  /*6740*/  HADD2.F32 R40, -RZ, R40.H1_H1 ;  /* 0x30000028ff287230 */ /* 0x000fe40000004100 */
[-C--:B------:R-:W-:Y:S01]  /*6750*/  FMUL.FTZ R102, R41, R54.reuse ;  /* 0x0000003629667220 */ /* 0x080fe20000410000 */
[----:B------:R-:W-:Y:S02]  /*6760*/  HADD2.F32 R43, -RZ, R75.H0_H0 ;  /* 0x2000004bff2b7230 */ /* 0x000fe40000004100 */
[-C--:B------:R-:W-:Y:S01]  /*6770*/  FMUL.FTZ R75, R51, R53.reuse ;  /* 0x00000035334b7220 */ /* 0x080fe20000410000 */
[----:B------:R-:W-:Y:S02]  /*6780*/  HADD2.F32 R52, -RZ, R117.H1_H1 ;  /* 0x30000075ff347230 */ /* 0x000fe40000004100 */
[C---:B------:R-:W-:Y:S01]  /*6790*/  FMUL.FTZ R104, R40.reuse, R53 ;  /* 0x0000003528687220 */ /* 0x040fe20000410000 */
[----:B------:R-:W-:Y:S01]  /*67a0*/  FMUL.FTZ R54, R15, R54 ;  /* 0x000000360f367220 */ /* 0x000fe20000410000 */
[----:B------:R-:W-:Y:S01]  /*67b0*/  FFMA.FTZ R75, R40, R43, -R75 ;  /* 0x0000002b284b7223 */ /* 0x000fe2000001084b */
[----:B------:R-:W-:-:S02]  /*67c0*/  HADD2.F32 R119, -RZ, R119.H1_H1 ;  /* 0x30000077ff777230 */ /* 0x000fc40000004100 */
[-C--:B------:R-:W-:Y:S01]  /*67d0*/  FFMA.FTZ R102, R15, R52.reuse, -R102 ;  /* 0x000000340f667223 */ /* 0x080fe20000010866 */
[----:B------:R-:W-:Y:S02]  /*67e0*/  HADD2.F32 R40, -RZ, R50.H0_H0 ;  /* 0x20000032ff287230 */ /* 0x000fe40000004100 */
[----:B------:R-:W-:Y:S01]  /*67f0*/  FFMA.FTZ R53, R41, R52, R54 ;  /* 0x0000003429357223 */ /* 0x000fe20000010036 */
[----:B------:R-:W-:Y:S02]  /*6800*/  HADD2.F32 R15, -RZ, R49.H0_H0 ;  /* 0x20000031ff0f7230 */ /* 0x000fe40000004100 */
[----:B------:R-:W-:Y:S01]  /*6810*/  FFMA.FTZ R104, R51, R43, R104 ;  /* 0x0000002b33687223 */ /* 0x000fe20000010068 */
[----:B------:R-:W-:Y:S02]  /*6820*/  HADD2.F32 R41, -RZ, R118.H0_H0 ;  /* 0x20000076ff297230 */ /* 0x000fe40000004100 */
[----:B------:R-:W-:Y:S01]  /*6830*/  FMUL.FTZ R52, R40, R119 ;  /* 0x0000007728347220 */ /* 0x000fe20000410000 */
[----:B------:R-:W-:-:S02]  /*6840*/  HADD2.F32 R43, -RZ, R103.H0_H0 ;  /* 0x20000067ff2b7230 */ /* 0x000fc40000004100 */
[C---:B------:R-:W-:Y:S01]  /*6850*/  FMUL.FTZ R119, R15.reuse, R119 ;  /* 0x000000770f777220 */ /* 0x040fe20000410000 */
[----:B------:R-:W-:Y:S02]  /*6860*/  HADD2.F32 R50, -RZ, R50.H1_H1 ;  /* 0x30000032ff327230 */ /* 0x000fe40000004100 */
[-C--:B------:R-:W-:Y:S01]  /*6870*/  FFMA.FTZ R52, R15, R41.reuse, -R52 ;  /* 0x000000290f347223 */ /* 0x080fe20000010834 */
[----:B------:R-:W-:Y:S02]  /*6880*/  HADD2.F32 R49, -RZ, R49.H1_H1 ;  /* 0x30000031ff317230 */ /* 0x000fe40000004100 */
[----:B------:R-:W-:Y:S01]  /*6890*/  FFMA.FTZ R119, R40, R41, R119 ;  /* 0x0000002928777223 */ /* 0x000fe20000010077 */
[----:B------:R-:W-:Y:S02]  /*68a0*/  HADD2.F32 R40, -RZ, R42.H0_H0 ;  /* 0x2000002aff287230 */ /* 0x000fe40000004100 */
[----:B------:R-:W-:Y:S01]  /*68b0*/  FMUL.FTZ R54, R50, R43 ;  /* 0x0000002b32367220 */ /* 0x000fe20000410000 */
[----:B------:R-:W-:-:S02]  /*68c0*/  HADD2.F32 R73, -RZ, R73.H0_H0 ;  /* 0x20000049ff497230 */ /* 0x000fc40000004100 */
[----:B------:R-:W-:Y:S01]  /*68d0*/  FMUL.FTZ R43, R49, R43 ;  /* 0x0000002b312b7220 */ /* 0x000fe20000410000 */
[----:B------:R-:W-:Y:S01]  /*68e0*/  HADD2.F32 R41, -RZ, R48.H0_H0 ;  /* 0x20000030ff297230 */ /* 0x000fe20000004100 */
[----:B------:R-:W-:Y:S01]  /*68f0*/  F2FP.F16.F32.PACK_AB R55, R55, R12 ;  /* 0x0000000c3737723e */ /* 0x000fe200000000ff */
[----:B------:R-:W-:Y:S02]  /*6900*/  HADD2.F32 R15, -RZ, R14.H0_H0 ;  /* 0x2000000eff0f7230 */ /* 0x000fe40000004100 */
[-C--:B------:R-:W-:Y:S01]  /*6910*/  FFMA.FTZ R50, R50, R73.reuse, R43 ;  /* 0x0000004932327223 */ /* 0x080fe2000001002b */
[----:B------:R-:W-:Y:S02]  /*6920*/  HADD2.F32 R42, -RZ, R42.H1_H1 ;  /* 0x3000002aff2a7230 */ /* 0x000fe40000004100 */
[----:B------:R-:W-:Y:S01]  /*6930*/  FFMA.FTZ R49, R49, R73, -R54 ;  /* 0x0000004931317223 */ /* 0x000fe20000010836 */
[----:B------:R-:W-:Y:S01]  /*6940*/  HADD2.F32 R118, -RZ, R118.H1_H1 ;  /* 0x30000076ff767230 */ /* 0x000fe20000004100 */
[----:B------:R-:W-:Y:S01]  /*6950*/  F2FP.F16.F32.PACK_AB R53, R104, R53 ;  /* 0x000000356835723e */ /* 0x000fe200000000ff */
[----:B------:R-:W-:-:S02]  /*6960*/  HADD2.F32 R14, -RZ, R14.H1_H1 ;  /* 0x3000000eff0e7230 */ /* 0x000fc40000004100 */
[-C--:B------:R-:W-:Y:S01]  /*6970*/  FMUL.FTZ R51, R42, R41.reuse ;  /* 0x000000292a337220 */ /* 0x080fe20000410000 */
[----:B------:R-:W-:Y:S02]  /*6980*/  HADD2.F32 R117, -RZ, R117.H0_H0 ;  /* 0x20000075ff757230 */ /* 0x000fe40000004100 */
[-C--:B------:R-:W-:Y:S01]  /*6990*/  FMUL.FTZ R43, R15, R118.reuse ;  /* 0x000000760f2b7220 */ /* 0x080fe20000410000 */
[----:B------:R-:W-:Y:S02]  /*69a0*/  HADD2.F32 R11, -RZ, R11.H0_H0 ;  /* 0x2000000bff0b7230 */ /* 0x000fe40000004100 */
[----:B------:R-:W-:Y:S01]  /*69b0*/  FMUL.FTZ R41, R14, R41 ;  /* 0x000000290e297220 */ /* 0x000fe20000410000 */
[C---:B------:R-:W-:Y:S01]  /*69c0*/  FMUL.FTZ R48, R40.reuse, R118 ;  /* 0x0000007628307220 */ /* 0x040fe20000410000 */
[----:B------:R-:W-:Y:S01]  /*69d0*/  FFMA.FTZ R43, R40, R117, R43 ;  /* 0x00000075282b7223 */ /* 0x000fe2000001002b */
[----:B------:R-:W-:Y:S01]  /*69e0*/  F2FP.F16.F32.PACK_AB R12, R49, R52 ;  /* 0x00000034310c723e */ /* 0x000fe200000000ff */
[----:B------:R-:W-:Y:S01]  /*69f0*/  FFMA.FTZ R42, R42, R11, R41 ;  /* 0x0000000b2a2a7223 */ /* 0x000fe20000010029 */
[----:B------:R-:W-:Y:S01]  /*6a00*/  FFMA.FTZ R48, R15, R117, -R48 ;  /* 0x000000750f307223 */ /* 0x000fe20000010830 */
[----:B------:R-:W-:Y:S01]  /*6a10*/  FFMA.FTZ R51, R14, R11, -R51 ;  /* 0x0000000b0e337223 */ /* 0x000fe20000010833 */
[----:B------:R-:W-:Y:S01]  /*6a20*/  F2FP.F16.F32.PACK_AB R41, R74, R13 ;  /* 0x0000000d4a29723e */ /* 0x000fe200000000ff */
[----:B------:R-:W-:Y:S01]  /*6a30*/  IMAD.MOV.U32 R13, RZ, RZ, R55 ;  /* 0x000000ffff0d7224 */ /* 0x000fe200078e0037 */
[----:B------:R-:W-:Y:S01]  /*6a40*/  F2FP.F16.F32.PACK_AB R42, R42, R43 ;  /* 0x0000002b2a2a723e */ /* 0x000fe200000000ff */
[----:B------:R-:W-:Y:S01]  /*6a50*/  IMAD.MOV.U32 R43, RZ, RZ, R53 ;  /* 0x000000ffff2b7224 */ /* 0x000fe200078e0035 */
[----:B------:R-:W-:-:S02]  /*6a60*/  F2FP.F16.F32.PACK_AB R15, R75, R102 ;  /* 0x000000664b0f723e */ /* 0x000fc400000000ff */
[----:B------:R-:W-:Y:S02]  /*6a70*/  F2FP.F16.F32.PACK_AB R40, R50, R119 ;  /* 0x000000773228723e */ /* 0x000fe400000000ff */
[----:B------:R-:W-:-:S07]  /*6a80*/  F2FP.F16.F32.PACK_AB R14, R51, R48 ;  /* 0x00000030330e723e */ /* 0x000fce00000000ff */
.L_x_8239:
[----:B------:R-:W-:Y:S05]  /*6a90*/  BSYNC B2 ;  /* 0x0000000000027941 */ /* 0x000fea0003800000 */
.L_x_8238:
[----:B------:R-:W-:Y:S01]  /*6aa0*/  ISETP.GE.AND P4, PT, R72, R107, PT ;  /* 0x0000006b4800720c */ /* 0x000fe20003f86270 */
[----:B--2---:R2:W-:-:S12]  /*6ab0*/  ST.E.128 desc[UR54][R44.64], R12 ;  /* 0x0000000c2c007985 */ /* 0x0045d8000c101d36 */
[----:B------:R-:W-:-:S05]  /*6ac0*/  @!P4 IMAD.WIDE R46, R72, 0x2, R46 ;  /* 0x00000002482ec825 */ /* 0x000fca00078e022e */
[----:B---3--:R2:W-:Y:S02]  /*6ad0*/  @!P4 ST.E.128 desc[UR54][R46.64], R40 ;  /* 0x000000282e00c985 */ /* 0x0085e4000c101d36 */
.L_x_8237:
[----:B------:R-:W-:Y:S05]  /*6ae0*/  BSYNC B1 ;  /* 0x0000000000017941 */ /* 0x000fea0003800000 */
.L_x_8236:
[----:B------:R-:W-:-:S03]  /*6af0*/  UMOV UR4, 0xffffffff ;  /* 0xffffffff00047882 */ /* 0x000fc60000000000 */
[----:B------:R-:W-:Y:S05]  /*6b00*/  BRA.DIV UR4, `(.L_x_8240) ;  /* 0x0000021e046c7947 */ /* 0x000fea000b800000 */
[----:B0-2---:R0:W2:Y:S04]  /*6b10*/  SHFL.IDX PT, R47, R101, 0x2, 0x181f ;  /* 0x00581f00652f7f89 */ /* 0x0050a800000e0000 */
[----:B------:R0:W0:Y:S02]  /*6b20*/  SHFL.IDX PT, R46, R106, 0x2, 0x181f ;  /* 0x00581f006a2e7f89 */ /* 0x00002400000e0000 */
.L_x_8624:
[----:B------:R-:W-:Y:S01]  /*6b30*/  VIADD R11, R188, 0x40 ;  /* 0x00000040bc0b7836 */ /* 0x000fe20000000000 */
        /* <DEDUP_REMOVED lines=9> */
[----:B--2---:R-:W-:-:S02]  /*6bd0*/  LEA.HI.X R45, R76, R47, R88, 0x1, P4 ;  /* 0x0000002f4c2d7211 */ /* 0x004fc400020f0c58 */
        /* <DEDUP_REMOVED lines=9> */
[----:B------:R-:W-:-:S04]  /*6c70*/  IMAD R13, R19, 0x4000, R6 ;  /* 0x00004000130d7824 */ /* 0x000fc800078e0206 */
[----:B------:R-:W-:Y:S02]  /*6c80*/  IMAD R15, R19, 0x4000, R12 ;  /* 0x00004000130f7824 */ /* 0x000fe400078e020c */
[--C-:B------:R-:W-:Y:S02]  /*6c90*/  IMAD R13, R13, 0x2, R18.reuse ;  /* 0x000000020d0d7824 */ /* 0x100fe400078e0212 */
[----:B------:R-:W-:-:S04]  /*6ca0*/  IMAD R40, R15, 0x2, R18 ;  /* 0x000000020f287824 */ /* 0x000fc800078e0212 */
[----:B------:R-:W0:Y:S04]  /*6cb0*/  LDS.128 R12, [R13+0x18400] ;  /* 0x018400000d0c7984 */ /* 0x000e280000000c00 */
[----:B------:R-:W2:Y:S01]  /*6cc0*/  LDS.128 R40, [R40+0x18400] ;  /* 0x0184000028287984 */ /* 0x000ea20000000c00 */
[----:B------:R-:W-:Y:S05]  /*6cd0*/  @P3 BRA `(.L_x_8244) ;  /* 0x0000000400583947 */ /* 0x000fea0003800000 */
[----:B------:R-:W-:Y:S01]  /*6ce0*/  SHF.R.U32.HI R54, RZ, 0x10, R61 ;  /* 0x00000010ff367819 */ /* 0x000fe2000001163d */
[----:B--2---:R-:W-:Y:S01]  /*6cf0*/  IMAD.MOV.U32 R50, RZ, RZ, R42 ;  /* 0x000000ffff327224 */ /* 0x004fe200078e002a */
[----:B------:R-:W-:Y:S01]  /*6d00*/  MOV R49, R40 ;  /* 0x0000002800317202 */ /* 0x000fe20000000f00 */
[----:B0-----:R-:W-:Y:S01]  /*6d10*/  IMAD.MOV.U32 R40, RZ, RZ, R14 ;  /* 0x000000ffff287224 */ /* 0x001fe200078e000e */
[--C-:B------:R-:W-:Y:S01]  /*6d20*/  SHF.R.U32.HI R52, RZ, 0x10, R57.reuse ;  /* 0x00000010ff347819 */ /* 0x100fe20000011639 */
[----:B------:R-:W-:Y:S01]  /*6d30*/  HADD2.F32 R53, -RZ, R113.H0_H0 ;  /* 0x20000071ff357230 */ /* 0x000fe20000004100 */
        /* <DEDUP_REMOVED lines=9> */
[----:B------:R-:W-:Y:S01]  /*6dd0*/  HADD2.F32 R51, -RZ, R115.H0_H0 ;  /* 0x20000073ff337230 */ /* 0x000fe20000004100 */
        /* <DEDUP_REMOVED lines=10> */
[----:B------:R-:W-:-:S02]  /*6e80*/  HADD2.F32 R51, -RZ, R114.H0_H0 ;  /* 0x20000072ff337230 */ /* 0x000fc40000004100 */
[----:B------:R-:W-:Y:S02]  /*6e90*/  HADD2.F32 R14, -RZ, R43.H0_H0 ;  /* 0x2000002bff0e7230 */ /* 0x000fe40000004100 */
[----:B------:R-:W-:Y:S01]  /*6ea0*/  FFMA.FTZ R54, R41, R52, R54 ;  /* 0x0000003429367223 */ /* 0x000fe20000010036 */
[----:B------:R-:W-:Y:S02]  /*6eb0*/  HADD2.F32 R13, -RZ, R15.H0_H0 ;  /* 0x2000000fff0d7230 */ /* 0x000fe40000004100 */
[----:B------:R-:W-:Y:S02]  /*6ec0*/  HADD2.F32 R42, -RZ, R58.H0_H0 ;  /* 0x2000003aff2a7230 */ /* 0x000fe40000004100 */
[-C--:B------:R-:W-:Y:S01]  /*6ed0*/  FMUL.FTZ R58, R14, R51.reuse ;  /* 0x000000330e3a7220 */ /* 0x080fe20000410000 */
[----:B------:R-:W-:Y:S02]  /*6ee0*/  HADD2.F32 R41, -RZ, R116.H0_H0 ;  /* 0x20000074ff297230 */ /* 0x000fe40000004100 */
[----:B------:R-:W-:Y:S01]  /*6ef0*/  FMUL.FTZ R51, R13, R51 ;  /* 0x000000330d337220 */ /* 0x000fe20000410000 */
[----:B------:R-:W-:Y:S01]  /*6f00*/  HADD2.F32 R43, -RZ, R43.H1_H1 ;  /* 0x3000002bff2b7230 */ /* 0x000fe20000004100 */
[----:B------:R-:W-:Y:S01]  /*6f10*/  F2FP.F16.F32.PACK_AB R53, R54, R53 ;  /* 0x000000353635723e */ /* 0x000fe200000000ff */
[----:B------:R-:W-:-:S02]  /*6f20*/  HADD2.F32 R52, -RZ, R62.H0_H0 ;  /* 0x2000003eff347230 */ /* 0x000fc40000004100 */
[-C--:B------:R-:W-:Y:S01]  /*6f30*/  FFMA.FTZ R57, R14, R41.reuse, R51 ;  /* 0x000000290e397223 */ /* 0x080fe20000010033 */
[----:B------:R-:W-:Y:S02]  /*6f40*/  HADD2.F32 R15, -RZ, R15.H1_H1 ;  /* 0x3000000fff0f7230 */ /* 0x000fe40000004100 */
[----:B------:R-:W-:Y:S01]  /*6f50*/  FFMA.FTZ R58, R13, R41, -R58 ;  /* 0x000000290d3a7223 */ /* 0x000fe2000001083a */
[----:B------:R-:W-:Y:S02]  /*6f60*/  HADD2.F32 R113, -RZ, R113.H1_H1 ;  /* 0x30000071ff717230 */ /* 0x000fe40000004100 */
[-C--:B------:R-:W-:Y:S01]  /*6f70*/  FMUL.FTZ R60, R43, R52.reuse ;  /* 0x000000342b3c7220 */ /* 0x080fe20000410000 */
[----:B------:R-:W-:Y:S02]  /*6f80*/  HADD2.F32 R14, -RZ, R49.H0_H0 ;  /* 0x20000031ff0e7230 */ /* 0x000fe40000004100 */
[----:B------:R-:W-:Y:S01]  /*6f90*/  FMUL.FTZ R52, R15, R52 ;  /* 0x000000340f347220 */ /* 0x000fe20000410000 */
[----:B------:R-:W-:-:S02]  /*6fa0*/  HADD2.F32 R41, -RZ, R72.H0_H0 ;  /* 0x20000048ff297230 */ /* 0x000fc40000004100 */
[-C--:B------:R-:W-:Y:S01]  /*6fb0*/  FFMA.FTZ R59, R15, R42.reuse, -R60 ;  /* 0x0000002a0f3b7223 */ /* 0x080fe2000001083c */
[----:B------:R-:W-:Y:S02]  /*6fc0*/  HADD2.F32 R49, -RZ, R49.H1_H1 ;  /* 0x30000031ff317230 */ /* 0x000fe40000004100 */
[----:B------:R-:W-:Y:S01]  /*6fd0*/  FFMA.FTZ R60, R43, R42, R52 ;  /* 0x0000002a2b3c7223 */ /* 0x000fe20000010034 */
[----:B------:R-:W-:Y:S02]  /*6fe0*/  HADD2.F32 R115, -RZ, R115.H1_H1 ;  /* 0x30000073ff737230 */ /* 0x000fe40000004100 */
        /* <DEDUP_REMOVED lines=11> */
[----:B------:R-:W-:Y:S02]  /*70a0*/  HADD2.F32 R114, -RZ, R114.H1_H1 ;  /* 0x30000072ff727230 */ /* 0x000fe40000004100 */
        /* <DEDUP_REMOVED lines=8> */
[----:B------:R-:W-:Y:S02]  /*7130*/  HADD2.F32 R116, -RZ, R116.H1_H1 ;  /* 0x30000074ff747230 */ /* 0x000fe40000004100 */
        /* <DEDUP_REMOVED lines=13> */
[----:B------:R-:W-:Y:S01]  /*7210*/  F2FP.F16.F32.PACK_AB R42, R41, R114 ;  /* 0x00000072292a723e */ /* 0x000fe200000000ff */
[----:B------:R-:W-:Y:S01]  /*7220*/  IMAD.MOV.U32 R41, RZ, RZ, R53 ;  /* 0x000000ffff297224 */ /* 0x000fe200078e0035 */
[----:B------:R-:W-:-:S07]  /*7230*/  F2FP.F16.F32.PACK_AB R15, R59, R58 ;  /* 0x0000003a3b0f723e */ /* 0x000fce00000000ff */
.L_x_8244:
[----:B------:R-:W-:Y:S05]  /*7240*/  BSYNC B2 ;  /* 0x0000000000027941 */ /* 0x000fea0003800000 */
.L_x_8243:
[----:B------:R-:W-:Y:S01]  /*7250*/  ISETP.GE.AND P4, PT, R11, R107, PT ;  /* 0x0000006b0b00720c */ /* 0x000fe20003f86270 */
[----:B0-----:R0:W-:-:S12]  /*7260*/  ST.E.128 desc[UR54][R44.64], R12 ;  /* 0x0000000c2c007985 */ /* 0x0011d8000c101d36 */
[----:B------:R-:W-:-:S05]  /*7270*/  @!P4 IMAD.WIDE R46, R11, 0x2, R46 ;  /* 0x000000020b2ec825 */ /* 0x000fca00078e022e */
[----:B--2---:R0:W-:Y:S02]  /*7280*/  @!P4 ST.E.128 desc[UR54][R46.64], R40 ;  /* 0x000000282e00c985 */ /* 0x0041e4000c101d36 */
.L_x_8242:
[----:B------:R-:W-:Y:S05]  /*7290*/  BSYNC B1 ;  /* 0x0000000000017941 */ /* 0x000fea0003800000 */
.L_x_8241:
[----:B------:R-:W-:-:S03]  /*72a0*/  UMOV UR4, 0xffffffff ;  /* 0xffffffff00047882 */ /* 0x000fc60000000000 */
[----:B------:R-:W-:Y:S05]  /*72b0*/  BRA.DIV UR4, `(.L_x_8245) ;  /* 0x0000021604cc7947 */ /* 0x000fea000b800000 */
[----:B0---4-:R-:W0:Y:S04]  /*72c0*/  SHFL.IDX PT, R101, R101, 0x3, 0x181f ;  /* 0x00781f0065657f89 */ /* 0x011e2800000e0000 */
[----:B------:R-:W4:Y:S02]  /*72d0*/  SHFL.IDX PT, R106, R106, 0x3, 0x181f ;  /* 0x00781f006a6a7f89 */ /* 0x000f2400000e0000 */
.L_x_8628:
[----:B------:R-:W-:-:S04]  /*72e0*/  IADD3 R11, R188, 0x60, RZ ;  /* 0x00000060bc0b7810 */ /* 0x000fc80007ffe0ff */
[----:B------:R-:W-:-:S13]  /*72f0*/  ISETP.GE.OR P4, PT, R11, R95, P1 ;  /* 0x0000005f0b00720c */ /* 0x000fda0000f86670 */
[----:B------:R-:W-:Y:S05]  /*7300*/  @P4 BRA `(.L_x_8218) ;  /* 0x0000000c00704947 */ /* 0x000fea0003800000 */
[----:B------:R-:W-:Y:S01]  /*7310*/  SEL R109, R36, R109, !P0 ;  /* 0x0000006d246d7207 */ /* 0x000fe20004000000 */
[----:B------:R-:W-:Y:S01]  /*7320*/  BSSY B1, `(.L_x_8246) ;  /* 0x000006a000017945 */ /* 0x000fe20003800000 */
[----:B---3--:R-:W-:Y:S02]  /*7330*/  SHF.R.U32.HI R13, RZ, 0x3, R201 ;  /* 0x00000003ff0d7819 */ /* 0x008fe400000116c9 */
[----:B------:R-:W-:Y:S02]  /*7340*/  SHF.R.S32.HI R12, RZ, 0x1f, R109 ;  /* 0x0000001fff0c7819 */ /* 0x000fe4000001146d */
[----:B----4-:R-:W-:Y:S02]  /*7350*/  LEA R44, P4, R76, R106, 0x1 ;  /* 0x0000006a4c2c7211 */ /* 0x010fe400078808ff */
[----:B------:R-:W-:Y:S02]  /*7360*/  LEA.HI R12, R12, R109, RZ, 0x4 ;  /* 0x0000006d0c0c7211 */ /* 0x000fe400078f20ff */
[----:B0-----:R-:W-:-:S02]  /*7370*/  LEA.HI.X R45, R76, R101, R88, 0x1, P4 ;  /* 0x000000654c2d7211 */ /* 0x001fc400020f0c58 */
        /* <DEDUP_REMOVED lines=11> */
[----:B------:R-:W-:-:S03]  /*7430*/  IMAD R11, R11, 0x2, R18 ;  /* 0x000000020b0b7824 */ /* 0x000fc600078e0212 */
[----:B------:R-:W-:Y:S02]  /*7440*/  LEA R40, R13, R18, 0x1 ;  /* 0x000000120d287211 */ /* 0x000fe400078e08ff */
[----:B------:R0:W3:Y:S04]  /*7450*/  LDS.128 R12, [R11+0x18400] ;  /* 0x018400000b0c7984 */ /* 0x0000e80000000c00 */
[----:B------:R-:W4:Y:S01]  /*7460*/  LDS.128 R40, [R40+0x18400] ;  /* 0x0184000028287984 */ /* 0x000f220000000c00 */
[----:B------:R-:W-:Y:S05]  /*7470*/  @P3 BRA `(.L_x_8247) ;  /* 0x0000000400503947 */ /* 0x000fea0003800000 */
[----:B------:R-:W-:Y:S01]  /*7480*/  SHF.R.U32.HI R52, RZ, 0x10, R69 ;  /* 0x00000010ff347819 */ /* 0x000fe20000011645 */
[----:B--2-4-:R-:W-:Y:S01]  /*7490*/  IMAD.MOV.U32 R47, RZ, RZ, R42 ;  /* 0x000000ffff2f7224 */ /* 0x014fe200078e002a */
[----:B------:R-:W-:Y:S01]  /*74a0*/  SHF.R.U32.HI R50, RZ, 0x10, R65 ;  /* 0x00000010ff327819 */ /* 0x000fe20000011641 */
[--C-:B------:R-:W-:Y:S01]  /*74b0*/  HADD2.F32 R42, -RZ, R41.reuse.H0_H0 ;  /* 0x20000029ff2a7230 */ /* 0x100fe20000004100 */
[--C-:B------:R-:W-:Y:S01]  /*74c0*/  SHF.R.U64 R53, R70, 0x10, R71.reuse ;  /* 0x0000001046357819 */ /* 0x100fe20000001247 */
[----:B------:R-:W-:Y:S01]  /*74d0*/  HADD2.F32 R41, -RZ, R41.H1_H1 ;  /* 0x30000029ff297230 */ /* 0x000fe20000004100 */
[----:B------:R-:W-:Y:S01]  /*74e0*/  SHF.R.U32.HI R70, RZ, 0x10, R71 ;  /* 0x00000010ff467819 */ /* 0x000fe20000011647 */
[--C-:B0--3--:R-:W-:Y:S01]  /*74f0*/  HADD2.F32 R11, -RZ, R13.reuse.H0_H0 ;  /* 0x2000000dff0b7230 */ /* 0x109fe20000004100 */
        /* <DEDUP_REMOVED lines=25> */
[-C--:B------:R-:W-:Y:S01]  /*7690*/  FFMA.FTZ R58, R11, R42.reuse, -R58 ;  /* 0x0000002a0b3a7223 */ /* 0x080fe2000001083a */
[----:B------:R-:W-:Y:S02]  /*76a0*/  HADD2.F32 R15, -RZ, R15.H1_H1 ;  /* 0x3000000fff0f7230 */ /* 0x000fe40000004100 */
[----:B------:R-:W-:Y:S01]  /*76b0*/  FFMA.FTZ R50, R13, R42, R50 ;  /* 0x0000002a0d327223 */ /* 0x000fe20000010032 */
        /* <DEDUP_REMOVED lines=9> */
[-C--:B------:R-:W-:Y:S01]  /*7750*/  FMUL.FTZ R48, R13, R108.reuse ;  /* 0x0000006c0d307220 */ /* 0x080fe20000410000 */
        /* <DEDUP_REMOVED lines=15> */
[----:B------:R-:W-:Y:S02]  /*7850*/  HADD2.F32 R15, -RZ, R53.H0_H0 ;  /* 0x20000035ff0f7230 */ /* 0x000fe40000004100 */
[-C--:B------:R-:W-:Y:S01]  /*7860*/  FMUL.FTZ R53, R11, R110.reuse ;  /* 0x0000006e0b357220 */ /* 0x080fe20000410000 */
[----:B------:R-:W-:Y:S02]  /*7870*/  HADD2.F32 R47, -RZ, R47.H1_H1 ;  /* 0x3000002fff2f7230 */ /* 0x000fe40000004100 */
[----:B------:R-:W-:Y:S01]  /*7880*/  FMUL.FTZ R40, R12, R110 ;  /* 0x0000006e0c287220 */ /* 0x000fe20000410000 */
[----:B------:R-:W-:Y:S01]  /*7890*/  HADD2.F32 R14, -RZ, R14.H1_H1 ;  /* 0x3000000eff0e7230 */ /* 0x000fe20000004100 */
[----:B------:R-:W-:Y:S01]  /*78a0*/  F2FP.F16.F32.PACK_AB R50, R59, R50 ;  /* 0x000000323b32723e */ /* 0x000fe200000000ff */
[----:B------:R-:W-:Y:S02]  /*78b0*/  HADD2.F32 R112, -RZ, R112.H1_H1 ;  /* 0x30000070ff707230 */ /* 0x000fe40000004100 */
[----:B------:R-:W-:Y:S01]  /*78c0*/  FMUL.FTZ R55, R47, R15 ;  /* 0x0000000f2f377220 */ /* 0x000fe20000410000 */
[----:B------:R-:W-:-:S02]  /*78d0*/  HADD2.F32 R13, -RZ, R61.H0_H0 ;  /* 0x2000003dff0d7230 */ /* 0x000fc40000004100 */
[----:B------:R-:W-:Y:S01]  /*78e0*/  FMUL.FTZ R42, R14, R15 ;  /* 0x0000000f0e2a7220 */ /* 0x000fe20000410000 */
[----:B------:R-:W-:Y:S01]  /*78f0*/  F2FP.F16.F32.PACK_AB R15, R57, R58 ;  /* 0x0000003a390f723e */ /* 0x000fe200000000ff */
[-C--:B------:R-:W-:Y:S01]  /*7900*/  FFMA.FTZ R53, R12, R112.reuse, R53 ;  /* 0x000000700c357223 */ /* 0x080fe20000010035 */
[----:B------:R-:W-:Y:S01]  /*7910*/  FFMA.FTZ R40, R11, R112, -R40 ;  /* 0x000000700b287223 */ /* 0x000fe20000010828 */
[-C--:B------:R-:W-:Y:S01]  /*7920*/  FFMA.FTZ R55, R14, R13.reuse, -R55 ;  /* 0x0000000d0e377223 */ /* 0x080fe20000010837 */
[----:B------:R-:W-:Y:S01]  /*7930*/  F2FP.F16.F32.PACK_AB R12, R43, R48 ;  /* 0x000000302b0c723e */ /* 0x000fe200000000ff */
[----:B------:R-:W-:Y:S01]  /*7940*/  FFMA.FTZ R42, R47, R13, R42 ;  /* 0x0000000d2f2a7223 */ /* 0x000fe2000001002a */
[----:B------:R-:W-:Y:S01]  /*7950*/  F2FP.F16.F32.PACK_AB R48, R41, R108 ;  /* 0x0000006c2930723e */ /* 0x000fe200000000ff */
[----:B------:R-:W-:Y:S01]  /*7960*/  IMAD.MOV.U32 R41, RZ, RZ, R49 ;  /* 0x000000ffff297224 */ /* 0x000fe200078e0031 */
[----:B------:R-:W-:Y:S01]  /*7970*/  F2FP.F16.F32.PACK_AB R14, R55, R40 ;  /* 0x00000028370e723e */ /* 0x000fe200000000ff */
[----:B------:R-:W-:Y:S01]  /*7980*/  IMAD.MOV.U32 R43, RZ, RZ, R50 ;  /* 0x000000ffff2b7224 */ /* 0x000fe200078e0032 */
[----:B------:R-:W-:Y:S01]  /*7990*/  F2FP.F16.F32.PACK_AB R13, R51, R54 ;  /* 0x00000036330d723e */ /* 0x000fe200000000ff */
[----:B------:R-:W-:Y:S01]  /*79a0*/  IMAD.MOV.U32 R40, RZ, RZ, R48 ;  /* 0x000000ffff287224 */ /* 0x000fe200078e0030 */
[----:B------:R-:W-:-:S07]  /*79b0*/  F2FP.F16.F32.PACK_AB R42, R42, R53 ;  /* 0x000000352a2a723e */ /* 0x000fce00000000ff */
.L_x_8247:
[----:B------:R-:W-:Y:S05]  /*79c0*/  BSYNC B1 ;  /* 0x0000000000017941 */ /* 0x000fea0003800000 */
.L_x_8246:
[----:B---3--:R3:W-:Y:S01]  /*79d0*/  ST.E.128 desc[UR54][R44.64], R12 ;  /* 0x0000000c2c007985 */ /* 0x0087e2000c101d36 */
[----:B------:R-:W-:Y:S01]  /*79e0*/  ISETP.GE.AND P3, PT, R46, R107, PT ;  /* 0x0000006b2e00720c */ /* 0x000fe20003f66270 */
[----:B------:R-:W-:-:S12]  /*79f0*/  IMAD.MOV.U32 R107, RZ, RZ, R101 ;  /* 0x000000ffff6b7224 */ /* 0x000fd800078e0065 */
[----:B------:R-:W-:Y:S05]  /*7a00*/  @P3 BRA `(.L_x_8218) ;  /* 0x0000000400b03947 */ /* 0x000fea0003800000 */
[----:B--2---:R-:W-:-:S05]  /*7a10*/  IMAD.WIDE R46, R46, 0x2, R106 ;  /* 0x000000022e2e7825 */ /* 0x004fca00078e026a */
[----:B----4-:R2:W-:Y:S01]  /*7a20*/  ST.E.128 desc[UR54][R46.64], R40 ;  /* 0x000000282e007985 */ /* 0x0105e2000c101d36 */
[----:B------:R-:W-:Y:S05]  /*7a30*/  BRA `(.L_x_8218) ;  /* 0x0000000400a47947 */ /* 0x000fea0003800000 */
.L_x_8177:
[----:B------:R-:W-:-:S06]  /*7a40*/  UISETP.NE.AND UP0, UPT, UR39, 0x3, UPT ;  /* 0x000000032700788c */ /* 0x000fcc000bf05270 */
[----:B------:R-:W-:-:S13]  /*7a50*/  PLOP3.LUT P5, PT, PT, PT, UP0, 0x80, 0x0 ;  /* 0x000000000000781c */ /* 0x000fda0003faf008 */
[----:B------:R-:W-:Y:S05]  /*7a60*/  @!P5 BRA `(.L_x_8248) ;  /* 0x000000000004d947 */ /* 0x000fea0003800000 */
[----:B------:R-:W-:Y:S01]  /*7a70*/  BPT.TRAP 0x1 ;  /* 0x000000040000795c */ /* 0x000fe20000300000 */
.L_x_8248:
[----:B------:R-:W-:Y:S01]  /*7a80*/  LEA R89, R19, R18, 0x3 ;  /* 0x0000001213597211 */ /* 0x000fe200078e18ff */
[----:B------:R-:W-:Y:S01]  /*7a90*/  BSSY B1, `(.L_x_8249) ;  /* 0x0000005000017945 */ /* 0x000fe20003800000 */
[----:B------:R-:W-:Y:S02]  /*7aa0*/  SHF.L.U32 R100, R197, 0x1f, RZ ;  /* 0x0000001fc5647819 */ /* 0x000fe400000006ff */
[----:B------:R-:W-:Y:S02]  /*7ab0*/  SHF.R.S32.HI R97, RZ, 0x1f, R98 ;  /* 0x0000001fff617819 */ /* 0x000fe40000011462 */
[----:B------:R-:W0:Y:S02]  /*7ac0*/  SYNCS.PHASECHK.TRANS64.TRYWAIT P3, [R89+URZ+0x28890], R100 ;  /* 0x02889064590075a7 */ /* 0x000e24000806017f */
[----:B0-----:R-:W-:Y:S05]  /*7ad0*/  @!P3 BRA `(.L_x_8250) ;  /* 0x000002100010b947 */ /* 0x001fea0003800000 */
.L_x_8629:
[----:B------:R-:W-:Y:S05]  /*7ae0*/  BSYNC B1 ;  /* 0x0000000000017941 */ /* 0x000fea0003800000 */
.L_x_8249:
        /* <DEDUP_REMOVED lines=25> */
.L_x_8633:
        /* <DEDUP_REMOVED lines=13> */
.L_x_8253:
[----:B------:R-:W-:Y:S05]  /*7d50*/  BSYNC B1 ;  /* 0x0000000000017941 */ /* 0x000fea0003800000 */
.L_x_8252:
[----:B------:R-:W-:-:S03]  /*7d60*/  UMOV UR4, 0xffffffff ;  /* 0xffffffff00047882 */ /* 0x000fc60000000000 */
[----:B------:R-:W-:Y:S05]  /*7d70*/  BRA.DIV UR4, `(.L_x_8254) ;  /* 0x0000020e04c47947 */ /* 0x000fea000b800000 */
[----:B--2-4-:R2:W4:Y:S04]  /*7d80*/  SHFL.IDX PT, R41, R45, 0x1, 0x181f ;  /* 0x00381f002d297f89 */ /* 0x01452800000e0000 */
[----:B---3--:R2:W3:Y:S02]  /*7d90*/  SHFL.IDX PT, R14, R44, 0x1, 0x181f ;  /* 0x00381f002c0e7f89 */ /* 0x0084e400000e0000 */
.L_x_8637:
        /* <DEDUP_REMOVED lines=14> */
.L_x_8256:
[----:B------:R-:W-:Y:S05]  /*7e80*/  BSYNC B1 ;  /* 0x0000000000017941 */ /* 0x000fea0003800000 */
.L_x_8255:
[----:B------:R-:W-:-:S03]  /*7e90*/  UMOV UR4, 0xffffffff ;  /* 0xffffffff00047882 */ /* 0x000fc60000000000 */
[----:B------:R-:W-:Y:S05]  /*7ea0*/  BRA.DIV UR4, `(.L_x_8257) ;  /* 0x0000020e04c07947 */ /* 0x000fea000b800000 */
[----:B---34-:R3:W4:Y:S04]  /*7eb0*/  SHFL.IDX PT, R41, R45, 0x2, 0x181f ;  /* 0x00581f002d297f89 */ /* 0x01872800000e0000 */
[----:B------:R3:W0:Y:S02]  /*7ec0*/  SHFL.IDX PT, R14, R44, 0x2, 0x181f ;  /* 0x00581f002c0e7f89 */ /* 0x00062400000e0000 */
.L_x_8641:
        /* <DEDUP_REMOVED lines=14> */
.L_x_8259:
[----:B------:R-:W-:Y:S05]  /*7fb0*/  BSYNC B1 ;  /* 0x0000000000017941 */ /* 0x000fea0003800000 */
.L_x_8258:
[----:B------:R-:W-:-:S03]  /*7fc0*/  UMOV UR4, 0xffffffff ;  /* 0xffffffff00047882 */ /* 0x000fc60000000000 */
[----:B------:R-:W-:Y:S05]  /*7fd0*/  BRA.DIV UR4, `(.L_x_8260) ;  /* 0x0000020e04bc7947 */ /* 0x000fea000b800000 */
[----:B0---4-:R0:W4:Y:S04]  /*7fe0*/  SHFL.IDX PT, R41, R45, 0x3, 0x181f ;  /* 0x00781f002d297f89 */ /* 0x01112800000e0000 */
[----:B------:R0:W0:Y:S02]  /*7ff0*/  SHFL.IDX PT, R14, R44, 0x3, 0x181f ;  /* 0x00781f002c0e7f89 */ /* 0x00002400000e0000 */
.L_x_8645:
        /* <DEDUP_REMOVED lines=13> */
.L_x_8218:
[----:B------:R-:W-:Y:S05]  /*80d0*/  BSYNC B0 ;  /* 0x0000000000007941 */ /* 0x000fea0003800000 */
.L_x_8176:
[----:B0-----:R-:W0:Y:S01]  /*80e0*/  S2R R11, SR_TID.X ;  /* 0x00000000000b7919 */ /* 0x001e220000002100 */
        /* <DEDUP_REMOVED lines=8> */
[----:B0-----:R-:W-:Y:S01]  /*8170*/  LOP3.LUT R11, R11, 0x7f, RZ, 0xc0, !PT ;  /* 0x0000007f0b0b7812 */ /* 0x001fe200078ec0ff */
[----:B-----5:R0:W-:Y:S03]  /*8180*/  BAR.SYNC.DEFER_BLOCKING R92, 0x80 ;  /* 0x0002005c0000751d */ /* 0x0201e60000010000 */
[----:B------:R-:W-:-:S13]  /*8190*/  ISETP.NE.AND P3, PT, R11, RZ, PT ;  /* 0x000000ff0b00720c */ /* 0x000fda0003f65270 */
[----:B------:R-:W-:-:S05]  /*81a0*/  @!P3 VIADD R11, R89, 0x288a0 ;  /* 0x000288a0590bb836 */ /* 0x000fca0000000000 */
[----:B------:R-:W-:-:S04]  /*81b0*/  @!P3 PRMT R11, RZ, 0x654, R11 ;  /* 0x00000654ff0bb816 */ /* 0x000fc8000000000b */
[----:B------:R0:W-:Y:S01]  /*81c0*/  @!P3 SYNCS.ARRIVE.TRANS64.RED.A1T0 RZ, [R11+URZ], RZ ;  /* 0x000000ff0bffb9a7 */ /* 0x0001e2000810043f */
[----:B------:R-:W-:Y:S05]  /*81d0*/  @!P5 BRA `(.L_x_8262) ;  /* 0x000000000004d947 */ /* 0x000fea0003800000 */
[----:B------:R-:W-:Y:S01]  /*81e0*/  BPT.TRAP 0x1 ;  /* 0x000000040000795c */ /* 0x000fe20000300000 */
.L_x_8262:
[----:B------:R-:W-:Y:S05]  /*81f0*/  BSYNC B0 ;  /* 0x0000000000007941 */ /* 0x000fea0003800000 */
.L_x_8261:
[----:B------:R-:W5:Y:S01]  /*8200*/  SYNCS.PHASECHK.TRANS64.TRYWAIT P4, [R89+URZ+0x288b0], R100 ;  /* 0x0288b064590075a7 */ /* 0x000f62000808017f */
[----:B------:R-:W-:Y:S01]  /*8210*/  ULDC UR40, c[0x0][0x2f4] ;  /* 0x0000bd0000287ab9 */ /* 0x000fe20000000800 */
[----:B------:R-:W-:Y:S04]  /*8220*/  BSSY B0, `(.L_x_8263) ;  /* 0x0000002000007945 */ /* 0x000fe80003800000 */
[----:B-----5:R-:W-:Y:S05]  /*8230*/  @!P4 BRA `(.L_x_8264) ;  /* 0x0000020c006cc947 */ /* 0x020fea0003800000 */
.L_x_8646:
[----:B------:R-:W-:Y:S05]  /*8240*/  BSYNC B0 ;  /* 0x0000000000007941 */ /* 0x000fea0003800000 */
.L_x_8263:
[----:B------:R-:W-:Y:S01]  /*8250*/  ULDC.64 UR4, c[0x0][0x328] ;  /* 0x0000ca0000047ab9 */ /* 0x000fe20000000a00 */
[----:B------:R-:W-:Y:S01]  /*8260*/  ULDC.64 UR6, c[0x0][0x318] ;  /* 0x0000c60000067ab9 */ /* 0x000fe20000000a00 */
[----:B------:R-:W-:Y:S01]  /*8270*/  IMAD R97, R97, UR4, RZ ;  /* 0x0000000461617c24 */ /* 0x000fe2000f8e02ff */
[----:B------:R-:W-:Y:S01]  /*8280*/  BSSY B0, `(.L_x_8265) ;  /* 0x000001d000007945 */ /* 0x000fe20003800000 */
[----:B---34-:R-:W-:-:S04]  /*8290*/  IMAD.WIDE.U32 R12, R98, UR4, RZ ;  /* 0x00000004620c7c25 */ /* 0x018fc8000f8e00ff */
[----:B------:R-:W-:Y:S01]  /*82a0*/  IMAD R97, R98, UR5, R97 ;  /* 0x0000000562617c24 */ /* 0x000fe2000f8e0261 */
[----:B------:R-:W-:Y:S01]  /*82b0*/  ULDC.64 UR4, c[0x0][0x338] ;  /* 0x0000ce0000047ab9 */ /* 0x000fe20000000a00 */
[----:B------:R-:W-:Y:S02]  /*82c0*/  IMAD.IADD R95, R95, 0x1, -R188 ;  /* 0x000000015f5f7824 */ /* 0x000fe400078e0abc */
[----:B------:R-:W-:Y:S02]  /*82d0*/  IMAD R96, R96, UR4, RZ ;  /* 0x0000000460607c24 */ /* 0x000fe4000f8e02ff */
[----:B------:R-:W-:Y:S02]  /*82e0*/  IMAD.IADD R13, R13, 0x1, R97 ;  /* 0x000000010d0d7824 */ /* 0x000fe400078e0261 */
[C---:B0-----:R-:W-:Y:S02]  /*82f0*/  IMAD R11, R99.reuse, UR5, R96 ;  /* 0x00000005630b7c24 */ /* 0x041fe4000f8e0260 */
[----:B------:R-:W-:Y:S01]  /*8300*/  IMAD.WIDE.U32 R12, R99, UR4, R12 ;  /* 0x00000004630c7c25 */ /* 0x000fe2000f8e000c */
[----:B------:R-:W-:-:S04]  /*8310*/  ULDC.64 UR4, c[0x0][0x330] ;  /* 0x0000cc0000047ab9 */ /* 0x000fc80000000a00 */
[----:B------:R-:W-:-:S03]  /*8320*/  IADD3 R13, R13, R11, RZ ;  /* 0x0000000b0d0d7210 */ /* 0x000fc60007ffe0ff */
[----:B------:R-:W-:-:S04]  /*8330*/  IMAD.WIDE.U32 R12, R195, UR4, R12 ;  /* 0x00000004c30c7c25 */ /* 0x000fc8000f8e000c */
[----:B------:R-:W-:Y:S01]  /*8340*/  IMAD R11, R195, UR5, R13 ;  /* 0x00000005c30b7c24 */ /* 0x000fe2000f8e020d */
[----:B-12---:R-:W-:-:S04]  /*8350*/  LEA R44, P4, R12, UR6, 0x1 ;  /* 0x000000060c2c7c11 */ /* 0x006fc8000f8808ff */
        /* <DEDUP_REMOVED lines=15> */
.L_x_8266:
[----:B------:R-:W-:Y:S05]  /*8450*/  BSYNC B0 ;  /* 0x0000000000007941 */ /* 0x000fea0003800000 */
.L_x_8265:
        /* <DEDUP_REMOVED lines=15> */
.L_x_8268:
[----:B------:R-:W-:Y:S05]  /*8550*/  BSYNC B0 ;  /* 0x0000000000007941 */ /* 0x000fea0003800000 */
.L_x_8267:
        /* <DEDUP_REMOVED lines=15> */
.L_x_8270:
[----:B------:R-:W-:Y:S05]  /*8650*/  BSYNC B0 ;  /* 0x0000000000007941 */ /* 0x000fea0003800000 */
.L_x_8269:
        /* <DEDUP_REMOVED lines=15> */
.L_x_8272:
[----:B------:R-:W-:Y:S05]  /*8750*/  BSYNC B0 ;  /* 0x0000000000007941 */ /* 0x000fea0003800000 */
.L_x_8271:
        /* <DEDUP_REMOVED lines=13> */
[----:B0-----:R-:W-:Y:S02]  /*8830*/  SEL R12, RZ, 0x1, P3 ;  /* 0x00000001ff0c7807 */ /* 0x001fe40001800000 */
[----:B------:R-:W-:Y:S02]  /*8840*/  SEL R19, R19, RZ, P3 ;  /* 0x000000ff13137207 */ /* 0x000fe40001800000 */
[----:B------:R-:W-:Y:S01]  /*8850*/  LOP3.LUT R197, R197, R12, RZ, 0x3c, !PT ;  /* 0x0000000cc5c57212 */ /* 0x000fe200078e3cff */
[----:B------:R-:W-:Y:S06]  /*8860*/  @P4 BRA `(.L_x_8273) ;  /* 0xffffff9c00c44947 */ /* 0x000fec000383ffff */
[----:B---3--:R-:W0:Y:S01]  /*8870*/  S2R R11, SR_TID.X ;  /* 0x00000000000b7919 */ /* 0x008e220000002100 */
[----:B------:R-:W-:Y:S02]  /*8880*/  PLOP3.LUT P0, PT, PT, PT, PT, 0x8, 0x0 ;  /* 0x000000000000781c */ /* 0x000fe40003f0e170 */
[----:B0-----:R-:W-:-:S04]  /*8890*/  SHF.R.U32.HI R11, RZ, 0x7, R11 ;  /* 0x00000007ff0b7819 */ /* 0x001fc8000001160b */
[----:B------:R-:W-:-:S13]  /*88a0*/  ISETP.NE.AND P4, PT, R11, 0x1, PT ;  /* 0x000000010b00780c */ /* 0x000fda0003f85270 */
[----:B------:R-:W-:Y:S06]  /*88b0*/  @!P4 BAR.ARV 0x9, 0x100 ;  /* 0x024400000000cb1d */ /* 0x000fec0000002000 */
.L_x_8171:
[----:B------:R-:W0:Y:S01]  /*88c0*/  LDC R0, c[0x0][0x448] ;  /* 0x00011200ff007b82 */ /* 0x000e220000000800 */
[----:B------:R-:W-:-:S07]  /*88d0*/  IADD3 R5, R196, 0x1, -R194 ;  /* 0x00000001c4057810 */ /* 0x000fce0007ffe8c2 */
[----:B------:R-:W3:Y:S01]  /*88e0*/  LDC.64 R6, c[0x0][0x9e0] ;  /* 0x00027800ff067b82 */ /* 0x000ee20000000a00 */
[----:B0-----:R-:W-:Y:S01]  /*88f0*/  ISETP.NE.AND P1, PT, R0, 0x1, PT ;  /* 0x000000010000780c */ /* 0x001fe20003f25270 */
[----:B------:R-:W-:Y:S01]  /*8900*/  VIADD R0, R198, 0x7f ;  /* 0x0000007fc6007836 */ /* 0x000fe20000000000 */
[----:B---3--:R-:W-:-:S11]  /*8910*/  ISETP.GE.AND P2, PT, R7, 0x1, PT ;  /* 0x000000010700780c */ /* 0x008fd60003f46270 */
[----:B------:R-:W0:Y:S08]  /*8920*/  @P1 LDC R3, c[0x0][0x44c] ;  /* 0x00011300ff031b82 */ /* 0x000e300000000800 */
[----:B------:R-:W3:Y:S01]  /*8930*/  @P1 LDC R4, c[0x0][0x450] ;  /* 0x00011400ff041b82 */ /* 0x000ee20000000800 */
[----:B0-----:R-:W-:-:S05]  /*8940*/  @P1 IMAD.HI.U32 R3, R0, R3, RZ ;  /* 0x0000000300031227 */ /* 0x001fca00078e00ff */
[----:B---3--:R-:W-:-:S05]  /*8950*/  @P1 SHF.R.U32.HI R0, RZ, R4, R3 ;  /* 0x00000004ff001219 */ /* 0x008fca0000011603 */
[----:B------:R-:W-:Y:S01]  /*8960*/  IMAD.IADD R5, R5, 0x1, R0 ;  /* 0x0000000105057824 */ /* 0x000fe200078e0200 */
[----:B------:R-:W-:Y:S06]  /*8970*/  @P0 BRA `(.L_x_8274) ;  /* 0x00000000000c0947 */ /* 0x000fec0003800000 */
[----:B------:R-:W0:Y:S01]  /*8980*/  FENCE.VIEW.ASYNC.G ;  /* 0x00000000000073c6 */ /* 0x000e220000000100 */
[----:B------:R-:W-:Y:S05]  /*8990*/  WARPSYNC.ALL ;  /* 0x0000000000007948 */ /* 0x000fea0003800000 */
[----:B0-----:R-:W-:Y:S06]  /*89a0*/  BAR.ARV 0xc, 0x180 ;  /* 0x0306000000007b1d */ /* 0x001fec0000002000 */
.L_x_8274:
[----:B------:R-:W-:Y:S01]  /*89b0*/  IADD3 R0, R5, R6, RZ ;  /* 0x0000000605007210 */ /* 0x000fe20007ffe0ff */
        /* <DEDUP_REMOVED lines=12> */
.L_x_8277:
[----:B------:R-:W-:-:S13]  /*8a80*/  ISETP.NE.AND P0, PT, R7, 0x1, PT ;  /* 0x000000010700780c */ /* 0x000fda0003f05270 */
[----:B------:R-:W0:Y:S02]  /*8a90*/  @P0 LDC.64 R4, c[0x0][0x9e8] ;  /* 0x00027a00ff040b82 */ /* 0x000e240000000a00 */
[----:B0-----:R-:W-:-:S05]  /*8aa0*/  @P0 IMAD.HI.U32 R4, R3, R4, RZ ;  /* 0x0000000403040227 */ /* 0x001fca00078e00ff */
[----:B------:R-:W-:-:S07]  /*8ab0*/  @P0 SHF.R.U32.HI R3, RZ, R5, R4 ;  /* 0x00000005ff030219 */ /* 0x000fce0000011604 */
.L_x_8278:
[----:B------:R-:W-:Y:S05]  /*8ac0*/  BSYNC B0 ;  /* 0x0000000000007941 */ /* 0x000fea0003800000 */
.L_x_8276:
[----:B------:R-:W-:-:S05]  /*8ad0*/  IMAD R3, R3, R7, R7 ;  /* 0x0000000703037224 */ /* 0x000fca00078e0207 */
[----:B------:R-:W-:-:S07]  /*8ae0*/  VIMNMX R0, R0, R3, PT ;  /* 0x0000000300007248 */ /* 0x000fce0003fe0100 */
.L_x_8275:
[----:B------:R-:W0:Y:S01]  /*8af0*/  @P1 LDC R5, c[0x0][0x44c] ;  /* 0x00011300ff051b82 */ /* 0x000e220000000800 */
[----:B------:R-:W-:Y:S01]  /*8b00*/  VIADD R0, R0, 0x7f ;  /* 0x0000007f00007836 */ /* 0x000fe20000000000 */
[----:B------:R-:W-:Y:S01]  /*8b10*/  ULDC UR4, c[0x0][0x9dc] ;  /* 0x0002770000047ab9 */ /* 0x000fe20000000800 */
[----:B------:R-:W-:-:S03]  /*8b20*/  IMAD.MOV.U32 R4, RZ, RZ, R198 ;  /* 0x000000ffff047224 */ /* 0x000fc600078e00c6 */
[----:B------:R-:W-:Y:S02]  /*8b30*/  SHF.R.S32.HI R3, RZ, 0x1f, R0 ;  /* 0x0000001fff037819 */ /* 0x000fe40000011400 */
[----:B------:R-:W3:Y:S02]  /*8b40*/  @P1 LDC R6, c[0x0][0x450] ;  /* 0x00011400ff061b82 */ /* 0x000ee40000000800 */
[----:B------:R-:W-:-:S04]  /*8b50*/  LEA.HI R3, R3, R0, RZ, 0x7 ;  /* 0x0000000003037211 */ /* 0x000fc800078f38ff */
[----:B------:R-:W-:-:S04]  /*8b60*/  SHF.R.S32.HI R3, RZ, 0x7, R3 ;  /* 0x00000007ff037819 */ /* 0x000fc80000011403 */
[----:B------:R-:W-:Y:S01]  /*8b70*/  VIMNMX R9, R94, R3, PT ;  /* 0x000000035e097248 */ /* 0x000fe20003fe0100 */
[----:B0-----:R-:W-:-:S05]  /*8b80*/  @P1 IMAD.HI.U32 R5, R198, R5, RZ ;  /* 0x00000005c6051227 */ /* 0x001fca00078e00ff */
[----:B---3--:R-:W-:-:S05]  /*8b90*/  @P1 SHF.R.U32.HI R4, RZ, R6, R5 ;  /* 0x00000006ff041219 */ /* 0x008fca0000011605 */
[----:B------:R-:W-:-:S05]  /*8ba0*/  IMAD.IADD R0, R93, 0x1, R4 ;  /* 0x000000015d007824 */ /* 0x000fca00078e0204 */
[----:B------:R-:W-:Y:S01]  /*8bb0*/  IADD3 R3, R0, -UR4, RZ ;  /* 0x8000000400037c10 */ /* 0x000fe2000fffe0ff */
        /* <DEDUP_REMOVED lines=11> */
.L_x_8281:
[----:B------:R-:W-:-:S13]  /*8c70*/  ISETP.NE.AND P0, PT, R7, 0x1, PT ;  /* 0x000000010700780c */ /* 0x000fda0003f05270 */
[----:B------:R-:W0:Y:S02]  /*8c80*/  @P0 LDC.64 R4, c[0x0][0x9e8] ;  /* 0x00027a00ff040b82 */ /* 0x000e240000000a00 */
[----:B0-----:R-:W-:-:S05]  /*8c90*/  @P0 IMAD.HI.U32 R4, R0, R4, RZ ;  /* 0x0000000400040227 */ /* 0x001fca00078e00ff */
[----:B------:R-:W-:-:S07]  /*8ca0*/  @P0 SHF.R.U32.HI R0, RZ, R5, R4 ;  /* 0x00000005ff000219 */ /* 0x000fce0000011604 */
.L_x_8282:
[----:B------:R-:W-:Y:S05]  /*8cb0*/  BSYNC B0 ;  /* 0x0000000000007941 */ /* 0x000fea0003800000 */
.L_x_8280:
[----:B------:R-:W-:-:S05]  /*8cc0*/  IMAD R0, R0, R7, RZ ;  /* 0x0000000700007224 */ /* 0x000fca00078e02ff */
[----:B------:R-:W-:-:S07]  /*8cd0*/  VIMNMX R3, R3, R0, !PT ;  /* 0x0000000003037248 */ /* 0x000fce0007fe0100 */
.L_x_8279:
        /* <DEDUP_REMOVED lines=22> */
[----:B------:R0:W3:Y:S02]  /*8e40*/  F2I.FTZ.U32.TRUNC.NTZ R5, R4 ;  /* 0x0000000400057305 */ /* 0x0000e4000021f000 */
[----:B0-----:R-:W-:Y:S01]  /*8e50*/  MOV R4, RZ ;  /* 0x000000ff00047202 */ /* 0x001fe20000000f00 */
[----:B---3--:R-:W-:-:S04]  /*8e60*/  IMAD.MOV R7, RZ, RZ, -R5 ;  /* 0x000000ffff077224 */ /* 0x008fc800078e0a05 */
        /* <DEDUP_REMOVED lines=14> */
.L_x_8284:
[----:B------:R-:W-:Y:S05]  /*8f50*/  BSYNC B0 ;  /* 0x0000000000007941 */ /* 0x000fea0003800000 */
.L_x_8283:
[-C--:B------:R-:W-:Y:S01]  /*8f60*/  IMAD R206, R223, R88.reuse, R206 ;  /* 0x00000058dfce7224 */ /* 0x080fe200078e02ce */
        /* <DEDUP_REMOVED lines=38> */
[----:B------:R-:W-:Y:S01]  /*91d0*/  UMOV UR4, 0xffffffff ;  /* 0xffffffff00047882 */ /* 0x000fe20000000000 */
[----:B------:R-:W-:Y:S02]  /*91e0*/  VIADD R3, R18, 0x10400 ;  /* 0x0001040012037836 */ /* 0x000fe40000000000 */
[----:B------:R-:W-:Y:S05]  /*91f0*/  BRA.DIV UR4, `(.L_x_8286) ;  /* 0x000001fe04907947 */ /* 0x000fea000b800000 */
[----:B------:R-:W3:Y:S04]  /*9200*/  LDL R0, [R1+0x34] ;  /* 0x0000340001007983 */ /* 0x000ee80000100800 */
[----:B---3--:R0:W3:Y:S02]  /*9210*/  SHFL.IDX PT, R199, R0, RZ, 0x1f ;  /* 0x00001fff00c77589 */ /* 0x0080e400000e0000 */
.L_x_8649:
[----:B0--3--:R-:W-:Y:S01]  /*9220*/  LEA.HI R0, R199, R199, RZ, 0x1 ;  /* 0x000000c7c7007211 */ /* 0x009fe200078f08ff */
[----:B------:R-:W-:Y:S01]  /*9230*/  BSSY B6, `(.L_x_8287) ;  /* 0x0000019000067945 */ /* 0x000fe20003800000 */
[----:B------:R-:W-:Y:S02]  /*9240*/  LOP3.LUT P0, RZ, R3, 0x3ff, RZ, 0xc0, !PT ;  /* 0x000003ff03ff7812 */ /* 0x000fe4000780c0ff */
[----:B------:R-:W-:Y:S02]  /*9250*/  LOP3.LUT R0, R0, 0x1e, RZ, 0xc0, !PT ;  /* 0x0000001e00007812 */ /* 0x000fe400078ec0ff */
[----:B------:R-:W-:-:S03]  /*9260*/  P2R R25, PR, RZ, 0x1 ;  /* 0x00000001ff197803 */ /* 0x000fc60000000000 */
[----:B------:R-:W-:-:S04]  /*9270*/  IMAD.IADD R0, R199, 0x1, -R0 ;  /* 0x00000001c7007824 */ /* 0x000fc800078e0a00 */
[----:B------:R-:W-:-:S05]  /*9280*/  IMAD R0, R0, 0x2000, R3 ;  /* 0x0000200000007824 */ /* 0x000fca00078e0203 */
[----:B------:R-:W-:-:S04]  /*9290*/  SHF.R.U32.HI R0, RZ, 0x4, R0 ;  /* 0x00000004ff007819 */ /* 0x000fc80000011600 */
[----:B------:R-:W-:Y:S01]  /*92a0*/  LOP3.LUT R36, R0, 0x3fff, RZ, 0xc0, !PT ;  /* 0x00003fff00247812 */ /* 0x000fe200078ec0ff */
[----:B------:R-:W-:Y:S06]  /*92b0*/  @!P0 BRA `(.L_x_8288) ;  /* 0x0000000000408947 */ /* 0x000fec0003800000 */
[----:B------:R-:W-:Y:S01]  /*92c0*/  MOV R0, 0x0 ;  /* 0x0000000000007802 */ /* 0x000fe20000000f00 */
[----:B------:R-:W-:Y:S01]  /*92d0*/  ULDC.64 UR4, c[0x4][0x138] ;  /* 0x01004e0000047ab9 */ /* 0x000fe20000000a00 */
[----:B------:R-:W-:Y:S01]  /*92e0*/  ULDC.64 UR6, c[0x4][0x140] ;  /* 0x0100500000067ab9 */ /* 0x000fe20000000a00 */
[----:B------:R-:W-:Y:S01]  /*92f0*/  MOV R4, UR4 ;  /* 0x0000000400047c02 */ /* 0x000fe20008000f00 */
[----:B------:R0:W3:Y:S01]  /*9300*/  LDC.64 R14, c[0x4][R0] ;  /* 0x01000000000e7b82 */ /* 0x0000e20000000a00 */
        /* <DEDUP_REMOVED lines=8> */
[----:B0-2---:R-:W-:-:S07]  /*9390*/  IMAD.MOV.U32 R13, RZ, RZ, RZ ;  /* 0x000000ffff0d7224 */ /* 0x005fce00078e00ff */
[----:B------:R-:W-:-:S07]  /*93a0*/  LEPC R20, `(.L_x_8288) ;  /* 0x000000001014794e */ /* 0x000fce0000000000 */
[----:B-1-345:R-:W-:Y:S05]  /*93b0*/  CALL.ABS.NOINC R14 ;  /* 0x000000000e007343 */ /* 0x03afea0003c00000 */
.L_x_8288:
[----:B------:R-:W-:Y:S05]  /*93c0*/  BSYNC B6 ;  /* 0x0000000000067941 */ /* 0x000fea0003800000 */
.L_x_8287:
[----:B------:R-:W-:Y:S02]  /*93d0*/  ULDC UR4, c[0x0][0x3f4] ;  /* 0x0000fd0000047ab9 */ /* 0x000fe40000000800 */
[----:B------:R-:W-:-:S13]  /*93e0*/  ISETP.LT.AND P0, PT, RZ, UR4, PT ;  /* 0x00000004ff007c0c */ /* 0x000fda000bf01270 */
[----:B------:R-:W-:Y:S05]  /*93f0*/  @P0 BRA `(.L_x_8289) ;  /* 0x0000000000400947 */ /* 0x000fea0003800000 */
[----:B------:R-:W-:-:S04]  /*9400*/  ULEA.HI UR4, UR37, UR37, URZ, 0x1 ;  /* 0x0000002525047291 */ /* 0x000fc8000f8f083f */
[----:B------:R-:W-:-:S04]  /*9410*/  ULOP3.LUT UR4, UR4, 0xfffffffe, URZ, 0xc0, !UPT ;  /* 0xfffffffe04047892 */ /* 0x000fc8000f8ec03f */
[----:B------:R-:W-:-:S06]  /*9420*/  UIADD3 UR4, UR37, -UR4, URZ ;  /* 0x8000000425047290 */ /* 0x000fcc000fffe03f */
[----:B------:R-:W-:-:S05]  /*9430*/  IMAD.U32 R3, RZ, RZ, UR4 ;  /* 0x00000004ff037e24 */ /* 0x000fca000f8e00ff */
[----:B------:R-:W-:-:S04]  /*9440*/  SHF.L.U32 R3, R3, 0x1f, RZ ;  /* 0x0000001f03037819 */ /* 0x000fc800000006ff */
[----:B------:R0:W3:Y:S03]  /*9450*/  SYNCS.PHASECHK.TRANS64.TRYWAIT P0, [R18+URZ+0x28800], R3 ;  /* 0x02880003120075a7 */ /* 0x0000e6000800017f */
[----:B---3--:R-:W-:Y:S05]  /*9460*/  @!P0 NANOSLEEP.SYNCS 0x989680 ;  /* 0x009896800000895d */ /* 0x008fea0003900000 */
[----:B------:R-:W3:Y:S01]  /*9470*/  @!P0 SYNCS.PHASECHK.TRANS64 P0, [R18+URZ+0x28800], R3 ;  /* 0x02880003120085a7 */ /* 0x000ee2000800007f */
[----:B------:R-:W-:Y:S04]  /*9480*/  BSSY B0, `(.L_x_8290) ;  /* 0x0000006000007945 */ /* 0x000fe80003800000 */
[----:B---3--:R-:W-:Y:S05]  /*9490*/  @P0 BRA `(.L_x_8291) ;  /* 0x0000000000100947 */ /* 0x008fea0003800000 */
.L_x_8292:
[----:B---3--:R3:W0:Y:S02]  /*94a0*/  SYNCS.PHASECHK.TRANS64.TRYWAIT P0, [R18+URZ+0x28800], R3 ;  /* 0x02880003120075a7 */ /* 0x008624000800017f */
[----:B0-----:R-:W-:Y:S05]  /*94b0*/  @!P0 NANOSLEEP.SYNCS 0x989680 ;  /* 0x009896800000895d */ /* 0x001fea0003900000 */
[----:B------:R-:W0:Y:S02]  /*94c0*/  @!P0 SYNCS.PHASECHK.TRANS64 P0, [R18+URZ+0x28800], R3 ;  /* 0x02880003120085a7 */ /* 0x000e24000800007f */
[----:B0-----:R-:W-:Y:S05]  /*94d0*/  @!P0 BRA `(.L_x_8292) ;  /* 0xfffffffc00f08947 */ /* 0x001fea000383ffff */
.L_x_8291:
[----:B------:R-:W-:Y:S05]  /*94e0*/  BSYNC B0 ;  /* 0x0000000000007941 */ /* 0x000fea0003800000 */
.L_x_8290:
[----:B------:R-:W-:Y:S05]  /*94f0*/  BRA `(.L_x_8293) ;  /* 0x0000004c00d47947 */ /* 0x000fea0003800000 */
.L_x_8289:
[----:B------:R-:W-:Y:S01]  /*9500*/  ISETP.NE.AND P0, PT, R25, RZ, PT ;  /* 0x000000ff1900720c */ /* 0x000fe20003f05270 */
[----:B------:R-:W-:Y:S01]  /*9510*/  ULDC.64 UR4, c[0x0][0x3f8] ;  /* 0x0000fe0000047ab9 */ /* 0x000fe20000000a00 */
[----:B-----5:R-:W-:Y:S01]  /*9520*/  SHF.R.S32.HI R0, RZ, 0x1f, R24 ;  /* 0x0000001fff007819 */ /* 0x020fe20000011418 */
        /* <DEDUP_REMOVED lines=26> */
[----:B-1-34-:R-:W-:Y:S05]  /*96d0*/  CALL.ABS.NOINC R14 ;  /* 0x000000000e007343 */ /* 0x01afea0003c00000 */
.L_x_8295:
[----:B------:R-:W-:Y:S05]  /*96e0*/  BSYNC B6 ;  /* 0x0000000000067941 */ /* 0x000fea0003800000 */
.L_x_8294:
[----:B------:R-:W-:Y:S01]  /*96f0*/  ULDC.U8 UR4, c[0x0][0x410] ;  /* 0x0001040000047ab9 */ /* 0x000fe20000000000 */
[----:B------:R-:W-:Y:S01]  /*9700*/  IMAD.IADD R54, R188, 0x1, R198 ;  /* 0x00000001bc367824 */ /* 0x000fe200078e02c6 */
[----:B------:R-:W-:Y:S01]  /*9710*/  ISETP.NE.AND P0, PT, RZ, UR4, PT ;  /* 0x00000004ff007c0c */ /* 0x000fe2000bf05270 */
[----:B------:R-:W-:Y:S02]  /*9720*/  BSSY B0, `(.L_x_8296) ;  /* 0x00004ca000007945 */ /* 0x000fe40003800000 */
[----:B------:R-:W-:-:S10]  /*9730*/  IMAD R3, R220, 0x20, R54 ;  /* 0x00000020dc037824 */ /* 0x000fd400078e0236 */
[----:B------:R-:W-:Y:S05]  /*9740*/  @!P0 BRA `(.L_x_8297) ;  /* 0x0000002400c88947 */ /* 0x000fea0003800000 */
[----:B------:R-:W0:Y:S01]  /*9750*/  LDC R65, c[0x0][0x448] ;  /* 0x00011200ff417b82 */ /* 0x000e220000000800 */
[----:B------:R-:W-:Y:S01]  /*9760*/  ULDC.64 UR4, c[0x0][0x3f8] ;  /* 0x0000fe0000047ab9 */ /* 0x000fe20000000a00 */
[----:B------:R-:W-:Y:S01]  /*9770*/  MOV R9, R29 ;  /* 0x0000001d00097202 */ /* 0x000fe20000000f00 */
[----:B------:R-:W-:Y:S01]  /*9780*/  ULDC.64 UR6, c[0x0][0x408] ;  /* 0x0001020000067ab9 */ /* 0x000fe20000000a00 */
[----:B------:R-:W-:Y:S01]  /*9790*/  IMAD.MOV.U32 R8, RZ, RZ, R26 ;  /* 0x000000ffff087224 */ /* 0x000fe200078e001a */
[----:B------:R-:W-:Y:S01]  /*97a0*/  SHF.R.S32.HI R61, RZ, 0x1f, R186 ;  /* 0x0000001fff3d7819 */ /* 0x000fe200000114ba */
[----:B------:R-:W-:Y:S02]  /*97b0*/  IMAD.MOV.U32 R10, RZ, RZ, R24 ;  /* 0x000000ffff0a7224 */ /* 0x000fe400078e0018 */
[----:B------:R-:W-:Y:S01]  /*97c0*/  IMAD.MOV.U32 R11, RZ, RZ, R31 ;  /* 0x000000ffff0b7224 */ /* 0x000fe200078e001f */
[----:B0-----:R-:W-:-:S13]  /*97d0*/  ISETP.NE.AND P0, PT, R65, 0x1, PT ;  /* 0x000000014100780c */ /* 0x001fda0003f05270 */
[----:B------:R-:W0:Y:S08]  /*97e0*/  @P0 LDC R0, c[0x0][0x44c] ;  /* 0x00011300ff000b82 */ /* 0x000e300000000800 */
[----:B------:R-:W3:Y:S01]  /*97f0*/  @P0 LDC R5, c[0x0][0x450] ;  /* 0x00011400ff050b82 */ /* 0x000ee20000000800 */
[----:B0-----:R-:W-:-:S05]  /*9800*/  @P0 IMAD.HI.U32 R0, R3, R0, RZ ;  /* 0x0000000003000227 */ /* 0x001fca00078e00ff */
[----:B---3--:R-:W-:-:S04]  /*9810*/  @P0 SHF.R.U32.HI R3, RZ, R5, R0 ;  /* 0x00000005ff030219 */ /* 0x008fc80000011600 */
[----:B------:R-:W-:Y:S01]  /*9820*/  SHF.R.S32.HI R0, RZ, 0x1f, R3 ;  /* 0x0000001fff007819 */ /* 0x000fe20000011403 */
[----:B------:R-:W-:-:S04]  /*9830*/  IMAD.WIDE.U32 R8, R3, UR4, R8 ;  /* 0x0000000403087c25 */ /* 0x000fc8000f8e0008 */
[C---:B------:R-:W-:Y:S02]  /*9840*/  IMAD R4, R0.reuse, UR4, RZ ;  /* 0x0000000400047c24 */ /* 0x040fe4000f8e02ff */
[----:B------:R-:W-:Y:S02]  /*9850*/  IMAD R0, R0, UR6, RZ ;  /* 0x0000000600007c24 */ /* 0x000fe4000f8e02ff */
[C---:B--2---:R-:W-:Y:S01]  /*9860*/  IMAD R13, R3.reuse, UR5, R4 ;  /* 0x00000005030d7c24 */ /* 0x044fe2000f8e0204 */
        /* <DEDUP_REMOVED lines=14> */
[----:B------:R0:W0:Y:S04]  /*9950*/  SHFL.IDX PT, R4, R8, RZ, 0x181f ;  /* 0x00181fff08047589 */ /* 0x00002800000e0000 */
[----:B------:R0:W0:Y:S02]  /*9960*/  SHFL.IDX PT, R14, R7, RZ, 0x181f ;  /* 0x00181fff070e7589 */ /* 0x00002400000e0000 */
.L_x_8655:
[----:B------:R-:W-:Y:S01]  /*9970*/  IMAD R65, R194, R65, RZ ;  /* 0x00000041c2417224 */ /* 0x000fe200078e02ff */
[----:B------:R-:W-:Y:S01]  /*9980*/  BSSY B1, `(.L_x_8299) ;  /* 0x000001e000017945 */ /* 0x000fe20003800000 */
[----:B------:R-:W-:Y:S02]  /*9990*/  CS2R R48, SRZ ;  /* 0x0000000000307805 */ /* 0x000fe4000001ff00 */
[----:B------:R-:W-:Y:S02]  /*99a0*/  CS2R R44, SRZ ;  /* 0x00000000002c7805 */ /* 0x000fe4000001ff00 */
[----:B------:R-:W-:Y:S02]  /*99b0*/  CS2R R46, SRZ ;  /* 0x00000000002e7805 */ /* 0x000fe4000001ff00 */
[----:B------:R-:W-:Y:S02]  /*99c0*/  ISETP.GE.AND P0, PT, R54, R65, PT ;  /* 0x000000413600720c */ /* 0x000fe40003f06270 */
[----:B-1----:R-:W-:-:S11]  /*99d0*/  CS2R R42, SRZ ;  /* 0x00000000002a7805 */ /* 0x002fd6000001ff00 */
        /* <DEDUP_REMOVED lines=8> */
[----:B------:R-:W-:Y:S02]  /*9a60*/  @!P5 SHF.L.U32 R15, R186, 0x1, RZ ;  /* 0x00000001ba0fd819 */ /* 0x000fe400000006ff */
[CC--:B---3--:R-:W-:Y:S02]  /*9a70*/  @!P4 IADD3 R10, P0, R3.reuse, R12.reuse, RZ ;  /* 0x0000000c030ac210 */ /* 0x0c8fe40007f1e0ff */
[----:B0-----:R-:W-:Y:S02]  /*9a80*/  @!P4 IADD3 R12, P1, R14, R12, RZ ;  /* 0x0000000c0e0cc210 */ /* 0x001fe40007f3e0ff */
[----:B------:R-:W-:Y:S01]  /*9a90*/  @!P5 SHF.L.U64.HI R9, R186, 0x1, R61 ;  /* 0x00000001ba09d819 */ /* 0x000fe2000001023d */
[----:B--2---:R-:W-:Y:S01]  /*9aa0*/  @!P4 IMAD.X R11, R0, 0x1, R13, P0 ;  /* 0x00000001000bc824 */ /* 0x004fe200000e060d */
[----:B------:R-:W-:Y:S02]  /*9ab0*/  @!P5 IADD3 R20, P2, R3, R15, RZ ;  /* 0x0000000f0314d210 */ /* 0x000fe40007f5e0ff */
[----:B------:R-:W-:-:S02]  /*9ac0*/  CS2R R46, SRZ ;  /* 0x00000000002e7805 */ /* 0x000fc4000001ff00 */
[----:B------:R-:W-:Y:S02]  /*9ad0*/  @!P5 IADD3 R14, P3, R14, R15, RZ ;  /* 0x0000000f0e0ed210 */ /* 0x000fe40007f7e0ff */
[----:B------:R-:W-:Y:S01]  /*9ae0*/  CS2R R48, SRZ ;  /* 0x0000000000307805 */ /* 0x000fe2000001ff00 */
[----:B------:R-:W-:Y:S02]  /*9af0*/  @!P4 IMAD.X R13, R4, 0x1, R13, P1 ;  /* 0x00000001040dc824 */ /* 0x000fe400008e060d */
[--C-:B------:R-:W-:Y:S01]  /*9b00*/  @!P5 IMAD.X R21, R0, 0x1, R9.reuse, P2 ;  /* 0x000000010015d824 */ /* 0x100fe200010e0609 */
[----:B------:R1:W5:Y:S01]  /*9b10*/  @!P4 LD.E.64 R46, desc[UR54][R10.64] ;  /* 0x000000360a2ec980 */ /* 0x000362000c101b00 */
[----:B------:R-:W-:-:S03]  /*9b20*/  @!P5 IMAD.X R15, R4, 0x1, R9, P3 ;  /* 0x00000001040fd824 */ /* 0x000fc600018e0609 */
[----:B------:R1:W5:Y:S04]  /*9b30*/  @!P5 LD.E.64 R42, desc[UR54][R20.64] ;  /* 0x00000036142ad980 */ /* 0x000368000c101b00 */
[----:B------:R1:W5:Y:S04]  /*9b40*/  @!P5 LD.E.64 R44, desc[UR54][R14.64] ;  /* 0x000000360e2cd980 */ /* 0x000368000c101b00 */
[----:B------:R1:W5:Y:S02]  /*9b50*/  @!P4 LD.E.64 R48, desc[UR54][R12.64] ;  /* 0x000000360c30c980 */ /* 0x000364000c101b00 */
.L_x_8300:
[----:B------:R-:W-:Y:S05]  /*9b60*/  BSYNC B1 ;  /* 0x0000000000017941 */ /* 0x000fea0003800000 */
.L_x_8299:
[----:B--2--5:R-:W-:Y:S01]  /*9b70*/  IMAD.MOV.U32 R0, RZ, RZ, R48 ;  /* 0x000000ffff007224 */ /* 0x024fe200078e0030 */
[----:B---3--:R-:W-:Y:S01]  /*9b80*/  MOV R3, R49 ;  /* 0x0000003100037202 */ /* 0x008fe20000000f00 */
[----:B0-----:R-:W-:Y:S01]  /*9b90*/  IMAD.MOV.U32 R4, RZ, RZ, R44 ;  /* 0x000000ffff047224 */ /* 0x001fe200078e002c */
        /* <DEDUP_REMOVED lines=12> */
[----:B------:R-:W-:Y:S02]  /*9c60*/  PRMT R64, R64, 0x5410, R3 ;  /* 0x0000541040407816 */ /* 0x000fe40000000003 */
[----:B------:R-:W-:Y:S02]  /*9c70*/  PRMT R59, R59, 0x5410, R4 ;  /* 0x000054103b3b7816 */ /* 0x000fe40000000004 */
[----:B------:R-:W-:Y:S01]  /*9c80*/  PRMT R58, R9, 0x7610, R58 ;  /* 0x00007610093a7816 */ /* 0x000fe2000000003a */
[----:B------:R-:W-:Y:S06]  /*9c90*/  BRA.DIV UR4, `(.L_x_8301) ;  /* 0x000001f604847947 */ /* 0x000fec000b800000 */
[----:B------:R0:W2:Y:S04]  /*9ca0*/  SHFL.IDX PT, R0, R6, 0x1, 0x181f ;  /* 0x00381f0006007f89 */ /* 0x0000a800000e0000 */
[----:B------:R0:W3:Y:S04]  /*9cb0*/  SHFL.IDX PT, R3, R5, 0x1, 0x181f ;  /* 0x00381f0005037f89 */ /* 0x0000e800000e0000 */
[----:B------:R0:W0:Y:S04]  /*9cc0*/  SHFL.IDX PT, R4, R8, 0x1, 0x181f ;  /* 0x00381f0008047f89 */ /* 0x00002800000e0000 */
[----:B-1----:R1:W0:Y:S02]  /*9cd0*/  SHFL.IDX PT, R14, R7, 0x1, 0x181f ;  /* 0x00381f00070e7f89 */ /* 0x00222400000e0000 */
.L_x_8661:
[----:B------:R-:W-:Y:S01]  /*9ce0*/  VIADD R10, R54, 0x20 ;  /* 0x00000020360a7836 */ /* 0x000fe20000000000 */
[----:B------:R-:W-:Y:S01]  /*9cf0*/  BSSY B1, `(.L_x_8302) ;  /* 0x000001d000017945 */ /* 0x000fe20003800000 */
[----:B------:R-:W-:Y:S02]  /*9d00*/  CS2R R34, SRZ ;  /* 0x0000000000227805 */ /* 0x000fe4000001ff00 */
[----:B------:R-:W-:Y:S02]  /*9d10*/  CS2R R38, SRZ ;  /* 0x0000000000267805 */ /* 0x000fe4000001ff00 */
[----:B------:R-:W-:Y:S02]  /*9d20*/  CS2R R32, SRZ ;  /* 0x0000000000207805 */ /* 0x000fe4000001ff00 */
        /* <DEDUP_REMOVED lines=9> */
[C---:B------:R-:W-:Y:S01]  /*9dc0*/  @!P5 IMAD.SHL.U32 R11, R186.reuse, 0x2, RZ ;  /* 0x00000002ba0bd824 */ /* 0x040fe200078e00ff */
[----:B------:R-:W-:Y:S02]  /*9dd0*/  @!P5 SHF.L.U64.HI R15, R186, 0x1, R61 ;  /* 0x00000001ba0fd819 */ /* 0x000fe4000001023d */
[CC--:B---3--:R-:W-:Y:S02]  /*9de0*/  @!P4 IADD3 R10, P0, R3.reuse, R12.reuse, RZ ;  /* 0x0000000c030ac210 */ /* 0x0c8fe40007f1e0ff */
[-C--:B------:R-:W-:Y:S02]  /*9df0*/  @!P5 IADD3 R20, P2, R3, R11.reuse, RZ ;  /* 0x0000000b0314d210 */ /* 0x080fe40007f5e0ff */
[C---:B0-----:R-:W-:Y:S02]  /*9e00*/  @!P4 IADD3 R12, P1, R14.reuse, R12, RZ ;  /* 0x0000000c0e0cc210 */ /* 0x041fe40007f3e0ff */
[----:B------:R-:W-:Y:S01]  /*9e10*/  @!P5 IADD3 R14, P3, R14, R11, RZ ;  /* 0x0000000b0e0ed210 */ /* 0x000fe20007f7e0ff */
[----:B--2---:R-:W-:Y:S01]  /*9e20*/  @!P5 IMAD.X R21, R0, 0x1, R15, P2 ;  /* 0x000000010015d824 */ /* 0x004fe200010e060f */
[----:B------:R-:W-:-:S02]  /*9e30*/  CS2R R38, SRZ ;  /* 0x0000000000267805 */ /* 0x000fc4000001ff00 */
[----:B------:R-:W-:Y:S01]  /*9e40*/  CS2R R40, SRZ ;  /* 0x0000000000287805 */ /* 0x000fe2000001ff00 */
[----:B------:R-:W-:Y:S01]  /*9e50*/  @!P4 IMAD.X R11, R0, 0x1, R9, P0 ;  /* 0x00000001000bc824 */ /* 0x000fe200000e0609 */
[C---:B------:R-:W-:Y:S01]  /*9e60*/  @!P4 IADD3.X R13, R4.reuse, R9, RZ, P1, !PT ;  /* 0x00000009040dc210 */ /* 0x040fe20000ffe4ff */
[----:B------:R-:W-:Y:S01]  /*9e70*/  @!P5 IMAD.X R15, R4, 0x1, R15, P3 ;  /* 0x00000001040fd824 */ /* 0x000fe200018e060f */
[----:B------:R0:W5:Y:S04]  /*9e80*/  @!P5 LD.E.64 R32, desc[UR54][R20.64] ;  /* 0x000000361420d980 */ /* 0x000168000c101b00 */
[----:B------:R0:W5:Y:S04]  /*9e90*/  @!P5 LD.E.64 R34, desc[UR54][R14.64] ;  /* 0x000000360e22d980 */ /* 0x000168000c101b00 */
[----:B------:R0:W5:Y:S04]  /*9ea0*/  @!P4 LD.E.64 R38, desc[UR54][R10.64] ;  /* 0x000000360a26c980 */ /* 0x000168000c101b00 */
[----:B------:R0:W5:Y:S02]  /*9eb0*/  @!P4 LD.E.64 R40, desc[UR54][R12.64] ;  /* 0x000000360c28c980 */ /* 0x000164000c101b00 */
.L_x_8303:
[----:B------:R-:W-:Y:S05]  /*9ec0*/  BSYNC B1 ;  /* 0x0000000000017941 */ /* 0x000fea0003800000 */
.L_x_8302:
[----:B---3-5:R-:W-:Y:S01]  /*9ed0*/  IMAD.MOV.U32 R3, RZ, RZ, R41 ;  /* 0x000000ffff037224 */ /* 0x028fe200078e0029 */
[----:B------:R-:W-:Y:S01]  /*9ee0*/  UMOV UR4, 0xffffffff ;  /* 0xffffffff00047882 */ /* 0x000fe20000000000 */
[----:B0-----:R-:W-:Y:S02]  /*9ef0*/  IMAD.MOV.U32 R4, RZ, RZ, R34 ;  /* 0x000000ffff047224 */ /* 0x001fe400078e0022 */
[----:B------:R-:W-:Y:S01]  /*9f00*/  IMAD.MOV.U32 R9, RZ, RZ, R35 ;  /* 0x000000ffff097224 */ /* 0x000fe200078e0023 */
[----:B------:R-:W-:Y:S01]  /*9f10*/  PRMT R56, R56, 0x5410, R3 ;  /* 0x0000541038387816 */ /* 0x000fe20000000003 */
[----:B--2---:R-:W-:Y:S02]  /*9f20*/  IMAD.MOV.U32 R0, RZ, RZ, R40 ;  /* 0x000000ffff007224 */ /* 0x004fe400078e0028 */
[----:B------:R-:W-:Y:S01]  /*9f30*/  IMAD.MOV.U32 R3, RZ, RZ, R39 ;  /* 0x000000ffff037224 */ /* 0x000fe200078e0027 */
[----:B------:R-:W-:Y:S01]  /*9f40*/  PRMT R51, R4, 0x5410, R9 ;  /* 0x0000541004337816 */ /* 0x000fe20000000009 */
[----:B------:R-:W-:Y:S01]  /*9f50*/  IMAD.MOV.U32 R4, RZ, RZ, R32 ;  /* 0x000000ffff047224 */ /* 0x000fe200078e0020 */
[----:B------:R-:W-:Y:S01]  /*9f60*/  PRMT R57, R0, 0x7610, R57 ;  /* 0x0000761000397816 */ /* 0x000fe20000000039 */
[----:B------:R-:W-:Y:S01]  /*9f70*/  IMAD.MOV.U32 R9, RZ, RZ, R33 ;  /* 0x000000ffff097224 */ /* 0x000fe200078e0021 */
[----:B------:R-:W-:-:S02]  /*9f80*/  MOV R0, R38 ;  /* 0x0000002600007202 */ /* 0x000fc40000000f00 */
[----:B------:R-:W-:Y:S02]  /*9f90*/  PRMT R56, R3, 0x7610, R56 ;  /* 0x0000761003387816 */ /* 0x000fe40000000038 */
[----:B------:R-:W-:Y:S02]  /*9fa0*/  PRMT R57, R57, 0x5410, R0 ;  /* 0x0000541039397816 */ /* 0x000fe40000000000 */
[----:B------:R-:W-:Y:S01]  /*9fb0*/  PRMT R52, R4, 0x5410, R9 ;  /* 0x0000541004347816 */ /* 0x000fe20000000009 */
[----:B------:R-:W-:Y:S06]  /*9fc0*/  BRA.DIV UR4, `(.L_x_8304) ;  /* 0x000001f604287947 */ /* 0x000fec000b800000 */
[----:B------:R0:W2:Y:S04]  /*9fd0*/  SHFL.IDX PT, R0, R6, 0x2, 0x181f ;  /* 0x00581f0006007f89 */ /* 0x0000a800000e0000 */
[----:B------:R0:W3:Y:S04]  /*9fe0*/  SHFL.IDX PT, R3, R5, 0x2, 0x181f ;  /* 0x00581f0005037f89 */ /* 0x0000e800000e0000 */
[----:B------:R0:W0:Y:S04]  /*9ff0*/  SHFL.IDX PT, R4, R8, 0x2, 0x181f ;  /* 0x00581f0008047f89 */ /* 0x00002800000e0000 */
[----:B------:R0:W0:Y:S02]  /*a000*/  SHFL.IDX PT, R14, R7, 0x2, 0x181f ;  /* 0x00581f00070e7f89 */ /* 0x00002400000e0000 */
.L_x_8667:
[----:B------:R-:W-:Y:S01]  /*a010*/  VIADD R10, R54, 0x40 ;  /* 0x00000040360a7836 */ /* 0x000fe20000000000 */
[----:B------:R-:W-:Y:S01]  /*a020*/  BSSY B1, `(.L_x_8305) ;  /* 0x000001e000017945 */ /* 0x000fe20003800000 */
[----:B------:R-:W-:Y:S02]  /*a030*/  CS2R R30, SRZ ;  /* 0x00000000001e7805 */ /* 0x000fe4000001ff00 */
[----:B------:R-:W-:Y:S02]  /*a040*/  CS2R R20, SRZ ;  /* 0x0000000000147805 */ /* 0x000fe4000001ff00 */
[----:B------:R-:W-:Y:S02]  /*a050*/  CS2R R28, SRZ ;  /* 0x00000000001c7805 */ /* 0x000fe4000001ff00 */
[----:B------:R-:W-:Y:S02]  /*a060*/  ISETP.GE.AND P0, PT, R10, R65, PT ;  /* 0x000000410a00720c */ /* 0x000fe40003f06270 */
[----:B------:R-:W-:-:S11]  /*a070*/  CS2R R24, SRZ ;  /* 0x0000000000187805 */ /* 0x000fd6000001ff00 */
        /* <DEDUP_REMOVED lines=8> */
[C---:B------:R-:W-:Y:S02]  /*a100*/  @!P5 SHF.L.U32 R11, R186.reuse, 0x1, RZ ;  /* 0x00000001ba0bd819 */ /* 0x040fe400000006ff */
[CC--:B---3--:R-:W-:Y:S02]  /*a110*/  @!P4 IADD3 R10, P0, R3.reuse, R12.reuse, RZ ;  /* 0x0000000c030ac210 */ /* 0x0c8fe40007f1e0ff */
[----:B------:R-:W-:Y:S02]  /*a120*/  @!P5 SHF.L.U64.HI R15, R186, 0x1, R61 ;  /* 0x00000001ba0fd819 */ /* 0x000fe4000001023d */
[-C--:B------:R-:W-:Y:S02]  /*a130*/  @!P5 IADD3 R26, P2, R3, R11.reuse, RZ ;  /* 0x0000000b031ad210 */ /* 0x080fe40007f5e0ff */
[C---:B0-----:R-:W-:Y:S02]  /*a140*/  @!P4 IADD3 R12, P1, R14.reuse, R12, RZ ;  /* 0x0000000c0e0cc210 */ /* 0x041fe40007f3e0ff */
[----:B------:R-:W-:Y:S01]  /*a150*/  @!P5 IADD3 R14, P3, R14, R11, RZ ;  /* 0x0000000b0e0ed210 */ /* 0x000fe20007f7e0ff */
[----:B--2---:R-:W-:Y:S01]  /*a160*/  @!P5 IMAD.X R27, R0, 0x1, R15, P2 ;  /* 0x00000001001bd824 */ /* 0x004fe200010e060f */
[----:B------:R-:W-:-:S02]  /*a170*/  CS2R R28, SRZ ;  /* 0x00000000001c7805 */ /* 0x000fc4000001ff00 */
[----:B------:R-:W-:Y:S01]  /*a180*/  CS2R R30, SRZ ;  /* 0x00000000001e7805 */ /* 0x000fe2000001ff00 */
[--C-:B------:R-:W-:Y:S02]  /*a190*/  @!P4 IMAD.X R11, R0, 0x1, R9.reuse, P0 ;  /* 0x00000001000bc824 */ /* 0x100fe400000e0609 */
[C---:B------:R-:W-:Y:S01]  /*a1a0*/  @!P4 IMAD.X R13, R4.reuse, 0x1, R9, P1 ;  /* 0x00000001040dc824 */ /* 0x040fe200008e0609 */
[----:B------:R0:W5:Y:S01]  /*a1b0*/  @!P5 LD.E.64 R24, desc[UR54][R26.64] ;  /* 0x000000361a18d980 */ /* 0x000162000c101b00 */
[----:B------:R-:W-:-:S03]  /*a1c0*/  @!P5 IMAD.X R15, R4, 0x1, R15, P3 ;  /* 0x00000001040fd824 */ /* 0x000fc600018e060f */
[----:B------:R0:W5:Y:S04]  /*a1d0*/  @!P4 LD.E.64 R28, desc[UR54][R10.64] ;  /* 0x000000360a1cc980 */ /* 0x000168000c101b00 */
[----:B------:R0:W5:Y:S04]  /*a1e0*/  @!P5 LD.E.64 R20, desc[UR54][R14.64] ;  /* 0x000000360e14d980 */ /* 0x000168000c101b00 */
[----:B------:R0:W5:Y:S02]  /*a1f0*/  @!P4 LD.E.64 R30, desc[UR54][R12.64] ;  /* 0x000000360c1ec980 */ /* 0x000164000c101b00 */
.L_x_8306:
[----:B------:R-:W-:Y:S05]  /*a200*/  BSYNC B1 ;  /* 0x0000000000017941 */ /* 0x000fea0003800000 */
.L_x_8305:
[----:B--2--5:R-:W-:Y:S01]  /*a210*/  IMAD.MOV.U32 R0, RZ, RZ, R30 ;  /* 0x000000ffff007224 */ /* 0x024fe200078e001e */
[----:B---3--:R-:W-:Y:S01]  /*a220*/  MOV R3, R31 ;  /* 0x0000001f00037202 */ /* 0x008fe20000000f00 */
[----:B0-----:R-:W-:Y:S01]  /*a230*/  IMAD.MOV.U32 R4, RZ, RZ, R20 ;  /* 0x000000ffff047224 */ /* 0x001fe200078e0014 */
[----:B------:R-:W-:Y:S01]  /*a240*/  UMOV UR4, 0xffffffff ;  /* 0xffffffff00047882 */ /* 0x000fe20000000000 */
        /* <DEDUP_REMOVED lines=8> */
[----:B------:R-:W-:Y:S02]  /*a2d0*/  PRMT R55, R0, 0x5410, R3 ;  /* 0x0000541000377816 */ /* 0x000fe40000000003 */
[----:B------:R-:W-:Y:S01]  /*a2e0*/  PRMT R50, R4, 0x5410, R9 ;  /* 0x0000541004327816 */ /* 0x000fe20000000009 */
[----:B------:R-:W-:Y:S06]  /*a2f0*/  BRA.DIV UR4, `(.L_x_8307) ;  /* 0x000001f204cc7947 */ /* 0x000fec000b800000 */
[----:B------:R0:W2:Y:S04]  /*a300*/  SHFL.IDX PT, R0, R6, 0x3, 0x181f ;  /* 0x00781f0006007f89 */ /* 0x0000a800000e0000 */
[----:B------:R0:W3:Y:S04]  /*a310*/  SHFL.IDX PT, R3, R5, 0x3, 0x181f ;  /* 0x00781f0005037f89 */ /* 0x0000e800000e0000 */
[----:B------:R0:W0:Y:S04]  /*a320*/  SHFL.IDX PT, R4, R8, 0x3, 0x181f ;  /* 0x00781f0008047f89 */ /* 0x00002800000e0000 */
[----:B------:R0:W0:Y:S02]  /*a330*/  SHFL.IDX PT, R14, R7, 0x3, 0x181f ;  /* 0x00781f00070e7f89 */ /* 0x00002400000e0000 */
.L_x_8673:
[----:B------:R-:W-:Y:S01]  /*a340*/  VIADD R54, R54, 0x60 ;  /* 0x0000006036367836 */ /* 0x000fe20000000000 */
[----:B------:R-:W-:Y:S01]  /*a350*/  BSSY B1, `(.L_x_8308) ;  /* 0x000001d000017945 */ /* 0x000fe20003800000 */
[----:B0-----:R-:W-:Y:S02]  /*a360*/  CS2R R8, SRZ ;  /* 0x0000000000087805 */ /* 0x001fe4000001ff00 */
[----:B------:R-:W-:Y:S02]  /*a370*/  CS2R R12, SRZ ;  /* 0x00000000000c7805 */ /* 0x000fe4000001ff00 */
[----:B------:R-:W-:Y:S02]  /*a380*/  CS2R R10, SRZ ;  /* 0x00000000000a7805 */ /* 0x000fe4000001ff00 */
[----:B------:R-:W-:-:S13]  /*a390*/  ISETP.GE.AND P0, PT, R54, R65, PT ;  /* 0x000000413600720c */ /* 0x000fda0003f06270 */
[----:B------:R-:W-:Y:S05]  /*a3a0*/  @P0 BRA `(.L_x_8309) ;  /* 0x00000000005c0947 */ /* 0x000fea0003800000 */
[----:B------:R-:W-:Y:S01]  /*a3b0*/  ULDC UR4, c[0x0][0x3f4] ;  /* 0x0000fd0000047ab9 */ /* 0x000fe20000000800 */
[----:B------:R-:W-:Y:S02]  /*a3c0*/  CS2R R10, SRZ ;  /* 0x00000000000a7805 */ /* 0x000fe4000001ff00 */
[----:B------:R-:W-:Y:S02]  /*a3d0*/  ISETP.GE.AND P4, PT, R22, UR4, PT ;  /* 0x0000000416007c0c */ /* 0x000fe4000bf86270 */
[----:B------:R-:W-:-:S11]  /*a3e0*/  ISETP.GE.AND P5, PT, R186, UR4, PT ;  /* 0x00000004ba007c0c */ /* 0x000fd6000bfa6270 */
[C---:B------:R-:W-:Y:S01]  /*a3f0*/  @!P4 IMAD.SHL.U32 R60, R22.reuse, 0x2, RZ ;  /* 0x00000002163cc824 */ /* 0x040fe200078e00ff */
[----:B------:R-:W-:Y:S01]  /*a400*/  @!P4 SHF.L.U64.HI R5, R22, 0x1, R23 ;  /* 0x000000011605c819 */ /* 0x000fe20000010217 */
[C---:B------:R-:W-:Y:S01]  /*a410*/  @!P5 IMAD.SHL.U32 R15, R186.reuse, 0x2, RZ ;  /* 0x00000002ba0fd824 */ /* 0x040fe200078e00ff */
[----:B------:R-:W-:Y:S02]  /*a420*/  @!P5 SHF.L.U64.HI R9, R186, 0x1, R61 ;  /* 0x00000001ba09d819 */ /* 0x000fe4000001023d */
[CC--:B---3--:R-:W-:Y:S02]  /*a430*/  @!P4 IADD3 R6, P0, R3.reuse, R60.reuse, RZ ;  /* 0x0000003c0306c210 */ /* 0x0c8fe40007f1e0ff */
[----:B------:R-:W-:Y:S02]  /*a440*/  @!P4 IADD3 R60, P1, R14, R60, RZ ;  /* 0x0000003c0e3cc210 */ /* 0x000fe40007f3e0ff */
[----:B------:R-:W-:Y:S02]  /*a450*/  @!P5 IADD3 R62, P2, R3, R15, RZ ;  /* 0x0000000f033ed210 */ /* 0x000fe40007f5e0ff */
[----:B------:R-:W-:-:S02]  /*a460*/  CS2R R12, SRZ ;  /* 0x00000000000c7805 */ /* 0x000fc4000001ff00 */
[----:B------:R-:W-:Y:S02]  /*a470*/  @!P5 IADD3 R14, P3, R14, R15, RZ ;  /* 0x0000000f0e0ed210 */ /* 0x000fe40007f7e0ff */
[----:B------:R-:W-:Y:S01]  /*a480*/  CS2R R26, SRZ ;  /* 0x00000000001a7805 */ /* 0x000fe2000001ff00 */
[----:B-12---:R-:W-:Y:S01]  /*a490*/  @!P4 IMAD.X R7, R0, 0x1, R5, P0 ;  /* 0x000000010007c824 */ /* 0x006fe200000e0605 */
[----:B------:R-:W-:Y:S01]  /*a4a0*/  @!P4 IADD3.X R61, R4, R5, RZ, P1, !PT ;  /* 0x00000005043dc210 */ /* 0x000fe20000ffe4ff */
[--C-:B------:R-:W-:Y:S02]  /*a4b0*/  @!P5 IMAD.X R63, R0, 0x1, R9.reuse, P2 ;  /* 0x00000001003fd824 */ /* 0x100fe400010e0609 */
[----:B------:R-:W-:Y:S01]  /*a4c0*/  @!P5 IMAD.X R15, R4, 0x1, R9, P3 ;  /* 0x00000001040fd824 */ /* 0x000fe200018e0609 */
[----:B------:R-:W-:Y:S01]  /*a4d0*/  CS2R R8, SRZ ;  /* 0x0000000000087805 */ /* 0x000fe2000001ff00 */
[----:B------:R0:W5:Y:S04]  /*a4e0*/  @!P4 LD.E.64 R12, desc[UR54][R6.64] ;  /* 0x00000036060cc980 */ /* 0x000168000c101b00 */
[----:B------:R0:W5:Y:S04]  /*a4f0*/  @!P5 LD.E.64 R10, desc[UR54][R62.64] ;  /* 0x000000363e0ad980 */ /* 0x000168000c101b00 */
[----:B------:R0:W5:Y:S04]  /*a500*/  @!P5 LD.E.64 R8, desc[UR54][R14.64] ;  /* 0x000000360e08d980 */ /* 0x000168000c101b00 */
[----:B------:R0:W5:Y:S02]  /*a510*/  @!P4 LD.E.64 R26, desc[UR54][R60.64] ;  /* 0x000000363c1ac980 */ /* 0x000164000c101b00 */
.L_x_8309:
[----:B------:R-:W-:Y:S05]  /*a520*/  BSYNC B1 ;  /* 0x0000000000017941 */ /* 0x000fea0003800000 */
.L_x_8308:
[----:B------:R-:W-:Y:S01]  /*a530*/  ULEA.HI UR4, UR37, UR37, URZ, 0x1 ;  /* 0x0000002525047291 */ /* 0x000fe2000f8f083f */
[----:B--2--5:R-:W-:Y:S01]  /*a540*/  IMAD.MOV.U32 R0, RZ, RZ, R26 ;  /* 0x000000ffff007224 */ /* 0x024fe200078e001a */
[----:B---3--:R-:W-:Y:S01]  /*a550*/  VIADDMNMX R3, R65, -R198, 0x80, PT ;  /* 0x0000008041037446 */ /* 0x008fe200038009c6 */
[----:B------:R-:W-:Y:S01]  /*a560*/  IMAD.MOV.U32 R4, RZ, RZ, R27 ;  /* 0x000000ffff047224 */ /* 0x000fe200078e001b */
[----:B------:R-:W-:Y:S01]  /*a570*/  ULOP3.LUT UR4, UR4, 0xfffffffe, URZ, 0xc0, !UPT ;  /* 0xfffffffe04047892 */ /* 0x000fe2000f8ec03f */
[----:B0-----:R-:W-:Y:S01]  /*a580*/  IMAD.MOV.U32 R6, RZ, RZ, R12 ;  /* 0x000000ffff067224 */ /* 0x001fe200078e000c */
[----:B------:R-:W-:Y:S01]  /*a590*/  BSSY B1, `(.L_x_8310) ;  /* 0x000000f000017945 */ /* 0x000fe20003800000 */
[----:B-1----:R-:W-:Y:S01]  /*a5a0*/  IMAD.MOV.U32 R7, RZ, RZ, R13 ;  /* 0x000000ffff077224 */ /* 0x002fe200078e000d */
[----:B------:R-:W-:Y:S01]  /*a5b0*/  UIADD3 UR4, UR37, -UR4, URZ ;  /* 0x8000000425047290 */ /* 0x000fe2000fffe03f */
[----:B------:R-:W-:Y:S01]  /*a5c0*/  PRMT R15, R0, 0x5410, R4 ;  /* 0x00005410000f7816 */ /* 0x000fe20000000004 */
[----:B------:R-:W-:Y:S01]  /*a5d0*/  IMAD.MOV.U32 R0, RZ, RZ, R8 ;  /* 0x000000ffff007224 */ /* 0x000fe200078e0008 */
[----:B------:R-:W-:-:S02]  /*a5e0*/  MOV R4, R9 ;  /* 0x0000000900047202 */ /* 0x000fc40000000f00 */
[----:B------:R-:W-:Y:S01]  /*a5f0*/  PRMT R54, R6, 0x5410, R7 ;  /* 0x0000541006367816 */ /* 0x000fe20000000007 */
[----:B------:R-:W-:Y:S01]  /*a600*/  IMAD.U32 R5, RZ, RZ, UR4 ;  /* 0x00000004ff057e24 */ /* 0x000fe2000f8e00ff */
[----:B------:R-:W-:Y:S01]  /*a610*/  PRMT R0, R0, 0x5410, R4 ;  /* 0x0000541000007816 */ /* 0x000fe20000000004 */
[----:B------:R-:W-:Y:S01]  /*a620*/  IMAD.MOV.U32 R4, RZ, RZ, R10 ;  /* 0x000000ffff047224 */ /* 0x000fe200078e000a */
[----:B------:R-:W-:Y:S01]  /*a630*/  ISETP.GE.AND P1, PT, R188, R3, PT ;  /* 0x00000003bc00720c */ /* 0x000fe20003f26270 */
[----:B------:R-:W-:Y:S01]  /*a640*/  IMAD.MOV.U32 R6, RZ, RZ, R11 ;  /* 0x000000ffff067224 */ /* 0x000fe200078e000b */
[----:B------:R-:W-:-:S04]  /*a650*/  SHF.L.U32 R5, R5, 0x1f, RZ ;  /* 0x0000001f05057819 */ /* 0x000fc800000006ff */
[----:B------:R-:W0:Y:S02]  /*a660*/  SYNCS.PHASECHK.TRANS64.TRYWAIT P0, [R18+URZ+0x28800], R5 ;  /* 0x02880005120075a7 */ /* 0x000e24000800017f */
[----:B0-----:R-:W-:Y:S05]  /*a670*/  @!P0 BRA `(.L_x_8311) ;  /* 0x000001f0005c8947 */ /* 0x001fea0003800000 */
.L_x_8674:
[----:B------:R-:W-:Y:S05]  /*a680*/  BSYNC B1 ;  /* 0x0000000000017941 */ /* 0x000fea0003800000 */
.L_x_8310:
        /* <DEDUP_REMOVED lines=17> */
[----:B0-----:R-:W-:-:S02]  /*a7a0*/  HADD2.F32 R49, -RZ, R7.H1_H1 ;  /* 0x30000007ff317230 */ /* 0x001fc40000004100 */
[----:B------:R-:W-:Y:S02]  /*a7b0*/  HADD2.F32 R48, -RZ, R7.H0_H0 ;  /* 0x20000007ff307230 */ /* 0x000fe40000004100 */
[--C-:B------:R-:W-:Y:S02]  /*a7c0*/  HADD2.F32 R7, -RZ, R4.reuse.H0_H0 ;  /* 0x20000004ff077230 */ /* 0x100fe40000004100 */
[C---:B------:R-:W-:Y:S01]  /*a7d0*/  FMUL.FTZ R68, R49.reuse, R61 ;  /* 0x0000003d31447220 */ /* 0x040fe20000410000 */
[----:B------:R-:W-:Y:S02]  /*a7e0*/  HADD2.F32 R4, -RZ, R4.H1_H1 ;  /* 0x30000004ff047230 */ /* 0x000fe40000004100 */
[-C--:B------:R-:W-:Y:S01]  /*a7f0*/  FMUL.FTZ R65, R49, R63.reuse ;  /* 0x0000003f31417220 */ /* 0x080fe20000410000 */
[--C-:B------:R-:W-:Y:S02]  /*a800*/  HADD2.F32 R46, -RZ, R6.reuse.H0_H0 ;  /* 0x20000006ff2e7230 */ /* 0x100fe40000004100 */
[----:B------:R-:W-:Y:S01]  /*a810*/  FFMA.FTZ R70, R48, R63, R68 ;  /* 0x0000003f30467223 */ /* 0x000fe20000010044 */
[----:B------:R-:W-:-:S02]  /*a820*/  HADD2.F32 R47, -RZ, R6.H1_H1 ;  /* 0x30000006ff2f7230 */ /* 0x000fc40000004100 */
[----:B------:R-:W-:Y:S01]  /*a830*/  FMUL.FTZ R66, R4, R62 ;  /* 0x0000003e04427220 */ /* 0x000fe20000410000 */
[--C-:B------:R-:W-:Y:S02]  /*a840*/  HADD2.F32 R49, -RZ, R64.reuse.H0_H0 ;  /* 0x20000040ff317230 */ /* 0x100fe40000004100 */
[----:B------:R-:W-:Y:S01]  /*a850*/  FFMA.FTZ R65, R48, R61, -R65 ;  /* 0x0000003d30417223 */ /* 0x000fe20000010841 */
[--C-:B------:R-:W-:Y:S02]  /*a860*/  HADD2.F32 R6, -RZ, R5.reuse.H0_H0 ;  /* 0x20000005ff067230 */ /* 0x100fe40000004100 */
[-C--:B------:R-:W-:Y:S01]  /*a870*/  FMUL.FTZ R68, R4, R60.reuse ;  /* 0x0000003c04447220 */ /* 0x080fe20000410000 */
[----:B------:R-:W-:Y:S02]  /*a880*/  HADD2.F32 R64, -RZ, R64.H1_H1 ;  /* 0x30000040ff407230 */ /* 0x000fe40000004100 */
[----:B------:R-:W-:Y:S01]  /*a890*/  FFMA.FTZ R66, R7, R60, -R66 ;  /* 0x0000003c07427223 */ /* 0x000fe20000010842 */
[----:B------:R-:W-:-:S02]  /*a8a0*/  HADD2.F32 R5, -RZ, R5.H1_H1 ;  /* 0x30000005ff057230 */ /* 0x000fc40000004100 */
[----:B------:R-:W-:Y:S01]  /*a8b0*/  FFMA.FTZ R61, R7, R62, R68 ;  /* 0x0000003e073d7223 */ /* 0x000fe20000010044 */
[----:B------:R-:W-:Y:S02]  /*a8c0*/  HADD2.F32 R48, -RZ, R67.H0_H0 ;  /* 0x20000043ff307230 */ /* 0x000fe40000004100 */
[CC--:B------:R-:W-:Y:S01]  /*a8d0*/  FMUL.FTZ R63, R47.reuse, R49.reuse ;  /* 0x000000312f3f7220 */ /* 0x0c0fe20000410000 */
[----:B------:R-:W-:Y:S02]  /*a8e0*/  HADD2.F32 R4, -RZ, R69.H0_H0 ;  /* 0x20000045ff047230 */ /* 0x000fe40000004100 */
[----:B------:R-:W-:Y:S01]  /*a8f0*/  FMUL.FTZ R60, R47, R64 ;  /* 0x000000402f3c7220 */ /* 0x000fe20000410000 */
[C---:B------:R-:W-:Y:S01]  /*a900*/  FMUL.FTZ R7, R5.reuse, R48 ;  /* 0x0000003005077220 */ /* 0x040fe20000410000 */
[C---:B------:R-:W-:Y:S01]  /*a910*/  FFMA.FTZ R63, R46.reuse, R64, -R63 ;  /* 0x000000402e3f7223 */ /* 0x040fe2000001083f */
        /* <DEDUP_REMOVED lines=8> */
[----:B------:R0:W-:Y:S02]  /*a9a0*/  STS.128 [R212], R4 ;  /* 0x00000004d4007388 */ /* 0x0001e40000000c00 */
.L_x_8315:
[----:B------:R-:W-:Y:S05]  /*a9b0*/  BSYNC B2 ;  /* 0x0000000000027941 */ /* 0x000fea0003800000 */
.L_x_8314:
[----:B------:R-:W-:Y:S05]  /*a9c0*/  @P1 BRA `(.L_x_8313) ;  /* 0x0000000000a81947 */ /* 0x000fea0003800000 */
[----:B0-----:R-:W0:Y:S01]  /*a9d0*/  LDS.128 R4, [R212+0x4000] ;  /* 0x00400000d4047984 */ /* 0x001e220000000c00 */
        /* <DEDUP_REMOVED lines=11> */
[CC--:B------:R-:W-:Y:S01]  /*aa90*/  FMUL.FTZ R49, R45.reuse, R48.reuse ;  /* 0x000000302d317220 */ /* 0x0c0fe20000410000 */
[----:B------:R-:W-:Y:S01]  /*aaa0*/  FMUL.FTZ R45, R45, R47 ;  /* 0x0000002f2d2d7220 */ /* 0x000fe20000410000 */
[----:B------:R-:W-:Y:S02]  /*aab0*/  HADD2.F32 R4, -RZ, R4.H1_H1 ;  /* 0x30000004ff047230 */ /* 0x000fe40000004100 */
[--C-:B------:R-:W-:Y:S02]  /*aac0*/  HADD2.F32 R42, -RZ, R6.reuse.H0_H0 ;  /* 0x20000006ff2a7230 */ /* 0x100fe40000004100 */
[----:B------:R-:W-:Y:S01]  /*aad0*/  FFMA.FTZ R62, R44, R48, R45 ;  /* 0x000000302c3e7223 */ /* 0x000fe2000001002d */
[----:B------:R-:W-:-:S02]  /*aae0*/  HADD2.F32 R43, -RZ, R6.H1_H1 ;  /* 0x30000006ff2b7230 */ /* 0x000fc40000004100 */
[----:B------:R-:W-:Y:S01]  /*aaf0*/  FMUL.FTZ R60, R4, R59 ;  /* 0x0000003b043c7220 */ /* 0x000fe20000410000 */
[--C-:B------:R-:W-:Y:S02]  /*ab00*/  HADD2.F32 R45, -RZ, R58.reuse.H1_H1 ;  /* 0x3000003aff2d7230 */ /* 0x100fe40000004100 */
[----:B------:R-:W-:Y:S01]  /*ab10*/  FFMA.FTZ R49, R44, R47, -R49 ;  /* 0x0000002f2c317223 */ /* 0x000fe20000010831 */
[--C-:B------:R-:W-:Y:S02]  /*ab20*/  HADD2.F32 R6, -RZ, R5.reuse.H0_H0 ;  /* 0x20000005ff067230 */ /* 0x100fe40000004100 */
[-C--:B------:R-:W-:Y:S01]  /*ab30*/  FMUL.FTZ R48, R4, R46.reuse ;  /* 0x0000002e04307220 */ /* 0x080fe20000410000 */
[----:B------:R-:W-:Y:S02]  /*ab40*/  HADD2.F32 R58, -RZ, R58.H0_H0 ;  /* 0x2000003aff3a7230 */ /* 0x000fe40000004100 */
        /* <DEDUP_REMOVED lines=18> */
.L_x_8313:
[----:B------:R-:W-:Y:S05]  /*ac70*/  BSYNC B1 ;  /* 0x0000000000017941 */ /* 0x000fea0003800000 */
.L_x_8312:
        /* <DEDUP_REMOVED lines=51> */
.L_x_8319:
[----:B------:R-:W-:Y:S05]  /*afb0*/  BSYNC B2 ;  /* 0x0000000000027941 */ /* 0x000fea0003800000 */
.L_x_8318:
        /* <DEDUP_REMOVED lines=43> */
.L_x_8317:
[----:B------:R-:W-:Y:S05]  /*b270*/  BSYNC B1 ;  /* 0x0000000000017941 */ /* 0x000fea0003800000 */
.L_x_8316:
        /* <DEDUP_REMOVED lines=51> */
.L_x_8323:
[----:B------:R-:W-:Y:S05]  /*b5b0*/  BSYNC B2 ;  /* 0x0000000000027941 */ /* 0x000fea0003800000 */
.L_x_8322:
[----:B------:R-:W-:Y:S05]  /*b5c0*/  @P1 BRA `(.L_x_8321) ;  /* 0x0000000000a81947 */ /* 0x000fea0003800000 */
[----:B0-----:R-:W0:Y:S01]  /*b5d0*/  LDS.128 R4, [R212+0x6000] ;  /* 0x00600000d4047984 */ /* 0x001e220000000c00 */
        /* <DEDUP_REMOVED lines=41> */
.L_x_8321:
[----:B------:R-:W-:Y:S05]  /*b870*/  BSYNC B1 ;  /* 0x0000000000017941 */ /* 0x000fea0003800000 */
.L_x_8320:
        /* <DEDUP_REMOVED lines=9> */
[--C-:B------:R-:W-:Y:S01]  /*b910*/  SHF.R.U64 R29, R26, 0x10, R27.reuse ;  /* 0x000000101a1d7819 */ /* 0x100fe2000000121b */
[--C-:B------:R-:W-:Y:S01]  /*b920*/  HADD2.F32 R25, -RZ, R15.reuse.H0_H0 ;  /* 0x2000000fff197230 */ /* 0x100fe20000004100 */
[----:B------:R-:W-:Y:S01]  /*b930*/  SHF.R.U32.HI R26, RZ, 0x10, R27 ;  /* 0x00000010ff1a7819 */ /* 0x000fe2000001161b */
[----:B------:R-:W-:Y:S01]  /*b940*/  HADD2.F32 R21, -RZ, R54.H0_H0 ;  /* 0x20000036ff157230 */ /* 0x000fe20000004100 */
[--C-:B------:R-:W-:Y:S01]  /*b950*/  SHF.R.U32.HI R24, RZ, 0x10, R13.reuse ;  /* 0x00000010ff187819 */ /* 0x100fe2000001160d */
[----:B------:R-:W-:Y:S01]  /*b960*/  HADD2.F32 R15, -RZ, R15.H1_H1 ;  /* 0x3000000fff0f7230 */ /* 0x000fe20000004100 */
        /* <DEDUP_REMOVED lines=35> */
.L_x_8326:
[----:B------:R-:W-:Y:S05]  /*bba0*/  BSYNC B1 ;  /* 0x0000000000017941 */ /* 0x000fea0003800000 */
.L_x_8325:
[----:B------:R-:W-:Y:S05]  /*bbb0*/  @P1 BRA `(.L_x_8324) ;  /* 0x0000002800001947 */ /* 0x000fea0003800000 */
[----:B0-----:R-:W0:Y:S01]  /*bbc0*/  LDS.128 R4, [R212+0x7000] ;  /* 0x00700000d4047984 */ /* 0x001e220000000c00 */
        /* <DEDUP_REMOVED lines=27> */
[----:B------:R-:W-:Y:S02]  /*bd80*/  HADD2.F32 R0, -RZ, R25.H0_H0 ;  /* 0x20000019ff007230 */ /* 0x000fe40000004100 */
[CC--:B------:R-:W-:Y:S01]  /*bd90*/  FMUL.FTZ R12, R8.reuse, R9.reuse ;  /* 0x00000009080c7220 */ /* 0x0c0fe20000410000 */
[----:B------:R-:W-:Y:S01]  /*bda0*/  FMUL.FTZ R8, R8, R14 ;  /* 0x0000000e08087220 */ /* 0x000fe20000410000 */
[C---:B------:R-:W-:Y:S01]  /*bdb0*/  FMUL.FTZ R11, R5.reuse, R4 ;  /* 0x00000004050b7220 */ /* 0x040fe20000410000 */
[----:B------:R-:W-:Y:S01]  /*bdc0*/  FMUL.FTZ R13, R5, R0 ;  /* 0x00000000050d7220 */ /* 0x000fe20000410000 */
[C---:B------:R-:W-:Y:S02]  /*bdd0*/  FFMA.FTZ R12, R7.reuse, R14, -R12 ;  /* 0x0000000e070c7223 */ /* 0x040fe4000001080c */
[C---:B------:R-:W-:Y:S01]  /*bde0*/  FFMA.FTZ R5, R6.reuse, R0, -R11 ;  /* 0x0000000006057223 */ /* 0x040fe2000001080b */
[----:B------:R-:W-:Y:S01]  /*bdf0*/  FFMA.FTZ R9, R7, R9, R8 ;  /* 0x0000000907097223 */ /* 0x000fe20000010008 */
[----:B------:R-:W-:Y:S01]  /*be00*/  FFMA.FTZ R0, R6, R4, R13 ;  /* 0x0000000406007223 */ /* 0x000fe2000001000d */
[----:B------:R-:W-:-:S02]  /*be10*/  F2FP.F16.F32.PACK_AB R7, R15, R20 ;  /* 0x000000140f07723e */ /* 0x000fc400000000ff */
[----:B------:R-:W-:Y:S02]  /*be20*/  F2FP.F16.F32.PACK_AB R4, R3, R10 ;  /* 0x0000000a0304723e */ /* 0x000fe400000000ff */
[----:B------:R-:W-:Y:S02]  /*be30*/  F2FP.F16.F32.PACK_AB R6, R9, R12 ;  /* 0x0000000c0906723e */ /* 0x000fe400000000ff */
[----:B------:R-:W-:-:S05]  /*be40*/  F2FP.F16.F32.PACK_AB R5, R0, R5 ;  /* 0x000000050005723e */ /* 0x000fca00000000ff */
[----:B------:R0:W-:Y:S01]  /*be50*/  STS.128 [R212+0x7000], R4 ;  /* 0x00700004d4007388 */ /* 0x0001e20000000c00 */
[----:B------:R-:W-:Y:S05]  /*be60*/  BRA `(.L_x_8324) ;  /* 0x0000002400547947 */ /* 0x000fea0003800000 */
.L_x_8297:
[----:B------:R-:W0:Y:S01]  /*be70*/  LDC R5, c[0x0][0x448] ;  /* 0x00011200ff057b82 */ /* 0x000e220000000800 */
[----:B------:R-:W-:Y:S01]  /*be80*/  ULDC.64 UR4, c[0x0][0x3f8] ;  /* 0x0000fe0000047ab9 */ /* 0x000fe20000000a00 */
[----:B------:R-:W-:Y:S01]  /*be90*/  ULDC.64 UR6, c[0x0][0x408] ;  /* 0x0001020000067ab9 */ /* 0x000fe20000000a00 */
        /* <DEDUP_REMOVED lines=24> */
[----:B------:R-:W0:Y:S01]  /*c020*/  LDC R53, c[0x0][0x3f4] ;  /* 0x0000fd00ff357b82 */ /* 0x000e220000000800 */
[----:B------:R-:W3:Y:S01]  /*c030*/  SHFL.IDX PT, R4, R32, RZ, 0x181f ;  /* 0x00181fff20047589 */ /* 0x000ee200000e0000 */
[----:B------:R-:W-:-:S03]  /*c040*/  IMAD R3, R194, R5, RZ ;  /* 0x00000005c2037224 */ /* 0x000fc600078e02ff */
[----:B------:R-:W5:Y:S04]  /*c050*/  SHFL.IDX PT, R0, R35, RZ, 0x181f ;  /* 0x00181fff23007589 */ /* 0x000f6800000e0000 */
[----:B------:R-:W1:Y:S04]  /*c060*/  SHFL.IDX PT, R14, R34, RZ, 0x181f ;  /* 0x00181fff220e7589 */ /* 0x000e6800000e0000 */
[----:B------:R-:W2:Y:S01]  /*c070*/  SHFL.IDX PT, R5, R33, RZ, 0x181f ;  /* 0x00181fff21057589 */ /* 0x000ea200000e0000 */
[----:B0-----:R-:W-:-:S04]  /*c080*/  ISETP.GE.AND P0, PT, R16, R53, PT ;  /* 0x000000351000720c */ /* 0x001fc80003f06270 */
[----:B------:R-:W-:-:S13]  /*c090*/  ISETP.GE.OR P1, PT, R54, R3, P0 ;  /* 0x000000033600720c */ /* 0x000fda0000726670 */
[C---:B------:R-:W-:Y:S02]  /*c0a0*/  @!P1 SHF.L.U32 R21, R16.reuse, 0x1, RZ ;  /* 0x0000000110159819 */ /* 0x040fe400000006ff */
[----:B------:R-:W-:Y:S02]  /*c0b0*/  @!P1 SHF.L.U64.HI R6, R16, 0x1, R17 ;  /* 0x0000000110069819 */ /* 0x000fe40000010211 */
[----:B---3--:R-:W-:-:S05]  /*c0c0*/  @!P1 IADD3 R4, P2, R4, R21, RZ ;  /* 0x0000001504049210 */ /* 0x008fca0007f5e0ff */
[----:B-----5:R-:W-:Y:S02]  /*c0d0*/  @!P1 IMAD.X R7, R0, 0x1, R6, P2 ;  /* 0x0000000100079824 */ /* 0x020fe400010e0606 */
[----:B------:R-:W-:Y:S02]  /*c0e0*/  @!P1 IMAD.MOV.U32 R8, RZ, RZ, R4 ;  /* 0x000000ffff089224 */ /* 0x000fe400078e0004 */
[----:B------:R-:W-:-:S06]  /*c0f0*/  @!P1 IMAD.MOV.U32 R9, RZ, RZ, R7 ;  /* 0x000000ffff099224 */ /* 0x000fcc00078e0007 */
[----:B------:R-:W3:Y:S01]  /*c100*/  @!P1 LD.E.128 R8, desc[UR54][R8.64] ;  /* 0x0000003608089980 */ /* 0x000ee2000c101d00 */
[----:B-1----:R-:W-:-:S05]  /*c110*/  @!P1 IADD3 R14, P2, R14, R21, RZ ;  /* 0x000000150e0e9210 */ /* 0x002fca0007f5e0ff */
[----:B--2---:R-:W-:Y:S02]  /*c120*/  @!P1 IMAD.X R5, R5, 0x1, R6, P2 ;  /* 0x0000000105059824 */ /* 0x004fe400010e0606 */
[----:B------:R-:W-:-:S06]  /*c130*/  @!P1 IMAD.MOV.U32 R4, RZ, RZ, R14 ;  /* 0x000000ffff049224 */ /* 0x000fcc00078e000e */
[----:B------:R-:W2:Y:S01]  /*c140*/  @!P1 LD.E.128 R4, desc[UR54][R4.64] ;  /* 0x0000003604049980 */ /* 0x000ea2000c101d00 */
[----:B------:R-:W-:Y:S02]  /*c150*/  CS2R R46, SRZ ;  /* 0x00000000002e7805 */ /* 0x000fe4000001ff00 */
[----:B------:R-:W-:Y:S02]  /*c160*/  CS2R R50, SRZ ;  /* 0x0000000000327805 */ /* 0x000fe4000001ff00 */
[----:B------:R-:W-:Y:S01]  /*c170*/  CS2R R38, SRZ ;  /* 0x0000000000267805 */ /* 0x000fe2000001ff00 */
[----:B------:R0:W1:Y:S01]  /*c180*/  SHFL.IDX PT, R14, R34, 0x1, 0x181f ;  /* 0x00381f00220e7f89 */ /* 0x00006200000e0000 */
[----:B------:R-:W-:Y:S02]  /*c190*/  CS2R R20, SRZ ;  /* 0x0000000000147805 */ /* 0x000fe4000001ff00 */
[----:B------:R-:W-:Y:S02]  /*c1a0*/  CS2R R24, SRZ ;  /* 0x0000000000187805 */ /* 0x000fe4000001ff00 */
[----:B---3--:R-:W-:Y:S01]  /*c1b0*/  @!P1 MOV R46, R8 ;  /* 0x00000008002e9202 */ /* 0x008fe20000000f00 */
[----:B------:R-:W-:Y:S01]  /*c1c0*/  @!P1 IMAD.MOV.U32 R47, RZ, RZ, R9 ;  /* 0x000000ffff2f9224 */ /* 0x000fe200078e0009 */
[----:B------:R0:W3:Y:S01]  /*c1d0*/  SHFL.IDX PT, R8, R32, 0x1, 0x181f ;  /* 0x00381f0020087f89 */ /* 0x0000e200000e0000 */
[----:B------:R-:W-:-:S02]  /*c1e0*/  @!P1 IMAD.MOV.U32 R50, RZ, RZ, R10 ;  /* 0x000000ffff329224 */ /* 0x000fc400078e000a */
[----:B------:R-:W-:Y:S01]  /*c1f0*/  IMAD.MOV.U32 R0, RZ, RZ, R46 ;  /* 0x000000ffff007224 */ /* 0x000fe200078e002e */
[----:B------:R0:W0:Y:S01]  /*c200*/  SHFL.IDX PT, R9, R33, 0x1, 0x181f ;  /* 0x00381f0021097f89 */ /* 0x00002200000e0000 */
[----:B------:R-:W-:Y:S01]  /*c210*/  IMAD.MOV.U32 R12, RZ, RZ, R47 ;  /* 0x000000ffff0c7224 */ /* 0x000fe200078e002f */
[----:B------:R-:W-:Y:S01]  /*c220*/  MOV R10, R50 ;  /* 0x00000032000a7202 */ /* 0x000fe20000000f00 */
[----:B------:R-:W-:Y:S01]  /*c230*/  @!P1 IMAD.MOV.U32 R51, RZ, RZ, R11 ;  /* 0x000000ffff339224 */ /* 0x000fe200078e000b */
[----:B------:R-:W-:Y:S02]  /*c240*/  PRMT R64, R64, 0x5410, R0 ;  /* 0x0000541040407816 */ /* 0x000fe40000000000 */
[----:B------:R0:W0:Y:S01]  /*c250*/  SHFL.IDX PT, R0, R35, 0x1, 0x181f ;  /* 0x00381f0023007f89 */ /* 0x00002200000e0000 */
[----:B------:R-:W-:Y:S01]  /*c260*/  IMAD.MOV.U32 R11, RZ, RZ, R51 ;  /* 0x000000ffff0b7224 */ /* 0x000fe200078e0033 */
[----:B------:R-:W-:Y:S01]  /*c270*/  PRMT R66, R12, 0x7610, R66 ;  /* 0x000076100c427816 */ /* 0x000fe20000000042 */
[----:B--2---:R-:W-:-:S02]  /*c280*/  @!P1 IMAD.MOV.U32 R38, RZ, RZ, R4 ;  /* 0x000000ffff269224 */ /* 0x004fc400078e0004 */
[----:B------:R-:W-:Y:S01]  /*c290*/  @!P1 IMAD.MOV.U32 R39, RZ, RZ, R5 ;  /* 0x000000ffff279224 */ /* 0x000fe200078e0005 */
[----:B------:R-:W-:Y:S01]  /*c2a0*/  PRMT R37, R10, 0x5410, R11 ;  /* 0x000054100a257816 */ /* 0x000fe2000000000b */
[----:B------:R-:W-:Y:S01]  /*c2b0*/  @!P1 IMAD.MOV.U32 R20, RZ, RZ, R6 ;  /* 0x000000ffff149224 */ /* 0x000fe200078e0006 */
[----:B------:R-:W-:Y:S01]  /*c2c0*/  MOV R4, R38 ;  /* 0x0000002600047202 */ /* 0x000fe20000000f00 */
[----:B------:R-:W-:Y:S02]  /*c2d0*/  @!P1 IMAD.MOV.U32 R21, RZ, RZ, R7 ;  /* 0x000000ffff159224 */ /* 0x000fe400078e0007 */
[----:B------:R-:W-:Y:S02]  /*c2e0*/  IMAD.MOV.U32 R5, RZ, RZ, R39 ;  /* 0x000000ffff057224 */ /* 0x000fe400078e0027 */
[----:B------:R-:W-:Y:S02]  /*c2f0*/  IMAD.MOV.U32 R6, RZ, RZ, R20 ;  /* 0x000000ffff067224 */ /* 0x000fe400078e0014 */
[----:B------:R-:W-:Y:S01]  /*c300*/  IMAD.MOV.U32 R7, RZ, RZ, R21 ;  /* 0x000000ffff077224 */ /* 0x000fe200078e0015 */
[----:B------:R-:W-:-:S02]  /*c310*/  PRMT R66, R66, 0x5410, R5 ;  /* 0x0000541042427816 */ /* 0x000fc40000000005 */
[----:B------:R-:W-:Y:S02]  /*c320*/  PRMT R65, R6, 0x5410, R4 ;  /* 0x0000541006417816 */ /* 0x000fe40000000004 */
[----:B-1-3--:R-:W-:-:S07]  /*c330*/  PRMT R64, R7, 0x7610, R64 ;  /* 0x0000761007407816 */ /* 0x00afce0000000040 */
.L_x_8684:
[----:B------:R-:W-:Y:S01]  /*c340*/  VIADD R4, R54, 0x20 ;  /* 0x0000002036047836 */ /* 0x000fe20000000000 */
[----:B------:R-:W-:Y:S01]  /*c350*/  BSSY B1, `(.L_x_8328) ;  /* 0x0000012000017945 */ /* 0x000fe20003800000 */
[----:B------:R-:W-:Y:S02]  /*c360*/  CS2R R26, SRZ ;  /* 0x00000000001a7805 */ /* 0x000fe4000001ff00 */
[----:B------:R-:W-:Y:S02]  /*c370*/  CS2R R6, SRZ ;  /* 0x0000000000067805 */ /* 0x000fe4000001ff00 */
[----:B------:R-:W-:Y:S02]  /*c380*/  ISETP.GE.AND P1, PT, R4, R3, PT ;  /* 0x000000030400720c */ /* 0x000fe40003f26270 */
[----:B------:R-:W-:-:S11]  /*c390*/  CS2R R4, SRZ ;  /* 0x0000000000047805 */ /* 0x000fd6000001ff00 */
[----:B------:R-:W-:Y:S05]  /*c3a0*/  @P1 BRA `(.L_x_8329) ;  /* 0x0000000000301947 */ /* 0x000fea0003800000 */
[----:B------:R-:W-:Y:S02]  /*c3b0*/  CS2R R26, SRZ ;  /* 0x00000000001a7805 */ /* 0x000fe4000001ff00 */
[----:B------:R-:W-:Y:S02]  /*c3c0*/  CS2R R4, SRZ ;  /* 0x0000000000047805 */ /* 0x000fe4000001ff00 */
[----:B------:R-:W-:Y:S01]  /*c3d0*/  CS2R R6, SRZ ;  /* 0x0000000000067805 */ /* 0x000fe2000001ff00 */
[----:B------:R-:W-:Y:S06]  /*c3e0*/  @P0 BRA `(.L_x_8329) ;  /* 0x0000000000200947 */ /* 0x000fec0003800000 */
[C---:B------:R-:W-:Y:S01]  /*c3f0*/  IMAD.SHL.U32 R15, R16.reuse, 0x2, RZ ;  /* 0x00000002100f7824 */ /* 0x040fe200078e00ff */
[----:B------:R-:W-:-:S04]  /*c400*/  SHF.L.U64.HI R6, R16, 0x1, R17 ;  /* 0x0000000110067819 */ /* 0x000fc80000010211 */
[-C--:B------:R-:W-:Y:S02]  /*c410*/  IADD3 R4, P1, R8, R15.reuse, RZ ;  /* 0x0000000f08047210 */ /* 0x080fe40007f3e0ff */
[----:B------:R-:W-:Y:S02]  /*c420*/  IADD3 R14, P2, R14, R15, RZ ;  /* 0x0000000f0e0e7210 */ /* 0x000fe40007f5e0ff */
[----:B0-----:R-:W-:-:S03]  /*c430*/  IADD3.X R5, R0, R6, RZ, P1, !PT ;  /* 0x0000000600057210 */ /* 0x001fc60000ffe4ff */
[----:B------:R-:W-:-:S03]  /*c440*/  IMAD.X R15, R9, 0x1, R6, P2 ;  /* 0x00000001090f7824 */ /* 0x000fc600010e0606 */
[----:B------:R-:W5:Y:S04]  /*c450*/  LD.E.128 R4, desc[UR54][R4.64] ;  /* 0x0000003604047980 */ /* 0x000f68000c101d00 */
[----:B------:R1:W5:Y:S02]  /*c460*/  LD.E.128 R24, desc[UR54][R14.64] ;  /* 0x000000360e187980 */ /* 0x000364000c101d00 */
.L_x_8329:
[----:B------:R-:W-:Y:S05]  /*c470*/  BSYNC B1 ;  /* 0x0000000000017941 */ /* 0x000fea0003800000 */
.L_x_8328:
[----:B0----5:R-:W-:Y:S01]  /*c480*/  IMAD.MOV.U32 R0, RZ, RZ, R24 ;  /* 0x000000ffff007224 */ /* 0x021fe200078e0018 */
[----:B------:R-:W-:Y:S01]  /*c490*/  UMOV UR4, 0xffffffff ;  /* 0xffffffff00047882 */ /* 0x000fe20000000000 */
[----:B------:R-:W-:Y:S02]  /*c4a0*/  IMAD.MOV.U32 R8, RZ, RZ, R25 ;  /* 0x000000ffff087224 */ /* 0x000fe400078e0019 */
        /* <DEDUP_REMOVED lines=8> */
[----:B------:R-:W-:-:S05]  /*c530*/  IMAD.MOV.U32 R10, RZ, RZ, R7 ;  /* 0x000000ffff0a7224 */ /* 0x000fca00078e0007 */
[----:B------:R-:W-:Y:S01]  /*c540*/  PRMT R58, R9, 0x5410, R10 ;  /* 0x00005410093a7816 */ /* 0x000fe2000000000a */
[----:B------:R-:W-:Y:S06]  /*c550*/  BRA.DIV UR4, `(.L_x_8330) ;  /* 0x000001da04247947 */ /* 0x000fec000b800000 */
[----:B------:R-:W0:Y:S01]  /*c560*/  SHFL.IDX PT, R8, R32, 0x2, 0x181f ;  /* 0x00581f0020087f89 */ /* 0x000e2200000e0000 */
[----:B------:R-:W-:-:S03]  /*c570*/  VIADD R10, R54, 0x40 ;  /* 0x00000040360a7836 */ /* 0x000fc60000000000 */
[----:B------:R-:W2:Y:S02]  /*c580*/  SHFL.IDX PT, R0, R35, 0x2, 0x181f ;  /* 0x00581f0023007f89 */ /* 0x000ea400000e0000 */
[----:B------:R-:W-:Y:S02]  /*c590*/  ISETP.GE.OR P1, PT, R10, R3, P0 ;  /* 0x000000030a00720c */ /* 0x000fe40000726670 */
[----:B-1----:R-:W1:Y:S04]  /*c5a0*/  SHFL.IDX PT, R14, R34, 0x2, 0x181f ;  /* 0x00581f00220e7f89 */ /* 0x002e6800000e0000 */
[----:B------:R-:W3:Y:S07]  /*c5b0*/  SHFL.IDX PT, R28, R33, 0x2, 0x181f ;  /* 0x00581f00211c7f89 */ /* 0x000eee00000e0000 */
[C---:B------:R-:W-:Y:S01]  /*c5c0*/  @!P1 IMAD.SHL.U32 R31, R16.reuse, 0x2, RZ ;  /* 0x00000002101f9824 */ /* 0x040fe200078e00ff */
[----:B------:R-:W-:-:S04]  /*c5d0*/  @!P1 SHF.L.U64.HI R29, R16, 0x1, R17 ;  /* 0x00000001101d9819 */ /* 0x000fc80000010211 */
[----:B0-----:R-:W-:-:S04]  /*c5e0*/  @!P1 IADD3 R8, P2, R8, R31, RZ ;  /* 0x0000001f08089210 */ /* 0x001fc80007f5e0ff */
[----:B--2---:R-:W-:-:S06]  /*c5f0*/  @!P1 IADD3.X R9, R0, R29, RZ, P2, !PT ;  /* 0x0000001d00099210 */ /* 0x004fcc00017fe4ff */
[----:B------:R-:W2:Y:S01]  /*c600*/  @!P1 LD.E.128 R8, desc[UR54][R8.64] ;  /* 0x0000003608089980 */ /* 0x000ea2000c101d00 */
[----:B-1----:R-:W-:-:S05]  /*c610*/  @!P1 IADD3 R14, P2, R14, R31, RZ ;  /* 0x0000001f0e0e9210 */ /* 0x002fca0007f5e0ff */
[----:B---3--:R-:W-:-:S04]  /*c620*/  @!P1 IMAD.X R29, R28, 0x1, R29, P2 ;  /* 0x000000011c1d9824 */ /* 0x008fc800010e061d */
[----:B------:R-:W-:-:S05]  /*c630*/  @!P1 IMAD.MOV.U32 R15, RZ, RZ, R29 ;  /* 0x000000ffff0f9224 */ /* 0x000fca00078e001d */
[----:B------:R-:W3:Y:S01]  /*c640*/  @!P1 LD.E.128 R28, desc[UR54][R14.64] ;  /* 0x000000360e1c9980 */ /* 0x000ee2000c101d00 */
[----:B------:R-:W-:Y:S02]  /*c650*/  CS2R R44, SRZ ;  /* 0x00000000002c7805 */ /* 0x000fe4000001ff00 */
[----:B------:R-:W-:Y:S02]  /*c660*/  CS2R R48, SRZ ;  /* 0x0000000000307805 */ /* 0x000fe4000001ff00 */
[----:B------:R-:W-:Y:S01]  /*c670*/  CS2R R40, SRZ ;  /* 0x0000000000287805 */ /* 0x000fe2000001ff00 */
[----:B------:R-:W0:Y:S01]  /*c680*/  SHFL.IDX PT, R32, R32, 0x3, 0x181f ;  /* 0x00781f0020207f89 */ /* 0x000e2200000e0000 */
[----:B------:R-:W-:-:S03]  /*c690*/  CS2R R42, SRZ ;  /* 0x00000000002a7805 */ /* 0x000fc6000001ff00 */
[----:B------:R-:W1:Y:S04]  /*c6a0*/  SHFL.IDX PT, R34, R34, 0x3, 0x181f ;  /* 0x00781f0022227f89 */ /* 0x000e6800000e0000 */
[----:B------:R-:W0:Y:S01]  /*c6b0*/  SHFL.IDX PT, R33, R33, 0x3, 0x181f ;  /* 0x00781f0021217f89 */ /* 0x000e2200000e0000 */
[----:B--2---:R-:W-:Y:S02]  /*c6c0*/  @!P1 IMAD.MOV.U32 R44, RZ, RZ, R8 ;  /* 0x000000ffff2c9224 */ /* 0x004fe400078e0008 */
[----:B------:R-:W-:Y:S02]  /*c6d0*/  @!P1 IMAD.MOV.U32 R45, RZ, RZ, R9 ;  /* 0x000000ffff2d9224 */ /* 0x000fe400078e0009 */
[----:B------:R-:W-:Y:S02]  /*c6e0*/  IMAD.MOV.U32 R0, RZ, RZ, R44 ;  /* 0x000000ffff007224 */ /* 0x000fe400078e002c */
[----:B------:R-:W-:Y:S01]  /*c6f0*/  @!P1 IMAD.MOV.U32 R48, RZ, RZ, R10 ;  /* 0x000000ffff309224 */ /* 0x000fe200078e000a */
[----:B------:R-:W-:Y:S01]  /*c700*/  MOV R12, R45 ;  /* 0x0000002d000c7202 */ /* 0x000fe20000000f00 */
[----:B------:R-:W-:-:S02]  /*c710*/  @!P1 IMAD.MOV.U32 R49, RZ, RZ, R11 ;  /* 0x000000ffff319224 */ /* 0x000fc400078e000b */
[----:B------:R-:W-:Y:S01]  /*c720*/  IMAD.MOV.U32 R8, RZ, RZ, R48 ;  /* 0x000000ffff087224 */ /* 0x000fe200078e0030 */
[----:B------:R-:W-:Y:S01]  /*c730*/  PRMT R59, R0, 0x5410, R12 ;  /* 0x00005410003b7816 */ /* 0x000fe2000000000c */
[----:B------:R-:W-:Y:S01]  /*c740*/  IMAD.MOV.U32 R9, RZ, RZ, R49 ;  /* 0x000000ffff097224 */ /* 0x000fe200078e0031 */
[----:B------:R2:W0:Y:S01]  /*c750*/  SHFL.IDX PT, R0, R35, 0x3, 0x181f ;  /* 0x00781f0023007f89 */ /* 0x00042200000e0000 */
[----:B---3--:R-:W-:Y:S01]  /*c760*/  @!P1 MOV R41, R29 ;  /* 0x0000001d00299202 */ /* 0x008fe20000000f00 */
[----:B------:R-:W-:Y:S02]  /*c770*/  @!P1 IMAD.MOV.U32 R40, RZ, RZ, R28 ;  /* 0x000000ffff289224 */ /* 0x000fe400078e001c */
[----:B------:R-:W-:Y:S01]  /*c780*/  PRMT R52, R8, 0x5410, R9 ;  /* 0x0000541008347816 */ /* 0x000fe20000000009 */
[----:B------:R-:W-:Y:S02]  /*c790*/  @!P1 IMAD.MOV.U32 R42, RZ, RZ, R30 ;  /* 0x000000ffff2a9224 */ /* 0x000fe400078e001e */
[----:B------:R-:W-:-:S02]  /*c7a0*/  @!P1 IMAD.MOV.U32 R43, RZ, RZ, R31 ;  /* 0x000000ffff2b9224 */ /* 0x000fc400078e001f */
[----:B------:R-:W-:Y:S02]  /*c7b0*/  IMAD.MOV.U32 R8, RZ, RZ, R40 ;  /* 0x000000ffff087224 */ /* 0x000fe400078e0028 */
[----:B------:R-:W-:Y:S01]  /*c7c0*/  IMAD.MOV.U32 R9, RZ, RZ, R41 ;  /* 0x000000ffff097224 */ /* 0x000fe200078e0029 */
[----:B------:R-:W-:Y:S01]  /*c7d0*/  MOV R11, R43 ;  /* 0x0000002b000b7202 */ /* 0x000fe20000000f00 */
[----:B------:R-:W-:-:S03]  /*c7e0*/  IMAD.MOV.U32 R10, RZ, RZ, R42 ;  /* 0x000000ffff0a7224 */ /* 0x000fc600078e002a */
[----:B------:R-:W-:Y:S02]  /*c7f0*/  PRMT R62, R8, 0x5410, R9 ;  /* 0x00005410083e7816 */ /* 0x000fe40000000009 */
[----:B------:R-:W-:Y:S02]  /*c800*/  CS2R R8, SRZ ;  /* 0x0000000000087805 */ /* 0x000fe4000001ff00 */
[----:B-12---:R-:W-:-:S07]  /*c810*/  PRMT R63, R10, 0x5410, R11 ;  /* 0x000054100a3f7816 */ /* 0x006fce000000000b */
.L_x_8694:
[----:B------:R-:W-:Y:S01]  /*c820*/  VIADD R54, R54, 0x60 ;  /* 0x0000006036367836 */ /* 0x000fe20000000000 */
[----:B------:R-:W-:Y:S01]  /*c830*/  BSSY B1, `(.L_x_8331) ;  /* 0x0000012000017945 */ /* 0x000fe20003800000 */
[----:B------:R-:W-:Y:S02]  /*c840*/  CS2R R10, SRZ ;  /* 0x00000000000a7805 */ /* 0x000fe4000001ff00 */
[----:B------:R-:W-:Y:S02]  /*c850*/  CS2R R12, SRZ ;  /* 0x00000000000c7805 */ /* 0x000fe4000001ff00 */
[----:B------:R-:W-:Y:S02]  /*c860*/  CS2R R14, SRZ ;  /* 0x00000000000e7805 */ /* 0x000fe4000001ff00 */
[----:B------:R-:W-:-:S13]  /*c870*/  ISETP.GE.AND P1, PT, R54, R3, PT ;  /* 0x000000033600720c */ /* 0x000fda0003f26270 */
[----:B------:R-:W-:Y:S05]  /*c880*/  @P1 BRA `(.L_x_8332) ;  /* 0x0000000000301947 */ /* 0x000fea0003800000 */
[----:B------:R-:W-:Y:S02]  /*c890*/  CS2R R10, SRZ ;  /* 0x00000000000a7805 */ /* 0x000fe4000001ff00 */
[----:B------:R-:W-:Y:S02]  /*c8a0*/  CS2R R12, SRZ ;  /* 0x00000000000c7805 */ /* 0x000fe4000001ff00 */
[----:B------:R-:W-:Y:S01]  /*c8b0*/  CS2R R14, SRZ ;  /* 0x00000000000e7805 */ /* 0x000fe2000001ff00 */
[----:B------:R-:W-:Y:S06]  /*c8c0*/  @P0 BRA `(.L_x_8332) ;  /* 0x0000000000200947 */ /* 0x000fec0003800000 */
[C---:B------:R-:W-:Y:S01]  /*c8d0*/  IMAD.SHL.U32 R11, R16.reuse, 0x2, RZ ;  /* 0x00000002100b7824 */ /* 0x040fe200078e00ff */
[----:B------:R-:W-:-:S04]  /*c8e0*/  SHF.L.U64.HI R9, R16, 0x1, R17 ;  /* 0x0000000110097819 */ /* 0x000fc80000010211 */
[-C--:B0-----:R-:W-:Y:S02]  /*c8f0*/  IADD3 R12, P1, R32, R11.reuse, RZ ;  /* 0x0000000b200c7210 */ /* 0x081fe40007f3e0ff */
[----:B------:R-:W-:-:S03]  /*c900*/  IADD3 R8, P2, R34, R11, RZ ;  /* 0x0000000b22087210 */ /* 0x000fc60007f5e0ff */
[--C-:B------:R-:W-:Y:S02]  /*c910*/  IMAD.X R13, R0, 0x1, R9.reuse, P1 ;  /* 0x00000001000d7824 */ /* 0x100fe400008e0609 */
[----:B------:R-:W-:-:S04]  /*c920*/  IMAD.X R9, R33, 0x1, R9, P2 ;  /* 0x0000000121097824 */ /* 0x000fc800010e0609 */
[----:B------:R-:W5:Y:S04]  /*c930*/  LD.E.128 R12, desc[UR54][R12.64] ;  /* 0x000000360c0c7980 */ /* 0x000f68000c101d00 */
[----:B------:R-:W5:Y:S02]  /*c940*/  LD.E.128 R8, desc[UR54][R8.64] ;  /* 0x0000003608087980 */ /* 0x000f64000c101d00 */
.L_x_8332:
[----:B------:R-:W-:Y:S05]  /*c950*/  BSYNC B1 ;  /* 0x0000000000017941 */ /* 0x000fea0003800000 */
.L_x_8331:
[----:B------:R-:W-:Y:S01]  /*c960*/  ULEA.HI UR4, UR37, UR37, URZ, 0x1 ;  /* 0x0000002525047291 */ /* 0x000fe2000f8f083f */
[C---:B0-----:R-:W-:Y:S01]  /*c970*/  IADD3 R0, R188.reuse, 0x20, RZ ;  /* 0x00000020bc007810 */ /* 0x041fe20007ffe0ff */
[----:B------:R-:W-:Y:S01]  /*c980*/  VIADD R31, R188, 0x40 ;  /* 0x00000040bc1f7836 */ /* 0x000fe20000000000 */
[----:B------:R-:W-:Y:S01]  /*c990*/  VIADDMNMX R3, R3, -R198, 0x80, PT ;  /* 0x0000008003037446 */ /* 0x000fe200038009c6 */
[----:B------:R-:W-:Y:S01]  /*c9a0*/  ULOP3.LUT UR4, UR4, 0xfffffffe, URZ, 0xc0, !UPT ;  /* 0xfffffffe04047892 */ /* 0x000fe2000f8ec03f */
[----:B-----5:R-:W-:Y:S01]  /*c9b0*/  IMAD.MOV.U32 R28, RZ, RZ, R9 ;  /* 0x000000ffff1c7224 */ /* 0x020fe200078e0009 */
[----:B------:R-:W-:Y:S01]  /*c9c0*/  BSSY B1, `(.L_x_8333) ;  /* 0x0000015000017945 */ /* 0x000fe20003800000 */
[-C--:B------:R-:W-:Y:S01]  /*c9d0*/  ISETP.GE.OR P2, PT, R0, R3.reuse, P0 ;  /* 0x000000030000720c */ /* 0x080fe20000746670 */
[----:B------:R-:W-:Y:S01]  /*c9e0*/  UIADD3 UR4, UR37, -UR4, URZ ;  /* 0x8000000425047290 */ /* 0x000fe2000fffe03f */
[----:B------:R-:W-:Y:S01]  /*c9f0*/  IMAD.MOV.U32 R0, RZ, RZ, R8 ;  /* 0x000000ffff007224 */ /* 0x000fe200078e0008 */
[CC--:B------:R-:W-:Y:S01]  /*ca00*/  ISETP.GE.OR P3, PT, R188.reuse, R3.reuse, P0 ;  /* 0x00000003bc00720c */ /* 0x0c0fe20000766670 */
[----:B------:R-:W-:Y:S01]  /*ca10*/  VIADD R30, R188, 0x60 ;  /* 0x00000060bc1e7836 */ /* 0x000fe20000000000 */
[----:B------:R-:W-:-:S02]  /*ca20*/  ISETP.GE.OR P1, PT, R31, R3, P0 ;  /* 0x000000031f00720c */ /* 0x000fc40000726670 */
[----:B------:R-:W-:Y:S01]  /*ca30*/  IMAD.U32 R29, RZ, RZ, UR4 ;  /* 0x00000004ff1d7e24 */ /* 0x000fe2000f8e00ff */
[----:B------:R-:W-:Y:S01]  /*ca40*/  PRMT R54, R0, 0x5410, R28 ;  /* 0x0000541000367816 */ /* 0x000fe2000000001c */
[----:B------:R-:W-:Y:S01]  /*ca50*/  IMAD.MOV.U32 R0, RZ, RZ, R10 ;  /* 0x000000ffff007224 */ /* 0x000fe200078e000a */
[----:B------:R-:W-:Y:S01]  /*ca60*/  ISETP.GE.OR P0, PT, R30, R3, P0 ;  /* 0x000000031e00720c */ /* 0x000fe20000706670 */
[----:B------:R-:W-:Y:S01]  /*ca70*/  IMAD.MOV.U32 R28, RZ, RZ, R12 ;  /* 0x000000ffff1c7224 */ /* 0x000fe200078e000c */
[----:B------:R-:W-:Y:S01]  /*ca80*/  SHF.L.U32 R29, R29, 0x1f, RZ ;  /* 0x0000001f1d1d7819 */ /* 0x000fe200000006ff */
[----:B------:R-:W-:Y:S01]  /*ca90*/  IMAD.MOV.U32 R30, RZ, RZ, R13 ;  /* 0x000000ffff1e7224 */ /* 0x000fe200078e000d */
[----:B------:R-:W-:Y:S02]  /*caa0*/  MOV R3, R11 ;  /* 0x0000000b00037202 */ /* 0x000fe40000000f00 */
[----:B------:R-:W0:Y:S02]  /*cab0*/  SYNCS.PHASECHK.TRANS64.TRYWAIT P4, [R18+URZ+0x28800], R29 ;  /* 0x0288001d120075a7 */ /* 0x000e24000808017f */
[----:B------:R-:W-:Y:S01]  /*cac0*/  PRMT R60, R0, 0x5410, R3 ;  /* 0x00005410003c7816 */ /* 0x000fe20000000003 */
[----:B------:R-:W-:Y:S01]  /*cad0*/  IMAD.MOV.U32 R0, RZ, RZ, R14 ;  /* 0x000000ffff007224 */ /* 0x000fe200078e000e */
[----:B------:R-:W-:Y:S01]  /*cae0*/  PRMT R61, R28, 0x5410, R30 ;  /* 0x000054101c3d7816 */ /* 0x000fe2000000001e */
[----:B------:R-:W-:Y:S01]  /*caf0*/  IMAD.MOV.U32 R3, RZ, RZ, R15 ;  /* 0x000000ffff037224 */ /* 0x000fe200078e000f */
[----:B0-----:R-:W-:Y:S06]  /*cb00*/  @!P4 BRA `(.L_x_8334) ;  /* 0x000001d80014c947 */ /* 0x001fec0003800000 */
.L_x_8695:
[----:B------:R-:W-:Y:S05]  /*cb10*/  BSYNC B1 ;  /* 0x0000000000017941 */ /* 0x000fea0003800000 */
.L_x_8333:
[----:B------:R-:W-:Y:S04]  /*cb20*/  BSSY B1, `(.L_x_8335) ;  /* 0x0000061000017945 */ /* 0x000fe80003800000 */
[----:B------:R-:W-:Y:S05]  /*cb30*/  @P3 BRA `(.L_x_8336) ;  /* 0x00000004007c3947 */ /* 0x000fea0003800000 */
[----:B------:R-:W-:Y:S01]  /*cb40*/  LEA.HI R28, R53, R220, RZ, 0x1d ;  /* 0x000000dc351c7211 */ /* 0x000fe200078fe8ff */
[--C-:B------:R-:W-:Y:S01]  /*cb50*/  HADD2.F32 R69, -RZ, R66.reuse.H1_H1 ;  /* 0x30000042ff457230 */ /* 0x100fe20000004100 */
[----:B------:R-:W-:Y:S01]  /*cb60*/  SHF.R.U32.HI R31, RZ, 0x3, R207 ;  /* 0x00000003ff1f7819 */ /* 0x000fe200000116cf */
[----:B------:R-:W-:Y:S01]  /*cb70*/  HADD2.F32 R68, -RZ, R66.H0_H0 ;  /* 0x20000042ff447230 */ /* 0x000fe20000004100 */
[----:B0-----:R-:W-:Y:S01]  /*cb80*/  SHF.R.S32.HI R29, RZ, 0x1f, R28 ;  /* 0x0000001fff1d7819 */ /* 0x001fe2000001141c */
[----:B------:R-:W-:Y:S01]  /*cb90*/  IMAD.SHL.U32 R30, R28, 0x8, RZ ;  /* 0x000000081c1e7824 */ /* 0x000fe200078e00ff */
[----:B------:R-:W-:Y:S02]  /*cba0*/  SHF.R.U64 R80, R46, 0x10, R47 ;  /* 0x000000102e507819 */ /* 0x000fe4000000122f */
[----:B------:R-:W-:Y:S02]  /*cbb0*/  LEA.HI R29, R29, R28, RZ, 0x3 ;  /* 0x0000001c1d1d7211 */ /* 0x000fe400078f18ff */
[----:B------:R-:W-:-:S02]  /*cbc0*/  LOP3.LUT R30, R207, 0x38, R30, 0xf8, !PT ;  /* 0x00000038cf1e7812 */ /* 0x000fc400078ef81e */
[----:B------:R-:W-:Y:S02]  /*cbd0*/  SHF.L.U32 R29, R29, 0xa, RZ ;  /* 0x0000000a1d1d7819 */ /* 0x000fe400000006ff */
[----:B------:R-:W-:Y:S02]  /*cbe0*/  LOP3.LUT R33, R30, R31, RZ, 0x3c, !PT ;  /* 0x0000001f1e217212 */ /* 0x000fe400078e3cff */
[----:B------:R-:W-:Y:S02]  /*cbf0*/  LOP3.LUT R32, R29, 0x7fffe000, RZ, 0xc0, !PT ;  /* 0x7fffe0001d207812 */ /* 0x000fe400078ec0ff */
[----:B------:R-:W0:Y:S01]  /*cc00*/  LDS.128 R28, [R212] ;  /* 0x00000000d41c7984 */ /* 0x000e220000000c00 */
[----:B------:R-:W-:Y:S02]  /*cc10*/  SHF.R.U64 R75, R20, 0x10, R21 ;  /* 0x00000010144b7819 */ /* 0x000fe40000001215 */
[----:B------:R-:W-:Y:S02]  /*cc20*/  IADD3 R33, R33, R32, R211 ;  /* 0x0000002021217210 */ /* 0x000fe40007ffe0d3 */
[----:B------:R-:W-:-:S02]  /*cc30*/  SHF.R.U32.HI R73, RZ, 0x10, R21 ;  /* 0x00000010ff497819 */ /* 0x000fc40000011615 */
[----:B------:R-:W-:Y:S01]  /*cc40*/  SHF.R.U32.HI R71, RZ, 0x10, R47 ;  /* 0x00000010ff477819 */ /* 0x000fe2000001162f */
[----:B------:R-:W-:Y:S01]  /*cc50*/  IMAD R67, R33, 0x2, R18 ;  /* 0x0000000221437824 */ /* 0x000fe200078e0212 */
[----:B------:R-:W-:Y:S02]  /*cc60*/  SHF.R.U32.HI R70, RZ, 0x10, R39 ;  /* 0x00000010ff467819 */ /* 0x000fe40000011627 */
[--C-:B------:R-:W-:Y:S02]  /*cc70*/  SHF.R.U64 R79, R50, 0x10, R51.reuse ;  /* 0x00000010324f7819 */ /* 0x100fe40000001233 */
[----:B------:R-:W1:Y:S01]  /*cc80*/  LDS.128 R32, [R67+0x10400] ;  /* 0x0104000043207984 */ /* 0x000e620000000c00 */
[----:B------:R-:W-:Y:S01]  /*cc90*/  HADD2.F32 R70, -RZ, R70.H0_H0 ;  /* 0x20000046ff467230 */ /* 0x000fe20000004100 */
[----:B------:R-:W-:Y:S02]  /*cca0*/  SHF.R.U32.HI R78, RZ, 0x10, R51 ;  /* 0x00000010ff4e7819 */ /* 0x000fe40000011633 */
[----:B------:R-:W-:Y:S01]  /*ccb0*/  SHF.R.U64 R77, R38, 0x10, R39 ;  /* 0x00000010264d7819 */ /* 0x000fe20000001227 */
[----:B0-----:R-:W-:-:S02]  /*ccc0*/  HADD2.F32 R21, -RZ, R29.H0_H0 ;  /* 0x2000001dff157230 */ /* 0x001fc40000004100 */
[----:B------:R-:W-:Y:S02]  /*ccd0*/  HADD2.F32 R20, -RZ, R28.H0_H0 ;  /* 0x2000001cff147230 */ /* 0x000fe40000004100 */
[----:B------:R-:W-:Y:S02]  /*cce0*/  HADD2.F32 R29, -RZ, R29.H1_H1 ;  /* 0x3000001dff1d7230 */ /* 0x000fe40000004100 */
[----:B------:R-:W-:Y:S02]  /*ccf0*/  HADD2.F32 R38, -RZ, R30.H0_H0 ;  /* 0x2000001eff267230 */ /* 0x000fe40000004100 */
[--C-:B------:R-:W-:Y:S02]  /*cd00*/  HADD2.F32 R39, -RZ, R31.reuse.H0_H0 ;  /* 0x2000001fff277230 */ /* 0x100fe40000004100 */
[----:B------:R-:W-:Y:S02]  /*cd10*/  HADD2.F32 R31, -RZ, R31.H1_H1 ;  /* 0x3000001fff1f7230 */ /* 0x000fe40000004100 */
[----:B------:R-:W-:-:S02]  /*cd20*/  HADD2.F32 R28, -RZ, R28.H1_H1 ;  /* 0x3000001cff1c7230 */ /* 0x000fc40000004100 */
[--C-:B-1----:R-:W-:Y:S02]  /*cd30*/  HADD2.F32 R46, -RZ, R33.reuse.H0_H0 ;  /* 0x20000021ff2e7230 */ /* 0x102fe40000004100 */
[----:B------:R-:W-:Y:S02]  /*cd40*/  HADD2.F32 R47, -RZ, R33.H1_H1 ;  /* 0x30000021ff2f7230 */ /* 0x000fe40000004100 */
[----:B------:R-:W-:Y:S02]  /*cd50*/  HADD2.F32 R33, -RZ, R32.H0_H0 ;  /* 0x20000020ff217230 */ /* 0x000fe40000004100 */
[C---:B------:R-:W-:Y:S01]  /*cd60*/  FMUL.FTZ R66, R46.reuse, R69 ;  /* 0x000000452e427220 */ /* 0x040fe20000410000 */
[----:B------:R-:W-:Y:S01]  /*cd70*/  FMUL.FTZ R72, R46, R68 ;  /* 0x000000442e487220 */ /* 0x000fe20000410000 */
[----:B------:R-:W-:Y:S02]  /*cd80*/  HADD2.F32 R46, -RZ, R71.H0_H0 ;  /* 0x20000047ff2e7230 */ /* 0x000fe40000004100 */
[----:B------:R-:W-:Y:S01]  /*cd90*/  FMUL.FTZ R74, R47, R70 ;  /* 0x000000462f4a7220 */ /* 0x000fe20000410000 */
[----:B------:R-:W-:Y:S01]  /*cda0*/  FFMA.FTZ R68, R21, R68, -R66 ;  /* 0x0000004415447223 */ /* 0x000fe20000010842 */
[----:B------:R-:W-:-:S02]  /*cdb0*/  HADD2.F32 R66, -RZ, R65.H1_H1 ;  /* 0x30000041ff427230 */ /* 0x000fc40000004100 */
[----:B------:R-:W-:Y:S01]  /*cdc0*/  FFMA.FTZ R72, R21, R69, R72 ;  /* 0x0000004515487223 */ /* 0x000fe20000010048 */
[----:B------:R-:W-:Y:S02]  /*cdd0*/  HADD2.F32 R21, -RZ, R64.H1_H1 ;  /* 0x30000040ff157230 */ /* 0x000fe40000004100 */
[----:B------:R-:W-:Y:S01]  /*cde0*/  FMUL.FTZ R76, R47, R46 ;  /* 0x0000002e2f4c7220 */ /* 0x000fe20000410000 */
[----:B------:R-:W-:Y:S02]  /*cdf0*/  HADD2.F32 R50, -RZ, R34.H0_H0 ;  /* 0x20000022ff327230 */ /* 0x000fe40000004100 */
[C---:B------:R-:W-:Y:S01]  /*ce00*/  FMUL.FTZ R47, R33.reuse, R66 ;  /* 0x00000042212f7220 */ /* 0x040fe20000410000 */
[----:B------:R-:W-:Y:S02]  /*ce10*/  HADD2.F32 R65, -RZ, R65.H0_H0 ;  /* 0x20000041ff417230 */ /* 0x000fe40000004100 */
[----:B------:R-:W-:Y:S01]  /*ce20*/  FMUL.FTZ R33, R33, R21 ;  /* 0x0000001521217220 */ /* 0x000fe20000410000 */
[----:B------:R-:W-:-:S02]  /*ce30*/  HADD2.F32 R51, -RZ, R35.H0_H0 ;  /* 0x20000023ff337230 */ /* 0x000fc40000004100 */
[C---:B------:R-:W-:Y:S01]  /*ce40*/  FFMA.FTZ R47, R20.reuse, R21, -R47 ;  /* 0x00000015142f7223 */ /* 0x040fe2000001082f */
[--C-:B------:R-:W-:Y:S02]  /*ce50*/  HADD2.F32 R21, -RZ, R37.reuse.H0_H0 ;  /* 0x20000025ff157230 */ /* 0x100fe40000004100 */
[C---:B------:R-:W-:Y:S01]  /*ce60*/  FFMA.FTZ R69, R29.reuse, R46, -R74 ;  /* 0x0000002e1d457223 */ /* 0x040fe2000001084a */
[----:B------:R-:W-:Y:S02]  /*ce70*/  HADD2.F32 R64, -RZ, R64.H0_H0 ;  /* 0x20000040ff407230 */ /* 0x000fe40000004100 */
[----:B------:R-:W-:Y:S01]  /*ce80*/  FFMA.FTZ R71, R29, R70, R76 ;  /* 0x000000461d477223 */ /* 0x000fe2000001004c */
[----:B------:R-:W-:Y:S01]  /*ce90*/  FFMA.FTZ R66, R20, R66, R33 ;  /* 0x0000004214427223 */ /* 0x000fe20000010021 */
[C---:B------:R-:W-:Y:S01]  /*cea0*/  FMUL.FTZ R29, R50.reuse, R65 ;  /* 0x00000041321d7220 */ /* 0x040fe20000410000 */
[----:B------:R-:W-:Y:S02]  /*ceb0*/  HADD2.F32 R20, -RZ, R37.H1_H1 ;  /* 0x30000025ff147230 */ /* 0x000fe40000004100 */
[----:B------:R-:W-:Y:S01]  /*cec0*/  FMUL.FTZ R33, R50, R21 ;  /* 0x0000001532217220 */ /* 0x000fe20000410000 */
[----:B------:R-:W-:-:S02]  /*ced0*/  HADD2.F32 R35, -RZ, R35.H1_H1 ;  /* 0x30000023ff237230 */ /* 0x000fc40000004100 */
[C---:B------:R-:W-:Y:S01]  /*cee0*/  FMUL.FTZ R70, R51.reuse, R64 ;  /* 0x0000004033467220 */ /* 0x040fe20000410000 */
[----:B------:R-:W-:Y:S02]  /*cef0*/  HADD2.F32 R50, -RZ, R73.H0_H0 ;  /* 0x20000049ff327230 */ /* 0x000fe40000004100 */
[C---:B------:R-:W-:Y:S01]  /*cf00*/  FFMA.FTZ R37, R38.reuse, R21, -R29 ;  /* 0x0000001526257223 */ /* 0x040fe2000001081d */
[----:B------:R-:W-:Y:S02]  /*cf10*/  HADD2.F32 R46, -RZ, R78.H0_H0 ;  /* 0x2000004eff2e7230 */ /* 0x000fe40000004100 */
[-C--:B------:R-:W-:Y:S01]  /*cf20*/  FMUL.FTZ R51, R51, R20.reuse ;  /* 0x0000001433337220 */ /* 0x080fe20000410000 */
[----:B------:R-:W-:Y:S01]  /*cf30*/  FFMA.FTZ R70, R39, R20, -R70 ;  /* 0x0000001427467223 */ /* 0x000fe20000010846 */
[----:B------:R-:W-:Y:S01]  /*cf40*/  FFMA.FTZ R38, R38, R65, R33 ;  /* 0x0000004126267223 */ /* 0x000fe20000010021 */
[C---:B------:R-:W-:Y:S01]  /*cf50*/  FMUL.FTZ R74, R35.reuse, R50 ;  /* 0x00000032234a7220 */ /* 0x040fe20000410000 */
[----:B------:R-:W-:Y:S01]  /*cf60*/  FMUL.FTZ R20, R35, R46 ;  /* 0x0000002e23147220 */ /* 0x000fe20000410000 */
[----:B------:R-:W-:-:S02]  /*cf70*/  HADD2.F32 R32, -RZ, R32.H1_H1 ;  /* 0x30000020ff207230 */ /* 0x000fc40000004100 */
[----:B------:R-:W-:Y:S01]  /*cf80*/  FFMA.FTZ R51, R39, R64, R51 ;  /* 0x0000004027337223 */ /* 0x000fe20000010033 */
[----:B------:R-:W-:Y:S02]  /*cf90*/  HADD2.F32 R34, -RZ, R34.H1_H1 ;  /* 0x30000022ff227230 */ /* 0x000fe40000004100 */
[C---:B------:R-:W-:Y:S01]  /*cfa0*/  FFMA.FTZ R65, R31.reuse, R46, -R74 ;  /* 0x0000002e1f417223 */ /* 0x040fe2000001084a */
[----:B------:R-:W-:Y:S02]  /*cfb0*/  HADD2.F32 R33, -RZ, R77.H0_H0 ;  /* 0x2000004dff217230 */ /* 0x000fe40000004100 */
[----:B------:R-:W-:Y:S01]  /*cfc0*/  FFMA.FTZ R50, R31, R50, R20 ;  /* 0x000000321f327223 */ /* 0x000fe20000010014 */
[----:B------:R-:W-:Y:S02]  /*cfd0*/  HADD2.F32 R35, -RZ, R75.H0_H0 ;  /* 0x2000004bff237230 */ /* 0x000fe40000004100 */
[----:B------:R-:W-:Y:S02]  /*cfe0*/  HADD2.F32 R21, -RZ, R80.H0_H0 ;  /* 0x20000050ff157230 */ /* 0x000fe40000004100 */
[----:B------:R-:W-:Y:S01]  /*cff0*/  FMUL.FTZ R31, R32, R33 ;  /* 0x00000021201f7220 */ /* 0x000fe20000410000 */
[----:B------:R-:W-:-:S02]  /*d000*/  HADD2.F32 R29, -RZ, R79.H0_H0 ;  /* 0x2000004fff1d7230 */ /* 0x000fc40000004100 */
[----:B------:R-:W-:Y:S01]  /*d010*/  FMUL.FTZ R39, R34, R35 ;  /* 0x0000002322277220 */ /* 0x000fe20000410000 */
[----:B------:R-:W-:Y:S02]  /*d020*/  HADD2.F32 R30, -RZ, R30.H1_H1 ;  /* 0x3000001eff1e7230 */ /* 0x000fe40000004100 */
[-C--:B------:R-:W-:Y:S01]  /*d030*/  FMUL.FTZ R32, R32, R21.reuse ;  /* 0x0000001520207220 */ /* 0x080fe20000410000 */
[----:B------:R-:W-:Y:S01]  /*d040*/  FFMA.FTZ R20, R28, R21, -R31 ;  /* 0x000000151c147223 */ /* 0x000fe2000001081f */
[-C--:B------:R-:W-:Y:S01]  /*d050*/  FMUL.FTZ R46, R34, R29.reuse ;  /* 0x0000001d222e7220 */ /* 0x080fe20000410000 */
        /* <DEDUP_REMOVED lines=13> */
.L_x_8336:
[----:B------:R-:W-:Y:S05]  /*d130*/  BSYNC B1 ;  /* 0x0000000000017941 */ /* 0x000fea0003800000 */
.L_x_8335:
[----:B------:R-:W-:Y:S04]  /*d140*/  BSSY B1, `(.L_x_8337) ;  /* 0x0000062000017945 */ /* 0x000fe80003800000 */
[----:B------:R-:W-:Y:S05]  /*d150*/  @P2 BRA `(.L_x_8338) ;  /* 0x0000000400802947 */ /* 0x000fea0003800000 */
[----:B------:R-:W2:Y:S01]  /*d160*/  LDL R69, [R1+0x30] ;  /* 0x0000300001457983 */ /* 0x000ea20000100800 */
[----:B------:R-:W-:Y:S01]  /*d170*/  LEA.HI R20, R53, R220, RZ, 0x1d ;  /* 0x000000dc35147211 */ /* 0x000fe200078fe8ff */
[--C-:B------:R-:W-:Y:S01]  /*d180*/  HADD2.F32 R37, -RZ, R55.reuse.H1_H1 ;  /* 0x30000037ff257230 */ /* 0x100fe20000004100 */
[----:B01----:R-:W-:Y:S01]  /*d190*/  SHF.R.U32.HI R29, RZ, 0x3, R203 ;  /* 0x00000003ff1d7819 */ /* 0x003fe200000116cb */
[----:B------:R-:W-:Y:S01]  /*d1a0*/  HADD2.F32 R55, -RZ, R55.H0_H0 ;  /* 0x20000037ff377230 */ /* 0x000fe20000004100 */
[----:B------:R-:W-:Y:S01]  /*d1b0*/  SHF.R.S32.HI R21, RZ, 0x1f, R20 ;  /* 0x0000001fff157819 */ /* 0x000fe20000011414 */
[----:B------:R-:W-:Y:S01]  /*d1c0*/  IMAD.SHL.U32 R28, R20, 0x8, RZ ;  /* 0x00000008141c7824 */ /* 0x000fe200078e00ff */
[--C-:B------:R-:W-:Y:S02]  /*d1d0*/  SHF.R.U32.HI R38, RZ, 0x10, R25.reuse ;  /* 0x00000010ff267819 */ /* 0x100fe40000011619 */
[----:B------:R-:W-:Y:S02]  /*d1e0*/  LEA.HI R21, R21, R20, RZ, 0x3 ;  /* 0x0000001415157211 */ /* 0x000fe400078f18ff */
[----:B------:R-:W-:Y:S01]  /*d1f0*/  LOP3.LUT R20, R203, 0x38, R28, 0xf8, !PT ;  /* 0x00000038cb147812 */ /* 0x000fe200078ef81c */
[----:B------:R-:W-:Y:S01]  /*d200*/  HADD2.F32 R38, -RZ, R38.H0_H0 ;  /* 0x20000026ff267230 */ /* 0x000fe20000004100 */
[----:B------:R-:W-:Y:S01]  /*d210*/  SHF.R.U64 R51, R24, 0x10, R25 ;  /* 0x0000001018337819 */ /* 0x000fe20000001219 */
[----:B------:R-:W-:Y:S01]  /*d220*/  IMAD.SHL.U32 R28, R21, 0x400, RZ ;  /* 0x00000400151c7824 */ /* 0x000fe200078e00ff */
[----:B------:R-:W-:-:S02]  /*d230*/  LOP3.LUT R21, R20, R29, RZ, 0x3c, !PT ;  /* 0x0000001d14157212 */ /* 0x000fc400078e3cff */
[--C-:B------:R-:W-:Y:S02]  /*d240*/  SHF.R.U64 R47, R26, 0x10, R27.reuse ;  /* 0x000000101a2f7819 */ /* 0x100fe4000000121b */
[----:B------:R-:W-:Y:S02]  /*d250*/  LOP3.LUT R20, R28, 0x7fffe000, RZ, 0xc0, !PT ;  /* 0x7fffe0001c147812 */ /* 0x000fe400078ec0ff */
[----:B------:R-:W-:Y:S01]  /*d260*/  SHF.R.U32.HI R39, RZ, 0x10, R27 ;  /* 0x00000010ff277819 */ /* 0x000fe2000001161b */
[--C-:B------:R-:W-:Y:S01]  /*d270*/  HADD2.F32 R27, -RZ, R57.reuse.H1_H1 ;  /* 0x30000039ff1b7230 */ /* 0x100fe20000004100 */
[----:B------:R-:W-:Y:S01]  /*d280*/  IADD3 R21, R21, R20, R210 ;  /* 0x0000001415157210 */ /* 0x000fe20007ffe0d2 */
[----:B------:R-:W-:Y:S01]  /*d290*/  HADD2.F32 R57, -RZ, R57.H0_H0 ;  /* 0x20000039ff397230 */ /* 0x000fe20000004100 */
[--C-:B------:R-:W-:Y:S02]  /*d2a0*/  SHF.R.U32.HI R64, RZ, 0x10, R5.reuse ;  /* 0x00000010ff407819 */ /* 0x100fe40000011605 */
[----:B------:R-:W-:Y:S01]  /*d2b0*/  SHF.R.U64 R68, R4, 0x10, R5 ;  /* 0x0000001004447819 */ /* 0x000fe20000001205 */
[----:B------:R-:W-:Y:S01]  /*d2c0*/  IMAD R21, R21, 0x2, R18 ;  /* 0x0000000215157824 */ /* 0x000fe200078e0212 */
[----:B------:R-:W-:-:S02]  /*d2d0*/  SHF.R.U64 R67, R6, 0x10, R7 ;  /* 0x0000001006437819 */ /* 0x000fc40000001207 */
[----:B------:R-:W-:Y:S02]  /*d2e0*/  SHF.R.U32.HI R65, RZ, 0x10, R7 ;  /* 0x00000010ff417819 */ /* 0x000fe40000011607 */
        /* <DEDUP_REMOVED lines=8> */
[----:B------:R-:W-:Y:S02]  /*d370*/  HADD2.F32 R25, -RZ, R34.H0_H0 ;  /* 0x20000022ff197230 */ /* 0x000fe40000004100 */
[--C-:B------:R-:W-:Y:S02]  /*d380*/  HADD2.F32 R26, -RZ, R35.reuse.H0_H0 ;  /* 0x20000023ff1a7230 */ /* 0x100fe40000004100 */
[----:B------:R-:W-:Y:S01]  /*d390*/  FMUL.FTZ R66, R33, R24 ;  /* 0x0000001821427220 */ /* 0x000fe20000410000 */
[----:B------:R-:W-:Y:S02]  /*d3a0*/  HADD2.F32 R35, -RZ, R35.H1_H1 ;  /* 0x30000023ff237230 */ /* 0x000fe40000004100 */
[----:B------:R-:W-:Y:S02]  /*d3b0*/  HADD2.F32 R32, -RZ, R32.H1_H1 ;  /* 0x30000020ff207230 */ /* 0x000fe40000004100 */
[----:B------:R-:W-:Y:S01]  /*d3c0*/  HADD2.F32 R34, -RZ, R34.H1_H1 ;  /* 0x30000022ff227230 */ /* 0x000fe20000004100 */
[----:B--2---:R-:W0:Y:S02]  /*d3d0*/  LDS.128 R28, [R69] ;  /* 0x00000000451c7984 */ /* 0x004e240000000c00 */
[----:B0-----:R-:W-:-:S02]  /*d3e0*/  HADD2.F32 R5, -RZ, R29.H0_H0 ;  /* 0x2000001dff057230 */ /* 0x001fc40000004100 */
[----:B------:R-:W-:Y:S02]  /*d3f0*/  HADD2.F32 R29, -RZ, R29.H1_H1 ;  /* 0x3000001dff1d7230 */ /* 0x000fe40000004100 */
[----:B------:R-:W-:Y:S02]  /*d400*/  HADD2.F32 R4, -RZ, R28.H0_H0 ;  /* 0x2000001cff047230 */ /* 0x000fe40000004100 */
[C---:B------:R-:W-:Y:S01]  /*d410*/  FFMA.FTZ R46, R5.reuse, R27, -R46 ;  /* 0x0000001b052e7223 */ /* 0x040fe2000001082e */
[----:B------:R-:W-:Y:S01]  /*d420*/  FFMA.FTZ R50, R5, R37, R50 ;  /* 0x0000002505327223 */ /* 0x000fe20000010032 */
[----:B------:R-:W-:Y:S01]  /*d430*/  FFMA.FTZ R33, R29, R24, -R64 ;  /* 0x000000181d217223 */ /* 0x000fe20000010840 */
[C---:B------:R-:W-:Y:S01]  /*d440*/  FMUL.FTZ R5, R20.reuse, R55 ;  /* 0x0000003714057220 */ /* 0x040fe20000410000 */
[----:B------:R-:W-:Y:S02]  /*d450*/  HADD2.F32 R24, -RZ, R56.H0_H0 ;  /* 0x20000038ff187230 */ /* 0x000fe40000004100 */
[----:B------:R-:W-:Y:S01]  /*d460*/  FMUL.FTZ R20, R20, R57 ;  /* 0x0000003914147220 */ /* 0x000fe20000410000 */
[----:B------:R-:W-:-:S02]  /*d470*/  HADD2.F32 R6, -RZ, R30.H0_H0 ;  /* 0x2000001eff067230 */ /* 0x000fc40000004100 */
[C---:B------:R-:W-:Y:S01]  /*d480*/  FFMA.FTZ R57, R4.reuse, R57, -R5 ;  /* 0x0000003904397223 */ /* 0x040fe20000010805 */
[--C-:B------:R-:W-:Y:S02]  /*d490*/  HADD2.F32 R5, -RZ, R58.reuse.H0_H0 ;  /* 0x2000003aff057230 */ /* 0x100fe40000004100 */
[----:B------:R-:W-:Y:S01]  /*d4a0*/  FMUL.FTZ R27, R25, R24 ;  /* 0x00000018191b7220 */ /* 0x000fe20000410000 */
[----:B------:R-:W-:Y:S02]  /*d4b0*/  HADD2.F32 R58, -RZ, R58.H1_H1 ;  /* 0x3000003aff3a7230 */ /* 0x000fe40000004100 */
[----:B------:R-:W-:Y:S01]  /*d4c0*/  FFMA.FTZ R37, R29, R38, R66 ;  /* 0x000000261d257223 */ /* 0x000fe20000010042 */
[----:B------:R-:W-:Y:S02]  /*d4d0*/  HADD2.F32 R56, -RZ, R56.H1_H1 ;  /* 0x30000038ff387230 */ /* 0x000fe40000004100 */
[----:B------:R-:W-:Y:S01]  /*d4e0*/  FFMA.FTZ R55, R4, R55, R20 ;  /* 0x0000003704377223 */ /* 0x000fe20000010014 */
[----:B------:R-:W-:-:S02]  /*d4f0*/  HADD2.F32 R7, -RZ, R31.H0_H0 ;  /* 0x2000001fff077230 */ /* 0x000fc40000004100 */
[-C--:B------:R-:W-:Y:S01]  /*d500*/  FMUL.FTZ R25, R25, R5.reuse ;  /* 0x0000000519197220 */ /* 0x080fe20000410000 */
[----:B------:R-:W-:Y:S01]  /*d510*/  FFMA.FTZ R38, R6, R5, -R27 ;  /* 0x0000000506267223 */ /* 0x000fe2000001081b */
[----:B------:R-:W-:Y:S02]  /*d520*/  HADD2.F32 R20, -RZ, R39.H0_H0 ;  /* 0x20000027ff147230 */ /* 0x000fe40000004100 */
[C---:B------:R-:W-:Y:S01]  /*d530*/  FMUL.FTZ R64, R26.reuse, R56 ;  /* 0x000000381a407220 */ /* 0x040fe20000410000 */
[----:B------:R-:W-:Y:S02]  /*d540*/  HADD2.F32 R4, -RZ, R65.H0_H0 ;  /* 0x20000041ff047230 */ /* 0x000fe40000004100 */
[----:B------:R-:W-:Y:S01]  /*d550*/  FMUL.FTZ R5, R26, R58 ;  /* 0x0000003a1a057220 */ /* 0x000fe20000410000 */
[----:B------:R-:W-:Y:S02]  /*d560*/  HADD2.F32 R31, -RZ, R31.H1_H1 ;  /* 0x3000001fff1f7230 */ /* 0x000fe40000004100 */
[----:B------:R-:W-:Y:S01]  /*d570*/  FFMA.FTZ R26, R6, R24, R25 ;  /* 0x00000018061a7223 */ /* 0x000fe20000010019 */
[----:B------:R-:W-:Y:S01]  /*d580*/  FMUL.FTZ R6, R35, R20 ;  /* 0x0000001423067220 */ /* 0x000fe20000410000 */
[C---:B------:R-:W-:Y:S01]  /*d590*/  FFMA.FTZ R64, R7.reuse, R58, -R64 ;  /* 0x0000003a07407223 */ /* 0x040fe20000010840 */
[----:B------:R-:W-:Y:S01]  /*d5a0*/  FFMA.FTZ R56, R7, R56, R5 ;  /* 0x0000003807387223 */ /* 0x000fe20000010005 */
        /* <DEDUP_REMOVED lines=27> */
.L_x_8338:
[----:B------:R-:W-:Y:S05]  /*d760*/  BSYNC B1 ;  /* 0x0000000000017941 */ /* 0x000fea0003800000 */
.L_x_8337:
[----:B------:R-:W-:Y:S04]  /*d770*/  BSSY B1, `(.L_x_8339) ;  /* 0x0000062000017945 */ /* 0x000fe80003800000 */
[----:B------:R-:W-:Y:S05]  /*d780*/  @P1 BRA `(.L_x_8340) ;  /* 0x0000000400801947 */ /* 0x000fea0003800000 */
[----:B------:R-:W3:Y:S01]  /*d790*/  LDL R56, [R1+0x2c] ;  /* 0x00002c0001387983 */ /* 0x000ee20000100800 */
[----:B--2---:R-:W-:Y:S01]  /*d7a0*/  LEA.HI R4, R53, R220, RZ, 0x1d ;  /* 0x000000dc35047211 */ /* 0x004fe200078fe8ff */
[----:B-1----:R-:W-:Y:S01]  /*d7b0*/  HADD2.F32 R35, -RZ, R59.H1_H1 ;  /* 0x3000003bff237230 */ /* 0x002fe20000004100 */
[----:B------:R-:W-:Y:S01]  /*d7c0*/  SHF.R.U32.HI R6, RZ, 0x3, R202 ;  /* 0x00000003ff067819 */ /* 0x000fe200000116ca */
[--C-:B------:R-:W-:Y:S01]  /*d7d0*/  HADD2.F32 R37, -RZ, R62.reuse.H1_H1 ;  /* 0x3000003eff257230 */ /* 0x100fe20000004100 */
[----:B------:R-:W-:Y:S01]  /*d7e0*/  SHF.R.S32.HI R7, RZ, 0x1f, R4 ;  /* 0x0000001fff077819 */ /* 0x000fe20000011404 */
[----:B------:R-:W-:Y:S01]  /*d7f0*/  IMAD.SHL.U32 R5, R4, 0x8, RZ ;  /* 0x0000000804057824 */ /* 0x000fe200078e00ff */
[----:B------:R-:W-:Y:S01]  /*d800*/  SHF.R.U64 R55, R44, 0x10, R45 ;  /* 0x000000102c377819 */ /* 0x000fe2000000122d */
[----:B------:R-:W-:Y:S01]  /*d810*/  HADD2.F32 R62, -RZ, R62.H0_H0 ;  /* 0x2000003eff3e7230 */ /* 0x000fe20000004100 */
[----:B------:R-:W-:Y:S02]  /*d820*/  LEA.HI R7, R7, R4, RZ, 0x3 ;  /* 0x0000000407077211 */ /* 0x000fe400078f18ff */
[----:B------:R-:W-:-:S02]  /*d830*/  LOP3.LUT R4, R202, 0x38, R5, 0xf8, !PT ;  /* 0x00000038ca047812 */ /* 0x000fc400078ef805 */
[----:B------:R-:W-:Y:S02]  /*d840*/  SHF.L.U32 R7, R7, 0xa, RZ ;  /* 0x0000000a07077819 */ /* 0x000fe400000006ff */
[----:B------:R-:W-:Y:S02]  /*d850*/  LOP3.LUT R20, R4, R6, RZ, 0x3c, !PT ;  /* 0x0000000604147212 */ /* 0x000fe400078e3cff */
[----:B------:R-:W-:Y:S02]  /*d860*/  LOP3.LUT R21, R7, 0x7fffe000, RZ, 0xc0, !PT ;  /* 0x7fffe00007157812 */ /* 0x000fe400078ec0ff */
[----:B------:R-:W-:Y:S02]  /*d870*/  SHF.R.U32.HI R44, RZ, 0x10, R45 ;  /* 0x00000010ff2c7819 */ /* 0x000fe4000001162d */
[----:B------:R-:W-:Y:S02]  /*d880*/  IADD3 R21, R20, R21, R209 ;  /* 0x0000001514157210 */ /* 0x000fe40007ffe0d1 */
[----:B------:R-:W-:-:S02]  /*d890*/  SHF.R.U64 R50, R40, 0x10, R41 ;  /* 0x0000001028327819 */ /* 0x000fc40000001229 */
[----:B------:R-:W-:Y:S01]  /*d8a0*/  SHF.R.U32.HI R39, RZ, 0x10, R41 ;  /* 0x00000010ff277819 */ /* 0x000fe20000011629 */
[----:B------:R-:W-:Y:S01]  /*d8b0*/  IMAD R21, R21, 0x2, R18 ;  /* 0x0000000215157824 */ /* 0x000fe200078e0212 */
[--C-:B------:R-:W-:Y:S02]  /*d8c0*/  SHF.R.U64 R47, R42, 0x10, R43.reuse ;  /* 0x000000102a2f7819 */ /* 0x100fe4000000122b */
[----:B------:R-:W-:Y:S01]  /*d8d0*/  SHF.R.U32.HI R45, RZ, 0x10, R43 ;  /* 0x00000010ff2d7819 */ /* 0x000fe2000001162b */
[----:B------:R-:W-:Y:S01]  /*d8e0*/  HADD2.F32 R39, -RZ, R39.H0_H0 ;  /* 0x20000027ff277230 */ /* 0x000fe20000004100 */
[----:B------:R-:W1:Y:S01]  /*d8f0*/  LDS.128 R24, [R21+0x10400] ;  /* 0x0104000015187984 */ /* 0x000e620000000c00 */
[--C-:B------:R-:W-:Y:S02]  /*d900*/  SHF.R.U64 R51, R48, 0x10, R49.reuse ;  /* 0x0000001030337819 */ /* 0x100fe40000001231 */
[----:B------:R-:W-:Y:S01]  /*d910*/  SHF.R.U32.HI R48, RZ, 0x10, R49 ;  /* 0x00000010ff307819 */ /* 0x000fe20000011631 */
[----:B-1----:R-:W-:-:S02]  /*d920*/  HADD2.F32 R31, -RZ, R25.H0_H0 ;  /* 0x20000019ff1f7230 */ /* 0x002fc40000004100 */
[----:B------:R-:W-:Y:S02]  /*d930*/  HADD2.F32 R32, -RZ, R25.H1_H1 ;  /* 0x30000019ff207230 */ /* 0x000fe40000004100 */
[----:B------:R-:W-:Y:S02]  /*d940*/  HADD2.F32 R25, -RZ, R24.H0_H0 ;  /* 0x20000018ff197230 */ /* 0x000fe40000004100 */
[C---:B------:R-:W-:Y:S01]  /*d950*/  FMUL.FTZ R41, R31.reuse, R37 ;  /* 0x000000251f297220 */ /* 0x040fe20000410000 */
[----:B------:R-:W-:Y:S01]  /*d960*/  FMUL.FTZ R43, R31, R35 ;  /* 0x000000231f2b7220 */ /* 0x000fe20000410000 */
[----:B------:R-:W-:Y:S02]  /*d970*/  HADD2.F32 R31, -RZ, R44.H0_H0 ;  /* 0x2000002cff1f7230 */ /* 0x000fe40000004100 */
[----:B------:R-:W-:Y:S01]  /*d980*/  FMUL.FTZ R38, R25, R62 ;  /* 0x0000003e19267220 */ /* 0x000fe20000410000 */
[----:B------:R-:W-:Y:S02]  /*d990*/  HADD2.F32 R33, -RZ, R26.H0_H0 ;  /* 0x2000001aff217230 */ /* 0x000fe40000004100 */
[----:B------:R-:W-:-:S02]  /*d9a0*/  HADD2.F32 R34, -RZ, R27.H0_H0 ;  /* 0x2000001bff227230 */ /* 0x000fc40000004100 */
[----:B------:R-:W-:Y:S02]  /*d9b0*/  HADD2.F32 R27, -RZ, R27.H1_H1 ;  /* 0x3000001bff1b7230 */ /* 0x000fe40000004100 */
[----:B------:R-:W-:Y:S02]  /*d9c0*/  HADD2.F32 R24, -RZ, R24.H1_H1 ;  /* 0x30000018ff187230 */ /* 0x000fe40000004100 */
[----:B------:R-:W-:Y:S01]  /*d9d0*/  HADD2.F32 R26, -RZ, R26.H1_H1 ;  /* 0x3000001aff1a7230 */ /* 0x000fe20000004100 */
[----:B---3--:R-:W1:Y:S02]  /*d9e0*/  LDS.128 R4, [R56] ;  /* 0x0000000038047984 */ /* 0x008e640000000c00 */
[--C-:B-1----:R-:W-:Y:S02]  /*d9f0*/  HADD2.F32 R20, -RZ, R5.reuse.H0_H0 ;  /* 0x20000005ff147230 */ /* 0x102fe40000004100 */
[----:B------:R-:W-:Y:S02]  /*da00*/  HADD2.F32 R28, -RZ, R5.H1_H1 ;  /* 0x30000005ff1c7230 */ /* 0x000fe40000004100 */
[----:B------:R-:W-:-:S02]  /*da10*/  HADD2.F32 R5, -RZ, R4.H0_H0 ;  /* 0x20000004ff057230 */ /* 0x000fc40000004100 */
[C---:B------:R-:W-:Y:S01]  /*da20*/  FFMA.FTZ R41, R20.reuse, R35, -R41 ;  /* 0x0000002314297223 */ /* 0x040fe20000010829 */
[----:B------:R-:W-:Y:S01]  /*da30*/  FFMA.FTZ R43, R20, R37, R43 ;  /* 0x00000025142b7223 */ /* 0x000fe2000001002b */
[----:B------:R-:W-:Y:S02]  /*da40*/  HADD2.F32 R20, -RZ, R59.H0_H0 ;  /* 0x2000003bff147230 */ /* 0x000fe40000004100 */
[C---:B------:R-:W-:Y:S01]  /*da50*/  FMUL.FTZ R35, R32.reuse, R39 ;  /* 0x0000002720237220 */ /* 0x040fe20000410000 */
[----:B------:R-:W-:Y:S01]  /*da60*/  FMUL.FTZ R37, R32, R31 ;  /* 0x0000001f20257220 */ /* 0x000fe20000410000 */
[----:B------:R-:W-:Y:S02]  /*da70*/  HADD2.F32 R32, -RZ, R63.H0_H0 ;  /* 0x2000003fff207230 */ /* 0x000fe40000004100 */
[-C--:B------:R-:W-:Y:S01]  /*da80*/  FMUL.FTZ R25, R25, R20.reuse ;  /* 0x0000001419197220 */ /* 0x080fe20000410000 */
[----:B------:R-:W-:Y:S01]  /*da90*/  FFMA.FTZ R38, R5, R20, -R38 ;  /* 0x0000001405267223 */ /* 0x000fe20000010826 */
[----:B0-----:R-:W-:-:S02]  /*daa0*/  HADD2.F32 R29, -RZ, R6.H0_H0 ;  /* 0x20000006ff1d7230 */ /* 0x001fc40000004100 */
[C---:B------:R-:W-:Y:S01]  /*dab0*/  FFMA.FTZ R40, R28.reuse, R31, -R35 ;  /* 0x0000001f1c287223 */ /* 0x040fe20000010823 */
[----:B------:R-:W-:Y:S01]  /*dac0*/  FFMA.FTZ R42, R28, R39, R37 ;  /* 0x000000271c2a7223 */ /* 0x000fe20000010025 */
[--C-:B------:R-:W-:Y:S02]  /*dad0*/  HADD2.F32 R20, -RZ, R52.reuse.H0_H0 ;  /* 0x20000034ff147230 */ /* 0x100fe40000004100 */
[----:B------:R-:W-:Y:S01]  /*dae0*/  FFMA.FTZ R62, R5, R62, R25 ;  /* 0x0000003e053e7223 */ /* 0x000fe20000010019 */
[----:B------:R-:W-:Y:S02]  /*daf0*/  HADD2.F32 R63, -RZ, R63.H1_H1 ;  /* 0x3000003fff3f7230 */ /* 0x000fe40000004100 */
[C---:B------:R-:W-:Y:S01]  /*db00*/  FMUL.FTZ R28, R33.reuse, R32 ;  /* 0x00000020211c7220 */ /* 0x040fe20000410000 */
[----:B------:R-:W-:Y:S02]  /*db10*/  HADD2.F32 R5, -RZ, R52.H1_H1 ;  /* 0x30000034ff057230 */ /* 0x000fe40000004100 */
[----:B------:R-:W-:Y:S01]  /*db20*/  FMUL.FTZ R44, R33, R20 ;  /* 0x00000014212c7220 */ /* 0x000fe20000410000 */
[----:B------:R-:W-:-:S02]  /*db30*/  HADD2.F32 R30, -RZ, R7.H0_H0 ;  /* 0x20000007ff1e7230 */ /* 0x000fc40000004100 */
[C---:B------:R-:W-:Y:S01]  /*db40*/  FFMA.FTZ R35, R29.reuse, R20, -R28 ;  /* 0x000000141d237223 */ /* 0x040fe2000001081c */
[C---:B------:R-:W-:Y:S01]  /*db50*/  FMUL.FTZ R25, R34.reuse, R63 ;  /* 0x0000003f22197220 */ /* 0x040fe20000410000 */
[----:B------:R-:W-:Y:S02]  /*db60*/  HADD2.F32 R28, -RZ, R45.H0_H0 ;  /* 0x2000002dff1c7230 */ /* 0x000fe40000004100 */
[-C--:B------:R-:W-:Y:S01]  /*db70*/  FMUL.FTZ R34, R34, R5.reuse ;  /* 0x0000000522227220 */ /* 0x080fe20000410000 */
[----:B------:R-:W-:Y:S02]  /*db80*/  HADD2.F32 R20, -RZ, R48.H0_H0 ;  /* 0x20000030ff147230 */ /* 0x000fe40000004100 */
[----:B------:R-:W-:Y:S01]  /*db90*/  FFMA.FTZ R44, R29, R32, R44 ;  /* 0x000000201d2c7223 */ /* 0x000fe2000001002c */
[C---:B------:R-:W-:Y:S01]  /*dba0*/  FFMA.FTZ R32, R30.reuse, R5, -R25 ;  /* 0x000000051e207223 */ /* 0x040fe20000010819 */
[----:B------:R-:W-:Y:S01]  /*dbb0*/  FFMA.FTZ R34, R30, R63, R34 ;  /* 0x0000003f1e227223 */ /* 0x000fe20000010022 */
[----:B------:R-:W-:-:S02]  /*dbc0*/  HADD2.F32 R7, -RZ, R7.H1_H1 ;  /* 0x30000007ff077230 */ /* 0x000fc40000004100 */
[C---:B------:R-:W-:Y:S01]  /*dbd0*/  FMUL.FTZ R46, R27.reuse, R28 ;  /* 0x0000001c1b2e7220 */ /* 0x040fe20000410000 */
[-C--:B------:R-:W-:Y:S01]  /*dbe0*/  FMUL.FTZ R30, R27, R20.reuse ;  /* 0x000000141b1e7220 */ /* 0x080fe20000410000 */
[----:B------:R-:W-:Y:S02]  /*dbf0*/  HADD2.F32 R27, -RZ, R50.H0_H0 ;  /* 0x20000032ff1b7230 */ /* 0x000fe40000004100 */
[----:B------:R-:W-:Y:S02]  /*dc00*/  HADD2.F32 R29, -RZ, R47.H0_H0 ;  /* 0x2000002fff1d7230 */ /* 0x000fe40000004100 */
[C---:B------:R-:W-:Y:S01]  /*dc10*/  FFMA.FTZ R39, R7.reuse, R20, -R46 ;  /* 0x0000001407277223 */ /* 0x040fe2000001082e */
[----:B------:R-:W-:Y:S02]  /*dc20*/  HADD2.F32 R5, -RZ, R55.H0_H0 ;  /* 0x20000037ff057230 */ /* 0x000fe40000004100 */
[----:B------:R-:W-:Y:S01]  /*dc30*/  FFMA.FTZ R45, R7, R28, R30 ;  /* 0x0000001c072d7223 */ /* 0x000fe2000001001e */
[----:B------:R-:W-:-:S02]  /*dc40*/  HADD2.F32 R25, -RZ, R51.H0_H0 ;  /* 0x20000033ff197230 */ /* 0x000fc40000004100 */
        /* <DEDUP_REMOVED lines=20> */
.L_x_8340:
[----:B------:R-:W-:Y:S05]  /*dd90*/  BSYNC B1 ;  /* 0x0000000000017941 */ /* 0x000fea0003800000 */
.L_x_8339:
[----:B-1----:R-:W-:Y:S01]  /*dda0*/  PRMT R30, R0, 0x5410, R3 ;  /* 0x00005410001e7816 */ /* 0x002fe20000000003 */
[----:B------:R-:W-:Y:S06]  /*ddb0*/  @P0 BRA `(.L_x_8324) ;  /* 0x0000000400800947 */ /* 0x000fec0003800000 */
[----:B------:R-:W5:Y:S01]  /*ddc0*/  LDL R39, [R1+0x28] ;  /* 0x0000280001277983 */ /* 0x000f620000100800 */
[----:B------:R-:W-:Y:S01]  /*ddd0*/  LEA.HI R53, R53, R220, RZ, 0x1d ;  /* 0x000000dc35357211 */ /* 0x000fe200078fe8ff */
[--C-:B--23--:R-:W-:Y:S01]  /*dde0*/  HADD2.F32 R21, -RZ, R54.reuse.H1_H1 ;  /* 0x30000036ff157230 */ /* 0x10cfe20000004100 */
[----:B------:R-:W-:Y:S01]  /*ddf0*/  SHF.R.U32.HI R5, RZ, 0x3, R201 ;  /* 0x00000003ff057819 */ /* 0x000fe200000116c9 */
[----:B------:R-:W-:Y:S01]  /*de00*/  HADD2.F32 R54, -RZ, R54.H0_H0 ;  /* 0x20000036ff367230 */ /* 0x000fe20000004100 */
[----:B------:R-:W-:Y:S01]  /*de10*/  SHF.R.S32.HI R4, RZ, 0x1f, R53 ;  /* 0x0000001fff047819 */ /* 0x000fe20000011435 */
[----:B------:R-:W-:Y:S01]  /*de20*/  IMAD.SHL.U32 R0, R53, 0x8, RZ ;  /* 0x0000000835007824 */ /* 0x000fe200078e00ff */
[----:B------:R-:W-:Y:S02]  /*de30*/  SHF.R.U32.HI R20, RZ, 0x10, R9 ;  /* 0x00000010ff147819 */ /* 0x000fe40000011609 */
        /* <DEDUP_REMOVED lines=12> */
[----:B------:R-:W-:Y:S02]  /*df00*/  SHF.R.U32.HI R28, RZ, 0x10, R13 ;  /* 0x00000010ff1c7819 */ /* 0x000fe4000001160d */
[----:B------:R-:W-:Y:S01]  /*df10*/  SHF.R.U64 R35, R8, 0x10, R9 ;  /* 0x0000001008237819 */ /* 0x000fe20000001209 */
[----:B------:R-:W-:Y:S01]  /*df20*/  IMAD R3, R3, 0x2, R18 ;  /* 0x0000000203037824 */ /* 0x000fe200078e0212 */
[----:B------:R-:W-:-:S02]  /*df30*/  SHF.R.U64 R34, R10, 0x10, R11 ;  /* 0x000000100a227819 */ /* 0x000fc4000000120b */
[----:B------:R-:W-:Y:S02]  /*df40*/  SHF.R.U32.HI R32, RZ, 0x10, R11 ;  /* 0x00000010ff207819 */ /* 0x000fe4000001160b */
[----:B------:R-:W1:Y:S02]  /*df50*/  LDS.128 R24, [R3+0x10400] ;  /* 0x0104000003187984 */ /* 0x000e640000000c00 */
[--C-:B-1----:R-:W-:Y:S02]  /*df60*/  HADD2.F32 R12, -RZ, R25.reuse.H0_H0 ;  /* 0x20000019ff0c7230 */ /* 0x102fe40000004100 */
[----:B------:R-:W-:Y:S02]  /*df70*/  HADD2.F32 R25, -RZ, R25.H1_H1 ;  /* 0x30000019ff197230 */ /* 0x000fe40000004100 */
[----:B------:R-:W-:Y:S02]  /*df80*/  HADD2.F32 R11, -RZ, R24.H0_H0 ;  /* 0x20000018ff0b7230 */ /* 0x000fe40000004100 */
[C---:B0-----:R-:W-:Y:S01]  /*df90*/  FMUL.FTZ R29, R12.reuse, R21 ;  /* 0x000000150c1d7220 */ /* 0x041fe20000410000 */
[----:B------:R-:W-:Y:S01]  /*dfa0*/  FMUL.FTZ R31, R12, R15 ;  /* 0x0000000f0c1f7220 */ /* 0x000fe20000410000 */
[----:B------:R-:W-:-:S02]  /*dfb0*/  HADD2.F32 R12, -RZ, R28.H0_H0 ;  /* 0x2000001cff0c7230 */ /* 0x000fc40000004100 */
[----:B------:R-:W-:Y:S01]  /*dfc0*/  FMUL.FTZ R28, R25, R20 ;  /* 0x00000014191c7220 */ /* 0x000fe20000410000 */
[----:B------:R-:W-:Y:S02]  /*dfd0*/  HADD2.F32 R13, -RZ, R26.H0_H0 ;  /* 0x2000001aff0d7230 */ /* 0x000fe40000004100 */
[--C-:B------:R-:W-:Y:S02]  /*dfe0*/  HADD2.F32 R14, -RZ, R27.reuse.H0_H0 ;  /* 0x2000001bff0e7230 */ /* 0x100fe40000004100 */
[----:B------:R-:W-:Y:S02]  /*dff0*/  HADD2.F32 R27, -RZ, R27.H1_H1 ;  /* 0x3000001bff1b7230 */ /* 0x000fe40000004100 */
[----:B------:R-:W-:Y:S02]  /*e000*/  HADD2.F32 R24, -RZ, R24.H1_H1 ;  /* 0x30000018ff187230 */ /* 0x000fe40000004100 */
[----:B------:R-:W-:Y:S01]  /*e010*/  HADD2.F32 R26, -RZ, R26.H1_H1 ;  /* 0x3000001aff1a7230 */ /* 0x000fe20000004100 */
[----:B-----5:R-:W0:Y:S02]  /*e020*/  LDS.128 R4, [R39] ;  /* 0x0000000027047984 */ /* 0x020e240000000c00 */
[----:B0-----:R-:W-:-:S02]  /*e030*/  HADD2.F32 R8, -RZ, R5.H0_H0 ;  /* 0x20000005ff087230 */ /* 0x001fc40000004100 */
[----:B------:R-:W-:Y:S02]  /*e040*/  HADD2.F32 R5, -RZ, R5.H1_H1 ;  /* 0x30000005ff057230 */ /* 0x000fe40000004100 */
[----:B------:R-:W-:Y:S02]  /*e050*/  HADD2.F32 R0, -RZ, R4.H0_H0 ;  /* 0x20000004ff007230 */ /* 0x000fe40000004100 */
[C---:B------:R-:W-:Y:S01]  /*e060*/  FFMA.FTZ R29, R8.reuse, R15, -R29 ;  /* 0x0000000f081d7223 */ /* 0x040fe2000001081d */
[----:B------:R-:W-:Y:S01]  /*e070*/  FFMA.FTZ R31, R8, R21, R31 ;  /* 0x00000015081f7223 */ /* 0x000fe2000001001f */
[----:B------:R-:W-:Y:S01]  /*e080*/  FMUL.FTZ R8, R25, R12 ;  /* 0x0000000c19087220 */ /* 0x000fe20000410000 */
[----:B------:R-:W-:Y:S01]  /*e090*/  FMUL.FTZ R15, R11, R54 ;  /* 0x000000360b0f7220 */ /* 0x000fe20000410000 */
[----:B------:R-:W-:Y:S01]  /*e0a0*/  FFMA.FTZ R28, R5, R12, -R28 ;  /* 0x0000000c051c7223 */ /* 0x000fe2000001081c */
[----:B------:R-:W-:Y:S01]  /*e0b0*/  FMUL.FTZ R11, R11, R61 ;  /* 0x0000003d0b0b7220 */ /* 0x000fe20000410000 */
[----:B------:R-:W-:-:S02]  /*e0c0*/  HADD2.F32 R12, -RZ, R60.H0_H0 ;  /* 0x2000003cff0c7230 */ /* 0x000fc40000004100 */
[----:B------:R-:W-:Y:S01]  /*e0d0*/  FFMA.FTZ R20, R5, R20, R8 ;  /* 0x0000001405147223 */ /* 0x000fe20000010008 */
[----:B------:R-:W-:Y:S02]  /*e0e0*/  HADD2.F32 R8, -RZ, R30.H0_H0 ;  /* 0x2000001eff087230 */ /* 0x000fe40000004100 */
[C---:B------:R-:W-:Y:S01]  /*e0f0*/  FFMA.FTZ R54, R0.reuse, R54, R11 ;  /* 0x0000003600367223 */ /* 0x040fe2000001000b */
[----:B------:R-:W-:Y:S02]  /*e100*/  HADD2.F32 R9, -RZ, R6.H0_H0 ;  /* 0x20000006ff097230 */ /* 0x000fe40000004100 */
[----:B------:R-:W-:Y:S01]  /*e110*/  FFMA.FTZ R15, R0, R61, -R15 ;  /* 0x0000003d000f7223 */ /* 0x000fe2000001080f */
[----:B------:R-:W-:Y:S02]  /*e120*/  HADD2.F32 R11, -RZ, R60.H1_H1 ;  /* 0x3000003cff0b7230 */ /* 0x000fe40000004100 */
[----:B------:R-:W-:Y:S01]  /*e130*/  FMUL.FTZ R0, R13, R12 ;  /* 0x0000000c0d007220 */ /* 0x000fe20000410000 */
[----:B------:R-:W-:-:S02]  /*e140*/  HADD2.F32 R5, -RZ, R30.H1_H1 ;  /* 0x3000001eff057230 */ /* 0x000fc40000004100 */
[-C--:B------:R-:W-:Y:S01]  /*e150*/  FMUL.FTZ R30, R13, R8.reuse ;  /* 0x000000080d1e7220 */ /* 0x080fe20000410000 */
[----:B------:R-:W-:Y:S02]  /*e160*/  HADD2.F32 R10, -RZ, R7.H0_H0 ;  /* 0x20000007ff0a7230 */ /* 0x000fe40000004100 */
[C---:B------:R-:W-:Y:S01]  /*e170*/  FFMA.FTZ R25, R9.reuse, R8, -R0 ;  /* 0x0000000809197223 */ /* 0x040fe20000010800 */
[C---:B------:R-:W-:Y:S01]  /*e180*/  FMUL.FTZ R13, R14.reuse, R11 ;  /* 0x0000000b0e0d7220 */ /* 0x040fe20000410000 */
[----:B------:R-:W-:Y:S02]  /*e190*/  HADD2.F32 R8, -RZ, R32.H0_H0 ;  /* 0x20000020ff087230 */ /* 0x000fe40000004100 */
[----:B------:R-:W-:Y:S01]  /*e1a0*/  FMUL.FTZ R14, R14, R5 ;  /* 0x000000050e0e7220 */ /* 0x000fe20000410000 */
[----:B------:R-:W-:Y:S02]  /*e1b0*/  HADD2.F32 R0, -RZ, R33.H0_H0 ;  /* 0x20000021ff007230 */ /* 0x000fe40000004100 */
[----:B------:R-:W-:Y:S01]  /*e1c0*/  FFMA.FTZ R30, R9, R12, R30 ;  /* 0x0000000c091e7223 */ /* 0x000fe2000001001e */
[----:B------:R-:W-:-:S02]  /*e1d0*/  HADD2.F32 R7, -RZ, R7.H1_H1 ;  /* 0x30000007ff077230 */ /* 0x000fc40000004100 */
[C---:B------:R-:W-:Y:S01]  /*e1e0*/  FFMA.FTZ R12, R10.reuse, R5, -R13 ;  /* 0x000000050a0c7223 */ /* 0x040fe2000001080d */
[----:B------:R-:W-:Y:S01]  /*e1f0*/  FFMA.FTZ R14, R10, R11, R14 ;  /* 0x0000000b0a0e7223 */ /* 0x000fe2000001000e */
        /* <DEDUP_REMOVED lines=28> */
.L_x_8324:
[----:B------:R-:W-:Y:S05]  /*e3c0*/  BSYNC B0 ;  /* 0x0000000000007941 */ /* 0x000fea0003800000 */
.L_x_8296:
        /* <DEDUP_REMOVED lines=8> */
.L_x_8293:
[----:B------:R-:W-:-:S05]  /*e450*/  IMAD.U32 R0, RZ, RZ, UR39 ;  /* 0x00000027ff007e24 */ /* 0x000fca000f8e00ff */
[----:B------:R-:W-:-:S13]  /*e460*/  ISETP.NE.AND P0, PT, R0, 0x3, PT ;  /* 0x000000030000780c */ /* 0x000fda0003f05270 */
[----:B------:R-:W-:Y:S05]  /*e470*/  @!P0 BRA `(.L_x_8341) ;  /* 0x0000000000048947 */ /* 0x000fea0003800000 */
[----:B------:R-:W-:Y:S01]  /*e480*/  BPT.TRAP 0x1 ;  /* 0x000000040000795c */ /* 0x000fe20000300000 */
.L_x_8341:
[----:B------:R-:W-:Y:S02]  /*e490*/  LEA R90, R184, R18, 0x3 ;  /* 0x00000012b85a7211 */ /* 0x000fe400078e18ff */
[----:B01-3--:R-:W-:-:S04]  /*e4a0*/  SHF.L.U32 R3, R187, 0x1f, RZ ;  /* 0x0000001fbb037819 */ /* 0x00bfc800000006ff */
[----:B------:R0:W1:Y:S01]  /*e4b0*/  SYNCS.PHASECHK.TRANS64.TRYWAIT P1, [R90+URZ+0x28830], R3 ;  /* 0x028830035a0075a7 */ /* 0x000062000802017f */
[----:B------:R-:W-:Y:S05]  /*e4c0*/  @!P0 BRA `(.L_x_8342) ;  /* 0x0000000000048947 */ /* 0x000fea0003800000 */
[----:B------:R-:W-:Y:S01]  /*e4d0*/  BPT.TRAP 0x1 ;  /* 0x000000040000795c */ /* 0x000fe20000300000 */
.L_x_8342:
[----:B------:R-:W-:Y:S01]  /*e4e0*/  VIADD R0, R18, 0x18400 ;  /* 0x0001840012007836 */ /* 0x000fe20000000000 */
[----:B--2---:R-:W-:Y:S01]  /*e4f0*/  LOP3.LUT R4, R36, 0x10000, RZ, 0xfc, !PT ;  /* 0x0001000024047812 */ /* 0x004fe200078efcff */
[----:B------:R-:W-:-:S03]  /*e500*/  IMAD.MOV.U32 R5, RZ, RZ, 0x40000040 ;  /* 0x40000040ff057424 */ /* 0x000fc600078e00ff */
[----:B------:R-:W-:-:S04]  /*e510*/  SHF.R.U32.HI R0, RZ, 0x4, R0 ;  /* 0x00000004ff007819 */ /* 0x000fc80000011600 */
[----:B------:R-:W-:-:S04]  /*e520*/  LOP3.LUT R0, R0, 0x3fff, RZ, 0xc0, !PT ;  /* 0x00003fff00007812 */ /* 0x000fc800078ec0ff */
[----:B------:R-:W-:Y:S01]  /*e530*/  LOP3.LUT R7, R0, 0x10000, RZ, 0xfc, !PT ;  /* 0x0001000000077812 */ /* 0x000fe200078efcff */
[----:B-1----:R-:W-:Y:S06]  /*e540*/  @P1 BRA `(.L_x_8343) ;  /* 0x0000000000081947 */ /* 0x002fec0003800000 */
[----:B------:R-:W1:Y:S02]  /*e550*/  SYNCS.PHASECHK.TRANS64.TRYWAIT P1, [R90+URZ+0x28830], R3 ;  /* 0x028830035a0075a7 */ /* 0x000e64000802017f */
[----:B-1----:R-:W-:Y:S05]  /*e560*/  @!P1 BRA `(.L_x_8344) ;  /* 0x000001bc00909947 */ /* 0x002fea0003800000 */
.L_x_8343:
[----:B------:R-:W-:Y:S01]  /*e570*/  IMAD R94, R184, 0x800, R7 ;  /* 0x00000800b85e7824 */ /* 0x000fe200078e0207 */
[----:B------:R-:W-:Y:S05]  /*e580*/  WARPSYNC.ALL ;  /* 0x0000000000007948 */ /* 0x000fea0003800000 */
[----:B------:R-:W-:Y:S01]  /*e590*/  IMAD.MOV.U32 R95, RZ, RZ, 0x40000040 ;  /* 0x40000040ff5f7424 */ /* 0x000fe200078e00ff */
[C---:B------:R-:W-:Y:S01]  /*e5a0*/  R2UR UR4, R4.reuse ;  /* 0x00000000040472ca */ /* 0x040fe200000e0000 */
[----:B-----5:R-:W-:Y:S01]  /*e5b0*/  WARPGROUP.ARRIVE ;  /* 0x00000000000079c5 */ /* 0x020fe20000000000 */
[----:B------:R-:W-:Y:S01]  /*e5c0*/  R2UR UR5, R5 ;  /* 0x00000000050572ca */ /* 0x000fe200000e0000 */
[----:B------:R-:W-:Y:S01]  /*e5d0*/  VIADD R192, R4, 0x2 ;  /* 0x0000000204c07836 */ /* 0x000fe20000000000 */
[C---:B------:R-:W-:Y:S01]  /*e5e0*/  R2UR UR6, R94.reuse ;  /* 0x000000005e0672ca */ /* 0x040fe200000e0000 */
[----:B------:R-:W-:Y:S01]  /*e5f0*/  IMAD.MOV.U32 R193, RZ, RZ, 0x40000040 ;  /* 0x40000040ffc17424 */ /* 0x000fe200078e00ff */
[----:B------:R-:W-:Y:S01]  /*e600*/  R2UR UR7, R95 ;  /* 0x000000005f0772ca */ /* 0x000fe200000e0000 */
[----:B------:R-:W-:Y:S01]  /*e610*/  IMAD.MOV.U32 R9, RZ, RZ, 0x40000040 ;  /* 0x40000040ff097424 */ /* 0x000fe200078e00ff */
[----:B------:R-:W-:Y:S01]  /*e620*/  IADD3 R8, R94, 0x2, RZ ;  /* 0x000000025e087810 */ /* 0x000fe20007ffe0ff */
[----:B------:R-:W-:-:S02]  /*e630*/  VIADD R190, R4, 0x4 ;  /* 0x0000000404be7836 */ /* 0x000fc40000000000 */
[----:B------:R-:W-:Y:S02]  /*e640*/  IMAD.MOV.U32 R191, RZ, RZ, 0x40000040 ;  /* 0x40000040ffbf7424 */ /* 0x000fe400078e00ff */
[C---:B------:R-:W-:Y:S02]  /*e650*/  VIADD R20, R4.reuse, 0x6 ;  /* 0x0000000604147836 */ /* 0x040fe40000000000 */
[----:B------:R-:W-:Y:S02]  /*e660*/  IMAD.MOV.U32 R21, RZ, RZ, 0x40000040 ;  /* 0x40000040ff157424 */ /* 0x000fe400078e00ff */
[----:B------:R-:W-:Y:S02]  /*e670*/  VIADD R14, R4, 0x400 ;  /* 0x00000400040e7836 */ /* 0x000fe40000000000 */
[----:B------:R-:W-:Y:S01]  /*e680*/  HGMMA.64x128x16.F32 R24, gdesc[UR4], RZ, !UPT, gsb0 ;  /* 0x01e00000041879f0 */ /* 0x000fe2000c0008ff */
[----:B------:R-:W-:Y:S01]  /*e690*/  R2UR UR4, R192 ;  /* 0x00000000c00472ca */ /* 0x000fe200000e0000 */
[----:B------:R-:W-:Y:S01]  /*e6a0*/  IMAD.MOV.U32 R15, RZ, RZ, 0x40000040 ;  /* 0x40000040ff0f7424 */ /* 0x000fe200078e00ff */
[----:B------:R-:W-:Y:S01]  /*e6b0*/  R2UR UR5, R193 ;  /* 0x00000000c10572ca */ /* 0x000fe200000e0000 */
[----:B------:R-:W-:Y:S01]  /*e6c0*/  VIADD R12, R4, 0x402 ;  /* 0x00000402040c7836 */ /* 0x000fe20000000000 */
[----:B------:R-:W-:Y:S01]  /*e6d0*/  R2UR UR6, R8 ;  /* 0x00000000080672ca */ /* 0x000fe200000e0000 */
[----:B------:R-:W-:Y:S01]  /*e6e0*/  VIADD R8, R94, 0x4 ;  /* 0x000000045e087836 */ /* 0x000fe20000000000 */
[----:B------:R-:W-:Y:S01]  /*e6f0*/  R2UR UR7, R9 ;  /* 0x00000000090772ca */ /* 0x000fe200000e0000 */
[----:B------:R-:W-:Y:S01]  /*e700*/  IMAD.MOV.U32 R13, RZ, RZ, 0x40000040 ;  /* 0x40000040ff0d7424 */ /* 0x000fe200078e00ff */
[----:B------:R-:W-:Y:S01]  /*e710*/  MOV R9, 0x40000040 ;  /* 0x4000004000097802 */ /* 0x000fe20000000f00 */
[----:B------:R-:W-:-:S02]  /*e720*/  VIADD R10, R4, 0x404 ;  /* 0x00000404040a7836 */ /* 0x000fc40000000000 */
[----:B------:R-:W-:Y:S02]  /*e730*/  IMAD.MOV.U32 R11, RZ, RZ, 0x40000040 ;  /* 0x40000040ff0b7424 */ /* 0x000fe400078e00ff */
[----:B------:R-:W-:Y:S01]  /*e740*/  IMAD.MOV.U32 R95, RZ, RZ, 0x40000040 ;  /* 0x40000040ff5f7424 */ /* 0x000fe200078e00ff */
[----:B------:R-:W-:Y:S02]  /*e750*/  WARPGROUP.DEPBAR.LE gsb0, 0x0 ;  /* 0x00008000000079c5 */ /* 0x000fe40000010000 */
[----:B------:R-:W-:-:S06]  /*e760*/  WARPGROUP.ARRIVE ;  /* 0x00000000000079c5 */ /* 0x000fcc0000000000 */
[----:B------:R-:W-:Y:S01]  /*e770*/  HGMMA.64x128x16.F32 R24, gdesc[UR4], R24, gsb0 ;  /* 0x01e00000041879f0 */ /* 0x000fe20008000818 */
        /* <DEDUP_REMOVED lines=8> */
[----:B------:R-:W-:Y:S01]  /*e800*/  HGMMA.64x128x16.F32 R24, gdesc[UR4], R24, gsb0 ;  /* 0x01e00000041879f0 */ /* 0x000fe20008000818 */
        /* <DEDUP_REMOVED lines=8> */
[----:B------:R-:W-:Y:S01]  /*e890*/  HGMMA.64x128x16.F32 R24, gdesc[UR4], R24, gsb0 ;  /* 0x01e00000041879f0 */ /* 0x000fe20008000818 */
        /* <DEDUP_REMOVED lines=8> */
[----:B------:R-:W-:Y:S01]  /*e920*/  HGMMA.64x128x16.F32 R24, gdesc[UR4], R24, gsb0 ;  /* 0x01e00000041879f0 */ /* 0x000fe20008000818 */
[----:B------:R-:W-:Y:S02]  /*e930*/  R2UR UR4, R12 ;  /* 0x000000000c0472ca */ /* 0x000fe400000e0000 */
[----:B------:R-:W-:Y:S02]  /*e940*/  R2UR UR5, R13 ;  /* 0x000000000d0572ca */ /* 0x000fe400000e0000 */
[----:B------:R-:W-:Y:S01]  /*e950*/  R2UR UR6, R8 ;  /* 0x00000000080672ca */ /* 0x000fe200000e0000 */
[C---:B------:R-:W-:Y:S01]  /*e960*/  VIADD R8, R94.reuse, 0x404 ;  /* 0x000004045e087836 */ /* 0x040fe20000000000 */
        /* <DEDUP_REMOVED lines=19> */
[----:B------:R-:W-:Y:S02]  /*eaa0*/  WARPGROUP.DEPBAR.LE gsb0, 0x0 ;  /* 0x00008000000079c5 */ /* 0x000fe40000010000 */
[----:B------:R-:W-:-:S10]  /*eab0*/  WARPGROUP.ARRIVE ;  /* 0x00000000000079c5 */ /* 0x000fd40000000000 */
[----:B------:R-:W-:Y:S03]  /*eac0*/  HGMMA.64x128x16.F32 R24, gdesc[UR4], R24, gsb0 ;  /* 0x01e00000041879f0 */ /* 0x000fe60008000818 */
[----:B------:R-:W-:Y:S02]  /*ead0*/  WARPGROUP.DEPBAR.LE gsb0, 0x0 ;  /* 0x00008000000079c5 */ /* 0x000fe40000010000 */
[----:B------:R-:W-:Y:S05]  /*eae0*/  @!P0 BRA `(.L_x_8345) ;  /* 0x0000000000048947 */ /* 0x000fea0003800000 */
[----:B------:R-:W-:Y:S01]  /*eaf0*/  BPT.TRAP 0x1 ;  /* 0x000000040000795c */ /* 0x000fe20000300000 */
.L_x_8345:
[----:B------:R-:W-:Y:S01]  /*eb00*/  ULDC UR4, c[0x0][0x9d8] ;  /* 0x0002760000047ab9 */ /* 0x000fe20000000800 */
[----:B01----:R-:W-:Y:S02]  /*eb10*/  VIADD R90, R90, 0x28840 ;  /* 0x000288405a5a7836 */ /* 0x003fe40000000000 */
[----:B------:R-:W-:Y:S01]  /*eb20*/  FMUL.FTZ R6, R24, UR4 ;  /* 0x0000000418067c20 */ /* 0x000fe20008410000 */
[----:B----4-:R-:W-:Y:S01]  /*eb30*/  FMUL.FTZ R89, R25, UR4 ;  /* 0x0000000419597c20 */ /* 0x010fe20008410000 */
[----:B------:R-:W0:Y:S01]  /*eb40*/  LDC R24, c[0x0][0x448] ;  /* 0x00011200ff187b82 */ /* 0x000e220000000800 */
[----:B------:R-:W-:Y:S01]  /*eb50*/  FMUL.FTZ R95, R33, UR4 ;  /* 0x00000004215f7c20 */ /* 0x000fe20008410000 */
[----:B------:R-:W-:Y:S01]  /*eb60*/  FMUL.FTZ R33, R39, UR4 ;  /* 0x0000000427217c20 */ /* 0x000fe20008410000 */
[----:B------:R-:W-:Y:S01]  /*eb70*/  FMUL.FTZ R39, R50, UR4 ;  /* 0x0000000432277c20 */ /* 0x000fe20008410000 */
[----:B------:R-:W-:Y:S01]  /*eb80*/  FMUL.FTZ R50, R66, UR4 ;  /* 0x0000000442327c20 */ /* 0x000fe20008410000 */
[----:B------:R-:W-:Y:S01]  /*eb90*/  FMUL.FTZ R66, R73, UR4 ;  /* 0x0000000449427c20 */ /* 0x000fe20008410000 */
[----:B------:R-:W-:-:S02]  /*eba0*/  IMAD.IADD R73, R200, 0x1, R198 ;  /* 0x00000001c8497824 */ /* 0x000fc400078e02c6 */
[----:B------:R-:W-:Y:S01]  /*ebb0*/  FMUL.FTZ R104, R52, UR4 ;  /* 0x0000000434687c20 */ /* 0x000fe20008410000 */
[----:B------:R-:W-:Y:S01]  /*ebc0*/  FMUL.FTZ R52, R70, UR4 ;  /* 0x0000000446347c20 */ /* 0x000fe20008410000 */
[----:B------:R-:W-:Y:S01]  /*ebd0*/  FMUL.FTZ R3, R27, UR4 ;  /* 0x000000041b037c20 */ /* 0x000fe20008410000 */
[----:B------:R-:W-:Y:S01]  /*ebe0*/  FMUL.FTZ R70, R81, UR4 ;  /* 0x0000000451467c20 */ /* 0x000fe20008410000 */
[----:B------:R-:W-:Y:S01]  /*ebf0*/  FMUL.FTZ R97, R37, UR4 ;  /* 0x0000000425617c20 */ /* 0x000fe20008410000 */
[----:B------:R-:W-:Y:S01]  /*ec00*/  MOV R27, 0xffffff80 ;  /* 0xffffff80001b7802 */ /* 0x000fe20000000f00 */
        /* <DEDUP_REMOVED lines=48> */
[----:B0-----:R-:W-:-:S04]  /*ef10*/  @P1 IMAD.HI.U32 R24, R73, R24, RZ ;  /* 0x0000001849181227 */ /* 0x001fc800078e00ff */
[----:B------:R-:W-:Y:S01]  /*ef20*/  FMUL.FTZ R55, R79, UR4 ;  /* 0x000000044f377c20 */ /* 0x000fe20008410000 */
[----:B------:R-:W-:Y:S01]  /*ef30*/  FMUL.FTZ R69, R80, UR4 ;  /* 0x0000000450457c20 */ /* 0x000fe20008410000 */
[----:B------:R-:W-:Y:S01]  /*ef40*/  FMUL.FTZ R57, R82, UR4 ;  /* 0x0000000452397c20 */ /* 0x000fe20008410000 */
[----:B------:R-:W-:Y:S01]  /*ef50*/  FMUL.FTZ R42, R83, UR4 ;  /* 0x00000004532a7c20 */ /* 0x000fe20008410000 */
[----:B------:R-:W-:Y:S01]  /*ef60*/  FMUL.FTZ R71, R84, UR4 ;  /* 0x0000000454477c20 */ /* 0x000fe20008410000 */
[----:B------:R-:W-:Y:S01]  /*ef70*/  FMUL.FTZ R72, R85, UR4 ;  /* 0x0000000455487c20 */ /* 0x000fe20008410000 */
[----:B------:R-:W-:Y:S01]  /*ef80*/  FMUL.FTZ R43, R86, UR4 ;  /* 0x00000004562b7c20 */ /* 0x000fe20008410000 */
[----:B-1----:R-:W-:Y:S01]  /*ef90*/  @P1 SHF.R.U32.HI R73, RZ, R25, R24 ;  /* 0x00000019ff491219 */ /* 0x002fe20000011618 */
[----:B------:R-:W-:Y:S01]  /*efa0*/  FMUL.FTZ R44, R87, UR4 ;  /* 0x00000004572c7c20 */ /* 0x000fe20008410000 */
[----:B------:R-:W0:Y:S01]  /*efb0*/  LDC.64 R24, c[0x0][0x9e0] ;  /* 0x00027800ff187b82 */ /* 0x000e220000000a00 */
[C---:B------:R-:W-:Y:S01]  /*efc0*/  IADD3 R27, -R189.reuse, 0x1, R78 ;  /* 0x00000001bd1b7810 */ /* 0x040fe20007ffe14e */
[----:B------:R-:W1:Y:S01]  /*efd0*/  MUFU.TANH R6, R6 ;  /* 0x0000000600067308 */ /* 0x000e620000002400 */
[----:B------:R-:W2:Y:S01]  /*efe0*/  SHFL.IDX PT, R81, R73, RZ, 0x1c1f ;  /* 0x001c1fff49517589 */ /* 0x000ea200000e0000 */
[----:B------:R-:W-:Y:S01]  /*eff0*/  IMAD.U32 R75, RZ, RZ, UR38 ;  /* 0x00000026ff4b7e24 */ /* 0x000fe2000f8e00ff */
[----:B------:R-:W-:Y:S01]  /*f000*/  ULDC UR52, c[0x0][0x9dc] ;  /* 0x0002770000347ab9 */ /* 0x000fe20000000800 */
[----:B------:R-:W-:Y:S01]  /*f010*/  IADD3 R27, -R194, R27, R196 ;  /* 0x0000001bc21b7210 */ /* 0x000fe20007ffe1c4 */
[----:B------:R-:W-:Y:S01]  /*f020*/  ULOP3.LUT UR52, URZ, UR52, URZ, 0x33, !UPT ;  /* 0x000000343f347292 */ /* 0x000fe2000f8e333f */
[----:B------:R-:W-:-:S02]  /*f030*/  IADD3 R77, -R189, R196, R78 ;  /* 0x000000c4bd4d7210 */ /* 0x000fc40007ffe14e */
[----:B------:R-:W3:Y:S01]  /*f040*/  MUFU.TANH R89, R89 ;  /* 0x0000005900597308 */ /* 0x000ee20000002400 */
[----:B------:R-:W-:Y:S02]  /*f050*/  PRMT R90, R75, 0x654, R90 ;  /* 0x000006544b5a7816 */ /* 0x000fe4000000005a */
[----:B------:R-:W-:Y:S01]  /*f060*/  VIADD R75, R27, UR52 ;  /* 0x000000341b4b7c36 */ /* 0x000fe20008000000 */
[----:B------:R-:W-:Y:S01]  /*f070*/  LEA R76, R88, 0xffffff80, 0x7 ;  /* 0xffffff80584c7811 */ /* 0x000fe200078e38ff */
[----:B------:R4:W-:Y:S03]  /*f080*/  SYNCS.ARRIVE.TRANS64.RED.A1T0 RZ, [R90+URZ], RZ ;  /* 0x000000ff5aff79a7 */ /* 0x0009e6000810043f */
[----:B------:R-:W0:Y:S02]  /*f090*/  MUFU.TANH R0, R0 ;  /* 0x0000000000007308 */ /* 0x000e240000002400 */
[----:B0-----:R-:W-:Y:S01]  /*f0a0*/  ISETP.GE.AND P2, PT, R25, 0x1, PT ;  /* 0x000000011900780c */ /* 0x001fe20003f46270 */
[----:B------:R-:W-:-:S05]  /*f0b0*/  IMAD.IADD R80, R27, 0x1, R24 ;  /* 0x000000011b507824 */ /* 0x000fca00078e0218 */
[----:B------:R-:W0:Y:S01]  /*f0c0*/  MUFU.TANH R3, R3 ;  /* 0x0000000300037308 */ /* 0x000e220000002400 */
[----:B--2---:R-:W-:Y:S01]  /*f0d0*/  IMAD.IADD R79, R75, 0x1, R81 ;  /* 0x000000014b4f7824 */ /* 0x004fe200078e0251 */
[----:B------:R-:W-:-:S06]  /*f0e0*/  VIADDMNMX R82, R81, R80, R77, PT ;  /* 0x0000005051527246 */ /* 0x000fcc000380014d */
[----:B------:R-:W2:Y:S08]  /*f0f0*/  MUFU.TANH R91, R91 ;  /* 0x0000005b005b7308 */ /* 0x000eb00000002400 */
        /* <DEDUP_REMOVED lines=71> */
.L_x_8348:
[----:B------:R-:W-:-:S13]  /*f570*/  ISETP.NE.AND P3, PT, R25, 0x1, PT ;  /* 0x000000011900780c */ /* 0x000fda0003f65270 */
[----:B------:R-:W1:Y:S02]  /*f580*/  @P3 LDC.64 R26, c[0x0][0x9e8] ;  /* 0x00027a00ff1a3b82 */ /* 0x000e640000000a00 */
[----:B-1----:R-:W-:-:S05]  /*f590*/  @P3 IMAD.HI.U32 R26, R81, R26, RZ ;  /* 0x0000001a511a3227 */ /* 0x002fca00078e00ff */
[----:B------:R-:W-:-:S07]  /*f5a0*/  @P3 SHF.R.U32.HI R81, RZ, R27, R26 ;  /* 0x0000001bff513219 */ /* 0x000fce000001161a */
.L_x_8349:
[----:B------:R-:W-:Y:S05]  /*f5b0*/  BSYNC B0 ;  /* 0x0000000000007941 */ /* 0x000fea0003800000 */
.L_x_8347:
[----:B------:R-:W-:-:S04]  /*f5c0*/  IMAD R26, R81, R25, -R76 ;  /* 0x00000019511a7224 */ /* 0x000fc800078e0a4c */
[----:B------:R-:W-:-:S05]  /*f5d0*/  IMAD.IADD R26, R26, 0x1, -R189 ;  /* 0x000000011a1a7824 */ /* 0x000fca00078e0abd */
[----:B------:R-:W-:Y:S02]  /*f5e0*/  VIMNMX R79, R79, R26, !PT ;  /* 0x0000001a4f4f7248 */ /* 0x000fe40007fe0100 */
[----:B------:R-:W-:-:S07]  /*f5f0*/  VIADDMNMX R82, R26, R25, R82, PT ;  /* 0x000000191a527246 */ /* 0x000fce0003800152 */
.L_x_8346:
[C---:B------:R-:W-:Y:S01]  /*f600*/  ISETP.GE.AND P3, PT, R78.reuse, 0x2, PT ;  /* 0x000000024e00780c */ /* 0x040fe20003f66270 */
[----:B------:R-:W1:Y:S01]  /*f610*/  SHFL.IDX PT, R73, R73, 0x1, 0x1c1f ;  /* 0x003c1f0049497f89 */ /* 0x000e6200000e0000 */
[----:B------:R-:W-:Y:S02]  /*f620*/  ISETP.GE.AND P5, PT, R78, 0x9, PT ;  /* 0x000000094e00780c */ /* 0x000fe40003fa6270 */
[----:B------:R-:W-:Y:S02]  /*f630*/  ISETP.GT.AND P4, PT, R79, 0x1, !P3 ;  /* 0x000000014f00780c */ /* 0x000fe40005f84270 */
[----:B------:R-:W-:Y:S02]  /*f640*/  P2R R81, PR, RZ, 0x20 ;  /* 0x00000020ff517803 */ /* 0x000fe40000000000 */
[----:B------:R-:W-:-:S04]  /*f650*/  ISETP.LT.OR P4, PT, R82, 0x2, P4 ;  /* 0x000000025200780c */ /* 0x000fc80002781670 */
[----:B------:R-:W-:Y:S02]  /*f660*/  FSEL R89, R89, -INF , !P4 ;  /* 0xff80000059597808 */ /* 0x000fe40006000000 */
[----:B------:R-:W-:Y:S02]  /*f670*/  ISETP.GT.AND P4, PT, R79, 0x8, !P5 ;  /* 0x000000084f00780c */ /* 0x000fe40006f84270 */
[----:B------:R-:W-:Y:S02]  /*f680*/  ISETP.GE.AND P5, PT, R78, 0xa, PT ;  /* 0x0000000a4e00780c */ /* 0x000fe40003fa6270 */
[----:B------:R-:W-:Y:S02]  /*f690*/  ISETP.LT.OR P4, PT, R82, 0x9, P4 ;  /* 0x000000095200780c */ /* 0x000fe40002781670 */
[----:B------:R-:W-:Y:S02]  /*f6a0*/  P2R R83, PR, RZ, 0x20 ;  /* 0x00000020ff537803 */ /* 0x000fe40000000000 */
[----:B------:R-:W-:-:S02]  /*f6b0*/  FSEL R91, R91, -INF , !P4 ;  /* 0xff8000005b5b7808 */ /* 0x000fc40006000000 */
[C---:B------:R-:W-:Y:S02]  /*f6c0*/  ISETP.GT.AND P4, PT, R79.reuse, 0x9, !P5 ;  /* 0x000000094f00780c */ /* 0x040fe40006f84270 */
[----:B------:R-:W-:Y:S02]  /*f6d0*/  ISETP.GE.AND P5, PT, R78, 0x11, PT ;  /* 0x000000114e00780c */ /* 0x000fe40003fa6270 */
[----:B------:R-:W-:Y:S02]  /*f6e0*/  ISETP.LT.OR P4, PT, R82, 0xa, P4 ;  /* 0x0000000a5200780c */ /* 0x000fe40002781670 */
[----:B------:R-:W-:Y:S02]  /*f6f0*/  P2R R84, PR, RZ, 0x20 ;  /* 0x00000020ff547803 */ /* 0x000fe40000000000 */
[----:B0-----:R-:W-:Y:S02]  /*f700*/  FSEL R92, R92, -INF , !P4 ;  /* 0xff8000005c5c7808 */ /* 0x001fe40006000000 */
[----:B------:R-:W-:-:S02]  /*f710*/  ISETP.GT.AND P4, PT, R79, 0x10, !P5 ;  /* 0x000000104f00780c */ /* 0x000fc40006f84270 */
[----:B------:R-:W-:Y:S02]  /*f720*/  ISETP.GE.AND P5, PT, R78, 0x12, PT ;  /* 0x000000124e00780c */ /* 0x000fe40003fa6270 */
[----:B------:R-:W-:Y:S02]  /*f730*/  ISETP.LT.OR P4, PT, R82, 0x11, P4 ;  /* 0x000000115200780c */ /* 0x000fe40002781670 */
[----:B------:R-:W-:Y:S02]  /*f740*/  P2R R85, PR, RZ, 0x20 ;  /* 0x00000020ff557803 */ /* 0x000fe40000000000 */
[----:B------:R-:W-:Y:S02]  /*f750*/  FSEL R94, R94, -INF , !P4 ;  /* 0xff8000005e5e7808 */ /* 0x000fe40006000000 */
[----:B------:R-:W-:Y:S02]  /*f760*/  ISETP.GT.AND P4, PT, R79, 0x11, !P5 ;  /* 0x000000114f00780c */ /* 0x000fe40006f84270 */
[----:B------:R-:W-:-:S02]  /*f770*/  ISETP.GE.AND P5, PT, R78, 0x19, PT ;  /* 0x000000194e00780c */ /* 0x000fc40003fa6270 */
[----:B------:R-:W-:Y:S02]  /*f780*/  ISETP.LT.OR P4, PT, R82, 0x12, P4 ;  /* 0x000000125200780c */ /* 0x000fe40002781670 */
[----:B------:R-:W-:Y:S02]  /*f790*/  P2R R126, PR, RZ, 0x20 ;  /* 0x00000020ff7e7803 */ /* 0x000fe40000000000 */
[----:B------:R-:W-:Y:S02]  /*f7a0*/  FSEL R95, R95, -INF , !P4 ;  /* 0xff8000005f5f7808 */ /* 0x000fe40006000000 */
[----:B------:R-:W-:Y:S02]  /*f7b0*/  ISETP.GT.AND P4, PT, R79, 0x18, !P5 ;  /* 0x000000184f00780c */ /* 0x000fe40006f84270 */
[----:B------:R-:W-:Y:S02]  /*f7c0*/  ISETP.GE.AND P5, PT, R78, 0x1a, PT ;  /* 0x0000001a4e00780c */ /* 0x000fe40003fa6270 */
[----:B------:R-:W-:-:S02]  /*f7d0*/  ISETP.LT.OR P4, PT, R82, 0x19, P4 ;  /* 0x000000195200780c */ /* 0x000fc40002781670 */
[----:B------:R-:W-:Y:S02]  /*f7e0*/  P2R R86, PR, RZ, 0x20 ;  /* 0x00000020ff567803 */ /* 0x000fe40000000000 */
[----:B------:R-:W-:Y:S02]  /*f7f0*/  FSEL R96, R96, -INF , !P4 ;  /* 0xff80000060607808 */ /* 0x000fe40006000000 */
[----:B------:R-:W-:Y:S02]  /*f800*/  ISETP.GT.AND P4, PT, R79, 0x19, !P5 ;  /* 0x000000194f00780c */ /* 0x000fe40006f84270 */
[----:B------:R-:W-:Y:S02]  /*f810*/  ISETP.GE.AND P5, PT, R78, 0x21, PT ;  /* 0x000000214e00780c */ /* 0x000fe40003fa6270 */
[----:B------:R-:W-:Y:S02]  /*f820*/  ISETP.LT.OR P4, PT, R82, 0x1a, P4 ;  /* 0x0000001a5200780c */ /* 0x000fe40002781670 */
[----:B------:R-:W-:-:S02]  /*f830*/  P2R R87, PR, RZ, 0x20 ;  /* 0x00000020ff577803 */ /* 0x000fc40000000000 */
[----:B------:R-:W-:Y:S02]  /*f840*/  FSEL R97, R97, -INF , !P4 ;  /* 0xff80000061617808 */ /* 0x000fe40006000000 */
[----:B------:R-:W-:Y:S02]  /*f850*/  ISETP.GT.AND P4, PT, R79, 0x20, !P5 ;  /* 0x000000204f00780c */ /* 0x000fe40006f84270 */
[----:B------:R-:W-:Y:S02]  /*f860*/  ISETP.GE.AND P5, PT, R78, 0x22, PT ;  /* 0x000000224e00780c */ /* 0x000fe40003fa6270 */
[----:B------:R-:W-:Y:S02]  /*f870*/  ISETP.LT.OR P4, PT, R82, 0x21, P4 ;  /* 0x000000215200780c */ /* 0x000fe40002781670 */
[----:B------:R-:W-:Y:S02]  /*f880*/  P2R R90, PR, RZ, 0x20 ;  /* 0x00000020ff5a7803 */ /* 0x000fe40000000000 */
[----:B------:R-:W-:-:S02]  /*f890*/  FSEL R98, R98, -INF , !P4 ;  /* 0xff80000062627808 */ /* 0x000fc40006000000 */
[----:B------:R-:W-:Y:S02]  /*f8a0*/  ISETP.GT.AND P4, PT, R79, 0x21, !P5 ;  /* 0x000000214f00780c */ /* 0x000fe40006f84270 */
[----:B------:R-:W-:Y:S02]  /*f8b0*/  ISETP.GE.AND P5, PT, R78, 0x29, PT ;  /* 0x000000294e00780c */ /* 0x000fe40003fa6270 */
[----:B------:R-:W-:Y:S02]  /*f8c0*/  ISETP.LT.OR P4, PT, R82, 0x22, P4 ;  /* 0x000000225200780c */ /* 0x000fe40002781670 */
[----:B------:R-:W-:Y:S02]  /*f8d0*/  P2R R108, PR, RZ, 0x20 ;  /* 0x00000020ff6c7803 */ /* 0x000fe40000000000 */
[----:B------:R-:W-:Y:S02]  /*f8e0*/  FSEL R99, R99, -INF , !P4 ;  /* 0xff80000063637808 */ /* 0x000fe40006000000 */
        /* <DEDUP_REMOVED lines=89> */
[----:B------:R-:W-:Y:S02]  /*fe80*/  FSEL R68, R68, -INF , !P4 ;  /* 0xff80000044447808 */ /* 0x000fe40006000000 */
        /* <DEDUP_REMOVED lines=10> */
[----:B------:R-:W-:Y:S01]  /*ff30*/  FSEL R58, R71, -INF , !P6 ;  /* 0xff800000473a7808 */ /* 0x000fe20007000000 */
[----:B-1----:R-:W-:Y:S01]  /*ff40*/  IMAD.IADD R71, R75, 0x1, R73 ;  /* 0x000000014b477824 */ /* 0x002fe200078e0249 */
        /* <DEDUP_REMOVED lines=10> */
[----:B------:R-:W-:Y:S01]  /*fff0*/  VIADDMNMX R72, R73, R80, R77, PT ;  /* 0x0000005049487246 */ /* 0x000fe2000380014d */
[----:B------:R-:W-:Y:S06]  /*10000*/  @!P2 BRA `(.L_x_8350) ;  /* 0x000000000050a947 */ /* 0x000fec0003800000 */
        /* <DEDUP_REMOVED lines=11> */
.L_x_8352:
[----:B------:R-:W-:-:S13]  /*100c0*/  ISETP.NE.AND P6, PT, R25, 0x1, PT ;  /* 0x000000011900780c */ /* 0x000fda0003fc5270 */
[----:B------:R-:W0:Y:S02]  /*100d0*/  @P6 LDC.64 R26, c[0x0][0x9e8] ;  /* 0x00027a00ff1a6b82 */ /* 0x000e240000000a00 */
[----:B0-----:R-:W-:-:S05]  /*100e0*/  @P6 IMAD.HI.U32 R26, R73, R26, RZ ;  /* 0x0000001a491a6227 */ /* 0x001fca00078e00ff */
[----:B------:R-:W-:-:S07]  /*100f0*/  @P6 SHF.R.U32.HI R73, RZ, R27, R26 ;  /* 0x0000001bff496219 */ /* 0x000fce000001161a */
.L_x_8353:
[----:B------:R-:W-:Y:S05]  /*10100*/  BSYNC B0 ;  /* 0x0000000000007941 */ /* 0x000fea0003800000 */
.L_x_8351:
[----:B------:R-:W-:-:S05]  /*10110*/  IMAD R76, R73, R25, -R76 ;  /* 0x00000019494c7224 */ /* 0x000fca00078e0a4c */
[----:B------:R-:W-:-:S04]  /*10120*/  IADD3 R76, -R189, R76, RZ ;  /* 0x0000004cbd4c7210 */ /* 0x000fc80007ffe1ff */
[----:B------:R-:W-:Y:S02]  /*10130*/  VIMNMX R71, R71, R76, !PT ;  /* 0x0000004c47477248 */ /* 0x000fe40007fe0100 */
[----:B------:R-:W-:-:S07]  /*10140*/  VIADDMNMX R72, R76, R25, R72, PT ;  /* 0x000000194c487246 */ /* 0x000fce0003800148 */
.L_x_8350:
[----:B------:R-:W-:Y:S01]  /*10150*/  ISETP.GT.AND P3, PT, R71, 0x1, !P3 ;  /* 0x000000014700780c */ /* 0x000fe20005f64270 */
[----:B------:R-:W-:Y:S01]  /*10160*/  ULDC UR51, c[0x0][0x988] ;  /* 0x0002620000337ab9 */ /* 0x000fe20000000800 */
        /* <DEDUP_REMOVED lines=29> */
[C---:B------:R-:W-:Y:S02]  /*10340*/  ISETP.LT.OR P3, PT, R72.reuse, 0x12, P3 ;  /* 0x000000124800780c */ /* 0x040fe40001f61670 */
[----:B------:R-:W-:Y:S02]  /*10350*/  FMNMX.FTZ R27, R103, R26, !PT ;  /* 0x0000001a671b7209 */ /* 0x000fe40007810000 */
[----:B------:R-:W-:Y:S02]  /*10360*/  FSEL R31, R31, -INF , !P3 ;  /* 0xff8000001f1f7808 */ /* 0x000fe40005800000 */
        /* <DEDUP_REMOVED lines=45> */
[----:B------:R-:W-:Y:S01]  /*10640*/  ISETP.GT.AND P4, PT, R71, 0x71, !P4 ;  /* 0x000000714700780c */ /* 0x000fe20006784270 */
[----:B------:R-:W0:Y:S01]  /*10650*/  SHFL.BFLY PT, R26, R27, 0x2, 0x1f ;  /* 0x0c401f001b1a7f89 */ /* 0x000e2200000e0000 */
[----:B------:R-:W-:Y:S02]  /*10660*/  FSEL R39, R39, -INF , !P3 ;  /* 0xff80000027277808 */ /* 0x000fe40005800000 */
[----:B------:R-:W-:Y:S02]  /*10670*/  ISETP.NE.AND P3, PT, R111, RZ, PT ;  /* 0x000000ff6f00720c */ /* 0x000fe40003f65270 */
[C---:B------:R-:W-:Y:S02]  /*10680*/  ISETP.GT.AND P5, PT, R71.reuse, 0x78, !P5 ;  /* 0x000000784700780c */ /* 0x040fe40006fa4270 */
[----:B------:R-:W-:Y:S02]  /*10690*/  ISETP.GT.AND P3, PT, R71, 0x31, !P3 ;  /* 0x000000314700780c */ /* 0x000fe40005f64270 */
[----:B------:R-:W-:-:S02]  /*106a0*/  ISETP.LT.OR P4, PT, R72, 0x72, P4 ;  /* 0x000000724800780c */ /* 0x000fc40002781670 */
[C---:B------:R-:W-:Y:S02]  /*106b0*/  ISETP.LT.OR P3, PT, R72.reuse, 0x32, P3 ;  /* 0x000000324800780c */ /* 0x040fe40001f61670 */
[----:B------:R-:W-:Y:S02]  /*106c0*/  ISETP.LT.OR P5, PT, R72, 0x79, P5 ;  /* 0x000000794800780c */ /* 0x000fe40002fa1670 */
[----:B------:R-:W-:Y:S02]  /*106d0*/  FSEL R38, R38, -INF , !P3 ;  /* 0xff80000026267808 */ /* 0x000fe40005800000 */
[----:B------:R-:W-:Y:S02]  /*106e0*/  ISETP.NE.AND P3, PT, R112, RZ, PT ;  /* 0x000000ff7000720c */ /* 0x000fe40003f65270 */
[----:B------:R-:W-:Y:S02]  /*106f0*/  FSEL R42, R42, -INF , !P4 ;  /* 0xff8000002a2a7808 */ /* 0x000fe40006000000 */
[----:B------:R-:W-:-:S02]  /*10700*/  ISETP.GT.AND P3, PT, R71, 0x38, !P3 ;  /* 0x000000384700780c */ /* 0x000fc40005f64270 */
[----:B0-----:R-:W-:Y:S02]  /*10710*/  FMNMX.FTZ R26, R27, R26, !PT ;  /* 0x0000001a1b1a7209 */ /* 0x001fe40007810000 */
[----:B------:R-:W-:-:S03]  /*10720*/  ISETP.LT.OR P3, PT, R72, 0x39, P3 ;  /* 0x000000394800780c */ /* 0x000fc60001f61670 */
[----:B------:R-:W0:Y:S01]  /*10730*/  SHFL.BFLY PT, R217, R26, 0x1, 0x1f ;  /* 0x0c201f001ad97f89 */ /* 0x000e2200000e0000 */
[----:B------:R-:W-:Y:S02]  /*10740*/  FSEL R41, R41, -INF , !P3 ;  /* 0xff80000029297808 */ /* 0x000fe40005800000 */
[----:B------:R-:W-:-:S04]  /*10750*/  ISETP.NE.AND P3, PT, R113, RZ, PT ;  /* 0x000000ff7100720c */ /* 0x000fc80003f65270 */
[----:B------:R-:W-:-:S04]  /*10760*/  ISETP.GT.AND P3, PT, R71, 0x39, !P3 ;  /* 0x000000394700780c */ /* 0x000fc80005f64270 */
[----:B------:R-:W-:-:S04]  /*10770*/  ISETP.LT.OR P3, PT, R72, 0x3a, P3 ;  /* 0x0000003a4800780c */ /* 0x000fc80001f61670 */
[----:B------:R-:W-:Y:S02]  /*10780*/  FSEL R40, R40, -INF , !P3 ;  /* 0xff80000028287808 */ /* 0x000fe40005800000 */
[----:B------:R-:W-:-:S04]  /*10790*/  ISETP.NE.AND P3, PT, R114, RZ, PT ;  /* 0x000000ff7200720c */ /* 0x000fc80003f65270 */
[----:B------:R-:W-:Y:S02]  /*107a0*/  ISETP.GT.AND P3, PT, R71, 0x40, !P3 ;  /* 0x000000404700780c */ /* 0x000fe40005f64270 */
[----:B0-----:R-:W-:Y:S02]  /*107b0*/  FMNMX.FTZ R217, R26, R217, !PT ;  /* 0x000000d91ad97209 */ /* 0x001fe40007810000 */
[----:B------:R-:W-:-:S03]  /*107c0*/  ISETP.LT.OR P3, PT, R72, 0x41, P3 ;  /* 0x000000414800780c */ /* 0x000fc60001f61670 */
[----:B------:R-:W-:Y:S01]  /*107d0*/  FMUL.FTZ R81, R217, UR51 ;  /* 0x00000033d9517c20 */ /* 0x000fe20008410000 */
[----:B------:R-:W-:Y:S02]  /*107e0*/  FSEL R46, R46, -INF , !P3 ;  /* 0xff8000002e2e7808 */ /* 0x000fe40005800000 */
[----:B------:R-:W-:Y:S02]  /*107f0*/  ISETP.GT.AND P3, PT, R71, 0x41, !P6 ;  /* 0x000000414700780c */ /* 0x000fe40007764270 */
[----:B------:R-:W-:Y:S02]  /*10800*/  ISETP.NE.AND P6, PT, R128, RZ, PT ;  /* 0x000000ff8000720c */ /* 0x000fe40003fc5270 */
        /* <DEDUP_REMOVED lines=44> */
[----:B------:R-:W-:-:S04]  /*10ad0*/  ISETP.LT.OR P3, PT, R72, 0x71, P3 ;  /* 0x000000714800780c */ /* 0x000fc80001f61670 */
[----:B------:R-:W-:Y:S02]  /*10ae0*/  FSEL R57, R57, -INF , !P3 ;  /* 0xff80000039397808 */ /* 0x000fe40005800000 */
[----:B------:R-:W-:-:S04]  /*10af0*/  FSETP.NEU.FTZ.AND P3, PT, R217, -INF , PT ;  /* 0xff800000d900780b */ /* 0x000fc80003f7d000 */
[----:B------:R-:W-:Y:S02]  /*10b00*/  FSEL R81, R81, RZ, P3 ;  /* 0x000000ff51517208 */ /* 0x000fe40001800000 */
[----:B------:R-:W-:Y:S02]  /*10b10*/  ISETP.GT.AND P3, PT, R71, RZ, !P6 ;  /* 0x000000ff4700720c */ /* 0x000fe40007764270 */
[----:B------:R-:W-:Y:S01]  /*10b20*/  ISETP.NE.AND P6, PT, R78, RZ, PT ;  /* 0x000000ff4e00720c */ /* 0x000fe20003fc5270 */
[--C-:B------:R-:W-:Y:S01]  /*10b30*/  FFMA.FTZ R27, R89, UR51, -R81.reuse ;  /* 0x00000033591b7c23 */ /* 0x100fe20008010851 */
[----:B------:R-:W-:Y:S01]  /*10b40*/  ISETP.LT.OR P3, PT, R72, 0x1, P3 ;  /* 0x000000014800780c */ /* 0x000fe20001f61670 */
[--C-:B------:R-:W-:Y:S01]  /*10b50*/  FFMA.FTZ R166, R62, UR51, -R81.reuse ;  /* 0x000000333ea67c23 */ /* 0x100fe20008010851 */
[--C-:B------:R-:W-:Y:S01]  /*10b60*/  FFMA.FTZ R180, R74, UR51, -R81.reuse ;  /* 0x000000334ab47c23 */ /* 0x100fe20008010851 */
[--C-:B------:R-:W-:Y:S01]  /*10b70*/  FFMA.FTZ R182, R91, UR51, -R81.reuse ;  /* 0x000000335bb67c23 */ /* 0x100fe20008010851 */
[----:B------:R-:W-:Y:S01]  /*10b80*/  FSEL R0, R0, -INF , !P3 ;  /* 0xff80000000007808 */ /* 0x000fe20005800000 */
[----:B------:R-:W-:Y:S01]  /*10b90*/  MUFU.EX2 R27, R27 ;  /* 0x0000001b001b7308 */ /* 0x000fe20000000800 */
[----:B------:R-:W-:Y:S01]  /*10ba0*/  ISETP.GT.AND P3, PT, R71, 0x79, !P6 ;  /* 0x000000794700780c */ /* 0x000fe20007764270 */
[--C-:B------:R-:W-:Y:S01]  /*10bb0*/  FFMA.FTZ R73, R92, UR51, -R81.reuse ;  /* 0x000000335c497c23 */ /* 0x100fe20008010851 */
[----:B------:R-:W-:Y:S01]  /*10bc0*/  FMNMX.FTZ R75, R0, R3, !PT ;  /* 0x00000003004b7209 */ /* 0x000fe20007810000 */
[--C-:B------:R-:W-:Y:S01]  /*10bd0*/  FFMA.FTZ R154, R58, UR51, -R81.reuse ;  /* 0x000000333a9a7c23 */ /* 0x100fe20008010851 */
[----:B------:R-:W-:Y:S01]  /*10be0*/  ISETP.LT.OR P3, PT, R72, 0x7a, P3 ;  /* 0x0000007a4800780c */ /* 0x000fe20001f61670 */
[--C-:B------:R-:W-:Y:S01]  /*10bf0*/  FFMA.FTZ R176, R94, UR51, -R81.reuse ;  /* 0x000000335eb07c23 */ /* 0x100fe20008010851 */
[----:B------:R-:W-:Y:S01]  /*10c00*/  FMNMX.FTZ R26, R28, R75, !PT ;  /* 0x0000004b1c1a7209 */ /* 0x000fe20007810000 */
[----:B------:R-:W0:Y:S01]  /*10c10*/  MUFU.EX2 R180, R180 ;  /* 0x000000b400b47308 */ /* 0x000e220000000800 */
[----:B------:R-:W-:Y:S01]  /*10c20*/  FSEL R44, R44, -INF , !P3 ;  /* 0xff8000002c2c7808 */ /* 0x000fe20005800000 */
        /* <DEDUP_REMOVED lines=35> */
[----:B------:R-:W3:Y:S01]  /*10e60*/  MUFU.EX2 R176, R176 ;  /* 0x000000b000b07308 */ /* 0x000ee20000000800 */
[----:B------:R-:W-:Y:S01]  /*10e70*/  IMAD.MOV.U32 R60, RZ, RZ, R198 ;  /* 0x000000ffff3c7224 */ /* 0x000fe200078e00c6 */
[----:B------:R-:W-:-:S04]  /*10e80*/  FMNMX.FTZ R83, R39, R26, !PT ;  /* 0x0000001a27537209 */ /* 0x000fc80007810000 */
[----:B------:R-:W-:Y:S02]  /*10e90*/  FMNMX.FTZ R26, R38, R83, !PT ;  /* 0x00000053261a7209 */ /* 0x000fe40007810000 */
[----:B------:R-:W4:Y:S02]  /*10ea0*/  MUFU.EX2 R75, R95 ;  /* 0x0000005f004b7308 */ /* 0x000f240000000800 */
[----:B------:R-:W-:-:S04]  /*10eb0*/  FMNMX.FTZ R83, R41, R26, !PT ;  /* 0x0000001a29537209 */ /* 0x000fc80007810000 */
[----:B------:R-:W-:Y:S02]  /*10ec0*/  FMNMX.FTZ R83, R40, R83, !PT ;  /* 0x0000005328537209 */ /* 0x000fe40007810000 */
[----:B------:R-:W5:Y:S02]  /*10ed0*/  MUFU.EX2 R178, R178 ;  /* 0x000000b200b27308 */ /* 0x000f640000000800 */
[----:B------:R-:W-:-:S04]  /*10ee0*/  FMNMX.FTZ R26, R46, R83, !PT ;  /* 0x000000532e1a7209 */ /* 0x000fc80007810000 */
[----:B------:R-:W-:Y:S02]  /*10ef0*/  FMNMX.FTZ R85, R45, R26, !PT ;  /* 0x0000001a2d557209 */ /* 0x000fe40007810000 */
[----:B------:R-:W5:Y:S02]  /*10f00*/  MUFU.EX2 R77, R77 ;  /* 0x0000004d004d7308 */ /* 0x000f640000000800 */
        /* <DEDUP_REMOVED lines=16> */
[----:B------:R-:W-:Y:S02]  /*11010*/  FSEL R26, R43, -INF , !P5 ;  /* 0xff8000002b1a7808 */ /* 0x000fe40006800000 */
[----:B------:R-:W-:Y:S02]  /*11020*/  FMNMX.FTZ R71, R42, R71, !PT ;  /* 0x000000472a477209 */ /* 0x000fe40007810000 */
[----:B------:R-:W-:Y:S02]  /*11030*/  MUFU.EX2 R85, R103 ;  /* 0x0000006700557308 */ /* 0x000fe40000000800 */
[----:B------:R-:W-:-:S04]  /*11040*/  FMNMX.FTZ R71, R26, R71, !PT ;  /* 0x000000471a477209 */ /* 0x000fc80007810000 */
[----:B------:R-:W-:Y:S02]  /*11050*/  FMNMX.FTZ R71, R44, R71, !PT ;  /* 0x000000472c477209 */ /* 0x000fe40007810000 */
[----:B------:R-:W-:Y:S03]  /*11060*/  MUFU.EX2 R170, R170 ;  /* 0x000000aa00aa7308 */ /* 0x000fe60000000800 */
        /* <DEDUP_REMOVED lines=9> */
[----:B0-----:R-:W-:Y:S01]  /*11100*/  FMNMX.FTZ R218, R62, R71, !PT ;  /* 0x000000473eda7209 */ /* 0x001fe20007810000 */
[----:B------:R-:W-:-:S06]  /*11110*/  FFMA.FTZ R71, R6, UR51, -R81 ;  /* 0x0000003306477c23 */ /* 0x000fcc0008010851 */
[----:B------:R-:W-:Y:S01]  /*11120*/  MUFU.EX2 R61, R61 ;  /* 0x0000003d003d7308 */ /* 0x000fe20000000800 */
[----:B------:R-:W0:Y:S01]  /*11130*/  @P1 LDC R62, c[0x0][0x450] ;  /* 0x00011400ff3e1b82 */ /* 0x000e220000000800 */
[C---:B------:R-:W-:Y:S01]  /*11140*/  FSETP.NEU.FTZ.AND P3, PT, R218.reuse, -INF , PT ;  /* 0xff800000da00780b */ /* 0x040fe20003f7d000 */
[----:B------:R-:W-:-:S05]  /*11150*/  FMUL.FTZ R58, R218, UR51 ;  /* 0x00000033da3a7c20 */ /* 0x000fca0008410000 */
[----:B------:R-:W-:Y:S01]  /*11160*/  FSEL R81, R58, RZ, P3 ;  /* 0x000000ff3a517208 */ /* 0x000fe20001800000 */
[----:B------:R-:W-:Y:S04]  /*11170*/  MUFU.EX2 R162, R162 ;  /* 0x000000a200a27308 */ /* 0x000fe80000000800 */
[--C-:B------:R-:W-:Y:S01]  /*11180*/  FFMA.FTZ R181, R0, UR51, -R81.reuse ;  /* 0x0000003300b57c23 */ /* 0x100fe20008010851 */
[----:B------:R-:W-:Y:S01]  /*11190*/  FFMA.FTZ R0, R3, UR51, -R81 ;  /* 0x0000003303007c23 */ /* 0x000fe20008010851 */
[----:B------:R-:W-:Y:S01]  /*111a0*/  FADD.FTZ R3, R180, R27 ;  /* 0x0000001bb4037221 */ /* 0x000fe20000010000 */
        /* <DEDUP_REMOVED lines=11> */
[----:B------:R-:W1:Y:S01]  /*11260*/  MUFU.EX2 R0, R0 ;  /* 0x0000000000007308 */ /* 0x000e620000000800 */
[----:B---3--:R-:W-:Y:S01]  /*11270*/  FADD.FTZ R6, R176, R3 ;  /* 0x00000003b0067221 */ /* 0x008fe20000010000 */
[--C-:B------:R-:W-:Y:S01]  /*11280*/  FFMA.FTZ R34, R34, UR51, -R81.reuse ;  /* 0x0000003322227c23 */ /* 0x100fe20008010851 */
[--C-:B------:R-:W-:Y:S01]  /*11290*/  FFMA.FTZ R175, R37, UR51, -R81.reuse ;  /* 0x0000003325af7c23 */ /* 0x100fe20008010851 */
[--C-:B------:R-:W-:Y:S01]  /*112a0*/  FFMA.FTZ R161, R50, UR51, -R81.reuse ;  /* 0x0000003332a17c23 */ /* 0x100fe20008010851 */
[----:B----4-:R-:W-:Y:S01]  /*112b0*/  FADD.FTZ R3, R75, R6 ;  /* 0x000000064b037221 */ /* 0x010fe20000010000 */
[--C-:B------:R-:W-:Y:S01]  /*112c0*/  FFMA.FTZ R36, R36, UR51, -R81.reuse ;  /* 0x0000003324247c23 */ /* 0x100fe20008010851 */
[----:B------:R-:W-:Y:S01]  /*112d0*/  FFMA.FTZ R169, R39, UR51, -R81 ;  /* 0x0000003327a97c23 */ /* 0x000fe20008010851 */
[----:B------:R-:W2:Y:S01]  /*112e0*/  MUFU.EX2 R183, R183 ;  /* 0x000000b700b77308 */ /* 0x000ea20000000800 */
[----:B-----5:R-:W-:Y:S01]  /*112f0*/  FADD.FTZ R48, R178, R3 ;  /* 0x00000003b2307221 */ /* 0x020fe20000010000 */
[--C-:B------:R-:W-:Y:S01]  /*11300*/  FFMA.FTZ R38, R38, UR51, -R81.reuse ;  /* 0x0000003326267c23 */ /* 0x100fe20008010851 */
[--C-:B------:R-:W-:Y:S01]  /*11310*/  FFMA.FTZ R171, R41, UR51, -R81.reuse ;  /* 0x0000003329ab7c23 */ /* 0x100fe20008010851 */
[--C-:B------:R-:W-:Y:S01]  /*11320*/  FFMA.FTZ R40, R40, UR51, -R81.reuse ;  /* 0x0000003328287c23 */ /* 0x100fe20008010851 */
[----:B------:R-:W-:Y:S01]  /*11330*/  FADD.FTZ R29, R77, R48 ;  /* 0x000000304d1d7221 */ /* 0x000fe20000010000 */
[--C-:B------:R-:W-:Y:S01]  /*11340*/  FFMA.FTZ R165, R46, UR51, -R81.reuse ;  /* 0x000000332ea57c23 */ /* 0x100fe20008010851 */
[----:B------:R-:W-:Y:S01]  /*11350*/  FFMA.FTZ R46, R45, UR51, -R81 ;  /* 0x000000332d2e7c23 */ /* 0x000fe20008010851 */
[----:B------:R-:W3:Y:S01]  /*11360*/  MUFU.EX2 R28, R28 ;  /* 0x0000001c001c7308 */ /* 0x000ee20000000800 */
[----:B-1----:R-:W-:Y:S01]  /*11370*/  FADD.FTZ R6, R181, R0 ;  /* 0x00000000b5067221 */ /* 0x002fe20000010000 */
[----:B------:R-:W-:Y:S01]  /*11380*/  FADD.FTZ R58, R172, R29 ;  /* 0x0000001dac3a7221 */ /* 0x000fe20000010000 */
[--C-:B------:R-:W-:Y:S01]  /*11390*/  FFMA.FTZ R48, R47, UR51, -R81.reuse ;  /* 0x000000332f307c23 */ /* 0x100fe20008010851 */
[--C-:B------:R-:W-:Y:S01]  /*113a0*/  FFMA.FTZ R163, R52, UR51, -R81.reuse ;  /* 0x0000003334a37c23 */ /* 0x100fe20008010851 */
[----:B------:R-:W-:Y:S01]  /*113b0*/  FFMA.FTZ R52, R51, UR51, -R81 ;  /* 0x0000003333347c23 */ /* 0x000fe20008010851 */
[----:B------:R-:W-:Y:S01]  /*113c0*/  FADD.FTZ R29, R79, R58 ;  /* 0x0000003a4f1d7221 */ /* 0x000fe20000010000 */
[----:B------:R-:W-:Y:S01]  /*113d0*/  F2FP.F16.F32.PACK_AB R180, R27, R180 ;  /* 0x000000b41bb4723e */ /* 0x000fe200000000ff */
        /* <DEDUP_REMOVED lines=9> */
[----:B---3--:R-:W-:Y:S01]  /*11470*/  FADD.FTZ R6, R28, R3 ;  /* 0x000000031c067221 */ /* 0x008fe20000010000 */
[----:B------:R-:W-:Y:S01]  /*11480*/  FADD.FTZ R58, R168, R29 ;  /* 0x0000001da83a7221 */ /* 0x000fe20000010000 */
[--C-:B------:R-:W-:Y:S01]  /*11490*/  FFMA.FTZ R55, R55, UR51, -R81.reuse ;  /* 0x0000003337377c23 */ /* 0x100fe20008010851 */
[----:B------:R-:W3:Y:S01]  /*114a0*/  @P1 LDC R31, c[0x0][0x44c] ;  /* 0x00011300ff1f1b82 */ /* 0x000ee20000000800 */
[--C-:B------:R-:W-:Y:S01]  /*114b0*/  FFMA.FTZ R57, R57, UR51, -R81.reuse ;  /* 0x0000003339397c23 */ /* 0x100fe20008010851 */
[----:B------:R-:W-:Y:S01]  /*114c0*/  FADD.FTZ R29, R85, R58 ;  /* 0x0000003a551d7221 */ /* 0x000fe20000010000 */
[----:B------:R-:W-:Y:S01]  /*114d0*/  FFMA.FTZ R42, R42, UR51, -R81 ;  /* 0x000000332a2a7c23 */ /* 0x000fe20008010851 */
[----:B------:R-:W4:Y:S01]  /*114e0*/  MUFU.EX2 R179, R179 ;  /* 0x000000b300b37308 */ /* 0x000f220000000800 */
[----:B-1----:R-:W-:Y:S01]  /*114f0*/  FADD.FTZ R3, R177, R6 ;  /* 0x00000006b1037221 */ /* 0x002fe20000010000 */
[----:B------:R-:W-:Y:S01]  /*11500*/  FADD.FTZ R58, R170, R29 ;  /* 0x0000001daa3a7221 */ /* 0x000fe20000010000 */
[--C-:B------:R-:W-:Y:S01]  /*11510*/  FFMA.FTZ R26, R26, UR51, -R81.reuse ;  /* 0x000000331a1a7c23 */ /* 0x100fe20008010851 */
[----:B------:R-:W-:Y:S01]  /*11520*/  FFMA.FTZ R44, R44, UR51, -R81 ;  /* 0x000000332c2c7c23 */ /* 0x000fe20008010851 */
[----:B------:R-:W-:Y:S01]  /*11530*/  F2FP.F16.F32.PACK_AB R181, R0, R181 ;  /* 0x000000b500b5723e */ /* 0x000fe200000000ff */
[----:B------:R-:W-:Y:S01]  /*11540*/  FADD.FTZ R29, R87, R58 ;  /* 0x0000003a571d7221 */ /* 0x000fe20000010000 */
[----:B------:R-:W-:Y:S01]  /*11550*/  F2FP.F16.F32.PACK_AB R182, R73, R182 ;  /* 0x000000b649b6723e */ /* 0x000fe200000000ff */
[----:B------:R-:W1:Y:S01]  /*11560*/  MUFU.EX2 R32, R32 ;  /* 0x0000002000207308 */ /* 0x000e620000000800 */
[----:B--2---:R-:W-:Y:S01]  /*11570*/  FADD.FTZ R6, R30, R3 ;  /* 0x000000031e067221 */ /* 0x004fe20000010000 */
[----:B------:R-:W-:Y:S01]  /*11580*/  FADD.FTZ R58, R164, R29 ;  /* 0x0000001da43a7221 */ /* 0x000fe20000010000 */
[----:B------:R-:W-:-:S02]  /*11590*/  F2FP.F16.F32.PACK_AB R176, R75, R176 ;  /* 0x000000b04bb0723e */ /* 0x000fc400000000ff */
[----:B------:R-:W-:Y:S01]  /*115a0*/  F2FP.F16.F32.PACK_AB R178, R77, R178 ;  /* 0x000000b24db2723e */ /* 0x000fe200000000ff */
[----:B------:R-:W-:Y:S01]  /*115b0*/  FADD.FTZ R29, R43, R58 ;  /* 0x0000003a2b1d7221 */ /* 0x000fe20000010000 */
[----:B------:R-:W-:Y:S01]  /*115c0*/  F2FP.F16.F32.PACK_AB R172, R79, R172 ;  /* 0x000000ac4fac723e */ /* 0x000fe200000000ff */
[----:B------:R-:W2:Y:S01]  /*115d0*/  MUFU.EX2 R173, R173 ;  /* 0x000000ad00ad7308 */ /* 0x000ea20000000800 */
[----:B----4-:R-:W-:Y:S01]  /*115e0*/  FADD.FTZ R3, R179, R6 ;  /* 0x00000006b3037221 */ /* 0x010fe20000010000 */
[----:B------:R-:W-:Y:S01]  /*115f0*/  FADD.FTZ R58, R166, R29 ;  /* 0x0000001da63a7221 */ /* 0x000fe20000010000 */
[----:B------:R-:W-:Y:S01]  /*11600*/  F2FP.F16.F32.PACK_AB R174, R83, R174 ;  /* 0x000000ae53ae723e */ /* 0x000fe200000000ff */
[----:B---3--:R-:W-:Y:S01]  /*11610*/  @P1 IMAD.HI.U32 R31, R198, R31, RZ ;  /* 0x0000001fc61f1227 */ /* 0x008fe200078e00ff */
[----:B------:R-:W-:-:S03]  /*11620*/  F2FP.F16.F32.PACK_AB R168, R85, R168 ;  /* 0x000000a855a8723e */ /* 0x000fc600000000ff */
[----:B------:R-:W-:Y:S01]  /*11630*/  FADD.FTZ R29, R59, R58 ;  /* 0x0000003a3b1d7221 */ /* 0x000fe20000010000 */
[----:B------:R-:W-:Y:S01]  /*11640*/  F2FP.F16.F32.PACK_AB R170, R87, R170 ;  /* 0x000000aa57aa723e */ /* 0x000fe200000000ff */
[----:B------:R-:W3:Y:S01]  /*11650*/  MUFU.EX2 R34, R34 ;  /* 0x0000002200227308 */ /* 0x000ee20000000800 */
[----:B-1----:R-:W-:Y:S01]  /*11660*/  FADD.FTZ R6, R32, R3 ;  /* 0x0000000320067221 */ /* 0x002fe20000010000 */
[----:B------:R-:W-:Y:S01]  /*11670*/  FADD.FTZ R58, R160, R29 ;  /* 0x0000001da03a7221 */ /* 0x000fe20000010000 */
[----:B0-----:R-:W-:Y:S02]  /*11680*/  @P1 SHF.R.U32.HI R60, RZ, R62, R31 ;  /* 0x0000003eff3c1219 */ /* 0x001fe4000001161f */
[----:B------:R-:W-:Y:S01]  /*11690*/  F2FP.F16.F32.PACK_AB R164, R43, R164 ;  /* 0x000000a42ba4723e */ /* 0x000fe200000000ff */
[----:B------:R-:W-:Y:S01]  /*116a0*/  FADD.FTZ R29, R61, R58 ;  /* 0x0000003a3d1d7221 */ /* 0x000fe20000010000 */
[----:B------:R-:W-:Y:S01]  /*116b0*/  F2FP.F16.F32.PACK_AB R166, R59, R166 ;  /* 0x000000a63ba6723e */ /* 0x000fe200000000ff */
[----:B------:R-:W0:Y:S01]  /*116c0*/  MUFU.EX2 R175, R175 ;  /* 0x000000af00af7308 */ /* 0x000e220000000800 */
[----:B--2---:R-:W-:Y:S01]  /*116d0*/  FADD.FTZ R3, R173, R6 ;  /* 0x00000006ad037221 */ /* 0x004fe20000010000 */
[----:B------:R-:W-:Y:S01]  /*116e0*/  FADD.FTZ R58, R162, R29 ;  /* 0x0000001da23a7221 */ /* 0x000fe20000010000 */
[----:B------:R-:W-:Y:S01]  /*116f0*/  IMAD.IADD R93, R93, 0x1, R60 ;  /* 0x000000015d5d7824 */ /* 0x000fe200078e023c */
[----:B------:R-:W-:-:S02]  /*11700*/  F2FP.F16.F32.PACK_AB R160, R61, R160 ;  /* 0x000000a03da0723e */ /* 0x000fc400000000ff */
[----:B------:R-:W-:Y:S01]  /*11710*/  F2FP.F16.F32.PACK_AB R183, R28, R183 ;  /* 0x000000b71cb7723e */ /* 0x000fe200000000ff */
[----:B------:R-:W-:Y:S01]  /*11720*/  IMAD.IADD R24, R93, 0x1, R24 ;  /* 0x000000015d187824 */ /* 0x000fe200078e0218 */
[----:B------:R-:W1:Y:S01]  /*11730*/  MUFU.EX2 R36, R36 ;  /* 0x0000002400247308 */ /* 0x000e620000000800 */
[----:B---3--:R-:W-:Y:S01]  /*11740*/  FADD.FTZ R6, R34, R3 ;  /* 0x0000000322067221 */ /* 0x008fe20000010000 */
[----:B------:R-:W-:Y:S02]  /*11750*/  F2FP.F16.F32.PACK_AB R177, R30, R177 ;  /* 0x000000b11eb1723e */ /* 0x000fe400000000ff */
[----:B------:R-:W-:Y:S02]  /*11760*/  F2FP.F16.F32.PACK_AB R179, R32, R179 ;  /* 0x000000b320b3723e */ /* 0x000fe400000000ff */
[----:B------:R-:W-:Y:S02]  /*11770*/  F2FP.F16.F32.PACK_AB R173, R34, R173 ;  /* 0x000000ad22ad723e */ /* 0x000fe400000000ff */
        /* <DEDUP_REMOVED lines=71> */
[----:B-1----:R-:W-:Y:S01]  /*11bf0*/  FADD.FTZ R58, R154, R27 ;  /* 0x0000001b9a3a7221 */ /* 0x002fe20000010000 */
[C---:B--2---:R-:W-:Y:S01]  /*11c00*/  FADD.FTZ R3, R155.reuse, R0 ;  /* 0x000000009b037221 */ /* 0x044fe20000010000 */
[----:B------:R-:W-:Y:S01]  /*11c10*/  F2FP.F16.F32.PACK_AB R155, R155, R26 ;  /* 0x0000001a9b9b723e */ /* 0x000fe200000000ff */
[----:B------:R-:W-:Y:S02]  /*11c20*/  VIADD R0, R88, 0xfffffffe ;  /* 0xfffffffe58007836 */ /* 0x000fe40000000000 */
[C---:B0-----:R-:W-:Y:S01]  /*11c30*/  FADD.FTZ R6, R71.reuse, R58 ;  /* 0x0000003a47067221 */ /* 0x041fe20000010000 */
[----:B------:R-:W-:Y:S01]  /*11c40*/  F2FP.F16.F32.PACK_AB R154, R71, R154 ;  /* 0x0000009a479a723e */ /* 0x000fe200000000ff */
[----:B------:R-:W-:Y:S06]  /*11c50*/  @!P2 BRA `(.L_x_8354) ;  /* 0x000000000048a947 */ /* 0x000fec0003800000 */
        /* <DEDUP_REMOVED lines=11> */
.L_x_8356:
[----:B------:R-:W-:-:S13]  /*11d10*/  ISETP.NE.AND P3, PT, R25, 0x1, PT ;  /* 0x000000011900780c */ /* 0x000fda0003f65270 */
[----:B------:R-:W0:Y:S02]  /*11d20*/  @P3 LDC.64 R28, c[0x0][0x9e8] ;  /* 0x00027a00ff1c3b82 */ /* 0x000e240000000a00 */
[----:B0-----:R-:W-:-:S05]  /*11d30*/  @P3 IMAD.HI.U32 R28, R26, R28, RZ ;  /* 0x0000001c1a1c3227 */ /* 0x001fca00078e00ff */
[----:B------:R-:W-:-:S07]  /*11d40*/  @P3 SHF.R.U32.HI R26, RZ, R29, R28 ;  /* 0x0000001dff1a3219 */ /* 0x000fce000001161c */
.L_x_8357:
[----:B------:R-:W-:Y:S05]  /*11d50*/  BSYNC B0 ;  /* 0x0000000000007941 */ /* 0x000fea0003800000 */
.L_x_8355:
[----:B------:R-:W-:-:S05]  /*11d60*/  IMAD R25, R26, R25, R25 ;  /* 0x000000191a197224 */ /* 0x000fca00078e0219 */
[----:B------:R-:W-:-:S07]  /*11d70*/  VIMNMX R24, R24, R25, PT ;  /* 0x0000001918187248 */ /* 0x000fce0003fe0100 */
.L_x_8354:
[----:B------:R-:W-:Y:S01]  /*11d80*/  SHF.R.S32.HI R25, RZ, 0x1f, R24 ;  /* 0x0000001fff197819 */ /* 0x000fe20000011418 */
[----:B------:R-:W-:Y:S01]  /*11d90*/  ULDC UR41, c[0x0][0x9e4] ;  /* 0x0002790000297ab9 */ /* 0x000fe20000000800 */
[----:B------:R-:W-:Y:S01]  /*11da0*/  ULDC UR5, c[0x0][0x9e4] ;  /* 0x0002790000057ab9 */ /* 0x000fe20000000800 */
[----:B------:R-:W-:Y:S01]  /*11db0*/  ULDC UR43, c[0x0][0x9d8] ;  /* 0x00027600002b7ab9 */ /* 0x000fe20000000800 */
[----:B------:R-:W-:Y:S01]  /*11dc0*/  LEA.HI R25, R25, R24, RZ, 0x7 ;  /* 0x0000001819197211 */ /* 0x000fe200078f38ff */
[----:B------:R-:W-:Y:S01]  /*11dd0*/  ULDC UR50, c[0x0][0x9d8] ;  /* 0x0002760000327ab9 */ /* 0x000fe20000000800 */
[----:B------:R-:W-:Y:S01]  /*11de0*/  ULDC UR48, c[0x0][0x9d8] ;  /* 0x0002760000307ab9 */ /* 0x000fe20000000800 */
[----:B------:R-:W-:Y:S01]  /*11df0*/  ULDC UR4, c[0x0][0x988] ;  /* 0x0002620000047ab9 */ /* 0x000fe20000000800 */
[----:B------:R-:W-:Y:S01]  /*11e00*/  SHF.R.S32.HI R25, RZ, 0x7, R25 ;  /* 0x00000007ff197819 */ /* 0x000fe20000011419 */
[----:B------:R-:W-:Y:S01]  /*11e10*/  ULDC UR7, c[0x0][0x988] ;  /* 0x0002620000077ab9 */ /* 0x000fe20000000800 */
[----:B------:R-:W-:Y:S01]  /*11e20*/  ULDC UR6, c[0x0][0x988] ;  /* 0x0002620000067ab9 */ /* 0x000fe20000000800 */
[----:B------:R-:W-:Y:S01]  /*11e30*/  ULDC UR49, c[0x0][0x9e0] ;  /* 0x0002780000317ab9 */ /* 0x000fe20000000800 */
[----:B------:R-:W-:Y:S01]  /*11e40*/  VIMNMX R213, R206, R25, !PT ;  /* 0x00000019ced57248 */ /* 0x000fe20007fe0100 */
[----:B------:R-:W-:Y:S01]  /*11e50*/  ULDC UR42, c[0x0][0x9e0] ;  /* 0x00027800002a7ab9 */ /* 0x000fe20000000800 */
[----:B------:R-:W-:-:S02]  /*11e60*/  CS2R R150, SRZ ;  /* 0x0000000000967805 */ /* 0x000fc4000001ff00 */
[----:B------:R-:W-:Y:S02]  /*11e70*/  CS2R R148, SRZ ;  /* 0x0000000000947805 */ /* 0x000fe4000001ff00 */
[----:B------:R-:W-:Y:S02]  /*11e80*/  ISETP.GE.AND P3, PT, R0, R213, PT ;  /* 0x000000d50000720c */ /* 0x000fe40003f66270 */
        /* <DEDUP_REMOVED lines=31> */
[----:B------:R-:W-:-:S07]  /*12080*/  IMAD.MOV.U32 R151, RZ, RZ, RZ ;  /* 0x000000ffff977224 */ /* 0x000fce00078e00ff */
.L_x_8378:
[----:B------:R-:W-:Y:S01]  /*12090*/  ISETP.NE.AND P3, PT, R199, RZ, PT ;  /* 0x000000ffc700720c */ /* 0x000fe20003f65270 */
[----:B------:R-:W-:Y:S01]  /*120a0*/  VIADD R214, R184, 0x1 ;  /* 0x00000001b8d67836 */ /* 0x000fe20000000000 */
[----:B------:R-:W-:Y:S05]  /*120b0*/  YIELD ;  /* 0x0000000000007946 */ /* 0x000fea0003800000 */
[----:B------:R-:W-:-:S04]  /*120c0*/  ISETP.NE.AND P4, PT, R214, 0x2, PT ;  /* 0x00000002d600780c */ /* 0x000fc80003f85270 */
[----:B------:R-:W-:Y:S02]  /*120d0*/  SEL R24, RZ, 0x1, P4 ;  /* 0x00000001ff187807 */ /* 0x000fe40002000000 */
[----:B------:R-:W-:Y:S02]  /*120e0*/  SEL R214, R214, RZ, P4 ;  /* 0x000000ffd6d67207 */ /* 0x000fe40002000000 */
[----:B------:R-:W-:Y:S01]  /*120f0*/  LOP3.LUT R215, R187, R24, RZ, 0x3c, !PT ;  /* 0x00000018bbd77212 */ /* 0x000fe200078e3cff */
[----:B------:R-:W-:Y:S06]  /*12100*/  @P3 BRA `(.L_x_8359) ;  /* 0x0000000000303947 */ /* 0x000fec0003800000 */
[----:B------:R-:W-:Y:S05]  /*12110*/  @!P0 BRA `(.L_x_8360) ;  /* 0x0000000000048947 */ /* 0x000fea0003800000 */
[----:B------:R-:W-:Y:S01]  /*12120*/  BPT.TRAP 0x1 ;  /* 0x000000040000795c */ /* 0x000fe20000300000 */
.L_x_8360:
[----:B------:R-:W-:Y:S01]  /*12130*/  IMAD R25, R214, 0x8, R18 ;  /* 0x00000008d6197824 */ /* 0x000fe200078e0212 */
[----:B------:R-:W-:-:S04]  /*12140*/  SHF.L.U32 R24, R215, 0x1f, RZ ;  /* 0x0000001fd7187819 */ /* 0x000fc800000006ff */
[----:B------:R0:W1:Y:S01]  /*12150*/  SYNCS.PHASECHK.TRANS64.TRYWAIT P4, [R25+URZ+0x28830], R24 ;  /* 0x02883018190075a7 */ /* 0x000062000808017f */
[----:B------:R-:W-:Y:S05]  /*12160*/  @!P0 BRA `(.L_x_8361) ;  /* 0x0000000000048947 */ /* 0x000fea0003800000 */
[----:B------:R-:W-:Y:S01]  /*12170*/  BPT.TRAP 0x1 ;  /* 0x000000040000795c */ /* 0x000fe20000300000 */
.L_x_8361:
[----:B------:R-:W-:Y:S04]  /*12180*/  BSSY B0, `(.L_x_8359) ;  /* 0x0000004000007945 */ /* 0x000fe80003800000 */
[----:B-1----:R-:W-:Y:S05]  /*12190*/  @P4 BRA `(.L_x_8362) ;  /* 0x0000000000084947 */ /* 0x002fea0003800000 */
[----:B------:R-:W1:Y:S02]  /*121a0*/  SYNCS.PHASECHK.TRANS64.TRYWAIT P4, [R25+URZ+0x28830], R24 ;  /* 0x02883018190075a7 */ /* 0x000e64000808017f */
[----:B-1----:R-:W-:Y:S05]  /*121b0*/  @!P4 BRA `(.L_x_8363) ;  /* 0x000001800090c947 */ /* 0x002fea0003800000 */
.L_x_8362:
[----:B------:R-:W-:Y:S05]  /*121c0*/  BSYNC B0 ;  /* 0x0000000000007941 */ /* 0x000fea0003800000 */
.L_x_8359:
[----:B------:R-:W2:Y:S01]  /*121d0*/  S2R R26, SR_TID.X ;  /* 0x00000000001a7919 */ /* 0x000ea20000002100 */
[----:B------:R-:W-:Y:S05]  /*121e0*/  WARPSYNC.ALL ;  /* 0x0000000000007948 */ /* 0x000fea0003800000 */
[----:B01----:R-:W-:Y:S01]  /*121f0*/  IMAD R24, R214, 0x800, R7 ;  /* 0x00000800d6187824 */ /* 0x003fe200078e0207 */
[----:B------:R-:W-:Y:S01]  /*12200*/  R2UR UR8, R4 ;  /* 0x00000000040872ca */ /* 0x000fe200000e0000 */
[----:B------:R-:W-:Y:S01]  /*12210*/  IMAD.MOV.U32 R25, RZ, RZ, 0x40000040 ;  /* 0x40000040ff197424 */ /* 0x000fe200078e00ff */
[----:B------:R-:W-:Y:S01]  /*12220*/  R2UR UR9, R5 ;  /* 0x00000000050972ca */ /* 0x000fe200000e0000 */
[----:B------:R-:W-:Y:S01]  /*12230*/  IMAD.MOV.U32 R29, RZ, RZ, 0x40000040 ;  /* 0x40000040ff1d7424 */ /* 0x000fe200078e00ff */
[C---:B------:R-:W-:Y:S01]  /*12240*/  IADD3 R28, R24.reuse, 0x2, RZ ;  /* 0x00000002181c7810 */ /* 0x040fe20007ffe0ff */
[----:B------:R-:W-:Y:S01]  /*12250*/  IMAD.MOV.U32 R27, RZ, RZ, 0x40000040 ;  /* 0x40000040ff1b7424 */ /* 0x000fe200078e00ff */
[----:B------:R-:W-:Y:S01]  /*12260*/  R2UR UR10, R24 ;  /* 0x00000000180a72ca */ /* 0x000fe200000e0000 */
[----:B------:R-:W-:Y:S01]  /*12270*/  IMAD.MOV.U32 R31, RZ, RZ, 0x40000040 ;  /* 0x40000040ff1f7424 */ /* 0x000fe200078e00ff */
[----:B------:R-:W-:Y:S01]  /*12280*/  R2UR UR14, R28 ;  /* 0x000000001c0e72ca */ /* 0x000fe200000e0000 */
[----:B------:R-:W-:Y:S01]  /*12290*/  VIADD R28, R24, 0x6 ;  /* 0x00000006181c7836 */ /* 0x000fe20000000000 */
[----:B------:R-:W-:-:S02]  /*122a0*/  R2UR UR11, R25 ;  /* 0x00000000190b72ca */ /* 0x000fc400000e0000 */
[----:B------:R-:W-:Y:S02]  /*122b0*/  R2UR UR15, R29 ;  /* 0x000000001d0f72ca */ /* 0x000fe400000e0000 */
[----:B------:R-:W-:Y:S01]  /*122c0*/  R2UR UR22, R28 ;  /* 0x000000001c1672ca */ /* 0x000fe200000e0000 */
[----:B------:R-:W-:Y:S01]  /*122d0*/  VIADD R28, R24, 0x402 ;  /* 0x00000402181c7836 */ /* 0x000fe20000000000 */
[----:B------:R-:W-:Y:S02]  /*122e0*/  R2UR UR19, R27 ;  /* 0x000000001b1372ca */ /* 0x000fe400000e0000 */
[----:B------:R-:W-:Y:S02]  /*122f0*/  R2UR UR23, R29 ;  /* 0x000000001d1772ca */ /* 0x000fe400000e0000 */
[----:B------:R-:W-:Y:S02]  /*12300*/  R2UR UR27, R27 ;  /* 0x000000001b1b72ca */ /* 0x000fe400000e0000 */
[----:B------:R-:W-:-:S02]  /*12310*/  R2UR UR30, R28 ;  /* 0x000000001c1e72ca */ /* 0x000fc400000e0000 */
[----:B------:R-:W-:Y:S02]  /*12320*/  R2UR UR31, R29 ;  /* 0x000000001d1f72ca */ /* 0x000fe400000e0000 */
[----:B--2---:R-:W-:Y:S02]  /*12330*/  SHF.R.U32.HI R26, RZ, 0x7, R26 ;  /* 0x00000007ff1a7819 */ /* 0x004fe4000001161a */
[----:B------:R-:W-:Y:S02]  /*12340*/  R2UR UR35, R31 ;  /* 0x000000001f2372ca */ /* 0x000fe400000e0000 */
[----:B------:R-:W-:Y:S01]  /*12350*/  R2UR UR47, R25 ;  /* 0x00000000192f72ca */ /* 0x000fe200000e0000 */
[----:B------:R-:W-:Y:S01]  /*12360*/  VIADD R30, R26, 0x8 ;  /* 0x000000081a1e7836 */ /* 0x000fe20000000000 */
[----:B------:R-:W-:Y:S01]  /*12370*/  R2UR UR12, R192 ;  /* 0x00000000c00c72ca */ /* 0x000fe200000e0000 */
[----:B------:R-:W-:Y:S01]  /*12380*/  VIADD R26, R24, 0x4 ;  /* 0x00000004181a7836 */ /* 0x000fe20000000000 */
[----:B------:R-:W-:-:S02]  /*12390*/  R2UR UR13, R193 ;  /* 0x00000000c10d72ca */ /* 0x000fc400000e0000 */
[----:B------:R0:W-:Y:S01]  /*123a0*/  BAR.SYNC.DEFER_BLOCKING R30, 0x100 ;  /* 0x0004001e0000751d */ /* 0x0001e20000010000 */
[----:B------:R-:W-:Y:S02]  /*123b0*/  R2UR UR16, R190 ;  /* 0x00000000be1072ca */ /* 0x000fe400000e0000 */
[----:B------:R-:W-:Y:S02]  /*123c0*/  R2UR UR18, R26 ;  /* 0x000000001a1272ca */ /* 0x000fe400000e0000 */
[C---:B------:R-:W-:Y:S02]  /*123d0*/  IADD3 R26, R24.reuse, 0x400, RZ ;  /* 0x00000400181a7810 */ /* 0x040fe40007ffe0ff */
[----:B------:R-:W-:Y:S01]  /*123e0*/  R2UR UR17, R191 ;  /* 0x00000000bf1172ca */ /* 0x000fe200000e0000 */
[----:B0-----:R-:W-:Y:S01]  /*123f0*/  VIADD R30, R24, 0x404 ;  /* 0x00000404181e7836 */ /* 0x001fe20000000000 */
[----:B------:R-:W-:Y:S01]  /*12400*/  R2UR UR26, R26 ;  /* 0x000000001a1a72ca */ /* 0x000fe200000e0000 */
[----:B------:R-:W-:Y:S01]  /*12410*/  VIADD R24, R24, 0x406 ;  /* 0x0000040618187836 */ /* 0x000fe20000000000 */
[----:B------:R-:W-:-:S02]  /*12420*/  R2UR UR20, R20 ;  /* 0x00000000141472ca */ /* 0x000fc400000e0000 */
[----:B------:R-:W-:Y:S02]  /*12430*/  R2UR UR34, R30 ;  /* 0x000000001e2272ca */ /* 0x000fe400000e0000 */
[----:B------:R-:W-:Y:S02]  /*12440*/  R2UR UR46, R24 ;  /* 0x00000000182e72ca */ /* 0x000fe400000e0000 */
[----:B------:R-:W-:Y:S02]  /*12450*/  R2UR UR21, R21 ;  /* 0x00000000151572ca */ /* 0x000fe400000e0000 */
[----:B------:R-:W-:Y:S02]  /*12460*/  R2UR UR24, R14 ;  /* 0x000000000e1872ca */ /* 0x000fe400000e0000 */
[----:B------:R-:W-:Y:S02]  /*12470*/  R2UR UR25, R15 ;  /* 0x000000000f1972ca */ /* 0x000fe400000e0000 */
[----:B------:R-:W-:Y:S01]  /*12480*/  R2UR UR28, R12 ;  /* 0x000000000c1c72ca */ /* 0x000fe200000e0000 */
[----:B------:R-:W-:Y:S01]  /*12490*/  WARPGROUP.ARRIVE ;  /* 0x00000000000079c5 */ /* 0x000fe20000000000 */
[----:B------:R-:W-:-:S02]  /*124a0*/  R2UR UR29, R13 ;  /* 0x000000000d1d72ca */ /* 0x000fc400000e0000 */
[----:B------:R-:W-:Y:S02]  /*124b0*/  R2UR UR32, R10 ;  /* 0x000000000a2072ca */ /* 0x000fe400000e0000 */
[----:B------:R-:W-:Y:S01]  /*124c0*/  R2UR UR33, R11 ;  /* 0x000000000b2172ca */ /* 0x000fe200000e0000 */
[----:B------:R-:W-:Y:S01]  /*124d0*/  HGMMA.64x128x16.F32 R24, gdesc[UR8], RZ, !UPT, gsb0 ;  /* 0x01e00000081879f0 */ /* 0x000fe2000c0008ff */
        /* <DEDUP_REMOVED lines=27> */
.L_x_8365:
[----:B------:R-:W-:Y:S01]  /*12690*/  SHF.L.U32 R187, R187, 0x1f, RZ ;  /* 0x0000001fbbbb7819 */ /* 0x000fe200000006ff */
[----:B------:R-:W-:-:S04]  /*126a0*/  IMAD R204, R184, 0x8, R18 ;  /* 0x00000008b8cc7824 */ /* 0x000fc800078e0212 */
[----:B------:R0:W1:Y:S01]  /*126b0*/  SYNCS.PHASECHK.TRANS64.TRYWAIT P3, [R204+URZ+0x28850], R187 ;  /* 0x028850bbcc0075a7 */ /* 0x000062000806017f */
[----:B------:R-:W-:Y:S05]  /*126c0*/  @!P0 BRA `(.L_x_8366) ;  /* 0x0000000000048947 */ /* 0x000fea0003800000 */
[----:B------:R-:W-:Y:S01]  /*126d0*/  BPT.TRAP 0x1 ;  /* 0x000000040000795c */ /* 0x000fe20000300000 */
.L_x_8366:
[----:B-1----:R-:W-:Y:S05]  /*126e0*/  @P3 BRA `(.L_x_8364) ;  /* 0x0000000000083947 */ /* 0x002fea0003800000 */
[----:B------:R-:W1:Y:S02]  /*126f0*/  SYNCS.PHASECHK.TRANS64.TRYWAIT P3, [R204+URZ+0x28850], R187 ;  /* 0x028850bbcc0075a7 */ /* 0x000e64000806017f */
[----:B-1----:R-:W-:Y:S05]  /*12700*/  @!P3 BRA `(.L_x_8367) ;  /* 0x0000017c0050b947 */ /* 0x002fea0003800000 */
.L_x_8364:
[----:B01----:R-:W-:Y:S01]  /*12710*/  IADD3 R187, R18, 0x400, RZ ;  /* 0x0000040012bb7810 */ /* 0x003fe20007ffe0ff */
[----:B------:R-:W-:Y:S01]  /*12720*/  IMAD.MOV.U32 R205, RZ, RZ, 0x40000040 ;  /* 0x40000040ffcd7424 */ /* 0x000fe200078e00ff */
[----:B------:R-:W-:Y:S05]  /*12730*/  WARPSYNC.ALL ;  /* 0x0000000000007948 */ /* 0x000fea0003800000 */
[----:B------:R-:W-:Y:S01]  /*12740*/  SHF.R.U32.HI R187, RZ, 0x4, R187 ;  /* 0x00000004ffbb7819 */ /* 0x000fe200000116bb */
[----:B------:R-:W-:Y:S01]  /*12750*/  WARPGROUP.ARRIVE ;  /* 0x00000000000079c5 */ /* 0x000fe20000000000 */
[----:B------:R-:W-:Y:S01]  /*12760*/  R2UR UR11, R205 ;  /* 0x00000000cd0b72ca */ /* 0x000fe200000e0000 */
[----:B------:R-:W-:Y:S01]  /*12770*/  IMAD.MOV.U32 R205, RZ, RZ, 0x40000040 ;  /* 0x40000040ffcd7424 */ /* 0x000fe200078e00ff */
[----:B------:R-:W-:-:S03]  /*12780*/  LOP3.LUT R187, R187, 0x3fff, RZ, 0xc0, !PT ;  /* 0x00003fffbbbb7812 */ /* 0x000fc600078ec0ff */
[----:B------:R-:W0:Y:S01]  /*12790*/  S2R R216, SR_TID.X ;  /* 0x0000000000d87919 */ /* 0x000e220000002100 */
[----:B------:R-:W-:-:S05]  /*127a0*/  LOP3.LUT R187, R187, 0x4000000, RZ, 0xfc, !PT ;  /* 0x04000000bbbb7812 */ /* 0x000fca00078efcff */
[----:B------:R-:W-:-:S05]  /*127b0*/  IMAD R204, R184, 0x800, R187 ;  /* 0x00000800b8cc7824 */ /* 0x000fca00078e02bb */
[----:B------:R-:W-:-:S13]  /*127c0*/  R2UR UR10, R204 ;  /* 0x00000000cc0a72ca */ /* 0x000fda00000e0000 */
[----:B------:R-:W-:Y:S01]  /*127d0*/  HGMMA.64x128x16.F32 R88, R180, gdesc[UR8].tnspB, R88, gsb0 ;  /* 0x41e00008b4587df0 */ /* 0x000fe20008000858 */
[----:B0-----:R-:W-:Y:S02]  /*127e0*/  SHF.R.U32.HI R216, RZ, 0x7, R216 ;  /* 0x00000007ffd87819 */ /* 0x001fe400000116d8 */
[----:B------:R-:W-:Y:S02]  /*127f0*/  WARPGROUP.DEPBAR.LE gsb0, 0x0 ;  /* 0x00008000000079c5 */ /* 0x000fe40000010000 */
[----:B------:R-:W-:Y:S01]  /*12800*/  VIADD R180, R204, 0x80 ;  /* 0x00000080ccb47836 */ /* 0x000fe20000000000 */
[----:B------:R-:W-:Y:S01]  /*12810*/  WARPGROUP.ARRIVE ;  /* 0x00000000000079c5 */ /* 0x000fe20000000000 */
[----:B------:R-:W-:-:S03]  /*12820*/  IMAD.MOV.U32 R181, RZ, RZ, 0x40000040 ;  /* 0x40000040ffb57424 */ /* 0x000fc600078e00ff */
[----:B------:R-:W-:Y:S02]  /*12830*/  R2UR UR10, R180 ;  /* 0x00000000b40a72ca */ /* 0x000fe400000e0000 */
[----:B------:R-:W-:-:S13]  /*12840*/  R2UR UR11, R181 ;  /* 0x00000000b50b72ca */ /* 0x000fda00000e0000 */
[----:B------:R-:W-:Y:S03]  /*12850*/  HGMMA.64x128x16.F32 R88, R176, gdesc[UR8].tnspB, R88, gsb0 ;  /* 0x41e00008b0587df0 */ /* 0x000fe60008000858 */
[----:B------:R-:W-:Y:S02]  /*12860*/  WARPGROUP.DEPBAR.LE gsb0, 0x0 ;  /* 0x00008000000079c5 */ /* 0x000fe40000010000 */
[----:B------:R-:W-:Y:S01]  /*12870*/  VIADD R176, R204, 0x100 ;  /* 0x00000100ccb07836 */ /* 0x000fe20000000000 */
[----:B------:R-:W-:Y:S01]  /*12880*/  MOV R177, 0x40000040 ;  /* 0x4000004000b17802 */ /* 0x000fe20000000f00 */
[----:B------:R-:W-:-:S03]  /*12890*/  WARPGROUP.ARRIVE ;  /* 0x00000000000079c5 */ /* 0x000fc60000000000 */
[----:B------:R-:W-:Y:S02]  /*128a0*/  R2UR UR10, R176 ;  /* 0x00000000b00a72ca */ /* 0x000fe400000e0000 */
[----:B------:R-:W-:-:S13]  /*128b0*/  R2UR UR11, R177 ;  /* 0x00000000b10b72ca */ /* 0x000fda00000e0000 */
[----:B------:R-:W-:Y:S03]  /*128c0*/  HGMMA.64x128x16.F32 R88, R172, gdesc[UR8].tnspB, R88, gsb0 ;  /* 0x41e00008ac587df0 */ /* 0x000fe60008000858 */
        /* <DEDUP_REMOVED lines=22> */
[C---:B------:R-:W-:Y:S01]  /*12a30*/  VIADD R160, R204.reuse, 0x300 ;  /* 0x00000300cca07836 */ /* 0x040fe20000000000 */
[----:B------:R-:W-:Y:S01]  /*12a40*/  WARPGROUP.ARRIVE ;  /* 0x00000000000079c5 */ /* 0x000fe20000000000 */
[----:B------:R-:W-:Y:S02]  /*12a50*/  IMAD.MOV.U32 R161, RZ, RZ, 0x40000040 ;  /* 0x40000040ffa17424 */ /* 0x000fe400078e00ff */
[----:B------:R-:W-:Y:S01]  /*12a60*/  VIADD R204, R204, 0x380 ;  /* 0x00000380cccc7836 */ /* 0x000fe20000000000 */
[----:B------:R-:W-:-:S02]  /*12a70*/  R2UR UR10, R160 ;  /* 0x00000000a00a72ca */ /* 0x000fc400000e0000 */
[----:B------:R-:W-:-:S13]  /*12a80*/  R2UR UR11, R161 ;  /* 0x00000000a10b72ca */ /* 0x000fda00000e0000 */
[----:B------:R-:W-:Y:S01]  /*12a90*/  HGMMA.64x128x16.F32 R88, R156, gdesc[UR8].tnspB, R88, gsb0 ;  /* 0x41e000089c587df0 */ /* 0x000fe20008000858 */
[----:B------:R-:W-:Y:S02]  /*12aa0*/  R2UR UR10, R204 ;  /* 0x00000000cc0a72ca */ /* 0x000fe400000e0000 */
[----:B------:R-:W-:Y:S01]  /*12ab0*/  R2UR UR11, R205 ;  /* 0x00000000cd0b72ca */ /* 0x000fe200000e0000 */
[----:B------:R-:W-:Y:S02]  /*12ac0*/  WARPGROUP.DEPBAR.LE gsb0, 0x0 ;  /* 0x00008000000079c5 */ /* 0x000fe40000010000 */
[----:B------:R-:W-:-:S10]  /*12ad0*/  WARPGROUP.ARRIVE ;  /* 0x00000000000079c5 */ /* 0x000fd40000000000 */
[----:B------:R-:W-:Y:S03]  /*12ae0*/  HGMMA.64x128x16.F32 R88, R152, gdesc[UR8].tnspB, R88, gsb0 ;  /* 0x41e0000898587df0 */ /* 0x000fe60008000858 */
[----:B------:R-:W-:Y:S02]  /*12af0*/  WARPGROUP.DEPBAR.LE gsb0, 0x0 ;  /* 0x00008000000079c5 */ /* 0x000fe40000010000 */
[----:B------:R-:W-:-:S05]  /*12b00*/  IADD3 R152, -R216, 0xb, RZ ;  /* 0x0000000bd8987810 */ /* 0x000fca0007ffe1ff */
[----:B------:R0:W-:Y:S06]  /*12b10*/  BAR.ARV R152, 0x100 ;  /* 0x000400980000751d */ /* 0x0001ec0000002000 */
[----:B------:R-:W-:Y:S05]  /*12b20*/  @!P0 BRA `(.L_x_8368) ;  /* 0x0000000000048947 */ /* 0x000fea0003800000 */
[----:B------:R-:W-:Y:S01]  /*12b30*/  BPT.TRAP 0x1 ;  /* 0x000000040000795c */ /* 0x000fe20000300000 */
.L_x_8368:
[----:B------:R-:W1:Y:S01]  /*12b40*/  @P1 LDC R153, c[0x0][0x44c] ;  /* 0x00011300ff991b82 */ /* 0x000e620000000800 */
[----:B0-----:R-:W-:Y:S02]  /*12b50*/  IMAD.IADD R152, R200, 0x1, R198 ;  /* 0x00000001c8987824 */ /* 0x001fe400078e02c6 */
        /* <DEDUP_REMOVED lines=18> */
[----:B------:R-:W-:Y:S01]  /*12c80*/  FMUL.FTZ R27, R27, UR50 ;  /* 0x000000321b1b7c20 */ /* 0x000fe20008410000 */
        /* <DEDUP_REMOVED lines=8> */
[----:B------:R-:W-:Y:S01]  /*12d10*/  FMUL.FTZ R35, R35, UR50 ;  /* 0x0000003223237c20 */ /* 0x000fe20008410000 */
[----:B------:R-:W-:Y:S01]  /*12d20*/  FMUL.FTZ R36, R36, UR50 ;  /* 0x0000003224247c20 */ /* 0x000fe20008410000 */
[----:B------:R-:W-:Y:S01]  /*12d30*/  FMUL.FTZ R37, R37, UR50 ;  /* 0x0000003225257c20 */ /* 0x000fe20008410000 */
[----:B0-----:R-:W-:Y:S01]  /*12d40*/  @P1 SHF.R.U32.HI R152, RZ, R154, R153 ;  /* 0x0000009aff981219 */ /* 0x001fe20000011699 */
[----:B------:R-:W-:Y:S01]  /*12d50*/  FMUL.FTZ R153, R44, UR50 ;  /* 0x000000322c997c20 */ /* 0x000fe20008410000 */
[----:B------:R-:W-:Y:S01]  /*12d60*/  LEA R44, R214, R18, 0x3 ;  /* 0x00000012d62c7211 */ /* 0x000fe200078e18ff */
[----:B------:R-:W-:Y:S01]  /*12d70*/  FMUL.FTZ R154, R45, UR50 ;  /* 0x000000322d9a7c20 */ /* 0x000fe20008410000 */
[----:B------:R-:W-:-:S02]  /*12d80*/  IMAD.U32 R45, RZ, RZ, UR38 ;  /* 0x00000026ff2d7e24 */ /* 0x000fc4000f8e00ff */
        /* <DEDUP_REMOVED lines=38> */
[----:B------:R-:W-:Y:S01]  /*12ff0*/  IADD3 R87, -R189, 0x1, -R83 ;  /* 0x00000001bd577810 */ /* 0x000fe20007ffe953 */
[----:B------:R-:W1:Y:S01]  /*13000*/  MUFU.TANH R24, R24 ;  /* 0x0000001800187308 */ /* 0x000e620000002400 */
[----:B------:R2:W-:Y:S02]  /*13010*/  SYNCS.ARRIVE.TRANS64.RED.A1T0 RZ, [R44+URZ], RZ ;  /* 0x000000ff2cff79a7 */ /* 0x0005e4000810043f */
[----:B------:R-:W-:-:S05]  /*13020*/  IADD3 R87, -R194, R87, R196 ;  /* 0x00000057c2577210 */ /* 0x000fca0007ffe1c4 */
[----:B------:R-:W3:Y:S01]  /*13030*/  MUFU.TANH R25, R25 ;  /* 0x0000001900197308 */ /* 0x000ee20000002400 */
[C---:B------:R-:W-:Y:S02]  /*13040*/  VIADD R159, R87.reuse, UR49 ;  /* 0x00000031579f7c36 */ /* 0x040fe40008000000 */
[----:B------:R-:W-:-:S03]  /*13050*/  VIADD R158, R87, UR52 ;  /* 0x00000034579e7c36 */ /* 0x000fc60008000000 */
[----:B0-----:R-:W-:Y:S01]  /*13060*/  IADD3 R87, R159, R45, RZ ;  /* 0x0000002d9f577210 */ /* 0x001fe20007ffe0ff */
[----:B------:R-:W-:Y:S01]  /*13070*/  IMAD.IADD R86, R158, 0x1, R45 ;  /* 0x000000019e567824 */ /* 0x000fe200078e022d */
        /* <DEDUP_REMOVED lines=75> */
.L_x_8371:
[----:B------:R-:W-:-:S05]  /*13530*/  IMAD.U32 R162, RZ, RZ, UR41 ;  /* 0x00000029ffa27e24 */ /* 0x000fca000f8e00ff */
[----:B------:R-:W-:-:S13]  /*13540*/  ISETP.NE.AND P3, PT, R162, 0x1, PT ;  /* 0x00000001a200780c */ /* 0x000fda0003f65270 */
[----:B------:R-:W1:Y:S02]  /*13550*/  @P3 LDC.64 R44, c[0x0][0x9e8] ;  /* 0x00027a00ff2c3b82 */ /* 0x000e640000000a00 */
[----:B-1----:R-:W-:-:S05]  /*13560*/  @P3 IMAD.HI.U32 R44, R160, R44, RZ ;  /* 0x0000002ca02c3227 */ /* 0x002fca00078e00ff */
[----:B------:R-:W-:-:S07]  /*13570*/  @P3 SHF.R.U32.HI R160, RZ, R45, R44 ;  /* 0x0000002dffa03219 */ /* 0x000fce000001162c */
.L_x_8372:
[----:B------:R-:W-:Y:S05]  /*13580*/  BSYNC B0 ;  /* 0x0000000000007941 */ /* 0x000fea0003800000 */
.L_x_8370:
[----:B------:R-:W-:-:S04]  /*13590*/  IMAD R160, R160, R162, -R83 ;  /* 0x000000a2a0a07224 */ /* 0x000fc800078e0a53 */
[----:B------:R-:W-:-:S05]  /*135a0*/  IMAD.IADD R45, R160, 0x1, -R189 ;  /* 0x00000001a02d7824 */ /* 0x000fca00078e0abd */
[----:B------:R-:W-:Y:S02]  /*135b0*/  VIADDMNMX R87, R45, R162, R87, PT ;  /* 0x000000a22d577246 */ /* 0x000fe40003800157 */
[----:B------:R-:W-:-:S07]  /*135c0*/  VIMNMX R86, R86, R45, !PT ;  /* 0x0000002d56567248 */ /* 0x000fce0007fe0100 */
.L_x_8369:
[----:B------:R-:W-:Y:S01]  /*135d0*/  ISETP.GT.AND P3, PT, R0, -0x1, PT ;  /* 0xffffffff0000780c */ /* 0x000fe20003f64270 */
[----:B------:R-:W1:Y:S03]  /*135e0*/  SHFL.IDX PT, R152, R152, 0x1, 0x1c1f ;  /* 0x003c1f0098987f89 */ /* 0x000e6600000e0000 */
[C---:B------:R-:W-:Y:S02]  /*135f0*/  ISETP.GT.AND P5, PT, R86.reuse, RZ, P3 ;  /* 0x000000ff5600720c */ /* 0x040fe40001fa4270 */
[----:B------:R-:W-:Y:S02]  /*13600*/  ISETP.GT.AND P4, PT, R86, 0x1, P3 ;  /* 0x000000015600780c */ /* 0x000fe40001f84270 */
[C---:B------:R-:W-:Y:S02]  /*13610*/  ISETP.LT.OR P5, PT, R87.reuse, 0x1, P5 ;  /* 0x000000015700780c */ /* 0x040fe40002fa1670 */
[----:B------:R-:W-:-:S02]  /*13620*/  ISETP.LT.OR P4, PT, R87, 0x2, P4 ;  /* 0x000000025700780c */ /* 0x000fc40002781670 */
[----:B------:R-:W-:Y:S02]  /*13630*/  FSEL R44, R24, -INF , !P5 ;  /* 0xff800000182c7808 */ /* 0x000fe40006800000 */
[----:B------:R-:W-:Y:S02]  /*13640*/  FSEL R45, R25, -INF , !P4 ;  /* 0xff800000192d7808 */ /* 0x000fe40006000000 */
[C---:B------:R-:W-:Y:S02]  /*13650*/  ISETP.GT.AND P5, PT, R86.reuse, 0x8, P3 ;  /* 0x000000085600780c */ /* 0x040fe40001fa4270 */
[----:B------:R-:W-:Y:S02]  /*13660*/  ISETP.GT.AND P4, PT, R86, 0x9, P3 ;  /* 0x000000095600780c */ /* 0x000fe40001f84270 */
[C---:B------:R-:W-:Y:S02]  /*13670*/  ISETP.LT.OR P5, PT, R87.reuse, 0x9, P5 ;  /* 0x000000095700780c */ /* 0x040fe40002fa1670 */
[----:B------:R-:W-:-:S02]  /*13680*/  ISETP.LT.OR P4, PT, R87, 0xa, P4 ;  /* 0x0000000a5700780c */ /* 0x000fc40002781670 */
[----:B0-----:R-:W-:Y:S01]  /*13690*/  FSEL R28, R28, -INF , !P5 ;  /* 0xff8000001c1c7808 */ /* 0x001fe20006800000 */
[----:B-1----:R-:W-:Y:S01]  /*136a0*/  IMAD.IADD R159, R159, 0x1, R152 ;  /* 0x000000019f9f7824 */ /* 0x002fe200078e0298 */
[----:B------:R-:W-:Y:S02]  /*136b0*/  FSEL R29, R29, -INF , !P4 ;  /* 0xff8000001d1d7808 */ /* 0x000fe40006000000 */
[C---:B------:R-:W-:Y:S02]  /*136c0*/  ISETP.GT.AND P5, PT, R86.reuse, 0x10, P3 ;  /* 0x000000105600780c */ /* 0x040fe40001fa4270 */
        /* <DEDUP_REMOVED lines=81> */
[----:B------:R-:W-:Y:S02]  /*13be0*/  IADD3 R158, R158, R152, RZ ;  /* 0x000000989e9e7210 */ /* 0x000fe40007ffe0ff */
[----:B------:R-:W-:Y:S02]  /*13bf0*/  FSEL R157, R157, -INF , !P5 ;  /* 0xff8000009d9d7808 */ /* 0x000fe40006800000 */
[----:B------:R-:W-:Y:S01]  /*13c00*/  FSEL R85, R85, -INF , !P4 ;  /* 0xff80000055557808 */ /* 0x000fe20006000000 */
[----:B------:R-:W-:Y:S06]  /*13c10*/  @!P2 BRA `(.L_x_8373) ;  /* 0x000000000058a947 */ /* 0x000fec0003800000 */
        /* <DEDUP_REMOVED lines=12> */
.L_x_8375:
[----:B------:R-:W-:-:S05]  /*13ce0*/  IMAD.U32 R86, RZ, RZ, UR41 ;  /* 0x00000029ff567e24 */ /* 0x000fca000f8e00ff */
[----:B------:R-:W-:-:S13]  /*13cf0*/  ISETP.NE.AND P4, PT, R86, 0x1, PT ;  /* 0x000000015600780c */ /* 0x000fda0003f85270 */
[----:B------:R-:W0:Y:S02]  /*13d00*/  @P4 LDC.64 R24, c[0x0][0x9e8] ;  /* 0x00027a00ff184b82 */ /* 0x000e240000000a00 */
[----:B0-----:R-:W-:-:S05]  /*13d10*/  @P4 IMAD.HI.U32 R24, R87, R24, RZ ;  /* 0x0000001857184227 */ /* 0x001fca00078e00ff */
[----:B------:R-:W-:-:S07]  /*13d20*/  @P4 SHF.R.U32.HI R87, RZ, R25, R24 ;  /* 0x00000019ff574219 */ /* 0x000fce0000011618 */
.L_x_8376:
[----:B------:R-:W-:Y:S05]  /*13d30*/  BSYNC B0 ;  /* 0x0000000000007941 */ /* 0x000fea0003800000 */
.L_x_8374:
[----:B------:R-:W-:-:S04]  /*13d40*/  IMAD R24, R87, R86, -R83 ;  /* 0x0000005657187224 */ /* 0x000fc800078e0a53 */
[----:B------:R-:W-:-:S05]  /*13d50*/  IMAD.IADD R25, R24, 0x1, -R189 ;  /* 0x0000000118197824 */ /* 0x000fca00078e0abd */
[----:B------:R-:W-:Y:S02]  /*13d60*/  VIADDMNMX R159, R25, R86, R159, PT ;  /* 0x00000056199f7246 */ /* 0x000fe4000380019f */
[----:B------:R-:W-:-:S07]  /*13d70*/  VIMNMX R158, R158, R25, !PT ;  /* 0x000000199e9e7248 */ /* 0x000fce0007fe0100 */
.L_x_8373:
[----:B------:R-:W-:Y:S01]  /*13d80*/  FMNMX.FTZ R24, R44, R217, !PT ;  /* 0x000000d92c187209 */ /* 0x000fe20007810000 */
[----:B------:R-:W-:Y:S01]  /*13d90*/  UMOV UR51, UR7 ;  /* 0x0000000700337c82 */ /* 0x000fe20008000000 */
[----:B------:R-:W-:Y:S02]  /*13da0*/  ISETP.GT.AND P5, PT, R158, 0x8, P3 ;  /* 0x000000089e00780c */ /* 0x000fe40001fa4270 */
[----:B------:R-:W-:Y:S02]  /*13db0*/  FMNMX.FTZ R25, R45, R24, !PT ;  /* 0x000000182d197209 */ /* 0x000fe40007810000 */
[----:B------:R-:W-:Y:S02]  /*13dc0*/  ISETP.LT.OR P5, PT, R159, 0x9, P5 ;  /* 0x000000099f00780c */ /* 0x000fe40002fa1670 */
        /* <DEDUP_REMOVED lines=44> */
[----:B------:R-:W-:Y:S02]  /*14090*/  ISETP.LT.OR P5, PT, R159, 0x29, P5 ;  /* 0x000000299f00780c */ /* 0x000fe40002fa1670 */
[----:B------:R-:W-:Y:S02]  /*140a0*/  FMNMX.FTZ R24, R72, R25, !PT ;  /* 0x0000001948187209 */ /* 0x000fe40007810000 */
[----:B------:R-:W-:Y:S02]  /*140b0*/  FSEL R39, R39, -INF , !P4 ;  /* 0xff80000027277808 */ /* 0x000fe40006000000 */
[----:B------:R-:W-:Y:S02]  /*140c0*/  ISETP.GT.AND P4, PT, R158, 0x21, P3 ;  /* 0x000000219e00780c */ /* 0x000fe40001f84270 */
[----:B------:R-:W-:Y:S02]  /*140d0*/  FSEL R46, R46, -INF , !P5 ;  /* 0xff8000002e2e7808 */ /* 0x000fe40006800000 */
[----:B------:R-:W-:-:S02]  /*140e0*/  FMNMX.FTZ R25, R73, R24, !PT ;  /* 0x0000001849197209 */ /* 0x000fc40007810000 */
[----:B------:R-:W-:Y:S02]  /*140f0*/  ISETP.GT.AND P5, PT, R158, 0x30, P3 ;  /* 0x000000309e00780c */ /* 0x000fe40001fa4270 */
[C---:B------:R-:W-:Y:S02]  /*14100*/  ISETP.LT.OR P4, PT, R159.reuse, 0x22, P4 ;  /* 0x000000229f00780c */ /* 0x040fe40002781670 */
[----:B------:R-:W-:Y:S02]  /*14110*/  FMNMX.FTZ R24, R76, R25, !PT ;  /* 0x000000194c187209 */ /* 0x000fe40007810000 */
[----:B------:R-:W-:Y:S02]  /*14120*/  ISETP.LT.OR P5, PT, R159, 0x31, P5 ;  /* 0x000000319f00780c */ /* 0x000fe40002fa1670 */
[----:B------:R-:W-:Y:S02]  /*14130*/  FSEL R43, R43, -INF , !P4 ;  /* 0xff8000002b2b7808 */ /* 0x000fe40006000000 */
[----:B------:R-:W-:-:S02]  /*14140*/  ISETP.GT.AND P4, PT, R158, 0x29, P3 ;  /* 0x000000299e00780c */ /* 0x000fc40001f84270 */
[----:B------:R-:W-:Y:S02]  /*14150*/  FMNMX.FTZ R25, R77, R24, !PT ;  /* 0x000000184d197209 */ /* 0x000fe40007810000 */
[----:B------:R-:W-:Y:S02]  /*14160*/  FSEL R50, R50, -INF , !P5 ;  /* 0xff80000032327808 */ /* 0x000fe40006800000 */
[----:B------:R-:W-:Y:S02]  /*14170*/  ISETP.GT.AND P5, PT, R158, 0x38, P3 ;  /* 0x000000389e00780c */ /* 0x000fe40001fa4270 */
[C---:B------:R-:W-:Y:S02]  /*14180*/  ISETP.LT.OR P4, PT, R159.reuse, 0x2a, P4 ;  /* 0x0000002a9f00780c */ /* 0x040fe40002781670 */
[----:B------:R-:W-:Y:S02]  /*14190*/  FMNMX.FTZ R24, R80, R25, !PT ;  /* 0x0000001950187209 */ /* 0x000fe40007810000 */
[----:B------:R-:W-:-:S02]  /*141a0*/  ISETP.LT.OR P5, PT, R159, 0x39, P5 ;  /* 0x000000399f00780c */ /* 0x000fc40002fa1670 */
[----:B------:R-:W-:Y:S02]  /*141b0*/  FSEL R47, R47, -INF , !P4 ;  /* 0xff8000002f2f7808 */ /* 0x000fe40006000000 */
[----:B------:R-:W-:Y:S02]  /*141c0*/  FMNMX.FTZ R24, R81, R24, !PT ;  /* 0x0000001851187209 */ /* 0x000fe40007810000 */
[----:B------:R-:W-:Y:S02]  /*141d0*/  ISETP.GT.AND P4, PT, R158, 0x31, P3 ;  /* 0x000000319e00780c */ /* 0x000fe40001f84270 */
[----:B------:R-:W-:Y:S02]  /*141e0*/  FSEL R54, R54, -INF , !P5 ;  /* 0xff80000036367808 */ /* 0x000fe40006800000 */
[----:B------:R-:W-:Y:S02]  /*141f0*/  ISETP.GT.AND P5, PT, R158, 0x40, P3 ;  /* 0x000000409e00780c */ /* 0x000fe40001fa4270 */
[----:B------:R-:W-:-:S02]  /*14200*/  FMNMX.FTZ R24, R157, R24, !PT ;  /* 0x000000189d187209 */ /* 0x000fc40007810000 */
[C---:B------:R-:W-:Y:S02]  /*14210*/  ISETP.LT.OR P4, PT, R159.reuse, 0x32, P4 ;  /* 0x000000329f00780c */ /* 0x040fe40002781670 */
[----:B------:R-:W-:Y:S02]  /*14220*/  ISETP.LT.OR P5, PT, R159, 0x41, P5 ;  /* 0x000000419f00780c */ /* 0x000fe40002fa1670 */
[----:B------:R-:W-:Y:S02]  /*14230*/  FMNMX.FTZ R25, R85, R24, !PT ;  /* 0x0000001855197209 */ /* 0x000fe40007810000 */
[----:B------:R-:W-:Y:S02]  /*14240*/  FSEL R51, R51, -INF , !P4 ;  /* 0xff80000033337808 */ /* 0x000fe40006000000 */
[----:B------:R-:W-:Y:S01]  /*14250*/  ISETP.GT.AND P4, PT, R158, 0x39, P3 ;  /* 0x000000399e00780c */ /* 0x000fe20001f84270 */
[----:B------:R-:W0:Y:S01]  /*14260*/  SHFL.BFLY PT, R24, R25, 0x2, 0x1f ;  /* 0x0c401f0019187f89 */ /* 0x000e2200000e0000 */
[----:B------:R-:W-:-:S02]  /*14270*/  FSEL R58, R58, -INF , !P5 ;  /* 0xff8000003a3a7808 */ /* 0x000fc40006800000 */
[C---:B------:R-:W-:Y:S02]  /*14280*/  ISETP.GT.AND P5, PT, R158.reuse, 0x48, P3 ;  /* 0x000000489e00780c */ /* 0x040fe40001fa4270 */
[C---:B------:R-:W-:Y:S02]  /*14290*/  ISETP.LT.OR P4, PT, R159.reuse, 0x3a, P4 ;  /* 0x0000003a9f00780c */ /* 0x040fe40002781670 */
[----:B------:R-:W-:Y:S02]  /*142a0*/  ISETP.LT.OR P5, PT, R159, 0x49, P5 ;  /* 0x000000499f00780c */ /* 0x000fe40002fa1670 */
[----:B------:R-:W-:Y:S02]  /*142b0*/  FSEL R55, R55, -INF , !P4 ;  /* 0xff80000037377808 */ /* 0x000fe40006000000 */
[----:B------:R-:W-:Y:S02]  /*142c0*/  ISETP.GT.AND P4, PT, R158, 0x41, P3 ;  /* 0x000000419e00780c */ /* 0x000fe40001f84270 */
        /* <DEDUP_REMOVED lines=12> */
[----:B0-----:R-:W-:-:S02]  /*14390*/  FMNMX.FTZ R83, R25, R24, !PT ;  /* 0x0000001819537209 */ /* 0x001fc40007810000 */
[----:B------:R-:W-:Y:S02]  /*143a0*/  FSEL R66, R66, -INF , !P5 ;  /* 0xff80000042427808 */ /* 0x000fe40006800000 */
[C---:B------:R-:W-:Y:S01]  /*143b0*/  ISETP.GT.AND P5, PT, R158.reuse, 0x60, P3 ;  /* 0x000000609e00780c */ /* 0x040fe20001fa4270 */
[----:B------:R-:W0:Y:S01]  /*143c0*/  SHFL.BFLY PT, R24, R83, 0x1, 0x1f ;  /* 0x0c201f0053187f89 */ /* 0x000e2200000e0000 */
[C---:B------:R-:W-:Y:S02]  /*143d0*/  ISETP.LT.OR P4, PT, R159.reuse, 0x52, P4 ;  /* 0x000000529f00780c */ /* 0x040fe40002781670 */
[----:B------:R-:W-:Y:S02]  /*143e0*/  ISETP.LT.OR P5, PT, R159, 0x61, P5 ;  /* 0x000000619f00780c */ /* 0x000fe40002fa1670 */
[----:B------:R-:W-:Y:S02]  /*143f0*/  FSEL R65, R65, -INF , !P4 ;  /* 0xff80000041417808 */ /* 0x000fe40006000000 */
[----:B------:R-:W-:-:S02]  /*14400*/  ISETP.GT.AND P4, PT, R158, 0x59, P3 ;  /* 0x000000599e00780c */ /* 0x000fc40001f84270 */
[----:B------:R-:W-:Y:S02]  /*14410*/  FSEL R70, R70, -INF , !P5 ;  /* 0xff80000046467808 */ /* 0x000fe40006800000 */
[C---:B------:R-:W-:Y:S02]  /*14420*/  ISETP.GT.AND P5, PT, R158.reuse, 0x68, P3 ;  /* 0x000000689e00780c */ /* 0x040fe40001fa4270 */
        /* <DEDUP_REMOVED lines=11> */
[----:B------:R-:W-:Y:S02]  /*144e0*/  ISETP.GT.AND P5, PT, R158, 0x71, P3 ;  /* 0x000000719e00780c */ /* 0x000fe40001fa4270 */
[----:B0-----:R-:W-:Y:S02]  /*144f0*/  FMNMX.FTZ R24, R83, R24, !PT ;  /* 0x0000001853187209 */ /* 0x001fe40007810000 */
[C---:B------:R-:W-:Y:S02]  /*14500*/  ISETP.LT.OR P4, PT, R159.reuse, 0x6a, P4 ;  /* 0x0000006a9f00780c */ /* 0x040fe40002781670 */
[----:B------:R-:W-:Y:S01]  /*14510*/  ISETP.LT.OR P5, PT, R159, 0x72, P5 ;  /* 0x000000729f00780c */ /* 0x000fe20002fa1670 */
[----:B------:R-:W-:Y:S01]  /*14520*/  FMUL.FTZ R86, R24, UR51 ;  /* 0x0000003318567c20 */ /* 0x000fe20008410000 */
[----:B------:R-:W-:-:S02]  /*14530*/  FSEL R75, R75, -INF , !P4 ;  /* 0xff8000004b4b7808 */ /* 0x000fc40006000000 */
[----:B------:R-:W-:Y:S02]  /*14540*/  FSETP.NEU.FTZ.AND P4, PT, R24, -INF , PT ;  /* 0xff8000001800780b */ /* 0x000fe40003f9d000 */
[----:B------:R-:W-:Y:S02]  /*14550*/  FSEL R79, R79, -INF , !P5 ;  /* 0xff8000004f4f7808 */ /* 0x000fe40006800000 */
[----:B------:R-:W-:Y:S02]  /*14560*/  ISETP.GT.AND P5, PT, R158, RZ, P3 ;  /* 0x000000ff9e00720c */ /* 0x000fe40001fa4270 */
[----:B------:R-:W-:Y:S02]  /*14570*/  FSEL R86, R86, RZ, P4 ;  /* 0x000000ff56567208 */ /* 0x000fe40002000000 */
[----:B------:R-:W-:-:S03]  /*14580*/  ISETP.LT.OR P5, PT, R159, 0x1, P5 ;  /* 0x000000019f00780c */ /* 0x000fc60002fa1670 */
[--C-:B------:R-:W-:Y:S01]  /*14590*/  FFMA.FTZ R182, R28, UR51, -R86.reuse ;  /* 0x000000331cb67c23 */ /* 0x100fe20008010856 */
[----:B------:R-:W-:Y:S01]  /*145a0*/  FSEL R28, R26, -INF , !P5 ;  /* 0xff8000001a1c7808 */ /* 0x000fe20006800000 */
        /* <DEDUP_REMOVED lines=22> */
[----:B------:R-:W-:Y:S01]  /*14710*/  MUFU.EX2 R180, R180 ;  /* 0x000000b400b47308 */ /* 0x000fe20000000800 */
[----:B------:R-:W-:Y:S01]  /*14720*/  FMNMX.FTZ R29, R35, R32, !PT ;  /* 0x00000020231d7209 */ /* 0x000fe20007810000 */
[--C-:B------:R-:W-:Y:S01]  /*14730*/  FFMA.FTZ R162, R68, UR51, -R86.reuse ;  /* 0x0000003344a27c23 */ /* 0x100fe20008010856 */
[----:B------:R-:W-:Y:S01]  /*14740*/  FSEL R82, R82, -INF , !P5 ;  /* 0xff80000052527808 */ /* 0x000fe20006800000 */
[--C-:B------:R-:W-:Y:S01]  /*14750*/  FFMA.FTZ R45, R33, UR51, -R86.reuse ;  /* 0x00000033212d7c23 */ /* 0x100fe20008010856 */
[----:B------:R-:W-:Y:S01]  /*14760*/  FMNMX.FTZ R32, R38, R29, !PT ;  /* 0x0000001d26207209 */ /* 0x000fe20007810000 */
[--C-:B------:R-:W-:Y:S01]  /*14770*/  FFMA.FTZ R178, R36, UR51, -R86.reuse ;  /* 0x0000003324b27c23 */ /* 0x100fe20008010856 */
[----:B------:R-:W-:Y:S01]  /*14780*/  FSEL R84, R84, -INF , !P3 ;  /* 0xff80000054547808 */ /* 0x000fe20005800000 */
[----:B------:R-:W-:Y:S01]  /*14790*/  MUFU.EX2 R25, R25 ;  /* 0x0000001900197308 */ /* 0x000fe20000000800 */
[----:B------:R-:W-:Y:S01]  /*147a0*/  FMNMX.FTZ R29, R39, R32, !PT ;  /* 0x00000020271d7209 */ /* 0x000fe20007810000 */
[--C-:B------:R-:W-:Y:S01]  /*147b0*/  FFMA.FTZ R174, R153, UR51, -R86.reuse ;  /* 0x0000003399ae7c23 */ /* 0x100fe20008010856 */
[----:B------:R-:W-:Y:S01]  /*147c0*/  FSEL R60, R24, RZ, P4 ;  /* 0x000000ff183c7208 */ /* 0x000fe20002000000 */
        /* <DEDUP_REMOVED lines=15> */
[----:B------:R-:W-:-:S02]  /*148c0*/  FFMA.FTZ R85, R85, UR51, -R86 ;  /* 0x0000003355557c23 */ /* 0x000fc40008010856 */
        /* <DEDUP_REMOVED lines=14> */
[----:B------:R-:W-:Y:S01]  /*149b0*/  FMNMX.FTZ R29, R65, R32, !PT ;  /* 0x00000020411d7209 */ /* 0x000fe20007810000 */
[--C-:B------:R-:W-:Y:S01]  /*149c0*/  FFMA.FTZ R32, R53, UR51, -R86.reuse ;  /* 0x0000003335207c23 */ /* 0x100fe20008010856 */
[--C-:B------:R-:W-:Y:S01]  /*149d0*/  FFMA.FTZ R53, R156, UR51, -R86.reuse ;  /* 0x000000339c357c23 */ /* 0x100fe20008010856 */
[----:B------:R-:W-:Y:S01]  /*149e0*/  FFMA.FTZ R156, R72, UR51, -R86 ;  /* 0x00000033489c7c23 */ /* 0x000fe20008010856 */
        /* <DEDUP_REMOVED lines=11> */
[----:B------:R-:W-:-:S04]  /*14aa0*/  FMNMX.FTZ R41, R79, R40, !PT ;  /* 0x000000284f297209 */ /* 0x000fc80007810000 */
[----:B------:R-:W-:-:S03]  /*14ab0*/  FMNMX.FTZ R41, R82, R41, !PT ;  /* 0x0000002952297209 */ /* 0x000fc60007810000 */
[----:B------:R-:W-:Y:S01]  /*14ac0*/  MUFU.EX2 R168, R168 ;  /* 0x000000a800a87308 */ /* 0x000fe20000000800 */
[----:B------:R-:W-:Y:S01]  /*14ad0*/  FMNMX.FTZ R40, R84, R41, !PT ;  /* 0x0000002954287209 */ /* 0x000fe20007810000 */
[----:B------:R-:W-:-:S04]  /*14ae0*/  FFMA.FTZ R41, R81, UR51, -R86 ;  /* 0x0000003351297c23 */ /* 0x000fc80008010856 */
[----:B0-----:R-:W0:Y:S02]  /*14af0*/  SHFL.BFLY PT, R57, R40, 0x2, 0x1f ;  /* 0x0c401f0028397f89 */ /* 0x001e2400000e0000 */
        /* <DEDUP_REMOVED lines=10> */
[----:B------:R-:W-:-:S03]  /*14ba0*/  FADD.FTZ R57, -R60, R217 ;  /* 0x000000d93c397221 */ /* 0x000fc60000010100 */
[C---:B------:R-:W-:Y:S01]  /*14bb0*/  FSETP.NEU.FTZ.AND P3, PT, R40.reuse, -INF , PT ;  /* 0xff8000002800780b */ /* 0x040fe20003f7d000 */
[----:B------:R-:W-:Y:S01]  /*14bc0*/  FMUL.FTZ R61, R40, UR51 ;  /* 0x00000033283d7c20 */ /* 0x000fe20008410000 */
[----:B------:R-:W-:Y:S01]  /*14bd0*/  FMUL.FTZ R57, R57, UR51 ;  /* 0x0000003339397c20 */ /* 0x000fe20008410000 */
[----:B------:R-:W-:Y:S03]  /*14be0*/  MUFU.EX2 R53, R53 ;  /* 0x0000003500357308 */ /* 0x000fe60000000800 */
[----:B------:R-:W-:-:S05]  /*14bf0*/  FSEL R61, R61, RZ, P3 ;  /* 0x000000ff3d3d7208 */ /* 0x000fca0001800000 */
[--C-:B------:R-:W-:Y:S01]  /*14c00*/  FFMA.FTZ R69, R27, UR51, -R61.reuse ;  /* 0x000000331b457c23 */ /* 0x100fe2000801083d */
[----:B------:R-:W-:Y:S01]  /*14c10*/  FSEL R27, R40, RZ, P3 ;  /* 0x000000ff281b7208 */ /* 0x000fe20001800000 */
[--C-:B------:R-:W-:Y:S01]  /*14c20*/  FFMA.FTZ R181, R28, UR51, -R61.reuse ;  /* 0x000000331cb57c23 */ /* 0x100fe2000801083d */
[----:B------:R-:W0:Y:S01]  /*14c30*/  MUFU.EX2 R57, R57 ;  /* 0x0000003900397308 */ /* 0x000e220000000800 */
[--C-:B------:R-:W-:Y:S01]  /*14c40*/  FFMA.FTZ R183, R30, UR51, -R61.reuse ;  /* 0x000000331eb77c23 */ /* 0x100fe2000801083d */
[--C-:B------:R-:W-:Y:S01]  /*14c50*/  FFMA.FTZ R68, R31, UR51, -R61.reuse ;  /* 0x000000331f447c23 */ /* 0x100fe2000801083d */
[----:B------:R-:W-:Y:S01]  /*14c60*/  FADD.FTZ R27, -R27, R218 ;  /* 0x000000da1b1b7221 */ /* 0x000fe20000010100 */
[--C-:B------:R-:W-:Y:S01]  /*14c70*/  FFMA.FTZ R177, R34, UR51, -R61.reuse ;  /* 0x0000003322b17c23 */ /* 0x100fe2000801083d */
[--C-:B------:R-:W-:Y:S01]  /*14c80*/  FFMA.FTZ R35, R35, UR51, -R61.reuse ;  /* 0x0000003323237c23 */ /* 0x100fe2000801083d */
        /* <DEDUP_REMOVED lines=28> */
[----:B------:R-:W-:Y:S01]  /*14e50*/  FADD.FTZ R3, R25, R6 ;  /* 0x0000000619037221 */ /* 0x000fe20000010000 */
[--C-:B------:R-:W-:Y:S01]  /*14e60*/  FFMA.FTZ R43, R75, UR51, -R61.reuse ;  /* 0x000000334b2b7c23 */ /* 0x100fe2000801083d */
[--C-:B------:R-:W-:Y:S01]  /*14e70*/  FFMA.FTZ R153, R78, UR51, -R61.reuse ;  /* 0x000000334e997c23 */ /* 0x100fe2000801083d */
[----:B------:R-:W-:Y:S01]  /*14e80*/  FFMA.FTZ R42, R79, UR51, -R61 ;  /* 0x000000334f2a7c23 */ /* 0x000fe2000801083d */
[----:B------:R-:W-:Y:S01]  /*14e90*/  FADD.FTZ R3, R182, R3 ;  /* 0x00000003b6037221 */ /* 0x000fe20000010000 */
[----:B------:R-:W-:Y:S01]  /*14ea0*/  FFMA.FTZ R155, R82, UR51, -R61 ;  /* 0x00000033529b7c23 */ /* 0x000fe2000801083d */
[----:B------:R-:W1:Y:S01]  /*14eb0*/  MUFU.EX2 R68, R68 ;  /* 0x0000004400447308 */ /* 0x000e620000000800 */
[----:B0-----:R-:W-:Y:S01]  /*14ec0*/  FADD.FTZ R58, R69, R58 ;  /* 0x0000003a453a7221 */ /* 0x001fe20000010000 */
[----:B------:R-:W-:Y:S01]  /*14ed0*/  FADD.FTZ R3, R26, R3 ;  /* 0x000000031a037221 */ /* 0x000fe20000010000 */
[----:B------:R-:W-:-:S05]  /*14ee0*/  FFMA.FTZ R39, R84, UR51, -R61 ;  /* 0x0000003354277c23 */ /* 0x000fca000801083d */
[----:B------:R-:W0:Y:S01]  /*14ef0*/  MUFU.EX2 R177, R177 ;  /* 0x000000b100b17308 */ /* 0x000e220000000800 */
[----:B--2---:R-:W-:Y:S01]  /*14f00*/  FADD.FTZ R55, R183, R58 ;  /* 0x0000003ab7377221 */ /* 0x004fe20000010000 */
[----:B------:R-:W-:-:S04]  /*14f10*/  FADD.FTZ R58, R176, R3 ;  /* 0x00000003b03a7221 */ /* 0x000fc80000010000 */
[----:B------:R-:W-:Y:S02]  /*14f20*/  FADD.FTZ R3, R45, R58 ;  /* 0x0000003a2d037221 */ /* 0x000fe40000010000 */
[----:B------:R-:W2:Y:S01]  /*14f30*/  MUFU.EX2 R35, R35 ;  /* 0x0000002300237308 */ /* 0x000ea20000000800 */
[----:B-1----:R-:W-:Y:S01]  /*14f40*/  FADD.FTZ R6, R68, R55 ;  /* 0x0000003744067221 */ /* 0x002fe20000010000 */
[----:B------:R-:W-:-:S04]  /*14f50*/  FADD.FTZ R3, R178, R3 ;  /* 0x00000003b2037221 */ /* 0x000fc80000010000 */
[----:B------:R-:W-:Y:S02]  /*14f60*/  FADD.FTZ R3, R44, R3 ;  /* 0x000000032c037221 */ /* 0x000fe40000010000 */
[----:B------:R-:W1:Y:S01]  /*14f70*/  MUFU.EX2 R179, R179 ;  /* 0x000000b300b37308 */ /* 0x000e620000000800 */
[----:B0-----:R-:W-:Y:S01]  /*14f80*/  FADD.FTZ R6, R177, R6 ;  /* 0x00000006b1067221 */ /* 0x001fe20000010000 */
[----:B------:R-:W-:-:S04]  /*14f90*/  FADD.FTZ R58, R172, R3 ;  /* 0x00000003ac3a7221 */ /* 0x000fc80000010000 */
[----:B------:R-:W-:Y:S02]  /*14fa0*/  FADD.FTZ R3, R37, R58 ;  /* 0x0000003a25037221 */ /* 0x000fe40000010000 */
[----:B------:R-:W0:Y:S01]  /*14fb0*/  MUFU.EX2 R34, R34 ;  /* 0x0000002200227308 */ /* 0x000e220000000800 */
[----:B--2---:R-:W-:Y:S01]  /*14fc0*/  FADD.FTZ R6, R35, R6 ;  /* 0x0000000623067221 */ /* 0x004fe20000010000 */
[----:B------:R-:W-:-:S04]  /*14fd0*/  FADD.FTZ R3, R174, R3 ;  /* 0x00000003ae037221 */ /* 0x000fc80000010000 */
[----:B------:R-:W-:Y:S02]  /*14fe0*/  FADD.FTZ R3, R36, R3 ;  /* 0x0000000324037221 */ /* 0x000fe40000010000 */
[----:B------:R-:W2:Y:S01]  /*14ff0*/  MUFU.EX2 R173, R173 ;  /* 0x000000ad00ad7308 */ /* 0x000ea20000000800 */
[----:B-1----:R-:W-:Y:S01]  /*15000*/  FADD.FTZ R55, R179, R6 ;  /* 0x00000006b3377221 */ /* 0x002fe20000010000 */
[----:B------:R-:W-:-:S06]  /*15010*/  FADD.FTZ R58, R168, R3 ;  /* 0x00000003a83a7221 */ /* 0x000fcc0000010000 */
        /* <DEDUP_REMOVED lines=79> */
.L_x_8377:
[----:B------:R-:W-:Y:S01]  /*15510*/  IMAD R55, R184, 0x8, R18 ;  /* 0x00000008b8377824 */ /* 0x000fe200078e0212 */
[----:B------:R-:W-:Y:S01]  /*15520*/  ISETP.GT.AND P3, PT, R0, R213, PT ;  /* 0x000000d50000720c */ /* 0x000fe20003f64270 */
[-C--:B------:R-:W-:Y:S01]  /*15530*/  FMUL.FTZ R88, R88, R57.reuse ;  /* 0x0000003958587220 */ /* 0x080fe20000410000 */
[----:B------:R-:W-:Y:S01]  /*15540*/  MOV R58, UR38 ;  /* 0x00000026003a7c02 */ /* 0x000fe20008000f00 */
[----:B------:R-:W-:Y:S01]  /*15550*/  VIADD R55, R55, 0x28860 ;  /* 0x0002886037377836 */ /* 0x000fe20000000000 */
[----:B------:R-:W-:Y:S01]  /*15560*/  F2FP.F16.F32.PACK_AB R180, R25, R180 ;  /* 0x000000b419b4723e */ /* 0x000fe200000000ff */
[----:B------:R-:W-:Y:S01]  /*15570*/  FMUL.FTZ R89, R89, R57 ;  /* 0x0000003959597220 */ /* 0x000fe20000410000 */
[----:B------:R-:W-:Y:S01]  /*15580*/  F2FP.F16.F32.PACK_AB R181, R69, R181 ;  /* 0x000000b545b5723e */ /* 0x000fe200000000ff */
[-C--:B------:R-:W-:Y:S01]  /*15590*/  FMUL.FTZ R92, R92, R57.reuse ;  /* 0x000000395c5c7220 */ /* 0x080fe20000410000 */
[----:B------:R-:W-:Y:S01]  /*155a0*/  PRMT R55, R58, 0x654, R55 ;  /* 0x000006543a377816 */ /* 0x000fe20000000037 */
[-C--:B------:R-:W-:Y:S01]  /*155b0*/  FMUL.FTZ R93, R93, R57.reuse ;  /* 0x000000395d5d7220 */ /* 0x080fe20000410000 */
[----:B------:R-:W-:Y:S01]  /*155c0*/  F2FP.F16.F32.PACK_AB R182, R26, R182 ;  /* 0x000000b61ab6723e */ /* 0x000fe200000000ff */
[----:B------:R-:W-:Y:S01]  /*155d0*/  FMUL.FTZ R96, R96, R57 ;  /* 0x0000003960607220 */ /* 0x000fe20000410000 */
[----:B------:R0:W-:Y:S01]  /*155e0*/  SYNCS.ARRIVE.TRANS64.RED.A1T0 RZ, [R55+URZ], RZ ;  /* 0x000000ff37ff79a7 */ /* 0x0001e2000810043f */
        /* <DEDUP_REMOVED lines=88> */
[----:B------:R-:W-:-:S02]  /*15b70*/  VIADD R0, R0, 0xffffffff ;  /* 0xffffffff00007836 */ /* 0x000fc40000000000 */
[----:B------:R-:W-:Y:S02]  /*15b80*/  IMAD.MOV.U32 R218, RZ, RZ, R40 ;  /* 0x000000ffffda7224 */ /* 0x000fe400078e0028 */
[----:B------:R-:W-:Y:S02]  /*15b90*/  IMAD.MOV.U32 R217, RZ, RZ, R24 ;  /* 0x000000ffffd97224 */ /* 0x000fe400078e0018 */
[----:B------:R-:W-:Y:S02]  /*15ba0*/  IMAD.MOV.U32 R187, RZ, RZ, R215 ;  /* 0x000000ffffbb7224 */ /* 0x000fe400078e00d7 */
[----:B------:R-:W-:Y:S01]  /*15bb0*/  IMAD.MOV.U32 R184, RZ, RZ, R214 ;  /* 0x000000ffffb87224 */ /* 0x000fe200078e00d6 */
[----:B0-----:R-:W-:Y:S06]  /*15bc0*/  @P3 BRA `(.L_x_8378) ;  /* 0xffffffc400303947 */ /* 0x001fec000383ffff */
[----:B------:R-:W-:Y:S01]  /*15bd0*/  MOV R218, R40 ;  /* 0x0000002800da7202 */ /* 0x000fe20000000f00 */
[----:B------:R-:W-:Y:S02]  /*15be0*/  IMAD.MOV.U32 R217, RZ, RZ, R24 ;  /* 0x000000ffffd97224 */ /* 0x000fe400078e0018 */
[----:B------:R-:W-:Y:S02]  /*15bf0*/  IMAD.MOV.U32 R184, RZ, RZ, R214 ;  /* 0x000000ffffb87224 */ /* 0x000fe400078e00d6 */
[----:B------:R-:W-:-:S07]  /*15c00*/  IMAD.MOV.U32 R187, RZ, RZ, R215 ;  /* 0x000000ffffbb7224 */ /* 0x000fce00078e00d7 */
.L_x_8358:
[----:B------:R-:W0:Y:S01]  /*15c10*/  LDC R24, c[0x0][0x448] ;  /* 0x00011200ff187b82 */ /* 0x000e220000000800 */
[----:B------:R-:W-:Y:S01]  /*15c20*/  IADD3 R27, R196, 0x1, -R194 ;  /* 0x00000001c41b7810 */ /* 0x000fe20007ffe8c2 */
[----:B------:R-:W-:-:S06]  /*15c30*/  ULDC UR8, c[0x0][0x9dc] ;  /* 0x0002770000087ab9 */ /* 0x000fcc0000000800 */
[----:B------:R-:W1:Y:S01]  /*15c40*/  LDC R28, c[0x0][0x9e4] ;  /* 0x00027900ff1c7b82 */ /* 0x000e620000000800 */
[----:B0-----:R-:W-:Y:S01]  /*15c50*/  ISETP.NE.AND P4, PT, R24, 0x1, PT ;  /* 0x000000011800780c */ /* 0x001fe20003f85270 */
[----:B------:R-:W-:Y:S01]  /*15c60*/  VIADD R24, R198, 0x7f ;  /* 0x0000007fc6187836 */ /* 0x000fe20000000000 */
[----:B-1----:R-:W-:-:S11]  /*15c70*/  ISETP.GE.AND P5, PT, R28, 0x1, PT ;  /* 0x000000011c00780c */ /* 0x002fd60003fa6270 */
[----:B------:R-:W0:Y:S08]  /*15c80*/  @P4 LDC R25, c[0x0][0x44c] ;  /* 0x00011300ff194b82 */ /* 0x000e300000000800 */
[----:B------:R-:W1:Y:S01]  /*15c90*/  @P4 LDC R26, c[0x0][0x450] ;  /* 0x00011400ff1a4b82 */ /* 0x000e620000000800 */
[----:B0-----:R-:W-:-:S05]  /*15ca0*/  @P4 IMAD.HI.U32 R25, R24, R25, RZ ;  /* 0x0000001918194227 */ /* 0x001fca00078e00ff */
[----:B-1----:R-:W-:-:S05]  /*15cb0*/  @P4 SHF.R.U32.HI R24, RZ, R26, R25 ;  /* 0x0000001aff184219 */ /* 0x002fca0000011619 */
[----:B------:R-:W-:-:S05]  /*15cc0*/  IMAD.IADD R24, R27, 0x1, R24 ;  /* 0x000000011b187824 */ /* 0x000fca00078e0218 */
[----:B------:R-:W-:Y:S01]  /*15cd0*/  IADD3 R26, R24, -UR8, RZ ;  /* 0x80000008181a7c10 */ /* 0x000fe2000fffe0ff */
        /* <DEDUP_REMOVED lines=12> */
.L_x_8381:
[----:B------:R-:W-:-:S13]  /*15da0*/  ISETP.NE.AND P1, PT, R28, 0x1, PT ;  /* 0x000000011c00780c */ /* 0x000fda0003f25270 */
[----:B------:R-:W0:Y:S02]  /*15db0*/  @P1 LDC.64 R24, c[0x0][0x9e8] ;  /* 0x00027a00ff181b82 */ /* 0x000e240000000a00 */
[----:B0-----:R-:W-:-:S05]  /*15dc0*/  @P1 IMAD.HI.U32 R24, R27, R24, RZ ;  /* 0x000000181b181227 */ /* 0x001fca00078e00ff */
[----:B------:R-:W-:-:S07]  /*15dd0*/  @P1 SHF.R.U32.HI R27, RZ, R25, R24 ;  /* 0x00000019ff1b1219 */ /* 0x000fce0000011618 */
.L_x_8382:
[----:B------:R-:W-:Y:S05]  /*15de0*/  BSYNC B0 ;  /* 0x0000000000007941 */ /* 0x000fea0003800000 */
.L_x_8380:
[----:B------:R-:W-:-:S05]  /*15df0*/  IMAD R27, R27, R28, RZ ;  /* 0x0000001c1b1b7224 */ /* 0x000fca00078e02ff */
[----:B------:R-:W-:-:S07]  /*15e00*/  VIMNMX R26, R26, R27, !PT ;  /* 0x0000001b1a1a7248 */ /* 0x000fce0007fe0100 */
.L_x_8379:
[----:B------:R-:W-:-:S05]  /*15e10*/  VIADD R26, R26, 0x7f ;  /* 0x0000007f1a1a7836 */ /* 0x000fca0000000000 */
[----:B------:R-:W-:-:S04]  /*15e20*/  SHF.R.S32.HI R25, RZ, 0x1f, R26 ;  /* 0x0000001fff197819 */ /* 0x000fc8000001141a */
[----:B------:R-:W-:-:S04]  /*15e30*/  LEA.HI R25, R25, R26, RZ, 0x7 ;  /* 0x0000001a19197211 */ /* 0x000fc800078f38ff */
[----:B------:R-:W-:-:S04]  /*15e40*/  SHF.R.S32.HI R25, RZ, 0x7, R25 ;  /* 0x00000007ff197819 */ /* 0x000fc80000011419 */
[----:B------:R-:W-:-:S04]  /*15e50*/  VIMNMX R213, R206, R25, !PT ;  /* 0x00000019ced57248 */ /* 0x000fc80007fe0100 */
[----:B------:R-:W-:-:S13]  /*15e60*/  ISETP.GE.AND P1, PT, R0, R213, PT ;  /* 0x000000d50000720c */ /* 0x000fda0003f26270 */
[----:B------:R-:W-:Y:S05]  /*15e70*/  @!P1 BRA `(.L_x_8383) ;  /* 0x0000002800dc9947 */ /* 0x000fea0003800000 */
[----:B------:R-:W-:Y:S01]  /*15e80*/  IMAD.MOV.U32 R214, RZ, RZ, R218 ;  /* 0x000000ffffd67224 */ /* 0x000fe200078e00da */
[----:B------:R-:W-:Y:S01]  /*15e90*/  MOV R216, R184 ;  /* 0x000000b800d87202 */ /* 0x000fe20000000f00 */
[----:B------:R-:W-:Y:S02]  /*15ea0*/  IMAD.MOV.U32 R215, RZ, RZ, R217 ;  /* 0x000000ffffd77224 */ /* 0x000fe400078e00d9 */
[----:B------:R-:W-:-:S07]  /*15eb0*/  IMAD.MOV.U32 R204, RZ, RZ, R187 ;  /* 0x000000ffffcc7224 */ /* 0x000fce00078e00bb */
.L_x_8395:
        /* <DEDUP_REMOVED lines=8> */
.L_x_8385:
[----:B------:R-:W-:-:S05]  /*15f40*/  VIADD R24, R216, 0x1 ;  /* 0x00000001d8187836 */ /* 0x000fca0000000000 */
[----:B------:R-:W-:-:S04]  /*15f50*/  ISETP.NE.AND P2, PT, R24, 0x2, PT ;  /* 0x000000021800780c */ /* 0x000fc80003f45270 */
[----:B------:R-:W-:Y:S02]  /*15f60*/  SEL R25, R24, RZ, P2 ;  /* 0x000000ff18197207 */ /* 0x000fe40001000000 */
[----:B------:R-:W-:-:S03]  /*15f70*/  SHF.L.U32 R24, R187, 0x1f, RZ ;  /* 0x0000001fbb187819 */ /* 0x000fc600000006ff */
[----:B------:R-:W-:-:S04]  /*15f80*/  IMAD R25, R25, 0x8, R18 ;  /* 0x0000000819197824 */ /* 0x000fc800078e0212 */
[----:B------:R0:W1:Y:S01]  /*15f90*/  SYNCS.PHASECHK.TRANS64.TRYWAIT P2, [R25+URZ+0x28830], R24 ;  /* 0x02883018190075a7 */ /* 0x000062000804017f */
[----:B------:R-:W-:Y:S05]  /*15fa0*/  @!P0 BRA `(.L_x_8386) ;  /* 0x0000000000048947 */ /* 0x000fea0003800000 */
[----:B------:R-:W-:Y:S01]  /*15fb0*/  BPT.TRAP 0x1 ;  /* 0x000000040000795c */ /* 0x000fe20000300000 */
.L_x_8386:
[----:B------:R-:W-:Y:S04]  /*15fc0*/  BSSY B0, `(.L_x_8384) ;  /* 0x0000004000007945 */ /* 0x000fe80003800000 */
[----:B-1----:R-:W-:Y:S05]  /*15fd0*/  @P2 BRA `(.L_x_8387) ;  /* 0x0000000000082947 */ /* 0x002fea0003800000 */
[----:B------:R-:W1:Y:S02]  /*15fe0*/  SYNCS.PHASECHK.TRANS64.TRYWAIT P2, [R25+URZ+0x28830], R24 ;  /* 0x02883018190075a7 */ /* 0x000e64000804017f */
[----:B-1----:R-:W-:Y:S05]  /*15ff0*/  @!P2 BRA `(.L_x_8388) ;  /* 0x000001440028a947 */ /* 0x002fea0003800000 */
.L_x_8387:
[----:B------:R-:W-:Y:S05]  /*16000*/  BSYNC B0 ;  /* 0x0000000000007941 */ /* 0x000fea0003800000 */
.L_x_8384:
[----:B01----:R-:W0:Y:S01]  /*16010*/  S2R R24, SR_TID.X ;  /* 0x0000000000187919 */ /* 0x003e220000002100 */
[----:B------:R-:W-:Y:S01]  /*16020*/  VIADD R184, R216, 0x1 ;  /* 0x00000001d8b87836 */ /* 0x000fe20000000000 */
[----:B------:R-:W-:Y:S05]  /*16030*/  WARPSYNC.ALL ;  /* 0x0000000000007948 */ /* 0x000fea0003800000 */
[----:B------:R-:W-:Y:S01]  /*16040*/  ISETP.NE.AND P2, PT, R184, 0x2, PT ;  /* 0x00000002b800780c */ /* 0x000fe20003f45270 */
[----:B------:R-:W-:Y:S01]  /*16050*/  IMAD.MOV.U32 R25, RZ, RZ, 0x40000040 ;  /* 0x40000040ff197424 */ /* 0x000fe200078e00ff */
[----:B------:R-:W-:Y:S01]  /*16060*/  R2UR UR8, R4 ;  /* 0x00000000040872ca */ /* 0x000fe200000e0000 */
[----:B------:R-:W-:Y:S01]  /*16070*/  IMAD.MOV.U32 R29, RZ, RZ, 0x40000040 ;  /* 0x40000040ff1d7424 */ /* 0x000fe200078e00ff */
[----:B------:R-:W-:Y:S01]  /*16080*/  SEL R184, R184, RZ, P2 ;  /* 0x000000ffb8b87207 */ /* 0x000fe20001000000 */
[----:B------:R-:W-:Y:S01]  /*16090*/  IMAD.MOV.U32 R27, RZ, RZ, 0x40000040 ;  /* 0x40000040ff1b7424 */ /* 0x000fe200078e00ff */
[----:B------:R-:W-:Y:S01]  /*160a0*/  R2UR UR11, R25 ;  /* 0x00000000190b72ca */ /* 0x000fe200000e0000 */
[----:B------:R-:W-:Y:S01]  /*160b0*/  IMAD.MOV.U32 R31, RZ, RZ, 0x40000040 ;  /* 0x40000040ff1f7424 */ /* 0x000fe200078e00ff */
        /* <DEDUP_REMOVED lines=9> */
[----:B0-----:R-:W-:Y:S02]  /*16150*/  SHF.R.U32.HI R24, RZ, 0x7, R24 ;  /* 0x00000007ff187819 */ /* 0x001fe40000011618 */
[----:B------:R-:W-:Y:S02]  /*16160*/  R2UR UR13, R193 ;  /* 0x00000000c10d72ca */ /* 0x000fe400000e0000 */
[----:B------:R-:W-:Y:S01]  /*16170*/  R2UR UR16, R190 ;  /* 0x00000000be1072ca */ /* 0x000fe200000e0000 */
[----:B------:R-:W-:Y:S01]  /*16180*/  VIADD R30, R24, 0x8 ;  /* 0x00000008181e7836 */ /* 0x000fe20000000000 */
[----:B------:R-:W-:Y:S01]  /*16190*/  R2UR UR17, R191 ;  /* 0x00000000bf1172ca */ /* 0x000fe200000e0000 */
[----:B------:R-:W-:Y:S01]  /*161a0*/  IMAD R24, R184, 0x800, R7 ;  /* 0x00000800b8187824 */ /* 0x000fe200078e0207 */
[----:B------:R-:W-:-:S02]  /*161b0*/  R2UR UR20, R20 ;  /* 0x00000000141472ca */ /* 0x000fc400000e0000 */
[----:B------:R0:W-:Y:S01]  /*161c0*/  BAR.SYNC.DEFER_BLOCKING R30, 0x100 ;  /* 0x0004001e0000751d */ /* 0x0001e20000010000 */
[C---:B------:R-:W-:Y:S01]  /*161d0*/  VIADD R26, R24.reuse, 0x4 ;  /* 0x00000004181a7836 */ /* 0x040fe20000000000 */
[C---:B------:R-:W-:Y:S02]  /*161e0*/  IADD3 R28, R24.reuse, 0x2, RZ ;  /* 0x00000002181c7810 */ /* 0x040fe40007ffe0ff */
[----:B------:R-:W-:Y:S02]  /*161f0*/  R2UR UR10, R24 ;  /* 0x00000000180a72ca */ /* 0x000fe400000e0000 */
[----:B------:R-:W-:Y:S01]  /*16200*/  R2UR UR14, R28 ;  /* 0x000000001c0e72ca */ /* 0x000fe200000e0000 */
[----:B------:R-:W-:Y:S01]  /*16210*/  VIADD R28, R24, 0x6 ;  /* 0x00000006181c7836 */ /* 0x000fe20000000000 */
[----:B------:R-:W-:Y:S01]  /*16220*/  R2UR UR18, R26 ;  /* 0x000000001a1272ca */ /* 0x000fe200000e0000 */
[C---:B0-----:R-:W-:Y:S01]  /*16230*/  VIADD R30, R24.reuse, 0x404 ;  /* 0x00000404181e7836 */ /* 0x041fe20000000000 */
[----:B------:R-:W-:-:S02]  /*16240*/  IADD3 R26, R24, 0x400, RZ ;  /* 0x00000400181a7810 */ /* 0x000fc40007ffe0ff */
[----:B------:R-:W-:Y:S01]  /*16250*/  R2UR UR22, R28 ;  /* 0x000000001c1672ca */ /* 0x000fe200000e0000 */
[----:B------:R-:W-:Y:S01]  /*16260*/  VIADD R28, R24, 0x402 ;  /* 0x00000402181c7836 */ /* 0x000fe20000000000 */
[----:B------:R-:W-:Y:S01]  /*16270*/  R2UR UR26, R26 ;  /* 0x000000001a1a72ca */ /* 0x000fe200000e0000 */
[----:B------:R-:W-:Y:S01]  /*16280*/  VIADD R24, R24, 0x406 ;  /* 0x0000040618187836 */ /* 0x000fe20000000000 */
        /* <DEDUP_REMOVED lines=10> */
[----:B------:R-:W-:Y:S02]  /*16330*/  R2UR UR32, R10 ;  /* 0x000000000a2072ca */ /* 0x000fe400000e0000 */
[----:B------:R-:W-:Y:S02]  /*16340*/  R2UR UR33, R11 ;  /* 0x000000000b2172ca */ /* 0x000fe400000e0000 */
[----:B------:R-:W-:-:S02]  /*16350*/  R2UR UR44, R8 ;  /* 0x00000000082c72ca */ /* 0x000fc400000e0000 */
        /* <DEDUP_REMOVED lines=26> */
.L_x_8390:
[----:B------:R-:W-:Y:S01]  /*16500*/  SHF.L.U32 R204, R204, 0x1f, RZ ;  /* 0x0000001fcccc7819 */ /* 0x000fe200000006ff */
[----:B------:R-:W-:-:S04]  /*16510*/  IMAD R205, R216, 0x8, R18 ;  /* 0x00000008d8cd7824 */ /* 0x000fc800078e0212 */
[----:B------:R0:W1:Y:S01]  /*16520*/  SYNCS.PHASECHK.TRANS64.TRYWAIT P1, [R205+URZ+0x28850], R204 ;  /* 0x028850cccd0075a7 */ /* 0x000062000802017f */
[----:B------:R-:W-:Y:S05]  /*16530*/  @!P0 BRA `(.L_x_8391) ;  /* 0x0000000000048947 */ /* 0x000fea0003800000 */
[----:B------:R-:W-:Y:S01]  /*16540*/  BPT.TRAP 0x1 ;  /* 0x000000040000795c */ /* 0x000fe20000300000 */
.L_x_8391:
[----:B-1----:R-:W-:Y:S05]  /*16550*/  @P1 BRA `(.L_x_8389) ;  /* 0x0000000000081947 */ /* 0x002fea0003800000 */
[----:B------:R-:W1:Y:S02]  /*16560*/  SYNCS.PHASECHK.TRANS64.TRYWAIT P1, [R205+URZ+0x28850], R204 ;  /* 0x028850cccd0075a7 */ /* 0x000e64000802017f */
[----:B-1----:R-:W-:Y:S05]  /*16570*/  @!P1 BRA `(.L_x_8392) ;  /* 0x0000013c00dc9947 */ /* 0x002fea0003800000 */
.L_x_8389:
        /* <DEDUP_REMOVED lines=67> */
.L_x_8393:
        /* <DEDUP_REMOVED lines=15> */
[----:B0-----:R-:W-:Y:S01]  /*16aa0*/  FMUL.FTZ R152, R57, UR48 ;  /* 0x0000003039987c20 */ /* 0x001fe20008410000 */
        /* <DEDUP_REMOVED lines=66> */
[----:B------:R-:W-:-:S04]  /*16ed0*/  UMOV UR51, UR6 ;  /* 0x0000000600337c82 */ /* 0x000fc80008000000 */
        /* <DEDUP_REMOVED lines=108> */
[----:B------:R-:W2:Y:S01]  /*175a0*/  SHFL.BFLY PT, R57, R58, 0x2, 0x1f ;  /* 0x0c401f003a397f89 */ /* 0x000ea200000e0000 */
[----:B0-----:R-:W-:-:S04]  /*175b0*/  FMNMX.FTZ R154, R86, R155, !PT ;  /* 0x0000009b569a7209 */ /* 0x001fc80007810000 */
[----:B-1----:R-:W-:-:S05]  /*175c0*/  FMNMX.FTZ R154, R87, R154, !PT ;  /* 0x0000009a579a7209 */ /* 0x002fca0007810000 */
[----:B------:R-:W0:Y:S01]  /*175d0*/  SHFL.BFLY PT, R157, R154, 0x2, 0x1f ;  /* 0x0c401f009a9d7f89 */ /* 0x000e2200000e0000 */
[----:B--2---:R-:W-:-:S05]  /*175e0*/  FMNMX.FTZ R155, R58, R57, !PT ;  /* 0x000000393a9b7209 */ /* 0x004fca0007810000 */
[----:B------:R-:W1:Y:S01]  /*175f0*/  SHFL.BFLY PT, R156, R155, 0x1, 0x1f ;  /* 0x0c201f009b9c7f89 */ /* 0x000e6200000e0000 */
[----:B0-----:R-:W-:-:S05]  /*17600*/  FMNMX.FTZ R157, R154, R157, !PT ;  /* 0x0000009d9a9d7209 */ /* 0x001fca0007810000 */
[----:B------:R-:W0:Y:S01]  /*17610*/  SHFL.BFLY PT, R218, R157, 0x1, 0x1f ;  /* 0x0c201f009dda7f89 */ /* 0x000e2200000e0000 */
[----:B-1----:R-:W-:-:S05]  /*17620*/  FMNMX.FTZ R217, R155, R156, !PT ;  /* 0x0000009c9bd97209 */ /* 0x002fca0007810000 */
[C---:B------:R-:W-:Y:S01]  /*17630*/  FADD.FTZ R57, -R217.reuse, R215 ;  /* 0x000000d7d9397221 */ /* 0x040fe20000010100 */
[----:B------:R-:W-:-:S03]  /*17640*/  FMUL.FTZ R155, R217, UR51 ;  /* 0x00000033d99b7c20 */ /* 0x000fc60008410000 */
[----:B------:R-:W-:Y:S01]  /*17650*/  FMUL.FTZ R156, R57, UR51 ;  /* 0x00000033399c7c20 */ /* 0x000fe20008410000 */
[--C-:B------:R-:W-:Y:S01]  /*17660*/  FFMA.FTZ R164, R56, UR51, -R155.reuse ;  /* 0x0000003338a47c23 */ /* 0x100fe2000801089b */
[--C-:B------:R-:W-:Y:S01]  /*17670*/  FFMA.FTZ R180, R24, UR51, -R155.reuse ;  /* 0x0000003318b47c23 */ /* 0x100fe2000801089b */
[--C-:B------:R-:W-:Y:S01]  /*17680*/  FFMA.FTZ R165, R25, UR51, -R155.reuse ;  /* 0x0000003319a57c23 */ /* 0x100fe2000801089b */
[--C-:B------:R-:W-:Y:S01]  /*17690*/  FFMA.FTZ R168, R48, UR51, -R155.reuse ;  /* 0x0000003330a87c23 */ /* 0x100fe2000801089b */
[----:B------:R-:W-:Y:S01]  /*176a0*/  MUFU.EX2 R58, R156 ;  /* 0x0000009c003a7308 */ /* 0x000fe20000000800 */
[--C-:B------:R-:W-:Y:S01]  /*176b0*/  FFMA.FTZ R182, R28, UR51, -R155.reuse ;  /* 0x000000331cb67c23 */ /* 0x100fe2000801089b */
[----:B0-----:R-:W-:Y:S01]  /*176c0*/  FMNMX.FTZ R218, R157, R218, !PT ;  /* 0x000000da9dda7209 */ /* 0x001fe20007810000 */
[--C-:B------:R-:W-:Y:S01]  /*176d0*/  FFMA.FTZ R157, R41, UR51, -R155.reuse ;  /* 0x00000033299d7c23 */ /* 0x100fe2000801089b */
[--C-:B------:R-:W-:Y:S01]  /*176e0*/  FFMA.FTZ R163, R29, UR51, -R155.reuse ;  /* 0x000000331da37c23 */ /* 0x100fe2000801089b */
[--C-:B------:R-:W-:Y:S01]  /*176f0*/  FFMA.FTZ R41, R45, UR51, -R155.reuse ;  /* 0x000000332d297c23 */ /* 0x100fe2000801089b */
[--C-:B------:R-:W-:Y:S01]  /*17700*/  FFMA.FTZ R176, R32, UR51, -R155.reuse ;  /* 0x0000003320b07c23 */ /* 0x100fe2000801089b */
[C---:B------:R-:W-:Y:S01]  /*17710*/  FADD.FTZ R57, -R218.reuse, R214 ;  /* 0x000000d6da397221 */ /* 0x040fe20000010100 */
[----:B------:R-:W-:Y:S01]  /*17720*/  FMUL.FTZ R56, R218, UR51 ;  /* 0x00000033da387c20 */ /* 0x000fe20008410000 */
[----:B------:R-:W0:Y:S01]  /*17730*/  MUFU.EX2 R180, R180 ;  /* 0x000000b400b47308 */ /* 0x000e220000000800 */
[--C-:B------:R-:W-:Y:S01]  /*17740*/  FFMA.FTZ R161, R33, UR51, -R155.reuse ;  /* 0x0000003321a17c23 */ /* 0x100fe2000801089b */
[----:B------:R-:W-:Y:S01]  /*17750*/  FMUL.FTZ R57, R57, UR51 ;  /* 0x0000003339397c20 */ /* 0x000fe20008410000 */
[--C-:B------:R-:W-:Y:S01]  /*17760*/  FFMA.FTZ R181, R26, UR51, -R56.reuse ;  /* 0x000000331ab57c23 */ /* 0x100fe20008010838 */
[--C-:B------:R-:W-:Y:S01]  /*17770*/  FFMA.FTZ R48, R27, UR51, -R56.reuse ;  /* 0x000000331b307c23 */ /* 0x100fe20008010838 */
[--C-:B------:R-:W-:Y:S01]  /*17780*/  FFMA.FTZ R183, R30, UR51, -R56.reuse ;  /* 0x000000331eb77c23 */ /* 0x100fe20008010838 */
[----:B------:R-:W-:Y:S01]  /*17790*/  FFMA.FTZ R45, R31, UR51, -R56 ;  /* 0x000000331f2d7c23 */ /* 0x000fe20008010838 */
[----:B------:R-:W-:Y:S01]  /*177a0*/  IMAD R26, R184, 0x8, R18 ;  /* 0x00000008b81a7824 */ /* 0x000fe200078e0212 */
[----:B------:R-:W-:Y:S01]  /*177b0*/  MUFU.EX2 R57, R57 ;  /* 0x0000003900397308 */ /* 0x000fe20000000800 */
[--C-:B------:R-:W-:Y:S01]  /*177c0*/  FFMA.FTZ R177, R34, UR51, -R56.reuse ;  /* 0x0000003322b17c23 */ /* 0x100fe20008010838 */
[--C-:B------:R-:W-:Y:S01]  /*177d0*/  FFMA.FTZ R34, R39, UR51, -R56.reuse ;  /* 0x0000003327227c23 */ /* 0x100fe20008010838 */
[----:B------:R-:W-:Y:S01]  /*177e0*/  IMAD.U32 R39, RZ, RZ, UR38 ;  /* 0x00000026ff277e24 */ /* 0x000fe2000f8e00ff */
[----:B------:R-:W-:Y:S01]  /*177f0*/  IADD3 R26, R26, 0x28840, RZ ;  /* 0x000288401a1a7810 */ /* 0x000fe20007ffe0ff */
[--C-:B------:R-:W-:Y:S01]  /*17800*/  FFMA.FTZ R35, R35, UR51, -R56.reuse ;  /* 0x0000003323237c23 */ /* 0x100fe20008010838 */
[--C-:B------:R-:W-:Y:S01]  /*17810*/  FFMA.FTZ R178, R36, UR51, -R155.reuse ;  /* 0x0000003324b27c23 */ /* 0x100fe2000801089b */
[----:B------:R-:W-:Y:S01]  /*17820*/  FFMA.FTZ R179, R38, UR51, -R56 ;  /* 0x0000003326b37c23 */ /* 0x000fe20008010838 */
[----:B------:R-:W1:Y:S01]  /*17830*/  MUFU.EX2 R181, R181 ;  /* 0x000000b500b57308 */ /* 0x000e620000000800 */
[----:B------:R-:W-:Y:S01]  /*17840*/  PRMT R26, R39, 0x654, R26 ;  /* 0x00000654271a7816 */ /* 0x000fe2000000001a */
[----:B0-----:R-:W-:Y:S01]  /*17850*/  FFMA.FTZ R6, R58, R6, R180 ;  /* 0x000000063a067223 */ /* 0x001fe200000100b4 */
        /* <DEDUP_REMOVED lines=8> */
[----:B------:R-:W-:Y:S01]  /*178e0*/  FFMA.FTZ R173, R42, UR51, -R56 ;  /* 0x000000332aad7c23 */ /* 0x000fe20008010838 */
[----:B------:R2:W-:Y:S01]  /*178f0*/  SYNCS.ARRIVE.TRANS64.RED.A1T0 RZ, [R26+URZ], RZ ;  /* 0x000000ff1aff79a7 */ /* 0x0005e2000810043f */
[--C-:B------:R-:W-:Y:S01]  /*17900*/  FFMA.FTZ R40, R49, UR51, -R155.reuse ;  /* 0x0000003331287c23 */ /* 0x100fe2000801089b */
[--C-:B------:R-:W-:Y:S01]  /*17910*/  FFMA.FTZ R37, R53, UR51, -R155.reuse ;  /* 0x0000003335257c23 */ /* 0x100fe2000801089b */
[----:B------:R-:W-:Y:S01]  /*17920*/  FFMA.FTZ R166, R60, UR51, -R155 ;  /* 0x000000333ca67c23 */ /* 0x000fe2000801089b */
[----:B------:R-:W3:Y:S01]  /*17930*/  MUFU.EX2 R48, R48 ;  /* 0x0000003000307308 */ /* 0x000ee20000000800 */
[----:B-1----:R-:W-:Y:S01]  /*17940*/  FFMA.FTZ R3, R57, R3, R181 ;  /* 0x0000000339037223 */ /* 0x002fe200000100b5 */
[--C-:B------:R-:W-:Y:S01]  /*17950*/  FFMA.FTZ R33, R61, UR51, -R155.reuse ;  /* 0x000000333d217c23 */ /* 0x100fe2000801089b */
[--C-:B------:R-:W-:Y:S01]  /*17960*/  FFMA.FTZ R160, R64, UR51, -R155.reuse ;  /* 0x0000003340a07c23 */ /* 0x100fe2000801089b */
[--C-:B------:R-:W-:Y:S01]  /*17970*/  FFMA.FTZ R32, R65, UR51, -R155.reuse ;  /* 0x0000003341207c23 */ /* 0x100fe2000801089b */
[--C-:B------:R-:W-:Y:S01]  /*17980*/  FFMA.FTZ R162, R68, UR51, -R155.reuse ;  /* 0x0000003344a27c23 */ /* 0x100fe2000801089b */
[--C-:B------:R-:W-:Y:S01]  /*17990*/  FFMA.FTZ R29, R69, UR51, -R155.reuse ;  /* 0x00000033451d7c23 */ /* 0x100fe2000801089b */
[--C-:B------:R-:W-:Y:S01]  /*179a0*/  FFMA.FTZ R156, R72, UR51, -R155.reuse ;  /* 0x00000033489c7c23 */ /* 0x100fe2000801089b */
[----:B------:R-:W-:Y:S01]  /*179b0*/  MUFU.EX2 R182, R182 ;  /* 0x000000b600b67308 */ /* 0x000fe20000000800 */
[----:B0-----:R-:W-:Y:S01]  /*179c0*/  FADD.FTZ R59, R165, R6 ;  /* 0x00000006a53b7221 */ /* 0x001fe20000010000 */
[--C-:B------:R-:W-:Y:S01]  /*179d0*/  FFMA.FTZ R28, R73, UR51, -R155.reuse ;  /* 0x00000033491c7c23 */ /* 0x100fe2000801089b */
[--C-:B------:R-:W-:Y:S01]  /*179e0*/  FFMA.FTZ R158, R76, UR51, -R155.reuse ;  /* 0x000000334c9e7c23 */ /* 0x100fe2000801089b */
[--C-:B------:R-:W-:Y:S01]  /*179f0*/  FFMA.FTZ R25, R77, UR51, -R155.reuse ;  /* 0x000000334d197c23 */ /* 0x100fe2000801089b */
[--C-:B------:R-:W-:Y:S01]  /*17a00*/  FFMA.FTZ R152, R80, UR51, -R155.reuse ;  /* 0x0000003350987c23 */ /* 0x100fe2000801089b */
[--C-:B------:R-:W-:Y:S01]  /*17a10*/  FFMA.FTZ R24, R81, UR51, -R155.reuse ;  /* 0x0000003351187c23 */ /* 0x100fe2000801089b */
[----:B------:R-:W-:Y:S01]  /*17a20*/  FFMA.FTZ R154, R84, UR51, -R155 ;  /* 0x00000033549a7c23 */ /* 0x000fe2000801089b */
[----:B------:R-:W0:Y:S01]  /*17a30*/  MUFU.EX2 R183, R183 ;  /* 0x000000b700b77308 */ /* 0x000e220000000800 */
[----:B---3--:R-:W-:Y:S01]  /*17a40*/  FADD.FTZ R6, R48, R3 ;  /* 0x0000000330067221 */ /* 0x008fe20000010000 */
[----:B------:R-:W-:Y:S01]  /*17a50*/  FFMA.FTZ R44, R85, UR51, -R155 ;  /* 0x00000033552c7c23 */ /* 0x000fe2000801089b */
        /* <DEDUP_REMOVED lines=22> */
[----:B------:R-:W-:Y:S01]  /*17bc0*/  FFMA.FTZ R155, R86, UR51, -R56 ;  /* 0x00000033569b7c23 */ /* 0x000fe20008010838 */
[----:B0-----:R-:W-:-:S06]  /*17bd0*/  FADD.FTZ R6, R183, R6 ;  /* 0x00000006b7067221 */ /* 0x001fcc0000010000 */
[----:B------:R-:W0:Y:S01]  /*17be0*/  MUFU.EX2 R177, R177 ;  /* 0x000000b100b17308 */ /* 0x000e220000000800 */
[----:B-1----:R-:W-:-:S07]  /*17bf0*/  FADD.FTZ R6, R45, R6 ;  /* 0x000000062d067221 */ /* 0x002fce0000010000 */
[----:B------:R-:W-:Y:S08]  /*17c00*/  MUFU.EX2 R161, R161 ;  /* 0x000000a100a17308 */ /* 0x000ff00000000800 */
[----:B------:R-:W1:Y:S01]  /*17c10*/  MUFU.EX2 R35, R35 ;  /* 0x0000002300237308 */ /* 0x000e620000000800 */
[----:B0-----:R-:W-:-:S07]  /*17c20*/  FADD.FTZ R6, R177, R6 ;  /* 0x00000006b1067221 */ /* 0x001fce0000010000 */
[----:B--2---:R0:W-:Y:S08]  /*17c30*/  MUFU.EX2 R26, R38 ;  /* 0x00000026001a7308 */ /* 0x0041f00000000800 */
[----:B------:R-:W2:Y:S01]  /*17c40*/  MUFU.EX2 R178, R178 ;  /* 0x000000b200b27308 */ /* 0x000ea20000000800 */
[----:B0-----:R-:W-:Y:S01]  /*17c50*/  FFMA.FTZ R38, R87, UR51, -R56 ;  /* 0x0000003357267c23 */ /* 0x001fe20008010838 */
[----:B------:R-:W-:Y:S01]  /*17c60*/  FADD.FTZ R56, R182, R59 ;  /* 0x0000003bb6387221 */ /* 0x000fe20000010000 */
[----:B-1----:R-:W-:-:S03]  /*17c70*/  FADD.FTZ R6, R35, R6 ;  /* 0x0000000623067221 */ /* 0x002fc60000010000 */
[----:B------:R-:W-:Y:S02]  /*17c80*/  FADD.FTZ R3, R163, R56 ;  /* 0x00000038a3037221 */ /* 0x000fe40000010000 */
[----:B------:R-:W0:Y:S02]  /*17c90*/  MUFU.EX2 R179, R179 ;  /* 0x000000b300b37308 */ /* 0x000e240000000800 */
[----:B------:R-:W-:-:S04]  /*17ca0*/  FADD.FTZ R56, R176, R3 ;  /* 0x00000003b0387221 */ /* 0x000fc80000010000 */
[----:B------:R-:W-:Y:S02]  /*17cb0*/  FADD.FTZ R3, R161, R56 ;  /* 0x00000038a1037221 */ /* 0x000fe40000010000 */
[----:B------:R-:W1:Y:S02]  /*17cc0*/  MUFU.EX2 R159, R159 ;  /* 0x0000009f009f7308 */ /* 0x000e640000000800 */
[----:B--2---:R-:W-:-:S06]  /*17cd0*/  FADD.FTZ R56, R178, R3 ;  /* 0x00000003b2387221 */ /* 0x004fcc0000010000 */
        /* <DEDUP_REMOVED lines=101> */
.L_x_8394:
[----:B------:R-:W-:Y:S01]  /*18330*/  IMAD R56, R216, 0x8, R18 ;  /* 0x00000008d8387824 */ /* 0x000fe200078e0212 */
[----:B------:R-:W-:Y:S01]  /*18340*/  ISETP.GT.AND P1, PT, R0, R213, PT ;  /* 0x000000d50000720c */ /* 0x000fe20003f24270 */
[----:B------:R-:W-:Y:S01]  /*18350*/  IMAD.U32 R59, RZ, RZ, UR38 ;  /* 0x00000026ff3b7e24 */ /* 0x000fe2000f8e00ff */
[----:B------:R-:W-:Y:S01]  /*18360*/  F2FP.F16.F32.PACK_AB R180, R165, R180 ;  /* 0x000000b4a5b4723e */ /* 0x000fe200000000ff */
[----:B------:R-:W-:Y:S01]  /*18370*/  VIADD R56, R56, 0x28860 ;  /* 0x0002886038387836 */ /* 0x000fe20000000000 */
[----:B------:R-:W-:Y:S01]  /*18380*/  F2FP.F16.F32.PACK_AB R182, R163, R182 ;  /* 0x000000b6a3b6723e */ /* 0x000fe200000000ff */
[----:B------:R-:W-:Y:S01]  /*18390*/  FMUL.FTZ R88, R88, R58 ;  /* 0x0000003a58587220 */ /* 0x000fe20000410000 */
[----:B------:R-:W-:Y:S01]  /*183a0*/  F2FP.F16.F32.PACK_AB R176, R161, R176 ;  /* 0x000000b0a1b0723e */ /* 0x000fe200000000ff */
[-C--:B------:R-:W-:Y:S01]  /*183b0*/  FMUL.FTZ R89, R89, R58.reuse ;  /* 0x0000003a59597220 */ /* 0x080fe20000410000 */
[----:B------:R-:W-:Y:S01]  /*183c0*/  PRMT R56, R59, 0x654, R56 ;  /* 0x000006543b387816 */ /* 0x000fe20000000038 */
[----:B------:R-:W-:Y:S01]  /*183d0*/  FMUL.FTZ R92, R92, R58 ;  /* 0x0000003a5c5c7220 */ /* 0x000fe20000410000 */
[----:B------:R-:W-:Y:S01]  /*183e0*/  F2FP.F16.F32.PACK_AB R178, R159, R178 ;  /* 0x000000b29fb2723e */ /* 0x000fe200000000ff */
[----:B------:R-:W-:Y:S01]  /*183f0*/  FMUL.FTZ R93, R93, R58 ;  /* 0x0000003a5d5d7220 */ /* 0x000fe20000410000 */
[----:B------:R0:W-:Y:S01]  /*18400*/  SYNCS.ARRIVE.TRANS64.RED.A1T0 RZ, [R56+URZ], RZ ;  /* 0x000000ff38ff79a7 */ /* 0x0001e2000810043f */
        /* <DEDUP_REMOVED lines=89> */
[----:B------:R-:W-:Y:S01]  /*189a0*/  MOV R214, R218 ;  /* 0x000000da00d67202 */ /* 0x000fe20000000f00 */
[----:B------:R-:W-:-:S02]  /*189b0*/  IMAD.MOV.U32 R215, RZ, RZ, R217 ;  /* 0x000000ffffd77224 */ /* 0x000fc400078e00d9 */
[----:B------:R-:W-:Y:S02]  /*189c0*/  IMAD.MOV.U32 R204, RZ, RZ, R187 ;  /* 0x000000ffffcc7224 */ /* 0x000fe400078e00bb */
[----:B------:R-:W-:Y:S01]  /*189d0*/  IMAD.MOV.U32 R216, RZ, RZ, R184 ;  /* 0x000000ffffd87224 */ /* 0x000fe200078e00b8 */
[----:B0-----:R-:W-:Y:S06]  /*189e0*/  @P1 BRA `(.L_x_8395) ;  /* 0xffffffd400341947 */ /* 0x001fec000383ffff */
.L_x_8383:
[----:B------:R-:W-:-:S13]  /*189f0*/  ISETP.GE.AND P1, PT, R0, R206, PT ;  /* 0x000000ce0000720c */ /* 0x000fda0003f26270 */
[----:B------:R-:W-:Y:S05]  /*18a00*/  @!P1 BRA `(.L_x_8396) ;  /* 0x0000003800f09947 */ /* 0x000fea0003800000 */
[----:B------:R-:W-:Y:S01]  /*18a10*/  IMAD.MOV.U32 R213, RZ, RZ, R218 ;  /* 0x000000ffffd57224 */ /* 0x000fe200078e00da */
[----:B------:R-:W-:Y:S01]  /*18a20*/  MOV R204, R187 ;  /* 0x000000bb00cc7202 */ /* 0x000fe20000000f00 */
[----:B------:R-:W-:Y:S02]  /*18a30*/  IMAD.MOV.U32 R214, RZ, RZ, R217 ;  /* 0x000000ffffd67224 */ /* 0x000fe400078e00d9 */
[----:B------:R-:W-:-:S07]  /*18a40*/  IMAD.MOV.U32 R215, RZ, RZ, R184 ;  /* 0x000000ffffd77224 */ /* 0x000fce00078e00b8 */
.L_x_8416:
        /* <DEDUP_REMOVED lines=8> */
.L_x_8398:
        /* <DEDUP_REMOVED lines=8> */
.L_x_8399:
[----:B------:R-:W-:Y:S04]  /*18b50*/  BSSY B0, `(.L_x_8397) ;  /* 0x0000004000007945 */ /* 0x000fe80003800000 */
[----:B-1----:R-:W-:Y:S05]  /*18b60*/  @P2 BRA `(.L_x_8400) ;  /* 0x0000000000082947 */ /* 0x002fea0003800000 */
[----:B------:R-:W1:Y:S02]  /*18b70*/  SYNCS.PHASECHK.TRANS64.TRYWAIT P2, [R25+URZ+0x28830], R24 ;  /* 0x02883018190075a7 */ /* 0x000e64000804017f */
[----:B-1----:R-:W-:Y:S05]  /*18b80*/  @!P2 BRA `(.L_x_8401) ;  /* 0x00000118006ca947 */ /* 0x002fea0003800000 */
.L_x_8400:
[----:B------:R-:W-:Y:S05]  /*18b90*/  BSYNC B0 ;  /* 0x0000000000007941 */ /* 0x000fea0003800000 */
.L_x_8397:
        /* <DEDUP_REMOVED lines=9> */
[----:B------:R-:W-:-:S02]  /*18c30*/  R2UR UR11, R25 ;  /* 0x00000000190b72ca */ /* 0x000fc400000e0000 */
[----:B------:R-:W-:Y:S02]  /*18c40*/  R2UR UR9, R5 ;  /* 0x00000000050972ca */ /* 0x000fe400000e0000 */
[----:B------:R-:W-:Y:S02]  /*18c50*/  MOV R27, 0x40000040 ;  /* 0x40000040001b7802 */ /* 0x000fe40000000f00 */
[----:B------:R-:W-:Y:S02]  /*18c60*/  R2UR UR15, R29 ;  /* 0x000000001d0f72ca */ /* 0x000fe400000e0000 */
[----:B------:R-:W-:Y:S02]  /*18c70*/  R2UR UR19, R27 ;  /* 0x000000001b1372ca */ /* 0x000fe400000e0000 */
[----:B------:R-:W-:Y:S02]  /*18c80*/  R2UR UR23, R29 ;  /* 0x000000001d1772ca */ /* 0x000fe400000e0000 */
[----:B------:R-:W-:-:S02]  /*18c90*/  R2UR UR27, R27 ;  /* 0x000000001b1b72ca */ /* 0x000fc400000e0000 */
[----:B------:R-:W-:Y:S02]  /*18ca0*/  R2UR UR31, R29 ;  /* 0x000000001d1f72ca */ /* 0x000fe400000e0000 */
[----:B------:R-:W-:Y:S02]  /*18cb0*/  R2UR UR35, R31 ;  /* 0x000000001f2372ca */ /* 0x000fe400000e0000 */
[----:B------:R-:W-:Y:S02]  /*18cc0*/  R2UR UR47, R25 ;  /* 0x00000000192f72ca */ /* 0x000fe400000e0000 */
[----:B0-----:R-:W-:Y:S02]  /*18cd0*/  SHF.R.U32.HI R24, RZ, 0x7, R24 ;  /* 0x00000007ff187819 */ /* 0x001fe40000011618 */
[----:B------:R-:W-:Y:S02]  /*18ce0*/  R2UR UR12, R192 ;  /* 0x00000000c00c72ca */ /* 0x000fe400000e0000 */
[----:B------:R-:W-:Y:S01]  /*18cf0*/  R2UR UR13, R193 ;  /* 0x00000000c10d72ca */ /* 0x000fe200000e0000 */
[----:B------:R-:W-:Y:S01]  /*18d00*/  VIADD R30, R24, 0x8 ;  /* 0x00000008181e7836 */ /* 0x000fe20000000000 */
[----:B------:R-:W-:-:S02]  /*18d10*/  LEA R24, R184, R7, 0xb ;  /* 0x00000007b8187211 */ /* 0x000fc400078e58ff */
[----:B------:R-:W-:Y:S02]  /*18d20*/  R2UR UR16, R190 ;  /* 0x00000000be1072ca */ /* 0x000fe400000e0000 */
[----:B------:R0:W-:Y:S01]  /*18d30*/  BAR.SYNC.DEFER_BLOCKING R30, 0x100 ;  /* 0x0004001e0000751d */ /* 0x0001e20000010000 */
[C---:B------:R-:W-:Y:S01]  /*18d40*/  VIADD R28, R24.reuse, 0x2 ;  /* 0x00000002181c7836 */ /* 0x040fe20000000000 */
[C---:B------:R-:W-:Y:S01]  /*18d50*/  R2UR UR10, R24.reuse ;  /* 0x00000000180a72ca */ /* 0x040fe200000e0000 */
[----:B------:R-:W-:Y:S01]  /*18d60*/  VIADD R26, R24, 0x4 ;  /* 0x00000004181a7836 */ /* 0x000fe20000000000 */
[----:B------:R-:W-:Y:S02]  /*18d70*/  R2UR UR17, R191 ;  /* 0x00000000bf1172ca */ /* 0x000fe400000e0000 */
[----:B------:R-:W-:Y:S01]  /*18d80*/  R2UR UR14, R28 ;  /* 0x000000001c0e72ca */ /* 0x000fe200000e0000 */
[----:B------:R-:W-:Y:S01]  /*18d90*/  VIADD R28, R24, 0x6 ;  /* 0x00000006181c7836 */ /* 0x000fe20000000000 */
[----:B------:R-:W-:Y:S01]  /*18da0*/  R2UR UR18, R26 ;  /* 0x000000001a1272ca */ /* 0x000fe200000e0000 */
[----:B------:R-:W-:Y:S01]  /*18db0*/  VIADD R26, R24, 0x400 ;  /* 0x00000400181a7836 */ /* 0x000fe20000000000 */
[----:B------:R-:W-:Y:S01]  /*18dc0*/  R2UR UR20, R20 ;  /* 0x00000000141472ca */ /* 0x000fe200000e0000 */
[----:B0-----:R-:W-:Y:S01]  /*18dd0*/  VIADD R30, R24, 0x404 ;  /* 0x00000404181e7836 */ /* 0x001fe20000000000 */
[----:B------:R-:W-:Y:S01]  /*18de0*/  R2UR UR22, R28 ;  /* 0x000000001c1672ca */ /* 0x000fe200000e0000 */
[----:B------:R-:W-:Y:S01]  /*18df0*/  VIADD R28, R24, 0x402 ;  /* 0x00000402181c7836 */ /* 0x000fe20000000000 */
[----:B------:R-:W-:Y:S01]  /*18e00*/  R2UR UR26, R26 ;  /* 0x000000001a1a72ca */ /* 0x000fe200000e0000 */
[----:B------:R-:W-:Y:S01]  /*18e10*/  VIADD R24, R24, 0x406 ;  /* 0x0000040618187836 */ /* 0x000fe20000000000 */
[----:B------:R-:W-:-:S02]  /*18e20*/  R2UR UR34, R30 ;  /* 0x000000001e2272ca */ /* 0x000fc400000e0000 */
[----:B------:R-:W-:Y:S02]  /*18e30*/  R2UR UR30, R28 ;  /* 0x000000001c1e72ca */ /* 0x000fe400000e0000 */
[----:B------:R-:W-:Y:S02]  /*18e40*/  R2UR UR46, R24 ;  /* 0x00000000182e72ca */ /* 0x000fe400000e0000 */
[----:B------:R-:W-:Y:S01]  /*18e50*/  R2UR UR21, R21 ;  /* 0x00000000151572ca */ /* 0x000fe200000e0000 */
[----:B------:R-:W-:Y:S01]  /*18e60*/  WARPGROUP.ARRIVE ;  /* 0x00000000000079c5 */ /* 0x000fe20000000000 */
[----:B------:R-:W-:Y:S02]  /*18e70*/  R2UR UR24, R14 ;  /* 0x000000000e1872ca */ /* 0x000fe400000e0000 */
[----:B------:R-:W-:Y:S02]  /*18e80*/  R2UR UR25, R15 ;  /* 0x000000000f1972ca */ /* 0x000fe400000e0000 */
[----:B------:R-:W-:Y:S01]  /*18e90*/  R2UR UR28, R12 ;  /* 0x000000000c1c72ca */ /* 0x000fe200000e0000 */
[----:B------:R-:W-:Y:S01]  /*18ea0*/  HGMMA.64x128x16.F32 R24, gdesc[UR8], RZ, !UPT, gsb0 ;  /* 0x01e00000081879f0 */ /* 0x000fe2000c0008ff */
[----:B------:R-:W-:-:S02]  /*18eb0*/  R2UR UR29, R13 ;  /* 0x000000000d1d72ca */ /* 0x000fc400000e0000 */
[----:B------:R-:W-:Y:S02]  /*18ec0*/  R2UR UR32, R10 ;  /* 0x000000000a2072ca */ /* 0x000fe400000e0000 */
[----:B------:R-:W-:Y:S02]  /*18ed0*/  R2UR UR33, R11 ;  /* 0x000000000b2172ca */ /* 0x000fe400000e0000 */
        /* <DEDUP_REMOVED lines=27> */
.L_x_8403:
[----:B------:R-:W-:Y:S02]  /*19090*/  SHF.L.U32 R204, R204, 0x1f, RZ ;  /* 0x0000001fcccc7819 */ /* 0x000fe400000006ff */
[----:B------:R-:W-:-:S04]  /*190a0*/  LEA R205, R215, R18, 0x3 ;  /* 0x00000012d7cd7211 */ /* 0x000fc800078e18ff */
[----:B------:R0:W1:Y:S01]  /*190b0*/  SYNCS.PHASECHK.TRANS64.TRYWAIT P1, [R205+URZ+0x28850], R204 ;  /* 0x028850cccd0075a7 */ /* 0x000062000802017f */
[----:B------:R-:W-:Y:S05]  /*190c0*/  @!P0 BRA `(.L_x_8404) ;  /* 0x0000000000048947 */ /* 0x000fea0003800000 */
[----:B------:R-:W-:Y:S01]  /*190d0*/  BPT.TRAP 0x1 ;  /* 0x000000040000795c */ /* 0x000fe20000300000 */
.L_x_8404:
[----:B-1----:R-:W-:Y:S05]  /*190e0*/  @P1 BRA `(.L_x_8402) ;  /* 0x0000000000081947 */ /* 0x002fea0003800000 */
[----:B------:R-:W1:Y:S02]  /*190f0*/  SYNCS.PHASECHK.TRANS64.TRYWAIT P1, [R205+URZ+0x28850], R204 ;  /* 0x028850cccd0075a7 */ /* 0x000e64000802017f */
[----:B-1----:R-:W-:Y:S05]  /*19100*/  @!P1 BRA `(.L_x_8405) ;  /* 0x0000011400209947 */ /* 0x002fea0003800000 */
.L_x_8402:
[----:B01----:R-:W-:Y:S01]  /*19110*/  VIADD R204, R18, 0x400 ;  /* 0x0000040012cc7836 */ /* 0x003fe20000000000 */
[----:B------:R-:W-:Y:S05]  /*19120*/  WARPSYNC.ALL ;  /* 0x0000000000007948 */ /* 0x000fea0003800000 */
[----:B------:R-:W-:Y:S01]  /*19130*/  SHF.R.U32.HI R204, RZ, 0x4, R204 ;  /* 0x00000004ffcc7819 */ /* 0x000fe200000116cc */
[----:B------:R-:W-:Y:S01]  /*19140*/  IMAD.MOV.U32 R205, RZ, RZ, 0x40000040 ;  /* 0x40000040ffcd7424 */ /* 0x000fe200078e00ff */
[----:B------:R-:W-:-:S06]  /*19150*/  WARPGROUP.ARRIVE ;  /* 0x00000000000079c5 */ /* 0x000fcc0000000000 */
[----:B------:R-:W0:Y:S01]  /*19160*/  S2R R216, SR_TID.X ;  /* 0x0000000000d87919 */ /* 0x000e220000002100 */
[----:B------:R-:W-:Y:S02]  /*19170*/  LOP3.LUT R204, R204, 0x3fff, RZ, 0xc0, !PT ;  /* 0x00003fffcccc7812 */ /* 0x000fe400078ec0ff */
[----:B------:R-:W-:Y:S01]  /*19180*/  R2UR UR11, R205 ;  /* 0x00000000cd0b72ca */ /* 0x000fe200000e0000 */
[----:B------:R-:W-:Y:S01]  /*19190*/  IMAD.MOV.U32 R205, RZ, RZ, 0x40000040 ;  /* 0x40000040ffcd7424 */ /* 0x000fe200078e00ff */
        /* <DEDUP_REMOVED lines=13> */
[----:B------:R-:W-:Y:S01]  /*19270*/  IMAD.MOV.U32 R177, RZ, RZ, 0x40000040 ;  /* 0x40000040ffb17424 */ /* 0x000fe200078e00ff */
[----:B------:R-:W-:Y:S01]  /*19280*/  IADD3 R176, R204, 0x100, RZ ;  /* 0x00000100ccb07810 */ /* 0x000fe20007ffe0ff */
        /* <DEDUP_REMOVED lines=43> */
.L_x_8406:
[----:B------:R-:W1:Y:S01]  /*19540*/  @P4 LDC R153, c[0x0][0x44c] ;  /* 0x00011300ff994b82 */ /* 0x000e620000000800 */
[----:B0-----:R-:W-:Y:S01]  /*19550*/  IADD3 R152, R200, R198, RZ ;  /* 0x000000c6c8987210 */ /* 0x001fe20007ffe0ff */
        /* <DEDUP_REMOVED lines=45> */
[----:B------:R-:W-:-:S02]  /*19830*/  IMAD R42, R184, 0x8, R18 ;  /* 0x00000008b82a7824 */ /* 0x000fc400078e0212 */
[----:B------:R-:W-:Y:S01]  /*19840*/  FMUL.FTZ R154, R43, UR43 ;  /* 0x0000002b2b9a7c20 */ /* 0x000fe20008410000 */
[----:B------:R-:W-:Y:S02]  /*19850*/  IMAD.U32 R43, RZ, RZ, UR38 ;  /* 0x00000026ff2b7e24 */ /* 0x000fe4000f8e00ff */
        /* <DEDUP_REMOVED lines=25> */
[----:B------:R-:W1:Y:S01]  /*199f0*/  MUFU.TANH R24, R24 ;  /* 0x0000001800187308 */ /* 0x000e620000002400 */
[----:B------:R2:W-:Y:S01]  /*19a00*/  SYNCS.ARRIVE.TRANS64.RED.A1T0 RZ, [R42+URZ], RZ ;  /* 0x000000ff2aff79a7 */ /* 0x0005e2000810043f */
[----:B------:R-:W-:-:S04]  /*19a10*/  IADD3 R87, -R189, 0x1, -R83 ;  /* 0x00000001bd577810 */ /* 0x000fc80007ffe953 */
[----:B------:R-:W-:Y:S02]  /*19a20*/  IADD3 R87, -R194, R87, R196 ;  /* 0x00000057c2577210 */ /* 0x000fe40007ffe1c4 */
[----:B------:R-:W3:Y:S02]  /*19a30*/  MUFU.TANH R153, R153 ;  /* 0x0000009900997308 */ /* 0x000ee40000002400 */
[C---:B------:R-:W-:Y:S01]  /*19a40*/  IADD3 R158, R87.reuse, UR52, RZ ;  /* 0x00000034579e7c10 */ /* 0x040fe2000fffe0ff */
[----:B------:R-:W-:-:S05]  /*19a50*/  VIADD R159, R87, UR42 ;  /* 0x0000002a579f7c36 */ /* 0x000fca0008000000 */
[----:B------:R-:W4:Y:S01]  /*19a60*/  MUFU.TANH R25, R25 ;  /* 0x0000001900197308 */ /* 0x000f220000002400 */
[--C-:B0-----:R-:W-:Y:S02]  /*19a70*/  IMAD.IADD R87, R159, 0x1, R43.reuse ;  /* 0x000000019f577824 */ /* 0x101fe400078e022b */
[----:B------:R-:W-:-:S05]  /*19a80*/  IMAD.IADD R86, R158, 0x1, R43 ;  /* 0x000000019e567824 */ /* 0x000fca00078e022b */
        /* <DEDUP_REMOVED lines=74> */
.L_x_8409:
[----:B------:R-:W-:-:S05]  /*19f30*/  IMAD.U32 R160, RZ, RZ, UR5 ;  /* 0x00000005ffa07e24 */ /* 0x000fca000f8e00ff */
[----:B------:R-:W-:-:S13]  /*19f40*/  ISETP.NE.AND P1, PT, R160, 0x1, PT ;  /* 0x00000001a000780c */ /* 0x000fda0003f25270 */
[----:B------:R-:W1:Y:S02]  /*19f50*/  @P1 LDC.64 R42, c[0x0][0x9e8] ;  /* 0x00027a00ff2a1b82 */ /* 0x000e640000000a00 */
[----:B-1----:R-:W-:-:S05]  /*19f60*/  @P1 IMAD.HI.U32 R42, R161, R42, RZ ;  /* 0x0000002aa12a1227 */ /* 0x002fca00078e00ff */
[----:B------:R-:W-:-:S07]  /*19f70*/  @P1 SHF.R.U32.HI R161, RZ, R43, R42 ;  /* 0x0000002bffa11219 */ /* 0x000fce000001162a */
.L_x_8410:
[----:B------:R-:W-:Y:S05]  /*19f80*/  BSYNC B0 ;  /* 0x0000000000007941 */ /* 0x000fea0003800000 */
.L_x_8408:
[----:B------:R-:W-:-:S04]  /*19f90*/  IMAD R42, R161, R160, -R83 ;  /* 0x000000a0a12a7224 */ /* 0x000fc800078e0a53 */
[----:B------:R-:W-:-:S05]  /*19fa0*/  IMAD.IADD R43, R42, 0x1, -R189 ;  /* 0x000000012a2b7824 */ /* 0x000fca00078e0abd */
[----:B------:R-:W-:Y:S02]  /*19fb0*/  VIADDMNMX R87, R43, R160, R87, PT ;  /* 0x000000a02b577246 */ /* 0x000fe40003800157 */
[----:B------:R-:W-:-:S07]  /*19fc0*/  VIMNMX R86, R86, R43, !PT ;  /* 0x0000002b56567248 */ /* 0x000fce0007fe0100 */
.L_x_8407:
        /* <DEDUP_REMOVED lines=113> */
.L_x_8413:
[----:B------:R-:W-:-:S05]  /*1a6e0*/  IMAD.U32 R86, RZ, RZ, UR5 ;  /* 0x00000005ff567e24 */ /* 0x000fca000f8e00ff */
[----:B------:R-:W-:-:S13]  /*1a6f0*/  ISETP.NE.AND P2, PT, R86, 0x1, PT ;  /* 0x000000015600780c */ /* 0x000fda0003f45270 */
[----:B------:R-:W0:Y:S02]  /*1a700*/  @P2 LDC.64 R42, c[0x0][0x9e8] ;  /* 0x00027a00ff2a2b82 */ /* 0x000e240000000a00 */
[----:B0-----:R-:W-:-:S05]  /*1a710*/  @P2 IMAD.HI.U32 R42, R87, R42, RZ ;  /* 0x0000002a572a2227 */ /* 0x001fca00078e00ff */
[----:B------:R-:W-:-:S07]  /*1a720*/  @P2 SHF.R.U32.HI R87, RZ, R43, R42 ;  /* 0x0000002bff572219 */ /* 0x000fce000001162a */
.L_x_8414:
[----:B------:R-:W-:Y:S05]  /*1a730*/  BSYNC B0 ;  /* 0x0000000000007941 */ /* 0x000fea0003800000 */
.L_x_8412:
[----:B------:R-:W-:-:S04]  /*1a740*/  IMAD R42, R87, R86, -R83 ;  /* 0x00000056572a7224 */ /* 0x000fc800078e0a53 */
[----:B------:R-:W-:-:S05]  /*1a750*/  IMAD.IADD R43, R42, 0x1, -R189 ;  /* 0x000000012a2b7824 */ /* 0x000fca00078e0abd */
[----:B------:R-:W-:Y:S02]  /*1a760*/  VIADDMNMX R159, R43, R86, R159, PT ;  /* 0x000000562b9f7246 */ /* 0x000fe4000380019f */
[----:B------:R-:W-:-:S07]  /*1a770*/  VIMNMX R158, R158, R43, !PT ;  /* 0x0000002b9e9e7248 */ /* 0x000fce0007fe0100 */
.L_x_8411:
[----:B------:R-:W-:Y:S01]  /*1a780*/  FMNMX.FTZ R42, R24, R214, !PT ;  /* 0x000000d6182a7209 */ /* 0x000fe20007810000 */
[----:B------:R-:W-:Y:S01]  /*1a790*/  UMOV UR51, UR4 ;  /* 0x0000000400337c82 */ /* 0x000fe20008000000 */
[C---:B------:R-:W-:Y:S02]  /*1a7a0*/  ISETP.GT.AND P3, PT, R158.reuse, 0x8, P1 ;  /* 0x000000089e00780c */ /* 0x040fe40000f64270 */
        /* <DEDUP_REMOVED lines=53> */
[----:B------:R-:W-:Y:S02]  /*1ab00*/  ISETP.LT.OR P2, PT, R159, 0x22, P2 ;  /* 0x000000229f00780c */ /* 0x000fe40001741670 */
[----:B------:R-:W-:Y:S02]  /*1ab10*/  FMNMX.FTZ R42, R75, R42, !PT ;  /* 0x0000002a4b2a7209 */ /* 0x000fe40007810000 */
[----:B------:R-:W-:Y:S02]  /*1ab20*/  ISETP.LT.OR P3, PT, R159, 0x31, P3 ;  /* 0x000000319f00780c */ /* 0x000fe40001f61670 */
[----:B------:R-:W-:Y:S02]  /*1ab30*/  FSEL R154, R154, -INF , !P2 ;  /* 0xff8000009a9a7808 */ /* 0x000fe40005000000 */
[----:B------:R-:W-:-:S02]  /*1ab40*/  ISETP.GT.AND P2, PT, R158, 0x29, P1 ;  /* 0x000000299e00780c */ /* 0x000fc40000f44270 */
[----:B------:R-:W-:Y:S02]  /*1ab50*/  FMNMX.FTZ R42, R77, R42, !PT ;  /* 0x0000002a4d2a7209 */ /* 0x000fe40007810000 */
[----:B------:R-:W-:Y:S02]  /*1ab60*/  FSEL R48, R48, -INF , !P3 ;  /* 0xff80000030307808 */ /* 0x000fe40005800000 */
[----:B------:R-:W-:Y:S02]  /*1ab70*/  ISETP.GT.AND P3, PT, R158, 0x38, P1 ;  /* 0x000000389e00780c */ /* 0x000fe40000f64270 */
[----:B------:R-:W-:Y:S02]  /*1ab80*/  ISETP.LT.OR P2, PT, R159, 0x2a, P2 ;  /* 0x0000002a9f00780c */ /* 0x000fe40001741670 */
        /* <DEDUP_REMOVED lines=15> */
[----:B------:R-:W-:Y:S02]  /*1ac80*/  ISETP.GT.AND P3, PT, R158, 0x48, P1 ;  /* 0x000000489e00780c */ /* 0x000fe40000f64270 */
[C---:B------:R-:W-:Y:S02]  /*1ac90*/  ISETP.LT.OR P2, PT, R159.reuse, 0x3a, P2 ;  /* 0x0000003a9f00780c */ /* 0x040fe40001741670 */
[----:B------:R-:W-:Y:S02]  /*1aca0*/  ISETP.LT.OR P3, PT, R159, 0x49, P3 ;  /* 0x000000499f00780c */ /* 0x000fe40001f61670 */
[----:B------:R-:W-:Y:S02]  /*1acb0*/  FSEL R54, R54, -INF , !P2 ;  /* 0xff80000036367808 */ /* 0x000fe40005000000 */
[----:B------:R-:W-:Y:S02]  /*1acc0*/  ISETP.GT.AND P2, PT, R158, 0x41, P1 ;  /* 0x000000419e00780c */ /* 0x000fe40000f44270 */
[----:B------:R-:W-:-:S02]  /*1acd0*/  FSEL R60, R60, -INF , !P3 ;  /* 0xff8000003c3c7808 */ /* 0x000fc40005800000 */
[----:B------:R-:W-:Y:S02]  /*1ace0*/  ISETP.GT.AND P3, PT, R158, 0x50, P1 ;  /* 0x000000509e00780c */ /* 0x000fe40000f64270 */
        /* <DEDUP_REMOVED lines=19> */
[----:B------:R-:W-:Y:S02]  /*1ae20*/  ISETP.GT.AND P3, PT, R158, 0x68, P1 ;  /* 0x000000689e00780c */ /* 0x000fe40000f64270 */
        /* <DEDUP_REMOVED lines=70> */
[----:B------:R-:W-:Y:S01]  /*1b290*/  FFMA.FTZ R85, R85, UR51, -R42 ;  /* 0x0000003355557c23 */ /* 0x000fe2000801082a */
        /* <DEDUP_REMOVED lines=26> */
[----:B------:R-:W-:-:S04]  /*1b440*/  FMNMX.FTZ R39, R76, R39, !PT ;  /* 0x000000274c277209 */ /* 0x000fc80007810000 */
[----:B------:R-:W-:Y:S01]  /*1b450*/  FMNMX.FTZ R39, R78, R39, !PT ;  /* 0x000000274e277209 */ /* 0x000fe20007810000 */
[----:B------:R-:W-:Y:S03]  /*1b460*/  MUFU.EX2 R172, R172 ;  /* 0x000000ac00ac7308 */ /* 0x000fe60000000800 */
[----:B------:R-:W-:-:S04]  /*1b470*/  FMNMX.FTZ R39, R80, R39, !PT ;  /* 0x0000002750277209 */ /* 0x000fc80007810000 */
[----:B------:R-:W-:Y:S01]  /*1b480*/  FMNMX.FTZ R39, R82, R39, !PT ;  /* 0x0000002752277209 */ /* 0x000fe20007810000 */
[----:B------:R-:W-:Y:S04]  /*1b490*/  MUFU.EX2 R37, R37 ;  /* 0x0000002500257308 */ /* 0x000fe80000000800 */
[----:B------:R-:W1:Y:S04]  /*1b4a0*/  SHFL.BFLY PT, R44, R39, 0x2, 0x1f ;  /* 0x0c401f00272c7f89 */ /* 0x000e6800000e0000 */
[----:B------:R-:W-:Y:S08]  /*1b4b0*/  MUFU.EX2 R174, R174 ;  /* 0x000000ae00ae7308 */ /* 0x000ff00000000800 */
[----:B------:R-:W-:Y:S08]  /*1b4c0*/  MUFU.EX2 R35, R35 ;  /* 0x0000002300237308 */ /* 0x000ff00000000800 */
[----:B------:R-:W-:Y:S01]  /*1b4d0*/  MUFU.EX2 R168, R168 ;  /* 0x000000a800a87308 */ /* 0x000fe20000000800 */
[----:B-1----:R-:W-:Y:S01]  /*1b4e0*/  FMNMX.FTZ R53, R39, R44, !PT ;  /* 0x0000002c27357209 */ /* 0x002fe20007810000 */
[--C-:B------:R-:W-:Y:S01]  /*1b4f0*/  FFMA.FTZ R44, R73, UR51, -R42.reuse ;  /* 0x00000033492c7c23 */ /* 0x100fe2000801082a */
[----:B------:R-:W-:Y:S01]  /*1b500*/  FFMA.FTZ R39, R81, UR51, -R42 ;  /* 0x0000003351277c23 */ /* 0x000fe2000801082a */
[----:B------:R-:W-:-:S04]  /*1b510*/  FADD.FTZ R42, -R55, R214 ;  /* 0x000000d6372a7221 */ /* 0x000fc80000010100 */
[----:B------:R-:W-:Y:S01]  /*1b520*/  MUFU.EX2 R33, R33 ;  /* 0x0000002100217308 */ /* 0x000fe20000000800 */
[----:B------:R-:W1:Y:S01]  /*1b530*/  SHFL.BFLY PT, R218, R53, 0x1, 0x1f ;  /* 0x0c201f0035da7f89 */ /* 0x000e6200000e0000 */
[----:B------:R-:W-:-:S06]  /*1b540*/  FMUL.FTZ R42, R42, UR51 ;  /* 0x000000332a2a7c20 */ /* 0x000fcc0008410000 */
[----:B------:R-:W-:Y:S08]  /*1b550*/  MUFU.EX2 R170, R170 ;  /* 0x000000aa00aa7308 */ /* 0x000ff00000000800 */
[----:B------:R-:W2:Y:S08]  /*1b560*/  MUFU.EX2 R42, R42 ;  /* 0x0000002a002a7308 */ /* 0x000eb00000000800 */
[----:B------:R-:W-:Y:S01]  /*1b570*/  MUFU.EX2 R31, R31 ;  /* 0x0000001f001f7308 */ /* 0x000fe20000000800 */
[----:B-1----:R-:W-:-:S04]  /*1b580*/  FMNMX.FTZ R218, R53, R218, !PT ;  /* 0x000000da35da7209 */ /* 0x002fc80007810000 */
[C---:B------:R-:W-:Y:S01]  /*1b590*/  FSETP.NEU.FTZ.AND P1, PT, R218.reuse, -INF , PT ;  /* 0xff800000da00780b */ /* 0x040fe20003f3d000 */
[----:B0-----:R-:W-:Y:S02]  /*1b5a0*/  FMUL.FTZ R57, R218, UR51 ;  /* 0x00000033da397c20 */ /* 0x001fe40008410000 */
[----:B------:R-:W-:Y:S03]  /*1b5b0*/  MUFU.EX2 R164, R164 ;  /* 0x000000a400a47308 */ /* 0x000fe60000000800 */
        /* <DEDUP_REMOVED lines=39> */
[----:B------:R-:W-:Y:S01]  /*1b830*/  FFMA.FTZ R38, R82, UR51, -R57 ;  /* 0x0000003352267c23 */ /* 0x000fe20008010839 */
[----:B------:R-:W3:Y:S01]  /*1b840*/  MUFU.EX2 R59, R59 ;  /* 0x0000003b003b7308 */ /* 0x000ee20000000800 */
[----:B--2---:R-:W-:Y:S01]  /*1b850*/  FFMA.FTZ R57, R42, R6, R180 ;  /* 0x000000062a397223 */ /* 0x004fe200000100b4 */
[----:B0-----:R-:W-:-:S03]  /*1b860*/  FFMA.FTZ R3, R26, R3, R181 ;  /* 0x000000031a037223 */ /* 0x001fc600000100b5 */
[----:B------:R-:W-:Y:S01]  /*1b870*/  FADD.FTZ R57, R24, R57 ;  /* 0x0000003918397221 */ /* 0x000fe20000010000 */
[----:B------:R-:W-:Y:S02]  /*1b880*/  FADD.FTZ R6, R64, R3 ;  /* 0x0000000340067221 */ /* 0x000fe40000010000 */
[----:B------:R-:W0:Y:S01]  /*1b890*/  MUFU.EX2 R177, R177 ;  /* 0x000000b100b17308 */ /* 0x000e220000000800 */
[----:B------:R-:W-:Y:S01]  /*1b8a0*/  FADD.FTZ R56, R182, R57 ;  /* 0x00000039b6387221 */ /* 0x000fe20000010000 */
[----:B-1----:R-:W-:-:S03]  /*1b8b0*/  FADD.FTZ R6, R183, R6 ;  /* 0x00000006b7067221 */ /* 0x002fc60000010000 */
[----:B------:R-:W-:-:S03]  /*1b8c0*/  FADD.FTZ R3, R25, R56 ;  /* 0x0000003819037221 */ /* 0x000fc60000010000 */
[----:B------:R-:W1:Y:S01]  /*1b8d0*/  MUFU.EX2 R34, R34 ;  /* 0x0000002200227308 */ /* 0x000e620000000800 */
[----:B---3--:R-:W-:Y:S01]  /*1b8e0*/  FADD.FTZ R6, R59, R6 ;  /* 0x000000063b067221 */ /* 0x008fe20000010000 */
        /* <DEDUP_REMOVED lines=16> */
[----:B------:R-:W-:-:S06]  /*1b9f0*/  FADD.FTZ R56, R168, R57 ;  /* 0x00000039a8387221 */ /* 0x000fcc0000010000 */
        /* <DEDUP_REMOVED lines=81> */
.L_x_8415:
[----:B------:R-:W-:Y:S01]  /*1bf10*/  IMAD R56, R215, 0x8, R18 ;  /* 0x00000008d7387824 */ /* 0x000fe200078e0212 */
[----:B------:R-:W-:Y:S01]  /*1bf20*/  ISETP.GT.AND P1, PT, R0, R206, PT ;  /* 0x000000ce0000720c */ /* 0x000fe20003f24270 */
[----:B------:R-:W-:Y:S01]  /*1bf30*/  IMAD.U32 R57, RZ, RZ, UR38 ;  /* 0x00000026ff397e24 */ /* 0x000fe2000f8e00ff */
[----:B------:R-:W-:Y:S01]  /*1bf40*/  F2FP.F16.F32.PACK_AB R180, R24, R180 ;  /* 0x000000b418b4723e */ /* 0x000fe200000000ff */
[-C--:B------:R-:W-:Y:S01]  /*1bf50*/  FMUL.FTZ R88, R88, R42.reuse ;  /* 0x0000002a58587220 */ /* 0x080fe20000410000 */
[----:B------:R-:W-:Y:S01]  /*1bf60*/  IADD3 R56, R56, 0x28860, RZ ;  /* 0x0002886038387810 */ /* 0x000fe20007ffe0ff */
[-C--:B------:R-:W-:Y:S01]  /*1bf70*/  FMUL.FTZ R89, R89, R42.reuse ;  /* 0x0000002a59597220 */ /* 0x080fe20000410000 */
[----:B------:R-:W-:Y:S01]  /*1bf80*/  F2FP.F16.F32.PACK_AB R181, R64, R181 ;  /* 0x000000b540b5723e */ /* 0x000fe200000000ff */
[-C--:B------:R-:W-:Y:S01]  /*1bf90*/  FMUL.FTZ R92, R92, R42.reuse ;  /* 0x0000002a5c5c7220 */ /* 0x080fe20000410000 */
[----:B------:R-:W-:Y:S01]  /*1bfa0*/  PRMT R56, R57, 0x654, R56 ;  /* 0x0000065439387816 */ /* 0x000fe20000000038 */
[----:B------:R-:W-:Y:S01]  /*1bfb0*/  FMUL.FTZ R93, R93, R42 ;  /* 0x0000002a5d5d7220 */ /* 0x000fe20000410000 */
[----:B------:R-:W-:Y:S01]  /*1bfc0*/  F2FP.F16.F32.PACK_AB R182, R25, R182 ;  /* 0x000000b619b6723e */ /* 0x000fe200000000ff */
[-C--:B------:R-:W-:Y:S01]  /*1bfd0*/  FMUL.FTZ R96, R96, R42.reuse ;  /* 0x0000002a60607220 */ /* 0x080fe20000410000 */
[----:B------:R0:W-:Y:S01]  /*1bfe0*/  SYNCS.ARRIVE.TRANS64.RED.A1T0 RZ, [R56+URZ], RZ ;  /* 0x000000ff38ff79a7 */ /* 0x0001e2000810043f */
        /* <DEDUP_REMOVED lines=94> */
.L_x_8396:
[----:B------:R-:W-:Y:S05]  /*1c5d0*/  WARPSYNC.ALL ;  /* 0x0000000000007948 */ /* 0x000fea0003800000 */
[----:B------:R-:W-:Y:S06]  /*1c5e0*/  BAR.ARV 0x8, 0x180 ;  /* 0x0206000000007b1d */ /* 0x000fec0000002000 */
[----:B------:R-:W-:Y:S05]  /*1c5f0*/  @!P0 BRA `(.L_x_8417) ;  /* 0x0000000000048947 */ /* 0x000fea0003800000 */
[----:B------:R-:W-:Y:S01]  /*1c600*/  BPT.TRAP 0x1 ;  /* 0x000000040000795c */ /* 0x000fe20000300000 */
.L_x_8417:
[----:B------:R-:W-:Y:S01]  /*1c610*/  IMAD R11, R184, 0x8, R18 ;  /* 0x00000008b80b7824 */ /* 0x000fe200078e0212 */
[----:B------:R-:W-:-:S04]  /*1c620*/  SHF.L.U32 R0, R187, 0x1f, RZ ;  /* 0x0000001fbb007819 */ /* 0x000fc800000006ff */
[----:B------:R0:W1:Y:S01]  /*1c630*/  SYNCS.PHASECHK.TRANS64.TRYWAIT P1, [R11+URZ+0x28850], R0 ;  /* 0x028850000b0075a7 */ /* 0x000062000802017f */
[----:B------:R-:W-:Y:S05]  /*1c640*/  @!P0 BRA `(.L_x_8418) ;  /* 0x0000000000048947 */ /* 0x000fea0003800000 */
[----:B------:R-:W-:Y:S01]  /*1c650*/  BPT.TRAP 0x1 ;  /* 0x000000040000795c */ /* 0x000fe20000300000 */
.L_x_8418:
[----:B------:R-:W-:-:S05]  /*1c660*/  VIADD R18, R18, 0x400 ;  /* 0x0000040012127836 */ /* 0x000fca0000000000 */
[----:B------:R-:W-:-:S04]  /*1c670*/  SHF.R.U32.HI R18, RZ, 0x4, R18 ;  /* 0x00000004ff127819 */ /* 0x000fc80000011612 */
[----:B------:R-:W-:-:S04]  /*1c680*/  LOP3.LUT R18, R18, 0x3fff, RZ, 0xc0, !PT ;  /* 0x00003fff12127812 */ /* 0x000fc800078ec0ff */
[----:B------:R-:W-:Y:S01]  /*1c690*/  LOP3.LUT R5, R18, 0x4000000, RZ, 0xfc, !PT ;  /* 0x0400000012057812 */ /* 0x000fe200078efcff */
[----:B-1----:R-:W-:Y:S06]  /*1c6a0*/  @P1 BRA `(.L_x_8419) ;  /* 0x0000000000081947 */ /* 0x002fec0003800000 */
[----:B------:R-:W1:Y:S02]  /*1c6b0*/  SYNCS.PHASECHK.TRANS64.TRYWAIT P1, [R11+URZ+0x28850], R0 ;  /* 0x028850000b0075a7 */ /* 0x000e64000802017f */
[----:B-1----:R-:W-:Y:S05]  /*1c6c0*/  @!P1 BRA `(.L_x_8420) ;  /* 0x000000dc00c49947 */ /* 0x002fea0003800000 */
.L_x_8419:
[----:B------:R-:W-:Y:S01]  /*1c6d0*/  IMAD R4, R184, 0x800, R5 ;  /* 0x00000800b8047824 */ /* 0x000fe200078e0205 */
[----:B------:R-:W-:Y:S05]  /*1c6e0*/  WARPSYNC.ALL ;  /* 0x0000000000007948 */ /* 0x000fea0003800000 */
[----:B------:R-:W-:Y:S01]  /*1c6f0*/  IMAD.MOV.U32 R5, RZ, RZ, 0x40000040 ;  /* 0x40000040ff057424 */ /* 0x000fe200078e00ff */
[C---:B------:R-:W-:Y:S01]  /*1c700*/  R2UR UR6, R4.reuse ;  /* 0x00000000040672ca */ /* 0x040fe200000e0000 */
[----:B------:R-:W-:Y:S01]  /*1c710*/  WARPGROUP.ARRIVE ;  /* 0x00000000000079c5 */ /* 0x000fe20000000000 */
[----:B------:R-:W-:Y:S01]  /*1c720*/  VIADD R8, R4, 0x80 ;  /* 0x0000008004087836 */ /* 0x000fe20000000000 */
[----:B------:R-:W-:Y:S01]  /*1c730*/  MOV R9, 0x40000040 ;  /* 0x4000004000097802 */ /* 0x000fe20000000f00 */
[----:B01----:R-:W0:Y:S01]  /*1c740*/  SHFL.BFLY PT, R0, R3, 0x2, 0x1f ;  /* 0x0c401f0003007f89 */ /* 0x003e2200000e0000 */
[----:B------:R-:W-:Y:S01]  /*1c750*/  R2UR UR7, R5 ;  /* 0x00000000050772ca */ /* 0x000fe200000e0000 */
[----:B------:R-:W-:Y:S01]  /*1c760*/  IMAD.U32 R14, RZ, RZ, UR51 ;  /* 0x00000033ff0e7e24 */ /* 0x000fe2000f8e00ff */
[----:B------:R-:W-:-:S11]  /*1c770*/  MOV R5, 0x40000040 ;  /* 0x4000004000057802 */ /* 0x000fd60000000f00 */
        /* <DEDUP_REMOVED lines=30> */
[C---:B------:R-:W-:Y:S01]  /*1c960*/  VIADD R8, R4.reuse, 0x300 ;  /* 0x0000030004087836 */ /* 0x040fe20000000000 */
[----:B------:R-:W-:Y:S01]  /*1c970*/  R2UR UR7, R9 ;  /* 0x00000000090772ca */ /* 0x000fe200000e0000 */
[----:B------:R-:W-:Y:S02]  /*1c980*/  IMAD.MOV.U32 R9, RZ, RZ, 0x40000040 ;  /* 0x40000040ff097424 */ /* 0x000fe400078e00ff */
        /* <DEDUP_REMOVED lines=10> */
[----:B------:R-:W-:Y:S01]  /*1ca30*/  R2UR UR6, R4 ;  /* 0x00000000040672ca */ /* 0x000fe200000e0000 */
[----:B0-----:R-:W-:Y:S01]  /*1ca40*/  FADD.FTZ R4, R0, R3 ;  /* 0x0000000300047221 */ /* 0x001fe20000010000 */
[----:B------:R-:W-:Y:S01]  /*1ca50*/  R2UR UR7, R5 ;  /* 0x00000000050772ca */ /* 0x000fe200000e0000 */
[----:B------:R-:W-:Y:S01]  /*1ca60*/  IMAD.MOV.U32 R3, RZ, RZ, -0x800000 ;  /* 0xff800000ff037424 */ /* 0x000fe200078e00ff */
[----:B------:R-:W0:Y:S04]  /*1ca70*/  SHFL.BFLY PT, R5, R6, 0x2, 0x1f ;  /* 0x0c401f0006057f89 */ /* 0x000e2800000e0000 */
[----:B------:R-:W1:Y:S01]  /*1ca80*/  SHFL.BFLY PT, R7, R4, 0x1, 0x1f ;  /* 0x0c201f0004077f89 */ /* 0x000e6200000e0000 */
[----:B0-----:R-:W-:Y:S01]  /*1ca90*/  FADD.FTZ R5, R5, R6 ;  /* 0x0000000605057221 */ /* 0x001fe20000010000 */
[----:B------:R-:W-:-:S02]  /*1caa0*/  IMAD.MOV.U32 R6, RZ, RZ, RZ ;  /* 0x000000ffff067224 */ /* 0x000fc400078e00ff */
[----:B-1----:R-:W-:Y:S02]  /*1cab0*/  FADD.FTZ R12, R4, R7 ;  /* 0x00000007040c7221 */ /* 0x002fe40000010000 */
[----:B------:R-:W0:Y:S03]  /*1cac0*/  SHFL.BFLY PT, R0, R5, 0x1, 0x1f ;  /* 0x0c201f0005007f89 */ /* 0x000e2600000e0000 */
[----:B------:R-:W-:-:S13]  /*1cad0*/  FSETP.NE.FTZ.AND P2, PT, R12, RZ, PT ;  /* 0x000000ff0c00720b */ /* 0x000fda0003f55000 */
[----:B------:R-:W1:Y:S01]  /*1cae0*/  @P2 MUFU.LG2 R9, R12 ;  /* 0x0000000c00092308 */ /* 0x000e620000000c00 */
[----:B------:R-:W-:Y:S01]  /*1caf0*/  @P2 FMUL.FTZ R14, R14, 0.69314718246459960938 ;  /* 0x3f3172180e0e2820 */ /* 0x000fe20000410000 */
[----:B0-----:R-:W-:-:S06]  /*1cb00*/  FADD.FTZ R10, R5, R0 ;  /* 0x00000000050a7221 */ /* 0x001fcc0000010000 */
[----:B------:R-:W-:Y:S01]  /*1cb10*/  @P2 MUFU.RCP R8, R12 ;  /* 0x0000000c00082308 */ /* 0x000fe20000001000 */
[----:B------:R-:W-:Y:S01]  /*1cb20*/  IMAD.U32 R5, RZ, RZ, UR51 ;  /* 0x00000033ff057e24 */ /* 0x000fe2000f8e00ff */
[----:B------:R-:W-:Y:S02]  /*1cb30*/  MOV R0, 0xff800000 ;  /* 0xff80000000007802 */ /* 0x000fe40000000f00 */
[----:B------:R-:W-:Y:S01]  /*1cb40*/  FSETP.NE.FTZ.AND P1, PT, R10, RZ, PT ;  /* 0x000000ff0a00720b */ /* 0x000fe20003f35000 */
[----:B-1----:R-:W-:-:S04]  /*1cb50*/  @P2 FMUL.FTZ R9, R9, 0.69314718246459960938 ;  /* 0x3f31721809092820 */ /* 0x002fc80000410000 */
        /* <DEDUP_REMOVED lines=8> */
[----:B------:R-:W-:Y:S03]  /*1cbe0*/  HGMMA.64x128x16.F32 R88, R152, gdesc[UR4].tnspB, R88, gsb0 ;  /* 0x41e0000498587df0 */ /* 0x000fe60008000858 */
[----:B------:R-:W-:Y:S02]  /*1cbf0*/  WARPGROUP.DEPBAR.LE gsb0, 0x0 ;  /* 0x00008000000079c5 */ /* 0x000fe40000010000 */
[----:B-12---:R-:W-:Y:S05]  /*1cc00*/  @!P0 BRA `(.L_x_8421) ;  /* 0x0000000000048947 */ /* 0x006fea0003800000 */
[----:B------:R-:W-:Y:S01]  /*1cc10*/  BPT.TRAP 0x1 ;  /* 0x000000040000795c */ /* 0x000fe20000300000 */
.L_x_8421:
[----:B------:R-:W-:Y:S02]  /*1cc20*/  VIADD R4, R11, 0x28860 ;  /* 0x000288600b047836 */ /* 0x000fe40000000000 */
[-C--:B------:R-:W-:Y:S01]  /*1cc30*/  FMUL.FTZ R20, R88, R6.reuse ;  /* 0x0000000658147220 */ /* 0x080fe20000410000 */
[----:B------:R-:W-:Y:S02]  /*1cc40*/  IMAD.U32 R5, RZ, RZ, UR38 ;  /* 0x00000026ff057e24 */ /* 0x000fe4000f8e00ff */
        /* <DEDUP_REMOVED lines=16> */
[----:B0-----:R-:W-:Y:S01]  /*1cd50*/  SEL R4, RZ, 0x1, P1 ;  /* 0x00000001ff047807 */ /* 0x001fe20000800000 */
        /* <DEDUP_REMOVED lines=54> */
[----:B------:R-:W-:-:S11]  /*1d0c0*/  SEL R184, R184, RZ, P1 ;  /* 0x000000ffb8b87207 */ /* 0x000fd60000800000 */
.L_x_8285:
[----:B------:R-:W-:Y:S05]  /*1d0d0*/  WARPSYNC.ALL ;  /* 0x0000000000007948 */ /* 0x000fea0003800000 */
[----:B------:R-:W0:Y:S08]  /*1d0e0*/  S2UR UR38, SR_CgaCtaId ;  /* 0x00000000002679c3 */ /* 0x000e300000008800 */
[----:B------:R-:W-:Y:S06]  /*1d0f0*/  BAR.SYNC.DEFER_BLOCKING 0x5, 0x180 ;  /* 0x0146000000007b1d */ /* 0x000fec0000010000 */
[----:B------:R-:W-:Y:S01]  /*1d100*/  UMOV UR4, 0x400 ;  /* 0x0000040000047882 */ /* 0x000fe20000000000 */
[----:B------:R-:W-:Y:S01]  /*1d110*/  BSSY B0, `(.L_x_8422) ;  /* 0x0000303000007945 */ /* 0x000fe20003800000 */
[----:B0-----:R-:W-:-:S06]  /*1d120*/  ULEA UR4, UR38, UR4, 0x18 ;  /* 0x0000000426047291 */ /* 0x001fcc000f8ec03f */
[----:B------:R-:W-:-:S05]  /*1d130*/  IMAD.U32 R18, RZ, RZ, UR4 ;  /* 0x00000004ff127e24 */ /* 0x000fca000f8e00ff */
[----:B------:R0:W3:Y:S01]  /*1d140*/  LDS.128 R28, [R18+0x288d0] ;  /* 0x0288d000121c7984 */ /* 0x0000e20000000c00 */
[----:B------:R-:W-:Y:S06]  /*1d150*/  BAR.ARV 0x4, 0x180 ;  /* 0x0106000000007b1d */ /* 0x000fec0000002000 */
[----:B------:R-:W-:Y:S05]  /*1d160*/  @P0 BRA `(.L_x_8423) ;  /* 0x0000002000f40947 */ /* 0x000fea0003800000 */
[----:B------:R-:W2:Y:S01]  /*1d170*/  LDL R4, [R1+0x3c] ;  /* 0x00003c0001047983 */ /* 0x000ea20000100800 */
[----:B------:R-:W-:Y:S01]  /*1d180*/  ULDC UR4, c[0x0][0xad4] ;  /* 0x0002b50000047ab9 */ /* 0x000fe20000000800 */
[----:B------:R-:W-:Y:S01]  /*1d190*/  F2FP.F16.F32.PACK_AB R34, R133, R132 ;  /* 0x000000848522723e */ /* 0x000fe200000000ff */
[----:B------:R-:W1:Y:S01]  /*1d1a0*/  S2R R5, SR_SWINHI ;  /* 0x0000000000057919 */ /* 0x000e620000002f00 */
[----:B------:R-:W-:Y:S02]  /*1d1b0*/  MOV R38, R18 ;  /* 0x0000001200267202 */ /* 0x000fe40000000f00 */
[----:B-1----:R-:W-:-:S03]  /*1d1c0*/  MOV R39, R5 ;  /* 0x0000000500277202 */ /* 0x002fc60000000f00 */
[----:B--2---:R-:W-:-:S03]  /*1d1d0*/  IMAD.WIDE R4, R4, 0x2, R38 ;  /* 0x0000000204047825 */ /* 0x004fc600078e0226 */
[C---:B------:R-:W-:Y:S02]  /*1d1e0*/  IADD3 R10, P0, R4.reuse, 0x40, RZ ;  /* 0x00000040040a7810 */ /* 0x040fe40007f1e0ff */
[C---:B------:R-:W-:Y:S02]  /*1d1f0*/  LOP3.LUT R7, R4.reuse, 0x380, RZ, 0xc0, !PT ;  /* 0x0000038004077812 */ /* 0x040fe400078ec0ff */
[----:B------:R-:W-:Y:S02]  /*1d200*/  IADD3.X R25, RZ, R5, RZ, P0, !PT ;  /* 0x00000005ff197210 */ /* 0x000fe400007fe4ff */
[C---:B------:R-:W-:Y:S02]  /*1d210*/  ISETP.NE.AND P0, PT, R221.reuse, RZ, PT ;  /* 0x000000ffdd00720c */ /* 0x040fe40003f05270 */
[C---:B------:R-:W-:Y:S02]  /*1d220*/  IADD3 R35, P5, R4.reuse, 0x20, RZ ;  /* 0x0000002004237810 */ /* 0x040fe40007fbe0ff */
[----:B------:R-:W-:Y:S01]  /*1d230*/  SEL R221, R221, UR4, P0 ;  /* 0x00000004dddd7c07 */ /* 0x000fe20008000000 */
[----:B------:R-:W-:Y:S05]  /*1d240*/  WARPSYNC.ALL ;  /* 0x0000000000007948 */ /* 0x000fea0003800000 */
[----:B------:R-:W-:Y:S01]  /*1d250*/  SHF.R.U64 R7, R7, 0x3, RZ ;  /* 0x0000000307077819 */ /* 0x000fe200000012ff */
[--C-:B------:R-:W-:Y:S01]  /*1d260*/  IMAD.X R27, RZ, RZ, R5.reuse, P5 ;  /* 0x000000ffff1b7224 */ /* 0x100fe200028e0605 */
[----:B------:R-:W-:Y:S01]  /*1d270*/  IADD3 R41, P1, R4, 0x60, RZ ;  /* 0x0000006004297810 */ /* 0x000fe20007f3e0ff */
[----:B------:R-:W-:Y:S01]  /*1d280*/  ULDC.64 UR6, c[0x0][0xc08] ;  /* 0x0003020000067ab9 */ /* 0x000fe20000000a00 */
[----:B------:R-:W-:Y:S01]  /*1d290*/  LOP3.LUT R8, R10, 0x380, RZ, 0xc0, !PT ;  /* 0x000003800a087812 */ /* 0x000fe200078ec0ff */
[----:B------:R-:W-:Y:S01]  /*1d2a0*/  ULDC.64 UR4, c[0x0][0xc00] ;  /* 0x0003000000047ab9 */ /* 0x000fe20000000a00 */
[----:B------:R-:W-:Y:S01]  /*1d2b0*/  LOP3.LUT R6, R35, 0x380, RZ, 0xc0, !PT ;  /* 0x0000038023067812 */ /* 0x000fe200078ec0ff */
[----:B------:R-:W-:Y:S01]  /*1d2c0*/  IMAD.X R15, RZ, RZ, R5, P1 ;  /* 0x000000ffff0f7224 */ /* 0x000fe200008e0605 */
[----:B------:R-:W-:-:S02]  /*1d2d0*/  IADD3 R43, P2, R4, 0x4000, RZ ;  /* 0x00004000042b7810 */ /* 0x000fc40007f5e0ff */
[C---:B---3--:R-:W-:Y:S02]  /*1d2e0*/  IADD3 R28, P3, R4.reuse, 0x4020, RZ ;  /* 0x00004020041c7810 */ /* 0x048fe40007f7e0ff */
[C---:B------:R-:W-:Y:S01]  /*1d2f0*/  IADD3 R45, P4, R4.reuse, 0x4040, RZ ;  /* 0x00004040042d7810 */ /* 0x040fe20007f9e0ff */
[--C-:B------:R-:W-:Y:S01]  /*1d300*/  IMAD.X R13, RZ, RZ, R5.reuse, P2 ;  /* 0x000000ffff0d7224 */ /* 0x100fe200010e0605 */
[----:B------:R-:W-:Y:S01]  /*1d310*/  BAR.SYNC.DEFER_BLOCKING 0x1, 0x100 ;  /* 0x0044000000007b1d */ /* 0x000fe20000010000 */
[----:B------:R-:W-:Y:S01]  /*1d320*/  IADD3 R47, P5, R4, 0x4060, RZ ;  /* 0x00004060042f7810 */ /* 0x000fe20007fbe0ff */
[--C-:B------:R-:W-:Y:S01]  /*1d330*/  IMAD.X R11, RZ, RZ, R5.reuse, P3 ;  /* 0x000000ffff0b7224 */ /* 0x100fe200018e0605 */
[----:B------:R-:W-:Y:S01]  /*1d340*/  LOP3.LUT R4, R7, R4, RZ, 0x3c, !PT ;  /* 0x0000000407047212 */ /* 0x000fe200078e3cff */
[--C-:B------:R-:W-:Y:S01]  /*1d350*/  IMAD.X R9, RZ, RZ, R5.reuse, P4 ;  /* 0x000000ffff097224 */ /* 0x100fe200020e0605 */
[----:B------:R-:W-:Y:S01]  /*1d360*/  LOP3.LUT R12, R41, 0x380, RZ, 0xc0, !PT ;  /* 0x00000380290c7812 */ /* 0x000fe200078ec0ff */
[----:B------:R-:W-:Y:S01]  /*1d370*/  IMAD.X R33, RZ, RZ, R5, P5 ;  /* 0x000000ffff217224 */ /* 0x000fe200028e0605 */
[----:B------:R-:W-:-:S02]  /*1d380*/  SHF.R.U64 R7, R8, 0x3, RZ ;  /* 0x0000000308077819 */ /* 0x000fc400000012ff */
[----:B------:R-:W-:Y:S02]  /*1d390*/  SHF.R.U64 R6, R6, 0x3, RZ ;  /* 0x0000000306067819 */ /* 0x000fe400000012ff */
[----:B------:R-:W-:Y:S02]  /*1d3a0*/  SHF.R.U64 R8, R12, 0x3, RZ ;  /* 0x000000030c087819 */ /* 0x000fe400000012ff */
[----:B-----5:R-:W-:Y:S02]  /*1d3b0*/  LOP3.LUT R24, R7, R10, RZ, 0x3c, !PT ;  /* 0x0000000a07187212 */ /* 0x020fe400078e3cff */
[----:B------:R-:W-:Y:S02]  /*1d3c0*/  LOP3.LUT R26, R6, R35, RZ, 0x3c, !PT ;  /* 0x00000023061a7212 */ /* 0x000fe400078e3cff */
[----:B------:R-:W-:Y:S02]  /*1d3d0*/  LOP3.LUT R7, R28, 0x380, RZ, 0xc0, !PT ;  /* 0x000003801c077812 */ /* 0x000fe400078ec0ff */
[----:B------:R-:W-:-:S02]  /*1d3e0*/  LOP3.LUT R6, R43, 0x380, RZ, 0xc0, !PT ;  /* 0x000003802b067812 */ /* 0x000fc400078ec0ff */
[----:B------:R-:W-:Y:S02]  /*1d3f0*/  LOP3.LUT R14, R8, R41, RZ, 0x3c, !PT ;  /* 0x00000029080e7212 */ /* 0x000fe400078e3cff */
[----:B------:R-:W-:Y:S01]  /*1d400*/  LOP3.LUT R8, R45, 0x380, RZ, 0xc0, !PT ;  /* 0x000003802d087812 */ /* 0x000fe200078ec0ff */
[----:B------:R-:W1:Y:S01]  /*1d410*/  LDC.64 R40, c[0x0][0xc00] ;  /* 0x00030000ff287b82 */ /* 0x000e620000000a00 */
[----:B------:R-:W-:Y:S02]  /*1d420*/  SHF.R.U64 R7, R7, 0x3, RZ ;  /* 0x0000000307077819 */ /* 0x000fe400000012ff */
[----:B------:R-:W-:Y:S02]  /*1d430*/  SHF.R.U64 R6, R6, 0x3, RZ ;  /* 0x0000000306067819 */ /* 0x000fe400000012ff */
[----:B------:R-:W-:Y:S02]  /*1d440*/  LOP3.LUT R32, R47, 0x380, RZ, 0xc0, !PT ;  /* 0x000003802f207812 */ /* 0x000fe400078ec0ff */
[----:B------:R-:W-:-:S02]  /*1d450*/  ISETP.NE.U32.AND P0, PT, RZ, UR6, PT ;  /* 0x00000006ff007c0c */ /* 0x000fc4000bf05070 */
[----:B------:R-:W-:Y:S02]  /*1d460*/  SHF.R.U64 R8, R8, 0x3, RZ ;  /* 0x0000000308087819 */ /* 0x000fe400000012ff */
[----:B------:R-:W-:Y:S02]  /*1d470*/  LOP3.LUT R10, R7, R28, RZ, 0x3c, !PT ;  /* 0x0000001c070a7212 */ /* 0x000fe400078e3cff */
[----:B------:R-:W-:Y:S02]  /*1d480*/  LOP3.LUT R12, R6, R43, RZ, 0x3c, !PT ;  /* 0x0000002b060c7212 */ /* 0x000fe400078e3cff */
[----:B------:R-:W-:Y:S02]  /*1d490*/  MOV R28, R4 ;  /* 0x00000004001c7202 */ /* 0x000fe40000000f00 */
[----:B------:R-:W-:Y:S02]  /*1d4a0*/  F2FP.F16.F32.PACK_AB R4, R21, R20 ;  /* 0x000000141504723e */ /* 0x000fe400000000ff */
[----:B------:R-:W-:-:S02]  /*1d4b0*/  F2FP.F16.F32.PACK_AB R5, R91, R90 ;  /* 0x0000005a5b05723e */ /* 0x000fc400000000ff */
[----:B------:R-:W-:Y:S02]  /*1d4c0*/  F2FP.F16.F32.PACK_AB R6, R37, R36 ;  /* 0x000000242506723e */ /* 0x000fe400000000ff */
[----:B------:R-:W-:Y:S01]  /*1d4d0*/  F2FP.F16.F32.PACK_AB R7, R95, R94 ;  /* 0x0000005e5f07723e */ /* 0x000fe200000000ff */
[----:B-1----:R-:W-:Y:S01]  /*1d4e0*/  IMAD.WIDE R40, R222, 0x4, R40 ;  /* 0x00000004de287825 */ /* 0x002fe200078e0228 */
[----:B------:R-:W-:Y:S02]  /*1d4f0*/  SHF.R.U64 R32, R32, 0x3, RZ ;  /* 0x0000000320207819 */ /* 0x000fe400000012ff */
[----:B------:R-:W-:Y:S01]  /*1d500*/  ISETP.NE.AND.EX P0, PT, RZ, UR7, PT, P0 ;  /* 0x00000007ff007c0c */ /* 0x000fe2000bf05300 */
[----:B------:R1:W-:Y:S01]  /*1d510*/  STSM.16.M88.4 [R28], R4 ;  /* 0x000000041c007844 */ /* 0x0003e20000000200 */
[----:B------:R-:W-:Y:S02]  /*1d520*/  LOP3.LUT R8, R8, R45, RZ, 0x3c, !PT ;  /* 0x0000002d08087212 */ /* 0x000fe400078e3cff */
[----:B------:R-:W-:-:S02]  /*1d530*/  LOP3.LUT R32, R32, R47, RZ, 0x3c, !PT ;  /* 0x0000002f20207212 */ /* 0x000fc400078e3cff */
[----:B------:R-:W-:Y:S02]  /*1d540*/  MOV R47, R26 ;  /* 0x0000001a002f7202 */ /* 0x000fe40000000f00 */
[----:B------:R-:W-:Y:S02]  /*1d550*/  MOV R43, R10 ;  /* 0x0000000a002b7202 */ /* 0x000fe40000000f00 */
[----:B------:R-:W-:Y:S02]  /*1d560*/  MOV R42, R8 ;  /* 0x00000008002a7202 */ /* 0x000fe40000000f00 */
[----:B------:R-:W-:Y:S02]  /*1d570*/  MOV R46, R24 ;  /* 0x00000018002e7202 */ /* 0x000fe40000000f00 */
[----:B------:R-:W-:Y:S02]  /*1d580*/  MOV R45, R14 ;  /* 0x0000000e002d7202 */ /* 0x000fe40000000f00 */
        /* <DEDUP_REMOVED lines=12> */
[----:B------:R-:W-:Y:S01]  /*1d650*/  STSM.16.M88.4 [R46], R8 ;  /* 0x000000082e007844 */ /* 0x000fe20000000200 */
[----:B------:R-:W-:Y:S02]  /*1d660*/  F2FP.F16.F32.PACK_AB R14, R117, R116 ;  /* 0x00000074750e723e */ /* 0x000fe400000000ff */
[----:B------:R-:W-:Y:S02]  /*1d670*/  F2FP.F16.F32.PACK_AB R15, R119, R118 ;  /* 0x00000076770f723e */ /* 0x000fe400000000ff */
[----:B------:R-:W-:-:S02]  /*1d680*/  F2FP.F16.F32.PACK_AB R24, R121, R120 ;  /* 0x000000787918723e */ /* 0x000fc400000000ff */
[----:B------:R-:W-:Y:S01]  /*1d690*/  F2FP.F16.F32.PACK_AB R25, R123, R122 ;  /* 0x0000007a7b19723e */ /* 0x000fe200000000ff */
[----:B------:R2:W-:Y:S01]  /*1d6a0*/  STSM.16.M88.4 [R45], R12 ;  /* 0x0000000c2d007844 */ /* 0x0005e20000000200 */
[----:B------:R-:W-:Y:S02]  /*1d6b0*/  F2FP.F16.F32.PACK_AB R26, R125, R124 ;  /* 0x0000007c7d1a723e */ /* 0x000fe400000000ff */
[----:B------:R-:W-:Y:S02]  /*1d6c0*/  F2FP.F16.F32.PACK_AB R27, R127, R126 ;  /* 0x0000007e7f1b723e */ /* 0x000fe400000000ff */
[----:B------:R-:W-:Y:S02]  /*1d6d0*/  MOV R28, R32 ;  /* 0x00000020001c7202 */ /* 0x000fe40000000f00 */
[----:B------:R-:W-:Y:S01]  /*1d6e0*/  F2FP.F16.F32.PACK_AB R32, R129, R128 ;  /* 0x000000808120723e */ /* 0x000fe200000000ff */
[----:B------:R-:W-:Y:S01]  /*1d6f0*/  STSM.16.M88.4 [R44], R24 ;  /* 0x000000182c007844 */ /* 0x000fe20000000200 */
[----:B------:R-:W-:-:S02]  /*1d700*/  F2FP.F16.F32.PACK_AB R33, R131, R130 ;  /* 0x000000828321723e */ /* 0x000fc400000000ff */
[----:B------:R-:W-:Y:S02]  /*1d710*/  F2FP.F16.F32.PACK_AB R35, R135, R134 ;  /* 0x000000868723723e */ /* 0x000fe400000000ff */
[----:B-1----:R-:W-:Y:S02]  /*1d720*/  F2FP.F16.F32.PACK_AB R4, R137, R136 ;  /* 0x000000888904723e */ /* 0x002fe400000000ff */
[----:B------:R-:W-:Y:S01]  /*1d730*/  F2FP.F16.F32.PACK_AB R5, R139, R138 ;  /* 0x0000008a8b05723e */ /* 0x000fe200000000ff */
[----:B--2---:R-:W1:Y:S01]  /*1d740*/  @P0 LDC.64 R14, c[0x0][0xc08] ;  /* 0x00030200ff0e0b82 */ /* 0x004e620000000a00 */
[----:B------:R-:W-:Y:S01]  /*1d750*/  F2FP.F16.F32.PACK_AB R6, R141, R140 ;  /* 0x0000008c8d06723e */ /* 0x000fe200000000ff */
[----:B------:R1:W-:Y:S01]  /*1d760*/  STSM.16.M88.4 [R43], R32 ;  /* 0x000000202b007844 */ /* 0x0003e20000000200 */
[----:B------:R-:W-:Y:S02]  /*1d770*/  F2FP.F16.F32.PACK_AB R7, R143, R142 ;  /* 0x0000008e8f07723e */ /* 0x000fe400000000ff */
[----:B------:R-:W-:-:S02]  /*1d780*/  F2FP.F16.F32.PACK_AB R8, R145, R144 ;  /* 0x000000909108723e */ /* 0x000fc400000000ff */
[----:B------:R-:W-:Y:S01]  /*1d790*/  F2FP.F16.F32.PACK_AB R9, R147, R146 ;  /* 0x000000929309723e */ /* 0x000fe200000000ff */
[----:B------:R2:W-:Y:S01]  /*1d7a0*/  STSM.16.M88.4 [R42], R4 ;  /* 0x000000042a007844 */ /* 0x0005e20000000200 */
[----:B------:R-:W-:Y:S02]  /*1d7b0*/  F2FP.F16.F32.PACK_AB R10, R149, R148 ;  /* 0x00000094950a723e */ /* 0x000fe400000000ff */
[----:B------:R-:W-:Y:S02]  /*1d7c0*/  F2FP.F16.F32.PACK_AB R11, R151, R150 ;  /* 0x00000096970b723e */ /* 0x000fe400000000ff */
[----:B------:R-:W-:Y:S01]  /*1d7d0*/  ISETP.NE.U32.AND P3, PT, RZ, UR4, PT ;  /* 0x00000004ff007c0c */ /* 0x000fe2000bf65070 */
[----:B------:R-:W-:Y:S01]  /*1d7e0*/  ULDC UR6, c[0x0][0xa88] ;  /* 0x0002a20000067ab9 */ /* 0x000fe20000000800 */
[----:B------:R-:W-:Y:S01]  /*1d7f0*/  MOV R12, RZ ;  /* 0x000000ff000c7202 */ /* 0x000fe20000000f00 */
[----:B------:R3:W-:Y:S01]  /*1d800*/  STSM.16.M88.4 [R28], R8 ;  /* 0x000000081c007844 */ /* 0x0007e20000000200 */
[----:B------:R-:W-:Y:S01]  /*1d810*/  BAR.SYNC.DEFER_BLOCKING 0x1, 0x100 ;  /* 0x0044000000007b1d */ /* 0x000fe20000010000 */
[----:B------:R-:W-:Y:S01]  /*1d820*/  ISETP.NE.AND.EX P3, PT, RZ, UR5, PT, P3 ;  /* 0x00000005ff007c0c */ /* 0x000fe2000bf65330 */
[----:B------:R-:W-:-:S02]  /*1d830*/  IMAD.U32 R13, RZ, RZ, UR6 ;  /* 0x00000006ff0d7e24 */ /* 0x000fc4000f8e00ff */
[----:B-1----:R-:W-:Y:S01]  /*1d840*/  @P0 IMAD.WIDE R32, R222, 0x4, R14 ;  /* 0x00000004de200825 */ /* 0x002fe200078e020e */
[----:B------:R-:W-:-:S03]  /*1d850*/  ISETP.GT.AND P1, PT, R221, 0x1, PT ;  /* 0x00000001dd00780c */ /* 0x000fc60003f24270 */
[----:B--2---:R-:W-:Y:S01]  /*1d860*/  IMAD.MOV.U32 R6, RZ, RZ, 0x9b8 ;  /* 0x000009b8ff067424 */ /* 0x004fe200078e00ff */
[----:B---3--:R-:W1:Y:S05]  /*1d870*/  LDC R8, c[0x0][0xbe8] ;  /* 0x0002fa00ff087b82 */ /* 0x008e6a0000000800 */
[----:B------:R2:W5:Y:S04]  /*1d880*/  @P3 LDG.E R12, desc[UR54][R40.64] ;  /* 0x00000036280c3981 */ /* 0x000568000c1e1900 */
[----:B------:R2:W5:Y:S01]  /*1d890*/  @P0 LDG.E R13, desc[UR54][R32.64] ;  /* 0x00000036200d0981 */ /* 0x000562000c1e1900 */
[----:B------:R-:W-:-:S04]  /*1d8a0*/  SEL R6, R6, 0x978, P1 ;  /* 0x0000097806067807 */ /* 0x000fc80000800000 */
[----:B------:R2:W3:Y:S01]  /*1d8b0*/  LDC.64 R24, c[0x0][R6+0x220] ;  /* 0x0000880006187b82 */ /* 0x0004e20000000a00 */
[----:B-1----:R-:W-:-:S07]  /*1d8c0*/  ISETP.NE.AND P2, PT, R8, 0x1, PT ;  /* 0x000000010800780c */ /* 0x002fce0003f45270 */
[----:B------:R2:W1:Y:S08]  /*1d8d0*/  LDC.64 R26, c[0x0][R6+0x218] ;  /* 0x00008600061a7b82 */ /* 0x0004700000000a00 */
[----:B------:R2:W0:Y:S01]  /*1d8e0*/  LDC.64 R14, c[0x0][R6+0x228] ;  /* 0x00008a00060e7b82 */ /* 0x0004220000000a00 */
[----:B---3--:R-:W-:Y:S05]  /*1d8f0*/  @P0 BRA `(.L_x_8424) ;  /* 0x0000000000100947 */ /* 0x008fea0003800000 */
[----:B------:R-:W-:Y:S05]  /*1d900*/  @!P3 BRA `(.L_x_8424) ;  /* 0x00000000000cb947 */ /* 0x000fea0003800000 */
[----:B------:R-:W3:Y:S04]  /*1d910*/  LDG.E R4, desc[UR54][R40.64] ;  /* 0x0000003628047981 */ /* 0x000ee8000c1e1900 */
[----:B-----5:R-:W3:Y:S02]  /*1d920*/  LDG.E R13, desc[UR54][R40.64+0x4] ;  /* 0x00000436280d7981 */ /* 0x020ee4000c1e1900 */
[----:B---3--:R-:W-:-:S07]  /*1d930*/  IMAD.IADD R13, R13, 0x1, -R4 ;  /* 0x000000010d0d7824 */ /* 0x008fce00078e0a04 */
.L_x_8424:
[----:B--2---:R-:W2:Y:S04]  /*1d940*/  LDL R40, [R1+0x38] ;  /* 0x0000380001287983 */ /* 0x004ea80000100800 */
[----:B------:R-:W3:Y:S01]  /*1d950*/  LDL R34, [R1+0x8] ;  /* 0x0000080001227983 */ /* 0x000ee20000100800 */
[----:B------:R-:W4:Y:S01]  /*1d960*/  LDC.64 R6, c[0x0][R6+0x210] ;  /* 0x0000840006067b82 */ /* 0x000f220000000a00 */
[----:B------:R-:W-:Y:S01]  /*1d970*/  ISETP.NE.U32.AND P0, PT, RZ, UR4, PT ;  /* 0x00000004ff007c0c */ /* 0x000fe2000bf05070 */
[----:B------:R-:W-:Y:S01]  /*1d980*/  IMAD.IADD R41, R200, 0x1, R198 ;  /* 0x00000001c8297824 */ /* 0x000fe200078e02c6 */
[----:B------:R-:W-:Y:S02]  /*1d990*/  SHF.R.S32.HI R9, RZ, 0x1f, R222 ;  /* 0x0000001fff097819 */ /* 0x000fe400000114de */
[----:B------:R-:W-:-:S03]  /*1d9a0*/  ISETP.NE.AND.EX P0, PT, RZ, UR5, PT, P0 ;  /* 0x00000005ff007c0c */ /* 0x000fc6000bf05300 */
[----:B------:R-:W0:Y:S01]  /*1d9b0*/  @P2 LDC R28, c[0x0][0xbec] ;  /* 0x0002fb00ff1c2b82 */ /* 0x000e220000000800 */
[----:B------:R-:W-:Y:S02]  /*1d9c0*/  SEL R10, R222, RZ, !P0 ;  /* 0x000000ffde0a7207 */ /* 0x000fe40004000000 */
[----:B------:R-:W-:-:S03]  /*1d9d0*/  SEL R9, R9, RZ, !P0 ;  /* 0x000000ff09097207 */ /* 0x000fc60004000000 */
[-C--:B------:R-:W-:Y:S02]  /*1d9e0*/  IMAD R11, R25, R10.reuse, RZ ;  /* 0x0000000a190b7224 */ /* 0x080fe400078e02ff */
[----:B------:R-:W4:Y:S02]  /*1d9f0*/  @P2 LDC R35, c[0x0][0xbf0] ;  /* 0x0002fc00ff232b82 */ /* 0x000f240000000800 */
[----:B------:R-:W-:Y:S01]  /*1da00*/  IMAD R33, R24, R9, R11 ;  /* 0x0000000918217224 */ /* 0x000fe200078e020b */
[----:B------:R-:W-:Y:S01]  /*1da10*/  SEL R9, R223, RZ, P1 ;  /* 0x000000ffdf097207 */ /* 0x000fe20000800000 */
[-C--:B-1----:R-:W-:Y:S02]  /*1da20*/  IMAD R11, R27, R195.reuse, RZ ;  /* 0x000000c31b0b7224 */ /* 0x082fe400078e02ff */
[----:B------:R-:W-:Y:S02]  /*1da30*/  IMAD.WIDE.U32 R26, R26, R195, RZ ;  /* 0x000000c31a1a7225 */ /* 0x000fe400078e00ff */
[----:B------:R-:W1:Y:S02]  /*1da40*/  LDC.64 R4, c[0x0][0xba8] ;  /* 0x0002ea00ff047b82 */ /* 0x000e640000000a00 */
[----:B------:R-:W-:-:S04]  /*1da50*/  IMAD.WIDE.U32 R24, R24, R10, RZ ;  /* 0x0000000a18187225 */ /* 0x000fc800078e00ff */
[----:B------:R-:W-:Y:S01]  /*1da60*/  IMAD.IADD R32, R27, 0x1, R11 ;  /* 0x000000011b207824 */ /* 0x000fe200078e020b */
[--C-:B-----5:R-:W-:Y:S01]  /*1da70*/  IADD3 R26, P0, P3, R24, R26, R12.reuse ;  /* 0x0000001a181a7210 */ /* 0x120fe20007b1e00c */
[----:B0-----:R-:W-:Y:S01]  /*1da80*/  @P2 IMAD.HI.U32 R24, R41, R28, RZ ;  /* 0x0000001c29182227 */ /* 0x001fe200078e00ff */
[----:B------:R-:W-:Y:S02]  /*1da90*/  IADD3 R33, R25, R33, RZ ;  /* 0x0000002119217210 */ /* 0x000fe40007ffe0ff */
[----:B------:R-:W-:Y:S01]  /*1daa0*/  SHF.R.S32.HI R11, RZ, 0x1f, R12 ;  /* 0x0000001fff0b7819 */ /* 0x000fe2000001140c */
[----:B------:R-:W-:Y:S02]  /*1dab0*/  IMAD.MOV.U32 R25, RZ, RZ, R41 ;  /* 0x000000ffff197224 */ /* 0x000fe400078e0029 */
[----:B------:R-:W-:Y:S01]  /*1dac0*/  IMAD R27, R15, R9, RZ ;  /* 0x000000090f1b7224 */ /* 0x000fe200078e02ff */
[----:B----4-:R-:W-:Y:S01]  /*1dad0*/  @P2 SHF.R.U32.HI R25, RZ, R35, R24 ;  /* 0x00000023ff192219 */ /* 0x010fe20000011618 */
[----:B------:R-:W-:Y:S01]  /*1dae0*/  IMAD.WIDE.U32 R14, R14, R9, RZ ;  /* 0x000000090e0e7225 */ /* 0x000fe200078e00ff */
[----:B------:R-:W-:-:S03]  /*1daf0*/  IADD3.X R24, R33, R32, R11, P0, P3 ;  /* 0x0000002021187210 */ /* 0x000fc600007e640b */
[----:B------:R-:W-:Y:S01]  /*1db00*/  IMAD.MOV R9, RZ, RZ, -R25 ;  /* 0x000000ffff097224 */ /* 0x000fe200078e0a19 */
[----:B------:R-:W-:Y:S01]  /*1db10*/  IADD3 R14, P0, P3, R25, R26, R14 ;  /* 0x0000001a190e7210 */ /* 0x000fe20007b1e00e */
[----:B------:R-:W-:Y:S01]  /*1db20*/  IMAD.IADD R27, R15, 0x1, R27 ;  /* 0x000000010f1b7824 */ /* 0x000fe200078e021b */
[----:B-1----:R-:W0:Y:S01]  /*1db30*/  @!P1 LDC R4, c[0x0][0xb50] ;  /* 0x0002d400ff049b82 */ /* 0x002e220000000800 */
[----:B------:R-:W-:Y:S01]  /*1db40*/  IMAD R9, R8, R9, R41 ;  /* 0x0000000908097224 */ /* 0x000fe200078e0229 */
[----:B------:R-:W-:-:S03]  /*1db50*/  SHF.R.S32.HI R15, RZ, 0x1f, R25 ;  /* 0x0000001fff0f7819 */ /* 0x000fc60000011419 */
[----:B------:R-:W-:Y:S01]  /*1db60*/  IMAD R7, R7, R9, RZ ;  /* 0x0000000907077224 */ /* 0x000fe200078e02ff */
[----:B------:R-:W-:Y:S02]  /*1db70*/  SHF.R.S32.HI R25, RZ, 0x1f, R9 ;  /* 0x0000001fff197819 */ /* 0x000fe40000011409 */
[----:B------:R-:W1:Y:S01]  /*1db80*/  @!P1 LDC R5, c[0x0][0xb54] ;  /* 0x0002d500ff059b82 */ /* 0x000e620000000800 */
[----:B------:R-:W-:Y:S02]  /*1db90*/  IADD3.X R15, R15, R24, R27, P0, P3 ;  /* 0x000000180f0f7210 */ /* 0x000fe400007e641b */
[C---:B------:R-:W-:Y:S02]  /*1dba0*/  IMAD R25, R6.reuse, R25, R7 ;  /* 0x0000001906197224 */ /* 0x040fe400078e0207 */
[----:B------:R-:W-:-:S04]  /*1dbb0*/  IMAD.WIDE.U32 R6, R6, R9, R14 ;  /* 0x0000000906067225 */ /* 0x000fc800078e000e */
[----:B------:R-:W-:Y:S02]  /*1dbc0*/  IMAD.IADD R7, R7, 0x1, R25 ;  /* 0x0000000107077824 */ /* 0x000fe400078e0219 */
[----:B------:R-:W-:Y:S01]  /*1dbd0*/  IMAD R9, R13, R8, RZ ;  /* 0x000000080d097224 */ /* 0x000fe200078e02ff */
[----:B0-----:R-:W-:-:S05]  /*1dbe0*/  LEA R24, P0, R6, R4, 0x2 ;  /* 0x0000000406187211 */ /* 0x001fca00078010ff */
[----:B------:R-:W-:Y:S01]  /*1dbf0*/  SHFL.IDX PT, R4, R24, RZ, 0x1c1f ;  /* 0x001c1fff18047589 */ /* 0x000fe200000e0000 */
[----:B-1----:R-:W-:-:S03]  /*1dc00*/  LEA.HI.X R7, R6, R5, R7, 0x2, P0 ;  /* 0x0000000506077211 */ /* 0x002fc600000f1407 */
[----:B------:R-:W-:Y:S04]  /*1dc10*/  SHFL.IDX PT, R14, R24, 0x1, 0x1c1f ;  /* 0x003c1f00180e7f89 */ /* 0x000fe800000e0000 */
[----:B------:R-:W0:Y:S04]  /*1dc20*/  SHFL.IDX PT, R5, R7, RZ, 0x1c1f ;  /* 0x001c1fff07057589 */ /* 0x000e2800000e0000 */
        /* <DEDUP_REMOVED lines=9> */
[----:B0-----:R-:W-:Y:S01]  /*1dcc0*/  IMAD R3, R188, 0x8, R220 ;  /* 0x00000008bc037824 */ /* 0x001fe200078e02dc */
[----:B------:R-:W0:Y:S01]  /*1dcd0*/  @P2 LDC R15, c[0x0][0xbec] ;  /* 0x0002fb00ff0f2b82 */ /* 0x000e220000000800 */
[----:B------:R-:W-:Y:S02]  /*1dce0*/  ULDC.64 UR4, c[0x0][0xaa0] ;  /* 0x0002a80000047ab9 */ /* 0x000fe40000000a00 */
[----:B------:R-:W-:-:S04]  /*1dcf0*/  IMAD.SHL.U32 R3, R3, 0x8, RZ ;  /* 0x0000000803037824 */ /* 0x000fc800078e00ff */
        /* <DEDUP_REMOVED lines=9> */
[--C-:B------:R-:W-:Y:S01]  /*1dd90*/  IMAD.X R25, RZ, RZ, R39.reuse, P5 ;  /* 0x000000ffff197224 */ /* 0x100fe200028e0627 */
[----:B------:R-:W-:Y:S01]  /*1dda0*/  LOP3.LUT R32, R32, R33, RZ, 0x3c, !PT ;  /* 0x0000002120207212 */ /* 0x000fe200078e3cff */
[----:B------:R-:W-:Y:S01]  /*1ddb0*/  IMAD.X R33, RZ, RZ, R39, P0 ;  /* 0x000000ffff217224 */ /* 0x000fe200000e0627 */
[C---:B------:R-:W-:Y:S02]  /*1ddc0*/  IADD3 R37, P1, R38.reuse, 0x3000, RZ ;  /* 0x0000300026257810 */ /* 0x040fe40007f3e0ff */
[C---:B------:R-:W-:Y:S01]  /*1ddd0*/  IADD3 R41, P3, R38.reuse, 0x4000, RZ ;  /* 0x0000400026297810 */ /* 0x040fe20007f7e0ff */
[----:B------:R-:W-:Y:S01]  /*1dde0*/  IMAD R11, R11, UR4, RZ ;  /* 0x000000040b0b7c24 */ /* 0x000fe2000f8e02ff */
[C---:B------:R-:W-:Y:S01]  /*1ddf0*/  IADD3 R45, P4, R38.reuse, 0x5000, RZ ;  /* 0x00005000262d7810 */ /* 0x040fe20007f9e0ff */
[----:B------:R-:W5:Y:S01]  /*1de00*/  LD.E.128 R24, desc[UR54][R24.64] ;  /* 0x0000003618187980 */ /* 0x000f62000c101d00 */
[----:B------:R-:W-:-:S02]  /*1de10*/  IADD3 R49, P5, R38, 0x6000, RZ ;  /* 0x0000600026317810 */ /* 0x000fc40007fbe0ff */
[C---:B------:R-:W-:Y:S01]  /*1de20*/  IADD3 R3, P0, R38.reuse, 0x7000, RZ ;  /* 0x0000700026037810 */ /* 0x040fe20007f1e0ff */
[----:B------:R-:W5:Y:S01]  /*1de30*/  LD.E.128 R32, desc[UR54][R32.64] ;  /* 0x0000003620207980 */ /* 0x000f62000c101d00 */
[----:B------:R-:W-:Y:S02]  /*1de40*/  LOP3.LUT R36, R37, 0x380, RZ, 0xc0, !PT ;  /* 0x0000038025247812 */ /* 0x000fe400078ec0ff */
[----:B------:R-:W-:Y:S01]  /*1de50*/  LOP3.LUT R40, R41, 0x380, RZ, 0xc0, !PT ;  /* 0x0000038029287812 */ /* 0x000fe200078ec0ff */
[----:B------:R-:W-:Y:S01]  /*1de60*/  IMAD.X R53, RZ, RZ, R39, P0 ;  /* 0x000000ffff357224 */ /* 0x000fe200000e0627 */
        /* <DEDUP_REMOVED lines=9> */
[----:B------:R-:W-:Y:S01]  /*1df00*/  SHF.R.U64 R0, R0, 0x3, RZ ;  /* 0x0000000300007819 */ /* 0x000fe200000012ff */
[----:B------:R-:W-:Y:S01]  /*1df10*/  IMAD R11, R12, UR5, R11 ;  /* 0x000000050c0b7c24 */ /* 0x000fe2000f8e020b */
        /* <DEDUP_REMOVED lines=8> */
[----:B------:R-:W-:Y:S01]  /*1dfa0*/  IMAD.MOV.U32 R5, RZ, RZ, R39 ;  /* 0x000000ffff057224 */ /* 0x000fe200078e0027 */
[----:B------:R-:W-:Y:S01]  /*1dfb0*/  IADD3.X R41, RZ, R39, RZ, P3, !PT ;  /* 0x00000027ff297210 */ /* 0x000fe20001ffe4ff */
[----:B------:R-:W-:Y:S01]  /*1dfc0*/  IMAD.WIDE.U32 R12, R12, UR4, RZ ;  /* 0x000000040c0c7c25 */ /* 0x000fe2000f8e00ff */
[----:B------:R-:W-:Y:S01]  /*1dfd0*/  LOP3.LUT R52, R0, R3, RZ, 0x3c, !PT ;  /* 0x0000000300347212 */ /* 0x000fe200078e3cff */
[----:B------:R-:W5:Y:S01]  /*1dfe0*/  LD.E.128 R36, desc[UR54][R36.64] ;  /* 0x0000003624247980 */ /* 0x000f62000c101d00 */
[----:B------:R-:W-:Y:S01]  /*1dff0*/  LEA R3, R220, R188, 0x5 ;  /* 0x000000bcdc037211 */ /* 0x000fe200078e28ff */
[----:B------:R-:W-:Y:S01]  /*1e000*/  IMAD.IADD R13, R13, 0x1, R11 ;  /* 0x000000010d0d7824 */ /* 0x000fe200078e020b */
[----:B------:R-:W-:Y:S01]  /*1e010*/  ULDC.64 UR4, c[0x0][0xae8] ;  /* 0x0002ba0000047ab9 */ /* 0x000fe20000000a00 */
[----:B------:R-:W5:Y:S04]  /*1e020*/  LD.E.128 R4, desc[UR54][R4.64] ;  /* 0x0000003604047980 */ /* 0x000f68000c101d00 */
[----:B------:R-:W5:Y:S01]  /*1e030*/  LD.E.128 R40, desc[UR54][R40.64] ;  /* 0x0000003628287980 */ /* 0x000f62000c101d00 */
[----:B------:R-:W-:-:S03]  /*1e040*/  IMAD.WIDE.U32 R12, R195, UR4, R12 ;  /* 0x00000004c30c7c25 */ /* 0x000fc6000f8e000c */
[----:B------:R-:W5:Y:S01]  /*1e050*/  LD.E.128 R44, desc[UR54][R44.64] ;  /* 0x000000362c2c7980 */ /* 0x000f62000c101d00 */
[----:B------:R-:W-:-:S03]  /*1e060*/  IMAD.IADD R14, R198, 0x1, R3 ;  /* 0x00000001c60e7824 */ /* 0x000fc600078e0203 */
[----:B------:R-:W5:Y:S04]  /*1e070*/  LD.E.128 R48, desc[UR54][R48.64] ;  /* 0x0000003630307980 */ /* 0x000f68000c101d00 */
[----:B------:R-:W5:Y:S01]  /*1e080*/  LD.E.128 R52, desc[UR54][R52.64] ;  /* 0x0000003634347980 */ /* 0x000f62000c101d00 */
[----:B------:R-:W-:Y:S01]  /*1e090*/  @!PT LDS RZ, [RZ] ;  /* 0x00000000fffff984 */ /* 0x000fe20000000800 */
[----:B------:R-:W-:Y:S01]  /*1e0a0*/  @!PT LDS RZ, [RZ] ;  /* 0x00000000fffff984 */ /* 0x000fe20000000800 */
[----:B------:R-:W-:Y:S01]  /*1e0b0*/  @!PT LDS RZ, [RZ] ;  /* 0x00000000fffff984 */ /* 0x000fe20000000800 */
[----:B------:R-:W-:Y:S01]  /*1e0c0*/  @!PT LDS RZ, [RZ] ;  /* 0x00000000fffff984 */ /* 0x000fe20000000800 */
[----:B------:R2:W-:Y:S06]  /*1e0d0*/  MEMBAR.ALL.CTA ;  /* 0x0000000000007992 */ /* 0x0005ec0000008000 */
[----:B--2---:R-:W2:Y:S01]  /*1e0e0*/  FENCE.VIEW.ASYNC.S ;  /* 0x00000000000073c6 */ /* 0x004ea20000000000 */
[----:B------:R-:W-:Y:S01]  /*1e0f0*/  SHF.R.S32.HI R11, RZ, 0x1f, R10 ;  /* 0x0000001fff0b7819 */ /* 0x000fe2000001140a */
[----:B------:R-:W-:Y:S01]  /*1e100*/  IMAD R13, R195, UR5, R13 ;  /* 0x00000005c30d7c24 */ /* 0x000fe2000f8e020d */
[----:B------:R-:W-:Y:S01]  /*1e110*/  ULDC.64 UR4, c[0x0][0xaf0] ;  /* 0x0002bc0000047ab9 */ /* 0x000fe20000000a00 */
[----:B0-----:R-:W-:-:S04]  /*1e120*/  @P2 IMAD.HI.U32 R0, R14, R15, RZ ;  /* 0x0000000f0e002227 */ /* 0x001fc800078e00ff */
[----:B------:R-:W-:Y:S02]  /*1e130*/  IMAD R11, R11, UR4, RZ ;  /* 0x000000040b0b7c24 */ /* 0x000fe4000f8e02ff */
[----:B------:R-:W-:Y:S01]  /*1e140*/  IMAD.MOV.U32 R3, RZ, RZ, R14 ;  /* 0x000000ffff037224 */ /* 0x000fe200078e000e */
[----:B-1----:R-:W-:Y:S01]  /*1e150*/  @P2 SHF.R.U32.HI R3, RZ, R21, R0 ;  /* 0x00000015ff032219 */ /* 0x002fe20000011600 */
[C---:B------:R-:W-:Y:S02]  /*1e160*/  IMAD R15, R10.reuse, UR5, R11 ;  /* 0x000000050a0f7c24 */ /* 0x040fe4000f8e020b */
[----:B------:R-:W-:Y:S01]  /*1e170*/  IMAD.WIDE.U32 R10, R10, UR4, R12 ;  /* 0x000000040a0a7c25 */ /* 0x000fe2000f8e000c */
[----:B------:R-:W-:Y:S01]  /*1e180*/  SHF.R.S32.HI R12, RZ, 0x1f, R3 ;  /* 0x0000001fff0c7819 */ /* 0x000fe20000011403 */
[----:B------:R-:W-:Y:S02]  /*1e190*/  ULDC.64 UR4, c[0x0][0xae0] ;  /* 0x0002b80000047ab9 */ /* 0x000fe40000000a00 */
[----:B------:R-:W-:-:S02]  /*1e1a0*/  VIADD R0, R18, 0x28820 ;  /* 0x0002882012007836 */ /* 0x000fc40000000000 */
[----:B------:R-:W-:Y:S02]  /*1e1b0*/  IMAD.MOV R13, RZ, RZ, -R3 ;  /* 0x000000ffff0d7224 */ /* 0x000fe400078e0a03 */
[----:B------:R-:W-:Y:S01]  /*1e1c0*/  IMAD.IADD R11, R11, 0x1, R15 ;  /* 0x000000010b0b7824 */ /* 0x000fe200078e020f */
[----:B------:R-:W-:Y:S01]  /*1e1d0*/  PRMT R0, RZ, 0x654, R0 ;  /* 0x00000654ff007816 */ /* 0x000fe20000000000 */
[----:B------:R-:W-:Y:S02]  /*1e1e0*/  IMAD R12, R12, UR4, RZ ;  /* 0x000000040c0c7c24 */ /* 0x000fe4000f8e02ff */
[----:B------:R-:W-:Y:S01]  /*1e1f0*/  IMAD R13, R8, R13, R14 ;  /* 0x0000000d080d7224 */ /* 0x000fe200078e020e */
[----:B--2---:R0:W-:Y:S01]  /*1e200*/  SYNCS.ARRIVE.TRANS64.RED.A1T0 RZ, [R0+URZ], RZ ;  /* 0x000000ff00ff79a7 */ /* 0x0041e2000810043f */
[C---:B------:R-:W-:Y:S02]  /*1e210*/  IMAD R15, R3.reuse, UR5, R12 ;  /* 0x00000005030f7c24 */ /* 0x040fe4000f8e020c */
[----:B------:R-:W-:Y:S01]  /*1e220*/  IMAD.WIDE.U32 R10, R3, UR4, R10 ;  /* 0x00000004030a7c25 */ /* 0x000fe2000f8e000a */
[----:B------:R-:W-:Y:S01]  /*1e230*/  ULDC.64 UR4, c[0x0][0xad8] ;  /* 0x0002b60000047ab9 */ /* 0x000fe20000000a00 */
[----:B0-----:R-:W-:-:S03]  /*1e240*/  SHF.R.S32.HI R0, RZ, 0x1f, R13 ;  /* 0x0000001fff007819 */ /* 0x001fc6000001140d */
[----:B------:R-:W-:Y:S02]  /*1e250*/  IADD3 R11, R11, R15, RZ ;  /* 0x0000000f0b0b7210 */ /* 0x000fe40007ffe0ff */
[----:B------:R-:W-:Y:S02]  /*1e260*/  IMAD R0, R0, UR4, RZ ;  /* 0x0000000400007c24 */ /* 0x000fe4000f8e02ff */
[----:B------:R-:W-:-:S04]  /*1e270*/  IMAD.WIDE.U32 R10, R13, UR4, R10 ;  /* 0x000000040d0a7c25 */ /* 0x000fc8000f8e000a */
[----:B------:R-:W-:Y:S01]  /*1e280*/  IMAD R3, R13, UR5, R0 ;  /* 0x000000050d037c24 */ /* 0x000fe2000f8e0200 */
[----:B------:R-:W-:Y:S02]  /*1e290*/  ULDC.64 UR4, c[0x0][0xa80] ;  /* 0x0002a00000047ab9 */ /* 0x000fe40000000a00 */
[----:B------:R-:W-:Y:S01]  /*1e2a0*/  LEA R0, P0, R10, UR4, 0x1 ;  /* 0x000000040a007c11 */ /* 0x000fe2000f8008ff */
[----:B------:R-:W-:Y:S01]  /*1e2b0*/  IMAD.IADD R3, R11, 0x1, R3 ;  /* 0x000000010b037824 */ /* 0x000fe200078e0203 */
[----:B------:R-:W-:Y:S01]  /*1e2c0*/  UMOV UR4, 0xffffffff ;  /* 0xffffffff00047882 */ /* 0x000fe20000000000 */
[----:B------:R-:W-:-:S03]  /*1e2d0*/  IMAD.IADD R198, R188, 0x1, R198 ;  /* 0x00000001bcc67824 */ /* 0x000fc600078e02c6 */
[----:B------:R-:W-:Y:S01]  /*1e2e0*/  LEA.HI.X R8, R10, UR5, R3, 0x1, P0 ;  /* 0x000000050a087c11 */ /* 0x000fe200080f0c03 */
[----:B------:R-:W-:Y:S06]  /*1e2f0*/  BRA.DIV UR4, `(.L_x_8426) ;  /* 0x000000c204cc7947 */ /* 0x000fec000b800000 */
[----:B------:R0:W1:Y:S04]  /*1e300*/  SHFL.IDX PT, R3, R8, RZ, 0x181f ;  /* 0x00181fff08037589 */ /* 0x00006800000e0000 */
[----:B------:R0:W2:Y:S02]  /*1e310*/  SHFL.IDX PT, R14, R0, RZ, 0x181f ;  /* 0x00181fff000e7589 */ /* 0x0000a400000e0000 */
.L_x_8698:
[----:B------:R-:W-:Y:S01]  /*1e320*/  ISETP.GE.AND P0, PT, R198, R9, PT ;  /* 0x00000009c600720c */ /* 0x000fe20003f06270 */
[----:B------:R-:W-:-:S12]  /*1e330*/  BSSY B1, `(.L_x_8427) ;  /* 0x000000b000017945 */ /* 0x000fd80003800000 */
[----:B------:R-:W-:Y:S05]  /*1e340*/  @P0 BRA `(.L_x_8428) ;  /* 0x0000000000240947 */ /* 0x000fea0003800000 */
[----:B------:R-:W-:Y:S02]  /*1e350*/  ULDC UR4, c[0x0][0xac8] ;  /* 0x0002b20000047ab9 */ /* 0x000fe40000000800 */
[----:B------:R-:W-:Y:S02]  /*1e360*/  ISETP.GE.AND P0, PT, R16, UR4, PT ;  /* 0x0000000410007c0c */ /* 0x000fe4000bf06270 */
[----:B------:R-:W-:-:S11]  /*1e370*/  ISETP.GE.AND P1, PT, R2, UR4, PT ;  /* 0x0000000402007c0c */ /* 0x000fd6000bf26270 */
[-C--:B--2---:R-:W-:Y:S02]  /*1e380*/  @!P0 LEA R10, P2, R16, R14.reuse, 0x1 ;  /* 0x0000000e100a8211 */ /* 0x084fe400078408ff */
[----:B------:R-:W-:Y:S02]  /*1e390*/  @!P1 LEA R14, P3, R2, R14, 0x1 ;  /* 0x0000000e020e9211 */ /* 0x000fe400078608ff */
[-C--:B-1----:R-:W-:Y:S02]  /*1e3a0*/  @!P0 LEA.HI.X R11, R16, R3.reuse, R17, 0x1, P2 ;  /* 0x00000003100b8211 */ /* 0x082fe400010f0c11 */
[----:B------:R-:W-:-:S03]  /*1e3b0*/  @!P1 LEA.HI.X R15, R2, R3, R185, 0x1, P3 ;  /* 0x00000003020f9211 */ /* 0x000fc600018f0cb9 */
[----:B-----5:R3:W-:Y:S04]  /*1e3c0*/  @!P0 ST.E.128 desc[UR54][R10.64], R4 ;  /* 0x000000040a008985 */ /* 0x0207e8000c101d36 */
[----:B------:R3:W-:Y:S02]  /*1e3d0*/  @!P1 ST.E.128 desc[UR54][R14.64], R40 ;  /* 0x000000280e009985 */ /* 0x0007e4000c101d36 */
.L_x_8428:
[----:B------:R-:W-:Y:S05]  /*1e3e0*/  BSYNC B1 ;  /* 0x0000000000017941 */ /* 0x000fea0003800000 */
.L_x_8427:
[----:B------:R-:W-:-:S03]  /*1e3f0*/  UMOV UR4, 0xffffffff ;  /* 0xffffffff00047882 */ /* 0x000fc60000000000 */
[----:B------:R-:W-:Y:S05]  /*1e400*/  BRA.DIV UR4, `(.L_x_8429) ;  /* 0x000000c204bc7947 */ /* 0x000fea000b800000 */
[----:B-1----:R1:W4:Y:S04]  /*1e410*/  SHFL.IDX PT, R3, R8, 0x1, 0x181f ;  /* 0x00381f0008037f89 */ /* 0x00232800000e0000 */
[----:B--23--:R1:W2:Y:S02]  /*1e420*/  SHFL.IDX PT, R14, R0, 0x1, 0x181f ;  /* 0x00381f00000e7f89 */ /* 0x00c2a400000e0000 */
.L_x_8702:
[----:B-----5:R-:W-:Y:S01]  /*1e430*/  VIADD R4, R198, 0x20 ;  /* 0x00000020c6047836 */ /* 0x020fe20000000000 */
[----:B------:R-:W-:Y:S04]  /*1e440*/  BSSY B1, `(.L_x_8430) ;  /* 0x000000c000017945 */ /* 0x000fe80003800000 */
[----:B------:R-:W-:-:S13]  /*1e450*/  ISETP.GE.AND P0, PT, R4, R9, PT ;  /* 0x000000090400720c */ /* 0x000fda0003f06270 */
[----:B------:R-:W-:Y:S05]  /*1e460*/  @P0 BRA `(.L_x_8431) ;  /* 0x0000000000240947 */ /* 0x000fea0003800000 */
[----:B------:R-:W-:Y:S02]  /*1e470*/  ULDC UR4, c[0x0][0xac8] ;  /* 0x0002b20000047ab9 */ /* 0x000fe40000000800 */
[----:B------:R-:W-:Y:S02]  /*1e480*/  ISETP.GE.AND P2, PT, R16, UR4, PT ;  /* 0x0000000410007c0c */ /* 0x000fe4000bf46270 */
[----:B------:R-:W-:-:S11]  /*1e490*/  ISETP.GE.AND P3, PT, R2, UR4, PT ;  /* 0x0000000402007c0c */ /* 0x000fd6000bf66270 */
[-C--:B--2---:R-:W-:Y:S02]  /*1e4a0*/  @!P2 LEA R4, P0, R16, R14.reuse, 0x1 ;  /* 0x0000000e1004a211 */ /* 0x084fe400078008ff */
[----:B------:R-:W-:Y:S02]  /*1e4b0*/  @!P3 LEA R14, P1, R2, R14, 0x1 ;  /* 0x0000000e020eb211 */ /* 0x000fe400078208ff */
[-C--:B----4-:R-:W-:Y:S02]  /*1e4c0*/  @!P2 LEA.HI.X R5, R16, R3.reuse, R17, 0x1, P0 ;  /* 0x000000031005a211 */ /* 0x090fe400000f0c11 */
[----:B------:R-:W-:-:S03]  /*1e4d0*/  @!P3 LEA.HI.X R15, R2, R3, R185, 0x1, P1 ;  /* 0x00000003020fb211 */ /* 0x000fc600008f0cb9 */
[----:B------:R3:W-:Y:S04]  /*1e4e0*/  @!P2 ST.E.128 desc[UR54][R4.64], R24 ;  /* 0x000000180400a985 */ /* 0x0007e8000c101d36 */
[----:B------:R3:W-:Y:S02]  /*1e4f0*/  @!P3 ST.E.128 desc[UR54][R14.64], R44 ;  /* 0x0000002c0e00b985 */ /* 0x0007e4000c101d36 */
.L_x_8431:
[----:B------:R-:W-:Y:S05]  /*1e500*/  BSYNC B1 ;  /* 0x0000000000017941 */ /* 0x000fea0003800000 */
.L_x_8430:
[----:B------:R-:W-:-:S03]  /*1e510*/  UMOV UR4, 0xffffffff ;  /* 0xffffffff00047882 */ /* 0x000fc60000000000 */
[----:B------:R-:W-:Y:S05]  /*1e520*/  BRA.DIV UR4, `(.L_x_8432) ;  /* 0x000000c204bc7947 */ /* 0x000fea000b800000 */
[----:B----4-:R4:W0:Y:S04]  /*1e530*/  SHFL.IDX PT, R3, R8, 0x2, 0x181f ;  /* 0x00581f0008037f89 */ /* 0x01082800000e0000 */
[----:B--23--:R4:W2:Y:S02]  /*1e540*/  SHFL.IDX PT, R14, R0, 0x2, 0x181f ;  /* 0x00581f00000e7f89 */ /* 0x00c8a400000e0000 */
.L_x_8706:
[----:B------:R-:W-:Y:S01]  /*1e550*/  VIADD R4, R198, 0x40 ;  /* 0x00000040c6047836 */ /* 0x000fe20000000000 */
        /* <DEDUP_REMOVED lines=10> */
[----:B------:R3:W-:Y:S04]  /*1e600*/  @!P2 ST.E.128 desc[UR54][R4.64], R32 ;  /* 0x000000200400a985 */ /* 0x0007e8000c101d36 */
[----:B------:R3:W-:Y:S02]  /*1e610*/  @!P3 ST.E.128 desc[UR54][R14.64], R48 ;  /* 0x000000300e00b985 */ /* 0x0007e4000c101d36 */
.L_x_8434:
[----:B------:R-:W-:Y:S05]  /*1e620*/  BSYNC B1 ;  /* 0x0000000000017941 */ /* 0x000fea0003800000 */
.L_x_8433:
[----:B------:R-:W-:-:S03]  /*1e630*/  UMOV UR4, 0xffffffff ;  /* 0xffffffff00047882 */ /* 0x000fc60000000000 */
[----:B------:R-:W-:Y:S05]  /*1e640*/  BRA.DIV UR4, `(.L_x_8435) ;  /* 0x000000c204bc7947 */ /* 0x000fea000b800000 */
[----:B0-----:R0:W0:Y:S04]  /*1e650*/  SHFL.IDX PT, R3, R8, 0x3, 0x181f ;  /* 0x00781f0008037f89 */ /* 0x00102800000e0000 */
[----:B--23--:R2:W3:Y:S02]  /*1e660*/  SHFL.IDX PT, R14, R0, 0x3, 0x181f ;  /* 0x00781f00000e7f89 */ /* 0x00c4e400000e0000 */
.L_x_8710:
[----:B-12-4-:R-:W-:-:S05]  /*1e670*/  VIADD R0, R198, 0x60 ;  /* 0x00000060c6007836 */ /* 0x016fca0000000000 */
        /* <DEDUP_REMOVED lines=13> */
.L_x_8425:
[----:B------:R-:W-:Y:S01]  /*1e750*/  ULDC.64 UR4, c[0x0][0xb08] ;  /* 0x0002c20000047ab9 */ /* 0x000fe20000000a00 */
[----:B0-----:R-:W0:Y:S01]  /*1e760*/  @P2 LDC R0, c[0x0][0xbec] ;  /* 0x0002fb00ff002b82 */ /* 0x001e220000000800 */
[----:B------:R-:W-:Y:S01]  /*1e770*/  IMAD R11, R11, UR4, RZ ;  /* 0x000000040b0b7c24 */ /* 0x000fe2000f8e02ff */
[----:B------:R-:W-:Y:S01]  /*1e780*/  SHF.R.S32.HI R3, RZ, 0x1f, R10 ;  /* 0x0000001fff037819 */ /* 0x000fe2000001140a */
[C---:B------:R-:W-:Y:S01]  /*1e790*/  IMAD.WIDE.U32 R4, R12.reuse, UR4, RZ ;  /* 0x000000040c047c25 */ /* 0x040fe2000f8e00ff */
[----:B------:R-:W-:Y:S01]  /*1e7a0*/  ULDC.64 UR6, c[0x0][0xb30] ;  /* 0x0002cc0000067ab9 */ /* 0x000fe20000000a00 */
[C---:B------:R-:W-:Y:S02]  /*1e7b0*/  IADD3 R45, R189.reuse, 0x30, RZ ;  /* 0x00000030bd2d7810 */ /* 0x040fe40007ffe0ff */
[----:B------:R-:W-:Y:S01]  /*1e7c0*/  IMAD R11, R12, UR5, R11 ;  /* 0x000000050c0b7c24 */ /* 0x000fe2000f8e020b */
[----:B------:R-:W1:Y:S01]  /*1e7d0*/  @P2 LDC R13, c[0x0][0xbf0] ;  /* 0x0002fc00ff0d2b82 */ /* 0x000e620000000800 */
[----:B------:R-:W-:Y:S01]  /*1e7e0*/  ULDC.64 UR4, c[0x0][0xb38] ;  /* 0x0002ce0000047ab9 */ /* 0x000fe20000000a00 */
[C---:B------:R-:W-:Y:S01]  /*1e7f0*/  VIADD R35, R189.reuse, 0x10 ;  /* 0x00000010bd237836 */ /* 0x040fe20000000000 */
[----:B------:R-:W-:Y:S01]  /*1e800*/  SHF.R.S32.HI R42, RZ, 0x1f, R45 ;  /* 0x0000001fff2a7819 */ /* 0x000fe2000001142d */
        /* <DEDUP_REMOVED lines=11> */
[----:B0-----:R-:W-:-:S04]  /*1e8c0*/  @P2 IMAD.HI.U32 R0, R41, R0, RZ ;  /* 0x0000000029002227 */ /* 0x001fc800078e00ff */
[----:B------:R-:W-:Y:S02]  /*1e8d0*/  IMAD R3, R3, UR4, RZ ;  /* 0x0000000403037c24 */ /* 0x000fe4000f8e02ff */
[----:B------:R-:W-:Y:S02]  /*1e8e0*/  VIADD R49, R189, 0x40 ;  /* 0x00000040bd317836 */ /* 0x000fe40000000000 */
[C---:B------:R-:W-:Y:S02]  /*1e8f0*/  IMAD R7, R10.reuse, UR5, R3 ;  /* 0x000000050a077c24 */ /* 0x040fe4000f8e0203 */
[----:B------:R-:W-:Y:S01]  /*1e900*/  IMAD.WIDE.U32 R10, R10, UR4, R4 ;  /* 0x000000040a0a7c25 */ /* 0x000fe2000f8e0004 */
[----:B------:R-:W-:Y:S01]  /*1e910*/  ULDC.64 UR4, c[0x0][0xb48] ;  /* 0x0002d20000047ab9 */ /* 0x000fe20000000a00 */
[----:B------:R-:W-:Y:S02]  /*1e920*/  SHF.R.S32.HI R46, RZ, 0x1f, R49 ;  /* 0x0000001fff2e7819 */ /* 0x000fe40000011431 */
[----:B------:R-:W-:Y:S01]  /*1e930*/  IMAD.MOV.U32 R3, RZ, RZ, R41 ;  /* 0x000000ffff037224 */ /* 0x000fe200078e0029 */
[----:B-1----:R-:W-:Y:S01]  /*1e940*/  @P2 SHF.R.U32.HI R3, RZ, R13, R0 ;  /* 0x0000000dff032219 */ /* 0x002fe20000011600 */
[----:B------:R-:W-:-:S03]  /*1e950*/  IMAD.IADD R11, R11, 0x1, R7 ;  /* 0x000000010b0b7824 */ /* 0x000fc600078e0207 */
[--C-:B------:R-:W-:Y:S01]  /*1e960*/  SHF.R.S32.HI R0, RZ, 0x1f, R3.reuse ;  /* 0x0000001fff007819 */ /* 0x100fe20000011403 */
[----:B------:R-:W-:Y:S02]  /*1e970*/  IMAD.MOV R7, RZ, RZ, -R3 ;  /* 0x000000ffff077224 */ /* 0x000fe400078e0a03 */
[----:B------:R-:W-:-:S04]  /*1e980*/  IMAD.WIDE.U32 R4, R223, UR4, R10 ;  /* 0x00000004df047c25 */ /* 0x000fc8000f8e000a */
        /* <DEDUP_REMOVED lines=16> */
[----:B------:R-:W-:Y:S01]  /*1ea90*/  UMOV UR4, 0xffffffff ;  /* 0xffffffff00047882 */ /* 0x000fe20000000000 */
[----:B------:R-:W-:Y:S02]  /*1eaa0*/  PRMT R8, RZ, 0x654, R8 ;  /* 0x00000654ff087816 */ /* 0x000fe40000000008 */
[----:B------:R-:W-:Y:S01]  /*1eab0*/  LEA.HI.X R4, R4, UR5, R5, 0x2, P0 ;  /* 0x0000000504047c11 */ /* 0x000fe200080f1405 */
[----:B------:R-:W-:Y:S01]  /*1eac0*/  VIADD R5, R189, 0x8 ;  /* 0x00000008bd057836 */ /* 0x000fe20000000000 */
[----:B------:R0:W-:Y:S01]  /*1ead0*/  SYNCS.ARRIVE.TRANS64.RED.A1T0 RZ, [R8+URZ], RZ ;  /* 0x000000ff08ff79a7 */ /* 0x0001e2000810043f */
[----:B------:R-:W-:-:S03]  /*1eae0*/  SHF.R.S32.HI R38, RZ, 0x1f, R41 ;  /* 0x0000001fff267819 */ /* 0x000fc60000011429 */
[----:B------:R-:W-:Y:S02]  /*1eaf0*/  SHF.R.S32.HI R7, RZ, 0x1f, R5 ;  /* 0x0000001fff077819 */ /* 0x000fe40000011405 */
[----:B0-----:R-:W-:Y:S01]  /*1eb00*/  SHF.R.S32.HI R8, RZ, 0x1f, R189 ;  /* 0x0000001fff087819 */ /* 0x001fe200000114bd */
[----:B------:R-:W-:Y:S06]  /*1eb10*/  BRA.DIV UR4, `(.L_x_8437) ;  /* 0x000000be04d07947 */ /* 0x000fec000b800000 */
[----:B------:R0:W1:Y:S04]  /*1eb20*/  SHFL.IDX PT, R0, R4, RZ, 0x1c1f ;  /* 0x001c1fff04007589 */ /* 0x00006800000e0000 */
[----:B------:R0:W2:Y:S02]  /*1eb30*/  SHFL.IDX PT, R14, R3, RZ, 0x1c1f ;  /* 0x001c1fff030e7589 */ /* 0x0000a400000e0000 */
.L_x_8713:
[----:B------:R-:W-:Y:S01]  /*1eb40*/  ISETP.GE.AND P0, PT, R26, R9, PT ;  /* 0x000000091a00720c */ /* 0x000fe20003f06270 */
[----:B------:R-:W-:-:S12]  /*1eb50*/  BSSY B1, `(.L_x_8438) ;  /* 0x000004c000017945 */ /* 0x000fd80003800000 */
        /* <DEDUP_REMOVED lines=8> */
[----:B------:R-:W-:-:S02]  /*1ebe0*/  SHF.R.S32.HI R50, RZ, 0x1f, R50 ;  /* 0x0000001fff327819 */ /* 0x000fc40000011432 */
[----:B------:R-:W-:-:S03]  /*1ebf0*/  SHF.R.S32.HI R15, RZ, 0x1f, R229 ;  /* 0x0000001fff0f7819 */ /* 0x000fc600000114e5 */
[-C--:B--2---:R-:W-:Y:S02]  /*1ec00*/  @!P0 LEA R10, P4, R189, R14.reuse, 0x2 ;  /* 0x0000000ebd0a8211 */ /* 0x084fe400078810ff */
[----:B------:R-:W-:Y:S02]  /*1ec10*/  @!P2 LEA R12, P5, R5, R14, 0x2 ;  /* 0x0000000e050ca211 */ /* 0x000fe400078a10ff */
[-C--:B-1----:R-:W-:Y:S02]  /*1ec20*/  @!P0 LEA.HI.X R11, R189, R0.reuse, R8, 0x2, P4 ;  /* 0x00000000bd0b8211 */ /* 0x082fe400020f1408 */
[----:B------:R-:W-:Y:S02]  /*1ec30*/  @!P2 LEA.HI.X R13, R5, R0, R7, 0x2, P5 ;  /* 0x00000000050da211 */ /* 0x000fe400028f1407 */
[----:B------:R-:W-:Y:S01]  /*1ec40*/  @!P3 LEA R24, P4, R35, R14, 0x2 ;  /* 0x0000000e2318b211 */ /* 0x000fe200078810ff */
[----:B------:R1:W-:Y:S01]  /*1ec50*/  @!P0 ST.E.64 desc[UR54][R10.64], R20 ;  /* 0x000000140a008985 */ /* 0x0003e2000c101b36 */
[----:B------:R-:W-:-:S02]  /*1ec60*/  ISETP.GE.AND P0, PT, R41, UR4, PT ;  /* 0x0000000429007c0c */ /* 0x000fc4000bf06270 */
[----:B------:R-:W-:Y:S01]  /*1ec70*/  @!P1 LEA R26, P5, R39, R14, 0x2 ;  /* 0x0000000e271a9211 */ /* 0x000fe200078a10ff */
        /* <DEDUP_REMOVED lines=9> */
[----:B-1----:R-:W-:Y:S02]  /*1ed10*/  @!P2 LEA R10, P5, R43, R14, 0x2 ;  /* 0x0000000e2b0aa211 */ /* 0x002fe400078a10ff */
[-C--:B------:R-:W-:Y:S02]  /*1ed20*/  @!P0 LEA.HI.X R33, R41, R0.reuse, R38, 0x2, P3 ;  /* 0x0000000029218211 */ /* 0x080fe400018f1426 */
[----:B------:R-:W-:Y:S02]  /*1ed30*/  ISETP.GE.AND P3, PT, R49, UR4, PT ;  /* 0x0000000431007c0c */ /* 0x000fe4000bf66270 */
[----:B------:R-:W-:Y:S01]  /*1ed40*/  @!P2 LEA.HI.X R11, R43, R0, R40, 0x2, P5 ;  /* 0x000000002b0ba211 */ /* 0x000fe200028f1428 */
[----:B------:R-:W-:Y:S01]  /*1ed50*/  @!P0 ST.E.64 desc[UR54][R32.64], R104 ;  /* 0x0000006820008985 */ /* 0x000fe2000c101b36 */
[----:B--2---:R-:W-:-:S03]  /*1ed60*/  @!P4 LEA R12, P0, R45, R14, 0x2 ;  /* 0x0000000e2d0cc211 */ /* 0x004fc600078010ff */
[----:B------:R1:W-:Y:S01]  /*1ed70*/  @!P2 ST.E.64 desc[UR54][R10.64], R108 ;  /* 0x0000006c0a00a985 */ /* 0x0003e2000c101b36 */
[----:B------:R-:W-:Y:S02]  /*1ed80*/  @!P1 LEA R20, P5, R47, R14, 0x2 ;  /* 0x0000000e2f149211 */ /* 0x000fe400078a10ff */
[----:B------:R-:W-:Y:S02]  /*1ed90*/  ISETP.GE.AND P2, PT, R48, UR4, PT ;  /* 0x0000000430007c0c */ /* 0x000fe4000bf46270 */
[-C--:B------:R-:W-:Y:S02]  /*1eda0*/  @!P4 LEA.HI.X R13, R45, R0.reuse, R42, 0x2, P0 ;  /* 0x000000002d0dc211 */ /* 0x080fe400000f142a */
[----:B------:R-:W-:Y:S02]  /*1edb0*/  ISETP.GE.AND P0, PT, R229, UR4, PT ;  /* 0x00000004e5007c0c */ /* 0x000fe4000bf06270 */
[----:B------:R-:W-:Y:S01]  /*1edc0*/  @!P1 LEA.HI.X R21, R47, R0, R44, 0x2, P5 ;  /* 0x000000002f159211 */ /* 0x000fe200028f142c */
[----:B------:R2:W-:Y:S01]  /*1edd0*/  @!P4 ST.E.64 desc[UR54][R12.64], R112 ;  /* 0x000000700c00c985 */ /* 0x0005e2000c101b36 */
[----:B---3--:R-:W-:-:S03]  /*1ede0*/  @!P3 LEA R24, P5, R49, R14, 0x2 ;  /* 0x0000000e3118b211 */ /* 0x008fc600078a10ff */
[----:B------:R3:W-:Y:S01]  /*1edf0*/  @!P1 ST.E.64 desc[UR54][R20.64], R116 ;  /* 0x0000007414009985 */ /* 0x0007e2000c101b36 */
[----:B------:R-:W-:Y:S02]  /*1ee00*/  @!P3 LEA.HI.X R25, R49, R0, R46, 0x2, P5 ;  /* 0x000000003119b211 */ /* 0x000fe400028f142e */
[----:B------:R-:W-:Y:S02]  /*1ee10*/  ISETP.GE.AND P1, PT, R228, UR4, PT ;  /* 0x00000004e4007c0c */ /* 0x000fe4000bf26270 */
[CC--:B----4-:R-:W-:Y:S01]  /*1ee20*/  @!P2 LEA R26, P4, R48.reuse, R14.reuse, 0x2 ;  /* 0x0000000e301aa211 */ /* 0x0d0fe200078810ff */
[----:B------:R4:W-:Y:S01]  /*1ee30*/  @!P3 ST.E.64 desc[UR54][R24.64], R120 ;  /* 0x000000781800b985 */ /* 0x0009e2000c101b36 */
[----:B-1----:R-:W-:Y:S02]  /*1ee40*/  @!P0 LEA R10, P5, R229, R14, 0x2 ;  /* 0x0000000ee50a8211 */ /* 0x002fe400078a10ff */
[----:B------:R-:W-:Y:S02]  /*1ee50*/  ISETP.GE.AND P3, PT, R227, UR4, PT ;  /* 0x00000004e3007c0c */ /* 0x000fe4000bf66270 */
[----:B------:R-:W-:-:S02]  /*1ee60*/  @!P2 LEA.HI.X R27, R48, R0, R50, 0x2, P4 ;  /* 0x00000000301ba211 */ /* 0x000fc400020f1432 */
[----:B------:R-:W-:Y:S02]  /*1ee70*/  @!P0 LEA.HI.X R11, R229, R0, R15, 0x2, P5 ;  /* 0x00000000e50b8211 */ /* 0x000fe400028f140f */
[----:B------:R-:W-:Y:S01]  /*1ee80*/  ISETP.GE.AND P4, PT, R226, UR4, PT ;  /* 0x00000004e2007c0c */ /* 0x000fe2000bf86270 */
[----:B------:R1:W-:Y:S01]  /*1ee90*/  @!P2 ST.E.64 desc[UR54][R26.64], R124 ;  /* 0x0000007c1a00a985 */ /* 0x0003e2000c101b36 */
[----:B------:R-:W-:Y:S02]  /*1eea0*/  SHF.R.S32.HI R15, RZ, 0x1f, R228 ;  /* 0x0000001fff0f7819 */ /* 0x000fe400000114e4 */
[----:B--2---:R-:W-:Y:S01]  /*1eeb0*/  @!P1 LEA R12, P5, R228, R14, 0x2 ;  /* 0x0000000ee40c9211 */ /* 0x004fe200078a10ff */
[----:B------:R2:W-:Y:S01]  /*1eec0*/  @!P0 ST.E.64 desc[UR54][R10.64], R128 ;  /* 0x000000800a008985 */ /* 0x0005e2000c101b36 */
[----:B------:R-:W-:Y:S02]  /*1eed0*/  ISETP.GE.AND P2, PT, R225, UR4, PT ;  /* 0x00000004e1007c0c */ /* 0x000fe4000bf46270 */
[----:B------:R-:W-:-:S02]  /*1eee0*/  ISETP.GE.AND P0, PT, R224, UR4, PT ;  /* 0x00000004e0007c0c */ /* 0x000fc4000bf06270 */
[----:B------:R-:W-:Y:S02]  /*1eef0*/  @!P1 LEA.HI.X R13, R228, R0, R15, 0x2, P5 ;  /* 0x00000000e40d9211 */ /* 0x000fe400028f140f */
[----:B------:R-:W-:Y:S02]  /*1ef00*/  SHF.R.S32.HI R15, RZ, 0x1f, R227 ;  /* 0x0000001fff0f7819 */ /* 0x000fe400000114e3 */
[CC--:B---3--:R-:W-:Y:S01]  /*1ef10*/  @!P3 LEA R20, P5, R227.reuse, R14.reuse, 0x2 ;  /* 0x0000000ee314b211 */ /* 0x0c8fe200078a10ff */
[----:B------:R2:W-:Y:S01]  /*1ef20*/  @!P1 ST.E.64 desc[UR54][R12.64], R132 ;  /* 0x000000840c009985 */ /* 0x0005e2000c101b36 */
[----:B----4-:R-:W-:Y:S02]  /*1ef30*/  @!P4 LEA R24, P1, R226, R14, 0x2 ;  /* 0x0000000ee218c211 */ /* 0x010fe400078210ff */
[----:B------:R-:W-:Y:S02]  /*1ef40*/  @!P3 LEA.HI.X R21, R227, R0, R15, 0x2, P5 ;  /* 0x00000000e315b211 */ /* 0x000fe400028f140f */
[----:B------:R-:W-:-:S02]  /*1ef50*/  SHF.R.S32.HI R15, RZ, 0x1f, R226 ;  /* 0x0000001fff0f7819 */ /* 0x000fc400000114e2 */
[C---:B-1----:R-:W-:Y:S01]  /*1ef60*/  @!P2 LEA R26, P5, R225.reuse, R14, 0x2 ;  /* 0x0000000ee11aa211 */ /* 0x042fe200078a10ff */
[----:B------:R2:W-:Y:S01]  /*1ef70*/  @!P3 ST.E.64 desc[UR54][R20.64], R136 ;  /* 0x000000881400b985 */ /* 0x0005e2000c101b36 */
[----:B------:R-:W-:Y:S02]  /*1ef80*/  SHF.R.S32.HI R50, RZ, 0x1f, R225 ;  /* 0x0000001fff327819 */ /* 0x000fe400000114e1 */
[----:B------:R-:W-:Y:S02]  /*1ef90*/  @!P4 LEA.HI.X R25, R226, R0, R15, 0x2, P1 ;  /* 0x00000000e219c211 */ /* 0x000fe400008f140f */
[----:B------:R-:W-:Y:S02]  /*1efa0*/  SHF.R.S32.HI R48, RZ, 0x1f, R224 ;  /* 0x0000001fff307819 */ /* 0x000fe400000114e0 */
[----:B------:R-:W-:Y:S01]  /*1efb0*/  @!P0 LEA R14, P1, R224, R14, 0x2 ;  /* 0x0000000ee00e8211 */ /* 0x000fe200078210ff */
[----:B------:R2:W-:Y:S01]  /*1efc0*/  @!P4 ST.E.64 desc[UR54][R24.64], R140 ;  /* 0x0000008c1800c985 */ /* 0x0005e2000c101b36 */
[----:B------:R-:W-:-:S02]  /*1efd0*/  @!P2 LEA.HI.X R27, R225, R0, R50, 0x2, P5 ;  /* 0x00000000e11ba211 */ /* 0x000fc400028f1432 */
[----:B------:R-:W-:-:S03]  /*1efe0*/  @!P0 LEA.HI.X R15, R224, R0, R48, 0x2, P1 ;  /* 0x00000000e00f8211 */ /* 0x000fc600008f1430 */
[----:B------:R2:W-:Y:S04]  /*1eff0*/  @!P2 ST.E.64 desc[UR54][R26.64], R144 ;  /* 0x000000901a00a985 */ /* 0x0005e8000c101b36 */
[----:B------:R2:W-:Y:S02]  /*1f000*/  @!P0 ST.E.64 desc[UR54][R14.64], R148 ;  /* 0x000000940e008985 */ /* 0x0005e4000c101b36 */
.L_x_8439:
[----:B------:R-:W-:Y:S05]  /*1f010*/  BSYNC B1 ;  /* 0x0000000000017941 */ /* 0x000fea0003800000 */
.L_x_8438:
[----:B------:R-:W-:-:S03]  /*1f020*/  UMOV UR4, 0xffffffff ;  /* 0xffffffff00047882 */ /* 0x000fc60000000000 */
[----:B------:R-:W-:Y:S05]  /*1f030*/  BRA.DIV UR4, `(.L_x_8440) ;  /* 0x000000ba04bc7947 */ /* 0x000fea000b800000 */
[----:B-1----:R1:W3:Y:S04]  /*1f040*/  SHFL.IDX PT, R0, R4, 0x1, 0x1c1f ;  /* 0x003c1f0004007f89 */ /* 0x0022e800000e0000 */
[----:B--2---:R1:W2:Y:S02]  /*1f050*/  SHFL.IDX PT, R14, R3, 0x1, 0x1c1f ;  /* 0x003c1f00030e7f89 */ /* 0x0042a400000e0000 */
.L_x_8717:
[----:B------:R-:W-:-:S13]  /*1f060*/  ISETP.GE.AND P0, PT, R6, R9, PT ;  /* 0x000000090600720c */ /* 0x000fda0003f06270 */
[----:B------:R-:W-:Y:S05]  /*1f070*/  @P0 BRA `(.L_x_8436) ;  /* 0x0000001000300947 */ /* 0x000fea0003800000 */
[----:B------:R-:W-:Y:S01]  /*1f080*/  ULDC UR4, c[0x0][0xac8] ;  /* 0x0002b20000047ab9 */ /* 0x000fe20000000800 */
[----:B01----:R-:W-:Y:S01]  /*1f090*/  VIADD R3, R189, 0x48 ;  /* 0x00000048bd037836 */ /* 0x003fe20000000000 */
[----:B------:R-:W-:Y:S02]  /*1f0a0*/  ISETP.GE.AND P3, PT, R5, UR4, PT ;  /* 0x0000000405007c0c */ /* 0x000fe4000bf66270 */
[----:B------:R-:W-:Y:S02]  /*1f0b0*/  ISETP.GE.AND P1, PT, R189, UR4, PT ;  /* 0x00000004bd007c0c */ /* 0x000fe4000bf26270 */
[----:B------:R-:W-:Y:S02]  /*1f0c0*/  ISETP.GE.AND P4, PT, R35, UR4, PT ;  /* 0x0000000423007c0c */ /* 0x000fe4000bf86270 */
[----:B------:R-:W-:Y:S02]  /*1f0d0*/  ISETP.GE.AND P2, PT, R39, UR4, PT ;  /* 0x0000000427007c0c */ /* 0x000fe4000bf46270 */
[----:B------:R-:W-:-:S02]  /*1f0e0*/  IADD3 R15, R189, 0x48, RZ ;  /* 0x00000048bd0f7810 */ /* 0x000fc40007ffe0ff */
[----:B------:R-:W-:Y:S02]  /*1f0f0*/  SHF.R.S32.HI R24, RZ, 0x1f, R227 ;  /* 0x0000001fff187819 */ /* 0x000fe400000114e3 */
[----:B------:R-:W-:Y:S02]  /*1f100*/  SHF.R.S32.HI R15, RZ, 0x1f, R15 ;  /* 0x0000001fff0f7819 */ /* 0x000fe4000001140f */
[-C--:B--2---:R-:W-:Y:S02]  /*1f110*/  @!P3 LEA R6, P5, R5, R14.reuse, 0x2 ;  /* 0x0000000e0506b211 */ /* 0x084fe400078a10ff */
[----:B------:R-:W-:Y:S02]  /*1f120*/  @!P1 LEA R4, P0, R189, R14, 0x2 ;  /* 0x0000000ebd049211 */ /* 0x000fe400078010ff */
[-C--:B---3--:R-:W-:Y:S02]  /*1f130*/  @!P3 LEA.HI.X R7, R5, R0.reuse, R7, 0x2, P5 ;  /* 0x000000000507b211 */ /* 0x088fe400028f1407 */
[----:B------:R-:W-:-:S02]  /*1f140*/  @!P1 LEA.HI.X R5, R189, R0, R8, 0x2, P0 ;  /* 0x00000000bd059211 */ /* 0x000fc400000f1408 */
[----:B------:R-:W-:Y:S02]  /*1f150*/  ISETP.GE.AND P0, PT, R41, UR4, PT ;  /* 0x0000000429007c0c */ /* 0x000fe4000bf06270 */
[----:B------:R-:W-:Y:S01]  /*1f160*/  @!P4 LEA R8, P5, R35, R14, 0x2 ;  /* 0x0000000e2308c211 */ /* 0x000fe200078a10ff */
[----:B------:R0:W-:Y:S01]  /*1f170*/  @!P1 ST.E.64 desc[UR54][R4.64], R90 ;  /* 0x0000005a04009985 */ /* 0x0001e2000c101b36 */
[----:B------:R-:W-:Y:S02]  /*1f180*/  ISETP.GE.AND P1, PT, R43, UR4, PT ;  /* 0x000000042b007c0c */ /* 0x000fe4000bf26270 */
[----:B------:R-:W-:Y:S01]  /*1f190*/  @!P4 LEA.HI.X R9, R35, R0, R28, 0x2, P5 ;  /* 0x000000002309c211 */ /* 0x000fe200028f141c */
[----:B------:R1:W-:Y:S01]  /*1f1a0*/  @!P3 ST.E.64 desc[UR54][R6.64], R94 ;  /* 0x0000005e0600b985 */ /* 0x0003e2000c101b36 */
[----:B------:R-:W-:Y:S02]  /*1f1b0*/  @!P2 LEA R10, P5, R39, R14, 0x2 ;  /* 0x0000000e270aa211 */ /* 0x000fe400078a10ff */
[----:B------:R-:W-:Y:S01]  /*1f1c0*/  ISETP.GE.AND P3, PT, R47, UR4, PT ;  /* 0x000000042f007c0c */ /* 0x000fe2000bf66270 */
[----:B------:R2:W-:Y:S01]  /*1f1d0*/  @!P4 ST.E.64 desc[UR54][R8.64], R98 ;  /* 0x000000620800c985 */ /* 0x0005e2000c101b36 */
[----:B------:R-:W-:-:S02]  /*1f1e0*/  @!P2 LEA.HI.X R11, R39, R0, R34, 0x2, P5 ;  /* 0x00000000270ba211 */ /* 0x000fc400028f1422 */
[----:B------:R-:W-:Y:S02]  /*1f1f0*/  @!P0 LEA R12, P5, R41, R14, 0x2 ;  /* 0x0000000e290c8211 */ /* 0x000fe400078a10ff */
[----:B------:R-:W-:Y:S01]  /*1f200*/  ISETP.GE.AND P4, PT, R45, UR4, PT ;  /* 0x000000042d007c0c */ /* 0x000fe2000bf86270 */
[----:B------:R3:W-:Y:S01]  /*1f210*/  @!P2 ST.E.64 desc[UR54][R10.64], R102 ;  /* 0x000000660a00a985 */ /* 0x0007e2000c101b36 */
[----:B------:R-:W-:Y:S02]  /*1f220*/  @!P0 LEA.HI.X R13, R41, R0, R38, 0x2, P5 ;  /* 0x00000000290d8211 */ /* 0x000fe400028f1426 */
[----:B------:R-:W-:Y:S02]  /*1f230*/  @!P1 LEA R20, P5, R43, R14, 0x2 ;  /* 0x0000000e2b149211 */ /* 0x000fe400078a10ff */
[----:B------:R-:W-:Y:S01]  /*1f240*/  ISETP.GE.AND P2, PT, R49, UR4, PT ;  /* 0x0000000431007c0c */ /* 0x000fe2000bf46270 */
[----:B------:R4:W-:Y:S01]  /*1f250*/  @!P0 ST.E.64 desc[UR54][R12.64], R106 ;  /* 0x0000006a0c008985 */ /* 0x0009e2000c101b36 */
[----:B------:R-:W-:-:S02]  /*1f260*/  @!P1 LEA.HI.X R21, R43, R0, R40, 0x2, P5 ;  /* 0x000000002b159211 */ /* 0x000fc400028f1428 */
[----:B------:R-:W-:-:S03]  /*1f270*/  ISETP.GE.AND P0, PT, R3, UR4, PT ;  /* 0x0000000403007c0c */ /* 0x000fc6000bf06270 */
[----:B------:R-:W-:Y:S01]  /*1f280*/  @!P1 ST.E.64 desc[UR54][R20.64], R110 ;  /* 0x0000006e14009985 */ /* 0x000fe2000c101b36 */
[-C--:B0-----:R-:W-:Y:S02]  /*1f290*/  @!P4 LEA R4, P5, R45, R14.reuse, 0x2 ;  /* 0x0000000e2d04c211 */ /* 0x081fe400078a10ff */
[----:B-1----:R-:W-:Y:S02]  /*1f2a0*/  @!P3 LEA R6, P1, R47, R14, 0x2 ;  /* 0x0000000e2f06b211 */ /* 0x002fe400078210ff */
[-C--:B------:R-:W-:Y:S02]  /*1f2b0*/  @!P4 LEA.HI.X R5, R45, R0.reuse, R42, 0x2, P5 ;  /* 0x000000002d05c211 */ /* 0x080fe400028f142a */
[----:B------:R-:W-:Y:S02]  /*1f2c0*/  @!P3 LEA.HI.X R7, R47, R0, R44, 0x2, P1 ;  /* 0x000000002f07b211 */ /* 0x000fe400008f142c */
[----:B------:R-:W-:Y:S01]  /*1f2d0*/  ISETP.GE.AND P1, PT, R229, UR4, PT ;  /* 0x00000004e5007c0c */ /* 0x000fe2000bf26270 */
[----:B------:R0:W-:Y:S01]  /*1f2e0*/  @!P4 ST.E.64 desc[UR54][R4.64], R114 ;  /* 0x000000720400c985 */ /* 0x0001e2000c101b36 */
[----:B--2---:R-:W-:-:S02]  /*1f2f0*/  @!P2 LEA R8, P5, R49, R14, 0x2 ;  /* 0x0000000e3108a211 */ /* 0x004fc400078a10ff */
[----:B---3--:R-:W-:Y:S01]  /*1f300*/  @!P0 LEA R10, P4, R3, R14, 0x2 ;  /* 0x0000000e030a8211 */ /* 0x008fe200078810ff */
[----:B------:R1:W-:Y:S01]  /*1f310*/  @!P3 ST.E.64 desc[UR54][R6.64], R118 ;  /* 0x000000760600b985 */ /* 0x0003e2000c101b36 */
[-C--:B------:R-:W-:Y:S02]  /*1f320*/  @!P2 LEA.HI.X R9, R49, R0.reuse, R46, 0x2, P5 ;  /* 0x000000003109a211 */ /* 0x080fe400028f142e */
[----:B------:R-:W-:Y:S02]  /*1f330*/  ISETP.GE.AND P3, PT, R228, UR4, PT ;  /* 0x00000004e4007c0c */ /* 0x000fe4000bf66270 */
[----:B------:R-:W-:Y:S01]  /*1f340*/  @!P0 LEA.HI.X R11, R3, R0, R15, 0x2, P4 ;  /* 0x00000000030b8211 */ /* 0x000fe200020f140f */
[----:B------:R2:W-:Y:S01]  /*1f350*/  @!P2 ST.E.64 desc[UR54][R8.64], R122 ;  /* 0x0000007a0800a985 */ /* 0x0005e2000c101b36 */
[----:B------:R-:W-:Y:S02]  /*1f360*/  ISETP.GE.AND P4, PT, R227, UR4, PT ;  /* 0x00000004e3007c0c */ /* 0x000fe4000bf86270 */
[----:B------:R-:W-:Y:S01]  /*1f370*/  SHF.R.S32.HI R3, RZ, 0x1f, R229 ;  /* 0x0000001fff037819 */ /* 0x000fe200000114e5 */
[----:B------:R3:W-:Y:S01]  /*1f380*/  @!P0 ST.E.64 desc[UR54][R10.64], R126 ;  /* 0x0000007e0a008985 */ /* 0x0007e2000c101b36 */
[----:B----4-:R-:W-:-:S02]  /*1f390*/  @!P1 LEA R12, P5, R229, R14, 0x2 ;  /* 0x0000000ee50c9211 */ /* 0x010fc400078a10ff */
[----:B------:R-:W-:Y:S02]  /*1f3a0*/  ISETP.GE.AND P2, PT, R226, UR4, PT ;  /* 0x00000004e2007c0c */ /* 0x000fe4000bf46270 */
[----:B------:R-:W-:Y:S02]  /*1f3b0*/  ISETP.GE.AND P0, PT, R225, UR4, PT ;  /* 0x00000004e1007c0c */ /* 0x000fe4000bf06270 */
[----:B------:R-:W-:Y:S02]  /*1f3c0*/  @!P1 LEA.HI.X R13, R229, R0, R3, 0x2, P5 ;  /* 0x00000000e50d9211 */ /* 0x000fe400028f1403 */
[----:B------:R-:W-:Y:S02]  /*1f3d0*/  SHF.R.S32.HI R3, RZ, 0x1f, R228 ;  /* 0x0000001fff037819 */ /* 0x000fe400000114e4 */
[-C--:B0-----:R-:W-:Y:S01]  /*1f3e0*/  @!P3 LEA R4, P5, R228, R14.reuse, 0x2 ;  /* 0x0000000ee404b211 */ /* 0x081fe200078a10ff */
[----:B------:R3:W-:Y:S01]  /*1f3f0*/  @!P1 ST.E.64 desc[UR54][R12.64], R130 ;  /* 0x000000820c009985 */ /* 0x0007e2000c101b36 */
[----:B-1----:R-:W-:-:S02]  /*1f400*/  @!P4 LEA R6, P1, R227, R14, 0x2 ;  /* 0x0000000ee306c211 */ /* 0x002fc400078210ff */
[----:B------:R-:W-:Y:S02]  /*1f410*/  @!P3 LEA.HI.X R5, R228, R0, R3, 0x2, P5 ;  /* 0x00000000e405b211 */ /* 0x000fe400028f1403 */
[C---:B--2---:R-:W-:Y:S02]  /*1f420*/  @!P2 LEA R8, P5, R226.reuse, R14, 0x2 ;  /* 0x0000000ee208a211 */ /* 0x044fe400078a10ff */
[----:B------:R-:W-:Y:S01]  /*1f430*/  SHF.R.S32.HI R15, RZ, 0x1f, R226 ;  /* 0x0000001fff0f7819 */ /* 0x000fe200000114e2 */
[----:B------:R3:W-:Y:S01]  /*1f440*/  @!P3 ST.E.64 desc[UR54][R4.64], R134 ;  /* 0x000000860400b985 */ /* 0x0007e2000c101b36 */
[----:B------:R-:W-:Y:S02]  /*1f450*/  @!P4 LEA.HI.X R7, R227, R0, R24, 0x2, P1 ;  /* 0x00000000e307c211 */ /* 0x000fe400008f1418 */
[----:B------:R-:W-:Y:S02]  /*1f460*/  SHF.R.S32.HI R3, RZ, 0x1f, R225 ;  /* 0x0000001fff037819 */ /* 0x000fe400000114e1 */
[----:B------:R-:W-:Y:S01]  /*1f470*/  @!P0 LEA R20, P1, R225, R14, 0x2 ;  /* 0x0000000ee1148211 */ /* 0x000fe200078210ff */
[----:B------:R3:W-:Y:S01]  /*1f480*/  @!P4 ST.E.64 desc[UR54][R6.64], R138 ;  /* 0x0000008a0600c985 */ /* 0x0007e2000c101b36 */
[----:B------:R-:W-:-:S02]  /*1f490*/  @!P2 LEA.HI.X R9, R226, R0, R15, 0x2, P5 ;  /* 0x00000000e209a211 */ /* 0x000fc400028f140f */
[----:B------:R-:W-:-:S03]  /*1f4a0*/  @!P0 LEA.HI.X R21, R225, R0, R3, 0x2, P1 ;  /* 0x00000000e1158211 */ /* 0x000fc600008f1403 */
[----:B------:R3:W-:Y:S04]  /*1f4b0*/  @!P2 ST.E.64 desc[UR54][R8.64], R142 ;  /* 0x0000008e0800a985 */ /* 0x0007e8000c101b36 */
[----:B------:R3:W-:Y:S01]  /*1f4c0*/  @!P0 ST.E.64 desc[UR54][R20.64], R146 ;  /* 0x0000009214008985 */ /* 0x0007e2000c101b36 */
[----:B------:R-:W-:-:S13]  /*1f4d0*/  ISETP.GE.AND P0, PT, R224, UR4, PT ;  /* 0x00000004e0007c0c */ /* 0x000fda000bf06270 */
[----:B---3--:R-:W-:Y:S05]  /*1f4e0*/  @P0 BRA `(.L_x_8436) ;  /* 0x0000000c00140947 */ /* 0x008fea0003800000 */
[----:B------:R-:W-:Y:S02]  /*1f4f0*/  SHF.R.S32.HI R3, RZ, 0x1f, R224 ;  /* 0x0000001fff037819 */ /* 0x000fe400000114e0 */
[----:B------:R-:W-:-:S04]  /*1f500*/  LEA R14, P0, R224, R14, 0x2 ;  /* 0x0000000ee00e7211 */ /* 0x000fc800078010ff */
[----:B------:R-:W-:-:S05]  /*1f510*/  LEA.HI.X R15, R224, R0, R3, 0x2, P0 ;  /* 0x00000000e00f7211 */ /* 0x000fca00000f1403 */
[----:B------:R4:W-:Y:S01]  /*1f520*/  ST.E.64 desc[UR54][R14.64], R150 ;  /* 0x000000960e007985 */ /* 0x0009e2000c101b36 */
[----:B------:R-:W-:Y:S05]  /*1f530*/  BRA `(.L_x_8436) ;  /* 0x0000000c00007947 */ /* 0x000fea0003800000 */
.L_x_8423:
[----:B------:R-:W-:Y:S01]  /*1f540*/  ULDC.64 UR4, c[0x0][0xc08] ;  /* 0x0003020000047ab9 */ /* 0x000fe20000000a00 */
[----:B------:R-:W1:Y:S01]  /*1f550*/  LDC.64 R4, c[0x0][0xc00] ;  /* 0x00030000ff047b82 */ /* 0x000e620000000a00 */
[----:B------:R-:W-:Y:S01]  /*1f560*/  ISETP.NE.U32.AND P0, PT, RZ, UR4, PT ;  /* 0x00000004ff007c0c */ /* 0x000fe2000bf05070 */
[----:B------:R-:W-:-:S03]  /*1f570*/  IMAD.MOV.U32 R3, RZ, RZ, RZ ;  /* 0x000000ffff037224 */ /* 0x000fc600078e00ff */
[----:B------:R-:W-:Y:S01]  /*1f580*/  ISETP.NE.AND.EX P1, PT, RZ, UR5, PT, P0 ;  /* 0x00000005ff007c0c */ /* 0x000fe2000bf25300 */
[----:B------:R-:W-:Y:S02]  /*1f590*/  ULDC.64 UR4, c[0x0][0xc00] ;  /* 0x0003000000047ab9 */ /* 0x000fe40000000a00 */
[----:B------:R-:W-:-:S04]  /*1f5a0*/  ISETP.NE.U32.AND P0, PT, RZ, UR4, PT ;  /* 0x00000004ff007c0c */ /* 0x000fc8000bf05070 */
[----:B------:R-:W-:-:S06]  /*1f5b0*/  ISETP.NE.AND.EX P0, PT, RZ, UR5, PT, P0 ;  /* 0x00000005ff007c0c */ /* 0x000fcc000bf05300 */
[----:B------:R-:W2:Y:S01]  /*1f5c0*/  @P1 LDC.64 R6, c[0x0][0xc08] ;  /* 0x00030200ff061b82 */ /* 0x000ea20000000a00 */
[----:B------:R-:W-:Y:S02]  /*1f5d0*/  ULDC UR4, c[0x0][0xa88] ;  /* 0x0002a20000047ab9 */ /* 0x000fe40000000800 */
[----:B------:R-:W-:Y:S02]  /*1f5e0*/  IMAD.U32 R20, RZ, RZ, UR4 ;  /* 0x00000004ff147e24 */ /* 0x000fe4000f8e00ff */
[----:B-1----:R-:W-:-:S05]  /*1f5f0*/  IMAD.WIDE R4, R222, 0x4, R4 ;  /* 0x00000004de047825 */ /* 0x002fca00078e0204 */
[----:B------:R1:W5:Y:S01]  /*1f600*/  @P0 LDG.E R3, desc[UR54][R4.64] ;  /* 0x0000003604030981 */ /* 0x000362000c1e1900 */
[----:B--2---:R-:W-:-:S05]  /*1f610*/  @P1 IMAD.WIDE R6, R222, 0x4, R6 ;  /* 0x00000004de061825 */ /* 0x004fca00078e0206 */
[----:B------:R1:W5:Y:S01]  /*1f620*/  @P1 LDG.E R20, desc[UR54][R6.64] ;  /* 0x0000003606141981 */ /* 0x000362000c1e1900 */
[----:B------:R-:W-:Y:S02]  /*1f630*/  ISETP.NE.AND P2, PT, R221, RZ, PT ;  /* 0x000000ffdd00720c */ /* 0x000fe40003f45270 */
[----:B------:R-:W-:Y:S01]  /*1f640*/  SHF.R.S32.HI R26, RZ, 0x1f, R222 ;  /* 0x0000001fff1a7819 */ /* 0x000fe200000114de */
[----:B------:R-:W2:Y:S10]  /*1f650*/  S2R R27, SR_TID.X ;  /* 0x00000000001b7919 */ /* 0x000eb40000002100 */
[----:B------:R-:W4:Y:S01]  /*1f660*/  @!P2 LDC R221, c[0x0][0xad4] ;  /* 0x0002b500ffddab82 */ /* 0x000f220000000800 */
[----:B--2---:R-:W-:Y:S01]  /*1f670*/  VIADD R0, R27, 0xffffff80 ;  /* 0xffffff801b007836 */ /* 0x004fe20000000000 */
[----:B----4-:R-:W-:-:S04]  /*1f680*/  ISETP.GT.AND P2, PT, R221, 0x1, PT ;  /* 0x00000001dd00780c */ /* 0x010fc80003f44270 */
[----:B------:R-:W-:Y:S01]  /*1f690*/  ISETP.GT.AND P3, PT, R0, 0x7f, PT ;  /* 0x0000007f0000780c */ /* 0x000fe20003f64270 */
[----:B-1----:R-:W-:-:S12]  /*1f6a0*/  @P1 BRA `(.L_x_8441) ;  /* 0x0000000000101947 */ /* 0x002fd80003800000 */
[----:B------:R-:W-:Y:S05]  /*1f6b0*/  @!P0 BRA `(.L_x_8441) ;  /* 0x00000000000c8947 */ /* 0x000fea0003800000 */
[----:B------:R-:W2:Y:S04]  /*1f6c0*/  LDG.E R7, desc[UR54][R4.64] ;  /* 0x0000003604077981 */ /* 0x000ea8000c1e1900 */
[----:B-----5:R-:W2:Y:S02]  /*1f6d0*/  LDG.E R20, desc[UR54][R4.64+0x4] ;  /* 0x0000043604147981 */ /* 0x020ea4000c1e1900 */
[----:B--2---:R-:W-:-:S07]  /*1f6e0*/  IMAD.IADD R20, R20, 0x1, -R7 ;  /* 0x0000000114147824 */ /* 0x004fce00078e0a07 */
.L_x_8441:
[----:B------:R-:W-:Y:S01]  /*1f6f0*/  BSSY B1, `(.L_x_8442) ;  /* 0x0000035000017945 */ /* 0x000fe20003800000 */
[----:B------:R-:W-:Y:S02]  /*1f700*/  SEL R25, R222, RZ, !P0 ;  /* 0x000000ffde197207 */ /* 0x000fe40004000000 */
[----:B------:R-:W-:Y:S02]  /*1f710*/  SEL R26, R26, RZ, !P0 ;  /* 0x000000ff1a1a7207 */ /* 0x000fe40004000000 */
[----:B-----5:R-:W-:Y:S01]  /*1f720*/  SHF.R.S32.HI R24, RZ, 0x1f, R3 ;  /* 0x0000001fff187819 */ /* 0x020fe20000011403 */
[----:B------:R-:W-:Y:S06]  /*1f730*/  @P3 BRA `(.L_x_8443) ;  /* 0x0000000000c03947 */ /* 0x000fec0003800000 */
[----:B------:R-:W1:Y:S01]  /*1f740*/  LDC R35, c[0x0][0xbe8] ;  /* 0x0002fa00ff237b82 */ /* 0x000e620000000800 */
[----:B------:R-:W-:Y:S01]  /*1f750*/  IADD3 R27, R198, -0x80, R27 ;  /* 0xffffff80c61b7810 */ /* 0x000fe20007ffe01b */
[----:B-1----:R-:W-:-:S05]  /*1f760*/  IMAD R0, R20, R35, RZ ;  /* 0x0000002314007224 */ /* 0x002fca00078e02ff */
[----:B------:R-:W-:-:S13]  /*1f770*/  ISETP.GE.AND P0, PT, R27, R0, PT ;  /* 0x000000001b00720c */ /* 0x000fda0003f06270 */
[----:B------:R-:W-:Y:S05]  /*1f780*/  @P0 BRA `(.L_x_8443) ;  /* 0x0000000000ac0947 */ /* 0x000fea0003800000 */
[----:B------:R-:W-:Y:S01]  /*1f790*/  IMAD.MOV.U32 R14, RZ, RZ, 0x9b8 ;  /* 0x000009b8ff0e7424 */ /* 0x000fe200078e00ff */
[----:B------:R-:W-:Y:S01]  /*1f7a0*/  ISETP.GT.AND P0, PT, R221, 0x1, PT ;  /* 0x00000001dd00780c */ /* 0x000fe20003f04270 */
[----:B------:R-:W1:Y:S01]  /*1f7b0*/  LDC.64 R32, c[0x0][0xba8] ;  /* 0x0002ea00ff207b82 */ /* 0x000e620000000a00 */
[----:B------:R-:W-:Y:S02]  /*1f7c0*/  ISETP.NE.AND P1, PT, R35, 0x1, PT ;  /* 0x000000012300780c */ /* 0x000fe40003f25270 */
[----:B------:R-:W-:Y:S02]  /*1f7d0*/  SEL R14, R14, 0x978, P0 ;  /* 0x000009780e0e7807 */ /* 0x000fe40000000000 */
[----:B------:R-:W-:Y:S02]  /*1f7e0*/  MOV R15, R27 ;  /* 0x0000001b000f7202 */ /* 0x000fe40000000f00 */
[----:B------:R-:W-:Y:S01]  /*1f7f0*/  SEL R223, R223, RZ, P0 ;  /* 0x000000ffdfdf7207 */ /* 0x000fe20000000000 */
[----:B------:R-:W2:Y:S08]  /*1f800*/  LDC.64 R6, c[0x0][R14+0x220] ;  /* 0x000088000e067b82 */ /* 0x000eb00000000a00 */
[----:B------:R-:W4:Y:S08]  /*1f810*/  LDC.64 R4, c[0x0][R14+0x218] ;  /* 0x000086000e047b82 */ /* 0x000f300000000a00 */
[----:B------:R-:W5:Y:S08]  /*1f820*/  LDC.64 R8, c[0x0][R14+0x228] ;  /* 0x00008a000e087b82 */ /* 0x000f700000000a00 */
[----:B------:R-:W0:Y:S08]  /*1f830*/  LDC.64 R10, c[0x0][R14+0x210] ;  /* 0x000084000e0a7b82 */ /* 0x000e300000000a00 */
[----:B------:R-:W3:Y:S08]  /*1f840*/  @P1 LDC R0, c[0x0][0xbec] ;  /* 0x0002fb00ff001b82 */ /* 0x000ef00000000800 */
[----:B------:R-:W5:Y:S01]  /*1f850*/  @P1 LDC R37, c[0x0][0xbf0] ;  /* 0x0002fc00ff251b82 */ /* 0x000f620000000800 */
[----:B--2---:R-:W-:-:S07]  /*1f860*/  IMAD R7, R7, R25, RZ ;  /* 0x0000001907077224 */ /* 0x004fce00078e02ff */
[----:B-1----:R-:W1:Y:S01]  /*1f870*/  @!P0 LDC R32, c[0x0][0xb50] ;  /* 0x0002d400ff208b82 */ /* 0x002e620000000800 */
[----:B------:R-:W-:-:S04]  /*1f880*/  IMAD.WIDE.U32 R12, R6, R25, RZ ;  /* 0x00000019060c7225 */ /* 0x000fc800078e00ff */
[----:B------:R-:W-:Y:S02]  /*1f890*/  IMAD R7, R6, R26, R7 ;  /* 0x0000001a06077224 */ /* 0x000fe400078e0207 */
[----:B---3--:R-:W-:Y:S01]  /*1f8a0*/  @P1 IMAD.HI.U32 R0, R27, R0, RZ ;  /* 0x000000001b001227 */ /* 0x008fe200078e00ff */
[----:B------:R-:W2:Y:S03]  /*1f8b0*/  @!P0 LDC R33, c[0x0][0xb54] ;  /* 0x0002d500ff218b82 */ /* 0x000ea60000000800 */
[-C--:B----4-:R-:W-:Y:S02]  /*1f8c0*/  IMAD R21, R5, R195.reuse, RZ ;  /* 0x000000c305157224 */ /* 0x090fe400078e02ff */
[----:B------:R-:W-:Y:S01]  /*1f8d0*/  IMAD.WIDE.U32 R4, R4, R195, RZ ;  /* 0x000000c304047225 */ /* 0x000fe200078e00ff */
[----:B-----5:R-:W-:-:S03]  /*1f8e0*/  @P1 SHF.R.U32.HI R15, RZ, R37, R0 ;  /* 0x00000025ff0f1219 */ /* 0x020fc60000011600 */
[----:B------:R-:W-:Y:S01]  /*1f8f0*/  IMAD.IADD R21, R5, 0x1, R21 ;  /* 0x0000000105157824 */ /* 0x000fe200078e0215 */
[----:B------:R-:W-:Y:S01]  /*1f900*/  IADD3 R0, P1, P3, R12, R4, R3 ;  /* 0x000000040c007210 */ /* 0x000fe20007b3e003 */
[----:B------:R-:W-:Y:S02]  /*1f910*/  IMAD.IADD R12, R13, 0x1, R7 ;  /* 0x000000010d0c7824 */ /* 0x000fe400078e0207 */
[----:B------:R-:W-:Y:S02]  /*1f920*/  IMAD.MOV R6, RZ, RZ, -R15 ;  /* 0x000000ffff067224 */ /* 0x000fe400078e0a0f */
[----:B------:R-:W-:-:S04]  /*1f930*/  IMAD.WIDE.U32 R4, R8, R223, RZ ;  /* 0x000000df08047225 */ /* 0x000fc800078e00ff */
[----:B------:R-:W-:Y:S02]  /*1f940*/  IMAD R9, R9, R223, RZ ;  /* 0x000000df09097224 */ /* 0x000fe400078e02ff */
[----:B------:R-:W-:Y:S01]  /*1f950*/  IMAD R7, R35, R6, R27 ;  /* 0x0000000623077224 */ /* 0x000fe200078e021b */
[----:B------:R-:W-:Y:S01]  /*1f960*/  IADD3.X R6, R12, R21, R24, P1, P3 ;  /* 0x000000150c067210 */ /* 0x000fe20000fe6418 */
[----:B------:R-:W-:Y:S01]  /*1f970*/  IMAD.IADD R9, R5, 0x1, R9 ;  /* 0x0000000105097824 */ /* 0x000fe200078e0209 */
[----:B------:R-:W-:Y:S01]  /*1f980*/  IADD3 R4, P0, P1, R15, R0, R4 ;  /* 0x000000000f047210 */ /* 0x000fe2000791e004 */
[----:B0-----:R-:W-:Y:S01]  /*1f990*/  IMAD R0, R11, R7, RZ ;  /* 0x000000070b007224 */ /* 0x001fe200078e02ff */
[----:B------:R-:W-:-:S04]  /*1f9a0*/  SHF.R.S32.HI R15, RZ, 0x1f, R15 ;  /* 0x0000001fff0f7819 */ /* 0x000fc8000001140f */
[----:B------:R-:W-:Y:S02]  /*1f9b0*/  IADD3.X R5, R15, R6, R9, P0, P1 ;  /* 0x000000060f057210 */ /* 0x000fe400007e2409 */
[----:B------:R-:W-:Y:S01]  /*1f9c0*/  SHF.R.S32.HI R9, RZ, 0x1f, R7 ;  /* 0x0000001fff097819 */ /* 0x000fe20000011407 */
[----:B------:R-:W-:-:S04]  /*1f9d0*/  IMAD.WIDE.U32 R4, R10, R7, R4 ;  /* 0x000000070a047225 */ /* 0x000fc800078e0004 */
[----:B------:R-:W-:Y:S01]  /*1f9e0*/  IMAD R9, R10, R9, R0 ;  /* 0x000000090a097224 */ /* 0x000fe200078e0200 */
[----:B-1----:R-:W-:-:S03]  /*1f9f0*/  LEA R6, P0, R4, R32, 0x2 ;  /* 0x0000002004067211 */ /* 0x002fc600078010ff */
[----:B------:R-:W-:Y:S01]  /*1fa00*/  IMAD.IADD R0, R5, 0x1, R9 ;  /* 0x0000000105007824 */ /* 0x000fe200078e0209 */
[----:B------:R-:W-:-:S04]  /*1fa10*/  MOV R5, 0xff800000 ;  /* 0xff80000000057802 */ /* 0x000fc80000000f00 */
[----:B--2---:R-:W-:-:S05]  /*1fa20*/  LEA.HI.X R7, R4, R33, R0, 0x2, P0 ;  /* 0x0000002104077211 */ /* 0x004fca00000f1400 */
[----:B------:R1:W-:Y:S02]  /*1fa30*/  STG.E desc[UR54][R6.64], R5 ;  /* 0x0000000506007986 */ /* 0x0003e4000c101936 */
.L_x_8443:
[----:B------:R-:W-:Y:S05]  /*1fa40*/  BSYNC B1 ;  /* 0x0000000000017941 */ /* 0x000fea0003800000 */
.L_x_8442:
[----:B------:R-:W-:Y:S05]  /*1fa50*/  @P2 BRA `(.L_x_8436) ;  /* 0x0000000400b82947 */ /* 0x000fea0003800000 */
[----:B------:R-:W2:Y:S01]  /*1fa60*/  LDC R21, c[0x0][0xbe8] ;  /* 0x0002fa00ff157b82 */ /* 0x000ea20000000800 */
[----:B------:R-:W-:Y:S01]  /*1fa70*/  ULDC.64 UR4, c[0x0][0xaa0] ;  /* 0x0002a80000047ab9 */ /* 0x000fe20000000a00 */
[----:B------:R-:W-:Y:S01]  /*1fa80*/  ULDC.64 UR6, c[0x0][0xaf0] ;  /* 0x0002bc0000067ab9 */ /* 0x000fe20000000a00 */
[----:B------:R-:W-:Y:S02]  /*1fa90*/  IMAD R0, R24, UR4, RZ ;  /* 0x0000000418007c24 */ /* 0x000fe4000f8e02ff */
[----:B-1----:R-:W-:-:S04]  /*1faa0*/  IMAD.WIDE.U32 R4, R3, UR4, RZ ;  /* 0x0000000403047c25 */ /* 0x002fc8000f8e00ff */
[----:B------:R-:W-:Y:S01]  /*1fab0*/  IMAD R7, R3, UR5, R0 ;  /* 0x0000000503077c24 */ /* 0x000fe2000f8e0200 */
[----:B------:R-:W-:Y:S01]  /*1fac0*/  ULDC.64 UR4, c[0x0][0xae8] ;  /* 0x0002ba0000047ab9 */ /* 0x000fe20000000a00 */
[----:B------:R-:W-:Y:S02]  /*1fad0*/  IMAD R3, R220, 0x20, R188 ;  /* 0x00000020dc037824 */ /* 0x000fe400078e02bc */
[----:B------:R-:W-:Y:S02]  /*1fae0*/  IMAD.IADD R5, R5, 0x1, R7 ;  /* 0x0000000105057824 */ /* 0x000fe400078e0207 */
[----:B------:R-:W-:Y:S02]  /*1faf0*/  IMAD.IADD R9, R198, 0x1, R3 ;  /* 0x00000001c6097824 */ /* 0x000fe400078e0203 */
[----:B------:R-:W-:-:S04]  /*1fb00*/  IMAD.WIDE.U32 R4, R195, UR4, R4 ;  /* 0x00000004c3047c25 */ /* 0x000fc8000f8e0004 */
[----:B------:R-:W-:Y:S02]  /*1fb10*/  IMAD.MOV.U32 R3, RZ, RZ, R9 ;  /* 0x000000ffff037224 */ /* 0x000fe400078e0009 */
[----:B------:R-:W-:Y:S01]  /*1fb20*/  IMAD R5, R195, UR5, R5 ;  /* 0x00000005c3057c24 */ /* 0x000fe2000f8e0205 */
[----:B--2---:R-:W-:Y:S01]  /*1fb30*/  ISETP.NE.AND P0, PT, R21, 0x1, PT ;  /* 0x000000011500780c */ /* 0x004fe20003f05270 */
[----:B------:R-:W-:Y:S01]  /*1fb40*/  ULDC.64 UR4, c[0x0][0xae0] ;  /* 0x0002b80000047ab9 */ /* 0x000fe20000000a00 */
[----:B------:R-:W-:Y:S02]  /*1fb50*/  IMAD.IADD R198, R188, 0x1, R198 ;  /* 0x00000001bcc67824 */ /* 0x000fe400078e02c6 */
[----:B------:R-:W-:-:S09]  /*1fb60*/  IMAD.WIDE.U32 R4, R25, UR6, R4 ;  /* 0x0000000619047c25 */ /* 0x000fd2000f8e0004 */
[----:B------:R-:W1:Y:S08]  /*1fb70*/  @P0 LDC R6, c[0x0][0xbec] ;  /* 0x0002fb00ff060b82 */ /* 0x000e700000000800 */
[----:B------:R-:W2:Y:S01]  /*1fb80*/  @P0 LDC R11, c[0x0][0xbf0] ;  /* 0x0002fc00ff0b0b82 */ /* 0x000ea20000000800 */
[----:B-1----:R-:W-:-:S04]  /*1fb90*/  @P0 IMAD.HI.U32 R0, R9, R6, RZ ;  /* 0x0000000609000227 */ /* 0x002fc800078e00ff */
[----:B------:R-:W-:Y:S01]  /*1fba0*/  IMAD R6, R26, UR6, RZ ;  /* 0x000000061a067c24 */ /* 0x000fe2000f8e02ff */
[----:B--2---:R-:W-:-:S03]  /*1fbb0*/  @P0 SHF.R.U32.HI R3, RZ, R11, R0 ;  /* 0x0000000bff030219 */ /* 0x004fc60000011600 */
[----:B------:R-:W-:Y:S01]  /*1fbc0*/  IMAD R7, R25, UR7, R6 ;  /* 0x0000000719077c24 */ /* 0x000fe2000f8e0206 */
[--C-:B------:R-:W-:Y:S01]  /*1fbd0*/  SHF.R.S32.HI R0, RZ, 0x1f, R3.reuse ;  /* 0x0000001fff007819 */ /* 0x100fe20000011403 */
[----:B------:R-:W-:-:S03]  /*1fbe0*/  IMAD.MOV R6, RZ, RZ, -R3 ;  /* 0x000000ffff067224 */ /* 0x000fc600078e0a03 */
[----:B------:R-:W-:Y:S01]  /*1fbf0*/  IADD3 R5, R5, R7, RZ ;  /* 0x0000000705057210 */ /* 0x000fe20007ffe0ff */
        /* <DEDUP_REMOVED lines=8> */
[----:B------:R-:W-:-:S04]  /*1fc80*/  IMAD.WIDE.U32 R4, R7, UR4, R4 ;  /* 0x0000000407047c25 */ /* 0x000fc8000f8e0004 */
[----:B------:R-:W-:Y:S01]  /*1fc90*/  IMAD R3, R7, UR5, R0 ;  /* 0x0000000507037c24 */ /* 0x000fe2000f8e0200 */
[----:B------:R-:W-:Y:S02]  /*1fca0*/  ULDC.64 UR4, c[0x0][0xa80] ;  /* 0x0002a00000047ab9 */ /* 0x000fe40000000a00 */
[----:B------:R-:W-:Y:S01]  /*1fcb0*/  LEA R0, P0, R4, UR4, 0x1 ;  /* 0x0000000404007c11 */ /* 0x000fe2000f8008ff */
[----:B------:R-:W-:Y:S01]  /*1fcc0*/  IMAD.IADD R3, R5, 0x1, R3 ;  /* 0x0000000105037824 */ /* 0x000fe200078e0203 */
[----:B------:R-:W-:-:S04]  /*1fcd0*/  UMOV UR4, 0xffffffff ;  /* 0xffffffff00047882 */ /* 0x000fc80000000000 */
[----:B------:R-:W-:Y:S01]  /*1fce0*/  LEA.HI.X R4, R4, UR5, R3, 0x1, P0 ;  /* 0x0000000504047c11 */ /* 0x000fe200080f0c03 */
[----:B------:R-:W-:Y:S06]  /*1fcf0*/  BRA.DIV UR4, `(.L_x_8444) ;  /* 0x000000ae04d47947 */ /* 0x000fec000b800000 */
[----:B------:R1:W2:Y:S04]  /*1fd00*/  SHFL.IDX PT, R3, R4, RZ, 0x181f ;  /* 0x00181fff04037589 */ /* 0x0002a800000e0000 */
[----:B------:R1:W4:Y:S02]  /*1fd10*/  SHFL.IDX PT, R14, R0, RZ, 0x181f ;  /* 0x00181fff000e7589 */ /* 0x00032400000e0000 */
.L_x_8720:
[----:B------:R-:W-:Y:S01]  /*1fd20*/  IMAD R20, R20, R21, RZ ;  /* 0x0000001514147224 */ /* 0x000fe200078e02ff */
[----:B------:R-:W-:Y:S04]  /*1fd30*/  BSSY B1, `(.L_x_8445) ;  /* 0x000000c000017945 */ /* 0x000fe80003800000 */
[----:B------:R-:W-:-:S13]  /*1fd40*/  ISETP.GE.AND P0, PT, R198, R20, PT ;  /* 0x00000014c600720c */ /* 0x000fda0003f06270 */
[----:B------:R-:W-:Y:S05]  /*1fd50*/  @P0 BRA `(.L_x_8446) ;  /* 0x0000000000240947 */ /* 0x000fea0003800000 */
[----:B------:R-:W-:Y:S02]  /*1fd60*/  ULDC UR4, c[0x0][0xac8] ;  /* 0x0002b20000047ab9 */ /* 0x000fe40000000800 */
[----:B------:R-:W-:Y:S02]  /*1fd70*/  ISETP.GE.AND P2, PT, R16, UR4, PT ;  /* 0x0000000410007c0c */ /* 0x000fe4000bf46270 */
[----:B------:R-:W-:-:S11]  /*1fd80*/  ISETP.GE.AND P3, PT, R2, UR4, PT ;  /* 0x0000000402007c0c */ /* 0x000fd6000bf66270 */
[-C--:B----4-:R-:W-:Y:S02]  /*1fd90*/  @!P2 LEA R6, P0, R16, R14.reuse, 0x1 ;  /* 0x0000000e1006a211 */ /* 0x090fe400078008ff */
[----:B------:R-:W-:Y:S02]  /*1fda0*/  @!P3 LEA R14, P1, R2, R14, 0x1 ;  /* 0x0000000e020eb211 */ /* 0x000fe400078208ff */
[-C--:B--2---:R-:W-:Y:S02]  /*1fdb0*/  @!P2 LEA.HI.X R7, R16, R3.reuse, R17, 0x1, P0 ;  /* 0x000000031007a211 */ /* 0x084fe400000f0c11 */
[----:B------:R-:W-:-:S03]  /*1fdc0*/  @!P3 LEA.HI.X R15, R2, R3, R185, 0x1, P1 ;  /* 0x00000003020fb211 */ /* 0x000fc600008f0cb9 */
[----:B------:R2:W-:Y:S04]  /*1fdd0*/  @!P2 ST.E.128 desc[UR54][R6.64], RZ ;  /* 0x000000ff0600a985 */ /* 0x0005e8000c101d36 */
[----:B------:R2:W-:Y:S02]  /*1fde0*/  @!P3 ST.E.128 desc[UR54][R14.64], RZ ;  /* 0x000000ff0e00b985 */ /* 0x0005e4000c101d36 */
.L_x_8446:
[----:B------:R-:W-:Y:S05]  /*1fdf0*/  BSYNC B1 ;  /* 0x0000000000017941 */ /* 0x000fea0003800000 */
.L_x_8445:
[----:B------:R-:W-:-:S03]  /*1fe00*/  UMOV UR4, 0xffffffff ;  /* 0xffffffff00047882 */ /* 0x000fc60000000000 */
[----:B------:R-:W-:Y:S05]  /*1fe10*/  BRA.DIV UR4, `(.L_x_8447) ;  /* 0x000000ae04c07947 */ /* 0x000fea000b800000 */
[----:B--2---:R2:W0:Y:S04]  /*1fe20*/  SHFL.IDX PT, R3, R4, 0x1, 0x181f ;  /* 0x00381f0004037f89 */ /* 0x00442800000e0000 */
[----:B----4-:R2:W4:Y:S02]  /*1fe30*/  SHFL.IDX PT, R14, R0, 0x1, 0x181f ;  /* 0x00381f00000e7f89 */ /* 0x01052400000e0000 */
.L_x_8724:
[----:B------:R-:W-:Y:S01]  /*1fe40*/  VIADD R5, R198, 0x20 ;  /* 0x00000020c6057836 */ /* 0x000fe20000000000 */
        /* <DEDUP_REMOVED lines=12> */
.L_x_8449:
[----:B------:R-:W-:Y:S05]  /*1ff10*/  BSYNC B1 ;  /* 0x0000000000017941 */ /* 0x000fea0003800000 */
.L_x_8448:
[----:B------:R-:W-:-:S03]  /*1ff20*/  UMOV UR4, 0xffffffff ;  /* 0xffffffff00047882 */ /* 0x000fc60000000000 */
[----:B------:R-:W-:Y:S05]  /*1ff30*/  BRA.DIV UR4, `(.L_x_8450) ;  /* 0x000000ae04c07947 */ /* 0x000fea000b800000 */
[----:B0-----:R0:W0:Y:S04]  /*1ff40*/  SHFL.IDX PT, R3, R4, 0x2, 0x181f ;  /* 0x00581f0004037f89 */ /* 0x00102800000e0000 */
[----:B----4-:R4:W0:Y:S02]  /*1ff50*/  SHFL.IDX PT, R14, R0, 0x2, 0x181f ;  /* 0x00581f00000e7f89 */ /* 0x01082400000e0000 */
.L_x_8728:
[----:B------:R-:W-:Y:S01]  /*1ff60*/  VIADD R5, R198, 0x40 ;  /* 0x00000040c6057836 */ /* 0x000fe20000000000 */
[----:B------:R-:W-:Y:S04]  /*1ff70*/  BSSY B1, `(.L_x_8451) ;  /* 0x000000c000017945 */ /* 0x000fe80003800000 */
[----:B------:R-:W-:-:S13]  /*1ff80*/  ISETP.GE.AND P0, PT, R5, R20, PT ;  /* 0x000000140500720c */ /* 0x000fda0003f06270 */
[----:B------:R-:W-:Y:S05]  /*1ff90*/  @P0 BRA `(.L_x_8452) ;  /* 0x0000000000240947 */ /* 0x000fea0003800000 */
[----:B------:R-:W-:Y:S02]  /*1ffa0*/  ULDC UR4, c[0x0][0xac8] ;  /* 0x0002b20000047ab9 */ /* 0x000fe40000000800 */
[----:B------:R-:W-:Y:S02]  /*1ffb0*/  ISETP.GE.AND P2, PT, R16, UR4, PT ;  /* 0x0000000410007c0c */ /* 0x000fe4000bf46270 */
[----:B------:R-:W-:-:S11]  /*1ffc0*/  ISETP.GE.AND P3, PT, R2, UR4, PT ;  /* 0x0000000402007c0c */ /* 0x000fd6000bf66270 */
[-C--:B0-----:R-:W-:Y:S02]  /*1ffd0*/  @!P2 LEA R6, P0, R16, R14.reuse, 0x1 ;  /* 0x0000000e1006a211 */ /* 0x081fe400078008ff */
[----:B------:R-:W-:Y:S02]  /*1ffe0*/  @!P3 LEA R14, P1, R2, R14, 0x1 ;  /* 0x0000000e020eb211 */ /* 0x000fe400078208ff */
[-C--:B------:R-:W-:Y:S02]  /*1fff0*/  @!P2 LEA.HI.X R7, R16, R3.reuse, R17, 0x1, P0 ;  /* 0x000000031007a211 */ /* 0x080fe400000f0c11 */
[----:B------:R-:W-:-:S03]  /*20000*/  @!P3 LEA.HI.X R15, R2, R3, R185, 0x1, P1 ;  /* 0x00000003020fb211 */ /* 0x000fc600008f0cb9 */
[----:B------:R0:W-:Y:S04]  /*20010*/  @!P2 ST.E.128 desc[UR54][R6.64], RZ ;  /* 0x000000ff0600a985 */ /* 0x0001e8000c101d36 */
[----:B------:R0:W-:Y:S02]  /*20020*/  @!P3 ST.E.128 desc[UR54][R14.64], RZ ;  /* 0x000000ff0e00b985 */ /* 0x0001e4000c101d36 */
.L_x_8452:
[----:B------:R-:W-:Y:S05]  /*20030*/  BSYNC B1 ;  /* 0x0000000000017941 */ /* 0x000fea0003800000 */
.L_x_8451:
[----:B------:R-:W-:-:S03]  /*20040*/  UMOV UR4, 0xffffffff ;  /* 0xffffffff00047882 */ /* 0x000fc60000000000 */
[----:B------:R-:W-:Y:S05]  /*20050*/  BRA.DIV UR4, `(.L_x_8453) ;  /* 0x000000ae04c07947 */ /* 0x000fea000b800000 */
[----:B0-----:R0:W0:Y:S04]  /*20060*/  SHFL.IDX PT, R3, R4, 0x3, 0x181f ;  /* 0x00781f0004037f89 */ /* 0x00102800000e0000 */
[----:B------:R0:W0:Y:S02]  /*20070*/  SHFL.IDX PT, R14, R0, 0x3, 0x181f ;  /* 0x00781f00000e7f89 */ /* 0x00002400000e0000 */
.L_x_8732:
[----:B012-4-:R-:W-:-:S04]  /*20080*/  IADD3 R0, R198, 0x60, RZ ;  /* 0x00000060c6007810 */ /* 0x017fc80007ffe0ff */
[----:B------:R-:W-:-:S13]  /*20090*/  ISETP.GE.AND P0, PT, R0, R20, PT ;  /* 0x000000140000720c */ /* 0x000fda0003f06270 */
[----:B------:R-:W-:Y:S05]  /*200a0*/  @P0 BRA `(.L_x_8436) ;  /* 0x0000000000240947 */ /* 0x000fea0003800000 */
[----:B------:R-:W-:Y:S02]  /*200b0*/  ULDC UR4, c[0x0][0xac8] ;  /* 0x0002b20000047ab9 */ /* 0x000fe40000000800 */
[----:B------:R-:W-:Y:S02]  /*200c0*/  ISETP.GE.AND P2, PT, R16, UR4, PT ;  /* 0x0000000410007c0c */ /* 0x000fe4000bf46270 */
[----:B------:R-:W-:-:S11]  /*200d0*/  ISETP.GE.AND P3, PT, R2, UR4, PT ;  /* 0x0000000402007c0c */ /* 0x000fd6000bf66270 */
[-C--:B------:R-:W-:Y:S02]  /*200e0*/  @!P2 LEA R4, P0, R16, R14.reuse, 0x1 ;  /* 0x0000000e1004a211 */ /* 0x080fe400078008ff */
[----:B------:R-:W-:Y:S02]  /*200f0*/  @!P3 LEA R14, P1, R2, R14, 0x1 ;  /* 0x0000000e020eb211 */ /* 0x000fe400078208ff */
[-C--:B------:R-:W-:Y:S02]  /*20100*/  @!P2 LEA.HI.X R5, R16, R3.reuse, R17, 0x1, P0 ;  /* 0x000000031005a211 */ /* 0x080fe400000f0c11 */
[----:B------:R-:W-:-:S03]  /*20110*/  @!P3 LEA.HI.X R15, R2, R3, R185, 0x1, P1 ;  /* 0x00000003020fb211 */ /* 0x000fc600008f0cb9 */
[----:B------:R0:W-:Y:S04]  /*20120*/  @!P2 ST.E.128 desc[UR54][R4.64], RZ ;  /* 0x000000ff0400a985 */ /* 0x0001e8000c101d36 */
[----:B------:R0:W-:Y:S02]  /*20130*/  @!P3 ST.E.128 desc[UR54][R14.64], RZ ;  /* 0x000000ff0e00b985 */ /* 0x0001e4000c101d36 */
.L_x_8436:
[----:B------:R-:W-:Y:S05]  /*20140*/  BSYNC B0 ;  /* 0x0000000000007941 */ /* 0x000fea0003800000 */
.L_x_8422:
[----:B------:R-:W-:Y:S02]  /*20150*/  ULDC UR4, c[0x0][0xc3c] ;  /* 0x00030f0000047ab9 */ /* 0x000fe40000000800 */
[----:B---3--:R-:W-:-:S13]  /*20160*/  ISETP.GE.AND P0, PT, R31, UR4, PT ;  /* 0x000000041f007c0c */ /* 0x008fda000bf06270 */
[----:B------:R-:W-:Y:S05]  /*20170*/  @!P0 BRA `(.L_x_8454) ;  /* 0xfffffe1000348947 */ /* 0x000fea000383ffff */
[----:B------:R-:W-:Y:S05]  /*20180*/  BRA `(.L_x_8157) ;  /* 0x0000007c00d47947 */ /* 0x000fea0003800000 */
.L_x_8155:
[----:B------:R-:W-:-:S08]  /*20190*/  NOP ;  /* 0x0000000000007918 */ /* 0x000fd00000000000 */
[----:B------:R-:W0:-:S00]  /*201a0*/  USETMAXREG.DEALLOC.CTAPOOL 0x28 ;  /* 0x00000028000079c8 */ /* 0x000e0000080e0500 */
        /* <DEDUP_REMOVED lines=14> */
.L_x_8455:
        /* <DEDUP_REMOVED lines=43> */
.L_x_8459:
[----:B------:R-:W0:Y:S01]  /*20540*/  LDC R2, c[0x0][0xc3c] ;  /* 0x00030f00ff027b82 */ /* 0x000e220000000800 */
[----:B------:R-:W-:Y:S01]  /*20550*/  UIADD3 UR4, UR4, 0x1f, URZ ;  /* 0x0000001f04047890 */ /* 0x000fe2000fffe03f */
[----:B------:R-:W-:Y:S02]  /*20560*/  ULDC UR7, c[0x0][0xc3c] ;  /* 0x00030f0000077ab9 */ /* 0x000fe40000000800 */
[----:B------:R-:W-:-:S03]  /*20570*/  IMAD.U32 R19, RZ, RZ, UR7 ;  /* 0x00000007ff137e24 */ /* 0x000fc6000f8e00ff */
[----:B0-----:R-:W-:-:S13]  /*20580*/  ISETP.LE.AND P6, PT, R2, UR4, PT ;  /* 0x0000000402007c0c */ /* 0x001fda000bfc3270 */
[----:B------:R-:W-:Y:S05]  /*20590*/  @P6 BRA `(.L_x_8458) ;  /* 0x0000000800a86947 */ /* 0x000fea0003800000 */
[----:B------:R-:W-:Y:S01]  /*205a0*/  VIADD R9, R7, UR4 ;  /* 0x0000000407097c36 */ /* 0x000fe20008000000 */
[----:B------:R-:W-:-:S04]  /*205b0*/  MOV R6, RZ ;  /* 0x000000ff00067202 */ /* 0x000fc80000000f00 */
        /* <DEDUP_REMOVED lines=29> */
.L_x_8457:
        /* <DEDUP_REMOVED lines=13> */
.L_x_8460:
        /* <DEDUP_REMOVED lines=36> */
[----:B------:R-:W-:Y:S01]  /*20aa0*/  IMAD.MOV R12, RZ, RZ, -R2 ;  /* 0x000000ffff0c7224 */ /* 0x000fe200078e0a02 */
[----:B------:R-:W-:Y:S01]  /*20ab0*/  MOV R2, RZ ;  /* 0x000000ff00027202 */ /* 0x000fe20000000f00 */
[----:B------:R-:W-:Y:S01]  /*20ac0*/  IMAD R11, R13, R4, RZ ;  /* 0x000000040d0b7224 */ /* 0x000fe200078e02ff */
        /* <DEDUP_REMOVED lines=15> */
[----:B------:R-:W-:Y:S02]  /*20bc0*/  @!P2 IADD3 R2, -R2, RZ, RZ ;  /* 0x000000ff0202a210 */ /* 0x000fe40007ffe1ff */
[----:B------:R-:W-:-:S05]  /*20bd0*/  @!P1 LOP3.LUT R2, RZ, R9, RZ, 0x33, !PT ;  /* 0x00000009ff029212 */ /* 0x000fca00078e33ff */
[----:B------:R-:W-:-:S04]  /*20be0*/  IMAD.MOV R18, RZ, RZ, -R2 ;  /* 0x000000ffff127224 */ /* 0x000fc800078e0a02 */
[C---:B------:R-:W-:Y:S02]  /*20bf0*/  IMAD R18, R9.reuse, R18, R10 ;  /* 0x0000001209127224 */ /* 0x040fe400078e020a */
[----:B------:R-:W-:Y:S02]  /*20c00*/  IMAD R9, R9, 0x1000000, R2 ;  /* 0x0100000009097824 */ /* 0x000fe400078e0202 */
[----:B------:R-:W-:Y:S02]  /*20c10*/  IMAD R2, R6, R3, R5 ;  /* 0x0000000306027224 */ /* 0x000fe400078e0205 */
[----:B------:R-:W-:Y:S01]  /*20c20*/  IMAD R18, R18, 0x10000, R9 ;  /* 0x0001000012127824 */ /* 0x000fe200078e0209 */
[----:B------:R-:W-:Y:S06]  /*20c30*/  BRA `(.L_x_8462) ;  /* 0x0000000000f47947 */ /* 0x000fec0003800000 */
.L_x_8461:
        /* <DEDUP_REMOVED lines=12> */
[----:B0-----:R-:W-:-:S05]  /*20d00*/  IADD3 R11, RZ, -R3, RZ ;  /* 0x80000003ff0b7210 */ /* 0x001fca0007ffe0ff */
        /* <DEDUP_REMOVED lines=20> */
[----:B------:R-:W-:-:S04]  /*20e50*/  VIADDMNMX R13, R3, UR5, R13, PT ;  /* 0x00000005030d7c46 */ /* 0x000fc8000b80010d */
[-C--:B------:R-:W-:Y:S02]  /*20e60*/  IABS R10, R13.reuse ;  /* 0x0000000d000a7213 */ /* 0x080fe40000000000 */
[----:B------:R-:W-:Y:S02]  /*20e70*/  IABS R12, R13 ;  /* 0x0000000d000c7213 */ /* 0x000fe40000000000 */
[----:B------:R-:W0:Y:S01]  /*20e80*/  I2F.RP R8, R10 ;  /* 0x0000000a00087306 */ /* 0x000e220000209400 */
[----:B------:R-:W-:-:S07]  /*20e90*/  IADD3 R18, -R13, RZ, RZ ;  /* 0x000000ff0d127210 */ /* 0x000fce0007ffe1ff */
        /* <DEDUP_REMOVED lines=23> */
.L_x_8462:
[----:B------:R-:W-:-:S05]  /*21010*/  LOP3.LUT R17, RZ, R2, RZ, 0x33, !PT ;  /* 0x00000002ff117212 */ /* 0x000fca00078e33ff */
[----:B------:R-:W-:Y:S01]  /*21020*/  IMAD.IADD R17, R6, 0x1, R17 ;  /* 0x0000000106117824 */ /* 0x000fe200078e0211 */
[----:B------:R-:W-:Y:S06]  /*21030*/  BRA `(.L_x_8463) ;  /* 0x00000000000c7947 */ /* 0x000fec0003800000 */
.L_x_8458:
[----:B------:R-:W-:Y:S02]  /*21040*/  IMAD.MOV.U32 R17, RZ, RZ, RZ ;  /* 0x000000ffff117224 */ /* 0x000fe400078e00ff */
[----:B------:R-:W-:Y:S02]  /*21050*/  IMAD.U32 R16, RZ, RZ, UR6 ;  /* 0x00000006ff107e24 */ /* 0x000fe4000f8e00ff */
[----:B------:R-:W-:-:S07]  /*21060*/  IMAD.MOV.U32 R18, RZ, RZ, RZ ;  /* 0x000000ffff127224 */ /* 0x000fce00078e00ff */
.L_x_8463:
[----:B------:R-:W-:-:S13]  /*21070*/  ISETP.NE.AND P0, PT, R7, RZ, PT ;  /* 0x000000ff0700720c */ /* 0x000fda0003f05270 */
[----:B------:R-:W0:Y:S01]  /*21080*/  @!P0 S2R R3, SR_CgaCtaId ;  /* 0x0000000000038919 */ /* 0x000e220000008800 */
[----:B------:R-:W-:-:S04]  /*21090*/  @!P0 MOV R2, 0x400 ;  /* 0x0000040000028802 */ /* 0x000fc80000000f00 */
[----:B0-----:R-:W-:-:S05]  /*210a0*/  @!P0 LEA R2, R3, R2, 0x18 ;  /* 0x0000000203028211 */ /* 0x001fca00078ec0ff */
[----:B------:R1:W-:Y:S01]  /*210b0*/  @!P0 STS.128 [R2+0x288d0], R16 ;  /* 0x0288d01002008388 */ /* 0x0003e20000000c00 */
[----:B------:R-:W-:Y:S06]  /*210c0*/  BAR.ARV 0x5, 0x180 ;  /* 0x0146000000007b1d */ /* 0x000fec0000002000 */
.L_x_8456:
[----:B------:R2:W-:Y:S01]  /*210d0*/  STL [R1+0x1c], RZ ;  /* 0x00001cff01007387 */ /* 0x0005e20000100800 */
[----:B------:R-:W-:Y:S01]  /*210e0*/  ULDC UR4, c[0x0][0xc3c] ;  /* 0x00030f0000047ab9 */ /* 0x000fe20000000800 */
[----:B------:R-:W-:Y:S01]  /*210f0*/  IMAD.MOV.U32 R28, RZ, RZ, 0x1 ;  /* 0x00000001ff1c7424 */ /* 0x000fe200078e00ff */
[----:B0-----:R-:W-:Y:S02]  /*21100*/  ISETP.GE.AND P0, PT, R19, UR4, PT ;  /* 0x0000000413007c0c */ /* 0x001fe4000bf06270 */
[----:B------:R-:W-:-:S11]  /*21110*/  MOV R24, RZ ;  /* 0x000000ff00187202 */ /* 0x000fd60000000f00 */
[----:B--2---:R-:W-:Y:S05]  /*21120*/  @P0 BRA `(.L_x_8464) ;  /* 0x0000006c00100947 */ /* 0x004fea0003800000 */
[----:B------:R-:W0:Y:S01]  /*21130*/  S2UR UR5, SR_CgaCtaId ;  /* 0x00000000000579c3 */ /* 0x000e220000008800 */
[C---:B------:R-:W-:Y:S01]  /*21140*/  IMAD.SHL.U32 R31, R0.reuse, 0x8, RZ ;  /* 0x00000008001f7824 */ /* 0x040fe200078e00ff */
[----:B------:R-:W-:Y:S01]  /*21150*/  LOP3.LUT R4, R0, 0x7f, RZ, 0xc0, !PT ;  /* 0x0000007f00047812 */ /* 0x000fe200078ec0ff */
[----:B------:R-:W-:Y:S01]  /*21160*/  UMOV UR4, 0x400 ;  /* 0x0000040000047882 */ /* 0x000fe20000000000 */
[----:B------:R2:W-:Y:S01]  /*21170*/  STL [R1+0x1c], RZ ;  /* 0x00001cff01007387 */ /* 0x0005e20000100800 */
[----:B------:R-:W-:Y:S01]  /*21180*/  BSSY B8, `(.L_x_8464) ;  /* 0x00006be000087945 */ /* 0x000fe20003800000 */
[C---:B------:R-:W-:Y:S01]  /*21190*/  LOP3.LUT R3, R31.reuse, 0x1f8, RZ, 0xc0, !PT ;  /* 0x000001f81f037812 */ /* 0x040fe200078ec0ff */
[----:B------:R-:W-:Y:S01]  /*211a0*/  IMAD.SHL.U32 R35, R4, 0x8, RZ ;  /* 0x0000000804237824 */ /* 0x000fe200078e00ff */
[----:B------:R-:W-:Y:S01]  /*211b0*/  LOP3.LUT R31, R31, 0x38, RZ, 0xc0, !PT ;  /* 0x000000381f1f7812 */ /* 0x000fe200078ec0ff */
[----:B------:R-:W-:Y:S01]  /*211c0*/  IMAD.MOV.U32 R29, RZ, RZ, 0x1 ;  /* 0x00000001ff1d7424 */ /* 0x000fe200078e00ff */
[----:B-1----:R-:W-:Y:S01]  /*211d0*/  LOP3.LUT R2, R3, 0x38, R0, 0x78, !PT ;  /* 0x0000003803027812 */ /* 0x002fe200078e7800 */
[----:B------:R-:W-:Y:S01]  /*211e0*/  IMAD.SHL.U32 R0, R0, 0x10, RZ ;  /* 0x0000001000007824 */ /* 0x000fe200078e00ff */
[----:B------:R-:W-:Y:S01]  /*211f0*/  MOV R24, RZ ;  /* 0x000000ff00187202 */ /* 0x000fe20000000f00 */
[----:B------:R-:W-:Y:S01]  /*21200*/  IMAD.MOV.U32 R26, RZ, RZ, RZ ;  /* 0x000000ffff1a7224 */ /* 0x000fe200078e00ff */
[----:B------:R-:W-:Y:S01]  /*21210*/  LOP3.LUT R35, R2, 0x200, R35, 0xf8, !PT ;  /* 0x0000020002237812 */ /* 0x000fe200078ef823 */
[----:B------:R-:W-:Y:S01]  /*21220*/  IMAD.MOV.U32 R28, RZ, RZ, 0x1 ;  /* 0x00000001ff1c7424 */ /* 0x000fe200078e00ff */
[----:B------:R-:W-:Y:S01]  /*21230*/  SHF.R.U32.HI R2, RZ, 0x3, R4 ;  /* 0x00000003ff027819 */ /* 0x000fe20000011604 */
[----:B------:R-:W-:Y:S01]  /*21240*/  ULOP3.LUT UR38, UR36, 0x2, URZ, 0xfc, !UPT ;  /* 0x0000000224267892 */ /* 0x000fe2000f8efc3f */
[----:B------:R-:W-:Y:S01]  /*21250*/  LOP3.LUT R0, R0, 0x70, RZ, 0xc0, !PT ;  /* 0x0000007000007812 */ /* 0x000fe200078ec0ff */
[----:B------:R-:W-:Y:S01]  /*21260*/  ULDC.64 UR40, c[0x0][0x198] ;  /* 0x0000660000287ab9 */ /* 0x000fe20000000a00 */
[----:B------:R-:W-:Y:S01]  /*21270*/  LOP3.LUT R30, R31, 0x40, RZ, 0xfc, !PT ;  /* 0x000000401f1e7812 */ /* 0x000fe200078efcff */
[----:B------:R-:W-:Y:S01]  /*21280*/  ULDC UR37, c[0x0][0xc] ;  /* 0x0000030000257ab9 */ /* 0x000fe20000000800 */
[----:B------:R-:W-:Y:S01]  /*21290*/  LOP3.LUT R2, R2, R0, RZ, 0xfc, !PT ;  /* 0x0000000002027212 */ /* 0x000fe200078efcff */
[----:B0-----:R-:W-:-:S06]  /*212a0*/  ULEA UR4, UR5, UR4, 0x18 ;  /* 0x0000000405047291 */ /* 0x001fcc000f8ec03f */
[----:B------:R-:W-:-:S04]  /*212b0*/  IMAD.U32 R22, RZ, RZ, UR4 ;  /* 0x00000004ff167e24 */ /* 0x000fc8000f8e00ff */
[----:B------:R-:W-:-:S05]  /*212c0*/  IMAD R0, R35, 0x2, R22 ;  /* 0x0000000223007824 */ /* 0x000fca00078e0216 */
[----:B------:R2:W-:Y:S02]  /*212d0*/  STL [R1+0x8], R0 ;  /* 0x0000080001007387 */ /* 0x0005e40000100800 */
.L_x_8583:
[----:B------:R-:W-:Y:S05]  /*212e0*/  YIELD ;  /* 0x0000000000007946 */ /* 0x000fea0003800000 */
[----:B------:R-:W-:Y:S01]  /*212f0*/  ULDC.64 UR4, c[0x0][0xa28] ;  /* 0x00028a0000047ab9 */ /* 0x000fe20000000a00 */
[----:B------:R-:W-:Y:S01]  /*21300*/  IMAD.MOV.U32 R10, RZ, RZ, RZ ;  /* 0x000000ffff0a7224 */ /* 0x000fe200078e00ff */
[----:B------:R-:W-:Y:S01]  /*21310*/  ISETP.NE.U32.AND P0, PT, RZ, UR4, PT ;  /* 0x00000004ff007c0c */ /* 0x000fe2000bf05070 */
[----:B0-----:R-:W0:Y:S01]  /*21320*/  LDC.64 R4, c[0x0][0xa00] ;  /* 0x00028000ff047b82 */ /* 0x001e220000000a00 */
[----:B------:R-:W-:Y:S01]  /*21330*/  IMAD.MOV.U32 R8, RZ, RZ, RZ ;  /* 0x000000ffff087224 */ /* 0x000fe200078e00ff */
[----:B------:R-:W-:Y:S01]  /*21340*/  ULDC.64 UR6, c[0x0][0xa10] ;  /* 0x0002840000067ab9 */ /* 0x000fe20000000a00 */
[----:B------:R-:W-:Y:S01]  /*21350*/  ISETP.NE.AND.EX P0, PT, RZ, UR5, PT, P0 ;  /* 0x00000005ff007c0c */ /* 0x000fe2000bf05300 */
[----:B------:R-:W-:-:S12]  /*21360*/  ULDC.64 UR4, c[0x0][0xa18] ;  /* 0x0002860000047ab9 */ /* 0x000fd80000000a00 */
[----:B-1----:R-:W1:Y:S02]  /*21370*/  @P0 LDC.64 R2, c[0x0][0xa28] ;  /* 0x00028a00ff020b82 */ /* 0x002e640000000a00 */
[----:B-1----:R-:W-:-:S05]  /*21380*/  @P0 IMAD.WIDE R2, R19, 0x4, R2 ;  /* 0x0000000413020825 */ /* 0x002fca00078e0202 */
[----:B------:R1:W3:Y:S01]  /*21390*/  @P0 LDG.E R10, desc[UR54][R2.64] ;  /* 0x00000036020a0981 */ /* 0x0002e2000c1e1900 */
[----:B------:R-:W-:Y:S01]  /*213a0*/  ISETP.NE.U32.AND P0, PT, RZ, UR4, PT ;  /* 0x00000004ff007c0c */ /* 0x000fe2000bf05070 */
[----:B0-----:R-:W-:Y:S01]  /*213b0*/  IMAD.WIDE R4, R19, 0x4, R4 ;  /* 0x0000000413047825 */ /* 0x001fe200078e0204 */
[----:B------:R-:W-:Y:S02]  /*213c0*/  ISETP.NE.U32.AND P1, PT, RZ, UR6, PT ;  /* 0x00000006ff007c0c */ /* 0x000fe4000bf25070 */
[----:B------:R-:W-:Y:S01]  /*213d0*/  ISETP.NE.AND.EX P2, PT, RZ, UR5, PT, P0 ;  /* 0x00000005ff007c0c */ /* 0x000fe2000bf45300 */
[----:B------:R-:W-:Y:S01]  /*213e0*/  ULDC.64 UR4, c[0x0][0xa00] ;  /* 0x0002800000047ab9 */ /* 0x000fe20000000a00 */
[----:B------:R-:W-:Y:S02]  /*213f0*/  ISETP.NE.AND.EX P1, PT, RZ, UR7, PT, P1 ;  /* 0x00000007ff007c0c */ /* 0x000fe4000bf25310 */
[----:B------:R-:W-:Y:S01]  /*21400*/  ISETP.NE.U32.AND P0, PT, RZ, UR4, PT ;  /* 0x00000004ff007c0c */ /* 0x000fe2000bf05070 */
[----:B-1----:R-:W0:Y:S01]  /*21410*/  LDC.64 R2, c[0x0][0xa10] ;  /* 0x00028400ff027b82 */ /* 0x002e220000000a00 */
[----:B--2---:R-:W-:-:S02]  /*21420*/  MOV R0, RZ ;  /* 0x000000ff00007202 */ /* 0x004fc40000000f00 */
[----:B------:R-:W-:-:S05]  /*21430*/  ISETP.NE.AND.EX P0, PT, RZ, UR5, PT, P0 ;  /* 0x00000005ff007c0c */ /* 0x000fca000bf05300 */
[----:B------:R-:W1:Y:S08]  /*21440*/  @P2 LDC.64 R6, c[0x0][0xa18] ;  /* 0x00028600ff062b82 */ /* 0x000e700000000a00 */
[----:B------:R-:W2:Y:S01]  /*21450*/  @P0 LDG.E R8, desc[UR54][R4.64] ;  /* 0x0000003604080981 */ /* 0x000ea2000c1e1900 */
        /* <DEDUP_REMOVED lines=16> */
[----:B---3--:R0:W-:Y:S04]  /*21560*/  STL [R1], R10 ;  /* 0x0000000a01007387 */ /* 0x0081e80000100800 */
[----:B--2---:R0:W-:Y:S01]  /*21570*/  STL [R1+0xc], R8 ;  /* 0x00000c0801007387 */ /* 0x0041e20000100800 */
[----:B------:R-:W-:Y:S05]  /*21580*/  @P2 BRA `(.L_x_8465) ;  /* 0x0000000000102947 */ /* 0x000fea0003800000 */
[----:B------:R-:W-:Y:S05]  /*21590*/  @!P0 BRA `(.L_x_8465) ;  /* 0x00000000000c8947 */ /* 0x000fea0003800000 */
[----:B------:R-:W2:Y:S04]  /*215a0*/  LDG.E R6, desc[UR54][R4.64] ;  /* 0x0000003604067981 */ /* 0x000ea8000c1e1900 */
[----:B-----5:R-:W2:Y:S02]  /*215b0*/  LDG.E R33, desc[UR54][R4.64+0x4] ;  /* 0x0000043604217981 */ /* 0x020ea4000c1e1900 */
[----:B--2---:R-:W-:-:S07]  /*215c0*/  IMAD.IADD R33, R33, 0x1, -R6 ;  /* 0x0000000121217824 */ /* 0x004fce00078e0a06 */
.L_x_8465:
        /* <DEDUP_REMOVED lines=13> */
.L_x_8466:
        /* <DEDUP_REMOVED lines=9> */
.L_x_8467:
[----:B-1----:R-:W2:Y:S01]  /*21730*/  @P1 LDG.E R5, desc[UR54][R2.64] ;  /* 0x0000003602051981 */ /* 0x002ea2000c1e1900 */
[----:B0-----:R-:W0:Y:S03]  /*21740*/  LDC R8, c[0x0][0x448] ;  /* 0x00011200ff087b82 */ /* 0x001e260000000800 */
[----:B------:R1:W2:Y:S01]  /*21750*/  @P1 LDG.E R4, desc[UR54][R2.64+0x4] ;  /* 0x0000043602041981 */ /* 0x0002a2000c1e1900 */
[----:B------:R-:W-:Y:S02]  /*21760*/  IMAD.SHL.U32 R27, R17, 0x80, RZ ;  /* 0x00000080111b7824 */ /* 0x000fe400078e00ff */
[----:B-----5:R-:W-:Y:S02]  /*21770*/  IMAD.IADD R9, R9, 0x1, -R10 ;  /* 0x0000000109097824 */ /* 0x020fe400078e0a0a */
[----:B------:R-:W-:Y:S01]  /*21780*/  VIADD R11, R27, 0x7f ;  /* 0x0000007f1b0b7836 */ /* 0x000fe20000000000 */
[----:B-1----:R-:W1:Y:S01]  /*21790*/  LDC.64 R2, c[0x0][0x9e0] ;  /* 0x00027800ff027b82 */ /* 0x002e620000000a00 */
[----:B0-----:R-:W-:-:S13]  /*217a0*/  ISETP.NE.AND P2, PT, R8, 0x1, PT ;  /* 0x000000010800780c */ /* 0x001fda0003f45270 */
[----:B------:R-:W0:Y:S01]  /*217b0*/  @P2 LDC R8, c[0x0][0x44c] ;  /* 0x00011300ff082b82 */ /* 0x000e220000000800 */
[----:B-1----:R-:W-:-:S07]  /*217c0*/  ISETP.GE.AND P3, PT, R3, 0x1, PT ;  /* 0x000000010300780c */ /* 0x002fce0003f66270 */
[----:B------:R-:W1:Y:S01]  /*217d0*/  @P2 LDC R13, c[0x0][0x450] ;  /* 0x00011400ff0d2b82 */ /* 0x000e620000000800 */
[----:B--2---:R-:W-:Y:S01]  /*217e0*/  @P1 IADD3 R7, -R5, R4, RZ ;  /* 0x0000000405071210 */ /* 0x004fe20007ffe1ff */
[----:B0-----:R-:W-:-:S04]  /*217f0*/  @P2 IMAD.HI.U32 R4, R11, R8, RZ ;  /* 0x000000080b042227 */ /* 0x001fc800078e00ff */
[----:B------:R-:W-:Y:S01]  /*21800*/  IMAD.IADD R36, R9, 0x1, R7 ;  /* 0x0000000109247824 */ /* 0x000fe200078e0207 */
[----:B-1----:R-:W-:-:S03]  /*21810*/  @P2 SHF.R.U32.HI R11, RZ, R13, R4 ;  /* 0x0000000dff0b2219 */ /* 0x002fc60000011604 */
[C---:B------:R-:W-:Y:S01]  /*21820*/  VIADD R4, R36.reuse, 0x7f ;  /* 0x0000007f24047836 */ /* 0x040fe20000000000 */
[----:B------:R-:W-:-:S04]  /*21830*/  IADD3 R10, R36, 0x1, -R33 ;  /* 0x00000001240a7810 */ /* 0x000fc80007ffe821 */
[----:B------:R-:W-:Y:S02]  /*21840*/  SHF.R.S32.HI R5, RZ, 0x1f, R4 ;  /* 0x0000001fff057819 */ /* 0x000fe40000011404 */
[----:B------:R-:W-:Y:S02]  /*21850*/  IADD3 R11, R10, R11, RZ ;  /* 0x0000000b0a0b7210 */ /* 0x000fe40007ffe0ff */
        /* <DEDUP_REMOVED lines=15> */
.L_x_8470:
[----:B------:R-:W-:-:S13]  /*21950*/  ISETP.NE.AND P0, PT, R3, 0x1, PT ;  /* 0x000000010300780c */ /* 0x000fda0003f05270 */
[----:B------:R-:W0:Y:S02]  /*21960*/  @P0 LDC.64 R4, c[0x0][0x9e8] ;  /* 0x00027a00ff040b82 */ /* 0x000e240000000a00 */
[----:B0-----:R-:W-:-:S05]  /*21970*/  @P0 IMAD.HI.U32 R4, R8, R4, RZ ;  /* 0x0000000408040227 */ /* 0x001fca00078e00ff */
[----:B------:R-:W-:-:S07]  /*21980*/  @P0 SHF.R.U32.HI R8, RZ, R5, R4 ;  /* 0x00000005ff080219 */ /* 0x000fce0000011604 */
.L_x_8471:
[----:B------:R-:W-:Y:S05]  /*21990*/  BSYNC B0 ;  /* 0x0000000000007941 */ /* 0x000fea0003800000 */
.L_x_8469:
[----:B------:R-:W-:-:S05]  /*219a0*/  IMAD R5, R8, R3, R3 ;  /* 0x0000000308057224 */ /* 0x000fca00078e0203 */
[----:B------:R-:W-:-:S07]  /*219b0*/  VIMNMX R2, R2, R5, PT ;  /* 0x0000000502027248 */ /* 0x000fce0003fe0100 */
.L_x_8468:
[----:B------:R-:W0:Y:S01]  /*219c0*/  @P2 LDC R4, c[0x0][0x44c] ;  /* 0x00011300ff042b82 */ /* 0x000e220000000800 */
[----:B------:R-:W-:Y:S01]  /*219d0*/  VIADD R2, R2, 0x7f ;  /* 0x0000007f02027836 */ /* 0x000fe20000000000 */
[----:B------:R-:W-:Y:S01]  /*219e0*/  IADD3 R8, R36, -R33, RZ ;  /* 0x8000002124087210 */ /* 0x000fe20007ffe0ff */
[----:B------:R-:W-:Y:S01]  /*219f0*/  IMAD.MOV.U32 R5, RZ, RZ, R27 ;  /* 0x000000ffff057224 */ /* 0x000fe200078e001b */
[----:B------:R-:W-:-:S04]  /*21a00*/  ULDC UR4, c[0x0][0x9dc] ;  /* 0x0002770000047ab9 */ /* 0x000fc80000000800 */
[----:B------:R-:W1:Y:S01]  /*21a10*/  @P2 LDC R11, c[0x0][0x450] ;  /* 0x00011400ff0b2b82 */ /* 0x000e620000000800 */
[----:B0-----:R-:W-:-:S05]  /*21a20*/  @P2 IMAD.HI.U32 R4, R27, R4, RZ ;  /* 0x000000041b042227 */ /* 0x001fca00078e00ff */
[----:B-1----:R-:W-:Y:S02]  /*21a30*/  @P2 SHF.R.U32.HI R5, RZ, R11, R4 ;  /* 0x0000000bff052219 */ /* 0x002fe40000011604 */
[----:B------:R-:W-:-:S03]  /*21a40*/  SHF.R.S32.HI R11, RZ, 0x1f, R2 ;  /* 0x0000001fff0b7819 */ /* 0x000fc60000011402 */
[----:B------:R-:W-:Y:S01]  /*21a50*/  IMAD.IADD R12, R8, 0x1, R5 ;  /* 0x00000001080c7824 */ /* 0x000fe200078e0205 */
[----:B------:R-:W-:-:S04]  /*21a60*/  LEA.HI R11, R11, R2, RZ, 0x7 ;  /* 0x000000020b0b7211 */ /* 0x000fc800078f38ff */
[----:B------:R-:W-:-:S04]  /*21a70*/  SHF.R.S32.HI R2, RZ, 0x7, R11 ;  /* 0x00000007ff027819 */ /* 0x000fc8000001140b */
        /* <DEDUP_REMOVED lines=13> */
.L_x_8474:
[----:B------:R-:W-:-:S13]  /*21b50*/  ISETP.NE.AND P0, PT, R3, 0x1, PT ;  /* 0x000000010300780c */ /* 0x000fda0003f05270 */
[----:B------:R-:W0:Y:S02]  /*21b60*/  @P0 LDC.64 R4, c[0x0][0x9e8] ;  /* 0x00027a00ff040b82 */ /* 0x000e240000000a00 */
[----:B0-----:R-:W-:-:S05]  /*21b70*/  @P0 IMAD.HI.U32 R4, R12, R4, RZ ;  /* 0x000000040c040227 */ /* 0x001fca00078e00ff */
[----:B------:R-:W-:-:S07]  /*21b80*/  @P0 SHF.R.U32.HI R12, RZ, R5, R4 ;  /* 0x00000005ff0c0219 */ /* 0x000fce0000011604 */
.L_x_8475:
[----:B------:R-:W-:Y:S05]  /*21b90*/  BSYNC B0 ;  /* 0x0000000000007941 */ /* 0x000fea0003800000 */
.L_x_8473:
[----:B------:R-:W-:-:S05]  /*21ba0*/  IMAD R3, R12, R3, RZ ;  /* 0x000000030c037224 */ /* 0x000fca00078e02ff */
[----:B------:R-:W-:-:S07]  /*21bb0*/  VIMNMX R2, R2, R3, !PT ;  /* 0x0000000302027248 */ /* 0x000fce0007fe0100 */
.L_x_8472:
[----:B------:R-:W-:Y:S01]  /*21bc0*/  SHF.R.S32.HI R3, RZ, 0x1f, R2 ;  /* 0x0000001fff037819 */ /* 0x000fe20000011402 */
[----:B------:R-:W-:Y:S01]  /*21bd0*/  BSSY B0, `(.L_x_8476) ;  /* 0x0000027000007945 */ /* 0x000fe20003800000 */
[----:B------:R-:W-:Y:S02]  /*21be0*/  LOP3.LUT R37, R6, 0xff, RZ, 0xc0, !PT ;  /* 0x000000ff06257812 */ /* 0x000fe400078ec0ff */
[----:B------:R-:W-:Y:S01]  /*21bf0*/  LEA.HI R3, R3, R2, RZ, 0x7 ;  /* 0x0000000203037211 */ /* 0x000fe200078f38ff */
[----:B------:R-:W-:Y:S01]  /*21c00*/  IMAD.MOV.U32 R2, RZ, RZ, RZ ;  /* 0x000000ffff027224 */ /* 0x000fe200078e00ff */
        /* <DEDUP_REMOVED lines=35> */
.L_x_8477:
[----:B------:R-:W-:Y:S05]  /*21e40*/  BSYNC B0 ;  /* 0x0000000000007941 */ /* 0x000fea0003800000 */
.L_x_8476:
[-C--:B------:R-:W-:Y:S01]  /*21e50*/  IMAD R4, R37, R2.reuse, R4 ;  /* 0x0000000225047224 */ /* 0x080fe200078e0204 */
[----:B------:R-:W-:Y:S04]  /*21e60*/  BSSY B0, `(.L_x_8478) ;  /* 0x0000114000007945 */ /* 0x000fe80003800000 */
[C---:B------:R-:W-:Y:S01]  /*21e70*/  VIADDMNMX R2, R4.reuse, R2, R11, PT ;  /* 0x0000000204027246 */ /* 0x040fe2000380010b */
[----:B------:R-:W-:-:S04]  /*21e80*/  IMAD R4, R4, 0x80, -R9 ;  /* 0x0000008004047824 */ /* 0x000fc800078e0a09 */
[----:B------:R-:W-:Y:S01]  /*21e90*/  IMAD R2, R2, 0x80, -R9 ;  /* 0x0000008002027824 */ /* 0x000fe200078e0a09 */
[----:B------:R-:W-:-:S04]  /*21ea0*/  VIMNMX R4, RZ, R4, !PT ;  /* 0x00000004ff047248 */ /* 0x000fc80007fe0100 */
        /* <DEDUP_REMOVED lines=18> */
.L_x_8735:
[----:B-1----:R-:W-:Y:S02]  /*21fd0*/  ISETP.NE.AND P0, PT, R14, RZ, PT ;  /* 0x000000ff0e00720c */ /* 0x002fe40003f05270 */
[----:B------:R-:W-:-:S11]  /*21fe0*/  PLOP3.LUT P6, PT, PT, PT, PT, 0x8, 0x0 ;  /* 0x000000000000781c */ /* 0x000fd60003fce170 */
[----:B------:R-:W-:Y:S05]  /*21ff0*/  @P0 BRA `(.L_x_8481) ;  /* 0x00000000000c0947 */ /* 0x000fea0003800000 */
[----:B------:R-:W-:-:S03]  /*22000*/  UMOV UR4, 0xffffffff ;  /* 0xffffffff00047882 */ /* 0x000fc60000000000 */
[----:B------:R-:W-:Y:S05]  /*22010*/  BRA.DIV UR4, `(.L_x_8482) ;  /* 0x00000092044c7947 */ /* 0x000fea000b800000 */
[----:B------:R-:W-:-:S13]  /*22020*/  ELECT P6, URZ, PT ;  /* 0x00000000003f782f */ /* 0x000fda00038c0000 */
.L_x_8481:
        /* <DEDUP_REMOVED lines=9> */
.L_x_8738:
[----:B------:R-:W-:Y:S05]  /*220c0*/  BSYNC B1 ;  /* 0x0000000000017941 */ /* 0x000fea0003800000 */
.L_x_8483:
[----:B------:R-:W-:Y:S04]  /*220d0*/  BSSY B1, `(.L_x_8485) ;  /* 0x000006e000017945 */ /* 0x000fe80003800000 */
[----:B------:R-:W-:Y:S05]  /*220e0*/  @!P6 BRA `(.L_x_8486) ;  /* 0x0000000400b0e947 */ /* 0x000fea0003800000 */
[----:B0-----:R-:W-:Y:S01]  /*220f0*/  IMAD R3, R26, 0x8, R22 ;  /* 0x000000081a037824 */ /* 0x001fe200078e0216 */
[----:B------:R-:W-:Y:S01]  /*22100*/  SHF.L.U32 R7, R29, 0x1f, RZ ;  /* 0x0000001f1d077819 */ /* 0x000fe200000006ff */
[----:B------:R-:W0:Y:S01]  /*22110*/  S2R R9, SR_TID.X ;  /* 0x0000000000097919 */ /* 0x000e220000002100 */
[----:B------:R-:W-:Y:S02]  /*22120*/  BSSY B2, `(.L_x_8487) ;  /* 0x0000005000027945 */ /* 0x000fe40003800000 */
[----:B------:R-:W1:Y:S01]  /*22130*/  SYNCS.PHASECHK.TRANS64.TRYWAIT P0, [R3+URZ+0x288a0], R7 ;  /* 0x0288a007030075a7 */ /* 0x000e62000800017f */
[----:B0-----:R-:W-:-:S04]  /*22140*/  LOP3.LUT R9, R9, 0x7f, RZ, 0xc0, !PT ;  /* 0x0000007f09097812 */ /* 0x001fc800078ec0ff */
[----:B------:R-:W-:Y:S01]  /*22150*/  ISETP.NE.AND P1, PT, R9, RZ, PT ;  /* 0x000000ff0900720c */ /* 0x000fe20003f25270 */
[----:B-1----:R-:W-:-:S12]  /*22160*/  @!P0 BRA `(.L_x_8488) ;  /* 0x00000090002c8947 */ /* 0x002fd80003800000 */
.L_x_8739:
[----:B------:R-:W-:Y:S05]  /*22170*/  BSYNC B2 ;  /* 0x0000000000027941 */ /* 0x000fea0003800000 */
.L_x_8487:
        /* <DEDUP_REMOVED lines=9> */
.L_x_8490:
[----:B------:R-:W-:Y:S05]  /*22210*/  BSYNC B2 ;  /* 0x0000000000027941 */ /* 0x000fea0003800000 */
.L_x_8489:
[----:B------:R-:W-:Y:S01]  /*22220*/  IMAD.MOV.U32 R20, RZ, RZ, RZ ;  /* 0x000000ffff147224 */ /* 0x000fe200078e00ff */
[----:B------:R-:W-:Y:S01]  /*22230*/  UIADD3 UR4, UP0, UR40, 0x570, URZ ;  /* 0x0000057028047890 */ /* 0x000fe2000ff1e03f */
[----:B------:R-:W-:Y:S01]  /*22240*/  IMAD R9, R2, 0x80, R0 ;  /* 0x0000008002097824 */ /* 0x000fe200078e0200 */
[----:B------:R-:W-:Y:S01]  /*22250*/  PLOP3.LUT P0, PT, PT, PT, PT, 0x80, 0x0 ;  /* 0x000000000000781c */ /* 0x000fe20003f0f070 */
[----:B------:R-:W-:Y:S01]  /*22260*/  IMAD R11, R26, 0x8000, R22 ;  /* 0x000080001a0b7824 */ /* 0x000fe200078e0216 */
[----:B------:R-:W-:Y:S01]  /*22270*/  R2UR UR10, R20 ;  /* 0x00000000140a72ca */ /* 0x000fe200000e0000 */
[----:B------:R-:W-:Y:S01]  /*22280*/  IMAD.SHL.U32 R12, R26, 0x4000, RZ ;  /* 0x000040001a0c7824 */ /* 0x000fe200078e00ff */
[----:B------:R-:W-:Y:S01]  /*22290*/  IADD3 R9, R9, -0x80, RZ ;  /* 0xffffff8009097810 */ /* 0x000fe20007ffe0ff */
[----:B------:R-:W-:Y:S01]  /*222a0*/  VIADD R13, R3, 0x28890 ;  /* 0x00028890030d7836 */ /* 0x000fe20000000000 */
[----:B------:R-:W-:Y:S01]  /*222b0*/  UIADD3.X UR5, URZ, UR41, URZ, UP0, !UPT ;  /* 0x000000293f057290 */ /* 0x000fe200087fe43f */
[----:B------:R-:W-:Y:S01]  /*222c0*/  VIADD R14, R11, 0x18400 ;  /* 0x000184000b0e7836 */ /* 0x000fe20000000000 */
[----:B------:R-:W-:Y:S01]  /*222d0*/  UMOV UR6, 0x0 ;  /* 0x0000000000067882 */ /* 0x000fe20000000000 */
[----:B------:R-:W-:-:S09]  /*222e0*/  UMOV UR7, 0x12f00000 ;  /* 0x12f0000000077882 */ /* 0x000fd20000000000 */
.L_x_8491:
        /* <DEDUP_REMOVED lines=16> */
.L_x_8492:
        /* <DEDUP_REMOVED lines=13> */
.L_x_8740:
[----:B------:R-:W-:Y:S05]  /*224c0*/  BSYNC B2 ;  /* 0x0000000000027941 */ /* 0x000fea0003800000 */
.L_x_8493:
[----:B------:R-:W-:Y:S01]  /*224d0*/  BSSY B2, `(.L_x_8495) ;  /* 0x000000b000027945 */ /* 0x000fe20003800000 */
[----:B------:R-:W-:Y:S02]  /*224e0*/  IMAD.MOV.U32 R14, RZ, RZ, 0x0 ;  /* 0x00000000ff0e7424 */ /* 0x000fe400078e00ff */
[----:B------:R-:W-:Y:S01]  /*224f0*/  IMAD.MOV.U32 R15, RZ, RZ, 0x12f00000 ;  /* 0x12f00000ff0f7424 */ /* 0x000fe200078e00ff */
[----:B------:R-:W-:Y:S06]  /*22500*/  @P1 BRA `(.L_x_8496) ;  /* 0x00000000001c1947 */ /* 0x000fec0003800000 */
[----:B------:R-:W2:Y:S01]  /*22510*/  S2R R11, SR_TID.X ;  /* 0x00000000000b7919 */ /* 0x000ea20000002100 */
[----:B01----:R-:W-:-:S04]  /*22520*/  IMAD.MOV.U32 R7, RZ, RZ, 0x8000 ;  /* 0x00008000ff077424 */ /* 0x003fc800078e00ff */
[----:B------:R3:W-:Y:S01]  /*22530*/  SYNCS.ARRIVE.TRANS64 RZ, [R3+URZ+0x288b0], R7 ;  /* 0x0288b00703ff79a7 */ /* 0x0007e2000800003f */
[----:B--2---:R-:W-:-:S04]  /*22540*/  LOP3.LUT R11, R11, 0x1f, RZ, 0xc0, !PT ;  /* 0x0000001f0b0b7812 */ /* 0x004fc800078ec0ff */
[----:B------:R-:W-:-:S13]  /*22550*/  ISETP.NE.AND P0, PT, R11, RZ, PT ;  /* 0x000000ff0b00720c */ /* 0x000fda0003f05270 */
[----:B---3--:R-:W-:Y:S05]  /*22560*/  @!P0 BRA `(.L_x_8496) ;  /* 0x0000000000048947 */ /* 0x008fea0003800000 */
[----:B------:R-:W-:Y:S01]  /*22570*/  BPT.TRAP 0x1 ;  /* 0x000000040000795c */ /* 0x000fe20000300000 */
.L_x_8496:
[----:B------:R-:W-:Y:S05]  /*22580*/  BSYNC B2 ;  /* 0x0000000000027941 */ /* 0x000fea0003800000 */
.L_x_8495:
        /* <DEDUP_REMOVED lines=9> */
.L_x_8497:
        /* <DEDUP_REMOVED lines=15> */
.L_x_8498:
        /* <DEDUP_REMOVED lines=10> */
.L_x_8486:
[----:B------:R-:W-:Y:S05]  /*227b0*/  BSYNC B1 ;  /* 0x0000000000017941 */ /* 0x000fea0003800000 */
.L_x_8485:
        /* <DEDUP_REMOVED lines=9> */
.L_x_8513:
[----:B------:R-:W-:Y:S05]  /*22850*/  YIELD ;  /* 0x0000000000007946 */ /* 0x000fea0003800000 */
[----:B------:R-:W-:Y:S04]  /*22860*/  BSSY B1, `(.L_x_8499) ;  /* 0x000006b000017945 */ /* 0x000fe80003800000 */
[----:B------:R-:W-:Y:S05]  /*22870*/  @!P6 BRA `(.L_x_8500) ;  /* 0x0000000400a4e947 */ /* 0x000fea0003800000 */
[----:B------:R-:W-:Y:S01]  /*22880*/  IMAD R11, R26, 0x8, R22 ;  /* 0x000000081a0b7824 */ /* 0x000fe200078e0216 */
[----:B------:R-:W-:Y:S01]  /*22890*/  SHF.L.U32 R2, R29, 0x1f, RZ ;  /* 0x0000001f1d027819 */ /* 0x000fe200000006ff */
[----:B0-----:R-:W0:Y:S01]  /*228a0*/  S2R R3, SR_TID.X ;  /* 0x0000000000037919 */ /* 0x001e220000002100 */
[----:B------:R-:W-:Y:S02]  /*228b0*/  BSSY B2, `(.L_x_8501) ;  /* 0x0000005000027945 */ /* 0x000fe40003800000 */
[----:B------:R-:W1:Y:S01]  /*228c0*/  SYNCS.PHASECHK.TRANS64.TRYWAIT P1, [R11+URZ+0x288a0], R2 ;  /* 0x0288a0020b0075a7 */ /* 0x000e62000802017f */
[----:B0-----:R-:W-:-:S04]  /*228d0*/  LOP3.LUT R3, R3, 0x7f, RZ, 0xc0, !PT ;  /* 0x0000007f03037812 */ /* 0x001fc800078ec0ff */
[----:B------:R-:W-:Y:S01]  /*228e0*/  ISETP.NE.AND P2, PT, R3, RZ, PT ;  /* 0x000000ff0300720c */ /* 0x000fe20003f45270 */
[----:B-1----:R-:W-:-:S12]  /*228f0*/  @!P1 BRA `(.L_x_8502) ;  /* 0x0000008800709947 */ /* 0x002fd80003800000 */
.L_x_8741:
[----:B------:R-:W-:Y:S05]  /*22900*/  BSYNC B2 ;  /* 0x0000000000027941 */ /* 0x000fea0003800000 */
.L_x_8501:
        /* <DEDUP_REMOVED lines=9> */
.L_x_8504:
[----:B------:R-:W-:Y:S05]  /*229a0*/  BSYNC B2 ;  /* 0x0000000000027941 */ /* 0x000fea0003800000 */
.L_x_8503:
        /* <DEDUP_REMOVED lines=11> */
.L_x_8505:
        /* <DEDUP_REMOVED lines=16> */
.L_x_8506:
        /* <DEDUP_REMOVED lines=13> */
.L_x_8742:
[----:B------:R-:W-:Y:S05]  /*22c30*/  BSYNC B2 ;  /* 0x0000000000027941 */ /* 0x000fea0003800000 */
.L_x_8507:
[----:B------:R-:W-:Y:S01]  /*22c40*/  BSSY B2, `(.L_x_8509) ;  /* 0x000000b000027945 */ /* 0x000fe20003800000 */
[----:B01----:R-:W-:Y:S02]  /*22c50*/  IMAD.MOV.U32 R2, RZ, RZ, 0x0 ;  /* 0x00000000ff027424 */ /* 0x003fe400078e00ff */
[----:B------:R-:W-:Y:S01]  /*22c60*/  IMAD.MOV.U32 R3, RZ, RZ, 0x12f00000 ;  /* 0x12f00000ff037424 */ /* 0x000fe200078e00ff */
        /* <DEDUP_REMOVED lines=8> */
.L_x_8510:
[----:B------:R-:W-:Y:S05]  /*22cf0*/  BSYNC B2 ;  /* 0x0000000000027941 */ /* 0x000fea0003800000 */
.L_x_8509:
        /* <DEDUP_REMOVED lines=8> */
.L_x_8511:
        /* <DEDUP_REMOVED lines=15> */
.L_x_8512:
        /* <DEDUP_REMOVED lines=10> */
.L_x_8500:
[----:B------:R-:W-:Y:S05]  /*22f10*/  BSYNC B1 ;  /* 0x0000000000017941 */ /* 0x000fea0003800000 */
.L_x_8499:
        /* <DEDUP_REMOVED lines=8> */
.L_x_8479:
[----:B------:R-:W-:Y:S05]  /*22fa0*/  BSYNC B0 ;  /* 0x0000000000007941 */ /* 0x000fea0003800000 */
.L_x_8478:
[----:B------:R-:W1:Y:S01]  /*22fb0*/  LDC R0, c[0x0][0x448] ;  /* 0x00011200ff007b82 */ /* 0x000e620000000800 */
[----:B------:R-:W-:Y:S01]  /*22fc0*/  VIADD R5, R27, 0x7f ;  /* 0x0000007f1b057836 */ /* 0x000fe20000000000 */
[----:B------:R-:W-:Y:S06]  /*22fd0*/  @!P0 WARPSYNC.ALL ;  /* 0x0000000000008948 */ /* 0x000fec0003800000 */
[----:B0-----:R-:W0:Y:S08]  /*22fe0*/  LDC.64 R2, c[0x0][0x9e0] ;  /* 0x00027800ff027b82 */ /* 0x001e300000000a00 */
[----:B------:R-:W-:Y:S01]  /*22ff0*/  @!P0 BAR.SYNC.DEFER_BLOCKING 0xc, 0x180 ;  /* 0x0306000000008b1d */ /* 0x000fe20000010000 */
[----:B-1----:R-:W-:-:S02]  /*23000*/  ISETP.NE.AND P1, PT, R0, 0x1, PT ;  /* 0x000000010000780c */ /* 0x002fc40003f25270 */
[----:B0-----:R-:W-:-:S11]  /*23010*/  ISETP.GE.AND P2, PT, R3, 0x1, PT ;  /* 0x000000010300780c */ /* 0x001fd60003f46270 */
[----:B------:R-:W0:Y:S08]  /*23020*/  @P1 LDC R0, c[0x0][0x44c] ;  /* 0x00011300ff001b82 */ /* 0x000e300000000800 */
[----:B------:R-:W1:Y:S01]  /*23030*/  @P1 LDC R7, c[0x0][0x450] ;  /* 0x00011400ff071b82 */ /* 0x000e620000000800 */
[----:B0-----:R-:W-:-:S05]  /*23040*/  @P1 IMAD.HI.U32 R0, R5, R0, RZ ;  /* 0x0000000005001227 */ /* 0x001fca00078e00ff */
[----:B-1----:R-:W-:-:S05]  /*23050*/  @P1 SHF.R.U32.HI R5, RZ, R7, R0 ;  /* 0x00000007ff051219 */ /* 0x002fca0000011600 */
[----:B------:R-:W-:-:S04]  /*23060*/  IMAD.IADD R7, R10, 0x1, R5 ;  /* 0x000000010a077824 */ /* 0x000fc800078e0205 */
        /* <DEDUP_REMOVED lines=13> */
.L_x_8516:
[----:B------:R-:W-:-:S13]  /*23140*/  ISETP.NE.AND P0, PT, R3, 0x1, PT ;  /* 0x000000010300780c */ /* 0x000fda0003f05270 */
[----:B------:R-:W0:Y:S02]  /*23150*/  @P0 LDC.64 R4, c[0x0][0x9e8] ;  /* 0x00027a00ff040b82 */ /* 0x000e240000000a00 */
[----:B0-----:R-:W-:-:S05]  /*23160*/  @P0 IMAD.HI.U32 R4, R0, R4, RZ ;  /* 0x0000000400040227 */ /* 0x001fca00078e00ff */
[----:B------:R-:W-:-:S07]  /*23170*/  @P0 SHF.R.U32.HI R0, RZ, R5, R4 ;  /* 0x00000005ff000219 */ /* 0x000fce0000011604 */
.L_x_8517:
[----:B------:R-:W-:Y:S05]  /*23180*/  BSYNC B0 ;  /* 0x0000000000007941 */ /* 0x000fea0003800000 */
.L_x_8515:
[----:B------:R-:W-:-:S05]  /*23190*/  IMAD R5, R0, R3, R3 ;  /* 0x0000000300057224 */ /* 0x000fca00078e0203 */
[----:B------:R-:W-:-:S07]  /*231a0*/  VIMNMX R2, R2, R5, PT ;  /* 0x0000000502027248 */ /* 0x000fce0003fe0100 */
.L_x_8514:
[----:B------:R-:W0:Y:S01]  /*231b0*/  @P1 LDC R4, c[0x0][0x44c] ;  /* 0x00011300ff041b82 */ /* 0x000e220000000800 */
[----:B------:R-:W-:Y:S01]  /*231c0*/  VIADD R2, R2, 0x7f ;  /* 0x0000007f02027836 */ /* 0x000fe20000000000 */
[----:B------:R-:W-:Y:S01]  /*231d0*/  ULDC UR4, c[0x0][0x9dc] ;  /* 0x0002770000047ab9 */ /* 0x000fe20000000800 */
[----:B------:R-:W-:-:S03]  /*231e0*/  IMAD.MOV.U32 R7, RZ, RZ, R27 ;  /* 0x000000ffff077224 */ /* 0x000fc600078e001b */
[----:B------:R-:W-:Y:S02]  /*231f0*/  SHF.R.S32.HI R5, RZ, 0x1f, R2 ;  /* 0x0000001fff057819 */ /* 0x000fe40000011402 */
[----:B------:R-:W1:Y:S02]  /*23200*/  @P1 LDC R0, c[0x0][0x450] ;  /* 0x00011400ff001b82 */ /* 0x000e640000000800 */
        /* <DEDUP_REMOVED lines=18> */
.L_x_8520:
[----:B------:R-:W-:-:S13]  /*23330*/  ISETP.NE.AND P0, PT, R3, 0x1, PT ;  /* 0x000000010300780c */ /* 0x000fda0003f05270 */
[----:B------:R-:W0:Y:S02]  /*23340*/  @P0 LDC.64 R4, c[0x0][0x9e8] ;  /* 0x00027a00ff040b82 */ /* 0x000e240000000a00 */
[----:B0-----:R-:W-:-:S05]  /*23350*/  @P0 IMAD.HI.U32 R4, R8, R4, RZ ;  /* 0x0000000408040227 */ /* 0x001fca00078e00ff */
[----:B------:R-:W-:-:S07]  /*23360*/  @P0 SHF.R.U32.HI R8, RZ, R5, R4 ;  /* 0x00000005ff080219 */ /* 0x000fce0000011604 */
.L_x_8521:
[----:B------:R-:W-:Y:S05]  /*23370*/  BSYNC B0 ;  /* 0x0000000000007941 */ /* 0x000fea0003800000 */
.L_x_8519:
[----:B------:R-:W-:-:S05]  /*23380*/  IMAD R3, R8, R3, RZ ;  /* 0x0000000308037224 */ /* 0x000fca00078e02ff */
[----:B------:R-:W-:-:S07]  /*23390*/  VIMNMX R0, R0, R3, !PT ;  /* 0x0000000300007248 */ /* 0x000fce0007fe0100 */
.L_x_8518:
[----:B------:R-:W-:Y:S01]  /*233a0*/  ISETP.NE.AND P1, PT, R6, RZ, PT ;  /* 0x000000ff0600720c */ /* 0x000fe20003f25270 */
[----:B------:R-:W-:Y:S01]  /*233b0*/  BSSY B0, `(.L_x_8522) ;  /* 0x0000023000007945 */ /* 0x000fe20003800000 */
[----:B------:R-:W-:Y:S02]  /*233c0*/  SHF.R.S32.HI R3, RZ, 0x1f, R0 ;  /* 0x0000001fff037819 */ /* 0x000fe40000011400 */
[----:B------:R-:W-:Y:S02]  /*233d0*/  MOV R2, RZ ;  /* 0x000000ff00027202 */ /* 0x000fe40000000f00 */
[----:B------:R-:W-:-:S04]  /*233e0*/  LEA.HI R3, R3, R0, RZ, 0x7 ;  /* 0x0000000003037211 */ /* 0x000fc800078f38ff */
[----:B------:R-:W-:-:S03]  /*233f0*/  SHF.R.S32.HI R0, RZ, 0x7, R3 ;  /* 0x00000007ff007819 */ /* 0x000fc60000011403 */
        /* <DEDUP_REMOVED lines=30> */
.L_x_8523:
[----:B------:R-:W-:Y:S05]  /*235e0*/  BSYNC B0 ;  /* 0x0000000000007941 */ /* 0x000fea0003800000 */
.L_x_8522:
[-C--:B------:R-:W-:Y:S01]  /*235f0*/  IMAD R37, R37, R2.reuse, R0 ;  /* 0x0000000225257224 */ /* 0x080fe200078e0200 */
        /* <DEDUP_REMOVED lines=22> */
.L_x_8525:
        /* <DEDUP_REMOVED lines=11> */
[----:B0-----:R-:W-:Y:S01]  /*23810*/  IMAD.U32 R6, RZ, RZ, UR8 ;  /* 0x00000008ff067e24 */ /* 0x001fe2000f8e00ff */
[----:B------:R-:W-:Y:S01]  /*23820*/  MOV R12, 0x1 ;  /* 0x00000001000c7802 */ /* 0x000fe20000000f00 */
[----:B------:R-:W-:Y:S02]  /*23830*/  IMAD.U32 R7, RZ, RZ, UR9 ;  /* 0x00000009ff077e24 */ /* 0x000fe4000f8e00ff */
[----:B------:R-:W-:-:S02]  /*23840*/  IMAD.U32 R10, RZ, RZ, UR4 ;  /* 0x00000004ff0a7e24 */ /* 0x000fc4000f8e00ff */
[----:B------:R-:W-:Y:S02]  /*23850*/  IMAD.U32 R11, RZ, RZ, UR5 ;  /* 0x00000005ff0b7e24 */ /* 0x000fe4000f8e00ff */
[----:B------:R-:W-:Y:S02]  /*23860*/  IMAD.MOV.U32 R8, RZ, RZ, 0x70 ;  /* 0x00000070ff087424 */ /* 0x000fe400078e00ff */
[----:B------:R-:W-:-:S07]  /*23870*/  IMAD.MOV.U32 R13, RZ, RZ, RZ ;  /* 0x000000ffff0d7224 */ /* 0x000fce00078e00ff */
[----:B------:R-:W-:-:S07]  /*23880*/  LEPC R20, `(.L_x_8528) ;  /* 0x000000001014794e */ /* 0x000fce0000000000 */
[----:B-1----:R-:W-:Y:S05]  /*23890*/  CALL.ABS.NOINC R2 ;  /* 0x0000000002007343 */ /* 0x002fea0003c00000 */
.L_x_8528:
[----:B------:R-:W-:Y:S05]  /*238a0*/  BSYNC B6 ;  /* 0x0000000000067941 */ /* 0x000fea0003800000 */
.L_x_8527:
        /* <DEDUP_REMOVED lines=11> */
[----:B------:R-:W-:Y:S02]  /*23960*/  IMAD.U32 R5, RZ, RZ, UR7 ;  /* 0x00000007ff057e24 */ /* 0x000fe4000f8e00ff */
[----:B0-----:R-:W-:Y:S02]  /*23970*/  IMAD.U32 R6, RZ, RZ, UR8 ;  /* 0x00000008ff067e24 */ /* 0x001fe4000f8e00ff */
[----:B------:R-:W-:-:S02]  /*23980*/  IMAD.U32 R10, RZ, RZ, UR4 ;  /* 0x00000004ff0a7e24 */ /* 0x000fc4000f8e00ff */
[----:B------:R-:W-:Y:S02]  /*23990*/  IMAD.U32 R11, RZ, RZ, UR5 ;  /* 0x00000005ff0b7e24 */ /* 0x000fe4000f8e00ff */
[----:B------:R-:W-:Y:S02]  /*239a0*/  IMAD.MOV.U32 R8, RZ, RZ, 0x70 ;  /* 0x00000070ff087424 */ /* 0x000fe400078e00ff */
[----:B------:R-:W-:Y:S02]  /*239b0*/  IMAD.MOV.U32 R12, RZ, RZ, 0x1 ;  /* 0x00000001ff0c7424 */ /* 0x000fe400078e00ff */
[----:B-1----:R-:W-:-:S07]  /*239c0*/  IMAD.MOV.U32 R13, RZ, RZ, RZ ;  /* 0x000000ffff0d7224 */ /* 0x002fce00078e00ff */
[----:B------:R-:W-:-:S07]  /*239d0*/  LEPC R20, `(.L_x_8531) ;  /* 0x000000001014794e */ /* 0x000fce0000000000 */
[----:B--2---:R-:W-:Y:S05]  /*239e0*/  CALL.ABS.NOINC R2 ;  /* 0x0000000002007343 */ /* 0x004fea0003c00000 */
.L_x_8531:
        /* <DEDUP_REMOVED lines=15> */
.L_x_8530:
[----:B------:R-:W-:Y:S05]  /*23ae0*/  BSYNC B6 ;  /* 0x0000000000067941 */ /* 0x000fea0003800000 */
.L_x_8529:
[----:B------:R-:W-:Y:S01]  /*23af0*/  ULDC.64 UR4, c[0x0][0x9f8] ;  /* 0x00027e0000047ab9 */ /* 0x000fe20000000a00 */
[----:B------:R-:W2:Y:S01]  /*23b00*/  LDL R17, [R1] ;  /* 0x0000000001117983 */ /* 0x000ea20000100800 */
[----:B------:R-:W-:Y:S01]  /*23b10*/  ISETP.NE.U32.AND P0, PT, RZ, UR4, PT ;  /* 0x00000004ff007c0c */ /* 0x000fe2000bf05070 */
[----:B------:R-:W-:Y:S01]  /*23b20*/  IMAD.MOV.U32 R34, RZ, RZ, R19 ;  /* 0x000000ffff227224 */ /* 0x000fe200078e0013 */
[----:B------:R-:W1:Y:S01]  /*23b30*/  LDC R0, c[0x0][0x430] ;  /* 0x00010c00ff007b82 */ /* 0x000e620000000800 */
[----:B------:R-:W3:Y:S01]  /*23b40*/  S2R R21, SR_TID.X ;  /* 0x0000000000157919 */ /* 0x000ee20000002100 */
[----:B------:R-:W-:Y:S01]  /*23b50*/  ISETP.NE.AND.EX P0, PT, RZ, UR5, PT, P0 ;  /* 0x00000005ff007c0c */ /* 0x000fe2000bf05300 */
[----:B------:R-:W4:Y:S01]  /*23b60*/  S2R R20, SR_TID.X ;  /* 0x0000000000147919 */ /* 0x000f220000002100 */
[----:B------:R-:W-:Y:S01]  /*23b70*/  VIADD R25, R23, 0xffffffff ;  /* 0xffffffff17197836 */ /* 0x000fe20000000000 */
[----:B------:R-:W-:-:S10]  /*23b80*/  ULDC UR4, c[0x0][0x2f4] ;  /* 0x0000bd0000047ab9 */ /* 0x000fd40000000800 */
[----:B------:R-:W0:Y:S02]  /*23b90*/  @P0 LDC.64 R2, c[0x0][0x9f8] ;  /* 0x00027e00ff020b82 */ /* 0x000e240000000a00 */
[----:B0-----:R-:W-:-:S05]  /*23ba0*/  @P0 IMAD.WIDE R2, R19, 0x4, R2 ;  /* 0x0000000413020825 */ /* 0x001fca00078e0202 */
[----:B------:R0:W2:Y:S01]  /*23bb0*/  @P0 LDG.E R34, desc[UR54][R2.64] ;  /* 0x0000003602220981 */ /* 0x0000a2000c1e1900 */
[----:B-1----:R-:W-:Y:S01]  /*23bc0*/  ISETP.NE.AND P1, PT, R0, 0x1, PT ;  /* 0x000000010000780c */ /* 0x002fe20003f25270 */
[----:B---3--:R-:W-:Y:S01]  /*23bd0*/  IMAD.SHL.U32 R21, R21, 0x10, RZ ;  /* 0x0000001015157824 */ /* 0x008fe200078e00ff */
[----:B----4-:R-:W-:Y:S02]  /*23be0*/  LOP3.LUT R20, R20, 0x7f, RZ, 0xc0, !PT ;  /* 0x0000007f14147812 */ /* 0x010fe400078ec0ff */
[----:B------:R-:W-:Y:S02]  /*23bf0*/  SHF.L.U32 R8, R25, 0x7, RZ ;  /* 0x0000000719087819 */ /* 0x000fe400000006ff */
[----:B------:R-:W-:Y:S02]  /*23c00*/  SHF.R.U32.HI R20, RZ, 0x3, R20 ;  /* 0x00000003ff147819 */ /* 0x000fe40000011614 */
[----:B------:R-:W-:-:S04]  /*23c10*/  LOP3.LUT R21, R21, 0x70, RZ, 0xc0, !PT ;  /* 0x0000007015157812 */ /* 0x000fc800078ec0ff */
[----:B------:R-:W-:Y:S01]  /*23c20*/  LOP3.LUT R5, R8, R20, R21, 0xfe, !PT ;  /* 0x0000001408057212 */ /* 0x000fe200078efe15 */
[----:B------:R-:W1:Y:S03]  /*23c30*/  @P1 LDC R6, c[0x0][0x434] ;  /* 0x00010d00ff061b82 */ /* 0x000e660000000800 */
[----:B------:R-:W-:-:S05]  /*23c40*/  ISETP.GE.AND P0, PT, R5, R36, PT ;  /* 0x000000240500720c */ /* 0x000fca0003f06270 */
[----:B------:R-:W3:Y:S08]  /*23c50*/  @P1 LDC R7, c[0x0][0x438] ;  /* 0x00010e00ff071b82 */ /* 0x000ef00000000800 */
[----:B0-----:R-:W0:Y:S01]  /*23c60*/  @!P0 LDC.64 R2, c[0x0][0x428] ;  /* 0x00010a00ff028b82 */ /* 0x001e220000000a00 */
[----:B------:R-:W-:Y:S01]  /*23c70*/  LOP3.LUT R32, R32, 0xfffffffb, RZ, 0xc0, !PT ;  /* 0xfffffffb20207812 */ /* 0x000fe200078ec0ff */
[----:B------:R-:W-:Y:S01]  /*23c80*/  UMOV UR5, 0xffffffff ;  /* 0xffffffff00057882 */ /* 0x000fe20000000000 */
[----:B--2---:R-:W-:-:S04]  /*23c90*/  IMAD.IADD R5, R5, 0x1, R17 ;  /* 0x0000000105057824 */ /* 0x004fc800078e0211 */
[----:B-1----:R-:W-:-:S04]  /*23ca0*/  @P1 IMAD.HI.U32 R6, R5, R6, RZ ;  /* 0x0000000605061227 */ /* 0x002fc800078e00ff */
[----:B------:R-:W-:Y:S01]  /*23cb0*/  IMAD.MOV.U32 R4, RZ, RZ, R5 ;  /* 0x000000ffff047224 */ /* 0x000fe200078e0005 */
[----:B---3--:R-:W-:-:S05]  /*23cc0*/  @P1 SHF.R.U32.HI R4, RZ, R7, R6 ;  /* 0x00000007ff041219 */ /* 0x008fca0000011606 */
[----:B------:R-:W-:-:S04]  /*23cd0*/  IMAD.MOV R6, RZ, RZ, -R4 ;  /* 0x000000ffff067224 */ /* 0x000fc800078e0a04 */
[----:B------:R-:W-:Y:S01]  /*23ce0*/  IMAD R0, R0, R6, R5 ;  /* 0x0000000600007224 */ /* 0x000fe200078e0205 */
[----:B------:R-:W-:Y:S02]  /*23cf0*/  @!P0 SHF.R.S32.HI R5, RZ, 0x1f, R4 ;  /* 0x0000001fff058819 */ /* 0x000fe40000011404 */
[----:B------:R-:W-:Y:S01]  /*23d00*/  SHF.R.S32.HI R9, RZ, 0x1f, R34 ;  /* 0x0000001fff097819 */ /* 0x000fe20000011422 */
[----:B0-----:R-:W-:-:S04]  /*23d10*/  @!P0 IMAD.WIDE.U32 R4, R34, R2, R4 ;  /* 0x0000000222048225 */ /* 0x001fc800078e0004 */
[----:B------:R-:W-:Y:S01]  /*23d20*/  @!P0 IMAD R2, R9, R2, RZ ;  /* 0x0000000209028224 */ /* 0x000fe200078e02ff */
[----:B------:R-:W-:Y:S01]  /*23d30*/  MOV R6, UR38 ;  /* 0x0000002600067c02 */ /* 0x000fe20008000f00 */
[----:B------:R0:W-:Y:S02]  /*23d40*/  STL [R1+0x4], R9 ;  /* 0x0000040901007387 */ /* 0x0001e40000100800 */
[----:B------:R-:W-:Y:S02]  /*23d50*/  @!P0 IMAD R7, R34, R3, R2 ;  /* 0x0000000322078224 */ /* 0x000fe400078e0202 */
[----:B------:R-:W1:Y:S02]  /*23d60*/  @!P0 LDC.64 R2, c[0x0][0x418] ;  /* 0x00010600ff028b82 */ /* 0x000e640000000a00 */
[----:B------:R-:W-:Y:S01]  /*23d70*/  @!P0 IMAD.IADD R5, R5, 0x1, R7 ;  /* 0x0000000105058824 */ /* 0x000fe200078e0207 */
[----:B------:R-:W-:Y:S02]  /*23d80*/  ISETP.NE.AND P2, PT, R6, 0x3, PT ;  /* 0x000000030600780c */ /* 0x000fe40003f45270 */
[----:B-1----:R-:W-:-:S04]  /*23d90*/  @!P0 LEA R2, P1, R4, R2, 0x2 ;  /* 0x0000000204028211 */ /* 0x002fc800078210ff */
        /* <DEDUP_REMOVED lines=11> */
.L_x_8745:
[----:B------:R-:W-:Y:S05]  /*23e50*/  @!P2 BRA `(.L_x_8533) ;  /* 0x000000000004a947 */ /* 0x000fea0003800000 */
[----:B------:R-:W-:Y:S01]  /*23e60*/  BPT.TRAP 0x1 ;  /* 0x000000040000795c */ /* 0x000fe20000300000 */
.L_x_8533:
        /* <DEDUP_REMOVED lines=23> */
.L_x_8746:
[----:B------:R-:W-:Y:S05]  /*23fe0*/  BSYNC B0 ;  /* 0x0000000000007941 */ /* 0x000fea0003800000 */
.L_x_8534:
        /* <DEDUP_REMOVED lines=10> */
[----:B------:R-:W-:Y:S01]  /*24090*/  IMAD.IADD R3, R3, 0x1, R5 ;  /* 0x0000000103037824 */ /* 0x000fe200078e0205 */
[----:B------:R-:W-:Y:S01]  /*240a0*/  LEA R5, R24, R35, 0xe ;  /* 0x0000002318057211 */ /* 0x000fe200078e70ff */
[C---:B------:R-:W-:Y:S02]  /*240b0*/  IMAD R6, R4.reuse, UR5, R6 ;  /* 0x0000000504067c24 */ /* 0x040fe4000f8e0206 */
[----:B------:R-:W-:Y:S01]  /*240c0*/  IMAD.WIDE.U32 R2, R4, UR4, R2 ;  /* 0x0000000404027c25 */ /* 0x000fe2000f8e0002 */
[----:B------:R-:W-:-:S03]  /*240d0*/  ULDC.64 UR4, c[0x0][0x308] ;  /* 0x0000c20000047ab9 */ /* 0x000fc60000000a00 */
[----:B------:R-:W-:Y:S02]  /*240e0*/  IMAD.IADD R3, R3, 0x1, R6 ;  /* 0x0000000103037824 */ /* 0x000fe400078e0206 */
        /* <DEDUP_REMOVED lines=14> */
[----:B-1----:R-:W-:-:S05]  /*241d0*/  @P0 IMAD.X R2, RZ, RZ, R2, P1 ;  /* 0x000000ffff020224 */ /* 0x002fca00008e0602 */
        /* <DEDUP_REMOVED lines=74> */
.L_x_8764:
        /* <DEDUP_REMOVED lines=11> */
.L_x_8537:
        /* <DEDUP_REMOVED lines=11> */
.L_x_8538:
[----:B-1----:R1:W5:Y:S01]  /*247e0*/  LDL.LU R3, [R1+0xc] ;  /* 0x00000c0001037983 */ /* 0x0023620000300800 */
[----:B------:R1:W-:Y:S02]  /*247f0*/  SYNCS.ARRIVE.TRANS64.A1T0 RZ, [R7+URZ+0x28830], RZ ;  /* 0x028830ff07ff79a7 */ /* 0x0003e4000810003f */
[----:B------:R-:W-:Y:S05]  /*24800*/  WARPSYNC.ALL ;  /* 0x0000000000007948 */ /* 0x000fea0003800000 */
[----:B------:R-:W-:Y:S01]  /*24810*/  ULDC.64 UR4, c[0x0][0x298] ;  /* 0x0000a60000047ab9 */ /* 0x000fe20000000a00 */
[----:B------:R-:W-:Y:S01]  /*24820*/  ULDC.64 UR6, c[0x0][0xa00] ;  /* 0x0002800000067ab9 */ /* 0x000fe20000000a00 */
[----:B------:R-:W-:Y:S01]  /*24830*/  IADD3 R2, R22, 0x10400, RZ ;  /* 0x0001040016027810 */ /* 0x000fe20007ffe0ff */
[----:B------:R-:W-:Y:S01]  /*24840*/  BSSY B6, `(.L_x_8539) ;  /* 0x0000022000067945 */ /* 0x000fe20003800000 */
[----:B------:R-:W-:Y:S01]  /*24850*/  BAR.SYNC.DEFER_BLOCKING 0x8, 0x180 ;  /* 0x0206000000007b1d */ /* 0x000fe20000010000 */
[----:B------:R-:W-:-:S02]  /*24860*/  ISETP.NE.U32.AND P0, PT, RZ, UR6, PT ;  /* 0x00000006ff007c0c */ /* 0x000fc4000bf05070 */
[----:B------:R-:W-:Y:S02]  /*24870*/  LOP3.LUT P1, RZ, R2, 0x3ff, RZ, 0xc0, !PT ;  /* 0x000003ff02ff7812 */ /* 0x000fe4000782c0ff */
[----:B------:R-:W-:Y:S02]  /*24880*/  ISETP.NE.AND.EX P0, PT, RZ, UR7, PT, P0 ;  /* 0x00000007ff007c0c */ /* 0x000fe4000bf05300 */
[----:B-----5:R-:W-:Y:S01]  /*24890*/  SHF.R.S32.HI R0, RZ, 0x1f, R3 ;  /* 0x0000001fff007819 */ /* 0x020fe20000011403 */
[----:B0-----:R-:W-:-:S04]  /*248a0*/  IMAD.WIDE.U32 R4, R3, UR4, RZ ;  /* 0x0000000403047c25 */ /* 0x001fc8000f8e00ff */
[----:B------:R-:W-:Y:S01]  /*248b0*/  IMAD R0, R0, UR4, RZ ;  /* 0x0000000400007c24 */ /* 0x000fe2000f8e02ff */
[----:B------:R0:W-:Y:S03]  /*248c0*/  STL.64 [R1+0x10], R4 ;  /* 0x0000100401007387 */ /* 0x0001e60000100a00 */
[----:B------:R-:W-:Y:S01]  /*248d0*/  IMAD R2, R3, UR5, R0 ;  /* 0x0000000503027c24 */ /* 0x000fe2000f8e0200 */
[----:B------:R-:W-:-:S03]  /*248e0*/  SHF.R.S32.HI R0, RZ, 0x1f, R19 ;  /* 0x0000001fff007819 */ /* 0x000fc60000011413 */
[----:B------:R-:W-:Y:S01]  /*248f0*/  IMAD.IADD R3, R5, 0x1, R2 ;  /* 0x0000000105037824 */ /* 0x000fe200078e0202 */
[----:B------:R-:W-:Y:S02]  /*24900*/  SEL R2, R0, RZ, !P0 ;  /* 0x000000ff00027207 */ /* 0x000fe40004000000 */
[----:B------:R-:W-:Y:S02]  /*24910*/  SEL R0, R19, RZ, !P0 ;  /* 0x000000ff13007207 */ /* 0x000fe40004000000 */
[----:B------:R0:W-:Y:S04]  /*24920*/  STL [R1+0x20], R3 ;  /* 0x0000200301007387 */ /* 0x0001e80000100800 */
        /* <DEDUP_REMOVED lines=12> */
[----:B-1----:R-:W-:-:S02]  /*249f0*/  IMAD.U32 R7, RZ, RZ, UR7 ;  /* 0x00000007ff077e24 */ /* 0x002fc4000f8e00ff */
[----:B------:R-:W-:Y:S02]  /*24a00*/  IMAD.U32 R11, RZ, RZ, UR9 ;  /* 0x00000009ff0b7e24 */ /* 0x000fe4000f8e00ff */
[----:B------:R-:W-:Y:S02]  /*24a10*/  IMAD.MOV.U32 R8, RZ, RZ, 0x70 ;  /* 0x00000070ff087424 */ /* 0x000fe400078e00ff */
[----:B------:R-:W-:Y:S02]  /*24a20*/  IMAD.MOV.U32 R12, RZ, RZ, 0x1 ;  /* 0x00000001ff0c7424 */ /* 0x000fe400078e00ff */
[----:B------:R-:W-:-:S07]  /*24a30*/  IMAD.MOV.U32 R13, RZ, RZ, RZ ;  /* 0x000000ffff0d7224 */ /* 0x000fce00078e00ff */
[----:B------:R-:W-:-:S07]  /*24a40*/  LEPC R20, `(.L_x_8540) ;  /* 0x000000001014794e */ /* 0x000fce0000000000 */
[----:B0-----:R-:W-:Y:S05]  /*24a50*/  CALL.ABS.NOINC R2 ;  /* 0x0000000002007343 */ /* 0x001fea0003c00000 */
.L_x_8540:
[----:B------:R-:W-:Y:S05]  /*24a60*/  BSYNC B6 ;  /* 0x0000000000067941 */ /* 0x000fea0003800000 */
.L_x_8539:
[----:B------:R-:W2:Y:S01]  /*24a70*/  LDL.LU R20, [R1+0x20] ;  /* 0x0000200001147983 */ /* 0x000ea20000300800 */
[----:B------:R-:W-:Y:S01]  /*24a80*/  ULDC.64 UR4, c[0x0][0x2d8] ;  /* 0x0000b60000047ab9 */ /* 0x000fe20000000a00 */
[----:B------:R-:W3:Y:S01]  /*24a90*/  LDC R6, c[0x0][0x448] ;  /* 0x00011200ff067b82 */ /* 0x000ee20000000800 */
[----:B------:R-:W-:Y:S01]  /*24aa0*/  ULDC.64 UR6, c[0x0][0x280] ;  /* 0x0000a00000067ab9 */ /* 0x000fe20000000a00 */
[----:B0-----:R-:W2:Y:S04]  /*24ab0*/  LDL.LU.64 R2, [R1+0x10] ;  /* 0x0000100001027983 */ /* 0x001ea80000300a00 */
[----:B------:R-:W4:Y:S04]  /*24ac0*/  LDL.LU R0, [R1+0x24] ;  /* 0x0000240001007983 */ /* 0x000f280000300800 */
[----:B------:R-:W4:Y:S04]  /*24ad0*/  LDL.LU R21, [R1+0xc] ;  /* 0x00000c0001157983 */ /* 0x000f280000300800 */
[----:B------:R0:W5:Y:S01]  /*24ae0*/  LDL R8, [R1+0x8] ;  /* 0x0000080001087983 */ /* 0x0001620000100800 */
[----:B---3--:R-:W-:-:S13]  /*24af0*/  ISETP.NE.AND P0, PT, R6, 0x1, PT ;  /* 0x000000010600780c */ /* 0x008fda0003f05270 */
[----:B-1----:R-:W1:Y:S01]  /*24b00*/  @P0 LDC R7, c[0x0][0x44c] ;  /* 0x00011300ff070b82 */ /* 0x002e620000000800 */
[----:B--2---:R-:W-:Y:S02]  /*24b10*/  IMAD.MOV.U32 R3, RZ, RZ, R20 ;  /* 0x000000ffff037224 */ /* 0x004fe400078e0014 */
[----:B------:R-:W2:Y:S01]  /*24b20*/  S2R R20, SR_TID.X ;  /* 0x0000000000147919 */ /* 0x000ea20000002100 */
[----:B------:R-:W-:-:S04]  /*24b30*/  IMAD.WIDE.U32 R2, R18, UR4, R2 ;  /* 0x0000000412027c25 */ /* 0x000fc8000f8e0002 */
[----:B------:R-:W-:Y:S01]  /*24b40*/  IMAD R3, R18, UR5, R3 ;  /* 0x0000000512037c24 */ /* 0x000fe2000f8e0203 */
[----:B------:R-:W-:Y:S02]  /*24b50*/  ULDC.64 UR4, c[0x0][0x2e0] ;  /* 0x0000b80000047ab9 */ /* 0x000fe40000000a00 */
[----:B----4-:R-:W-:Y:S02]  /*24b60*/  IMAD R0, R0, UR4, RZ ;  /* 0x0000000400007c24 */ /* 0x010fe4000f8e02ff */
[----:B------:R-:W-:-:S04]  /*24b70*/  IMAD.WIDE.U32 R2, R21, UR4, R2 ;  /* 0x0000000415027c25 */ /* 0x000fc8000f8e0002 */
[----:B------:R-:W-:Y:S01]  /*24b80*/  IMAD R0, R21, UR5, R0 ;  /* 0x0000000515007c24 */ /* 0x000fe2000f8e0200 */
[----:B------:R-:W-:Y:S01]  /*24b90*/  ULDC.64 UR4, c[0x0][0x2d0] ;  /* 0x0000b40000047ab9 */ /* 0x000fe20000000a00 */
[----:B------:R-:W3:Y:S02]  /*24ba0*/  S2R R21, SR_TID.X ;  /* 0x0000000000157919 */ /* 0x000ee40000002100 */
[----:B------:R-:W-:Y:S02]  /*24bb0*/  IMAD.IADD R3, R3, 0x1, R0 ;  /* 0x0000000103037824 */ /* 0x000fe400078e0200 */
[----:B------:R-:W4:Y:S01]  /*24bc0*/  @P0 LDC R0, c[0x0][0x450] ;  /* 0x00011400ff000b82 */ /* 0x000f220000000800 */
[----:B--2---:R-:W-:-:S04]  /*24bd0*/  LOP3.LUT R20, R20, 0x7f, RZ, 0xc0, !PT ;  /* 0x0000007f14147812 */ /* 0x004fc800078ec0ff */
[----:B------:R-:W-:Y:S02]  /*24be0*/  SHF.R.U32.HI R20, RZ, 0x3, R20 ;  /* 0x00000003ff147819 */ /* 0x000fe40000011614 */
[----:B---3--:R-:W-:-:S04]  /*24bf0*/  SHF.L.U32 R21, R21, 0x4, RZ ;  /* 0x0000000415157819 */ /* 0x008fc800000006ff */
[----:B------:R-:W-:-:S04]  /*24c00*/  LOP3.LUT R21, R21, 0x70, RZ, 0xc0, !PT ;  /* 0x0000007015157812 */ /* 0x000fc800078ec0ff */
[----:B------:R-:W-:-:S05]  /*24c10*/  LOP3.LUT R20, R20, R21, RZ, 0xfc, !PT ;  /* 0x0000001514147212 */ /* 0x000fca00078efcff */
[----:B------:R-:W-:-:S04]  /*24c20*/  IMAD.IADD R5, R20, 0x1, R27 ;  /* 0x0000000114057824 */ /* 0x000fc800078e021b */
[----:B-1----:R-:W-:-:S04]  /*24c30*/  @P0 IMAD.HI.U32 R7, R5, R7, RZ ;  /* 0x0000000705070227 */ /* 0x002fc800078e00ff */
[----:B------:R-:W-:Y:S01]  /*24c40*/  IMAD.MOV.U32 R4, RZ, RZ, R5 ;  /* 0x000000ffff047224 */ /* 0x000fe200078e0005 */
[----:B----4-:R-:W-:Y:S01]  /*24c50*/  @P0 SHF.R.U32.HI R4, RZ, R0, R7 ;  /* 0x00000000ff040219 */ /* 0x010fe20000011607 */
        /* <DEDUP_REMOVED lines=11> */
[----:B------:R-:W-:Y:S01]  /*24d10*/  IMAD.WIDE.U32 R2, R0, UR4, R2 ;  /* 0x0000000400027c25 */ /* 0x000fe2000f8e0002 */
[----:B------:R-:W-:-:S03]  /*24d20*/  ULDC UR4, c[0x0][0x2b8] ;  /* 0x0000ae0000047ab9 */ /* 0x000fc60000000800 */
[----:B------:R-:W-:Y:S01]  /*24d30*/  IMAD R5, R0, UR5, R4 ;  /* 0x0000000500057c24 */ /* 0x000fe2000f8e0204 */
[----:B------:R-:W-:Y:S02]  /*24d40*/  LEA R0, P2, R2, UR6, 0x1 ;  /* 0x0000000602007c11 */ /* 0x000fe4000f8408ff */
[----:B------:R-:W-:Y:S02]  /*24d50*/  ISETP.GE.AND P0, PT, R31, UR4, PT ;  /* 0x000000041f007c0c */ /* 0x000fe4000bf06270 */
[----:B------:R-:W-:Y:S02]  /*24d60*/  IADD3 R3, R3, R5, RZ ;  /* 0x0000000503037210 */ /* 0x000fe40007ffe0ff */
[----:B------:R-:W-:Y:S01]  /*24d70*/  ISETP.GE.AND P1, PT, R30, UR4, PT ;  /* 0x000000041e007c0c */ /* 0x000fe2000bf26270 */
[----:B------:R-:W-:Y:S01]  /*24d80*/  UMOV UR4, 0xffffffff ;  /* 0xffffffff00047882 */ /* 0x000fe20000000000 */
[----:B-1----:R-:W-:Y:S02]  /*24d90*/  LOP3.LUT R20, R20, 0x7f, RZ, 0xc0, !PT ;  /* 0x0000007f14147812 */ /* 0x002fe400078ec0ff */
[----:B------:R-:W-:-:S02]  /*24da0*/  LEA.HI.X R4, R2, UR7, R3, 0x1, P2 ;  /* 0x0000000702047c11 */ /* 0x000fc400090f0c03 */
        /* <DEDUP_REMOVED lines=74> */
.L_x_8781:
        /* <DEDUP_REMOVED lines=11> */
.L_x_8543:
[----:B------:R-:W-:Y:S05]  /*25300*/  BSYNC B0 ;  /* 0x0000000000007941 */ /* 0x000fea0003800000 */
.L_x_8542:
[----:B------:R-:W-:Y:S01]  /*25310*/  NOP ;  /* 0x0000000000007918 */ /* 0x000fe20000000000 */
[----:B------:R-:W-:-:S13]  /*25320*/  PLOP3.LUT P0, PT, PT, PT, PT, 0x80, 0x0 ;  /* 0x000000000000781c */ /* 0x000fda0003f0f070 */
.L_x_8544:
        /* <DEDUP_REMOVED lines=21> */
.L_x_8782:
[----:B------:R-:W-:Y:S05]  /*25480*/  BSYNC B0 ;  /* 0x0000000000007941 */ /* 0x000fea0003800000 */
.L_x_8545:
        /* <DEDUP_REMOVED lines=8> */
.L_x_8561:
[----:B------:R-:W3:Y:S01]  /*25510*/  LDL R7, [R1] ;  /* 0x0000000001077983 */ /* 0x000ee20000100800 */
[----:B------:R-:W1:Y:S03]  /*25520*/  LDC R0, c[0x0][0x430] ;  /* 0x00010c00ff007b82 */ /* 0x000e660000000800 */
[----:B------:R-:W4:Y:S01]  /*25530*/  LDL R5, [R1+0x4] ;  /* 0x0000040001057983 */ /* 0x000f220000100800 */
[----:B------:R-:W-:Y:S05]  /*25540*/  YIELD ;  /* 0x0000000000007946 */ /* 0x000fea0003800000 */
[----:B------:R-:W5:Y:S01]  /*25550*/  S2R R2, SR_TID.X ;  /* 0x0000000000027919 */ /* 0x000f620000002100 */
[----:B------:R-:W-:Y:S01]  /*25560*/  ULDC.64 UR4, c[0x0][0x428] ;  /* 0x00010a0000047ab9 */ /* 0x000fe20000000a00 */
[----:B------:R-:W2:Y:S01]  /*25570*/  S2R R4, SR_TID.X ;  /* 0x0000000000047919 */ /* 0x000ea20000002100 */
[----:B-1----:R-:W-:-:S13]  /*25580*/  ISETP.NE.AND P0, PT, R0, 0x1, PT ;  /* 0x000000010000780c */ /* 0x002fda0003f05270 */
[----:B0-----:R-:W0:Y:S01]  /*25590*/  @P0 LDC R3, c[0x0][0x434] ;  /* 0x00010d00ff030b82 */ /* 0x001e220000000800 */
[----:B-----5:R-:W-:-:S07]  /*255a0*/  LOP3.LUT R2, R2, 0x7f, RZ, 0xc0, !PT ;  /* 0x0000007f02027812 */ /* 0x020fce00078ec0ff */
[----:B------:R-:W1:Y:S01]  /*255b0*/  @P0 LDC R8, c[0x0][0x438] ;  /* 0x00010e00ff080b82 */ /* 0x000e620000000800 */
[----:B------:R-:W-:Y:S02]  /*255c0*/  SHF.R.U32.HI R2, RZ, 0x3, R2 ;  /* 0x00000003ff027819 */ /* 0x000fe40000011602 */
[----:B--2---:R-:W-:-:S03]  /*255d0*/  SHF.L.U32 R4, R4, 0x4, RZ ;  /* 0x0000000404047819 */ /* 0x004fc600000006ff */
[----:B------:R-:W-:Y:S01]  /*255e0*/  IMAD R2, R6, 0x80, R2 ;  /* 0x0000008006027824 */ /* 0x000fe200078e0202 */
[----:B------:R-:W-:-:S04]  /*255f0*/  LOP3.LUT R4, R4, 0x70, RZ, 0xc0, !PT ;  /* 0x0000007004047812 */ /* 0x000fc800078ec0ff */
[----:B---3--:R-:W-:Y:S01]  /*25600*/  IADD3 R4, R4, R2, R7 ;  /* 0x0000000204047210 */ /* 0x008fe20007ffe007 */
[----:B----4-:R-:W-:-:S04]  /*25610*/  IMAD R5, R5, UR4, RZ ;  /* 0x0000000405057c24 */ /* 0x010fc8000f8e02ff */
[----:B0-----:R-:W-:-:S04]  /*25620*/  @P0 IMAD.HI.U32 R3, R4, R3, RZ ;  /* 0x0000000304030227 */ /* 0x001fc800078e00ff */
[----:B------:R-:W-:Y:S01]  /*25630*/  IMAD.MOV.U32 R2, RZ, RZ, R4 ;  /* 0x000000ffff027224 */ /* 0x000fe200078e0004 */
[----:B-1----:R-:W-:Y:S01]  /*25640*/  @P0 SHF.R.U32.HI R2, RZ, R8, R3 ;  /* 0x00000008ff020219 */ /* 0x002fe20000011603 */
[----:B------:R-:W-:-:S04]  /*25650*/  IMAD R5, R34, UR5, R5 ;  /* 0x0000000522057c24 */ /* 0x000fc8000f8e0205 */
[----:B------:R-:W-:-:S04]  /*25660*/  IMAD.MOV R3, RZ, RZ, -R2 ;  /* 0x000000ffff037224 */ /* 0x000fc800078e0a02 */
[----:B------:R-:W-:Y:S01]  /*25670*/  IMAD R0, R0, R3, R4 ;  /* 0x0000000300007224 */ /* 0x000fe200078e0204 */
[----:B------:R-:W-:-:S03]  /*25680*/  SHF.R.S32.HI R3, RZ, 0x1f, R2 ;  /* 0x0000001fff037819 */ /* 0x000fc60000011402 */
[----:B------:R-:W-:Y:S01]  /*25690*/  IMAD.WIDE.U32 R2, R34, UR4, R2 ;  /* 0x0000000422027c25 */ /* 0x000fe2000f8e0002 */
[----:B------:R-:W-:-:S03]  /*256a0*/  ULDC.64 UR4, c[0x0][0x418] ;  /* 0x0001060000047ab9 */ /* 0x000fc60000000a00 */
[----:B------:R-:W-:Y:S01]  /*256b0*/  IMAD.IADD R3, R5, 0x1, R3 ;  /* 0x0000000105037824 */ /* 0x000fe200078e0203 */
[----:B------:R-:W-:-:S04]  /*256c0*/  LEA R4, P0, R2, UR4, 0x2 ;  /* 0x0000000402047c11 */ /* 0x000fc8000f8010ff */
[----:B------:R-:W-:-:S05]  /*256d0*/  LEA.HI.X R5, R2, UR5, R3, 0x2, P0 ;  /* 0x0000000502057c11 */ /* 0x000fca00080f1403 */
[----:B------:R-:W2:Y:S01]  /*256e0*/  LDG.E R4, desc[UR54][R4.64] ;  /* 0x0000003604047981 */ /* 0x000ea2000c1e1900 */
[----:B------:R-:W-:Y:S01]  /*256f0*/  MOV R7, UR38 ;  /* 0x0000002600077c02 */ /* 0x000fe20008000f00 */
[----:B------:R-:W-:Y:S02]  /*25700*/  VIADD R24, R10, 0x1 ;  /* 0x000000010a187836 */ /* 0x000fe40000000000 */
[----:B------:R-:W-:Y:S01]  /*25710*/  IMAD.MOV.U32 R25, RZ, RZ, R6 ;  /* 0x000000ffff197224 */ /* 0x000fe200078e0006 */
[----:B------:R-:W-:Y:S02]  /*25720*/  ISETP.NE.AND P3, PT, R7, 0x3, PT ;  /* 0x000000030700780c */ /* 0x000fe40003f65270 */
[----:B------:R-:W-:-:S04]  /*25730*/  ISETP.NE.AND P0, PT, R24, 0x2, PT ;  /* 0x000000021800780c */ /* 0x000fc80003f05270 */
[----:B------:R-:W-:Y:S02]  /*25740*/  SEL R3, RZ, 0x1, P0 ;  /* 0x00000001ff037807 */ /* 0x000fe40000000000 */
[----:B------:R-:W-:Y:S02]  /*25750*/  SEL R24, R24, RZ, P0 ;  /* 0x000000ff18187207 */ /* 0x000fe40000000000 */
[----:B------:R-:W-:Y:S02]  /*25760*/  LOP3.LUT R28, R20, R3, RZ, 0x3c, !PT ;  /* 0x00000003141c7212 */ /* 0x000fe400078e3cff */
[----:B--2---:R-:W-:Y:S01]  /*25770*/  SHF.R.S32.HI R27, RZ, 0x1f, R4 ;  /* 0x0000001fff1b7819 */ /* 0x004fe20000011404 */
[----:B------:R-:W-:Y:S06]  /*25780*/  @!P3 BRA `(.L_x_8549) ;  /* 0x000000000004b947 */ /* 0x000fec0003800000 */
[----:B------:R-:W-:Y:S01]  /*25790*/  BPT.TRAP 0x1 ;  /* 0x000000040000795c */ /* 0x000fe20000300000 */
.L_x_8549:
[----:B------:R-:W-:Y:S01]  /*257a0*/  IMAD R6, R24, 0x8, R22 ;  /* 0x0000000818067824 */ /* 0x000fe200078e0216 */
[----:B------:R-:W-:Y:S01]  /*257b0*/  SHF.L.U32 R3, R28, 0x1f, RZ ;  /* 0x0000001f1c037819 */ /* 0x000fe200000006ff */
[----:B------:R-:W-:Y:S03]  /*257c0*/  BSSY B1, `(.L_x_8550) ;  /* 0x0000003000017945 */ /* 0x000fe60003800000 */
[----:B------:R-:W0:Y:S02]  /*257d0*/  SYNCS.PHASECHK.TRANS64.TRYWAIT P0, [R6+URZ+0x28840], R3 ;  /* 0x02884003060075a7 */ /* 0x000e24000800017f */
[----:B0-----:R-:W-:Y:S05]  /*257e0*/  @!P0 BRA `(.L_x_8551) ;  /* 0x0000007000908947 */ /* 0x001fea0003800000 */
.L_x_8783:
[----:B------:R-:W-:Y:S05]  /*257f0*/  BSYNC B1 ;  /* 0x0000000000017941 */ /* 0x000fea0003800000 */
.L_x_8550:
        /* <DEDUP_REMOVED lines=63> */
[----:B------:R-:W2:Y:S01]  /*25bf0*/  SHFL.IDX PT, R9, R9, 0x7, 0x181f ;  /* 0x00f81f0009097f89 */ /* 0x000ea200000e0000 */
[----:B0-----:R-:W-:-:S05]  /*25c00*/  IADD3 R2, P0, R2, R5, RZ ;  /* 0x0000000502027210 */ /* 0x001fca0007f1e0ff */
[----:B-1----:R-:W-:-:S05]  /*25c10*/  IMAD.X R3, RZ, RZ, R3, P0 ;  /* 0x000000ffff037224 */ /* 0x002fca00000e0603 */
[----:B------:R-:W-:Y:S04]  /*25c20*/  LDGSTS.E.BYPASS.LTC128B.128 [R8+0x1b400], desc[UR54][R2.64], !P4 ;  /* 0x1b40000002087fae */ /* 0x000fe8000e101d76 */
[----:B------:R0:W-:Y:S04]  /*25c30*/  LDGSTS.E.BYPASS.LTC128B.128 [R8+0x1f400], desc[UR54][R2.64+0x80], !P3 ;  /* 0x1f40008002087fae */ /* 0x0001e8000d901d76 */
[----:B0-2---:R0:W1:Y:S02]  /*25c40*/  SHFL.IDX PT, R2, R7, 0x7, 0x181f ;  /* 0x00f81f0007027f89 */ /* 0x00506400000e0000 */
.L_x_8801:
        /* <DEDUP_REMOVED lines=9> */
.L_x_8553:
        /* <DEDUP_REMOVED lines=11> */
.L_x_8554:
[----:B------:R1:W-:Y:S01]  /*25d90*/  SYNCS.ARRIVE.TRANS64.A1T0 RZ, [R6+URZ+0x28830], RZ ;  /* 0x028830ff06ff79a7 */ /* 0x0003e2000810003f */
[----:B------:R-:W-:Y:S05]  /*25da0*/  @!P4 BRA `(.L_x_8555) ;  /* 0x000000000004c947 */ /* 0x000fea0003800000 */
[----:B------:R-:W-:Y:S01]  /*25db0*/  BPT.TRAP 0x1 ;  /* 0x000000040000795c */ /* 0x000fe20000300000 */
.L_x_8555:
[----:B------:R-:W-:Y:S01]  /*25dc0*/  SHF.L.U32 R2, R20, 0x1f, RZ ;  /* 0x0000001f14027819 */ /* 0x000fe200000006ff */
[----:B-1----:R-:W-:Y:S01]  /*25dd0*/  IMAD R6, R10, 0x8, R22 ;  /* 0x000000080a067824 */ /* 0x002fe200078e0216 */
[----:B------:R-:W-:Y:S03]  /*25de0*/  BSSY B1, `(.L_x_8556) ;  /* 0x0000003000017945 */ /* 0x000fe60003800000 */
[----:B------:R-:W1:Y:S02]  /*25df0*/  SYNCS.PHASECHK.TRANS64.TRYWAIT P0, [R6+URZ+0x28860], R2 ;  /* 0x02886002060075a7 */ /* 0x000e64000800017f */
[----:B-1----:R-:W-:Y:S05]  /*25e00*/  @!P0 BRA `(.L_x_8557) ;  /* 0x0000007400688947 */ /* 0x002fea0003800000 */
.L_x_8802:
[----:B------:R-:W-:Y:S05]  /*25e10*/  BSYNC B1 ;  /* 0x0000000000017941 */ /* 0x000fea0003800000 */
.L_x_8556:
[----:B------:R-:W2:Y:S01]  /*25e20*/  S2R R3, SR_TID.X ;  /* 0x0000000000037919 */ /* 0x000ea20000002100 */
[----:B------:R-:W-:Y:S01]  /*25e30*/  UMOV UR4, 0xffffffff ;  /* 0xffffffff00047882 */ /* 0x000fe20000000000 */
[----:B------:R-:W-:Y:S01]  /*25e40*/  IMAD R8, R33, -0x80, R36 ;  /* 0xffffff8021087824 */ /* 0x000fe200078e0224 */
[----:B0-----:R-:W-:Y:S02]  /*25e50*/  LEA R7, R10, R35, 0xe ;  /* 0x000000230a077211 */ /* 0x001fe400078e70ff */
[----:B--2---:R-:W-:-:S04]  /*25e60*/  LOP3.LUT R3, R3, 0x7f, RZ, 0xc0, !PT ;  /* 0x0000007f03037812 */ /* 0x004fc800078ec0ff */
[----:B------:R-:W-:-:S05]  /*25e70*/  SHF.R.U32.HI R3, RZ, 0x3, R3 ;  /* 0x00000003ff037819 */ /* 0x000fca0000011603 */
        /* <DEDUP_REMOVED lines=61> */
.L_x_8820:
        /* <DEDUP_REMOVED lines=27> */
.L_x_8559:
        /* <DEDUP_REMOVED lines=11> */
.L_x_8560:
[C---:B------:R-:W-:Y:S01]  /*264b0*/  ISETP.GT.AND P0, PT, R25.reuse, R37, PT ;  /* 0x000000251900720c */ /* 0x040fe20003f04270 */
[----:B------:R0:W-:Y:S01]  /*264c0*/  SYNCS.ARRIVE.TRANS64.A1T0 RZ, [R6+URZ+0x28850], RZ ;  /* 0x028850ff06ff79a7 */ /* 0x0001e2000810003f */
[----:B------:R-:W-:Y:S02]  /*264d0*/  IMAD.MOV.U32 R10, RZ, RZ, R24 ;  /* 0x000000ffff0a7224 */ /* 0x000fe400078e0018 */
[----:B------:R-:W-:Y:S02]  /*264e0*/  IMAD.MOV.U32 R20, RZ, RZ, R28 ;  /* 0x000000ffff147224 */ /* 0x000fe400078e001c */
[----:B------:R-:W-:Y:S02]  /*264f0*/  IMAD.MOV.U32 R33, RZ, RZ, R25 ;  /* 0x000000ffff217224 */ /* 0x000fe400078e0019 */
[----:B0-----:R-:W-:-:S05]  /*26500*/  VIADD R6, R25, 0xffffffff ;  /* 0xffffffff19067836 */ /* 0x001fca0000000000 */
[----:B------:R-:W-:Y:S05]  /*26510*/  @P0 BRA `(.L_x_8561) ;  /* 0xffffffec00fc0947 */ /* 0x000fea000383ffff */
.L_x_8548:
[----:B------:R-:W-:Y:S05]  /*26520*/  BSYNC B0 ;  /* 0x0000000000007941 */ /* 0x000fea0003800000 */
.L_x_8547:
        /* <DEDUP_REMOVED lines=17> */
.L_x_8563:
[----:B------:R-:W-:Y:S05]  /*26640*/  BSYNC B0 ;  /* 0x0000000000007941 */ /* 0x000fea0003800000 */
.L_x_8562:
[----:B------:R-:W-:-:S04]  /*26650*/  MOV R0, UR38 ;  /* 0x0000002600007c02 */ /* 0x000fc80008000f00 */
[----:B------:R-:W-:-:S13]  /*26660*/  ISETP.NE.AND P0, PT, R0, 0x3, PT ;  /* 0x000000030000780c */ /* 0x000fda0003f05270 */
[----:B------:R-:W-:Y:S05]  /*26670*/  @!P0 BRA `(.L_x_8564) ;  /* 0x0000000000048947 */ /* 0x000fea0003800000 */
[----:B------:R-:W-:Y:S01]  /*26680*/  BPT.TRAP 0x1 ;  /* 0x000000040000795c */ /* 0x000fe20000300000 */
.L_x_8564:
[----:B------:R-:W-:Y:S01]  /*26690*/  IMAD R0, R24, 0x8, R22 ;  /* 0x0000000818007824 */ /* 0x000fe200078e0216 */
[----:B0-----:R-:W-:Y:S01]  /*266a0*/  SHF.L.U32 R3, R28, 0x1f, RZ ;  /* 0x0000001f1c037819 */ /* 0x001fe200000006ff */
[----:B------:R-:W-:Y:S01]  /*266b0*/  BSSY B0, `(.L_x_8565) ;  /* 0x0000004000007945 */ /* 0x000fe20003800000 */
[----:B------:R-:W-:Y:S02]  /*266c0*/  IMAD R6, R25, -0x80, R36 ;  /* 0xffffff8019067824 */ /* 0x000fe400078e0224 */
[----:B------:R-:W0:Y:S02]  /*266d0*/  SYNCS.PHASECHK.TRANS64.TRYWAIT P0, [R0+URZ+0x28860], R3 ;  /* 0x02886003000075a7 */ /* 0x000e24000800017f */
[----:B0-----:R-:W-:Y:S05]  /*266e0*/  @!P0 BRA `(.L_x_8566) ;  /* 0x0000007400cc8947 */ /* 0x001fea0003800000 */
.L_x_8821:
[----:B------:R-:W-:Y:S05]  /*266f0*/  BSYNC B0 ;  /* 0x0000000000007941 */ /* 0x000fea0003800000 */
.L_x_8565:
        /* <DEDUP_REMOVED lines=70> */
.L_x_8839:
        /* <DEDUP_REMOVED lines=11> */
.L_x_8568:
        /* <DEDUP_REMOVED lines=11> */
.L_x_8569:
[----:B------:R0:W-:Y:S01]  /*26cc0*/  SYNCS.ARRIVE.TRANS64.A1T0 RZ, [R0+URZ+0x28850], RZ ;  /* 0x028850ff00ff79a7 */ /* 0x0001e2000810003f */
[----:B------:R-:W-:-:S05]  /*26cd0*/  VIADD R24, R24, 0x1 ;  /* 0x0000000118187836 */ /* 0x000fca0000000000 */
[----:B------:R-:W-:-:S04]  /*26ce0*/  ISETP.NE.AND P0, PT, R24, 0x2, PT ;  /* 0x000000021800780c */ /* 0x000fc80003f05270 */
[----:B------:R-:W-:Y:S02]  /*26cf0*/  SEL R3, RZ, 0x1, P0 ;  /* 0x00000001ff037807 */ /* 0x000fe40000000000 */
[----:B------:R-:W-:Y:S02]  /*26d00*/  SEL R24, R24, RZ, P0 ;  /* 0x000000ff18187207 */ /* 0x000fe40000000000 */
[----:B0-----:R-:W-:-:S07]  /*26d10*/  LOP3.LUT R28, R28, R3, RZ, 0x3c, !PT ;  /* 0x000000031c1c7212 */ /* 0x001fce00078e3cff */
.L_x_8526:
[----:B------:R-:W-:Y:S05]  /*26d20*/  BSYNC B7 ;  /* 0x0000000000077941 */ /* 0x000fea0003800000 */
.L_x_8524:
        /* <DEDUP_REMOVED lines=11> */
.L_x_8570:
[----:B------:R-:W1:Y:S01]  /*26de0*/  S2R R8, SR_TID.X ;  /* 0x0000000000087919 */ /* 0x000e620000002100 */
[----:B------:R-:W-:Y:S01]  /*26df0*/  UMOV UR4, 0xffffffff ;  /* 0xffffffff00047882 */ /* 0x000fe20000000000 */
[----:B-1----:R-:W-:-:S04]  /*26e00*/  LOP3.LUT R8, R8, 0x1f, RZ, 0xc0, !PT ;  /* 0x0000001f08087812 */ /* 0x002fc800078ec0ff */
[----:B------:R-:W-:Y:S01]  /*26e10*/  ISETP.NE.AND P0, PT, R8, 0x1f, PT ;  /* 0x0000001f0800780c */ /* 0x000fe20003f05270 */
[----:B------:R-:W-:-:S12]  /*26e20*/  BRA.DIV UR4, `(.L_x_8572) ;  /* 0x0000007a048c7947 */ /* 0x000fd8000b800000 */
[----:B------:R-:W-:Y:S01]  /*26e30*/  IMAD.IADD R7, R19, 0x1, R8 ;  /* 0x0000000113077824 */ /* 0x000fe200078e0208 */
[----:B------:R-:W-:-:S04]  /*26e40*/  ULDC UR4, c[0x0][0xc3c] ;  /* 0x00030f0000047ab9 */ /* 0x000fc80000000800 */
[----:B------:R-:W-:-:S13]  /*26e50*/  ISETP.GE.OR P1, PT, R7, UR4, !P0 ;  /* 0x0000000407007c0c */ /* 0x000fda000c726670 */
[----:B------:R-:W1:Y:S08]  /*26e60*/  @!P1 LDC.64 R2, c[0x0][0xc80] ;  /* 0x00032000ff029b82 */ /* 0x000e700000000a00 */
[----:B------:R-:W2:Y:S01]  /*26e70*/  @!P1 LDC.64 R4, c[0x0][0xc78] ;  /* 0x00031e00ff049b82 */ /* 0x000ea20000000a00 */
[----:B-1----:R-:W-:-:S05]  /*26e80*/  @!P1 IMAD.WIDE R2, R7, 0x4, R2 ;  /* 0x0000000407029825 */ /* 0x002fca00078e0202 */
[----:B0-----:R2:W3:Y:S02]  /*26e90*/  @!P1 LDG.E R6, desc[UR54][R2.64] ;  /* 0x0000003602069981 */ /* 0x0014e4000c1e1900 */
        /* <DEDUP_REMOVED lines=31> */
.L_x_8849:
[----:B------:R-:W-:Y:S02]  /*27090*/  ULDC UR4, c[0x0][0xc38] ;  /* 0x00030e0000047ab9 */ /* 0x000fe40000000800 */
[----:B------:R-:W-:-:S04]  /*270a0*/  IMAD.U32 R5, RZ, RZ, UR4 ;  /* 0x00000004ff057e24 */ /* 0x000fc8000f8e00ff */
[----:B-1----:R-:W-:-:S04]  /*270b0*/  IMAD R14, R14, R5, RZ ;  /* 0x000000050e0e7224 */ /* 0x002fc800078e02ff */
[----:B------:R-:W-:-:S05]  /*270c0*/  IMAD.IADD R7, R7, 0x1, R14 ;  /* 0x0000000107077824 */ /* 0x000fca00078e020e */
[----:B------:R-:W-:-:S13]  /*270d0*/  ISETP.GT.AND P6, PT, R7, R0, PT ;  /* 0x000000000700720c */ /* 0x000fda0003fc4270 */
[----:B------:R-:W-:Y:S05]  /*270e0*/  @P6 BRA `(.L_x_8573) ;  /* 0x0000000000a46947 */ /* 0x000fea0003800000 */
.L_x_8576:
        /* <DEDUP_REMOVED lines=35> */
.L_x_8857:
[----:B------:R-:W-:Y:S02]  /*27320*/  ULDC UR4, c[0x0][0xc38] ;  /* 0x00030e0000047ab9 */ /* 0x000fe40000000800 */
[----:B------:R-:W-:-:S04]  /*27330*/  IMAD.U32 R5, RZ, RZ, UR4 ;  /* 0x00000004ff057e24 */ /* 0x000fc8000f8e00ff */
[----:B-1----:R-:W-:-:S04]  /*27340*/  IMAD R14, R14, R5, RZ ;  /* 0x000000050e0e7224 */ /* 0x002fc800078e02ff */
[----:B------:R-:W-:-:S05]  /*27350*/  IMAD.IADD R7, R14, 0x1, R7 ;  /* 0x000000010e077824 */ /* 0x000fca00078e0207 */
[----:B------:R-:W-:-:S13]  /*27360*/  ISETP.GT.AND P6, PT, R7, R0, PT ;  /* 0x000000000700720c */ /* 0x000fda0003fc4270 */
[----:B------:R-:W-:Y:S05]  /*27370*/  @!P6 BRA `(.L_x_8576) ;  /* 0xfffffffc005ce947 */ /* 0x000fea000383ffff */
.L_x_8573:
        /* <DEDUP_REMOVED lines=10> */
.L_x_8862:
[----:B------:R-:W-:-:S13]  /*27420*/  ISETP.NE.AND P0, PT, R3, RZ, PT ;  /* 0x000000ff0300720c */ /* 0x000fda0003f05270 */
[----:B------:R-:W-:Y:S05]  /*27430*/  @!P0 BRA `(.L_x_8578) ;  /* 0x0000000000108947 */ /* 0x000fea0003800000 */
[----:B------:R-:W-:Y:S01]  /*27440*/  UMOV UR4, 0xffffffff ;  /* 0xffffffff00047882 */ /* 0x000fe20000000000 */
[----:B-1----:R-:W-:Y:S02]  /*27450*/  VIADD R12, R12, 0xffffffff ;  /* 0xffffffff0c0c7836 */ /* 0x002fe40000000000 */
[----:B------:R-:W-:Y:S05]  /*27460*/  BRA.DIV UR4, `(.L_x_8579) ;  /* 0x0000007e044c7947 */ /* 0x000fea000b800000 */
[----:B------:R4:W1:Y:S02]  /*27470*/  SHFL.IDX PT, R6, R2, R12, 0x1f ;  /* 0x00001f0c02067589 */ /* 0x00086400000e0000 */
.L_x_8578:
        /* <DEDUP_REMOVED lines=59> */
.L_x_8580:
        /* <DEDUP_REMOVED lines=60> */
.L_x_8581:
[----:B------:R-:W-:-:S04]  /*27bf0*/  LOP3.LUT R2, RZ, R2, RZ, 0x33, !PT ;  /* 0x00000002ff027212 */ /* 0x000fc800078e33ff */
[----:B------:R-:W-:Y:S01]  /*27c00*/  IADD3 R17, R17, R2, RZ ;  /* 0x0000000211117210 */ /* 0x000fe20007ffe0ff */
[----:B------:R-:W-:Y:S06]  /*27c10*/  BRA `(.L_x_8582) ;  /* 0x00000000001c7947 */ /* 0x000fec0003800000 */
.L_x_8574:
[----:B------:R-:W-:Y:S01]  /*27c20*/  UMOV UR4, URZ ;  /* 0x0000003f00047c82 */ /* 0x000fe20008000000 */
[----:B------:R-:W-:Y:S01]  /*27c30*/  UMOV UR5, URZ ;  /* 0x0000003f00057c82 */ /* 0x000fe20008000000 */
[----:B------:R-:W-:Y:S01]  /*27c40*/  ULDC UR6, c[0x0][0xc3c] ;  /* 0x00030f0000067ab9 */ /* 0x000fe20000000800 */
[----:B------:R-:W-:Y:S02]  /*27c50*/  IMAD.MOV.U32 R16, RZ, RZ, R0 ;  /* 0x000000ffff107224 */ /* 0x000fe400078e0000 */
[----:B------:R-:W-:Y:S02]  /*27c60*/  IMAD.U32 R17, RZ, RZ, UR4 ;  /* 0x00000004ff117e24 */ /* 0x000fe4000f8e00ff */
[----:B------:R-:W-:Y:S02]  /*27c70*/  IMAD.U32 R18, RZ, RZ, UR5 ;  /* 0x00000005ff127e24 */ /* 0x000fe4000f8e00ff */
[----:B------:R-:W-:-:S07]  /*27c80*/  IMAD.U32 R19, RZ, RZ, UR6 ;  /* 0x00000006ff137e24 */ /* 0x000fce000f8e00ff */
.L_x_8582:
        /* <DEDUP_REMOVED lines=10> */
.L_x_8571:
[----:B------:R-:W-:Y:S02]  /*27d30*/  ULDC UR4, c[0x0][0xc3c] ;  /* 0x00030f0000047ab9 */ /* 0x000fe40000000800 */
[----:B--2---:R-:W-:-:S13]  /*27d40*/  ISETP.GE.AND P0, PT, R19, UR4, PT ;  /* 0x0000000413007c0c */ /* 0x004fda000bf06270 */
[----:B------:R-:W-:Y:S05]  /*27d50*/  @!P0 BRA `(.L_x_8583) ;  /* 0xffffff9400608947 */ /* 0x000fea000383ffff */
[----:B------:R-:W-:Y:S05]  /*27d60*/  BSYNC B8 ;  /* 0x0000000000087941 */ /* 0x000fea0003800000 */
.L_x_8464:
[----:B------:R-:W2:Y:S01]  /*27d70*/  LDL.LU R0, [R1+0x1c] ;  /* 0x00001c0001007983 */ /* 0x000ea20000300800 */
[----:B------:R-:W-:Y:S01]  /*27d80*/  BSSY B0, `(.L_x_8584) ;  /* 0x000000b000007945 */ /* 0x000fe20003800000 */
[----:B------:R-:W3:Y:S01]  /*27d90*/  S2R R5, SR_CgaCtaId ;  /* 0x0000000000057919 */ /* 0x000ee20000008800 */
[----:B--2---:R-:W-:-:S05]  /*27da0*/  VIADD R0, R0, 0x1 ;  /* 0x0000000100007836 */ /* 0x004fca0000000000 */
[----:B-1----:R-:W-:-:S04]  /*27db0*/  LEA.HI R2, R0, R0, RZ, 0x1 ;  /* 0x0000000000027211 */ /* 0x002fc800078f08ff */
[----:B------:R-:W-:Y:S02]  /*27dc0*/  LOP3.LUT R3, R2, 0xfffffffe, RZ, 0xc0, !PT ;  /* 0xfffffffe02037812 */ /* 0x000fe400078ec0ff */
[----:B------:R-:W-:Y:S02]  /*27dd0*/  MOV R2, 0x400 ;  /* 0x0000040000027802 */ /* 0x000fe40000000f00 */
[----:B------:R-:W-:Y:S02]  /*27de0*/  IADD3 R0, R0, -R3, RZ ;  /* 0x8000000300007210 */ /* 0x000fe40007ffe0ff */
[----:B---3--:R-:W-:Y:S02]  /*27df0*/  LEA R7, R5, R2, 0x18 ;  /* 0x0000000205077211 */ /* 0x008fe400078ec0ff */
[----:B------:R-:W-:-:S04]  /*27e00*/  SHF.L.U32 R0, R0, 0x1f, RZ ;  /* 0x0000001f00007819 */ /* 0x000fc800000006ff */
[----:B------:R-:W1:Y:S02]  /*27e10*/  SYNCS.PHASECHK.TRANS64.TRYWAIT P0, [R7+URZ+0x28820], R0 ;  /* 0x02882000070075a7 */ /* 0x000e64000800017f */
[----:B-1----:R-:W-:Y:S05]  /*27e20*/  @!P0 BRA `(.L_x_8585) ;  /* 0x0000007400048947 */ /* 0x002fea0003800000 */
.L_x_8865:
[----:B------:R-:W-:Y:S05]  /*27e30*/  BSYNC B0 ;  /* 0x0000000000007941 */ /* 0x000fea0003800000 */
.L_x_8584:
[----:B------:R-:W-:-:S03]  /*27e40*/  UMOV UR4, 0xffffffff ;  /* 0xffffffff00047882 */ /* 0x000fc60000000000 */
[----:B------:R-:W-:Y:S05]  /*27e50*/  BRA.DIV UR4, `(.L_x_8586) ;  /* 0x00000076040c7947 */ /* 0x000fea000b800000 */
[----:B-1----:R-:W1:Y:S02]  /*27e60*/  S2R R0, SR_TID.X ;  /* 0x0000000000007919 */ /* 0x002e640000002100 */
[----:B-1----:R-:W-:-:S04]  /*27e70*/  SHF.R.U32.HI R0, RZ, 0x5, R0 ;  /* 0x00000005ff007819 */ /* 0x002fc80000011600 */
[----:B------:R-:W-:-:S05]  /*27e80*/  LOP3.LUT R0, R0, 0x3, RZ, 0xc0, !PT ;  /* 0x0000000300007812 */ /* 0x000fca00078ec0ff */
[----:B------:R1:W2:Y:S02]  /*27e90*/  SHFL.IDX PT, R14, R0, RZ, 0x1f ;  /* 0x00001fff000e7589 */ /* 0x0002a400000e0000 */
.L_x_8868:
[----:B--2---:R-:W-:-:S13]  /*27ea0*/  ISETP.NE.AND P0, PT, R14, RZ, PT ;  /* 0x000000ff0e00720c */ /* 0x004fda0003f05270 */
[----:B------:R-:W-:Y:S05]  /*27eb0*/  @P0 BRA `(.L_x_8157) ;  /* 0x0000000000880947 */ /* 0x000fea0003800000 */
[----:B------:R-:W-:-:S03]  /*27ec0*/  UMOV UR4, 0xffffffff ;  /* 0xffffffff00047882 */ /* 0x000fc60000000000 */
[----:B------:R-:W-:Y:S05]  /*27ed0*/  BRA.DIV UR4, `(.L_x_8587) ;  /* 0x0000007604207947 */ /* 0x000fea000b800000 */
[----:B------:R-:W-:-:S13]  /*27ee0*/  ELECT P6, URZ, PT ;  /* 0x00000000003f782f */ /* 0x000fda00038c0000 */
.L_x_8871:
[----:B------:R-:W-:Y:S05]  /*27ef0*/  @!P6 BRA `(.L_x_8157) ;  /* 0x000000000078e947 */ /* 0x000fea0003800000 */
[----:B------:R-:W-:-:S06]  /*27f00*/  ULOP3.LUT UR4, UR36, 0x2, URZ, 0xfc, !UPT ;  /* 0x0000000224047892 */ /* 0x000fcc000f8efc3f */
[----:B-1----:R-:W-:-:S05]  /*27f10*/  IMAD.U32 R0, RZ, RZ, UR4 ;  /* 0x00000004ff007e24 */ /* 0x002fca000f8e00ff */
[----:B------:R-:W-:-:S13]  /*27f20*/  ISETP.NE.AND P0, PT, R0, 0x3, PT ;  /* 0x000000030000780c */ /* 0x000fda0003f05270 */
[----:B------:R-:W-:Y:S05]  /*27f30*/  @!P0 BRA `(.L_x_8588) ;  /* 0x0000000000048947 */ /* 0x000fea0003800000 */
[----:B------:R-:W-:Y:S01]  /*27f40*/  BPT.TRAP 0x1 ;  /* 0x000000040000795c */ /* 0x000fe20000300000 */
.L_x_8588:
[----:B------:R-:W-:Y:S01]  /*27f50*/  IMAD R5, R24, 0x8, R7 ;  /* 0x0000000818057824 */ /* 0x000fe200078e0207 */
[----:B------:R-:W-:Y:S01]  /*27f60*/  SHF.L.U32 R0, R28, 0x1f, RZ ;  /* 0x0000001f1c007819 */ /* 0x000fe200000006ff */
[----:B------:R-:W-:-:S03]  /*27f70*/  VIADD R24, R24, 0x1 ;  /* 0x0000000118187836 */ /* 0x000fc60000000000 */
[----:B------:R-:W1:Y:S02]  /*27f80*/  SYNCS.PHASECHK.TRANS64.TRYWAIT P1, [R5+URZ+0x28840], R0 ;  /* 0x02884000050075a7 */ /* 0x000e64000802017f */
[----:B------:R-:W-:-:S04]  /*27f90*/  ISETP.NE.AND P2, PT, R24, 0x2, PT ;  /* 0x000000021800780c */ /* 0x000fc80003f45270 */
[----:B------:R-:W-:Y:S01]  /*27fa0*/  SEL R3, RZ, 0x1, P2 ;  /* 0x00000001ff037807 */ /* 0x000fe20001000000 */
[----:B-1----:R-:W-:Y:S08]  /*27fb0*/  @!P1 BRA `(.L_x_8589) ;  /* 0x0000007400089947 */ /* 0x002ff00003800000 */
.L_x_8872:
[----:B------:R-:W-:Y:S02]  /*27fc0*/  SEL R24, R24, RZ, P2 ;  /* 0x000000ff18187207 */ /* 0x000fe40001000000 */
[----:B------:R-:W-:Y:S01]  /*27fd0*/  LOP3.LUT R2, R28, R3, RZ, 0x3c, !PT ;  /* 0x000000031c027212 */ /* 0x000fe200078e3cff */
[----:B------:R-:W-:Y:S06]  /*27fe0*/  @!P0 BRA `(.L_x_8590) ;  /* 0x0000000000048947 */ /* 0x000fec0003800000 */
[----:B------:R-:W-:Y:S01]  /*27ff0*/  BPT.TRAP 0x1 ;  /* 0x000000040000795c */ /* 0x000fe20000300000 */
.L_x_8590:
[----:B------:R-:W-:Y:S01]  /*28000*/  IMAD R3, R24, 0x8, R7 ;  /* 0x0000000818037824 */ /* 0x000fe200078e0207 */
[----:B------:R-:W-:-:S04]  /*28010*/  SHF.L.U32 R2, R2, 0x1f, RZ ;  /* 0x0000001f02027819 */ /* 0x000fc800000006ff */
[----:B------:R-:W2:Y:S02]  /*28020*/  SYNCS.PHASECHK.TRANS64.TRYWAIT P1, [R3+URZ+0x28840], R2 ;  /* 0x02884002030075a7 */ /* 0x000ea4000802017f */
[----:B--2---:R-:W-:Y:S05]  /*28030*/  @!P1 BRA `(.L_x_8591) ;  /* 0x0000007000fc9947 */ /* 0x004fea0003800000 */
.L_x_8873:
[----:B------:R-:W-:Y:S05]  /*28040*/  @!P0 BRA `(.L_x_8592) ;  /* 0x0000000000048947 */ /* 0x000fea0003800000 */
[----:B------:R-:W-:Y:S01]  /*28050*/  BPT.TRAP 0x1 ;  /* 0x000000040000795c */ /* 0x000fe20000300000 */
.L_x_8592:
[----:B------:R-:W3:Y:S02]  /*28060*/  SYNCS.PHASECHK.TRANS64.TRYWAIT P1, [R5+URZ+0x28860], R0 ;  /* 0x02886000050075a7 */ /* 0x000ee4000802017f */
[----:B---3--:R-:W-:Y:S05]  /*28070*/  @!P1 BRA `(.L_x_8593) ;  /* 0x0000007400009947 */ /* 0x008fea0003800000 */
.L_x_8874:
[----:B------:R-:W-:Y:S05]  /*28080*/  @!P0 BRA `(.L_x_8594) ;  /* 0x0000000000048947 */ /* 0x000fea0003800000 */
[----:B------:R-:W-:Y:S01]  /*28090*/  BPT.TRAP 0x1 ;  /* 0x000000040000795c */ /* 0x000fe20000300000 */
.L_x_8594:
[----:B----4-:R4:W0:Y:S02]  /*280a0*/  SYNCS.PHASECHK.TRANS64.TRYWAIT P0, [R3+URZ+0x28860], R2 ;  /* 0x02886002030075a7 */ /* 0x010824000800017f */
[----:B0-----:R-:W-:Y:S05]  /*280b0*/  @!P0 NANOSLEEP.SYNCS 0x989680 ;  /* 0x009896800000895d */ /* 0x001fea0003900000 */
[----:B------:R-:W0:Y:S02]  /*280c0*/  @!P0 SYNCS.PHASECHK.TRANS64 P0, [R3+URZ+0x28860], R2 ;  /* 0x02886002030085a7 */ /* 0x000e24000800007f */
[----:B0-----:R-:W-:Y:S05]  /*280d0*/  @!P0 BRA `(.L_x_8594) ;  /* 0xfffffffc00f08947 */ /* 0x001fea000383ffff */
.L_x_8157:
[----:B------:R-:W-:Y:S05]  /*280e0*/  BSYNC B9 ;  /* 0x0000000000097941 */ /* 0x000fea0003800000 */
.L_x_8154:
[----:B------:R-:W-:Y:S05]  /*280f0*/  EXIT ;  /* 0x000000000000794d */ /* 0x000fea0003800000 */
.L_x_8189:
[----:B0-----:R0:W1:Y:S02]  /*28100*/  SYNCS.PHASECHK.TRANS64.TRYWAIT P6, [R89+URZ+0x28890], R100 ;  /* 0x02889064590075a7 */ /* 0x00106400080c017f */
[----:B-1----:R-:W-:Y:S05]  /*28110*/  @!P6 NANOSLEEP.SYNCS 0x989680 ;  /* 0x009896800000e95d */ /* 0x002fea0003900000 */
[----:B------:R-:W1:Y:S02]  /*28120*/  @!P6 SYNCS.PHASECHK.TRANS64 P6, [R89+URZ+0x28890], R100 ;  /* 0x028890645900e5a7 */ /* 0x000e6400080c007f */
[----:B-1----:R-:W-:Y:S05]  /*28130*/  @!P6 BRA `(.L_x_8189) ;  /* 0xfffffffc00f0e947 */ /* 0x002fea000383ffff */
[----:B------:R-:W-:Y:S05]  /*28140*/  BRA `(.L_x_8595) ;  /* 0xfffffdb400787947 */ /* 0x000fea000383ffff */
.L_x_8190:
        /* <DEDUP_REMOVED lines=8> */
.L_x_8597:
[----:B------:R-:W-:Y:S05]  /*281d0*/  BSYNC B1 ;  /* 0x0000000000017941 */ /* 0x000fea0003800000 */
.L_x_8596:
        /* <DEDUP_REMOVED lines=8> */
.L_x_8598:
[----:B------:R-:W-:Y:S01]  /*28260*/  IMAD.MOV.U32 R103, RZ, RZ, R14 ;  /* 0x000000ffff677224 */ /* 0x000fe200078e000e */
[----:B------:R-:W-:Y:S06]  /*28270*/  BRA `(.L_x_8599) ;  /* 0xfffffdb400407947 */ /* 0x000fec000383ffff */
.L_x_8199:
        /* <DEDUP_REMOVED lines=8> */
.L_x_8601:
[----:B------:R-:W-:Y:S05]  /*28300*/  BSYNC B1 ;  /* 0x0000000000017941 */ /* 0x000fea0003800000 */
.L_x_8600:
        /* <DEDUP_REMOVED lines=8> */
.L_x_8602:
[----:B------:R-:W-:Y:S01]  /*28390*/  MOV R69, R14 ;  /* 0x0000000e00457202 */ /* 0x000fe20000000f00 */
[----:B------:R-:W-:Y:S06]  /*283a0*/  BRA `(.L_x_8603) ;  /* 0xfffffdb800a47947 */ /* 0x000fec000383ffff */
.L_x_8208:
[----:B------:R-:W-:Y:S01]  /*283b0*/  BSSY B1, `(.L_x_8604) ;  /* 0x0000008000017945 */ /* 0x000fe20003800000 */
[----:B0---4-:R-:W-:Y:S02]  /*283c0*/  IMAD.MOV.U32 R13, RZ, RZ, R101 ;  /* 0x000000ffff0d7224 */ /* 0x011fe400078e0065 */
[----:B------:R-:W-:Y:S02]  /*283d0*/  IMAD.MOV.U32 R12, RZ, RZ, 0x2 ;  /* 0x00000002ff0c7424 */ /* 0x000fe400078e00ff */
[----:B------:R-:W-:Y:S02]  /*283e0*/  IMAD.MOV.U32 R11, RZ, RZ, 0x181f ;  /* 0x0000181fff0b7424 */ /* 0x000fe400078e00ff */
[----:B------:R-:W-:-:S07]  /*283f0*/  IMAD.MOV.U32 R15, RZ, RZ, -0x1 ;  /* 0xffffffffff0f7424 */ /* 0x000fce00078e00ff */
[----:B-123--:R-:W-:Y:S05]  /*28400*/  WARPSYNC.COLLECTIVE R15, `(.L_x_8605) ;  /* 0x000000000f087348 */ /* 0x00efea0003c00000 */
[----:B------:R0:W4:Y:S02]  /*28410*/  SHFL.IDX P6, R14, R13, R12, R11 ;  /* 0x0000000c0d0e7389 */ /* 0x00012400000c000b */
[----:B01234-:R-:W-:Y:S01]  /*28420*/  ENDCOLLECTIVE ;  /* 0x000000000000791b */ /* 0x01ffe20003800000 */
.L_x_8605:
[----:B------:R-:W-:Y:S05]  /*28430*/  BSYNC B1 ;  /* 0x0000000000017941 */ /* 0x000fea0003800000 */
.L_x_8604:
        /* <DEDUP_REMOVED lines=8> */
.L_x_8606:
[----:B------:R-:W-:Y:S01]  /*284c0*/  IMAD.MOV.U32 R61, RZ, RZ, R14 ;  /* 0x000000ffff3d7224 */ /* 0x000fe200078e000e */
[----:B------:R-:W-:Y:S06]  /*284d0*/  BRA `(.L_x_8607) ;  /* 0xfffffdc000087947 */ /* 0x000fec000383ffff */
.L_x_8217:
        /* <DEDUP_REMOVED lines=8> */
.L_x_8609:
[----:B------:R-:W-:Y:S05]  /*28560*/  BSYNC B1 ;  /* 0x0000000000017941 */ /* 0x000fea0003800000 */
.L_x_8608:
        /* <DEDUP_REMOVED lines=8> */
.L_x_8610:
[----:B------:R-:W-:Y:S01]  /*285f0*/  IMAD.MOV.U32 R51, RZ, RZ, R14 ;  /* 0x000000ffff337224 */ /* 0x000fe200078e000e */
[----:B------:R-:W-:Y:S06]  /*28600*/  BRA `(.L_x_8611) ;  /* 0xfffffdc400687947 */ /* 0x000fec000383ffff */
.L_x_8229:
[----:B-1----:R1:W2:Y:S02]  /*28610*/  SYNCS.PHASECHK.TRANS64.TRYWAIT P4, [R89+URZ+0x28890], R100 ;  /* 0x02889064590075a7 */ /* 0x0022a4000808017f */
[----:B--2---:R-:W-:Y:S05]  /*28620*/  @!P4 NANOSLEEP.SYNCS 0x989680 ;  /* 0x009896800000c95d */ /* 0x004fea0003900000 */
[----:B------:R-:W2:Y:S02]  /*28630*/  @!P4 SYNCS.PHASECHK.TRANS64 P4, [R89+URZ+0x28890], R100 ;  /* 0x028890645900c5a7 */ /* 0x000ea4000808007f */
[----:B--2---:R-:W-:Y:S05]  /*28640*/  @!P4 BRA `(.L_x_8229) ;  /* 0xfffffffc00f0c947 */ /* 0x004fea000383ffff */
[----:B------:R-:W-:Y:S05]  /*28650*/  BRA `(.L_x_8612) ;  /* 0xfffffdd400487947 */ /* 0x000fea000383ffff */
.L_x_8230:
[----:B------:R-:W-:Y:S01]  /*28660*/  BSSY B1, `(.L_x_8613) ;  /* 0x0000008000017945 */ /* 0x000fe20003800000 */
[----:B------:R-:W-:Y:S01]  /*28670*/  IMAD.MOV.U32 R13, RZ, RZ, R101 ;  /* 0x000000ffff0d7224 */ /* 0x000fe200078e0065 */
[----:B------:R-:W-:Y:S01]  /*28680*/  MOV R15, 0xffffffff ;  /* 0xffffffff000f7802 */ /* 0x000fe20000000f00 */
[----:B------:R-:W-:Y:S02]  /*28690*/  IMAD.MOV.U32 R12, RZ, RZ, RZ ;  /* 0x000000ffff0c7224 */ /* 0x000fe400078e00ff */
[----:B------:R-:W-:-:S07]  /*286a0*/  IMAD.MOV.U32 R11, RZ, RZ, 0x181f ;  /* 0x0000181fff0b7424 */ /* 0x000fce00078e00ff */
[----:B-1----:R-:W-:Y:S05]  /*286b0*/  WARPSYNC.COLLECTIVE R15, `(.L_x_8614) ;  /* 0x000000000f087348 */ /* 0x002fea0003c00000 */
[----:B------:R0:W2:Y:S02]  /*286c0*/  SHFL.IDX P6, R14, R13, R12, R11 ;  /* 0x0000000c0d0e7389 */ /* 0x0000a400000c000b */
[----:B012---:R-:W-:Y:S01]  /*286d0*/  ENDCOLLECTIVE ;  /* 0x000000000000791b */ /* 0x007fe20003800000 */
.L_x_8614:
[----:B------:R-:W-:Y:S05]  /*286e0*/  BSYNC B1 ;  /* 0x0000000000017941 */ /* 0x000fea0003800000 */
.L_x_8613:
        /* <DEDUP_REMOVED lines=8> */
.L_x_8615:
[----:B------:R-:W-:Y:S01]  /*28770*/  MOV R104, R14 ;  /* 0x0000000e00687202 */ /* 0x000fe20000000f00 */
[----:B------:R-:W-:Y:S06]  /*28780*/  BRA `(.L_x_8616) ;  /* 0xfffffdd400147947 */ /* 0x000fec000383ffff */
.L_x_8235:
[----:B------:R-:W-:Y:S01]  /*28790*/  BSSY B1, `(.L_x_8617) ;  /* 0x0000008000017945 */ /* 0x000fe20003800000 */
[----:B---3--:R-:W-:Y:S02]  /*287a0*/  IMAD.MOV.U32 R13, RZ, RZ, R101 ;  /* 0x000000ffff0d7224 */ /* 0x008fe400078e0065 */
[----:B------:R-:W-:Y:S02]  /*287b0*/  IMAD.MOV.U32 R12, RZ, RZ, 0x1 ;  /* 0x00000001ff0c7424 */ /* 0x000fe400078e00ff */
[----:B--2---:R-:W-:Y:S02]  /*287c0*/  IMAD.MOV.U32 R11, RZ, RZ, 0x181f ;  /* 0x0000181fff0b7424 */ /* 0x004fe400078e00ff */
[----:B------:R-:W-:-:S07]  /*287d0*/  IMAD.MOV.U32 R15, RZ, RZ, -0x1 ;  /* 0xffffffffff0f7424 */ /* 0x000fce00078e00ff */
[----:B01----:R-:W-:Y:S05]  /*287e0*/  WARPSYNC.COLLECTIVE R15, `(.L_x_8618) ;  /* 0x000000000f087348 */ /* 0x003fea0003c00000 */
[----:B------:R2:W3:Y:S02]  /*287f0*/  SHFL.IDX P6, R14, R13, R12, R11 ;  /* 0x0000000c0d0e7389 */ /* 0x0004e400000c000b */
[----:B0123--:R-:W-:Y:S01]  /*28800*/  ENDCOLLECTIVE ;  /* 0x000000000000791b */ /* 0x00ffe20003800000 */
.L_x_8618:
[----:B------:R-:W-:Y:S05]  /*28810*/  BSYNC B1 ;  /* 0x0000000000017941 */ /* 0x000fea0003800000 */
.L_x_8617:
        /* <DEDUP_REMOVED lines=8> */
.L_x_8619:
[----:B------:R-:W-:Y:S01]  /*288a0*/  IMAD.MOV.U32 R46, RZ, RZ, R14 ;  /* 0x000000ffff2e7224 */ /* 0x000fe200078e000e */
[----:B------:R-:W-:Y:S06]  /*288b0*/  BRA `(.L_x_8620) ;  /* 0xfffffdd800b07947 */ /* 0x000fec000383ffff */
.L_x_8240:
[----:B------:R-:W-:Y:S01]  /*288c0*/  BSSY B1, `(.L_x_8621) ;  /* 0x0000008000017945 */ /* 0x000fe20003800000 */
[----:B--23--:R-:W-:Y:S01]  /*288d0*/  IMAD.MOV.U32 R13, RZ, RZ, R101 ;  /* 0x000000ffff0d7224 */ /* 0x00cfe200078e0065 */
[----:B------:R-:W-:Y:S01]  /*288e0*/  MOV R12, 0x2 ;  /* 0x00000002000c7802 */ /* 0x000fe20000000f00 */
[----:B0-----:R-:W-:Y:S02]  /*288f0*/  IMAD.MOV.U32 R11, RZ, RZ, 0x181f ;  /* 0x0000181fff0b7424 */ /* 0x001fe400078e00ff */
[----:B------:R-:W-:-:S07]  /*28900*/  IMAD.MOV.U32 R15, RZ, RZ, -0x1 ;  /* 0xffffffffff0f7424 */ /* 0x000fce00078e00ff */
[----:B-1--4-:R-:W-:Y:S05]  /*28910*/  WARPSYNC.COLLECTIVE R15, `(.L_x_8622) ;  /* 0x000000000f087348 */ /* 0x012fea0003c00000 */
[----:B------:R0:W2:Y:S02]  /*28920*/  SHFL.IDX P6, R14, R13, R12, R11 ;  /* 0x0000000c0d0e7389 */ /* 0x0000a400000c000b */
[----:B012-4-:R-:W-:Y:S01]  /*28930*/  ENDCOLLECTIVE ;  /* 0x000000000000791b */ /* 0x017fe20003800000 */
.L_x_8622:
[----:B------:R-:W-:Y:S05]  /*28940*/  BSYNC B1 ;  /* 0x0000000000017941 */ /* 0x000fea0003800000 */
.L_x_8621:
        /* <DEDUP_REMOVED lines=8> */
.L_x_8623:
[----:B------:R-:W-:Y:S01]  /*289d0*/  IMAD.MOV.U32 R46, RZ, RZ, R14 ;  /* 0x000000ffff2e7224 */ /* 0x000fe200078e000e */
[----:B------:R-:W-:Y:S06]  /*289e0*/  BRA `(.L_x_8624) ;  /* 0xfffffde000507947 */ /* 0x000fec000383ffff */
.L_x_8245:
[----:B------:R-:W-:Y:S01]  /*289f0*/  BSSY B1, `(.L_x_8625) ;  /* 0x0000008000017945 */ /* 0x000fe20003800000 */
[----:B0--3--:R-:W-:Y:S01]  /*28a00*/  IMAD.MOV.U32 R13, RZ, RZ, R101 ;  /* 0x000000ffff0d7224 */ /* 0x009fe200078e0065 */
[----:B------:R-:W-:Y:S01]  /*28a10*/  MOV R15, 0xffffffff ;  /* 0xffffffff000f7802 */ /* 0x000fe20000000f00 */
[----:B------:R-:W-:Y:S02]  /*28a20*/  IMAD.MOV.U32 R12, RZ, RZ, 0x3 ;  /* 0x00000003ff0c7424 */ /* 0x000fe400078e00ff */
[----:B------:R-:W-:-:S07]  /*28a30*/  IMAD.MOV.U32 R11, RZ, RZ, 0x181f ;  /* 0x0000181fff0b7424 */ /* 0x000fce00078e00ff */
[----:B-12-4-:R-:W-:Y:S05]  /*28a40*/  WARPSYNC.COLLECTIVE R15, `(.L_x_8626) ;  /* 0x000000000f087348 */ /* 0x016fea0003c00000 */
[----:B------:R0:W3:Y:S02]  /*28a50*/  SHFL.IDX P6, R14, R13, R12, R11 ;  /* 0x0000000c0d0e7389 */ /* 0x0000e400000c000b */
[----:B01234-:R-:W-:Y:S01]  /*28a60*/  ENDCOLLECTIVE ;  /* 0x000000000000791b */ /* 0x01ffe20003800000 */
.L_x_8626:
[----:B------:R-:W-:Y:S05]  /*28a70*/  BSYNC B1 ;  /* 0x0000000000017941 */ /* 0x000fea0003800000 */
.L_x_8625:
        /* <DEDUP_REMOVED lines=8> */
.L_x_8627:
[----:B------:R-:W-:Y:S01]  /*28b00*/  MOV R106, R14 ;  /* 0x0000000e006a7202 */ /* 0x000fe20000000f00 */
[----:B------:R-:W-:Y:S06]  /*28b10*/  BRA `(.L_x_8628) ;  /* 0xfffffde400f07947 */ /* 0x000fec000383ffff */
.L_x_8250:
[----:B0-----:R0:W1:Y:S02]  /*28b20*/  SYNCS.PHASECHK.TRANS64.TRYWAIT P3, [R89+URZ+0x28890], R100 ;  /* 0x02889064590075a7 */ /* 0x001064000806017f */
[----:B-1----:R-:W-:Y:S05]  /*28b30*/  @!P3 NANOSLEEP.SYNCS 0x989680 ;  /* 0x009896800000b95d */ /* 0x002fea0003900000 */
[----:B------:R-:W1:Y:S02]  /*28b40*/  @!P3 SYNCS.PHASECHK.TRANS64 P3, [R89+URZ+0x28890], R100 ;  /* 0x028890645900b5a7 */ /* 0x000e64000806007f */
[----:B-1----:R-:W-:Y:S05]  /*28b50*/  @!P3 BRA `(.L_x_8250) ;  /* 0xfffffffc00f0b947 */ /* 0x002fea000383ffff */
[----:B------:R-:W-:Y:S05]  /*28b60*/  BRA `(.L_x_8629) ;  /* 0xfffffdec00dc7947 */ /* 0x000fea000383ffff */
.L_x_8251:
        /* <DEDUP_REMOVED lines=8> */
.L_x_8631:
[----:B------:R-:W-:Y:S05]  /*28bf0*/  BSYNC B1 ;  /* 0x0000000000017941 */ /* 0x000fea0003800000 */
.L_x_8630:
        /* <DEDUP_REMOVED lines=8> */
.L_x_8632:
[----:B------:R-:W-:Y:S05]  /*28c80*/  BRA `(.L_x_8633) ;  /* 0xfffffdec00fc7947 */ /* 0x000fea000383ffff */
.L_x_8254:
        /* <DEDUP_REMOVED lines=8> */
.L_x_8635:
[----:B------:R-:W-:Y:S05]  /*28d10*/  BSYNC B1 ;  /* 0x0000000000017941 */ /* 0x000fea0003800000 */
.L_x_8634:
        /* <DEDUP_REMOVED lines=8> */
.L_x_8636:
[----:B------:R-:W-:Y:S05]  /*28da0*/  BRA `(.L_x_8637) ;  /* 0xfffffdec00fc7947 */ /* 0x000fea000383ffff */
.L_x_8257:
[----:B------:R-:W-:Y:S01]  /*28db0*/  BSSY B1, `(.L_x_8638) ;  /* 0x0000008000017945 */ /* 0x000fe20003800000 */
[----:B---3--:R-:W-:Y:S02]  /*28dc0*/  IMAD.MOV.U32 R13, RZ, RZ, R45 ;  /* 0x000000ffff0d7224 */ /* 0x008fe400078e002d */
[----:B------:R-:W-:Y:S02]  /*28dd0*/  IMAD.MOV.U32 R12, RZ, RZ, 0x2 ;  /* 0x00000002ff0c7424 */ /* 0x000fe400078e00ff */
[----:B------:R-:W-:Y:S02]  /*28de0*/  IMAD.MOV.U32 R11, RZ, RZ, 0x181f ;  /* 0x0000181fff0b7424 */ /* 0x000fe400078e00ff */
[----:B------:R-:W-:-:S07]  /*28df0*/  IMAD.MOV.U32 R15, RZ, RZ, -0x1 ;  /* 0xffffffffff0f7424 */ /* 0x000fce00078e00ff */
[----:B012-4-:R-:W-:Y:S05]  /*28e00*/  WARPSYNC.COLLECTIVE R15, `(.L_x_8639) ;  /* 0x000000000f087348 */ /* 0x017fea0003c00000 */
[----:B------:R3:W0:Y:S02]  /*28e10*/  SHFL.IDX P6, R14, R13, R12, R11 ;  /* 0x0000000c0d0e7389 */ /* 0x00062400000c000b */
[----:B01234-:R-:W-:Y:S01]  /*28e20*/  ENDCOLLECTIVE ;  /* 0x000000000000791b */ /* 0x01ffe20003800000 */
.L_x_8639:
[----:B------:R-:W-:Y:S05]  /*28e30*/  BSYNC B1 ;  /* 0x0000000000017941 */ /* 0x000fea0003800000 */
.L_x_8638:
        /* <DEDUP_REMOVED lines=8> */
.L_x_8640:
[----:B------:R-:W-:Y:S05]  /*28ec0*/  BRA `(.L_x_8641) ;  /* 0xfffffdf000007947 */ /* 0x000fea000383ffff */
.L_x_8260:
        /* <DEDUP_REMOVED lines=8> */
.L_x_8643:
[----:B------:R-:W-:Y:S05]  /*28f50*/  BSYNC B1 ;  /* 0x0000000000017941 */ /* 0x000fea0003800000 */
.L_x_8642:
        /* <DEDUP_REMOVED lines=8> */
.L_x_8644:
[----:B------:R-:W-:Y:S05]  /*28fe0*/  BRA `(.L_x_8645) ;  /* 0xfffffdf000047947 */ /* 0x000fea000383ffff */
.L_x_8264:
[----:B------:R0:W0:Y:S02]  /*28ff0*/  SYNCS.PHASECHK.TRANS64.TRYWAIT P4, [R89+URZ+0x288b0], R100 ;  /* 0x0288b064590075a7 */ /* 0x000024000808017f */
[----:B0-----:R-:W-:Y:S05]  /*29000*/  @!P4 NANOSLEEP.SYNCS 0x989680 ;  /* 0x009896800000c95d */ /* 0x001fea0003900000 */
[----:B------:R-:W0:Y:S02]  /*29010*/  @!P4 SYNCS.PHASECHK.TRANS64 P4, [R89+URZ+0x288b0], R100 ;  /* 0x0288b0645900c5a7 */ /* 0x000e24000808007f */
[----:B0-----:R-:W-:Y:S05]  /*29020*/  @!P4 BRA `(.L_x_8264) ;  /* 0xfffffffc00f0c947 */ /* 0x001fea000383ffff */
[----:B------:R-:W-:Y:S05]  /*29030*/  BRA `(.L_x_8646) ;  /* 0xfffffdf000807947 */ /* 0x000fea000383ffff */
.L_x_8286:
[----:B--2---:R0:W5:Y:S01]  /*29040*/  LDL R13, [R1+0x34] ;  /* 0x00003400010d7983 */ /* 0x0041620000100800 */
[----:B------:R-:W-:Y:S01]  /*29050*/  BSSY B0, `(.L_x_8647) ;  /* 0x0000007000007945 */ /* 0x000fe20003800000 */
[----:B------:R-:W-:Y:S02]  /*29060*/  IMAD.MOV.U32 R12, RZ, RZ, RZ ;  /* 0x000000ffff0c7224 */ /* 0x000fe400078e00ff */
[----:B------:R-:W-:Y:S02]  /*29070*/  IMAD.MOV.U32 R11, RZ, RZ, 0x1f ;  /* 0x0000001fff0b7424 */ /* 0x000fe400078e00ff */
[----:B------:R-:W-:-:S07]  /*29080*/  IMAD.MOV.U32 R15, RZ, RZ, -0x1 ;  /* 0xffffffffff0f7424 */ /* 0x000fce00078e00ff */
[----:B01--45:R-:W-:Y:S05]  /*29090*/  WARPSYNC.COLLECTIVE R15, `(.L_x_8648) ;  /* 0x000000000f087348 */ /* 0x033fea0003c00000 */
[----:B-----5:R2:W3:Y:S02]  /*290a0*/  SHFL.IDX P6, R14, R13, R12, R11 ;  /* 0x0000000c0d0e7389 */ /* 0x0204e400000c000b */
[----:B01234-:R-:W-:Y:S01]  /*290b0*/  ENDCOLLECTIVE ;  /* 0x000000000000791b */ /* 0x01ffe20003800000 */
.L_x_8648:
[----:B------:R-:W-:Y:S05]  /*290c0*/  BSYNC B0 ;  /* 0x0000000000007941 */ /* 0x000fea0003800000 */
.L_x_8647:
[----:B------:R-:W-:Y:S01]  /*290d0*/  IMAD.MOV.U32 R199, RZ, RZ, R14 ;  /* 0x000000ffffc77224 */ /* 0x000fe200078e000e */
[----:B------:R-:W-:Y:S06]  /*290e0*/  BRA `(.L_x_8649) ;  /* 0xfffffe00004c7947 */ /* 0x000fec000383ffff */
.L_x_8298:
[----:B------:R-:W-:Y:S01]  /*290f0*/  BSSY B1, `(.L_x_8650) ;  /* 0x0000008000017945 */ /* 0x000fe20003800000 */
[----:B------:R-:W-:Y:S01]  /*29100*/  IMAD.MOV.U32 R13, RZ, RZ, R6 ;  /* 0x000000ffff0d7224 */ /* 0x000fe200078e0006 */
[----:B------:R-:W-:Y:S01]  /*29110*/  MOV R12, RZ ;  /* 0x000000ff000c7202 */ /* 0x000fe20000000f00 */
[----:B------:R-:W-:Y:S02]  /*29120*/  IMAD.MOV.U32 R11, RZ, RZ, 0x181f ;  /* 0x0000181fff0b7424 */ /* 0x000fe400078e00ff */
[----:B------:R-:W-:-:S07]  /*29130*/  IMAD.MOV.U32 R15, RZ, RZ, -0x1 ;  /* 0xffffffffff0f7424 */ /* 0x000fce00078e00ff */
[----:B-1--4-:R-:W-:Y:S05]  /*29140*/  WARPSYNC.COLLECTIVE R15, `(.L_x_8651) ;  /* 0x000000000f087348 */ /* 0x012fea0003c00000 */
[----:B------:R0:W2:Y:S02]  /*29150*/  SHFL.IDX P6, R14, R13, R12, R11 ;  /* 0x0000000c0d0e7389 */ /* 0x0000a400000c000b */
[----:B012-4-:R-:W-:Y:S01]  /*29160*/  ENDCOLLECTIVE ;  /* 0x000000000000791b */ /* 0x017fe20003800000 */
.L_x_8651:
[----:B------:R-:W-:Y:S05]  /*29170*/  BSYNC B1 ;  /* 0x0000000000017941 */ /* 0x000fea0003800000 */
.L_x_8650:
        /* <DEDUP_REMOVED lines=8> */
.L_x_8652:
[----:B------:R-:W-:Y:S02]  /*29200*/  IMAD.MOV.U32 R13, RZ, RZ, R8 ;  /* 0x000000ffff0d7224 */ /* 0x000fe400078e0008 */
[----:B------:R-:W-:-:S07]  /*29210*/  IMAD.MOV.U32 R3, RZ, RZ, R14 ;  /* 0x000000ffff037224 */ /* 0x000fce00078e000e */
[----:B------:R-:W-:Y:S05]  /*29220*/  WARPSYNC.COLLECTIVE R15, `(.L_x_8653) ;  /* 0x000000000f087348 */ /* 0x000fea0003c00000 */
[----:B------:R0:W1:Y:S02]  /*29230*/  SHFL.IDX P6, R14, R13, R12, R11 ;  /* 0x0000000c0d0e7389 */ /* 0x00006400000c000b */
[----:B01----:R-:W-:Y:S01]  /*29240*/  ENDCOLLECTIVE ;  /* 0x000000000000791b */ /* 0x003fe20003800000 */
.L_x_8653:
[----:B------:R-:W-:Y:S02]  /*29250*/  IMAD.MOV.U32 R13, RZ, RZ, R7 ;  /* 0x000000ffff0d7224 */ /* 0x000fe400078e0007 */
[----:B------:R-:W-:-:S07]  /*29260*/  IMAD.MOV.U32 R4, RZ, RZ, R14 ;  /* 0x000000ffff047224 */ /* 0x000fce00078e000e */
[----:B------:R-:W-:Y:S05]  /*29270*/  WARPSYNC.COLLECTIVE R15, `(.L_x_8654) ;  /* 0x000000000f087348 */ /* 0x000fea0003c00000 */
[----:B------:R0:W1:Y:S02]  /*29280*/  SHFL.IDX P6, R14, R13, R12, R11 ;  /* 0x0000000c0d0e7389 */ /* 0x00006400000c000b */
[----:B01----:R-:W-:Y:S01]  /*29290*/  ENDCOLLECTIVE ;  /* 0x000000000000791b */ /* 0x003fe20003800000 */
.L_x_8654:
[----:B------:R-:W-:Y:S05]  /*292a0*/  BRA `(.L_x_8655) ;  /* 0xfffffe0400b07947 */ /* 0x000fea000383ffff */
.L_x_8301:
[----:B------:R-:W-:Y:S01]  /*292b0*/  BSSY B1, `(.L_x_8656) ;  /* 0x0000008000017945 */ /* 0x000fe20003800000 */
[----:B-1----:R-:W-:Y:S01]  /*292c0*/  MOV R13, R6 ;  /* 0x00000006000d7202 */ /* 0x002fe20000000f00 */
[----:B------:R-:W-:Y:S02]  /*292d0*/  IMAD.MOV.U32 R12, RZ, RZ, 0x1 ;  /* 0x00000001ff0c7424 */ /* 0x000fe400078e00ff */
[----:B------:R-:W-:Y:S02]  /*292e0*/  IMAD.MOV.U32 R11, RZ, RZ, 0x181f ;  /* 0x0000181fff0b7424 */ /* 0x000fe400078e00ff */
[----:B------:R-:W-:-:S07]  /*292f0*/  IMAD.MOV.U32 R15, RZ, RZ, -0x1 ;  /* 0xffffffffff0f7424 */ /* 0x000fce00078e00ff */
[----:B----4-:R-:W-:Y:S05]  /*29300*/  WARPSYNC.COLLECTIVE R15, `(.L_x_8657) ;  /* 0x000000000f087348 */ /* 0x010fea0003c00000 */
[----:B------:R0:W1:Y:S02]  /*29310*/  SHFL.IDX P6, R14, R13, R12, R11 ;  /* 0x0000000c0d0e7389 */ /* 0x00006400000c000b */
[----:B01--4-:R-:W-:Y:S01]  /*29320*/  ENDCOLLECTIVE ;  /* 0x000000000000791b */ /* 0x013fe20003800000 */
.L_x_8657:
[----:B------:R-:W-:Y:S05]  /*29330*/  BSYNC B1 ;  /* 0x0000000000017941 */ /* 0x000fea0003800000 */
.L_x_8656:
        /* <DEDUP_REMOVED lines=8> */
.L_x_8658:
[----:B------:R-:W-:Y:S02]  /*293c0*/  IMAD.MOV.U32 R13, RZ, RZ, R8 ;  /* 0x000000ffff0d7224 */ /* 0x000fe400078e0008 */
[----:B------:R-:W-:-:S07]  /*293d0*/  IMAD.MOV.U32 R3, RZ, RZ, R14 ;  /* 0x000000ffff037224 */ /* 0x000fce00078e000e */
[----:B------:R-:W-:Y:S05]  /*293e0*/  WARPSYNC.COLLECTIVE R15, `(.L_x_8659) ;  /* 0x000000000f087348 */ /* 0x000fea0003c00000 */
[----:B------:R0:W1:Y:S02]  /*293f0*/  SHFL.IDX P6, R14, R13, R12, R11 ;  /* 0x0000000c0d0e7389 */ /* 0x00006400000c000b */
[----:B01----:R-:W-:Y:S01]  /*29400*/  ENDCOLLECTIVE ;  /* 0x000000000000791b */ /* 0x003fe20003800000 */
.L_x_8659:
[----:B------:R-:W-:Y:S01]  /*29410*/  MOV R13, R7 ;  /* 0x00000007000d7202 */ /* 0x000fe20000000f00 */
[----:B------:R-:W-:-:S07]  /*29420*/  IMAD.MOV.U32 R4, RZ, RZ, R14 ;  /* 0x000000ffff047224 */ /* 0x000fce00078e000e */
[----:B------:R-:W-:Y:S05]  /*29430*/  WARPSYNC.COLLECTIVE R15, `(.L_x_8660) ;  /* 0x000000000f087348 */ /* 0x000fea0003c00000 */
[----:B------:R0:W1:Y:S02]  /*29440*/  SHFL.IDX P6, R14, R13, R12, R11 ;  /* 0x0000000c0d0e7389 */ /* 0x00006400000c000b */
[----:B01----:R-:W-:Y:S01]  /*29450*/  ENDCOLLECTIVE ;  /* 0x000000000000791b */ /* 0x003fe20003800000 */
.L_x_8660:
[----:B------:R-:W-:Y:S05]  /*29460*/  BRA `(.L_x_8661) ;  /* 0xfffffe08001c7947 */ /* 0x000fea000383ffff */
.L_x_8304:
[----:B------:R-:W-:Y:S01]  /*29470*/  BSSY B1, `(.L_x_8662) ;  /* 0x0000008000017945 */ /* 0x000fe20003800000 */
[----:B------:R-:W-:Y:S02]  /*29480*/  IMAD.MOV.U32 R13, RZ, RZ, R6 ;  /* 0x000000ffff0d7224 */ /* 0x000fe400078e0006 */
[----:B------:R-:W-:Y:S02]  /*29490*/  IMAD.MOV.U32 R12, RZ, RZ, 0x2 ;  /* 0x00000002ff0c7424 */ /* 0x000fe400078e00ff */
[----:B------:R-:W-:Y:S02]  /*294a0*/  IMAD.MOV.U32 R11, RZ, RZ, 0x181f ;  /* 0x0000181fff0b7424 */ /* 0x000fe400078e00ff */
[----:B------:R-:W-:-:S07]  /*294b0*/  IMAD.MOV.U32 R15, RZ, RZ, -0x1 ;  /* 0xffffffffff0f7424 */ /* 0x000fce00078e00ff */
[----:B-1--4-:R-:W-:Y:S05]  /*294c0*/  WARPSYNC.COLLECTIVE R15, `(.L_x_8663) ;  /* 0x000000000f087348 */ /* 0x012fea0003c00000 */
[----:B------:R0:W2:Y:S02]  /*294d0*/  SHFL.IDX P6, R14, R13, R12, R11 ;  /* 0x0000000c0d0e7389 */ /* 0x0000a400000c000b */
[----:B012-4-:R-:W-:Y:S01]  /*294e0*/  ENDCOLLECTIVE ;  /* 0x000000000000791b */ /* 0x017fe20003800000 */
.L_x_8663:
[----:B------:R-:W-:Y:S05]  /*294f0*/  BSYNC B1 ;  /* 0x0000000000017941 */ /* 0x000fea0003800000 */
.L_x_8662:
        /* <DEDUP_REMOVED lines=8> */
.L_x_8664:
[----:B------:R-:W-:Y:S02]  /*29580*/  IMAD.MOV.U32 R13, RZ, RZ, R8 ;  /* 0x000000ffff0d7224 */ /* 0x000fe400078e0008 */
[----:B------:R-:W-:-:S07]  /*29590*/  IMAD.MOV.U32 R3, RZ, RZ, R14 ;  /* 0x000000ffff037224 */ /* 0x000fce00078e000e */
[----:B------:R-:W-:Y:S05]  /*295a0*/  WARPSYNC.COLLECTIVE R15, `(.L_x_8665) ;  /* 0x000000000f087348 */ /* 0x000fea0003c00000 */
[----:B------:R0:W1:Y:S02]  /*295b0*/  SHFL.IDX P6, R14, R13, R12, R11 ;  /* 0x0000000c0d0e7389 */ /* 0x00006400000c000b */
[----:B01----:R-:W-:Y:S01]  /*295c0*/  ENDCOLLECTIVE ;  /* 0x000000000000791b */ /* 0x003fe20003800000 */
.L_x_8665:
[----:B------:R-:W-:Y:S01]  /*295d0*/  IMAD.MOV.U32 R13, RZ, RZ, R7 ;  /* 0x000000ffff0d7224 */ /* 0x000fe200078e0007 */
[----:B------:R-:W-:-:S07]  /*295e0*/  MOV R4, R14 ;  /* 0x0000000e00047202 */ /* 0x000fce0000000f00 */
[----:B------:R-:W-:Y:S05]  /*295f0*/  WARPSYNC.COLLECTIVE R15, `(.L_x_8666) ;  /* 0x000000000f087348 */ /* 0x000fea0003c00000 */
[----:B------:R0:W1:Y:S02]  /*29600*/  SHFL.IDX P6, R14, R13, R12, R11 ;  /* 0x0000000c0d0e7389 */ /* 0x00006400000c000b */
[----:B01----:R-:W-:Y:S01]  /*29610*/  ENDCOLLECTIVE ;  /* 0x000000000000791b */ /* 0x003fe20003800000 */
.L_x_8666:
[----:B------:R-:W-:Y:S05]  /*29620*/  BRA `(.L_x_8667) ;  /* 0xfffffe0800787947 */ /* 0x000fea000383ffff */
.L_x_8307:
        /* <DEDUP_REMOVED lines=8> */
.L_x_8669:
[----:B------:R-:W-:Y:S05]  /*296b0*/  BSYNC B1 ;  /* 0x0000000000017941 */ /* 0x000fea0003800000 */
.L_x_8668:
        /* <DEDUP_REMOVED lines=8> */
.L_x_8670:
[----:B------:R-:W-:Y:S01]  /*29740*/  MOV R13, R8 ;  /* 0x00000008000d7202 */ /* 0x000fe20000000f00 */
[----:B------:R-:W-:-:S07]  /*29750*/  IMAD.MOV.U32 R3, RZ, RZ, R14 ;  /* 0x000000ffff037224 */ /* 0x000fce00078e000e */
[----:B------:R-:W-:Y:S05]  /*29760*/  WARPSYNC.COLLECTIVE R15, `(.L_x_8671) ;  /* 0x000000000f087348 */ /* 0x000fea0003c00000 */
[----:B------:R0:W1:Y:S02]  /*29770*/  SHFL.IDX P6, R14, R13, R12, R11 ;  /* 0x0000000c0d0e7389 */ /* 0x00006400000c000b */
[----:B01----:R-:W-:Y:S01]  /*29780*/  ENDCOLLECTIVE ;  /* 0x000000000000791b */ /* 0x003fe20003800000 */
.L_x_8671:
[----:B------:R-:W-:Y:S02]  /*29790*/  IMAD.MOV.U32 R13, RZ, RZ, R7 ;  /* 0x000000ffff0d7224 */ /* 0x000fe400078e0007 */
[----:B------:R-:W-:-:S07]  /*297a0*/  IMAD.MOV.U32 R4, RZ, RZ, R14 ;  /* 0x000000ffff047224 */ /* 0x000fce00078e000e */
[----:B------:R-:W-:Y:S05]  /*297b0*/  WARPSYNC.COLLECTIVE R15, `(.L_x_8672) ;  /* 0x000000000f087348 */ /* 0x000fea0003c00000 */
[----:B------:R0:W1:Y:S02]  /*297c0*/  SHFL.IDX P6, R14, R13, R12, R11 ;  /* 0x0000000c0d0e7389 */ /* 0x00006400000c000b */
[----:B01----:R-:W-:Y:S01]  /*297d0*/  ENDCOLLECTIVE ;  /* 0x000000000000791b */ /* 0x003fe20003800000 */
.L_x_8672:
[----:B------:R-:W-:Y:S05]  /*297e0*/  BRA `(.L_x_8673) ;  /* 0xfffffe0800d47947 */ /* 0x000fea000383ffff */
.L_x_8311:
[----:B0-----:R0:W1:Y:S02]  /*297f0*/  SYNCS.PHASECHK.TRANS64.TRYWAIT P0, [R18+URZ+0x28800], R5 ;  /* 0x02880005120075a7 */ /* 0x001064000800017f */
[----:B-1----:R-:W-:Y:S05]  /*29800*/  @!P0 NANOSLEEP.SYNCS 0x989680 ;  /* 0x009896800000895d */ /* 0x002fea0003900000 */
[----:B------:R-:W1:Y:S02]  /*29810*/  @!P0 SYNCS.PHASECHK.TRANS64 P0, [R18+URZ+0x28800], R5 ;  /* 0x02880005120085a7 */ /* 0x000e64000800007f */
[----:B-1----:R-:W-:Y:S05]  /*29820*/  @!P0 BRA `(.L_x_8311) ;  /* 0xfffffffc00f08947 */ /* 0x002fea000383ffff */
[----:B------:R-:W-:Y:S05]  /*29830*/  BRA `(.L_x_8674) ;  /* 0xfffffe0c00907947 */ /* 0x000fea000383ffff */
.L_x_8327:
[----:B------:R-:W0:Y:S01]  /*29840*/  LDC R53, c[0x0][0x3f4] ;  /* 0x0000fd00ff357b82 */ /* 0x000e220000000800 */
[----:B------:R-:W-:Y:S01]  /*29850*/  BSSY B1, `(.L_x_8675) ;  /* 0x0000008000017945 */ /* 0x000fe20003800000 */
[----:B--2---:R-:W-:Y:S01]  /*29860*/  IMAD.MOV.U32 R13, RZ, RZ, R35 ;  /* 0x000000ffff0d7224 */ /* 0x004fe200078e0023 */
[----:B------:R-:W-:Y:S01]  /*29870*/  MOV R15, 0xffffffff ;  /* 0xffffffff000f7802 */ /* 0x000fe20000000f00 */
[----:B------:R-:W-:Y:S02]  /*29880*/  IMAD.MOV.U32 R12, RZ, RZ, RZ ;  /* 0x000000ffff0c7224 */ /* 0x000fe400078e00ff */
[----:B------:R-:W-:-:S07]  /*29890*/  IMAD.MOV.U32 R11, RZ, RZ, 0x181f ;  /* 0x0000181fff0b7424 */ /* 0x000fce00078e00ff */
[----:B01--4-:R-:W-:Y:S05]  /*298a0*/  WARPSYNC.COLLECTIVE R15, `(.L_x_8676) ;  /* 0x000000000f087348 */ /* 0x013fea0003c00000 */
[----:B------:R2:W3:Y:S02]  /*298b0*/  SHFL.IDX P6, R14, R13, R12, R11 ;  /* 0x0000000c0d0e7389 */ /* 0x0004e400000c000b */
[----:B01234-:R-:W-:Y:S01]  /*298c0*/  ENDCOLLECTIVE ;  /* 0x000000000000791b */ /* 0x01ffe20003800000 */
.L_x_8676:
[----:B------:R-:W-:Y:S05]  /*298d0*/  BSYNC B1 ;  /* 0x0000000000017941 */ /* 0x000fea0003800000 */
.L_x_8675:
[----:B------:R-:W-:Y:S01]  /*298e0*/  IMAD.MOV.U32 R13, RZ, RZ, R32 ;  /* 0x000000ffff0d7224 */ /* 0x000fe200078e0020 */
[----:B------:R-:W-:Y:S01]  /*298f0*/  ISETP.GE.AND P0, PT, R16, R53, PT ;  /* 0x000000351000720c */ /* 0x000fe20003f06270 */
[----:B------:R-:W-:Y:S02]  /*29900*/  IMAD.MOV.U32 R12, RZ, RZ, RZ ;  /* 0x000000ffff0c7224 */ /* 0x000fe400078e00ff */
[----:B------:R-:W-:Y:S02]  /*29910*/  IMAD.MOV.U32 R11, RZ, RZ, 0x181f ;  /* 0x0000181fff0b7424 */ /* 0x000fe400078e00ff */
[----:B------:R-:W-:Y:S02]  /*29920*/  IMAD.MOV.U32 R15, RZ, RZ, -0x1 ;  /* 0xffffffffff0f7424 */ /* 0x000fe400078e00ff */
[----:B------:R-:W-:Y:S02]  /*29930*/  IMAD.MOV.U32 R0, RZ, RZ, R14 ;  /* 0x000000ffff007224 */ /* 0x000fe400078e000e */
[----:B------:R-:W-:-:S07]  /*29940*/  IMAD R3, R194, R5, RZ ;  /* 0x00000005c2037224 */ /* 0x000fce00078e02ff */
[----:B------:R-:W-:Y:S05]  /*29950*/  WARPSYNC.COLLECTIVE R15, `(.L_x_8677) ;  /* 0x000000000f087348 */ /* 0x000fea0003c00000 */
[----:B------:R0:W1:Y:S02]  /*29960*/  SHFL.IDX P6, R14, R13, R12, R11 ;  /* 0x0000000c0d0e7389 */ /* 0x00006400000c000b */
[----:B01----:R-:W-:Y:S01]  /*29970*/  ENDCOLLECTIVE ;  /* 0x000000000000791b */ /* 0x003fe20003800000 */
.L_x_8677:
[----:B------:R-:W-:Y:S01]  /*29980*/  ISETP.GE.OR P1, PT, R54, R3, P0 ;  /* 0x000000033600720c */ /* 0x000fe20000726670 */
[----:B------:R-:W-:-:S12]  /*29990*/  IMAD.MOV.U32 R13, RZ, RZ, R33 ;  /* 0x000000ffff0d7224 */ /* 0x000fd800078e0021 */
[C---:B------:R-:W-:Y:S01]  /*299a0*/  @!P1 IMAD.SHL.U32 R21, R16.reuse, 0x2, RZ ;  /* 0x0000000210159824 */ /* 0x040fe200078e00ff */
[----:B------:R-:W-:Y:S02]  /*299b0*/  @!P1 SHF.L.U64.HI R6, R16, 0x1, R17 ;  /* 0x0000000110069819 */ /* 0x000fe40000010211 */
[----:B------:R-:W-:-:S07]  /*299c0*/  MOV R4, R14 ;  /* 0x0000000e00047202 */ /* 0x000fce0000000f00 */
[----:B------:R-:W-:Y:S05]  /*299d0*/  WARPSYNC.COLLECTIVE R15, `(.L_x_8678) ;  /* 0x000000000f087348 */ /* 0x000fea0003c00000 */
[----:B------:R0:W1:Y:S02]  /*299e0*/  SHFL.IDX P6, R14, R13, R12, R11 ;  /* 0x0000000c0d0e7389 */ /* 0x00006400000c000b */
[----:B01----:R-:W-:Y:S01]  /*299f0*/  ENDCOLLECTIVE ;  /* 0x000000000000791b */ /* 0x003fe20003800000 */
.L_x_8678:
[----:B------:R-:W-:-:S04]  /*29a00*/  @!P1 IADD3 R4, P2, R4, R21, RZ ;  /* 0x0000001504049210 */ /* 0x000fc80007f5e0ff */
[----:B------:R-:W-:Y:S01]  /*29a10*/  @!P1 MOV R8, R4 ;  /* 0x0000000400089202 */ /* 0x000fe20000000f00 */
[----:B------:R-:W-:-:S04]  /*29a20*/  @!P1 IMAD.X R7, R0, 0x1, R6, P2 ;  /* 0x0000000100079824 */ /* 0x000fc800010e0606 */
[----:B------:R-:W-:Y:S02]  /*29a30*/  @!P1 IMAD.MOV.U32 R9, RZ, RZ, R7 ;  /* 0x000000ffff099224 */ /* 0x000fe400078e0007 */
[----:B------:R-:W-:Y:S02]  /*29a40*/  IMAD.MOV.U32 R13, RZ, RZ, R34 ;  /* 0x000000ffff0d7224 */ /* 0x000fe400078e0022 */
[----:B------:R-:W-:-:S07]  /*29a50*/  IMAD.MOV.U32 R5, RZ, RZ, R14 ;  /* 0x000000ffff057224 */ /* 0x000fce00078e000e */
[----:B------:R-:W-:Y:S05]  /*29a60*/  WARPSYNC.COLLECTIVE R15, `(.L_x_8679) ;  /* 0x000000000f087348 */ /* 0x000fea0003c00000 */
[----:B------:R0:W1:Y:S02]  /*29a70*/  SHFL.IDX P6, R14, R13, R12, R11 ;  /* 0x0000000c0d0e7389 */ /* 0x00006400000c000b */
[----:B01----:R-:W-:Y:S01]  /*29a80*/  ENDCOLLECTIVE ;  /* 0x000000000000791b */ /* 0x003fe20003800000 */
.L_x_8679:
[----:B------:R-:W2:Y:S01]  /*29a90*/  @!P1 LD.E.128 R8, desc[UR54][R8.64] ;  /* 0x0000003608089980 */ /* 0x000ea2000c101d00 */
[----:B------:R-:W-:-:S05]  /*29aa0*/  @!P1 IADD3 R14, P2, R14, R21, RZ ;  /* 0x000000150e0e9210 */ /* 0x000fca0007f5e0ff */
[----:B------:R-:W-:Y:S02]  /*29ab0*/  @!P1 IMAD.X R5, R5, 0x1, R6, P2 ;  /* 0x0000000105059824 */ /* 0x000fe400010e0606 */
[----:B------:R-:W-:-:S06]  /*29ac0*/  @!P1 IMAD.MOV.U32 R4, RZ, RZ, R14 ;  /* 0x000000ffff049224 */ /* 0x000fcc00078e000e */
[----:B------:R-:W5:Y:S01]  /*29ad0*/  @!P1 LD.E.128 R4, desc[UR54][R4.64] ;  /* 0x0000003604049980 */ /* 0x000f62000c101d00 */
[----:B------:R-:W-:Y:S02]  /*29ae0*/  CS2R R46, SRZ ;  /* 0x00000000002e7805 */ /* 0x000fe4000001ff00 */
[----:B------:R-:W-:Y:S01]  /*29af0*/  CS2R R50, SRZ ;  /* 0x0000000000327805 */ /* 0x000fe2000001ff00 */
[----:B------:R-:W-:Y:S01]  /*29b00*/  IMAD.MOV.U32 R13, RZ, RZ, R35 ;  /* 0x000000ffff0d7224 */ /* 0x000fe200078e0023 */
[----:B------:R-:W-:Y:S02]  /*29b10*/  CS2R R20, SRZ ;  /* 0x0000000000147805 */ /* 0x000fe4000001ff00 */
[----:B------:R-:W-:Y:S01]  /*29b20*/  CS2R R38, SRZ ;  /* 0x0000000000267805 */ /* 0x000fe2000001ff00 */
[----:B--2---:R-:W-:Y:S02]  /*29b30*/  @!P1 IMAD.MOV.U32 R47, RZ, RZ, R9 ;  /* 0x000000ffff2f9224 */ /* 0x004fe400078e0009 */
[----:B------:R-:W-:Y:S01]  /*29b40*/  @!P1 IMAD.MOV.U32 R51, RZ, RZ, R11 ;  /* 0x000000ffff339224 */ /* 0x000fe200078e000b */
[----:B------:R-:W-:Y:S01]  /*29b50*/  MOV R11, 0x181f ;  /* 0x0000181f000b7802 */ /* 0x000fe20000000f00 */
[----:B------:R-:W-:-:S02]  /*29b60*/  IMAD.MOV.U32 R12, RZ, RZ, R47 ;  /* 0x000000ffff0c7224 */ /* 0x000fc400078e002f */
[----:B------:R-:W-:Y:S02]  /*29b70*/  @!P1 IMAD.MOV.U32 R46, RZ, RZ, R8 ;  /* 0x000000ffff2e9224 */ /* 0x000fe400078e0008 */
[----:B------:R-:W-:Y:S01]  /*29b80*/  @!P1 IMAD.MOV.U32 R50, RZ, RZ, R10 ;  /* 0x000000ffff329224 */ /* 0x000fe200078e000a */
[----:B------:R-:W-:Y:S01]  /*29b90*/  PRMT R66, R12, 0x7610, R66 ;  /* 0x000076100c427816 */ /* 0x000fe20000000042 */
[----:B------:R-:W-:Y:S01]  /*29ba0*/  IMAD.MOV.U32 R12, RZ, RZ, 0x1 ;  /* 0x00000001ff0c7424 */ /* 0x000fe200078e00ff */
[----:B------:R-:W-:Y:S01]  /*29bb0*/  MOV R0, R46 ;  /* 0x0000002e00007202 */ /* 0x000fe20000000f00 */
[----:B------:R-:W-:Y:S02]  /*29bc0*/  IMAD.MOV.U32 R10, RZ, RZ, R50 ;  /* 0x000000ffff0a7224 */ /* 0x000fe400078e0032 */
[----:B------:R-:W-:-:S07]  /*29bd0*/  IMAD.MOV.U32 R24, RZ, RZ, R51 ;  /* 0x000000ffff187224 */ /* 0x000fce00078e0033 */
[----:B-----5:R-:W-:Y:S05]  /*29be0*/  WARPSYNC.COLLECTIVE R15, `(.L_x_8680) ;  /* 0x000000000f087348 */ /* 0x020fea0003c00000 */
[----:B------:R0:W1:Y:S02]  /*29bf0*/  SHFL.IDX P6, R14, R13, R12, R11 ;  /* 0x0000000c0d0e7389 */ /* 0x00006400000c000b */
[----:B01---5:R-:W-:Y:S01]  /*29c00*/  ENDCOLLECTIVE ;  /* 0x000000000000791b */ /* 0x023fe20003800000 */
.L_x_8680:
[----:B------:R-:W-:Y:S02]  /*29c10*/  PRMT R64, R64, 0x5410, R0 ;  /* 0x0000541040407816 */ /* 0x000fe40000000000 */
[----:B------:R-:W-:Y:S02]  /*29c20*/  PRMT R37, R10, 0x5410, R24 ;  /* 0x000054100a257816 */ /* 0x000fe40000000018 */
[----:B------:R-:W-:Y:S02]  /*29c30*/  CS2R R24, SRZ ;  /* 0x0000000000187805 */ /* 0x000fe4000001ff00 */
[----:B------:R-:W-:Y:S01]  /*29c40*/  @!P1 MOV R21, R7 ;  /* 0x0000000700159202 */ /* 0x000fe20000000f00 */
[----:B------:R-:W-:Y:S02]  /*29c50*/  @!P1 IMAD.MOV.U32 R38, RZ, RZ, R4 ;  /* 0x000000ffff269224 */ /* 0x000fe400078e0004 */
[----:B------:R-:W-:Y:S02]  /*29c60*/  @!P1 IMAD.MOV.U32 R39, RZ, RZ, R5 ;  /* 0x000000ffff279224 */ /* 0x000fe400078e0005 */
[----:B------:R-:W-:-:S02]  /*29c70*/  @!P1 IMAD.MOV.U32 R20, RZ, RZ, R6 ;  /* 0x000000ffff149224 */ /* 0x000fc400078e0006 */
[----:B------:R-:W-:Y:S02]  /*29c80*/  IMAD.MOV.U32 R13, RZ, RZ, R32 ;  /* 0x000000ffff0d7224 */ /* 0x000fe400078e0020 */
[----:B------:R-:W-:Y:S02]  /*29c90*/  IMAD.MOV.U32 R4, RZ, RZ, R38 ;  /* 0x000000ffff047224 */ /* 0x000fe400078e0026 */
[----:B------:R-:W-:Y:S02]  /*29ca0*/  IMAD.MOV.U32 R5, RZ, RZ, R39 ;  /* 0x000000ffff057224 */ /* 0x000fe400078e0027 */
[----:B------:R-:W-:Y:S02]  /*29cb0*/  IMAD.MOV.U32 R6, RZ, RZ, R20 ;  /* 0x000000ffff067224 */ /* 0x000fe400078e0014 */
[----:B------:R-:W-:Y:S01]  /*29cc0*/  IMAD.MOV.U32 R7, RZ, RZ, R21 ;  /* 0x000000ffff077224 */ /* 0x000fe200078e0015 */
[----:B------:R-:W-:Y:S01]  /*29cd0*/  PRMT R66, R66, 0x5410, R5 ;  /* 0x0000541042427816 */ /* 0x000fe20000000005 */
[----:B------:R-:W-:Y:S01]  /*29ce0*/  IMAD.MOV.U32 R0, RZ, RZ, R14 ;  /* 0x000000ffff007224 */ /* 0x000fe200078e000e */
[----:B------:R-:W-:-:S07]  /*29cf0*/  PRMT R65, R6, 0x5410, R4 ;  /* 0x0000541006417816 */ /* 0x000fce0000000004 */
[----:B------:R-:W-:Y:S05]  /*29d00*/  WARPSYNC.COLLECTIVE R15, `(.L_x_8681) ;  /* 0x000000000f087348 */ /* 0x000fea0003c00000 */
[----:B------:R0:W1:Y:S02]  /*29d10*/  SHFL.IDX P6, R14, R13, R12, R11 ;  /* 0x0000000c0d0e7389 */ /* 0x00006400000c000b */
[----:B01----:R-:W-:Y:S01]  /*29d20*/  ENDCOLLECTIVE ;  /* 0x000000000000791b */ /* 0x003fe20003800000 */
.L_x_8681:
[----:B------:R-:W-:Y:S01]  /*29d30*/  PRMT R64, R7, 0x7610, R64 ;  /* 0x0000761007407816 */ /* 0x000fe20000000040 */
[----:B------:R-:W-:Y:S02]  /*29d40*/  IMAD.MOV.U32 R13, RZ, RZ, R33 ;  /* 0x000000ffff0d7224 */ /* 0x000fe400078e0021 */
[----:B------:R-:W-:-:S07]  /*29d50*/  IMAD.MOV.U32 R8, RZ, RZ, R14 ;  /* 0x000000ffff087224 */ /* 0x000fce00078e000e */
[----:B------:R-:W-:Y:S05]  /*29d60*/  WARPSYNC.COLLECTIVE R15, `(.L_x_8682) ;  /* 0x000000000f087348 */ /* 0x000fea0003c00000 */
[----:B------:R0:W1:Y:S02]  /*29d70*/  SHFL.IDX P6, R14, R13, R12, R11 ;  /* 0x0000000c0d0e7389 */ /* 0x00006400000c000b */
[----:B01----:R-:W-:Y:S01]  /*29d80*/  ENDCOLLECTIVE ;  /* 0x000000000000791b */ /* 0x003fe20003800000 */
.L_x_8682:
[----:B------:R-:W-:Y:S01]  /*29d90*/  MOV R13, R34 ;  /* 0x00000022000d7202 */ /* 0x000fe20000000f00 */
[----:B------:R-:W-:-:S07]  /*29da0*/  IMAD.MOV.U32 R9, RZ, RZ, R14 ;  /* 0x000000ffff097224 */ /* 0x000fce00078e000e */
[----:B------:R-:W-:Y:S05]  /*29db0*/  WARPSYNC.COLLECTIVE R15, `(.L_x_8683) ;  /* 0x000000000f087348 */ /* 0x000fea0003c00000 */
[----:B------:R0:W1:Y:S02]  /*29dc0*/  SHFL.IDX P6, R14, R13, R12, R11 ;  /* 0x0000000c0d0e7389 */ /* 0x00006400000c000b */
[----:B01----:R-:W-:Y:S01]  /*29dd0*/  ENDCOLLECTIVE ;  /* 0x000000000000791b */ /* 0x003fe20003800000 */
.L_x_8683:
[----:B------:R-:W-:Y:S05]  /*29de0*/  BRA `(.L_x_8684) ;  /* 0xfffffe2400547947 */ /* 0x000fea000383ffff */
.L_x_8330:
[----:B------:R-:W-:Y:S01]  /*29df0*/  BSSY B1, `(.L_x_8685) ;  /* 0x0000008000017945 */ /* 0x000fe20003800000 */
[----:B------:R-:W-:Y:S01]  /*29e00*/  IMAD.MOV.U32 R13, RZ, RZ, R35 ;  /* 0x000000ffff0d7224 */ /* 0x000fe200078e0023 */
[----:B------:R-:W-:Y:S01]  /*29e10*/  MOV R12, 0x2 ;  /* 0x00000002000c7802 */ /* 0x000fe20000000f00 */
[----:B------:R-:W-:Y:S02]  /*29e20*/  IMAD.MOV.U32 R11, RZ, RZ, 0x181f ;  /* 0x0000181fff0b7424 */ /* 0x000fe400078e00ff */
[----:B-1----:R-:W-:-:S07]  /*29e30*/  IMAD.MOV.U32 R15, RZ, RZ, -0x1 ;  /* 0xffffffffff0f7424 */ /* 0x002fce00078e00ff */
[----:B----4-:R-:W-:Y:S05]  /*29e40*/  WARPSYNC.COLLECTIVE R15, `(.L_x_8686) ;  /* 0x000000000f087348 */ /* 0x010fea0003c00000 */
[----:B------:R0:W1:Y:S02]  /*29e50*/  SHFL.IDX P6, R14, R13, R12, R11 ;  /* 0x0000000c0d0e7389 */ /* 0x00006400000c000b */
[----:B01--4-:R-:W-:Y:S01]  /*29e60*/  ENDCOLLECTIVE ;  /* 0x000000000000791b */ /* 0x013fe20003800000 */
.L_x_8686:
[----:B------:R-:W-:Y:S05]  /*29e70*/  BSYNC B1 ;  /* 0x0000000000017941 */ /* 0x000fea0003800000 */
.L_x_8685:
[----:B------:R-:W-:Y:S01]  /*29e80*/  IMAD.MOV.U32 R13, RZ, RZ, R32 ;  /* 0x000000ffff0d7224 */ /* 0x000fe200078e0020 */
[----:B------:R-:W-:Y:S01]  /*29e90*/  MOV R11, 0x181f ;  /* 0x0000181f000b7802 */ /* 0x000fe20000000f00 */
[----:B------:R-:W-:Y:S02]  /*29ea0*/  IMAD.MOV.U32 R12, RZ, RZ, 0x2 ;  /* 0x00000002ff0c7424 */ /* 0x000fe400078e00ff */
[----:B------:R-:W-:Y:S02]  /*29eb0*/  IMAD.MOV.U32 R15, RZ, RZ, -0x1 ;  /* 0xffffffffff0f7424 */ /* 0x000fe400078e00ff */
[----:B------:R-:W-:Y:S02]  /*29ec0*/  IMAD.MOV.U32 R0, RZ, RZ, R14 ;  /* 0x000000ffff007224 */ /* 0x000fe400078e000e */
[----:B------:R-:W-:-:S07]  /*29ed0*/  VIADD R10, R54, 0x40 ;  /* 0x00000040360a7836 */ /* 0x000fce0000000000 */
[----:B------:R-:W-:Y:S05]  /*29ee0*/  WARPSYNC.COLLECTIVE R15, `(.L_x_8687) ;  /* 0x000000000f087348 */ /* 0x000fea0003c00000 */
[----:B------:R0:W1:Y:S02]  /*29ef0*/  SHFL.IDX P6, R14, R13, R12, R11 ;  /* 0x0000000c0d0e7389 */ /* 0x00006400000c000b */
[----:B01----:R-:W-:Y:S01]  /*29f00*/  ENDCOLLECTIVE ;  /* 0x000000000000791b */ /* 0x003fe20003800000 */
.L_x_8687:
[----:B------:R-:W-:Y:S01]  /*29f10*/  ISETP.GE.OR P1, PT, R10, R3, P0 ;  /* 0x000000030a00720c */ /* 0x000fe20000726670 */
[----:B------:R-:W-:-:S12]  /*29f20*/  IMAD.MOV.U32 R13, RZ, RZ, R33 ;  /* 0x000000ffff0d7224 */ /* 0x000fd800078e0021 */
[C---:B------:R-:W-:Y:S01]  /*29f30*/  @!P1 IMAD.SHL.U32 R31, R16.reuse, 0x2, RZ ;  /* 0x00000002101f9824 */ /* 0x040fe200078e00ff */
[----:B------:R-:W-:Y:S01]  /*29f40*/  @!P1 SHF.L.U64.HI R29, R16, 0x1, R17 ;  /* 0x00000001101d9819 */ /* 0x000fe20000010211 */
[----:B------:R-:W-:-:S07]  /*29f50*/  IMAD.MOV.U32 R8, RZ, RZ, R14 ;  /* 0x000000ffff087224 */ /* 0x000fce00078e000e */
[----:B------:R-:W-:Y:S05]  /*29f60*/  WARPSYNC.COLLECTIVE R15, `(.L_x_8688) ;  /* 0x000000000f087348 */ /* 0x000fea0003c00000 */
[----:B------:R0:W1:Y:S02]  /*29f70*/  SHFL.IDX P6, R14, R13, R12, R11 ;  /* 0x0000000c0d0e7389 */ /* 0x00006400000c000b */
[----:B01----:R-:W-:Y:S01]  /*29f80*/  ENDCOLLECTIVE ;  /* 0x000000000000791b */ /* 0x003fe20003800000 */
.L_x_8688:
[----:B------:R-:W-:-:S05]  /*29f90*/  @!P1 IADD3 R8, P2, R8, R31, RZ ;  /* 0x0000001f08089210 */ /* 0x000fca0007f5e0ff */
[----:B------:R-:W-:Y:S01]  /*29fa0*/  @!P1 IMAD.X R9, R0, 0x1, R29, P2 ;  /* 0x0000000100099824 */ /* 0x000fe200010e061d */
[----:B------:R-:W-:Y:S01]  /*29fb0*/  MOV R13, R34 ;  /* 0x00000022000d7202 */ /* 0x000fe20000000f00 */
[----:B------:R-:W-:-:S07]  /*29fc0*/  IMAD.MOV.U32 R28, RZ, RZ, R14 ;  /* 0x000000ffff1c7224 */ /* 0x000fce00078e000e */
[----:B------:R-:W-:Y:S05]  /*29fd0*/  WARPSYNC.COLLECTIVE R15, `(.L_x_8689) ;  /* 0x000000000f087348 */ /* 0x000fea0003c00000 */
[----:B------:R0:W1:Y:S02]  /*29fe0*/  SHFL.IDX P6, R14, R13, R12, R11 ;  /* 0x0000000c0d0e7389 */ /* 0x00006400000c000b */
[----:B01----:R-:W-:Y:S01]  /*29ff0*/  ENDCOLLECTIVE ;  /* 0x000000000000791b */ /* 0x003fe20003800000 */
.L_x_8689:
[----:B------:R-:W2:Y:S01]  /*2a000*/  @!P1 LD.E.128 R8, desc[UR54][R8.64] ;  /* 0x0000003608089980 */ /* 0x000ea2000c101d00 */
[----:B------:R-:W-:-:S05]  /*2a010*/  @!P1 IADD3 R14, P2, R14, R31, RZ ;  /* 0x0000001f0e0e9210 */ /* 0x000fca0007f5e0ff */
[----:B------:R-:W-:-:S04]  /*2a020*/  @!P1 IMAD.X R29, R28, 0x1, R29, P2 ;  /* 0x000000011c1d9824 */ /* 0x000fc800010e061d */
[----:B------:R-:W-:-:S05]  /*2a030*/  @!P1 IMAD.MOV.U32 R15, RZ, RZ, R29 ;  /* 0x000000ffff0f9224 */ /* 0x000fca00078e001d */
[----:B------:R0:W5:Y:S01]  /*2a040*/  @!P1 LD.E.128 R28, desc[UR54][R14.64] ;  /* 0x000000360e1c9980 */ /* 0x000162000c101d00 */
[----:B------:R-:W-:Y:S02]  /*2a050*/  CS2R R44, SRZ ;  /* 0x00000000002c7805 */ /* 0x000fe4000001ff00 */
[----:B------:R-:W-:Y:S01]  /*2a060*/  CS2R R48, SRZ ;  /* 0x0000000000307805 */ /* 0x000fe2000001ff00 */
[----:B------:R-:W-:Y:S01]  /*2a070*/  IMAD.MOV.U32 R13, RZ, RZ, R35 ;  /* 0x000000ffff0d7224 */ /* 0x000fe200078e0023 */
[----:B------:R-:W-:Y:S02]  /*2a080*/  CS2R R40, SRZ ;  /* 0x0000000000287805 */ /* 0x000fe4000001ff00 */
[----:B------:R-:W-:Y:S01]  /*2a090*/  CS2R R42, SRZ ;  /* 0x00000000002a7805 */ /* 0x000fe2000001ff00 */
[----:B0-----:R-:W-:Y:S01]  /*2a0a0*/  IMAD.MOV.U32 R15, RZ, RZ, -0x1 ;  /* 0xffffffffff0f7424 */ /* 0x001fe200078e00ff */
[----:B--2---:R-:W-:Y:S01]  /*2a0b0*/  @!P1 MOV R45, R9 ;  /* 0x00000009002d9202 */ /* 0x004fe20000000f00 */
[----:B------:R-:W-:-:S02]  /*2a0c0*/  @!P1 IMAD.MOV.U32 R44, RZ, RZ, R8 ;  /* 0x000000ffff2c9224 */ /* 0x000fc400078e0008 */
[----:B------:R-:W-:Y:S02]  /*2a0d0*/  @!P1 IMAD.MOV.U32 R49, RZ, RZ, R11 ;  /* 0x000000ffff319224 */ /* 0x000fe400078e000b */
[----:B------:R-:W-:Y:S02]  /*2a0e0*/  IMAD.MOV.U32 R0, RZ, RZ, R44 ;  /* 0x000000ffff007224 */ /* 0x000fe400078e002c */
[----:B------:R-:W-:Y:S02]  /*2a0f0*/  IMAD.MOV.U32 R12, RZ, RZ, R45 ;  /* 0x000000ffff0c7224 */ /* 0x000fe400078e002d */
[----:B------:R-:W-:Y:S02]  /*2a100*/  IMAD.MOV.U32 R11, RZ, RZ, 0x181f ;  /* 0x0000181fff0b7424 */ /* 0x000fe400078e00ff */
[----:B------:R-:W-:Y:S01]  /*2a110*/  @!P1 IMAD.MOV.U32 R48, RZ, RZ, R10 ;  /* 0x000000ffff309224 */ /* 0x000fe200078e000a */
[----:B------:R-:W-:Y:S01]  /*2a120*/  PRMT R59, R0, 0x5410, R12 ;  /* 0x00005410003b7816 */ /* 0x000fe2000000000c */
[----:B------:R-:W-:Y:S01]  /*2a130*/  IMAD.MOV.U32 R9, RZ, RZ, R49 ;  /* 0x000000ffff097224 */ /* 0x000fe200078e0031 */
[----:B------:R-:W-:Y:S01]  /*2a140*/  MOV R12, 0x3 ;  /* 0x00000003000c7802 */ /* 0x000fe20000000f00 */
[----:B------:R-:W-:-:S07]  /*2a150*/  IMAD.MOV.U32 R8, RZ, RZ, R48 ;  /* 0x000000ffff087224 */ /* 0x000fce00078e0030 */
[----:B-----5:R-:W-:Y:S05]  /*2a160*/  WARPSYNC.COLLECTIVE R15, `(.L_x_8690) ;  /* 0x000000000f087348 */ /* 0x020fea0003c00000 */
[----:B------:R0:W1:Y:S02]  /*2a170*/  SHFL.IDX P6, R14, R13, R12, R11 ;  /* 0x0000000c0d0e7389 */ /* 0x00006400000c000b */
[----:B01---5:R-:W-:Y:S01]  /*2a180*/  ENDCOLLECTIVE ;  /* 0x000000000000791b */ /* 0x023fe20003800000 */
.L_x_8690:
[----:B------:R-:W-:Y:S02]  /*2a190*/  PRMT R52, R8, 0x5410, R9 ;  /* 0x0000541008347816 */ /* 0x000fe40000000009 */
[----:B------:R-:W-:Y:S01]  /*2a1a0*/  @!P1 MOV R40, R28 ;  /* 0x0000001c00289202 */ /* 0x000fe20000000f00 */
[----:B------:R-:W-:Y:S02]  /*2a1b0*/  @!P1 IMAD.MOV.U32 R41, RZ, RZ, R29 ;  /* 0x000000ffff299224 */ /* 0x000fe400078e001d */
[----:B------:R-:W-:Y:S02]  /*2a1c0*/  @!P1 IMAD.MOV.U32 R42, RZ, RZ, R30 ;  /* 0x000000ffff2a9224 */ /* 0x000fe400078e001e */
[----:B------:R-:W-:Y:S02]  /*2a1d0*/  @!P1 IMAD.MOV.U32 R43, RZ, RZ, R31 ;  /* 0x000000ffff2b9224 */ /* 0x000fe400078e001f */
[----:B------:R-:W-:Y:S01]  /*2a1e0*/  IMAD.MOV.U32 R8, RZ, RZ, R40 ;  /* 0x000000ffff087224 */ /* 0x000fe200078e0028 */
[----:B------:R-:W-:Y:S01]  /*2a1f0*/  MOV R10, R42 ;  /* 0x0000002a000a7202 */ /* 0x000fe20000000f00 */
[----:B------:R-:W-:-:S02]  /*2a200*/  IMAD.MOV.U32 R13, RZ, RZ, R32 ;  /* 0x000000ffff0d7224 */ /* 0x000fc400078e0020 */
[----:B------:R-:W-:-:S05]  /*2a210*/  IMAD.MOV.U32 R9, RZ, RZ, R41 ;  /* 0x000000ffff097224 */ /* 0x000fca00078e0029 */
[----:B------:R-:W-:Y:S02]  /*2a220*/  PRMT R62, R8, 0x5410, R9 ;  /* 0x00005410083e7816 */ /* 0x000fe40000000009 */
[----:B------:R-:W-:Y:S01]  /*2a230*/  CS2R R8, SRZ ;  /* 0x0000000000087805 */ /* 0x000fe2000001ff00 */
[----:B------:R-:W-:-:S07]  /*2a240*/  IMAD.MOV.U32 R0, RZ, RZ, R14 ;  /* 0x000000ffff007224 */ /* 0x000fce00078e000e */
[----:B------:R-:W-:Y:S05]  /*2a250*/  WARPSYNC.COLLECTIVE R15, `(.L_x_8691) ;  /* 0x000000000f087348 */ /* 0x000fea0003c00000 */
[----:B------:R0:W1:Y:S02]  /*2a260*/  SHFL.IDX P6, R14, R13, R12, R11 ;  /* 0x0000000c0d0e7389 */ /* 0x00006400000c000b */
[----:B01----:R-:W-:Y:S01]  /*2a270*/  ENDCOLLECTIVE ;  /* 0x000000000000791b */ /* 0x003fe20003800000 */
.L_x_8691:
[----:B------:R-:W-:Y:S01]  /*2a280*/  MOV R13, R33 ;  /* 0x00000021000d7202 */ /* 0x000fe20000000f00 */
[----:B------:R-:W-:-:S07]  /*2a290*/  IMAD.MOV.U32 R32, RZ, RZ, R14 ;  /* 0x000000ffff207224 */ /* 0x000fce00078e000e */
[----:B------:R-:W-:Y:S05]  /*2a2a0*/  WARPSYNC.COLLECTIVE R15, `(.L_x_8692) ;  /* 0x000000000f087348 */ /* 0x000fea0003c00000 */
[----:B------:R0:W1:Y:S02]  /*2a2b0*/  SHFL.IDX P6, R14, R13, R12, R11 ;  /* 0x0000000c0d0e7389 */ /* 0x00006400000c000b */
[----:B01----:R-:W-:Y:S01]  /*2a2c0*/  ENDCOLLECTIVE ;  /* 0x000000000000791b */ /* 0x003fe20003800000 */
.L_x_8692:
[----:B------:R-:W-:Y:S02]  /*2a2d0*/  IMAD.MOV.U32 R13, RZ, RZ, R34 ;  /* 0x000000ffff0d7224 */ /* 0x000fe400078e0022 */
[----:B------:R-:W-:-:S07]  /*2a2e0*/  IMAD.MOV.U32 R33, RZ, RZ, R14 ;  /* 0x000000ffff217224 */ /* 0x000fce00078e000e */
[----:B------:R-:W-:Y:S05]  /*2a2f0*/  WARPSYNC.COLLECTIVE R15, `(.L_x_8693) ;  /* 0x000000000f087348 */ /* 0x000fea0003c00000 */
[----:B------:R0:W1:Y:S02]  /*2a300*/  SHFL.IDX P6, R14, R13, R12, R11 ;  /* 0x0000000c0d0e7389 */ /* 0x00006400000c000b */
[----:B01----:R-:W-:Y:S01]  /*2a310*/  ENDCOLLECTIVE ;  /* 0x000000000000791b */ /* 0x003fe20003800000 */
.L_x_8693:
[----:B------:R-:W-:-:S05]  /*2a320*/  IMAD.MOV.U32 R11, RZ, RZ, R43 ;  /* 0x000000ffff0b7224 */ /* 0x000fca00078e002b */
[----:B------:R-:W-:Y:S01]  /*2a330*/  PRMT R63, R10, 0x5410, R11 ;  /* 0x000054100a3f7816 */ /* 0x000fe2000000000b */
[----:B------:R-:W-:Y:S01]  /*2a340*/  IMAD.MOV.U32 R34, RZ, RZ, R14 ;  /* 0x000000ffff227224 */ /* 0x000fe200078e000e */
[----:B------:R-:W-:Y:S06]  /*2a350*/  BRA `(.L_x_8694) ;  /* 0xfffffe2400307947 */ /* 0x000fec000383ffff */
.L_x_8334:
[----:B0-----:R0:W1:Y:S02]  /*2a360*/  SYNCS.PHASECHK.TRANS64.TRYWAIT P4, [R18+URZ+0x28800], R29 ;  /* 0x0288001d120075a7 */ /* 0x001064000808017f */
[----:B-1----:R-:W-:Y:S05]  /*2a370*/  @!P4 NANOSLEEP.SYNCS 0x989680 ;  /* 0x009896800000c95d */ /* 0x002fea0003900000 */
[----:B------:R-:W1:Y:S02]  /*2a380*/  @!P4 SYNCS.PHASECHK.TRANS64 P4, [R18+URZ+0x28800], R29 ;  /* 0x0288001d1200c5a7 */ /* 0x000e64000808007f */
[----:B-1----:R-:W-:Y:S05]  /*2a390*/  @!P4 BRA `(.L_x_8334) ;  /* 0xfffffffc00f0c947 */ /* 0x002fea000383ffff */
[----:B------:R-:W-:Y:S05]  /*2a3a0*/  BRA `(.L_x_8695) ;  /* 0xfffffe2400d87947 */ /* 0x000fea000383ffff */
.L_x_8344:
[----:B-1----:R1:W2:Y:S02]  /*2a3b0*/  SYNCS.PHASECHK.TRANS64.TRYWAIT P1, [R90+URZ+0x28830], R3 ;  /* 0x028830035a0075a7 */ /* 0x0022a4000802017f */
[----:B--2---:R-:W-:Y:S05]  /*2a3c0*/  @!P1 NANOSLEEP.SYNCS 0x989680 ;  /* 0x009896800000995d */ /* 0x004fea0003900000 */
[----:B------:R-:W2:Y:S02]  /*2a3d0*/  @!P1 SYNCS.PHASECHK.TRANS64 P1, [R90+URZ+0x28830], R3 ;  /* 0x028830035a0095a7 */ /* 0x000ea4000802007f */
[----:B--2---:R-:W-:Y:S05]  /*2a3e0*/  @!P1 BRA `(.L_x_8344) ;  /* 0xfffffffc00f09947 */ /* 0x004fea000383ffff */
[----:B------:R-:W-:Y:S05]  /*2a3f0*/  BRA `(.L_x_8343) ;  /* 0xfffffe40005c7947 */ /* 0x000fea000383ffff */
.L_x_8363:
[----:B-1----:R1:W2:Y:S02]  /*2a400*/  SYNCS.PHASECHK.TRANS64.TRYWAIT P4, [R25+URZ+0x28830], R24 ;  /* 0x02883018190075a7 */ /* 0x0022a4000808017f */
[----:B--2---:R-:W-:Y:S05]  /*2a410*/  @!P4 NANOSLEEP.SYNCS 0x989680 ;  /* 0x009896800000c95d */ /* 0x004fea0003900000 */
[----:B------:R-:W2:Y:S02]  /*2a420*/  @!P4 SYNCS.PHASECHK.TRANS64 P4, [R25+URZ+0x28830], R24 ;  /* 0x028830181900c5a7 */ /* 0x000ea4000808007f */
[----:B--2---:R-:W-:Y:S05]  /*2a430*/  @!P4 BRA `(.L_x_8363) ;  /* 0xfffffffc00f0c947 */ /* 0x004fea000383ffff */
[----:B------:R-:W-:Y:S05]  /*2a440*/  BRA `(.L_x_8362) ;  /* 0xfffffe7c005c7947 */ /* 0x000fea000383ffff */
.L_x_8367:
[----:B-1----:R1:W2:Y:S02]  /*2a450*/  SYNCS.PHASECHK.TRANS64.TRYWAIT P3, [R204+URZ+0x28850], R187 ;  /* 0x028850bbcc0075a7 */ /* 0x0022a4000806017f */
[----:B--2---:R-:W-:Y:S05]  /*2a460*/  @!P3 NANOSLEEP.SYNCS 0x989680 ;  /* 0x009896800000b95d */ /* 0x004fea0003900000 */
[----:B------:R-:W2:Y:S02]  /*2a470*/  @!P3 SYNCS.PHASECHK.TRANS64 P3, [R204+URZ+0x28850], R187 ;  /* 0x028850bbcc00b5a7 */ /* 0x000ea4000806007f */
[----:B--2---:R-:W-:Y:S05]  /*2a480*/  @!P3 BRA `(.L_x_8367) ;  /* 0xfffffffc00f0b947 */ /* 0x004fea000383ffff */
[----:B------:R-:W-:Y:S05]  /*2a490*/  BRA `(.L_x_8364) ;  /* 0xfffffe80009c7947 */ /* 0x000fea000383ffff */
.L_x_8388:
[----:B-1----:R1:W2:Y:S02]  /*2a4a0*/  SYNCS.PHASECHK.TRANS64.TRYWAIT P2, [R25+URZ+0x28830], R24 ;  /* 0x02883018190075a7 */ /* 0x0022a4000804017f */
[----:B--2---:R-:W-:Y:S05]  /*2a4b0*/  @!P2 NANOSLEEP.SYNCS 0x989680 ;  /* 0x009896800000a95d */ /* 0x004fea0003900000 */
[----:B------:R-:W2:Y:S02]  /*2a4c0*/  @!P2 SYNCS.PHASECHK.TRANS64 P2, [R25+URZ+0x28830], R24 ;  /* 0x028830181900a5a7 */ /* 0x000ea4000804007f */
[----:B--2---:R-:W-:Y:S05]  /*2a4d0*/  @!P2 BRA `(.L_x_8388) ;  /* 0xfffffffc00f0a947 */ /* 0x004fea000383ffff */
[----:B------:R-:W-:Y:S05]  /*2a4e0*/  BRA `(.L_x_8387) ;  /* 0xfffffeb800c47947 */ /* 0x000fea000383ffff */
.L_x_8392:
[----:B-1----:R1:W2:Y:S02]  /*2a4f0*/  SYNCS.PHASECHK.TRANS64.TRYWAIT P1, [R205+URZ+0x28850], R204 ;  /* 0x028850cccd0075a7 */ /* 0x0022a4000802017f */
[----:B--2---:R-:W-:Y:S05]  /*2a500*/  @!P1 NANOSLEEP.SYNCS 0x989680 ;  /* 0x009896800000995d */ /* 0x004fea0003900000 */
[----:B------:R-:W2:Y:S02]  /*2a510*/  @!P1 SYNCS.PHASECHK.TRANS64 P1, [R205+URZ+0x28850], R204 ;  /* 0x028850cccd0095a7 */ /* 0x000ea4000802007f */
[----:B--2---:R-:W-:Y:S05]  /*2a520*/  @!P1 BRA `(.L_x_8392) ;  /* 0xfffffffc00f09947 */ /* 0x004fea000383ffff */
[----:B------:R-:W-:Y:S05]  /*2a530*/  BRA `(.L_x_8389) ;  /* 0xfffffec000107947 */ /* 0x000fea000383ffff */
.L_x_8401:
[----:B-1----:R1:W2:Y:S02]  /*2a540*/  SYNCS.PHASECHK.TRANS64.TRYWAIT P2, [R25+URZ+0x28830], R24 ;  /* 0x02883018190075a7 */ /* 0x0022a4000804017f */
[----:B--2---:R-:W-:Y:S05]  /*2a550*/  @!P2 NANOSLEEP.SYNCS 0x989680 ;  /* 0x009896800000a95d */ /* 0x004fea0003900000 */
[----:B------:R-:W2:Y:S02]  /*2a560*/  @!P2 SYNCS.PHASECHK.TRANS64 P2, [R25+URZ+0x28830], R24 ;  /* 0x028830181900a5a7 */ /* 0x000ea4000804007f */
[----:B--2---:R-:W-:Y:S05]  /*2a570*/  @!P2 BRA `(.L_x_8401) ;  /* 0xfffffffc00f0a947 */ /* 0x004fea000383ffff */
[----:B------:R-:W-:Y:S05]  /*2a580*/  BRA `(.L_x_8400) ;  /* 0xfffffee400807947 */ /* 0x000fea000383ffff */
.L_x_8405:
[----:B-1----:R1:W2:Y:S02]  /*2a590*/  SYNCS.PHASECHK.TRANS64.TRYWAIT P1, [R205+URZ+0x28850], R204 ;  /* 0x028850cccd0075a7 */ /* 0x0022a4000802017f */
[----:B--2---:R-:W-:Y:S05]  /*2a5a0*/  @!P1 NANOSLEEP.SYNCS 0x989680 ;  /* 0x009896800000995d */ /* 0x004fea0003900000 */
[----:B------:R-:W2:Y:S02]  /*2a5b0*/  @!P1 SYNCS.PHASECHK.TRANS64 P1, [R205+URZ+0x28850], R204 ;  /* 0x028850cccd0095a7 */ /* 0x000ea4000802007f */
[----:B--2---:R-:W-:Y:S05]  /*2a5c0*/  @!P1 BRA `(.L_x_8405) ;  /* 0xfffffffc00f09947 */ /* 0x004fea000383ffff */
[----:B------:R-:W-:Y:S05]  /*2a5d0*/  BRA `(.L_x_8402) ;  /* 0xfffffee800cc7947 */ /* 0x000fea000383ffff */
.L_x_8420:
[----:B-1----:R1:W2:Y:S02]  /*2a5e0*/  SYNCS.PHASECHK.TRANS64.TRYWAIT P1, [R11+URZ+0x28850], R0 ;  /* 0x028850000b0075a7 */ /* 0x0022a4000802017f */
[----:B--2---:R-:W-:Y:S05]  /*2a5f0*/  @!P1 NANOSLEEP.SYNCS 0x989680 ;  /* 0x009896800000995d */ /* 0x004fea0003900000 */
[----:B------:R-:W2:Y:S02]  /*2a600*/  @!P1 SYNCS.PHASECHK.TRANS64 P1, [R11+URZ+0x28850], R0 ;  /* 0x028850000b0095a7 */ /* 0x000ea4000802007f */
[----:B--2---:R-:W-:Y:S05]  /*2a610*/  @!P1 BRA `(.L_x_8420) ;  /* 0xfffffffc00f09947 */ /* 0x004fea000383ffff */
[----:B------:R-:W-:Y:S05]  /*2a620*/  BRA `(.L_x_8419) ;  /* 0xffffff2000287947 */ /* 0x000fea000383ffff */
.L_x_8426:
[----:B------:R-:W-:Y:S02]  /*2a630*/  IMAD.MOV.U32 R13, RZ, RZ, R8 ;  /* 0x000000ffff0d7224 */ /* 0x000fe400078e0008 */
[----:B------:R-:W-:Y:S02]  /*2a640*/  IMAD.MOV.U32 R12, RZ, RZ, RZ ;  /* 0x000000ffff0c7224 */ /* 0x000fe400078e00ff */
[----:B------:R-:W-:Y:S02]  /*2a650*/  IMAD.MOV.U32 R11, RZ, RZ, 0x181f ;  /* 0x0000181fff0b7424 */ /* 0x000fe400078e00ff */
[----:B------:R-:W-:-:S07]  /*2a660*/  IMAD.MOV.U32 R15, RZ, RZ, -0x1 ;  /* 0xffffffffff0f7424 */ /* 0x000fce00078e00ff */
[----:B-----5:R-:W-:Y:S05]  /*2a670*/  WARPSYNC.COLLECTIVE R15, `(.L_x_8696) ;  /* 0x000000000f087348 */ /* 0x020fea0003c00000 */
[----:B------:R0:W1:Y:S02]  /*2a680*/  SHFL.IDX P6, R14, R13, R12, R11 ;  /* 0x0000000c0d0e7389 */ /* 0x00006400000c000b */
[----:B01---5:R-:W-:Y:S01]  /*2a690*/  ENDCOLLECTIVE ;  /* 0x000000000000791b */ /* 0x023fe20003800000 */
.L_x_8696:
[----:B------:R-:W-:Y:S01]  /*2a6a0*/  IMAD.MOV.U32 R13, RZ, RZ, R0 ;  /* 0x000000ffff0d7224 */ /* 0x000fe200078e0000 */
[----:B------:R-:W-:-:S07]  /*2a6b0*/  MOV R3, R14 ;  /* 0x0000000e00037202 */ /* 0x000fce0000000f00 */
[----:B------:R-:W-:Y:S05]  /*2a6c0*/  WARPSYNC.COLLECTIVE R15, `(.L_x_8697) ;  /* 0x000000000f087348 */ /* 0x000fea0003c00000 */
[----:B------:R0:W1:Y:S02]  /*2a6d0*/  SHFL.IDX P6, R14, R13, R12, R11 ;  /* 0x0000000c0d0e7389 */ /* 0x00006400000c000b */
[----:B01----:R-:W-:Y:S01]  /*2a6e0*/  ENDCOLLECTIVE ;  /* 0x000000000000791b */ /* 0x003fe20003800000 */
.L_x_8697:
[----:B------:R-:W-:Y:S05]  /*2a6f0*/  BRA `(.L_x_8698) ;  /* 0xffffff3c00087947 */ /* 0x000fea000383ffff */
.L_x_8429:
[----:B------:R-:W-:Y:S01]  /*2a700*/  BSSY B1, `(.L_x_8699) ;  /* 0x0000008000017945 */ /* 0x000fe20003800000 */
[----:B------:R-:W-:Y:S02]  /*2a710*/  IMAD.MOV.U32 R13, RZ, RZ, R8 ;  /* 0x000000ffff0d7224 */ /* 0x000fe400078e0008 */
[----:B------:R-:W-:Y:S02]  /*2a720*/  IMAD.MOV.U32 R12, RZ, RZ, 0x1 ;  /* 0x00000001ff0c7424 */ /* 0x000fe400078e00ff */
[----:B---3--:R-:W-:Y:S02]  /*2a730*/  IMAD.MOV.U32 R11, RZ, RZ, 0x181f ;  /* 0x0000181fff0b7424 */ /* 0x008fe400078e00ff */
[----:B------:R-:W-:-:S07]  /*2a740*/  IMAD.MOV.U32 R15, RZ, RZ, -0x1 ;  /* 0xffffffffff0f7424 */ /* 0x000fce00078e00ff */
[----:B012--5:R-:W-:Y:S05]  /*2a750*/  WARPSYNC.COLLECTIVE R15, `(.L_x_8700) ;  /* 0x000000000f087348 */ /* 0x027fea0003c00000 */
[----:B--2---:R2:W3:Y:S02]  /*2a760*/  SHFL.IDX P6, R14, R13, R12, R11 ;  /* 0x0000000c0d0e7389 */ /* 0x0044e400000c000b */
[----:B0123-5:R-:W-:Y:S01]  /*2a770*/  ENDCOLLECTIVE ;  /* 0x000000000000791b */ /* 0x02ffe20003800000 */
.L_x_8700:
[----:B------:R-:W-:Y:S05]  /*2a780*/  BSYNC B1 ;  /* 0x0000000000017941 */ /* 0x000fea0003800000 */
.L_x_8699:
        /* <DEDUP_REMOVED lines=8> */
.L_x_8701:
[----:B------:R-:W-:Y:S05]  /*2a810*/  BRA `(.L_x_8702) ;  /* 0xffffff3c00047947 */ /* 0x000fea000383ffff */
.L_x_8432:
        /* <DEDUP_REMOVED lines=8> */
.L_x_8704:
[----:B------:R-:W-:Y:S05]  /*2a8a0*/  BSYNC B1 ;  /* 0x0000000000017941 */ /* 0x000fea0003800000 */
.L_x_8703:
        /* <DEDUP_REMOVED lines=8> */
.L_x_8705:
[----:B------:R-:W-:Y:S05]  /*2a930*/  BRA `(.L_x_8706) ;  /* 0xffffff3c00047947 */ /* 0x000fea000383ffff */
.L_x_8435:
[----:B------:R-:W-:Y:S01]  /*2a940*/  BSSY B1, `(.L_x_8707) ;  /* 0x0000008000017945 */ /* 0x000fe20003800000 */
[----:B------:R-:W-:Y:S02]  /*2a950*/  IMAD.MOV.U32 R13, RZ, RZ, R8 ;  /* 0x000000ffff0d7224 */ /* 0x000fe400078e0008 */
[----:B------:R-:W-:Y:S02]  /*2a960*/  IMAD.MOV.U32 R12, RZ, RZ, 0x3 ;  /* 0x00000003ff0c7424 */ /* 0x000fe400078e00ff */
[----:B------:R-:W-:Y:S02]  /*2a970*/  IMAD.MOV.U32 R11, RZ, RZ, 0x181f ;  /* 0x0000181fff0b7424 */ /* 0x000fe400078e00ff */
[----:B---3--:R-:W-:-:S07]  /*2a980*/  IMAD.MOV.U32 R15, RZ, RZ, -0x1 ;  /* 0xffffffffff0f7424 */ /* 0x008fce00078e00ff */
[----:B012-4-:R-:W-:Y:S05]  /*2a990*/  WARPSYNC.COLLECTIVE R15, `(.L_x_8708) ;  /* 0x000000000f087348 */ /* 0x017fea0003c00000 */
[----:B--2---:R2:W3:Y:S02]  /*2a9a0*/  SHFL.IDX P6, R14, R13, R12, R11 ;  /* 0x0000000c0d0e7389 */ /* 0x0044e400000c000b */
[----:B01234-:R-:W-:Y:S01]  /*2a9b0*/  ENDCOLLECTIVE ;  /* 0x000000000000791b */ /* 0x01ffe20003800000 */
.L_x_8708:
[----:B------:R-:W-:Y:S05]  /*2a9c0*/  BSYNC B1 ;  /* 0x0000000000017941 */ /* 0x000fea0003800000 */
.L_x_8707:
        /* <DEDUP_REMOVED lines=8> */
.L_x_8709:
[----:B------:R-:W-:Y:S05]  /*2aa50*/  BRA `(.L_x_8710) ;  /* 0xffffff3c00047947 */ /* 0x000fea000383ffff */
.L_x_8437:
[----:B------:R-:W-:Y:S01]  /*2aa60*/  IMAD.MOV.U32 R13, RZ, RZ, R4 ;  /* 0x000000ffff0d7224 */ /* 0x000fe200078e0004 */
[----:B------:R-:W-:Y:S01]  /*2aa70*/  MOV R12, RZ ;  /* 0x000000ff000c7202 */ /* 0x000fe20000000f00 */
[----:B------:R-:W-:Y:S02]  /*2aa80*/  IMAD.MOV.U32 R11, RZ, RZ, 0x1c1f ;  /* 0x00001c1fff0b7424 */ /* 0x000fe400078e00ff */
[----:B------:R-:W-:-:S07]  /*2aa90*/  IMAD.MOV.U32 R15, RZ, RZ, -0x1 ;  /* 0xffffffffff0f7424 */ /* 0x000fce00078e00ff */
[----:B------:R-:W-:Y:S05]  /*2aaa0*/  WARPSYNC.COLLECTIVE R15, `(.L_x_8711) ;  /* 0x000000000f087348 */ /* 0x000fea0003c00000 */
[----:B------:R0:W1:Y:S02]  /*2aab0*/  SHFL.IDX P6, R14, R13, R12, R11 ;  /* 0x0000000c0d0e7389 */ /* 0x00006400000c000b */
[----:B01----:R-:W-:Y:S01]  /*2aac0*/  ENDCOLLECTIVE ;  /* 0x000000000000791b */ /* 0x003fe20003800000 */
.L_x_8711:
[----:B------:R-:W-:Y:S02]  /*2aad0*/  IMAD.MOV.U32 R13, RZ, RZ, R3 ;  /* 0x000000ffff0d7224 */ /* 0x000fe400078e0003 */
[----:B------:R-:W-:-:S07]  /*2aae0*/  IMAD.MOV.U32 R0, RZ, RZ, R14 ;  /* 0x000000ffff007224 */ /* 0x000fce00078e000e */
[----:B------:R-:W-:Y:S05]  /*2aaf0*/  WARPSYNC.COLLECTIVE R15, `(.L_x_8712) ;  /* 0x000000000f087348 */ /* 0x000fea0003c00000 */
[----:B------:R0:W1:Y:S02]  /*2ab00*/  SHFL.IDX P6, R14, R13, R12, R11 ;  /* 0x0000000c0d0e7389 */ /* 0x00006400000c000b */
[----:B01----:R-:W-:Y:S01]  /*2ab10*/  ENDCOLLECTIVE ;  /* 0x000000000000791b */ /* 0x003fe20003800000 */
.L_x_8712:
[----:B------:R-:W-:Y:S05]  /*2ab20*/  BRA `(.L_x_8713) ;  /* 0xffffff4000047947 */ /* 0x000fea000383ffff */
.L_x_8440:
        /* <DEDUP_REMOVED lines=8> */
.L_x_8715:
[----:B------:R-:W-:Y:S05]  /*2abb0*/  BSYNC B1 ;  /* 0x0000000000017941 */ /* 0x000fea0003800000 */
.L_x_8714:
        /* <DEDUP_REMOVED lines=8> */
.L_x_8716:
[----:B------:R-:W-:Y:S05]  /*2ac40*/  BRA `(.L_x_8717) ;  /* 0xffffff4400047947 */ /* 0x000fea000383ffff */
.L_x_8444:
[----:B------:R-:W-:Y:S02]  /*2ac50*/  IMAD.MOV.U32 R13, RZ, RZ, R4 ;  /* 0x000000ffff0d7224 */ /* 0x000fe400078e0004 */
[----:B------:R-:W-:Y:S02]  /*2ac60*/  IMAD.MOV.U32 R12, RZ, RZ, RZ ;  /* 0x000000ffff0c7224 */ /* 0x000fe400078e00ff */
[----:B------:R-:W-:Y:S02]  /*2ac70*/  IMAD.MOV.U32 R11, RZ, RZ, 0x181f ;  /* 0x0000181fff0b7424 */ /* 0x000fe400078e00ff */
[----:B------:R-:W-:-:S07]  /*2ac80*/  IMAD.MOV.U32 R15, RZ, RZ, -0x1 ;  /* 0xffffffffff0f7424 */ /* 0x000fce00078e00ff */
[----:B0--3--:R-:W-:Y:S05]  /*2ac90*/  WARPSYNC.COLLECTIVE R15, `(.L_x_8718) ;  /* 0x000000000f087348 */ /* 0x009fea0003c00000 */
[----:B------:R1:W2:Y:S02]  /*2aca0*/  SHFL.IDX P6, R14, R13, R12, R11 ;  /* 0x0000000c0d0e7389 */ /* 0x0002a400000c000b */
[----:B0123--:R-:W-:Y:S01]  /*2acb0*/  ENDCOLLECTIVE ;  /* 0x000000000000791b */ /* 0x00ffe20003800000 */
.L_x_8718:
[----:B------:R-:W-:Y:S01]  /*2acc0*/  IMAD.MOV.U32 R13, RZ, RZ, R0 ;  /* 0x000000ffff0d7224 */ /* 0x000fe200078e0000 */
[----:B------:R-:W-:-:S07]  /*2acd0*/  MOV R3, R14 ;  /* 0x0000000e00037202 */ /* 0x000fce0000000f00 */
[----:B------:R-:W-:Y:S05]  /*2ace0*/  WARPSYNC.COLLECTIVE R15, `(.L_x_8719) ;  /* 0x000000000f087348 */ /* 0x000fea0003c00000 */
[----:B------:R0:W1:Y:S02]  /*2acf0*/  SHFL.IDX P6, R14, R13, R12, R11 ;  /* 0x0000000c0d0e7389 */ /* 0x00006400000c000b */
[----:B01----:R-:W-:Y:S01]  /*2ad00*/  ENDCOLLECTIVE ;  /* 0x000000000000791b */ /* 0x003fe20003800000 */
.L_x_8719:
[----:B------:R-:W-:Y:S05]  /*2ad10*/  BRA `(.L_x_8720) ;  /* 0xffffff5000007947 */ /* 0x000fea000383ffff */
.L_x_8447:
[----:B------:R-:W-:Y:S01]  /*2ad20*/  BSSY B1, `(.L_x_8721) ;  /* 0x0000008000017945 */ /* 0x000fe20003800000 */
[----:B------:R-:W-:Y:S02]  /*2ad30*/  IMAD.MOV.U32 R13, RZ, RZ, R4 ;  /* 0x000000ffff0d7224 */ /* 0x000fe400078e0004 */
[----:B------:R-:W-:Y:S02]  /*2ad40*/  IMAD.MOV.U32 R12, RZ, RZ, 0x1 ;  /* 0x00000001ff0c7424 */ /* 0x000fe400078e00ff */
[----:B------:R-:W-:Y:S02]  /*2ad50*/  IMAD.MOV.U32 R11, RZ, RZ, 0x181f ;  /* 0x0000181fff0b7424 */ /* 0x000fe400078e00ff */
[----:B--2---:R-:W-:-:S07]  /*2ad60*/  IMAD.MOV.U32 R15, RZ, RZ, -0x1 ;  /* 0xffffffffff0f7424 */ /* 0x004fce00078e00ff */
[----:B01-34-:R-:W-:Y:S05]  /*2ad70*/  WARPSYNC.COLLECTIVE R15, `(.L_x_8722) ;  /* 0x000000000f087348 */ /* 0x01bfea0003c00000 */
[----:B----4-:R2:W4:Y:S02]  /*2ad80*/  SHFL.IDX P6, R14, R13, R12, R11 ;  /* 0x0000000c0d0e7389 */ /* 0x01052400000c000b */
[----:B01234-:R-:W-:Y:S01]  /*2ad90*/  ENDCOLLECTIVE ;  /* 0x000000000000791b */ /* 0x01ffe20003800000 */
.L_x_8722:
[----:B------:R-:W-:Y:S05]  /*2ada0*/  BSYNC B1 ;  /* 0x0000000000017941 */ /* 0x000fea0003800000 */
.L_x_8721:
        /* <DEDUP_REMOVED lines=8> */
.L_x_8723:
[----:B------:R-:W-:Y:S05]  /*2ae30*/  BRA `(.L_x_8724) ;  /* 0xffffff5000007947 */ /* 0x000fea000383ffff */
.L_x_8450:
        /* <DEDUP_REMOVED lines=8> */
.L_x_8726:
[----:B------:R-:W-:Y:S05]  /*2aec0*/  BSYNC B1 ;  /* 0x0000000000017941 */ /* 0x000fea0003800000 */
.L_x_8725:
        /* <DEDUP_REMOVED lines=8> */
.L_x_8727:
[----:B------:R-:W-:Y:S05]  /*2af50*/  BRA `(.L_x_8728) ;  /* 0xffffff5000007947 */ /* 0x000fea000383ffff */
.L_x_8453:
[----:B------:R-:W-:Y:S01]  /*2af60*/  BSSY B1, `(.L_x_8729) ;  /* 0x0000008000017945 */ /* 0x000fe20003800000 */
[----:B------:R-:W-:Y:S02]  /*2af70*/  IMAD.MOV.U32 R13, RZ, RZ, R4 ;  /* 0x000000ffff0d7224 */ /* 0x000fe400078e0004 */
[----:B------:R-:W-:Y:S02]  /*2af80*/  IMAD.MOV.U32 R12, RZ, RZ, 0x3 ;  /* 0x00000003ff0c7424 */ /* 0x000fe400078e00ff */
[----:B------:R-:W-:Y:S02]  /*2af90*/  IMAD.MOV.U32 R11, RZ, RZ, 0x181f ;  /* 0x0000181fff0b7424 */ /* 0x000fe400078e00ff */
[----:B0-----:R-:W-:-:S07]  /*2afa0*/  IMAD.MOV.U32 R15, RZ, RZ, -0x1 ;  /* 0xffffffffff0f7424 */ /* 0x001fce00078e00ff */
[----:B-1234-:R-:W-:Y:S05]  /*2afb0*/  WARPSYNC.COLLECTIVE R15, `(.L_x_8730) ;  /* 0x000000000f087348 */ /* 0x01efea0003c00000 */
[----:B------:R0:W0:Y:S02]  /*2afc0*/  SHFL.IDX P6, R14, R13, R12, R11 ;  /* 0x0000000c0d0e7389 */ /* 0x00002400000c000b */
[----:B01234-:R-:W-:Y:S01]  /*2afd0*/  ENDCOLLECTIVE ;  /* 0x000000000000791b */ /* 0x01ffe20003800000 */
.L_x_8730:
[----:B------:R-:W-:Y:S05]  /*2afe0*/  BSYNC B1 ;  /* 0x0000000000017941 */ /* 0x000fea0003800000 */
.L_x_8729:
        /* <DEDUP_REMOVED lines=8> */
.L_x_8731:
[----:B------:R-:W-:Y:S05]  /*2b070*/  BRA `(.L_x_8732) ;  /* 0xffffff5000007947 */ /* 0x000fea000383ffff */
.L_x_8480:
[----:B------:R-:W0:Y:S01]  /*2b080*/  S2R R12, SR_TID.X ;  /* 0x00000000000c7919 */ /* 0x000e220000002100 */
[----:B------:R-:W-:Y:S01]  /*2b090*/  BSSY B1, `(.L_x_8733) ;  /* 0x000000a000017945 */ /* 0x000fe20003800000 */
[----:B------:R-:W-:Y:S02]  /*2b0a0*/  IMAD.MOV.U32 R11, RZ, RZ, 0x1f ;  /* 0x0000001fff0b7424 */ /* 0x000fe400078e00ff */
[----:B------:R-:W-:Y:S01]  /*2b0b0*/  IMAD.MOV.U32 R15, RZ, RZ, -0x1 ;  /* 0xffffffffff0f7424 */ /* 0x000fe200078e00ff */
[----:B0-----:R-:W-:-:S04]  /*2b0c0*/  SHF.R.U32.HI R12, RZ, 0x5, R12 ;  /* 0x00000005ff0c7819 */ /* 0x001fc8000001160c */
[----:B------:R-:W-:-:S05]  /*2b0d0*/  LOP3.LUT R12, R12, 0x3, RZ, 0xc0, !PT ;  /* 0x000000030c0c7812 */ /* 0x000fca00078ec0ff */
[----:B------:R-:W-:Y:S01]  /*2b0e0*/  IMAD.MOV.U32 R13, RZ, RZ, R12 ;  /* 0x000000ffff0d7224 */ /* 0x000fe200078e000c */
[----:B------:R-:W-:-:S07]  /*2b0f0*/  MOV R12, RZ ;  /* 0x000000ff000c7202 */ /* 0x000fce0000000f00 */
[----:B------:R-:W-:Y:S05]  /*2b100*/  WARPSYNC.COLLECTIVE R15, `(.L_x_8734) ;  /* 0x000000000f087348 */ /* 0x000fea0003c00000 */
[----:B------:R0:W1:Y:S02]  /*2b110*/  SHFL.IDX P6, R14, R13, R12, R11 ;  /* 0x0000000c0d0e7389 */ /* 0x00006400000c000b */
[----:B01----:R-:W-:Y:S01]  /*2b120*/  ENDCOLLECTIVE ;  /* 0x000000000000791b */ /* 0x003fe20003800000 */
.L_x_8734:
[----:B------:R-:W-:Y:S05]  /*2b130*/  BSYNC B1 ;  /* 0x0000000000017941 */ /* 0x000fea0003800000 */
.L_x_8733:
[----:B------:R-:W-:Y:S05]  /*2b140*/  BRA `(.L_x_8735) ;  /* 0xffffff6c00a07947 */ /* 0x000fea000383ffff */
.L_x_8482:
[----:B------:R-:W-:Y:S01]  /*2b150*/  BSSY B1, `(.L_x_8736) ;  /* 0x0000006000017945 */ /* 0x000fe20003800000 */
[----:B------:R-:W-:-:S07]  /*2b160*/  IMAD.MOV.U32 R15, RZ, RZ, -0x1 ;  /* 0xffffffffff0f7424 */ /* 0x000fce00078e00ff */
[----:B0-----:R-:W-:Y:S05]  /*2b170*/  WARPSYNC.COLLECTIVE R15, `(.L_x_8737) ;  /* 0x000000000f0c7348 */ /* 0x001fea0003c00000 */
[----:B------:R-:W-:Y:S02]  /*2b180*/  ELECT P6, UR62, PT ;  /* 0x00000000003e782f */ /* 0x000fe400038c0000 */
[----:B------:R-:W-:Y:S01]  /*2b190*/  MOV R14, UR62 ;  /* 0x0000003e000e7c02 */ /* 0x000fe20008000f00 */
[----:B0-----:R-:W-:Y:S10]  /*2b1a0*/  ENDCOLLECTIVE ;  /* 0x000000000000791b */ /* 0x001ff40003800000 */
.L_x_8737:
[----:B------:R-:W-:Y:S05]  /*2b1b0*/  BSYNC B1 ;  /* 0x0000000000017941 */ /* 0x000fea0003800000 */
.L_x_8736:
[----:B------:R-:W-:Y:S05]  /*2b1c0*/  BRA `(.L_x_8481) ;  /* 0xffffff6c00987947 */ /* 0x000fea000383ffff */
.L_x_8484:
[----:B0-----:R0:W1:Y:S02]  /*2b1d0*/  SYNCS.PHASECHK.TRANS64.TRYWAIT P0, [R22+URZ+0x28820], R3 ;  /* 0x02882003160075a7 */ /* 0x001064000800017f */
[----:B-1----:R-:W-:Y:S05]  /*2b1e0*/  @!P0 NANOSLEEP.SYNCS 0x989680 ;  /* 0x009896800000895d */ /* 0x002fea0003900000 */
[----:B------:R-:W1:Y:S02]  /*2b1f0*/  @!P0 SYNCS.PHASECHK.TRANS64 P0, [R22+URZ+0x28820], R3 ;  /* 0x02882003160085a7 */ /* 0x000e64000800007f */
[----:B-1----:R-:W-:Y:S05]  /*2b200*/  @!P0 BRA `(.L_x_8484) ;  /* 0xfffffffc00f08947 */ /* 0x002fea000383ffff */
[----:B------:R-:W-:Y:S05]  /*2b210*/  BRA `(.L_x_8738) ;  /* 0xffffff6c00a87947 */ /* 0x000fea000383ffff */
.L_x_8488:
[----:B0-----:R0:W1:Y:S02]  /*2b220*/  SYNCS.PHASECHK.TRANS64.TRYWAIT P0, [R3+URZ+0x288a0], R7 ;  /* 0x0288a007030075a7 */ /* 0x001064000800017f */
[----:B-1----:R-:W-:Y:S05]  /*2b230*/  @!P0 NANOSLEEP.SYNCS 0x989680 ;  /* 0x009896800000895d */ /* 0x002fea0003900000 */
[----:B------:R-:W1:Y:S02]  /*2b240*/  @!P0 SYNCS.PHASECHK.TRANS64 P0, [R3+URZ+0x288a0], R7 ;  /* 0x0288a007030085a7 */ /* 0x000e64000800007f */
[----:B-1----:R-:W-:Y:S05]  /*2b250*/  @!P0 BRA `(.L_x_8488) ;  /* 0xfffffffc00f08947 */ /* 0x002fea000383ffff */
[----:B------:R-:W-:Y:S05]  /*2b260*/  BRA `(.L_x_8739) ;  /* 0xffffff6c00c07947 */ /* 0x000fea000383ffff */
.L_x_8494:
[----:B-1----:R1:W2:Y:S02]  /*2b270*/  SYNCS.PHASECHK.TRANS64.TRYWAIT P0, [R3+URZ+0x288c0], R7 ;  /* 0x0288c007030075a7 */ /* 0x0022a4000800017f */
[----:B--2---:R-:W-:Y:S05]  /*2b280*/  @!P0 NANOSLEEP.SYNCS 0x989680 ;  /* 0x009896800000895d */ /* 0x004fea0003900000 */
[----:B------:R-:W2:Y:S02]  /*2b290*/  @!P0 SYNCS.PHASECHK.TRANS64 P0, [R3+URZ+0x288c0], R7 ;  /* 0x0288c007030085a7 */ /* 0x000ea4000800007f */
[----:B--2---:R-:W-:Y:S05]  /*2b2a0*/  @!P0 BRA `(.L_x_8494) ;  /* 0xfffffffc00f08947 */ /* 0x004fea000383ffff */
[----:B------:R-:W-:Y:S05]  /*2b2b0*/  BRA `(.L_x_8740) ;  /* 0xffffff7000807947 */ /* 0x000fea000383ffff */
.L_x_8502:
[----:B0-----:R0:W1:Y:S02]  /*2b2c0*/  SYNCS.PHASECHK.TRANS64.TRYWAIT P1, [R11+URZ+0x288a0], R2 ;  /* 0x0288a0020b0075a7 */ /* 0x001064000802017f */
[----:B-1----:R-:W-:Y:S05]  /*2b2d0*/  @!P1 NANOSLEEP.SYNCS 0x989680 ;  /* 0x009896800000995d */ /* 0x002fea0003900000 */
[----:B------:R-:W1:Y:S02]  /*2b2e0*/  @!P1 SYNCS.PHASECHK.TRANS64 P1, [R11+URZ+0x288a0], R2 ;  /* 0x0288a0020b0095a7 */ /* 0x000e64000802007f */
[----:B-1----:R-:W-:Y:S05]  /*2b2f0*/  @!P1 BRA `(.L_x_8502) ;  /* 0xfffffffc00f09947 */ /* 0x002fea000383ffff */
[----:B------:R-:W-:Y:S05]  /*2b300*/  BRA `(.L_x_8741) ;  /* 0xffffff74007c7947 */ /* 0x000fea000383ffff */
.L_x_8508:
[----:B-1----:R1:W2:Y:S02]  /*2b310*/  SYNCS.PHASECHK.TRANS64.TRYWAIT P1, [R11+URZ+0x288c0], R2 ;  /* 0x0288c0020b0075a7 */ /* 0x0022a4000802017f */
[----:B--2---:R-:W-:Y:S05]  /*2b320*/  @!P1 NANOSLEEP.SYNCS 0x989680 ;  /* 0x009896800000995d */ /* 0x004fea0003900000 */
[----:B------:R-:W2:Y:S02]  /*2b330*/  @!P1 SYNCS.PHASECHK.TRANS64 P1, [R11+URZ+0x288c0], R2 ;  /* 0x0288c0020b0095a7 */ /* 0x000ea4000802007f */
[----:B--2---:R-:W-:Y:S05]  /*2b340*/  @!P1 BRA `(.L_x_8508) ;  /* 0xfffffffc00f09947 */ /* 0x004fea000383ffff */
[----:B------:R-:W-:Y:S05]  /*2b350*/  BRA `(.L_x_8742) ;  /* 0xffffff7800347947 */ /* 0x000fea000383ffff */
.L_x_8532:
        /* <DEDUP_REMOVED lines=11> */
.L_x_8744:
[----:B------:R-:W-:Y:S05]  /*2b410*/  BSYNC B0 ;  /* 0x0000000000007941 */ /* 0x000fea0003800000 */
.L_x_8743:
[----:B------:R-:W-:Y:S05]  /*2b420*/  BRA `(.L_x_8745) ;  /* 0xffffff8800887947 */ /* 0x000fea000383ffff */
.L_x_8535:
[----:B0-----:R0:W1:Y:S02]  /*2b430*/  SYNCS.PHASECHK.TRANS64.TRYWAIT P0, [R7+URZ+0x28840], R2 ;  /* 0x02884002070075a7 */ /* 0x001064000800017f */
[----:B-1----:R-:W-:Y:S05]  /*2b440*/  @!P0 NANOSLEEP.SYNCS 0x989680 ;  /* 0x009896800000895d */ /* 0x002fea0003900000 */
[----:B------:R-:W1:Y:S02]  /*2b450*/  @!P0 SYNCS.PHASECHK.TRANS64 P0, [R7+URZ+0x28840], R2 ;  /* 0x02884002070085a7 */ /* 0x000e64000800007f */
[----:B-1----:R-:W-:Y:S05]  /*2b460*/  @!P0 BRA `(.L_x_8535) ;  /* 0xfffffffc00f08947 */ /* 0x002fea000383ffff */
[----:B------:R-:W-:Y:S05]  /*2b470*/  BRA `(.L_x_8746) ;  /* 0xffffff8800d87947 */ /* 0x000fea000383ffff */
.L_x_8536:
        /* <DEDUP_REMOVED lines=8> */
.L_x_8748:
[----:B------:R-:W-:Y:S05]  /*2b500*/  BSYNC B0 ;  /* 0x0000000000007941 */ /* 0x000fea0003800000 */
.L_x_8747:
        /* <DEDUP_REMOVED lines=9> */
.L_x_8749:
[----:B------:R-:W-:Y:S02]  /*2b5a0*/  IMAD.MOV.U32 R13, RZ, RZ, R0 ;  /* 0x000000ffff0d7224 */ /* 0x000fe400078e0000 */
[----:B------:R-:W-:Y:S02]  /*2b5b0*/  IMAD.MOV.U32 R12, RZ, RZ, 0x1 ;  /* 0x00000001ff0c7424 */ /* 0x000fe400078e00ff */
[----:B------:R-:W-:-:S07]  /*2b5c0*/  IMAD.MOV.U32 R3, RZ, RZ, R14 ;  /* 0x000000ffff037224 */ /* 0x000fce00078e000e */
[----:B------:R-:W-:Y:S05]  /*2b5d0*/  WARPSYNC.COLLECTIVE R15, `(.L_x_8750) ;  /* 0x000000000f087348 */ /* 0x000fea0003c00000 */
[----:B------:R0:W1:Y:S02]  /*2b5e0*/  SHFL.IDX P6, R14, R13, R12, R11 ;  /* 0x0000000c0d0e7389 */ /* 0x00006400000c000b */
[----:B01----:R-:W-:Y:S01]  /*2b5f0*/  ENDCOLLECTIVE ;  /* 0x000000000000791b */ /* 0x003fe20003800000 */
.L_x_8750:
        /* <DEDUP_REMOVED lines=16> */
.L_x_8751:
[----:B------:R-:W-:Y:S02]  /*2b700*/  @P0 IMAD R8, R5, 0x2, R22 ;  /* 0x0000000205080824 */ /* 0x000fe400078e0216 */
[----:B------:R-:W-:Y:S02]  /*2b710*/  IMAD.MOV.U32 R13, RZ, RZ, R0 ;  /* 0x000000ffff0d7224 */ /* 0x000fe400078e0000 */
[----:B------:R-:W-:Y:S01]  /*2b720*/  IMAD.MOV.U32 R12, RZ, RZ, 0x2 ;  /* 0x00000002ff0c7424 */ /* 0x000fe200078e00ff */
[----:B------:R-:W-:-:S07]  /*2b730*/  MOV R3, R14 ;  /* 0x0000000e00037202 */ /* 0x000fce0000000f00 */
[----:B------:R-:W-:Y:S05]  /*2b740*/  WARPSYNC.COLLECTIVE R15, `(.L_x_8752) ;  /* 0x000000000f087348 */ /* 0x000fea0003c00000 */
[----:B------:R0:W1:Y:S02]  /*2b750*/  SHFL.IDX P6, R14, R13, R12, R11 ;  /* 0x0000000c0d0e7389 */ /* 0x00006400000c000b */
[----:B01----:R-:W-:Y:S01]  /*2b760*/  ENDCOLLECTIVE ;  /* 0x000000000000791b */ /* 0x003fe20003800000 */
.L_x_8752:
        /* <DEDUP_REMOVED lines=16> */
.L_x_8753:
[----:B------:R-:W-:Y:S02]  /*2b870*/  @P0 IMAD R8, R5, 0x2, R22 ;  /* 0x0000000205080824 */ /* 0x000fe400078e0216 */
[----:B------:R-:W-:Y:S01]  /*2b880*/  IMAD.MOV.U32 R13, RZ, RZ, R0 ;  /* 0x000000ffff0d7224 */ /* 0x000fe200078e0000 */
[----:B------:R-:W-:Y:S01]  /*2b890*/  MOV R12, 0x3 ;  /* 0x00000003000c7802 */ /* 0x000fe20000000f00 */
[----:B------:R-:W-:-:S07]  /*2b8a0*/  IMAD.MOV.U32 R3, RZ, RZ, R14 ;  /* 0x000000ffff037224 */ /* 0x000fce00078e000e */
[----:B------:R-:W-:Y:S05]  /*2b8b0*/  WARPSYNC.COLLECTIVE R15, `(.L_x_8754) ;  /* 0x000000000f087348 */ /* 0x000fea0003c00000 */
[----:B------:R0:W1:Y:S02]  /*2b8c0*/  SHFL.IDX P6, R14, R13, R12, R11 ;  /* 0x0000000c0d0e7389 */ /* 0x00006400000c000b */
[----:B01----:R-:W-:Y:S01]  /*2b8d0*/  ENDCOLLECTIVE ;  /* 0x000000000000791b */ /* 0x003fe20003800000 */
.L_x_8754:
        /* <DEDUP_REMOVED lines=16> */
.L_x_8755:
[----:B------:R-:W-:Y:S01]  /*2b9e0*/  @P0 LEA R8, R5, R22, 0x1 ;  /* 0x0000001605080211 */ /* 0x000fe200078e08ff */
[----:B------:R-:W-:Y:S02]  /*2b9f0*/  IMAD.MOV.U32 R13, RZ, RZ, R0 ;  /* 0x000000ffff0d7224 */ /* 0x000fe400078e0000 */
[----:B------:R-:W-:Y:S02]  /*2ba00*/  IMAD.MOV.U32 R12, RZ, RZ, 0x4 ;  /* 0x00000004ff0c7424 */ /* 0x000fe400078e00ff */
[----:B------:R-:W-:-:S07]  /*2ba10*/  IMAD.MOV.U32 R3, RZ, RZ, R14 ;  /* 0x000000ffff037224 */ /* 0x000fce00078e000e */
[----:B------:R-:W-:Y:S05]  /*2ba20*/  WARPSYNC.COLLECTIVE R15, `(.L_x_8756) ;  /* 0x000000000f087348 */ /* 0x000fea0003c00000 */
[----:B------:R0:W1:Y:S02]  /*2ba30*/  SHFL.IDX P6, R14, R13, R12, R11 ;  /* 0x0000000c0d0e7389 */ /* 0x00006400000c000b */
[----:B01----:R-:W-:Y:S01]  /*2ba40*/  ENDCOLLECTIVE ;  /* 0x000000000000791b */ /* 0x003fe20003800000 */
.L_x_8756:
        /* <DEDUP_REMOVED lines=16> */
.L_x_8757:
[----:B------:R-:W-:Y:S02]  /*2bb50*/  @P0 IMAD R8, R5, 0x2, R22 ;  /* 0x0000000205080824 */ /* 0x000fe400078e0216 */
[----:B------:R-:W-:Y:S02]  /*2bb60*/  IMAD.MOV.U32 R13, RZ, RZ, R0 ;  /* 0x000000ffff0d7224 */ /* 0x000fe400078e0000 */
[----:B------:R-:W-:Y:S01]  /*2bb70*/  IMAD.MOV.U32 R12, RZ, RZ, 0x5 ;  /* 0x00000005ff0c7424 */ /* 0x000fe200078e00ff */
[----:B------:R-:W-:-:S07]  /*2bb80*/  MOV R3, R14 ;  /* 0x0000000e00037202 */ /* 0x000fce0000000f00 */
[----:B------:R-:W-:Y:S05]  /*2bb90*/  WARPSYNC.COLLECTIVE R15, `(.L_x_8758) ;  /* 0x000000000f087348 */ /* 0x000fea0003c00000 */
[----:B------:R0:W1:Y:S02]  /*2bba0*/  SHFL.IDX P6, R14, R13, R12, R11 ;  /* 0x0000000c0d0e7389 */ /* 0x00006400000c000b */
[----:B01----:R-:W-:Y:S01]  /*2bbb0*/  ENDCOLLECTIVE ;  /* 0x000000000000791b */ /* 0x003fe20003800000 */
.L_x_8758:
        /* <DEDUP_REMOVED lines=16> */
.L_x_8759:
[----:B------:R-:W-:Y:S01]  /*2bcc0*/  @P0 IMAD R8, R5, 0x2, R22 ;  /* 0x0000000205080824 */ /* 0x000fe200078e0216 */
[----:B------:R-:W-:Y:S01]  /*2bcd0*/  MOV R13, R0 ;  /* 0x00000000000d7202 */ /* 0x000fe20000000f00 */
[----:B------:R-:W-:Y:S02]  /*2bce0*/  IMAD.MOV.U32 R12, RZ, RZ, 0x6 ;  /* 0x00000006ff0c7424 */ /* 0x000fe400078e00ff */
[----:B------:R-:W-:-:S07]  /*2bcf0*/  IMAD.MOV.U32 R3, RZ, RZ, R14 ;  /* 0x000000ffff037224 */ /* 0x000fce00078e000e */
[----:B------:R-:W-:Y:S05]  /*2bd00*/  WARPSYNC.COLLECTIVE R15, `(.L_x_8760) ;  /* 0x000000000f087348 */ /* 0x000fea0003c00000 */
[----:B------:R0:W1:Y:S02]  /*2bd10*/  SHFL.IDX P6, R14, R13, R12, R11 ;  /* 0x0000000c0d0e7389 */ /* 0x00006400000c000b */
[----:B01----:R-:W-:Y:S01]  /*2bd20*/  ENDCOLLECTIVE ;  /* 0x000000000000791b */ /* 0x003fe20003800000 */
.L_x_8760:
        /* <DEDUP_REMOVED lines=16> */
.L_x_8761:
[----:B------:R-:W-:Y:S02]  /*2be30*/  @P0 IMAD R8, R5, 0x2, R22 ;  /* 0x0000000205080824 */ /* 0x000fe400078e0216 */
[----:B------:R-:W-:Y:S02]  /*2be40*/  IMAD.MOV.U32 R13, RZ, RZ, R0 ;  /* 0x000000ffff0d7224 */ /* 0x000fe400078e0000 */
[----:B------:R-:W-:Y:S02]  /*2be50*/  IMAD.MOV.U32 R12, RZ, RZ, 0x7 ;  /* 0x00000007ff0c7424 */ /* 0x000fe400078e00ff */
[----:B------:R-:W-:-:S07]  /*2be60*/  IMAD.MOV.U32 R3, RZ, RZ, R14 ;  /* 0x000000ffff037224 */ /* 0x000fce00078e000e */
[----:B------:R-:W-:Y:S05]  /*2be70*/  WARPSYNC.COLLECTIVE R15, `(.L_x_8762) ;  /* 0x000000000f087348 */ /* 0x000fea0003c00000 */
[----:B------:R0:W1:Y:S02]  /*2be80*/  SHFL.IDX P6, R14, R13, R12, R11 ;  /* 0x0000000c0d0e7389 */ /* 0x00006400000c000b */
[----:B01----:R-:W-:Y:S01]  /*2be90*/  ENDCOLLECTIVE ;  /* 0x000000000000791b */ /* 0x003fe20003800000 */
.L_x_8762:
[----:B------:R-:W-:-:S04]  /*2bea0*/  @P0 LEA R3, P1, R31, R3, 0x1 ;  /* 0x000000031f030211 */ /* 0x000fc800078208ff */
[----:B------:R-:W-:-:S04]  /*2beb0*/  @P0 IADD3.X R2, RZ, R2, RZ, P1, !PT ;  /* 0x00000002ff020210 */ /* 0x000fc80000ffe4ff */
        /* <DEDUP_REMOVED lines=12> */
.L_x_8763:
[----:B------:R-:W-:Y:S01]  /*2bf80*/  @!PT LDS RZ, [RZ] ;  /* 0x00000000fffff984 */ /* 0x000fe20000000800 */
[----:B------:R-:W-:Y:S01]  /*2bf90*/  @!PT LDS RZ, [RZ] ;  /* 0x00000000fffff984 */ /* 0x000fe20000000800 */
[----:B------:R-:W-:Y:S01]  /*2bfa0*/  @!PT LDS RZ, [RZ] ;  /* 0x00000000fffff984 */ /* 0x000fe20000000800 */
[----:B------:R0:W-:Y:S02]  /*2bfb0*/  @P0 LDGSTS.E.BYPASS.LTC128B.128 [R8+0x1f400], desc[UR54][R2.64+0x80], !P2 ;  /* 0x1f40008002080fae */ /* 0x0001e4000d101d76 */
[----:B0-----:R-:W-:Y:S01]  /*2bfc0*/  IMAD.MOV.U32 R2, RZ, RZ, R14 ;  /* 0x000000ffff027224 */ /* 0x001fe200078e000e */
[----:B------:R-:W-:Y:S06]  /*2bfd0*/  BRA `(.L_x_8764) ;  /* 0xffffff8400a87947 */ /* 0x000fec000383ffff */
.L_x_8541:
[----:B------:R-:W-:Y:S01]  /*2bfe0*/  IMAD.MOV.U32 R13, RZ, RZ, R4 ;  /* 0x000000ffff0d7224 */ /* 0x000fe200078e0004 */
[----:B------:R-:W-:Y:S01]  /*2bff0*/  MOV R15, 0xffffffff ;  /* 0xffffffff000f7802 */ /* 0x000fe20000000f00 */
[----:B------:R-:W-:Y:S02]  /*2c000*/  IMAD.MOV.U32 R12, RZ, RZ, RZ ;  /* 0x000000ffff0c7224 */ /* 0x000fe400078e00ff */
[----:B------:R-:W-:Y:S02]  /*2c010*/  IMAD.MOV.U32 R11, RZ, RZ, 0x181f ;  /* 0x0000181fff0b7424 */ /* 0x000fe400078e00ff */
[----:B------:R-:W-:Y:S02]  /*2c020*/  IMAD R33, R33, R6, RZ ;  /* 0x0000000621217224 */ /* 0x000fe400078e02ff */
[----:B------:R-:W-:-:S07]  /*2c030*/  IMAD.IADD R27, R9, 0x1, R27 ;  /* 0x00000001091b7824 */ /* 0x000fce00078e021b */
[----:B-----5:R-:W-:Y:S05]  /*2c040*/  WARPSYNC.COLLECTIVE R15, `(.L_x_8765) ;  /* 0x000000000f087348 */ /* 0x020fea0003c00000 */
[----:B------:R0:W1:Y:S02]  /*2c050*/  SHFL.IDX P6, R14, R13, R12, R11 ;  /* 0x0000000c0d0e7389 */ /* 0x00006400000c000b */
[----:B01---5:R-:W-:Y:S01]  /*2c060*/  ENDCOLLECTIVE ;  /* 0x000000000000791b */ /* 0x023fe20003800000 */
.L_x_8765:
[C---:B------:R-:W-:Y:S01]  /*2c070*/  VIADD R6, R27.reuse, 0x10 ;  /* 0x000000101b067836 */ /* 0x040fe20000000000 */
[----:B------:R-:W-:Y:S01]  /*2c080*/  ISETP.GE.AND P3, PT, R27, R33, PT ;  /* 0x000000211b00720c */ /* 0x000fe20003f66270 */
[----:B------:R-:W-:Y:S02]  /*2c090*/  IMAD.MOV.U32 R13, RZ, RZ, R0 ;  /* 0x000000ffff0d7224 */ /* 0x000fe400078e0000 */
[----:B------:R-:W-:-:S10]  /*2c0a0*/  IMAD.MOV.U32 R2, RZ, RZ, R14 ;  /* 0x000000ffff027224 */ /* 0x000fd400078e000e */
[----:B------:R-:W-:Y:S05]  /*2c0b0*/  WARPSYNC.COLLECTIVE R15, `(.L_x_8766) ;  /* 0x000000000f087348 */ /* 0x000fea0003c00000 */
[----:B------:R0:W1:Y:S02]  /*2c0c0*/  SHFL.IDX P6, R14, R13, R12, R11 ;  /* 0x0000000c0d0e7389 */ /* 0x00006400000c000b */
[----:B01----:R-:W-:Y:S01]  /*2c0d0*/  ENDCOLLECTIVE ;  /* 0x000000000000791b */ /* 0x003fe20003800000 */
.L_x_8766:
        /* <DEDUP_REMOVED lines=8> */
.L_x_8767:
[----:B------:R-:W-:Y:S01]  /*2c160*/  @!PT LDS RZ, [RZ] ;  /* 0x00000000fffff984 */ /* 0x000fe20000000800 */
[----:B------:R-:W-:Y:S01]  /*2c170*/  @!PT LDS RZ, [RZ] ;  /* 0x00000000fffff984 */ /* 0x000fe20000000800 */
[----:B------:R-:W-:Y:S01]  /*2c180*/  @!PT LDS RZ, [RZ] ;  /* 0x00000000fffff984 */ /* 0x000fe20000000800 */
[----:B------:R-:W-:Y:S04]  /*2c190*/  @!P3 LDGSTS.E.BYPASS.LTC128B.128 [R8+0x10400], desc[UR54][R2.64], !P0 ;  /* 0x104000000208bfae */ /* 0x000fe8000c101d76 */
[----:B------:R0:W-:Y:S01]  /*2c1a0*/  @!P3 LDGSTS.E.BYPASS.LTC128B.128 [R8+0x14400], desc[UR54][R2.64+0x80], !P1 ;  /* 0x144000800208bfae */ /* 0x0001e2000c901d76 */
[----:B------:R-:W-:Y:S01]  /*2c1b0*/  ISETP.GE.AND P3, PT, R6, R33, PT ;  /* 0x000000210600720c */ /* 0x000fe20003f66270 */
[----:B------:R-:W-:Y:S01]  /*2c1c0*/  VIADD R6, R27, 0x20 ;  /* 0x000000201b067836 */ /* 0x000fe20000000000 */
[----:B------:R-:W-:Y:S01]  /*2c1d0*/  MOV R13, R0 ;  /* 0x00000000000d7202 */ /* 0x000fe20000000f00 */
[----:B0-----:R-:W-:-:S10]  /*2c1e0*/  IMAD.MOV.U32 R2, RZ, RZ, R14 ;  /* 0x000000ffff027224 */ /* 0x001fd400078e000e */
[----:B------:R-:W-:Y:S05]  /*2c1f0*/  WARPSYNC.COLLECTIVE R15, `(.L_x_8768) ;  /* 0x000000000f087348 */ /* 0x000fea0003c00000 */
[----:B------:R0:W1:Y:S02]  /*2c200*/  SHFL.IDX P6, R14, R13, R12, R11 ;  /* 0x0000000c0d0e7389 */ /* 0x00006400000c000b */
[----:B01----:R-:W-:Y:S01]  /*2c210*/  ENDCOLLECTIVE ;  /* 0x000000000000791b */ /* 0x003fe20003800000 */
.L_x_8768:
        /* <DEDUP_REMOVED lines=8> */
.L_x_8769:
        /* <DEDUP_REMOVED lines=13> */
.L_x_8770:
        /* <DEDUP_REMOVED lines=8> */
.L_x_8771:
[----:B------:R-:W-:-:S05]  /*2c3f0*/  @!P3 IMAD.MOV.U32 R3, RZ, RZ, R5 ;  /* 0x000000ffff03b224 */ /* 0x000fca00078e0005 */
[----:B------:R-:W-:Y:S01]  /*2c400*/  @!PT LDS RZ, [RZ] ;  /* 0x00000000fffff984 */ /* 0x000fe20000000800 */
[----:B------:R-:W-:Y:S01]  /*2c410*/  @!PT LDS RZ, [RZ] ;  /* 0x00000000fffff984 */ /* 0x000fe20000000800 */
[----:B------:R-:W-:Y:S01]  /*2c420*/  @!PT LDS RZ, [RZ] ;  /* 0x00000000fffff984 */ /* 0x000fe20000000800 */
[----:B------:R-:W-:Y:S04]  /*2c430*/  @!P3 LDGSTS.E.BYPASS.LTC128B.128 [R8+0x11400], desc[UR54][R2.64], !P0 ;  /* 0x114000000208bfae */ /* 0x000fe8000c101d76 */
[----:B------:R0:W-:Y:S01]  /*2c440*/  @!P3 LDGSTS.E.BYPASS.LTC128B.128 [R8+0x15400], desc[UR54][R2.64+0x80], !P1 ;  /* 0x154000800208bfae */ /* 0x0001e2000c901d76 */
[----:B------:R-:W-:Y:S02]  /*2c450*/  ISETP.GE.AND P3, PT, R6, R33, PT ;  /* 0x000000210600720c */ /* 0x000fe40003f66270 */
[----:B------:R-:W-:Y:S01]  /*2c460*/  IADD3 R6, R27, 0x40, RZ ;  /* 0x000000401b067810 */ /* 0x000fe20007ffe0ff */
[----:B------:R-:W-:Y:S01]  /*2c470*/  IMAD.MOV.U32 R13, RZ, RZ, R0 ;  /* 0x000000ffff0d7224 */ /* 0x000fe200078e0000 */
[----:B0-----:R-:W-:-:S09]  /*2c480*/  MOV R2, R14 ;  /* 0x0000000e00027202 */ /* 0x001fd20000000f00 */
[----:B------:R-:W-:Y:S05]  /*2c490*/  WARPSYNC.COLLECTIVE R15, `(.L_x_8772) ;  /* 0x000000000f087348 */ /* 0x000fea0003c00000 */
[----:B------:R0:W1:Y:S02]  /*2c4a0*/  SHFL.IDX P6, R14, R13, R12, R11 ;  /* 0x0000000c0d0e7389 */ /* 0x00006400000c000b */
[----:B01----:R-:W-:Y:S01]  /*2c4b0*/  ENDCOLLECTIVE ;  /* 0x000000000000791b */ /* 0x003fe20003800000 */
.L_x_8772:
        /* <DEDUP_REMOVED lines=8> */
.L_x_8773:
        /* <DEDUP_REMOVED lines=13> */
.L_x_8774:
[----:B------:R-:W-:Y:S01]  /*2c610*/  IMAD.MOV.U32 R13, RZ, RZ, R4 ;  /* 0x000000ffff0d7224 */ /* 0x000fe200078e0004 */
[----:B------:R-:W-:Y:S02]  /*2c620*/  MOV R12, 0x5 ;  /* 0x00000005000c7802 */ /* 0x000fe40000000f00 */
[----:B------:R-:W-:-:S04]  /*2c630*/  @!P3 LEA R14, P2, R31, R14, 0x1 ;  /* 0x0000000e1f0eb211 */ /* 0x000fc800078408ff */
[----:B------:R-:W-:Y:S01]  /*2c640*/  @!P3 IADD3.X R5, RZ, R2, RZ, P2, !PT ;  /* 0x00000002ff05b210 */ /* 0x000fe200017fe4ff */
[----:B------:R-:W-:-:S08]  /*2c650*/  @!P3 IMAD.MOV.U32 R2, RZ, RZ, R14 ;  /* 0x000000ffff02b224 */ /* 0x000fd000078e000e */
[----:B------:R-:W-:Y:S05]  /*2c660*/  WARPSYNC.COLLECTIVE R15, `(.L_x_8775) ;  /* 0x000000000f087348 */ /* 0x000fea0003c00000 */
[----:B------:R0:W1:Y:S02]  /*2c670*/  SHFL.IDX P6, R14, R13, R12, R11 ;  /* 0x0000000c0d0e7389 */ /* 0x00006400000c000b */
[----:B01----:R-:W-:Y:S01]  /*2c680*/  ENDCOLLECTIVE ;  /* 0x000000000000791b */ /* 0x003fe20003800000 */
.L_x_8775:
[----:B------:R-:W-:-:S05]  /*2c690*/  @!P3 IMAD.MOV.U32 R3, RZ, RZ, R5 ;  /* 0x000000ffff03b224 */ /* 0x000fca00078e0005 */
[----:B------:R-:W-:Y:S01]  /*2c6a0*/  @!PT LDS RZ, [RZ] ;  /* 0x00000000fffff984 */ /* 0x000fe20000000800 */
[----:B------:R-:W-:Y:S01]  /*2c6b0*/  @!PT LDS RZ, [RZ] ;  /* 0x00000000fffff984 */ /* 0x000fe20000000800 */
[----:B------:R-:W-:Y:S01]  /*2c6c0*/  @!PT LDS RZ, [RZ] ;  /* 0x00000000fffff984 */ /* 0x000fe20000000800 */
        /* <DEDUP_REMOVED lines=9> */
.L_x_8776:
        /* <DEDUP_REMOVED lines=8> */
.L_x_8777:
[----:B------:R-:W-:-:S05]  /*2c7e0*/  @!P3 MOV R3, R5 ;  /* 0x000000050003b202 */ /* 0x000fca0000000f00 */
        /* <DEDUP_REMOVED lines=11> */
.L_x_8778:
        /* <DEDUP_REMOVED lines=8> */
.L_x_8779:
        /* <DEDUP_REMOVED lines=11> */
.L_x_8780:
[----:B------:R-:W-:Y:S05]  /*2c9d0*/  BRA `(.L_x_8781) ;  /* 0xffffff88001c7947 */ /* 0x000fea000383ffff */
.L_x_8546:
[----:B0-----:R0:W1:Y:S02]  /*2c9e0*/  SYNCS.PHASECHK.TRANS64.TRYWAIT P0, [R22+URZ+0x28820], R3 ;  /* 0x02882003160075a7 */ /* 0x001064000800017f */
[----:B-1----:R-:W-:Y:S05]  /*2c9f0*/  @!P0 NANOSLEEP.SYNCS 0x989680 ;  /* 0x009896800000895d */ /* 0x002fea0003900000 */
[----:B------:R-:W1:Y:S02]  /*2ca00*/  @!P0 SYNCS.PHASECHK.TRANS64 P0, [R22+URZ+0x28820], R3 ;  /* 0x02882003160085a7 */ /* 0x000e64000800007f */
[----:B-1----:R-:W-:Y:S05]  /*2ca10*/  @!P0 BRA `(.L_x_8546) ;  /* 0xfffffffc00f08947 */ /* 0x002fea000383ffff */
[----:B------:R-:W-:Y:S05]  /*2ca20*/  BRA `(.L_x_8782) ;  /* 0xffffff8800947947 */ /* 0x000fea000383ffff */
.L_x_8551:
[----:B0-----:R0:W1:Y:S02]  /*2ca30*/  SYNCS.PHASECHK.TRANS64.TRYWAIT P0, [R6+URZ+0x28840], R3 ;  /* 0x02884003060075a7 */ /* 0x001064000800017f */
[----:B-1----:R-:W-:Y:S05]  /*2ca40*/  @!P0 NANOSLEEP.SYNCS 0x989680 ;  /* 0x009896800000895d */ /* 0x002fea0003900000 */
[----:B------:R-:W1:Y:S02]  /*2ca50*/  @!P0 SYNCS.PHASECHK.TRANS64 P0, [R6+URZ+0x28840], R3 ;  /* 0x02884003060085a7 */ /* 0x000e64000800007f */
[----:B-1----:R-:W-:Y:S05]  /*2ca60*/  @!P0 BRA `(.L_x_8551) ;  /* 0xfffffffc00f08947 */ /* 0x002fea000383ffff */
[----:B------:R-:W-:Y:S05]  /*2ca70*/  BRA `(.L_x_8783) ;  /* 0xffffff8c005c7947 */ /* 0x000fea000383ffff */
.L_x_8552:
        /* <DEDUP_REMOVED lines=8> */
.L_x_8785:
[----:B------:R-:W-:Y:S05]  /*2cb00*/  BSYNC B1 ;  /* 0x0000000000017941 */ /* 0x000fea0003800000 */
.L_x_8784:
[----:B------:R-:W-:Y:S01]  /*2cb10*/  IMAD.MOV.U32 R13, RZ, RZ, R7 ;  /* 0x000000ffff0d7224 */ /* 0x000fe200078e0007 */
[----:B------:R-:W-:Y:S01]  /*2cb20*/  MOV R11, 0x181f ;  /* 0x0000181f000b7802 */ /* 0x000fe20000000f00 */
[----:B------:R-:W-:Y:S01]  /*2cb30*/  IMAD.MOV.U32 R12, RZ, RZ, RZ ;  /* 0x000000ffff0c7224 */ /* 0x000fe200078e00ff */
[----:B------:R-:W-:Y:S01]  /*2cb40*/  LEA R8, R8, R22, 0x1 ;  /* 0x0000001608087211 */ /* 0x000fe200078e08ff */
[----:B------:R-:W-:Y:S02]  /*2cb50*/  IMAD.MOV.U32 R15, RZ, RZ, -0x1 ;  /* 0xffffffffff0f7424 */ /* 0x000fe400078e00ff */
[----:B------:R-:W-:Y:S02]  /*2cb60*/  IMAD.MOV.U32 R3, RZ, RZ, R14 ;  /* 0x000000ffff037224 */ /* 0x000fe400078e000e */
[----:B------:R-:W-:-:S07]  /*2cb70*/  IMAD.SHL.U32 R5, R31, 0x2, RZ ;  /* 0x000000021f057824 */ /* 0x000fce00078e00ff */
[----:B------:R-:W-:Y:S05]  /*2cb80*/  WARPSYNC.COLLECTIVE R15, `(.L_x_8786) ;  /* 0x000000000f087348 */ /* 0x000fea0003c00000 */
[----:B------:R0:W1:Y:S02]  /*2cb90*/  SHFL.IDX P6, R14, R13, R12, R11 ;  /* 0x0000000c0d0e7389 */ /* 0x00006400000c000b */
[----:B01----:R-:W-:Y:S01]  /*2cba0*/  ENDCOLLECTIVE ;  /* 0x000000000000791b */ /* 0x003fe20003800000 */
.L_x_8786:
[----:B------:R-:W-:Y:S02]  /*2cbb0*/  IMAD.MOV.U32 R13, RZ, RZ, R9 ;  /* 0x000000ffff0d7224 */ /* 0x000fe400078e0009 */
[----:B------:R-:W-:Y:S02]  /*2cbc0*/  IMAD.MOV.U32 R12, RZ, RZ, 0x1 ;  /* 0x00000001ff0c7424 */ /* 0x000fe400078e00ff */
[----:B------:R-:W-:-:S07]  /*2cbd0*/  IMAD.MOV.U32 R2, RZ, RZ, R14 ;  /* 0x000000ffff027224 */ /* 0x000fce00078e000e */
[----:B------:R-:W-:Y:S05]  /*2cbe0*/  WARPSYNC.COLLECTIVE R15, `(.L_x_8787) ;  /* 0x000000000f087348 */ /* 0x000fea0003c00000 */
[----:B------:R0:W1:Y:S02]  /*2cbf0*/  SHFL.IDX P6, R14, R13, R12, R11 ;  /* 0x0000000c0d0e7389 */ /* 0x00006400000c000b */
[----:B01----:R-:W-:Y:S01]  /*2cc00*/  ENDCOLLECTIVE ;  /* 0x000000000000791b */ /* 0x003fe20003800000 */
.L_x_8787:
        /* <DEDUP_REMOVED lines=12> */
.L_x_8788:
[----:B------:R-:W-:Y:S02]  /*2ccd0*/  IMAD.MOV.U32 R13, RZ, RZ, R9 ;  /* 0x000000ffff0d7224 */ /* 0x000fe400078e0009 */
[----:B------:R-:W-:Y:S01]  /*2cce0*/  IMAD.MOV.U32 R12, RZ, RZ, 0x2 ;  /* 0x00000002ff0c7424 */ /* 0x000fe200078e00ff */
[----:B------:R-:W-:-:S07]  /*2ccf0*/  MOV R2, R14 ;  /* 0x0000000e00027202 */ /* 0x000fce0000000f00 */
[----:B------:R-:W-:Y:S05]  /*2cd00*/  WARPSYNC.COLLECTIVE R15, `(.L_x_8789) ;  /* 0x000000000f087348 */ /* 0x000fea0003c00000 */
[----:B------:R0:W1:Y:S02]  /*2cd10*/  SHFL.IDX P6, R14, R13, R12, R11 ;  /* 0x0000000c0d0e7389 */ /* 0x00006400000c000b */
[----:B01----:R-:W-:Y:S01]  /*2cd20*/  ENDCOLLECTIVE ;  /* 0x000000000000791b */ /* 0x003fe20003800000 */
.L_x_8789:
[----:B------:R-:W-:-:S05]  /*2cd30*/  IADD3 R2, P0, R2, R5, RZ ;  /* 0x0000000502027210 */ /* 0x000fca0007f1e0ff */
[----:B------:R-:W-:-:S05]  /*2cd40*/  IMAD.X R3, RZ, RZ, R3, P0 ;  /* 0x000000ffff037224 */ /* 0x000fca00000e0603 */
[----:B------:R-:W-:Y:S01]  /*2cd50*/  @!PT LDS RZ, [RZ] ;  /* 0x00000000fffff984 */ /* 0x000fe20000000800 */
[----:B------:R-:W-:Y:S01]  /*2cd60*/  @!PT LDS RZ, [RZ] ;  /* 0x00000000fffff984 */ /* 0x000fe20000000800 */
[----:B------:R-:W-:Y:S01]  /*2cd70*/  @!PT LDS RZ, [RZ] ;  /* 0x00000000fffff984 */ /* 0x000fe20000000800 */
[----:B------:R-:W-:Y:S01]  /*2cd80*/  LDGSTS.E.BYPASS.LTC128B.128 [R8+0x18c00], desc[UR54][R2.64], !P4 ;  /* 0x18c0000002087fae */ /* 0x000fe2000e101d76 */
[----:B------:R-:W-:-:S03]  /*2cd90*/  MOV R13, R7 ;  /* 0x00000007000d7202 */ /* 0x000fc60000000f00 */
[----:B------:R0:W-:Y:S02]  /*2cda0*/  LDGSTS.E.BYPASS.LTC128B.128 [R8+0x1cc00], desc[UR54][R2.64+0x80], !P3 ;  /* 0x1cc0008002087fae */ /* 0x0001e4000d901d76 */
[----:B0-----:R-:W-:-:S07]  /*2cdb0*/  IMAD.MOV.U32 R3, RZ, RZ, R14 ;  /* 0x000000ffff037224 */ /* 0x001fce00078e000e */
[----:B------:R-:W-:Y:S05]  /*2cdc0*/  WARPSYNC.COLLECTIVE R15, `(.L_x_8790) ;  /* 0x000000000f087348 */ /* 0x000fea0003c00000 */
[----:B------:R0:W1:Y:S02]  /*2cdd0*/  SHFL.IDX P6, R14, R13, R12, R11 ;  /* 0x0000000c0d0e7389 */ /* 0x00006400000c000b */
[----:B01----:R-:W-:Y:S01]  /*2cde0*/  ENDCOLLECTIVE ;  /* 0x000000000000791b */ /* 0x003fe20003800000 */
.L_x_8790:
[----:B------:R-:W-:Y:S02]  /*2cdf0*/  IMAD.MOV.U32 R13, RZ, RZ, R9 ;  /* 0x000000ffff0d7224 */ /* 0x000fe400078e0009 */
[----:B------:R-:W-:Y:S02]  /*2ce00*/  IMAD.MOV.U32 R12, RZ, RZ, 0x3 ;  /* 0x00000003ff0c7424 */ /* 0x000fe400078e00ff */
[----:B------:R-:W-:-:S07]  /*2ce10*/  IMAD.MOV.U32 R2, RZ, RZ, R14 ;  /* 0x000000ffff027224 */ /* 0x000fce00078e000e */
[----:B------:R-:W-:Y:S05]  /*2ce20*/  WARPSYNC.COLLECTIVE R15, `(.L_x_8791) ;  /* 0x000000000f087348 */ /* 0x000fea0003c00000 */
[----:B------:R0:W1:Y:S02]  /*2ce30*/  SHFL.IDX P6, R14, R13, R12, R11 ;  /* 0x0000000c0d0e7389 */ /* 0x00006400000c000b */
[----:B01----:R-:W-:Y:S01]  /*2ce40*/  ENDCOLLECTIVE ;  /* 0x000000000000791b */ /* 0x003fe20003800000 */
.L_x_8791:
        /* <DEDUP_REMOVED lines=12> */
.L_x_8792:
[----:B------:R-:W-:Y:S01]  /*2cf10*/  IMAD.MOV.U32 R13, RZ, RZ, R9 ;  /* 0x000000ffff0d7224 */ /* 0x000fe200078e0009 */
[----:B------:R-:W-:Y:S01]  /*2cf20*/  MOV R12, 0x4 ;  /* 0x00000004000c7802 */ /* 0x000fe20000000f00 */
[----:B------:R-:W-:-:S07]  /*2cf30*/  IMAD.MOV.U32 R2, RZ, RZ, R14 ;  /* 0x000000ffff027224 */ /* 0x000fce00078e000e */
[----:B------:R-:W-:Y:S05]  /*2cf40*/  WARPSYNC.COLLECTIVE R15, `(.L_x_8793) ;  /* 0x000000000f087348 */ /* 0x000fea0003c00000 */
[----:B------:R0:W1:Y:S02]  /*2cf50*/  SHFL.IDX P6, R14, R13, R12, R11 ;  /* 0x0000000c0d0e7389 */ /* 0x00006400000c000b */
[----:B01----:R-:W-:Y:S01]  /*2cf60*/  ENDCOLLECTIVE ;  /* 0x000000000000791b */ /* 0x003fe20003800000 */
.L_x_8793:
        /* <DEDUP_REMOVED lines=12> */
.L_x_8794:
[----:B------:R-:W-:Y:S01]  /*2d030*/  MOV R13, R9 ;  /* 0x00000009000d7202 */ /* 0x000fe20000000f00 */
[----:B------:R-:W-:Y:S02]  /*2d040*/  IMAD.MOV.U32 R12, RZ, RZ, 0x5 ;  /* 0x00000005ff0c7424 */ /* 0x000fe400078e00ff */
[----:B------:R-:W-:-:S07]  /*2d050*/  IMAD.MOV.U32 R2, RZ, RZ, R14 ;  /* 0x000000ffff027224 */ /* 0x000fce00078e000e */
[----:B------:R-:W-:Y:S05]  /*2d060*/  WARPSYNC.COLLECTIVE R15, `(.L_x_8795) ;  /* 0x000000000f087348 */ /* 0x000fea0003c00000 */
[----:B------:R0:W1:Y:S02]  /*2d070*/  SHFL.IDX P6, R14, R13, R12, R11 ;  /* 0x0000000c0d0e7389 */ /* 0x00006400000c000b */
[----:B01----:R-:W-:Y:S01]  /*2d080*/  ENDCOLLECTIVE ;  /* 0x000000000000791b */ /* 0x003fe20003800000 */
.L_x_8795:
        /* <DEDUP_REMOVED lines=12> */
.L_x_8796:
[----:B------:R-:W-:Y:S02]  /*2d150*/  IMAD.MOV.U32 R13, RZ, RZ, R9 ;  /* 0x000000ffff0d7224 */ /* 0x000fe400078e0009 */
[----:B------:R-:W-:Y:S02]  /*2d160*/  IMAD.MOV.U32 R12, RZ, RZ, 0x6 ;  /* 0x00000006ff0c7424 */ /* 0x000fe400078e00ff */
[----:B------:R-:W-:-:S07]  /*2d170*/  IMAD.MOV.U32 R2, RZ, RZ, R14 ;  /* 0x000000ffff027224 */ /* 0x000fce00078e000e */
[----:B------:R-:W-:Y:S05]  /*2d180*/  WARPSYNC.COLLECTIVE R15, `(.L_x_8797) ;  /* 0x000000000f087348 */ /* 0x000fea0003c00000 */
[----:B------:R0:W1:Y:S02]  /*2d190*/  SHFL.IDX P6, R14, R13, R12, R11 ;  /* 0x0000000c0d0e7389 */ /* 0x00006400000c000b */
[----:B01----:R-:W-:Y:S01]  /*2d1a0*/  ENDCOLLECTIVE ;  /* 0x000000000000791b */ /* 0x003fe20003800000 */
.L_x_8797:
        /* <DEDUP_REMOVED lines=12> */
.L_x_8798:
[----:B------:R-:W-:Y:S02]  /*2d270*/  IMAD.MOV.U32 R13, RZ, RZ, R9 ;  /* 0x000000ffff0d7224 */ /* 0x000fe400078e0009 */
[----:B------:R-:W-:Y:S01]  /*2d280*/  IMAD.MOV.U32 R12, RZ, RZ, 0x7 ;  /* 0x00000007ff0c7424 */ /* 0x000fe200078e00ff */
[----:B------:R-:W-:-:S07]  /*2d290*/  MOV R2, R14 ;  /* 0x0000000e00027202 */ /* 0x000fce0000000f00 */
[----:B------:R-:W-:Y:S05]  /*2d2a0*/  WARPSYNC.COLLECTIVE R15, `(.L_x_8799) ;  /* 0x000000000f087348 */ /* 0x000fea0003c00000 */
[----:B------:R0:W1:Y:S02]  /*2d2b0*/  SHFL.IDX P6, R14, R13, R12, R11 ;  /* 0x0000000c0d0e7389 */ /* 0x00006400000c000b */
[----:B01----:R-:W-:Y:S01]  /*2d2c0*/  ENDCOLLECTIVE ;  /* 0x000000000000791b */ /* 0x003fe20003800000 */
.L_x_8799:
        /* <DEDUP_REMOVED lines=12> */
.L_x_8800:
[----:B------:R-:W-:Y:S01]  /*2d390*/  IMAD.MOV.U32 R2, RZ, RZ, R14 ;  /* 0x000000ffff027224 */ /* 0x000fe200078e000e */
[----:B------:R-:W-:Y:S06]  /*2d3a0*/  BRA `(.L_x_8801) ;  /* 0xffffff8800287947 */ /* 0x000fec000383ffff */
.L_x_8557:
[----:B-1----:R1:W2:Y:S02]  /*2d3b0*/  SYNCS.PHASECHK.TRANS64.TRYWAIT P0, [R6+URZ+0x28860], R2 ;  /* 0x02886002060075a7 */ /* 0x0022a4000800017f */
[----:B--2---:R-:W-:Y:S05]  /*2d3c0*/  @!P0 NANOSLEEP.SYNCS 0x989680 ;  /* 0x009896800000895d */ /* 0x004fea0003900000 */
[----:B------:R-:W2:Y:S02]  /*2d3d0*/  @!P0 SYNCS.PHASECHK.TRANS64 P0, [R6+URZ+0x28860], R2 ;  /* 0x02886002060085a7 */ /* 0x000ea4000800007f */
[----:B--2---:R-:W-:Y:S05]  /*2d3e0*/  @!P0 BRA `(.L_x_8557) ;  /* 0xfffffffc00f08947 */ /* 0x004fea000383ffff */
[----:B------:R-:W-:Y:S05]  /*2d3f0*/  BRA `(.L_x_8802) ;  /* 0xffffff8800847947 */ /* 0x000fea000383ffff */
.L_x_8558:
        /* <DEDUP_REMOVED lines=8> */
.L_x_8804:
[----:B------:R-:W-:Y:S05]  /*2d480*/  BSYNC B1 ;  /* 0x0000000000017941 */ /* 0x000fea0003800000 */
.L_x_8803:
        /* <DEDUP_REMOVED lines=9> */
.L_x_8805:
[----:B------:R-:W-:Y:S01]  /*2d520*/  IMAD.MOV.U32 R13, RZ, RZ, R23 ;  /* 0x000000ffff0d7224 */ /* 0x000fe200078e0017 */
[----:B------:R-:W-:Y:S01]  /*2d530*/  MOV R12, 0x1 ;  /* 0x00000001000c7802 */ /* 0x000fe20000000f00 */
[----:B------:R-:W-:-:S07]  /*2d540*/  IMAD.MOV.U32 R2, RZ, RZ, R14 ;  /* 0x000000ffff027224 */ /* 0x000fce00078e000e */
[----:B------:R-:W-:Y:S05]  /*2d550*/  WARPSYNC.COLLECTIVE R15, `(.L_x_8806) ;  /* 0x000000000f087348 */ /* 0x000fea0003c00000 */
[----:B------:R0:W1:Y:S02]  /*2d560*/  SHFL.IDX P6, R14, R13, R12, R11 ;  /* 0x0000000c0d0e7389 */ /* 0x00006400000c000b */
[----:B01----:R-:W-:Y:S01]  /*2d570*/  ENDCOLLECTIVE ;  /* 0x000000000000791b */ /* 0x003fe20003800000 */
.L_x_8806:
        /* <DEDUP_REMOVED lines=14> */
.L_x_8807:
[----:B------:R-:W-:Y:S01]  /*2d660*/  MOV R13, R23 ;  /* 0x00000017000d7202 */ /* 0x000fe20000000f00 */
[----:B------:R-:W-:Y:S02]  /*2d670*/  IMAD.MOV.U32 R12, RZ, RZ, 0x2 ;  /* 0x00000002ff0c7424 */ /* 0x000fe400078e00ff */
[----:B------:R-:W-:-:S07]  /*2d680*/  IMAD.MOV.U32 R2, RZ, RZ, R14 ;  /* 0x000000ffff027224 */ /* 0x000fce00078e000e */
[----:B------:R-:W-:Y:S05]  /*2d690*/  WARPSYNC.COLLECTIVE R15, `(.L_x_8808) ;  /* 0x000000000f087348 */ /* 0x000fea0003c00000 */
[----:B------:R0:W1:Y:S02]  /*2d6a0*/  SHFL.IDX P6, R14, R13, R12, R11 ;  /* 0x0000000c0d0e7389 */ /* 0x00006400000c000b */
[----:B01----:R-:W-:Y:S01]  /*2d6b0*/  ENDCOLLECTIVE ;  /* 0x000000000000791b */ /* 0x003fe20003800000 */
.L_x_8808:
        /* <DEDUP_REMOVED lines=14> */
.L_x_8809:
[----:B------:R-:W-:Y:S02]  /*2d7a0*/  IMAD.MOV.U32 R13, RZ, RZ, R23 ;  /* 0x000000ffff0d7224 */ /* 0x000fe400078e0017 */
[----:B------:R-:W-:Y:S02]  /*2d7b0*/  IMAD.MOV.U32 R12, RZ, RZ, 0x3 ;  /* 0x00000003ff0c7424 */ /* 0x000fe400078e00ff */
[----:B------:R-:W-:-:S07]  /*2d7c0*/  IMAD.MOV.U32 R2, RZ, RZ, R14 ;  /* 0x000000ffff027224 */ /* 0x000fce00078e000e */
[----:B------:R-:W-:Y:S05]  /*2d7d0*/  WARPSYNC.COLLECTIVE R15, `(.L_x_8810) ;  /* 0x000000000f087348 */ /* 0x000fea0003c00000 */
[----:B------:R0:W1:Y:S02]  /*2d7e0*/  SHFL.IDX P6, R14, R13, R12, R11 ;  /* 0x0000000c0d0e7389 */ /* 0x00006400000c000b */
[----:B01----:R-:W-:Y:S01]  /*2d7f0*/  ENDCOLLECTIVE ;  /* 0x000000000000791b */ /* 0x003fe20003800000 */
.L_x_8810:
        /* <DEDUP_REMOVED lines=14> */
.L_x_8811:
[----:B------:R-:W-:Y:S02]  /*2d8e0*/  IMAD.MOV.U32 R13, RZ, RZ, R23 ;  /* 0x000000ffff0d7224 */ /* 0x000fe400078e0017 */
[----:B------:R-:W-:Y:S01]  /*2d8f0*/  IMAD.MOV.U32 R12, RZ, RZ, 0x4 ;  /* 0x00000004ff0c7424 */ /* 0x000fe200078e00ff */
[----:B------:R-:W-:-:S07]  /*2d900*/  MOV R2, R14 ;  /* 0x0000000e00027202 */ /* 0x000fce0000000f00 */
[----:B------:R-:W-:Y:S05]  /*2d910*/  WARPSYNC.COLLECTIVE R15, `(.L_x_8812) ;  /* 0x000000000f087348 */ /* 0x000fea0003c00000 */
[----:B------:R0:W1:Y:S02]  /*2d920*/  SHFL.IDX P6, R14, R13, R12, R11 ;  /* 0x0000000c0d0e7389 */ /* 0x00006400000c000b */
[----:B01----:R-:W-:Y:S01]  /*2d930*/  ENDCOLLECTIVE ;  /* 0x000000000000791b */ /* 0x003fe20003800000 */
.L_x_8812:
        /* <DEDUP_REMOVED lines=14> */
.L_x_8813:
[----:B------:R-:W-:Y:S02]  /*2da20*/  IMAD.MOV.U32 R13, RZ, RZ, R23 ;  /* 0x000000ffff0d7224 */ /* 0x000fe400078e0017 */
[----:B------:R-:W-:Y:S02]  /*2da30*/  IMAD.MOV.U32 R12, RZ, RZ, 0x5 ;  /* 0x00000005ff0c7424 */ /* 0x000fe400078e00ff */
[----:B------:R-:W-:-:S07]  /*2da40*/  IMAD.MOV.U32 R2, RZ, RZ, R14 ;  /* 0x000000ffff027224 */ /* 0x000fce00078e000e */
[----:B------:R-:W-:Y:S05]  /*2da50*/  WARPSYNC.COLLECTIVE R15, `(.L_x_8814) ;  /* 0x000000000f087348 */ /* 0x000fea0003c00000 */
[----:B------:R0:W1:Y:S02]  /*2da60*/  SHFL.IDX P6, R14, R13, R12, R11 ;  /* 0x0000000c0d0e7389 */ /* 0x00006400000c000b */
[----:B01----:R-:W-:Y:S01]  /*2da70*/  ENDCOLLECTIVE ;  /* 0x000000000000791b */ /* 0x003fe20003800000 */
.L_x_8814:
        /* <DEDUP_REMOVED lines=14> */
.L_x_8815:
[----:B------:R-:W-:Y:S01]  /*2db60*/  IMAD.MOV.U32 R13, RZ, RZ, R23 ;  /* 0x000000ffff0d7224 */ /* 0x000fe200078e0017 */
[----:B------:R-:W-:Y:S01]  /*2db70*/  MOV R12, 0x6 ;  /* 0x00000006000c7802 */ /* 0x000fe20000000f00 */
[----:B------:R-:W-:-:S07]  /*2db80*/  IMAD.MOV.U32 R2, RZ, RZ, R14 ;  /* 0x000000ffff027224 */ /* 0x000fce00078e000e */
[----:B------:R-:W-:Y:S05]  /*2db90*/  WARPSYNC.COLLECTIVE R15, `(.L_x_8816) ;  /* 0x000000000f087348 */ /* 0x000fea0003c00000 */
[----:B------:R0:W1:Y:S02]  /*2dba0*/  SHFL.IDX P6, R14, R13, R12, R11 ;  /* 0x0000000c0d0e7389 */ /* 0x00006400000c000b */
[----:B01----:R-:W-:Y:S01]  /*2dbb0*/  ENDCOLLECTIVE ;  /* 0x000000000000791b */ /* 0x003fe20003800000 */
.L_x_8816:
        /* <DEDUP_REMOVED lines=14> */
.L_x_8817:
[----:B------:R-:W-:Y:S01]  /*2dca0*/  MOV R13, R23 ;  /* 0x00000017000d7202 */ /* 0x000fe20000000f00 */
[----:B------:R-:W-:Y:S02]  /*2dcb0*/  IMAD.MOV.U32 R12, RZ, RZ, 0x7 ;  /* 0x00000007ff0c7424 */ /* 0x000fe400078e00ff */
[----:B------:R-:W-:-:S07]  /*2dcc0*/  IMAD.MOV.U32 R2, RZ, RZ, R14 ;  /* 0x000000ffff027224 */ /* 0x000fce00078e000e */
[----:B------:R-:W-:Y:S05]  /*2dcd0*/  WARPSYNC.COLLECTIVE R15, `(.L_x_8818) ;  /* 0x000000000f087348 */ /* 0x000fea0003c00000 */
[----:B------:R0:W1:Y:S02]  /*2dce0*/  SHFL.IDX P6, R14, R13, R12, R11 ;  /* 0x0000000c0d0e7389 */ /* 0x00006400000c000b */
[----:B01----:R-:W-:Y:S01]  /*2dcf0*/  ENDCOLLECTIVE ;  /* 0x000000000000791b */ /* 0x003fe20003800000 */
.L_x_8818:
        /* <DEDUP_REMOVED lines=13> */
.L_x_8819:
[----:B------:R-:W-:Y:S01]  /*2ddd0*/  @!PT LDS RZ, [RZ] ;  /* 0x00000000fffff984 */ /* 0x000fe20000000800 */
[----:B------:R-:W-:Y:S01]  /*2dde0*/  @!PT LDS RZ, [RZ] ;  /* 0x00000000fffff984 */ /* 0x000fe20000000800 */
[----:B------:R-:W-:Y:S01]  /*2ddf0*/  @!PT LDS RZ, [RZ] ;  /* 0x00000000fffff984 */ /* 0x000fe20000000800 */
[----:B------:R1:W-:Y:S01]  /*2de00*/  LDGSTS.E.BYPASS.LTC128B.128 [R7+0x7400], desc[UR54][R2.64+0x80], !P0 ;  /* 0x0740008002077fae */ /* 0x0003e2000c101d76 */
[----:B------:R-:W-:Y:S05]  /*2de10*/  BRA `(.L_x_8820) ;  /* 0xffffff84000c7947 */ /* 0x000fea000383ffff */
.L_x_8566:
[----:B0-----:R0:W1:Y:S02]  /*2de20*/  SYNCS.PHASECHK.TRANS64.TRYWAIT P0, [R0+URZ+0x28860], R3 ;  /* 0x02886003000075a7 */ /* 0x001064000800017f */
[----:B-1----:R-:W-:Y:S05]  /*2de30*/  @!P0 NANOSLEEP.SYNCS 0x989680 ;  /* 0x009896800000895d */ /* 0x002fea0003900000 */
[----:B------:R-:W1:Y:S02]  /*2de40*/  @!P0 SYNCS.PHASECHK.TRANS64 P0, [R0+URZ+0x28860], R3 ;  /* 0x02886003000085a7 */ /* 0x000e64000800007f */
[----:B-1----:R-:W-:Y:S05]  /*2de50*/  @!P0 BRA `(.L_x_8566) ;  /* 0xfffffffc00f08947 */ /* 0x002fea000383ffff */
[----:B------:R-:W-:Y:S05]  /*2de60*/  BRA `(.L_x_8821) ;  /* 0xffffff8800207947 */ /* 0x000fea000383ffff */
.L_x_8567:
        /* <DEDUP_REMOVED lines=8> */
.L_x_8823:
[----:B------:R-:W-:Y:S05]  /*2def0*/  BSYNC B0 ;  /* 0x0000000000007941 */ /* 0x000fea0003800000 */
.L_x_8822:
[----:B------:R-:W-:Y:S01]  /*2df00*/  IMAD.MOV.U32 R13, RZ, RZ, R17 ;  /* 0x000000ffff0d7224 */ /* 0x000fe200078e0011 */
[----:B------:R-:W-:Y:S01]  /*2df10*/  MOV R12, RZ ;  /* 0x000000ff000c7202 */ /* 0x000fe20000000f00 */
[----:B------:R-:W-:Y:S01]  /*2df20*/  IMAD.MOV.U32 R11, RZ, RZ, 0x181f ;  /* 0x0000181fff0b7424 */ /* 0x000fe200078e00ff */
[----:B------:R-:W-:Y:S01]  /*2df30*/  LEA R4, R9, R22, 0x1 ;  /* 0x0000001609047211 */ /* 0x000fe200078e08ff */
[----:B------:R-:W-:Y:S02]  /*2df40*/  IMAD.MOV.U32 R15, RZ, RZ, -0x1 ;  /* 0xffffffffff0f7424 */ /* 0x000fe400078e00ff */
[----:B------:R-:W-:Y:S02]  /*2df50*/  IMAD.MOV.U32 R3, RZ, RZ, R14 ;  /* 0x000000ffff037224 */ /* 0x000fe400078e000e */
[----:B------:R-:W-:-:S07]  /*2df60*/  IMAD.SHL.U32 R5, R31, 0x2, RZ ;  /* 0x000000021f057824 */ /* 0x000fce00078e00ff */
[----:B------:R-:W-:Y:S05]  /*2df70*/  WARPSYNC.COLLECTIVE R15, `(.L_x_8824) ;  /* 0x000000000f087348 */ /* 0x000fea0003c00000 */
[----:B------:R0:W1:Y:S02]  /*2df80*/  SHFL.IDX P6, R14, R13, R12, R11 ;  /* 0x0000000c0d0e7389 */ /* 0x00006400000c000b */
[----:B01----:R-:W-:Y:S01]  /*2df90*/  ENDCOLLECTIVE ;  /* 0x000000000000791b */ /* 0x003fe20003800000 */
.L_x_8824:
        /* <DEDUP_REMOVED lines=11> */
.L_x_8825:
        /* <DEDUP_REMOVED lines=13> */
.L_x_8826:
[----:B------:R-:W-:Y:S02]  /*2e120*/  IMAD.MOV.U32 R13, RZ, RZ, R23 ;  /* 0x000000ffff0d7224 */ /* 0x000fe400078e0017 */
[----:B------:R-:W-:Y:S01]  /*2e130*/  IMAD.MOV.U32 R12, RZ, RZ, 0x2 ;  /* 0x00000002ff0c7424 */ /* 0x000fe200078e00ff */
[----:B------:R-:W-:-:S07]  /*2e140*/  MOV R10, R14 ;  /* 0x0000000e000a7202 */ /* 0x000fce0000000f00 */
[----:B------:R-:W-:Y:S05]  /*2e150*/  WARPSYNC.COLLECTIVE R15, `(.L_x_8827) ;  /* 0x000000000f087348 */ /* 0x000fea0003c00000 */
[----:B------:R0:W1:Y:S02]  /*2e160*/  SHFL.IDX P6, R14, R13, R12, R11 ;  /* 0x0000000c0d0e7389 */ /* 0x00006400000c000b */
[----:B01----:R-:W-:Y:S01]  /*2e170*/  ENDCOLLECTIVE ;  /* 0x000000000000791b */ /* 0x003fe20003800000 */
.L_x_8827:
[----:B------:R-:W-:-:S05]  /*2e180*/  IADD3 R2, P2, R10, R5, RZ ;  /* 0x000000050a027210 */ /* 0x000fca0007f5e0ff */
[----:B------:R-:W-:-:S05]  /*2e190*/  IMAD.X R3, RZ, RZ, R7, P2 ;  /* 0x000000ffff037224 */ /* 0x000fca00010e0607 */
        /* <DEDUP_REMOVED lines=12> */
.L_x_8828:
[----:B------:R-:W-:Y:S02]  /*2e260*/  IMAD.MOV.U32 R13, RZ, RZ, R23 ;  /* 0x000000ffff0d7224 */ /* 0x000fe400078e0017 */
[----:B------:R-:W-:Y:S01]  /*2e270*/  IMAD.MOV.U32 R12, RZ, RZ, 0x3 ;  /* 0x00000003ff0c7424 */ /* 0x000fe200078e00ff */
[----:B------:R-:W-:-:S13]  /*2e280*/  IADD3 R2, P2, R14, R5, RZ ;  /* 0x000000050e027210 */ /* 0x000fda0007f5e0ff */
[----:B------:R-:W-:Y:S05]  /*2e290*/  WARPSYNC.COLLECTIVE R15, `(.L_x_8829) ;  /* 0x000000000f087348 */ /* 0x000fea0003c00000 */
[----:B------:R0:W1:Y:S02]  /*2e2a0*/  SHFL.IDX P6, R14, R13, R12, R11 ;  /* 0x0000000c0d0e7389 */ /* 0x00006400000c000b */
[----:B01----:R-:W-:Y:S01]  /*2e2b0*/  ENDCOLLECTIVE ;  /* 0x000000000000791b */ /* 0x003fe20003800000 */
.L_x_8829:
        /* <DEDUP_REMOVED lines=13> */
.L_x_8830:
[----:B------:R-:W-:Y:S02]  /*2e390*/  IMAD.MOV.U32 R13, RZ, RZ, R23 ;  /* 0x000000ffff0d7224 */ /* 0x000fe400078e0017 */
[----:B------:R-:W-:Y:S01]  /*2e3a0*/  IMAD.MOV.U32 R12, RZ, RZ, 0x4 ;  /* 0x00000004ff0c7424 */ /* 0x000fe200078e00ff */
[----:B------:R-:W-:-:S13]  /*2e3b0*/  IADD3 R2, P2, R14, R5, RZ ;  /* 0x000000050e027210 */ /* 0x000fda0007f5e0ff */
[----:B------:R-:W-:Y:S05]  /*2e3c0*/  WARPSYNC.COLLECTIVE R15, `(.L_x_8831) ;  /* 0x000000000f087348 */ /* 0x000fea0003c00000 */
[----:B------:R0:W1:Y:S02]  /*2e3d0*/  SHFL.IDX P6, R14, R13, R12, R11 ;  /* 0x0000000c0d0e7389 */ /* 0x00006400000c000b */
[----:B01----:R-:W-:Y:S01]  /*2e3e0*/  ENDCOLLECTIVE ;  /* 0x000000000000791b */ /* 0x003fe20003800000 */
.L_x_8831:
        /* <DEDUP_REMOVED lines=13> */
.L_x_8832:
[----:B------:R-:W-:Y:S02]  /*2e4c0*/  IMAD.MOV.U32 R13, RZ, RZ, R23 ;  /* 0x000000ffff0d7224 */ /* 0x000fe400078e0017 */
[----:B------:R-:W-:Y:S02]  /*2e4d0*/  IMAD.MOV.U32 R12, RZ, RZ, 0x5 ;  /* 0x00000005ff0c7424 */ /* 0x000fe400078e00ff */
[----:B------:R-:W-:-:S07]  /*2e4e0*/  IMAD.MOV.U32 R10, RZ, RZ, R14 ;  /* 0x000000ffff0a7224 */ /* 0x000fce00078e000e */
[----:B------:R-:W-:Y:S05]  /*2e4f0*/  WARPSYNC.COLLECTIVE R15, `(.L_x_8833) ;  /* 0x000000000f087348 */ /* 0x000fea0003c00000 */
[----:B------:R0:W1:Y:S02]  /*2e500*/  SHFL.IDX P6, R14, R13, R12, R11 ;  /* 0x0000000c0d0e7389 */ /* 0x00006400000c000b */
[----:B01----:R-:W-:Y:S01]  /*2e510*/  ENDCOLLECTIVE ;  /* 0x000000000000791b */ /* 0x003fe20003800000 */
.L_x_8833:
        /* <DEDUP_REMOVED lines=14> */
.L_x_8834:
[----:B------:R-:W-:Y:S02]  /*2e600*/  IMAD.MOV.U32 R13, RZ, RZ, R23 ;  /* 0x000000ffff0d7224 */ /* 0x000fe400078e0017 */
[----:B------:R-:W-:Y:S01]  /*2e610*/  IMAD.MOV.U32 R12, RZ, RZ, 0x6 ;  /* 0x00000006ff0c7424 */ /* 0x000fe200078e00ff */
[----:B------:R-:W-:-:S13]  /*2e620*/  IADD3 R2, P2, R14, R5, RZ ;  /* 0x000000050e027210 */ /* 0x000fda0007f5e0ff */
[----:B------:R-:W-:Y:S05]  /*2e630*/  WARPSYNC.COLLECTIVE R15, `(.L_x_8835) ;  /* 0x000000000f087348 */ /* 0x000fea0003c00000 */
[----:B------:R0:W1:Y:S02]  /*2e640*/  SHFL.IDX P6, R14, R13, R12, R11 ;  /* 0x0000000c0d0e7389 */ /* 0x00006400000c000b */
[----:B01----:R-:W-:Y:S01]  /*2e650*/  ENDCOLLECTIVE ;  /* 0x000000000000791b */ /* 0x003fe20003800000 */
.L_x_8835:
        /* <DEDUP_REMOVED lines=13> */
.L_x_8836:
[----:B------:R-:W-:Y:S01]  /*2e730*/  IMAD.MOV.U32 R13, RZ, RZ, R23 ;  /* 0x000000ffff0d7224 */ /* 0x000fe200078e0017 */
[----:B------:R-:W-:Y:S01]  /*2e740*/  MOV R12, 0x7 ;  /* 0x00000007000c7802 */ /* 0x000fe20000000f00 */
[----:B------:R-:W-:-:S07]  /*2e750*/  IMAD.MOV.U32 R10, RZ, RZ, R14 ;  /* 0x000000ffff0a7224 */ /* 0x000fce00078e000e */
[----:B------:R-:W-:Y:S05]  /*2e760*/  WARPSYNC.COLLECTIVE R15, `(.L_x_8837) ;  /* 0x000000000f087348 */ /* 0x000fea0003c00000 */
[----:B------:R0:W1:Y:S02]  /*2e770*/  SHFL.IDX P6, R14, R13, R12, R11 ;  /* 0x0000000c0d0e7389 */ /* 0x00006400000c000b */
[----:B01----:R-:W-:Y:S01]  /*2e780*/  ENDCOLLECTIVE ;  /* 0x000000000000791b */ /* 0x003fe20003800000 */
.L_x_8837:
        /* <DEDUP_REMOVED lines=12> */
.L_x_8838:
[----:B------:R-:W-:Y:S05]  /*2e850*/  BRA `(.L_x_8839) ;  /* 0xffffff8000c07947 */ /* 0x000fea000383ffff */
.L_x_8572:
        /* <DEDUP_REMOVED lines=8> */
.L_x_8841:
[----:B------:R-:W-:Y:S05]  /*2e8e0*/  BSYNC B0 ;  /* 0x0000000000007941 */ /* 0x000fea0003800000 */
.L_x_8840:
        /* <DEDUP_REMOVED lines=9> */
.L_x_8842:
        /* <DEDUP_REMOVED lines=16> */
[----:B--2---:R-:W-:-:S02]  /*2ea80*/  @!P1 MOV R17, R6 ;  /* 0x0000000600119202 */ /* 0x004fc40000000f00 */
[----:B------:R-:W-:Y:S01]  /*2ea90*/  MOV R6, RZ ;  /* 0x000000ff00067202 */ /* 0x000fe20000000f00 */
[----:B---3--:R-:W-:Y:S01]  /*2eaa0*/  @!P1 IMAD.MOV.U32 R4, RZ, RZ, R5 ;  /* 0x000000ffff049224 */ /* 0x008fe200078e0005 */
[----:B------:R-:W-:-:S03]  /*2eab0*/  ISETP.NE.AND P1, PT, R8, RZ, PT ;  /* 0x000000ff0800720c */ /* 0x000fc60003f25270 */
[----:B------:R-:W-:-:S10]  /*2eac0*/  IMAD R13, R4, R17, RZ ;  /* 0x00000011040d7224 */ /* 0x000fd400078e02ff */
[----:B------:R-:W-:Y:S05]  /*2ead0*/  WARPSYNC.COLLECTIVE R15, `(.L_x_8843) ;  /* 0x000000000f087348 */ /* 0x000fea0003c00000 */
[----:B------:R0:W1:Y:S02]  /*2eae0*/  SHFL.UP P6, R14, R13, R12, R11 ;  /* 0x0400000c0d0e7389 */ /* 0x00006400000c000b */
[----:B01----:R-:W-:Y:S01]  /*2eaf0*/  ENDCOLLECTIVE ;  /* 0x000000000000791b */ /* 0x003fe20003800000 */
.L_x_8843:
[----:B------:R-:W-:Y:S01]  /*2eb00*/  IMAD.MOV.U32 R12, RZ, RZ, 0x2 ;  /* 0x00000002ff0c7424 */ /* 0x000fe200078e00ff */
[----:B------:R-:W-:-:S05]  /*2eb10*/  SEL R14, R14, RZ, P1 ;  /* 0x000000ff0e0e7207 */ /* 0x000fca0000800000 */
[----:B------:R-:W-:-:S05]  /*2eb20*/  IMAD.IADD R5, R13, 0x1, R14 ;  /* 0x000000010d057824 */ /* 0x000fca00078e020e */
[----:B------:R-:W-:-:S07]  /*2eb30*/  MOV R13, R5 ;  /* 0x00000005000d7202 */ /* 0x000fce0000000f00 */
[----:B------:R-:W-:Y:S05]  /*2eb40*/  WARPSYNC.COLLECTIVE R15, `(.L_x_8844) ;  /* 0x000000000f087348 */ /* 0x000fea0003c00000 */
[----:B------:R0:W1:Y:S02]  /*2eb50*/  SHFL.UP P6, R14, R13, R12, R11 ;  /* 0x0400000c0d0e7389 */ /* 0x00006400000c000b */
[----:B01----:R-:W-:Y:S01]  /*2eb60*/  ENDCOLLECTIVE ;  /* 0x000000000000791b */ /* 0x003fe20003800000 */
.L_x_8844:
[----:B------:R-:W-:Y:S01]  /*2eb70*/  IMAD.MOV.U32 R12, RZ, RZ, 0x4 ;  /* 0x00000004ff0c7424 */ /* 0x000fe200078e00ff */
[----:B------:R-:W-:-:S05]  /*2eb80*/  SEL R2, R14, RZ, P2 ;  /* 0x000000ff0e027207 */ /* 0x000fca0001000000 */
[----:B------:R-:W-:-:S04]  /*2eb90*/  IMAD.IADD R2, R5, 0x1, R2 ;  /* 0x0000000105027824 */ /* 0x000fc800078e0202 */
[----:B------:R-:W-:-:S07]  /*2eba0*/  IMAD.MOV.U32 R13, RZ, RZ, R2 ;  /* 0x000000ffff0d7224 */ /* 0x000fce00078e0002 */
[----:B------:R-:W-:Y:S05]  /*2ebb0*/  WARPSYNC.COLLECTIVE R15, `(.L_x_8845) ;  /* 0x000000000f087348 */ /* 0x000fea0003c00000 */
[----:B------:R0:W1:Y:S02]  /*2ebc0*/  SHFL.UP P6, R14, R13, R12, R11 ;  /* 0x0400000c0d0e7389 */ /* 0x00006400000c000b */
[----:B01----:R-:W-:Y:S01]  /*2ebd0*/  ENDCOLLECTIVE ;  /* 0x000000000000791b */ /* 0x003fe20003800000 */
.L_x_8845:
[----:B------:R-:W-:Y:S01]  /*2ebe0*/  IMAD.MOV.U32 R12, RZ, RZ, 0x8 ;  /* 0x00000008ff0c7424 */ /* 0x000fe200078e00ff */
[----:B------:R-:W-:-:S04]  /*2ebf0*/  SEL R3, R14, RZ, P3 ;  /* 0x000000ff0e037207 */ /* 0x000fc80001800000 */
[----:B------:R-:W-:-:S05]  /*2ec00*/  IADD3 R3, R2, R3, RZ ;  /* 0x0000000302037210 */ /* 0x000fca0007ffe0ff */
[----:B------:R-:W-:-:S07]  /*2ec10*/  IMAD.MOV.U32 R13, RZ, RZ, R3 ;  /* 0x000000ffff0d7224 */ /* 0x000fce00078e0003 */
[----:B------:R-:W-:Y:S05]  /*2ec20*/  WARPSYNC.COLLECTIVE R15, `(.L_x_8846) ;  /* 0x000000000f087348 */ /* 0x000fea0003c00000 */
[----:B------:R0:W1:Y:S02]  /*2ec30*/  SHFL.UP P6, R14, R13, R12, R11 ;  /* 0x0400000c0d0e7389 */ /* 0x00006400000c000b */
[----:B01----:R-:W-:Y:S01]  /*2ec40*/  ENDCOLLECTIVE ;  /* 0x000000000000791b */ /* 0x003fe20003800000 */
.L_x_8846:
[----:B------:R-:W-:Y:S02]  /*2ec50*/  MOV R12, 0x10 ;  /* 0x00000010000c7802 */ /* 0x000fe40000000f00 */
[----:B------:R-:W-:-:S05]  /*2ec60*/  SEL R14, R14, RZ, P4 ;  /* 0x000000ff0e0e7207 */ /* 0x000fca0002000000 */
[----:B------:R-:W-:-:S04]  /*2ec70*/  IMAD.IADD R5, R3, 0x1, R14 ;  /* 0x0000000103057824 */ /* 0x000fc800078e020e */
[----:B------:R-:W-:-:S07]  /*2ec80*/  IMAD.MOV.U32 R13, RZ, RZ, R5 ;  /* 0x000000ffff0d7224 */ /* 0x000fce00078e0005 */
[----:B------:R-:W-:Y:S05]  /*2ec90*/  WARPSYNC.COLLECTIVE R15, `(.L_x_8847) ;  /* 0x000000000f087348 */ /* 0x000fea0003c00000 */
[----:B------:R0:W1:Y:S02]  /*2eca0*/  SHFL.UP P6, R14, R13, R12, R11 ;  /* 0x0400000c0d0e7389 */ /* 0x00006400000c000b */
[----:B01----:R-:W-:Y:S01]  /*2ecb0*/  ENDCOLLECTIVE ;  /* 0x000000000000791b */ /* 0x003fe20003800000 */
.L_x_8847:
        /* <DEDUP_REMOVED lines=8> */
.L_x_8848:
[----:B------:R-:W-:Y:S05]  /*2ed40*/  BRA `(.L_x_8849) ;  /* 0xffffff8000d07947 */ /* 0x000fea000383ffff */
.L_x_8575:
[----:B------:R-:W-:Y:S01]  /*2ed50*/  BSSY B0, `(.L_x_8850) ;  /* 0x0000007000007945 */ /* 0x000fe20003800000 */
[----:B------:R-:W-:Y:S02]  /*2ed60*/  IMAD.MOV.U32 R12, RZ, RZ, 0x1 ;  /* 0x00000001ff0c7424 */ /* 0x000fe400078e00ff */
[----:B------:R-:W-:Y:S02]  /*2ed70*/  IMAD.MOV.U32 R11, RZ, RZ, RZ ;  /* 0x000000ffff0b7224 */ /* 0x000fe400078e00ff */
[----:B------:R-:W-:-:S07]  /*2ed80*/  IMAD.MOV.U32 R15, RZ, RZ, -0x1 ;  /* 0xffffffffff0f7424 */ /* 0x000fce00078e00ff */
[----:B------:R-:W-:Y:S05]  /*2ed90*/  WARPSYNC.COLLECTIVE R15, `(.L_x_8851) ;  /* 0x000000000f087348 */ /* 0x000fea0003c00000 */
[----:B------:R0:W1:Y:S02]  /*2eda0*/  SHFL.UP P6, R14, R13, R12, R11 ;  /* 0x0400000c0d0e7389 */ /* 0x00006400000c000b */
[----:B01----:R-:W-:Y:S01]  /*2edb0*/  ENDCOLLECTIVE ;  /* 0x000000000000791b */ /* 0x003fe20003800000 */
.L_x_8851:
[----:B------:R-:W-:Y:S05]  /*2edc0*/  BSYNC B0 ;  /* 0x0000000000007941 */ /* 0x000fea0003800000 */
.L_x_8850:
        /* <DEDUP_REMOVED lines=8> */
.L_x_8852:
[----:B------:R-:W-:Y:S02]  /*2ee50*/  MOV R12, 0x4 ;  /* 0x00000004000c7802 */ /* 0x000fe40000000f00 */
[----:B------:R-:W-:-:S05]  /*2ee60*/  SEL R2, R14, RZ, P2 ;  /* 0x000000ff0e027207 */ /* 0x000fca0001000000 */
[----:B------:R-:W-:-:S04]  /*2ee70*/  IMAD.IADD R2, R13, 0x1, R2 ;  /* 0x000000010d027824 */ /* 0x000fc800078e0202 */
[----:B------:R-:W-:-:S07]  /*2ee80*/  IMAD.MOV.U32 R13, RZ, RZ, R2 ;  /* 0x000000ffff0d7224 */ /* 0x000fce00078e0002 */
[----:B------:R-:W-:Y:S05]  /*2ee90*/  WARPSYNC.COLLECTIVE R15, `(.L_x_8853) ;  /* 0x000000000f087348 */ /* 0x000fea0003c00000 */
[----:B------:R0:W1:Y:S02]  /*2eea0*/  SHFL.UP P6, R14, R13, R12, R11 ;  /* 0x0400000c0d0e7389 */ /* 0x00006400000c000b */
[----:B01----:R-:W-:Y:S01]  /*2eeb0*/  ENDCOLLECTIVE ;  /* 0x000000000000791b */ /* 0x003fe20003800000 */
.L_x_8853:
[----:B------:R-:W-:Y:S01]  /*2eec0*/  IMAD.MOV.U32 R12, RZ, RZ, 0x8 ;  /* 0x00000008ff0c7424 */ /* 0x000fe200078e00ff */
[----:B------:R-:W-:-:S05]  /*2eed0*/  SEL R3, R14, RZ, P3 ;  /* 0x000000ff0e037207 */ /* 0x000fca0001800000 */
[----:B------:R-:W-:-:S04]  /*2eee0*/  IMAD.IADD R3, R2, 0x1, R3 ;  /* 0x0000000102037824 */ /* 0x000fc800078e0203 */
[----:B------:R-:W-:-:S07]  /*2eef0*/  IMAD.MOV.U32 R13, RZ, RZ, R3 ;  /* 0x000000ffff0d7224 */ /* 0x000fce00078e0003 */
[----:B------:R-:W-:Y:S05]  /*2ef00*/  WARPSYNC.COLLECTIVE R15, `(.L_x_8854) ;  /* 0x000000000f087348 */ /* 0x000fea0003c00000 */
[----:B------:R0:W1:Y:S02]  /*2ef10*/  SHFL.UP P6, R14, R13, R12, R11 ;  /* 0x0400000c0d0e7389 */ /* 0x00006400000c000b */
[----:B01----:R-:W-:Y:S01]  /*2ef20*/  ENDCOLLECTIVE ;  /* 0x000000000000791b */ /* 0x003fe20003800000 */
.L_x_8854:
[----:B------:R-:W-:Y:S01]  /*2ef30*/  IMAD.MOV.U32 R12, RZ, RZ, 0x10 ;  /* 0x00000010ff0c7424 */ /* 0x000fe200078e00ff */
[----:B------:R-:W-:-:S05]  /*2ef40*/  SEL R14, R14, RZ, P4 ;  /* 0x000000ff0e0e7207 */ /* 0x000fca0002000000 */
[----:B------:R-:W-:-:S05]  /*2ef50*/  IMAD.IADD R5, R3, 0x1, R14 ;  /* 0x0000000103057824 */ /* 0x000fca00078e020e */
[----:B------:R-:W-:-:S07]  /*2ef60*/  MOV R13, R5 ;  /* 0x00000005000d7202 */ /* 0x000fce0000000f00 */
[----:B------:R-:W-:Y:S05]  /*2ef70*/  WARPSYNC.COLLECTIVE R15, `(.L_x_8855) ;  /* 0x000000000f087348 */ /* 0x000fea0003c00000 */
[----:B------:R0:W1:Y:S02]  /*2ef80*/  SHFL.UP P6, R14, R13, R12, R11 ;  /* 0x0400000c0d0e7389 */ /* 0x00006400000c000b */
[----:B01----:R-:W-:Y:S01]  /*2ef90*/  ENDCOLLECTIVE ;  /* 0x000000000000791b */ /* 0x003fe20003800000 */
.L_x_8855:
        /* <DEDUP_REMOVED lines=8> */
.L_x_8856:
[----:B------:R-:W-:Y:S05]  /*2f020*/  BRA `(.L_x_8857) ;  /* 0xffffff8000bc7947 */ /* 0x000fea000383ffff */
.L_x_8577:
[----:B------:R-:W-:Y:S01]  /*2f030*/  BSSY B0, `(.L_x_8858) ;  /* 0x0000006000007945 */ /* 0x000fe20003800000 */
[----:B------:R-:W-:Y:S01]  /*2f040*/  PLOP3.LUT P6, PT, P6, PT, PT, 0x8, 0x0 ;  /* 0x000000000000781c */ /* 0x000fe200037ce170 */
[----:B------:R-:W-:-:S12]  /*2f050*/  IMAD.MOV.U32 R15, RZ, RZ, -0x1 ;  /* 0xffffffffff0f7424 */ /* 0x000fd800078e00ff */
[----:B0-----:R-:W-:Y:S05]  /*2f060*/  WARPSYNC.COLLECTIVE R15, `(.L_x_8859) ;  /* 0x000000000f087348 */ /* 0x001fea0003c00000 */
[----:B------:R-:W-:Y:S01]  /*2f070*/  VOTE.ANY R14, PT, P6 ;  /* 0x00000000000e7806 */ /* 0x000fe200030e0100 */
[----:B0-----:R-:W-:Y:S06]  /*2f080*/  ENDCOLLECTIVE ;  /* 0x000000000000791b */ /* 0x001fec0003800000 */
.L_x_8859:
[----:B------:R-:W-:Y:S05]  /*2f090*/  BSYNC B0 ;  /* 0x0000000000007941 */ /* 0x000fea0003800000 */
.L_x_8858:
        /* <DEDUP_REMOVED lines=8> */
.L_x_8860:
[----:B------:R-:W-:Y:S02]  /*2f120*/  IMAD.IADD R19, R12, 0x1, R19 ;  /* 0x000000010c137824 */ /* 0x000fe400078e0213 */
[----:B------:R-:W-:Y:S02]  /*2f130*/  IMAD.MOV.U32 R13, RZ, RZ, R4 ;  /* 0x000000ffff0d7224 */ /* 0x000fe400078e0004 */
[----:B------:R-:W-:-:S07]  /*2f140*/  IMAD.MOV.U32 R17, RZ, RZ, R14 ;  /* 0x000000ffff117224 */ /* 0x000fce00078e000e */
[----:B------:R-:W-:Y:S05]  /*2f150*/  WARPSYNC.COLLECTIVE R15, `(.L_x_8861) ;  /* 0x000000000f087348 */ /* 0x000fea0003c00000 */
[----:B------:R0:W1:Y:S02]  /*2f160*/  SHFL.IDX P6, R14, R13, R12, R11 ;  /* 0x0000000c0d0e7389 */ /* 0x00006400000c000b */
[----:B01----:R-:W-:Y:S01]  /*2f170*/  ENDCOLLECTIVE ;  /* 0x000000000000791b */ /* 0x003fe20003800000 */
.L_x_8861:
[----:B------:R-:W-:Y:S01]  /*2f180*/  IMAD.MOV.U32 R4, RZ, RZ, R14 ;  /* 0x000000ffff047224 */ /* 0x000fe200078e000e */
[----:B------:R-:W-:Y:S06]  /*2f190*/  BRA `(.L_x_8862) ;  /* 0xffffff8000a07947 */ /* 0x000fec000383ffff */
.L_x_8579:
[----:B------:R-:W-:Y:S01]  /*2f1a0*/  BSSY B0, `(.L_x_8863) ;  /* 0x0000007000007945 */ /* 0x000fe20003800000 */
[----:B------:R-:W-:Y:S01]  /*2f1b0*/  MOV R13, R2 ;  /* 0x00000002000d7202 */ /* 0x000fe20000000f00 */
[----:B------:R-:W-:Y:S02]  /*2f1c0*/  IMAD.MOV.U32 R11, RZ, RZ, 0x1f ;  /* 0x0000001fff0b7424 */ /* 0x000fe400078e00ff */
[----:B------:R-:W-:-:S07]  /*2f1d0*/  IMAD.MOV.U32 R15, RZ, RZ, -0x1 ;  /* 0xffffffffff0f7424 */ /* 0x000fce00078e00ff */
[----:B0-23--:R-:W-:Y:S05]  /*2f1e0*/  WARPSYNC.COLLECTIVE R15, `(.L_x_8864) ;  /* 0x000000000f087348 */ /* 0x00dfea0003c00000 */
[----:B------:R1:W4:Y:S02]  /*2f1f0*/  SHFL.IDX P6, R14, R13, R12, R11 ;  /* 0x0000000c0d0e7389 */ /* 0x00032400000c000b */
[----:B01234-:R-:W-:Y:S01]  /*2f200*/  ENDCOLLECTIVE ;  /* 0x000000000000791b */ /* 0x01ffe20003800000 */
.L_x_8864:
[----:B------:R-:W-:Y:S05]  /*2f210*/  BSYNC B0 ;  /* 0x0000000000007941 */ /* 0x000fea0003800000 */
.L_x_8863:
[----:B------:R-:W-:Y:S01]  /*2f220*/  IMAD.MOV.U32 R6, RZ, RZ, R14 ;  /* 0x000000ffff067224 */ /* 0x000fe200078e000e */
[----:B------:R-:W-:Y:S06]  /*2f230*/  BRA `(.L_x_8578) ;  /* 0xffffff8000907947 */ /* 0x000fec000383ffff */
.L_x_8585:
[----:B-1----:R1:W2:Y:S02]  /*2f240*/  SYNCS.PHASECHK.TRANS64.TRYWAIT P0, [R7+URZ+0x28820], R0 ;  /* 0x02882000070075a7 */ /* 0x0022a4000800017f */
[----:B--2---:R-:W-:Y:S05]  /*2f250*/  @!P0 NANOSLEEP.SYNCS 0x989680 ;  /* 0x009896800000895d */ /* 0x004fea0003900000 */
[----:B------:R-:W2:Y:S02]  /*2f260*/  @!P0 SYNCS.PHASECHK.TRANS64 P0, [R7+URZ+0x28820], R0 ;  /* 0x02882000070085a7 */ /* 0x000ea4000800007f */
[----:B--2---:R-:W-:Y:S05]  /*2f270*/  @!P0 BRA `(.L_x_8585) ;  /* 0xfffffffc00f08947 */ /* 0x004fea000383ffff */
[----:B------:R-:W-:Y:S05]  /*2f280*/  BRA `(.L_x_8865) ;  /* 0xffffff8800e87947 */ /* 0x000fea000383ffff */
.L_x_8586:
        /* <DEDUP_REMOVED lines=11> */
.L_x_8867:
[----:B------:R-:W-:Y:S05]  /*2f340*/  BSYNC B0 ;  /* 0x0000000000007941 */ /* 0x000fea0003800000 */
.L_x_8866:
[----:B------:R-:W-:Y:S05]  /*2f350*/  BRA `(.L_x_8868) ;  /* 0xffffff8800d07947 */ /* 0x000fea000383ffff */
.L_x_8587:
[----:B------:R-:W-:Y:S01]  /*2f360*/  BSSY B0, `(.L_x_8869) ;  /* 0x0000006000007945 */ /* 0x000fe20003800000 */
[----:B------:R-:W-:-:S07]  /*2f370*/  IMAD.MOV.U32 R15, RZ, RZ, -0x1 ;  /* 0xffffffffff0f7424 */ /* 0x000fce00078e00ff */
[----:B01----:R-:W-:Y:S05]  /*2f380*/  WARPSYNC.COLLECTIVE R15, `(.L_x_8870) ;  /* 0x000000000f0c7348 */ /* 0x003fea0003c00000 */
[----:B------:R-:W-:Y:S02]  /*2f390*/  ELECT P6, UR62, PT ;  /* 0x00000000003e782f */ /* 0x000fe400038c0000 */
[----:B------:R-:W-:Y:S01]  /*2f3a0*/  MOV R14, UR62 ;  /* 0x0000003e000e7c02 */ /* 0x000fe20008000f00 */
[----:B01----:R-:W-:Y:S10]  /*2f3b0*/  ENDCOLLECTIVE ;  /* 0x000000000000791b */ /* 0x003ff40003800000 */
.L_x_8870:
[----:B------:R-:W-:Y:S05]  /*2f3c0*/  BSYNC B0 ;  /* 0x0000000000007941 */ /* 0x000fea0003800000 */
.L_x_8869:
[----:B------:R-:W-:Y:S05]  /*2f3d0*/  BRA `(.L_x_8871) ;  /* 0xffffff8800c47947 */ /* 0x000fea000383ffff */
.L_x_8589:
[----:B-1----:R1:W2:Y:S02]  /*2f3e0*/  SYNCS.PHASECHK.TRANS64.TRYWAIT P1, [R5+URZ+0x28840], R0 ;  /* 0x02884000050075a7 */ /* 0x0022a4000802017f */
[----:B--2---:R-:W-:Y:S05]  /*2f3f0*/  @!P1 NANOSLEEP.SYNCS 0x989680 ;  /* 0x009896800000995d */ /* 0x004fea0003900000 */
[----:B------:R-:W2:Y:S02]  /*2f400*/  @!P1 SYNCS.PHASECHK.TRANS64 P1, [R5+URZ+0x28840], R0 ;  /* 0x02884000050095a7 */ /* 0x000ea4000802007f */
[----:B--2---:R-:W-:Y:S05]  /*2f410*/  @!P1 BRA `(.L_x_8589) ;  /* 0xfffffffc00f09947 */ /* 0x004fea000383ffff */
[----:B------:R-:W-:Y:S05]  /*2f420*/  BRA `(.L_x_8872) ;  /* 0xffffff8800e47947 */ /* 0x000fea000383ffff */
.L_x_8591:
[----:B--2---:R2:W3:Y:S02]  /*2f430*/  SYNCS.PHASECHK.TRANS64.TRYWAIT P1, [R3+URZ+0x28840], R2 ;  /* 0x02884002030075a7 */ /* 0x0044e4000802017f */
[----:B---3--:R-:W-:Y:S05]  /*2f440*/  @!P1 NANOSLEEP.SYNCS 0x989680 ;  /* 0x009896800000995d */ /* 0x008fea0003900000 */
[----:B------:R-:W3:Y:S02]  /*2f450*/  @!P1 SYNCS.PHASECHK.TRANS64 P1, [R3+URZ+0x28840], R2 ;  /* 0x02884002030095a7 */ /* 0x000ee4000802007f */
[----:B---3--:R-:W-:Y:S05]  /*2f460*/  @!P1 BRA `(.L_x_8591) ;  /* 0xfffffffc00f09947 */ /* 0x008fea000383ffff */
[----:B------:R-:W-:Y:S05]  /*2f470*/  BRA `(.L_x_8873) ;  /* 0xffffff8800f07947 */ /* 0x000fea000383ffff */
.L_x_8593:
[----:B---3--:R3:W4:Y:S02]  /*2f480*/  SYNCS.PHASECHK.TRANS64.TRYWAIT P1, [R5+URZ+0x28860], R0 ;  /* 0x02886000050075a7 */ /* 0x008724000802017f */
[----:B----4-:R-:W-:Y:S05]  /*2f490*/  @!P1 NANOSLEEP.SYNCS 0x989680 ;  /* 0x009896800000995d */ /* 0x010fea0003900000 */
[----:B------:R-:W4:Y:S02]  /*2f4a0*/  @!P1 SYNCS.PHASECHK.TRANS64 P1, [R5+URZ+0x28860], R0 ;  /* 0x02886000050095a7 */ /* 0x000f24000802007f */
[----:B----4-:R-:W-:Y:S05]  /*2f4b0*/  @!P1 BRA `(.L_x_8593) ;  /* 0xfffffffc00f09947 */ /* 0x010fea000383ffff */
[----:B------:R-:W-:Y:S05]  /*2f4c0*/  BRA `(.L_x_8874) ;  /* 0xffffff8800ec7947 */ /* 0x000fea000383ffff */
.L_x_8875:
        /* <DEDUP_REMOVED lines=11> */
.L_x_15993:


//--------------------- .text._ZN7cutlass13device_kernelIN5flash11enable_sm90INS1_16FlashAttnFwdSm90INS1_25CollectiveMainloopFwdSm90ILi2EN4cute5tupleIJNS5_1CILi1EEES8_S8_EEENS6_IJNS7_ILi128EEESA_SA_EEELi128ENS_6half_tEfNS_4arch4Sm90ELb1ELb0ELb1ELb0ELb1ELb0ELb0ELb1ELb1ELb1ELb1ELb0EEENS1_21CollectiveEpilogueFwdISB_S9_SC_SE_Li256ELb0ELb1ELb1ELb0EEENS1_19SingleTileSchedulerILb0ELb1ELb1ELi128EEEEEEEEEvNT_6ParamsE --------------------------
	.section	.text._ZN7cutlass13device_kernelIN5flash11enable_sm90INS1_16FlashAttnFwdSm90INS1_25CollectiveMainloopFwdSm90ILi2EN4cute5tupleIJNS5_1CILi1EEES8_S8_EEENS6_IJNS7_ILi128EEESA_SA_EEELi128ENS_6half_tEfNS_4arch4Sm90ELb1ELb0ELb1ELb0ELb1ELb0ELb0ELb1ELb1ELb1ELb1ELb0EEENS1_21CollectiveEpilogueFwdISB_S9_SC_SE_Li256ELb0ELb1ELb1ELb0EEENS1_19SingleTileSchedulerILb0ELb1ELb1ELi128EEEEEEEEEvNT_6ParamsE,"ax",@progbits
	.align	128
.text._ZN7cutlass13device_kernelIN5flash11enable_sm90INS1_16FlashAttnFwdSm90INS1_25CollectiveMainloopFwdSm90ILi2EN4cute5tupleIJNS5_1CILi1EEES8_S8_EEENS6_IJNS7_ILi128EEESA_SA_EEELi128ENS_6half_tEfNS_4arch4Sm90ELb1ELb0ELb1ELb0ELb1ELb0ELb0ELb1ELb1ELb1ELb1ELb0EEENS1_21CollectiveEpilogueFwdISB_S9_SC_SE_Li256ELb0ELb1ELb1ELb0EEENS1_19SingleTileSchedulerILb0ELb1ELb1ELi128EEEEEEEEEvNT_6ParamsE:
        .type           _ZN7cutlass13device_kernelIN5flash11enable_sm90INS1_16FlashAttnFwdSm90INS1_25CollectiveMainloopFwdSm90ILi2EN4cute5tupleIJNS5_1CILi1EEES8_S8_EEENS6_IJNS7_ILi128EEESA_SA_EEELi128ENS_6half_tEfNS_4arch4Sm90ELb1ELb0ELb1ELb0ELb1ELb0ELb0ELb1ELb1ELb1ELb1ELb0EEENS1_21CollectiveEpilogueFwdISB_S9_SC_SE_Li256ELb0ELb1ELb1ELb0EEENS1_19SingleTileSchedulerILb0ELb1ELb1ELi128EEEEEEEEEvNT_6ParamsE,@function
        .size           _ZN7cutlass13device_kernelIN5flash11enable_sm90INS1_16FlashAttnFwdSm90INS1_25CollectiveMainloopFwdSm90ILi2EN4cute5tupleIJNS5_1CILi1EEES8_S8_EEENS6_IJNS7_ILi128EEESA_SA_EEELi128ENS_6half_tEfNS_4arch4Sm90ELb1ELb0ELb1ELb0ELb1ELb0ELb0ELb1ELb1ELb1ELb1ELb0EEENS1_21CollectiveEpilogueFwdISB_S9_SC_SE_Li256ELb0ELb1ELb1ELb0EEENS1_19SingleTileSchedulerILb0ELb1ELb1ELi128EEEEEEEEEvNT_6ParamsE,(.L_x_15994 - _ZN7cutlass13device_kernelIN5flash11enable_sm90INS1_16FlashAttnFwdSm90INS1_25CollectiveMainloopFwdSm90ILi2EN4cute5tupleIJNS5_1CILi1EEES8_S8_EEENS6_IJNS7_ILi128EEESA_SA_EEELi128ENS_6half_tEfNS_4arch4Sm90ELb1ELb0ELb1ELb0ELb1ELb0ELb0ELb1ELb1ELb1ELb1ELb0EEENS1_21CollectiveEpilogueFwdISB_S9_SC_SE_Li256ELb0ELb1ELb1ELb0EEENS1_19SingleTileSchedulerILb0ELb1ELb1ELi128EEEEEEEEEvNT_6ParamsE)
        .other          _ZN7cutlass13device_kernelIN5flash11enable_sm90INS1_16FlashAttnFwdSm90INS1_25CollectiveMainloopFwdSm90ILi2EN4cute5tupleIJNS5_1CILi1EEES8_S8_EEENS6_IJNS7_ILi128EEESA_SA_EEELi128ENS_6half_tEfNS_4arch4Sm90ELb1ELb0ELb1ELb0ELb1ELb0ELb0ELb1ELb1ELb1ELb1ELb0EEENS1_21CollectiveEpilogueFwdISB_S9_SC_SE_Li256ELb0ELb1ELb1ELb0EEENS1_19SingleTileSchedulerILb0ELb1ELb1ELi128EEEEEEEEEvNT_6ParamsE,@"STO_CUDA_ENTRY STV_DEFAULT"
_ZN7cutlass13device_kernelIN5flash11enable_sm90INS1_16FlashAttnFwdSm90INS1_25CollectiveMainloopFwdSm90ILi2EN4cute5tupleIJNS5_1CILi1EEES8_S8_EEENS6_IJNS7_ILi128EEESA_SA_EEELi128ENS_6half_tEfNS_4arch4Sm90ELb1ELb0ELb1ELb0ELb1ELb0ELb0ELb1ELb1ELb1ELb1ELb0EEENS1_21CollectiveEpilogueFwdISB_S9_SC_SE_Li256ELb0ELb1ELb1ELb0EEENS1_19SingleTileSchedulerILb0ELb1ELb1ELi128EEEEEEEEEvNT_6ParamsE:
        /* <DEDUP_REMOVED lines=44> */
.L_x_8876:
        /* <DEDUP_REMOVED lines=22> */
.L_x_8877:
        /* <DEDUP_REMOVED lines=18> */
.L_x_8878:
        /* <DEDUP_REMOVED lines=22> */
.L_x_8879:
        /* <DEDUP_REMOVED lines=23> */
.L_x_8880:
        /* <DEDUP_REMOVED lines=9> */
.L_x_8883:
        /* <DEDUP_REMOVED lines=21> */
[----:B------:R-:W0:Y:S01]  /*09f0*/  S2UR UR48, SR_CTAID.X ;  /* 0x00000000003079c3 */ /* 0x000e220000002500 */
[----:B------:R-:W-:Y:S01]  /*0a00*/  ULDC UR4, c[0x0][0x448] ;  /* 0x0001120000047ab9 */ /* 0x000fe20000000800 */
[----:B------:R-:W-:Y:S01]  /*0a10*/  ULDC UR38, c[0x0][0x424] ;  /* 0x0001090000267ab9 */ /* 0x000fe20000000800 */
[----:B------:R-:W-:Y:S01]  /*0a20*/  UISETP.NE.AND UP1, UPT, UR4, 0x1, UPT ;  /* 0x000000010400788c */ /* 0x000fe2000bf25270 */
[----:B------:R-:W-:Y:S02]  /*0a30*/  ULDC UR7, c[0x0][0x288] ;  /* 0x0000a20000077ab9 */ /* 0x000fe40000000800 */
[----:B------:R-:W-:Y:S01]  /*0a40*/  ULDC.64 UR4, c[0x0][0x418] ;  /* 0x0001060000047ab9 */ /* 0x000fe20000000a00 */
[----:B------:R-:W-:Y:S02]  /*0a50*/  UIADD3 UR7, -UR7, 0x80, URZ ;  /* 0x0000008007077890 */ /* 0x000fe4000fffe13f */
[----:B------:R-:W-:Y:S01]  /*0a60*/  UISETP.NE.U32.AND UP0, UPT, UR4, URZ, UPT ;  /* 0x0000003f0400728c */ /* 0x000fe2000bf05070 */
[----:B------:R-:W-:Y:S01]  /*0a70*/  ULDC UR8, c[0x0][0x2f0] ;  /* 0x0000bc0000087ab9 */ /* 0x000fe20000000800 */
[----:B------:R-:W-:-:S02]  /*0a80*/  UP2UR UR42, UPR, URZ, 0x2 ;  /* 0x000000023f2a7883 */ /* 0x000fc40008000000 */
[----:B------:R-:W-:Y:S01]  /*0a90*/  UISETP.NE.AND.EX UP0, UPT, UR5, URZ, UPT, UP0 ;  /* 0x0000003f0500728c */ /* 0x000fe2000bf05300 */
[----:B------:R-:W-:Y:S02]  /*0aa0*/  @UP1 ULDC UR9, c[0x0][0x450] ;  /* 0x0001140000091ab9 */ /* 0x000fe40000000800 */
[----:B------:R-:W-:Y:S01]  /*0ab0*/  @UP1 ULDC UR5, c[0x0][0x44c] ;  /* 0x0001130000051ab9 */ /* 0x000fe20000000800 */
[----:B------:R-:W-:Y:S02]  /*0ac0*/  USEL UR38, UR38, 0x1, UP0 ;  /* 0x0000000126267887 */ /* 0x000fe40008000000 */
[----:B------:R-:W-:Y:S02]  /*0ad0*/  USHF.R.U32.HI UR10, URZ, 0x10, UR39 ;  /* 0x000000103f0a7899 */ /* 0x000fe40008011627 */
[----:B------:R-:W-:Y:S02]  /*0ae0*/  UIMAD UR7, UR38, UR8, UR7 ;  /* 0x00000008260772a4 */ /* 0x000fe4000f8e0207 */
[----:B0-----:R-:W-:-:S02]  /*0af0*/  USHF.L.U32 UR48, UR48, 0x7, URZ ;  /* 0x0000000730307899 */ /* 0x001fc4000800063f */
[----:B------:R-:W-:Y:S02]  /*0b00*/  ULOP3.LUT UR39, UR39, 0xffff, URZ, 0xc0, !UPT ;  /* 0x0000ffff27277892 */ /* 0x000fe4000f8ec03f */
[----:B------:R-:W-:Y:S02]  /*0b10*/  @UP1 UIADD3 UR4, UR48, 0x7f, URZ ;  /* 0x0000007f30041890 */ /* 0x000fe4000fffe03f */
[----:B------:R-:W-:Y:S02]  /*0b20*/  UIADD3 UR6, UR48, 0x7f, URZ ;  /* 0x0000007f30067890 */ /* 0x000fe4000fffe03f */
[----:B------:R-:W-:Y:S02]  /*0b30*/  UIMAD.WIDE.U32 UR4, UR4, UR5, URZ ;  /* 0x00000005040472a5 */ /* 0x000fe4000f8e003f */
[----:B------:R-:W-:Y:S02]  /*0b40*/  UIMAD UR4, UR38, UR8, 0x7f ;  /* 0x0000007f260474a4 */ /* 0x000fe4000f8e0208 */
[----:B------:R-:W-:-:S02]  /*0b50*/  @UP1 USHF.R.U32.HI UR6, URZ, UR9, UR5 ;  /* 0x000000093f061299 */ /* 0x000fc40008011605 */
[----:B------:R-:W-:Y:S02]  /*0b60*/  USHF.R.S32.HI UR5, URZ, 0x1f, UR4 ;  /* 0x0000001f3f057899 */ /* 0x000fe40008011404 */
[----:B------:R-:W-:Y:S02]  /*0b70*/  UIADD3 UR6, UR7, UR6, URZ ;  /* 0x0000000607067290 */ /* 0x000fe4000fffe03f */
[----:B------:R-:W-:Y:S02]  /*0b80*/  ULEA.HI UR5, UR5, UR4, URZ, 0x7 ;  /* 0x0000000405057291 */ /* 0x000fe4000f8f383f */
[----:B------:R-:W-:Y:S02]  /*0b90*/  USHF.R.S32.HI UR7, URZ, 0x1f, UR6 ;  /* 0x0000001f3f077899 */ /* 0x000fe40008011406 */
[----:B------:R-:W-:Y:S02]  /*0ba0*/  USHF.R.S32.HI UR5, URZ, 0x7, UR5 ;  /* 0x000000073f057899 */ /* 0x000fe40008011405 */
[----:B------:R-:W-:Y:S01]  /*0bb0*/  ULEA.HI UR7, UR7, UR6, URZ, 0x7 ;  /* 0x0000000607077291 */ /* 0x000fe2000f8f383f */
[----:B------:R-:W-:-:S03]  /*0bc0*/  UMOV UR4, URZ ;  /* 0x0000003f00047c82 */ /* 0x000fc60008000000 */
[----:B------:R-:W-:-:S04]  /*0bd0*/  USHF.R.S32.HI UR7, URZ, 0x7, UR7 ;  /* 0x000000073f077899 */ /* 0x000fc80008011407 */
[----:B------:R-:W-:-:S04]  /*0be0*/  UISETP.LT.AND UP0, UPT, UR5, UR7, UPT ;  /* 0x000000070500728c */ /* 0x000fc8000bf01270 */
[----:B------:R-:W-:Y:S02]  /*0bf0*/  USEL UR9, UR5, UR7, UP0 ;  /* 0x0000000705097287 */ /* 0x000fe40008000000 */
[----:B------:R-:W-:Y:S02]  /*0c00*/  UISETP.NE.AND UP0, UPT, UR10, URZ, UPT ;  /* 0x0000003f0a00728c */ /* 0x000fe4000bf05270 */
[----:B------:R-:W-:-:S06]  /*0c10*/  UISETP.GE.AND UP1, UPT, UR9, 0x1, UPT ;  /* 0x000000010900788c */ /* 0x000fcc000bf26270 */
        /* <DEDUP_REMOVED lines=36> */
.L_x_8885:
[----:B------:R-:W-:Y:S02]  /*0e60*/  UIMAD UR39, UR39, UR4, URZ ;  /* 0x00000004272772a4 */ /* 0x000fe4000f8e023f */
[----:B------:R-:W-:Y:S01]  /*0e70*/  IMAD.U32 R3, RZ, RZ, UR4 ;  /* 0x00000004ff037e24 */ /* 0x000fe2000f8e00ff */
[----:B------:R-:W-:Y:S01]  /*0e80*/  MOV R0, UR9 ;  /* 0x0000000900007c02 */ /* 0x000fe20008000f00 */
[----:B------:R-:W-:Y:S01]  /*0e90*/  VIADD R22, R19, 0xffffff80 ;  /* 0xffffff8013167836 */ /* 0x000fe20000000000 */
[----:B------:R-:W-:Y:S02]  /*0ea0*/  PLOP3.LUT P0, PT, PT, PT, PT, 0x80, 0x0 ;  /* 0x000000000000781c */ /* 0x000fe40003f0f070 */
[----:B------:R-:W-:Y:S02]  /*0eb0*/  CS2R R150, SRZ ;  /* 0x0000000000967805 */ /* 0x000fe4000001ff00 */
[----:B------:R-:W-:Y:S02]  /*0ec0*/  VIADDMNMX R0, R3, UR39, R0, PT ;  /* 0x0000002703007c46 */ /* 0x000fe4000b800100 */
[----:B------:R-:W-:-:S02]  /*0ed0*/  CS2R R148, SRZ ;  /* 0x0000000000947805 */ /* 0x000fc4000001ff00 */
[----:B------:R-:W-:Y:S02]  /*0ee0*/  MOV R3, RZ ;  /* 0x000000ff00037202 */ /* 0x000fe40000000f00 */
        /* <DEDUP_REMOVED lines=69> */
.L_x_8887:
[----:B------:R-:W-:-:S04]  /*1340*/  SHF.L.U32 R0, RZ, 0x1f, RZ ;  /* 0x0000001fff007819 */ /* 0x000fc800000006ff */
[----:B------:R-:W0:Y:S02]  /*1350*/  SYNCS.PHASECHK.TRANS64.TRYWAIT P0, [UR41+0x28800], R0 ;  /* 0x02880000ff0075a7 */ /* 0x000e240008000169 */
[----:B0-----:R-:W-:Y:S05]  /*1360*/  @!P0 BRA `(.L_x_8888) ;  /* 0x000000e400f88947 */ /* 0x001fea0003800000 */
.L_x_8973:
[----:B------:R-:W-:-:S06]  /*1370*/  ULOP3.LUT UR4, UR36, 0x1, URZ, 0xfc, !UPT ;  /* 0x0000000124047892 */ /* 0x000fcc000f8efc3f */
[----:B0-----:R-:W-:-:S05]  /*1380*/  IMAD.U32 R3, RZ, RZ, UR4 ;  /* 0x00000004ff037e24 */ /* 0x001fca000f8e00ff */
[----:B------:R-:W-:-:S13]  /*1390*/  ISETP.NE.AND P0, PT, R3, 0x3, PT ;  /* 0x000000030300780c */ /* 0x000fda0003f05270 */
[----:B------:R-:W-:Y:S05]  /*13a0*/  @!P0 BRA `(.L_x_8889) ;  /* 0x0000000000048947 */ /* 0x000fea0003800000 */
[----:B------:R-:W-:Y:S01]  /*13b0*/  BPT.TRAP 0x1 ;  /* 0x000000040000795c */ /* 0x000fe20000300000 */
.L_x_8889:
[----:B------:R0:W1:Y:S01]  /*13c0*/  SYNCS.PHASECHK.TRANS64.TRYWAIT P1, [UR41+0x28830], R0 ;  /* 0x02883000ff0075a7 */ /* 0x0000620008020169 */
[----:B------:R-:W-:Y:S05]  /*13d0*/  @!P0 BRA `(.L_x_8890) ;  /* 0x0000000000048947 */ /* 0x000fea0003800000 */
[----:B------:R-:W-:Y:S01]  /*13e0*/  BPT.TRAP 0x1 ;  /* 0x000000040000795c */ /* 0x000fe20000300000 */
.L_x_8890:
[----:B------:R-:W-:-:S04]  /*13f0*/  MOV R4, UR43 ;  /* 0x0000002b00047c02 */ /* 0x000fc80008000f00 */
[----:B------:R-:W-:Y:S01]  /*1400*/  LOP3.LUT R4, R4, 0x10000, RZ, 0xfc, !PT ;  /* 0x0001000004047812 */ /* 0x000fe200078efcff */
[----:B-1----:R-:W-:Y:S06]  /*1410*/  @P1 BRA `(.L_x_8891) ;  /* 0x0000000000081947 */ /* 0x002fec0003800000 */
[----:B------:R-:W1:Y:S02]  /*1420*/  SYNCS.PHASECHK.TRANS64.TRYWAIT P1, [UR41+0x28830], R0 ;  /* 0x02883000ff0075a7 */ /* 0x000e640008020169 */
[----:B-1----:R-:W-:Y:S05]  /*1430*/  @!P1 BRA `(.L_x_8892) ;  /* 0x000000e400dc9947 */ /* 0x002fea0003800000 */
.L_x_8891:
[----:B------:R-:W-:Y:S05]  /*1440*/  WARPSYNC.ALL ;  /* 0x0000000000007948 */ /* 0x000fea0003800000 */
[----:B------:R-:W-:Y:S01]  /*1450*/  IMAD.MOV.U32 R5, RZ, RZ, 0x40000040 ;  /* 0x40000040ff057424 */ /* 0x000fe200078e00ff */
[----:B------:R-:W-:Y:S01]  /*1460*/  UIADD3 UR4, UR41, 0x18400, URZ ;  /* 0x0001840029047890 */ /* 0x000fe2000fffe03f */
[----:B------:R-:W-:Y:S01]  /*1470*/  R2UR UR8, R4 ;  /* 0x00000000040872ca */ /* 0x000fe200000e0000 */
[----:B------:R-:W-:Y:S02]  /*1480*/  WARPGROUP.ARRIVE ;  /* 0x00000000000079c5 */ /* 0x000fe40000000000 */
[----:B------:R-:W-:Y:S01]  /*1490*/  R2UR UR9, R5 ;  /* 0x00000000050972ca */ /* 0x000fe200000e0000 */
[----:B------:R-:W-:-:S03]  /*14a0*/  USHF.R.U32.HI UR4, URZ, 0x4, UR4 ;  /* 0x000000043f047899 */ /* 0x000fc60008011604 */
[----:B------:R-:W2:Y:S01]  /*14b0*/  S2UR UR43, SR_CgaCtaId ;  /* 0x00000000002b79c3 */ /* 0x000ea20000008800 */
[----:B------:R-:W-:Y:S01]  /*14c0*/  UMOV UR11, 0x40000040 ;  /* 0x40000040000b7882 */ /* 0x000fe20000000000 */
[----:B------:R-:W-:Y:S01]  /*14d0*/  UMOV UR13, 0x40000040 ;  /* 0x40000040000d7882 */ /* 0x000fe20000000000 */
[----:B------:R-:W-:Y:S01]  /*14e0*/  ULOP3.LUT UR4, UR4, 0x3fff, URZ, 0xc0, !UPT ;  /* 0x00003fff04047892 */ /* 0x000fe2000f8ec03f */
[----:B------:R-:W-:Y:S01]  /*14f0*/  UMOV UR15, 0x40000040 ;  /* 0x40000040000f7882 */ /* 0x000fe20000000000 */
[----:B------:R-:W-:Y:S02]  /*1500*/  UMOV UR17, 0x40000040 ;  /* 0x4000004000117882 */ /* 0x000fe40000000000 */
[----:B------:R-:W-:Y:S01]  /*1510*/  ULOP3.LUT UR46, UR4, 0x10000, URZ, 0xfc, !UPT ;  /* 0x00010000042e7892 */ /* 0x000fe2000f8efc3f */
[----:B------:R-:W-:Y:S02]  /*1520*/  UMOV UR19, 0x40000040 ;  /* 0x4000004000137882 */ /* 0x000fe40000000000 */
[----:B------:R-:W-:Y:S01]  /*1530*/  R2UR UR4, R4 ;  /* 0x00000000040472ca */ /* 0x000fe200000e0000 */
[----:B------:R-:W-:-:S02]  /*1540*/  UIADD3 UR14, UR46, 0x4, URZ ;  /* 0x000000042e0e7890 */ /* 0x000fc4000fffe03f */
[----:B------:R-:W-:Y:S02]  /*1550*/  UIADD3 UR18, UR46, 0x6, URZ ;  /* 0x000000062e127890 */ /* 0x000fe4000fffe03f */
[----:B------:R-:W-:Y:S01]  /*1560*/  UMOV UR10, UR46 ;  /* 0x0000002e000a7c82 */ /* 0x000fe20008000000 */
[----:B------:R-:W-:Y:S01]  /*1570*/  UIADD3 UR22, UR46, 0x400, URZ ;  /* 0x000004002e167890 */ /* 0x000fe2000fffe03f */
[----:B------:R-:W-:Y:S01]  /*1580*/  HGMMA.64x128x16.F32 R24, gdesc[UR8], RZ, !UPT, gsb0 ;  /* 0x01e00000081879f0 */ /* 0x000fe2000c0008ff */
[----:B------:R-:W-:Y:S01]  /*1590*/  UIADD3 UR10, UR46, 0x2, URZ ;  /* 0x000000022e0a7890 */ /* 0x000fe2000fffe03f */
[----:B------:R-:W-:Y:S01]  /*15a0*/  UMOV UR9, 0x40000040 ;  /* 0x4000004000097882 */ /* 0x000fe20000000000 */
[----:B------:R-:W-:Y:S01]  /*15b0*/  UMOV UR11, 0x40000040 ;  /* 0x40000040000b7882 */ /* 0x000fe20000000000 */
[----:B------:R-:W-:Y:S02]  /*15c0*/  UMOV UR21, 0x40000040 ;  /* 0x4000004000157882 */ /* 0x000fe40000000000 */
[----:B------:R-:W-:-:S02]  /*15d0*/  UIADD3 UR8, UR4, 0x2, URZ ;  /* 0x0000000204087890 */ /* 0x000fc4000fffe03f */
[----:B------:R-:W-:Y:S02]  /*15e0*/  UIADD3 UR12, UR4, 0x4, URZ ;  /* 0x00000004040c7890 */ /* 0x000fe4000fffe03f */
[----:B------:R-:W-:Y:S02]  /*15f0*/  UIADD3 UR16, UR4, 0x6, URZ ;  /* 0x0000000604107890 */ /* 0x000fe4000fffe03f */
[----:B------:R-:W-:Y:S01]  /*1600*/  UIADD3 UR20, UR4, 0x400, URZ ;  /* 0x0000040004147890 */ /* 0x000fe2000fffe03f */
        /* <DEDUP_REMOVED lines=37> */
.L_x_8893:
[----:B------:R-:W-:Y:S01]  /*1860*/  LOP3.LUT R7, R88, 0xffffff80, RZ, 0xc0, !PT ;  /* 0xffffff8058077812 */ /* 0x000fe200078ec0ff */
[----:B------:R-:W-:Y:S01]  /*1870*/  ULDC UR6, c[0x0][0x9d8] ;  /* 0x0002760000067ab9 */ /* 0x000fe20000000800 */
[----:B------:R-:W-:Y:S01]  /*1880*/  LEA.HI R23, R23, R22, RZ, 0x2 ;  /* 0x0000001617177211 */ /* 0x000fe200078f10ff */
[----:B------:R-:W-:Y:S01]  /*1890*/  FMUL.FTZ R24, R24, UR6 ;  /* 0x0000000618187c20 */ /* 0x000fe20008410000 */
[----:B------:R-:W-:Y:S01]  /*18a0*/  FMUL.FTZ R25, R25, UR6 ;  /* 0x0000000619197c20 */ /* 0x000fe20008410000 */
[----:B------:R-:W-:Y:S01]  /*18b0*/  IMAD.IADD R7, R22, 0x1, -R7 ;  /* 0x0000000116077824 */ /* 0x000fe200078e0a07 */
[----:B------:R-:W-:Y:S01]  /*18c0*/  LOP3.LUT R23, R23, 0xfffffffc, RZ, 0xc0, !PT ;  /* 0xfffffffc17177812 */ /* 0x000fe200078ec0ff */
[----:B------:R2:W3:Y:S01]  /*18d0*/  MUFU.TANH R90, R24 ;  /* 0x00000018005a7308 */ /* 0x0004e20000002400 */
[----:B------:R-:W-:Y:S01]  /*18e0*/  UISETP.NE.AND UP0, UPT, UR42, URZ, UPT ;  /* 0x0000003f2a00728c */ /* 0x000fe2000bf05270 */
[----:B01----:R-:W-:Y:S01]  /*18f0*/  FMUL.FTZ R0, R26, UR6 ;  /* 0x000000061a007c20 */ /* 0x003fe20008410000 */
[----:B------:R-:W-:Y:S01]  /*1900*/  SHF.R.S32.HI R6, RZ, 0x1f, R7 ;  /* 0x0000001fff067819 */ /* 0x000fe20000011407 */
[----:B------:R-:W-:Y:S01]  /*1910*/  FMUL.FTZ R3, R27, UR6 ;  /* 0x000000061b037c20 */ /* 0x000fe20008410000 */
[----:B------:R-:W-:Y:S01]  /*1920*/  ULDC UR7, c[0x0][0x2f0] ;  /* 0x0000bc0000077ab9 */ /* 0x000fe20000000800 */
[----:B------:R-:W-:Y:S01]  /*1930*/  FMUL.FTZ R28, R28, UR6 ;  /* 0x000000061c1c7c20 */ /* 0x000fe20008410000 */
[----:B------:R-:W-:Y:S01]  /*1940*/  LEA.HI R10, R6, R7, RZ, 0x2 ;  /* 0x00000007060a7211 */ /* 0x000fe200078f10ff */
[----:B------:R0:W1:Y:S01]  /*1950*/  MUFU.TANH R91, R25 ;  /* 0x00000019005b7308 */ /* 0x0000620000002400 */
[----:B--2---:R-:W-:Y:S01]  /*1960*/  IADD3 R24, R22, -R23, RZ ;  /* 0x8000001716187210 */ /* 0x004fe20007ffe0ff */
[----:B------:R-:W-:Y:S01]  /*1970*/  FMUL.FTZ R9, R30, UR6 ;  /* 0x000000061e097c20 */ /* 0x000fe20008410000 */
[----:B------:R-:W-:Y:S01]  /*1980*/  LEA.HI R11, R6, R7, RZ, 0x5 ;  /* 0x00000007060b7211 */ /* 0x000fe200078f28ff */
[----:B------:R-:W-:Y:S01]  /*1990*/  @UP0 ULDC UR4, c[0x0][0x44c] ;  /* 0x0001130000040ab9 */ /* 0x000fe20000000800 */
[--C-:B------:R-:W-:Y:S01]  /*19a0*/  SHF.R.S32.HI R6, RZ, 0x2, R10.reuse ;  /* 0x00000002ff067819 */ /* 0x100fe2000001140a */
[----:B------:R-:W-:Y:S01]  /*19b0*/  @UP0 ULDC UR5, c[0x0][0x450] ;  /* 0x0001140000050ab9 */ /* 0x000fe20000000800 */
[----:B------:R-:W-:Y:S01]  /*19c0*/  SHF.R.S32.HI R23, RZ, 0x1f, R10 ;  /* 0x0000001fff177819 */ /* 0x000fe2000001140a */
[----:B------:R2:W4:Y:S01]  /*19d0*/  MUFU.TANH R92, R28 ;  /* 0x0000001c005c7308 */ /* 0x0005220000002400 */
[----:B------:R-:W-:Y:S01]  /*19e0*/  LEA.HI R22, R89, R89, RZ, 0x1 ;  /* 0x0000005959167211 */ /* 0x000fe200078f08ff */
[----:B------:R-:W-:Y:S01]  /*19f0*/  FMUL.FTZ R29, R29, UR6 ;  /* 0x000000061d1d7c20 */ /* 0x000fe20008410000 */
[----:B------:R-:W-:Y:S01]  /*1a00*/  SHF.R.S32.HI R11, RZ, 0x5, R11 ;  /* 0x00000005ff0b7819 */ /* 0x000fe2000001140b */
[----:B------:R-:W-:Y:S01]  /*1a10*/  ULDC UR10, c[0x0][0x288] ;  /* 0x0000a200000a7ab9 */ /* 0x000fe20000000800 */
[----:B------:R-:W-:Y:S01]  /*1a20*/  LEA.HI R23, R23, R6, RZ, 0x3 ;  /* 0x0000000617177211 */ /* 0x000fe200078f18ff */
[----:B------:R-:W-:Y:S01]  /*1a30*/  FMUL.FTZ R32, R32, UR6 ;  /* 0x0000000620207c20 */ /* 0x000fe20008410000 */
[----:B------:R-:W-:Y:S01]  /*1a40*/  LOP3.LUT R22, R22, 0x3fffffe, RZ, 0xc0, !PT ;  /* 0x03fffffe16167812 */ /* 0x000fe200078ec0ff */
[----:B------:R-:W5:Y:S01]  /*1a50*/  MUFU.TANH R29, R29 ;  /* 0x0000001d001d7308 */ /* 0x000f620000002400 */
[----:B0-----:R-:W-:Y:S01]  /*1a60*/  LEA R25, R11, UR48, 0x4 ;  /* 0x000000300b197c11 */ /* 0x001fe2000f8e20ff */
[----:B------:R-:W-:Y:S01]  /*1a70*/  FMUL.FTZ R33, R33, UR6 ;  /* 0x0000000621217c20 */ /* 0x000fe20008410000 */
[----:B------:R-:W-:Y:S01]  /*1a80*/  LOP3.LUT R23, R23, 0xfffffff8, RZ, 0xc0, !PT ;  /* 0xfffffff817177812 */ /* 0x000fe200078ec0ff */
[----:B------:R-:W-:Y:S01]  /*1a90*/  IMAD.IADD R89, R89, 0x1, -R22 ;  /* 0x0000000159597824 */ /* 0x000fe200078e0a16 */
[----:B------:R-:W-:Y:S01]  /*1aa0*/  LEA.HI R11, R24, R24, RZ, 0x1 ;  /* 0x00000018180b7211 */ /* 0x000fe200078f08ff */
[----:B------:R-:W-:Y:S01]  /*1ab0*/  FMUL.FTZ R36, R36, UR6 ;  /* 0x0000000624247c20 */ /* 0x000fe20008410000 */
[----:B------:R-:W-:Y:S01]  /*1ac0*/  IADD3 R26, R25, R6, -R23 ;  /* 0x00000006191a7210 */ /* 0x000fe20007ffe817 */
[----:B------:R1:W0:Y:S01]  /*1ad0*/  MUFU.TANH R95, R32 ;  /* 0x00000020005f7308 */ /* 0x0002220000002400 */
[----:B------:R-:W-:Y:S01]  /*1ae0*/  LOP3.LUT R11, R11, 0x1ffffffe, RZ, 0xc0, !PT ;  /* 0x1ffffffe0b0b7812 */ /* 0x000fe200078ec0ff */
[----:B------:R-:W-:Y:S01]  /*1af0*/  FMUL.FTZ R37, R37, UR6 ;  /* 0x0000000625257c20 */ /* 0x000fe20008410000 */
[----:B------:R-:W-:Y:S01]  /*1b00*/  PLOP3.LUT P1, PT, PT, PT, UP0, 0x80, 0x0 ;  /* 0x000000000000781c */ /* 0x000fe20003f2f008 */
[----:B------:R-:W-:Y:S01]  /*1b10*/  FMUL.FTZ R40, R40, UR6 ;  /* 0x0000000628287c20 */ /* 0x000fe20008410000 */
[----:B------:R-:W-:Y:S01]  /*1b20*/  LEA R89, R89, R26, 0x6 ;  /* 0x0000001a59597211 */ /* 0x000fe200078e30ff */
[----:B------:R-:W-:Y:S01]  /*1b30*/  IMAD.IADD R6, R24, 0x1, -R11 ;  /* 0x0000000118067824 */ /* 0x000fe200078e0a0b */
[----:B------:R-:W-:Y:S01]  /*1b40*/  PLOP3.LUT P2, PT, PT, PT, UP0, 0x80, 0x0 ;  /* 0x000000000000781c */ /* 0x000fe20003f4f008 */
[----:B------:R-:W0:Y:S01]  /*1b50*/  MUFU.TANH R33, R33 ;  /* 0x0000002100217308 */ /* 0x000e220000002400 */
[----:B------:R-:W-:Y:S01]  /*1b60*/  LOP3.LUT R10, R10, 0x7ffffffc, RZ, 0xc0, !PT ;  /* 0x7ffffffc0a0a7812 */ /* 0x000fe200078ec0ff */
[----:B------:R-:W-:-:S02]  /*1b70*/  IMAD R6, R6, 0x8, R89 ;  /* 0x0000000806067824 */ /* 0x000fc400078e0259 */
[----:B------:R-:W-:Y:S01]  /*1b80*/  FMUL.FTZ R41, R41, UR6 ;  /* 0x0000000629297c20 */ /* 0x000fe20008410000 */
[----:B------:R-:W-:Y:S01]  /*1b90*/  FMUL.FTZ R44, R44, UR6 ;  /* 0x000000062c2c7c20 */ /* 0x000fe20008410000 */
[----:B------:R-:W-:Y:S01]  /*1ba0*/  IADD3 R7, R7, -R10, RZ ;  /* 0x8000000a07077210 */ /* 0x000fe20007ffe0ff */
[----:B------:R-:W-:Y:S02]  /*1bb0*/  IMAD.MOV.U32 R23, RZ, RZ, R6 ;  /* 0x000000ffff177224 */ /* 0x000fe400078e0006 */
[----:B------:R-:W-:Y:S01]  /*1bc0*/  FMUL.FTZ R45, R45, UR6 ;  /* 0x000000062d2d7c20 */ /* 0x000fe20008410000 */
[----:B------:R-:W-:Y:S01]  /*1bd0*/  @P1 IMAD.HI.U32 R11, R6, UR4, RZ ;  /* 0x00000004060b1c27 */ /* 0x000fe2000f8e00ff */
[----:B------:R-:W-:Y:S01]  /*1be0*/  UMOV UR4, 0xffffff80 ;  /* 0xffffff8000047882 */ /* 0x000fe20000000000 */
[----:B------:R-:W0:Y:S01]  /*1bf0*/  MUFU.TANH R36, R36 ;  /* 0x0000002400247308 */ /* 0x000e220000002400 */
[----:B------:R-:W-:Y:S01]  /*1c00*/  UIMAD UR4, UR47, UR4, 0x80 ;  /* 0x000000802f0474a4 */ /* 0x000fe2000f8e0204 */
[----:B------:R-:W-:Y:S01]  /*1c10*/  FMUL.FTZ R48, R48, UR6 ;  /* 0x0000000630307c20 */ /* 0x000fe20008410000 */
[----:B------:R-:W-:Y:S01]  /*1c20*/  @P2 SHF.R.U32.HI R23, RZ, UR5, R11 ;  /* 0x00000005ff172c19 */ /* 0x000fe2000801160b */
[----:B------:R-:W-:Y:S01]  /*1c30*/  IMAD.U32 R11, RZ, RZ, UR7 ;  /* 0x00000007ff0b7e24 */ /* 0x000fe2000f8e00ff */
[----:B------:R-:W-:Y:S01]  /*1c40*/  UIADD3 UR5, UR4, 0x1, URZ ;  /* 0x0000000104057890 */ /* 0x000fe2000fffe03f */
[----:B------:R-:W-:Y:S01]  /*1c50*/  FMUL.FTZ R49, R49, UR6 ;  /* 0x0000000631317c20 */ /* 0x000fe20008410000 */
[----:B------:R-:W-:Y:S01]  /*1c60*/  UIMAD UR4, UR38, UR7, UR4 ;  /* 0x00000007260472a4 */ /* 0x000fe2000f8e0204 */
[----:B------:R-:W3:Y:S01]  /*1c70*/  SHFL.IDX PT, R27, R23, RZ, 0x1c1f ;  /* 0x001c1fff171b7589 */ /* 0x000ee200000e0000 */
[----:B------:R-:W0:Y:S01]  /*1c80*/  MUFU.TANH R37, R37 ;  /* 0x0000002500257308 */ /* 0x000e220000002400 */
[----:B------:R-:W-:Y:S01]  /*1c90*/  FMUL.FTZ R52, R52, UR6 ;  /* 0x0000000634347c20 */ /* 0x000fe20008410000 */
[----:B------:R-:W-:-:S02]  /*1ca0*/  IMAD.U32 R10, RZ, RZ, UR5 ;  /* 0x00000005ff0a7e24 */ /* 0x000fc4000f8e00ff */
[----:B------:R-:W-:Y:S01]  /*1cb0*/  FMUL.FTZ R12, R34, UR6 ;  /* 0x00000006220c7c20 */ /* 0x000fe20008410000 */
[----:B--2---:R-:W-:Y:S01]  /*1cc0*/  MOV R28, UR4 ;  /* 0x00000004001c7c02 */ /* 0x004fe20008000f00 */
[----:B------:R-:W-:Y:S01]  /*1cd0*/  FMUL.FTZ R53, R53, UR6 ;  /* 0x0000000635357c20 */ /* 0x000fe20008410000 */
[C---:B------:R-:W-:Y:S02]  /*1ce0*/  IMAD R10, R7.reuse, -0x2, R10 ;  /* 0xfffffffe070a7824 */ /* 0x040fe400078e020a */
[----:B------:R-:W-:Y:S01]  /*1cf0*/  FMUL.FTZ R56, R56, UR6 ;  /* 0x0000000638387c20 */ /* 0x000fe20008410000 */
[----:B------:R-:W2:Y:S01]  /*1d00*/  MUFU.TANH R40, R40 ;  /* 0x0000002800287308 */ /* 0x000ea20000002400 */
[----:B------:R-:W-:Y:S02]  /*1d10*/  IMAD R28, R7, -0x2, R28 ;  /* 0xfffffffe071c7824 */ /* 0x000fe400078e021c */
[----:B------:R-:W-:Y:S01]  /*1d20*/  FMUL.FTZ R57, R57, UR6 ;  /* 0x0000000639397c20 */ /* 0x000fe20008410000 */
[----:B------:R-:W-:-:S02]  /*1d30*/  IMAD R30, R11, UR38, R10 ;  /* 0x000000260b1e7c24 */ /* 0x000fc4000f8e020a */
[----:B------:R-:W-:Y:S01]  /*1d40*/  FMUL.FTZ R65, R65, UR6 ;  /* 0x0000000641417c20 */ /* 0x000fe20008410000 */
[----:B------:R-:W-:Y:S01]  /*1d50*/  FMUL.FTZ R8, R31, UR6 ;  /* 0x000000061f087c20 */ /* 0x000fe20008410000 */
[----:B------:R-:W-:Y:S01]  /*1d60*/  FMUL.FTZ R18, R47, UR6 ;  /* 0x000000062f127c20 */ /* 0x000fe20008410000 */
[----:B------:R-:W-:Y:S01]  /*1d70*/  VIADD R11, R30, -UR10 ;  /* 0x8000000a1e0b7c36 */ /* 0x000fe20008000000 */
[----:B------:R-:W2:Y:S01]  /*1d80*/  MUFU.TANH R41, R41 ;  /* 0x0000002900297308 */ /* 0x000ea20000002400 */
[----:B------:R-:W-:Y:S01]  /*1d90*/  FMUL.FTZ R60, R60, UR6 ;  /* 0x000000063c3c7c20 */ /* 0x000fe20008410000 */
[----:B------:R-:W-:Y:S01]  /*1da0*/  FMUL.FTZ R61, R61, UR6 ;  /* 0x000000063d3d7c20 */ /* 0x000fe20008410000 */
[----:B------:R-:W-:Y:S01]  /*1db0*/  FMUL.FTZ R13, R35, UR6 ;  /* 0x00000006230d7c20 */ /* 0x000fe20008410000 */
[----:B------:R-:W-:Y:S01]  /*1dc0*/  FMUL.FTZ R25, R59, UR6 ;  /* 0x000000063b197c20 */ /* 0x000fe20008410000 */
[----:B------:R-:W-:Y:S01]  /*1dd0*/  FMUL.FTZ R64, R64, UR6 ;  /* 0x0000000640407c20 */ /* 0x000fe20008410000 */
[----:B------:R-:W-:Y:S01]  /*1de0*/  FMUL.FTZ R68, R68, UR6 ;  /* 0x0000000644447c20 */ /* 0x000fe20008410000 */
[----:B---3--:R-:W-:Y:S01]  /*1df0*/  VIADDMNMX R11, R27, R11, R28, PT ;  /* 0x0000000b1b0b7246 */ /* 0x008fe2000380011c */
[----:B------:R-:W3:Y:S01]  /*1e00*/  MUFU.TANH R44, R44 ;  /* 0x0000002c002c7308 */ /* 0x000ee20000002400 */
[----:B------:R-:W-:Y:S01]  /*1e10*/  FMUL.FTZ R21, R51, UR6 ;  /* 0x0000000633157c20 */ /* 0x000fe20008410000 */
[----:B------:R-:W-:Y:S01]  /*1e20*/  FMUL.FTZ R72, R72, UR6 ;  /* 0x0000000648487c20 */ /* 0x000fe20008410000 */
[----:B------:R-:W-:Y:S01]  /*1e30*/  ISETP.GT.AND P1, PT, R11, RZ, PT ;  /* 0x000000ff0b00720c */ /* 0x000fe20003f24270 */
[----:B------:R-:W-:Y:S01]  /*1e40*/  FMUL.FTZ R73, R73, UR6 ;  /* 0x0000000649497c20 */ /* 0x000fe20008410000 */
[----:B------:R-:W-:Y:S01]  /*1e50*/  ISETP.GT.AND P2, PT, R11, 0x1, PT ;  /* 0x000000010b00780c */ /* 0x000fe20003f44270 */
[----:B------:R-:W-:Y:S01]  /*1e60*/  FMUL.FTZ R24, R55, UR6 ;  /* 0x0000000637187c20 */ /* 0x000fe20008410000 */
[----:B------:R-:W-:Y:S01]  /*1e70*/  ISETP.GT.AND P3, PT, R11, 0x8, PT ;  /* 0x000000080b00780c */ /* 0x000fe20003f64270 */
[----:B------:R-:W3:Y:S01]  /*1e80*/  MUFU.TANH R45, R45 ;  /* 0x0000002d002d7308 */ /* 0x000ee20000002400 */
[----:B------:R-:W-:Y:S01]  /*1e90*/  FSEL R89, R90, -INF , P1 ;  /* 0xff8000005a597808 */ /* 0x000fe20000800000 */
        /* <DEDUP_REMOVED lines=8> */
[----:B------:R-:W-:Y:S01]  /*1f20*/  FMUL.FTZ R80, R80, UR6 ;  /* 0x0000000650507c20 */ /* 0x000fe20008410000 */
[----:B------:R-:W-:Y:S01]  /*1f30*/  ISETP.GT.AND P2, PT, R11, 0x10, PT ;  /* 0x000000100b00780c */ /* 0x000fe20003f44270 */
[----:B------:R-:W-:Y:S01]  /*1f40*/  FMUL.FTZ R81, R81, UR6 ;  /* 0x0000000651517c20 */ /* 0x000fe20008410000 */
[----:B-----5:R-:W-:Y:S01]  /*1f50*/  FSEL R93, R29, -INF , P1 ;  /* 0xff8000001d5d7808 */ /* 0x020fe20000800000 */
[----:B------:R-:W-:Y:S01]  /*1f60*/  FMUL.FTZ R17, R43, UR6 ;  /* 0x000000062b117c20 */ /* 0x000fe20008410000 */
[----:B------:R-:W-:Y:S01]  /*1f70*/  FMNMX.FTZ R10, R91, R10, !PT ;  /* 0x0000000a5b0a7209 */ /* 0x000fe20007810000 */
[----:B------:R-:W4:Y:S01]  /*1f80*/  MUFU.TANH R49, R49 ;  /* 0x0000003100317308 */ /* 0x000f220000002400 */
[----:B------:R-:W-:Y:S01]  /*1f90*/  ISETP.GT.AND P1, PT, R11, 0x11, PT ;  /* 0x000000110b00780c */ /* 0x000fe20003f24270 */
[----:B------:R-:W-:Y:S01]  /*1fa0*/  FMUL.FTZ R84, R84, UR6 ;  /* 0x0000000654547c20 */ /* 0x000fe20008410000 */
[----:B0-----:R-:W-:Y:S01]  /*1fb0*/  FSEL R95, R95, -INF , P2 ;  /* 0xff8000005f5f7808 */ /* 0x001fe20001000000 */
[----:B------:R-:W-:Y:S01]  /*1fc0*/  FMUL.FTZ R85, R85, UR6 ;  /* 0x0000000655557c20 */ /* 0x000fe20008410000 */
[----:B------:R-:W-:Y:S01]  /*1fd0*/  FMNMX.FTZ R10, R93, R10, !PT ;  /* 0x0000000a5d0a7209 */ /* 0x000fe20007810000 */
[----:B------:R-:W0:Y:S01]  /*1fe0*/  SHFL.IDX PT, R23, R23, 0x1, 0x1c1f ;  /* 0x003c1f0017177f89 */ /* 0x000e2200000e0000 */
[----:B------:R-:W-:Y:S01]  /*1ff0*/  ISETP.GT.AND P2, PT, R11, 0x18, PT ;  /* 0x000000180b00780c */ /* 0x000fe20003f44270 */
[----:B------:R-:W5:Y:S01]  /*2000*/  MUFU.TANH R52, R52 ;  /* 0x0000003400347308 */ /* 0x000f620000002400 */
[----:B------:R-:W-:Y:S01]  /*2010*/  FSEL R97, R33, -INF , P1 ;  /* 0xff80000021617808 */ /* 0x000fe20000800000 */
[----:B------:R-:W-:Y:S01]  /*2020*/  ULDC UR4, c[0x0][0x988] ;  /* 0x0002620000047ab9 */ /* 0x000fe20000000800 */
[----:B------:R-:W-:Y:S01]  /*2030*/  FMNMX.FTZ R10, R95, R10, !PT ;  /* 0x0000000a5f0a7209 */ /* 0x000fe20007810000 */
[----:B------:R-:W-:Y:S01]  /*2040*/  FMUL.FTZ R63, R63, UR6 ;  /* 0x000000063f3f7c20 */ /* 0x000fe20008410000 */
[----:B------:R-:W-:Y:S01]  /*2050*/  ISETP.GT.AND P1, PT, R11, 0x19, PT ;  /* 0x000000190b00780c */ /* 0x000fe20003f24270 */
[----:B------:R-:W-:Y:S01]  /*2060*/  FMUL.FTZ R15, R38, UR6 ;  /* 0x00000006260f7c20 */ /* 0x000fe20008410000 */
[----:B------:R-:W-:Y:S01]  /*2070*/  FSEL R99, R36, -INF , P2 ;  /* 0xff80000024637808 */ /* 0x000fe20001000000 */
[----:B------:R-:W0:Y:S01]  /*2080*/  MUFU.TANH R53, R53 ;  /* 0x0000003500357308 */ /* 0x000e220000002400 */
[----:B------:R-:W-:Y:S01]  /*2090*/  FMNMX.FTZ R10, R97, R10, !PT ;  /* 0x0000000a610a7209 */ /* 0x000fe20007810000 */
[----:B------:R-:W-:Y:S01]  /*20a0*/  FMUL.FTZ R67, R67, UR6 ;  /* 0x0000000643437c20 */ /* 0x000fe20008410000 */
[----:B------:R-:W-:Y:S01]  /*20b0*/  ISETP.GT.AND P2, PT, R11, 0x20, PT ;  /* 0x000000200b00780c */ /* 0x000fe20003f44270 */
[----:B------:R-:W-:Y:S01]  /*20c0*/  FMUL.FTZ R71, R71, UR6 ;  /* 0x0000000647477c20 */ /* 0x000fe20008410000 */
[----:B------:R-:W-:Y:S01]  /*20d0*/  FSEL R101, R37, -INF , P1 ;  /* 0xff80000025657808 */ /* 0x000fe20000800000 */
[----:B------:R-:W-:Y:S01]  /*20e0*/  FMUL.FTZ R16, R42, UR6 ;  /* 0x000000062a107c20 */ /* 0x000fe20008410000 */
[----:B------:R-:W-:Y:S01]  /*20f0*/  FMNMX.FTZ R10, R99, R10, !PT ;  /* 0x0000000a630a7209 */ /* 0x000fe20007810000 */
        /* <DEDUP_REMOVED lines=8> */
[----:B------:R-:W2:Y:S01]  /*2180*/  MUFU.TANH R31, R57 ;  /* 0x00000039001f7308 */ /* 0x000ea20000002400 */
[----:B------:R-:W-:Y:S01]  /*2190*/  FSEL R105, R41, -INF , P1 ;  /* 0xff80000029697808 */ /* 0x000fe20000800000 */
        /* <DEDUP_REMOVED lines=11> */
[----:B------:R-:W-:Y:S01]  /*2250*/  FSEL R109, R45, -INF , P1 ;  /* 0xff8000002d6d7808 */ /* 0x000fe20000800000 */
[----:B------:R-:W-:Y:S01]  /*2260*/  FMUL.FTZ R26, R58, UR6 ;  /* 0x000000063a1a7c20 */ /* 0x000fe20008410000 */
[----:B------:R-:W-:Y:S01]  /*2270*/  FMNMX.FTZ R34, R107, R34, !PT ;  /* 0x000000226b227209 */ /* 0x000fe20007810000 */
[----:B------:R-:W3:Y:S01]  /*2280*/  MUFU.TANH R27, R60 ;  /* 0x0000003c001b7308 */ /* 0x000ee20000002400 */
[----:B------:R-:W-:Y:S01]  /*2290*/  ISETP.GT.AND P1, PT, R11, 0x31, PT ;  /* 0x000000310b00780c */ /* 0x000fe20003f24270 */
[----:B------:R-:W-:Y:S01]  /*22a0*/  FMUL.FTZ R62, R62, UR6 ;  /* 0x000000063e3e7c20 */ /* 0x000fe20008410000 */
[----:B-1----:R-:W-:Y:S01]  /*22b0*/  FSEL R69, R48, -INF , P2 ;  /* 0xff80000030457808 */ /* 0x002fe20001000000 */
[----:B------:R-:W-:Y:S01]  /*22c0*/  FMUL.FTZ R66, R66, UR6 ;  /* 0x0000000642427c20 */ /* 0x000fe20008410000 */
[----:B------:R-:W-:Y:S01]  /*22d0*/  FMNMX.FTZ R34, R109, R34, !PT ;  /* 0x000000226d227209 */ /* 0x000fe20007810000 */
[----:B------:R-:W-:Y:S01]  /*22e0*/  FMUL.FTZ R70, R70, UR6 ;  /* 0x0000000646467c20 */ /* 0x000fe20008410000 */
[----:B------:R-:W-:Y:S01]  /*22f0*/  ISETP.GT.AND P2, PT, R11, 0x38, PT ;  /* 0x000000380b00780c */ /* 0x000fe20003f44270 */
[----:B------:R5:W1:Y:S01]  /*2300*/  MUFU.TANH R35, R61 ;  /* 0x0000003d00237308 */ /* 0x000a620000002400 */
[----:B----4-:R-:W-:Y:S01]  /*2310*/  FSEL R65, R49, -INF , P1 ;  /* 0xff80000031417808 */ /* 0x010fe20000800000 */
[----:B------:R-:W-:Y:S01]  /*2320*/  FMUL.FTZ R74, R74, UR6 ;  /* 0x000000064a4a7c20 */ /* 0x000fe20008410000 */
[----:B------:R-:W-:Y:S01]  /*2330*/  FMNMX.FTZ R34, R69, R34, !PT ;  /* 0x0000002245227209 */ /* 0x000fe20007810000 */
[----:B------:R-:W-:Y:S01]  /*2340*/  FMUL.FTZ R78, R78, UR6 ;  /* 0x000000064e4e7c20 */ /* 0x000fe20008410000 */
[----:B------:R-:W-:Y:S01]  /*2350*/  ISETP.GT.AND P1, PT, R11, 0x39, PT ;  /* 0x000000390b00780c */ /* 0x000fe20003f24270 */
[----:B------:R-:W-:Y:S01]  /*2360*/  FMUL.FTZ R82, R82, UR6 ;  /* 0x0000000652527c20 */ /* 0x000fe20008410000 */
[----:B------:R-:W-:Y:S01]  /*2370*/  FMNMX.FTZ R34, R65, R34, !PT ;  /* 0x0000002241227209 */ /* 0x000fe20007810000 */
[----:B------:R-:W4:Y:S01]  /*2380*/  MUFU.TANH R29, R64 ;  /* 0x00000040001d7308 */ /* 0x000f220000002400 */
[----:B-----5:R-:W-:Y:S01]  /*2390*/  FSEL R61, R52, -INF , P2 ;  /* 0xff800000343d7808 */ /* 0x020fe20001000000 */
[----:B------:R-:W-:Y:S01]  /*23a0*/  FMUL.FTZ R86, R86, UR6 ;  /* 0x0000000656567c20 */ /* 0x000fe20008410000 */
[----:B------:R-:W-:Y:S01]  /*23b0*/  ISETP.GT.AND P2, PT, R11, 0x40, PT ;  /* 0x000000400b00780c */ /* 0x000fe20003f44270 */
[----:B------:R-:W-:Y:S01]  /*23c0*/  @UP0 ULDC UR11, c[0x0][0x450] ;  /* 0x00011400000b0ab9 */ /* 0x000fe20000000800 */
[----:B0-----:R-:W-:Y:S01]  /*23d0*/  FSEL R59, R53, -INF , P1 ;  /* 0xff800000353b7808 */ /* 0x001fe20000800000 */
[----:B------:R-:W-:Y:S01]  /*23e0*/  UIMAD UR7, UR38, UR7, -UR10 ;  /* 0x00000007260772a4 */ /* 0x000fe2000f8e0a0a */
[----:B------:R-:W-:Y:S01]  /*23f0*/  FMNMX.FTZ R34, R61, R34, !PT ;  /* 0x000000223d227209 */ /* 0x000fe20007810000 */
[----:B------:R-:W0:Y:S01]  /*2400*/  MUFU.TANH R51, R68 ;  /* 0x0000004400337308 */ /* 0x000e220000002400 */
[----:B------:R-:W-:Y:S01]  /*2410*/  ISETP.GT.AND P1, PT, R11, 0x41, PT ;  /* 0x000000410b00780c */ /* 0x000fe20003f24270 */
[----:B------:R-:W-:Y:S01]  /*2420*/  UIADD3 UR54, UR47, -0x2, URZ ;  /* 0xfffffffe2f367890 */ /* 0x000fe2000fffe03f */
[----:B------:R-:W-:Y:S01]  /*2430*/  FSEL R57, R56, -INF , P2 ;  /* 0xff80000038397808 */ /* 0x000fe20001000000 */
[----:B------:R-:W-:Y:S01]  /*2440*/  UIADD3 UR6, UR41, 0x28840, URZ ;  /* 0x0002884029067890 */ /* 0x000fe2000fffe03f */
[----:B------:R-:W-:Y:S01]  /*2450*/  FMNMX.FTZ R34, R59, R34, !PT ;  /* 0x000000223b227209 */ /* 0x000fe20007810000 */
[----:B------:R-:W-:Y:S01]  /*2460*/  UMOV UR47, URZ ;  /* 0x0000003f002f7c82 */ /* 0x000fe20008000000 */
[----:B------:R-:W-:Y:S01]  /*2470*/  ISETP.GT.AND P2, PT, R11, 0x48, PT ;  /* 0x000000480b00780c */ /* 0x000fe20003f44270 */
[----:B------:R-:W5:Y:S01]  /*2480*/  MUFU.TANH R10, R10 ;  /* 0x0000000a000a7308 */ /* 0x000f620000002400 */
[----:B--2---:R-:W-:Y:S01]  /*2490*/  FSEL R49, R31, -INF , P1 ;  /* 0xff8000001f317808 */ /* 0x004fe20000800000 */
[----:B------:R-:W-:Y:S01]  /*24a0*/  UPRMT UR6, UR43, 0x654, UR6 ;  /* 0x000006542b067896 */ /* 0x000fe20008000006 */
[----:B------:R-:W-:-:S02]  /*24b0*/  FMNMX.FTZ R34, R57, R34, !PT ;  /* 0x0000002239227209 */ /* 0x000fc40007810000 */
[----:B------:R-:W-:Y:S02]  /*24c0*/  CS2R R150, SRZ ;  /* 0x0000000000967805 */ /* 0x000fe4000001ff00 */
[----:B------:R-:W-:Y:S02]  /*24d0*/  ISETP.GT.AND P1, PT, R11, 0x49, PT ;  /* 0x000000490b00780c */ /* 0x000fe40003f24270 */
[----:B------:R-:W-:Y:S02]  /*24e0*/  CS2R R148, SRZ ;  /* 0x0000000000947805 */ /* 0x000fe4000001ff00 */
[----:B---3--:R-:W-:Y:S01]  /*24f0*/  FSEL R27, R27, -INF , P2 ;  /* 0xff8000001b1b7808 */ /* 0x008fe20001000000 */
[----:B------:R-:W2:Y:S01]  /*2500*/  MUFU.TANH R55, R72 ;  /* 0x0000004800377308 */ /* 0x000ea20000002400 */
[----:B------:R-:W-:Y:S02]  /*2510*/  FMNMX.FTZ R34, R49, R34, !PT ;  /* 0x0000002231227209 */ /* 0x000fe40007810000 */
[----:B------:R-:W-:-:S02]  /*2520*/  CS2R R146, SRZ ;  /* 0x0000000000927805 */ /* 0x000fc4000001ff00 */
[----:B------:R-:W-:Y:S01]  /*2530*/  ISETP.GT.AND P2, PT, R11, 0x50, PT ;  /* 0x000000500b00780c */ /* 0x000fe20003f44270 */
[----:B------:R-:W-:Y:S01]  /*2540*/  SYNCS.ARRIVE.TRANS64.RED.A1T0 RZ, [UR6], RZ ;  /* 0x000000ffffff79a7 */ /* 0x000fe20008100406 */
[----:B-1----:R-:W-:Y:S02]  /*2550*/  FSEL R33, R35, -INF , P1 ;  /* 0xff80000023217808 */ /* 0x002fe40000800000 */
[----:B------:R-:W-:Y:S02]  /*2560*/  CS2R R144, SRZ ;  /* 0x0000000000907805 */ /* 0x000fe4000001ff00 */
[----:B------:R-:W-:Y:S01]  /*2570*/  FMNMX.FTZ R34, R27, R34, !PT ;  /* 0x000000221b227209 */ /* 0x000fe20007810000 */
[----:B------:R-:W1:Y:S01]  /*2580*/  MUFU.TANH R73, R73 ;  /* 0x0000004900497308 */ /* 0x000e620000002400 */
[----:B------:R-:W-:Y:S02]  /*2590*/  ISETP.GT.AND P1, PT, R11, 0x51, PT ;  /* 0x000000510b00780c */ /* 0x000fe40003f24270 */
[----:B------:R-:W-:-:S02]  /*25a0*/  CS2R R142, SRZ ;  /* 0x00000000008e7805 */ /* 0x000fc4000001ff00 */
[----:B----4-:R-:W-:Y:S02]  /*25b0*/  FSEL R29, R29, -INF , P2 ;  /* 0xff8000001d1d7808 */ /* 0x010fe40001000000 */
[----:B------:R-:W-:Y:S02]  /*25c0*/  CS2R R140, SRZ ;  /* 0x00000000008c7805 */ /* 0x000fe4000001ff00 */
[----:B------:R-:W-:Y:S02]  /*25d0*/  FMNMX.FTZ R34, R33, R34, !PT ;  /* 0x0000002221227209 */ /* 0x000fe40007810000 */
[----:B------:R-:W-:Y:S02]  /*25e0*/  CS2R R138, SRZ ;  /* 0x00000000008a7805 */ /* 0x000fe4000001ff00 */
[----:B------:R-:W-:Y:S01]  /*25f0*/  ISETP.GT.AND P2, PT, R11, 0x58, PT ;  /* 0x000000580b00780c */ /* 0x000fe20003f44270 */
[----:B------:R-:W3:Y:S01]  /*2600*/  MUFU.TANH R39, R76 ;  /* 0x0000004c00277308 */ /* 0x000ee20000002400 */
[----:B------:R-:W-:-:S02]  /*2610*/  FSEL R47, R47, -INF , P1 ;  /* 0xff8000002f2f7808 */ /* 0x000fc40000800000 */
[----:B------:R-:W-:Y:S02]  /*2620*/  CS2R R136, SRZ ;  /* 0x0000000000887805 */ /* 0x000fe4000001ff00 */
[----:B------:R-:W-:Y:S02]  /*2630*/  FMNMX.FTZ R34, R29, R34, !PT ;  /* 0x000000221d227209 */ /* 0x000fe40007810000 */
[----:B------:R-:W-:Y:S02]  /*2640*/  CS2R R134, SRZ ;  /* 0x0000000000867805 */ /* 0x000fe4000001ff00 */
[----:B------:R-:W-:Y:S02]  /*2650*/  ISETP.GT.AND P1, PT, R11, 0x59, PT ;  /* 0x000000590b00780c */ /* 0x000fe40003f24270 */
[----:B------:R-:W-:Y:S02]  /*2660*/  CS2R R132, SRZ ;  /* 0x0000000000847805 */ /* 0x000fe4000001ff00 */
[----:B0-----:R-:W-:Y:S01]  /*2670*/  FSEL R51, R51, -INF , P2 ;  /* 0xff80000033337808 */ /* 0x001fe20001000000 */
[----:B------:R-:W0:Y:S01]  /*2680*/  MUFU.TANH R45, R77 ;  /* 0x0000004d002d7308 */ /* 0x000e220000002400 */
[----:B------:R-:W-:-:S02]  /*2690*/  FMNMX.FTZ R34, R47, R34, !PT ;  /* 0x000000222f227209 */ /* 0x000fc40007810000 */
[----:B------:R-:W-:Y:S02]  /*26a0*/  CS2R R130, SRZ ;  /* 0x0000000000827805 */ /* 0x000fe4000001ff00 */
[----:B------:R-:W-:Y:S02]  /*26b0*/  ISETP.GT.AND P2, PT, R11, 0x60, PT ;  /* 0x000000600b00780c */ /* 0x000fe40003f44270 */
[----:B------:R-:W-:Y:S02]  /*26c0*/  CS2R R128, SRZ ;  /* 0x0000000000807805 */ /* 0x000fe4000001ff00 */
[----:B-----5:R-:W-:Y:S02]  /*26d0*/  FSEL R53, R10, -INF , P1 ;  /* 0xff8000000a357808 */ /* 0x020fe40000800000 */
[----:B------:R-:W-:Y:S02]  /*26e0*/  CS2R R126, SRZ ;  /* 0x00000000007e7805 */ /* 0x000fe4000001ff00 */
[----:B------:R-:W-:Y:S01]  /*26f0*/  FMNMX.FTZ R34, R51, R34, !PT ;  /* 0x0000002233227209 */ /* 0x000fe20007810000 */
[----:B------:R-:W4:Y:S01]  /*2700*/  MUFU.TANH R41, R80 ;  /* 0x0000005000297308 */ /* 0x000f220000002400 */
[----:B------:R-:W-:-:S02]  /*2710*/  ISETP.GT.AND P1, PT, R11, 0x61, PT ;  /* 0x000000610b00780c */ /* 0x000fc40003f24270 */
[----:B------:R-:W-:Y:S02]  /*2720*/  CS2R R124, SRZ ;  /* 0x00000000007c7805 */ /* 0x000fe4000001ff00 */
[----:B--2---:R-:W-:Y:S02]  /*2730*/  FSEL R55, R55, -INF , P2 ;  /* 0xff80000037377808 */ /* 0x004fe40001000000 */
[----:B------:R-:W-:Y:S02]  /*2740*/  CS2R R122, SRZ ;  /* 0x00000000007a7805 */ /* 0x000fe4000001ff00 */
[----:B------:R-:W-:Y:S02]  /*2750*/  FMNMX.FTZ R34, R53, R34, !PT ;  /* 0x0000002235227209 */ /* 0x000fe40007810000 */
[----:B------:R-:W-:Y:S02]  /*2760*/  CS2R R120, SRZ ;  /* 0x0000000000787805 */ /* 0x000fe4000001ff00 */
[----:B------:R-:W-:Y:S01]  /*2770*/  ISETP.GT.AND P2, PT, R11, 0x68, PT ;  /* 0x000000680b00780c */ /* 0x000fe20003f44270 */
[----:B------:R-:W2:Y:S01]  /*2780*/  MUFU.TANH R43, R81 ;  /* 0x00000051002b7308 */ /* 0x000ea20000002400 */
[----:B-1----:R-:W-:-:S02]  /*2790*/  FSEL R35, R73, -INF , P1 ;  /* 0xff80000049237808 */ /* 0x002fc40000800000 */
[----:B------:R-:W-:Y:S02]  /*27a0*/  CS2R R118, SRZ ;  /* 0x0000000000767805 */ /* 0x000fe4000001ff00 */
[----:B------:R-:W-:Y:S02]  /*27b0*/  FMNMX.FTZ R34, R55, R34, !PT ;  /* 0x0000002237227209 */ /* 0x000fe40007810000 */
[----:B------:R-:W-:Y:S02]  /*27c0*/  ISETP.GT.AND P1, PT, R11, 0x69, PT ;  /* 0x000000690b00780c */ /* 0x000fe40003f24270 */
[----:B---3--:R-:W-:Y:S01]  /*27d0*/  FSEL R39, R39, -INF , P2 ;  /* 0xff80000027277808 */ /* 0x008fe20001000000 */
[----:B------:R-:W1:Y:S01]  /*27e0*/  MUFU.TANH R37, R84 ;  /* 0x0000005400257308 */ /* 0x000e620000002400 */
[----:B------:R-:W-:Y:S02]  /*27f0*/  FMNMX.FTZ R34, R35, R34, !PT ;  /* 0x0000002223227209 */ /* 0x000fe40007810000 */
[----:B------:R-:W-:-:S02]  /*2800*/  ISETP.GT.AND P2, PT, R11, 0x70, PT ;  /* 0x000000700b00780c */ /* 0x000fc40003f44270 */
[----:B0-----:R-:W-:Y:S02]  /*2810*/  FSEL R45, R45, -INF , P1 ;  /* 0xff8000002d2d7808 */ /* 0x001fe40000800000 */
[----:B------:R-:W-:Y:S01]  /*2820*/  FMNMX.FTZ R34, R39, R34, !PT ;  /* 0x0000002227227209 */ /* 0x000fe20007810000 */
[----:B------:R-:W0:Y:S01]  /*2830*/  MUFU.TANH R31, R85 ;  /* 0x00000055001f7308 */ /* 0x000e220000002400 */
[----:B------:R-:W-:Y:S02]  /*2840*/  ISETP.GT.AND P1, PT, R11, 0x71, PT ;  /* 0x000000710b00780c */ /* 0x000fe40003f24270 */
[----:B----4-:R-:W-:Y:S02]  /*2850*/  FSEL R41, R41, -INF , P2 ;  /* 0xff80000029297808 */ /* 0x010fe40001000000 */
[----:B------:R-:W-:Y:S02]  /*2860*/  FMNMX.FTZ R34, R45, R34, !PT ;  /* 0x000000222d227209 */ /* 0x000fe40007810000 */
[----:B------:R-:W-:Y:S01]  /*2870*/  ISETP.GT.AND P2, PT, R11, 0x78, PT ;  /* 0x000000780b00780c */ /* 0x000fe20003f44270 */
[----:B------:R-:W-:Y:S01]  /*2880*/  MUFU.TANH R0, R0 ;  /* 0x0000000000007308 */ /* 0x000fe20000002400 */
[----:B--2---:R-:W-:-:S02]  /*2890*/  FSEL R43, R43, -INF , P1 ;  /* 0xff8000002b2b7808 */ /* 0x004fc40000800000 */
[----:B------:R-:W-:Y:S02]  /*28a0*/  FMNMX.FTZ R34, R41, R34, !PT ;  /* 0x0000002229227209 */ /* 0x000fe40007810000 */
[----:B------:R-:W-:Y:S02]  /*28b0*/  ISETP.GT.AND P1, PT, R11, 0x79, PT ;  /* 0x000000790b00780c */ /* 0x000fe40003f24270 */
[----:B-1----:R-:W-:Y:S01]  /*28c0*/  FSEL R37, R37, -INF , P2 ;  /* 0xff80000025257808 */ /* 0x002fe20001000000 */
[----:B------:R-:W-:Y:S01]  /*28d0*/  MUFU.TANH R3, R3 ;  /* 0x0000000300037308 */ /* 0x000fe20000002400 */
[----:B------:R-:W-:Y:S02]  /*28e0*/  FMNMX.FTZ R34, R43, R34, !PT ;  /* 0x000000222b227209 */ /* 0x000fe40007810000 */
[----:B0-----:R-:W-:Y:S02]  /*28f0*/  FSEL R31, R31, -INF , P1 ;  /* 0xff8000001f1f7808 */ /* 0x001fe40000800000 */
[----:B------:R-:W-:-:S02]  /*2900*/  FMNMX.FTZ R34, R37, R34, !PT ;  /* 0x0000002225227209 */ /* 0x000fc40007810000 */
[----:B------:R-:W-:Y:S01]  /*2910*/  IADD3 R23, R23, -UR10, R30 ;  /* 0x8000000a17177c10 */ /* 0x000fe2000fffe01e */
[----:B------:R-:W0:Y:S01]  /*2920*/  MUFU.TANH R9, R9 ;  /* 0x0000000900097308 */ /* 0x000e220000002400 */
[----:B------:R-:W-:Y:S02]  /*2930*/  FMNMX.FTZ R34, R31, R34, !PT ;  /* 0x000000221f227209 */ /* 0x000fe40007810000 */
[----:B------:R-:W-:-:S03]  /*2940*/  VIMNMX R28, R28, R23, PT ;  /* 0x000000171c1c7248 */ /* 0x000fc60003fe0100 */
[----:B------:R-:W1:Y:S01]  /*2950*/  SHFL.BFLY PT, R11, R34, 0x2, 0x1f ;  /* 0x0c401f00220b7f89 */ /* 0x000e6200000e0000 */
[C---:B------:R-:W-:Y:S01]  /*2960*/  ISETP.GT.AND P2, PT, R28.reuse, 0x1, PT ;  /* 0x000000011c00780c */ /* 0x040fe20003f44270 */
[----:B------:R-:W2:Y:S01]  /*2970*/  MUFU.TANH R8, R8 ;  /* 0x0000000800087308 */ /* 0x000ea20000002400 */
[----:B------:R-:W-:-:S07]  /*2980*/  ISETP.GT.AND P3, PT, R28, 0x8, PT ;  /* 0x000000081c00780c */ /* 0x000fce0003f64270 */
[----:B------:R-:W3:Y:S08]  /*2990*/  MUFU.TANH R12, R12 ;  /* 0x0000000c000c7308 */ /* 0x000ef00000002400 */
[----:B------:R-:W-:Y:S01]  /*29a0*/  MUFU.TANH R36, R63 ;  /* 0x0000003f00247308 */ /* 0x000fe20000002400 */
[----:B-1----:R-:W-:-:S07]  /*29b0*/  FMNMX.FTZ R10, R34, R11, !PT ;  /* 0x0000000b220a7209 */ /* 0x002fce0007810000 */
[----:B------:R-:W1:Y:S01]  /*29c0*/  MUFU.TANH R13, R13 ;  /* 0x0000000d000d7308 */ /* 0x000e620000002400 */
[----:B------:R-:W4:Y:S07]  /*29d0*/  SHFL.BFLY PT, R11, R10, 0x1, 0x1f ;  /* 0x0c201f000a0b7f89 */ /* 0x000f2e00000e0000 */
[----:B------:R-:W5:Y:S08]  /*29e0*/  MUFU.TANH R15, R15 ;  /* 0x0000000f000f7308 */ /* 0x000f700000002400 */
[----:B------:R0:W-:Y:S08]  /*29f0*/  MUFU.TANH R38, R67 ;  /* 0x0000004300267308 */ /* 0x0001f00000002400 */
[----:B------:R-:W-:Y:S01]  /*2a00*/  MUFU.TANH R14, R14 ;  /* 0x0000000e000e7308 */ /* 0x000fe20000002400 */
[----:B0-----:R-:W-:-:S02]  /*2a10*/  FSEL R67, R9, -INF , P3 ;  /* 0xff80000009437808 */ /* 0x001fc40001800000 */
[----:B----4-:R-:W-:Y:S01]  /*2a20*/  FMNMX.FTZ R11, R10, R11, !PT ;  /* 0x0000000b0a0b7209 */ /* 0x010fe20007810000 */
[----:B------:R-:W-:Y:S01]  /*2a30*/  IMAD.U32 R10, RZ, RZ, UR4 ;  /* 0x00000004ff0a7e24 */ /* 0x000fe2000f8e00ff */
[----:B------:R-:W-:Y:S02]  /*2a40*/  @UP0 ULDC UR4, c[0x0][0x44c] ;  /* 0x0001130000040ab9 */ /* 0x000fe40000000800 */
[C---:B------:R-:W-:Y:S01]  /*2a50*/  FSETP.NEU.FTZ.AND P1, PT, R11.reuse, -INF , PT ;  /* 0xff8000000b00780b */ /* 0x040fe20003f3d000 */
[----:B------:R-:W-:Y:S01]  /*2a60*/  FMUL.FTZ R34, R11, R10 ;  /* 0x0000000a0b227220 */ /* 0x000fe20000410000 */
[----:B------:R2:W-:Y:S01]  /*2a70*/  MUFU.TANH R40, R71 ;  /* 0x0000004700287308 */ /* 0x0005e20000002400 */
[----:B------:R-:W-:-:S03]  /*2a80*/  UIMAD.WIDE.U32 UR4, UR48, UR4, URZ ;  /* 0x00000004300472a5 */ /* 0x000fc6000f8e003f */
[----:B------:R-:W-:Y:S01]  /*2a90*/  FSEL R34, R34, RZ, P1 ;  /* 0x000000ff22227208 */ /* 0x000fe20000800000 */
[----:B------:R-:W-:Y:S01]  /*2aa0*/  @UP0 USHF.R.U32.HI UR48, URZ, UR11, UR5 ;  /* 0x0000000b3f300299 */ /* 0x000fe20008011605 */
[----:B------:R-:W-:Y:S02]  /*2ab0*/  ISETP.GT.AND P1, PT, R28, RZ, PT ;  /* 0x000000ff1c00720c */ /* 0x000fe40003f24270 */
[----:B------:R-:W0:Y:S01]  /*2ac0*/  MUFU.TANH R16, R16 ;  /* 0x0000001000107308 */ /* 0x000e220000002400 */
[-CC-:B------:R-:W-:Y:S01]  /*2ad0*/  FFMA.FTZ R180, R89, R10.reuse, -R34.reuse ;  /* 0x0000000a59b47223 */ /* 0x180fe20000010822 */
[----:B------:R-:W-:Y:S01]  /*2ae0*/  FSEL R63, R0, -INF , P1 ;  /* 0xff800000003f7808 */ /* 0x000fe20000800000 */
[-CC-:B------:R-:W-:Y:S01]  /*2af0*/  FFMA.FTZ R182, R91, R10.reuse, -R34.reuse ;  /* 0x0000000a5bb67223 */ /* 0x180fe20000010822 */
[----:B------:R-:W-:Y:S01]  /*2b00*/  FSEL R0, R3, -INF , P2 ;  /* 0xff80000003007808 */ /* 0x000fe20001000000 */
[-CC-:B------:R-:W-:Y:S01]  /*2b10*/  FFMA.FTZ R3, R93, R10.reuse, -R34.reuse ;  /* 0x0000000a5d037223 */ /* 0x180fe20000010822 */
[C---:B------:R-:W-:Y:S01]  /*2b20*/  ISETP.GT.AND P1, PT, R28.reuse, 0x9, PT ;  /* 0x000000091c00780c */ /* 0x040fe20003f24270 */
[--C-:B------:R-:W-:Y:S01]  /*2b30*/  FFMA.FTZ R176, R95, R10, -R34.reuse ;  /* 0x0000000a5fb07223 */ /* 0x100fe20000010822 */
[----:B------:R-:W-:Y:S01]  /*2b40*/  FMNMX.FTZ R30, R63, R0, !PT ;  /* 0x000000003f1e7209 */ /* 0x000fe20007810000 */
[----:B------:R-:W-:Y:S01]  /*2b50*/  MUFU.TANH R17, R17 ;  /* 0x0000001100117308 */ /* 0x000fe20000002400 */
[----:B------:R-:W-:Y:S01]  /*2b60*/  ISETP.GT.AND P2, PT, R28, 0x10, PT ;  /* 0x000000101c00780c */ /* 0x000fe20003f44270 */
[-CC-:B------:R-:W-:Y:S01]  /*2b70*/  FFMA.FTZ R9, R97, R10.reuse, -R34.reuse ;  /* 0x0000000a61097223 */ /* 0x180fe20000010822 */
[----:B--2---:R-:W-:Y:S01]  /*2b80*/  FSEL R71, R8, -INF , P1 ;  /* 0xff80000008477808 */ /* 0x004fe20000800000 */
[--C-:B------:R-:W-:Y:S01]  /*2b90*/  FFMA.FTZ R178, R99, R10, -R34.reuse ;  /* 0x0000000a63b27223 */ /* 0x100fe20000010822 */
[----:B------:R-:W-:Y:S01]  /*2ba0*/  FMNMX.FTZ R30, R67, R30, !PT ;  /* 0x0000001e431e7209 */ /* 0x000fe20007810000 */
[-CC-:B------:R-:W-:Y:S01]  /*2bb0*/  FFMA.FTZ R172, R103, R10.reuse, -R34.reuse ;  /* 0x0000000a67ac7223 */ /* 0x180fe20000010822 */
[----:B------:R-:W-:Y:S01]  /*2bc0*/  ISETP.GT.AND P1, PT, R28, 0x11, PT ;  /* 0x000000111c00780c */ /* 0x000fe20003f24270 */
[----:B------:R1:W-:Y:S01]  /*2bd0*/  MUFU.TANH R42, R75 ;  /* 0x0000004b002a7308 */ /* 0x0003e20000002400 */
[----:B---3--:R-:W-:Y:S01]  /*2be0*/  FSEL R73, R12, -INF , P2 ;  /* 0xff8000000c497808 */ /* 0x008fe20001000000 */
[--C-:B------:R-:W-:Y:S01]  /*2bf0*/  FFMA.FTZ R168, R69, R10, -R34.reuse ;  /* 0x0000000a45a87223 */ /* 0x100fe20000010822 */
[----:B------:R-:W-:Y:S01]  /*2c00*/  FMNMX.FTZ R30, R71, R30, !PT ;  /* 0x0000001e471e7209 */ /* 0x000fe20007810000 */
[-CC-:B------:R-:W-:Y:S01]  /*2c10*/  FFMA.FTZ R174, R107, R10.reuse, -R34.reuse ;  /* 0x0000000a6bae7223 */ /* 0x180fe20000010822 */
[C---:B------:R-:W-:Y:S01]  /*2c20*/  ISETP.GT.AND P2, PT, R28.reuse, 0x18, PT ;  /* 0x000000181c00780c */ /* 0x040fe20003f44270 */
[--C-:B------:R-:W-:Y:S01]  /*2c30*/  FFMA.FTZ R170, R61, R10, -R34.reuse ;  /* 0x0000000a3daa7223 */ /* 0x100fe20000010822 */
[----:B------:R-:W-:Y:S01]  /*2c40*/  FMNMX.FTZ R30, R73, R30, !PT ;  /* 0x0000001e491e7209 */ /* 0x000fe20007810000 */
[----:B------:R-:W2:Y:S01]  /*2c50*/  MUFU.TANH R19, R19 ;  /* 0x0000001300137308 */ /* 0x000ea20000002400 */
[----:B-1----:R-:W-:Y:S01]  /*2c60*/  FSEL R75, R13, -INF , P1 ;  /* 0xff8000000d4b7808 */ /* 0x002fe20000800000 */
[-CC-:B------:R-:W-:Y:S01]  /*2c70*/  FFMA.FTZ R8, R57, R10.reuse, -R34.reuse ;  /* 0x0000000a39087223 */ /* 0x180fe20000010822 */
[C---:B------:R-:W-:Y:S01]  /*2c80*/  ISETP.GT.AND P1, PT, R28.reuse, 0x19, PT ;  /* 0x000000191c00780c */ /* 0x040fe20003f24270 */
[-CC-:B------:R-:W-:Y:S01]  /*2c90*/  FFMA.FTZ R12, R49, R10.reuse, -R34.reuse ;  /* 0x0000000a310c7223 */ /* 0x180fe20000010822 */
[----:B-----5:R-:W-:Y:S01]  /*2ca0*/  FSEL R77, R15, -INF , P2 ;  /* 0xff8000000f4d7808 */ /* 0x020fe20001000000 */
[--C-:B------:R-:W-:Y:S01]  /*2cb0*/  FFMA.FTZ R15, R101, R10, -R34.reuse ;  /* 0x0000000a650f7223 */ /* 0x100fe20000010822 */
[----:B------:R-:W-:Y:S01]  /*2cc0*/  FMNMX.FTZ R30, R75, R30, !PT ;  /* 0x0000001e4b1e7209 */ /* 0x000fe20007810000 */
[----:B------:R-:W-:Y:S01]  /*2cd0*/  MUFU.TANH R18, R18 ;  /* 0x0000001200127308 */ /* 0x000fe20000002400 */
[----:B------:R-:W-:Y:S01]  /*2ce0*/  ISETP.GT.AND P2, PT, R28, 0x20, PT ;  /* 0x000000201c00780c */ /* 0x000fe20003f44270 */
[--C-:B------:R-:W-:Y:S01]  /*2cf0*/  FFMA.FTZ R32, R32, R10, -R34.reuse ;  /* 0x0000000a20207223 */ /* 0x100fe20000010822 */
[----:B------:R-:W-:Y:S01]  /*2d00*/  FMNMX.FTZ R30, R77, R30, !PT ;  /* 0x0000001e4d1e7209 */ /* 0x000fe20007810000 */
[-CC-:B------:R-:W-:Y:S01]  /*2d10*/  FFMA.FTZ R31, R31, R10.reuse, -R34.reuse ;  /* 0x0000000a1f1f7223 */ /* 0x180fe20000010822 */
[----:B0-----:R-:W-:Y:S01]  /*2d20*/  FSEL R81, R16, -INF , P2 ;  /* 0xff80000010517808 */ /* 0x001fe20001000000 */
[-CC-:B------:R-:W-:Y:S01]  /*2d30*/  FFMA.FTZ R33, R33, R10.reuse, -R34.reuse ;  /* 0x0000000a21217223 */ /* 0x180fe20000010822 */
[C---:B------:R-:W-:Y:S01]  /*2d40*/  ISETP.GT.AND P2, PT, R28.reuse, 0x28, PT ;  /* 0x000000281c00780c */ /* 0x040fe20003f44270 */
[----:B------:R0:W-:Y:S01]  /*2d50*/  MUFU.TANH R44, R79 ;  /* 0x0000004f002c7308 */ /* 0x0001e20000002400 */
[-CC-:B------:R-:W-:Y:S01]  /*2d60*/  FFMA.FTZ R27, R27, R10.reuse, -R34.reuse ;  /* 0x0000000a1b1b7223 */ /* 0x180fe20000010822 */
[-CC-:B------:R-:W-:Y:S01]  /*2d70*/  FFMA.FTZ R29, R29, R10.reuse, -R34.reuse ;  /* 0x0000000a1d1d7223 */ /* 0x180fe20000010822 */
[----:B--2---:R-:W-:Y:S01]  /*2d80*/  FSEL R85, R19, -INF , P2 ;  /* 0xff80000013557808 */ /* 0x004fe20001000000 */
[-CC-:B------:R-:W-:Y:S01]  /*2d90*/  FFMA.FTZ R19, R109, R10.reuse, -R34.reuse ;  /* 0x0000000a6d137223 */ /* 0x180fe20000010822 */
[----:B------:R-:W-:Y:S01]  /*2da0*/  ISETP.GT.AND P2, PT, R28, 0x30, PT ;  /* 0x000000301c00780c */ /* 0x000fe20003f44270 */
[-CC-:B------:R-:W-:Y:S01]  /*2db0*/  FFMA.FTZ R47, R47, R10.reuse, -R34.reuse ;  /* 0x0000000a2f2f7223 */ /* 0x180fe20000010822 */
[-CC-:B------:R-:W-:Y:S01]  /*2dc0*/  FFMA.FTZ R51, R51, R10.reuse, -R34.reuse ;  /* 0x0000000a33337223 */ /* 0x180fe20000010822 */
[----:B------:R-:W1:Y:S01]  /*2dd0*/  MUFU.TANH R20, R20 ;  /* 0x0000001400147308 */ /* 0x000e620000002400 */
[----:B0-----:R-:W-:Y:S01]  /*2de0*/  FSEL R79, R14, -INF , P1 ;  /* 0xff8000000e4f7808 */ /* 0x001fe20000800000 */
[-CC-:B------:R-:W-:Y:S01]  /*2df0*/  FFMA.FTZ R53, R53, R10.reuse, -R34.reuse ;  /* 0x0000000a35357223 */ /* 0x180fe20000010822 */
[----:B------:R-:W-:Y:S01]  /*2e00*/  ISETP.GT.AND P1, PT, R28, 0x21, PT ;  /* 0x000000211c00780c */ /* 0x000fe20003f24270 */
[--C-:B------:R-:W-:Y:S01]  /*2e10*/  FFMA.FTZ R55, R55, R10, -R34.reuse ;  /* 0x0000000a37377223 */ /* 0x100fe20000010822 */
[----:B------:R-:W-:Y:S01]  /*2e20*/  FMNMX.FTZ R30, R79, R30, !PT ;  /* 0x0000001e4f1e7209 */ /* 0x000fe20007810000 */
[-CC-:B------:R-:W-:Y:S01]  /*2e30*/  FFMA.FTZ R35, R35, R10.reuse, -R34.reuse ;  /* 0x0000000a23237223 */ /* 0x180fe20000010822 */
[--C-:B------:R-:W-:Y:S01]  /*2e40*/  FFMA.FTZ R39, R39, R10, -R34.reuse ;  /* 0x0000000a27277223 */ /* 0x100fe20000010822 */
[----:B------:R-:W-:Y:S01]  /*2e50*/  MUFU.TANH R21, R21 ;  /* 0x0000001500157308 */ /* 0x000fe20000002400 */
[----:B------:R-:W-:Y:S01]  /*2e60*/  FMNMX.FTZ R30, R81, R30, !PT ;  /* 0x0000001e511e7209 */ /* 0x000fe20007810000 */
[-CC-:B------:R-:W-:Y:S01]  /*2e70*/  FFMA.FTZ R45, R45, R10.reuse, -R34.reuse ;  /* 0x0000000a2d2d7223 */ /* 0x180fe20000010822 */
[-CC-:B------:R-:W-:Y:S01]  /*2e80*/  FFMA.FTZ R41, R41, R10.reuse, -R34.reuse ;  /* 0x0000000a29297223 */ /* 0x180fe20000010822 */
[-CC-:B------:R-:W-:Y:S01]  /*2e90*/  FFMA.FTZ R43, R43, R10.reuse, -R34.reuse ;  /* 0x0000000a2b2b7223 */ /* 0x180fe20000010822 */
[----:B------:R-:W-:Y:S01]  /*2ea0*/  FFMA.FTZ R37, R37, R10, -R34 ;  /* 0x0000000a25257223 */ /* 0x000fe20000010822 */
[----:B------:R-:W-:-:S02]  /*2eb0*/  UIADD3 UR7, UR7, UR48, URZ ;  /* 0x0000003007077290 */ /* 0x000fc4000fffe03f */
[----:B------:R0:W-:Y:S01]  /*2ec0*/  MUFU.TANH R46, R83 ;  /* 0x00000053002e7308 */ /* 0x0001e20000002400 */
[----:B-1----:R-:W-:Y:S01]  /*2ed0*/  FSEL R89, R20, -INF , P2 ;  /* 0xff80000014597808 */ /* 0x002fe20001000000 */
[----:B------:R-:W-:Y:S01]  /*2ee0*/  USHF.R.S32.HI UR4, URZ, 0x1f, UR7 ;  /* 0x0000001f3f047899 */ /* 0x000fe20008011407 */
[C---:B------:R-:W-:Y:S01]  /*2ef0*/  ISETP.GT.AND P2, PT, R28.reuse, 0x38, PT ;  /* 0x000000381c00780c */ /* 0x040fe20003f44270 */
[----:B------:R-:W-:Y:S02]  /*2f00*/  UMOV UR48, URZ ;  /* 0x0000003f00307c82 */ /* 0x000fe40008000000 */
[----:B------:R-:W-:Y:S02]  /*2f10*/  ULEA.HI UR4, UR4, UR7, URZ, 0x7 ;  /* 0x0000000704047291 */ /* 0x000fe4000f8f383f */
[----:B------:R-:W1:Y:S01]  /*2f20*/  MUFU.TANH R22, R22 ;  /* 0x0000001600167308 */ /* 0x000e620000002400 */
[----:B0-----:R-:W-:Y:S01]  /*2f30*/  FSEL R83, R17, -INF , P1 ;  /* 0xff80000011537808 */ /* 0x001fe20000800000 */
[----:B------:R-:W-:Y:S01]  /*2f40*/  FFMA.FTZ R17, R105, R10, -R34 ;  /* 0x0000000a69117223 */ /* 0x000fe20000010822 */
[----:B------:R-:W-:Y:S01]  /*2f50*/  ISETP.GT.AND P1, PT, R28, 0x29, PT ;  /* 0x000000291c00780c */ /* 0x000fe20003f24270 */
[----:B------:R-:W-:Y:S01]  /*2f60*/  USHF.R.S32.HI UR4, URZ, 0x7, UR4 ;  /* 0x000000073f047899 */ /* 0x000fe20008011404 */
[----:B------:R-:W-:-:S03]  /*2f70*/  FMNMX.FTZ R30, R83, R30, !PT ;  /* 0x0000001e531e7209 */ /* 0x000fc60007810000 */
[----:B------:R-:W0:Y:S01]  /*2f80*/  MUFU.TANH R24, R24 ;  /* 0x0000001800187308 */ /* 0x000e220000002400 */
[----:B------:R-:W-:Y:S01]  /*2f90*/  FMNMX.FTZ R30, R85, R30, !PT ;  /* 0x0000001e551e7209 */ /* 0x000fe20007810000 */
[----:B------:R-:W-:-:S04]  /*2fa0*/  UISETP.LT.AND UP0, UPT, UR39, UR4, UPT ;  /* 0x000000042700728c */ /* 0x000fc8000bf01270 */
[----:B------:R-:W-:Y:S02]  /*2fb0*/  USEL UR52, UR39, UR4, !UP0 ;  /* 0x0000000427347287 */ /* 0x000fe4000c000000 */
[----:B------:R2:W-:Y:S01]  /*2fc0*/  MUFU.TANH R48, R87 ;  /* 0x0000005700307308 */ /* 0x0005e20000002400 */
[----:B-1----:R-:W-:Y:S01]  /*2fd0*/  FSEL R93, R22, -INF , P2 ;  /* 0xff800000165d7808 */ /* 0x002fe20001000000 */
[----:B------:R-:W-:Y:S01]  /*2fe0*/  UISETP.GE.AND UP0, UPT, UR54, UR52, UPT ;  /* 0x000000343600728c */ /* 0x000fe2000bf06270 */
[----:B------:R-:W-:-:S05]  /*2ff0*/  ISETP.GT.AND P2, PT, R28, 0x40, PT ;  /* 0x000000401c00780c */ /* 0x000fca0003f44270 */
[----:B------:R-:W1:Y:S01]  /*3000*/  MUFU.TANH R26, R26 ;  /* 0x0000001a001a7308 */ /* 0x000e620000002400 */
[----:B--2---:R-:W-:Y:S02]  /*3010*/  FSEL R87, R18, -INF , P1 ;  /* 0xff80000012577808 */ /* 0x004fe40000800000 */
[C---:B------:R-:W-:Y:S02]  /*3020*/  ISETP.GT.AND P1, PT, R28.reuse, 0x31, PT ;  /* 0x000000311c00780c */ /* 0x040fe40003f24270 */
[----:B------:R-:W-:Y:S02]  /*3030*/  FMNMX.FTZ R30, R87, R30, !PT ;  /* 0x0000001e571e7209 */ /* 0x000fe40007810000 */
[----:B------:R-:W-:Y:S01]  /*3040*/  FSEL R91, R21, -INF , P1 ;  /* 0xff800000155b7808 */ /* 0x000fe20000800000 */
[----:B------:R-:W2:Y:S01]  /*3050*/  MUFU.TANH R25, R25 ;  /* 0x0000001900197308 */ /* 0x000ea20000002400 */
[----:B------:R-:W-:Y:S01]  /*3060*/  FMNMX.FTZ R30, R89, R30, !PT ;  /* 0x0000001e591e7209 */ /* 0x000fe20007810000 */
[----:B------:R-:W-:Y:S01]  /*3070*/  FFMA.FTZ R21, R65, R10, -R34 ;  /* 0x0000000a41157223 */ /* 0x000fe20000010822 */
[----:B------:R-:W-:-:S02]  /*3080*/  ISETP.GT.AND P1, PT, R28, 0x39, PT ;  /* 0x000000391c00780c */ /* 0x000fc40003f24270 */
[----:B------:R-:W-:Y:S02]  /*3090*/  FMNMX.FTZ R30, R91, R30, !PT ;  /* 0x0000001e5b1e7209 */ /* 0x000fe40007810000 */
[----:B0-----:R-:W-:Y:S01]  /*30a0*/  FSEL R95, R24, -INF , P1 ;  /* 0xff800000185f7808 */ /* 0x001fe20000800000 */
[----:B------:R-:W0:Y:S01]  /*30b0*/  MUFU.TANH R62, R62 ;  /* 0x0000003e003e7308 */ /* 0x000e220000002400 */
[----:B------:R-:W-:Y:S02]  /*30c0*/  FMNMX.FTZ R30, R93, R30, !PT ;  /* 0x0000001e5d1e7209 */ /* 0x000fe40007810000 */
[----:B------:R-:W-:Y:S02]  /*30d0*/  ISETP.GT.AND P1, PT, R28, 0x41, PT ;  /* 0x000000411c00780c */ /* 0x000fe40003f24270 */
[----:B-1----:R-:W-:Y:S02]  /*30e0*/  FSEL R97, R26, -INF , P2 ;  /* 0xff8000001a617808 */ /* 0x002fe40001000000 */
[----:B------:R-:W-:Y:S01]  /*30f0*/  FMNMX.FTZ R30, R95, R30, !PT ;  /* 0x0000001e5f1e7209 */ /* 0x000fe20007810000 */
[----:B------:R-:W1:Y:S01]  /*3100*/  MUFU.TANH R66, R66 ;  /* 0x0000004200427308 */ /* 0x000e620000002400 */
[----:B------:R-:W-:-:S02]  /*3110*/  ISETP.GT.AND P2, PT, R28, 0x48, PT ;  /* 0x000000481c00780c */ /* 0x000fc40003f44270 */
[----:B--2---:R-:W-:Y:S01]  /*3120*/  FSEL R99, R25, -INF , P1 ;  /* 0xff80000019637808 */ /* 0x004fe20000800000 */
[----:B------:R-:W-:Y:S01]  /*3130*/  FFMA.FTZ R25, R59, R10, -R34 ;  /* 0x0000000a3b197223 */ /* 0x000fe20000010822 */
[----:B------:R-:W-:Y:S02]  /*3140*/  FMNMX.FTZ R30, R97, R30, !PT ;  /* 0x0000001e611e7209 */ /* 0x000fe40007810000 */
[----:B------:R-:W-:Y:S01]  /*3150*/  ISETP.GT.AND P1, PT, R28, 0x49, PT ;  /* 0x000000491c00780c */ /* 0x000fe20003f24270 */
[----:B------:R-:W2:Y:S01]  /*3160*/  MUFU.TANH R70, R70 ;  /* 0x0000004600467308 */ /* 0x000ea20000002400 */
[----:B0-----:R-:W-:Y:S02]  /*3170*/  FSEL R101, R62, -INF , P2 ;  /* 0xff8000003e657808 */ /* 0x001fe40001000000 */
[----:B------:R-:W-:Y:S02]  /*3180*/  FMNMX.FTZ R30, R99, R30, !PT ;  /* 0x0000001e631e7209 */ /* 0x000fe40007810000 */
[----:B------:R-:W-:-:S02]  /*3190*/  ISETP.GT.AND P2, PT, R28, 0x50, PT ;  /* 0x000000501c00780c */ /* 0x000fc40003f44270 */
[----:B------:R-:W-:Y:S01]  /*31a0*/  FSEL R103, R36, -INF , P1 ;  /* 0xff80000024677808 */ /* 0x000fe20000800000 */
[----:B------:R-:W0:Y:S01]  /*31b0*/  MUFU.TANH R74, R74 ;  /* 0x0000004a004a7308 */ /* 0x000e220000002400 */
[----:B------:R-:W-:Y:S02]  /*31c0*/  FMNMX.FTZ R30, R101, R30, !PT ;  /* 0x0000001e651e7209 */ /* 0x000fe40007810000 */
[----:B------:R-:W-:Y:S02]  /*31d0*/  ISETP.GT.AND P1, PT, R28, 0x51, PT ;  /* 0x000000511c00780c */ /* 0x000fe40003f24270 */
[----:B-1----:R-:W-:Y:S02]  /*31e0*/  FSEL R105, R66, -INF , P2 ;  /* 0xff80000042697808 */ /* 0x002fe40001000000 */
[----:B------:R-:W-:Y:S01]  /*31f0*/  FMNMX.FTZ R30, R103, R30, !PT ;  /* 0x0000001e671e7209 */ /* 0x000fe20007810000 */
[----:B------:R-:W1:Y:S01]  /*3200*/  MUFU.TANH R78, R78 ;  /* 0x0000004e004e7308 */ /* 0x000e620000002400 */
[----:B------:R-:W-:-:S02]  /*3210*/  ISETP.GT.AND P2, PT, R28, 0x58, PT ;  /* 0x000000581c00780c */ /* 0x000fc40003f44270 */
[----:B------:R-:W-:Y:S02]  /*3220*/  FSEL R69, R38, -INF , P1 ;  /* 0xff80000026457808 */ /* 0x000fe40000800000 */
[----:B------:R-:W-:Y:S02]  /*3230*/  FMNMX.FTZ R30, R105, R30, !PT ;  /* 0x0000001e691e7209 */ /* 0x000fe40007810000 */
[----:B------:R-:W-:Y:S01]  /*3240*/  ISETP.GT.AND P1, PT, R28, 0x59, PT ;  /* 0x000000591c00780c */ /* 0x000fe20003f24270 */
[----:B------:R-:W3:Y:S01]  /*3250*/  MUFU.TANH R82, R82 ;  /* 0x0000005200527308 */ /* 0x000ee20000002400 */
[----:B--2---:R-:W-:Y:S02]  /*3260*/  FSEL R107, R70, -INF , P2 ;  /* 0xff800000466b7808 */ /* 0x004fe40001000000 */
[----:B------:R-:W-:Y:S02]  /*3270*/  FMNMX.FTZ R30, R69, R30, !PT ;  /* 0x0000001e451e7209 */ /* 0x000fe40007810000 */
[----:B------:R-:W-:-:S02]  /*3280*/  ISETP.GT.AND P2, PT, R28, 0x60, PT ;  /* 0x000000601c00780c */ /* 0x000fc40003f44270 */
[----:B------:R-:W-:Y:S01]  /*3290*/  FSEL R65, R40, -INF , P1 ;  /* 0xff80000028417808 */ /* 0x000fe20000800000 */
[----:B------:R-:W2:Y:S01]  /*32a0*/  MUFU.TANH R86, R86 ;  /* 0x0000005600567308 */ /* 0x000ea20000002400 */
[----:B------:R-:W-:Y:S02]  /*32b0*/  FMNMX.FTZ R30, R107, R30, !PT ;  /* 0x0000001e6b1e7209 */ /* 0x000fe40007810000 */
[----:B------:R-:W-:Y:S02]  /*32c0*/  ISETP.GT.AND P1, PT, R28, 0x61, PT ;  /* 0x000000611c00780c */ /* 0x000fe40003f24270 */
[----:B0-----:R-:W-:Y:S02]  /*32d0*/  FSEL R109, R74, -INF , P2 ;  /* 0xff8000004a6d7808 */ /* 0x001fe40001000000 */
[----:B------:R-:W-:Y:S01]  /*32e0*/  FMNMX.FTZ R30, R65, R30, !PT ;  /* 0x0000001e411e7209 */ /* 0x000fe20007810000 */
[----:B------:R-:W-:Y:S01]  /*32f0*/  MUFU.EX2 R164, R8 ;  /* 0x0000000800a47308 */ /* 0x000fe20000000800 */
[----:B------:R-:W-:-:S02]  /*3300*/  ISETP.GT.AND P2, PT, R28, 0x68, PT ;  /* 0x000000681c00780c */ /* 0x000fc40003f44270 */
[----:B------:R-:W-:Y:S02]  /*3310*/  FSEL R61, R42, -INF , P1 ;  /* 0xff8000002a3d7808 */ /* 0x000fe40000800000 */
[----:B------:R-:W-:Y:S02]  /*3320*/  FMNMX.FTZ R30, R109, R30, !PT ;  /* 0x0000001e6d1e7209 */ /* 0x000fe40007810000 */
[----:B------:R-:W-:Y:S01]  /*3330*/  ISETP.GT.AND P1, PT, R28, 0x69, PT ;  /* 0x000000691c00780c */ /* 0x000fe20003f24270 */
[----:B------:R-:W-:Y:S01]  /*3340*/  MUFU.EX2 R180, R180 ;  /* 0x000000b400b47308 */ /* 0x000fe20000000800 */
[----:B-1----:R-:W-:Y:S02]  /*3350*/  FSEL R111, R78, -INF , P2 ;  /* 0xff8000004e6f7808 */ /* 0x002fe40001000000 */
[----:B------:R-:W-:Y:S02]  /*3360*/  FMNMX.FTZ R30, R61, R30, !PT ;  /* 0x0000001e3d1e7209 */ /* 0x000fe40007810000 */
[----:B------:R-:W-:-:S02]  /*3370*/  ISETP.GT.AND P2, PT, R28, 0x70, PT ;  /* 0x000000701c00780c */ /* 0x000fc40003f44270 */
[----:B------:R-:W-:Y:S01]  /*3380*/  FSEL R59, R44, -INF , P1 ;  /* 0xff8000002c3b7808 */ /* 0x000fe20000800000 */
[----:B------:R-:W0:Y:S01]  /*3390*/  MUFU.EX2 R23, R32 ;  /* 0x0000002000177308 */ /* 0x000e220000000800 */
[----:B------:R-:W-:Y:S02]  /*33a0*/  FMNMX.FTZ R30, R111, R30, !PT ;  /* 0x0000001e6f1e7209 */ /* 0x000fe40007810000 */
[----:B------:R-:W-:Y:S02]  /*33b0*/  ISETP.GT.AND P1, PT, R28, 0x71, PT ;  /* 0x000000711c00780c */ /* 0x000fe40003f24270 */
[----:B---3--:R-:W-:Y:S02]  /*33c0*/  FSEL R113, R82, -INF , P2 ;  /* 0xff80000052717808 */ /* 0x008fe40001000000 */
[----:B------:R-:W-:Y:S01]  /*33d0*/  FMNMX.FTZ R30, R59, R30, !PT ;  /* 0x0000001e3b1e7209 */ /* 0x000fe20007810000 */
[----:B------:R-:W1:Y:S01]  /*33e0*/  MUFU.EX2 R182, R182 ;  /* 0x000000b600b67308 */ /* 0x000e620000000800 */
[----:B------:R-:W-:-:S02]  /*33f0*/  ISETP.GT.AND P2, PT, R28, 0x78, PT ;  /* 0x000000781c00780c */ /* 0x000fc40003f44270 */
[----:B------:R-:W-:Y:S02]  /*3400*/  FSEL R57, R46, -INF , P1 ;  /* 0xff8000002e397808 */ /* 0x000fe40000800000 */
[----:B------:R-:W-:Y:S02]  /*3410*/  FMNMX.FTZ R30, R113, R30, !PT ;  /* 0x0000001e711e7209 */ /* 0x000fe40007810000 */
[----:B------:R-:W-:Y:S01]  /*3420*/  ISETP.GT.AND P1, PT, R28, 0x79, PT ;  /* 0x000000791c00780c */ /* 0x000fe20003f24270 */
[----:B------:R-:W3:Y:S01]  /*3430*/  MUFU.EX2 R3, R3 ;  /* 0x0000000300037308 */ /* 0x000ee20000000800 */
[----:B--2---:R-:W-:Y:S02]  /*3440*/  FSEL R115, R86, -INF , P2 ;  /* 0xff80000056737808 */ /* 0x004fe40001000000 */
[----:B------:R-:W-:Y:S02]  /*3450*/  FMNMX.FTZ R30, R57, R30, !PT ;  /* 0x0000001e391e7209 */ /* 0x000fe40007810000 */
[----:B------:R-:W-:-:S02]  /*3460*/  FSEL R49, R48, -INF , P1 ;  /* 0xff80000030317808 */ /* 0x000fc40000800000 */
[----:B------:R-:W-:Y:S01]  /*3470*/  FMNMX.FTZ R30, R115, R30, !PT ;  /* 0x0000001e731e7209 */ /* 0x000fe20007810000 */
[----:B------:R-:W2:Y:S03]  /*3480*/  MUFU.EX2 R176, R176 ;  /* 0x000000b000b07308 */ /* 0x000ea60000000800 */
[----:B------:R-:W-:-:S05]  /*3490*/  FMNMX.FTZ R30, R49, R30, !PT ;  /* 0x0000001e311e7209 */ /* 0x000fca0007810000 */
[----:B------:R-:W4:Y:S01]  /*34a0*/  SHFL.BFLY PT, R13, R30, 0x2, 0x1f ;  /* 0x0c401f001e0d7f89 */ /* 0x000f2200000e0000 */
[----:B------:R-:W5:Y:S08]  /*34b0*/  MUFU.EX2 R9, R9 ;  /* 0x0000000900097308 */ /* 0x000f700000000800 */
[----:B------:R0:W-:Y:S08]  /*34c0*/  MUFU.EX2 R158, R31 ;  /* 0x0000001f009e7308 */ /* 0x0001f00000000800 */
[----:B------:R-:W-:Y:S01]  /*34d0*/  MUFU.EX2 R117, R12 ;  /* 0x0000000c00757308 */ /* 0x000fe20000000800 */
[----:B0-----:R-:W-:Y:S01]  /*34e0*/  FADD.FTZ R31, R180, R23 ;  /* 0x00000017b41f7221 */ /* 0x001fe20000010000 */
[----:B------:R-:W-:-:S02]  /*34f0*/  F2FP.F16.F32.PACK_AB R180, R23, R180 ;  /* 0x000000b417b4723e */ /* 0x000fc400000000ff */
[----:B----4-:R-:W-:-:S04]  /*3500*/  FMNMX.FTZ R8, R30, R13, !PT ;  /* 0x0000000d1e087209 */ /* 0x010fc80007810000 */
[----:B------:R-:W0:Y:S01]  /*3510*/  MUFU.EX2 R178, R178 ;  /* 0x000000b200b27308 */ /* 0x000e220000000800 */
[----:B------:R-:W4:Y:S07]  /*3520*/  SHFL.BFLY PT, R13, R8, 0x1, 0x1f ;  /* 0x0c201f00080d7f89 */ /* 0x000f2e00000e0000 */
[----:B------:R-:W0:Y:S08]  /*3530*/  MUFU.EX2 R15, R15 ;  /* 0x0000000f000f7308 */ /* 0x000e300000000800 */
[----:B------:R-:W-:Y:S08]  /*3540*/  MUFU.EX2 R172, R172 ;  /* 0x000000ac00ac7308 */ /* 0x000ff00000000800 */
[----:B------:R-:W-:Y:S01]  /*3550*/  MUFU.EX2 R17, R17 ;  /* 0x0000001100117308 */ /* 0x000fe20000000800 */
[----:B----4-:R-:W-:-:S04]  /*3560*/  FMNMX.FTZ R13, R8, R13, !PT ;  /* 0x0000000d080d7209 */ /* 0x010fc80007810000 */
[C---:B------:R-:W-:Y:S01]  /*3570*/  FSETP.NEU.FTZ.AND P1, PT, R13.reuse, -INF , PT ;  /* 0xff8000000d00780b */ /* 0x040fe20003f3d000 */
[----:B------:R-:W-:Y:S02]  /*3580*/  FMUL.FTZ R8, R13, R10 ;  /* 0x0000000a0d087220 */ /* 0x000fe40000410000 */
[----:B------:R-:W-:Y:S03]  /*3590*/  MUFU.EX2 R174, R174 ;  /* 0x000000ae00ae7308 */ /* 0x000fe60000000800 */
[----:B------:R-:W-:Y:S02]  /*35a0*/  FSEL R8, R8, RZ, P1 ;  /* 0x000000ff08087208 */ /* 0x000fe40000800000 */
[----:B------:R-:W-:-:S03]  /*35b0*/  PLOP3.LUT P1, PT, PT, PT, UP0, 0x80, 0x0 ;  /* 0x000000000000781c */ /* 0x000fc60003f2f008 */
        /* <DEDUP_REMOVED lines=16> */
[----:B------:R-:W4:Y:S01]  /*36c0*/  MUFU.EX2 R63, R63 ;  /* 0x0000003f003f7308 */ /* 0x000f220000000800 */
[----:B-1----:R-:W-:Y:S01]  /*36d0*/  FADD.FTZ R0, R182, R31 ;  /* 0x0000001fb6007221 */ /* 0x002fe20000010000 */
[-CC-:B------:R-:W-:Y:S01]  /*36e0*/  FFMA.FTZ R93, R93, R10.reuse, -R8.reuse ;  /* 0x0000000a5d5d7223 */ /* 0x180fe20000010808 */
[-CC-:B------:R-:W-:Y:S01]  /*36f0*/  FFMA.FTZ R95, R95, R10.reuse, -R8.reuse ;  /* 0x0000000a5f5f7223 */ /* 0x180fe20000010808 */
[-C--:B------:R-:W-:Y:S01]  /*3700*/  FFMA.FTZ R97, R97, R10.reuse, -R8 ;  /* 0x0000000a61617223 */ /* 0x080fe20000010808 */
[----:B---3--:R-:W-:Y:S01]  /*3710*/  FADD.FTZ R31, R3, R0 ;  /* 0x00000000031f7221 */ /* 0x008fe20000010000 */
[-CC-:B------:R-:W-:Y:S01]  /*3720*/  FFMA.FTZ R99, R99, R10.reuse, -R8.reuse ;  /* 0x0000000a63637223 */ /* 0x180fe20000010808 */
[-CC-:B------:R-:W-:Y:S01]  /*3730*/  FFMA.FTZ R101, R101, R10.reuse, -R8.reuse ;  /* 0x0000000a65657223 */ /* 0x180fe20000010808 */
[----:B------:R-:W1:Y:S01]  /*3740*/  MUFU.EX2 R67, R67 ;  /* 0x0000004300437308 */ /* 0x000e620000000800 */
[----:B--2---:R-:W-:Y:S01]  /*3750*/  FADD.FTZ R0, R176, R31 ;  /* 0x0000001fb0007221 */ /* 0x004fe20000010000 */
[-CC-:B------:R-:W-:Y:S01]  /*3760*/  FFMA.FTZ R103, R103, R10.reuse, -R8.reuse ;  /* 0x0000000a67677223 */ /* 0x180fe20000010808 */
[-CC-:B------:R-:W-:Y:S01]  /*3770*/  FFMA.FTZ R105, R105, R10.reuse, -R8.reuse ;  /* 0x0000000a69697223 */ /* 0x180fe20000010808 */
[----:B------:R-:W-:Y:S01]  /*3780*/  FFMA.FTZ R69, R69, R10, -R8 ;  /* 0x0000000a45457223 */ /* 0x000fe20000010808 */
[----:B-----5:R-:W-:Y:S01]  /*3790*/  FADD.FTZ R31, R9, R0 ;  /* 0x00000000091f7221 */ /* 0x020fe20000010000 */
[----:B------:R-:W-:Y:S01]  /*37a0*/  F2FP.F16.F32.PACK_AB R182, R3, R182 ;  /* 0x000000b603b6723e */ /* 0x000fe200000000ff */
[-CC-:B------:R-:W-:Y:S01]  /*37b0*/  FFMA.FTZ R107, R107, R10.reuse, -R8.reuse ;  /* 0x0000000a6b6b7223 */ /* 0x180fe20000010808 */
[----:B------:R-:W2:Y:S01]  /*37c0*/  MUFU.EX2 R14, R71 ;  /* 0x00000047000e7308 */ /* 0x000ea20000000800 */
[----:B0-----:R-:W-:Y:S01]  /*37d0*/  FADD.FTZ R0, R178, R31 ;  /* 0x0000001fb2007221 */ /* 0x001fe20000010000 */
[-CC-:B------:R-:W-:Y:S01]  /*37e0*/  FFMA.FTZ R65, R65, R10.reuse, -R8.reuse ;  /* 0x0000000a41417223 */ /* 0x180fe20000010808 */
[-CC-:B------:R-:W-:Y:S01]  /*37f0*/  FFMA.FTZ R109, R109, R10.reuse, -R8.reuse ;  /* 0x0000000a6d6d7223 */ /* 0x180fe20000010808 */
[----:B------:R-:W-:Y:S01]  /*3800*/  FFMA.FTZ R61, R61, R10, -R8 ;  /* 0x0000000a3d3d7223 */ /* 0x000fe20000010808 */
[----:B------:R-:W-:Y:S01]  /*3810*/  FADD.FTZ R31, R15, R0 ;  /* 0x000000000f1f7221 */ /* 0x000fe20000010000 */
[----:B----4-:R-:W-:Y:S01]  /*3820*/  FADD.FTZ R0, R63, R12 ;  /* 0x0000000c3f007221 */ /* 0x010fe20000010000 */
[----:B------:R-:W-:Y:S01]  /*3830*/  F2FP.F16.F32.PACK_AB R176, R9, R176 ;  /* 0x000000b009b0723e */ /* 0x000fe200000000ff */
[----:B------:R-:W0:Y:S01]  /*3840*/  MUFU.EX2 R73, R73 ;  /* 0x0000004900497308 */ /* 0x000e220000000800 */
[----:B------:R-:W-:Y:S01]  /*3850*/  FADD.FTZ R30, R172, R31 ;  /* 0x0000001fac1e7221 */ /* 0x000fe20000010000 */
[----:B-1----:R-:W-:Y:S01]  /*3860*/  FADD.FTZ R31, R67, R0 ;  /* 0x00000000431f7221 */ /* 0x002fe20000010000 */
[-CC-:B------:R-:W-:Y:S01]  /*3870*/  FFMA.FTZ R111, R111, R10.reuse, -R8.reuse ;  /* 0x0000000a6f6f7223 */ /* 0x180fe20000010808 */
[-CC-:B------:R-:W-:Y:S01]  /*3880*/  FFMA.FTZ R59, R59, R10.reuse, -R8.reuse ;  /* 0x0000000a3b3b7223 */ /* 0x180fe20000010808 */
[-CC-:B------:R-:W-:Y:S01]  /*3890*/  FFMA.FTZ R113, R113, R10.reuse, -R8.reuse ;  /* 0x0000000a71717223 */ /* 0x180fe20000010808 */
[-CC-:B------:R-:W-:Y:S01]  /*38a0*/  FFMA.FTZ R57, R57, R10.reuse, -R8.reuse ;  /* 0x0000000a39397223 */ /* 0x180fe20000010808 */
[-CC-:B------:R-:W-:Y:S01]  /*38b0*/  FFMA.FTZ R115, R115, R10.reuse, -R8.reuse ;  /* 0x0000000a73737223 */ /* 0x180fe20000010808 */
[----:B------:R-:W1:Y:S01]  /*38c0*/  MUFU.EX2 R16, R75 ;  /* 0x0000004b00107308 */ /* 0x000e620000000800 */
[----:B--2---:R-:W-:Y:S01]  /*38d0*/  FADD.FTZ R0, R14, R31 ;  /* 0x0000001f0e007221 */ /* 0x004fe20000010000 */
[----:B------:R-:W-:Y:S01]  /*38e0*/  FFMA.FTZ R49, R49, R10, -R8 ;  /* 0x0000000a31317223 */ /* 0x000fe20000010808 */
[----:B------:R-:W-:-:S02]  /*38f0*/  F2FP.F16.F32.PACK_AB R181, R12, R63 ;  /* 0x0000003f0cb5723e */ /* 0x000fc400000000ff */
[----:B------:R-:W-:Y:S02]  /*3900*/  F2FP.F16.F32.PACK_AB R183, R14, R67 ;  /* 0x000000430eb7723e */ /* 0x000fe400000000ff */
[----:B------:R-:W-:Y:S01]  /*3910*/  F2FP.F16.F32.PACK_AB R178, R15, R178 ;  /* 0x000000b20fb2723e */ /* 0x000fe200000000ff */
[----:B------:R-:W2:Y:S01]  /*3920*/  MUFU.EX2 R77, R77 ;  /* 0x0000004d004d7308 */ /* 0x000ea20000000800 */
[----:B0-----:R-:W-:Y:S01]  /*3930*/  FADD.FTZ R31, R73, R0 ;  /* 0x00000000491f7221 */ /* 0x001fe20000010000 */
[----:B------:R-:W-:-:S06]  /*3940*/  F2FP.F16.F32.PACK_AB R172, R17, R172 ;  /* 0x000000ac11ac723e */ /* 0x000fcc00000000ff */
[----:B------:R-:W0:Y:S01]  /*3950*/  MUFU.EX2 R18, R79 ;  /* 0x0000004f00127308 */ /* 0x000e220000000800 */
[C---:B-1----:R-:W-:Y:S01]  /*3960*/  FADD.FTZ R0, R16.reuse, R31 ;  /* 0x0000001f10007221 */ /* 0x042fe20000010000 */
[----:B------:R-:W-:-:S06]  /*3970*/  F2FP.F16.F32.PACK_AB R177, R16, R73 ;  /* 0x0000004910b1723e */ /* 0x000fcc00000000ff */
[----:B------:R-:W1:Y:S01]  /*3980*/  MUFU.EX2 R81, R81 ;  /* 0x0000005100517308 */ /* 0x000e620000000800 */
[----:B--2---:R-:W-:-:S07]  /*3990*/  FADD.FTZ R31, R77, R0 ;  /* 0x000000004d1f7221 */ /* 0x004fce0000010000 */
[----:B------:R-:W-:Y:S01]  /*39a0*/  MUFU.EX2 R168, R168 ;  /* 0x000000a800a87308 */ /* 0x000fe20000000800 */
[C---:B0-----:R-:W-:Y:S01]  /*39b0*/  FADD.FTZ R0, R18.reuse, R31 ;  /* 0x0000001f12007221 */ /* 0x041fe20000010000 */
[----:B------:R-:W-:-:S06]  /*39c0*/  F2FP.F16.F32.PACK_AB R179, R18, R77 ;  /* 0x0000004d12b3723e */ /* 0x000fcc00000000ff */
[----:B------:R-:W0:Y:S01]  /*39d0*/  MUFU.EX2 R20, R83 ;  /* 0x0000005300147308 */ /* 0x000e220000000800 */
[----:B-1----:R-:W-:-:S07]  /*39e0*/  FADD.FTZ R31, R81, R0 ;  /* 0x00000000511f7221 */ /* 0x002fce0000010000 */
[----:B------:R-:W1:Y:S08]  /*39f0*/  MUFU.EX2 R21, R21 ;  /* 0x0000001500157308 */ /* 0x000e700000000800 */
[----:B------:R2:W-:Y:S01]  /*3a00*/  MUFU.EX2 R166, R33 ;  /* 0x0000002100a67308 */ /* 0x0005e20000000800 */
[C---:B0-----:R-:W-:Y:S01]  /*3a10*/  FADD.FTZ R0, R20.reuse, R31 ;  /* 0x0000001f14007221 */ /* 0x041fe20000010000 */
[----:B------:R-:W-:-:S06]  /*3a20*/  F2FP.F16.F32.PACK_AB R173, R20, R81 ;  /* 0x0000005114ad723e */ /* 0x000fcc00000000ff */
[----:B------:R-:W0:Y:S01]  /*3a30*/  MUFU.EX2 R85, R85 ;  /* 0x0000005500557308 */ /* 0x000e220000000800 */
[----:B--2---:R-:W-:-:S04]  /*3a40*/  FADD.FTZ R33, R17, R30 ;  /* 0x0000001e11217221 */ /* 0x004fc80000010000 */
[----:B------:R-:W-:Y:S01]  /*3a50*/  FADD.FTZ R32, R174, R33 ;  /* 0x00000021ae207221 */ /* 0x000fe20000010000 */
[C---:B------:R-:W-:Y:S02]  /*3a60*/  F2FP.F16.F32.PACK_AB R174, R19.reuse, R174 ;  /* 0x000000ae13ae723e */ /* 0x040fe400000000ff */
[----:B------:R-:W2:Y:S01]  /*3a70*/  MUFU.EX2 R170, R170 ;  /* 0x000000aa00aa7308 */ /* 0x000ea20000000800 */
[----:B------:R-:W-:-:S04]  /*3a80*/  FADD.FTZ R33, R19, R32 ;  /* 0x0000002013217221 */ /* 0x000fc80000010000 */
[----:B------:R-:W-:Y:S01]  /*3a90*/  FADD.FTZ R32, R168, R33 ;  /* 0x00000021a8207221 */ /* 0x000fe20000010000 */
[C---:B-1----:R-:W-:Y:S02]  /*3aa0*/  F2FP.F16.F32.PACK_AB R168, R21.reuse, R168 ;  /* 0x000000a815a8723e */ /* 0x042fe400000000ff */
[----:B------:R-:W1:Y:S01]  /*3ab0*/  MUFU.EX2 R22, R87 ;  /* 0x0000005700167308 */ /* 0x000e620000000800 */
[----:B------:R-:W-:Y:S01]  /*3ac0*/  FADD.FTZ R33, R21, R32 ;  /* 0x0000002015217221 */ /* 0x000fe20000010000 */
[----:B0-----:R-:W-:-:S06]  /*3ad0*/  FADD.FTZ R31, R85, R0 ;  /* 0x00000000551f7221 */ /* 0x001fcc0000010000 */
[----:B------:R-:W0:Y:S01]  /*3ae0*/  MUFU.EX2 R25, R25 ;  /* 0x0000001900197308 */ /* 0x000e220000000800 */
[----:B--2---:R-:W-:-:S07]  /*3af0*/  FADD.FTZ R34, R170, R33 ;  /* 0x00000021aa227221 */ /* 0x004fce0000010000 */
[----:B------:R-:W2:Y:S01]  /*3b00*/  MUFU.EX2 R89, R89 ;  /* 0x0000005900597308 */ /* 0x000ea20000000800 */
[C---:B-1----:R-:W-:Y:S01]  /*3b10*/  FADD.FTZ R0, R22.reuse, R31 ;  /* 0x0000001f16007221 */ /* 0x042fe20000010000 */
[----:B------:R-:W-:-:S06]  /*3b20*/  F2FP.F16.F32.PACK_AB R175, R22, R85 ;  /* 0x0000005516af723e */ /* 0x000fcc00000000ff */
[----:B------:R1:W3:Y:S01]  /*3b30*/  MUFU.EX2 R24, R91 ;  /* 0x0000005b00187308 */ /* 0x0002e20000000800 */
[C---:B0-----:R-:W-:Y:S01]  /*3b40*/  FADD.FTZ R33, R25.reuse, R34 ;  /* 0x0000002219217221 */ /* 0x041fe20000010000 */
[----:B------:R-:W-:-:S03]  /*3b50*/  F2FP.F16.F32.PACK_AB R170, R25, R170 ;  /* 0x000000aa19aa723e */ /* 0x000fc600000000ff */
[----:B------:R-:W-:Y:S01]  /*3b60*/  FADD.FTZ R34, R164, R33 ;  /* 0x00000021a4227221 */ /* 0x000fe20000010000 */
[----:B------:R-:W-:Y:S02]  /*3b70*/  F2FP.F16.F32.PACK_AB R164, R117, R164 ;  /* 0x000000a475a4723e */ /* 0x000fe400000000ff */
[----:B------:R-:W0:Y:S01]  /*3b80*/  MUFU.EX2 R93, R93 ;  /* 0x0000005d005d7308 */ /* 0x000e220000000800 */
[----:B--2---:R-:W-:Y:S01]  /*3b90*/  FADD.FTZ R31, R89, R0 ;  /* 0x00000000591f7221 */ /* 0x004fe20000010000 */
[----:B------:R-:W-:Y:S01]  /*3ba0*/  FADD.FTZ R36, R117, R34 ;  /* 0x0000002275247221 */ /* 0x000fe20000010000 */
[----:B------:R-:W-:Y:S02]  /*3bb0*/  CS2R R116, SRZ ;  /* 0x0000000000747805 */ /* 0x000fe4000001ff00 */
[----:B-1----:R-:W-:-:S03]  /*3bc0*/  CS2R R90, SRZ ;  /* 0x00000000005a7805 */ /* 0x002fc6000001ff00 */
[----:B------:R-:W1:Y:S01]  /*3bd0*/  MUFU.EX2 R27, R27 ;  /* 0x0000001b001b7308 */ /* 0x000e620000000800 */
[C---:B---3--:R-:W-:Y:S01]  /*3be0*/  FADD.FTZ R0, R24.reuse, R31 ;  /* 0x0000001f18007221 */ /* 0x048fe20000010000 */
[----:B------:R-:W-:Y:S02]  /*3bf0*/  F2FP.F16.F32.PACK_AB R169, R24, R89 ;  /* 0x0000005918a9723e */ /* 0x000fe400000000ff */
[----:B------:R-:W-:-:S04]  /*3c00*/  CS2R R88, SRZ ;  /* 0x0000000000587805 */ /* 0x000fc8000001ff00 */
[----:B------:R2:W3:Y:S01]  /*3c10*/  MUFU.EX2 R26, R95 ;  /* 0x0000005f001a7308 */ /* 0x0004e20000000800 */
[----:B0-----:R-:W-:-:S07]  /*3c20*/  FADD.FTZ R31, R93, R0 ;  /* 0x000000005d1f7221 */ /* 0x001fce0000010000 */
[----:B------:R-:W0:Y:S01]  /*3c30*/  MUFU.EX2 R97, R97 ;  /* 0x0000006100617308 */ /* 0x000e220000000800 */
[----:B-1----:R-:W-:Y:S01]  /*3c40*/  FADD.FTZ R33, R27, R36 ;  /* 0x000000241b217221 */ /* 0x002fe20000010000 */
[----:B--2---:R-:W-:-:S03]  /*3c50*/  CS2R R94, SRZ ;  /* 0x00000000005e7805 */ /* 0x004fc6000001ff00 */
[C---:B------:R-:W-:Y:S01]  /*3c60*/  FADD.FTZ R36, R166.reuse, R33 ;  /* 0x00000021a6247221 */ /* 0x040fe20000010000 */
[----:B------:R-:W-:Y:S02]  /*3c70*/  F2FP.F16.F32.PACK_AB R166, R166, R27 ;  /* 0x0000001ba6a6723e */ /* 0x000fe400000000ff */
        /* <DEDUP_REMOVED lines=12> */
[----:B------:R-:W-:-:S04]  /*3d40*/  CS2R R96, SRZ ;  /* 0x0000000000607805 */ /* 0x000fc8000001ff00 */
[----:B------:R-:W2:Y:S01]  /*3d50*/  MUFU.EX2 R51, R51 ;  /* 0x0000003300337308 */ /* 0x000ea20000000800 */
[C---:B0-----:R-:W-:Y:S01]  /*3d60*/  FADD.FTZ R36, R160.reuse, R33 ;  /* 0x00000021a0247221 */ /* 0x041fe20000010000 */
[----:B------:R-:W-:-:S06]  /*3d70*/  F2FP.F16.F32.PACK_AB R160, R160, R29 ;  /* 0x0000001da0a0723e */ /* 0x000fcc00000000ff */
[----:B------:R0:W3:Y:S01]  /*3d80*/  MUFU.EX2 R30, R103 ;  /* 0x00000067001e7308 */ /* 0x0000e20000000800 */
[----:B-1----:R-:W-:-:S07]  /*3d90*/  FADD.FTZ R3, R101, R0 ;  /* 0x0000000065037221 */ /* 0x002fce0000010000 */
[----:B------:R-:W1:Y:S01]  /*3da0*/  MUFU.EX2 R162, R53 ;  /* 0x0000003500a27308 */ /* 0x000e620000000800 */
[----:B--2---:R-:W-:Y:S01]  /*3db0*/  FADD.FTZ R23, R51, R36 ;  /* 0x0000002433177221 */ /* 0x004fe20000010000 */
[----:B0-----:R-:W-:-:S06]  /*3dc0*/  CS2R R102, SRZ ;  /* 0x0000000000667805 */ /* 0x001fcc000001ff00 */
[----:B------:R-:W0:Y:S01]  /*3dd0*/  MUFU.EX2 R105, R105 ;  /* 0x0000006900697308 */ /* 0x000e220000000800 */
[C---:B---3--:R-:W-:Y:S01]  /*3de0*/  FADD.FTZ R0, R30.reuse, R3 ;  /* 0x000000031e007221 */ /* 0x048fe20000010000 */
[----:B------:R-:W-:Y:S02]  /*3df0*/  F2FP.F16.F32.PACK_AB R167, R30, R101 ;  /* 0x000000651ea7723e */ /* 0x000fe400000000ff */
[----:B------:R-:W-:-:S04]  /*3e00*/  CS2R R100, SRZ ;  /* 0x0000000000647805 */ /* 0x000fc8000001ff00 */
        /* <DEDUP_REMOVED lines=9> */
[----:B------:R-:W-:Y:S02]  /*3ea0*/  F2FP.F16.F32.PACK_AB R161, R32, R105 ;  /* 0x0000006920a1723e */ /* 0x000fe400000000ff */
[----:B------:R-:W-:-:S04]  /*3eb0*/  CS2R R104, SRZ ;  /* 0x0000000000687805 */ /* 0x000fc8000001ff00 */
        /* <DEDUP_REMOVED lines=9> */
[----:B------:R-:W-:Y:S02]  /*3f50*/  F2FP.F16.F32.PACK_AB R163, R34, R107 ;  /* 0x0000006b22a3723e */ /* 0x000fe400000000ff */
[----:B------:R-:W-:-:S04]  /*3f60*/  CS2R R106, SRZ ;  /* 0x00000000006a7805 */ /* 0x000fc8000001ff00 */
        /* <DEDUP_REMOVED lines=9> */
[----:B------:R-:W-:Y:S02]  /*4000*/  F2FP.F16.F32.PACK_AB R153, R8, R109 ;  /* 0x0000006d0899723e */ /* 0x000fe400000000ff */
[----:B------:R-:W-:-:S04]  /*4010*/  CS2R R108, SRZ ;  /* 0x00000000006c7805 */ /* 0x000fc8000001ff00 */
[----:B------:R-:W2:Y:S01]  /*4020*/  MUFU.EX2 R113, R113 ;  /* 0x0000007100717308 */ /* 0x000ea20000000800 */
[----:B-1----:R-:W-:-:S07]  /*4030*/  FADD.FTZ R3, R111, R12 ;  /* 0x0000000c6f037221 */ /* 0x002fce0000010000 */
[----:B------:R-:W1:Y:S01]  /*4040*/  MUFU.EX2 R156, R43 ;  /* 0x0000002b009c7308 */ /* 0x000e620000000800 */
[C---:B0-----:R-:W-:Y:S01]  /*4050*/  FADD.FTZ R14, R36.reuse, R3 ;  /* 0x00000003240e7221 */ /* 0x041fe20000010000 */
[----:B------:R-:W-:Y:S02]  /*4060*/  F2FP.F16.F32.PACK_AB R155, R36, R111 ;  /* 0x0000006f249b723e */ /* 0x000fe400000000ff */
[----:B------:R-:W-:-:S04]  /*4070*/  CS2R R110, SRZ ;  /* 0x00000000006e7805 */ /* 0x000fc8000001ff00 */
[----:B------:R-:W0:Y:S01]  /*4080*/  MUFU.EX2 R38, R57 ;  /* 0x0000003900267308 */ /* 0x000e220000000800 */
[----:B--2---:R-:W-:-:S07]  /*4090*/  FADD.FTZ R3, R113, R14 ;  /* 0x0000000e71037221 */ /* 0x004fce0000010000 */
[----:B------:R-:W2:Y:S01]  /*40a0*/  MUFU.EX2 R37, R37 ;  /* 0x0000002500257308 */ /* 0x000ea20000000800 */
[C---:B-1----:R-:W-:Y:S01]  /*40b0*/  FADD.FTZ R40, R156.reuse, R9 ;  /* 0x000000099c287221 */ /* 0x042fe20000010000 */
[----:B------:R-:W-:-:S06]  /*40c0*/  F2FP.F16.F32.PACK_AB R156, R156, R41 ;  /* 0x000000299c9c723e */ /* 0x000fcc00000000ff */
[----:B------:R-:W1:Y:S01]  /*40d0*/  MUFU.EX2 R115, R115 ;  /* 0x0000007300737308 */ /* 0x000e620000000800 */
[C---:B0-----:R-:W-:Y:S01]  /*40e0*/  FADD.FTZ R14, R38.reuse, R3 ;  /* 0x00000003260e7221 */ /* 0x041fe20000010000 */
[----:B------:R-:W-:Y:S02]  /*40f0*/  F2FP.F16.F32.PACK_AB R157, R38, R113 ;  /* 0x00000071269d723e */ /* 0x000fe400000000ff */
[----:B------:R-:W-:-:S04]  /*4100*/  CS2R R112, SRZ ;  /* 0x0000000000707805 */ /* 0x000fc8000001ff00 */
[----:B------:R-:W0:Y:S01]  /*4110*/  MUFU.EX2 R12, R49 ;  /* 0x00000031000c7308 */ /* 0x000e220000000800 */
[----:B--2---:R-:W-:-:S04]  /*4120*/  FADD.FTZ R9, R37, R40 ;  /* 0x0000002825097221 */ /* 0x004fc80000010000 */
[C---:B------:R-:W-:Y:S01]  /*4130*/  FADD.FTZ R0, R158.reuse, R9 ;  /* 0x000000099e007221 */ /* 0x040fe20000010000 */
[----:B------:R-:W-:Y:S01]  /*4140*/  F2FP.F16.F32.PACK_AB R158, R158, R37 ;  /* 0x000000259e9e723e */ /* 0x000fe200000000ff */
[----:B-1----:R-:W-:Y:S01]  /*4150*/  FADD.FTZ R3, R115, R14 ;  /* 0x0000000e73037221 */ /* 0x002fe20000010000 */
[----:B0-----:R-:W-:-:S03]  /*4160*/  F2FP.F16.F32.PACK_AB R159, R12, R115 ;  /* 0x000000730c9f723e */ /* 0x001fc600000000ff */
[----:B------:R-:W-:Y:S01]  /*4170*/  FADD.FTZ R3, R12, R3 ;  /* 0x000000030c037221 */ /* 0x000fe20000010000 */
[----:B------:R-:W-:Y:S01]  /*4180*/  CS2R R114, SRZ ;  /* 0x0000000000727805 */ /* 0x000fe2000001ff00 */
[----:B------:R-:W-:Y:S06]  /*4190*/  @!P1 BRA `(.L_x_8894) ;  /* 0x0000003000909947 */ /* 0x000fec0003800000 */
[----:B------:R-:W-:Y:S01]  /*41a0*/  MOV R9, R13 ;  /* 0x0000000d00097202 */ /* 0x000fe20000000f00 */
[----:B------:R-:W-:Y:S01]  /*41b0*/  IMAD.MOV.U32 R8, RZ, RZ, R11 ;  /* 0x000000ffff087224 */ /* 0x000fe200078e000b */
[----:B------:R-:W-:Y:S01]  /*41c0*/  UMOV UR55, URZ ;  /* 0x0000003f00377c82 */ /* 0x000fe20008000000 */
[----:B------:R-:W-:Y:S01]  /*41d0*/  IMAD.MOV.U32 R151, RZ, RZ, RZ ;  /* 0x000000ffff977224 */ /* 0x000fe200078e00ff */
[----:B------:R-:W-:Y:S01]  /*41e0*/  UMOV UR53, URZ ;  /* 0x0000003f00357c82 */ /* 0x000fe20008000000 */
[----:B------:R-:W-:Y:S01]  /*41f0*/  ULDC UR49, c[0x0][0x288] ;  /* 0x0000a20000317ab9 */ /* 0x000fe20000000800 */
[----:B------:R-:W-:Y:S01]  /*4200*/  ULDC UR50, c[0x0][0x2f0] ;  /* 0x0000bc0000327ab9 */ /* 0x000fe20000000800 */
[----:B------:R-:W-:-:S05]  /*4210*/  ULDC UR51, c[0x0][0x9d8] ;  /* 0x0002760000337ab9 */ /* 0x000fca0000000800 */
.L_x_8905:
[----:B------:R-:W-:Y:S01]  /*4220*/  ISETP.NE.AND P2, PT, RZ, UR40, PT ;  /* 0x00000028ff007c0c */ /* 0x000fe2000bf45270 */
[----:B------:R-:W-:-:S04]  /*4230*/  UISETP.NE.AND UP0, UPT, UR53, 0x1, UPT ;  /* 0x000000013500788c */ /* 0x000fc8000bf05270 */
[----:B------:R-:W-:-:S04]  /*4240*/  USEL UR47, URZ, 0x1, UP0 ;  /* 0x000000013f2f7887 */ /* 0x000fc80008000000 */
[----:B------:R-:W-:-:S04]  /*4250*/  ULOP3.LUT UR47, UR55, UR47, URZ, 0x3c, !UPT ;  /* 0x0000002f372f7292 */ /* 0x000fc8000f8e3c3f */
[----:B------:R-:W-:Y:S08]  /*4260*/  @P2 BRA `(.L_x_8895) ;  /* 0x0000000000382947 */ /* 0x000ff00003800000 */
[----:B------:R-:W-:Y:S05]  /*4270*/  @!P0 BRA `(.L_x_8896) ;  /* 0x0000000000048947 */ /* 0x000fea0003800000 */
[----:B------:R-:W-:Y:S01]  /*4280*/  BPT.TRAP 0x1 ;  /* 0x000000040000795c */ /* 0x000fe20000300000 */
.L_x_8896:
        /* <DEDUP_REMOVED lines=9> */
.L_x_8897:
[----:B-1----:R-:W-:Y:S05]  /*4320*/  @P1 BRA `(.L_x_8895) ;  /* 0x0000000000081947 */ /* 0x002fea0003800000 */
[----:B------:R-:W1:Y:S02]  /*4330*/  SYNCS.PHASECHK.TRANS64.TRYWAIT P1, [UR4+0x28830], R10 ;  /* 0x0288300aff0075a7 */ /* 0x000e640008020144 */
[----:B-1----:R-:W-:Y:S05]  /*4340*/  @!P1 BRA `(.L_x_8898) ;  /* 0x000000b800309947 */ /* 0x002fea0003800000 */
.L_x_8895:
        /* <DEDUP_REMOVED lines=50> */
.L_x_8900:
[----:B------:R-:W-:Y:S01]  /*4670*/  ULEA UR4, UR53, UR41, 0x3 ;  /* 0x0000002935047291 */ /* 0x000fe2000f8e183f */
[----:B------:R-:W-:-:S05]  /*4680*/  IMAD.U32 R10, RZ, RZ, UR55 ;  /* 0x00000037ff0a7e24 */ /* 0x000fca000f8e00ff */
[----:B------:R-:W-:-:S04]  /*4690*/  SHF.L.U32 R10, R10, 0x1f, RZ ;  /* 0x0000001f0a0a7819 */ /* 0x000fc800000006ff */
[----:B------:R0:W1:Y:S01]  /*46a0*/  SYNCS.PHASECHK.TRANS64.TRYWAIT P1, [UR4+0x28850], R10 ;  /* 0x0288500aff0075a7 */ /* 0x0000620008020144 */
[----:B------:R-:W-:Y:S05]  /*46b0*/  @!P0 BRA `(.L_x_8901) ;  /* 0x0000000000048947 */ /* 0x000fea0003800000 */
[----:B------:R-:W-:Y:S01]  /*46c0*/  BPT.TRAP 0x1 ;  /* 0x000000040000795c */ /* 0x000fe20000300000 */
.L_x_8901:
[----:B-1----:R-:W-:Y:S05]  /*46d0*/  @P1 BRA `(.L_x_8899) ;  /* 0x0000000000081947 */ /* 0x002fea0003800000 */
[----:B------:R-:W1:Y:S02]  /*46e0*/  SYNCS.PHASECHK.TRANS64.TRYWAIT P1, [UR4+0x28850], R10 ;  /* 0x0288500aff0075a7 */ /* 0x000e640008020144 */
[----:B-1----:R-:W-:Y:S05]  /*46f0*/  @!P1 BRA `(.L_x_8902) ;  /* 0x000000b4005c9947 */ /* 0x002fea0003800000 */
.L_x_8899:
        /* <DEDUP_REMOVED lines=49> */
.L_x_8903:
[----:B------:R-:W-:Y:S01]  /*4a10*/  UISETP.NE.AND UP0, UPT, UR42, URZ, UPT ;  /* 0x0000003f2a00728c */ /* 0x000fe2000bf05270 */
[----:B------:R-:W-:Y:S01]  /*4a20*/  FMUL.FTZ R36, R36, UR51 ;  /* 0x0000003324247c20 */ /* 0x000fe20008410000 */
[----:B------:R-:W-:Y:S01]  /*4a30*/  FMUL.FTZ R19, R38, UR51 ;  /* 0x0000003326137c20 */ /* 0x000fe20008410000 */
[----:B------:R-:W-:Y:S01]  /*4a40*/  FMUL.FTZ R24, R24, UR51 ;  /* 0x0000003318187c20 */ /* 0x000fe20008410000 */
[----:B------:R-:W-:Y:S01]  /*4a50*/  FMUL.FTZ R16, R31, UR51 ;  /* 0x000000331f107c20 */ /* 0x000fe20008410000 */
[----:B------:R1:W-:Y:S01]  /*4a60*/  MUFU.TANH R165, R36 ;  /* 0x0000002400a57308 */ /* 0x0003e20000002400 */
[----:B------:R-:W-:Y:S01]  /*4a70*/  PLOP3.LUT P1, PT, PT, PT, UP0, 0x80, 0x0 ;  /* 0x000000000000781c */ /* 0x000fe20003f2f008 */
[----:B------:R-:W-:Y:S01]  /*4a80*/  FMUL.FTZ R25, R25, UR51 ;  /* 0x0000003319197c20 */ /* 0x000fe20008410000 */
[----:B------:R-:W-:Y:S01]  /*4a90*/  PLOP3.LUT P2, PT, PT, PT, UP0, 0x80, 0x0 ;  /* 0x000000000000781c */ /* 0x000fe20003f4f008 */
[----:B------:R-:W-:Y:S02]  /*4aa0*/  IMAD.U32 R31, RZ, RZ, UR50 ;  /* 0x00000032ff1f7e24 */ /* 0x000fe4000f8e00ff */
[----:B------:R-:W-:Y:S01]  /*4ab0*/  FMUL.FTZ R28, R28, UR51 ;  /* 0x000000331c1c7c20 */ /* 0x000fe20008410000 */
[----:B------:R-:W-:Y:S01]  /*4ac0*/  @UP0 ULDC UR4, c[0x0][0x44c] ;  /* 0x0001130000040ab9 */ /* 0x000fe20000000800 */
[----:B------:R-:W-:Y:S01]  /*4ad0*/  FMUL.FTZ R29, R29, UR51 ;  /* 0x000000331d1d7c20 */ /* 0x000fe20008410000 */
[----:B------:R-:W2:Y:S01]  /*4ae0*/  MUFU.TANH R15, R24 ;  /* 0x00000018000f7308 */ /* 0x000ea20000002400 */
[----:B-1----:R-:W-:Y:S01]  /*4af0*/  MOV R36, R6 ;  /* 0x0000000600247202 */ /* 0x002fe20000000f00 */
[----:B------:R-:W-:Y:S01]  /*4b00*/  FMUL.FTZ R32, R32, UR51 ;  /* 0x0000003320207c20 */ /* 0x000fe20008410000 */
[----:B------:R-:W-:Y:S01]  /*4b10*/  FMUL.FTZ R33, R33, UR51 ;  /* 0x0000003321217c20 */ /* 0x000fe20008410000 */
[----:B------:R-:W-:Y:S01]  /*4b20*/  FMUL.FTZ R17, R34, UR51 ;  /* 0x0000003322117c20 */ /* 0x000fe20008410000 */
[----:B------:R-:W-:Y:S01]  /*4b30*/  FMUL.FTZ R37, R37, UR51 ;  /* 0x0000003325257c20 */ /* 0x000fe20008410000 */
[----:B0-----:R-:W-:Y:S01]  /*4b40*/  @P1 IMAD.HI.U32 R10, R6, UR4, RZ ;  /* 0x00000004060a1c27 */ /* 0x001fe2000f8e00ff */
[----:B------:R-:W-:Y:S01]  /*4b50*/  @UP0 ULDC UR4, c[0x0][0x450] ;  /* 0x0001140000040ab9 */ /* 0x000fe20000000800 */
[----:B------:R-:W0:Y:S02]  /*4b60*/  MUFU.TANH R175, R25 ;  /* 0x0000001900af7308 */ /* 0x000e240000002400 */
[----:B------:R-:W-:Y:S01]  /*4b70*/  FMUL.FTZ R40, R40, UR51 ;  /* 0x0000003328287c20 */ /* 0x000fe20008410000 */
[----:B------:R-:W-:Y:S01]  /*4b80*/  FMUL.FTZ R41, R41, UR51 ;  /* 0x0000003329297c20 */ /* 0x000fe20008410000 */
[----:B------:R-:W-:Y:S01]  /*4b90*/  @P2 SHF.R.U32.HI R36, RZ, UR4, R10 ;  /* 0x00000004ff242c19 */ /* 0x000fe2000801160a */
[----:B------:R-:W-:Y:S01]  /*4ba0*/  UMOV UR4, 0xffffff80 ;  /* 0xffffff8000047882 */ /* 0x000fe20000000000 */
[----:B------:R-:W-:Y:S01]  /*4bb0*/  FMUL.FTZ R44, R44, UR51 ;  /* 0x000000332c2c7c20 */ /* 0x000fe20008410000 */
[----:B------:R-:W-:Y:S01]  /*4bc0*/  UIMAD UR4, UR54, UR4, 0x1 ;  /* 0x00000001360474a4 */ /* 0x000fe2000f8e0204 */
[----:B------:R-:W-:Y:S01]  /*4bd0*/  FMUL.FTZ R45, R45, UR51 ;  /* 0x000000332d2d7c20 */ /* 0x000fe20008410000 */
[----:B------:R-:W1:Y:S01]  /*4be0*/  SHFL.IDX PT, R11, R36, RZ, 0x1c1f ;  /* 0x001c1fff240b7589 */ /* 0x000e6200000e0000 */
[----:B------:R-:W3:Y:S01]  /*4bf0*/  MUFU.TANH R173, R28 ;  /* 0x0000001c00ad7308 */ /* 0x000ee20000002400 */
[----:B------:R-:W-:Y:S01]  /*4c00*/  FMUL.FTZ R48, R48, UR51 ;  /* 0x0000003330307c20 */ /* 0x000fe20008410000 */
[----:B------:R-:W-:Y:S01]  /*4c10*/  FMUL.FTZ R49, R49, UR51 ;  /* 0x0000003331317c20 */ /* 0x000fe20008410000 */
[----:B------:R-:W-:-:S02]  /*4c20*/  IMAD.U32 R38, RZ, RZ, UR4 ;  /* 0x00000004ff267e24 */ /* 0x000fc4000f8e00ff */
[----:B------:R-:W-:Y:S01]  /*4c30*/  FMUL.FTZ R52, R52, UR51 ;  /* 0x0000003334347c20 */ /* 0x000fe20008410000 */
[----:B------:R-:W-:Y:S01]  /*4c40*/  FMUL.FTZ R53, R53, UR51 ;  /* 0x0000003335357c20 */ /* 0x000fe20008410000 */
[----:B------:R-:W-:Y:S01]  /*4c50*/  FMUL.FTZ R56, R56, UR51 ;  /* 0x0000003338387c20 */ /* 0x000fe20008410000 */
[----:B------:R-:W-:Y:S01]  /*4c60*/  IMAD R38, R7, -0x2, R38 ;  /* 0xfffffffe07267824 */ /* 0x000fe200078e0226 */
[----:B------:R-:W4:Y:S01]  /*4c70*/  MUFU.TANH R29, R29 ;  /* 0x0000001d001d7308 */ /* 0x000f220000002400 */
[----:B------:R-:W-:Y:S01]  /*4c80*/  FMUL.FTZ R57, R57, UR51 ;  /* 0x0000003339397c20 */ /* 0x000fe20008410000 */
[----:B------:R-:W-:Y:S01]  /*4c90*/  FMUL.FTZ R60, R60, UR51 ;  /* 0x000000333c3c7c20 */ /* 0x000fe20008410000 */
[----:B------:R-:W-:Y:S02]  /*4ca0*/  IMAD R38, R31, UR38, R38 ;  /* 0x000000261f267c24 */ /* 0x000fe4000f8e0226 */
        /* <DEDUP_REMOVED lines=11> */
[----:B-1----:R-:W-:Y:S01]  /*4d60*/  IADD3 R10, R11, -UR49, R38 ;  /* 0x800000310b0a7c10 */ /* 0x002fe2000fffe026 */
[----:B------:R-:W1:Y:S01]  /*4d70*/  MUFU.TANH R33, R33 ;  /* 0x0000002100217308 */ /* 0x000e620000002400 */
[----:B------:R-:W-:Y:S01]  /*4d80*/  FMUL.FTZ R11, R69, UR51 ;  /* 0x00000033450b7c20 */ /* 0x000fe20008410000 */
[----:B-----5:R-:W-:Y:S01]  /*4d90*/  FMUL.FTZ R32, R59, UR51 ;  /* 0x000000333b207c20 */ /* 0x020fe20008410000 */
[C---:B------:R-:W-:Y:S01]  /*4da0*/  ISETP.GT.AND P1, PT, R10.reuse, RZ, PT ;  /* 0x000000ff0a00720c */ /* 0x040fe20003f24270 */
[----:B------:R-:W-:Y:S01]  /*4db0*/  FMUL.FTZ R24, R47, UR51 ;  /* 0x000000332f187c20 */ /* 0x000fe20008410000 */
[C---:B------:R-:W-:Y:S01]  /*4dc0*/  ISETP.GT.AND P2, PT, R10.reuse, 0x1, PT ;  /* 0x000000010a00780c */ /* 0x040fe20003f44270 */
[----:B------:R-:W-:Y:S01]  /*4dd0*/  FMUL.FTZ R77, R77, UR51 ;  /* 0x000000334d4d7c20 */ /* 0x000fe20008410000 */
[----:B--2---:R-:W-:Y:S01]  /*4de0*/  FSEL R15, R15, -INF , P1 ;  /* 0xff8000000f0f7808 */ /* 0x004fe20000800000 */
        /* <DEDUP_REMOVED lines=8> */
[----:B------:R-:W0:Y:S01]  /*4e70*/  MUFU.TANH R40, R40 ;  /* 0x0000002800287308 */ /* 0x000e220000002400 */
[----:B---3--:R-:W-:Y:S01]  /*4e80*/  FSEL R173, R173, -INF , P1 ;  /* 0xff800000adad7808 */ /* 0x008fe20000800000 */
[----:B------:R-:W-:Y:S01]  /*4e90*/  FMUL.FTZ R81, R81, UR51 ;  /* 0x0000003351517c20 */ /* 0x000fe20008410000 */
[----:B------:R-:W-:Y:S01]  /*4ea0*/  FMNMX.FTZ R34, R175, R34, !PT ;  /* 0x00000022af227209 */ /* 0x000fe20007810000 */
[----:B------:R-:W-:Y:S01]  /*4eb0*/  FMUL.FTZ R84, R84, UR51 ;  /* 0x0000003354547c20 */ /* 0x000fe20008410000 */
[C---:B------:R-:W-:Y:S01]  /*4ec0*/  ISETP.GT.AND P1, PT, R10.reuse, 0x10, PT ;  /* 0x000000100a00780c */ /* 0x040fe20003f24270 */
[----:B------:R-:W-:Y:S01]  /*4ed0*/  FMUL.FTZ R28, R55, UR51 ;  /* 0x00000033371c7c20 */ /* 0x000fe20008410000 */
[----:B----4-:R-:W-:Y:S01]  /*4ee0*/  FSEL R171, R29, -INF , P2 ;  /* 0xff8000001dab7808 */ /* 0x010fe20001000000 */
[----:B------:R-:W3:Y:S01]  /*4ef0*/  MUFU.TANH R41, R41 ;  /* 0x0000002900297308 */ /* 0x000ee20000002400 */
[----:B------:R-:W-:Y:S01]  /*4f00*/  FMNMX.FTZ R34, R173, R34, !PT ;  /* 0x00000022ad227209 */ /* 0x000fe20007810000 */
[----:B------:R-:W-:Y:S01]  /*4f10*/  FMUL.FTZ R85, R85, UR51 ;  /* 0x0000003355557c20 */ /* 0x000fe20008410000 */
[----:B------:R-:W-:Y:S01]  /*4f20*/  ISETP.GT.AND P2, PT, R10, 0x11, PT ;  /* 0x000000110a00780c */ /* 0x000fe20003f44270 */
[----:B------:R-:W-:Y:S01]  /*4f30*/  FMUL.FTZ R13, R27, UR51 ;  /* 0x000000331b0d7c20 */ /* 0x000fe20008410000 */
[----:B------:R-:W-:Y:S01]  /*4f40*/  FSEL R169, R169, -INF , P1 ;  /* 0xff800000a9a97808 */ /* 0x000fe20000800000 */
[----:B------:R-:W-:Y:S01]  /*4f50*/  FMUL.FTZ R14, R30, UR51 ;  /* 0x000000331e0e7c20 */ /* 0x000fe20008410000 */
[----:B------:R-:W-:Y:S01]  /*4f60*/  FMNMX.FTZ R34, R171, R34, !PT ;  /* 0x00000022ab227209 */ /* 0x000fe20007810000 */
[----:B------:R-:W4:Y:S01]  /*4f70*/  MUFU.TANH R44, R44 ;  /* 0x0000002c002c7308 */ /* 0x000f220000002400 */
[----:B------:R-:W-:Y:S01]  /*4f80*/  ISETP.GT.AND P1, PT, R10, 0x18, PT ;  /* 0x000000180a00780c */ /* 0x000fe20003f24270 */
[----:B------:R-:W-:Y:S01]  /*4f90*/  FMUL.FTZ R30, R58, UR51 ;  /* 0x000000333a1e7c20 */ /* 0x000fe20008410000 */
[----:B-1----:R-:W-:Y:S01]  /*4fa0*/  FSEL R167, R33, -INF , P2 ;  /* 0xff80000021a77808 */ /* 0x002fe20001000000 */
[----:B------:R-:W-:Y:S01]  /*4fb0*/  FMUL.FTZ R58, R67, UR51 ;  /* 0x00000033433a7c20 */ /* 0x000fe20008410000 */
[----:B------:R-:W-:Y:S01]  /*4fc0*/  FMNMX.FTZ R34, R169, R34, !PT ;  /* 0x00000022a9227209 */ /* 0x000fe20007810000 */
[----:B------:R-:W-:Y:S01]  /*4fd0*/  FMUL.FTZ R25, R50, UR51 ;  /* 0x0000003332197c20 */ /* 0x000fe20008410000 */
[----:B------:R-:W-:Y:S01]  /*4fe0*/  ISETP.GT.AND P2, PT, R10, 0x19, PT ;  /* 0x000000190a00780c */ /* 0x000fe20003f44270 */
[----:B------:R-:W1:Y:S01]  /*4ff0*/  MUFU.TANH R45, R45 ;  /* 0x0000002d002d7308 */ /* 0x000e620000002400 */
[----:B------:R-:W-:Y:S01]  /*5000*/  FSEL R165, R165, -INF , P1 ;  /* 0xff800000a5a57808 */ /* 0x000fe20000800000 */
[----:B------:R-:W-:Y:S01]  /*5010*/  FMUL.FTZ R50, R71, UR51 ;  /* 0x0000003347327c20 */ /* 0x000fe20008410000 */
[----:B------:R-:W-:Y:S01]  /*5020*/  FMNMX.FTZ R34, R167, R34, !PT ;  /* 0x00000022a7227209 */ /* 0x000fe20007810000 */
[----:B------:R-:W-:Y:S01]  /*5030*/  FMUL.FTZ R21, R42, UR51 ;  /* 0x000000332a157c20 */ /* 0x000fe20008410000 */
[----:B------:R-:W-:Y:S01]  /*5040*/  ISETP.GT.AND P1, PT, R10, 0x20, PT ;  /* 0x000000200a00780c */ /* 0x000fe20003f24270 */
[----:B------:R-:W-:Y:S01]  /*5050*/  FMUL.FTZ R23, R46, UR51 ;  /* 0x000000332e177c20 */ /* 0x000fe20008410000 */
[----:B--2---:R-:W-:Y:S01]  /*5060*/  FSEL R163, R37, -INF , P2 ;  /* 0xff80000025a37808 */ /* 0x004fe20001000000 */
[----:B------:R-:W2:Y:S01]  /*5070*/  MUFU.TANH R48, R48 ;  /* 0x0000003000307308 */ /* 0x000ea20000002400 */
[----:B------:R-:W-:Y:S01]  /*5080*/  FMNMX.FTZ R34, R165, R34, !PT ;  /* 0x00000022a5227209 */ /* 0x000fe20007810000 */
[----:B------:R-:W-:Y:S01]  /*5090*/  FMUL.FTZ R42, R83, UR51 ;  /* 0x00000033532a7c20 */ /* 0x000fe20008410000 */
[----:B------:R-:W-:Y:S01]  /*50a0*/  ISETP.GT.AND P2, PT, R10, 0x21, PT ;  /* 0x000000210a00780c */ /* 0x000fe20003f44270 */
[----:B------:R-:W-:Y:S01]  /*50b0*/  FMUL.FTZ R27, R54, UR51 ;  /* 0x00000033361b7c20 */ /* 0x000fe20008410000 */
[----:B0-----:R-:W-:Y:S01]  /*50c0*/  FSEL R161, R40, -INF , P1 ;  /* 0xff80000028a17808 */ /* 0x001fe20000800000 */
[----:B------:R-:W-:Y:S01]  /*50d0*/  FMUL.FTZ R40, R62, UR51 ;  /* 0x000000333e287c20 */ /* 0x000fe20008410000 */
[----:B------:R-:W-:Y:S01]  /*50e0*/  FMNMX.FTZ R34, R163, R34, !PT ;  /* 0x00000022a3227209 */ /* 0x000fe20007810000 */
[----:B------:R-:W0:Y:S01]  /*50f0*/  MUFU.TANH R49, R49 ;  /* 0x0000003100317308 */ /* 0x000e220000002400 */
[----:B------:R-:W-:Y:S01]  /*5100*/  ISETP.GT.AND P1, PT, R10, 0x28, PT ;  /* 0x000000280a00780c */ /* 0x000fe20003f24270 */
[----:B------:R-:W-:Y:S01]  /*5110*/  FMUL.FTZ R62, R66, UR51 ;  /* 0x00000033423e7c20 */ /* 0x000fe20008410000 */
[----:B---3--:R-:W-:Y:S01]  /*5120*/  FSEL R159, R41, -INF , P2 ;  /* 0xff800000299f7808 */ /* 0x008fe20001000000 */
[----:B------:R-:W-:Y:S01]  /*5130*/  FMUL.FTZ R66, R87, UR51 ;  /* 0x0000003357427c20 */ /* 0x000fe20008410000 */
[----:B------:R-:W-:Y:S01]  /*5140*/  FMNMX.FTZ R34, R161, R34, !PT ;  /* 0x00000022a1227209 */ /* 0x000fe20007810000 */
[----:B------:R-:W-:Y:S01]  /*5150*/  FMUL.FTZ R54, R70, UR51 ;  /* 0x0000003346367c20 */ /* 0x000fe20008410000 */
[----:B------:R-:W-:Y:S01]  /*5160*/  ISETP.GT.AND P2, PT, R10, 0x29, PT ;  /* 0x000000290a00780c */ /* 0x000fe20003f44270 */
[----:B------:R-:W3:Y:S01]  /*5170*/  MUFU.TANH R52, R52 ;  /* 0x0000003400347308 */ /* 0x000ee20000002400 */
[----:B----4-:R-:W-:Y:S01]  /*5180*/  FSEL R157, R44, -INF , P1 ;  /* 0xff8000002c9d7808 */ /* 0x010fe20000800000 */
[----:B------:R-:W-:Y:S01]  /*5190*/  FMUL.FTZ R44, R74, UR51 ;  /* 0x000000334a2c7c20 */ /* 0x000fe20008410000 */
[----:B------:R-:W-:Y:S01]  /*51a0*/  FMNMX.FTZ R34, R159, R34, !PT ;  /* 0x000000229f227209 */ /* 0x000fe20007810000 */
[----:B------:R-:W-:Y:S01]  /*51b0*/  FMUL.FTZ R46, R82, UR51 ;  /* 0x00000033522e7c20 */ /* 0x000fe20008410000 */
[C---:B------:R-:W-:Y:S01]  /*51c0*/  ISETP.GT.AND P1, PT, R10.reuse, 0x30, PT ;  /* 0x000000300a00780c */ /* 0x040fe20003f24270 */
[----:B------:R-:W-:Y:S01]  /*51d0*/  ULEA UR4, UR48, UR41, 0x3 ;  /* 0x0000002930047291 */ /* 0x000fe2000f8e183f */
[----:B-1----:R-:W-:Y:S01]  /*51e0*/  FSEL R155, R45, -INF , P2 ;  /* 0xff8000002d9b7808 */ /* 0x002fe20001000000 */
[----:B------:R-:W-:Y:S01]  /*51f0*/  MUFU.TANH R53, R53 ;  /* 0x0000003500357308 */ /* 0x000fe20000002400 */
[----:B------:R-:W-:Y:S01]  /*5200*/  FMNMX.FTZ R34, R157, R34, !PT ;  /* 0x000000229d227209 */ /* 0x000fe20007810000 */
[----:B------:R-:W-:Y:S01]  /*5210*/  UIADD3 UR4, UR4, 0x28840, URZ ;  /* 0x0002884004047890 */ /* 0x000fe2000fffe03f */
[----:B------:R-:W-:-:S02]  /*5220*/  ISETP.GT.AND P2, PT, R10, 0x31, PT ;  /* 0x000000310a00780c */ /* 0x000fc40003f44270 */
[----:B--2---:R-:W-:Y:S01]  /*5230*/  FSEL R153, R48, -INF , P1 ;  /* 0xff80000030997808 */ /* 0x004fe20000800000 */
[----:B------:R-:W-:Y:S01]  /*5240*/  FMUL.FTZ R48, R63, UR51 ;  /* 0x000000333f307c20 */ /* 0x000fe20008410000 */
[----:B------:R-:W-:Y:S01]  /*5250*/  FMNMX.FTZ R34, R155, R34, !PT ;  /* 0x000000229b227209 */ /* 0x000fe20007810000 */
[----:B------:R-:W1:Y:S01]  /*5260*/  MUFU.TANH R56, R56 ;  /* 0x0000003800387308 */ /* 0x000e620000002400 */
[C---:B------:R-:W-:Y:S01]  /*5270*/  ISETP.GT.AND P1, PT, R10.reuse, 0x38, PT ;  /* 0x000000380a00780c */ /* 0x040fe20003f24270 */
[----:B------:R-:W2:Y:S01]  /*5280*/  SHFL.IDX PT, R63, R36, 0x1, 0x1c1f ;  /* 0x003c1f00243f7f89 */ /* 0x000ea200000e0000 */
[----:B0-----:R-:W-:Y:S01]  /*5290*/  FSEL R69, R49, -INF , P2 ;  /* 0xff80000031457808 */ /* 0x001fe20001000000 */
[----:B------:R-:W-:Y:S01]  /*52a0*/  UPRMT UR4, UR43, 0x654, UR4 ;  /* 0x000006542b047896 */ /* 0x000fe20008000004 */
[----:B------:R-:W-:Y:S02]  /*52b0*/  FMNMX.FTZ R34, R153, R34, !PT ;  /* 0x0000002299227209 */ /* 0x000fe40007810000 */
[----:B------:R-:W-:Y:S01]  /*52c0*/  ISETP.GT.AND P2, PT, R10, 0x39, PT ;  /* 0x000000390a00780c */ /* 0x000fe20003f44270 */
[----:B------:R-:W0:Y:S01]  /*52d0*/  MUFU.TANH R57, R57 ;  /* 0x0000003900397308 */ /* 0x000e220000002400 */
[----:B------:R-:W-:-:S04]  /*52e0*/  FMNMX.FTZ R34, R69, R34, !PT ;  /* 0x0000002245227209 */ /* 0x000fc80007810000 */
[----:B------:R-:W-:Y:S03]  /*52f0*/  SYNCS.ARRIVE.TRANS64.RED.A1T0 RZ, [UR4], RZ ;  /* 0x000000ffffff79a7 */ /* 0x000fe60008100404 */
[----:B------:R4:W5:Y:S08]  /*5300*/  MUFU.TANH R43, R60 ;  /* 0x0000003c002b7308 */ /* 0x0009700000002400 */
[----:B------:R3:W-:Y:S01]  /*5310*/  MUFU.TANH R29, R65 ;  /* 0x00000041001d7308 */ /* 0x0007e20000002400 */
[----:B----4-:R-:W-:Y:S01]  /*5320*/  FMUL.FTZ R60, R75, UR51 ;  /* 0x000000334b3c7c20 */ /* 0x010fe20008410000 */
[----:B--2---:R-:W-:-:S04]  /*5330*/  IADD3 R38, R63, -UR49, R38 ;  /* 0x800000313f267c10 */ /* 0x004fc8000fffe026 */
[----:B------:R-:W-:Y:S02]  /*5340*/  ISETP.GT.AND P3, PT, R38, 0x1, PT ;  /* 0x000000012600780c */ /* 0x000fe40003f64270 */
[----:B------:R2:W4:Y:S01]  /*5350*/  MUFU.TANH R31, R61 ;  /* 0x0000003d001f7308 */ /* 0x0005220000002400 */
[----:B---3--:R-:W-:Y:S01]  /*5360*/  FSEL R65, R52, -INF , P1 ;  /* 0xff80000034417808 */ /* 0x008fe20000800000 */
[----:B------:R-:W-:Y:S01]  /*5370*/  FMUL.FTZ R52, R79, UR51 ;  /* 0x000000334f347c20 */ /* 0x000fe20008410000 */
[----:B------:R-:W-:Y:S02]  /*5380*/  ISETP.GT.AND P1, PT, R10, 0x40, PT ;  /* 0x000000400a00780c */ /* 0x000fe40003f24270 */
[----:B------:R-:W-:Y:S02]  /*5390*/  FMNMX.FTZ R34, R65, R34, !PT ;  /* 0x0000002241227209 */ /* 0x000fe40007810000 */
[----:B-1----:R-:W-:Y:S01]  /*53a0*/  FSEL R59, R56, -INF , P1 ;  /* 0xff800000383b7808 */ /* 0x002fe20000800000 */
[----:B------:R1:W3:Y:S01]  /*53b0*/  MUFU.TANH R35, R64 ;  /* 0x0000004000237308 */ /* 0x0002e20000002400 */
[----:B--2---:R-:W-:Y:S01]  /*53c0*/  FSEL R61, R53, -INF , P2 ;  /* 0xff800000353d7808 */ /* 0x004fe20001000000 */
[----:B------:R-:W-:Y:S01]  /*53d0*/  FMUL.FTZ R56, R78, UR51 ;  /* 0x000000334e387c20 */ /* 0x000fe20008410000 */
[----:B------:R-:W-:-:S02]  /*53e0*/  ISETP.GT.AND P2, PT, R10, 0x41, PT ;  /* 0x000000410a00780c */ /* 0x000fc40003f44270 */
[----:B------:R-:W-:Y:S02]  /*53f0*/  FMNMX.FTZ R34, R61, R34, !PT ;  /* 0x000000223d227209 */ /* 0x000fe40007810000 */
[----:B------:R-:W-:Y:S01]  /*5400*/  ISETP.GT.AND P1, PT, R10, 0x48, PT ;  /* 0x000000480a00780c */ /* 0x000fe20003f24270 */
[----:B------:R-:W2:Y:S01]  /*5410*/  MUFU.TANH R39, R68 ;  /* 0x0000004400277308 */ /* 0x000ea20000002400 */
[----:B0-----:R-:W-:Y:S01]  /*5420*/  FSEL R57, R57, -INF , P2 ;  /* 0xff80000039397808 */ /* 0x001fe20001000000 */
[----:B-1----:R-:W-:Y:S01]  /*5430*/  FMUL.FTZ R64, R86, UR51 ;  /* 0x0000003356407c20 */ /* 0x002fe20008410000 */
[----:B------:R-:W-:Y:S02]  /*5440*/  FMNMX.FTZ R34, R59, R34, !PT ;  /* 0x000000223b227209 */ /* 0x000fe40007810000 */
[----:B------:R-:W-:Y:S02]  /*5450*/  ISETP.GT.AND P2, PT, R10, 0x49, PT ;  /* 0x000000490a00780c */ /* 0x000fe40003f44270 */
[----:B-----5:R-:W-:Y:S01]  /*5460*/  FSEL R43, R43, -INF , P1 ;  /* 0xff8000002b2b7808 */ /* 0x020fe20000800000 */
[----:B------:R-:W0:Y:S01]  /*5470*/  MUFU.TANH R11, R11 ;  /* 0x0000000b000b7308 */ /* 0x000e220000002400 */
[----:B------:R-:W-:-:S02]  /*5480*/  FMNMX.FTZ R34, R57, R34, !PT ;  /* 0x0000002239227209 */ /* 0x000fc40007810000 */
[C---:B------:R-:W-:Y:S02]  /*5490*/  ISETP.GT.AND P1, PT, R10.reuse, 0x50, PT ;  /* 0x000000500a00780c */ /* 0x040fe40003f24270 */
[----:B----4-:R-:W-:Y:S02]  /*54a0*/  FSEL R33, R31, -INF , P2 ;  /* 0xff8000001f217808 */ /* 0x010fe40001000000 */
[----:B------:R-:W-:Y:S01]  /*54b0*/  FMNMX.FTZ R34, R43, R34, !PT ;  /* 0x000000222b227209 */ /* 0x000fe20007810000 */
[----:B------:R-:W1:Y:S01]  /*54c0*/  MUFU.TANH R45, R72 ;  /* 0x00000048002d7308 */ /* 0x000e620000002400 */
[----:B------:R-:W-:Y:S02]  /*54d0*/  ISETP.GT.AND P2, PT, R10, 0x51, PT ;  /* 0x000000510a00780c */ /* 0x000fe40003f44270 */
[----:B---3--:R-:W-:Y:S02]  /*54e0*/  FSEL R35, R35, -INF , P1 ;  /* 0xff80000023237808 */ /* 0x008fe40000800000 */
[----:B------:R-:W-:-:S02]  /*54f0*/  FMNMX.FTZ R34, R33, R34, !PT ;  /* 0x0000002221227209 */ /* 0x000fc40007810000 */
[C---:B------:R-:W-:Y:S01]  /*5500*/  ISETP.GT.AND P1, PT, R10.reuse, 0x58, PT ;  /* 0x000000580a00780c */ /* 0x040fe20003f24270 */
[----:B------:R-:W3:Y:S01]  /*5510*/  MUFU.TANH R73, R73 ;  /* 0x0000004900497308 */ /* 0x000ee20000002400 */
[----:B------:R-:W-:Y:S02]  /*5520*/  FSEL R37, R29, -INF , P2 ;  /* 0xff8000001d257808 */ /* 0x000fe40001000000 */
[----:B------:R-:W-:Y:S02]  /*5530*/  FMNMX.FTZ R34, R35, R34, !PT ;  /* 0x0000002223227209 */ /* 0x000fe40007810000 */
[----:B------:R-:W-:Y:S02]  /*5540*/  ISETP.GT.AND P2, PT, R10, 0x59, PT ;  /* 0x000000590a00780c */ /* 0x000fe40003f44270 */
[----:B--2---:R-:W-:Y:S01]  /*5550*/  FSEL R39, R39, -INF , P1 ;  /* 0xff80000027277808 */ /* 0x004fe20000800000 */
[----:B------:R-:W2:Y:S01]  /*5560*/  MUFU.TANH R47, R76 ;  /* 0x0000004c002f7308 */ /* 0x000ea20000002400 */
[----:B------:R-:W-:-:S02]  /*5570*/  FMNMX.FTZ R34, R37, R34, !PT ;  /* 0x0000002225227209 */ /* 0x000fc40007810000 */
[C---:B------:R-:W-:Y:S02]  /*5580*/  ISETP.GT.AND P1, PT, R10.reuse, 0x60, PT ;  /* 0x000000600a00780c */ /* 0x040fe40003f24270 */
[----:B0-----:R-:W-:Y:S02]  /*5590*/  FSEL R41, R11, -INF , P2 ;  /* 0xff8000000b297808 */ /* 0x001fe40001000000 */
[----:B------:R-:W-:Y:S01]  /*55a0*/  FMNMX.FTZ R34, R39, R34, !PT ;  /* 0x0000002227227209 */ /* 0x000fe20007810000 */
[----:B------:R-:W0:Y:S01]  /*55b0*/  MUFU.TANH R49, R77 ;  /* 0x0000004d00317308 */ /* 0x000e220000002400 */
[----:B------:R-:W-:Y:S02]  /*55c0*/  ISETP.GT.AND P2, PT, R10, 0x61, PT ;  /* 0x000000610a00780c */ /* 0x000fe40003f44270 */
[----:B-1----:R-:W-:Y:S02]  /*55d0*/  FSEL R45, R45, -INF , P1 ;  /* 0xff8000002d2d7808 */ /* 0x002fe40000800000 */
[----:B------:R-:W-:-:S02]  /*55e0*/  FMNMX.FTZ R34, R41, R34, !PT ;  /* 0x0000002229227209 */ /* 0x000fc40007810000 */
[C---:B------:R-:W-:Y:S01]  /*55f0*/  ISETP.GT.AND P1, PT, R10.reuse, 0x68, PT ;  /* 0x000000680a00780c */ /* 0x040fe20003f24270 */
[----:B------:R-:W1:Y:S01]  /*5600*/  MUFU.TANH R51, R80 ;  /* 0x0000005000337308 */ /* 0x000e620000002400 */
[----:B---3--:R-:W-:Y:S02]  /*5610*/  FSEL R29, R73, -INF , P2 ;  /* 0xff800000491d7808 */ /* 0x008fe40001000000 */
        /* <DEDUP_REMOVED lines=14> */
[----:B--2---:R-:W-:Y:S02]  /*5700*/  FSEL R53, R53, -INF , P2 ;  /* 0xff80000035357808 */ /* 0x004fe40001000000 */
[----:B------:R-:W-:Y:S02]  /*5710*/  FMNMX.FTZ R34, R51, R34, !PT ;  /* 0x0000002233227209 */ /* 0x000fe40007810000 */
[----:B------:R-:W-:Y:S02]  /*5720*/  ISETP.GT.AND P2, PT, R10, 0x79, PT ;  /* 0x000000790a00780c */ /* 0x000fe40003f44270 */
[----:B------:R-:W-:Y:S01]  /*5730*/  FMNMX.FTZ R34, R53, R34, !PT ;  /* 0x0000002235227209 */ /* 0x000fe20007810000 */
[----:B------:R-:W2:Y:S01]  /*5740*/  MUFU.TANH R12, R12 ;  /* 0x0000000c000c7308 */ /* 0x000ea20000002400 */
[----:B0-----:R-:W-:Y:S01]  /*5750*/  FSEL R55, R55, -INF , P1 ;  /* 0xff80000037377808 */ /* 0x001fe20000800000 */
[----:B------:R-:W0:Y:S03]  /*5760*/  LDC R10, c[0x0][0x988] ;  /* 0x00026200ff0a7b82 */ /* 0x000e260000000800 */
[----:B------:R-:W-:-:S03]  /*5770*/  FMNMX.FTZ R34, R55, R34, !PT ;  /* 0x0000002237227209 */ /* 0x000fc60007810000 */
[----:B------:R-:W3:Y:S01]  /*5780*/  MUFU.TANH R13, R13 ;  /* 0x0000000d000d7308 */ /* 0x000ee20000002400 */
[----:B-1----:R-:W-:Y:S02]  /*5790*/  FSEL R31, R31, -INF , P2 ;  /* 0xff8000001f1f7808 */ /* 0x002fe40001000000 */
[----:B------:R-:W-:Y:S02]  /*57a0*/  ISETP.GT.AND P2, PT, R38, RZ, PT ;  /* 0x000000ff2600720c */ /* 0x000fe40003f44270 */
[----:B------:R-:W-:-:S03]  /*57b0*/  FMNMX.FTZ R34, R31, R34, !PT ;  /* 0x000000221f227209 */ /* 0x000fc60007810000 */
[----:B------:R-:W1:Y:S01]  /*57c0*/  MUFU.TANH R14, R14 ;  /* 0x0000000e000e7308 */ /* 0x000e620000002400 */
[----:B--2---:R-:W-:Y:S01]  /*57d0*/  FSEL R12, R12, -INF , P2 ;  /* 0xff8000000c0c7808 */ /* 0x004fe20001000000 */
[----:B------:R-:W2:Y:S01]  /*57e0*/  SHFL.BFLY PT, R11, R34, 0x2, 0x1f ;  /* 0x0c401f00220b7f89 */ /* 0x000ea200000e0000 */
[----:B------:R-:W-:Y:S02]  /*57f0*/  ISETP.GT.AND P2, PT, R38, 0x8, PT ;  /* 0x000000082600780c */ /* 0x000fe40003f44270 */
[----:B------:R-:W-:-:S03]  /*5800*/  FMNMX.FTZ R36, R12, R9, !PT ;  /* 0x000000090c247209 */ /* 0x000fc60007810000 */
[----:B------:R-:W4:Y:S01]  /*5810*/  MUFU.TANH R16, R16 ;  /* 0x0000001000107308 */ /* 0x000f220000002400 */
[----:B---3--:R-:W-:Y:S02]  /*5820*/  FSEL R67, R13, -INF , P3 ;  /* 0xff8000000d437808 */ /* 0x008fe40001800000 */
[----:B------:R-:W-:Y:S02]  /*5830*/  ISETP.GT.AND P3, PT, R38, 0x9, PT ;  /* 0x000000092600780c */ /* 0x000fe40003f64270 */
[----:B------:R-:W-:-:S03]  /*5840*/  FMNMX.FTZ R36, R67, R36, !PT ;  /* 0x0000002443247209 */ /* 0x000fc60007810000 */
[----:B------:R-:W3:Y:S01]  /*5850*/  MUFU.TANH R17, R17 ;  /* 0x0000001100117308 */ /* 0x000ee20000002400 */
[----:B-1----:R-:W-:Y:S02]  /*5860*/  FSEL R71, R14, -INF , P2 ;  /* 0xff8000000e477808 */ /* 0x002fe40001000000 */
[----:B------:R-:W-:Y:S02]  /*5870*/  ISETP.GT.AND P2, PT, R38, 0x10, PT ;  /* 0x000000102600780c */ /* 0x000fe40003f44270 */
[----:B------:R-:W-:-:S03]  /*5880*/  FMNMX.FTZ R36, R71, R36, !PT ;  /* 0x0000002447247209 */ /* 0x000fc60007810000 */
[----:B------:R-:W1:Y:S01]  /*5890*/  MUFU.TANH R18, R18 ;  /* 0x0000001200127308 */ /* 0x000e620000002400 */
[----:B----4-:R-:W-:Y:S02]  /*58a0*/  FSEL R73, R16, -INF , P3 ;  /* 0xff80000010497808 */ /* 0x010fe40001800000 */
[----:B--2---:R-:W-:Y:S02]  /*58b0*/  FMNMX.FTZ R11, R34, R11, !PT ;  /* 0x0000000b220b7209 */ /* 0x004fe40007810000 */
[----:B------:R-:W-:Y:S02]  /*58c0*/  ISETP.GT.AND P3, PT, R38, 0x11, PT ;  /* 0x000000112600780c */ /* 0x000fe40003f64270 */
[----:B------:R-:W-:Y:S01]  /*58d0*/  FMNMX.FTZ R36, R73, R36, !PT ;  /* 0x0000002449247209 */ /* 0x000fe20007810000 */
[----:B------:R-:W2:Y:S01]  /*58e0*/  SHFL.BFLY PT, R34, R11, 0x1, 0x1f ;  /* 0x0c201f000b227f89 */ /* 0x000ea200000e0000 */
[----:B------:R-:W4:Y:S01]  /*58f0*/  MUFU.TANH R19, R19 ;  /* 0x0000001300137308 */ /* 0x000f220000002400 */
[----:B---3--:R-:W-:-:S02]  /*5900*/  FSEL R75, R17, -INF , P2 ;  /* 0xff800000114b7808 */ /* 0x008fc40001000000 */
        /* <DEDUP_REMOVED lines=8> */
[----:B------:R-:W-:Y:S02]  /*5990*/  ISETP.GT.AND P2, PT, R38, 0x20, PT ;  /* 0x000000202600780c */ /* 0x000fe40003f44270 */
[----:B------:R-:W-:Y:S02]  /*59a0*/  FMNMX.FTZ R36, R79, R36, !PT ;  /* 0x000000244f247209 */ /* 0x000fe40007810000 */
[----:B--2---:R-:W-:Y:S01]  /*59b0*/  FMNMX.FTZ R11, R11, R34, !PT ;  /* 0x000000220b0b7209 */ /* 0x004fe20007810000 */
[----:B------:R-:W2:Y:S01]  /*59c0*/  MUFU.TANH R22, R22 ;  /* 0x0000001600167308 */ /* 0x000ea20000002400 */
[----:B---3--:R-:W-:Y:S02]  /*59d0*/  FSEL R81, R20, -INF , P3 ;  /* 0xff80000014517808 */ /* 0x008fe40001800000 */
[----:B------:R-:W-:Y:S01]  /*59e0*/  ISETP.GT.AND P3, PT, R38, 0x21, PT ;  /* 0x000000212600780c */ /* 0x000fe20003f64270 */
[----:B0-----:R-:W-:Y:S01]  /*59f0*/  FMUL.FTZ R34, R11, R10 ;  /* 0x0000000a0b227220 */ /* 0x001fe20000410000 */
[----:B------:R-:W-:-:S02]  /*5a00*/  FMNMX.FTZ R36, R81, R36, !PT ;  /* 0x0000002451247209 */ /* 0x000fc40007810000 */
[----:B------:R-:W-:Y:S01]  /*5a10*/  FSETP.NEU.FTZ.AND P1, PT, R11, -INF , PT ;  /* 0xff8000000b00780b */ /* 0x000fe20003f3d000 */
[----:B------:R-:W0:Y:S01]  /*5a20*/  MUFU.TANH R23, R23 ;  /* 0x0000001700177308 */ /* 0x000e220000002400 */
[----:B-1----:R-:W-:Y:S02]  /*5a30*/  FSEL R83, R21, -INF , P2 ;  /* 0xff80000015537808 */ /* 0x002fe40001000000 */
[----:B------:R-:W-:Y:S02]  /*5a40*/  ISETP.GT.AND P2, PT, R38, 0x28, PT ;  /* 0x000000282600780c */ /* 0x000fe40003f44270 */
[----:B------:R-:W-:Y:S02]  /*5a50*/  FMNMX.FTZ R36, R83, R36, !PT ;  /* 0x0000002453247209 */ /* 0x000fe40007810000 */
[----:B------:R-:W-:Y:S01]  /*5a60*/  FSEL R34, R34, RZ, P1 ;  /* 0x000000ff22227208 */ /* 0x000fe20000800000 */
[----:B------:R-:W1:Y:S01]  /*5a70*/  MUFU.TANH R24, R24 ;  /* 0x0000001800187308 */ /* 0x000e620000002400 */
[----:B--2---:R-:W-:-:S02]  /*5a80*/  FSEL R85, R22, -INF , P3 ;  /* 0xff80000016557808 */ /* 0x004fc40001800000 */
[C---:B------:R-:W-:Y:S01]  /*5a90*/  ISETP.GT.AND P3, PT, R38.reuse, 0x29, PT ;  /* 0x000000292600780c */ /* 0x040fe20003f64270 */
[--C-:B------:R-:W-:Y:S01]  /*5aa0*/  FFMA.FTZ R19, R163, R10, -R34.reuse ;  /* 0x0000000aa3137223 */ /* 0x100fe20000010822 */
[----:B------:R-:W-:Y:S01]  /*5ab0*/  FMNMX.FTZ R36, R85, R36, !PT ;  /* 0x0000002455247209 */ /* 0x000fe20007810000 */
[-CC-:B------:R-:W-:Y:S01]  /*5ac0*/  FFMA.FTZ R178, R165, R10.reuse, -R34.reuse ;  /* 0x0000000aa5b27223 */ /* 0x180fe20000010822 */
[-CC-:B------:R-:W-:Y:S01]  /*5ad0*/  FFMA.FTZ R172, R161, R10.reuse, -R34.reuse ;  /* 0x0000000aa1ac7223 */ /* 0x180fe20000010822 */
[----:B------:R-:W2:Y:S01]  /*5ae0*/  MUFU.TANH R25, R25 ;  /* 0x0000001900197308 */ /* 0x000ea20000002400 */
[----:B0-----:R-:W-:Y:S01]  /*5af0*/  FSEL R87, R23, -INF , P2 ;  /* 0xff80000017577808 */ /* 0x001fe20001000000 */
[-CC-:B------:R-:W-:Y:S01]  /*5b00*/  FFMA.FTZ R17, R167, R10.reuse, -R34.reuse ;  /* 0x0000000aa7117223 */ /* 0x180fe20000010822 */
[----:B------:R-:W-:Y:S01]  /*5b10*/  ISETP.GT.AND P2, PT, R38, 0x30, PT ;  /* 0x000000302600780c */ /* 0x000fe20003f44270 */
[--C-:B------:R-:W-:Y:S01]  /*5b20*/  FFMA.FTZ R174, R157, R10, -R34.reuse ;  /* 0x0000000a9dae7223 */ /* 0x100fe20000010822 */
[----:B------:R-:W-:Y:S01]  /*5b30*/  FMNMX.FTZ R36, R87, R36, !PT ;  /* 0x0000002457247209 */ /* 0x000fe20007810000 */
[-CC-:B------:R-:W-:Y:S01]  /*5b40*/  FFMA.FTZ R21, R159, R10.reuse, -R34.reuse ;  /* 0x0000000a9f157223 */ /* 0x180fe20000010822 */
[-CC-:B------:R-:W-:Y:S01]  /*5b50*/  FFMA.FTZ R23, R155, R10.reuse, -R34.reuse ;  /* 0x0000000a9b177223 */ /* 0x180fe20000010822 */
[----:B------:R-:W0:Y:S01]  /*5b60*/  MUFU.TANH R26, R26 ;  /* 0x0000001a001a7308 */ /* 0x000e220000002400 */
[----:B-1----:R-:W-:Y:S01]  /*5b70*/  FSEL R163, R24, -INF , P3 ;  /* 0xff80000018a37808 */ /* 0x002fe20001800000 */
[-CC-:B------:R-:W-:Y:S01]  /*5b80*/  FFMA.FTZ R176, R169, R10.reuse, -R34.reuse ;  /* 0x0000000aa9b07223 */ /* 0x180fe20000010822 */
[C---:B------:R-:W-:Y:S01]  /*5b90*/  ISETP.GT.AND P3, PT, R38.reuse, 0x31, PT ;  /* 0x000000312600780c */ /* 0x040fe20003f64270 */
[--C-:B------:R-:W-:Y:S01]  /*5ba0*/  FFMA.FTZ R168, R153, R10, -R34.reuse ;  /* 0x0000000a99a87223 */ /* 0x100fe20000010822 */
[----:B------:R-:W-:Y:S01]  /*5bb0*/  FMNMX.FTZ R36, R163, R36, !PT ;  /* 0x00000024a3247209 */ /* 0x000fe20007810000 */
[-CC-:B------:R-:W-:Y:S01]  /*5bc0*/  FFMA.FTZ R63, R171, R10.reuse, -R34.reuse ;  /* 0x0000000aab3f7223 */ /* 0x180fe20000010822 */
[-CC-:B------:R-:W-:Y:S01]  /*5bd0*/  FFMA.FTZ R182, R173, R10.reuse, -R34.reuse ;  /* 0x0000000aadb67223 */ /* 0x180fe20000010822 */
[----:B------:R-:W1:Y:S01]  /*5be0*/  MUFU.TANH R27, R27 ;  /* 0x0000001b001b7308 */ /* 0x000e620000002400 */
[----:B--2---:R-:W-:Y:S01]  /*5bf0*/  FSEL R165, R25, -INF , P2 ;  /* 0xff80000019a57808 */ /* 0x004fe20001000000 */
[-CC-:B------:R-:W-:Y:S01]  /*5c00*/  FFMA.FTZ R180, R175, R10.reuse, -R34.reuse ;  /* 0x0000000aafb47223 */ /* 0x180fe20000010822 */
[----:B------:R-:W-:Y:S01]  /*5c10*/  ISETP.GT.AND P2, PT, R38, 0x38, PT ;  /* 0x000000382600780c */ /* 0x000fe20003f44270 */
[--C-:B------:R-:W-:Y:S01]  /*5c20*/  FFMA.FTZ R170, R65, R10, -R34.reuse ;  /* 0x0000000a41aa7223 */ /* 0x100fe20000010822 */
[----:B------:R-:W-:Y:S01]  /*5c30*/  FMNMX.FTZ R36, R165, R36, !PT ;  /* 0x00000024a5247209 */ /* 0x000fe20007810000 */
[-CC-:B------:R-:W-:Y:S01]  /*5c40*/  FFMA.FTZ R164, R59, R10.reuse, -R34.reuse ;  /* 0x0000000a3ba47223 */ /* 0x180fe20000010822 */
[-CC-:B------:R-:W-:Y:S01]  /*5c50*/  FFMA.FTZ R166, R43, R10.reuse, -R34.reuse ;  /* 0x0000000a2ba67223 */ /* 0x180fe20000010822 */
[----:B------:R-:W2:Y:S01]  /*5c60*/  MUFU.TANH R28, R28 ;  /* 0x0000001c001c7308 */ /* 0x000ea20000002400 */
[----:B0-----:R-:W-:Y:S01]  /*5c70*/  FSEL R161, R26, -INF , P3 ;  /* 0xff8000001aa17808 */ /* 0x001fe20001800000 */
[-CC-:B------:R-:W-:Y:S01]  /*5c80*/  FFMA.FTZ R15, R15, R10.reuse, -R34.reuse ;  /* 0x0000000a0f0f7223 */ /* 0x180fe20000010822 */
[C---:B------:R-:W-:Y:S01]  /*5c90*/  ISETP.GT.AND P3, PT, R38.reuse, 0x39, PT ;  /* 0x000000392600780c */ /* 0x040fe20003f64270 */
[--C-:B------:R-:W-:Y:S01]  /*5ca0*/  FFMA.FTZ R152, R45, R10, -R34.reuse ;  /* 0x0000000a2d987223 */ /* 0x100fe20000010822 */
[----:B------:R-:W-:Y:S01]  /*5cb0*/  FMNMX.FTZ R36, R161, R36, !PT ;  /* 0x00000024a1247209 */ /* 0x000fe20007810000 */
[-CC-:B------:R-:W-:Y:S01]  /*5cc0*/  FFMA.FTZ R154, R47, R10.reuse, -R34.reuse ;  /* 0x0000000a2f9a7223 */ /* 0x180fe20000010822 */
[-CC-:B------:R-:W-:Y:S01]  /*5cd0*/  FFMA.FTZ R162, R39, R10.reuse, -R34.reuse ;  /* 0x0000000a27a27223 */ /* 0x180fe20000010822 */
[----:B------:R-:W0:Y:S01]  /*5ce0*/  MUFU.TANH R30, R30 ;  /* 0x0000001e001e7308 */ /* 0x000e220000002400 */
[----:B-1----:R-:W-:Y:S01]  /*5cf0*/  FSEL R167, R27, -INF , P2 ;  /* 0xff8000001ba77808 */ /* 0x002fe20001000000 */
[-CC-:B------:R-:W-:Y:S01]  /*5d00*/  FFMA.FTZ R160, R35, R10.reuse, -R34.reuse ;  /* 0x0000000a23a07223 */ /* 0x180fe20000010822 */
[----:B------:R-:W-:Y:S01]  /*5d10*/  ISETP.GT.AND P2, PT, R38, 0x40, PT ;  /* 0x000000402600780c */ /* 0x000fe20003f44270 */
        /* <DEDUP_REMOVED lines=22> */
[----:B------:R-:W-:Y:S01]  /*5e80*/  FFMA.FTZ R31, R31, R10, -R34 ;  /* 0x0000000a1f1f7223 */ /* 0x000fe20000010822 */
[----:B------:R-:W-:-:S02]  /*5e90*/  ISETP.GT.AND P3, PT, R38, 0x49, PT ;  /* 0x000000492600780c */ /* 0x000fc40003f64270 */
[----:B------:R-:W-:-:S03]  /*5ea0*/  FMNMX.FTZ R36, R157, R36, !PT ;  /* 0x000000249d247209 */ /* 0x000fc60007810000 */
[----:B------:R-:W1:Y:S01]  /*5eb0*/  MUFU.TANH R62, R62 ;  /* 0x0000003e003e7308 */ /* 0x000e620000002400 */
[----:B--2---:R-:W-:Y:S02]  /*5ec0*/  FSEL R159, R40, -INF , P2 ;  /* 0xff800000289f7808 */ /* 0x004fe40001000000 */
[----:B------:R-:W-:Y:S02]  /*5ed0*/  ISETP.GT.AND P2, PT, R38, 0x50, PT ;  /* 0x000000502600780c */ /* 0x000fe40003f44270 */
[----:B------:R-:W-:-:S03]  /*5ee0*/  FMNMX.FTZ R36, R159, R36, !PT ;  /* 0x000000249f247209 */ /* 0x000fc60007810000 */
[----:B------:R-:W2:Y:S01]  /*5ef0*/  MUFU.TANH R58, R58 ;  /* 0x0000003a003a7308 */ /* 0x000ea20000002400 */
[----:B0-----:R-:W-:Y:S02]  /*5f00*/  FSEL R155, R48, -INF , P3 ;  /* 0xff800000309b7808 */ /* 0x001fe40001800000 */
[----:B------:R-:W-:Y:S02]  /*5f10*/  ISETP.GT.AND P3, PT, R38, 0x51, PT ;  /* 0x000000512600780c */ /* 0x000fe40003f64270 */
        /* <DEDUP_REMOVED lines=66> */
[----:B------:R-:W-:Y:S01]  /*6340*/  FSEL R67, R11, RZ, P1 ;  /* 0x000000ff0b437208 */ /* 0x000fe20000800000 */
[-CC-:B------:R-:W-:Y:S01]  /*6350*/  FFMA.FTZ R12, R12, R10.reuse, -R14.reuse ;  /* 0x0000000a0c0c7223 */ /* 0x180fe2000001080e */
[-C--:B------:R-:W-:Y:S01]  /*6360*/  FMUL.FTZ R9, R9, R10.reuse ;  /* 0x0000000a09097220 */ /* 0x080fe20000410000 */
[-CC-:B------:R-:W-:Y:S01]  /*6370*/  FFMA.FTZ R16, R71, R10.reuse, -R14.reuse ;  /* 0x0000000a47107223 */ /* 0x180fe2000001080e */
[-C--:B------:R-:W-:Y:S01]  /*6380*/  FFMA.FTZ R45, R73, R10.reuse, -R14 ;  /* 0x0000000a492d7223 */ /* 0x080fe2000001080e */
        /* <DEDUP_REMOVED lines=31> */
[----:B------:R-:W-:-:S02]  /*6580*/  FFMA.FTZ R183, R183, R10, -R14 ;  /* 0x0000000ab7b77223 */ /* 0x000fc4000001080e */
[----:B------:R-:W2:Y:S01]  /*6590*/  MUFU.EX2 R16, R16 ;  /* 0x0000001000107308 */ /* 0x000ea20000000800 */
[----:B0-----:R-:W-:-:S04]  /*65a0*/  FFMA.FTZ R27, R8, R0, R15 ;  /* 0x00000000081b7223 */ /* 0x001fc8000001000f */
[----:B------:R-:W-:-:S03]  /*65b0*/  FADD.FTZ R27, R180, R27 ;  /* 0x0000001bb41b7221 */ /* 0x000fc60000010000 */
[----:B------:R-:W0:Y:S01]  /*65c0*/  MUFU.EX2 R45, R45 ;  /* 0x0000002d002d7308 */ /* 0x000e220000000800 */
[----:B-1----:R-:W-:-:S04]  /*65d0*/  FFMA.FTZ R0, R9, R3, R12 ;  /* 0x0000000309007223 */ /* 0x002fc8000001000c */
        /* <DEDUP_REMOVED lines=17> */
[-CC-:B------:R-:W-:Y:S01]  /*66f0*/  FFMA.FTZ R34, R153, R10.reuse, -R14.reuse ;  /* 0x0000000a99227223 */ /* 0x180fe2000001080e */
[----:B------:R-:W-:Y:S02]  /*6700*/  FFMA.FTZ R14, R185, R10, -R14 ;  /* 0x0000000ab90e7223 */ /* 0x000fe4000001080e */
        /* <DEDUP_REMOVED lines=95> */
.L_x_8904:
[----:B------:R-:W-:Y:S01]  /*6d00*/  UISETP.GT.AND UP0, UPT, UR54, UR52, UPT ;  /* 0x000000343600728c */ /* 0x000fe2000bf04270 */
[-C--:B------:R-:W-:Y:S01]  /*6d10*/  FMUL.FTZ R88, R88, R8.reuse ;  /* 0x0000000858587220 */ /* 0x080fe20000410000 */
[----:B------:R-:W-:Y:S01]  /*6d20*/  ULEA UR4, UR53, UR41, 0x3 ;  /* 0x0000002935047291 */ /* 0x000fe2000f8e183f */
[-C--:B------:R-:W-:Y:S01]  /*6d30*/  FMUL.FTZ R89, R89, R8.reuse ;  /* 0x0000000859597220 */ /* 0x080fe20000410000 */
[----:B------:R-:W-:Y:S01]  /*6d40*/  UIADD3 UR5, UR54, -0x1, URZ ;  /* 0xffffffff36057890 */ /* 0x000fe2000fffe03f */
[-C--:B------:R-:W-:Y:S01]  /*6d50*/  FMUL.FTZ R92, R92, R8.reuse ;  /* 0x000000085c5c7220 */ /* 0x080fe20000410000 */
[----:B------:R-:W-:Y:S01]  /*6d60*/  UIADD3 UR4, UR4, 0x28860, URZ ;  /* 0x0002886004047890 */ /* 0x000fe2000fffe03f */
[----:B------:R-:W-:Y:S01]  /*6d70*/  PLOP3.LUT P1, PT, PT, PT, UP0, 0x80, 0x0 ;  /* 0x000000000000781c */ /* 0x000fe20003f2f008 */
[----:B------:R-:W-:Y:S01]  /*6d80*/  UMOV UR55, UR47 ;  /* 0x0000002f00377c82 */ /* 0x000fe20008000000 */
[----:B------:R-:W-:Y:S01]  /*6d90*/  UMOV UR53, UR48 ;  /* 0x0000003000357c82 */ /* 0x000fe20008000000 */
        /* <DEDUP_REMOVED lines=99> */
[----:B------:R-:W-:-:S05]  /*73d0*/  UMOV UR54, UR5 ;  /* 0x0000000500367c82 */ /* 0x000fca0008000000 */
.L_x_8894:
[----:B------:R-:W-:-:S06]  /*73e0*/  UISETP.GE.AND UP0, UPT, UR54, UR39, UPT ;  /* 0x000000273600728c */ /* 0x000fcc000bf06270 */
[----:B------:R-:W-:-:S13]  /*73f0*/  PLOP3.LUT P1, PT, PT, PT, UP0, 0x80, 0x0 ;  /* 0x000000000000781c */ /* 0x000fda0003f2f008 */
[----:B------:R-:W-:Y:S05]  /*7400*/  @!P1 BRA `(.L_x_8906) ;  /* 0x0000002800149947 */ /* 0x000fea0003800000 */
[C---:B------:R-:W-:Y:S01]  /*7410*/  VIADD R7, R2.reuse, 0x8 ;  /* 0x0000000802077836 */ /* 0x040fe20000000000 */
[----:B------:R-:W-:Y:S01]  /*7420*/  MOV R6, R11 ;  /* 0x0000000b00067202 */ /* 0x000fe20000000f00 */
[----:B------:R-:W-:Y:S01]  /*7430*/  IMAD.MOV.U32 R8, RZ, RZ, R13 ;  /* 0x000000ffff087224 */ /* 0x000fe200078e000d */
[----:B------:R-:W-:Y:S01]  /*7440*/  IADD3 R2, -R2, 0xb, RZ ;  /* 0x0000000b02027810 */ /* 0x000fe20007ffe1ff */
[----:B------:R-:W-:Y:S01]  /*7450*/  UMOV UR49, UR47 ;  /* 0x0000002f00317c82 */ /* 0x000fe20008000000 */
[----:B------:R-:W-:Y:S01]  /*7460*/  UMOV UR42, UR48 ;  /* 0x00000030002a7c82 */ /* 0x000fe20008000000 */
[----:B------:R-:W-:-:S05]  /*7470*/  ULDC UR38, c[0x0][0x9d8] ;  /* 0x0002760000267ab9 */ /* 0x000fca0000000800 */
.L_x_8917:
        /* <DEDUP_REMOVED lines=9> */
.L_x_8908:
[----:B------:R-:W-:Y:S01]  /*7510*/  ULEA UR4, UR48, UR41, 0x3 ;  /* 0x0000002930047291 */ /* 0x000fe2000f8e183f */
[----:B------:R-:W-:-:S05]  /*7520*/  IMAD.U32 R9, RZ, RZ, UR47 ;  /* 0x0000002fff097e24 */ /* 0x000fca000f8e00ff */
[----:B------:R-:W-:-:S04]  /*7530*/  SHF.L.U32 R9, R9, 0x1f, RZ ;  /* 0x0000001f09097819 */ /* 0x000fc800000006ff */
[----:B------:R0:W1:Y:S01]  /*7540*/  SYNCS.PHASECHK.TRANS64.TRYWAIT P1, [UR4+0x28830], R9 ;  /* 0x02883009ff0075a7 */ /* 0x0000620008020144 */
[----:B------:R-:W-:Y:S05]  /*7550*/  @!P0 BRA `(.L_x_8909) ;  /* 0x0000000000048947 */ /* 0x000fea0003800000 */
[----:B------:R-:W-:Y:S01]  /*7560*/  BPT.TRAP 0x1 ;  /* 0x000000040000795c */ /* 0x000fe20000300000 */
.L_x_8909:
[----:B-1----:R-:W-:Y:S05]  /*7570*/  @P1 BRA `(.L_x_8907) ;  /* 0x0000000000081947 */ /* 0x002fea0003800000 */
[----:B------:R-:W1:Y:S02]  /*7580*/  SYNCS.PHASECHK.TRANS64.TRYWAIT P1, [UR4+0x28830], R9 ;  /* 0x02883009ff0075a7 */ /* 0x000e640008020144 */
[----:B-1----:R-:W-:Y:S05]  /*7590*/  @!P1 BRA `(.L_x_8910) ;  /* 0x0000008400cc9947 */ /* 0x002fea0003800000 */
.L_x_8907:
        /* <DEDUP_REMOVED lines=46> */
.L_x_8912:
[----:B------:R-:W-:Y:S01]  /*7880*/  ULEA UR4, UR42, UR41, 0x3 ;  /* 0x000000292a047291 */ /* 0x000fe2000f8e183f */
[----:B01----:R-:W-:-:S04]  /*7890*/  MOV R9, UR49 ;  /* 0x0000003100097c02 */ /* 0x003fc80008000f00 */
[----:B------:R-:W-:-:S04]  /*78a0*/  SHF.L.U32 R9, R9, 0x1f, RZ ;  /* 0x0000001f09097819 */ /* 0x000fc800000006ff */
[----:B------:R0:W1:Y:S01]  /*78b0*/  SYNCS.PHASECHK.TRANS64.TRYWAIT P1, [UR4+0x28850], R9 ;  /* 0x02885009ff0075a7 */ /* 0x0000620008020144 */
[----:B------:R-:W-:Y:S05]  /*78c0*/  @!P0 BRA `(.L_x_8913) ;  /* 0x0000000000048947 */ /* 0x000fea0003800000 */
[----:B------:R-:W-:Y:S01]  /*78d0*/  BPT.TRAP 0x1 ;  /* 0x000000040000795c */ /* 0x000fe20000300000 */
.L_x_8913:
[----:B-1----:R-:W-:Y:S05]  /*78e0*/  @P1 BRA `(.L_x_8911) ;  /* 0x0000000000081947 */ /* 0x002fea0003800000 */
[----:B------:R-:W1:Y:S02]  /*78f0*/  SYNCS.PHASECHK.TRANS64.TRYWAIT P1, [UR4+0x28850], R9 ;  /* 0x02885009ff0075a7 */ /* 0x000e640008020144 */
[----:B-1----:R-:W-:Y:S05]  /*7900*/  @!P1 BRA `(.L_x_8914) ;  /* 0x0000008400089947 */ /* 0x002fea0003800000 */
.L_x_8911:
        /* <DEDUP_REMOVED lines=49> */
.L_x_8915:
        /* <DEDUP_REMOVED lines=84> */
[----:B---3--:R-:W-:Y:S01]  /*8160*/  FMNMX.FTZ R12, R21, R12, !PT ;  /* 0x0000000c150c7209 */ /* 0x008fe20007810000 */
[----:B------:R-:W-:-:S04]  /*8170*/  UIADD3 UR4, UR4, 0x28840, URZ ;  /* 0x0002884004047890 */ /* 0x000fc8000fffe03f */
[----:B------:R-:W-:Y:S02]  /*8180*/  UPRMT UR4, UR43, 0x654, UR4 ;  /* 0x000006542b047896 */ /* 0x000fe40008000004 */
[----:B------:R-:W3:Y:S01]  /*8190*/  MUFU.TANH R163, R163 ;  /* 0x000000a300a37308 */ /* 0x000ee20000002400 */
[----:B0-----:R-:W-:-:S06]  /*81a0*/  FMNMX.FTZ R10, R161, R10, !PT ;  /* 0x0000000aa10a7209 */ /* 0x001fcc0007810000 */
[----:B------:R-:W-:Y:S01]  /*81b0*/  SYNCS.ARRIVE.TRANS64.RED.A1T0 RZ, [UR4], RZ ;  /* 0x000000ffffff79a7 */ /* 0x000fe20008100404 */
        /* <DEDUP_REMOVED lines=103> */
[----:B-1----:R-:W-:Y:S02]  /*8830*/  FMNMX.FTZ R10, R203, R10, !PT ;  /* 0x0000000acb0a7209 */ /* 0x002fe40007810000 */
[----:B---3--:R-:W-:-:S05]  /*8840*/  FMNMX.FTZ R12, R87, R12, !PT ;  /* 0x0000000c570c7209 */ /* 0x008fca0007810000 */
[----:B------:R-:W1:Y:S01]  /*8850*/  SHFL.BFLY PT, R13, R12, 0x2, 0x1f ;  /* 0x0c401f000c0d7f89 */ /* 0x000e6200000e0000 */
[----:B0-----:R-:W-:Y:S02]  /*8860*/  FMNMX.FTZ R14, R205, R10, !PT ;  /* 0x0000000acd0e7209 */ /* 0x001fe40007810000 */
[----:B------:R-:W0:Y:S03]  /*8870*/  LDC R10, c[0x0][0x988] ;  /* 0x00026200ff0a7b82 */ /* 0x000e260000000800 */
[----:B------:R-:W3:Y:S01]  /*8880*/  SHFL.BFLY PT, R11, R14, 0x2, 0x1f ;  /* 0x0c401f000e0b7f89 */ /* 0x000ee200000e0000 */
[----:B-1----:R-:W-:-:S05]  /*8890*/  FMNMX.FTZ R18, R12, R13, !PT ;  /* 0x0000000d0c127209 */ /* 0x002fca0007810000 */
[----:B------:R-:W1:Y:S01]  /*88a0*/  SHFL.BFLY PT, R13, R18, 0x1, 0x1f ;  /* 0x0c201f00120d7f89 */ /* 0x000e6200000e0000 */
[----:B---3--:R-:W-:-:S05]  /*88b0*/  FMNMX.FTZ R16, R14, R11, !PT ;  /* 0x0000000b0e107209 */ /* 0x008fca0007810000 */
[----:B------:R-:W3:Y:S01]  /*88c0*/  SHFL.BFLY PT, R11, R16, 0x1, 0x1f ;  /* 0x0c201f00100b7f89 */ /* 0x000ee200000e0000 */
[----:B-1----:R-:W-:-:S05]  /*88d0*/  FMNMX.FTZ R13, R18, R13, !PT ;  /* 0x0000000d120d7209 */ /* 0x002fca0007810000 */
[----:B------:R-:W-:Y:S01]  /*88e0*/  FADD.FTZ R207, -R13, R8 ;  /* 0x000000080dcf7221 */ /* 0x000fe20000010100 */
[----:B---3--:R-:W-:-:S05]  /*88f0*/  FMNMX.FTZ R11, R16, R11, !PT ;  /* 0x0000000b100b7209 */ /* 0x008fca0007810000 */
[CC--:B0-----:R-:W-:Y:S01]  /*8900*/  FMUL.FTZ R8, R11.reuse, R10.reuse ;  /* 0x0000000a0b087220 */ /* 0x0c1fe20000410000 */
        /* <DEDUP_REMOVED lines=70> */
[----:B------:R-:W-:-:S05]  /*8d70*/  FFMA.FTZ R85, R85, R10, -R8 ;  /* 0x0000000a55557223 */ /* 0x000fca0000010808 */
[----:B------:R-:W3:Y:S01]  /*8d80*/  MUFU.EX2 R12, R12 ;  /* 0x0000000c000c7308 */ /* 0x000ee20000000800 */
[----:B-1----:R-:W-:-:S07]  /*8d90*/  FFMA.FTZ R3, R6, R3, R181 ;  /* 0x0000000306037223 */ /* 0x002fce00000100b5 */
[----:B------:R-:W1:Y:S01]  /*8da0*/  MUFU.EX2 R182, R182 ;  /* 0x000000b600b67308 */ /* 0x000e620000000800 */
[----:B0-----:R-:W-:-:S07]  /*8db0*/  FADD.FTZ R17, R153, R0 ;  /* 0x0000000099117221 */ /* 0x001fce0000010000 */
[----:B------:R-:W0:Y:S01]  /*8dc0*/  MUFU.EX2 R183, R183 ;  /* 0x000000b700b77308 */ /* 0x000e220000000800 */
[----:B---3--:R-:W-:-:S07]  /*8dd0*/  FADD.FTZ R0, R12, R3 ;  /* 0x000000030c007221 */ /* 0x008fce0000010000 */
[----:B------:R-:W3:Y:S01]  /*8de0*/  MUFU.EX2 R155, R155 ;  /* 0x0000009b009b7308 */ /* 0x000ee20000000800 */
[----:B-1----:R-:W-:Y:S01]  /*8df0*/  FADD.FTZ R32, R182, R17 ;  /* 0x00000011b6207221 */ /* 0x002fe20000010000 */
[----:B------:R-:W-:-:S06]  /*8e00*/  FFMA.FTZ R17, R53, R10, -R8 ;  /* 0x0000000a35117223 */ /* 0x000fcc0000010808 */
[----:B------:R-:W1:Y:S01]  /*8e10*/  MUFU.EX2 R14, R14 ;  /* 0x0000000e000e7308 */ /* 0x000e620000000800 */
[----:B0-----:R-:W-:-:S07]  /*8e20*/  FADD.FTZ R3, R183, R0 ;  /* 0x00000000b7037221 */ /* 0x001fce0000010000 */
[----:B------:R-:W0:Y:S01]  /*8e30*/  MUFU.EX2 R176, R176 ;  /* 0x000000b000b07308 */ /* 0x000e220000000800 */
[----:B---3--:R-:W-:-:S07]  /*8e40*/  FADD.FTZ R19, R155, R32 ;  /* 0x000000209b137221 */ /* 0x008fce0000010000 */
[----:B------:R-:W3:Y:S01]  /*8e50*/  MUFU.EX2 R177, R177 ;  /* 0x000000b100b17308 */ /* 0x000ee20000000800 */
[----:B-1----:R-:W-:-:S07]  /*8e60*/  FADD.FTZ R0, R14, R3 ;  /* 0x000000030e007221 */ /* 0x002fce0000010000 */
[----:B------:R-:W1:Y:S01]  /*8e70*/  MUFU.EX2 R157, R157 ;  /* 0x0000009d009d7308 */ /* 0x000e620000000800 */
[----:B0-----:R-:W-:-:S07]  /*8e80*/  FADD.FTZ R32, R176, R19 ;  /* 0x00000013b0207221 */ /* 0x001fce0000010000 */
[----:B------:R-:W0:Y:S01]  /*8e90*/  MUFU.EX2 R16, R16 ;  /* 0x0000001000107308 */ /* 0x000e220000000800 */
[----:B---3--:R-:W-:-:S07]  /*8ea0*/  FADD.FTZ R3, R177, R0 ;  /* 0x00000000b1037221 */ /* 0x008fce0000010000 */
[----:B------:R-:W3:Y:S01]  /*8eb0*/  MUFU.EX2 R178, R178 ;  /* 0x000000b200b27308 */ /* 0x000ee20000000800 */
[----:B-1----:R-:W-:Y:S01]  /*8ec0*/  FADD.FTZ R19, R157, R32 ;  /* 0x000000209d137221 */ /* 0x002fe20000010000 */
[-CC-:B------:R-:W-:Y:S01]  /*8ed0*/  FFMA.FTZ R32, R55, R10.reuse, -R8.reuse ;  /* 0x0000000a37207223 */ /* 0x180fe20000010808 */
[----:B------:R-:W-:-:S05]  /*8ee0*/  FFMA.FTZ R8, R87, R10, -R8 ;  /* 0x0000000a57087223 */ /* 0x000fca0000010808 */
        /* <DEDUP_REMOVED lines=102> */
[----:B0-----:R-:W-:-:S03]  /*9550*/  FADD.FTZ R0, R189, R0 ;  /* 0x00000000bd007221 */ /* 0x001fc60000010000 */
[----:B---3--:R-:W-:Y:S01]  /*9560*/  FADD.FTZ R3, R8, R3 ;  /* 0x0000000308037221 */ /* 0x008fe20000010000 */
[----:B------:R-:W-:Y:S06]  /*9570*/  @!P0 BRA `(.L_x_8916) ;  /* 0x0000000000048947 */ /* 0x000fec0003800000 */
[----:B------:R-:W-:Y:S01]  /*9580*/  BPT.TRAP 0x1 ;  /* 0x000000040000795c */ /* 0x000fe20000300000 */
.L_x_8916:
[----:B------:R-:W-:Y:S01]  /*9590*/  UISETP.GT.AND UP0, UPT, UR54, UR39, UPT ;  /* 0x000000273600728c */ /* 0x000fe2000bf04270 */
[----:B------:R-:W-:Y:S01]  /*95a0*/  F2FP.F16.F32.PACK_AB R178, R159, R178 ;  /* 0x000000b29fb2723e */ /* 0x000fe200000000ff */
[----:B------:R-:W-:Y:S01]  /*95b0*/  ULEA UR4, UR42, UR41, 0x3 ;  /* 0x000000292a047291 */ /* 0x000fe2000f8e183f */
[----:B------:R-:W-:Y:S01]  /*95c0*/  F2FP.F16.F32.PACK_AB R180, R153, R180 ;  /* 0x000000b499b4723e */ /* 0x000fe200000000ff */
[----:B------:R-:W-:Y:S01]  /*95d0*/  UIADD3 UR5, UR54, -0x1, URZ ;  /* 0xffffffff36057890 */ /* 0x000fe2000fffe03f */
[----:B------:R-:W-:Y:S01]  /*95e0*/  F2FP.F16.F32.PACK_AB R182, R155, R182 ;  /* 0x000000b69bb6723e */ /* 0x000fe200000000ff */
[----:B------:R-:W-:Y:S01]  /*95f0*/  UIADD3 UR4, UR4, 0x28860, URZ ;  /* 0x0002886004047890 */ /* 0x000fe2000fffe03f */
[----:B------:R-:W-:Y:S01]  /*9600*/  PLOP3.LUT P1, PT, PT, PT, UP0, 0x80, 0x0 ;  /* 0x000000000000781c */ /* 0x000fe20003f2f008 */
[----:B------:R-:W-:Y:S01]  /*9610*/  UMOV UR49, UR47 ;  /* 0x0000002f00317c82 */ /* 0x000fe20008000000 */
[----:B------:R-:W-:Y:S01]  /*9620*/  UMOV UR42, UR48 ;  /* 0x00000030002a7c82 */ /* 0x000fe20008000000 */
[----:B------:R-:W-:Y:S01]  /*9630*/  UPRMT UR4, UR43, 0x654, UR4 ;  /* 0x000006542b047896 */ /* 0x000fe20008000004 */
[----:B------:R-:W-:Y:S01]  /*9640*/  F2FP.F16.F32.PACK_AB R176, R157, R176 ;  /* 0x000000b09db0723e */ /* 0x000fe200000000ff */
[----:B------:R-:W-:Y:S01]  /*9650*/  UMOV UR54, UR5 ;  /* 0x0000000500367c82 */ /* 0x000fe20008000000 */
[----:B------:R-:W-:Y:S01]  /*9660*/  F2FP.F16.F32.PACK_AB R172, R161, R172 ;  /* 0x000000aca1ac723e */ /* 0x000fe200000000ff */
[----:B------:R-:W-:Y:S01]  /*9670*/  FMUL.FTZ R90, R90, R6 ;  /* 0x000000065a5a7220 */ /* 0x000fe20000410000 */
[----:B------:R-:W-:Y:S01]  /*9680*/  F2FP.F16.F32.PACK_AB R174, R163, R174 ;  /* 0x000000aea3ae723e */ /* 0x000fe200000000ff */
[----:B------:R-:W-:Y:S01]  /*9690*/  FMUL.FTZ R91, R91, R6 ;  /* 0x000000065b5b7220 */ /* 0x000fe20000410000 */
[----:B------:R-:W-:Y:S01]  /*96a0*/  F2FP.F16.F32.PACK_AB R168, R165, R168 ;  /* 0x000000a8a5a8723e */ /* 0x000fe200000000ff */
[----:B------:R-:W-:Y:S01]  /*96b0*/  FMUL.FTZ R94, R94, R6 ;  /* 0x000000065e5e7220 */ /* 0x000fe20000410000 */
[----:B------:R-:W-:Y:S01]  /*96c0*/  SYNCS.ARRIVE.TRANS64.RED.A1T0 RZ, [UR4], RZ ;  /* 0x000000ffffff79a7 */ /* 0x000fe20008100404 */
        /* <DEDUP_REMOVED lines=89> */
.L_x_8906:
[----:B------:R-:W-:Y:S06]  /*9c60*/  BAR.ARV 0x8, 0x180 ;  /* 0x0206000000007b1d */ /* 0x000fec0000002000 */
[----:B------:R-:W-:Y:S05]  /*9c70*/  @!P0 BRA `(.L_x_8918) ;  /* 0x0000000000048947 */ /* 0x000fea0003800000 */
[----:B------:R-:W-:Y:S01]  /*9c80*/  BPT.TRAP 0x1 ;  /* 0x000000040000795c */ /* 0x000fe20000300000 */
.L_x_8918:
[----:B------:R-:W-:Y:S01]  /*9c90*/  ULEA UR5, UR48, UR41, 0x3 ;  /* 0x0000002930057291 */ /* 0x000fe2000f8e183f */
[----:B--2---:R-:W-:-:S04]  /*9ca0*/  MOV R2, UR47 ;  /* 0x0000002f00027c02 */ /* 0x004fc80008000f00 */
[----:B------:R-:W-:-:S04]  /*9cb0*/  SHF.L.U32 R2, R2, 0x1f, RZ ;  /* 0x0000001f02027819 */ /* 0x000fc800000006ff */
[----:B------:R0:W1:Y:S01]  /*9cc0*/  SYNCS.PHASECHK.TRANS64.TRYWAIT P1, [UR5+0x28850], R2 ;  /* 0x02885002ff0075a7 */ /* 0x0000620008020145 */
[----:B------:R-:W-:Y:S05]  /*9cd0*/  @!P0 BRA `(.L_x_8919) ;  /* 0x0000000000048947 */ /* 0x000fea0003800000 */
[----:B------:R-:W-:Y:S01]  /*9ce0*/  BPT.TRAP 0x1 ;  /* 0x000000040000795c */ /* 0x000fe20000300000 */
.L_x_8919:
[----:B-1----:R-:W-:Y:S05]  /*9cf0*/  @P1 BRA `(.L_x_8920) ;  /* 0x0000000000081947 */ /* 0x002fea0003800000 */
[----:B------:R-:W1:Y:S02]  /*9d00*/  SYNCS.PHASECHK.TRANS64.TRYWAIT P1, [UR5+0x28850], R2 ;  /* 0x02885002ff0075a7 */ /* 0x000e640008020145 */
[----:B-1----:R-:W-:Y:S05]  /*9d10*/  @!P1 BRA `(.L_x_8921) ;  /* 0x00000060001c9947 */ /* 0x002fea0003800000 */
.L_x_8920:
        /* <DEDUP_REMOVED lines=8> */
[----:B------:R-:W-:-:S04]  /*9da0*/  ULEA UR48, UR48, UR41, 0xb ;  /* 0x0000002930307291 */ /* 0x000fc8000f8e583f */
[----:B------:R-:W-:-:S03]  /*9db0*/  UIADD3 UR4, UR48, 0x80, URZ ;  /* 0x0000008030047890 */ /* 0x000fc6000fffe03f */
[----:B------:R-:W-:-:S06]  /*9dc0*/  UMOV UR6, UR48 ;  /* 0x0000003000067c82 */ /* 0x000fcc0008000000 */
        /* <DEDUP_REMOVED lines=11> */
[----:B------:R-:W-:-:S02]  /*9e80*/  IMAD.MOV.U32 R2, RZ, RZ, RZ ;  /* 0x000000ffff027224 */ /* 0x000fc400078e00ff */
[----:B-1----:R-:W-:Y:S02]  /*9e90*/  FADD.FTZ R12, R4, R7 ;  /* 0x00000007040c7221 */ /* 0x002fe40000010000 */
[----:B------:R-:W-:Y:S01]  /*9ea0*/  FSETP.NE.FTZ.AND P1, PT, R9, RZ, PT ;  /* 0x000000ff0900720b */ /* 0x000fe20003f35000 */
[----:B------:R-:W-:Y:S02]  /*9eb0*/  IMAD.MOV.U32 R7, RZ, RZ, RZ ;  /* 0x000000ffff077224 */ /* 0x000fe400078e00ff */
        /* <DEDUP_REMOVED lines=52> */
.L_x_8922:
        /* <DEDUP_REMOVED lines=68> */
.L_x_8886:
        /* <DEDUP_REMOVED lines=27> */
[----:B------:R-:W-:Y:S02]  /*a7f0*/  LOP3.LUT R5, R5, 0xfffffffc, RZ, 0xc0, !PT ;  /* 0xfffffffc05057812 */ /* 0x000fe400078ec0ff */
[C---:B------:R-:W-:Y:S01]  /*a800*/  IADD3 R18, R4.reuse, -R7, RZ ;  /* 0x8000000704127210 */ /* 0x040fe20007ffe0ff */
[----:B------:R-:W3:Y:S01]  /*a810*/  @P0 LDC R27, c[0x0][0xbec] ;  /* 0x0002fb00ff1b0b82 */ /* 0x000ee20000000800 */
[----:B------:R-:W-:Y:S01]  /*a820*/  SHF.R.S32.HI R7, RZ, 0x7, R2 ;  /* 0x00000007ff077819 */ /* 0x000fe20000011402 */
[----:B------:R-:W-:Y:S01]  /*a830*/  IMAD.IADD R5, R4, 0x1, -R5 ;  /* 0x0000000104057824 */ /* 0x000fe200078e0a05 */
[----:B------:R-:W-:Y:S01]  /*a840*/  SHF.R.S32.HI R9, RZ, 0x1f, R18 ;  /* 0x0000001fff097819 */ /* 0x000fe20000011412 */
[----:B----4-:R-:W-:Y:S01]  /*a850*/  IMAD R21, R21, R16, UR11 ;  /* 0x0000000b15157e24 */ /* 0x010fe2000f8e0210 */
[----:B------:R-:W-:-:S02]  /*a860*/  LEA.HI R2, R2, R7, RZ, 0x1 ;  /* 0x0000000702027211 */ /* 0x000fc400078f08ff */
[-C--:B------:R-:W-:Y:S01]  /*a870*/  LEA.HI R23, R9, R18.reuse, RZ, 0x2 ;  /* 0x0000001209177211 */ /* 0x080fe200078f10ff */
[----:B------:R-:W4:Y:S01]  /*a880*/  @P0 LDC R20, c[0x0][0xbf0] ;  /* 0x0002fc00ff140b82 */ /* 0x000f220000000800 */
[----:B------:R-:W-:Y:S01]  /*a890*/  LOP3.LUT R2, R2, 0x3fffffe, RZ, 0xc0, !PT ;  /* 0x03fffffe02027812 */ /* 0x000fe200078ec0ff */
[----:B0-----:R-:W-:Y:S01]  /*a8a0*/  IMAD R12, R14, UR10, RZ ;  /* 0x0000000a0e0c7c24 */ /* 0x001fe2000f8e02ff */
[--C-:B------:R-:W-:Y:S02]  /*a8b0*/  SHF.R.S32.HI R6, RZ, 0x2, R23.reuse ;  /* 0x00000002ff067819 */ /* 0x100fe40000011417 */
[----:B------:R-:W-:Y:S01]  /*a8c0*/  SHF.R.S32.HI R11, RZ, 0x1f, R23 ;  /* 0x0000001fff0b7819 */ /* 0x000fe20000011417 */
[----:B------:R-:W-:Y:S01]  /*a8d0*/  IMAD.IADD R2, R7, 0x1, -R2 ;  /* 0x0000000107027824 */ /* 0x000fe200078e0a02 */
[----:B------:R-:W-:Y:S02]  /*a8e0*/  LEA.HI R9, R9, R18, RZ, 0x5 ;  /* 0x0000001209097211 */ /* 0x000fe400078f28ff */
[----:B------:R-:W-:-:S02]  /*a8f0*/  LEA.HI R11, R11, R6, RZ, 0x3 ;  /* 0x000000060b0b7211 */ /* 0x000fc400078f18ff */
[----:B------:R-:W-:Y:S02]  /*a900*/  SHF.R.S32.HI R7, RZ, 0x5, R9 ;  /* 0x00000005ff077819 */ /* 0x000fe40000011409 */
[----:B------:R-:W-:Y:S01]  /*a910*/  LOP3.LUT R11, R11, 0xfffffff8, RZ, 0xc0, !PT ;  /* 0xfffffff80b0b7812 */ /* 0x000fe200078ec0ff */
[----:B------:R-:W0:Y:S01]  /*a920*/  @P0 LDC R9, c[0x0][0xbec] ;  /* 0x0002fb00ff090b82 */ /* 0x000e220000000800 */
[----:B------:R-:W-:Y:S02]  /*a930*/  LOP3.LUT R23, R23, 0x7ffffffc, RZ, 0xc0, !PT ;  /* 0x7ffffffc17177812 */ /* 0x000fe400078ec0ff */
[----:B------:R-:W-:Y:S02]  /*a940*/  IADD3 R4, R6, -R11, RZ ;  /* 0x8000000b06047210 */ /* 0x000fe40007ffe0ff */
[----:B------:R-:W-:-:S03]  /*a950*/  LEA.HI R6, R5, R5, RZ, 0x1 ;  /* 0x0000000505067211 */ /* 0x000fc600078f08ff */
[----:B------:R-:W5:Y:S01]  /*a960*/  LDC.64 R10, c[0x0][0xbd8] ;  /* 0x0002f600ff0a7b82 */ /* 0x000f620000000a00 */
[----:B------:R-:W-:Y:S01]  /*a970*/  IMAD R7, R7, 0x10, R4 ;  /* 0x0000001007077824 */ /* 0x000fe200078e0204 */
[----:B------:R-:W-:Y:S02]  /*a980*/  LOP3.LUT R6, R6, 0x1ffffffe, RZ, 0xc0, !PT ;  /* 0x1ffffffe06067812 */ /* 0x000fe400078ec0ff */
[----:B------:R-:W-:Y:S02]  /*a990*/  MOV R4, UR4 ;  /* 0x0000000400047c02 */ /* 0x000fe40008000f00 */
[----:B------:R-:W-:Y:S01]  /*a9a0*/  LEA R2, R2, R7, 0x6 ;  /* 0x0000000702027211 */ /* 0x000fe200078e30ff */
[----:B------:R-:W-:Y:S02]  /*a9b0*/  IMAD.IADD R25, R5, 0x1, -R6 ;  /* 0x0000000105197824 */ /* 0x000fe400078e0a06 */
[----:B------:R-:W-:Y:S01]  /*a9c0*/  IMAD.U32 R5, RZ, RZ, UR5 ;  /* 0x00000005ff057e24 */ /* 0x000fe2000f8e00ff */
        /* <DEDUP_REMOVED lines=9> */
[----:B------:R-:W-:Y:S01]  /*aa60*/  ULDC.64 UR6, c[0x0][0xb48] ;  /* 0x0002d20000067ab9 */ /* 0x000fe20000000a00 */
[----:B-----5:R-:W-:Y:S01]  /*aa70*/  IMAD R8, R10, UR10, RZ ;  /* 0x0000000a0a087c24 */ /* 0x020fe2000f8e02ff */
[----:B------:R-:W-:Y:S01]  /*aa80*/  IADD3 R16, R2, 0x8, RZ ;  /* 0x0000000802107810 */ /* 0x000fe20007ffe0ff */
[----:B------:R-:W-:-:S04]  /*aa90*/  IMAD.WIDE.U32 R4, R10, UR12, R4 ;  /* 0x0000000c0a047c25 */ /* 0x000fc8000f8e0004 */
[----:B------:R-:W-:Y:S02]  /*aaa0*/  IMAD R11, R11, UR12, R8 ;  /* 0x0000000c0b0b7c24 */ /* 0x000fe4000f8e0208 */
[----:B------:R-:W-:Y:S01]  /*aab0*/  IMAD R8, R19, 0x80, R6 ;  /* 0x0000008013087824 */ /* 0x000fe200078e0206 */
[----:B------:R-:W-:Y:S01]  /*aac0*/  MOV R6, UR4 ;  /* 0x0000000400067c02 */ /* 0x000fe20008000f00 */
[----:B------:R-:W-:Y:S01]  /*aad0*/  IMAD.IADD R5, R5, 0x1, R11 ;  /* 0x0000000105057824 */ /* 0x000fe200078e020b */
[----:B------:R-:W-:Y:S01]  /*aae0*/  ULDC.64 UR4, c[0x0][0xbe0] ;  /* 0x0002f80000047ab9 */ /* 0x000fe20000000a00 */
[----:B0-----:R-:W-:Y:S01]  /*aaf0*/  @P0 IMAD.HI.U32 R10, R8, R9, RZ ;  /* 0x00000009080a0227 */ /* 0x001fe200078e00ff */
[----:B------:R-:W-:-:S03]  /*ab00*/  MOV R11, R8 ;  /* 0x00000008000b7202 */ /* 0x000fc60000000f00 */
[----:B------:R-:W-:Y:S01]  /*ab10*/  IMAD.MOV.U32 R9, RZ, RZ, R8 ;  /* 0x000000ffff097224 */ /* 0x000fe200078e0008 */
[----:B-1----:R-:W-:Y:S01]  /*ab20*/  @P0 SHF.R.U32.HI R9, RZ, R13, R10 ;  /* 0x0000000dff090219 */ /* 0x002fe2000001160a */
[----:B------:R-:W-:Y:S01]  /*ab30*/  IMAD R13, R15, UR12, R12 ;  /* 0x0000000c0f0d7c24 */ /* 0x000fe2000f8e020c */
[----:B------:R-:W-:Y:S01]  /*ab40*/  SHF.R.S32.HI R12, RZ, 0x1f, R21 ;  /* 0x0000001fff0c7819 */ /* 0x000fe20000011415 */
[----:B------:R-:W-:-:S04]  /*ab50*/  IMAD.WIDE.U32 R6, R14, UR12, R6 ;  /* 0x0000000c0e067c25 */ /* 0x000fc8000f8e0006 */
[----:B---3--:R-:W-:-:S04]  /*ab60*/  @P0 IMAD.HI.U32 R27, R8, R27, RZ ;  /* 0x0000001b081b0227 */ /* 0x008fc800078e00ff */
[----:B------:R-:W-:Y:S01]  /*ab70*/  IMAD.IADD R7, R7, 0x1, R13 ;  /* 0x0000000107077824 */ /* 0x000fe200078e020d */
[----:B----4-:R-:W-:Y:S01]  /*ab80*/  @P0 SHF.R.U32.HI R11, RZ, R20, R27 ;  /* 0x00000014ff0b0219 */ /* 0x010fe2000001161b */
[----:B------:R-:W-:Y:S02]  /*ab90*/  IMAD R13, R12, UR6, RZ ;  /* 0x000000060c0d7c24 */ /* 0x000fe4000f8e02ff */
[----:B------:R-:W-:Y:S01]  /*aba0*/  IMAD.WIDE.U32 R4, R21, UR4, R4 ;  /* 0x0000000415047c25 */ /* 0x000fe2000f8e0004 */
[----:B------:R-:W-:-:S03]  /*abb0*/  IADD3 R14, -R11, RZ, RZ ;  /* 0x000000ff0b0e7210 */ /* 0x000fc60007ffe1ff */
[----:B------:R-:W-:Y:S01]  /*abc0*/  IMAD R10, R12, UR4, RZ ;  /* 0x000000040c0a7c24 */ /* 0x000fe2000f8e02ff */
[----:B------:R-:W-:Y:S01]  /*abd0*/  IADD3 R4, P0, R9, R4, RZ ;  /* 0x0000000409047210 */ /* 0x000fe20007f1e0ff */
[C---:B------:R-:W-:Y:S01]  /*abe0*/  IMAD R15, R21.reuse, UR7, R13 ;  /* 0x00000007150f7c24 */ /* 0x040fe2000f8e020d */
[--C-:B------:R-:W-:Y:S01]  /*abf0*/  SHF.R.S32.HI R13, RZ, 0x1f, R9.reuse ;  /* 0x0000001fff0d7819 */ /* 0x100fe20000011409 */
[----:B------:R-:W-:Y:S02]  /*ac00*/  IMAD.MOV R9, RZ, RZ, -R9 ;  /* 0x000000ffff097224 */ /* 0x000fe400078e0a09 */
[----:B------:R-:W-:Y:S01]  /*ac10*/  IMAD R12, R21, UR5, R10 ;  /* 0x00000005150c7c24 */ /* 0x000fe2000f8e020a */
[----:B------:R-:W-:Y:S01]  /*ac20*/  SHF.R.S32.HI R10, RZ, 0x1f, R11 ;  /* 0x0000001fff0a7819 */ /* 0x000fe2000001140b */
[----:B------:R-:W-:Y:S01]  /*ac30*/  IMAD R9, R17, R9, R8 ;  /* 0x0000000911097224 */ /* 0x000fe200078e0208 */
[----:B------:R-:W-:Y:S01]  /*ac40*/  ULDC.64 UR4, c[0x0][0xb30] ;  /* 0x0002cc0000047ab9 */ /* 0x000fe20000000a00 */
[----:B------:R-:W-:Y:S01]  /*ac50*/  IMAD.WIDE.U32 R6, R21, UR6, R6 ;  /* 0x0000000615067c25 */ /* 0x000fe2000f8e0006 */
[----:B------:R-:W-:Y:S01]  /*ac60*/  IADD3.X R5, R13, R5, R12, P0, !PT ;  /* 0x000000050d057210 */ /* 0x000fe200007fe40c */
[----:B------:R-:W-:-:S02]  /*ac70*/  ULDC.64 UR6, c[0x0][0xbc8] ;  /* 0x0002f20000067ab9 */ /* 0x000fc40000000a00 */
        /* <DEDUP_REMOVED lines=23> */
[----:B------:R-:W-:Y:S01]  /*adf0*/  IMAD R17, R17, UR6, RZ ;  /* 0x0000000611117c24 */ /* 0x000fe2000f8e02ff */
[----:B------:R-:W-:Y:S01]  /*ae00*/  LEA.HI.X R9, R4, UR7, R9, 0x2, P0 ;  /* 0x0000000704097c11 */ /* 0x000fe200080f1409 */
[----:B0-----:R-:W-:Y:S01]  /*ae10*/  ULEA UR4, UR5, UR4, 0x18 ;  /* 0x0000000405047291 */ /* 0x001fe2000f8ec03f */
        /* <DEDUP_REMOVED lines=10> */
[----:B------:R-:W-:-:S03]  /*aec0*/  IMAD.IADD R19, R18, 0x1, -R23 ;  /* 0x0000000112137824 */ /* 0x000fc600078e0a17 */
[----:B------:R-:W1:Y:S01]  /*aed0*/  SHFL.IDX PT, R7, R9, 0x1, 0x1c1f ;  /* 0x003c1f0009077f89 */ /* 0x000e6200000e0000 */
[----:B------:R-:W-:Y:S02]  /*aee0*/  IMAD.SHL.U32 R19, R19, 0x2, RZ ;  /* 0x0000000213137824 */ /* 0x000fe400078e00ff */
[----:B------:R-:W-:Y:S01]  /*aef0*/  SYNCS.ARRIVE.TRANS64.RED.A1T0 RZ, [UR4], RZ ;  /* 0x000000ffffff79a7 */ /* 0x000fe20008100404 */
[----:B------:R2:W3:Y:S04]  /*af00*/  SHFL.IDX PT, R14, R20, RZ, 0x1c1f ;  /* 0x001c1fff140e7589 */ /* 0x0004e800000e0000 */
[----:B------:R2:W4:Y:S04]  /*af10*/  SHFL.IDX PT, R15, R22, RZ, 0x1c1f ;  /* 0x001c1fff160f7589 */ /* 0x00052800000e0000 */
[----:B0-----:R2:W-:Y:S04]  /*af20*/  @!P1 ST.E desc[UR44][R4.64], R0 ;  /* 0x0000000004009985 */ /* 0x0015e8000c10192c */
[----:B-1----:R2:W-:Y:S01]  /*af30*/  @!P0 ST.E desc[UR44][R6.64], R3 ;  /* 0x0000000306008985 */ /* 0x0025e2000c10192c */
[----:B------:R-:W-:Y:S05]  /*af40*/  @P2 BRA `(.L_x_8925) ;  /* 0x0000000400782947 */ /* 0x000fea0003800000 */
        /* <DEDUP_REMOVED lines=13> */
[----:B------:R-:W-:-:S02]  /*b020*/  ISETP.GE.AND P4, PT, R9, UR4, PT ;  /* 0x0000000409007c0c */ /* 0x000fc4000bf86270 */
[----:B------:R-:W-:Y:S01]  /*b030*/  ISETP.GE.AND P5, PT, R10, UR4, PT ;  /* 0x000000040a007c0c */ /* 0x000fe2000bfa6270 */
[----:B---34-:R-:W-:Y:S01]  /*b040*/  @!P2 IMAD.WIDE R2, R19, 0x4, R14 ;  /* 0x000000041302a825 */ /* 0x018fe200078e020e */
[----:B------:R-:W-:Y:S02]  /*b050*/  ISETP.GE.AND P6, PT, R11, UR4, PT ;  /* 0x000000040b007c0c */ /* 0x000fe4000bfc6270 */
[----:B------:R-:W-:Y:S02]  /*b060*/  @!P3 LEA.HI R0, R0, R0, RZ, 0x1 ;  /* 0x000000000000b211 */ /* 0x000fe400078f08ff */
[----:B------:R0:W-:Y:S01]  /*b070*/  @!P2 ST.E.64 desc[UR44][R2.64], R88 ;  /* 0x000000580200a985 */ /* 0x0001e2000c101b2c */
[----:B------:R-:W-:Y:S02]  /*b080*/  @!P0 LEA.HI R6, R6, R6, RZ, 0x1 ;  /* 0x0000000606068211 */ /* 0x000fe400078f08ff */
[----:B------:R-:W-:Y:S02]  /*b090*/  @!P3 LOP3.LUT R5, R0, 0xfffffffe, RZ, 0xc0, !PT ;  /* 0xfffffffe0005b812 */ /* 0x000fe400078ec0ff */
[----:B------:R-:W-:-:S02]  /*b0a0*/  IADD3 R0, R19, 0x20, RZ ;  /* 0x0000002013007810 */ /* 0x000fc40007ffe0ff */
        /* <DEDUP_REMOVED lines=9> */
[----:B------:R-:W-:Y:S01]  /*b140*/  @!P0 IMAD.WIDE R2, R3, 0x4, R14 ;  /* 0x0000000403028825 */ /* 0x000fe200078e020e */
[----:B------:R-:W-:Y:S02]  /*b150*/  @!P2 LEA.HI R0, R0, R0, RZ, 0x1 ;  /* 0x000000000000a211 */ /* 0x000fe400078f08ff */
[----:B------:R-:W-:Y:S02]  /*b160*/  IADD3 R12, R19, 0x50, RZ ;  /* 0x00000050130c7810 */ /* 0x000fe40007ffe0ff */
[----:B------:R0:W-:Y:S01]  /*b170*/  @!P0 ST.E.64 desc[UR44][R2.64], R96 ;  /* 0x0000006002008985 */ /* 0x0001e2000c101b2c */
[----:B------:R-:W-:Y:S02]  /*b180*/  @!P3 LEA.HI R8, R8, R8, RZ, 0x1 ;  /* 0x000000080808b211 */ /* 0x000fe400078f08ff */
[----:B-1----:R-:W-:Y:S02]  /*b190*/  @!P1 LOP3.LUT R5, R7, 0xfffffffe, RZ, 0xc0, !PT ;  /* 0xfffffffe07059812 */ /* 0x002fe400078ec0ff */
[----:B------:R-:W-:-:S02]  /*b1a0*/  @!P2 LOP3.LUT R7, R0, 0xfffffffe, RZ, 0xc0, !PT ;  /* 0xfffffffe0007a812 */ /* 0x000fc400078ec0ff */
        /* <DEDUP_REMOVED lines=8> */
[----:B0-----:R-:W-:Y:S02]  /*b230*/  @!P3 IMAD.WIDE R2, R9, 0x4, R14 ;  /* 0x000000040902b825 */ /* 0x001fe400078e020e */
[----:B------:R0:W-:Y:S02]  /*b240*/  @!P2 ST.E.64 desc[UR44][R6.64], R104 ;  /* 0x000000680600a985 */ /* 0x0001e4000c101b2c */
[----:B------:R-:W-:-:S02]  /*b250*/  VIADD R0, R19, 0x48 ;  /* 0x0000004813007836 */ /* 0x000fc40000000000 */
[--C-:B------:R-:W-:Y:S01]  /*b260*/  @!P5 IMAD.WIDE R8, R13, 0x4, R14.reuse ;  /* 0x000000040d08d825 */ /* 0x100fe200078e020e */
[----:B------:R2:W-:Y:S01]  /*b270*/  @!P3 ST.E.64 desc[UR44][R2.64], R108 ;  /* 0x0000006c0200b985 */ /* 0x0005e2000c101b2c */
[----:B------:R-:W-:Y:S02]  /*b280*/  ISETP.GE.AND P3, PT, R18, UR4, PT ;  /* 0x0000000412007c0c */ /* 0x000fe4000bf66270 */
[----:B------:R-:W-:Y:S01]  /*b290*/  VIADD R13, R19, 0x58 ;  /* 0x00000058130d7836 */ /* 0x000fe20000000000 */
[----:B------:R-:W-:Y:S01]  /*b2a0*/  ISETP.GE.AND P0, PT, R0, UR4, PT ;  /* 0x0000000400007c0c */ /* 0x000fe2000bf06270 */
[--C-:B-1----:R-:W-:Y:S01]  /*b2b0*/  @!P4 IMAD.WIDE R4, R11, 0x4, R14.reuse ;  /* 0x000000040b04c825 */ /* 0x102fe200078e020e */
[----:B------:R-:W-:Y:S02]  /*b2c0*/  @!P1 LEA.HI R12, R12, R12, RZ, 0x1 ;  /* 0x0000000c0c0c9211 */ /* 0x000fe400078f08ff */
[----:B------:R-:W-:Y:S01]  /*b2d0*/  ISETP.GE.AND P2, PT, R13, UR4, PT ;  /* 0x000000040d007c0c */ /* 0x000fe2000bf46270 */
[----:B------:R-:W-:Y:S01]  /*b2e0*/  @!P6 IMAD.WIDE R10, R21, 0x4, R14 ;  /* 0x00000004150ae825 */ /* 0x000fe200078e020e */
[----:B------:R1:W-:Y:S01]  /*b2f0*/  @!P4 ST.E.64 desc[UR44][R4.64], R112 ;  /* 0x000000700400c985 */ /* 0x0003e2000c101b2c */
[----:B0-----:R-:W-:-:S02]  /*b300*/  IADD3 R6, R19, 0x68, RZ ;  /* 0x0000006813067810 */ /* 0x001fc40007ffe0ff */
[C---:B------:R-:W-:Y:S01]  /*b310*/  VIADD R7, R19.reuse, 0x70 ;  /* 0x0000007013077836 */ /* 0x040fe20000000000 */
[----:B------:R0:W-:Y:S01]  /*b320*/  @!P5 ST.E.64 desc[UR44][R8.64], R116 ;  /* 0x000000740800d985 */ /* 0x0001e2000c101b2c */
[----:B--2---:R-:W-:Y:S01]  /*b330*/  VIADD R3, R19, 0x78 ;  /* 0x0000007813037836 */ /* 0x004fe20000000000 */
[----:B------:R-:W-:Y:S02]  /*b340*/  ISETP.GE.AND P4, PT, R6, UR4, PT ;  /* 0x0000000406007c0c */ /* 0x000fe4000bf86270 */
[----:B------:R2:W-:Y:S01]  /*b350*/  @!P6 ST.E.64 desc[UR44][R10.64], R120 ;  /* 0x000000780a00e985 */ /* 0x0005e2000c101b2c */
[----:B------:R-:W-:Y:S02]  /*b360*/  ISETP.GE.AND P5, PT, R7, UR4, PT ;  /* 0x0000000407007c0c */ /* 0x000fe4000bfa6270 */
[----:B------:R-:W-:Y:S02]  /*b370*/  ISETP.GE.AND P6, PT, R3, UR4, PT ;  /* 0x0000000403007c0c */ /* 0x000fe4000bfc6270 */
[----:B------:R-:W-:-:S02]  /*b380*/  @!P0 LEA.HI R0, R0, R0, RZ, 0x1 ;  /* 0x0000000000008211 */ /* 0x000fc400078f08ff */
[----:B------:R-:W-:Y:S02]  /*b390*/  @!P2 LEA.HI R13, R13, R13, RZ, 0x1 ;  /* 0x0000000d0d0da211 */ /* 0x000fe400078f08ff */
[----:B------:R-:W-:Y:S02]  /*b3a0*/  @!P3 LEA.HI R18, R18, R18, RZ, 0x1 ;  /* 0x000000121212b211 */ /* 0x000fe400078f08ff */
[----:B------:R-:W-:Y:S02]  /*b3b0*/  @!P4 LEA.HI R6, R6, R6, RZ, 0x1 ;  /* 0x000000060606c211 */ /* 0x000fe400078f08ff */
[----:B-1----:R-:W-:Y:S02]  /*b3c0*/  @!P1 LOP3.LUT R5, R12, 0xfffffffe, RZ, 0xc0, !PT ;  /* 0xfffffffe0c059812 */ /* 0x002fe400078ec0ff */
[----:B------:R-:W-:Y:S02]  /*b3d0*/  @!P5 LEA.HI R2, R7, R7, RZ, 0x1 ;  /* 0x000000070702d211 */ /* 0x000fe400078f08ff */
[----:B------:R-:W-:-:S02]  /*b3e0*/  @!P6 LEA.HI R4, R3, R3, RZ, 0x1 ;  /* 0x000000030304e211 */ /* 0x000fc400078f08ff */
[----:B------:R-:W-:Y:S02]  /*b3f0*/  @!P0 LOP3.LUT R3, R0, 0xfffffffe, RZ, 0xc0, !PT ;  /* 0xfffffffe00038812 */ /* 0x000fe400078ec0ff */
[----:B------:R-:W-:Y:S02]  /*b400*/  @!P2 LOP3.LUT R7, R13, 0xfffffffe, RZ, 0xc0, !PT ;  /* 0xfffffffe0d07a812 */ /* 0x000fe400078ec0ff */
[----:B0-----:R-:W-:Y:S02]  /*b410*/  @!P3 LOP3.LUT R9, R18, 0xfffffffe, RZ, 0xc0, !PT ;  /* 0xfffffffe1209b812 */ /* 0x001fe400078ec0ff */
[----:B--2---:R-:W-:Y:S01]  /*b420*/  @!P4 LOP3.LUT R11, R6, 0xfffffffe, RZ, 0xc0, !PT ;  /* 0xfffffffe060bc812 */ /* 0x004fe200078ec0ff */
        /* <DEDUP_REMOVED lines=16> */
.L_x_8925:
[----:B------:R-:W-:Y:S05]  /*b530*/  BSYNC B0 ;  /* 0x0000000000007941 */ /* 0x000fea0003800000 */
.L_x_8924:
[----:B------:R-:W-:Y:S01]  /*b540*/  ISETP.GE.AND P0, PT, R16, R17, PT ;  /* 0x000000111000720c */ /* 0x000fe20003f06270 */
[----:B0-----:R0:W1:Y:S04]  /*b550*/  SHFL.IDX PT, R13, R22, 0x1, 0x1c1f ;  /* 0x003c1f00160d7f89 */ /* 0x00106800000e0000 */
[----:B------:R0:W0:Y:S08]  /*b560*/  SHFL.IDX PT, R12, R20, 0x1, 0x1c1f ;  /* 0x003c1f00140c7f89 */ /* 0x00003000000e0000 */
[----:B------:R-:W-:Y:S05]  /*b570*/  @P0 BRA `(.L_x_8884) ;  /* 0x00000044006c0947 */ /* 0x000fea0003800000 */
[----:B------:R-:W-:Y:S01]  /*b580*/  ULDC UR4, c[0x0][0xac8] ;  /* 0x0002b20000047ab9 */ /* 0x000fe20000000800 */
[C---:B--2---:R-:W-:Y:S01]  /*b590*/  IADD3 R0, R19.reuse, 0x8, RZ ;  /* 0x0000000813007810 */ /* 0x044fe20007ffe0ff */
        /* <DEDUP_REMOVED lines=12> */
[----:B0-----:R-:W-:Y:S01]  /*b660*/  VIADD R20, R19, 0x70 ;  /* 0x0000007013147836 */ /* 0x001fe20000000000 */
[----:B------:R-:W-:Y:S01]  /*b670*/  ISETP.GE.AND P3, PT, R9, UR4, PT ;  /* 0x0000000409007c0c */ /* 0x000fe2000bf66270 */
[----:B-1----:R-:W-:Y:S01]  /*b680*/  @!P0 IMAD.WIDE R2, R19, 0x4, R12 ;  /* 0x0000000413028825 */ /* 0x002fe200078e020c */
        /* <DEDUP_REMOVED lines=14> */
[----:B---3--:R-:W-:Y:S01]  /*b770*/  @!P1 LEA.HI R14, R11, R11, RZ, 0x1 ;  /* 0x0000000b0b0e9211 */ /* 0x008fe200078f08ff */
[----:B------:R0:W-:Y:S01]  /*b780*/  @!P5 ST.E.64 desc[UR44][R2.64], R94 ;  /* 0x0000005e0200d985 */ /* 0x0001e2000c101b2c */
[----:B------:R-:W-:-:S02]  /*b790*/  @!P0 LOP3.LUT R7, R6, 0xfffffffe, RZ, 0xc0, !PT ;  /* 0xfffffffe06078812 */ /* 0x000fc400078ec0ff */
[----:B------:R-:W-:Y:S01]  /*b7a0*/  @!P4 LOP3.LUT R9, R8, 0xfffffffe, RZ, 0xc0, !PT ;  /* 0xfffffffe0809c812 */ /* 0x000fe200078ec0ff */
[----:B------:R1:W-:Y:S01]  /*b7b0*/  @!P6 ST.E.64 desc[UR44][R4.64], R98 ;  /* 0x000000620400e985 */ /* 0x0003e2000c101b2c */
[----:B------:R-:W-:Y:S02]  /*b7c0*/  @!P3 LOP3.LUT R11, R0, 0xfffffffe, RZ, 0xc0, !PT ;  /* 0xfffffffe000bb812 */ /* 0x000fe400078ec0ff */
[----:B----4-:R-:W-:Y:S02]  /*b7d0*/  @!P2 LOP3.LUT R15, R10, 0xfffffffe, RZ, 0xc0, !PT ;  /* 0xfffffffe0a0fa812 */ /* 0x010fe400078ec0ff */
[----:B------:R-:W-:Y:S01]  /*b7e0*/  @!P1 LOP3.LUT R17, R14, 0xfffffffe, RZ, 0xc0, !PT ;  /* 0xfffffffe0e119812 */ /* 0x000fe200078ec0ff */
[----:B------:R-:W-:Y:S01]  /*b7f0*/  VIADD R14, R19, 0x58 ;  /* 0x00000058130e7836 */ /* 0x000fe20000000000 */
[----:B------:R-:W-:Y:S02]  /*b800*/  ISETP.GE.AND P5, PT, R16, UR4, PT ;  /* 0x0000000410007c0c */ /* 0x000fe4000bfa6270 */
[----:B------:R-:W-:Y:S01]  /*b810*/  ISETP.GE.AND P6, PT, R18, UR4, PT ;  /* 0x0000000412007c0c */ /* 0x000fe2000bfc6270 */
[----:B0-----:R-:W-:Y:S01]  /*b820*/  @!P0 IMAD.WIDE R2, R7, 0x4, R12 ;  /* 0x0000000407028825 */ /* 0x001fe200078e020c */
[----:B------:R-:W-:-:S03]  /*b830*/  IADD3 R0, R19, 0x50, RZ ;  /* 0x0000005013007810 */ /* 0x000fc60007ffe0ff */
        /* <DEDUP_REMOVED lines=52> */
.L_x_8923:
        /* <DEDUP_REMOVED lines=60> */
.L_x_8882:
        /* <DEDUP_REMOVED lines=18> */
.L_x_8926:
[----:B------:R-:W-:Y:S01]  /*c060*/  ULDC UR43, c[0x0][0xc50] ;  /* 0x00031400002b7ab9 */ /* 0x000fe20000000800 */
[----:B------:R-:W-:Y:S01]  /*c070*/  UMOV UR40, UR6 ;  /* 0x0000000600287c82 */ /* 0x000fe20008000000 */
[----:B------:R-:W-:-:S11]  /*c080*/  UISETP.NE.AND UP0, UPT, UR43, 0x1, UPT ;  /* 0x000000012b00788c */ /* 0x000fd6000bf05270 */
[----:B------:R-:W-:Y:S01]  /*c090*/  @UP0 ULDC UR4, c[0x0][0xc54] ;  /* 0x0003150000040ab9 */ /* 0x000fe20000000800 */
[----:B------:R-:W-:Y:S01]  /*c0a0*/  @UP0 ULDC UR7, c[0x0][0xc58] ;  /* 0x0003160000070ab9 */ /* 0x000fe20000000800 */
[----:B------:R-:W-:-:S04]  /*c0b0*/  UIMAD.WIDE.U32 UR4, UR6, UR4, URZ ;  /* 0x00000004060472a5 */ /* 0x000fc8000f8e003f */
[----:B------:R-:W-:-:S12]  /*c0c0*/  @UP0 USHF.R.U32.HI UR40, URZ, UR7, UR5 ;  /* 0x000000073f280299 */ /* 0x000fd80008011605 */
.L_x_8927:
        /* <DEDUP_REMOVED lines=8> */
[----:B------:R-:W-:Y:S01]  /*c150*/  ULDC UR4, c[0x0][0x448] ;  /* 0x0001120000047ab9 */ /* 0x000fe20000000800 */
[----:B------:R-:W-:Y:S01]  /*c160*/  ULDC UR7, c[0x0][0x2f0] ;  /* 0x0000bc0000077ab9 */ /* 0x000fe20000000800 */
[----:B------:R-:W-:-:S05]  /*c170*/  MOV R31, RZ ;  /* 0x000000ff001f7202 */ /* 0x000fca0000000f00 */
        /* <DEDUP_REMOVED lines=20> */
[----:B------:R-:W-:Y:S02]  /*c2c0*/  USHF.R.S32.HI UR5, URZ, 0x1f, UR4 ;  /* 0x0000001f3f057899 */ /* 0x000fe40008011404 */
[----:B------:R-:W-:Y:S02]  /*c2d0*/  USHF.R.S32.HI UR7, URZ, 0x1f, UR6 ;  /* 0x0000001f3f077899 */ /* 0x000fe40008011406 */
[----:B------:R-:W-:-:S02]  /*c2e0*/  ULEA.HI UR5, UR5, UR4, URZ, 0x7 ;  /* 0x0000000405057291 */ /* 0x000fc4000f8f383f */
[----:B------:R-:W-:Y:S02]  /*c2f0*/  ULEA.HI UR7, UR7, UR6, URZ, 0x7 ;  /* 0x0000000607077291 */ /* 0x000fe4000f8f383f */
[----:B------:R-:W-:Y:S02]  /*c300*/  USHF.R.S32.HI UR42, URZ, 0x7, UR5 ;  /* 0x000000073f2a7899 */ /* 0x000fe40008011405 */
[----:B------:R-:W-:-:S04]  /*c310*/  USHF.R.S32.HI UR46, URZ, 0x7, UR7 ;  /* 0x000000073f2e7899 */ /* 0x000fc80008011407 */
        /* <DEDUP_REMOVED lines=43> */
.L_x_8929:
        /* <DEDUP_REMOVED lines=31> */
.L_x_8930:
        /* <DEDUP_REMOVED lines=20> */
.L_x_8932:
        /* <DEDUP_REMOVED lines=15> */
.L_x_8931:
        /* <DEDUP_REMOVED lines=20> */
[----:B0-----:R-:W0:Y:S01]  /*cb30*/  @P1 LDC R3, c[0x0][0x434] ;  /* 0x00010d00ff031b82 */ /* 0x001e220000000800 */
[----:B------:R-:W-:-:S03]  /*cb40*/  @P1 LOP3.LUT R23, R23, 0x8, RZ, 0xfc, !PT ;  /* 0x0000000817171812 */ /* 0x000fc600078efcff */
[----:B------:R-:W-:-:S04]  /*cb50*/  IMAD.MOV.U32 R9, RZ, RZ, R8 ;  /* 0x000000ffff097224 */ /* 0x000fc800078e0008 */
        /* <DEDUP_REMOVED lines=11> */
[----:B------:R-:W-:Y:S02]  /*cc10*/  @!P0 IMAD R11, R30, R5, R2 ;  /* 0x000000051e0b8224 */ /* 0x000fe400078e0202 */
[----:B------:R-:W-:-:S04]  /*cc20*/  @!P0 IMAD.MOV.U32 R2, RZ, RZ, R9 ;  /* 0x000000ffff028224 */ /* 0x000fc800078e0009 */
[----:B------:R-:W-:-:S03]  /*cc30*/  @!P0 IMAD.WIDE.U32 R4, R30, R4, R2 ;  /* 0x000000041e048225 */ /* 0x000fc600078e0002 */
[----:B----4-:R-:W-:Y:S01]  /*cc40*/  @!P0 LEA R2, P1, R4, R6, 0x2 ;  /* 0x0000000604028211 */ /* 0x010fe200078210ff */
[----:B------:R-:W-:Y:S01]  /*cc50*/  IMAD.SHL.U32 R6, R19, 0x8, RZ ;  /* 0x0000000813067824 */ /* 0x000fe200078e00ff */
[----:B------:R-:W-:-:S04]  /*cc60*/  @!P0 IADD3 R3, R5, R11, RZ ;  /* 0x0000000b05038210 */ /* 0x000fc80007ffe0ff */
        /* <DEDUP_REMOVED lines=10> */
.L_x_8975:
        /* <DEDUP_REMOVED lines=11> */
.L_x_8934:
        /* <DEDUP_REMOVED lines=8> */
[----:B------:R-:W-:Y:S01]  /*ce40*/  IMAD R10, R8, UR4, RZ ;  /* 0x00000004080a7c24 */ /* 0x000fe2000f8e02ff */
[----:B------:R-:W-:Y:S01]  /*ce50*/  IADD3 R3, R3, R9, RZ ;  /* 0x0000000903037210 */ /* 0x000fe20007ffe0ff */
[----:B------:R-:W-:Y:S02]  /*ce60*/  IMAD.MOV.U32 R9, RZ, RZ, 0x1 ;  /* 0x00000001ff097424 */ /* 0x000fe400078e00ff */
[C---:B------:R-:W-:Y:S02]  /*ce70*/  IMAD R11, R7.reuse, UR5, R10 ;  /* 0x00000005070b7c24 */ /* 0x040fe4000f8e020a */
[----:B------:R-:W-:Y:S01]  /*ce80*/  IMAD.WIDE.U32 R2, R7, UR4, R2 ;  /* 0x0000000407027c25 */ /* 0x000fe2000f8e0002 */
[----:B------:R-:W-:Y:S01]  /*ce90*/  SHF.L.U32 R9, R9, 0x1f, RZ ;  /* 0x0000001f09097819 */ /* 0x000fe200000006ff */
[----:B------:R-:W-:Y:S02]  /*cea0*/  ULDC.64 UR4, c[0x0][0x330] ;  /* 0x0000cc0000047ab9 */ /* 0x000fe40000000a00 */
[----:B------:R-:W-:Y:S01]  /*ceb0*/  IMAD.IADD R3, R3, 0x1, R11 ;  /* 0x0000000103037824 */ /* 0x000fe200078e020b */
[----:B------:R-:W0:Y:S01]  /*cec0*/  SYNCS.PHASECHK.TRANS64.TRYWAIT P0, [UR47+0x28840], R9 ;  /* 0x02884009ff0075a7 */ /* 0x000e22000800016f */
        /* <DEDUP_REMOVED lines=9> */
.L_x_8976:
        /* <DEDUP_REMOVED lines=19> */
[----:B------:R-:W-:Y:S01]  /*d090*/  IADD3 R5, R5, R9, RZ ;  /* 0x0000000905057210 */ /* 0x000fe20007ffe0ff */
[----:B------:R-:W-:Y:S01]  /*d0a0*/  IMAD R3, R22, R3, UR41 ;  /* 0x0000002916037e24 */ /* 0x000fe2000f8e0203 */
[----:B------:R-:W-:Y:S01]  /*d0b0*/  ULDC.64 UR6, c[0x0][0x2e8] ;  /* 0x0000ba0000067ab9 */ /* 0x000fe20000000a00 */
[----:B------:R-:W-:Y:S01]  /*d0c0*/  UIMAD UR4, UR40, UR5, UR4 ;  /* 0x00000005280472a4 */ /* 0x000fe2000f8e0204 */
[----:B------:R-:W-:-:S02]  /*d0d0*/  IMAD.SHL.U32 R19, R0, 0x8, RZ ;  /* 0x0000000800137824 */ /* 0x000fc400078e00ff */
[----:B------:R-:W-:Y:S01]  /*d0e0*/  IMAD.WIDE.U32 R4, R7, UR40, R4 ;  /* 0x0000002807047c25 */ /* 0x000fe2000f8e0004 */
[----:B------:R-:W-:Y:S02]  /*d0f0*/  IADD3 R6, -R28, R3, RZ ;  /* 0x000000031c067210 */ /* 0x000fe40007ffe1ff */
[----:B------:R-:W-:Y:S01]  /*d100*/  LOP3.LUT R19, R8, 0x200, R19, 0xf8, !PT ;  /* 0x0000020008137812 */ /* 0x000fe200078ef813 */
[----:B------:R-:W-:Y:S01]  /*d110*/  VIADD R3, R5, UR4 ;  /* 0x0000000405037c36 */ /* 0x000fe20008000000 */
[----:B------:R-:W-:Y:S01]  /*d120*/  LEA R0, P1, R4, UR6, 0x1 ;  /* 0x0000000604007c11 */ /* 0x000fe2000f8208ff */
[----:B------:R-:W-:Y:S01]  /*d130*/  UMOV UR4, 0xffffffff ;  /* 0xffffffff00047882 */ /* 0x000fe20000000000 */
[----:B------:R-:W-:Y:S02]  /*d140*/  ISETP.GE.AND P0, PT, R6, 0x1, PT ;  /* 0x000000010600780c */ /* 0x000fe40003f06270 */
[----:B------:R-:W-:Y:S01]  /*d150*/  LEA.HI.X R3, R4, UR7, R3, 0x1, P1 ;  /* 0x0000000704037c11 */ /* 0x000fe200088f0c03 */
        /* <DEDUP_REMOVED lines=17> */
[C---:B------:R-:W-:Y:S01]  /*d270*/  @P0 LEA R36, R19.reuse, UR47, 0x1 ;  /* 0x0000002f13240c11 */ /* 0x040fe2000f8e08ff */
[----:B------:R-:W1:Y:S01]  /*d280*/  SHFL.IDX PT, R14, R0, 0x4, 0x181f ;  /* 0x00981f00000e7f89 */ /* 0x000e6200000e0000 */
[C---:B------:R-:W-:Y:S01]  /*d290*/  @P0 IMAD.WIDE.U32 R20, R26.reuse, 0x2, R4 ;  /* 0x000000021a140825 */ /* 0x040fe200078e0004 */
[----:B---3--:R-:W-:Y:S02]  /*d2a0*/  MOV R5, R10 ;  /* 0x0000000a00057202 */ /* 0x008fe40000000f00 */
[----:B------:R-:W2:Y:S01]  /*d2b0*/  SHFL.IDX PT, R10, R3, 0x4, 0x181f ;  /* 0x00981f00030a7f89 */ /* 0x000ea200000e0000 */
[----:B----4-:R-:W-:Y:S01]  /*d2c0*/  IMAD.MOV.U32 R4, RZ, RZ, R37 ;  /* 0x000000ffff047224 */ /* 0x010fe200078e0025 */
[----:B------:R-:W-:Y:S02]  /*d2d0*/  @P1 LEA R37, R19, UR47, 0x1 ;  /* 0x0000002f13251c11 */ /* 0x000fe4000f8e08ff */
[----:B------:R-:W-:Y:S01]  /*d2e0*/  @P0 LDGSTS.E.BYPASS.LTC128B.128 [R36+0x18c00], desc[UR44][R20.64], !P3 ;  /* 0x18c0000014240fae */ /* 0x000fe2000d901d6c */
[----:B------:R-:W-:-:S03]  /*d2f0*/  @P1 IMAD.WIDE.U32 R8, R26, 0x2, R4 ;  /* 0x000000021a081825 */ /* 0x000fc600078e0004 */
[----:B------:R3:W-:Y:S01]  /*d300*/  @P0 LDGSTS.E.BYPASS.LTC128B.128 [R36+0x1cc00], desc[UR44][R20.64+0x80], !P2 ;  /* 0x1cc0008014240fae */ /* 0x0007e2000d101d6c */
[C---:B------:R-:W-:Y:S01]  /*d310*/  ISETP.GE.AND P0, PT, R6.reuse, 0x31, PT ;  /* 0x000000310600780c */ /* 0x040fe20003f06270 */
[----:B0-----:R-:W-:Y:S02]  /*d320*/  IMAD.MOV.U32 R4, RZ, RZ, R32 ;  /* 0x000000ffff047224 */ /* 0x001fe400078e0020 */
[----:B------:R-:W-:Y:S01]  /*d330*/  IMAD.MOV.U32 R5, RZ, RZ, R7 ;  /* 0x000000ffff057224 */ /* 0x000fe200078e0007 */
[----:B------:R-:W-:Y:S04]  /*d340*/  @P1 LDGSTS.E.BYPASS.LTC128B.128 [R37+0x19400], desc[UR44][R8.64], !P3 ;  /* 0x1940000008251fae */ /* 0x000fe8000d901d6c */
[----:B------:R0:W-:Y:S01]  /*d350*/  @P1 LDGSTS.E.BYPASS.LTC128B.128 [R37+0x1d400], desc[UR44][R8.64+0x80], !P2 ;  /* 0x1d40008008251fae */ /* 0x0001e2000d101d6c */
[----:B------:R-:W-:-:S03]  /*d360*/  ISETP.GE.AND P1, PT, R6, 0x51, PT ;  /* 0x000000510600780c */ /* 0x000fc60003f26270 */
[----:B------:R-:W4:Y:S01]  /*d370*/  SHFL.IDX PT, R32, R3, 0x5, 0x181f ;  /* 0x00b81f0003207f89 */ /* 0x000f2200000e0000 */
[----:B------:R-:W-:Y:S01]  /*d380*/  @P0 IMAD.WIDE.U32 R4, R26, 0x2, R4 ;  /* 0x000000021a040825 */ /* 0x000fe200078e0004 */
[----:B------:R-:W-:Y:S02]  /*d390*/  @P0 LEA R7, R19, UR47, 0x1 ;  /* 0x0000002f13070c11 */ /* 0x000fe4000f8e08ff */
[----:B---3--:R-:W-:Y:S04]  /*d3a0*/  SHFL.IDX PT, R36, R0, 0x6, 0x181f ;  /* 0x00d81f0000247f89 */ /* 0x008fe800000e0000 */
[----:B------:R-:W-:Y:S04]  /*d3b0*/  @P0 LDGSTS.E.BYPASS.LTC128B.128 [R7+0x19c00], desc[UR44][R4.64], !P3 ;  /* 0x19c0000004070fae */ /* 0x000fe8000d901d6c */
[----:B------:R3:W-:Y:S01]  /*d3c0*/  @P0 LDGSTS.E.BYPASS.LTC128B.128 [R7+0x1dc00], desc[UR44][R4.64+0x80], !P2 ;  /* 0x1dc0008004070fae */ /* 0x0007e2000d101d6c */
[----:B------:R-:W-:-:S03]  /*d3d0*/  ISETP.GE.AND P0, PT, R6, 0x41, PT ;  /* 0x000000410600780c */ /* 0x000fc60003f06270 */
[----:B0-----:R-:W0:Y:S04]  /*d3e0*/  SHFL.IDX PT, R37, R0, 0x5, 0x181f ;  /* 0x00b81f0000257f89 */ /* 0x001e2800000e0000 */
[----:B---3--:R-:W3:Y:S01]  /*d3f0*/  SHFL.IDX PT, R7, R3, 0x6, 0x181f ;  /* 0x00d81f0003077f89 */ /* 0x008ee200000e0000 */
[----:B-1----:R-:W-:Y:S01]  /*d400*/  MOV R4, R14 ;  /* 0x0000000e00047202 */ /* 0x002fe20000000f00 */
[----:B--2---:R-:W-:-:S04]  /*d410*/  IMAD.MOV.U32 R5, RZ, RZ, R10 ;  /* 0x000000ffff057224 */ /* 0x004fc800078e000a */
[C---:B------:R-:W-:Y:S01]  /*d420*/  @P0 LEA R10, R19.reuse, UR47, 0x1 ;  /* 0x0000002f130a0c11 */ /* 0x040fe2000f8e08ff */
[----:B------:R-:W1:Y:S01]  /*d430*/  SHFL.IDX PT, R3, R3, 0x7, 0x181f ;  /* 0x00f81f0003037f89 */ /* 0x000e6200000e0000 */
[----:B------:R-:W-:Y:S01]  /*d440*/  @P0 IMAD.WIDE.U32 R20, R26, 0x2, R4 ;  /* 0x000000021a140825 */ /* 0x000fe200078e0004 */
[----:B----4-:R-:W-:Y:S02]  /*d450*/  MOV R5, R32 ;  /* 0x0000002000057202 */ /* 0x010fe40000000f00 */
[----:B------:R2:W4:Y:S04]  /*d460*/  SHFL.IDX PT, R14, R0, 0x7, 0x181f ;  /* 0x00f81f00000e7f89 */ /* 0x00052800000e0000 */
[----:B------:R2:W-:Y:S04]  /*d470*/  @P0 LDGSTS.E.BYPASS.LTC128B.128 [R10+0x1a400], desc[UR44][R20.64], !P3 ;  /* 0x1a400000140a0fae */ /* 0x0005e8000d901d6c */
[----:B------:R2:W-:Y:S01]  /*d480*/  @P0 LDGSTS.E.BYPASS.LTC128B.128 [R10+0x1e400], desc[UR44][R20.64+0x80], !P2 ;  /* 0x1e400080140a0fae */ /* 0x0005e2000d101d6c */
[----:B------:R-:W-:Y:S01]  /*d490*/  ISETP.GE.AND P0, PT, R6, 0x61, PT ;  /* 0x000000610600780c */ /* 0x000fe20003f06270 */
[----:B0-----:R-:W-:Y:S01]  /*d4a0*/  IMAD.MOV.U32 R4, RZ, RZ, R37 ;  /* 0x000000ffff047224 */ /* 0x001fe200078e0025 */
[----:B------:R-:W-:-:S03]  /*d4b0*/  @P1 LEA R37, R19, UR47, 0x1 ;  /* 0x0000002f13251c11 */ /* 0x000fc6000f8e08ff */
[----:B------:R-:W-:-:S04]  /*d4c0*/  @P1 IMAD.WIDE.U32 R8, R26, 0x2, R4 ;  /* 0x000000021a081825 */ /* 0x000fc800078e0004 */
[----:B------:R-:W-:Y:S01]  /*d4d0*/  IMAD.MOV.U32 R4, RZ, RZ, R36 ;  /* 0x000000ffff047224 */ /* 0x000fe200078e0024 */
[----:B------:R2:W-:Y:S01]  /*d4e0*/  @P1 LDGSTS.E.BYPASS.LTC128B.128 [R37+0x1ac00], desc[UR44][R8.64], !P3 ;  /* 0x1ac0000008251fae */ /* 0x0005e2000d901d6c */
[----:B---3--:R-:W-:Y:S02]  /*d4f0*/  IMAD.MOV.U32 R5, RZ, RZ, R7 ;  /* 0x000000ffff057224 */ /* 0x008fe400078e0007 */
[----:B------:R-:W-:Y:S01]  /*d500*/  @P0 LEA R7, R19, UR47, 0x1 ;  /* 0x0000002f13070c11 */ /* 0x000fe2000f8e08ff */
[----:B------:R2:W-:Y:S01]  /*d510*/  @P1 LDGSTS.E.BYPASS.LTC128B.128 [R37+0x1ec00], desc[UR44][R8.64+0x80], !P2 ;  /* 0x1ec0008008251fae */ /* 0x0005e2000d101d6c */
[----:B------:R-:W-:-:S05]  /*d520*/  @P0 IMAD.WIDE.U32 R4, R26, 0x2, R4 ;  /* 0x000000021a040825 */ /* 0x000fca00078e0004 */
[----:B------:R2:W-:Y:S04]  /*d530*/  @P0 LDGSTS.E.BYPASS.LTC128B.128 [R7+0x1b400], desc[UR44][R4.64], !P3 ;  /* 0x1b40000004070fae */ /* 0x0005e8000d901d6c */
[----:B-1--4-:R2:W-:Y:S02]  /*d540*/  @P0 LDGSTS.E.BYPASS.LTC128B.128 [R7+0x1f400], desc[UR44][R4.64+0x80], !P2 ;  /* 0x1f40008004070fae */ /* 0x0125e4000d101d6c */
.L_x_8994:
[----:B------:R-:W-:Y:S01]  /*d550*/  ISETP.GE.AND P0, PT, R6, 0x71, PT ;  /* 0x000000710600780c */ /* 0x000fe20003f06270 */
[----:B--2---:R-:W-:Y:S01]  /*d560*/  IMAD.MOV.U32 R5, RZ, RZ, R3 ;  /* 0x000000ffff057224 */ /* 0x004fe200078e0003 */
[----:B------:R-:W-:-:S11]  /*d570*/  MOV R4, R14 ;  /* 0x0000000e00047202 */ /* 0x000fd60000000f00 */
        /* <DEDUP_REMOVED lines=14> */
.L_x_8937:
        /* <DEDUP_REMOVED lines=30> */
.L_x_8938:
[----:B------:R-:W-:Y:S01]  /*d840*/  UISETP.NE.AND UP0, UPT, UR50, URZ, UPT ;  /* 0x0000003f3200728c */ /* 0x000fe2000bf05270 */
[----:B------:R-:W-:Y:S01]  /*d850*/  MOV R4, UR38 ;  /* 0x0000002600047c02 */ /* 0x000fe20008000f00 */
[----:B------:R-:W0:Y:S01]  /*d860*/  LDC R0, c[0x0][0x448] ;  /* 0x00011200ff007b82 */ /* 0x000e220000000800 */
[----:B------:R-:W-:Y:S01]  /*d870*/  IADD3 R3, R33, R28, RZ ;  /* 0x0000001c21037210 */ /* 0x000fe20007ffe0ff */
[----:B------:R-:W-:Y:S01]  /*d880*/  IMAD.U32 R7, RZ, RZ, UR48 ;  /* 0x00000030ff077e24 */ /* 0x000fe2000f8e00ff */
[----:B------:R-:W-:Y:S01]  /*d890*/  ULDC.64 UR4, c[0x0][0x2e0] ;  /* 0x0000b80000047ab9 */ /* 0x000fe20000000a00 */
[----:B------:R-:W-:Y:S01]  /*d8a0*/  PLOP3.LUT P0, PT, PT, PT, UP0, 0x80, 0x0 ;  /* 0x000000000000781c */ /* 0x000fe20003f0f008 */
[----:B------:R-:W-:Y:S01]  /*d8b0*/  IMAD.MOV.U32 R6, RZ, RZ, R4 ;  /* 0x000000ffff067224 */ /* 0x000fe200078e0004 */
[----:B------:R-:W-:Y:S01]  /*d8c0*/  PLOP3.LUT P1, PT, PT, PT, UP0, 0x80, 0x0 ;  /* 0x000000000000781c */ /* 0x000fe20003f2f008 */
[----:B------:R-:W-:Y:S01]  /*d8d0*/  IMAD.U32 R4, RZ, RZ, UR49 ;  /* 0x00000031ff047e24 */ /* 0x000fe2000f8e00ff */
[----:B------:R-:W-:Y:S01]  /*d8e0*/  ULDC.64 UR6, c[0x0][0x280] ;  /* 0x0000a00000067ab9 */ /* 0x000fe20000000a00 */
[----:B------:R-:W-:-:S02]  /*d8f0*/  IMAD R32, R32, UR4, RZ ;  /* 0x0000000420207c24 */ /* 0x000fc4000f8e02ff */
[----:B------:R-:W-:Y:S02]  /*d900*/  IMAD R3, R4, 0x80, R3 ;  /* 0x0000008004037824 */ /* 0x000fe400078e0203 */
[----:B------:R-:W-:Y:S01]  /*d910*/  IMAD.WIDE.U32 R6, R35, UR4, R6 ;  /* 0x0000000423067c25 */ /* 0x000fe2000f8e0006 */
[----:B------:R-:W-:Y:S02]  /*d920*/  @UP0 ULDC UR4, c[0x0][0x44c] ;  /* 0x0001130000040ab9 */ /* 0x000fe40000000800 */
[----:B------:R-:W-:Y:S01]  /*d930*/  MOV R9, R3 ;  /* 0x0000000300097202 */ /* 0x000fe20000000f00 */
[----:B------:R-:W-:Y:S01]  /*d940*/  @P0 IMAD.HI.U32 R4, R3, UR4, RZ ;  /* 0x0000000403040c27 */ /* 0x000fe2000f8e00ff */
[----:B------:R-:W-:-:S03]  /*d950*/  @UP0 ULDC UR4, c[0x0][0x450] ;  /* 0x0001140000040ab9 */ /* 0x000fc60000000800 */
[----:B------:R-:W-:Y:S01]  /*d960*/  IMAD.U32 R5, RZ, RZ, UR39 ;  /* 0x00000027ff057e24 */ /* 0x000fe2000f8e00ff */
[----:B------:R-:W-:Y:S01]  /*d970*/  @P1 SHF.R.U32.HI R9, RZ, UR4, R4 ;  /* 0x00000004ff091c19 */ /* 0x000fe20008011604 */
[----:B------:R-:W-:Y:S01]  /*d980*/  IMAD R5, R35, UR5, R32 ;  /* 0x0000000523057c24 */ /* 0x000fe2000f8e0220 */
[----:B------:R-:W-:-:S03]  /*d990*/  ULDC.64 UR4, c[0x0][0x2d0] ;  /* 0x0000b40000047ab9 */ /* 0x000fc60000000a00 */
[----:B------:R-:W-:Y:S02]  /*d9a0*/  IMAD.MOV R4, RZ, RZ, -R9 ;  /* 0x000000ffff047224 */ /* 0x000fe400078e0a09 */
[----:B------:R-:W-:Y:S02]  /*d9b0*/  IMAD.IADD R7, R7, 0x1, R5 ;  /* 0x0000000107077824 */ /* 0x000fe400078e0205 */
        /* <DEDUP_REMOVED lines=8> */
[----:B------:R-:W-:Y:S02]  /*da40*/  IADD3 R5, R5, R9, RZ ;  /* 0x0000000905057210 */ /* 0x000fe40007ffe0ff */
[C---:B------:R-:W-:Y:S02]  /*da50*/  IMAD R7, R3.reuse, UR5, R6 ;  /* 0x0000000503077c24 */ /* 0x040fe4000f8e0206 */
[----:B------:R-:W-:Y:S01]  /*da60*/  IMAD.WIDE.U32 R4, R3, UR4, R4 ;  /* 0x0000000403047c25 */ /* 0x000fe2000f8e0004 */
[----:B------:R-:W-:-:S02]  /*da70*/  ULDC UR4, c[0x0][0x2b8] ;  /* 0x0000ae0000047ab9 */ /* 0x000fc40000000800 */
[----:B------:R-:W-:Y:S01]  /*da80*/  ISETP.GE.AND P0, PT, R26, UR4, PT ;  /* 0x000000041a007c0c */ /* 0x000fe2000bf06270 */
[----:B------:R-:W-:Y:S01]  /*da90*/  IMAD.IADD R7, R5, 0x1, R7 ;  /* 0x0000000105077824 */ /* 0x000fe200078e0207 */
[C---:B------:R-:W-:Y:S02]  /*daa0*/  LEA R6, P2, R4.reuse, UR6, 0x1 ;  /* 0x0000000604067c11 */ /* 0x040fe4000f8408ff */
[----:B------:R-:W-:Y:S01]  /*dab0*/  ISETP.GE.AND P1, PT, R25, UR4, PT ;  /* 0x0000000419007c0c */ /* 0x000fe2000bf26270 */
[----:B------:R-:W-:Y:S01]  /*dac0*/  UMOV UR4, 0xffffffff ;  /* 0xffffffff00047882 */ /* 0x000fe20000000000 */
[----:B------:R-:W-:Y:S02]  /*dad0*/  LEA.HI.X R7, R4, UR7, R7, 0x1, P2 ;  /* 0x0000000704077c11 */ /* 0x000fe400090f0c07 */
[----:B------:R-:W-:Y:S09]  /*dae0*/  BRA.DIV UR4, `(.L_x_8939) ;  /* 0x0000002e04787947 */ /* 0x000ff2000b800000 */
[----:B------:R-:W-:Y:S01]  /*daf0*/  SHFL.IDX PT, R5, R7, RZ, 0x181f ;  /* 0x00181fff07057589 */ /* 0x000fe200000e0000 */
[----:B------:R-:W-:Y:S01]  /*db00*/  IMAD.U32 R3, RZ, RZ, UR49 ;  /* 0x00000031ff037e24 */ /* 0x000fe2000f8e00ff */
[----:B------:R-:W-:Y:S02]  /*db10*/  ULDC UR4, c[0x0][0x288] ;  /* 0x0000a20000047ab9 */ /* 0x000fe40000000800 */
[----:B------:R-:W0:Y:S01]  /*db20*/  SHFL.IDX PT, R4, R6, RZ, 0x181f ;  /* 0x00181fff06047589 */ /* 0x000e2200000e0000 */
[----:B------:R-:W-:Y:S01]  /*db30*/  IMAD R0, R0, UR4, RZ ;  /* 0x0000000400007c24 */ /* 0x000fe2000f8e02ff */
[----:B------:R-:W-:Y:S02]  /*db40*/  LEA R3, R3, R28, 0x7 ;  /* 0x0000001c03037211 */ /* 0x000fe400078e38ff */
[----:B------:R-:W-:Y:S02]  /*db50*/  SHFL.IDX PT, R8, R7, 0x1, 0x181f ;  /* 0x00381f0007087f89 */ /* 0x000fe400000e0000 */
[C---:B------:R-:W-:Y:S01]  /*db60*/  ISETP.GE.AND P2, PT, R3.reuse, R0, PT ;  /* 0x000000000300720c */ /* 0x040fe20003f46270 */
[C---:B------:R-:W-:Y:S01]  /*db70*/  VIADD R9, R3.reuse, 0x10 ;  /* 0x0000001003097836 */ /* 0x040fe20000000000 */
[----:B------:R-:W1:Y:S01]  /*db80*/  SHFL.IDX PT, R14, R6, 0x1, 0x181f ;  /* 0x00381f00060e7f89 */ /* 0x000e6200000e0000 */
[----:B------:R-:W-:-:S03]  /*db90*/  VIADD R11, R3, 0x20 ;  /* 0x00000020030b7836 */ /* 0x000fc60000000000 */
[----:B------:R-:W-:Y:S07]  /*dba0*/  SHFL.IDX PT, R10, R7, 0x3, 0x181f ;  /* 0x00781f00070a7f89 */ /* 0x000fee00000e0000 */
[----:B------:R-:W-:Y:S01]  /*dbb0*/  @!P2 LEA R21, R19, UR47, 0x1 ;  /* 0x0000002f1315ac11 */ /* 0x000fe2000f8e08ff */
[----:B0-----:R-:W-:-:S05]  /*dbc0*/  @!P2 IMAD.WIDE.U32 R4, R26, 0x2, R4 ;  /* 0x000000021a04a825 */ /* 0x001fca00078e0004 */
[----:B------:R-:W-:Y:S04]  /*dbd0*/  @!P2 LDGSTS.E.BYPASS.LTC128B.128 [R21+0x10400], desc[UR44][R4.64], !P0 ;  /* 0x104000000415afae */ /* 0x000fe8000c101d6c */
[----:B------:R1:W-:Y:S01]  /*dbe0*/  @!P2 LDGSTS.E.BYPASS.LTC128B.128 [R21+0x14400], desc[UR44][R4.64+0x80], !P1 ;  /* 0x144000800415afae */ /* 0x0003e2000c901d6c */
[----:B------:R-:W-:Y:S01]  /*dbf0*/  ISETP.GE.AND P2, PT, R9, R0, PT ;  /* 0x000000000900720c */ /* 0x000fe20003f46270 */
[----:B-1----:R-:W-:Y:S01]  /*dc00*/  IMAD.MOV.U32 R4, RZ, RZ, R14 ;  /* 0x000000ffff047224 */ /* 0x002fe200078e000e */
[----:B------:R-:W-:Y:S01]  /*dc10*/  MOV R5, R8 ;  /* 0x0000000800057202 */ /* 0x000fe20000000f00 */
[----:B------:R-:W-:Y:S10]  /*dc20*/  SHFL.IDX PT, R14, R6, 0x3, 0x181f ;  /* 0x00781f00060e7f89 */ /* 0x000ff400000e0000 */
[----:B------:R-:W-:Y:S01]  /*dc30*/  @!P2 LEA R35, R19, UR47, 0x1 ;  /* 0x0000002f1323ac11 */ /* 0x000fe2000f8e08ff */
[----:B------:R-:W-:-:S02]  /*dc40*/  @!P2 IMAD.WIDE.U32 R8, R26, 0x2, R4 ;  /* 0x000000021a08a825 */ /* 0x000fc400078e0004 */
        /* <DEDUP_REMOVED lines=11> */
[----:B------:R-:W-:Y:S02]  /*dd00*/  ISETP.GE.AND P2, PT, R9, R0, PT ;  /* 0x000000000900720c */ /* 0x000fe40003f46270 */
[----:B0-----:R-:W-:Y:S01]  /*dd10*/  MOV R4, R14 ;  /* 0x0000000e00047202 */ /* 0x001fe20000000f00 */
        /* <DEDUP_REMOVED lines=9> */
[C---:B------:R-:W-:Y:S01]  /*ddb0*/  IADD3 R11, R3.reuse, 0x60, RZ ;  /* 0x00000060030b7810 */ /* 0x040fe20007ffe0ff */
        /* <DEDUP_REMOVED lines=22> */
.L_x_9011:
[----:B------:R-:W-:Y:S01]  /*df20*/  VIADD R3, R3, 0x70 ;  /* 0x0000007003037836 */ /* 0x000fe20000000000 */
[----:B------:R-:W-:Y:S01]  /*df30*/  BSSY B0, `(.L_x_8940) ;  /* 0x000000e000007945 */ /* 0x000fe20003800000 */
[----:B-12---:R-:W-:Y:S01]  /*df40*/  MOV R4, R14 ;  /* 0x0000000e00047202 */ /* 0x006fe20000000f00 */
[----:B------:R-:W-:Y:S02]  /*df50*/  IMAD.MOV.U32 R5, RZ, RZ, R10 ;  /* 0x000000ffff057224 */ /* 0x000fe400078e000a */
        /* <DEDUP_REMOVED lines=11> */
.L_x_8941:
[----:B------:R-:W-:Y:S05]  /*e010*/  BSYNC B0 ;  /* 0x0000000000007941 */ /* 0x000fea0003800000 */
.L_x_8940:
        /* <DEDUP_REMOVED lines=9> */
.L_x_9012:
[----:B------:R-:W-:Y:S01]  /*e0b0*/  MOV R8, 0x1 ;  /* 0x0000000100087802 */ /* 0x000fe20000000f00 */
[----:B------:R-:W-:Y:S01]  /*e0c0*/  IMAD.MOV.U32 R10, RZ, RZ, RZ ;  /* 0x000000ffff0a7224 */ /* 0x000fe200078e00ff */
[----:B------:R-:W-:Y:S06]  /*e0d0*/  @!P1 BRA `(.L_x_8943) ;  /* 0x00000010002c9947 */ /* 0x000fec0003800000 */
[----:B------:R-:W-:Y:S01]  /*e0e0*/  UIADD3 UR4, UR43, 0x1, URZ ;  /* 0x000000012b047890 */ /* 0x000fe2000fffe03f */
[----:B0-----:R-:W-:Y:S01]  /*e0f0*/  LOP3.LUT R0, RZ, UR42, RZ, 0x33, !PT ;  /* 0x0000002aff007c12 */ /* 0x001fe2000f8e33ff */
[----:B------:R-:W-:Y:S01]  /*e100*/  ULOP3.LUT UR5, URZ, UR46, URZ, 0x33, !UPT ;  /* 0x0000002e3f057292 */ /* 0x000fe2000f8e333f */
[----:B------:R-:W-:Y:S01]  /*e110*/  IADD3 R31, R33, R31, R28 ;  /* 0x0000001f211f7210 */ /* 0x000fe20007ffe01c */
[----:B------:R-:W-:Y:S01]  /*e120*/  UIMAD UR4, UR4, UR37, URZ ;  /* 0x00000025040472a4 */ /* 0x000fe2000f8e023f */
[----:B------:R-:W-:Y:S01]  /*e130*/  BSSY B0, `(.L_x_8943) ;  /* 0x0000105000007945 */ /* 0x000fe20003800000 */
[----:B------:R-:W-:Y:S01]  /*e140*/  MOV R9, 0x1 ;  /* 0x0000000100097802 */ /* 0x000fe20000000f00 */
[----:B------:R-:W-:Y:S02]  /*e150*/  IMAD.MOV.U32 R20, RZ, RZ, RZ ;  /* 0x000000ffff147224 */ /* 0x000fe400078e00ff */
[----:B------:R-:W-:Y:S01]  /*e160*/  VIADD R31, R31, 0xfffffe80 ;  /* 0xfffffe801f1f7836 */ /* 0x000fe20000000000 */
[----:B------:R-:W-:Y:S01]  /*e170*/  LOP3.LUT R3, RZ, UR4, RZ, 0x33, !PT ;  /* 0x00000004ff037c12 */ /* 0x000fe2000f8e33ff */
[----:B------:R-:W-:-:S02]  /*e180*/  ULDC UR4, c[0x0][0x2f4] ;  /* 0x0000bd0000047ab9 */ /* 0x000fc40000000800 */
[----:B------:R-:W-:Y:S02]  /*e190*/  ISETP.GE.AND P2, PT, R26, UR4, PT ;  /* 0x000000041a007c0c */ /* 0x000fe4000bf46270 */
[----:B------:R-:W-:Y:S02]  /*e1a0*/  VIMNMX3 R0, R0, UR5, R3, !PT ;  /* 0x0000000500007c0f */ /* 0x000fe4000f800103 */
[----:B------:R-:W-:Y:S02]  /*e1b0*/  IADD3 R3, -R28, UR41, RZ ;  /* 0x000000291c037c10 */ /* 0x000fe4000fffe1ff */
[----:B------:R-:W-:Y:S01]  /*e1c0*/  ISETP.GE.AND P1, PT, R25, UR4, PT ;  /* 0x0000000419007c0c */ /* 0x000fe2000bf26270 */
[C---:B------:R-:W-:Y:S01]  /*e1d0*/  IMAD R21, R0.reuse, -0x80, R31 ;  /* 0xffffff8000157824 */ /* 0x040fe200078e021f */
[C---:B------:R-:W-:Y:S01]  /*e1e0*/  IADD3 R22, -R0.reuse, -0x2, RZ ;  /* 0xfffffffe00167810 */ /* 0x040fe20007ffe1ff */
[----:B------:R-:W-:-:S05]  /*e1f0*/  IMAD R3, R0, 0x80, R3 ;  /* 0x0000008000037824 */ /* 0x000fca00078e0203 */
[----:B------:R-:W-:-:S07]  /*e200*/  IADD3 R31, R3, 0x100, RZ ;  /* 0x00000100031f7810 */ /* 0x000fce0007ffe0ff */
.L_x_8956:
        /* <DEDUP_REMOVED lines=26> */
.L_x_8944:
[----:B------:R-:W-:Y:S01]  /*e3b0*/  LEA R34, R10, UR47, 0x3 ;  /* 0x0000002f0a227c11 */ /* 0x000fe2000f8e18ff */
[----:B------:R-:W-:Y:S01]  /*e3c0*/  BSSY B1, `(.L_x_8945) ;  /* 0x0000004000017945 */ /* 0x000fe20003800000 */
[----:B------:R-:W-:-:S04]  /*e3d0*/  SHF.L.U32 R3, R8, 0x1f, RZ ;  /* 0x0000001f08037819 */ /* 0x000fc800000006ff */
[----:B------:R-:W0:Y:S02]  /*e3e0*/  SYNCS.PHASECHK.TRANS64.TRYWAIT P0, [R34+URZ+0x28840], R3 ;  /* 0x02884003220075a7 */ /* 0x000e24000800017f */
[----:B0-----:R-:W-:Y:S05]  /*e3f0*/  @!P0 BRA `(.L_x_8946) ;  /* 0x0000002c00c88947 */ /* 0x001fea0003800000 */
.L_x_9013:
[----:B------:R-:W-:Y:S05]  /*e400*/  BSYNC B1 ;  /* 0x0000000000017941 */ /* 0x000fea0003800000 */
.L_x_8945:
        /* <DEDUP_REMOVED lines=26> */
[----:B------:R-:W-:Y:S02]  /*e5b0*/  LEA.HI.X R5, R4, UR7, R5, 0x1, P0 ;  /* 0x0000000704057c11 */ /* 0x000fe400080f0c05 */
[----:B------:R-:W-:Y:S01]  /*e5c0*/  LEA R4, R10, R19, 0xe ;  /* 0x000000130a047211 */ /* 0x000fe200078e70ff */
        /* <DEDUP_REMOVED lines=15> */
[----:B0-----:R-:W-:-:S03]  /*e6c0*/  IADD3.X R13, RZ, R0, RZ, P0, !PT ;  /* 0x00000000ff0d7210 */ /* 0x001fc600007fe4ff */
        /* <DEDUP_REMOVED lines=31> */
.L_x_9031:
[----:B------:R-:W-:-:S04]  /*e8c0*/  IADD3 R6, P0, R6, R3, RZ ;  /* 0x0000000306067210 */ /* 0x000fc80007f1e0ff */
        /* <DEDUP_REMOVED lines=8> */
.L_x_8948:
        /* <DEDUP_REMOVED lines=10> */
.L_x_8949:
[----:B------:R2:W-:Y:S01]  /*e9f0*/  SYNCS.ARRIVE.TRANS64.A1T0 RZ, [R34+URZ+0x28830], RZ ;  /* 0x028830ff22ff79a7 */ /* 0x0005e2000810003f */
[----:B------:R-:W-:Y:S05]  /*ea00*/  @!P4 BRA `(.L_x_8950) ;  /* 0x000000000004c947 */ /* 0x000fea0003800000 */
[----:B------:R-:W-:Y:S01]  /*ea10*/  BPT.TRAP 0x1 ;  /* 0x000000040000795c */ /* 0x000fe20000300000 */
.L_x_8950:
[----:B------:R-:W-:Y:S01]  /*ea20*/  SHF.L.U32 R5, R9, 0x1f, RZ ;  /* 0x0000001f09057819 */ /* 0x000fe200000006ff */
[----:B------:R-:W-:Y:S01]  /*ea30*/  BSSY B1, `(.L_x_8951) ;  /* 0x0000004000017945 */ /* 0x000fe20003800000 */
[----:B------:R-:W-:-:S04]  /*ea40*/  LEA R0, R20, UR47, 0x3 ;  /* 0x0000002f14007c11 */ /* 0x000fc8000f8e18ff */
[----:B------:R-:W3:Y:S02]  /*ea50*/  SYNCS.PHASECHK.TRANS64.TRYWAIT P0, [R0+URZ+0x28860], R5 ;  /* 0x02886005000075a7 */ /* 0x000ee4000800017f */
[----:B---3--:R-:W-:Y:S05]  /*ea60*/  @!P0 BRA `(.L_x_8952) ;  /* 0x00000030009c8947 */ /* 0x008fea0003800000 */
.L_x_9032:
[----:B------:R-:W-:Y:S05]  /*ea70*/  BSYNC B1 ;  /* 0x0000000000017941 */ /* 0x000fea0003800000 */
.L_x_8951:
        /* <DEDUP_REMOVED lines=15> */
[----:B------:R-:W1:Y:S01]  /*eb70*/  SHFL.IDX PT, R14, R16, 0x2, 0x181f ;  /* 0x00581f00100e7f89 */ /* 0x000e6200000e0000 */
[----:B------:R-:W-:Y:S02]  /*eb80*/  IADD3.X R13, RZ, R6, RZ, P0, !PT ;  /* 0x00000006ff0d7210 */ /* 0x000fe400007fe4ff */
        /* <DEDUP_REMOVED lines=22> */
[----:B------:R-:W3:Y:S01]  /*ecf0*/  SHFL.IDX PT, R14, R16, 0x5, 0x181f ;  /* 0x00b81f00100e7f89 */ /* 0x000ee200000e0000 */
[----:B0-----:R-:W-:Y:S02]  /*ed00*/  IADD3.X R5, RZ, R6, RZ, P0, !PT ;  /* 0x00000006ff057210 */ /* 0x001fe400007fe4ff */
        /* <DEDUP_REMOVED lines=17> */
[----:B------:R3:W0:-:S12]  /*ee20*/  SHFL.IDX PT, R6, R2, 0x7, 0x181f ;  /* 0x00f81f0002067f89 */ /* 0x00061800000e0000 */
[----:B------:R3:W-:Y:S01]  /*ee30*/  LDGSTS.E.BYPASS.LTC128B.128 [R7+0x3400], desc[UR44][R4.64], !P0 ;  /* 0x0340000004077fae */ /* 0x0007e2000c101d6c */
[----:B------:R-:W-:-:S13]  /*ee40*/  ISETP.LT.OR P0, PT, R31, 0x61, P1 ;  /* 0x000000611f00780c */ /* 0x000fda0000f01670 */
[----:B01----:R3:W-:Y:S02]  /*ee50*/  LDGSTS.E.BYPASS.LTC128B.128 [R7+0x7400], desc[UR44][R4.64+0x80], !P0 ;  /* 0x0740008004077fae */ /* 0x0037e4000c101d6c */
.L_x_9050:
[----:B---3--:R-:W-:Y:S01]  /*ee60*/  IADD3 R2, P0, R14, R3, RZ ;  /* 0x000000030e027210 */ /* 0x008fe20007f1e0ff */
[----:B------:R-:W-:Y:S02]  /*ee70*/  ULDC.64 UR4, c[0x0][0x328] ;  /* 0x0000ca0000047ab9 */ /* 0x000fe40000000a00 */
[----:B------:R-:W-:Y:S01]  /*ee80*/  IMAD R36, R36, UR4, RZ ;  /* 0x0000000424247c24 */ /* 0x000fe2000f8e02ff */
[----:B------:R-:W-:Y:S01]  /*ee90*/  IADD3.X R3, RZ, R6, RZ, P0, !PT ;  /* 0x00000006ff037210 */ /* 0x000fe200007fe4ff */
[----:B0-----:R-:W-:Y:S01]  /*eea0*/  IMAD.WIDE.U32 R4, R35, UR4, RZ ;  /* 0x0000000423047c25 */ /* 0x001fe2000f8e00ff */
[----:B------:R-:W-:-:S03]  /*eeb0*/  ISETP.LT.OR P0, PT, R31, 0x71, P2 ;  /* 0x000000711f00780c */ /* 0x000fc60001701670 */
[----:B------:R-:W-:Y:S01]  /*eec0*/  IMAD R9, R35, UR5, R36 ;  /* 0x0000000523097c24 */ /* 0x000fe2000f8e0224 */
[----:B------:R-:W-:Y:S02]  /*eed0*/  ULDC.64 UR4, c[0x0][0x338] ;  /* 0x0000ce0000047ab9 */ /* 0x000fe40000000a00 */
[----:B------:R-:W-:Y:S02]  /*eee0*/  IMAD R33, R33, UR4, RZ ;  /* 0x0000000421217c24 */ /* 0x000fe4000f8e02ff */
[----:B------:R-:W-:Y:S02]  /*eef0*/  IMAD.IADD R5, R5, 0x1, R9 ;  /* 0x0000000105057824 */ /* 0x000fe400078e0209 */
[C---:B------:R-:W-:Y:S02]  /*ef00*/  IMAD R33, R32.reuse, UR5, R33 ;  /* 0x0000000520217c24 */ /* 0x040fe4000f8e0221 */
[----:B------:R-:W-:Y:S01]  /*ef10*/  IMAD.WIDE.U32 R4, R32, UR4, R4 ;  /* 0x0000000420047c25 */ /* 0x000fe2000f8e0004 */
[----:B------:R-:W-:Y:S01]  /*ef20*/  @!PT LDS RZ, [RZ] ;  /* 0x00000000fffff984 */ /* 0x000fe20000000800 */
[----:B------:R-:W-:Y:S01]  /*ef30*/  @!PT LDS RZ, [RZ] ;  /* 0x00000000fffff984 */ /* 0x000fe20000000800 */
[----:B------:R-:W-:Y:S01]  /*ef40*/  @!PT LDS RZ, [RZ] ;  /* 0x00000000fffff984 */ /* 0x000fe20000000800 */
[----:B------:R0:W-:Y:S01]  /*ef50*/  LDGSTS.E.BYPASS.LTC128B.128 [R7+0x3c00], desc[UR44][R2.64], !P0 ;  /* 0x03c0000002077fae */ /* 0x0001e2000c101d6c */
[----:B------:R-:W-:-:S02]  /*ef60*/  ISETP.LT.OR P0, PT, R31, 0x71, P1 ;  /* 0x000000711f00780c */ /* 0x000fc40000f01670 */
[----:B------:R-:W-:-:S11]  /*ef70*/  IMAD.IADD R33, R5, 0x1, R33 ;  /* 0x0000000105217824 */ /* 0x000fd600078e0221 */
[----:B------:R0:W-:Y:S01]  /*ef80*/  LDGSTS.E.BYPASS.LTC128B.128 [R7+0x7c00], desc[UR44][R2.64+0x80], !P0 ;  /* 0x07c0008002077fae */ /* 0x0001e2000c101d6c */
[----:B------:R-:W-:Y:S01]  /*ef90*/  PLOP3.LUT P0, PT, PT, PT, PT, 0x80, 0x0 ;  /* 0x000000000000781c */ /* 0x000fe20003f0f070 */
[----:B------:R-:W-:-:S12]  /*efa0*/  NOP ;  /* 0x0000000000007918 */ /* 0x000fd80000000000 */
.L_x_8954:
        /* <DEDUP_REMOVED lines=10> */
.L_x_8955:
[----:B------:R-:W-:Y:S01]  /*f050*/  R2UR UR4, R24 ;  /* 0x00000000180472ca */ /* 0x000fe200000e0000 */
[----:B------:R-:W-:Y:S01]  /*f060*/  ULDC.64 UR6, c[0x0][0x330] ;  /* 0x0000cc0000067ab9 */ /* 0x000fe20000000a00 */
[----:B------:R-:W-:Y:S01]  /*f070*/  IMAD.MOV.U32 R5, RZ, RZ, R33 ;  /* 0x000000ffff057224 */ /* 0x000fe200078e0021 */
[----:B0-----:R-:W-:Y:S01]  /*f080*/  MOV R3, UR6 ;  /* 0x0000000600037c02 */ /* 0x001fe20008000f00 */
[----:B------:R0:W-:Y:S01]  /*f090*/  SYNCS.ARRIVE.TRANS64.A1T0 RZ, [R0+URZ+0x28850], RZ ;  /* 0x028850ff00ff79a7 */ /* 0x0001e2000810003f */
[----:B------:R-:W-:Y:S01]  /*f0a0*/  IADD3 R22, R22, -0x1, RZ ;  /* 0xffffffff16167810 */ /* 0x000fe20007ffe0ff */
        /* <DEDUP_REMOVED lines=14> */
.L_x_8943:
[----:B------:R-:W-:-:S13]  /*f190*/  ISETP.NE.AND P0, PT, R18, 0x3, PT ;  /* 0x000000031200780c */ /* 0x000fda0003f05270 */
[----:B------:R-:W-:Y:S05]  /*f1a0*/  @!P0 BRA `(.L_x_8957) ;  /* 0x0000000000048947 */ /* 0x000fea0003800000 */
[----:B------:R-:W-:Y:S01]  /*f1b0*/  BPT.TRAP 0x1 ;  /* 0x000000040000795c */ /* 0x000fe20000300000 */
.L_x_8957:
[----:B0-----:R-:W-:Y:S01]  /*f1c0*/  LEA R0, R10, UR47, 0x3 ;  /* 0x0000002f0a007c11 */ /* 0x001fe2000f8e18ff */
[----:B------:R-:W-:Y:S01]  /*f1d0*/  IMAD.MOV.U32 R3, RZ, RZ, -0x80 ;  /* 0xffffff80ff037424 */ /* 0x000fe200078e00ff */
[----:B------:R-:W-:Y:S01]  /*f1e0*/  SHF.L.U32 R5, R8, 0x1f, RZ ;  /* 0x0000001f08057819 */ /* 0x000fe200000006ff */
[----:B------:R-:W-:Y:S01]  /*f1f0*/  BSSY B0, `(.L_x_8958) ;  /* 0x0000006000007945 */ /* 0x000fe20003800000 */
[----:B------:R-:W-:Y:S01]  /*f200*/  LEA R6, R10, R19, 0xe ;  /* 0x000000130a067211 */ /* 0x000fe200078e70ff */
[----:B------:R-:W-:Y:S01]  /*f210*/  IMAD R3, R22, R3, UR41 ;  /* 0x0000002916037e24 */ /* 0x000fe2000f8e0203 */
[----:B------:R-:W0:Y:S03]  /*f220*/  SYNCS.PHASECHK.TRANS64.TRYWAIT P0, [R0+URZ+0x28860], R5 ;  /* 0x02886005000075a7 */ /* 0x000e26000800017f */
[----:B------:R-:W-:Y:S01]  /*f230*/  IMAD.IADD R28, R3, 0x1, -R28 ;  /* 0x00000001031c7824 */ /* 0x000fe200078e0a1c */
[----:B0-----:R-:W-:Y:S06]  /*f240*/  @!P0 BRA `(.L_x_8959) ;  /* 0x00000034006c8947 */ /* 0x001fec0003800000 */
.L_x_9051:
[----:B------:R-:W-:Y:S05]  /*f250*/  BSYNC B0 ;  /* 0x0000000000007941 */ /* 0x000fea0003800000 */
.L_x_8958:
        /* <DEDUP_REMOVED lines=16> */
[----:B0-----:R-:W-:-:S03]  /*f360*/  MOV R7, R5 ;  /* 0x0000000500077202 */ /* 0x001fc60000000f00 */
        /* <DEDUP_REMOVED lines=17> */
[----:B-1----:R-:W-:Y:S01]  /*f480*/  IMAD.MOV.U32 R13, RZ, RZ, R9 ;  /* 0x000000ffff0d7224 */ /* 0x002fe200078e0009 */
[----:B------:R-:W-:Y:S02]  /*f490*/  MOV R9, RZ ;  /* 0x000000ff00097202 */ /* 0x000fe40000000f00 */
        /* <DEDUP_REMOVED lines=9> */
[C---:B------:R-:W-:Y:S02]  /*f530*/  ISETP.LT.OR P4, PT, R28.reuse, 0x41, P1 ;  /* 0x000000411c00780c */ /* 0x040fe40000f81670 */
[----:B-----5:R-:W-:Y:S01]  /*f540*/  MOV R7, R19 ;  /* 0x0000001300077202 */ /* 0x020fe20000000f00 */
        /* <DEDUP_REMOVED lines=21> */
.L_x_9069:
        /* <DEDUP_REMOVED lines=12> */
.L_x_8961:
        /* <DEDUP_REMOVED lines=10> */
.L_x_8962:
[----:B------:R1:W-:Y:S02]  /*f800*/  SYNCS.ARRIVE.TRANS64.A1T0 RZ, [R0+URZ+0x28850], RZ ;  /* 0x028850ff00ff79a7 */ /* 0x0003e4000810003f */
[----:B-1----:R-:W-:-:S04]  /*f810*/  IADD3 R0, R10, 0x1, RZ ;  /* 0x000000010a007810 */ /* 0x002fc80007ffe0ff */
[----:B------:R-:W-:-:S04]  /*f820*/  ISETP.NE.AND P0, PT, R0, 0x2, PT ;  /* 0x000000020000780c */ /* 0x000fc80003f05270 */
[----:B0-----:R-:W-:Y:S02]  /*f830*/  SEL R3, RZ, 0x1, P0 ;  /* 0x00000001ff037807 */ /* 0x001fe40000000000 */
[----:B------:R-:W-:Y:S02]  /*f840*/  SEL R0, R0, RZ, P0 ;  /* 0x000000ff00007207 */ /* 0x000fe40000000000 */
[----:B------:R-:W-:-:S07]  /*f850*/  LOP3.LUT R8, R8, R3, RZ, 0x3c, !PT ;  /* 0x0000000308087212 */ /* 0x000fce00078e3cff */
.L_x_8928:
[----:B------:R-:W0:Y:S01]  /*f860*/  S2R R3, SR_CgaCtaId ;  /* 0x0000000000037919 */ /* 0x000e220000008800 */
[----:B------:R-:W-:Y:S02]  /*f870*/  MOV R2, 0x400 ;  /* 0x0000040000027802 */ /* 0x000fe40000000f00 */
[----:B------:R-:W-:Y:S02]  /*f880*/  SHF.L.U32 R9, R9, 0x1f, RZ ;  /* 0x0000001f09097819 */ /* 0x000fe400000006ff */
[----:B0-----:R-:W-:-:S04]  /*f890*/  LEA R7, R3, R2, 0x18 ;  /* 0x0000000203077211 */ /* 0x001fc800078ec0ff */
[----:B------:R-:W0:Y:S02]  /*f8a0*/  SYNCS.PHASECHK.TRANS64.TRYWAIT P0, [R7+URZ+0x28820], R9 ;  /* 0x02882009070075a7 */ /* 0x000e24000800017f */
[----:B0-----:R-:W-:Y:S05]  /*f8b0*/  @!P0 BRA `(.L_x_8963) ;  /* 0x00000038007c8947 */ /* 0x001fea0003800000 */
.L_x_9070:
[----:B------:R-:W-:-:S03]  /*f8c0*/  UMOV UR4, 0xffffffff ;  /* 0xffffffff00047882 */ /* 0x000fc60000000000 */
[----:B------:R-:W-:Y:S05]  /*f8d0*/  BRA.DIV UR4, `(.L_x_8964) ;  /* 0x0000003a04887947 */ /* 0x000fea000b800000 */
[----:B------:R1:W3:Y:S02]  /*f8e0*/  SHFL.IDX PT, R14, R17, RZ, 0x1f ;  /* 0x00001fff110e7589 */ /* 0x0002e400000e0000 */
.L_x_9073:
[----:B---3--:R-:W-:-:S13]  /*f8f0*/  ISETP.NE.AND P0, PT, R14, RZ, PT ;  /* 0x000000ff0e00720c */ /* 0x008fda0003f05270 */
[----:B------:R-:W-:Y:S05]  /*f900*/  @P0 BRA `(.L_x_8884) ;  /* 0x0000000000880947 */ /* 0x000fea0003800000 */
[----:B------:R-:W-:-:S03]  /*f910*/  UMOV UR4, 0xffffffff ;  /* 0xffffffff00047882 */ /* 0x000fc60000000000 */
[----:B------:R-:W-:Y:S05]  /*f920*/  BRA.DIV UR4, `(.L_x_8965) ;  /* 0x0000003a049c7947 */ /* 0x000fea000b800000 */
[----:B------:R-:W-:-:S13]  /*f930*/  ELECT P6, URZ, PT ;  /* 0x00000000003f782f */ /* 0x000fda00038c0000 */
.L_x_9076:
[----:B------:R-:W-:Y:S05]  /*f940*/  @!P6 BRA `(.L_x_8884) ;  /* 0x000000000078e947 */ /* 0x000fea0003800000 */
[----:B------:R-:W-:-:S06]  /*f950*/  ULOP3.LUT UR4, UR36, 0x2, URZ, 0xfc, !UPT ;  /* 0x0000000224047892 */ /* 0x000fcc000f8efc3f */
[----:B------:R-:W-:-:S05]  /*f960*/  IMAD.U32 R2, RZ, RZ, UR4 ;  /* 0x00000004ff027e24 */ /* 0x000fca000f8e00ff */
[----:B------:R-:W-:-:S13]  /*f970*/  ISETP.NE.AND P0, PT, R2, 0x3, PT ;  /* 0x000000030200780c */ /* 0x000fda0003f05270 */
[----:B------:R-:W-:Y:S05]  /*f980*/  @!P0 BRA `(.L_x_8966) ;  /* 0x0000000000048947 */ /* 0x000fea0003800000 */
[----:B------:R-:W-:Y:S01]  /*f990*/  BPT.TRAP 0x1 ;  /* 0x000000040000795c */ /* 0x000fe20000300000 */
.L_x_8966:
[----:B------:R-:W-:Y:S01]  /*f9a0*/  IMAD R5, R0, 0x8, R7 ;  /* 0x0000000800057824 */ /* 0x000fe200078e0207 */
[----:B------:R-:W-:Y:S02]  /*f9b0*/  SHF.L.U32 R2, R8, 0x1f, RZ ;  /* 0x0000001f08027819 */ /* 0x000fe400000006ff */
[----:B------:R-:W-:Y:S02]  /*f9c0*/  IADD3 R0, R0, 0x1, RZ ;  /* 0x0000000100007810 */ /* 0x000fe40007ffe0ff */
[----:B------:R-:W3:Y:S02]  /*f9d0*/  SYNCS.PHASECHK.TRANS64.TRYWAIT P1, [R5+URZ+0x28840], R2 ;  /* 0x02884002050075a7 */ /* 0x000ee4000802017f */
[----:B------:R-:W-:-:S04]  /*f9e0*/  ISETP.NE.AND P2, PT, R0, 0x2, PT ;  /* 0x000000020000780c */ /* 0x000fc80003f45270 */
[----:B------:R-:W-:Y:S01]  /*f9f0*/  SEL R3, RZ, 0x1, P2 ;  /* 0x00000001ff037807 */ /* 0x000fe20001000000 */
[----:B---3--:R-:W-:Y:S08]  /*fa00*/  @!P1 BRA `(.L_x_8967) ;  /* 0x0000003800849947 */ /* 0x008ff00003800000 */
.L_x_9077:
[----:B------:R-:W-:Y:S02]  /*fa10*/  SEL R0, R0, RZ, P2 ;  /* 0x000000ff00007207 */ /* 0x000fe40001000000 */
[----:B------:R-:W-:Y:S01]  /*fa20*/  LOP3.LUT R3, R8, R3, RZ, 0x3c, !PT ;  /* 0x0000000308037212 */ /* 0x000fe200078e3cff */
[----:B------:R-:W-:Y:S06]  /*fa30*/  @!P0 BRA `(.L_x_8968) ;  /* 0x0000000000048947 */ /* 0x000fec0003800000 */
[----:B------:R-:W-:Y:S01]  /*fa40*/  BPT.TRAP 0x1 ;  /* 0x000000040000795c */ /* 0x000fe20000300000 */
.L_x_8968:
[----:B0-----:R-:W-:Y:S01]  /*fa50*/  IMAD R7, R0, 0x8, R7 ;  /* 0x0000000800077824 */ /* 0x001fe200078e0207 */
[----:B------:R-:W-:-:S04]  /*fa60*/  SHF.L.U32 R0, R3, 0x1f, RZ ;  /* 0x0000001f03007819 */ /* 0x000fc800000006ff */
[----:B------:R-:W0:Y:S02]  /*fa70*/  SYNCS.PHASECHK.TRANS64.TRYWAIT P1, [R7+URZ+0x28840], R0 ;  /* 0x02884000070075a7 */ /* 0x000e24000802017f */
[----:B0-----:R-:W-:Y:S05]  /*fa80*/  @!P1 BRA `(.L_x_8969) ;  /* 0x0000003800789947 */ /* 0x001fea0003800000 */
.L_x_9078:
[----:B------:R-:W-:Y:S05]  /*fa90*/  @!P0 BRA `(.L_x_8970) ;  /* 0x0000000000048947 */ /* 0x000fea0003800000 */
[----:B------:R-:W-:Y:S01]  /*faa0*/  BPT.TRAP 0x1 ;  /* 0x000000040000795c */ /* 0x000fe20000300000 */
.L_x_8970:
[----:B------:R-:W4:Y:S02]  /*fab0*/  SYNCS.PHASECHK.TRANS64.TRYWAIT P1, [R5+URZ+0x28860], R2 ;  /* 0x02886002050075a7 */ /* 0x000f24000802017f */
[----:B----4-:R-:W-:Y:S05]  /*fac0*/  @!P1 BRA `(.L_x_8971) ;  /* 0x00000038007c9947 */ /* 0x010fea0003800000 */
.L_x_9079:
[----:B------:R-:W-:Y:S05]  /*fad0*/  @!P0 BRA `(.L_x_8972) ;  /* 0x0000000000048947 */ /* 0x000fea0003800000 */
[----:B------:R-:W-:Y:S01]  /*fae0*/  BPT.TRAP 0x1 ;  /* 0x000000040000795c */ /* 0x000fe20000300000 */
.L_x_8972:
[----:B------:R0:W0:Y:S02]  /*faf0*/  SYNCS.PHASECHK.TRANS64.TRYWAIT P0, [R7+URZ+0x28860], R0 ;  /* 0x02886000070075a7 */ /* 0x000024000800017f */
[----:B0-----:R-:W-:Y:S05]  /*fb00*/  @!P0 NANOSLEEP.SYNCS 0x989680 ;  /* 0x009896800000895d */ /* 0x001fea0003900000 */
[----:B------:R-:W0:Y:S02]  /*fb10*/  @!P0 SYNCS.PHASECHK.TRANS64 P0, [R7+URZ+0x28860], R0 ;  /* 0x02886000070085a7 */ /* 0x000e24000800007f */
[----:B0-----:R-:W-:Y:S05]  /*fb20*/  @!P0 BRA `(.L_x_8972) ;  /* 0xfffffffc00f08947 */ /* 0x001fea000383ffff */
.L_x_8884:
[----:B------:R-:W-:Y:S05]  /*fb30*/  BSYNC B6 ;  /* 0x0000000000067941 */ /* 0x000fea0003800000 */
.L_x_8881:
[----:B------:R-:W-:Y:S05]  /*fb40*/  EXIT ;  /* 0x000000000000794d */ /* 0x000fea0003800000 */
.L_x_8888:
[----:B0-----:R-:W-:-:S04]  /*fb50*/  IMAD.U32 R3, RZ, RZ, UR41 ;  /* 0x00000029ff037e24 */ /* 0x001fc8000f8e00ff */
[----:B------:R0:W1:Y:S03]  /*fb60*/  SYNCS.PHASECHK.TRANS64.TRYWAIT P0, [R3+URZ+0x28800], R0 ;  /* 0x02880000030075a7 */ /* 0x000066000800017f */
[----:B-1----:R-:W-:Y:S05]  /*fb70*/  @!P0 NANOSLEEP.SYNCS 0x989680 ;  /* 0x009896800000895d */ /* 0x002fea0003900000 */
[----:B------:R-:W1:Y:S02]  /*fb80*/  @!P0 SYNCS.PHASECHK.TRANS64 P0, [R3+URZ+0x28800], R0 ;  /* 0x02880000030085a7 */ /* 0x000e64000800007f */
[----:B-1----:R-:W-:Y:S05]  /*fb90*/  @!P0 BRA `(.L_x_8888) ;  /* 0xfffffffc00ec8947 */ /* 0x002fea000383ffff */
[----:B------:R-:W-:Y:S05]  /*fba0*/  BRA `(.L_x_8973) ;  /* 0xffffff1400f07947 */ /* 0x000fea000383ffff */
.L_x_8892:
[----:B-1----:R-:W-:-:S04]  /*fbb0*/  MOV R3, UR41 ;  /* 0x0000002900037c02 */ /* 0x002fc80008000f00 */
[----:B------:R1:W2:Y:S03]  /*fbc0*/  SYNCS.PHASECHK.TRANS64.TRYWAIT P1, [R3+URZ+0x28830], R0 ;  /* 0x02883000030075a7 */ /* 0x0002a6000802017f */
[----:B--2---:R-:W-:Y:S05]  /*fbd0*/  @!P1 NANOSLEEP.SYNCS 0x989680 ;  /* 0x009896800000995d */ /* 0x004fea0003900000 */
[----:B------:R-:W2:Y:S02]  /*fbe0*/  @!P1 SYNCS.PHASECHK.TRANS64 P1, [R3+URZ+0x28830], R0 ;  /* 0x02883000030095a7 */ /* 0x000ea4000802007f */
[----:B--2---:R-:W-:Y:S05]  /*fbf0*/  @!P1 BRA `(.L_x_8892) ;  /* 0xfffffffc00ec9947 */ /* 0x004fea000383ffff */
[----:B------:R-:W-:Y:S05]  /*fc00*/  BRA `(.L_x_8891) ;  /* 0xffffff18000c7947 */ /* 0x000fea000383ffff */
.L_x_8898:
[----:B-1----:R-:W-:-:S04]  /*fc10*/  IMAD.U32 R11, RZ, RZ, UR4 ;  /* 0x00000004ff0b7e24 */ /* 0x002fc8000f8e00ff */
[----:B------:R1:W2:Y:S03]  /*fc20*/  SYNCS.PHASECHK.TRANS64.TRYWAIT P1, [R11+URZ+0x28830], R10 ;  /* 0x0288300a0b0075a7 */ /* 0x0002a6000802017f */
[----:B--2---:R-:W-:Y:S05]  /*fc30*/  @!P1 NANOSLEEP.SYNCS 0x989680 ;  /* 0x009896800000995d */ /* 0x004fea0003900000 */
[----:B------:R-:W2:Y:S02]  /*fc40*/  @!P1 SYNCS.PHASECHK.TRANS64 P1, [R11+URZ+0x28830], R10 ;  /* 0x0288300a0b0095a7 */ /* 0x000ea4000802007f */
[----:B--2---:R-:W-:Y:S05]  /*fc50*/  @!P1 BRA `(.L_x_8898) ;  /* 0xfffffffc00ec9947 */ /* 0x004fea000383ffff */
[----:B------:R-:W-:Y:S05]  /*fc60*/  BRA `(.L_x_8895) ;  /* 0xffffff4400b87947 */ /* 0x000fea000383ffff */
.L_x_8902:
[----:B-1----:R-:W-:-:S04]  /*fc70*/  IMAD.U32 R11, RZ, RZ, UR4 ;  /* 0x00000004ff0b7e24 */ /* 0x002fc8000f8e00ff */
[----:B------:R1:W2:Y:S03]  /*fc80*/  SYNCS.PHASECHK.TRANS64.TRYWAIT P1, [R11+URZ+0x28850], R10 ;  /* 0x0288500a0b0075a7 */ /* 0x0002a6000802017f */
[----:B--2---:R-:W-:Y:S05]  /*fc90*/  @!P1 NANOSLEEP.SYNCS 0x989680 ;  /* 0x009896800000995d */ /* 0x004fea0003900000 */
[----:B------:R-:W2:Y:S02]  /*fca0*/  @!P1 SYNCS.PHASECHK.TRANS64 P1, [R11+URZ+0x28850], R10 ;  /* 0x0288500a0b0095a7 */ /* 0x000ea4000802007f */
[----:B--2---:R-:W-:Y:S05]  /*fcb0*/  @!P1 BRA `(.L_x_8902) ;  /* 0xfffffffc00ec9947 */ /* 0x004fea000383ffff */
[----:B------:R-:W-:Y:S05]  /*fcc0*/  BRA `(.L_x_8899) ;  /* 0xffffff48008c7947 */ /* 0x000fea000383ffff */
.L_x_8910:
[----:B-1----:R-:W-:-:S04]  /*fcd0*/  MOV R10, UR4 ;  /* 0x00000004000a7c02 */ /* 0x002fc80008000f00 */
[----:B------:R1:W2:Y:S03]  /*fce0*/  SYNCS.PHASECHK.TRANS64.TRYWAIT P1, [R10+URZ+0x28830], R9 ;  /* 0x028830090a0075a7 */ /* 0x0002a6000802017f */
[----:B--2---:R-:W-:Y:S05]  /*fcf0*/  @!P1 NANOSLEEP.SYNCS 0x989680 ;  /* 0x009896800000995d */ /* 0x004fea0003900000 */
[----:B------:R-:W2:Y:S02]  /*fd00*/  @!P1 SYNCS.PHASECHK.TRANS64 P1, [R10+URZ+0x28830], R9 ;  /* 0x028830090a0095a7 */ /* 0x000ea4000802007f */
[----:B--2---:R-:W-:Y:S05]  /*fd10*/  @!P1 BRA `(.L_x_8910) ;  /* 0xfffffffc00ec9947 */ /* 0x004fea000383ffff */
[----:B------:R-:W-:Y:S05]  /*fd20*/  BRA `(.L_x_8907) ;  /* 0xffffff78001c7947 */ /* 0x000fea000383ffff */
.L_x_8914:
[----:B-1----:R-:W-:-:S04]  /*fd30*/  IMAD.U32 R10, RZ, RZ, UR4 ;  /* 0x00000004ff0a7e24 */ /* 0x002fc8000f8e00ff */
[----:B------:R1:W2:Y:S03]  /*fd40*/  SYNCS.PHASECHK.TRANS64.TRYWAIT P1, [R10+URZ+0x28850], R9 ;  /* 0x028850090a0075a7 */ /* 0x0002a6000802017f */
[----:B--2---:R-:W-:Y:S05]  /*fd50*/  @!P1 NANOSLEEP.SYNCS 0x989680 ;  /* 0x009896800000995d */ /* 0x004fea0003900000 */
[----:B------:R-:W2:Y:S02]  /*fd60*/  @!P1 SYNCS.PHASECHK.TRANS64 P1, [R10+URZ+0x28850], R9 ;  /* 0x028850090a0095a7 */ /* 0x000ea4000802007f */
[----:B--2---:R-:W-:Y:S05]  /*fd70*/  @!P1 BRA `(.L_x_8914) ;  /* 0xfffffffc00ec9947 */ /* 0x004fea000383ffff */
[----:B------:R-:W-:Y:S05]  /*fd80*/  BRA `(.L_x_8911) ;  /* 0xffffff7800e07947 */ /* 0x000fea000383ffff */
.L_x_8921:
[----:B-1----:R-:W-:-:S04]  /*fd90*/  IMAD.U32 R5, RZ, RZ, UR5 ;  /* 0x00000005ff057e24 */ /* 0x002fc8000f8e00ff */
[----:B------:R1:W2:Y:S03]  /*fda0*/  SYNCS.PHASECHK.TRANS64.TRYWAIT P1, [R5+URZ+0x28850], R2 ;  /* 0x02885002050075a7 */ /* 0x0002a6000802017f */
[----:B--2---:R-:W-:Y:S05]  /*fdb0*/  @!P1 NANOSLEEP.SYNCS 0x989680 ;  /* 0x009896800000995d */ /* 0x004fea0003900000 */
[----:B------:R-:W2:Y:S02]  /*fdc0*/  @!P1 SYNCS.PHASECHK.TRANS64 P1, [R5+URZ+0x28850], R2 ;  /* 0x02885002050095a7 */ /* 0x000ea4000802007f */
[----:B--2---:R-:W-:Y:S05]  /*fdd0*/  @!P1 BRA `(.L_x_8921) ;  /* 0xfffffffc00ec9947 */ /* 0x004fea000383ffff */
[----:B------:R-:W-:Y:S05]  /*fde0*/  BRA `(.L_x_8920) ;  /* 0xffffff9c00cc7947 */ /* 0x000fea000383ffff */
.L_x_8933:
[----:B------:R-:W-:Y:S01]  /*fdf0*/  MOV R13, R17 ;  /* 0x00000011000d7202 */ /* 0x000fe20000000f00 */
[----:B------:R-:W-:Y:S01]  /*fe00*/  IMAD.MOV.U32 R12, RZ, RZ, RZ ;  /* 0x000000ffff0c7224 */ /* 0x000fe200078e00ff */
[----:B------:R-:W-:Y:S01]  /*fe10*/  MOV R15, 0xffffffff ;  /* 0xffffffff000f7802 */ /* 0x000fe20000000f00 */
[----:B------:R-:W-:-:S07]  /*fe20*/  IMAD.MOV.U32 R11, RZ, RZ, 0x1f ;  /* 0x0000001fff0b7424 */ /* 0x000fce00078e00ff */
[----:B-----5:R-:W-:Y:S05]  /*fe30*/  WARPSYNC.COLLECTIVE R15, `(.L_x_8974) ;  /* 0x000000000f087348 */ /* 0x020fea0003c00000 */
[----:B------:R0:W1:Y:S02]  /*fe40*/  SHFL.IDX P6, R14, R13, R12, R11 ;  /* 0x0000000c0d0e7389 */ /* 0x00006400000c000b */
[----:B01---5:R-:W-:Y:S01]  /*fe50*/  ENDCOLLECTIVE ;  /* 0x000000000000791b */ /* 0x023fe20003800000 */
.L_x_8974:
[----:B------:R-:W-:Y:S05]  /*fe60*/  BRA `(.L_x_8975) ;  /* 0xffffffcc00a87947 */ /* 0x000fea000383ffff */
.L_x_8935:
[----:B0-----:R-:W-:-:S04]  /*fe70*/  IMAD.U32 R10, RZ, RZ, UR47 ;  /* 0x0000002fff0a7e24 */ /* 0x001fc8000f8e00ff */
[----:B------:R0:W1:Y:S03]  /*fe80*/  SYNCS.PHASECHK.TRANS64.TRYWAIT P0, [R10+URZ+0x28840], R9 ;  /* 0x028840090a0075a7 */ /* 0x000066000800017f */
[----:B-1----:R-:W-:Y:S05]  /*fe90*/  @!P0 NANOSLEEP.SYNCS 0x989680 ;  /* 0x009896800000895d */ /* 0x002fea0003900000 */
[----:B------:R-:W1:Y:S02]  /*fea0*/  @!P0 SYNCS.PHASECHK.TRANS64 P0, [R10+URZ+0x28840], R9 ;  /* 0x028840090a0085a7 */ /* 0x000e64000800007f */
[----:B-1----:R-:W-:Y:S05]  /*feb0*/  @!P0 BRA `(.L_x_8935) ;  /* 0xfffffffc00ec8947 */ /* 0x002fea000383ffff */
[----:B------:R-:W-:Y:S05]  /*fec0*/  BRA `(.L_x_8976) ;  /* 0xffffffd000247947 */ /* 0x000fea000383ffff */
.L_x_8936:
        /* <DEDUP_REMOVED lines=8> */
.L_x_8978:
[----:B------:R-:W-:Y:S05]  /*ff50*/  BSYNC B0 ;  /* 0x0000000000007941 */ /* 0x000fea0003800000 */
.L_x_8977:
        /* <DEDUP_REMOVED lines=9> */
.L_x_8979:
[----:B------:R-:W-:Y:S01]  /*fff0*/  MOV R13, R3 ;  /* 0x00000003000d7202 */ /* 0x000fe20000000f00 */
[----:B------:R-:W-:Y:S02]  /*10000*/  IMAD.MOV.U32 R12, RZ, RZ, 0x1 ;  /* 0x00000001ff0c7424 */ /* 0x000fe400078e00ff */
[----:B------:R-:W-:-:S07]  /*10010*/  IMAD.MOV.U32 R4, RZ, RZ, R14 ;  /* 0x000000ffff047224 */ /* 0x000fce00078e000e */
[----:B------:R-:W-:Y:S05]  /*10020*/  WARPSYNC.COLLECTIVE R15, `(.L_x_8980) ;  /* 0x000000000f087348 */ /* 0x000fea0003c00000 */
[----:B------:R0:W1:Y:S02]  /*10030*/  SHFL.IDX P6, R14, R13, R12, R11 ;  /* 0x0000000c0d0e7389 */ /* 0x00006400000c000b */
[----:B01----:R-:W-:Y:S01]  /*10040*/  ENDCOLLECTIVE ;  /* 0x000000000000791b */ /* 0x003fe20003800000 */
.L_x_8980:
[----:B------:R-:W-:-:S05]  /*10050*/  @P0 IMAD.WIDE.U32 R4, R26, 0x2, R4 ;  /* 0x000000021a040825 */ /* 0x000fca00078e0004 */
[----:B------:R-:W-:Y:S01]  /*10060*/  @!PT LDS RZ, [RZ] ;  /* 0x00000000fffff984 */ /* 0x000fe20000000800 */
[----:B------:R-:W-:Y:S01]  /*10070*/  @!PT LDS RZ, [RZ] ;  /* 0x00000000fffff984 */ /* 0x000fe20000000800 */
[----:B------:R-:W-:Y:S01]  /*10080*/  @!PT LDS RZ, [RZ] ;  /* 0x00000000fffff984 */ /* 0x000fe20000000800 */
[----:B------:R0:W-:Y:S04]  /*10090*/  @P0 LDGSTS.E.BYPASS.LTC128B.128 [R9+0x18400], desc[UR44][R4.64], !P3 ;  /* 0x1840000004090fae */ /* 0x0001e8000d901d6c */
[----:B------:R0:W-:Y:S01]  /*100a0*/  @P0 LDGSTS.E.BYPASS.LTC128B.128 [R9+0x1c400], desc[UR44][R4.64+0x80], !P2 ;  /* 0x1c40008004090fae */ /* 0x0001e2000d101d6c */
[----:B------:R-:W-:Y:S02]  /*100b0*/  ISETP.GE.AND P0, PT, R6, 0x11, PT ;  /* 0x000000110600780c */ /* 0x000fe40003f06270 */
[----:B------:R-:W-:Y:S01]  /*100c0*/  MOV R13, R0 ;  /* 0x00000000000d7202 */ /* 0x000fe20000000f00 */
[----:B------:R-:W-:-:S10]  /*100d0*/  IMAD.MOV.U32 R8, RZ, RZ, R14 ;  /* 0x000000ffff087224 */ /* 0x000fd400078e000e */
[----:B0-----:R-:W-:-:S07]  /*100e0*/  @P0 LEA R36, R19, UR47, 0x1 ;  /* 0x0000002f13240c11 */ /* 0x001fce000f8e08ff */
[----:B------:R-:W-:Y:S05]  /*100f0*/  WARPSYNC.COLLECTIVE R15, `(.L_x_8981) ;  /* 0x000000000f087348 */ /* 0x000fea0003c00000 */
[----:B------:R0:W1:Y:S02]  /*10100*/  SHFL.IDX P6, R14, R13, R12, R11 ;  /* 0x0000000c0d0e7389 */ /* 0x00006400000c000b */
[----:B01----:R-:W-:Y:S01]  /*10110*/  ENDCOLLECTIVE ;  /* 0x000000000000791b */ /* 0x003fe20003800000 */
.L_x_8981:
[----:B------:R-:W-:Y:S01]  /*10120*/  IMAD.MOV.U32 R5, RZ, RZ, R8 ;  /* 0x000000ffff057224 */ /* 0x000fe200078e0008 */
[----:B------:R-:W-:Y:S01]  /*10130*/  MOV R13, R3 ;  /* 0x00000003000d7202 */ /* 0x000fe20000000f00 */
[----:B------:R-:W-:Y:S02]  /*10140*/  IMAD.MOV.U32 R12, RZ, RZ, 0x2 ;  /* 0x00000002ff0c7424 */ /* 0x000fe400078e00ff */
[----:B------:R-:W-:-:S07]  /*10150*/  IMAD.MOV.U32 R4, RZ, RZ, R14 ;  /* 0x000000ffff047224 */ /* 0x000fce00078e000e */
[----:B------:R-:W-:Y:S05]  /*10160*/  WARPSYNC.COLLECTIVE R15, `(.L_x_8982) ;  /* 0x000000000f087348 */ /* 0x000fea0003c00000 */
[----:B------:R0:W1:Y:S02]  /*10170*/  SHFL.IDX P6, R14, R13, R12, R11 ;  /* 0x0000000c0d0e7389 */ /* 0x00006400000c000b */
[----:B01----:R-:W-:Y:S01]  /*10180*/  ENDCOLLECTIVE ;  /* 0x000000000000791b */ /* 0x003fe20003800000 */
.L_x_8982:
        /* <DEDUP_REMOVED lines=9> */
[----:B0-----:R-:W-:Y:S05]  /*10220*/  WARPSYNC.COLLECTIVE R15, `(.L_x_8983) ;  /* 0x000000000f087348 */ /* 0x001fea0003c00000 */
[----:B------:R1:W2:Y:S02]  /*10230*/  SHFL.IDX P6, R14, R13, R12, R11 ;  /* 0x0000000c0d0e7389 */ /* 0x0002a400000c000b */
[----:B012---:R-:W-:Y:S01]  /*10240*/  ENDCOLLECTIVE ;  /* 0x000000000000791b */ /* 0x007fe20003800000 */
.L_x_8983:
[----:B------:R-:W-:Y:S01]  /*10250*/  MOV R5, R10 ;  /* 0x0000000a00057202 */ /* 0x000fe20000000f00 */
[----:B------:R-:W-:Y:S02]  /*10260*/  IMAD.MOV.U32 R13, RZ, RZ, R3 ;  /* 0x000000ffff0d7224 */ /* 0x000fe400078e0003 */
[----:B------:R-:W-:Y:S02]  /*10270*/  IMAD.MOV.U32 R12, RZ, RZ, 0x3 ;  /* 0x00000003ff0c7424 */ /* 0x000fe400078e00ff */
[----:B------:R-:W-:-:S07]  /*10280*/  IMAD.MOV.U32 R37, RZ, RZ, R14 ;  /* 0x000000ffff257224 */ /* 0x000fce00078e000e */
[----:B------:R-:W-:Y:S05]  /*10290*/  WARPSYNC.COLLECTIVE R15, `(.L_x_8984) ;  /* 0x000000000f087348 */ /* 0x000fea0003c00000 */
[----:B------:R0:W1:Y:S02]  /*102a0*/  SHFL.IDX P6, R14, R13, R12, R11 ;  /* 0x0000000c0d0e7389 */ /* 0x00006400000c000b */
[----:B01----:R-:W-:Y:S01]  /*102b0*/  ENDCOLLECTIVE ;  /* 0x000000000000791b */ /* 0x003fe20003800000 */
.L_x_8984:
[----:B------:R-:W-:Y:S01]  /*102c0*/  IMAD.MOV.U32 R4, RZ, RZ, R37 ;  /* 0x000000ffff047224 */ /* 0x000fe200078e0025 */
        /* <DEDUP_REMOVED lines=13> */
.L_x_8985:
[----:B------:R-:W-:Y:S01]  /*103a0*/  IMAD.MOV.U32 R5, RZ, RZ, R7 ;  /* 0x000000ffff057224 */ /* 0x000fe200078e0007 */
[----:B------:R-:W-:Y:S01]  /*103b0*/  @P0 LEA R7, R19, UR47, 0x1 ;  /* 0x0000002f13070c11 */ /* 0x000fe2000f8e08ff */
[----:B------:R-:W-:Y:S01]  /*103c0*/  IMAD.MOV.U32 R13, RZ, RZ, R3 ;  /* 0x000000ffff0d7224 */ /* 0x000fe200078e0003 */
[----:B------:R-:W-:Y:S01]  /*103d0*/  MOV R12, 0x4 ;  /* 0x00000004000c7802 */ /* 0x000fe20000000f00 */
[----:B------:R-:W-:-:S07]  /*103e0*/  IMAD.MOV.U32 R32, RZ, RZ, R14 ;  /* 0x000000ffff207224 */ /* 0x000fce00078e000e */
[----:B------:R-:W-:Y:S05]  /*103f0*/  WARPSYNC.COLLECTIVE R15, `(.L_x_8986) ;  /* 0x000000000f087348 */ /* 0x000fea0003c00000 */
[----:B------:R0:W1:Y:S02]  /*10400*/  SHFL.IDX P6, R14, R13, R12, R11 ;  /* 0x0000000c0d0e7389 */ /* 0x00006400000c000b */
[----:B01----:R-:W-:Y:S01]  /*10410*/  ENDCOLLECTIVE ;  /* 0x000000000000791b */ /* 0x003fe20003800000 */
.L_x_8986:
[----:B------:R-:W-:-:S05]  /*10420*/  MOV R4, R32 ;  /* 0x0000002000047202 */ /* 0x000fca0000000f00 */
        /* <DEDUP_REMOVED lines=12> */
.L_x_8987:
[----:B------:R-:W-:Y:S01]  /*104f0*/  IMAD.MOV.U32 R5, RZ, RZ, R10 ;  /* 0x000000ffff057224 */ /* 0x000fe200078e000a */
[----:B------:R-:W-:Y:S01]  /*10500*/  @P0 LEA R10, R19, UR47, 0x1 ;  /* 0x0000002f130a0c11 */ /* 0x000fe2000f8e08ff */
[----:B------:R-:W-:Y:S01]  /*10510*/  IMAD.MOV.U32 R13, RZ, RZ, R3 ;  /* 0x000000ffff0d7224 */ /* 0x000fe200078e0003 */
[----:B------:R-:W-:Y:S02]  /*10520*/  MOV R12, 0x5 ;  /* 0x00000005000c7802 */ /* 0x000fe40000000f00 */
[----:B------:R-:W-:-:S07]  /*10530*/  MOV R4, R14 ;  /* 0x0000000e00047202 */ /* 0x000fce0000000f00 */
[----:B------:R-:W-:Y:S05]  /*10540*/  WARPSYNC.COLLECTIVE R15, `(.L_x_8988) ;  /* 0x000000000f087348 */ /* 0x000fea0003c00000 */
[----:B------:R0:W1:Y:S02]  /*10550*/  SHFL.IDX P6, R14, R13, R12, R11 ;  /* 0x0000000c0d0e7389 */ /* 0x00006400000c000b */
[----:B01----:R-:W-:Y:S01]  /*10560*/  ENDCOLLECTIVE ;  /* 0x000000000000791b */ /* 0x003fe20003800000 */
.L_x_8988:
        /* <DEDUP_REMOVED lines=12> */
.L_x_8989:
[----:B------:R-:W-:Y:S01]  /*10630*/  IMAD.MOV.U32 R5, RZ, RZ, R32 ;  /* 0x000000ffff057224 */ /* 0x000fe200078e0020 */
[----:B------:R-:W-:Y:S01]  /*10640*/  MOV R13, R3 ;  /* 0x00000003000d7202 */ /* 0x000fe20000000f00 */
[----:B------:R-:W-:Y:S01]  /*10650*/  IMAD.MOV.U32 R12, RZ, RZ, 0x6 ;  /* 0x00000006ff0c7424 */ /* 0x000fe200078e00ff */
[----:B------:R-:W-:-:S07]  /*10660*/  MOV R37, R14 ;  /* 0x0000000e00257202 */ /* 0x000fce0000000f00 */
[----:B------:R-:W-:Y:S05]  /*10670*/  WARPSYNC.COLLECTIVE R15, `(.L_x_8990) ;  /* 0x000000000f087348 */ /* 0x000fea0003c00000 */
[----:B------:R0:W1:Y:S02]  /*10680*/  SHFL.IDX P6, R14, R13, R12, R11 ;  /* 0x0000000c0d0e7389 */ /* 0x00006400000c000b */
[----:B01----:R-:W-:Y:S01]  /*10690*/  ENDCOLLECTIVE ;  /* 0x000000000000791b */ /* 0x003fe20003800000 */
.L_x_8990:
[----:B------:R-:W-:Y:S01]  /*106a0*/  IMAD.MOV.U32 R4, RZ, RZ, R37 ;  /* 0x000000ffff047224 */ /* 0x000fe200078e0025 */
[----:B------:R-:W-:-:S03]  /*106b0*/  @P0 LEA R37, R19, UR47, 0x1 ;  /* 0x0000002f13250c11 */ /* 0x000fc6000f8e08ff */
        /* <DEDUP_REMOVED lines=12> */
.L_x_8991:
        /* <DEDUP_REMOVED lines=8> */
.L_x_8992:
        /* <DEDUP_REMOVED lines=12> */
.L_x_8993:
[----:B------:R-:W-:Y:S05]  /*108c0*/  BRA `(.L_x_8994) ;  /* 0xffffffcc00207947 */ /* 0x000fea000383ffff */
.L_x_8939:
        /* <DEDUP_REMOVED lines=9> */
.L_x_8995:
[----:B------:R-:W-:Y:S02]  /*10960*/  VIADD R9, R3, 0x10 ;  /* 0x0000001003097836 */ /* 0x000fe40000000000 */
[----:B------:R-:W-:Y:S01]  /*10970*/  IMAD.MOV.U32 R13, RZ, RZ, R6 ;  /* 0x000000ffff0d7224 */ /* 0x000fe200078e0006 */
[----:B------:R-:W-:-:S07]  /*10980*/  MOV R5, R14 ;  /* 0x0000000e00057202 */ /* 0x000fce0000000f00 */
[----:B------:R-:W-:Y:S05]  /*10990*/  WARPSYNC.COLLECTIVE R15, `(.L_x_8996) ;  /* 0x000000000f087348 */ /* 0x000fea0003c00000 */
[----:B------:R0:W1:Y:S02]  /*109a0*/  SHFL.IDX P6, R14, R13, R12, R11 ;  /* 0x0000000c0d0e7389 */ /* 0x00006400000c000b */
[----:B01----:R-:W-:Y:S01]  /*109b0*/  ENDCOLLECTIVE ;  /* 0x000000000000791b */ /* 0x003fe20003800000 */
.L_x_8996:
[----:B------:R-:W-:Y:S02]  /*109c0*/  ULDC UR4, c[0x0][0x288] ;  /* 0x0000a20000047ab9 */ /* 0x000fe40000000800 */
[----:B------:R-:W-:-:S05]  /*109d0*/  IMAD R0, R0, UR4, RZ ;  /* 0x0000000400007c24 */ /* 0x000fca000f8e02ff */
[----:B------:R-:W-:Y:S02]  /*109e0*/  ISETP.GE.AND P2, PT, R3, R0, PT ;  /* 0x000000000300720c */ /* 0x000fe40003f46270 */
[----:B------:R-:W-:Y:S01]  /*109f0*/  MOV R13, R7 ;  /* 0x00000007000d7202 */ /* 0x000fe20000000f00 */
[----:B------:R-:W-:-:S10]  /*10a00*/  IMAD.MOV.U32 R12, RZ, RZ, 0x1 ;  /* 0x00000001ff0c7424 */ /* 0x000fd400078e00ff */
[----:B------:R-:W-:Y:S01]  /*10a10*/  @!P2 LEA R21, R19, UR47, 0x1 ;  /* 0x0000002f1315ac11 */ /* 0x000fe2000f8e08ff */
[----:B------:R-:W-:-:S07]  /*10a20*/  IMAD.MOV.U32 R4, RZ, RZ, R14 ;  /* 0x000000ffff047224 */ /* 0x000fce00078e000e */
[----:B------:R-:W-:Y:S05]  /*10a30*/  WARPSYNC.COLLECTIVE R15, `(.L_x_8997) ;  /* 0x000000000f087348 */ /* 0x000fea0003c00000 */
[----:B------:R0:W1:Y:S02]  /*10a40*/  SHFL.IDX P6, R14, R13, R12, R11 ;  /* 0x0000000c0d0e7389 */ /* 0x00006400000c000b */
[----:B01----:R-:W-:Y:S01]  /*10a50*/  ENDCOLLECTIVE ;  /* 0x000000000000791b */ /* 0x003fe20003800000 */
.L_x_8997:
        /* <DEDUP_REMOVED lines=13> */
.L_x_8998:
[----:B------:R-:W-:Y:S02]  /*10b30*/  IMAD.MOV.U32 R5, RZ, RZ, R8 ;  /* 0x000000ffff057224 */ /* 0x000fe400078e0008 */
[----:B------:R-:W-:Y:S02]  /*10b40*/  IMAD.MOV.U32 R13, RZ, RZ, R7 ;  /* 0x000000ffff0d7224 */ /* 0x000fe400078e0007 */
[----:B------:R-:W-:Y:S02]  /*10b50*/  IMAD.MOV.U32 R12, RZ, RZ, 0x2 ;  /* 0x00000002ff0c7424 */ /* 0x000fe400078e00ff */
[----:B------:R-:W-:-:S07]  /*10b60*/  IMAD.MOV.U32 R4, RZ, RZ, R14 ;  /* 0x000000ffff047224 */ /* 0x000fce00078e000e */
[----:B------:R-:W-:Y:S05]  /*10b70*/  WARPSYNC.COLLECTIVE R15, `(.L_x_8999) ;  /* 0x000000000f087348 */ /* 0x000fea0003c00000 */
[----:B------:R0:W1:Y:S02]  /*10b80*/  SHFL.IDX P6, R14, R13, R12, R11 ;  /* 0x0000000c0d0e7389 */ /* 0x00006400000c000b */
[----:B01----:R-:W-:Y:S01]  /*10b90*/  ENDCOLLECTIVE ;  /* 0x000000000000791b */ /* 0x003fe20003800000 */
.L_x_8999:
[----:B------:R-:W-:Y:S01]  /*10ba0*/  @!P2 IMAD.WIDE.U32 R8, R26, 0x2, R4 ;  /* 0x000000021a08a825 */ /* 0x000fe200078e0004 */
        /* <DEDUP_REMOVED lines=8> */
[----:B0-----:R-:W-:Y:S02]  /*10c30*/  IADD3 R9, R3, 0x30, RZ ;  /* 0x0000003003097810 */ /* 0x001fe40007ffe0ff */
[----:B------:R-:W-:-:S09]  /*10c40*/  MOV R5, R14 ;  /* 0x0000000e00057202 */ /* 0x000fd20000000f00 */
[----:B------:R-:W-:Y:S05]  /*10c50*/  WARPSYNC.COLLECTIVE R15, `(.L_x_9000) ;  /* 0x000000000f087348 */ /* 0x000fea0003c00000 */
[----:B------:R0:W1:Y:S02]  /*10c60*/  SHFL.IDX P6, R14, R13, R12, R11 ;  /* 0x0000000c0d0e7389 */ /* 0x00006400000c000b */
[----:B01----:R-:W-:Y:S01]  /*10c70*/  ENDCOLLECTIVE ;  /* 0x000000000000791b */ /* 0x003fe20003800000 */
.L_x_9000:
[----:B------:R-:W-:Y:S01]  /*10c80*/  @!P2 LEA R21, R19, UR47, 0x1 ;  /* 0x0000002f1315ac11 */ /* 0x000fe2000f8e08ff */
[----:B------:R-:W-:Y:S02]  /*10c90*/  IMAD.MOV.U32 R13, RZ, RZ, R7 ;  /* 0x000000ffff0d7224 */ /* 0x000fe400078e0007 */
[----:B------:R-:W-:Y:S02]  /*10ca0*/  IMAD.MOV.U32 R12, RZ, RZ, 0x3 ;  /* 0x00000003ff0c7424 */ /* 0x000fe400078e00ff */
[----:B------:R-:W-:-:S07]  /*10cb0*/  IMAD.MOV.U32 R4, RZ, RZ, R14 ;  /* 0x000000ffff047224 */ /* 0x000fce00078e000e */
[----:B------:R-:W-:Y:S05]  /*10cc0*/  WARPSYNC.COLLECTIVE R15, `(.L_x_9001) ;  /* 0x000000000f087348 */ /* 0x000fea0003c00000 */
[----:B------:R0:W1:Y:S02]  /*10cd0*/  SHFL.IDX P6, R14, R13, R12, R11 ;  /* 0x0000000c0d0e7389 */ /* 0x00006400000c000b */
[----:B01----:R-:W-:Y:S01]  /*10ce0*/  ENDCOLLECTIVE ;  /* 0x000000000000791b */ /* 0x003fe20003800000 */
.L_x_9001:
        /* <DEDUP_REMOVED lines=12> */
.L_x_9002:
        /* <DEDUP_REMOVED lines=8> */
.L_x_9003:
        /* <DEDUP_REMOVED lines=15> */
.L_x_9004:
[----:B------:R-:W-:Y:S01]  /*10f20*/  IMAD.MOV.U32 R13, RZ, RZ, R7 ;  /* 0x000000ffff0d7224 */ /* 0x000fe200078e0007 */
[----:B------:R-:W-:Y:S02]  /*10f30*/  MOV R12, 0x5 ;  /* 0x00000005000c7802 */ /* 0x000fe40000000f00 */
[----:B------:R-:W-:-:S07]  /*10f40*/  MOV R4, R14 ;  /* 0x0000000e00047202 */ /* 0x000fce0000000f00 */
[----:B------:R-:W-:Y:S05]  /*10f50*/  WARPSYNC.COLLECTIVE R15, `(.L_x_9005) ;  /* 0x000000000f087348 */ /* 0x000fea0003c00000 */
[----:B------:R0:W1:Y:S02]  /*10f60*/  SHFL.IDX P6, R14, R13, R12, R11 ;  /* 0x0000000c0d0e7389 */ /* 0x00006400000c000b */
[----:B01----:R-:W-:Y:S01]  /*10f70*/  ENDCOLLECTIVE ;  /* 0x000000000000791b */ /* 0x003fe20003800000 */
.L_x_9005:
        /* <DEDUP_REMOVED lines=12> */
.L_x_9006:
        /* <DEDUP_REMOVED lines=8> */
.L_x_9007:
        /* <DEDUP_REMOVED lines=13> */
.L_x_9008:
[----:B------:R-:W-:Y:S01]  /*11190*/  @!P2 LEA R21, R19, UR47, 0x1 ;  /* 0x0000002f1315ac11 */ /* 0x000fe2000f8e08ff */
[----:B------:R-:W-:Y:S01]  /*111a0*/  IMAD.MOV.U32 R13, RZ, RZ, R7 ;  /* 0x000000ffff0d7224 */ /* 0x000fe200078e0007 */
[----:B------:R-:W-:Y:S01]  /*111b0*/  MOV R12, 0x7 ;  /* 0x00000007000c7802 */ /* 0x000fe20000000f00 */
[----:B------:R-:W-:-:S07]  /*111c0*/  IMAD.MOV.U32 R4, RZ, RZ, R14 ;  /* 0x000000ffff047224 */ /* 0x000fce00078e000e */
[----:B------:R-:W-:Y:S05]  /*111d0*/  WARPSYNC.COLLECTIVE R15, `(.L_x_9009) ;  /* 0x000000000f087348 */ /* 0x000fea0003c00000 */
[----:B------:R0:W1:Y:S02]  /*111e0*/  SHFL.IDX P6, R14, R13, R12, R11 ;  /* 0x0000000c0d0e7389 */ /* 0x00006400000c000b */
[----:B01----:R-:W-:Y:S01]  /*111f0*/  ENDCOLLECTIVE ;  /* 0x000000000000791b */ /* 0x003fe20003800000 */
.L_x_9009:
        /* <DEDUP_REMOVED lines=11> */
.L_x_9010:
[----:B------:R-:W-:Y:S05]  /*112b0*/  BRA `(.L_x_9011) ;  /* 0xffffffcc00187947 */ /* 0x000fea000383ffff */
.L_x_8942:
[----:B0-----:R-:W-:-:S04]  /*112c0*/  MOV R3, UR47 ;  /* 0x0000002f00037c02 */ /* 0x001fc80008000f00 */
[----:B------:R0:W1:Y:S03]  /*112d0*/  SYNCS.PHASECHK.TRANS64.TRYWAIT P0, [R3+URZ+0x28820], R0 ;  /* 0x02882000030075a7 */ /* 0x000066000800017f */
[----:B-1----:R-:W-:Y:S05]  /*112e0*/  @!P0 NANOSLEEP.SYNCS 0x989680 ;  /* 0x009896800000895d */ /* 0x002fea0003900000 */
[----:B------:R-:W1:Y:S02]  /*112f0*/  @!P0 SYNCS.PHASECHK.TRANS64 P0, [R3+URZ+0x28820], R0 ;  /* 0x02882000030085a7 */ /* 0x000e64000800007f */
[----:B-1----:R-:W-:Y:S05]  /*11300*/  @!P0 BRA `(.L_x_8942) ;  /* 0xfffffffc00ec8947 */ /* 0x002fea000383ffff */
[----:B------:R-:W-:Y:S05]  /*11310*/  BRA `(.L_x_9012) ;  /* 0xffffffcc00647947 */ /* 0x000fea000383ffff */
.L_x_8946:
[----:B0-----:R0:W1:Y:S02]  /*11320*/  SYNCS.PHASECHK.TRANS64.TRYWAIT P0, [R34+URZ+0x28840], R3 ;  /* 0x02884003220075a7 */ /* 0x001064000800017f */
[----:B-1----:R-:W-:Y:S05]  /*11330*/  @!P0 NANOSLEEP.SYNCS 0x989680 ;  /* 0x009896800000895d */ /* 0x002fea0003900000 */
[----:B------:R-:W1:Y:S02]  /*11340*/  @!P0 SYNCS.PHASECHK.TRANS64 P0, [R34+URZ+0x28840], R3 ;  /* 0x02884003220085a7 */ /* 0x000e64000800007f */
[----:B-1----:R-:W-:Y:S05]  /*11350*/  @!P0 BRA `(.L_x_8946) ;  /* 0xfffffffc00f08947 */ /* 0x002fea000383ffff */
[----:B------:R-:W-:Y:S05]  /*11360*/  BRA `(.L_x_9013) ;  /* 0xffffffd000247947 */ /* 0x000fea000383ffff */
.L_x_8947:
        /* <DEDUP_REMOVED lines=8> */
.L_x_9015:
[----:B------:R-:W-:Y:S05]  /*113f0*/  BSYNC B1 ;  /* 0x0000000000017941 */ /* 0x000fea0003800000 */
.L_x_9014:
[----:B------:R-:W-:Y:S01]  /*11400*/  MOV R13, R6 ;  /* 0x00000006000d7202 */ /* 0x000fe20000000f00 */
[----:B------:R-:W-:Y:S01]  /*11410*/  IMAD.MOV.U32 R12, RZ, RZ, RZ ;  /* 0x000000ffff0c7224 */ /* 0x000fe200078e00ff */
[----:B------:R-:W-:Y:S01]  /*11420*/  MOV R15, 0xffffffff ;  /* 0xffffffff000f7802 */ /* 0x000fe20000000f00 */
[----:B------:R-:W-:Y:S01]  /*11430*/  IMAD.MOV.U32 R11, RZ, RZ, 0x181f ;  /* 0x0000181fff0b7424 */ /* 0x000fe200078e00ff */
[----:B------:R-:W-:Y:S01]  /*11440*/  LEA R4, R4, UR47, 0x1 ;  /* 0x0000002f04047c11 */ /* 0x000fe2000f8e08ff */
[----:B------:R-:W-:Y:S02]  /*11450*/  IMAD.MOV.U32 R0, RZ, RZ, R14 ;  /* 0x000000ffff007224 */ /* 0x000fe400078e000e */
[----:B------:R-:W-:-:S07]  /*11460*/  IMAD.SHL.U32 R3, R26, 0x2, RZ ;  /* 0x000000021a037824 */ /* 0x000fce00078e00ff */
[----:B------:R-:W-:Y:S05]  /*11470*/  WARPSYNC.COLLECTIVE R15, `(.L_x_9016) ;  /* 0x000000000f087348 */ /* 0x000fea0003c00000 */
[----:B------:R0:W1:Y:S02]  /*11480*/  SHFL.IDX P6, R14, R13, R12, R11 ;  /* 0x0000000c0d0e7389 */ /* 0x00006400000c000b */
[----:B01----:R-:W-:Y:S01]  /*11490*/  ENDCOLLECTIVE ;  /* 0x000000000000791b */ /* 0x003fe20003800000 */
.L_x_9016:
        /* <DEDUP_REMOVED lines=13> */
.L_x_9017:
[----:B------:R-:W-:Y:S01]  /*11570*/  IMAD.MOV.U32 R13, RZ, RZ, R6 ;  /* 0x000000ffff0d7224 */ /* 0x000fe200078e0006 */
[----:B------:R-:W-:-:S07]  /*11580*/  MOV R0, R14 ;  /* 0x0000000e00007202 */ /* 0x000fce0000000f00 */
[----:B------:R-:W-:Y:S05]  /*11590*/  WARPSYNC.COLLECTIVE R15, `(.L_x_9018) ;  /* 0x000000000f087348 */ /* 0x000fea0003c00000 */
[----:B------:R0:W1:Y:S02]  /*115a0*/  SHFL.IDX P6, R14, R13, R12, R11 ;  /* 0x0000000c0d0e7389 */ /* 0x00006400000c000b */
[----:B01----:R-:W-:Y:S01]  /*115b0*/  ENDCOLLECTIVE ;  /* 0x000000000000791b */ /* 0x003fe20003800000 */
.L_x_9018:
        /* <DEDUP_REMOVED lines=14> */
.L_x_9019:
[----:B------:R-:W-:Y:S02]  /*116a0*/  IMAD.MOV.U32 R13, RZ, RZ, R6 ;  /* 0x000000ffff0d7224 */ /* 0x000fe400078e0006 */
[----:B------:R-:W-:-:S07]  /*116b0*/  IMAD.MOV.U32 R7, RZ, RZ, R14 ;  /* 0x000000ffff077224 */ /* 0x000fce00078e000e */
[----:B------:R-:W-:Y:S05]  /*116c0*/  WARPSYNC.COLLECTIVE R15, `(.L_x_9020) ;  /* 0x000000000f087348 */ /* 0x000fea0003c00000 */
[----:B------:R0:W1:Y:S02]  /*116d0*/  SHFL.IDX P6, R14, R13, R12, R11 ;  /* 0x0000000c0d0e7389 */ /* 0x00006400000c000b */
[----:B01----:R-:W-:Y:S01]  /*116e0*/  ENDCOLLECTIVE ;  /* 0x000000000000791b */ /* 0x003fe20003800000 */
.L_x_9020:
[----:B------:R-:W-:Y:S02]  /*116f0*/  IMAD.MOV.U32 R13, RZ, RZ, R5 ;  /* 0x000000ffff0d7224 */ /* 0x000fe400078e0005 */
[----:B------:R-:W-:Y:S01]  /*11700*/  IMAD.MOV.U32 R12, RZ, RZ, 0x3 ;  /* 0x00000003ff0c7424 */ /* 0x000fe200078e00ff */
        /* <DEDUP_REMOVED lines=11> */
.L_x_9021:
[----:B------:R-:W-:Y:S02]  /*117c0*/  IMAD.MOV.U32 R13, RZ, RZ, R6 ;  /* 0x000000ffff0d7224 */ /* 0x000fe400078e0006 */
[----:B------:R-:W-:-:S07]  /*117d0*/  IMAD.MOV.U32 R0, RZ, RZ, R14 ;  /* 0x000000ffff007224 */ /* 0x000fce00078e000e */
[----:B------:R-:W-:Y:S05]  /*117e0*/  WARPSYNC.COLLECTIVE R15, `(.L_x_9022) ;  /* 0x000000000f087348 */ /* 0x000fea0003c00000 */
[----:B------:R0:W1:Y:S02]  /*117f0*/  SHFL.IDX P6, R14, R13, R12, R11 ;  /* 0x0000000c0d0e7389 */ /* 0x00006400000c000b */
[----:B01----:R-:W-:Y:S01]  /*11800*/  ENDCOLLECTIVE ;  /* 0x000000000000791b */ /* 0x003fe20003800000 */
.L_x_9022:
[----:B------:R-:W-:Y:S01]  /*11810*/  IMAD.MOV.U32 R13, RZ, RZ, R5 ;  /* 0x000000ffff0d7224 */ /* 0x000fe200078e0005 */
[----:B------:R-:W-:Y:S02]  /*11820*/  MOV R12, 0x4 ;  /* 0x00000004000c7802 */ /* 0x000fe40000000f00 */
        /* <DEDUP_REMOVED lines=12> */
.L_x_9023:
[----:B------:R-:W-:Y:S01]  /*118f0*/  MOV R13, R6 ;  /* 0x00000006000d7202 */ /* 0x000fe20000000f00 */
[----:B------:R-:W-:-:S07]  /*11900*/  IMAD.MOV.U32 R0, RZ, RZ, R14 ;  /* 0x000000ffff007224 */ /* 0x000fce00078e000e */
[----:B------:R-:W-:Y:S05]  /*11910*/  WARPSYNC.COLLECTIVE R15, `(.L_x_9024) ;  /* 0x000000000f087348 */ /* 0x000fea0003c00000 */
[----:B------:R0:W1:Y:S02]  /*11920*/  SHFL.IDX P6, R14, R13, R12, R11 ;  /* 0x0000000c0d0e7389 */ /* 0x00006400000c000b */
[----:B01----:R-:W-:Y:S01]  /*11930*/  ENDCOLLECTIVE ;  /* 0x000000000000791b */ /* 0x003fe20003800000 */
.L_x_9024:
        /* <DEDUP_REMOVED lines=14> */
.L_x_9025:
[----:B------:R-:W-:Y:S01]  /*11a20*/  IMAD.MOV.U32 R13, RZ, RZ, R6 ;  /* 0x000000ffff0d7224 */ /* 0x000fe200078e0006 */
[----:B------:R-:W-:-:S07]  /*11a30*/  MOV R7, R14 ;  /* 0x0000000e00077202 */ /* 0x000fce0000000f00 */
[----:B------:R-:W-:Y:S05]  /*11a40*/  WARPSYNC.COLLECTIVE R15, `(.L_x_9026) ;  /* 0x000000000f087348 */ /* 0x000fea0003c00000 */
[----:B------:R0:W1:Y:S02]  /*11a50*/  SHFL.IDX P6, R14, R13, R12, R11 ;  /* 0x0000000c0d0e7389 */ /* 0x00006400000c000b */
[----:B01----:R-:W-:Y:S01]  /*11a60*/  ENDCOLLECTIVE ;  /* 0x000000000000791b */ /* 0x003fe20003800000 */
.L_x_9026:
        /* <DEDUP_REMOVED lines=13> */
.L_x_9027:
[----:B------:R-:W-:Y:S01]  /*11b40*/  IMAD.MOV.U32 R13, RZ, RZ, R6 ;  /* 0x000000ffff0d7224 */ /* 0x000fe200078e0006 */
[----:B------:R-:W-:-:S07]  /*11b50*/  MOV R0, R14 ;  /* 0x0000000e00007202 */ /* 0x000fce0000000f00 */
[----:B------:R-:W-:Y:S05]  /*11b60*/  WARPSYNC.COLLECTIVE R15, `(.L_x_9028) ;  /* 0x000000000f087348 */ /* 0x000fea0003c00000 */
[----:B------:R0:W1:Y:S02]  /*11b70*/  SHFL.IDX P6, R14, R13, R12, R11 ;  /* 0x0000000c0d0e7389 */ /* 0x00006400000c000b */
[----:B01----:R-:W-:Y:S01]  /*11b80*/  ENDCOLLECTIVE ;  /* 0x000000000000791b */ /* 0x003fe20003800000 */
.L_x_9028:
        /* <DEDUP_REMOVED lines=14> */
.L_x_9029:
[----:B------:R-:W-:Y:S02]  /*11c70*/  IMAD.MOV.U32 R13, RZ, RZ, R6 ;  /* 0x000000ffff0d7224 */ /* 0x000fe400078e0006 */
[----:B------:R-:W-:-:S07]  /*11c80*/  IMAD.MOV.U32 R5, RZ, RZ, R14 ;  /* 0x000000ffff057224 */ /* 0x000fce00078e000e */
[----:B------:R-:W-:Y:S05]  /*11c90*/  WARPSYNC.COLLECTIVE R15, `(.L_x_9030) ;  /* 0x000000000f087348 */ /* 0x000fea0003c00000 */
[----:B------:R0:W1:Y:S02]  /*11ca0*/  SHFL.IDX P6, R14, R13, R12, R11 ;  /* 0x0000000c0d0e7389 */ /* 0x00006400000c000b */
[----:B01----:R-:W-:Y:S01]  /*11cb0*/  ENDCOLLECTIVE ;  /* 0x000000000000791b */ /* 0x003fe20003800000 */
.L_x_9030:
[----:B------:R-:W-:Y:S01]  /*11cc0*/  MOV R6, R14 ;  /* 0x0000000e00067202 */ /* 0x000fe20000000f00 */
[----:B------:R-:W-:Y:S06]  /*11cd0*/  BRA `(.L_x_9031) ;  /* 0xffffffc800f87947 */ /* 0x000fec000383ffff */
.L_x_8952:
[----:B---3--:R3:W4:Y:S02]  /*11ce0*/  SYNCS.PHASECHK.TRANS64.TRYWAIT P0, [R0+URZ+0x28860], R5 ;  /* 0x02886005000075a7 */ /* 0x008724000800017f */
[----:B----4-:R-:W-:Y:S05]  /*11cf0*/  @!P0 NANOSLEEP.SYNCS 0x989680 ;  /* 0x009896800000895d */ /* 0x010fea0003900000 */
[----:B------:R-:W4:Y:S02]  /*11d00*/  @!P0 SYNCS.PHASECHK.TRANS64 P0, [R0+URZ+0x28860], R5 ;  /* 0x02886005000085a7 */ /* 0x000f24000800007f */
[----:B----4-:R-:W-:Y:S05]  /*11d10*/  @!P0 BRA `(.L_x_8952) ;  /* 0xfffffffc00f08947 */ /* 0x010fea000383ffff */
[----:B------:R-:W-:Y:S05]  /*11d20*/  BRA `(.L_x_9032) ;  /* 0xffffffcc00507947 */ /* 0x000fea000383ffff */
.L_x_8953:
[----:B------:R-:W-:Y:S01]  /*11d30*/  BSSY B1, `(.L_x_9033) ;  /* 0x0000008000017945 */ /* 0x000fe20003800000 */
[----:B0-----:R-:W-:Y:S01]  /*11d40*/  IMAD.MOV.U32 R13, RZ, RZ, R2 ;  /* 0x000000ffff0d7224 */ /* 0x001fe200078e0002 */
[----:B------:R-:W-:Y:S01]  /*11d50*/  MOV R11, 0x181f ;  /* 0x0000181f000b7802 */ /* 0x000fe20000000f00 */
[----:B------:R-:W-:Y:S02]  /*11d60*/  IMAD.MOV.U32 R12, RZ, RZ, RZ ;  /* 0x000000ffff0c7224 */ /* 0x000fe400078e00ff */
[----:B------:R-:W-:-:S07]  /*11d70*/  IMAD.MOV.U32 R15, RZ, RZ, -0x1 ;  /* 0xffffffffff0f7424 */ /* 0x000fce00078e00ff */
[----:B--23--:R-:W-:Y:S05]  /*11d80*/  WARPSYNC.COLLECTIVE R15, `(.L_x_9034) ;  /* 0x000000000f087348 */ /* 0x00cfea0003c00000 */
[----:B------:R0:W1:Y:S02]  /*11d90*/  SHFL.IDX P6, R14, R13, R12, R11 ;  /* 0x0000000c0d0e7389 */ /* 0x00006400000c000b */
[----:B0123--:R-:W-:Y:S01]  /*11da0*/  ENDCOLLECTIVE ;  /* 0x000000000000791b */ /* 0x00ffe20003800000 */
.L_x_9034:
[----:B------:R-:W-:Y:S05]  /*11db0*/  BSYNC B1 ;  /* 0x0000000000017941 */ /* 0x000fea0003800000 */
.L_x_9033:
        /* <DEDUP_REMOVED lines=9> */
.L_x_9035:
[----:B------:R-:W-:Y:S01]  /*11e50*/  IMAD.MOV.U32 R13, RZ, RZ, R2 ;  /* 0x000000ffff0d7224 */ /* 0x000fe200078e0002 */
[----:B------:R-:W-:Y:S02]  /*11e60*/  MOV R12, 0x1 ;  /* 0x00000001000c7802 */ /* 0x000fe40000000f00 */
[----:B------:R-:W-:-:S13]  /*11e70*/  IADD3 R4, P0, R14, R3, RZ ;  /* 0x000000030e047210 */ /* 0x000fda0007f1e0ff */
[----:B------:R-:W-:Y:S05]  /*11e80*/  WARPSYNC.COLLECTIVE R15, `(.L_x_9036) ;  /* 0x000000000f087348 */ /* 0x000fea0003c00000 */
[----:B------:R0:W1:Y:S02]  /*11e90*/  SHFL.IDX P6, R14, R13, R12, R11 ;  /* 0x0000000c0d0e7389 */ /* 0x00006400000c000b */
[----:B01----:R-:W-:Y:S01]  /*11ea0*/  ENDCOLLECTIVE ;  /* 0x000000000000791b */ /* 0x003fe20003800000 */
.L_x_9036:
        /* <DEDUP_REMOVED lines=12> */
.L_x_9037:
        /* <DEDUP_REMOVED lines=10> */
.L_x_9038:
        /* <DEDUP_REMOVED lines=12> */
.L_x_9039:
        /* <DEDUP_REMOVED lines=10> */
.L_x_9040:
        /* <DEDUP_REMOVED lines=12> */
.L_x_9041:
        /* <DEDUP_REMOVED lines=10> */
.L_x_9042:
        /* <DEDUP_REMOVED lines=12> */
.L_x_9043:
        /* <DEDUP_REMOVED lines=10> */
.L_x_9044:
        /* <DEDUP_REMOVED lines=12> */
.L_x_9045:
        /* <DEDUP_REMOVED lines=10> */
.L_x_9046:
        /* <DEDUP_REMOVED lines=12> */
.L_x_9047:
        /* <DEDUP_REMOVED lines=10> */
.L_x_9048:
        /* <DEDUP_REMOVED lines=12> */
.L_x_9049:
[----:B------:R-:W-:Y:S01]  /*127b0*/  @!PT LDS RZ, [RZ] ;  /* 0x00000000fffff984 */ /* 0x000fe20000000800 */
[----:B------:R-:W-:Y:S01]  /*127c0*/  @!PT LDS RZ, [RZ] ;  /* 0x00000000fffff984 */ /* 0x000fe20000000800 */
[----:B------:R-:W-:Y:S01]  /*127d0*/  @!PT LDS RZ, [RZ] ;  /* 0x00000000fffff984 */ /* 0x000fe20000000800 */
[----:B------:R0:W-:Y:S01]  /*127e0*/  LDGSTS.E.BYPASS.LTC128B.128 [R7+0x7400], desc[UR44][R4.64+0x80], !P0 ;  /* 0x0740008004077fae */ /* 0x0001e2000c101d6c */
[----:B------:R-:W-:Y:S05]  /*127f0*/  BRA `(.L_x_9050) ;  /* 0xffffffc400987947 */ /* 0x000fea000383ffff */
.L_x_8959:
[----:B0-----:R0:W1:Y:S02]  /*12800*/  SYNCS.PHASECHK.TRANS64.TRYWAIT P0, [R0+URZ+0x28860], R5 ;  /* 0x02886005000075a7 */ /* 0x001064000800017f */
[----:B-1----:R-:W-:Y:S05]  /*12810*/  @!P0 NANOSLEEP.SYNCS 0x989680 ;  /* 0x009896800000895d */ /* 0x002fea0003900000 */
[----:B------:R-:W1:Y:S02]  /*12820*/  @!P0 SYNCS.PHASECHK.TRANS64 P0, [R0+URZ+0x28860], R5 ;  /* 0x02886005000085a7 */ /* 0x000e64000800007f */
[----:B-1----:R-:W-:Y:S05]  /*12830*/  @!P0 BRA `(.L_x_8959) ;  /* 0xfffffffc00f08947 */ /* 0x002fea000383ffff */
[----:B------:R-:W-:Y:S05]  /*12840*/  BRA `(.L_x_9051) ;  /* 0xffffffc800807947 */ /* 0x000fea000383ffff */
.L_x_8960:
[----:B------:R-:W-:Y:S01]  /*12850*/  BSSY B0, `(.L_x_9052) ;  /* 0x0000008000007945 */ /* 0x000fe20003800000 */
[----:B------:R-:W-:Y:S01]  /*12860*/  MOV R13, R2 ;  /* 0x00000002000d7202 */ /* 0x000fe20000000f00 */
[----:B------:R-:W-:Y:S01]  /*12870*/  IMAD.MOV.U32 R12, RZ, RZ, RZ ;  /* 0x000000ffff0c7224 */ /* 0x000fe200078e00ff */
[----:B------:R-:W-:Y:S01]  /*12880*/  MOV R15, 0xffffffff ;  /* 0xffffffff000f7802 */ /* 0x000fe20000000f00 */
[----:B------:R-:W-:-:S07]  /*12890*/  IMAD.MOV.U32 R11, RZ, RZ, 0x181f ;  /* 0x0000181fff0b7424 */ /* 0x000fce00078e00ff */
[----:B0-2---:R-:W-:Y:S05]  /*128a0*/  WARPSYNC.COLLECTIVE R15, `(.L_x_9053) ;  /* 0x000000000f087348 */ /* 0x005fea0003c00000 */
[----:B------:R1:W3:Y:S02]  /*128b0*/  SHFL.IDX P6, R14, R13, R12, R11 ;  /* 0x0000000c0d0e7389 */ /* 0x0002e400000c000b */
[----:B0123--:R-:W-:Y:S01]  /*128c0*/  ENDCOLLECTIVE ;  /* 0x000000000000791b */ /* 0x00ffe20003800000 */
.L_x_9053:
[----:B------:R-:W-:Y:S05]  /*128d0*/  BSYNC B0 ;  /* 0x0000000000007941 */ /* 0x000fea0003800000 */
.L_x_9052:
        /* <DEDUP_REMOVED lines=9> */
.L_x_9054:
[----:B------:R-:W-:Y:S02]  /*12970*/  ULDC UR4, c[0x0][0x2f4] ;  /* 0x0000bd0000047ab9 */ /* 0x000fe40000000800 */
[----:B------:R-:W-:Y:S02]  /*12980*/  ISETP.GE.AND P0, PT, R25, UR4, PT ;  /* 0x0000000419007c0c */ /* 0x000fe4000bf06270 */
[----:B------:R-:W-:Y:S02]  /*12990*/  ISETP.GE.AND P1, PT, R26, UR4, PT ;  /* 0x000000041a007c0c */ /* 0x000fe4000bf26270 */
[C---:B------:R-:W-:Y:S02]  /*129a0*/  ISETP.LT.OR P3, PT, R28.reuse, 0x1, P0 ;  /* 0x000000011c00780c */ /* 0x040fe40000761670 */
[----:B------:R-:W-:Y:S01]  /*129b0*/  ISETP.LT.OR P2, PT, R28, 0x1, P1 ;  /* 0x000000011c00780c */ /* 0x000fe20000f41670 */
[----:B------:R-:W-:Y:S02]  /*129c0*/  IMAD.MOV.U32 R13, RZ, RZ, R2 ;  /* 0x000000ffff0d7224 */ /* 0x000fe400078e0002 */
[----:B------:R-:W-:Y:S01]  /*129d0*/  IMAD.MOV.U32 R12, RZ, RZ, 0x1 ;  /* 0x00000001ff0c7424 */ /* 0x000fe200078e00ff */
[----:B------:R-:W-:-:S09]  /*129e0*/  MOV R4, R14 ;  /* 0x0000000e00047202 */ /* 0x000fd20000000f00 */
[----:B------:R-:W-:Y:S05]  /*129f0*/  WARPSYNC.COLLECTIVE R15, `(.L_x_9055) ;  /* 0x000000000f087348 */ /* 0x000fea0003c00000 */
[----:B------:R0:W1:Y:S02]  /*12a00*/  SHFL.IDX P6, R14, R13, R12, R11 ;  /* 0x0000000c0d0e7389 */ /* 0x00006400000c000b */
[----:B01----:R-:W-:Y:S01]  /*12a10*/  ENDCOLLECTIVE ;  /* 0x000000000000791b */ /* 0x003fe20003800000 */
.L_x_9055:
        /* <DEDUP_REMOVED lines=13> */
.L_x_9056:
[----:B------:R-:W-:Y:S01]  /*12af0*/  MOV R5, R19 ;  /* 0x0000001300057202 */ /* 0x000fe20000000f00 */
[----:B------:R-:W-:Y:S02]  /*12b00*/  IMAD.MOV.U32 R13, RZ, RZ, R2 ;  /* 0x000000ffff0d7224 */ /* 0x000fe400078e0002 */
[----:B------:R-:W-:Y:S02]  /*12b10*/  IMAD.MOV.U32 R12, RZ, RZ, 0x2 ;  /* 0x00000002ff0c7424 */ /* 0x000fe400078e00ff */
[----:B------:R-:W-:-:S07]  /*12b20*/  IMAD.MOV.U32 R4, RZ, RZ, R14 ;  /* 0x000000ffff047224 */ /* 0x000fce00078e000e */
[----:B------:R-:W-:Y:S05]  /*12b30*/  WARPSYNC.COLLECTIVE R15, `(.L_x_9057) ;  /* 0x000000000f087348 */ /* 0x000fea0003c00000 */
[----:B------:R0:W1:Y:S02]  /*12b40*/  SHFL.IDX P6, R14, R13, R12, R11 ;  /* 0x0000000c0d0e7389 */ /* 0x00006400000c000b */
[----:B01----:R-:W-:Y:S01]  /*12b50*/  ENDCOLLECTIVE ;  /* 0x000000000000791b */ /* 0x003fe20003800000 */
.L_x_9057:
        /* <DEDUP_REMOVED lines=13> */
.L_x_9058:
[----:B------:R-:W-:Y:S02]  /*12c30*/  IMAD.MOV.U32 R5, RZ, RZ, R23 ;  /* 0x000000ffff057224 */ /* 0x000fe400078e0017 */
[----:B------:R-:W-:Y:S01]  /*12c40*/  IMAD.MOV.U32 R13, RZ, RZ, R2 ;  /* 0x000000ffff0d7224 */ /* 0x000fe200078e0002 */
[----:B------:R-:W-:Y:S01]  /*12c50*/  MOV R12, 0x3 ;  /* 0x00000003000c7802 */ /* 0x000fe20000000f00 */
[----:B------:R-:W-:-:S07]  /*12c60*/  IMAD.MOV.U32 R22, RZ, RZ, R14 ;  /* 0x000000ffff167224 */ /* 0x000fce00078e000e */
[----:B------:R-:W-:Y:S05]  /*12c70*/  WARPSYNC.COLLECTIVE R15, `(.L_x_9059) ;  /* 0x000000000f087348 */ /* 0x000fea0003c00000 */
[----:B------:R0:W1:Y:S02]  /*12c80*/  SHFL.IDX P6, R14, R13, R12, R11 ;  /* 0x0000000c0d0e7389 */ /* 0x00006400000c000b */
[----:B01----:R-:W-:Y:S01]  /*12c90*/  ENDCOLLECTIVE ;  /* 0x000000000000791b */ /* 0x003fe20003800000 */
.L_x_9059:
        /* <DEDUP_REMOVED lines=14> */
.L_x_9060:
[----:B------:R-:W-:Y:S01]  /*12d80*/  IMAD.MOV.U32 R5, RZ, RZ, R21 ;  /* 0x000000ffff057224 */ /* 0x000fe200078e0015 */
[----:B------:R-:W-:Y:S01]  /*12d90*/  MOV R13, R2 ;  /* 0x00000002000d7202 */ /* 0x000fe20000000f00 */
[----:B------:R-:W-:Y:S01]  /*12da0*/  IMAD.MOV.U32 R12, RZ, RZ, 0x4 ;  /* 0x00000004ff0c7424 */ /* 0x000fe200078e00ff */
[----:B------:R-:W-:-:S07]  /*12db0*/  MOV R20, R14 ;  /* 0x0000000e00147202 */ /* 0x000fce0000000f00 */
[----:B------:R-:W-:Y:S05]  /*12dc0*/  WARPSYNC.COLLECTIVE R15, `(.L_x_9061) ;  /* 0x000000000f087348 */ /* 0x000fea0003c00000 */
[----:B------:R0:W1:Y:S02]  /*12dd0*/  SHFL.IDX P6, R14, R13, R12, R11 ;  /* 0x0000000c0d0e7389 */ /* 0x00006400000c000b */
[----:B01----:R-:W-:Y:S01]  /*12de0*/  ENDCOLLECTIVE ;  /* 0x000000000000791b */ /* 0x003fe20003800000 */
.L_x_9061:
        /* <DEDUP_REMOVED lines=14> */
.L_x_9062:
        /* <DEDUP_REMOVED lines=8> */
.L_x_9063:
        /* <DEDUP_REMOVED lines=14> */
.L_x_9064:
[----:B------:R-:W-:Y:S01]  /*13030*/  MOV R5, R19 ;  /* 0x0000001300057202 */ /* 0x000fe20000000f00 */
[----:B------:R-:W-:Y:S02]  /*13040*/  IMAD.MOV.U32 R13, RZ, RZ, R2 ;  /* 0x000000ffff0d7224 */ /* 0x000fe400078e0002 */
[----:B------:R-:W-:Y:S02]  /*13050*/  IMAD.MOV.U32 R12, RZ, RZ, 0x6 ;  /* 0x00000006ff0c7424 */ /* 0x000fe400078e00ff */
[----:B------:R-:W-:-:S07]  /*13060*/  IMAD.MOV.U32 R4, RZ, RZ, R14 ;  /* 0x000000ffff047224 */ /* 0x000fce00078e000e */
[----:B------:R-:W-:Y:S05]  /*13070*/  WARPSYNC.COLLECTIVE R15, `(.L_x_9065) ;  /* 0x000000000f087348 */ /* 0x000fea0003c00000 */
[----:B------:R0:W1:Y:S02]  /*13080*/  SHFL.IDX P6, R14, R13, R12, R11 ;  /* 0x0000000c0d0e7389 */ /* 0x00006400000c000b */
[----:B01----:R-:W-:Y:S01]  /*13090*/  ENDCOLLECTIVE ;  /* 0x000000000000791b */ /* 0x003fe20003800000 */
.L_x_9065:
        /* <DEDUP_REMOVED lines=13> */
.L_x_9066:
[----:B------:R-:W-:Y:S02]  /*13170*/  IMAD.MOV.U32 R5, RZ, RZ, R25 ;  /* 0x000000ffff057224 */ /* 0x000fe400078e0019 */
[----:B------:R-:W-:Y:S01]  /*13180*/  IMAD.MOV.U32 R13, RZ, RZ, R2 ;  /* 0x000000ffff0d7224 */ /* 0x000fe200078e0002 */
[----:B------:R-:W-:Y:S01]  /*13190*/  MOV R12, 0x7 ;  /* 0x00000007000c7802 */ /* 0x000fe20000000f00 */
[----:B------:R-:W-:-:S07]  /*131a0*/  IMAD.MOV.U32 R30, RZ, RZ, R14 ;  /* 0x000000ffff1e7224 */ /* 0x000fce00078e000e */
[----:B------:R-:W-:Y:S05]  /*131b0*/  WARPSYNC.COLLECTIVE R15, `(.L_x_9067) ;  /* 0x000000000f087348 */ /* 0x000fea0003c00000 */
[----:B------:R0:W1:Y:S02]  /*131c0*/  SHFL.IDX P6, R14, R13, R12, R11 ;  /* 0x0000000c0d0e7389 */ /* 0x00006400000c000b */
[----:B01----:R-:W-:Y:S01]  /*131d0*/  ENDCOLLECTIVE ;  /* 0x000000000000791b */ /* 0x003fe20003800000 */
.L_x_9067:
[----:B------:R-:W-:-:S05]  /*131e0*/  MOV R4, R30 ;  /* 0x0000001e00047202 */ /* 0x000fca0000000f00 */
        /* <DEDUP_REMOVED lines=11> */
.L_x_9068:
[----:B------:R-:W-:Y:S05]  /*132a0*/  BRA `(.L_x_9069) ;  /* 0xffffffc000fc7947 */ /* 0x000fea000383ffff */
.L_x_8963:
[----:B0-----:R0:W1:Y:S02]  /*132b0*/  SYNCS.PHASECHK.TRANS64.TRYWAIT P0, [R7+URZ+0x28820], R9 ;  /* 0x02882009070075a7 */ /* 0x001064000800017f */
[----:B-1----:R-:W-:Y:S05]  /*132c0*/  @!P0 NANOSLEEP.SYNCS 0x989680 ;  /* 0x009896800000895d */ /* 0x002fea0003900000 */
[----:B------:R-:W1:Y:S02]  /*132d0*/  @!P0 SYNCS.PHASECHK.TRANS64 P0, [R7+URZ+0x28820], R9 ;  /* 0x02882009070085a7 */ /* 0x000e64000800007f */
[----:B-1----:R-:W-:Y:S05]  /*132e0*/  @!P0 BRA `(.L_x_8963) ;  /* 0xfffffffc00f08947 */ /* 0x002fea000383ffff */
[----:B------:R-:W-:Y:S05]  /*132f0*/  BRA `(.L_x_9070) ;  /* 0xffffffc400707947 */ /* 0x000fea000383ffff */
.L_x_8964:
[----:B------:R-:W-:Y:S01]  /*13300*/  BSSY B0, `(.L_x_9071) ;  /* 0x0000008000007945 */ /* 0x000fe20003800000 */
[----:B------:R-:W-:Y:S01]  /*13310*/  MOV R13, R17 ;  /* 0x00000011000d7202 */ /* 0x000fe20000000f00 */
[----:B------:R-:W-:Y:S01]  /*13320*/  IMAD.MOV.U32 R12, RZ, RZ, RZ ;  /* 0x000000ffff0c7224 */ /* 0x000fe200078e00ff */
[----:B------:R-:W-:Y:S01]  /*13330*/  MOV R11, 0x1f ;  /* 0x0000001f000b7802 */ /* 0x000fe20000000f00 */
[----:B------:R-:W-:-:S07]  /*13340*/  IMAD.MOV.U32 R15, RZ, RZ, -0x1 ;  /* 0xffffffffff0f7424 */ /* 0x000fce00078e00ff */
[----:B0-2--5:R-:W-:Y:S05]  /*13350*/  WARPSYNC.COLLECTIVE R15, `(.L_x_9072) ;  /* 0x000000000f087348 */ /* 0x025fea0003c00000 */
[----:B------:R1:W3:Y:S02]  /*13360*/  SHFL.IDX P6, R14, R13, R12, R11 ;  /* 0x0000000c0d0e7389 */ /* 0x0002e400000c000b */
[----:B0123-5:R-:W-:Y:S01]  /*13370*/  ENDCOLLECTIVE ;  /* 0x000000000000791b */ /* 0x02ffe20003800000 */
.L_x_9072:
[----:B------:R-:W-:Y:S05]  /*13380*/  BSYNC B0 ;  /* 0x0000000000007941 */ /* 0x000fea0003800000 */
.L_x_9071:
[----:B------:R-:W-:Y:S05]  /*13390*/  BRA `(.L_x_9073) ;  /* 0xffffffc400547947 */ /* 0x000fea000383ffff */
.L_x_8965:
[----:B------:R-:W-:Y:S01]  /*133a0*/  BSSY B0, `(.L_x_9074) ;  /* 0x0000006000007945 */ /* 0x000fe20003800000 */
[----:B------:R-:W-:-:S07]  /*133b0*/  MOV R15, 0xffffffff ;  /* 0xffffffff000f7802 */ /* 0x000fce0000000f00 */
[----:B012--5:R-:W-:Y:S05]  /*133c0*/  WARPSYNC.COLLECTIVE R15, `(.L_x_9075) ;  /* 0x000000000f0c7348 */ /* 0x027fea0003c00000 */
[----:B------:R-:W-:Y:S02]  /*133d0*/  ELECT P6, UR62, PT ;  /* 0x00000000003e782f */ /* 0x000fe400038c0000 */
[----:B------:R-:W-:Y:S01]  /*133e0*/  MOV R14, UR62 ;  /* 0x0000003e000e7c02 */ /* 0x000fe20008000f00 */
[----:B012--5:R-:W-:Y:S10]  /*133f0*/  ENDCOLLECTIVE ;  /* 0x000000000000791b */ /* 0x027ff40003800000 */
.L_x_9075:
[----:B------:R-:W-:Y:S05]  /*13400*/  BSYNC B0 ;  /* 0x0000000000007941 */ /* 0x000fea0003800000 */
.L_x_9074:
[----:B------:R-:W-:Y:S05]  /*13410*/  BRA `(.L_x_9076) ;  /* 0xffffffc400487947 */ /* 0x000fea000383ffff */
.L_x_8967:
[----:B---3--:R3:W4:Y:S02]  /*13420*/  SYNCS.PHASECHK.TRANS64.TRYWAIT P1, [R5+URZ+0x28840], R2 ;  /* 0x02884002050075a7 */ /* 0x008724000802017f */
[----:B----4-:R-:W-:Y:S05]  /*13430*/  @!P1 NANOSLEEP.SYNCS 0x989680 ;  /* 0x009896800000995d */ /* 0x010fea0003900000 */
[----:B------:R-:W4:Y:S02]  /*13440*/  @!P1 SYNCS.PHASECHK.TRANS64 P1, [R5+URZ+0x28840], R2 ;  /* 0x02884002050095a7 */ /* 0x000f24000802007f */
[----:B----4-:R-:W-:Y:S05]  /*13450*/  @!P1 BRA `(.L_x_8967) ;  /* 0xfffffffc00f09947 */ /* 0x010fea000383ffff */
[----:B------:R-:W-:Y:S05]  /*13460*/  BRA `(.L_x_9077) ;  /* 0xffffffc400687947 */ /* 0x000fea000383ffff */
.L_x_8969:
[----:B0-----:R0:W4:Y:S02]  /*13470*/  SYNCS.PHASECHK.TRANS64.TRYWAIT P1, [R7+URZ+0x28840], R0 ;  /* 0x02884000070075a7 */ /* 0x001124000802017f */
[----:B----4-:R-:W-:Y:S05]  /*13480*/  @!P1 NANOSLEEP.SYNCS 0x989680 ;  /* 0x009896800000995d */ /* 0x010fea0003900000 */
[----:B------:R-:W4:Y:S02]  /*13490*/  @!P1 SYNCS.PHASECHK.TRANS64 P1, [R7+URZ+0x28840], R0 ;  /* 0x02884000070095a7 */ /* 0x000f24000802007f */
[----:B----4-:R-:W-:Y:S05]  /*134a0*/  @!P1 BRA `(.L_x_8969) ;  /* 0xfffffffc00f09947 */ /* 0x010fea000383ffff */
[----:B------:R-:W-:Y:S05]  /*134b0*/  BRA `(.L_x_9078) ;  /* 0xffffffc400747947 */ /* 0x000fea000383ffff */
.L_x_8971:
[----:B----4-:R4:W0:Y:S02]  /*134c0*/  SYNCS.PHASECHK.TRANS64.TRYWAIT P1, [R5+URZ+0x28860], R2 ;  /* 0x02886002050075a7 */ /* 0x010824000802017f */
[----:B0-----:R-:W-:Y:S05]  /*134d0*/  @!P1 NANOSLEEP.SYNCS 0x989680 ;  /* 0x009896800000995d */ /* 0x001fea0003900000 */
[----:B------:R-:W0:Y:S02]  /*134e0*/  @!P1 SYNCS.PHASECHK.TRANS64 P1, [R5+URZ+0x28860], R2 ;  /* 0x02886002050095a7 */ /* 0x000e24000802007f */
[----:B0-----:R-:W-:Y:S05]  /*134f0*/  @!P1 BRA `(.L_x_8971) ;  /* 0xfffffffc00f09947 */ /* 0x001fea000383ffff */
[----:B------:R-:W-:Y:S05]  /*13500*/  BRA `(.L_x_9079) ;  /* 0xffffffc400707947 */ /* 0x000fea000383ffff */
.L_x_9080:
        /* <DEDUP_REMOVED lines=15> */
.L_x_15994:


//--------------------- .text._ZN7cutlass13device_kernelIN5flash11enable_sm90INS1_16FlashAttnFwdSm90INS1_25CollectiveMainloopFwdSm90ILi2EN4cute5tupleIJNS5_1CILi1EEES8_S8_EEENS6_IJNS7_ILi128EEESA_SA_EEELi128ENS_6half_tEfNS_4arch4Sm90ELb1ELb0ELb1ELb1ELb1ELb0ELb0ELb1ELb1ELb1ELb1ELb0EEENS1_21CollectiveEpilogueFwdISB_S9_SC_SE_Li256ELb1ELb1ELb1ELb0EEENS1_36VarlenDynamicPersistentTileSchedulerILi128ELi128ELi256ELi128ELb1ELb1ELb1ELb1ELb1ELb1EEEEEEEEEvNT_6ParamsE --------------------------
	.section	.text._ZN7cutlass13device_kernelIN5flash11enable_sm90INS1_16FlashAttnFwdSm90INS1_25CollectiveMainloopFwdSm90ILi2EN4cute5tupleIJNS5_1CILi1EEES8_S8_EEENS6_IJNS7_ILi128EEESA_SA_EEELi128ENS_6half_tEfNS_4arch4Sm90ELb1ELb0ELb1ELb1ELb1ELb0ELb0ELb1ELb1ELb1ELb1ELb0EEENS1_21CollectiveEpilogueFwdISB_S9_SC_SE_Li256ELb1ELb1ELb1ELb0EEENS1_36VarlenDynamicPersistentTileSchedulerILi128ELi128ELi256ELi128ELb1ELb1ELb1ELb1ELb1ELb1EEEEEEEEEvNT_6ParamsE,"ax",@progbits
	.align	128
.text._ZN7cutlass13device_kernelIN5flash11enable_sm90INS1_16FlashAttnFwdSm90INS1_25CollectiveMainloopFwdSm90ILi2EN4cute5tupleIJNS5_1CILi1EEES8_S8_EEENS6_IJNS7_ILi128EEESA_SA_EEELi128ENS_6half_tEfNS_4arch4Sm90ELb1ELb0ELb1ELb1ELb1ELb0ELb0ELb1ELb1ELb1ELb1ELb0EEENS1_21CollectiveEpilogueFwdISB_S9_SC_SE_Li256ELb1ELb1ELb1ELb0EEENS1_36VarlenDynamicPersistentTileSchedulerILi128ELi128ELi256ELi128ELb1ELb1ELb1ELb1ELb1ELb1EEEEEEEEEvNT_6ParamsE:
        .type           _ZN7cutlass13device_kernelIN5flash11enable_sm90INS1_16FlashAttnFwdSm90INS1_25CollectiveMainloopFwdSm90ILi2EN4cute5tupleIJNS5_1CILi1EEES8_S8_EEENS6_IJNS7_ILi128EEESA_SA_EEELi128ENS_6half_tEfNS_4arch4Sm90ELb1ELb0ELb1ELb1ELb1ELb0ELb0ELb1ELb1ELb1ELb1ELb0EEENS1_21CollectiveEpilogueFwdISB_S9_SC_SE_Li256ELb1ELb1ELb1ELb0EEENS1_36VarlenDynamicPersistentTileSchedulerILi128ELi128ELi256ELi128ELb1ELb1ELb1ELb1ELb1ELb1EEEEEEEEEvNT_6ParamsE,@function
        .size           _ZN7cutlass13device_kernelIN5flash11enable_sm90INS1_16FlashAttnFwdSm90INS1_25CollectiveMainloopFwdSm90ILi2EN4cute5tupleIJNS5_1CILi1EEES8_S8_EEENS6_IJNS7_ILi128EEESA_SA_EEELi128ENS_6half_tEfNS_4arch4Sm90ELb1ELb0ELb1ELb1ELb1ELb0ELb0ELb1ELb1ELb1ELb1ELb0EEENS1_21CollectiveEpilogueFwdISB_S9_SC_SE_Li256ELb1ELb1ELb1ELb0EEENS1_36VarlenDynamicPersistentTileSchedulerILi128ELi128ELi256ELi128ELb1ELb1ELb1ELb1ELb1ELb1EEEEEEEEEvNT_6ParamsE,(.L_x_15995 - _ZN7cutlass13device_kernelIN5flash11enable_sm90INS1_16FlashAttnFwdSm90INS1_25CollectiveMainloopFwdSm90ILi2EN4cute5tupleIJNS5_1CILi1EEES8_S8_EEENS6_IJNS7_ILi128EEESA_SA_EEELi128ENS_6half_tEfNS_4arch4Sm90ELb1ELb0ELb1ELb1ELb1ELb0ELb0ELb1ELb1ELb1ELb1ELb0EEENS1_21CollectiveEpilogueFwdISB_S9_SC_SE_Li256ELb1ELb1ELb1ELb0EEENS1_36VarlenDynamicPersistentTileSchedulerILi128ELi128ELi256ELi128ELb1ELb1ELb1ELb1ELb1ELb1EEEEEEEEEvNT_6ParamsE)
        .other          _ZN7cutlass13device_kernelIN5flash11enable_sm90INS1_16FlashAttnFwdSm90INS1_25CollectiveMainloopFwdSm90ILi2EN4cute5tupleIJNS5_1CILi1EEES8_S8_EEENS6_IJNS7_ILi128EEESA_SA_EEELi128ENS_6half_tEfNS_4arch4Sm90ELb1ELb0ELb1ELb1ELb1ELb0ELb0ELb1ELb1ELb1ELb1ELb0EEENS1_21CollectiveEpilogueFwdISB_S9_SC_SE_Li256ELb1ELb1ELb1ELb0EEENS1_36VarlenDynamicPersistentTileSchedulerILi128ELi128ELi256ELi128ELb1ELb1ELb1ELb1ELb1ELb1EEEEEEEEEvNT_6ParamsE,@"STO_CUDA_ENTRY STV_DEFAULT"
_ZN7cutlass13device_kernelIN5flash11enable_sm90INS1_16FlashAttnFwdSm90INS1_25CollectiveMainloopFwdSm90ILi2EN4cute5tupleIJNS5_1CILi1EEES8_S8_EEENS6_IJNS7_ILi128EEESA_SA_EEELi128ENS_6half_tEfNS_4arch4Sm90ELb1ELb0ELb1ELb1ELb1ELb0ELb0ELb1ELb1ELb1ELb1ELb0EEENS1_21CollectiveEpilogueFwdISB_S9_SC_SE_Li256ELb1ELb1ELb1ELb0EEENS1_36VarlenDynamicPersistentTileSchedulerILi128ELi128ELi256ELi128ELb1ELb1ELb1ELb1ELb1ELb1EEEEEEEEEvNT_6ParamsE:
        /* <DEDUP_REMOVED lines=45> */
.L_x_9081:
        /* <DEDUP_REMOVED lines=22> */
.L_x_9082:
        /* <DEDUP_REMOVED lines=18> */
.L_x_9083:
        /* <DEDUP_REMOVED lines=22> */
.L_x_9084:
        /* <DEDUP_REMOVED lines=23> */
.L_x_9085:
        /* <DEDUP_REMOVED lines=10> */
.L_x_9087:
[----:B------:R-:W-:-:S08]  /*08c0*/  NOP ;  /* 0x0000000000007918 */ /* 0x000fd00000000000 */
[----:B------:R-:W1:Y:S02]  /*08d0*/  USETMAXREG.TRY_ALLOC.CTAPOOL UP0, 0xe8 ;  /* 0x000000e8000079c8 */ /* 0x000e640008000600 */
[----:B-1----:R-:W-:-:S13]  /*08e0*/  PLOP3.LUT P0, PT, PT, PT, UP0, 0x80, 0x0 ;  /* 0x000000000000781c */ /* 0x002fda0003f0f008 */
[----:B------:R-:W-:Y:S05]  /*08f0*/  @!P0 BRA `(.L_x_9087) ;  /* 0xfffffffc00f08947 */ /* 0x000fea000383ffff */
[----:B0-----:R-:W0:Y:S01]  /*0900*/  S2R R2, SR_TID.X ;  /* 0x0000000000027919 */ /* 0x001e220000002100 */
        /* <DEDUP_REMOVED lines=13> */
[----:B------:R-:W2:Y:S01]  /*09e0*/  LDL R3, [R1+0x20] ;  /* 0x0000200001037983 */ /* 0x000ea20000100800 */
[----:B------:R-:W-:Y:S01]  /*09f0*/  VIADD R219, R2, 0xffffff80 ;  /* 0xffffff8002db7836 */ /* 0x000fe20000000000 */
[----:B------:R-:W-:Y:S01]  /*0a00*/  R2UR UR6, R33 ;  /* 0x00000000210672ca */ /* 0x000fe200000e0000 */
[----:B------:R-:W-:Y:S01]  /*0a10*/  UMOV UR60, URZ ;  /* 0x0000003f003c7c82 */ /* 0x000fe20008000000 */
[----:B------:R-:W-:Y:S01]  /*0a20*/  R2UR UR5, R34 ;  /* 0x00000000220572ca */ /* 0x000fe200000e0000 */
[----:B------:R-:W-:Y:S01]  /*0a30*/  UMOV UR39, URZ ;  /* 0x0000003f00277c82 */ /* 0x000fe20008000000 */
[----:B------:R-:W-:Y:S01]  /*0a40*/  SHF.R.S32.HI R0, RZ, 0x1f, R219 ;  /* 0x0000001fff007819 */ /* 0x000fe200000114db */
[----:B------:R-:W-:-:S03]  /*0a50*/  UMOV UR38, URZ ;  /* 0x0000003f00267c82 */ /* 0x000fc60008000000 */
[CC--:B------:R-:W-:Y:S02]  /*0a60*/  LEA.HI R4, R0.reuse, R219.reuse, RZ, 0x5 ;  /* 0x000000db00047211 */ /* 0x0c0fe400078f28ff */
[----:B------:R-:W-:-:S03]  /*0a70*/  LEA.HI R2, R0, R219, RZ, 0x4 ;  /* 0x000000db00027211 */ /* 0x000fc600078f20ff */
[----:B------:R-:W-:Y:S01]  /*0a80*/  IMAD.SHL.U32 R6, R4, 0x20, RZ ;  /* 0x0000002004067824 */ /* 0x000fe200078e00ff */
[----:B------:R-:W-:Y:S02]  /*0a90*/  LOP3.LUT R4, R2, 0x3fffff0, RZ, 0xc0, !PT ;  /* 0x03fffff002047812 */ /* 0x000fe400078ec0ff */
[----:B------:R-:W-:Y:S02]  /*0aa0*/  SHF.R.S32.HI R5, RZ, 0x4, R2 ;  /* 0x00000004ff057819 */ /* 0x000fe40000011402 */
[----:B------:R-:W-:Y:S01]  /*0ab0*/  LOP3.LUT R7, R6, 0xfffffc00, RZ, 0xc0, !PT ;  /* 0xfffffc0006077812 */ /* 0x000fe200078ec0ff */
[----:B------:R-:W-:Y:S01]  /*0ac0*/  IMAD.IADD R4, R219, 0x1, -R4 ;  /* 0x00000001db047824 */ /* 0x000fe200078e0a04 */
[----:B------:R-:W-:-:S03]  /*0ad0*/  LEA.HI R2, R2, R5, RZ, 0x1 ;  /* 0x0000000502027211 */ /* 0x000fc600078f08ff */
[----:B------:R-:W-:Y:S01]  /*0ae0*/  IMAD R7, R4, 0x40, R7 ;  /* 0x0000004004077824 */ /* 0x000fe200078e0207 */
[----:B------:R-:W-:Y:S02]  /*0af0*/  LEA.HI R4, R0, R219, RZ, 0x2 ;  /* 0x000000db00047211 */ /* 0x000fe400078f10ff */
[----:B------:R-:W-:Y:S02]  /*0b00*/  LOP3.LUT R2, R2, 0x1ffffffe, RZ, 0xc0, !PT ;  /* 0x1ffffffe02027812 */ /* 0x000fe400078ec0ff */
[----:B------:R-:W-:-:S03]  /*0b10*/  LOP3.LUT R4, R4, 0xfffffffc, RZ, 0xc0, !PT ;  /* 0xfffffffc04047812 */ /* 0x000fc600078ec0ff */
[----:B------:R-:W-:Y:S01]  /*0b20*/  IMAD.IADD R2, R5, 0x1, -R2 ;  /* 0x0000000105027824 */ /* 0x000fe200078e0a02 */
[----:B------:R-:W-:-:S03]  /*0b30*/  IADD3 R4, R219, -R4, RZ ;  /* 0x80000004db047210 */ /* 0x000fc60007ffe0ff */
[----:B------:R-:W-:Y:S01]  /*0b40*/  IMAD R216, R2, 0x8, R7 ;  /* 0x0000000802d87824 */ /* 0x000fe200078e0207 */
[----:B------:R-:W-:-:S04]  /*0b50*/  LEA.HI R2, R4, R4, RZ, 0x1 ;  /* 0x0000000404027211 */ /* 0x000fc800078f08ff */
        /* <DEDUP_REMOVED lines=14> */
[----:B------:R-:W-:Y:S01]  /*0c40*/  LOP3.LUT R3, R3, 0x3fffffe, RZ, 0xc0, !PT ;  /* 0x03fffffe03037812 */ /* 0x000fe200078ec0ff */
[----:B------:R-:W-:Y:S01]  /*0c50*/  IMAD.SHL.U32 R2, R19, 0x8, RZ ;  /* 0x0000000813027824 */ /* 0x000fe200078e00ff */
[CC--:B------:R-:W-:Y:S02]  /*0c60*/  LEA.HI R8, R9.reuse, R198.reuse, RZ, 0x2 ;  /* 0x000000c609087211 */ /* 0x0c0fe400078f10ff */
[----:B------:R-:W-:Y:S01]  /*0c70*/  LEA.HI R9, R9, R198, RZ, 0x5 ;  /* 0x000000c609097211 */ /* 0x000fe200078f28ff */
[----:B------:R-:W-:Y:S01]  /*0c80*/  IMAD.IADD R3, R214, 0x1, -R3 ;  /* 0x00000001d6037824 */ /* 0x000fe200078e0a03 */
[--C-:B------:R-:W-:Y:S01]  /*0c90*/  SHF.R.S32.HI R6, RZ, 0x2, R8.reuse ;  /* 0x00000002ff067819 */ /* 0x100fe20000011408 */
[----:B------:R-:W-:Y:S01]  /*0ca0*/  VIADD R18, R2, 0x40 ;  /* 0x0000004002127836 */ /* 0x000fe20000000000 */
[----:B------:R-:W-:Y:S02]  /*0cb0*/  SHF.R.S32.HI R11, RZ, 0x1f, R8 ;  /* 0x0000001fff0b7819 */ /* 0x000fe40000011408 */
[----:B------:R-:W-:-:S02]  /*0cc0*/  LOP3.LUT R5, R8, 0x7ffffffc, RZ, 0xc0, !PT ;  /* 0x7ffffffc08057812 */ /* 0x000fc400078ec0ff */
[----:B------:R-:W-:Y:S02]  /*0cd0*/  LEA.HI R11, R11, R6, RZ, 0x3 ;  /* 0x000000060b0b7211 */ /* 0x000fe400078f18ff */
[----:B------:R-:W-:Y:S01]  /*0ce0*/  SHF.R.S32.HI R9, RZ, 0x5, R9 ;  /* 0x00000005ff097819 */ /* 0x000fe20000011409 */
[----:B------:R-:W-:Y:S01]  /*0cf0*/  IMAD.IADD R5, R198, 0x1, -R5 ;  /* 0x00000001c6057824 */ /* 0x000fe200078e0a05 */
[----:B------:R-:W-:Y:S02]  /*0d00*/  LOP3.LUT R11, R11, 0xfffffff8, RZ, 0xc0, !PT ;  /* 0xfffffff80b0b7812 */ /* 0x000fe400078ec0ff */
[----:B------:R-:W-:Y:S02]  /*0d10*/  SHF.R.S32.HI R218, RZ, 0x1f, R2 ;  /* 0x0000001fffda7819 */ /* 0x000fe40000011402 */
[----:B------:R-:W-:Y:S01]  /*0d20*/  SHF.L.U32 R16, R5, 0x1, RZ ;  /* 0x0000000105107819 */ /* 0x000fe200000006ff */
[----:B------:R-:W-:Y:S01]  /*0d30*/  IMAD.IADD R6, R6, 0x1, -R11 ;  /* 0x0000000106067824 */ /* 0x000fe200078e0a0b */
[----:B------:R-:W-:-:S02]  /*0d40*/  SHF.R.S32.HI R217, RZ, 0x1f, R18 ;  /* 0x0000001fffd97819 */ /* 0x000fc40000011412 */
[C---:B------:R-:W-:Y:S01]  /*0d50*/  IADD3 R187, R16.reuse, 0x50, RZ ;  /* 0x0000005010bb7810 */ /* 0x040fe20007ffe0ff */
[----:B------:R-:W-:Y:S02]  /*0d60*/  IMAD R6, R9, 0x10, R6 ;  /* 0x0000001009067824 */ /* 0x000fe400078e0206 */
[C---:B------:R-:W-:Y:S01]  /*0d70*/  VIADD R196, R16.reuse, 0x8 ;  /* 0x0000000810c47836 */ /* 0x040fe20000000000 */
[----:B------:R-:W-:Y:S01]  /*0d80*/  SHF.R.S32.HI R204, RZ, 0x1f, R187 ;  /* 0x0000001fffcc7819 */ /* 0x000fe200000114bb */
        /* <DEDUP_REMOVED lines=27> */
[----:B------:R-:W-:Y:S01]  /*0f40*/  SHF.R.S32.HI R199, RZ, 0x1f, R22 ;  /* 0x0000001fffc77819 */ /* 0x000fe20000011416 */
[----:B------:R-:W-:-:S07]  /*0f50*/  IMAD R17, R4, 0x8, R215 ;  /* 0x0000000804117824 */ /* 0x000fce00078e02d7 */
.L_x_9151:
[----:B0-2-4-:R-:W0:Y:S01]  /*0f60*/  LDC.64 R4, c[0x0][0xc88] ;  /* 0x00032200ff047b82 */ /* 0x015e220000000a00 */
[----:B------:R-:W-:Y:S01]  /*0f70*/  ULDC.64 UR8, c[0x0][0xa28] ;  /* 0x00028a0000087ab9 */ /* 0x000fe20000000a00 */
[----:B------:R-:W-:Y:S01]  /*0f80*/  ULDC.64 UR10, c[0x0][0xa18] ;  /* 0x00028600000a7ab9 */ /* 0x000fe20000000a00 */
[----:B------:R-:W-:Y:S01]  /*0f90*/  ULDC UR4, c[0x0][0x424] ;  /* 0x0001090000047ab9 */ /* 0x000fe20000000800 */
[----:B------:R-:W-:Y:S01]  /*0fa0*/  ULDC UR7, c[0x0][0x2f0] ;  /* 0x0000bc0000077ab9 */ /* 0x000fe20000000800 */
[----:B0-----:R-:W-:-:S06]  /*0fb0*/  IMAD.WIDE R4, R35, 0x4, R4 ;  /* 0x0000000423047825 */ /* 0x001fcc00078e0204 */
[----:B------:R-:W2:Y:S01]  /*0fc0*/  LDG.E R4, desc[UR36][R4.64] ;  /* 0x0000002404047981 */ /* 0x000ea2000c1e1900 */
[----:B------:R-:W-:Y:S02]  /*0fd0*/  UISETP.NE.U32.AND UP0, UPT, UR8, URZ, UPT ;  /* 0x0000003f0800728c */ /* 0x000fe4000bf05070 */
        /* <DEDUP_REMOVED lines=9> */
[----:B------:R-:W-:Y:S01]  /*1070*/  @UP1 ULEA UR10, UP0, UR53, UR10, 0x2 ;  /* 0x0000000a350a1291 */ /* 0x000fe2000f80103f */
[----:B------:R-:W-:-:S03]  /*1080*/  IMAD.U32 R4, RZ, RZ, UR8 ;  /* 0x00000008ff047e24 */ /* 0x000fc6000f8e00ff */
[----:B------:R-:W-:Y:S01]  /*1090*/  @UP1 ULEA.HI.X UR11, UR53, UR11, UR58, 0x2, UP0 ;  /* 0x0000000b350b1291 */ /* 0x000fe200080f143a */
[----:B------:R-:W-:Y:S01]  /*10a0*/  IMAD.U32 R5, RZ, RZ, UR9 ;  /* 0x00000009ff057e24 */ /* 0x000fe2000f8e00ff */
[----:B------:R-:W-:Y:S01]  /*10b0*/  ULDC.64 UR8, c[0x0][0x418] ;  /* 0x0001060000087ab9 */ /* 0x000fe20000000a00 */
[----:B------:R-:W-:-:S03]  /*10c0*/  IMAD.U32 R6, RZ, RZ, UR10 ;  /* 0x0000000aff067e24 */ /* 0x000fc6000f8e00ff */
[----:B---3--:R-:W-:Y:S01]  /*10d0*/  MOV R7, UR11 ;  /* 0x0000000b00077c02 */ /* 0x008fe20008000f00 */
[----:B------:R-:W2:Y:S01]  /*10e0*/  @P0 LDG.E R4, desc[UR36][R4.64] ;  /* 0x0000002404040981 */ /* 0x000ea2000c1e1900 */
[----:B------:R-:W-:Y:S01]  /*10f0*/  UISETP.NE.U32.AND UP0, UPT, UR8, URZ, UPT ;  /* 0x0000003f0800728c */ /* 0x000fe2000bf05070 */
[----:B------:R-:W-:Y:S02]  /*1100*/  ULDC.64 UR10, c[0x0][0xa20] ;  /* 0x00028800000a7ab9 */ /* 0x000fe40000000a00 */
[----:B------:R-:W3:Y:S01]  /*1110*/  @P2 LDG.E R6, desc[UR36][R6.64] ;  /* 0x0000002406062981 */ /* 0x000ee2000c1e1900 */
[----:B------:R-:W-:Y:S01]  /*1120*/  UISETP.NE.AND.EX UP0, UPT, UR9, URZ, UPT, UP0 ;  /* 0x0000003f0900728c */ /* 0x000fe2000bf05300 */
[----:B------:R-:W-:Y:S01]  /*1130*/  ISETP.NE.U32.AND P1, PT, RZ, UR10, PT ;  /* 0x0000000aff007c0c */ /* 0x000fe2000bf25070 */
[----:B------:R-:W-:Y:S01]  /*1140*/  UMOV UR48, URZ ;  /* 0x0000003f00307c82 */ /* 0x000fe20008000000 */
[----:B------:R-:W-:Y:S02]  /*1150*/  ULOP3.LUT UR56, UR5, 0xffff, URZ, 0xc0, !UPT ;  /* 0x0000ffff05387892 */ /* 0x000fe4000f8ec03f */
[----:B------:R-:W-:Y:S01]  /*1160*/  USEL UR4, UR4, 0x1, UP0 ;  /* 0x0000000104047887 */ /* 0x000fe20008000000 */
[----:B------:R-:W-:-:S03]  /*1170*/  ISETP.NE.AND.EX P1, PT, RZ, UR11, PT, P1 ;  /* 0x0000000bff007c0c */ /* 0x000fc6000bf25310 */
[----:B------:R-:W-:Y:S01]  /*1180*/  UIMAD UR4, UR4, UR7, URZ ;  /* 0x00000007040472a4 */ /* 0x000fe2000f8e023f */
        /* <DEDUP_REMOVED lines=17> */
.L_x_9088:
[----:B------:R-:W-:Y:S05]  /*12a0*/  @!P1 BRA `(.L_x_9089) ;  /* 0x00000000001c9947 */ /* 0x000fea0003800000 */
[----:B------:R-:W-:-:S04]  /*12b0*/  ULEA UR4, UP0, UR53, UR10, 0x2 ;  /* 0x0000000a35047291 */ /* 0x000fc8000f80103f */
[----:B------:R-:W-:Y:S02]  /*12c0*/  ULEA.HI.X UR7, UR53, UR11, UR58, 0x2, UP0 ;  /* 0x0000000b35077291 */ /* 0x000fe400080f143a */
[----:B------:R-:W-:-:S04]  /*12d0*/  IMAD.U32 R4, RZ, RZ, UR4 ;  /* 0x00000004ff047e24 */ /* 0x000fc8000f8e00ff */
[----:B------:R-:W-:-:S05]  /*12e0*/  IMAD.U32 R5, RZ, RZ, UR7 ;  /* 0x00000007ff057e24 */ /* 0x000fca000f8e00ff */
[----:B------:R-:W2:Y:S02]  /*12f0*/  LDG.E R4, desc[UR36][R4.64] ;  /* 0x0000002404047981 */ /* 0x000ea4000c1e1900 */
[----:B--2---:R-:W-:Y:S01]  /*1300*/  R2UR UR4, R4 ;  /* 0x00000000040472ca */ /* 0x004fe200000e0000 */
[----:B------:R-:W-:-:S14]  /*1310*/  BRA `(.L_x_9090) ;  /* 0x0000000000347947 */ /* 0x000fdc0003800000 */
.L_x_9089:
        /* <DEDUP_REMOVED lines=13> */
.L_x_9090:
        /* <DEDUP_REMOVED lines=9> */
[----:B------:R-:W-:-:S04]  /*1480*/  UIMAD.WIDE.U32 UR6, UR8, UR6, URZ ;  /* 0x00000006080672a5 */ /* 0x000fc8000f8e003f */
[----:B------:R-:W-:Y:S02]  /*1490*/  @UP0 USHF.R.U32.HI UR8, URZ, UR4, UR7 ;  /* 0x000000043f080299 */ /* 0x000fe40008011607 */
[----:B------:R-:W-:Y:S02]  /*14a0*/  UIADD3 UR4, UR48, 0x7f, URZ ;  /* 0x0000007f30047890 */ /* 0x000fe4000fffe03f */
[----:B------:R-:W-:Y:S02]  /*14b0*/  UIADD3 UR8, UR9, UR8, URZ ;  /* 0x0000000809087290 */ /* 0x000fe4000fffe03f */
[----:B------:R-:W-:Y:S02]  /*14c0*/  USHF.R.S32.HI UR6, URZ, 0x1f, UR4 ;  /* 0x0000001f3f067899 */ /* 0x000fe40008011404 */
[----:B------:R-:W-:Y:S02]  /*14d0*/  USHF.R.S32.HI UR7, URZ, 0x1f, UR8 ;  /* 0x0000001f3f077899 */ /* 0x000fe40008011408 */
[----:B------:R-:W-:-:S02]  /*14e0*/  ULEA.HI UR6, UR6, UR4, URZ, 0x7 ;  /* 0x0000000406067291 */ /* 0x000fc4000f8f383f */
[----:B------:R-:W-:Y:S02]  /*14f0*/  ULEA.HI UR7, UR7, UR8, URZ, 0x7 ;  /* 0x0000000807077291 */ /* 0x000fe4000f8f383f */
[----:B------:R-:W-:Y:S02]  /*1500*/  USHF.R.S32.HI UR6, URZ, 0x7, UR6 ;  /* 0x000000073f067899 */ /* 0x000fe40008011406 */
[----:B------:R-:W-:Y:S02]  /*1510*/  USHF.R.S32.HI UR7, URZ, 0x7, UR7 ;  /* 0x000000073f077899 */ /* 0x000fe40008011407 */
[----:B------:R-:W-:Y:S02]  /*1520*/  ULOP3.LUT UR4, UR5, 0xff000000, URZ, 0xc0, !UPT ;  /* 0xff00000005047892 */ /* 0x000fe4000f8ec03f */
[----:B------:R-:W-:Y:S02]  /*1530*/  UISETP.LT.AND UP0, UPT, UR6, UR7, UPT ;  /* 0x000000070600728c */ /* 0x000fe4000bf01270 */
[----:B------:R-:W-:-:S02]  /*1540*/  ULOP3.LUT UR5, UR5, 0xff0000, URZ, 0xc0, !UPT ;  /* 0x00ff000005057892 */ /* 0x000fc4000f8ec03f */
[----:B------:R-:W-:Y:S02]  /*1550*/  USEL UR9, UR6, UR7, UP0 ;  /* 0x0000000706097287 */ /* 0x000fe40008000000 */
[----:B------:R-:W-:Y:S02]  /*1560*/  USHF.R.U32.HI UR4, URZ, 0x8, UR4 ;  /* 0x000000083f047899 */ /* 0x000fe40008011604 */
[----:B------:R-:W-:Y:S02]  /*1570*/  UISETP.GE.AND UP0, UPT, UR9, 0x1, UPT ;  /* 0x000000010900788c */ /* 0x000fe4000bf06270 */
        /* <DEDUP_REMOVED lines=17> */
[----:B------:R-:W-:-:S04]  /*1690*/  IABS R5, R5 ;  /* 0x0000000500057213 */ /* 0x000fc80000000000 */
[----:B------:R-:W-:-:S04]  /*16a0*/  MOV R4, R5 ;  /* 0x0000000500047202 */ /* 0x000fc80000000f00 */
[----:B------:R-:W-:-:S03]  /*16b0*/  R2UR UR8, R4 ;  /* 0x00000000040872ca */ /* 0x000fc600000e0000 */
        /* <DEDUP_REMOVED lines=22> */
.L_x_9091:
[----:B------:R-:W-:Y:S01]  /*1820*/  UIMAD UR51, UR57, UR4, URZ ;  /* 0x00000004393372a4 */ /* 0x000fe2000f8e023f */
[----:B------:R-:W-:Y:S01]  /*1830*/  IMAD.U32 R0, RZ, RZ, UR9 ;  /* 0x00000009ff007e24 */ /* 0x000fe2000f8e00ff */
[----:B------:R-:W-:Y:S01]  /*1840*/  PLOP3.LUT P0, PT, PT, PT, PT, 0x80, 0x0 ;  /* 0x000000000000781c */ /* 0x000fe20003f0f070 */
[----:B------:R-:W-:Y:S01]  /*1850*/  IMAD.U32 R3, RZ, RZ, UR4 ;  /* 0x00000004ff037e24 */ /* 0x000fe2000f8e00ff */
[----:B------:R-:W-:Y:S02]  /*1860*/  CS2R R150, SRZ ;  /* 0x0000000000967805 */ /* 0x000fe4000001ff00 */
[----:B------:R-:W-:Y:S02]  /*1870*/  CS2R R148, SRZ ;  /* 0x0000000000947805 */ /* 0x000fe4000001ff00 */
[----:B------:R-:W-:Y:S02]  /*1880*/  CS2R R146, SRZ ;  /* 0x0000000000927805 */ /* 0x000fe4000001ff00 */
[----:B------:R-:W-:-:S02]  /*1890*/  CS2R R144, SRZ ;  /* 0x0000000000907805 */ /* 0x000fc4000001ff00 */
[----:B------:R-:W-:Y:S01]  /*18a0*/  VIADDMNMX R3, R3, UR51, R0, PT ;  /* 0x0000003303037c46 */ /* 0x000fe2000b800100 */
[----:B------:R-:W-:Y:S01]  /*18b0*/  IMAD.MOV.U32 R0, RZ, RZ, RZ ;  /* 0x000000ffff007224 */ /* 0x000fe200078e00ff */
[----:B------:R-:W-:Y:S02]  /*18c0*/  CS2R R142, SRZ ;  /* 0x00000000008e7805 */ /* 0x000fe4000001ff00 */
[----:B------:R-:W-:Y:S02]  /*18d0*/  CS2R R140, SRZ ;  /* 0x00000000008c7805 */ /* 0x000fe4000001ff00 */
[----:B------:R-:W-:Y:S01]  /*18e0*/  R2UR UR41, R3 ;  /* 0x00000000032972ca */ /* 0x000fe200000e0000 */
[----:B------:R-:W-:Y:S01]  /*18f0*/  IMAD.MOV.U32 R3, RZ, RZ, RZ ;  /* 0x000000ffff037224 */ /* 0x000fe200078e00ff */
        /* <DEDUP_REMOVED lines=11> */
[----:B------:R-:W-:Y:S01]  /*19b0*/  UISETP.GT.AND UP0, UPT, UR41, UR51, UPT ;  /* 0x000000332900728c */ /* 0x000fe2000bf04270 */
[----:B------:R-:W-:Y:S02]  /*19c0*/  CS2R R116, SRZ ;  /* 0x0000000000747805 */ /* 0x000fe4000001ff00 */
[----:B------:R-:W-:Y:S02]  /*19d0*/  CS2R R114, SRZ ;  /* 0x0000000000727805 */ /* 0x000fe4000001ff00 */
[----:B------:R-:W-:-:S02]  /*19e0*/  CS2R R112, SRZ ;  /* 0x0000000000707805 */ /* 0x000fc4000001ff00 */
[----:B------:R-:W-:Y:S02]  /*19f0*/  CS2R R110, SRZ ;  /* 0x00000000006e7805 */ /* 0x000fe4000001ff00 */
[----:B------:R-:W-:Y:S02]  /*1a00*/  CS2R R108, SRZ ;  /* 0x00000000006c7805 */ /* 0x000fe4000001ff00 */
[----:B------:R-:W-:Y:S02]  /*1a10*/  PLOP3.LUT P1, PT, PT, PT, UP0, 0x80, 0x0 ;  /* 0x000000000000781c */ /* 0x000fe40003f2f008 */
        /* <DEDUP_REMOVED lines=42> */
.L_x_9093:
[----:B------:R-:W-:Y:S01]  /*1cc0*/  ULEA.HI UR4, UR60, UR60, URZ, 0x1 ;  /* 0x0000003c3c047291 */ /* 0x000fe2000f8f083f */
[----:B------:R-:W-:-:S03]  /*1cd0*/  IMAD.U32 R3, RZ, RZ, UR61 ;  /* 0x0000003dff037e24 */ /* 0x000fc6000f8e00ff */
[----:B------:R-:W-:Y:S02]  /*1ce0*/  ULOP3.LUT UR4, UR4, 0xfffffffe, URZ, 0xc0, !UPT ;  /* 0xfffffffe04047892 */ /* 0x000fe4000f8ec03f */
[----:B------:R-:W-:Y:S02]  /*1cf0*/  ISETP.NE.AND P0, PT, R3, 0x3, PT ;  /* 0x000000030300780c */ /* 0x000fe40003f05270 */
[----:B------:R-:W-:-:S06]  /*1d00*/  UIADD3 UR4, UR60, -UR4, URZ ;  /* 0x800000043c047290 */ /* 0x000fcc000fffe03f */
[----:B------:R-:W-:-:S05]  /*1d10*/  IMAD.U32 R0, RZ, RZ, UR4 ;  /* 0x00000004ff007e24 */ /* 0x000fca000f8e00ff */
[----:B------:R-:W-:-:S04]  /*1d20*/  SHF.L.U32 R0, R0, 0x1f, RZ ;  /* 0x0000001f00007819 */ /* 0x000fc800000006ff */
[----:B------:R-:W0:Y:S02]  /*1d30*/  SYNCS.PHASECHK.TRANS64.TRYWAIT P1, [UR40+0x28800], R0 ;  /* 0x02880000ff0075a7 */ /* 0x000e240008020168 */
[----:B0-----:R-:W-:Y:S05]  /*1d40*/  @!P1 BRA `(.L_x_9094) ;  /* 0x0000012000d89947 */ /* 0x001fea0003800000 */
.L_x_9240:
[----:B------:R-:W-:Y:S05]  /*1d50*/  @!P0 BRA `(.L_x_9095) ;  /* 0x0000000000048947 */ /* 0x000fea0003800000 */
[----:B------:R-:W-:Y:S01]  /*1d60*/  BPT.TRAP 0x1 ;  /* 0x000000040000795c */ /* 0x000fe20000300000 */
.L_x_9095:
[----:B0-----:R-:W-:Y:S02]  /*1d70*/  IMAD.U32 R0, RZ, RZ, UR38 ;  /* 0x00000026ff007e24 */ /* 0x001fe4000f8e00ff */
[----:B------:R-:W-:-:S03]  /*1d80*/  IMAD.U32 R3, RZ, RZ, UR39 ;  /* 0x00000027ff037e24 */ /* 0x000fc6000f8e00ff */
[----:B------:R-:W-:Y:S02]  /*1d90*/  LEA R0, R0, UR40, 0x3 ;  /* 0x0000002800007c11 */ /* 0x000fe4000f8e18ff */
[----:B------:R-:W-:-:S04]  /*1da0*/  SHF.L.U32 R3, R3, 0x1f, RZ ;  /* 0x0000001f03037819 */ /* 0x000fc800000006ff */
[----:B------:R0:W1:Y:S01]  /*1db0*/  SYNCS.PHASECHK.TRANS64.TRYWAIT P1, [R0+URZ+0x28830], R3 ;  /* 0x02883003000075a7 */ /* 0x000062000802017f */
[----:B------:R-:W-:Y:S05]  /*1dc0*/  @!P0 BRA `(.L_x_9096) ;  /* 0x0000000000048947 */ /* 0x000fea0003800000 */
[----:B------:R-:W-:Y:S01]  /*1dd0*/  BPT.TRAP 0x1 ;  /* 0x000000040000795c */ /* 0x000fe20000300000 */
.L_x_9096:
[----:B-1----:R-:W-:Y:S05]  /*1de0*/  @P1 BRA `(.L_x_9097) ;  /* 0x0000000000081947 */ /* 0x002fea0003800000 */
[----:B------:R-:W1:Y:S02]  /*1df0*/  SYNCS.PHASECHK.TRANS64.TRYWAIT P1, [R0+URZ+0x28830], R3 ;  /* 0x02883003000075a7 */ /* 0x000e64000802017f */
[----:B-1----:R-:W-:Y:S05]  /*1e00*/  @!P1 BRA `(.L_x_9098) ;  /* 0x0000012000c09947 */ /* 0x002fea0003800000 */
.L_x_9097:
[----:B------:R-:W-:Y:S05]  /*1e10*/  WARPSYNC.ALL ;  /* 0x0000000000007948 */ /* 0x000fea0003800000 */
[----:B------:R-:W-:Y:S01]  /*1e20*/  UIADD3 UR4, UR40, 0x18400, URZ ;  /* 0x0001840028047890 */ /* 0x000fe2000fffe03f */
[----:B------:R-:W-:Y:S01]  /*1e30*/  WARPGROUP.ARRIVE ;  /* 0x00000000000079c5 */ /* 0x000fe20000000000 */
[----:B------:R-:W-:Y:S02]  /*1e40*/  ULOP3.LUT UR44, UR42, 0x10000, URZ, 0xfc, !UPT ;  /* 0x000100002a2c7892 */ /* 0x000fe4000f8efc3f */
[----:B------:R-:W-:Y:S01]  /*1e50*/  USHF.R.U32.HI UR4, URZ, 0x4, UR4 ;  /* 0x000000043f047899 */ /* 0x000fe20008011604 */
[----:B------:R-:W-:Y:S01]  /*1e60*/  UMOV UR45, 0x40000040 ;  /* 0x40000040002d7882 */ /* 0x000fe20000000000 */
[----:B------:R-:W-:-:S02]  /*1e70*/  UMOV UR47, 0x40000040 ;  /* 0x40000040002f7882 */ /* 0x000fc40000000000 */
[----:B------:R-:W-:Y:S02]  /*1e80*/  ULOP3.LUT UR4, UR4, 0x3fff, URZ, 0xc0, !UPT ;  /* 0x00003fff04047892 */ /* 0x000fe4000f8ec03f */
[----:B------:R-:W-:Y:S02]  /*1e90*/  UIADD3 UR8, UR44, 0x2, URZ ;  /* 0x000000022c087890 */ /* 0x000fe4000fffe03f */
[----:B------:R-:W-:Y:S01]  /*1ea0*/  ULOP3.LUT UR4, UR4, 0x10000, URZ, 0xfc, !UPT ;  /* 0x0001000004047892 */ /* 0x000fe2000f8efc3f */
[----:B------:R-:W-:Y:S01]  /*1eb0*/  UMOV UR9, 0x40000040 ;  /* 0x4000004000097882 */ /* 0x000fe20000000000 */
[----:B------:R-:W-:Y:S02]  /*1ec0*/  UMOV UR11, 0x40000040 ;  /* 0x40000040000b7882 */ /* 0x000fe40000000000 */
        /* <DEDUP_REMOVED lines=51> */
.L_x_9099:
[----:B------:R-:W-:Y:S01]  /*2200*/  UISETP.NE.AND UP0, UPT, UR52, URZ, UPT ;  /* 0x0000003f3400728c */ /* 0x000fe2000bf05270 */
[----:B------:R-:W-:Y:S01]  /*2210*/  R2UR UR14, R0 ;  /* 0x00000000000e72ca */ /* 0x000fe200000e0000 */
[----:B------:R-:W-:Y:S01]  /*2220*/  ULDC UR6, c[0x0][0x9d8] ;  /* 0x0002760000067ab9 */ /* 0x000fe20000000800 */
[----:B------:R-:W-:Y:S01]  /*2230*/  ULDC UR10, c[0x0][0x988] ;  /* 0x00026200000a7ab9 */ /* 0x000fe20000000800 */
[----:B------:R-:W-:Y:S01]  /*2240*/  FMUL.FTZ R6, R50, UR6 ;  /* 0x0000000632067c20 */ /* 0x000fe20008410000 */
[----:B------:R-:W-:Y:S01]  /*2250*/  VIADD R50, R17, UR43 ;  /* 0x0000002b11327c36 */ /* 0x000fe20008000000 */
[----:B------:R-:W-:Y:S01]  /*2260*/  PLOP3.LUT P1, PT, PT, PT, UP0, 0x80, 0x0 ;  /* 0x000000000000781c */ /* 0x000fe20003f2f008 */
[----:B------:R-:W-:Y:S01]  /*2270*/  FMUL.FTZ R5, R29, UR6 ;  /* 0x000000061d057c20 */ /* 0x000fe20008410000 */
[----:B------:R-:W-:Y:S01]  /*2280*/  PLOP3.LUT P2, PT, PT, PT, UP0, 0x80, 0x0 ;  /* 0x000000000000781c */ /* 0x000fe20003f4f008 */
[----:B------:R2:W-:Y:S01]  /*2290*/  MUFU.TANH R29, R6 ;  /* 0x00000006001d7308 */ /* 0x0005e20000002400 */
        /* <DEDUP_REMOVED lines=8> */
[----:B------:R-:W-:-:S02]  /*2320*/  IMAD.U32 R37, RZ, RZ, UR50 ;  /* 0x00000032ff257e24 */ /* 0x000fc4000f8e00ff */
[----:B------:R-:W-:Y:S01]  /*2330*/  FMUL.FTZ R31, R31, UR6 ;  /* 0x000000061f1f7c20 */ /* 0x000fe20008410000 */
[----:B--2---:R-:W-:Y:S01]  /*2340*/  @P1 IMAD.HI.U32 R6, R50, UR5, RZ ;  /* 0x0000000532061c27 */ /* 0x004fe2000f8e00ff */
[----:B------:R-:W-:-:S03]  /*2350*/  @UP0 ULDC UR5, c[0x0][0x450] ;  /* 0x0001140000050ab9 */ /* 0x000fc60000000800 */
[----:B------:R-:W-:Y:S01]  /*2360*/  FMUL.FTZ R34, R34, UR6 ;  /* 0x0000000622227c20 */ /* 0x000fe20008410000 */
[----:B------:R-:W-:Y:S01]  /*2370*/  FMUL.FTZ R14, R45, UR6 ;  /* 0x000000062d0e7c20 */ /* 0x000fe20008410000 */
[----:B------:R-:W-:Y:S01]  /*2380*/  FMUL.FTZ R35, R35, UR6 ;  /* 0x0000000623237c20 */ /* 0x000fe20008410000 */
[----:B------:R-:W-:Y:S01]  /*2390*/  @P2 SHF.R.U32.HI R50, RZ, UR5, R6 ;  /* 0x00000005ff322c19 */ /* 0x000fe20008011606 */
[----:B------:R-:W-:Y:S01]  /*23a0*/  UMOV UR5, 0xffffff80 ;  /* 0xffffff8000057882 */ /* 0x000fe20000000000 */
[----:B------:R-:W2:Y:S01]  /*23b0*/  MUFU.TANH R97, R27 ;  /* 0x0000001b00617308 */ /* 0x000ea20000002400 */
[----:B------:R-:W-:Y:S01]  /*23c0*/  UIMAD UR5, UR41, UR5, 0x80 ;  /* 0x00000080290574a4 */ /* 0x000fe2000f8e0205 */
[----:B------:R-:W-:Y:S01]  /*23d0*/  FMUL.FTZ R38, R38, UR6 ;  /* 0x0000000626267c20 */ /* 0x000fe20008410000 */
[----:B------:R-:W5:Y:S01]  /*23e0*/  SHFL.IDX PT, R6, R50, 0x1, 0x1c1f ;  /* 0x003c1f0032067f89 */ /* 0x000f6200000e0000 */
[----:B------:R-:W-:Y:S01]  /*23f0*/  FMUL.FTZ R39, R39, UR6 ;  /* 0x0000000627277c20 */ /* 0x000fe20008410000 */
[----:B------:R-:W-:Y:S01]  /*2400*/  FMUL.FTZ R7, R28, UR6 ;  /* 0x000000061c077c20 */ /* 0x000fe20008410000 */
[----:B------:R-:W-:Y:S01]  /*2410*/  FMUL.FTZ R42, R42, UR6 ;  /* 0x000000062a2a7c20 */ /* 0x000fe20008410000 */
[----:B------:R-:W-:Y:S01]  /*2420*/  MOV R95, UR5 ;  /* 0x00000005005f7c02 */ /* 0x000fe20008000f00 */
[----:B------:R-:W2:Y:S01]  /*2430*/  MUFU.TANH R30, R30 ;  /* 0x0000001e001e7308 */ /* 0x000ea20000002400 */
[----:B------:R-:W-:Y:S01]  /*2440*/  FMUL.FTZ R43, R43, UR6 ;  /* 0x000000062b2b7c20 */ /* 0x000fe20008410000 */
[----:B------:R-:W-:Y:S01]  /*2450*/  FMUL.FTZ R46, R46, UR6 ;  /* 0x000000062e2e7c20 */ /* 0x000fe20008410000 */
[C-C-:B------:R-:W-:Y:S01]  /*2460*/  IADD3 R52, -R16.reuse, 0x1, R95.reuse ;  /* 0x0000000110347810 */ /* 0x140fe20007ffe15f */
[----:B------:R-:W-:Y:S01]  /*2470*/  FMUL.FTZ R59, R59, UR6 ;  /* 0x000000063b3b7c20 */ /* 0x000fe20008410000 */
[----:B------:R-:W-:Y:S01]  /*2480*/  IADD3 R95, -R16, UR48, R95 ;  /* 0x00000030105f7c10 */ /* 0x000fe2000fffe15f */
[----:B------:R-:W-:Y:S01]  /*2490*/  FMUL.FTZ R47, R47, UR6 ;  /* 0x000000062f2f7c20 */ /* 0x000fe20008410000 */
[----:B------:R-:W-:Y:S01]  /*24a0*/  IADD3 R52, -R37, UR48, R52 ;  /* 0x0000003025347c10 */ /* 0x000fe2000fffe134 */
[----:B------:R-:W2:Y:S01]  /*24b0*/  MUFU.TANH R31, R31 ;  /* 0x0000001f001f7308 */ /* 0x000ea20000002400 */
[----:B------:R-:W-:Y:S01]  /*24c0*/  FMUL.FTZ R11, R36, UR6 ;  /* 0x00000006240b7c20 */ /* 0x000fe20008410000 */
[----:B------:R-:W-:Y:S01]  /*24d0*/  FMUL.FTZ R55, R55, UR6 ;  /* 0x0000000637377c20 */ /* 0x000fe20008410000 */
[----:B---3--:R-:W-:Y:S01]  /*24e0*/  FMUL.FTZ R26, R57, UR6 ;  /* 0x00000006391a7c20 */ /* 0x008fe20008410000 */
[----:B------:R-:W-:Y:S01]  /*24f0*/  FMUL.FTZ R8, R33, UR6 ;  /* 0x0000000621087c20 */ /* 0x000fe20008410000 */
[----:B------:R-:W-:Y:S01]  /*2500*/  FMUL.FTZ R51, R51, UR6 ;  /* 0x0000000633337c20 */ /* 0x000fe20008410000 */
[----:B------:R-:W-:Y:S01]  /*2510*/  FMUL.FTZ R54, R54, UR6 ;  /* 0x0000000636367c20 */ /* 0x000fe20008410000 */
[----:B01----:R-:W-:Y:S01]  /*2520*/  FMUL.FTZ R3, R24, UR6 ;  /* 0x0000000618037c20 */ /* 0x003fe20008410000 */
[----:B------:R-:W0:Y:S01]  /*2530*/  MUFU.TANH R34, R34 ;  /* 0x0000002200227308 */ /* 0x000e220000002400 */
[----:B------:R-:W-:Y:S01]  /*2540*/  FMUL.FTZ R9, R32, UR6 ;  /* 0x0000000620097c20 */ /* 0x000fe20008410000 */
[----:B------:R-:W-:Y:S01]  /*2550*/  FMUL.FTZ R24, R53, UR6 ;  /* 0x0000000635187c20 */ /* 0x000fe20008410000 */
[--C-:B-----5:R-:W-:Y:S01]  /*2560*/  VIADDMNMX R45, R6, R52, R95.reuse, PT ;  /* 0x00000034062d7246 */ /* 0x120fe2000380015f */
[----:B------:R-:W-:Y:S01]  /*2570*/  FMUL.FTZ R6, R63, UR6 ;  /* 0x000000063f067c20 */ /* 0x000fe20008410000 */
[----:B------:R-:W-:Y:S01]  /*2580*/  FMUL.FTZ R58, R58, UR6 ;  /* 0x000000063a3a7c20 */ /* 0x000fe20008410000 */
[----:B------:R-:W-:Y:S01]  /*2590*/  FMUL.FTZ R20, R49, UR6 ;  /* 0x0000000631147c20 */ /* 0x000fe20008410000 */
[C---:B------:R-:W-:Y:S01]  /*25a0*/  ISETP.GT.AND P1, PT, R45.reuse, RZ, PT ;  /* 0x000000ff2d00720c */ /* 0x040fe20003f24270 */
[----:B------:R-:W1:Y:S01]  /*25b0*/  MUFU.TANH R35, R35 ;  /* 0x0000002300237308 */ /* 0x000e620000002400 */
[C---:B------:R-:W-:Y:S01]  /*25c0*/  ISETP.GT.AND P2, PT, R45.reuse, 0x1, PT ;  /* 0x000000012d00780c */ /* 0x040fe20003f44270 */
[----:B------:R-:W-:Y:S01]  /*25d0*/  FMUL.FTZ R62, R62, UR6 ;  /* 0x000000063e3e7c20 */ /* 0x000fe20008410000 */
[----:B------:R-:W-:Y:S01]  /*25e0*/  ISETP.GT.AND P3, PT, R45, 0x8, PT ;  /* 0x000000082d00780c */ /* 0x000fe20003f64270 */
[----:B------:R-:W-:Y:S01]  /*25f0*/  FMUL.FTZ R66, R66, UR6 ;  /* 0x0000000642427c20 */ /* 0x000fe20008410000 */
[----:B----4-:R-:W-:Y:S01]  /*2600*/  FSEL R99, R99, -INF , P1 ;  /* 0xff80000063637808 */ /* 0x010fe20000800000 */
[----:B------:R-:W-:Y:S01]  /*2610*/  FMUL.FTZ R67, R67, UR6 ;  /* 0x0000000643437c20 */ /* 0x000fe20008410000 */
[----:B--2---:R-:W-:Y:S01]  /*2620*/  FSEL R97, R97, -INF , P2 ;  /* 0xff80000061617808 */ /* 0x004fe20001000000 */
[----:B------:R-:W-:Y:S01]  /*2630*/  MUFU.TANH R38, R38 ;  /* 0x0000002600267308 */ /* 0x000fe20000002400 */
[----:B------:R-:W-:Y:S01]  /*2640*/  ISETP.GT.AND P1, PT, R45, 0x9, PT ;  /* 0x000000092d00780c */ /* 0x000fe20003f24270 */
[----:B------:R-:W-:Y:S01]  /*2650*/  FMUL.FTZ R70, R70, UR6 ;  /* 0x0000000646467c20 */ /* 0x000fe20008410000 */
[----:B------:R-:W-:Y:S01]  /*2660*/  FSEL R93, R30, -INF , P3 ;  /* 0xff8000001e5d7808 */ /* 0x000fe20001800000 */
        /* <DEDUP_REMOVED lines=11> */
[----:B0-----:R-:W-:Y:S01]  /*2720*/  FSEL R89, R34, -INF , P2 ;  /* 0xff80000022597808 */ /* 0x001fe20001000000 */
[----:B------:R-:W-:Y:S01]  /*2730*/  MUFU.TANH R42, R42 ;  /* 0x0000002a002a7308 */ /* 0x000fe20000002400 */
[----:B------:R-:W-:Y:S01]  /*2740*/  FMNMX.FTZ R28, R91, R28, !PT ;  /* 0x0000001c5b1c7209 */ /* 0x000fe20007810000 */
[----:B------:R-:W-:Y:S01]  /*2750*/  FMUL.FTZ R79, R79, UR6 ;  /* 0x000000064f4f7c20 */ /* 0x000fe20008410000 */
[----:B------:R-:W-:Y:S01]  /*2760*/  ISETP.GT.AND P2, PT, R45, 0x18, PT ;  /* 0x000000182d00780c */ /* 0x000fe20003f44270 */
[----:B------:R-:W-:Y:S01]  /*2770*/  FMUL.FTZ R82, R82, UR6 ;  /* 0x0000000652527c20 */ /* 0x000fe20008410000 */
[----:B-1----:R-:W-:Y:S01]  /*2780*/  FSEL R63, R35, -INF , P1 ;  /* 0xff800000233f7808 */ /* 0x002fe20000800000 */
[----:B------:R-:W-:Y:S01]  /*2790*/  FMUL.FTZ R12, R41, UR6 ;  /* 0x00000006290c7c20 */ /* 0x000fe20008410000 */
[----:B------:R-:W-:Y:S01]  /*27a0*/  FMNMX.FTZ R28, R89, R28, !PT ;  /* 0x0000001c591c7209 */ /* 0x000fe20007810000 */
[----:B------:R-:W0:Y:S01]  /*27b0*/  MUFU.TANH R43, R43 ;  /* 0x0000002b002b7308 */ /* 0x000e220000002400 */
[----:B------:R-:W-:Y:S01]  /*27c0*/  ISETP.GT.AND P1, PT, R45, 0x19, PT ;  /* 0x000000192d00780c */ /* 0x000fe20003f24270 */
[----:B------:R-:W-:Y:S01]  /*27d0*/  FMUL.FTZ R83, R83, UR6 ;  /* 0x0000000653537c20 */ /* 0x000fe20008410000 */
[----:B------:R-:W-:Y:S01]  /*27e0*/  FMNMX.FTZ R28, R63, R28, !PT ;  /* 0x0000001c3f1c7209 */ /* 0x000fe20007810000 */
[----:B------:R-:W-:Y:S01]  /*27f0*/  FMUL.FTZ R86, R86, UR6 ;  /* 0x0000000656567c20 */ /* 0x000fe20008410000 */
[----:B--2---:R-:W-:Y:S01]  /*2800*/  FSEL R57, R39, -INF , P1 ;  /* 0xff80000027397808 */ /* 0x004fe20000800000 */
[----:B------:R-:W-:Y:S01]  /*2810*/  FMUL.FTZ R15, R44, UR6 ;  /* 0x000000062c0f7c20 */ /* 0x000fe20008410000 */
[----:B------:R-:W-:Y:S01]  /*2820*/  ISETP.GT.AND P1, PT, R45, 0x21, PT ;  /* 0x000000212d00780c */ /* 0x000fe20003f24270 */
[----:B------:R-:W-:Y:S01]  /*2830*/  MUFU.TANH R46, R46 ;  /* 0x0000002e002e7308 */ /* 0x000fe20000002400 */
[----:B------:R-:W-:Y:S01]  /*2840*/  FMUL.FTZ R87, R87, UR6 ;  /* 0x0000000657577c20 */ /* 0x000fe20008410000 */
[----:B------:R-:W-:Y:S01]  /*2850*/  FMUL.FTZ R21, R48, UR6 ;  /* 0x0000000630157c20 */ /* 0x000fe20008410000 */
[----:B------:R-:W-:Y:S01]  /*2860*/  FMUL.FTZ R61, R61, UR6 ;  /* 0x000000063d3d7c20 */ /* 0x000fe20008410000 */
[----:B------:R-:W1:Y:S01]  /*2870*/  SHFL.IDX PT, R50, R50, RZ, 0x1c1f ;  /* 0x001c1fff32327589 */ /* 0x000e6200000e0000 */
[----:B------:R-:W-:Y:S01]  /*2880*/  FMUL.FTZ R27, R56, UR6 ;  /* 0x00000006381b7c20 */ /* 0x000fe20008410000 */
[----:B------:R-:W-:Y:S01]  /*2890*/  FMUL.FTZ R60, R60, UR6 ;  /* 0x000000063c3c7c20 */ /* 0x000fe20008410000 */
[----:B------:R-:W-:Y:S01]  /*28a0*/  FMUL.FTZ R64, R64, UR6 ;  /* 0x0000000640407c20 */ /* 0x000fe20008410000 */
[----:B------:R2:W-:Y:S01]  /*28b0*/  MUFU.TANH R36, R59 ;  /* 0x0000003b00247308 */ /* 0x0005e20000002400 */
        /* <DEDUP_REMOVED lines=8> */
[----:B--2---:R-:W-:Y:S01]  /*2940*/  FSEL R59, R38, -INF , P2 ;  /* 0xff800000263b7808 */ /* 0x004fe20001000000 */
[----:B------:R-:W-:Y:S01]  /*2950*/  FMUL.FTZ R76, R76, UR6 ;  /* 0x000000064c4c7c20 */ /* 0x000fe20008410000 */
[----:B------:R-:W-:Y:S01]  /*2960*/  ISETP.GT.AND P2, PT, R45, 0x20, PT ;  /* 0x000000202d00780c */ /* 0x000fe20003f44270 */
[----:B------:R-:W-:Y:S01]  /*2970*/  FMUL.FTZ R77, R77, UR6 ;  /* 0x000000064d4d7c20 */ /* 0x000fe20008410000 */
[----:B------:R-:W-:Y:S01]  /*2980*/  FMNMX.FTZ R28, R59, R28, !PT ;  /* 0x0000001c3b1c7209 */ /* 0x000fe20007810000 */
[----:B------:R-:W-:Y:S01]  /*2990*/  FMUL.FTZ R80, R80, UR6 ;  /* 0x0000000650507c20 */ /* 0x000fe20008410000 */
[----:B------:R-:W-:Y:S01]  /*29a0*/  FMUL.FTZ R81, R81, UR6 ;  /* 0x0000000651517c20 */ /* 0x000fe20008410000 */
[----:B------:R2:W-:Y:S01]  /*29b0*/  MUFU.TANH R33, R55 ;  /* 0x0000003700217308 */ /* 0x0005e20000002400 */
[----:B------:R-:W-:Y:S01]  /*29c0*/  FMNMX.FTZ R28, R57, R28, !PT ;  /* 0x0000001c391c7209 */ /* 0x000fe20007810000 */
[----:B------:R-:W-:Y:S01]  /*29d0*/  FMUL.FTZ R84, R84, UR6 ;  /* 0x0000000654547c20 */ /* 0x000fe20008410000 */
[----:B------:R-:W-:Y:S01]  /*29e0*/  FMUL.FTZ R85, R85, UR6 ;  /* 0x0000000655557c20 */ /* 0x000fe20008410000 */
[----:B-1----:R-:W-:Y:S01]  /*29f0*/  VIADDMNMX R95, R50, R52, R95, PT ;  /* 0x00000034325f7246 */ /* 0x002fe2000380015f */
[----:B------:R-:W-:Y:S01]  /*2a00*/  @UP0 ULDC UR6, c[0x0][0x44c] ;  /* 0x0001130000060ab9 */ /* 0x000fe20000000800 */
[----:B------:R-:W-:Y:S01]  /*2a10*/  @UP0 ULDC UR15, c[0x0][0x450] ;  /* 0x00011400000f0ab9 */ /* 0x000fe20000000800 */
[----:B------:R-:W-:Y:S01]  /*2a20*/  UIMAD.WIDE.U32 UR6, UR43, UR6, URZ ;  /* 0x000000062b0672a5 */ /* 0x000fe2000f8e003f */
[----:B------:R1:W3:Y:S01]  /*2a30*/  MUFU.TANH R32, R51 ;  /* 0x0000003300207308 */ /* 0x0002e20000002400 */
[----:B--2---:R-:W-:Y:S01]  /*2a40*/  FSEL R55, R42, -INF , P2 ;  /* 0xff8000002a377808 */ /* 0x004fe20001000000 */
[----:B------:R-:W-:Y:S01]  /*2a50*/  UMOV UR11, UR43 ;  /* 0x0000002b000b7c82 */ /* 0x000fe20008000000 */
[----:B------:R-:W-:Y:S01]  /*2a60*/  ISETP.GT.AND P2, PT, R45, 0x28, PT ;  /* 0x000000282d00780c */ /* 0x000fe20003f44270 */
[----:B------:R-:W-:Y:S01]  /*2a70*/  @UP0 USHF.R.U32.HI UR11, URZ, UR15, UR7 ;  /* 0x0000000f3f0b0299 */ /* 0x000fe20008011607 */
[----:B------:R-:W-:Y:S01]  /*2a80*/  FMNMX.FTZ R28, R55, R28, !PT ;  /* 0x0000001c371c7209 */ /* 0x000fe20007810000 */
[----:B------:R-:W-:Y:S01]  /*2a90*/  UIADD3 UR5, UR41, -0x2, URZ ;  /* 0xfffffffe29057890 */ /* 0x000fe2000fffe03f */
[----:B0-----:R-:W-:Y:S01]  /*2aa0*/  FSEL R49, R47, -INF , P1 ;  /* 0xff8000002f317808 */ /* 0x001fe20000800000 */
[----:B------:R-:W0:Y:S01]  /*2ab0*/  MUFU.TANH R54, R54 ;  /* 0x0000003600367308 */ /* 0x000e220000002400 */
[----:B-1----:R-:W-:Y:S01]  /*2ac0*/  FSEL R51, R46, -INF , P2 ;  /* 0xff8000002e337808 */ /* 0x002fe20001000000 */
[----:B------:R-:W-:Y:S01]  /*2ad0*/  UIADD3 UR7, UR11, UR48, -UR50 ;  /* 0x000000300b077290 */ /* 0x000fe2000fffe832 */
[----:B------:R-:W-:Y:S01]  /*2ae0*/  FMNMX.FTZ R28, R53, R28, !PT ;  /* 0x0000001c351c7209 */ /* 0x000fe20007810000 */
[----:B------:R-:W-:Y:S01]  /*2af0*/  UIADD3 UR6, UR14, 0x28840, URZ ;  /* 0x000288400e067890 */ /* 0x000fe2000fffe03f */
[----:B------:R-:W-:Y:S01]  /*2b00*/  ISETP.GT.AND P2, PT, R45, 0x30, PT ;  /* 0x000000302d00780c */ /* 0x000fe20003f44270 */
[----:B------:R-:W-:Y:S01]  /*2b10*/  USHF.R.S32.HI UR11, URZ, 0x1f, UR7 ;  /* 0x0000001f3f0b7899 */ /* 0x000fe20008011407 */
[----:B------:R-:W-:Y:S01]  /*2b20*/  FMNMX.FTZ R28, R51, R28, !PT ;  /* 0x0000001c331c7209 */ /* 0x000fe20007810000 */
[----:B------:R-:W1:Y:S01]  /*2b30*/  MUFU.TANH R58, R58 ;  /* 0x0000003a003a7308 */ /* 0x000e620000002400 */
[----:B------:R-:W-:Y:S01]  /*2b40*/  ISETP.GT.AND P1, PT, R45, 0x31, PT ;  /* 0x000000312d00780c */ /* 0x000fe20003f24270 */
[----:B------:R-:W-:Y:S01]  /*2b50*/  ULEA.HI UR11, UR11, UR7, URZ, 0x7 ;  /* 0x000000070b0b7291 */ /* 0x000fe2000f8f383f */
[----:B------:R-:W-:Y:S01]  /*2b60*/  FSEL R47, R29, -INF , P2 ;  /* 0xff8000001d2f7808 */ /* 0x000fe20001000000 */
[----:B------:R-:W-:Y:S01]  /*2b70*/  UPRMT UR6, UR55, 0x654, UR6 ;  /* 0x0000065437067896 */ /* 0x000fe20008000006 */
[----:B------:R-:W-:Y:S01]  /*2b80*/  FMNMX.FTZ R28, R49, R28, !PT ;  /* 0x0000001c311c7209 */ /* 0x000fe20007810000 */
[----:B------:R-:W-:Y:S01]  /*2b90*/  USHF.R.S32.HI UR11, URZ, 0x7, UR11 ;  /* 0x000000073f0b7899 */ /* 0x000fe2000801140b */
[----:B------:R-:W-:Y:S01]  /*2ba0*/  ISETP.GT.AND P2, PT, R45, 0x38, PT ;  /* 0x000000382d00780c */ /* 0x000fe20003f44270 */
[----:B------:R-:W2:Y:S01]  /*2bb0*/  MUFU.TANH R62, R62 ;  /* 0x0000003e003e7308 */ /* 0x000ea20000002400 */
[----:B---3--:R-:W-:Y:S01]  /*2bc0*/  FSEL R42, R32, -INF , P1 ;  /* 0xff800000202a7808 */ /* 0x008fe20000800000 */
[----:B------:R-:W-:Y:S01]  /*2bd0*/  UISETP.LT.AND UP0, UPT, UR51, UR11, UPT ;  /* 0x0000000b3300728c */ /* 0x000fe2000bf01270 */
[----:B------:R-:W-:-:S02]  /*2be0*/  FMNMX.FTZ R29, R47, R28, !PT ;  /* 0x0000001c2f1d7209 */ /* 0x000fc40007810000 */
[----:B------:R-:W-:Y:S02]  /*2bf0*/  CS2R R150, SRZ ;  /* 0x0000000000967805 */ /* 0x000fe4000001ff00 */
[C---:B------:R-:W-:Y:S01]  /*2c00*/  ISETP.GT.AND P1, PT, R45.reuse, 0x39, PT ;  /* 0x000000392d00780c */ /* 0x040fe20003f24270 */
[----:B------:R-:W-:Y:S01]  /*2c10*/  USEL UR42, UR51, UR11, !UP0 ;  /* 0x0000000b332a7287 */ /* 0x000fe2000c000000 */
[----:B0-----:R-:W-:Y:S01]  /*2c20*/  FSEL R34, R54, -INF , P2 ;  /* 0xff80000036227808 */ /* 0x001fe20001000000 */
[----:B------:R0:W3:Y:S01]  /*2c30*/  MUFU.TANH R37, R6 ;  /* 0x0000000600257308 */ /* 0x0000e20000002400 */
[----:B------:R-:W-:Y:S01]  /*2c40*/  FMNMX.FTZ R31, R42, R29, !PT ;  /* 0x0000001d2a1f7209 */ /* 0x000fe20007810000 */
[----:B------:R-:W-:Y:S01]  /*2c50*/  UISETP.GE.AND UP0, UPT, UR5, UR42, UPT ;  /* 0x0000002a0500728c */ /* 0x000fe2000bf06270 */
[----:B------:R-:W-:Y:S01]  /*2c60*/  ISETP.GT.AND P2, PT, R45, 0x40, PT ;  /* 0x000000402d00780c */ /* 0x000fe20003f44270 */
[----:B------:R-:W-:Y:S01]  /*2c70*/  SYNCS.ARRIVE.TRANS64.RED.A1T0 RZ, [UR6], RZ ;  /* 0x000000ffffff79a7 */ /* 0x000fe20008100406 */
[----:B------:R-:W-:-:S02]  /*2c80*/  FSEL R29, R33, -INF , P1 ;  /* 0xff800000211d7808 */ /* 0x000fc40000800000 */
[----:B------:R-:W-:Y:S02]  /*2c90*/  CS2R R148, SRZ ;  /* 0x0000000000947805 */ /* 0x000fe4000001ff00 */
[----:B------:R-:W-:Y:S01]  /*2ca0*/  ISETP.GT.AND P1, PT, R45, 0x41, PT ;  /* 0x000000412d00780c */ /* 0x000fe20003f24270 */
[----:B------:R-:W4:Y:S01]  /*2cb0*/  MUFU.TANH R66, R66 ;  /* 0x0000004200427308 */ /* 0x000f220000002400 */
[----:B0-----:R-:W-:Y:S02]  /*2cc0*/  FMNMX.FTZ R6, R34, R31, !PT ;  /* 0x0000001f22067209 */ /* 0x001fe40007810000 */
[----:B------:R-:W-:Y:S02]  /*2cd0*/  CS2R R146, SRZ ;  /* 0x0000000000927805 */ /* 0x000fe4000001ff00 */
[----:B-1----:R-:W-:Y:S02]  /*2ce0*/  FSEL R28, R58, -INF , P2 ;  /* 0xff8000003a1c7808 */ /* 0x002fe40001000000 */
[----:B------:R-:W-:-:S02]  /*2cf0*/  CS2R R144, SRZ ;  /* 0x0000000000907805 */ /* 0x000fc4000001ff00 */
[----:B------:R-:W-:Y:S02]  /*2d00*/  FMNMX.FTZ R31, R29, R6, !PT ;  /* 0x000000061d1f7209 */ /* 0x000fe40007810000 */
[----:B------:R-:W-:Y:S02]  /*2d10*/  CS2R R142, SRZ ;  /* 0x00000000008e7805 */ /* 0x000fe4000001ff00 */
[----:B------:R-:W-:Y:S01]  /*2d20*/  ISETP.GT.AND P2, PT, R45, 0x48, PT ;  /* 0x000000482d00780c */ /* 0x000fe20003f44270 */
[----:B------:R-:W0:Y:S01]  /*2d30*/  MUFU.TANH R67, R67 ;  /* 0x0000004300437308 */ /* 0x000e220000002400 */
[----:B------:R-:W-:Y:S02]  /*2d40*/  FSEL R30, R36, -INF , P1 ;  /* 0xff800000241e7808 */ /* 0x000fe40000800000 */
[----:B------:R-:W-:Y:S02]  /*2d50*/  CS2R R140, SRZ ;  /* 0x00000000008c7805 */ /* 0x000fe4000001ff00 */
[----:B------:R-:W-:-:S02]  /*2d60*/  FMNMX.FTZ R33, R28, R31, !PT ;  /* 0x0000001f1c217209 */ /* 0x000fc40007810000 */
[----:B------:R-:W-:Y:S02]  /*2d70*/  CS2R R138, SRZ ;  /* 0x00000000008a7805 */ /* 0x000fe4000001ff00 */
[----:B------:R-:W-:Y:S02]  /*2d80*/  ISETP.GT.AND P1, PT, R45, 0x49, PT ;  /* 0x000000492d00780c */ /* 0x000fe40003f24270 */
[----:B------:R-:W-:Y:S02]  /*2d90*/  CS2R R136, SRZ ;  /* 0x0000000000887805 */ /* 0x000fe4000001ff00 */
[----:B--2---:R-:W-:Y:S01]  /*2da0*/  FSEL R31, R62, -INF , P2 ;  /* 0xff8000003e1f7808 */ /* 0x004fe20001000000 */
[----:B------:R-:W1:Y:S01]  /*2db0*/  MUFU.TANH R70, R70 ;  /* 0x0000004600467308 */ /* 0x000e620000002400 */
[----:B------:R-:W-:Y:S02]  /*2dc0*/  FMNMX.FTZ R6, R30, R33, !PT ;  /* 0x000000211e067209 */ /* 0x000fe40007810000 */
[----:B------:R-:W-:-:S02]  /*2dd0*/  CS2R R134, SRZ ;  /* 0x0000000000867805 */ /* 0x000fc4000001ff00 */
[----:B------:R-:W-:Y:S02]  /*2de0*/  ISETP.GT.AND P2, PT, R45, 0x50, PT ;  /* 0x000000502d00780c */ /* 0x000fe40003f44270 */
[----:B------:R-:W-:Y:S02]  /*2df0*/  CS2R R132, SRZ ;  /* 0x0000000000847805 */ /* 0x000fe4000001ff00 */
[----:B---3--:R-:W-:Y:S02]  /*2e00*/  FSEL R32, R37, -INF , P1 ;  /* 0xff80000025207808 */ /* 0x008fe40000800000 */
[----:B------:R-:W-:Y:S02]  /*2e10*/  CS2R R130, SRZ ;  /* 0x0000000000827805 */ /* 0x000fe4000001ff00 */
[----:B------:R-:W-:Y:S01]  /*2e20*/  FMNMX.FTZ R35, R31, R6, !PT ;  /* 0x000000061f237209 */ /* 0x000fe20007810000 */
[----:B------:R-:W2:Y:S01]  /*2e30*/  MUFU.TANH R71, R71 ;  /* 0x0000004700477308 */ /* 0x000ea20000002400 */
[----:B------:R-:W-:-:S02]  /*2e40*/  ISETP.GT.AND P1, PT, R45, 0x51, PT ;  /* 0x000000512d00780c */ /* 0x000fc40003f24270 */
[----:B------:R-:W-:Y:S02]  /*2e50*/  CS2R R128, SRZ ;  /* 0x0000000000807805 */ /* 0x000fe4000001ff00 */
[----:B----4-:R-:W-:Y:S02]  /*2e60*/  FSEL R33, R66, -INF , P2 ;  /* 0xff80000042217808 */ /* 0x010fe40001000000 */
[----:B------:R-:W-:Y:S02]  /*2e70*/  CS2R R126, SRZ ;  /* 0x00000000007e7805 */ /* 0x000fe4000001ff00 */
[----:B------:R-:W-:Y:S02]  /*2e80*/  FMNMX.FTZ R6, R32, R35, !PT ;  /* 0x0000002320067209 */ /* 0x000fe40007810000 */
[----:B------:R-:W-:Y:S02]  /*2e90*/  CS2R R124, SRZ ;  /* 0x00000000007c7805 */ /* 0x000fe4000001ff00 */
[----:B------:R-:W-:Y:S01]  /*2ea0*/  ISETP.GT.AND P2, PT, R45, 0x58, PT ;  /* 0x000000582d00780c */ /* 0x000fe20003f44270 */
[----:B------:R-:W3:Y:S01]  /*2eb0*/  MUFU.TANH R38, R74 ;  /* 0x0000004a00267308 */ /* 0x000ee20000002400 */
[----:B0-----:R-:W-:-:S02]  /*2ec0*/  FSEL R35, R67, -INF , P1 ;  /* 0xff80000043237808 */ /* 0x001fc40000800000 */
[----:B------:R-:W-:Y:S02]  /*2ed0*/  CS2R R122, SRZ ;  /* 0x00000000007a7805 */ /* 0x000fe4000001ff00 */
[----:B------:R-:W-:Y:S02]  /*2ee0*/  FMNMX.FTZ R6, R33, R6, !PT ;  /* 0x0000000621067209 */ /* 0x000fe40007810000 */
[----:B------:R-:W-:Y:S02]  /*2ef0*/  CS2R R120, SRZ ;  /* 0x0000000000787805 */ /* 0x000fe4000001ff00 */
[----:B------:R-:W-:Y:S02]  /*2f00*/  ISETP.GT.AND P1, PT, R45, 0x59, PT ;  /* 0x000000592d00780c */ /* 0x000fe40003f24270 */
[----:B------:R-:W-:Y:S02]  /*2f10*/  CS2R R118, SRZ ;  /* 0x0000000000767805 */ /* 0x000fe4000001ff00 */
[----:B-1----:R-:W-:Y:S01]  /*2f20*/  FSEL R36, R70, -INF , P2 ;  /* 0xff80000046247808 */ /* 0x002fe20001000000 */
[----:B------:R-:W0:Y:S01]  /*2f30*/  MUFU.TANH R75, R75 ;  /* 0x0000004b004b7308 */ /* 0x000e220000002400 */
[----:B------:R-:W-:-:S02]  /*2f40*/  FMNMX.FTZ R39, R35, R6, !PT ;  /* 0x0000000623277209 */ /* 0x000fc40007810000 */
[----:B------:R-:W-:Y:S02]  /*2f50*/  CS2R R116, SRZ ;  /* 0x0000000000747805 */ /* 0x000fe4000001ff00 */
[----:B------:R-:W-:Y:S02]  /*2f60*/  ISETP.GT.AND P2, PT, R45, 0x60, PT ;  /* 0x000000602d00780c */ /* 0x000fe40003f44270 */
[----:B------:R-:W-:Y:S02]  /*2f70*/  CS2R R114, SRZ ;  /* 0x0000000000727805 */ /* 0x000fe4000001ff00 */
[----:B--2---:R-:W-:Y:S02]  /*2f80*/  FSEL R37, R71, -INF , P1 ;  /* 0xff80000047257808 */ /* 0x004fe40000800000 */
[----:B------:R-:W-:Y:S02]  /*2f90*/  CS2R R112, SRZ ;  /* 0x0000000000707805 */ /* 0x000fe4000001ff00 */
[----:B------:R-:W-:Y:S01]  /*2fa0*/  FMNMX.FTZ R6, R36, R39, !PT ;  /* 0x0000002724067209 */ /* 0x000fe20007810000 */
[----:B------:R-:W1:Y:S01]  /*2fb0*/  MUFU.TANH R40, R78 ;  /* 0x0000004e00287308 */ /* 0x000e620000002400 */
[----:B------:R-:W-:-:S02]  /*2fc0*/  ISETP.GT.AND P1, PT, R45, 0x61, PT ;  /* 0x000000612d00780c */ /* 0x000fc40003f24270 */
[----:B------:R-:W-:Y:S02]  /*2fd0*/  CS2R R110, SRZ ;  /* 0x00000000006e7805 */ /* 0x000fe4000001ff00 */
[----:B---3--:R-:W-:Y:S02]  /*2fe0*/  FSEL R38, R38, -INF , P2 ;  /* 0xff80000026267808 */ /* 0x008fe40001000000 */
[----:B------:R-:W-:Y:S02]  /*2ff0*/  CS2R R108, SRZ ;  /* 0x00000000006c7805 */ /* 0x000fe4000001ff00 */
[----:B------:R-:W-:Y:S02]  /*3000*/  FMNMX.FTZ R41, R37, R6, !PT ;  /* 0x0000000625297209 */ /* 0x000fe40007810000 */
[----:B------:R-:W-:Y:S02]  /*3010*/  CS2R R106, SRZ ;  /* 0x00000000006a7805 */ /* 0x000fe4000001ff00 */
[----:B------:R-:W-:Y:S01]  /*3020*/  ISETP.GT.AND P2, PT, R45, 0x68, PT ;  /* 0x000000682d00780c */ /* 0x000fe20003f44270 */
[----:B------:R-:W2:Y:S01]  /*3030*/  MUFU.TANH R43, R79 ;  /* 0x0000004f002b7308 */ /* 0x000ea20000002400 */
[----:B0-----:R-:W-:-:S02]  /*3040*/  FSEL R39, R75, -INF , P1 ;  /* 0xff8000004b277808 */ /* 0x001fc40000800000 */
[----:B------:R-:W-:Y:S02]  /*3050*/  CS2R R104, SRZ ;  /* 0x0000000000687805 */ /* 0x000fe4000001ff00 */
[----:B------:R-:W-:Y:S02]  /*3060*/  FMNMX.FTZ R6, R38, R41, !PT ;  /* 0x0000002926067209 */ /* 0x000fe40007810000 */
[----:B------:R-:W-:Y:S02]  /*3070*/  CS2R R102, SRZ ;  /* 0x0000000000667805 */ /* 0x000fe4000001ff00 */
[----:B------:R-:W-:Y:S02]  /*3080*/  ISETP.GT.AND P1, PT, R45, 0x69, PT ;  /* 0x000000692d00780c */ /* 0x000fe40003f24270 */
[----:B------:R-:W-:Y:S02]  /*3090*/  CS2R R100, SRZ ;  /* 0x0000000000647805 */ /* 0x000fe4000001ff00 */
[----:B------:R-:W-:Y:S01]  /*30a0*/  FMNMX.FTZ R41, R39, R6, !PT ;  /* 0x0000000627297209 */ /* 0x000fe20007810000 */
[----:B------:R-:W0:Y:S01]  /*30b0*/  MUFU.TANH R82, R82 ;  /* 0x0000005200527308 */ /* 0x000e220000002400 */
[----:B-1----:R-:W-:-:S02]  /*30c0*/  FSEL R40, R40, -INF , P2 ;  /* 0xff80000028287808 */ /* 0x002fc40001000000 */
[----:B------:R-:W-:Y:S02]  /*30d0*/  ISETP.GT.AND P2, PT, R45, 0x70, PT ;  /* 0x000000702d00780c */ /* 0x000fe40003f44270 */
[----:B------:R-:W-:Y:S02]  /*30e0*/  FMNMX.FTZ R6, R40, R41, !PT ;  /* 0x0000002928067209 */ /* 0x000fe40007810000 */
[----:B------:R-:W-:Y:S01]  /*30f0*/  ISETP.GT.AND P3, PT, R95, 0x8, PT ;  /* 0x000000085f00780c */ /* 0x000fe20003f64270 */
        /* <DEDUP_REMOVED lines=12> */
[----:B------:R-:W-:Y:S01]  /*31c0*/  MUFU.TANH R71, R61 ;  /* 0x0000003d00477308 */ /* 0x000fe20000002400 */
[----:B--2---:R-:W-:Y:S02]  /*31d0*/  FSEL R45, R86, -INF , P2 ;  /* 0xff800000562d7808 */ /* 0x004fe40001000000 */
[----:B------:R-:W-:Y:S02]  /*31e0*/  ISETP.GT.AND P2, PT, R95, 0x1, PT ;  /* 0x000000015f00780c */ /* 0x000fe40003f44270 */
[----:B------:R-:W-:-:S03]  /*31f0*/  FMNMX.FTZ R67, R45, R6, !PT ;  /* 0x000000062d437209 */ /* 0x000fc60007810000 */
[----:B------:R-:W-:Y:S01]  /*3200*/  MUFU.TANH R3, R3 ;  /* 0x0000000300037308 */ /* 0x000fe20000002400 */
[----:B0-----:R-:W-:-:S04]  /*3210*/  FSEL R46, R46, -INF , P1 ;  /* 0xff8000002e2e7808 */ /* 0x001fc80000800000 */
[----:B------:R-:W-:-:S03]  /*3220*/  FMNMX.FTZ R67, R46, R67, !PT ;  /* 0x000000432e437209 */ /* 0x000fc60007810000 */
[----:B------:R-:W-:Y:S02]  /*3230*/  MUFU.TANH R4, R4 ;  /* 0x0000000400047308 */ /* 0x000fe40000002400 */
[----:B------:R-:W0:Y:S06]  /*3240*/  SHFL.BFLY PT, R6, R67, 0x2, 0x1f ;  /* 0x0c401f0043067f89 */ /* 0x000e2c00000e0000 */
[----:B------:R-:W1:Y:S08]  /*3250*/  MUFU.TANH R7, R7 ;  /* 0x0000000700077308 */ /* 0x000e700000002400 */
[----:B------:R-:W-:Y:S08]  /*3260*/  MUFU.TANH R5, R5 ;  /* 0x0000000500057308 */ /* 0x000ff00000002400 */
[----:B------:R-:W2:Y:S01]  /*3270*/  MUFU.TANH R9, R9 ;  /* 0x0000000900097308 */ /* 0x000ea20000002400 */
[----:B-1----:R-:W-:-:S02]  /*3280*/  FSEL R50, R7, -INF , P3 ;  /* 0xff80000007327808 */ /* 0x002fc40001800000 */
[----:B0-----:R-:W-:-:S05]  /*3290*/  FMNMX.FTZ R48, R67, R6, !PT ;  /* 0x0000000643307209 */ /* 0x001fca0007810000 */
[----:B------:R-:W0:Y:S01]  /*32a0*/  SHFL.BFLY PT, R61, R48, 0x1, 0x1f ;  /* 0x0c201f00303d7f89 */ /* 0x000e2200000e0000 */
[----:B------:R-:W1:Y:S08]  /*32b0*/  MUFU.TANH R8, R8 ;  /* 0x0000000800087308 */ /* 0x000e700000002400 */
[----:B------:R-:W3:Y:S08]  /*32c0*/  MUFU.TANH R11, R11 ;  /* 0x0000000b000b7308 */ /* 0x000ef00000002400 */
[----:B------:R-:W4:Y:S01]  /*32d0*/  MUFU.TANH R10, R10 ;  /* 0x0000000a000a7308 */ /* 0x000f220000002400 */
[----:B0-----:R-:W-:-:S07]  /*32e0*/  FMNMX.FTZ R6, R48, R61, !PT ;  /* 0x0000003d30067209 */ /* 0x001fce0007810000 */
[----:B------:R-:W0:Y:S01]  /*32f0*/  MUFU.TANH R13, R13 ;  /* 0x0000000d000d7308 */ /* 0x000e220000002400 */
[----:B------:R-:W-:Y:S02]  /*3300*/  FSEL R61, R4, -INF , P2 ;  /* 0xff800000043d7808 */ /* 0x000fe40001000000 */
[C---:B------:R-:W-:Y:S01]  /*3310*/  FSETP.NEU.FTZ.AND P1, PT, R6.reuse, -INF , PT ;  /* 0xff8000000600780b */ /* 0x040fe20003f3d000 */
[----:B------:R-:W-:Y:S01]  /*3320*/  FMUL.FTZ R48, R6, UR10 ;  /* 0x0000000a06307c20 */ /* 0x000fe20008410000 */
[----:B------:R-:W-:-:S03]  /*3330*/  ISETP.GT.AND P2, PT, R95, 0x10, PT ;  /* 0x000000105f00780c */ /* 0x000fc60003f44270 */
[----:B------:R-:W5:Y:S01]  /*3340*/  MUFU.TANH R12, R12 ;  /* 0x0000000c000c7308 */ /* 0x000f620000002400 */
[----:B------:R-:W-:Y:S02]  /*3350*/  FSEL R48, R48, RZ, P1 ;  /* 0x000000ff30307208 */ /* 0x000fe40000800000 */
[----:B------:R-:W-:Y:S02]  /*3360*/  ISETP.GT.AND P1, PT, R95, RZ, PT ;  /* 0x000000ff5f00720c */ /* 0x000fe40003f24270 */
[----:B--2---:R-:W-:Y:S01]  /*3370*/  FSEL R56, R9, -INF , P2 ;  /* 0xff80000009387808 */ /* 0x004fe20001000000 */
[--C-:B------:R-:W-:Y:S01]  /*3380*/  FFMA.FTZ R179, R59, UR10, -R48.reuse ;  /* 0x0000000a3bb37c23 */ /* 0x100fe20008010830 */
[----:B------:R-:W-:Y:S01]  /*3390*/  FSEL R54, R3, -INF , P1 ;  /* 0xff80000003367808 */ /* 0x000fe20000800000 */
[----:B------:R-:W2:Y:S01]  /*33a0*/  MUFU.TANH R15, R15 ;  /* 0x0000000f000f7308 */ /* 0x000ea20000002400 */
[----:B------:R-:W-:Y:S01]  /*33b0*/  ISETP.GT.AND P1, PT, R95, 0x9, PT ;  /* 0x000000095f00780c */ /* 0x000fe20003f24270 */
[--C-:B------:R-:W-:Y:S01]  /*33c0*/  FFMA.FTZ R173, R55, UR10, -R48.reuse ;  /* 0x0000000a37ad7c23 */ /* 0x100fe20008010830 */
[----:B------:R-:W-:Y:S01]  /*33d0*/  FMNMX.FTZ R3, R54, R61, !PT ;  /* 0x0000003d36037209 */ /* 0x000fe20007810000 */
[--C-:B------:R-:W-:Y:S01]  /*33e0*/  FFMA.FTZ R175, R51, UR10, -R48.reuse ;  /* 0x0000000a33af7c23 */ /* 0x100fe20008010830 */
[----:B------:R-:W-:Y:S01]  /*33f0*/  FSEL R52, R5, -INF , P1 ;  /* 0xff80000005347808 */ /* 0x000fe20000800000 */
[--C-:B------:R-:W-:Y:S01]  /*3400*/  FFMA.FTZ R5, R63, UR10, -R48.reuse ;  /* 0x0000000a3f057c23 */ /* 0x100fe20008010830 */
[----:B------:R-:W-:Y:S01]  /*3410*/  FMNMX.FTZ R3, R50, R3, !PT ;  /* 0x0000000332037209 */ /* 0x000fe20007810000 */
[----:B------:R-:W2:Y:S01]  /*3420*/  MUFU.TANH R14, R14 ;  /* 0x0000000e000e7308 */ /* 0x000ea20000002400 */
[----:B------:R-:W-:Y:S01]  /*3430*/  ISETP.GT.AND P1, PT, R95, 0x11, PT ;  /* 0x000000115f00780c */ /* 0x000fe20003f24270 */
[--C-:B------:R-:W-:Y:S01]  /*3440*/  FFMA.FTZ R169, R47, UR10, -R48.reuse ;  /* 0x0000000a2fa97c23 */ /* 0x100fe20008010830 */
[----:B------:R-:W-:Y:S01]  /*3450*/  FMNMX.FTZ R3, R52, R3, !PT ;  /* 0x0000000334037209 */ /* 0x000fe20007810000 */
[--C-:B------:R-:W-:Y:S01]  /*3460*/  FFMA.FTZ R171, R34, UR10, -R48.reuse ;  /* 0x0000000a22ab7c23 */ /* 0x100fe20008010830 */
[----:B------:R-:W-:Y:S01]  /*3470*/  ISETP.GT.AND P2, PT, R95, 0x18, PT ;  /* 0x000000185f00780c */ /* 0x000fe20003f44270 */
[--C-:B------:R-:W-:Y:S01]  /*3480*/  FFMA.FTZ R167, R31, UR10, -R48.reuse ;  /* 0x0000000a1fa77c23 */ /* 0x100fe20008010830 */
[----:B-1----:R-:W-:Y:S01]  /*3490*/  FSEL R58, R8, -INF , P1 ;  /* 0xff800000083a7808 */ /* 0x002fe20000800000 */
[----:B------:R4:W-:Y:S01]  /*34a0*/  MUFU.TANH R70, R60 ;  /* 0x0000003c00467308 */ /* 0x0009e20000002400 */
[----:B------:R-:W-:Y:S01]  /*34b0*/  FMNMX.FTZ R3, R56, R3, !PT ;  /* 0x0000000338037209 */ /* 0x000fe20007810000 */
[--C-:B------:R-:W-:Y:S01]  /*34c0*/  FFMA.FTZ R155, R40, UR10, -R48.reuse ;  /* 0x0000000a289b7c23 */ /* 0x100fe20008010830 */
[----:B------:R-:W-:Y:S01]  /*34d0*/  ISETP.GT.AND P1, PT, R95, 0x19, PT ;  /* 0x000000195f00780c */ /* 0x000fe20003f24270 */
[--C-:B------:R-:W-:Y:S01]  /*34e0*/  FFMA.FTZ R40, R44, UR10, -R48.reuse ;  /* 0x0000000a2c287c23 */ /* 0x100fe20008010830 */
[----:B---3--:R-:W-:Y:S01]  /*34f0*/  FSEL R11, R11, -INF , P2 ;  /* 0xff8000000b0b7808 */ /* 0x008fe20001000000 */
[--C-:B------:R-:W-:Y:S01]  /*3500*/  FFMA.FTZ R181, R99, UR10, -R48.reuse ;  /* 0x0000000a63b57c23 */ /* 0x100fe20008010830 */
[----:B------:R-:W-:Y:S01]  /*3510*/  FMNMX.FTZ R62, R58, R3, !PT ;  /* 0x000000033a3e7209 */ /* 0x000fe20007810000 */
[----:B------:R-:W1:Y:S01]  /*3520*/  MUFU.TANH R21, R21 ;  /* 0x0000001500157308 */ /* 0x000e620000002400 */
[----:B------:R-:W-:Y:S01]  /*3530*/  ISETP.GT.AND P2, PT, R95, 0x20, PT ;  /* 0x000000205f00780c */ /* 0x000fe20003f44270 */
[--C-:B------:R-:W-:Y:S01]  /*3540*/  FFMA.FTZ R97, R97, UR10, -R48.reuse ;  /* 0x0000000a61617c23 */ /* 0x100fe20008010830 */
[----:B----4-:R-:W-:Y:S01]  /*3550*/  FSEL R60, R10, -INF , P1 ;  /* 0xff8000000a3c7808 */ /* 0x010fe20000800000 */
[--C-:B------:R-:W-:Y:S01]  /*3560*/  FFMA.FTZ R183, R93, UR10, -R48.reuse ;  /* 0x0000000a5db77c23 */ /* 0x100fe20008010830 */
[----:B------:R-:W-:Y:S01]  /*3570*/  FMNMX.FTZ R3, R11, R62, !PT ;  /* 0x0000003e0b037209 */ /* 0x000fe20007810000 */
[--C-:B------:R-:W-:Y:S01]  /*3580*/  FFMA.FTZ R8, R91, UR10, -R48.reuse ;  /* 0x0000000a5b087c23 */ /* 0x100fe20008010830 */
[----:B------:R-:W-:Y:S01]  /*3590*/  ISETP.GT.AND P1, PT, R95, 0x21, PT ;  /* 0x000000215f00780c */ /* 0x000fe20003f24270 */
[----:B------:R-:W3:Y:S01]  /*35a0*/  MUFU.TANH R20, R20 ;  /* 0x0000001400147308 */ /* 0x000ee20000002400 */
[----:B0-----:R-:W-:Y:S01]  /*35b0*/  FSEL R13, R13, -INF , P2 ;  /* 0xff8000000d0d7808 */ /* 0x001fe20001000000 */
[--C-:B------:R-:W-:Y:S01]  /*35c0*/  FFMA.FTZ R177, R89, UR10, -R48.reuse ;  /* 0x0000000a59b17c23 */ /* 0x100fe20008010830 */
[----:B------:R-:W-:Y:S01]  /*35d0*/  FMNMX.FTZ R10, R60, R3, !PT ;  /* 0x000000033c0a7209 */ /* 0x000fe20007810000 */
[--C-:B------:R-:W-:Y:S01]  /*35e0*/  FFMA.FTZ R165, R28, UR10, -R48.reuse ;  /* 0x0000000a1ca57c23 */ /* 0x100fe20008010830 */
[----:B------:R-:W-:Y:S01]  /*35f0*/  ISETP.GT.AND P2, PT, R95, 0x28, PT ;  /* 0x000000285f00780c */ /* 0x000fe20003f44270 */
[--C-:B------:R-:W-:Y:S01]  /*3600*/  FFMA.FTZ R28, R30, UR10, -R48.reuse ;  /* 0x0000000a1e1c7c23 */ /* 0x100fe20008010830 */
[----:B-----5:R-:W-:Y:S01]  /*3610*/  FSEL R62, R12, -INF , P1 ;  /* 0xff8000000c3e7808 */ /* 0x020fe20000800000 */
        /* <DEDUP_REMOVED lines=8> */
[----:B------:R-:W-:Y:S01]  /*36a0*/  MUFU.TANH R24, R24 ;  /* 0x0000001800187308 */ /* 0x000fe20000002400 */
[----:B------:R-:W-:Y:S01]  /*36b0*/  ISETP.GT.AND P2, PT, R95, 0x30, PT ;  /* 0x000000305f00780c */ /* 0x000fe20003f44270 */
[--C-:B------:R-:W-:Y:S01]  /*36c0*/  FFMA.FTZ R163, R36, UR10, -R48.reuse ;  /* 0x0000000a24a37c23 */ /* 0x100fe20008010830 */
[----:B------:R-:W-:Y:S01]  /*36d0*/  FSEL R63, R14, -INF , P1 ;  /* 0xff8000000e3f7808 */ /* 0x000fe20000800000 */
[--C-:B------:R-:W-:Y:S01]  /*36e0*/  FFMA.FTZ R153, R38, UR10, -R48.reuse ;  /* 0x0000000a26997c23 */ /* 0x100fe20008010830 */
[----:B------:R-:W-:Y:S01]  /*36f0*/  FMNMX.FTZ R12, R15, R12, !PT ;  /* 0x0000000c0f0c7209 */ /* 0x000fe20007810000 */
[--C-:B------:R-:W-:Y:S01]  /*3700*/  FFMA.FTZ R36, R39, UR10, -R48.reuse ;  /* 0x0000000a27247c23 */ /* 0x100fe20008010830 */
[----:B------:R-:W-:Y:S01]  /*3710*/  ISETP.GT.AND P1, PT, R95, 0x31, PT ;  /* 0x000000315f00780c */ /* 0x000fe20003f24270 */
[----:B------:R-:W2:Y:S01]  /*3720*/  MUFU.TANH R27, R27 ;  /* 0x0000001b001b7308 */ /* 0x000ea20000002400 */
[----:B-1----:R-:W-:Y:S01]  /*3730*/  FSEL R59, R21, -INF , P2 ;  /* 0xff800000153b7808 */ /* 0x002fe20001000000 */
[--C-:B------:R-:W-:Y:S01]  /*3740*/  FFMA.FTZ R38, R43, UR10, -R48.reuse ;  /* 0x0000000a2b267c23 */ /* 0x100fe20008010830 */
[----:B------:R-:W-:Y:S01]  /*3750*/  FMNMX.FTZ R12, R63, R12, !PT ;  /* 0x0000000c3f0c7209 */ /* 0x000fe20007810000 */
[--C-:B------:R-:W-:Y:S01]  /*3760*/  FFMA.FTZ R157, R41, UR10, -R48.reuse ;  /* 0x0000000a299d7c23 */ /* 0x100fe20008010830 */
[----:B------:R-:W-:Y:S01]  /*3770*/  ISETP.GT.AND P2, PT, R95, 0x38, PT ;  /* 0x000000385f00780c */ /* 0x000fe20003f44270 */
[--C-:B------:R-:W-:Y:S01]  /*3780*/  FFMA.FTZ R159, R45, UR10, -R48.reuse ;  /* 0x0000000a2d9f7c23 */ /* 0x100fe20008010830 */
[----:B------:R-:W-:Y:S01]  /*3790*/  FMNMX.FTZ R3, R59, R12, !PT ;  /* 0x0000000c3b037209 */ /* 0x000fe20007810000 */
[----:B------:R-:W1:Y:S01]  /*37a0*/  MUFU.TANH R26, R26 ;  /* 0x0000001a001a7308 */ /* 0x000e620000002400 */
[----:B------:R-:W-:Y:S01]  /*37b0*/  FFMA.FTZ R46, R46, UR10, -R48 ;  /* 0x0000000a2e2e7c23 */ /* 0x000fe20008010830 */
[----:B------:R-:W-:-:S02]  /*37c0*/  CS2R R98, SRZ ;  /* 0x0000000000627805 */ /* 0x000fc4000001ff00 */
[----:B------:R-:W-:Y:S02]  /*37d0*/  CS2R R92, SRZ ;  /* 0x00000000005c7805 */ /* 0x000fe4000001ff00 */
[----:B------:R-:W-:Y:S02]  /*37e0*/  CS2R R90, SRZ ;  /* 0x00000000005a7805 */ /* 0x000fe4000001ff00 */
[----:B------:R-:W-:Y:S01]  /*37f0*/  CS2R R88, SRZ ;  /* 0x0000000000587805 */ /* 0x000fe2000001ff00 */
[----:B------:R3:W4:Y:S08]  /*3800*/  MUFU.TANH R74, R64 ;  /* 0x00000040004a7308 */ /* 0x0007300000002400 */
[----:B------:R5:W-:Y:S01]  /*3810*/  MUFU.EX2 R10, R5 ;  /* 0x00000005000a7308 */ /* 0x000be20000000800 */
[----:B---3--:R-:W-:-:S02]  /*3820*/  FSEL R64, R20, -INF , P1 ;  /* 0xff80000014407808 */ /* 0x008fc40000800000 */
[----:B------:R-:W-:Y:S02]  /*3830*/  ISETP.GT.AND P1, PT, R95, 0x39, PT ;  /* 0x000000395f00780c */ /* 0x000fe40003f24270 */
[----:B------:R-:W-:-:S03]  /*3840*/  FMNMX.FTZ R14, R64, R3, !PT ;  /* 0x00000003400e7209 */ /* 0x000fc60007810000 */
[----:B------:R3:W4:Y:S01]  /*3850*/  MUFU.TANH R75, R65 ;  /* 0x00000041004b7308 */ /* 0x0007220000002400 */
[--C-:B-----5:R-:W-:Y:S01]  /*3860*/  FFMA.FTZ R5, R57, UR10, -R48.reuse ;  /* 0x0000000a39057c23 */ /* 0x120fe20008010830 */
[----:B0-----:R-:W-:Y:S02]  /*3870*/  FSEL R57, R25, -INF , P2 ;  /* 0xff80000019397808 */ /* 0x001fe40001000000 */
[----:B------:R-:W-:Y:S02]  /*3880*/  ISETP.GT.AND P2, PT, R95, 0x40, PT ;  /* 0x000000405f00780c */ /* 0x000fe40003f44270 */
[----:B------:R-:W-:Y:S02]  /*3890*/  FMNMX.FTZ R14, R57, R14, !PT ;  /* 0x0000000e390e7209 */ /* 0x000fe40007810000 */
[----:B--2---:R-:W-:Y:S01]  /*38a0*/  FSEL R55, R27, -INF , P2 ;  /* 0xff8000001b377808 */ /* 0x004fe20001000000 */
[----:B------:R0:W-:Y:S01]  /*38b0*/  MUFU.EX2 R12, R5 ;  /* 0x00000005000c7308 */ /* 0x0001e20000000800 */
[----:B---3--:R-:W-:Y:S01]  /*38c0*/  FSEL R65, R24, -INF , P1 ;  /* 0xff80000018417808 */ /* 0x008fe20000800000 */
[----:B------:R-:W-:Y:S01]  /*38d0*/  FFMA.FTZ R24, R49, UR10, -R48 ;  /* 0x0000000a31187c23 */ /* 0x000fe20008010830 */
[----:B------:R-:W-:-:S02]  /*38e0*/  ISETP.GT.AND P1, PT, R95, 0x41, PT ;  /* 0x000000415f00780c */ /* 0x000fc40003f24270 */
[----:B------:R-:W-:Y:S02]  /*38f0*/  FMNMX.FTZ R14, R65, R14, !PT ;  /* 0x0000000e410e7209 */ /* 0x000fe40007810000 */
[----:B------:R-:W-:Y:S01]  /*3900*/  ISETP.GT.AND P2, PT, R95, 0x48, PT ;  /* 0x000000485f00780c */ /* 0x000fe20003f44270 */
[----:B------:R4:W2:Y:S01]  /*3910*/  MUFU.TANH R78, R68 ;  /* 0x00000044004e7308 */ /* 0x0008a20000002400 */
[----:B-1----:R-:W-:Y:S01]  /*3920*/  FSEL R66, R26, -INF , P1 ;  /* 0xff8000001a427808 */ /* 0x002fe20000800000 */
[----:B0-----:R-:W-:Y:S01]  /*3930*/  FFMA.FTZ R5, R53, UR10, -R48 ;  /* 0x0000000a35057c23 */ /* 0x001fe20008010830 */
[----:B------:R-:W-:Y:S02]  /*3940*/  FMNMX.FTZ R3, R55, R14, !PT ;  /* 0x0000000e37037209 */ /* 0x000fe40007810000 */
[----:B------:R-:W-:Y:S02]  /*3950*/  ISETP.GT.AND P1, PT, R95, 0x49, PT ;  /* 0x000000495f00780c */ /* 0x000fe40003f24270 */
[----:B------:R-:W-:Y:S01]  /*3960*/  FSEL R53, R70, -INF , P2 ;  /* 0xff80000046357808 */ /* 0x000fe20001000000 */
[----:B------:R-:W0:Y:S01]  /*3970*/  MUFU.TANH R69, R69 ;  /* 0x0000004500457308 */ /* 0x000e220000002400 */
[----:B------:R-:W-:-:S02]  /*3980*/  FMNMX.FTZ R20, R66, R3, !PT ;  /* 0x0000000342147209 */ /* 0x000fc40007810000 */
[----:B------:R-:W-:Y:S02]  /*3990*/  ISETP.GT.AND P2, PT, R95, 0x50, PT ;  /* 0x000000505f00780c */ /* 0x000fe40003f44270 */
[----:B------:R-:W-:Y:S02]  /*39a0*/  FSEL R67, R71, -INF , P1 ;  /* 0xff80000047437808 */ /* 0x000fe40000800000 */
[----:B------:R-:W-:Y:S01]  /*39b0*/  FMNMX.FTZ R20, R53, R20, !PT ;  /* 0x0000001435147209 */ /* 0x000fe20007810000 */
[----:B------:R-:W1:Y:S01]  /*39c0*/  MUFU.TANH R72, R72 ;  /* 0x0000004800487308 */ /* 0x000e620000002400 */
[----:B------:R-:W-:Y:S02]  /*39d0*/  ISETP.GT.AND P1, PT, R95, 0x51, PT ;  /* 0x000000515f00780c */ /* 0x000fe40003f24270 */
[----:B----4-:R-:W-:Y:S02]  /*39e0*/  FSEL R68, R74, -INF , P2 ;  /* 0xff8000004a447808 */ /* 0x010fe40001000000 */
[----:B------:R-:W-:-:S02]  /*39f0*/  FMNMX.FTZ R3, R67, R20, !PT ;  /* 0x0000001443037209 */ /* 0x000fc40007810000 */
[----:B------:R-:W-:Y:S01]  /*3a00*/  ISETP.GT.AND P2, PT, R95, 0x58, PT ;  /* 0x000000585f00780c */ /* 0x000fe20003f44270 */
[----:B------:R-:W3:Y:S01]  /*3a10*/  MUFU.TANH R73, R73 ;  /* 0x0000004900497308 */ /* 0x000ee20000002400 */
[----:B------:R-:W-:Y:S02]  /*3a20*/  FSEL R51, R75, -INF , P1 ;  /* 0xff8000004b337808 */ /* 0x000fe40000800000 */
[----:B------:R-:W-:Y:S02]  /*3a30*/  FMNMX.FTZ R20, R68, R3, !PT ;  /* 0x0000000344147209 */ /* 0x000fe40007810000 */
[----:B------:R-:W-:Y:S02]  /*3a40*/  ISETP.GT.AND P1, PT, R95, 0x59, PT ;  /* 0x000000595f00780c */ /* 0x000fe40003f24270 */
[----:B--2---:R-:W-:Y:S01]  /*3a50*/  FSEL R21, R78, -INF , P2 ;  /* 0xff8000004e157808 */ /* 0x004fe20001000000 */
[----:B------:R-:W-:Y:S01]  /*3a60*/  MUFU.TANH R76, R76 ;  /* 0x0000004c004c7308 */ /* 0x000fe20000002400 */
[----:B------:R-:W-:-:S02]  /*3a70*/  FMNMX.FTZ R20, R51, R20, !PT ;  /* 0x0000001433147209 */ /* 0x000fc40007810000 */
[----:B------:R-:W-:Y:S02]  /*3a80*/  ISETP.GT.AND P2, PT, R95, 0x60, PT ;  /* 0x000000605f00780c */ /* 0x000fe40003f44270 */
[----:B0-----:R-:W-:Y:S01]  /*3a90*/  FSEL R25, R69, -INF , P1 ;  /* 0xff80000045197808 */ /* 0x001fe20000800000 */
[----:B------:R-:W-:Y:S01]  /*3aa0*/  FFMA.FTZ R69, R29, UR10, -R48 ;  /* 0x0000000a1d457c23 */ /* 0x000fe20008010830 */
[----:B------:R-:W-:Y:S01]  /*3ab0*/  FMNMX.FTZ R20, R21, R20, !PT ;  /* 0x0000001415147209 */ /* 0x000fe20007810000 */
[----:B------:R-:W0:Y:S01]  /*3ac0*/  MUFU.TANH R77, R77 ;  /* 0x0000004d004d7308 */ /* 0x000e220000002400 */
[----:B------:R-:W-:Y:S02]  /*3ad0*/  ISETP.GT.AND P1, PT, R95, 0x61, PT ;  /* 0x000000615f00780c */ /* 0x000fe40003f24270 */
[----:B-1----:R-:W-:Y:S02]  /*3ae0*/  FSEL R47, R72, -INF , P2 ;  /* 0xff800000482f7808 */ /* 0x002fe40001000000 */
[----:B------:R-:W-:-:S02]  /*3af0*/  FMNMX.FTZ R20, R25, R20, !PT ;  /* 0x0000001419147209 */ /* 0x000fc40007810000 */
[----:B------:R-:W-:Y:S01]  /*3b00*/  ISETP.GT.AND P2, PT, R95, 0x68, PT ;  /* 0x000000685f00780c */ /* 0x000fe20003f44270 */
[----:B------:R-:W1:Y:S01]  /*3b10*/  MUFU.TANH R80, R80 ;  /* 0x0000005000507308 */ /* 0x000e620000002400 */
[----:B---3--:R-:W-:Y:S02]  /*3b20*/  FSEL R27, R73, -INF , P1 ;  /* 0xff800000491b7808 */ /* 0x008fe40000800000 */
[----:B------:R-:W-:Y:S02]  /*3b30*/  FMNMX.FTZ R26, R47, R20, !PT ;  /* 0x000000142f1a7209 */ /* 0x000fe40007810000 */
[----:B------:R-:W-:Y:S02]  /*3b40*/  ISETP.GT.AND P1, PT, R95, 0x69, PT ;  /* 0x000000695f00780c */ /* 0x000fe40003f24270 */
[----:B------:R-:W-:Y:S01]  /*3b50*/  FMNMX.FTZ R3, R27, R26, !PT ;  /* 0x0000001a1b037209 */ /* 0x000fe20007810000 */
[----:B------:R-:W-:Y:S01]  /*3b60*/  MUFU.TANH R81, R81 ;  /* 0x0000005100517308 */ /* 0x000fe20000002400 */
[----:B0-----:R-:W-:-:S02]  /*3b70*/  FSEL R49, R77, -INF , P1 ;  /* 0xff8000004d317808 */ /* 0x001fc40000800000 */
[----:B------:R-:W-:-:S05]  /*3b80*/  ISETP.GT.AND P1, PT, R95, 0x71, PT ;  /* 0x000000715f00780c */ /* 0x000fca0003f24270 */
[----:B------:R0:W-:Y:S08]  /*3b90*/  MUFU.EX2 R14, R5 ;  /* 0x00000005000e7308 */ /* 0x0001f00000000800 */
[----:B------:R-:W2:Y:S01]  /*3ba0*/  MUFU.TANH R84, R84 ;  /* 0x0000005400547308 */ /* 0x000ea20000002400 */
[----:B0-----:R-:W-:Y:S01]  /*3bb0*/  FFMA.FTZ R5, R42, UR10, -R48 ;  /* 0x0000000a2a057c23 */ /* 0x001fe20008010830 */
[----:B------:R-:W-:-:S02]  /*3bc0*/  FSEL R42, R76, -INF , P2 ;  /* 0xff8000004c2a7808 */ /* 0x000fc40001000000 */
[----:B------:R-:W-:Y:S02]  /*3bd0*/  ISETP.GT.AND P2, PT, R95, 0x70, PT ;  /* 0x000000705f00780c */ /* 0x000fe40003f44270 */
[----:B------:R-:W-:Y:S02]  /*3be0*/  FMNMX.FTZ R26, R42, R3, !PT ;  /* 0x000000032a1a7209 */ /* 0x000fe40007810000 */
[----:B------:R-:W0:Y:S01]  /*3bf0*/  MUFU.TANH R85, R85 ;  /* 0x0000005500557308 */ /* 0x000e220000002400 */
[----:B-1----:R-:W-:Y:S02]  /*3c00*/  FSEL R3, R80, -INF , P2 ;  /* 0xff80000050037808 */ /* 0x002fe40001000000 */
[----:B------:R-:W-:Y:S02]  /*3c10*/  FMNMX.FTZ R26, R49, R26, !PT ;  /* 0x0000001a311a7209 */ /* 0x000fe40007810000 */
[----:B------:R-:W-:Y:S02]  /*3c20*/  ISETP.GT.AND P2, PT, R95, 0x78, PT ;  /* 0x000000785f00780c */ /* 0x000fe40003f44270 */
[----:B------:R-:W-:Y:S01]  /*3c30*/  FMNMX.FTZ R34, R3, R26, !PT ;  /* 0x0000001a03227209 */ /* 0x000fe20007810000 */
[----:B------:R1:W-:Y:S01]  /*3c40*/  MUFU.EX2 R20, R5 ;  /* 0x0000000500147308 */ /* 0x0003e20000000800 */
[----:B--2---:R-:W-:-:S07]  /*3c50*/  FSEL R29, R84, -INF , P2 ;  /* 0xff800000541d7808 */ /* 0x004fce0001000000 */
[----:B------:R-:W-:Y:S01]  /*3c60*/  MUFU.EX2 R181, R181 ;  /* 0x000000b500b57308 */ /* 0x000fe20000000800 */
[----:B-1----:R-:W-:Y:S02]  /*3c70*/  FSEL R5, R81, -INF , P1 ;  /* 0xff80000051057808 */ /* 0x002fe40000800000 */
[----:B------:R-:W-:Y:S02]  /*3c80*/  ISETP.GT.AND P1, PT, R95, 0x79, PT ;  /* 0x000000795f00780c */ /* 0x000fe40003f24270 */
[----:B------:R-:W-:Y:S02]  /*3c90*/  CS2R R94, SRZ ;  /* 0x00000000005e7805 */ /* 0x000fe4000001ff00 */
[----:B------:R-:W-:Y:S02]  /*3ca0*/  FMNMX.FTZ R34, R5, R34, !PT ;  /* 0x0000002205227209 */ /* 0x000fe40007810000 */
[----:B0-----:R-:W-:Y:S01]  /*3cb0*/  FSEL R9, R85, -INF , P1 ;  /* 0xff80000055097808 */ /* 0x001fe20000800000 */
[----:B------:R0:W-:Y:S01]  /*3cc0*/  MUFU.EX2 R4, R97 ;  /* 0x0000006100047308 */ /* 0x0001e20000000800 */
[----:B------:R-:W-:-:S04]  /*3cd0*/  FMNMX.FTZ R34, R29, R34, !PT ;  /* 0x000000221d227209 */ /* 0x000fc80007810000 */
[----:B------:R-:W-:-:S03]  /*3ce0*/  FMNMX.FTZ R34, R9, R34, !PT ;  /* 0x0000002209227209 */ /* 0x000fc60007810000 */
[----:B------:R-:W-:Y:S01]  /*3cf0*/  MUFU.EX2 R183, R183 ;  /* 0x000000b700b77308 */ /* 0x000fe20000000800 */
[----:B0-----:R-:W-:Y:S01]  /*3d00*/  CS2R R96, SRZ ;  /* 0x0000000000607805 */ /* 0x001fe2000001ff00 */
        /* <DEDUP_REMOVED lines=15> */
[----:B------:R-:W-:Y:S02]  /*3e00*/  FSEL R44, R31, RZ, P1 ;  /* 0x000000ff1f2c7208 */ /* 0x000fe40000800000 */
[----:B------:R-:W-:-:S03]  /*3e10*/  PLOP3.LUT P1, PT, PT, PT, UP0, 0x80, 0x0 ;  /* 0x000000000000781c */ /* 0x000fc60003f2f008 */
        /* <DEDUP_REMOVED lines=30> */
[----:B------:R1:W2:Y:S01]  /*4000*/  MUFU.EX2 R31, R52 ;  /* 0x00000034001f7308 */ /* 0x0002a20000000800 */
[----:B0-----:R-:W-:Y:S01]  /*4010*/  FADD.FTZ R35, R54, R61 ;  /* 0x0000003d36237221 */ /* 0x001fe20000010000 */
[--C-:B------:R-:W-:Y:S01]  /*4020*/  FFMA.FTZ R49, R49, UR10, -R44.reuse ;  /* 0x0000000a31317c23 */ /* 0x100fe2000801082c */
[--C-:B------:R-:W-:Y:S01]  /*4030*/  FFMA.FTZ R3, R3, UR10, -R44.reuse ;  /* 0x0000000a03037c23 */ /* 0x100fe2000801082c */
[--C-:B------:R-:W-:Y:S01]  /*4040*/  FFMA.FTZ R5, R5, UR10, -R44.reuse ;  /* 0x0000000a05057c23 */ /* 0x100fe2000801082c */
[--C-:B------:R-:W-:Y:S01]  /*4050*/  FFMA.FTZ R29, R29, UR10, -R44.reuse ;  /* 0x0000000a1d1d7c23 */ /* 0x100fe2000801082c */
[----:B------:R-:W-:Y:S01]  /*4060*/  FFMA.FTZ R9, R9, UR10, -R44 ;  /* 0x0000000a09097c23 */ /* 0x000fe2000801082c */
[----:B------:R-:W-:Y:S01]  /*4070*/  F2FP.F16.F32.PACK_AB R180, R61, R54 ;  /* 0x000000363db4723e */ /* 0x000fe200000000ff */
[----:B------:R-:W0:Y:S01]  /*4080*/  MUFU.EX2 R56, R56 ;  /* 0x0000003800387308 */ /* 0x000e220000000800 */
[----:B-1----:R-:W-:Y:S01]  /*4090*/  FADD.FTZ R52, R181, R4 ;  /* 0x00000004b5347221 */ /* 0x002fe20000010000 */
[----:B------:R-:W-:-:S06]  /*40a0*/  F2FP.F16.F32.PACK_AB R181, R4, R181 ;  /* 0x000000b504b5723e */ /* 0x000fcc00000000ff */
[----:B------:R1:W3:Y:S01]  /*40b0*/  MUFU.EX2 R33, R58 ;  /* 0x0000003a00217308 */ /* 0x0002e20000000800 */
[----:B--2---:R-:W-:-:S07]  /*40c0*/  F2FP.F16.F32.PACK_AB R182, R31, R50 ;  /* 0x000000321fb6723e */ /* 0x004fce00000000ff */
[----:B------:R-:W2:Y:S01]  /*40d0*/  MUFU.EX2 R11, R11 ;  /* 0x0000000b000b7308 */ /* 0x000ea20000000800 */
[----:B-1----:R-:W-:Y:S01]  /*40e0*/  FADD.FTZ R58, R50, R35 ;  /* 0x00000023323a7221 */ /* 0x002fe20000010000 */
[----:B------:R-:W-:Y:S01]  /*40f0*/  FADD.FTZ R35, R183, R52 ;  /* 0x00000034b7237221 */ /* 0x000fe20000010000 */
[C---:B------:R-:W-:Y:S02]  /*4100*/  F2FP.F16.F32.PACK_AB R183, R8.reuse, R183 ;  /* 0x000000b708b7723e */ /* 0x040fe400000000ff */
[----:B------:R-:W-:Y:S01]  /*4110*/  FADD.FTZ R37, R31, R58 ;  /* 0x0000003a1f257221 */ /* 0x000fe20000010000 */
[----:B------:R-:W-:Y:S02]  /*4120*/  FADD.FTZ R52, R8, R35 ;  /* 0x0000002308347221 */ /* 0x000fe40000010000 */
[----:B------:R-:W1:Y:S01]  /*4130*/  MUFU.EX2 R60, R60 ;  /* 0x0000003c003c7308 */ /* 0x000e620000000800 */
[----:B0-----:R-:W-:Y:S01]  /*4140*/  FADD.FTZ R0, R56, R37 ;  /* 0x0000002538007221 */ /* 0x001fe20000010000 */
[----:B------:R-:W-:Y:S01]  /*4150*/  FADD.FTZ R35, R177, R52 ;  /* 0x00000034b1237221 */ /* 0x000fe20000010000 */
[----:B------:R-:W-:-:S02]  /*4160*/  F2FP.F16.F32.PACK_AB R177, R10, R177 ;  /* 0x000000b10ab1723e */ /* 0x000fc400000000ff */
[C---:B---3--:R-:W-:Y:S01]  /*4170*/  FADD.FTZ R0, R33.reuse, R0 ;  /* 0x0000000021007221 */ /* 0x048fe20000010000 */
[----:B------:R-:W-:Y:S01]  /*4180*/  FADD.FTZ R48, R10, R35 ;  /* 0x000000230a307221 */ /* 0x000fe20000010000 */
[----:B------:R-:W-:Y:S01]  /*4190*/  F2FP.F16.F32.PACK_AB R176, R33, R56 ;  /* 0x0000003821b0723e */ /* 0x000fe200000000ff */
[----:B------:R-:W0:Y:S01]  /*41a0*/  MUFU.EX2 R13, R13 ;  /* 0x0000000d000d7308 */ /* 0x000e220000000800 */
[----:B--2---:R-:W-:Y:S01]  /*41b0*/  FADD.FTZ R35, R11, R0 ;  /* 0x000000000b237221 */ /* 0x004fe20000010000 */
[----:B------:R-:W-:Y:S01]  /*41c0*/  FADD.FTZ R37, R179, R48 ;  /* 0x00000030b3257221 */ /* 0x000fe20000010000 */
[----:B------:R-:W-:-:S03]  /*41d0*/  F2FP.F16.F32.PACK_AB R179, R12, R179 ;  /* 0x000000b30cb3723e */ /* 0x000fc600000000ff */
[----:B------:R-:W-:Y:S02]  /*41e0*/  FADD.FTZ R48, R12, R37 ;  /* 0x000000250c307221 */ /* 0x000fe40000010000 */
[----:B------:R-:W2:Y:S01]  /*41f0*/  MUFU.EX2 R62, R62 ;  /* 0x0000003e003e7308 */ /* 0x000ea20000000800 */
[C---:B-1----:R-:W-:Y:S01]  /*4200*/  FADD.FTZ R0, R60.reuse, R35 ;  /* 0x000000233c007221 */ /* 0x042fe20000010000 */
[----:B------:R-:W-:Y:S01]  /*4210*/  FADD.FTZ R37, R173, R48 ;  /* 0x00000030ad257221 */ /* 0x000fe20000010000 */
[----:B------:R-:W-:Y:S02]  /*4220*/  F2FP.F16.F32.PACK_AB R178, R60, R11 ;  /* 0x0000000b3cb2723e */ /* 0x000fe400000000ff */
[C---:B------:R-:W-:Y:S01]  /*4230*/  F2FP.F16.F32.PACK_AB R173, R14.reuse, R173 ;  /* 0x000000ad0ead723e */ /* 0x040fe200000000ff */
[----:B------:R-:W-:Y:S02]  /*4240*/  FADD.FTZ R48, R14, R37 ;  /* 0x000000250e307221 */ /* 0x000fe40000010000 */
[----:B------:R-:W1:Y:S01]  /*4250*/  MUFU.EX2 R15, R15 ;  /* 0x0000000f000f7308 */ /* 0x000e620000000800 */
[----:B0-----:R-:W-:Y:S01]  /*4260*/  FADD.FTZ R35, R13, R0 ;  /* 0x000000000d237221 */ /* 0x001fe20000010000 */
[----:B------:R-:W-:Y:S01]  /*4270*/  FADD.FTZ R37, R175, R48 ;  /* 0x00000030af257221 */ /* 0x000fe20000010000 */
[----:B------:R-:W-:-:S03]  /*4280*/  F2FP.F16.F32.PACK_AB R175, R24, R175 ;  /* 0x000000af18af723e */ /* 0x000fc600000000ff */
[----:B------:R-:W-:Y:S02]  /*4290*/  FADD.FTZ R48, R24, R37 ;  /* 0x0000002518307221 */ /* 0x000fe40000010000 */
[----:B------:R-:W0:Y:S01]  /*42a0*/  MUFU.EX2 R174, R63 ;  /* 0x0000003f00ae7308 */ /* 0x000e220000000800 */
[C---:B--2---:R-:W-:Y:S01]  /*42b0*/  FADD.FTZ R0, R62.reuse, R35 ;  /* 0x000000233e007221 */ /* 0x044fe20000010000 */
[----:B------:R-:W-:-:S06]  /*42c0*/  F2FP.F16.F32.PACK_AB R172, R62, R13 ;  /* 0x0000000d3eac723e */ /* 0x000fcc00000000ff */
[----:B------:R-:W-:Y:S01]  /*42d0*/  MUFU.EX2 R59, R59 ;  /* 0x0000003b003b7308 */ /* 0x000fe20000000800 */
[----:B-1----:R-:W-:-:S07]  /*42e0*/  FADD.FTZ R35, R15, R0 ;  /* 0x000000000f237221 */ /* 0x002fce0000010000 */
[----:B------:R-:W1:Y:S01]  /*42f0*/  MUFU.EX2 R64, R64 ;  /* 0x0000004000407308 */ /* 0x000e620000000800 */
[C---:B0-----:R-:W-:Y:S01]  /*4300*/  FADD.FTZ R0, R174.reuse, R35 ;  /* 0x00000023ae007221 */ /* 0x041fe20000010000 */
[----:B------:R-:W-:Y:S01]  /*4310*/  FADD.FTZ R35, R169, R48 ;  /* 0x00000030a9237221 */ /* 0x000fe20000010000 */
[----:B------:R-:W-:Y:S02]  /*4320*/  F2FP.F16.F32.PACK_AB R174, R174, R15 ;  /* 0x0000000faeae723e */ /* 0x000fe400000000ff */
[C---:B------:R-:W-:Y:S01]  /*4330*/  F2FP.F16.F32.PACK_AB R169, R20.reuse, R169 ;  /* 0x000000a914a9723e */ /* 0x040fe200000000ff */
[----:B------:R-:W-:Y:S02]  /*4340*/  FADD.FTZ R4, R20, R35 ;  /* 0x0000002314047221 */ /* 0x000fe40000010000 */
[----:B------:R-:W-:Y:S02]  /*4350*/  MUFU.EX2 R57, R57 ;  /* 0x0000003900397308 */ /* 0x000fe40000000800 */
[----:B------:R-:W-:-:S06]  /*4360*/  FADD.FTZ R35, R171, R4 ;  /* 0x00000004ab237221 */ /* 0x000fcc0000010000 */
[----:B------:R-:W-:Y:S01]  /*4370*/  MUFU.EX2 R170, R65 ;  /* 0x0000004100aa7308 */ /* 0x000fe20000000800 */
[----:B-1----:R-:W-:-:S07]  /*4380*/  F2FP.F16.F32.PACK_AB R168, R64, R59 ;  /* 0x0000003b40a8723e */ /* 0x002fce00000000ff */
[----:B------:R-:W0:Y:S08]  /*4390*/  MUFU.EX2 R26, R69 ;  /* 0x00000045001a7308 */ /* 0x000e300000000800 */
[----:B------:R-:W1:Y:S08]  /*43a0*/  MUFU.EX2 R55, R55 ;  /* 0x0000003700377308 */ /* 0x000e700000000800 */
[----:B------:R2:W-:Y:S01]  /*43b0*/  MUFU.EX2 R162, R25 ;  /* 0x0000001900a27308 */ /* 0x0005e20000000800 */
[C---:B0-----:R-:W-:Y:S01]  /*43c0*/  FADD.FTZ R4, R26.reuse, R35 ;  /* 0x000000231a047221 */ /* 0x041fe20000010000 */
[----:B------:R-:W-:-:S06]  /*43d0*/  F2FP.F16.F32.PACK_AB R171, R26, R171 ;  /* 0x000000ab1aab723e */ /* 0x000fcc00000000ff */
[----:B------:R-:W-:Y:S01]  /*43e0*/  MUFU.EX2 R165, R165 ;  /* 0x000000a500a57308 */ /* 0x000fe20000000800 */
[----:B--2---:R-:W-:-:S04]  /*43f0*/  FADD.FTZ R25, R59, R0 ;  /* 0x000000003b197221 */ /* 0x004fc80000010000 */
[----:B------:R-:W-:-:S03]  /*4400*/  FADD.FTZ R0, R64, R25 ;  /* 0x0000001940007221 */ /* 0x000fc60000010000 */
[----:B------:R-:W0:Y:S01]  /*4410*/  MUFU.EX2 R66, R66 ;  /* 0x0000004200427308 */ /* 0x000e220000000800 */
[----:B------:R-:W-:-:S04]  /*4420*/  FADD.FTZ R25, R57, R0 ;  /* 0x0000000039197221 */ /* 0x000fc80000010000 */
[C---:B------:R-:W-:Y:S01]  /*4430*/  FADD.FTZ R0, R170.reuse, R25 ;  /* 0x00000019aa007221 */ /* 0x040fe20000010000 */
[----:B------:R-:W-:Y:S02]  /*4440*/  F2FP.F16.F32.PACK_AB R170, R170, R57 ;  /* 0x00000039aaaa723e */ /* 0x000fe400000000ff */
[----:B------:R-:W-:Y:S01]  /*4450*/  MUFU.EX2 R28, R28 ;  /* 0x0000001c001c7308 */ /* 0x000fe20000000800 */
[----:B-1----:R-:W-:-:S07]  /*4460*/  FADD.FTZ R25, R55, R0 ;  /* 0x0000000037197221 */ /* 0x002fce0000010000 */
[----:B------:R-:W1:Y:S01]  /*4470*/  MUFU.EX2 R53, R53 ;  /* 0x0000003500357308 */ /* 0x000e620000000800 */
[C---:B0-----:R-:W-:Y:S01]  /*4480*/  FADD.FTZ R0, R66.reuse, R25 ;  /* 0x0000001942007221 */ /* 0x041fe20000010000 */
[----:B------:R-:W-:-:S06]  /*4490*/  F2FP.F16.F32.PACK_AB R164, R66, R55 ;  /* 0x0000003742a4723e */ /* 0x000fcc00000000ff */
[----:B------:R-:W-:Y:S08]  /*44a0*/  MUFU.EX2 R167, R167 ;  /* 0x000000a700a77308 */ /* 0x000ff00000000800 */
[----:B------:R-:W0:Y:S01]  /*44b0*/  MUFU.EX2 R166, R67 ;  /* 0x0000004300a67308 */ /* 0x000e220000000800 */
[----:B-1----:R-:W-:-:S07]  /*44c0*/  FADD.FTZ R25, R53, R0 ;  /* 0x0000000035197221 */ /* 0x002fce0000010000 */
[----:B------:R-:W-:Y:S08]  /*44d0*/  MUFU.EX2 R30, R30 ;  /* 0x0000001e001e7308 */ /* 0x000ff00000000800 */
[----:B------:R-:W1:Y:S01]  /*44e0*/  MUFU.EX2 R68, R68 ;  /* 0x0000004400447308 */ /* 0x000e620000000800 */
[C---:B0-----:R-:W-:Y:S01]  /*44f0*/  FADD.FTZ R25, R166.reuse, R25 ;  /* 0x00000019a6197221 */ /* 0x041fe20000010000 */
[----:B------:R-:W-:-:S06]  /*4500*/  F2FP.F16.F32.PACK_AB R166, R166, R53 ;  /* 0x00000035a6a6723e */ /* 0x000fcc00000000ff */
[----:B------:R-:W0:Y:S08]  /*4510*/  MUFU.EX2 R161, R161 ;  /* 0x000000a100a17308 */ /* 0x000e300000000800 */
[----:B------:R2:W-:Y:S08]  /*4520*/  MUFU.EX2 R152, R27 ;  /* 0x0000001b00987308 */ /* 0x0005f00000000800 */
[----:B------:R-:W3:Y:S01]  /*4530*/  MUFU.EX2 R51, R51 ;  /* 0x0000003300337308 */ /* 0x000ee20000000800 */
[----:B--2---:R-:W-:Y:S01]  /*4540*/  FADD.FTZ R27, R165, R4 ;  /* 0x00000004a51b7221 */ /* 0x004fe20000010000 */
[----:B------:R-:W-:-:S03]  /*4550*/  F2FP.F16.F32.PACK_AB R165, R28, R165 ;  /* 0x000000a51ca5723e */ /* 0x000fc600000000ff */
[----:B------:R-:W-:-:S03]  /*4560*/  FADD.FTZ R4, R28, R27 ;  /* 0x0000001b1c047221 */ /* 0x000fc60000010000 */
[----:B------:R-:W2:Y:S01]  /*4570*/  MUFU.EX2 R32, R32 ;  /* 0x0000002000207308 */ /* 0x000ea20000000800 */
[----:B------:R-:W-:Y:S01]  /*4580*/  FADD.FTZ R11, R167, R4 ;  /* 0x00000004a70b7221 */ /* 0x000fe20000010000 */
[----:B-1----:R-:W-:Y:S01]  /*4590*/  FADD.FTZ R4, R68, R25 ;  /* 0x0000001944047221 */ /* 0x002fe20000010000 */
[C---:B------:R-:W-:Y:S02]  /*45a0*/  F2FP.F16.F32.PACK_AB R167, R30.reuse, R167 ;  /* 0x000000a71ea7723e */ /* 0x040fe400000000ff */
[----:B------:R-:W-:-:S03]  /*45b0*/  FADD.FTZ R0, R30, R11 ;  /* 0x0000000b1e007221 */ /* 0x000fc60000010000 */
[----:B------:R-:W1:Y:S01]  /*45c0*/  MUFU.EX2 R21, R21 ;  /* 0x0000001500157308 */ /* 0x000e620000000800 */
[----:B0-----:R-:W-:Y:S01]  /*45d0*/  FADD.FTZ R11, R161, R0 ;  /* 0x00000000a10b7221 */ /* 0x001fe20000010000 */
[C---:B---3--:R-:W-:Y:S01]  /*45e0*/  FADD.FTZ R4, R51.reuse, R4 ;  /* 0x0000000433047221 */ /* 0x048fe20000010000 */
[----:B------:R-:W-:-:S05]  /*45f0*/  F2FP.F16.F32.PACK_AB R160, R51, R68 ;  /* 0x0000004433a0723e */ /* 0x000fca00000000ff */
[----:B------:R-:W0:Y:S01]  /*4600*/  MUFU.EX2 R163, R163 ;  /* 0x000000a300a37308 */ /* 0x000e220000000800 */
[C---:B--2---:R-:W-:Y:S01]  /*4610*/  FADD.FTZ R0, R32.reuse, R11 ;  /* 0x0000000b20007221 */ /* 0x044fe20000010000 */
[----:B------:R-:W-:-:S06]  /*4620*/  F2FP.F16.F32.PACK_AB R161, R32, R161 ;  /* 0x000000a120a1723e */ /* 0x000fcc00000000ff */
[----:B------:R-:W2:Y:S01]  /*4630*/  MUFU.EX2 R34, R34 ;  /* 0x0000002200227308 */ /* 0x000ea20000000800 */
[----:B-1----:R-:W-:-:S07]  /*4640*/  FADD.FTZ R11, R21, R4 ;  /* 0x00000004150b7221 */ /* 0x002fce0000010000 */
[----:B------:R-:W-:Y:S01]  /*4650*/  MUFU.EX2 R47, R47 ;  /* 0x0000002f002f7308 */ /* 0x000fe20000000800 */
[----:B0-----:R-:W-:Y:S01]  /*4660*/  FADD.FTZ R13, R163, R0 ;  /* 0x00000000a30d7221 */ /* 0x001fe20000010000 */
[C---:B------:R-:W-:Y:S01]  /*4670*/  FADD.FTZ R0, R162.reuse, R11 ;  /* 0x0000000ba2007221 */ /* 0x040fe20000010000 */
[----:B------:R-:W-:-:S05]  /*4680*/  F2FP.F16.F32.PACK_AB R162, R162, R21 ;  /* 0x00000015a2a2723e */ /* 0x000fca00000000ff */
[----:B------:R-:W0:Y:S01]  /*4690*/  MUFU.EX2 R153, R153 ;  /* 0x0000009900997308 */ /* 0x000e220000000800 */
[C---:B--2---:R-:W-:Y:S01]  /*46a0*/  FADD.FTZ R4, R34.reuse, R13 ;  /* 0x0000000d22047221 */ /* 0x044fe20000010000 */
[----:B------:R-:W-:-:S06]  /*46b0*/  F2FP.F16.F32.PACK_AB R163, R34, R163 ;  /* 0x000000a322a3723e */ /* 0x000fcc00000000ff */
[----:B------:R-:W1:Y:S08]  /*46c0*/  MUFU.EX2 R36, R36 ;  /* 0x0000002400247308 */ /* 0x000e700000000800 */
[----:B------:R-:W-:Y:S01]  /*46d0*/  MUFU.EX2 R42, R42 ;  /* 0x0000002a002a7308 */ /* 0x000fe20000000800 */
[----:B0-----:R-:W-:-:S07]  /*46e0*/  FADD.FTZ R11, R153, R4 ;  /* 0x00000004990b7221 */ /* 0x001fce0000010000 */
[----:B------:R-:W-:Y:S01]  /*46f0*/  MUFU.EX2 R155, R155 ;  /* 0x0000009b009b7308 */ /* 0x000fe20000000800 */
[----:B-1----:R-:W-:-:S07]  /*4700*/  F2FP.F16.F32.PACK_AB R153, R36, R153 ;  /* 0x000000992499723e */ /* 0x002fce00000000ff */
[----:B------:R-:W0:Y:S08]  /*4710*/  MUFU.EX2 R49, R49 ;  /* 0x0000003100317308 */ /* 0x000e300000000800 */
[----:B------:R-:W1:Y:S08]  /*4720*/  MUFU.EX2 R38, R38 ;  /* 0x0000002600267308 */ /* 0x000e700000000800 */
[----:B------:R-:W2:Y:S01]  /*4730*/  MUFU.EX2 R3, R3 ;  /* 0x0000000300037308 */ /* 0x000ea20000000800 */
[----:B0-----:R-:W-:-:S07]  /*4740*/  F2FP.F16.F32.PACK_AB R154, R49, R42 ;  /* 0x0000002a319a723e */ /* 0x001fce00000000ff */
[----:B------:R0:W-:Y:S08]  /*4750*/  MUFU.EX2 R156, R5 ;  /* 0x00000005009c7308 */ /* 0x0001f00000000800 */
[----:B------:R-:W3:Y:S01]  /*4760*/  MUFU.EX2 R157, R157 ;  /* 0x0000009d009d7308 */ /* 0x000ee20000000800 */
[----:B0-----:R-:W-:Y:S01]  /*4770*/  FADD.FTZ R5, R47, R0 ;  /* 0x000000002f057221 */ /* 0x001fe20000010000 */
[----:B------:R-:W-:-:S03]  /*4780*/  FADD.FTZ R0, R36, R11 ;  /* 0x0000000b24007221 */ /* 0x000fc60000010000 */
[C---:B------:R-:W-:Y:S01]  /*4790*/  FADD.FTZ R5, R152.reuse, R5 ;  /* 0x0000000598057221 */ /* 0x040fe20000010000 */
[----:B------:R-:W-:Y:S02]  /*47a0*/  F2FP.F16.F32.PACK_AB R152, R152, R47 ;  /* 0x0000002f9898723e */ /* 0x000fe400000000ff */
[----:B------:R-:W0:Y:S01]  /*47b0*/  MUFU.EX2 R40, R40 ;  /* 0x0000002800287308 */ /* 0x000e220000000800 */
[----:B------:R-:W-:Y:S01]  /*47c0*/  FADD.FTZ R4, R42, R5 ;  /* 0x000000052a047221 */ /* 0x000fe20000010000 */
[----:B------:R-:W-:Y:S01]  /*47d0*/  FADD.FTZ R5, R155, R0 ;  /* 0x000000009b057221 */ /* 0x000fe20000010000 */
[C---:B-1----:R-:W-:Y:S02]  /*47e0*/  F2FP.F16.F32.PACK_AB R155, R38.reuse, R155 ;  /* 0x0000009b269b723e */ /* 0x042fe400000000ff */
[----:B------:R-:W-:Y:S01]  /*47f0*/  FADD.FTZ R4, R49, R4 ;  /* 0x0000000431047221 */ /* 0x000fe20000010000 */
[----:B------:R-:W-:Y:S02]  /*4800*/  FADD.FTZ R0, R38, R5 ;  /* 0x0000000526007221 */ /* 0x000fe40000010000 */
[----:B------:R-:W1:Y:S01]  /*4810*/  MUFU.EX2 R29, R29 ;  /* 0x0000001d001d7308 */ /* 0x000e620000000800 */
[----:B--2---:R-:W-:-:S07]  /*4820*/  FADD.FTZ R5, R3, R4 ;  /* 0x0000000403057221 */ /* 0x004fce0000010000 */
[----:B------:R-:W2:Y:S08]  /*4830*/  MUFU.EX2 R159, R159 ;  /* 0x0000009f009f7308 */ /* 0x000eb00000000800 */
[----:B------:R3:W4:Y:S08]  /*4840*/  MUFU.EX2 R158, R9 ;  /* 0x00000009009e7308 */ /* 0x0007300000000800 */
[----:B------:R-:W5:Y:S01]  /*4850*/  MUFU.EX2 R46, R46 ;  /* 0x0000002e002e7308 */ /* 0x000f620000000800 */
[----:B---3--:R-:W-:Y:S01]  /*4860*/  FADD.FTZ R9, R157, R0 ;  /* 0x000000009d097221 */ /* 0x008fe20000010000 */
[C---:B------:R-:W-:Y:S01]  /*4870*/  FADD.FTZ R0, R156.reuse, R5 ;  /* 0x000000059c007221 */ /* 0x040fe20000010000 */
[----:B------:R-:W-:-:S02]  /*4880*/  F2FP.F16.F32.PACK_AB R156, R156, R3 ;  /* 0x000000039c9c723e */ /* 0x000fc400000000ff */
[C---:B0-----:R-:W-:Y:S01]  /*4890*/  FADD.FTZ R4, R40.reuse, R9 ;  /* 0x0000000928047221 */ /* 0x041fe20000010000 */
[----:B-1----:R-:W-:Y:S01]  /*48a0*/  FADD.FTZ R5, R29, R0 ;  /* 0x000000001d057221 */ /* 0x002fe20000010000 */
[----:B------:R-:W-:Y:S02]  /*48b0*/  F2FP.F16.F32.PACK_AB R157, R40, R157 ;  /* 0x0000009d289d723e */ /* 0x000fe400000000ff */
[----:B--2---:R-:W-:Y:S01]  /*48c0*/  FADD.FTZ R3, R159, R4 ;  /* 0x000000049f037221 */ /* 0x004fe20000010000 */
[C---:B----4-:R-:W-:Y:S01]  /*48d0*/  FADD.FTZ R0, R158.reuse, R5 ;  /* 0x000000059e007221 */ /* 0x050fe20000010000 */
[----:B------:R-:W-:Y:S02]  /*48e0*/  F2FP.F16.F32.PACK_AB R158, R158, R29 ;  /* 0x0000001d9e9e723e */ /* 0x000fe400000000ff */
[C---:B-----5:R-:W-:Y:S01]  /*48f0*/  FADD.FTZ R3, R46.reuse, R3 ;  /* 0x000000032e037221 */ /* 0x060fe20000010000 */
[----:B------:R-:W-:Y:S01]  /*4900*/  F2FP.F16.F32.PACK_AB R159, R46, R159 ;  /* 0x0000009f2e9f723e */ /* 0x000fe200000000ff */
[----:B------:R-:W-:Y:S06]  /*4910*/  @!P1 BRA `(.L_x_9100) ;  /* 0x0000003000949947 */ /* 0x000fec0003800000 */
[----:B------:R-:W-:Y:S01]  /*4920*/  IMAD.MOV.U32 R5, RZ, RZ, R6 ;  /* 0x000000ffff057224 */ /* 0x000fe200078e0006 */
[----:B------:R-:W-:Y:S01]  /*4930*/  UMOV UR6, UR39 ;  /* 0x0000002700067c82 */ /* 0x000fe20008000000 */
[----:B------:R-:W-:Y:S01]  /*4940*/  IMAD.MOV.U32 R4, RZ, RZ, R7 ;  /* 0x000000ffff047224 */ /* 0x000fe200078e0007 */
[----:B------:R-:W-:Y:S01]  /*4950*/  UMOV UR7, UR38 ;  /* 0x0000002600077c82 */ /* 0x000fe20008000000 */
[----:B------:R-:W-:Y:S01]  /*4960*/  IMAD.MOV.U32 R151, RZ, RZ, RZ ;  /* 0x000000ffff977224 */ /* 0x000fe200078e00ff */
[----:B------:R-:W-:Y:S01]  /*4970*/  ULDC UR41, c[0x0][0x9d8] ;  /* 0x0002760000297ab9 */ /* 0x000fe20000000800 */
[----:B------:R-:W-:-:S05]  /*4980*/  ULDC UR59, c[0x0][0x988] ;  /* 0x00026200003b7ab9 */ /* 0x000fca0000000800 */
.L_x_9111:
[----:B------:R-:W-:Y:S01]  /*4990*/  ISETP.NE.AND P2, PT, RZ, UR49, PT ;  /* 0x00000031ff007c0c */ /* 0x000fe2000bf45270 */
[----:B------:R-:W-:-:S04]  /*49a0*/  UISETP.NE.AND UP0, UPT, UR7, 0x1, UPT ;  /* 0x000000010700788c */ /* 0x000fc8000bf05270 */
[----:B------:R-:W-:-:S04]  /*49b0*/  USEL UR39, URZ, 0x1, UP0 ;  /* 0x000000013f277887 */ /* 0x000fc80008000000 */
[----:B------:R-:W-:-:S04]  /*49c0*/  ULOP3.LUT UR39, UR6, UR39, URZ, 0x3c, !UPT ;  /* 0x0000002706277292 */ /* 0x000fc8000f8e3c3f */
[----:B------:R-:W-:Y:S08]  /*49d0*/  @P2 BRA `(.L_x_9101) ;  /* 0x0000000000382947 */ /* 0x000ff00003800000 */
[----:B------:R-:W-:Y:S05]  /*49e0*/  @!P0 BRA `(.L_x_9102) ;  /* 0x0000000000048947 */ /* 0x000fea0003800000 */
[----:B------:R-:W-:Y:S01]  /*49f0*/  BPT.TRAP 0x1 ;  /* 0x000000040000795c */ /* 0x000fe20000300000 */
.L_x_9102:
        /* <DEDUP_REMOVED lines=9> */
.L_x_9103:
[----:B-1----:R-:W-:Y:S05]  /*4a90*/  @P1 BRA `(.L_x_9101) ;  /* 0x0000000000081947 */ /* 0x002fea0003800000 */
[----:B------:R-:W1:Y:S02]  /*4aa0*/  SYNCS.PHASECHK.TRANS64.TRYWAIT P1, [UR10+0x28830], R6 ;  /* 0x02883006ff0075a7 */ /* 0x000e64000802014a */
[----:B-1----:R-:W-:Y:S05]  /*4ab0*/  @!P1 BRA `(.L_x_9104) ;  /* 0x000000f400a89947 */ /* 0x002fea0003800000 */
.L_x_9101:
        /* <DEDUP_REMOVED lines=51> */
.L_x_9106:
[----:B------:R-:W-:Y:S01]  /*4df0*/  ULEA UR10, UR7, UR40, 0x3 ;  /* 0x00000028070a7291 */ /* 0x000fe2000f8e183f */
[----:B------:R-:W-:-:S05]  /*4e00*/  IMAD.U32 R6, RZ, RZ, UR6 ;  /* 0x00000006ff067e24 */ /* 0x000fca000f8e00ff */
[----:B------:R-:W-:-:S04]  /*4e10*/  SHF.L.U32 R6, R6, 0x1f, RZ ;  /* 0x0000001f06067819 */ /* 0x000fc800000006ff */
[----:B------:R0:W1:Y:S01]  /*4e20*/  SYNCS.PHASECHK.TRANS64.TRYWAIT P1, [UR10+0x28850], R6 ;  /* 0x02885006ff0075a7 */ /* 0x000062000802014a */
[----:B------:R-:W-:Y:S05]  /*4e30*/  @!P0 BRA `(.L_x_9107) ;  /* 0x0000000000048947 */ /* 0x000fea0003800000 */
[----:B------:R-:W-:Y:S01]  /*4e40*/  BPT.TRAP 0x1 ;  /* 0x000000040000795c */ /* 0x000fe20000300000 */
.L_x_9107:
[----:B-1----:R-:W-:Y:S05]  /*4e50*/  @P1 BRA `(.L_x_9105) ;  /* 0x0000000000081947 */ /* 0x002fea0003800000 */
[----:B------:R-:W1:Y:S02]  /*4e60*/  SYNCS.PHASECHK.TRANS64.TRYWAIT P1, [UR10+0x28850], R6 ;  /* 0x02885006ff0075a7 */ /* 0x000e64000802014a */
[----:B-1----:R-:W-:Y:S05]  /*4e70*/  @!P1 BRA `(.L_x_9108) ;  /* 0x000000f000d09947 */ /* 0x002fea0003800000 */
.L_x_9105:
        /* <DEDUP_REMOVED lines=51> */
.L_x_9109:
[----:B------:R-:W-:Y:S01]  /*51b0*/  UISETP.NE.AND UP0, UPT, UR52, URZ, UPT ;  /* 0x0000003f3400728c */ /* 0x000fe2000bf05270 */
[----:B------:R-:W-:Y:S01]  /*51c0*/  FMUL.FTZ R153, R37, UR41 ;  /* 0x0000002925997c20 */ /* 0x000fe20008410000 */
[----:B------:R-:W-:Y:S02]  /*51d0*/  VIADD R37, R17, UR43 ;  /* 0x0000002b11257c36 */ /* 0x000fe40008000000 */
[----:B0-----:R-:W-:Y:S01]  /*51e0*/  FMUL.FTZ R6, R27, UR41 ;  /* 0x000000291b067c20 */ /* 0x001fe20008410000 */
[----:B------:R-:W-:Y:S01]  /*51f0*/  FMUL.FTZ R161, R29, UR41 ;  /* 0x000000291da17c20 */ /* 0x000fe20008410000 */
[----:B------:R-:W-:Y:S01]  /*5200*/  FMUL.FTZ R7, R24, UR41 ;  /* 0x0000002918077c20 */ /* 0x000fe20008410000 */
[----:B------:R-:W-:Y:S01]  /*5210*/  PLOP3.LUT P1, PT, PT, PT, UP0, 0x80, 0x0 ;  /* 0x000000000000781c */ /* 0x000fe20003f2f008 */
[----:B------:R-:W-:Y:S01]  /*5220*/  IMAD.U32 R29, RZ, RZ, UR48 ;  /* 0x00000030ff1d7e24 */ /* 0x000fe2000f8e00ff */
[----:B------:R-:W-:Y:S01]  /*5230*/  PLOP3.LUT P2, PT, PT, PT, UP0, 0x80, 0x0 ;  /* 0x000000000000781c */ /* 0x000fe20003f4f008 */
[----:B------:R-:W-:Y:S01]  /*5240*/  FMUL.FTZ R21, R44, UR41 ;  /* 0x000000292c157c20 */ /* 0x000fe20008410000 */
[----:B------:R-:W-:Y:S01]  /*5250*/  FMUL.FTZ R13, R25, UR41 ;  /* 0x00000029190d7c20 */ /* 0x000fe20008410000 */
[----:B------:R-:W-:Y:S01]  /*5260*/  @UP0 ULDC UR6, c[0x0][0x44c] ;  /* 0x0001130000060ab9 */ /* 0x000fe20000000800 */
[----:B------:R-:W-:Y:S01]  /*5270*/  FMUL.FTZ R44, R50, UR41 ;  /* 0x00000029322c7c20 */ /* 0x000fe20008410000 */
[----:B------:R-:W0:Y:S01]  /*5280*/  MUFU.TANH R7, R7 ;  /* 0x0000000700077308 */ /* 0x000e220000002400 */
[----:B------:R-:W-:Y:S01]  /*5290*/  FMUL.FTZ R14, R28, UR41 ;  /* 0x000000291c0e7c20 */ /* 0x000fe20008410000 */
[----:B------:R-:W-:Y:S01]  /*52a0*/  FMUL.FTZ R155, R36, UR41 ;  /* 0x00000029249b7c20 */ /* 0x000fe20008410000 */
[----:B------:R-:W-:Y:S01]  /*52b0*/  FMUL.FTZ R159, R32, UR41 ;  /* 0x00000029209f7c20 */ /* 0x000fe20008410000 */
[----:B------:R-:W-:Y:S01]  /*52c0*/  FMUL.FTZ R157, R33, UR41 ;  /* 0x00000029219d7c20 */ /* 0x000fe20008410000 */
[----:B------:R-:W-:Y:S01]  /*52d0*/  FMUL.FTZ R15, R40, UR41 ;  /* 0x00000029280f7c20 */ /* 0x000fe20008410000 */
[----:B------:R-:W-:Y:S01]  /*52e0*/  @P1 IMAD.HI.U32 R27, R37, UR6, RZ ;  /* 0x00000006251b1c27 */ /* 0x000fe2000f8e00ff */
[----:B------:R-:W-:Y:S01]  /*52f0*/  @UP0 ULDC UR6, c[0x0][0x450] ;  /* 0x0001140000060ab9 */ /* 0x000fe20000000800 */
[----:B------:R-:W1:Y:S02]  /*5300*/  MUFU.TANH R13, R13 ;  /* 0x0000000d000d7308 */ /* 0x000e640000002400 */
[----:B------:R-:W-:Y:S01]  /*5310*/  FMUL.FTZ R20, R41, UR41 ;  /* 0x0000002929147c20 */ /* 0x000fe20008410000 */
[----:B------:R-:W-:Y:S01]  /*5320*/  FMUL.FTZ R24, R45, UR41 ;  /* 0x000000292d187c20 */ /* 0x000fe20008410000 */
[----:B------:R-:W-:Y:S01]  /*5330*/  @P2 SHF.R.U32.HI R37, RZ, UR6, R27 ;  /* 0x00000006ff252c19 */ /* 0x000fe2000801161b */
[----:B------:R-:W-:Y:S01]  /*5340*/  UMOV UR6, 0xffffff80 ;  /* 0xffffff8000067882 */ /* 0x000fe20000000000 */
[----:B------:R-:W-:Y:S01]  /*5350*/  FMUL.FTZ R25, R48, UR41 ;  /* 0x0000002930197c20 */ /* 0x000fe20008410000 */
[----:B------:R-:W-:Y:S01]  /*5360*/  UIMAD UR6, UR5, UR6, 0x1 ;  /* 0x00000001050674a4 */ /* 0x000fe2000f8e0206 */
[----:B------:R-:W-:Y:S01]  /*5370*/  FMUL.FTZ R8, R26, UR41 ;  /* 0x000000291a087c20 */ /* 0x000fe20008410000 */
[----:B------:R-:W2:Y:S01]  /*5380*/  SHFL.IDX PT, R27, R37, RZ, 0x1c1f ;  /* 0x001c1fff251b7589 */ /* 0x000ea200000e0000 */
[----:B------:R-:W3:Y:S01]  /*5390*/  MUFU.TANH R14, R14 ;  /* 0x0000000e000e7308 */ /* 0x000ee20000002400 */
[----:B------:R-:W-:Y:S01]  /*53a0*/  FMUL.FTZ R26, R49, UR41 ;  /* 0x00000029311a7c20 */ /* 0x000fe20008410000 */
[----:B------:R-:W-:Y:S01]  /*53b0*/  FMUL.FTZ R45, R51, UR41 ;  /* 0x00000029332d7c20 */ /* 0x000fe20008410000 */
[----:B------:R-:W-:Y:S01]  /*53c0*/  IADD3 R50, R29, UR6, -R16 ;  /* 0x000000061d327c10 */ /* 0x000fe2000fffe810 */
[----:B------:R-:W-:Y:S01]  /*53d0*/  FMUL.FTZ R51, R52, UR41 ;  /* 0x0000002934337c20 */ /* 0x000fe20008410000 */
[----:B------:R-:W-:Y:S01]  /*53e0*/  FMUL.FTZ R10, R30, UR41 ;  /* 0x000000291e0a7c20 */ /* 0x000fe20008410000 */
[----:B------:R-:W-:Y:S01]  /*53f0*/  FMUL.FTZ R30, R61, UR41 ;  /* 0x000000293d1e7c20 */ /* 0x000fe20008410000 */
[----:B------:R-:W-:Y:S01]  /*5400*/  IADD3 R50, R50, -UR50, RZ ;  /* 0x8000003232327c10 */ /* 0x000fe2000fffe0ff */
        /* <DEDUP_REMOVED lines=15> */
[----:B--2---:R-:W-:Y:S01]  /*5500*/  IMAD.IADD R36, R50, 0x1, R27 ;  /* 0x0000000132247824 */ /* 0x004fe200078e021b */
[----:B------:R-:W2:Y:S01]  /*5510*/  MUFU.TANH R157, R157 ;  /* 0x0000009d009d7308 */ /* 0x000ea20000002400 */
[----:B------:R-:W-:Y:S01]  /*5520*/  FMUL.FTZ R69, R69, UR41 ;  /* 0x0000002945457c20 */ /* 0x000fe20008410000 */
[----:B------:R-:W-:Y:S01]  /*5530*/  FMUL.FTZ R72, R72, UR41 ;  /* 0x0000002948487c20 */ /* 0x000fe20008410000 */
[----:B------:R-:W-:Y:S01]  /*5540*/  FMUL.FTZ R73, R73, UR41 ;  /* 0x0000002949497c20 */ /* 0x000fe20008410000 */
[----:B------:R-:W-:Y:S01]  /*5550*/  ISETP.GT.AND P1, PT, R36, RZ, PT ;  /* 0x000000ff2400720c */ /* 0x000fe20003f24270 */
[----:B------:R-:W-:Y:S01]  /*5560*/  FMUL.FTZ R76, R76, UR41 ;  /* 0x000000294c4c7c20 */ /* 0x000fe20008410000 */
[C---:B------:R-:W-:Y:S01]  /*5570*/  ISETP.GT.AND P2, PT, R36.reuse, 0x1, PT ;  /* 0x000000012400780c */ /* 0x040fe20003f44270 */
[----:B------:R-:W-:Y:S01]  /*5580*/  FMUL.FTZ R77, R77, UR41 ;  /* 0x000000294d4d7c20 */ /* 0x000fe20008410000 */
[----:B0-----:R-:W-:Y:S01]  /*5590*/  FSEL R163, R7, -INF , P1 ;  /* 0xff80000007a37808 */ /* 0x001fe20000800000 */
[----:B------:R-:W0:Y:S01]  /*55a0*/  MUFU.TANH R155, R155 ;  /* 0x0000009b009b7308 */ /* 0x000e220000002400 */
        /* <DEDUP_REMOVED lines=15> */
[----:B------:R-:W3:Y:S01]  /*56a0*/  MUFU.TANH R15, R15 ;  /* 0x0000000f000f7308 */ /* 0x000ee20000002400 */
        /* <DEDUP_REMOVED lines=10> */
[----:B--2---:R-:W-:Y:S01]  /*5750*/  FSEL R157, R157, -INF , P2 ;  /* 0xff8000009d9d7808 */ /* 0x004fe20001000000 */
[----:B------:R-:W-:Y:S01]  /*5760*/  UMOV UR10, UR59 ;  /* 0x0000003b000a7c82 */ /* 0x000fe20008000000 */
[----:B------:R-:W-:Y:S01]  /*5770*/  FMNMX.FTZ R28, R159, R28, !PT ;  /* 0x0000001c9f1c7209 */ /* 0x000fe20007810000 */
[----:B------:R-:W-:Y:S01]  /*5780*/  FMUL.FTZ R48, R58, UR41 ;  /* 0x000000293a307c20 */ /* 0x000fe20008410000 */
[----:B------:R-:W-:Y:S01]  /*5790*/  ISETP.GT.AND P2, PT, R36, 0x19, PT ;  /* 0x000000192400780c */ /* 0x000fe20003f44270 */
[----:B------:R-:W2:Y:S01]  /*57a0*/  MUFU.TANH R21, R21 ;  /* 0x0000001500157308 */ /* 0x000ea20000002400 */
[----:B0-----:R-:W-:Y:S01]  /*57b0*/  FSEL R155, R155, -INF , P1 ;  /* 0xff8000009b9b7808 */ /* 0x001fe20000800000 */
[----:B------:R-:W-:Y:S01]  /*57c0*/  FMUL.FTZ R66, R66, UR41 ;  /* 0x0000002942427c20 */ /* 0x000fe20008410000 */
[----:B------:R-:W-:Y:S01]  /*57d0*/  FMNMX.FTZ R28, R157, R28, !PT ;  /* 0x0000001c9d1c7209 */ /* 0x000fe20007810000 */
[----:B------:R-:W-:Y:S01]  /*57e0*/  FMUL.FTZ R67, R67, UR41 ;  /* 0x0000002943437c20 */ /* 0x000fe20008410000 */
[----:B------:R-:W-:Y:S01]  /*57f0*/  ISETP.GT.AND P1, PT, R36, 0x20, PT ;  /* 0x000000202400780c */ /* 0x000fe20003f24270 */
[----:B------:R-:W-:Y:S01]  /*5800*/  FMUL.FTZ R70, R70, UR41 ;  /* 0x0000002946467c20 */ /* 0x000fe20008410000 */
[----:B-1----:R-:W-:Y:S01]  /*5810*/  FSEL R153, R153, -INF , P2 ;  /* 0xff80000099997808 */ /* 0x002fe20001000000 */
[----:B------:R-:W0:Y:S01]  /*5820*/  MUFU.TANH R24, R24 ;  /* 0x0000001800187308 */ /* 0x000e220000002400 */
[----:B------:R-:W-:Y:S01]  /*5830*/  FMNMX.FTZ R28, R155, R28, !PT ;  /* 0x0000001c9b1c7209 */ /* 0x000fe20007810000 */
[----:B------:R-:W-:Y:S01]  /*5840*/  FMUL.FTZ R71, R71, UR41 ;  /* 0x0000002947477c20 */ /* 0x000fe20008410000 */
[----:B------:R-:W-:Y:S01]  /*5850*/  ISETP.GT.AND P2, PT, R36, 0x21, PT ;  /* 0x000000212400780c */ /* 0x000fe20003f44270 */
[----:B------:R-:W-:Y:S01]  /*5860*/  FMUL.FTZ R60, R83, UR41 ;  /* 0x00000029533c7c20 */ /* 0x000fe20008410000 */
[----:B---3--:R-:W-:Y:S01]  /*5870*/  FSEL R65, R15, -INF , P1 ;  /* 0xff8000000f417808 */ /* 0x008fe20000800000 */
[----:B------:R-:W-:Y:S01]  /*5880*/  FMUL.FTZ R58, R86, UR41 ;  /* 0x00000029563a7c20 */ /* 0x000fe20008410000 */
[----:B------:R-:W-:Y:S01]  /*5890*/  FMNMX.FTZ R28, R153, R28, !PT ;  /* 0x0000001c991c7209 */ /* 0x000fe20007810000 */
[----:B------:R-:W1:Y:S01]  /*58a0*/  MUFU.TANH R25, R25 ;  /* 0x0000001900197308 */ /* 0x000e620000002400 */
[----:B------:R-:W-:Y:S01]  /*58b0*/  ISETP.GT.AND P1, PT, R36, 0x28, PT ;  /* 0x000000282400780c */ /* 0x000fe20003f24270 */
[----:B------:R-:W-:Y:S01]  /*58c0*/  ULEA UR6, UR38, UR40, 0x3 ;  /* 0x0000002826067291 */ /* 0x000fe2000f8e183f */
[----:B----4-:R-:W-:-:S02]  /*58d0*/  FSEL R61, R20, -INF , P2 ;  /* 0xff800000143d7808 */ /* 0x010fc40001000000 */
[----:B------:R-:W-:Y:S01]  /*58e0*/  FMNMX.FTZ R28, R65, R28, !PT ;  /* 0x0000001c411c7209 */ /* 0x000fe20007810000 */
[----:B------:R-:W-:Y:S01]  /*58f0*/  UIADD3 UR6, UR6, 0x28840, URZ ;  /* 0x0002884006067890 */ /* 0x000fe2000fffe03f */
[C---:B------:R-:W-:Y:S01]  /*5900*/  ISETP.GT.AND P2, PT, R36.reuse, 0x29, PT ;  /* 0x000000292400780c */ /* 0x040fe20003f44270 */
[----:B------:R-:W3:Y:S01]  /*5910*/  MUFU.TANH R26, R26 ;  /* 0x0000001a001a7308 */ /* 0x000ee20000002400 */
[----:B--2---:R-:W-:Y:S01]  /*5920*/  FSEL R59, R21, -INF , P1 ;  /* 0xff800000153b7808 */ /* 0x004fe20000800000 */
[----:B------:R-:W-:Y:S01]  /*5930*/  UPRMT UR6, UR55, 0x654, UR6 ;  /* 0x0000065437067896 */ /* 0x000fe20008000006 */
[----:B------:R-:W-:Y:S02]  /*5940*/  FMNMX.FTZ R28, R61, R28, !PT ;  /* 0x0000001c3d1c7209 */ /* 0x000fe40007810000 */
[----:B------:R-:W-:Y:S02]  /*5950*/  ISETP.GT.AND P1, PT, R36, 0x30, PT ;  /* 0x000000302400780c */ /* 0x000fe40003f24270 */
[----:B0-----:R-:W-:Y:S01]  /*5960*/  FSEL R57, R24, -INF , P2 ;  /* 0xff80000018397808 */ /* 0x001fe20001000000 */
[----:B------:R-:W0:Y:S01]  /*5970*/  MUFU.TANH R51, R51 ;  /* 0x0000003300337308 */ /* 0x000e220000002400 */
[----:B------:R-:W-:-:S02]  /*5980*/  FMNMX.FTZ R28, R59, R28, !PT ;  /* 0x0000001c3b1c7209 */ /* 0x000fc40007810000 */
[C---:B------:R-:W-:Y:S01]  /*5990*/  ISETP.GT.AND P2, PT, R36.reuse, 0x31, PT ;  /* 0x000000312400780c */ /* 0x040fe20003f44270 */
[----:B------:R-:W-:Y:S01]  /*59a0*/  SYNCS.ARRIVE.TRANS64.RED.A1T0 RZ, [UR6], RZ ;  /* 0x000000ffffff79a7 */ /* 0x000fe20008100406 */
[----:B-1----:R-:W-:Y:S02]  /*59b0*/  FSEL R55, R25, -INF , P1 ;  /* 0xff80000019377808 */ /* 0x002fe40000800000 */
[----:B------:R-:W-:Y:S01]  /*59c0*/  FMNMX.FTZ R28, R57, R28, !PT ;  /* 0x0000001c391c7209 */ /* 0x000fe20007810000 */
[----:B------:R-:W1:Y:S01]  /*59d0*/  MUFU.TANH R34, R34 ;  /* 0x0000002200227308 */ /* 0x000e620000002400 */
[----:B------:R-:W-:Y:S02]  /*59e0*/  ISETP.GT.AND P1, PT, R36, 0x38, PT ;  /* 0x000000382400780c */ /* 0x000fe40003f24270 */
[----:B---3--:R-:W-:Y:S02]  /*59f0*/  FSEL R53, R26, -INF , P2 ;  /* 0xff8000001a357808 */ /* 0x008fe40001000000 */
[----:B------:R-:W-:-:S02]  /*5a00*/  FMNMX.FTZ R28, R55, R28, !PT ;  /* 0x0000001c371c7209 */ /* 0x000fc40007810000 */
[C---:B------:R-:W-:Y:S01]  /*5a10*/  ISETP.GT.AND P2, PT, R36.reuse, 0x39, PT ;  /* 0x000000392400780c */ /* 0x040fe20003f44270 */
[----:B------:R-:W2:Y:S01]  /*5a20*/  MUFU.TANH R35, R35 ;  /* 0x0000002300237308 */ /* 0x000ea20000002400 */
[----:B0-----:R-:W-:Y:S02]  /*5a30*/  FSEL R51, R51, -INF , P1 ;  /* 0xff80000033337808 */ /* 0x001fe40000800000 */
[----:B------:R-:W-:Y:S02]  /*5a40*/  FMNMX.FTZ R28, R53, R28, !PT ;  /* 0x0000001c351c7209 */ /* 0x000fe40007810000 */
[----:B------:R-:W-:-:S03]  /*5a50*/  ISETP.GT.AND P1, PT, R36, 0x40, PT ;  /* 0x000000402400780c */ /* 0x000fc60003f24270 */
[----:B------:R-:W0:Y:S01]  /*5a60*/  MUFU.TANH R33, R33 ;  /* 0x0000002100217308 */ /* 0x000e220000002400 */
[----:B-1----:R-:W-:Y:S02]  /*5a70*/  FSEL R34, R34, -INF , P2 ;  /* 0xff80000022227808 */ /* 0x002fe40001000000 */
[----:B------:R-:W-:-:S05]  /*5a80*/  ISETP.GT.AND P2, PT, R36, 0x41, PT ;  /* 0x000000412400780c */ /* 0x000fca0003f44270 */
[----:B------:R-:W1:Y:S01]  /*5a90*/  MUFU.TANH R32, R32 ;  /* 0x0000002000207308 */ /* 0x000e620000002400 */
[----:B--2---:R-:W-:Y:S02]  /*5aa0*/  FSEL R35, R35, -INF , P1 ;  /* 0xff80000023237808 */ /* 0x004fe40000800000 */
[----:B------:R-:W-:-:S05]  /*5ab0*/  ISETP.GT.AND P1, PT, R36, 0x48, PT ;  /* 0x000000482400780c */ /* 0x000fca0003f24270 */
[----:B------:R-:W2:Y:S01]  /*5ac0*/  MUFU.TANH R30, R30 ;  /* 0x0000001e001e7308 */ /* 0x000ea20000002400 */
[----:B0-----:R-:W-:Y:S02]  /*5ad0*/  FSEL R33, R33, -INF , P2 ;  /* 0xff80000021217808 */ /* 0x001fe40001000000 */
[----:B------:R-:W-:-:S05]  /*5ae0*/  ISETP.GT.AND P2, PT, R36, 0x49, PT ;  /* 0x000000492400780c */ /* 0x000fca0003f44270 */
[----:B------:R0:W3:Y:S01]  /*5af0*/  MUFU.TANH R13, R7 ;  /* 0x00000007000d7308 */ /* 0x0000e20000002400 */
[----:B-1----:R-:W-:Y:S02]  /*5b00*/  FSEL R32, R32, -INF , P1 ;  /* 0xff80000020207808 */ /* 0x002fe40000800000 */
[----:B------:R-:W-:-:S05]  /*5b10*/  ISETP.GT.AND P1, PT, R36, 0x50, PT ;  /* 0x000000502400780c */ /* 0x000fca0003f24270 */
[----:B------:R-:W1:Y:S01]  /*5b20*/  MUFU.TANH R31, R64 ;  /* 0x00000040001f7308 */ /* 0x000e620000002400 */
[----:B0-----:R-:W-:Y:S02]  /*5b30*/  FMNMX.FTZ R7, R51, R28, !PT ;  /* 0x0000001c33077209 */ /* 0x001fe40007810000 */
[----:B--2---:R-:W-:Y:S02]  /*5b40*/  FSEL R30, R30, -INF , P2 ;  /* 0xff8000001e1e7808 */ /* 0x004fe40001000000 */
[----:B------:R-:W-:Y:S02]  /*5b50*/  FMNMX.FTZ R14, R34, R7, !PT ;  /* 0x00000007220e7209 */ /* 0x000fe40007810000 */
[----:B------:R-:W-:Y:S01]  /*5b60*/  ISETP.GT.AND P2, PT, R36, 0x51, PT ;  /* 0x000000512400780c */ /* 0x000fe20003f44270 */
[----:B------:R0:W2:Y:S01]  /*5b70*/  MUFU.TANH R29, R68 ;  /* 0x00000044001d7308 */ /* 0x0000a20000002400 */
[----:B------:R-:W-:Y:S02]  /*5b80*/  FMNMX.FTZ R14, R35, R14, !PT ;  /* 0x0000000e230e7209 */ /* 0x000fe40007810000 */
[----:B---3--:R-:W-:-:S02]  /*5b90*/  FSEL R28, R13, -INF , P2 ;  /* 0xff8000000d1c7808 */ /* 0x008fc40001000000 */
[----:B------:R-:W-:Y:S02]  /*5ba0*/  FMNMX.FTZ R7, R33, R14, !PT ;  /* 0x0000000e21077209 */ /* 0x000fe40007810000 */
[----:B------:R-:W-:Y:S01]  /*5bb0*/  ISETP.GT.AND P2, PT, R36, 0x59, PT ;  /* 0x000000592400780c */ /* 0x000fe20003f44270 */
[----:B------:R-:W3:Y:S01]  /*5bc0*/  MUFU.TANH R69, R69 ;  /* 0x0000004500457308 */ /* 0x000ee20000002400 */
[----:B------:R-:W-:Y:S01]  /*5bd0*/  FMNMX.FTZ R7, R32, R7, !PT ;  /* 0x0000000720077209 */ /* 0x000fe20007810000 */
[----:B0-----:R-:W-:Y:S01]  /*5be0*/  FMUL.FTZ R68, R62, UR41 ;  /* 0x000000293e447c20 */ /* 0x001fe20008410000 */
[----:B-1----:R-:W-:Y:S01]  /*5bf0*/  FSEL R31, R31, -INF , P1 ;  /* 0xff8000001f1f7808 */ /* 0x002fe20000800000 */
[----:B------:R-:W-:Y:S01]  /*5c00*/  FMUL.FTZ R62, R87, UR41 ;  /* 0x00000029573e7c20 */ /* 0x000fe20008410000 */
[----:B------:R-:W-:Y:S02]  /*5c10*/  FMNMX.FTZ R14, R30, R7, !PT ;  /* 0x000000071e0e7209 */ /* 0x000fe40007810000 */
[----:B------:R-:W-:Y:S01]  /*5c20*/  ISETP.GT.AND P1, PT, R36, 0x58, PT ;  /* 0x000000582400780c */ /* 0x000fe20003f24270 */
[----:B------:R0:W1:Y:S01]  /*5c30*/  MUFU.TANH R27, R72 ;  /* 0x00000048001b7308 */ /* 0x0000620000002400 */
[----:B------:R-:W-:-:S02]  /*5c40*/  FMNMX.FTZ R7, R31, R14, !PT ;  /* 0x0000000e1f077209 */ /* 0x000fc40007810000 */
[----:B--2---:R-:W-:Y:S02]  /*5c50*/  FSEL R29, R29, -INF , P1 ;  /* 0xff8000001d1d7808 */ /* 0x004fe40000800000 */
[----:B------:R-:W-:Y:S02]  /*5c60*/  FMNMX.FTZ R14, R28, R7, !PT ;  /* 0x000000071c0e7209 */ /* 0x000fe40007810000 */
[----:B------:R-:W-:Y:S01]  /*5c70*/  ISETP.GT.AND P1, PT, R36, 0x60, PT ;  /* 0x000000602400780c */ /* 0x000fe20003f24270 */
[----:B------:R2:W4:Y:S01]  /*5c80*/  MUFU.TANH R24, R73 ;  /* 0x0000004900187308 */ /* 0x0005220000002400 */
[----:B---3--:R-:W-:Y:S01]  /*5c90*/  FSEL R26, R69, -INF , P2 ;  /* 0xff800000451a7808 */ /* 0x008fe20001000000 */
[----:B------:R-:W-:Y:S01]  /*5ca0*/  FMUL.FTZ R69, R63, UR41 ;  /* 0x000000293f457c20 */ /* 0x000fe20008410000 */
[----:B------:R-:W-:Y:S01]  /*5cb0*/  FMNMX.FTZ R7, R29, R14, !PT ;  /* 0x0000000e1d077209 */ /* 0x000fe20007810000 */
[----:B0-----:R-:W-:Y:S01]  /*5cc0*/  FMUL.FTZ R72, R74, UR41 ;  /* 0x000000294a487c20 */ /* 0x001fe20008410000 */
[----:B------:R-:W-:Y:S01]  /*5cd0*/  ISETP.GT.AND P2, PT, R36, 0x61, PT ;  /* 0x000000612400780c */ /* 0x000fe20003f44270 */
[----:B------:R-:W-:Y:S01]  /*5ce0*/  FMUL.FTZ R74, R78, UR41 ;  /* 0x000000294e4a7c20 */ /* 0x000fe20008410000 */
[----:B------:R-:W-:Y:S01]  /*5cf0*/  FMNMX.FTZ R14, R26, R7, !PT ;  /* 0x000000071a0e7209 */ /* 0x000fe20007810000 */
[----:B------:R-:W0:Y:S01]  /*5d00*/  MUFU.TANH R25, R76 ;  /* 0x0000004c00197308 */ /* 0x000e220000002400 */
[----:B-1----:R-:W-:Y:S01]  /*5d10*/  FSEL R27, R27, -INF , P1 ;  /* 0xff8000001b1b7808 */ /* 0x002fe20000800000 */
[----:B--2---:R-:W-:Y:S01]  /*5d20*/  FMUL.FTZ R73, R75, UR41 ;  /* 0x000000294b497c20 */ /* 0x004fe20008410000 */
[----:B------:R-:W-:Y:S01]  /*5d30*/  ISETP.GT.AND P1, PT, R36, 0x68, PT ;  /* 0x000000682400780c */ /* 0x000fe20003f24270 */
[----:B------:R-:W-:Y:S01]  /*5d40*/  FMUL.FTZ R75, R79, UR41 ;  /* 0x000000294f4b7c20 */ /* 0x000fe20008410000 */
[----:B------:R-:W-:Y:S01]  /*5d50*/  FMNMX.FTZ R7, R27, R14, !PT ;  /* 0x0000000e1b077209 */ /* 0x000fe20007810000 */
[----:B------:R-:W-:-:S02]  /*5d60*/  FMUL.FTZ R63, R82, UR41 ;  /* 0x00000029523f7c20 */ /* 0x000fc40008410000 */
[----:B------:R1:W2:Y:S01]  /*5d70*/  MUFU.TANH R20, R77 ;  /* 0x0000004d00147308 */ /* 0x0002a20000002400 */
[----:B----4-:R-:W-:Y:S02]  /*5d80*/  FSEL R24, R24, -INF , P2 ;  /* 0xff80000018187808 */ /* 0x010fe40001000000 */
[----:B------:R-:W-:Y:S02]  /*5d90*/  ISETP.GT.AND P2, PT, R36, 0x69, PT ;  /* 0x000000692400780c */ /* 0x000fe40003f44270 */
[----:B------:R-:W-:-:S03]  /*5da0*/  FMNMX.FTZ R14, R24, R7, !PT ;  /* 0x00000007180e7209 */ /* 0x000fc60007810000 */
[----:B------:R-:W3:Y:S01]  /*5db0*/  MUFU.TANH R21, R80 ;  /* 0x0000005000157308 */ /* 0x000ee20000002400 */
[----:B0-----:R-:W-:Y:S01]  /*5dc0*/  FSEL R25, R25, -INF , P1 ;  /* 0xff80000019197808 */ /* 0x001fe20000800000 */
[----:B-1----:R-:W0:Y:S01]  /*5dd0*/  SHFL.IDX PT, R77, R37, 0x1, 0x1c1f ;  /* 0x003c1f00254d7f89 */ /* 0x002e2200000e0000 */
[----:B------:R-:W-:Y:S02]  /*5de0*/  ISETP.GT.AND P1, PT, R36, 0x70, PT ;  /* 0x000000702400780c */ /* 0x000fe40003f24270 */
[----:B------:R-:W-:-:S03]  /*5df0*/  FMNMX.FTZ R7, R25, R14, !PT ;  /* 0x0000000e19077209 */ /* 0x000fc60007810000 */
[----:B------:R-:W1:Y:S01]  /*5e00*/  MUFU.TANH R15, R81 ;  /* 0x00000051000f7308 */ /* 0x000e620000002400 */
[----:B--2---:R-:W-:Y:S02]  /*5e10*/  FSEL R20, R20, -INF , P2 ;  /* 0xff80000014147808 */ /* 0x004fe40001000000 */
[----:B------:R-:W-:Y:S02]  /*5e20*/  ISETP.GT.AND P2, PT, R36, 0x71, PT ;  /* 0x000000712400780c */ /* 0x000fe40003f44270 */
[----:B------:R-:W-:-:S03]  /*5e30*/  FMNMX.FTZ R14, R20, R7, !PT ;  /* 0x00000007140e7209 */ /* 0x000fc60007810000 */
[----:B------:R-:W2:Y:S01]  /*5e40*/  MUFU.TANH R84, R84 ;  /* 0x0000005400547308 */ /* 0x000ea20000002400 */
[----:B---3--:R-:W-:Y:S02]  /*5e50*/  FSEL R21, R21, -INF , P1 ;  /* 0xff80000015157808 */ /* 0x008fe40000800000 */
[----:B------:R-:W-:Y:S02]  /*5e60*/  ISETP.GT.AND P1, PT, R36, 0x78, PT ;  /* 0x000000782400780c */ /* 0x000fe40003f24270 */
[----:B------:R-:W-:-:S03]  /*5e70*/  FMNMX.FTZ R52, R21, R14, !PT ;  /* 0x0000000e15347209 */ /* 0x000fc60007810000 */
[----:B------:R-:W3:Y:S01]  /*5e80*/  MUFU.TANH R13, R85 ;  /* 0x00000055000d7308 */ /* 0x000ee20000002400 */
[----:B-1----:R-:W-:Y:S01]  /*5e90*/  FSEL R15, R15, -INF , P2 ;  /* 0xff8000000f0f7808 */ /* 0x002fe20001000000 */
[----:B0-----:R-:W-:Y:S01]  /*5ea0*/  IMAD.IADD R76, R50, 0x1, R77 ;  /* 0x00000001324c7824 */ /* 0x001fe200078e024d */
[----:B------:R-:W-:Y:S02]  /*5eb0*/  ISETP.GT.AND P2, PT, R36, 0x79, PT ;  /* 0x000000792400780c */ /* 0x000fe40003f44270 */
[----:B------:R-:W-:Y:S02]  /*5ec0*/  FMNMX.FTZ R7, R15, R52, !PT ;  /* 0x000000340f077209 */ /* 0x000fe40007810000 */
[----:B------:R-:W-:Y:S01]  /*5ed0*/  ISETP.GT.AND P3, PT, R76, 0x1, PT ;  /* 0x000000014c00780c */ /* 0x000fe20003f64270 */
[----:B------:R-:W0:Y:S01]  /*5ee0*/  MUFU.TANH R8, R8 ;  /* 0x0000000800087308 */ /* 0x000e220000002400 */
[----:B--2---:R-:W-:-:S04]  /*5ef0*/  FSEL R14, R84, -INF , P1 ;  /* 0xff800000540e7808 */ /* 0x004fc80000800000 */
[----:B------:R-:W-:-:S03]  /*5f00*/  FMNMX.FTZ R36, R14, R7, !PT ;  /* 0x000000070e247209 */ /* 0x000fc60007810000 */
[----:B------:R-:W1:Y:S01]  /*5f10*/  MUFU.TANH R6, R6 ;  /* 0x0000000600067308 */ /* 0x000e620000002400 */
[----:B---3--:R-:W-:Y:S02]  /*5f20*/  FSEL R13, R13, -INF , P2 ;  /* 0xff8000000d0d7808 */ /* 0x008fe40001000000 */
[----:B------:R-:W-:Y:S02]  /*5f30*/  ISETP.GT.AND P2, PT, R76, RZ, PT ;  /* 0x000000ff4c00720c */ /* 0x000fe40003f44270 */
[----:B------:R-:W-:-:S03]  /*5f40*/  FMNMX.FTZ R36, R13, R36, !PT ;  /* 0x000000240d247209 */ /* 0x000fc60007810000 */
[----:B------:R-:W2:Y:S01]  /*5f50*/  MUFU.TANH R10, R10 ;  /* 0x0000000a000a7308 */ /* 0x000ea20000002400 */
[----:B0-----:R-:W-:Y:S01]  /*5f60*/  FSEL R8, R8, -INF , P2 ;  /* 0xff80000008087808 */ /* 0x001fe20001000000 */
[----:B------:R-:W0:Y:S01]  /*5f70*/  SHFL.BFLY PT, R7, R36, 0x2, 0x1f ;  /* 0x0c401f0024077f89 */ /* 0x000e2200000e0000 */
[----:B------:R-:W-:Y:S02]  /*5f80*/  ISETP.GT.AND P2, PT, R76, 0x8, PT ;  /* 0x000000084c00780c */ /* 0x000fe40003f44270 */
[----:B------:R-:W-:-:S03]  /*5f90*/  FMNMX.FTZ R77, R8, R5, !PT ;  /* 0x00000005084d7209 */ /* 0x000fc60007810000 */
[----:B------:R-:W-:Y:S01]  /*5fa0*/  MUFU.TANH R9, R9 ;  /* 0x0000000900097308 */ /* 0x000fe20000002400 */
[----:B-1----:R-:W-:Y:S02]  /*5fb0*/  FSEL R50, R6, -INF , P3 ;  /* 0xff80000006327808 */ /* 0x002fe40001800000 */
[----:B------:R-:W-:Y:S02]  /*5fc0*/  ISETP.GT.AND P3, PT, R76, 0x9, PT ;  /* 0x000000094c00780c */ /* 0x000fe40003f64270 */
[----:B------:R-:W-:-:S03]  /*5fd0*/  FMNMX.FTZ R77, R50, R77, !PT ;  /* 0x0000004d324d7209 */ /* 0x000fc60007810000 */
[----:B------:R-:W1:Y:S01]  /*5fe0*/  MUFU.TANH R12, R12 ;  /* 0x0000000c000c7308 */ /* 0x000e620000002400 */
[----:B--2---:R-:W-:Y:S02]  /*5ff0*/  FSEL R10, R10, -INF , P2 ;  /* 0xff8000000a0a7808 */ /* 0x004fe40001000000 */
[----:B------:R-:W-:Y:S02]  /*6000*/  ISETP.GT.AND P2, PT, R76, 0x10, PT ;  /* 0x000000104c00780c */ /* 0x000fe40003f44270 */
[----:B------:R-:W-:-:S03]  /*6010*/  FMNMX.FTZ R77, R10, R77, !PT ;  /* 0x0000004d0a4d7209 */ /* 0x000fc60007810000 */
[----:B------:R-:W-:Y:S01]  /*6020*/  MUFU.TANH R11, R11 ;  /* 0x0000000b000b7308 */ /* 0x000fe20000002400 */
[----:B0-----:R-:W-:-:S05]  /*6030*/  FMNMX.FTZ R52, R36, R7, !PT ;  /* 0x0000000724347209 */ /* 0x001fca0007810000 */
[----:B------:R-:W0:Y:S02]  /*6040*/  SHFL.BFLY PT, R7, R52, 0x1, 0x1f ;  /* 0x0c201f0034077f89 */ /* 0x000e2400000e0000 */
[----:B------:R-:W2:Y:S01]  /*6050*/  MUFU.TANH R38, R38 ;  /* 0x0000002600267308 */ /* 0x000ea20000002400 */
[----:B-1----:R-:W-:Y:S02]  /*6060*/  FSEL R12, R12, -INF , P2 ;  /* 0xff8000000c0c7808 */ /* 0x002fe40001000000 */
[----:B------:R-:W-:-:S05]  /*6070*/  ISETP.GT.AND P2, PT, R76, 0x18, PT ;  /* 0x000000184c00780c */ /* 0x000fca0003f44270 */
[----:B------:R-:W1:Y:S08]  /*6080*/  MUFU.TANH R39, R39 ;  /* 0x0000002700277308 */ /* 0x000e700000002400 */
[----:B------:R-:W3:Y:S01]  /*6090*/  MUFU.TANH R40, R40 ;  /* 0x0000002800287308 */ /* 0x000ee20000002400 */
[----:B--2---:R-:W-:Y:S02]  /*60a0*/  FSEL R38, R38, -INF , P2 ;  /* 0xff80000026267808 */ /* 0x004fe40001000000 */
[----:B------:R-:W-:-:S02]  /*60b0*/  ISETP.GT.AND P2, PT, R76, 0x20, PT ;  /* 0x000000204c00780c */ /* 0x000fc40003f44270 */
[----:B0-----:R-:W-:-:S03]  /*60c0*/  FMNMX.FTZ R7, R52, R7, !PT ;  /* 0x0000000734077209 */ /* 0x001fc60007810000 */
[----:B------:R-:W0:Y:S01]  /*60d0*/  MUFU.TANH R41, R41 ;  /* 0x0000002900297308 */ /* 0x000e220000002400 */
[----:B------:R-:W-:Y:S02]  /*60e0*/  FSEL R52, R9, -INF , P3 ;  /* 0xff80000009347808 */ /* 0x000fe40001800000 */
[----:B------:R-:W-:Y:S01]  /*60f0*/  ISETP.GT.AND P3, PT, R76, 0x11, PT ;  /* 0x000000114c00780c */ /* 0x000fe20003f64270 */
[----:B------:R-:W-:Y:S01]  /*6100*/  FMUL.FTZ R36, R7, UR10 ;  /* 0x0000000a07247c20 */ /* 0x000fe20008410000 */
[----:B------:R-:W-:Y:S02]  /*6110*/  FMNMX.FTZ R77, R52, R77, !PT ;  /* 0x0000004d344d7209 */ /* 0x000fe40007810000 */
[----:B------:R-:W-:Y:S01]  /*6120*/  FSEL R54, R11, -INF , P3 ;  /* 0xff8000000b367808 */ /* 0x000fe20001800000 */
[----:B------:R-:W2:Y:S01]  /*6130*/  MUFU.TANH R42, R42 ;  /* 0x0000002a002a7308 */ /* 0x000ea20000002400 */
[----:B------:R-:W-:Y:S02]  /*6140*/  FMNMX.FTZ R77, R12, R77, !PT ;  /* 0x0000004d0c4d7209 */ /* 0x000fe40007810000 */
[----:B------:R-:W-:-:S02]  /*6150*/  ISETP.GT.AND P3, PT, R76, 0x19, PT ;  /* 0x000000194c00780c */ /* 0x000fc40003f64270 */
[----:B------:R-:W-:Y:S02]  /*6160*/  FMNMX.FTZ R77, R54, R77, !PT ;  /* 0x0000004d364d7209 */ /* 0x000fe40007810000 */
[----:B-1----:R-:W-:Y:S01]  /*6170*/  FSEL R56, R39, -INF , P3 ;  /* 0xff80000027387808 */ /* 0x002fe20001800000 */
[----:B------:R-:W1:Y:S01]  /*6180*/  MUFU.TANH R43, R43 ;  /* 0x0000002b002b7308 */ /* 0x000e620000002400 */
[----:B------:R-:W-:Y:S02]  /*6190*/  FMNMX.FTZ R77, R38, R77, !PT ;  /* 0x0000004d264d7209 */ /* 0x000fe40007810000 */
[----:B------:R-:W-:Y:S02]  /*61a0*/  ISETP.GT.AND P3, PT, R76, 0x21, PT ;  /* 0x000000214c00780c */ /* 0x000fe40003f64270 */
[----:B---3--:R-:W-:Y:S02]  /*61b0*/  FSEL R40, R40, -INF , P2 ;  /* 0xff80000028287808 */ /* 0x008fe40001000000 */
[----:B------:R-:W-:Y:S01]  /*61c0*/  FMNMX.FTZ R77, R56, R77, !PT ;  /* 0x0000004d384d7209 */ /* 0x000fe20007810000 */
[----:B------:R-:W3:Y:S01]  /*61d0*/  MUFU.TANH R44, R44 ;  /* 0x0000002c002c7308 */ /* 0x000ee20000002400 */
[----:B------:R-:W-:-:S02]  /*61e0*/  ISETP.GT.AND P2, PT, R76, 0x28, PT ;  /* 0x000000284c00780c */ /* 0x000fc40003f44270 */
[----:B0-----:R-:W-:Y:S02]  /*61f0*/  FSEL R64, R41, -INF , P3 ;  /* 0xff80000029407808 */ /* 0x001fe40001800000 */
[----:B------:R-:W-:Y:S02]  /*6200*/  FMNMX.FTZ R77, R40, R77, !PT ;  /* 0x0000004d284d7209 */ /* 0x000fe40007810000 */
[----:B------:R-:W-:Y:S01]  /*6210*/  ISETP.GT.AND P3, PT, R76, 0x29, PT ;  /* 0x000000294c00780c */ /* 0x000fe20003f64270 */
[----:B------:R-:W0:Y:S01]  /*6220*/  MUFU.TANH R45, R45 ;  /* 0x0000002d002d7308 */ /* 0x000e220000002400 */
[----:B--2---:R-:W-:Y:S02]  /*6230*/  FSEL R42, R42, -INF , P2 ;  /* 0xff8000002a2a7808 */ /* 0x004fe40001000000 */
[----:B------:R-:W-:Y:S02]  /*6240*/  FMNMX.FTZ R77, R64, R77, !PT ;  /* 0x0000004d404d7209 */ /* 0x000fe40007810000 */
[----:B------:R-:W-:-:S02]  /*6250*/  FSETP.NEU.FTZ.AND P1, PT, R7, -INF , PT ;  /* 0xff8000000700780b */ /* 0x000fc40003f3d000 */
[----:B------:R-:W-:Y:S01]  /*6260*/  ISETP.GT.AND P2, PT, R76, 0x30, PT ;  /* 0x000000304c00780c */ /* 0x000fe20003f44270 */
[----:B------:R-:W2:Y:S01]  /*6270*/  MUFU.TANH R46, R46 ;  /* 0x0000002e002e7308 */ /* 0x000ea20000002400 */
[----:B-1----:R-:W-:Y:S02]  /*6280*/  FSEL R43, R43, -INF , P3 ;  /* 0xff8000002b2b7808 */ /* 0x002fe40001800000 */
[----:B------:R-:W-:Y:S02]  /*6290*/  FMNMX.FTZ R6, R42, R77, !PT ;  /* 0x0000004d2a067209 */ /* 0x000fe40007810000 */
[----:B------:R-:W-:Y:S02]  /*62a0*/  FSEL R36, R36, RZ, P1 ;  /* 0x000000ff24247208 */ /* 0x000fe40000800000 */
[----:B------:R-:W-:Y:S01]  /*62b0*/  ISETP.GT.AND P3, PT, R76, 0x31, PT ;  /* 0x000000314c00780c */ /* 0x000fe20003f64270 */
[----:B------:R-:W1:Y:S01]  /*62c0*/  MUFU.TANH R47, R47 ;  /* 0x0000002f002f7308 */ /* 0x000e620000002400 */
[----:B---3--:R-:W-:Y:S01]  /*62d0*/  FSEL R44, R44, -INF , P2 ;  /* 0xff8000002c2c7808 */ /* 0x008fe20001000000 */
[--C-:B------:R-:W-:Y:S01]  /*62e0*/  FFMA.FTZ R172, R65, UR10, -R36.reuse ;  /* 0x0000000a41ac7c23 */ /* 0x100fe20008010824 */
[----:B------:R-:W-:Y:S01]  /*62f0*/  FMNMX.FTZ R41, R43, R6, !PT ;  /* 0x000000062b297209 */ /* 0x000fe20007810000 */
[--C-:B------:R-:W-:Y:S01]  /*6300*/  FFMA.FTZ R174, R59, UR10, -R36.reuse ;  /* 0x0000000a3bae7c23 */ /* 0x100fe20008010824 */
[----:B------:R-:W-:Y:S01]  /*6310*/  ISETP.GT.AND P2, PT, R76, 0x38, PT ;  /* 0x000000384c00780c */ /* 0x000fe20003f44270 */
[--C-:B------:R-:W-:Y:S01]  /*6320*/  FFMA.FTZ R168, R55, UR10, -R36.reuse ;  /* 0x0000000a37a87c23 */ /* 0x100fe20008010824 */
[----:B0-----:R-:W-:Y:S01]  /*6330*/  FSEL R65, R45, -INF , P3 ;  /* 0xff8000002d417808 */ /* 0x001fe20001800000 */
        /* <DEDUP_REMOVED lines=17> */
[----:B0-----:R-:W-:Y:S01]  /*6450*/  FSEL R48, R48, -INF , P2 ;  /* 0xff80000030307808 */ /* 0x001fe20001000000 */
[--C-:B------:R-:W-:Y:S01]  /*6460*/  FFMA.FTZ R160, R31, UR10, -R36.reuse ;  /* 0x0000000a1fa07c23 */ /* 0x100fe20008010824 */
[----:B------:R-:W-:Y:S01]  /*6470*/  FMNMX.FTZ R45, R61, R6, !PT ;  /* 0x000000063d2d7209 */ /* 0x000fe20007810000 */
[--C-:B------:R-:W-:Y:S01]  /*6480*/  FFMA.FTZ R31, R28, UR10, -R36.reuse ;  /* 0x0000000a1c1f7c23 */ /* 0x100fe20008010824 */
[----:B------:R-:W-:Y:S01]  /*6490*/  ISETP.GT.AND P2, PT, R76, 0x48, PT ;  /* 0x000000484c00780c */ /* 0x000fe20003f44270 */
[--C-:B------:R-:W-:Y:S01]  /*64a0*/  FFMA.FTZ R163, R163, UR10, -R36.reuse ;  /* 0x0000000aa3a37c23 */ /* 0x100fe20008010824 */
[----:B------:R-:W-:Y:S01]  /*64b0*/  FMNMX.FTZ R6, R48, R45, !PT ;  /* 0x0000002d30067209 */ /* 0x000fe20007810000 */
[----:B------:R-:W0:Y:S01]  /*64c0*/  MUFU.TANH R69, R69 ;  /* 0x0000004500457308 */ /* 0x000e220000002400 */
[----:B--2---:R-:W-:Y:S01]  /*64d0*/  FSEL R49, R49, -INF , P3 ;  /* 0xff80000031317808 */ /* 0x004fe20001800000 */
[--C-:B------:R-:W-:Y:S01]  /*64e0*/  FFMA.FTZ R45, R57, UR10, -R36.reuse ;  /* 0x0000000a392d7c23 */ /* 0x100fe20008010824 */
[----:B------:R-:W-:Y:S01]  /*64f0*/  ISETP.GT.AND P3, PT, R76, 0x49, PT ;  /* 0x000000494c00780c */ /* 0x000fe20003f64270 */
[--C-:B------:R-:W-:Y:S01]  /*6500*/  FFMA.FTZ R180, R165, UR10, -R36.reuse ;  /* 0x0000000aa5b47c23 */ /* 0x100fe20008010824 */
[----:B------:R-:W-:Y:S01]  /*6510*/  FMNMX.FTZ R6, R49, R6, !PT ;  /* 0x0000000631067209 */ /* 0x000fe20007810000 */
[--C-:B------:R-:W-:Y:S01]  /*6520*/  FFMA.FTZ R182, R167, UR10, -R36.reuse ;  /* 0x0000000aa7b67c23 */ /* 0x100fe20008010824 */
[--C-:B------:R-:W-:Y:S01]  /*6530*/  FFMA.FTZ R161, R161, UR10, -R36.reuse ;  /* 0x0000000aa1a17c23 */ /* 0x100fe20008010824 */
[----:B------:R-:W2:Y:S01]  /*6540*/  MUFU.TANH R66, R66 ;  /* 0x0000004200427308 */ /* 0x000ea20000002400 */
[----:B-1----:R-:W-:Y:S01]  /*6550*/  FSEL R59, R68, -INF , P2 ;  /* 0xff800000443b7808 */ /* 0x002fe20001000000 */
[--C-:B------:R-:W-:Y:S01]  /*6560*/  FFMA.FTZ R176, R159, UR10, -R36.reuse ;  /* 0x0000000a9fb07c23 */ /* 0x100fe20008010824 */
[----:B------:R-:W-:Y:S01]  /*6570*/  ISETP.GT.AND P2, PT, R76, 0x50, PT ;  /* 0x000000504c00780c */ /* 0x000fe20003f44270 */
[--C-:B------:R-:W-:Y:S01]  /*6580*/  FFMA.FTZ R11, R157, UR10, -R36.reuse ;  /* 0x0000000a9d0b7c23 */ /* 0x100fe20008010824 */
[----:B------:R-:W-:Y:S01]  /*6590*/  FMNMX.FTZ R6, R59, R6, !PT ;  /* 0x000000063b067209 */ /* 0x000fe20007810000 */
[--C-:B------:R-:W-:Y:S01]  /*65a0*/  FFMA.FTZ R178, R155, UR10, -R36.reuse ;  /* 0x0000000a9bb27c23 */ /* 0x100fe20008010824 */
[--C-:B------:R-:W-:Y:S01]  /*65b0*/  FFMA.FTZ R158, R14, UR10, -R36.reuse ;  /* 0x0000000a0e9e7c23 */ /* 0x100fe20008010824 */
[----:B------:R-:W1:Y:S01]  /*65c0*/  MUFU.TANH R67, R67 ;  /* 0x0000004300437308 */ /* 0x000e620000002400 */
[----:B0-----:R-:W-:Y:S01]  /*65d0*/  FSEL R57, R69, -INF , P3 ;  /* 0xff80000045397808 */ /* 0x001fe20001800000 */
[--C-:B------:R-:W-:Y:S01]  /*65e0*/  FFMA.FTZ R39, R153, UR10, -R36.reuse ;  /* 0x0000000a99277c23 */ /* 0x100fe20008010824 */
[----:B------:R-:W-:Y:S01]  /*65f0*/  ISETP.GT.AND P3, PT, R76, 0x51, PT ;  /* 0x000000514c00780c */ /* 0x000fe20003f64270 */
[--C-:B------:R-:W-:Y:S01]  /*6600*/  FFMA.FTZ R162, R29, UR10, -R36.reuse ;  /* 0x0000000a1da27c23 */ /* 0x100fe20008010824 */
[----:B------:R-:W-:Y:S01]  /*6610*/  FMNMX.FTZ R47, R57, R6, !PT ;  /* 0x00000006392f7209 */ /* 0x000fe20007810000 */
[--C-:B------:R-:W-:Y:S01]  /*6620*/  FFMA.FTZ R154, R25, UR10, -R36.reuse ;  /* 0x0000000a199a7c23 */ /* 0x100fe20008010824 */
[--C-:B------:R-:W-:Y:S01]  /*6630*/  FFMA.FTZ R166, R32, UR10, -R36.reuse ;  /* 0x0000000a20a67c23 */ /* 0x100fe20008010824 */
        /* <DEDUP_REMOVED lines=10> */
[----:B------:R-:W-:Y:S01]  /*66e0*/  FFMA.FTZ R13, R13, UR10, -R36 ;  /* 0x0000000a0d0d7c23 */ /* 0x000fe20008010824 */
[----:B------:R-:W-:-:S02]  /*66f0*/  ISETP.GT.AND P3, PT, R76, 0x59, PT ;  /* 0x000000594c00780c */ /* 0x000fc40003f64270 */
[----:B------:R-:W-:-:S03]  /*6700*/  FMNMX.FTZ R6, R55, R6, !PT ;  /* 0x0000000637067209 */ /* 0x000fc60007810000 */
[----:B------:R-:W1:Y:S01]  /*6710*/  MUFU.TANH R72, R72 ;  /* 0x0000004800487308 */ /* 0x000e620000002400 */
[----:B0-----:R-:W-:Y:S02]  /*6720*/  FSEL R67, R70, -INF , P2 ;  /* 0xff80000046437808 */ /* 0x001fe40001000000 */
[----:B------:R-:W-:Y:S02]  /*6730*/  ISETP.GT.AND P2, PT, R76, 0x60, PT ;  /* 0x000000604c00780c */ /* 0x000fe40003f44270 */
[----:B------:R-:W-:-:S03]  /*6740*/  FMNMX.FTZ R6, R67, R6, !PT ;  /* 0x0000000643067209 */ /* 0x000fc60007810000 */
[----:B------:R-:W0:Y:S01]  /*6750*/  MUFU.TANH R73, R73 ;  /* 0x0000004900497308 */ /* 0x000e220000002400 */
[----:B--2---:R-:W-:Y:S02]  /*6760*/  FSEL R53, R71, -INF , P3 ;  /* 0xff80000047357808 */ /* 0x004fe40001800000 */
[----:B------:R-:W-:Y:S02]  /*6770*/  ISETP.GT.AND P3, PT, R76, 0x61, PT ;  /* 0x000000614c00780c */ /* 0x000fe40003f64270 */
[----:B------:R-:W-:-:S03]  /*6780*/  FMNMX.FTZ R51, R53, R6, !PT ;  /* 0x0000000635337209 */ /* 0x000fc60007810000 */
[----:B------:R-:W2:Y:S01]  /*6790*/  MUFU.TANH R74, R74 ;  /* 0x0000004a004a7308 */ /* 0x000ea20000002400 */
[----:B-1----:R-:W-:Y:S01]  /*67a0*/  FSEL R68, R72, -INF , P2 ;  /* 0xff80000048447808 */ /* 0x002fe20001000000 */
[--C-:B------:R-:W-:Y:S01]  /*67b0*/  FFMA.FTZ R72, R33, UR10, -R36.reuse ;  /* 0x0000000a21487c23 */ /* 0x100fe20008010824 */
[----:B------:R-:W-:Y:S02]  /*67c0*/  ISETP.GT.AND P2, PT, R76, 0x68, PT ;  /* 0x000000684c00780c */ /* 0x000fe40003f44270 */
[----:B------:R-:W-:Y:S01]  /*67d0*/  FMNMX.FTZ R6, R68, R51, !PT ;  /* 0x0000003344067209 */ /* 0x000fe20007810000 */
[----:B------:R-:W-:Y:S02]  /*67e0*/  FFMA.FTZ R51, R34, UR10, -R36 ;  /* 0x0000000a22337c23 */ /* 0x000fe40008010824 */
[----:B------:R-:W1:Y:S01]  /*67f0*/  MUFU.TANH R75, R75 ;  /* 0x0000004b004b7308 */ /* 0x000e620000002400 */
[----:B0-----:R-:W-:Y:S02]  /*6800*/  FSEL R69, R73, -INF , P3 ;  /* 0xff80000049457808 */ /* 0x001fe40001800000 */
[----:B------:R-:W-:-:S02]  /*6810*/  ISETP.GT.AND P3, PT, R76, 0x69, PT ;  /* 0x000000694c00780c */ /* 0x000fc40003f64270 */
[----:B------:R-:W-:-:S03]  /*6820*/  FMNMX.FTZ R71, R69, R6, !PT ;  /* 0x0000000645477209 */ /* 0x000fc60007810000 */
[----:B------:R-:W0:Y:S01]  /*6830*/  MUFU.TANH R63, R63 ;  /* 0x0000003f003f7308 */ /* 0x000e220000002400 */
[----:B--2---:R-:W-:Y:S02]  /*6840*/  FSEL R70, R74, -INF , P2 ;  /* 0xff8000004a467808 */ /* 0x004fe40001000000 */
[----:B------:R-:W-:Y:S02]  /*6850*/  ISETP.GT.AND P2, PT, R76, 0x70, PT ;  /* 0x000000704c00780c */ /* 0x000fe40003f44270 */
[----:B------:R-:W-:-:S03]  /*6860*/  FMNMX.FTZ R71, R70, R71, !PT ;  /* 0x0000004746477209 */ /* 0x000fc60007810000 */
[----:B------:R-:W2:Y:S01]  /*6870*/  MUFU.TANH R60, R60 ;  /* 0x0000003c003c7308 */ /* 0x000ea20000002400 */
[----:B-1----:R-:W-:Y:S02]  /*6880*/  FSEL R34, R75, -INF , P3 ;  /* 0xff8000004b227808 */ /* 0x002fe40001800000 */
[----:B------:R-:W-:Y:S02]  /*6890*/  ISETP.GT.AND P3, PT, R76, 0x71, PT ;  /* 0x000000714c00780c */ /* 0x000fe40003f64270 */
        /* <DEDUP_REMOVED lines=9> */
[----:B------:R-:W-:Y:S01]  /*6930*/  MUFU.EX2 R37, R163 ;  /* 0x000000a300257308 */ /* 0x000fe20000000800 */
[----:B-1----:R-:W-:-:S04]  /*6940*/  FSEL R58, R58, -INF , P2 ;  /* 0xff8000003a3a7808 */ /* 0x002fc80001000000 */
[----:B------:R-:W-:-:S03]  /*6950*/  FMNMX.FTZ R33, R58, R33, !PT ;  /* 0x000000213a217209 */ /* 0x000fc60007810000 */
[----:B------:R-:W-:Y:S01]  /*6960*/  MUFU.EX2 R180, R180 ;  /* 0x000000b400b47308 */ /* 0x000fe20000000800 */
[----:B0-----:R-:W-:-:S04]  /*6970*/  FSEL R62, R62, -INF , P3 ;  /* 0xff8000003e3e7808 */ /* 0x001fc80001800000 */
[----:B------:R-:W-:Y:S01]  /*6980*/  FMNMX.FTZ R6, R62, R33, !PT ;  /* 0x000000213e067209 */ /* 0x000fe20007810000 */
[----:B------:R-:W-:Y:S02]  /*6990*/  FFMA.FTZ R33, R30, UR10, -R36 ;  /* 0x0000000a1e217c23 */ /* 0x000fe40008010824 */
[----:B------:R-:W-:Y:S02]  /*69a0*/  MUFU.EX2 R182, R182 ;  /* 0x000000b600b67308 */ /* 0x000fe40000000800 */
[----:B------:R-:W0:Y:S06]  /*69b0*/  SHFL.BFLY PT, R71, R6, 0x2, 0x1f ;  /* 0x0c401f0006477f89 */ /* 0x000e2c00000e0000 */
[----:B------:R1:W-:Y:S08]  /*69c0*/  MUFU.EX2 R9, R161 ;  /* 0x000000a100097308 */ /* 0x0003f00000000800 */
        /* <DEDUP_REMOVED lines=42> */
[--C-:B-1----:R-:W-:Y:S01]  /*6c70*/  FFMA.FTZ R161, R66, UR10, -R21.reuse ;  /* 0x0000000a42a17c23 */ /* 0x102fe20008010815 */
[--C-:B------:R-:W-:Y:S01]  /*6c80*/  FFMA.FTZ R163, R67, UR10, -R21.reuse ;  /* 0x0000000a43a37c23 */ /* 0x100fe20008010815 */
[--C-:B------:R-:W-:Y:S01]  /*6c90*/  FFMA.FTZ R153, R68, UR10, -R21.reuse ;  /* 0x0000000a44997c23 */ /* 0x100fe20008010815 */
[--C-:B------:R-:W-:Y:S01]  /*6ca0*/  FFMA.FTZ R155, R70, UR10, -R21.reuse ;  /* 0x0000000a469b7c23 */ /* 0x100fe20008010815 */
[----:B------:R-:W-:Y:S01]  /*6cb0*/  FFMA.FTZ R34, R34, UR10, -R21 ;  /* 0x0000000a22227c23 */ /* 0x000fe20008010815 */
[----:B------:R-:W1:Y:S01]  /*6cc0*/  MUFU.EX2 R181, R181 ;  /* 0x000000b500b57308 */ /* 0x000e620000000800 */
[----:B0-----:R-:W-:Y:S01]  /*6cd0*/  FFMA.FTZ R43, R4, R0, R37 ;  /* 0x00000000042b7223 */ /* 0x001fe20000010025 */
[--C-:B------:R-:W-:Y:S01]  /*6ce0*/  FFMA.FTZ R157, R63, UR10, -R21.reuse ;  /* 0x0000000a3f9d7c23 */ /* 0x100fe20008010815 */
[----:B------:R-:W-:-:S02]  /*6cf0*/  FFMA.FTZ R58, R58, UR10, -R21 ;  /* 0x0000000a3a3a7c23 */ /* 0x000fc40008010815 */
[----:B------:R-:W-:-:S03]  /*6d00*/  FADD.FTZ R43, R180, R43 ;  /* 0x0000002bb42b7221 */ /* 0x000fc60000010000 */
[----:B------:R-:W0:Y:S01]  /*6d10*/  MUFU.EX2 R183, R183 ;  /* 0x000000b700b77308 */ /* 0x000e220000000800 */
[----:B--2---:R-:W-:Y:S01]  /*6d20*/  FFMA.FTZ R0, R5, R3, R8 ;  /* 0x0000000305007223 */ /* 0x004fe20000010008 */
        /* <DEDUP_REMOVED lines=9> */
[----:B------:R-:W-:-:S04]  /*6dc0*/  FADD.FTZ R38, R178, R43 ;  /* 0x0000002bb2267221 */ /* 0x000fc80000010000 */
[----:B------:R-:W-:Y:S02]  /*6dd0*/  FADD.FTZ R43, R39, R38 ;  /* 0x00000026272b7221 */ /* 0x000fe40000010000 */
[----:B------:R-:W0:Y:S01]  /*6de0*/  MUFU.EX2 R12, R12 ;  /* 0x0000000c000c7308 */ /* 0x000e220000000800 */
[----:B--2---:R-:W-:Y:S01]  /*6df0*/  FADD.FTZ R0, R10, R3 ;  /* 0x000000030a007221 */ /* 0x004fe20000010000 */
[----:B------:R-:W-:-:S04]  /*6e00*/  FADD.FTZ R38, R172, R43 ;  /* 0x0000002bac267221 */ /* 0x000fc80000010000 */
[----:B------:R-:W-:Y:S01]  /*6e10*/  FADD.FTZ R43, R41, R38 ;  /* 0x00000026292b7221 */ /* 0x000fe20000010000 */
[----:B------:R-:W-:Y:S01]  /*6e20*/  FFMA.FTZ R38, R53, UR10, -R21 ;  /* 0x0000000a35267c23 */ /* 0x000fe20008010815 */
        /* <DEDUP_REMOVED lines=58> */
[--C-:B------:R-:W-:Y:S01]  /*71d0*/  FFMA.FTZ R42, R60, UR10, -R21.reuse ;  /* 0x0000000a3c2a7c23 */ /* 0x100fe20008010815 */
[----:B------:R-:W-:-:S05]  /*71e0*/  FFMA.FTZ R21, R62, UR10, -R21 ;  /* 0x0000000a3e157c23 */ /* 0x000fca0008010815 */
        /* <DEDUP_REMOVED lines=42> */
.L_x_9110:
[----:B------:R-:W-:Y:S01]  /*7490*/  ULEA UR6, UR7, UR40, 0x3 ;  /* 0x0000002807067291 */ /* 0x000fe2000f8e183f */
[-C--:B------:R-:W-:Y:S01]  /*74a0*/  FMUL.FTZ R88, R88, R4.reuse ;  /* 0x0000000458587220 */ /* 0x080fe20000410000 */
[----:B------:R-:W-:Y:S01]  /*74b0*/  UISETP.GT.AND UP0, UPT, UR5, UR42, UPT ;  /* 0x0000002a0500728c */ /* 0x000fe2000bf04270 */
[-C--:B------:R-:W-:Y:S01]  /*74c0*/  FMUL.FTZ R89, R89, R4.reuse ;  /* 0x0000000459597220 */ /* 0x080fe20000410000 */
[----:B------:R-:W-:Y:S01]  /*74d0*/  UIADD3 UR11, UR5, -0x1, URZ ;  /* 0xffffffff050b7890 */ /* 0x000fe2000fffe03f */
[-C--:B------:R-:W-:Y:S01]  /*74e0*/  FMUL.FTZ R92, R92, R4.reuse ;  /* 0x000000045c5c7220 */ /* 0x080fe20000410000 */
[----:B------:R-:W-:Y:S01]  /*74f0*/  UIADD3 UR5, UR6, 0x28860, URZ ;  /* 0x0002886006057890 */ /* 0x000fe2000fffe03f */
[-C--:B------:R-:W-:Y:S01]  /*7500*/  FMUL.FTZ R93, R93, R4.reuse ;  /* 0x000000045d5d7220 */ /* 0x080fe20000410000 */
[----:B------:R-:W-:Y:S01]  /*7510*/  PLOP3.LUT P1, PT, PT, PT, UP0, 0x80, 0x0 ;  /* 0x000000000000781c */ /* 0x000fe20003f2f008 */
        /* <DEDUP_REMOVED lines=100> */
[----:B------:R-:W-:-:S05]  /*7b60*/  UMOV UR5, UR11 ;  /* 0x0000000b00057c82 */ /* 0x000fca0008000000 */
.L_x_9100:
[----:B------:R-:W-:-:S06]  /*7b70*/  UISETP.GE.AND UP0, UPT, UR5, UR51, UPT ;  /* 0x000000330500728c */ /* 0x000fcc000bf06270 */
[----:B------:R-:W-:-:S13]  /*7b80*/  PLOP3.LUT P1, PT, PT, PT, UP0, 0x80, 0x0 ;  /* 0x000000000000781c */ /* 0x000fda0003f2f008 */
[----:B------:R-:W-:Y:S05]  /*7b90*/  @!P1 BRA `(.L_x_9112) ;  /* 0x0000002800209947 */ /* 0x000fea0003800000 */
[----:B------:R-:W-:Y:S01]  /*7ba0*/  IMAD.MOV.U32 R5, RZ, RZ, R6 ;  /* 0x000000ffff057224 */ /* 0x000fe200078e0006 */
[----:B------:R-:W-:Y:S01]  /*7bb0*/  UMOV UR6, UR39 ;  /* 0x0000002700067c82 */ /* 0x000fe20008000000 */
[----:B------:R-:W-:Y:S01]  /*7bc0*/  IMAD.MOV.U32 R4, RZ, RZ, R7 ;  /* 0x000000ffff047224 */ /* 0x000fe200078e0007 */
[----:B------:R-:W-:Y:S01]  /*7bd0*/  UMOV UR7, UR38 ;  /* 0x0000002600077c82 */ /* 0x000fe20008000000 */
[----:B------:R-:W-:Y:S01]  /*7be0*/  ULDC UR41, c[0x0][0x9d8] ;  /* 0x0002760000297ab9 */ /* 0x000fe20000000800 */
[----:B------:R-:W-:-:S05]  /*7bf0*/  ULDC UR42, c[0x0][0x988] ;  /* 0x00026200002a7ab9 */ /* 0x000fca0000000800 */
.L_x_9123:
        /* <DEDUP_REMOVED lines=9> */
.L_x_9114:
[----:B------:R-:W-:Y:S01]  /*7c90*/  ULEA UR10, UR38, UR40, 0x3 ;  /* 0x00000028260a7291 */ /* 0x000fe2000f8e183f */
[----:B------:R-:W-:-:S05]  /*7ca0*/  IMAD.U32 R6, RZ, RZ, UR39 ;  /* 0x00000027ff067e24 */ /* 0x000fca000f8e00ff */
[----:B------:R-:W-:-:S04]  /*7cb0*/  SHF.L.U32 R6, R6, 0x1f, RZ ;  /* 0x0000001f06067819 */ /* 0x000fc800000006ff */
[----:B------:R0:W1:Y:S01]  /*7cc0*/  SYNCS.PHASECHK.TRANS64.TRYWAIT P1, [UR10+0x28830], R6 ;  /* 0x02883006ff0075a7 */ /* 0x000062000802014a */
[----:B------:R-:W-:Y:S05]  /*7cd0*/  @!P0 BRA `(.L_x_9115) ;  /* 0x0000000000048947 */ /* 0x000fea0003800000 */
[----:B------:R-:W-:Y:S01]  /*7ce0*/  BPT.TRAP 0x1 ;  /* 0x000000040000795c */ /* 0x000fe20000300000 */
.L_x_9115:
[----:B-1----:R-:W-:Y:S05]  /*7cf0*/  @P1 BRA `(.L_x_9113) ;  /* 0x0000000000081947 */ /* 0x002fea0003800000 */
[----:B------:R-:W1:Y:S02]  /*7d00*/  SYNCS.PHASECHK.TRANS64.TRYWAIT P1, [UR10+0x28830], R6 ;  /* 0x02883006ff0075a7 */ /* 0x000e64000802014a */
[----:B-1----:R-:W-:Y:S05]  /*7d10*/  @!P1 BRA `(.L_x_9116) ;  /* 0x000000c400409947 */ /* 0x002fea0003800000 */
.L_x_9113:
        /* <DEDUP_REMOVED lines=48> */
.L_x_9118:
[----:B------:R-:W-:Y:S01]  /*8020*/  ULEA UR10, UR7, UR40, 0x3 ;  /* 0x00000028070a7291 */ /* 0x000fe2000f8e183f */
[----:B------:R-:W-:-:S05]  /*8030*/  IMAD.U32 R6, RZ, RZ, UR6 ;  /* 0x00000006ff067e24 */ /* 0x000fca000f8e00ff */
[----:B------:R-:W-:-:S04]  /*8040*/  SHF.L.U32 R6, R6, 0x1f, RZ ;  /* 0x0000001f06067819 */ /* 0x000fc800000006ff */
[----:B------:R0:W1:Y:S01]  /*8050*/  SYNCS.PHASECHK.TRANS64.TRYWAIT P1, [UR10+0x28850], R6 ;  /* 0x02885006ff0075a7 */ /* 0x000062000802014a */
[----:B------:R-:W-:Y:S05]  /*8060*/  @!P0 BRA `(.L_x_9119) ;  /* 0x0000000000048947 */ /* 0x000fea0003800000 */
[----:B------:R-:W-:Y:S01]  /*8070*/  BPT.TRAP 0x1 ;  /* 0x000000040000795c */ /* 0x000fe20000300000 */
.L_x_9119:
[----:B-1----:R-:W-:Y:S05]  /*8080*/  @P1 BRA `(.L_x_9117) ;  /* 0x0000000000081947 */ /* 0x002fea0003800000 */
[----:B------:R-:W1:Y:S02]  /*8090*/  SYNCS.PHASECHK.TRANS64.TRYWAIT P1, [UR10+0x28850], R6 ;  /* 0x02885006ff0075a7 */ /* 0x000e64000802014a */
[----:B-1----:R-:W-:Y:S05]  /*80a0*/  @!P1 BRA `(.L_x_9120) ;  /* 0x000000c000749947 */ /* 0x002fea0003800000 */
.L_x_9117:
        /* <DEDUP_REMOVED lines=51> */
.L_x_9121:
        /* <DEDUP_REMOVED lines=73> */
[----:B------:R-:W-:-:S04]  /*8870*/  ULEA UR6, UR38, UR40, 0x3 ;  /* 0x0000002826067291 */ /* 0x000fc8000f8e183f */
[----:B------:R-:W-:Y:S01]  /*8880*/  UIADD3 UR6, UR6, 0x28840, URZ ;  /* 0x0002884006067890 */ /* 0x000fe2000fffe03f */
[----:B------:R-:W1:Y:S01]  /*8890*/  MUFU.TANH R14, R14 ;  /* 0x0000000e000e7308 */ /* 0x000e620000002400 */
[----:B0-----:R-:W-:Y:S02]  /*88a0*/  FMNMX.FTZ R55, R13, R54, !PT ;  /* 0x000000360d377209 */ /* 0x001fe40007810000 */
[----:B------:R-:W-:-:S05]  /*88b0*/  UPRMT UR6, UR55, 0x654, UR6 ;  /* 0x0000065437067896 */ /* 0x000fca0008000006 */
[----:B------:R-:W0:Y:S01]  /*88c0*/  MUFU.TANH R155, R155 ;  /* 0x0000009b009b7308 */ /* 0x000e220000002400 */
[----:B--2---:R-:W-:-:S03]  /*88d0*/  FMNMX.FTZ R6, R154, R7, !PT ;  /* 0x000000079a067209 */ /* 0x004fc60007810000 */
[----:B------:R-:W-:Y:S04]  /*88e0*/  SYNCS.ARRIVE.TRANS64.RED.A1T0 RZ, [UR6], RZ ;  /* 0x000000ffffff79a7 */ /* 0x000fe80008100406 */
        /* <DEDUP_REMOVED lines=13> */
[----:B-1----:R-:W-:Y:S01]  /*89c0*/  FMNMX.FTZ R55, R21, R54, !PT ;  /* 0x0000003615377209 */ /* 0x002fe20007810000 */
[----:B------:R-:W-:Y:S01]  /*89d0*/  FMUL.FTZ R54, R78, UR41 ;  /* 0x000000294e367c20 */ /* 0x000fe20008410000 */
[----:B------:R-:W-:-:S05]  /*89e0*/  FMUL.FTZ R78, R81, UR41 ;  /* 0x00000029514e7c20 */ /* 0x000fca0008410000 */
[----:B------:R-:W1:Y:S01]  /*89f0*/  MUFU.TANH R39, R39 ;  /* 0x0000002700277308 */ /* 0x000e620000002400 */
[----:B0-----:R-:W-:-:S07]  /*8a00*/  FMNMX.FTZ R6, R38, R7, !PT ;  /* 0x0000000726067209 */ /* 0x001fce0007810000 */
[----:B------:R-:W0:Y:S01]  /*8a10*/  MUFU.TANH R25, R25 ;  /* 0x0000001900197308 */ /* 0x000e220000002400 */
[----:B--2---:R-:W-:Y:S01]  /*8a20*/  FMNMX.FTZ R56, R24, R55, !PT ;  /* 0x0000003718387209 */ /* 0x004fe20007810000 */
[----:B------:R-:W-:Y:S01]  /*8a30*/  FMUL.FTZ R55, R79, UR41 ;  /* 0x000000294f377c20 */ /* 0x000fe20008410000 */
[----:B------:R-:W-:-:S05]  /*8a40*/  FMUL.FTZ R79, R84, UR41 ;  /* 0x00000029544f7c20 */ /* 0x000fca0008410000 */
        /* <DEDUP_REMOVED lines=91> */
[----:B0-----:R-:W-:Y:S02]  /*9000*/  FMNMX.FTZ R6, R58, R7, !PT ;  /* 0x000000073a067209 */ /* 0x001fe40007810000 */
[----:B--2---:R-:W-:Y:S02]  /*9010*/  FMNMX.FTZ R61, R80, R61, !PT ;  /* 0x0000003d503d7209 */ /* 0x004fe40007810000 */
[----:B-1----:R-:W-:-:S03]  /*9020*/  FMNMX.FTZ R63, R59, R6, !PT ;  /* 0x000000063b3f7209 */ /* 0x002fc60007810000 */
        /* <DEDUP_REMOVED lines=8> */
[C---:B------:R-:W-:Y:S01]  /*90b0*/  FADD.FTZ R4, -R7.reuse, R4 ;  /* 0x0000000407047221 */ /* 0x040fe20000010100 */
[----:B------:R-:W-:-:S03]  /*90c0*/  FMUL.FTZ R81, R7, UR10 ;  /* 0x0000000a07517c20 */ /* 0x000fc60008410000 */
[----:B------:R-:W-:Y:S01]  /*90d0*/  FMUL.FTZ R67, R4, UR10 ;  /* 0x0000000a04437c20 */ /* 0x000fe20008410000 */
[----:B------:R-:W-:Y:S01]  /*90e0*/  FFMA.FTZ R75, R8, UR10, -R81 ;  /* 0x0000000a084b7c23 */ /* 0x000fe20008010851 */
[C---:B------:R-:W-:Y:S01]  /*90f0*/  FADD.FTZ R4, -R6.reuse, R5 ;  /* 0x0000000506047221 */ /* 0x040fe20000010100 */
[----:B------:R-:W-:Y:S01]  /*9100*/  FMUL.FTZ R8, R6, UR10 ;  /* 0x0000000a06087c20 */ /* 0x000fe20008410000 */
[--C-:B------:R-:W-:Y:S01]  /*9110*/  FFMA.FTZ R180, R9, UR10, -R81.reuse ;  /* 0x0000000a09b47c23 */ /* 0x100fe20008010851 */
[----:B------:R0:W-:Y:S01]  /*9120*/  MUFU.EX2 R5, R67 ;  /* 0x0000004300057308 */ /* 0x0001e20000000800 */
[----:B------:R-:W-:Y:S01]  /*9130*/  FMUL.FTZ R4, R4, UR10 ;  /* 0x0000000a04047c20 */ /* 0x000fe20008410000 */
        /* <DEDUP_REMOVED lines=19> */
[--C-:B0-----:R-:W-:Y:S01]  /*9270*/  FFMA.FTZ R67, R39, UR10, -R81.reuse ;  /* 0x0000000a27437c23 */ /* 0x101fe20008010851 */
[----:B------:R-:W-:Y:S01]  /*9280*/  FFMA.FTZ R24, R25, UR10, -R8 ;  /* 0x0000000a19187c23 */ /* 0x000fe20008010808 */
[--C-:B------:R-:W-:Y:S01]  /*9290*/  FFMA.FTZ R174, R40, UR10, -R81.reuse ;  /* 0x0000000a28ae7c23 */ /* 0x100fe20008010851 */
[----:B------:R-:W0:Y:S01]  /*92a0*/  MUFU.EX2 R181, R181 ;  /* 0x000000b500b57308 */ /* 0x000e220000000800 */
        /* <DEDUP_REMOVED lines=24> */
[----:B-1----:R-:W-:Y:S01]  /*9430*/  FADD.FTZ R11, R75, R0 ;  /* 0x000000004b0b7221 */ /* 0x002fe20000010000 */
[--C-:B------:R-:W-:Y:S01]  /*9440*/  FFMA.FTZ R160, R62, UR10, -R81.reuse ;  /* 0x0000000a3ea07c23 */ /* 0x100fe20008010851 */
[--C-:B------:R-:W-:Y:S01]  /*9450*/  FFMA.FTZ R45, R64, UR10, -R81.reuse ;  /* 0x0000000a402d7c23 */ /* 0x100fe20008010851 */
[--C-:B------:R-:W-:Y:S01]  /*9460*/  FFMA.FTZ R162, R66, UR10, -R81.reuse ;  /* 0x0000000a42a27c23 */ /* 0x100fe20008010851 */
[--C-:B------:R-:W-:Y:S01]  /*9470*/  FFMA.FTZ R163, R48, UR10, -R8.reuse ;  /* 0x0000000a30a37c23 */ /* 0x100fe20008010808 */
[--C-:B------:R-:W-:Y:S01]  /*9480*/  FFMA.FTZ R41, R68, UR10, -R81.reuse ;  /* 0x0000000a44297c23 */ /* 0x100fe20008010851 */
[----:B------:R-:W-:Y:S01]  /*9490*/  FFMA.FTZ R152, R70, UR10, -R81 ;  /* 0x0000000a46987c23 */ /* 0x000fe20008010851 */
[----:B------:R-:W1:Y:S01]  /*94a0*/  MUFU.EX2 R183, R183 ;  /* 0x000000b700b77308 */ /* 0x000e620000000800 */
[----:B--2---:R-:W-:Y:S01]  /*94b0*/  FADD.FTZ R0, R10, R3 ;  /* 0x000000030a007221 */ /* 0x004fe20000010000 */
[--C-:B------:R-:W-:Y:S01]  /*94c0*/  FFMA.FTZ R153, R52, UR10, -R8.reuse ;  /* 0x0000000a34997c23 */ /* 0x100fe20008010808 */
[--C-:B------:R-:W-:Y:S01]  /*94d0*/  FFMA.FTZ R39, R72, UR10, -R81.reuse ;  /* 0x0000000a48277c23 */ /* 0x100fe20008010851 */
[--C-:B------:R-:W-:Y:S01]  /*94e0*/  FFMA.FTZ R154, R74, UR10, -R81.reuse ;  /* 0x0000000a4a9a7c23 */ /* 0x100fe20008010851 */
[--C-:B------:R-:W-:Y:S01]  /*94f0*/  FFMA.FTZ R155, R54, UR10, -R8.reuse ;  /* 0x0000000a369b7c23 */ /* 0x100fe20008010808 */
[--C-:B------:R-:W-:Y:S01]  /*9500*/  FFMA.FTZ R35, R76, UR10, -R81.reuse ;  /* 0x0000000a4c237c23 */ /* 0x100fe20008010851 */
[----:B------:R-:W-:Y:S01]  /*9510*/  FFMA.FTZ R156, R77, UR10, -R81 ;  /* 0x0000000a4d9c7c23 */ /* 0x000fe20008010851 */
[----:B------:R-:W2:Y:S01]  /*9520*/  MUFU.EX2 R73, R73 ;  /* 0x0000004900497308 */ /* 0x000ea20000000800 */
[----:B0-----:R-:W-:Y:S01]  /*9530*/  FADD.FTZ R36, R182, R11 ;  /* 0x0000000bb6247221 */ /* 0x001fe20000010000 */
[--C-:B------:R-:W-:Y:S01]  /*9540*/  FFMA.FTZ R157, R56, UR10, -R8.reuse ;  /* 0x0000000a389d7c23 */ /* 0x100fe20008010808 */
[--C-:B------:R-:W-:Y:S01]  /*9550*/  FFMA.FTZ R9, R78, UR10, -R81.reuse ;  /* 0x0000000a4e097c23 */ /* 0x100fe20008010851 */
[--C-:B------:R-:W-:Y:S01]  /*9560*/  FFMA.FTZ R158, R79, UR10, -R81.reuse ;  /* 0x0000000a4f9e7c23 */ /* 0x100fe20008010851 */
[----:B------:R-:W-:Y:S01]  /*9570*/  FFMA.FTZ R58, R58, UR10, -R8 ;  /* 0x0000000a3a3a7c23 */ /* 0x000fe20008010808 */
[----:B------:R-:W-:-:S02]  /*9580*/  FFMA.FTZ R77, R80, UR10, -R81 ;  /* 0x0000000a504d7c23 */ /* 0x000fc40008010851 */
        /* <DEDUP_REMOVED lines=80> */
[--C-:B------:R-:W-:Y:S01]  /*9a90*/  FFMA.FTZ R44, R57, UR10, -R8.reuse ;  /* 0x0000000a392c7c23 */ /* 0x100fe20008010808 */
[----:B------:R-:W-:-:S05]  /*9aa0*/  FFMA.FTZ R8, R59, UR10, -R8 ;  /* 0x0000000a3b087c23 */ /* 0x000fca0008010808 */
        /* <DEDUP_REMOVED lines=42> */
.L_x_9122:
        /* <DEDUP_REMOVED lines=109> */
.L_x_9112:
[----:B------:R-:W-:Y:S06]  /*a420*/  BAR.ARV 0x8, 0x180 ;  /* 0x0206000000007b1d */ /* 0x000fec0000002000 */
[----:B------:R-:W-:Y:S05]  /*a430*/  @!P0 BRA `(.L_x_9124) ;  /* 0x0000000000048947 */ /* 0x000fea0003800000 */
[----:B------:R-:W-:Y:S01]  /*a440*/  BPT.TRAP 0x1 ;  /* 0x000000040000795c */ /* 0x000fe20000300000 */
.L_x_9124:
[----:B------:R-:W-:Y:S01]  /*a450*/  ULEA UR5, UR38, UR40, 0x3 ;  /* 0x0000002826057291 */ /* 0x000fe2000f8e183f */
[----:B------:R-:W-:-:S05]  /*a460*/  IMAD.U32 R4, RZ, RZ, UR39 ;  /* 0x00000027ff047e24 */ /* 0x000fca000f8e00ff */
[----:B------:R-:W-:-:S04]  /*a470*/  SHF.L.U32 R4, R4, 0x1f, RZ ;  /* 0x0000001f04047819 */ /* 0x000fc800000006ff */
[----:B------:R0:W1:Y:S01]  /*a480*/  SYNCS.PHASECHK.TRANS64.TRYWAIT P1, [UR5+0x28850], R4 ;  /* 0x02885004ff0075a7 */ /* 0x0000620008020145 */
[----:B------:R-:W-:Y:S05]  /*a490*/  @!P0 BRA `(.L_x_9125) ;  /* 0x0000000000048947 */ /* 0x000fea0003800000 */
[----:B------:R-:W-:Y:S01]  /*a4a0*/  BPT.TRAP 0x1 ;  /* 0x000000040000795c */ /* 0x000fe20000300000 */
.L_x_9125:
[----:B-1----:R-:W-:Y:S05]  /*a4b0*/  @P1 BRA `(.L_x_9126) ;  /* 0x0000000000081947 */ /* 0x002fea0003800000 */
[----:B------:R-:W1:Y:S02]  /*a4c0*/  SYNCS.PHASECHK.TRANS64.TRYWAIT P1, [UR5+0x28850], R4 ;  /* 0x02885004ff0075a7 */ /* 0x000e640008020145 */
[----:B-1----:R-:W-:Y:S05]  /*a4d0*/  @!P1 BRA `(.L_x_9127) ;  /* 0x0000009c00809947 */ /* 0x002fea0003800000 */
.L_x_9126:
        /* <DEDUP_REMOVED lines=10> */
[----:B------:R-:W-:-:S07]  /*a580*/  ULEA UR4, UR38, UR4, 0xb ;  /* 0x0000000426047291 */ /* 0x000fce000f8e583f */
[----:B------:R-:W-:Y:S02]  /*a590*/  UMOV UR6, UR4 ;  /* 0x0000000400067c82 */ /* 0x000fe40008000000 */
[----:B------:R-:W-:Y:S01]  /*a5a0*/  HGMMA.64x128x16.F32 R88, R180, gdesc[UR4].tnspB, R88, gsb0 ;  /* 0x41e00004b4587df0 */ /* 0x000fe20008000858 */
[----:B------:R-:W-:Y:S01]  /*a5b0*/  UIADD3 UR6, UR4, 0x80, URZ ;  /* 0x0000008004067890 */ /* 0x000fe2000fffe03f */
[----:B-1----:R-:W-:Y:S01]  /*a5c0*/  FADD.FTZ R5, R5, R0 ;  /* 0x0000000005057221 */ /* 0x002fe20000010000 */
[----:B------:R-:W-:Y:S01]  /*a5d0*/  UMOV UR7, 0x40000040 ;  /* 0x4000004000077882 */ /* 0x000fe20000000000 */
[----:B------:R-:W-:Y:S02]  /*a5e0*/  IMAD.MOV.U32 R0, RZ, RZ, -0x800000 ;  /* 0xff800000ff007424 */ /* 0x000fe400078e00ff */
[----:B0-----:R-:W-:Y:S01]  /*a5f0*/  FADD.FTZ R8, R4, R3 ;  /* 0x0000000304087221 */ /* 0x001fe20000010000 */
[----:B------:R-:W-:Y:S01]  /*a600*/  IMAD.MOV.U32 R3, RZ, RZ, -0x800000 ;  /* 0xff800000ff037424 */ /* 0x000fe200078e00ff */
[----:B------:R-:W0:Y:S04]  /*a610*/  SHFL.BFLY PT, R4, R5, 0x1, 0x1f ;  /* 0x0c201f0005047f89 */ /* 0x000e2800000e0000 */
[----:B------:R-:W1:Y:S01]  /*a620*/  SHFL.BFLY PT, R9, R8, 0x1, 0x1f ;  /* 0x0c201f0008097f89 */ /* 0x000e6200000e0000 */
[----:B0-----:R-:W-:Y:S01]  /*a630*/  FADD.FTZ R12, R5, R4 ;  /* 0x00000004050c7221 */ /* 0x001fe20000010000 */
[----:B------:R-:W-:-:S02]  /*a640*/  IMAD.MOV.U32 R4, RZ, RZ, RZ ;  /* 0x000000ffff047224 */ /* 0x000fc400078e00ff */
[----:B------:R-:W-:Y:S02]  /*a650*/  IMAD.U32 R5, RZ, RZ, UR10 ;  /* 0x0000000aff057e24 */ /* 0x000fe4000f8e00ff */
[----:B-1----:R-:W-:Y:S01]  /*a660*/  FADD.FTZ R13, R8, R9 ;  /* 0x00000009080d7221 */ /* 0x002fe20000010000 */
        /* <DEDUP_REMOVED lines=46> */
[----:B0-23--:R-:W-:Y:S05]  /*a950*/  @!P0 BRA `(.L_x_9128) ;  /* 0x0000000000048947 */ /* 0x00dfea0003800000 */
[----:B------:R-:W-:Y:S01]  /*a960*/  BPT.TRAP 0x1 ;  /* 0x000000040000795c */ /* 0x000fe20000300000 */
.L_x_9128:
        /* <DEDUP_REMOVED lines=71> */
[----:B------:R-:W-:-:S02]  /*ade0*/  UIADD3 UR60, UR60, 0x1, URZ ;  /* 0x000000013c3c7890 */ /* 0x000fc4000fffe03f */
[----:B------:R-:W-:Y:S02]  /*adf0*/  USEL UR38, UR38, URZ, UP0 ;  /* 0x0000003f26267287 */ /* 0x000fe40008000000 */
[----:B------:R-:W-:-:S12]  /*ae00*/  ULOP3.LUT UR39, UR39, UR4, URZ, 0x3c, !UPT ;  /* 0x0000000427277292 */ /* 0x000fd8000f8e3c3f */
.L_x_9092:
[----:B------:R-:W0:Y:S01]  /*ae10*/  S2R R5, SR_CgaCtaId ;  /* 0x0000000000057919 */ /* 0x000e220000008800 */
[----:B------:R-:W-:Y:S01]  /*ae20*/  MOV R20, 0x400 ;  /* 0x0000040000147802 */ /* 0x000fe20000000f00 */
[----:B------:R-:W-:Y:S01]  /*ae30*/  BSSY B0, `(.L_x_9129) ;  /* 0x00002e2000007945 */ /* 0x000fe20003800000 */
[----:B------:R-:W-:Y:S02]  /*ae40*/  BAR.SYNC.DEFER_BLOCKING 0x5, 0x180 ;  /* 0x0146000000007b1d */ /* 0x000fe40000010000 */
[----:B0-----:R-:W-:-:S05]  /*ae50*/  LEA R20, R5, R20, 0x18 ;  /* 0x0000001405147211 */ /* 0x001fca00078ec0ff */
[----:B------:R-:W0:Y:S02]  /*ae60*/  LDS.128 R32, [R20+0x288d0] ;  /* 0x0288d00014207984 */ /* 0x000e240000000c00 */
[----:B0-----:R-:W-:Y:S02]  /*ae70*/  R2UR UR6, R33 ;  /* 0x00000000210672ca */ /* 0x001fe400000e0000 */
[----:B------:R-:W-:Y:S01]  /*ae80*/  R2UR UR5, R34 ;  /* 0x00000000220572ca */ /* 0x000fe200000e0000 */
[----:B------:R-:W-:Y:S06]  /*ae90*/  BAR.ARV 0x4, 0x180 ;  /* 0x0106000000007b1d */ /* 0x000fec0000002000 */
[----:B------:R-:W-:Y:S08]  /*aea0*/  @P0 BRA `(.L_x_9130) ;  /* 0x0000002000540947 */ /* 0x000ff00003800000 */
[----:B------:R-:W0:Y:S01]  /*aeb0*/  S2R R5, SR_SWINHI ;  /* 0x0000000000057919 */ /* 0x000e220000002f00 */
[----:B------:R-:W-:Y:S01]  /*aec0*/  ULDC.64 UR10, c[0x0][0xc00] ;  /* 0x00030000000a7ab9 */ /* 0x000fe20000000a00 */
[----:B------:R-:W-:Y:S02]  /*aed0*/  ULDC.64 UR8, c[0x0][0xc00] ;  /* 0x0003000000087ab9 */ /* 0x000fe40000000a00 */
[----:B------:R-:W-:Y:S01]  /*aee0*/  UIMAD.WIDE UR8, UR53, 0x4, UR8 ;  /* 0x00000004350878a5 */ /* 0x000fe2000f8e0208 */
[----:B------:R-:W-:Y:S02]  /*aef0*/  MOV R32, R20 ;  /* 0x0000001400207202 */ /* 0x000fe40000000f00 */
[----:B0-----:R-:W-:-:S03]  /*af00*/  MOV R33, R5 ;  /* 0x0000000500217202 */ /* 0x001fc60000000f00 */
[----:B------:R-:W-:-:S03]  /*af10*/  IMAD.WIDE R4, R216, 0x2, R32 ;  /* 0x00000002d8047825 */ /* 0x000fc600078e0220 */
[C---:B------:R-:W-:Y:S02]  /*af20*/  LOP3.LUT R7, R4.reuse, 0x380, RZ, 0xc0, !PT ;  /* 0x0000038004077812 */ /* 0x040fe400078ec0ff */
[C---:B------:R-:W-:Y:S02]  /*af30*/  IADD3 R8, P5, R4.reuse, 0x40, RZ ;  /* 0x0000004004087810 */ /* 0x040fe40007fbe0ff */
[----:B------:R-:W-:Y:S02]  /*af40*/  SHF.R.U64 R7, R7, 0x3, RZ ;  /* 0x0000000307077819 */ /* 0x000fe400000012ff */
[C---:B------:R-:W-:Y:S02]  /*af50*/  IADD3 R21, P6, R4.reuse, 0x20, RZ ;  /* 0x0000002004157810 */ /* 0x040fe40007fde0ff */
        /* <DEDUP_REMOVED lines=29> */
[-C--:B------:R-:W-:Y:S02]  /*b130*/  IADD3.X R27, RZ, R5.reuse, RZ, P5, !PT ;  /* 0x00000005ff1b7210 */ /* 0x080fe40002ffe4ff */
[----:B------:R-:W-:Y:S02]  /*b140*/  MOV R30, R4 ;  /* 0x00000004001e7202 */ /* 0x000fe40000000f00 */
[----:B------:R-:W-:-:S02]  /*b150*/  SHF.R.U64 R10, R10, 0x3, RZ ;  /* 0x000000030a0a7819 */ /* 0x000fc400000012ff */
[----:B------:R-:W-:Y:S02]  /*b160*/  SHF.R.U64 R21, R21, 0x3, RZ ;  /* 0x0000000315157819 */ /* 0x000fe400000012ff */
[----:B------:R-:W-:Y:S02]  /*b170*/  F2FP.F16.F32.PACK_AB R4, R89, R88 ;  /* 0x000000585904723e */ /* 0x000fe400000000ff */
[----:B------:R-:W-:Y:S02]  /*b180*/  F2FP.F16.F32.PACK_AB R5, R91, R90 ;  /* 0x0000005a5b05723e */ /* 0x000fe400000000ff */
[----:B------:R-:W-:Y:S02]  /*b190*/  F2FP.F16.F32.PACK_AB R6, R93, R92 ;  /* 0x0000005c5d06723e */ /* 0x000fe400000000ff */
[----:B------:R-:W-:Y:S01]  /*b1a0*/  F2FP.F16.F32.PACK_AB R7, R95, R94 ;  /* 0x0000005e5f07723e */ /* 0x000fe200000000ff */
[----:B------:R-:W-:Y:S01]  /*b1b0*/  BAR.SYNC.DEFER_BLOCKING 0x1, 0x100 ;  /* 0x0044000000007b1d */ /* 0x000fe20000010000 */
[----:B------:R-:W-:-:S02]  /*b1c0*/  MOV R37, R14 ;  /* 0x0000000e00257202 */ /* 0x000fc40000000f00 */
[----:B------:R-:W-:Y:S02]  /*b1d0*/  MOV R36, R12 ;  /* 0x0000000c00247202 */ /* 0x000fe40000000f00 */
[----:B------:R-:W-:Y:S02]  /*b1e0*/  LOP3.LUT R10, R10, R41, RZ, 0x3c, !PT ;  /* 0x000000290a0a7212 */ /* 0x000fe400078e3cff */
[----:B------:R-:W-:Y:S02]  /*b1f0*/  LOP3.LUT R8, R21, R34, RZ, 0x3c, !PT ;  /* 0x0000002215087212 */ /* 0x000fe400078e3cff */
[----:B------:R-:W-:Y:S02]  /*b200*/  MOV R40, R28 ;  /* 0x0000001c00287202 */ /* 0x000fe40000000f00 */
[----:B------:R-:W-:Y:S02]  /*b210*/  MOV R39, R26 ;  /* 0x0000001a00277202 */ /* 0x000fe40000000f00 */
[----:B------:R-:W-:-:S02]  /*b220*/  MOV R38, R24 ;  /* 0x0000001800267202 */ /* 0x000fc40000000f00 */
[----:B------:R-:W-:Y:S02]  /*b230*/  F2FP.F16.F32.PACK_AB R12, R97, R96 ;  /* 0x00000060610c723e */ /* 0x000fe400000000ff */
[----:B------:R-:W-:Y:S02]  /*b240*/  F2FP.F16.F32.PACK_AB R13, R99, R98 ;  /* 0x00000062630d723e */ /* 0x000fe400000000ff */
[----:B------:R-:W-:Y:S02]  /*b250*/  F2FP.F16.F32.PACK_AB R14, R101, R100 ;  /* 0x00000064650e723e */ /* 0x000fe400000000ff */
[----:B------:R-:W-:Y:S02]  /*b260*/  F2FP.F16.F32.PACK_AB R15, R103, R102 ;  /* 0x00000066670f723e */ /* 0x000fe400000000ff */
[----:B------:R-:W-:Y:S01]  /*b270*/  F2FP.F16.F32.PACK_AB R24, R105, R104 ;  /* 0x000000686918723e */ /* 0x000fe200000000ff */
[----:B------:R0:W-:Y:S01]  /*b280*/  STSM.16.M88.4 [R30], R4 ;  /* 0x000000041e007844 */ /* 0x0001e20000000200 */
[----:B------:R-:W-:-:S02]  /*b290*/  F2FP.F16.F32.PACK_AB R25, R107, R106 ;  /* 0x0000006a6b19723e */ /* 0x000fc400000000ff */
[----:B------:R-:W-:Y:S01]  /*b2a0*/  F2FP.F16.F32.PACK_AB R26, R109, R108 ;  /* 0x0000006c6d1a723e */ /* 0x000fe200000000ff */
[----:B------:R1:W-:Y:S01]  /*b2b0*/  STSM.16.M88.4 [R40], R12 ;  /* 0x0000000c28007844 */ /* 0x0003e20000000200 */
[----:B------:R-:W-:Y:S02]  /*b2c0*/  F2FP.F16.F32.PACK_AB R27, R111, R110 ;  /* 0x0000006e6f1b723e */ /* 0x000fe400000000ff */
[----:B------:R-:W-:Y:S02]  /*b2d0*/  F2FP.F16.F32.PACK_AB R28, R113, R112 ;  /* 0x00000070711c723e */ /* 0x000fe400000000ff */
[----:B------:R-:W-:Y:S01]  /*b2e0*/  F2FP.F16.F32.PACK_AB R29, R115, R114 ;  /* 0x00000072731d723e */ /* 0x000fe200000000ff */
[----:B------:R-:W-:Y:S01]  /*b2f0*/  STSM.16.M88.4 [R39], R24 ;  /* 0x0000001827007844 */ /* 0x000fe20000000200 */
[----:B------:R-:W-:Y:S02]  /*b300*/  F2FP.F16.F32.PACK_AB R31, R119, R118 ;  /* 0x00000076771f723e */ /* 0x000fe400000000ff */
        /* <DEDUP_REMOVED lines=10> */
[----:B------:R-:W-:Y:S01]  /*b3b0*/  STSM.16.M88.4 [R37], R4 ;  /* 0x0000000425007844 */ /* 0x000fe20000000200 */
[----:B------:R-:W-:Y:S02]  /*b3c0*/  F2FP.F16.F32.PACK_AB R10, R133, R132 ;  /* 0x00000084850a723e */ /* 0x000fe400000000ff */
[----:B------:R-:W-:Y:S02]  /*b3d0*/  F2FP.F16.F32.PACK_AB R11, R135, R134 ;  /* 0x00000086870b723e */ /* 0x000fe400000000ff */
[----:B-1----:R-:W-:Y:S02]  /*b3e0*/  F2FP.F16.F32.PACK_AB R12, R137, R136 ;  /* 0x00000088890c723e */ /* 0x002fe400000000ff */
[----:B------:R-:W-:Y:S01]  /*b3f0*/  F2FP.F16.F32.PACK_AB R13, R139, R138 ;  /* 0x0000008a8b0d723e */ /* 0x000fe200000000ff */
[----:B------:R-:W-:Y:S01]  /*b400*/  STSM.16.M88.4 [R36], R8 ;  /* 0x0000000824007844 */ /* 0x000fe20000000200 */
[----:B------:R-:W-:Y:S01]  /*b410*/  F2FP.F16.F32.PACK_AB R14, R141, R140 ;  /* 0x0000008c8d0e723e */ /* 0x000fe200000000ff */
[----:B0-----:R-:W-:Y:S01]  /*b420*/  IMAD.U32 R28, RZ, RZ, UR8 ;  /* 0x00000008ff1c7e24 */ /* 0x001fe2000f8e00ff */
[----:B------:R-:W-:Y:S01]  /*b430*/  F2FP.F16.F32.PACK_AB R15, R143, R142 ;  /* 0x0000008e8f0f723e */ /* 0x000fe200000000ff */
[----:B------:R-:W-:Y:S01]  /*b440*/  IMAD.U32 R29, RZ, RZ, UR9 ;  /* 0x00000009ff1d7e24 */ /* 0x000fe2000f8e00ff */
[----:B------:R-:W-:Y:S01]  /*b450*/  F2FP.F16.F32.PACK_AB R24, R145, R144 ;  /* 0x000000909118723e */ /* 0x000fe200000000ff */
[----:B------:R-:W-:Y:S01]  /*b460*/  ULDC.64 UR8, c[0x0][0xc08] ;  /* 0x0003020000087ab9 */ /* 0x000fe20000000a00 */
        /* <DEDUP_REMOVED lines=23> */
[----:B------:R-:W-:Y:S01]  /*b5e0*/  MOV R5, UR9 ;  /* 0x0000000900057c02 */ /* 0x000fe20008000f00 */
        /* <DEDUP_REMOVED lines=11> */
[----:B------:R-:W-:Y:S01]  /*b6a0*/  USEL UR53, UR53, URZ, !UP0 ;  /* 0x0000003f35357287 */ /* 0x000fe2000c000000 */
[----:B------:R-:W-:Y:S01]  /*b6b0*/  ULDC.64 UR10, c[0x0][UR16+0x220] ;  /* 0x00008800100a7abb */ /* 0x000fe20008000a00 */
[----:B------:R-:W-:Y:S01]  /*b6c0*/  ULDC.64 UR8, c[0x0][UR16+0x218] ;  /* 0x0000860010087abb */ /* 0x000fe20008000a00 */
[----:B0-----:R-:W-:Y:S01]  /*b6d0*/  @P1 IMAD.HI.U32 R4, R11, R6, RZ ;  /* 0x000000060b041227 */ /* 0x001fe200078e00ff */
[----:B------:R-:W-:Y:S01]  /*b6e0*/  USEL UR58, UR58, URZ, !UP0 ;  /* 0x0000003f3a3a7287 */ /* 0x000fe2000c000000 */
[----:B------:R-:W-:Y:S01]  /*b6f0*/  ULDC.64 UR12, c[0x0][UR16+0x228] ;  /* 0x00008a00100c7abb */ /* 0x000fe20008000a00 */
[----:B------:R-:W-:Y:S02]  /*b700*/  UIMAD UR11, UR11, UR53, URZ ;  /* 0x000000350b0b72a4 */ /* 0x000fe4000f8e023f */
[----:B------:R-:W-:Y:S02]  /*b710*/  UIMAD.WIDE.U32 UR14, UR8, UR56, URZ ;  /* 0x00000038080e72a5 */ /* 0x000fe4000f8e003f */
[----:B------:R-:W-:Y:S01]  /*b720*/  UIMAD UR17, UR9, UR56, URZ ;  /* 0x00000038091172a4 */ /* 0x000fe2000f8e023f */
[----:B-1----:R-:W-:Y:S01]  /*b730*/  @P1 SHF.R.U32.HI R7, RZ, R9, R4 ;  /* 0x00000009ff071219 */ /* 0x002fe20000011604 */
[----:B------:R-:W-:-:S02]  /*b740*/  UIMAD.WIDE.U32 UR8, UR10, UR53, URZ ;  /* 0x000000350a0872a5 */ /* 0x000fc4000f8e003f */
[----:B------:R-:W-:Y:S02]  /*b750*/  UIMAD.WIDE.U32 UR18, UR12, UR7, URZ ;  /* 0x000000070c1272a5 */ /* 0x000fe4000f8e003f */
[----:B------:R-:W-:Y:S01]  /*b760*/  UIMAD UR7, UR13, UR7, URZ ;  /* 0x000000070d0772a4 */ /* 0x000fe2000f8e023f */
[--C-:B------:R-:W-:Y:S01]  /*b770*/  IMAD.MOV R9, RZ, RZ, -R7.reuse ;  /* 0x000000ffff097224 */ /* 0x100fe200078e0a07 */
[----:B------:R-:W-:Y:S02]  /*b780*/  UIMAD UR11, UR10, UR58, UR11 ;  /* 0x0000003a0a0b72a4 */ /* 0x000fe4000f8e020b */
[----:B------:R-:W-:Y:S01]  /*b790*/  UIADD3 UR17, UR15, UR17, URZ ;  /* 0x000000110f117290 */ /* 0x000fe2000fffe03f */
[----:B------:R-:W-:Y:S02]  /*b7a0*/  IMAD.U32 R4, RZ, RZ, UR18 ;  /* 0x00000012ff047e24 */ /* 0x000fe4000f8e00ff */
        /* <DEDUP_REMOVED lines=28> */
.L_x_9131:
[----:B------:R-:W-:Y:S01]  /*b970*/  SHFL.IDX PT, R4, R9, RZ, 0x1c1f ;  /* 0x001c1fff09047589 */ /* 0x000fe200000e0000 */
[----:B------:R-:W-:Y:S01]  /*b980*/  VIADD R12, R215, UR43 ;  /* 0x0000002bd70c7c36 */ /* 0x000fe20008000000 */
[----:B------:R-:W-:Y:S01]  /*b990*/  LOP3.LUT P0, RZ, R198, 0x3, RZ, 0xc0, !PT ;  /* 0x00000003c6ff7812 */ /* 0x000fe2000780c0ff */
[----:B-----5:R-:W-:Y:S01]  /*b9a0*/  IMAD R21, R21, R34, RZ ;  /* 0x0000002215157224 */ /* 0x020fe200078e02ff */
[----:B------:R-:W0:Y:S01]  /*b9b0*/  SHFL.IDX PT, R5, R10, RZ, 0x1c1f ;  /* 0x001c1fff0a057589 */ /* 0x000e2200000e0000 */
[----:B------:R-:W-:Y:S02]  /*b9c0*/  PLOP3.LUT P3, PT, PT, PT, UP1, 0x80, 0x0 ;  /* 0x000000000000781c */ /* 0x000fe40003f6f018 */
[C---:B------:R-:W-:Y:S01]  /*b9d0*/  IADD3 R8, R12.reuse, 0x8, RZ ;  /* 0x000000080c087810 */ /* 0x040fe20007ffe0ff */
        /* <DEDUP_REMOVED lines=9> */
[----:B0-----:R-:W-:Y:S01]  /*ba70*/  IMAD R3, R197, 0x40, R2 ;  /* 0x00000040c5037824 */ /* 0x001fe200078e0202 */
[----:B------:R-:W-:Y:S01]  /*ba80*/  ULDC.64 UR10, c[0x0][0xaa0] ;  /* 0x0002a800000a7ab9 */ /* 0x000fe20000000a00 */
[----:B------:R-:W0:Y:S02]  /*ba90*/  @P1 LDC R49, c[0x0][0xbf0] ;  /* 0x0002fc00ff311b82 */ /* 0x000e240000000800 */
[----:B------:R-:W-:-:S03]  /*baa0*/  IMAD.WIDE R32, R3, 0x2, R32 ;  /* 0x0000000203207825 */ /* 0x000fc600078e0220 */
[C---:B------:R-:W-:Y:S02]  /*bab0*/  IADD3 R9, P6, R32.reuse, 0x1000, RZ ;  /* 0x0000100020097810 */ /* 0x040fe40007fde0ff */
[C---:B------:R-:W-:Y:S02]  /*bac0*/  IADD3 R13, P5, R32.reuse, 0x2000, RZ ;  /* 0x00002000200d7810 */ /* 0x040fe40007fbe0ff */
[----:B------:R-:W-:Y:S02]  /*bad0*/  LOP3.LUT R8, R9, 0x380, RZ, 0xc0, !PT ;  /* 0x0000038009087812 */ /* 0x000fe400078ec0ff */
[C---:B------:R-:W-:Y:S02]  /*bae0*/  IADD3 R25, P4, R32.reuse, 0x3000, RZ ;  /* 0x0000300020197810 */ /* 0x040fe40007f9e0ff */
[C---:B------:R-:W-:Y:S02]  /*baf0*/  IADD3 R29, P3, R32.reuse, 0x4000, RZ ;  /* 0x00004000201d7810 */ /* 0x040fe40007f7e0ff */
[----:B------:R-:W-:-:S02]  /*bb00*/  IADD3 R37, P2, R32, 0x5000, RZ ;  /* 0x0000500020257810 */ /* 0x000fc40007f5e0ff */
[C---:B------:R-:W-:Y:S02]  /*bb10*/  IADD3 R41, P0, R32.reuse, 0x6000, RZ ;  /* 0x0000600020297810 */ /* 0x040fe40007f1e0ff */
[----:B------:R-:W-:Y:S02]  /*bb20*/  LOP3.LUT R5, R32, 0x380, RZ, 0xc0, !PT ;  /* 0x0000038020057812 */ /* 0x000fe400078ec0ff */
[----:B------:R-:W-:Y:S02]  /*bb30*/  SHF.R.U64 R8, R8, 0x3, RZ ;  /* 0x0000000308087819 */ /* 0x000fe400000012ff */
[----:B------:R-:W-:Y:S02]  /*bb40*/  LOP3.LUT R12, R13, 0x380, RZ, 0xc0, !PT ;  /* 0x000003800d0c7812 */ /* 0x000fe400078ec0ff */
[----:B------:R-:W-:Y:S02]  /*bb50*/  LOP3.LUT R24, R25, 0x380, RZ, 0xc0, !PT ;  /* 0x0000038019187812 */ /* 0x000fe400078ec0ff */
[----:B------:R-:W-:-:S02]  /*bb60*/  LOP3.LUT R28, R29, 0x380, RZ, 0xc0, !PT ;  /* 0x000003801d1c7812 */ /* 0x000fc400078ec0ff */
[----:B------:R-:W-:Y:S02]  /*bb70*/  LOP3.LUT R36, R37, 0x380, RZ, 0xc0, !PT ;  /* 0x0000038025247812 */ /* 0x000fe400078ec0ff */
[----:B------:R-:W-:Y:S02]  /*bb80*/  LOP3.LUT R40, R41, 0x380, RZ, 0xc0, !PT ;  /* 0x0000038029287812 */ /* 0x000fe400078ec0ff */
[----:B------:R-:W-:Y:S02]  /*bb90*/  SHF.R.U64 R5, R5, 0x3, RZ ;  /* 0x0000000305057819 */ /* 0x000fe400000012ff */
[----:B------:R-:W-:Y:S01]  /*bba0*/  LOP3.LUT R8, R8, R9, RZ, 0x3c, !PT ;  /* 0x0000000908087212 */ /* 0x000fe200078e3cff */
[----:B------:R-:W-:Y:S01]  /*bbb0*/  IMAD.X R9, RZ, RZ, R33, P6 ;  /* 0x000000ffff097224 */ /* 0x000fe200030e0621 */
[----:B------:R-:W-:Y:S02]  /*bbc0*/  IADD3 R3, P6, R32, 0x7000, RZ ;  /* 0x0000700020037810 */ /* 0x000fe40007fde0ff */
[----:B------:R-:W-:-:S02]  /*bbd0*/  SHF.R.U64 R12, R12, 0x3, RZ ;  /* 0x000000030c0c7819 */ /* 0x000fc400000012ff */
[----:B------:R-:W-:Y:S01]  /*bbe0*/  SHF.R.U64 R24, R24, 0x3, RZ ;  /* 0x0000000318187819 */ /* 0x000fe200000012ff */
[--C-:B------:R-:W-:Y:S01]  /*bbf0*/  IMAD.X R45, RZ, RZ, R33.reuse, P6 ;  /* 0x000000ffff2d7224 */ /* 0x100fe200030e0621 */
[----:B------:R-:W-:Y:S01]  /*bc00*/  SHF.R.U64 R28, R28, 0x3, RZ ;  /* 0x000000031c1c7819 */ /* 0x000fe200000012ff */
[----:B------:R-:W-:Y:S01]  /*bc10*/  UIMAD UR7, UR12, UR10, URZ ;  /* 0x0000000a0c0772a4 */ /* 0x000fe2000f8e023f */
[----:B------:R-:W-:Y:S01]  /*bc20*/  SHF.R.U64 R36, R36, 0x3, RZ ;  /* 0x0000000324247819 */ /* 0x000fe200000012ff */
[----:B------:R-:W-:Y:S01]  /*bc30*/  UIMAD.WIDE.U32 UR8, UR4, UR10, URZ ;  /* 0x0000000a040872a5 */ /* 0x000fe2000f8e003f */
[----:B------:R-:W-:Y:S01]  /*bc40*/  SHF.R.U64 R40, R40, 0x3, RZ ;  /* 0x0000000328287819 */ /* 0x000fe200000012ff */
[----:B------:R-:W5:Y:S01]  /*bc50*/  LD.E.128 R8, desc[UR36][R8.64] ;  /* 0x0000002408087980 */ /* 0x000f62000c101d00 */
        /* <DEDUP_REMOVED lines=11> */
[----:B------:R1:W5:Y:S01]  /*bd10*/  LD.E.128 R4, desc[UR36][R32.64] ;  /* 0x0000002420047980 */ /* 0x000362000c101d00 */
[----:B------:R-:W-:Y:S01]  /*bd20*/  LOP3.LUT R0, R3, 0x380, RZ, 0xc0, !PT ;  /* 0x0000038003007812 */ /* 0x000fe200078ec0ff */
[----:B------:R-:W-:-:S02]  /*bd30*/  UIMAD UR7, UR4, UR11, UR7 ;  /* 0x0000000b040772a4 */ /* 0x000fc4000f8e0207 */
[----:B------:R-:W5:Y:S01]  /*bd40*/  LD.E.128 R12, desc[UR36][R12.64] ;  /* 0x000000240c0c7980 */ /* 0x000f62000c101d00 */
[----:B------:R-:W-:-:S03]  /*bd50*/  SHF.R.U64 R0, R0, 0x3, RZ ;  /* 0x0000000300007819 */ /* 0x000fc600000012ff */
[----:B------:R-:W5:Y:S01]  /*bd60*/  LD.E.128 R24, desc[UR36][R24.64] ;  /* 0x0000002418187980 */ /* 0x000f62000c101d00 */
[----:B------:R-:W-:Y:S01]  /*bd70*/  LOP3.LUT R44, R0, R3, RZ, 0x3c, !PT ;  /* 0x00000003002c7212 */ /* 0x000fe200078e3cff */
[----:B-1----:R-:W1:Y:S01]  /*bd80*/  @P1 LDC R33, c[0x0][0xbec] ;  /* 0x0002fb00ff211b82 */ /* 0x002e620000000800 */
[----:B------:R-:W-:Y:S01]  /*bd90*/  IMAD R0, R19, 0x20, R197 ;  /* 0x0000002013007824 */ /* 0x000fe200078e02c5 */
[----:B------:R-:W-:Y:S01]  /*bda0*/  UIADD3 UR9, UR9, UR7, URZ ;  /* 0x0000000709097290 */ /* 0x000fe2000fffe03f */
[----:B------:R-:W5:Y:S01]  /*bdb0*/  LD.E.128 R28, desc[UR36][R28.64] ;  /* 0x000000241c1c7980 */ /* 0x000f62000c101d00 */
[----:B------:R-:W-:Y:S02]  /*bdc0*/  ULDC.64 UR10, c[0x0][0xae8] ;  /* 0x0002ba00000a7ab9 */ /* 0x000fe40000000a00 */
[----:B------:R-:W-:Y:S01]  /*bdd0*/  UIMAD.WIDE.U32 UR8, UR56, UR10, UR8 ;  /* 0x0000000a380872a5 */ /* 0x000fe2000f8e0008 */
[----:B------:R-:W-:Y:S01]  /*bde0*/  IADD3 R48, R0, UR43, RZ ;  /* 0x0000002b00307c10 */ /* 0x000fe2000fffe0ff */
[----:B------:R-:W-:Y:S01]  /*bdf0*/  USHF.R.S32.HI UR4, URZ, 0x1f, UR53 ;  /* 0x0000001f3f047899 */ /* 0x000fe20008011435 */
[----:B------:R-:W5:Y:S01]  /*be00*/  LD.E.128 R36, desc[UR36][R36.64] ;  /* 0x0000002424247980 */ /* 0x000f62000c101d00 */
[----:B------:R-:W-:-:S03]  /*be10*/  UIMAD UR9, UR56, UR11, UR9 ;  /* 0x0000000b380972a4 */ /* 0x000fc6000f8e0209 */
[----:B------:R-:W-:Y:S01]  /*be20*/  ULDC.64 UR10, c[0x0][0xaf0] ;  /* 0x0002bc00000a7ab9 */ /* 0x000fe20000000a00 */
[----:B------:R-:W5:Y:S01]  /*be30*/  LD.E.128 R40, desc[UR36][R40.64] ;  /* 0x0000002428287980 */ /* 0x000f62000c101d00 */
[----:B------:R-:W-:Y:S01]  /*be40*/  UIMAD UR4, UR4, UR10, URZ ;  /* 0x0000000a040472a4 */ /* 0x000fe2000f8e023f */
[----:B------:R-:W-:Y:S01]  /*be50*/  IMAD.MOV.U32 R3, RZ, RZ, R48 ;  /* 0x000000ffff037224 */ /* 0x000fe200078e0030 */
[----:B------:R-:W-:Y:S01]  /*be60*/  UIMAD.WIDE.U32 UR8, UR53, UR10, UR8 ;  /* 0x0000000a350872a5 */ /* 0x000fe2000f8e0008 */
[----:B------:R-:W5:Y:S01]  /*be70*/  LD.E.128 R44, desc[UR36][R44.64] ;  /* 0x000000242c2c7980 */ /* 0x000f62000c101d00 */
[----:B-1----:R-:W-:Y:S01]  /*be80*/  @P1 IMAD.HI.U32 R0, R48, R33, RZ ;  /* 0x0000002130001227 */ /* 0x002fe200078e00ff */
[----:B------:R-:W-:Y:S01]  /*be90*/  UIMAD UR4, UR53, UR11, UR4 ;  /* 0x0000000b350472a4 */ /* 0x000fe2000f8e0204 */
[----:B------:R-:W-:Y:S01]  /*bea0*/  @!PT LDS RZ, [RZ] ;  /* 0x00000000fffff984 */ /* 0x000fe20000000800 */
[----:B------:R-:W-:Y:S01]  /*beb0*/  @!PT LDS RZ, [RZ] ;  /* 0x00000000fffff984 */ /* 0x000fe20000000800 */
[----:B------:R-:W-:Y:S01]  /*bec0*/  @!PT LDS RZ, [RZ] ;  /* 0x00000000fffff984 */ /* 0x000fe20000000800 */
[----:B------:R-:W-:Y:S01]  /*bed0*/  @!PT LDS RZ, [RZ] ;  /* 0x00000000fffff984 */ /* 0x000fe20000000800 */
[----:B------:R1:W-:Y:S06]  /*bee0*/  MEMBAR.ALL.CTA ;  /* 0x0000000000007992 */ /* 0x0003ec0000008000 */
[----:B-1----:R-:W1:Y:S01]  /*bef0*/  FENCE.VIEW.ASYNC.S ;  /* 0x00000000000073c6 */ /* 0x002e620000000000 */
[----:B------:R-:W-:Y:S01]  /*bf00*/  ULDC.64 UR10, c[0x0][0xae0] ;  /* 0x0002b800000a7ab9 */ /* 0x000fe20000000a00 */
[----:B0-----:R-:W-:Y:S01]  /*bf10*/  @P1 SHF.R.U32.HI R3, RZ, R49, R0 ;  /* 0x00000031ff031219 */ /* 0x001fe20000011600 */
[----:B------:R-:W-:-:S03]  /*bf20*/  UIADD3 UR4, UR9, UR4, URZ ;  /* 0x0000000409047290 */ /* 0x000fc6000fffe03f */
[--C-:B------:R-:W-:Y:S01]  /*bf30*/  SHF.R.S32.HI R0, RZ, 0x1f, R3.reuse ;  /* 0x0000001fff007819 */ /* 0x100fe20000011403 */
[----:B------:R-:W-:Y:S02]  /*bf40*/  IMAD.MOV R49, RZ, RZ, -R3 ;  /* 0x000000ffff317224 */ /* 0x000fe400078e0a03 */
[----:B------:R-:W-:Y:S02]  /*bf50*/  IMAD.U32 R33, RZ, RZ, UR9 ;  /* 0x00000009ff217e24 */ /* 0x000fe4000f8e00ff */
[----:B------:R-:W-:Y:S02]  /*bf60*/  IMAD R0, R0, UR10, RZ ;  /* 0x0000000a00007c24 */ /* 0x000fe4000f8e02ff */
[----:B------:R-:W-:Y:S02]  /*bf70*/  IMAD R49, R34, R49, R48 ;  /* 0x0000003122317224 */ /* 0x000fe400078e0230 */
[----:B------:R-:W-:Y:S01]  /*bf80*/  IMAD.U32 R32, RZ, RZ, UR8 ;  /* 0x00000008ff207e24 */ /* 0x000fe2000f8e00ff */
[----:B------:R-:W-:Y:S01]  /*bf90*/  ULDC.64 UR8, c[0x0][0xad8] ;  /* 0x0002b60000087ab9 */ /* 0x000fe20000000a00 */
[----:B------:R-:W-:-:S02]  /*bfa0*/  IMAD.U32 R33, RZ, RZ, UR4 ;  /* 0x00000004ff217e24 */ /* 0x000fc4000f8e00ff */
[C---:B------:R-:W-:Y:S01]  /*bfb0*/  IMAD R51, R3.reuse, UR11, R0 ;  /* 0x0000000b03337c24 */ /* 0x040fe2000f8e0200 */
[----:B------:R-:W-:Y:S01]  /*bfc0*/  SHF.R.S32.HI R0, RZ, 0x1f, R49 ;  /* 0x0000001fff007819 */ /* 0x000fe20000011431 */
[----:B------:R-:W-:-:S04]  /*bfd0*/  IMAD.WIDE.U32 R32, R3, UR10, R32 ;  /* 0x0000000a03207c25 */ /* 0x000fc8000f8e0020 */
[----:B------:R-:W-:Y:S02]  /*bfe0*/  IMAD.IADD R33, R33, 0x1, R51 ;  /* 0x0000000121217824 */ /* 0x000fe400078e0233 */
[----:B------:R-:W-:Y:S02]  /*bff0*/  IMAD R34, R0, UR8, RZ ;  /* 0x0000000800227c24 */ /* 0x000fe4000f8e02ff */
[----:B------:R-:W-:Y:S02]  /*c000*/  VIADD R50, R197, UR43 ;  /* 0x0000002bc5327c36 */ /* 0x000fe40008000000 */
[C---:B------:R-:W-:Y:S02]  /*c010*/  IMAD R3, R49.reuse, UR9, R34 ;  /* 0x0000000931037c24 */ /* 0x040fe4000f8e0222 */
[----:B------:R-:W-:Y:S01]  /*c020*/  IMAD.WIDE.U32 R32, R49, UR8, R32 ;  /* 0x0000000831207c25 */ /* 0x000fe2000f8e0020 */
[----:B------:R-:W-:Y:S01]  /*c030*/  ISETP.GE.AND P2, PT, R50, R21, PT ;  /* 0x000000153200720c */ /* 0x000fe20003f46270 */
[----:B------:R-:W-:-:S02]  /*c040*/  ULDC.64 UR8, c[0x0][0xa80] ;  /* 0x0002a00000087ab9 */ /* 0x000fc40000000a00 */
[----:B------:R-:W-:Y:S01]  /*c050*/  IMAD.IADD R3, R33, 0x1, R3 ;  /* 0x0000000121037824 */ /* 0x000fe200078e0203 */
[----:B------:R-:W-:Y:S01]  /*c060*/  LEA R34, P3, R32, UR8, 0x1 ;  /* 0x0000000820227c11 */ /* 0x000fe2000f8608ff */
[----:B------:R-:W-:Y:S02]  /*c070*/  VIADD R20, R20, 0x28820 ;  /* 0x0002882014147836 */ /* 0x000fe40000000000 */
[----:B------:R-:W-:Y:S01]  /*c080*/  VIADD R0, R50, 0x20 ;  /* 0x0000002032007836 */ /* 0x000fe20000000000 */
[----:B------:R-:W-:Y:S02]  /*c090*/  LEA.HI.X R3, R32, UR9, R3, 0x1, P3 ;  /* 0x0000000920037c11 */ /* 0x000fe400098f0c03 */
[----:B------:R-:W-:Y:S02]  /*c0a0*/  PRMT R20, RZ, 0x654, R20 ;  /* 0x00000654ff147816 */ /* 0x000fe40000000014 */
[-C--:B------:R-:W-:Y:S01]  /*c0b0*/  ISETP.GE.AND P0, PT, R0, R21.reuse, PT ;  /* 0x000000150000720c */ /* 0x080fe20003f06270 */
[----:B-1----:R0:W1:Y:S01]  /*c0c0*/  SHFL.IDX PT, R33, R34, RZ, 0x181f ;  /* 0x00181fff22217589 */ /* 0x00206200000e0000 */
[----:B------:R-:W-:Y:S01]  /*c0d0*/  IADD3 R0, R50, 0x40, RZ ;  /* 0x0000004032007810 */ /* 0x000fe20007ffe0ff */
[----:B------:R0:W-:Y:S01]  /*c0e0*/  SYNCS.ARRIVE.TRANS64.RED.A1T0 RZ, [R20+URZ], RZ ;  /* 0x000000ff14ff79a7 */ /* 0x0001e2000810043f */
[----:B------:R-:W-:Y:S01]  /*c0f0*/  BSSY B1, `(.L_x_9133) ;  /* 0x000000d000017945 */ /* 0x000fe20003800000 */
[----:B------:R0:W2:Y:S01]  /*c100*/  SHFL.IDX PT, R49, R3, RZ, 0x181f ;  /* 0x00181fff03317589 */ /* 0x0000a200000e0000 */
[----:B------:R-:W-:-:S02]  /*c110*/  ISETP.GE.AND P1, PT, R0, R21, PT ;  /* 0x000000150000720c */ /* 0x000fc40003f26270 */
[----:B------:R-:W-:Y:S11]  /*c120*/  @P2 BRA `(.L_x_9134) ;  /* 0x0000000000242947 */ /* 0x000ff60003800000 */
[----:B------:R-:W-:Y:S02]  /*c130*/  ULDC UR4, c[0x0][0xac8] ;  /* 0x0002b20000047ab9 */ /* 0x000fe40000000800 */
[----:B------:R-:W-:Y:S02]  /*c140*/  ISETP.GE.AND P2, PT, R2, UR4, PT ;  /* 0x0000000402007c0c */ /* 0x000fe4000bf46270 */
[----:B------:R-:W-:-:S11]  /*c150*/  ISETP.GE.AND P3, PT, R18, UR4, PT ;  /* 0x0000000412007c0c */ /* 0x000fd6000bf66270 */
[-C--:B-1----:R-:W-:Y:S02]  /*c160*/  @!P2 LEA R32, P4, R2, R33.reuse, 0x1 ;  /* 0x000000210220a211 */ /* 0x082fe400078808ff */
[----:B------:R-:W-:Y:S02]  /*c170*/  @!P3 LEA R48, P5, R18, R33, 0x1 ;  /* 0x000000211230b211 */ /* 0x000fe400078a08ff */
[-C--:B--2---:R-:W-:Y:S02]  /*c180*/  @!P2 LEA.HI.X R33, R2, R49.reuse, R218, 0x1, P4 ;  /* 0x000000310221a211 */ /* 0x084fe400020f0cda */
[----:B------:R-:W-:-:S03]  /*c190*/  @!P3 LEA.HI.X R49, R18, R49, R217, 0x1, P5 ;  /* 0x000000311231b211 */ /* 0x000fc600028f0cd9 */
[----:B-----5:R3:W-:Y:S04]  /*c1a0*/  @!P2 ST.E.128 desc[UR36][R32.64], R4 ;  /* 0x000000042000a985 */ /* 0x0207e8000c101d24 */
[----:B------:R3:W-:Y:S02]  /*c1b0*/  @!P3 ST.E.128 desc[UR36][R48.64], R28 ;  /* 0x0000001c3000b985 */ /* 0x0007e4000c101d24 */
.L_x_9134:
[----:B------:R-:W-:Y:S05]  /*c1c0*/  BSYNC B1 ;  /* 0x0000000000017941 */ /* 0x000fea0003800000 */
.L_x_9133:
        /* <DEDUP_REMOVED lines=13> */
.L_x_9136:
[----:B------:R-:W-:Y:S05]  /*c2a0*/  BSYNC B1 ;  /* 0x0000000000017941 */ /* 0x000fea0003800000 */
.L_x_9135:
[----:B0---4-:R0:W4:Y:S01]  /*c2b0*/  SHFL.IDX PT, R7, R3, 0x2, 0x181f ;  /* 0x00581f0003077f89 */ /* 0x01112200000e0000 */
        /* <DEDUP_REMOVED lines=12> */
.L_x_9138:
[----:B------:R-:W-:Y:S05]  /*c380*/  BSYNC B1 ;  /* 0x0000000000017941 */ /* 0x000fea0003800000 */
.L_x_9137:
[----:B------:R-:W-:Y:S01]  /*c390*/  VIADD R0, R50, 0x60 ;  /* 0x0000006032007836 */ /* 0x000fe20000000000 */
[----:B0--3--:R-:W0:Y:S04]  /*c3a0*/  SHFL.IDX PT, R3, R3, 0x3, 0x181f ;  /* 0x00781f0003037f89 */ /* 0x009e2800000e0000 */
[----:B------:R-:W-:Y:S01]  /*c3b0*/  ISETP.GE.AND P0, PT, R0, R21, PT ;  /* 0x000000150000720c */ /* 0x000fe20003f06270 */
[----:B----4-:R3:W4:-:S12]  /*c3c0*/  SHFL.IDX PT, R7, R34, 0x3, 0x181f ;  /* 0x00781f0022077f89 */ /* 0x01071800000e0000 */
[----:B---3--:R-:W-:Y:S05]  /*c3d0*/  @P0 BRA `(.L_x_9139) ;  /* 0x00000018001c0947 */ /* 0x008fea0003800000 */
[----:B------:R-:W-:Y:S02]  /*c3e0*/  ULDC UR4, c[0x0][0xac8] ;  /* 0x0002b20000047ab9 */ /* 0x000fe40000000800 */
[----:B------:R-:W-:-:S13]  /*c3f0*/  ISETP.GE.AND P1, PT, R2, UR4, PT ;  /* 0x0000000402007c0c */ /* 0x000fda000bf26270 */
[----:B----4-:R-:W-:-:S04]  /*c400*/  @!P1 LEA R4, P0, R2, R7, 0x1 ;  /* 0x0000000702049211 */ /* 0x010fc800078008ff */
        /* <DEDUP_REMOVED lines=8> */
.L_x_9132:
        /* <DEDUP_REMOVED lines=17> */
[----:B------:R-:W-:Y:S02]  /*c5a0*/  UIMAD UR4, UR4, UR10, URZ ;  /* 0x0000000a040472a4 */ /* 0x000fe4000f8e023f */
[----:B------:R-:W-:Y:S01]  /*c5b0*/  UIMAD.WIDE.U32 UR8, UR53, UR10, UR8 ;  /* 0x0000000a350872a5 */ /* 0x000fe2000f8e0008 */
[----:B0-----:R-:W-:Y:S01]  /*c5c0*/  @P1 IMAD.HI.U32 R0, R11, R0, RZ ;  /* 0x000000000b001227 */ /* 0x001fe200078e00ff */
[----:B------:R-:W-:-:S03]  /*c5d0*/  UIMAD UR4, UR53, UR11, UR4 ;  /* 0x0000000b350472a4 */ /* 0x000fc6000f8e0204 */
        /* <DEDUP_REMOVED lines=21> */
[----:B------:R-:W-:-:S04]  /*c730*/  ULDC.64 UR8, c[0x0][0xb00] ;  /* 0x0002c00000087ab9 */ /* 0x000fc80000000a00 */
[----:B------:R-:W-:Y:S02]  /*c740*/  IADD3 R3, R5, R3, RZ ;  /* 0x0000000305037210 */ /* 0x000fe40007ffe0ff */
        /* <DEDUP_REMOVED lines=69> */
.L_x_9141:
[----:B------:R-:W-:Y:S05]  /*cba0*/  BSYNC B1 ;  /* 0x0000000000017941 */ /* 0x000fea0003800000 */
.L_x_9140:
[----:B-1-3--:R1:W3:Y:S04]  /*cbb0*/  SHFL.IDX PT, R7, R3, 0x1, 0x1c1f ;  /* 0x003c1f0003077f89 */ /* 0x00a2e800000e0000 */
        /* <DEDUP_REMOVED lines=19> */
[-C--:B------:R-:W-:Y:S01]  /*ccf0*/  @!P4 LEA.HI.X R15, R193, R7.reuse, R210, 0x2, P2 ;  /* 0x00000007c10fc211 */ /* 0x080fe200010f14d2 */
[----:B------:R3:W-:Y:S01]  /*cd00*/  @!P0 ST.E.64 desc[UR36][R10.64], R98 ;  /* 0x000000620a008985 */ /* 0x0007e2000c101b24 */
[----:B------:R-:W-:Y:S02]  /*cd10*/  ISETP.GE.AND P0, PT, R191, UR4, PT ;  /* 0x00000004bf007c0c */ /* 0x000fe4000bf06270 */
[----:B------:R-:W-:Y:S02]  /*cd20*/  ISETP.GE.AND P2, PT, R189, UR4, PT ;  /* 0x00000004bd007c0c */ /* 0x000fe4000bf46270 */
[----:B------:R-:W-:-:S02]  /*cd30*/  @!P3 LEA.HI.X R13, R194, R7, R211, 0x2, P6 ;  /* 0x00000007c20db211 */ /* 0x000fc400030f14d3 */
[----:B--2---:R-:W-:-:S03]  /*cd40*/  @!P5 LEA R20, P6, R192, R6, 0x2 ;  /* 0x00000006c014d211 */ /* 0x004fc600078c10ff */
[----:B------:R2:W-:Y:S01]  /*cd50*/  @!P3 ST.E.64 desc[UR36][R12.64], R102 ;  /* 0x000000660c00b985 */ /* 0x0005e2000c101b24 */
[-C--:B------:R-:W-:Y:S02]  /*cd60*/  @!P5 LEA.HI.X R21, R192, R7.reuse, R209, 0x2, P6 ;  /* 0x00000007c015d211 */ /* 0x080fe400030f14d1 */
[----:B------:R-:W-:Y:S01]  /*cd70*/  ISETP.GE.AND P3, PT, R188, UR4, PT ;  /* 0x00000004bc007c0c */ /* 0x000fe2000bf66270 */
[----:B------:R4:W-:Y:S01]  /*cd80*/  @!P4 ST.E.64 desc[UR36][R14.64], R106 ;  /* 0x0000006a0e00c985 */ /* 0x0009e2000c101b24 */
[-C--:B0-----:R-:W-:Y:S02]  /*cd90*/  @!P0 LEA R4, P4, R191, R6.reuse, 0x2 ;  /* 0x00000006bf048211 */ /* 0x081fe400078810ff */
[-C--:B---3--:R-:W-:Y:S01]  /*cda0*/  @!P2 LEA R10, P6, R189, R6.reuse, 0x2 ;  /* 0x00000006bd0aa211 */ /* 0x088fe200078c10ff */
[----:B------:R-:W-:Y:S01]  /*cdb0*/  @!P5 ST.E.64 desc[UR36][R20.64], R110 ;  /* 0x0000006e1400d985 */ /* 0x000fe2000c101b24 */
[----:B------:R-:W-:Y:S02]  /*cdc0*/  @!P1 LEA R8, P5, R190, R6, 0x2 ;  /* 0x00000006be089211 */ /* 0x000fe400078a10ff */
[----:B------:R-:W-:-:S02]  /*cdd0*/  @!P0 LEA.HI.X R5, R191, R7, R208, 0x2, P4 ;  /* 0x00000007bf058211 */ /* 0x000fc400020f14d0 */
[-C--:B------:R-:W-:Y:S02]  /*cde0*/  @!P1 LEA.HI.X R9, R190, R7.reuse, R207, 0x2, P5 ;  /* 0x00000007be099211 */ /* 0x080fe400028f14cf */
[----:B------:R-:W-:Y:S01]  /*cdf0*/  ISETP.GE.AND P4, PT, R187, UR4, PT ;  /* 0x00000004bb007c0c */ /* 0x000fe2000bf86270 */
[----:B------:R-:W-:Y:S01]  /*ce00*/  @!P0 ST.E.64 desc[UR36][R4.64], R114 ;  /* 0x0000007204008985 */ /* 0x000fe2000c101b24 */
[----:B------:R-:W-:Y:S02]  /*ce10*/  @!P2 LEA.HI.X R11, R189, R7, R206, 0x2, P6 ;  /* 0x00000007bd0ba211 */ /* 0x000fe400030f14ce */
[----:B--2---:R-:W-:Y:S01]  /*ce20*/  @!P3 LEA R12, P5, R188, R6, 0x2 ;  /* 0x00000006bc0cb211 */ /* 0x004fe200078a10ff */
        /* <DEDUP_REMOVED lines=29> */
.L_x_9130:
        /* <DEDUP_REMOVED lines=11> */
[----:B------:R-:W-:Y:S01]  /*d0b0*/  UISETP.NE.AND.EX UP1, UPT, UR9, URZ, UPT, UP1 ;  /* 0x0000003f0900728c */ /* 0x000fe2000bf25310 */
[----:B------:R-:W-:Y:S02]  /*d0c0*/  ULDC UR4, c[0x0][0xa88] ;  /* 0x0002a20000047ab9 */ /* 0x000fe40000000800 */
[----:B------:R-:W-:-:S03]  /*d0d0*/  IMAD.U32 R0, RZ, RZ, UR4 ;  /* 0x00000004ff007e24 */ /* 0x000fc6000f8e00ff */
[----:B------:R-:W-:-:S05]  /*d0e0*/  PLOP3.LUT P2, PT, PT, PT, UP1, 0x80, 0x0 ;  /* 0x000000000000781c */ /* 0x000fca0003f4f018 */
[----:B------:R-:W-:-:S04]  /*d0f0*/  @UP1 ULEA UR8, UP2, UR53, UR8, 0x2 ;  /* 0x0000000835081291 */ /* 0x000fc8000f84103f */
[----:B------:R-:W-:Y:S02]  /*d100*/  @UP1 ULEA.HI.X UR9, UR53, UR9, UR58, 0x2, UP2 ;  /* 0x0000000935091291 */ /* 0x000fe400090f143a */
[----:B------:R-:W-:-:S04]  /*d110*/  IMAD.U32 R6, RZ, RZ, UR8 ;  /* 0x00000008ff067e24 */ /* 0x000fc8000f8e00ff */
[----:B------:R-:W-:-:S05]  /*d120*/  IMAD.U32 R7, RZ, RZ, UR9 ;  /* 0x00000009ff077e24 */ /* 0x000fca000f8e00ff */
[----:B------:R0:W5:Y:S01]  /*d130*/  @P2 LDG.E R0, desc[UR36][R6.64] ;  /* 0x0000002406002981 */ /* 0x000162000c1e1900 */
[----:B------:R-:W-:Y:S01]  /*d140*/  UMOV UR4, URZ ;  /* 0x0000003f00047c82 */ /* 0x000fe20008000000 */
[----:B------:R-:W-:Y:S01]  /*d150*/  UISETP.NE.AND UP1, UPT, UR54, URZ, UPT ;  /* 0x0000003f3600728c */ /* 0x000fe2000bf25270 */
[----:B------:R-:W-:-:S10]  /*d160*/  ISETP.GT.AND P0, PT, R219, 0x7f, PT ;  /* 0x0000007fdb00780c */ /* 0x000fd40003f04270 */
[----:B------:R-:W-:Y:S01]  /*d170*/  @!UP1 ULDC UR54, c[0x0][0xad4] ;  /* 0x0002b50000369ab9 */ /* 0x000fe20000000800 */
[----:B--2---:R-:W-:-:S13]  /*d180*/  @P1 R2UR UR4, R3 ;  /* 0x00000000030412ca */ /* 0x004fda00000e0000 */
[----:B------:R-:W-:Y:S01]  /*d190*/  USHF.R.S32.HI UR18, URZ, 0x1f, UR4 ;  /* 0x0000001f3f127899 */ /* 0x000fe20008011404 */
[----:B0-----:R-:W-:Y:S11]  /*d1a0*/  @P2 BRA `(.L_x_9142) ;  /* 0x0000000000102947 */ /* 0x001ff60003800000 */
[----:B------:R-:W-:Y:S05]  /*d1b0*/  @!P1 BRA `(.L_x_9142) ;  /* 0x00000000000c9947 */ /* 0x000fea0003800000 */
[----:B------:R-:W2:Y:S04]  /*d1c0*/  LDG.E R3, desc[UR36][R4.64] ;  /* 0x0000002404037981 */ /* 0x000ea8000c1e1900 */
[----:B-----5:R-:W2:Y:S02]  /*d1d0*/  LDG.E R0, desc[UR36][R4.64+0x4] ;  /* 0x0000042404007981 */ /* 0x020ea4000c1e1900 */
[----:B--2---:R-:W-:-:S07]  /*d1e0*/  IMAD.IADD R0, R0, 0x1, -R3 ;  /* 0x0000000100007824 */ /* 0x004fce00078e0a03 */
.L_x_9142:
[----:B------:R-:W-:Y:S01]  /*d1f0*/  USEL UR53, UR53, URZ, !UP0 ;  /* 0x0000003f35357287 */ /* 0x000fe2000c000000 */
[----:B------:R-:W-:Y:S01]  /*d200*/  BSSY B1, `(.L_x_9143) ;  /* 0x0000038000017945 */ /* 0x000fe20003800000 */
[----:B------:R-:W-:-:S03]  /*d210*/  USEL UR58, UR58, URZ, !UP0 ;  /* 0x0000003f3a3a7287 */ /* 0x000fc6000c000000 */
[----:B------:R-:W-:Y:S09]  /*d220*/  @P0 BRA `(.L_x_9144) ;  /* 0x0000000000d40947 */ /* 0x000ff20003800000 */
        /* <DEDUP_REMOVED lines=9> */
[----:B------:R-:W-:-:S03]  /*d2c0*/  UMOV UR16, 0x9b8 ;  /* 0x000009b800107882 */ /* 0x000fc60000000000 */
[----:B------:R-:W-:Y:S02]  /*d2d0*/  USEL UR16, UR16, 0x978, UP0 ;  /* 0x0000097810107887 */ /* 0x000fe40008000000 */
[----:B------:R-:W-:-:S06]  /*d2e0*/  USEL UR7, UR57, URZ, UP0 ;  /* 0x0000003f39077287 */ /* 0x000fcc0008000000 */
[----:B------:R-:W0:Y:S04]  /*d2f0*/  @P0 LDC R3, c[0x0][0xbec] ;  /* 0x0002fb00ff030b82 */ /* 0x000e280000000800 */
[----:B------:R-:W-:Y:S01]  /*d300*/  ULDC.64 UR10, c[0x0][UR16+0x220] ;  /* 0x00008800100a7abb */ /* 0x000fe20008000a00 */
[----:B------:R-:W-:Y:S01]  /*d310*/  ULDC.64 UR8, c[0x0][UR16+0x218] ;  /* 0x0000860010087abb */ /* 0x000fe20008000a00 */
[----:B------:R-:W-:Y:S01]  /*d320*/  ULDC.64 UR12, c[0x0][UR16+0x228] ;  /* 0x00008a00100c7abb */ /* 0x000fe20008000a00 */
[----:B------:R-:W-:Y:S01]  /*d330*/  UIMAD UR11, UR11, UR53, URZ ;  /* 0x000000350b0b72a4 */ /* 0x000fe2000f8e023f */
[----:B------:R-:W1:Y:S01]  /*d340*/  @P0 LDC R5, c[0x0][0xbf0] ;  /* 0x0002fc00ff050b82 */ /* 0x000e620000000800 */
[----:B------:R-:W-:Y:S02]  /*d350*/  UIMAD.WIDE.U32 UR14, UR8, UR56, URZ ;  /* 0x00000038080e72a5 */ /* 0x000fe4000f8e003f */
        /* <DEDUP_REMOVED lines=10> */
[----:B------:R-:W-:Y:S02]  /*d400*/  IMAD.MOV.U32 R3, RZ, RZ, R6 ;  /* 0x000000ffff037224 */ /* 0x000fe400078e0006 */
[----:B------:R-:W-:Y:S01]  /*d410*/  IMAD.U32 R8, RZ, RZ, UR8 ;  /* 0x00000008ff087e24 */ /* 0x000fe2000f8e00ff */
[----:B------:R-:W-:Y:S01]  /*d420*/  UIADD3.X UR7, UR7, UR17, UR18, UP1, UP2 ;  /* 0x0000001107077290 */ /* 0x000fe20008fe4412 */
[----:B-1----:R-:W-:Y:S01]  /*d430*/  @P0 SHF.R.U32.HI R3, RZ, R5, R4 ;  /* 0x00000005ff030219 */ /* 0x002fe20000011604 */
[----:B------:R-:W-:Y:S01]  /*d440*/  IMAD.U32 R5, RZ, RZ, UR21 ;  /* 0x00000015ff057e24 */ /* 0x000fe2000f8e00ff */
[----:B------:R-:W-:Y:S01]  /*d450*/  MOV R4, UR20 ;  /* 0x0000001400047c02 */ /* 0x000fe20008000f00 */
[----:B------:R-:W-:Y:S01]  /*d460*/  ULDC.64 UR8, c[0x0][UR16+0x210] ;  /* 0x0000840010087abb */ /* 0x000fe20008000a00 */
[--C-:B------:R-:W-:Y:S01]  /*d470*/  SHF.R.S32.HI R5, RZ, 0x1f, R3.reuse ;  /* 0x0000001fff057819 */ /* 0x100fe20000011403 */
[----:B------:R-:W-:Y:S01]  /*d480*/  IMAD.MOV R7, RZ, RZ, -R3 ;  /* 0x000000ffff077224 */ /* 0x000fe200078e0a03 */
[----:B------:R-:W-:Y:S01]  /*d490*/  IADD3 R4, P0, P1, R3, UR14, R4 ;  /* 0x0000000e03047c10 */ /* 0x000fe2000f91e004 */
[----:B------:R-:W-:Y:S01]  /*d4a0*/  ULDC.64 UR10, c[0x0][0xba8] ;  /* 0x0002ea00000a7ab9 */ /* 0x000fe20000000a00 */
[----:B------:R-:W-:Y:S01]  /*d4b0*/  @!UP0 ULDC UR10, c[0x0][0xb50] ;  /* 0x0002d400000a8ab9 */ /* 0x000fe20000000800 */
[----:B------:R-:W-:Y:S01]  /*d4c0*/  IMAD R7, R9, R7, R6 ;  /* 0x0000000709077224 */ /* 0x000fe200078e0206 */
[----:B------:R-:W-:Y:S01]  /*d4d0*/  IADD3.X R5, R5, UR7, R8, P0, P1 ;  /* 0x0000000705057c10 */ /* 0x000fe200087e2408 */
[----:B------:R-:W-:-:S02]  /*d4e0*/  @!UP0 ULDC UR11, c[0x0][0xb54] ;  /* 0x0002d500000b8ab9 */ /* 0x000fc40000000800 */
[C---:B------:R-:W-:Y:S01]  /*d4f0*/  IMAD R6, R7.reuse, UR9, RZ ;  /* 0x0000000907067c24 */ /* 0x040fe2000f8e02ff */
[----:B------:R-:W-:Y:S01]  /*d500*/  SHF.R.S32.HI R3, RZ, 0x1f, R7 ;  /* 0x0000001fff037819 */ /* 0x000fe20000011407 */
[----:B------:R-:W-:-:S04]  /*d510*/  IMAD.WIDE.U32 R4, R7, UR8, R4 ;  /* 0x0000000807047c25 */ /* 0x000fc8000f8e0004 */
[----:B------:R-:W-:Y:S01]  /*d520*/  IMAD R3, R3, UR8, R6 ;  /* 0x0000000803037c24 */ /* 0x000fe2000f8e0206 */
[----:B------:R-:W-:-:S03]  /*d530*/  LEA R6, P0, R4, UR10, 0x2 ;  /* 0x0000000a04067c11 */ /* 0x000fc6000f8010ff */
[----:B------:R-:W-:-:S05]  /*d540*/  IMAD.IADD R3, R5, 0x1, R3 ;  /* 0x0000000105037824 */ /* 0x000fca00078e0203 */
[----:B------:R-:W-:Y:S01]  /*d550*/  LEA.HI.X R7, R4, UR11, R3, 0x2, P0 ;  /* 0x0000000b04077c11 */ /* 0x000fe200080f1403 */
[----:B------:R-:W-:-:S05]  /*d560*/  IMAD.MOV.U32 R3, RZ, RZ, -0x800000 ;  /* 0xff800000ff037424 */ /* 0x000fca00078e00ff */
[----:B------:R0:W-:Y:S02]  /*d570*/  STG.E desc[UR36][R6.64], R3 ;  /* 0x0000000306007986 */ /* 0x0001e4000c101924 */
.L_x_9144:
[----:B------:R-:W-:Y:S05]  /*d580*/  BSYNC B1 ;  /* 0x0000000000017941 */ /* 0x000fea0003800000 */
.L_x_9143:
[----:B------:R-:W-:-:S06]  /*d590*/  UISETP.GT.AND UP0, UPT, UR54, 0x1, UPT ;  /* 0x000000013600788c */ /* 0x000fcc000bf04270 */
[----:B------:R-:W-:-:S13]  /*d5a0*/  PLOP3.LUT P0, PT, PT, PT, UP0, 0x80, 0x0 ;  /* 0x000000000000781c */ /* 0x000fda0003f0f008 */
[----:B------:R-:W-:Y:S05]  /*d5b0*/  @P0 BRA `(.L_x_9139) ;  /* 0x0000000400a40947 */ /* 0x000fea0003800000 */
[----:B------:R-:W1:Y:S01]  /*d5c0*/  LDC R11, c[0x0][0xbe8] ;  /* 0x0002fa00ff0b7b82 */ /* 0x000e620000000800 */
[----:B------:R-:W-:Y:S01]  /*d5d0*/  ULDC.64 UR10, c[0x0][0xaa0] ;  /* 0x0002a800000a7ab9 */ /* 0x000fe20000000a00 */
[----:B0-----:R-:W-:Y:S01]  /*d5e0*/  IMAD R3, R19, 0x20, R197 ;  /* 0x0000002013037824 */ /* 0x001fe200078e02c5 */
[----:B------:R-:W-:Y:S01]  /*d5f0*/  UIMAD UR7, UR18, UR10, URZ ;  /* 0x0000000a120772a4 */ /* 0x000fe2000f8e023f */
[----:B------:R-:W-:Y:S01]  /*d600*/  BSSY B1, `(.L_x_9145) ;  /* 0x000003a000017945 */ /* 0x000fe20003800000 */
[----:B------:R-:W-:Y:S01]  /*d610*/  UIMAD.WIDE.U32 UR8, UR4, UR10, URZ ;  /* 0x0000000a040872a5 */ /* 0x000fe2000f8e003f */
[----:B------:R-:W-:Y:S01]  /*d620*/  VIADD R8, R3, UR43 ;  /* 0x0000002b03087c36 */ /* 0x000fe20008000000 */
[----:B------:R-:W-:-:S03]  /*d630*/  UIMAD UR7, UR4, UR11, UR7 ;  /* 0x0000000b040772a4 */ /* 0x000fc6000f8e0207 */
[----:B------:R-:W-:Y:S01]  /*d640*/  ULDC.64 UR10, c[0x0][0xae8] ;  /* 0x0002ba00000a7ab9 */ /* 0x000fe20000000a00 */
[----:B------:R-:W-:Y:S01]  /*d650*/  UIADD3 UR9, UR9, UR7, URZ ;  /* 0x0000000709097290 */ /* 0x000fe2000fffe03f */
[----:B------:R-:W-:-:S03]  /*d660*/  IMAD.MOV.U32 R3, RZ, RZ, R8 ;  /* 0x000000ffff037224 */ /* 0x000fc600078e0008 */
[----:B------:R-:W-:-:S04]  /*d670*/  UIMAD.WIDE.U32 UR8, UR56, UR10, UR8 ;  /* 0x0000000a380872a5 */ /* 0x000fc8000f8e0008 */
[----:B------:R-:W-:-:S03]  /*d680*/  UIMAD UR9, UR56, UR11, UR9 ;  /* 0x0000000b380972a4 */ /* 0x000fc6000f8e0209 */
[----:B------:R-:W-:Y:S01]  /*d690*/  ULDC.64 UR10, c[0x0][0xaf0] ;  /* 0x0002bc00000a7ab9 */ /* 0x000fe20000000a00 */
[----:B-1----:R-:W-:Y:S01]  /*d6a0*/  ISETP.NE.AND P0, PT, R11, 0x1, PT ;  /* 0x000000010b00780c */ /* 0x002fe20003f05270 */
[----:B------:R-:W-:Y:S02]  /*d6b0*/  UIMAD UR58, UR58, UR10, URZ ;  /* 0x0000000a3a3a72a4 */ /* 0x000fe4000f8e023f */
[----:B------:R-:W-:Y:S02]  /*d6c0*/  UIMAD.WIDE.U32 UR8, UR53, UR10, UR8 ;  /* 0x0000000a350872a5 */ /* 0x000fe4000f8e0008 */
[----:B------:R-:W-:-:S03]  /*d6d0*/  UIMAD UR4, UR53, UR11, UR58 ;  /* 0x0000000b350472a4 */ /* 0x000fc6000f8e023a */
[----:B------:R-:W-:Y:S01]  /*d6e0*/  ULDC.64 UR10, c[0x0][0xae0] ;  /* 0x0002b800000a7ab9 */ /* 0x000fe20000000a00 */
[----:B------:R-:W-:-:S04]  /*d6f0*/  UIADD3 UR4, UR9, UR4, URZ ;  /* 0x0000000409047290 */ /* 0x000fc8000fffe03f */
[----:B------:R-:W0:Y:S08]  /*d700*/  @P0 LDC R5, c[0x0][0xbec] ;  /* 0x0002fb00ff050b82 */ /* 0x000e300000000800 */
[----:B------:R-:W1:Y:S01]  /*d710*/  @P0 LDC R7, c[0x0][0xbf0] ;  /* 0x0002fc00ff070b82 */ /* 0x000e620000000800 */
[----:B0-----:R-:W-:Y:S01]  /*d720*/  @P0 IMAD.HI.U32 R4, R8, R5, RZ ;  /* 0x0000000508040227 */ /* 0x001fe200078e00ff */
[----:B------:R-:W-:-:S03]  /*d730*/  MOV R5, UR9 ;  /* 0x0000000900057c02 */ /* 0x000fc60008000f00 */
[----:B------:R-:W-:Y:S01]  /*d740*/  IMAD.U32 R5, RZ, RZ, UR4 ;  /* 0x00000004ff057e24 */ /* 0x000fe2000f8e00ff */
[----:B-1----:R-:W-:-:S04]  /*d750*/  @P0 SHF.R.U32.HI R3, RZ, R7, R4 ;  /* 0x00000007ff030219 */ /* 0x002fc80000011604 */
[--C-:B------:R-:W-:Y:S01]  /*d760*/  SHF.R.S32.HI R4, RZ, 0x1f, R3.reuse ;  /* 0x0000001fff047819 */ /* 0x100fe20000011403 */
[----:B------:R-:W-:-:S04]  /*d770*/  IMAD.MOV R7, RZ, RZ, -R3 ;  /* 0x000000ffff077224 */ /* 0x000fc800078e0a03 */
[----:B------:R-:W-:Y:S02]  /*d780*/  IMAD R6, R4, UR10, RZ ;  /* 0x0000000a04067c24 */ /* 0x000fe4000f8e02ff */
[----:B------:R-:W-:Y:S01]  /*d790*/  IMAD.U32 R4, RZ, RZ, UR8 ;  /* 0x00000008ff047e24 */ /* 0x000fe2000f8e00ff */
[----:B------:R-:W-:Y:S01]  /*d7a0*/  ULDC.64 UR8, c[0x0][0xad8] ;  /* 0x0002b60000087ab9 */ /* 0x000fe20000000a00 */
[----:B------:R-:W-:Y:S02]  /*d7b0*/  IMAD R7, R11, R7, R8 ;  /* 0x000000070b077224 */ /* 0x000fe400078e0208 */
[C---:B------:R-:W-:Y:S02]  /*d7c0*/  IMAD R9, R3.reuse, UR11, R6 ;  /* 0x0000000b03097c24 */ /* 0x040fe4000f8e0206 */
[----:B------:R-:W-:Y:S01]  /*d7d0*/  IMAD.WIDE.U32 R4, R3, UR10, R4 ;  /* 0x0000000a03047c25 */ /* 0x000fe2000f8e0004 */
[----:B------:R-:W-:-:S03]  /*d7e0*/  SHF.R.S32.HI R3, RZ, 0x1f, R7 ;  /* 0x0000001fff037819 */ /* 0x000fc60000011407 */
        /* <DEDUP_REMOVED lines=8> */
[----:B------:R-:W-:Y:S01]  /*d870*/  IMAD.IADD R3, R5, 0x1, R3 ;  /* 0x0000000105037824 */ /* 0x000fe200078e0203 */
[----:B------:R-:W-:Y:S01]  /*d880*/  LEA R6, P3, R4, UR8, 0x1 ;  /* 0x0000000804067c11 */ /* 0x000fe2000f8608ff */
[----:B------:R-:W-:-:S03]  /*d890*/  VIADD R0, R8, 0x20 ;  /* 0x0000002008007836 */ /* 0x000fc60000000000 */
[----:B------:R-:W-:Y:S01]  /*d8a0*/  LEA.HI.X R3, R4, UR9, R3, 0x1, P3 ;  /* 0x0000000904037c11 */ /* 0x000fe200098f0c03 */
[----:B------:R0:W1:Y:S01]  /*d8b0*/  SHFL.IDX PT, R7, R6, RZ, 0x181f ;  /* 0x00181fff06077589 */ /* 0x00006200000e0000 */
[-C--:B------:R-:W-:Y:S01]  /*d8c0*/  ISETP.GE.AND P1, PT, R0, R11.reuse, PT ;  /* 0x0000000b0000720c */ /* 0x080fe20003f26270 */
[----:B------:R-:W-:Y:S02]  /*d8d0*/  VIADD R0, R8, 0x40 ;  /* 0x0000004008007836 */ /* 0x000fe40000000000 */
[----:B------:R0:W2:Y:S03]  /*d8e0*/  SHFL.IDX PT, R5, R3, RZ, 0x181f ;  /* 0x00181fff03057589 */ /* 0x0000a600000e0000 */
        /* <DEDUP_REMOVED lines=8> */
[----:B------:R-:W-:-:S03]  /*d970*/  @!P5 LEA.HI.X R5, R18, R5, R217, 0x1, P3 ;  /* 0x000000051205d211 */ /* 0x000fc600018f0cd9 */
[----:B------:R3:W-:Y:S04]  /*d980*/  @!P4 ST.E.128 desc[UR36][R12.64], RZ ;  /* 0x000000ff0c00c985 */ /* 0x0007e8000c101d24 */
[----:B------:R3:W-:Y:S02]  /*d990*/  @!P5 ST.E.128 desc[UR36][R4.64], RZ ;  /* 0x000000ff0400d985 */ /* 0x0007e4000c101d24 */
.L_x_9146:
[----:B------:R-:W-:Y:S05]  /*d9a0*/  BSYNC B1 ;  /* 0x0000000000017941 */ /* 0x000fea0003800000 */
.L_x_9145:
[----:B--23--:R2:W3:Y:S01]  /*d9b0*/  SHFL.IDX PT, R5, R3, 0x1, 0x181f ;  /* 0x00381f0003057f89 */ /* 0x00c4e200000e0000 */
[----:B------:R-:W-:Y:S03]  /*d9c0*/  BSSY B1, `(.L_x_9147) ;  /* 0x000000c000017945 */ /* 0x000fe60003800000 */
[----:B-1----:R2:W1:Y:S01]  /*d9d0*/  SHFL.IDX PT, R7, R6, 0x1, 0x181f ;  /* 0x00381f0006077f89 */ /* 0x00246200000e0000 */
[----:B------:R-:W-:Y:S05]  /*d9e0*/  @P1 BRA `(.L_x_9148) ;  /* 0x0000000000241947 */ /* 0x000fea0003800000 */
[----:B------:R-:W-:Y:S02]  /*d9f0*/  ULDC UR4, c[0x0][0xac8] ;  /* 0x0002b20000047ab9 */ /* 0x000fe40000000800 */
[----:B------:R-:W-:Y:S02]  /*da00*/  ISETP.GE.AND P3, PT, R2, UR4, PT ;  /* 0x0000000402007c0c */ /* 0x000fe4000bf66270 */
[----:B------:R-:W-:-:S11]  /*da10*/  ISETP.GE.AND P4, PT, R18, UR4, PT ;  /* 0x0000000412007c0c */ /* 0x000fd6000bf86270 */
[-C--:B-1----:R-:W-:Y:S02]  /*da20*/  @!P3 LEA R12, P1, R2, R7.reuse, 0x1 ;  /* 0x00000007020cb211 */ /* 0x082fe400078208ff */
[----:B------:R-:W-:Y:S02]  /*da30*/  @!P4 LEA R4, P2, R18, R7, 0x1 ;  /* 0x000000071204c211 */ /* 0x000fe400078408ff */
[-C--:B---3--:R-:W-:Y:S02]  /*da40*/  @!P3 LEA.HI.X R13, R2, R5.reuse, R218, 0x1, P1 ;  /* 0x00000005020db211 */ /* 0x088fe400008f0cda */
[----:B------:R-:W-:-:S03]  /*da50*/  @!P4 LEA.HI.X R5, R18, R5, R217, 0x1, P2 ;  /* 0x000000051205c211 */ /* 0x000fc600010f0cd9 */
[----:B------:R4:W-:Y:S04]  /*da60*/  @!P3 ST.E.128 desc[UR36][R12.64], RZ ;  /* 0x000000ff0c00b985 */ /* 0x0009e8000c101d24 */
[----:B------:R4:W-:Y:S02]  /*da70*/  @!P4 ST.E.128 desc[UR36][R4.64], RZ ;  /* 0x000000ff0400c985 */ /* 0x0009e4000c101d24 */
.L_x_9148:
[----:B------:R-:W-:Y:S05]  /*da80*/  BSYNC B1 ;  /* 0x0000000000017941 */ /* 0x000fea0003800000 */
.L_x_9147:
[----:B---34-:R3:W4:Y:S01]  /*da90*/  SHFL.IDX PT, R5, R3, 0x2, 0x181f ;  /* 0x00581f0003057f89 */ /* 0x01872200000e0000 */
        /* <DEDUP_REMOVED lines=8> */
[-C--:B----4-:R-:W-:Y:S02]  /*db20*/  @!P2 LEA.HI.X R13, R2, R5.reuse, R218, 0x1, P0 ;  /* 0x00000005020da211 */ /* 0x090fe400000f0cda */
[----:B------:R-:W-:-:S03]  /*db30*/  @!P3 LEA.HI.X R5, R18, R5, R217, 0x1, P1 ;  /* 0x000000051205b211 */ /* 0x000fc600008f0cd9 */
[----:B------:R1:W-:Y:S04]  /*db40*/  @!P2 ST.E.128 desc[UR36][R12.64], RZ ;  /* 0x000000ff0c00a985 */ /* 0x0003e8000c101d24 */
[----:B------:R1:W-:Y:S02]  /*db50*/  @!P3 ST.E.128 desc[UR36][R4.64], RZ ;  /* 0x000000ff0400b985 */ /* 0x0003e4000c101d24 */
.L_x_9150:
[----:B------:R-:W-:Y:S05]  /*db60*/  BSYNC B1 ;  /* 0x0000000000017941 */ /* 0x000fea0003800000 */
.L_x_9149:
[----:B------:R-:W-:Y:S01]  /*db70*/  VIADD R0, R8, 0x60 ;  /* 0x0000006008007836 */ /* 0x000fe20000000000 */
[----:B0-23--:R-:W0:Y:S04]  /*db80*/  SHFL.IDX PT, R3, R3, 0x3, 0x181f ;  /* 0x00781f0003037f89 */ /* 0x00de2800000e0000 */
[----:B------:R-:W-:Y:S01]  /*db90*/  ISETP.GE.AND P0, PT, R0, R11, PT ;  /* 0x0000000b0000720c */ /* 0x000fe20003f06270 */
[----:B-1--4-:R1:W2:-:S12]  /*dba0*/  SHFL.IDX PT, R5, R6, 0x3, 0x181f ;  /* 0x00781f0006057f89 */ /* 0x01229800000e0000 */
[----:B-1----:R-:W-:Y:S05]  /*dbb0*/  @P0 BRA `(.L_x_9139) ;  /* 0x0000000000240947 */ /* 0x002fea0003800000 */
        /* <DEDUP_REMOVED lines=9> */
.L_x_9139:
[----:B------:R-:W-:Y:S05]  /*dc50*/  BSYNC B0 ;  /* 0x0000000000007941 */ /* 0x000fea0003800000 */
.L_x_9129:
[----:B------:R-:W-:Y:S02]  /*dc60*/  ULDC UR4, c[0x0][0xc3c] ;  /* 0x00030f0000047ab9 */ /* 0x000fe40000000800 */
[----:B------:R-:W-:-:S13]  /*dc70*/  ISETP.GE.AND P0, PT, R35, UR4, PT ;  /* 0x0000000423007c0c */ /* 0x000fda000bf06270 */
[----:B------:R-:W-:Y:S05]  /*dc80*/  @!P0 BRA `(.L_x_9151) ;  /* 0xffffff3000b48947 */ /* 0x000fea000383ffff */
[----:B------:R-:W-:Y:S05]  /*dc90*/  EXIT ;  /* 0x000000000000794d */ /* 0x000fea0003800000 */
.L_x_9086:
[----:B------:R-:W-:-:S08]  /*dca0*/  NOP ;  /* 0x0000000000007918 */ /* 0x000fd00000000000 */
[----:B0-----:R-:W0:-:S00]  /*dcb0*/  USETMAXREG.DEALLOC.CTAPOOL 0x28 ;  /* 0x00000028000079c8 */ /* 0x001e0000080e0500 */
        /* <DEDUP_REMOVED lines=14> */
.L_x_9152:
        /* <DEDUP_REMOVED lines=44> */
.L_x_9156:
        /* <DEDUP_REMOVED lines=35> */
.L_x_9154:
        /* <DEDUP_REMOVED lines=13> */
.L_x_9157:
        /* <DEDUP_REMOVED lines=33> */
[----:B0-----:R-:W-:-:S03]  /*e570*/  IMAD.MOV R11, RZ, RZ, -R3 ;  /* 0x000000ffff0b7224 */ /* 0x001fc600078e0a03 */
[----:B------:R-:W-:Y:S01]  /*e580*/  @!P2 IADD3 R8, -R8, RZ, RZ ;  /* 0x000000ff0808a210 */ /* 0x000fe20007ffe1ff */
[----:B------:R-:W-:Y:S01]  /*e590*/  IMAD.MOV R10, RZ, RZ, -R2 ;  /* 0x000000ffff0a7224 */ /* 0x000fe200078e0a02 */
[----:B------:R-:W-:Y:S01]  /*e5a0*/  @!P1 LOP3.LUT R8, RZ, R0, RZ, 0x33, !PT ;  /* 0x00000000ff089212 */ /* 0x000fe200078e33ff */
[----:B------:R-:W-:Y:S02]  /*e5b0*/  IMAD R11, R11, R4, RZ ;  /* 0x000000040b0b7224 */ /* 0x000fe400078e02ff */
        /* <DEDUP_REMOVED lines=14> */
[----:B------:R-:W-:-:S05]  /*e6a0*/  IADD3 R3, -R8, RZ, RZ ;  /* 0x000000ff08037210 */ /* 0x000fca0007ffe1ff */
        /* <DEDUP_REMOVED lines=9> */
.L_x_9158:
        /* <DEDUP_REMOVED lines=61> */
.L_x_9159:
[----:B------:R-:W-:-:S05]  /*eb10*/  LOP3.LUT R17, RZ, R2, RZ, 0x33, !PT ;  /* 0x00000002ff117212 */ /* 0x000fca00078e33ff */
[----:B------:R-:W-:Y:S01]  /*eb20*/  IMAD.IADD R17, R0, 0x1, R17 ;  /* 0x0000000100117824 */ /* 0x000fe200078e0211 */
[----:B------:R-:W-:Y:S06]  /*eb30*/  BRA `(.L_x_9160) ;  /* 0x0000000000147947 */ /* 0x000fec0003800000 */
.L_x_9155:
[----:B------:R-:W-:Y:S01]  /*eb40*/  ULDC UR4, c[0x0][0xc3c] ;  /* 0x00030f0000047ab9 */ /* 0x000fe20000000800 */
[----:B------:R-:W-:Y:S02]  /*eb50*/  IMAD.MOV.U32 R17, RZ, RZ, RZ ;  /* 0x000000ffff117224 */ /* 0x000fe400078e00ff */
[----:B------:R-:W-:Y:S02]  /*eb60*/  IMAD.U32 R16, RZ, RZ, UR6 ;  /* 0x00000006ff107e24 */ /* 0x000fe4000f8e00ff */
[----:B------:R-:W-:Y:S02]  /*eb70*/  IMAD.MOV.U32 R18, RZ, RZ, RZ ;  /* 0x000000ffff127224 */ /* 0x000fe400078e00ff */
[----:B------:R-:W-:-:S07]  /*eb80*/  IMAD.U32 R19, RZ, RZ, UR4 ;  /* 0x00000004ff137e24 */ /* 0x000fce000f8e00ff */
.L_x_9160:
[----:B------:R-:W-:-:S13]  /*eb90*/  ISETP.NE.AND P0, PT, R7, RZ, PT ;  /* 0x000000ff0700720c */ /* 0x000fda0003f05270 */
[----:B------:R-:W0:Y:S01]  /*eba0*/  @!P0 S2R R3, SR_CgaCtaId ;  /* 0x0000000000038919 */ /* 0x000e220000008800 */
[----:B------:R-:W-:-:S04]  /*ebb0*/  @!P0 MOV R0, 0x400 ;  /* 0x0000040000008802 */ /* 0x000fc80000000f00 */
[----:B0-----:R-:W-:-:S05]  /*ebc0*/  @!P0 LEA R0, R3, R0, 0x18 ;  /* 0x0000000003008211 */ /* 0x001fca00078ec0ff */
[----:B------:R0:W-:Y:S01]  /*ebd0*/  @!P0 STS.128 [R0+0x288d0], R16 ;  /* 0x0288d01000008388 */ /* 0x0001e20000000c00 */
[----:B------:R-:W-:Y:S06]  /*ebe0*/  BAR.ARV 0x5, 0x180 ;  /* 0x0146000000007b1d */ /* 0x000fec0000002000 */
.L_x_9153:
        /* <DEDUP_REMOVED lines=8> */
[----:B------:R-:W-:Y:S01]  /*ec70*/  BSSY B8, `(.L_x_9161) ;  /* 0x0000507000087945 */ /* 0x000fe20003800000 */
[----:B------:R-:W-:Y:S01]  /*ec80*/  IMAD.MOV.U32 R28, RZ, RZ, 0x1 ;  /* 0x00000001ff1c7424 */ /* 0x000fe200078e00ff */
[----:B------:R-:W1:Y:S01]  /*ec90*/  S2R R4, SR_TID.X ;  /* 0x0000000000047919 */ /* 0x000e620000002100 */
[----:B------:R-:W-:Y:S01]  /*eca0*/  IMAD.MOV.U32 R26, RZ, RZ, RZ ;  /* 0x000000ffff1a7224 */ /* 0x000fe200078e00ff */
[----:B------:R-:W-:Y:S01]  /*ecb0*/  ULDC UR39, c[0x0][0xc] ;  /* 0x0000030000277ab9 */ /* 0x000fe20000000800 */
[----:B------:R3:W-:Y:S01]  /*ecc0*/  STL [R1+0x1c], RZ ;  /* 0x00001cff01007387 */ /* 0x0007e20000100800 */
[C---:B-1----:R-:W-:Y:S01]  /*ecd0*/  SHF.L.U32 R30, R4.reuse, 0x3, RZ ;  /* 0x00000003041e7819 */ /* 0x042fe200000006ff */
[C---:B------:R-:W-:Y:S01]  /*ece0*/  IMAD.SHL.U32 R2, R4.reuse, 0x10, RZ ;  /* 0x0000001004027824 */ /* 0x040fe200078e00ff */
[----:B------:R-:W-:-:S04]  /*ecf0*/  LOP3.LUT R3, R4, 0x7f, RZ, 0xc0, !PT ;  /* 0x0000007f04037812 */ /* 0x000fc800078ec0ff */
[----:B------:R-:W-:Y:S02]  /*ed00*/  LOP3.LUT R2, R2, 0x70, RZ, 0xc0, !PT ;  /* 0x0000007002027812 */ /* 0x000fe400078ec0ff */
[----:B--2---:R-:W-:Y:S02]  /*ed10*/  R2UR UR4, R0 ;  /* 0x00000000000472ca */ /* 0x004fe400000e0000 */
[----:B------:R-:W-:-:S04]  /*ed20*/  LOP3.LUT R0, R30, 0x1f8, RZ, 0xc0, !PT ;  /* 0x000001f81e007812 */ /* 0x000fc800078ec0ff */
[----:B------:R-:W-:Y:S02]  /*ed30*/  LOP3.LUT R33, R0, 0x38, R4, 0x78, !PT ;  /* 0x0000003800217812 */ /* 0x000fe400078e7804 */
[----:B------:R-:W-:Y:S02]  /*ed40*/  SHF.R.U32.HI R0, RZ, 0x3, R3 ;  /* 0x00000003ff007819 */ /* 0x000fe40000011603 */
[----:B------:R-:W-:Y:S02]  /*ed50*/  LOP3.LUT R33, R33, 0x200, R30, 0xf8, !PT ;  /* 0x0000020021217812 */ /* 0x000fe400078ef81e */
[----:B------:R-:W-:Y:S01]  /*ed60*/  LOP3.LUT R2, R0, R2, RZ, 0xfc, !PT ;  /* 0x0000000200027212 */ /* 0x000fe200078efcff */
[----:B------:R-:W-:Y:S01]  /*ed70*/  ULOP3.LUT UR38, UR4, 0x2, URZ, 0xfc, !UPT ;  /* 0x0000000204267892 */ /* 0x000fe2000f8efc3f */
[----:B------:R-:W-:Y:S02]  /*ed80*/  LOP3.LUT R30, R30, 0x38, RZ, 0xc0, !PT ;  /* 0x000000381e1e7812 */ /* 0x000fe400078ec0ff */
[----:B------:R-:W-:-:S02]  /*ed90*/  UMOV UR4, 0x400 ;  /* 0x0000040000047882 */ /* 0x000fc40000000000 */
[----:B0-----:R-:W-:Y:S01]  /*eda0*/  ULEA UR4, UR5, UR4, 0x18 ;  /* 0x0000000405047291 */ /* 0x001fe2000f8ec03f */
[----:B------:R-:W-:-:S05]  /*edb0*/  LOP3.LUT R29, R30, 0x40, RZ, 0xfc, !PT ;  /* 0x000000401e1d7812 */ /* 0x000fca00078efcff */
[----:B------:R-:W-:-:S04]  /*edc0*/  IMAD.U32 R22, RZ, RZ, UR4 ;  /* 0x00000004ff167e24 */ /* 0x000fc8000f8e00ff */
[----:B------:R-:W-:-:S05]  /*edd0*/  IMAD R0, R33, 0x2, R22 ;  /* 0x0000000221007824 */ /* 0x000fca00078e0216 */
[----:B------:R3:W-:Y:S02]  /*ede0*/  STL [R1], R0 ;  /* 0x0000000001007387 */ /* 0x0007e40000100800 */
.L_x_9226:
[----:B0-----:R-:W0:Y:S02]  /*edf0*/  LDC.64 R2, c[0x0][0xc88] ;  /* 0x00032200ff027b82 */ /* 0x001e240000000a00 */
[----:B0-----:R-:W-:-:S05]  /*ee00*/  IMAD.WIDE R2, R19, 0x4, R2 ;  /* 0x0000000413027825 */ /* 0x001fca00078e0202 */
[----:B------:R-:W3:Y:S01]  /*ee10*/  LDG.E R31, desc[UR36][R2.64] ;  /* 0x00000024021f7981 */ /* 0x000ee2000c1e1900 */
[----:B------:R-:W-:Y:S05]  /*ee20*/  YIELD ;  /* 0x0000000000007946 */ /* 0x000fea0003800000 */
[----:B------:R-:W-:Y:S01]  /*ee30*/  ULDC.64 UR4, c[0x0][0xa28] ;  /* 0x00028a0000047ab9 */ /* 0x000fe20000000a00 */
[----:B------:R-:W-:Y:S01]  /*ee40*/  IMAD.MOV.U32 R36, RZ, RZ, RZ ;  /* 0x000000ffff247224 */ /* 0x000fe200078e00ff */
[----:B------:R-:W-:Y:S01]  /*ee50*/  ISETP.NE.U32.AND P0, PT, RZ, UR4, PT ;  /* 0x00000004ff007c0c */ /* 0x000fe2000bf05070 */
[----:B------:R-:W-:-:S03]  /*ee60*/  ULDC.64 UR6, c[0x0][0xa18] ;  /* 0x0002860000067ab9 */ /* 0x000fc60000000a00 */
[----:B------:R-:W-:Y:S02]  /*ee70*/  ISETP.NE.AND.EX P0, PT, RZ, UR5, PT, P0 ;  /* 0x00000005ff007c0c */ /* 0x000fe4000bf05300 */
[----:B---3--:R-:W-:-:S11]  /*ee80*/  SHF.R.S32.HI R0, RZ, 0x1f, R31 ;  /* 0x0000001fff007819 */ /* 0x008fd6000001141f */
        /* <DEDUP_REMOVED lines=39> */
.L_x_9162:
        /* <DEDUP_REMOVED lines=9> */
.L_x_9163:
        /* <DEDUP_REMOVED lines=9> */
.L_x_9164:
        /* <DEDUP_REMOVED lines=12> */
[----:B-1----:R-:W-:Y:S02]  /*f2e0*/  @P0 SHF.R.U32.HI R0, RZ, R5, R2 ;  /* 0x00000005ff000219 */ /* 0x002fe40000011602 */
[----:B----4-:R-:W-:-:S05]  /*f2f0*/  IADD3 R3, R34, 0x80, -R4 ;  /* 0x0000008022037810 */ /* 0x010fca0007ffe804 */
[----:B------:R-:W-:Y:S02]  /*f300*/  IMAD.IADD R2, R3, 0x1, R0 ;  /* 0x0000000103027824 */ /* 0x000fe400078e0200 */
[----:B------:R-:W-:-:S03]  /*f310*/  VIADD R0, R34, 0x7f ;  /* 0x0000007f22007836 */ /* 0x000fc60000000000 */
[----:B------:R-:W-:Y:S02]  /*f320*/  SHF.R.S32.HI R5, RZ, 0x1f, R2 ;  /* 0x0000001fff057819 */ /* 0x000fe40000011402 */
[----:B------:R-:W-:Y:S02]  /*f330*/  SHF.R.S32.HI R3, RZ, 0x1f, R0 ;  /* 0x0000001fff037819 */ /* 0x000fe40000011400 */
[----:B------:R-:W-:Y:S02]  /*f340*/  LEA.HI R5, R5, R2, RZ, 0x7 ;  /* 0x0000000205057211 */ /* 0x000fe400078f38ff */
[----:B------:R-:W-:Y:S02]  /*f350*/  LEA.HI R3, R3, R0, RZ, 0x7 ;  /* 0x0000000003037211 */ /* 0x000fe400078f38ff */
[----:B------:R-:W-:Y:S02]  /*f360*/  SHF.R.S32.HI R5, RZ, 0x7, R5 ;  /* 0x00000007ff057819 */ /* 0x000fe40000011405 */
[----:B------:R-:W-:-:S02]  /*f370*/  SHF.R.S32.HI R0, RZ, 0x7, R3 ;  /* 0x00000007ff007819 */ /* 0x000fc40000011403 */
        /* <DEDUP_REMOVED lines=18> */
[----:B0-----:R-:W-:-:S06]  /*f4a0*/  IADD3 R3, R8, 0xffffffe, RZ ;  /* 0x0ffffffe08037810 */ /* 0x001fcc0007ffe0ff */
        /* <DEDUP_REMOVED lines=19> */
.L_x_9166:
[----:B------:R-:W-:Y:S05]  /*f5e0*/  BSYNC B0 ;  /* 0x0000000000007941 */ /* 0x000fea0003800000 */
.L_x_9165:
        /* <DEDUP_REMOVED lines=23> */
.L_x_9168:
        /* <DEDUP_REMOVED lines=20> */
.L_x_9171:
[----:B------:R-:W-:Y:S05]  /*f8a0*/  BSYNC B6 ;  /* 0x0000000000067941 */ /* 0x000fea0003800000 */
.L_x_9170:
        /* <DEDUP_REMOVED lines=9> */
[----:B------:R-:W-:Y:S01]  /*f940*/  MOV R4, UR6 ;  /* 0x0000000600047c02 */ /* 0x000fe20008000f00 */
        /* <DEDUP_REMOVED lines=10> */
.L_x_9174:
        /* <DEDUP_REMOVED lines=15> */
.L_x_9173:
[----:B------:R-:W-:Y:S05]  /*fae0*/  BSYNC B6 ;  /* 0x0000000000067941 */ /* 0x000fea0003800000 */
.L_x_9172:
[----:B------:R-:W2:Y:S01]  /*faf0*/  LDL R2, [R1+0x18] ;  /* 0x0000180001027983 */ /* 0x000ea20000100800 */
[----:B------:R-:W-:Y:S01]  /*fb00*/  ULDC.64 UR4, c[0x0][0x9f8] ;  /* 0x00027e0000047ab9 */ /* 0x000fe20000000a00 */
[----:B------:R-:W0:Y:S01]  /*fb10*/  LDC R6, c[0x0][0x430] ;  /* 0x00010c00ff067b82 */ /* 0x000e220000000800 */
[----:B------:R-:W-:-:S04]  /*fb20*/  ISETP.NE.U32.AND P0, PT, RZ, UR4, PT ;  /* 0x00000004ff007c0c */ /* 0x000fc8000bf05070 */
[----:B------:R-:W-:-:S13]  /*fb30*/  ISETP.NE.AND.EX P0, PT, RZ, UR5, PT, P0 ;  /* 0x00000005ff007c0c */ /* 0x000fda000bf05300 */
[----:B------:R-:W-:Y:S01]  /*fb40*/  @P0 IADD3 R24, P1, R24, UR4, RZ ;  /* 0x0000000418180c10 */ /* 0x000fe2000ff3e0ff */
[----:B------:R-:W1:Y:S01]  /*fb50*/  S2R R21, SR_TID.X ;  /* 0x0000000000157919 */ /* 0x000e620000002100 */
[----:B------:R-:W3:Y:S02]  /*fb60*/  S2R R20, SR_TID.X ;  /* 0x0000000000147919 */ /* 0x000ee40000002100 */
[----:B------:R-:W-:Y:S01]  /*fb70*/  @P0 IADD3.X R25, R25, UR5, RZ, P1, !PT ;  /* 0x0000000519190c10 */ /* 0x000fe20008ffe4ff */
[----:B------:R-:W-:-:S04]  /*fb80*/  ULDC UR4, c[0x0][0x2f4] ;  /* 0x0000bd0000047ab9 */ /* 0x000fc80000000800 */
[----:B------:R-:W4:Y:S01]  /*fb90*/  @P0 LDG.E R32, desc[UR36][R24.64] ;  /* 0x0000002418200981 */ /* 0x000f22000c1e1900 */
[----:B0-----:R-:W-:Y:S02]  /*fba0*/  ISETP.NE.AND P2, PT, R6, 0x1, PT ;  /* 0x000000010600780c */ /* 0x001fe40003f45270 */
[----:B------:R-:W-:-:S11]  /*fbb0*/  LOP3.LUT R23, R23, 0xfffffff7, RZ, 0xc0, !PT ;  /* 0xfffffff717177812 */ /* 0x000fd600078ec0ff */
[----:B------:R-:W0:Y:S01]  /*fbc0*/  @P2 LDC R3, c[0x0][0x434] ;  /* 0x00010d00ff032b82 */ /* 0x000e220000000800 */
[----:B------:R-:W-:Y:S01]  /*fbd0*/  @P2 LOP3.LUT R23, R23, 0x8, RZ, 0xfc, !PT ;  /* 0x0000000817172812 */ /* 0x000fe200078efcff */
[----:B-1----:R-:W-:Y:S01]  /*fbe0*/  IMAD.SHL.U32 R21, R21, 0x10, RZ ;  /* 0x0000001015157824 */ /* 0x002fe200078e00ff */
[----:B---3--:R-:W-:-:S04]  /*fbf0*/  LOP3.LUT R20, R20, 0x7f, RZ, 0xc0, !PT ;  /* 0x0000007f14147812 */ /* 0x008fc800078ec0ff */
[----:B------:R-:W-:Y:S02]  /*fc00*/  LOP3.LUT R21, R21, 0x70, RZ, 0xc0, !PT ;  /* 0x0000007015157812 */ /* 0x000fe400078ec0ff */
[----:B------:R-:W-:Y:S02]  /*fc10*/  SHF.R.U32.HI R20, RZ, 0x3, R20 ;  /* 0x00000003ff147819 */ /* 0x000fe40000011614 */
[----:B------:R-:W-:Y:S01]  /*fc20*/  LOP3.LUT R23, R23, 0xfffffffb, RZ, 0xc0, !PT ;  /* 0xfffffffb17177812 */ /* 0x000fe200078ec0ff */
[----:B------:R-:W-:Y:S01]  /*fc30*/  UMOV UR5, 0xffffffff ;  /* 0xffffffff00057882 */ /* 0x000fe20000000000 */
[----:B--2---:R-:W-:Y:S02]  /*fc40*/  VIADD R27, R2, 0xffffffff ;  /* 0xffffffff021b7836 */ /* 0x004fe40000000000 */
[----:B------:R-:W1:Y:S03]  /*fc50*/  @P2 LDC R2, c[0x0][0x438] ;  /* 0x00010e00ff022b82 */ /* 0x000e660000000800 */
[----:B------:R-:W-:-:S04]  /*fc60*/  SHF.L.U32 R8, R27, 0x7, RZ ;  /* 0x000000071b087819 */ /* 0x000fc800000006ff */
[----:B------:R-:W-:-:S04]  /*fc70*/  LOP3.LUT R5, R8, R20, R21, 0xfe, !PT ;  /* 0x0000001408057212 */ /* 0x000fc800078efe15 */
[C---:B------:R-:W-:Y:S01]  /*fc80*/  ISETP.GE.AND P0, PT, R5.reuse, R34, PT ;  /* 0x000000220500720c */ /* 0x040fe20003f06270 */
[----:B------:R-:W-:-:S04]  /*fc90*/  IMAD.IADD R0, R5, 0x1, R36 ;  /* 0x0000000105007824 */ /* 0x000fc800078e0224 */
[----:B0-----:R-:W-:-:S04]  /*fca0*/  @P2 IMAD.HI.U32 R3, R0, R3, RZ ;  /* 0x0000000300032227 */ /* 0x001fc800078e00ff */
[----:B------:R-:W-:Y:S01]  /*fcb0*/  IMAD.MOV.U32 R4, RZ, RZ, R0 ;  /* 0x000000ffff047224 */ /* 0x000fe200078e0000 */
[----:B-1----:R-:W-:-:S03]  /*fcc0*/  @P2 SHF.R.U32.HI R4, RZ, R2, R3 ;  /* 0x00000002ff042219 */ /* 0x002fc60000011603 */
[----:B------:R-:W0:Y:S02]  /*fcd0*/  @!P0 LDC.64 R2, c[0x0][0x428] ;  /* 0x00010a00ff028b82 */ /* 0x000e240000000a00 */
[----:B------:R-:W-:Y:S01]  /*fce0*/  IMAD.MOV R5, RZ, RZ, -R4 ;  /* 0x000000ffff057224 */ /* 0x000fe200078e0a04 */
[----:B----4-:R-:W-:-:S03]  /*fcf0*/  SHF.R.S32.HI R37, RZ, 0x1f, R32 ;  /* 0x0000001fff257819 */ /* 0x010fc60000011420 */
[----:B------:R-:W-:Y:S01]  /*fd00*/  IMAD R0, R6, R5, R0 ;  /* 0x0000000506007224 */ /* 0x000fe200078e0200 */
[--C-:B------:R-:W-:Y:S01]  /*fd10*/  @!P0 SHF.R.S32.HI R5, RZ, 0x1f, R4.reuse ;  /* 0x0000001fff058819 */ /* 0x100fe20000011404 */
[-C--:B0-----:R-:W-:Y:S02]  /*fd20*/  @!P0 IMAD R6, R37, R2.reuse, RZ ;  /* 0x0000000225068224 */ /* 0x081fe400078e02ff */
[----:B------:R-:W-:-:S04]  /*fd30*/  @!P0 IMAD.WIDE.U32 R4, R32, R2, R4 ;  /* 0x0000000220048225 */ /* 0x000fc800078e0004 */
[----:B------:R-:W-:Y:S02]  /*fd40*/  @!P0 IMAD R6, R32, R3, R6 ;  /* 0x0000000320068224 */ /* 0x000fe400078e0206 */
[----:B------:R-:W0:Y:S02]  /*fd50*/  @!P0 LDC.64 R2, c[0x0][0x418] ;  /* 0x00010600ff028b82 */ /* 0x000e240000000a00 */
[----:B------:R-:W-:Y:S02]  /*fd60*/  @!P0 IMAD.IADD R6, R5, 0x1, R6 ;  /* 0x0000000105068824 */ /* 0x000fe400078e0206 */
[----:B------:R-:W-:-:S05]  /*fd70*/  IMAD.U32 R5, RZ, RZ, UR38 ;  /* 0x00000026ff057e24 */ /* 0x000fca000f8e00ff */
        /* <DEDUP_REMOVED lines=13> */
.L_x_9243:
[----:B------:R-:W-:Y:S01]  /*fe50*/  LOP3.LUT R25, R18, 0xffff, RZ, 0xc0, !PT ;  /* 0x0000ffff12197812 */ /* 0x000fe200078ec0ff */
[----:B------:R-:W-:Y:S06]  /*fe60*/  @!P2 BRA `(.L_x_9176) ;  /* 0x000000000004a947 */ /* 0x000fec0003800000 */
[----:B------:R-:W-:Y:S01]  /*fe70*/  BPT.TRAP 0x1 ;  /* 0x000000040000795c */ /* 0x000fe20000300000 */
.L_x_9176:
        /* <DEDUP_REMOVED lines=23> */
.L_x_9244:
[----:B------:R-:W-:Y:S05]  /*fff0*/  BSYNC B0 ;  /* 0x0000000000007941 */ /* 0x000fea0003800000 */
.L_x_9177:
        /* <DEDUP_REMOVED lines=105> */
.L_x_9262:
        /* <DEDUP_REMOVED lines=11> */
.L_x_9180:
        /* <DEDUP_REMOVED lines=10> */
.L_x_9181:
[----:B0-----:R0:W5:Y:S01]  /*107e0*/  LDL.LU R4, [R1+0xc] ;  /* 0x00000c0001047983 */ /* 0x0011620000300800 */
[----:B------:R0:W-:Y:S03]  /*107f0*/  SYNCS.ARRIVE.TRANS64.A1T0 RZ, [R7+URZ+0x28830], RZ ;  /* 0x028830ff07ff79a7 */ /* 0x0001e6000810003f */
[----:B-1----:R0:W5:Y:S02]  /*10800*/  LDL.LU R3, [R1+0x4] ;  /* 0x0000040001037983 */ /* 0x0021640000300800 */
[----:B------:R-:W-:Y:S05]  /*10810*/  WARPSYNC.ALL ;  /* 0x0000000000007948 */ /* 0x000fea0003800000 */
[----:B------:R-:W-:Y:S01]  /*10820*/  ULDC.64 UR4, c[0x0][0x298] ;  /* 0x0000a60000047ab9 */ /* 0x000fe20000000a00 */
[----:B------:R-:W-:Y:S01]  /*10830*/  BAR.SYNC.DEFER_BLOCKING 0x8, 0x180 ;  /* 0x0206000000007b1d */ /* 0x000fe20000010000 */
[----:B------:R-:W-:Y:S01]  /*10840*/  LOP3.LUT P0, RZ, R23, 0x10, RZ, 0xc0, !PT ;  /* 0x0000001017ff7812 */ /* 0x000fe2000780c0ff */
[----:B------:R-:W-:-:S03]  /*10850*/  VIADD R2, R22, 0x10400 ;  /* 0x0001040016027836 */ /* 0x000fc60000000000 */
[----:B------:R-:W-:Y:S01]  /*10860*/  SEL R31, R31, RZ, !P0 ;  /* 0x000000ff1f1f7207 */ /* 0x000fe20004000000 */
[----:B------:R-:W-:Y:S01]  /*10870*/  BSSY B6, `(.L_x_9182) ;  /* 0x000001c000067945 */ /* 0x000fe20003800000 */
[----:B-----5:R-:W-:Y:S02]  /*10880*/  SEL R4, R4, RZ, !P0 ;  /* 0x000000ff04047207 */ /* 0x020fe40004000000 */
[----:B------:R-:W-:Y:S02]  /*10890*/  LOP3.LUT P0, RZ, R2, 0x3ff, RZ, 0xc0, !PT ;  /* 0x000003ff02ff7812 */ /* 0x000fe4000780c0ff */
[----:B------:R-:W-:Y:S01]  /*108a0*/  SHF.R.S32.HI R0, RZ, 0x1f, R3 ;  /* 0x0000001fff007819 */ /* 0x000fe20000011403 */
[----:B------:R1:W-:Y:S04]  /*108b0*/  STL [R1+0xc], R4 ;  /* 0x00000c0401007387 */ /* 0x0003e80000100800 */
[----:B------:R-:W-:-:S04]  /*108c0*/  IMAD R0, R0, UR4, RZ ;  /* 0x0000000400007c24 */ /* 0x000fc8000f8e02ff */
[C---:B------:R-:W-:Y:S02]  /*108d0*/  IMAD R0, R3.reuse, UR5, R0 ;  /* 0x0000000503007c24 */ /* 0x040fe4000f8e0200 */
[----:B------:R-:W-:-:S05]  /*108e0*/  IMAD.WIDE.U32 R2, R3, UR4, RZ ;  /* 0x0000000403027c25 */ /* 0x000fca000f8e00ff */
[----:B------:R-:W-:Y:S01]  /*108f0*/  IADD3 R0, R3, R0, RZ ;  /* 0x0000000003007210 */ /* 0x000fe20007ffe0ff */
[----:B------:R1:W-:Y:S04]  /*10900*/  STL.64 [R1+0x10], R2 ;  /* 0x0000100201007387 */ /* 0x0003e80000100a00 */
[----:B------:R1:W-:Y:S01]  /*10910*/  STL [R1+0x4], R0 ;  /* 0x0000040001007387 */ /* 0x0003e20000100800 */
[----:B------:R-:W-:Y:S05]  /*10920*/  @!P0 BRA `(.L_x_9183) ;  /* 0x0000000000408947 */ /* 0x000fea0003800000 */
[----:B-1----:R-:W-:Y:S01]  /*10930*/  MOV R2, 0x0 ;  /* 0x0000000000027802 */ /* 0x002fe20000000f00 */
[----:B------:R-:W-:Y:S01]  /*10940*/  ULDC.64 UR4, c[0x4][0x138] ;  /* 0x01004e0000047ab9 */ /* 0x000fe20000000a00 */
[----:B------:R-:W-:Y:S01]  /*10950*/  ULDC.64 UR6, c[0x4][0x140] ;  /* 0x0100500000067ab9 */ /* 0x000fe20000000a00 */
[----:B------:R-:W-:Y:S01]  /*10960*/  ULDC.64 UR8, c[0x4][0x68] ;  /* 0x01001a0000087ab9 */ /* 0x000fe20000000a00 */
[----:B------:R-:W-:Y:S02]  /*10970*/  IMAD.U32 R4, RZ, RZ, UR4 ;  /* 0x00000004ff047e24 */ /* 0x000fe4000f8e00ff */
[----:B------:R-:W1:Y:S01]  /*10980*/  LDC.64 R2, c[0x4][R2] ;  /* 0x0100000002027b82 */ /* 0x000e620000000a00 */
[----:B------:R-:W-:Y:S02]  /*10990*/  IMAD.U32 R5, RZ, RZ, UR5 ;  /* 0x00000005ff057e24 */ /* 0x000fe4000f8e00ff */
[----:B------:R-:W-:Y:S02]  /*109a0*/  IMAD.U32 R6, RZ, RZ, UR6 ;  /* 0x00000006ff067e24 */ /* 0x000fe4000f8e00ff */
[----:B0-----:R-:W-:-:S02]  /*109b0*/  IMAD.U32 R7, RZ, RZ, UR7 ;  /* 0x00000007ff077e24 */ /* 0x001fc4000f8e00ff */
[----:B------:R-:W-:Y:S02]  /*109c0*/  IMAD.U32 R10, RZ, RZ, UR8 ;  /* 0x00000008ff0a7e24 */ /* 0x000fe4000f8e00ff */
[----:B------:R-:W-:Y:S02]  /*109d0*/  IMAD.U32 R11, RZ, RZ, UR9 ;  /* 0x00000009ff0b7e24 */ /* 0x000fe4000f8e00ff */
[----:B------:R-:W-:Y:S02]  /*109e0*/  IMAD.MOV.U32 R8, RZ, RZ, 0x70 ;  /* 0x00000070ff087424 */ /* 0x000fe400078e00ff */
[----:B------:R-:W-:Y:S02]  /*109f0*/  IMAD.MOV.U32 R12, RZ, RZ, 0x1 ;  /* 0x00000001ff0c7424 */ /* 0x000fe400078e00ff */
[----:B------:R-:W-:-:S07]  /*10a00*/  IMAD.MOV.U32 R13, RZ, RZ, RZ ;  /* 0x000000ffff0d7224 */ /* 0x000fce00078e00ff */
[----:B------:R-:W-:-:S07]  /*10a10*/  LEPC R20, `(.L_x_9183) ;  /* 0x000000001014794e */ /* 0x000fce0000000000 */
[----:B-1----:R-:W-:Y:S05]  /*10a20*/  CALL.ABS.NOINC R2 ;  /* 0x0000000002007343 */ /* 0x002fea0003c00000 */
.L_x_9183:
[----:B------:R-:W-:Y:S05]  /*10a30*/  BSYNC B6 ;  /* 0x0000000000067941 */ /* 0x000fea0003800000 */
.L_x_9182:
[----:B------:R-:W2:Y:S01]  /*10a40*/  LDL.LU R21, [R1+0xc] ;  /* 0x00000c0001157983 */ /* 0x000ea20000300800 */
[----:B-1----:R-:W1:Y:S01]  /*10a50*/  LDC R4, c[0x0][0x448] ;  /* 0x00011200ff047b82 */ /* 0x002e620000000800 */
[----:B------:R-:W-:Y:S01]  /*10a60*/  ULDC.64 UR6, c[0x0][0x2e0] ;  /* 0x0000b80000067ab9 */ /* 0x000fe20000000a00 */
[----:B------:R-:W-:Y:S01]  /*10a70*/  ULDC.64 UR4, c[0x0][0x2d8] ;  /* 0x0000b60000047ab9 */ /* 0x000fe20000000a00 */
[----:B------:R-:W3:Y:S04]  /*10a80*/  LDL.LU R20, [R1+0x4] ;  /* 0x0000040001147983 */ /* 0x000ee80000300800 */
[----:B------:R-:W3:Y:S04]  /*10a90*/  LDL.LU.64 R2, [R1+0x10] ;  /* 0x0000100001027983 */ /* 0x000ee80000300a00 */
[----:B------:R4:W5:Y:S04]  /*10aa0*/  LDL R10, [R1+0x8] ;  /* 0x00000800010a7983 */ /* 0x0009680000100800 */
[----:B------:R4:W5:Y:S01]  /*10ab0*/  LDL R8, [R1] ;  /* 0x0000000001087983 */ /* 0x0009620000100800 */
[----:B-1----:R-:W-:-:S13]  /*10ac0*/  ISETP.NE.AND P6, PT, R4, 0x1, PT ;  /* 0x000000010400780c */ /* 0x002fda0003fc5270 */
[----:B------:R-:W1:Y:S08]  /*10ad0*/  @P6 LDC R5, c[0x0][0x44c] ;  /* 0x00011300ff056b82 */ /* 0x000e700000000800 */
[----:B------:R-:W0:Y:S01]  /*10ae0*/  @P6 LDC R4, c[0x0][0x450] ;  /* 0x00011400ff046b82 */ /* 0x000e220000000800 */
[----:B--2---:R-:W-:Y:S02]  /*10af0*/  IMAD R0, R21, UR6, RZ ;  /* 0x0000000615007c24 */ /* 0x004fe4000f8e02ff */
[----:B------:R-:W2:Y:S02]  /*10b00*/  S2R R21, SR_TID.X ;  /* 0x0000000000157919 */ /* 0x000ea40000002100 */
[----:B------:R-:W-:Y:S01]  /*10b10*/  IMAD R0, R31, UR7, R0 ;  /* 0x000000071f007c24 */ /* 0x000fe2000f8e0200 */
[----:B---3--:R-:W-:-:S02]  /*10b20*/  MOV R3, R20 ;  /* 0x0000001400037202 */ /* 0x008fc40000000f00 */
[----:B------:R-:W3:Y:S01]  /*10b30*/  S2R R20, SR_TID.X ;  /* 0x0000000000147919 */ /* 0x000ee20000002100 */
[----:B------:R-:W-:-:S04]  /*10b40*/  IMAD.WIDE.U32 R2, R25, UR4, R2 ;  /* 0x0000000419027c25 */ /* 0x000fc8000f8e0002 */
[----:B------:R-:W-:Y:S01]  /*10b50*/  IMAD R3, R25, UR5, R3 ;  /* 0x0000000519037c24 */ /* 0x000fe2000f8e0203 */
[----:B------:R-:W-:Y:S01]  /*10b60*/  ULDC.64 UR4, c[0x0][0x2d0] ;  /* 0x0000b40000047ab9 */ /* 0x000fe20000000a00 */
[----:B------:R-:W-:-:S04]  /*10b70*/  IMAD.WIDE.U32 R2, R31, UR6, R2 ;  /* 0x000000061f027c25 */ /* 0x000fc8000f8e0002 */
[----:B------:R-:W-:Y:S02]  /*10b80*/  IMAD.IADD R3, R3, 0x1, R0 ;  /* 0x0000000103037824 */ /* 0x000fe400078e0200 */
[----:B--2---:R-:W-:-:S05]  /*10b90*/  IMAD.SHL.U32 R21, R21, 0x10, RZ ;  /* 0x0000001015157824 */ /* 0x004fca00078e00ff */
[----:B------:R-:W-:Y:S02]  /*10ba0*/  LOP3.LUT R21, R21, 0x70, RZ, 0xc0, !PT ;  /* 0x0000007015157812 */ /* 0x000fe400078ec0ff */
[----:B---3--:R-:W-:-:S04]  /*10bb0*/  LOP3.LUT R20, R20, 0x7f, RZ, 0xc0, !PT ;  /* 0x0000007f14147812 */ /* 0x008fc800078ec0ff */
[----:B------:R-:W-:-:S04]  /*10bc0*/  SHF.R.U32.HI R20, RZ, 0x3, R20 ;  /* 0x00000003ff147819 */ /* 0x000fc80000011614 */
[----:B------:R-:W-:-:S05]  /*10bd0*/  LOP3.LUT R20, R20, R21, RZ, 0xfc, !PT ;  /* 0x0000001514147212 */ /* 0x000fca00078efcff */
[----:B------:R-:W-:-:S04]  /*10be0*/  IMAD R0, R17, 0x80, R20 ;  /* 0x0000008011007824 */ /* 0x000fc800078e0214 */
[----:B-1----:R-:W-:-:S04]  /*10bf0*/  @P6 IMAD.HI.U32 R5, R0, R5, RZ ;  /* 0x0000000500056227 */ /* 0x002fc800078e00ff */
[----:B------:R-:W-:Y:S01]  /*10c00*/  IMAD.MOV.U32 R6, RZ, RZ, R0 ;  /* 0x000000ffff067224 */ /* 0x000fe200078e0000 */
[----:B0-----:R-:W-:Y:S02]  /*10c10*/  @P6 SHF.R.U32.HI R6, RZ, R4, R5 ;  /* 0x00000004ff066219 */ /* 0x001fe40000011605 */
[----:B------:R-:W0:Y:S03]  /*10c20*/  LDC R5, c[0x0][0x448] ;  /* 0x00011200ff057b82 */ /* 0x000e260000000800 */
[----:B------:R-:W-:Y:S01]  /*10c30*/  IMAD.MOV R4, RZ, RZ, -R6 ;  /* 0x000000ffff047224 */ /* 0x000fe200078e0a06 */
[----:B------:R-:W1:Y:S01]  /*10c40*/  S2R R20, SR_TID.X ;  /* 0x0000000000147919 */ /* 0x000e620000002100 */
        /* <DEDUP_REMOVED lines=19> */
[----:B-1----:R-:W-:-:S04]  /*10d80*/  LOP3.LUT R20, R20, 0x7f, RZ, 0xc0, !PT ;  /* 0x0000007f14147812 */ /* 0x002fc800078ec0ff */
[----:B------:R-:W-:Y:S01]  /*10d90*/  SHF.R.U32.HI R9, RZ, 0x3, R20 ;  /* 0x00000003ff097819 */ /* 0x000fe20000011614 */
[----:B----4-:R-:W-:Y:S06]  /*10da0*/  BRA.DIV UR4, `(.L_x_9184) ;  /* 0x0000004204787947 */ /* 0x010fec000b800000 */
        /* <DEDUP_REMOVED lines=41> */
[----:B------:R1:W-:Y:S01]  /*11040*/  @!P2 LDGSTS.E.BYPASS.LTC128B.128 [R8+0x15c00], desc[UR36][R2.64+0x80], !P1 ;  /* 0x15c000800208afae */ /* 0x0003e2000c901d64 */
[----:B------:R-:W-:Y:S01]  /*11050*/  ISETP.GE.AND P2, PT, R6, R5, PT ;  /* 0x000000050600720c */ /* 0x000fe20003f46270 */
[----:B------:R-:W-:Y:S02]  /*11060*/  VIADD R6, R17, 0x50 ;  /* 0x0000005011067836 */ /* 0x000fe40000000000 */
        /* <DEDUP_REMOVED lines=28> */
.L_x_9279:
        /* <DEDUP_REMOVED lines=11> */
.L_x_9186:
[----:B------:R-:W-:Y:S05]  /*112e0*/  BSYNC B0 ;  /* 0x0000000000007941 */ /* 0x000fea0003800000 */
.L_x_9185:
[----:B------:R-:W-:Y:S01]  /*112f0*/  NOP ;  /* 0x0000000000007918 */ /* 0x000fe20000000000 */
[----:B------:R-:W-:-:S13]  /*11300*/  PLOP3.LUT P0, PT, PT, PT, PT, 0x80, 0x0 ;  /* 0x000000000000781c */ /* 0x000fda0003f0f070 */
.L_x_9187:
        /* <DEDUP_REMOVED lines=21> */
.L_x_9280:
[----:B------:R-:W-:Y:S05]  /*11460*/  BSYNC B0 ;  /* 0x0000000000007941 */ /* 0x000fea0003800000 */
.L_x_9188:
        /* <DEDUP_REMOVED lines=8> */
.L_x_9204:
[----:B0-----:R-:W0:Y:S01]  /*114f0*/  S2R R3, SR_TID.X ;  /* 0x0000000000037919 */ /* 0x001e220000002100 */
[----:B------:R-:W1:Y:S01]  /*11500*/  LDC R4, c[0x0][0x430] ;  /* 0x00010c00ff047b82 */ /* 0x000e620000000800 */
[----:B------:R-:W-:Y:S05]  /*11510*/  YIELD ;  /* 0x0000000000007946 */ /* 0x000fea0003800000 */
[----:B------:R-:W-:Y:S01]  /*11520*/  ULDC.64 UR4, c[0x0][0x428] ;  /* 0x00010a0000047ab9 */ /* 0x000fe20000000a00 */
[----:B------:R-:W-:Y:S01]  /*11530*/  LOP3.LUT P3, RZ, R23, 0x4, RZ, 0xc0, !PT ;  /* 0x0000000417ff7812 */ /* 0x000fe2000786c0ff */
[----:B------:R-:W-:Y:S01]  /*11540*/  VIADD R26, R10, 0x1 ;  /* 0x000000010a1a7836 */ /* 0x000fe20000000000 */
[----:B-1----:R-:W-:-:S02]  /*11550*/  ISETP.NE.AND P0, PT, R4, 0x1, PT ;  /* 0x000000010400780c */ /* 0x002fc40003f05270 */
[C---:B0-----:R-:W-:Y:S01]  /*11560*/  LOP3.LUT R0, R3.reuse, 0x7f, RZ, 0xc0, !PT ;  /* 0x0000007f03007812 */ /* 0x041fe200078ec0ff */
[----:B------:R-:W-:-:S03]  /*11570*/  IMAD.SHL.U32 R4, R3, 0x10, RZ ;  /* 0x0000001003047824 */ /* 0x000fc600078e00ff */
[----:B------:R-:W-:-:S07]  /*11580*/  SHF.R.U32.HI R5, RZ, 0x3, R0 ;  /* 0x00000003ff057819 */ /* 0x000fce0000011600 */
[----:B------:R-:W0:Y:S01]  /*11590*/  @P0 LDC R0, c[0x0][0x434] ;  /* 0x00010d00ff000b82 */ /* 0x000e220000000800 */
[----:B------:R-:W-:Y:S01]  /*115a0*/  LOP3.LUT R4, R4, 0x70, RZ, 0xc0, !PT ;  /* 0x0000007004047812 */ /* 0x000fe200078ec0ff */
[----:B------:R-:W-:Y:S02]  /*115b0*/  IMAD R7, R6, 0x80, R5 ;  /* 0x0000008006077824 */ /* 0x000fe400078e0205 */
[----:B------:R-:W-:-:S04]  /*115c0*/  IMAD R5, R37, UR4, RZ ;  /* 0x0000000425057c24 */ /* 0x000fc8000f8e02ff */
[----:B------:R-:W1:Y:S01]  /*115d0*/  @P0 LDC R3, c[0x0][0x438] ;  /* 0x00010e00ff030b82 */ /* 0x000e620000000800 */
[----:B------:R-:W-:Y:S01]  /*115e0*/  IADD3 R7, R4, R7, R36 ;  /* 0x0000000704077210 */ /* 0x000fe20007ffe024 */
[----:B------:R-:W-:-:S04]  /*115f0*/  IMAD R5, R32, UR5, R5 ;  /* 0x0000000520057c24 */ /* 0x000fc8000f8e0205 */
[----:B------:R-:W-:Y:S02]  /*11600*/  IMAD.MOV.U32 R8, RZ, RZ, R7 ;  /* 0x000000ffff087224 */ /* 0x000fe400078e0007 */
[----:B0-----:R-:W-:-:S05]  /*11610*/  @P0 IMAD.HI.U32 R0, R7, R0, RZ ;  /* 0x0000000007000227 */ /* 0x001fca00078e00ff */
[----:B-1----:R-:W-:-:S04]  /*11620*/  @P0 SHF.R.U32.HI R8, RZ, R3, R0 ;  /* 0x00000003ff080219 */ /* 0x002fc80000011600 */
[--C-:B------:R-:W-:Y:S01]  /*11630*/  SHF.R.S32.HI R3, RZ, 0x1f, R8.reuse ;  /* 0x0000001fff037819 */ /* 0x100fe20000011408 */
[----:B------:R-:W-:-:S04]  /*11640*/  IMAD.MOV.U32 R2, RZ, RZ, R8 ;  /* 0x000000ffff027224 */ /* 0x000fc800078e0008 */
[----:B------:R-:W-:Y:S01]  /*11650*/  IMAD.WIDE.U32 R2, R32, UR4, R2 ;  /* 0x0000000420027c25 */ /* 0x000fe2000f8e0002 */
[----:B------:R-:W-:-:S04]  /*11660*/  ULDC.64 UR4, c[0x0][0x418] ;  /* 0x0001060000047ab9 */ /* 0x000fc80000000a00 */
[----:B------:R-:W-:Y:S02]  /*11670*/  IADD3 R3, R5, R3, RZ ;  /* 0x0000000305037210 */ /* 0x000fe40007ffe0ff */
        /* <DEDUP_REMOVED lines=14> */
.L_x_9192:
[----:B------:R-:W-:Y:S01]  /*11760*/  IMAD R6, R26, 0x8, R22 ;  /* 0x000000081a067824 */ /* 0x000fe200078e0216 */
[----:B------:R-:W-:Y:S01]  /*11770*/  SHF.L.U32 R3, R28, 0x1f, RZ ;  /* 0x0000001f1c037819 */ /* 0x000fe200000006ff */
[----:B------:R-:W-:Y:S03]  /*11780*/  BSSY B1, `(.L_x_9193) ;  /* 0x0000003000017945 */ /* 0x000fe60003800000 */
[----:B------:R-:W0:Y:S02]  /*11790*/  SYNCS.PHASECHK.TRANS64.TRYWAIT P0, [R6+URZ+0x28840], R3 ;  /* 0x02884003060075a7 */ /* 0x000e24000800017f */
[----:B0-----:R-:W-:Y:S05]  /*117a0*/  @!P0 BRA `(.L_x_9194) ;  /* 0x00000040008c8947 */ /* 0x001fea0003800000 */
.L_x_9281:
[----:B------:R-:W-:Y:S05]  /*117b0*/  BSYNC B1 ;  /* 0x0000000000017941 */ /* 0x000fea0003800000 */
.L_x_9193:
        /* <DEDUP_REMOVED lines=26> */
[----:B0-----:R-:W-:-:S04]  /*11960*/  IADD3 R2, P0, R2, R5, RZ ;  /* 0x0000000502027210 */ /* 0x001fc80007f1e0ff */
[----:B-1----:R-:W-:-:S05]  /*11970*/  IADD3.X R3, RZ, R3, RZ, P0, !PT ;  /* 0x00000003ff037210 */ /* 0x002fca00007fe4ff */
        /* <DEDUP_REMOVED lines=41> */
.L_x_9299:
        /* <DEDUP_REMOVED lines=9> */
.L_x_9196:
        /* <DEDUP_REMOVED lines=10> */
.L_x_9197:
[----:B------:R3:W-:Y:S01]  /*11d40*/  SYNCS.ARRIVE.TRANS64.A1T0 RZ, [R6+URZ+0x28830], RZ ;  /* 0x028830ff06ff79a7 */ /* 0x0007e2000810003f */
[----:B------:R-:W-:Y:S05]  /*11d50*/  @!P4 BRA `(.L_x_9198) ;  /* 0x000000000004c947 */ /* 0x000fea0003800000 */
[----:B------:R-:W-:Y:S01]  /*11d60*/  BPT.TRAP 0x1 ;  /* 0x000000040000795c */ /* 0x000fe20000300000 */
.L_x_9198:
[----:B-1----:R-:W-:Y:S01]  /*11d70*/  SHF.L.U32 R2, R17, 0x1f, RZ ;  /* 0x0000001f11027819 */ /* 0x002fe200000006ff */
[----:B------:R-:W-:Y:S01]  /*11d80*/  BSSY B1, `(.L_x_9199) ;  /* 0x0000005000017945 */ /* 0x000fe20003800000 */
[----:B---3--:R-:W-:Y:S01]  /*11d90*/  LEA R6, R10, R22, 0x3 ;  /* 0x000000160a067211 */ /* 0x008fe200078e18ff */
[----:B------:R-:W-:-:S03]  /*11da0*/  IMAD R8, R31, -0x80, R34 ;  /* 0xffffff801f087824 */ /* 0x000fc600078e0222 */
[----:B------:R-:W1:Y:S02]  /*11db0*/  SYNCS.PHASECHK.TRANS64.TRYWAIT P0, [R6+URZ+0x28860], R2 ;  /* 0x02886002060075a7 */ /* 0x000e64000800017f */
[----:B-1----:R-:W-:Y:S05]  /*11dc0*/  @!P0 BRA `(.L_x_9200) ;  /* 0x0000004400648947 */ /* 0x002fea0003800000 */
.L_x_9300:
[----:B------:R-:W-:Y:S05]  /*11dd0*/  BSYNC B1 ;  /* 0x0000000000017941 */ /* 0x000fea0003800000 */
.L_x_9199:
        /* <DEDUP_REMOVED lines=66> */
.L_x_9318:
        /* <DEDUP_REMOVED lines=27> */
.L_x_9202:
        /* <DEDUP_REMOVED lines=10> */
.L_x_9203:
[C---:B------:R-:W-:Y:S01]  /*12450*/  ISETP.GT.AND P0, PT, R27.reuse, R35, PT ;  /* 0x000000231b00720c */ /* 0x040fe20003f04270 */
[----:B------:R0:W-:Y:S01]  /*12460*/  SYNCS.ARRIVE.TRANS64.A1T0 RZ, [R6+URZ+0x28850], RZ ;  /* 0x028850ff06ff79a7 */ /* 0x0001e2000810003f */
[----:B------:R-:W-:Y:S02]  /*12470*/  IMAD.MOV.U32 R10, RZ, RZ, R26 ;  /* 0x000000ffff0a7224 */ /* 0x000fe400078e001a */
[----:B------:R-:W-:Y:S02]  /*12480*/  IMAD.MOV.U32 R17, RZ, RZ, R28 ;  /* 0x000000ffff117224 */ /* 0x000fe400078e001c */
[----:B------:R-:W-:Y:S02]  /*12490*/  IMAD.MOV.U32 R31, RZ, RZ, R27 ;  /* 0x000000ffff1f7224 */ /* 0x000fe400078e001b */
[----:B0-----:R-:W-:-:S05]  /*124a0*/  VIADD R6, R27, 0xffffffff ;  /* 0xffffffff1b067836 */ /* 0x001fca0000000000 */
[----:B------:R-:W-:Y:S05]  /*124b0*/  @P0 BRA `(.L_x_9204) ;  /* 0xfffffff0000c0947 */ /* 0x000fea000383ffff */
.L_x_9191:
[----:B------:R-:W-:Y:S05]  /*124c0*/  BSYNC B0 ;  /* 0x0000000000007941 */ /* 0x000fea0003800000 */
.L_x_9190:
        /* <DEDUP_REMOVED lines=17> */
.L_x_9206:
[----:B------:R-:W-:Y:S05]  /*125e0*/  BSYNC B0 ;  /* 0x0000000000007941 */ /* 0x000fea0003800000 */
.L_x_9205:
[----:B------:R-:W-:-:S13]  /*125f0*/  LOP3.LUT P0, RZ, R23, 0x4, RZ, 0xc0, !PT ;  /* 0x0000000417ff7812 */ /* 0x000fda000780c0ff */
[----:B------:R-:W-:Y:S05]  /*12600*/  @!P0 BRA `(.L_x_9207) ;  /* 0x0000000000048947 */ /* 0x000fea0003800000 */
[----:B------:R-:W-:Y:S01]  /*12610*/  BPT.TRAP 0x1 ;  /* 0x000000040000795c */ /* 0x000fe20000300000 */
.L_x_9207:
[----:B------:R-:W-:Y:S01]  /*12620*/  LEA R0, R26, R22, 0x3 ;  /* 0x000000161a007211 */ /* 0x000fe200078e18ff */
[----:B------:R-:W-:Y:S01]  /*12630*/  BSSY B0, `(.L_x_9208) ;  /* 0x0000005000007945 */ /* 0x000fe20003800000 */
[----:B0-----:R-:W-:Y:S01]  /*12640*/  SHF.L.U32 R3, R28, 0x1f, RZ ;  /* 0x0000001f1c037819 */ /* 0x001fe200000006ff */
[----:B------:R-:W-:-:S03]  /*12650*/  IMAD R6, R27, -0x80, R34 ;  /* 0xffffff801b067824 */ /* 0x000fc600078e0222 */
[----:B------:R-:W0:Y:S02]  /*12660*/  SYNCS.PHASECHK.TRANS64.TRYWAIT P0, [R0+URZ+0x28860], R3 ;  /* 0x02886003000075a7 */ /* 0x000e24000800017f */
[----:B0-----:R-:W-:Y:S05]  /*12670*/  @!P0 BRA `(.L_x_9209) ;  /* 0x0000004400d48947 */ /* 0x001fea0003800000 */
.L_x_9319:
[----:B------:R-:W-:Y:S05]  /*12680*/  BSYNC B0 ;  /* 0x0000000000007941 */ /* 0x000fea0003800000 */
.L_x_9208:
        /* <DEDUP_REMOVED lines=51> */
[----:B------:R-:W3:Y:S02]  /*129c0*/  SHFL.IDX PT, R10, R18, 0x6, 0x181f ;  /* 0x00d81f00120a7f89 */ /* 0x000ee400000e0000 */
[----:B-1----:R-:W-:Y:S02]  /*129d0*/  IADD3.X R3, RZ, R8, RZ, P4, !PT ;  /* 0x00000008ff037210 */ /* 0x002fe400027fe4ff */
        /* <DEDUP_REMOVED lines=17> */
.L_x_9337:
        /* <DEDUP_REMOVED lines=11> */
.L_x_9211:
        /* <DEDUP_REMOVED lines=10> */
.L_x_9212:
[----:B------:R1:W-:Y:S01]  /*12c40*/  SYNCS.ARRIVE.TRANS64.A1T0 RZ, [R0+URZ+0x28850], RZ ;  /* 0x028850ff00ff79a7 */ /* 0x0003e2000810003f */
[----:B------:R-:W-:-:S05]  /*12c50*/  VIADD R26, R26, 0x1 ;  /* 0x000000011a1a7836 */ /* 0x000fca0000000000 */
[----:B------:R-:W-:-:S04]  /*12c60*/  ISETP.NE.AND P0, PT, R26, 0x2, PT ;  /* 0x000000021a00780c */ /* 0x000fc80003f05270 */
[----:B0-----:R-:W-:Y:S02]  /*12c70*/  SEL R3, RZ, 0x1, P0 ;  /* 0x00000001ff037807 */ /* 0x001fe40000000000 */
[----:B------:R-:W-:Y:S02]  /*12c80*/  SEL R26, R26, RZ, P0 ;  /* 0x000000ff1a1a7207 */ /* 0x000fe40000000000 */
[----:B-1----:R-:W-:-:S07]  /*12c90*/  LOP3.LUT R28, R28, R3, RZ, 0x3c, !PT ;  /* 0x000000031c1c7212 */ /* 0x002fce00078e3cff */
.L_x_9169:
[----:B------:R-:W-:Y:S05]  /*12ca0*/  BSYNC B7 ;  /* 0x0000000000077941 */ /* 0x000fea0003800000 */
.L_x_9167:
        /* <DEDUP_REMOVED lines=11> */
.L_x_9213:
        /* <DEDUP_REMOVED lines=43> */
.L_x_9347:
[----:B------:R-:W-:Y:S02]  /*13010*/  ULDC UR4, c[0x0][0xc38] ;  /* 0x00030e0000047ab9 */ /* 0x000fe40000000800 */
[----:B------:R-:W-:-:S04]  /*13020*/  IMAD.U32 R5, RZ, RZ, UR4 ;  /* 0x00000004ff057e24 */ /* 0x000fc8000f8e00ff */
[----:B-1----:R-:W-:-:S05]  /*13030*/  IMAD R14, R14, R5, RZ ;  /* 0x000000050e0e7224 */ /* 0x002fca00078e02ff */
[----:B------:R-:W-:-:S04]  /*13040*/  IADD3 R7, R7, R14, RZ ;  /* 0x0000000e07077210 */ /* 0x000fc80007ffe0ff */
[----:B------:R-:W-:-:S13]  /*13050*/  ISETP.GT.AND P6, PT, R7, R0, PT ;  /* 0x000000000700720c */ /* 0x000fda0003fc4270 */
[----:B------:R-:W-:Y:S05]  /*13060*/  @P6 BRA `(.L_x_9216) ;  /* 0x0000000000a46947 */ /* 0x000fea0003800000 */
.L_x_9219:
        /* <DEDUP_REMOVED lines=35> */
.L_x_9355:
[----:B------:R-:W-:Y:S02]  /*132a0*/  ULDC UR4, c[0x0][0xc38] ;  /* 0x00030e0000047ab9 */ /* 0x000fe40000000800 */
[----:B------:R-:W-:-:S04]  /*132b0*/  IMAD.U32 R5, RZ, RZ, UR4 ;  /* 0x00000004ff057e24 */ /* 0x000fc8000f8e00ff */
[----:B-1----:R-:W-:-:S04]  /*132c0*/  IMAD R14, R14, R5, RZ ;  /* 0x000000050e0e7224 */ /* 0x002fc800078e02ff */
[----:B------:R-:W-:-:S05]  /*132d0*/  IMAD.IADD R7, R14, 0x1, R7 ;  /* 0x000000010e077824 */ /* 0x000fca00078e0207 */
[----:B------:R-:W-:-:S13]  /*132e0*/  ISETP.GT.AND P6, PT, R7, R0, PT ;  /* 0x000000000700720c */ /* 0x000fda0003fc4270 */
[----:B------:R-:W-:Y:S05]  /*132f0*/  @!P6 BRA `(.L_x_9219) ;  /* 0xfffffffc005ce947 */ /* 0x000fea000383ffff */
.L_x_9216:
        /* <DEDUP_REMOVED lines=10> */
.L_x_9360:
[----:B------:R-:W-:-:S13]  /*133a0*/  ISETP.NE.AND P0, PT, R3, RZ, PT ;  /* 0x000000ff0300720c */ /* 0x000fda0003f05270 */
[----:B------:R-:W-:Y:S05]  /*133b0*/  @!P0 BRA `(.L_x_9221) ;  /* 0x0000000000108947 */ /* 0x000fea0003800000 */
[----:B------:R-:W-:Y:S01]  /*133c0*/  UMOV UR4, 0xffffffff ;  /* 0xffffffff00047882 */ /* 0x000fe20000000000 */
[----:B-1----:R-:W-:Y:S02]  /*133d0*/  VIADD R12, R12, 0xffffffff ;  /* 0xffffffff0c0c7836 */ /* 0x002fe40000000000 */
[----:B------:R-:W-:Y:S05]  /*133e0*/  BRA.DIV UR4, `(.L_x_9222) ;  /* 0x0000004e04587947 */ /* 0x000fea000b800000 */
[----:B------:R4:W1:Y:S02]  /*133f0*/  SHFL.IDX PT, R6, R2, R12, 0x1f ;  /* 0x00001f0c02067589 */ /* 0x00086400000e0000 */
.L_x_9221:
        /* <DEDUP_REMOVED lines=35> */
[----:B------:R-:W-:Y:S02]  /*13630*/  ISETP.GE.AND P2, PT, R2, RZ, PT ;  /* 0x000000ff0200720c */ /* 0x000fe40003f46270 */
[----:B------:R-:W-:-:S11]  /*13640*/  IADD3 R3, RZ, -R3, RZ ;  /* 0x80000003ff037210 */ /* 0x000fd60007ffe0ff */
        /* <DEDUP_REMOVED lines=22> */
.L_x_9223:
        /* <DEDUP_REMOVED lines=37> */
[----:B0-----:R-:W-:-:S02]  /*13a00*/  IADD3 R3, R8, 0xffffffe, RZ ;  /* 0x0ffffffe08037810 */ /* 0x001fc40007ffe0ff */
[----:B------:R-:W-:-:S04]  /*13a10*/  IABS R8, R5 ;  /* 0x0000000500087213 */ /* 0x000fc80000000000 */
        /* <DEDUP_REMOVED lines=18> */
[----:B------:R-:W-:Y:S02]  /*13b40*/  @!P1 LOP3.LUT R2, RZ, R5, RZ, 0x33, !PT ;  /* 0x00000005ff029212 */ /* 0x000fe400078e33ff */
[----:B------:R-:W-:-:S05]  /*13b50*/  IADD3 R5, -R5, RZ, RZ ;  /* 0x000000ff05057210 */ /* 0x000fca0007ffe1ff */
[----:B------:R-:W-:-:S07]  /*13b60*/  IMAD R18, R2, R5, R3 ;  /* 0x0000000502127224 */ /* 0x000fce00078e0203 */
.L_x_9224:
[----:B------:R-:W-:-:S05]  /*13b70*/  LOP3.LUT R2, RZ, R2, RZ, 0x33, !PT ;  /* 0x00000002ff027212 */ /* 0x000fca00078e33ff */
[----:B------:R-:W-:Y:S01]  /*13b80*/  IMAD.IADD R17, R17, 0x1, R2 ;  /* 0x0000000111117824 */ /* 0x000fe200078e0202 */
[----:B------:R-:W-:Y:S06]  /*13b90*/  BRA `(.L_x_9225) ;  /* 0x00000000001c7947 */ /* 0x000fec0003800000 */
.L_x_9217:
[----:B------:R-:W-:Y:S01]  /*13ba0*/  UMOV UR4, URZ ;  /* 0x0000003f00047c82 */ /* 0x000fe20008000000 */
[----:B------:R-:W-:Y:S01]  /*13bb0*/  UMOV UR5, URZ ;  /* 0x0000003f00057c82 */ /* 0x000fe20008000000 */
[----:B------:R-:W-:Y:S01]  /*13bc0*/  ULDC UR6, c[0x0][0xc3c] ;  /* 0x00030f0000067ab9 */ /* 0x000fe20000000800 */
[----:B------:R-:W-:Y:S02]  /*13bd0*/  IMAD.MOV.U32 R16, RZ, RZ, R0 ;  /* 0x000000ffff107224 */ /* 0x000fe400078e0000 */
[----:B------:R-:W-:Y:S02]  /*13be0*/  IMAD.U32 R17, RZ, RZ, UR4 ;  /* 0x00000004ff117e24 */ /* 0x000fe4000f8e00ff */
[----:B------:R-:W-:Y:S02]  /*13bf0*/  IMAD.U32 R18, RZ, RZ, UR5 ;  /* 0x00000005ff127e24 */ /* 0x000fe4000f8e00ff */
[----:B------:R-:W-:-:S07]  /*13c00*/  IMAD.U32 R19, RZ, RZ, UR6 ;  /* 0x00000006ff137e24 */ /* 0x000fce000f8e00ff */
.L_x_9225:
        /* <DEDUP_REMOVED lines=10> */
.L_x_9214:
[----:B------:R-:W-:Y:S02]  /*13cb0*/  ULDC UR4, c[0x0][0xc3c] ;  /* 0x00030f0000047ab9 */ /* 0x000fe40000000800 */
[----:B-1----:R-:W-:-:S13]  /*13cc0*/  ISETP.GE.AND P0, PT, R19, UR4, PT ;  /* 0x0000000413007c0c */ /* 0x002fda000bf06270 */
[----:B------:R-:W-:Y:S05]  /*13cd0*/  @!P0 BRA `(.L_x_9226) ;  /* 0xffffffb000448947 */ /* 0x000fea000383ffff */
[----:B------:R-:W-:Y:S05]  /*13ce0*/  BSYNC B8 ;  /* 0x0000000000087941 */ /* 0x000fea0003800000 */
.L_x_9161:
        /* <DEDUP_REMOVED lines=12> */
.L_x_9363:
[----:B------:R-:W-:Y:S05]  /*13db0*/  BSYNC B0 ;  /* 0x0000000000007941 */ /* 0x000fea0003800000 */
.L_x_9227:
[----:B------:R-:W-:-:S03]  /*13dc0*/  UMOV UR4, 0xffffffff ;  /* 0xffffffff00047882 */ /* 0x000fc60000000000 */
[----:B------:R-:W-:Y:S05]  /*13dd0*/  BRA.DIV UR4, `(.L_x_9229) ;  /* 0x0000004604187947 */ /* 0x000fea000b800000 */
[----:B0-----:R-:W0:Y:S02]  /*13de0*/  S2R R0, SR_TID.X ;  /* 0x0000000000007919 */ /* 0x001e240000002100 */
[----:B0-----:R-:W-:-:S04]  /*13df0*/  SHF.R.U32.HI R0, RZ, 0x5, R0 ;  /* 0x00000005ff007819 */ /* 0x001fc80000011600 */
[----:B------:R-:W-:-:S05]  /*13e00*/  LOP3.LUT R0, R0, 0x3, RZ, 0xc0, !PT ;  /* 0x0000000300007812 */ /* 0x000fca00078ec0ff */
[----:B------:R0:W1:Y:S02]  /*13e10*/  SHFL.IDX PT, R14, R0, RZ, 0x1f ;  /* 0x00001fff000e7589 */ /* 0x00006400000e0000 */
.L_x_9366:
[----:B-1----:R-:W-:Y:S01]  /*13e20*/  ISETP.NE.AND P0, PT, R14, RZ, PT ;  /* 0x000000ff0e00720c */ /* 0x002fe20003f05270 */
[----:B------:R-:W-:-:S12]  /*13e30*/  BSSY B0, `(.L_x_9230) ;  /* 0x0000026000007945 */ /* 0x000fd80003800000 */
[----:B------:R-:W-:Y:S05]  /*13e40*/  @P0 BRA `(.L_x_9231) ;  /* 0x0000000000900947 */ /* 0x000fea0003800000 */
[----:B------:R-:W-:-:S03]  /*13e50*/  UMOV UR4, 0xffffffff ;  /* 0xffffffff00047882 */ /* 0x000fc60000000000 */
[----:B------:R-:W-:Y:S05]  /*13e60*/  BRA.DIV UR4, `(.L_x_9232) ;  /* 0x0000004604287947 */ /* 0x000fea000b800000 */
[----:B------:R-:W-:-:S13]  /*13e70*/  ELECT P6, URZ, PT ;  /* 0x00000000003f782f */ /* 0x000fda00038c0000 */
.L_x_9369:
        /* <DEDUP_REMOVED lines=8> */
.L_x_9233:
[C---:B------:R-:W-:Y:S01]  /*13f00*/  LEA R5, R26.reuse, R7, 0x3 ;  /* 0x000000071a057211 */ /* 0x040fe200078e18ff */
[----:B------:R-:W-:Y:S01]  /*13f10*/  VIADD R26, R26, 0x1 ;  /* 0x000000011a1a7836 */ /* 0x000fe20000000000 */
[----:B------:R-:W-:-:S04]  /*13f20*/  SHF.L.U32 R0, R28, 0x1f, RZ ;  /* 0x0000001f1c007819 */ /* 0x000fc800000006ff */
[----:B------:R-:W0:Y:S01]  /*13f30*/  SYNCS.PHASECHK.TRANS64.TRYWAIT P1, [R5+URZ+0x28840], R0 ;  /* 0x02884000050075a7 */ /* 0x000e22000802017f */
[----:B------:R-:W-:-:S04]  /*13f40*/  ISETP.NE.AND P2, PT, R26, 0x2, PT ;  /* 0x000000021a00780c */ /* 0x000fc80003f45270 */
[----:B------:R-:W-:Y:S01]  /*13f50*/  SEL R3, RZ, 0x1, P2 ;  /* 0x00000001ff037807 */ /* 0x000fe20001000000 */
[----:B0-----:R-:W-:Y:S08]  /*13f60*/  @!P1 BRA `(.L_x_9234) ;  /* 0x0000004400089947 */ /* 0x001ff00003800000 */
.L_x_9370:
[----:B------:R-:W-:Y:S02]  /*13f70*/  SEL R26, R26, RZ, P2 ;  /* 0x000000ff1a1a7207 */ /* 0x000fe40001000000 */
[----:B------:R-:W-:Y:S01]  /*13f80*/  LOP3.LUT R2, R28, R3, RZ, 0x3c, !PT ;  /* 0x000000031c027212 */ /* 0x000fe200078e3cff */
[----:B------:R-:W-:Y:S06]  /*13f90*/  @!P0 BRA `(.L_x_9235) ;  /* 0x0000000000048947 */ /* 0x000fec0003800000 */
[----:B------:R-:W-:Y:S01]  /*13fa0*/  BPT.TRAP 0x1 ;  /* 0x000000040000795c */ /* 0x000fe20000300000 */
.L_x_9235:
[----:B------:R-:W-:Y:S01]  /*13fb0*/  IMAD R3, R26, 0x8, R7 ;  /* 0x000000081a037824 */ /* 0x000fe200078e0207 */
[----:B------:R-:W-:-:S04]  /*13fc0*/  SHF.L.U32 R2, R2, 0x1f, RZ ;  /* 0x0000001f02027819 */ /* 0x000fc800000006ff */
[----:B------:R-:W1:Y:S02]  /*13fd0*/  SYNCS.PHASECHK.TRANS64.TRYWAIT P1, [R3+URZ+0x28840], R2 ;  /* 0x02884002030075a7 */ /* 0x000e64000802017f */
[----:B-1----:R-:W-:Y:S05]  /*13fe0*/  @!P1 BRA `(.L_x_9236) ;  /* 0x0000004000fc9947 */ /* 0x002fea0003800000 */
.L_x_9371:
[----:B------:R-:W-:Y:S05]  /*13ff0*/  @!P0 BRA `(.L_x_9237) ;  /* 0x0000000000048947 */ /* 0x000fea0003800000 */
[----:B------:R-:W-:Y:S01]  /*14000*/  BPT.TRAP 0x1 ;  /* 0x000000040000795c */ /* 0x000fe20000300000 */
.L_x_9237:
[----:B------:R-:W3:Y:S02]  /*14010*/  SYNCS.PHASECHK.TRANS64.TRYWAIT P1, [R5+URZ+0x28860], R0 ;  /* 0x02886000050075a7 */ /* 0x000ee4000802017f */
[----:B---3--:R-:W-:Y:S05]  /*14020*/  @!P1 BRA `(.L_x_9238) ;  /* 0x0000004400009947 */ /* 0x008fea0003800000 */
.L_x_9372:
[----:B------:R-:W-:Y:S05]  /*14030*/  @!P0 BRA `(.L_x_9239) ;  /* 0x0000000000048947 */ /* 0x000fea0003800000 */
[----:B------:R-:W-:Y:S01]  /*14040*/  BPT.TRAP 0x1 ;  /* 0x000000040000795c */ /* 0x000fe20000300000 */
.L_x_9239:
[----:B----4-:R4:W0:Y:S02]  /*14050*/  SYNCS.PHASECHK.TRANS64.TRYWAIT P0, [R3+URZ+0x28860], R2 ;  /* 0x02886002030075a7 */ /* 0x010824000800017f */
[----:B0-----:R-:W-:Y:S05]  /*14060*/  @!P0 NANOSLEEP.SYNCS 0x989680 ;  /* 0x009896800000895d */ /* 0x001fea0003900000 */
[----:B------:R-:W0:Y:S02]  /*14070*/  @!P0 SYNCS.PHASECHK.TRANS64 P0, [R3+URZ+0x28860], R2 ;  /* 0x02886002030085a7 */ /* 0x000e24000800007f */
[----:B0-----:R-:W-:Y:S05]  /*14080*/  @!P0 BRA `(.L_x_9239) ;  /* 0xfffffffc00f08947 */ /* 0x001fea000383ffff */
.L_x_9231:
[----:B------:R-:W-:Y:S05]  /*14090*/  BSYNC B0 ;  /* 0x0000000000007941 */ /* 0x000fea0003800000 */
.L_x_9230:
[----:B------:R-:W-:Y:S05]  /*140a0*/  EXIT ;  /* 0x000000000000794d */ /* 0x000fea0003800000 */
.L_x_9094:
[----:B0-----:R-:W-:-:S04]  /*140b0*/  IMAD.U32 R3, RZ, RZ, UR40 ;  /* 0x00000028ff037e24 */ /* 0x001fc8000f8e00ff */
[----:B------:R0:W1:Y:S03]  /*140c0*/  SYNCS.PHASECHK.TRANS64.TRYWAIT P1, [R3+URZ+0x28800], R0 ;  /* 0x02880000030075a7 */ /* 0x000066000802017f */
[----:B-1----:R-:W-:Y:S05]  /*140d0*/  @!P1 NANOSLEEP.SYNCS 0x989680 ;  /* 0x009896800000995d */ /* 0x002fea0003900000 */
[----:B------:R-:W1:Y:S02]  /*140e0*/  @!P1 SYNCS.PHASECHK.TRANS64 P1, [R3+URZ+0x28800], R0 ;  /* 0x02880000030095a7 */ /* 0x000e64000802007f */
[----:B-1----:R-:W-:Y:S05]  /*140f0*/  @!P1 BRA `(.L_x_9094) ;  /* 0xfffffffc00ec9947 */ /* 0x002fea000383ffff */
[----:B------:R-:W-:Y:S05]  /*14100*/  BRA `(.L_x_9240) ;  /* 0xfffffedc00107947 */ /* 0x000fea000383ffff */
.L_x_9098:
[----:B-1----:R1:W2:Y:S02]  /*14110*/  SYNCS.PHASECHK.TRANS64.TRYWAIT P1, [R0+URZ+0x28830], R3 ;  /* 0x02883003000075a7 */ /* 0x0022a4000802017f */
[----:B--2---:R-:W-:Y:S05]  /*14120*/  @!P1 NANOSLEEP.SYNCS 0x989680 ;  /* 0x009896800000995d */ /* 0x004fea0003900000 */
[----:B------:R-:W2:Y:S02]  /*14130*/  @!P1 SYNCS.PHASECHK.TRANS64 P1, [R0+URZ+0x28830], R3 ;  /* 0x02883003000095a7 */ /* 0x000ea4000802007f */
[----:B--2---:R-:W-:Y:S05]  /*14140*/  @!P1 BRA `(.L_x_9098) ;  /* 0xfffffffc00f09947 */ /* 0x004fea000383ffff */
[----:B------:R-:W-:Y:S05]  /*14150*/  BRA `(.L_x_9097) ;  /* 0xfffffedc002c7947 */ /* 0x000fea000383ffff */
.L_x_9104:
[----:B-1----:R-:W-:-:S04]  /*14160*/  IMAD.U32 R7, RZ, RZ, UR10 ;  /* 0x0000000aff077e24 */ /* 0x002fc8000f8e00ff */
[----:B------:R1:W2:Y:S03]  /*14170*/  SYNCS.PHASECHK.TRANS64.TRYWAIT P1, [R7+URZ+0x28830], R6 ;  /* 0x02883006070075a7 */ /* 0x0002a6000802017f */
[----:B--2---:R-:W-:Y:S05]  /*14180*/  @!P1 NANOSLEEP.SYNCS 0x989680 ;  /* 0x009896800000995d */ /* 0x004fea0003900000 */
[----:B------:R-:W2:Y:S02]  /*14190*/  @!P1 SYNCS.PHASECHK.TRANS64 P1, [R7+URZ+0x28830], R6 ;  /* 0x02883006070095a7 */ /* 0x000ea4000802007f */
[----:B--2---:R-:W-:Y:S05]  /*141a0*/  @!P1 BRA `(.L_x_9104) ;  /* 0xfffffffc00ec9947 */ /* 0x004fea000383ffff */
[----:B------:R-:W-:Y:S05]  /*141b0*/  BRA `(.L_x_9101) ;  /* 0xffffff0800407947 */ /* 0x000fea000383ffff */
.L_x_9108:
[----:B-1----:R-:W-:-:S04]  /*141c0*/  IMAD.U32 R7, RZ, RZ, UR10 ;  /* 0x0000000aff077e24 */ /* 0x002fc8000f8e00ff */
[----:B------:R1:W2:Y:S03]  /*141d0*/  SYNCS.PHASECHK.TRANS64.TRYWAIT P1, [R7+URZ+0x28850], R6 ;  /* 0x02885006070075a7 */ /* 0x0002a6000802017f */
[----:B--2---:R-:W-:Y:S05]  /*141e0*/  @!P1 NANOSLEEP.SYNCS 0x989680 ;  /* 0x009896800000995d */ /* 0x004fea0003900000 */
[----:B------:R-:W2:Y:S02]  /*141f0*/  @!P1 SYNCS.PHASECHK.TRANS64 P1, [R7+URZ+0x28850], R6 ;  /* 0x02885006070095a7 */ /* 0x000ea4000802007f */
[----:B--2---:R-:W-:Y:S05]  /*14200*/  @!P1 BRA `(.L_x_9108) ;  /* 0xfffffffc00ec9947 */ /* 0x004fea000383ffff */
[----:B------:R-:W-:Y:S05]  /*14210*/  BRA `(.L_x_9105) ;  /* 0xffffff0c00187947 */ /* 0x000fea000383ffff */
.L_x_9116:
[----:B-1----:R-:W-:-:S04]  /*14220*/  IMAD.U32 R7, RZ, RZ, UR10 ;  /* 0x0000000aff077e24 */ /* 0x002fc8000f8e00ff */
[----:B------:R1:W2:Y:S03]  /*14230*/  SYNCS.PHASECHK.TRANS64.TRYWAIT P1, [R7+URZ+0x28830], R6 ;  /* 0x02883006070075a7 */ /* 0x0002a6000802017f */
[----:B--2---:R-:W-:Y:S05]  /*14240*/  @!P1 NANOSLEEP.SYNCS 0x989680 ;  /* 0x009896800000995d */ /* 0x004fea0003900000 */
[----:B------:R-:W2:Y:S02]  /*14250*/  @!P1 SYNCS.PHASECHK.TRANS64 P1, [R7+URZ+0x28830], R6 ;  /* 0x02883006070095a7 */ /* 0x000ea4000802007f */
[----:B--2---:R-:W-:Y:S05]  /*14260*/  @!P1 BRA `(.L_x_9116) ;  /* 0xfffffffc00ec9947 */ /* 0x004fea000383ffff */
[----:B------:R-:W-:Y:S05]  /*14270*/  BRA `(.L_x_9113) ;  /* 0xffffff3800a87947 */ /* 0x000fea000383ffff */
.L_x_9120:
[----:B-1----:R-:W-:-:S04]  /*14280*/  IMAD.U32 R7, RZ, RZ, UR10 ;  /* 0x0000000aff077e24 */ /* 0x002fc8000f8e00ff */
[----:B------:R1:W2:Y:S03]  /*14290*/  SYNCS.PHASECHK.TRANS64.TRYWAIT P1, [R7+URZ+0x28850], R6 ;  /* 0x02885006070075a7 */ /* 0x0002a6000802017f */
[----:B--2---:R-:W-:Y:S05]  /*142a0*/  @!P1 NANOSLEEP.SYNCS 0x989680 ;  /* 0x009896800000995d */ /* 0x004fea0003900000 */
[----:B------:R-:W2:Y:S02]  /*142b0*/  @!P1 SYNCS.PHASECHK.TRANS64 P1, [R7+URZ+0x28850], R6 ;  /* 0x02885006070095a7 */ /* 0x000ea4000802007f */
[----:B--2---:R-:W-:Y:S05]  /*142c0*/  @!P1 BRA `(.L_x_9120) ;  /* 0xfffffffc00ec9947 */ /* 0x004fea000383ffff */
[----:B------:R-:W-:Y:S05]  /*142d0*/  BRA `(.L_x_9117) ;  /* 0xffffff3c00747947 */ /* 0x000fea000383ffff */
.L_x_9127:
[----:B-1----:R-:W-:-:S04]  /*142e0*/  IMAD.U32 R5, RZ, RZ, UR5 ;  /* 0x00000005ff057e24 */ /* 0x002fc8000f8e00ff */
[----:B------:R1:W2:Y:S03]  /*142f0*/  SYNCS.PHASECHK.TRANS64.TRYWAIT P1, [R5+URZ+0x28850], R4 ;  /* 0x02885004050075a7 */ /* 0x0002a6000802017f */
[----:B--2---:R-:W-:Y:S05]  /*14300*/  @!P1 NANOSLEEP.SYNCS 0x989680 ;  /* 0x009896800000995d */ /* 0x004fea0003900000 */
[----:B------:R-:W2:Y:S02]  /*14310*/  @!P1 SYNCS.PHASECHK.TRANS64 P1, [R5+URZ+0x28850], R4 ;  /* 0x02885004050095a7 */ /* 0x000ea4000802007f */
[----:B--2---:R-:W-:Y:S05]  /*14320*/  @!P1 BRA `(.L_x_9127) ;  /* 0xfffffffc00ec9947 */ /* 0x004fea000383ffff */
[----:B------:R-:W-:Y:S05]  /*14330*/  BRA `(.L_x_9126) ;  /* 0xffffff6000687947 */ /* 0x000fea000383ffff */
.L_x_9175:
        /* <DEDUP_REMOVED lines=11> */
.L_x_9242:
[----:B------:R-:W-:Y:S05]  /*143f0*/  BSYNC B0 ;  /* 0x0000000000007941 */ /* 0x000fea0003800000 */
.L_x_9241:
[----:B------:R-:W-:Y:S05]  /*14400*/  BRA `(.L_x_9243) ;  /* 0xffffffb800907947 */ /* 0x000fea000383ffff */
.L_x_9178:
[----:B0-----:R0:W1:Y:S02]  /*14410*/  SYNCS.PHASECHK.TRANS64.TRYWAIT P0, [R7+URZ+0x28840], R2 ;  /* 0x02884002070075a7 */ /* 0x001064000800017f */
[----:B-1----:R-:W-:Y:S05]  /*14420*/  @!P0 NANOSLEEP.SYNCS 0x989680 ;  /* 0x009896800000895d */ /* 0x002fea0003900000 */
[----:B------:R-:W1:Y:S02]  /*14430*/  @!P0 SYNCS.PHASECHK.TRANS64 P0, [R7+URZ+0x28840], R2 ;  /* 0x02884002070085a7 */ /* 0x000e64000800007f */
[----:B-1----:R-:W-:Y:S05]  /*14440*/  @!P0 BRA `(.L_x_9178) ;  /* 0xfffffffc00f08947 */ /* 0x002fea000383ffff */
[----:B------:R-:W-:Y:S05]  /*14450*/  BRA `(.L_x_9244) ;  /* 0xffffffb800e47947 */ /* 0x000fea000383ffff */
.L_x_9179:
        /* <DEDUP_REMOVED lines=8> */
.L_x_9246:
[----:B------:R-:W-:Y:S05]  /*144e0*/  BSYNC B0 ;  /* 0x0000000000007941 */ /* 0x000fea0003800000 */
.L_x_9245:
[----:B------:R-:W-:Y:S01]  /*144f0*/  MOV R13, R4 ;  /* 0x00000004000d7202 */ /* 0x000fe20000000f00 */
        /* <DEDUP_REMOVED lines=8> */
.L_x_9247:
[----:B------:R-:W-:Y:S02]  /*14580*/  IMAD.MOV.U32 R13, RZ, RZ, R0 ;  /* 0x000000ffff0d7224 */ /* 0x000fe400078e0000 */
[----:B------:R-:W-:Y:S02]  /*14590*/  IMAD.MOV.U32 R12, RZ, RZ, 0x1 ;  /* 0x00000001ff0c7424 */ /* 0x000fe400078e00ff */
[----:B------:R-:W-:-:S07]  /*145a0*/  IMAD.MOV.U32 R3, RZ, RZ, R14 ;  /* 0x000000ffff037224 */ /* 0x000fce00078e000e */
[----:B------:R-:W-:Y:S05]  /*145b0*/  WARPSYNC.COLLECTIVE R15, `(.L_x_9248) ;  /* 0x000000000f087348 */ /* 0x000fea0003c00000 */
[----:B------:R0:W1:Y:S02]  /*145c0*/  SHFL.IDX P6, R14, R13, R12, R11 ;  /* 0x0000000c0d0e7389 */ /* 0x00006400000c000b */
[----:B01----:R-:W-:Y:S01]  /*145d0*/  ENDCOLLECTIVE ;  /* 0x000000000000791b */ /* 0x003fe20003800000 */
.L_x_9248:
        /* <DEDUP_REMOVED lines=12> */
[----:B0-----:R-:W-:Y:S01]  /*146a0*/  MOV R2, R14 ;  /* 0x0000000e00027202 */ /* 0x001fe20000000f00 */
[----:B------:R-:W-:-:S07]  /*146b0*/  @P1 IMAD R8, R5, 0x2, R22 ;  /* 0x0000000205081824 */ /* 0x000fce00078e0216 */
[----:B------:R-:W-:Y:S05]  /*146c0*/  WARPSYNC.COLLECTIVE R15, `(.L_x_9249) ;  /* 0x000000000f087348 */ /* 0x000fea0003c00000 */
[----:B------:R0:W1:Y:S02]  /*146d0*/  SHFL.IDX P6, R14, R13, R12, R11 ;  /* 0x0000000c0d0e7389 */ /* 0x00006400000c000b */
[----:B01----:R-:W-:Y:S01]  /*146e0*/  ENDCOLLECTIVE ;  /* 0x000000000000791b */ /* 0x003fe20003800000 */
.L_x_9249:
[----:B------:R-:W-:Y:S02]  /*146f0*/  IMAD.MOV.U32 R13, RZ, RZ, R0 ;  /* 0x000000ffff0d7224 */ /* 0x000fe400078e0000 */
[----:B------:R-:W-:Y:S02]  /*14700*/  IMAD.MOV.U32 R12, RZ, RZ, 0x2 ;  /* 0x00000002ff0c7424 */ /* 0x000fe400078e00ff */
[----:B------:R-:W-:-:S07]  /*14710*/  IMAD.MOV.U32 R3, RZ, RZ, R14 ;  /* 0x000000ffff037224 */ /* 0x000fce00078e000e */
[----:B------:R-:W-:Y:S05]  /*14720*/  WARPSYNC.COLLECTIVE R15, `(.L_x_9250) ;  /* 0x000000000f087348 */ /* 0x000fea0003c00000 */
[----:B------:R0:W1:Y:S02]  /*14730*/  SHFL.IDX P6, R14, R13, R12, R11 ;  /* 0x0000000c0d0e7389 */ /* 0x00006400000c000b */
[----:B01----:R-:W-:Y:S01]  /*14740*/  ENDCOLLECTIVE ;  /* 0x000000000000791b */ /* 0x003fe20003800000 */
.L_x_9250:
        /* <DEDUP_REMOVED lines=16> */
.L_x_9251:
[----:B------:R-:W-:Y:S02]  /*14850*/  @P1 IMAD R8, R5, 0x2, R22 ;  /* 0x0000000205081824 */ /* 0x000fe400078e0216 */
[----:B------:R-:W-:Y:S02]  /*14860*/  IMAD.MOV.U32 R13, RZ, RZ, R0 ;  /* 0x000000ffff0d7224 */ /* 0x000fe400078e0000 */
[----:B------:R-:W-:Y:S01]  /*14870*/  IMAD.MOV.U32 R12, RZ, RZ, 0x3 ;  /* 0x00000003ff0c7424 */ /* 0x000fe200078e00ff */
[----:B------:R-:W-:-:S07]  /*14880*/  MOV R3, R14 ;  /* 0x0000000e00037202 */ /* 0x000fce0000000f00 */
[----:B------:R-:W-:Y:S05]  /*14890*/  WARPSYNC.COLLECTIVE R15, `(.L_x_9252) ;  /* 0x000000000f087348 */ /* 0x000fea0003c00000 */
[----:B------:R0:W1:Y:S02]  /*148a0*/  SHFL.IDX P6, R14, R13, R12, R11 ;  /* 0x0000000c0d0e7389 */ /* 0x00006400000c000b */
[----:B01----:R-:W-:Y:S01]  /*148b0*/  ENDCOLLECTIVE ;  /* 0x000000000000791b */ /* 0x003fe20003800000 */
.L_x_9252:
        /* <DEDUP_REMOVED lines=16> */
.L_x_9253:
[----:B------:R-:W-:Y:S01]  /*149c0*/  @P1 LEA R8, R5, R22, 0x1 ;  /* 0x0000001605081211 */ /* 0x000fe200078e08ff */
[----:B------:R-:W-:Y:S02]  /*149d0*/  IMAD.MOV.U32 R13, RZ, RZ, R0 ;  /* 0x000000ffff0d7224 */ /* 0x000fe400078e0000 */
[----:B------:R-:W-:Y:S02]  /*149e0*/  IMAD.MOV.U32 R12, RZ, RZ, 0x4 ;  /* 0x00000004ff0c7424 */ /* 0x000fe400078e00ff */
[----:B------:R-:W-:-:S07]  /*149f0*/  IMAD.MOV.U32 R3, RZ, RZ, R14 ;  /* 0x000000ffff037224 */ /* 0x000fce00078e000e */
[----:B------:R-:W-:Y:S05]  /*14a00*/  WARPSYNC.COLLECTIVE R15, `(.L_x_9254) ;  /* 0x000000000f087348 */ /* 0x000fea0003c00000 */
[----:B------:R0:W1:Y:S02]  /*14a10*/  SHFL.IDX P6, R14, R13, R12, R11 ;  /* 0x0000000c0d0e7389 */ /* 0x00006400000c000b */
[----:B01----:R-:W-:Y:S01]  /*14a20*/  ENDCOLLECTIVE ;  /* 0x000000000000791b */ /* 0x003fe20003800000 */
.L_x_9254:
        /* <DEDUP_REMOVED lines=16> */
.L_x_9255:
[----:B------:R-:W-:Y:S02]  /*14b30*/  @P1 IMAD R8, R5, 0x2, R22 ;  /* 0x0000000205081824 */ /* 0x000fe400078e0216 */
[----:B------:R-:W-:Y:S01]  /*14b40*/  IMAD.MOV.U32 R13, RZ, RZ, R0 ;  /* 0x000000ffff0d7224 */ /* 0x000fe200078e0000 */
[----:B------:R-:W-:Y:S01]  /*14b50*/  MOV R12, 0x5 ;  /* 0x00000005000c7802 */ /* 0x000fe20000000f00 */
[----:B------:R-:W-:-:S07]  /*14b60*/  IMAD.MOV.U32 R3, RZ, RZ, R14 ;  /* 0x000000ffff037224 */ /* 0x000fce00078e000e */
[----:B------:R-:W-:Y:S05]  /*14b70*/  WARPSYNC.COLLECTIVE R15, `(.L_x_9256) ;  /* 0x000000000f087348 */ /* 0x000fea0003c00000 */
[----:B------:R0:W1:Y:S02]  /*14b80*/  SHFL.IDX P6, R14, R13, R12, R11 ;  /* 0x0000000c0d0e7389 */ /* 0x00006400000c000b */
[----:B01----:R-:W-:Y:S01]  /*14b90*/  ENDCOLLECTIVE ;  /* 0x000000000000791b */ /* 0x003fe20003800000 */
.L_x_9256:
        /* <DEDUP_REMOVED lines=16> */
.L_x_9257:
[----:B------:R-:W-:Y:S02]  /*14ca0*/  @P1 IMAD R8, R5, 0x2, R22 ;  /* 0x0000000205081824 */ /* 0x000fe400078e0216 */
[----:B------:R-:W-:Y:S02]  /*14cb0*/  IMAD.MOV.U32 R13, RZ, RZ, R0 ;  /* 0x000000ffff0d7224 */ /* 0x000fe400078e0000 */
[----:B------:R-:W-:Y:S02]  /*14cc0*/  IMAD.MOV.U32 R12, RZ, RZ, 0x6 ;  /* 0x00000006ff0c7424 */ /* 0x000fe400078e00ff */
[----:B------:R-:W-:-:S07]  /*14cd0*/  IMAD.MOV.U32 R3, RZ, RZ, R14 ;  /* 0x000000ffff037224 */ /* 0x000fce00078e000e */
[----:B------:R-:W-:Y:S05]  /*14ce0*/  WARPSYNC.COLLECTIVE R15, `(.L_x_9258) ;  /* 0x000000000f087348 */ /* 0x000fea0003c00000 */
[----:B------:R0:W1:Y:S02]  /*14cf0*/  SHFL.IDX P6, R14, R13, R12, R11 ;  /* 0x0000000c0d0e7389 */ /* 0x00006400000c000b */
[----:B01----:R-:W-:Y:S01]  /*14d00*/  ENDCOLLECTIVE ;  /* 0x000000000000791b */ /* 0x003fe20003800000 */
.L_x_9258:
        /* <DEDUP_REMOVED lines=16> */
.L_x_9259:
[----:B------:R-:W-:Y:S02]  /*14e10*/  @P1 IMAD R8, R5, 0x2, R22 ;  /* 0x0000000205081824 */ /* 0x000fe400078e0216 */
[----:B------:R-:W-:Y:S02]  /*14e20*/  IMAD.MOV.U32 R13, RZ, RZ, R0 ;  /* 0x000000ffff0d7224 */ /* 0x000fe400078e0000 */
[----:B------:R-:W-:Y:S02]  /*14e30*/  IMAD.MOV.U32 R12, RZ, RZ, 0x7 ;  /* 0x00000007ff0c7424 */ /* 0x000fe400078e00ff */
[----:B------:R-:W-:-:S07]  /*14e40*/  IMAD.MOV.U32 R3, RZ, RZ, R14 ;  /* 0x000000ffff037224 */ /* 0x000fce00078e000e */
[----:B------:R-:W-:Y:S05]  /*14e50*/  WARPSYNC.COLLECTIVE R15, `(.L_x_9260) ;  /* 0x000000000f087348 */ /* 0x000fea0003c00000 */
[----:B------:R0:W1:Y:S02]  /*14e60*/  SHFL.IDX P6, R14, R13, R12, R11 ;  /* 0x0000000c0d0e7389 */ /* 0x00006400000c000b */
[----:B01----:R-:W-:Y:S01]  /*14e70*/  ENDCOLLECTIVE ;  /* 0x000000000000791b */ /* 0x003fe20003800000 */
.L_x_9260:
        /* <DEDUP_REMOVED lines=10> */
.L_x_9261:
[----:B------:R-:W-:Y:S01]  /*14f20*/  @!PT LDS RZ, [RZ] ;  /* 0x00000000fffff984 */ /* 0x000fe20000000800 */
[----:B------:R-:W-:Y:S01]  /*14f30*/  @!PT LDS RZ, [RZ] ;  /* 0x00000000fffff984 */ /* 0x000fe20000000800 */
[----:B------:R-:W-:Y:S01]  /*14f40*/  @!PT LDS RZ, [RZ] ;  /* 0x00000000fffff984 */ /* 0x000fe20000000800 */
[----:B------:R-:W-:Y:S04]  /*14f50*/  @P1 LDGSTS.E.BYPASS.LTC128B.128 [R8+0x1b400], desc[UR36][R2.64], !P3 ;  /* 0x1b40000002081fae */ /* 0x000fe8000d901d64 */
[----:B------:R0:W-:Y:S02]  /*14f60*/  @P1 LDGSTS.E.BYPASS.LTC128B.128 [R8+0x1f400], desc[UR36][R2.64+0x80], !P2 ;  /* 0x1f40008002081fae */ /* 0x0001e4000d101d64 */
[----:B0-----:R-:W-:Y:S01]  /*14f70*/  IMAD.MOV.U32 R2, RZ, RZ, R14 ;  /* 0x000000ffff027224 */ /* 0x001fe200078e000e */
[----:B------:R-:W-:Y:S06]  /*14f80*/  BRA `(.L_x_9262) ;  /* 0xffffffb400c07947 */ /* 0x000fec000383ffff */
.L_x_9184:
        /* <DEDUP_REMOVED lines=9> */
.L_x_9263:
[C---:B------:R-:W-:Y:S02]  /*15020*/  ISETP.GE.AND P2, PT, R17.reuse, R5, PT ;  /* 0x000000051100720c */ /* 0x040fe40003f46270 */
[----:B------:R-:W-:Y:S01]  /*15030*/  IADD3 R6, R17, 0x10, RZ ;  /* 0x0000001011067810 */ /* 0x000fe20007ffe0ff */
[----:B------:R-:W-:Y:S02]  /*15040*/  IMAD.MOV.U32 R13, RZ, RZ, R0 ;  /* 0x000000ffff0d7224 */ /* 0x000fe400078e0000 */
[----:B------:R-:W-:-:S08]  /*15050*/  IMAD.MOV.U32 R2, RZ, RZ, R14 ;  /* 0x000000ffff027224 */ /* 0x000fd000078e000e */
[----:B------:R-:W-:Y:S05]  /*15060*/  WARPSYNC.COLLECTIVE R15, `(.L_x_9264) ;  /* 0x000000000f087348 */ /* 0x000fea0003c00000 */
[----:B------:R0:W1:Y:S02]  /*15070*/  SHFL.IDX P6, R14, R13, R12, R11 ;  /* 0x0000000c0d0e7389 */ /* 0x00006400000c000b */
[----:B01----:R-:W-:Y:S01]  /*15080*/  ENDCOLLECTIVE ;  /* 0x000000000000791b */ /* 0x003fe20003800000 */
.L_x_9264:
        /* <DEDUP_REMOVED lines=8> */
.L_x_9265:
        /* <DEDUP_REMOVED lines=12> */
.L_x_9266:
        /* <DEDUP_REMOVED lines=8> */
.L_x_9267:
        /* <DEDUP_REMOVED lines=13> */
.L_x_9268:
        /* <DEDUP_REMOVED lines=8> */
.L_x_9269:
        /* <DEDUP_REMOVED lines=13> */
.L_x_9270:
        /* <DEDUP_REMOVED lines=8> */
.L_x_9271:
        /* <DEDUP_REMOVED lines=8> */
[----:B------:R-:W-:Y:S01]  /*15570*/  IMAD.MOV.U32 R13, RZ, RZ, R0 ;  /* 0x000000ffff0d7224 */ /* 0x000fe200078e0000 */
[----:B0-----:R-:W-:-:S09]  /*15580*/  MOV R2, R14 ;  /* 0x0000000e00027202 */ /* 0x001fd20000000f00 */
[----:B------:R-:W-:Y:S05]  /*15590*/  WARPSYNC.COLLECTIVE R15, `(.L_x_9272) ;  /* 0x000000000f087348 */ /* 0x000fea0003c00000 */
[----:B------:R0:W1:Y:S02]  /*155a0*/  SHFL.IDX P6, R14, R13, R12, R11 ;  /* 0x0000000c0d0e7389 */ /* 0x00006400000c000b */
[----:B01----:R-:W-:Y:S01]  /*155b0*/  ENDCOLLECTIVE ;  /* 0x000000000000791b */ /* 0x003fe20003800000 */
.L_x_9272:
        /* <DEDUP_REMOVED lines=8> */
.L_x_9273:
[----:B------:R-:W-:-:S05]  /*15640*/  @!P2 IMAD.MOV.U32 R3, RZ, RZ, R7 ;  /* 0x000000ffff03a224 */ /* 0x000fca00078e0007 */
        /* <DEDUP_REMOVED lines=12> */
.L_x_9274:
        /* <DEDUP_REMOVED lines=8> */
.L_x_9275:
        /* <DEDUP_REMOVED lines=12> */
.L_x_9276:
        /* <DEDUP_REMOVED lines=8> */
.L_x_9277:
        /* <DEDUP_REMOVED lines=11> */
.L_x_9278:
[----:B------:R-:W-:Y:S05]  /*15980*/  BRA `(.L_x_9279) ;  /* 0xffffffb800287947 */ /* 0x000fea000383ffff */
.L_x_9189:
[----:B0-----:R0:W1:Y:S02]  /*15990*/  SYNCS.PHASECHK.TRANS64.TRYWAIT P1, [R22+URZ+0x28820], R3 ;  /* 0x02882003160075a7 */ /* 0x001064000802017f */
[----:B-1----:R-:W-:Y:S05]  /*159a0*/  @!P1 NANOSLEEP.SYNCS 0x989680 ;  /* 0x009896800000995d */ /* 0x002fea0003900000 */
[----:B------:R-:W1:Y:S02]  /*159b0*/  @!P1 SYNCS.PHASECHK.TRANS64 P1, [R22+URZ+0x28820], R3 ;  /* 0x02882003160095a7 */ /* 0x000e64000802007f */
[----:B-1----:R-:W-:Y:S05]  /*159c0*/  @!P1 BRA `(.L_x_9189) ;  /* 0xfffffffc00f09947 */ /* 0x002fea000383ffff */
[----:B------:R-:W-:Y:S05]  /*159d0*/  BRA `(.L_x_9280) ;  /* 0xffffffb800a07947 */ /* 0x000fea000383ffff */
.L_x_9194:
[----:B0-----:R0:W1:Y:S02]  /*159e0*/  SYNCS.PHASECHK.TRANS64.TRYWAIT P0, [R6+URZ+0x28840], R3 ;  /* 0x02884003060075a7 */ /* 0x001064000800017f */
[----:B-1----:R-:W-:Y:S05]  /*159f0*/  @!P0 NANOSLEEP.SYNCS 0x989680 ;  /* 0x009896800000895d */ /* 0x002fea0003900000 */
[----:B------:R-:W1:Y:S02]  /*15a00*/  @!P0 SYNCS.PHASECHK.TRANS64 P0, [R6+URZ+0x28840], R3 ;  /* 0x02884003060085a7 */ /* 0x000e64000800007f */
[----:B-1----:R-:W-:Y:S05]  /*15a10*/  @!P0 BRA `(.L_x_9194) ;  /* 0xfffffffc00f08947 */ /* 0x002fea000383ffff */
[----:B------:R-:W-:Y:S05]  /*15a20*/  BRA `(.L_x_9281) ;  /* 0xffffffbc00607947 */ /* 0x000fea000383ffff */
.L_x_9195:
        /* <DEDUP_REMOVED lines=8> */
.L_x_9283:
[----:B------:R-:W-:Y:S05]  /*15ab0*/  BSYNC B1 ;  /* 0x0000000000017941 */ /* 0x000fea0003800000 */
.L_x_9282:
        /* <DEDUP_REMOVED lines=9> */
.L_x_9284:
[----:B------:R-:W-:Y:S02]  /*15b50*/  IMAD R8, R8, 0x2, R22 ;  /* 0x0000000208087824 */ /* 0x000fe400078e0216 */
[----:B------:R-:W-:Y:S02]  /*15b60*/  IMAD.MOV.U32 R13, RZ, RZ, R9 ;  /* 0x000000ffff0d7224 */ /* 0x000fe400078e0009 */
[----:B------:R-:W-:Y:S02]  /*15b70*/  IMAD.MOV.U32 R12, RZ, RZ, 0x1 ;  /* 0x00000001ff0c7424 */ /* 0x000fe400078e00ff */
[----:B------:R-:W-:-:S07]  /*15b80*/  IMAD.MOV.U32 R2, RZ, RZ, R14 ;  /* 0x000000ffff027224 */ /* 0x000fce00078e000e */
[----:B------:R-:W-:Y:S05]  /*15b90*/  WARPSYNC.COLLECTIVE R15, `(.L_x_9285) ;  /* 0x000000000f087348 */ /* 0x000fea0003c00000 */
[----:B------:R0:W1:Y:S02]  /*15ba0*/  SHFL.IDX P6, R14, R13, R12, R11 ;  /* 0x0000000c0d0e7389 */ /* 0x00006400000c000b */
[----:B01----:R-:W-:Y:S01]  /*15bb0*/  ENDCOLLECTIVE ;  /* 0x000000000000791b */ /* 0x003fe20003800000 */
.L_x_9285:
        /* <DEDUP_REMOVED lines=12> */
.L_x_9286:
[----:B------:R-:W-:Y:S01]  /*15c80*/  IMAD.MOV.U32 R13, RZ, RZ, R9 ;  /* 0x000000ffff0d7224 */ /* 0x000fe200078e0009 */
[----:B------:R-:W-:Y:S01]  /*15c90*/  MOV R12, 0x2 ;  /* 0x00000002000c7802 */ /* 0x000fe20000000f00 */
[----:B------:R-:W-:-:S07]  /*15ca0*/  IMAD.MOV.U32 R2, RZ, RZ, R14 ;  /* 0x000000ffff027224 */ /* 0x000fce00078e000e */
[----:B------:R-:W-:Y:S05]  /*15cb0*/  WARPSYNC.COLLECTIVE R15, `(.L_x_9287) ;  /* 0x000000000f087348 */ /* 0x000fea0003c00000 */
[----:B------:R0:W1:Y:S02]  /*15cc0*/  SHFL.IDX P6, R14, R13, R12, R11 ;  /* 0x0000000c0d0e7389 */ /* 0x00006400000c000b */
[----:B01----:R-:W-:Y:S01]  /*15cd0*/  ENDCOLLECTIVE ;  /* 0x000000000000791b */ /* 0x003fe20003800000 */
.L_x_9287:
        /* <DEDUP_REMOVED lines=12> */
.L_x_9288:
[----:B------:R-:W-:Y:S02]  /*15da0*/  IMAD.MOV.U32 R13, RZ, RZ, R9 ;  /* 0x000000ffff0d7224 */ /* 0x000fe400078e0009 */
[----:B------:R-:W-:Y:S02]  /*15db0*/  IMAD.MOV.U32 R12, RZ, RZ, 0x3 ;  /* 0x00000003ff0c7424 */ /* 0x000fe400078e00ff */
[----:B------:R-:W-:-:S07]  /*15dc0*/  IMAD.MOV.U32 R2, RZ, RZ, R14 ;  /* 0x000000ffff027224 */ /* 0x000fce00078e000e */
[----:B------:R-:W-:Y:S05]  /*15dd0*/  WARPSYNC.COLLECTIVE R15, `(.L_x_9289) ;  /* 0x000000000f087348 */ /* 0x000fea0003c00000 */
[----:B------:R0:W1:Y:S02]  /*15de0*/  SHFL.IDX P6, R14, R13, R12, R11 ;  /* 0x0000000c0d0e7389 */ /* 0x00006400000c000b */
[----:B01----:R-:W-:Y:S01]  /*15df0*/  ENDCOLLECTIVE ;  /* 0x000000000000791b */ /* 0x003fe20003800000 */
.L_x_9289:
        /* <DEDUP_REMOVED lines=12> */
.L_x_9290:
[----:B------:R-:W-:Y:S02]  /*15ec0*/  IMAD.MOV.U32 R13, RZ, RZ, R9 ;  /* 0x000000ffff0d7224 */ /* 0x000fe400078e0009 */
[----:B------:R-:W-:Y:S01]  /*15ed0*/  IMAD.MOV.U32 R12, RZ, RZ, 0x4 ;  /* 0x00000004ff0c7424 */ /* 0x000fe200078e00ff */
[----:B------:R-:W-:-:S07]  /*15ee0*/  MOV R2, R14 ;  /* 0x0000000e00027202 */ /* 0x000fce0000000f00 */
[----:B------:R-:W-:Y:S05]  /*15ef0*/  WARPSYNC.COLLECTIVE R15, `(.L_x_9291) ;  /* 0x000000000f087348 */ /* 0x000fea0003c00000 */
[----:B------:R0:W1:Y:S02]  /*15f00*/  SHFL.IDX P6, R14, R13, R12, R11 ;  /* 0x0000000c0d0e7389 */ /* 0x00006400000c000b */
[----:B01----:R-:W-:Y:S01]  /*15f10*/  ENDCOLLECTIVE ;  /* 0x000000000000791b */ /* 0x003fe20003800000 */
.L_x_9291:
        /* <DEDUP_REMOVED lines=12> */
.L_x_9292:
[----:B------:R-:W-:Y:S01]  /*15fe0*/  IMAD.MOV.U32 R13, RZ, RZ, R9 ;  /* 0x000000ffff0d7224 */ /* 0x000fe200078e0009 */
[----:B------:R-:W-:Y:S01]  /*15ff0*/  MOV R12, 0x5 ;  /* 0x00000005000c7802 */ /* 0x000fe20000000f00 */
[----:B------:R-:W-:-:S07]  /*16000*/  IMAD.MOV.U32 R2, RZ, RZ, R14 ;  /* 0x000000ffff027224 */ /* 0x000fce00078e000e */
[----:B------:R-:W-:Y:S05]  /*16010*/  WARPSYNC.COLLECTIVE R15, `(.L_x_9293) ;  /* 0x000000000f087348 */ /* 0x000fea0003c00000 */
[----:B------:R0:W1:Y:S02]  /*16020*/  SHFL.IDX P6, R14, R13, R12, R11 ;  /* 0x0000000c0d0e7389 */ /* 0x00006400000c000b */
[----:B01----:R-:W-:Y:S01]  /*16030*/  ENDCOLLECTIVE ;  /* 0x000000000000791b */ /* 0x003fe20003800000 */
.L_x_9293:
        /* <DEDUP_REMOVED lines=12> */
.L_x_9294:
[----:B------:R-:W-:Y:S02]  /*16100*/  IMAD.MOV.U32 R13, RZ, RZ, R9 ;  /* 0x000000ffff0d7224 */ /* 0x000fe400078e0009 */
[----:B------:R-:W-:Y:S02]  /*16110*/  IMAD.MOV.U32 R12, RZ, RZ, 0x6 ;  /* 0x00000006ff0c7424 */ /* 0x000fe400078e00ff */
[----:B------:R-:W-:-:S07]  /*16120*/  IMAD.MOV.U32 R2, RZ, RZ, R14 ;  /* 0x000000ffff027224 */ /* 0x000fce00078e000e */
[----:B------:R-:W-:Y:S05]  /*16130*/  WARPSYNC.COLLECTIVE R15, `(.L_x_9295) ;  /* 0x000000000f087348 */ /* 0x000fea0003c00000 */
[----:B------:R0:W1:Y:S02]  /*16140*/  SHFL.IDX P6, R14, R13, R12, R11 ;  /* 0x0000000c0d0e7389 */ /* 0x00006400000c000b */
[----:B01----:R-:W-:Y:S01]  /*16150*/  ENDCOLLECTIVE ;  /* 0x000000000000791b */ /* 0x003fe20003800000 */
.L_x_9295:
        /* <DEDUP_REMOVED lines=12> */
.L_x_9296:
[----:B------:R-:W-:Y:S02]  /*16220*/  IMAD.MOV.U32 R13, RZ, RZ, R9 ;  /* 0x000000ffff0d7224 */ /* 0x000fe400078e0009 */
[----:B------:R-:W-:Y:S01]  /*16230*/  IMAD.MOV.U32 R12, RZ, RZ, 0x7 ;  /* 0x00000007ff0c7424 */ /* 0x000fe200078e00ff */
[----:B------:R-:W-:-:S07]  /*16240*/  MOV R2, R14 ;  /* 0x0000000e00027202 */ /* 0x000fce0000000f00 */
[----:B------:R-:W-:Y:S05]  /*16250*/  WARPSYNC.COLLECTIVE R15, `(.L_x_9297) ;  /* 0x000000000f087348 */ /* 0x000fea0003c00000 */
[----:B------:R0:W1:Y:S02]  /*16260*/  SHFL.IDX P6, R14, R13, R12, R11 ;  /* 0x0000000c0d0e7389 */ /* 0x00006400000c000b */
[----:B01----:R-:W-:Y:S01]  /*16270*/  ENDCOLLECTIVE ;  /* 0x000000000000791b */ /* 0x003fe20003800000 */
.L_x_9297:
        /* <DEDUP_REMOVED lines=12> */
.L_x_9298:
[----:B------:R-:W-:Y:S01]  /*16340*/  IMAD.MOV.U32 R2, RZ, RZ, R14 ;  /* 0x000000ffff027224 */ /* 0x000fe200078e000e */
[----:B------:R-:W-:Y:S06]  /*16350*/  BRA `(.L_x_9299) ;  /* 0xffffffb8002c7947 */ /* 0x000fec000383ffff */
.L_x_9200:
[----:B-1----:R1:W3:Y:S02]  /*16360*/  SYNCS.PHASECHK.TRANS64.TRYWAIT P0, [R6+URZ+0x28860], R2 ;  /* 0x02886002060075a7 */ /* 0x0022e4000800017f */
[----:B---3--:R-:W-:Y:S05]  /*16370*/  @!P0 NANOSLEEP.SYNCS 0x989680 ;  /* 0x009896800000895d */ /* 0x008fea0003900000 */
[----:B------:R-:W3:Y:S02]  /*16380*/  @!P0 SYNCS.PHASECHK.TRANS64 P0, [R6+URZ+0x28860], R2 ;  /* 0x02886002060085a7 */ /* 0x000ee4000800007f */
[----:B---3--:R-:W-:Y:S05]  /*16390*/  @!P0 BRA `(.L_x_9200) ;  /* 0xfffffffc00f08947 */ /* 0x008fea000383ffff */
[----:B------:R-:W-:Y:S05]  /*163a0*/  BRA `(.L_x_9300) ;  /* 0xffffffb800887947 */ /* 0x000fea000383ffff */
.L_x_9201:
        /* <DEDUP_REMOVED lines=8> */
.L_x_9302:
[----:B------:R-:W-:Y:S05]  /*16430*/  BSYNC B1 ;  /* 0x0000000000017941 */ /* 0x000fea0003800000 */
.L_x_9301:
[----:B------:R-:W-:Y:S01]  /*16440*/  IMAD.MOV.U32 R13, RZ, RZ, R18 ;  /* 0x000000ffff0d7224 */ /* 0x000fe200078e0012 */
[----:B------:R-:W-:Y:S01]  /*16450*/  LEA R7, R7, R22, 0x1 ;  /* 0x0000001607077211 */ /* 0x000fe200078e08ff */
[----:B------:R-:W-:Y:S02]  /*16460*/  IMAD.MOV.U32 R12, RZ, RZ, RZ ;  /* 0x000000ffff0c7224 */ /* 0x000fe400078e00ff */
[----:B------:R-:W-:Y:S02]  /*16470*/  IMAD.MOV.U32 R11, RZ, RZ, 0x181f ;  /* 0x0000181fff0b7424 */ /* 0x000fe400078e00ff */
[----:B------:R-:W-:Y:S02]  /*16480*/  IMAD.MOV.U32 R15, RZ, RZ, -0x1 ;  /* 0xffffffffff0f7424 */ /* 0x000fe400078e00ff */
[----:B------:R-:W-:-:S07]  /*16490*/  IMAD.MOV.U32 R3, RZ, RZ, R14 ;  /* 0x000000ffff037224 */ /* 0x000fce00078e000e */
[----:B------:R-:W-:Y:S05]  /*164a0*/  WARPSYNC.COLLECTIVE R15, `(.L_x_9303) ;  /* 0x000000000f087348 */ /* 0x000fea0003c00000 */
[----:B------:R0:W1:Y:S02]  /*164b0*/  SHFL.IDX P6, R14, R13, R12, R11 ;  /* 0x0000000c0d0e7389 */ /* 0x00006400000c000b */
[----:B01----:R-:W-:Y:S01]  /*164c0*/  ENDCOLLECTIVE ;  /* 0x000000000000791b */ /* 0x003fe20003800000 */
.L_x_9303:
[----:B------:R-:W-:Y:S02]  /*164d0*/  IMAD.MOV.U32 R13, RZ, RZ, R24 ;  /* 0x000000ffff0d7224 */ /* 0x000fe400078e0018 */
[----:B------:R-:W-:Y:S02]  /*164e0*/  IMAD.MOV.U32 R12, RZ, RZ, 0x1 ;  /* 0x00000001ff0c7424 */ /* 0x000fe400078e00ff */
[----:B------:R-:W-:-:S07]  /*164f0*/  IMAD.MOV.U32 R2, RZ, RZ, R14 ;  /* 0x000000ffff027224 */ /* 0x000fce00078e000e */
[----:B------:R-:W-:Y:S05]  /*16500*/  WARPSYNC.COLLECTIVE R15, `(.L_x_9304) ;  /* 0x000000000f087348 */ /* 0x000fea0003c00000 */
[----:B------:R0:W1:Y:S02]  /*16510*/  SHFL.IDX P6, R14, R13, R12, R11 ;  /* 0x0000000c0d0e7389 */ /* 0x00006400000c000b */
[----:B01----:R-:W-:Y:S01]  /*16520*/  ENDCOLLECTIVE ;  /* 0x000000000000791b */ /* 0x003fe20003800000 */
.L_x_9304:
        /* <DEDUP_REMOVED lines=14> */
.L_x_9305:
[----:B------:R-:W-:Y:S02]  /*16610*/  IMAD.MOV.U32 R13, RZ, RZ, R24 ;  /* 0x000000ffff0d7224 */ /* 0x000fe400078e0018 */
[----:B------:R-:W-:Y:S02]  /*16620*/  IMAD.MOV.U32 R12, RZ, RZ, 0x2 ;  /* 0x00000002ff0c7424 */ /* 0x000fe400078e00ff */
[----:B------:R-:W-:-:S07]  /*16630*/  IMAD.MOV.U32 R2, RZ, RZ, R14 ;  /* 0x000000ffff027224 */ /* 0x000fce00078e000e */
[----:B------:R-:W-:Y:S05]  /*16640*/  WARPSYNC.COLLECTIVE R15, `(.L_x_9306) ;  /* 0x000000000f087348 */ /* 0x000fea0003c00000 */
[----:B------:R0:W1:Y:S02]  /*16650*/  SHFL.IDX P6, R14, R13, R12, R11 ;  /* 0x0000000c0d0e7389 */ /* 0x00006400000c000b */
[----:B01----:R-:W-:Y:S01]  /*16660*/  ENDCOLLECTIVE ;  /* 0x000000000000791b */ /* 0x003fe20003800000 */
.L_x_9306:
        /* <DEDUP_REMOVED lines=14> */
.L_x_9307:
[----:B------:R-:W-:Y:S02]  /*16750*/  IMAD.MOV.U32 R13, RZ, RZ, R24 ;  /* 0x000000ffff0d7224 */ /* 0x000fe400078e0018 */
[----:B------:R-:W-:Y:S02]  /*16760*/  IMAD.MOV.U32 R12, RZ, RZ, 0x3 ;  /* 0x00000003ff0c7424 */ /* 0x000fe400078e00ff */
[----:B------:R-:W-:-:S07]  /*16770*/  IMAD.MOV.U32 R2, RZ, RZ, R14 ;  /* 0x000000ffff027224 */ /* 0x000fce00078e000e */
[----:B------:R-:W-:Y:S05]  /*16780*/  WARPSYNC.COLLECTIVE R15, `(.L_x_9308) ;  /* 0x000000000f087348 */ /* 0x000fea0003c00000 */
[----:B------:R0:W1:Y:S02]  /*16790*/  SHFL.IDX P6, R14, R13, R12, R11 ;  /* 0x0000000c0d0e7389 */ /* 0x00006400000c000b */
[----:B01----:R-:W-:Y:S01]  /*167a0*/  ENDCOLLECTIVE ;  /* 0x000000000000791b */ /* 0x003fe20003800000 */
.L_x_9308:
        /* <DEDUP_REMOVED lines=14> */
.L_x_9309:
[----:B------:R-:W-:Y:S02]  /*16890*/  IMAD.MOV.U32 R13, RZ, RZ, R24 ;  /* 0x000000ffff0d7224 */ /* 0x000fe400078e0018 */
[----:B------:R-:W-:Y:S02]  /*168a0*/  IMAD.MOV.U32 R12, RZ, RZ, 0x4 ;  /* 0x00000004ff0c7424 */ /* 0x000fe400078e00ff */
[----:B------:R-:W-:-:S07]  /*168b0*/  IMAD.MOV.U32 R2, RZ, RZ, R14 ;  /* 0x000000ffff027224 */ /* 0x000fce00078e000e */
[----:B------:R-:W-:Y:S05]  /*168c0*/  WARPSYNC.COLLECTIVE R15, `(.L_x_9310) ;  /* 0x000000000f087348 */ /* 0x000fea0003c00000 */
[----:B------:R0:W1:Y:S02]  /*168d0*/  SHFL.IDX P6, R14, R13, R12, R11 ;  /* 0x0000000c0d0e7389 */ /* 0x00006400000c000b */
[----:B01----:R-:W-:Y:S01]  /*168e0*/  ENDCOLLECTIVE ;  /* 0x000000000000791b */ /* 0x003fe20003800000 */
.L_x_9310:
        /* <DEDUP_REMOVED lines=14> */
.L_x_9311:
[----:B------:R-:W-:Y:S02]  /*169d0*/  IMAD.MOV.U32 R13, RZ, RZ, R24 ;  /* 0x000000ffff0d7224 */ /* 0x000fe400078e0018 */
[----:B------:R-:W-:Y:S02]  /*169e0*/  IMAD.MOV.U32 R12, RZ, RZ, 0x5 ;  /* 0x00000005ff0c7424 */ /* 0x000fe400078e00ff */
[----:B------:R-:W-:-:S07]  /*169f0*/  IMAD.MOV.U32 R2, RZ, RZ, R14 ;  /* 0x000000ffff027224 */ /* 0x000fce00078e000e */
[----:B------:R-:W-:Y:S05]  /*16a00*/  WARPSYNC.COLLECTIVE R15, `(.L_x_9312) ;  /* 0x000000000f087348 */ /* 0x000fea0003c00000 */
[----:B------:R0:W1:Y:S02]  /*16a10*/  SHFL.IDX P6, R14, R13, R12, R11 ;  /* 0x0000000c0d0e7389 */ /* 0x00006400000c000b */
[----:B01----:R-:W-:Y:S01]  /*16a20*/  ENDCOLLECTIVE ;  /* 0x000000000000791b */ /* 0x003fe20003800000 */
.L_x_9312:
        /* <DEDUP_REMOVED lines=14> */
.L_x_9313:
[----:B------:R-:W-:Y:S02]  /*16b10*/  IMAD.MOV.U32 R13, RZ, RZ, R24 ;  /* 0x000000ffff0d7224 */ /* 0x000fe400078e0018 */
[----:B------:R-:W-:Y:S02]  /*16b20*/  IMAD.MOV.U32 R12, RZ, RZ, 0x6 ;  /* 0x00000006ff0c7424 */ /* 0x000fe400078e00ff */
[----:B------:R-:W-:-:S07]  /*16b30*/  IMAD.MOV.U32 R2, RZ, RZ, R14 ;  /* 0x000000ffff027224 */ /* 0x000fce00078e000e */
[----:B------:R-:W-:Y:S05]  /*16b40*/  WARPSYNC.COLLECTIVE R15, `(.L_x_9314) ;  /* 0x000000000f087348 */ /* 0x000fea0003c00000 */
[----:B------:R0:W1:Y:S02]  /*16b50*/  SHFL.IDX P6, R14, R13, R12, R11 ;  /* 0x0000000c0d0e7389 */ /* 0x00006400000c000b */
[----:B01----:R-:W-:Y:S01]  /*16b60*/  ENDCOLLECTIVE ;  /* 0x000000000000791b */ /* 0x003fe20003800000 */
.L_x_9314:
        /* <DEDUP_REMOVED lines=14> */
.L_x_9315:
[----:B------:R-:W-:Y:S02]  /*16c50*/  IMAD.MOV.U32 R13, RZ, RZ, R24 ;  /* 0x000000ffff0d7224 */ /* 0x000fe400078e0018 */
[----:B------:R-:W-:Y:S02]  /*16c60*/  IMAD.MOV.U32 R12, RZ, RZ, 0x7 ;  /* 0x00000007ff0c7424 */ /* 0x000fe400078e00ff */
[----:B------:R-:W-:-:S07]  /*16c70*/  IMAD.MOV.U32 R2, RZ, RZ, R14 ;  /* 0x000000ffff027224 */ /* 0x000fce00078e000e */
[----:B------:R-:W-:Y:S05]  /*16c80*/  WARPSYNC.COLLECTIVE R15, `(.L_x_9316) ;  /* 0x000000000f087348 */ /* 0x000fea0003c00000 */
[----:B------:R0:W1:Y:S02]  /*16c90*/  SHFL.IDX P6, R14, R13, R12, R11 ;  /* 0x0000000c0d0e7389 */ /* 0x00006400000c000b */
[----:B01----:R-:W-:Y:S01]  /*16ca0*/  ENDCOLLECTIVE ;  /* 0x000000000000791b */ /* 0x003fe20003800000 */
.L_x_9316:
        /* <DEDUP_REMOVED lines=13> */
.L_x_9317:
[----:B------:R-:W-:Y:S01]  /*16d80*/  @!PT LDS RZ, [RZ] ;  /* 0x00000000fffff984 */ /* 0x000fe20000000800 */
[----:B------:R-:W-:Y:S01]  /*16d90*/  @!PT LDS RZ, [RZ] ;  /* 0x00000000fffff984 */ /* 0x000fe20000000800 */
[----:B------:R-:W-:Y:S01]  /*16da0*/  @!PT LDS RZ, [RZ] ;  /* 0x00000000fffff984 */ /* 0x000fe20000000800 */
[----:B------:R1:W-:Y:S01]  /*16db0*/  LDGSTS.E.BYPASS.LTC128B.128 [R7+0x7400], desc[UR36][R2.64+0x80], !P0 ;  /* 0x0740008002077fae */ /* 0x0003e2000c101d64 */
[----:B------:R-:W-:Y:S05]  /*16dc0*/  BRA `(.L_x_9318) ;  /* 0xffffffb4000c7947 */ /* 0x000fea000383ffff */
.L_x_9209:
[----:B0-----:R0:W1:Y:S02]  /*16dd0*/  SYNCS.PHASECHK.TRANS64.TRYWAIT P0, [R0+URZ+0x28860], R3 ;  /* 0x02886003000075a7 */ /* 0x001064000800017f */
[----:B-1----:R-:W-:Y:S05]  /*16de0*/  @!P0 NANOSLEEP.SYNCS 0x989680 ;  /* 0x009896800000895d */ /* 0x002fea0003900000 */
[----:B------:R-:W1:Y:S02]  /*16df0*/  @!P0 SYNCS.PHASECHK.TRANS64 P0, [R0+URZ+0x28860], R3 ;  /* 0x02886003000085a7 */ /* 0x000e64000800007f */
[----:B-1----:R-:W-:Y:S05]  /*16e00*/  @!P0 BRA `(.L_x_9209) ;  /* 0xfffffffc00f08947 */ /* 0x002fea000383ffff */
[----:B------:R-:W-:Y:S05]  /*16e10*/  BRA `(.L_x_9319) ;  /* 0xffffffb800187947 */ /* 0x000fea000383ffff */
.L_x_9210:
        /* <DEDUP_REMOVED lines=8> */
.L_x_9321:
[----:B------:R-:W-:Y:S05]  /*16ea0*/  BSYNC B0 ;  /* 0x0000000000007941 */ /* 0x000fea0003800000 */
.L_x_9320:
[----:B------:R-:W-:Y:S01]  /*16eb0*/  IMAD.MOV.U32 R13, RZ, RZ, R18 ;  /* 0x000000ffff0d7224 */ /* 0x000fe200078e0012 */
[----:B------:R-:W-:Y:S01]  /*16ec0*/  MOV R3, R14 ;  /* 0x0000000e00037202 */ /* 0x000fe20000000f00 */
[----:B------:R-:W-:Y:S02]  /*16ed0*/  IMAD.MOV.U32 R12, RZ, RZ, RZ ;  /* 0x000000ffff0c7224 */ /* 0x000fe400078e00ff */
[----:B------:R-:W-:Y:S02]  /*16ee0*/  IMAD.MOV.U32 R11, RZ, RZ, 0x181f ;  /* 0x0000181fff0b7424 */ /* 0x000fe400078e00ff */
[----:B------:R-:W-:Y:S02]  /*16ef0*/  IMAD.MOV.U32 R15, RZ, RZ, -0x1 ;  /* 0xffffffffff0f7424 */ /* 0x000fe400078e00ff */
[----:B------:R-:W-:Y:S02]  /*16f00*/  IMAD.SHL.U32 R5, R30, 0x2, RZ ;  /* 0x000000021e057824 */ /* 0x000fe400078e00ff */
[----:B------:R-:W-:-:S07]  /*16f10*/  IMAD R4, R9, 0x2, R22 ;  /* 0x0000000209047824 */ /* 0x000fce00078e0216 */
[----:B------:R-:W-:Y:S05]  /*16f20*/  WARPSYNC.COLLECTIVE R15, `(.L_x_9322) ;  /* 0x000000000f087348 */ /* 0x000fea0003c00000 */
[----:B------:R0:W1:Y:S02]  /*16f30*/  SHFL.IDX P6, R14, R13, R12, R11 ;  /* 0x0000000c0d0e7389 */ /* 0x00006400000c000b */
[----:B01----:R-:W-:Y:S01]  /*16f40*/  ENDCOLLECTIVE ;  /* 0x000000000000791b */ /* 0x003fe20003800000 */
.L_x_9322:
        /* <DEDUP_REMOVED lines=11> */
.L_x_9323:
        /* <DEDUP_REMOVED lines=13> */
.L_x_9324:
[----:B------:R-:W-:Y:S02]  /*170d0*/  IMAD.MOV.U32 R13, RZ, RZ, R24 ;  /* 0x000000ffff0d7224 */ /* 0x000fe400078e0018 */
[----:B------:R-:W-:Y:S02]  /*170e0*/  IMAD.MOV.U32 R12, RZ, RZ, 0x2 ;  /* 0x00000002ff0c7424 */ /* 0x000fe400078e00ff */
[----:B------:R-:W-:-:S07]  /*170f0*/  IMAD.MOV.U32 R10, RZ, RZ, R14 ;  /* 0x000000ffff0a7224 */ /* 0x000fce00078e000e */
[----:B------:R-:W-:Y:S05]  /*17100*/  WARPSYNC.COLLECTIVE R15, `(.L_x_9325) ;  /* 0x000000000f087348 */ /* 0x000fea0003c00000 */
[----:B------:R0:W1:Y:S02]  /*17110*/  SHFL.IDX P6, R14, R13, R12, R11 ;  /* 0x0000000c0d0e7389 */ /* 0x00006400000c000b */
[----:B01----:R-:W-:Y:S01]  /*17120*/  ENDCOLLECTIVE ;  /* 0x000000000000791b */ /* 0x003fe20003800000 */
.L_x_9325:
        /* <DEDUP_REMOVED lines=14> */
.L_x_9326:
[----:B------:R-:W-:Y:S02]  /*17210*/  IMAD.MOV.U32 R13, RZ, RZ, R24 ;  /* 0x000000ffff0d7224 */ /* 0x000fe400078e0018 */
[----:B------:R-:W-:Y:S01]  /*17220*/  IMAD.MOV.U32 R12, RZ, RZ, 0x3 ;  /* 0x00000003ff0c7424 */ /* 0x000fe200078e00ff */
[----:B------:R-:W-:-:S13]  /*17230*/  IADD3 R2, P2, R14, R5, RZ ;  /* 0x000000050e027210 */ /* 0x000fda0007f5e0ff */
[----:B------:R-:W-:Y:S05]  /*17240*/  WARPSYNC.COLLECTIVE R15, `(.L_x_9327) ;  /* 0x000000000f087348 */ /* 0x000fea0003c00000 */
[----:B------:R0:W1:Y:S02]  /*17250*/  SHFL.IDX P6, R14, R13, R12, R11 ;  /* 0x0000000c0d0e7389 */ /* 0x00006400000c000b */
[----:B01----:R-:W-:Y:S01]  /*17260*/  ENDCOLLECTIVE ;  /* 0x000000000000791b */ /* 0x003fe20003800000 */
.L_x_9327:
        /* <DEDUP_REMOVED lines=13> */
.L_x_9328:
[----:B------:R-:W-:Y:S02]  /*17340*/  IMAD.MOV.U32 R13, RZ, RZ, R24 ;  /* 0x000000ffff0d7224 */ /* 0x000fe400078e0018 */
[----:B------:R-:W-:Y:S01]  /*17350*/  IMAD.MOV.U32 R12, RZ, RZ, 0x4 ;  /* 0x00000004ff0c7424 */ /* 0x000fe200078e00ff */
[----:B------:R-:W-:-:S13]  /*17360*/  IADD3 R2, P2, R14, R5, RZ ;  /* 0x000000050e027210 */ /* 0x000fda0007f5e0ff */
[----:B------:R-:W-:Y:S05]  /*17370*/  WARPSYNC.COLLECTIVE R15, `(.L_x_9329) ;  /* 0x000000000f087348 */ /* 0x000fea0003c00000 */
[----:B------:R0:W1:Y:S02]  /*17380*/  SHFL.IDX P6, R14, R13, R12, R11 ;  /* 0x0000000c0d0e7389 */ /* 0x00006400000c000b */
[----:B01----:R-:W-:Y:S01]  /*17390*/  ENDCOLLECTIVE ;  /* 0x000000000000791b */ /* 0x003fe20003800000 */
.L_x_9329:
        /* <DEDUP_REMOVED lines=13> */
.L_x_9330:
[----:B------:R-:W-:Y:S02]  /*17470*/  IMAD.MOV.U32 R13, RZ, RZ, R24 ;  /* 0x000000ffff0d7224 */ /* 0x000fe400078e0018 */
[----:B------:R-:W-:Y:S02]  /*17480*/  IMAD.MOV.U32 R12, RZ, RZ, 0x5 ;  /* 0x00000005ff0c7424 */ /* 0x000fe400078e00ff */
[----:B------:R-:W-:-:S07]  /*17490*/  IMAD.MOV.U32 R10, RZ, RZ, R14 ;  /* 0x000000ffff0a7224 */ /* 0x000fce00078e000e */
[----:B------:R-:W-:Y:S05]  /*174a0*/  WARPSYNC.COLLECTIVE R15, `(.L_x_9331) ;  /* 0x000000000f087348 */ /* 0x000fea0003c00000 */
[----:B------:R0:W1:Y:S02]  /*174b0*/  SHFL.IDX P6, R14, R13, R12, R11 ;  /* 0x0000000c0d0e7389 */ /* 0x00006400000c000b */
[----:B01----:R-:W-:Y:S01]  /*174c0*/  ENDCOLLECTIVE ;  /* 0x000000000000791b */ /* 0x003fe20003800000 */
.L_x_9331:
        /* <DEDUP_REMOVED lines=14> */
.L_x_9332:
[----:B------:R-:W-:Y:S01]  /*175b0*/  IMAD.MOV.U32 R13, RZ, RZ, R24 ;  /* 0x000000ffff0d7224 */ /* 0x000fe200078e0018 */
[----:B------:R-:W-:Y:S02]  /*175c0*/  MOV R12, 0x6 ;  /* 0x00000006000c7802 */ /* 0x000fe40000000f00 */
[----:B------:R-:W-:-:S13]  /*175d0*/  IADD3 R2, P2, R14, R5, RZ ;  /* 0x000000050e027210 */ /* 0x000fda0007f5e0ff */
[----:B------:R-:W-:Y:S05]  /*175e0*/  WARPSYNC.COLLECTIVE R15, `(.L_x_9333) ;  /* 0x000000000f087348 */ /* 0x000fea0003c00000 */
[----:B------:R0:W1:Y:S02]  /*175f0*/  SHFL.IDX P6, R14, R13, R12, R11 ;  /* 0x0000000c0d0e7389 */ /* 0x00006400000c000b */
[----:B01----:R-:W-:Y:S01]  /*17600*/  ENDCOLLECTIVE ;  /* 0x000000000000791b */ /* 0x003fe20003800000 */
.L_x_9333:
        /* <DEDUP_REMOVED lines=13> */
.L_x_9334:
[----:B------:R-:W-:Y:S02]  /*176e0*/  IMAD.MOV.U32 R13, RZ, RZ, R24 ;  /* 0x000000ffff0d7224 */ /* 0x000fe400078e0018 */
[----:B------:R-:W-:Y:S02]  /*176f0*/  IMAD.MOV.U32 R12, RZ, RZ, 0x7 ;  /* 0x00000007ff0c7424 */ /* 0x000fe400078e00ff */
[----:B------:R-:W-:-:S07]  /*17700*/  IMAD.MOV.U32 R10, RZ, RZ, R14 ;  /* 0x000000ffff0a7224 */ /* 0x000fce00078e000e */
[----:B------:R-:W-:Y:S05]  /*17710*/  WARPSYNC.COLLECTIVE R15, `(.L_x_9335) ;  /* 0x000000000f087348 */ /* 0x000fea0003c00000 */
[----:B------:R0:W1:Y:S02]  /*17720*/  SHFL.IDX P6, R14, R13, R12, R11 ;  /* 0x0000000c0d0e7389 */ /* 0x00006400000c000b */
[----:B01----:R-:W-:Y:S01]  /*17730*/  ENDCOLLECTIVE ;  /* 0x000000000000791b */ /* 0x003fe20003800000 */
.L_x_9335:
        /* <DEDUP_REMOVED lines=12> */
.L_x_9336:
[----:B------:R-:W-:Y:S05]  /*17800*/  BRA `(.L_x_9337) ;  /* 0xffffffb000b87947 */ /* 0x000fea000383ffff */
.L_x_9215:
        /* <DEDUP_REMOVED lines=8> */
.L_x_9339:
[----:B------:R-:W-:Y:S05]  /*17890*/  BSYNC B0 ;  /* 0x0000000000007941 */ /* 0x000fea0003800000 */
.L_x_9338:
        /* <DEDUP_REMOVED lines=9> */
.L_x_9340:
[----:B------:R-:W-:Y:S02]  /*17930*/  ULDC UR4, c[0x0][0xc3c] ;  /* 0x00030f0000047ab9 */ /* 0x000fe40000000800 */
[----:B------:R-:W-:-:S13]  /*17940*/  ISETP.GE.OR P1, PT, R9, UR4, !P0 ;  /* 0x0000000409007c0c */ /* 0x000fda000c726670 */
[----:B------:R-:W0:Y:S08]  /*17950*/  @!P1 LDC.64 R4, c[0x0][0xc80] ;  /* 0x00032000ff049b82 */ /* 0x000e300000000a00 */
[----:B------:R-:W1:Y:S01]  /*17960*/  @!P1 LDC.64 R2, c[0x0][0xc78] ;  /* 0x00031e00ff029b82 */ /* 0x000e620000000a00 */
[----:B------:R-:W-:Y:S01]  /*17970*/  IMAD.MOV.U32 R17, RZ, RZ, RZ ;  /* 0x000000ffff117224 */ /* 0x000fe200078e00ff */
[----:B------:R-:W-:Y:S01]  /*17980*/  MOV R7, R14 ;  /* 0x0000000e00077202 */ /* 0x000fe20000000f00 */
[----:B0-----:R-:W-:-:S06]  /*17990*/  @!P1 IMAD.WIDE R4, R9, 0x4, R4 ;  /* 0x0000000409049825 */ /* 0x001fcc00078e0204 */
[----:B------:R-:W2:Y:S01]  /*179a0*/  @!P1 LDG.E R4, desc[UR36][R4.64] ;  /* 0x0000002404049981 */ /* 0x000ea2000c1e1900 */
[----:B-1----:R-:W-:-:S06]  /*179b0*/  @!P1 IMAD.WIDE R2, R9, 0x4, R2 ;  /* 0x0000000409029825 */ /* 0x002fcc00078e0202 */
[----:B------:R-:W3:Y:S01]  /*179c0*/  @!P1 LDG.E R2, desc[UR36][R2.64] ;  /* 0x0000002402029981 */ /* 0x000ee2000c1e1900 */
[----:B------:R-:W-:Y:S01]  /*179d0*/  IMAD.MOV.U32 R8, RZ, RZ, RZ ;  /* 0x000000ffff087224 */ /* 0x000fe200078e00ff */
[C---:B------:R-:W-:Y:S01]  /*179e0*/  ISETP.GE.U32.AND P2, PT, R10.reuse, 0x2, PT ;  /* 0x000000020a00780c */ /* 0x040fe20003f46070 */
[----:B------:R-:W-:Y:S01]  /*179f0*/  IMAD.MOV.U32 R11, RZ, RZ, RZ ;  /* 0x000000ffff0b7224 */ /* 0x000fe200078e00ff */
        /* <DEDUP_REMOVED lines=10> */
.L_x_9341:
[----:B------:R-:W-:Y:S02]  /*17aa0*/  MOV R12, 0x2 ;  /* 0x00000002000c7802 */ /* 0x000fe40000000f00 */
[----:B------:R-:W-:-:S05]  /*17ab0*/  SEL R6, R14, RZ, P1 ;  /* 0x000000ff0e067207 */ /* 0x000fca0000800000 */
[----:B------:R-:W-:-:S04]  /*17ac0*/  IMAD.IADD R6, R13, 0x1, R6 ;  /* 0x000000010d067824 */ /* 0x000fc800078e0206 */
[----:B------:R-:W-:-:S07]  /*17ad0*/  IMAD.MOV.U32 R13, RZ, RZ, R6 ;  /* 0x000000ffff0d7224 */ /* 0x000fce00078e0006 */
[----:B------:R-:W-:Y:S05]  /*17ae0*/  WARPSYNC.COLLECTIVE R15, `(.L_x_9342) ;  /* 0x000000000f087348 */ /* 0x000fea0003c00000 */
[----:B------:R0:W1:Y:S02]  /*17af0*/  SHFL.UP P6, R14, R13, R12, R11 ;  /* 0x0400000c0d0e7389 */ /* 0x00006400000c000b */
[----:B01----:R-:W-:Y:S01]  /*17b00*/  ENDCOLLECTIVE ;  /* 0x000000000000791b */ /* 0x003fe20003800000 */
.L_x_9342:
        /* <DEDUP_REMOVED lines=8> */
.L_x_9343:
[----:B------:R-:W-:Y:S01]  /*17b90*/  IMAD.MOV.U32 R12, RZ, RZ, 0x8 ;  /* 0x00000008ff0c7424 */ /* 0x000fe200078e00ff */
[----:B------:R-:W-:-:S05]  /*17ba0*/  SEL R3, R14, RZ, P3 ;  /* 0x000000ff0e037207 */ /* 0x000fca0001800000 */
[----:B------:R-:W-:-:S04]  /*17bb0*/  IMAD.IADD R3, R2, 0x1, R3 ;  /* 0x0000000102037824 */ /* 0x000fc800078e0203 */
[----:B------:R-:W-:-:S07]  /*17bc0*/  IMAD.MOV.U32 R13, RZ, RZ, R3 ;  /* 0x000000ffff0d7224 */ /* 0x000fce00078e0003 */
[----:B------:R-:W-:Y:S05]  /*17bd0*/  WARPSYNC.COLLECTIVE R15, `(.L_x_9344) ;  /* 0x000000000f087348 */ /* 0x000fea0003c00000 */
[----:B------:R0:W1:Y:S02]  /*17be0*/  SHFL.UP P6, R14, R13, R12, R11 ;  /* 0x0400000c0d0e7389 */ /* 0x00006400000c000b */
[----:B01----:R-:W-:Y:S01]  /*17bf0*/  ENDCOLLECTIVE ;  /* 0x000000000000791b */ /* 0x003fe20003800000 */
.L_x_9344:
[----:B------:R-:W-:Y:S02]  /*17c00*/  MOV R12, 0x10 ;  /* 0x00000010000c7802 */ /* 0x000fe40000000f00 */
[----:B------:R-:W-:-:S05]  /*17c10*/  SEL R4, R14, RZ, P4 ;  /* 0x000000ff0e047207 */ /* 0x000fca0002000000 */
[----:B------:R-:W-:-:S04]  /*17c20*/  IMAD.IADD R4, R3, 0x1, R4 ;  /* 0x0000000103047824 */ /* 0x000fc800078e0204 */
[----:B------:R-:W-:-:S07]  /*17c30*/  IMAD.MOV.U32 R13, RZ, RZ, R4 ;  /* 0x000000ffff0d7224 */ /* 0x000fce00078e0004 */
[----:B------:R-:W-:Y:S05]  /*17c40*/  WARPSYNC.COLLECTIVE R15, `(.L_x_9345) ;  /* 0x000000000f087348 */ /* 0x000fea0003c00000 */
[----:B------:R0:W1:Y:S02]  /*17c50*/  SHFL.UP P6, R14, R13, R12, R11 ;  /* 0x0400000c0d0e7389 */ /* 0x00006400000c000b */
[----:B01----:R-:W-:Y:S01]  /*17c60*/  ENDCOLLECTIVE ;  /* 0x000000000000791b */ /* 0x003fe20003800000 */
.L_x_9345:
        /* <DEDUP_REMOVED lines=8> */
.L_x_9346:
[----:B------:R-:W-:Y:S05]  /*17cf0*/  BRA `(.L_x_9347) ;  /* 0xffffffb000c47947 */ /* 0x000fea000383ffff */
.L_x_9218:
[----:B------:R-:W-:Y:S01]  /*17d00*/  BSSY B0, `(.L_x_9348) ;  /* 0x0000007000007945 */ /* 0x000fe20003800000 */
[----:B------:R-:W-:Y:S02]  /*17d10*/  IMAD.MOV.U32 R12, RZ, RZ, 0x1 ;  /* 0x00000001ff0c7424 */ /* 0x000fe400078e00ff */
[----:B------:R-:W-:Y:S02]  /*17d20*/  IMAD.MOV.U32 R11, RZ, RZ, RZ ;  /* 0x000000ffff0b7224 */ /* 0x000fe400078e00ff */
[----:B------:R-:W-:-:S07]  /*17d30*/  IMAD.MOV.U32 R15, RZ, RZ, -0x1 ;  /* 0xffffffffff0f7424 */ /* 0x000fce00078e00ff */
[----:B------:R-:W-:Y:S05]  /*17d40*/  WARPSYNC.COLLECTIVE R15, `(.L_x_9349) ;  /* 0x000000000f087348 */ /* 0x000fea0003c00000 */
[----:B------:R0:W1:Y:S02]  /*17d50*/  SHFL.UP P6, R14, R13, R12, R11 ;  /* 0x0400000c0d0e7389 */ /* 0x00006400000c000b */
[----:B01----:R-:W-:Y:S01]  /*17d60*/  ENDCOLLECTIVE ;  /* 0x000000000000791b */ /* 0x003fe20003800000 */
.L_x_9349:
[----:B------:R-:W-:Y:S05]  /*17d70*/  BSYNC B0 ;  /* 0x0000000000007941 */ /* 0x000fea0003800000 */
.L_x_9348:
        /* <DEDUP_REMOVED lines=8> */
.L_x_9350:
[----:B------:R-:W-:Y:S01]  /*17e00*/  IMAD.MOV.U32 R12, RZ, RZ, 0x4 ;  /* 0x00000004ff0c7424 */ /* 0x000fe200078e00ff */
[----:B------:R-:W-:-:S05]  /*17e10*/  SEL R2, R14, RZ, P2 ;  /* 0x000000ff0e027207 */ /* 0x000fca0001000000 */
[----:B------:R-:W-:-:S04]  /*17e20*/  IMAD.IADD R2, R13, 0x1, R2 ;  /* 0x000000010d027824 */ /* 0x000fc800078e0202 */
[----:B------:R-:W-:-:S07]  /*17e30*/  IMAD.MOV.U32 R13, RZ, RZ, R2 ;  /* 0x000000ffff0d7224 */ /* 0x000fce00078e0002 */
[----:B------:R-:W-:Y:S05]  /*17e40*/  WARPSYNC.COLLECTIVE R15, `(.L_x_9351) ;  /* 0x000000000f087348 */ /* 0x000fea0003c00000 */
[----:B------:R0:W1:Y:S02]  /*17e50*/  SHFL.UP P6, R14, R13, R12, R11 ;  /* 0x0400000c0d0e7389 */ /* 0x00006400000c000b */
[----:B01----:R-:W-:Y:S01]  /*17e60*/  ENDCOLLECTIVE ;  /* 0x000000000000791b */ /* 0x003fe20003800000 */
.L_x_9351:
[----:B------:R-:W-:Y:S02]  /*17e70*/  MOV R12, 0x8 ;  /* 0x00000008000c7802 */ /* 0x000fe40000000f00 */
[----:B------:R-:W-:-:S05]  /*17e80*/  SEL R3, R14, RZ, P3 ;  /* 0x000000ff0e037207 */ /* 0x000fca0001800000 */
[----:B------:R-:W-:-:S04]  /*17e90*/  IMAD.IADD R3, R2, 0x1, R3 ;  /* 0x0000000102037824 */ /* 0x000fc800078e0203 */
[----:B------:R-:W-:-:S07]  /*17ea0*/  IMAD.MOV.U32 R13, RZ, RZ, R3 ;  /* 0x000000ffff0d7224 */ /* 0x000fce00078e0003 */
[----:B------:R-:W-:Y:S05]  /*17eb0*/  WARPSYNC.COLLECTIVE R15, `(.L_x_9352) ;  /* 0x000000000f087348 */ /* 0x000fea0003c00000 */
[----:B------:R0:W1:Y:S02]  /*17ec0*/  SHFL.UP P6, R14, R13, R12, R11 ;  /* 0x0400000c0d0e7389 */ /* 0x00006400000c000b */
[----:B01----:R-:W-:Y:S01]  /*17ed0*/  ENDCOLLECTIVE ;  /* 0x000000000000791b */ /* 0x003fe20003800000 */
.L_x_9352:
[----:B------:R-:W-:Y:S01]  /*17ee0*/  IMAD.MOV.U32 R12, RZ, RZ, 0x10 ;  /* 0x00000010ff0c7424 */ /* 0x000fe200078e00ff */
[----:B------:R-:W-:-:S05]  /*17ef0*/  SEL R4, R14, RZ, P4 ;  /* 0x000000ff0e047207 */ /* 0x000fca0002000000 */
[----:B------:R-:W-:-:S04]  /*17f00*/  IMAD.IADD R4, R3, 0x1, R4 ;  /* 0x0000000103047824 */ /* 0x000fc800078e0204 */
[----:B------:R-:W-:-:S07]  /*17f10*/  IMAD.MOV.U32 R13, RZ, RZ, R4 ;  /* 0x000000ffff0d7224 */ /* 0x000fce00078e0004 */
[----:B------:R-:W-:Y:S05]  /*17f20*/  WARPSYNC.COLLECTIVE R15, `(.L_x_9353) ;  /* 0x000000000f087348 */ /* 0x000fea0003c00000 */
[----:B------:R0:W1:Y:S02]  /*17f30*/  SHFL.UP P6, R14, R13, R12, R11 ;  /* 0x0400000c0d0e7389 */ /* 0x00006400000c000b */
[----:B01----:R-:W-:Y:S01]  /*17f40*/  ENDCOLLECTIVE ;  /* 0x000000000000791b */ /* 0x003fe20003800000 */
.L_x_9353:
        /* <DEDUP_REMOVED lines=8> */
.L_x_9354:
[----:B------:R-:W-:Y:S05]  /*17fd0*/  BRA `(.L_x_9355) ;  /* 0xffffffb000b07947 */ /* 0x000fea000383ffff */
.L_x_9220:
[----:B------:R-:W-:Y:S01]  /*17fe0*/  BSSY B0, `(.L_x_9356) ;  /* 0x0000006000007945 */ /* 0x000fe20003800000 */
[----:B------:R-:W-:Y:S01]  /*17ff0*/  PLOP3.LUT P6, PT, P6, PT, PT, 0x8, 0x0 ;  /* 0x000000000000781c */ /* 0x000fe200037ce170 */
[----:B------:R-:W-:-:S12]  /*18000*/  IMAD.MOV.U32 R15, RZ, RZ, -0x1 ;  /* 0xffffffffff0f7424 */ /* 0x000fd800078e00ff */
[----:B0-----:R-:W-:Y:S05]  /*18010*/  WARPSYNC.COLLECTIVE R15, `(.L_x_9357) ;  /* 0x000000000f087348 */ /* 0x001fea0003c00000 */
[----:B------:R-:W-:Y:S01]  /*18020*/  VOTE.ANY R14, PT, P6 ;  /* 0x00000000000e7806 */ /* 0x000fe200030e0100 */
[----:B0-----:R-:W-:Y:S06]  /*18030*/  ENDCOLLECTIVE ;  /* 0x000000000000791b */ /* 0x001fec0003800000 */
.L_x_9357:
[----:B------:R-:W-:Y:S05]  /*18040*/  BSYNC B0 ;  /* 0x0000000000007941 */ /* 0x000fea0003800000 */
.L_x_9356:
        /* <DEDUP_REMOVED lines=8> */
.L_x_9358:
[----:B------:R-:W-:Y:S02]  /*180d0*/  IMAD.IADD R19, R12, 0x1, R19 ;  /* 0x000000010c137824 */ /* 0x000fe400078e0213 */
[----:B------:R-:W-:Y:S02]  /*180e0*/  IMAD.MOV.U32 R13, RZ, RZ, R8 ;  /* 0x000000ffff0d7224 */ /* 0x000fe400078e0008 */
[----:B------:R-:W-:-:S07]  /*180f0*/  IMAD.MOV.U32 R17, RZ, RZ, R14 ;  /* 0x000000ffff117224 */ /* 0x000fce00078e000e */
[----:B------:R-:W-:Y:S05]  /*18100*/  WARPSYNC.COLLECTIVE R15, `(.L_x_9359) ;  /* 0x000000000f087348 */ /* 0x000fea0003c00000 */
[----:B------:R0:W1:Y:S02]  /*18110*/  SHFL.IDX P6, R14, R13, R12, R11 ;  /* 0x0000000c0d0e7389 */ /* 0x00006400000c000b */
[----:B01----:R-:W-:Y:S01]  /*18120*/  ENDCOLLECTIVE ;  /* 0x000000000000791b */ /* 0x003fe20003800000 */
.L_x_9359:
[----:B------:R-:W-:Y:S01]  /*18130*/  IMAD.MOV.U32 R8, RZ, RZ, R14 ;  /* 0x000000ffff087224 */ /* 0x000fe200078e000e */
[----:B------:R-:W-:Y:S06]  /*18140*/  BRA `(.L_x_9360) ;  /* 0xffffffb000947947 */ /* 0x000fec000383ffff */
.L_x_9222:
[----:B------:R-:W-:Y:S01]  /*18150*/  BSSY B0, `(.L_x_9361) ;  /* 0x0000007000007945 */ /* 0x000fe20003800000 */
[----:B------:R-:W-:Y:S01]  /*18160*/  IMAD.MOV.U32 R13, RZ, RZ, R2 ;  /* 0x000000ffff0d7224 */ /* 0x000fe200078e0002 */
[----:B------:R-:W-:Y:S01]  /*18170*/  MOV R11, 0x1f ;  /* 0x0000001f000b7802 */ /* 0x000fe20000000f00 */
[----:B------:R-:W-:-:S07]  /*18180*/  IMAD.MOV.U32 R15, RZ, RZ, -0x1 ;  /* 0xffffffffff0f7424 */ /* 0x000fce00078e00ff */
[----:B0-23--:R-:W-:Y:S05]  /*18190*/  WARPSYNC.COLLECTIVE R15, `(.L_x_9362) ;  /* 0x000000000f087348 */ /* 0x00dfea0003c00000 */
[----:B------:R1:W4:Y:S02]  /*181a0*/  SHFL.IDX P6, R14, R13, R12, R11 ;  /* 0x0000000c0d0e7389 */ /* 0x00032400000c000b */
[----:B01234-:R-:W-:Y:S01]  /*181b0*/  ENDCOLLECTIVE ;  /* 0x000000000000791b */ /* 0x01ffe20003800000 */
.L_x_9362:
[----:B------:R-:W-:Y:S05]  /*181c0*/  BSYNC B0 ;  /* 0x0000000000007941 */ /* 0x000fea0003800000 */
.L_x_9361:
[----:B------:R-:W-:Y:S01]  /*181d0*/  IMAD.MOV.U32 R6, RZ, RZ, R14 ;  /* 0x000000ffff067224 */ /* 0x000fe200078e000e */
[----:B------:R-:W-:Y:S06]  /*181e0*/  BRA `(.L_x_9221) ;  /* 0xffffffb000847947 */ /* 0x000fec000383ffff */
.L_x_9228:
[----:B0-----:R0:W1:Y:S02]  /*181f0*/  SYNCS.PHASECHK.TRANS64.TRYWAIT P0, [R7+URZ+0x28820], R0 ;  /* 0x02882000070075a7 */ /* 0x001064000800017f */
[----:B-1----:R-:W-:Y:S05]  /*18200*/  @!P0 NANOSLEEP.SYNCS 0x989680 ;  /* 0x009896800000895d */ /* 0x002fea0003900000 */
[----:B------:R-:W1:Y:S02]  /*18210*/  @!P0 SYNCS.PHASECHK.TRANS64 P0, [R7+URZ+0x28820], R0 ;  /* 0x02882000070085a7 */ /* 0x000e64000800007f */
[----:B-1----:R-:W-:Y:S05]  /*18220*/  @!P0 BRA `(.L_x_9228) ;  /* 0xfffffffc00f08947 */ /* 0x002fea000383ffff */
[----:B------:R-:W-:Y:S05]  /*18230*/  BRA `(.L_x_9363) ;  /* 0xffffffb800dc7947 */ /* 0x000fea000383ffff */
.L_x_9229:
        /* <DEDUP_REMOVED lines=11> */
.L_x_9365:
[----:B------:R-:W-:Y:S05]  /*182f0*/  BSYNC B0 ;  /* 0x0000000000007941 */ /* 0x000fea0003800000 */
.L_x_9364:
[----:B------:R-:W-:Y:S05]  /*18300*/  BRA `(.L_x_9366) ;  /* 0xffffffb800c47947 */ /* 0x000fea000383ffff */
.L_x_9232:
[----:B------:R-:W-:Y:S01]  /*18310*/  BSSY B1, `(.L_x_9367) ;  /* 0x0000006000017945 */ /* 0x000fe20003800000 */
[----:B------:R-:W-:-:S07]  /*18320*/  IMAD.MOV.U32 R15, RZ, RZ, -0x1 ;  /* 0xffffffffff0f7424 */ /* 0x000fce00078e00ff */
[----:B0-2---:R-:W-:Y:S05]  /*18330*/  WARPSYNC.COLLECTIVE R15, `(.L_x_9368) ;  /* 0x000000000f0c7348 */ /* 0x005fea0003c00000 */
[----:B------:R-:W-:Y:S02]  /*18340*/  ELECT P6, UR62, PT ;  /* 0x00000000003e782f */ /* 0x000fe400038c0000 */
[----:B------:R-:W-:Y:S01]  /*18350*/  MOV R14, UR62 ;  /* 0x0000003e000e7c02 */ /* 0x000fe20008000f00 */
[----:B0-2---:R-:W-:Y:S10]  /*18360*/  ENDCOLLECTIVE ;  /* 0x000000000000791b */ /* 0x005ff40003800000 */
.L_x_9368:
[----:B------:R-:W-:Y:S05]  /*18370*/  BSYNC B1 ;  /* 0x0000000000017941 */ /* 0x000fea0003800000 */
.L_x_9367:
[----:B------:R-:W-:Y:S05]  /*18380*/  BRA `(.L_x_9369) ;  /* 0xffffffb800bc7947 */ /* 0x000fea000383ffff */
.L_x_9234:
[----:B0-----:R0:W1:Y:S02]  /*18390*/  SYNCS.PHASECHK.TRANS64.TRYWAIT P1, [R5+URZ+0x28840], R0 ;  /* 0x02884000050075a7 */ /* 0x001064000802017f */
[----:B-1----:R-:W-:Y:S05]  /*183a0*/  @!P1 NANOSLEEP.SYNCS 0x989680 ;  /* 0x009896800000995d */ /* 0x002fea0003900000 */
[----:B------:R-:W1:Y:S02]  /*183b0*/  @!P1 SYNCS.PHASECHK.TRANS64 P1, [R5+URZ+0x28840], R0 ;  /* 0x02884000050095a7 */ /* 0x000e64000802007f */
[----:B-1----:R-:W-:Y:S05]  /*183c0*/  @!P1 BRA `(.L_x_9234) ;  /* 0xfffffffc00f09947 */ /* 0x002fea000383ffff */
[----:B------:R-:W-:Y:S05]  /*183d0*/  BRA `(.L_x_9370) ;  /* 0xffffffb800e47947 */ /* 0x000fea000383ffff */
.L_x_9236:
[----:B-1----:R1:W3:Y:S02]  /*183e0*/  SYNCS.PHASECHK.TRANS64.TRYWAIT P1, [R3+URZ+0x28840], R2 ;  /* 0x02884002030075a7 */ /* 0x0022e4000802017f */
[----:B---3--:R-:W-:Y:S05]  /*183f0*/  @!P1 NANOSLEEP.SYNCS 0x989680 ;  /* 0x009896800000995d */ /* 0x008fea0003900000 */
[----:B------:R-:W3:Y:S02]  /*18400*/  @!P1 SYNCS.PHASECHK.TRANS64 P1, [R3+URZ+0x28840], R2 ;  /* 0x02884002030095a7 */ /* 0x000ee4000802007f */
[----:B---3--:R-:W-:Y:S05]  /*18410*/  @!P1 BRA `(.L_x_9236) ;  /* 0xfffffffc00f09947 */ /* 0x008fea000383ffff */
[----:B------:R-:W-:Y:S05]  /*18420*/  BRA `(.L_x_9371) ;  /* 0xffffffb800f07947 */ /* 0x000fea000383ffff */
.L_x_9238:
[----:B---3--:R3:W4:Y:S02]  /*18430*/  SYNCS.PHASECHK.TRANS64.TRYWAIT P1, [R5+URZ+0x28860], R0 ;  /* 0x02886000050075a7 */ /* 0x008724000802017f */
[----:B----4-:R-:W-:Y:S05]  /*18440*/  @!P1 NANOSLEEP.SYNCS 0x989680 ;  /* 0x009896800000995d */ /* 0x010fea0003900000 */
[----:B------:R-:W4:Y:S02]  /*18450*/  @!P1 SYNCS.PHASECHK.TRANS64 P1, [R5+URZ+0x28860], R0 ;  /* 0x02886000050095a7 */ /* 0x000f24000802007f */
[----:B----4-:R-:W-:Y:S05]  /*18460*/  @!P1 BRA `(.L_x_9238) ;  /* 0xfffffffc00f09947 */ /* 0x010fea000383ffff */
[----:B------:R-:W-:Y:S05]  /*18470*/  BRA `(.L_x_9372) ;  /* 0xffffffb800ec7947 */ /* 0x000fea000383ffff */
.L_x_9373:
        /* <DEDUP_REMOVED lines=16> */
.L_x_15995:


//--------------------- .text._ZN7cutlass13device_kernelIN5flash11enable_sm90INS1_16FlashAttnFwdSm90INS1_25CollectiveMainloopFwdSm90ILi2EN4cute5tupleIJNS5_1CILi1EEES8_S8_EEENS6_IJNS7_ILi128EEESA_SA_EEELi128ENS_6half_tEfNS_4arch4Sm90ELb1ELb0ELb1ELb1ELb1ELb1ELb0ELb1ELb1ELb1ELb1ELb0EEENS1_21CollectiveEpilogueFwdISB_S9_SC_SE_Li256ELb1ELb1ELb1ELb0EEENS1_36VarlenDynamicPersistentTileSchedulerILi128ELi128ELi256ELi128ELb1ELb1ELb1ELb1ELb1ELb1EEEEEEEEEvNT_6ParamsE --------------------------
	.section	.text._ZN7cutlass13device_kernelIN5flash11enable_sm90INS1_16FlashAttnFwdSm90INS1_25CollectiveMainloopFwdSm90ILi2EN4cute5tupleIJNS5_1CILi1EEES8_S8_EEENS6_IJNS7_ILi128EEESA_SA_EEELi128ENS_6half_tEfNS_4arch4Sm90ELb1ELb0ELb1ELb1ELb1ELb1ELb0ELb1ELb1ELb1ELb1ELb0EEENS1_21CollectiveEpilogueFwdISB_S9_SC_SE_Li256ELb1ELb1ELb1ELb0EEENS1_36VarlenDynamicPersistentTileSchedulerILi128ELi128ELi256ELi128ELb1ELb1ELb1ELb1ELb1ELb1EEEEEEEEEvNT_6ParamsE,"ax",@progbits
	.align	128
.text._ZN7cutlass13device_kernelIN5flash11enable_sm90INS1_16FlashAttnFwdSm90INS1_25CollectiveMainloopFwdSm90ILi2EN4cute5tupleIJNS5_1CILi1EEES8_S8_EEENS6_IJNS7_ILi128EEESA_SA_EEELi128ENS_6half_tEfNS_4arch4Sm90ELb1ELb0ELb1ELb1ELb1ELb1ELb0ELb1ELb1ELb1ELb1ELb0EEENS1_21CollectiveEpilogueFwdISB_S9_SC_SE_Li256ELb1ELb1ELb1ELb0EEENS1_36VarlenDynamicPersistentTileSchedulerILi128ELi128ELi256ELi128ELb1ELb1ELb1ELb1ELb1ELb1EEEEEEEEEvNT_6ParamsE:
        .type           _ZN7cutlass13device_kernelIN5flash11enable_sm90INS1_16FlashAttnFwdSm90INS1_25CollectiveMainloopFwdSm90ILi2EN4cute5tupleIJNS5_1CILi1EEES8_S8_EEENS6_IJNS7_ILi128EEESA_SA_EEELi128ENS_6half_tEfNS_4arch4Sm90ELb1ELb0ELb1ELb1ELb1ELb1ELb0ELb1ELb1ELb1ELb1ELb0EEENS1_21CollectiveEpilogueFwdISB_S9_SC_SE_Li256ELb1ELb1ELb1ELb0EEENS1_36VarlenDynamicPersistentTileSchedulerILi128ELi128ELi256ELi128ELb1ELb1ELb1ELb1ELb1ELb1EEEEEEEEEvNT_6ParamsE,@function
        .size           _ZN7cutlass13device_kernelIN5flash11enable_sm90INS1_16FlashAttnFwdSm90INS1_25CollectiveMainloopFwdSm90ILi2EN4cute5tupleIJNS5_1CILi1EEES8_S8_EEENS6_IJNS7_ILi128EEESA_SA_EEELi128ENS_6half_tEfNS_4arch4Sm90ELb1ELb0ELb1ELb1ELb1ELb1ELb0ELb1ELb1ELb1ELb1ELb0EEENS1_21CollectiveEpilogueFwdISB_S9_SC_SE_Li256ELb1ELb1ELb1ELb0EEENS1_36VarlenDynamicPersistentTileSchedulerILi128ELi128ELi256ELi128ELb1ELb1ELb1ELb1ELb1ELb1EEEEEEEEEvNT_6ParamsE,(.L_x_15996 - _ZN7cutlass13device_kernelIN5flash11enable_sm90INS1_16FlashAttnFwdSm90INS1_25CollectiveMainloopFwdSm90ILi2EN4cute5tupleIJNS5_1CILi1EEES8_S8_EEENS6_IJNS7_ILi128EEESA_SA_EEELi128ENS_6half_tEfNS_4arch4Sm90ELb1ELb0ELb1ELb1ELb1ELb1ELb0ELb1ELb1ELb1ELb1ELb0EEENS1_21CollectiveEpilogueFwdISB_S9_SC_SE_Li256ELb1ELb1ELb1ELb0EEENS1_36VarlenDynamicPersistentTileSchedulerILi128ELi128ELi256ELi128ELb1ELb1ELb1ELb1ELb1ELb1EEEEEEEEEvNT_6ParamsE)
        .other          _ZN7cutlass13device_kernelIN5flash11enable_sm90INS1_16FlashAttnFwdSm90INS1_25CollectiveMainloopFwdSm90ILi2EN4cute5tupleIJNS5_1CILi1EEES8_S8_EEENS6_IJNS7_ILi128EEESA_SA_EEELi128ENS_6half_tEfNS_4arch4Sm90ELb1ELb0ELb1ELb1ELb1ELb1ELb0ELb1ELb1ELb1ELb1ELb0EEENS1_21CollectiveEpilogueFwdISB_S9_SC_SE_Li256ELb1ELb1ELb1ELb0EEENS1_36VarlenDynamicPersistentTileSchedulerILi128ELi128ELi256ELi128ELb1ELb1ELb1ELb1ELb1ELb1EEEEEEEEEvNT_6ParamsE,@"STO_CUDA_ENTRY STV_DEFAULT"
_ZN7cutlass13device_kernelIN5flash11enable_sm90INS1_16FlashAttnFwdSm90INS1_25CollectiveMainloopFwdSm90ILi2EN4cute5tupleIJNS5_1CILi1EEES8_S8_EEENS6_IJNS7_ILi128EEESA_SA_EEELi128ENS_6half_tEfNS_4arch4Sm90ELb1ELb0ELb1ELb1ELb1ELb1ELb0ELb1ELb1ELb1ELb1ELb0EEENS1_21CollectiveEpilogueFwdISB_S9_SC_SE_Li256ELb1ELb1ELb1ELb0EEENS1_36VarlenDynamicPersistentTileSchedulerILi128ELi128ELi256ELi128ELb1ELb1ELb1ELb1ELb1ELb1EEEEEEEEEvNT_6ParamsE:
        /* <DEDUP_REMOVED lines=18> */
.L_x_9375:
[----:B------:R-:W-:Y:S05]  /*0120*/  BSYNC B0 ;  /* 0x0000000000007941 */ /* 0x000fea0003800000 */
.L_x_9374:
        /* <DEDUP_REMOVED lines=41> */
.L_x_9376:
        /* <DEDUP_REMOVED lines=22> */
.L_x_9377:
        /* <DEDUP_REMOVED lines=18> */
.L_x_9378:
        /* <DEDUP_REMOVED lines=22> */
.L_x_9379:
        /* <DEDUP_REMOVED lines=22> */
.L_x_9380:
        /* <DEDUP_REMOVED lines=8> */
.L_x_9383:
        /* <DEDUP_REMOVED lines=19> */
[----:B------:R-:W-:Y:S01]  /*0ab0*/  R2UR UR40, R18 ;  /* 0x00000000122872ca */ /* 0x000fe200000e0000 */
[----:B------:R-:W-:Y:S01]  /*0ac0*/  IMAD.MOV.U32 R19, RZ, RZ, RZ ;  /* 0x000000ffff137224 */ /* 0x000fe200078e00ff */
[----:B------:R-:W-:Y:S01]  /*0ad0*/  MOV R190, RZ ;  /* 0x000000ff00be7202 */ /* 0x000fe20000000f00 */
[----:B------:R-:W-:Y:S01]  /*0ae0*/  IMAD.MOV.U32 R189, RZ, RZ, RZ ;  /* 0x000000ffffbd7224 */ /* 0x000fe200078e00ff */
[----:B------:R-:W-:Y:S01]  /*0af0*/  SHF.R.S32.HI R0, RZ, 0x1f, R12 ;  /* 0x0000001fff007819 */ /* 0x000fe2000001140c */
[----:B------:R-:W-:Y:S01]  /*0b00*/  IMAD.MOV.U32 R186, RZ, RZ, RZ ;  /* 0x000000ffffba7224 */ /* 0x000fe200078e00ff */
[----:B------:R-:W-:Y:S02]  /*0b10*/  ULOP3.LUT UR41, UR36, 0x1, URZ, 0xfc, !UPT ;  /* 0x0000000124297892 */ /* 0x000fe4000f8efc3f */
[CC--:B------:R-:W-:Y:S01]  /*0b20*/  LEA.HI R2, R0.reuse, R12.reuse, RZ, 0x7 ;  /* 0x0000000c00027211 */ /* 0x0c0fe200078f38ff */
[----:B------:R-:W-:Y:S01]  /*0b30*/  UMOV UR39, URZ ;  /* 0x0000003f00277c82 */ /* 0x000fe20008000000 */
[----:B------:R-:W-:-:S02]  /*0b40*/  LEA.HI R4, R0, R12, RZ, 0x5 ;  /* 0x0000000c00047211 */ /* 0x000fc400078f28ff */
[----:B------:R-:W-:Y:S01]  /*0b50*/  LOP3.LUT R220, R2, 0xffffff80, RZ, 0xc0, !PT ;  /* 0xffffff8002dc7812 */ /* 0x000fe200078ec0ff */
[----:B------:R-:W-:Y:S01]  /*0b60*/  UIADD3 UR40, UR40, 0x10400, URZ ;  /* 0x0001040028287890 */ /* 0x000fe2000fffe03f */
[----:B------:R-:W-:Y:S01]  /*0b70*/  LEA.HI R3, R0, R12, RZ, 0x4 ;  /* 0x0000000c00037211 */ /* 0x000fe200078f20ff */
[----:B------:R-:W-:Y:S01]  /*0b80*/  IMAD.SHL.U32 R5, R4, 0x20, RZ ;  /* 0x0000002004057824 */ /* 0x000fe200078e00ff */
[C---:B------:R-:W-:Y:S02]  /*0b90*/  IADD3 R220, R12.reuse, -R220, RZ ;  /* 0x800000dc0cdc7210 */ /* 0x040fe40007ffe0ff */
[----:B------:R-:W-:Y:S02]  /*0ba0*/  LOP3.LUT R4, R3, 0x3fffff0, RZ, 0xc0, !PT ;  /* 0x03fffff003047812 */ /* 0x000fe400078ec0ff */
[----:B------:R-:W-:Y:S02]  /*0bb0*/  SHF.R.S32.HI R7, RZ, 0x1f, R220 ;  /* 0x0000001fff077819 */ /* 0x000fe400000114dc */
[----:B------:R-:W-:Y:S01]  /*0bc0*/  LOP3.LUT R5, R5, 0xfffffc00, RZ, 0xc0, !PT ;  /* 0xfffffc0005057812 */ /* 0x000fe200078ec0ff */
[----:B------:R-:W-:Y:S01]  /*0bd0*/  IMAD.IADD R4, R12, 0x1, -R4 ;  /* 0x000000010c047824 */ /* 0x000fe200078e0a04 */
[----:B------:R-:W-:-:S02]  /*0be0*/  LEA.HI R8, R7, R220, RZ, 0x2 ;  /* 0x000000dc07087211 */ /* 0x000fc400078f10ff */
[----:B------:R-:W-:Y:S02]  /*0bf0*/  LEA.HI R11, R0, R12, RZ, 0x2 ;  /* 0x0000000c000b7211 */ /* 0x000fe400078f10ff */
[--C-:B------:R-:W-:Y:S02]  /*0c00*/  SHF.R.S32.HI R9, RZ, 0x2, R8.reuse ;  /* 0x00000002ff097819 */ /* 0x100fe40000011408 */
[----:B------:R-:W-:Y:S02]  /*0c10*/  SHF.R.S32.HI R6, RZ, 0x1f, R8 ;  /* 0x0000001fff067819 */ /* 0x000fe40000011408 */
[----:B------:R-:W-:Y:S02]  /*0c20*/  SHF.R.S32.HI R16, RZ, 0x7, R2 ;  /* 0x00000007ff107819 */ /* 0x000fe40000011402 */
[----:B------:R-:W-:Y:S02]  /*0c30*/  LEA.HI R6, R6, R9, RZ, 0x3 ;  /* 0x0000000906067211 */ /* 0x000fe400078f18ff */
[----:B------:R-:W-:-:S02]  /*0c40*/  LOP3.LUT R11, R11, 0xfffffffc, RZ, 0xc0, !PT ;  /* 0xfffffffc0b0b7812 */ /* 0x000fc400078ec0ff */
[----:B------:R-:W-:Y:S01]  /*0c50*/  LOP3.LUT R10, R6, 0xfffffff8, RZ, 0xc0, !PT ;  /* 0xfffffff8060a7812 */ /* 0x000fe200078ec0ff */
[----:B------:R-:W-:Y:S01]  /*0c60*/  IMAD R6, R4, 0x40, R5 ;  /* 0x0000004004067824 */ /* 0x000fe200078e0205 */
[----:B------:R-:W-:Y:S01]  /*0c70*/  SHF.R.S32.HI R4, RZ, 0x4, R3 ;  /* 0x00000004ff047819 */ /* 0x000fe20000011403 */
[----:B------:R-:W-:Y:S01]  /*0c80*/  IMAD.IADD R11, R12, 0x1, -R11 ;  /* 0x000000010c0b7824 */ /* 0x000fe200078e0a0b */
[----:B------:R-:W-:Y:S02]  /*0c90*/  LEA.HI R7, R7, R220, RZ, 0x5 ;  /* 0x000000dc07077211 */ /* 0x000fe400078f28ff */
[----:B------:R-:W-:Y:S02]  /*0ca0*/  LEA.HI R3, R3, R4, RZ, 0x1 ;  /* 0x0000000403037211 */ /* 0x000fe400078f08ff */
[----:B------:R-:W-:Y:S02]  /*0cb0*/  LEA.HI R2, R2, R16, RZ, 0x1 ;  /* 0x0000001002027211 */ /* 0x000fe400078f08ff */
[----:B------:R-:W-:-:S02]  /*0cc0*/  IADD3 R10, R9, -R10, RZ ;  /* 0x8000000a090a7210 */ /* 0x000fc40007ffe0ff */
[----:B------:R-:W-:Y:S02]  /*0cd0*/  LOP3.LUT R3, R3, 0x1ffffffe, RZ, 0xc0, !PT ;  /* 0x1ffffffe03037812 */ /* 0x000fe400078ec0ff */
[----:B------:R-:W-:Y:S02]  /*0ce0*/  SHF.R.S32.HI R7, RZ, 0x5, R7 ;  /* 0x00000005ff077819 */ /* 0x000fe40000011407 */
[----:B------:R-:W-:Y:S01]  /*0cf0*/  LOP3.LUT R2, R2, 0x3fffffe, RZ, 0xc0, !PT ;  /* 0x03fffffe02027812 */ /* 0x000fe200078ec0ff */
[----:B------:R-:W-:Y:S01]  /*0d00*/  IMAD.IADD R3, R4, 0x1, -R3 ;  /* 0x0000000104037824 */ /* 0x000fe200078e0a03 */
[----:B------:R-:W-:Y:S01]  /*0d10*/  LEA.HI R187, R0, R12, RZ, 0x3 ;  /* 0x0000000c00bb7211 */ /* 0x000fe200078f18ff */
[----:B------:R-:W-:Y:S01]  /*0d20*/  IMAD R7, R7, 0x10, R10 ;  /* 0x0000001007077824 */ /* 0x000fe200078e020a */
[----:B------:R-:W-:Y:S01]  /*0d30*/  LEA.HI R5, R11, R11, RZ, 0x1 ;  /* 0x0000000b0b057211 */ /* 0x000fe200078f08ff */
[----:B------:R-:W-:Y:S01]  /*0d40*/  IMAD R3, R3, 0x8, R6 ;  /* 0x0000000803037824 */ /* 0x000fe200078e0206 */
[----:B------:R-:W-:Y:S01]  /*0d50*/  IADD3 R2, R16, -R2, RZ ;  /* 0x8000000210027210 */ /* 0x000fe20007ffe0ff */
[----:B------:R-:W-:Y:S01]  /*0d60*/  IMAD.MOV.U32 R6, RZ, RZ, R14 ;  /* 0x000000ffff067224 */ /* 0x000fe200078e000e */
[----:B------:R-:W-:-:S02]  /*0d70*/  LOP3.LUT R207, R187, 0xfffffff8, RZ, 0xc0, !PT ;  /* 0xfffffff8bbcf7812 */ /* 0x000fc400078ec0ff */
[----:B------:R-:W-:Y:S01]  /*0d80*/  SHF.R.S32.HI R187, RZ, 0x3, R187 ;  /* 0x00000003ffbb7819 */ /* 0x000fe200000114bb */
[----:B------:R-:W-:Y:S01]  /*0d90*/  IMAD R20, R2, 0x40, R7 ;  /* 0x0000004002147824 */ /* 0x000fe200078e0207 */
[----:B------:R-:W-:Y:S01]  /*0da0*/  LOP3.LUT R4, R5, 0x1ffffffe, RZ, 0xc0, !PT ;  /* 0x1ffffffe05047812 */ /* 0x000fe200078ec0ff */
[----:B------:R0:W-:Y:S01]  /*0db0*/  STL [R1+0x18], R3 ;  /* 0x0000180301007387 */ /* 0x0001e20000100800 */
[----:B------:R-:W-:Y:S01]  /*0dc0*/  LEA.HI R0, R0, R12, RZ, 0x6 ;  /* 0x0000000c00007211 */ /* 0x000fe200078f30ff */
[----:B------:R-:W-:Y:S01]  /*0dd0*/  IMAD.SHL.U32 R2, R187, 0x40, RZ ;  /* 0x00000040bb027824 */ /* 0x000fe200078e00ff */
[----:B------:R-:W-:Y:S01]  /*0de0*/  IADD3 R207, R12, -R207, RZ ;  /* 0x800000cf0ccf7210 */ /* 0x000fe20007ffe0ff */
[----:B------:R-:W-:Y:S01]  /*0df0*/  IMAD.IADD R4, R11, 0x1, -R4 ;  /* 0x000000010b047824 */ /* 0x000fe200078e0a04 */
[C---:B------:R-:W-:Y:S01]  /*0e00*/  IADD3 R11, R187.reuse, 0x60, RZ ;  /* 0x00000060bb0b7810 */ /* 0x040fe20007ffe0ff */
[----:B------:R-:W-:Y:S01]  /*0e10*/  VIADD R9, R187, 0x40 ;  /* 0x00000040bb097836 */ /* 0x000fe20000000000 */
[----:B------:R1:W-:Y:S01]  /*0e20*/  STL [R1+0x14], R20 ;  /* 0x0000141401007387 */ /* 0x0003e20000100800 */
[----:B------:R-:W-:Y:S01]  /*0e30*/  IMAD.SHL.U32 R0, R0, 0x8, RZ ;  /* 0x0000000800007824 */ /* 0x000fe200078e00ff */
[----:B------:R-:W-:Y:S01]  /*0e40*/  SHF.R.S32.HI R10, RZ, 0x1f, R11 ;  /* 0x0000001fff0a7819 */ /* 0x000fe2000001140b */
[----:B------:R-:W-:Y:S01]  /*0e50*/  IMAD.SHL.U32 R16, R207, 0x8, RZ ;  /* 0x00000008cf107824 */ /* 0x000fe200078e00ff */
[----:B0-----:R-:W-:Y:S01]  /*0e60*/  LOP3.LUT R3, R2, 0x1c0, RZ, 0xc0, !PT ;  /* 0x000001c002037812 */ /* 0x001fe200078ec0ff */
[----:B------:R-:W-:Y:S01]  /*0e70*/  VIADD R12, R187, 0x20 ;  /* 0x00000020bb0c7836 */ /* 0x000fe20000000000 */
[----:B------:R-:W-:Y:S01]  /*0e80*/  SHF.R.S32.HI R2, RZ, 0x1f, R9 ;  /* 0x0000001fff027819 */ /* 0x000fe20000011409 */
[----:B------:R-:W-:Y:S01]  /*0e90*/  IMAD.SHL.U32 R197, R9, 0x40, RZ ;  /* 0x0000004009c57824 */ /* 0x000fe200078e00ff */
[----:B------:R-:W-:Y:S01]  /*0ea0*/  LOP3.LUT R205, R0, 0xfffffe00, RZ, 0xc0, !PT ;  /* 0xfffffe0000cd7812 */ /* 0x000fe200078ec0ff */
[----:B------:R-:W-:Y:S01]  /*0eb0*/  IMAD.SHL.U32 R198, R12, 0x40, RZ ;  /* 0x000000400cc67824 */ /* 0x000fe200078e00ff */
[----:B------:R-:W-:Y:S01]  /*0ec0*/  SHF.R.U32.HI R204, RZ, 0x3, R3 ;  /* 0x00000003ffcc7819 */ /* 0x000fe20000011603 */
[----:B------:R-:W-:Y:S01]  /*0ed0*/  IMAD.MOV.U32 R7, RZ, RZ, R15 ;  /* 0x000000ffff077224 */ /* 0x000fe200078e000f */
[----:B------:R-:W-:Y:S01]  /*0ee0*/  LOP3.LUT R200, R3, 0x38, R16, 0xf8, !PT ;  /* 0x0000003803c87812 */ /* 0x000fe200078ef810 */
[----:B------:R-:W-:Y:S01]  /*0ef0*/  IMAD.SHL.U32 R22, R207, 0x4, RZ ;  /* 0x00000004cf167824 */ /* 0x000fe200078e00ff */
[----:B------:R-:W-:Y:S01]  /*0f00*/  SHF.R.S32.HI R0, RZ, 0x1f, R12 ;  /* 0x0000001fff007819 */ /* 0x000fe2000001140c */
[----:B------:R-:W-:Y:S01]  /*0f10*/  IMAD R206, R4, 0x8, R20 ;  /* 0x0000000804ce7824 */ /* 0x000fe200078e0214 */
[----:B------:R-:W-:Y:S01]  /*0f20*/  LOP3.LUT R3, R8, 0x7ffffffc, RZ, 0xc0, !PT ;  /* 0x7ffffffc08037812 */ /* 0x000fe200078ec0ff */
[----:B------:R-:W-:Y:S01]  /*0f30*/  VIADD R185, R22, 0x20 ;  /* 0x0000002016b97836 */ /* 0x000fe20000000000 */
[----:B------:R-:W-:Y:S01]  /*0f40*/  LEA.HI R9, R2, R9, RZ, 0x3 ;  /* 0x0000000902097211 */ /* 0x000fe200078f18ff */
[----:B------:R-:W-:Y:S01]  /*0f50*/  VIADD R2, R16, 0x40 ;  /* 0x0000004010027836 */ /* 0x000fe20000000000 */
[----:B------:R-:W-:Y:S01]  /*0f60*/  LEA.HI R10, R10, R11, RZ, 0x3 ;  /* 0x0000000b0a0a7211 */ /* 0x000fe200078f18ff */
[----:B------:R-:W-:Y:S01]  /*0f70*/  IMAD.IADD R3, R220, 0x1, -R3 ;  /* 0x00000001dc037824 */ /* 0x000fe200078e0a03 */
[----:B------:R-:W-:Y:S01]  /*0f80*/  SHF.L.U32 R196, R11, 0x6, RZ ;  /* 0x000000060bc47819 */ /* 0x000fe200000006ff */
[----:B------:R-:W-:Y:S01]  /*0f90*/  IMAD.SHL.U32 R9, R9, 0x40, RZ ;  /* 0x0000004009097824 */ /* 0x000fe200078e00ff */
[----:B------:R-:W-:Y:S01]  /*0fa0*/  LEA.HI R0, R0, R12, RZ, 0x3 ;  /* 0x0000000c00007211 */ /* 0x000fe200078f18ff */
[----:B------:R-:W-:Y:S01]  /*0fb0*/  IMAD.SHL.U32 R10, R10, 0x40, RZ ;  /* 0x000000400a0a7824 */ /* 0x000fe200078e00ff */
[----:B------:R-:W-:-:S02]  /*0fc0*/  LOP3.LUT R198, R198, 0x1c0, RZ, 0xc0, !PT ;  /* 0x000001c0c6c67812 */ /* 0x000fc400078ec0ff */
[----:B------:R-:W-:Y:S02]  /*0fd0*/  LOP3.LUT R197, R197, 0x1c0, RZ, 0xc0, !PT ;  /* 0x000001c0c5c57812 */ /* 0x000fe400078ec0ff */
[----:B------:R-:W-:Y:S02]  /*0fe0*/  LOP3.LUT R196, R196, 0x1c0, RZ, 0xc0, !PT ;  /* 0x000001c0c4c47812 */ /* 0x000fe400078ec0ff */
[----:B------:R-:W-:Y:S02]  /*0ff0*/  SHF.L.U32 R0, R0, 0x6, RZ ;  /* 0x0000000600007819 */ /* 0x000fe400000006ff */
[----:B------:R-:W-:Y:S02]  /*1000*/  SHF.L.U32 R193, R3, 0x1, RZ ;  /* 0x0000000103c17819 */ /* 0x000fe400000006ff */
[----:B------:R-:W-:Y:S02]  /*1010*/  MOV R5, R13 ;  /* 0x0000000d00057202 */ /* 0x000fe40000000f00 */
[----:B------:R-:W-:Y:S01]  /*1020*/  SHF.R.U32.HI R15, RZ, 0x3, R198 ;  /* 0x00000003ff0f7819 */ /* 0x000fe200000116c6 */
[C---:B------:R-:W-:Y:S01]  /*1030*/  VIADD R218, R193.reuse, 0x50 ;  /* 0x00000050c1da7836 */ /* 0x040fe20000000000 */
[--C-:B------:R-:W-:Y:S01]  /*1040*/  LOP3.LUT R8, R198, 0x38, R16.reuse, 0xf8, !PT ;  /* 0x00000038c6087812 */ /* 0x100fe200078ef810 */
[C---:B------:R-:W-:Y:S01]  /*1050*/  VIADD R217, R193.reuse, 0x58 ;  /* 0x00000058c1d97836 */ /* 0x040fe20000000000 */
[----:B------:R-:W-:Y:S01]  /*1060*/  SHF.R.U32.HI R14, RZ, 0x3, R197 ;  /* 0x00000003ff0e7819 */ /* 0x000fe200000116c5 */
[----:B------:R-:W-:Y:S01]  /*1070*/  VIADD R216, R193, 0x60 ;  /* 0x00000060c1d87836 */ /* 0x000fe20000000000 */
[----:B------:R-:W-:Y:S01]  /*1080*/  LOP3.LUT R11, R197, 0x38, R16, 0xf8, !PT ;  /* 0x00000038c50b7812 */ /* 0x000fe200078ef810 */
[C---:B------:R-:W-:Y:S01]  /*1090*/  VIADD R214, R193.reuse, 0x70 ;  /* 0x00000070c1d67836 */ /* 0x040fe20000000000 */
[----:B------:R-:W-:Y:S01]  /*10a0*/  SHF.R.U32.HI R13, RZ, 0x3, R196 ;  /* 0x00000003ff0d7819 */ /* 0x000fe200000116c4 */
[----:B------:R-:W-:Y:S01]  /*10b0*/  VIADD R213, R193, 0x78 ;  /* 0x00000078c1d57836 */ /* 0x000fe20000000000 */
[----:B------:R-:W-:-:S02]  /*10c0*/  LOP3.LUT R12, R196, 0x38, R16, 0xf8, !PT ;  /* 0x00000038c40c7812 */ /* 0x000fc400078ef810 */
[----:B------:R-:W-:Y:S02]  /*10d0*/  LOP3.LUT R203, R0, 0xfffffe00, RZ, 0xc0, !PT ;  /* 0xfffffe0000cb7812 */ /* 0x000fe400078ec0ff */
[----:B------:R-:W-:Y:S02]  /*10e0*/  LOP3.LUT R202, R9, 0xfffffe00, RZ, 0xc0, !PT ;  /* 0xfffffe0009ca7812 */ /* 0x000fe400078ec0ff */
[----:B------:R-:W-:Y:S02]  /*10f0*/  LOP3.LUT R201, R10, 0xfffffe00, RZ, 0xc0, !PT ;  /* 0xfffffe000ac97812 */ /* 0x000fe400078ec0ff */
[----:B------:R-:W-:Y:S02]  /*1100*/  LOP3.LUT R8, R203, R8, R15, 0xf6, !PT ;  /* 0x00000008cb087212 */ /* 0x000fe400078ef60f */
[----:B------:R-:W-:Y:S02]  /*1110*/  LOP3.LUT R11, R202, R11, R14, 0xf6, !PT ;  /* 0x0000000bca0b7212 */ /* 0x000fe400078ef60e */
[----:B------:R-:W-:-:S02]  /*1120*/  LOP3.LUT R12, R201, R12, R13, 0xf6, !PT ;  /* 0x0000000cc90c7212 */ /* 0x000fc400078ef60d */
[----:B------:R-:W-:Y:S02]  /*1130*/  IADD3 R215, R193, 0x68, RZ ;  /* 0x00000068c1d77810 */ /* 0x000fe40007ffe0ff */
[----:B------:R-:W-:Y:S02]  /*1140*/  SHF.R.S32.HI R23, RZ, 0x1f, R22 ;  /* 0x0000001fff177819 */ /* 0x000fe40000011416 */
[----:B------:R-:W-:Y:S02]  /*1150*/  SHF.R.S32.HI R17, RZ, 0x1f, R16 ;  /* 0x0000001fff117819 */ /* 0x000fe40000011410 */
[----:B------:R-:W-:Y:S02]  /*1160*/  LOP3.LUT R200, R205, R200, R204, 0xf6, !PT ;  /* 0x000000c8cdc87212 */ /* 0x000fe400078ef6cc */
[----:B------:R-:W-:Y:S02]  /*1170*/  SHF.R.S32.HI R184, RZ, 0x1f, R2 ;  /* 0x0000001fffb87819 */ /* 0x000fe40000011402 */
[----:B------:R-:W-:-:S02]  /*1180*/  LEA R229, R8, UR40, 0x1 ;  /* 0x0000002808e57c11 */ /* 0x000fc4000f8e08ff */
[----:B------:R-:W-:Y:S02]  /*1190*/  LEA R228, R11, UR40, 0x1 ;  /* 0x000000280be47c11 */ /* 0x000fe4000f8e08ff */
[----:B------:R-:W-:Y:S02]  /*11a0*/  LEA R227, R12, UR40, 0x1 ;  /* 0x000000280ce37c11 */ /* 0x000fe4000f8e08ff */
[----:B------:R-:W-:Y:S02]  /*11b0*/  SHF.R.S32.HI R226, RZ, 0x1f, R218 ;  /* 0x0000001fffe27819 */ /* 0x000fe400000114da */
[----:B------:R-:W-:Y:S02]  /*11c0*/  SHF.R.S32.HI R225, RZ, 0x1f, R217 ;  /* 0x0000001fffe17819 */ /* 0x000fe400000114d9 */
[----:B------:R-:W-:Y:S02]  /*11d0*/  SHF.R.S32.HI R224, RZ, 0x1f, R216 ;  /* 0x0000001fffe07819 */ /* 0x000fe400000114d8 */
[----:B------:R-:W-:-:S02]  /*11e0*/  SHF.R.S32.HI R223, RZ, 0x1f, R215 ;  /* 0x0000001fffdf7819 */ /* 0x000fc400000114d7 */
[----:B------:R-:W-:Y:S02]  /*11f0*/  SHF.R.S32.HI R222, RZ, 0x1f, R214 ;  /* 0x0000001fffde7819 */ /* 0x000fe400000114d6 */
[----:B-1----:R-:W-:-:S07]  /*1200*/  SHF.R.S32.HI R221, RZ, 0x1f, R213 ;  /* 0x0000001fffdd7819 */ /* 0x002fce00000114d5 */
.L_x_9618:
[----:B012---:R-:W0:Y:S02]  /*1210*/  LDC.64 R8, c[0x0][0xc88] ;  /* 0x00032200ff087b82 */ /* 0x007e240000000a00 */
[----:B0-----:R-:W-:-:S05]  /*1220*/  IMAD.WIDE R8, R7, 0x4, R8 ;  /* 0x0000000407087825 */ /* 0x001fca00078e0208 */
[----:B------:R-:W2:Y:S01]  /*1230*/  LDG.E R209, desc[UR42][R8.64] ;  /* 0x0000002a08d17981 */ /* 0x000ea2000c1e1900 */
[----:B------:R-:W-:Y:S05]  /*1240*/  YIELD ;  /* 0x0000000000007946 */ /* 0x000fea0003800000 */
[----:B------:R-:W-:Y:S01]  /*1250*/  ULDC.64 UR4, c[0x0][0xa28] ;  /* 0x00028a0000047ab9 */ /* 0x000fe20000000a00 */
[----:B------:R-:W-:Y:S01]  /*1260*/  ULDC.64 UR8, c[0x0][0xa18] ;  /* 0x0002860000087ab9 */ /* 0x000fe20000000a00 */
[----:B------:R-:W-:Y:S01]  /*1270*/  ISETP.NE.U32.AND P1, PT, RZ, UR4, PT ;  /* 0x00000004ff007c0c */ /* 0x000fe2000bf25070 */
[----:B------:R-:W-:Y:S01]  /*1280*/  ULDC.64 UR6, c[0x0][0xa08] ;  /* 0x0002820000067ab9 */ /* 0x000fe20000000a00 */
[----:B------:R-:W-:Y:S01]  /*1290*/  IMAD.MOV.U32 R15, RZ, RZ, RZ ;  /* 0x000000ffff0f7224 */ /* 0x000fe200078e00ff */
[----:B------:R-:W-:Y:S01]  /*12a0*/  ISETP.NE.U32.AND P0, PT, RZ, UR6, PT ;  /* 0x00000006ff007c0c */ /* 0x000fe2000bf05070 */
[----:B-----5:R-:W-:Y:S01]  /*12b0*/  IMAD.MOV.U32 R31, RZ, RZ, RZ ;  /* 0x000000ffff1f7224 */ /* 0x020fe200078e00ff */
[----:B------:R-:W-:-:S02]  /*12c0*/  ISETP.NE.AND.EX P1, PT, RZ, UR5, PT, P1 ;  /* 0x00000005ff007c0c */ /* 0x000fc4000bf25310 */
[----:B------:R-:W-:Y:S02]  /*12d0*/  ISETP.NE.AND.EX P0, PT, RZ, UR7, PT, P0 ;  /* 0x00000007ff007c0c */ /* 0x000fe4000bf05300 */
[----:B--2---:R-:W-:-:S09]  /*12e0*/  SHF.R.S32.HI R219, RZ, 0x1f, R209 ;  /* 0x0000001fffdb7819 */ /* 0x004fd200000114d1 */
[C---:B------:R-:W-:Y:S02]  /*12f0*/  @P1 LEA R10, P2, R209.reuse, UR4, 0x2 ;  /* 0x00000004d10a1c11 */ /* 0x040fe4000f8410ff */
[C---:B------:R-:W-:Y:S02]  /*1300*/  SHF.L.U32 R210, R209.reuse, 0x2, RZ ;  /* 0x00000002d1d27819 */ /* 0x040fe400000006ff */
[C-C-:B------:R-:W-:Y:S02]  /*1310*/  @P1 LEA.HI.X R11, R209.reuse, UR5, R219.reuse, 0x2, P2 ;  /* 0x00000005d10b1c11 */ /* 0x140fe400090f14db */
[----:B------:R-:W-:Y:S01]  /*1320*/  ISETP.NE.U32.AND P2, PT, RZ, UR8, PT ;  /* 0x00000008ff007c0c */ /* 0x000fe2000bf45070 */
[----:B------:R-:W-:Y:S01]  /*1330*/  ULDC UR4, c[0x0][0x288] ;  /* 0x0000a20000047ab9 */ /* 0x000fe20000000800 */
[----:B------:R-:W-:Y:S01]  /*1340*/  SHF.L.U64.HI R211, R209, 0x2, R219 ;  /* 0x00000002d1d37819 */ /* 0x000fe200000102db */
[----:B------:R0:W5:Y:S01]  /*1350*/  @P1 LDG.E R15, desc[UR42][R10.64] ;  /* 0x0000002a0a0f1981 */ /* 0x000162000c1e1900 */
[----:B------:R-:W-:-:S02]  /*1360*/  ISETP.NE.AND.EX P2, PT, RZ, UR9, PT, P2 ;  /* 0x00000009ff007c0c */ /* 0x000fc4000bf45320 */
[----:B------:R-:W-:Y:S01]  /*1370*/  IADD3 R12, P3, R210, UR6, RZ ;  /* 0x00000006d20c7c10 */ /* 0x000fe2000ff7e0ff */
[----:B------:R-:W-:Y:S01]  /*1380*/  IMAD.U32 R194, RZ, RZ, UR4 ;  /* 0x00000004ffc27e24 */ /* 0x000fe2000f8e00ff */
[----:B------:R-:W-:Y:S02]  /*1390*/  ULDC.64 UR4, c[0x0][0x418] ;  /* 0x0001060000047ab9 */ /* 0x000fe40000000a00 */
[----:B------:R-:W-:-:S05]  /*13a0*/  IADD3.X R13, R211, UR7, RZ, P3, !PT ;  /* 0x00000007d30d7c10 */ /* 0x000fca0009ffe4ff */
[----:B------:R0:W5:Y:S02]  /*13b0*/  @P0 LDG.E R31, desc[UR42][R12.64] ;  /* 0x0000002a0c1f0981 */ /* 0x000164000c1e1900 */
        /* <DEDUP_REMOVED lines=12> */
[----:B0---4-:R-:W-:Y:S06]  /*1480*/  @P2 BRA `(.L_x_9385) ;  /* 0x0000000000242947 */ /* 0x011fec0003800000 */
        /* <DEDUP_REMOVED lines=9> */
.L_x_9385:
[----:B------:R-:W-:Y:S01]  /*1520*/  ULDC.64 UR4, c[0x0][0xa20] ;  /* 0x0002880000047ab9 */ /* 0x000fe20000000a00 */
[C---:B------:R-:W-:Y:S02]  /*1530*/  LOP3.LUT R3, R6.reuse, 0xff000000, RZ, 0xc0, !PT ;  /* 0xff00000006037812 */ /* 0x040fe400078ec0ff */
[----:B------:R-:W-:Y:S02]  /*1540*/  ISETP.NE.U32.AND P1, PT, RZ, UR4, PT ;  /* 0x00000004ff007c0c */ /* 0x000fe4000bf25070 */
[C---:B------:R-:W-:Y:S02]  /*1550*/  LOP3.LUT R0, R6.reuse, 0xff0000, RZ, 0xc0, !PT ;  /* 0x00ff000006007812 */ /* 0x040fe400078ec0ff */
[----:B------:R-:W-:Y:S02]  /*1560*/  ISETP.NE.AND.EX P1, PT, RZ, UR5, PT, P1 ;  /* 0x00000005ff007c0c */ /* 0x000fe4000bf25310 */
[----:B------:R-:W-:Y:S02]  /*1570*/  SHF.R.U32.HI R3, RZ, 0x8, R3 ;  /* 0x00000008ff037819 */ /* 0x000fe40000011603 */
[----:B------:R-:W-:-:S02]  /*1580*/  LOP3.LUT R188, R6, 0xffff, RZ, 0xc0, !PT ;  /* 0x0000ffff06bc7812 */ /* 0x000fc400078ec0ff */
[----:B------:R-:W-:-:S07]  /*1590*/  LEA.HI R208, R0, R3, RZ, 0x10 ;  /* 0x0000000300d07211 */ /* 0x000fce00078f80ff */
[----:B------:R-:W-:Y:S05]  /*15a0*/  @!P1 BRA `(.L_x_9386) ;  /* 0x0000000000109947 */ /* 0x000fea0003800000 */
[----:B------:R-:W-:-:S04]  /*15b0*/  IADD3 R6, P0, R210, UR4, RZ ;  /* 0x00000004d2067c10 */ /* 0x000fc8000ff1e0ff */
[----:B------:R-:W-:-:S05]  /*15c0*/  IADD3.X R7, R211, UR5, RZ, P0, !PT ;  /* 0x00000005d3077c10 */ /* 0x000fca00087fe4ff */
[----:B------:R0:W5:Y:S01]  /*15d0*/  LDG.E R30, desc[UR42][R6.64] ;  /* 0x0000002a061e7981 */ /* 0x000162000c1e1900 */
[----:B------:R-:W-:Y:S05]  /*15e0*/  BRA `(.L_x_9387) ;  /* 0x0000000000107947 */ /* 0x000fea0003800000 */
.L_x_9386:
[----:B------:R-:W-:Y:S05]  /*15f0*/  @!P0 BRA `(.L_x_9387) ;  /* 0x00000000000c8947 */ /* 0x000fea0003800000 */
[----:B------:R-:W2:Y:S04]  /*1600*/  LDG.E R3, desc[UR42][R12.64] ;  /* 0x0000002a0c037981 */ /* 0x000ea8000c1e1900 */
[----:B------:R-:W2:Y:S02]  /*1610*/  LDG.E R30, desc[UR42][R12.64+0x4] ;  /* 0x0000042a0c1e7981 */ /* 0x000ea4000c1e1900 */
[----:B--2---:R-:W-:-:S07]  /*1620*/  IMAD.IADD R30, R30, 0x1, -R3 ;  /* 0x000000011e1e7824 */ /* 0x004fce00078e0a03 */
.L_x_9387:
        /* <DEDUP_REMOVED lines=9> */
[----:B------:R-:W-:Y:S02]  /*16c0*/  ISETP.NE.U32.AND P1, PT, RZ, UR4, PT ;  /* 0x00000004ff007c0c */ /* 0x000fe4000bf25070 */
[----:B-----5:R-:W-:Y:S02]  /*16d0*/  MOV R24, R30 ;  /* 0x0000001e00187202 */ /* 0x020fe40000000f00 */
[----:B------:R-:W-:-:S13]  /*16e0*/  ISETP.NE.AND.EX P1, PT, RZ, UR5, PT, P1 ;  /* 0x00000005ff007c0c */ /* 0x000fda000bf25310 */
[----:B------:R-:W-:-:S04]  /*16f0*/  @P1 IADD3 R8, P2, R210, UR4, RZ ;  /* 0x00000004d2081c10 */ /* 0x000fc8000ff5e0ff */
[----:B------:R-:W-:-:S05]  /*1700*/  @P1 IADD3.X R9, R211, UR5, RZ, P2, !PT ;  /* 0x00000005d3091c10 */ /* 0x000fca00097fe4ff */
[----:B------:R3:W5:Y:S01]  /*1710*/  @P1 LDG.E R24, desc[UR42][R8.64] ;  /* 0x0000002a08181981 */ /* 0x000762000c1e1900 */
[----:B-1----:R-:W-:Y:S01]  /*1720*/  ISETP.NE.AND P1, PT, R4, 0x1, PT ;  /* 0x000000010400780c */ /* 0x002fe20003f25270 */
[----:B------:R-:W-:Y:S01]  /*1730*/  IMAD.SHL.U32 R192, R5, 0x80, RZ ;  /* 0x0000008005c07824 */ /* 0x000fe200078e00ff */
[----:B------:R-:W-:Y:S01]  /*1740*/  IADD3 R10, -R15, R30, RZ ;  /* 0x0000001e0f0a7210 */ /* 0x000fe20007ffe1ff */
[----:B------:R-:W-:Y:S01]  /*1750*/  BSSY B0, `(.L_x_9388) ;  /* 0x0000034000007945 */ /* 0x000fe20003800000 */
[----:B------:R-:W-:Y:S01]  /*1760*/  LOP3.LUT R212, R208, 0xff, RZ, 0xc0, !PT ;  /* 0x000000ffd0d47812 */ /* 0x000fe200078ec0ff */
[----:B------:R-:W-:Y:S01]  /*1770*/  VIADD R4, R192, 0x7f ;  /* 0x0000007fc0047836 */ /* 0x000fe20000000000 */
[----:B------:R-:W-:-:S07]  /*1780*/  SHF.R.U32.HI R208, RZ, 0x10, R208 ;  /* 0x00000010ffd07819 */ /* 0x000fce00000116d0 */
[----:B------:R-:W1:Y:S08]  /*1790*/  @P1 LDC R11, c[0x0][0x44c] ;  /* 0x00011300ff0b1b82 */ /* 0x000e700000000800 */
[----:B0-----:R-:W0:Y:S01]  /*17a0*/  @P1 LDC R7, c[0x0][0x450] ;  /* 0x00011400ff071b82 */ /* 0x001e220000000800 */
[----:B--2---:R-:W-:Y:S02]  /*17b0*/  @P0 IMAD.IADD R25, R3, 0x1, -R0 ;  /* 0x0000000103190824 */ /* 0x004fe400078e0a00 */
[----:B-1----:R-:W-:-:S04]  /*17c0*/  @P1 IMAD.HI.U32 R0, R4, R11, RZ ;  /* 0x0000000b04001227 */ /* 0x002fc800078e00ff */
[----:B------:R-:W-:Y:S01]  /*17d0*/  IMAD.IADD R195, R10, 0x1, R25 ;  /* 0x000000010ac37824 */ /* 0x000fe200078e0219 */
[----:B0-----:R-:W-:-:S03]  /*17e0*/  @P1 SHF.R.U32.HI R4, RZ, R7, R0 ;  /* 0x00000007ff041219 */ /* 0x001fc60000011600 */
[C---:B------:R-:W-:Y:S01]  /*17f0*/  VIADD R0, R195.reuse, 0x7f ;  /* 0x0000007fc3007836 */ /* 0x040fe20000000000 */
[----:B------:R-:W-:-:S04]  /*1800*/  IADD3 R93, R195, 0x80, -R194 ;  /* 0x00000080c35d7810 */ /* 0x000fc80007ffe8c2 */
[----:B------:R-:W-:Y:S01]  /*1810*/  SHF.R.S32.HI R3, RZ, 0x1f, R0 ;  /* 0x0000001fff037819 */ /* 0x000fe20000011400 */
[----:B------:R-:W-:-:S03]  /*1820*/  IMAD.IADD R4, R93, 0x1, R4 ;  /* 0x000000015d047824 */ /* 0x000fc600078e0204 */
[----:B------:R-:W-:Y:S02]  /*1830*/  LEA.HI R3, R3, R0, RZ, 0x7 ;  /* 0x0000000003037211 */ /* 0x000fe400078f38ff */
[----:B------:R-:W-:Y:S02]  /*1840*/  SHF.R.S32.HI R5, RZ, 0x1f, R4 ;  /* 0x0000001fff057819 */ /* 0x000fe40000011404 */
[----:B------:R-:W-:Y:S02]  /*1850*/  SHF.R.S32.HI R94, RZ, 0x7, R3 ;  /* 0x00000007ff5e7819 */ /* 0x000fe40000011403 */
[----:B------:R-:W-:Y:S02]  /*1860*/  LEA.HI R5, R5, R4, RZ, 0x7 ;  /* 0x0000000405057211 */ /* 0x000fe400078f38ff */
[----:B------:R-:W-:Y:S02]  /*1870*/  MOV R3, RZ ;  /* 0x000000ff00037202 */ /* 0x000fe40000000f00 */
[----:B------:R-:W-:-:S04]  /*1880*/  SHF.R.S32.HI R5, RZ, 0x7, R5 ;  /* 0x00000007ff057819 */ /* 0x000fc80000011405 */
[----:B---3--:R-:W-:-:S04]  /*1890*/  VIMNMX R9, R94, R5, PT ;  /* 0x000000055e097248 */ /* 0x008fc80003fe0100 */
[----:B------:R-:W-:-:S13]  /*18a0*/  ISETP.GE.AND P0, PT, R9, 0x1, PT ;  /* 0x000000010900780c */ /* 0x000fda0003f06270 */
        /* <DEDUP_REMOVED lines=30> */
.L_x_9389:
[----:B------:R-:W-:Y:S05]  /*1a90*/  BSYNC B0 ;  /* 0x0000000000007941 */ /* 0x000fea0003800000 */
.L_x_9388:
[----:B------:R-:W-:-:S05]  /*1aa0*/  IMAD R0, R212, R3, RZ ;  /* 0x00000003d4007224 */ /* 0x000fca00078e02ff */
        /* <DEDUP_REMOVED lines=35> */
.L_x_9392:
[----:B------:R-:W-:Y:S05]  /*1ce0*/  BSYNC B6 ;  /* 0x0000000000067941 */ /* 0x000fea0003800000 */
.L_x_9391:
        /* <DEDUP_REMOVED lines=20> */
.L_x_9394:
[----:B------:R-:W-:Y:S05]  /*1e30*/  BSYNC B6 ;  /* 0x0000000000067941 */ /* 0x000fea0003800000 */
.L_x_9393:
        /* <DEDUP_REMOVED lines=10> */
[----:B------:R-:W-:Y:S01]  /*1ee0*/  SHF.R.S32.HI R11, RZ, 0x1f, R187 ;  /* 0x0000001fff0b7819 */ /* 0x000fe200000114bb */
[----:B------:R-:W-:Y:S01]  /*1ef0*/  IMAD.IADD R3, R31, 0x1, R30 ;  /* 0x000000011f037824 */ /* 0x000fe200078e021e */
[C---:B0-----:R-:W-:Y:S01]  /*1f00*/  ISETP.GE.AND P0, PT, R16.reuse, R37, PT ;  /* 0x000000251000720c */ /* 0x041fe20003f06270 */
[----:B------:R-:W0:Y:S01]  /*1f10*/  S2R R36, SR_TID.X ;  /* 0x0000000000247919 */ /* 0x000e220000002100 */
[----:B-----5:R-:W-:Y:S01]  /*1f20*/  SHF.R.S32.HI R13, RZ, 0x1f, R24 ;  /* 0x0000001fff0d7819 */ /* 0x020fe20000011418 */
[-C--:B-1----:R-:W-:Y:S01]  /*1f30*/  IMAD R8, R11, R28.reuse, RZ ;  /* 0x0000001c0b087224 */ /* 0x082fe200078e02ff */
[C---:B------:R-:W-:Y:S01]  /*1f40*/  SHF.L.U32 R33, R187.reuse, 0x6, RZ ;  /* 0x00000006bb217819 */ /* 0x040fe200000006ff */
[----:B------:R-:W-:Y:S01]  /*1f50*/  IMAD.WIDE.U32 R6, R187, R28, R22 ;  /* 0x0000001cbb067225 */ /* 0x000fe200078e0016 */
[----:B---3--:R-:W-:Y:S02]  /*1f60*/  SEL R5, R37, RZ, P0 ;  /* 0x000000ff25057207 */ /* 0x008fe40000000000 */
[----:B------:R-:W-:Y:S01]  /*1f70*/  SHF.R.U32.HI R32, RZ, 0x3, R198 ;  /* 0x00000003ff207819 */ /* 0x000fe200000116c6 */
[----:B------:R-:W-:Y:S01]  /*1f80*/  IMAD R83, R187, R29, R8 ;  /* 0x0000001dbb537224 */ /* 0x000fe200078e0208 */
[----:B------:R-:W-:Y:S01]  /*1f90*/  SHF.R.U32.HI R21, RZ, 0x3, R197 ;  /* 0x00000003ff157819 */ /* 0x000fe200000116c5 */
[----:B------:R-:W-:Y:S01]  /*1fa0*/  IMAD.IADD R5, R16, 0x1, R5 ;  /* 0x0000000110057824 */ /* 0x000fe200078e0205 */
[----:B------:R-:W-:Y:S01]  /*1fb0*/  SHF.R.U32.HI R20, RZ, 0x3, R196 ;  /* 0x00000003ff147819 */ /* 0x000fe200000116c4 */
[-C--:B--2---:R-:W-:Y:S01]  /*1fc0*/  IMAD R4, R11, R34.reuse, RZ ;  /* 0x000000220b047224 */ /* 0x084fe200078e02ff */
[----:B------:R-:W-:Y:S01]  /*1fd0*/  IADD3 R81, R7, R83, RZ ;  /* 0x0000005307517210 */ /* 0x000fe20007ffe0ff */
[----:B------:R-:W-:Y:S01]  /*1fe0*/  IMAD.MOV.U32 R80, RZ, RZ, R6 ;  /* 0x000000ffff507224 */ /* 0x000fe200078e0006 */
[C---:B------:R-:W-:Y:S01]  /*1ff0*/  SHF.L.U64.HI R30, R34.reuse, 0x6, R35 ;  /* 0x00000006221e7819 */ /* 0x040fe20000010223 */
[C---:B------:R-:W-:Y:S01]  /*2000*/  IMAD R7, R187.reuse, R35, R4 ;  /* 0x00000023bb077224 */ /* 0x040fe200078e0204 */
[----:B------:R-:W-:Y:S01]  /*2010*/  SHF.R.S32.HI R4, RZ, 0x1f, R5 ;  /* 0x0000001fff047819 */ /* 0x000fe20000011405 */
[----:B------:R-:W-:Y:S01]  /*2020*/  IMAD.WIDE.U32 R84, R187, R34, R22 ;  /* 0x00000022bb547225 */ /* 0x000fe200078e0016 */
[----:B------:R-:W-:-:S02]  /*2030*/  SHF.L.U64.HI R31, R34, 0x7, R35 ;  /* 0x00000007221f7819 */ /* 0x000fc40000010223 */
[CC--:B------:R-:W-:Y:S01]  /*2040*/  LEA.HI R11, R4.reuse, R5.reuse, RZ, 0x3 ;  /* 0x00000005040b7211 */ /* 0x0c0fe200078f18ff */
[--C-:B------:R-:W-:Y:S01]  /*2050*/  IMAD.WIDE.U32 R86, R187, R34, R16.reuse ;  /* 0x00000022bb567225 */ /* 0x100fe200078e0010 */
[----:B------:R-:W-:Y:S02]  /*2060*/  LEA.HI R6, R4, R5, RZ, 0x6 ;  /* 0x0000000504067211 */ /* 0x000fe400078f30ff */
[----:B------:R-:W-:Y:S01]  /*2070*/  LOP3.LUT R4, R11, 0x38, RZ, 0xc0, !PT ;  /* 0x000000380b047812 */ /* 0x000fe200078ec0ff */
[-C--:B------:R-:W-:Y:S01]  /*2080*/  IMAD.WIDE.U32 R8, R187, R28.reuse, R16 ;  /* 0x0000001cbb087225 */ /* 0x080fe200078e0010 */
[----:B------:R-:W-:Y:S02]  /*2090*/  IADD3 R85, R85, R7, RZ ;  /* 0x0000000755557210 */ /* 0x000fe40007ffe0ff */
[----:B------:R-:W-:Y:S01]  /*20a0*/  LOP3.LUT R10, R196, 0x38, R11, 0xf8, !PT ;  /* 0x00000038c40a7812 */ /* 0x000fe200078ef80b */
[----:B------:R-:W-:Y:S01]  /*20b0*/  IMAD.IADD R87, R7, 0x1, R87 ;  /* 0x0000000107577824 */ /* 0x000fe200078e0257 */
[----:B0-----:R-:W-:Y:S01]  /*20c0*/  SHF.R.U32.HI R36, RZ, 0x7, R36 ;  /* 0x00000007ff247819 */ /* 0x001fe20000011624 */
[----:B------:R-:W-:Y:S01]  /*20d0*/  IMAD.SHL.U32 R6, R6, 0x80, RZ ;  /* 0x0000008006067824 */ /* 0x000fe200078e00ff */
[----:B------:R-:W-:Y:S01]  /*20e0*/  LOP3.LUT R7, R198, 0x38, R11, 0xf8, !PT ;  /* 0x00000038c6077812 */ /* 0x000fe200078ef80b */
[----:B------:R-:W-:Y:S01]  /*20f0*/  IMAD.IADD R83, R83, 0x1, R9 ;  /* 0x0000000153537824 */ /* 0x000fe200078e0209 */
[----:B------:R-:W-:Y:S01]  /*2100*/  ISETP.NE.AND P6, PT, R36, 0x1, PT ;  /* 0x000000012400780c */ /* 0x000fe20003fc5270 */
[----:B------:R-:W-:Y:S01]  /*2110*/  IMAD R12, R13, R28, RZ ;  /* 0x0000001c0d0c7224 */ /* 0x000fe200078e02ff */
[----:B------:R-:W-:Y:S01]  /*2120*/  LOP3.LUT R9, R197, 0x38, R11, 0xf8, !PT ;  /* 0x00000038c5097812 */ /* 0x000fe200078ef80b */
[----:B------:R-:W-:Y:S01]  /*2130*/  IMAD.MOV.U32 R82, RZ, RZ, R8 ;  /* 0x000000ffff527224 */ /* 0x000fe200078e0008 */
[----:B------:R-:W-:Y:S01]  /*2140*/  LOP3.LUT R5, R4, 0x1c0, R33, 0xf8, !PT ;  /* 0x000001c004057812 */ /* 0x000fe200078ef821 */
[-C--:B------:R-:W-:Y:S01]  /*2150*/  IMAD R13, R13, R34.reuse, RZ ;  /* 0x000000220d0d7224 */ /* 0x080fe200078e02ff */
[----:B------:R-:W-:Y:S01]  /*2160*/  LOP3.LUT R8, R6, 0xffffe000, RZ, 0xc0, !PT ;  /* 0xffffe00006087812 */ /* 0x000fe200078ec0ff */
[----:B------:R-:W-:Y:S01]  /*2170*/  IMAD.WIDE.U32 R84, R24, R34, R84 ;  /* 0x0000002218547225 */ /* 0x000fe200078e0054 */
[----:B------:R-:W-:-:S02]  /*2180*/  LOP3.LUT R4, R7, R32, RZ, 0x3c, !PT ;  /* 0x0000002007047212 */ /* 0x000fc400078e3cff */
[----:B------:R-:W-:Y:S01]  /*2190*/  LOP3.LUT R9, R9, R21, RZ, 0x3c, !PT ;  /* 0x0000001509097212 */ /* 0x000fe200078e3cff */
[----:B------:R-:W-:Y:S01]  /*21a0*/  IMAD R13, R24, R35, R13 ;  /* 0x00000023180d7224 */ /* 0x000fe200078e020d */
[----:B------:R-:W-:Y:S01]  /*21b0*/  LOP3.LUT R6, R10, R20, RZ, 0x3c, !PT ;  /* 0x000000140a067212 */ /* 0x000fe200078e3cff */
[----:B------:R-:W-:Y:S05]  /*21c0*/  @!P6 WARPSYNC.ALL ;  /* 0x000000000000e948 */ /* 0x000fea0003800000 */
[----:B------:R-:W-:Y:S01]  /*21d0*/  LOP3.LUT R7, R5, R204, RZ, 0x3c, !PT ;  /* 0x000000cc05077212 */ /* 0x000fe200078e3cff */
[C---:B------:R-:W-:Y:S01]  /*21e0*/  IMAD R15, R24.reuse, R29, R12 ;  /* 0x0000001d180f7224 */ /* 0x040fe200078e020c */
[----:B------:R-:W-:Y:S01]  /*21f0*/  LOP3.LUT R76, R11, 0xfffffff8, RZ, 0xc0, !PT ;  /* 0xfffffff80b4c7812 */ /* 0x000fe200078ec0ff */
[----:B------:R-:W-:Y:S01]  /*2200*/  IMAD.WIDE.U32 R80, R24, R28, R80 ;  /* 0x0000001c18507225 */ /* 0x000fe200078e0050 */
[-C--:B------:R-:W-:Y:S01]  /*2210*/  IADD3 R4, R4, R8.reuse, R203 ;  /* 0x0000000804047210 */ /* 0x080fe20007ffe0cb */
[----:B------:R-:W-:Y:S01]  /*2220*/  ULDC UR4, c[0x0][0x2f4] ;  /* 0x0000bd0000047ab9 */ /* 0x000fe20000000800 */
[----:B------:R-:W-:Y:S01]  /*2230*/  IADD3 R5, R9, R8, R202 ;  /* 0x0000000809057210 */ /* 0x000fe20007ffe0ca */
[----:B------:R-:W-:Y:S01]  /*2240*/  IMAD.WIDE.U32 R82, R24, R28, R82 ;  /* 0x0000001c18527225 */ /* 0x000fe200078e0052 */
[----:B------:R-:W-:-:S02]  /*2250*/  IADD3 R6, R6, R8, R201 ;  /* 0x0000000806067210 */ /* 0x000fc40007ffe0c9 */
[----:B------:R-:W-:Y:S01]  /*2260*/  IADD3 R7, R7, R8, R205 ;  /* 0x0000000807077210 */ /* 0x000fe20007ffe0cd */
[----:B------:R-:W-:Y:S01]  /*2270*/  IMAD.WIDE.U32 R86, R24, R34, R86 ;  /* 0x0000002218567225 */ /* 0x000fe200078e0056 */
[C-C-:B------:R-:W-:Y:S02]  /*2280*/  SHF.L.U64.HI R8, R28.reuse, 0x5, R29.reuse ;  /* 0x000000051c087819 */ /* 0x140fe4000001021d */
[C-C-:B------:R-:W-:Y:S01]  /*2290*/  SHF.L.U64.HI R9, R28.reuse, 0x6, R29.reuse ;  /* 0x000000061c097819 */ /* 0x140fe2000001021d */
[C---:B------:R-:W-:Y:S01]  /*22a0*/  IMAD.SHL.U32 R20, R28.reuse, 0x20, RZ ;  /* 0x000000201c147824 */ /* 0x040fe200078e00ff */
[C---:B------:R-:W-:Y:S01]  /*22b0*/  SHF.L.U64.HI R10, R28.reuse, 0x7, R29 ;  /* 0x000000071c0a7819 */ /* 0x040fe2000001021d */
[----:B------:R-:W-:Y:S01]  /*22c0*/  IMAD.SHL.U32 R21, R28, 0x40, RZ ;  /* 0x000000401c157824 */ /* 0x000fe200078e00ff */
[----:B------:R-:W-:Y:S01]  /*22d0*/  IADD3 R92, R36, 0x8, RZ ;  /* 0x00000008245c7810 */ /* 0x000fe20007ffe0ff */
[C---:B------:R-:W-:Y:S01]  /*22e0*/  IMAD.SHL.U32 R33, R34.reuse, 0x40, RZ ;  /* 0x0000004022217824 */ /* 0x040fe200078e00ff */
[C---:B------:R-:W-:Y:S01]  /*22f0*/  SHF.L.U64.HI R29, R34.reuse, 0x5, R35 ;  /* 0x00000005221d7819 */ /* 0x040fe20000010223 */
[----:B------:R-:W-:Y:S01]  /*2300*/  IMAD.SHL.U32 R36, R37, 0x2, RZ ;  /* 0x0000000225247824 */ /* 0x000fe200078e00ff */
[----:B------:R-:W-:Y:S01]  /*2310*/  SHF.L.U32 R32, R34, 0x5, RZ ;  /* 0x0000000522207819 */ /* 0x000fe200000006ff */
[----:B------:R-:W-:Y:S01]  /*2320*/  IMAD.SHL.U32 R28, R28, 0x80, RZ ;  /* 0x000000801c1c7824 */ /* 0x000fe200078e00ff */
[----:B------:R-:W-:Y:S01]  /*2330*/  ISETP.GE.AND P1, PT, R16, UR4, PT ;  /* 0x0000000410007c0c */ /* 0x000fe2000bf26270 */
[----:B------:R-:W-:Y:S01]  /*2340*/  IMAD.SHL.U32 R34, R34, 0x80, RZ ;  /* 0x0000008022227824 */ /* 0x000fe200078e00ff */
[----:B------:R-:W-:Y:S01]  /*2350*/  ISETP.GE.AND P2, PT, R2, UR4, PT ;  /* 0x0000000402007c0c */ /* 0x000fe2000bf46270 */
[----:B------:R-:W-:Y:S01]  /*2360*/  IMAD R35, R207, 0x20, R187 ;  /* 0x00000020cf237824 */ /* 0x000fe200078e02bb */
[----:B------:R-:W-:Y:S01]  /*2370*/  IADD3 R39, R85, R13, RZ ;  /* 0x0000000d55277210 */ /* 0x000fe20007ffe0ff */
[----:B------:R-:W-:Y:S01]  /*2380*/  IMAD.IADD R37, R81, 0x1, R15 ;  /* 0x0000000151257824 */ /* 0x000fe200078e020f */
[----:B------:R-:W-:Y:S01]  /*2390*/  SHF.R.S32.HI R78, RZ, 0x3, R11 ;  /* 0x00000003ff4e7819 */ /* 0x000fe2000001140b */
[----:B------:R-:W-:Y:S01]  /*23a0*/  IMAD.IADD R38, R15, 0x1, R83 ;  /* 0x000000010f267824 */ /* 0x000fe200078e0253 */
[----:B------:R-:W-:Y:S01]  /*23b0*/  SHF.R.S32.HI R88, RZ, 0x1f, R76 ;  /* 0x0000001fff587819 */ /* 0x000fe2000001144c */
[----:B------:R-:W-:Y:S01]  /*23c0*/  IMAD.IADD R77, R13, 0x1, R87 ;  /* 0x000000010d4d7824 */ /* 0x000fe200078e0257 */
[----:B------:R-:W-:Y:S01]  /*23d0*/  @!P6 BAR.SYNC.DEFER_BLOCKING 0x9, 0x100 ;  /* 0x024400000000eb1d */ /* 0x000fe20000010000 */
[----:B----4-:R-:W-:-:S07]  /*23e0*/  SHF.R.S32.HI R79, RZ, 0x1f, R0 ;  /* 0x0000001fff4f7819 */ /* 0x010fce0000011400 */
.L_x_9492:
[----:B0-----:R-:W0:Y:S01]  /*23f0*/  LDC R98, c[0x0][0x430] ;  /* 0x00010c00ff627b82 */ /* 0x001e220000000800 */
[----:B------:R-:W-:Y:S01]  /*2400*/  VIADD R42, R27, 0xffffffff ;  /* 0xffffffff1b2a7836 */ /* 0x000fe20000000000 */
[----:B------:R-:W-:-:S03]  /*2410*/  MOV R99, RZ ;  /* 0x000000ff00637202 */ /* 0x000fc60000000f00 */
[----:B------:R-:W-:-:S03]  /*2420*/  IMAD R12, R42, 0x80, R35 ;  /* 0x000000802a0c7824 */ /* 0x000fc600078e0223 */
[----:B-1----:R-:W1:Y:S02]  /*2430*/  LDC R102, c[0x0][0x3f4] ;  /* 0x0000fd00ff667b82 */ /* 0x002e640000000800 */
[----:B------:R-:W-:Y:S02]  /*2440*/  ISETP.GE.AND P3, PT, R12, R25, PT ;  /* 0x000000190c00720c */ /* 0x000fe40003f66270 */
[----:B------:R-:W-:Y:S02]  /*2450*/  IADD3 R43, R3, R12, RZ ;  /* 0x0000000c032b7210 */ /* 0x000fe40007ffe0ff */
[----:B------:R-:W-:-:S03]  /*2460*/  ISETP.GT.OR P3, PT, R35, 0x7f, P3 ;  /* 0x0000007f2300780c */ /* 0x000fc60001f64670 */
[----:B------:R-:W-:Y:S01]  /*2470*/  IMAD.MOV.U32 R11, RZ, RZ, R43 ;  /* 0x000000ffff0b7224 */ /* 0x000fe200078e002b */
[----:B0-----:R-:W-:-:S09]  /*2480*/  ISETP.NE.AND P4, PT, R98, 0x1, PT ;  /* 0x000000016200780c */ /* 0x001fd20003f85270 */
        /* <DEDUP_REMOVED lines=16> */
[----:B------:R-:W-:Y:S01]  /*2590*/  IMAD.MOV R11, RZ, RZ, -R11 ;  /* 0x000000ffff0b7224 */ /* 0x000fe200078e0a0b */
[----:B------:R-:W-:Y:S01]  /*25a0*/  ISETP.GT.AND P4, PT, R42, R26, PT ;  /* 0x0000001a2a00720c */ /* 0x000fe20003f84270 */
[----:B------:R-:W-:Y:S01]  /*25b0*/  IMAD R91, R19, 0x4000, R200 ;  /* 0x00004000135b7824 */ /* 0x000fe200078e02c8 */
[----:B------:R-:W-:Y:S05]  /*25c0*/  YIELD ;  /* 0x0000000000007946 */ /* 0x000fea0003800000 */
[----:B------:R-:W-:Y:S01]  /*25d0*/  BSSY B0, `(.L_x_9395) ;  /* 0x000057f000007945 */ /* 0x000fe20003800000 */
[----:B------:R-:W-:Y:S01]  /*25e0*/  IMAD R98, R98, R11, R43 ;  /* 0x0000000b62627224 */ /* 0x000fe200078e022b */
[----:B------:R-:W-:Y:S01]  /*25f0*/  P2R R90, PR, RZ, 0x10 ;  /* 0x00000010ff5a7803 */ /* 0x000fe20000000000 */
[----:B------:R-:W-:Y:S01]  /*2600*/  IMAD R91, R91, 0x2, R18 ;  /* 0x000000025b5b7824 */ /* 0x000fe200078e0212 */
[----:B------:R-:W-:Y:S01]  /*2610*/  MOV R27, R42 ;  /* 0x0000002a001b7202 */ /* 0x000fe20000000f00 */
[----:B0-----:R-:W-:Y:S06]  /*2620*/  @!P3 BRA `(.L_x_9396) ;  /* 0x000000500040b947 */ /* 0x001fec0003800000 */
        /* <DEDUP_REMOVED lines=61> */
.L_x_9399:
[----:B------:R-:W-:Y:S05]  /*2a00*/  BSYNC B1 ;  /* 0x0000000000017941 */ /* 0x000fea0003800000 */
.L_x_9398:
        /* <DEDUP_REMOVED lines=15> */
[----:B------:R-:W-:Y:S02]  /*2b00*/  P2R R117, PR, RZ, 0x8 ;  /* 0x00000008ff757803 */ /* 0x000fe40000000000 */
[----:B------:R-:W-:Y:S02]  /*2b10*/  CS2R R58, SRZ ;  /* 0x00000000003a7805 */ /* 0x000fe4000001ff00 */
[----:B------:R-:W-:Y:S02]  /*2b20*/  PRMT R113, R40, 0x5410, R41 ;  /* 0x0000541028717816 */ /* 0x000fe40000000029 */
[----:B------:R-:W-:Y:S02]  /*2b30*/  CS2R R62, SRZ ;  /* 0x00000000003e7805 */ /* 0x000fe4000001ff00 */
[----:B------:R-:W-:-:S02]  /*2b40*/  PRMT R120, R42, 0x7610, R120 ;  /* 0x000076102a787816 */ /* 0x000fc40000000078 */
[----:B------:R-:W-:Y:S01]  /*2b50*/  PRMT R119, R119, 0x5410, R43 ;  /* 0x0000541077777816 */ /* 0x000fe2000000002b */
        /* <DEDUP_REMOVED lines=21> */
.L_x_9401:
[----:B------:R-:W-:Y:S05]  /*2cb0*/  BSYNC B1 ;  /* 0x0000000000017941 */ /* 0x000fea0003800000 */
.L_x_9400:
        /* <DEDUP_REMOVED lines=44> */
.L_x_9403:
[----:B------:R-:W-:Y:S05]  /*2f80*/  BSYNC B1 ;  /* 0x0000000000017941 */ /* 0x000fea0003800000 */
.L_x_9402:
[----:B0-----:R-:W-:Y:S01]  /*2f90*/  VIADD R72, R187, 0x60 ;  /* 0x00000060bb487836 */ /* 0x001fe20000000000 */
[----:B------:R-:W-:Y:S04]  /*2fa0*/  BSSY B1, `(.L_x_9404) ;  /* 0x000001f000017945 */ /* 0x000fe80003800000 */
[----:B------:R-:W-:-:S13]  /*2fb0*/  ISETP.GE.AND P4, PT, R72, R95, PT ;  /* 0x0000005f4800720c */ /* 0x000fda0003f86270 */
[----:B------:R-:W-:Y:S05]  /*2fc0*/  @P4 BRA `(.L_x_9405) ;  /* 0x0000000000704947 */ /* 0x000fea0003800000 */
[----:B------:R-:W0:Y:S01]  /*2fd0*/  LDC.64 R40, c[0x0][0x3f8] ;  /* 0x0000fe00ff287b82 */ /* 0x000e220000000a00 */
[----:B------:R-:W-:Y:S01]  /*2fe0*/  IMAD.MOV.U32 R15, RZ, RZ, R89 ;  /* 0x000000ffff0f7224 */ /* 0x000fe200078e0059 */
[----:B------:R-:W-:Y:S01]  /*2ff0*/  ULDC.64 UR4, c[0x0][0x3e8] ;  /* 0x0000fa0000047ab9 */ /* 0x000fe20000000a00 */
[----:B------:R-:W-:Y:S01]  /*3000*/  IMAD.MOV.U32 R13, RZ, RZ, R11 ;  /* 0x000000ffff0d7224 */ /* 0x000fe200078e000b */
[----:B------:R-:W-:Y:S02]  /*3010*/  CS2R R44, SRZ ;  /* 0x00000000002c7805 */ /* 0x000fe4000001ff00 */
[----:B------:R-:W-:Y:S01]  /*3020*/  CS2R R46, SRZ ;  /* 0x00000000002e7805 */ /* 0x000fe2000001ff00 */
        /* <DEDUP_REMOVED lines=22> */
.L_x_9405:
[----:B------:R-:W-:Y:S05]  /*3190*/  BSYNC B1 ;  /* 0x0000000000017941 */ /* 0x000fea0003800000 */
.L_x_9404:
        /* <DEDUP_REMOVED lines=30> */
.L_x_9406:
[----:B------:R-:W-:Y:S01]  /*3380*/  LEA R89, R19, R18, 0x3 ;  /* 0x0000001213597211 */ /* 0x000fe200078e18ff */
[----:B------:R-:W-:Y:S01]  /*3390*/  BSSY B1, `(.L_x_9407) ;  /* 0x0000004000017945 */ /* 0x000fe20003800000 */
[----:B------:R-:W-:-:S04]  /*33a0*/  SHF.L.U32 R100, R190, 0x1f, RZ ;  /* 0x0000001fbe647819 */ /* 0x000fc800000006ff */
[----:B------:R-:W0:Y:S02]  /*33b0*/  SYNCS.PHASECHK.TRANS64.TRYWAIT P6, [R89+URZ+0x28890], R100 ;  /* 0x02889064590075a7 */ /* 0x000e2400080c017f */
[----:B0-----:R-:W-:Y:S05]  /*33c0*/  @!P6 BRA `(.L_x_9408) ;  /* 0x000001e80018e947 */ /* 0x001fea0003800000 */
.L_x_9743:
[----:B------:R-:W-:Y:S05]  /*33d0*/  BSYNC B1 ;  /* 0x0000000000017941 */ /* 0x000fea0003800000 */
.L_x_9407:
[----:B------:R-:W-:-:S03]  /*33e0*/  UMOV UR4, 0xffffffff ;  /* 0xffffffff00047882 */ /* 0x000fc60000000000 */
[----:B------:R-:W-:Y:S05]  /*33f0*/  BRA.DIV UR4, `(.L_x_9409) ;  /* 0x000001ea04207947 */ /* 0x000fea000b800000 */
[----:B------:R1:W2:Y:S04]  /*3400*/  SHFL.IDX PT, R75, R101, RZ, 0x181f ;  /* 0x00181fff654b7589 */ /* 0x0002a800000e0000 */
[----:B------:R1:W3:Y:S02]  /*3410*/  SHFL.IDX PT, R103, R106, RZ, 0x181f ;  /* 0x00181fff6a677589 */ /* 0x0002e400000e0000 */
.L_x_9747:
        /* <DEDUP_REMOVED lines=25> */
[----:B------:R-:W-:Y:S01]  /*35b0*/  FMUL.FTZ R71, R15, R71 ;  /* 0x000000470f477220 */ /* 0x000fe20000410000 */
[----:B------:R-:W-:Y:S01]  /*35c0*/  FMUL.FTZ R122, R13, R122 ;  /* 0x0000007a0d7a7220 */ /* 0x000fe20000410000 */
[----:B------:R-:W-:Y:S01]  /*35d0*/  FFMA.FTZ R126, R15, R69, -R126 ;  /* 0x000000450f7e7223 */ /* 0x000fe2000001087e */
[-C--:B------:R-:W-:Y:S02]  /*35e0*/  FFMA.FTZ R124, R13, R70.reuse, -R124 ;  /* 0x000000460d7c7223 */ /* 0x080fe4000001087c */
[----:B------:R-:W-:Y:S01]  /*35f0*/  FFMA.FTZ R121, R11, R70, R122 ;  /* 0x000000460b797223 */ /* 0x000fe2000001007a */
[----:B------:R-:W-:-:S02]  /*3600*/  HADD2.F32 R15, -RZ, R120.H1_H1 ;  /* 0x30000078ff0f7230 */ /* 0x000fc40000004100 */
[----:B------:R-:W-:Y:S01]  /*3610*/  FFMA.FTZ R125, R68, R69, R71 ;  /* 0x00000045447d7223 */ /* 0x000fe20000010047 */
[----:B------:R-:W-:Y:S02]  /*3620*/  HADD2.F32 R120, -RZ, R120.H0_H0 ;  /* 0x20000078ff787230 */ /* 0x000fe40000004100 */
[----:B------:R-:W-:Y:S02]  /*3630*/  HADD2.F32 R11, -RZ, R12.H1_H1 ;  /* 0x3000000cff0b7230 */ /* 0x000fe40000004100 */
[----:B------:R-:W-:Y:S02]  /*3640*/  HADD2.F32 R13, -RZ, R14.H1_H1 ;  /* 0x3000000eff0d7230 */ /* 0x000fe40000004100 */
[----:B------:R-:W-:Y:S02]  /*3650*/  HADD2.F32 R69, -RZ, R119.H1_H1 ;  /* 0x30000077ff457230 */ /* 0x000fe40000004100 */
[----:B------:R-:W-:Y:S01]  /*3660*/  FMUL.FTZ R71, R11, R120 ;  /* 0x000000780b477220 */ /* 0x000fe20000410000 */
[----:B------:R-:W-:-:S02]  /*3670*/  HADD2.F32 R12, -RZ, R12.H0_H0 ;  /* 0x2000000cff0c7230 */ /* 0x000fc40000004100 */
[----:B------:R-:W-:Y:S02]  /*3680*/  HADD2.F32 R14, -RZ, R14.H0_H0 ;  /* 0x2000000eff0e7230 */ /* 0x000fe40000004100 */
[----:B------:R-:W-:Y:S01]  /*3690*/  FMUL.FTZ R123, R13, R69 ;  /* 0x000000450d7b7220 */ /* 0x000fe20000410000 */
[----:B------:R-:W-:Y:S02]  /*36a0*/  HADD2.F32 R68, -RZ, R116.H0_H0 ;  /* 0x20000074ff447230 */ /* 0x000fe40000004100 */
[C---:B------:R-:W-:Y:S01]  /*36b0*/  FMUL.FTZ R120, R12.reuse, R120 ;  /* 0x000000780c787220 */ /* 0x040fe20000410000 */
[----:B------:R-:W-:Y:S01]  /*36c0*/  FFMA.FTZ R71, R12, R15, -R71 ;  /* 0x0000000f0c477223 */ /* 0x000fe20000010847 */
        /* <DEDUP_REMOVED lines=8> */
.L_x_9415:
[----:B------:R-:W-:Y:S05]  /*3750*/  BSYNC B3 ;  /* 0x0000000000037941 */ /* 0x000fea0003800000 */
.L_x_9414:
[----:B0-----:R4:W-:Y:S02]  /*3760*/  ST.E.128 desc[UR42][R72.64], R12 ;  /* 0x0000000c48007985 */ /* 0x0019e4000c101d2a */
.L_x_9413:
[----:B------:R-:W-:Y:S05]  /*3770*/  BSYNC B2 ;  /* 0x0000000000027941 */ /* 0x000fea0003800000 */
.L_x_9412:
        /* <DEDUP_REMOVED lines=47> */
.L_x_9417:
[----:B------:R-:W-:Y:S05]  /*3a70*/  BSYNC B2 ;  /* 0x0000000000027941 */ /* 0x000fea0003800000 */
.L_x_9416:
[----:B0-----:R0:W-:Y:S02]  /*3a80*/  ST.E.128 desc[UR42][R68.64], R12 ;  /* 0x0000000c44007985 */ /* 0x0011e4000c101d2a */
.L_x_9411:
[----:B------:R-:W-:Y:S05]  /*3a90*/  BSYNC B1 ;  /* 0x0000000000017941 */ /* 0x000fea0003800000 */
.L_x_9410:
[----:B------:R-:W-:-:S03]  /*3aa0*/  UMOV UR4, 0xffffffff ;  /* 0xffffffff00047882 */ /* 0x000fc60000000000 */
[----:B------:R-:W-:Y:S05]  /*3ab0*/  BRA.DIV UR4, `(.L_x_9418) ;  /* 0x000001e204bc7947 */ /* 0x000fea000b800000 */
[----:B------:R1:W1:Y:S04]  /*3ac0*/  SHFL.IDX PT, R67, R101, 0x1, 0x181f ;  /* 0x00381f0065437f89 */ /* 0x00026800000e0000 */
[----:B0-----:R0:W0:Y:S02]  /*3ad0*/  SHFL.IDX PT, R69, R106, 0x1, 0x181f ;  /* 0x00381f006a457f89 */ /* 0x00102400000e0000 */
.L_x_9751:
        /* <DEDUP_REMOVED lines=51> */
.L_x_9424:
[----:B------:R-:W-:Y:S05]  /*3e10*/  BSYNC B3 ;  /* 0x0000000000037941 */ /* 0x000fea0003800000 */
.L_x_9423:
[----:B--2---:R0:W-:Y:S02]  /*3e20*/  ST.E.128 desc[UR42][R64.64], R12 ;  /* 0x0000000c40007985 */ /* 0x0041e4000c101d2a */
.L_x_9422:
[----:B------:R-:W-:Y:S05]  /*3e30*/  BSYNC B2 ;  /* 0x0000000000027941 */ /* 0x000fea0003800000 */
.L_x_9421:
        /* <DEDUP_REMOVED lines=47> */
.L_x_9426:
[----:B------:R-:W-:Y:S05]  /*4130*/  BSYNC B2 ;  /* 0x0000000000027941 */ /* 0x000fea0003800000 */
.L_x_9425:
[----:B----4-:R0:W-:Y:S02]  /*4140*/  ST.E.128 desc[UR42][R60.64], R12 ;  /* 0x0000000c3c007985 */ /* 0x0101e4000c101d2a */
.L_x_9420:
[----:B------:R-:W-:Y:S05]  /*4150*/  BSYNC B1 ;  /* 0x0000000000017941 */ /* 0x000fea0003800000 */
.L_x_9419:
[----:B------:R-:W-:-:S03]  /*4160*/  UMOV UR4, 0xffffffff ;  /* 0xffffffff00047882 */ /* 0x000fc60000000000 */
[----:B------:R-:W-:Y:S05]  /*4170*/  BRA.DIV UR4, `(.L_x_9427) ;  /* 0x000001de04587947 */ /* 0x000fea000b800000 */
[----:B------:R1:W1:Y:S04]  /*4180*/  SHFL.IDX PT, R59, R101, 0x2, 0x181f ;  /* 0x00581f00653b7f89 */ /* 0x00026800000e0000 */
[----:B0-----:R0:W0:Y:S02]  /*4190*/  SHFL.IDX PT, R61, R106, 0x2, 0x181f ;  /* 0x00581f006a3d7f89 */ /* 0x00102400000e0000 */
.L_x_9755:
        /* <DEDUP_REMOVED lines=27> */
[-C--:B------:R-:W-:Y:S01]  /*4350*/  FFMA.FTZ R55, R11, R54.reuse, R58 ;  /* 0x000000360b377223 */ /* 0x080fe2000001003a */
[----:B------:R-:W-:Y:S01]  /*4360*/  FFMA.FTZ R60, R13, R54, -R60 ;  /* 0x000000360d3c7223 */ /* 0x000fe2000001083c */
[----:B------:R-:W-:Y:S01]  /*4370*/  FFMA.FTZ R62, R15, R53, -R62 ;  /* 0x000000350f3e7223 */ /* 0x000fe2000001083e */
[----:B------:R-:W-:-:S02]  /*4380*/  HADD2.F32 R11, -RZ, R12.H1_H1 ;  /* 0x3000000cff0b7230 */ /* 0x000fc40000004100 */
[----:B------:R-:W-:Y:S01]  /*4390*/  FFMA.FTZ R63, R52, R53, R63 ;  /* 0x00000035343f7223 */ /* 0x000fe2000001003f */
[----:B------:R-:W-:Y:S02]  /*43a0*/  HADD2.F32 R15, -RZ, R118.H1_H1 ;  /* 0x30000076ff0f7230 */ /* 0x000fe40000004100 */
[----:B------:R-:W-:Y:S02]  /*43b0*/  HADD2.F32 R12, -RZ, R12.H0_H0 ;  /* 0x2000000cff0c7230 */ /* 0x000fe40000004100 */
[--C-:B------:R-:W-:Y:S02]  /*43c0*/  HADD2.F32 R13, -RZ, R14.reuse.H1_H1 ;  /* 0x3000000eff0d7230 */ /* 0x100fe40000004100 */
[-C--:B------:R-:W-:Y:S01]  /*43d0*/  FMUL.FTZ R53, R11, R15.reuse ;  /* 0x0000000f0b357220 */ /* 0x080fe20000410000 */
[----:B------:R-:W-:Y:S02]  /*43e0*/  HADD2.F32 R14, -RZ, R14.H0_H0 ;  /* 0x2000000eff0e7230 */ /* 0x000fe40000004100 */
[----:B------:R-:W-:Y:S01]  /*43f0*/  FMUL.FTZ R52, R12, R15 ;  /* 0x0000000f0c347220 */ /* 0x000fe20000410000 */
[----:B------:R-:W-:-:S02]  /*4400*/  HADD2.F32 R118, -RZ, R118.H0_H0 ;  /* 0x20000076ff767230 */ /* 0x000fc40000004100 */
        /* <DEDUP_REMOVED lines=12> */
.L_x_9433:
[----:B------:R-:W-:Y:S05]  /*44d0*/  BSYNC B3 ;  /* 0x0000000000037941 */ /* 0x000fea0003800000 */
.L_x_9432:
[----:B--2---:R0:W-:Y:S02]  /*44e0*/  ST.E.128 desc[UR42][R56.64], R12 ;  /* 0x0000000c38007985 */ /* 0x0041e4000c101d2a */
.L_x_9431:
[----:B------:R-:W-:Y:S05]  /*44f0*/  BSYNC B2 ;  /* 0x0000000000027941 */ /* 0x000fea0003800000 */
.L_x_9430:
        /* <DEDUP_REMOVED lines=47> */
.L_x_9435:
[----:B------:R-:W-:Y:S05]  /*47f0*/  BSYNC B2 ;  /* 0x0000000000027941 */ /* 0x000fea0003800000 */
.L_x_9434:
[----:B----4-:R0:W-:Y:S02]  /*4800*/  ST.E.128 desc[UR42][R52.64], R12 ;  /* 0x0000000c34007985 */ /* 0x0101e4000c101d2a */
.L_x_9429:
[----:B------:R-:W-:Y:S05]  /*4810*/  BSYNC B1 ;  /* 0x0000000000017941 */ /* 0x000fea0003800000 */
.L_x_9428:
[----:B------:R-:W-:-:S03]  /*4820*/  UMOV UR4, 0xffffffff ;  /* 0xffffffff00047882 */ /* 0x000fc60000000000 */
[----:B------:R-:W-:Y:S05]  /*4830*/  BRA.DIV UR4, `(.L_x_9436) ;  /* 0x000001d604f47947 */ /* 0x000fea000b800000 */
[----:B-1----:R-:W1:Y:S04]  /*4840*/  SHFL.IDX PT, R101, R101, 0x3, 0x181f ;  /* 0x00781f0065657f89 */ /* 0x002e6800000e0000 */
[----:B------:R0:W0:Y:S02]  /*4850*/  SHFL.IDX PT, R51, R106, 0x3, 0x181f ;  /* 0x00781f006a337f89 */ /* 0x00002400000e0000 */
.L_x_9759:
        /* <DEDUP_REMOVED lines=49> */
.L_x_9441:
[----:B------:R-:W-:Y:S05]  /*4b70*/  BSYNC B2 ;  /* 0x0000000000027941 */ /* 0x000fea0003800000 */
.L_x_9440:
[----:B----4-:R0:W-:Y:S02]  /*4b80*/  ST.E.128 desc[UR42][R48.64], R12 ;  /* 0x0000000c30007985 */ /* 0x0101e4000c101d2a */
.L_x_9439:
[----:B------:R-:W-:Y:S05]  /*4b90*/  BSYNC B1 ;  /* 0x0000000000017941 */ /* 0x000fea0003800000 */
.L_x_9438:
        /* <DEDUP_REMOVED lines=47> */
.L_x_9443:
[----:B------:R-:W-:Y:S05]  /*4e90*/  BSYNC B1 ;  /* 0x0000000000017941 */ /* 0x000fea0003800000 */
.L_x_9442:
[----:B----4-:R0:W-:Y:S01]  /*4ea0*/  ST.E.128 desc[UR42][R44.64], R12 ;  /* 0x0000000c2c007985 */ /* 0x0101e2000c101d2a */
[----:B------:R-:W-:Y:S05]  /*4eb0*/  BRA `(.L_x_9437) ;  /* 0x0000002c00c07947 */ /* 0x000fea0003800000 */
.L_x_9397:
[C---:B------:R-:W-:Y:S01]  /*4ec0*/  VIADD R40, R187.reuse, 0x20 ;  /* 0x00000020bb287836 */ /* 0x040fe20000000000 */
[----:B------:R-:W-:Y:S01]  /*4ed0*/  CS2R R46, SRZ ;  /* 0x00000000002e7805 */ /* 0x000fe2000001ff00 */
[----:B------:R-:W-:-:S03]  /*4ee0*/  VIADD R44, R187, 0x40 ;  /* 0x00000040bb2c7836 */ /* 0x000fc60000000000 */
        /* <DEDUP_REMOVED lines=20> */
[----:B------:R-:W-:-:S03]  /*5030*/  @!P5 IADD3.X R45, R89, R38, RZ, P6, !PT ;  /* 0x00000026592dd210 */ /* 0x000fc600037fe4ff */
        /* <DEDUP_REMOVED lines=62> */
.L_x_9445:
[----:B------:R-:W-:Y:S05]  /*5420*/  BSYNC B1 ;  /* 0x0000000000017941 */ /* 0x000fea0003800000 */
.L_x_9444:
        /* <DEDUP_REMOVED lines=58> */
.L_x_9446:
[----:B------:R-:W-:Y:S01]  /*57d0*/  IMAD R89, R19, 0x8, R18 ;  /* 0x0000000813597824 */ /* 0x000fe200078e0212 */
[----:B------:R-:W-:Y:S01]  /*57e0*/  SHF.L.U32 R100, R190, 0x1f, RZ ;  /* 0x0000001fbe647819 */ /* 0x000fe200000006ff */
[----:B------:R-:W0:Y:S01]  /*57f0*/  LDC R107, c[0x0][0x2f4] ;  /* 0x0000bd00ff6b7b82 */ /* 0x000e220000000800 */
[----:B------:R-:W-:Y:S02]  /*5800*/  BSSY B1, `(.L_x_9447) ;  /* 0x0000003000017945 */ /* 0x000fe40003800000 */
[----:B------:R-:W1:Y:S02]  /*5810*/  SYNCS.PHASECHK.TRANS64.TRYWAIT P4, [R89+URZ+0x28890], R100 ;  /* 0x02889064590075a7 */ /* 0x000e64000808017f */
[----:B-1----:R-:W-:Y:S05]  /*5820*/  @!P4 BRA `(.L_x_9448) ;  /* 0x000001c80044c947 */ /* 0x002fea0003800000 */
.L_x_9760:
[----:B------:R-:W-:Y:S05]  /*5830*/  BSYNC B1 ;  /* 0x0000000000017941 */ /* 0x000fea0003800000 */
.L_x_9447:
[----:B------:R-:W-:Y:S01]  /*5840*/  UMOV UR4, 0xffffffff ;  /* 0xffffffff00047882 */ /* 0x000fe20000000000 */
[----:B0-----:R-:W-:Y:S02]  /*5850*/  IMAD.IADD R109, R107, 0x1, -R36 ;  /* 0x000000016b6d7824 */ /* 0x001fe400078e0a24 */
[----:B------:R-:W-:Y:S05]  /*5860*/  BRA.DIV UR4, `(.L_x_9449) ;  /* 0x000001ca04487947 */ /* 0x000fea000b800000 */
[----:B------:R0:W2:Y:S04]  /*5870*/  SHFL.IDX PT, R105, R101, RZ, 0x181f ;  /* 0x00181fff65697589 */ /* 0x0000a800000e0000 */
[----:B------:R0:W3:Y:S02]  /*5880*/  SHFL.IDX PT, R104, R106, RZ, 0x181f ;  /* 0x00181fff6a687589 */ /* 0x0000e400000e0000 */
.L_x_9764:
[----:B------:R-:W-:Y:S01]  /*5890*/  ISETP.GE.OR P4, PT, R187, R95, P1 ;  /* 0x0000005fbb00720c */ /* 0x000fe20000f86670 */
[----:B------:R-:W-:-:S12]  /*58a0*/  BSSY B1, `(.L_x_9450) ;  /* 0x0000074000017945 */ /* 0x000fd80003800000 */
[----:B------:R-:W-:Y:S05]  /*58b0*/  @P4 BRA `(.L_x_9451) ;  /* 0x0000000400c84947 */ /* 0x000fea0003800000 */
[----:B------:R-:W-:Y:S01]  /*58c0*/  SEL R11, R36, R109, !P0 ;  /* 0x0000006d240b7207 */ /* 0x000fe20004000000 */
[----:B------:R-:W-:Y:S01]  /*58d0*/  BSSY B2, `(.L_x_9452) ;  /* 0x000006c000027945 */ /* 0x000fe20003800000 */
[----:B------:R-:W-:Y:S02]  /*58e0*/  SHF.L.U32 R15, R187, 0x6, RZ ;  /* 0x00000006bb0f7819 */ /* 0x000fe400000006ff */
        /* <DEDUP_REMOVED lines=8> */
[----:B------:R-:W-:-:S03]  /*5970*/  LOP3.LUT R12, R11, 0x38, RZ, 0xc0, !PT ;  /* 0x000000380b0c7812 */ /* 0x000fc600078ec0ff */
[----:B------:R-:W-:Y:S01]  /*5980*/  IMAD.SHL.U32 R14, R13, 0x400, RZ ;  /* 0x000004000d0e7824 */ /* 0x000fe200078e00ff */
[----:B------:R-:W-:-:S04]  /*5990*/  LOP3.LUT R13, R12, 0x1c0, R15, 0xf8, !PT ;  /* 0x000001c00c0d7812 */ /* 0x000fc800078ef80f */
[----:B------:R-:W-:Y:S02]  /*59a0*/  LOP3.LUT R14, R14, 0x7fffe000, RZ, 0xc0, !PT ;  /* 0x7fffe0000e0e7812 */ /* 0x000fe400078ec0ff */
[----:B------:R-:W-:-:S04]  /*59b0*/  LOP3.LUT R13, R13, R204, RZ, 0x3c, !PT ;  /* 0x000000cc0d0d7212 */ /* 0x000fc800078e3cff */
[----:B------:R-:W-:Y:S01]  /*59c0*/  IADD3 R14, R13, R14, R205 ;  /* 0x0000000e0d0e7210 */ /* 0x000fe20007ffe0cd */
[----:B------:R-:W-:-:S04]  /*59d0*/  IMAD R13, R19, 0x4000, R7 ;  /* 0x00004000130d7824 */ /* 0x000fc800078e0207 */
[----:B------:R-:W-:Y:S01]  /*59e0*/  IMAD R15, R19, 0x4000, R14 ;  /* 0x00004000130f7824 */ /* 0x000fe200078e020e */
[----:B------:R-:W-:-:S03]  /*59f0*/  LEA R13, R13, R18, 0x1 ;  /* 0x000000120d0d7211 */ /* 0x000fc600078e08ff */
[----:B------:R-:W-:-:S03]  /*5a00*/  IMAD R72, R15, 0x2, R18 ;  /* 0x000000020f487824 */ /* 0x000fc600078e0212 */
[----:B------:R-:W2:Y:S04]  /*5a10*/  LDS.128 R12, [R13+0x18400] ;  /* 0x018400000d0c7984 */ /* 0x000ea80000000c00 */
[----:B------:R-:W3:Y:S01]  /*5a20*/  LDS.128 R72, [R72+0x18400] ;  /* 0x0184000048487984 */ /* 0x000ee20000000c00 */
[----:B------:R-:W-:Y:S05]  /*5a30*/  @P3 BRA `(.L_x_9453) ;  /* 0x0000000400543947 */ /* 0x000fea0003800000 */
[--C-:B------:R-:W-:Y:S01]  /*5a40*/  SHF.R.U64 R123, R40, 0x10, R41.reuse ;  /* 0x00000010287b7819 */ /* 0x100fe20000001229 */
[----:B------:R-:W-:Y:S01]  /*5a50*/  HADD2.F32 R127, -RZ, R124.H0_H0 ;  /* 0x2000007cff7f7230 */ /* 0x000fe20000004100 */
[----:B------:R-:W-:Y:S02]  /*5a60*/  SHF.R.U32.HI R126, RZ, 0x10, R41 ;  /* 0x00000010ff7e7819 */ /* 0x000fe40000011629 */
[----:B------:R-:W-:Y:S01]  /*5a70*/  SHF.R.U32.HI R128, RZ, 0x10, R45 ;  /* 0x00000010ff807819 */ /* 0x000fe2000001162d */
[----:B------:R-:W-:Y:S01]  /*5a80*/  HADD2.F32 R123, -RZ, R123.H0_H0 ;  /* 0x2000007bff7b7230 */ /* 0x000fe20000004100 */
[--C-:B------:R-:W-:Y:S01]  /*5a90*/  SHF.R.U64 R41, R46, 0x10, R47.reuse ;  /* 0x000000102e297819 */ /* 0x100fe2000000122f */
[----:B---3--:R-:W-:Y:S01]  /*5aa0*/  HADD2.F32 R46, -RZ, R73.H0_H0 ;  /* 0x20000049ff2e7230 */ /* 0x008fe20000004100 */
[----:B------:R-:W-:Y:S01]  /*5ab0*/  SHF.R.U32.HI R129, RZ, 0x10, R47 ;  /* 0x00000010ff817819 */ /* 0x000fe2000001162f */
[--C-:B------:R-:W-:Y:S01]  /*5ac0*/  HADD2.F32 R47, -RZ, R125.reuse.H0_H0 ;  /* 0x2000007dff2f7230 */ /* 0x100fe20000004100 */
[----:B------:R-:W-:Y:S01]  /*5ad0*/  SHF.R.U64 R40, R42, 0x10, R43 ;  /* 0x000000102a287819 */ /* 0x000fe2000000122b */
[----:B--2---:R-:W-:Y:S01]  /*5ae0*/  IMAD.MOV.U32 R42, RZ, RZ, R12 ;  /* 0x000000ffff2a7224 */ /* 0x004fe200078e000c */
[----:B------:R-:W-:Y:S01]  /*5af0*/  SHF.R.U64 R44, R44, 0x10, R45 ;  /* 0x000000102c2c7819 */ /* 0x000fe2000000122d */
[----:B------:R-:W-:Y:S01]  /*5b00*/  HADD2.F32 R125, -RZ, R125.H1_H1 ;  /* 0x3000007dff7d7230 */ /* 0x000fe20000004100 */
[----:B------:R-:W-:Y:S01]  /*5b10*/  SHF.R.U32.HI R43, RZ, 0x10, R43 ;  /* 0x00000010ff2b7819 */ /* 0x000fe2000001162b */
[----:B------:R-:W-:-:S02]  /*5b20*/  HADD2.F32 R12, -RZ, R13.H0_H0 ;  /* 0x2000000dff0c7230 */ /* 0x000fc40000004100 */
[----:B------:R-:W-:Y:S02]  /*5b30*/  IMAD.MOV.U32 R45, RZ, RZ, R15 ;  /* 0x000000ffff2d7224 */ /* 0x000fe400078e000f */
[----:B------:R-:W-:Y:S02]  /*5b40*/  HADD2.F32 R73, -RZ, R73.H1_H1 ;  /* 0x30000049ff497230 */ /* 0x000fe40000004100 */
[----:B------:R-:W-:Y:S02]  /*5b50*/  HADD2.F32 R128, -RZ, R128.H0_H0 ;  /* 0x20000080ff807230 */ /* 0x000fe40000004100 */
[----:B------:R-:W-:Y:S02]  /*5b60*/  HADD2.F32 R15, -RZ, R13.H1_H1 ;  /* 0x3000000dff0f7230 */ /* 0x000fe40000004100 */
[-C--:B------:R-:W-:Y:S01]  /*5b70*/  FMUL.FTZ R13, R46, R125.reuse ;  /* 0x0000007d2e0d7220 */ /* 0x080fe20000410000 */
[----:B------:R-:W-:Y:S01]  /*5b80*/  FMUL.FTZ R125, R12, R125 ;  /* 0x0000007d0c7d7220 */ /* 0x000fe20000410000 */
[----:B------:R-:W-:-:S02]  /*5b90*/  HADD2.F32 R126, -RZ, R126.H0_H0 ;  /* 0x2000007eff7e7230 */ /* 0x000fc40000004100 */
[-C--:B------:R-:W-:Y:S01]  /*5ba0*/  FMUL.FTZ R130, R73, R128.reuse ;  /* 0x0000008049827220 */ /* 0x080fe20000410000 */
[----:B------:R-:W-:Y:S01]  /*5bb0*/  FMUL.FTZ R128, R15, R128 ;  /* 0x000000800f807220 */ /* 0x000fe20000410000 */
[-C--:B------:R-:W-:Y:S01]  /*5bc0*/  FFMA.FTZ R12, R12, R47.reuse, -R13 ;  /* 0x0000002f0c0c7223 */ /* 0x080fe2000001080d */
[----:B------:R-:W-:Y:S01]  /*5bd0*/  FFMA.FTZ R13, R46, R47, R125 ;  /* 0x0000002f2e0d7223 */ /* 0x000fe2000001007d */
[----:B------:R-:W-:Y:S02]  /*5be0*/  HADD2.F32 R125, -RZ, R124.H1_H1 ;  /* 0x3000007cff7d7230 */ /* 0x000fe40000004100 */
[-C--:B------:R-:W-:Y:S01]  /*5bf0*/  FFMA.FTZ R46, R73, R126.reuse, R128 ;  /* 0x0000007e492e7223 */ /* 0x080fe20000010080 */
[--C-:B------:R-:W-:Y:S02]  /*5c00*/  HADD2.F32 R124, -RZ, R75.reuse.H0_H0 ;  /* 0x2000004bff7c7230 */ /* 0x100fe40000004100 */
[----:B------:R-:W-:Y:S01]  /*5c10*/  FFMA.FTZ R15, R15, R126, -R130 ;  /* 0x0000007e0f0f7223 */ /* 0x000fe20000010882 */
[----:B------:R-:W-:-:S02]  /*5c20*/  HADD2.F32 R75, -RZ, R75.H1_H1 ;  /* 0x3000004bff4b7230 */ /* 0x000fc40000004100 */
[----:B------:R-:W-:Y:S02]  /*5c30*/  HADD2.F32 R128, -RZ, R129.H0_H0 ;  /* 0x20000081ff807230 */ /* 0x000fe40000004100 */
[----:B------:R-:W-:Y:S01]  /*5c40*/  FMUL.FTZ R130, R124, R127 ;  /* 0x0000007f7c827220 */ /* 0x000fe20000410000 */
[----:B------:R-:W-:Y:S01]  /*5c50*/  HADD2.F32 R73, -RZ, R45.H1_H1 ;  /* 0x3000002dff497230 */ /* 0x000fe20000004100 */
[----:B------:R-:W-:Y:S01]  /*5c60*/  F2FP.F16.F32.PACK_AB R15, R15, R12 ;  /* 0x0000000c0f0f723e */ /* 0x000fe200000000ff */
[----:B------:R-:W-:Y:S02]  /*5c70*/  HADD2.F32 R126, -RZ, R43.H0_H0 ;  /* 0x2000002bff7e7230 */ /* 0x000fe40000004100 */
[-C--:B------:R-:W-:Y:S01]  /*5c80*/  FMUL.FTZ R132, R75, R128.reuse ;  /* 0x000000804b847220 */ /* 0x080fe20000410000 */
[----:B------:R-:W-:Y:S02]  /*5c90*/  HADD2.F32 R47, -RZ, R45.H0_H0 ;  /* 0x2000002dff2f7230 */ /* 0x000fe40000004100 */
[C---:B------:R-:W-:Y:S01]  /*5ca0*/  FMUL.FTZ R128, R73.reuse, R128 ;  /* 0x0000008049807220 */ /* 0x040fe20000410000 */
[----:B------:R-:W-:Y:S01]  /*5cb0*/  FFMA.FTZ R132, R73, R126, -R132 ;  /* 0x0000007e49847223 */ /* 0x000fe20000010884 */
[----:B------:R-:W-:-:S02]  /*5cc0*/  HADD2.F32 R73, -RZ, R122.H0_H0 ;  /* 0x2000007aff497230 */ /* 0x000fc40000004100 */
[C---:B------:R-:W-:Y:S01]  /*5cd0*/  FMUL.FTZ R45, R47.reuse, R127 ;  /* 0x0000007f2f2d7220 */ /* 0x040fe20000410000 */
[-C--:B------:R-:W-:Y:S01]  /*5ce0*/  FFMA.FTZ R43, R47, R125.reuse, -R130 ;  /* 0x0000007d2f2b7223 */ /* 0x080fe20000010882 */
[----:B------:R-:W-:Y:S01]  /*5cf0*/  FFMA.FTZ R128, R75, R126, R128 ;  /* 0x0000007e4b807223 */ /* 0x000fe20000010080 */
[----:B------:R-:W-:Y:S02]  /*5d00*/  HADD2.F32 R122, -RZ, R122.H1_H1 ;  /* 0x3000007aff7a7230 */ /* 0x000fe40000004100 */
[----:B------:R-:W-:Y:S01]  /*5d10*/  FFMA.FTZ R45, R124, R125, R45 ;  /* 0x0000007d7c2d7223 */ /* 0x000fe2000001002d */
[----:B------:R-:W-:Y:S01]  /*5d20*/  HADD2.F32 R75, -RZ, R44.H0_H0 ;  /* 0x2000002cff4b7230 */ /* 0x000fe20000004100 */
[----:B------:R-:W-:Y:S01]  /*5d30*/  F2FP.F16.F32.PACK_AB R43, R132, R43 ;  /* 0x0000002b842b723e */ /* 0x000fe200000000ff */
[----:B------:R-:W-:Y:S02]  /*5d40*/  HADD2.F32 R47, -RZ, R72.H0_H0 ;  /* 0x20000048ff2f7230 */ /* 0x000fe40000004100 */
[----:B------:R-:W-:Y:S01]  /*5d50*/  HADD2.F32 R44, -RZ, R42.H0_H0 ;  /* 0x2000002aff2c7230 */ /* 0x000fe20000004100 */
[----:B------:R-:W-:Y:S01]  /*5d60*/  F2FP.F16.F32.PACK_AB R45, R128, R45 ;  /* 0x0000002d802d723e */ /* 0x000fe200000000ff */
[----:B------:R-:W-:-:S02]  /*5d70*/  HADD2.F32 R72, -RZ, R72.H1_H1 ;  /* 0x30000048ff487230 */ /* 0x000fc40000004100 */
[CC--:B------:R-:W-:Y:S01]  /*5d80*/  FMUL.FTZ R125, R47.reuse, R122.reuse ;  /* 0x0000007a2f7d7220 */ /* 0x0c0fe20000410000 */
[----:B------:R-:W-:Y:S02]  /*5d90*/  HADD2.F32 R42, -RZ, R42.H1_H1 ;  /* 0x3000002aff2a7230 */ /* 0x000fe40000004100 */
[----:B------:R-:W-:Y:S01]  /*5da0*/  FMUL.FTZ R122, R44, R122 ;  /* 0x0000007a2c7a7220 */ /* 0x000fe20000410000 */
[----:B------:R-:W-:Y:S01]  /*5db0*/  FMUL.FTZ R127, R72, R75 ;  /* 0x0000004b487f7220 */ /* 0x000fe20000410000 */
[----:B------:R-:W-:Y:S01]  /*5dc0*/  FFMA.FTZ R125, R44, R73, -R125 ;  /* 0x000000492c7d7223 */ /* 0x000fe2000001087d */
[C---:B------:R-:W-:Y:S01]  /*5dd0*/  FMUL.FTZ R75, R42.reuse, R75 ;  /* 0x0000004b2a4b7220 */ /* 0x040fe20000410000 */
[----:B------:R-:W-:Y:S01]  /*5de0*/  FFMA.FTZ R122, R47, R73, R122 ;  /* 0x000000492f7a7223 */ /* 0x000fe2000001007a */
[-C--:B------:R-:W-:Y:S01]  /*5df0*/  FFMA.FTZ R124, R42, R123.reuse, -R127 ;  /* 0x0000007b2a7c7223 */ /* 0x080fe2000001087f */
[----:B------:R-:W-:Y:S02]  /*5e00*/  HADD2.F32 R44, -RZ, R121.H0_H0 ;  /* 0x20000079ff2c7230 */ /* 0x000fe40000004100 */
[----:B------:R-:W-:Y:S01]  /*5e10*/  FFMA.FTZ R75, R72, R123, R75 ;  /* 0x0000007b484b7223 */ /* 0x000fe2000001004b */
[----:B------:R-:W-:-:S02]  /*5e20*/  HADD2.F32 R73, -RZ, R41.H0_H0 ;  /* 0x20000029ff497230 */ /* 0x000fc40000004100 */
[----:B------:R-:W-:Y:S01]  /*5e30*/  HADD2.F32 R42, -RZ, R74.H0_H0 ;  /* 0x2000004aff2a7230 */ /* 0x000fe20000004100 */
[----:B------:R-:W-:Y:S01]  /*5e40*/  F2FP.F16.F32.PACK_AB R12, R124, R125 ;  /* 0x0000007d7c0c723e */ /* 0x000fe200000000ff */
[----:B------:R-:W-:Y:S01]  /*5e50*/  HADD2.F32 R121, -RZ, R121.H1_H1 ;  /* 0x30000079ff797230 */ /* 0x000fe20000004100 */
[----:B------:R-:W-:Y:S01]  /*5e60*/  F2FP.F16.F32.PACK_AB R72, R75, R122 ;  /* 0x0000007a4b48723e */ /* 0x000fe200000000ff */
[----:B------:R-:W-:Y:S02]  /*5e70*/  HADD2.F32 R41, -RZ, R14.H0_H0 ;  /* 0x2000000eff297230 */ /* 0x000fe40000004100 */
[----:B------:R-:W-:Y:S02]  /*5e80*/  HADD2.F32 R74, -RZ, R74.H1_H1 ;  /* 0x3000004aff4a7230 */ /* 0x000fe40000004100 */
[----:B------:R-:W-:Y:S02]  /*5e90*/  HADD2.F32 R14, -RZ, R14.H1_H1 ;  /* 0x3000000eff0e7230 */ /* 0x000fe40000004100 */
[----:B------:R-:W-:-:S02]  /*5ea0*/  HADD2.F32 R47, -RZ, R40.H0_H0 ;  /* 0x20000028ff2f7230 */ /* 0x000fc40000004100 */
[----:B------:R-:W-:Y:S01]  /*5eb0*/  FMUL.FTZ R40, R42, R121 ;  /* 0x000000792a287220 */ /* 0x000fe20000410000 */
[----:B------:R-:W-:Y:S01]  /*5ec0*/  FMUL.FTZ R123, R74, R73 ;  /* 0x000000494a7b7220 */ /* 0x000fe20000410000 */
[C---:B------:R-:W-:Y:S01]  /*5ed0*/  FMUL.FTZ R121, R41.reuse, R121 ;  /* 0x0000007929797220 */ /* 0x040fe20000410000 */
[C---:B------:R-:W-:Y:S01]  /*5ee0*/  FMUL.FTZ R73, R14.reuse, R73 ;  /* 0x000000490e497220 */ /* 0x040fe20000410000 */
[-C--:B------:R-:W-:Y:S01]  /*5ef0*/  FFMA.FTZ R40, R41, R44.reuse, -R40 ;  /* 0x0000002c29287223 */ /* 0x080fe20000010828 */
[-C--:B------:R-:W-:Y:S01]  /*5f00*/  FFMA.FTZ R123, R14, R47.reuse, -R123 ;  /* 0x0000002f0e7b7223 */ /* 0x080fe2000001087b */
[----:B------:R-:W-:Y:S01]  /*5f10*/  FFMA.FTZ R121, R42, R44, R121 ;  /* 0x0000002c2a797223 */ /* 0x000fe20000010079 */
[----:B------:R-:W-:Y:S01]  /*5f20*/  FFMA.FTZ R74, R74, R47, R73 ;  /* 0x0000002f4a4a7223 */ /* 0x000fe20000010049 */
[----:B------:R-:W-:Y:S01]  /*5f30*/  F2FP.F16.F32.PACK_AB R73, R46, R13 ;  /* 0x0000000d2e49723e */ /* 0x000fe200000000ff */
[----:B------:R-:W-:Y:S01]  /*5f40*/  IMAD.MOV.U32 R75, RZ, RZ, R45 ;  /* 0x000000ffff4b7224 */ /* 0x000fe200078e002d */
[----:B------:R-:W-:Y:S01]  /*5f50*/  MOV R13, R15 ;  /* 0x0000000f000d7202 */ /* 0x000fe20000000f00 */
[----:B------:R-:W-:Y:S01]  /*5f60*/  IMAD.MOV.U32 R15, RZ, RZ, R43 ;  /* 0x000000ffff0f7224 */ /* 0x000fe200078e002b */
[----:B------:R-:W-:-:S02]  /*5f70*/  F2FP.F16.F32.PACK_AB R14, R123, R40 ;  /* 0x000000287b0e723e */ /* 0x000fc400000000ff */
[----:B------:R-:W-:-:S07]  /*5f80*/  F2FP.F16.F32.PACK_AB R74, R74, R121 ;  /* 0x000000794a4a723e */ /* 0x000fce00000000ff */
.L_x_9453:
[----:B------:R-:W-:Y:S05]  /*5f90*/  BSYNC B2 ;  /* 0x0000000000027941 */ /* 0x000fea0003800000 */
.L_x_9452:
[----:B------:R-:W-:Y:S01]  /*5fa0*/  ISETP.GE.AND P4, PT, R11, R107, PT ;  /* 0x0000006b0b00720c */ /* 0x000fe20003f86270 */
[----:B--2---:R4:W-:-:S12]  /*5fb0*/  ST.E.128 desc[UR42][R102.64], R12 ;  /* 0x0000000c66007985 */ /* 0x0049d8000c101d2a */
[----:B------:R-:W-:-:S05]  /*5fc0*/  @!P4 IMAD.WIDE R104, R11, 0x2, R104 ;  /* 0x000000020b68c825 */ /* 0x000fca00078e0268 */
[----:B---3--:R4:W-:Y:S02]  /*5fd0*/  @!P4 ST.E.128 desc[UR42][R104.64], R72 ;  /* 0x000000486800c985 */ /* 0x0089e4000c101d2a */
.L_x_9451:
[----:B------:R-:W-:Y:S05]  /*5fe0*/  BSYNC B1 ;  /* 0x0000000000017941 */ /* 0x000fea0003800000 */
.L_x_9450:
[----:B------:R-:W-:-:S03]  /*5ff0*/  UMOV UR4, 0xffffffff ;  /* 0xffffffff00047882 */ /* 0x000fc60000000000 */
[----:B------:R-:W-:Y:S05]  /*6000*/  BRA.DIV UR4, `(.L_x_9454) ;  /* 0x000001c204ac7947 */ /* 0x000fea000b800000 */
[----:B------:R0:W0:Y:S04]  /*6010*/  SHFL.IDX PT, R47, R101, 0x1, 0x181f ;  /* 0x00381f00652f7f89 */ /* 0x00002800000e0000 */
[----:B------:R0:W0:Y:S02]  /*6020*/  SHFL.IDX PT, R46, R106, 0x1, 0x181f ;  /* 0x00381f006a2e7f89 */ /* 0x00002400000e0000 */
.L_x_9768:
        /* <DEDUP_REMOVED lines=27> */
[----:B------:R-:W-:Y:S02]  /*61e0*/  SHF.R.U32.HI R74, RZ, 0x10, R53 ;  /* 0x00000010ff4a7819 */ /* 0x000fe40000011635 */
[----:B------:R-:W-:Y:S02]  /*61f0*/  SHF.R.U64 R72, R48, 0x10, R49 ;  /* 0x0000001030487819 */ /* 0x000fe40000001231 */
[----:B--2---:R-:W-:Y:S01]  /*6200*/  SHF.R.U64 R105, R52, 0x10, R53 ;  /* 0x0000001034697819 */ /* 0x004fe20000001235 */
[----:B----4-:R-:W-:Y:S01]  /*6210*/  IMAD.MOV.U32 R52, RZ, RZ, R43 ;  /* 0x000000ffff347224 */ /* 0x010fe200078e002b */
[--C-:B------:R-:W-:Y:S01]  /*6220*/  SHF.R.U64 R48, R50, 0x10, R51.reuse ;  /* 0x0000001032307819 */ /* 0x100fe20000001233 */
[--C-:B------:R-:W-:Y:S01]  /*6230*/  HADD2.F32 R53, -RZ, R120.reuse.H0_H0 ;  /* 0x20000078ff357230 */ /* 0x100fe20000004100 */
[----:B------:R-:W-:Y:S01]  /*6240*/  SHF.R.U32.HI R73, RZ, 0x10, R51 ;  /* 0x00000010ff497819 */ /* 0x000fe20000011633 */
[----:B0-----:R-:W-:Y:S01]  /*6250*/  IMAD.MOV.U32 R50, RZ, RZ, R12 ;  /* 0x000000ffff327224 */ /* 0x001fe200078e000c */
[----:B------:R-:W-:Y:S01]  /*6260*/  SHF.R.U32.HI R75, RZ, 0x10, R49 ;  /* 0x00000010ff4b7819 */ /* 0x000fe20000011631 */
[----:B------:R-:W-:Y:S01]  /*6270*/  HADD2.F32 R120, -RZ, R120.H1_H1 ;  /* 0x30000078ff787230 */ /* 0x000fe20000004100 */
[--C-:B------:R-:W-:Y:S01]  /*6280*/  SHF.R.U64 R49, R54, 0x10, R55.reuse ;  /* 0x0000001036317819 */ /* 0x100fe20000001237 */
[----:B------:R-:W-:Y:S01]  /*6290*/  HADD2.F32 R43, -RZ, R41.H0_H0 ;  /* 0x20000029ff2b7230 */ /* 0x000fe20000004100 */
[----:B------:R-:W-:Y:S01]  /*62a0*/  SHF.R.U32.HI R55, RZ, 0x10, R55 ;  /* 0x00000010ff377819 */ /* 0x000fe20000011637 */
[----:B------:R-:W-:Y:S01]  /*62b0*/  IMAD.MOV.U32 R51, RZ, RZ, R40 ;  /* 0x000000ffff337224 */ /* 0x000fe200078e0028 */
[----:B------:R-:W-:Y:S01]  /*62c0*/  MOV R40, R15 ;  /* 0x0000000f00287202 */ /* 0x000fe20000000f00 */
[----:B------:R-:W-:-:S02]  /*62d0*/  HADD2.F32 R12, -RZ, R13.H0_H0 ;  /* 0x2000000dff0c7230 */ /* 0x000fc40000004100 */
[----:B------:R-:W-:Y:S02]  /*62e0*/  HADD2.F32 R41, -RZ, R41.H1_H1 ;  /* 0x30000029ff297230 */ /* 0x000fe40000004100 */
[----:B------:R-:W-:Y:S02]  /*62f0*/  HADD2.F32 R74, -RZ, R74.H0_H0 ;  /* 0x2000004aff4a7230 */ /* 0x000fe40000004100 */
[----:B------:R-:W-:Y:S02]  /*6300*/  HADD2.F32 R15, -RZ, R13.H1_H1 ;  /* 0x3000000dff0f7230 */ /* 0x000fe40000004100 */
[-C--:B------:R-:W-:Y:S01]  /*6310*/  FMUL.FTZ R13, R43, R120.reuse ;  /* 0x000000782b0d7220 */ /* 0x080fe20000410000 */
[----:B------:R-:W-:Y:S02]  /*6320*/  HADD2.F32 R54, -RZ, R75.H0_H0 ;  /* 0x2000004bff367230 */ /* 0x000fe40000004100 */
[C---:B------:R-:W-:Y:S01]  /*6330*/  FMUL.FTZ R120, R12.reuse, R120 ;  /* 0x000000780c787220 */ /* 0x040fe20000410000 */
[-C--:B------:R-:W-:Y:S01]  /*6340*/  FMUL.FTZ R102, R41, R74.reuse ;  /* 0x0000004a29667220 */ /* 0x080fe20000410000 */
[----:B------:R-:W-:Y:S01]  /*6350*/  FMUL.FTZ R74, R15, R74 ;  /* 0x0000004a0f4a7220 */ /* 0x000fe20000410000 */
[-C--:B------:R-:W-:Y:S01]  /*6360*/  FFMA.FTZ R12, R12, R53.reuse, -R13 ;  /* 0x000000350c0c7223 */ /* 0x080fe2000001080d */
[----:B------:R-:W-:Y:S01]  /*6370*/  FFMA.FTZ R13, R43, R53, R120 ;  /* 0x000000352b0d7223 */ /* 0x000fe20000010078 */
[----:B------:R-:W-:Y:S01]  /*6380*/  FFMA.FTZ R15, R15, R54, -R102 ;  /* 0x000000360f0f7223 */ /* 0x000fe20000010866 */
[----:B------:R-:W-:-:S02]  /*6390*/  HADD2.F32 R43, -RZ, R52.H0_H0 ;  /* 0x20000034ff2b7230 */ /* 0x000fc40000004100 */
[----:B------:R-:W-:Y:S01]  /*63a0*/  FFMA.FTZ R102, R41, R54, R74 ;  /* 0x0000003629667223 */ /* 0x000fe2000001004a */
[----:B------:R-:W-:Y:S02]  /*63b0*/  HADD2.F32 R52, -RZ, R52.H1_H1 ;  /* 0x30000034ff347230 */ /* 0x000fe40000004100 */
[----:B------:R-:W-:Y:S01]  /*63c0*/  HADD2.F32 R55, -RZ, R55.H0_H0 ;  /* 0x20000037ff377230 */ /* 0x000fe20000004100 */
[----:B------:R-:W-:Y:S01]  /*63d0*/  F2FP.F16.F32.PACK_AB R15, R15, R12 ;  /* 0x0000000c0f0f723e */ /* 0x000fe200000000ff */
[----:B------:R-:W-:Y:S02]  /*63e0*/  HADD2.F32 R74, -RZ, R119.H0_H0 ;  /* 0x20000077ff4a7230 */ /* 0x000fe40000004100 */
[--C-:B------:R-:W-:Y:S02]  /*63f0*/  HADD2.F32 R41, -RZ, R40.reuse.H0_H0 ;  /* 0x20000028ff297230 */ /* 0x100fe40000004100 */
[----:B------:R-:W-:Y:S02]  /*6400*/  HADD2.F32 R40, -RZ, R40.H1_H1 ;  /* 0x30000028ff287230 */ /* 0x000fe40000004100 */
[----:B---3--:R-:W-:Y:S01]  /*6410*/  FMUL.FTZ R104, R43, R74 ;  /* 0x0000004a2b687220 */ /* 0x008fe20000410000 */
[----:B------:R-:W-:-:S02]  /*6420*/  HADD2.F32 R53, -RZ, R73.H0_H0 ;  /* 0x20000049ff357230 */ /* 0x000fc40000004100 */
[-C--:B------:R-:W-:Y:S01]  /*6430*/  FMUL.FTZ R73, R52, R55.reuse ;  /* 0x0000003734497220 */ /* 0x080fe20000410000 */
[----:B------:R-:W-:Y:S02]  /*6440*/  HADD2.F32 R54, -RZ, R117.H1_H1 ;  /* 0x30000075ff367230 */ /* 0x000fe40000004100 */
[C---:B------:R-:W-:Y:S01]  /*6450*/  FMUL.FTZ R74, R41.reuse, R74 ;  /* 0x0000004a294a7220 */ /* 0x040fe20000410000 */
[C---:B------:R-:W-:Y:S01]  /*6460*/  FMUL.FTZ R55, R40.reuse, R55 ;  /* 0x0000003728377220 */ /* 0x040fe20000410000 */
[----:B------:R-:W-:Y:S01]  /*6470*/  FFMA.FTZ R75, R40, R53, -R73 ;  /* 0x00000035284b7223 */ /* 0x000fe20000010849 */
[----:B------:R-:W-:Y:S02]  /*6480*/  HADD2.F32 R119, -RZ, R119.H1_H1 ;  /* 0x30000077ff777230 */ /* 0x000fe40000004100 */
[-C--:B------:R-:W-:Y:S01]  /*6490*/  FFMA.FTZ R104, R41, R54.reuse, -R104 ;  /* 0x0000003629687223 */ /* 0x080fe20000010868 */
[----:B------:R-:W-:Y:S02]  /*64a0*/  HADD2.F32 R40, -RZ, R50.H0_H0 ;  /* 0x20000032ff287230 */ /* 0x000fe40000004100 */
[----:B------:R-:W-:Y:S01]  /*64b0*/  FFMA.FTZ R74, R43, R54, R74 ;  /* 0x000000362b4a7223 */ /* 0x000fe2000001004a */
[----:B------:R-:W-:-:S02]  /*64c0*/  HADD2.F32 R41, -RZ, R51.H0_H0 ;  /* 0x20000033ff297230 */ /* 0x000fc40000004100 */
[----:B------:R-:W-:Y:S01]  /*64d0*/  FFMA.FTZ R103, R52, R53, R55 ;  /* 0x0000003534677223 */ /* 0x000fe20000010037 */
[----:B------:R-:W-:Y:S02]  /*64e0*/  HADD2.F32 R43, -RZ, R118.H0_H0 ;  /* 0x20000076ff2b7230 */ /* 0x000fe40000004100 */
[-C--:B------:R-:W-:Y:S01]  /*64f0*/  FMUL.FTZ R54, R40, R119.reuse ;  /* 0x0000007728367220 */ /* 0x080fe20000410000 */
[----:B------:R-:W-:Y:S02]  /*6500*/  HADD2.F32 R52, -RZ, R105.H0_H0 ;  /* 0x20000069ff347230 */ /* 0x000fe40000004100 */
[C---:B------:R-:W-:Y:S01]  /*6510*/  FMUL.FTZ R53, R41.reuse, R119 ;  /* 0x0000007729357220 */ /* 0x040fe20000410000 */
[----:B------:R-:W-:Y:S02]  /*6520*/  HADD2.F32 R51, -RZ, R51.H1_H1 ;  /* 0x30000033ff337230 */ /* 0x000fe40000004100 */
[----:B------:R-:W-:Y:S01]  /*6530*/  FFMA.FTZ R54, R41, R43, R54 ;  /* 0x0000002b29367223 */ /* 0x000fe20000010036 */
[----:B------:R-:W-:-:S02]  /*6540*/  HADD2.F32 R50, -RZ, R50.H1_H1 ;  /* 0x30000032ff327230 */ /* 0x000fc40000004100 */
[----:B------:R-:W-:Y:S01]  /*6550*/  FFMA.FTZ R53, R40, R43, -R53 ;  /* 0x0000002b28357223 */ /* 0x000fe20000010835 */
[----:B------:R-:W-:Y:S02]  /*6560*/  HADD2.F32 R72, -RZ, R72.H0_H0 ;  /* 0x20000048ff487230 */ /* 0x000fe40000004100 */
[-C--:B------:R-:W-:Y:S01]  /*6570*/  FMUL.FTZ R55, R51, R52.reuse ;  /* 0x0000003433377220 */ /* 0x080fe20000410000 */
[----:B------:R-:W-:Y:S02]  /*6580*/  HADD2.F32 R41, -RZ, R42.H0_H0 ;  /* 0x2000002aff297230 */ /* 0x000fe40000004100 */
[C---:B------:R-:W-:Y:S01]  /*6590*/  FMUL.FTZ R52, R50.reuse, R52 ;  /* 0x0000003432347220 */ /* 0x040fe20000410000 */
[----:B------:R-:W-:Y:S02]  /*65a0*/  HADD2.F32 R118, -RZ, R118.H1_H1 ;  /* 0x30000076ff767230 */ /* 0x000fe40000004100 */
[----:B------:R-:W-:Y:S01]  /*65b0*/  FFMA.FTZ R50, R50, R72, -R55 ;  /* 0x0000004832327223 */ /* 0x000fe20000010837 */
[----:B------:R-:W-:-:S02]  /*65c0*/  HADD2.F32 R49, -RZ, R49.H0_H0 ;  /* 0x20000031ff317230 */ /* 0x000fc40000004100 */
[----:B------:R-:W-:Y:S01]  /*65d0*/  FFMA.FTZ R51, R51, R72, R52 ;  /* 0x0000004833337223 */ /* 0x000fe20000010034 */
[----:B------:R-:W-:Y:S02]  /*65e0*/  HADD2.F32 R40, -RZ, R14.H0_H0 ;  /* 0x2000000eff287230 */ /* 0x000fe40000004100 */
[----:B------:R-:W-:Y:S01]  /*65f0*/  FMUL.FTZ R55, R41, R118 ;  /* 0x0000007629377220 */ /* 0x000fe20000410000 */
[----:B------:R-:W-:Y:S01]  /*6600*/  HADD2.F32 R42, -RZ, R42.H1_H1 ;  /* 0x3000002aff2a7230 */ /* 0x000fe20000004100 */
[----:B------:R-:W-:Y:S01]  /*6610*/  F2FP.F16.F32.PACK_AB R75, R75, R104 ;  /* 0x000000684b4b723e */ /* 0x000fe200000000ff */
        /* <DEDUP_REMOVED lines=13> */
[----:B------:R-:W-:Y:S01]  /*66f0*/  F2FP.F16.F32.PACK_AB R43, R103, R74 ;  /* 0x0000004a672b723e */ /* 0x000fe200000000ff */
[----:B------:R-:W-:Y:S01]  /*6700*/  IMAD.MOV.U32 R15, RZ, RZ, R75 ;  /* 0x000000ffff0f7224 */ /* 0x000fe200078e004b */
[----:B------:R-:W-:-:S02]  /*6710*/  F2FP.F16.F32.PACK_AB R40, R51, R54 ;  /* 0x000000363328723e */ /* 0x000fc400000000ff */
[----:B------:R-:W-:Y:S02]  /*6720*/  F2FP.F16.F32.PACK_AB R14, R14, R55 ;  /* 0x000000370e0e723e */ /* 0x000fe400000000ff */
[----:B------:R-:W-:-:S07]  /*6730*/  F2FP.F16.F32.PACK_AB R42, R49, R118 ;  /* 0x00000076312a723e */ /* 0x000fce00000000ff */
.L_x_9458:
[----:B------:R-:W-:Y:S05]  /*6740*/  BSYNC B2 ;  /* 0x0000000000027941 */ /* 0x000fea0003800000 */
.L_x_9457:
[----:B------:R-:W-:Y:S01]  /*6750*/  ISETP.GE.AND P4, PT, R11, R107, PT ;  /* 0x0000006b0b00720c */ /* 0x000fe20003f86270 */
[----:B0-----:R0:W-:-:S12]  /*6760*/  ST.E.128 desc[UR42][R44.64], R12 ;  /* 0x0000000c2c007985 */ /* 0x0011d8000c101d2a */
[----:B------:R-:W-:-:S05]  /*6770*/  @!P4 IMAD.WIDE R46, R11, 0x2, R46 ;  /* 0x000000020b2ec825 */ /* 0x000fca00078e022e */
[----:B----4-:R0:W-:Y:S02]  /*6780*/  @!P4 ST.E.128 desc[UR42][R46.64], R40 ;  /* 0x000000282e00c985 */ /* 0x0101e4000c101d2a */
.L_x_9456:
[----:B------:R-:W-:Y:S05]  /*6790*/  BSYNC B1 ;  /* 0x0000000000017941 */ /* 0x000fea0003800000 */
.L_x_9455:
[----:B------:R-:W-:-:S03]  /*67a0*/  UMOV UR4, 0xffffffff ;  /* 0xffffffff00047882 */ /* 0x000fc60000000000 */
[----:B------:R-:W-:Y:S05]  /*67b0*/  BRA.DIV UR4, `(.L_x_9459) ;  /* 0x000001be040c7947 */ /* 0x000fea000b800000 */
[----:B0-----:R0:W0:Y:S04]  /*67c0*/  SHFL.IDX PT, R47, R101, 0x2, 0x181f ;  /* 0x00581f00652f7f89 */ /* 0x00102800000e0000 */
[----:B------:R0:W0:Y:S02]  /*67d0*/  SHFL.IDX PT, R46, R106, 0x2, 0x181f ;  /* 0x00581f006a2e7f89 */ /* 0x00002400000e0000 */
.L_x_9772:
[----:B------:R-:W-:Y:S01]  /*67e0*/  IADD3 R11, R187, 0x40, RZ ;  /* 0x00000040bb0b7810 */ /* 0x000fe20007ffe0ff */
[----:B------:R-:W-:Y:S03]  /*67f0*/  BSSY B1, `(.L_x_9460) ;  /* 0x0000077000017945 */ /* 0x000fe60003800000 */
        /* <DEDUP_REMOVED lines=22> */
[----:B------:R0:W4:Y:S04]  /*6960*/  LDS.128 R12, [R11+0x18400] ;  /* 0x018400000b0c7984 */ /* 0x0001280000000c00 */
[----:B------:R-:W0:Y:S01]  /*6970*/  LDS.128 R40, [R40+0x18400] ;  /* 0x0184000028287984 */ /* 0x000e220000000c00 */
[----:B------:R-:W-:Y:S05]  /*6980*/  @P3 BRA `(.L_x_9463) ;  /* 0x0000000400603947 */ /* 0x000fea0003800000 */
[----:B------:R-:W-:Y:S01]  /*6990*/  SHF.R.U32.HI R54, RZ, 0x10, R61 ;  /* 0x00000010ff367819 */ /* 0x000fe2000001163d */
[----:B0-----:R-:W-:Y:S01]  /*69a0*/  IMAD.MOV.U32 R49, RZ, RZ, R40 ;  /* 0x000000ffff317224 */ /* 0x001fe200078e0028 */
[----:B----4-:R-:W-:Y:S01]  /*69b0*/  MOV R40, R14 ;  /* 0x0000000e00287202 */ /* 0x010fe20000000f00 */
        /* <DEDUP_REMOVED lines=50> */
[-C--:B------:R-:W-:Y:S01]  /*6ce0*/  FMUL.FTZ R51, R49, R41.reuse ;  /* 0x0000002931337220 */ /* 0x080fe20000410000 */
[----:B------:R-:W-:Y:S02]  /*6cf0*/  HADD2.F32 R15, -RZ, R73.H0_H0 ;  /* 0x20000049ff0f7230 */ /* 0x000fe40000004100 */
[C---:B------:R-:W-:Y:S01]  /*6d00*/  FMUL.FTZ R52, R12.reuse, R41 ;  /* 0x000000290c347220 */ /* 0x040fe20000410000 */
[----:B------:R-:W-:Y:S02]  /*6d10*/  HADD2.F32 R115, -RZ, R115.H0_H0 ;  /* 0x20000073ff737230 */ /* 0x000fe40000004100 */
[----:B------:R-:W-:Y:S01]  /*6d20*/  FFMA.FTZ R42, R13, R114, -R42 ;  /* 0x000000720d2a7223 */ /* 0x000fe2000001082a */
[----:B------:R-:W-:Y:S02]  /*6d30*/  HADD2.F32 R13, -RZ, R50.H0_H0 ;  /* 0x20000032ff0d7230 */ /* 0x000fe40000004100 */
[-C--:B------:R-:W-:Y:S01]  /*6d40*/  FFMA.FTZ R51, R12, R15.reuse, -R51 ;  /* 0x0000000f0c337223 */ /* 0x080fe20000010833 */
[----:B------:R-:W-:Y:S01]  /*6d50*/  FFMA.FTZ R52, R49, R15, R52 ;  /* 0x0000000f31347223 */ /* 0x000fe20000010034 */
[----:B------:R-:W-:-:S02]  /*6d60*/  HADD2.F32 R15, -RZ, R61.H0_H0 ;  /* 0x2000003dff0f7230 */ /* 0x000fc40000004100 */
[----:B------:R-:W-:Y:S01]  /*6d70*/  FFMA.FTZ R43, R14, R114, R43 ;  /* 0x000000720e2b7223 */ /* 0x000fe2000001002b */
[----:B------:R-:W-:Y:S02]  /*6d80*/  HADD2.F32 R50, -RZ, R50.H1_H1 ;  /* 0x30000032ff327230 */ /* 0x000fe40000004100 */
[----:B------:R-:W-:Y:S01]  /*6d90*/  FMUL.FTZ R41, R13, R115 ;  /* 0x000000730d297220 */ /* 0x000fe20000410000 */
[--C-:B------:R-:W-:Y:S01]  /*6da0*/  HADD2.F32 R12, -RZ, R40.reuse.H0_H0 ;  /* 0x20000028ff0c7230 */ /* 0x100fe20000004100 */
        /* <DEDUP_REMOVED lines=14> */
[----:B------:R-:W-:Y:S02]  /*6e90*/  F2FP.F16.F32.PACK_AB R12, R51, R42 ;  /* 0x0000002a330c723e */ /* 0x000fe400000000ff */
[----:B------:R-:W-:Y:S01]  /*6ea0*/  F2FP.F16.F32.PACK_AB R11, R40, R41 ;  /* 0x00000029280b723e */ /* 0x000fe200000000ff */
[----:B------:R-:W-:Y:S01]  /*6eb0*/  IMAD.MOV.U32 R40, RZ, RZ, R52 ;  /* 0x000000ffff287224 */ /* 0x000fe200078e0034 */
[----:B------:R-:W-:Y:S01]  /*6ec0*/  F2FP.F16.F32.PACK_AB R42, R15, R14 ;  /* 0x0000000e0f2a723e */ /* 0x000fe200000000ff */
[----:B------:R-:W-:Y:S01]  /*6ed0*/  IMAD.MOV.U32 R41, RZ, RZ, R53 ;  /* 0x000000ffff297224 */ /* 0x000fe200078e0035 */
[----:B------:R-:W-:Y:S01]  /*6ee0*/  F2FP.F16.F32.PACK_AB R13, R56, R55 ;  /* 0x00000037380d723e */ /* 0x000fe200000000ff */
[----:B------:R-:W-:Y:S01]  /*6ef0*/  IMAD.MOV.U32 R15, RZ, RZ, R58 ;  /* 0x000000ffff0f7224 */ /* 0x000fe200078e003a */
[----:B------:R-:W-:-:S07]  /*6f00*/  MOV R14, R11 ;  /* 0x0000000b000e7202 */ /* 0x000fce0000000f00 */
.L_x_9463:
[----:B------:R-:W-:Y:S05]  /*6f10*/  BSYNC B2 ;  /* 0x0000000000027941 */ /* 0x000fea0003800000 */
.L_x_9462:
[----:B------:R-:W-:Y:S01]  /*6f20*/  ISETP.GE.AND P4, PT, R48, R107, PT ;  /* 0x0000006b3000720c */ /* 0x000fe20003f86270 */
[----:B----4-:R4:W-:-:S12]  /*6f30*/  ST.E.128 desc[UR42][R44.64], R12 ;  /* 0x0000000c2c007985 */ /* 0x0109d8000c101d2a */
[----:B------:R-:W-:-:S05]  /*6f40*/  @!P4 IMAD.WIDE R46, R48, 0x2, R46 ;  /* 0x00000002302ec825 */ /* 0x000fca00078e022e */
[----:B0-----:R4:W-:Y:S02]  /*6f50*/  @!P4 ST.E.128 desc[UR42][R46.64], R40 ;  /* 0x000000282e00c985 */ /* 0x0019e4000c101d2a */
.L_x_9461:
[----:B------:R-:W-:Y:S05]  /*6f60*/  BSYNC B1 ;  /* 0x0000000000017941 */ /* 0x000fea0003800000 */
.L_x_9460:
[----:B------:R-:W-:-:S03]  /*6f70*/  UMOV UR4, 0xffffffff ;  /* 0xffffffff00047882 */ /* 0x000fc60000000000 */
[----:B------:R-:W-:Y:S05]  /*6f80*/  BRA.DIV UR4, `(.L_x_9464) ;  /* 0x000001b604647947 */ /* 0x000fea000b800000 */
[----:B0-----:R-:W0:Y:S04]  /*6f90*/  SHFL.IDX PT, R101, R101, 0x3, 0x181f ;  /* 0x00781f0065657f89 */ /* 0x001e2800000e0000 */
[----:B------:R-:W0:Y:S02]  /*6fa0*/  SHFL.IDX PT, R106, R106, 0x3, 0x181f ;  /* 0x00781f006a6a7f89 */ /* 0x000e2400000e0000 */
.L_x_9776:
        /* <DEDUP_REMOVED lines=16> */
[----:B------:R-:W-:Y:S01]  /*70b0*/  LOP3.LUT R12, R12, R13, RZ, 0x3c, !PT ;  /* 0x0000000d0c0c7212 */ /* 0x000fe200078e3cff */
[----:B------:R-:W-:-:S03]  /*70c0*/  IMAD R13, R19, 0x4000, R6 ;  /* 0x00004000130d7824 */ /* 0x000fc600078e0206 */
[----:B------:R-:W-:Y:S02]  /*70d0*/  LOP3.LUT R109, R109, 0x7fffe000, RZ, 0xc0, !PT ;  /* 0x7fffe0006d6d7812 */ /* 0x000fe400078ec0ff */
[----:B------:R-:W-:Y:S02]  /*70e0*/  LEA R13, R13, R18, 0x1 ;  /* 0x000000120d0d7211 */ /* 0x000fe400078e08ff */
[----:B------:R-:W-:-:S05]  /*70f0*/  IADD3 R12, R12, R109, R201 ;  /* 0x0000006d0c0c7210 */ /* 0x000fca0007ffe0c9 */
        /* <DEDUP_REMOVED lines=34> */
[--C-:B------:R-:W-:Y:S02]  /*7320*/  HADD2.F32 R14, -RZ, R43.reuse.H0_H0 ;  /* 0x2000002bff0e7230 */ /* 0x100fe40000004100 */
[----:B------:R-:W-:Y:S02]  /*7330*/  HADD2.F32 R43, -RZ, R43.H1_H1 ;  /* 0x3000002bff2b7230 */ /* 0x000fe40000004100 */
[-C--:B------:R-:W-:Y:S01]  /*7340*/  FMUL.FTZ R49, R13, R48.reuse ;  /* 0x000000300d317220 */ /* 0x080fe20000410000 */
[----:B------:R-:W-:Y:S02]  /*7350*/  HADD2.F32 R50, -RZ, R70.H0_H0 ;  /* 0x20000046ff327230 */ /* 0x000fe40000004100 */
[----:B------:R-:W-:Y:S01]  /*7360*/  FMUL.FTZ R56, R14, R48 ;  /* 0x000000300e387220 */ /* 0x000fe20000410000 */
[----:B------:R-:W-:Y:S01]  /*7370*/  HADD2.F32 R15, -RZ, R15.H1_H1 ;  /* 0x3000000fff0f7230 */ /* 0x000fe20000004100 */
[----:B------:R-:W-:Y:S01]  /*7380*/  F2FP.F16.F32.PACK_AB R51, R54, R51 ;  /* 0x000000333633723e */ /* 0x000fe200000000ff */
[----:B------:R-:W-:-:S02]  /*7390*/  HADD2.F32 R41, -RZ, R112.H0_H0 ;  /* 0x20000070ff297230 */ /* 0x000fc40000004100 */
[-C--:B------:R-:W-:Y:S01]  /*73a0*/  FMUL.FTZ R48, R43, R50.reuse ;  /* 0x000000322b307220 */ /* 0x080fe20000410000 */
[----:B------:R-:W-:Y:S02]  /*73b0*/  HADD2.F32 R42, -RZ, R66.H0_H0 ;  /* 0x20000042ff2a7230 */ /* 0x000fe40000004100 */
[----:B------:R-:W-:Y:S01]  /*73c0*/  FMUL.FTZ R58, R15, R50 ;  /* 0x000000320f3a7220 */ /* 0x000fe20000410000 */
[----:B------:R-:W-:Y:S02]  /*73d0*/  HADD2.F32 R108, -RZ, R108.H1_H1 ;  /* 0x3000006cff6c7230 */ /* 0x000fe40000004100 */
[-C--:B------:R-:W-:Y:S01]  /*73e0*/  FFMA.FTZ R50, R14, R41.reuse, R49 ;  /* 0x000000290e327223 */ /* 0x080fe20000010031 */
[----:B------:R-:W-:Y:S01]  /*73f0*/  FFMA.FTZ R56, R13, R41, -R56 ;  /* 0x000000290d387223 */ /* 0x000fe20000010838 */
[----:B------:R-:W-:Y:S02]  /*7400*/  HADD2.F32 R14, -RZ, R46.H0_H0 ;  /* 0x2000002eff0e7230 */ /* 0x000fe40000004100 */
[----:B------:R-:W-:Y:S01]  /*7410*/  FFMA.FTZ R57, R15, R42, -R48 ;  /* 0x0000002a0f397223 */ /* 0x000fe20000010830 */
[----:B------:R-:W-:-:S02]  /*7420*/  HADD2.F32 R41, -RZ, R60.H0_H0 ;  /* 0x2000003cff297230 */ /* 0x000fc40000004100 */
[----:B------:R-:W-:Y:S01]  /*7430*/  FFMA.FTZ R59, R43, R42, R58 ;  /* 0x0000002a2b3b7223 */ /* 0x000fe2000001003a */
[----:B------:R-:W-:Y:S02]  /*7440*/  HADD2.F32 R13, -RZ, R12.H0_H0 ;  /* 0x2000000cff0d7230 */ /* 0x000fe40000004100 */
[-C--:B------:R-:W-:Y:S01]  /*7450*/  FMUL.FTZ R42, R14, R108.reuse ;  /* 0x0000006c0e2a7220 */ /* 0x080fe20000410000 */
        /* <DEDUP_REMOVED lines=8> */
[----:B------:R-:W-:Y:S01]  /*74e0*/  FFMA.FTZ R42, R13, R111, -R42 ;  /* 0x0000006f0d2a7223 */ /* 0x000fe2000001082a */
        /* <DEDUP_REMOVED lines=28> */
.L_x_9466:
[----:B------:R-:W-:Y:S05]  /*76b0*/  BSYNC B1 ;  /* 0x0000000000017941 */ /* 0x000fea0003800000 */
.L_x_9465:
[----:B0-----:R0:W-:Y:S01]  /*76c0*/  ST.E.128 desc[UR42][R44.64], R12 ;  /* 0x0000000c2c007985 */ /* 0x0011e2000c101d2a */
[----:B------:R-:W-:Y:S02]  /*76d0*/  ISETP.GE.AND P3, PT, R11, R107, PT ;  /* 0x0000006b0b00720c */ /* 0x000fe40003f66270 */
[----:B------:R-:W-:-:S11]  /*76e0*/  MOV R107, R101 ;  /* 0x00000065006b7202 */ /* 0x000fd60000000f00 */
[----:B------:R-:W-:Y:S05]  /*76f0*/  @P3 BRA `(.L_x_9437) ;  /* 0x0000000400b03947 */ /* 0x000fea0003800000 */
[----:B0-----:R-:W-:-:S05]  /*7700*/  IMAD.WIDE R12, R11, 0x2, R106 ;  /* 0x000000020b0c7825 */ /* 0x001fca00078e026a */
[----:B----4-:R0:W-:Y:S01]  /*7710*/  ST.E.128 desc[UR42][R12.64], R40 ;  /* 0x000000280c007985 */ /* 0x0101e2000c101d2a */
[----:B------:R-:W-:Y:S05]  /*7720*/  BRA `(.L_x_9437) ;  /* 0x0000000400a47947 */ /* 0x000fea0003800000 */
.L_x_9396:
[----:B------:R-:W-:-:S06]  /*7730*/  UISETP.NE.AND UP0, UPT, UR41, 0x3, UPT ;  /* 0x000000032900788c */ /* 0x000fcc000bf05270 */
[----:B------:R-:W-:-:S13]  /*7740*/  PLOP3.LUT P5, PT, PT, PT, UP0, 0x80, 0x0 ;  /* 0x000000000000781c */ /* 0x000fda0003faf008 */
[----:B------:R-:W-:Y:S05]  /*7750*/  @!P5 BRA `(.L_x_9467) ;  /* 0x000000000004d947 */ /* 0x000fea0003800000 */
[----:B------:R-:W-:Y:S01]  /*7760*/  BPT.TRAP 0x1 ;  /* 0x000000040000795c */ /* 0x000fe20000300000 */
.L_x_9467:
[----:B------:R-:W-:Y:S01]  /*7770*/  IMAD R89, R19, 0x8, R18 ;  /* 0x0000000813597824 */ /* 0x000fe200078e0212 */
[----:B------:R-:W-:Y:S01]  /*7780*/  SHF.L.U32 R100, R190, 0x1f, RZ ;  /* 0x0000001fbe647819 */ /* 0x000fe200000006ff */
[----:B------:R-:W-:Y:S01]  /*7790*/  BSSY B1, `(.L_x_9468) ;  /* 0x0000004000017945 */ /* 0x000fe20003800000 */
[----:B------:R-:W-:Y:S02]  /*77a0*/  SHF.R.S32.HI R97, RZ, 0x1f, R98 ;  /* 0x0000001fff617819 */ /* 0x000fe40000011462 */
[----:B------:R-:W0:Y:S02]  /*77b0*/  SYNCS.PHASECHK.TRANS64.TRYWAIT P3, [R89+URZ+0x28890], R100 ;  /* 0x02889064590075a7 */ /* 0x000e24000806017f */
[----:B0-----:R-:W-:Y:S05]  /*77c0*/  @!P3 BRA `(.L_x_9469) ;  /* 0x000001ac00a0b947 */ /* 0x001fea0003800000 */
.L_x_9777:
[----:B------:R-:W-:Y:S05]  /*77d0*/  BSYNC B1 ;  /* 0x0000000000017941 */ /* 0x000fea0003800000 */
.L_x_9468:
        /* <DEDUP_REMOVED lines=25> */
.L_x_9781:
        /* <DEDUP_REMOVED lines=13> */
.L_x_9472:
[----:B------:R-:W-:Y:S05]  /*7a40*/  BSYNC B1 ;  /* 0x0000000000017941 */ /* 0x000fea0003800000 */
.L_x_9471:
[----:B------:R-:W-:-:S03]  /*7a50*/  UMOV UR4, 0xffffffff ;  /* 0xffffffff00047882 */ /* 0x000fc60000000000 */
[----:B------:R-:W-:Y:S05]  /*7a60*/  BRA.DIV UR4, `(.L_x_9473) ;  /* 0x000001ae04547947 */ /* 0x000fea000b800000 */
[----:B--2-4-:R2:W4:Y:S04]  /*7a70*/  SHFL.IDX PT, R41, R45, 0x1, 0x181f ;  /* 0x00381f002d297f89 */ /* 0x01452800000e0000 */
[----:B---3--:R2:W3:Y:S02]  /*7a80*/  SHFL.IDX PT, R14, R44, 0x1, 0x181f ;  /* 0x00381f002c0e7f89 */ /* 0x0084e400000e0000 */
.L_x_9785:
        /* <DEDUP_REMOVED lines=14> */
.L_x_9475:
[----:B------:R-:W-:Y:S05]  /*7b70*/  BSYNC B1 ;  /* 0x0000000000017941 */ /* 0x000fea0003800000 */
.L_x_9474:
[----:B------:R-:W-:-:S03]  /*7b80*/  UMOV UR4, 0xffffffff ;  /* 0xffffffff00047882 */ /* 0x000fc60000000000 */
[----:B------:R-:W-:Y:S05]  /*7b90*/  BRA.DIV UR4, `(.L_x_9476) ;  /* 0x000001ae04507947 */ /* 0x000fea000b800000 */
[----:B---34-:R3:W4:Y:S04]  /*7ba0*/  SHFL.IDX PT, R41, R45, 0x2, 0x181f ;  /* 0x00581f002d297f89 */ /* 0x01872800000e0000 */
[----:B------:R3:W0:Y:S02]  /*7bb0*/  SHFL.IDX PT, R14, R44, 0x2, 0x181f ;  /* 0x00581f002c0e7f89 */ /* 0x00062400000e0000 */
.L_x_9789:
        /* <DEDUP_REMOVED lines=14> */
.L_x_9478:
[----:B------:R-:W-:Y:S05]  /*7ca0*/  BSYNC B1 ;  /* 0x0000000000017941 */ /* 0x000fea0003800000 */
.L_x_9477:
[----:B------:R-:W-:-:S03]  /*7cb0*/  UMOV UR4, 0xffffffff ;  /* 0xffffffff00047882 */ /* 0x000fc60000000000 */
[----:B------:R-:W-:Y:S05]  /*7cc0*/  BRA.DIV UR4, `(.L_x_9479) ;  /* 0x000001ae044c7947 */ /* 0x000fea000b800000 */
[----:B0---4-:R0:W4:Y:S04]  /*7cd0*/  SHFL.IDX PT, R41, R45, 0x3, 0x181f ;  /* 0x00781f002d297f89 */ /* 0x01112800000e0000 */
[----:B------:R0:W0:Y:S02]  /*7ce0*/  SHFL.IDX PT, R14, R44, 0x3, 0x181f ;  /* 0x00781f002c0e7f89 */ /* 0x00002400000e0000 */
.L_x_9793:
        /* <DEDUP_REMOVED lines=13> */
.L_x_9437:
[----:B------:R-:W-:Y:S05]  /*7dc0*/  BSYNC B0 ;  /* 0x0000000000007941 */ /* 0x000fea0003800000 */
.L_x_9395:
[----:B------:R-:W5:Y:S01]  /*7dd0*/  S2R R11, SR_TID.X ;  /* 0x00000000000b7919 */ /* 0x000f620000002100 */
[----:B------:R-:W-:Y:S01]  /*7de0*/  @!PT LDS RZ, [RZ] ;  /* 0x00000000fffff984 */ /* 0x000fe20000000800 */
[----:B------:R-:W-:Y:S01]  /*7df0*/  @!PT LDS RZ, [RZ] ;  /* 0x00000000fffff984 */ /* 0x000fe20000000800 */
[----:B------:R-:W-:Y:S01]  /*7e00*/  @!PT LDS RZ, [RZ] ;  /* 0x00000000fffff984 */ /* 0x000fe20000000800 */
[----:B------:R-:W-:Y:S01]  /*7e10*/  @!PT LDS RZ, [RZ] ;  /* 0x00000000fffff984 */ /* 0x000fe20000000800 */
[----:B------:R2:W-:Y:S06]  /*7e20*/  MEMBAR.ALL.CTA ;  /* 0x0000000000007992 */ /* 0x0005ec0000008000 */
[----:B--2---:R-:W2:Y:S01]  /*7e30*/  FENCE.VIEW.ASYNC.S ;  /* 0x00000000000073c6 */ /* 0x004ea20000000000 */
[----:B------:R-:W-:Y:S05]  /*7e40*/  WARPSYNC.ALL ;  /* 0x0000000000007948 */ /* 0x000fea0003800000 */
[----:B------:R-:W-:Y:S01]  /*7e50*/  BSSY B0, `(.L_x_9480) ;  /* 0x0000009000007945 */ /* 0x000fe20003800000 */
[----:B-----5:R-:W-:Y:S01]  /*7e60*/  LOP3.LUT R11, R11, 0x7f, RZ, 0xc0, !PT ;  /* 0x0000007f0b0b7812 */ /* 0x020fe200078ec0ff */
[----:B--2---:R2:W-:Y:S03]  /*7e70*/  BAR.SYNC.DEFER_BLOCKING R92, 0x80 ;  /* 0x0002005c0000751d */ /* 0x0045e60000010000 */
[----:B------:R-:W-:-:S13]  /*7e80*/  ISETP.NE.AND P3, PT, R11, RZ, PT ;  /* 0x000000ff0b00720c */ /* 0x000fda0003f65270 */
[----:B------:R-:W-:-:S05]  /*7e90*/  @!P3 VIADD R11, R89, 0x288a0 ;  /* 0x000288a0590bb836 */ /* 0x000fca0000000000 */
[----:B------:R-:W-:-:S04]  /*7ea0*/  @!P3 PRMT R11, RZ, 0x654, R11 ;  /* 0x00000654ff0bb816 */ /* 0x000fc8000000000b */
[----:B------:R2:W-:Y:S01]  /*7eb0*/  @!P3 SYNCS.ARRIVE.TRANS64.RED.A1T0 RZ, [R11+URZ], RZ ;  /* 0x000000ff0bffb9a7 */ /* 0x0005e2000810043f */
[----:B------:R-:W-:Y:S05]  /*7ec0*/  @!P5 BRA `(.L_x_9481) ;  /* 0x000000000004d947 */ /* 0x000fea0003800000 */
[----:B------:R-:W-:Y:S01]  /*7ed0*/  BPT.TRAP 0x1 ;  /* 0x000000040000795c */ /* 0x000fe20000300000 */
.L_x_9481:
[----:B------:R-:W-:Y:S05]  /*7ee0*/  BSYNC B0 ;  /* 0x0000000000007941 */ /* 0x000fea0003800000 */
.L_x_9480:
[----:B------:R-:W5:Y:S01]  /*7ef0*/  SYNCS.PHASECHK.TRANS64.TRYWAIT P4, [R89+URZ+0x288b0], R100 ;  /* 0x0288b064590075a7 */ /* 0x000f62000808017f */
[----:B------:R-:W-:Y:S01]  /*7f00*/  ULDC UR37, c[0x0][0x2f4] ;  /* 0x0000bd0000257ab9 */ /* 0x000fe20000000800 */
[----:B------:R-:W-:Y:S04]  /*7f10*/  BSSY B0, `(.L_x_9482) ;  /* 0x0000002000007945 */ /* 0x000fe80003800000 */
[----:B-----5:R-:W-:Y:S05]  /*7f20*/  @!P4 BRA `(.L_x_9483) ;  /* 0x000001a800fcc947 */ /* 0x020fea0003800000 */
.L_x_9794:
[----:B------:R-:W-:Y:S05]  /*7f30*/  BSYNC B0 ;  /* 0x0000000000007941 */ /* 0x000fea0003800000 */
.L_x_9482:
[----:B------:R-:W-:Y:S01]  /*7f40*/  ULDC.64 UR4, c[0x0][0x328] ;  /* 0x0000ca0000047ab9 */ /* 0x000fe20000000a00 */
[----:B------:R-:W-:Y:S01]  /*7f50*/  ULDC.64 UR6, c[0x0][0x318] ;  /* 0x0000c60000067ab9 */ /* 0x000fe20000000a00 */
[----:B------:R-:W-:Y:S01]  /*7f60*/  IMAD R97, R97, UR4, RZ ;  /* 0x0000000461617c24 */ /* 0x000fe2000f8e02ff */
[----:B------:R-:W-:Y:S01]  /*7f70*/  IADD3 R95, -R187, R95, RZ ;  /* 0x0000005fbb5f7210 */ /* 0x000fe20007ffe1ff */
[C---:B0---4-:R-:W-:Y:S01]  /*7f80*/  IMAD.WIDE.U32 R12, R98.reuse, UR4, RZ ;  /* 0x00000004620c7c25 */ /* 0x051fe2000f8e00ff */
[----:B------:R-:W-:Y:S03]  /*7f90*/  BSSY B0, `(.L_x_9484) ;  /* 0x000001b000007945 */ /* 0x000fe60003800000 */
[----:B------:R-:W-:Y:S01]  /*7fa0*/  IMAD R97, R98, UR5, R97 ;  /* 0x0000000562617c24 */ /* 0x000fe2000f8e0261 */
[----:B------:R-:W-:Y:S02]  /*7fb0*/  ULDC.64 UR4, c[0x0][0x338] ;  /* 0x0000ce0000047ab9 */ /* 0x000fe40000000a00 */
[----:B------:R-:W-:-:S02]  /*7fc0*/  IMAD R96, R96, UR4, RZ ;  /* 0x0000000460607c24 */ /* 0x000fc4000f8e02ff */
[----:B------:R-:W-:Y:S02]  /*7fd0*/  IMAD.IADD R13, R13, 0x1, R97 ;  /* 0x000000010d0d7824 */ /* 0x000fe400078e0261 */
[C---:B--2---:R-:W-:Y:S02]  /*7fe0*/  IMAD R11, R99.reuse, UR5, R96 ;  /* 0x00000005630b7c24 */ /* 0x044fe4000f8e0260 */
[----:B------:R-:W-:Y:S01]  /*7ff0*/  IMAD.WIDE.U32 R12, R99, UR4, R12 ;  /* 0x00000004630c7c25 */ /* 0x000fe2000f8e000c */
[----:B------:R-:W-:-:S03]  /*8000*/  ULDC.64 UR4, c[0x0][0x330] ;  /* 0x0000cc0000047ab9 */ /* 0x000fc60000000a00 */
[----:B------:R-:W-:Y:S02]  /*8010*/  IMAD.IADD R13, R13, 0x1, R11 ;  /* 0x000000010d0d7824 */ /* 0x000fe400078e020b */
[----:B------:R-:W-:-:S04]  /*8020*/  IMAD.WIDE.U32 R12, R188, UR4, R12 ;  /* 0x00000004bc0c7c25 */ /* 0x000fc8000f8e000c */
[----:B------:R-:W-:Y:S01]  /*8030*/  IMAD R11, R188, UR5, R13 ;  /* 0x00000005bc0b7c24 */ /* 0x000fe2000f8e020d */
[----:B-1-3--:R-:W-:-:S04]  /*8040*/  LEA R44, P4, R12, UR6, 0x1 ;  /* 0x000000060c2c7c11 */ /* 0x00afc8000f8808ff */
        /* <DEDUP_REMOVED lines=15> */
.L_x_9485:
[----:B------:R-:W-:Y:S05]  /*8140*/  BSYNC B0 ;  /* 0x0000000000007941 */ /* 0x000fea0003800000 */
.L_x_9484:
        /* <DEDUP_REMOVED lines=15> */
.L_x_9487:
[----:B------:R-:W-:Y:S05]  /*8240*/  BSYNC B0 ;  /* 0x0000000000007941 */ /* 0x000fea0003800000 */
.L_x_9486:
        /* <DEDUP_REMOVED lines=15> */
.L_x_9489:
[----:B------:R-:W-:Y:S05]  /*8340*/  BSYNC B0 ;  /* 0x0000000000007941 */ /* 0x000fea0003800000 */
.L_x_9488:
        /* <DEDUP_REMOVED lines=15> */
.L_x_9491:
[----:B------:R-:W-:Y:S05]  /*8440*/  BSYNC B0 ;  /* 0x0000000000007941 */ /* 0x000fea0003800000 */
.L_x_9490:
        /* <DEDUP_REMOVED lines=22> */
.L_x_9390:
[----:B------:R-:W0:Y:S01]  /*85b0*/  LDC R0, c[0x0][0x448] ;  /* 0x00011200ff007b82 */ /* 0x000e220000000800 */
[----:B------:R-:W-:Y:S01]  /*85c0*/  IMAD.MOV.U32 R88, RZ, RZ, RZ ;  /* 0x000000ffff587224 */ /* 0x000fe200078e00ff */
[----:B0-----:R-:W-:Y:S01]  /*85d0*/  ISETP.NE.AND P1, PT, R0, 0x1, PT ;  /* 0x000000010000780c */ /* 0x001fe20003f25270 */
[----:B------:R-:W-:-:S12]  /*85e0*/  VIADD R0, R192, 0x7f ;  /* 0x0000007fc0007836 */ /* 0x000fd80000000000 */
[----:B------:R-:W0:Y:S08]  /*85f0*/  @P1 LDC R3, c[0x0][0x44c] ;  /* 0x00011300ff031b82 */ /* 0x000e300000000800 */
[----:B------:R-:W3:Y:S01]  /*8600*/  @P1 LDC R4, c[0x0][0x450] ;  /* 0x00011400ff041b82 */ /* 0x000ee20000000800 */
[----:B0-----:R-:W-:-:S05]  /*8610*/  @P1 IMAD.HI.U32 R3, R0, R3, RZ ;  /* 0x0000000300031227 */ /* 0x001fca00078e00ff */
[----:B---3--:R-:W-:-:S04]  /*8620*/  @P1 SHF.R.U32.HI R0, RZ, R4, R3 ;  /* 0x00000004ff001219 */ /* 0x008fc80000011603 */
[----:B------:R-:W-:-:S04]  /*8630*/  IADD3 R0, R93, R0, RZ ;  /* 0x000000005d007210 */ /* 0x000fc80007ffe0ff */
[----:B------:R-:W-:-:S04]  /*8640*/  SHF.R.S32.HI R3, RZ, 0x1f, R0 ;  /* 0x0000001fff037819 */ /* 0x000fc80000011400 */
[----:B------:R-:W-:-:S04]  /*8650*/  LEA.HI R3, R3, R0, RZ, 0x7 ;  /* 0x0000000003037211 */ /* 0x000fc800078f38ff */
[----:B------:R-:W-:-:S04]  /*8660*/  SHF.R.S32.HI R3, RZ, 0x7, R3 ;  /* 0x00000007ff037819 */ /* 0x000fc80000011403 */
[----:B------:R-:W-:-:S04]  /*8670*/  VIMNMX R94, R94, R3, PT ;  /* 0x000000035e5e7248 */ /* 0x000fc80003fe0100 */
[----:B------:R-:W-:Y:S01]  /*8680*/  ISETP.GE.AND P1, PT, R94, 0x1, PT ;  /* 0x000000015e00780c */ /* 0x000fe20003f26270 */
[----:B------:R-:W-:-:S12]  /*8690*/  @P0 BRA `(.L_x_9493) ;  /* 0x00000000000c0947 */ /* 0x000fd80003800000 */
[----:B------:R-:W0:Y:S01]  /*86a0*/  FENCE.VIEW.ASYNC.G ;  /* 0x00000000000073c6 */ /* 0x000e220000000100 */
[----:B------:R-:W-:Y:S05]  /*86b0*/  WARPSYNC.ALL ;  /* 0x0000000000007948 */ /* 0x000fea0003800000 */
[----:B0-----:R-:W-:Y:S06]  /*86c0*/  BAR.ARV 0xc, 0x180 ;  /* 0x0306000000007b1d */ /* 0x001fec0000002000 */
.L_x_9493:
[----:B------:R-:W-:Y:S04]  /*86d0*/  BSSY B0, `(.L_x_9494) ;  /* 0x000001f000007945 */ /* 0x000fe80003800000 */
        /* <DEDUP_REMOVED lines=30> */
.L_x_9495:
[----:B------:R-:W-:Y:S05]  /*88c0*/  BSYNC B0 ;  /* 0x0000000000007941 */ /* 0x000fea0003800000 */
.L_x_9494:
[-C--:B------:R-:W-:Y:S01]  /*88d0*/  IMAD R199, R212, R88.reuse, RZ ;  /* 0x00000058d4c77224 */ /* 0x080fe200078e02ff */
[----:B------:R-:W-:Y:S01]  /*88e0*/  PLOP3.LUT P0, PT, PT, PT, PT, 0x80, 0x0 ;  /* 0x000000000000781c */ /* 0x000fe20003f0f070 */
[----:B------:R-:W-:Y:S01]  /*88f0*/  IMAD.MOV.U32 R0, RZ, RZ, RZ ;  /* 0x000000ffff007224 */ /* 0x000fe200078e00ff */
[----:B------:R-:W-:Y:S02]  /*8900*/  MOV R3, RZ ;  /* 0x000000ff00037202 */ /* 0x000fe40000000f00 */
[----:B------:R-:W-:Y:S02]  /*8910*/  CS2R R150, SRZ ;  /* 0x0000000000967805 */ /* 0x000fe4000001ff00 */
[----:B------:R-:W-:Y:S02]  /*8920*/  VIADDMNMX R88, R199, R88, R94, PT ;  /* 0x00000058c7587246 */ /* 0x000fe4000380015e */
[----:B------:R-:W-:Y:S02]  /*8930*/  CS2R R148, SRZ ;  /* 0x0000000000947805 */ /* 0x000fe4000001ff00 */
[----:B------:R-:W-:-:S02]  /*8940*/  CS2R R146, SRZ ;  /* 0x0000000000927805 */ /* 0x000fc4000001ff00 */
[----:B------:R-:W-:Y:S02]  /*8950*/  CS2R R144, SRZ ;  /* 0x0000000000907805 */ /* 0x000fe4000001ff00 */
[----:B------:R-:W-:Y:S02]  /*8960*/  ISETP.GT.AND P1, PT, R88, R199, PT ;  /* 0x000000c75800720c */ /* 0x000fe40003f24270 */
        /* <DEDUP_REMOVED lines=25> */
[----:B----4-:R-:W-:Y:S02]  /*8b00*/  CS2R R92, SRZ ;  /* 0x00000000005c7805 */ /* 0x010fe4000001ff00 */
[----:B------:R-:W-:Y:S02]  /*8b10*/  CS2R R90, SRZ ;  /* 0x00000000005a7805 */ /* 0x000fe4000001ff00 */
[----:B------:R-:W-:Y:S01]  /*8b20*/  CS2R R20, SRZ ;  /* 0x0000000000147805 */ /* 0x000fe2000001ff00 */
[----:B------:R-:W-:Y:S06]  /*8b30*/  @!P1 BRA `(.L_x_9496) ;  /* 0x000000e800089947 */ /* 0x000fec0003800000 */
[----:B------:R-:W-:-:S03]  /*8b40*/  UMOV UR4, 0xffffffff ;  /* 0xffffffff00047882 */ /* 0x000fc60000000000 */
[----:B------:R-:W-:Y:S05]  /*8b50*/  BRA.DIV UR4, `(.L_x_9497) ;  /* 0x000001a204047947 */ /* 0x000fea000b800000 */
[----:B------:R-:W0:Y:S02]  /*8b60*/  S2R R3, SR_TID.X ;  /* 0x0000000000037919 */ /* 0x000e240000002100 */
[----:B0-----:R-:W-:-:S05]  /*8b70*/  VIADD R3, R3, 0xffffff80 ;  /* 0xffffff8003037836 */ /* 0x001fca0000000000 */
[----:B------:R-:W-:-:S04]  /*8b80*/  SHF.R.S32.HI R0, RZ, 0x1f, R3 ;  /* 0x0000001fff007819 */ /* 0x000fc80000011403 */
[----:B------:R-:W-:-:S04]  /*8b90*/  LEA.HI R0, R0, R3, RZ, 0x7 ;  /* 0x0000000300007211 */ /* 0x000fc800078f38ff */
[----:B------:R-:W-:-:S05]  /*8ba0*/  SHF.R.S32.HI R0, RZ, 0x7, R0 ;  /* 0x00000007ff007819 */ /* 0x000fca0000011400 */
[----:B------:R0:W3:Y:S02]  /*8bb0*/  SHFL.IDX PT, R191, R0, RZ, 0x1f ;  /* 0x00001fff00bf7589 */ /* 0x0000e400000e0000 */
.L_x_9797:
[----:B0--3--:R-:W-:Y:S01]  /*8bc0*/  LEA.HI R0, R191, R191, RZ, 0x1 ;  /* 0x000000bfbf007211 */ /* 0x009fe200078f08ff */
        /* <DEDUP_REMOVED lines=17> */
[----:B------:R-:W-:Y:S01]  /*8ce0*/  MOV R10, UR4 ;  /* 0x00000004000a7c02 */ /* 0x000fe20008000f00 */
[----:B------:R-:W-:Y:S01]  /*8cf0*/  IMAD.U32 R7, RZ, RZ, UR7 ;  /* 0x00000007ff077e24 */ /* 0x000fe2000f8e00ff */
[----:B--2---:R-:W-:Y:S01]  /*8d00*/  MOV R13, RZ ;  /* 0x000000ff000d7202 */ /* 0x004fe20000000f00 */
[----:B------:R-:W-:-:S02]  /*8d10*/  IMAD.U32 R11, RZ, RZ, UR5 ;  /* 0x00000005ff0b7e24 */ /* 0x000fc4000f8e00ff */
[----:B------:R-:W-:Y:S02]  /*8d20*/  IMAD.MOV.U32 R8, RZ, RZ, 0x70 ;  /* 0x00000070ff087424 */ /* 0x000fe400078e00ff */
[----:B0-----:R-:W-:-:S07]  /*8d30*/  IMAD.MOV.U32 R12, RZ, RZ, 0x1 ;  /* 0x00000001ff0c7424 */ /* 0x001fce00078e00ff */
[----:B------:R-:W-:-:S07]  /*8d40*/  LEPC R20, `(.L_x_9498) ;  /* 0x000000001014794e */ /* 0x000fce0000000000 */
[----:B-1-3-5:R-:W-:Y:S05]  /*8d50*/  CALL.ABS.NOINC R14 ;  /* 0x000000000e007343 */ /* 0x02afea0003c00000 */
.L_x_9498:
        /* <DEDUP_REMOVED lines=13> */
.L_x_9502:
[----:B---3--:R3:W4:Y:S02]  /*8e30*/  SYNCS.PHASECHK.TRANS64.TRYWAIT P0, [R18+URZ+0x28800], R3 ;  /* 0x02880003120075a7 */ /* 0x008724000800017f */
[----:B----4-:R-:W-:Y:S05]  /*8e40*/  @!P0 NANOSLEEP.SYNCS 0x989680 ;  /* 0x009896800000895d */ /* 0x010fea0003900000 */
[----:B------:R-:W4:Y:S02]  /*8e50*/  @!P0 SYNCS.PHASECHK.TRANS64 P0, [R18+URZ+0x28800], R3 ;  /* 0x02880003120085a7 */ /* 0x000f24000800007f */
[----:B----4-:R-:W-:Y:S05]  /*8e60*/  @!P0 BRA `(.L_x_9502) ;  /* 0xfffffffc00f08947 */ /* 0x010fea000383ffff */
.L_x_9501:
[----:B------:R-:W-:Y:S05]  /*8e70*/  BSYNC B0 ;  /* 0x0000000000007941 */ /* 0x000fea0003800000 */
.L_x_9500:
[----:B------:R-:W-:Y:S05]  /*8e80*/  BRA `(.L_x_9503) ;  /* 0x0000004c00c07947 */ /* 0x000fea0003800000 */
.L_x_9499:
[----:B------:R-:W-:Y:S01]  /*8e90*/  ISETP.NE.AND P0, PT, R25, RZ, PT ;  /* 0x000000ff1900720c */ /* 0x000fe20003f05270 */
[----:B------:R-:W-:Y:S01]  /*8ea0*/  ULDC.64 UR4, c[0x0][0x3f8] ;  /* 0x0000fe0000047ab9 */ /* 0x000fe20000000a00 */
[----:B-----5:R-:W-:Y:S01]  /*8eb0*/  SHF.R.S32.HI R0, RZ, 0x1f, R24 ;  /* 0x0000001fff007819 */ /* 0x020fe20000011418 */
[----:B------:R-:W-:Y:S01]  /*8ec0*/  ULDC.64 UR6, c[0x0][0x408] ;  /* 0x0001020000067ab9 */ /* 0x000fe20000000a00 */
[----:B------:R-:W-:-:S04]  /*8ed0*/  IMAD.WIDE.U32 R26, R24, UR4, RZ ;  /* 0x00000004181a7c25 */ /* 0x000fc8000f8e00ff */
[C---:B------:R-:W-:Y:S02]  /*8ee0*/  IMAD R3, R0.reuse, UR4, RZ ;  /* 0x0000000400037c24 */ /* 0x040fe4000f8e02ff */
[----:B------:R-:W-:Y:S02]  /*8ef0*/  IMAD R5, R0, UR6, RZ ;  /* 0x0000000600057c24 */ /* 0x000fe4000f8e02ff */
        /* <DEDUP_REMOVED lines=13> */
[----:B------:R-:W-:Y:S01]  /*8fd0*/  MOV R10, UR6 ;  /* 0x00000006000a7c02 */ /* 0x000fe20008000f00 */
[----:B------:R-:W-:Y:S01]  /*8fe0*/  IMAD.U32 R6, RZ, RZ, UR4 ;  /* 0x00000004ff067e24 */ /* 0x000fe2000f8e00ff */
[----:B--2---:R-:W-:Y:S01]  /*8ff0*/  MOV R13, RZ ;  /* 0x000000ff000d7202 */ /* 0x004fe20000000f00 */
[----:B------:R-:W-:-:S02]  /*9000*/  IMAD.U32 R7, RZ, RZ, UR5 ;  /* 0x00000005ff077e24 */ /* 0x000fc4000f8e00ff */
[----:B------:R-:W-:Y:S02]  /*9010*/  IMAD.U32 R11, RZ, RZ, UR7 ;  /* 0x00000007ff0b7e24 */ /* 0x000fe4000f8e00ff */
[----:B------:R-:W-:Y:S02]  /*9020*/  IMAD.MOV.U32 R8, RZ, RZ, 0x70 ;  /* 0x00000070ff087424 */ /* 0x000fe400078e00ff */
[----:B0-----:R-:W-:-:S07]  /*9030*/  IMAD.MOV.U32 R12, RZ, RZ, 0x1 ;  /* 0x00000001ff0c7424 */ /* 0x001fce00078e00ff */
[----:B------:R-:W-:-:S07]  /*9040*/  LEPC R20, `(.L_x_9504) ;  /* 0x000000001014794e */ /* 0x000fce0000000000 */
[----:B-1-3--:R-:W-:Y:S05]  /*9050*/  CALL.ABS.NOINC R14 ;  /* 0x000000000e007343 */ /* 0x00afea0003c00000 */
.L_x_9504:
[----:B------:R-:W-:Y:S01]  /*9060*/  ULDC.U8 UR4, c[0x0][0x410] ;  /* 0x0001040000047ab9 */ /* 0x000fe20000000000 */
[----:B------:R-:W-:Y:S01]  /*9070*/  IMAD.IADD R54, R187, 0x1, R192 ;  /* 0x00000001bb367824 */ /* 0x000fe200078e02c0 */
[----:B------:R-:W-:Y:S01]  /*9080*/  ISETP.NE.AND P0, PT, RZ, UR4, PT ;  /* 0x00000004ff007c0c */ /* 0x000fe2000bf05270 */
[----:B------:R-:W-:Y:S01]  /*9090*/  BSSY B0, `(.L_x_9505) ;  /* 0x00004c7000007945 */ /* 0x000fe20003800000 */
[----:B------:R-:W-:Y:S01]  /*90a0*/  LEA R37, R200, UR40, 0x1 ;  /* 0x00000028c8257c11 */ /* 0x000fe2000f8e08ff */
        /* <DEDUP_REMOVED lines=27> */
[----:B------:R-:W-:-:S02]  /*9260*/  LEA R7, P1, R10, UR6, 0x1 ;  /* 0x000000060a077c11 */ /* 0x000fc4000f8208ff */
[----:B------:R-:W-:Y:S02]  /*9270*/  IADD3 R3, R11, R3, RZ ;  /* 0x000000030b037210 */ /* 0x000fe40007ffe0ff */
[----:B------:R-:W-:Y:S02]  /*9280*/  LEA.HI.X R6, R8, UR5, R9, 0x1, P0 ;  /* 0x0000000508067c11 */ /* 0x000fe400080f0c09 */
[----:B------:R-:W-:Y:S01]  /*9290*/  LEA.HI.X R8, R10, UR7, R3, 0x1, P1 ;  /* 0x000000070a087c11 */ /* 0x000fe200088f0c03 */
[----:B------:R-:W-:Y:S06]  /*92a0*/  BRA.DIV UR4, `(.L_x_9507) ;  /* 0x0000019a04707947 */ /* 0x000fec000b800000 */
[----:B------:R0:W2:Y:S04]  /*92b0*/  SHFL.IDX PT, R0, R6, RZ, 0x181f ;  /* 0x00181fff06007589 */ /* 0x0000a800000e0000 */
[----:B------:R0:W3:Y:S04]  /*92c0*/  SHFL.IDX PT, R3, R5, RZ, 0x181f ;  /* 0x00181fff05037589 */ /* 0x0000e800000e0000 */
[----:B------:R0:W4:Y:S04]  /*92d0*/  SHFL.IDX PT, R4, R8, RZ, 0x181f ;  /* 0x00181fff08047589 */ /* 0x00012800000e0000 */
[----:B------:R0:W0:Y:S02]  /*92e0*/  SHFL.IDX PT, R14, R7, RZ, 0x181f ;  /* 0x00181fff070e7589 */ /* 0x00002400000e0000 */
.L_x_9803:
[----:B------:R-:W-:Y:S01]  /*92f0*/  IMAD R67, R194, R67, RZ ;  /* 0x00000043c2437224 */ /* 0x000fe200078e02ff */
        /* <DEDUP_REMOVED lines=17> */
[C---:B0-----:R-:W-:Y:S02]  /*9410*/  @!P4 IADD3 R12, P1, R14.reuse, R12, RZ ;  /* 0x0000000c0e0cc210 */ /* 0x041fe40007f3e0ff */
[-C--:B------:R-:W-:Y:S02]  /*9420*/  @!P5 IADD3 R20, P2, R3, R15.reuse, RZ ;  /* 0x0000000f0314d210 */ /* 0x080fe40007f5e0ff */
[----:B------:R-:W-:Y:S02]  /*9430*/  @!P5 IADD3 R14, P3, R14, R15, RZ ;  /* 0x0000000f0e0ed210 */ /* 0x000fe40007f7e0ff */
[----:B------:R-:W-:-:S02]  /*9440*/  CS2R R46, SRZ ;  /* 0x00000000002e7805 */ /* 0x000fc4000001ff00 */
[C---:B--2---:R-:W-:Y:S02]  /*9450*/  @!P4 IADD3.X R11, R0.reuse, R13, RZ, P0, !PT ;  /* 0x0000000d000bc210 */ /* 0x044fe400007fe4ff */
[----:B------:R-:W-:Y:S01]  /*9460*/  CS2R R48, SRZ ;  /* 0x0000000000307805 */ /* 0x000fe2000001ff00 */
[----:B------:R-:W-:Y:S02]  /*9470*/  @!P5 IMAD.X R21, R0, 0x1, R9, P2 ;  /* 0x000000010015d824 */ /* 0x000fe400010e0609 */
[C---:B----4-:R-:W-:Y:S01]  /*9480*/  @!P4 IMAD.X R13, R4.reuse, 0x1, R13, P1 ;  /* 0x00000001040dc824 */ /* 0x050fe200008e060d */
[----:B------:R0:W5:Y:S01]  /*9490*/  @!P4 LD.E.64 R46, desc[UR42][R10.64] ;  /* 0x0000002a0a2ec980 */ /* 0x000162000c101b00 */
[----:B------:R-:W-:-:S03]  /*94a0*/  @!P5 IMAD.X R15, R4, 0x1, R9, P3 ;  /* 0x00000001040fd824 */ /* 0x000fc600018e0609 */
[----:B------:R0:W5:Y:S04]  /*94b0*/  @!P5 LD.E.64 R40, desc[UR42][R20.64] ;  /* 0x0000002a1428d980 */ /* 0x000168000c101b00 */
[----:B------:R0:W5:Y:S04]  /*94c0*/  @!P5 LD.E.64 R38, desc[UR42][R14.64] ;  /* 0x0000002a0e26d980 */ /* 0x000168000c101b00 */
[----:B------:R0:W5:Y:S02]  /*94d0*/  @!P4 LD.E.64 R48, desc[UR42][R12.64] ;  /* 0x0000002a0c30c980 */ /* 0x000164000c101b00 */
.L_x_9509:
[----:B------:R-:W-:Y:S05]  /*94e0*/  BSYNC B1 ;  /* 0x0000000000017941 */ /* 0x000fea0003800000 */
.L_x_9508:
[----:B--2--5:R-:W-:Y:S01]  /*94f0*/  IMAD.MOV.U32 R0, RZ, RZ, R48 ;  /* 0x000000ffff007224 */ /* 0x024fe200078e0030 */
[----:B---3--:R-:W-:Y:S01]  /*9500*/  MOV R3, R49 ;  /* 0x0000003100037202 */ /* 0x008fe20000000f00 */
[----:B----4-:R-:W-:Y:S01]  /*9510*/  IMAD.MOV.U32 R4, RZ, RZ, R38 ;  /* 0x000000ffff047224 */ /* 0x010fe200078e0026 */
        /* <DEDUP_REMOVED lines=9> */
[----:B-1----:R-:W-:Y:S02]  /*95b0*/  CS2R R42, SRZ ;  /* 0x00000000002a7805 */ /* 0x002fe4000001ff00 */
        /* <DEDUP_REMOVED lines=8> */
[----:B------:R1:W4:Y:S04]  /*9640*/  SHFL.IDX PT, R4, R8, 0x1, 0x181f ;  /* 0x00381f0008047f89 */ /* 0x00032800000e0000 */
[----:B0-----:R1:W0:Y:S02]  /*9650*/  SHFL.IDX PT, R14, R7, 0x1, 0x181f ;  /* 0x00381f00070e7f89 */ /* 0x00122400000e0000 */
.L_x_9809:
        /* <DEDUP_REMOVED lines=11> */
[----:B------:R-:W-:Y:S02]  /*9710*/  ISETP.GE.AND P5, PT, R185, UR4, PT ;  /* 0x00000004b9007c0c */ /* 0x000fe4000bfa6270 */
[----:B------:R-:W-:-:S07]  /*9720*/  CS2R R44, SRZ ;  /* 0x00000000002c7805 */ /* 0x000fce000001ff00 */
[----:B------:R-:W-:-:S04]  /*9730*/  @!P4 SHF.L.U32 R12, R22, 0x1, RZ ;  /* 0x00000001160cc819 */ /* 0x000fc800000006ff */
[C---:B------:R-:W-:Y:S01]  /*9740*/  @!P5 IMAD.SHL.U32 R11, R185.reuse, 0x2, RZ ;  /* 0x00000002b90bd824 */ /* 0x040fe200078e00ff */
[----:B------:R-:W-:Y:S02]  /*9750*/  @!P5 SHF.L.U64.HI R15, R185, 0x1, R64 ;  /* 0x00000001b90fd819 */ /* 0x000fe40000010240 */
[CC--:B---3--:R-:W-:Y:S02]  /*9760*/  @!P4 IADD3 R10, P0, R3.reuse, R12.reuse, RZ ;  /* 0x0000000c030ac210 */ /* 0x0c8fe40007f1e0ff */
[-C--:B------:R-:W-:Y:S02]  /*9770*/  @!P5 IADD3 R20, P2, R3, R11.reuse, RZ ;  /* 0x0000000b0314d210 */ /* 0x080fe40007f5e0ff */
[----:B0-----:R-:W-:Y:S02]  /*9780*/  @!P4 IADD3 R12, P1, R14, R12, RZ ;  /* 0x0000000c0e0cc210 */ /* 0x001fe40007f3e0ff */
[----:B------:R-:W-:Y:S01]  /*9790*/  @!P4 SHF.L.U64.HI R9, R22, 0x1, R23 ;  /* 0x000000011609c819 */ /* 0x000fe20000010217 */
[----:B--2---:R-:W-:Y:S01]  /*97a0*/  @!P5 IMAD.X R21, R0, 0x1, R15, P2 ;  /* 0x000000010015d824 */ /* 0x004fe200010e060f */
[----:B------:R-:W-:-:S02]  /*97b0*/  @!P5 IADD3 R14, P3, R14, R11, RZ ;  /* 0x0000000b0e0ed210 */ /* 0x000fc40007f7e0ff */
[----:B------:R-:W-:Y:S02]  /*97c0*/  CS2R R42, SRZ ;  /* 0x00000000002a7805 */ /* 0x000fe4000001ff00 */
[----:B----4-:R-:W-:Y:S01]  /*97d0*/  @!P4 IADD3.X R13, R4, R9, RZ, P1, !PT ;  /* 0x00000009040dc210 */ /* 0x010fe20000ffe4ff */
[----:B------:R-:W-:Y:S01]  /*97e0*/  @!P4 IMAD.X R11, R0, 0x1, R9, P0 ;  /* 0x00000001000bc824 */ /* 0x000fe200000e0609 */
[----:B------:R0:W5:Y:S01]  /*97f0*/  @!P5 LD.E.64 R30, desc[UR42][R20.64] ;  /* 0x0000002a141ed980 */ /* 0x000162000c101b00 */
[----:B------:R-:W-:-:S03]  /*9800*/  @!P5 IMAD.X R15, R4, 0x1, R15, P3 ;  /* 0x00000001040fd824 */ /* 0x000fc600018e060f */
[----:B------:R0:W5:Y:S04]  /*9810*/  @!P4 LD.E.64 R44, desc[UR42][R10.64] ;  /* 0x0000002a0a2cc980 */ /* 0x000168000c101b00 */
[----:B------:R0:W5:Y:S04]  /*9820*/  @!P5 LD.E.64 R28, desc[UR42][R14.64] ;  /* 0x0000002a0e1cd980 */ /* 0x000168000c101b00 */
[----:B------:R0:W5:Y:S02]  /*9830*/  @!P4 LD.E.64 R42, desc[UR42][R12.64] ;  /* 0x0000002a0c2ac980 */ /* 0x000164000c101b00 */
.L_x_9512:
[----:B------:R-:W-:Y:S05]  /*9840*/  BSYNC B1 ;  /* 0x0000000000017941 */ /* 0x000fea0003800000 */
.L_x_9511:
[----:B--2--5:R-:W-:Y:S01]  /*9850*/  IMAD.MOV.U32 R0, RZ, RZ, R42 ;  /* 0x000000ffff007224 */ /* 0x024fe200078e002a */
[----:B----4-:R-:W-:Y:S01]  /*9860*/  MOV R4, R28 ;  /* 0x0000001c00047202 */ /* 0x010fe20000000f00 */
[----:B---3--:R-:W-:Y:S01]  /*9870*/  IMAD.MOV.U32 R3, RZ, RZ, R43 ;  /* 0x000000ffff037224 */ /* 0x008fe200078e002b */
[----:B------:R-:W-:Y:S01]  /*9880*/  UMOV UR4, 0xffffffff ;  /* 0xffffffff00047882 */ /* 0x000fe20000000000 */
        /* <DEDUP_REMOVED lines=10> */
[----:B------:R2:W3:Y:S04]  /*9930*/  SHFL.IDX PT, R0, R6, 0x2, 0x181f ;  /* 0x00581f0006007f89 */ /* 0x0004e800000e0000 */
[----:B------:R2:W4:Y:S04]  /*9940*/  SHFL.IDX PT, R3, R5, 0x2, 0x181f ;  /* 0x00581f0005037f89 */ /* 0x00052800000e0000 */
[----:B------:R2:W1:Y:S04]  /*9950*/  SHFL.IDX PT, R4, R8, 0x2, 0x181f ;  /* 0x00581f0008047f89 */ /* 0x00046800000e0000 */
[----:B0-----:R2:W0:Y:S02]  /*9960*/  SHFL.IDX PT, R14, R7, 0x2, 0x181f ;  /* 0x00581f00070e7f89 */ /* 0x00142400000e0000 */
.L_x_9815:
        /* <DEDUP_REMOVED lines=16> */
[C---:B------:R-:W-:Y:S02]  /*9a70*/  @!P5 SHF.L.U32 R11, R185.reuse, 0x1, RZ ;  /* 0x00000001b90bd819 */ /* 0x040fe400000006ff */
[----:B------:R-:W-:Y:S02]  /*9a80*/  @!P5 SHF.L.U64.HI R15, R185, 0x1, R64 ;  /* 0x00000001b90fd819 */ /* 0x000fe40000010240 */
[CC--:B----4-:R-:W-:Y:S02]  /*9a90*/  @!P4 IADD3 R10, P0, R3.reuse, R12.reuse, RZ ;  /* 0x0000000c030ac210 */ /* 0x0d0fe40007f1e0ff */
[-C--:B------:R-:W-:Y:S02]  /*9aa0*/  @!P5 IADD3 R20, P2, R3, R11.reuse, RZ ;  /* 0x0000000b0314d210 */ /* 0x080fe40007f5e0ff */
[C---:B0-----:R-:W-:Y:S02]  /*9ab0*/  @!P4 IADD3 R12, P1, R14.reuse, R12, RZ ;  /* 0x0000000c0e0cc210 */ /* 0x041fe40007f3e0ff */
[----:B------:R-:W-:Y:S01]  /*9ac0*/  @!P5 IADD3 R14, P3, R14, R11, RZ ;  /* 0x0000000b0e0ed210 */ /* 0x000fe20007f7e0ff */
[C---:B---3--:R-:W-:Y:S01]  /*9ad0*/  @!P5 IMAD.X R21, R0.reuse, 0x1, R15, P2 ;  /* 0x000000010015d824 */ /* 0x048fe200010e060f */
[----:B------:R-:W-:Y:S01]  /*9ae0*/  CS2R R32, SRZ ;  /* 0x0000000000207805 */ /* 0x000fe2000001ff00 */
[--C-:B------:R-:W-:Y:S01]  /*9af0*/  @!P4 IMAD.X R11, R0, 0x1, R9.reuse, P0 ;  /* 0x00000001000bc824 */ /* 0x100fe200000e0609 */
[C---:B-1----:R-:W-:Y:S01]  /*9b00*/  @!P5 IADD3.X R15, R4.reuse, R15, RZ, P3, !PT ;  /* 0x0000000f040fd210 */ /* 0x042fe20001ffe4ff */
[----:B------:R-:W-:Y:S01]  /*9b10*/  @!P4 IMAD.X R13, R4, 0x1, R9, P1 ;  /* 0x00000001040dc824 */ /* 0x000fe200008e0609 */
[----:B------:R0:W5:Y:S04]  /*9b20*/  @!P5 LD.E.64 R24, desc[UR42][R20.64] ;  /* 0x0000002a1418d980 */ /* 0x000168000c101b00 */
[----:B------:R0:W5:Y:S04]  /*9b30*/  @!P5 LD.E.64 R26, desc[UR42][R14.64] ;  /* 0x0000002a0e1ad980 */ /* 0x000168000c101b00 */
[----:B------:R0:W5:Y:S04]  /*9b40*/  @!P4 LD.E.64 R34, desc[UR42][R10.64] ;  /* 0x0000002a0a22c980 */ /* 0x000168000c101b00 */
[----:B------:R0:W5:Y:S02]  /*9b50*/  @!P4 LD.E.64 R32, desc[UR42][R12.64] ;  /* 0x0000002a0c20c980 */ /* 0x000164000c101b00 */
.L_x_9515:
[----:B------:R-:W-:Y:S05]  /*9b60*/  BSYNC B1 ;  /* 0x0000000000017941 */ /* 0x000fea0003800000 */
.L_x_9514:
[----:B---3-5:R-:W-:Y:S01]  /*9b70*/  IMAD.MOV.U32 R0, RZ, RZ, R32 ;  /* 0x000000ffff007224 */ /* 0x028fe200078e0020 */
[----:B------:R-:W-:Y:S01]  /*9b80*/  MOV R9, R27 ;  /* 0x0000001b00097202 */ /* 0x000fe20000000f00 */
[----:B----4-:R-:W-:Y:S01]  /*9b90*/  IMAD.MOV.U32 R3, RZ, RZ, R33 ;  /* 0x000000ffff037224 */ /* 0x010fe200078e0021 */
[----:B------:R-:W-:Y:S01]  /*9ba0*/  UMOV UR4, 0xffffffff ;  /* 0xffffffff00047882 */ /* 0x000fe20000000000 */
[----:B-1----:R-:W-:Y:S01]  /*9bb0*/  IMAD.MOV.U32 R4, RZ, RZ, R26 ;  /* 0x000000ffff047224 */ /* 0x002fe200078e001a */
[----:B0-----:R-:W-:Y:S02]  /*9bc0*/  CS2R R20, SRZ ;  /* 0x0000000000147805 */ /* 0x001fe4000001ff00 */
        /* <DEDUP_REMOVED lines=9> */
[----:B------:R0:W1:Y:S04]  /*9c60*/  SHFL.IDX PT, R0, R6, 0x3, 0x181f ;  /* 0x00781f0006007f89 */ /* 0x00006800000e0000 */
[----:B------:R0:W3:Y:S04]  /*9c70*/  SHFL.IDX PT, R3, R5, 0x3, 0x181f ;  /* 0x00781f0005037f89 */ /* 0x0000e800000e0000 */
[----:B------:R0:W4:Y:S04]  /*9c80*/  SHFL.IDX PT, R4, R8, 0x3, 0x181f ;  /* 0x00781f0008047f89 */ /* 0x00012800000e0000 */
[----:B------:R0:W0:Y:S02]  /*9c90*/  SHFL.IDX PT, R14, R7, 0x3, 0x181f ;  /* 0x00781f00070e7f89 */ /* 0x00002400000e0000 */
.L_x_9821:
[----:B------:R-:W-:Y:S01]  /*9ca0*/  VIADD R54, R54, 0x60 ;  /* 0x0000006036367836 */ /* 0x000fe20000000000 */
[----:B------:R-:W-:Y:S01]  /*9cb0*/  BSSY B1, `(.L_x_9517) ;  /* 0x000001d000017945 */ /* 0x000fe20003800000 */
[----:B0-2---:R-:W-:Y:S02]  /*9cc0*/  CS2R R8, SRZ ;  /* 0x0000000000087805 */ /* 0x005fe4000001ff00 */
        /* <DEDUP_REMOVED lines=12> */
[-C--:B---3--:R-:W-:Y:S02]  /*9d90*/  @!P4 IADD3 R6, P0, R3, R62.reuse, RZ ;  /* 0x0000003e0306c210 */ /* 0x088fe40007f1e0ff */
[C---:B------:R-:W-:Y:S02]  /*9da0*/  @!P4 IADD3 R62, P1, R14.reuse, R62, RZ ;  /* 0x0000003e0e3ec210 */ /* 0x040fe40007f3e0ff */
[----:B------:R-:W-:Y:S02]  /*9db0*/  @!P5 IADD3 R14, P3, R14, R15, RZ ;  /* 0x0000000f0e0ed210 */ /* 0x000fe40007f7e0ff */
[----:B------:R-:W-:-:S02]  /*9dc0*/  CS2R R12, SRZ ;  /* 0x00000000000c7805 */ /* 0x000fc4000001ff00 */
[----:B------:R-:W-:Y:S02]  /*9dd0*/  @!P5 IADD3 R64, P2, R3, R15, RZ ;  /* 0x0000000f0340d210 */ /* 0x000fe40007f5e0ff */
[----:B------:R-:W-:Y:S01]  /*9de0*/  CS2R R20, SRZ ;  /* 0x0000000000147805 */ /* 0x000fe2000001ff00 */
[C---:B-1----:R-:W-:Y:S01]  /*9df0*/  @!P4 IMAD.X R7, R0.reuse, 0x1, R5, P0 ;  /* 0x000000010007c824 */ /* 0x042fe200000e0605 */
[----:B------:R-:W-:Y:S01]  /*9e00*/  @!P5 IADD3.X R65, R0, R9, RZ, P2, !PT ;  /* 0x000000090041d210 */ /* 0x000fe200017fe4ff */
[C---:B----4-:R-:W-:Y:S01]  /*9e10*/  @!P5 IMAD.X R15, R4.reuse, 0x1, R9, P3 ;  /* 0x00000001040fd824 */ /* 0x050fe200018e0609 */
[----:B------:R-:W-:Y:S01]  /*9e20*/  CS2R R8, SRZ ;  /* 0x0000000000087805 */ /* 0x000fe2000001ff00 */
[----:B------:R-:W-:Y:S01]  /*9e30*/  @!P4 IMAD.X R63, R4, 0x1, R5, P1 ;  /* 0x00000001043fc824 */ /* 0x000fe200008e0605 */
[----:B------:R0:W5:Y:S04]  /*9e40*/  @!P4 LD.E.64 R12, desc[UR42][R6.64] ;  /* 0x0000002a060cc980 */ /* 0x000168000c101b00 */
[----:B------:R0:W5:Y:S04]  /*9e50*/  @!P5 LD.E.64 R10, desc[UR42][R64.64] ;  /* 0x0000002a400ad980 */ /* 0x000168000c101b00 */
[----:B------:R0:W5:Y:S04]  /*9e60*/  @!P5 LD.E.64 R8, desc[UR42][R14.64] ;  /* 0x0000002a0e08d980 */ /* 0x000168000c101b00 */
[----:B------:R0:W5:Y:S02]  /*9e70*/  @!P4 LD.E.64 R20, desc[UR42][R62.64] ;  /* 0x0000002a3e14c980 */ /* 0x000164000c101b00 */
.L_x_9518:
[----:B------:R-:W-:Y:S05]  /*9e80*/  BSYNC B1 ;  /* 0x0000000000017941 */ /* 0x000fea0003800000 */
.L_x_9517:
[----:B------:R-:W-:Y:S01]  /*9e90*/  ULEA.HI UR4, UR39, UR39, URZ, 0x1 ;  /* 0x0000002727047291 */ /* 0x000fe2000f8f083f */
[----:B---3-5:R-:W-:Y:S01]  /*9ea0*/  IMAD.MOV.U32 R3, RZ, RZ, R20 ;  /* 0x000000ffff037224 */ /* 0x028fe200078e0014 */
[----:B-1----:R-:W-:Y:S01]  /*9eb0*/  VIADDMNMX R0, R67, -R192, 0x80, PT ;  /* 0x0000008043007446 */ /* 0x002fe200038009c0 */
[----:B----4-:R-:W-:Y:S01]  /*9ec0*/  IMAD.MOV.U32 R4, RZ, RZ, R21 ;  /* 0x000000ffff047224 */ /* 0x010fe200078e0015 */
[----:B------:R-:W-:Y:S01]  /*9ed0*/  ULOP3.LUT UR4, UR4, 0xfffffffe, URZ, 0xc0, !UPT ;  /* 0xfffffffe04047892 */ /* 0x000fe2000f8ec03f */
[----:B0-----:R-:W-:Y:S01]  /*9ee0*/  IMAD.MOV.U32 R6, RZ, RZ, R12 ;  /* 0x000000ffff067224 */ /* 0x001fe200078e000c */
[----:B------:R-:W-:Y:S01]  /*9ef0*/  BSSY B1, `(.L_x_9519) ;  /* 0x000000f000017945 */ /* 0x000fe20003800000 */
[----:B------:R-:W-:Y:S01]  /*9f00*/  IMAD.MOV.U32 R7, RZ, RZ, R13 ;  /* 0x000000ffff077224 */ /* 0x000fe200078e000d */
[----:B------:R-:W-:Y:S01]  /*9f10*/  UIADD3 UR4, UR39, -UR4, URZ ;  /* 0x8000000427047290 */ /* 0x000fe2000fffe03f */
[----:B------:R-:W-:Y:S01]  /*9f20*/  PRMT R15, R3, 0x5410, R4 ;  /* 0x00005410030f7816 */ /* 0x000fe20000000004 */
[----:B------:R-:W-:Y:S01]  /*9f30*/  IMAD.MOV.U32 R3, RZ, RZ, R8 ;  /* 0x000000ffff037224 */ /* 0x000fe200078e0008 */
[----:B------:R-:W-:-:S02]  /*9f40*/  MOV R4, R9 ;  /* 0x0000000900047202 */ /* 0x000fc40000000f00 */
[----:B------:R-:W-:Y:S02]  /*9f50*/  PRMT R54, R6, 0x5410, R7 ;  /* 0x0000541006367816 */ /* 0x000fe40000000007 */
[----:B------:R-:W-:Y:S02]  /*9f60*/  MOV R5, UR4 ;  /* 0x0000000400057c02 */ /* 0x000fe40008000f00 */
[----:B------:R-:W-:Y:S01]  /*9f70*/  PRMT R3, R3, 0x5410, R4 ;  /* 0x0000541003037816 */ /* 0x000fe20000000004 */
[----:B------:R-:W-:Y:S01]  /*9f80*/  IMAD.MOV.U32 R4, RZ, RZ, R10 ;  /* 0x000000ffff047224 */ /* 0x000fe200078e000a */
[----:B------:R-:W-:Y:S02]  /*9f90*/  SHF.L.U32 R5, R5, 0x1f, RZ ;  /* 0x0000001f05057819 */ /* 0x000fe400000006ff */
[----:B------:R-:W-:Y:S02]  /*9fa0*/  ISETP.GE.AND P1, PT, R187, R0, PT ;  /* 0x00000000bb00720c */ /* 0x000fe40003f26270 */
[----:B------:R-:W0:Y:S01]  /*9fb0*/  SYNCS.PHASECHK.TRANS64.TRYWAIT P0, [R18+URZ+0x28800], R5 ;  /* 0x02880005120075a7 */ /* 0x000e22000800017f */
[----:B------:R-:W-:Y:S01]  /*9fc0*/  MOV R6, R11 ;  /* 0x0000000b00067202 */ /* 0x000fe20000000f00 */
[----:B0-----:R-:W-:Y:S09]  /*9fd0*/  @!P0 BRA `(.L_x_9520) ;  /* 0x0000019000e48947 */ /* 0x001ff20003800000 */
.L_x_9822:
[----:B------:R-:W-:Y:S05]  /*9fe0*/  BSYNC B1 ;  /* 0x0000000000017941 */ /* 0x000fea0003800000 */
.L_x_9519:
[----:B------:R-:W-:Y:S01]  /*9ff0*/  BSSY B1, `(.L_x_9521) ;  /* 0x000005e000017945 */ /* 0x000fe20003800000 */
[----:B------:R-:W-:-:S03]  /*a000*/  PRMT R14, R4, 0x5410, R6 ;  /* 0x00005410040e7816 */ /* 0x000fc60000000006 */
[----:B------:R-:W-:Y:S05]  /*a010*/  @P1 BRA `(.L_x_9522) ;  /* 0x00000004006c1947 */ /* 0x000fea0003800000 */
[----:B------:R-:W1:Y:S01]  /*a020*/  LDC R4, c[0x0][0x3f4] ;  /* 0x0000fd00ff047b82 */ /* 0x000e620000000800 */
[----:B------:R-:W-:Y:S01]  /*a030*/  BSSY B2, `(.L_x_9523) ;  /* 0x000002e000027945 */ /* 0x000fe20003800000 */
[-C--:B-1----:R-:W-:Y:S02]  /*a040*/  ISETP.GE.AND P0, PT, R22, R4.reuse, PT ;  /* 0x000000041600720c */ /* 0x082fe40003f06270 */
[----:B------:R-:W-:-:S11]  /*a050*/  ISETP.GE.AND P1, PT, R185, R4, PT ;  /* 0x00000004b900720c */ /* 0x000fd60003f26270 */
[----:B------:R-:W-:Y:S05]  /*a060*/  @P0 BRA `(.L_x_9524) ;  /* 0x0000000000a80947 */ /* 0x000fea0003800000 */
[----:B0-----:R-:W0:Y:S01]  /*a070*/  LDS.128 R4, [R37] ;  /* 0x0000000025047984 */ /* 0x001e220000000c00 */
        /* <DEDUP_REMOVED lines=18> */
[----:B------:R-:W-:Y:S02]  /*a1a0*/  HADD2.F32 R49, -RZ, R61.H0_H0 ;  /* 0x2000003dff317230 */ /* 0x000fe40000004100 */
[----:B------:R-:W-:Y:S01]  /*a1b0*/  FFMA.FTZ R67, R48, R63, -R67 ;  /* 0x0000003f30437223 */ /* 0x000fe20000010843 */
[----:B------:R-:W-:Y:S02]  /*a1c0*/  HADD2.F32 R6, -RZ, R5.H0_H0 ;  /* 0x20000005ff067230 */ /* 0x000fe40000004100 */
        /* <DEDUP_REMOVED lines=8> */
[-C--:B------:R-:W-:Y:S01]  /*a250*/  FMUL.FTZ R62, R47, R61.reuse ;  /* 0x0000003d2f3e7220 */ /* 0x080fe20000410000 */
        /* <DEDUP_REMOVED lines=11> */
.L_x_9524:
[----:B------:R-:W-:Y:S05]  /*a310*/  BSYNC B2 ;  /* 0x0000000000027941 */ /* 0x000fea0003800000 */
.L_x_9523:
[----:B------:R-:W-:Y:S05]  /*a320*/  @P1 BRA `(.L_x_9522) ;  /* 0x0000000000a81947 */ /* 0x000fea0003800000 */
[----:B01----:R-:W0:Y:S01]  /*a330*/  LDS.128 R4, [R37+0x4000] ;  /* 0x0040000025047984 */ /* 0x003e220000000c00 */
        /* <DEDUP_REMOVED lines=18> */
[----:B------:R-:W-:Y:S02]  /*a460*/  HADD2.F32 R41, -RZ, R59.H1_H1 ;  /* 0x3000003bff297230 */ /* 0x000fe40000004100 */
[----:B------:R-:W-:Y:S01]  /*a470*/  FFMA.FTZ R61, R40, R47, -R49 ;  /* 0x0000002f283d7223 */ /* 0x000fe20000010831 */
[----:B------:R-:W-:Y:S02]  /*a480*/  HADD2.F32 R6, -RZ, R5.H0_H0 ;  /* 0x20000005ff067230 */ /* 0x000fe40000004100 */
[-C--:B------:R-:W-:Y:S01]  /*a490*/  FMUL.FTZ R48, R4, R46.reuse ;  /* 0x0000002e04307220 */ /* 0x080fe20000410000 */
[----:B------:R-:W-:Y:S02]  /*a4a0*/  HADD2.F32 R59, -RZ, R59.H0_H0 ;  /* 0x2000003bff3b7230 */ /* 0x000fe40000004100 */
        /* <DEDUP_REMOVED lines=18> */
.L_x_9522:
[----:B------:R-:W-:Y:S05]  /*a5d0*/  BSYNC B1 ;  /* 0x0000000000017941 */ /* 0x000fea0003800000 */
.L_x_9521:
[----:B-12---:R-:W-:Y:S01]  /*a5e0*/  VIADD R4, R187, 0x20 ;  /* 0x00000020bb047836 */ /* 0x006fe20000000000 */
[----:B------:R-:W-:Y:S04]  /*a5f0*/  BSSY B1, `(.L_x_9525) ;  /* 0x000005e000017945 */ /* 0x000fe80003800000 */
[----:B------:R-:W-:-:S13]  /*a600*/  ISETP.GE.AND P0, PT, R4, R0, PT ;  /* 0x000000000400720c */ /* 0x000fda0003f06270 */
[----:B------:R-:W-:Y:S05]  /*a610*/  @P0 BRA `(.L_x_9526) ;  /* 0x00000004006c0947 */ /* 0x000fea0003800000 */
[----:B------:R-:W1:Y:S01]  /*a620*/  LDC R4, c[0x0][0x3f4] ;  /* 0x0000fd00ff047b82 */ /* 0x000e620000000800 */
[----:B------:R-:W-:Y:S01]  /*a630*/  BSSY B2, `(.L_x_9527) ;  /* 0x000002e000027945 */ /* 0x000fe20003800000 */
[-C--:B-1----:R-:W-:Y:S02]  /*a640*/  ISETP.GE.AND P0, PT, R22, R4.reuse, PT ;  /* 0x000000041600720c */ /* 0x082fe40003f06270 */
[----:B------:R-:W-:-:S11]  /*a650*/  ISETP.GE.AND P1, PT, R185, R4, PT ;  /* 0x00000004b900720c */ /* 0x000fd60003f26270 */
[----:B------:R-:W-:Y:S05]  /*a660*/  @P0 BRA `(.L_x_9528) ;  /* 0x0000000000a80947 */ /* 0x000fea0003800000 */
[----:B0-----:R-:W0:Y:S01]  /*a670*/  LDS.128 R4, [R37+0x1000] ;  /* 0x0010000025047984 */ /* 0x001e220000000c00 */
        /* <DEDUP_REMOVED lines=8> */
[--C-:B------:R-:W-:Y:S02]  /*a700*/  HADD2.F32 R42, -RZ, R58.reuse.H0_H0 ;  /* 0x2000003aff2a7230 */ /* 0x100fe40000004100 */
[----:B------:R-:W-:Y:S02]  /*a710*/  HADD2.F32 R58, -RZ, R58.H1_H1 ;  /* 0x3000003aff3a7230 */ /* 0x000fe40000004100 */
[--C-:B0-----:R-:W-:Y:S02]  /*a720*/  HADD2.F32 R41, -RZ, R7.reuse.H1_H1 ;  /* 0x30000007ff297230 */ /* 0x101fe40000004100 */
[----:B------:R-:W-:Y:S02]  /*a730*/  HADD2.F32 R40, -RZ, R7.H0_H0 ;  /* 0x20000007ff287230 */ /* 0x000fe40000004100 */
[--C-:B------:R-:W-:Y:S02]  /*a740*/  HADD2.F32 R7, -RZ, R4.reuse.H0_H0 ;  /* 0x20000004ff077230 */ /* 0x100fe40000004100 */
[----:B------:R-:W-:Y:S01]  /*a750*/  FMUL.FTZ R48, R41, R43 ;  /* 0x0000002b29307220 */ /* 0x000fe20000410000 */
[----:B------:R-:W-:-:S02]  /*a760*/  HADD2.F32 R4, -RZ, R4.H1_H1 ;  /* 0x30000004ff047230 */ /* 0x000fc40000004100 */
[-C--:B------:R-:W-:Y:S01]  /*a770*/  FMUL.FTZ R47, R41, R45.reuse ;  /* 0x0000002d292f7220 */ /* 0x080fe20000410000 */
[--C-:B------:R-:W-:Y:S02]  /*a780*/  HADD2.F32 R38, -RZ, R6.reuse.H0_H0 ;  /* 0x20000006ff267230 */ /* 0x100fe40000004100 */
[----:B------:R-:W-:Y:S01]  /*a790*/  FFMA.FTZ R60, R40, R45, R48 ;  /* 0x0000002d283c7223 */ /* 0x000fe20000010030 */
[----:B------:R-:W-:Y:S02]  /*a7a0*/  HADD2.F32 R39, -RZ, R6.H1_H1 ;  /* 0x30000006ff277230 */ /* 0x000fe40000004100 */
[----:B------:R-:W-:Y:S01]  /*a7b0*/  FMUL.FTZ R46, R4, R44 ;  /* 0x0000002c042e7220 */ /* 0x000fe20000410000 */
[--C-:B------:R-:W-:Y:S02]  /*a7c0*/  HADD2.F32 R6, -RZ, R5.reuse.H0_H0 ;  /* 0x20000005ff067230 */ /* 0x100fe40000004100 */
[----:B------:R-:W-:Y:S01]  /*a7d0*/  FFMA.FTZ R47, R40, R43, -R47 ;  /* 0x0000002b282f7223 */ /* 0x000fe2000001082f */
[----:B------:R-:W-:Y:S01]  /*a7e0*/  FMUL.FTZ R48, R4, R42 ;  /* 0x0000002a04307220 */ /* 0x000fe20000410000 */
[----:B------:R-:W-:-:S02]  /*a7f0*/  HADD2.F32 R5, -RZ, R5.H1_H1 ;  /* 0x30000005ff057230 */ /* 0x000fc40000004100 */
[C---:B------:R-:W-:Y:S01]  /*a800*/  FFMA.FTZ R46, R7.reuse, R42, -R46 ;  /* 0x0000002a072e7223 */ /* 0x040fe2000001082e */
[----:B------:R-:W-:Y:S02]  /*a810*/  HADD2.F32 R40, -RZ, R49.H0_H0 ;  /* 0x20000031ff287230 */ /* 0x000fe40000004100 */
        /* <DEDUP_REMOVED lines=15> */
.L_x_9528:
[----:B------:R-:W-:Y:S05]  /*a910*/  BSYNC B2 ;  /* 0x0000000000027941 */ /* 0x000fea0003800000 */
.L_x_9527:
[----:B------:R-:W-:Y:S05]  /*a920*/  @P1 BRA `(.L_x_9526) ;  /* 0x0000000000a81947 */ /* 0x000fea0003800000 */
[----:B01----:R-:W0:Y:S01]  /*a930*/  LDS.128 R4, [R37+0x5000] ;  /* 0x0050000025047984 */ /* 0x003e220000000c00 */
[----:B------:R-:W-:Y:S01]  /*a940*/  SHF.R.U32.HI R39, RZ, 0x10, R31 ;  /* 0x00000010ff277819 */ /* 0x000fe2000001161f */
[----:B------:R-:W-:Y:S01]  /*a950*/  HADD2.F32 R38, -RZ, R53.H0_H0 ;  /* 0x20000035ff267230 */ /* 0x000fe20000004100 */
[----:B------:R-:W-:Y:S01]  /*a960*/  SHF.R.U32.HI R41, RZ, 0x10, R29 ;  /* 0x00000010ff297819 */ /* 0x000fe2000001161d */
        /* <DEDUP_REMOVED lines=38> */
.L_x_9526:
[----:B------:R-:W-:Y:S05]  /*abd0*/  BSYNC B1 ;  /* 0x0000000000017941 */ /* 0x000fea0003800000 */
.L_x_9525:
        /* <DEDUP_REMOVED lines=51> */
.L_x_9532:
[----:B------:R-:W-:Y:S05]  /*af10*/  BSYNC B2 ;  /* 0x0000000000027941 */ /* 0x000fea0003800000 */
.L_x_9531:
[----:B------:R-:W-:Y:S05]  /*af20*/  @P1 BRA `(.L_x_9530) ;  /* 0x0000000000a81947 */ /* 0x000fea0003800000 */
[----:B01----:R-:W0:Y:S01]  /*af30*/  LDS.128 R4, [R37+0x6000] ;  /* 0x0060000025047984 */ /* 0x003e220000000c00 */
        /* <DEDUP_REMOVED lines=41> */
.L_x_9530:
[----:B------:R-:W-:Y:S05]  /*b1d0*/  BSYNC B1 ;  /* 0x0000000000017941 */ /* 0x000fea0003800000 */
.L_x_9529:
[----:B-12---:R-:W-:-:S05]  /*b1e0*/  VIADD R4, R187, 0x60 ;  /* 0x00000060bb047836 */ /* 0x006fca0000000000 */
        /* <DEDUP_REMOVED lines=25> */
[C---:B------:R-:W-:Y:S01]  /*b380*/  FFMA.FTZ R31, R13.reuse, R26, R29 ;  /* 0x0000001a0d1f7223 */ /* 0x040fe2000001001d */
[----:B------:R-:W-:Y:S02]  /*b390*/  HADD2.F32 R12, -RZ, R6.H1_H1 ;  /* 0x30000006ff0c7230 */ /* 0x000fe40000004100 */
[C---:B------:R-:W-:Y:S01]  /*b3a0*/  FMUL.FTZ R27, R4.reuse, R25 ;  /* 0x00000019041b7220 */ /* 0x040fe20000410000 */
[--C-:B------:R-:W-:Y:S02]  /*b3b0*/  HADD2.F32 R6, -RZ, R5.reuse.H0_H0 ;  /* 0x20000005ff067230 */ /* 0x100fe40000004100 */
[----:B------:R-:W-:Y:S01]  /*b3c0*/  FFMA.FTZ R28, R13, R24, -R28 ;  /* 0x000000180d1c7223 */ /* 0x000fe2000001081c */
[-C--:B------:R-:W-:Y:S01]  /*b3d0*/  FMUL.FTZ R29, R4, R21.reuse ;  /* 0x00000015041d7220 */ /* 0x080fe20000410000 */
[----:B------:R-:W-:Y:S02]  /*b3e0*/  HADD2.F32 R5, -RZ, R5.H1_H1 ;  /* 0x30000005ff057230 */ /* 0x000fe40000004100 */
[----:B------:R-:W-:Y:S01]  /*b3f0*/  FFMA.FTZ R27, R0, R21, -R27 ;  /* 0x00000015001b7223 */ /* 0x000fe2000001081b */
[----:B------:R-:W-:-:S02]  /*b400*/  HADD2.F32 R13, -RZ, R30.H0_H0 ;  /* 0x2000001eff0d7230 */ /* 0x000fc40000004100 */
[C---:B------:R-:W-:Y:S01]  /*b410*/  FMUL.FTZ R20, R12.reuse, R15 ;  /* 0x0000000f0c147220 */ /* 0x040fe20000410000 */
[----:B------:R-:W-:Y:S02]  /*b420*/  HADD2.F32 R4, -RZ, R32.H0_H0 ;  /* 0x20000020ff047230 */ /* 0x000fe40000004100 */
[-C--:B------:R-:W-:Y:S01]  /*b430*/  FMUL.FTZ R24, R12, R54.reuse ;  /* 0x000000360c187220 */ /* 0x080fe20000410000 */
[----:B------:R-:W-:Y:S01]  /*b440*/  FFMA.FTZ R0, R0, R25, R29 ;  /* 0x0000001900007223 */ /* 0x000fe2000001001d */
[----:B------:R-:W-:Y:S01]  /*b450*/  FMUL.FTZ R21, R5, R13 ;  /* 0x0000000d05157220 */ /* 0x000fe20000410000 */
[----:B------:R-:W-:Y:S01]  /*b460*/  FFMA.FTZ R20, R7, R54, -R20 ;  /* 0x0000003607147223 */ /* 0x000fe20000010814 */
[-C--:B------:R-:W-:Y:S01]  /*b470*/  FMUL.FTZ R12, R5, R4.reuse ;  /* 0x00000004050c7220 */ /* 0x080fe20000410000 */
[----:B------:R-:W-:Y:S01]  /*b480*/  FFMA.FTZ R15, R7, R15, R24 ;  /* 0x0000000f070f7223 */ /* 0x000fe20000010018 */
[C---:B------:R-:W-:Y:S01]  /*b490*/  FFMA.FTZ R5, R6.reuse, R4, -R21 ;  /* 0x0000000406057223 */ /* 0x040fe20000010815 */
[----:B------:R-:W-:Y:S01]  /*b4a0*/  F2FP.F16.F32.PACK_AB R7, R31, R28 ;  /* 0x0000001c1f07723e */ /* 0x000fe200000000ff */
[----:B------:R-:W-:Y:S01]  /*b4b0*/  FFMA.FTZ R12, R6, R13, R12 ;  /* 0x0000000d060c7223 */ /* 0x000fe2000001000c */
[----:B------:R-:W-:-:S02]  /*b4c0*/  F2FP.F16.F32.PACK_AB R4, R0, R27 ;  /* 0x0000001b0004723e */ /* 0x000fc400000000ff */
[----:B------:R-:W-:Y:S02]  /*b4d0*/  F2FP.F16.F32.PACK_AB R6, R15, R20 ;  /* 0x000000140f06723e */ /* 0x000fe400000000ff */
[----:B------:R-:W-:-:S05]  /*b4e0*/  F2FP.F16.F32.PACK_AB R5, R12, R5 ;  /* 0x000000050c05723e */ /* 0x000fca00000000ff */
[----:B------:R1:W-:Y:S02]  /*b4f0*/  STS.128 [R37+0x3000], R4 ;  /* 0x0030000425007388 */ /* 0x0003e40000000c00 */
.L_x_9535:
[----:B------:R-:W-:Y:S05]  /*b500*/  BSYNC B1 ;  /* 0x0000000000017941 */ /* 0x000fea0003800000 */
.L_x_9534:
[----:B------:R-:W-:Y:S05]  /*b510*/  @P1 BRA `(.L_x_9533) ;  /* 0x0000002400f81947 */ /* 0x000fea0003800000 */
[----:B01----:R-:W0:Y:S01]  /*b520*/  LDS.128 R4, [R37+0x7000] ;  /* 0x0070000025047984 */ /* 0x003e220000000c00 */
        /* <DEDUP_REMOVED lines=13> */
[----:B------:R-:W-:Y:S01]  /*b600*/  FMUL.FTZ R10, R10, R12 ;  /* 0x0000000c0a0a7220 */ /* 0x000fe20000410000 */
[----:B------:R-:W-:-:S02]  /*b610*/  HADD2.F32 R4, -RZ, R4.H1_H1 ;  /* 0x30000004ff047230 */ /* 0x000fc40000004100 */
[C---:B------:R-:W-:Y:S01]  /*b620*/  FFMA.FTZ R20, R9.reuse, R12, -R20 ;  /* 0x0000000c09147223 */ /* 0x040fe20000010814 */
[----:B------:R-:W-:Y:S01]  /*b630*/  FFMA.FTZ R25, R9, R15, R10 ;  /* 0x0000000f09197223 */ /* 0x000fe2000001000a */
[--C-:B------:R-:W-:Y:S02]  /*b640*/  HADD2.F32 R7, -RZ, R6.reuse.H0_H0 ;  /* 0x20000006ff077230 */ /* 0x100fe40000004100 */
[C---:B------:R-:W-:Y:S01]  /*b650*/  FMUL.FTZ R21, R4.reuse, R13 ;  /* 0x0000000d04157220 */ /* 0x040fe20000410000 */
[----:B------:R-:W-:Y:S02]  /*b660*/  HADD2.F32 R8, -RZ, R6.H1_H1 ;  /* 0x30000006ff087230 */ /* 0x000fe40000004100 */
[-C--:B------:R-:W-:Y:S01]  /*b670*/  FMUL.FTZ R15, R4, R11.reuse ;  /* 0x0000000b040f7220 */ /* 0x080fe20000410000 */
[----:B------:R-:W-:Y:S02]  /*b680*/  HADD2.F32 R9, -RZ, R3.H1_H1 ;  /* 0x30000003ff097230 */ /* 0x000fe40000004100 */
[----:B------:R-:W-:Y:S01]  /*b690*/  FFMA.FTZ R21, R0, R11, -R21 ;  /* 0x0000000b00157223 */ /* 0x000fe20000010815 */
[----:B------:R-:W-:-:S02]  /*b6a0*/  HADD2.F32 R6, -RZ, R5.H0_H0 ;  /* 0x20000005ff067230 */ /* 0x000fc40000004100 */
[----:B------:R-:W-:Y:S01]  /*b6b0*/  FFMA.FTZ R0, R0, R13, R15 ;  /* 0x0000000d00007223 */ /* 0x000fe2000001000f */
[----:B------:R-:W-:Y:S02]  /*b6c0*/  HADD2.F32 R5, -RZ, R5.H1_H1 ;  /* 0x30000005ff057230 */ /* 0x000fe40000004100 */
[CC--:B------:R-:W-:Y:S01]  /*b6d0*/  FMUL.FTZ R10, R8.reuse, R9.reuse ;  /* 0x00000009080a7220 */ /* 0x0c0fe20000410000 */
[----:B------:R-:W-:Y:S02]  /*b6e0*/  HADD2.F32 R4, -RZ, R24.H0_H0 ;  /* 0x20000018ff047230 */ /* 0x000fe40000004100 */
[-C--:B------:R-:W-:Y:S01]  /*b6f0*/  FMUL.FTZ R8, R8, R14.reuse ;  /* 0x0000000e08087220 */ /* 0x080fe20000410000 */
[----:B------:R-:W-:Y:S02]  /*b700*/  HADD2.F32 R3, -RZ, R26.H0_H0 ;  /* 0x2000001aff037230 */ /* 0x000fe40000004100 */
[----:B------:R-:W-:Y:S01]  /*b710*/  FFMA.FTZ R10, R7, R14, -R10 ;  /* 0x0000000e070a7223 */ /* 0x000fe2000001080a */
[----:B------:R-:W-:Y:S01]  /*b720*/  FMUL.FTZ R11, R5, R4 ;  /* 0x00000004050b7220 */ /* 0x000fe20000410000 */
[----:B------:R-:W-:Y:S01]  /*b730*/  FFMA.FTZ R9, R7, R9, R8 ;  /* 0x0000000907097223 */ /* 0x000fe20000010008 */
[-C--:B------:R-:W-:Y:S01]  /*b740*/  FMUL.FTZ R13, R5, R3.reuse ;  /* 0x00000003050d7220 */ /* 0x080fe20000410000 */
[----:B------:R-:W-:Y:S01]  /*b750*/  F2FP.F16.F32.PACK_AB R7, R25, R20 ;  /* 0x000000141907723e */ /* 0x000fe200000000ff */
[----:B------:R-:W-:-:S02]  /*b760*/  FFMA.FTZ R5, R6, R3, -R11 ;  /* 0x0000000306057223 */ /* 0x000fc4000001080b */
[----:B------:R-:W-:Y:S01]  /*b770*/  FFMA.FTZ R8, R6, R4, R13 ;  /* 0x0000000406087223 */ /* 0x000fe2000001000d */
[----:B------:R-:W-:Y:S02]  /*b780*/  F2FP.F16.F32.PACK_AB R6, R9, R10 ;  /* 0x0000000a0906723e */ /* 0x000fe400000000ff */
[----:B------:R-:W-:Y:S02]  /*b790*/  F2FP.F16.F32.PACK_AB R4, R0, R21 ;  /* 0x000000150004723e */ /* 0x000fe400000000ff */
[----:B------:R-:W-:-:S05]  /*b7a0*/  F2FP.F16.F32.PACK_AB R5, R8, R5 ;  /* 0x000000050805723e */ /* 0x000fca00000000ff */
[----:B------:R4:W-:Y:S01]  /*b7b0*/  STS.128 [R37+0x7000], R4 ;  /* 0x0070000425007388 */ /* 0x0009e20000000c00 */
[----:B------:R-:W-:Y:S05]  /*b7c0*/  BRA `(.L_x_9533) ;  /* 0x00000024004c7947 */ /* 0x000fea0003800000 */
.L_x_9506:
[----:B------:R-:W0:Y:S01]  /*b7d0*/  LDC R5, c[0x0][0x448] ;  /* 0x00011200ff057b82 */ /* 0x000e220000000800 */
[----:B------:R-:W-:Y:S01]  /*b7e0*/  ULDC.64 UR4, c[0x0][0x3f8] ;  /* 0x0000fe0000047ab9 */ /* 0x000fe20000000a00 */
[----:B------:R-:W-:Y:S01]  /*b7f0*/  MOV R27, R29 ;  /* 0x0000001d001b7202 */ /* 0x000fe20000000f00 */
[----:B------:R-:W-:Y:S01]  /*b800*/  ULDC.64 UR6, c[0x0][0x408] ;  /* 0x0001020000067ab9 */ /* 0x000fe20000000a00 */
        /* <DEDUP_REMOVED lines=26> */
[----:B------:R-:W4:Y:S04]  /*b9b0*/  SHFL.IDX PT, R0, R35, RZ, 0x181f ;  /* 0x00181fff23007589 */ /* 0x000f2800000e0000 */
[----:B------:R-:W5:Y:S04]  /*b9c0*/  SHFL.IDX PT, R14, R34, RZ, 0x181f ;  /* 0x00181fff220e7589 */ /* 0x000f6800000e0000 */
[----:B------:R-:W1:Y:S01]  /*b9d0*/  SHFL.IDX PT, R5, R33, RZ, 0x181f ;  /* 0x00181fff21057589 */ /* 0x000e6200000e0000 */
[----:B0-----:R-:W-:-:S04]  /*b9e0*/  ISETP.GE.AND P0, PT, R16, R56, PT ;  /* 0x000000381000720c */ /* 0x001fc80003f06270 */
[----:B------:R-:W-:-:S13]  /*b9f0*/  ISETP.GE.OR P1, PT, R54, R3, P0 ;  /* 0x000000033600720c */ /* 0x000fda0000726670 */
[C---:B------:R-:W-:Y:S02]  /*ba00*/  @!P1 SHF.L.U32 R21, R16.reuse, 0x1, RZ ;  /* 0x0000000110159819 */ /* 0x040fe400000006ff */
[----:B------:R-:W-:Y:S02]  /*ba10*/  @!P1 SHF.L.U64.HI R6, R16, 0x1, R17 ;  /* 0x0000000110069819 */ /* 0x000fe40000010211 */
[----:B---3--:R-:W-:-:S05]  /*ba20*/  @!P1 IADD3 R4, P2, R4, R21, RZ ;  /* 0x0000001504049210 */ /* 0x008fca0007f5e0ff */
[----:B----4-:R-:W-:Y:S02]  /*ba30*/  @!P1 IMAD.X R7, R0, 0x1, R6, P2 ;  /* 0x0000000100079824 */ /* 0x010fe400010e0606 */
[----:B------:R-:W-:Y:S02]  /*ba40*/  @!P1 IMAD.MOV.U32 R8, RZ, RZ, R4 ;  /* 0x000000ffff089224 */ /* 0x000fe400078e0004 */
[----:B------:R-:W-:-:S06]  /*ba50*/  @!P1 IMAD.MOV.U32 R9, RZ, RZ, R7 ;  /* 0x000000ffff099224 */ /* 0x000fcc00078e0007 */
[----:B------:R-:W3:Y:S01]  /*ba60*/  @!P1 LD.E.128 R8, desc[UR42][R8.64] ;  /* 0x0000002a08089980 */ /* 0x000ee2000c101d00 */
[----:B-----5:R-:W-:-:S04]  /*ba70*/  @!P1 IADD3 R14, P2, R14, R21, RZ ;  /* 0x000000150e0e9210 */ /* 0x020fc80007f5e0ff */
[----:B-1----:R-:W-:Y:S01]  /*ba80*/  @!P1 IADD3.X R5, R5, R6, RZ, P2, !PT ;  /* 0x0000000605059210 */ /* 0x002fe200017fe4ff */
[----:B------:R-:W-:-:S06]  /*ba90*/  @!P1 IMAD.MOV.U32 R4, RZ, RZ, R14 ;  /* 0x000000ffff049224 */ /* 0x000fcc00078e000e */
[----:B------:R-:W4:Y:S01]  /*baa0*/  @!P1 LD.E.128 R4, desc[UR42][R4.64] ;  /* 0x0000002a04049980 */ /* 0x000f22000c101d00 */
[----:B------:R-:W-:Y:S02]  /*bab0*/  CS2R R48, SRZ ;  /* 0x0000000000307805 */ /* 0x000fe4000001ff00 */
[----:B------:R-:W-:Y:S02]  /*bac0*/  CS2R R50, SRZ ;  /* 0x0000000000327805 */ /* 0x000fe4000001ff00 */
[----:B------:R-:W-:Y:S01]  /*bad0*/  CS2R R38, SRZ ;  /* 0x0000000000267805 */ /* 0x000fe2000001ff00 */
[----:B------:R0:W1:Y:S01]  /*bae0*/  SHFL.IDX PT, R14, R34, 0x1, 0x181f ;  /* 0x00381f00220e7f89 */ /* 0x00006200000e0000 */
[----:B------:R-:W-:Y:S02]  /*baf0*/  CS2R R20, SRZ ;  /* 0x0000000000147805 */ /* 0x000fe4000001ff00 */
[----:B------:R-:W-:Y:S01]  /*bb00*/  CS2R R24, SRZ ;  /* 0x0000000000187805 */ /* 0x000fe2000001ff00 */
[----:B---3--:R-:W-:-:S02]  /*bb10*/  @!P1 IMAD.MOV.U32 R48, RZ, RZ, R8 ;  /* 0x000000ffff309224 */ /* 0x008fc400078e0008 */
[----:B------:R-:W-:Y:S01]  /*bb20*/  @!P1 IMAD.MOV.U32 R49, RZ, RZ, R9 ;  /* 0x000000ffff319224 */ /* 0x000fe200078e0009 */
[----:B------:R0:W3:Y:S01]  /*bb30*/  SHFL.IDX PT, R8, R32, 0x1, 0x181f ;  /* 0x00381f0020087f89 */ /* 0x0000e200000e0000 */
[----:B------:R-:W-:Y:S01]  /*bb40*/  @!P1 IMAD.MOV.U32 R50, RZ, RZ, R10 ;  /* 0x000000ffff329224 */ /* 0x000fe200078e000a */
[----:B------:R-:W-:Y:S01]  /*bb50*/  MOV R0, R48 ;  /* 0x0000003000007202 */ /* 0x000fe20000000f00 */
[----:B------:R-:W-:Y:S01]  /*bb60*/  IMAD.MOV.U32 R12, RZ, RZ, R49 ;  /* 0x000000ffff0c7224 */ /* 0x000fe200078e0031 */
[----:B------:R0:W0:Y:S01]  /*bb70*/  SHFL.IDX PT, R9, R33, 0x1, 0x181f ;  /* 0x00381f0021097f89 */ /* 0x00002200000e0000 */
[----:B------:R-:W-:Y:S01]  /*bb80*/  @!P1 IMAD.MOV.U32 R51, RZ, RZ, R11 ;  /* 0x000000ffff339224 */ /* 0x000fe200078e000b */
[----:B------:R-:W-:Y:S02]  /*bb90*/  PRMT R65, R65, 0x5410, R0 ;  /* 0x0000541041417816 */ /* 0x000fe40000000000 */
[----:B------:R0:W0:Y:S01]  /*bba0*/  SHFL.IDX PT, R0, R35, 0x1, 0x181f ;  /* 0x00381f0023007f89 */ /* 0x00002200000e0000 */
[----:B----4-:R-:W-:Y:S01]  /*bbb0*/  @!P1 IMAD.MOV.U32 R38, RZ, RZ, R4 ;  /* 0x000000ffff269224 */ /* 0x010fe200078e0004 */
[----:B------:R-:W-:Y:S01]  /*bbc0*/  @!P1 MOV R20, R6 ;  /* 0x0000000600149202 */ /* 0x000fe20000000f00 */
[----:B------:R-:W-:Y:S01]  /*bbd0*/  @!P1 IMAD.MOV.U32 R39, RZ, RZ, R5 ;  /* 0x000000ffff279224 */ /* 0x000fe200078e0005 */
[----:B------:R-:W-:Y:S01]  /*bbe0*/  PRMT R67, R12, 0x7610, R67 ;  /* 0x000076100c437816 */ /* 0x000fe20000000043 */
[----:B------:R-:W-:Y:S01]  /*bbf0*/  @!P1 IMAD.MOV.U32 R21, RZ, RZ, R7 ;  /* 0x000000ffff159224 */ /* 0x000fe200078e0007 */
[----:B------:R-:W-:Y:S01]  /*bc00*/  MOV R10, R50 ;  /* 0x00000032000a7202 */ /* 0x000fe20000000f00 */
[----:B------:R-:W-:Y:S01]  /*bc10*/  IMAD.MOV.U32 R11, RZ, RZ, R51 ;  /* 0x000000ffff0b7224 */ /* 0x000fe200078e0033 */
[----:B------:R-:W-:Y:S01]  /*bc20*/  MOV R6, R20 ;  /* 0x0000001400067202 */ /* 0x000fe20000000f00 */
[----:B------:R-:W-:-:S02]  /*bc30*/  IMAD.MOV.U32 R4, RZ, RZ, R38 ;  /* 0x000000ffff047224 */ /* 0x000fc400078e0026 */
[----:B------:R-:W-:Y:S01]  /*bc40*/  IMAD.MOV.U32 R5, RZ, RZ, R39 ;  /* 0x000000ffff057224 */ /* 0x000fe200078e0027 */
[----:B------:R-:W-:Y:S01]  /*bc50*/  PRMT R52, R10, 0x5410, R11 ;  /* 0x000054100a347816 */ /* 0x000fe2000000000b */
[----:B------:R-:W-:Y:S01]  /*bc60*/  IMAD.MOV.U32 R7, RZ, RZ, R21 ;  /* 0x000000ffff077224 */ /* 0x000fe200078e0015 */
[----:B------:R-:W-:Y:S02]  /*bc70*/  PRMT R66, R6, 0x5410, R4 ;  /* 0x0000541006427816 */ /* 0x000fe40000000004 */
[----:B------:R-:W-:Y:S02]  /*bc80*/  PRMT R67, R67, 0x5410, R5 ;  /* 0x0000541043437816 */ /* 0x000fe40000000005 */
[----:B-1-3--:R-:W-:-:S07]  /*bc90*/  PRMT R65, R7, 0x7610, R65 ;  /* 0x0000761007417816 */ /* 0x00afce0000000041 */
.L_x_9832:
        /* <DEDUP_REMOVED lines=19> */
.L_x_9538:
[----:B------:R-:W-:Y:S05]  /*bdd0*/  BSYNC B1 ;  /* 0x0000000000017941 */ /* 0x000fea0003800000 */
.L_x_9537:
[----:B0----5:R-:W-:Y:S01]  /*bde0*/  IMAD.MOV.U32 R0, RZ, RZ, R24 ;  /* 0x000000ffff007224 */ /* 0x021fe200078e0018 */
[----:B------:R-:W-:Y:S01]  /*bdf0*/  MOV R9, R26 ;  /* 0x0000001a00097202 */ /* 0x000fe20000000f00 */
[----:B------:R-:W-:Y:S01]  /*be00*/  IMAD.MOV.U32 R8, RZ, RZ, R25 ;  /* 0x000000ffff087224 */ /* 0x000fe200078e0019 */
        /* <DEDUP_REMOVED lines=11> */
[----:B------:R-:W0:Y:S01]  /*bec0*/  SHFL.IDX PT, R8, R32, 0x2, 0x181f ;  /* 0x00581f0020087f89 */ /* 0x000e2200000e0000 */
[----:B------:R-:W-:-:S03]  /*bed0*/  VIADD R10, R54, 0x40 ;  /* 0x00000040360a7836 */ /* 0x000fc60000000000 */
[----:B------:R-:W3:Y:S02]  /*bee0*/  SHFL.IDX PT, R0, R35, 0x2, 0x181f ;  /* 0x00581f0023007f89 */ /* 0x000ee400000e0000 */
[----:B------:R-:W-:Y:S02]  /*bef0*/  ISETP.GE.OR P1, PT, R10, R3, P0 ;  /* 0x000000030a00720c */ /* 0x000fe40000726670 */
[----:B-1----:R-:W1:Y:S04]  /*bf00*/  SHFL.IDX PT, R14, R34, 0x2, 0x181f ;  /* 0x00581f00220e7f89 */ /* 0x002e6800000e0000 */
[----:B------:R-:W4:Y:S07]  /*bf10*/  SHFL.IDX PT, R28, R33, 0x2, 0x181f ;  /* 0x00581f00211c7f89 */ /* 0x000f2e00000e0000 */
[C---:B------:R-:W-:Y:S01]  /*bf20*/  @!P1 IMAD.SHL.U32 R31, R16.reuse, 0x2, RZ ;  /* 0x00000002101f9824 */ /* 0x040fe200078e00ff */
[----:B------:R-:W-:-:S04]  /*bf30*/  @!P1 SHF.L.U64.HI R29, R16, 0x1, R17 ;  /* 0x00000001101d9819 */ /* 0x000fc80000010211 */
[----:B0-----:R-:W-:-:S04]  /*bf40*/  @!P1 IADD3 R8, P2, R8, R31, RZ ;  /* 0x0000001f08089210 */ /* 0x001fc80007f5e0ff */
[----:B---3--:R-:W-:-:S06]  /*bf50*/  @!P1 IADD3.X R9, R0, R29, RZ, P2, !PT ;  /* 0x0000001d00099210 */ /* 0x008fcc00017fe4ff */
[----:B------:R-:W3:Y:S01]  /*bf60*/  @!P1 LD.E.128 R8, desc[UR42][R8.64] ;  /* 0x0000002a08089980 */ /* 0x000ee2000c101d00 */
[----:B-1----:R-:W-:-:S05]  /*bf70*/  @!P1 IADD3 R14, P2, R14, R31, RZ ;  /* 0x0000001f0e0e9210 */ /* 0x002fca0007f5e0ff */
[----:B----4-:R-:W-:-:S04]  /*bf80*/  @!P1 IMAD.X R29, R28, 0x1, R29, P2 ;  /* 0x000000011c1d9824 */ /* 0x010fc800010e061d */
[----:B------:R-:W-:-:S05]  /*bf90*/  @!P1 IMAD.MOV.U32 R15, RZ, RZ, R29 ;  /* 0x000000ffff0f9224 */ /* 0x000fca00078e001d */
[----:B------:R-:W4:Y:S01]  /*bfa0*/  @!P1 LD.E.128 R28, desc[UR42][R14.64] ;  /* 0x0000002a0e1c9980 */ /* 0x000f22000c101d00 */
[----:B------:R-:W-:Y:S02]  /*bfb0*/  CS2R R44, SRZ ;  /* 0x00000000002c7805 */ /* 0x000fe4000001ff00 */
[----:B------:R-:W-:Y:S02]  /*bfc0*/  CS2R R46, SRZ ;  /* 0x00000000002e7805 */ /* 0x000fe4000001ff00 */
[----:B------:R-:W-:Y:S01]  /*bfd0*/  CS2R R40, SRZ ;  /* 0x0000000000287805 */ /* 0x000fe2000001ff00 */
[----:B------:R-:W0:Y:S01]  /*bfe0*/  SHFL.IDX PT, R32, R32, 0x3, 0x181f ;  /* 0x00781f0020207f89 */ /* 0x000e2200000e0000 */
[----:B------:R-:W-:-:S03]  /*bff0*/  CS2R R42, SRZ ;  /* 0x00000000002a7805 */ /* 0x000fc6000001ff00 */
[----:B------:R-:W1:Y:S04]  /*c000*/  SHFL.IDX PT, R34, R34, 0x3, 0x181f ;  /* 0x00781f0022227f89 */ /* 0x000e6800000e0000 */
[----:B------:R-:W0:Y:S01]  /*c010*/  SHFL.IDX PT, R33, R33, 0x3, 0x181f ;  /* 0x00781f0021217f89 */ /* 0x000e2200000e0000 */
[----:B---3--:R-:W-:Y:S01]  /*c020*/  @!P1 MOV R45, R9 ;  /* 0x00000009002d9202 */ /* 0x008fe20000000f00 */
[----:B------:R-:W-:Y:S01]  /*c030*/  @!P1 IMAD.MOV.U32 R44, RZ, RZ, R8 ;  /* 0x000000ffff2c9224 */ /* 0x000fe200078e0008 */
[----:B------:R-:W-:Y:S01]  /*c040*/  @!P1 MOV R47, R11 ;  /* 0x0000000b002f9202 */ /* 0x000fe20000000f00 */
[----:B------:R-:W-:Y:S02]  /*c050*/  @!P1 IMAD.MOV.U32 R46, RZ, RZ, R10 ;  /* 0x000000ffff2e9224 */ /* 0x000fe400078e000a */
[----:B------:R-:W-:-:S02]  /*c060*/  IMAD.MOV.U32 R0, RZ, RZ, R44 ;  /* 0x000000ffff007224 */ /* 0x000fc400078e002c */
[----:B------:R-:W-:Y:S02]  /*c070*/  IMAD.MOV.U32 R12, RZ, RZ, R45 ;  /* 0x000000ffff0c7224 */ /* 0x000fe400078e002d */
[----:B------:R-:W-:Y:S02]  /*c080*/  IMAD.MOV.U32 R8, RZ, RZ, R46 ;  /* 0x000000ffff087224 */ /* 0x000fe400078e002e */
[----:B------:R-:W-:Y:S01]  /*c090*/  IMAD.MOV.U32 R9, RZ, RZ, R47 ;  /* 0x000000ffff097224 */ /* 0x000fe200078e002f */
        /* <DEDUP_REMOVED lines=8> */
[----:B------:R-:W-:-:S02]  /*c120*/  IMAD.MOV.U32 R8, RZ, RZ, R40 ;  /* 0x000000ffff087224 */ /* 0x000fc400078e0028 */
[----:B------:R-:W-:Y:S02]  /*c130*/  IMAD.MOV.U32 R10, RZ, RZ, R42 ;  /* 0x000000ffff0a7224 */ /* 0x000fe400078e002a */
[----:B------:R-:W-:Y:S01]  /*c140*/  IMAD.MOV.U32 R11, RZ, RZ, R43 ;  /* 0x000000ffff0b7224 */ /* 0x000fe200078e002b */
[----:B------:R-:W-:Y:S02]  /*c150*/  PRMT R63, R8, 0x5410, R9 ;  /* 0x00005410083f7816 */ /* 0x000fe40000000009 */
[----:B------:R-:W-:Y:S02]  /*c160*/  CS2R R8, SRZ ;  /* 0x0000000000087805 */ /* 0x000fe4000001ff00 */
[----:B-1-3--:R-:W-:-:S07]  /*c170*/  PRMT R64, R10, 0x5410, R11 ;  /* 0x000054100a407816 */ /* 0x00afce000000000b */
.L_x_9842:
[----:B------:R-:W-:Y:S01]  /*c180*/  VIADD R54, R54, 0x60 ;  /* 0x0000006036367836 */ /* 0x000fe20000000000 */
[----:B------:R-:W-:Y:S01]  /*c190*/  BSSY B1, `(.L_x_9540) ;  /* 0x0000012000017945 */ /* 0x000fe20003800000 */
[----:B------:R-:W-:Y:S02]  /*c1a0*/  CS2R R10, SRZ ;  /* 0x00000000000a7805 */ /* 0x000fe4000001ff00 */
[----:B--2---:R-:W-:Y:S02]  /*c1b0*/  CS2R R12, SRZ ;  /* 0x00000000000c7805 */ /* 0x004fe4000001ff00 */
[----:B------:R-:W-:Y:S02]  /*c1c0*/  CS2R R14, SRZ ;  /* 0x00000000000e7805 */ /* 0x000fe4000001ff00 */
[----:B------:R-:W-:-:S13]  /*c1d0*/  ISETP.GE.AND P1, PT, R54, R3, PT ;  /* 0x000000033600720c */ /* 0x000fda0003f26270 */
[----:B------:R-:W-:Y:S05]  /*c1e0*/  @P1 BRA `(.L_x_9541) ;  /* 0x0000000000301947 */ /* 0x000fea0003800000 */
[----:B------:R-:W-:Y:S02]  /*c1f0*/  CS2R R10, SRZ ;  /* 0x00000000000a7805 */ /* 0x000fe4000001ff00 */
[----:B------:R-:W-:Y:S02]  /*c200*/  CS2R R12, SRZ ;  /* 0x00000000000c7805 */ /* 0x000fe4000001ff00 */
[----:B------:R-:W-:Y:S01]  /*c210*/  CS2R R14, SRZ ;  /* 0x00000000000e7805 */ /* 0x000fe2000001ff00 */
[----:B------:R-:W-:Y:S06]  /*c220*/  @P0 BRA `(.L_x_9541) ;  /* 0x0000000000200947 */ /* 0x000fec0003800000 */
[C---:B------:R-:W-:Y:S02]  /*c230*/  SHF.L.U32 R11, R16.reuse, 0x1, RZ ;  /* 0x00000001100b7819 */ /* 0x040fe400000006ff */
[----:B------:R-:W-:Y:S02]  /*c240*/  SHF.L.U64.HI R9, R16, 0x1, R17 ;  /* 0x0000000110097819 */ /* 0x000fe40000010211 */
[-C--:B0-----:R-:W-:Y:S02]  /*c250*/  IADD3 R12, P1, R32, R11.reuse, RZ ;  /* 0x0000000b200c7210 */ /* 0x081fe40007f3e0ff */
[----:B------:R-:W-:-:S03]  /*c260*/  IADD3 R8, P2, R34, R11, RZ ;  /* 0x0000000b22087210 */ /* 0x000fc60007f5e0ff */
[--C-:B------:R-:W-:Y:S02]  /*c270*/  IMAD.X R13, R0, 0x1, R9.reuse, P1 ;  /* 0x00000001000d7824 */ /* 0x100fe400008e0609 */
[----:B------:R-:W-:-:S04]  /*c280*/  IMAD.X R9, R33, 0x1, R9, P2 ;  /* 0x0000000121097824 */ /* 0x000fc800010e0609 */
[----:B------:R-:W5:Y:S04]  /*c290*/  LD.E.128 R12, desc[UR42][R12.64] ;  /* 0x0000002a0c0c7980 */ /* 0x000f68000c101d00 */
[----:B------:R-:W5:Y:S02]  /*c2a0*/  LD.E.128 R8, desc[UR42][R8.64] ;  /* 0x0000002a08087980 */ /* 0x000f64000c101d00 */
.L_x_9541:
[----:B------:R-:W-:Y:S05]  /*c2b0*/  BSYNC B1 ;  /* 0x0000000000017941 */ /* 0x000fea0003800000 */
.L_x_9540:
[----:B------:R-:W-:Y:S01]  /*c2c0*/  ULEA.HI UR4, UR39, UR39, URZ, 0x1 ;  /* 0x0000002727047291 */ /* 0x000fe2000f8f083f */
[C---:B------:R-:W-:Y:S01]  /*c2d0*/  IADD3 R28, R187.reuse, 0x20, RZ ;  /* 0x00000020bb1c7810 */ /* 0x040fe20007ffe0ff */
[----:B------:R-:W-:Y:S01]  /*c2e0*/  VIADD R31, R187, 0x40 ;  /* 0x00000040bb1f7836 */ /* 0x000fe20000000000 */
[----:B0-----:R-:W-:Y:S01]  /*c2f0*/  VIADDMNMX R0, R3, -R192, 0x80, PT ;  /* 0x0000008003007446 */ /* 0x001fe200038009c0 */
[----:B------:R-:W-:Y:S01]  /*c300*/  ULOP3.LUT UR4, UR4, 0xfffffffe, URZ, 0xc0, !UPT ;  /* 0xfffffffe04047892 */ /* 0x000fe2000f8ec03f */
[----:B------:R-:W-:Y:S01]  /*c310*/  VIADD R30, R187, 0x60 ;  /* 0x00000060bb1e7836 */ /* 0x000fe20000000000 */
[----:B------:R-:W-:Y:S01]  /*c320*/  BSSY B1, `(.L_x_9542) ;  /* 0x0000015000017945 */ /* 0x000fe20003800000 */
[----:B------:R-:W-:Y:S01]  /*c330*/  ISETP.GE.OR P2, PT, R28, R0, P0 ;  /* 0x000000001c00720c */ /* 0x000fe20000746670 */
[----:B------:R-:W-:Y:S01]  /*c340*/  UIADD3 UR4, UR39, -UR4, URZ ;  /* 0x8000000427047290 */ /* 0x000fe2000fffe03f */
[----:B-----5:R-:W-:Y:S01]  /*c350*/  IMAD.MOV.U32 R3, RZ, RZ, R8 ;  /* 0x000000ffff037224 */ /* 0x020fe200078e0008 */
[----:B------:R-:W-:-:S02]  /*c360*/  MOV R28, R9 ;  /* 0x00000009001c7202 */ /* 0x000fc40000000f00 */
[-C--:B------:R-:W-:Y:S02]  /*c370*/  ISETP.GE.OR P3, PT, R187, R0.reuse, P0 ;  /* 0x00000000bb00720c */ /* 0x080fe40000766670 */
[----:B------:R-:W-:Y:S01]  /*c380*/  IMAD.U32 R29, RZ, RZ, UR4 ;  /* 0x00000004ff1d7e24 */ /* 0x000fe2000f8e00ff */
[-C--:B------:R-:W-:Y:S02]  /*c390*/  ISETP.GE.OR P1, PT, R31, R0.reuse, P0 ;  /* 0x000000001f00720c */ /* 0x080fe40000726670 */
[----:B------:R-:W-:Y:S01]  /*c3a0*/  ISETP.GE.OR P0, PT, R30, R0, P0 ;  /* 0x000000001e00720c */ /* 0x000fe20000706670 */
[----:B------:R-:W-:Y:S01]  /*c3b0*/  IMAD.MOV.U32 R0, RZ, RZ, R10 ;  /* 0x000000ffff007224 */ /* 0x000fe200078e000a */
[----:B------:R-:W-:Y:S02]  /*c3c0*/  SHF.L.U32 R29, R29, 0x1f, RZ ;  /* 0x0000001f1d1d7819 */ /* 0x000fe400000006ff */
[----:B------:R-:W-:Y:S01]  /*c3d0*/  PRMT R54, R3, 0x5410, R28 ;  /* 0x0000541003367816 */ /* 0x000fe2000000001c */
[----:B------:R-:W-:Y:S01]  /*c3e0*/  IMAD.MOV.U32 R3, RZ, RZ, R11 ;  /* 0x000000ffff037224 */ /* 0x000fe200078e000b */
[----:B------:R-:W0:Y:S01]  /*c3f0*/  SYNCS.PHASECHK.TRANS64.TRYWAIT P4, [R18+URZ+0x28800], R29 ;  /* 0x0288001d120075a7 */ /* 0x000e22000808017f */
[----:B------:R-:W-:Y:S01]  /*c400*/  IMAD.MOV.U32 R28, RZ, RZ, R12 ;  /* 0x000000ffff1c7224 */ /* 0x000fe200078e000c */
[----:B------:R-:W-:-:S02]  /*c410*/  MOV R30, R13 ;  /* 0x0000000d001e7202 */ /* 0x000fc40000000f00 */
[----:B------:R-:W-:Y:S01]  /*c420*/  PRMT R61, R0, 0x5410, R3 ;  /* 0x00005410003d7816 */ /* 0x000fe20000000003 */
[----:B------:R-:W-:Y:S01]  /*c430*/  IMAD.MOV.U32 R0, RZ, RZ, R14 ;  /* 0x000000ffff007224 */ /* 0x000fe200078e000e */
[----:B------:R-:W-:Y:S01]  /*c440*/  PRMT R62, R28, 0x5410, R30 ;  /* 0x000054101c3e7816 */ /* 0x000fe2000000001e */
[----:B------:R-:W-:Y:S01]  /*c450*/  IMAD.MOV.U32 R3, RZ, RZ, R15 ;  /* 0x000000ffff037224 */ /* 0x000fe200078e000f */
[----:B0-----:R-:W-:Y:S06]  /*c460*/  @!P4 BRA `(.L_x_9543) ;  /* 0x00000178009cc947 */ /* 0x001fec0003800000 */
.L_x_9843:
[----:B------:R-:W-:Y:S05]  /*c470*/  BSYNC B1 ;  /* 0x0000000000017941 */ /* 0x000fea0003800000 */
.L_x_9542:
[----:B------:R-:W-:Y:S04]  /*c480*/  BSSY B1, `(.L_x_9544) ;  /* 0x0000062000017945 */ /* 0x000fe80003800000 */
[----:B------:R-:W-:Y:S05]  /*c490*/  @P3 BRA `(.L_x_9545) ;  /* 0x0000000400803947 */ /* 0x000fea0003800000 */
[----:B------:R-:W-:Y:S01]  /*c4a0*/  LEA.HI R28, R56, R207, RZ, 0x1d ;  /* 0x000000cf381c7211 */ /* 0x000fe200078fe8ff */
[--C-:B------:R-:W-:Y:S01]  /*c4b0*/  HADD2.F32 R69, -RZ, R67.reuse.H0_H0 ;  /* 0x20000043ff457230 */ /* 0x100fe20000004100 */
[----:B------:R-:W-:Y:S01]  /*c4c0*/  SHF.L.U32 R30, R187, 0x6, RZ ;  /* 0x00000006bb1e7819 */ /* 0x000fe200000006ff */
[----:B------:R-:W-:Y:S01]  /*c4d0*/  HADD2.F32 R70, -RZ, R67.H1_H1 ;  /* 0x30000043ff467230 */ /* 0x000fe20000004100 */
[----:B------:R-:W-:Y:S01]  /*c4e0*/  SHF.R.S32.HI R31, RZ, 0x1f, R28 ;  /* 0x0000001fff1f7819 */ /* 0x000fe2000001141c */
[----:B0-----:R-:W-:Y:S01]  /*c4f0*/  IMAD.SHL.U32 R29, R28, 0x8, RZ ;  /* 0x000000081c1d7824 */ /* 0x001fe200078e00ff */
[----:B------:R-:W-:Y:S01]  /*c500*/  SHF.R.U64 R82, R48, 0x10, R49 ;  /* 0x0000001030527819 */ /* 0x000fe20000001231 */
[----:B------:R-:W-:Y:S01]  /*c510*/  HADD2.F32 R67, -RZ, R66.H1_H1 ;  /* 0x30000042ff437230 */ /* 0x000fe20000004100 */
[----:B------:R-:W-:Y:S02]  /*c520*/  LEA.HI R31, R31, R28, RZ, 0x3 ;  /* 0x0000001c1f1f7211 */ /* 0x000fe400078f18ff */
[----:B------:R-:W-:-:S02]  /*c530*/  LOP3.LUT R29, R29, 0x38, RZ, 0xc0, !PT ;  /* 0x000000381d1d7812 */ /* 0x000fc400078ec0ff */
[----:B------:R-:W-:Y:S01]  /*c540*/  SHF.R.U32.HI R72, RZ, 0x10, R39 ;  /* 0x00000010ff487819 */ /* 0x000fe20000011627 */
[----:B------:R-:W-:Y:S01]  /*c550*/  IMAD.SHL.U32 R31, R31, 0x400, RZ ;  /* 0x000004001f1f7824 */ /* 0x000fe200078e00ff */
[----:B------:R-:W-:Y:S02]  /*c560*/  LOP3.LUT R29, R29, 0x1c0, R30, 0xf8, !PT ;  /* 0x000001c01d1d7812 */ /* 0x000fe400078ef81e */
[--C-:B------:R-:W-:Y:S01]  /*c570*/  SHF.R.U64 R77, R20, 0x10, R21.reuse ;  /* 0x00000010144d7819 */ /* 0x100fe20000001215 */
[----:B------:R-:W-:Y:S01]  /*c580*/  HADD2.F32 R72, -RZ, R72.H0_H0 ;  /* 0x20000048ff487230 */ /* 0x000fe20000004100 */
[----:B------:R-:W-:Y:S02]  /*c590*/  LOP3.LUT R33, R29, R204, RZ, 0x3c, !PT ;  /* 0x000000cc1d217212 */ /* 0x000fe400078e3cff */
[----:B------:R-:W-:Y:S02]  /*c5a0*/  LOP3.LUT R32, R31, 0x7fffe000, RZ, 0xc0, !PT ;  /* 0x7fffe0001f207812 */ /* 0x000fe400078ec0ff */
[----:B------:R-:W0:Y:S01]  /*c5b0*/  LDS.128 R28, [R37] ;  /* 0x00000000251c7984 */ /* 0x000e220000000c00 */
[----:B------:R-:W-:-:S02]  /*c5c0*/  SHF.R.U32.HI R75, RZ, 0x10, R21 ;  /* 0x00000010ff4b7819 */ /* 0x000fc40000011615 */
[----:B------:R-:W-:Y:S02]  /*c5d0*/  IADD3 R33, R33, R32, R205 ;  /* 0x0000002021217210 */ /* 0x000fe40007ffe0cd */
[----:B------:R-:W-:Y:S02]  /*c5e0*/  SHF.R.U32.HI R71, RZ, 0x10, R49 ;  /* 0x00000010ff477819 */ /* 0x000fe40000011631 */
[--C-:B------:R-:W-:Y:S01]  /*c5f0*/  SHF.R.U64 R81, R50, 0x10, R51.reuse ;  /* 0x0000001032517819 */ /* 0x100fe20000001233 */
[----:B------:R-:W-:Y:S01]  /*c600*/  IMAD R68, R33, 0x2, R18 ;  /* 0x0000000221447824 */ /* 0x000fe200078e0212 */
[----:B------:R-:W-:Y:S02]  /*c610*/  SHF.R.U32.HI R80, RZ, 0x10, R51 ;  /* 0x00000010ff507819 */ /* 0x000fe40000011633 */
[----:B------:R-:W-:Y:S02]  /*c620*/  SHF.R.U64 R79, R38, 0x10, R39 ;  /* 0x00000010264f7819 */ /* 0x000fe40000001227 */
[----:B------:R-:W1:Y:S01]  /*c630*/  LDS.128 R32, [R68+0x10400] ;  /* 0x0104000044207984 */ /* 0x000e620000000c00 */
[----:B0-----:R-:W-:-:S02]  /*c640*/  HADD2.F32 R21, -RZ, R29.H0_H0 ;  /* 0x2000001dff157230 */ /* 0x001fc40000004100 */
[----:B------:R-:W-:Y:S02]  /*c650*/  HADD2.F32 R29, -RZ, R29.H1_H1 ;  /* 0x3000001dff1d7230 */ /* 0x000fe40000004100 */
[----:B------:R-:W-:Y:S02]  /*c660*/  HADD2.F32 R20, -RZ, R28.H0_H0 ;  /* 0x2000001cff147230 */ /* 0x000fe40000004100 */
        /* <DEDUP_REMOVED lines=15> */
[----:B------:R-:W-:Y:S01]  /*c760*/  FFMA.FTZ R71, R29, R48, -R78 ;  /* 0x000000301d477223 */ /* 0x000fe2000001084e */
[C---:B------:R-:W-:Y:S01]  /*c770*/  FMUL.FTZ R69, R33.reuse, R67 ;  /* 0x0000004321457220 */ /* 0x040fe20000410000 */
[----:B------:R-:W-:Y:S02]  /*c780*/  HADD2.F32 R50, -RZ, R34.H0_H0 ;  /* 0x20000022ff327230 */ /* 0x000fe40000004100 */
[-C--:B------:R-:W-:Y:S01]  /*c790*/  FMUL.FTZ R48, R33, R21.reuse ;  /* 0x0000001521307220 */ /* 0x080fe20000410000 */
[----:B------:R-:W-:Y:S02]  /*c7a0*/  HADD2.F32 R51, -RZ, R35.H0_H0 ;  /* 0x20000023ff337230 */ /* 0x000fe40000004100 */
[C---:B------:R-:W-:Y:S01]  /*c7b0*/  FFMA.FTZ R69, R20.reuse, R21, -R69 ;  /* 0x0000001514457223 */ /* 0x040fe20000010845 */
[----:B------:R-:W-:Y:S02]  /*c7c0*/  HADD2.F32 R49, -RZ, R66.H0_H0 ;  /* 0x20000042ff317230 */ /* 0x000fe40000004100 */
[----:B------:R-:W-:Y:S01]  /*c7d0*/  FFMA.FTZ R67, R20, R67, R48 ;  /* 0x0000004314437223 */ /* 0x000fe20000010030 */
[----:B------:R-:W-:-:S02]  /*c7e0*/  HADD2.F32 R21, -RZ, R52.H0_H0 ;  /* 0x20000034ff157230 */ /* 0x000fc40000004100 */
[----:B------:R-:W-:Y:S01]  /*c7f0*/  FFMA.FTZ R73, R29, R72, R70 ;  /* 0x000000481d497223 */ /* 0x000fe20000010046 */
[----:B------:R-:W-:Y:S02]  /*c800*/  HADD2.F32 R48, -RZ, R65.H0_H0 ;  /* 0x20000041ff307230 */ /* 0x000fe40000004100 */
[C---:B------:R-:W-:Y:S01]  /*c810*/  FMUL.FTZ R29, R50.reuse, R49 ;  /* 0x00000031321d7220 */ /* 0x040fe20000410000 */
[----:B------:R-:W-:Y:S02]  /*c820*/  HADD2.F32 R52, -RZ, R52.H1_H1 ;  /* 0x30000034ff347230 */ /* 0x000fe40000004100 */
[----:B------:R-:W-:Y:S01]  /*c830*/  FMUL.FTZ R33, R50, R21 ;  /* 0x0000001532217220 */ /* 0x000fe20000410000 */
[----:B------:R-:W-:Y:S02]  /*c840*/  HADD2.F32 R35, -RZ, R35.H1_H1 ;  /* 0x30000023ff237230 */ /* 0x000fe40000004100 */
[----:B------:R-:W-:Y:S01]  /*c850*/  FMUL.FTZ R66, R51, R48 ;  /* 0x0000003033427220 */ /* 0x000fe20000410000 */
[----:B------:R-:W-:-:S02]  /*c860*/  HADD2.F32 R50, -RZ, R75.H0_H0 ;  /* 0x2000004bff327230 */ /* 0x000fc40000004100 */
[----:B------:R-:W-:Y:S01]  /*c870*/  FMUL.FTZ R51, R51, R52 ;  /* 0x0000003433337220 */ /* 0x000fe20000410000 */
[----:B------:R-:W-:Y:S02]  /*c880*/  HADD2.F32 R20, -RZ, R80.H0_H0 ;  /* 0x20000050ff147230 */ /* 0x000fe40000004100 */
[C---:B------:R-:W-:Y:S01]  /*c890*/  FFMA.FTZ R65, R38.reuse, R21, -R29 ;  /* 0x0000001526417223 */ /* 0x040fe2000001081d */
[----:B------:R-:W-:Y:S01]  /*c8a0*/  FFMA.FTZ R38, R38, R49, R33 ;  /* 0x0000003126267223 */ /* 0x000fe20000010021 */
[----:B------:R-:W-:Y:S01]  /*c8b0*/  FFMA.FTZ R51, R39, R48, R51 ;  /* 0x0000003027337223 */ /* 0x000fe20000010033 */
        /* <DEDUP_REMOVED lines=10> */
[----:B------:R-:W-:Y:S01]  /*c960*/  FMUL.FTZ R31, R32, R33 ;  /* 0x00000021201f7220 */ /* 0x000fe20000410000 */
[----:B------:R-:W-:Y:S02]  /*c970*/  HADD2.F32 R29, -RZ, R81.H0_H0 ;  /* 0x20000051ff1d7230 */ /* 0x000fe40000004100 */
[----:B------:R-:W-:Y:S01]  /*c980*/  FMUL.FTZ R39, R34, R35 ;  /* 0x0000002322277220 */ /* 0x000fe20000410000 */
[----:B------:R-:W-:-:S02]  /*c990*/  HADD2.F32 R30, -RZ, R30.H1_H1 ;  /* 0x3000001eff1e7230 */ /* 0x000fc40000004100 */
[-C--:B------:R-:W-:Y:S01]  /*c9a0*/  FMUL.FTZ R32, R32, R21.reuse ;  /* 0x0000001520207220 */ /* 0x080fe20000410000 */
[----:B------:R-:W-:Y:S01]  /*c9b0*/  FFMA.FTZ R20, R28, R21, -R31 ;  /* 0x000000151c147223 */ /* 0x000fe2000001081f */
[-C--:B------:R-:W-:Y:S01]  /*c9c0*/  FMUL.FTZ R48, R34, R29.reuse ;  /* 0x0000001d22307220 */ /* 0x080fe20000410000 */
[----:B------:R-:W-:Y:S01]  /*c9d0*/  F2FP.F16.F32.PACK_AB R31, R49, R66 ;  /* 0x00000042311f723e */ /* 0x000fe200000000ff */
[----:B------:R-:W-:Y:S01]  /*c9e0*/  FFMA.FTZ R34, R30, R29, -R39 ;  /* 0x0000001d1e227223 */ /* 0x000fe20000010827 */
[----:B------:R-:W-:Y:S01]  /*c9f0*/  FFMA.FTZ R32, R28, R33, R32 ;  /* 0x000000211c207223 */ /* 0x000fe20000010020 */
[----:B------:R-:W-:Y:S01]  /*ca00*/  FFMA.FTZ R21, R30, R35, R48 ;  /* 0x000000231e157223 */ /* 0x000fe20000010030 */
[----:B------:R-:W-:Y:S02]  /*ca10*/  F2FP.F16.F32.PACK_AB R29, R71, R74 ;  /* 0x0000004a471d723e */ /* 0x000fe400000000ff */
[----:B------:R-:W-:Y:S02]  /*ca20*/  F2FP.F16.F32.PACK_AB R28, R20, R69 ;  /* 0x00000045141c723e */ /* 0x000fe400000000ff */
[----:B------:R-:W-:-:S02]  /*ca30*/  F2FP.F16.F32.PACK_AB R30, R34, R65 ;  /* 0x00000041221e723e */ /* 0x000fc400000000ff */
[----:B------:R-:W-:Y:S02]  /*ca40*/  F2FP.F16.F32.PACK_AB R35, R50, R51 ;  /* 0x000000333223723e */ /* 0x000fe400000000ff */
[----:B------:R-:W-:Y:S01]  /*ca50*/  F2FP.F16.F32.PACK_AB R33, R73, R76 ;  /* 0x0000004c4921723e */ /* 0x000fe200000000ff */
[----:B------:R1:W-:Y:S01]  /*ca60*/  STS.128 [R37], R28 ;  /* 0x0000001c25007388 */ /* 0x0003e20000000c00 */
[----:B------:R-:W-:Y:S02]  /*ca70*/  F2FP.F16.F32.PACK_AB R32, R32, R67 ;  /* 0x000000432020723e */ /* 0x000fe400000000ff */
[----:B------:R-:W-:-:S05]  /*ca80*/  F2FP.F16.F32.PACK_AB R34, R21, R38 ;  /* 0x000000261522723e */ /* 0x000fca00000000ff */
[----:B------:R1:W-:Y:S02]  /*ca90*/  STS.128 [R68+0x10400], R32 ;  /* 0x0104002044007388 */ /* 0x0003e40000000c00 */
.L_x_9545:
[----:B------:R-:W-:Y:S05]  /*caa0*/  BSYNC B1 ;  /* 0x0000000000017941 */ /* 0x000fea0003800000 */
.L_x_9544:
[----:B------:R-:W-:Y:S04]  /*cab0*/  BSSY B1, `(.L_x_9546) ;  /* 0x0000061000017945 */ /* 0x000fe80003800000 */
[----:B------:R-:W-:Y:S05]  /*cac0*/  @P2 BRA `(.L_x_9547) ;  /* 0x00000004007c2947 */ /* 0x000fea0003800000 */
[----:B------:R-:W-:Y:S01]  /*cad0*/  LEA.HI R20, R56, R207, RZ, 0x1d ;  /* 0x000000cf38147211 */ /* 0x000fe200078fe8ff */
[--C-:B-1----:R-:W-:Y:S01]  /*cae0*/  HADD2.F32 R37, -RZ, R55.reuse.H1_H1 ;  /* 0x30000037ff257230 */ /* 0x102fe20000004100 */
        /* <DEDUP_REMOVED lines=13> */
[----:B------:R-:W-:Y:S01]  /*cbc0*/  SHF.R.U32.HI R39, RZ, 0x10, R27 ;  /* 0x00000010ff277819 */ /* 0x000fe2000001161b */
[----:B------:R-:W-:Y:S01]  /*cbd0*/  HADD2.F32 R27, -RZ, R58.H1_H1 ;  /* 0x3000003aff1b7230 */ /* 0x000fe20000004100 */
[----:B------:R-:W-:Y:S01]  /*cbe0*/  SHF.R.U32.HI R52, RZ, 0x10, R5 ;  /* 0x00000010ff347819 */ /* 0x000fe20000011605 */
[----:B------:R-:W-:Y:S01]  /*cbf0*/  IMAD R21, R21, 0x2, R18 ;  /* 0x0000000215157824 */ /* 0x000fe200078e0212 */
[----:B------:R-:W-:-:S02]  /*cc00*/  SHF.R.U32.HI R38, RZ, 0x10, R25 ;  /* 0x00000010ff267819 */ /* 0x000fc40000011619 */
[----:B------:R-:W-:Y:S02]  /*cc10*/  SHF.R.U64 R67, R4, 0x10, R5 ;  /* 0x0000001004437819 */ /* 0x000fe40000001205 */
[----:B------:R-:W1:Y:S01]  /*cc20*/  LDS.128 R32, [R21+0x10400] ;  /* 0x0104000015207984 */ /* 0x000e620000000c00 */
[----:B------:R-:W-:Y:S01]  /*cc30*/  HADD2.F32 R38, -RZ, R38.H0_H0 ;  /* 0x20000026ff267230 */ /* 0x000fe20000004100 */
[--C-:B------:R-:W-:Y:S02]  /*cc40*/  SHF.R.U32.HI R65, RZ, 0x10, R7.reuse ;  /* 0x00000010ff417819 */ /* 0x100fe40000011607 */
[----:B------:R-:W-:Y:S01]  /*cc50*/  SHF.R.U64 R66, R6, 0x10, R7 ;  /* 0x0000001006427819 */ /* 0x000fe20000001207 */
[--C-:B0-----:R-:W-:Y:S02]  /*cc60*/  HADD2.F32 R5, -RZ, R29.reuse.H0_H0 ;  /* 0x2000001dff057230 */ /* 0x101fe40000004100 */
[----:B------:R-:W-:Y:S02]  /*cc70*/  HADD2.F32 R29, -RZ, R29.H1_H1 ;  /* 0x3000001dff1d7230 */ /* 0x000fe40000004100 */
[----:B------:R-:W-:-:S02]  /*cc80*/  HADD2.F32 R4, -RZ, R28.H0_H0 ;  /* 0x2000001cff047230 */ /* 0x000fc40000004100 */
[----:B------:R-:W-:Y:S02]  /*cc90*/  HADD2.F32 R6, -RZ, R30.H0_H0 ;  /* 0x2000001eff067230 */ /* 0x000fe40000004100 */
[--C-:B------:R-:W-:Y:S02]  /*cca0*/  HADD2.F32 R7, -RZ, R31.reuse.H0_H0 ;  /* 0x2000001fff077230 */ /* 0x100fe40000004100 */
        /* <DEDUP_REMOVED lines=11> */
[----:B------:R-:W-:Y:S02]  /*cd60*/  HADD2.F32 R5, -RZ, R58.H0_H0 ;  /* 0x2000003aff057230 */ /* 0x000fe40000004100 */
[-C--:B------:R-:W-:Y:S01]  /*cd70*/  FMUL.FTZ R58, R33, R24.reuse ;  /* 0x00000018213a7220 */ /* 0x080fe20000410000 */
[----:B------:R-:W-:Y:S01]  /*cd80*/  FMUL.FTZ R27, R20, R55 ;  /* 0x00000037141b7220 */ /* 0x000fe20000410000 */
[----:B------:R-:W-:Y:S01]  /*cd90*/  FFMA.FTZ R33, R29, R24, -R52 ;  /* 0x000000181d217223 */ /* 0x000fe20000010834 */
[----:B------:R-:W-:-:S02]  /*cda0*/  HADD2.F32 R25, -RZ, R34.H0_H0 ;  /* 0x20000022ff197230 */ /* 0x000fc40000004100 */
[----:B------:R-:W-:Y:S01]  /*cdb0*/  FFMA.FTZ R37, R29, R38, R58 ;  /* 0x000000261d257223 */ /* 0x000fe2000001003a */
[----:B------:R-:W-:Y:S02]  /*cdc0*/  HADD2.F32 R24, -RZ, R57.H0_H0 ;  /* 0x20000039ff187230 */ /* 0x000fe40000004100 */
[-C--:B------:R-:W-:Y:S01]  /*cdd0*/  FMUL.FTZ R20, R20, R5.reuse ;  /* 0x0000000514147220 */ /* 0x080fe20000410000 */
[C---:B------:R-:W-:Y:S01]  /*cde0*/  FFMA.FTZ R29, R4.reuse, R5, -R27 ;  /* 0x00000005041d7223 */ /* 0x040fe2000001081b */
[----:B------:R-:W-:Y:S02]  /*cdf0*/  HADD2.F32 R5, -RZ, R59.H0_H0 ;  /* 0x2000003bff057230 */ /* 0x000fe40000004100 */
[----:B------:R-:W-:Y:S02]  /*ce00*/  HADD2.F32 R26, -RZ, R35.H0_H0 ;  /* 0x20000023ff1a7230 */ /* 0x000fe40000004100 */
[----:B------:R-:W-:Y:S01]  /*ce10*/  FFMA.FTZ R55, R4, R55, R20 ;  /* 0x0000003704377223 */ /* 0x000fe20000010014 */
[----:B------:R-:W-:-:S02]  /*ce20*/  HADD2.F32 R59, -RZ, R59.H1_H1 ;  /* 0x3000003bff3b7230 */ /* 0x000fc40000004100 */
[C---:B------:R-:W-:Y:S01]  /*ce30*/  FMUL.FTZ R27, R25.reuse, R24 ;  /* 0x00000018191b7220 */ /* 0x040fe20000410000 */
[----:B------:R-:W-:Y:S02]  /*ce40*/  HADD2.F32 R57, -RZ, R57.H1_H1 ;  /* 0x30000039ff397230 */ /* 0x000fe40000004100 */
[----:B------:R-:W-:Y:S01]  /*ce50*/  FMUL.FTZ R25, R25, R5 ;  /* 0x0000000519197220 */ /* 0x000fe20000410000 */
[----:B------:R-:W-:Y:S02]  /*ce60*/  HADD2.F32 R35, -RZ, R35.H1_H1 ;  /* 0x30000023ff237230 */ /* 0x000fe40000004100 */
[C---:B------:R-:W-:Y:S01]  /*ce70*/  FMUL.FTZ R58, R26.reuse, R59 ;  /* 0x0000003b1a3a7220 */ /* 0x040fe20000410000 */
[----:B------:R-:W-:Y:S02]  /*ce80*/  HADD2.F32 R20, -RZ, R39.H0_H0 ;  /* 0x20000027ff147230 */ /* 0x000fe40000004100 */
[----:B------:R-:W-:Y:S01]  /*ce90*/  FMUL.FTZ R52, R26, R57 ;  /* 0x000000391a347220 */ /* 0x000fe20000410000 */
[----:B------:R-:W-:-:S02]  /*cea0*/  HADD2.F32 R4, -RZ, R65.H0_H0 ;  /* 0x20000041ff047230 */ /* 0x000fc40000004100 */
[C---:B------:R-:W-:Y:S01]  /*ceb0*/  FFMA.FTZ R38, R6.reuse, R5, -R27 ;  /* 0x0000000506267223 */ /* 0x040fe2000001081b */
[----:B------:R-:W-:Y:S01]  /*cec0*/  FFMA.FTZ R26, R6, R24, R25 ;  /* 0x00000018061a7223 */ /* 0x000fe20000010019 */
[----:B------:R-:W-:Y:S02]  /*ced0*/  HADD2.F32 R32, -RZ, R32.H1_H1 ;  /* 0x30000020ff207230 */ /* 0x000fe40000004100 */
[----:B------:R-:W-:Y:S01]  /*cee0*/  FMUL.FTZ R6, R35, R20 ;  /* 0x0000001423067220 */ /* 0x000fe20000410000 */
[----:B------:R-:W-:Y:S02]  /*cef0*/  HADD2.F32 R34, -RZ, R34.H1_H1 ;  /* 0x30000022ff227230 */ /* 0x000fe40000004100 */
        /* <DEDUP_REMOVED lines=28> */
.L_x_9547:
[----:B------:R-:W-:Y:S05]  /*d0c0*/  BSYNC B1 ;  /* 0x0000000000017941 */ /* 0x000fea0003800000 */
.L_x_9546:
[----:B------:R-:W-:Y:S04]  /*d0d0*/  BSSY B1, `(.L_x_9548) ;  /* 0x0000061000017945 */ /* 0x000fe80003800000 */
[----:B------:R-:W-:Y:S05]  /*d0e0*/  @P1 BRA `(.L_x_9549) ;  /* 0x00000004007c1947 */ /* 0x000fea0003800000 */
[----:B--2---:R-:W-:Y:S01]  /*d0f0*/  LEA.HI R4, R56, R207, RZ, 0x1d ;  /* 0x000000cf38047211 */ /* 0x004fe200078fe8ff */
[--C-:B-1----:R-:W-:Y:S01]  /*d100*/  HADD2.F32 R35, -RZ, R60.reuse.H1_H1 ;  /* 0x3000003cff237230 */ /* 0x102fe20000004100 */
[----:B------:R-:W-:Y:S01]  /*d110*/  SHF.R.U32.HI R7, RZ, 0x3, R197 ;  /* 0x00000003ff077819 */ /* 0x000fe200000116c5 */
[--C-:B------:R-:W-:Y:S01]  /*d120*/  HADD2.F32 R37, -RZ, R63.reuse.H1_H1 ;  /* 0x3000003fff257230 */ /* 0x100fe20000004100 */
[----:B------:R-:W-:Y:S01]  /*d130*/  SHF.R.S32.HI R5, RZ, 0x1f, R4 ;  /* 0x0000001fff057819 */ /* 0x000fe20000011404 */
[----:B------:R-:W-:Y:S01]  /*d140*/  IMAD.SHL.U32 R6, R4, 0x8, RZ ;  /* 0x0000000804067824 */ /* 0x000fe200078e00ff */
[----:B------:R-:W-:Y:S01]  /*d150*/  SHF.R.U64 R50, R44, 0x10, R45 ;  /* 0x000000102c327819 */ /* 0x000fe2000000122d */
[----:B------:R-:W-:Y:S01]  /*d160*/  HADD2.F32 R38, -RZ, R63.H0_H0 ;  /* 0x2000003fff267230 */ /* 0x000fe20000004100 */
[----:B------:R-:W-:Y:S01]  /*d170*/  LEA.HI R5, R5, R4, RZ, 0x3 ;  /* 0x0000000405057211 */ /* 0x000fe200078f18ff */
[----:B------:R-:W-:Y:S01]  /*d180*/  HADD2.F32 R60, -RZ, R60.H0_H0 ;  /* 0x2000003cff3c7230 */ /* 0x000fe20000004100 */
[----:B------:R-:W-:-:S02]  /*d190*/  LOP3.LUT R4, R197, 0x38, R6, 0xf8, !PT ;  /* 0x00000038c5047812 */ /* 0x000fc400078ef806 */
[----:B------:R-:W-:Y:S01]  /*d1a0*/  SHF.R.U32.HI R44, RZ, 0x10, R45 ;  /* 0x00000010ff2c7819 */ /* 0x000fe2000001162d */
[----:B------:R-:W-:Y:S01]  /*d1b0*/  IMAD.SHL.U32 R5, R5, 0x400, RZ ;  /* 0x0000040005057824 */ /* 0x000fe200078e00ff */
[----:B------:R-:W-:Y:S02]  /*d1c0*/  LOP3.LUT R21, R4, R7, RZ, 0x3c, !PT ;  /* 0x0000000704157212 */ /* 0x000fe400078e3cff */
[----:B------:R-:W-:Y:S02]  /*d1d0*/  SHF.R.U32.HI R39, RZ, 0x10, R41 ;  /* 0x00000010ff277819 */ /* 0x000fe40000011629 */
[----:B------:R-:W-:Y:S02]  /*d1e0*/  LOP3.LUT R20, R5, 0x7fffe000, RZ, 0xc0, !PT ;  /* 0x7fffe00005147812 */ /* 0x000fe400078ec0ff */
[----:B------:R-:W1:Y:S01]  /*d1f0*/  LDS.128 R4, [R228] ;  /* 0x00000000e4047984 */ /* 0x000e620000000c00 */
[----:B------:R-:W-:Y:S01]  /*d200*/  SHF.R.U64 R49, R46, 0x10, R47 ;  /* 0x000000102e317819 */ /* 0x000fe2000000122f */
[----:B------:R-:W-:Y:S01]  /*d210*/  HADD2.F32 R39, -RZ, R39.H0_H0 ;  /* 0x20000027ff277230 */ /* 0x000fe20000004100 */
[----:B------:R-:W-:-:S02]  /*d220*/  IADD3 R21, R21, R20, R202 ;  /* 0x0000001415157210 */ /* 0x000fc40007ffe0ca */
[----:B------:R-:W-:Y:S02]  /*d230*/  SHF.R.U64 R48, R40, 0x10, R41 ;  /* 0x0000001028307819 */ /* 0x000fe40000001229 */
[----:B------:R-:W-:Y:S02]  /*d240*/  LEA R21, R21, R18, 0x1 ;  /* 0x0000001215157211 */ /* 0x000fe400078e08ff */
[--C-:B------:R-:W-:Y:S02]  /*d250*/  SHF.R.U64 R46, R42, 0x10, R43.reuse ;  /* 0x000000102a2e7819 */ /* 0x100fe4000000122b */
[----:B------:R-:W-:Y:S01]  /*d260*/  SHF.R.U32.HI R45, RZ, 0x10, R43 ;  /* 0x00000010ff2d7819 */ /* 0x000fe2000001162b */
[----:B------:R-:W2:Y:S01]  /*d270*/  LDS.128 R24, [R21+0x10400] ;  /* 0x0104000015187984 */ /* 0x000ea20000000c00 */
[----:B------:R-:W-:Y:S01]  /*d280*/  SHF.R.U32.HI R47, RZ, 0x10, R47 ;  /* 0x00000010ff2f7819 */ /* 0x000fe2000001162f */
[--C-:B-1----:R-:W-:Y:S02]  /*d290*/  HADD2.F32 R20, -RZ, R5.reuse.H0_H0 ;  /* 0x20000005ff147230 */ /* 0x102fe40000004100 */
[----:B------:R-:W-:-:S02]  /*d2a0*/  HADD2.F32 R28, -RZ, R5.H1_H1 ;  /* 0x30000005ff1c7230 */ /* 0x000fc40000004100 */
[----:B------:R-:W-:Y:S02]  /*d2b0*/  HADD2.F32 R5, -RZ, R4.H0_H0 ;  /* 0x20000004ff057230 */ /* 0x000fe40000004100 */
[----:B0-----:R-:W-:Y:S02]  /*d2c0*/  HADD2.F32 R29, -RZ, R6.H0_H0 ;  /* 0x20000006ff1d7230 */ /* 0x001fe40000004100 */
[--C-:B------:R-:W-:Y:S02]  /*d2d0*/  HADD2.F32 R30, -RZ, R7.reuse.H0_H0 ;  /* 0x20000007ff1e7230 */ /* 0x100fe40000004100 */
[----:B------:R-:W-:Y:S02]  /*d2e0*/  HADD2.F32 R7, -RZ, R7.H1_H1 ;  /* 0x30000007ff077230 */ /* 0x000fe40000004100 */
[--C-:B--2---:R-:W-:Y:S02]  /*d2f0*/  HADD2.F32 R31, -RZ, R25.reuse.H0_H0 ;  /* 0x20000019ff1f7230 */ /* 0x104fe40000004100 */
[----:B------:R-:W-:-:S02]  /*d300*/  HADD2.F32 R32, -RZ, R25.H1_H1 ;  /* 0x30000019ff207230 */ /* 0x000fc40000004100 */
[----:B------:R-:W-:Y:S02]  /*d310*/  HADD2.F32 R25, -RZ, R24.H0_H0 ;  /* 0x20000018ff197230 */ /* 0x000fe40000004100 */
[C---:B------:R-:W-:Y:S01]  /*d320*/  FMUL.FTZ R41, R31.reuse, R37 ;  /* 0x000000251f297220 */ /* 0x040fe20000410000 */
[-C--:B------:R-:W-:Y:S01]  /*d330*/  FMUL.FTZ R43, R31, R35.reuse ;  /* 0x000000231f2b7220 */ /* 0x080fe20000410000 */
[----:B------:R-:W-:Y:S02]  /*d340*/  HADD2.F32 R31, -RZ, R44.H0_H0 ;  /* 0x2000002cff1f7230 */ /* 0x000fe40000004100 */
[C---:B------:R-:W-:Y:S01]  /*d350*/  FFMA.FTZ R41, R20.reuse, R35, -R41 ;  /* 0x0000002314297223 */ /* 0x040fe20000010829 */
[----:B------:R-:W-:Y:S01]  /*d360*/  FFMA.FTZ R43, R20, R37, R43 ;  /* 0x00000025142b7223 */ /* 0x000fe2000001002b */
[C---:B------:R-:W-:Y:S01]  /*d370*/  FMUL.FTZ R20, R25.reuse, R38 ;  /* 0x0000002619147220 */ /* 0x040fe20000410000 */
[C---:B------:R-:W-:Y:S01]  /*d380*/  FMUL.FTZ R35, R32.reuse, R39 ;  /* 0x0000002720237220 */ /* 0x040fe20000410000 */
[----:B------:R-:W-:Y:S01]  /*d390*/  FMUL.FTZ R37, R32, R31 ;  /* 0x0000001f20257220 */ /* 0x000fe20000410000 */
[----:B------:R-:W-:Y:S01]  /*d3a0*/  FMUL.FTZ R25, R25, R60 ;  /* 0x0000003c19197220 */ /* 0x000fe20000410000 */
[----:B------:R-:W-:-:S02]  /*d3b0*/  HADD2.F32 R33, -RZ, R26.H0_H0 ;  /* 0x2000001aff217230 */ /* 0x000fc40000004100 */
[C---:B------:R-:W-:Y:S01]  /*d3c0*/  FFMA.FTZ R60, R5.reuse, R60, -R20 ;  /* 0x0000003c053c7223 */ /* 0x040fe20000010814 */
[--C-:B------:R-:W-:Y:S02]  /*d3d0*/  HADD2.F32 R32, -RZ, R64.reuse.H0_H0 ;  /* 0x20000040ff207230 */ /* 0x100fe40000004100 */
[----:B------:R-:W-:Y:S01]  /*d3e0*/  FFMA.FTZ R38, R5, R38, R25 ;  /* 0x0000002605267223 */ /* 0x000fe20000010019 */
[----:B------:R-:W-:Y:S02]  /*d3f0*/  HADD2.F32 R34, -RZ, R27.H0_H0 ;  /* 0x2000001bff227230 */ /* 0x000fe40000004100 */
[C---:B------:R-:W-:Y:S01]  /*d400*/  FFMA.FTZ R40, R28.reuse, R31, -R35 ;  /* 0x0000001f1c287223 */ /* 0x040fe20000010823 */
[----:B------:R-:W-:Y:S01]  /*d410*/  FFMA.FTZ R42, R28, R39, R37 ;  /* 0x000000271c2a7223 */ /* 0x000fe20000010025 */
[----:B------:R-:W-:Y:S02]  /*d420*/  HADD2.F32 R20, -RZ, R53.H0_H0 ;  /* 0x20000035ff147230 */ /* 0x000fe40000004100 */
[----:B------:R-:W-:Y:S01]  /*d430*/  FMUL.FTZ R28, R33, R32 ;  /* 0x00000020211c7220 */ /* 0x000fe20000410000 */
[----:B------:R-:W-:-:S02]  /*d440*/  HADD2.F32 R5, -RZ, R64.H1_H1 ;  /* 0x30000040ff057230 */ /* 0x000fc40000004100 */
[----:B------:R-:W-:Y:S02]  /*d450*/  HADD2.F32 R53, -RZ, R53.H1_H1 ;  /* 0x30000035ff357230 */ /* 0x000fe40000004100 */
[-C--:B------:R-:W-:Y:S01]  /*d460*/  FMUL.FTZ R44, R33, R20.reuse ;  /* 0x00000014212c7220 */ /* 0x080fe20000410000 */
[C---:B------:R-:W-:Y:S01]  /*d470*/  FFMA.FTZ R35, R29.reuse, R20, -R28 ;  /* 0x000000141d237223 */ /* 0x040fe2000001081c */
[C---:B------:R-:W-:Y:S01]  /*d480*/  FMUL.FTZ R25, R34.reuse, R5 ;  /* 0x0000000522197220 */ /* 0x040fe20000410000 */
[----:B------:R-:W-:Y:S02]  /*d490*/  HADD2.F32 R27, -RZ, R27.H1_H1 ;  /* 0x3000001bff1b7230 */ /* 0x000fe40000004100 */
[----:B------:R-:W-:Y:S01]  /*d4a0*/  FMUL.FTZ R34, R34, R53 ;  /* 0x0000003522227220 */ /* 0x000fe20000410000 */
[----:B------:R-:W-:Y:S02]  /*d4b0*/  HADD2.F32 R28, -RZ, R45.H0_H0 ;  /* 0x2000002dff1c7230 */ /* 0x000fe40000004100 */
[----:B------:R-:W-:Y:S01]  /*d4c0*/  FFMA.FTZ R44, R29, R32, R44 ;  /* 0x000000201d2c7223 */ /* 0x000fe2000001002c */
[----:B------:R-:W-:-:S02]  /*d4d0*/  HADD2.F32 R20, -RZ, R47.H0_H0 ;  /* 0x2000002fff147230 */ /* 0x000fc40000004100 */
[C---:B------:R-:W-:Y:S01]  /*d4e0*/  FFMA.FTZ R53, R30.reuse, R53, -R25 ;  /* 0x000000351e357223 */ /* 0x040fe20000010819 */
[----:B------:R-:W-:Y:S01]  /*d4f0*/  FFMA.FTZ R34, R30, R5, R34 ;  /* 0x000000051e227223 */ /* 0x000fe20000010022 */
[C---:B------:R-:W-:Y:S01]  /*d500*/  FMUL.FTZ R32, R27.reuse, R28 ;  /* 0x0000001c1b207220 */ /* 0x040fe20000410000 */
[----:B------:R-:W-:Y:S02]  /*d510*/  HADD2.F32 R24, -RZ, R24.H1_H1 ;  /* 0x30000018ff187230 */ /* 0x000fe40000004100 */
[-C--:B------:R-:W-:Y:S01]  /*d520*/  FMUL.FTZ R30, R27, R20.reuse ;  /* 0x000000141b1e7220 */ /* 0x080fe20000410000 */
[----:B------:R-:W-:Y:S02]  /*d530*/  HADD2.F32 R26, -RZ, R26.H1_H1 ;  /* 0x3000001aff1a7230 */ /* 0x000fe40000004100 */
[C---:B------:R-:W-:Y:S01]  /*d540*/  FFMA.FTZ R32, R7.reuse, R20, -R32 ;  /* 0x0000001407207223 */ /* 0x040fe20000010820 */
[----:B------:R-:W-:Y:S02]  /*d550*/  HADD2.F32 R27, -RZ, R48.H0_H0 ;  /* 0x20000030ff1b7230 */ /* 0x000fe40000004100 */
[----:B------:R-:W-:Y:S01]  /*d560*/  FFMA.FTZ R39, R7, R28, R30 ;  /* 0x0000001c07277223 */ /* 0x000fe2000001001e */
[----:B------:R-:W-:-:S02]  /*d570*/  HADD2.F32 R29, -RZ, R46.H0_H0 ;  /* 0x2000002eff1d7230 */ /* 0x000fc40000004100 */
[----:B------:R-:W-:Y:S02]  /*d580*/  HADD2.F32 R5, -RZ, R50.H0_H0 ;  /* 0x20000032ff057230 */ /* 0x000fe40000004100 */
        /* <DEDUP_REMOVED lines=21> */
.L_x_9549:
[----:B------:R-:W-:Y:S05]  /*d6e0*/  BSYNC B1 ;  /* 0x0000000000017941 */ /* 0x000fea0003800000 */
.L_x_9548:
[----:B-1----:R-:W-:Y:S01]  /*d6f0*/  PRMT R30, R0, 0x5410, R3 ;  /* 0x00005410001e7816 */ /* 0x002fe20000000003 */
[----:B------:R-:W-:Y:S06]  /*d700*/  @P0 BRA `(.L_x_9533) ;  /* 0x00000004007c0947 */ /* 0x000fec0003800000 */
        /* <DEDUP_REMOVED lines=15> */
[----:B------:R-:W1:Y:S01]  /*d800*/  LDS.128 R4, [R227] ;  /* 0x00000000e3047984 */ /* 0x000e620000000c00 */
        /* <DEDUP_REMOVED lines=9> */
[----:B------:R-:W2:Y:S01]  /*d8a0*/  LDS.128 R24, [R3+0x10400] ;  /* 0x0104000003187984 */ /* 0x000ea20000000c00 */
[--C-:B-1----:R-:W-:Y:S02]  /*d8b0*/  HADD2.F32 R8, -RZ, R5.reuse.H0_H0 ;  /* 0x20000005ff087230 */ /* 0x102fe40000004100 */
[----:B------:R-:W-:Y:S02]  /*d8c0*/  HADD2.F32 R5, -RZ, R5.H1_H1 ;  /* 0x30000005ff057230 */ /* 0x000fe40000004100 */
[----:B------:R-:W-:Y:S02]  /*d8d0*/  HADD2.F32 R0, -RZ, R4.H0_H0 ;  /* 0x20000004ff007230 */ /* 0x000fe40000004100 */
[----:B------:R-:W-:Y:S02]  /*d8e0*/  HADD2.F32 R9, -RZ, R6.H0_H0 ;  /* 0x20000006ff097230 */ /* 0x000fe40000004100 */
[----:B------:R-:W-:-:S02]  /*d8f0*/  HADD2.F32 R10, -RZ, R7.H0_H0 ;  /* 0x20000007ff0a7230 */ /* 0x000fc40000004100 */
[----:B------:R-:W-:Y:S02]  /*d900*/  HADD2.F32 R7, -RZ, R7.H1_H1 ;  /* 0x30000007ff077230 */ /* 0x000fe40000004100 */
[----:B------:R-:W-:Y:S02]  /*d910*/  HADD2.F32 R4, -RZ, R4.H1_H1 ;  /* 0x30000004ff047230 */ /* 0x000fe40000004100 */
[--C-:B--2---:R-:W-:Y:S02]  /*d920*/  HADD2.F32 R12, -RZ, R25.reuse.H0_H0 ;  /* 0x20000019ff0c7230 */ /* 0x104fe40000004100 */
[----:B------:R-:W-:Y:S02]  /*d930*/  HADD2.F32 R25, -RZ, R25.H1_H1 ;  /* 0x30000019ff197230 */ /* 0x000fe40000004100 */
[----:B------:R-:W-:Y:S02]  /*d940*/  HADD2.F32 R11, -RZ, R24.H0_H0 ;  /* 0x20000018ff0b7230 */ /* 0x000fe40000004100 */
[C---:B0-----:R-:W-:Y:S01]  /*d950*/  FMUL.FTZ R29, R12.reuse, R21 ;  /* 0x000000150c1d7220 */ /* 0x041fe20000410000 */
[----:B------:R-:W-:Y:S01]  /*d960*/  FMUL.FTZ R31, R12, R15 ;  /* 0x0000000f0c1f7220 */ /* 0x000fe20000410000 */
[----:B------:R-:W-:-:S02]  /*d970*/  HADD2.F32 R12, -RZ, R28.H0_H0 ;  /* 0x2000001cff0c7230 */ /* 0x000fc40000004100 */
[----:B------:R-:W-:Y:S01]  /*d980*/  FMUL.FTZ R28, R25, R20 ;  /* 0x00000014191c7220 */ /* 0x000fe20000410000 */
[C---:B------:R-:W-:Y:S01]  /*d990*/  FFMA.FTZ R29, R8.reuse, R15, -R29 ;  /* 0x0000000f081d7223 */ /* 0x040fe2000001081d */
[----:B------:R-:W-:Y:S01]  /*d9a0*/  FFMA.FTZ R31, R8, R21, R31 ;  /* 0x00000015081f7223 */ /* 0x000fe2000001001f */
[----:B------:R-:W-:Y:S01]  /*d9b0*/  FMUL.FTZ R15, R11, R54 ;  /* 0x000000360b0f7220 */ /* 0x000fe20000410000 */
[-C--:B------:R-:W-:Y:S01]  /*d9c0*/  FMUL.FTZ R8, R25, R12.reuse ;  /* 0x0000000c19087220 */ /* 0x080fe20000410000 */
[----:B------:R-:W-:Y:S01]  /*d9d0*/  FFMA.FTZ R28, R5, R12, -R28 ;  /* 0x0000000c051c7223 */ /* 0x000fe2000001081c */
[----:B------:R-:W-:Y:S02]  /*d9e0*/  HADD2.F32 R13, -RZ, R26.H0_H0 ;  /* 0x2000001aff0d7230 */ /* 0x000fe40000004100 */
[----:B------:R-:W-:Y:S01]  /*d9f0*/  FMUL.FTZ R11, R11, R62 ;  /* 0x0000003e0b0b7220 */ /* 0x000fe20000410000 */
[----:B------:R-:W-:Y:S02]  /*da00*/  HADD2.F32 R12, -RZ, R61.H0_H0 ;  /* 0x2000003dff0c7230 */ /* 0x000fe40000004100 */
[----:B------:R-:W-:Y:S01]  /*da10*/  FFMA.FTZ R20, R5, R20, R8 ;  /* 0x0000001405147223 */ /* 0x000fe20000010008 */
[----:B------:R-:W-:-:S02]  /*da20*/  HADD2.F32 R14, -RZ, R27.H0_H0 ;  /* 0x2000001bff0e7230 */ /* 0x000fc40000004100 */
[C---:B------:R-:W-:Y:S01]  /*da30*/  FFMA.FTZ R15, R0.reuse, R62, -R15 ;  /* 0x0000003e000f7223 */ /* 0x040fe2000001080f */
[--C-:B------:R-:W-:Y:S02]  /*da40*/  HADD2.F32 R8, -RZ, R30.reuse.H0_H0 ;  /* 0x2000001eff087230 */ /* 0x100fe40000004100 */
[----:B------:R-:W-:Y:S01]  /*da50*/  FFMA.FTZ R54, R0, R54, R11 ;  /* 0x0000003600367223 */ /* 0x000fe2000001000b */
[----:B------:R-:W-:Y:S02]  /*da60*/  HADD2.F32 R61, -RZ, R61.H1_H1 ;  /* 0x3000003dff3d7230 */ /* 0x000fe40000004100 */
[C---:B------:R-:W-:Y:S01]  /*da70*/  FMUL.FTZ R0, R13.reuse, R12 ;  /* 0x0000000c0d007220 */ /* 0x040fe20000410000 */
[----:B------:R-:W-:Y:S02]  /*da80*/  HADD2.F32 R5, -RZ, R30.H1_H1 ;  /* 0x3000001eff057230 */ /* 0x000fe40000004100 */
[----:B------:R-:W-:Y:S01]  /*da90*/  FMUL.FTZ R30, R13, R8 ;  /* 0x000000080d1e7220 */ /* 0x000fe20000410000 */
[----:B------:R-:W-:-:S02]  /*daa0*/  HADD2.F32 R27, -RZ, R27.H1_H1 ;  /* 0x3000001bff1b7230 */ /* 0x000fc40000004100 */
        /* <DEDUP_REMOVED lines=37> */
.L_x_9533:
[----:B------:R-:W-:Y:S05]  /*dd00*/  BSYNC B0 ;  /* 0x0000000000007941 */ /* 0x000fea0003800000 */
.L_x_9505:
        /* <DEDUP_REMOVED lines=8> */
.L_x_9503:
[----:B------:R-:W-:-:S04]  /*dd90*/  MOV R0, UR41 ;  /* 0x0000002900007c02 */ /* 0x000fc80008000f00 */
[----:B------:R-:W-:-:S13]  /*dda0*/  ISETP.NE.AND P0, PT, R0, 0x3, PT ;  /* 0x000000030000780c */ /* 0x000fda0003f05270 */
[----:B------:R-:W-:Y:S05]  /*ddb0*/  @!P0 BRA `(.L_x_9550) ;  /* 0x0000000000048947 */ /* 0x000fea0003800000 */
[----:B------:R-:W-:Y:S01]  /*ddc0*/  BPT.TRAP 0x1 ;  /* 0x000000040000795c */ /* 0x000fe20000300000 */
.L_x_9550:
[----:B------:R-:W-:Y:S01]  /*ddd0*/  IMAD R0, R186, 0x8, R18 ;  /* 0x00000008ba007824 */ /* 0x000fe200078e0212 */
[----:B01-3--:R-:W-:-:S04]  /*dde0*/  SHF.L.U32 R3, R189, 0x1f, RZ ;  /* 0x0000001fbd037819 */ /* 0x00bfc800000006ff */
[----:B------:R0:W1:Y:S01]  /*ddf0*/  SYNCS.PHASECHK.TRANS64.TRYWAIT P1, [R0+URZ+0x28830], R3 ;  /* 0x02883003000075a7 */ /* 0x000062000802017f */
[----:B------:R-:W-:Y:S05]  /*de00*/  @!P0 BRA `(.L_x_9551) ;  /* 0x0000000000048947 */ /* 0x000fea0003800000 */
[----:B------:R-:W-:Y:S01]  /*de10*/  BPT.TRAP 0x1 ;  /* 0x000000040000795c */ /* 0x000fe20000300000 */
.L_x_9551:
[----:B-1----:R-:W-:Y:S05]  /*de20*/  @P1 BRA `(.L_x_9552) ;  /* 0x0000000000081947 */ /* 0x002fea0003800000 */
[----:B------:R-:W1:Y:S02]  /*de30*/  SYNCS.PHASECHK.TRANS64.TRYWAIT P1, [R0+URZ+0x28830], R3 ;  /* 0x02883003000075a7 */ /* 0x000e64000802017f */
[----:B-1----:R-:W-:Y:S05]  /*de40*/  @!P1 BRA `(.L_x_9553) ;  /* 0x0000016000389947 */ /* 0x002fea0003800000 */
.L_x_9552:
[----:B------:R-:W-:Y:S05]  /*de50*/  WARPSYNC.ALL ;  /* 0x0000000000007948 */ /* 0x000fea0003800000 */
[----:B01----:R-:W-:Y:S01]  /*de60*/  VIADD R3, R18, 0x18400 ;  /* 0x0001840012037836 */ /* 0x003fe20000000000 */
[----:B------:R-:W-:Y:S01]  /*de70*/  R2UR UR4, R36 ;  /* 0x00000000240472ca */ /* 0x000fe200000e0000 */
[----:B------:R-:W-:Y:S01]  /*de80*/  UMOV UR5, 0x40000040 ;  /* 0x4000004000057882 */ /* 0x000fe20000000000 */
[----:B--2-4-:R-:W-:Y:S01]  /*de90*/  MOV R7, 0x40000040 ;  /* 0x4000004000077802 */ /* 0x014fe20000000f00 */
        /* <DEDUP_REMOVED lines=8> */
[----:B------:R-:W-:Y:S01]  /*df20*/  UMOV UR17, 0x40000040 ;  /* 0x4000004000117882 */ /* 0x000fe20000000000 */
[----:B------:R-:W-:Y:S01]  /*df30*/  LOP3.LUT R4, R3, 0x10000, RZ, 0xfc, !PT ;  /* 0x0001000003047812 */ /* 0x000fe200078efcff */
[----:B------:R-:W-:Y:S01]  /*df40*/  ULOP3.LUT UR4, UR4, 0x10000, URZ, 0xfc, !UPT ;  /* 0x0001000004047892 */ /* 0x000fe2000f8efc3f */
[----:B------:R-:W-:Y:S01]  /*df50*/  MOV R9, 0x40000040 ;  /* 0x4000004000097802 */ /* 0x000fe20000000f00 */
[----:B------:R-:W-:Y:S01]  /*df60*/  UMOV UR21, 0x40000040 ;  /* 0x4000004000157882 */ /* 0x000fe20000000000 */
[----:B------:R-:W-:Y:S01]  /*df70*/  UMOV UR25, 0x40000040 ;  /* 0x4000004000197882 */ /* 0x000fe20000000000 */
[----:B------:R-:W-:Y:S01]  /*df80*/  IMAD R6, R186, 0x800, R4 ;  /* 0x00000800ba067824 */ /* 0x000fe200078e0204 */
[----:B------:R-:W-:Y:S01]  /*df90*/  UIADD3 UR8, UR4, 0x2, URZ ;  /* 0x0000000204087890 */ /* 0x000fe2000fffe03f */
[----:B------:R-:W-:Y:S01]  /*dfa0*/  R2UR UR15, R9 ;  /* 0x00000000090f72ca */ /* 0x000fe200000e0000 */
[----:B------:R-:W-:Y:S01]  /*dfb0*/  UIADD3 UR12, UR4, 0x4, URZ ;  /* 0x00000004040c7890 */ /* 0x000fe2000fffe03f */
[C---:B------:R-:W-:Y:S01]  /*dfc0*/  VIADD R8, R6.reuse, 0x2 ;  /* 0x0000000206087836 */ /* 0x040fe20000000000 */
[----:B------:R-:W-:Y:S01]  /*dfd0*/  R2UR UR6, R6 ;  /* 0x00000000060672ca */ /* 0x000fe200000e0000 */
[----:B------:R-:W-:Y:S01]  /*dfe0*/  IMAD.MOV.U32 R9, RZ, RZ, 0x40000040 ;  /* 0x40000040ff097424 */ /* 0x000fe200078e00ff */
[----:B------:R-:W-:Y:S01]  /*dff0*/  UIADD3 UR16, UR4, 0x6, URZ ;  /* 0x0000000604107890 */ /* 0x000fe2000fffe03f */
[----:B------:R-:W-:Y:S01]  /*e000*/  IMAD.MOV.U32 R7, RZ, RZ, 0x40000040 ;  /* 0x40000040ff077424 */ /* 0x000fe200078e00ff */
[----:B------:R-:W-:Y:S01]  /*e010*/  R2UR UR10, R8 ;  /* 0x00000000080a72ca */ /* 0x000fe200000e0000 */
[----:B------:R-:W-:Y:S01]  /*e020*/  VIADD R8, R6, 0x4 ;  /* 0x0000000406087836 */ /* 0x000fe20000000000 */
[----:B------:R-:W-:Y:S01]  /*e030*/  R2UR UR19, R9 ;  /* 0x00000000091372ca */ /* 0x000fe200000e0000 */
[----:B------:R-:W-:Y:S01]  /*e040*/  UIADD3 UR20, UR4, 0x400, URZ ;  /* 0x0000040004147890 */ /* 0x000fe2000fffe03f */
[----:B------:R-:W-:Y:S01]  /*e050*/  MOV R9, 0x40000040 ;  /* 0x4000004000097802 */ /* 0x000fe20000000f00 */
[----:B------:R-:W-:Y:S01]  /*e060*/  UIADD3 UR24, UR4, 0x402, URZ ;  /* 0x0000040204187890 */ /* 0x000fe2000fffe03f */
[----:B------:R-:W-:Y:S01]  /*e070*/  R2UR UR14, R8 ;  /* 0x00000000080e72ca */ /* 0x000fe200000e0000 */
[----:B------:R-:W-:Y:S01]  /*e080*/  VIADD R8, R6, 0x6 ;  /* 0x0000000606087836 */ /* 0x000fe20000000000 */
[----:B------:R-:W-:Y:S01]  /*e090*/  R2UR UR23, R9 ;  /* 0x00000000091772ca */ /* 0x000fe200000e0000 */
[----:B------:R-:W-:Y:S01]  /*e0a0*/  HGMMA.64x128x16.F32 R24, gdesc[UR4], RZ, !UPT, gsb0 ;  /* 0x01e00000041879f0 */ /* 0x000fe2000c0008ff */
[----:B------:R-:W-:Y:S01]  /*e0b0*/  IMAD.MOV.U32 R9, RZ, RZ, 0x40000040 ;  /* 0x40000040ff097424 */ /* 0x000fe200078e00ff */
[----:B------:R-:W-:Y:S01]  /*e0c0*/  UIADD3 UR28, UR4, 0x404, URZ ;  /* 0x00000404041c7890 */ /* 0x000fe2000fffe03f */
[----:B------:R-:W-:Y:S01]  /*e0d0*/  R2UR UR18, R8 ;  /* 0x00000000081272ca */ /* 0x000fe200000e0000 */
[----:B------:R-:W-:Y:S01]  /*e0e0*/  VIADD R8, R6, 0x400 ;  /* 0x0000040006087836 */ /* 0x000fe20000000000 */
[----:B------:R-:W-:Y:S01]  /*e0f0*/  UMOV UR29, 0x40000040 ;  /* 0x40000040001d7882 */ /* 0x000fe20000000000 */
[----:B------:R-:W-:Y:S01]  /*e100*/  R2UR UR27, R9 ;  /* 0x00000000091b72ca */ /* 0x000fe200000e0000 */
[----:B------:R-:W-:Y:S01]  /*e110*/  UIADD3 UR32, UR4, 0x406, URZ ;  /* 0x0000040604207890 */ /* 0x000fe2000fffe03f */
[----:B------:R-:W-:Y:S01]  /*e120*/  MOV R9, 0x40000040 ;  /* 0x4000004000097802 */ /* 0x000fe20000000f00 */
[----:B------:R-:W-:Y:S01]  /*e130*/  UMOV UR33, 0x40000040 ;  /* 0x4000004000217882 */ /* 0x000fe20000000000 */
[----:B------:R-:W-:Y:S01]  /*e140*/  R2UR UR22, R8 ;  /* 0x00000000081672ca */ /* 0x000fe200000e0000 */
[----:B------:R-:W-:Y:S01]  /*e150*/  VIADD R8, R6, 0x402 ;  /* 0x0000040206087836 */ /* 0x000fe20000000000 */
[----:B------:R-:W-:-:S02]  /*e160*/  R2UR UR31, R9 ;  /* 0x00000000091f72ca */ /* 0x000fc400000e0000 */
[----:B------:R-:W-:Y:S02]  /*e170*/  R2UR UR35, R7 ;  /* 0x00000000072372ca */ /* 0x000fe400000e0000 */
        /* <DEDUP_REMOVED lines=29> */
.L_x_9554:
[----:B------:R-:W0:Y:S01]  /*e350*/  LDC R7, c[0x0][0x448] ;  /* 0x00011200ff077b82 */ /* 0x000e220000000800 */
[----:B------:R-:W-:Y:S01]  /*e360*/  ULDC UR6, c[0x0][0x9d8] ;  /* 0x0002760000067ab9 */ /* 0x000fe20000000800 */
[----:B------:R-:W-:Y:S01]  /*e370*/  ULDC UR48, c[0x0][0x988] ;  /* 0x0002620000307ab9 */ /* 0x000fe20000000800 */
[----:B------:R-:W-:Y:S01]  /*e380*/  FMUL.FTZ R8, R28, UR6 ;  /* 0x000000061c087c20 */ /* 0x000fe20008410000 */
[----:B------:R-:W-:Y:S01]  /*e390*/  FMUL.FTZ R3, R24, UR6 ;  /* 0x0000000618037c20 */ /* 0x000fe20008410000 */
[----:B------:R-:W-:Y:S01]  /*e3a0*/  FMUL.FTZ R24, R48, UR6 ;  /* 0x0000000630187c20 */ /* 0x000fe20008410000 */
[----:B------:R-:W-:Y:S02]  /*e3b0*/  IMAD.IADD R48, R206, 0x1, R192 ;  /* 0x00000001ce307824 */ /* 0x000fe400078e02c0 */
[----:B------:R-:W-:Y:S01]  /*e3c0*/  FMUL.FTZ R6, R29, UR6 ;  /* 0x000000061d067c20 */ /* 0x000fe20008410000 */
[----:B------:R-:W-:Y:S01]  /*e3d0*/  FMUL.FTZ R50, R50, UR6 ;  /* 0x0000000632327c20 */ /* 0x000fe20008410000 */
[----:B------:R-:W-:Y:S01]  /*e3e0*/  MOV R29, 0xffffff80 ;  /* 0xffffff80001d7802 */ /* 0x000fe20000000f00 */
        /* <DEDUP_REMOVED lines=11> */
[----:B-1----:R-:W-:-:S02]  /*e4a0*/  IMAD R50, R88, R29, 0x80 ;  /* 0x0000008058327424 */ /* 0x002fc400078e021d */
[----:B------:R-:W-:Y:S01]  /*e4b0*/  FMUL.FTZ R42, R42, UR6 ;  /* 0x000000062a2a7c20 */ /* 0x000fe20008410000 */
[----:B------:R-:W-:Y:S01]  /*e4c0*/  FMUL.FTZ R43, R43, UR6 ;  /* 0x000000062b2b7c20 */ /* 0x000fe20008410000 */
[----:B0-----:R-:W-:Y:S01]  /*e4d0*/  ISETP.NE.AND P1, PT, R7, 0x1, PT ;  /* 0x000000010700780c */ /* 0x001fe20003f25270 */
[----:B------:R-:W-:Y:S01]  /*e4e0*/  FMUL.FTZ R46, R46, UR6 ;  /* 0x000000062e2e7c20 */ /* 0x000fe20008410000 */
[--C-:B------:R-:W-:Y:S01]  /*e4f0*/  IADD3 R97, -R193, 0x1, R50.reuse ;  /* 0x00000001c1617810 */ /* 0x100fe20007ffe132 */
[----:B------:R-:W-:Y:S01]  /*e500*/  FMUL.FTZ R47, R47, UR6 ;  /* 0x000000062f2f7c20 */ /* 0x000fe20008410000 */
[----:B------:R0:W1:Y:S01]  /*e510*/  MUFU.TANH R99, R27 ;  /* 0x0000001b00637308 */ /* 0x0000620000002400 */
[----:B------:R-:W-:Y:S01]  /*e520*/  IADD3 R50, -R193, R195, R50 ;  /* 0x000000c3c1327210 */ /* 0x000fe20007ffe132 */
[----:B------:R-:W-:Y:S01]  /*e530*/  FMUL.FTZ R63, R63, UR6 ;  /* 0x000000063f3f7c20 */ /* 0x000fe20008410000 */
[----:B------:R-:W-:Y:S01]  /*e540*/  IADD3 R97, -R194, R97, R195 ;  /* 0x00000061c2617210 */ /* 0x000fe20007ffe1c3 */
[----:B------:R-:W-:Y:S01]  /*e550*/  FMUL.FTZ R15, R44, UR6 ;  /* 0x000000062c0f7c20 */ /* 0x000fe20008410000 */
[----:B------:R-:W-:Y:S01]  /*e560*/  FMUL.FTZ R59, R59, UR6 ;  /* 0x000000063b3b7c20 */ /* 0x000fe20008410000 */
[----:B------:R-:W-:Y:S01]  /*e570*/  FMUL.FTZ R51, R51, UR6 ;  /* 0x0000000633337c20 */ /* 0x000fe20008410000 */
[----:B------:R-:W-:Y:S01]  /*e580*/  FMUL.FTZ R54, R54, UR6 ;  /* 0x0000000636367c20 */ /* 0x000fe20008410000 */
[----:B------:R-:W3:Y:S01]  /*e590*/  MUFU.TANH R30, R30 ;  /* 0x0000001e001e7308 */ /* 0x000ee20000002400 */
[----:B------:R-:W4:Y:S01]  /*e5a0*/  @P1 LDC R7, c[0x0][0x44c] ;  /* 0x00011300ff071b82 */ /* 0x000f220000000800 */
[----:B------:R-:W-:Y:S01]  /*e5b0*/  FMUL.FTZ R21, R49, UR6 ;  /* 0x0000000631157c20 */ /* 0x000fe20008410000 */
[----:B------:R-:W-:Y:S01]  /*e5c0*/  FMUL.FTZ R55, R55, UR6 ;  /* 0x0000000637377c20 */ /* 0x000fe20008410000 */
[----:B0-----:R-:W-:Y:S01]  /*e5d0*/  FMUL.FTZ R27, R57, UR6 ;  /* 0x00000006391b7c20 */ /* 0x001fe20008410000 */
[----:B------:R-:W-:Y:S01]  /*e5e0*/  FMUL.FTZ R20, R45, UR6 ;  /* 0x000000062d147c20 */ /* 0x000fe20008410000 */
[----:B------:R-:W-:Y:S01]  /*e5f0*/  FMUL.FTZ R26, R53, UR6 ;  /* 0x00000006351a7c20 */ /* 0x000fe20008410000 */
[----:B------:R-:W-:Y:S01]  /*e600*/  FMUL.FTZ R58, R58, UR6 ;  /* 0x000000063a3a7c20 */ /* 0x000fe20008410000 */
[----:B------:R0:W5:Y:S01]  /*e610*/  MUFU.TANH R93, R31 ;  /* 0x0000001f005d7308 */ /* 0x0001620000002400 */
[----:B------:R-:W2:Y:S01]  /*e620*/  @P1 LDC R28, c[0x0][0x450] ;  /* 0x00011400ff1c1b82 */ /* 0x000ea20000000800 */
        /* <DEDUP_REMOVED lines=15> */
[----:B----4-:R-:W-:-:S04]  /*e720*/  @P1 IMAD.HI.U32 R7, R48, R7, RZ ;  /* 0x0000000730071227 */ /* 0x010fc800078e00ff */
[----:B------:R-:W-:Y:S01]  /*e730*/  FMUL.FTZ R83, R83, UR6 ;  /* 0x0000000653537c20 */ /* 0x000fe20008410000 */
[----:B------:R-:W-:Y:S01]  /*e740*/  FMUL.FTZ R86, R86, UR6 ;  /* 0x0000000656567c20 */ /* 0x000fe20008410000 */
[----:B------:R-:W-:Y:S01]  /*e750*/  FMUL.FTZ R87, R87, UR6 ;  /* 0x0000000657577c20 */ /* 0x000fe20008410000 */
[----:B------:R-:W-:Y:S01]  /*e760*/  FMUL.FTZ R13, R41, UR6 ;  /* 0x00000006290d7c20 */ /* 0x000fe20008410000 */
[----:B------:R-:W-:Y:S01]  /*e770*/  FMUL.FTZ R5, R25, UR6 ;  /* 0x0000000619057c20 */ /* 0x000fe20008410000 */
[----:B------:R-:W-:Y:S01]  /*e780*/  FMUL.FTZ R61, R61, UR6 ;  /* 0x000000063d3d7c20 */ /* 0x000fe20008410000 */
[----:B------:R-:W4:Y:S01]  /*e790*/  MUFU.TANH R38, R38 ;  /* 0x0000002600267308 */ /* 0x000f220000002400 */
[----:B--2---:R-:W-:Y:S01]  /*e7a0*/  @P1 SHF.R.U32.HI R48, RZ, R28, R7 ;  /* 0x0000001cff301219 */ /* 0x004fe20000011607 */
[----:B------:R-:W-:Y:S01]  /*e7b0*/  FMUL.FTZ R73, R73, UR6 ;  /* 0x0000000649497c20 */ /* 0x000fe20008410000 */
[----:B------:R-:W-:Y:S01]  /*e7c0*/  FMUL.FTZ R25, R52, UR6 ;  /* 0x0000000634197c20 */ /* 0x000fe20008410000 */
[----:B------:R-:W-:Y:S01]  /*e7d0*/  FMUL.FTZ R28, R56, UR6 ;  /* 0x00000006381c7c20 */ /* 0x000fe20008410000 */
[----:B------:R-:W-:Y:S01]  /*e7e0*/  FMUL.FTZ R64, R64, UR6 ;  /* 0x0000000640407c20 */ /* 0x000fe20008410000 */
[----:B------:R-:W0:Y:S01]  /*e7f0*/  SHFL.IDX PT, R7, R48, 0x1, 0x1c1f ;  /* 0x003c1f0030077f89 */ /* 0x000e2200000e0000 */
[----:B------:R-:W-:Y:S01]  /*e800*/  FMUL.FTZ R68, R68, UR6 ;  /* 0x0000000644447c20 */ /* 0x000fe20008410000 */
[----:B------:R-:W2:Y:S01]  /*e810*/  MUFU.TANH R39, R39 ;  /* 0x0000002700277308 */ /* 0x000ea20000002400 */
[----:B------:R-:W-:Y:S01]  /*e820*/  FMUL.FTZ R69, R69, UR6 ;  /* 0x0000000645457c20 */ /* 0x000fe20008410000 */
[----:B------:R-:W2:Y:S01]  /*e830*/  SHFL.IDX PT, R48, R48, RZ, 0x1c1f ;  /* 0x001c1fff30307589 */ /* 0x000ea200000e0000 */
[----:B------:R-:W-:Y:S01]  /*e840*/  VIADD R0, R0, 0x28840 ;  /* 0x0002884000007836 */ /* 0x000fe20000000000 */
[----:B------:R-:W-:Y:S01]  /*e850*/  ULDC UR46, c[0x0][0x9d8] ;  /* 0x00027600002e7ab9 */ /* 0x000fe20000000800 */
[----:B------:R-:W-:Y:S01]  /*e860*/  ULDC UR47, c[0x0][0x9d8] ;  /* 0x00027600002f7ab9 */ /* 0x000fe20000000800 */
[----:B------:R-:W-:Y:S01]  /*e870*/  ULDC UR44, c[0x0][0x988] ;  /* 0x00026200002c7ab9 */ /* 0x000fe20000000800 */
[----:B------:R-:W-:Y:S01]  /*e880*/  ULDC UR45, c[0x0][0x988] ;  /* 0x00026200002d7ab9 */ /* 0x000fe20000000800 */
[----:B------:R-:W2:Y:S01]  /*e890*/  MUFU.TANH R42, R42 ;  /* 0x0000002a002a7308 */ /* 0x000ea20000002400 */
[----:B------:R-:W-:-:S02]  /*e8a0*/  CS2R R150, SRZ ;  /* 0x0000000000967805 */ /* 0x000fc4000001ff00 */
[----:B------:R-:W-:Y:S02]  /*e8b0*/  CS2R R148, SRZ ;  /* 0x0000000000947805 */ /* 0x000fe4000001ff00 */
[----:B------:R-:W-:Y:S02]  /*e8c0*/  CS2R R146, SRZ ;  /* 0x0000000000927805 */ /* 0x000fe4000001ff00 */
[----:B------:R-:W-:Y:S02]  /*e8d0*/  CS2R R144, SRZ ;  /* 0x0000000000907805 */ /* 0x000fe4000001ff00 */
[----:B------:R-:W-:Y:S02]  /*e8e0*/  CS2R R142, SRZ ;  /* 0x00000000008e7805 */ /* 0x000fe4000001ff00 */
[----:B------:R-:W-:Y:S02]  /*e8f0*/  CS2R R140, SRZ ;  /* 0x00000000008c7805 */ /* 0x000fe4000001ff00 */
[----:B------:R-:W-:Y:S01]  /*e900*/  CS2R R138, SRZ ;  /* 0x00000000008a7805 */ /* 0x000fe2000001ff00 */
[----:B------:R-:W2:Y:S01]  /*e910*/  MUFU.TANH R43, R43 ;  /* 0x0000002b002b7308 */ /* 0x000ea20000002400 */
[----:B------:R-:W-:-:S02]  /*e920*/  CS2R R136, SRZ ;  /* 0x0000000000887805 */ /* 0x000fc4000001ff00 */
[----:B------:R-:W-:Y:S02]  /*e930*/  CS2R R134, SRZ ;  /* 0x0000000000867805 */ /* 0x000fe4000001ff00 */
[----:B------:R-:W-:Y:S02]  /*e940*/  CS2R R132, SRZ ;  /* 0x0000000000847805 */ /* 0x000fe4000001ff00 */
[----:B------:R-:W-:Y:S02]  /*e950*/  CS2R R130, SRZ ;  /* 0x0000000000827805 */ /* 0x000fe4000001ff00 */
[----:B------:R-:W-:Y:S02]  /*e960*/  CS2R R128, SRZ ;  /* 0x0000000000807805 */ /* 0x000fe4000001ff00 */
[----:B0-----:R-:W-:Y:S01]  /*e970*/  VIADDMNMX R31, R7, R97, R50, PT ;  /* 0x00000061071f7246 */ /* 0x001fe20003800132 */
[----:B------:R-:W-:Y:S01]  /*e980*/  FMUL.FTZ R7, R67, UR6 ;  /* 0x0000000643077c20 */ /* 0x000fe20008410000 */
[----:B------:R-:W0:Y:S01]  /*e990*/  MUFU.TANH R46, R46 ;  /* 0x0000002e002e7308 */ /* 0x000e220000002400 */
[----:B------:R-:W-:-:S02]  /*e9a0*/  CS2R R126, SRZ ;  /* 0x00000000007e7805 */ /* 0x000fc4000001ff00 */
[C---:B------:R-:W-:Y:S02]  /*e9b0*/  ISETP.GT.AND P2, PT, R31.reuse, RZ, PT ;  /* 0x000000ff1f00720c */ /* 0x040fe40003f44270 */
[----:B------:R-:W-:Y:S02]  /*e9c0*/  CS2R R124, SRZ ;  /* 0x00000000007c7805 */ /* 0x000fe4000001ff00 */
[C---:B------:R-:W-:Y:S02]  /*e9d0*/  ISETP.GT.AND P3, PT, R31.reuse, 0x1, PT ;  /* 0x000000011f00780c */ /* 0x040fe40003f64270 */
[----:B------:R-:W-:Y:S02]  /*e9e0*/  CS2R R122, SRZ ;  /* 0x00000000007a7805 */ /* 0x000fe4000001ff00 */
[----:B------:R-:W-:Y:S02]  /*e9f0*/  ISETP.GT.AND P4, PT, R31, 0x8, PT ;  /* 0x000000081f00780c */ /* 0x000fe40003f84270 */
[----:B------:R-:W-:-:S02]  /*ea00*/  CS2R R120, SRZ ;  /* 0x0000000000787805 */ /* 0x000fc4000001ff00 */
[----:B------:R-:W-:Y:S01]  /*ea10*/  FSEL R101, R101, -INF , P2 ;  /* 0xff80000065657808 */ /* 0x000fe20001000000 */
[----:B------:R-:W0:Y:S01]  /*ea20*/  MUFU.TANH R47, R47 ;  /* 0x0000002f002f7308 */ /* 0x000e220000002400 */
[----:B-1----:R-:W-:Y:S02]  /*ea30*/  FSEL R99, R99, -INF , P3 ;  /* 0xff80000063637808 */ /* 0x002fe40001800000 */
[----:B------:R-:W-:Y:S02]  /*ea40*/  CS2R R118, SRZ ;  /* 0x0000000000767805 */ /* 0x000fe4000001ff00 */
[----:B---3--:R-:W-:Y:S02]  /*ea50*/  FSEL R95, R30, -INF , P4 ;  /* 0xff8000001e5f7808 */ /* 0x008fe40002000000 */
[----:B------:R-:W-:Y:S02]  /*ea60*/  CS2R R116, SRZ ;  /* 0x0000000000747805 */ /* 0x000fe4000001ff00 */
[----:B------:R-:W-:-:S02]  /*ea70*/  ISETP.GT.AND P2, PT, R31, 0x9, PT ;  /* 0x000000091f00780c */ /* 0x000fc40003f44270 */
[----:B------:R-:W-:Y:S02]  /*ea80*/  CS2R R114, SRZ ;  /* 0x0000000000727805 */ /* 0x000fe4000001ff00 */
[----:B------:R-:W-:Y:S01]  /*ea90*/  FMNMX.FTZ R30, R101, R99, !PT ;  /* 0x00000063651e7209 */ /* 0x000fe20007810000 */
[----:B------:R2:W-:Y:S01]  /*eaa0*/  MUFU.TANH R44, R63 ;  /* 0x0000003f002c7308 */ /* 0x0005e20000002400 */
[----:B------:R-:W-:Y:S02]  /*eab0*/  ISETP.GT.AND P3, PT, R31, 0x10, PT ;  /* 0x000000101f00780c */ /* 0x000fe40003f64270 */
[----:B------:R-:W-:Y:S02]  /*eac0*/  CS2R R112, SRZ ;  /* 0x0000000000707805 */ /* 0x000fe4000001ff00 */
[----:B-----5:R-:W-:Y:S02]  /*ead0*/  FSEL R93, R93, -INF , P2 ;  /* 0xff8000005d5d7808 */ /* 0x020fe40001000000 */
[----:B------:R-:W-:-:S02]  /*eae0*/  CS2R R110, SRZ ;  /* 0x00000000006e7805 */ /* 0x000fc4000001ff00 */
[----:B------:R-:W-:Y:S02]  /*eaf0*/  FMNMX.FTZ R30, R95, R30, !PT ;  /* 0x0000001e5f1e7209 */ /* 0x000fe40007810000 */
[----:B------:R-:W-:Y:S02]  /*eb00*/  CS2R R108, SRZ ;  /* 0x00000000006c7805 */ /* 0x000fe4000001ff00 */
[----:B------:R-:W-:Y:S01]  /*eb10*/  ISETP.GT.AND P2, PT, R31, 0x11, PT ;  /* 0x000000111f00780c */ /* 0x000fe20003f44270 */
[----:B------:R1:W-:Y:S01]  /*eb20*/  MUFU.TANH R29, R59 ;  /* 0x0000003b001d7308 */ /* 0x0003e20000002400 */
[----:B------:R-:W-:Y:S02]  /*eb30*/  FSEL R91, R34, -INF , P3 ;  /* 0xff800000225b7808 */ /* 0x000fe40001800000 */
[----:B------:R-:W-:Y:S02]  /*eb40*/  CS2R R106, SRZ ;  /* 0x00000000006a7805 */ /* 0x000fe4000001ff00 */
[----:B------:R-:W-:-:S02]  /*eb50*/  FMNMX.FTZ R30, R93, R30, !PT ;  /* 0x0000001e5d1e7209 */ /* 0x000fc40007810000 */
[----:B------:R-:W-:Y:S02]  /*eb60*/  CS2R R104, SRZ ;  /* 0x0000000000687805 */ /* 0x000fe4000001ff00 */
[----:B------:R-:W-:Y:S02]  /*eb70*/  ISETP.GT.AND P3, PT, R31, 0x18, PT ;  /* 0x000000181f00780c */ /* 0x000fe40003f64270 */
[----:B------:R-:W-:Y:S02]  /*eb80*/  CS2R R102, SRZ ;  /* 0x0000000000667805 */ /* 0x000fe4000001ff00 */
[----:B------:R-:W-:Y:S01]  /*eb90*/  FSEL R89, R35, -INF , P2 ;  /* 0xff80000023597808 */ /* 0x000fe20001000000 */
[----:B------:R-:W3:Y:S01]  /*eba0*/  MUFU.TANH R49, R51 ;  /* 0x0000003300317308 */ /* 0x000ee20000002400 */
[----:B------:R-:W-:Y:S02]  /*ebb0*/  FMNMX.FTZ R30, R91, R30, !PT ;  /* 0x0000001e5b1e7209 */ /* 0x000fe40007810000 */
[----:B------:R-:W-:-:S02]  /*ebc0*/  ISETP.GT.AND P2, PT, R31, 0x19, PT ;  /* 0x000000191f00780c */ /* 0x000fc40003f44270 */
[----:B----4-:R-:W-:Y:S02]  /*ebd0*/  FSEL R67, R38, -INF , P3 ;  /* 0xff80000026437808 */ /* 0x010fe40001800000 */
[----:B------:R-:W-:Y:S01]  /*ebe0*/  FMNMX.FTZ R30, R89, R30, !PT ;  /* 0x0000001e591e7209 */ /* 0x000fe20007810000 */
[----:B------:R-:W4:Y:S01]  /*ebf0*/  MUFU.TANH R54, R54 ;  /* 0x0000003600367308 */ /* 0x000f220000002400 */
[----:B------:R-:W-:Y:S02]  /*ec00*/  ISETP.GT.AND P3, PT, R31, 0x20, PT ;  /* 0x000000201f00780c */ /* 0x000fe40003f64270 */
[----:B--2---:R-:W-:Y:S02]  /*ec10*/  FSEL R63, R39, -INF , P2 ;  /* 0xff800000273f7808 */ /* 0x004fe40001000000 */
[----:B------:R-:W-:Y:S02]  /*ec20*/  FMNMX.FTZ R30, R67, R30, !PT ;  /* 0x0000001e431e7209 */ /* 0x000fe40007810000 */
[----:B------:R-:W-:Y:S01]  /*ec30*/  ISETP.GT.AND P2, PT, R31, 0x21, PT ;  /* 0x000000211f00780c */ /* 0x000fe20003f44270 */
[----:B------:R0:W2:Y:S01]  /*ec40*/  MUFU.TANH R45, R55 ;  /* 0x00000037002d7308 */ /* 0x0000a20000002400 */
[----:B-1----:R-:W-:-:S02]  /*ec50*/  FSEL R59, R42, -INF , P3 ;  /* 0xff8000002a3b7808 */ /* 0x002fc40001800000 */
[----:B------:R-:W-:Y:S02]  /*ec60*/  FMNMX.FTZ R30, R63, R30, !PT ;  /* 0x0000001e3f1e7209 */ /* 0x000fe40007810000 */
[----:B------:R-:W-:Y:S02]  /*ec70*/  ISETP.GT.AND P3, PT, R31, 0x28, PT ;  /* 0x000000281f00780c */ /* 0x000fe40003f64270 */
[----:B------:R-:W-:Y:S01]  /*ec80*/  FSEL R57, R43, -INF , P2 ;  /* 0xff8000002b397808 */ /* 0x000fe20001000000 */
[----:B------:R-:W1:Y:S01]  /*ec90*/  MUFU.TANH R33, R58 ;  /* 0x0000003a00217308 */ /* 0x000e620000002400 */
[----:B------:R-:W-:Y:S02]  /*eca0*/  FMNMX.FTZ R30, R59, R30, !PT ;  /* 0x0000001e3b1e7209 */ /* 0x000fe40007810000 */
[----:B------:R-:W-:Y:S02]  /*ecb0*/  ISETP.GT.AND P2, PT, R31, 0x29, PT ;  /* 0x000000291f00780c */ /* 0x000fe40003f44270 */
[----:B0-----:R-:W-:-:S02]  /*ecc0*/  FSEL R55, R46, -INF , P3 ;  /* 0xff8000002e377808 */ /* 0x001fc40001800000 */
[----:B------:R-:W-:Y:S01]  /*ecd0*/  FMNMX.FTZ R30, R57, R30, !PT ;  /* 0x0000001e391e7209 */ /* 0x000fe20007810000 */
[----:B------:R0:W5:Y:S01]  /*ece0*/  MUFU.TANH R37, R62 ;  /* 0x0000003e00257308 */ /* 0x0001620000002400 */
[----:B------:R-:W-:Y:S02]  /*ecf0*/  ISETP.GT.AND P3, PT, R31, 0x30, PT ;  /* 0x000000301f00780c */ /* 0x000fe40003f64270 */
[----:B------:R-:W-:Y:S02]  /*ed00*/  FSEL R53, R47, -INF , P2 ;  /* 0xff8000002f357808 */ /* 0x000fe40001000000 */
[----:B------:R-:W-:Y:S02]  /*ed10*/  FMNMX.FTZ R30, R55, R30, !PT ;  /* 0x0000001e371e7209 */ /* 0x000fe40007810000 */
[----:B------:R-:W-:Y:S01]  /*ed20*/  ISETP.GT.AND P2, PT, R31, 0x31, PT ;  /* 0x000000311f00780c */ /* 0x000fe20003f44270 */
[----:B------:R-:W5:Y:S01]  /*ed30*/  MUFU.TANH R66, R66 ;  /* 0x0000004200427308 */ /* 0x000f620000002400 */
[----:B------:R-:W-:Y:S01]  /*ed40*/  FSEL R51, R32, -INF , P3 ;  /* 0xff80000020337808 */ /* 0x000fe20001800000 */
[----:B0-----:R-:W-:Y:S01]  /*ed50*/  FMUL.FTZ R62, R60, UR6 ;  /* 0x000000063c3e7c20 */ /* 0x001fe20008410000 */
[----:B------:R-:W-:-:S02]  /*ed60*/  FMNMX.FTZ R30, R53, R30, !PT ;  /* 0x0000001e351e7209 */ /* 0x000fc40007810000 */
[----:B------:R-:W-:Y:S02]  /*ed70*/  ISETP.GT.AND P3, PT, R31, 0x38, PT ;  /* 0x000000381f00780c */ /* 0x000fe40003f64270 */
[----:B---3--:R-:W-:Y:S01]  /*ed80*/  FSEL R49, R49, -INF , P2 ;  /* 0xff80000031317808 */ /* 0x008fe20001000000 */
[----:B------:R0:W3:Y:S01]  /*ed90*/  MUFU.TANH R34, R7 ;  /* 0x0000000700227308 */ /* 0x0000e20000002400 */
[----:B------:R-:W-:Y:S02]  /*eda0*/  FMNMX.FTZ R30, R51, R30, !PT ;  /* 0x0000001e331e7209 */ /* 0x000fe40007810000 */
[----:B------:R-:W-:Y:S02]  /*edb0*/  ISETP.GT.AND P2, PT, R31, 0x39, PT ;  /* 0x000000391f00780c */ /* 0x000fe40003f44270 */
[----:B----4-:R-:W-:Y:S02]  /*edc0*/  FSEL R47, R54, -INF , P3 ;  /* 0xff800000362f7808 */ /* 0x010fe40001800000 */
[----:B------:R-:W-:Y:S01]  /*edd0*/  FMNMX.FTZ R30, R49, R30, !PT ;  /* 0x0000001e311e7209 */ /* 0x000fe20007810000 */
[----:B------:R-:W4:Y:S01]  /*ede0*/  MUFU.TANH R70, R70 ;  /* 0x0000004600467308 */ /* 0x000f220000002400 */
[----:B------:R-:W-:-:S02]  /*edf0*/  ISETP.GT.AND P3, PT, R31, 0x40, PT ;  /* 0x000000401f00780c */ /* 0x000fc40003f64270 */
[----:B--2---:R-:W-:Y:S02]  /*ee00*/  FSEL R45, R45, -INF , P2 ;  /* 0xff8000002d2d7808 */ /* 0x004fe40001000000 */
[----:B------:R-:W-:Y:S02]  /*ee10*/  FMNMX.FTZ R30, R47, R30, !PT ;  /* 0x0000001e2f1e7209 */ /* 0x000fe40007810000 */
[----:B------:R-:W-:Y:S01]  /*ee20*/  ISETP.GT.AND P2, PT, R31, 0x41, PT ;  /* 0x000000411f00780c */ /* 0x000fe20003f44270 */
[----:B------:R-:W2:Y:S01]  /*ee30*/  MUFU.TANH R42, R71 ;  /* 0x00000047002a7308 */ /* 0x000ea20000002400 */
[----:B-1----:R-:W-:Y:S02]  /*ee40*/  FSEL R33, R33, -INF , P3 ;  /* 0xff80000021217808 */ /* 0x002fe40001800000 */
[----:B------:R-:W-:Y:S02]  /*ee50*/  FMNMX.FTZ R30, R45, R30, !PT ;  /* 0x0000001e2d1e7209 */ /* 0x000fe40007810000 */
[----:B------:R-:W-:-:S02]  /*ee60*/  ISETP.GT.AND P3, PT, R31, 0x48, PT ;  /* 0x000000481f00780c */ /* 0x000fc40003f64270 */
[----:B------:R-:W-:Y:S01]  /*ee70*/  FSEL R32, R29, -INF , P2 ;  /* 0xff8000001d207808 */ /* 0x000fe20001000000 */
[----:B------:R-:W1:Y:S01]  /*ee80*/  MUFU.TANH R35, R74 ;  /* 0x0000004a00237308 */ /* 0x000e620000002400 */
[----:B0-----:R-:W-:Y:S02]  /*ee90*/  FMNMX.FTZ R7, R33, R30, !PT ;  /* 0x0000001e21077209 */ /* 0x001fe40007810000 */
[----:B------:R-:W-:Y:S02]  /*eea0*/  ISETP.GT.AND P2, PT, R31, 0x49, PT ;  /* 0x000000491f00780c */ /* 0x000fe40003f44270 */
[----:B-----5:R-:W-:Y:S02]  /*eeb0*/  FSEL R37, R37, -INF , P3 ;  /* 0xff80000025257808 */ /* 0x020fe40001800000 */
[----:B------:R-:W-:Y:S01]  /*eec0*/  FMNMX.FTZ R30, R32, R7, !PT ;  /* 0x00000007201e7209 */ /* 0x000fe20007810000 */
[----:B------:R-:W0:Y:S01]  /*eed0*/  MUFU.TANH R40, R75 ;  /* 0x0000004b00287308 */ /* 0x000e220000002400 */
[----:B------:R-:W-:-:S02]  /*eee0*/  ISETP.GT.AND P3, PT, R31, 0x50, PT ;  /* 0x000000501f00780c */ /* 0x000fc40003f64270 */
[----:B------:R-:W-:Y:S02]  /*eef0*/  FSEL R44, R44, -INF , P2 ;  /* 0xff8000002c2c7808 */ /* 0x000fe40001000000 */
[----:B------:R-:W-:Y:S02]  /*ef00*/  FMNMX.FTZ R7, R37, R30, !PT ;  /* 0x0000001e25077209 */ /* 0x000fe40007810000 */
[----:B------:R-:W-:Y:S01]  /*ef10*/  ISETP.GT.AND P2, PT, R31, 0x51, PT ;  /* 0x000000511f00780c */ /* 0x000fe20003f44270 */
[----:B------:R-:W5:Y:S01]  /*ef20*/  MUFU.TANH R36, R78 ;  /* 0x0000004e00247308 */ /* 0x000f620000002400 */
[----:B------:R-:W-:Y:S01]  /*ef30*/  FSEL R38, R66, -INF , P3 ;  /* 0xff80000042267808 */ /* 0x000fe20001800000 */
[----:B------:R-:W-:Y:S01]  /*ef40*/  FMUL.FTZ R66, R77, UR6 ;  /* 0x000000064d427c20 */ /* 0x000fe20008410000 */
[----:B------:R-:W-:Y:S02]  /*ef50*/  FMNMX.FTZ R7, R44, R7, !PT ;  /* 0x000000072c077209 */ /* 0x000fe40007810000 */
[----:B------:R-:W-:-:S02]  /*ef60*/  ISETP.GT.AND P3, PT, R31, 0x58, PT ;  /* 0x000000581f00780c */ /* 0x000fc40003f64270 */
[----:B---3--:R-:W-:Y:S01]  /*ef70*/  FSEL R43, R34, -INF , P2 ;  /* 0xff800000222b7808 */ /* 0x008fe20001000000 */
[----:B------:R-:W3:Y:S01]  /*ef80*/  MUFU.TANH R39, R79 ;  /* 0x0000004f00277308 */ /* 0x000ee20000002400 */
[----:B------:R-:W-:Y:S02]  /*ef90*/  FMNMX.FTZ R30, R38, R7, !PT ;  /* 0x00000007261e7209 */ /* 0x000fe40007810000 */
[----:B------:R-:W-:Y:S02]  /*efa0*/  ISETP.GT.AND P2, PT, R31, 0x59, PT ;  /* 0x000000591f00780c */ /* 0x000fe40003f44270 */
[----:B----4-:R-:W-:Y:S01]  /*efb0*/  FSEL R34, R70, -INF , P3 ;  /* 0xff80000046227808 */ /* 0x010fe20001800000 */
[----:B------:R-:W-:Y:S01]  /*efc0*/  FMUL.FTZ R70, R84, UR6 ;  /* 0x0000000654467c20 */ /* 0x000fe20008410000 */
        /* <DEDUP_REMOVED lines=10> */
[----:B0-----:R-:W-:Y:S01]  /*f070*/  FSEL R40, R40, -INF , P2 ;  /* 0xff80000028287808 */ /* 0x001fe20001000000 */
[----:B------:R-:W0:Y:S01]  /*f080*/  MUFU.TANH R41, R86 ;  /* 0x0000005600297308 */ /* 0x000e220000002400 */
[----:B------:R-:W-:Y:S02]  /*f090*/  FMNMX.FTZ R7, R35, R30, !PT ;  /* 0x0000001e23077209 */ /* 0x000fe40007810000 */
[C---:B------:R-:W-:Y:S02]  /*f0a0*/  ISETP.GT.AND P2, PT, R31.reuse, 0x69, PT ;  /* 0x000000691f00780c */ /* 0x040fe40003f44270 */
[----:B-----5:R-:W-:Y:S02]  /*f0b0*/  FSEL R36, R36, -INF , P3 ;  /* 0xff80000024247808 */ /* 0x020fe40001800000 */
[----:B------:R-:W-:Y:S01]  /*f0c0*/  FMNMX.FTZ R7, R40, R7, !PT ;  /* 0x0000000728077209 */ /* 0x000fe20007810000 */
[----:B------:R-:W1:Y:S01]  /*f0d0*/  MUFU.TANH R87, R87 ;  /* 0x0000005700577308 */ /* 0x000e620000002400 */
[----:B------:R-:W-:-:S02]  /*f0e0*/  ISETP.GT.AND P3, PT, R31, 0x70, PT ;  /* 0x000000701f00780c */ /* 0x000fc40003f64270 */
[----:B---3--:R-:W-:Y:S02]  /*f0f0*/  FSEL R39, R39, -INF , P2 ;  /* 0xff80000027277808 */ /* 0x008fe40001000000 */
[----:B------:R-:W-:Y:S02]  /*f100*/  FMNMX.FTZ R30, R36, R7, !PT ;  /* 0x00000007241e7209 */ /* 0x000fe40007810000 */
[----:B------:R-:W-:Y:S01]  /*f110*/  ISETP.GT.AND P2, PT, R31, 0x71, PT ;  /* 0x000000711f00780c */ /* 0x000fe20003f44270 */
[----:B------:R-:W-:Y:S01]  /*f120*/  MUFU.TANH R3, R3 ;  /* 0x0000000300037308 */ /* 0x000fe20000002400 */
[----:B----4-:R-:W-:Y:S02]  /*f130*/  FSEL R29, R29, -INF , P3 ;  /* 0xff8000001d1d7808 */ /* 0x010fe40001800000 */
[----:B------:R-:W-:Y:S02]  /*f140*/  FMNMX.FTZ R46, R39, R30, !PT ;  /* 0x0000001e272e7209 */ /* 0x000fe40007810000 */
[----:B------:R-:W-:-:S02]  /*f150*/  ISETP.GT.AND P3, PT, R31, 0x78, PT ;  /* 0x000000781f00780c */ /* 0x000fc40003f64270 */
[----:B--2---:R-:W-:Y:S01]  /*f160*/  FSEL R30, R83, -INF , P2 ;  /* 0xff800000531e7808 */ /* 0x004fe20001000000 */
[----:B------:R-:W2:Y:S01]  /*f170*/  MUFU.TANH R5, R5 ;  /* 0x0000000500057308 */ /* 0x000ea20000002400 */
[----:B------:R-:W-:Y:S02]  /*f180*/  FMNMX.FTZ R7, R29, R46, !PT ;  /* 0x0000002e1d077209 */ /* 0x000fe40007810000 */
[----:B------:R-:W-:Y:S01]  /*f190*/  ISETP.GT.AND P2, PT, R31, 0x79, PT ;  /* 0x000000791f00780c */ /* 0x000fe20003f44270 */
[----:B------:R-:W-:Y:S01]  /*f1a0*/  FMUL.FTZ R31, R65, UR6 ;  /* 0x00000006411f7c20 */ /* 0x000fe20008410000 */
[----:B0-----:R-:W-:Y:S01]  /*f1b0*/  FSEL R41, R41, -INF , P3 ;  /* 0xff80000029297808 */ /* 0x001fe20001800000 */
[----:B------:R-:W-:Y:S01]  /*f1c0*/  FMUL.FTZ R65, R72, UR6 ;  /* 0x0000000648417c20 */ /* 0x000fe20008410000 */
[----:B------:R-:W-:Y:S01]  /*f1d0*/  FMNMX.FTZ R46, R30, R7, !PT ;  /* 0x000000071e2e7209 */ /* 0x000fe20007810000 */
[----:B------:R-:W-:Y:S01]  /*f1e0*/  MUFU.TANH R78, R31 ;  /* 0x0000001f004e7308 */ /* 0x000fe20000002400 */
[----:B-1----:R-:W-:Y:S01]  /*f1f0*/  FSEL R7, R87, -INF , P2 ;  /* 0xff80000057077808 */ /* 0x002fe20001000000 */
[----:B------:R-:W-:Y:S01]  /*f200*/  FMUL.FTZ R72, R76, UR6 ;  /* 0x000000064c487c20 */ /* 0x000fe20008410000 */
[----:B------:R-:W-:-:S02]  /*f210*/  FMNMX.FTZ R46, R41, R46, !PT ;  /* 0x0000002e292e7209 */ /* 0x000fc40007810000 */
[----:B------:R-:W-:Y:S02]  /*f220*/  VIADDMNMX R97, R48, R97, R50, PT ;  /* 0x0000006130617246 */ /* 0x000fe40003800132 */
[----:B------:R-:W-:Y:S01]  /*f230*/  FMNMX.FTZ R46, R7, R46, !PT ;  /* 0x0000002e072e7209 */ /* 0x000fe20007810000 */
[----:B------:R-:W0:Y:S01]  /*f240*/  MUFU.TANH R8, R8 ;  /* 0x0000000800087308 */ /* 0x000e220000002400 */
[C---:B------:R-:W-:Y:S02]  /*f250*/  ISETP.GT.AND P3, PT, R97.reuse, 0x1, PT ;  /* 0x000000016100780c */ /* 0x040fe40003f64270 */
[----:B------:R-:W-:Y:S01]  /*f260*/  ISETP.GT.AND P4, PT, R97, 0x8, PT ;  /* 0x000000086100780c */ /* 0x000fe20003f84270 */
[----:B------:R-:W1:Y:S04]  /*f270*/  SHFL.BFLY PT, R71, R46, 0x2, 0x1f ;  /* 0x0c401f002e477f89 */ /* 0x000e6800000e0000 */
[----:B------:R-:W3:Y:S08]  /*f280*/  MUFU.TANH R6, R6 ;  /* 0x0000000600067308 */ /* 0x000ef00000002400 */
[----:B------:R-:W4:Y:S08]  /*f290*/  MUFU.TANH R10, R10 ;  /* 0x0000000a000a7308 */ /* 0x000f300000002400 */
[----:B------:R-:W5:Y:S01]  /*f2a0*/  MUFU.TANH R9, R9 ;  /* 0x0000000900097308 */ /* 0x000f620000002400 */
[----:B-1----:R-:W-:-:S07]  /*f2b0*/  FMNMX.FTZ R71, R46, R71, !PT ;  /* 0x000000472e477209 */ /* 0x002fce0007810000 */
[----:B------:R2:W-:Y:S01]  /*f2c0*/  MUFU.TANH R74, R61 ;  /* 0x0000003d004a7308 */ /* 0x0005e20000002400 */
[----:B------:R-:W1:Y:S07]  /*f2d0*/  SHFL.BFLY PT, R46, R71, 0x1, 0x1f ;  /* 0x0c201f00472e7f89 */ /* 0x000e6e00000e0000 */
[----:B------:R-:W5:Y:S01]  /*f2e0*/  MUFU.TANH R11, R11 ;  /* 0x0000000b000b7308 */ /* 0x000f620000002400 */
[----:B--2---:R-:W-:Y:S02]  /*f2f0*/  FSEL R61, R5, -INF , P3 ;  /* 0xff800000053d7808 */ /* 0x004fe40001800000 */
[----:B0-----:R-:W-:-:S02]  /*f300*/  FSEL R5, R8, -INF , P4 ;  /* 0xff80000008057808 */ /* 0x001fc40002000000 */
[----:B------:R-:W-:-:S03]  /*f310*/  ISETP.GT.AND P3, PT, R97, 0x10, PT ;  /* 0x000000106100780c */ /* 0x000fc60003f64270 */
[----:B------:R-:W0:Y:S08]  /*f320*/  MUFU.TANH R12, R12 ;  /* 0x0000000c000c7308 */ /* 0x000e300000002400 */
[----:B------:R-:W2:Y:S01]  /*f330*/  MUFU.TANH R14, R14 ;  /* 0x0000000e000e7308 */ /* 0x000ea20000002400 */
[----:B-1----:R-:W-:Y:S01]  /*f340*/  FMNMX.FTZ R31, R71, R46, !PT ;  /* 0x0000002e471f7209 */ /* 0x002fe20007810000 */
[----:B------:R-:W-:-:S03]  /*f350*/  FMUL.FTZ R71, R85, UR6 ;  /* 0x0000000655477c20 */ /* 0x000fc60008410000 */
[C---:B------:R-:W-:Y:S01]  /*f360*/  FSETP.NEU.FTZ.AND P2, PT, R31.reuse, -INF , PT ;  /* 0xff8000001f00780b */ /* 0x040fe20003f5d000 */
[----:B------:R-:W-:Y:S02]  /*f370*/  FMUL.FTZ R46, R31, UR48 ;  /* 0x000000301f2e7c20 */ /* 0x000fe40008410000 */
[----:B------:R1:W-:Y:S03]  /*f380*/  MUFU.TANH R83, R73 ;  /* 0x0000004900537308 */ /* 0x0003e60000002400 */
[----:B------:R-:W-:Y:S02]  /*f390*/  FSEL R46, R46, RZ, P2 ;  /* 0x000000ff2e2e7208 */ /* 0x000fe40001000000 */
[----:B------:R-:W-:-:S03]  /*f3a0*/  ISETP.GT.AND P2, PT, R97, RZ, PT ;  /* 0x000000ff6100720c */ /* 0x000fc60003f44270 */
[----:B------:R-:W2:Y:S01]  /*f3b0*/  MUFU.TANH R13, R13 ;  /* 0x0000000d000d7308 */ /* 0x000ea20000002400 */
[----:B------:R-:W-:Y:S01]  /*f3c0*/  FSEL R48, R3, -INF , P2 ;  /* 0xff80000003307808 */ /* 0x000fe20001000000 */
[--C-:B------:R-:W-:Y:S01]  /*f3d0*/  FFMA.FTZ R179, R67, UR48, -R46.reuse ;  /* 0x0000003043b37c23 */ /* 0x100fe2000801082e */
[----:B------:R-:W-:Y:S01]  /*f3e0*/  ISETP.GT.AND P2, PT, R97, 0x9, PT ;  /* 0x000000096100780c */ /* 0x000fe20003f44270 */
[--C-:B------:R-:W-:Y:S01]  /*f3f0*/  FFMA.FTZ R173, R59, UR48, -R46.reuse ;  /* 0x000000303bad7c23 */ /* 0x100fe2000801082e */
[----:B------:R-:W-:Y:S01]  /*f400*/  FMNMX.FTZ R50, R48, R61, !PT ;  /* 0x0000003d30327209 */ /* 0x000fe20007810000 */
[--C-:B------:R-:W-:Y:S01]  /*f410*/  FFMA.FTZ R175, R55, UR48, -R46.reuse ;  /* 0x0000003037af7c23 */ /* 0x100fe2000801082e */
[----:B---3--:R-:W-:Y:S01]  /*f420*/  FSEL R3, R6, -INF , P2 ;  /* 0xff80000006037808 */ /* 0x008fe20001000000 */
[----:B------:R-:W3:Y:S01]  /*f430*/  MUFU.TANH R15, R15 ;  /* 0x0000000f000f7308 */ /* 0x000ee20000002400 */
[----:B------:R-:W-:Y:S01]  /*f440*/  FMNMX.FTZ R6, R5, R50, !PT ;  /* 0x0000003205067209 */ /* 0x000fe20007810000 */
[--C-:B------:R-:W-:Y:S01]  /*f450*/  FFMA.FTZ R169, R51, UR48, -R46.reuse ;  /* 0x0000003033a97c23 */ /* 0x100fe2000801082e */
[----:B------:R-:W-:Y:S01]  /*f460*/  ISETP.GT.AND P2, PT, R97, 0x11, PT ;  /* 0x000000116100780c */ /* 0x000fe20003f44270 */
[--C-:B------:R-:W-:Y:S01]  /*f470*/  FFMA.FTZ R171, R47, UR48, -R46.reuse ;  /* 0x000000302fab7c23 */ /* 0x100fe2000801082e */
[----:B----4-:R-:W-:Y:S01]  /*f480*/  FSEL R50, R10, -INF , P3 ;  /* 0xff8000000a327808 */ /* 0x010fe20001800000 */
[--C-:B------:R-:W-:Y:S01]  /*f490*/  FFMA.FTZ R165, R33, UR48, -R46.reuse ;  /* 0x0000003021a57c23 */ /* 0x100fe2000801082e */
[----:B-1----:R-:W-:Y:S01]  /*f4a0*/  FMNMX.FTZ R73, R3, R6, !PT ;  /* 0x0000000603497209 */ /* 0x002fe20007810000 */
[----:B------:R-:W1:Y:S01]  /*f4b0*/  MUFU.TANH R20, R20 ;  /* 0x0000001400147308 */ /* 0x000e620000002400 */
[----:B------:R-:W-:Y:S01]  /*f4c0*/  ISETP.GT.AND P3, PT, R97, 0x18, PT ;  /* 0x000000186100780c */ /* 0x000fe20003f64270 */
[--C-:B------:R-:W-:Y:S01]  /*f4d0*/  FFMA.FTZ R167, R37, UR48, -R46.reuse ;  /* 0x0000003025a77c23 */ /* 0x100fe2000801082e */
[----:B-----5:R-:W-:Y:S01]  /*f4e0*/  FSEL R9, R9, -INF , P2 ;  /* 0xff80000009097808 */ /* 0x020fe20001000000 */
[--C-:B------:R-:W-:Y:S01]  /*f4f0*/  FFMA.FTZ R153, R29, UR48, -R46.reuse ;  /* 0x000000301d997c23 */ /* 0x100fe2000801082e */
[----:B------:R-:W-:Y:S01]  /*f500*/  FMNMX.FTZ R10, R50, R73, !PT ;  /* 0x00000049320a7209 */ /* 0x000fe20007810000 */
[--C-:B------:R-:W-:Y:S01]  /*f510*/  FFMA.FTZ R163, R34, UR48, -R46.reuse ;  /* 0x0000003022a37c23 */ /* 0x100fe2000801082e */
[----:B------:R-:W-:Y:S01]  /*f520*/  ISETP.GT.AND P2, PT, R97, 0x19, PT ;  /* 0x000000196100780c */ /* 0x000fe20003f44270 */
[----:B------:R-:W4:Y:S01]  /*f530*/  MUFU.TANH R24, R24 ;  /* 0x0000001800187308 */ /* 0x000f220000002400 */
[----:B------:R-:W-:Y:S01]  /*f540*/  FSEL R11, R11, -INF , P3 ;  /* 0xff8000000b0b7808 */ /* 0x000fe20001800000 */
        /* <DEDUP_REMOVED lines=23> */
[----:B---3--:R-:W-:Y:S01]  /*f6c0*/  FSEL R15, R15, -INF , P3 ;  /* 0xff8000000f0f7808 */ /* 0x008fe20001800000 */
[----:B------:R-:W-:Y:S01]  /*f6d0*/  FFMA.FTZ R159, R36, UR48, -R46 ;  /* 0x00000030249f7c23 */ /* 0x000fe2000801082e */
[----:B------:R-:W-:Y:S01]  /*f6e0*/  FMNMX.FTZ R12, R13, R12, !PT ;  /* 0x0000000c0d0c7209 */ /* 0x000fe20007810000 */
[----:B------:R-:W-:Y:S01]  /*f6f0*/  IMAD.MOV.U32 R35, RZ, RZ, R192 ;  /* 0x000000ffff237224 */ /* 0x000fe200078e00c0 */
[----:B------:R-:W-:Y:S01]  /*f700*/  ISETP.GT.AND P3, PT, R97, 0x30, PT ;  /* 0x000000306100780c */ /* 0x000fe20003f64270 */
[--C-:B------:R-:W-:Y:S01]  /*f710*/  FFMA.FTZ R32, R32, UR48, -R46.reuse ;  /* 0x0000003020207c23 */ /* 0x100fe2000801082e */
[----:B-1----:R-:W-:Y:S01]  /*f720*/  FSEL R56, R20, -INF , P2 ;  /* 0xff80000014387808 */ /* 0x002fe20001000000 */
[----:B------:R-:W1:Y:S01]  /*f730*/  MUFU.TANH R28, R28 ;  /* 0x0000001c001c7308 */ /* 0x000e620000002400 */
[----:B------:R-:W-:Y:S01]  /*f740*/  FMNMX.FTZ R67, R15, R12, !PT ;  /* 0x0000000c0f437209 */ /* 0x000fe20007810000 */
[--C-:B------:R-:W-:Y:S01]  /*f750*/  FFMA.FTZ R12, R63, UR48, -R46.reuse ;  /* 0x000000303f0c7c23 */ /* 0x100fe2000801082e */
[----:B------:R-:W-:Y:S01]  /*f760*/  ISETP.GT.AND P2, PT, R97, 0x31, PT ;  /* 0x000000316100780c */ /* 0x000fe20003f44270 */
[--C-:B------:R-:W-:Y:S01]  /*f770*/  FFMA.FTZ R44, R44, UR48, -R46.reuse ;  /* 0x000000302c2c7c23 */ /* 0x100fe2000801082e */
[----:B----4-:R-:W-:Y:S01]  /*f780*/  FSEL R58, R24, -INF , P3 ;  /* 0xff800000183a7808 */ /* 0x010fe20001800000 */
[--C-:B------:R-:W-:Y:S01]  /*f790*/  FFMA.FTZ R24, R57, UR48, -R46.reuse ;  /* 0x0000003039187c23 */ /* 0x100fe2000801082e */
[----:B------:R-:W-:Y:S01]  /*f7a0*/  FMNMX.FTZ R67, R56, R67, !PT ;  /* 0x0000004338437209 */ /* 0x000fe20007810000 */
[----:B------:R-:W3:Y:S01]  /*f7b0*/  MUFU.TANH R27, R27 ;  /* 0x0000001b001b7308 */ /* 0x000ee20000002400 */
        /* <DEDUP_REMOVED lines=9> */
[--C-:B------:R-:W-:Y:S01]  /*f850*/  FFMA.FTZ R30, R30, UR48, -R46.reuse ;  /* 0x000000301e1e7c23 */ /* 0x100fe2000801082e */
[----:B------:R-:W-:Y:S01]  /*f860*/  FMNMX.FTZ R14, R21, R14, !PT ;  /* 0x0000000e150e7209 */ /* 0x000fe20007810000 */
[--C-:B------:R-:W-:Y:S01]  /*f870*/  FFMA.FTZ R155, R41, UR48, -R46.reuse ;  /* 0x00000030299b7c23 */ /* 0x100fe2000801082e */
[----:B------:R-:W-:Y:S01]  /*f880*/  ISETP.GT.AND P3, PT, R97, 0x40, PT ;  /* 0x000000406100780c */ /* 0x000fe20003f64270 */
[--C-:B------:R-:W-:Y:S01]  /*f890*/  FFMA.FTZ R7, R7, UR48, -R46.reuse ;  /* 0x0000003007077c23 */ /* 0x100fe2000801082e */
[----:B-----5:R-:W-:Y:S01]  /*f8a0*/  FSEL R60, R26, -INF , P2 ;  /* 0xff8000001a3c7808 */ /* 0x020fe20001000000 */
[----:B------:R0:W2:Y:S01]  /*f8b0*/  MUFU.TANH R75, R64 ;  /* 0x00000040004b7308 */ /* 0x0000a20000002400 */
[----:B------:R-:W-:Y:S01]  /*f8c0*/  FMNMX.FTZ R63, R25, R14, !PT ;  /* 0x0000000e193f7209 */ /* 0x000fe20007810000 */
[----:B------:R-:W-:Y:S01]  /*f8d0*/  FFMA.FTZ R26, R53, UR48, -R46 ;  /* 0x00000030351a7c23 */ /* 0x000fe2000801082e */
[----:B------:R-:W-:-:S02]  /*f8e0*/  ISETP.GT.AND P2, PT, R97, 0x41, PT ;  /* 0x000000416100780c */ /* 0x000fc40003f44270 */
[----:B------:R-:W-:Y:S02]  /*f8f0*/  CS2R R100, SRZ ;  /* 0x0000000000647805 */ /* 0x000fe4000001ff00 */
[----:B-1----:R-:W-:Y:S01]  /*f900*/  FSEL R59, R28, -INF , P3 ;  /* 0xff8000001c3b7808 */ /* 0x002fe20001800000 */
[----:B------:R-:W-:Y:S01]  /*f910*/  FFMA.FTZ R28, R49, UR48, -R46 ;  /* 0x00000030311c7c23 */ /* 0x000fe2000801082e */
[----:B------:R-:W-:Y:S01]  /*f920*/  FMNMX.FTZ R14, R60, R63, !PT ;  /* 0x0000003f3c0e7209 */ /* 0x000fe20007810000 */
[----:B------:R1:W4:Y:S01]  /*f930*/  MUFU.TANH R79, R68 ;  /* 0x00000044004f7308 */ /* 0x0003220000002400 */
[----:B------:R-:W-:Y:S02]  /*f940*/  ISETP.GT.AND P3, PT, R97, 0x48, PT ;  /* 0x000000486100780c */ /* 0x000fe40003f64270 */
[----:B------:R-:W-:Y:S02]  /*f950*/  CS2R R94, SRZ ;  /* 0x00000000005e7805 */ /* 0x000fe4000001ff00 */
[----:B---3--:R-:W-:-:S02]  /*f960*/  FSEL R63, R27, -INF , P2 ;  /* 0xff8000001b3f7808 */ /* 0x008fc40001000000 */
[----:B------:R-:W-:Y:S02]  /*f970*/  CS2R R92, SRZ ;  /* 0x00000000005c7805 */ /* 0x000fe4000001ff00 */
[----:B------:R-:W-:Y:S02]  /*f980*/  FMNMX.FTZ R20, R59, R14, !PT ;  /* 0x0000000e3b147209 */ /* 0x000fe40007810000 */
[----:B------:R-:W-:Y:S02]  /*f990*/  CS2R R90, SRZ ;  /* 0x00000000005a7805 */ /* 0x000fe4000001ff00 */
[----:B------:R-:W-:Y:S01]  /*f9a0*/  ISETP.GT.AND P2, PT, R97, 0x49, PT ;  /* 0x000000496100780c */ /* 0x000fe20003f44270 */
[----:B------:R3:W5:Y:S01]  /*f9b0*/  MUFU.TANH R82, R69 ;  /* 0x0000004500527308 */ /* 0x0007620000002400 */
[----:B0-----:R-:W-:Y:S01]  /*f9c0*/  FSEL R64, R62, -INF , P3 ;  /* 0xff8000003e407808 */ /* 0x001fe20001800000 */
[----:B-1----:R-:W-:Y:S01]  /*f9d0*/  FMUL.FTZ R68, R80, UR6 ;  /* 0x0000000650447c20 */ /* 0x002fe20008410000 */
[----:B------:R-:W-:-:S02]  /*f9e0*/  FMNMX.FTZ R27, R63, R20, !PT ;  /* 0x000000143f1b7209 */ /* 0x000fc40007810000 */
[----:B------:R-:W-:Y:S02]  /*f9f0*/  ISETP.GT.AND P3, PT, R97, 0x50, PT ;  /* 0x000000506100780c */ /* 0x000fe40003f64270 */
[----:B------:R-:W-:Y:S01]  /*fa00*/  FSEL R57, R74, -INF , P2 ;  /* 0xff8000004a397808 */ /* 0x000fe20001000000 */
[----:B------:R-:W0:Y:S01]  /*fa10*/  MUFU.TANH R65, R65 ;  /* 0x0000004100417308 */ /* 0x000e220000002400 */
[----:B------:R-:W-:Y:S01]  /*fa20*/  FMNMX.FTZ R20, R64, R27, !PT ;  /* 0x0000001b40147209 */ /* 0x000fe20007810000 */
[----:B---3--:R-:W-:Y:S01]  /*fa30*/  FMUL.FTZ R69, R81, UR6 ;  /* 0x0000000651457c20 */ /* 0x008fe20008410000 */
[----:B------:R-:W-:Y:S02]  /*fa40*/  ISETP.GT.AND P2, PT, R97, 0x51, PT ;  /* 0x000000516100780c */ /* 0x000fe40003f44270 */
[----:B--2---:R-:W-:Y:S02]  /*fa50*/  FSEL R27, R75, -INF , P3 ;  /* 0xff8000004b1b7808 */ /* 0x004fe40001800000 */
[----:B------:R-:W-:Y:S01]  /*fa60*/  FMNMX.FTZ R20, R57, R20, !PT ;  /* 0x0000001439147209 */ /* 0x000fe20007810000 */
[----:B------:R1:W-:Y:S01]  /*fa70*/  MUFU.EX2 R14, R24 ;  /* 0x00000018000e7308 */ /* 0x0003e20000000800 */
[----:B------:R-:W-:-:S02]  /*fa80*/  ISETP.GT.AND P3, PT, R97, 0x58, PT ;  /* 0x000000586100780c */ /* 0x000fc40003f64270 */
[----:B------:R-:W-:Y:S02]  /*fa90*/  FSEL R55, R78, -INF , P2 ;  /* 0xff8000004e377808 */ /* 0x000fe40001000000 */
[----:B------:R-:W-:Y:S02]  /*faa0*/  ISETP.GT.AND P2, PT, R97, 0x59, PT ;  /* 0x000000596100780c */ /* 0x000fe40003f44270 */
[----:B----4-:R-:W-:Y:S01]  /*fab0*/  FSEL R53, R79, -INF , P3 ;  /* 0xff8000004f357808 */ /* 0x010fe20001800000 */
[----:B------:R-:W2:Y:S01]  /*fac0*/  MUFU.TANH R72, R72 ;  /* 0x0000004800487308 */ /* 0x000ea20000002400 */
[----:B-1----:R-:W-:Y:S02]  /*fad0*/  FMNMX.FTZ R24, R27, R20, !PT ;  /* 0x000000141b187209 */ /* 0x002fe40007810000 */
[----:B------:R-:W-:Y:S02]  /*fae0*/  ISETP.GT.AND P3, PT, R97, 0x60, PT ;  /* 0x000000606100780c */ /* 0x000fe40003f64270 */
[----:B------:R-:W-:-:S02]  /*faf0*/  FMNMX.FTZ R24, R55, R24, !PT ;  /* 0x0000001837187209 */ /* 0x000fc40007810000 */
[----:B-----5:R-:W-:Y:S01]  /*fb00*/  FSEL R62, R82, -INF , P2 ;  /* 0xff800000523e7808 */ /* 0x020fe20001000000 */
[----:B------:R-:W1:Y:S01]  /*fb10*/  MUFU.TANH R66, R66 ;  /* 0x0000004200427308 */ /* 0x000e620000002400 */
[----:B------:R-:W-:Y:S02]  /*fb20*/  FMNMX.FTZ R67, R53, R24, !PT ;  /* 0x0000001835437209 */ /* 0x000fe40007810000 */
[----:B------:R-:W-:Y:S02]  /*fb30*/  ISETP.GT.AND P2, PT, R97, 0x61, PT ;  /* 0x000000616100780c */ /* 0x000fe40003f44270 */
[----:B0-----:R-:W-:Y:S02]  /*fb40*/  FSEL R51, R65, -INF , P3 ;  /* 0xff80000041337808 */ /* 0x001fe40001800000 */
[----:B------:R-:W-:Y:S01]  /*fb50*/  FMNMX.FTZ R24, R62, R67, !PT ;  /* 0x000000433e187209 */ /* 0x000fe20007810000 */
[----:B------:R-:W0:Y:S01]  /*fb60*/  MUFU.TANH R68, R68 ;  /* 0x0000004400447308 */ /* 0x000e220000002400 */
[----:B------:R-:W-:-:S02]  /*fb70*/  ISETP.GT.AND P3, PT, R97, 0x68, PT ;  /* 0x000000686100780c */ /* 0x000fc40003f64270 */
[----:B------:R-:W-:Y:S02]  /*fb80*/  FSEL R65, R83, -INF , P2 ;  /* 0xff80000053417808 */ /* 0x000fe40001000000 */
[C---:B------:R-:W-:Y:S02]  /*fb90*/  ISETP.GT.AND P2, PT, R97.reuse, 0x69, PT ;  /* 0x000000696100780c */ /* 0x040fe40003f44270 */
[----:B--2---:R-:W-:Y:S01]  /*fba0*/  FSEL R49, R72, -INF , P3 ;  /* 0xff80000048317808 */ /* 0x004fe20001800000 */
[----:B------:R-:W2:Y:S01]  /*fbb0*/  MUFU.TANH R69, R69 ;  /* 0x0000004500457308 */ /* 0x000ea20000002400 */
[C---:B------:R-:W-:Y:S02]  /*fbc0*/  ISETP.GT.AND P3, PT, R97.reuse, 0x70, PT ;  /* 0x000000706100780c */ /* 0x040fe40003f64270 */
[----:B-1----:R-:W-:Y:S02]  /*fbd0*/  FSEL R66, R66, -INF , P2 ;  /* 0xff80000042427808 */ /* 0x002fe40001000000 */
[----:B------:R-:W-:-:S03]  /*fbe0*/  ISETP.GT.AND P2, PT, R97, 0x71, PT ;  /* 0x000000716100780c */ /* 0x000fc60003f44270 */
[----:B------:R1:W-:Y:S01]  /*fbf0*/  MUFU.EX2 R20, R26 ;  /* 0x0000001a00147308 */ /* 0x0003e20000000800 */
[----:B0-----:R-:W-:Y:S02]  /*fc00*/  FSEL R47, R68, -INF , P3 ;  /* 0xff800000442f7808 */ /* 0x001fe40001800000 */
[----:B------:R-:W-:-:S05]  /*fc10*/  ISETP.GT.AND P3, PT, R97, 0x78, PT ;  /* 0x000000786100780c */ /* 0x000fca0003f64270 */
[----:B------:R-:W0:Y:S01]  /*fc20*/  MUFU.TANH R70, R70 ;  /* 0x0000004600467308 */ /* 0x000e220000002400 */
[----:B-1----:R-:W-:-:S04]  /*fc30*/  FMNMX.FTZ R26, R51, R24, !PT ;  /* 0x00000018331a7209 */ /* 0x002fc80007810000 */
[----:B------:R-:W-:-:S03]  /*fc40*/  FMNMX.FTZ R26, R65, R26, !PT ;  /* 0x0000001a411a7209 */ /* 0x000fc60007810000 */
[----:B------:R-:W1:Y:S01]  /*fc50*/  MUFU.TANH R71, R71 ;  /* 0x0000004700477308 */ /* 0x000e620000002400 */
[----:B------:R-:W-:-:S04]  /*fc60*/  FMNMX.FTZ R67, R49, R26, !PT ;  /* 0x0000001a31437209 */ /* 0x000fc80007810000 */
[----:B------:R-:W-:Y:S02]  /*fc70*/  FMNMX.FTZ R26, R66, R67, !PT ;  /* 0x00000043421a7209 */ /* 0x000fe40007810000 */
[----:B--2---:R-:W-:Y:S01]  /*fc80*/  FSEL R67, R69, -INF , P2 ;  /* 0xff80000045437808 */ /* 0x004fe20001000000 */
[----:B------:R2:W-:Y:S01]  /*fc90*/  MUFU.EX2 R24, R28 ;  /* 0x0000001c00187308 */ /* 0x0005e20000000800 */
[----:B------:R-:W-:Y:S02]  /*fca0*/  FMNMX.FTZ R26, R47, R26, !PT ;  /* 0x0000001a2f1a7209 */ /* 0x000fe40007810000 */
[----:B------:R-:W-:Y:S02]  /*fcb0*/  ISETP.GT.AND P2, PT, R97, 0x79, PT ;  /* 0x000000796100780c */ /* 0x000fe40003f44270 */
[----:B------:R-:W-:Y:S02]  /*fcc0*/  CS2R R96, SRZ ;  /* 0x0000000000607805 */ /* 0x000fe4000001ff00 */
[----:B------:R-:W-:Y:S01]  /*fcd0*/  FMNMX.FTZ R26, R67, R26, !PT ;  /* 0x0000001a431a7209 */ /* 0x000fe20007810000 */
[----:B------:R-:W-:Y:S01]  /*fce0*/  MUFU.EX2 R181, R181 ;  /* 0x000000b500b57308 */ /* 0x000fe20000000800 */
[----:B--2---:R-:W-:Y:S01]  /*fcf0*/  FFMA.FTZ R28, R45, UR48, -R46 ;  /* 0x000000302d1c7c23 */ /* 0x004fe2000801082e */
[----:B0-----:R-:W-:-:S02]  /*fd00*/  FSEL R45, R70, -INF , P3 ;  /* 0xff800000462d7808 */ /* 0x001fc40001800000 */
[----:B-1----:R-:W-:Y:S02]  /*fd10*/  FSEL R68, R71, -INF , P2 ;  /* 0xff80000047447808 */ /* 0x002fe40001000000 */
[----:B------:R-:W-:Y:S02]  /*fd20*/  FMNMX.FTZ R33, R45, R26, !PT ;  /* 0x0000001a2d217209 */ /* 0x000fe40007810000 */
[----:B------:R0:W1:Y:S02]  /*fd30*/  MUFU.EX2 R8, R99 ;  /* 0x0000006300087308 */ /* 0x0000640000000800 */
[----:B------:R-:W-:-:S05]  /*fd40*/  FMNMX.FTZ R33, R68, R33, !PT ;  /* 0x0000002144217209 */ /* 0x000fca0007810000 */
[----:B------:R-:W2:Y:S01]  /*fd50*/  SHFL.BFLY PT, R26, R33, 0x2, 0x1f ;  /* 0x0c401f00211a7f89 */ /* 0x000ea200000e0000 */
[----:B------:R-:W-:Y:S01]  /*fd60*/  MUFU.EX2 R183, R183 ;  /* 0x000000b700b77308 */ /* 0x000fe20000000800 */
[----:B0-----:R-:W-:-:S07]  /*fd70*/  CS2R R98, SRZ ;  /* 0x0000000000627805 */ /* 0x001fce000001ff00 */
[----:B------:R-:W-:Y:S08]  /*fd80*/  MUFU.EX2 R6, R6 ;  /* 0x0000000600067308 */ /* 0x000ff00000000800 */
[----:B------:R-:W-:Y:S01]  /*fd90*/  MUFU.EX2 R177, R177 ;  /* 0x000000b100b17308 */ /* 0x000fe20000000800 */
[----:B--2---:R-:W-:-:S07]  /*fda0*/  FMNMX.FTZ R37, R33, R26, !PT ;  /* 0x0000001a21257209 */ /* 0x004fce0007810000 */
[----:B------:R-:W-:Y:S01]  /*fdb0*/  MUFU.EX2 R10, R10 ;  /* 0x0000000a000a7308 */ /* 0x000fe20000000800 */
[----:B------:R-:W0:Y:S07]  /*fdc0*/  SHFL.BFLY PT, R26, R37, 0x1, 0x1f ;  /* 0x0c201f00251a7f89 */ /* 0x000e2e00000e0000 */
[----:B------:R-:W-:Y:S08]  /*fdd0*/  MUFU.EX2 R179, R179 ;  /* 0x000000b300b37308 */ /* 0x000ff00000000800 */
[----:B------:R-:W-:Y:S08]  /*fde0*/  MUFU.EX2 R12, R12 ;  /* 0x0000000c000c7308 */ /* 0x000ff00000000800 */
[----:B------:R-:W-:Y:S01]  /*fdf0*/  MUFU.EX2 R173, R173 ;  /* 0x000000ad00ad7308 */ /* 0x000fe20000000800 */
[----:B0-----:R-:W-:-:S02]  /*fe00*/  FMNMX.FTZ R26, R37, R26, !PT ;  /* 0x0000001a251a7209 */ /* 0x001fc40007810000 */
[----:B------:R-:W0:Y:S02]  /*fe10*/  @P1 LDC R37, c[0x0][0x44c] ;  /* 0x00011300ff251b82 */ /* 0x000e240000000800 */
[C---:B------:R-:W-:Y:S01]  /*fe20*/  FSETP.NEU.FTZ.AND P2, PT, R26.reuse, -INF , PT ;  /* 0xff8000001a00780b */ /* 0x040fe20003f5d000 */
[----:B------:R-:W-:Y:S02]  /*fe30*/  FMUL.FTZ R29, R26, UR48 ;  /* 0x000000301a1d7c20 */ /* 0x000fe40008410000 */
[----:B------:R-:W-:Y:S03]  /*fe40*/  MUFU.EX2 R175, R175 ;  /* 0x000000af00af7308 */ /* 0x000fe60000000800 */
[----:B------:R-:W-:-:S05]  /*fe50*/  FSEL R42, R29, RZ, P2 ;  /* 0x000000ff1d2a7208 */ /* 0x000fca0001000000 */
[----:B------:R-:W-:Y:S01]  /*fe60*/  MUFU.EX2 R169, R169 ;  /* 0x000000a900a97308 */ /* 0x000fe20000000800 */
[--C-:B------:R-:W-:Y:S01]  /*fe70*/  FFMA.FTZ R180, R48, UR48, -R42.reuse ;  /* 0x0000003030b47c23 */ /* 0x100fe2000801082a */
[--C-:B------:R-:W-:Y:S01]  /*fe80*/  FFMA.FTZ R29, R61, UR48, -R42.reuse ;  /* 0x000000303d1d7c23 */ /* 0x100fe2000801082a */
[----:B------:R-:W2:Y:S01]  /*fe90*/  @P1 LDC R48, c[0x0][0x450] ;  /* 0x00011400ff301b82 */ /* 0x000ea20000000800 */
[--C-:B------:R-:W-:Y:S01]  /*fea0*/  FFMA.FTZ R182, R5, UR48, -R42.reuse ;  /* 0x0000003005b67c23 */ /* 0x100fe2000801082a */
[--C-:B------:R-:W-:Y:S01]  /*feb0*/  FFMA.FTZ R3, R3, UR48, -R42.reuse ;  /* 0x0000003003037c23 */ /* 0x100fe2000801082a */
[--C-:B------:R-:W-:Y:S01]  /*fec0*/  FFMA.FTZ R176, R50, UR48, -R42.reuse ;  /* 0x0000003032b07c23 */ /* 0x100fe2000801082a */
[----:B------:R-:W-:Y:S01]  /*fed0*/  IMAD.U32 R5, RZ, RZ, UR38 ;  /* 0x00000026ff057e24 */ /* 0x000fe2000f8e00ff */
[----:B------:R-:W-:Y:S01]  /*fee0*/  MUFU.EX2 R180, R180 ;  /* 0x000000b400b47308 */ /* 0x000fe20000000800 */
[--C-:B------:R-:W-:Y:S01]  /*fef0*/  FFMA.FTZ R9, R9, UR48, -R42.reuse ;  /* 0x0000003009097c23 */ /* 0x100fe2000801082a */
[--C-:B------:R-:W-:Y:S01]  /*ff00*/  FFMA.FTZ R178, R11, UR48, -R42.reuse ;  /* 0x000000300bb27c23 */ /* 0x100fe2000801082a */
[----:B------:R-:W-:Y:S01]  /*ff10*/  FFMA.FTZ R11, R52, UR48, -R42 ;  /* 0x00000030340b7c23 */ /* 0x000fe2000801082a */
[----:B------:R-:W-:Y:S01]  /*ff20*/  PRMT R0, R5, 0x654, R0 ;  /* 0x0000065405007816 */ /* 0x000fe20000000000 */
[----:B0-----:R-:W-:-:S04]  /*ff30*/  @P1 IMAD.HI.U32 R37, R192, R37, RZ ;  /* 0x00000025c0251227 */ /* 0x001fc800078e00ff */
[--C-:B------:R-:W-:Y:S01]  /*ff40*/  FFMA.FTZ R172, R54, UR48, -R42.reuse ;  /* 0x0000003036ac7c23 */ /* 0x100fe2000801082a */
[--C-:B------:R-:W-:Y:S01]  /*ff50*/  FFMA.FTZ R13, R13, UR48, -R42.reuse ;  /* 0x000000300d0d7c23 */ /* 0x100fe2000801082a */
[----:B------:R-:W0:Y:S01]  /*ff60*/  MUFU.EX2 R29, R29 ;  /* 0x0000001d001d7308 */ /* 0x000e220000000800 */
[----:B------:R1:W-:Y:S01]  /*ff70*/  SYNCS.ARRIVE.TRANS64.RED.A1T0 RZ, [R0+URZ], RZ ;  /* 0x000000ff00ff79a7 */ /* 0x0003e2000810043f */
[--C-:B------:R-:W-:Y:S01]  /*ff80*/  FFMA.FTZ R174, R15, UR48, -R42.reuse ;  /* 0x000000300fae7c23 */ /* 0x100fe2000801082a */
[--C-:B------:R-:W-:Y:S01]  /*ff90*/  FFMA.FTZ R15, R56, UR48, -R42.reuse ;  /* 0x00000030380f7c23 */ /* 0x100fe2000801082a */
[--C-:B------:R-:W-:Y:S01]  /*ffa0*/  FFMA.FTZ R168, R58, UR48, -R42.reuse ;  /* 0x000000303aa87c23 */ /* 0x100fe2000801082a */
[--C-:B------:R-:W-:Y:S01]  /*ffb0*/  FFMA.FTZ R33, R21, UR48, -R42.reuse ;  /* 0x0000003015217c23 */ /* 0x100fe2000801082a */
[--C-:B------:R-:W-:Y:S01]  /*ffc0*/  FFMA.FTZ R170, R25, UR48, -R42.reuse ;  /* 0x0000003019aa7c23 */ /* 0x100fe2000801082a */
[----:B------:R-:W-:Y:S01]  /*ffd0*/  FFMA.FTZ R21, R60, UR48, -R42 ;  /* 0x000000303c157c23 */ /* 0x000fe2000801082a */
[----:B------:R-:W3:Y:S01]  /*ffe0*/  MUFU.EX2 R182, R182 ;  /* 0x000000b600b67308 */ /* 0x000ee20000000800 */
[----:B-1----:R-:W-:Y:S01]  /*fff0*/  FADD.FTZ R0, R181, R8 ;  /* 0x00000008b5007221 */ /* 0x002fe20000010000 */
[--C-:B------:R-:W-:Y:S01]  /*10000*/  FFMA.FTZ R164, R59, UR48, -R42.reuse ;  /* 0x000000303ba47c23 */ /* 0x100fe2000801082a */
[----:B--2---:R-:W-:Y:S01]  /*10010*/  @P1 SHF.R.U32.HI R35, RZ, R48, R37 ;  /* 0x00000030ff231219 */ /* 0x004fe20000011625 */
[--C-:B------:R-:W-:Y:S01]  /*10020*/  FFMA.FTZ R25, R63, UR48, -R42.reuse ;  /* 0x000000303f197c23 */ /* 0x100fe2000801082a */
[--C-:B------:R-:W-:Y:S01]  /*10030*/  FFMA.FTZ R166, R64, UR48, -R42.reuse ;  /* 0x0000003040a67c23 */ /* 0x100fe2000801082a */
[----:B------:R-:W-:Y:S01]  /*10040*/  FFMA.FTZ R57, R57, UR48, -R42 ;  /* 0x0000003039397c23 */ /* 0x000fe2000801082a */
[----:B------:R-:W-:Y:S01]  /*10050*/  IADD3 R37, R35, R195, -R194 ;  /* 0x000000c323257210 */ /* 0x000fe20007ffe8c2 */
[----:B------:R-:W1:Y:S01]  /*10060*/  MUFU.EX2 R3, R3 ;  /* 0x0000000300037308 */ /* 0x000e620000000800 */
[----:B0-----:R-:W-:Y:S01]  /*10070*/  FADD.FTZ R5, R180, R29 ;  /* 0x0000001db4057221 */ /* 0x001fe20000010000 */
[--C-:B------:R-:W-:Y:S01]  /*10080*/  FFMA.FTZ R27, R27, UR48, -R42.reuse ;  /* 0x000000301b1b7c23 */ /* 0x100fe2000801082a */
[----:B------:R-:W-:Y:S01]  /*10090*/  SHF.R.S32.HI R48, RZ, 0x1f, R37 ;  /* 0x0000001fff307819 */ /* 0x000fe20000011425 */
[--C-:B------:R-:W-:Y:S01]  /*100a0*/  FFMA.FTZ R55, R55, UR48, -R42.reuse ;  /* 0x0000003037377c23 */ /* 0x100fe2000801082a */
[--C-:B------:R-:W-:Y:S01]  /*100b0*/  FFMA.FTZ R53, R53, UR48, -R42.reuse ;  /* 0x0000003035357c23 */ /* 0x100fe2000801082a */
[----:B------:R-:W-:Y:S01]  /*100c0*/  F2FP.F16.F32.PACK_AB R180, R29, R180 ;  /* 0x000000b41db4723e */ /* 0x000fe200000000ff */
[----:B------:R-:W-:Y:S01]  /*100d0*/  FFMA.FTZ R62, R62, UR48, -R42 ;  /* 0x000000303e3e7c23 */ /* 0x000fe2000801082a */
[----:B------:R-:W0:Y:S01]  /*100e0*/  MUFU.EX2 R176, R176 ;  /* 0x000000b000b07308 */ /* 0x000e220000000800 */
[----:B---3--:R-:W-:Y:S01]  /*100f0*/  FADD.FTZ R46, R182, R5 ;  /* 0x00000005b62e7221 */ /* 0x008fe20000010000 */
[----:B------:R-:W-:Y:S01]  /*10100*/  FADD.FTZ R5, R183, R0 ;  /* 0x00000000b7057221 */ /* 0x000fe20000010000 */
[C---:B------:R-:W-:Y:S01]  /*10110*/  F2FP.F16.F32.PACK_AB R183, R6.reuse, R183 ;  /* 0x000000b706b7723e */ /* 0x040fe200000000ff */
[--C-:B------:R-:W-:Y:S01]  /*10120*/  FFMA.FTZ R51, R51, UR48, -R42.reuse ;  /* 0x0000003033337c23 */ /* 0x100fe2000801082a */
[--C-:B------:R-:W-:Y:S01]  /*10130*/  FFMA.FTZ R65, R65, UR48, -R42.reuse ;  /* 0x0000003041417c23 */ /* 0x100fe2000801082a */
[----:B------:R-:W-:Y:S01]  /*10140*/  FADD.FTZ R0, R6, R5 ;  /* 0x0000000506007221 */ /* 0x000fe20000010000 */
[----:B------:R-:W-:Y:S01]  /*10150*/  FFMA.FTZ R49, R49, UR48, -R42 ;  /* 0x0000003031317c23 */ /* 0x000fe2000801082a */
[----:B------:R-:W2:Y:S01]  /*10160*/  MUFU.EX2 R9, R9 ;  /* 0x0000000900097308 */ /* 0x000ea20000000800 */
[----:B-1----:R-:W-:Y:S01]  /*10170*/  FADD.FTZ R35, R3, R46 ;  /* 0x0000002e03237221 */ /* 0x002fe20000010000 */
[----:B------:R-:W-:Y:S01]  /*10180*/  FADD.FTZ R5, R177, R0 ;  /* 0x00000000b1057221 */ /* 0x000fe20000010000 */
[----:B------:R-:W-:Y:S01]  /*10190*/  F2FP.F16.F32.PACK_AB R182, R3, R182 ;  /* 0x000000b603b6723e */ /* 0x000fe200000000ff */
[--C-:B------:R-:W-:Y:S01]  /*101a0*/  FFMA.FTZ R66, R66, UR48, -R42.reuse ;  /* 0x0000003042427c23 */ /* 0x100fe2000801082a */
[--C-:B------:R-:W-:Y:S01]  /*101b0*/  FFMA.FTZ R47, R47, UR48, -R42.reuse ;  /* 0x000000302f2f7c23 */ /* 0x100fe2000801082a */
[----:B------:R-:W-:Y:S01]  /*101c0*/  FADD.FTZ R0, R10, R5 ;  /* 0x000000050a007221 */ /* 0x000fe20000010000 */
[----:B------:R-:W-:Y:S01]  /*101d0*/  FFMA.FTZ R67, R67, UR48, -R42 ;  /* 0x0000003043437c23 */ /* 0x000fe2000801082a */
[----:B------:R-:W1:Y:S01]  /*101e0*/  MUFU.EX2 R178, R178 ;  /* 0x000000b200b27308 */ /* 0x000e620000000800 */
[----:B0-----:R-:W-:Y:S01]  /*101f0*/  FADD.FTZ R46, R176, R35 ;  /* 0x00000023b02e7221 */ /* 0x001fe20000010000 */
[----:B------:R-:W-:Y:S01]  /*10200*/  FADD.FTZ R5, R179, R0 ;  /* 0x00000000b3057221 */ /* 0x000fe20000010000 */
[--C-:B------:R-:W-:Y:S01]  /*10210*/  FFMA.FTZ R45, R45, UR48, -R42.reuse ;  /* 0x000000302d2d7c23 */ /* 0x100fe2000801082a */
[----:B------:R-:W-:Y:S01]  /*10220*/  F2FP.F16.F32.PACK_AB R181, R8, R181 ;  /* 0x000000b508b5723e */ /* 0x000fe200000000ff */
[----:B------:R-:W-:Y:S01]  /*10230*/  FFMA.FTZ R42, R68, UR48, -R42 ;  /* 0x00000030442a7c23 */ /* 0x000fe2000801082a */
[C---:B------:R-:W-:Y:S01]  /*10240*/  FADD.FTZ R0, R12.reuse, R5 ;  /* 0x000000050c007221 */ /* 0x040fe20000010000 */
[----:B------:R-:W-:Y:S01]  /*10250*/  F2FP.F16.F32.PACK_AB R179, R12, R179 ;  /* 0x000000b30cb3723e */ /* 0x000fe200000000ff */
[----:B------:R-:W0:Y:S01]  /*10260*/  MUFU.EX2 R11, R11 ;  /* 0x0000000b000b7308 */ /* 0x000e220000000800 */
[----:B--2---:R-:W-:Y:S01]  /*10270*/  FADD.FTZ R35, R9, R46 ;  /* 0x0000002e09237221 */ /* 0x004fe20000010000 */
[----:B------:R-:W-:Y:S01]  /*10280*/  FADD.FTZ R5, R173, R0 ;  /* 0x00000000ad057221 */ /* 0x000fe20000010000 */
[----:B------:R-:W-:-:S02]  /*10290*/  F2FP.F16.F32.PACK_AB R176, R9, R176 ;  /* 0x000000b009b0723e */ /* 0x000fc400000000ff */
[----:B------:R-:W-:Y:S01]  /*102a0*/  IADD3 R12, R88, -0x2, RZ ;  /* 0xfffffffe580c7810 */ /* 0x000fe20007ffe0ff */
[----:B------:R-:W-:Y:S01]  /*102b0*/  FADD.FTZ R0, R14, R5 ;  /* 0x000000050e007221 */ /* 0x000fe20000010000 */
[----:B------:R-:W-:Y:S01]  /*102c0*/  F2FP.F16.F32.PACK_AB R177, R10, R177 ;  /* 0x000000b10ab1723e */ /* 0x000fe200000000ff */
[----:B------:R-:W2:Y:S01]  /*102d0*/  MUFU.EX2 R172, R172 ;  /* 0x000000ac00ac7308 */ /* 0x000ea20000000800 */
[----:B-1----:R-:W-:Y:S01]  /*102e0*/  FADD.FTZ R46, R178, R35 ;  /* 0x00000023b22e7221 */ /* 0x002fe20000010000 */
[----:B------:R-:W-:Y:S01]  /*102f0*/  FADD.FTZ R5, R175, R0 ;  /* 0x00000000af057221 */ /* 0x000fe20000010000 */
[----:B------:R-:W-:Y:S02]  /*10300*/  F2FP.F16.F32.PACK_AB R173, R14, R173 ;  /* 0x000000ad0ead723e */ /* 0x000fe400000000ff */
[----:B------:R-:W-:Y:S02]  /*10310*/  CS2R R88, SRZ ;  /* 0x0000000000587805 */ /* 0x000fe4000001ff00 */
[C---:B------:R-:W-:Y:S01]  /*10320*/  F2FP.F16.F32.PACK_AB R175, R20.reuse, R175 ;  /* 0x000000af14af723e */ /* 0x040fe200000000ff */
[----:B------:R-:W-:Y:S01]  /*10330*/  FADD.FTZ R0, R20, R5 ;  /* 0x0000000514007221 */ /* 0x000fe20000010000 */
[----:B------:R-:W-:Y:S01]  /*10340*/  LEA.HI R5, R48, R37, RZ, 0x7 ;  /* 0x0000002530057211 */ /* 0x000fe200078f38ff */
        /* <DEDUP_REMOVED lines=14> */
[----:B-1----:R-:W-:Y:S01]  /*10430*/  FADD.FTZ R46, R168, R35 ;  /* 0x00000023a82e7221 */ /* 0x002fe20000010000 */
[----:B------:R-:W-:Y:S01]  /*10440*/  FADD.FTZ R35, R169, R0 ;  /* 0x00000000a9237221 */ /* 0x000fe20000010000 */
[----:B------:R-:W-:-:S03]  /*10450*/  F2FP.F16.F32.PACK_AB R169, R24, R169 ;  /* 0x000000a918a9723e */ /* 0x000fc600000000ff */
[----:B------:R-:W-:Y:S02]  /*10460*/  FADD.FTZ R0, R24, R35 ;  /* 0x0000002318007221 */ /* 0x000fe40000010000 */
        /* <DEDUP_REMOVED lines=83> */
[----:B------:R0:W1:Y:S08]  /*109a0*/  MUFU.EX2 R6, R7 ;  /* 0x0000000700067308 */ /* 0x0000700000000800 */
[----:B------:R-:W3:Y:S01]  /*109b0*/  MUFU.EX2 R42, R42 ;  /* 0x0000002a002a7308 */ /* 0x000ee20000000800 */
[----:B0-----:R-:W-:Y:S01]  /*109c0*/  FADD.FTZ R7, R155, R8 ;  /* 0x000000089b077221 */ /* 0x001fe20000010000 */
[----:B--2---:R-:W-:-:S03]  /*109d0*/  FADD.FTZ R3, R45, R0 ;  /* 0x000000002d037221 */ /* 0x004fc60000010000 */
[C---:B-1----:R-:W-:Y:S01]  /*109e0*/  FADD.FTZ R0, R6.reuse, R7 ;  /* 0x0000000706007221 */ /* 0x042fe20000010000 */
[----:B------:R-:W-:Y:S02]  /*109f0*/  F2FP.F16.F32.PACK_AB R155, R6, R155 ;  /* 0x0000009b069b723e */ /* 0x000fe400000000ff */
[----:B------:R-:W-:-:S04]  /*10a00*/  SHF.R.S32.HI R6, RZ, 0x7, R5 ;  /* 0x00000007ff067819 */ /* 0x000fc80000011405 */
[----:B------:R-:W-:Y:S01]  /*10a10*/  VIMNMX R5, R199, R6, !PT ;  /* 0x00000006c7057248 */ /* 0x000fe20007fe0100 */
[C---:B---3--:R-:W-:Y:S01]  /*10a20*/  FADD.FTZ R3, R42.reuse, R3 ;  /* 0x000000032a037221 */ /* 0x048fe20000010000 */
[----:B------:R-:W-:Y:S02]  /*10a30*/  F2FP.F16.F32.PACK_AB R154, R42, R45 ;  /* 0x0000002d2a9a723e */ /* 0x000fe400000000ff */
[----:B------:R-:W-:-:S13]  /*10a40*/  ISETP.GE.AND P2, PT, R12, R5, PT ;  /* 0x000000050c00720c */ /* 0x000fda0003f46270 */
[----:B------:R-:W-:Y:S05]  /*10a50*/  @!P2 BRA `(.L_x_9555) ;  /* 0x0000003000eca947 */ /* 0x000fea0003800000 */
[----:B------:R-:W-:Y:S01]  /*10a60*/  IMAD.MOV.U32 R10, RZ, RZ, R31 ;  /* 0x000000ffff0a7224 */ /* 0x000fe200078e001f */
[----:B------:R-:W-:Y:S01]  /*10a70*/  MOV R13, R186 ;  /* 0x000000ba000d7202 */ /* 0x000fe20000000f00 */
[----:B------:R-:W-:Y:S02]  /*10a80*/  IMAD.MOV.U32 R11, RZ, RZ, R26 ;  /* 0x000000ffff0b7224 */ /* 0x000fe400078e001a */
[----:B------:R-:W-:Y:S02]  /*10a90*/  IMAD.MOV.U32 R6, RZ, RZ, R189 ;  /* 0x000000ffff067224 */ /* 0x000fe400078e00bd */
[----:B------:R-:W-:-:S07]  /*10aa0*/  IMAD.MOV.U32 R151, RZ, RZ, RZ ;  /* 0x000000ffff977224 */ /* 0x000fce00078e00ff */
.L_x_9567:
        /* <DEDUP_REMOVED lines=8> */
.L_x_9557:
        /* <DEDUP_REMOVED lines=8> */
.L_x_9558:
[----:B------:R-:W-:Y:S04]  /*10bb0*/  BSSY B0, `(.L_x_9556) ;  /* 0x0000004000007945 */ /* 0x000fe80003800000 */
[----:B-1----:R-:W-:Y:S05]  /*10bc0*/  @P3 BRA `(.L_x_9559) ;  /* 0x0000000000083947 */ /* 0x002fea0003800000 */
[----:B------:R-:W1:Y:S02]  /*10bd0*/  SYNCS.PHASECHK.TRANS64.TRYWAIT P3, [R7+URZ+0x28830], R8 ;  /* 0x02883008070075a7 */ /* 0x000e64000806017f */
[----:B-1----:R-:W-:Y:S05]  /*10be0*/  @!P3 BRA `(.L_x_9560) ;  /* 0x0000013000e4b947 */ /* 0x002fea0003800000 */
.L_x_9559:
[----:B------:R-:W-:Y:S05]  /*10bf0*/  BSYNC B0 ;  /* 0x0000000000007941 */ /* 0x000fea0003800000 */
.L_x_9556:
[----:B01----:R-:W0:Y:S01]  /*10c00*/  S2R R7, SR_TID.X ;  /* 0x0000000000077919 */ /* 0x003e220000002100 */
[----:B------:R-:W-:Y:S01]  /*10c10*/  IADD3 R186, R13, 0x1, RZ ;  /* 0x000000010dba7810 */ /* 0x000fe20007ffe0ff */
[----:B------:R-:W-:Y:S05]  /*10c20*/  WARPSYNC.ALL ;  /* 0x0000000000007948 */ /* 0x000fea0003800000 */
[C---:B------:R-:W-:Y:S01]  /*10c30*/  ISETP.NE.AND P3, PT, R186.reuse, 0x2, PT ;  /* 0x00000002ba00780c */ /* 0x040fe20003f65270 */
[----:B------:R-:W-:Y:S01]  /*10c40*/  IMAD.MOV.U32 R9, RZ, RZ, 0x40000040 ;  /* 0x40000040ff097424 */ /* 0x000fe200078e00ff */
[----:B------:R-:W-:Y:S01]  /*10c50*/  MOV R25, 0x40000040 ;  /* 0x4000004000197802 */ /* 0x000fe20000000f00 */
[----:B------:R-:W-:Y:S01]  /*10c60*/  IMAD.MOV.U32 R21, RZ, RZ, 0x40000040 ;  /* 0x40000040ff157424 */ /* 0x000fe200078e00ff */
[----:B------:R-:W-:Y:S01]  /*10c70*/  SEL R186, R186, RZ, P3 ;  /* 0x000000ffbaba7207 */ /* 0x000fe20001800000 */
[----:B------:R-:W-:Y:S01]  /*10c80*/  IMAD.MOV.U32 R15, RZ, RZ, 0x40000040 ;  /* 0x40000040ff0f7424 */ /* 0x000fe200078e00ff */
[----:B------:R-:W-:-:S02]  /*10c90*/  R2UR UR7, R9 ;  /* 0x00000000090772ca */ /* 0x000fc400000e0000 */
[C---:B------:R-:W-:Y:S01]  /*10ca0*/  R2UR UR15, R25.reuse ;  /* 0x00000000190f72ca */ /* 0x040fe200000e0000 */
[----:B------:R-:W-:Y:S01]  /*10cb0*/  IMAD R8, R186, 0x800, R4 ;  /* 0x00000800ba087824 */ /* 0x000fe200078e0204 */
[----:B------:R-:W-:Y:S02]  /*10cc0*/  R2UR UR31, R25 ;  /* 0x00000000191f72ca */ /* 0x000fe400000e0000 */
[----:B------:R-:W-:Y:S01]  /*10cd0*/  R2UR UR11, R21 ;  /* 0x00000000150b72ca */ /* 0x000fe200000e0000 */
[C---:B------:R-:W-:Y:S01]  /*10ce0*/  VIADD R20, R8.reuse, 0x2 ;  /* 0x0000000208147836 */ /* 0x040fe20000000000 */
[C---:B------:R-:W-:Y:S01]  /*10cf0*/  IADD3 R24, R8.reuse, 0x4, RZ ;  /* 0x0000000408187810 */ /* 0x040fe20007ffe0ff */
[C---:B------:R-:W-:Y:S01]  /*10d00*/  VIADD R14, R8.reuse, 0x6 ;  /* 0x00000006080e7836 */ /* 0x040fe20000000000 */
[----:B------:R-:W-:Y:S02]  /*10d10*/  R2UR UR6, R8 ;  /* 0x00000000080672ca */ /* 0x000fe400000e0000 */
[----:B------:R-:W-:-:S02]  /*10d20*/  R2UR UR14, R24 ;  /* 0x00000000180e72ca */ /* 0x000fc400000e0000 */
[----:B------:R-:W-:Y:S02]  /*10d30*/  IADD3 R24, R8, 0x404, RZ ;  /* 0x0000040408187810 */ /* 0x000fe40007ffe0ff */
[----:B------:R-:W-:Y:S01]  /*10d40*/  R2UR UR10, R20 ;  /* 0x00000000140a72ca */ /* 0x000fe200000e0000 */
[----:B------:R-:W-:Y:S01]  /*10d50*/  VIADD R20, R8, 0x400 ;  /* 0x0000040008147836 */ /* 0x000fe20000000000 */
[----:B------:R-:W-:Y:S02]  /*10d60*/  R2UR UR30, R24 ;  /* 0x00000000181e72ca */ /* 0x000fe400000e0000 */
[----:B0-----:R-:W-:Y:S02]  /*10d70*/  SHF.R.U32.HI R7, RZ, 0x7, R7 ;  /* 0x00000007ff077819 */ /* 0x001fe40000011607 */
[----:B------:R-:W-:Y:S01]  /*10d80*/  R2UR UR18, R14 ;  /* 0x000000000e1272ca */ /* 0x000fe200000e0000 */
[----:B------:R-:W-:Y:S01]  /*10d90*/  VIADD R14, R8, 0x402 ;  /* 0x00000402080e7836 */ /* 0x000fe20000000000 */
        /* <DEDUP_REMOVED lines=37> */
.L_x_9562:
[----:B------:R-:W-:Y:S01]  /*10ff0*/  SHF.L.U32 R6, R6, 0x1f, RZ ;  /* 0x0000001f06067819 */ /* 0x000fe200000006ff */
[----:B------:R-:W-:-:S04]  /*11000*/  IMAD R7, R13, 0x8, R18 ;  /* 0x000000080d077824 */ /* 0x000fc800078e0212 */
[----:B------:R0:W1:Y:S01]  /*11010*/  SYNCS.PHASECHK.TRANS64.TRYWAIT P2, [R7+URZ+0x28850], R6 ;  /* 0x02885006070075a7 */ /* 0x000062000804017f */
[----:B------:R-:W-:Y:S05]  /*11020*/  @!P0 BRA `(.L_x_9563) ;  /* 0x0000000000048947 */ /* 0x000fea0003800000 */
[----:B------:R-:W-:Y:S01]  /*11030*/  BPT.TRAP 0x1 ;  /* 0x000000040000795c */ /* 0x000fe20000300000 */
.L_x_9563:
[----:B-1----:R-:W-:Y:S05]  /*11040*/  @P2 BRA `(.L_x_9561) ;  /* 0x0000000000082947 */ /* 0x002fea0003800000 */
[----:B------:R-:W1:Y:S02]  /*11050*/  SYNCS.PHASECHK.TRANS64.TRYWAIT P2, [R7+URZ+0x28850], R6 ;  /* 0x02885006070075a7 */ /* 0x000e64000804017f */
[----:B-1----:R-:W-:Y:S05]  /*11060*/  @!P2 BRA `(.L_x_9564) ;  /* 0x0000012c00d8a947 */ /* 0x002fea0003800000 */
.L_x_9561:
[----:B01----:R-:W-:Y:S01]  /*11070*/  VIADD R6, R18, 0x400 ;  /* 0x0000040012067836 */ /* 0x003fe20000000000 */
[----:B------:R-:W-:Y:S05]  /*11080*/  WARPSYNC.ALL ;  /* 0x0000000000007948 */ /* 0x000fea0003800000 */
[----:B------:R-:W-:Y:S01]  /*11090*/  SHF.R.U32.HI R6, RZ, 0x4, R6 ;  /* 0x00000004ff067819 */ /* 0x000fe20000011606 */
[----:B------:R-:W-:Y:S01]  /*110a0*/  IMAD.MOV.U32 R7, RZ, RZ, 0x40000040 ;  /* 0x40000040ff077424 */ /* 0x000fe200078e00ff */
[----:B------:R-:W-:Y:S01]  /*110b0*/  WARPGROUP.ARRIVE ;  /* 0x00000000000079c5 */ /* 0x000fe20000000000 */
[----:B------:R-:W-:Y:S01]  /*110c0*/  IMAD.MOV.U32 R9, RZ, RZ, 0x40000040 ;  /* 0x40000040ff097424 */ /* 0x000fe200078e00ff */
[----:B------:R-:W-:-:S04]  /*110d0*/  LOP3.LUT R6, R6, 0x3fff, RZ, 0xc0, !PT ;  /* 0x00003fff06067812 */ /* 0x000fc800078ec0ff */
[----:B------:R-:W0:Y:S01]  /*110e0*/  S2R R14, SR_TID.X ;  /* 0x00000000000e7919 */ /* 0x000e220000002100 */
[----:B------:R-:W-:Y:S01]  /*110f0*/  R2UR UR7, R7 ;  /* 0x00000000070772ca */ /* 0x000fe200000e0000 */
[----:B------:R-:W-:Y:S01]  /*11100*/  IMAD.MOV.U32 R7, RZ, RZ, 0x40000040 ;  /* 0x40000040ff077424 */ /* 0x000fe200078e00ff */
[----:B------:R-:W-:-:S04]  /*11110*/  LOP3.LUT R6, R6, 0x4000000, RZ, 0xfc, !PT ;  /* 0x0400000006067812 */ /* 0x000fc800078efcff */
[----:B------:R-:W-:-:S04]  /*11120*/  LEA R6, R13, R6, 0xb ;  /* 0x000000060d067211 */ /* 0x000fc800078e58ff */
[C---:B------:R-:W-:Y:S01]  /*11130*/  R2UR UR6, R6.reuse ;  /* 0x00000000060672ca */ /* 0x040fe200000e0000 */
[----:B------:R-:W-:-:S12]  /*11140*/  VIADD R8, R6, 0x80 ;  /* 0x0000008006087836 */ /* 0x000fd80000000000 */
[----:B------:R-:W-:Y:S01]  /*11150*/  HGMMA.64x128x16.F32 R88, R180, gdesc[UR4].tnspB, R88, gsb0 ;  /* 0x41e00004b4587df0 */ /* 0x000fe20008000858 */
[----:B------:R-:W-:Y:S02]  /*11160*/  R2UR UR6, R8 ;  /* 0x00000000080672ca */ /* 0x000fe400000e0000 */
[----:B------:R-:W-:Y:S01]  /*11170*/  R2UR UR7, R9 ;  /* 0x00000000090772ca */ /* 0x000fe200000e0000 */
[----:B------:R-:W-:Y:S01]  /*11180*/  IMAD.MOV.U32 R9, RZ, RZ, 0x40000040 ;  /* 0x40000040ff097424 */ /* 0x000fe200078e00ff */
[----:B------:R-:W-:Y:S02]  /*11190*/  IADD3 R8, R6, 0x100, RZ ;  /* 0x0000010006087810 */ /* 0x000fe40007ffe0ff */
        /* <DEDUP_REMOVED lines=48> */
.L_x_9565:
[----:B------:R-:W-:Y:S01]  /*114a0*/  FMUL.FTZ R158, R33, UR47 ;  /* 0x0000002f219e7c20 */ /* 0x000fe20008410000 */
[----:B------:R-:W-:Y:S01]  /*114b0*/  FMUL.FTZ R14, R34, UR47 ;  /* 0x0000002f220e7c20 */ /* 0x000fe20008410000 */
[----:B------:R-:W1:Y:S01]  /*114c0*/  @P1 LDC R33, c[0x0][0x44c] ;  /* 0x00011300ff211b82 */ /* 0x000e620000000800 */
[----:B0-----:R-:W-:Y:S01]  /*114d0*/  FMUL.FTZ R6, R26, UR47 ;  /* 0x0000002f1a067c20 */ /* 0x001fe20008410000 */
[----:B------:R-:W-:Y:S01]  /*114e0*/  IADD3 R26, R206, R192, RZ ;  /* 0x000000c0ce1a7210 */ /* 0x000fe20007ffe0ff */
[----:B------:R-:W-:Y:S01]  /*114f0*/  FMUL.FTZ R157, R24, UR47 ;  /* 0x0000002f189d7c20 */ /* 0x000fe20008410000 */
[----:B------:R-:W-:Y:S01]  /*11500*/  FMUL.FTZ R156, R25, UR47 ;  /* 0x0000002f199c7c20 */ /* 0x000fe20008410000 */
[----:B------:R-:W-:Y:S01]  /*11510*/  FMUL.FTZ R15, R35, UR47 ;  /* 0x0000002f230f7c20 */ /* 0x000fe20008410000 */
[----:B------:R-:W-:Y:S01]  /*11520*/  FMUL.FTZ R155, R28, UR47 ;  /* 0x0000002f1c9b7c20 */ /* 0x000fe20008410000 */
[----:B------:R-:W-:Y:S01]  /*11530*/  FMUL.FTZ R153, R29, UR47 ;  /* 0x0000002f1d997c20 */ /* 0x000fe20008410000 */
[----:B------:R-:W0:Y:S01]  /*11540*/  @P1 LDC R34, c[0x0][0x450] ;  /* 0x00011400ff221b82 */ /* 0x000e220000000800 */
        /* <DEDUP_REMOVED lines=15> */
[----:B-1----:R-:W-:Y:S01]  /*11640*/  @P1 IMAD.HI.U32 R33, R26, R33, RZ ;  /* 0x000000211a211227 */ /* 0x002fe200078e00ff */
[----:B------:R-:W1:Y:S03]  /*11650*/  MUFU.TANH R155, R155 ;  /* 0x0000009b009b7308 */ /* 0x000e660000002400 */
[----:B------:R-:W-:Y:S01]  /*11660*/  FMUL.FTZ R45, R53, UR47 ;  /* 0x0000002f352d7c20 */ /* 0x000fe20008410000 */
[----:B------:R-:W-:Y:S01]  /*11670*/  FMUL.FTZ R25, R43, UR47 ;  /* 0x0000002f2b197c20 */ /* 0x000fe20008410000 */
[----:B------:R-:W-:Y:S01]  /*11680*/  FMUL.FTZ R43, R49, UR47 ;  /* 0x0000002f312b7c20 */ /* 0x000fe20008410000 */
[----:B------:R-:W-:Y:S01]  /*11690*/  FMUL.FTZ R9, R31, UR47 ;  /* 0x0000002f1f097c20 */ /* 0x000fe20008410000 */
[----:B------:R-:W-:Y:S01]  /*116a0*/  FMUL.FTZ R31, R54, UR47 ;  /* 0x0000002f361f7c20 */ /* 0x000fe20008410000 */
[----:B------:R-:W-:Y:S01]  /*116b0*/  FMUL.FTZ R7, R27, UR47 ;  /* 0x0000002f1b077c20 */ /* 0x000fe20008410000 */
[----:B0-----:R-:W-:Y:S01]  /*116c0*/  @P1 SHF.R.U32.HI R26, RZ, R34, R33 ;  /* 0x00000022ff1a1219 */ /* 0x001fe20000011621 */
[----:B------:R-:W-:Y:S01]  /*116d0*/  IMAD.MOV.U32 R33, RZ, RZ, -0x80 ;  /* 0xffffff80ff217424 */ /* 0x000fe200078e00ff */
[----:B------:R-:W0:Y:S01]  /*116e0*/  MUFU.TANH R153, R153 ;  /* 0x0000009900997308 */ /* 0x000e220000002400 */
[----:B------:R-:W-:Y:S01]  /*116f0*/  FMUL.FTZ R32, R55, UR47 ;  /* 0x0000002f37207c20 */ /* 0x000fe20008410000 */
[----:B------:R-:W-:Y:S01]  /*11700*/  FMUL.FTZ R27, R46, UR47 ;  /* 0x0000002f2e1b7c20 */ /* 0x000fe20008410000 */
[----:B------:R-:W4:Y:S01]  /*11710*/  SHFL.IDX PT, R159, R26, RZ, 0x1c1f ;  /* 0x001c1fff1a9f7589 */ /* 0x000f2200000e0000 */
[----:B------:R-:W-:-:S02]  /*11720*/  IMAD R34, R12, R33, 0x1 ;  /* 0x000000010c227424 */ /* 0x000fc400078e0221 */
[----:B------:R-:W-:Y:S01]  /*11730*/  FMUL.FTZ R46, R56, UR47 ;  /* 0x0000002f382e7c20 */ /* 0x000fe20008410000 */
[----:B------:R-:W-:Y:S01]  /*11740*/  FMUL.FTZ R28, R47, UR47 ;  /* 0x0000002f2f1c7c20 */ /* 0x000fe20008410000 */
[----:B------:R-:W-:Y:S01]  /*11750*/  FMUL.FTZ R47, R57, UR47 ;  /* 0x0000002f392f7c20 */ /* 0x000fe20008410000 */
[----:B------:R-:W5:Y:S01]  /*11760*/  MUFU.TANH R152, R152 ;  /* 0x0000009800987308 */ /* 0x000f620000002400 */
[----:B------:R-:W-:Y:S01]  /*11770*/  IADD3 R35, R195, R34, -R193 ;  /* 0x00000022c3237210 */ /* 0x000fe20007ffe8c1 */
[----:B------:R-:W-:Y:S01]  /*11780*/  FMUL.FTZ R49, R60, UR47 ;  /* 0x0000002f3c317c20 */ /* 0x000fe20008410000 */
[----:B------:R-:W-:Y:S01]  /*11790*/  FMUL.FTZ R48, R61, UR47 ;  /* 0x0000002f3d307c20 */ /* 0x000fe20008410000 */
[----:B------:R-:W-:Y:S01]  /*117a0*/  FMUL.FTZ R8, R30, UR47 ;  /* 0x0000002f1e087c20 */ /* 0x000fe20008410000 */
[----:B------:R-:W-:Y:S01]  /*117b0*/  FMUL.FTZ R33, R58, UR47 ;  /* 0x0000002f3a217c20 */ /* 0x000fe20008410000 */
[----:B------:R-:W-:Y:S02]  /*117c0*/  IMAD.IADD R154, R35, 0x1, -R194 ;  /* 0x00000001239a7824 */ /* 0x000fe400078e0ac2 */
        /* <DEDUP_REMOVED lines=12> */
[----:B----4-:R-:W-:-:S02]  /*11890*/  IMAD.IADD R159, R154, 0x1, R159 ;  /* 0x000000019a9f7824 */ /* 0x010fc400078e029f */
[----:B------:R-:W-:Y:S01]  /*118a0*/  FMUL.FTZ R67, R71, UR47 ;  /* 0x0000002f47437c20 */ /* 0x000fe20008410000 */
[----:B------:R-:W-:Y:S01]  /*118b0*/  FMUL.FTZ R71, R79, UR47 ;  /* 0x0000002f4f477c20 */ /* 0x000fe20008410000 */
[----:B------:R-:W-:Y:S01]  /*118c0*/  UMOV UR48, UR45 ;  /* 0x0000002d00307c82 */ /* 0x000fe20008000000 */
[C---:B------:R-:W-:Y:S01]  /*118d0*/  ISETP.GT.AND P2, PT, R159.reuse, RZ, PT ;  /* 0x000000ff9f00720c */ /* 0x040fe20003f44270 */
[----:B------:R-:W4:Y:S01]  /*118e0*/  MUFU.TANH R36, R36 ;  /* 0x0000002400247308 */ /* 0x000f220000002400 */
[----:B------:R-:W-:Y:S02]  /*118f0*/  ISETP.GT.AND P3, PT, R159, 0x1, PT ;  /* 0x000000019f00780c */ /* 0x000fe40003f64270 */
[----:B--2---:R-:W-:Y:S02]  /*11900*/  FSEL R157, R157, -INF , P2 ;  /* 0xff8000009d9d7808 */ /* 0x004fe40001000000 */
[----:B------:R-:W-:Y:S02]  /*11910*/  ISETP.GT.AND P2, PT, R159, 0x8, PT ;  /* 0x000000089f00780c */ /* 0x000fe40003f44270 */
[----:B---3--:R-:W-:Y:S01]  /*11920*/  FSEL R156, R156, -INF , P3 ;  /* 0xff8000009c9c7808 */ /* 0x008fe20001800000 */
[----:B------:R-:W2:Y:S01]  /*11930*/  MUFU.TANH R38, R38 ;  /* 0x0000002600267308 */ /* 0x000ea20000002400 */
[----:B------:R-:W-:-:S02]  /*11940*/  FMNMX.FTZ R35, R157, R11, !PT ;  /* 0x0000000b9d237209 */ /* 0x000fc40007810000 */
[----:B------:R-:W-:Y:S02]  /*11950*/  ISETP.GT.AND P3, PT, R159, 0x9, PT ;  /* 0x000000099f00780c */ /* 0x000fe40003f64270 */
[----:B-1----:R-:W-:Y:S02]  /*11960*/  FSEL R155, R155, -INF , P2 ;  /* 0xff8000009b9b7808 */ /* 0x002fe40001000000 */
[----:B------:R-:W-:Y:S01]  /*11970*/  FMNMX.FTZ R50, R156, R35, !PT ;  /* 0x000000239c327209 */ /* 0x000fe20007810000 */
[----:B------:R-:W1:Y:S01]  /*11980*/  MUFU.TANH R39, R39 ;  /* 0x0000002700277308 */ /* 0x000e620000002400 */
[----:B------:R-:W-:Y:S02]  /*11990*/  ISETP.GT.AND P2, PT, R159, 0x10, PT ;  /* 0x000000109f00780c */ /* 0x000fe40003f44270 */
[----:B0-----:R-:W-:Y:S02]  /*119a0*/  FSEL R153, R153, -INF , P3 ;  /* 0xff80000099997808 */ /* 0x001fe40001800000 */
[----:B------:R-:W-:Y:S01]  /*119b0*/  FMNMX.FTZ R52, R155, R50, !PT ;  /* 0x000000329b347209 */ /* 0x000fe20007810000 */
[----:B------:R-:W-:Y:S01]  /*119c0*/  FMUL.FTZ R50, R64, UR47 ;  /* 0x0000002f40327c20 */ /* 0x000fe20008410000 */
[----:B------:R-:W-:Y:S01]  /*119d0*/  ISETP.GT.AND P3, PT, R159, 0x11, PT ;  /* 0x000000119f00780c */ /* 0x000fe20003f64270 */
[----:B------:R-:W0:Y:S01]  /*119e0*/  MUFU.TANH R40, R40 ;  /* 0x0000002800287308 */ /* 0x000e220000002400 */
[----:B-----5:R-:W-:-:S02]  /*119f0*/  FSEL R152, R152, -INF , P2 ;  /* 0xff80000098987808 */ /* 0x020fc40001000000 */
[----:B------:R-:W-:Y:S02]  /*11a00*/  FMNMX.FTZ R37, R153, R52, !PT ;  /* 0x0000003499257209 */ /* 0x000fe40007810000 */
[C---:B------:R-:W-:Y:S02]  /*11a10*/  ISETP.GT.AND P2, PT, R159.reuse, 0x18, PT ;  /* 0x000000189f00780c */ /* 0x040fe40003f44270 */
[----:B------:R-:W-:Y:S01]  /*11a20*/  FSEL R35, R158, -INF , P3 ;  /* 0xff8000009e237808 */ /* 0x000fe20001800000 */
[----:B------:R-:W3:Y:S01]  /*11a30*/  MUFU.TANH R41, R41 ;  /* 0x0000002900297308 */ /* 0x000ee20000002400 */
[----:B------:R-:W-:Y:S02]  /*11a40*/  FMNMX.FTZ R52, R152, R37, !PT ;  /* 0x0000002598347209 */ /* 0x000fe40007810000 */
[----:B------:R-:W-:Y:S02]  /*11a50*/  ISETP.GT.AND P3, PT, R159, 0x19, PT ;  /* 0x000000199f00780c */ /* 0x000fe40003f64270 */
[----:B------:R-:W-:-:S02]  /*11a60*/  FSEL R37, R160, -INF , P2 ;  /* 0xff800000a0257808 */ /* 0x000fc40001000000 */
[----:B------:R-:W-:Y:S01]  /*11a70*/  FMNMX.FTZ R52, R35, R52, !PT ;  /* 0x0000003423347209 */ /* 0x000fe20007810000 */
[----:B------:R-:W5:Y:S01]  /*11a80*/  MUFU.TANH R42, R42 ;  /* 0x0000002a002a7308 */ /* 0x000f620000002400 */
[----:B------:R-:W-:Y:S02]  /*11a90*/  ISETP.GT.AND P2, PT, R159, 0x20, PT ;  /* 0x000000209f00780c */ /* 0x000fe40003f44270 */
[----:B----4-:R-:W-:Y:S02]  /*11aa0*/  FSEL R36, R36, -INF , P3 ;  /* 0xff80000024247808 */ /* 0x010fe40001800000 */
[----:B------:R-:W-:Y:S01]  /*11ab0*/  FMNMX.FTZ R53, R37, R52, !PT ;  /* 0x0000003425357209 */ /* 0x000fe20007810000 */
[----:B------:R-:W-:Y:S01]  /*11ac0*/  FMUL.FTZ R52, R68, UR47 ;  /* 0x0000002f44347c20 */ /* 0x000fe20008410000 */
[----:B------:R-:W-:Y:S01]  /*11ad0*/  ISETP.GT.AND P3, PT, R159, 0x21, PT ;  /* 0x000000219f00780c */ /* 0x000fe20003f64270 */
[----:B------:R-:W4:Y:S01]  /*11ae0*/  MUFU.TANH R43, R43 ;  /* 0x0000002b002b7308 */ /* 0x000f220000002400 */
[----:B--2---:R-:W-:-:S02]  /*11af0*/  FSEL R38, R38, -INF , P2 ;  /* 0xff80000026267808 */ /* 0x004fc40001000000 */
[----:B------:R-:W-:Y:S02]  /*11b00*/  FMNMX.FTZ R53, R36, R53, !PT ;  /* 0x0000003524357209 */ /* 0x000fe40007810000 */
[----:B------:R-:W-:Y:S02]  /*11b10*/  ISETP.GT.AND P2, PT, R159, 0x28, PT ;  /* 0x000000289f00780c */ /* 0x000fe40003f44270 */
[----:B-1----:R-:W-:Y:S01]  /*11b20*/  FSEL R39, R39, -INF , P3 ;  /* 0xff80000027277808 */ /* 0x002fe20001800000 */
[----:B------:R-:W1:Y:S01]  /*11b30*/  MUFU.TANH R44, R44 ;  /* 0x0000002c002c7308 */ /* 0x000e620000002400 */
[----:B------:R-:W-:Y:S01]  /*11b40*/  FMNMX.FTZ R54, R38, R53, !PT ;  /* 0x0000003526367209 */ /* 0x000fe20007810000 */
[----:B------:R-:W-:Y:S01]  /*11b50*/  FMUL.FTZ R53, R69, UR47 ;  /* 0x0000002f45357c20 */ /* 0x000fe20008410000 */
[----:B------:R-:W-:Y:S02]  /*11b60*/  ISETP.GT.AND P3, PT, R159, 0x29, PT ;  /* 0x000000299f00780c */ /* 0x000fe40003f64270 */
[----:B0-----:R-:W-:-:S02]  /*11b70*/  FSEL R40, R40, -INF , P2 ;  /* 0xff80000028287808 */ /* 0x001fc40001000000 */
[----:B------:R-:W-:Y:S01]  /*11b80*/  FMNMX.FTZ R55, R39, R54, !PT ;  /* 0x0000003627377209 */ /* 0x000fe20007810000 */
[----:B------:R-:W0:Y:S01]  /*11b90*/  MUFU.TANH R45, R45 ;  /* 0x0000002d002d7308 */ /* 0x000e220000002400 */
[----:B------:R-:W-:Y:S02]  /*11ba0*/  ISETP.GT.AND P2, PT, R159, 0x30, PT ;  /* 0x000000309f00780c */ /* 0x000fe40003f44270 */
[----:B---3--:R-:W-:Y:S02]  /*11bb0*/  FSEL R41, R41, -INF , P3 ;  /* 0xff80000029297808 */ /* 0x008fe40001800000 */
[----:B------:R-:W-:Y:S01]  /*11bc0*/  FMNMX.FTZ R54, R40, R55, !PT ;  /* 0x0000003728367209 */ /* 0x000fe20007810000 */
[----:B------:R-:W-:Y:S01]  /*11bd0*/  FMUL.FTZ R55, R72, UR47 ;  /* 0x0000002f48377c20 */ /* 0x000fe20008410000 */
[----:B------:R-:W-:Y:S01]  /*11be0*/  ISETP.GT.AND P3, PT, R159, 0x31, PT ;  /* 0x000000319f00780c */ /* 0x000fe20003f64270 */
[----:B------:R-:W2:Y:S01]  /*11bf0*/  MUFU.TANH R46, R46 ;  /* 0x0000002e002e7308 */ /* 0x000ea20000002400 */
[----:B-----5:R-:W-:-:S02]  /*11c00*/  FSEL R42, R42, -INF , P2 ;  /* 0xff8000002a2a7808 */ /* 0x020fc40001000000 */
[----:B------:R-:W-:Y:S01]  /*11c10*/  FMNMX.FTZ R57, R41, R54, !PT ;  /* 0x0000003629397209 */ /* 0x000fe20007810000 */
[----:B------:R-:W-:Y:S01]  /*11c20*/  FMUL.FTZ R54, R73, UR47 ;  /* 0x0000002f49367c20 */ /* 0x000fe20008410000 */
[----:B------:R-:W-:Y:S01]  /*11c30*/  ISETP.GT.AND P2, PT, R159, 0x38, PT ;  /* 0x000000389f00780c */ /* 0x000fe20003f44270 */
[----:B------:R-:W-:Y:S01]  /*11c40*/  FMUL.FTZ R73, R83, UR47 ;  /* 0x0000002f53497c20 */ /* 0x000fe20008410000 */
[----:B----4-:R-:W-:Y:S01]  /*11c50*/  FSEL R43, R43, -INF , P3 ;  /* 0xff8000002b2b7808 */ /* 0x010fe20001800000 */
[----:B------:R-:W3:Y:S01]  /*11c60*/  MUFU.TANH R47, R47 ;  /* 0x0000002f002f7308 */ /* 0x000ee20000002400 */
[----:B------:R-:W-:Y:S02]  /*11c70*/  FMNMX.FTZ R56, R42, R57, !PT ;  /* 0x000000392a387209 */ /* 0x000fe40007810000 */
[----:B------:R-:W-:Y:S02]  /*11c80*/  ISETP.GT.AND P3, PT, R159, 0x39, PT ;  /* 0x000000399f00780c */ /* 0x000fe40003f64270 */
[----:B-1----:R-:W-:-:S02]  /*11c90*/  FSEL R44, R44, -INF , P2 ;  /* 0xff8000002c2c7808 */ /* 0x002fc40001000000 */
[----:B------:R-:W-:Y:S01]  /*11ca0*/  FMNMX.FTZ R57, R43, R56, !PT ;  /* 0x000000382b397209 */ /* 0x000fe20007810000 */
[----:B------:R-:W1:Y:S01]  /*11cb0*/  MUFU.TANH R49, R49 ;  /* 0x0000003100317308 */ /* 0x000e620000002400 */
[----:B------:R-:W-:Y:S01]  /*11cc0*/  ISETP.GT.AND P2, PT, R159, 0x40, PT ;  /* 0x000000409f00780c */ /* 0x000fe20003f44270 */
[----:B------:R-:W-:Y:S01]  /*11cd0*/  FMUL.FTZ R56, R76, UR47 ;  /* 0x0000002f4c387c20 */ /* 0x000fe20008410000 */
[----:B0-----:R-:W-:Y:S02]  /*11ce0*/  FSEL R45, R45, -INF , P3 ;  /* 0xff8000002d2d7808 */ /* 0x001fe40001800000 */
[----:B------:R-:W-:Y:S02]  /*11cf0*/  FMNMX.FTZ R58, R44, R57, !PT ;  /* 0x000000392c3a7209 */ /* 0x000fe40007810000 */
[----:B------:R-:W-:Y:S01]  /*11d00*/  ISETP.GT.AND P3, PT, R159, 0x41, PT ;  /* 0x000000419f00780c */ /* 0x000fe20003f64270 */
[----:B------:R-:W0:Y:S01]  /*11d10*/  MUFU.TANH R48, R48 ;  /* 0x0000003000307308 */ /* 0x000e220000002400 */
[----:B--2---:R-:W-:-:S02]  /*11d20*/  FSEL R46, R46, -INF , P2 ;  /* 0xff8000002e2e7808 */ /* 0x004fc40001000000 */
[----:B------:R-:W-:Y:S02]  /*11d30*/  FMNMX.FTZ R57, R45, R58, !PT ;  /* 0x0000003a2d397209 */ /* 0x000fe40007810000 */
[----:B------:R-:W-:Y:S02]  /*11d40*/  ISETP.GT.AND P2, PT, R159, 0x48, PT ;  /* 0x000000489f00780c */ /* 0x000fe40003f44270 */
[----:B---3--:R-:W-:Y:S01]  /*11d50*/  FSEL R47, R47, -INF , P3 ;  /* 0xff8000002f2f7808 */ /* 0x008fe20001800000 */
[----:B------:R-:W2:Y:S01]  /*11d60*/  MUFU.TANH R50, R50 ;  /* 0x0000003200327308 */ /* 0x000ea20000002400 */
[----:B------:R-:W-:Y:S01]  /*11d70*/  FMNMX.FTZ R58, R46, R57, !PT ;  /* 0x000000392e3a7209 */ /* 0x000fe20007810000 */
[----:B------:R-:W-:Y:S01]  /*11d80*/  FMUL.FTZ R57, R77, UR47 ;  /* 0x0000002f4d397c20 */ /* 0x000fe20008410000 */
[----:B------:R-:W-:Y:S02]  /*11d90*/  ISETP.GT.AND P3, PT, R159, 0x49, PT ;  /* 0x000000499f00780c */ /* 0x000fe40003f64270 */
[----:B-1----:R-:W-:-:S02]  /*11da0*/  FSEL R49, R49, -INF , P2 ;  /* 0xff80000031317808 */ /* 0x002fc40001000000 */
[----:B------:R-:W-:Y:S01]  /*11db0*/  FMNMX.FTZ R58, R47, R58, !PT ;  /* 0x0000003a2f3a7209 */ /* 0x000fe20007810000 */
[----:B------:R-:W1:Y:S01]  /*11dc0*/  MUFU.TANH R51, R51 ;  /* 0x0000003300337308 */ /* 0x000e620000002400 */
[----:B------:R-:W-:Y:S02]  /*11dd0*/  ISETP.GT.AND P2, PT, R159, 0x50, PT ;  /* 0x000000509f00780c */ /* 0x000fe40003f44270 */
[----:B0-----:R-:W-:Y:S02]  /*11de0*/  FSEL R48, R48, -INF , P3 ;  /* 0xff80000030307808 */ /* 0x001fe40001800000 */
[----:B------:R-:W-:Y:S02]  /*11df0*/  FMNMX.FTZ R59, R49, R58, !PT ;  /* 0x0000003a313b7209 */ /* 0x000fe40007810000 */
[----:B------:R-:W-:Y:S01]  /*11e00*/  ISETP.GT.AND P3, PT, R159, 0x51, PT ;  /* 0x000000519f00780c */ /* 0x000fe20003f64270 */
[----:B------:R-:W0:Y:S01]  /*11e10*/  MUFU.TANH R52, R52 ;  /* 0x0000003400347308 */ /* 0x000e220000002400 */
[----:B--2---:R-:W-:-:S02]  /*11e20*/  FSEL R50, R50, -INF , P2 ;  /* 0xff80000032327808 */ /* 0x004fc40001000000 */
[----:B------:R-:W-:Y:S02]  /*11e30*/  FMNMX.FTZ R59, R48, R59, !PT ;  /* 0x0000003b303b7209 */ /* 0x000fe40007810000 */
[----:B------:R-:W-:Y:S02]  /*11e40*/  ISETP.GT.AND P2, PT, R159, 0x58, PT ;  /* 0x000000589f00780c */ /* 0x000fe40003f44270 */
[----:B------:R-:W-:Y:S01]  /*11e50*/  FMNMX.FTZ R58, R50, R59, !PT ;  /* 0x0000003b323a7209 */ /* 0x000fe20007810000 */
        /* <DEDUP_REMOVED lines=37> */
[----:B-1----:R-:W-:-:S04]  /*120b0*/  FSEL R63, R84, -INF , P2 ;  /* 0xff800000543f7808 */ /* 0x002fc80001000000 */
[----:B------:R-:W-:Y:S01]  /*120c0*/  FMNMX.FTZ R68, R63, R64, !PT ;  /* 0x000000403f447209 */ /* 0x000fe20007810000 */
[----:B------:R-:W-:Y:S01]  /*120d0*/  FMUL.FTZ R64, R66, UR47 ;  /* 0x0000002f42407c20 */ /* 0x000fe20008410000 */
[----:B------:R-:W-:Y:S01]  /*120e0*/  FMUL.FTZ R66, R70, UR47 ;  /* 0x0000002f46427c20 */ /* 0x000fe20008410000 */
[----:B------:R-:W1:Y:S01]  /*120f0*/  MUFU.TANH R7, R7 ;  /* 0x0000000700077308 */ /* 0x000e620000002400 */
[----:B0-----:R-:W-:Y:S01]  /*12100*/  FSEL R61, R85, -INF , P3 ;  /* 0xff800000553d7808 */ /* 0x001fe20001800000 */
[----:B------:R-:W-:-:S03]  /*12110*/  FMUL.FTZ R70, R78, UR47 ;  /* 0x0000002f4e467c20 */ /* 0x000fc60008410000 */
[----:B------:R-:W-:Y:S01]  /*12120*/  FMNMX.FTZ R72, R61, R68, !PT ;  /* 0x000000443d487209 */ /* 0x000fe20007810000 */
[----:B------:R-:W-:Y:S02]  /*12130*/  FMUL.FTZ R68, R74, UR47 ;  /* 0x0000002f4a447c20 */ /* 0x000fe40008410000 */
[----:B------:R-:W0:Y:S02]  /*12140*/  MUFU.TANH R8, R8 ;  /* 0x0000000800087308 */ /* 0x000e240000002400 */
[----:B------:R-:W3:Y:S06]  /*12150*/  SHFL.BFLY PT, R69, R72, 0x2, 0x1f ;  /* 0x0c401f0048457f89 */ /* 0x000eec00000e0000 */
[----:B------:R-:W4:Y:S08]  /*12160*/  MUFU.TANH R9, R9 ;  /* 0x0000000900097308 */ /* 0x000f300000002400 */
[----:B------:R-:W5:Y:S08]  /*12170*/  MUFU.TANH R14, R14 ;  /* 0x0000000e000e7308 */ /* 0x000f700000002400 */
[----:B------:R-:W5:Y:S01]  /*12180*/  MUFU.TANH R15, R15 ;  /* 0x0000000f000f7308 */ /* 0x000f620000002400 */
[----:B---3--:R-:W-:Y:S01]  /*12190*/  FMNMX.FTZ R74, R72, R69, !PT ;  /* 0x00000045484a7209 */ /* 0x008fe20007810000 */
[----:B------:R-:W-:Y:S01]  /*121a0*/  FMUL.FTZ R69, R75, UR47 ;  /* 0x0000002f4b457c20 */ /* 0x000fe20008410000 */
[----:B------:R-:W-:Y:S01]  /*121b0*/  FMUL.FTZ R72, R82, UR47 ;  /* 0x0000002f52487c20 */ /* 0x000fe20008410000 */
[----:B------:R-:W3:Y:S04]  /*121c0*/  SHFL.IDX PT, R75, R26, 0x1, 0x1c1f ;  /* 0x003c1f001a4b7f89 */ /* 0x000ee800000e0000 */
[----:B------:R-:W5:Y:S01]  /*121d0*/  MUFU.TANH R20, R20 ;  /* 0x0000001400147308 */ /* 0x000f620000002400 */
[----:B------:R-:W4:Y:S07]  /*121e0*/  SHFL.BFLY PT, R77, R74, 0x1, 0x1f ;  /* 0x0c201f004a4d7f89 */ /* 0x000f2e00000e0000 */
[----:B------:R-:W5:Y:S08]  /*121f0*/  MUFU.TANH R21, R21 ;  /* 0x0000001500157308 */ /* 0x000f700000002400 */
[----:B------:R-:W5:Y:S01]  /*12200*/  MUFU.TANH R24, R24 ;  /* 0x0000001800187308 */ /* 0x000f620000002400 */
[----:B---3--:R-:W-:-:S07]  /*12210*/  IADD3 R78, R154, R75, RZ ;  /* 0x0000004b9a4e7210 */ /* 0x008fce0007ffe0ff */
[----:B------:R-:W3:Y:S01]  /*12220*/  MUFU.TANH R25, R25 ;  /* 0x0000001900197308 */ /* 0x000ee20000002400 */
[C---:B------:R-:W-:Y:S02]  /*12230*/  ISETP.GT.AND P3, PT, R78.reuse, RZ, PT ;  /* 0x000000ff4e00720c */ /* 0x040fe40003f64270 */
[----:B------:R-:W-:Y:S02]  /*12240*/  ISETP.GT.AND P4, PT, R78, 0x1, PT ;  /* 0x000000014e00780c */ /* 0x000fe40003f84270 */
[----:B--2---:R-:W-:Y:S02]  /*12250*/  FSEL R6, R6, -INF , P3 ;  /* 0xff80000006067808 */ /* 0x004fe40001800000 */
[----:B------:R-:W-:Y:S01]  /*12260*/  ISETP.GT.AND P3, PT, R78, 0x8, PT ;  /* 0x000000084e00780c */ /* 0x000fe20003f64270 */
[----:B------:R-:W2:Y:S01]  /*12270*/  MUFU.TANH R27, R27 ;  /* 0x0000001b001b7308 */ /* 0x000ea20000002400 */
[----:B-1----:R-:W-:Y:S02]  /*12280*/  FSEL R79, R7, -INF , P4 ;  /* 0xff800000074f7808 */ /* 0x002fe40002000000 */
[----:B------:R-:W-:-:S02]  /*12290*/  FMNMX.FTZ R80, R6, R10, !PT ;  /* 0x0000000a06507209 */ /* 0x000fc40007810000 */
[----:B------:R-:W-:Y:S02]  /*122a0*/  ISETP.GT.AND P4, PT, R78, 0x9, PT ;  /* 0x000000094e00780c */ /* 0x000fe40003f84270 */
[----:B0-----:R-:W-:Y:S01]  /*122b0*/  FSEL R8, R8, -INF , P3 ;  /* 0xff80000008087808 */ /* 0x001fe20001800000 */
[----:B------:R-:W0:Y:S01]  /*122c0*/  MUFU.TANH R28, R28 ;  /* 0x0000001c001c7308 */ /* 0x000e220000002400 */
[----:B------:R-:W-:Y:S02]  /*122d0*/  FMNMX.FTZ R81, R79, R80, !PT ;  /* 0x000000504f517209 */ /* 0x000fe40007810000 */
[----:B----4-:R-:W-:Y:S01]  /*122e0*/  FMNMX.FTZ R26, R74, R77, !PT ;  /* 0x0000004d4a1a7209 */ /* 0x010fe20007810000 */
[----:B------:R-:W-:Y:S01]  /*122f0*/  FMUL.FTZ R74, R86, UR47 ;  /* 0x0000002f564a7c20 */ /* 0x000fe20008410000 */
[----:B------:R-:W-:Y:S01]  /*12300*/  ISETP.GT.AND P3, PT, R78, 0x10, PT ;  /* 0x000000104e00780c */ /* 0x000fe20003f64270 */
[----:B------:R-:W-:Y:S01]  /*12310*/  FMUL.FTZ R77, R87, UR47 ;  /* 0x0000002f574d7c20 */ /* 0x000fe20008410000 */
[----:B------:R-:W-:Y:S01]  /*12320*/  FSEL R9, R9, -INF , P4 ;  /* 0xff80000009097808 */ /* 0x000fe20002000000 */
[----:B------:R-:W-:Y:S01]  /*12330*/  FMUL.FTZ R76, R26, UR48 ;  /* 0x000000301a4c7c20 */ /* 0x000fe20008410000 */
[----:B------:R-:W-:Y:S01]  /*12340*/  FMNMX.FTZ R82, R8, R81, !PT ;  /* 0x0000005108527209 */ /* 0x000fe20007810000 */
[----:B------:R-:W1:Y:S01]  /*12350*/  MUFU.TANH R29, R29 ;  /* 0x0000001d001d7308 */ /* 0x000e620000002400 */
[----:B------:R-:W-:-:S02]  /*12360*/  ISETP.GT.AND P4, PT, R78, 0x11, PT ;  /* 0x000000114e00780c */ /* 0x000fc40003f84270 */
[----:B-----5:R-:W-:Y:S02]  /*12370*/  FSEL R80, R14, -INF , P3 ;  /* 0xff8000000e507808 */ /* 0x020fe40001800000 */
[----:B------:R-:W-:Y:S02]  /*12380*/  FMNMX.FTZ R81, R9, R82, !PT ;  /* 0x0000005209517209 */ /* 0x000fe40007810000 */
[----:B------:R-:W-:Y:S01]  /*12390*/  FSETP.NEU.FTZ.AND P2, PT, R26, -INF , PT ;  /* 0xff8000001a00780b */ /* 0x000fe20003f5d000 */
[----:B------:R-:W4:Y:S01]  /*123a0*/  MUFU.TANH R30, R30 ;  /* 0x0000001e001e7308 */ /* 0x000f220000002400 */
[----:B------:R-:W-:Y:S02]  /*123b0*/  ISETP.GT.AND P3, PT, R78, 0x18, PT ;  /* 0x000000184e00780c */ /* 0x000fe40003f64270 */
[----:B------:R-:W-:Y:S02]  /*123c0*/  FSEL R15, R15, -INF , P4 ;  /* 0xff8000000f0f7808 */ /* 0x000fe40002000000 */
[----:B------:R-:W-:-:S02]  /*123d0*/  FMNMX.FTZ R14, R80, R81, !PT ;  /* 0x00000051500e7209 */ /* 0x000fc40007810000 */
[----:B------:R-:W-:Y:S01]  /*123e0*/  FSEL R76, R76, RZ, P2 ;  /* 0x000000ff4c4c7208 */ /* 0x000fe20001000000 */
[----:B------:R-:W5:Y:S01]  /*123f0*/  MUFU.TANH R31, R31 ;  /* 0x0000001f001f7308 */ /* 0x000f620000002400 */
[----:B------:R-:W-:Y:S02]  /*12400*/  ISETP.GT.AND P4, PT, R78, 0x19, PT ;  /* 0x000000194e00780c */ /* 0x000fe40003f84270 */
[----:B------:R-:W-:Y:S01]  /*12410*/  FSEL R20, R20, -INF , P3 ;  /* 0xff80000014147808 */ /* 0x000fe20001800000 */
[--C-:B------:R-:W-:Y:S01]  /*12420*/  FFMA.FTZ R83, R35, UR48, -R76.reuse ;  /* 0x0000003023537c23 */ /* 0x100fe2000801084c */
[----:B------:R-:W-:Y:S01]  /*12430*/  FMNMX.FTZ R81, R15, R14, !PT ;  /* 0x0000000e0f517209 */ /* 0x000fe20007810000 */
[--C-:B------:R-:W-:Y:S01]  /*12440*/  FFMA.FTZ R178, R37, UR48, -R76.reuse ;  /* 0x0000003025b27c23 */ /* 0x100fe2000801084c */
[----:B------:R-:W-:Y:S01]  /*12450*/  ISETP.GT.AND P3, PT, R78, 0x20, PT ;  /* 0x000000204e00780c */ /* 0x000fe20003f64270 */
[----:B------:R-:W5:Y:S01]  /*12460*/  MUFU.TANH R32, R32 ;  /* 0x0000002000207308 */ /* 0x000f620000002400 */
[----:B------:R-:W-:Y:S01]  /*12470*/  FSEL R35, R21, -INF , P4 ;  /* 0xff80000015237808 */ /* 0x000fe20002000000 */
[--C-:B------:R-:W-:Y:S01]  /*12480*/  FFMA.FTZ R172, R38, UR48, -R76.reuse ;  /* 0x0000003026ac7c23 */ /* 0x100fe2000801084c */
[----:B------:R-:W-:Y:S01]  /*12490*/  FMNMX.FTZ R82, R20, R81, !PT ;  /* 0x0000005114527209 */ /* 0x000fe20007810000 */
[--C-:B------:R-:W-:Y:S01]  /*124a0*/  FFMA.FTZ R81, R39, UR48, -R76.reuse ;  /* 0x0000003027517c23 */ /* 0x100fe2000801084c */
[----:B------:R-:W-:Y:S01]  /*124b0*/  ISETP.GT.AND P4, PT, R78, 0x21, PT ;  /* 0x000000214e00780c */ /* 0x000fe20003f84270 */
[--C-:B------:R-:W-:Y:S01]  /*124c0*/  FFMA.FTZ R174, R40, UR48, -R76.reuse ;  /* 0x0000003028ae7c23 */ /* 0x100fe2000801084c */
[----:B------:R-:W-:Y:S01]  /*124d0*/  FSEL R24, R24, -INF , P3 ;  /* 0xff80000018187808 */ /* 0x000fe20001800000 */
[----:B------:R-:W5:Y:S01]  /*124e0*/  MUFU.TANH R33, R33 ;  /* 0x0000002100217308 */ /* 0x000f620000002400 */
[----:B------:R-:W-:Y:S01]  /*124f0*/  FMNMX.FTZ R21, R35, R82, !PT ;  /* 0x0000005223157209 */ /* 0x000fe20007810000 */
[--C-:B------:R-:W-:Y:S01]  /*12500*/  FFMA.FTZ R168, R42, UR48, -R76.reuse ;  /* 0x000000302aa87c23 */ /* 0x100fe2000801084c */
[----:B------:R-:W-:Y:S01]  /*12510*/  ISETP.GT.AND P3, PT, R78, 0x28, PT ;  /* 0x000000284e00780c */ /* 0x000fe20003f64270 */
[--C-:B------:R-:W-:Y:S01]  /*12520*/  FFMA.FTZ R164, R46, UR48, -R76.reuse ;  /* 0x000000302ea47c23 */ /* 0x100fe2000801084c */
[----:B---3--:R-:W-:Y:S01]  /*12530*/  FSEL R25, R25, -INF , P4 ;  /* 0xff80000019197808 */ /* 0x008fe20002000000 */
[--C-:B------:R-:W-:Y:S01]  /*12540*/  FFMA.FTZ R46, R48, UR48, -R76.reuse ;  /* 0x00000030302e7c23 */ /* 0x100fe2000801084c */
[----:B------:R-:W-:Y:S01]  /*12550*/  FMNMX.FTZ R82, R24, R21, !PT ;  /* 0x0000001518527209 */ /* 0x000fe20007810000 */
[----:B------:R-:W3:Y:S01]  /*12560*/  MUFU.TANH R34, R34 ;  /* 0x0000002200227308 */ /* 0x000ee20000002400 */
[----:B------:R-:W-:Y:S01]  /*12570*/  ISETP.GT.AND P4, PT, R78, 0x29, PT ;  /* 0x000000294e00780c */ /* 0x000fe20003f84270 */
[--C-:B------:R-:W-:Y:S01]  /*12580*/  FFMA.FTZ R21, R36, UR48, -R76.reuse ;  /* 0x0000003024157c23 */ /* 0x100fe2000801084c */
[----:B--2---:R-:W-:Y:S01]  /*12590*/  FSEL R37, R27, -INF , P3 ;  /* 0xff8000001b257808 */ /* 0x004fe20001800000 */
[--C-:B------:R-:W-:Y:S01]  /*125a0*/  FFMA.FTZ R166, R49, UR48, -R76.reuse ;  /* 0x0000003031a67c23 */ /* 0x100fe2000801084c */
[----:B------:R-:W-:Y:S01]  /*125b0*/  FMNMX.FTZ R82, R25, R82, !PT ;  /* 0x0000005219527209 */ /* 0x000fe20007810000 */
[--C-:B------:R-:W-:Y:S01]  /*125c0*/  FFMA.FTZ R180, R157, UR48, -R76.reuse ;  /* 0x000000309db47c23 */ /* 0x100fe2000801084c */
[----:B------:R-:W-:Y:S01]  /*125d0*/  ISETP.GT.AND P3, PT, R78, 0x30, PT ;  /* 0x000000304e00780c */ /* 0x000fe20003f64270 */
[----:B------:R-:W2:Y:S01]  /*125e0*/  MUFU.TANH R60, R60 ;  /* 0x0000003c003c7308 */ /* 0x000ea20000002400 */
        /* <DEDUP_REMOVED lines=12> */
[----:B----4-:R-:W-:Y:S01]  /*126b0*/  FSEL R36, R30, -INF , P4 ;  /* 0xff8000001e247808 */ /* 0x010fe20002000000 */
[--C-:B------:R-:W-:Y:S01]  /*126c0*/  FFMA.FTZ R176, R152, UR48, -R76.reuse ;  /* 0x0000003098b07c23 */ /* 0x100fe2000801084c */
[----:B------:R-:W-:Y:S01]  /*126d0*/  FMNMX.FTZ R27, R29, R38, !PT ;  /* 0x000000261d1b7209 */ /* 0x000fe20007810000 */
[----:B------:R-:W1:Y:S01]  /*126e0*/  MUFU.TANH R64, R64 ;  /* 0x0000004000407308 */ /* 0x000e620000002400 */
[----:B-----5:R-:W-:Y:S01]  /*126f0*/  FSEL R38, R31, -INF , P3 ;  /* 0xff8000001f267808 */ /* 0x020fe20001800000 */
[--C-:B------:R-:W-:Y:S01]  /*12700*/  FFMA.FTZ R160, R50, UR48, -R76.reuse ;  /* 0x0000003032a07c23 */ /* 0x100fe2000801084c */
[----:B------:R-:W-:Y:S01]  /*12710*/  ISETP.GT.AND P4, PT, R78, 0x39, PT ;  /* 0x000000394e00780c */ /* 0x000fe20003f84270 */
        /* <DEDUP_REMOVED lines=22> */
[----:B------:R-:W-:Y:S01]  /*12880*/  FFMA.FTZ R30, R41, UR48, -R76 ;  /* 0x00000030291e7c23 */ /* 0x000fe2000801084c */
[----:B--2---:R-:W-:-:S02]  /*12890*/  FSEL R60, R60, -INF , P3 ;  /* 0xff8000003c3c7808 */ /* 0x004fc40001800000 */
[----:B------:R-:W-:Y:S02]  /*128a0*/  FMNMX.FTZ R31, R34, R31, !PT ;  /* 0x0000001f221f7209 */ /* 0x000fe40007810000 */
[----:B------:R-:W-:Y:S01]  /*128b0*/  ISETP.GT.AND P3, PT, R78, 0x50, PT ;  /* 0x000000504e00780c */ /* 0x000fe20003f64270 */
[----:B------:R-:W2:Y:S01]  /*128c0*/  MUFU.TANH R68, R68 ;  /* 0x0000004400447308 */ /* 0x000ea20000002400 */
[----:B0-----:R-:W-:Y:S02]  /*128d0*/  FSEL R62, R62, -INF , P4 ;  /* 0xff8000003e3e7808 */ /* 0x001fe40002000000 */
[----:B------:R-:W-:Y:S02]  /*128e0*/  FMNMX.FTZ R31, R60, R31, !PT ;  /* 0x0000001f3c1f7209 */ /* 0x000fe40007810000 */
[----:B------:R-:W-:Y:S02]  /*128f0*/  ISETP.GT.AND P4, PT, R78, 0x51, PT ;  /* 0x000000514e00780c */ /* 0x000fe40003f84270 */
[----:B-1----:R-:W-:Y:S01]  /*12900*/  FSEL R64, R64, -INF , P3 ;  /* 0xff80000040407808 */ /* 0x002fe20001800000 */
[----:B------:R-:W0:Y:S01]  /*12910*/  MUFU.TANH R69, R69 ;  /* 0x0000004500457308 */ /* 0x000e220000002400 */
[----:B------:R-:W-:-:S02]  /*12920*/  FMNMX.FTZ R31, R62, R31, !PT ;  /* 0x0000001f3e1f7209 */ /* 0x000fc40007810000 */
[----:B------:R-:W-:Y:S02]  /*12930*/  ISETP.GT.AND P3, PT, R78, 0x58, PT ;  /* 0x000000584e00780c */ /* 0x000fe40003f64270 */
[----:B----4-:R-:W-:Y:S02]  /*12940*/  FSEL R65, R65, -INF , P4 ;  /* 0xff80000041417808 */ /* 0x010fe40002000000 */
[----:B------:R-:W-:Y:S01]  /*12950*/  FMNMX.FTZ R32, R64, R31, !PT ;  /* 0x0000001f40207209 */ /* 0x000fe20007810000 */
[----:B------:R-:W1:Y:S01]  /*12960*/  MUFU.TANH R70, R70 ;  /* 0x0000004600467308 */ /* 0x000e620000002400 */
[----:B------:R-:W-:Y:S02]  /*12970*/  ISETP.GT.AND P4, PT, R78, 0x59, PT ;  /* 0x000000594e00780c */ /* 0x000fe40003f84270 */
[----:B-----5:R-:W-:Y:S02]  /*12980*/  FSEL R66, R66, -INF , P3 ;  /* 0xff80000042427808 */ /* 0x020fe40001800000 */
[----:B------:R-:W-:-:S02]  /*12990*/  FMNMX.FTZ R31, R65, R32, !PT ;  /* 0x00000020411f7209 */ /* 0x000fc40007810000 */
[----:B------:R-:W-:Y:S01]  /*129a0*/  ISETP.GT.AND P3, PT, R78, 0x60, PT ;  /* 0x000000604e00780c */ /* 0x000fe20003f64270 */
[----:B------:R-:W4:Y:S01]  /*129b0*/  MUFU.TANH R71, R71 ;  /* 0x0000004700477308 */ /* 0x000f220000002400 */
[----:B---3--:R-:W-:Y:S02]  /*129c0*/  FSEL R67, R67, -INF , P4 ;  /* 0xff80000043437808 */ /* 0x008fe40002000000 */
[----:B------:R-:W-:Y:S02]  /*129d0*/  FMNMX.FTZ R40, R66, R31, !PT ;  /* 0x0000001f42287209 */ /* 0x000fe40007810000 */
[----:B------:R-:W-:Y:S02]  /*129e0*/  ISETP.GT.AND P4, PT, R78, 0x61, PT ;  /* 0x000000614e00780c */ /* 0x000fe40003f84270 */
[----:B--2---:R-:W-:Y:S01]  /*129f0*/  FSEL R68, R68, -INF , P3 ;  /* 0xff80000044447808 */ /* 0x004fe20001800000 */
[----:B------:R-:W2:Y:S01]  /*12a00*/  MUFU.TANH R72, R72 ;  /* 0x0000004800487308 */ /* 0x000ea20000002400 */
[----:B------:R-:W-:-:S02]  /*12a10*/  FMNMX.FTZ R31, R67, R40, !PT ;  /* 0x00000028431f7209 */ /* 0x000fc40007810000 */
[----:B------:R-:W-:Y:S02]  /*12a20*/  ISETP.GT.AND P3, PT, R78, 0x68, PT ;  /* 0x000000684e00780c */ /* 0x000fe40003f64270 */
[----:B0-----:R-:W-:Y:S02]  /*12a30*/  FSEL R69, R69, -INF , P4 ;  /* 0xff80000045457808 */ /* 0x001fe40002000000 */
[----:B------:R-:W-:Y:S01]  /*12a40*/  FMNMX.FTZ R40, R68, R31, !PT ;  /* 0x0000001f44287209 */ /* 0x000fe20007810000 */
[----:B------:R-:W0:Y:S01]  /*12a50*/  MUFU.TANH R73, R73 ;  /* 0x0000004900497308 */ /* 0x000e220000002400 */
[----:B------:R-:W-:Y:S02]  /*12a60*/  ISETP.GT.AND P4, PT, R78, 0x69, PT ;  /* 0x000000694e00780c */ /* 0x000fe40003f84270 */
[----:B-1----:R-:W-:Y:S02]  /*12a70*/  FSEL R70, R70, -INF , P3 ;  /* 0xff80000046467808 */ /* 0x002fe40001800000 */
[----:B------:R-:W-:-:S02]  /*12a80*/  FMNMX.FTZ R31, R69, R40, !PT ;  /* 0x00000028451f7209 */ /* 0x000fc40007810000 */
[----:B------:R-:W-:Y:S01]  /*12a90*/  ISETP.GT.AND P3, PT, R78, 0x70, PT ;  /* 0x000000704e00780c */ /* 0x000fe20003f64270 */
[----:B------:R-:W1:Y:S01]  /*12aa0*/  MUFU.TANH R74, R74 ;  /* 0x0000004a004a7308 */ /* 0x000e620000002400 */
[----:B----4-:R-:W-:Y:S02]  /*12ab0*/  FSEL R71, R71, -INF , P4 ;  /* 0xff80000047477808 */ /* 0x010fe40002000000 */
        /* <DEDUP_REMOVED lines=8> */
[----:B------:R-:W-:Y:S01]  /*12b40*/  MUFU.EX2 R180, R180 ;  /* 0x000000b400b47308 */ /* 0x000fe20000000800 */
[----:B------:R-:W-:Y:S02]  /*12b50*/  ISETP.GT.AND P4, PT, R78, 0x79, PT ;  /* 0x000000794e00780c */ /* 0x000fe40003f84270 */
[----:B-1----:R-:W-:Y:S02]  /*12b60*/  FSEL R74, R74, -INF , P3 ;  /* 0xff8000004a4a7808 */ /* 0x002fe40001800000 */
[----:B------:R-:W-:-:S03]  /*12b70*/  FMNMX.FTZ R31, R73, R42, !PT ;  /* 0x0000002a491f7209 */ /* 0x000fc60007810000 */
[----:B------:R0:W-:Y:S01]  /*12b80*/  MUFU.EX2 R75, R156 ;  /* 0x0000009c004b7308 */ /* 0x0001e20000000800 */
[----:B--2---:R-:W-:Y:S02]  /*12b90*/  FSEL R77, R77, -INF , P4 ;  /* 0xff8000004d4d7808 */ /* 0x004fe40002000000 */
[----:B------:R-:W-:-:S04]  /*12ba0*/  FMNMX.FTZ R42, R74, R31, !PT ;  /* 0x0000001f4a2a7209 */ /* 0x000fc80007810000 */
[----:B------:R-:W-:Y:S01]  /*12bb0*/  FMNMX.FTZ R42, R77, R42, !PT ;  /* 0x0000002a4d2a7209 */ /* 0x000fe20007810000 */
[----:B------:R1:W-:Y:S01]  /*12bc0*/  MUFU.EX2 R40, R45 ;  /* 0x0000002d00287308 */ /* 0x0003e20000000800 */
[----:B0-----:R-:W-:-:S03]  /*12bd0*/  FFMA.FTZ R156, R55, UR48, -R76 ;  /* 0x00000030379c7c23 */ /* 0x001fc6000801084c */
[----:B------:R-:W0:Y:S04]  /*12be0*/  SHFL.BFLY PT, R31, R42, 0x2, 0x1f ;  /* 0x0c401f002a1f7f89 */ /* 0x000e2800000e0000 */
[----:B------:R-:W-:Y:S01]  /*12bf0*/  MUFU.EX2 R182, R182 ;  /* 0x000000b600b67308 */ /* 0x000fe20000000800 */
[----:B-1----:R-:W-:-:S07]  /*12c00*/  FFMA.FTZ R45, R51, UR48, -R76 ;  /* 0x00000030332d7c23 */ /* 0x002fce000801084c */
[----:B------:R-:W-:Y:S08]  /*12c10*/  MUFU.EX2 R7, R7 ;  /* 0x0000000700077308 */ /* 0x000ff00000000800 */
[----:B------:R-:W-:Y:S01]  /*12c20*/  MUFU.EX2 R176, R176 ;  /* 0x000000b000b07308 */ /* 0x000fe20000000800 */
[----:B0-----:R-:W-:Y:S01]  /*12c30*/  FMNMX.FTZ R41, R42, R31, !PT ;  /* 0x0000001f2a297209 */ /* 0x001fe20007810000 */
[----:B------:R-:W-:-:S06]  /*12c40*/  FFMA.FTZ R42, R57, UR48, -R76 ;  /* 0x00000030392a7c23 */ /* 0x000fcc000801084c */
        /* <DEDUP_REMOVED lines=8> */
[----:B------:R-:W-:Y:S02]  /*12cd0*/  FMUL.FTZ R49, R31, UR48 ;  /* 0x000000301f317c20 */ /* 0x000fe40008410000 */
        /* <DEDUP_REMOVED lines=9> */
[----:B------:R-:W-:Y:S01]  /*12d70*/  FSEL R11, R31, RZ, P3 ;  /* 0x000000ff1f0b7208 */ /* 0x000fe20001800000 */
[----:B------:R-:W-:Y:S01]  /*12d80*/  MUFU.EX2 R181, R181 ;  /* 0x000000b500b57308 */ /* 0x000fe20000000800 */
[--C-:B------:R-:W-:Y:S01]  /*12d90*/  FFMA.FTZ R50, R15, UR48, -R49.reuse ;  /* 0x000000300f327c23 */ /* 0x100fe20008010831 */
[----:B------:R-:W-:Y:S01]  /*12da0*/  FMUL.FTZ R6, R6, UR48 ;  /* 0x0000003006067c20 */ /* 0x000fe20008410000 */
[--C-:B------:R-:W-:Y:S01]  /*12db0*/  FFMA.FTZ R179, R20, UR48, -R49.reuse ;  /* 0x0000003014b37c23 */ /* 0x100fe20008010831 */
[----:B------:R-:W-:Y:S01]  /*12dc0*/  FADD.FTZ R11, -R11, R10 ;  /* 0x0000000a0b0b7221 */ /* 0x000fe20000010100 */
[--C-:B------:R-:W-:Y:S01]  /*12dd0*/  FFMA.FTZ R35, R35, UR48, -R49.reuse ;  /* 0x0000003023237c23 */ /* 0x100fe20008010831 */
[--C-:B------:R-:W-:Y:S01]  /*12de0*/  FFMA.FTZ R173, R24, UR48, -R49.reuse ;  /* 0x0000003018ad7c23 */ /* 0x100fe20008010831 */
[--C-:B------:R-:W-:Y:S01]  /*12df0*/  FFMA.FTZ R20, R25, UR48, -R49.reuse ;  /* 0x0000003019147c23 */ /* 0x100fe20008010831 */
[----:B------:R-:W-:Y:S01]  /*12e00*/  FMUL.FTZ R8, R11, UR48 ;  /* 0x000000300b087c20 */ /* 0x000fe20008410000 */
        /* <DEDUP_REMOVED lines=17> */
[----:B0-----:R-:W-:Y:S01]  /*12f20*/  FFMA.FTZ R10, R6, R3, R180 ;  /* 0x00000003060a7223 */ /* 0x001fe200000100b4 */
[--C-:B------:R-:W-:Y:S01]  /*12f30*/  FFMA.FTZ R157, R68, UR48, -R49.reuse ;  /* 0x00000030449d7c23 */ /* 0x100fe20008010831 */
[--C-:B------:R-:W-:Y:S01]  /*12f40*/  FFMA.FTZ R24, R69, UR48, -R49.reuse ;  /* 0x0000003045187c23 */ /* 0x100fe20008010831 */
[--C-:B------:R-:W-:Y:S01]  /*12f50*/  FFMA.FTZ R159, R70, UR48, -R49.reuse ;  /* 0x00000030469f7c23 */ /* 0x100fe20008010831 */
[----:B------:R-:W-:Y:S01]  /*12f60*/  FADD.FTZ R11, R75, R10 ;  /* 0x0000000a4b0b7221 */ /* 0x000fe20000010000 */
[----:B------:R-:W-:Y:S01]  /*12f70*/  FFMA.FTZ R153, R72, UR48, -R49 ;  /* 0x0000003048997c23 */ /* 0x000fe20008010831 */
[----:B------:R-:W-:Y:S01]  /*12f80*/  IMAD R38, R186, 0x8, R18 ;  /* 0x00000008ba267824 */ /* 0x000fe200078e0212 */
[----:B------:R-:W0:Y:S01]  /*12f90*/  MUFU.EX2 R183, R183 ;  /* 0x000000b700b77308 */ /* 0x000e220000000800 */
[----:B-1----:R-:W-:Y:S01]  /*12fa0*/  FFMA.FTZ R3, R8, R0, R181 ;  /* 0x0000000008037223 */ /* 0x002fe200000100b5 */
[----:B------:R-:W-:Y:S01]  /*12fb0*/  FADD.FTZ R10, R182, R11 ;  /* 0x0000000bb60a7221 */ /* 0x000fe20000010000 */
[----:B------:R-:W-:Y:S01]  /*12fc0*/  FFMA.FTZ R155, R74, UR48, -R49 ;  /* 0x000000304a9b7c23 */ /* 0x000fe20008010831 */
[----:B------:R-:W-:-:S04]  /*12fd0*/  IMAD.U32 R39, RZ, RZ, UR38 ;  /* 0x00000026ff277e24 */ /* 0x000fc8000f8e00ff */
        /* <DEDUP_REMOVED lines=33> */
[----:B------:R2:W3:Y:S01]  /*131f0*/  MUFU.EX2 R32, R43 ;  /* 0x0000002b00207308 */ /* 0x0004e20000000800 */
[----:B0-----:R-:W-:-:S07]  /*13200*/  FADD.FTZ R11, R168, R11 ;  /* 0x0000000ba80b7221 */ /* 0x001fce0000010000 */
[----:B------:R-:W0:Y:S01]  /*13210*/  MUFU.EX2 R9, R9 ;  /* 0x0000000900097308 */ /* 0x000e220000000800 */
[----:B-1----:R-:W-:Y:S01]  /*13220*/  FADD.FTZ R0, R169, R0 ;  /* 0x00000000a9007221 */ /* 0x002fe20000010000 */
[----:B--2---:R-:W-:-:S06]  /*13230*/  FFMA.FTZ R43, R54, UR48, -R76 ;  /* 0x00000030362b7c23 */ /* 0x004fcc000801084c */
[----:B------:R-:W1:Y:S01]  /*13240*/  MUFU.EX2 R170, R170 ;  /* 0x000000aa00aa7308 */ /* 0x000e620000000800 */
[----:B---3--:R-:W-:-:S07]  /*13250*/  FADD.FTZ R11, R32, R11 ;  /* 0x0000000b200b7221 */ /* 0x008fce0000010000 */
        /* <DEDUP_REMOVED lines=47> */
[----:B------:R-:W-:-:S05]  /*13550*/  VIADD R0, R38, 0x28840 ;  /* 0x0002884026007836 */ /* 0x000fca0000000000 */
[----:B------:R-:W-:Y:S01]  /*13560*/  PRMT R0, R39, 0x654, R0 ;  /* 0x0000065427007816 */ /* 0x000fe20000000000 */
[----:B------:R-:W0:Y:S01]  /*13570*/  MUFU.EX2 R158, R158 ;  /* 0x0000009e009e7308 */ /* 0x000e220000000800 */
[----:B-1----:R-:W-:Y:S01]  /*13580*/  FADD.FTZ R37, R43, R34 ;  /* 0x000000222b257221 */ /* 0x002fe20000010000 */
[----:B------:R-:W-:Y:S01]  /*13590*/  FFMA.FTZ R34, R77, UR48, -R49 ;  /* 0x000000304d227c23 */ /* 0x000fe20008010831 */
[----:B------:R1:W-:Y:S05]  /*135a0*/  SYNCS.ARRIVE.TRANS64.RED.A1T0 RZ, [R0+URZ], RZ ;  /* 0x000000ff00ff79a7 */ /* 0x0003ea000810043f */
[----:B------:R-:W3:Y:S01]  /*135b0*/  MUFU.EX2 R159, R159 ;  /* 0x0000009f009f7308 */ /* 0x000ee20000000800 */
[----:B--2---:R-:W-:-:S07]  /*135c0*/  FADD.FTZ R38, R24, R3 ;  /* 0x0000000318267221 */ /* 0x004fce0000010000 */
[----:B------:R-:W2:Y:S01]  /*135d0*/  MUFU.EX2 R42, R42 ;  /* 0x0000002a002a7308 */ /* 0x000ea20000000800 */
[----:B0-----:R-:W-:-:S07]  /*135e0*/  FADD.FTZ R37, R158, R37 ;  /* 0x000000259e257221 */ /* 0x001fce0000010000 */
[----:B------:R-:W0:Y:S01]  /*135f0*/  MUFU.EX2 R11, R11 ;  /* 0x0000000b000b7308 */ /* 0x000e220000000800 */
[----:B---3--:R-:W-:-:S07]  /*13600*/  FADD.FTZ R38, R159, R38 ;  /* 0x000000269f267221 */ /* 0x008fce0000010000 */
        /* <DEDUP_REMOVED lines=20> */
.L_x_9566:
[----:B------:R-:W-:Y:S01]  /*13750*/  LEA R13, R13, R18, 0x3 ;  /* 0x000000120d0d7211 */ /* 0x000fe200078e18ff */
[----:B------:R-:W-:Y:S01]  /*13760*/  IMAD.U32 R38, RZ, RZ, UR38 ;  /* 0x00000026ff267e24 */ /* 0x000fe2000f8e00ff */
[----:B------:R-:W-:Y:S01]  /*13770*/  ISETP.GT.AND P2, PT, R12, R5, PT ;  /* 0x000000050c00720c */ /* 0x000fe20003f44270 */
[-C--:B------:R-:W-:Y:S01]  /*13780*/  FMUL.FTZ R88, R88, R6.reuse ;  /* 0x0000000658587220 */ /* 0x080fe20000410000 */
[----:B------:R-:W-:Y:S01]  /*13790*/  F2FP.F16.F32.PACK_AB R159, R11, R159 ;  /* 0x0000009f0b9f723e */ /* 0x000fe200000000ff */
        /* <DEDUP_REMOVED lines=94> */
[-C--:B------:R-:W-:Y:S01]  /*13d80*/  FMUL.FTZ R147, R147, R8.reuse ;  /* 0x0000000893937220 */ /* 0x080fe20000410000 */
[-C--:B------:R-:W-:Y:S01]  /*13d90*/  FMUL.FTZ R150, R150, R8.reuse ;  /* 0x0000000896967220 */ /* 0x080fe20000410000 */
[----:B------:R-:W-:Y:S01]  /*13da0*/  FMUL.FTZ R151, R151, R8 ;  /* 0x0000000897977220 */ /* 0x000fe20000410000 */
[----:B------:R-:W-:Y:S01]  /*13db0*/  VIADD R12, R12, 0xffffffff ;  /* 0xffffffff0c0c7836 */ /* 0x000fe20000000000 */
[----:B------:R-:W-:Y:S01]  /*13dc0*/  MOV R10, R31 ;  /* 0x0000001f000a7202 */ /* 0x000fe20000000f00 */
[----:B------:R-:W-:-:S02]  /*13dd0*/  IMAD.MOV.U32 R11, RZ, RZ, R26 ;  /* 0x000000ffff0b7224 */ /* 0x000fc400078e001a */
[----:B------:R-:W-:Y:S02]  /*13de0*/  IMAD.MOV.U32 R6, RZ, RZ, R189 ;  /* 0x000000ffff067224 */ /* 0x000fe400078e00bd */
[----:B0-----:R-:W-:Y:S01]  /*13df0*/  IMAD.MOV.U32 R13, RZ, RZ, R186 ;  /* 0x000000ffff0d7224 */ /* 0x001fe200078e00ba */
[----:B------:R-:W-:Y:S06]  /*13e00*/  @P2 BRA `(.L_x_9567) ;  /* 0xffffffcc00282947 */ /* 0x000fec000383ffff */
.L_x_9555:
[----:B------:R-:W-:-:S13]  /*13e10*/  ISETP.GE.AND P1, PT, R12, R199, PT ;  /* 0x000000c70c00720c */ /* 0x000fda0003f26270 */
[----:B------:R-:W-:Y:S05]  /*13e20*/  @!P1 BRA `(.L_x_9568) ;  /* 0x00000028008c9947 */ /* 0x000fea0003800000 */
[----:B------:R-:W-:Y:S01]  /*13e30*/  MOV R5, R31 ;  /* 0x0000001f00057202 */ /* 0x000fe20000000f00 */
[----:B------:R-:W-:Y:S02]  /*13e40*/  IMAD.MOV.U32 R10, RZ, RZ, R26 ;  /* 0x000000ffff0a7224 */ /* 0x000fe400078e001a */
[----:B------:R-:W-:Y:S02]  /*13e50*/  IMAD.MOV.U32 R6, RZ, RZ, R189 ;  /* 0x000000ffff067224 */ /* 0x000fe400078e00bd */
[----:B------:R-:W-:-:S07]  /*13e60*/  IMAD.MOV.U32 R11, RZ, RZ, R186 ;  /* 0x000000ffff0b7224 */ /* 0x000fce00078e00ba */
.L_x_9580:
[----:B------:R-:W-:Y:S01]  /*13e70*/  ISETP.NE.AND P2, PT, R191, RZ, PT ;  /* 0x000000ffbf00720c */ /* 0x000fe20003f45270 */
[----:B------:R-:W-:Y:S05]  /*13e80*/  YIELD ;  /* 0x0000000000007946 */ /* 0x000fea0003800000 */
[----:B------:R-:W-:-:S04]  /*13e90*/  IADD3 R186, R11, 0x1, RZ ;  /* 0x000000010bba7810 */ /* 0x000fc80007ffe0ff */
[----:B------:R-:W-:-:S04]  /*13ea0*/  ISETP.NE.AND P1, PT, R186, 0x2, PT ;  /* 0x00000002ba00780c */ /* 0x000fc80003f25270 */
[----:B------:R-:W-:Y:S02]  /*13eb0*/  SEL R189, RZ, 0x1, P1 ;  /* 0x00000001ffbd7807 */ /* 0x000fe40000800000 */
[----:B------:R-:W-:Y:S02]  /*13ec0*/  SEL R186, R186, RZ, P1 ;  /* 0x000000ffbaba7207 */ /* 0x000fe40000800000 */
[----:B------:R-:W-:Y:S01]  /*13ed0*/  LOP3.LUT R189, R6, R189, RZ, 0x3c, !PT ;  /* 0x000000bd06bd7212 */ /* 0x000fe200078e3cff */
[----:B------:R-:W-:Y:S06]  /*13ee0*/  @P2 BRA `(.L_x_9569) ;  /* 0x0000000000302947 */ /* 0x000fec0003800000 */
[----:B------:R-:W-:Y:S05]  /*13ef0*/  @!P0 BRA `(.L_x_9570) ;  /* 0x0000000000048947 */ /* 0x000fea0003800000 */
[----:B------:R-:W-:Y:S01]  /*13f00*/  BPT.TRAP 0x1 ;  /* 0x000000040000795c */ /* 0x000fe20000300000 */
.L_x_9570:
[----:B------:R-:W-:Y:S01]  /*13f10*/  IMAD R7, R186, 0x8, R18 ;  /* 0x00000008ba077824 */ /* 0x000fe200078e0212 */
[----:B------:R-:W-:-:S04]  /*13f20*/  SHF.L.U32 R8, R189, 0x1f, RZ ;  /* 0x0000001fbd087819 */ /* 0x000fc800000006ff */
[----:B------:R0:W1:Y:S01]  /*13f30*/  SYNCS.PHASECHK.TRANS64.TRYWAIT P1, [R7+URZ+0x28830], R8 ;  /* 0x02883008070075a7 */ /* 0x000062000802017f */
[----:B------:R-:W-:Y:S05]  /*13f40*/  @!P0 BRA `(.L_x_9571) ;  /* 0x0000000000048947 */ /* 0x000fea0003800000 */
[----:B------:R-:W-:Y:S01]  /*13f50*/  BPT.TRAP 0x1 ;  /* 0x000000040000795c */ /* 0x000fe20000300000 */
.L_x_9571:
[----:B------:R-:W-:Y:S04]  /*13f60*/  BSSY B0, `(.L_x_9569) ;  /* 0x0000004000007945 */ /* 0x000fe80003800000 */
[----:B-1----:R-:W-:Y:S05]  /*13f70*/  @P1 BRA `(.L_x_9572) ;  /* 0x0000000000081947 */ /* 0x002fea0003800000 */
[----:B------:R-:W1:Y:S02]  /*13f80*/  SYNCS.PHASECHK.TRANS64.TRYWAIT P1, [R7+URZ+0x28830], R8 ;  /* 0x02883008070075a7 */ /* 0x000e64000802017f */
[----:B-1----:R-:W-:Y:S05]  /*13f90*/  @!P1 BRA `(.L_x_9573) ;  /* 0x0000010000209947 */ /* 0x002fea0003800000 */
.L_x_9572:
[----:B------:R-:W-:Y:S05]  /*13fa0*/  BSYNC B0 ;  /* 0x0000000000007941 */ /* 0x000fea0003800000 */
.L_x_9569:
[----:B01----:R-:W0:Y:S01]  /*13fb0*/  S2R R7, SR_TID.X ;  /* 0x0000000000077919 */ /* 0x003e220000002100 */
[----:B------:R-:W-:Y:S05]  /*13fc0*/  WARPSYNC.ALL ;  /* 0x0000000000007948 */ /* 0x000fea0003800000 */
[----:B------:R-:W-:Y:S01]  /*13fd0*/  IMAD R8, R186, 0x800, R4 ;  /* 0x00000800ba087824 */ /* 0x000fe200078e0204 */
[----:B------:R-:W-:Y:S01]  /*13fe0*/  MOV R21, 0x40000040 ;  /* 0x4000004000157802 */ /* 0x000fe20000000f00 */
[----:B------:R-:W-:Y:S02]  /*13ff0*/  IMAD.MOV.U32 R9, RZ, RZ, 0x40000040 ;  /* 0x40000040ff097424 */ /* 0x000fe400078e00ff */
[C---:B------:R-:W-:Y:S01]  /*14000*/  VIADD R24, R8.reuse, 0x4 ;  /* 0x0000000408187836 */ /* 0x040fe20000000000 */
[C---:B------:R-:W-:Y:S01]  /*14010*/  R2UR UR6, R8.reuse ;  /* 0x00000000080672ca */ /* 0x040fe200000e0000 */
[----:B------:R-:W-:Y:S01]  /*14020*/  IMAD.MOV.U32 R25, RZ, RZ, 0x40000040 ;  /* 0x40000040ff197424 */ /* 0x000fe200078e00ff */
[----:B------:R-:W-:Y:S01]  /*14030*/  R2UR UR7, R9 ;  /* 0x00000000090772ca */ /* 0x000fe200000e0000 */
[----:B------:R-:W-:Y:S01]  /*14040*/  VIADD R14, R8, 0x6 ;  /* 0x00000006080e7836 */ /* 0x000fe20000000000 */
[----:B------:R-:W-:Y:S01]  /*14050*/  R2UR UR14, R24 ;  /* 0x00000000180e72ca */ /* 0x000fe200000e0000 */
[----:B------:R-:W-:Y:S01]  /*14060*/  VIADD R24, R8, 0x404 ;  /* 0x0000040408187836 */ /* 0x000fe20000000000 */
[C---:B------:R-:W-:Y:S01]  /*14070*/  R2UR UR15, R25.reuse ;  /* 0x00000000190f72ca */ /* 0x040fe200000e0000 */
[----:B------:R-:W-:Y:S01]  /*14080*/  IMAD.MOV.U32 R15, RZ, RZ, 0x40000040 ;  /* 0x40000040ff0f7424 */ /* 0x000fe200078e00ff */
[----:B------:R-:W-:-:S02]  /*14090*/  R2UR UR31, R25 ;  /* 0x00000000191f72ca */ /* 0x000fc400000e0000 */
[----:B------:R-:W-:Y:S02]  /*140a0*/  R2UR UR30, R24 ;  /* 0x00000000181e72ca */ /* 0x000fe400000e0000 */
[----:B------:R-:W-:Y:S02]  /*140b0*/  IADD3 R20, R8, 0x2, RZ ;  /* 0x0000000208147810 */ /* 0x000fe40007ffe0ff */
[----:B------:R-:W-:Y:S02]  /*140c0*/  R2UR UR11, R21 ;  /* 0x00000000150b72ca */ /* 0x000fe400000e0000 */
[----:B------:R-:W-:Y:S01]  /*140d0*/  R2UR UR10, R20 ;  /* 0x00000000140a72ca */ /* 0x000fe200000e0000 */
[----:B------:R-:W-:Y:S01]  /*140e0*/  VIADD R20, R8, 0x400 ;  /* 0x0000040008147836 */ /* 0x000fe20000000000 */
[----:B------:R-:W-:Y:S02]  /*140f0*/  R2UR UR18, R14 ;  /* 0x000000000e1272ca */ /* 0x000fe400000e0000 */
[----:B------:R-:W-:-:S02]  /*14100*/  R2UR UR19, R15 ;  /* 0x000000000f1372ca */ /* 0x000fc400000e0000 */
[----:B0-----:R-:W-:Y:S02]  /*14110*/  SHF.R.U32.HI R7, RZ, 0x7, R7 ;  /* 0x00000007ff077819 */ /* 0x001fe40000011607 */
[----:B------:R-:W-:Y:S02]  /*14120*/  R2UR UR22, R20 ;  /* 0x00000000141672ca */ /* 0x000fe400000e0000 */
[----:B------:R-:W-:Y:S01]  /*14130*/  R2UR UR23, R21 ;  /* 0x00000000151772ca */ /* 0x000fe200000e0000 */
[----:B------:R-:W-:Y:S01]  /*14140*/  VIADD R7, R7, 0x8 ;  /* 0x0000000807077836 */ /* 0x000fe20000000000 */
[C---:B------:R-:W-:Y:S01]  /*14150*/  IADD3 R14, R8.reuse, 0x402, RZ ;  /* 0x00000402080e7810 */ /* 0x040fe20007ffe0ff */
[----:B------:R-:W-:Y:S01]  /*14160*/  VIADD R8, R8, 0x406 ;  /* 0x0000040608087836 */ /* 0x000fe20000000000 */
[----:B------:R-:W-:Y:S02]  /*14170*/  R2UR UR27, R15 ;  /* 0x000000000f1b72ca */ /* 0x000fe400000e0000 */
[----:B------:R0:W-:Y:S01]  /*14180*/  BAR.SYNC.DEFER_BLOCKING R7, 0x100 ;  /* 0x000400070000751d */ /* 0x0001e20000010000 */
[----:B------:R-:W-:-:S02]  /*14190*/  R2UR UR26, R14 ;  /* 0x000000000e1a72ca */ /* 0x000fc400000e0000 */
        /* <DEDUP_REMOVED lines=29> */
.L_x_9575:
[----:B------:R-:W-:Y:S01]  /*14370*/  SHF.L.U32 R6, R6, 0x1f, RZ ;  /* 0x0000001f06067819 */ /* 0x000fe200000006ff */
[----:B------:R-:W-:-:S04]  /*14380*/  IMAD R7, R11, 0x8, R18 ;  /* 0x000000080b077824 */ /* 0x000fc800078e0212 */
[----:B------:R0:W1:Y:S01]  /*14390*/  SYNCS.PHASECHK.TRANS64.TRYWAIT P1, [R7+URZ+0x28850], R6 ;  /* 0x02885006070075a7 */ /* 0x000062000802017f */
[----:B------:R-:W-:Y:S05]  /*143a0*/  @!P0 BRA `(.L_x_9576) ;  /* 0x0000000000048947 */ /* 0x000fea0003800000 */
[----:B------:R-:W-:Y:S01]  /*143b0*/  BPT.TRAP 0x1 ;  /* 0x000000040000795c */ /* 0x000fe20000300000 */
.L_x_9576:
[----:B-1----:R-:W-:Y:S05]  /*143c0*/  @P1 BRA `(.L_x_9574) ;  /* 0x0000000000081947 */ /* 0x002fea0003800000 */
[----:B------:R-:W1:Y:S02]  /*143d0*/  SYNCS.PHASECHK.TRANS64.TRYWAIT P1, [R7+URZ+0x28850], R6 ;  /* 0x02885006070075a7 */ /* 0x000e64000802017f */
[----:B-1----:R-:W-:Y:S05]  /*143e0*/  @!P1 BRA `(.L_x_9577) ;  /* 0x000000fc00209947 */ /* 0x002fea0003800000 */
.L_x_9574:
[----:B01----:R-:W-:Y:S01]  /*143f0*/  IADD3 R6, R18, 0x400, RZ ;  /* 0x0000040012067810 */ /* 0x003fe20007ffe0ff */
[----:B------:R-:W-:Y:S01]  /*14400*/  IMAD.MOV.U32 R7, RZ, RZ, 0x40000040 ;  /* 0x40000040ff077424 */ /* 0x000fe200078e00ff */
[----:B------:R-:W-:Y:S05]  /*14410*/  WARPSYNC.ALL ;  /* 0x0000000000007948 */ /* 0x000fea0003800000 */
[----:B------:R-:W-:Y:S01]  /*14420*/  SHF.R.U32.HI R6, RZ, 0x4, R6 ;  /* 0x00000004ff067819 */ /* 0x000fe20000011606 */
[----:B------:R-:W-:Y:S01]  /*14430*/  WARPGROUP.ARRIVE ;  /* 0x00000000000079c5 */ /* 0x000fe20000000000 */
[----:B------:R-:W-:-:S05]  /*14440*/  R2UR UR7, R7 ;  /* 0x00000000070772ca */ /* 0x000fca00000e0000 */
[----:B------:R-:W0:Y:S01]  /*14450*/  S2R R13, SR_TID.X ;  /* 0x00000000000d7919 */ /* 0x000e220000002100 */
[----:B------:R-:W-:Y:S02]  /*14460*/  LOP3.LUT R6, R6, 0x3fff, RZ, 0xc0, !PT ;  /* 0x00003fff06067812 */ /* 0x000fe400078ec0ff */
[----:B------:R-:W-:Y:S02]  /*14470*/  MOV R9, 0x40000040 ;  /* 0x4000004000097802 */ /* 0x000fe40000000f00 */
[----:B------:R-:W-:Y:S02]  /*14480*/  LOP3.LUT R6, R6, 0x4000000, RZ, 0xfc, !PT ;  /* 0x0400000006067812 */ /* 0x000fe400078efcff */
[----:B------:R-:W-:-:S03]  /*14490*/  MOV R7, 0x40000040 ;  /* 0x4000004000077802 */ /* 0x000fc60000000f00 */
[----:B------:R-:W-:-:S04]  /*144a0*/  IMAD R6, R11, 0x800, R6 ;  /* 0x000008000b067824 */ /* 0x000fc800078e0206 */
[C---:B------:R-:W-:Y:S01]  /*144b0*/  VIADD R8, R6.reuse, 0x80 ;  /* 0x0000008006087836 */ /* 0x040fe20000000000 */
[----:B------:R-:W-:-:S13]  /*144c0*/  R2UR UR6, R6 ;  /* 0x00000000060672ca */ /* 0x000fda00000e0000 */
[----:B------:R-:W-:Y:S01]  /*144d0*/  HGMMA.64x128x16.F32 R88, R180, gdesc[UR4].tnspB, R88, gsb0 ;  /* 0x41e00004b4587df0 */ /* 0x000fe20008000858 */
[----:B------:R-:W-:Y:S01]  /*144e0*/  R2UR UR6, R8 ;  /* 0x00000000080672ca */ /* 0x000fe200000e0000 */
[----:B------:R-:W-:Y:S01]  /*144f0*/  VIADD R8, R6, 0x100 ;  /* 0x0000010006087836 */ /* 0x000fe20000000000 */
[----:B------:R-:W-:Y:S01]  /*14500*/  R2UR UR7, R9 ;  /* 0x00000000090772ca */ /* 0x000fe200000e0000 */
[----:B------:R-:W-:Y:S01]  /*14510*/  IMAD.MOV.U32 R9, RZ, RZ, 0x40000040 ;  /* 0x40000040ff097424 */ /* 0x000fe200078e00ff */
[----:B0-----:R-:W-:Y:S01]  /*14520*/  SHF.R.U32.HI R13, RZ, 0x7, R13 ;  /* 0x00000007ff0d7819 */ /* 0x001fe2000001160d */
        /* <DEDUP_REMOVED lines=47> */
.L_x_9578:
        /* <DEDUP_REMOVED lines=204> */
[----:B------:R-:W-:Y:S01]  /*154e0*/  FFMA.FTZ R34, R38, UR48, -R81 ;  /* 0x0000003026227c23 */ /* 0x000fe20008010851 */
[C---:B------:R-:W-:Y:S01]  /*154f0*/  FADD.FTZ R5, -R31.reuse, R5 ;  /* 0x000000051f057221 */ /* 0x040fe20000010100 */
[----:B------:R-:W-:Y:S01]  /*15500*/  FMUL.FTZ R38, R31, UR48 ;  /* 0x000000301f267c20 */ /* 0x000fe20008410000 */
[----:B------:R-:W-:Y:S01]  /*15510*/  FMUL.FTZ R10, R10, UR48 ;  /* 0x000000300a0a7c20 */ /* 0x000fe20008410000 */
        /* <DEDUP_REMOVED lines=52> */
[--C-:B------:R-:W-:Y:S01]  /*15860*/  FFMA.FTZ R163, R63, UR48, -R38.reuse ;  /* 0x000000303fa37c23 */ /* 0x100fe20008010826 */
[----:B------:R-:W-:Y:S01]  /*15870*/  FFMA.FTZ R14, R62, UR48, -R81 ;  /* 0x000000303e0e7c23 */ /* 0x000fe20008010851 */
[----:B------:R-:W1:Y:S01]  /*15880*/  MUFU.EX2 R182, R182 ;  /* 0x000000b600b67308 */ /* 0x000e620000000800 */
[----:B0-----:R-:W-:Y:S01]  /*15890*/  FADD.FTZ R3, R86, R3 ;  /* 0x0000000356037221 */ /* 0x001fe20000010000 */
[--C-:B------:R-:W-:Y:S01]  /*158a0*/  FFMA.FTZ R20, R64, UR48, -R38.reuse ;  /* 0x0000003040147c23 */ /* 0x100fe20008010826 */
[--C-:B------:R-:W-:Y:S01]  /*158b0*/  FFMA.FTZ R156, R65, UR48, -R81.reuse ;  /* 0x00000030419c7c23 */ /* 0x100fe20008010851 */
[--C-:B------:R-:W-:Y:S01]  /*158c0*/  FFMA.FTZ R157, R67, UR48, -R38.reuse ;  /* 0x00000030439d7c23 */ /* 0x100fe20008010826 */
[--C-:B------:R-:W-:Y:S01]  /*158d0*/  FFMA.FTZ R13, R66, UR48, -R81.reuse ;  /* 0x00000030420d7c23 */ /* 0x100fe20008010851 */
[----:B------:R-:W-:Y:S01]  /*158e0*/  FFMA.FTZ R15, R68, UR48, -R38 ;  /* 0x00000030440f7c23 */ /* 0x000fe20008010826 */
[--C-:B------:R-:W-:Y:S01]  /*158f0*/  FFMA.FTZ R158, R69, UR48, -R81.reuse ;  /* 0x00000030459e7c23 */ /* 0x100fe20008010851 */
[----:B------:R-:W0:Y:S01]  /*15900*/  MUFU.EX2 R183, R183 ;  /* 0x000000b700b77308 */ /* 0x000e220000000800 */
        /* <DEDUP_REMOVED lines=8> */
[----:B-1----:R-:W-:Y:S01]  /*15990*/  FADD.FTZ R8, R182, R3 ;  /* 0x00000003b6087221 */ /* 0x002fe20000010000 */
[----:B------:R-:W-:Y:S01]  /*159a0*/  FFMA.FTZ R155, R79, UR48, -R38 ;  /* 0x000000304f9b7c23 */ /* 0x000fe20008010826 */
[----:B------:R-:W-:Y:S01]  /*159b0*/  FFMA.FTZ R37, R78, UR48, -R81 ;  /* 0x000000304e257c23 */ /* 0x000fe20008010851 */
[----:B------:R-:W-:-:S02]  /*159c0*/  IMAD R43, R186, 0x8, R18 ;  /* 0x00000008ba2b7824 */ /* 0x000fc400078e0212 */
[----:B------:R-:W-:Y:S02]  /*159d0*/  IMAD.U32 R44, RZ, RZ, UR38 ;  /* 0x00000026ff2c7e24 */ /* 0x000fe4000f8e00ff */
[----:B------:R-:W1:Y:S01]  /*159e0*/  MUFU.EX2 R46, R46 ;  /* 0x0000002e002e7308 */ /* 0x000e620000000800 */
[----:B0-----:R-:W-:Y:S01]  /*159f0*/  FADD.FTZ R3, R183, R0 ;  /* 0x00000000b7037221 */ /* 0x001fe20000010000 */
[----:B------:R-:W-:-:S05]  /*15a00*/  VIADD R43, R43, 0x28840 ;  /* 0x000288402b2b7836 */ /* 0x000fca0000000000 */
[----:B------:R-:W-:Y:S01]  /*15a10*/  PRMT R43, R44, 0x654, R43 ;  /* 0x000006542c2b7816 */ /* 0x000fe2000000002b */
[----:B------:R-:W0:Y:S01]  /*15a20*/  MUFU.EX2 R176, R176 ;  /* 0x000000b000b07308 */ /* 0x000e220000000800 */
[----:B--2---:R-:W-:Y:S02]  /*15a30*/  FADD.FTZ R9, R85, R8 ;  /* 0x0000000855097221 */ /* 0x004fe40000010000 */
[----:B------:R2:W-:Y:S05]  /*15a40*/  SYNCS.ARRIVE.TRANS64.RED.A1T0 RZ, [R43+URZ], RZ ;  /* 0x000000ff2bff79a7 */ /* 0x0005ea000810043f */
        /* <DEDUP_REMOVED lines=56> */
[----:B------:R-:W-:-:S06]  /*15dd0*/  FFMA.FTZ R9, R72, UR48, -R38 ;  /* 0x0000003048097c23 */ /* 0x000fcc0008010826 */
        /* <DEDUP_REMOVED lines=15> */
[----:B---3--:R-:W-:Y:S01]  /*15ed0*/  FADD.FTZ R3, R21, R8 ;  /* 0x0000000815037221 */ /* 0x008fe20000010000 */
[--C-:B------:R-:W-:Y:S01]  /*15ee0*/  FFMA.FTZ R8, R76, UR48, -R38.reuse ;  /* 0x000000304c087c23 */ /* 0x100fe20008010826 */
[----:B------:R-:W-:-:S05]  /*15ef0*/  FFMA.FTZ R38, R80, UR48, -R38 ;  /* 0x0000003050267c23 */ /* 0x000fca0008010826 */
        /* <DEDUP_REMOVED lines=40> */
[----:B--2---:R-:W-:Y:S06]  /*16180*/  @!P0 BRA `(.L_x_9579) ;  /* 0x0000000000048947 */ /* 0x004fec0003800000 */
[----:B------:R-:W-:Y:S01]  /*16190*/  BPT.TRAP 0x1 ;  /* 0x000000040000795c */ /* 0x000fe20000300000 */
.L_x_9579:
[----:B------:R-:W-:Y:S01]  /*161a0*/  LEA R11, R11, R18, 0x3 ;  /* 0x000000120b0b7211 */ /* 0x000fe200078e18ff */
[----:B------:R-:W-:Y:S01]  /*161b0*/  IMAD.U32 R40, RZ, RZ, UR38 ;  /* 0x00000026ff287e24 */ /* 0x000fe2000f8e00ff */
[----:B------:R-:W-:Y:S01]  /*161c0*/  ISETP.GT.AND P1, PT, R12, R199, PT ;  /* 0x000000c70c00720c */ /* 0x000fe20003f24270 */
[----:B------:R-:W-:Y:S01]  /*161d0*/  FMUL.FTZ R88, R88, R10 ;  /* 0x0000000a58587220 */ /* 0x000fe20000410000 */
[----:B------:R-:W-:Y:S01]  /*161e0*/  F2FP.F16.F32.PACK_AB R152, R6, R152 ;  /* 0x000000980698723e */ /* 0x000fe200000000ff */
[----:B------:R-:W-:Y:S02]  /*161f0*/  VIADD R11, R11, 0x28860 ;  /* 0x000288600b0b7836 */ /* 0x000fe40000000000 */
[-C--:B------:R-:W-:Y:S01]  /*16200*/  FMUL.FTZ R89, R89, R10.reuse ;  /* 0x0000000a59597220 */ /* 0x080fe20000410000 */
        /* <DEDUP_REMOVED lines=70> */
[----:B------:R-:W-:Y:S01]  /*16670*/  F2FP.F16.F32.PACK_AB R183, R46, R183 ;  /* 0x000000b72eb7723e */ /* 0x000fe200000000ff */
[----:B0-----:R-:W-:Y:S01]  /*16680*/  IMAD.MOV.U32 R11, RZ, RZ, R186 ;  /* 0x000000ffff0b7224 */ /* 0x001fe200078e00ba */
        /* <DEDUP_REMOVED lines=29> */
.L_x_9568:
[----:B------:R-:W-:Y:S05]  /*16860*/  WARPSYNC.ALL ;  /* 0x0000000000007948 */ /* 0x000fea0003800000 */
[----:B------:R-:W-:Y:S06]  /*16870*/  BAR.ARV 0x8, 0x180 ;  /* 0x0206000000007b1d */ /* 0x000fec0000002000 */
[----:B------:R-:W-:Y:S05]  /*16880*/  @!P0 BRA `(.L_x_9581) ;  /* 0x0000000000048947 */ /* 0x000fea0003800000 */
[----:B------:R-:W-:Y:S01]  /*16890*/  BPT.TRAP 0x1 ;  /* 0x000000040000795c */ /* 0x000fe20000300000 */
.L_x_9581:
[----:B------:R-:W-:Y:S02]  /*168a0*/  LEA R11, R186, R18, 0x3 ;  /* 0x00000012ba0b7211 */ /* 0x000fe400078e18ff */
[----:B------:R-:W-:-:S04]  /*168b0*/  SHF.L.U32 R4, R189, 0x1f, RZ ;  /* 0x0000001fbd047819 */ /* 0x000fc800000006ff */
[----:B------:R0:W1:Y:S01]  /*168c0*/  SYNCS.PHASECHK.TRANS64.TRYWAIT P1, [R11+URZ+0x28850], R4 ;  /* 0x028850040b0075a7 */ /* 0x000062000802017f */
[----:B------:R-:W-:Y:S05]  /*168d0*/  @!P0 BRA `(.L_x_9582) ;  /* 0x0000000000048947 */ /* 0x000fea0003800000 */
[----:B------:R-:W-:Y:S01]  /*168e0*/  BPT.TRAP 0x1 ;  /* 0x000000040000795c */ /* 0x000fe20000300000 */
.L_x_9582:
[----:B------:R-:W-:-:S05]  /*168f0*/  VIADD R18, R18, 0x400 ;  /* 0x0000040012127836 */ /* 0x000fca0000000000 */
[----:B------:R-:W-:-:S04]  /*16900*/  SHF.R.U32.HI R18, RZ, 0x4, R18 ;  /* 0x00000004ff127819 */ /* 0x000fc80000011612 */
[----:B------:R-:W-:-:S04]  /*16910*/  LOP3.LUT R18, R18, 0x3fff, RZ, 0xc0, !PT ;  /* 0x00003fff12127812 */ /* 0x000fc800078ec0ff */
[----:B------:R-:W-:Y:S01]  /*16920*/  LOP3.LUT R5, R18, 0x4000000, RZ, 0xfc, !PT ;  /* 0x0400000012057812 */ /* 0x000fe200078efcff */
[----:B-1----:R-:W-:Y:S06]  /*16930*/  @P1 BRA `(.L_x_9583) ;  /* 0x0000000000081947 */ /* 0x002fec0003800000 */
[----:B------:R-:W1:Y:S02]  /*16940*/  SYNCS.PHASECHK.TRANS64.TRYWAIT P1, [R11+URZ+0x28850], R4 ;  /* 0x028850040b0075a7 */ /* 0x000e64000802017f */
[----:B-1----:R-:W-:Y:S05]  /*16950*/  @!P1 BRA `(.L_x_9584) ;  /* 0x000000d400d89947 */ /* 0x002fea0003800000 */
.L_x_9583:
[----:B01----:R-:W-:Y:S01]  /*16960*/  IMAD R4, R186, 0x800, R5 ;  /* 0x00000800ba047824 */ /* 0x003fe200078e0205 */
[----:B------:R-:W-:Y:S05]  /*16970*/  WARPSYNC.ALL ;  /* 0x0000000000007948 */ /* 0x000fea0003800000 */
[----:B------:R-:W-:Y:S01]  /*16980*/  IMAD.MOV.U32 R5, RZ, RZ, 0x40000040 ;  /* 0x40000040ff057424 */ /* 0x000fe200078e00ff */
[C---:B------:R-:W-:Y:S01]  /*16990*/  R2UR UR6, R4.reuse ;  /* 0x00000000040672ca */ /* 0x040fe200000e0000 */
[----:B------:R-:W-:Y:S01]  /*169a0*/  WARPGROUP.ARRIVE ;  /* 0x00000000000079c5 */ /* 0x000fe20000000000 */
[----:B------:R-:W-:Y:S01]  /*169b0*/  IMAD.MOV.U32 R7, RZ, RZ, 0x40000040 ;  /* 0x40000040ff077424 */ /* 0x000fe200078e00ff */
[----:B------:R-:W-:Y:S01]  /*169c0*/  IADD3 R6, R4, 0x80, RZ ;  /* 0x0000008004067810 */ /* 0x000fe20007ffe0ff */
[----:B------:R-:W-:Y:S01]  /*169d0*/  IMAD.MOV.U32 R9, RZ, RZ, RZ ;  /* 0x000000ffff097224 */ /* 0x000fe200078e00ff */
[----:B------:R-:W-:Y:S01]  /*169e0*/  R2UR UR7, R5 ;  /* 0x00000000050772ca */ /* 0x000fe200000e0000 */
[----:B------:R-:W-:-:S02]  /*169f0*/  IMAD.MOV.U32 R5, RZ, RZ, 0x40000040 ;  /* 0x40000040ff057424 */ /* 0x000fc400078e00ff */
[----:B------:R-:W-:-:S10]  /*16a00*/  IMAD.U32 R15, RZ, RZ, UR48 ;  /* 0x00000030ff0f7e24 */ /* 0x000fd4000f8e00ff */
        /* <DEDUP_REMOVED lines=43> */
[----:B------:R-:W-:Y:S01]  /*16cc0*/  R2UR UR7, R5 ;  /* 0x00000000050772ca */ /* 0x000fe200000e0000 */
[----:B------:R-:W0:Y:S04]  /*16cd0*/  SHFL.BFLY PT, R4, R3, 0x2, 0x1f ;  /* 0x0c401f0003047f89 */ /* 0x000e2800000e0000 */
[----:B------:R-:W1:Y:S01]  /*16ce0*/  SHFL.BFLY PT, R5, R0, 0x2, 0x1f ;  /* 0x0c401f0000057f89 */ /* 0x000e6200000e0000 */
[----:B0-----:R-:W-:Y:S01]  /*16cf0*/  FADD.FTZ R4, R4, R3 ;  /* 0x0000000304047221 */ /* 0x001fe20000010000 */
[----:B------:R-:W-:-:S02]  /*16d00*/  IMAD.MOV.U32 R3, RZ, RZ, -0x800000 ;  /* 0xff800000ff037424 */ /* 0x000fc400078e00ff */
[----:B-1----:R-:W-:Y:S01]  /*16d10*/  FADD.FTZ R6, R5, R0 ;  /* 0x0000000005067221 */ /* 0x002fe20000010000 */
[----:B------:R-:W-:Y:S01]  /*16d20*/  IMAD.MOV.U32 R0, RZ, RZ, -0x800000 ;  /* 0xff800000ff007424 */ /* 0x000fe200078e00ff */
[----:B------:R-:W0:Y:S04]  /*16d30*/  SHFL.BFLY PT, R5, R4, 0x1, 0x1f ;  /* 0x0c201f0004057f89 */ /* 0x000e2800000e0000 */
[----:B------:R-:W1:Y:S01]  /*16d40*/  SHFL.BFLY PT, R7, R6, 0x1, 0x1f ;  /* 0x0c201f0006077f89 */ /* 0x000e6200000e0000 */
[----:B0-----:R-:W-:Y:S01]  /*16d50*/  FADD.FTZ R12, R4, R5 ;  /* 0x00000005040c7221 */ /* 0x001fe20000010000 */
[----:B------:R-:W-:Y:S02]  /*16d60*/  IMAD.MOV.U32 R5, RZ, RZ, RZ ;  /* 0x000000ffff057224 */ /* 0x000fe400078e00ff */
[----:B-1----:R-:W-:-:S02]  /*16d70*/  FADD.FTZ R13, R6, R7 ;  /* 0x00000007060d7221 */ /* 0x002fc40000010000 */
[----:B------:R-:W-:Y:S02]  /*16d80*/  FSETP.NE.FTZ.AND P1, PT, R12, RZ, PT ;  /* 0x000000ff0c00720b */ /* 0x000fe40003f35000 */
[----:B------:R-:W-:Y:S02]  /*16d90*/  MOV R7, UR48 ;  /* 0x0000003000077c02 */ /* 0x000fe40008000f00 */
        /* <DEDUP_REMOVED lines=17> */
.L_x_9585:
[----:B------:R-:W-:Y:S01]  /*16eb0*/  IMAD.U32 R7, RZ, RZ, UR38 ;  /* 0x00000026ff077e24 */ /* 0x000fe2000f8e00ff */
        /* <DEDUP_REMOVED lines=74> */
.L_x_9496:
        /* <DEDUP_REMOVED lines=13> */
[----:B------:R-:W4:Y:S01]  /*17430*/  S2R R9, SR_SWINHI ;  /* 0x0000000000097919 */ /* 0x000f220000002f00 */
[----:B------:R-:W-:Y:S02]  /*17440*/  F2FP.F16.F32.PACK_AB R36, R137, R136 ;  /* 0x000000888924723e */ /* 0x000fe400000000ff */
[----:B------:R-:W-:Y:S02]  /*17450*/  MOV R40, R18 ;  /* 0x0000001200287202 */ /* 0x000fe40000000f00 */
[----:B----4-:R-:W-:-:S03]  /*17460*/  MOV R41, R9 ;  /* 0x0000000900297202 */ /* 0x010fc60000000f00 */
[----:B--2---:R-:W-:-:S03]  /*17470*/  IMAD.WIDE R12, R8, 0x2, R40 ;  /* 0x00000002080c7825 */ /* 0x004fc600078e0228 */
[C---:B------:R-:W-:Y:S02]  /*17480*/  IADD3 R37, P0, R12.reuse, 0x40, RZ ;  /* 0x000000400c257810 */ /* 0x040fe40007f1e0ff */
[----:B------:R-:W-:Y:S02]  /*17490*/  IADD3 R35, P5, R12, 0x20, RZ ;  /* 0x000000200c237810 */ /* 0x000fe40007fbe0ff */
[----:B------:R-:W-:Y:S01]  /*174a0*/  LOP3.LUT R8, R37, 0x380, RZ, 0xc0, !PT ;  /* 0x0000038025087812 */ /* 0x000fe200078ec0ff */
[----:B------:R-:W-:Y:S01]  /*174b0*/  IMAD.X R31, RZ, RZ, R13, P0 ;  /* 0x000000ffff1f7224 */ /* 0x000fe200000e060d */
[C---:B------:R-:W-:Y:S02]  /*174c0*/  ISETP.NE.AND P0, PT, R208.reuse, RZ, PT ;  /* 0x000000ffd000720c */ /* 0x040fe40003f05270 */
[----:B---3--:R-:W-:Y:S02]  /*174d0*/  LOP3.LUT R4, R35, 0x380, RZ, 0xc0, !PT ;  /* 0x0000038023047812 */ /* 0x008fe400078ec0ff */
[----:B------:R-:W-:Y:S01]  /*174e0*/  SEL R208, R208, UR4, P0 ;  /* 0x00000004d0d07c07 */ /* 0x000fe20008000000 */
[----:B------:R-:W-:Y:S05]  /*174f0*/  WARPSYNC.ALL ;  /* 0x0000000000007948 */ /* 0x000fea0003800000 */
[C---:B------:R-:W-:Y:S01]  /*17500*/  LOP3.LUT R15, R12.reuse, 0x380, RZ, 0xc0, !PT ;  /* 0x000003800c0f7812 */ /* 0x040fe200078ec0ff */
[----:B------:R-:W-:Y:S01]  /*17510*/  ULDC.64 UR6, c[0x0][0xc08] ;  /* 0x0003020000067ab9 */ /* 0x000fe20000000a00 */
[----:B------:R-:W-:Y:S01]  /*17520*/  IADD3 R39, P1, R12, 0x60, RZ ;  /* 0x000000600c277810 */ /* 0x000fe20007f3e0ff */
[----:B------:R-:W-:Y:S01]  /*17530*/  ULDC.64 UR4, c[0x0][0xc00] ;  /* 0x0003000000047ab9 */ /* 0x000fe20000000a00 */
[----:B------:R-:W-:-:S02]  /*17540*/  SHF.R.U64 R4, R4, 0x3, RZ ;  /* 0x0000000304047819 */ /* 0x000fc400000012ff */
[----:B------:R-:W-:Y:S01]  /*17550*/  SHF.R.U64 R8, R8, 0x3, RZ ;  /* 0x0000000308087819 */ /* 0x000fe200000012ff */
[--C-:B------:R-:W-:Y:S01]  /*17560*/  IMAD.X R27, RZ, RZ, R13.reuse, P1 ;  /* 0x000000ffff1b7224 */ /* 0x100fe200008e060d */
[C---:B-1----:R-:W-:Y:S02]  /*17570*/  IADD3 R43, P2, R12.reuse, 0x4000, RZ ;  /* 0x000040000c2b7810 */ /* 0x042fe40007f5e0ff */
[C---:B------:R-:W-:Y:S02]  /*17580*/  IADD3 R45, P3, R12.reuse, 0x4020, RZ ;  /* 0x000040200c2d7810 */ /* 0x040fe40007f7e0ff */
[----:B------:R-:W-:Y:S01]  /*17590*/  IADD3.X R29, RZ, R13, RZ, P5, !PT ;  /* 0x0000000dff1d7210 */ /* 0x000fe20002ffe4ff */
[----:B------:R-:W-:Y:S01]  /*175a0*/  IMAD.X R25, RZ, RZ, R13, P2 ;  /* 0x000000ffff197224 */ /* 0x000fe200010e060d */
[----:B------:R-:W-:Y:S02]  /*175b0*/  SHF.R.U64 R15, R15, 0x3, RZ ;  /* 0x000000030f0f7819 */ /* 0x000fe400000012ff */
[----:B------:R-:W-:-:S02]  /*175c0*/  IADD3 R47, P4, R12, 0x4040, RZ ;  /* 0x000040400c2f7810 */ /* 0x000fc40007f9e0ff */
[----:B------:R-:W-:Y:S02]  /*175d0*/  IADD3 R32, P5, R12, 0x4060, RZ ;  /* 0x000040600c207810 */ /* 0x000fe40007fbe0ff */
[----:B------:R-:W-:Y:S01]  /*175e0*/  LOP3.LUT R10, R39, 0x380, RZ, 0xc0, !PT ;  /* 0x00000380270a7812 */ /* 0x000fe200078ec0ff */
[--C-:B------:R-:W-:Y:S01]  /*175f0*/  IMAD.X R9, RZ, RZ, R13.reuse, P4 ;  /* 0x000000ffff097224 */ /* 0x100fe200020e060d */
[----:B------:R-:W-:Y:S01]  /*17600*/  LOP3.LUT R28, R4, R35, RZ, 0x3c, !PT ;  /* 0x00000023041c7212 */ /* 0x000fe200078e3cff */
[----:B------:R-:W-:Y:S01]  /*17610*/  IMAD.X R33, RZ, RZ, R13, P5 ;  /* 0x000000ffff217224 */ /* 0x000fe200028e060d */
[----:B------:R-:W-:Y:S02]  /*17620*/  LOP3.LUT R30, R8, R37, RZ, 0x3c, !PT ;  /* 0x00000025081e7212 */ /* 0x000fe400078e3cff */
[----:B------:R-:W-:Y:S02]  /*17630*/  LOP3.LUT R12, R15, R12, RZ, 0x3c, !PT ;  /* 0x0000000c0f0c7212 */ /* 0x000fe400078e3cff */
[----:B------:R-:W-:-:S02]  /*17640*/  LOP3.LUT R4, R43, 0x380, RZ, 0xc0, !PT ;  /* 0x000003802b047812 */ /* 0x000fc400078ec0ff */
[----:B------:R-:W-:Y:S02]  /*17650*/  LOP3.LUT R8, R45, 0x380, RZ, 0xc0, !PT ;  /* 0x000003802d087812 */ /* 0x000fe400078ec0ff */
[----:B------:R-:W-:Y:S02]  /*17660*/  LOP3.LUT R14, R47, 0x380, RZ, 0xc0, !PT ;  /* 0x000003802f0e7812 */ /* 0x000fe400078ec0ff */
[----:B------:R-:W-:Y:S02]  /*17670*/  LOP3.LUT R15, R32, 0x380, RZ, 0xc0, !PT ;  /* 0x00000380200f7812 */ /* 0x000fe400078ec0ff */
[----:B------:R-:W-:Y:S02]  /*17680*/  SHF.R.U64 R10, R10, 0x3, RZ ;  /* 0x000000030a0a7819 */ /* 0x000fe400000012ff */
[----:B------:R-:W-:Y:S02]  /*17690*/  SHF.R.U64 R4, R4, 0x3, RZ ;  /* 0x0000000304047819 */ /* 0x000fe400000012ff */
[----:B------:R-:W-:-:S02]  /*176a0*/  SHF.R.U64 R8, R8, 0x3, RZ ;  /* 0x0000000308087819 */ /* 0x000fc400000012ff */
[----:B------:R-:W-:Y:S02]  /*176b0*/  SHF.R.U64 R14, R14, 0x3, RZ ;  /* 0x000000030e0e7819 */ /* 0x000fe400000012ff */
[----:B------:R-:W-:Y:S02]  /*176c0*/  SHF.R.U64 R15, R15, 0x3, RZ ;  /* 0x000000030f0f7819 */ /* 0x000fe400000012ff */
[----:B------:R-:W-:Y:S02]  /*176d0*/  LOP3.LUT R26, R10, R39, RZ, 0x3c, !PT ;  /* 0x000000270a1a7212 */ /* 0x000fe400078e3cff */
[----:B-----5:R-:W-:Y:S02]  /*176e0*/  LOP3.LUT R24, R4, R43, RZ, 0x3c, !PT ;  /* 0x0000002b04187212 */ /* 0x020fe400078e3cff */
[----:B------:R-:W-:Y:S02]  /*176f0*/  LOP3.LUT R10, R8, R45, RZ, 0x3c, !PT ;  /* 0x0000002d080a7212 */ /* 0x000fe400078e3cff */
[----:B------:R-:W-:-:S02]  /*17700*/  IADD3.X R11, RZ, R13, RZ, P3, !PT ;  /* 0x0000000dff0b7210 */ /* 0x000fc40001ffe4ff */
[----:B------:R-:W-:Y:S02]  /*17710*/  LOP3.LUT R8, R14, R47, RZ, 0x3c, !PT ;  /* 0x0000002f0e087212 */ /* 0x000fe400078e3cff */
[----:B------:R-:W-:Y:S02]  /*17720*/  LOP3.LUT R32, R15, R32, RZ, 0x3c, !PT ;  /* 0x000000200f207212 */ /* 0x000fe400078e3cff */
[----:B------:R-:W-:Y:S02]  /*17730*/  MOV R4, R12 ;  /* 0x0000000c00047202 */ /* 0x000fe40000000f00 */
[----:B------:R-:W-:Y:S02]  /*17740*/  F2FP.F16.F32.PACK_AB R12, R21, R20 ;  /* 0x00000014150c723e */ /* 0x000fe400000000ff */
[----:B------:R-:W-:Y:S02]  /*17750*/  F2FP.F16.F32.PACK_AB R13, R91, R90 ;  /* 0x0000005a5b0d723e */ /* 0x000fe400000000ff */
[----:B------:R-:W-:-:S02]  /*17760*/  F2FP.F16.F32.PACK_AB R14, R93, R92 ;  /* 0x0000005c5d0e723e */ /* 0x000fc400000000ff */
[----:B------:R-:W-:Y:S01]  /*17770*/  F2FP.F16.F32.PACK_AB R15, R95, R94 ;  /* 0x0000005e5f0f723e */ /* 0x000fe200000000ff */
[----:B------:R-:W-:Y:S01]  /*17780*/  BAR.SYNC.DEFER_BLOCKING 0x1, 0x100 ;  /* 0x0044000000007b1d */ /* 0x000fe20000010000 */
[----:B------:R-:W-:Y:S02]  /*17790*/  MOV R43, R10 ;  /* 0x0000000a002b7202 */ /* 0x000fe40000000f00 */
[----:B------:R-:W-:Y:S02]  /*177a0*/  MOV R42, R8 ;  /* 0x00000008002a7202 */ /* 0x000fe40000000f00 */
[----:B------:R-:W-:Y:S02]  /*177b0*/  MOV R37, R28 ;  /* 0x0000001c00257202 */ /* 0x000fe40000000f00 */
[----:B------:R-:W-:Y:S02]  /*177c0*/  F2FP.F16.F32.PACK_AB R8, R97, R96 ;  /* 0x000000606108723e */ /* 0x000fe400000000ff */
[----:B------:R-:W-:-:S02]  /*177d0*/  F2FP.F16.F32.PACK_AB R9, R99, R98 ;  /* 0x000000626309723e */ /* 0x000fc400000000ff */
[----:B------:R-:W-:Y:S02]  /*177e0*/  F2FP.F16.F32.PACK_AB R10, R101, R100 ;  /* 0x00000064650a723e */ /* 0x000fe400000000ff */
[----:B------:R-:W-:Y:S02]  /*177f0*/  F2FP.F16.F32.PACK_AB R11, R103, R102 ;  /* 0x00000066670b723e */ /* 0x000fe400000000ff */
[----:B------:R-:W-:Y:S02]  /*17800*/  MOV R38, R30 ;  /* 0x0000001e00267202 */ /* 0x000fe40000000f00 */
[----:B------:R-:W-:Y:S02]  /*17810*/  MOV R39, R26 ;  /* 0x0000001a00277202 */ /* 0x000fe40000000f00 */
[----:B------:R-:W-:Y:S02]  /*17820*/  MOV R44, R24 ;  /* 0x00000018002c7202 */ /* 0x000fe40000000f00 */
[----:B------:R-:W-:-:S02]  /*17830*/  F2FP.F16.F32.PACK_AB R24, R113, R112 ;  /* 0x000000707118723e */ /* 0x000fc400000000ff */
[----:B------:R-:W-:Y:S01]  /*17840*/  F2FP.F16.F32.PACK_AB R25, R115, R114 ;  /* 0x000000727319723e */ /* 0x000fe200000000ff */
[----:B------:R1:W-:Y:S01]  /*17850*/  STSM.16.M88.4 [R4], R12 ;  /* 0x0000000c04007844 */ /* 0x0003e20000000200 */
[----:B------:R-:W-:Y:S02]  /*17860*/  F2FP.F16.F32.PACK_AB R26, R117, R116 ;  /* 0x00000074751a723e */ /* 0x000fe400000000ff */
[----:B------:R-:W-:Y:S01]  /*17870*/  F2FP.F16.F32.PACK_AB R27, R119, R118 ;  /* 0x00000076771b723e */ /* 0x000fe200000000ff */
[----:B------:R2:W-:Y:S01]  /*17880*/  STSM.16.M88.4 [R37], R8 ;  /* 0x0000000825007844 */ /* 0x0005e20000000200 */
[----:B------:R-:W-:Y:S02]  /*17890*/  F2FP.F16.F32.PACK_AB R28, R121, R120 ;  /* 0x00000078791c723e */ /* 0x000fe400000000ff */
[----:B------:R-:W-:Y:S02]  /*178a0*/  F2FP.F16.F32.PACK_AB R29, R123, R122 ;  /* 0x0000007a7b1d723e */ /* 0x000fe400000000ff */
[----:B------:R-:W-:-:S02]  /*178b0*/  F2FP.F16.F32.PACK_AB R30, R125, R124 ;  /* 0x0000007c7d1e723e */ /* 0x000fc400000000ff */
[----:B------:R-:W-:Y:S02]  /*178c0*/  F2FP.F16.F32.PACK_AB R31, R127, R126 ;  /* 0x0000007e7f1f723e */ /* 0x000fe400000000ff */
[----:B------:R-:W-:Y:S02]  /*178d0*/  F2FP.F16.F32.PACK_AB R35, R135, R134 ;  /* 0x000000868723723e */ /* 0x000fe400000000ff */
[----:B------:R-:W-:Y:S02]  /*178e0*/  ISETP.NE.U32.AND P0, PT, RZ, UR4, PT ;  /* 0x00000004ff007c0c */ /* 0x000fe4000bf05070 */
[----:B-1----:R-:W-:Y:S02]  /*178f0*/  F2FP.F16.F32.PACK_AB R12, R105, R104 ;  /* 0x00000068690c723e */ /* 0x002fe400000000ff */
[----:B------:R-:W-:Y:S02]  /*17900*/  F2FP.F16.F32.PACK_AB R13, R107, R106 ;  /* 0x0000006a6b0d723e */ /* 0x000fe400000000ff */
[----:B------:R-:W-:-:S02]  /*17910*/  F2FP.F16.F32.PACK_AB R14, R109, R108 ;  /* 0x0000006c6d0e723e */ /* 0x000fc400000000ff */
[----:B------:R-:W-:Y:S02]  /*17920*/  F2FP.F16.F32.PACK_AB R15, R111, R110 ;  /* 0x0000006e6f0f723e */ /* 0x000fe400000000ff */
[----:B------:R-:W-:Y:S02]  /*17930*/  MOV R4, R32 ;  /* 0x0000002000047202 */ /* 0x000fe40000000f00 */
[----:B------:R-:W-:Y:S01]  /*17940*/  F2FP.F16.F32.PACK_AB R32, R129, R128 ;  /* 0x000000808120723e */ /* 0x000fe200000000ff */
[----:B------:R1:W-:Y:S01]  /*17950*/  STSM.16.M88.4 [R38], R12 ;  /* 0x0000000c26007844 */ /* 0x0003e20000000200 */
[----:B------:R-:W-:Y:S02]  /*17960*/  F2FP.F16.F32.PACK_AB R33, R131, R130 ;  /* 0x000000828321723e */ /* 0x000fe400000000ff */
[----:B--2---:R-:W-:Y:S01]  /*17970*/  F2FP.F16.F32.PACK_AB R37, R139, R138 ;  /* 0x0000008a8b25723e */ /* 0x004fe200000000ff */
[----:B------:R2:W-:Y:S01]  /*17980*/  STSM.16.M88.4 [R39], R24 ;  /* 0x0000001827007844 */ /* 0x0005e20000000200 */
[----:B------:R-:W-:-:S02]  /*17990*/  F2FP.F16.F32.PACK_AB R8, R145, R144 ;  /* 0x000000909108723e */ /* 0x000fc400000000ff */
[----:B------:R-:W-:Y:S01]  /*179a0*/  F2FP.F16.F32.PACK_AB R9, R147, R146 ;  /* 0x000000929309723e */ /* 0x000fe200000000ff */
[----:B------:R3:W-:Y:S01]  /*179b0*/  STSM.16.M88.4 [R44], R28 ;  /* 0x0000001c2c007844 */ /* 0x0007e20000000200 */
[----:B------:R-:W-:Y:S02]  /*179c0*/  F2FP.F16.F32.PACK_AB R10, R149, R148 ;  /* 0x00000094950a723e */ /* 0x000fe400000000ff */
[----:B------:R-:W-:Y:S01]  /*179d0*/  F2FP.F16.F32.PACK_AB R11, R151, R150 ;  /* 0x00000096970b723e */ /* 0x000fe200000000ff */
[----:B------:R-:W-:Y:S01]  /*179e0*/  STSM.16.M88.4 [R43], R32 ;  /* 0x000000202b007844 */ /* 0x000fe20000000200 */
[----:B------:R-:W-:Y:S02]  /*179f0*/  ISETP.NE.U32.AND P3, PT, RZ, UR6, PT ;  /* 0x00000006ff007c0c */ /* 0x000fe4000bf65070 */
[----:B------:R-:W-:Y:S01]  /*17a00*/  ISETP.NE.AND.EX P0, PT, RZ, UR5, PT, P0 ;  /* 0x00000005ff007c0c */ /* 0x000fe2000bf05300 */
[----:B-1----:R-:W-:Y:S01]  /*17a10*/  IMAD.MOV.U32 R12, RZ, RZ, RZ ;  /* 0x000000ffff0c7224 */ /* 0x002fe200078e00ff */
[----:B------:R-:W-:-:S02]  /*17a20*/  F2FP.F16.F32.PACK_AB R38, R141, R140 ;  /* 0x0000008c8d26723e */ /* 0x000fc400000000ff */
[C---:B------:R-:W-:Y:S02]  /*17a30*/  IADD3 R14, P1, R210.reuse, UR4, RZ ;  /* 0x00000004d20e7c10 */ /* 0x040fe4000ff3e0ff */
[----:B--2---:R-:W-:Y:S02]  /*17a40*/  F2FP.F16.F32.PACK_AB R39, R143, R142 ;  /* 0x0000008e8f27723e */ /* 0x004fe400000000ff */
[----:B------:R-:W-:Y:S02]  /*17a50*/  ISETP.NE.AND.EX P3, PT, RZ, UR7, PT, P3 ;  /* 0x00000007ff007c0c */ /* 0x000fe4000bf65330 */
[----:B------:R-:W-:Y:S01]  /*17a60*/  IADD3.X R15, R211, UR5, RZ, P1, !PT ;  /* 0x00000005d30f7c10 */ /* 0x000fe20008ffe4ff */
[----:B------:R-:W-:Y:S04]  /*17a70*/  STSM.16.M88.4 [R42], R36 ;  /* 0x000000242a007844 */ /* 0x000fe80000000200 */
[----:B------:R1:W-:Y:S01]  /*17a80*/  STSM.16.M88.4 [R4], R8 ;  /* 0x0000000804007844 */ /* 0x0003e20000000200 */
[----:B------:R-:W-:Y:S05]  /*17a90*/  BAR.SYNC.DEFER_BLOCKING 0x1, 0x100 ;  /* 0x0044000000007b1d */ /* 0x000fea0000010000 */
[----:B------:R-:W-:Y:S01]  /*17aa0*/  @P3 IADD3 R210, P1, R210, UR6, RZ ;  /* 0x00000006d2d23c10 */ /* 0x000fe2000ff3e0ff */
[----:B------:R-:W-:-:S03]  /*17ab0*/  ULDC UR6, c[0x0][0xa88] ;  /* 0x0002a20000067ab9 */ /* 0x000fc60000000800 */
[----:B------:R-:W-:Y:S02]  /*17ac0*/  @P3 IADD3.X R211, R211, UR7, RZ, P1, !PT ;  /* 0x00000007d3d33c10 */ /* 0x000fe40008ffe4ff */
[----:B------:R-:W-:Y:S01]  /*17ad0*/  MOV R13, UR6 ;  /* 0x00000006000d7c02 */ /* 0x000fe20008000f00 */
[----:B---3--:R-:W-:Y:S01]  /*17ae0*/  IMAD.MOV.U32 R30, RZ, RZ, 0x9b8 ;  /* 0x000009b8ff1e7424 */ /* 0x008fe200078e00ff */
[----:B------:R-:W-:Y:S01]  /*17af0*/  ISETP.GT.AND P2, PT, R208, 0x1, PT ;  /* 0x00000001d000780c */ /* 0x000fe20003f44270 */
[----:B-1----:R-:W1:Y:S01]  /*17b00*/  LDC R4, c[0x0][0xbe8] ;  /* 0x0002fa00ff047b82 */ /* 0x002e620000000800 */
[----:B------:R2:W5:Y:S04]  /*17b10*/  @P0 LDG.E R12, desc[UR42][R14.64] ;  /* 0x0000002a0e0c0981 */ /* 0x000568000c1e1900 */
[----:B------:R2:W5:Y:S01]  /*17b20*/  @P3 LDG.E R13, desc[UR42][R210.64] ;  /* 0x0000002ad20d3981 */ /* 0x000562000c1e1900 */
[----:B------:R-:W-:-:S04]  /*17b30*/  SEL R30, R30, 0x978, P2 ;  /* 0x000009781e1e7807 */ /* 0x000fc80001000000 */
[----:B------:R2:W3:Y:S01]  /*17b40*/  LDC.64 R26, c[0x0][R30+0x220] ;  /* 0x000088001e1a7b82 */ /* 0x0004e20000000a00 */
[----:B-1----:R-:W-:-:S07]  /*17b50*/  ISETP.NE.AND P1, PT, R4, 0x1, PT ;  /* 0x000000010400780c */ /* 0x002fce0003f25270 */
[----:B------:R2:W1:Y:S08]  /*17b60*/  LDC.64 R24, c[0x0][R30+0x218] ;  /* 0x000086001e187b82 */ /* 0x0004700000000a00 */
[----:B------:R2:W4:Y:S01]  /*17b70*/  LDC.64 R8, c[0x0][R30+0x228] ;  /* 0x00008a001e087b82 */ /* 0x0005220000000a00 */
[----:B---3--:R-:W-:Y:S05]  /*17b80*/  @P3 BRA `(.L_x_9588) ;  /* 0x0000000000103947 */ /* 0x008fea0003800000 */
[----:B------:R-:W-:Y:S05]  /*17b90*/  @!P0 BRA `(.L_x_9588) ;  /* 0x00000000000c8947 */ /* 0x000fea0003800000 */
[----:B------:R-:W3:Y:S04]  /*17ba0*/  LDG.E R10, desc[UR42][R14.64] ;  /* 0x0000002a0e0a7981 */ /* 0x000ee8000c1e1900 */
[----:B-----5:R-:W3:Y:S02]  /*17bb0*/  LDG.E R13, desc[UR42][R14.64+0x4] ;  /* 0x0000042a0e0d7981 */ /* 0x020ee4000c1e1900 */
[----:B---3--:R-:W-:-:S07]  /*17bc0*/  IMAD.IADD R13, R13, 0x1, -R10 ;  /* 0x000000010d0d7824 */ /* 0x008fce00078e0a0a */
.L_x_9588:
[----:B------:R-:W3:Y:S01]  /*17bd0*/  LDL R36, [R1+0x14] ;  /* 0x0000140001247983 */ /* 0x000ee20000100800 */
[----:B--2---:R-:W2:Y:S01]  /*17be0*/  LDC.64 R14, c[0x0][R30+0x210] ;  /* 0x000084001e0e7b82 */ /* 0x004ea20000000a00 */
[----:B------:R-:W-:Y:S01]  /*17bf0*/  ISETP.NE.U32.AND P0, PT, RZ, UR4, PT ;  /* 0x00000004ff007c0c */ /* 0x000fe2000bf05070 */
[-C--:B-1----:R-:W-:Y:S01]  /*17c00*/  IMAD R31, R25, R188.reuse, RZ ;  /* 0x000000bc191f7224 */ /* 0x082fe200078e02ff */
[----:B------:R-:W-:Y:S01]  /*17c10*/  SEL R29, R212, RZ, P2 ;  /* 0x000000ffd41d7207 */ /* 0x000fe20001000000 */
[----:B------:R-:W-:Y:S01]  /*17c20*/  IMAD.WIDE.U32 R24, R24, R188, RZ ;  /* 0x000000bc18187225 */ /* 0x000fe200078e00ff */
[----:B------:R-:W-:-:S03]  /*17c30*/  ISETP.NE.AND.EX P0, PT, RZ, UR5, PT, P0 ;  /* 0x00000005ff007c0c */ /* 0x000fc6000bf05300 */
[----:B------:R-:W1:Y:S01]  /*17c40*/  @P1 LDC R32, c[0x0][0xbec] ;  /* 0x0002fb00ff201b82 */ /* 0x000e620000000800 */
[----:B------:R-:W-:Y:S01]  /*17c50*/  SEL R209, R209, RZ, !P0 ;  /* 0x000000ffd1d17207 */ /* 0x000fe20004000000 */
[----:B------:R-:W-:Y:S01]  /*17c60*/  IMAD.IADD R35, R206, 0x1, R192 ;  /* 0x00000001ce237824 */ /* 0x000fe200078e02c0 */
[----:B------:R-:W-:Y:S02]  /*17c70*/  SEL R219, R219, RZ, !P0 ;  /* 0x000000ffdbdb7207 */ /* 0x000fe40004000000 */
[----:B------:R-:W-:Y:S01]  /*17c80*/  IADD3 R34, R25, R31, RZ ;  /* 0x0000001f19227210 */ /* 0x000fe20007ffe0ff */
[----:B------:R-:W-:Y:S02]  /*17c90*/  IMAD R27, R27, R209, RZ ;  /* 0x000000d11b1b7224 */ /* 0x000fe400078e02ff */
[----:B------:R-:W0:Y:S01]  /*17ca0*/  @P1 LDC R33, c[0x0][0xbf0] ;  /* 0x0002fc00ff211b82 */ /* 0x000e220000000800 */
[----:B----4-:R-:W-:Y:S01]  /*17cb0*/  IMAD R31, R9, R29, RZ ;  /* 0x0000001d091f7224 */ /* 0x010fe200078e02ff */
[----:B-----5:R-:W-:Y:S01]  /*17cc0*/  SHF.R.S32.HI R9, RZ, 0x1f, R12 ;  /* 0x0000001fff097819 */ /* 0x020fe2000001140c */
[----:B------:R-:W-:-:S02]  /*17cd0*/  IMAD R219, R26, R219, R27 ;  /* 0x000000db1adb7224 */ /* 0x000fc400078e021b */
[----:B------:R-:W-:-:S03]  /*17ce0*/  IMAD.WIDE.U32 R26, R26, R209, RZ ;  /* 0x000000d11a1a7225 */ /* 0x000fc600078e00ff */
[----:B------:R-:W4:Y:S01]  /*17cf0*/  LDC.64 R10, c[0x0][0xba8] ;  /* 0x0002ea00ff0a7b82 */ /* 0x000f220000000a00 */
[----:B------:R-:W-:Y:S01]  /*17d00*/  IMAD.IADD R219, R27, 0x1, R219 ;  /* 0x000000011bdb7824 */ /* 0x000fe200078e02db */
[----:B------:R-:W-:Y:S01]  /*17d10*/  IADD3 R28, P0, P3, R26, R24, R12 ;  /* 0x000000181a1c7210 */ /* 0x000fe20007b1e00c */
[----:B------:R-:W-:Y:S02]  /*17d20*/  IMAD.MOV.U32 R27, RZ, RZ, R35 ;  /* 0x000000ffff1b7224 */ /* 0x000fe400078e0023 */
[----:B------:R-:W-:Y:S01]  /*17d30*/  IMAD.WIDE.U32 R24, R8, R29, RZ ;  /* 0x0000001d08187225 */ /* 0x000fe200078e00ff */
[----:B------:R-:W-:-:S03]  /*17d40*/  IADD3.X R29, R219, R34, R9, P0, P3 ;  /* 0x00000022db1d7210 */ /* 0x000fc600007e6409 */
[----:B-1----:R-:W-:Y:S01]  /*17d50*/  @P1 IMAD.HI.U32 R26, R35, R32, RZ ;  /* 0x00000020231a1227 */ /* 0x002fe200078e00ff */
[----:B------:R-:W-:-:S04]  /*17d60*/  IADD3 R31, R25, R31, RZ ;  /* 0x0000001f191f7210 */ /* 0x000fc80007ffe0ff */
[----:B0-----:R-:W-:-:S04]  /*17d70*/  @P1 SHF.R.U32.HI R27, RZ, R33, R26 ;  /* 0x00000021ff1b1219 */ /* 0x001fc8000001161a */
[----:B------:R-:W-:Y:S01]  /*17d80*/  IADD3 R24, P0, P3, R27, R28, R24 ;  /* 0x0000001c1b187210 */ /* 0x000fe20007b1e018 */
[--C-:B------:R-:W-:Y:S01]  /*17d90*/  IMAD.MOV R33, RZ, RZ, -R27.reuse ;  /* 0x000000ffff217224 */ /* 0x100fe200078e0a1b */
[----:B------:R-:W-:Y:S01]  /*17da0*/  SHF.R.S32.HI R8, RZ, 0x1f, R27 ;  /* 0x0000001fff087819 */ /* 0x000fe2000001141b */
[----:B----4-:R-:W0:Y:S02]  /*17db0*/  @!P2 LDC R10, c[0x0][0xb50] ;  /* 0x0002d400ff0aab82 */ /* 0x010e240000000800 */
[----:B------:R-:W-:Y:S01]  /*17dc0*/  IMAD R27, R4, R33, R35 ;  /* 0x00000021041b7224 */ /* 0x000fe200078e0223 */
[----:B------:R-:W-:-:S03]  /*17dd0*/  IADD3.X R25, R8, R29, R31, P0, P3 ;  /* 0x0000001d08197210 */ /* 0x000fc600007e641f */
[----:B--2---:R-:W-:Y:S01]  /*17de0*/  IMAD R8, R15, R27, RZ ;  /* 0x0000001b0f087224 */ /* 0x004fe200078e02ff */
[----:B------:R-:W-:Y:S01]  /*17df0*/  SHF.R.S32.HI R29, RZ, 0x1f, R27 ;  /* 0x0000001fff1d7819 */ /* 0x000fe2000001141b */
[----:B------:R-:W1:Y:S04]  /*17e00*/  @!P2 LDC R11, c[0x0][0xb54] ;  /* 0x0002d500ff0bab82 */ /* 0x000e680000000800 */
[C---:B------:R-:W-:Y:S02]  /*17e10*/  IMAD R29, R14.reuse, R29, R8 ;  /* 0x0000001d0e1d7224 */ /* 0x040fe400078e0208 */
[----:B------:R-:W-:-:S04]  /*17e20*/  IMAD.WIDE.U32 R14, R14, R27, R24 ;  /* 0x0000001b0e0e7225 */ /* 0x000fc800078e0018 */
[----:B------:R-:W-:Y:S01]  /*17e30*/  IMAD.IADD R8, R15, 0x1, R29 ;  /* 0x000000010f087824 */ /* 0x000fe200078e021d */
[----:B0-----:R-:W-:-:S05]  /*17e40*/  LEA R24, P0, R14, R10, 0x2 ;  /* 0x0000000a0e187211 */ /* 0x001fca00078010ff */
[----:B------:R-:W-:Y:S01]  /*17e50*/  SHFL.IDX PT, R10, R24, RZ, 0x1c1f ;  /* 0x001c1fff180a7589 */ /* 0x000fe200000e0000 */
[----:B-1----:R-:W-:Y:S01]  /*17e60*/  LEA.HI.X R26, R14, R11, R8, 0x2, P0 ;  /* 0x0000000b0e1a7211 */ /* 0x002fe200000f1408 */
[----:B------:R-:W-:Y:S02]  /*17e70*/  IMAD R8, R13, R4, RZ ;  /* 0x000000040d087224 */ /* 0x000fe400078e02ff */
[----:B------:R-:W-:Y:S01]  /*17e80*/  SHFL.IDX PT, R14, R24, 0x1, 0x1c1f ;  /* 0x003c1f00180e7f89 */ /* 0x000fe200000e0000 */
[----:B------:R-:W-:-:S03]  /*17e90*/  LOP3.LUT P0, RZ, R220, 0x3, RZ, 0xc0, !PT ;  /* 0x00000003dcff7812 */ /* 0x000fc6000780c0ff */
[----:B------:R-:W0:Y:S04]  /*17ea0*/  SHFL.IDX PT, R11, R26, RZ, 0x1c1f ;  /* 0x001c1fff1a0b7589 */ /* 0x000e2800000e0000 */
[----:B------:R-:W1:Y:S01]  /*17eb0*/  SHFL.IDX PT, R15, R26, 0x1, 0x1c1f ;  /* 0x003c1f001a0f7f89 */ /* 0x000e6200000e0000 */
[----:B---3--:R-:W-:-:S04]  /*17ec0*/  IMAD.IADD R27, R36, 0x1, R192 ;  /* 0x00000001241b7824 */ /* 0x008fc800078e02c0 */
[C---:B------:R-:W-:Y:S01]  /*17ed0*/  VIADD R25, R27.reuse, 0x8 ;  /* 0x000000081b197836 */ /* 0x040fe20000000000 */
[----:B------:R-:W-:-:S04]  /*17ee0*/  ISETP.GE.OR P3, PT, R27, R8, P0 ;  /* 0x000000081b00720c */ /* 0x000fc80000766670 */
[----:B------:R-:W-:-:S09]  /*17ef0*/  ISETP.GE.OR P0, PT, R25, R8, P0 ;  /* 0x000000081900720c */ /* 0x000fd20000706670 */
[----:B0-----:R0:W-:Y:S04]  /*17f00*/  @!P3 ST.E desc[UR42][R10.64], R3 ;  /* 0x000000030a00b985 */ /* 0x0011e8000c10192a */
[----:B-1----:R0:W-:Y:S01]  /*17f10*/  @!P0 ST.E desc[UR42][R14.64], R0 ;  /* 0x000000000e008985 */ /* 0x0021e2000c10192a */
[----:B------:R-:W-:Y:S05]  /*17f20*/  @P2 BRA `(.L_x_9589) ;  /* 0x0000000800a42947 */ /* 0x000fea0003800000 */
[----:B------:R-:W-:Y:S01]  /*17f30*/  SHF.L.U32 R36, R187, 0x6, RZ ;  /* 0x00000006bb247819 */ /* 0x000fe200000006ff */
[----:B------:R-:W1:Y:S01]  /*17f40*/  @P1 LDC R13, c[0x0][0xbec] ;  /* 0x0002fb00ff0d1b82 */ /* 0x000e620000000800 */
[----:B------:R-:W-:-:S03]  /*17f50*/  ULDC.64 UR4, c[0x0][0xaa0] ;  /* 0x0002a80000047ab9 */ /* 0x000fc60000000a00 */
[----:B0-----:R-:W-:-:S04]  /*17f60*/  IMAD.IADD R3, R16, 0x1, R36 ;  /* 0x0000000110037824 */ /* 0x001fc800078e0224 */
[----:B------:R-:W-:Y:S01]  /*17f70*/  IMAD.WIDE R40, R3, 0x2, R40 ;  /* 0x0000000203287825 */ /* 0x000fe200078e0228 */
[----:B------:R-:W0:Y:S02]  /*17f80*/  @P1 LDC R15, c[0x0][0xbf0] ;  /* 0x0002fc00ff0f1b82 */ /* 0x000e240000000800 */
        /* <DEDUP_REMOVED lines=13> */
[----:B------:R-:W-:Y:S01]  /*18060*/  IADD3 R45, P4, R40, 0x5000, RZ ;  /* 0x00005000282d7810 */ /* 0x000fe20007f9e0ff */
[----:B------:R-:W-:Y:S01]  /*18070*/  IMAD.WIDE.U32 R10, R12, UR4, RZ ;  /* 0x000000040c0a7c25 */ /* 0x000fe2000f8e00ff */
[C---:B------:R-:W-:Y:S01]  /*18080*/  IADD3 R49, P5, R40.reuse, 0x6000, RZ ;  /* 0x0000600028317810 */ /* 0x040fe20007fbe0ff */
[----:B------:R-:W5:Y:S01]  /*18090*/  LD.E.128 R28, desc[UR42][R28.64] ;  /* 0x0000002a1c1c7980 */ /* 0x000f62000c101d00 */
[----:B------:R-:W-:-:S02]  /*180a0*/  IADD3 R3, P0, R40, 0x7000, RZ ;  /* 0x0000700028037810 */ /* 0x000fc40007f1e0ff */
[----:B------:R-:W-:Y:S01]  /*180b0*/  LOP3.LUT R36, R37, 0x380, RZ, 0xc0, !PT ;  /* 0x0000038025247812 */ /* 0x000fe200078ec0ff */
[----:B------:R-:W5:Y:S01]  /*180c0*/  LD.E.128 R32, desc[UR42][R32.64] ;  /* 0x0000002a20207980 */ /* 0x000f62000c101d00 */
        /* <DEDUP_REMOVED lines=10> */
[----:B------:R-:W-:Y:S01]  /*18170*/  SHF.R.U64 R0, R0, 0x3, RZ ;  /* 0x0000000300007819 */ /* 0x000fe200000012ff */
[----:B------:R-:W-:Y:S01]  /*18180*/  IMAD R9, R12, UR5, R9 ;  /* 0x000000050c097c24 */ /* 0x000fe2000f8e0209 */
        /* <DEDUP_REMOVED lines=10> */
[----:B------:R-:W-:-:S02]  /*18230*/  IADD3.X R37, RZ, R41, RZ, P2, !PT ;  /* 0x00000029ff257210 */ /* 0x000fc400017fe4ff */
[----:B------:R-:W-:Y:S02]  /*18240*/  IADD3.X R53, RZ, R41, RZ, P0, !PT ;  /* 0x00000029ff357210 */ /* 0x000fe400007fe4ff */
[----:B------:R-:W-:Y:S01]  /*18250*/  LOP3.LUT R52, R0, R3, RZ, 0x3c, !PT ;  /* 0x0000000300347212 */ /* 0x000fe200078e3cff */
[----:B------:R-:W-:Y:S01]  /*18260*/  IMAD R3, R207, 0x20, R187 ;  /* 0x00000020cf037824 */ /* 0x000fe200078e02bb */
[----:B------:R-:W5:Y:S01]  /*18270*/  LD.E.128 R24, desc[UR42][R24.64] ;  /* 0x0000002a18187980 */ /* 0x000f62000c101d00 */
[----:B------:R-:W-:-:S03]  /*18280*/  IMAD.IADD R11, R11, 0x1, R9 ;  /* 0x000000010b0b7824 */ /* 0x000fc600078e0209 */
[----:B------:R-:W5:Y:S01]  /*18290*/  LD.E.128 R36, desc[UR42][R36.64] ;  /* 0x0000002a24247980 */ /* 0x000f62000c101d00 */
[----:B------:R-:W-:Y:S01]  /*182a0*/  IMAD.WIDE.U32 R10, R188, UR4, R10 ;  /* 0x00000004bc0a7c25 */ /* 0x000fe2000f8e000a */
[----:B------:R-:W-:Y:S02]  /*182b0*/  IADD3 R14, R192, R3, RZ ;  /* 0x00000003c00e7210 */ /* 0x000fe40007ffe0ff */
[----:B------:R-:W5:Y:S01]  /*182c0*/  LD.E.128 R40, desc[UR42][R42.64] ;  /* 0x0000002a2a287980 */ /* 0x000f62000c101d00 */
[----:B------:R-:W-:-:S03]  /*182d0*/  SHF.R.S32.HI R12, RZ, 0x1f, R209 ;  /* 0x0000001fff0c7819 */ /* 0x000fc600000114d1 */
        /* <DEDUP_REMOVED lines=9> */
[----:B------:R-:W-:Y:S01]  /*18370*/  IMAD R11, R188, UR5, R11 ;  /* 0x00000005bc0b7c24 */ /* 0x000fe2000f8e020b */
[----:B------:R-:W-:Y:S01]  /*18380*/  ULDC.64 UR4, c[0x0][0xaf0] ;  /* 0x0002bc0000047ab9 */ /* 0x000fe20000000a00 */
[----:B-1----:R-:W-:-:S04]  /*18390*/  @P1 IMAD.HI.U32 R0, R14, R13, RZ ;  /* 0x0000000d0e001227 */ /* 0x002fc800078e00ff */
[----:B------:R-:W-:Y:S02]  /*183a0*/  IMAD R12, R12, UR4, RZ ;  /* 0x000000040c0c7c24 */ /* 0x000fe4000f8e02ff */
[----:B------:R-:W-:Y:S01]  /*183b0*/  IMAD.MOV.U32 R3, RZ, RZ, R14 ;  /* 0x000000ffff037224 */ /* 0x000fe200078e000e */
[----:B0-----:R-:W-:Y:S01]  /*183c0*/  @P1 SHF.R.U32.HI R3, RZ, R15, R0 ;  /* 0x0000000fff031219 */ /* 0x001fe20000011600 */
[C---:B------:R-:W-:Y:S02]  /*183d0*/  IMAD R13, R209.reuse, UR5, R12 ;  /* 0x00000005d10d7c24 */ /* 0x040fe4000f8e020c */
[----:B------:R-:W-:Y:S01]  /*183e0*/  IMAD.WIDE.U32 R10, R209, UR4, R10 ;  /* 0x00000004d10a7c25 */ /* 0x000fe2000f8e000a */
[----:B------:R-:W-:Y:S01]  /*183f0*/  SHF.R.S32.HI R9, RZ, 0x1f, R3 ;  /* 0x0000001fff097819 */ /* 0x000fe20000011403 */
[----:B------:R-:W-:Y:S01]  /*18400*/  ULDC.64 UR4, c[0x0][0xae0] ;  /* 0x0002b80000047ab9 */ /* 0x000fe20000000a00 */
[----:B------:R-:W-:Y:S01]  /*18410*/  IADD3 R0, R18, 0x28820, RZ ;  /* 0x0002882012007810 */ /* 0x000fe20007ffe0ff */
[----:B------:R-:W-:-:S02]  /*18420*/  IMAD.IADD R11, R11, 0x1, R13 ;  /* 0x000000010b0b7824 */ /* 0x000fc400078e020d */
[----:B------:R-:W-:Y:S01]  /*18430*/  IMAD.MOV R13, RZ, RZ, -R3 ;  /* 0x000000ffff0d7224 */ /* 0x000fe200078e0a03 */
[----:B------:R-:W-:Y:S01]  /*18440*/  PRMT R0, RZ, 0x654, R0 ;  /* 0x00000654ff007816 */ /* 0x000fe20000000000 */
[----:B------:R-:W-:Y:S02]  /*18450*/  IMAD R12, R9, UR4, RZ ;  /* 0x00000004090c7c24 */ /* 0x000fe4000f8e02ff */
[----:B------:R-:W-:Y:S01]  /*18460*/  IMAD R9, R4, R13, R14 ;  /* 0x0000000d04097224 */ /* 0x000fe200078e020e */
[----:B--2---:R0:W-:Y:S01]  /*18470*/  SYNCS.ARRIVE.TRANS64.RED.A1T0 RZ, [R0+URZ], RZ ;  /* 0x000000ff00ff79a7 */ /* 0x0041e2000810043f */
[C---:B------:R-:W-:Y:S02]  /*18480*/  IMAD R13, R3.reuse, UR5, R12 ;  /* 0x00000005030d7c24 */ /* 0x040fe4000f8e020c */
[----:B------:R-:W-:Y:S01]  /*18490*/  IMAD.WIDE.U32 R10, R3, UR4, R10 ;  /* 0x00000004030a7c25 */ /* 0x000fe2000f8e000a */
[----:B------:R-:W-:Y:S01]  /*184a0*/  ULDC.64 UR4, c[0x0][0xad8] ;  /* 0x0002b60000047ab9 */ /* 0x000fe20000000a00 */
[----:B0-----:R-:W-:-:S02]  /*184b0*/  SHF.R.S32.HI R0, RZ, 0x1f, R9 ;  /* 0x0000001fff007819 */ /* 0x001fc40000011409 */
[----:B------:R-:W-:-:S03]  /*184c0*/  IMAD.IADD R11, R11, 0x1, R13 ;  /* 0x000000010b0b7824 */ /* 0x000fc600078e020d */
        /* <DEDUP_REMOVED lines=12> */
.L_x_9846:
        /* <DEDUP_REMOVED lines=12> */
.L_x_9592:
[----:B------:R-:W-:Y:S05]  /*18650*/  BSYNC B1 ;  /* 0x0000000000017941 */ /* 0x000fea0003800000 */
.L_x_9591:
[----:B------:R-:W-:-:S03]  /*18660*/  UMOV UR4, 0xffffffff ;  /* 0xffffffff00047882 */ /* 0x000fc60000000000 */
[----:B------:R-:W-:Y:S05]  /*18670*/  BRA.DIV UR4, `(.L_x_9593) ;  /* 0x000000ba04d87947 */ /* 0x000fea000b800000 */
[----:B-1----:R1:W4:Y:S04]  /*18680*/  SHFL.IDX PT, R3, R4, 0x1, 0x181f ;  /* 0x00381f0004037f89 */ /* 0x00232800000e0000 */
[----:B--23--:R1:W2:Y:S02]  /*18690*/  SHFL.IDX PT, R14, R0, 0x1, 0x181f ;  /* 0x00381f00000e7f89 */ /* 0x00c2a400000e0000 */
.L_x_9850:
[----:B------:R-:W-:Y:S01]  /*186a0*/  IADD3 R9, R21, 0x20, RZ ;  /* 0x0000002015097810 */ /* 0x000fe20007ffe0ff */
[----:B------:R-:W-:Y:S03]  /*186b0*/  BSSY B1, `(.L_x_9594) ;  /* 0x000000c000017945 */ /* 0x000fe60003800000 */
        /* <DEDUP_REMOVED lines=9> */
[----:B-----5:R3:W-:Y:S04]  /*18750*/  @!P2 ST.E.128 desc[UR42][R10.64], R28 ;  /* 0x0000001c0a00a985 */ /* 0x0207e8000c101d2a */
[----:B------:R3:W-:Y:S02]  /*18760*/  @!P3 ST.E.128 desc[UR42][R14.64], R44 ;  /* 0x0000002c0e00b985 */ /* 0x0007e4000c101d2a */
.L_x_9595:
[----:B------:R-:W-:Y:S05]  /*18770*/  BSYNC B1 ;  /* 0x0000000000017941 */ /* 0x000fea0003800000 */
.L_x_9594:
[----:B------:R-:W-:-:S03]  /*18780*/  UMOV UR4, 0xffffffff ;  /* 0xffffffff00047882 */ /* 0x000fc60000000000 */
[----:B------:R-:W-:Y:S05]  /*18790*/  BRA.DIV UR4, `(.L_x_9596) ;  /* 0x000000ba04d87947 */ /* 0x000fea000b800000 */
[----:B----4-:R4:W0:Y:S04]  /*187a0*/  SHFL.IDX PT, R3, R4, 0x2, 0x181f ;  /* 0x00581f0004037f89 */ /* 0x01082800000e0000 */
[----:B--23--:R4:W2:Y:S02]  /*187b0*/  SHFL.IDX PT, R14, R0, 0x2, 0x181f ;  /* 0x00581f00000e7f89 */ /* 0x00c8a400000e0000 */
.L_x_9854:
        /* <DEDUP_REMOVED lines=11> */
[----:B-----5:R3:W-:Y:S04]  /*18870*/  @!P2 ST.E.128 desc[UR42][R10.64], R32 ;  /* 0x000000200a00a985 */ /* 0x0207e8000c101d2a */
[----:B------:R3:W-:Y:S02]  /*18880*/  @!P3 ST.E.128 desc[UR42][R14.64], R48 ;  /* 0x000000300e00b985 */ /* 0x0007e4000c101d2a */
.L_x_9598:
[----:B------:R-:W-:Y:S05]  /*18890*/  BSYNC B1 ;  /* 0x0000000000017941 */ /* 0x000fea0003800000 */
.L_x_9597:
[----:B------:R-:W-:-:S03]  /*188a0*/  UMOV UR4, 0xffffffff ;  /* 0xffffffff00047882 */ /* 0x000fc60000000000 */
[----:B------:R-:W-:Y:S05]  /*188b0*/  BRA.DIV UR4, `(.L_x_9599) ;  /* 0x000000ba04d87947 */ /* 0x000fea000b800000 */
[----:B0-----:R0:W0:Y:S04]  /*188c0*/  SHFL.IDX PT, R3, R4, 0x3, 0x181f ;  /* 0x00781f0004037f89 */ /* 0x00102800000e0000 */
[----:B--23--:R2:W3:Y:S02]  /*188d0*/  SHFL.IDX PT, R14, R0, 0x3, 0x181f ;  /* 0x00781f00000e7f89 */ /* 0x00c4e400000e0000 */
.L_x_9858:
        /* <DEDUP_REMOVED lines=8> */
[----:B-----5:R0:W-:Y:S10]  /*18960*/  @!P1 ST.E.128 desc[UR42][R8.64], R36 ;  /* 0x0000002408009985 */ /* 0x0201f4000c101d2a */
[----:B------:R-:W-:Y:S05]  /*18970*/  @P0 BRA `(.L_x_9600) ;  /* 0x0000001800480947 */ /* 0x000fea0003800000 */
[----:B------:R-:W-:-:S04]  /*18980*/  LEA R14, P0, R2, R14, 0x1 ;  /* 0x0000000e020e7211 */ /* 0x000fc800078008ff */
[----:B------:R-:W-:-:S05]  /*18990*/  LEA.HI.X R15, R2, R3, R184, 0x1, P0 ;  /* 0x00000003020f7211 */ /* 0x000fca00000f0cb8 */
[----:B------:R3:W-:Y:S01]  /*189a0*/  ST.E.128 desc[UR42][R14.64], R52 ;  /* 0x000000340e007985 */ /* 0x0007e2000c101d2a */
[----:B------:R-:W-:Y:S05]  /*189b0*/  BRA `(.L_x_9600) ;  /* 0x0000001800387947 */ /* 0x000fea0003800000 */
.L_x_9589:
[----:B0-----:R-:W0:Y:S01]  /*189c0*/  @P1 LDC R14, c[0x0][0xbec] ;  /* 0x0002fb00ff0e1b82 */ /* 0x001e220000000800 */
[----:B------:R-:W-:Y:S01]  /*189d0*/  ULDC.64 UR4, c[0x0][0xb08] ;  /* 0x0002c20000047ab9 */ /* 0x000fe20000000a00 */
[----:B------:R-:W-:Y:S01]  /*189e0*/  SHF.R.S32.HI R0, RZ, 0x1f, R209 ;  /* 0x0000001fff007819 */ /* 0x000fe200000114d1 */
[----:B------:R-:W-:Y:S01]  /*189f0*/  IMAD R9, R9, UR4, RZ ;  /* 0x0000000409097c24 */ /* 0x000fe2000f8e02ff */
[----:B------:R-:W-:Y:S01]  /*18a00*/  MOV R3, R35 ;  /* 0x0000002300037202 */ /* 0x000fe20000000f00 */
[C---:B------:R-:W-:Y:S01]  /*18a10*/  IMAD.WIDE.U32 R10, R12.reuse, UR4, RZ ;  /* 0x000000040c0a7c25 */ /* 0x040fe2000f8e00ff */
[----:B------:R-:W-:Y:S01]  /*18a20*/  ULDC.64 UR6, c[0x0][0xb30] ;  /* 0x0002cc0000067ab9 */ /* 0x000fe20000000a00 */
[C---:B------:R-:W-:Y:S01]  /*18a30*/  IADD3 R43, R193.reuse, 0x38, RZ ;  /* 0x00000038c12b7810 */ /* 0x040fe20007ffe0ff */
[----:B------:R-:W1:Y:S01]  /*18a40*/  @P1 LDC R13, c[0x0][0xbf0] ;  /* 0x0002fc00ff0d1b82 */ /* 0x000e620000000800 */
[----:B------:R-:W-:Y:S01]  /*18a50*/  IMAD R9, R12, UR5, R9 ;  /* 0x000000050c097c24 */ /* 0x000fe2000f8e0209 */
[----:B------:R-:W-:Y:S01]  /*18a60*/  ULDC.64 UR4, c[0x0][0xb38] ;  /* 0x0002ce0000047ab9 */ /* 0x000fe20000000a00 */
[----:B------:R-:W-:Y:S01]  /*18a70*/  VIADD R24, R193, 0x8 ;  /* 0x00000008c1187836 */ /* 0x000fe20000000000 */
[----:B------:R-:W-:Y:S01]  /*18a80*/  SHF.R.S32.HI R44, RZ, 0x1f, R43 ;  /* 0x0000001fff2c7819 */ /* 0x000fe2000001142b */
[----:B------:R-:W-:-:S02]  /*18a90*/  IMAD.IADD R11, R11, 0x1, R9 ;  /* 0x000000010b0b7824 */ /* 0x000fc400078e0209 */
        /* <DEDUP_REMOVED lines=8> */
[----:B0-----:R-:W-:Y:S01]  /*18b20*/  @P1 IMAD.HI.U32 R14, R35, R14, RZ ;  /* 0x0000000e230e1227 */ /* 0x001fe200078e00ff */
[----:B------:R-:W-:-:S03]  /*18b30*/  SHF.R.S32.HI R38, RZ, 0x1f, R37 ;  /* 0x0000001fff267819 */ /* 0x000fc60000011425 */
[C---:B------:R-:W-:Y:S01]  /*18b40*/  IMAD R9, R209.reuse, UR5, R0 ;  /* 0x00000005d1097c24 */ /* 0x040fe2000f8e0200 */
[----:B-1----:R-:W-:Y:S01]  /*18b50*/  @P1 SHF.R.U32.HI R3, RZ, R13, R14 ;  /* 0x0000000dff031219 */ /* 0x002fe2000001160e */
[----:B------:R-:W-:Y:S01]  /*18b60*/  IMAD.WIDE.U32 R10, R209, UR4, R10 ;  /* 0x00000004d10a7c25 */ /* 0x000fe2000f8e000a */
[----:B------:R-:W-:Y:S02]  /*18b70*/  ULDC.64 UR4, c[0x0][0xb48] ;  /* 0x0002d20000047ab9 */ /* 0x000fe40000000a00 */
[----:B------:R-:W-:Y:S01]  /*18b80*/  SHF.R.S32.HI R0, RZ, 0x1f, R3 ;  /* 0x0000001fff007819 */ /* 0x000fe20000011403 */
[----:B------:R-:W-:Y:S02]  /*18b90*/  IMAD.IADD R11, R11, 0x1, R9 ;  /* 0x000000010b0b7824 */ /* 0x000fe400078e0209 */
[----:B------:R-:W-:Y:S02]  /*18ba0*/  IMAD.MOV R9, RZ, RZ, -R3 ;  /* 0x000000ffff097224 */ /* 0x000fe400078e0a03 */
[----:B------:R-:W-:-:S04]  /*18bb0*/  IMAD.WIDE.U32 R10, R212, UR4, R10 ;  /* 0x00000004d40a7c25 */ /* 0x000fc8000f8e000a */
[----:B------:R-:W-:Y:S01]  /*18bc0*/  IMAD R9, R4, R9, R35 ;  /* 0x0000000904097224 */ /* 0x000fe200078e0223 */
[----:B------:R-:W-:Y:S01]  /*18bd0*/  IADD3 R4, R18, 0x28820, RZ ;  /* 0x0002882012047810 */ /* 0x000fe20007ffe0ff */
[----:B------:R-:W-:Y:S01]  /*18be0*/  IMAD R0, R0, UR6, RZ ;  /* 0x0000000600007c24 */ /* 0x000fe2000f8e02ff */
[----:B------:R-:W-:Y:S01]  /*18bf0*/  IADD3 R35, R193, 0x18, RZ ;  /* 0x00000018c1237810 */ /* 0x000fe20007ffe0ff */
[----:B------:R-:W-:Y:S01]  /*18c00*/  IMAD R11, R212, UR5, R11 ;  /* 0x00000005d40b7c24 */ /* 0x000fe2000f8e020b */
[----:B------:R-:W-:Y:S01]  /*18c10*/  ULDC.64 UR4, c[0x0][0xb28] ;  /* 0x0002ca0000047ab9 */ /* 0x000fe20000000a00 */
[C---:B------:R-:W-:Y:S01]  /*18c20*/  IMAD R13, R3.reuse, UR7, R0 ;  /* 0x00000007030d7c24 */ /* 0x040fe2000f8e0200 */
[----:B------:R-:W-:Y:S01]  /*18c30*/  SHF.R.S32.HI R0, RZ, 0x1f, R9 ;  /* 0x0000001fff007819 */ /* 0x000fe20000011409 */
[----:B------:R-:W-:Y:S01]  /*18c40*/  IMAD.WIDE.U32 R10, R3, UR6, R10 ;  /* 0x00000006030a7c25 */ /* 0x000fe2000f8e000a */
[----:B------:R-:W-:Y:S02]  /*18c50*/  PRMT R4, RZ, 0x654, R4 ;  /* 0x00000654ff047816 */ /* 0x000fe40000000004 */
[----:B------:R-:W-:Y:S01]  /*18c60*/  SHF.R.S32.HI R36, RZ, 0x1f, R35 ;  /* 0x0000001fff247819 */ /* 0x000fe20000011423 */
[----:B------:R-:W-:Y:S01]  /*18c70*/  IMAD R0, R0, UR4, RZ ;  /* 0x0000000400007c24 */ /* 0x000fe2000f8e02ff */
[----:B------:R0:W-:Y:S01]  /*18c80*/  SYNCS.ARRIVE.TRANS64.RED.A1T0 RZ, [R4+URZ], RZ ;  /* 0x000000ff04ff79a7 */ /* 0x0001e2000810043f */
[----:B------:R-:W-:-:S02]  /*18c90*/  IMAD.IADD R11, R11, 0x1, R13 ;  /* 0x000000010b0b7824 */ /* 0x000fc400078e020d */
[C---:B------:R-:W-:Y:S02]  /*18ca0*/  IMAD R3, R9.reuse, UR5, R0 ;  /* 0x0000000509037c24 */ /* 0x040fe4000f8e0200 */
[----:B------:R-:W-:Y:S01]  /*18cb0*/  IMAD.WIDE.U32 R10, R9, UR4, R10 ;  /* 0x00000004090a7c25 */ /* 0x000fe2000f8e000a */
[----:B------:R-:W-:-:S03]  /*18cc0*/  ULDC.64 UR4, c[0x0][0xb00] ;  /* 0x0002c00000047ab9 */ /* 0x000fc60000000a00 */
[----:B------:R-:W-:Y:S01]  /*18cd0*/  IMAD.IADD R3, R11, 0x1, R3 ;  /* 0x000000010b037824 */ /* 0x000fe200078e0203 */
[C---:B------:R-:W-:Y:S01]  /*18ce0*/  LEA R0, P0, R10.reuse, UR4, 0x2 ;  /* 0x000000040a007c11 */ /* 0x040fe2000f8010ff */
[C---:B------:R-:W-:Y:S01]  /*18cf0*/  VIADD R39, R193.reuse, 0x28 ;  /* 0x00000028c1277836 */ /* 0x040fe20000000000 */
[----:B------:R-:W-:Y:S01]  /*18d00*/  UMOV UR4, 0xffffffff ;  /* 0xffffffff00047882 */ /* 0x000fe20000000000 */
[C---:B------:R-:W-:Y:S01]  /*18d10*/  VIADD R41, R193.reuse, 0x30 ;  /* 0x00000030c1297836 */ /* 0x040fe20000000000 */
[----:B0-----:R-:W-:Y:S01]  /*18d20*/  LEA.HI.X R4, R10, UR5, R3, 0x2, P0 ;  /* 0x000000050a047c11 */ /* 0x001fe200080f1403 */
[C---:B------:R-:W-:Y:S01]  /*18d30*/  VIADD R45, R193.reuse, 0x40 ;  /* 0x00000040c12d7836 */ /* 0x040fe20000000000 */
[----:B------:R-:W-:Y:S01]  /*18d40*/  SHF.R.S32.HI R40, RZ, 0x1f, R39 ;  /* 0x0000001fff287819 */ /* 0x000fe20000011427 */
[----:B------:R-:W-:Y:S01]  /*18d50*/  VIADD R47, R193, 0x48 ;  /* 0x00000048c12f7836 */ /* 0x000fe20000000000 */
[----:B------:R-:W-:Y:S02]  /*18d60*/  SHF.R.S32.HI R42, RZ, 0x1f, R41 ;  /* 0x0000001fff2a7819 */ /* 0x000fe40000011429 */
[----:B------:R-:W-:-:S02]  /*18d70*/  SHF.R.S32.HI R46, RZ, 0x1f, R45 ;  /* 0x0000001fff2e7819 */ /* 0x000fc4000001142d */
[----:B------:R-:W-:Y:S01]  /*18d80*/  SHF.R.S32.HI R48, RZ, 0x1f, R47 ;  /* 0x0000001fff307819 */ /* 0x000fe2000001142f */
[----:B------:R-:W-:Y:S06]  /*18d90*/  BRA.DIV UR4, `(.L_x_9601) ;  /* 0x000000b604e87947 */ /* 0x000fec000b800000 */
[----:B------:R0:W1:Y:S04]  /*18da0*/  SHFL.IDX PT, R3, R4, RZ, 0x1c1f ;  /* 0x001c1fff04037589 */ /* 0x00006800000e0000 */
[----:B------:R0:W2:Y:S02]  /*18db0*/  SHFL.IDX PT, R14, R0, RZ, 0x1c1f ;  /* 0x001c1fff000e7589 */ /* 0x0000a400000e0000 */
.L_x_9861:
        /* <DEDUP_REMOVED lines=12> */
[-C--:B------:R-:W-:Y:S01]  /*18e80*/  @!P3 LEA R26, P4, R33, R14.reuse, 0x2 ;  /* 0x0000000e211ab211 */ /* 0x080fe200078810ff */
        /* <DEDUP_REMOVED lines=19> */
[-C--:B------:R-:W-:Y:S02]  /*18fc0*/  @!P1 LEA R20, P5, R43, R14.reuse, 0x2 ;  /* 0x0000000e2b149211 */ /* 0x080fe400078a10ff */
[----:B------:R-:W-:Y:S02]  /*18fd0*/  ISETP.GE.AND P2, PT, R47, UR4, PT ;  /* 0x000000042f007c0c */ /* 0x000fe4000bf46270 */
[-C--:B------:R-:W-:Y:S02]  /*18fe0*/  @!P4 LEA.HI.X R13, R41, R3.reuse, R42, 0x2, P0 ;  /* 0x00000003290dc211 */ /* 0x080fe400000f142a */
[----:B------:R-:W-:Y:S02]  /*18ff0*/  ISETP.GE.AND P0, PT, R218, UR4, PT ;  /* 0x00000004da007c0c */ /* 0x000fe4000bf06270 */
[----:B------:R-:W-:Y:S01]  /*19000*/  @!P1 LEA.HI.X R21, R43, R3, R44, 0x2, P5 ;  /* 0x000000032b159211 */ /* 0x000fe200028f142c */
[----:B------:R2:W-:Y:S01]  /*19010*/  @!P4 ST.E.64 desc[UR42][R12.64], R112 ;  /* 0x000000700c00c985 */ /* 0x0005e2000c101b2a */
[----:B---3--:R-:W-:-:S03]  /*19020*/  @!P3 LEA R26, P5, R45, R14, 0x2 ;  /* 0x0000000e2d1ab211 */ /* 0x008fc600078a10ff */
[----:B------:R3:W-:Y:S01]  /*19030*/  @!P1 ST.E.64 desc[UR42][R20.64], R116 ;  /* 0x0000007414009985 */ /* 0x0007e2000c101b2a */
[----:B------:R-:W-:Y:S02]  /*19040*/  ISETP.GE.AND P1, PT, R217, UR4, PT ;  /* 0x00000004d9007c0c */ /* 0x000fe4000bf26270 */
[-C--:B------:R-:W-:Y:S02]  /*19050*/  @!P3 LEA.HI.X R27, R45, R3.reuse, R46, 0x2, P5 ;  /* 0x000000032d1bb211 */ /* 0x080fe400028f142e */
[CC--:B----4-:R-:W-:Y:S02]  /*19060*/  @!P2 LEA R28, P4, R47.reuse, R14.reuse, 0x2 ;  /* 0x0000000e2f1ca211 */ /* 0x0d0fe400078810ff */
        /* <DEDUP_REMOVED lines=25> */
.L_x_9603:
[----:B------:R-:W-:Y:S05]  /*19200*/  BSYNC B1 ;  /* 0x0000000000017941 */ /* 0x000fea0003800000 */
.L_x_9602:
[----:B------:R-:W-:-:S03]  /*19210*/  UMOV UR4, 0xffffffff ;  /* 0xffffffff00047882 */ /* 0x000fc60000000000 */
[----:B------:R-:W-:Y:S05]  /*19220*/  BRA.DIV UR4, `(.L_x_9604) ;  /* 0x000000b204f87947 */ /* 0x000fea000b800000 */
[----:B-1----:R1:W3:Y:S04]  /*19230*/  SHFL.IDX PT, R3, R4, 0x1, 0x1c1f ;  /* 0x003c1f0004037f89 */ /* 0x0022e800000e0000 */
[----:B--2---:R1:W2:Y:S02]  /*19240*/  SHFL.IDX PT, R14, R0, 0x1, 0x1c1f ;  /* 0x003c1f00000e7f89 */ /* 0x0042a400000e0000 */
.L_x_9865:
        /* <DEDUP_REMOVED lines=8> */
[-C--:B---3--:R-:W-:Y:S02]  /*192d0*/  @!P4 MOV R15, R3.reuse ;  /* 0x00000003000fc202 */ /* 0x088fe40000000f00 */
[----:B------:R-:W-:Y:S02]  /*192e0*/  @!P2 LEA.HI.X R11, R24, R3, R32, 0x2, P3 ;  /* 0x00000003180ba211 */ /* 0x000fe400018f1420 */
[----:B------:R-:W-:Y:S01]  /*192f0*/  ISETP.GE.AND P3, PT, R37, UR4, PT ;  /* 0x0000000425007c0c */ /* 0x000fe2000bf66270 */
[----:B------:R-:W-:Y:S01]  /*19300*/  @!P4 IMAD.WIDE R8, R193, 0x4, R14 ;  /* 0x00000004c108c825 */ /* 0x000fe200078e020e */
[----:B------:R-:W-:-:S04]  /*19310*/  @!P1 LEA R12, P5, R33, R14, 0x2 ;  /* 0x0000000e210c9211 */ /* 0x000fc800078a10ff */
[----:B------:R2:W-:Y:S01]  /*19320*/  @!P4 ST.E.64 desc[UR42][R8.64], R90 ;  /* 0x0000005a0800c985 */ /* 0x0005e2000c101b2a */
[-C--:B------:R-:W-:Y:S02]  /*19330*/  @!P1 LEA.HI.X R13, R33, R3.reuse, R34, 0x2, P5 ;  /* 0x00000003210d9211 */ /* 0x080fe400028f1422 */
[----:B------:R-:W-:Y:S01]  /*19340*/  ISETP.GE.AND P4, PT, R39, UR4, PT ;  /* 0x0000000427007c0c */ /* 0x000fe2000bf86270 */
[----:B------:R3:W-:Y:S01]  /*19350*/  @!P2 ST.E.64 desc[UR42][R10.64], R94 ;  /* 0x0000005e0a00a985 */ /* 0x0007e2000c101b2a */
[----:B------:R-:W-:Y:S02]  /*19360*/  ISETP.GE.AND P2, PT, R41, UR4, PT ;  /* 0x0000000429007c0c */ /* 0x000fe4000bf46270 */
[-C--:B------:R-:W-:Y:S01]  /*19370*/  @!P0 LEA R20, P5, R35, R14.reuse, 0x2 ;  /* 0x0000000e23148211 */ /* 0x080fe200078a10ff */
[----:B------:R4:W-:Y:S01]  /*19380*/  @!P1 ST.E.64 desc[UR42][R12.64], R98 ;  /* 0x000000620c009985 */ /* 0x0009e2000c101b2a */
[----:B------:R-:W-:Y:S02]  /*19390*/  @!P3 LEA R24, P1, R37, R14, 0x2 ;  /* 0x0000000e2518b211 */ /* 0x000fe400078210ff */
[----:B------:R-:W-:-:S02]  /*193a0*/  @!P0 LEA.HI.X R21, R35, R3, R36, 0x2, P5 ;  /* 0x0000000323158211 */ /* 0x000fc400028f1424 */
[-C--:B------:R-:W-:Y:S02]  /*193b0*/  @!P3 LEA.HI.X R25, R37, R3.reuse, R38, 0x2, P1 ;  /* 0x000000032519b211 */ /* 0x080fe400008f1426 */
[----:B------:R-:W-:Y:S01]  /*193c0*/  ISETP.GE.AND P1, PT, R43, UR4, PT ;  /* 0x000000042b007c0c */ /* 0x000fe2000bf26270 */
[----:B------:R5:W-:Y:S01]  /*193d0*/  @!P0 ST.E.64 desc[UR42][R20.64], R102 ;  /* 0x0000006614008985 */ /* 0x000be2000c101b2a */
[-C--:B--2---:R-:W-:Y:S02]  /*193e0*/  @!P4 LEA R8, P5, R39, R14.reuse, 0x2 ;  /* 0x0000000e2708c211 */ /* 0x084fe400078a10ff */
[----:B------:R-:W-:Y:S01]  /*193f0*/  ISETP.GE.AND P0, PT, R45, UR4, PT ;  /* 0x000000042d007c0c */ /* 0x000fe2000bf06270 */
[----:B------:R2:W-:Y:S01]  /*19400*/  @!P3 ST.E.64 desc[UR42][R24.64], R106 ;  /* 0x0000006a1800b985 */ /* 0x0005e2000c101b2a */
[----:B------:R-:W-:Y:S02]  /*19410*/  @!P4 LEA.HI.X R9, R39, R3, R40, 0x2, P5 ;  /* 0x000000032709c211 */ /* 0x000fe400028f1428 */
[----:B---3--:R-:W-:-:S02]  /*19420*/  @!P2 LEA R10, P5, R41, R14, 0x2 ;  /* 0x0000000e290aa211 */ /* 0x008fc400078a10ff */
[----:B------:R-:W-:Y:S01]  /*19430*/  ISETP.GE.AND P3, PT, R47, UR4, PT ;  /* 0x000000042f007c0c */ /* 0x000fe2000bf66270 */
[----:B------:R3:W-:Y:S01]  /*19440*/  @!P4 ST.E.64 desc[UR42][R8.64], R110 ;  /* 0x0000006e0800c985 */ /* 0x0007e2000c101b2a */
[-C--:B------:R-:W-:Y:S02]  /*19450*/  @!P2 LEA.HI.X R11, R41, R3.reuse, R42, 0x2, P5 ;  /* 0x00000003290ba211 */ /* 0x080fe400028f142a */
[CC--:B----4-:R-:W-:Y:S02]  /*19460*/  @!P1 LEA R12, P5, R43.reuse, R14.reuse, 0x2 ;  /* 0x0000000e2b0c9211 */ /* 0x0d0fe400078a10ff */
[----:B------:R-:W-:Y:S01]  /*19470*/  ISETP.GE.AND P4, PT, R218, UR4, PT ;  /* 0x00000004da007c0c */ /* 0x000fe2000bf86270 */
[----:B------:R4:W-:Y:S01]  /*19480*/  @!P2 ST.E.64 desc[UR42][R10.64], R114 ;  /* 0x000000720a00a985 */ /* 0x0009e2000c101b2a */
[----:B------:R-:W-:Y:S02]  /*19490*/  @!P1 LEA.HI.X R13, R43, R3, R44, 0x2, P5 ;  /* 0x000000032b0d9211 */ /* 0x000fe400028f142c */
[----:B------:R-:W-:-:S02]  /*194a0*/  @!P0 LEA R26, P5, R45, R14, 0x2 ;  /* 0x0000000e2d1a8211 */ /* 0x000fc400078a10ff */
[----:B------:R-:W-:Y:S01]  /*194b0*/  ISETP.GE.AND P2, PT, R216, UR4, PT ;  /* 0x00000004d8007c0c */ /* 0x000fe2000bf46270 */
[----:B------:R0:W-:Y:S01]  /*194c0*/  @!P1 ST.E.64 desc[UR42][R12.64], R118 ;  /* 0x000000760c009985 */ /* 0x0001e2000c101b2a */
[-C--:B------:R-:W-:Y:S02]  /*194d0*/  @!P0 LEA.HI.X R27, R45, R3.reuse, R46, 0x2, P5 ;  /* 0x000000032d1b8211 */ /* 0x080fe400028f142e */
[-C--:B-----5:R-:W-:Y:S02]  /*194e0*/  @!P3 LEA R20, P5, R47, R14.reuse, 0x2 ;  /* 0x0000000e2f14b211 */ /* 0x0a0fe400078a10ff */
[----:B------:R-:W-:Y:S01]  /*194f0*/  ISETP.GE.AND P1, PT, R217, UR4, PT ;  /* 0x00000004d9007c0c */ /* 0x000fe2000bf26270 */
[----:B------:R5:W-:Y:S01]  /*19500*/  @!P0 ST.E.64 desc[UR42][R26.64], R122 ;  /* 0x0000007a1a008985 */ /* 0x000be2000c101b2a */
[----:B------:R-:W-:Y:S02]  /*19510*/  @!P3 LEA.HI.X R21, R47, R3, R48, 0x2, P5 ;  /* 0x000000032f15b211 */ /* 0x000fe400028f1430 */
[----:B--2---:R-:W-:-:S02]  /*19520*/  @!P4 LEA R24, P5, R218, R14, 0x2 ;  /* 0x0000000eda18c211 */ /* 0x004fc400078a10ff */
[----:B------:R-:W-:Y:S01]  /*19530*/  ISETP.GE.AND P0, PT, R215, UR4, PT ;  /* 0x00000004d7007c0c */ /* 0x000fe2000bf06270 */
[----:B------:R2:W-:Y:S01]  /*19540*/  @!P3 ST.E.64 desc[UR42][R20.64], R126 ;  /* 0x0000007e1400b985 */ /* 0x0005e2000c101b2a */
[----:B------:R-:W-:Y:S02]  /*19550*/  ISETP.GE.AND P3, PT, R214, UR4, PT ;  /* 0x00000004d6007c0c */ /* 0x000fe4000bf66270 */
[----:B------:R-:W-:-:S03]  /*19560*/  @!P4 LEA.HI.X R25, R218, R3, R226, 0x2, P5 ;  /* 0x00000003da19c211 */ /* 0x000fc600028f14e2 */
[CC--:B---3--:R-:W-:Y:S02]  /*19570*/  @!P1 LEA R8, P5, R217.reuse, R14.reuse, 0x2 ;  /* 0x0000000ed9089211 */ /* 0x0c8fe400078a10ff */
[----:B------:R2:W-:Y:S01]  /*19580*/  @!P4 ST.E.64 desc[UR42][R24.64], R130 ;  /* 0x000000821800c985 */ /* 0x0005e2000c101b2a */
[CC--:B----4-:R-:W-:Y:S02]  /*19590*/  @!P2 LEA R10, P4, R216.reuse, R14.reuse, 0x2 ;  /* 0x0000000ed80aa211 */ /* 0x0d0fe400078810ff */
[-C--:B------:R-:W-:Y:S02]  /*195a0*/  @!P1 LEA.HI.X R9, R217, R3.reuse, R225, 0x2, P5 ;  /* 0x00000003d9099211 */ /* 0x080fe400028f14e1 */
[-C--:B0-----:R-:W-:Y:S02]  /*195b0*/  @!P0 LEA R12, P5, R215, R14.reuse, 0x2 ;  /* 0x0000000ed70c8211 */ /* 0x081fe400078a10ff */
[----:B------:R-:W-:Y:S01]  /*195c0*/  @!P2 LEA.HI.X R11, R216, R3, R224, 0x2, P4 ;  /* 0x00000003d80ba211 */ /* 0x000fe200020f14e0 */
[----:B------:R2:W-:Y:S01]  /*195d0*/  @!P1 ST.E.64 desc[UR42][R8.64], R134 ;  /* 0x0000008608009985 */ /* 0x0005e2000c101b2a */
[----:B-----5:R-:W-:-:S02]  /*195e0*/  @!P3 LEA R26, P4, R214, R14, 0x2 ;  /* 0x0000000ed61ab211 */ /* 0x020fc400078810ff */
[-C--:B------:R-:W-:Y:S01]  /*195f0*/  @!P0 LEA.HI.X R13, R215, R3.reuse, R223, 0x2, P5 ;  /* 0x00000003d70d8211 */ /* 0x080fe200028f14df */
[----:B------:R2:W-:Y:S01]  /*19600*/  @!P2 ST.E.64 desc[UR42][R10.64], R138 ;  /* 0x0000008a0a00a985 */ /* 0x0005e2000c101b2a */
[----:B------:R-:W-:-:S03]  /*19610*/  @!P3 LEA.HI.X R27, R214, R3, R222, 0x2, P4 ;  /* 0x00000003d61bb211 */ /* 0x000fc600020f14de */
[----:B------:R2:W-:Y:S01]  /*19620*/  @!P0 ST.E.64 desc[UR42][R12.64], R142 ;  /* 0x0000008e0c008985 */ /* 0x0005e2000c101b2a */
[----:B------:R-:W-:-:S03]  /*19630*/  ISETP.GE.AND P0, PT, R213, UR4, PT ;  /* 0x00000004d5007c0c */ /* 0x000fc6000bf06270 */
[----:B------:R2:W-:Y:S10]  /*19640*/  @!P3 ST.E.64 desc[UR42][R26.64], R146 ;  /* 0x000000921a00b985 */ /* 0x0005f4000c101b2a */
[----:B------:R-:W-:Y:S05]  /*19650*/  @P0 BRA `(.L_x_9600) ;  /* 0x0000000c00100947 */ /* 0x000fea0003800000 */
[----:B------:R-:W-:-:S04]  /*19660*/  LEA R14, P0, R213, R14, 0x2 ;  /* 0x0000000ed50e7211 */ /* 0x000fc800078010ff */
[----:B------:R-:W-:-:S05]  /*19670*/  LEA.HI.X R15, R213, R3, R221, 0x2, P0 ;  /* 0x00000003d50f7211 */ /* 0x000fca00000f14dd */
[----:B------:R0:W-:Y:S01]  /*19680*/  ST.E.64 desc[UR42][R14.64], R150 ;  /* 0x000000960e007985 */ /* 0x0001e2000c101b2a */
[----:B------:R-:W-:Y:S05]  /*19690*/  BRA `(.L_x_9600) ;  /* 0x0000000c00007947 */ /* 0x000fea0003800000 */
.L_x_9587:
        /* <DEDUP_REMOVED lines=10> */
[----:B-----5:R-:W-:-:S04]  /*19740*/  IMAD.U32 R24, RZ, RZ, UR4 ;  /* 0x00000004ff187e24 */ /* 0x020fc8000f8e00ff */
[----:B------:R-:W-:-:S04]  /*19750*/  @P1 IADD3 R210, P2, R210, UR6, RZ ;  /* 0x00000006d2d21c10 */ /* 0x000fc8000ff5e0ff */
[----:B------:R-:W-:Y:S01]  /*19760*/  @P1 IADD3.X R211, R211, UR7, RZ, P2, !PT ;  /* 0x00000007d3d31c10 */ /* 0x000fe200097fe4ff */
[----:B------:R4:W5:Y:S04]  /*19770*/  @P0 LDG.E R3, desc[UR42][R8.64] ;  /* 0x0000002a08030981 */ /* 0x000968000c1e1900 */
[----:B------:R4:W5:Y:S01]  /*19780*/  @P1 LDG.E R24, desc[UR42][R210.64] ;  /* 0x0000002ad2181981 */ /* 0x000962000c1e1900 */
[----:B------:R-:W-:Y:S01]  /*19790*/  ISETP.NE.AND P2, PT, R208, RZ, PT ;  /* 0x000000ffd000720c */ /* 0x000fe20003f45270 */
[----:B------:R-:W1:-:S12]  /*197a0*/  S2R R0, SR_TID.X ;  /* 0x0000000000007919 */ /* 0x000e580000002100 */
[----:B------:R-:W2:Y:S01]  /*197b0*/  @!P2 LDC R208, c[0x0][0xad4] ;  /* 0x0002b500ffd0ab82 */ /* 0x000ea20000000800 */
[----:B-1----:R-:W-:Y:S01]  /*197c0*/  VIADD R0, R0, 0xffffff80 ;  /* 0xffffff8000007836 */ /* 0x002fe20000000000 */
[----:B--2---:R-:W-:-:S04]  /*197d0*/  ISETP.GT.AND P2, PT, R208, 0x1, PT ;  /* 0x00000001d000780c */ /* 0x004fc80003f44270 */
[----:B------:R-:W-:Y:S01]  /*197e0*/  ISETP.GT.AND P3, PT, R0, 0x7f, PT ;  /* 0x0000007f0000780c */ /* 0x000fe20003f64270 */
[----:B----4-:R-:W-:-:S12]  /*197f0*/  @P1 BRA `(.L_x_9605) ;  /* 0x0000000000101947 */ /* 0x010fd80003800000 */
[----:B------:R-:W-:Y:S05]  /*19800*/  @!P0 BRA `(.L_x_9605) ;  /* 0x00000000000c8947 */ /* 0x000fea0003800000 */
[----:B------:R-:W2:Y:S04]  /*19810*/  LDG.E R11, desc[UR42][R8.64] ;  /* 0x0000002a080b7981 */ /* 0x000ea8000c1e1900 */
[----:B-----5:R-:W2:Y:S02]  /*19820*/  LDG.E R24, desc[UR42][R8.64+0x4] ;  /* 0x0000042a08187981 */ /* 0x020ea4000c1e1900 */
[----:B--2---:R-:W-:-:S07]  /*19830*/  IADD3 R24, -R11, R24, RZ ;  /* 0x000000180b187210 */ /* 0x004fce0007ffe1ff */
.L_x_9605:
[----:B------:R-:W-:Y:S01]  /*19840*/  BSSY B1, `(.L_x_9606) ;  /* 0x0000036000017945 */ /* 0x000fe20003800000 */
[----:B------:R-:W-:Y:S02]  /*19850*/  SEL R209, R209, RZ, !P0 ;  /* 0x000000ffd1d17207 */ /* 0x000fe40004000000 */
[----:B------:R-:W-:Y:S02]  /*19860*/  SEL R219, R219, RZ, !P0 ;  /* 0x000000ffdbdb7207 */ /* 0x000fe40004000000 */
[----:B-----5:R-:W-:Y:S01]  /*19870*/  SHF.R.S32.HI R28, RZ, 0x1f, R3 ;  /* 0x0000001fff1c7819 */ /* 0x020fe20000011403 */
[----:B------:R-:W-:Y:S06]  /*19880*/  @P3 BRA `(.L_x_9607) ;  /* 0x0000000000c43947 */ /* 0x000fec0003800000 */
[----:B------:R-:W1:Y:S01]  /*19890*/  S2R R31, SR_TID.X ;  /* 0x00000000001f7919 */ /* 0x000e620000002100 */
[----:B------:R-:W2:Y:S02]  /*198a0*/  LDC R35, c[0x0][0xbe8] ;  /* 0x0002fa00ff237b82 */ /* 0x000ea40000000800 */
[----:B--2---:R-:W-:Y:S01]  /*198b0*/  IMAD R0, R24, R35, RZ ;  /* 0x0000002318007224 */ /* 0x004fe200078e02ff */
[----:B-1----:R-:W-:-:S04]  /*198c0*/  IADD3 R31, R192, -0x80, R31 ;  /* 0xffffff80c01f7810 */ /* 0x002fc80007ffe01f */
[----:B------:R-:W-:-:S13]  /*198d0*/  ISETP.GE.AND P0, PT, R31, R0, PT ;  /* 0x000000001f00720c */ /* 0x000fda0003f06270 */
[----:B------:R-:W-:Y:S05]  /*198e0*/  @P0 BRA `(.L_x_9607) ;  /* 0x0000000000ac0947 */ /* 0x000fea0003800000 */
[----:B------:R-:W-:Y:S01]  /*198f0*/  IMAD.MOV.U32 R26, RZ, RZ, 0x9b8 ;  /* 0x000009b8ff1a7424 */ /* 0x000fe200078e00ff */
[----:B------:R-:W-:Y:S01]  /*19900*/  ISETP.GT.AND P0, PT, R208, 0x1, PT ;  /* 0x00000001d000780c */ /* 0x000fe20003f04270 */
[----:B------:R-:W1:Y:S01]  /*19910*/  LDC.64 R32, c[0x0][0xba8] ;  /* 0x0002ea00ff207b82 */ /* 0x000e620000000a00 */
[----:B------:R-:W-:Y:S01]  /*19920*/  ISETP.NE.AND P1, PT, R35, 0x1, PT ;  /* 0x000000012300780c */ /* 0x000fe20003f25270 */
[----:B------:R-:W-:Y:S01]  /*19930*/  IMAD.MOV.U32 R25, RZ, RZ, R31 ;  /* 0x000000ffff197224 */ /* 0x000fe200078e001f */
[----:B------:R-:W-:-:S05]  /*19940*/  SEL R26, R26, 0x978, P0 ;  /* 0x000009781a1a7807 */ /* 0x000fca0000000000 */
[----:B------:R-:W2:Y:S08]  /*19950*/  LDC.64 R10, c[0x0][R26+0x220] ;  /* 0x000088001a0a7b82 */ /* 0x000eb00000000a00 */
[----:B------:R-:W4:Y:S08]  /*19960*/  LDC.64 R8, c[0x0][R26+0x218] ;  /* 0x000086001a087b82 */ /* 0x000f300000000a00 */
[----:B------:R-:W5:Y:S08]  /*19970*/  LDC.64 R12, c[0x0][R26+0x228] ;  /* 0x00008a001a0c7b82 */ /* 0x000f700000000a00 */
[----:B------:R-:W0:Y:S08]  /*19980*/  @P1 LDC R0, c[0x0][0xbec] ;  /* 0x0002fb00ff001b82 */ /* 0x000e300000000800 */
[----:B------:R-:W5:Y:S08]  /*19990*/  LDC.64 R14, c[0x0][R26+0x210] ;  /* 0x000084001a0e7b82 */ /* 0x000f700000000a00 */
[----:B------:R-:W3:Y:S01]  /*199a0*/  @P1 LDC R29, c[0x0][0xbf0] ;  /* 0x0002fc00ff1d1b82 */ /* 0x000ee20000000800 */
[----:B0-----:R-:W-:-:S07]  /*199b0*/  @P1 IMAD.HI.U32 R0, R31, R0, RZ ;  /* 0x000000001f001227 */ /* 0x001fce00078e00ff */
[----:B-1----:R-:W0:Y:S01]  /*199c0*/  @!P0 LDC R32, c[0x0][0xb50] ;  /* 0x0002d400ff208b82 */ /* 0x002e220000000800 */
[-C--:B--2---:R-:W-:Y:S02]  /*199d0*/  IMAD R11, R11, R209.reuse, RZ ;  /* 0x000000d10b0b7224 */ /* 0x084fe400078e02ff */
[----:B------:R-:W-:-:S05]  /*199e0*/  IMAD.WIDE.U32 R20, R10, R209, RZ ;  /* 0x000000d10a147225 */ /* 0x000fca00078e00ff */
[----:B------:R-:W1:Y:S01]  /*199f0*/  @!P0 LDC R33, c[0x0][0xb54] ;  /* 0x0002d500ff218b82 */ /* 0x000e620000000800 */
[-C--:B----4-:R-:W-:Y:S02]  /*19a00*/  IMAD R27, R9, R188.reuse, RZ ;  /* 0x000000bc091b7224 */ /* 0x090fe400078e02ff */
[----:B------:R-:W-:Y:S01]  /*19a10*/  IMAD.WIDE.U32 R8, R8, R188, RZ ;  /* 0x000000bc08087225 */ /* 0x000fe200078e00ff */
[----:B---3--:R-:W-:-:S03]  /*19a20*/  @P1 SHF.R.U32.HI R25, RZ, R29, R0 ;  /* 0x0000001dff191219 */ /* 0x008fc60000011600 */
[----:B------:R-:W-:Y:S01]  /*19a30*/  IMAD R29, R10, R219, R11 ;  /* 0x000000db0a1d7224 */ /* 0x000fe200078e020b */
[----:B------:R-:W-:Y:S01]  /*19a40*/  SEL R11, R212, RZ, P0 ;  /* 0x000000ffd40b7207 */ /* 0x000fe20000000000 */
[----:B------:R-:W-:Y:S01]  /*19a50*/  IMAD.IADD R27, R9, 0x1, R27 ;  /* 0x00000001091b7824 */ /* 0x000fe200078e021b */
[----:B------:R-:W-:Y:S01]  /*19a60*/  IADD3 R4, -R25, RZ, RZ ;  /* 0x000000ff19047210 */ /* 0x000fe20007ffe1ff */
[----:B------:R-:W-:Y:S01]  /*19a70*/  IMAD.IADD R29, R21, 0x1, R29 ;  /* 0x00000001151d7824 */ /* 0x000fe200078e021d */
[----:B------:R-:W-:Y:S01]  /*19a80*/  IADD3 R0, P1, P3, R20, R8, R3 ;  /* 0x0000000814007210 */ /* 0x000fe20007b3e003 */
[----:B-----5:R-:W-:-:S04]  /*19a90*/  IMAD.WIDE.U32 R8, R12, R11, RZ ;  /* 0x0000000b0c087225 */ /* 0x020fc800078e00ff */
[----:B------:R-:W-:Y:S02]  /*19aa0*/  IMAD R13, R13, R11, RZ ;  /* 0x0000000b0d0d7224 */ /* 0x000fe400078e02ff */
[----:B------:R-:W-:Y:S01]  /*19ab0*/  IMAD R11, R35, R4, R31 ;  /* 0x00000004230b7224 */ /* 0x000fe200078e021f */
[----:B------:R-:W-:Y:S01]  /*19ac0*/  IADD3.X R4, R29, R27, R28, P1, P3 ;  /* 0x0000001b1d047210 */ /* 0x000fe20000fe641c */
[----:B------:R-:W-:Y:S01]  /*19ad0*/  IMAD.IADD R13, R9, 0x1, R13 ;  /* 0x00000001090d7824 */ /* 0x000fe200078e020d */
[----:B------:R-:W-:Y:S01]  /*19ae0*/  IADD3 R8, P0, P1, R25, R0, R8 ;  /* 0x0000000019087210 */ /* 0x000fe2000791e008 */
[----:B------:R-:W-:Y:S01]  /*19af0*/  IMAD R0, R15, R11, RZ ;  /* 0x0000000b0f007224 */ /* 0x000fe200078e02ff */
[----:B------:R-:W-:-:S04]  /*19b00*/  SHF.R.S32.HI R25, RZ, 0x1f, R25 ;  /* 0x0000001fff197819 */ /* 0x000fc80000011419 */
[----:B------:R-:W-:Y:S02]  /*19b10*/  IADD3.X R9, R25, R4, R13, P0, P1 ;  /* 0x0000000419097210 */ /* 0x000fe400007e240d */
[----:B------:R-:W-:Y:S01]  /*19b20*/  SHF.R.S32.HI R13, RZ, 0x1f, R11 ;  /* 0x0000001fff0d7819 */ /* 0x000fe2000001140b */
[----:B------:R-:W-:-:S04]  /*19b30*/  IMAD.WIDE.U32 R8, R14, R11, R8 ;  /* 0x0000000b0e087225 */ /* 0x000fc800078e0008 */
[----:B------:R-:W-:Y:S01]  /*19b40*/  IMAD R13, R14, R13, R0 ;  /* 0x0000000d0e0d7224 */ /* 0x000fe200078e0200 */
[----:B0-----:R-:W-:-:S03]  /*19b50*/  LEA R10, P0, R8, R32, 0x2 ;  /* 0x00000020080a7211 */ /* 0x001fc600078010ff */
[----:B------:R-:W-:Y:S01]  /*19b60*/  IMAD.IADD R0, R9, 0x1, R13 ;  /* 0x0000000109007824 */ /* 0x000fe200078e020d */
[----:B------:R-:W-:-:S04]  /*19b70*/  MOV R9, 0xff800000 ;  /* 0xff80000000097802 */ /* 0x000fc80000000f00 */
[----:B-1----:R-:W-:-:S05]  /*19b80*/  LEA.HI.X R11, R8, R33, R0, 0x2, P0 ;  /* 0x00000021080b7211 */ /* 0x002fca00000f1400 */
[----:B------:R1:W-:Y:S02]  /*19b90*/  STG.E desc[UR42][R10.64], R9 ;  /* 0x000000090a007986 */ /* 0x0003e4000c10192a */
.L_x_9607:
[----:B------:R-:W-:Y:S05]  /*19ba0*/  BSYNC B1 ;  /* 0x0000000000017941 */ /* 0x000fea0003800000 */
.L_x_9606:
        /* <DEDUP_REMOVED lines=11> */
[----:B------:R-:W-:-:S03]  /*19c60*/  IMAD.WIDE.U32 R8, R188, UR4, R8 ;  /* 0x00000004bc087c25 */ /* 0x000fc6000f8e0008 */
[----:B------:R-:W-:Y:S01]  /*19c70*/  MOV R3, R13 ;  /* 0x0000000d00037202 */ /* 0x000fe20000000f00 */
[----:B------:R-:W-:Y:S01]  /*19c80*/  IMAD R9, R188, UR5, R9 ;  /* 0x00000005bc097c24 */ /* 0x000fe2000f8e0209 */
[----:B------:R-:W-:Y:S01]  /*19c90*/  ULDC.64 UR4, c[0x0][0xae0] ;  /* 0x0002b80000047ab9 */ /* 0x000fe20000000a00 */
[----:B------:R-:W-:Y:S01]  /*19ca0*/  IMAD.IADD R192, R187, 0x1, R192 ;  /* 0x00000001bbc07824 */ /* 0x000fe200078e02c0 */
[----:B--2---:R-:W-:Y:S01]  /*19cb0*/  ISETP.NE.AND P0, PT, R21, 0x1, PT ;  /* 0x000000011500780c */ /* 0x004fe20003f05270 */
[----:B------:R-:W-:-:S12]  /*19cc0*/  IMAD.WIDE.U32 R8, R209, UR6, R8 ;  /* 0x00000006d1087c25 */ /* 0x000fd8000f8e0008 */
[----:B---3--:R-:W1:Y:S08]  /*19cd0*/  @P0 LDC R4, c[0x0][0xbec] ;  /* 0x0002fb00ff040b82 */ /* 0x008e700000000800 */
[----:B------:R-:W2:Y:S01]  /*19ce0*/  @P0 LDC R15, c[0x0][0xbf0] ;  /* 0x0002fc00ff0f0b82 */ /* 0x000ea20000000800 */
[----:B-1----:R-:W-:-:S04]  /*19cf0*/  @P0 IMAD.HI.U32 R0, R13, R4, RZ ;  /* 0x000000040d000227 */ /* 0x002fc800078e00ff */
[----:B------:R-:W-:Y:S01]  /*19d00*/  IMAD R4, R219, UR6, RZ ;  /* 0x00000006db047c24 */ /* 0x000fe2000f8e02ff */
[----:B--2---:R-:W-:-:S03]  /*19d10*/  @P0 SHF.R.U32.HI R3, RZ, R15, R0 ;  /* 0x0000000fff030219 */ /* 0x004fc60000011600 */
[----:B------:R-:W-:Y:S01]  /*19d20*/  IMAD R11, R209, UR7, R4 ;  /* 0x00000007d10b7c24 */ /* 0x000fe2000f8e0204 */
[--C-:B------:R-:W-:Y:S01]  /*19d30*/  SHF.R.S32.HI R0, RZ, 0x1f, R3.reuse ;  /* 0x0000001fff007819 */ /* 0x100fe20000011403 */
[----:B------:R-:W-:Y:S02]  /*19d40*/  IMAD.MOV R4, RZ, RZ, -R3 ;  /* 0x000000ffff047224 */ /* 0x000fe400078e0a03 */
[----:B------:R-:W-:Y:S02]  /*19d50*/  IMAD.IADD R9, R9, 0x1, R11 ;  /* 0x0000000109097824 */ /* 0x000fe400078e020b */
[----:B------:R-:W-:Y:S02]  /*19d60*/  IMAD R0, R0, UR4, RZ ;  /* 0x0000000400007c24 */ /* 0x000fe4000f8e02ff */
[----:B------:R-:W-:Y:S02]  /*19d70*/  IMAD R11, R21, R4, R13 ;  /* 0x00000004150b7224 */ /* 0x000fe400078e020d */
[----:B------:R-:W-:-:S02]  /*19d80*/  IMAD R13, R3, UR5, R0 ;  /* 0x00000005030d7c24 */ /* 0x000fc4000f8e0200 */
[----:B------:R-:W-:Y:S01]  /*19d90*/  IMAD.WIDE.U32 R8, R3, UR4, R8 ;  /* 0x0000000403087c25 */ /* 0x000fe2000f8e0008 */
        /* <DEDUP_REMOVED lines=8> */
[----:B------:R-:W-:Y:S01]  /*19e20*/  UMOV UR4, 0xffffffff ;  /* 0xffffffff00047882 */ /* 0x000fe20000000000 */
[----:B------:R-:W-:-:S04]  /*19e30*/  IADD3 R3, R9, R3, RZ ;  /* 0x0000000309037210 */ /* 0x000fc80007ffe0ff */
[----:B------:R-:W-:Y:S01]  /*19e40*/  LEA.HI.X R4, R8, UR5, R3, 0x1, P0 ;  /* 0x0000000508047c11 */ /* 0x000fe200080f0c03 */
[----:B------:R-:W-:Y:S06]  /*19e50*/  BRA.DIV UR4, `(.L_x_9608) ;  /* 0x000000aa04347947 */ /* 0x000fec000b800000 */
[----:B------:R1:W2:Y:S04]  /*19e60*/  SHFL.IDX PT, R3, R4, RZ, 0x181f ;  /* 0x00181fff04037589 */ /* 0x0002a800000e0000 */
[----:B------:R1:W3:Y:S02]  /*19e70*/  SHFL.IDX PT, R14, R0, RZ, 0x181f ;  /* 0x00181fff000e7589 */ /* 0x0002e400000e0000 */
.L_x_9868:
[----:B------:R-:W-:Y:S01]  /*19e80*/  IMAD R21, R24, R21, RZ ;  /* 0x0000001518157224 */ /* 0x000fe200078e02ff */
[----:B------:R-:W-:Y:S04]  /*19e90*/  BSSY B1, `(.L_x_9609) ;  /* 0x000000c000017945 */ /* 0x000fe80003800000 */
[----:B------:R-:W-:-:S13]  /*19ea0*/  ISETP.GE.AND P0, PT, R192, R21, PT ;  /* 0x00000015c000720c */ /* 0x000fda0003f06270 */
[----:B------:R-:W-:Y:S05]  /*19eb0*/  @P0 BRA `(.L_x_9610) ;  /* 0x0000000000240947 */ /* 0x000fea0003800000 */
[----:B------:R-:W-:Y:S02]  /*19ec0*/  ULDC UR4, c[0x0][0xac8] ;  /* 0x0002b20000047ab9 */ /* 0x000fe40000000800 */
[----:B------:R-:W-:Y:S02]  /*19ed0*/  ISETP.GE.AND P2, PT, R16, UR4, PT ;  /* 0x0000000410007c0c */ /* 0x000fe4000bf46270 */
[----:B------:R-:W-:-:S11]  /*19ee0*/  ISETP.GE.AND P3, PT, R2, UR4, PT ;  /* 0x0000000402007c0c */ /* 0x000fd6000bf66270 */
[-C--:B---3--:R-:W-:Y:S02]  /*19ef0*/  @!P2 LEA R8, P0, R16, R14.reuse, 0x1 ;  /* 0x0000000e1008a211 */ /* 0x088fe400078008ff */
[----:B------:R-:W-:Y:S02]  /*19f00*/  @!P3 LEA R14, P1, R2, R14, 0x1 ;  /* 0x0000000e020eb211 */ /* 0x000fe400078208ff */
[-C--:B--2---:R-:W-:Y:S02]  /*19f10*/  @!P2 LEA.HI.X R9, R16, R3.reuse, R17, 0x1, P0 ;  /* 0x000000031009a211 */ /* 0x084fe400000f0c11 */
[----:B------:R-:W-:-:S03]  /*19f20*/  @!P3 LEA.HI.X R15, R2, R3, R184, 0x1, P1 ;  /* 0x00000003020fb211 */ /* 0x000fc600008f0cb8 */
[----:B------:R4:W-:Y:S04]  /*19f30*/  @!P2 ST.E.128 desc[UR42][R8.64], RZ ;  /* 0x000000ff0800a985 */ /* 0x0009e8000c101d2a */
[----:B------:R4:W-:Y:S02]  /*19f40*/  @!P3 ST.E.128 desc[UR42][R14.64], RZ ;  /* 0x000000ff0e00b985 */ /* 0x0009e4000c101d2a */
.L_x_9610:
[----:B------:R-:W-:Y:S05]  /*19f50*/  BSYNC B1 ;  /* 0x0000000000017941 */ /* 0x000fea0003800000 */
.L_x_9609:
[----:B------:R-:W-:-:S03]  /*19f60*/  UMOV UR4, 0xffffffff ;  /* 0xffffffff00047882 */ /* 0x000fc60000000000 */
[----:B------:R-:W-:Y:S05]  /*19f70*/  BRA.DIV UR4, `(.L_x_9611) ;  /* 0x000000aa04207947 */ /* 0x000fea000b800000 */
[----:B--2---:R2:W0:Y:S04]  /*19f80*/  SHFL.IDX PT, R3, R4, 0x1, 0x181f ;  /* 0x00381f0004037f89 */ /* 0x00442800000e0000 */
[----:B---34-:R2:W3:Y:S02]  /*19f90*/  SHFL.IDX PT, R14, R0, 0x1, 0x181f ;  /* 0x00381f00000e7f89 */ /* 0x0184e400000e0000 */
.L_x_9872:
[----:B------:R-:W-:Y:S01]  /*19fa0*/  VIADD R8, R192, 0x20 ;  /* 0x00000020c0087836 */ /* 0x000fe20000000000 */
        /* <DEDUP_REMOVED lines=12> */
.L_x_9613:
[----:B------:R-:W-:Y:S05]  /*1a070*/  BSYNC B1 ;  /* 0x0000000000017941 */ /* 0x000fea0003800000 */
.L_x_9612:
[----:B------:R-:W-:-:S03]  /*1a080*/  UMOV UR4, 0xffffffff ;  /* 0xffffffff00047882 */ /* 0x000fc60000000000 */
[----:B------:R-:W-:Y:S05]  /*1a090*/  BRA.DIV UR4, `(.L_x_9614) ;  /* 0x000000aa04207947 */ /* 0x000fea000b800000 */
[----:B0-----:R0:W0:Y:S04]  /*1a0a0*/  SHFL.IDX PT, R3, R4, 0x2, 0x181f ;  /* 0x00581f0004037f89 */ /* 0x00102800000e0000 */
[----:B---34-:R3:W4:Y:S02]  /*1a0b0*/  SHFL.IDX PT, R14, R0, 0x2, 0x181f ;  /* 0x00581f00000e7f89 */ /* 0x01872400000e0000 */
.L_x_9876:
        /* <DEDUP_REMOVED lines=13> */
.L_x_9616:
[----:B------:R-:W-:Y:S05]  /*1a190*/  BSYNC B1 ;  /* 0x0000000000017941 */ /* 0x000fea0003800000 */
.L_x_9615:
[----:B------:R-:W-:-:S03]  /*1a1a0*/  UMOV UR4, 0xffffffff ;  /* 0xffffffff00047882 */ /* 0x000fc60000000000 */
[----:B------:R-:W-:Y:S05]  /*1a1b0*/  BRA.DIV UR4, `(.L_x_9617) ;  /* 0x000000aa04207947 */ /* 0x000fea000b800000 */
[----:B0-----:R0:W0:Y:S04]  /*1a1c0*/  SHFL.IDX PT, R3, R4, 0x3, 0x181f ;  /* 0x00781f0004037f89 */ /* 0x00102800000e0000 */
[----:B----4-:R4:W0:Y:S02]  /*1a1d0*/  SHFL.IDX PT, R14, R0, 0x3, 0x181f ;  /* 0x00781f00000e7f89 */ /* 0x01082400000e0000 */
.L_x_9880:
[----:B-1234-:R-:W-:-:S04]  /*1a1e0*/  IADD3 R0, R192, 0x60, RZ ;  /* 0x00000060c0007810 */ /* 0x01efc80007ffe0ff */
        /* <DEDUP_REMOVED lines=11> */
.L_x_9600:
[----:B------:R-:W-:Y:S05]  /*1a2a0*/  BSYNC B0 ;  /* 0x0000000000007941 */ /* 0x000fea0003800000 */
.L_x_9586:
[----:B------:R-:W-:Y:S02]  /*1a2b0*/  ULDC UR4, c[0x0][0xc3c] ;  /* 0x00030f0000047ab9 */ /* 0x000fe40000000800 */
[----:B---3--:R-:W-:-:S13]  /*1a2c0*/  ISETP.GE.AND P0, PT, R7, UR4, PT ;  /* 0x0000000407007c0c */ /* 0x008fda000bf06270 */
[----:B------:R-:W-:Y:S05]  /*1a2d0*/  @!P0 BRA `(.L_x_9618) ;  /* 0xfffffe6c00cc8947 */ /* 0x000fea000383ffff */
[----:B------:R-:W-:Y:S05]  /*1a2e0*/  BRA `(.L_x_9384) ;  /* 0x0000007800487947 */ /* 0x000fea0003800000 */
.L_x_9382:
        /* <DEDUP_REMOVED lines=16> */
.L_x_9619:
        /* <DEDUP_REMOVED lines=43> */
.L_x_9623:
        /* <DEDUP_REMOVED lines=37> */
.L_x_9621:
[----:B------:R-:W-:Y:S01]  /*1a8f0*/  IADD3 R3, -R3, R8, RZ ;  /* 0x0000000803037210 */ /* 0x000fe20007ffe1ff */
[----:B------:R-:W-:-:S04]  /*1a900*/  IMAD.MOV.U32 R16, RZ, RZ, RZ ;  /* 0x000000ffff107224 */ /* 0x000fc800078e00ff */
        /* <DEDUP_REMOVED lines=11> */
.L_x_9624:
        /* <DEDUP_REMOVED lines=37> */
[----:B------:R-:W-:Y:S01]  /*1ac10*/  IMAD.MOV R12, RZ, RZ, -R2 ;  /* 0x000000ffff0c7224 */ /* 0x000fe200078e0a02 */
[----:B------:R-:W-:Y:S02]  /*1ac20*/  MOV R2, RZ ;  /* 0x000000ff00027202 */ /* 0x000fe40000000f00 */
[----:B------:R-:W-:-:S03]  /*1ac30*/  IABS R8, R10 ;  /* 0x0000000a00087213 */ /* 0x000fc60000000000 */
[----:B------:R-:W-:-:S04]  /*1ac40*/  IMAD.HI.U32 R2, R3, R11, R2 ;  /* 0x0000000b03027227 */ /* 0x000fc800078e0002 */
[----:B------:R-:W-:Y:S02]  /*1ac50*/  IMAD.MOV.U32 R3, RZ, RZ, R8 ;  /* 0x000000ffff037224 */ /* 0x000fe400078e0008 */
[----:B------:R-:W-:Y:S02]  /*1ac60*/  IMAD.MOV.U32 R8, RZ, RZ, R12 ;  /* 0x000000ffff087224 */ /* 0x000fe400078e000c */
        /* <DEDUP_REMOVED lines=19> */
.L_x_9625:
        /* <DEDUP_REMOVED lines=31> */
[----:B------:R-:W-:Y:S01]  /*1af90*/  IMAD R4, R4, R2, R5 ;  /* 0x0000000204047224 */ /* 0x000fe200078e0205 */
[----:B------:R-:W-:Y:S02]  /*1afa0*/  MOV R2, RZ ;  /* 0x000000ff00027202 */ /* 0x000fe40000000f00 */
[----:B------:R-:W-:-:S04]  /*1afb0*/  VIADDMNMX R13, R3, UR5, R13, PT ;  /* 0x00000005030d7c46 */ /* 0x000fc8000b80010d */
[-C--:B------:R-:W-:Y:S01]  /*1afc0*/  IABS R10, R13.reuse ;  /* 0x0000000d000a7213 */ /* 0x080fe20000000000 */
[----:B------:R-:W-:Y:S01]  /*1afd0*/  IMAD.MOV R18, RZ, RZ, -R13 ;  /* 0x000000ffff127224 */ /* 0x000fe200078e0a0d */
[----:B------:R-:W-:Y:S02]  /*1afe0*/  IABS R12, R13 ;  /* 0x0000000d000c7213 */ /* 0x000fe40000000000 */
[----:B------:R-:W0:Y:S08]  /*1aff0*/  I2F.RP R8, R10 ;  /* 0x0000000a00087306 */ /* 0x000e300000209400 */
[----:B0-----:R-:W0:Y:S02]  /*1b000*/  MUFU.RCP R8, R8 ;  /* 0x0000000800087308 */ /* 0x001e240000001000 */
[----:B0-----:R-:W-:-:S06]  /*1b010*/  IADD3 R3, R8, 0xffffffe, RZ ;  /* 0x0ffffffe08037810 */ /* 0x001fcc0007ffe0ff */
        /* <DEDUP_REMOVED lines=21> */
.L_x_9626:
[----:B------:R-:W-:-:S05]  /*1b170*/  LOP3.LUT R17, RZ, R2, RZ, 0x33, !PT ;  /* 0x00000002ff117212 */ /* 0x000fca00078e33ff */
[----:B------:R-:W-:Y:S01]  /*1b180*/  IMAD.IADD R17, R6, 0x1, R17 ;  /* 0x0000000106117824 */ /* 0x000fe200078e0211 */
[----:B------:R-:W-:Y:S06]  /*1b190*/  BRA `(.L_x_9627) ;  /* 0x00000000000c7947 */ /* 0x000fec0003800000 */
.L_x_9622:
[----:B------:R-:W-:Y:S01]  /*1b1a0*/  MOV R17, RZ ;  /* 0x000000ff00117202 */ /* 0x000fe20000000f00 */
[----:B------:R-:W-:Y:S02]  /*1b1b0*/  IMAD.U32 R16, RZ, RZ, UR6 ;  /* 0x00000006ff107e24 */ /* 0x000fe4000f8e00ff */
[----:B------:R-:W-:-:S07]  /*1b1c0*/  IMAD.MOV.U32 R18, RZ, RZ, RZ ;  /* 0x000000ffff127224 */ /* 0x000fce00078e00ff */
.L_x_9627:
[----:B------:R-:W-:-:S13]  /*1b1d0*/  ISETP.NE.AND P0, PT, R7, RZ, PT ;  /* 0x000000ff0700720c */ /* 0x000fda0003f05270 */
[----:B------:R-:W0:Y:S01]  /*1b1e0*/  @!P0 S2R R3, SR_CgaCtaId ;  /* 0x0000000000038919 */ /* 0x000e220000008800 */
[----:B------:R-:W-:-:S04]  /*1b1f0*/  @!P0 MOV R2, 0x400 ;  /* 0x0000040000028802 */ /* 0x000fc80000000f00 */
[----:B0-----:R-:W-:-:S05]  /*1b200*/  @!P0 LEA R2, R3, R2, 0x18 ;  /* 0x0000000203028211 */ /* 0x001fca00078ec0ff */
[----:B------:R1:W-:Y:S01]  /*1b210*/  @!P0 STS.128 [R2+0x288d0], R16 ;  /* 0x0288d01002008388 */ /* 0x0003e20000000c00 */
[----:B------:R-:W-:Y:S06]  /*1b220*/  BAR.ARV 0x5, 0x180 ;  /* 0x0146000000007b1d */ /* 0x000fec0000002000 */
.L_x_9620:
        /* <DEDUP_REMOVED lines=15> */
[----:B------:R-:W-:Y:S01]  /*1b320*/  IMAD.MOV.U32 R27, RZ, RZ, RZ ;  /* 0x000000ffff1b7224 */ /* 0x000fe200078e00ff */
[----:B-1----:R-:W-:Y:S01]  /*1b330*/  LOP3.LUT R2, R3, 0x38, R0, 0x78, !PT ;  /* 0x0000003803027812 */ /* 0x002fe200078e7800 */
[----:B------:R-:W-:Y:S01]  /*1b340*/  IMAD.SHL.U32 R0, R0, 0x10, RZ ;  /* 0x0000001000007824 */ /* 0x000fe200078e00ff */
[----:B------:R-:W-:Y:S01]  /*1b350*/  MOV R29, 0x1 ;  /* 0x00000001001d7802 */ /* 0x000fe20000000f00 */
[----:B------:R-:W-:Y:S01]  /*1b360*/  IMAD.MOV.U32 R25, RZ, RZ, RZ ;  /* 0x000000ffff197224 */ /* 0x000fe200078e00ff */
[----:B------:R-:W-:Y:S01]  /*1b370*/  LOP3.LUT R35, R2, 0x200, R35, 0xf8, !PT ;  /* 0x0000020002237812 */ /* 0x000fe200078ef823 */
[----:B------:R-:W-:Y:S01]  /*1b380*/  ULOP3.LUT UR38, UR36, 0x2, URZ, 0xfc, !UPT ;  /* 0x0000000224267892 */ /* 0x000fe2000f8efc3f */
[----:B------:R-:W-:Y:S01]  /*1b390*/  SHF.R.U32.HI R2, RZ, 0x3, R4 ;  /* 0x00000003ff027819 */ /* 0x000fe20000011604 */
[----:B------:R-:W-:Y:S01]  /*1b3a0*/  ULDC.64 UR40, c[0x0][0x198] ;  /* 0x0000660000287ab9 */ /* 0x000fe20000000a00 */
[----:B------:R-:W-:Y:S01]  /*1b3b0*/  LOP3.LUT R0, R0, 0x70, RZ, 0xc0, !PT ;  /* 0x0000007000007812 */ /* 0x000fe200078ec0ff */
[----:B------:R-:W-:Y:S01]  /*1b3c0*/  ULDC UR37, c[0x0][0xc] ;  /* 0x0000030000257ab9 */ /* 0x000fe20000000800 */
[----:B------:R-:W-:-:S02]  /*1b3d0*/  MOV R28, 0x1 ;  /* 0x00000001001c7802 */ /* 0x000fc40000000f00 */
[----:B------:R-:W-:Y:S01]  /*1b3e0*/  LOP3.LUT R2, R2, R0, RZ, 0xfc, !PT ;  /* 0x0000000002027212 */ /* 0x000fe200078efcff */
[----:B0-----:R-:W-:Y:S01]  /*1b3f0*/  ULEA UR4, UR5, UR4, 0x18 ;  /* 0x0000000405047291 */ /* 0x001fe2000f8ec03f */
[----:B------:R-:W-:-:S05]  /*1b400*/  LOP3.LUT R30, R31, 0x40, RZ, 0xfc, !PT ;  /* 0x000000401f1e7812 */ /* 0x000fca00078efcff */
[----:B------:R-:W-:-:S04]  /*1b410*/  IMAD.U32 R22, RZ, RZ, UR4 ;  /* 0x00000004ff167e24 */ /* 0x000fc8000f8e00ff */
[----:B------:R-:W-:-:S05]  /*1b420*/  IMAD R0, R35, 0x2, R22 ;  /* 0x0000000223007824 */ /* 0x000fca00078e0216 */
[----:B------:R2:W-:Y:S02]  /*1b430*/  STL [R1+0x8], R0 ;  /* 0x0000080001007387 */ /* 0x0005e40000100800 */
.L_x_9731:
[----:B0-----:R-:W0:Y:S02]  /*1b440*/  LDC.64 R2, c[0x0][0xc88] ;  /* 0x00032200ff027b82 */ /* 0x001e240000000a00 */
[----:B0-----:R-:W-:-:S05]  /*1b450*/  IMAD.WIDE R2, R19, 0x4, R2 ;  /* 0x0000000413027825 */ /* 0x001fca00078e0202 */
[----:B--2---:R-:W2:Y:S01]  /*1b460*/  LDG.E R33, desc[UR42][R2.64] ;  /* 0x0000002a02217981 */ /* 0x004ea2000c1e1900 */
[----:B------:R-:W-:Y:S05]  /*1b470*/  YIELD ;  /* 0x0000000000007946 */ /* 0x000fea0003800000 */
[----:B------:R-:W-:Y:S01]  /*1b480*/  ULDC.64 UR4, c[0x0][0xa28] ;  /* 0x00028a0000047ab9 */ /* 0x000fe20000000a00 */
[----:B------:R-:W-:Y:S01]  /*1b490*/  IMAD.MOV.U32 R13, RZ, RZ, RZ ;  /* 0x000000ffff0d7224 */ /* 0x000fe200078e00ff */
        /* <DEDUP_REMOVED lines=18> */
[----:B------:R-:W-:Y:S02]  /*1b5c0*/  ISETP.NE.U32.AND P1, PT, RZ, UR6, PT ;  /* 0x00000006ff007c0c */ /* 0x000fe4000bf25070 */
[----:B-1----:R-:W-:-:S02]  /*1b5d0*/  IADD3 R2, P3, R23, UR4, RZ ;  /* 0x0000000417027c10 */ /* 0x002fc4000ff7e0ff */
[----:B------:R-:W-:Y:S02]  /*1b5e0*/  ISETP.NE.AND.EX P1, PT, RZ, UR7, PT, P1 ;  /* 0x00000007ff007c0c */ /* 0x000fe4000bf25310 */
[----:B------:R-:W-:Y:S02]  /*1b5f0*/  IADD3.X R3, R24, UR5, RZ, P3, !PT ;  /* 0x0000000518037c10 */ /* 0x000fe40009ffe4ff */
[----:B------:R-:W-:-:S03]  /*1b600*/  IADD3 R4, P4, R23, UR6, RZ ;  /* 0x0000000617047c10 */ /* 0x000fc6000ff9e0ff */
[----:B------:R-:W3:Y:S01]  /*1b610*/  @P0 LDG.E R6, desc[UR42][R2.64] ;  /* 0x0000002a02060981 */ /* 0x000ee2000c1e1900 */
[----:B------:R-:W-:Y:S01]  /*1b620*/  ULDC UR4, c[0x0][0x288] ;  /* 0x0000a20000047ab9 */ /* 0x000fe20000000800 */
[----:B------:R-:W-:Y:S01]  /*1b630*/  IADD3.X R5, R24, UR7, RZ, P4, !PT ;  /* 0x0000000718057c10 */ /* 0x000fe2000a7fe4ff */
[----:B------:R-:W-:Y:S01]  /*1b640*/  IMAD.U32 R8, RZ, RZ, UR4 ;  /* 0x00000004ff087e24 */ /* 0x000fe2000f8e00ff */
[----:B------:R-:W-:-:S03]  /*1b650*/  ULDC.64 UR4, c[0x0][0x418] ;  /* 0x0001060000047ab9 */ /* 0x000fc60000000a00 */
        /* <DEDUP_REMOVED lines=12> */
[----:B0-----:R-:W-:Y:S01]  /*1b720*/  MOV R6, UR5 ;  /* 0x0000000500067c02 */ /* 0x001fe20008000f00 */
[----:B------:R-:W-:Y:S01]  /*1b730*/  IMAD.U32 R9, RZ, RZ, UR4 ;  /* 0x00000004ff097e24 */ /* 0x000fe2000f8e00ff */
[----:B---3--:R0:W-:Y:S04]  /*1b740*/  STL [R1+0x10], R8 ;  /* 0x0000100801007387 */ /* 0x0081e80000100800 */
[----:B--2---:R0:W-:Y:S01]  /*1b750*/  STL [R1], R13 ;  /* 0x0000000d01007387 */ /* 0x0041e20000100800 */
[----:B------:R-:W-:Y:S01]  /*1b760*/  IMAD.MOV.U32 R12, RZ, RZ, R8 ;  /* 0x000000ffff0c7224 */ /* 0x000fe200078e0008 */
[----:B------:R-:W-:Y:S06]  /*1b770*/  @P2 BRA `(.L_x_9629) ;  /* 0x0000000000142947 */ /* 0x000fec0003800000 */
[----:B------:R-:W-:Y:S05]  /*1b780*/  @!P0 BRA `(.L_x_9629) ;  /* 0x0000000000108947 */ /* 0x000fea0003800000 */
[----:B0-----:R-:W2:Y:S04]  /*1b790*/  LDG.E R8, desc[UR42][R2.64] ;  /* 0x0000002a02087981 */ /* 0x001ea8000c1e1900 */
[----:B------:R-:W2:Y:S02]  /*1b7a0*/  LDG.E R7, desc[UR42][R2.64+0x4] ;  /* 0x0000042a02077981 */ /* 0x000ea4000c1e1900 */
[----:B--2---:R-:W-:-:S05]  /*1b7b0*/  IMAD.IADD R12, R7, 0x1, -R8 ;  /* 0x00000001070c7824 */ /* 0x004fca00078e0a08 */
[----:B------:R1:W-:Y:S02]  /*1b7c0*/  STL [R1+0x10], R12 ;  /* 0x0000100c01007387 */ /* 0x0003e40000100800 */
.L_x_9629:
        /* <DEDUP_REMOVED lines=14> */
.L_x_9630:
        /* <DEDUP_REMOVED lines=9> */
.L_x_9631:
[----:B0-----:R-:W2:Y:S01]  /*1b940*/  @P1 LDG.E R2, desc[UR42][R4.64] ;  /* 0x0000002a04021981 */ /* 0x001ea2000c1e1900 */
[----:B------:R-:W0:Y:S03]  /*1b950*/  LDC R3, c[0x0][0x448] ;  /* 0x00011200ff037b82 */ /* 0x000e260000000800 */
[----:B------:R-:W2:Y:S01]  /*1b960*/  @P1 LDG.E R11, desc[UR42][R4.64+0x4] ;  /* 0x0000042a040b1981 */ /* 0x000ea2000c1e1900 */
[----:B-----5:R-:W-:Y:S01]  /*1b970*/  IADD3 R9, -R13, R9, RZ ;  /* 0x000000090d097210 */ /* 0x020fe20007ffe1ff */
[----:B------:R-:W-:Y:S01]  /*1b980*/  BSSY B0, `(.L_x_9632) ;  /* 0x0000035000007945 */ /* 0x000fe20003800000 */
[----:B------:R-:W-:Y:S02]  /*1b990*/  LOP3.LUT R37, R8, 0xff, RZ, 0xc0, !PT ;  /* 0x000000ff08257812 */ /* 0x000fe400078ec0ff */
[----:B------:R-:W-:Y:S02]  /*1b9a0*/  MOV R13, RZ ;  /* 0x000000ff000d7202 */ /* 0x000fe40000000f00 */
[----:B0-----:R-:W-:-:S13]  /*1b9b0*/  ISETP.NE.AND P0, PT, R3, 0x1, PT ;  /* 0x000000010300780c */ /* 0x001fda0003f05270 */
[----:B------:R-:W0:Y:S08]  /*1b9c0*/  @P0 LDC R7, c[0x0][0x44c] ;  /* 0x00011300ff070b82 */ /* 0x000e300000000800 */
[----:B------:R-:W3:Y:S01]  /*1b9d0*/  @P0 LDC R3, c[0x0][0x450] ;  /* 0x00011400ff030b82 */ /* 0x000ee20000000800 */
[----:B--2---:R-:W-:Y:S02]  /*1b9e0*/  @P1 IMAD.IADD R6, R11, 0x1, -R2 ;  /* 0x000000010b061824 */ /* 0x004fe400078e0a02 */
[----:B------:R-:W-:-:S02]  /*1b9f0*/  IMAD.SHL.U32 R2, R17, 0x80, RZ ;  /* 0x0000008011027824 */ /* 0x000fc400078e00ff */
[----:B------:R-:W-:Y:S02]  /*1ba00*/  IMAD.IADD R36, R9, 0x1, R6 ;  /* 0x0000000109247824 */ /* 0x000fe400078e0206 */
[----:B------:R-:W-:-:S04]  /*1ba10*/  VIADD R2, R2, 0x7f ;  /* 0x0000007f02027836 */ /* 0x000fc80000000000 */
[----:B0-----:R-:W-:Y:S01]  /*1ba20*/  @P0 IMAD.HI.U32 R10, R2, R7, RZ ;  /* 0x00000007020a0227 */ /* 0x001fe200078e00ff */
[----:B------:R-:W-:-:S04]  /*1ba30*/  IADD3 R7, R36, 0x80, -R12 ;  /* 0x0000008024077810 */ /* 0x000fc80007ffe80c */
[----:B---3--:R-:W-:Y:S01]  /*1ba40*/  @P0 SHF.R.U32.HI R2, RZ, R3, R10 ;  /* 0x00000003ff020219 */ /* 0x008fe2000001160a */
[----:B------:R-:W-:-:S04]  /*1ba50*/  VIADD R3, R36, 0x7f ;  /* 0x0000007f24037836 */ /* 0x000fc80000000000 */
[----:B------:R-:W-:Y:S01]  /*1ba60*/  IMAD.IADD R2, R7, 0x1, R2 ;  /* 0x0000000107027824 */ /* 0x000fe200078e0202 */
[----:B------:R-:W-:-:S04]  /*1ba70*/  SHF.R.S32.HI R4, RZ, 0x1f, R3 ;  /* 0x0000001fff047819 */ /* 0x000fc80000011403 */
[----:B------:R-:W-:Y:S02]  /*1ba80*/  LEA.HI R4, R4, R3, RZ, 0x7 ;  /* 0x0000000304047211 */ /* 0x000fe400078f38ff */
[----:B------:R-:W-:Y:S02]  /*1ba90*/  SHF.R.S32.HI R3, RZ, 0x1f, R2 ;  /* 0x0000001fff037819 */ /* 0x000fe40000011402 */
[----:B------:R-:W-:Y:S02]  /*1baa0*/  SHF.R.S32.HI R5, RZ, 0x7, R4 ;  /* 0x00000007ff057819 */ /* 0x000fe40000011404 */
[----:B------:R-:W-:Y:S02]  /*1bab0*/  LEA.HI R3, R3, R2, RZ, 0x7 ;  /* 0x0000000203037211 */ /* 0x000fe400078f38ff */
[----:B------:R-:W-:Y:S02]  /*1bac0*/  SHF.R.U32.HI R4, RZ, 0x10, R8 ;  /* 0x00000010ff047819 */ /* 0x000fe40000011608 */
[----:B------:R-:W-:-:S04]  /*1bad0*/  SHF.R.S32.HI R10, RZ, 0x7, R3 ;  /* 0x00000007ff0a7819 */ /* 0x000fc80000011403 */
        /* <DEDUP_REMOVED lines=31> */
.L_x_9633:
[----:B------:R-:W-:Y:S05]  /*1bcd0*/  BSYNC B0 ;  /* 0x0000000000007941 */ /* 0x000fea0003800000 */
.L_x_9632:
[-C--:B------:R-:W-:Y:S01]  /*1bce0*/  IMAD R2, R37, R13.reuse, RZ ;  /* 0x0000000d25027224 */ /* 0x080fe200078e02ff */
[----:B------:R-:W-:Y:S04]  /*1bcf0*/  BSSY B0, `(.L_x_9634) ;  /* 0x0000114000007945 */ /* 0x000fe80003800000 */
[C---:B------:R-:W-:Y:S01]  /*1bd00*/  VIADDMNMX R10, R2.reuse, R13, R10, PT ;  /* 0x0000000d020a7246 */ /* 0x040fe2000380010a */
[----:B------:R-:W-:-:S04]  /*1bd10*/  IMAD R2, R2, 0x80, -R9 ;  /* 0x0000008002027824 */ /* 0x000fc800078e0a09 */
[----:B------:R-:W-:-:S05]  /*1bd20*/  IMAD R10, R10, 0x80, -R9 ;  /* 0x000000800a0a7824 */ /* 0x000fca00078e0a09 */
[----:B------:R-:W-:Y:S02]  /*1bd30*/  VIMNMX R10, R10, R6, PT ;  /* 0x000000060a0a7248 */ /* 0x000fe40003fe0100 */
[----:B------:R-:W-:-:S04]  /*1bd40*/  VIMNMX R6, RZ, R2, !PT ;  /* 0x00000002ff067248 */ /* 0x000fc80007fe0100 */
[----:B------:R-:W-:Y:S02]  /*1bd50*/  ISETP.GT.AND P0, PT, R10, R6, PT ;  /* 0x000000060a00720c */ /* 0x000fe40003f04270 */
[----:B------:R-:W-:-:S11]  /*1bd60*/  SHF.R.U32.HI R6, RZ, 0x7, R6 ;  /* 0x00000007ff067819 */ /* 0x000fd60000011606 */
[----:B------:R-:W-:-:S05]  /*1bd70*/  @P0 VIADD R2, R10, 0x7f ;  /* 0x0000007f0a020836 */ /* 0x000fca0000000000 */
[----:B------:R-:W-:-:S04]  /*1bd80*/  @P0 SHF.R.S32.HI R3, RZ, 0x1f, R2 ;  /* 0x0000001fff030819 */ /* 0x000fc80000011402 */
[----:B------:R-:W-:Y:S02]  /*1bd90*/  @P0 LEA.HI R2, R3, R2, RZ, 0x7 ;  /* 0x0000000203020211 */ /* 0x000fe400078f38ff */
[-C--:B------:R-:W-:Y:S02]  /*1bda0*/  MOV R3, R6.reuse ;  /* 0x0000000600037202 */ /* 0x080fe40000000f00 */
        /* <DEDUP_REMOVED lines=11> */
.L_x_9883:
[----:B--2---:R-:W-:Y:S02]  /*1be60*/  ISETP.NE.AND P0, PT, R14, RZ, PT ;  /* 0x000000ff0e00720c */ /* 0x004fe40003f05270 */
[----:B------:R-:W-:-:S11]  /*1be70*/  PLOP3.LUT P6, PT, PT, PT, PT, 0x8, 0x0 ;  /* 0x000000000000781c */ /* 0x000fd60003fce170 */
[----:B------:R-:W-:Y:S05]  /*1be80*/  @P0 BRA `(.L_x_9637) ;  /* 0x00000000000c0947 */ /* 0x000fea0003800000 */
[----:B------:R-:W-:-:S03]  /*1be90*/  UMOV UR4, 0xffffffff ;  /* 0xffffffff00047882 */ /* 0x000fc60000000000 */
[----:B------:R-:W-:Y:S05]  /*1bea0*/  BRA.DIV UR4, `(.L_x_9638) ;  /* 0x0000008e04607947 */ /* 0x000fea000b800000 */
[----:B------:R-:W-:-:S13]  /*1beb0*/  ELECT P6, URZ, PT ;  /* 0x00000000003f782f */ /* 0x000fda00038c0000 */
.L_x_9637:
        /* <DEDUP_REMOVED lines=9> */
.L_x_9886:
[----:B------:R-:W-:Y:S05]  /*1bf50*/  BSYNC B1 ;  /* 0x0000000000017941 */ /* 0x000fea0003800000 */
.L_x_9639:
        /* <DEDUP_REMOVED lines=10> */
.L_x_9887:
[----:B------:R-:W-:Y:S05]  /*1c000*/  BSYNC B2 ;  /* 0x0000000000027941 */ /* 0x000fea0003800000 */
.L_x_9643:
[----:B------:R-:W-:Y:S04]  /*1c010*/  BSSY B2, `(.L_x_9645) ;  /* 0x0000009000027945 */ /* 0x000fe80003800000 */
[----:B------:R-:W-:Y:S05]  /*1c020*/  @P1 BRA `(.L_x_9646) ;  /* 0x00000000001c1947 */ /* 0x000fea0003800000 */
[----:B------:R-:W2:Y:S01]  /*1c030*/  S2R R11, SR_TID.X ;  /* 0x00000000000b7919 */ /* 0x000ea20000002100 */
[----:B------:R-:W-:-:S04]  /*1c040*/  MOV R10, 0x8000 ;  /* 0x00008000000a7802 */ /* 0x000fc80000000f00 */
[----:B------:R3:W-:Y:S01]  /*1c050*/  SYNCS.ARRIVE.TRANS64 RZ, [R8+URZ+0x28890], R10 ;  /* 0x0288900a08ff79a7 */ /* 0x0007e2000800003f */
[----:B--2---:R-:W-:-:S04]  /*1c060*/  LOP3.LUT R11, R11, 0x1f, RZ, 0xc0, !PT ;  /* 0x0000001f0b0b7812 */ /* 0x004fc800078ec0ff */
[----:B------:R-:W-:-:S13]  /*1c070*/  ISETP.NE.AND P0, PT, R11, RZ, PT ;  /* 0x000000ff0b00720c */ /* 0x000fda0003f05270 */
[----:B---3--:R-:W-:Y:S05]  /*1c080*/  @!P0 BRA `(.L_x_9646) ;  /* 0x0000000000048947 */ /* 0x008fea0003800000 */
[----:B------:R-:W-:Y:S01]  /*1c090*/  BPT.TRAP 0x1 ;  /* 0x000000040000795c */ /* 0x000fe20000300000 */
.L_x_9646:
[----:B------:R-:W-:Y:S05]  /*1c0a0*/  BSYNC B2 ;  /* 0x0000000000027941 */ /* 0x000fea0003800000 */
.L_x_9645:
[----:B------:R-:W-:Y:S01]  /*1c0b0*/  IMAD.MOV.U32 R15, RZ, RZ, RZ ;  /* 0x000000ffff0f7224 */ /* 0x000fe200078e00ff */
[----:B------:R-:W-:Y:S01]  /*1c0c0*/  LEA R11, R27, R22, 0xf ;  /* 0x000000161b0b7211 */ /* 0x000fe200078e78ff */
[----:B------:R-:W-:Y:S01]  /*1c0d0*/  IMAD R10, R3, 0x80, R0 ;  /* 0x00000080030a7824 */ /* 0x000fe200078e0200 */
[----:B------:R-:W-:Y:S01]  /*1c0e0*/  UIADD3 UR4, UP0, UR40, 0x570, URZ ;  /* 0x0000057028047890 */ /* 0x000fe2000ff1e03f */
[----:B------:R-:W-:Y:S01]  /*1c0f0*/  PLOP3.LUT P0, PT, PT, PT, PT, 0x80, 0x0 ;  /* 0x000000000000781c */ /* 0x000fe20003f0f070 */
[----:B------:R-:W-:Y:S01]  /*1c100*/  IMAD.SHL.U32 R14, R27, 0x4000, RZ ;  /* 0x000040001b0e7824 */ /* 0x000fe200078e00ff */
[----:B------:R-:W-:Y:S01]  /*1c110*/  R2UR UR10, R15 ;  /* 0x000000000f0a72ca */ /* 0x000fe200000e0000 */
[----:B------:R-:W-:Y:S01]  /*1c120*/  VIADD R10, R10, 0xffffff80 ;  /* 0xffffff800a0a7836 */ /* 0x000fe20000000000 */
[----:B------:R-:W-:Y:S01]  /*1c130*/  UIADD3.X UR5, URZ, UR41, URZ, UP0, !UPT ;  /* 0x000000293f057290 */ /* 0x000fe200087fe43f */
[----:B-1----:R-:W-:Y:S01]  /*1c140*/  VIADD R12, R8, 0x28890 ;  /* 0x00028890080c7836 */ /* 0x002fe20000000000 */
[----:B------:R-:W-:Y:S01]  /*1c150*/  UMOV UR6, 0x0 ;  /* 0x0000000000067882 */ /* 0x000fe20000000000 */
[----:B------:R-:W-:Y:S01]  /*1c160*/  VIADD R13, R11, 0x18400 ;  /* 0x000184000b0d7836 */ /* 0x000fe20000000000 */
[----:B------:R-:W-:-:S09]  /*1c170*/  UMOV UR7, 0x12f00000 ;  /* 0x12f0000000077882 */ /* 0x000fd20000000000 */
.L_x_9647:
        /* <DEDUP_REMOVED lines=16> */
.L_x_9648:
        /* <DEDUP_REMOVED lines=13> */
.L_x_9888:
[----:B------:R-:W-:Y:S05]  /*1c350*/  BSYNC B2 ;  /* 0x0000000000027941 */ /* 0x000fea0003800000 */
.L_x_9649:
[----:B------:R-:W-:Y:S01]  /*1c360*/  BSSY B2, `(.L_x_9651) ;  /* 0x000000b000027945 */ /* 0x000fe20003800000 */
[----:B------:R-:W-:Y:S02]  /*1c370*/  IMAD.MOV.U32 R12, RZ, RZ, 0x0 ;  /* 0x00000000ff0c7424 */ /* 0x000fe400078e00ff */
[----:B------:R-:W-:Y:S01]  /*1c380*/  IMAD.MOV.U32 R13, RZ, RZ, 0x12f00000 ;  /* 0x12f00000ff0d7424 */ /* 0x000fe200078e00ff */
[----:B------:R-:W-:Y:S06]  /*1c390*/  @P1 BRA `(.L_x_9652) ;  /* 0x00000000001c1947 */ /* 0x000fec0003800000 */
[----:B------:R-:W2:Y:S01]  /*1c3a0*/  S2R R11, SR_TID.X ;  /* 0x00000000000b7919 */ /* 0x000ea20000002100 */
[----:B01----:R-:W-:-:S04]  /*1c3b0*/  MOV R9, 0x8000 ;  /* 0x0000800000097802 */ /* 0x003fc80000000f00 */
[----:B------:R3:W-:Y:S01]  /*1c3c0*/  SYNCS.ARRIVE.TRANS64 RZ, [R8+URZ+0x288b0], R9 ;  /* 0x0288b00908ff79a7 */ /* 0x0007e2000800003f */
[----:B--2---:R-:W-:-:S04]  /*1c3d0*/  LOP3.LUT R11, R11, 0x1f, RZ, 0xc0, !PT ;  /* 0x0000001f0b0b7812 */ /* 0x004fc800078ec0ff */
[----:B------:R-:W-:-:S13]  /*1c3e0*/  ISETP.NE.AND P0, PT, R11, RZ, PT ;  /* 0x000000ff0b00720c */ /* 0x000fda0003f05270 */
[----:B---3--:R-:W-:Y:S05]  /*1c3f0*/  @!P0 BRA `(.L_x_9652) ;  /* 0x0000000000048947 */ /* 0x008fea0003800000 */
[----:B------:R-:W-:Y:S01]  /*1c400*/  BPT.TRAP 0x1 ;  /* 0x000000040000795c */ /* 0x000fe20000300000 */
.L_x_9652:
[----:B------:R-:W-:Y:S05]  /*1c410*/  BSYNC B2 ;  /* 0x0000000000027941 */ /* 0x000fea0003800000 */
.L_x_9651:
[----:B------:R-:W-:Y:S01]  /*1c420*/  R2UR UR10, R15 ;  /* 0x000000000f0a72ca */ /* 0x000fe200000e0000 */
[----:B------:R-:W-:Y:S01]  /*1c430*/  IMAD R14, R14, 0x2, R22 ;  /* 0x000000020e0e7824 */ /* 0x000fe200078e0216 */
[----:B------:R-:W-:Y:S01]  /*1c440*/  R2UR UR6, R12 ;  /* 0x000000000c0672ca */ /* 0x000fe200000e0000 */
[----:B------:R-:W-:Y:S01]  /*1c450*/  UIADD3 UR4, UP0, UR40, 0x670, URZ ;  /* 0x0000067028047890 */ /* 0x000fe2000ff1e03f */
[----:B------:R-:W-:Y:S01]  /*1c460*/  R2UR UR7, R13 ;  /* 0x000000000d0772ca */ /* 0x000fe200000e0000 */
[----:B01----:R-:W-:Y:S01]  /*1c470*/  VIADD R8, R8, 0x288b0 ;  /* 0x000288b008087836 */ /* 0x003fe20000000000 */
[----:B------:R-:W-:Y:S01]  /*1c480*/  PLOP3.LUT P0, PT, PT, PT, PT, 0x80, 0x0 ;  /* 0x000000000000781c */ /* 0x000fe20003f0f070 */
[----:B------:R-:W-:Y:S01]  /*1c490*/  VIADD R9, R14, 0x400 ;  /* 0x000004000e097836 */ /* 0x000fe20000000000 */
[----:B------:R-:W-:-:S12]  /*1c4a0*/  UIADD3.X UR5, URZ, UR41, URZ, UP0, !UPT ;  /* 0x000000293f057290 */ /* 0x000fd800087fe43f */
.L_x_9653:
        /* <DEDUP_REMOVED lines=15> */
.L_x_9654:
        /* <DEDUP_REMOVED lines=10> */
.L_x_9642:
[----:B------:R-:W-:Y:S05]  /*1c640*/  BSYNC B1 ;  /* 0x0000000000017941 */ /* 0x000fea0003800000 */
.L_x_9641:
        /* <DEDUP_REMOVED lines=9> */
.L_x_9669:
        /* <DEDUP_REMOVED lines=11> */
.L_x_9889:
[----:B------:R-:W-:Y:S05]  /*1c790*/  BSYNC B2 ;  /* 0x0000000000027941 */ /* 0x000fea0003800000 */
.L_x_9657:
        /* <DEDUP_REMOVED lines=9> */
.L_x_9660:
[----:B------:R-:W-:Y:S05]  /*1c830*/  BSYNC B2 ;  /* 0x0000000000027941 */ /* 0x000fea0003800000 */
.L_x_9659:
        /* <DEDUP_REMOVED lines=11> */
.L_x_9661:
        /* <DEDUP_REMOVED lines=16> */
.L_x_9662:
        /* <DEDUP_REMOVED lines=13> */
.L_x_9890:
[----:B------:R-:W-:Y:S05]  /*1cac0*/  BSYNC B2 ;  /* 0x0000000000027941 */ /* 0x000fea0003800000 */
.L_x_9663:
[----:B------:R-:W-:Y:S01]  /*1cad0*/  BSSY B2, `(.L_x_9665) ;  /* 0x000000b000027945 */ /* 0x000fe20003800000 */
[----:B------:R-:W-:Y:S01]  /*1cae0*/  MOV R14, 0x0 ;  /* 0x00000000000e7802 */ /* 0x000fe20000000f00 */
[----:B------:R-:W-:Y:S02]  /*1caf0*/  IMAD.MOV.U32 R15, RZ, RZ, 0x12f00000 ;  /* 0x12f00000ff0f7424 */ /* 0x000fe400078e00ff */
        /* <DEDUP_REMOVED lines=8> */
.L_x_9666:
[----:B------:R-:W-:Y:S05]  /*1cb80*/  BSYNC B2 ;  /* 0x0000000000027941 */ /* 0x000fea0003800000 */
.L_x_9665:
        /* <DEDUP_REMOVED lines=8> */
.L_x_9667:
        /* <DEDUP_REMOVED lines=15> */
.L_x_9668:
        /* <DEDUP_REMOVED lines=10> */
.L_x_9656:
[----:B------:R-:W-:Y:S05]  /*1cda0*/  BSYNC B1 ;  /* 0x0000000000017941 */ /* 0x000fea0003800000 */
.L_x_9655:
        /* <DEDUP_REMOVED lines=8> */
.L_x_9635:
[----:B------:R-:W-:Y:S05]  /*1ce30*/  BSYNC B0 ;  /* 0x0000000000007941 */ /* 0x000fea0003800000 */
.L_x_9634:
        /* <DEDUP_REMOVED lines=11> */
[----:B----4-:R-:W-:-:S04]  /*1cef0*/  @P1 SHF.R.U32.HI R2, RZ, R3, R0 ;  /* 0x00000003ff021219 */ /* 0x010fc80000011600 */
[----:B------:R-:W-:-:S04]  /*1cf00*/  IADD3 R2, R7, R2, RZ ;  /* 0x0000000207027210 */ /* 0x000fc80007ffe0ff */
[----:B------:R-:W-:-:S04]  /*1cf10*/  SHF.R.S32.HI R3, RZ, 0x1f, R2 ;  /* 0x0000001fff037819 */ /* 0x000fc80000011402 */
[----:B------:R-:W-:-:S04]  /*1cf20*/  LEA.HI R3, R3, R2, RZ, 0x7 ;  /* 0x0000000203037211 */ /* 0x000fc800078f38ff */
[----:B------:R-:W-:-:S04]  /*1cf30*/  SHF.R.S32.HI R0, RZ, 0x7, R3 ;  /* 0x00000007ff007819 */ /* 0x000fc80000011403 */
[----:B------:R-:W-:Y:S01]  /*1cf40*/  VIMNMX R5, R5, R0, PT ;  /* 0x0000000005057248 */ /* 0x000fe20003fe0100 */
[----:B------:R-:W-:-:S03]  /*1cf50*/  IMAD.MOV.U32 R0, RZ, RZ, RZ ;  /* 0x000000ffff007224 */ /* 0x000fc600078e00ff */
[----:B------:R-:W-:-:S13]  /*1cf60*/  ISETP.GE.AND P1, PT, R5, 0x1, PT ;  /* 0x000000010500780c */ /* 0x000fda0003f26270 */
[----:B---3--:R-:W-:Y:S05]  /*1cf70*/  @!P1 BRA `(.L_x_9671) ;  /* 0x0000000000689947 */ /* 0x008fea0003800000 */
[----:B------:R-:W-:Y:S02]  /*1cf80*/  IABS R0, R4 ;  /* 0x0000000400007213 */ /* 0x000fe40000000000 */
[----:B------:R-:W-:Y:S02]  /*1cf90*/  MOV R2, RZ ;  /* 0x000000ff00027202 */ /* 0x000fe40000000f00 */
        /* <DEDUP_REMOVED lines=24> */
.L_x_9671:
[----:B------:R-:W-:Y:S05]  /*1d120*/  BSYNC B0 ;  /* 0x0000000000007941 */ /* 0x000fea0003800000 */
.L_x_9670:
[-C--:B------:R-:W-:Y:S01]  /*1d130*/  IMAD R37, R37, R0.reuse, RZ ;  /* 0x0000000025257224 */ /* 0x080fe200078e02ff */
[----:B------:R-:W-:Y:S04]  /*1d140*/  BSSY B7, `(.L_x_9672) ;  /* 0x0000371000077945 */ /* 0x000fe80003800000 */
[----:B------:R-:W-:-:S04]  /*1d150*/  VIADDMNMX R2, R37, R0, R5, PT ;  /* 0x0000000025027246 */ /* 0x000fc80003800105 */
        /* <DEDUP_REMOVED lines=20> */
.L_x_9673:
        /* <DEDUP_REMOVED lines=20> */
.L_x_9676:
[----:B------:R-:W-:Y:S05]  /*1d3e0*/  BSYNC B6 ;  /* 0x0000000000067941 */ /* 0x000fea0003800000 */
.L_x_9675:
        /* <DEDUP_REMOVED lines=12> */
[----:B0-----:R-:W-:Y:S01]  /*1d4b0*/  MOV R8, 0x70 ;  /* 0x0000007000087802 */ /* 0x001fe20000000f00 */
[----:B------:R-:W-:Y:S02]  /*1d4c0*/  IMAD.U32 R7, RZ, RZ, UR9 ;  /* 0x00000009ff077e24 */ /* 0x000fe4000f8e00ff */
[----:B------:R-:W-:-:S02]  /*1d4d0*/  IMAD.U32 R10, RZ, RZ, UR4 ;  /* 0x00000004ff0a7e24 */ /* 0x000fc4000f8e00ff */
[----:B------:R-:W-:Y:S02]  /*1d4e0*/  IMAD.U32 R11, RZ, RZ, UR5 ;  /* 0x00000005ff0b7e24 */ /* 0x000fe4000f8e00ff */
[----:B-1----:R-:W-:Y:S02]  /*1d4f0*/  IMAD.MOV.U32 R12, RZ, RZ, 0x1 ;  /* 0x00000001ff0c7424 */ /* 0x002fe400078e00ff */
[----:B--2---:R-:W-:-:S07]  /*1d500*/  IMAD.MOV.U32 R13, RZ, RZ, RZ ;  /* 0x000000ffff0d7224 */ /* 0x004fce00078e00ff */
[----:B------:R-:W-:-:S07]  /*1d510*/  LEPC R20, `(.L_x_9679) ;  /* 0x000000001014794e */ /* 0x000fce0000000000 */
[----:B---3--:R-:W-:Y:S05]  /*1d520*/  CALL.ABS.NOINC R2 ;  /* 0x0000000002007343 */ /* 0x008fea0003c00000 */
.L_x_9679:
        /* <DEDUP_REMOVED lines=15> */
.L_x_9678:
[----:B------:R-:W-:Y:S05]  /*1d620*/  BSYNC B6 ;  /* 0x0000000000067941 */ /* 0x000fea0003800000 */
.L_x_9677:
[----:B------:R-:W2:Y:S01]  /*1d630*/  LDL R26, [R1+0x20] ;  /* 0x00002000011a7983 */ /* 0x000ea20000100800 */
[----:B------:R-:W-:Y:S01]  /*1d640*/  ULDC.64 UR4, c[0x0][0x9f8] ;  /* 0x00027e0000047ab9 */ /* 0x000fe20000000a00 */
[----:B------:R-:W3:Y:S01]  /*1d650*/  LDC R0, c[0x0][0x430] ;  /* 0x00010c00ff007b82 */ /* 0x000ee20000000800 */
[----:B------:R-:W-:Y:S01]  /*1d660*/  ISETP.NE.U32.AND P0, PT, RZ, UR4, PT ;  /* 0x00000004ff007c0c */ /* 0x000fe2000bf05070 */
[----:B------:R-:W4:Y:S03]  /*1d670*/  LDL R20, [R1] ;  /* 0x0000000001147983 */ /* 0x000f260000100800 */
[----:B------:R-:W-:-:S13]  /*1d680*/  ISETP.NE.AND.EX P0, PT, RZ, UR5, PT, P0 ;  /* 0x00000005ff007c0c */ /* 0x000fda000bf05300 */
[----:B------:R-:W-:Y:S01]  /*1d690*/  @P0 IADD3 R2, P1, R23, UR4, RZ ;  /* 0x0000000417020c10 */ /* 0x000fe2000ff3e0ff */
[----:B------:R-:W0:Y:S01]  /*1d6a0*/  S2R R21, SR_TID.X ;  /* 0x0000000000157919 */ /* 0x000e220000002100 */
[----:B------:R-:W-:Y:S02]  /*1d6b0*/  ULDC UR4, c[0x0][0x2f4] ;  /* 0x0000bd0000047ab9 */ /* 0x000fe40000000800 */
[----:B------:R-:W-:-:S05]  /*1d6c0*/  @P0 IADD3.X R3, R24, UR5, RZ, P1, !PT ;  /* 0x0000000518030c10 */ /* 0x000fca0008ffe4ff */
[----:B------:R1:W4:Y:S01]  /*1d6d0*/  @P0 LDG.E R34, desc[UR42][R2.64] ;  /* 0x0000002a02220981 */ /* 0x000322000c1e1900 */
[----:B---3--:R-:W-:Y:S01]  /*1d6e0*/  ISETP.NE.AND P1, PT, R0, 0x1, PT ;  /* 0x000000010000780c */ /* 0x008fe20003f25270 */
[----:B------:R-:W3:-:S12]  /*1d6f0*/  S2R R5, SR_TID.X ;  /* 0x0000000000057919 */ /* 0x000ed80000002100 */
[----:B------:R-:W1:Y:S08]  /*1d700*/  @P1 LDC R4, c[0x0][0x434] ;  /* 0x00010d00ff041b82 */ /* 0x000e700000000800 */
[----:B------:R-:W1:Y:S01]  /*1d710*/  @P1 LDC R6, c[0x0][0x438] ;  /* 0x00010e00ff061b82 */ /* 0x000e620000000800 */
[----:B0-----:R-:W-:-:S04]  /*1d720*/  LOP3.LUT R21, R21, 0x7f, RZ, 0xc0, !PT ;  /* 0x0000007f15157812 */ /* 0x001fc800078ec0ff */
[----:B------:R-:W-:Y:S02]  /*1d730*/  SHF.R.U32.HI R21, RZ, 0x3, R21 ;  /* 0x00000003ff157819 */ /* 0x000fe40000011615 */
[----:B---3--:R-:W-:-:S04]  /*1d740*/  SHF.L.U32 R5, R5, 0x4, RZ ;  /* 0x0000000405057819 */ /* 0x008fc800000006ff */
[----:B------:R-:W-:Y:S02]  /*1d750*/  LOP3.LUT R5, R5, 0x70, RZ, 0xc0, !PT ;  /* 0x0000007005057812 */ /* 0x000fe400078ec0ff */
[----:B------:R-:W-:Y:S01]  /*1d760*/  LOP3.LUT R32, R32, 0xfffffffb, RZ, 0xc0, !PT ;  /* 0xfffffffb20207812 */ /* 0x000fe200078ec0ff */
[----:B------:R-:W-:Y:S01]  /*1d770*/  UMOV UR5, 0xffffffff ;  /* 0xffffffff00057882 */ /* 0x000fe20000000000 */
[----:B--2---:R-:W-:-:S04]  /*1d780*/  VIADD R26, R26, 0xffffffff ;  /* 0xffffffff1a1a7836 */ /* 0x004fc80000000000 */
[----:B------:R-:W-:-:S05]  /*1d790*/  IMAD.SHL.U32 R8, R26, 0x80, RZ ;  /* 0x000000801a087824 */ /* 0x000fca00078e00ff */
[----:B------:R-:W-:-:S04]  /*1d7a0*/  LOP3.LUT R5, R8, R21, R5, 0xfe, !PT ;  /* 0x0000001508057212 */ /* 0x000fc800078efe05 */
[C---:B------:R-:W-:Y:S01]  /*1d7b0*/  ISETP.GE.AND P0, PT, R5.reuse, R36, PT ;  /* 0x000000240500720c */ /* 0x040fe20003f06270 */
[----:B----4-:R-:W-:-:S04]  /*1d7c0*/  IMAD.IADD R5, R5, 0x1, R20 ;  /* 0x0000000105057824 */ /* 0x010fc800078e0214 */
[----:B-1----:R-:W-:Y:S01]  /*1d7d0*/  @P1 IMAD.HI.U32 R7, R5, R4, RZ ;  /* 0x0000000405071227 */ /* 0x002fe200078e00ff */
[----:B------:R-:W-:-:S04]  /*1d7e0*/  MOV R4, R5 ;  /* 0x0000000500047202 */ /* 0x000fc80000000f00 */
[----:B------:R-:W-:-:S03]  /*1d7f0*/  @P1 SHF.R.U32.HI R4, RZ, R6, R7 ;  /* 0x00000006ff041219 */ /* 0x000fc60000011607 */
[----:B------:R-:W0:Y:S02]  /*1d800*/  @!P0 LDC.64 R2, c[0x0][0x428] ;  /* 0x00010a00ff028b82 */ /* 0x000e240000000a00 */
[----:B------:R-:W-:Y:S01]  /*1d810*/  IMAD.MOV R6, RZ, RZ, -R4 ;  /* 0x000000ffff067224 */ /* 0x000fe200078e0a04 */
[----:B------:R-:W-:-:S03]  /*1d820*/  SHF.R.S32.HI R9, RZ, 0x1f, R34 ;  /* 0x0000001fff097819 */ /* 0x000fc60000011422 */
[----:B------:R-:W-:Y:S01]  /*1d830*/  IMAD R0, R0, R6, R5 ;  /* 0x0000000600007224 */ /* 0x000fe200078e0205 */
[--C-:B------:R-:W-:Y:S01]  /*1d840*/  @!P0 SHF.R.S32.HI R5, RZ, 0x1f, R4.reuse ;  /* 0x0000001fff058819 */ /* 0x100fe20000011404 */
[----:B------:R1:W-:Y:S01]  /*1d850*/  STL [R1+0x4], R9 ;  /* 0x0000040901007387 */ /* 0x0003e20000100800 */
[-C--:B0-----:R-:W-:Y:S02]  /*1d860*/  @!P0 IMAD R6, R9, R2.reuse, RZ ;  /* 0x0000000209068224 */ /* 0x081fe400078e02ff */
[----:B------:R-:W-:-:S04]  /*1d870*/  @!P0 IMAD.WIDE.U32 R4, R34, R2, R4 ;  /* 0x0000000222048225 */ /* 0x000fc800078e0004 */
[----:B------:R-:W-:Y:S02]  /*1d880*/  @!P0 IMAD R6, R34, R3, R6 ;  /* 0x0000000322068224 */ /* 0x000fe400078e0206 */
[----:B------:R-:W0:Y:S01]  /*1d890*/  @!P0 LDC.64 R2, c[0x0][0x418] ;  /* 0x00010600ff028b82 */ /* 0x000e220000000a00 */
[----:B------:R-:W-:Y:S01]  /*1d8a0*/  MOV R7, UR38 ;  /* 0x0000002600077c02 */ /* 0x000fe20008000f00 */
[----:B------:R-:W-:-:S03]  /*1d8b0*/  @!P0 IMAD.IADD R6, R5, 0x1, R6 ;  /* 0x0000000105068824 */ /* 0x000fc600078e0206 */
        /* <DEDUP_REMOVED lines=13> */
.L_x_9893:
[----:B------:R-:W-:Y:S05]  /*1d990*/  @!P2 BRA `(.L_x_9681) ;  /* 0x000000000004a947 */ /* 0x000fea0003800000 */
[----:B------:R-:W-:Y:S01]  /*1d9a0*/  BPT.TRAP 0x1 ;  /* 0x000000040000795c */ /* 0x000fe20000300000 */
.L_x_9681:
        /* <DEDUP_REMOVED lines=23> */
.L_x_9894:
[----:B------:R-:W-:Y:S05]  /*1db20*/  BSYNC B0 ;  /* 0x0000000000007941 */ /* 0x000fea0003800000 */
.L_x_9682:
        /* <DEDUP_REMOVED lines=27> */
[----:B------:R-:W-:-:S03]  /*1dce0*/  @P0 LEA R8, R5, R22, 0x1 ;  /* 0x0000001605080211 */ /* 0x000fc600078e08ff */
        /* <DEDUP_REMOVED lines=77> */
.L_x_9912:
        /* <DEDUP_REMOVED lines=11> */
.L_x_9685:
        /* <DEDUP_REMOVED lines=11> */
.L_x_9686:
[----:B-1----:R1:W5:Y:S01]  /*1e320*/  LDL.LU R3, [R1+0xc] ;  /* 0x00000c0001037983 */ /* 0x0023620000300800 */
[----:B------:R1:W-:Y:S03]  /*1e330*/  SYNCS.ARRIVE.TRANS64.A1T0 RZ, [R7+URZ+0x28830], RZ ;  /* 0x028830ff07ff79a7 */ /* 0x0003e6000810003f */
[----:B0-----:R1:W5:Y:S02]  /*1e340*/  LDL.LU R4, [R1+0x14] ;  /* 0x0000140001047983 */ /* 0x0013640000300800 */
        /* <DEDUP_REMOVED lines=8> */
[----:B------:R-:W-:-:S04]  /*1e3d0*/  ISETP.NE.AND.EX P0, PT, RZ, UR7, PT, P0 ;  /* 0x00000007ff007c0c */ /* 0x000fc8000bf05300 */
        /* <DEDUP_REMOVED lines=19> */
[----:B------:R-:W-:Y:S01]  /*1e510*/  MOV R8, 0x70 ;  /* 0x0000007000087802 */ /* 0x000fe20000000f00 */
[----:B-1----:R-:W-:Y:S02]  /*1e520*/  IMAD.U32 R7, RZ, RZ, UR7 ;  /* 0x00000007ff077e24 */ /* 0x002fe4000f8e00ff */
[----:B------:R-:W-:-:S02]  /*1e530*/  IMAD.U32 R10, RZ, RZ, UR8 ;  /* 0x00000008ff0a7e24 */ /* 0x000fc4000f8e00ff */
[----:B------:R-:W-:Y:S02]  /*1e540*/  IMAD.U32 R11, RZ, RZ, UR9 ;  /* 0x00000009ff0b7e24 */ /* 0x000fe4000f8e00ff */
[----:B------:R-:W-:Y:S02]  /*1e550*/  IMAD.MOV.U32 R12, RZ, RZ, 0x1 ;  /* 0x00000001ff0c7424 */ /* 0x000fe400078e00ff */
[----:B------:R-:W-:-:S07]  /*1e560*/  IMAD.MOV.U32 R13, RZ, RZ, RZ ;  /* 0x000000ffff0d7224 */ /* 0x000fce00078e00ff */
[----:B------:R-:W-:-:S07]  /*1e570*/  LEPC R20, `(.L_x_9688) ;  /* 0x000000001014794e */ /* 0x000fce0000000000 */
[----:B0-----:R-:W-:Y:S05]  /*1e580*/  CALL.ABS.NOINC R2 ;  /* 0x0000000002007343 */ /* 0x001fea0003c00000 */
.L_x_9688:
[----:B------:R-:W-:Y:S05]  /*1e590*/  BSYNC B6 ;  /* 0x0000000000067941 */ /* 0x000fea0003800000 */
.L_x_9687:
[----:B------:R-:W2:Y:S01]  /*1e5a0*/  LDL.LU R20, [R1+0x14] ;  /* 0x0000140001147983 */ /* 0x000ea20000300800 */
[----:B------:R-:W3:Y:S01]  /*1e5b0*/  LDC R6, c[0x0][0x448] ;  /* 0x00011200ff067b82 */ /* 0x000ee20000000800 */
[----:B------:R-:W-:Y:S01]  /*1e5c0*/  ULDC.64 UR4, c[0x0][0x2d8] ;  /* 0x0000b60000047ab9 */ /* 0x000fe20000000a00 */
[----:B------:R-:W-:Y:S01]  /*1e5d0*/  ULDC.64 UR6, c[0x0][0x280] ;  /* 0x0000a00000067ab9 */ /* 0x000fe20000000a00 */
[----:B------:R-:W4:Y:S04]  /*1e5e0*/  LDL.LU R21, [R1+0xc] ;  /* 0x00000c0001157983 */ /* 0x000f280000300800 */
[----:B0-----:R-:W4:Y:S04]  /*1e5f0*/  LDL.LU.64 R2, [R1+0x18] ;  /* 0x0000180001027983 */ /* 0x001f280000300a00 */
[----:B------:R0:W5:Y:S04]  /*1e600*/  LDL R10, [R1+0x10] ;  /* 0x00001000010a7983 */ /* 0x0001680000100800 */
[----:B------:R0:W5:Y:S01]  /*1e610*/  LDL R8, [R1+0x8] ;  /* 0x0000080001087983 */ /* 0x0001620000100800 */
[----:B---3--:R-:W-:-:S13]  /*1e620*/  ISETP.NE.AND P0, PT, R6, 0x1, PT ;  /* 0x000000010600780c */ /* 0x008fda0003f05270 */
[----:B-1----:R-:W1:Y:S01]  /*1e630*/  @P0 LDC R7, c[0x0][0x44c] ;  /* 0x00011300ff070b82 */ /* 0x002e620000000800 */
[----:B----4-:R-:W-:Y:S02]  /*1e640*/  IMAD.MOV.U32 R3, RZ, RZ, R21 ;  /* 0x000000ffff037224 */ /* 0x010fe400078e0015 */
[----:B------:R-:W-:-:S04]  /*1e650*/  IMAD.WIDE.U32 R2, R18, UR4, R2 ;  /* 0x0000000412027c25 */ /* 0x000fc8000f8e0002 */
[----:B------:R-:W-:Y:S01]  /*1e660*/  IMAD R3, R18, UR5, R3 ;  /* 0x0000000512037c24 */ /* 0x000fe2000f8e0203 */
[----:B------:R-:W-:Y:S01]  /*1e670*/  ULDC.64 UR4, c[0x0][0x2e0] ;  /* 0x0000b80000047ab9 */ /* 0x000fe20000000a00 */
[----:B------:R-:W3:Y:S01]  /*1e680*/  S2R R21, SR_TID.X ;  /* 0x0000000000157919 */ /* 0x000ee20000002100 */
[----:B--2---:R-:W-:Y:S02]  /*1e690*/  IMAD R0, R20, UR4, RZ ;  /* 0x0000000414007c24 */ /* 0x004fe4000f8e02ff */
[----:B------:R-:W2:Y:S02]  /*1e6a0*/  S2R R20, SR_TID.X ;  /* 0x0000000000147919 */ /* 0x000ea40000002100 */
[C---:B------:R-:W-:Y:S02]  /*1e6b0*/  IMAD R0, R33.reuse, UR5, R0 ;  /* 0x0000000521007c24 */ /* 0x040fe4000f8e0200 */
[----:B------:R-:W-:Y:S01]  /*1e6c0*/  IMAD.WIDE.U32 R2, R33, UR4, R2 ;  /* 0x0000000421027c25 */ /* 0x000fe2000f8e0002 */
[----:B------:R-:W-:-:S03]  /*1e6d0*/  ULDC.64 UR4, c[0x0][0x2d0] ;  /* 0x0000b40000047ab9 */ /* 0x000fc60000000a00 */
[----:B------:R-:W-:Y:S02]  /*1e6e0*/  IMAD.IADD R3, R3, 0x1, R0 ;  /* 0x0000000103037824 */ /* 0x000fe400078e0200 */
[----:B------:R-:W4:Y:S01]  /*1e6f0*/  @P0 LDC R0, c[0x0][0x450] ;  /* 0x00011400ff000b82 */ /* 0x000f220000000800 */
[----:B---3--:R-:W-:Y:S02]  /*1e700*/  SHF.L.U32 R21, R21, 0x4, RZ ;  /* 0x0000000415157819 */ /* 0x008fe400000006ff */
[----:B--2---:R-:W-:Y:S02]  /*1e710*/  LOP3.LUT R20, R20, 0x7f, RZ, 0xc0, !PT ;  /* 0x0000007f14147812 */ /* 0x004fe400078ec0ff */
[----:B------:R-:W-:Y:S02]  /*1e720*/  LOP3.LUT R21, R21, 0x70, RZ, 0xc0, !PT ;  /* 0x0000007015157812 */ /* 0x000fe400078ec0ff */
[----:B------:R-:W-:-:S04]  /*1e730*/  SHF.R.U32.HI R20, RZ, 0x3, R20 ;  /* 0x00000003ff147819 */ /* 0x000fc80000011614 */
[----:B------:R-:W-:-:S05]  /*1e740*/  LOP3.LUT R20, R20, R21, RZ, 0xfc, !PT ;  /* 0x0000001514147212 */ /* 0x000fca00078efcff */
[----:B------:R-:W-:-:S04]  /*1e750*/  IMAD R5, R17, 0x80, R20 ;  /* 0x0000008011057824 */ /* 0x000fc800078e0214 */
[----:B-1----:R-:W-:-:S04]  /*1e760*/  @P0 IMAD.HI.U32 R7, R5, R7, RZ ;  /* 0x0000000705070227 */ /* 0x002fc800078e00ff */
[----:B------:R-:W-:Y:S01]  /*1e770*/  IMAD.MOV.U32 R4, RZ, RZ, R5 ;  /* 0x000000ffff047224 */ /* 0x000fe200078e0005 */
[----:B----4-:R-:W-:Y:S01]  /*1e780*/  @P0 SHF.R.U32.HI R4, RZ, R0, R7 ;  /* 0x00000000ff040219 */ /* 0x010fe20000011607 */
[----:B------:R-:W1:Y:S03]  /*1e790*/  S2R R20, SR_TID.X ;  /* 0x0000000000147919 */ /* 0x000e660000002100 */
[----:B------:R-:W-:-:S05]  /*1e7a0*/  IADD3 R0, -R4, RZ, RZ ;  /* 0x000000ff04007210 */ /* 0x000fca0007ffe1ff */
        /* <DEDUP_REMOVED lines=17> */
[----:B-1----:R-:W-:Y:S02]  /*1e8c0*/  LOP3.LUT R20, R20, 0x7f, RZ, 0xc0, !PT ;  /* 0x0000007f14147812 */ /* 0x002fe400078ec0ff */
[----:B------:R-:W-:Y:S02]  /*1e8d0*/  LEA.HI.X R4, R2, UR7, R3, 0x1, P2 ;  /* 0x0000000702047c11 */ /* 0x000fe400090f0c03 */
[----:B------:R-:W-:Y:S01]  /*1e8e0*/  SHF.R.U32.HI R9, RZ, 0x3, R20 ;  /* 0x00000003ff097819 */ /* 0x000fe20000011614 */
[----:B0-----:R-:W-:Y:S06]  /*1e8f0*/  BRA.DIV UR4, `(.L_x_9689) ;  /* 0x0000007204647947 */ /* 0x001fec000b800000 */
[----:B------:R-:W0:Y:S01]  /*1e900*/  SHFL.IDX PT, R14, R0, RZ, 0x181f ;  /* 0x00181fff000e7589 */ /* 0x000e2200000e0000 */
[----:B-----5:R-:W-:Y:S02]  /*1e910*/  IMAD R5, R10, R6, RZ ;  /* 0x000000060a057224 */ /* 0x020fe400078e02ff */
[----:B------:R-:W-:Y:S01]  /*1e920*/  IMAD R17, R17, 0x80, R9 ;  /* 0x0000008011117824 */ /* 0x000fe200078e0209 */
        /* <DEDUP_REMOVED lines=19> */
[----:B------:R-:W-:Y:S01]  /*1ea60*/  ISETP.GE.AND P3, PT, R6, R5, PT ;  /* 0x000000050600720c */ /* 0x000fe20003f66270 */
[----:B------:R-:W-:Y:S02]  /*1ea70*/  VIADD R6, R17, 0x30 ;  /* 0x0000003011067836 */ /* 0x000fe40000000000 */
        /* <DEDUP_REMOVED lines=47> */
[----:B0-----:R1:W-:Y:S02]  /*1ed70*/  @!P3 LDGSTS.E.BYPASS.LTC128B.128 [R8+0x17400], desc[UR42][R2.64+0x80], !P1 ;  /* 0x174000800208bfae */ /* 0x0013e4000c901d6a */
.L_x_9929:
        /* <DEDUP_REMOVED lines=11> */
.L_x_9691:
[----:B------:R-:W-:Y:S05]  /*1ee30*/  BSYNC B0 ;  /* 0x0000000000007941 */ /* 0x000fea0003800000 */
.L_x_9690:
[----:B------:R-:W-:Y:S01]  /*1ee40*/  NOP ;  /* 0x0000000000007918 */ /* 0x000fe20000000000 */
[----:B------:R-:W-:-:S13]  /*1ee50*/  PLOP3.LUT P0, PT, PT, PT, PT, 0x80, 0x0 ;  /* 0x000000000000781c */ /* 0x000fda0003f0f070 */
.L_x_9692:
        /* <DEDUP_REMOVED lines=21> */
.L_x_9930:
[----:B------:R-:W-:Y:S05]  /*1efb0*/  BSYNC B0 ;  /* 0x0000000000007941 */ /* 0x000fea0003800000 */
.L_x_9693:
        /* <DEDUP_REMOVED lines=8> */
.L_x_9709:
        /* <DEDUP_REMOVED lines=11> */
[----:B------:R-:W-:Y:S01]  /*1f0f0*/  SHF.R.U32.HI R2, RZ, 0x3, R2 ;  /* 0x00000003ff027819 */ /* 0x000fe20000011602 */
[----:B--2---:R-:W-:-:S04]  /*1f100*/  IMAD.SHL.U32 R4, R4, 0x10, RZ ;  /* 0x0000001004047824 */ /* 0x004fc800078e00ff */
[----:B------:R-:W-:Y:S01]  /*1f110*/  IMAD R2, R6, 0x80, R2 ;  /* 0x0000008006027824 */ /* 0x000fe200078e0202 */
[----:B------:R-:W-:-:S04]  /*1f120*/  LOP3.LUT R4, R4, 0x70, RZ, 0xc0, !PT ;  /* 0x0000007004047812 */ /* 0x000fc800078ec0ff */
[----:B---3--:R-:W-:-:S04]  /*1f130*/  IADD3 R4, R4, R2, R7 ;  /* 0x0000000204047210 */ /* 0x008fc80007ffe007 */
[----:B------:R-:W-:Y:S01]  /*1f140*/  MOV R2, R4 ;  /* 0x0000000400027202 */ /* 0x000fe20000000f00 */
[----:B0-----:R-:W-:-:S04]  /*1f150*/  @P0 IMAD.HI.U32 R3, R4, R3, RZ ;  /* 0x0000000304030227 */ /* 0x001fc800078e00ff */
[----:B----4-:R-:W-:Y:S01]  /*1f160*/  IMAD R5, R5, UR4, RZ ;  /* 0x0000000405057c24 */ /* 0x010fe2000f8e02ff */
[----:B-1----:R-:W-:-:S03]  /*1f170*/  @P0 SHF.R.U32.HI R2, RZ, R8, R3 ;  /* 0x00000008ff020219 */ /* 0x002fc60000011603 */
[----:B------:R-:W-:Y:S02]  /*1f180*/  IMAD R5, R34, UR5, R5 ;  /* 0x0000000522057c24 */ /* 0x000fe4000f8e0205 */
        /* <DEDUP_REMOVED lines=20> */
.L_x_9697:
[----:B------:R-:W-:Y:S01]  /*1f2d0*/  IMAD R6, R25, 0x8, R22 ;  /* 0x0000000819067824 */ /* 0x000fe200078e0216 */
[----:B------:R-:W-:Y:S01]  /*1f2e0*/  SHF.L.U32 R3, R28, 0x1f, RZ ;  /* 0x0000001f1c037819 */ /* 0x000fe200000006ff */
[----:B------:R-:W-:Y:S03]  /*1f2f0*/  BSSY B1, `(.L_x_9698) ;  /* 0x0000003000017945 */ /* 0x000fe60003800000 */
[----:B------:R-:W0:Y:S02]  /*1f300*/  SYNCS.PHASECHK.TRANS64.TRYWAIT P0, [R6+URZ+0x28840], R3 ;  /* 0x02884003060075a7 */ /* 0x000e24000800017f */
[----:B0-----:R-:W-:Y:S05]  /*1f310*/  @!P0 BRA `(.L_x_9699) ;  /* 0x0000007000708947 */ /* 0x001fea0003800000 */
.L_x_9931:
[----:B------:R-:W-:Y:S05]  /*1f320*/  BSYNC B1 ;  /* 0x0000000000017941 */ /* 0x000fea0003800000 */
.L_x_9698:
        /* <DEDUP_REMOVED lines=24> */
[----:B------:R-:W-:Y:S02]  /*1f4b0*/  LEA R8, R8, R22, 0x1 ;  /* 0x0000001608087211 */ /* 0x000fe400078e08ff */
        /* <DEDUP_REMOVED lines=44> */
.L_x_9949:
        /* <DEDUP_REMOVED lines=9> */
.L_x_9701:
[----:B------:R-:W-:Y:S02]  /*1f810*/  PLOP3.LUT P3, PT, P3, P0, PT, 0xa2, 0x0 ;  /* 0x000000000000781c */ /* 0x000fe40001f61472 */
[----:B------:R-:W-:-:S08]  /*1f820*/  @P0 R2UR P3, UR4, R6 ;  /* 0x00000000060402ca */ /* 0x000fd00000060000 */
[----:B------:R-:W-:-:S05]  /*1f830*/  @P0 PLOP3.LUT P0, PT, P3, PT, PT, 0x80, 0x0 ;  /* 0x000000000000081c */ /* 0x000fca0001f0f070 */
[----:B------:R-:W-:Y:S01]  /*1f840*/  @!P3 SYNCS.ARRIVE.TRANS64.RED.A0T1 RZ, [UR4+0x28830], RZ ;  /* 0x028830ffffffb9a7 */ /* 0x000fe20008200404 */
[----:B------:R-:W-:Y:S07]  /*1f850*/  @!P3 ARRIVES.LDGSTSBAR.64.TRANSCNT [UR4+0x28830] ;  /* 0x02883000ff00b9b0 */ /* 0x000fee0008000a84 */
[----:B------:R-:W-:Y:S05]  /*1f860*/  @P0 BRA.U.ANY `(.L_x_9701) ;  /* 0xfffffffd00e80947 */ /* 0x000fea000393ffff */
[----:B------:R-:W-:Y:S01]  /*1f870*/  NOP ;  /* 0x0000000000007918 */ /* 0x000fe20000000000 */
[----:B-1----:R-:W-:-:S04]  /*1f880*/  MOV R2, UR38 ;  /* 0x0000002600027c02 */ /* 0x002fc80008000f00 */
[----:B------:R-:W-:-:S13]  /*1f890*/  ISETP.NE.AND P4, PT, R2, 0x3, PT ;  /* 0x000000030200780c */ /* 0x000fda0003f85270 */
[----:B------:R-:W-:Y:S05]  /*1f8a0*/  @!P4 BRA `(.L_x_9702) ;  /* 0x000000000004c947 */ /* 0x000fea0003800000 */
[----:B------:R-:W-:Y:S01]  /*1f8b0*/  BPT.TRAP 0x1 ;  /* 0x000000040000795c */ /* 0x000fe20000300000 */
.L_x_9702:
[----:B------:R1:W-:Y:S01]  /*1f8c0*/  SYNCS.ARRIVE.TRANS64.A1T0 RZ, [R6+URZ+0x28830], RZ ;  /* 0x028830ff06ff79a7 */ /* 0x0003e2000810003f */
[----:B------:R-:W-:Y:S05]  /*1f8d0*/  @!P4 BRA `(.L_x_9703) ;  /* 0x000000000004c947 */ /* 0x000fea0003800000 */
[----:B------:R-:W-:Y:S01]  /*1f8e0*/  BPT.TRAP 0x1 ;  /* 0x000000040000795c */ /* 0x000fe20000300000 */
.L_x_9703:
[----:B------:R-:W-:Y:S01]  /*1f8f0*/  SHF.L.U32 R2, R17, 0x1f, RZ ;  /* 0x0000001f11027819 */ /* 0x000fe200000006ff */
[----:B-1----:R-:W-:Y:S01]  /*1f900*/  IMAD R6, R10, 0x8, R22 ;  /* 0x000000080a067824 */ /* 0x002fe200078e0216 */
[----:B------:R-:W-:Y:S03]  /*1f910*/  BSSY B1, `(.L_x_9704) ;  /* 0x0000003000017945 */ /* 0x000fe60003800000 */
[----:B------:R-:W1:Y:S02]  /*1f920*/  SYNCS.PHASECHK.TRANS64.TRYWAIT P0, [R6+URZ+0x28860], R2 ;  /* 0x02886002060075a7 */ /* 0x000e64000800017f */
[----:B-1----:R-:W-:Y:S05]  /*1f930*/  @!P0 BRA `(.L_x_9705) ;  /* 0x0000007400488947 */ /* 0x002fea0003800000 */
.L_x_9950:
[----:B------:R-:W-:Y:S05]  /*1f940*/  BSYNC B1 ;  /* 0x0000000000017941 */ /* 0x000fea0003800000 */
.L_x_9704:
[----:B------:R-:W2:Y:S01]  /*1f950*/  S2R R3, SR_TID.X ;  /* 0x0000000000037919 */ /* 0x000ea20000002100 */
[----:B------:R-:W-:Y:S01]  /*1f960*/  UMOV UR4, 0xffffffff ;  /* 0xffffffff00047882 */ /* 0x000fe20000000000 */
[----:B------:R-:W-:Y:S02]  /*1f970*/  IMAD R8, R33, -0x80, R36 ;  /* 0xffffff8021087824 */ /* 0x000fe400078e0224 */
[----:B0-----:R-:W-:Y:S01]  /*1f980*/  IMAD R7, R10, 0x4000, R35 ;  /* 0x000040000a077824 */ /* 0x001fe200078e0223 */
        /* <DEDUP_REMOVED lines=63> */
.L_x_9968:
        /* <DEDUP_REMOVED lines=27> */
.L_x_9707:
        /* <DEDUP_REMOVED lines=11> */
.L_x_9708:
[C---:B------:R-:W-:Y:S01]  /*1ffe0*/  ISETP.GT.AND P0, PT, R26.reuse, R37, PT ;  /* 0x000000251a00720c */ /* 0x040fe20003f04270 */
[----:B------:R0:W-:Y:S01]  /*1fff0*/  SYNCS.ARRIVE.TRANS64.A1T0 RZ, [R6+URZ+0x28850], RZ ;  /* 0x028850ff06ff79a7 */ /* 0x0001e2000810003f */
[----:B------:R-:W-:Y:S02]  /*20000*/  IMAD.MOV.U32 R10, RZ, RZ, R25 ;  /* 0x000000ffff0a7224 */ /* 0x000fe400078e0019 */
[----:B------:R-:W-:Y:S02]  /*20010*/  IMAD.MOV.U32 R17, RZ, RZ, R28 ;  /* 0x000000ffff117224 */ /* 0x000fe400078e001c */
[----:B------:R-:W-:Y:S01]  /*20020*/  IMAD.MOV.U32 R33, RZ, RZ, R26 ;  /* 0x000000ffff217224 */ /* 0x000fe200078e001a */
[----:B0-----:R-:W-:-:S06]  /*20030*/  IADD3 R6, R26, -0x1, RZ ;  /* 0xffffffff1a067810 */ /* 0x001fcc0007ffe0ff */
[----:B------:R-:W-:Y:S05]  /*20040*/  @P0 BRA `(.L_x_9709) ;  /* 0xffffffec00fc0947 */ /* 0x000fea000383ffff */
.L_x_9696:
[----:B------:R-:W-:Y:S05]  /*20050*/  BSYNC B0 ;  /* 0x0000000000007941 */ /* 0x000fea0003800000 */
.L_x_9695:
        /* <DEDUP_REMOVED lines=17> */
.L_x_9711:
[----:B------:R-:W-:Y:S05]  /*20170*/  BSYNC B0 ;  /* 0x0000000000007941 */ /* 0x000fea0003800000 */
.L_x_9710:
[----:B------:R-:W-:-:S04]  /*20180*/  MOV R0, UR38 ;  /* 0x0000002600007c02 */ /* 0x000fc80008000f00 */
[----:B------:R-:W-:-:S13]  /*20190*/  ISETP.NE.AND P0, PT, R0, 0x3, PT ;  /* 0x000000030000780c */ /* 0x000fda0003f05270 */
[----:B------:R-:W-:Y:S05]  /*201a0*/  @!P0 BRA `(.L_x_9712) ;  /* 0x0000000000048947 */ /* 0x000fea0003800000 */
[----:B------:R-:W-:Y:S01]  /*201b0*/  BPT.TRAP 0x1 ;  /* 0x000000040000795c */ /* 0x000fe20000300000 */
.L_x_9712:
[----:B------:R-:W-:Y:S01]  /*201c0*/  IMAD R0, R25, 0x8, R22 ;  /* 0x0000000819007824 */ /* 0x000fe200078e0216 */
[----:B0-----:R-:W-:Y:S01]  /*201d0*/  SHF.L.U32 R3, R28, 0x1f, RZ ;  /* 0x0000001f1c037819 */ /* 0x001fe200000006ff */
[----:B------:R-:W-:Y:S01]  /*201e0*/  BSSY B0, `(.L_x_9713) ;  /* 0x0000004000007945 */ /* 0x000fe20003800000 */
[----:B------:R-:W-:Y:S02]  /*201f0*/  IMAD R6, R26, -0x80, R36 ;  /* 0xffffff801a067824 */ /* 0x000fe400078e0224 */
[----:B------:R-:W0:Y:S02]  /*20200*/  SYNCS.PHASECHK.TRANS64.TRYWAIT P0, [R0+URZ+0x28860], R3 ;  /* 0x02886003000075a7 */ /* 0x000e24000800017f */
[----:B0-----:R-:W-:Y:S05]  /*20210*/  @!P0 BRA `(.L_x_9714) ;  /* 0x0000007400ac8947 */ /* 0x001fea0003800000 */
.L_x_9969:
[----:B------:R-:W-:Y:S05]  /*20220*/  BSYNC B0 ;  /* 0x0000000000007941 */ /* 0x000fea0003800000 */
.L_x_9713:
        /* <DEDUP_REMOVED lines=9> */
[----:B------:R-:W-:Y:S01]  /*202c0*/  SHF.L.U32 R5, R31, 0x1, RZ ;  /* 0x000000011f057819 */ /* 0x000fe200000006ff */
[----:B------:R-:W-:Y:S01]  /*202d0*/  IMAD R4, R9, 0x2, R22 ;  /* 0x0000000209047824 */ /* 0x000fe200078e0216 */
[----:B0-----:R-:W0:Y:S01]  /*202e0*/  SHFL.IDX PT, R3, R24, RZ, 0x181f ;  /* 0x00181fff18037589 */ /* 0x001e2200000e0000 */
[----:B------:R-:W-:Y:S02]  /*202f0*/  ISETP.GE.AND P1, PT, R31, UR4, PT ;  /* 0x000000041f007c0c */ /* 0x000fe4000bf26270 */
[----:B------:R-:W-:Y:S01]  /*20300*/  ISETP.GE.AND P0, PT, R30, UR4, PT ;  /* 0x000000041e007c0c */ /* 0x000fe2000bf06270 */
[----:B------:R-:W2:Y:S01]  /*20310*/  SHFL.IDX PT, R10, R23, 0x1, 0x181f ;  /* 0x00381f00170a7f89 */ /* 0x000ea200000e0000 */
[C---:B------:R-:W-:Y:S02]  /*20320*/  ISETP.LT.OR P2, PT, R6.reuse, 0x1, P1 ;  /* 0x000000010600780c */ /* 0x040fe40000f41670 */
[----:B------:R-:W-:Y:S01]  /*20330*/  ISETP.LT.OR P3, PT, R6, 0x1, P0 ;  /* 0x000000010600780c */ /* 0x000fe20000761670 */
        /* <DEDUP_REMOVED lines=53> */
.L_x_9987:
        /* <DEDUP_REMOVED lines=11> */
.L_x_9716:
        /* <DEDUP_REMOVED lines=11> */
.L_x_9717:
[----:B------:R0:W-:Y:S01]  /*207f0*/  SYNCS.ARRIVE.TRANS64.A1T0 RZ, [R0+URZ+0x28850], RZ ;  /* 0x028850ff00ff79a7 */ /* 0x0001e2000810003f */
[----:B------:R-:W-:-:S05]  /*20800*/  VIADD R25, R25, 0x1 ;  /* 0x0000000119197836 */ /* 0x000fca0000000000 */
[----:B------:R-:W-:-:S04]  /*20810*/  ISETP.NE.AND P0, PT, R25, 0x2, PT ;  /* 0x000000021900780c */ /* 0x000fc80003f05270 */
[----:B------:R-:W-:Y:S02]  /*20820*/  SEL R3, RZ, 0x1, P0 ;  /* 0x00000001ff037807 */ /* 0x000fe40000000000 */
[----:B------:R-:W-:Y:S02]  /*20830*/  SEL R25, R25, RZ, P0 ;  /* 0x000000ff19197207 */ /* 0x000fe40000000000 */
[----:B0-----:R-:W-:-:S07]  /*20840*/  LOP3.LUT R28, R28, R3, RZ, 0x3c, !PT ;  /* 0x000000031c1c7212 */ /* 0x001fce00078e3cff */
.L_x_9674:
[----:B------:R-:W-:Y:S05]  /*20850*/  BSYNC B7 ;  /* 0x0000000000077941 */ /* 0x000fea0003800000 */
.L_x_9672:
[----:B------:R-:W-:-:S13]  /*20860*/  LOP3.LUT P0, RZ, R32, 0x8, RZ, 0xc0, !PT ;  /* 0x0000000820ff7812 */ /* 0x000fda000780c0ff */
[----:B------:R-:W-:Y:S05]  /*20870*/  @!P0 BRA `(.L_x_9718) ;  /* 0x0000000000248947 */ /* 0x000fea0003800000 */
[----:B------:R-:W-:Y:S05]  /*20880*/  WARPSYNC.ALL ;  /* 0x0000000000007948 */ /* 0x000fea0003800000 */
[----:B------:R-:W2:Y:S08]  /*20890*/  S2UR UR5, SR_CgaCtaId ;  /* 0x00000000000579c3 */ /* 0x000eb00000008800 */
[----:B------:R-:W-:Y:S06]  /*208a0*/  BAR.SYNC.DEFER_BLOCKING 0x5, 0x180 ;  /* 0x0146000000007b1d */ /* 0x000fec0000010000 */
[----:B------:R-:W-:-:S02]  /*208b0*/  UMOV UR4, 0x400 ;  /* 0x0000040000047882 */ /* 0x000fc40000000000 */
[----:B--2---:R-:W-:-:S06]  /*208c0*/  ULEA UR4, UR5, UR4, 0x18 ;  /* 0x0000000405047291 */ /* 0x004fcc000f8ec03f */
[----:B0-----:R-:W-:-:S05]  /*208d0*/  MOV R22, UR4 ;  /* 0x0000000400167c02 */ /* 0x001fca0008000f00 */
[----:B------:R2:W3:Y:S01]  /*208e0*/  LDS.128 R16, [R22+0x288d0] ;  /* 0x0288d00016107984 */ /* 0x0004e20000000c00 */
[----:B------:R-:W-:Y:S06]  /*208f0*/  BAR.ARV 0x4, 0x180 ;  /* 0x0106000000007b1d */ /* 0x000fec0000002000 */
[----:B------:R-:W-:Y:S05]  /*20900*/  BRA `(.L_x_9719) ;  /* 0x0000000c00d47947 */ /* 0x000fea0003800000 */
.L_x_9718:
        /* <DEDUP_REMOVED lines=43> */
.L_x_9997:
[----:B------:R-:W-:Y:S02]  /*20bc0*/  ULDC UR4, c[0x0][0xc38] ;  /* 0x00030e0000047ab9 */ /* 0x000fe40000000800 */
[----:B------:R-:W-:-:S05]  /*20bd0*/  MOV R5, UR4 ;  /* 0x0000000400057c02 */ /* 0x000fca0008000f00 */
[----:B--2---:R-:W-:-:S04]  /*20be0*/  IMAD R14, R14, R5, RZ ;  /* 0x000000050e0e7224 */ /* 0x004fc800078e02ff */
[----:B------:R-:W-:-:S05]  /*20bf0*/  IMAD.IADD R7, R7, 0x1, R14 ;  /* 0x0000000107077824 */ /* 0x000fca00078e020e */
[----:B------:R-:W-:-:S13]  /*20c00*/  ISETP.GT.AND P6, PT, R7, R0, PT ;  /* 0x000000000700720c */ /* 0x000fda0003fc4270 */
[----:B------:R-:W-:Y:S05]  /*20c10*/  @P6 BRA `(.L_x_9721) ;  /* 0x0000000000a46947 */ /* 0x000fea0003800000 */
.L_x_9724:
        /* <DEDUP_REMOVED lines=10> */
[----:B------:R-:W2:Y:S01]  /*20cc0*/  @!P6 LDC.64 R4, c[0x0][0xc78] ;  /* 0x00031e00ff04eb82 */ /* 0x000ea20000000a00 */
[----:B0-----:R-:W-:-:S05]  /*20cd0*/  @!P6 IMAD.WIDE R2, R9, 0x4, R2 ;  /* 0x000000040902e825 */ /* 0x001fca00078e0202 */
[----:B------:R2:W3:Y:S02]  /*20ce0*/  @!P6 LDG.E R17, desc[UR42][R2.64] ;  /* 0x0000002a0211e981 */ /* 0x0004e4000c1e1900 */
[----:B--2---:R-:W-:-:S04]  /*20cf0*/  @!P6 IMAD.WIDE R2, R9, 0x4, R4 ;  /* 0x000000040902e825 */ /* 0x004fc800078e0204 */
[----:B------:R-:W-:-:S06]  /*20d00*/  IMAD.MOV.U32 R4, RZ, RZ, RZ ;  /* 0x000000ffff047224 */ /* 0x000fcc00078e00ff */
        /* <DEDUP_REMOVED lines=20> */
.L_x_10005:
[----:B------:R-:W-:Y:S02]  /*20e50*/  ULDC UR4, c[0x0][0xc38] ;  /* 0x00030e0000047ab9 */ /* 0x000fe40000000800 */
[----:B------:R-:W-:-:S04]  /*20e60*/  IMAD.U32 R5, RZ, RZ, UR4 ;  /* 0x00000004ff057e24 */ /* 0x000fc8000f8e00ff */
[----:B--2---:R-:W-:-:S05]  /*20e70*/  IMAD R14, R14, R5, RZ ;  /* 0x000000050e0e7224 */ /* 0x004fca00078e02ff */
[----:B------:R-:W-:-:S04]  /*20e80*/  IADD3 R7, R14, R7, RZ ;  /* 0x000000070e077210 */ /* 0x000fc80007ffe0ff */
[----:B------:R-:W-:-:S13]  /*20e90*/  ISETP.GT.AND P6, PT, R7, R0, PT ;  /* 0x000000000700720c */ /* 0x000fda0003fc4270 */
[----:B------:R-:W-:Y:S05]  /*20ea0*/  @!P6 BRA `(.L_x_9724) ;  /* 0xfffffffc005ce947 */ /* 0x000fea000383ffff */
.L_x_9721:
[----:B------:R-:W-:Y:S01]  /*20eb0*/  IMAD.IADD R7, R7, 0x1, -R14 ;  /* 0x0000000107077824 */ /* 0x000fe200078e0a0e */
[----:B------:R-:W-:-:S03]  /*20ec0*/  UMOV UR4, 0xffffffff ;  /* 0xffffffff00047882 */ /* 0x000fc60000000000 */
[----:B------:R-:W-:-:S05]  /*20ed0*/  IMAD R3, R2, R5, R7 ;  /* 0x0000000502037224 */ /* 0x000fca00078e0207 */
[----:B------:R-:W-:Y:S01]  /*20ee0*/  ISETP.GT.AND P6, PT, R3, R0, PT ;  /* 0x000000000300720c */ /* 0x000fe20003fc4270 */
[----:B------:R-:W-:-:S12]  /*20ef0*/  BRA.DIV UR4, `(.L_x_9725) ;  /* 0x0000007a04f87947 */ /* 0x000fd8000b800000 */
[----:B------:R-:W-:-:S04]  /*20f00*/  VOTE.ANY R3, PT, !P6 ;  /* 0x0000000000037806 */ /* 0x000fc800070e0100 */
[----:B-1----:R-:W1:Y:S02]  /*20f10*/  POPC R12, R3 ;  /* 0x00000003000c7309 */ /* 0x002e640000000000 */
[----:B-1----:R1:W2:Y:S01]  /*20f20*/  SHFL.IDX PT, R17, R17, R12, 0x1f ;  /* 0x00001f0c11117589 */ /* 0x0022a200000e0000 */
[----:B------:R-:W-:-:S03]  /*20f30*/  IMAD.IADD R19, R12, 0x1, R19 ;  /* 0x000000010c137824 */ /* 0x000fc600078e0213 */
[----:B------:R1:W3:Y:S04]  /*20f40*/  SHFL.IDX PT, R4, R4, R12, 0x1f ;  /* 0x00001f0c04047589 */ /* 0x0002e800000e0000 */
.L_x_10010:
[----:B------:R-:W-:-:S13]  /*20f50*/  ISETP.NE.AND P0, PT, R3, RZ, PT ;  /* 0x000000ff0300720c */ /* 0x000fda0003f05270 */
[----:B------:R-:W-:Y:S05]  /*20f60*/  @!P0 BRA `(.L_x_9726) ;  /* 0x0000000000108947 */ /* 0x000fea0003800000 */
[----:B------:R-:W-:Y:S01]  /*20f70*/  UMOV UR4, 0xffffffff ;  /* 0xffffffff00047882 */ /* 0x000fe20000000000 */
[----:B-1----:R-:W-:Y:S02]  /*20f80*/  VIADD R12, R12, 0xffffffff ;  /* 0xffffffff0c0c7836 */ /* 0x002fe40000000000 */
[----:B------:R-:W-:Y:S05]  /*20f90*/  BRA.DIV UR4, `(.L_x_9727) ;  /* 0x0000007e042c7947 */ /* 0x000fea000b800000 */
[----:B------:R4:W1:Y:S02]  /*20fa0*/  SHFL.IDX PT, R6, R2, R12, 0x1f ;  /* 0x00001f0c02067589 */ /* 0x00086400000e0000 */
.L_x_9726:
[----:B---3--:R-:W-:Y:S01]  /*20fb0*/  ISETP.NE.AND P0, PT, R4, 0x1, PT ;  /* 0x000000010400780c */ /* 0x008fe20003f05270 */
[----:B-1----:R-:W-:-:S05]  /*20fc0*/  IMAD R16, R6, R5, R7 ;  /* 0x0000000506107224 */ /* 0x002fca00078e0207 */
[----:B------:R-:W-:-:S07]  /*20fd0*/  IADD3 R0, R0, -R16, RZ ;  /* 0x8000001000007210 */ /* 0x000fce0007ffe0ff */
        /* <DEDUP_REMOVED lines=32> */
[----:B------:R-:W-:-:S04]  /*211e0*/  IABS R2, R4 ;  /* 0x0000000400027213 */ /* 0x000fc80000000000 */
[----:B------:R-:W-:-:S07]  /*211f0*/  IADD3 R2, RZ, -R2, RZ ;  /* 0x80000002ff027210 */ /* 0x000fce0007ffe0ff */
        /* <DEDUP_REMOVED lines=19> */
[----:B------:R-:W-:-:S05]  /*21330*/  IMAD R4, R4, R5, R7 ;  /* 0x0000000504047224 */ /* 0x000fca00078e0207 */
[----:B------:R-:W-:Y:S01]  /*21340*/  LEA R18, R4, R3, 0x10 ;  /* 0x0000000304127211 */ /* 0x000fe200078e80ff */
[----:B------:R-:W-:Y:S06]  /*21350*/  BRA `(.L_x_9729) ;  /* 0x0000000000f07947 */ /* 0x000fec0003800000 */
.L_x_9728:
        /* <DEDUP_REMOVED lines=40> */
[----:B0-----:R-:W-:-:S05]  /*215e0*/  IADD3 R7, RZ, -R3, RZ ;  /* 0x80000003ff077210 */ /* 0x001fca0007ffe0ff */
[----:B------:R-:W-:-:S04]  /*215f0*/  IMAD R7, R7, R6, RZ ;  /* 0x0000000607077224 */ /* 0x000fc800078e02ff */
[----:B------:R-:W-:Y:S01]  /*21600*/  IMAD.HI.U32 R2, R3, R7, R2 ;  /* 0x0000000703027227 */ /* 0x000fe200078e0002 */
[----:B------:R-:W-:-:S03]  /*21610*/  IABS R7, R0 ;  /* 0x0000000000077213 */ /* 0x000fc60000000000 */
        /* <DEDUP_REMOVED lines=16> */
.L_x_9729:
[----:B------:R-:W-:-:S04]  /*21720*/  LOP3.LUT R2, RZ, R2, RZ, 0x33, !PT ;  /* 0x00000002ff027212 */ /* 0x000fc800078e33ff */
[----:B------:R-:W-:Y:S01]  /*21730*/  IADD3 R17, R17, R2, RZ ;  /* 0x0000000211117210 */ /* 0x000fe20007ffe0ff */
[----:B------:R-:W-:Y:S06]  /*21740*/  BRA `(.L_x_9730) ;  /* 0x00000000001c7947 */ /* 0x000fec0003800000 */
.L_x_9722:
[----:B------:R-:W-:Y:S01]  /*21750*/  UMOV UR4, URZ ;  /* 0x0000003f00047c82 */ /* 0x000fe20008000000 */
[----:B------:R-:W-:Y:S01]  /*21760*/  UMOV UR5, URZ ;  /* 0x0000003f00057c82 */ /* 0x000fe20008000000 */
[----:B------:R-:W-:Y:S01]  /*21770*/  ULDC UR6, c[0x0][0xc3c] ;  /* 0x00030f0000067ab9 */ /* 0x000fe20000000800 */
[----:B------:R-:W-:Y:S01]  /*21780*/  IMAD.MOV.U32 R16, RZ, RZ, R0 ;  /* 0x000000ffff107224 */ /* 0x000fe200078e0000 */
[----:B------:R-:W-:Y:S01]  /*21790*/  MOV R19, UR6 ;  /* 0x0000000600137c02 */ /* 0x000fe20008000f00 */
[----:B------:R-:W-:Y:S02]  /*217a0*/  IMAD.U32 R17, RZ, RZ, UR4 ;  /* 0x00000004ff117e24 */ /* 0x000fe4000f8e00ff */
[----:B------:R-:W-:-:S07]  /*217b0*/  IMAD.U32 R18, RZ, RZ, UR5 ;  /* 0x00000005ff127e24 */ /* 0x000fce000f8e00ff */
.L_x_9730:
        /* <DEDUP_REMOVED lines=10> */
.L_x_9719:
[----:B------:R-:W-:Y:S02]  /*21860*/  ULDC UR4, c[0x0][0xc3c] ;  /* 0x00030f0000047ab9 */ /* 0x000fe40000000800 */
[----:B---3--:R-:W-:-:S13]  /*21870*/  ISETP.GE.AND P0, PT, R19, UR4, PT ;  /* 0x0000000413007c0c */ /* 0x008fda000bf06270 */
[----:B------:R-:W-:Y:S05]  /*21880*/  @!P0 BRA `(.L_x_9731) ;  /* 0xffffff9800ec8947 */ /* 0x000fea000383ffff */
[----:B------:R-:W-:Y:S05]  /*21890*/  BSYNC B8 ;  /* 0x0000000000087941 */ /* 0x000fea0003800000 */
.L_x_9628:
        /* <DEDUP_REMOVED lines=12> */
.L_x_10013:
[----:B------:R-:W-:Y:S05]  /*21960*/  BSYNC B0 ;  /* 0x0000000000007941 */ /* 0x000fea0003800000 */
.L_x_9732:
[----:B------:R-:W-:-:S03]  /*21970*/  UMOV UR4, 0xffffffff ;  /* 0xffffffff00047882 */ /* 0x000fc60000000000 */
[----:B------:R-:W-:Y:S05]  /*21980*/  BRA.DIV UR4, `(.L_x_9734) ;  /* 0x0000007204ec7947 */ /* 0x000fea000b800000 */
[----:B-1----:R-:W1:Y:S02]  /*21990*/  S2R R0, SR_TID.X ;  /* 0x0000000000007919 */ /* 0x002e640000002100 */
[----:B-1----:R-:W-:-:S04]  /*219a0*/  SHF.R.U32.HI R0, RZ, 0x5, R0 ;  /* 0x00000005ff007819 */ /* 0x002fc80000011600 */
[----:B------:R-:W-:-:S05]  /*219b0*/  LOP3.LUT R0, R0, 0x3, RZ, 0xc0, !PT ;  /* 0x0000000300007812 */ /* 0x000fca00078ec0ff */
[----:B------:R1:W3:Y:S02]  /*219c0*/  SHFL.IDX PT, R14, R0, RZ, 0x1f ;  /* 0x00001fff000e7589 */ /* 0x0002e400000e0000 */
.L_x_10016:
[----:B---3--:R-:W-:-:S13]  /*219d0*/  ISETP.NE.AND P0, PT, R14, RZ, PT ;  /* 0x000000ff0e00720c */ /* 0x008fda0003f05270 */
[----:B------:R-:W-:Y:S05]  /*219e0*/  @P0 BRA `(.L_x_9384) ;  /* 0x0000000000880947 */ /* 0x000fea0003800000 */
[----:B------:R-:W-:-:S03]  /*219f0*/  UMOV UR4, 0xffffffff ;  /* 0xffffffff00047882 */ /* 0x000fc60000000000 */
[----:B------:R-:W-:Y:S05]  /*21a00*/  BRA.DIV UR4, `(.L_x_9735) ;  /* 0x0000007604007947 */ /* 0x000fea000b800000 */
[----:B------:R-:W-:-:S13]  /*21a10*/  ELECT P6, URZ, PT ;  /* 0x00000000003f782f */ /* 0x000fda00038c0000 */
.L_x_10019:
[----:B------:R-:W-:Y:S05]  /*21a20*/  @!P6 BRA `(.L_x_9384) ;  /* 0x000000000078e947 */ /* 0x000fea0003800000 */
[----:B------:R-:W-:-:S06]  /*21a30*/  ULOP3.LUT UR4, UR36, 0x2, URZ, 0xfc, !UPT ;  /* 0x0000000224047892 */ /* 0x000fcc000f8efc3f */
[----:B-1----:R-:W-:-:S05]  /*21a40*/  IMAD.U32 R0, RZ, RZ, UR4 ;  /* 0x00000004ff007e24 */ /* 0x002fca000f8e00ff */
[----:B------:R-:W-:-:S13]  /*21a50*/  ISETP.NE.AND P0, PT, R0, 0x3, PT ;  /* 0x000000030000780c */ /* 0x000fda0003f05270 */
[----:B------:R-:W-:Y:S05]  /*21a60*/  @!P0 BRA `(.L_x_9736) ;  /* 0x0000000000048947 */ /* 0x000fea0003800000 */
[----:B------:R-:W-:Y:S01]  /*21a70*/  BPT.TRAP 0x1 ;  /* 0x000000040000795c */ /* 0x000fe20000300000 */
.L_x_9736:
[C---:B------:R-:W-:Y:S01]  /*21a80*/  LEA R5, R25.reuse, R4, 0x3 ;  /* 0x0000000419057211 */ /* 0x040fe200078e18ff */
[----:B------:R-:W-:Y:S01]  /*21a90*/  VIADD R25, R25, 0x1 ;  /* 0x0000000119197836 */ /* 0x000fe20000000000 */
[----:B------:R-:W-:-:S04]  /*21aa0*/  SHF.L.U32 R0, R28, 0x1f, RZ ;  /* 0x0000001f1c007819 */ /* 0x000fc800000006ff */
[----:B------:R-:W1:Y:S01]  /*21ab0*/  SYNCS.PHASECHK.TRANS64.TRYWAIT P1, [R5+URZ+0x28840], R0 ;  /* 0x02884000050075a7 */ /* 0x000e62000802017f */
[----:B------:R-:W-:-:S04]  /*21ac0*/  ISETP.NE.AND P2, PT, R25, 0x2, PT ;  /* 0x000000021900780c */ /* 0x000fc80003f45270 */
[----:B------:R-:W-:Y:S01]  /*21ad0*/  SEL R3, RZ, 0x1, P2 ;  /* 0x00000001ff037807 */ /* 0x000fe20001000000 */
[----:B-1----:R-:W-:Y:S08]  /*21ae0*/  @!P1 BRA `(.L_x_9737) ;  /* 0x0000007000e89947 */ /* 0x002ff00003800000 */
.L_x_10020:
[----:B------:R-:W-:Y:S02]  /*21af0*/  SEL R25, R25, RZ, P2 ;  /* 0x000000ff19197207 */ /* 0x000fe40001000000 */
[----:B------:R-:W-:Y:S01]  /*21b00*/  LOP3.LUT R2, R28, R3, RZ, 0x3c, !PT ;  /* 0x000000031c027212 */ /* 0x000fe200078e3cff */
[----:B------:R-:W-:Y:S06]  /*21b10*/  @!P0 BRA `(.L_x_9738) ;  /* 0x0000000000048947 */ /* 0x000fec0003800000 */
[----:B------:R-:W-:Y:S01]  /*21b20*/  BPT.TRAP 0x1 ;  /* 0x000000040000795c */ /* 0x000fe20000300000 */
.L_x_9738:
[----:B------:R-:W-:Y:S01]  /*21b30*/  IMAD R25, R25, 0x8, R4 ;  /* 0x0000000819197824 */ /* 0x000fe200078e0204 */
[----:B------:R-:W-:-:S04]  /*21b40*/  SHF.L.U32 R2, R2, 0x1f, RZ ;  /* 0x0000001f02027819 */ /* 0x000fc800000006ff */
[----:B------:R-:W3:Y:S02]  /*21b50*/  SYNCS.PHASECHK.TRANS64.TRYWAIT P1, [R25+URZ+0x28840], R2 ;  /* 0x02884002190075a7 */ /* 0x000ee4000802017f */
[----:B---3--:R-:W-:Y:S05]  /*21b60*/  @!P1 BRA `(.L_x_9739) ;  /* 0x0000007000dc9947 */ /* 0x008fea0003800000 */
.L_x_10021:
[----:B------:R-:W-:Y:S05]  /*21b70*/  @!P0 BRA `(.L_x_9740) ;  /* 0x0000000000048947 */ /* 0x000fea0003800000 */
[----:B------:R-:W-:Y:S01]  /*21b80*/  BPT.TRAP 0x1 ;  /* 0x000000040000795c */ /* 0x000fe20000300000 */
.L_x_9740:
[----:B------:R-:W4:Y:S02]  /*21b90*/  SYNCS.PHASECHK.TRANS64.TRYWAIT P1, [R5+URZ+0x28860], R0 ;  /* 0x02886000050075a7 */ /* 0x000f24000802017f */
[----:B----4-:R-:W-:Y:S05]  /*21ba0*/  @!P1 BRA `(.L_x_9741) ;  /* 0x0000007000e09947 */ /* 0x010fea0003800000 */
.L_x_10022:
[----:B------:R-:W-:Y:S05]  /*21bb0*/  @!P0 BRA `(.L_x_9742) ;  /* 0x0000000000048947 */ /* 0x000fea0003800000 */
[----:B------:R-:W-:Y:S01]  /*21bc0*/  BPT.TRAP 0x1 ;  /* 0x000000040000795c */ /* 0x000fe20000300000 */
.L_x_9742:
[----:B------:R0:W0:Y:S02]  /*21bd0*/  SYNCS.PHASECHK.TRANS64.TRYWAIT P0, [R25+URZ+0x28860], R2 ;  /* 0x02886002190075a7 */ /* 0x000024000800017f */
[----:B0-----:R-:W-:Y:S05]  /*21be0*/  @!P0 NANOSLEEP.SYNCS 0x989680 ;  /* 0x009896800000895d */ /* 0x001fea0003900000 */
[----:B------:R-:W0:Y:S02]  /*21bf0*/  @!P0 SYNCS.PHASECHK.TRANS64 P0, [R25+URZ+0x28860], R2 ;  /* 0x02886002190085a7 */ /* 0x000e24000800007f */
[----:B0-----:R-:W-:Y:S05]  /*21c00*/  @!P0 BRA `(.L_x_9742) ;  /* 0xfffffffc00f08947 */ /* 0x001fea000383ffff */
.L_x_9384:
[----:B------:R-:W-:Y:S05]  /*21c10*/  BSYNC B9 ;  /* 0x0000000000097941 */ /* 0x000fea0003800000 */
.L_x_9381:
[----:B------:R-:W-:Y:S05]  /*21c20*/  EXIT ;  /* 0x000000000000794d */ /* 0x000fea0003800000 */
.L_x_9408:
[----:B0-----:R0:W1:Y:S02]  /*21c30*/  SYNCS.PHASECHK.TRANS64.TRYWAIT P6, [R89+URZ+0x28890], R100 ;  /* 0x02889064590075a7 */ /* 0x00106400080c017f */
[----:B-1----:R-:W-:Y:S05]  /*21c40*/  @!P6 NANOSLEEP.SYNCS 0x989680 ;  /* 0x009896800000e95d */ /* 0x002fea0003900000 */
[----:B------:R-:W1:Y:S02]  /*21c50*/  @!P6 SYNCS.PHASECHK.TRANS64 P6, [R89+URZ+0x28890], R100 ;  /* 0x028890645900e5a7 */ /* 0x000e6400080c007f */
[----:B-1----:R-:W-:Y:S05]  /*21c60*/  @!P6 BRA `(.L_x_9408) ;  /* 0xfffffffc00f0e947 */ /* 0x002fea000383ffff */
[----:B------:R-:W-:Y:S05]  /*21c70*/  BRA `(.L_x_9743) ;  /* 0xfffffe1400d47947 */ /* 0x000fea000383ffff */
.L_x_9409:
        /* <DEDUP_REMOVED lines=8> */
.L_x_9745:
[----:B------:R-:W-:Y:S05]  /*21d00*/  BSYNC B1 ;  /* 0x0000000000017941 */ /* 0x000fea0003800000 */
.L_x_9744:
        /* <DEDUP_REMOVED lines=8> */
.L_x_9746:
[----:B------:R-:W-:Y:S01]  /*21d90*/  MOV R103, R14 ;  /* 0x0000000e00677202 */ /* 0x000fe20000000f00 */
[----:B------:R-:W-:Y:S06]  /*21da0*/  BRA `(.L_x_9747) ;  /* 0xfffffe14009c7947 */ /* 0x000fec000383ffff */
.L_x_9418:
        /* <DEDUP_REMOVED lines=8> */
.L_x_9749:
[----:B------:R-:W-:Y:S05]  /*21e30*/  BSYNC B1 ;  /* 0x0000000000017941 */ /* 0x000fea0003800000 */
.L_x_9748:
        /* <DEDUP_REMOVED lines=8> */
.L_x_9750:
[----:B------:R-:W-:Y:S01]  /*21ec0*/  IMAD.MOV.U32 R69, RZ, RZ, R14 ;  /* 0x000000ffff457224 */ /* 0x000fe200078e000e */
[----:B------:R-:W-:Y:S06]  /*21ed0*/  BRA `(.L_x_9751) ;  /* 0xfffffe1c00007947 */ /* 0x000fec000383ffff */
.L_x_9427:
        /* <DEDUP_REMOVED lines=8> */
.L_x_9753:
[----:B------:R-:W-:Y:S05]  /*21f60*/  BSYNC B1 ;  /* 0x0000000000017941 */ /* 0x000fea0003800000 */
.L_x_9752:
        /* <DEDUP_REMOVED lines=8> */
.L_x_9754:
[----:B------:R-:W-:Y:S01]  /*21ff0*/  MOV R61, R14 ;  /* 0x0000000e003d7202 */ /* 0x000fe20000000f00 */
[----:B------:R-:W-:Y:S06]  /*22000*/  BRA `(.L_x_9755) ;  /* 0xfffffe2000647947 */ /* 0x000fec000383ffff */
.L_x_9436:
        /* <DEDUP_REMOVED lines=8> */
.L_x_9757:
[----:B------:R-:W-:Y:S05]  /*22090*/  BSYNC B1 ;  /* 0x0000000000017941 */ /* 0x000fea0003800000 */
.L_x_9756:
        /* <DEDUP_REMOVED lines=8> */
.L_x_9758:
[----:B------:R-:W-:Y:S01]  /*22120*/  IMAD.MOV.U32 R51, RZ, RZ, R14 ;  /* 0x000000ffff337224 */ /* 0x000fe200078e000e */
[----:B------:R-:W-:Y:S06]  /*22130*/  BRA `(.L_x_9759) ;  /* 0xfffffe2400c87947 */ /* 0x000fec000383ffff */
.L_x_9448:
[----:B-1----:R1:W2:Y:S02]  /*22140*/  SYNCS.PHASECHK.TRANS64.TRYWAIT P4, [R89+URZ+0x28890], R100 ;  /* 0x02889064590075a7 */ /* 0x0022a4000808017f */
[----:B--2---:R-:W-:Y:S05]  /*22150*/  @!P4 NANOSLEEP.SYNCS 0x989680 ;  /* 0x009896800000c95d */ /* 0x004fea0003900000 */
[----:B------:R-:W2:Y:S02]  /*22160*/  @!P4 SYNCS.PHASECHK.TRANS64 P4, [R89+URZ+0x28890], R100 ;  /* 0x028890645900c5a7 */ /* 0x000ea4000808007f */
[----:B--2---:R-:W-:Y:S05]  /*22170*/  @!P4 BRA `(.L_x_9448) ;  /* 0xfffffffc00f0c947 */ /* 0x004fea000383ffff */
[----:B------:R-:W-:Y:S05]  /*22180*/  BRA `(.L_x_9760) ;  /* 0xfffffe3400a87947 */ /* 0x000fea000383ffff */
.L_x_9449:
[----:B------:R-:W-:Y:S01]  /*22190*/  BSSY B1, `(.L_x_9761) ;  /* 0x0000008000017945 */ /* 0x000fe20003800000 */
[----:B------:R-:W-:Y:S01]  /*221a0*/  IMAD.MOV.U32 R13, RZ, RZ, R101 ;  /* 0x000000ffff0d7224 */ /* 0x000fe200078e0065 */
[----:B------:R-:W-:Y:S01]  /*221b0*/  MOV R12, RZ ;  /* 0x000000ff000c7202 */ /* 0x000fe20000000f00 */
[----:B------:R-:W-:Y:S02]  /*221c0*/  IMAD.MOV.U32 R11, RZ, RZ, 0x181f ;  /* 0x0000181fff0b7424 */ /* 0x000fe400078e00ff */
[----:B------:R-:W-:-:S07]  /*221d0*/  IMAD.MOV.U32 R15, RZ, RZ, -0x1 ;  /* 0xffffffffff0f7424 */ /* 0x000fce00078e00ff */
[----:B-1----:R-:W-:Y:S05]  /*221e0*/  WARPSYNC.COLLECTIVE R15, `(.L_x_9762) ;  /* 0x000000000f087348 */ /* 0x002fea0003c00000 */
[----:B------:R0:W2:Y:S02]  /*221f0*/  SHFL.IDX P6, R14, R13, R12, R11 ;  /* 0x0000000c0d0e7389 */ /* 0x0000a400000c000b */
[----:B012---:R-:W-:Y:S01]  /*22200*/  ENDCOLLECTIVE ;  /* 0x000000000000791b */ /* 0x007fe20003800000 */
.L_x_9762:
[----:B------:R-:W-:Y:S05]  /*22210*/  BSYNC B1 ;  /* 0x0000000000017941 */ /* 0x000fea0003800000 */
.L_x_9761:
        /* <DEDUP_REMOVED lines=8> */
.L_x_9763:
[----:B------:R-:W-:Y:S01]  /*222a0*/  MOV R104, R14 ;  /* 0x0000000e00687202 */ /* 0x000fe20000000f00 */
[----:B------:R-:W-:Y:S06]  /*222b0*/  BRA `(.L_x_9764) ;  /* 0xfffffe3400747947 */ /* 0x000fec000383ffff */
.L_x_9454:
[----:B------:R-:W-:Y:S01]  /*222c0*/  BSSY B1, `(.L_x_9765) ;  /* 0x0000008000017945 */ /* 0x000fe20003800000 */
[----:B----4-:R-:W-:Y:S01]  /*222d0*/  IMAD.MOV.U32 R13, RZ, RZ, R101 ;  /* 0x000000ffff0d7224 */ /* 0x010fe200078e0065 */
[----:B------:R-:W-:Y:S01]  /*222e0*/  MOV R15, 0xffffffff ;  /* 0xffffffff000f7802 */ /* 0x000fe20000000f00 */
[----:B------:R-:W-:Y:S02]  /*222f0*/  IMAD.MOV.U32 R12, RZ, RZ, 0x1 ;  /* 0x00000001ff0c7424 */ /* 0x000fe400078e00ff */
[----:B------:R-:W-:-:S07]  /*22300*/  IMAD.MOV.U32 R11, RZ, RZ, 0x181f ;  /* 0x0000181fff0b7424 */ /* 0x000fce00078e00ff */
[----:B0123--:R-:W-:Y:S05]  /*22310*/  WARPSYNC.COLLECTIVE R15, `(.L_x_9766) ;  /* 0x000000000f087348 */ /* 0x00ffea0003c00000 */
[----:B------:R4:W0:Y:S02]  /*22320*/  SHFL.IDX P6, R14, R13, R12, R11 ;  /* 0x0000000c0d0e7389 */ /* 0x00082400000c000b */
[----:B01234-:R-:W-:Y:S01]  /*22330*/  ENDCOLLECTIVE ;  /* 0x000000000000791b */ /* 0x01ffe20003800000 */
.L_x_9766:
[----:B------:R-:W-:Y:S05]  /*22340*/  BSYNC B1 ;  /* 0x0000000000017941 */ /* 0x000fea0003800000 */
.L_x_9765:
        /* <DEDUP_REMOVED lines=8> */
.L_x_9767:
[----:B------:R-:W-:Y:S01]  /*223d0*/  IMAD.MOV.U32 R46, RZ, RZ, R14 ;  /* 0x000000ffff2e7224 */ /* 0x000fe200078e000e */
[----:B------:R-:W-:Y:S06]  /*223e0*/  BRA `(.L_x_9768) ;  /* 0xfffffe3c00107947 */ /* 0x000fec000383ffff */
.L_x_9459:
        /* <DEDUP_REMOVED lines=8> */
.L_x_9770:
[----:B------:R-:W-:Y:S05]  /*22470*/  BSYNC B1 ;  /* 0x0000000000017941 */ /* 0x000fea0003800000 */
.L_x_9769:
        /* <DEDUP_REMOVED lines=8> */
.L_x_9771:
[----:B------:R-:W-:Y:S01]  /*22500*/  MOV R46, R14 ;  /* 0x0000000e002e7202 */ /* 0x000fe20000000f00 */
[----:B------:R-:W-:Y:S06]  /*22510*/  BRA `(.L_x_9772) ;  /* 0xfffffe4000b07947 */ /* 0x000fec000383ffff */
.L_x_9464:
        /* <DEDUP_REMOVED lines=8> */
.L_x_9774:
[----:B------:R-:W-:Y:S05]  /*225a0*/  BSYNC B1 ;  /* 0x0000000000017941 */ /* 0x000fea0003800000 */
.L_x_9773:
        /* <DEDUP_REMOVED lines=8> */
.L_x_9775:
[----:B------:R-:W-:Y:S01]  /*22630*/  IMAD.MOV.U32 R106, RZ, RZ, R14 ;  /* 0x000000ffff6a7224 */ /* 0x000fe200078e000e */
[----:B------:R-:W-:Y:S06]  /*22640*/  BRA `(.L_x_9776) ;  /* 0xfffffe4800587947 */ /* 0x000fec000383ffff */
.L_x_9469:
[----:B0-----:R0:W1:Y:S02]  /*22650*/  SYNCS.PHASECHK.TRANS64.TRYWAIT P3, [R89+URZ+0x28890], R100 ;  /* 0x02889064590075a7 */ /* 0x001064000806017f */
[----:B-1----:R-:W-:Y:S05]  /*22660*/  @!P3 NANOSLEEP.SYNCS 0x989680 ;  /* 0x009896800000b95d */ /* 0x002fea0003900000 */
[----:B------:R-:W1:Y:S02]  /*22670*/  @!P3 SYNCS.PHASECHK.TRANS64 P3, [R89+URZ+0x28890], R100 ;  /* 0x028890645900b5a7 */ /* 0x000e64000806007f */
[----:B-1----:R-:W-:Y:S05]  /*22680*/  @!P3 BRA `(.L_x_9469) ;  /* 0xfffffffc00f0b947 */ /* 0x002fea000383ffff */
[----:B------:R-:W-:Y:S05]  /*22690*/  BRA `(.L_x_9777) ;  /* 0xfffffe50004c7947 */ /* 0x000fea000383ffff */
.L_x_9470:
        /* <DEDUP_REMOVED lines=8> */
.L_x_9779:
[----:B------:R-:W-:Y:S05]  /*22720*/  BSYNC B1 ;  /* 0x0000000000017941 */ /* 0x000fea0003800000 */
.L_x_9778:
        /* <DEDUP_REMOVED lines=8> */
.L_x_9780:
[----:B------:R-:W-:Y:S05]  /*227b0*/  BRA `(.L_x_9781) ;  /* 0xfffffe50006c7947 */ /* 0x000fea000383ffff */
.L_x_9473:
[----:B------:R-:W-:Y:S01]  /*227c0*/  BSSY B1, `(.L_x_9782) ;  /* 0x0000008000017945 */ /* 0x000fe20003800000 */
[----:B----4-:R-:W-:Y:S01]  /*227d0*/  MOV R13, R45 ;  /* 0x0000002d000d7202 */ /* 0x010fe20000000f00 */
[----:B------:R-:W-:Y:S02]  /*227e0*/  IMAD.MOV.U32 R12, RZ, RZ, 0x1 ;  /* 0x00000001ff0c7424 */ /* 0x000fe400078e00ff */
[----:B------:R-:W-:Y:S02]  /*227f0*/  IMAD.MOV.U32 R11, RZ, RZ, 0x181f ;  /* 0x0000181fff0b7424 */ /* 0x000fe400078e00ff */
[----:B------:R-:W-:-:S07]  /*22800*/  IMAD.MOV.U32 R15, RZ, RZ, -0x1 ;  /* 0xffffffffff0f7424 */ /* 0x000fce00078e00ff */
[----:B0123--:R-:W-:Y:S05]  /*22810*/  WARPSYNC.COLLECTIVE R15, `(.L_x_9783) ;  /* 0x000000000f087348 */ /* 0x00ffea0003c00000 */
[----:B---3--:R3:W4:Y:S02]  /*22820*/  SHFL.IDX P6, R14, R13, R12, R11 ;  /* 0x0000000c0d0e7389 */ /* 0x00872400000c000b */
[----:B01234-:R-:W-:Y:S01]  /*22830*/  ENDCOLLECTIVE ;  /* 0x000000000000791b */ /* 0x01ffe20003800000 */
.L_x_9783:
[----:B------:R-:W-:Y:S05]  /*22840*/  BSYNC B1 ;  /* 0x0000000000017941 */ /* 0x000fea0003800000 */
.L_x_9782:
        /* <DEDUP_REMOVED lines=8> */
.L_x_9784:
[----:B------:R-:W-:Y:S05]  /*228d0*/  BRA `(.L_x_9785) ;  /* 0xfffffe50006c7947 */ /* 0x000fea000383ffff */
.L_x_9476:
[----:B------:R-:W-:Y:S01]  /*228e0*/  BSSY B1, `(.L_x_9786) ;  /* 0x0000008000017945 */ /* 0x000fe20003800000 */
[----:B---3--:R-:W-:Y:S01]  /*228f0*/  IMAD.MOV.U32 R13, RZ, RZ, R45 ;  /* 0x000000ffff0d7224 */ /* 0x008fe200078e002d */
[----:B------:R-:W-:Y:S01]  /*22900*/  MOV R15, 0xffffffff ;  /* 0xffffffff000f7802 */ /* 0x000fe20000000f00 */
[----:B------:R-:W-:Y:S02]  /*22910*/  IMAD.MOV.U32 R12, RZ, RZ, 0x2 ;  /* 0x00000002ff0c7424 */ /* 0x000fe400078e00ff */
[----:B------:R-:W-:-:S07]  /*22920*/  IMAD.MOV.U32 R11, RZ, RZ, 0x181f ;  /* 0x0000181fff0b7424 */ /* 0x000fce00078e00ff */
[----:B012-4-:R-:W-:Y:S05]  /*22930*/  WARPSYNC.COLLECTIVE R15, `(.L_x_9787) ;  /* 0x000000000f087348 */ /* 0x017fea0003c00000 */
[----:B------:R3:W0:Y:S02]  /*22940*/  SHFL.IDX P6, R14, R13, R12, R11 ;  /* 0x0000000c0d0e7389 */ /* 0x00062400000c000b */
[----:B01234-:R-:W-:Y:S01]  /*22950*/  ENDCOLLECTIVE ;  /* 0x000000000000791b */ /* 0x01ffe20003800000 */
.L_x_9787:
[----:B------:R-:W-:Y:S05]  /*22960*/  BSYNC B1 ;  /* 0x0000000000017941 */ /* 0x000fea0003800000 */
.L_x_9786:
        /* <DEDUP_REMOVED lines=8> */
.L_x_9788:
[----:B------:R-:W-:Y:S05]  /*229f0*/  BRA `(.L_x_9789) ;  /* 0xfffffe5000707947 */ /* 0x000fea000383ffff */
.L_x_9479:
        /* <DEDUP_REMOVED lines=8> */
.L_x_9791:
[----:B------:R-:W-:Y:S05]  /*22a80*/  BSYNC B1 ;  /* 0x0000000000017941 */ /* 0x000fea0003800000 */
.L_x_9790:
        /* <DEDUP_REMOVED lines=8> */
.L_x_9792:
[----:B------:R-:W-:Y:S05]  /*22b10*/  BRA `(.L_x_9793) ;  /* 0xfffffe5000747947 */ /* 0x000fea000383ffff */
.L_x_9483:
[----:B------:R0:W0:Y:S02]  /*22b20*/  SYNCS.PHASECHK.TRANS64.TRYWAIT P4, [R89+URZ+0x288b0], R100 ;  /* 0x0288b064590075a7 */ /* 0x000024000808017f */
[----:B0-----:R-:W-:Y:S05]  /*22b30*/  @!P4 NANOSLEEP.SYNCS 0x989680 ;  /* 0x009896800000c95d */ /* 0x001fea0003900000 */
[----:B------:R-:W0:Y:S02]  /*22b40*/  @!P4 SYNCS.PHASECHK.TRANS64 P4, [R89+URZ+0x288b0], R100 ;  /* 0x0288b0645900c5a7 */ /* 0x000e24000808007f */
[----:B0-----:R-:W-:Y:S05]  /*22b50*/  @!P4 BRA `(.L_x_9483) ;  /* 0xfffffffc00f0c947 */ /* 0x001fea000383ffff */
[----:B------:R-:W-:Y:S05]  /*22b60*/  BRA `(.L_x_9794) ;  /* 0xfffffe5000f07947 */ /* 0x000fea000383ffff */
.L_x_9497:
[----:B------:R-:W0:Y:S01]  /*22b70*/  S2R R5, SR_TID.X ;  /* 0x0000000000057919 */ /* 0x000e220000002100 */
[----:B------:R-:W-:Y:S01]  /*22b80*/  BSSY B0, `(.L_x_9795) ;  /* 0x000000c000007945 */ /* 0x000fe20003800000 */
[----:B------:R-:W-:Y:S02]  /*22b90*/  IMAD.MOV.U32 R12, RZ, RZ, RZ ;  /* 0x000000ffff0c7224 */ /* 0x000fe400078e00ff */
[----:B------:R-:W-:Y:S02]  /*22ba0*/  IMAD.MOV.U32 R11, RZ, RZ, 0x1f ;  /* 0x0000001fff0b7424 */ /* 0x000fe400078e00ff */
[----:B------:R-:W-:Y:S02]  /*22bb0*/  IMAD.MOV.U32 R15, RZ, RZ, -0x1 ;  /* 0xffffffffff0f7424 */ /* 0x000fe400078e00ff */
[----:B0-----:R-:W-:-:S05]  /*22bc0*/  VIADD R5, R5, 0xffffff80 ;  /* 0xffffff8005057836 */ /* 0x001fca0000000000 */
[----:B------:R-:W-:-:S04]  /*22bd0*/  SHF.R.S32.HI R4, RZ, 0x1f, R5 ;  /* 0x0000001fff047819 */ /* 0x000fc80000011405 */
[----:B------:R-:W-:-:S04]  /*22be0*/  LEA.HI R4, R4, R5, RZ, 0x7 ;  /* 0x0000000504047211 */ /* 0x000fc800078f38ff */
[----:B------:R-:W-:-:S04]  /*22bf0*/  SHF.R.S32.HI R4, RZ, 0x7, R4 ;  /* 0x00000007ff047819 */ /* 0x000fc80000011404 */
[----:B--2---:R-:W-:-:S07]  /*22c00*/  MOV R13, R4 ;  /* 0x00000004000d7202 */ /* 0x004fce0000000f00 */
[----:B-1---5:R-:W-:Y:S05]  /*22c10*/  WARPSYNC.COLLECTIVE R15, `(.L_x_9796) ;  /* 0x000000000f087348 */ /* 0x022fea0003c00000 */
[----:B------:R0:W2:Y:S02]  /*22c20*/  SHFL.IDX P6, R14, R13, R12, R11 ;  /* 0x0000000c0d0e7389 */ /* 0x0000a400000c000b */
[----:B012--5:R-:W-:Y:S01]  /*22c30*/  ENDCOLLECTIVE ;  /* 0x000000000000791b */ /* 0x027fe20003800000 */
.L_x_9796:
[----:B------:R-:W-:Y:S05]  /*22c40*/  BSYNC B0 ;  /* 0x0000000000007941 */ /* 0x000fea0003800000 */
.L_x_9795:
[----:B------:R-:W-:Y:S01]  /*22c50*/  MOV R191, R14 ;  /* 0x0000000e00bf7202 */ /* 0x000fe20000000f00 */
[----:B------:R-:W-:Y:S06]  /*22c60*/  BRA `(.L_x_9797) ;  /* 0xfffffe5c00d47947 */ /* 0x000fec000383ffff */
.L_x_9507:
        /* <DEDUP_REMOVED lines=8> */
.L_x_9799:
[----:B------:R-:W-:Y:S05]  /*22cf0*/  BSYNC B1 ;  /* 0x0000000000017941 */ /* 0x000fea0003800000 */
.L_x_9798:
        /* <DEDUP_REMOVED lines=8> */
.L_x_9800:
[----:B------:R-:W-:Y:S02]  /*22d80*/  IMAD.MOV.U32 R13, RZ, RZ, R8 ;  /* 0x000000ffff0d7224 */ /* 0x000fe400078e0008 */
[----:B------:R-:W-:-:S07]  /*22d90*/  IMAD.MOV.U32 R3, RZ, RZ, R14 ;  /* 0x000000ffff037224 */ /* 0x000fce00078e000e */
[----:B------:R-:W-:Y:S05]  /*22da0*/  WARPSYNC.COLLECTIVE R15, `(.L_x_9801) ;  /* 0x000000000f087348 */ /* 0x000fea0003c00000 */
[----:B------:R0:W1:Y:S02]  /*22db0*/  SHFL.IDX P6, R14, R13, R12, R11 ;  /* 0x0000000c0d0e7389 */ /* 0x00006400000c000b */
[----:B01----:R-:W-:Y:S01]  /*22dc0*/  ENDCOLLECTIVE ;  /* 0x000000000000791b */ /* 0x003fe20003800000 */
.L_x_9801:
[----:B------:R-:W-:Y:S01]  /*22dd0*/  IMAD.MOV.U32 R13, RZ, RZ, R7 ;  /* 0x000000ffff0d7224 */ /* 0x000fe200078e0007 */
[----:B------:R-:W-:-:S07]  /*22de0*/  MOV R4, R14 ;  /* 0x0000000e00047202 */ /* 0x000fce0000000f00 */
[----:B------:R-:W-:Y:S05]  /*22df0*/  WARPSYNC.COLLECTIVE R15, `(.L_x_9802) ;  /* 0x000000000f087348 */ /* 0x000fea0003c00000 */
[----:B------:R0:W1:Y:S02]  /*22e00*/  SHFL.IDX P6, R14, R13, R12, R11 ;  /* 0x0000000c0d0e7389 */ /* 0x00006400000c000b */
[----:B01----:R-:W-:Y:S01]  /*22e10*/  ENDCOLLECTIVE ;  /* 0x000000000000791b */ /* 0x003fe20003800000 */
.L_x_9802:
[----:B------:R-:W-:Y:S05]  /*22e20*/  BRA `(.L_x_9803) ;  /* 0xfffffe6400307947 */ /* 0x000fea000383ffff */
.L_x_9510:
[----:B------:R-:W-:Y:S01]  /*22e30*/  BSSY B1, `(.L_x_9804) ;  /* 0x0000008000017945 */ /* 0x000fe20003800000 */
[----:B0-----:R-:W-:Y:S01]  /*22e40*/  IMAD.MOV.U32 R13, RZ, RZ, R6 ;  /* 0x000000ffff0d7224 */ /* 0x001fe200078e0006 */
[----:B------:R-:W-:Y:S01]  /*22e50*/  MOV R11, 0x181f ;  /* 0x0000181f000b7802 */ /* 0x000fe20000000f00 */
[----:B------:R-:W-:Y:S02]  /*22e60*/  IMAD.MOV.U32 R12, RZ, RZ, 0x1 ;  /* 0x00000001ff0c7424 */ /* 0x000fe400078e00ff */
[----:B------:R-:W-:-:S07]  /*22e70*/  IMAD.MOV.U32 R15, RZ, RZ, -0x1 ;  /* 0xffffffffff0f7424 */ /* 0x000fce00078e00ff */
[----:B------:R-:W-:Y:S05]  /*22e80*/  WARPSYNC.COLLECTIVE R15, `(.L_x_9805) ;  /* 0x000000000f087348 */ /* 0x000fea0003c00000 */
[----:B------:R0:W1:Y:S02]  /*22e90*/  SHFL.IDX P6, R14, R13, R12, R11 ;  /* 0x0000000c0d0e7389 */ /* 0x00006400000c000b */
[----:B01----:R-:W-:Y:S01]  /*22ea0*/  ENDCOLLECTIVE ;  /* 0x000000000000791b */ /* 0x003fe20003800000 */
.L_x_9805:
[----:B------:R-:W-:Y:S05]  /*22eb0*/  BSYNC B1 ;  /* 0x0000000000017941 */ /* 0x000fea0003800000 */
.L_x_9804:
        /* <DEDUP_REMOVED lines=8> */
.L_x_9806:
[----:B------:R-:W-:Y:S01]  /*22f40*/  MOV R13, R8 ;  /* 0x00000008000d7202 */ /* 0x000fe20000000f00 */
[----:B------:R-:W-:-:S07]  /*22f50*/  IMAD.MOV.U32 R3, RZ, RZ, R14 ;  /* 0x000000ffff037224 */ /* 0x000fce00078e000e */
[----:B------:R-:W-:Y:S05]  /*22f60*/  WARPSYNC.COLLECTIVE R15, `(.L_x_9807) ;  /* 0x000000000f087348 */ /* 0x000fea0003c00000 */
[----:B------:R0:W1:Y:S02]  /*22f70*/  SHFL.IDX P6, R14, R13, R12, R11 ;  /* 0x0000000c0d0e7389 */ /* 0x00006400000c000b */
[----:B01----:R-:W-:Y:S01]  /*22f80*/  ENDCOLLECTIVE ;  /* 0x000000000000791b */ /* 0x003fe20003800000 */
.L_x_9807:
[----:B------:R-:W-:Y:S02]  /*22f90*/  IMAD.MOV.U32 R13, RZ, RZ, R7 ;  /* 0x000000ffff0d7224 */ /* 0x000fe400078e0007 */
[----:B------:R-:W-:-:S07]  /*22fa0*/  IMAD.MOV.U32 R4, RZ, RZ, R14 ;  /* 0x000000ffff047224 */ /* 0x000fce00078e000e */
[----:B------:R-:W-:Y:S05]  /*22fb0*/  WARPSYNC.COLLECTIVE R15, `(.L_x_9808) ;  /* 0x000000000f087348 */ /* 0x000fea0003c00000 */
[----:B------:R0:W1:Y:S02]  /*22fc0*/  SHFL.IDX P6, R14, R13, R12, R11 ;  /* 0x0000000c0d0e7389 */ /* 0x00006400000c000b */
[----:B01----:R-:W-:Y:S01]  /*22fd0*/  ENDCOLLECTIVE ;  /* 0x000000000000791b */ /* 0x003fe20003800000 */
.L_x_9808:
[----:B------:R-:W-:Y:S05]  /*22fe0*/  BRA `(.L_x_9809) ;  /* 0xfffffe64009c7947 */ /* 0x000fea000383ffff */
.L_x_9513:
[----:B------:R-:W-:Y:S01]  /*22ff0*/  BSSY B1, `(.L_x_9810) ;  /* 0x0000008000017945 */ /* 0x000fe20003800000 */
[----:B0-----:R-:W-:Y:S01]  /*23000*/  IMAD.MOV.U32 R13, RZ, RZ, R6 ;  /* 0x000000ffff0d7224 */ /* 0x001fe200078e0006 */
[----:B------:R-:W-:Y:S01]  /*23010*/  MOV R12, 0x2 ;  /* 0x00000002000c7802 */ /* 0x000fe20000000f00 */
[----:B------:R-:W-:Y:S02]  /*23020*/  IMAD.MOV.U32 R11, RZ, RZ, 0x181f ;  /* 0x0000181fff0b7424 */ /* 0x000fe400078e00ff */
[----:B------:R-:W-:-:S07]  /*23030*/  IMAD.MOV.U32 R15, RZ, RZ, -0x1 ;  /* 0xffffffffff0f7424 */ /* 0x000fce00078e00ff */
[----:B-1----:R-:W-:Y:S05]  /*23040*/  WARPSYNC.COLLECTIVE R15, `(.L_x_9811) ;  /* 0x000000000f087348 */ /* 0x002fea0003c00000 */
[----:B------:R0:W2:Y:S02]  /*23050*/  SHFL.IDX P6, R14, R13, R12, R11 ;  /* 0x0000000c0d0e7389 */ /* 0x0000a400000c000b */
[----:B012---:R-:W-:Y:S01]  /*23060*/  ENDCOLLECTIVE ;  /* 0x000000000000791b */ /* 0x007fe20003800000 */
.L_x_9811:
[----:B------:R-:W-:Y:S05]  /*23070*/  BSYNC B1 ;  /* 0x0000000000017941 */ /* 0x000fea0003800000 */
.L_x_9810:
        /* <DEDUP_REMOVED lines=8> */
.L_x_9812:
[----:B------:R-:W-:Y:S01]  /*23100*/  IMAD.MOV.U32 R13, RZ, RZ, R8 ;  /* 0x000000ffff0d7224 */ /* 0x000fe200078e0008 */
[----:B------:R-:W-:-:S07]  /*23110*/  MOV R3, R14 ;  /* 0x0000000e00037202 */ /* 0x000fce0000000f00 */
[----:B------:R-:W-:Y:S05]  /*23120*/  WARPSYNC.COLLECTIVE R15, `(.L_x_9813) ;  /* 0x000000000f087348 */ /* 0x000fea0003c00000 */
[----:B------:R0:W1:Y:S02]  /*23130*/  SHFL.IDX P6, R14, R13, R12, R11 ;  /* 0x0000000c0d0e7389 */ /* 0x00006400000c000b */
[----:B01----:R-:W-:Y:S01]  /*23140*/  ENDCOLLECTIVE ;  /* 0x000000000000791b */ /* 0x003fe20003800000 */
.L_x_9813:
[----:B------:R-:W-:Y:S02]  /*23150*/  IMAD.MOV.U32 R13, RZ, RZ, R7 ;  /* 0x000000ffff0d7224 */ /* 0x000fe400078e0007 */
[----:B------:R-:W-:-:S07]  /*23160*/  IMAD.MOV.U32 R4, RZ, RZ, R14 ;  /* 0x000000ffff047224 */ /* 0x000fce00078e000e */
[----:B------:R-:W-:Y:S05]  /*23170*/  WARPSYNC.COLLECTIVE R15, `(.L_x_9814) ;  /* 0x000000000f087348 */ /* 0x000fea0003c00000 */
[----:B------:R0:W1:Y:S02]  /*23180*/  SHFL.IDX P6, R14, R13, R12, R11 ;  /* 0x0000000c0d0e7389 */ /* 0x00006400000c000b */
[----:B01----:R-:W-:Y:S01]  /*23190*/  ENDCOLLECTIVE ;  /* 0x000000000000791b */ /* 0x003fe20003800000 */
.L_x_9814:
[----:B------:R-:W-:Y:S05]  /*231a0*/  BRA `(.L_x_9815) ;  /* 0xfffffe6400f07947 */ /* 0x000fea000383ffff */
.L_x_9516:
[----:B------:R-:W-:Y:S01]  /*231b0*/  BSSY B1, `(.L_x_9816) ;  /* 0x0000008000017945 */ /* 0x000fe20003800000 */
[----:B------:R-:W-:Y:S01]  /*231c0*/  MOV R13, R6 ;  /* 0x00000006000d7202 */ /* 0x000fe20000000f00 */
[----:B------:R-:W-:Y:S02]  /*231d0*/  IMAD.MOV.U32 R12, RZ, RZ, 0x3 ;  /* 0x00000003ff0c7424 */ /* 0x000fe400078e00ff */
[----:B------:R-:W-:Y:S02]  /*231e0*/  IMAD.MOV.U32 R11, RZ, RZ, 0x181f ;  /* 0x0000181fff0b7424 */ /* 0x000fe400078e00ff */
[----:B------:R-:W-:-:S07]  /*231f0*/  IMAD.MOV.U32 R15, RZ, RZ, -0x1 ;  /* 0xffffffffff0f7424 */ /* 0x000fce00078e00ff */
[----:B--2---:R-:W-:Y:S05]  /*23200*/  WARPSYNC.COLLECTIVE R15, `(.L_x_9817) ;  /* 0x000000000f087348 */ /* 0x004fea0003c00000 */
[----:B------:R0:W1:Y:S02]  /*23210*/  SHFL.IDX P6, R14, R13, R12, R11 ;  /* 0x0000000c0d0e7389 */ /* 0x00006400000c000b */
[----:B012---:R-:W-:Y:S01]  /*23220*/  ENDCOLLECTIVE ;  /* 0x000000000000791b */ /* 0x007fe20003800000 */
.L_x_9817:
[----:B------:R-:W-:Y:S05]  /*23230*/  BSYNC B1 ;  /* 0x0000000000017941 */ /* 0x000fea0003800000 */
.L_x_9816:
        /* <DEDUP_REMOVED lines=8> */
.L_x_9818:
[----:B------:R-:W-:Y:S02]  /*232c0*/  IMAD.MOV.U32 R13, RZ, RZ, R8 ;  /* 0x000000ffff0d7224 */ /* 0x000fe400078e0008 */
[----:B------:R-:W-:-:S07]  /*232d0*/  IMAD.MOV.U32 R3, RZ, RZ, R14 ;  /* 0x000000ffff037224 */ /* 0x000fce00078e000e */
[----:B------:R-:W-:Y:S05]  /*232e0*/  WARPSYNC.COLLECTIVE R15, `(.L_x_9819) ;  /* 0x000000000f087348 */ /* 0x000fea0003c00000 */
[----:B------:R0:W1:Y:S02]  /*232f0*/  SHFL.IDX P6, R14, R13, R12, R11 ;  /* 0x0000000c0d0e7389 */ /* 0x00006400000c000b */
[----:B01----:R-:W-:Y:S01]  /*23300*/  ENDCOLLECTIVE ;  /* 0x000000000000791b */ /* 0x003fe20003800000 */
.L_x_9819:
[----:B------:R-:W-:Y:S01]  /*23310*/  MOV R13, R7 ;  /* 0x00000007000d7202 */ /* 0x000fe20000000f00 */
[----:B------:R-:W-:-:S07]  /*23320*/  IMAD.MOV.U32 R4, RZ, RZ, R14 ;  /* 0x000000ffff047224 */ /* 0x000fce00078e000e */
[----:B------:R-:W-:Y:S05]  /*23330*/  WARPSYNC.COLLECTIVE R15, `(.L_x_9820) ;  /* 0x000000000f087348 */ /* 0x000fea0003c00000 */
[----:B------:R0:W1:Y:S02]  /*23340*/  SHFL.IDX P6, R14, R13, R12, R11 ;  /* 0x0000000c0d0e7389 */ /* 0x00006400000c000b */
[----:B01----:R-:W-:Y:S01]  /*23350*/  ENDCOLLECTIVE ;  /* 0x000000000000791b */ /* 0x003fe20003800000 */
.L_x_9820:
[----:B------:R-:W-:Y:S05]  /*23360*/  BRA `(.L_x_9821) ;  /* 0xfffffe68004c7947 */ /* 0x000fea000383ffff */
.L_x_9520:
[----:B0-----:R0:W1:Y:S02]  /*23370*/  SYNCS.PHASECHK.TRANS64.TRYWAIT P0, [R18+URZ+0x28800], R5 ;  /* 0x02880005120075a7 */ /* 0x001064000800017f */
[----:B-1----:R-:W-:Y:S05]  /*23380*/  @!P0 NANOSLEEP.SYNCS 0x989680 ;  /* 0x009896800000895d */ /* 0x002fea0003900000 */
[----:B------:R-:W1:Y:S02]  /*23390*/  @!P0 SYNCS.PHASECHK.TRANS64 P0, [R18+URZ+0x28800], R5 ;  /* 0x02880005120085a7 */ /* 0x000e64000800007f */
[----:B-1----:R-:W-:Y:S05]  /*233a0*/  @!P0 BRA `(.L_x_9520) ;  /* 0xfffffffc00f08947 */ /* 0x002fea000383ffff */
[----:B------:R-:W-:Y:S05]  /*233b0*/  BRA `(.L_x_9822) ;  /* 0xfffffe6c00087947 */ /* 0x000fea000383ffff */
.L_x_9536:
[----:B------:R-:W0:Y:S01]  /*233c0*/  LDC R56, c[0x0][0x3f4] ;  /* 0x0000fd00ff387b82 */ /* 0x000e220000000800 */
[----:B------:R-:W-:Y:S01]  /*233d0*/  BSSY B1, `(.L_x_9823) ;  /* 0x0000008000017945 */ /* 0x000fe20003800000 */
[----:B--2---:R-:W-:Y:S01]  /*233e0*/  IMAD.MOV.U32 R13, RZ, RZ, R35 ;  /* 0x000000ffff0d7224 */ /* 0x004fe200078e0023 */
[----:B------:R-:W-:Y:S01]  /*233f0*/  MOV R15, 0xffffffff ;  /* 0xffffffff000f7802 */ /* 0x000fe20000000f00 */
[----:B------:R-:W-:Y:S02]  /*23400*/  IMAD.MOV.U32 R12, RZ, RZ, RZ ;  /* 0x000000ffff0c7224 */ /* 0x000fe400078e00ff */
[----:B------:R-:W-:-:S07]  /*23410*/  IMAD.MOV.U32 R11, RZ, RZ, 0x181f ;  /* 0x0000181fff0b7424 */ /* 0x000fce00078e00ff */
[----:B01----:R-:W-:Y:S05]  /*23420*/  WARPSYNC.COLLECTIVE R15, `(.L_x_9824) ;  /* 0x000000000f087348 */ /* 0x003fea0003c00000 */
[----:B------:R2:W3:Y:S02]  /*23430*/  SHFL.IDX P6, R14, R13, R12, R11 ;  /* 0x0000000c0d0e7389 */ /* 0x0004e400000c000b */
[----:B0123--:R-:W-:Y:S01]  /*23440*/  ENDCOLLECTIVE ;  /* 0x000000000000791b */ /* 0x00ffe20003800000 */
.L_x_9824:
[----:B------:R-:W-:Y:S05]  /*23450*/  BSYNC B1 ;  /* 0x0000000000017941 */ /* 0x000fea0003800000 */
.L_x_9823:
[----:B------:R-:W-:Y:S01]  /*23460*/  IMAD.MOV.U32 R13, RZ, RZ, R32 ;  /* 0x000000ffff0d7224 */ /* 0x000fe200078e0020 */
[----:B------:R-:W-:Y:S01]  /*23470*/  MOV R11, 0x181f ;  /* 0x0000181f000b7802 */ /* 0x000fe20000000f00 */
[----:B------:R-:W-:Y:S01]  /*23480*/  IMAD.MOV.U32 R12, RZ, RZ, RZ ;  /* 0x000000ffff0c7224 */ /* 0x000fe200078e00ff */
[----:B------:R-:W-:Y:S01]  /*23490*/  ISETP.GE.AND P0, PT, R16, R56, PT ;  /* 0x000000381000720c */ /* 0x000fe20003f06270 */
[----:B------:R-:W-:Y:S02]  /*234a0*/  IMAD.MOV.U32 R15, RZ, RZ, -0x1 ;  /* 0xffffffffff0f7424 */ /* 0x000fe400078e00ff */
[----:B------:R-:W-:Y:S02]  /*234b0*/  IMAD.MOV.U32 R0, RZ, RZ, R14 ;  /* 0x000000ffff007224 */ /* 0x000fe400078e000e */
[----:B------:R-:W-:-:S08]  /*234c0*/  IMAD R3, R194, R5, RZ ;  /* 0x00000005c2037224 */ /* 0x000fd000078e02ff */
[----:B------:R-:W-:Y:S05]  /*234d0*/  WARPSYNC.COLLECTIVE R15, `(.L_x_9825) ;  /* 0x000000000f087348 */ /* 0x000fea0003c00000 */
[----:B------:R0:W1:Y:S02]  /*234e0*/  SHFL.IDX P6, R14, R13, R12, R11 ;  /* 0x0000000c0d0e7389 */ /* 0x00006400000c000b */
[----:B01----:R-:W-:Y:S01]  /*234f0*/  ENDCOLLECTIVE ;  /* 0x000000000000791b */ /* 0x003fe20003800000 */
.L_x_9825:
        /* <DEDUP_REMOVED lines=8> */
.L_x_9826:
[----:B------:R-:W-:-:S04]  /*23580*/  @!P1 IADD3 R4, P2, R4, R21, RZ ;  /* 0x0000001504049210 */ /* 0x000fc80007f5e0ff */
[----:B------:R-:W-:Y:S01]  /*23590*/  @!P1 MOV R8, R4 ;  /* 0x0000000400089202 */ /* 0x000fe20000000f00 */
[----:B------:R-:W-:-:S04]  /*235a0*/  @!P1 IMAD.X R7, R0, 0x1, R6, P2 ;  /* 0x0000000100079824 */ /* 0x000fc800010e0606 */
[----:B------:R-:W-:Y:S02]  /*235b0*/  @!P1 IMAD.MOV.U32 R9, RZ, RZ, R7 ;  /* 0x000000ffff099224 */ /* 0x000fe400078e0007 */
[----:B------:R-:W-:Y:S01]  /*235c0*/  IMAD.MOV.U32 R13, RZ, RZ, R34 ;  /* 0x000000ffff0d7224 */ /* 0x000fe200078e0022 */
[----:B------:R-:W-:-:S07]  /*235d0*/  MOV R5, R14 ;  /* 0x0000000e00057202 */ /* 0x000fce0000000f00 */
[----:B------:R-:W-:Y:S05]  /*235e0*/  WARPSYNC.COLLECTIVE R15, `(.L_x_9827) ;  /* 0x000000000f087348 */ /* 0x000fea0003c00000 */
[----:B------:R0:W1:Y:S02]  /*235f0*/  SHFL.IDX P6, R14, R13, R12, R11 ;  /* 0x0000000c0d0e7389 */ /* 0x00006400000c000b */
[----:B01----:R-:W-:Y:S01]  /*23600*/  ENDCOLLECTIVE ;  /* 0x000000000000791b */ /* 0x003fe20003800000 */
.L_x_9827:
        /* <DEDUP_REMOVED lines=10> */
[----:B--2---:R-:W-:Y:S01]  /*236b0*/  @!P1 IMAD.MOV.U32 R49, RZ, RZ, R9 ;  /* 0x000000ffff319224 */ /* 0x004fe200078e0009 */
[----:B------:R-:W-:Y:S01]  /*236c0*/  @!P1 MOV R48, R8 ;  /* 0x0000000800309202 */ /* 0x000fe20000000f00 */
[----:B------:R-:W-:Y:S01]  /*236d0*/  @!P1 IMAD.MOV.U32 R51, RZ, RZ, R11 ;  /* 0x000000ffff339224 */ /* 0x000fe200078e000b */
[----:B------:R-:W-:Y:S01]  /*236e0*/  MOV R11, 0x181f ;  /* 0x0000181f000b7802 */ /* 0x000fe20000000f00 */
[----:B------:R-:W-:Y:S01]  /*236f0*/  IMAD.MOV.U32 R12, RZ, RZ, R49 ;  /* 0x000000ffff0c7224 */ /* 0x000fe200078e0031 */
[----:B------:R-:W-:Y:S01]  /*23700*/  @!P1 MOV R50, R10 ;  /* 0x0000000a00329202 */ /* 0x000fe20000000f00 */
[----:B------:R-:W-:Y:S01]  /*23710*/  IMAD.MOV.U32 R0, RZ, RZ, R48 ;  /* 0x000000ffff007224 */ /* 0x000fe200078e0030 */
[----:B------:R-:W-:-:S02]  /*23720*/  MOV R24, R51 ;  /* 0x0000003300187202 */ /* 0x000fc40000000f00 */
[----:B------:R-:W-:Y:S01]  /*23730*/  PRMT R67, R12, 0x7610, R67 ;  /* 0x000076100c437816 */ /* 0x000fe20000000043 */
[----:B------:R-:W-:Y:S01]  /*23740*/  IMAD.MOV.U32 R12, RZ, RZ, 0x1 ;  /* 0x00000001ff0c7424 */ /* 0x000fe200078e00ff */
[----:B------:R-:W-:Y:S01]  /*23750*/  PRMT R65, R65, 0x5410, R0 ;  /* 0x0000541041417816 */ /* 0x000fe20000000000 */
[----:B------:R-:W-:-:S07]  /*23760*/  IMAD.MOV.U32 R10, RZ, RZ, R50 ;  /* 0x000000ffff0a7224 */ /* 0x000fce00078e0032 */
[----:B-----5:R-:W-:Y:S05]  /*23770*/  WARPSYNC.COLLECTIVE R15, `(.L_x_9828) ;  /* 0x000000000f087348 */ /* 0x020fea0003c00000 */
[----:B------:R0:W1:Y:S02]  /*23780*/  SHFL.IDX P6, R14, R13, R12, R11 ;  /* 0x0000000c0d0e7389 */ /* 0x00006400000c000b */
[----:B01---5:R-:W-:Y:S01]  /*23790*/  ENDCOLLECTIVE ;  /* 0x000000000000791b */ /* 0x023fe20003800000 */
.L_x_9828:
[----:B------:R-:W-:Y:S02]  /*237a0*/  PRMT R52, R10, 0x5410, R24 ;  /* 0x000054100a347816 */ /* 0x000fe40000000018 */
[----:B------:R-:W-:Y:S01]  /*237b0*/  CS2R R24, SRZ ;  /* 0x0000000000187805 */ /* 0x000fe2000001ff00 */
[----:B------:R-:W-:Y:S01]  /*237c0*/  @!P1 IMAD.MOV.U32 R38, RZ, RZ, R4 ;  /* 0x000000ffff269224 */ /* 0x000fe200078e0004 */
[----:B------:R-:W-:Y:S01]  /*237d0*/  @!P1 MOV R21, R7 ;  /* 0x0000000700159202 */ /* 0x000fe20000000f00 */
[----:B------:R-:W-:Y:S02]  /*237e0*/  @!P1 IMAD.MOV.U32 R39, RZ, RZ, R5 ;  /* 0x000000ffff279224 */ /* 0x000fe400078e0005 */
[----:B------:R-:W-:Y:S01]  /*237f0*/  @!P1 IMAD.MOV.U32 R20, RZ, RZ, R6 ;  /* 0x000000ffff149224 */ /* 0x000fe200078e0006 */
[----:B------:R-:W-:Y:S01]  /*23800*/  MOV R7, R21 ;  /* 0x0000001500077202 */ /* 0x000fe20000000f00 */
[----:B------:R-:W-:Y:S02]  /*23810*/  IMAD.MOV.U32 R13, RZ, RZ, R32 ;  /* 0x000000ffff0d7224 */ /* 0x000fe400078e0020 */
[----:B------:R-:W-:Y:S01]  /*23820*/  IMAD.MOV.U32 R4, RZ, RZ, R38 ;  /* 0x000000ffff047224 */ /* 0x000fe200078e0026 */
[----:B------:R-:W-:Y:S01]  /*23830*/  PRMT R65, R7, 0x7610, R65 ;  /* 0x0000761007417816 */ /* 0x000fe20000000041 */
[----:B------:R-:W-:-:S02]  /*23840*/  IMAD.MOV.U32 R5, RZ, RZ, R39 ;  /* 0x000000ffff057224 */ /* 0x000fc400078e0027 */
[----:B------:R-:W-:-:S03]  /*23850*/  IMAD.MOV.U32 R6, RZ, RZ, R20 ;  /* 0x000000ffff067224 */ /* 0x000fc600078e0014 */
[----:B------:R-:W-:Y:S01]  /*23860*/  PRMT R67, R67, 0x5410, R5 ;  /* 0x0000541043437816 */ /* 0x000fe20000000005 */
[----:B------:R-:W-:Y:S01]  /*23870*/  IMAD.MOV.U32 R0, RZ, RZ, R14 ;  /* 0x000000ffff007224 */ /* 0x000fe200078e000e */
[----:B------:R-:W-:-:S07]  /*23880*/  PRMT R66, R6, 0x5410, R4 ;  /* 0x0000541006427816 */ /* 0x000fce0000000004 */
[----:B------:R-:W-:Y:S05]  /*23890*/  WARPSYNC.COLLECTIVE R15, `(.L_x_9829) ;  /* 0x000000000f087348 */ /* 0x000fea0003c00000 */
[----:B------:R0:W1:Y:S02]  /*238a0*/  SHFL.IDX P6, R14, R13, R12, R11 ;  /* 0x0000000c0d0e7389 */ /* 0x00006400000c000b */
[----:B01----:R-:W-:Y:S01]  /*238b0*/  ENDCOLLECTIVE ;  /* 0x000000000000791b */ /* 0x003fe20003800000 */
.L_x_9829:
[----:B------:R-:W-:Y:S01]  /*238c0*/  MOV R13, R33 ;  /* 0x00000021000d7202 */ /* 0x000fe20000000f00 */
[----:B------:R-:W-:-:S07]  /*238d0*/  IMAD.MOV.U32 R8, RZ, RZ, R14 ;  /* 0x000000ffff087224 */ /* 0x000fce00078e000e */
[----:B------:R-:W-:Y:S05]  /*238e0*/  WARPSYNC.COLLECTIVE R15, `(.L_x_9830) ;  /* 0x000000000f087348 */ /* 0x000fea0003c00000 */
[----:B------:R0:W1:Y:S02]  /*238f0*/  SHFL.IDX P6, R14, R13, R12, R11 ;  /* 0x0000000c0d0e7389 */ /* 0x00006400000c000b */
[----:B01----:R-:W-:Y:S01]  /*23900*/  ENDCOLLECTIVE ;  /* 0x000000000000791b */ /* 0x003fe20003800000 */
.L_x_9830:
[----:B------:R-:W-:Y:S02]  /*23910*/  IMAD.MOV.U32 R13, RZ, RZ, R34 ;  /* 0x000000ffff0d7224 */ /* 0x000fe400078e0022 */
[----:B------:R-:W-:-:S07]  /*23920*/  IMAD.MOV.U32 R9, RZ, RZ, R14 ;  /* 0x000000ffff097224 */ /* 0x000fce00078e000e */
[----:B------:R-:W-:Y:S05]  /*23930*/  WARPSYNC.COLLECTIVE R15, `(.L_x_9831) ;  /* 0x000000000f087348 */ /* 0x000fea0003c00000 */
[----:B------:R0:W1:Y:S02]  /*23940*/  SHFL.IDX P6, R14, R13, R12, R11 ;  /* 0x0000000c0d0e7389 */ /* 0x00006400000c000b */
[----:B01----:R-:W-:Y:S01]  /*23950*/  ENDCOLLECTIVE ;  /* 0x000000000000791b */ /* 0x003fe20003800000 */
.L_x_9831:
[----:B------:R-:W-:Y:S05]  /*23960*/  BRA `(.L_x_9832) ;  /* 0xfffffe8000cc7947 */ /* 0x000fea000383ffff */
.L_x_9539:
[----:B------:R-:W-:Y:S01]  /*23970*/  BSSY B1, `(.L_x_9833) ;  /* 0x0000008000017945 */ /* 0x000fe20003800000 */
[----:B--2---:R-:W-:Y:S01]  /*23980*/  IMAD.MOV.U32 R13, RZ, RZ, R35 ;  /* 0x000000ffff0d7224 */ /* 0x004fe200078e0023 */
[----:B-1----:R-:W-:Y:S01]  /*23990*/  MOV R15, 0xffffffff ;  /* 0xffffffff000f7802 */ /* 0x002fe20000000f00 */
[----:B------:R-:W-:Y:S02]  /*239a0*/  IMAD.MOV.U32 R12, RZ, RZ, 0x2 ;  /* 0x00000002ff0c7424 */ /* 0x000fe400078e00ff */
[----:B------:R-:W-:-:S07]  /*239b0*/  IMAD.MOV.U32 R11, RZ, RZ, 0x181f ;  /* 0x0000181fff0b7424 */ /* 0x000fce00078e00ff */
[----:B------:R-:W-:Y:S05]  /*239c0*/  WARPSYNC.COLLECTIVE R15, `(.L_x_9834) ;  /* 0x000000000f087348 */ /* 0x000fea0003c00000 */
[----:B------:R0:W1:Y:S02]  /*239d0*/  SHFL.IDX P6, R14, R13, R12, R11 ;  /* 0x0000000c0d0e7389 */ /* 0x00006400000c000b */
[----:B01----:R-:W-:Y:S01]  /*239e0*/  ENDCOLLECTIVE ;  /* 0x000000000000791b */ /* 0x003fe20003800000 */
.L_x_9834:
[----:B------:R-:W-:Y:S05]  /*239f0*/  BSYNC B1 ;  /* 0x0000000000017941 */ /* 0x000fea0003800000 */
.L_x_9833:
        /* <DEDUP_REMOVED lines=9> */
.L_x_9835:
[----:B------:R-:W-:Y:S02]  /*23a90*/  ISETP.GE.OR P1, PT, R10, R3, P0 ;  /* 0x000000030a00720c */ /* 0x000fe40000726670 */
[----:B------:R-:W-:-:S11]  /*23aa0*/  MOV R13, R33 ;  /* 0x00000021000d7202 */ /* 0x000fd60000000f00 */
[C---:B------:R-:W-:Y:S02]  /*23ab0*/  @!P1 SHF.L.U32 R31, R16.reuse, 0x1, RZ ;  /* 0x00000001101f9819 */ /* 0x040fe400000006ff */
[----:B------:R-:W-:Y:S01]  /*23ac0*/  @!P1 SHF.L.U64.HI R29, R16, 0x1, R17 ;  /* 0x00000001101d9819 */ /* 0x000fe20000010211 */
[----:B------:R-:W-:-:S07]  /*23ad0*/  IMAD.MOV.U32 R8, RZ, RZ, R14 ;  /* 0x000000ffff087224 */ /* 0x000fce00078e000e */
[----:B------:R-:W-:Y:S05]  /*23ae0*/  WARPSYNC.COLLECTIVE R15, `(.L_x_9836) ;  /* 0x000000000f087348 */ /* 0x000fea0003c00000 */
[----:B------:R0:W1:Y:S02]  /*23af0*/  SHFL.IDX P6, R14, R13, R12, R11 ;  /* 0x0000000c0d0e7389 */ /* 0x00006400000c000b */
[----:B01----:R-:W-:Y:S01]  /*23b00*/  ENDCOLLECTIVE ;  /* 0x000000000000791b */ /* 0x003fe20003800000 */
.L_x_9836:
[----:B------:R-:W-:-:S05]  /*23b10*/  @!P1 IADD3 R8, P2, R8, R31, RZ ;  /* 0x0000001f08089210 */ /* 0x000fca0007f5e0ff */
[----:B------:R-:W-:Y:S02]  /*23b20*/  @!P1 IMAD.X R9, R0, 0x1, R29, P2 ;  /* 0x0000000100099824 */ /* 0x000fe400010e061d */
[----:B------:R-:W-:Y:S02]  /*23b30*/  IMAD.MOV.U32 R13, RZ, RZ, R34 ;  /* 0x000000ffff0d7224 */ /* 0x000fe400078e0022 */
[----:B------:R-:W-:-:S07]  /*23b40*/  IMAD.MOV.U32 R28, RZ, RZ, R14 ;  /* 0x000000ffff1c7224 */ /* 0x000fce00078e000e */
[----:B------:R-:W-:Y:S05]  /*23b50*/  WARPSYNC.COLLECTIVE R15, `(.L_x_9837) ;  /* 0x000000000f087348 */ /* 0x000fea0003c00000 */
[----:B------:R0:W1:Y:S02]  /*23b60*/  SHFL.IDX P6, R14, R13, R12, R11 ;  /* 0x0000000c0d0e7389 */ /* 0x00006400000c000b */
[----:B01----:R-:W-:Y:S01]  /*23b70*/  ENDCOLLECTIVE ;  /* 0x000000000000791b */ /* 0x003fe20003800000 */
.L_x_9837:
[----:B------:R-:W2:Y:S01]  /*23b80*/  @!P1 LD.E.128 R8, desc[UR42][R8.64] ;  /* 0x0000002a08089980 */ /* 0x000ea2000c101d00 */
[----:B------:R-:W-:-:S05]  /*23b90*/  @!P1 IADD3 R14, P2, R14, R31, RZ ;  /* 0x0000001f0e0e9210 */ /* 0x000fca0007f5e0ff */
[----:B------:R-:W-:-:S05]  /*23ba0*/  @!P1 IMAD.X R29, R28, 0x1, R29, P2 ;  /* 0x000000011c1d9824 */ /* 0x000fca00010e061d */
[----:B------:R-:W-:-:S05]  /*23bb0*/  @!P1 MOV R15, R29 ;  /* 0x0000001d000f9202 */ /* 0x000fca0000000f00 */
[----:B------:R0:W5:Y:S01]  /*23bc0*/  @!P1 LD.E.128 R28, desc[UR42][R14.64] ;  /* 0x0000002a0e1c9980 */ /* 0x000162000c101d00 */
[----:B------:R-:W-:Y:S02]  /*23bd0*/  CS2R R44, SRZ ;  /* 0x00000000002c7805 */ /* 0x000fe4000001ff00 */
[----:B------:R-:W-:Y:S01]  /*23be0*/  CS2R R46, SRZ ;  /* 0x00000000002e7805 */ /* 0x000fe2000001ff00 */
[----:B------:R-:W-:Y:S01]  /*23bf0*/  IMAD.MOV.U32 R13, RZ, RZ, R35 ;  /* 0x000000ffff0d7224 */ /* 0x000fe200078e0023 */
[----:B------:R-:W-:Y:S02]  /*23c00*/  CS2R R40, SRZ ;  /* 0x0000000000287805 */ /* 0x000fe4000001ff00 */
[----:B------:R-:W-:Y:S01]  /*23c10*/  CS2R R42, SRZ ;  /* 0x00000000002a7805 */ /* 0x000fe2000001ff00 */
[----:B0-----:R-:W-:Y:S02]  /*23c20*/  IMAD.MOV.U32 R15, RZ, RZ, -0x1 ;  /* 0xffffffffff0f7424 */ /* 0x001fe400078e00ff */
[----:B--2---:R-:W-:Y:S01]  /*23c30*/  @!P1 IMAD.MOV.U32 R44, RZ, RZ, R8 ;  /* 0x000000ffff2c9224 */ /* 0x004fe200078e0008 */
[----:B------:R-:W-:Y:S01]  /*23c40*/  @!P1 MOV R47, R11 ;  /* 0x0000000b002f9202 */ /* 0x000fe20000000f00 */
[----:B------:R-:W-:Y:S01]  /*23c50*/  @!P1 IMAD.MOV.U32 R45, RZ, RZ, R9 ;  /* 0x000000ffff2d9224 */ /* 0x000fe200078e0009 */
[----:B------:R-:W-:Y:S01]  /*23c60*/  MOV R11, 0x181f ;  /* 0x0000181f000b7802 */ /* 0x000fe20000000f00 */
[----:B------:R-:W-:Y:S01]  /*23c70*/  @!P1 IMAD.MOV.U32 R46, RZ, RZ, R10 ;  /* 0x000000ffff2e9224 */ /* 0x000fe200078e000a */
[----:B------:R-:W-:Y:S01]  /*23c80*/  MOV R0, R44 ;  /* 0x0000002c00007202 */ /* 0x000fe20000000f00 */
[----:B------:R-:W-:-:S02]  /*23c90*/  IMAD.MOV.U32 R12, RZ, RZ, R45 ;  /* 0x000000ffff0c7224 */ /* 0x000fc400078e002d */
[----:B------:R-:W-:Y:S01]  /*23ca0*/  IMAD.MOV.U32 R9, RZ, RZ, R47 ;  /* 0x000000ffff097224 */ /* 0x000fe200078e002f */
[----:B------:R-:W-:Y:S02]  /*23cb0*/  MOV R8, R46 ;  /* 0x0000002e00087202 */ /* 0x000fe40000000f00 */
[----:B------:R-:W-:Y:S01]  /*23cc0*/  PRMT R60, R0, 0x5410, R12 ;  /* 0x00005410003c7816 */ /* 0x000fe2000000000c */
[----:B------:R-:W-:Y:S01]  /*23cd0*/  IMAD.MOV.U32 R12, RZ, RZ, 0x3 ;  /* 0x00000003ff0c7424 */ /* 0x000fe200078e00ff */
[----:B------:R-:W-:-:S07]  /*23ce0*/  PRMT R53, R8, 0x5410, R9 ;  /* 0x0000541008357816 */ /* 0x000fce0000000009 */
[----:B-----5:R-:W-:Y:S05]  /*23cf0*/  WARPSYNC.COLLECTIVE R15, `(.L_x_9838) ;  /* 0x000000000f087348 */ /* 0x020fea0003c00000 */
[----:B------:R0:W1:Y:S02]  /*23d00*/  SHFL.IDX P6, R14, R13, R12, R11 ;  /* 0x0000000c0d0e7389 */ /* 0x00006400000c000b */
[----:B01---5:R-:W-:Y:S01]  /*23d10*/  ENDCOLLECTIVE ;  /* 0x000000000000791b */ /* 0x023fe20003800000 */
.L_x_9838:
[----:B------:R-:W-:Y:S01]  /*23d20*/  @!P1 MOV R41, R29 ;  /* 0x0000001d00299202 */ /* 0x000fe20000000f00 */
[----:B------:R-:W-:Y:S02]  /*23d30*/  @!P1 IMAD.MOV.U32 R40, RZ, RZ, R28 ;  /* 0x000000ffff289224 */ /* 0x000fe400078e001c */
[----:B------:R-:W-:Y:S02]  /*23d40*/  @!P1 IMAD.MOV.U32 R42, RZ, RZ, R30 ;  /* 0x000000ffff2a9224 */ /* 0x000fe400078e001e */
[----:B------:R-:W-:Y:S01]  /*23d50*/  @!P1 IMAD.MOV.U32 R43, RZ, RZ, R31 ;  /* 0x000000ffff2b9224 */ /* 0x000fe200078e001f */
[----:B------:R-:W-:Y:S01]  /*23d60*/  MOV R13, R32 ;  /* 0x00000020000d7202 */ /* 0x000fe20000000f00 */
[----:B------:R-:W-:Y:S01]  /*23d70*/  IMAD.MOV.U32 R9, RZ, RZ, R41 ;  /* 0x000000ffff097224 */ /* 0x000fe200078e0029 */
[----:B------:R-:W-:Y:S01]  /*23d80*/  MOV R8, R40 ;  /* 0x0000002800087202 */ /* 0x000fe20000000f00 */
[----:B------:R-:W-:-:S03]  /*23d90*/  IMAD.MOV.U32 R10, RZ, RZ, R42 ;  /* 0x000000ffff0a7224 */ /* 0x000fc600078e002a */
[----:B------:R-:W-:Y:S02]  /*23da0*/  PRMT R63, R8, 0x5410, R9 ;  /* 0x00005410083f7816 */ /* 0x000fe40000000009 */
[----:B------:R-:W-:Y:S01]  /*23db0*/  CS2R R8, SRZ ;  /* 0x0000000000087805 */ /* 0x000fe2000001ff00 */
[----:B------:R-:W-:-:S07]  /*23dc0*/  IMAD.MOV.U32 R0, RZ, RZ, R14 ;  /* 0x000000ffff007224 */ /* 0x000fce00078e000e */
[----:B------:R-:W-:Y:S05]  /*23dd0*/  WARPSYNC.COLLECTIVE R15, `(.L_x_9839) ;  /* 0x000000000f087348 */ /* 0x000fea0003c00000 */
[----:B------:R0:W1:Y:S02]  /*23de0*/  SHFL.IDX P6, R14, R13, R12, R11 ;  /* 0x0000000c0d0e7389 */ /* 0x00006400000c000b */
[----:B01----:R-:W-:Y:S01]  /*23df0*/  ENDCOLLECTIVE ;  /* 0x000000000000791b */ /* 0x003fe20003800000 */
.L_x_9839:
[----:B------:R-:W-:Y:S02]  /*23e00*/  IMAD.MOV.U32 R13, RZ, RZ, R33 ;  /* 0x000000ffff0d7224 */ /* 0x000fe400078e0021 */
[----:B------:R-:W-:-:S07]  /*23e10*/  IMAD.MOV.U32 R32, RZ, RZ, R14 ;  /* 0x000000ffff207224 */ /* 0x000fce00078e000e */
[----:B------:R-:W-:Y:S05]  /*23e20*/  WARPSYNC.COLLECTIVE R15, `(.L_x_9840) ;  /* 0x000000000f087348 */ /* 0x000fea0003c00000 */
[----:B------:R0:W1:Y:S02]  /*23e30*/  SHFL.IDX P6, R14, R13, R12, R11 ;  /* 0x0000000c0d0e7389 */ /* 0x00006400000c000b */
[----:B01----:R-:W-:Y:S01]  /*23e40*/  ENDCOLLECTIVE ;  /* 0x000000000000791b */ /* 0x003fe20003800000 */
.L_x_9840:
[----:B------:R-:W-:Y:S01]  /*23e50*/  IMAD.MOV.U32 R13, RZ, RZ, R34 ;  /* 0x000000ffff0d7224 */ /* 0x000fe200078e0022 */
[----:B------:R-:W-:-:S07]  /*23e60*/  MOV R33, R14 ;  /* 0x0000000e00217202 */ /* 0x000fce0000000f00 */
[----:B------:R-:W-:Y:S05]  /*23e70*/  WARPSYNC.COLLECTIVE R15, `(.L_x_9841) ;  /* 0x000000000f087348 */ /* 0x000fea0003c00000 */
[----:B------:R0:W1:Y:S02]  /*23e80*/  SHFL.IDX P6, R14, R13, R12, R11 ;  /* 0x0000000c0d0e7389 */ /* 0x00006400000c000b */
[----:B01----:R-:W-:Y:S01]  /*23e90*/  ENDCOLLECTIVE ;  /* 0x000000000000791b */ /* 0x003fe20003800000 */
.L_x_9841:
[----:B------:R-:W-:-:S04]  /*23ea0*/  MOV R11, R43 ;  /* 0x0000002b000b7202 */ /* 0x000fc80000000f00 */
[----:B------:R-:W-:Y:S01]  /*23eb0*/  PRMT R64, R10, 0x5410, R11 ;  /* 0x000054100a407816 */ /* 0x000fe2000000000b */
[----:B------:R-:W-:Y:S01]  /*23ec0*/  IMAD.MOV.U32 R34, RZ, RZ, R14 ;  /* 0x000000ffff227224 */ /* 0x000fe200078e000e */
[----:B------:R-:W-:Y:S06]  /*23ed0*/  BRA `(.L_x_9842) ;  /* 0xfffffe8000a87947 */ /* 0x000fec000383ffff */
.L_x_9543:
[----:B0-----:R0:W1:Y:S02]  /*23ee0*/  SYNCS.PHASECHK.TRANS64.TRYWAIT P4, [R18+URZ+0x28800], R29 ;  /* 0x0288001d120075a7 */ /* 0x001064000808017f */
[----:B-1----:R-:W-:Y:S05]  /*23ef0*/  @!P4 NANOSLEEP.SYNCS 0x989680 ;  /* 0x009896800000c95d */ /* 0x002fea0003900000 */
[----:B------:R-:W1:Y:S02]  /*23f00*/  @!P4 SYNCS.PHASECHK.TRANS64 P4, [R18+URZ+0x28800], R29 ;  /* 0x0288001d1200c5a7 */ /* 0x000e64000808007f */
[----:B-1----:R-:W-:Y:S05]  /*23f10*/  @!P4 BRA `(.L_x_9543) ;  /* 0xfffffffc00f0c947 */ /* 0x002fea000383ffff */
[----:B------:R-:W-:Y:S05]  /*23f20*/  BRA `(.L_x_9843) ;  /* 0xfffffe8400507947 */ /* 0x000fea000383ffff */
.L_x_9553:
[----:B-1----:R1:W3:Y:S02]  /*23f30*/  SYNCS.PHASECHK.TRANS64.TRYWAIT P1, [R0+URZ+0x28830], R3 ;  /* 0x02883003000075a7 */ /* 0x0022e4000802017f */
[----:B---3--:R-:W-:Y:S05]  /*23f40*/  @!P1 NANOSLEEP.SYNCS 0x989680 ;  /* 0x009896800000995d */ /* 0x008fea0003900000 */
[----:B------:R-:W3:Y:S02]  /*23f50*/  @!P1 SYNCS.PHASECHK.TRANS64 P1, [R0+URZ+0x28830], R3 ;  /* 0x02883003000095a7 */ /* 0x000ee4000802007f */
[----:B---3--:R-:W-:Y:S05]  /*23f60*/  @!P1 BRA `(.L_x_9553) ;  /* 0xfffffffc00f09947 */ /* 0x008fea000383ffff */
[----:B------:R-:W-:Y:S05]  /*23f70*/  BRA `(.L_x_9552) ;  /* 0xfffffe9c00b47947 */ /* 0x000fea000383ffff */
.L_x_9560:
[----:B-1----:R1:W2:Y:S02]  /*23f80*/  SYNCS.PHASECHK.TRANS64.TRYWAIT P3, [R7+URZ+0x28830], R8 ;  /* 0x02883008070075a7 */ /* 0x0022a4000806017f */
[----:B--2---:R-:W-:Y:S05]  /*23f90*/  @!P3 NANOSLEEP.SYNCS 0x989680 ;  /* 0x009896800000b95d */ /* 0x004fea0003900000 */
[----:B------:R-:W2:Y:S02]  /*23fa0*/  @!P3 SYNCS.PHASECHK.TRANS64 P3, [R7+URZ+0x28830], R8 ;  /* 0x028830080700b5a7 */ /* 0x000ea4000806007f */
[----:B--2---:R-:W-:Y:S05]  /*23fb0*/  @!P3 BRA `(.L_x_9560) ;  /* 0xfffffffc00f0b947 */ /* 0x004fea000383ffff */
[----:B------:R-:W-:Y:S05]  /*23fc0*/  BRA `(.L_x_9559) ;  /* 0xfffffecc00087947 */ /* 0x000fea000383ffff */
.L_x_9564:
[----:B-1----:R1:W2:Y:S02]  /*23fd0*/  SYNCS.PHASECHK.TRANS64.TRYWAIT P2, [R7+URZ+0x28850], R6 ;  /* 0x02885006070075a7 */ /* 0x0022a4000804017f */
[----:B--2---:R-:W-:Y:S05]  /*23fe0*/  @!P2 NANOSLEEP.SYNCS 0x989680 ;  /* 0x009896800000a95d */ /* 0x004fea0003900000 */
[----:B------:R-:W2:Y:S02]  /*23ff0*/  @!P2 SYNCS.PHASECHK.TRANS64 P2, [R7+URZ+0x28850], R6 ;  /* 0x028850060700a5a7 */ /* 0x000ea4000804007f */
[----:B--2---:R-:W-:Y:S05]  /*24000*/  @!P2 BRA `(.L_x_9564) ;  /* 0xfffffffc00f0a947 */ /* 0x004fea000383ffff */
[----:B------:R-:W-:Y:S05]  /*24010*/  BRA `(.L_x_9561) ;  /* 0xfffffed000147947 */ /* 0x000fea000383ffff */
.L_x_9573:
[----:B-1----:R1:W2:Y:S02]  /*24020*/  SYNCS.PHASECHK.TRANS64.TRYWAIT P1, [R7+URZ+0x28830], R8 ;  /* 0x02883008070075a7 */ /* 0x0022a4000802017f */
[----:B--2---:R-:W-:Y:S05]  /*24030*/  @!P1 NANOSLEEP.SYNCS 0x989680 ;  /* 0x009896800000995d */ /* 0x004fea0003900000 */
[----:B------:R-:W2:Y:S02]  /*24040*/  @!P1 SYNCS.PHASECHK.TRANS64 P1, [R7+URZ+0x28830], R8 ;  /* 0x02883008070095a7 */ /* 0x000ea4000802007f */
[----:B--2---:R-:W-:Y:S05]  /*24050*/  @!P1 BRA `(.L_x_9573) ;  /* 0xfffffffc00f09947 */ /* 0x004fea000383ffff */
[----:B------:R-:W-:Y:S05]  /*24060*/  BRA `(.L_x_9572) ;  /* 0xfffffefc00cc7947 */ /* 0x000fea000383ffff */
.L_x_9577:
[----:B-1----:R1:W2:Y:S02]  /*24070*/  SYNCS.PHASECHK.TRANS64.TRYWAIT P1, [R7+URZ+0x28850], R6 ;  /* 0x02885006070075a7 */ /* 0x0022a4000802017f */
[----:B--2---:R-:W-:Y:S05]  /*24080*/  @!P1 NANOSLEEP.SYNCS 0x989680 ;  /* 0x009896800000995d */ /* 0x004fea0003900000 */
[----:B------:R-:W2:Y:S02]  /*24090*/  @!P1 SYNCS.PHASECHK.TRANS64 P1, [R7+URZ+0x28850], R6 ;  /* 0x02885006070095a7 */ /* 0x000ea4000802007f */
[----:B--2---:R-:W-:Y:S05]  /*240a0*/  @!P1 BRA `(.L_x_9577) ;  /* 0xfffffffc00f09947 */ /* 0x004fea000383ffff */
[----:B------:R-:W-:Y:S05]  /*240b0*/  BRA `(.L_x_9574) ;  /* 0xffffff0000cc7947 */ /* 0x000fea000383ffff */
.L_x_9584:
[----:B-1----:R1:W2:Y:S02]  /*240c0*/  SYNCS.PHASECHK.TRANS64.TRYWAIT P1, [R11+URZ+0x28850], R4 ;  /* 0x028850040b0075a7 */ /* 0x0022a4000802017f */
[----:B--2---:R-:W-:Y:S05]  /*240d0*/  @!P1 NANOSLEEP.SYNCS 0x989680 ;  /* 0x009896800000995d */ /* 0x004fea0003900000 */
[----:B------:R-:W2:Y:S02]  /*240e0*/  @!P1 SYNCS.PHASECHK.TRANS64 P1, [R11+URZ+0x28850], R4 ;  /* 0x028850040b0095a7 */ /* 0x000ea4000802007f */
[----:B--2---:R-:W-:Y:S05]  /*240f0*/  @!P1 BRA `(.L_x_9584) ;  /* 0xfffffffc00f09947 */ /* 0x004fea000383ffff */
[----:B------:R-:W-:Y:S05]  /*24100*/  BRA `(.L_x_9583) ;  /* 0xffffff2800147947 */ /* 0x000fea000383ffff */
.L_x_9590:
[----:B------:R-:W-:Y:S01]  /*24110*/  IMAD.MOV.U32 R13, RZ, RZ, R4 ;  /* 0x000000ffff0d7224 */ /* 0x000fe200078e0004 */
[----:B------:R-:W-:Y:S01]  /*24120*/  MOV R11, 0x181f ;  /* 0x0000181f000b7802 */ /* 0x000fe20000000f00 */
[----:B------:R-:W-:Y:S02]  /*24130*/  IMAD.MOV.U32 R12, RZ, RZ, RZ ;  /* 0x000000ffff0c7224 */ /* 0x000fe400078e00ff */
[----:B------:R-:W-:-:S07]  /*24140*/  IMAD.MOV.U32 R15, RZ, RZ, -0x1 ;  /* 0xffffffffff0f7424 */ /* 0x000fce00078e00ff */
[----:B-----5:R-:W-:Y:S05]  /*24150*/  WARPSYNC.COLLECTIVE R15, `(.L_x_9844) ;  /* 0x000000000f087348 */ /* 0x020fea0003c00000 */
[----:B------:R0:W1:Y:S02]  /*24160*/  SHFL.IDX P6, R14, R13, R12, R11 ;  /* 0x0000000c0d0e7389 */ /* 0x00006400000c000b */
[----:B01---5:R-:W-:Y:S01]  /*24170*/  ENDCOLLECTIVE ;  /* 0x000000000000791b */ /* 0x023fe20003800000 */
.L_x_9844:
[----:B------:R-:W-:Y:S01]  /*24180*/  MOV R13, R0 ;  /* 0x00000000000d7202 */ /* 0x000fe20000000f00 */
[----:B------:R-:W-:-:S07]  /*24190*/  IMAD.MOV.U32 R3, RZ, RZ, R14 ;  /* 0x000000ffff037224 */ /* 0x000fce00078e000e */
[----:B------:R-:W-:Y:S05]  /*241a0*/  WARPSYNC.COLLECTIVE R15, `(.L_x_9845) ;  /* 0x000000000f087348 */ /* 0x000fea0003c00000 */
[----:B------:R0:W1:Y:S02]  /*241b0*/  SHFL.IDX P6, R14, R13, R12, R11 ;  /* 0x0000000c0d0e7389 */ /* 0x00006400000c000b */
[----:B01----:R-:W-:Y:S01]  /*241c0*/  ENDCOLLECTIVE ;  /* 0x000000000000791b */ /* 0x003fe20003800000 */
.L_x_9845:
[----:B------:R-:W-:Y:S05]  /*241d0*/  BRA `(.L_x_9846) ;  /* 0xffffff4000ec7947 */ /* 0x000fea000383ffff */
.L_x_9593:
        /* <DEDUP_REMOVED lines=8> */
.L_x_9848:
[----:B------:R-:W-:Y:S05]  /*24260*/  BSYNC B1 ;  /* 0x0000000000017941 */ /* 0x000fea0003800000 */
.L_x_9847:
        /* <DEDUP_REMOVED lines=8> */
.L_x_9849:
[----:B------:R-:W-:Y:S05]  /*242f0*/  BRA `(.L_x_9850) ;  /* 0xffffff4000e87947 */ /* 0x000fea000383ffff */
.L_x_9596:
[----:B------:R-:W-:Y:S01]  /*24300*/  BSSY B1, `(.L_x_9851) ;  /* 0x0000008000017945 */ /* 0x000fe20003800000 */
[----:B------:R-:W-:Y:S01]  /*24310*/  IMAD.MOV.U32 R13, RZ, RZ, R4 ;  /* 0x000000ffff0d7224 */ /* 0x000fe200078e0004 */
[----:B---3--:R-:W-:Y:S01]  /*24320*/  MOV R11, 0x181f ;  /* 0x0000181f000b7802 */ /* 0x008fe20000000f00 */
[----:B------:R-:W-:Y:S02]  /*24330*/  IMAD.MOV.U32 R12, RZ, RZ, 0x2 ;  /* 0x00000002ff0c7424 */ /* 0x000fe400078e00ff */
[----:B------:R-:W-:-:S07]  /*24340*/  IMAD.MOV.U32 R15, RZ, RZ, -0x1 ;  /* 0xffffffffff0f7424 */ /* 0x000fce00078e00ff */
[----:B012-45:R-:W-:Y:S05]  /*24350*/  WARPSYNC.COLLECTIVE R15, `(.L_x_9852) ;  /* 0x000000000f087348 */ /* 0x037fea0003c00000 */
[----:B--2---:R2:W3:Y:S02]  /*24360*/  SHFL.IDX P6, R14, R13, R12, R11 ;  /* 0x0000000c0d0e7389 */ /* 0x0044e400000c000b */
[----:B012345:R-:W-:Y:S01]  /*24370*/  ENDCOLLECTIVE ;  /* 0x000000000000791b */ /* 0x03ffe20003800000 */
.L_x_9852:
[----:B------:R-:W-:Y:S05]  /*24380*/  BSYNC B1 ;  /* 0x0000000000017941 */ /* 0x000fea0003800000 */
.L_x_9851:
        /* <DEDUP_REMOVED lines=8> */
.L_x_9853:
[----:B------:R-:W-:Y:S05]  /*24410*/  BRA `(.L_x_9854) ;  /* 0xffffff4000e87947 */ /* 0x000fea000383ffff */
.L_x_9599:
        /* <DEDUP_REMOVED lines=8> */
.L_x_9856:
[----:B------:R-:W-:Y:S05]  /*244a0*/  BSYNC B1 ;  /* 0x0000000000017941 */ /* 0x000fea0003800000 */
.L_x_9855:
        /* <DEDUP_REMOVED lines=8> */
.L_x_9857:
[----:B------:R-:W-:Y:S05]  /*24530*/  BRA `(.L_x_9858) ;  /* 0xffffff4000e87947 */ /* 0x000fea000383ffff */
.L_x_9601:
[----:B------:R-:W-:Y:S01]  /*24540*/  IMAD.MOV.U32 R13, RZ, RZ, R4 ;  /* 0x000000ffff0d7224 */ /* 0x000fe200078e0004 */
[----:B------:R-:W-:Y:S01]  /*24550*/  MOV R11, 0x1c1f ;  /* 0x00001c1f000b7802 */ /* 0x000fe20000000f00 */
[----:B------:R-:W-:Y:S02]  /*24560*/  IMAD.MOV.U32 R12, RZ, RZ, RZ ;  /* 0x000000ffff0c7224 */ /* 0x000fe400078e00ff */
[----:B------:R-:W-:-:S07]  /*24570*/  IMAD.MOV.U32 R15, RZ, RZ, -0x1 ;  /* 0xffffffffff0f7424 */ /* 0x000fce00078e00ff */
[----:B------:R-:W-:Y:S05]  /*24580*/  WARPSYNC.COLLECTIVE R15, `(.L_x_9859) ;  /* 0x000000000f087348 */ /* 0x000fea0003c00000 */
[----:B------:R0:W1:Y:S02]  /*24590*/  SHFL.IDX P6, R14, R13, R12, R11 ;  /* 0x0000000c0d0e7389 */ /* 0x00006400000c000b */
[----:B01----:R-:W-:Y:S01]  /*245a0*/  ENDCOLLECTIVE ;  /* 0x000000000000791b */ /* 0x003fe20003800000 */
.L_x_9859:
[----:B------:R-:W-:Y:S01]  /*245b0*/  MOV R13, R0 ;  /* 0x00000000000d7202 */ /* 0x000fe20000000f00 */
[----:B------:R-:W-:-:S07]  /*245c0*/  IMAD.MOV.U32 R3, RZ, RZ, R14 ;  /* 0x000000ffff037224 */ /* 0x000fce00078e000e */
[----:B------:R-:W-:Y:S05]  /*245d0*/  WARPSYNC.COLLECTIVE R15, `(.L_x_9860) ;  /* 0x000000000f087348 */ /* 0x000fea0003c00000 */
[----:B------:R0:W1:Y:S02]  /*245e0*/  SHFL.IDX P6, R14, R13, R12, R11 ;  /* 0x0000000c0d0e7389 */ /* 0x00006400000c000b */
[----:B01----:R-:W-:Y:S01]  /*245f0*/  ENDCOLLECTIVE ;  /* 0x000000000000791b */ /* 0x003fe20003800000 */
.L_x_9860:
[----:B------:R-:W-:Y:S05]  /*24600*/  BRA `(.L_x_9861) ;  /* 0xffffff4400ec7947 */ /* 0x000fea000383ffff */
.L_x_9604:
        /* <DEDUP_REMOVED lines=8> */
.L_x_9863:
[----:B------:R-:W-:Y:S05]  /*24690*/  BSYNC B1 ;  /* 0x0000000000017941 */ /* 0x000fea0003800000 */
.L_x_9862:
        /* <DEDUP_REMOVED lines=8> */
.L_x_9864:
[----:B------:R-:W-:Y:S05]  /*24720*/  BRA `(.L_x_9865) ;  /* 0xffffff4800c87947 */ /* 0x000fea000383ffff */
.L_x_9608:
[----:B------:R-:W-:Y:S01]  /*24730*/  IMAD.MOV.U32 R13, RZ, RZ, R4 ;  /* 0x000000ffff0d7224 */ /* 0x000fe200078e0004 */
[----:B------:R-:W-:Y:S01]  /*24740*/  MOV R11, 0x181f ;  /* 0x0000181f000b7802 */ /* 0x000fe20000000f00 */
[----:B------:R-:W-:Y:S02]  /*24750*/  IMAD.MOV.U32 R12, RZ, RZ, RZ ;  /* 0x000000ffff0c7224 */ /* 0x000fe400078e00ff */
[----:B------:R-:W-:-:S07]  /*24760*/  IMAD.MOV.U32 R15, RZ, RZ, -0x1 ;  /* 0xffffffffff0f7424 */ /* 0x000fce00078e00ff */
[----:B0-----:R-:W-:Y:S05]  /*24770*/  WARPSYNC.COLLECTIVE R15, `(.L_x_9866) ;  /* 0x000000000f087348 */ /* 0x001fea0003c00000 */
[----:B------:R1:W2:Y:S02]  /*24780*/  SHFL.IDX P6, R14, R13, R12, R11 ;  /* 0x0000000c0d0e7389 */ /* 0x0002a400000c000b */
[----:B012---:R-:W-:Y:S01]  /*24790*/  ENDCOLLECTIVE ;  /* 0x000000000000791b */ /* 0x007fe20003800000 */
.L_x_9866:
[----:B------:R-:W-:Y:S01]  /*247a0*/  MOV R13, R0 ;  /* 0x00000000000d7202 */ /* 0x000fe20000000f00 */
[----:B------:R-:W-:-:S07]  /*247b0*/  IMAD.MOV.U32 R3, RZ, RZ, R14 ;  /* 0x000000ffff037224 */ /* 0x000fce00078e000e */
[----:B------:R-:W-:Y:S05]  /*247c0*/  WARPSYNC.COLLECTIVE R15, `(.L_x_9867) ;  /* 0x000000000f087348 */ /* 0x000fea0003c00000 */
[----:B------:R0:W1:Y:S02]  /*247d0*/  SHFL.IDX P6, R14, R13, R12, R11 ;  /* 0x0000000c0d0e7389 */ /* 0x00006400000c000b */
[----:B01----:R-:W-:Y:S01]  /*247e0*/  ENDCOLLECTIVE ;  /* 0x000000000000791b */ /* 0x003fe20003800000 */
.L_x_9867:
[----:B------:R-:W-:Y:S05]  /*247f0*/  BRA `(.L_x_9868) ;  /* 0xffffff5400a07947 */ /* 0x000fea000383ffff */
.L_x_9611:
[----:B------:R-:W-:Y:S01]  /*24800*/  BSSY B1, `(.L_x_9869) ;  /* 0x0000008000017945 */ /* 0x000fe20003800000 */
[----:B------:R-:W-:Y:S01]  /*24810*/  IMAD.MOV.U32 R13, RZ, RZ, R4 ;  /* 0x000000ffff0d7224 */ /* 0x000fe200078e0004 */
[----:B------:R-:W-:Y:S01]  /*24820*/  MOV R11, 0x181f ;  /* 0x0000181f000b7802 */ /* 0x000fe20000000f00 */
[----:B------:R-:W-:Y:S02]  /*24830*/  IMAD.MOV.U32 R12, RZ, RZ, 0x1 ;  /* 0x00000001ff0c7424 */ /* 0x000fe400078e00ff */
[----:B----4-:R-:W-:-:S07]  /*24840*/  IMAD.MOV.U32 R15, RZ, RZ, -0x1 ;  /* 0xffffffffff0f7424 */ /* 0x010fce00078e00ff */
[----:B0123--:R-:W-:Y:S05]  /*24850*/  WARPSYNC.COLLECTIVE R15, `(.L_x_9870) ;  /* 0x000000000f087348 */ /* 0x00ffea0003c00000 */
[----:B---3--:R3:W4:Y:S02]  /*24860*/  SHFL.IDX P6, R14, R13, R12, R11 ;  /* 0x0000000c0d0e7389 */ /* 0x00872400000c000b */
[----:B01234-:R-:W-:Y:S01]  /*24870*/  ENDCOLLECTIVE ;  /* 0x000000000000791b */ /* 0x01ffe20003800000 */
.L_x_9870:
[----:B------:R-:W-:Y:S05]  /*24880*/  BSYNC B1 ;  /* 0x0000000000017941 */ /* 0x000fea0003800000 */
.L_x_9869:
        /* <DEDUP_REMOVED lines=8> */
.L_x_9871:
[----:B------:R-:W-:Y:S05]  /*24910*/  BRA `(.L_x_9872) ;  /* 0xffffff5400a07947 */ /* 0x000fea000383ffff */
.L_x_9614:
        /* <DEDUP_REMOVED lines=8> */
.L_x_9874:
[----:B------:R-:W-:Y:S05]  /*249a0*/  BSYNC B1 ;  /* 0x0000000000017941 */ /* 0x000fea0003800000 */
.L_x_9873:
        /* <DEDUP_REMOVED lines=8> */
.L_x_9875:
[----:B------:R-:W-:Y:S05]  /*24a30*/  BRA `(.L_x_9876) ;  /* 0xffffff5400a07947 */ /* 0x000fea000383ffff */
.L_x_9617:
        /* <DEDUP_REMOVED lines=8> */
.L_x_9878:
[----:B------:R-:W-:Y:S05]  /*24ac0*/  BSYNC B1 ;  /* 0x0000000000017941 */ /* 0x000fea0003800000 */
.L_x_9877:
        /* <DEDUP_REMOVED lines=8> */
.L_x_9879:
[----:B------:R-:W-:Y:S05]  /*24b50*/  BRA `(.L_x_9880) ;  /* 0xffffff5400a07947 */ /* 0x000fea000383ffff */
.L_x_9636:
[----:B------:R-:W0:Y:S01]  /*24b60*/  S2R R8, SR_TID.X ;  /* 0x0000000000087919 */ /* 0x000e220000002100 */
[----:B------:R-:W-:Y:S01]  /*24b70*/  BSSY B1, `(.L_x_9881) ;  /* 0x000000a000017945 */ /* 0x000fe20003800000 */
[----:B-1----:R-:W-:Y:S01]  /*24b80*/  IMAD.MOV.U32 R12, RZ, RZ, RZ ;  /* 0x000000ffff0c7224 */ /* 0x002fe200078e00ff */
        /* <DEDUP_REMOVED lines=8> */
.L_x_9882:
[----:B------:R-:W-:Y:S05]  /*24c10*/  BSYNC B1 ;  /* 0x0000000000017941 */ /* 0x000fea0003800000 */
.L_x_9881:
[----:B------:R-:W-:Y:S05]  /*24c20*/  BRA `(.L_x_9883) ;  /* 0xffffff70008c7947 */ /* 0x000fea000383ffff */
.L_x_9638:
[----:B------:R-:W-:Y:S01]  /*24c30*/  BSSY B1, `(.L_x_9884) ;  /* 0x0000006000017945 */ /* 0x000fe20003800000 */
[----:B------:R-:W-:-:S07]  /*24c40*/  IMAD.MOV.U32 R15, RZ, RZ, -0x1 ;  /* 0xffffffffff0f7424 */ /* 0x000fce00078e00ff */
[----:B01----:R-:W-:Y:S05]  /*24c50*/  WARPSYNC.COLLECTIVE R15, `(.L_x_9885) ;  /* 0x000000000f0c7348 */ /* 0x003fea0003c00000 */
[----:B------:R-:W-:Y:S02]  /*24c60*/  ELECT P6, UR62, PT ;  /* 0x00000000003e782f */ /* 0x000fe400038c0000 */
[----:B------:R-:W-:Y:S01]  /*24c70*/  MOV R14, UR62 ;  /* 0x0000003e000e7c02 */ /* 0x000fe20008000f00 */
[----:B01----:R-:W-:Y:S10]  /*24c80*/  ENDCOLLECTIVE ;  /* 0x000000000000791b */ /* 0x003ff40003800000 */
.L_x_9885:
[----:B------:R-:W-:Y:S05]  /*24c90*/  BSYNC B1 ;  /* 0x0000000000017941 */ /* 0x000fea0003800000 */
.L_x_9884:
[----:B------:R-:W-:Y:S05]  /*24ca0*/  BRA `(.L_x_9637) ;  /* 0xffffff7000847947 */ /* 0x000fea000383ffff */
.L_x_9640:
[----:B0-----:R0:W2:Y:S02]  /*24cb0*/  SYNCS.PHASECHK.TRANS64.TRYWAIT P0, [R22+URZ+0x28820], R8 ;  /* 0x02882008160075a7 */ /* 0x0010a4000800017f */
[----:B--2---:R-:W-:Y:S05]  /*24cc0*/  @!P0 NANOSLEEP.SYNCS 0x989680 ;  /* 0x009896800000895d */ /* 0x004fea0003900000 */
[----:B------:R-:W2:Y:S02]  /*24cd0*/  @!P0 SYNCS.PHASECHK.TRANS64 P0, [R22+URZ+0x28820], R8 ;  /* 0x02882008160085a7 */ /* 0x000ea4000800007f */
[----:B--2---:R-:W-:Y:S05]  /*24ce0*/  @!P0 BRA `(.L_x_9640) ;  /* 0xfffffffc00f08947 */ /* 0x004fea000383ffff */
[----:B------:R-:W-:Y:S05]  /*24cf0*/  BRA `(.L_x_9886) ;  /* 0xffffff7000947947 */ /* 0x000fea000383ffff */
.L_x_9644:
[----:B0-----:R0:W2:Y:S02]  /*24d00*/  SYNCS.PHASECHK.TRANS64.TRYWAIT P0, [R8+URZ+0x288a0], R9 ;  /* 0x0288a009080075a7 */ /* 0x0010a4000800017f */
[----:B--2---:R-:W-:Y:S05]  /*24d10*/  @!P0 NANOSLEEP.SYNCS 0x989680 ;  /* 0x009896800000895d */ /* 0x004fea0003900000 */
[----:B------:R-:W2:Y:S02]  /*24d20*/  @!P0 SYNCS.PHASECHK.TRANS64 P0, [R8+URZ+0x288a0], R9 ;  /* 0x0288a009080085a7 */ /* 0x000ea4000800007f */
[----:B--2---:R-:W-:Y:S05]  /*24d30*/  @!P0 BRA `(.L_x_9644) ;  /* 0xfffffffc00f08947 */ /* 0x004fea000383ffff */
[----:B------:R-:W-:Y:S05]  /*24d40*/  BRA `(.L_x_9887) ;  /* 0xffffff7000ac7947 */ /* 0x000fea000383ffff */
.L_x_9650:
[----:B-1----:R1:W2:Y:S02]  /*24d50*/  SYNCS.PHASECHK.TRANS64.TRYWAIT P0, [R8+URZ+0x288c0], R9 ;  /* 0x0288c009080075a7 */ /* 0x0022a4000800017f */
[----:B--2---:R-:W-:Y:S05]  /*24d60*/  @!P0 NANOSLEEP.SYNCS 0x989680 ;  /* 0x009896800000895d */ /* 0x004fea0003900000 */
[----:B------:R-:W2:Y:S02]  /*24d70*/  @!P0 SYNCS.PHASECHK.TRANS64 P0, [R8+URZ+0x288c0], R9 ;  /* 0x0288c009080085a7 */ /* 0x000ea4000800007f */
[----:B--2---:R-:W-:Y:S05]  /*24d80*/  @!P0 BRA `(.L_x_9650) ;  /* 0xfffffffc00f08947 */ /* 0x004fea000383ffff */
[----:B------:R-:W-:Y:S05]  /*24d90*/  BRA `(.L_x_9888) ;  /* 0xffffff74006c7947 */ /* 0x000fea000383ffff */
.L_x_9658:
[----:B-1----:R1:W2:Y:S02]  /*24da0*/  SYNCS.PHASECHK.TRANS64.TRYWAIT P1, [R11+URZ+0x288a0], R10 ;  /* 0x0288a00a0b0075a7 */ /* 0x0022a4000802017f */
[----:B--2---:R-:W-:Y:S05]  /*24db0*/  @!P1 NANOSLEEP.SYNCS 0x989680 ;  /* 0x009896800000995d */ /* 0x004fea0003900000 */
[----:B------:R-:W2:Y:S02]  /*24dc0*/  @!P1 SYNCS.PHASECHK.TRANS64 P1, [R11+URZ+0x288a0], R10 ;  /* 0x0288a00a0b0095a7 */ /* 0x000ea4000802007f */
[----:B--2---:R-:W-:Y:S05]  /*24dd0*/  @!P1 BRA `(.L_x_9658) ;  /* 0xfffffffc00f09947 */ /* 0x004fea000383ffff */
[----:B------:R-:W-:Y:S05]  /*24de0*/  BRA `(.L_x_9889) ;  /* 0xffffff7800687947 */ /* 0x000fea000383ffff */
.L_x_9664:
[----:B0-----:R0:W2:Y:S02]  /*24df0*/  SYNCS.PHASECHK.TRANS64.TRYWAIT P1, [R11+URZ+0x288c0], R10 ;  /* 0x0288c00a0b0075a7 */ /* 0x0010a4000802017f */
[----:B--2---:R-:W-:Y:S05]  /*24e00*/  @!P1 NANOSLEEP.SYNCS 0x989680 ;  /* 0x009896800000995d */ /* 0x004fea0003900000 */
[----:B------:R-:W2:Y:S02]  /*24e10*/  @!P1 SYNCS.PHASECHK.TRANS64 P1, [R11+URZ+0x288c0], R10 ;  /* 0x0288c00a0b0095a7 */ /* 0x000ea4000802007f */
[----:B--2---:R-:W-:Y:S05]  /*24e20*/  @!P1 BRA `(.L_x_9664) ;  /* 0xfffffffc00f09947 */ /* 0x004fea000383ffff */
[----:B------:R-:W-:Y:S05]  /*24e30*/  BRA `(.L_x_9890) ;  /* 0xffffff7c00207947 */ /* 0x000fea000383ffff */
.L_x_9680:
        /* <DEDUP_REMOVED lines=11> */
.L_x_9892:
[----:B------:R-:W-:Y:S05]  /*24ef0*/  BSYNC B0 ;  /* 0x0000000000007941 */ /* 0x000fea0003800000 */
.L_x_9891:
[----:B------:R-:W-:Y:S05]  /*24f00*/  BRA `(.L_x_9893) ;  /* 0xffffff8800a07947 */ /* 0x000fea000383ffff */
.L_x_9683:
[----:B0-----:R0:W1:Y:S02]  /*24f10*/  SYNCS.PHASECHK.TRANS64.TRYWAIT P0, [R7+URZ+0x28840], R2 ;  /* 0x02884002070075a7 */ /* 0x001064000800017f */
[----:B-1----:R-:W-:Y:S05]  /*24f20*/  @!P0 NANOSLEEP.SYNCS 0x989680 ;  /* 0x009896800000895d */ /* 0x002fea0003900000 */
[----:B------:R-:W1:Y:S02]  /*24f30*/  @!P0 SYNCS.PHASECHK.TRANS64 P0, [R7+URZ+0x28840], R2 ;  /* 0x02884002070085a7 */ /* 0x000e64000800007f */
[----:B-1----:R-:W-:Y:S05]  /*24f40*/  @!P0 BRA `(.L_x_9683) ;  /* 0xfffffffc00f08947 */ /* 0x002fea000383ffff */
[----:B------:R-:W-:Y:S05]  /*24f50*/  BRA `(.L_x_9894) ;  /* 0xffffff8800f07947 */ /* 0x000fea000383ffff */
.L_x_9684:
        /* <DEDUP_REMOVED lines=8> */
.L_x_9896:
[----:B------:R-:W-:Y:S05]  /*24fe0*/  BSYNC B0 ;  /* 0x0000000000007941 */ /* 0x000fea0003800000 */
.L_x_9895:
        /* <DEDUP_REMOVED lines=9> */
.L_x_9897:
[----:B------:R-:W-:Y:S02]  /*25080*/  IMAD.MOV.U32 R13, RZ, RZ, R0 ;  /* 0x000000ffff0d7224 */ /* 0x000fe400078e0000 */
[----:B------:R-:W-:Y:S02]  /*25090*/  IMAD.MOV.U32 R12, RZ, RZ, 0x1 ;  /* 0x00000001ff0c7424 */ /* 0x000fe400078e00ff */
[----:B------:R-:W-:-:S07]  /*250a0*/  IMAD.MOV.U32 R3, RZ, RZ, R14 ;  /* 0x000000ffff037224 */ /* 0x000fce00078e000e */
[----:B------:R-:W-:Y:S05]  /*250b0*/  WARPSYNC.COLLECTIVE R15, `(.L_x_9898) ;  /* 0x000000000f087348 */ /* 0x000fea0003c00000 */
[----:B------:R0:W1:Y:S02]  /*250c0*/  SHFL.IDX P6, R14, R13, R12, R11 ;  /* 0x0000000c0d0e7389 */ /* 0x00006400000c000b */
[----:B01----:R-:W-:Y:S01]  /*250d0*/  ENDCOLLECTIVE ;  /* 0x000000000000791b */ /* 0x003fe20003800000 */
.L_x_9898:
        /* <DEDUP_REMOVED lines=16> */
.L_x_9899:
[----:B------:R-:W-:Y:S02]  /*251e0*/  @P0 IMAD R8, R5, 0x2, R22 ;  /* 0x0000000205080824 */ /* 0x000fe400078e0216 */
[----:B------:R-:W-:Y:S01]  /*251f0*/  IMAD.MOV.U32 R13, RZ, RZ, R0 ;  /* 0x000000ffff0d7224 */ /* 0x000fe200078e0000 */
[----:B------:R-:W-:Y:S01]  /*25200*/  MOV R12, 0x2 ;  /* 0x00000002000c7802 */ /* 0x000fe20000000f00 */
[----:B------:R-:W-:-:S07]  /*25210*/  IMAD.MOV.U32 R3, RZ, RZ, R14 ;  /* 0x000000ffff037224 */ /* 0x000fce00078e000e */
[----:B------:R-:W-:Y:S05]  /*25220*/  WARPSYNC.COLLECTIVE R15, `(.L_x_9900) ;  /* 0x000000000f087348 */ /* 0x000fea0003c00000 */
[----:B------:R0:W1:Y:S02]  /*25230*/  SHFL.IDX P6, R14, R13, R12, R11 ;  /* 0x0000000c0d0e7389 */ /* 0x00006400000c000b */
[----:B01----:R-:W-:Y:S01]  /*25240*/  ENDCOLLECTIVE ;  /* 0x000000000000791b */ /* 0x003fe20003800000 */
.L_x_9900:
        /* <DEDUP_REMOVED lines=16> */
.L_x_9901:
[----:B------:R-:W-:Y:S01]  /*25350*/  @P0 IMAD R8, R5, 0x2, R22 ;  /* 0x0000000205080824 */ /* 0x000fe200078e0216 */
[----:B------:R-:W-:Y:S01]  /*25360*/  MOV R13, R0 ;  /* 0x00000000000d7202 */ /* 0x000fe20000000f00 */
[----:B------:R-:W-:Y:S01]  /*25370*/  IMAD.MOV.U32 R12, RZ, RZ, 0x3 ;  /* 0x00000003ff0c7424 */ /* 0x000fe200078e00ff */
[----:B------:R-:W-:-:S07]  /*25380*/  MOV R3, R14 ;  /* 0x0000000e00037202 */ /* 0x000fce0000000f00 */
[----:B------:R-:W-:Y:S05]  /*25390*/  WARPSYNC.COLLECTIVE R15, `(.L_x_9902) ;  /* 0x000000000f087348 */ /* 0x000fea0003c00000 */
[----:B------:R0:W1:Y:S02]  /*253a0*/  SHFL.IDX P6, R14, R13, R12, R11 ;  /* 0x0000000c0d0e7389 */ /* 0x00006400000c000b */
[----:B01----:R-:W-:Y:S01]  /*253b0*/  ENDCOLLECTIVE ;  /* 0x000000000000791b */ /* 0x003fe20003800000 */
.L_x_9902:
        /* <DEDUP_REMOVED lines=16> */
.L_x_9903:
[----:B------:R-:W-:Y:S01]  /*254c0*/  @P0 LEA R8, R5, R22, 0x1 ;  /* 0x0000001605080211 */ /* 0x000fe200078e08ff */
[----:B------:R-:W-:Y:S02]  /*254d0*/  IMAD.MOV.U32 R13, RZ, RZ, R0 ;  /* 0x000000ffff0d7224 */ /* 0x000fe400078e0000 */
[----:B------:R-:W-:Y:S02]  /*254e0*/  IMAD.MOV.U32 R12, RZ, RZ, 0x4 ;  /* 0x00000004ff0c7424 */ /* 0x000fe400078e00ff */
[----:B------:R-:W-:-:S07]  /*254f0*/  IMAD.MOV.U32 R3, RZ, RZ, R14 ;  /* 0x000000ffff037224 */ /* 0x000fce00078e000e */
[----:B------:R-:W-:Y:S05]  /*25500*/  WARPSYNC.COLLECTIVE R15, `(.L_x_9904) ;  /* 0x000000000f087348 */ /* 0x000fea0003c00000 */
[----:B------:R0:W1:Y:S02]  /*25510*/  SHFL.IDX P6, R14, R13, R12, R11 ;  /* 0x0000000c0d0e7389 */ /* 0x00006400000c000b */
[----:B01----:R-:W-:Y:S01]  /*25520*/  ENDCOLLECTIVE ;  /* 0x000000000000791b */ /* 0x003fe20003800000 */
.L_x_9904:
        /* <DEDUP_REMOVED lines=16> */
.L_x_9905:
[----:B------:R-:W-:Y:S02]  /*25630*/  @P0 IMAD R8, R5, 0x2, R22 ;  /* 0x0000000205080824 */ /* 0x000fe400078e0216 */
[----:B------:R-:W-:Y:S01]  /*25640*/  IMAD.MOV.U32 R13, RZ, RZ, R0 ;  /* 0x000000ffff0d7224 */ /* 0x000fe200078e0000 */
[----:B------:R-:W-:Y:S01]  /*25650*/  MOV R12, 0x5 ;  /* 0x00000005000c7802 */ /* 0x000fe20000000f00 */
[----:B------:R-:W-:-:S07]  /*25660*/  IMAD.MOV.U32 R3, RZ, RZ, R14 ;  /* 0x000000ffff037224 */ /* 0x000fce00078e000e */
[----:B------:R-:W-:Y:S05]  /*25670*/  WARPSYNC.COLLECTIVE R15, `(.L_x_9906) ;  /* 0x000000000f087348 */ /* 0x000fea0003c00000 */
[----:B------:R0:W1:Y:S02]  /*25680*/  SHFL.IDX P6, R14, R13, R12, R11 ;  /* 0x0000000c0d0e7389 */ /* 0x00006400000c000b */
[----:B01----:R-:W-:Y:S01]  /*25690*/  ENDCOLLECTIVE ;  /* 0x000000000000791b */ /* 0x003fe20003800000 */
.L_x_9906:
        /* <DEDUP_REMOVED lines=16> */
.L_x_9907:
[----:B------:R-:W-:Y:S01]  /*257a0*/  @P0 IMAD R8, R5, 0x2, R22 ;  /* 0x0000000205080824 */ /* 0x000fe200078e0216 */
[----:B------:R-:W-:Y:S01]  /*257b0*/  MOV R13, R0 ;  /* 0x00000000000d7202 */ /* 0x000fe20000000f00 */
[----:B------:R-:W-:Y:S01]  /*257c0*/  IMAD.MOV.U32 R12, RZ, RZ, 0x6 ;  /* 0x00000006ff0c7424 */ /* 0x000fe200078e00ff */
[----:B------:R-:W-:-:S07]  /*257d0*/  MOV R3, R14 ;  /* 0x0000000e00037202 */ /* 0x000fce0000000f00 */
[----:B------:R-:W-:Y:S05]  /*257e0*/  WARPSYNC.COLLECTIVE R15, `(.L_x_9908) ;  /* 0x000000000f087348 */ /* 0x000fea0003c00000 */
[----:B------:R0:W1:Y:S02]  /*257f0*/  SHFL.IDX P6, R14, R13, R12, R11 ;  /* 0x0000000c0d0e7389 */ /* 0x00006400000c000b */
[----:B01----:R-:W-:Y:S01]  /*25800*/  ENDCOLLECTIVE ;  /* 0x000000000000791b */ /* 0x003fe20003800000 */
.L_x_9908:
        /* <DEDUP_REMOVED lines=16> */
.L_x_9909:
[----:B------:R-:W-:Y:S01]  /*25910*/  @P0 LEA R8, R5, R22, 0x1 ;  /* 0x0000001605080211 */ /* 0x000fe200078e08ff */
[----:B------:R-:W-:Y:S02]  /*25920*/  IMAD.MOV.U32 R13, RZ, RZ, R0 ;  /* 0x000000ffff0d7224 */ /* 0x000fe400078e0000 */
[----:B------:R-:W-:Y:S02]  /*25930*/  IMAD.MOV.U32 R12, RZ, RZ, 0x7 ;  /* 0x00000007ff0c7424 */ /* 0x000fe400078e00ff */
[----:B------:R-:W-:-:S07]  /*25940*/  IMAD.MOV.U32 R3, RZ, RZ, R14 ;  /* 0x000000ffff037224 */ /* 0x000fce00078e000e */
[----:B------:R-:W-:Y:S05]  /*25950*/  WARPSYNC.COLLECTIVE R15, `(.L_x_9910) ;  /* 0x000000000f087348 */ /* 0x000fea0003c00000 */
[----:B------:R0:W1:Y:S02]  /*25960*/  SHFL.IDX P6, R14, R13, R12, R11 ;  /* 0x0000000c0d0e7389 */ /* 0x00006400000c000b */
[----:B01----:R-:W-:Y:S01]  /*25970*/  ENDCOLLECTIVE ;  /* 0x000000000000791b */ /* 0x003fe20003800000 */
.L_x_9910:
        /* <DEDUP_REMOVED lines=10> */
.L_x_9911:
[----:B------:R-:W-:Y:S01]  /*25a20*/  @!PT LDS RZ, [RZ] ;  /* 0x00000000fffff984 */ /* 0x000fe20000000800 */
[----:B------:R-:W-:Y:S01]  /*25a30*/  @!PT LDS RZ, [RZ] ;  /* 0x00000000fffff984 */ /* 0x000fe20000000800 */
[----:B------:R-:W-:Y:S01]  /*25a40*/  @!PT LDS RZ, [RZ] ;  /* 0x00000000fffff984 */ /* 0x000fe20000000800 */
[----:B------:R-:W-:Y:S04]  /*25a50*/  @P0 LDGSTS.E.BYPASS.LTC128B.128 [R8+0x1b400], desc[UR42][R2.64], !P3 ;  /* 0x1b40000002080fae */ /* 0x000fe8000d901d6a */
[----:B------:R0:W-:Y:S02]  /*25a60*/  @P0 LDGSTS.E.BYPASS.LTC128B.128 [R8+0x1f400], desc[UR42][R2.64+0x80], !P2 ;  /* 0x1f40008002080fae */ /* 0x0001e4000d101d6a */
[----:B0-----:R-:W-:Y:S01]  /*25a70*/  IMAD.MOV.U32 R2, RZ, RZ, R14 ;  /* 0x000000ffff027224 */ /* 0x001fe200078e000e */
[----:B------:R-:W-:Y:S06]  /*25a80*/  BRA `(.L_x_9912) ;  /* 0xffffff8400cc7947 */ /* 0x000fec000383ffff */
.L_x_9689:
[----:B------:R-:W-:Y:S01]  /*25a90*/  MOV R13, R4 ;  /* 0x00000004000d7202 */ /* 0x000fe20000000f00 */
[----:B------:R-:W-:Y:S01]  /*25aa0*/  IMAD.MOV.U32 R12, RZ, RZ, RZ ;  /* 0x000000ffff0c7224 */ /* 0x000fe200078e00ff */
[----:B------:R-:W-:Y:S01]  /*25ab0*/  MOV R15, 0xffffffff ;  /* 0xffffffff000f7802 */ /* 0x000fe20000000f00 */
[----:B------:R-:W-:Y:S01]  /*25ac0*/  IMAD.MOV.U32 R11, RZ, RZ, 0x181f ;  /* 0x0000181fff0b7424 */ /* 0x000fe200078e00ff */
[----:B------:R-:W-:Y:S01]  /*25ad0*/  LEA R17, R17, R9, 0x7 ;  /* 0x0000000911117211 */ /* 0x000fe200078e38ff */
[----:B-----5:R-:W-:-:S07]  /*25ae0*/  IMAD R5, R10, R6, RZ ;  /* 0x000000060a057224 */ /* 0x020fce00078e02ff */
[----:B------:R-:W-:Y:S05]  /*25af0*/  WARPSYNC.COLLECTIVE R15, `(.L_x_9913) ;  /* 0x000000000f087348 */ /* 0x000fea0003c00000 */
[----:B------:R0:W1:Y:S02]  /*25b00*/  SHFL.IDX P6, R14, R13, R12, R11 ;  /* 0x0000000c0d0e7389 */ /* 0x00006400000c000b */
[----:B01----:R-:W-:Y:S01]  /*25b10*/  ENDCOLLECTIVE ;  /* 0x000000000000791b */ /* 0x003fe20003800000 */
.L_x_9913:
[C---:B------:R-:W-:Y:S02]  /*25b20*/  IADD3 R6, R17.reuse, 0x10, RZ ;  /* 0x0000001011067810 */ /* 0x040fe40007ffe0ff */
[----:B------:R-:W-:Y:S01]  /*25b30*/  ISETP.GE.AND P3, PT, R17, R5, PT ;  /* 0x000000051100720c */ /* 0x000fe20003f66270 */
[----:B------:R-:W-:Y:S02]  /*25b40*/  IMAD.MOV.U32 R13, RZ, RZ, R0 ;  /* 0x000000ffff0d7224 */ /* 0x000fe400078e0000 */
[----:B------:R-:W-:-:S10]  /*25b50*/  IMAD.MOV.U32 R2, RZ, RZ, R14 ;  /* 0x000000ffff027224 */ /* 0x000fd400078e000e */
[----:B------:R-:W-:Y:S05]  /*25b60*/  WARPSYNC.COLLECTIVE R15, `(.L_x_9914) ;  /* 0x000000000f087348 */ /* 0x000fea0003c00000 */
[----:B------:R0:W1:Y:S02]  /*25b70*/  SHFL.IDX P6, R14, R13, R12, R11 ;  /* 0x0000000c0d0e7389 */ /* 0x00006400000c000b */
[----:B01----:R-:W-:Y:S01]  /*25b80*/  ENDCOLLECTIVE ;  /* 0x000000000000791b */ /* 0x003fe20003800000 */
.L_x_9914:
        /* <DEDUP_REMOVED lines=8> */
.L_x_9915:
        /* <DEDUP_REMOVED lines=12> */
.L_x_9916:
        /* <DEDUP_REMOVED lines=8> */
.L_x_9917:
        /* <DEDUP_REMOVED lines=13> */
.L_x_9918:
        /* <DEDUP_REMOVED lines=8> */
.L_x_9919:
[----:B------:R-:W-:-:S05]  /*25ea0*/  @!P3 MOV R3, R7 ;  /* 0x000000070003b202 */ /* 0x000fca0000000f00 */
[----:B------:R-:W-:Y:S01]  /*25eb0*/  @!PT LDS RZ, [RZ] ;  /* 0x00000000fffff984 */ /* 0x000fe20000000800 */
[----:B------:R-:W-:Y:S01]  /*25ec0*/  @!PT LDS RZ, [RZ] ;  /* 0x00000000fffff984 */ /* 0x000fe20000000800 */
[----:B------:R-:W-:Y:S01]  /*25ed0*/  @!PT LDS RZ, [RZ] ;  /* 0x00000000fffff984 */ /* 0x000fe20000000800 */
[----:B------:R-:W-:Y:S04]  /*25ee0*/  @!P3 LDGSTS.E.BYPASS.LTC128B.128 [R8+0x11400], desc[UR42][R2.64], !P0 ;  /* 0x114000000208bfae */ /* 0x000fe8000c101d6a */
[----:B------:R0:W-:Y:S01]  /*25ef0*/  @!P3 LDGSTS.E.BYPASS.LTC128B.128 [R8+0x15400], desc[UR42][R2.64+0x80], !P1 ;  /* 0x154000800208bfae */ /* 0x0001e2000c901d6a */
[----:B------:R-:W-:Y:S02]  /*25f00*/  ISETP.GE.AND P3, PT, R6, R5, PT ;  /* 0x000000050600720c */ /* 0x000fe40003f66270 */
[----:B------:R-:W-:Y:S01]  /*25f10*/  IADD3 R6, R17, 0x40, RZ ;  /* 0x0000004011067810 */ /* 0x000fe20007ffe0ff */
[----:B------:R-:W-:Y:S02]  /*25f20*/  IMAD.MOV.U32 R13, RZ, RZ, R0 ;  /* 0x000000ffff0d7224 */ /* 0x000fe400078e0000 */
[----:B0-----:R-:W-:-:S08]  /*25f30*/  IMAD.MOV.U32 R2, RZ, RZ, R14 ;  /* 0x000000ffff027224 */ /* 0x001fd000078e000e */
[----:B------:R-:W-:Y:S05]  /*25f40*/  WARPSYNC.COLLECTIVE R15, `(.L_x_9920) ;  /* 0x000000000f087348 */ /* 0x000fea0003c00000 */
[----:B------:R0:W1:Y:S02]  /*25f50*/  SHFL.IDX P6, R14, R13, R12, R11 ;  /* 0x0000000c0d0e7389 */ /* 0x00006400000c000b */
[----:B01----:R-:W-:Y:S01]  /*25f60*/  ENDCOLLECTIVE ;  /* 0x000000000000791b */ /* 0x003fe20003800000 */
.L_x_9920:
        /* <DEDUP_REMOVED lines=8> */
.L_x_9921:
        /* <DEDUP_REMOVED lines=13> */
.L_x_9922:
        /* <DEDUP_REMOVED lines=8> */
.L_x_9923:
        /* <DEDUP_REMOVED lines=13> */
.L_x_9924:
        /* <DEDUP_REMOVED lines=8> */
.L_x_9925:
[----:B------:R-:W-:-:S05]  /*26290*/  @!P3 MOV R3, R7 ;  /* 0x000000070003b202 */ /* 0x000fca0000000f00 */
        /* <DEDUP_REMOVED lines=11> */
.L_x_9926:
        /* <DEDUP_REMOVED lines=8> */
.L_x_9927:
        /* <DEDUP_REMOVED lines=11> */
.L_x_9928:
[----:B------:R-:W-:Y:S05]  /*26480*/  BRA `(.L_x_9929) ;  /* 0xffffff88003c7947 */ /* 0x000fea000383ffff */
.L_x_9694:
[----:B0-----:R0:W1:Y:S02]  /*26490*/  SYNCS.PHASECHK.TRANS64.TRYWAIT P0, [R22+URZ+0x28820], R3 ;  /* 0x02882003160075a7 */ /* 0x001064000800017f */
[----:B-1----:R-:W-:Y:S05]  /*264a0*/  @!P0 NANOSLEEP.SYNCS 0x989680 ;  /* 0x009896800000895d */ /* 0x002fea0003900000 */
[----:B------:R-:W1:Y:S02]  /*264b0*/  @!P0 SYNCS.PHASECHK.TRANS64 P0, [R22+URZ+0x28820], R3 ;  /* 0x02882003160085a7 */ /* 0x000e64000800007f */
[----:B-1----:R-:W-:Y:S05]  /*264c0*/  @!P0 BRA `(.L_x_9694) ;  /* 0xfffffffc00f08947 */ /* 0x002fea000383ffff */
[----:B------:R-:W-:Y:S05]  /*264d0*/  BRA `(.L_x_9930) ;  /* 0xffffff8800b47947 */ /* 0x000fea000383ffff */
.L_x_9699:
[----:B0-----:R0:W1:Y:S02]  /*264e0*/  SYNCS.PHASECHK.TRANS64.TRYWAIT P0, [R6+URZ+0x28840], R3 ;  /* 0x02884003060075a7 */ /* 0x001064000800017f */
[----:B-1----:R-:W-:Y:S05]  /*264f0*/  @!P0 NANOSLEEP.SYNCS 0x989680 ;  /* 0x009896800000895d */ /* 0x002fea0003900000 */
[----:B------:R-:W1:Y:S02]  /*26500*/  @!P0 SYNCS.PHASECHK.TRANS64 P0, [R6+URZ+0x28840], R3 ;  /* 0x02884003060085a7 */ /* 0x000e64000800007f */
[----:B-1----:R-:W-:Y:S05]  /*26510*/  @!P0 BRA `(.L_x_9699) ;  /* 0xfffffffc00f08947 */ /* 0x002fea000383ffff */
[----:B------:R-:W-:Y:S05]  /*26520*/  BRA `(.L_x_9931) ;  /* 0xffffff8c007c7947 */ /* 0x000fea000383ffff */
.L_x_9700:
        /* <DEDUP_REMOVED lines=8> */
.L_x_9933:
[----:B------:R-:W-:Y:S05]  /*265b0*/  BSYNC B1 ;  /* 0x0000000000017941 */ /* 0x000fea0003800000 */
.L_x_9932:
        /* <DEDUP_REMOVED lines=9> */
.L_x_9934:
[----:B------:R-:W-:Y:S02]  /*26650*/  IMAD R8, R8, 0x2, R22 ;  /* 0x0000000208087824 */ /* 0x000fe400078e0216 */
[----:B------:R-:W-:Y:S01]  /*26660*/  IMAD.MOV.U32 R13, RZ, RZ, R9 ;  /* 0x000000ffff0d7224 */ /* 0x000fe200078e0009 */
[----:B------:R-:W-:Y:S01]  /*26670*/  MOV R12, 0x1 ;  /* 0x00000001000c7802 */ /* 0x000fe20000000f00 */
[----:B------:R-:W-:-:S07]  /*26680*/  IMAD.MOV.U32 R2, RZ, RZ, R14 ;  /* 0x000000ffff027224 */ /* 0x000fce00078e000e */
[----:B------:R-:W-:Y:S05]  /*26690*/  WARPSYNC.COLLECTIVE R15, `(.L_x_9935) ;  /* 0x000000000f087348 */ /* 0x000fea0003c00000 */
[----:B------:R0:W1:Y:S02]  /*266a0*/  SHFL.IDX P6, R14, R13, R12, R11 ;  /* 0x0000000c0d0e7389 */ /* 0x00006400000c000b */
[----:B01----:R-:W-:Y:S01]  /*266b0*/  ENDCOLLECTIVE ;  /* 0x000000000000791b */ /* 0x003fe20003800000 */
.L_x_9935:
        /* <DEDUP_REMOVED lines=12> */
.L_x_9936:
[----:B------:R-:W-:Y:S01]  /*26780*/  IMAD.MOV.U32 R13, RZ, RZ, R9 ;  /* 0x000000ffff0d7224 */ /* 0x000fe200078e0009 */
[----:B------:R-:W-:Y:S02]  /*26790*/  MOV R12, 0x2 ;  /* 0x00000002000c7802 */ /* 0x000fe40000000f00 */
[----:B------:R-:W-:-:S07]  /*267a0*/  MOV R2, R14 ;  /* 0x0000000e00027202 */ /* 0x000fce0000000f00 */
[----:B------:R-:W-:Y:S05]  /*267b0*/  WARPSYNC.COLLECTIVE R15, `(.L_x_9937) ;  /* 0x000000000f087348 */ /* 0x000fea0003c00000 */
[----:B------:R0:W1:Y:S02]  /*267c0*/  SHFL.IDX P6, R14, R13, R12, R11 ;  /* 0x0000000c0d0e7389 */ /* 0x00006400000c000b */
[----:B01----:R-:W-:Y:S01]  /*267d0*/  ENDCOLLECTIVE ;  /* 0x000000000000791b */ /* 0x003fe20003800000 */
.L_x_9937:
        /* <DEDUP_REMOVED lines=12> */
.L_x_9938:
[----:B------:R-:W-:Y:S01]  /*268a0*/  IMAD.MOV.U32 R13, RZ, RZ, R9 ;  /* 0x000000ffff0d7224 */ /* 0x000fe200078e0009 */
[----:B------:R-:W-:Y:S02]  /*268b0*/  MOV R12, 0x3 ;  /* 0x00000003000c7802 */ /* 0x000fe40000000f00 */
[----:B------:R-:W-:-:S07]  /*268c0*/  MOV R2, R14 ;  /* 0x0000000e00027202 */ /* 0x000fce0000000f00 */
[----:B------:R-:W-:Y:S05]  /*268d0*/  WARPSYNC.COLLECTIVE R15, `(.L_x_9939) ;  /* 0x000000000f087348 */ /* 0x000fea0003c00000 */
[----:B------:R0:W1:Y:S02]  /*268e0*/  SHFL.IDX P6, R14, R13, R12, R11 ;  /* 0x0000000c0d0e7389 */ /* 0x00006400000c000b */
[----:B01----:R-:W-:Y:S01]  /*268f0*/  ENDCOLLECTIVE ;  /* 0x000000000000791b */ /* 0x003fe20003800000 */
.L_x_9939:
        /* <DEDUP_REMOVED lines=12> */
.L_x_9940:
[----:B------:R-:W-:Y:S01]  /*269c0*/  IMAD.MOV.U32 R13, RZ, RZ, R9 ;  /* 0x000000ffff0d7224 */ /* 0x000fe200078e0009 */
[----:B------:R-:W-:Y:S02]  /*269d0*/  MOV R12, 0x4 ;  /* 0x00000004000c7802 */ /* 0x000fe40000000f00 */
[----:B------:R-:W-:-:S07]  /*269e0*/  MOV R2, R14 ;  /* 0x0000000e00027202 */ /* 0x000fce0000000f00 */
[----:B------:R-:W-:Y:S05]  /*269f0*/  WARPSYNC.COLLECTIVE R15, `(.L_x_9941) ;  /* 0x000000000f087348 */ /* 0x000fea0003c00000 */
[----:B------:R0:W1:Y:S02]  /*26a00*/  SHFL.IDX P6, R14, R13, R12, R11 ;  /* 0x0000000c0d0e7389 */ /* 0x00006400000c000b */
[----:B01----:R-:W-:Y:S01]  /*26a10*/  ENDCOLLECTIVE ;  /* 0x000000000000791b */ /* 0x003fe20003800000 */
.L_x_9941:
        /* <DEDUP_REMOVED lines=12> */
.L_x_9942:
[----:B------:R-:W-:Y:S01]  /*26ae0*/  IMAD.MOV.U32 R13, RZ, RZ, R9 ;  /* 0x000000ffff0d7224 */ /* 0x000fe200078e0009 */
[----:B------:R-:W-:Y:S02]  /*26af0*/  MOV R12, 0x5 ;  /* 0x00000005000c7802 */ /* 0x000fe40000000f00 */
[----:B------:R-:W-:-:S07]  /*26b00*/  MOV R2, R14 ;  /* 0x0000000e00027202 */ /* 0x000fce0000000f00 */
[----:B------:R-:W-:Y:S05]  /*26b10*/  WARPSYNC.COLLECTIVE R15, `(.L_x_9943) ;  /* 0x000000000f087348 */ /* 0x000fea0003c00000 */
[----:B------:R0:W1:Y:S02]  /*26b20*/  SHFL.IDX P6, R14, R13, R12, R11 ;  /* 0x0000000c0d0e7389 */ /* 0x00006400000c000b */
[----:B01----:R-:W-:Y:S01]  /*26b30*/  ENDCOLLECTIVE ;  /* 0x000000000000791b */ /* 0x003fe20003800000 */
.L_x_9943:
        /* <DEDUP_REMOVED lines=12> */
.L_x_9944:
[----:B------:R-:W-:Y:S01]  /*26c00*/  IMAD.MOV.U32 R13, RZ, RZ, R9 ;  /* 0x000000ffff0d7224 */ /* 0x000fe200078e0009 */
[----:B------:R-:W-:Y:S02]  /*26c10*/  MOV R12, 0x6 ;  /* 0x00000006000c7802 */ /* 0x000fe40000000f00 */
[----:B------:R-:W-:-:S07]  /*26c20*/  MOV R2, R14 ;  /* 0x0000000e00027202 */ /* 0x000fce0000000f00 */
[----:B------:R-:W-:Y:S05]  /*26c30*/  WARPSYNC.COLLECTIVE R15, `(.L_x_9945) ;  /* 0x000000000f087348 */ /* 0x000fea0003c00000 */
[----:B------:R0:W1:Y:S02]  /*26c40*/  SHFL.IDX P6, R14, R13, R12, R11 ;  /* 0x0000000c0d0e7389 */ /* 0x00006400000c000b */
[----:B01----:R-:W-:Y:S01]  /*26c50*/  ENDCOLLECTIVE ;  /* 0x000000000000791b */ /* 0x003fe20003800000 */
.L_x_9945:
        /* <DEDUP_REMOVED lines=12> */
.L_x_9946:
[----:B------:R-:W-:Y:S01]  /*26d20*/  IMAD.MOV.U32 R13, RZ, RZ, R9 ;  /* 0x000000ffff0d7224 */ /* 0x000fe200078e0009 */
[----:B------:R-:W-:Y:S02]  /*26d30*/  MOV R12, 0x7 ;  /* 0x00000007000c7802 */ /* 0x000fe40000000f00 */
[----:B------:R-:W-:-:S07]  /*26d40*/  MOV R2, R14 ;  /* 0x0000000e00027202 */ /* 0x000fce0000000f00 */
[----:B------:R-:W-:Y:S05]  /*26d50*/  WARPSYNC.COLLECTIVE R15, `(.L_x_9947) ;  /* 0x000000000f087348 */ /* 0x000fea0003c00000 */
[----:B------:R0:W1:Y:S02]  /*26d60*/  SHFL.IDX P6, R14, R13, R12, R11 ;  /* 0x0000000c0d0e7389 */ /* 0x00006400000c000b */
[----:B01----:R-:W-:Y:S01]  /*26d70*/  ENDCOLLECTIVE ;  /* 0x000000000000791b */ /* 0x003fe20003800000 */
.L_x_9947:
        /* <DEDUP_REMOVED lines=12> */
.L_x_9948:
[----:B------:R-:W-:Y:S01]  /*26e40*/  MOV R2, R14 ;  /* 0x0000000e00027202 */ /* 0x000fe20000000f00 */
[----:B------:R-:W-:Y:S06]  /*26e50*/  BRA `(.L_x_9949) ;  /* 0xffffff8800487947 */ /* 0x000fec000383ffff */
.L_x_9705:
[----:B-1----:R1:W2:Y:S02]  /*26e60*/  SYNCS.PHASECHK.TRANS64.TRYWAIT P0, [R6+URZ+0x28860], R2 ;  /* 0x02886002060075a7 */ /* 0x0022a4000800017f */
[----:B--2---:R-:W-:Y:S05]  /*26e70*/  @!P0 NANOSLEEP.SYNCS 0x989680 ;  /* 0x009896800000895d */ /* 0x004fea0003900000 */
[----:B------:R-:W2:Y:S02]  /*26e80*/  @!P0 SYNCS.PHASECHK.TRANS64 P0, [R6+URZ+0x28860], R2 ;  /* 0x02886002060085a7 */ /* 0x000ea4000800007f */
[----:B--2---:R-:W-:Y:S05]  /*26e90*/  @!P0 BRA `(.L_x_9705) ;  /* 0xfffffffc00f08947 */ /* 0x004fea000383ffff */
[----:B------:R-:W-:Y:S05]  /*26ea0*/  BRA `(.L_x_9950) ;  /* 0xffffff8800a47947 */ /* 0x000fea000383ffff */
.L_x_9706:
        /* <DEDUP_REMOVED lines=8> */
.L_x_9952:
[----:B------:R-:W-:Y:S05]  /*26f30*/  BSYNC B1 ;  /* 0x0000000000017941 */ /* 0x000fea0003800000 */
.L_x_9951:
        /* <DEDUP_REMOVED lines=9> */
.L_x_9953:
[----:B------:R-:W-:Y:S02]  /*26fd0*/  IMAD.MOV.U32 R13, RZ, RZ, R24 ;  /* 0x000000ffff0d7224 */ /* 0x000fe400078e0018 */
[----:B------:R-:W-:Y:S02]  /*26fe0*/  IMAD.MOV.U32 R12, RZ, RZ, 0x1 ;  /* 0x00000001ff0c7424 */ /* 0x000fe400078e00ff */
[----:B------:R-:W-:-:S07]  /*26ff0*/  IMAD.MOV.U32 R2, RZ, RZ, R14 ;  /* 0x000000ffff027224 */ /* 0x000fce00078e000e */
[----:B------:R-:W-:Y:S05]  /*27000*/  WARPSYNC.COLLECTIVE R15, `(.L_x_9954) ;  /* 0x000000000f087348 */ /* 0x000fea0003c00000 */
[----:B------:R0:W1:Y:S02]  /*27010*/  SHFL.IDX P6, R14, R13, R12, R11 ;  /* 0x0000000c0d0e7389 */ /* 0x00006400000c000b */
[----:B01----:R-:W-:Y:S01]  /*27020*/  ENDCOLLECTIVE ;  /* 0x000000000000791b */ /* 0x003fe20003800000 */
.L_x_9954:
        /* <DEDUP_REMOVED lines=14> */
.L_x_9955:
[----:B------:R-:W-:Y:S02]  /*27110*/  IMAD.MOV.U32 R13, RZ, RZ, R24 ;  /* 0x000000ffff0d7224 */ /* 0x000fe400078e0018 */
[----:B------:R-:W-:Y:S02]  /*27120*/  IMAD.MOV.U32 R12, RZ, RZ, 0x2 ;  /* 0x00000002ff0c7424 */ /* 0x000fe400078e00ff */
[----:B------:R-:W-:-:S07]  /*27130*/  IMAD.MOV.U32 R2, RZ, RZ, R14 ;  /* 0x000000ffff027224 */ /* 0x000fce00078e000e */
[----:B------:R-:W-:Y:S05]  /*27140*/  WARPSYNC.COLLECTIVE R15, `(.L_x_9956) ;  /* 0x000000000f087348 */ /* 0x000fea0003c00000 */
[----:B------:R0:W1:Y:S02]  /*27150*/  SHFL.IDX P6, R14, R13, R12, R11 ;  /* 0x0000000c0d0e7389 */ /* 0x00006400000c000b */
[----:B01----:R-:W-:Y:S01]  /*27160*/  ENDCOLLECTIVE ;  /* 0x000000000000791b */ /* 0x003fe20003800000 */
.L_x_9956:
        /* <DEDUP_REMOVED lines=14> */
.L_x_9957:
[----:B------:R-:W-:Y:S02]  /*27250*/  IMAD.MOV.U32 R13, RZ, RZ, R24 ;  /* 0x000000ffff0d7224 */ /* 0x000fe400078e0018 */
[----:B------:R-:W-:Y:S02]  /*27260*/  IMAD.MOV.U32 R12, RZ, RZ, 0x3 ;  /* 0x00000003ff0c7424 */ /* 0x000fe400078e00ff */
[----:B------:R-:W-:-:S07]  /*27270*/  IMAD.MOV.U32 R2, RZ, RZ, R14 ;  /* 0x000000ffff027224 */ /* 0x000fce00078e000e */
[----:B------:R-:W-:Y:S05]  /*27280*/  WARPSYNC.COLLECTIVE R15, `(.L_x_9958) ;  /* 0x000000000f087348 */ /* 0x000fea0003c00000 */
[----:B------:R0:W1:Y:S02]  /*27290*/  SHFL.IDX P6, R14, R13, R12, R11 ;  /* 0x0000000c0d0e7389 */ /* 0x00006400000c000b */
[----:B01----:R-:W-:Y:S01]  /*272a0*/  ENDCOLLECTIVE ;  /* 0x000000000000791b */ /* 0x003fe20003800000 */
.L_x_9958:
        /* <DEDUP_REMOVED lines=14> */
.L_x_9959:
[----:B------:R-:W-:Y:S02]  /*27390*/  IMAD.MOV.U32 R13, RZ, RZ, R24 ;  /* 0x000000ffff0d7224 */ /* 0x000fe400078e0018 */
[----:B------:R-:W-:Y:S02]  /*273a0*/  IMAD.MOV.U32 R12, RZ, RZ, 0x4 ;  /* 0x00000004ff0c7424 */ /* 0x000fe400078e00ff */
[----:B------:R-:W-:-:S07]  /*273b0*/  IMAD.MOV.U32 R2, RZ, RZ, R14 ;  /* 0x000000ffff027224 */ /* 0x000fce00078e000e */
[----:B------:R-:W-:Y:S05]  /*273c0*/  WARPSYNC.COLLECTIVE R15, `(.L_x_9960) ;  /* 0x000000000f087348 */ /* 0x000fea0003c00000 */
[----:B------:R0:W1:Y:S02]  /*273d0*/  SHFL.IDX P6, R14, R13, R12, R11 ;  /* 0x0000000c0d0e7389 */ /* 0x00006400000c000b */
[----:B01----:R-:W-:Y:S01]  /*273e0*/  ENDCOLLECTIVE ;  /* 0x000000000000791b */ /* 0x003fe20003800000 */
.L_x_9960:
        /* <DEDUP_REMOVED lines=14> */
.L_x_9961:
[----:B------:R-:W-:Y:S02]  /*274d0*/  IMAD.MOV.U32 R13, RZ, RZ, R24 ;  /* 0x000000ffff0d7224 */ /* 0x000fe400078e0018 */
[----:B------:R-:W-:Y:S02]  /*274e0*/  IMAD.MOV.U32 R12, RZ, RZ, 0x5 ;  /* 0x00000005ff0c7424 */ /* 0x000fe400078e00ff */
[----:B------:R-:W-:-:S07]  /*274f0*/  IMAD.MOV.U32 R2, RZ, RZ, R14 ;  /* 0x000000ffff027224 */ /* 0x000fce00078e000e */
[----:B------:R-:W-:Y:S05]  /*27500*/  WARPSYNC.COLLECTIVE R15, `(.L_x_9962) ;  /* 0x000000000f087348 */ /* 0x000fea0003c00000 */
[----:B------:R0:W1:Y:S02]  /*27510*/  SHFL.IDX P6, R14, R13, R12, R11 ;  /* 0x0000000c0d0e7389 */ /* 0x00006400000c000b */
[----:B01----:R-:W-:Y:S01]  /*27520*/  ENDCOLLECTIVE ;  /* 0x000000000000791b */ /* 0x003fe20003800000 */
.L_x_9962:
        /* <DEDUP_REMOVED lines=14> */
.L_x_9963:
[----:B------:R-:W-:Y:S02]  /*27610*/  IMAD.MOV.U32 R13, RZ, RZ, R24 ;  /* 0x000000ffff0d7224 */ /* 0x000fe400078e0018 */
[----:B------:R-:W-:Y:S02]  /*27620*/  IMAD.MOV.U32 R12, RZ, RZ, 0x6 ;  /* 0x00000006ff0c7424 */ /* 0x000fe400078e00ff */
[----:B------:R-:W-:-:S07]  /*27630*/  IMAD.MOV.U32 R2, RZ, RZ, R14 ;  /* 0x000000ffff027224 */ /* 0x000fce00078e000e */
[----:B------:R-:W-:Y:S05]  /*27640*/  WARPSYNC.COLLECTIVE R15, `(.L_x_9964) ;  /* 0x000000000f087348 */ /* 0x000fea0003c00000 */
[----:B------:R0:W1:Y:S02]  /*27650*/  SHFL.IDX P6, R14, R13, R12, R11 ;  /* 0x0000000c0d0e7389 */ /* 0x00006400000c000b */
[----:B01----:R-:W-:Y:S01]  /*27660*/  ENDCOLLECTIVE ;  /* 0x000000000000791b */ /* 0x003fe20003800000 */
.L_x_9964:
        /* <DEDUP_REMOVED lines=14> */
.L_x_9965:
[----:B------:R-:W-:Y:S02]  /*27750*/  IMAD.MOV.U32 R13, RZ, RZ, R24 ;  /* 0x000000ffff0d7224 */ /* 0x000fe400078e0018 */
[----:B------:R-:W-:Y:S02]  /*27760*/  IMAD.MOV.U32 R12, RZ, RZ, 0x7 ;  /* 0x00000007ff0c7424 */ /* 0x000fe400078e00ff */
[----:B------:R-:W-:-:S07]  /*27770*/  IMAD.MOV.U32 R2, RZ, RZ, R14 ;  /* 0x000000ffff027224 */ /* 0x000fce00078e000e */
[----:B------:R-:W-:Y:S05]  /*27780*/  WARPSYNC.COLLECTIVE R15, `(.L_x_9966) ;  /* 0x000000000f087348 */ /* 0x000fea0003c00000 */
[----:B------:R0:W1:Y:S02]  /*27790*/  SHFL.IDX P6, R14, R13, R12, R11 ;  /* 0x0000000c0d0e7389 */ /* 0x00006400000c000b */
[----:B01----:R-:W-:Y:S01]  /*277a0*/  ENDCOLLECTIVE ;  /* 0x000000000000791b */ /* 0x003fe20003800000 */
.L_x_9966:
        /* <DEDUP_REMOVED lines=13> */
.L_x_9967:
[----:B------:R-:W-:Y:S01]  /*27880*/  @!PT LDS RZ, [RZ] ;  /* 0x00000000fffff984 */ /* 0x000fe20000000800 */
[----:B------:R-:W-:Y:S01]  /*27890*/  @!PT LDS RZ, [RZ] ;  /* 0x00000000fffff984 */ /* 0x000fe20000000800 */
[----:B------:R-:W-:Y:S01]  /*278a0*/  @!PT LDS RZ, [RZ] ;  /* 0x00000000fffff984 */ /* 0x000fe20000000800 */
[----:B------:R1:W-:Y:S01]  /*278b0*/  LDGSTS.E.BYPASS.LTC128B.128 [R7+0x7400], desc[UR42][R2.64+0x80], !P0 ;  /* 0x0740008002077fae */ /* 0x0003e2000c101d6a */
[----:B------:R-:W-:Y:S05]  /*278c0*/  BRA `(.L_x_9968) ;  /* 0xffffff84002c7947 */ /* 0x000fea000383ffff */
.L_x_9714:
[----:B0-----:R0:W1:Y:S02]  /*278d0*/  SYNCS.PHASECHK.TRANS64.TRYWAIT P0, [R0+URZ+0x28860], R3 ;  /* 0x02886003000075a7 */ /* 0x001064000800017f */
[----:B-1----:R-:W-:Y:S05]  /*278e0*/  @!P0 NANOSLEEP.SYNCS 0x989680 ;  /* 0x009896800000895d */ /* 0x002fea0003900000 */
[----:B------:R-:W1:Y:S02]  /*278f0*/  @!P0 SYNCS.PHASECHK.TRANS64 P0, [R0+URZ+0x28860], R3 ;  /* 0x02886003000085a7 */ /* 0x000e64000800007f */
[----:B-1----:R-:W-:Y:S05]  /*27900*/  @!P0 BRA `(.L_x_9714) ;  /* 0xfffffffc00f08947 */ /* 0x002fea000383ffff */
[----:B------:R-:W-:Y:S05]  /*27910*/  BRA `(.L_x_9969) ;  /* 0xffffff8800407947 */ /* 0x000fea000383ffff */
.L_x_9715:
        /* <DEDUP_REMOVED lines=8> */
.L_x_9971:
[----:B------:R-:W-:Y:S05]  /*279a0*/  BSYNC B0 ;  /* 0x0000000000007941 */ /* 0x000fea0003800000 */
.L_x_9970:
        /* <DEDUP_REMOVED lines=10> */
.L_x_9972:
        /* <DEDUP_REMOVED lines=11> */
.L_x_9973:
        /* <DEDUP_REMOVED lines=13> */
.L_x_9974:
[----:B------:R-:W-:Y:S01]  /*27bd0*/  IMAD.MOV.U32 R13, RZ, RZ, R24 ;  /* 0x000000ffff0d7224 */ /* 0x000fe200078e0018 */
[----:B------:R-:W-:Y:S02]  /*27be0*/  MOV R12, 0x2 ;  /* 0x00000002000c7802 */ /* 0x000fe40000000f00 */
[----:B------:R-:W-:-:S07]  /*27bf0*/  MOV R10, R14 ;  /* 0x0000000e000a7202 */ /* 0x000fce0000000f00 */
[----:B------:R-:W-:Y:S05]  /*27c00*/  WARPSYNC.COLLECTIVE R15, `(.L_x_9975) ;  /* 0x000000000f087348 */ /* 0x000fea0003c00000 */
[----:B------:R0:W1:Y:S02]  /*27c10*/  SHFL.IDX P6, R14, R13, R12, R11 ;  /* 0x0000000c0d0e7389 */ /* 0x00006400000c000b */
[----:B01----:R-:W-:Y:S01]  /*27c20*/  ENDCOLLECTIVE ;  /* 0x000000000000791b */ /* 0x003fe20003800000 */
.L_x_9975:
        /* <DEDUP_REMOVED lines=14> */
.L_x_9976:
[----:B------:R-:W-:Y:S02]  /*27d10*/  IMAD.MOV.U32 R13, RZ, RZ, R24 ;  /* 0x000000ffff0d7224 */ /* 0x000fe400078e0018 */
[----:B------:R-:W-:Y:S01]  /*27d20*/  IMAD.MOV.U32 R12, RZ, RZ, 0x3 ;  /* 0x00000003ff0c7424 */ /* 0x000fe200078e00ff */
[----:B------:R-:W-:-:S13]  /*27d30*/  IADD3 R2, P2, R14, R5, RZ ;  /* 0x000000050e027210 */ /* 0x000fda0007f5e0ff */
[----:B------:R-:W-:Y:S05]  /*27d40*/  WARPSYNC.COLLECTIVE R15, `(.L_x_9977) ;  /* 0x000000000f087348 */ /* 0x000fea0003c00000 */
[----:B------:R0:W1:Y:S02]  /*27d50*/  SHFL.IDX P6, R14, R13, R12, R11 ;  /* 0x0000000c0d0e7389 */ /* 0x00006400000c000b */
[----:B01----:R-:W-:Y:S01]  /*27d60*/  ENDCOLLECTIVE ;  /* 0x000000000000791b */ /* 0x003fe20003800000 */
.L_x_9977:
        /* <DEDUP_REMOVED lines=13> */
.L_x_9978:
[----:B------:R-:W-:Y:S01]  /*27e40*/  MOV R13, R24 ;  /* 0x00000018000d7202 */ /* 0x000fe20000000f00 */
[----:B------:R-:W-:Y:S01]  /*27e50*/  IMAD.MOV.U32 R12, RZ, RZ, 0x4 ;  /* 0x00000004ff0c7424 */ /* 0x000fe200078e00ff */
[----:B------:R-:W-:-:S13]  /*27e60*/  IADD3 R2, P2, R14, R5, RZ ;  /* 0x000000050e027210 */ /* 0x000fda0007f5e0ff */
[----:B------:R-:W-:Y:S05]  /*27e70*/  WARPSYNC.COLLECTIVE R15, `(.L_x_9979) ;  /* 0x000000000f087348 */ /* 0x000fea0003c00000 */
[----:B------:R0:W1:Y:S02]  /*27e80*/  SHFL.IDX P6, R14, R13, R12, R11 ;  /* 0x0000000c0d0e7389 */ /* 0x00006400000c000b */
[----:B01----:R-:W-:Y:S01]  /*27e90*/  ENDCOLLECTIVE ;  /* 0x000000000000791b */ /* 0x003fe20003800000 */
.L_x_9979:
        /* <DEDUP_REMOVED lines=13> */
.L_x_9980:
[----:B------:R-:W-:Y:S01]  /*27f70*/  MOV R13, R24 ;  /* 0x00000018000d7202 */ /* 0x000fe20000000f00 */
[----:B------:R-:W-:Y:S02]  /*27f80*/  IMAD.MOV.U32 R12, RZ, RZ, 0x5 ;  /* 0x00000005ff0c7424 */ /* 0x000fe400078e00ff */
[----:B------:R-:W-:-:S07]  /*27f90*/  IMAD.MOV.U32 R10, RZ, RZ, R14 ;  /* 0x000000ffff0a7224 */ /* 0x000fce00078e000e */
[----:B------:R-:W-:Y:S05]  /*27fa0*/  WARPSYNC.COLLECTIVE R15, `(.L_x_9981) ;  /* 0x000000000f087348 */ /* 0x000fea0003c00000 */
[----:B------:R0:W1:Y:S02]  /*27fb0*/  SHFL.IDX P6, R14, R13, R12, R11 ;  /* 0x0000000c0d0e7389 */ /* 0x00006400000c000b */
[----:B01----:R-:W-:Y:S01]  /*27fc0*/  ENDCOLLECTIVE ;  /* 0x000000000000791b */ /* 0x003fe20003800000 */
.L_x_9981:
        /* <DEDUP_REMOVED lines=14> */
.L_x_9982:
[----:B------:R-:W-:Y:S01]  /*280b0*/  IMAD.MOV.U32 R13, RZ, RZ, R24 ;  /* 0x000000ffff0d7224 */ /* 0x000fe200078e0018 */
[----:B------:R-:W-:Y:S02]  /*280c0*/  MOV R12, 0x6 ;  /* 0x00000006000c7802 */ /* 0x000fe40000000f00 */
[----:B------:R-:W-:-:S13]  /*280d0*/  IADD3 R2, P2, R14, R5, RZ ;  /* 0x000000050e027210 */ /* 0x000fda0007f5e0ff */
[----:B------:R-:W-:Y:S05]  /*280e0*/  WARPSYNC.COLLECTIVE R15, `(.L_x_9983) ;  /* 0x000000000f087348 */ /* 0x000fea0003c00000 */
[----:B------:R0:W1:Y:S02]  /*280f0*/  SHFL.IDX P6, R14, R13, R12, R11 ;  /* 0x0000000c0d0e7389 */ /* 0x00006400000c000b */
[----:B01----:R-:W-:Y:S01]  /*28100*/  ENDCOLLECTIVE ;  /* 0x000000000000791b */ /* 0x003fe20003800000 */
.L_x_9983:
        /* <DEDUP_REMOVED lines=13> */
.L_x_9984:
[----:B------:R-:W-:Y:S01]  /*281e0*/  IMAD.MOV.U32 R13, RZ, RZ, R24 ;  /* 0x000000ffff0d7224 */ /* 0x000fe200078e0018 */
[----:B------:R-:W-:Y:S02]  /*281f0*/  MOV R12, 0x7 ;  /* 0x00000007000c7802 */ /* 0x000fe40000000f00 */
[----:B------:R-:W-:-:S07]  /*28200*/  MOV R10, R14 ;  /* 0x0000000e000a7202 */ /* 0x000fce0000000f00 */
[----:B------:R-:W-:Y:S05]  /*28210*/  WARPSYNC.COLLECTIVE R15, `(.L_x_9985) ;  /* 0x000000000f087348 */ /* 0x000fea0003c00000 */
[----:B------:R0:W1:Y:S02]  /*28220*/  SHFL.IDX P6, R14, R13, R12, R11 ;  /* 0x0000000c0d0e7389 */ /* 0x00006400000c000b */
[----:B01----:R-:W-:Y:S01]  /*28230*/  ENDCOLLECTIVE ;  /* 0x000000000000791b */ /* 0x003fe20003800000 */
.L_x_9985:
        /* <DEDUP_REMOVED lines=12> */
.L_x_9986:
[----:B------:R-:W-:Y:S05]  /*28300*/  BRA `(.L_x_9987) ;  /* 0xffffff8000e07947 */ /* 0x000fea000383ffff */
.L_x_9720:
[----:B------:R-:W-:Y:S01]  /*28310*/  BSSY B0, `(.L_x_9988) ;  /* 0x0000008000007945 */ /* 0x000fe20003800000 */
[----:B------:R-:W-:Y:S01]  /*28320*/  MOV R13, R16 ;  /* 0x00000010000d7202 */ /* 0x000fe20000000f00 */
[----:B-1----:R-:W-:Y:S01]  /*28330*/  IMAD.MOV.U32 R12, RZ, RZ, RZ ;  /* 0x000000ffff0c7224 */ /* 0x002fe200078e00ff */
[----:B------:R-:W-:Y:S01]  /*28340*/  MOV R15, 0xffffffff ;  /* 0xffffffff000f7802 */ /* 0x000fe20000000f00 */
[----:B------:R-:W-:-:S07]  /*28350*/  IMAD.MOV.U32 R11, RZ, RZ, 0x1f ;  /* 0x0000001fff0b7424 */ /* 0x000fce00078e00ff */
[----:B------:R-:W-:Y:S05]  /*28360*/  WARPSYNC.COLLECTIVE R15, `(.L_x_9989) ;  /* 0x000000000f087348 */ /* 0x000fea0003c00000 */
[----:B------:R0:W1:Y:S02]  /*28370*/  SHFL.IDX P6, R14, R13, R12, R11 ;  /* 0x0000000c0d0e7389 */ /* 0x00006400000c000b */
[----:B01----:R-:W-:Y:S01]  /*28380*/  ENDCOLLECTIVE ;  /* 0x000000000000791b */ /* 0x003fe20003800000 */
.L_x_9989:
[----:B------:R-:W-:Y:S05]  /*28390*/  BSYNC B0 ;  /* 0x0000000000007941 */ /* 0x000fea0003800000 */
.L_x_9988:
        /* <DEDUP_REMOVED lines=9> */
.L_x_9990:
        /* <DEDUP_REMOVED lines=24> */
.L_x_9991:
[----:B------:R-:W-:Y:S02]  /*285b0*/  MOV R12, 0x2 ;  /* 0x00000002000c7802 */ /* 0x000fe40000000f00 */
[----:B------:R-:W-:-:S05]  /*285c0*/  SEL R14, R14, RZ, P1 ;  /* 0x000000ff0e0e7207 */ /* 0x000fca0000800000 */
[----:B------:R-:W-:-:S04]  /*285d0*/  IMAD.IADD R5, R13, 0x1, R14 ;  /* 0x000000010d057824 */ /* 0x000fc800078e020e */
[----:B------:R-:W-:-:S07]  /*285e0*/  IMAD.MOV.U32 R13, RZ, RZ, R5 ;  /* 0x000000ffff0d7224 */ /* 0x000fce00078e0005 */
[----:B------:R-:W-:Y:S05]  /*285f0*/  WARPSYNC.COLLECTIVE R15, `(.L_x_9992) ;  /* 0x000000000f087348 */ /* 0x000fea0003c00000 */
[----:B------:R0:W1:Y:S02]  /*28600*/  SHFL.UP P6, R14, R13, R12, R11 ;  /* 0x0400000c0d0e7389 */ /* 0x00006400000c000b */
[----:B01----:R-:W-:Y:S01]  /*28610*/  ENDCOLLECTIVE ;  /* 0x000000000000791b */ /* 0x003fe20003800000 */
.L_x_9992:
[----:B------:R-:W-:Y:S02]  /*28620*/  MOV R12, 0x4 ;  /* 0x00000004000c7802 */ /* 0x000fe40000000f00 */
[----:B------:R-:W-:-:S05]  /*28630*/  SEL R2, R14, RZ, P2 ;  /* 0x000000ff0e027207 */ /* 0x000fca0001000000 */
[----:B------:R-:W-:-:S04]  /*28640*/  IMAD.IADD R2, R5, 0x1, R2 ;  /* 0x0000000105027824 */ /* 0x000fc800078e0202 */
[----:B------:R-:W-:-:S07]  /*28650*/  IMAD.MOV.U32 R13, RZ, RZ, R2 ;  /* 0x000000ffff0d7224 */ /* 0x000fce00078e0002 */
[----:B------:R-:W-:Y:S05]  /*28660*/  WARPSYNC.COLLECTIVE R15, `(.L_x_9993) ;  /* 0x000000000f087348 */ /* 0x000fea0003c00000 */
[----:B------:R0:W1:Y:S02]  /*28670*/  SHFL.UP P6, R14, R13, R12, R11 ;  /* 0x0400000c0d0e7389 */ /* 0x00006400000c000b */
[----:B01----:R-:W-:Y:S01]  /*28680*/  ENDCOLLECTIVE ;  /* 0x000000000000791b */ /* 0x003fe20003800000 */
.L_x_9993:
[----:B------:R-:W-:Y:S02]  /*28690*/  MOV R12, 0x8 ;  /* 0x00000008000c7802 */ /* 0x000fe40000000f00 */
[----:B------:R-:W-:-:S05]  /*286a0*/  SEL R3, R14, RZ, P3 ;  /* 0x000000ff0e037207 */ /* 0x000fca0001800000 */
[----:B------:R-:W-:-:S04]  /*286b0*/  IMAD.IADD R3, R2, 0x1, R3 ;  /* 0x0000000102037824 */ /* 0x000fc800078e0203 */
[----:B------:R-:W-:-:S07]  /*286c0*/  IMAD.MOV.U32 R13, RZ, RZ, R3 ;  /* 0x000000ffff0d7224 */ /* 0x000fce00078e0003 */
[----:B------:R-:W-:Y:S05]  /*286d0*/  WARPSYNC.COLLECTIVE R15, `(.L_x_9994) ;  /* 0x000000000f087348 */ /* 0x000fea0003c00000 */
[----:B------:R0:W1:Y:S02]  /*286e0*/  SHFL.UP P6, R14, R13, R12, R11 ;  /* 0x0400000c0d0e7389 */ /* 0x00006400000c000b */
[----:B01----:R-:W-:Y:S01]  /*286f0*/  ENDCOLLECTIVE ;  /* 0x000000000000791b */ /* 0x003fe20003800000 */
.L_x_9994:
[----:B------:R-:W-:Y:S02]  /*28700*/  MOV R12, 0x10 ;  /* 0x00000010000c7802 */ /* 0x000fe40000000f00 */
[----:B------:R-:W-:-:S05]  /*28710*/  SEL R14, R14, RZ, P4 ;  /* 0x000000ff0e0e7207 */ /* 0x000fca0002000000 */
[----:B------:R-:W-:-:S04]  /*28720*/  IMAD.IADD R5, R3, 0x1, R14 ;  /* 0x0000000103057824 */ /* 0x000fc800078e020e */
[----:B------:R-:W-:-:S07]  /*28730*/  IMAD.MOV.U32 R13, RZ, RZ, R5 ;  /* 0x000000ffff0d7224 */ /* 0x000fce00078e0005 */
[----:B------:R-:W-:Y:S05]  /*28740*/  WARPSYNC.COLLECTIVE R15, `(.L_x_9995) ;  /* 0x000000000f087348 */ /* 0x000fea0003c00000 */
[----:B------:R0:W1:Y:S02]  /*28750*/  SHFL.UP P6, R14, R13, R12, R11 ;  /* 0x0400000c0d0e7389 */ /* 0x00006400000c000b */
[----:B01----:R-:W-:Y:S01]  /*28760*/  ENDCOLLECTIVE ;  /* 0x000000000000791b */ /* 0x003fe20003800000 */
.L_x_9995:
        /* <DEDUP_REMOVED lines=8> */
.L_x_9996:
[----:B------:R-:W-:Y:S05]  /*287f0*/  BRA `(.L_x_9997) ;  /* 0xffffff8000f07947 */ /* 0x000fea000383ffff */
.L_x_9723:
[----:B------:R-:W-:Y:S01]  /*28800*/  BSSY B0, `(.L_x_9998) ;  /* 0x0000007000007945 */ /* 0x000fe20003800000 */
[----:B-1----:R-:W-:Y:S01]  /*28810*/  MOV R12, 0x1 ;  /* 0x00000001000c7802 */ /* 0x002fe20000000f00 */
[----:B------:R-:W-:Y:S02]  /*28820*/  IMAD.MOV.U32 R11, RZ, RZ, RZ ;  /* 0x000000ffff0b7224 */ /* 0x000fe400078e00ff */
[----:B------:R-:W-:-:S07]  /*28830*/  IMAD.MOV.U32 R15, RZ, RZ, -0x1 ;  /* 0xffffffffff0f7424 */ /* 0x000fce00078e00ff */
[----:B------:R-:W-:Y:S05]  /*28840*/  WARPSYNC.COLLECTIVE R15, `(.L_x_9999) ;  /* 0x000000000f087348 */ /* 0x000fea0003c00000 */
[----:B------:R0:W1:Y:S02]  /*28850*/  SHFL.UP P6, R14, R13, R12, R11 ;  /* 0x0400000c0d0e7389 */ /* 0x00006400000c000b */
[----:B01----:R-:W-:Y:S01]  /*28860*/  ENDCOLLECTIVE ;  /* 0x000000000000791b */ /* 0x003fe20003800000 */
.L_x_9999:
[----:B------:R-:W-:Y:S05]  /*28870*/  BSYNC B0 ;  /* 0x0000000000007941 */ /* 0x000fea0003800000 */
.L_x_9998:
        /* <DEDUP_REMOVED lines=8> */
.L_x_10000:
[----:B------:R-:W-:Y:S02]  /*28900*/  MOV R12, 0x4 ;  /* 0x00000004000c7802 */ /* 0x000fe40000000f00 */
[----:B------:R-:W-:-:S05]  /*28910*/  SEL R2, R14, RZ, P2 ;  /* 0x000000ff0e027207 */ /* 0x000fca0001000000 */
[----:B------:R-:W-:-:S04]  /*28920*/  IMAD.IADD R2, R13, 0x1, R2 ;  /* 0x000000010d027824 */ /* 0x000fc800078e0202 */
[----:B------:R-:W-:-:S07]  /*28930*/  IMAD.MOV.U32 R13, RZ, RZ, R2 ;  /* 0x000000ffff0d7224 */ /* 0x000fce00078e0002 */
[----:B------:R-:W-:Y:S05]  /*28940*/  WARPSYNC.COLLECTIVE R15, `(.L_x_10001) ;  /* 0x000000000f087348 */ /* 0x000fea0003c00000 */
[----:B------:R0:W1:Y:S02]  /*28950*/  SHFL.UP P6, R14, R13, R12, R11 ;  /* 0x0400000c0d0e7389 */ /* 0x00006400000c000b */
[----:B01----:R-:W-:Y:S01]  /*28960*/  ENDCOLLECTIVE ;  /* 0x000000000000791b */ /* 0x003fe20003800000 */
.L_x_10001:
[----:B------:R-:W-:Y:S02]  /*28970*/  MOV R12, 0x8 ;  /* 0x00000008000c7802 */ /* 0x000fe40000000f00 */
[----:B------:R-:W-:-:S05]  /*28980*/  SEL R3, R14, RZ, P3 ;  /* 0x000000ff0e037207 */ /* 0x000fca0001800000 */
[----:B------:R-:W-:-:S04]  /*28990*/  IMAD.IADD R3, R2, 0x1, R3 ;  /* 0x0000000102037824 */ /* 0x000fc800078e0203 */
[----:B------:R-:W-:-:S07]  /*289a0*/  IMAD.MOV.U32 R13, RZ, RZ, R3 ;  /* 0x000000ffff0d7224 */ /* 0x000fce00078e0003 */
[----:B------:R-:W-:Y:S05]  /*289b0*/  WARPSYNC.COLLECTIVE R15, `(.L_x_10002) ;  /* 0x000000000f087348 */ /* 0x000fea0003c00000 */
[----:B------:R0:W1:Y:S02]  /*289c0*/  SHFL.UP P6, R14, R13, R12, R11 ;  /* 0x0400000c0d0e7389 */ /* 0x00006400000c000b */
[----:B01----:R-:W-:Y:S01]  /*289d0*/  ENDCOLLECTIVE ;  /* 0x000000000000791b */ /* 0x003fe20003800000 */
.L_x_10002:
[----:B------:R-:W-:Y:S02]  /*289e0*/  MOV R12, 0x10 ;  /* 0x00000010000c7802 */ /* 0x000fe40000000f00 */
[----:B------:R-:W-:-:S05]  /*289f0*/  SEL R14, R14, RZ, P4 ;  /* 0x000000ff0e0e7207 */ /* 0x000fca0002000000 */
[----:B------:R-:W-:-:S04]  /*28a00*/  IMAD.IADD R5, R3, 0x1, R14 ;  /* 0x0000000103057824 */ /* 0x000fc800078e020e */
[----:B------:R-:W-:-:S07]  /*28a10*/  IMAD.MOV.U32 R13, RZ, RZ, R5 ;  /* 0x000000ffff0d7224 */ /* 0x000fce00078e0005 */
[----:B------:R-:W-:Y:S05]  /*28a20*/  WARPSYNC.COLLECTIVE R15, `(.L_x_10003) ;  /* 0x000000000f087348 */ /* 0x000fea0003c00000 */
[----:B------:R0:W1:Y:S02]  /*28a30*/  SHFL.UP P6, R14, R13, R12, R11 ;  /* 0x0400000c0d0e7389 */ /* 0x00006400000c000b */
[----:B01----:R-:W-:Y:S01]  /*28a40*/  ENDCOLLECTIVE ;  /* 0x000000000000791b */ /* 0x003fe20003800000 */
.L_x_10003:
        /* <DEDUP_REMOVED lines=8> */
.L_x_10004:
[----:B------:R-:W-:Y:S05]  /*28ad0*/  BRA `(.L_x_10005) ;  /* 0xffffff8000dc7947 */ /* 0x000fea000383ffff */
.L_x_9725:
[----:B------:R-:W-:Y:S01]  /*28ae0*/  BSSY B0, `(.L_x_10006) ;  /* 0x0000006000007945 */ /* 0x000fe20003800000 */
[----:B------:R-:W-:Y:S01]  /*28af0*/  PLOP3.LUT P6, PT, P6, PT, PT, 0x8, 0x0 ;  /* 0x000000000000781c */ /* 0x000fe200037ce170 */
[----:B------:R-:W-:-:S12]  /*28b00*/  IMAD.MOV.U32 R15, RZ, RZ, -0x1 ;  /* 0xffffffffff0f7424 */ /* 0x000fd800078e00ff */
[----:B01----:R-:W-:Y:S05]  /*28b10*/  WARPSYNC.COLLECTIVE R15, `(.L_x_10007) ;  /* 0x000000000f087348 */ /* 0x003fea0003c00000 */
[----:B------:R-:W-:Y:S01]  /*28b20*/  VOTE.ANY R14, PT, P6 ;  /* 0x00000000000e7806 */ /* 0x000fe200030e0100 */
[----:B01----:R-:W-:Y:S06]  /*28b30*/  ENDCOLLECTIVE ;  /* 0x000000000000791b */ /* 0x003fec0003800000 */
.L_x_10007:
[----:B------:R-:W-:Y:S05]  /*28b40*/  BSYNC B0 ;  /* 0x0000000000007941 */ /* 0x000fea0003800000 */
.L_x_10006:
        /* <DEDUP_REMOVED lines=8> */
.L_x_10008:
[----:B------:R-:W-:Y:S02]  /*28bd0*/  IMAD.IADD R19, R12, 0x1, R19 ;  /* 0x000000010c137824 */ /* 0x000fe400078e0213 */
[----:B------:R-:W-:Y:S02]  /*28be0*/  IMAD.MOV.U32 R13, RZ, RZ, R4 ;  /* 0x000000ffff0d7224 */ /* 0x000fe400078e0004 */
[----:B------:R-:W-:-:S07]  /*28bf0*/  IMAD.MOV.U32 R17, RZ, RZ, R14 ;  /* 0x000000ffff117224 */ /* 0x000fce00078e000e */
[----:B------:R-:W-:Y:S05]  /*28c00*/  WARPSYNC.COLLECTIVE R15, `(.L_x_10009) ;  /* 0x000000000f087348 */ /* 0x000fea0003c00000 */
[----:B------:R0:W1:Y:S02]  /*28c10*/  SHFL.IDX P6, R14, R13, R12, R11 ;  /* 0x0000000c0d0e7389 */ /* 0x00006400000c000b */
[----:B01----:R-:W-:Y:S01]  /*28c20*/  ENDCOLLECTIVE ;  /* 0x000000000000791b */ /* 0x003fe20003800000 */
.L_x_10009:
[----:B------:R-:W-:Y:S01]  /*28c30*/  MOV R4, R14 ;  /* 0x0000000e00047202 */ /* 0x000fe20000000f00 */
[----:B------:R-:W-:Y:S06]  /*28c40*/  BRA `(.L_x_10010) ;  /* 0xffffff8000c07947 */ /* 0x000fec000383ffff */
.L_x_9727:
[----:B------:R-:W-:Y:S01]  /*28c50*/  BSSY B0, `(.L_x_10011) ;  /* 0x0000007000007945 */ /* 0x000fe20003800000 */
[----:B------:R-:W-:Y:S01]  /*28c60*/  IMAD.MOV.U32 R13, RZ, RZ, R2 ;  /* 0x000000ffff0d7224 */ /* 0x000fe200078e0002 */
[----:B------:R-:W-:Y:S01]  /*28c70*/  MOV R11, 0x1f ;  /* 0x0000001f000b7802 */ /* 0x000fe20000000f00 */
[----:B------:R-:W-:-:S07]  /*28c80*/  IMAD.MOV.U32 R15, RZ, RZ, -0x1 ;  /* 0xffffffffff0f7424 */ /* 0x000fce00078e00ff */
[----:B0-23--:R-:W-:Y:S05]  /*28c90*/  WARPSYNC.COLLECTIVE R15, `(.L_x_10012) ;  /* 0x000000000f087348 */ /* 0x00dfea0003c00000 */
[----:B------:R1:W4:Y:S02]  /*28ca0*/  SHFL.IDX P6, R14, R13, R12, R11 ;  /* 0x0000000c0d0e7389 */ /* 0x00032400000c000b */
[----:B01234-:R-:W-:Y:S01]  /*28cb0*/  ENDCOLLECTIVE ;  /* 0x000000000000791b */ /* 0x01ffe20003800000 */
.L_x_10012:
[----:B------:R-:W-:Y:S05]  /*28cc0*/  BSYNC B0 ;  /* 0x0000000000007941 */ /* 0x000fea0003800000 */
.L_x_10011:
[----:B------:R-:W-:Y:S01]  /*28cd0*/  IMAD.MOV.U32 R6, RZ, RZ, R14 ;  /* 0x000000ffff067224 */ /* 0x000fe200078e000e */
[----:B------:R-:W-:Y:S06]  /*28ce0*/  BRA `(.L_x_9726) ;  /* 0xffffff8000b07947 */ /* 0x000fec000383ffff */
.L_x_9733:
[----:B-1----:R1:W3:Y:S02]  /*28cf0*/  SYNCS.PHASECHK.TRANS64.TRYWAIT P0, [R4+URZ+0x28820], R0 ;  /* 0x02882000040075a7 */ /* 0x0022e4000800017f */
[----:B---3--:R-:W-:Y:S05]  /*28d00*/  @!P0 NANOSLEEP.SYNCS 0x989680 ;  /* 0x009896800000895d */ /* 0x008fea0003900000 */
[----:B------:R-:W3:Y:S02]  /*28d10*/  @!P0 SYNCS.PHASECHK.TRANS64 P0, [R4+URZ+0x28820], R0 ;  /* 0x02882000040085a7 */ /* 0x000ee4000800007f */
[----:B---3--:R-:W-:Y:S05]  /*28d20*/  @!P0 BRA `(.L_x_9733) ;  /* 0xfffffffc00f08947 */ /* 0x008fea000383ffff */
[----:B------:R-:W-:Y:S05]  /*28d30*/  BRA `(.L_x_10013) ;  /* 0xffffff8c00087947 */ /* 0x000fea000383ffff */
.L_x_9734:
        /* <DEDUP_REMOVED lines=11> */
.L_x_10015:
[----:B------:R-:W-:Y:S05]  /*28df0*/  BSYNC B0 ;  /* 0x0000000000007941 */ /* 0x000fea0003800000 */
.L_x_10014:
[----:B------:R-:W-:Y:S05]  /*28e00*/  BRA `(.L_x_10016) ;  /* 0xffffff8800f07947 */ /* 0x000fea000383ffff */
.L_x_9735:
[----:B------:R-:W-:Y:S01]  /*28e10*/  BSSY B0, `(.L_x_10017) ;  /* 0x0000006000007945 */ /* 0x000fe20003800000 */
[----:B------:R-:W-:-:S07]  /*28e20*/  IMAD.MOV.U32 R15, RZ, RZ, -0x1 ;  /* 0xffffffffff0f7424 */ /* 0x000fce00078e00ff */
[----:B012---:R-:W-:Y:S05]  /*28e30*/  WARPSYNC.COLLECTIVE R15, `(.L_x_10018) ;  /* 0x000000000f0c7348 */ /* 0x007fea0003c00000 */
[----:B------:R-:W-:Y:S02]  /*28e40*/  ELECT P6, UR62, PT ;  /* 0x00000000003e782f */ /* 0x000fe400038c0000 */
[----:B------:R-:W-:Y:S01]  /*28e50*/  MOV R14, UR62 ;  /* 0x0000003e000e7c02 */ /* 0x000fe20008000f00 */
[----:B012---:R-:W-:Y:S10]  /*28e60*/  ENDCOLLECTIVE ;  /* 0x000000000000791b */ /* 0x007ff40003800000 */
.L_x_10018:
[----:B------:R-:W-:Y:S05]  /*28e70*/  BSYNC B0 ;  /* 0x0000000000007941 */ /* 0x000fea0003800000 */
.L_x_10017:
[----:B------:R-:W-:Y:S05]  /*28e80*/  BRA `(.L_x_10019) ;  /* 0xffffff8800e47947 */ /* 0x000fea000383ffff */
.L_x_9737:
[----:B-1----:R1:W3:Y:S02]  /*28e90*/  SYNCS.PHASECHK.TRANS64.TRYWAIT P1, [R5+URZ+0x28840], R0 ;  /* 0x02884000050075a7 */ /* 0x0022e4000802017f */
[----:B---3--:R-:W-:Y:S05]  /*28ea0*/  @!P1 NANOSLEEP.SYNCS 0x989680 ;  /* 0x009896800000995d */ /* 0x008fea0003900000 */
[----:B------:R-:W3:Y:S02]  /*28eb0*/  @!P1 SYNCS.PHASECHK.TRANS64 P1, [R5+URZ+0x28840], R0 ;  /* 0x02884000050095a7 */ /* 0x000ee4000802007f */
[----:B---3--:R-:W-:Y:S05]  /*28ec0*/  @!P1 BRA `(.L_x_9737) ;  /* 0xfffffffc00f09947 */ /* 0x008fea000383ffff */
[----:B------:R-:W-:Y:S05]  /*28ed0*/  BRA `(.L_x_10020) ;  /* 0xffffff8c00047947 */ /* 0x000fea000383ffff */
.L_x_9739:
[----:B---3--:R3:W4:Y:S02]  /*28ee0*/  SYNCS.PHASECHK.TRANS64.TRYWAIT P1, [R25+URZ+0x28840], R2 ;  /* 0x02884002190075a7 */ /* 0x008724000802017f */
[----:B----4-:R-:W-:Y:S05]  /*28ef0*/  @!P1 NANOSLEEP.SYNCS 0x989680 ;  /* 0x009896800000995d */ /* 0x010fea0003900000 */
[----:B------:R-:W4:Y:S02]  /*28f00*/  @!P1 SYNCS.PHASECHK.TRANS64 P1, [R25+URZ+0x28840], R2 ;  /* 0x02884002190095a7 */ /* 0x000f24000802007f */
[----:B----4-:R-:W-:Y:S05]  /*28f10*/  @!P1 BRA `(.L_x_9739) ;  /* 0xfffffffc00f09947 */ /* 0x010fea000383ffff */
[----:B------:R-:W-:Y:S05]  /*28f20*/  BRA `(.L_x_10021) ;  /* 0xffffff8c00107947 */ /* 0x000fea000383ffff */
.L_x_9741:
[----:B----4-:R4:W0:Y:S02]  /*28f30*/  SYNCS.PHASECHK.TRANS64.TRYWAIT P1, [R5+URZ+0x28860], R0 ;  /* 0x02886000050075a7 */ /* 0x010824000802017f */
[----:B0-----:R-:W-:Y:S05]  /*28f40*/  @!P1 NANOSLEEP.SYNCS 0x989680 ;  /* 0x009896800000995d */ /* 0x001fea0003900000 */
[----:B------:R-:W0:Y:S02]  /*28f50*/  @!P1 SYNCS.PHASECHK.TRANS64 P1, [R5+URZ+0x28860], R0 ;  /* 0x02886000050095a7 */ /* 0x000e24000802007f */
[----:B0-----:R-:W-:Y:S05]  /*28f60*/  @!P1 BRA `(.L_x_9741) ;  /* 0xfffffffc00f09947 */ /* 0x001fea000383ffff */
[----:B------:R-:W-:Y:S05]  /*28f70*/  BRA `(.L_x_10022) ;  /* 0xffffff8c000c7947 */ /* 0x000fea000383ffff */
.L_x_10023:
        /* <DEDUP_REMOVED lines=16> */
.L_x_15996:


//--------------------- .text._ZN7cutlass13device_kernelIN5flash11enable_sm90INS1_16FlashAttnFwdSm90INS1_25CollectiveMainloopFwdSm90ILi2EN4cute5tupleIJNS5_1CILi1EEES8_S8_EEENS6_IJNS7_ILi192EEENS7_ILi128EEENS7_ILi96EEEEEELi96ENS_6half_tEfNS_4arch4Sm90ELb0ELb0ELb1ELb0ELb1ELb0ELb0ELb0ELb1ELb1ELb1ELb0EEENS1_21CollectiveEpilogueFwdINS6_IJSA_SC_SB_EEES9_SE_SG_Li384ELb0ELb1ELb1ELb0EEENS1_19SingleTileSchedulerILb0ELb1ELb1ELi192EEEEEEEEEvNT_6ParamsE --------------------------
	.section	.text._ZN7cutlass13device_kernelIN5flash11enable_sm90INS1_16FlashAttnFwdSm90INS1_25CollectiveMainloopFwdSm90ILi2EN4cute5tupleIJNS5_1CILi1EEES8_S8_EEENS6_IJNS7_ILi192EEENS7_ILi128EEENS7_ILi96EEEEEELi96ENS_6half_tEfNS_4arch4Sm90ELb0ELb0ELb1ELb0ELb1ELb0ELb0ELb0ELb1ELb1ELb1ELb0EEENS1_21CollectiveEpilogueFwdINS6_IJSA_SC_SB_EEES9_SE_SG_Li384ELb0ELb1ELb1ELb0EEENS1_19SingleTileSchedulerILb0ELb1ELb1ELi192EEEEEEEEEvNT_6ParamsE,"ax",@progbits
	.align	128
.text._ZN7cutlass13device_kernelIN5flash11enable_sm90INS1_16FlashAttnFwdSm90INS1_25CollectiveMainloopFwdSm90ILi2EN4cute5tupleIJNS5_1CILi1EEES8_S8_EEENS6_IJNS7_ILi192EEENS7_ILi128EEENS7_ILi96EEEEEELi96ENS_6half_tEfNS_4arch4Sm90ELb0ELb0ELb1ELb0ELb1ELb0ELb0ELb0ELb1ELb1ELb1ELb0EEENS1_21CollectiveEpilogueFwdINS6_IJSA_SC_SB_EEES9_SE_SG_Li384ELb0ELb1ELb1ELb0EEENS1_19SingleTileSchedulerILb0ELb1ELb1ELi192EEEEEEEEEvNT_6ParamsE:
        .type           _ZN7cutlass13device_kernelIN5flash11enable_sm90INS1_16FlashAttnFwdSm90INS1_25CollectiveMainloopFwdSm90ILi2EN4cute5tupleIJNS5_1CILi1EEES8_S8_EEENS6_IJNS7_ILi192EEENS7_ILi128EEENS7_ILi96EEEEEELi96ENS_6half_tEfNS_4arch4Sm90ELb0ELb0ELb1ELb0ELb1ELb0ELb0ELb0ELb1ELb1ELb1ELb0EEENS1_21CollectiveEpilogueFwdINS6_IJSA_SC_SB_EEES9_SE_SG_Li384ELb0ELb1ELb1ELb0EEENS1_19SingleTileSchedulerILb0ELb1ELb1ELi192EEEEEEEEEvNT_6ParamsE,@function
        .size           _ZN7cutlass13device_kernelIN5flash11enable_sm90INS1_16FlashAttnFwdSm90INS1_25CollectiveMainloopFwdSm90ILi2EN4cute5tupleIJNS5_1CILi1EEES8_S8_EEENS6_IJNS7_ILi192EEENS7_ILi128EEENS7_ILi96EEEEEELi96ENS_6half_tEfNS_4arch4Sm90ELb0ELb0ELb1ELb0ELb1ELb0ELb0ELb0ELb1ELb1ELb1ELb0EEENS1_21CollectiveEpilogueFwdINS6_IJSA_SC_SB_EEES9_SE_SG_Li384ELb0ELb1ELb1ELb0EEENS1_19SingleTileSchedulerILb0ELb1ELb1ELi192EEEEEEEEEvNT_6ParamsE,(.L_x_15997 - _ZN7cutlass13device_kernelIN5flash11enable_sm90INS1_16FlashAttnFwdSm90INS1_25CollectiveMainloopFwdSm90ILi2EN4cute5tupleIJNS5_1CILi1EEES8_S8_EEENS6_IJNS7_ILi192EEENS7_ILi128EEENS7_ILi96EEEEEELi96ENS_6half_tEfNS_4arch4Sm90ELb0ELb0ELb1ELb0ELb1ELb0ELb0ELb0ELb1ELb1ELb1ELb0EEENS1_21CollectiveEpilogueFwdINS6_IJSA_SC_SB_EEES9_SE_SG_Li384ELb0ELb1ELb1ELb0EEENS1_19SingleTileSchedulerILb0ELb1ELb1ELi192EEEEEEEEEvNT_6ParamsE)
        .other          _ZN7cutlass13device_kernelIN5flash11enable_sm90INS1_16FlashAttnFwdSm90INS1_25CollectiveMainloopFwdSm90ILi2EN4cute5tupleIJNS5_1CILi1EEES8_S8_EEENS6_IJNS7_ILi192EEENS7_ILi128EEENS7_ILi96EEEEEELi96ENS_6half_tEfNS_4arch4Sm90ELb0ELb0ELb1ELb0ELb1ELb0ELb0ELb0ELb1ELb1ELb1ELb0EEENS1_21CollectiveEpilogueFwdINS6_IJSA_SC_SB_EEES9_SE_SG_Li384ELb0ELb1ELb1ELb0EEENS1_19SingleTileSchedulerILb0ELb1ELb1ELi192EEEEEEEEEvNT_6ParamsE,@"STO_CUDA_ENTRY STV_DEFAULT"
_ZN7cutlass13device_kernelIN5flash11enable_sm90INS1_16FlashAttnFwdSm90INS1_25CollectiveMainloopFwdSm90ILi2EN4cute5tupleIJNS5_1CILi1EEES8_S8_EEENS6_IJNS7_ILi192EEENS7_ILi128EEENS7_ILi96EEEEEELi96ENS_6half_tEfNS_4arch4Sm90ELb0ELb0ELb1ELb0ELb1ELb0ELb0ELb0ELb1ELb1ELb1ELb0EEENS1_21CollectiveEpilogueFwdINS6_IJSA_SC_SB_EEES9_SE_SG_Li384ELb0ELb1ELb1ELb0EEENS1_19SingleTileSchedulerILb0ELb1ELb1ELi192EEEEEEEEEvNT_6ParamsE:
        /* <DEDUP_REMOVED lines=9> */
[----:B------:R1:W2:Y:S01]  /*0090*/  SHFL.IDX PT, R3, R16, RZ, 0x1f ;  /* 0x00001fff10037589 */ /* 0x0002a200000e0000 */
        /* <DEDUP_REMOVED lines=14> */
[----:B------:R1:W0:Y:S06]  /*0180*/  @!UP0 SYNCS.EXCH.64 URZ, [UR8+0x2d800], UR4 ;  /* 0x02d80004083f85b2 */ /* 0x00022c0008000100 */
[----:B------:R1:W3:Y:S02]  /*0190*/  @!UP1 SYNCS.EXCH.64 URZ, [UR8+0x2d820], UR6 ;  /* 0x02d82006083f95b2 */ /* 0x0002e40008000100 */
[----:B-12---:R-:W-:Y:S05]  /*01a0*/  @P1 BRA `(.L_x_10024) ;  /* 0x0000000000481947 */ /* 0x006fea0003800000 */
[----:B------:R-:W1:Y:S01]  /*01b0*/  S2UR UR5, SR_CgaCtaId ;  /* 0x00000000000579c3 */ /* 0x000e620000008800 */
[----:B------:R-:W-:Y:S01]  /*01c0*/  UMOV UR4, 0x400 ;  /* 0x0000040000047882 */ /* 0x000fe20000000000 */
[----:B------:R-:W-:Y:S01]  /*01d0*/  UMOV UR6, 0x80 ;  /* 0x0000008000067882 */ /* 0x000fe20000000000 */
[----:B------:R-:W-:Y:S01]  /*01e0*/  UMOV UR7, 0x180 ;  /* 0x0000018000077882 */ /* 0x000fe20000000000 */
[----:B------:R-:W-:Y:S01]  /*01f0*/  ELECT P0, URZ, PT ;  /* 0x00000000003f782f */ /* 0x000fe20003800000 */
[----:B-1----:R-:W-:Y:S02]  /*0200*/  ULEA UR8, UR5, UR4, 0x18 ;  /* 0x0000000405087291 */ /* 0x002fe4000f8ec03f */
[----:B------:R-:W-:-:S04]  /*0210*/  UIADD3 UR4, -UR6, 0x100000, URZ ;  /* 0x0010000006047890 */ /* 0x000fc8000fffe13f */
[----:B------:R-:W-:Y:S02]  /*0220*/  USHF.L.U32 UR5, UR4, 0xb, URZ ;  /* 0x0000000b04057899 */ /* 0x000fe4000800063f */
[----:B------:R-:W-:Y:S02]  /*0230*/  USHF.L.U32 UR4, UR4, 0x1, URZ ;  /* 0x0000000104047899 */ /* 0x000fe4000800063f */
[----:B------:R-:W-:-:S04]  /*0240*/  UIADD3 UR6, -UR7, 0x100000, URZ ;  /* 0x0010000007067890 */ /* 0x000fc8000fffe13f */
[----:B------:R-:W-:Y:S02]  /*0250*/  USHF.L.U32 UR7, UR6, 0xb, URZ ;  /* 0x0000000b06077899 */ /* 0x000fe4000800063f */
[----:B------:R-:W-:Y:S01]  /*0260*/  USHF.L.U32 UR6, UR6, 0x1, URZ ;  /* 0x0000000106067899 */ /* 0x000fe2000800063f */
[----:B------:R-:W1:Y:S03]  /*0270*/  FENCE.VIEW.ASYNC.S ;  /* 0x00000000000073c6 */ /* 0x000e660000000000 */
[----:B-1----:R1:W2:Y:S08]  /*0280*/  SYNCS.EXCH.64 URZ, [UR8+0x2d830], UR4 ;  /* 0x02d83004083f75b2 */ /* 0x0022b00008000100 */
[----:B------:R1:W4:Y:S01]  /*0290*/  SYNCS.EXCH.64 URZ, [UR8+0x2d840], UR6 ;  /* 0x02d84006083f75b2 */ /* 0x0003220008000100 */
[----:B------:R1:W0:Y:S01]  /*02a0*/  SYNCS.EXCH.64 URZ, [UR8+0x2d838], UR4 ;  /* 0x02d83804083f75b2 */ /* 0x0002220008000100 */
[----:B------:R1:W0:Y:S01]  /*02b0*/  SYNCS.EXCH.64 URZ, [UR8+0x2d848], UR6 ;  /* 0x02d84806083f75b2 */ /* 0x0002220008000100 */
[----:B------:R-:W-:Y:S01]  /*02c0*/  NOP ;  /* 0x0000000000007918 */ /* 0x000fe20000000000 */
.L_x_10024:
[----:B------:R-:W5:Y:S01]  /*02d0*/  SHFL.IDX PT, R2, R0, RZ, 0x1f ;  /* 0x00001fff00027589 */ /* 0x000f6200000e0000 */
[----:B------:R-:W-:Y:S01]  /*02e0*/  NOP ;  /* 0x0000000000007918 */ /* 0x000fe20000000000 */
[----:B-----5:R-:W-:-:S13]  /*02f0*/  ISETP.NE.AND P0, PT, R2, RZ, PT ;  /* 0x000000ff0200720c */ /* 0x020fda0003f05270 */
[----:B------:R-:W-:Y:S05]  /*0300*/  @P0 BRA `(.L_x_10025) ;  /* 0x0000000000480947 */ /* 0x000fea0003800000 */
[----:B-1----:R-:W1:Y:S01]  /*0310*/  S2UR UR5, SR_CgaCtaId ;  /* 0x00000000000579c3 */ /* 0x002e620000008800 */
        /* <DEDUP_REMOVED lines=12> */
[----:B-1----:R1:W0:Y:S08]  /*03e0*/  SYNCS.EXCH.64 URZ, [UR8+0x2d850], UR4 ;  /* 0x02d85004083f75b2 */ /* 0x0022300008000100 */
[----:B------:R1:W0:Y:S01]  /*03f0*/  SYNCS.EXCH.64 URZ, [UR8+0x2d860], UR6 ;  /* 0x02d86006083f75b2 */ /* 0x0002220008000100 */
[----:B------:R1:W0:Y:S01]  /*0400*/  SYNCS.EXCH.64 URZ, [UR8+0x2d858], UR4 ;  /* 0x02d85804083f75b2 */ /* 0x0002220008000100 */
[----:B------:R1:W0:Y:S01]  /*0410*/  SYNCS.EXCH.64 URZ, [UR8+0x2d868], UR6 ;  /* 0x02d86806083f75b2 */ /* 0x0002220008000100 */
[----:B------:R-:W-:Y:S01]  /*0420*/  NOP ;  /* 0x0000000000007918 */ /* 0x000fe20000000000 */
.L_x_10025:
[----:B------:R-:W5:Y:S01]  /*0430*/  SHFL.IDX PT, R2, R0, RZ, 0x1f ;  /* 0x00001fff00027589 */ /* 0x000f6200000e0000 */
[----:B------:R-:W-:Y:S01]  /*0440*/  NOP ;  /* 0x0000000000007918 */ /* 0x000fe20000000000 */
[----:B-----5:R-:W-:-:S13]  /*0450*/  ISETP.NE.AND P0, PT, R2, RZ, PT ;  /* 0x000000ff0200720c */ /* 0x020fda0003f05270 */
[----:B------:R-:W-:Y:S05]  /*0460*/  @P0 BRA `(.L_x_10026) ;  /* 0x0000000000380947 */ /* 0x000fea0003800000 */
[----:B-1----:R-:W1:Y:S01]  /*0470*/  S2UR UR5, SR_CgaCtaId ;  /* 0x00000000000579c3 */ /* 0x002e620000008800 */
[----:B------:R-:W-:Y:S01]  /*0480*/  UMOV UR4, 0x400 ;  /* 0x0000040000047882 */ /* 0x000fe20000000000 */
[----:B------:R-:W-:Y:S01]  /*0490*/  UMOV UR7, 0x80 ;  /* 0x0000008000077882 */ /* 0x000fe20000000000 */
[----:B------:R-:W-:Y:S01]  /*04a0*/  ELECT P0, URZ, PT ;  /* 0x00000000003f782f */ /* 0x000fe20003800000 */
[----:B-1----:R-:W-:Y:S02]  /*04b0*/  ULEA UR6, UR5, UR4, 0x18 ;  /* 0x0000000405067291 */ /* 0x002fe4000f8ec03f */
[----:B------:R-:W-:-:S04]  /*04c0*/  UIADD3 UR4, -UR7, 0x100000, URZ ;  /* 0x0010000007047890 */ /* 0x000fc8000fffe13f */
[----:B------:R-:W-:Y:S02]  /*04d0*/  USHF.L.U32 UR5, UR4, 0xb, URZ ;  /* 0x0000000b04057899 */ /* 0x000fe4000800063f */
[----:B------:R-:W-:Y:S01]  /*04e0*/  USHF.L.U32 UR4, UR4, 0x1, URZ ;  /* 0x0000000104047899 */ /* 0x000fe2000800063f */
[----:B------:R-:W1:Y:S11]  /*04f0*/  FENCE.VIEW.ASYNC.S ;  /* 0x00000000000073c6 */ /* 0x000e760000000000 */
[----:B-1----:R1:W0:Y:S01]  /*0500*/  SYNCS.EXCH.64 URZ, [UR6+0x2d870], UR4 ;  /* 0x02d87004063f75b2 */ /* 0x0022220008000100 */
[----:B------:R1:W0:Y:S01]  /*0510*/  SYNCS.EXCH.64 URZ, [UR6+0x2d880], UR4 ;  /* 0x02d88004063f75b2 */ /* 0x0002220008000100 */
[----:B------:R1:W0:Y:S01]  /*0520*/  SYNCS.EXCH.64 URZ, [UR6+0x2d878], UR4 ;  /* 0x02d87804063f75b2 */ /* 0x0002220008000100 */
[----:B------:R1:W0:Y:S01]  /*0530*/  SYNCS.EXCH.64 URZ, [UR6+0x2d888], UR4 ;  /* 0x02d88804063f75b2 */ /* 0x0002220008000100 */
[----:B------:R-:W-:Y:S01]  /*0540*/  NOP ;  /* 0x0000000000007918 */ /* 0x000fe20000000000 */
.L_x_10026:
        /* <DEDUP_REMOVED lines=22> */
.L_x_10027:
[----:B------:R-:W5:Y:S01]  /*06b0*/  SHFL.IDX PT, R2, R0, RZ, 0x1f ;  /* 0x00001fff00027589 */ /* 0x000f6200000e0000 */
[----:B------:R-:W-:Y:S01]  /*06c0*/  R2UR UR9, R3 ;  /* 0x00000000030972ca */ /* 0x000fe200000e0000 */
        /* <DEDUP_REMOVED lines=21> */
.L_x_10028:
[----:B------:R-:W-:Y:S01]  /*0820*/  UISETP.NE.AND UP0, UPT, UR9, URZ, UPT ;  /* 0x0000003f0900728c */ /* 0x000fe2000bf05270 */
[----:B------:R-:W-:Y:S01]  /*0830*/  NOP ;  /* 0x0000000000007918 */ /* 0x000fe20000000000 */
[----:B------:R-:W-:Y:S01]  /*0840*/  UMOV UR38, 0x1 ;  /* 0x0000000100267882 */ /* 0x000fe20000000000 */
[----:B------:R-:W-:Y:S01]  /*0850*/  ULDC.64 UR36, c[0x0][0x208] ;  /* 0x0000820000247ab9 */ /* 0x000fe20000000a00 */
[----:B------:R-:W-:Y:S01]  /*0860*/  USEL UR38, UR38, 0x2, !UP0 ;  /* 0x0000000226267887 */ /* 0x000fe2000c000000 */
[----:B------:R-:W-:Y:S01]  /*0870*/  BSSY B6, `(.L_x_10029) ;  /* 0x0000b9e000067945 */ /* 0x000fe20003800000 */
[----:B0-234-:R-:W-:Y:S01]  /*0880*/  BAR.SYNC.DEFER_BLOCKING 0x0 ;  /* 0x0000000000007b1d */ /* 0x01dfe20000010000 */
[----:B------:R-:W-:-:S13]  /*0890*/  PLOP3.LUT P0, PT, PT, PT, UP0, 0x80, 0x0 ;  /* 0x000000000000781c */ /* 0x000fda0003f0f008 */
[----:B------:R-:W-:Y:S05]  /*08a0*/  @!P0 BRA `(.L_x_10030) ;  /* 0x0000007c00dc8947 */ /* 0x000fea0003800000 */
.L_x_10031:
[----:B------:R-:W-:-:S08]  /*08b0*/  NOP ;  /* 0x0000000000007918 */ /* 0x000fd00000000000 */
[----:B------:R-:W0:Y:S02]  /*08c0*/  USETMAXREG.TRY_ALLOC.CTAPOOL UP0, 0xa0 ;  /* 0x000000a0000079c8 */ /* 0x000e240008000600 */
[----:B0-----:R-:W-:-:S13]  /*08d0*/  PLOP3.LUT P0, PT, PT, PT, UP0, 0x80, 0x0 ;  /* 0x000000000000781c */ /* 0x001fda0003f0f008 */
[----:B------:R-:W-:Y:S05]  /*08e0*/  @!P0 BRA `(.L_x_10031) ;  /* 0xfffffffc00f08947 */ /* 0x000fea000383ffff */
[----:B-1----:R-:W0:Y:S01]  /*08f0*/  S2UR UR6, SR_CTAID.Y ;  /* 0x00000000000679c3 */ /* 0x002e220000002600 */
        /* <DEDUP_REMOVED lines=28> */
[----:B------:R-:W-:-:S03]  /*0ac0*/  ULEA.HI UR5, UR5, UR4, URZ, 0x7 ;  /* 0x0000000405057291 */ /* 0x000fc6000f8f383f */
[----:B------:R-:W-:Y:S01]  /*0ad0*/  UMOV UR4, URZ ;  /* 0x0000003f00047c82 */ /* 0x000fe20008000000 */
[----:B------:R-:W-:-:S04]  /*0ae0*/  USHF.R.S32.HI UR6, URZ, 0x7, UR5 ;  /* 0x000000073f067899 */ /* 0x000fc80008011405 */
        /* <DEDUP_REMOVED lines=37> */
.L_x_10033:
[----:B------:R-:W-:Y:S01]  /*0d40*/  UIMAD UR40, UR40, UR4, URZ ;  /* 0x00000004282872a4 */ /* 0x000fe2000f8e023f */
[----:B------:R-:W-:Y:S01]  /*0d50*/  IMAD.U32 R0, RZ, RZ, UR6 ;  /* 0x00000006ff007e24 */ /* 0x000fe2000f8e00ff */
[----:B------:R-:W-:Y:S01]  /*0d60*/  MOV R3, UR4 ;  /* 0x0000000400037c02 */ /* 0x000fe20008000f00 */
[----:B------:R-:W-:Y:S01]  /*0d70*/  VIADD R17, R22, 0xffffff80 ;  /* 0xffffff8016117836 */ /* 0x000fe20000000000 */
[----:B------:R-:W-:Y:S01]  /*0d80*/  PLOP3.LUT P0, PT, PT, PT, PT, 0x80, 0x0 ;  /* 0x000000000000781c */ /* 0x000fe20003f0f070 */
[----:B------:R-:W-:Y:S01]  /*0d90*/  IMAD.MOV.U32 R23, RZ, RZ, RZ ;  /* 0x000000ffff177224 */ /* 0x000fe200078e00ff */
[----:B------:R-:W-:Y:S02]  /*0da0*/  VIADDMNMX R0, R3, UR40, R0, PT ;  /* 0x0000002803007c46 */ /* 0x000fe4000b800100 */
        /* <DEDUP_REMOVED lines=27> */
[----:B------:R-:W-:-:S03]  /*0f60*/  CS2R R24, SRZ ;  /* 0x0000000000187805 */ /* 0x000fc6000001ff00 */
[----:B------:R-:W-:Y:S05]  /*0f70*/  @!P1 BRA `(.L_x_10034) ;  /* 0x0000006000b09947 */ /* 0x000fea0003800000 */
        /* <DEDUP_REMOVED lines=11> */
[----:B------:R-:W-:-:S04]  /*1030*/  UIMAD.WIDE UR4, UR41, 0x55555556, URZ ;  /* 0x55555556290478a5 */ /* 0x000fc8000f8e023f */
[----:B------:R-:W-:-:S04]  /*1040*/  ULEA.HI UR5, UR5, UR5, URZ, 0x1 ;  /* 0x0000000505057291 */ /* 0x000fc8000f8f083f */
[----:B------:R-:W-:-:S04]  /*1050*/  UIMAD UR46, UR5, -0x3, UR41 ;  /* 0xfffffffd052e78a4 */ /* 0x000fc8000f8e0229 */
        /* <DEDUP_REMOVED lines=20> */
.L_x_10035:
[----:B------:R-:W-:-:S04]  /*11a0*/  SHF.L.U32 R0, RZ, 0x1f, RZ ;  /* 0x0000001fff007819 */ /* 0x000fc800000006ff */
[----:B------:R-:W0:Y:S02]  /*11b0*/  SYNCS.PHASECHK.TRANS64.TRYWAIT P0, [UR42+0x2d800], R0 ;  /* 0x02d80000ff0075a7 */ /* 0x000e24000800016a */
[----:B0-----:R-:W-:Y:S05]  /*11c0*/  @!P0 BRA `(.L_x_10036) ;  /* 0x000000b000288947 */ /* 0x001fea0003800000 */
.L_x_10109:
[----:B------:R-:W-:-:S06]  /*11d0*/  ULOP3.LUT UR4, UR38, 0x1, URZ, 0xfc, !UPT ;  /* 0x0000000126047892 */ /* 0x000fcc000f8efc3f */
[----:B------:R-:W-:-:S05]  /*11e0*/  IMAD.U32 R2, RZ, RZ, UR4 ;  /* 0x00000004ff027e24 */ /* 0x000fca000f8e00ff */
[----:B------:R-:W-:-:S13]  /*11f0*/  ISETP.NE.AND P0, PT, R2, 0x3, PT ;  /* 0x000000030200780c */ /* 0x000fda0003f05270 */
[----:B------:R-:W-:Y:S05]  /*1200*/  @!P0 BRA `(.L_x_10037) ;  /* 0x0000000000048947 */ /* 0x000fea0003800000 */
[----:B------:R-:W-:Y:S01]  /*1210*/  BPT.TRAP 0x1 ;  /* 0x000000040000795c */ /* 0x000fe20000300000 */
.L_x_10037:
[----:B------:R1:W2:Y:S01]  /*1220*/  SYNCS.PHASECHK.TRANS64.TRYWAIT P1, [UR42+0x2d830], R0 ;  /* 0x02d83000ff0075a7 */ /* 0x0002a2000802016a */
[----:B------:R-:W-:Y:S05]  /*1230*/  @!P0 BRA `(.L_x_10038) ;  /* 0x0000000000048947 */ /* 0x000fea0003800000 */
[----:B------:R-:W-:Y:S01]  /*1240*/  BPT.TRAP 0x1 ;  /* 0x000000040000795c */ /* 0x000fe20000300000 */
.L_x_10038:
[----:B--2---:R-:W-:Y:S05]  /*1250*/  @P1 BRA `(.L_x_10039) ;  /* 0x0000000000081947 */ /* 0x004fea0003800000 */
[----:B------:R-:W2:Y:S02]  /*1260*/  SYNCS.PHASECHK.TRANS64.TRYWAIT P1, [UR42+0x2d830], R0 ;  /* 0x02d83000ff0075a7 */ /* 0x000ea4000802016a */
[----:B--2---:R-:W-:Y:S05]  /*1270*/  @!P1 BRA `(.L_x_10040) ;  /* 0x000000b000149947 */ /* 0x004fea0003800000 */
.L_x_10039:
[----:B------:R-:W-:Y:S01]  /*1280*/  ULEA UR4, UR46, UR42, 0xc ;  /* 0x0000002a2e047291 */ /* 0x000fe2000f8e603f */
[----:B01----:R-:W-:Y:S01]  /*1290*/  IMAD.MOV.U32 R0, RZ, RZ, RZ ;  /* 0x000000ffff007224 */ /* 0x003fe200078e00ff */
[----:B------:R-:W-:Y:S01]  /*12a0*/  MOV R135, RZ ;  /* 0x000000ff00877202 */ /* 0x000fe20000000f00 */
[----:B------:R-:W-:Y:S01]  /*12b0*/  IMAD.MOV.U32 R3, RZ, RZ, -0x7fffffe0 ;  /* 0x80000020ff037424 */ /* 0x000fe200078e00ff */
[----:B------:R-:W-:-:S04]  /*12c0*/  UIADD3 UR4, UR4, 0xc400, URZ ;  /* 0x0000c40004047890 */ /* 0x000fc8000fffe03f */
[----:B------:R-:W-:-:S04]  /*12d0*/  USHF.R.U32.HI UR4, URZ, 0x4, UR4 ;  /* 0x000000043f047899 */ /* 0x000fc80008011604 */
[----:B------:R-:W-:-:S06]  /*12e0*/  ULOP3.LUT UR4, UR4, 0x3fff, URZ, 0xc0, !UPT ;  /* 0x00003fff04047892 */ /* 0x000fcc000f8ec03f */
[----:B------:R-:W-:Y:S01]  /*12f0*/  IMAD.U32 R2, RZ, RZ, UR4 ;  /* 0x00000004ff027e24 */ /* 0x000fe2000f8e00ff */
[----:B------:R-:W-:Y:S05]  /*1300*/  WARPSYNC.ALL ;  /* 0x0000000000007948 */ /* 0x000fea0003800000 */
        /* <DEDUP_REMOVED lines=10> */
[----:B------:R-:W0:Y:S01]  /*13b0*/  S2UR UR6, SR_CgaCtaId ;  /* 0x00000000000679c3 */ /* 0x000e220000008800 */
        /* <DEDUP_REMOVED lines=38> */
[----:B0-----:R-:W-:Y:S05]  /*1620*/  @!P0 BRA `(.L_x_10041) ;  /* 0x0000000000048947 */ /* 0x001fea0003800000 */
[----:B------:R-:W-:Y:S01]  /*1630*/  BPT.TRAP 0x1 ;  /* 0x000000040000795c */ /* 0x000fe20000300000 */
.L_x_10041:
[----:B------:R-:W-:Y:S01]  /*1640*/  ULDC UR5, c[0x0][0x9d8] ;  /* 0x0002760000057ab9 */ /* 0x000fe20000000800 */
[----:B------:R-:W-:Y:S01]  /*1650*/  ULDC UR4, c[0x0][0x988] ;  /* 0x0002620000047ab9 */ /* 0x000fe20000000800 */
[----:B------:R-:W-:Y:S01]  /*1660*/  FMUL.FTZ R10, R26, UR5 ;  /* 0x000000051a0a7c20 */ /* 0x000fe20008410000 */
[----:B------:R-:W-:Y:S01]  /*1670*/  FMUL.FTZ R26, R34, UR5 ;  /* 0x00000005221a7c20 */ /* 0x000fe20008410000 */
[----:B------:R-:W-:Y:S01]  /*1680*/  FMUL.FTZ R34, R42, UR5 ;  /* 0x000000052a227c20 */ /* 0x000fe20008410000 */
[----:B------:R-:W-:Y:S01]  /*1690*/  FMUL.FTZ R42, R50, UR5 ;  /* 0x00000005322a7c20 */ /* 0x000fe20008410000 */
[----:B------:R-:W-:Y:S01]  /*16a0*/  FMUL.FTZ R50, R58, UR5 ;  /* 0x000000053a327c20 */ /* 0x000fe20008410000 */
[----:B------:R-:W-:Y:S01]  /*16b0*/  LOP3.LUT R58, R19, 0xffffff80, RZ, 0xc0, !PT ;  /* 0xffffff80133a7812 */ /* 0x000fe200078ec0ff */
[----:B------:R-:W-:Y:S01]  /*16c0*/  FMUL.FTZ R11, R27, UR5 ;  /* 0x000000051b0b7c20 */ /* 0x000fe20008410000 */
[----:B------:R-:W-:Y:S01]  /*16d0*/  FMUL.FTZ R14, R30, UR5 ;  /* 0x000000051e0e7c20 */ /* 0x000fe20008410000 */
[----:B------:R-:W0:Y:S01]  /*16e0*/  MUFU.TANH R10, R10 ;  /* 0x0000000a000a7308 */ /* 0x000e220000002400 */
[----:B------:R-:W-:Y:S01]  /*16f0*/  FMUL.FTZ R23, R45, UR5 ;  /* 0x000000052d177c20 */ /* 0x000fe20008410000 */
[----:B------:R-:W-:-:S02]  /*1700*/  IMAD.IADD R58, R17, 0x1, -R58 ;  /* 0x00000001113a7824 */ /* 0x000fc400078e0a3a */
[----:B------:R-:W-:Y:S01]  /*1710*/  FMUL.FTZ R45, R55, UR5 ;  /* 0x00000005372d7c20 */ /* 0x000fe20008410000 */
[----:B------:R-:W-:Y:S01]  /*1720*/  FMUL.FTZ R21, R31, UR5 ;  /* 0x000000051f157c20 */ /* 0x000fe20008410000 */
[----:B------:R-:W-:Y:S01]  /*1730*/  FMUL.FTZ R55, R66, UR5 ;  /* 0x0000000542377c20 */ /* 0x000fe20008410000 */
[----:B------:R-:W-:Y:S01]  /*1740*/  FMUL.FTZ R66, R70, UR5 ;  /* 0x0000000546427c20 */ /* 0x000fe20008410000 */
[----:B------:R-:W-:Y:S01]  /*1750*/  SHF.R.S32.HI R19, RZ, 0x1f, R58 ;  /* 0x0000001fff137819 */ /* 0x000fe2000001143a */
[----:B------:R-:W1:Y:S01]  /*1760*/  MUFU.TANH R11, R11 ;  /* 0x0000000b000b7308 */ /* 0x000e620000002400 */
[----:B------:R-:W-:Y:S02]  /*1770*/  IMAD.U32 R70, RZ, RZ, UR45 ;  /* 0x0000002dff467e24 */ /* 0x000fe4000f8e00ff */
[----:B------:R-:W-:Y:S01]  /*1780*/  FMUL.FTZ R4, R24, UR5 ;  /* 0x0000000518047c20 */ /* 0x000fe20008410000 */
[----:B------:R-:W-:Y:S01]  /*1790*/  LEA.HI R19, R19, R58, RZ, 0x2 ;  /* 0x0000003a13137211 */ /* 0x000fe200078f10ff */
[----:B------:R-:W-:Y:S01]  /*17a0*/  FMUL.FTZ R5, R25, UR5 ;  /* 0x0000000519057c20 */ /* 0x000fe20008410000 */
[----:B------:R-:W-:Y:S01]  /*17b0*/  FMUL.FTZ R25, R35, UR5 ;  /* 0x0000000523197c20 */ /* 0x000fe20008410000 */
[----:B------:R-:W-:Y:S01]  /*17c0*/  FMUL.FTZ R30, R38, UR5 ;  /* 0x00000005261e7c20 */ /* 0x000fe20008410000 */
[----:B------:R-:W-:Y:S01]  /*17d0*/  LOP3.LUT R19, R19, 0x7ffffffc, RZ, 0xc0, !PT ;  /* 0x7ffffffc13137812 */ /* 0x000fe200078ec0ff */
[----:B------:R-:W2:Y:S01]  /*17e0*/  MUFU.TANH R14, R14 ;  /* 0x0000000e000e7308 */ /* 0x000ea20000002400 */
[----:B------:R-:W-:Y:S01]  /*17f0*/  FMUL.FTZ R12, R36, UR5 ;  /* 0x00000005240c7c20 */ /* 0x000fe20008410000 */
[----:B------:R-:W-:Y:S01]  /*1800*/  FMUL.FTZ R36, R57, UR5 ;  /* 0x0000000539247c20 */ /* 0x000fe20008410000 */
[----:B------:R-:W-:Y:S01]  /*1810*/  FMUL.FTZ R6, R28, UR5 ;  /* 0x000000051c067c20 */ /* 0x000fe20008410000 */
[----:B------:R-:W-:Y:S01]  /*1820*/  IMAD.IADD R19, R58, 0x1, -R19 ;  /* 0x000000013a137824 */ /* 0x000fe200078e0a13 */
[----:B------:R-:W-:Y:S01]  /*1830*/  MOV R58, 0xfffffffe ;  /* 0xfffffffe003a7802 */ /* 0x000fe20000000f00 */
[----:B------:R-:W-:Y:S01]  /*1840*/  FMUL.FTZ R7, R29, UR5 ;  /* 0x000000051d077c20 */ /* 0x000fe20008410000 */
[----:B------:R-:W-:Y:S01]  /*1850*/  FMUL.FTZ R29, R39, UR5 ;  /* 0x00000005271d7c20 */ /* 0x000fe20008410000 */
[----:B------:R-:W3:Y:S01]  /*1860*/  MUFU.TANH R21, R21 ;  /* 0x0000001500157308 */ /* 0x000ee20000002400 */
[----:B------:R-:W-:Y:S01]  /*1870*/  FMUL.FTZ R28, R49, UR5 ;  /* 0x00000005311c7c20 */ /* 0x000fe20008410000 */
[----:B------:R-:W-:-:S02]  /*1880*/  IMAD R19, R19, R58, 0x80 ;  /* 0x0000008013137424 */ /* 0x000fc400078e023a */
[----:B------:R-:W-:Y:S01]  /*1890*/  FMUL.FTZ R49, R59, UR5 ;  /* 0x000000053b317c20 */ /* 0x000fe20008410000 */
[----:B------:R-:W-:Y:S01]  /*18a0*/  FMUL.FTZ R24, R44, UR5 ;  /* 0x000000052c187c20 */ /* 0x000fe20008410000 */
[----:B------:R-:W-:Y:S01]  /*18b0*/  FMUL.FTZ R44, R65, UR5 ;  /* 0x00000005412c7c20 */ /* 0x000fe20008410000 */
[----:B------:R-:W-:Y:S02]  /*18c0*/  VIADD R19, R19, UR44 ;  /* 0x0000002c13137c36 */ /* 0x000fe40008000000 */
[----:B------:R-:W-:Y:S01]  /*18d0*/  FMUL.FTZ R8, R32, UR5 ;  /* 0x0000000520087c20 */ /* 0x000fe20008410000 */
[----:B------:R-:W4:Y:S01]  /*18e0*/  MUFU.TANH R26, R26 ;  /* 0x0000001a001a7308 */ /* 0x000f220000002400 */
[----:B------:R-:W-:Y:S01]  /*18f0*/  FMUL.FTZ R9, R33, UR5 ;  /* 0x0000000521097c20 */ /* 0x000fe20008410000 */
[----:B------:R-:W-:Y:S02]  /*1900*/  IMAD R70, R70, -0x80, R19 ;  /* 0xffffff8046467824 */ /* 0x000fe400078e0213 */
        /* <DEDUP_REMOVED lines=20> */
[C---:B------:R-:W-:Y:S01]  /*1a50*/  ISETP.GT.AND P4, PT, R70.reuse, 0x10, PT ;  /* 0x000000104600780c */ /* 0x040fe20003f84270 */
        /* <DEDUP_REMOVED lines=11> */
[----:B-----5:R-:W-:Y:S01]  /*1b10*/  FSEL R4, R4, -INF , P2 ;  /* 0xff80000004047808 */ /* 0x020fe20001000000 */
[----:B------:R-:W-:Y:S01]  /*1b20*/  FMUL.FTZ R27, R48, UR5 ;  /* 0x00000005301b7c20 */ /* 0x000fe20008410000 */
[----:B------:R-:W-:Y:S01]  /*1b30*/  ISETP.GT.AND P2, PT, R70, 0x18, PT ;  /* 0x000000184600780c */ /* 0x000fe20003f44270 */
[----:B------:R-:W-:Y:S01]  /*1b40*/  FMUL.FTZ R32, R52, UR5 ;  /* 0x0000000534207c20 */ /* 0x000fe20008410000 */
[----:B0-----:R-:W-:Y:S01]  /*1b50*/  FSEL R60, R25, -INF , P3 ;  /* 0xff800000193c7808 */ /* 0x001fe20001800000 */
[----:B------:R-:W0:Y:S01]  /*1b60*/  MUFU.TANH R6, R6 ;  /* 0x0000000600067308 */ /* 0x000e220000002400 */
        /* <DEDUP_REMOVED lines=27> */
[----:B------:R-:W-:Y:S01]  /*1d20*/  P2R R88, PR, RZ, 0x1 ;  /* 0x00000001ff587803 */ /* 0x000fe20000000000 */
[----:B------:R-:W-:Y:S01]  /*1d30*/  FMUL.FTZ R76, R76, UR5 ;  /* 0x000000054c4c7c20 */ /* 0x000fe20008410000 */
[----:B------:R-:W-:Y:S01]  /*1d40*/  FMNMX.FTZ R11, R61, R10, !PT ;  /* 0x0000000a3d0b7209 */ /* 0x000fe20007810000 */
        /* <DEDUP_REMOVED lines=8> */
[----:B------:R-:W-:Y:S01]  /*1dd0*/  UIADD3 UR5, UR42, 0x2d840, URZ ;  /* 0x0002d8402a057890 */ /* 0x000fe2000fffe03f */
[----:B------:R-:W2:Y:S01]  /*1de0*/  MUFU.TANH R33, R33 ;  /* 0x0000002100217308 */ /* 0x000ea20000002400 */
[----:B0-----:R-:W-:Y:S01]  /*1df0*/  FSEL R62, R34, -INF , P6 ;  /* 0xff800000223e7808 */ /* 0x001fe20003000000 */
[----:B------:R-:W-:Y:S01]  /*1e00*/  UIADD3 UR34, UR45, -0x2, URZ ;  /* 0xfffffffe2d227890 */ /* 0x000fe2000fffe03f */
[--C-:B------:R-:W-:Y:S01]  /*1e10*/  IMAD.MOV.U32 R134, RZ, RZ, R135.reuse ;  /* 0x000000ffff867224 */ /* 0x100fe200078e0087 */
[----:B------:R-:W-:Y:S01]  /*1e20*/  UPRMT UR5, UR6, 0x654, UR5 ;  /* 0x0000065406057896 */ /* 0x000fe20008000005 */
[----:B------:R-:W-:Y:S01]  /*1e30*/  FMNMX.FTZ R11, R62, R11, !PT ;  /* 0x0000000b3e0b7209 */ /* 0x000fe20007810000 */
[----:B------:R-:W-:Y:S01]  /*1e40*/  UISETP.GE.AND UP0, UPT, UR34, UR40, UPT ;  /* 0x000000282200728c */ /* 0x000fe2000bf06270 */
[-C--:B------:R-:W-:Y:S01]  /*1e50*/  MOV R133, R135.reuse ;  /* 0x0000008700857202 */ /* 0x080fe20000000f00 */
[----:B------:R-:W0:Y:S01]  /*1e60*/  MUFU.TANH R9, R9 ;  /* 0x0000000900097308 */ /* 0x000e220000002400 */
[----:B-1----:R-:W-:Y:S01]  /*1e70*/  FSEL R8, R8, -INF , P4 ;  /* 0xff80000008087808 */ /* 0x002fe20002000000 */
[----:B------:R-:W-:Y:S01]  /*1e80*/  UMOV UR33, URZ ;  /* 0x0000003f00217c82 */ /* 0x000fe20008000000 */
[----:B------:R-:W-:Y:S01]  /*1e90*/  ISETP.GT.AND P4, PT, R70, 0x28, PT ;  /* 0x000000284600780c */ /* 0x000fe20003f84270 */
[--C-:B------:R-:W-:Y:S01]  /*1ea0*/  IMAD.MOV.U32 R132, RZ, RZ, R135.reuse ;  /* 0x000000ffff847224 */ /* 0x100fe200078e0087 */
[----:B------:R-:W-:Y:S01]  /*1eb0*/  SYNCS.ARRIVE.TRANS64.RED.A1T0 RZ, [UR5], RZ ;  /* 0x000000ffffff79a7 */ /* 0x000fe20008100405 */
        /* <DEDUP_REMOVED lines=25> */
[----:B------:R-:W-:Y:S01]  /*2050*/  MOV R101, R135 ;  /* 0x0000008700657202 */ /* 0x000fe20000000f00 */
[----:B------:R-:W1:Y:S01]  /*2060*/  MUFU.TANH R13, R13 ;  /* 0x0000000d000d7308 */ /* 0x000e620000002400 */
[----:B--2---:R-:W-:Y:S01]  /*2070*/  FSEL R10, R12, -INF , P2 ;  /* 0xff8000000c0a7808 */ /* 0x004fe20001000000 */
[--C-:B------:R-:W-:Y:S01]  /*2080*/  IMAD.MOV.U32 R118, RZ, RZ, R135.reuse ;  /* 0x000000ffff767224 */ /* 0x100fe200078e0087 */
[----:B------:R-:W-:Y:S01]  /*2090*/  ISETP.GT.AND P2, PT, R70, 0x30, PT ;  /* 0x000000304600780c */ /* 0x000fe20003f44270 */
[--C-:B------:R-:W-:Y:S01]  /*20a0*/  IMAD.MOV.U32 R116, RZ, RZ, R135.reuse ;  /* 0x000000ffff747224 */ /* 0x100fe200078e0087 */
[----:B------:R-:W-:Y:S01]  /*20b0*/  FMNMX.FTZ R12, R38, R11, !PT ;  /* 0x0000000b260c7209 */ /* 0x000fe20007810000 */
[--C-:B------:R-:W-:Y:S01]  /*20c0*/  IMAD.MOV.U32 R115, RZ, RZ, R135.reuse ;  /* 0x000000ffff737224 */ /* 0x100fe200078e0087 */
[-C--:B------:R-:W-:Y:S01]  /*20d0*/  MOV R97, R135.reuse ;  /* 0x0000008700617202 */ /* 0x080fe20000000f00 */
[----:B------:R-:W2:Y:S01]  /*20e0*/  MUFU.TANH R42, R42 ;  /* 0x0000002a002a7308 */ /* 0x000ea20000002400 */
[----:B0-----:R-:W-:Y:S01]  /*20f0*/  FSEL R37, R37, -INF , P3 ;  /* 0xff80000025257808 */ /* 0x001fe20001800000 */
[--C-:B------:R-:W-:Y:S01]  /*2100*/  IMAD.MOV.U32 R114, RZ, RZ, R135.reuse ;  /* 0x000000ffff727224 */ /* 0x100fe200078e0087 */
[-C--:B------:R-:W-:Y:S01]  /*2110*/  MOV R93, R135.reuse ;  /* 0x00000087005d7202 */ /* 0x080fe20000000f00 */
[--C-:B------:R-:W-:Y:S01]  /*2120*/  IMAD.MOV.U32 R112, RZ, RZ, R135.reuse ;  /* 0x000000ffff707224 */ /* 0x100fe200078e0087 */
[----:B------:R-:W-:Y:S01]  /*2130*/  MOV R89, R135 ;  /* 0x0000008700597202 */ /* 0x000fe20000000f00 */
[----:B------:R-:W-:-:S02]  /*2140*/  IMAD.MOV.U32 R111, RZ, RZ, R135 ;  /* 0x000000ffff6f7224 */ /* 0x000fc400078e0087 */
[----:B------:R-:W0:Y:S01]  /*2150*/  MUFU.TANH R15, R15 ;  /* 0x0000000f000f7308 */ /* 0x000e220000002400 */
[----:B-1----:R-:W-:Y:S01]  /*2160*/  FSEL R11, R13, -INF , P1 ;  /* 0xff8000000d0b7808 */ /* 0x002fe20000800000 */
[--C-:B------:R-:W-:Y:S01]  /*2170*/  IMAD.MOV.U32 R110, RZ, RZ, R135.reuse ;  /* 0x000000ffff6e7224 */ /* 0x100fe200078e0087 */
[----:B------:R-:W-:Y:S01]  /*2180*/  ISETP.GT.AND P1, PT, R70, 0x31, PT ;  /* 0x000000314600780c */ /* 0x000fe20003f24270 */
[--C-:B------:R-:W-:Y:S01]  /*2190*/  IMAD.MOV.U32 R108, RZ, RZ, R135.reuse ;  /* 0x000000ffff6c7224 */ /* 0x100fe200078e0087 */
[----:B------:R-:W-:Y:S01]  /*21a0*/  FMNMX.FTZ R13, R37, R12, !PT ;  /* 0x0000000c250d7209 */ /* 0x000fe20007810000 */
[--C-:B------:R-:W-:Y:S02]  /*21b0*/  IMAD.MOV.U32 R107, RZ, RZ, R135.reuse ;  /* 0x000000ffff6b7224 */ /* 0x100fe400078e0087 */
[----:B------:R-:W1:Y:S01]  /*21c0*/  MUFU.TANH R41, R41 ;  /* 0x0000002900297308 */ /* 0x000e620000002400 */
[----:B--2---:R-:W-:Y:S01]  /*21d0*/  FSEL R42, R42, -INF , P2 ;  /* 0xff8000002a2a7808 */ /* 0x004fe20001000000 */
[----:B------:R-:W-:-:S02]  /*21e0*/  IMAD.MOV.U32 R106, RZ, RZ, R135 ;  /* 0x000000ffff6a7224 */ /* 0x000fc400078e0087 */
[--C-:B------:R-:W-:Y:S01]  /*21f0*/  IMAD.MOV.U32 R104, RZ, RZ, R135.reuse ;  /* 0x000000ffff687224 */ /* 0x100fe200078e0087 */
[----:B------:R-:W-:Y:S01]  /*2200*/  FMNMX.FTZ R14, R42, R13, !PT ;  /* 0x0000000d2a0e7209 */ /* 0x000fe20007810000 */
[--C-:B------:R-:W-:Y:S02]  /*2210*/  IMAD.MOV.U32 R103, RZ, RZ, R135.reuse ;  /* 0x000000ffff677224 */ /* 0x100fe400078e0087 */
[----:B------:R-:W2:Y:S01]  /*2220*/  MUFU.TANH R20, R20 ;  /* 0x0000001400147308 */ /* 0x000ea20000002400 */
[----:B0-----:R-:W-:Y:S01]  /*2230*/  FSEL R12, R15, -INF , P6 ;  /* 0xff8000000f0c7808 */ /* 0x001fe20003000000 */
[--C-:B------:R-:W-:Y:S01]  /*2240*/  IMAD.MOV.U32 R102, RZ, RZ, R135.reuse ;  /* 0x000000ffff667224 */ /* 0x100fe200078e0087 */
[----:B------:R-:W-:Y:S01]  /*2250*/  ISETP.GT.AND P6, PT, R70, 0x38, PT ;  /* 0x000000384600780c */ /* 0x000fe20003fc4270 */
[--C-:B------:R-:W-:Y:S02]  /*2260*/  IMAD.MOV.U32 R100, RZ, RZ, R135.reuse ;  /* 0x000000ffff647224 */ /* 0x100fe400078e0087 */
[----:B------:R-:W-:-:S02]  /*2270*/  IMAD.MOV.U32 R99, RZ, RZ, R135 ;  /* 0x000000ffff637224 */ /* 0x000fc400078e0087 */
[----:B------:R-:W0:Y:S01]  /*2280*/  MUFU.TANH R46, R46 ;  /* 0x0000002e002e7308 */ /* 0x000e220000002400 */
[----:B-1----:R-:W-:Y:S01]  /*2290*/  FSEL R41, R41, -INF , P1 ;  /* 0xff80000029297808 */ /* 0x002fe20000800000 */
[--C-:B------:R-:W-:Y:S02]  /*22a0*/  IMAD.MOV.U32 R98, RZ, RZ, R135.reuse ;  /* 0x000000ffff627224 */ /* 0x100fe400078e0087 */
[--C-:B------:R-:W-:Y:S01]  /*22b0*/  IMAD.MOV.U32 R96, RZ, RZ, R135.reuse ;  /* 0x000000ffff607224 */ /* 0x100fe200078e0087 */
[----:B------:R-:W-:Y:S01]  /*22c0*/  FMNMX.FTZ R13, R41, R14, !PT ;  /* 0x0000000e290d7209 */ /* 0x000fe20007810000 */
[--C-:B------:R-:W-:Y:S02]  /*22d0*/  IMAD.MOV.U32 R95, RZ, RZ, R135.reuse ;  /* 0x000000ffff5f7224 */ /* 0x100fe400078e0087 */
[----:B------:R-:W1:Y:S01]  /*22e0*/  MUFU.TANH R24, R24 ;  /* 0x0000001800187308 */ /* 0x000e620000002400 */
[----:B--2---:R-:W-:Y:S01]  /*22f0*/  FSEL R21, R20, -INF , P5 ;  /* 0xff80000014157808 */ /* 0x004fe20002800000 */
[--C-:B------:R-:W-:Y:S01]  /*2300*/  IMAD.MOV.U32 R94, RZ, RZ, R135.reuse ;  /* 0x000000ffff5e7224 */ /* 0x100fe200078e0087 */
[----:B------:R-:W-:Y:S01]  /*2310*/  ISETP.GT.AND P5, PT, R70, 0x39, PT ;  /* 0x000000394600780c */ /* 0x000fe20003fa4270 */
[----:B------:R-:W-:-:S02]  /*2320*/  IMAD.MOV.U32 R92, RZ, RZ, R135 ;  /* 0x000000ffff5c7224 */ /* 0x000fc400078e0087 */
[--C-:B------:R-:W-:Y:S02]  /*2330*/  IMAD.MOV.U32 R91, RZ, RZ, R135.reuse ;  /* 0x000000ffff5b7224 */ /* 0x100fe400078e0087 */
[----:B------:R-:W2:Y:S01]  /*2340*/  MUFU.TANH R45, R45 ;  /* 0x0000002d002d7308 */ /* 0x000ea20000002400 */
[----:B0-----:R-:W-:Y:S01]  /*2350*/  FSEL R46, R46, -INF , P6 ;  /* 0xff8000002e2e7808 */ /* 0x001fe20003000000 */
[----:B------:R-:W-:-:S03]  /*2360*/  IMAD.MOV.U32 R90, RZ, RZ, R135 ;  /* 0x000000ffff5a7224 */ /* 0x000fc600078e0087 */
        /* <DEDUP_REMOVED lines=64> */
[----:B------:R-:W-:-:S03]  /*2770*/  FMNMX.FTZ R43, R4, R5, !PT ;  /* 0x00000005042b7209 */ /* 0x000fc60007810000 */
[----:B------:R-:W0:Y:S01]  /*2780*/  MUFU.TANH R71, R71 ;  /* 0x0000004700477308 */ /* 0x000e220000002400 */
[----:B-1----:R-:W-:-:S04]  /*2790*/  FSEL R69, R69, -INF , P1 ;  /* 0xff80000045457808 */ /* 0x002fc80000800000 */
        /* <DEDUP_REMOVED lines=19> */
[----:B-1----:R-:W-:Y:S02]  /*28d0*/  FSEL R73, R73, -INF , P4 ;  /* 0xff80000049497808 */ /* 0x002fe40002000000 */
[----:B------:R-:W-:Y:S02]  /*28e0*/  FMNMX.FTZ R44, R8, R47, !PT ;  /* 0x0000002f082c7209 */ /* 0x000fe40007810000 */
[----:B------:R-:W-:Y:S02]  /*28f0*/  FMNMX.FTZ R35, R73, R36, !PT ;  /* 0x0000002449237209 */ /* 0x000fe40007810000 */
[----:B------:R-:W-:Y:S01]  /*2900*/  FMNMX.FTZ R47, R9, R44, !PT ;  /* 0x0000002c092f7209 */ /* 0x000fe20007810000 */
[----:B------:R-:W1:Y:S01]  /*2910*/  MUFU.TANH R51, R51 ;  /* 0x0000003300337308 */ /* 0x000e620000002400 */
[----:B--2---:R-:W-:Y:S02]  /*2920*/  FSEL R32, R52, -INF , P2 ;  /* 0xff80000034207808 */ /* 0x004fe40001000000 */
[----:B------:R-:W-:-:S02]  /*2930*/  ISETP.GT.AND P2, PT, R70, 0x78, PT ;  /* 0x000000784600780c */ /* 0x000fc40003f44270 */
        /* <DEDUP_REMOVED lines=11> */
[----:B0-----:R-:W-:-:S04]  /*29f0*/  FSEL R51, R87, -INF , P1 ;  /* 0xff80000057337808 */ /* 0x001fc80000800000 */
[----:B------:R-:W-:-:S03]  /*2a00*/  FMNMX.FTZ R36, R51, R36, !PT ;  /* 0x0000002433247209 */ /* 0x000fc60007810000 */
[----:B------:R-:W0:Y:S01]  /*2a10*/  MUFU.TANH R78, R80 ;  /* 0x00000050004e7308 */ /* 0x000e220000002400 */
[----:B-1----:R-:W-:Y:S01]  /*2a20*/  FSEL R76, R76, -INF , P6 ;  /* 0xff8000004c4c7808 */ /* 0x002fe20003000000 */
[----:B------:R-:W1:Y:S06]  /*2a30*/  SHFL.BFLY PT, R35, R36, 0x2, 0x1f ;  /* 0x0c401f0024237f89 */ /* 0x000e6c00000e0000 */
[----:B------:R-:W3:Y:S01]  /*2a40*/  MUFU.TANH R79, R81 ;  /* 0x00000051004f7308 */ /* 0x000ee20000002400 */
[----:B--2---:R-:W-:-:S07]  /*2a50*/  FSEL R77, R77, -INF , P5 ;  /* 0xff8000004d4d7808 */ /* 0x004fce0002800000 */
[----:B------:R-:W2:Y:S01]  /*2a60*/  MUFU.TANH R84, R84 ;  /* 0x0000005400547308 */ /* 0x000ea20000002400 */
[----:B0-----:R-:W-:-:S07]  /*2a70*/  FSEL R78, R78, -INF , P4 ;  /* 0xff8000004e4e7808 */ /* 0x001fce0002000000 */
[----:B------:R-:W0:Y:S01]  /*2a80*/  MUFU.TANH R85, R85 ;  /* 0x0000005500557308 */ /* 0x000e220000002400 */
[----:B---3--:R-:W-:Y:S02]  /*2a90*/  FSEL R79, R79, -INF , P3 ;  /* 0xff8000004f4f7808 */ /* 0x008fe40001800000 */
[----:B-1----:R-:W-:-:S05]  /*2aa0*/  FMNMX.FTZ R35, R36, R35, !PT ;  /* 0x0000002324237209 */ /* 0x002fca0007810000 */
[----:B------:R-:W1:Y:S01]  /*2ab0*/  SHFL.BFLY PT, R52, R35, 0x1, 0x1f ;  /* 0x0c201f0023347f89 */ /* 0x000e6200000e0000 */
[----:B--2---:R-:W-:Y:S02]  /*2ac0*/  FSEL R80, R84, -INF , P2 ;  /* 0xff80000054507808 */ /* 0x004fe40001000000 */
[----:B0-----:R-:W-:Y:S02]  /*2ad0*/  FSEL R81, R85, -INF , P1 ;  /* 0xff80000055517808 */ /* 0x001fe40000800000 */
[----:B-1----:R-:W-:-:S04]  /*2ae0*/  FMNMX.FTZ R52, R35, R52, !PT ;  /* 0x0000003423347209 */ /* 0x002fc80007810000 */
        /* <DEDUP_REMOVED lines=22> */
[----:B0-----:R-:W-:Y:S01]  /*2c50*/  FMNMX.FTZ R60, R25, R58, !PT ;  /* 0x0000003a193c7209 */ /* 0x001fe20007810000 */
[--C-:B------:R-:W-:Y:S01]  /*2c60*/  FFMA.FTZ R53, R56, UR4, -R70.reuse ;  /* 0x0000000438357c23 */ /* 0x100fe20008010846 */
[--C-:B------:R-:W-:Y:S01]  /*2c70*/  FFMA.FTZ R38, R38, UR4, -R70.reuse ;  /* 0x0000000426267c23 */ /* 0x100fe20008010846 */
[--C-:B------:R-:W-:Y:S01]  /*2c80*/  FFMA.FTZ R56, R71, UR4, -R70.reuse ;  /* 0x0000000447387c23 */ /* 0x100fe20008010846 */
[----:B------:R-:W-:Y:S01]  /*2c90*/  FMNMX.FTZ R60, R27, R60, !PT ;  /* 0x0000003c1b3c7209 */ /* 0x000fe20007810000 */
[--C-:B------:R-:W-:Y:S01]  /*2ca0*/  FFMA.FTZ R65, R72, UR4, -R70.reuse ;  /* 0x0000000448417c23 */ /* 0x100fe20008010846 */
[----:B------:R0:W-:Y:S01]  /*2cb0*/  MUFU.EX2 R58, R62 ;  /* 0x0000003e003a7308 */ /* 0x0001e20000000800 */
[--C-:B-1----:R-:W-:Y:S01]  /*2cc0*/  FFMA.FTZ R61, R37, UR4, -R70.reuse ;  /* 0x00000004253d7c23 */ /* 0x102fe20008010846 */
[----:B------:R-:W-:Y:S01]  /*2cd0*/  FMNMX.FTZ R57, R13, R60, !PT ;  /* 0x0000003c0d397209 */ /* 0x000fe20007810000 */
[--C-:B------:R-:W-:Y:S01]  /*2ce0*/  FFMA.FTZ R60, R45, UR4, -R70.reuse ;  /* 0x000000042d3c7c23 */ /* 0x100fe20008010846 */
[----:B------:R-:W-:-:S02]  /*2cf0*/  FFMA.FTZ R51, R51, UR4, -R70 ;  /* 0x0000000433337c23 */ /* 0x000fc40008010846 */
[----:B------:R-:W-:Y:S02]  /*2d00*/  FMNMX.FTZ R34, R14, R57, !PT ;  /* 0x000000390e227209 */ /* 0x000fe40007810000 */
[----:B------:R-:W-:Y:S01]  /*2d10*/  MUFU.EX2 R35, R35 ;  /* 0x0000002300237308 */ /* 0x000fe20000000800 */
[----:B0-----:R-:W-:Y:S01]  /*2d20*/  FFMA.FTZ R62, R54, UR4, -R70 ;  /* 0x00000004363e7c23 */ /* 0x001fe20008010846 */
[----:B------:R-:W-:-:S04]  /*2d30*/  FMNMX.FTZ R34, R15, R34, !PT ;  /* 0x000000220f227209 */ /* 0x000fc80007810000 */
[----:B------:R-:W-:Y:S02]  /*2d40*/  FMNMX.FTZ R57, R19, R34, !PT ;  /* 0x0000002213397209 */ /* 0x000fe40007810000 */
[----:B------:R-:W0:Y:S02]  /*2d50*/  MUFU.EX2 R36, R36 ;  /* 0x0000002400247308 */ /* 0x000e240000000800 */
[----:B------:R-:W-:-:S04]  /*2d60*/  FMNMX.FTZ R34, R20, R57, !PT ;  /* 0x0000003914227209 */ /* 0x000fc80007810000 */
[----:B------:R-:W-:Y:S01]  /*2d70*/  FMNMX.FTZ R37, R23, R34, !PT ;  /* 0x0000002217257209 */ /* 0x000fe20007810000 */
[----:B------:R-:W-:Y:S01]  /*2d80*/  FFMA.FTZ R34, R42, UR4, -R70 ;  /* 0x000000042a227c23 */ /* 0x000fe20008010846 */
[----:B------:R-:W1:Y:S02]  /*2d90*/  MUFU.EX2 R39, R39 ;  /* 0x0000002700277308 */ /* 0x000e640000000800 */
[----:B------:R-:W-:-:S04]  /*2da0*/  FMNMX.FTZ R37, R26, R37, !PT ;  /* 0x000000251a257209 */ /* 0x000fc80007810000 */
[----:B------:R-:W-:Y:S01]  /*2db0*/  FMNMX.FTZ R42, R28, R37, !PT ;  /* 0x000000251c2a7209 */ /* 0x000fe20007810000 */
[----:B------:R-:W-:Y:S01]  /*2dc0*/  FFMA.FTZ R37, R41, UR4, -R70 ;  /* 0x0000000429257c23 */ /* 0x000fe20008010846 */
[----:B------:R-:W2:Y:S02]  /*2dd0*/  MUFU.EX2 R40, R40 ;  /* 0x0000002800287308 */ /* 0x000ea40000000800 */
[----:B------:R-:W-:-:S04]  /*2de0*/  FMNMX.FTZ R41, R29, R42, !PT ;  /* 0x0000002a1d297209 */ /* 0x000fc80007810000 */
[----:B------:R-:W-:Y:S01]  /*2df0*/  FMNMX.FTZ R42, R30, R41, !PT ;  /* 0x000000291e2a7209 */ /* 0x000fe20007810000 */
[----:B------:R-:W-:Y:S01]  /*2e00*/  FFMA.FTZ R41, R46, UR4, -R70 ;  /* 0x000000042e297c23 */ /* 0x000fe20008010846 */
[----:B------:R-:W-:Y:S02]  /*2e10*/  MUFU.EX2 R43, R43 ;  /* 0x0000002b002b7308 */ /* 0x000fe40000000800 */
[----:B------:R-:W-:-:S04]  /*2e20*/  FMNMX.FTZ R57, R31, R42, !PT ;  /* 0x0000002a1f397209 */ /* 0x000fc80007810000 */
[----:B------:R-:W-:Y:S02]  /*2e30*/  FMNMX.FTZ R42, R32, R57, !PT ;  /* 0x00000039202a7209 */ /* 0x000fe40007810000 */
[----:B------:R-:W-:Y:S02]  /*2e40*/  MUFU.EX2 R47, R47 ;  /* 0x0000002f002f7308 */ /* 0x000fe40000000800 */
[----:B------:R-:W-:-:S04]  /*2e50*/  FMNMX.FTZ R45, R33, R42, !PT ;  /* 0x0000002a212d7209 */ /* 0x000fc80007810000 */
[----:B------:R-:W-:Y:S01]  /*2e60*/  FMNMX.FTZ R46, R76, R45, !PT ;  /* 0x0000002d4c2e7209 */ /* 0x000fe20007810000 */
[--C-:B------:R-:W-:Y:S01]  /*2e70*/  FFMA.FTZ R45, R50, UR4, -R70.reuse ;  /* 0x00000004322d7c23 */ /* 0x100fe20008010846 */
[----:B------:R-:W-:Y:S01]  /*2e80*/  FFMA.FTZ R50, R49, UR4, -R70 ;  /* 0x0000000431327c23 */ /* 0x000fe20008010846 */
[----:B------:R-:W-:Y:S01]  /*2e90*/  MUFU.EX2 R42, R60 ;  /* 0x0000003c002a7308 */ /* 0x000fe20000000800 */
[----:B------:R-:W-:-:S04]  /*2ea0*/  FMNMX.FTZ R57, R77, R46, !PT ;  /* 0x0000002e4d397209 */ /* 0x000fc80007810000 */
[----:B------:R-:W-:-:S03]  /*2eb0*/  FMNMX.FTZ R46, R78, R57, !PT ;  /* 0x000000394e2e7209 */ /* 0x000fc60007810000 */
[----:B------:R3:W-:Y:S01]  /*2ec0*/  MUFU.EX2 R60, R50 ;  /* 0x00000032003c7308 */ /* 0x0007e20000000800 */
[----:B------:R-:W-:-:S04]  /*2ed0*/  FMNMX.FTZ R49, R79, R46, !PT ;  /* 0x0000002e4f317209 */ /* 0x000fc80007810000 */
[----:B------:R-:W-:Y:S01]  /*2ee0*/  FMNMX.FTZ R46, R80, R49, !PT ;  /* 0x00000031502e7209 */ /* 0x000fe20007810000 */
[--C-:B------:R-:W-:Y:S01]  /*2ef0*/  FFMA.FTZ R49, R66, UR4, -R70.reuse ;  /* 0x0000000442317c23 */ /* 0x100fe20008010846 */
[--C-:B------:R-:W-:Y:S01]  /*2f00*/  FFMA.FTZ R66, R73, UR4, -R70.reuse ;  /* 0x0000000449427c23 */ /* 0x100fe20008010846 */
[----:B------:R-:W-:Y:S01]  /*2f10*/  MUFU.EX2 R59, R59 ;  /* 0x0000003b003b7308 */ /* 0x000fe20000000800 */
[----:B------:R-:W-:Y:S01]  /*2f20*/  FMNMX.FTZ R54, R81, R46, !PT ;  /* 0x0000002e51367209 */ /* 0x000fe20007810000 */
[--C-:B------:R-:W-:Y:S01]  /*2f30*/  FFMA.FTZ R46, R55, UR4, -R70.reuse ;  /* 0x00000004372e7c23 */ /* 0x100fe20008010846 */
[--C-:B---3--:R-:W-:Y:S01]  /*2f40*/  FFMA.FTZ R50, R67, UR4, -R70.reuse ;  /* 0x0000000443327c23 */ /* 0x108fe20008010846 */
[--C-:B------:R-:W-:Y:S01]  /*2f50*/  FFMA.FTZ R55, R69, UR4, -R70.reuse ;  /* 0x0000000445377c23 */ /* 0x100fe20008010846 */
[--C-:B------:R-:W-:Y:S01]  /*2f60*/  FFMA.FTZ R67, R74, UR4, -R70.reuse ;  /* 0x000000044a437c23 */ /* 0x100fe20008010846 */
[----:B------:R-:W3:Y:S02]  /*2f70*/  SHFL.BFLY PT, R57, R54, 0x2, 0x1f ;  /* 0x0c401f0036397f89 */ /* 0x000ee400000e0000 */
[----:B------:R-:W-:Y:S08]  /*2f80*/  MUFU.EX2 R38, R38 ;  /* 0x0000002600267308 */ /* 0x000ff00000000800 */
[----:B------:R-:W-:Y:S08]  /*2f90*/  MUFU.EX2 R61, R61 ;  /* 0x0000003d003d7308 */ /* 0x000ff00000000800 */
[----:B------:R-:W-:Y:S01]  /*2fa0*/  MUFU.EX2 R34, R34 ;  /* 0x0000002200227308 */ /* 0x000fe20000000800 */
[----:B---3--:R-:W-:Y:S01]  /*2fb0*/  FMNMX.FTZ R64, R54, R57, !PT ;  /* 0x0000003936407209 */ /* 0x008fe20007810000 */
[----:B------:R-:W-:-:S06]  /*2fc0*/  FFMA.FTZ R54, R68, UR4, -R70 ;  /* 0x0000000444367c23 */ /* 0x000fcc0008010846 */
[----:B------:R-:W-:Y:S01]  /*2fd0*/  MUFU.EX2 R37, R37 ;  /* 0x0000002500257308 */ /* 0x000fe20000000800 */
[----:B------:R-:W3:Y:S07]  /*2fe0*/  SHFL.BFLY PT, R57, R64, 0x1, 0x1f ;  /* 0x0c201f0040397f89 */ /* 0x000eee00000e0000 */
[----:B------:R-:W-:Y:S08]  /*2ff0*/  MUFU.EX2 R41, R41 ;  /* 0x0000002900297308 */ /* 0x000ff00000000800 */
[----:B------:R-:W-:Y:S08]  /*3000*/  MUFU.EX2 R45, R45 ;  /* 0x0000002d002d7308 */ /* 0x000ff00000000800 */
[----:B------:R-:W-:Y:S01]  /*3010*/  MUFU.EX2 R62, R62 ;  /* 0x0000003e003e7308 */ /* 0x000fe20000000800 */
[----:B---3--:R-:W-:Y:S01]  /*3020*/  FMNMX.FTZ R57, R64, R57, !PT ;  /* 0x0000003940397209 */ /* 0x008fe20007810000 */
[----:B------:R-:W-:-:S03]  /*3030*/  FFMA.FTZ R64, R75, UR4, -R70 ;  /* 0x000000044b407c23 */ /* 0x000fc60008010846 */
[C---:B------:R-:W-:Y:S01]  /*3040*/  FSETP.NEU.FTZ.AND P1, PT, R57.reuse, -INF , PT ;  /* 0xff8000003900780b */ /* 0x040fe20003f3d000 */
[----:B------:R-:W-:Y:S02]  /*3050*/  FMUL.FTZ R68, R57, UR4 ;  /* 0x0000000439447c20 */ /* 0x000fe40008410000 */
[----:B------:R-:W-:Y:S03]  /*3060*/  MUFU.EX2 R63, R63 ;  /* 0x0000003f003f7308 */ /* 0x000fe60000000800 */
[----:B------:R-:W-:-:S05]  /*3070*/  FSEL R84, R68, RZ, P1 ;  /* 0x000000ff44547208 */ /* 0x000fca0000800000 */
[----:B------:R-:W-:Y:S01]  /*3080*/  MUFU.EX2 R46, R46 ;  /* 0x0000002e002e7308 */ /* 0x000fe20000000800 */
[--C-:B------:R-:W-:Y:S01]  /*3090*/  FFMA.FTZ R70, R8, UR4, -R84.reuse ;  /* 0x0000000408467c23 */ /* 0x100fe20008010854 */
[-C--:B------:R-:W-:Y:S01]  /*30a0*/  LEA.HI R8, R18, R17.reuse, RZ, 0x4 ;  /* 0x0000001112087211 */ /* 0x080fe200078f20ff */
[--C-:B------:R-:W-:Y:S01]  /*30b0*/  FFMA.FTZ R72, R10, UR4, -R84.reuse ;  /* 0x000000040a487c23 */ /* 0x100fe20008010854 */
[--C-:B------:R-:W-:Y:S01]  /*30c0*/  FFMA.FTZ R71, R9, UR4, -R84.reuse ;  /* 0x0000000409477c23 */ /* 0x100fe20008010854 */
[--C-:B------:R-:W-:Y:S01]  /*30d0*/  FFMA.FTZ R75, R11, UR4, -R84.reuse ;  /* 0x000000040b4b7c23 */ /* 0x100fe20008010854 */
[----:B------:R-:W-:Y:S01]  /*30e0*/  LOP3.LUT R10, R8, 0xfffffff0, RZ, 0xc0, !PT ;  /* 0xfffffff0080a7812 */ /* 0x000fe200078ec0ff */
[--C-:B------:R-:W-:Y:S01]  /*30f0*/  FFMA.FTZ R68, R13, UR4, -R84.reuse ;  /* 0x000000040d447c23 */ /* 0x100fe20008010854 */
[--C-:B------:R-:W-:Y:S01]  /*3100*/  FFMA.FTZ R4, R4, UR4, -R84.reuse ;  /* 0x0000000404047c23 */ /* 0x100fe20008010854 */
[--C-:B------:R-:W-:Y:S01]  /*3110*/  FFMA.FTZ R5, R5, UR4, -R84.reuse ;  /* 0x0000000405057c23 */ /* 0x100fe20008010854 */
[----:B------:R-:W-:Y:S01]  /*3120*/  FFMA.FTZ R6, R6, UR4, -R84 ;  /* 0x0000000406067c23 */ /* 0x000fe20008010854 */
[----:B------:R-:W-:Y:S01]  /*3130*/  IMAD.IADD R10, R17, 0x1, -R10 ;  /* 0x00000001110a7824 */ /* 0x000fe200078e0a0a */
[----:B------:R-:W-:Y:S01]  /*3140*/  LEA.HI R17, R18, R17, RZ, 0x5 ;  /* 0x0000001112117211 */ /* 0x000fe200078f28ff */
[--C-:B------:R-:W-:Y:S01]  /*3150*/  FFMA.FTZ R7, R7, UR4, -R84.reuse ;  /* 0x0000000407077c23 */ /* 0x100fe20008010854 */
[----:B------:R-:W-:Y:S01]  /*3160*/  MUFU.EX2 R4, R4 ;  /* 0x0000000400047308 */ /* 0x000fe20000000800 */
[----:B------:R-:W-:Y:S01]  /*3170*/  FFMA.FTZ R73, R12, UR4, -R84 ;  /* 0x000000040c497c23 */ /* 0x000fe20008010854 */
[----:B------:R-:W-:Y:S01]  /*3180*/  SHF.R.S32.HI R9, RZ, 0x1f, R10 ;  /* 0x0000001fff097819 */ /* 0x000fe2000001140a */
[--C-:B------:R-:W-:Y:S01]  /*3190*/  FFMA.FTZ R82, R21, UR4, -R84.reuse ;  /* 0x0000000415527c23 */ /* 0x100fe20008010854 */
[--C-:B------:R-:W-:Y:S01]  /*31a0*/  FFMA.FTZ R15, R15, UR4, -R84.reuse ;  /* 0x000000040f0f7c23 */ /* 0x100fe20008010854 */
[--C-:B------:R-:W-:Y:S01]  /*31b0*/  FFMA.FTZ R74, R24, UR4, -R84.reuse ;  /* 0x00000004184a7c23 */ /* 0x100fe20008010854 */
[----:B------:R-:W-:Y:S01]  /*31c0*/  LEA.HI R9, R9, R10, RZ, 0x3 ;  /* 0x0000000a09097211 */ /* 0x000fe200078f18ff */
[--C-:B------:R-:W-:Y:S01]  /*31d0*/  FFMA.FTZ R83, R25, UR4, -R84.reuse ;  /* 0x0000000419537c23 */ /* 0x100fe20008010854 */
[----:B------:R-:W3:Y:S01]  /*31e0*/  MUFU.EX2 R5, R5 ;  /* 0x0000000500057308 */ /* 0x000ee20000000800 */
[--C-:B------:R-:W-:Y:S01]  /*31f0*/  FFMA.FTZ R21, R27, UR4, -R84.reuse ;  /* 0x000000041b157c23 */ /* 0x100fe20008010854 */
[----:B------:R-:W-:Y:S01]  /*3200*/  LOP3.LUT R11, R9, 0xfffffff8, RZ, 0xc0, !PT ;  /* 0xfffffff8090b7812 */ /* 0x000fe200078ec0ff */
[--C-:B------:R-:W-:Y:S01]  /*3210*/  FFMA.FTZ R85, R33, UR4, -R84.reuse ;  /* 0x0000000421557c23 */ /* 0x100fe20008010854 */
[----:B------:R-:W-:Y:S01]  /*3220*/  SHF.L.U32 R9, R9, 0x6, RZ ;  /* 0x0000000609097819 */ /* 0x000fe200000006ff */
[--C-:B------:R-:W-:Y:S01]  /*3230*/  FFMA.FTZ R69, R14, UR4, -R84.reuse ;  /* 0x000000040e457c23 */ /* 0x100fe20008010854 */
[----:B------:R-:W-:Y:S01]  /*3240*/  IADD3 R11, R10, -R11, RZ ;  /* 0x8000000b0a0b7210 */ /* 0x000fe20007ffe0ff */
[----:B------:R-:W-:Y:S01]  /*3250*/  FFMA.FTZ R30, R30, UR4, -R84 ;  /* 0x000000041e1e7c23 */ /* 0x000fe20008010854 */
[----:B------:R-:W-:Y:S01]  /*3260*/  SHF.R.S32.HI R10, RZ, 0x4, R8 ;  /* 0x00000004ff0a7819 */ /* 0x000fe20000011408 */
[----:B------:R-:W4:Y:S01]  /*3270*/  MUFU.EX2 R6, R6 ;  /* 0x0000000600067308 */ /* 0x000f220000000800 */
[----:B------:R-:W-:Y:S01]  /*3280*/  LOP3.LUT R9, R9, 0x7ffffe00, RZ, 0xc0, !PT ;  /* 0x7ffffe0009097812 */ /* 0x000fe200078ec0ff */
[C---:B------:R-:W-:Y:S01]  /*3290*/  IMAD.SHL.U32 R8, R11.reuse, 0x40, RZ ;  /* 0x000000400b087824 */ /* 0x040fe200078e00ff */
[C---:B------:R-:W-:Y:S01]  /*32a0*/  LOP3.LUT P1, RZ, R11.reuse, 0x4, RZ, 0xc0, !PT ;  /* 0x000000040bff7812 */ /* 0x040fe2000782c0ff */
[----:B------:R-:W-:Y:S01]  /*32b0*/  IMAD.SHL.U32 R13, R10, 0x8, RZ ;  /* 0x000000080a0d7824 */ /* 0x000fe200078e00ff */
[----:B------:R-:W-:Y:S01]  /*32c0*/  LOP3.LUT P2, RZ, R11, 0x2, RZ, 0xc0, !PT ;  /* 0x000000020bff7812 */ /* 0x000fe2000784c0ff */
[--C-:B------:R-:W-:Y:S01]  /*32d0*/  FFMA.FTZ R20, R20, UR4, -R84.reuse ;  /* 0x0000000414147c23 */ /* 0x100fe20008010854 */
[----:B------:R-:W-:Y:S01]  /*32e0*/  LOP3.LUT R8, R8, 0x1c0, RZ, 0xc0, !PT ;  /* 0x000001c008087812 */ /* 0x000fe200078ec0ff */
[----:B------:R-:W5:Y:S01]  /*32f0*/  MUFU.EX2 R7, R7 ;  /* 0x0000000700077308 */ /* 0x000f620000000800 */
[--C-:B------:R-:W-:Y:S01]  /*3300*/  FFMA.FTZ R29, R29, UR4, -R84.reuse ;  /* 0x000000041d1d7c23 */ /* 0x100fe20008010854 */
[--C-:B------:R-:W-:Y:S01]  /*3310*/  FFMA.FTZ R23, R23, UR4, -R84.reuse ;  /* 0x0000000417177c23 */ /* 0x100fe20008010854 */
[----:B------:R-:W-:Y:S01]  /*3320*/  LOP3.LUT R13, R8, 0x8, R13, 0xf8, !PT ;  /* 0x00000008080d7812 */ /* 0x000fe200078ef80d */
[----:B------:R-:W-:Y:S01]  /*3330*/  FFMA.FTZ R26, R26, UR4, -R84 ;  /* 0x000000041a1a7c23 */ /* 0x000fe20008010854 */
[----:B------:R-:W-:Y:S01]  /*3340*/  SHF.R.U32.HI R10, RZ, 0x3, R8 ;  /* 0x00000003ff0a7819 */ /* 0x000fe20000011608 */
[----:B------:R-:W-:-:S02]  /*3350*/  IMAD.SHL.U32 R8, R17, 0x20, RZ ;  /* 0x0000002011087824 */ /* 0x000fc400078e00ff */
[--C-:B------:R-:W-:Y:S01]  /*3360*/  FFMA.FTZ R17, R19, UR4, -R84.reuse ;  /* 0x0000000413117c23 */ /* 0x100fe20008010854 */
[----:B------:R-:W-:Y:S01]  /*3370*/  MUFU.EX2 R70, R70 ;  /* 0x0000004600467308 */ /* 0x000fe20000000800 */
[----:B------:R-:W-:Y:S01]  /*3380*/  LOP3.LUT R10, R13, R10, RZ, 0x3c, !PT ;  /* 0x0000000a0d0a7212 */ /* 0x000fe200078e3cff */
[--C-:B------:R-:W-:Y:S01]  /*3390*/  FFMA.FTZ R19, R28, UR4, -R84.reuse ;  /* 0x000000041c137c23 */ /* 0x100fe20008010854 */
[----:B------:R-:W-:Y:S01]  /*33a0*/  LOP3.LUT R8, R8, 0x7ffffc00, RZ, 0xc0, !PT ;  /* 0x7ffffc0008087812 */ /* 0x000fe200078ec0ff */
[--C-:B------:R-:W-:Y:S01]  /*33b0*/  FFMA.FTZ R28, R32, UR4, -R84.reuse ;  /* 0x00000004201c7c23 */ /* 0x100fe20008010854 */
[--C-:B------:R-:W-:Y:S01]  /*33c0*/  FFMA.FTZ R31, R31, UR4, -R84.reuse ;  /* 0x000000041f1f7c23 */ /* 0x100fe20008010854 */
[----:B------:R-:W-:Y:S01]  /*33d0*/  FFMA.FTZ R76, R76, UR4, -R84 ;  /* 0x000000044c4c7c23 */ /* 0x000fe20008010854 */
[----:B------:R-:W-:Y:S01]  /*33e0*/  IADD3 R86, R10, R9, R8 ;  /* 0x000000090a567210 */ /* 0x000fe20007ffe008 */
[----:B0-----:R-:W-:Y:S01]  /*33f0*/  FADD.FTZ R8, R35, R36 ;  /* 0x0000002423087221 */ /* 0x001fe20000010000 */
[----:B------:R-:W0:Y:S01]  /*3400*/  MUFU.EX2 R71, R71 ;  /* 0x0000004700477308 */ /* 0x000e220000000800 */
[--C-:B------:R-:W-:Y:S01]  /*3410*/  FFMA.FTZ R77, R77, UR4, -R84.reuse ;  /* 0x000000044d4d7c23 */ /* 0x100fe20008010854 */
[----:B------:R-:W-:Y:S01]  /*3420*/  FFMA.FTZ R78, R78, UR4, -R84 ;  /* 0x000000044e4e7c23 */ /* 0x000fe20008010854 */
[----:B-1----:R-:W-:Y:S01]  /*3430*/  FADD.FTZ R9, R39, R8 ;  /* 0x0000000827097221 */ /* 0x002fe20000010000 */
[--C-:B------:R-:W-:Y:S01]  /*3440*/  FFMA.FTZ R79, R79, UR4, -R84.reuse ;  /* 0x000000044f4f7c23 */ /* 0x100fe20008010854 */
[--C-:B------:R-:W-:Y:S01]  /*3450*/  FFMA.FTZ R80, R80, UR4, -R84.reuse ;  /* 0x0000000450507c23 */ /* 0x100fe20008010854 */
[----:B------:R-:W-:Y:S01]  /*3460*/  FFMA.FTZ R81, R81, UR4, -R84 ;  /* 0x0000000451517c23 */ /* 0x000fe20008010854 */
[----:B--2---:R-:W-:Y:S01]  /*3470*/  FADD.FTZ R8, R40, R9 ;  /* 0x0000000928087221 */ /* 0x004fe20000010000 */
[----:B---3--:R-:W-:Y:S01]  /*3480*/  FADD.FTZ R9, R4, R5 ;  /* 0x0000000504097221 */ /* 0x008fe20000010000 */
[----:B------:R-:W-:Y:S01]  /*3490*/  MUFU.EX2 R72, R72 ;  /* 0x0000004800487308 */ /* 0x000fe20000000800 */
[----:B------:R-:W-:Y:S01]  /*34a0*/  F2FP.F16.F32.PACK_AB R13, R44, R43 ;  /* 0x0000002b2c0d723e */ /* 0x000fe200000000ff */
[----:B------:R-:W-:Y:S01]  /*34b0*/  FADD.FTZ R11, R43, R8 ;  /* 0x000000082b0b7221 */ /* 0x000fe20000010000 */
[----:B----4-:R-:W-:Y:S01]  /*34c0*/  FADD.FTZ R8, R6, R9 ;  /* 0x0000000906087221 */ /* 0x010fe20000010000 */
[----:B------:R-:W-:Y:S01]  /*34d0*/  F2FP.F16.F32.PACK_AB R27, R61, R38 ;  /* 0x000000263d1b723e */ /* 0x000fe200000000ff */
[----:B------:R-:W-:-:S02]  /*34e0*/  IMAD.MOV.U32 R43, RZ, RZ, 0x40 ;  /* 0x00000040ff2b7424 */ /* 0x000fc400078e00ff */
[----:B------:R-:W-:Y:S01]  /*34f0*/  FADD.FTZ R10, R44, R11 ;  /* 0x0000000b2c0a7221 */ /* 0x000fe20000010000 */
[----:B-----5:R-:W-:Y:S01]  /*3500*/  FADD.FTZ R9, R7, R8 ;  /* 0x0000000807097221 */ /* 0x020fe20000010000 */
[----:B------:R-:W1:Y:S01]  /*3510*/  MUFU.EX2 R75, R75 ;  /* 0x0000004b004b7308 */ /* 0x000e620000000800 */
[----:B0-----:R-:W-:Y:S01]  /*3520*/  F2FP.F16.F32.PACK_AB R12, R71, R70 ;  /* 0x00000046470c723e */ /* 0x001fe200000000ff */
[----:B------:R-:W-:Y:S01]  /*3530*/  FADD.FTZ R11, R47, R10 ;  /* 0x0000000a2f0b7221 */ /* 0x000fe20000010000 */
[----:B------:R-:W-:Y:S01]  /*3540*/  FADD.FTZ R8, R70, R9 ;  /* 0x0000000946087221 */ /* 0x000fe20000010000 */
[----:B------:R-:W-:Y:S02]  /*3550*/  F2FP.F16.F32.PACK_AB R9, R36, R35 ;  /* 0x000000232409723e */ /* 0x000fe400000000ff */
[----:B------:R-:W-:Y:S01]  /*3560*/  FADD.FTZ R11, R48, R11 ;  /* 0x0000000b300b7221 */ /* 0x000fe20000010000 */
[----:B------:R-:W-:Y:S01]  /*3570*/  SEL R43, R43, 0xffffffc0, !P1 ;  /* 0xffffffc02b2b7807 */ /* 0x000fe20004800000 */
[----:B------:R-:W-:Y:S01]  /*3580*/  MUFU.EX2 R73, R73 ;  /* 0x0000004900497308 */ /* 0x000fe20000000800 */
[----:B------:R-:W-:Y:S01]  /*3590*/  PLOP3.LUT P1, PT, PT, PT, UP0, 0x80, 0x0 ;  /* 0x000000000000781c */ /* 0x000fe20003f2f008 */
[----:B------:R-:W-:Y:S01]  /*35a0*/  FADD.FTZ R10, R58, R11 ;  /* 0x0000000b3a0a7221 */ /* 0x000fe20000010000 */
[----:B------:R-:W-:-:S03]  /*35b0*/  F2FP.F16.F32.PACK_AB R11, R40, R39 ;  /* 0x00000027280b723e */ /* 0x000fc600000000ff */
[----:B------:R-:W-:Y:S02]  /*35c0*/  FADD.FTZ R25, R59, R10 ;  /* 0x0000000a3b197221 */ /* 0x000fe40000010000 */
[----:B------:R-:W0:Y:S01]  /*35d0*/  MUFU.EX2 R82, R82 ;  /* 0x0000005200527308 */ /* 0x000e220000000800 */
[----:B-1----:R-:W-:Y:S01]  /*35e0*/  F2FP.F16.F32.PACK_AB R14, R75, R72 ;  /* 0x000000484b0e723e */ /* 0x002fe200000000ff */
[----:B------:R-:W-:Y:S01]  /*35f0*/  FADD.FTZ R10, R38, R25 ;  /* 0x00000019260a7221 */ /* 0x000fe20000010000 */
[----:B------:R-:W-:-:S03]  /*3600*/  F2FP.F16.F32.PACK_AB R25, R59, R58 ;  /* 0x0000003a3b19723e */ /* 0x000fc600000000ff */
[----:B------:R-:W-:Y:S01]  /*3610*/  FADD.FTZ R35, R61, R10 ;  /* 0x0000000a3d237221 */ /* 0x000fe20000010000 */
[----:B------:R-:W-:Y:S01]  /*3620*/  F2FP.F16.F32.PACK_AB R10, R7, R6 ;  /* 0x00000006070a723e */ /* 0x000fe200000000ff */
[----:B------:R1:W-:Y:S01]  /*3630*/  MUFU.EX2 R18, R15 ;  /* 0x0000000f00127308 */ /* 0x0003e20000000800 */
[----:B------:R-:W-:-:S07]  /*3640*/  F2FP.F16.F32.PACK_AB R61, R60, R45 ;  /* 0x0000002d3c3d723e */ /* 0x000fce00000000ff */
[----:B------:R-:W2:Y:S01]  /*3650*/  MUFU.EX2 R74, R74 ;  /* 0x0000004a004a7308 */ /* 0x000ea20000000800 */
[----:B-1----:R-:W-:Y:S01]  /*3660*/  FADD.FTZ R15, R71, R8 ;  /* 0x00000008470f7221 */ /* 0x002fe20000010000 */
[----:B0-----:R-:W-:-:S03]  /*3670*/  F2FP.F16.F32.PACK_AB R24, R82, R73 ;  /* 0x000000495218723e */ /* 0x001fc600000000ff */
[----:B------:R-:W-:Y:S01]  /*3680*/  FADD.FTZ R8, R72, R15 ;  /* 0x0000000f48087221 */ /* 0x000fe20000010000 */
[----:B------:R-:W-:Y:S02]  /*3690*/  F2FP.F16.F32.PACK_AB R15, R48, R47 ;  /* 0x0000002f300f723e */ /* 0x000fe400000000ff */
[----:B------:R-:W0:Y:S01]  /*36a0*/  MUFU.EX2 R83, R83 ;  /* 0x0000005300537308 */ /* 0x000e220000000800 */
[----:B------:R-:W-:-:S04]  /*36b0*/  FADD.FTZ R8, R75, R8 ;  /* 0x000000084b087221 */ /* 0x000fc80000010000 */
[----:B------:R-:W-:Y:S01]  /*36c0*/  FADD.FTZ R33, R73, R8 ;  /* 0x0000000849217221 */ /* 0x000fe20000010000 */
[----:B------:R-:W-:Y:S02]  /*36d0*/  F2FP.F16.F32.PACK_AB R8, R5, R4 ;  /* 0x000000040508723e */ /* 0x000fe400000000ff */
[----:B------:R-:W1:Y:S01]  /*36e0*/  MUFU.EX2 R21, R21 ;  /* 0x0000001500157308 */ /* 0x000e620000000800 */
[----:B------:R-:W-:Y:S01]  /*36f0*/  FADD.FTZ R33, R82, R33 ;  /* 0x0000002152217221 */ /* 0x000fe20000010000 */
[----:B------:R-:W-:-:S03]  /*3700*/  LEA R5, R86, UR42, 0x1 ;  /* 0x0000002a56057c11 */ /* 0x000fc6000f8e08ff */
[----:B--2---:R-:W-:Y:S02]  /*3710*/  FADD.FTZ R6, R74, R33 ;  /* 0x000000214a067221 */ /* 0x004fe40000010000 */
[----:B------:R2:W-:Y:S01]  /*3720*/  STSM.16.M88.4 [R5+0x21800], R8 ;  /* 0x0218000805007844 */ /* 0x0005e20000000200 */
[----:B------:R-:W3:Y:S01]  /*3730*/  MUFU.EX2 R68, R68 ;  /* 0x0000004400447308 */ /* 0x000ee20000000800 */
[----:B0-----:R-:W-:Y:S01]  /*3740*/  FADD.FTZ R6, R83, R6 ;  /* 0x0000000653067221 */ /* 0x001fe20000010000 */
[----:B------:R-:W-:-:S06]  /*3750*/  VIADD R39, R5, 0x21800 ;  /* 0x0002180005277836 */ /* 0x000fcc0000000000 */
[----:B------:R-:W0:Y:S01]  /*3760*/  MUFU.EX2 R69, R69 ;  /* 0x0000004500457308 */ /* 0x000e220000000800 */
[----:B-1----:R-:W-:Y:S01]  /*3770*/  FADD.FTZ R7, R21, R6 ;  /* 0x0000000615077221 */ /* 0x002fe20000010000 */
[----:B------:R-:W-:Y:S01]  /*3780*/  VIADD R6, R5, 0x21820 ;  /* 0x0002182005067836 */ /* 0x000fe20000000000 */
[----:B------:R-:W-:-:S05]  /*3790*/  @P2 IADD3 R6, R39, -0x20, RZ ;  /* 0xffffffe027062810 */ /* 0x000fca0007ffe0ff */
[----:B------:R1:W-:Y:S01]  /*37a0*/  MUFU.EX2 R4, R30 ;  /* 0x0000001e00047308 */ /* 0x0003e20000000800 */
[----:B------:R-:W-:Y:S07]  /*37b0*/  STSM.16.M88.4 [R6], R12 ;  /* 0x0000000c06007844 */ /* 0x000fee0000000200 */
[----:B------:R-:W4:Y:S01]  /*37c0*/  MUFU.EX2 R17, R17 ;  /* 0x0000001100117308 */ /* 0x000f220000000800 */
[----:B-1----:R-:W-:-:S04]  /*37d0*/  FADD.FTZ R30, R34, R35 ;  /* 0x00000023221e7221 */ /* 0x002fc80000010000 */
[----:B------:R-:W-:-:S03]  /*37e0*/  FADD.FTZ R30, R37, R30 ;  /* 0x0000001e251e7221 */ /* 0x000fc60000010000 */
[----:B------:R1:W-:Y:S08]  /*37f0*/  MUFU.EX2 R36, R29 ;  /* 0x0000001d00247308 */ /* 0x0003f00000000800 */
[----:B------:R-:W5:Y:S01]  /*3800*/  MUFU.EX2 R20, R20 ;  /* 0x0000001400147308 */ /* 0x000f620000000800 */
[----:B-1----:R-:W-:Y:S01]  /*3810*/  FADD.FTZ R29, R41, R30 ;  /* 0x0000001e291d7221 */ /* 0x002fe20000010000 */
[----:B---3--:R-:W-:Y:S01]  /*3820*/  FADD.FTZ R30, R68, R7 ;  /* 0x00000007441e7221 */ /* 0x008fe20000010000 */
[----:B------:R-:W-:-:S02]  /*3830*/  IMAD.IADD R7, R39, 0x1, R43 ;  /* 0x0000000127077824 */ /* 0x000fc400078e022b */
[----:B------:R-:W-:Y:S01]  /*3840*/  FADD.FTZ R40, R42, R29 ;  /* 0x0000001d2a287221 */ /* 0x000fe20000010000 */
[----:B0-----:R-:W-:Y:S02]  /*3850*/  FADD.FTZ R29, R69, R30 ;  /* 0x0000001e451d7221 */ /* 0x001fe40000010000 */
[----:B------:R-:W0:Y:S08]  /*3860*/  MUFU.EX2 R23, R23 ;  /* 0x0000001700177308 */ /* 0x000e300000000800 */
[----:B------:R1:W2:Y:S08]  /*3870*/  MUFU.EX2 R32, R26 ;  /* 0x0000001a00207308 */ /* 0x0002b00000000800 */
[----:B------:R3:W-:Y:S01]  /*3880*/  MUFU.EX2 R35, R28 ;  /* 0x0000001c00237308 */ /* 0x0007e20000000800 */
[----:B-1----:R-:W-:-:S05]  /*3890*/  F2FP.F16.F32.PACK_AB R26, R83, R74 ;  /* 0x0000004a531a723e */ /* 0x002fca00000000ff */
[----:B------:R1:W-:Y:S02]  /*38a0*/  STSM.16.M88.4 [R7], R24 ;  /* 0x0000001807007844 */ /* 0x0003e40000000200 */
[----:B------:R-:W1:Y:S01]  /*38b0*/  MUFU.EX2 R19, R19 ;  /* 0x0000001300137308 */ /* 0x000e620000000800 */
[----:B---3--:R-:W-:-:S04]  /*38c0*/  FADD.FTZ R28, R18, R29 ;  /* 0x0000001d121c7221 */ /* 0x008fc80000010000 */
[----:B----4-:R-:W-:-:S03]  /*38d0*/  FADD.FTZ R29, R17, R28 ;  /* 0x0000001c111d7221 */ /* 0x010fc60000010000 */
[----:B------:R3:W4:Y:S01]  /*38e0*/  MUFU.EX2 R33, R31 ;  /* 0x0000001f00217308 */ /* 0x0007220000000800 */
[----:B-----5:R-:W-:Y:S01]  /*38f0*/  FADD.FTZ R28, R20, R29 ;  /* 0x0000001d141c7221 */ /* 0x020fe20000010000 */
[----:B------:R-:W-:-:S03]  /*3900*/  F2FP.F16.F32.PACK_AB R29, R37, R34 ;  /* 0x00000022251d723e */ /* 0x000fc600000000ff */
[----:B0-----:R-:W-:-:S03]  /*3910*/  FADD.FTZ R37, R23, R28 ;  /* 0x0000001c17257221 */ /* 0x001fc60000010000 */
[----:B------:R-:W0:Y:S01]  /*3920*/  MUFU.EX2 R53, R53 ;  /* 0x0000003500357308 */ /* 0x000e220000000800 */
[----:B---3--:R-:W-:Y:S01]  /*3930*/  FADD.FTZ R31, R45, R40 ;  /* 0x000000282d1f7221 */ /* 0x008fe20000010000 */
[----:B--2---:R-:W-:Y:S01]  /*3940*/  FADD.FTZ R8, R32, R37 ;  /* 0x0000002520087221 */ /* 0x004fe20000010000 */
[----:B-1----:R-:W-:Y:S02]  /*3950*/  F2FP.F16.F32.PACK_AB R24, R36, R19 ;  /* 0x000000132418723e */ /* 0x002fe400000000ff */
[----:B------:R-:W-:Y:S01]  /*3960*/  FADD.FTZ R31, R60, R31 ;  /* 0x0000001f3c1f7221 */ /* 0x000fe20000010000 */
[----:B------:R-:W-:Y:S01]  /*3970*/  FADD.FTZ R9, R19, R8 ;  /* 0x0000000813097221 */ /* 0x000fe20000010000 */
[----:B------:R-:W-:Y:S01]  /*3980*/  IMAD.IADD R8, R43, 0x1, R6 ;  /* 0x000000012b087824 */ /* 0x000fe200078e0206 */
[----:B------:R-:W1:Y:S01]  /*3990*/  MUFU.EX2 R49, R49 ;  /* 0x0000003100317308 */ /* 0x000e620000000800 */
[----:B------:R-:W-:Y:S01]  /*39a0*/  FADD.FTZ R30, R62, R31 ;  /* 0x0000001f3e1e7221 */ /* 0x000fe20000010000 */
[----:B------:R-:W-:Y:S01]  /*39b0*/  FADD.FTZ R9, R36, R9 ;  /* 0x0000000924097221 */ /* 0x000fe20000010000 */
[----:B------:R-:W-:-:S02]  /*39c0*/  F2FP.F16.F32.PACK_AB R60, R20, R17 ;  /* 0x00000011143c723e */ /* 0x000fc400000000ff */
[----:B------:R-:W-:Y:S01]  /*39d0*/  FADD.FTZ R31, R63, R30 ;  /* 0x0000001e3f1f7221 */ /* 0x000fe20000010000 */
[----:B------:R-:W-:Y:S01]  /*39e0*/  FADD.FTZ R10, R4, R9 ;  /* 0x00000009040a7221 */ /* 0x000fe20000010000 */
[----:B------:R-:W-:Y:S01]  /*39f0*/  F2FP.F16.F32.PACK_AB R30, R18, R69 ;  /* 0x00000045121e723e */ /* 0x000fe200000000ff */
[----:B------:R-:W2:Y:S01]  /*3a00*/  MUFU.EX2 R50, R50 ;  /* 0x0000003200327308 */ /* 0x000ea20000000800 */
[----:B------:R-:W-:Y:S01]  /*3a10*/  FADD.FTZ R28, R46, R31 ;  /* 0x0000001f2e1c7221 */ /* 0x000fe20000010000 */
[----:B----4-:R-:W-:Y:S01]  /*3a20*/  FADD.FTZ R10, R33, R10 ;  /* 0x0000000a210a7221 */ /* 0x010fe20000010000 */
[----:B------:R-:W-:Y:S02]  /*3a30*/  F2FP.F16.F32.PACK_AB R31, R42, R41 ;  /* 0x000000292a1f723e */ /* 0x000fe400000000ff */
[----:B0-----:R-:W-:Y:S01]  /*3a40*/  FADD.FTZ R28, R53, R28 ;  /* 0x0000001c351c7221 */ /* 0x001fe20000010000 */
[----:B------:R-:W-:Y:S01]  /*3a50*/  FADD.FTZ R9, R35, R10 ;  /* 0x0000000a23097221 */ /* 0x000fe20000010000 */
[----:B------:R-:W-:Y:S01]  /*3a60*/  F2FP.F16.F32.PACK_AB R63, R63, R62 ;  /* 0x0000003e3f3f723e */ /* 0x000fe200000000ff */
[----:B------:R-:W0:Y:S01]  /*3a70*/  MUFU.EX2 R54, R54 ;  /* 0x0000003600367308 */ /* 0x000e220000000800 */
[----:B-1----:R-:W-:Y:S01]  /*3a80*/  FADD.FTZ R11, R49, R28 ;  /* 0x0000001c310b7221 */ /* 0x002fe20000010000 */
[----:B------:R-:W-:-:S02]  /*3a90*/  F2FP.F16.F32.PACK_AB R28, R68, R21 ;  /* 0x00000015441c723e */ /* 0x000fc400000000ff */
[----:B------:R-:W-:Y:S02]  /*3aa0*/  F2FP.F16.F32.PACK_AB R62, R32, R23 ;  /* 0x00000017203e723e */ /* 0x000fe400000000ff */
[----:B------:R-:W-:Y:S01]  /*3ab0*/  F2FP.F16.F32.PACK_AB R25, R53, R46 ;  /* 0x0000002e3519723e */ /* 0x000fe200000000ff */
[----:B------:R1:W-:Y:S01]  /*3ac0*/  STSM.16.M88.4 [R8], R28 ;  /* 0x0000001c08007844 */ /* 0x0003e20000000200 */
[----:B------:R-:W1:Y:S01]  /*3ad0*/  MUFU.EX2 R55, R55 ;  /* 0x0000003700377308 */ /* 0x000e620000000800 */
[C---:B--2---:R-:W-:Y:S01]  /*3ae0*/  FADD.FTZ R11, R50.reuse, R11 ;  /* 0x0000000b320b7221 */ /* 0x044fe20000010000 */
[----:B------:R-:W-:Y:S01]  /*3af0*/  F2FP.F16.F32.PACK_AB R27, R50, R49 ;  /* 0x00000031321b723e */ /* 0x000fe200000000ff */
[----:B------:R2:W-:Y:S01]  /*3b00*/  STSM.16.M88.4 [R5+0x27800], R60 ;  /* 0x0278003c05007844 */ /* 0x0005e20000000200 */
[----:B------:R-:W-:-:S04]  /*3b10*/  F2FP.F16.F32.PACK_AB R26, R33, R4 ;  /* 0x00000004211a723e */ /* 0x000fc800000000ff */
[----:B------:R-:W3:Y:S01]  /*3b20*/  MUFU.EX2 R56, R56 ;  /* 0x0000003800387308 */ /* 0x000ee20000000800 */
[----:B0-----:R-:W-:Y:S01]  /*3b30*/  FADD.FTZ R12, R54, R11 ;  /* 0x0000000b360c7221 */ /* 0x001fe20000010000 */
[----:B------:R2:W-:Y:S06]  /*3b40*/  STSM.16.M88.4 [R6+0x6000], R24 ;  /* 0x0060001806007844 */ /* 0x0005ec0000000200 */
[----:B------:R-:W0:Y:S01]  /*3b50*/  MUFU.EX2 R65, R65 ;  /* 0x0000004100417308 */ /* 0x000e220000000800 */
[C---:B-1----:R-:W-:Y:S01]  /*3b60*/  F2FP.F16.F32.PACK_AB R29, R55.reuse, R54 ;  /* 0x00000036371d723e */ /* 0x042fe200000000ff */
[----:B------:R-:W-:-:S06]  /*3b70*/  FADD.FTZ R11, R55, R12 ;  /* 0x0000000c370b7221 */ /* 0x000fcc0000010000 */
[----:B------:R-:W1:Y:S01]  /*3b80*/  MUFU.EX2 R38, R85 ;  /* 0x0000005500267308 */ /* 0x000e620000000800 */
[----:B---3--:R-:W-:-:S07]  /*3b90*/  FADD.FTZ R10, R56, R11 ;  /* 0x0000000b380a7221 */ /* 0x008fce0000010000 */
[----:B------:R-:W3:Y:S01]  /*3ba0*/  MUFU.EX2 R76, R76 ;  /* 0x0000004c004c7308 */ /* 0x000ee20000000800 */
[C---:B0-----:R-:W-:Y:S01]  /*3bb0*/  F2FP.F16.F32.PACK_AB R31, R65.reuse, R56 ;  /* 0x00000038411f723e */ /* 0x041fe200000000ff */
[----:B------:R-:W-:-:S06]  /*3bc0*/  FADD.FTZ R11, R65, R10 ;  /* 0x0000000a410b7221 */ /* 0x000fcc0000010000 */
[----:B------:R-:W0:Y:S01]  /*3bd0*/  MUFU.EX2 R77, R77 ;  /* 0x0000004d004d7308 */ /* 0x000e220000000800 */
[C---:B-1----:R-:W-:Y:S01]  /*3be0*/  FADD.FTZ R9, R38.reuse, R9 ;  /* 0x0000000926097221 */ /* 0x042fe20000010000 */
[----:B------:R-:W-:-:S06]  /*3bf0*/  F2FP.F16.F32.PACK_AB R28, R38, R35 ;  /* 0x00000023261c723e */ /* 0x000fcc00000000ff */
[----:B------:R-:W1:Y:S01]  /*3c00*/  MUFU.EX2 R66, R66 ;  /* 0x0000004200427308 */ /* 0x000e620000000800 */
[----:B---3--:R-:W-:-:S07]  /*3c10*/  FADD.FTZ R10, R76, R9 ;  /* 0x000000094c0a7221 */ /* 0x008fce0000010000 */
[----:B------:R-:W3:Y:S01]  /*3c20*/  MUFU.EX2 R67, R67 ;  /* 0x0000004300437308 */ /* 0x000ee20000000800 */
[C---:B0-----:R-:W-:Y:S01]  /*3c30*/  F2FP.F16.F32.PACK_AB R30, R77.reuse, R76 ;  /* 0x0000004c4d1e723e */ /* 0x041fe200000000ff */
[----:B------:R-:W-:-:S04]  /*3c40*/  FADD.FTZ R9, R77, R10 ;  /* 0x0000000a4d097221 */ /* 0x000fc80000010000 */
[----:B------:R2:W-:Y:S02]  /*3c50*/  STSM.16.M88.4 [R7+0x6000], R28 ;  /* 0x0060001c07007844 */ /* 0x0005e40000000200 */
[----:B------:R-:W0:Y:S01]  /*3c60*/  MUFU.EX2 R64, R64 ;  /* 0x0000004000407308 */ /* 0x000e220000000800 */
[----:B-1----:R-:W-:-:S07]  /*3c70*/  FADD.FTZ R12, R66, R11 ;  /* 0x0000000b420c7221 */ /* 0x002fce0000010000 */
[----:B------:R-:W1:Y:S01]  /*3c80*/  MUFU.EX2 R51, R51 ;  /* 0x0000003300337308 */ /* 0x000e620000000800 */
[C---:B---3--:R-:W-:Y:S01]  /*3c90*/  F2FP.F16.F32.PACK_AB R37, R67.reuse, R66 ;  /* 0x000000424325723e */ /* 0x048fe200000000ff */
[----:B------:R-:W-:-:S06]  /*3ca0*/  FADD.FTZ R11, R67, R12 ;  /* 0x0000000c430b7221 */ /* 0x000fcc0000010000 */
[----:B------:R-:W3:Y:S01]  /*3cb0*/  MUFU.EX2 R78, R78 ;  /* 0x0000004e004e7308 */ /* 0x000ee20000000800 */
[----:B0-----:R-:W-:-:S07]  /*3cc0*/  FADD.FTZ R12, R64, R11 ;  /* 0x0000000b400c7221 */ /* 0x001fce0000010000 */
[----:B------:R-:W0:Y:S01]  /*3cd0*/  MUFU.EX2 R79, R79 ;  /* 0x0000004f004f7308 */ /* 0x000e220000000800 */
[C---:B-1----:R-:W-:Y:S01]  /*3ce0*/  F2FP.F16.F32.PACK_AB R39, R51.reuse, R64 ;  /* 0x000000403327723e */ /* 0x042fe200000000ff */
[----:B------:R-:W-:-:S06]  /*3cf0*/  FADD.FTZ R12, R51, R12 ;  /* 0x0000000c330c7221 */ /* 0x000fcc0000010000 */
[----:B------:R-:W-:Y:S01]  /*3d00*/  MUFU.EX2 R80, R80 ;  /* 0x0000005000507308 */ /* 0x000fe20000000800 */
[----:B---3--:R-:W-:-:S07]  /*3d10*/  FADD.FTZ R10, R78, R9 ;  /* 0x000000094e0a7221 */ /* 0x008fce0000010000 */
[----:B------:R-:W1:Y:S01]  /*3d20*/  MUFU.EX2 R81, R81 ;  /* 0x0000005100517308 */ /* 0x000e620000000800 */
[C---:B0-----:R-:W-:Y:S01]  /*3d30*/  F2FP.F16.F32.PACK_AB R36, R79.reuse, R78 ;  /* 0x0000004e4f24723e */ /* 0x041fe200000000ff */
[----:B------:R-:W-:Y:S01]  /*3d40*/  FADD.FTZ R9, R79, R10 ;  /* 0x0000000a4f097221 */ /* 0x000fe20000010000 */
[----:B-1----:R-:W-:-:S03]  /*3d50*/  F2FP.F16.F32.PACK_AB R38, R81, R80 ;  /* 0x000000505126723e */ /* 0x002fc600000000ff */
[----:B------:R-:W-:Y:S02]  /*3d60*/  FADD.FTZ R80, R80, R9 ;  /* 0x0000000950507221 */ /* 0x000fe40000010000 */
[----:B------:R2:W-:Y:S02]  /*3d70*/  STSM.16.M88.4 [R8+0x6000], R36 ;  /* 0x0060002408007844 */ /* 0x0005e40000000200 */
[----:B------:R-:W-:Y:S01]  /*3d80*/  FADD.FTZ R9, R81, R80 ;  /* 0x0000005051097221 */ /* 0x000fe20000010000 */
[----:B------:R0:W-:Y:S06]  /*3d90*/  MEMBAR.ALL.CTA ;  /* 0x0000000000007992 */ /* 0x0001ec0000008000 */
[----:B0-----:R-:W0:Y:S02]  /*3da0*/  FENCE.VIEW.ASYNC.S ;  /* 0x00000000000073c6 */ /* 0x001e240000000000 */
[----:B0-----:R-:W-:Y:S01]  /*3db0*/  NOP ;  /* 0x0000000000007918 */ /* 0x001fe20000000000 */
[----:B------:R-:W-:Y:S05]  /*3dc0*/  @!P1 BRA `(.L_x_10042) ;  /* 0x0000002800ac9947 */ /* 0x000fea0003800000 */
[----:B------:R-:W-:Y:S01]  /*3dd0*/  IMAD.MOV.U32 R11, RZ, RZ, R52 ;  /* 0x000000ffff0b7224 */ /* 0x000fe200078e0034 */
[----:B------:R-:W-:Y:S01]  /*3de0*/  IADD3 R10, R6, 0x6000, RZ ;  /* 0x00006000060a7810 */ /* 0x000fe20007ffe0ff */
        /* <DEDUP_REMOVED lines=27> */
[----:B------:R-:W-:Y:S01]  /*3fa0*/  ULDC UR5, c[0x0][0x9d8] ;  /* 0x0002760000057ab9 */ /* 0x000fe20000000800 */
[----:B------:R-:W-:-:S05]  /*3fb0*/  ULDC UR4, c[0x0][0x988] ;  /* 0x0002620000047ab9 */ /* 0x000fca0000000800 */
.L_x_10053:
[----:B------:R-:W-:Y:S01]  /*3fc0*/  ISETP.NE.AND P2, PT, RZ, UR41, PT ;  /* 0x00000029ff007c0c */ /* 0x000fe2000bf45270 */
[----:B------:R-:W-:-:S04]  /*3fd0*/  UISETP.NE.AND UP0, UPT, UR7, 0x1, UPT ;  /* 0x000000010700788c */ /* 0x000fc8000bf05270 */
[----:B------:R-:W-:-:S04]  /*3fe0*/  USEL UR33, URZ, 0x1, UP0 ;  /* 0x000000013f217887 */ /* 0x000fc80008000000 */
[----:B------:R-:W-:-:S04]  /*3ff0*/  ULOP3.LUT UR33, UR35, UR33, URZ, 0x3c, !UPT ;  /* 0x0000002123217292 */ /* 0x000fc8000f8e3c3f */
[----:B------:R-:W-:Y:S08]  /*4000*/  @P2 BRA `(.L_x_10043) ;  /* 0x0000000000382947 */ /* 0x000ff00003800000 */
[----:B------:R-:W-:Y:S05]  /*4010*/  @!P0 BRA `(.L_x_10044) ;  /* 0x0000000000048947 */ /* 0x000fea0003800000 */
[----:B------:R-:W-:Y:S01]  /*4020*/  BPT.TRAP 0x1 ;  /* 0x000000040000795c */ /* 0x000fe20000300000 */
.L_x_10044:
        /* <DEDUP_REMOVED lines=9> */
.L_x_10045:
[----:B-1----:R-:W-:Y:S05]  /*40c0*/  @P1 BRA `(.L_x_10043) ;  /* 0x0000000000081947 */ /* 0x002fea0003800000 */
[----:B------:R-:W1:Y:S02]  /*40d0*/  SYNCS.PHASECHK.TRANS64.TRYWAIT P1, [UR10+0x2d830], R0 ;  /* 0x02d83000ff0075a7 */ /* 0x000e64000802014a */
[----:B-1----:R-:W-:Y:S05]  /*40e0*/  @!P1 BRA `(.L_x_10046) ;  /* 0x0000008000909947 */ /* 0x002fea0003800000 */
.L_x_10043:
        /* <DEDUP_REMOVED lines=10> */
[----:B------:R-:W-:Y:S01]  /*4190*/  UIMAD UR30, UR44, 0x600, UR32 ;  /* 0x000006002c1e78a4 */ /* 0x000fe2000f8e0220 */
        /* <DEDUP_REMOVED lines=9> */
[----:B--2---:R-:W-:-:S06]  /*4230*/  WARPGROUP.ARRIVE ;  /* 0x00000000000079c5 */ /* 0x004fcc0000000000 */
        /* <DEDUP_REMOVED lines=20> */
.L_x_10048:
[----:B------:R-:W-:Y:S01]  /*4380*/  ULEA UR10, UR7, UR42, 0x3 ;  /* 0x0000002a070a7291 */ /* 0x000fe2000f8e183f */
[----:B------:R-:W-:-:S04]  /*4390*/  MOV R13, UR35 ;  /* 0x00000023000d7c02 */ /* 0x000fc80008000f00 */
[----:B------:R-:W-:-:S04]  /*43a0*/  SHF.L.U32 R13, R13, 0x1f, RZ ;  /* 0x0000001f0d0d7819 */ /* 0x000fc800000006ff */
[----:B------:R0:W1:Y:S01]  /*43b0*/  SYNCS.PHASECHK.TRANS64.TRYWAIT P1, [UR10+0x2d850], R13 ;  /* 0x02d8500dff0075a7 */ /* 0x000062000802014a */
[----:B------:R-:W-:Y:S05]  /*43c0*/  @!P0 BRA `(.L_x_10049) ;  /* 0x0000000000048947 */ /* 0x000fea0003800000 */
[----:B------:R-:W-:Y:S01]  /*43d0*/  BPT.TRAP 0x1 ;  /* 0x000000040000795c */ /* 0x000fe20000300000 */
.L_x_10049:
[----:B-1----:R-:W-:Y:S05]  /*43e0*/  @P1 BRA `(.L_x_10047) ;  /* 0x0000000000081947 */ /* 0x002fea0003800000 */
[----:B------:R-:W1:Y:S02]  /*43f0*/  SYNCS.PHASECHK.TRANS64.TRYWAIT P1, [UR10+0x2d850], R13 ;  /* 0x02d8500dff0075a7 */ /* 0x000e64000802014a */
[----:B-1----:R-:W-:Y:S05]  /*4400*/  @!P1 BRA `(.L_x_10050) ;  /* 0x0000007c00e09947 */ /* 0x002fea0003800000 */
.L_x_10047:
[----:B------:R-:W-:Y:S01]  /*4410*/  UIADD3 UR10, UR42, 0x400, URZ ;  /* 0x000004002a0a7890 */ /* 0x000fe2000fffe03f */
[----:B------:R-:W-:Y:S01]  /*4420*/  WARPGROUP.ARRIVE ;  /* 0x00000000000079c5 */ /* 0x000fe20000000000 */
[----:B------:R-:W-:Y:S01]  /*4430*/  ULOP3.LUT UR11, UR43, 0x10000, URZ, 0xfc, !UPT ;  /* 0x000100002b0b7892 */ /* 0x000fe2000f8efc3f */
[----:B01----:R-:W-:Y:S01]  /*4440*/  VIADD R13, R16, 0x9 ;  /* 0x00000009100d7836 */ /* 0x003fe20000000000 */
[----:B------:R-:W-:Y:S01]  /*4450*/  USHF.R.U32.HI UR10, URZ, 0x4, UR10 ;  /* 0x000000043f0a7899 */ /* 0x000fe2000801160a */
[----:B------:R-:W-:Y:S01]  /*4460*/  ISETP.GE.U32.AND P1, PT, R22, 0x180, PT ;  /* 0x000001801600780c */ /* 0x000fe20003f26070 */
[----:B------:R-:W-:Y:S01]  /*4470*/  UMOV UR29, 0x40000040 ;  /* 0x40000040001d7882 */ /* 0x000fe20000000000 */
[----:B------:R-:W-:Y:S01]  /*4480*/  UMOV UR31, 0x80000020 ;  /* 0x80000020001f7882 */ /* 0x000fe20000000000 */
[----:B------:R-:W-:Y:S01]  /*4490*/  ULOP3.LUT UR10, UR10, 0x3fff, URZ, 0xc0, !UPT ;  /* 0x00003fff0a0a7892 */ /* 0x000fe2000f8ec03f */
[----:B------:R-:W-:Y:S01]  /*44a0*/  SEL R13, R13, 0x9, !P1 ;  /* 0x000000090d0d7807 */ /* 0x000fe20004800000 */
[----:B------:R-:W-:-:S02]  /*44b0*/  UMOV UR28, UR11 ;  /* 0x0000000b001c7c82 */ /* 0x000fc40008000000 */
[----:B------:R-:W-:-:S04]  /*44c0*/  ULOP3.LUT UR10, UR10, 0x2000000, URZ, 0xfc, !UPT ;  /* 0x020000000a0a7892 */ /* 0x000fc8000f8efc3f */
[----:B------:R-:W-:-:S07]  /*44d0*/  UIMAD UR10, UR7, 0x600, UR10 ;  /* 0x00000600070a78a4 */ /* 0x000fce000f8e020a */
[----:B------:R-:W-:Y:S02]  /*44e0*/  UMOV UR30, UR10 ;  /* 0x0000000a001e7c82 */ /* 0x000fe40008000000 */
[----:B------:R-:W-:Y:S01]  /*44f0*/  HGMMA.64x96x16.F32 R88, gdesc[UR28].tnspB, R88, gsb0 ;  /* 0x416000001c5879f0 */ /* 0x000fe20008000858 */
[----:B------:R-:W-:Y:S02]  /*4500*/  UIADD3 UR28, UR11, 0x2, URZ ;  /* 0x000000020b1c7890 */ /* 0x000fe4000fffe03f */
[----:B------:R-:W-:Y:S01]  /*4510*/  UIADD3 UR30, UR10, 0x40, URZ ;  /* 0x000000400a1e7890 */ /* 0x000fe2000fffe03f */
[----:B------:R-:W-:Y:S01]  /*4520*/  UMOV UR29, 0x40000040 ;  /* 0x40000040001d7882 */ /* 0x000fe20000000000 */
[----:B------:R-:W-:Y:S01]  /*4530*/  UMOV UR31, 0x80000020 ;  /* 0x80000020001f7882 */ /* 0x000fe20000000000 */
[----:B------:R-:W-:Y:S02]  /*4540*/  WARPGROUP.DEPBAR.LE gsb0, 0x0 ;  /* 0x00008000000079c5 */ /* 0x000fe40000010000 */
[----:B------:R-:W-:-:S06]  /*4550*/  WARPGROUP.ARRIVE ;  /* 0x00000000000079c5 */ /* 0x000fcc0000000000 */
        /* <DEDUP_REMOVED lines=42> */
[----:B------:R-:W-:Y:S03]  /*4800*/  HGMMA.64x96x16.F32 R88, gdesc[UR28].tnspB, R88, gsb0 ;  /* 0x416000001c5879f0 */ /* 0x000fe60008000858 */
[----:B------:R-:W-:Y:S02]  /*4810*/  WARPGROUP.DEPBAR.LE gsb0, 0x0 ;  /* 0x00008000000079c5 */ /* 0x000fe40000010000 */
[----:B------:R0:W-:Y:S06]  /*4820*/  BAR.ARV R13, 0x100 ;  /* 0x0004000d0000751d */ /* 0x0001ec0000002000 */
[----:B------:R-:W-:Y:S05]  /*4830*/  @!P0 BRA `(.L_x_10051) ;  /* 0x0000000000048947 */ /* 0x000fea0003800000 */
[----:B------:R-:W-:Y:S01]  /*4840*/  BPT.TRAP 0x1 ;  /* 0x000000040000795c */ /* 0x000fe20000300000 */
.L_x_10051:
        /* <DEDUP_REMOVED lines=67> */
[----:B------:R-:W-:-:S03]  /*4c80*/  R2UR UR10, R0 ;  /* 0x00000000000a72ca */ /* 0x000fc600000e0000 */
[----:B------:R-:W2:Y:S01]  /*4c90*/  MUFU.TANH R23, R23 ;  /* 0x0000001700177308 */ /* 0x000ea20000002400 */
[----:B0-----:R-:W-:-:S07]  /*4ca0*/  FMNMX.FTZ R52, R19, R52, !PT ;  /* 0x0000003413347209 */ /* 0x001fce0007810000 */
[----:B------:R-:W0:Y:S01]  /*4cb0*/  MUFU.TANH R25, R25 ;  /* 0x0000001900197308 */ /* 0x000e220000002400 */
[----:B-1----:R-:W-:Y:S01]  /*4cc0*/  FMNMX.FTZ R70, R21, R70, !PT ;  /* 0x0000004615467209 */ /* 0x002fe20007810000 */
[----:B------:R-:W-:-:S04]  /*4cd0*/  ULEA UR10, UR10, UR42, 0x3 ;  /* 0x0000002a0a0a7291 */ /* 0x000fc8000f8e183f */
[----:B------:R-:W-:Y:S02]  /*4ce0*/  UIADD3 UR10, UR10, 0x2d840, URZ ;  /* 0x0002d8400a0a7890 */ /* 0x000fe4000fffe03f */
[----:B------:R-:W1:Y:S01]  /*4cf0*/  MUFU.TANH R24, R24 ;  /* 0x0000001800187308 */ /* 0x000e620000002400 */
[----:B--2---:R-:W-:Y:S01]  /*4d00*/  FMNMX.FTZ R57, R23, R52, !PT ;  /* 0x0000003417397209 */ /* 0x004fe20007810000 */
[----:B------:R-:W-:-:S06]  /*4d10*/  UPRMT UR10, UR6, 0x654, UR10 ;  /* 0x00000654060a7896 */ /* 0x000fcc000800000a */
[----:B------:R-:W2:Y:S01]  /*4d20*/  MUFU.TANH R26, R26 ;  /* 0x0000001a001a7308 */ /* 0x000ea20000002400 */
[----:B0-----:R-:W-:Y:S01]  /*4d30*/  FMNMX.FTZ R71, R25, R70, !PT ;  /* 0x0000004619477209 */ /* 0x001fe20007810000 */
[----:B------:R-:W-:Y:S01]  /*4d40*/  FMUL.FTZ R70, R77, UR5 ;  /* 0x000000054d467c20 */ /* 0x000fe20008410000 */
        /* <DEDUP_REMOVED lines=172> */
[----:B------:R-:W-:Y:S01]  /*5810*/  FFMA.FTZ R66, R78, UR4, -R82 ;  /* 0x000000044e427c23 */ /* 0x000fe20008010852 */
[----:B------:R-:W-:Y:S01]  /*5820*/  FFMA.FTZ R82, R26, UR4, -R61 ;  /* 0x000000041a527c23 */ /* 0x000fe2000801083d */
[----:B0-----:R-:W-:Y:S01]  /*5830*/  FFMA.FTZ R9, R4, R9, R85 ;  /* 0x0000000904097223 */ /* 0x001fe20000010055 */
[--C-:B------:R-:W-:Y:S01]  /*5840*/  FFMA.FTZ R31, R29, UR4, -R61.reuse ;  /* 0x000000041d1f7c23 */ /* 0x100fe2000801083d */
[--C-:B------:R-:W-:Y:S01]  /*5850*/  FFMA.FTZ R78, R30, UR4, -R61.reuse ;  /* 0x000000041e4e7c23 */ /* 0x100fe2000801083d */
        /* <DEDUP_REMOVED lines=16> */
[--C-:B------:R-:W-:Y:S01]  /*5960*/  FFMA.FTZ R46, R56, UR4, -R61.reuse ;  /* 0x00000004382e7c23 */ /* 0x100fe2000801083d */
[----:B------:R-:W2:Y:S01]  /*5970*/  MUFU.EX2 R35, R35 ;  /* 0x0000002300237308 */ /* 0x000ea20000000800 */
        /* <DEDUP_REMOVED lines=13> */
[----:B------:R-:W-:-:S02]  /*5a50*/  FFMA.FTZ R61, R80, UR4, -R61 ;  /* 0x00000004503d7c23 */ /* 0x000fc4000801083d */
        /* <DEDUP_REMOVED lines=118> */
.L_x_10052:
[----:B------:R-:W-:Y:S01]  /*61c0*/  ULEA UR7, UR7, UR42, 0x3 ;  /* 0x0000002a07077291 */ /* 0x000fe2000f8e183f */
[----:B------:R-:W-:Y:S01]  /*61d0*/  F2FP.F16.F32.PACK_AB R32, R144, R85 ;  /* 0x000000559020723e */ /* 0x000fe200000000ff */
[----:B------:R-:W-:Y:S01]  /*61e0*/  UISETP.GT.AND UP0, UPT, UR34, UR40, UPT ;  /* 0x000000282200728c */ /* 0x000fe2000bf04270 */
[----:B------:R-:W-:Y:S01]  /*61f0*/  F2FP.F16.F32.PACK_AB R33, R73, R18 ;  /* 0x000000124921723e */ /* 0x000fe200000000ff */
[----:B------:R-:W-:Y:S01]  /*6200*/  UIADD3 UR7, UR7, 0x2d860, URZ ;  /* 0x0002d86007077890 */ /* 0x000fe2000fffe03f */
[----:B------:R-:W-:Y:S01]  /*6210*/  F2FP.F16.F32.PACK_AB R34, R137, R84 ;  /* 0x000000548922723e */ /* 0x000fe200000000ff */
[----:B------:R-:W-:Y:S01]  /*6220*/  UIADD3 UR10, UR34, -0x1, URZ ;  /* 0xffffffff220a7890 */ /* 0x000fe2000fffe03f */
[----:B------:R-:W-:Y:S01]  /*6230*/  F2FP.F16.F32.PACK_AB R35, R28, R35 ;  /* 0x000000231c23723e */ /* 0x000fe200000000ff */
[----:B------:R-:W-:Y:S01]  /*6240*/  UPRMT UR7, UR6, 0x654, UR7 ;  /* 0x0000065406077896 */ /* 0x000fe20008000007 */
[----:B------:R-:W-:Y:S01]  /*6250*/  F2FP.F16.F32.PACK_AB R28, R142, R83 ;  /* 0x000000538e1c723e */ /* 0x000fe200000000ff */
[----:B------:R-:W-:Y:S01]  /*6260*/  UMOV UR35, UR33 ;  /* 0x0000002100237c82 */ /* 0x000fe20008000000 */
[----:B------:R-:W-:Y:S01]  /*6270*/  F2FP.F16.F32.PACK_AB R29, R82, R15 ;  /* 0x0000000f521d723e */ /* 0x000fe200000000ff */
[-C--:B------:R-:W-:Y:S01]  /*6280*/  FMUL.FTZ R88, R88, R4.reuse ;  /* 0x0000000458587220 */ /* 0x080fe20000410000 */
[----:B------:R-:W-:Y:S01]  /*6290*/  F2FP.F16.F32.PACK_AB R30, R140, R81 ;  /* 0x000000518c1e723e */ /* 0x000fe200000000ff */
[----:B------:R-:W-:Y:S01]  /*62a0*/  UMOV UR34, UR10 ;  /* 0x0000000a00227c82 */ /* 0x000fe20008000000 */
[----:B------:R-:W-:Y:S01]  /*62b0*/  F2FP.F16.F32.PACK_AB R31, R78, R31 ;  /* 0x0000001f4e1f723e */ /* 0x000fe200000000ff */
[----:B------:R-:W-:Y:S01]  /*62c0*/  FMUL.FTZ R89, R89, R4 ;  /* 0x0000000459597220 */ /* 0x000fe20000410000 */
[----:B------:R-:W-:Y:S01]  /*62d0*/  F2FP.F16.F32.PACK_AB R25, R26, R25 ;  /* 0x000000191a19723e */ /* 0x000fe200000000ff */
[----:B------:R-:W-:Y:S01]  /*62e0*/  SYNCS.ARRIVE.TRANS64.RED.A1T0 RZ, [UR7], RZ ;  /* 0x000000ffffff79a7 */ /* 0x000fe20008100407 */
[----:B------:R-:W-:Y:S01]  /*62f0*/  F2FP.F16.F32.PACK_AB R26, R138, R27 ;  /* 0x0000001b8a1a723e */ /* 0x000fe200000000ff */
[----:B------:R-:W-:Y:S01]  /*6300*/  STSM.16.M88.4 [R5+0x21800], R32 ;  /* 0x0218002005007844 */ /* 0x000fe20000000200 */
[----:B------:R-:W-:Y:S01]  /*6310*/  F2FP.F16.F32.PACK_AB R24, R87, R24 ;  /* 0x000000185718723e */ /* 0x000fe200000000ff */
[----:B------:R-:W-:Y:S01]  /*6320*/  FMUL.FTZ R92, R92, R4 ;  /* 0x000000045c5c7220 */ /* 0x000fe20000410000 */
[----:B------:R-:W-:Y:S01]  /*6330*/  F2FP.F16.F32.PACK_AB R27, R69, R20 ;  /* 0x00000014451b723e */ /* 0x000fe200000000ff */
[----:B------:R0:W-:Y:S01]  /*6340*/  STSM.16.M88.4 [R6], R28 ;  /* 0x0000001c06007844 */ /* 0x0001e20000000200 */
[----:B------:R-:W-:Y:S01]  /*6350*/  F2FP.F16.F32.PACK_AB R36, R39, R36 ;  /* 0x000000242724723e */ /* 0x000fe200000000ff */
[-C--:B------:R-:W-:Y:S01]  /*6360*/  FMUL.FTZ R93, R93, R4.reuse ;  /* 0x000000045d5d7220 */ /* 0x080fe20000410000 */
[----:B------:R-:W-:Y:S01]  /*6370*/  F2FP.F16.F32.PACK_AB R37, R38, R37 ;  /* 0x000000252625723e */ /* 0x000fe200000000ff */
[----:B------:R1:W-:Y:S01]  /*6380*/  STSM.16.M88.4 [R7], R24 ;  /* 0x0000001807007844 */ /* 0x0003e20000000200 */
[----:B------:R-:W-:Y:S01]  /*6390*/  F2FP.F16.F32.PACK_AB R38, R136, R23 ;  /* 0x000000178826723e */ /* 0x000fe200000000ff */
[-C--:B------:R-:W-:Y:S01]  /*63a0*/  FMUL.FTZ R96, R96, R4.reuse ;  /* 0x0000000460607220 */ /* 0x080fe20000410000 */
[----:B------:R-:W-:Y:S01]  /*63b0*/  F2FP.F16.F32.PACK_AB R39, R74, R21 ;  /* 0x000000154a27723e */ /* 0x000fe200000000ff */
[----:B------:R-:W-:Y:S01]  /*63c0*/  FMUL.FTZ R97, R97, R4 ;  /* 0x0000000461617220 */ /* 0x000fe20000410000 */
[----:B------:R-:W-:Y:S01]  /*63d0*/  F2FP.F16.F32.PACK_AB R40, R43, R40 ;  /* 0x000000282b28723e */ /* 0x000fe200000000ff */
[-C--:B------:R-:W-:Y:S01]  /*63e0*/  FMUL.FTZ R100, R100, R4.reuse ;  /* 0x0000000464647220 */ /* 0x080fe20000410000 */
[----:B------:R-:W-:Y:S01]  /*63f0*/  F2FP.F16.F32.PACK_AB R41, R42, R41 ;  /* 0x000000292a29723e */ /* 0x000fe200000000ff */
[----:B------:R3:W-:Y:S01]  /*6400*/  STSM.16.M88.4 [R8], R36 ;  /* 0x0000002408007844 */ /* 0x0007e20000000200 */
[----:B------:R-:W-:Y:S01]  /*6410*/  F2FP.F16.F32.PACK_AB R42, R86, R19 ;  /* 0x00000013562a723e */ /* 0x000fe200000000ff */
[-C--:B------:R-:W-:Y:S01]  /*6420*/  FMUL.FTZ R101, R101, R4.reuse ;  /* 0x0000000465657220 */ /* 0x080fe20000410000 */
[----:B------:R-:W-:Y:S01]  /*6430*/  F2FP.F16.F32.PACK_AB R43, R70, R45 ;  /* 0x0000002d462b723e */ /* 0x000fe200000000ff */
[-C--:B------:R-:W-:Y:S01]  /*6440*/  FMUL.FTZ R104, R104, R4.reuse ;  /* 0x0000000468687220 */ /* 0x080fe20000410000 */
[----:B0-----:R-:W-:Y:S01]  /*6450*/  F2FP.F16.F32.PACK_AB R28, R48, R17 ;  /* 0x00000011301c723e */ /* 0x001fe200000000ff */
[----:B------:R-:W-:Y:S01]  /*6460*/  FMUL.FTZ R105, R105, R4 ;  /* 0x0000000469697220 */ /* 0x000fe20000410000 */
[----:B------:R-:W-:Y:S01]  /*6470*/  F2FP.F16.F32.PACK_AB R29, R65, R46 ;  /* 0x0000002e411d723e */ /* 0x000fe200000000ff */
[----:B------:R3:W-:Y:S01]  /*6480*/  STSM.16.M88.4 [R5+0x27800], R40 ;  /* 0x0278002805007844 */ /* 0x0007e20000000200 */
[----:B------:R-:W-:Y:S01]  /*6490*/  F2FP.F16.F32.PACK_AB R30, R47, R14 ;  /* 0x0000000e2f1e723e */ /* 0x000fe200000000ff */
[-C--:B------:R-:W-:Y:S01]  /*64a0*/  FMUL.FTZ R108, R108, R4.reuse ;  /* 0x000000046c6c7220 */ /* 0x080fe20000410000 */
[----:B------:R-:W-:Y:S01]  /*64b0*/  F2FP.F16.F32.PACK_AB R31, R60, R49 ;  /* 0x000000313c1f723e */ /* 0x000fe200000000ff */
[-C--:B------:R-:W-:Y:S01]  /*64c0*/  FMUL.FTZ R109, R109, R4.reuse ;  /* 0x000000046d6d7220 */ /* 0x080fe20000410000 */
[----:B------:R-:W-:Y:S01]  /*64d0*/  F2FP.F16.F32.PACK_AB R44, R44, R13 ;  /* 0x0000000d2c2c723e */ /* 0x000fe200000000ff */
[----:B------:R-:W-:Y:S01]  /*64e0*/  FMUL.FTZ R112, R112, R4 ;  /* 0x0000000470707220 */ /* 0x000fe20000410000 */
[----:B------:R-:W-:Y:S01]  /*64f0*/  F2FP.F16.F32.PACK_AB R45, R63, R50 ;  /* 0x000000323f2d723e */ /* 0x000fe200000000ff */
[----:B------:R3:W-:Y:S01]  /*6500*/  STSM.16.M88.4 [R10], R28 ;  /* 0x0000001c0a007844 */ /* 0x0007e20000000200 */
[----:B------:R-:W-:Y:S01]  /*6510*/  F2FP.F16.F32.PACK_AB R46, R62, R51 ;  /* 0x000000333e2e723e */ /* 0x000fe200000000ff */
[-C--:B------:R-:W-:Y:S01]  /*6520*/  FMUL.FTZ R113, R113, R4.reuse ;  /* 0x0000000471717220 */ /* 0x080fe20000410000 */
[----:B------:R-:W-:Y:S01]  /*6530*/  F2FP.F16.F32.PACK_AB R47, R56, R53 ;  /* 0x00000035382f723e */ /* 0x000fe200000000ff */
[-C--:B------:R-:W-:Y:S01]  /*6540*/  FMUL.FTZ R116, R116, R4.reuse ;  /* 0x0000000474747220 */ /* 0x080fe20000410000 */
[----:B-1----:R-:W-:Y:S01]  /*6550*/  F2FP.F16.F32.PACK_AB R24, R58, R55 ;  /* 0x000000373a18723e */ /* 0x002fe200000000ff */
[----:B------:R-:W-:Y:S01]  /*6560*/  FMUL.FTZ R117, R117, R4 ;  /* 0x0000000475757220 */ /* 0x000fe20000410000 */
[----:B------:R-:W-:Y:S01]  /*6570*/  F2FP.F16.F32.PACK_AB R25, R67, R54 ;  /* 0x000000364319723e */ /* 0x000fe200000000ff */
[----:B------:R3:W-:Y:S01]  /*6580*/  STSM.16.M88.4 [R7+0x6000], R44 ;  /* 0x0060002c07007844 */ /* 0x0007e20000000200 */
[----:B------:R-:W-:Y:S01]  /*6590*/  F2FP.F16.F32.PACK_AB R26, R66, R59 ;  /* 0x0000003b421a723e */ /* 0x000fe200000000ff */
[----:B------:R-:W-:Y:S01]  /*65a0*/  FMUL.FTZ R120, R120, R4 ;  /* 0x0000000478787220 */ /* 0x000fe20000410000 */
[----:B------:R-:W-:Y:S01]  /*65b0*/  F2FP.F16.F32.PACK_AB R27, R61, R64 ;  /* 0x000000403d1b723e */ /* 0x000fe200000000ff */
[-C--:B------:R-:W-:Y:S01]  /*65c0*/  FMUL.FTZ R121, R121, R4.reuse ;  /* 0x0000000479797220 */ /* 0x080fe20000410000 */
[----:B------:R-:W-:Y:S01]  /*65d0*/  PLOP3.LUT P1, PT, PT, PT, UP0, 0x80, 0x0 ;  /* 0x000000000000781c */ /* 0x000fe20003f2f008 */
[-C--:B------:R-:W-:Y:S01]  /*65e0*/  FMUL.FTZ R124, R124, R4.reuse ;  /* 0x000000047c7c7220 */ /* 0x080fe20000410000 */
[----:B------:R-:W-:Y:S01]  /*65f0*/  R2UR UR7, R0 ;  /* 0x00000000000772ca */ /* 0x000fe200000e0000 */
[----:B------:R3:W-:Y:S01]  /*6600*/  STSM.16.M88.4 [R8+0x6000], R24 ;  /* 0x0060001808007844 */ /* 0x0007e20000000200 */
[-C--:B------:R-:W-:Y:S01]  /*6610*/  FMUL.FTZ R125, R125, R4.reuse ;  /* 0x000000047d7d7220 */ /* 0x080fe20000410000 */
[-C--:B------:R-:W-:Y:S01]  /*6620*/  FMUL.FTZ R128, R128, R4.reuse ;  /* 0x0000000480807220 */ /* 0x080fe20000410000 */
[-C--:B------:R-:W-:Y:S01]  /*6630*/  FMUL.FTZ R129, R129, R4.reuse ;  /* 0x0000000481817220 */ /* 0x080fe20000410000 */
[----:B------:R-:W-:Y:S01]  /*6640*/  @!PT LDS RZ, [RZ] ;  /* 0x00000000fffff984 */ /* 0x000fe20000000800 */
[----:B------:R-:W-:Y:S01]  /*6650*/  @!PT LDS RZ, [RZ] ;  /* 0x00000000fffff984 */ /* 0x000fe20000000800 */
[----:B------:R-:W-:Y:S01]  /*6660*/  @!PT LDS RZ, [RZ] ;  /* 0x00000000fffff984 */ /* 0x000fe20000000800 */
[----:B------:R-:W-:Y:S01]  /*6670*/  @!PT LDS RZ, [RZ] ;  /* 0x00000000fffff984 */ /* 0x000fe20000000800 */
[----:B------:R0:W-:Y:S06]  /*6680*/  MEMBAR.ALL.CTA ;  /* 0x0000000000007992 */ /* 0x0001ec0000008000 */
[----:B0-----:R-:W0:Y:S01]  /*6690*/  FENCE.VIEW.ASYNC.S ;  /* 0x00000000000073c6 */ /* 0x001e220000000000 */
        /* <DEDUP_REMOVED lines=28> */
[----:B0-----:R-:W-:Y:S01]  /*6860*/  NOP ;  /* 0x0000000000007918 */ /* 0x001fe20000000000 */
[----:B---3--:R-:W-:Y:S05]  /*6870*/  @P1 BRA `(.L_x_10053) ;  /* 0xffffffd400d01947 */ /* 0x008fea000383ffff */
.L_x_10042:
[----:B------:R-:W-:Y:S06]  /*6880*/  BAR.ARV 0x8, 0x200 ;  /* 0x0208000000007b1d */ /* 0x000fec0000002000 */
[----:B------:R-:W-:Y:S05]  /*6890*/  @!P0 BRA `(.L_x_10054) ;  /* 0x0000000000048947 */ /* 0x000fea0003800000 */
[----:B------:R-:W-:Y:S01]  /*68a0*/  BPT.TRAP 0x1 ;  /* 0x000000040000795c */ /* 0x000fe20000300000 */
.L_x_10054:
[----:B------:R-:W-:Y:S02]  /*68b0*/  R2UR UR5, R0 ;  /* 0x00000000000572ca */ /* 0x000fe400000e0000 */
[----:B------:R-:W-:-:S04]  /*68c0*/  MOV R2, UR33 ;  /* 0x0000002100027c02 */ /* 0x000fc80008000f00 */
[----:B------:R-:W-:-:S07]  /*68d0*/  SHF.L.U32 R2, R2, 0x1f, RZ ;  /* 0x0000001f02027819 */ /* 0x000fce00000006ff */
[----:B------:R-:W-:-:S09]  /*68e0*/  ULEA UR5, UR5, UR42, 0x3 ;  /* 0x0000002a05057291 */ /* 0x000fd2000f8e183f */
[----:B------:R0:W1:Y:S01]  /*68f0*/  SYNCS.PHASECHK.TRANS64.TRYWAIT P1, [UR5+0x2d850], R2 ;  /* 0x02d85002ff0075a7 */ /* 0x0000620008020145 */
[----:B------:R-:W-:Y:S05]  /*6900*/  @!P0 BRA `(.L_x_10055) ;  /* 0x0000000000048947 */ /* 0x000fea0003800000 */
[----:B------:R-:W-:Y:S01]  /*6910*/  BPT.TRAP 0x1 ;  /* 0x000000040000795c */ /* 0x000fe20000300000 */
.L_x_10055:
[----:B-1----:R-:W-:Y:S05]  /*6920*/  @P1 BRA `(.L_x_10056) ;  /* 0x0000000000081947 */ /* 0x002fea0003800000 */
[----:B------:R-:W1:Y:S02]  /*6930*/  SYNCS.PHASECHK.TRANS64.TRYWAIT P1, [UR5+0x2d850], R2 ;  /* 0x02d85002ff0075a7 */ /* 0x000e640008020145 */
[----:B-1----:R-:W-:Y:S05]  /*6940*/  @!P1 BRA `(.L_x_10057) ;  /* 0x0000005800a89947 */ /* 0x002fea0003800000 */
.L_x_10056:
[----:B------:R-:W-:Y:S01]  /*6950*/  UIADD3 UR42, UR42, 0x400, URZ ;  /* 0x000004002a2a7890 */ /* 0x000fe2000fffe03f */
[----:B------:R-:W-:Y:S01]  /*6960*/  R2UR UR8, R0 ;  /* 0x00000000000872ca */ /* 0x000fe200000e0000 */
[----:B------:R-:W-:Y:S01]  /*6970*/  ULOP3.LUT UR43, UR43, 0x10000, URZ, 0xfc, !UPT ;  /* 0x000100002b2b7892 */ /* 0x000fe2000f8efc3f */
[----:B------:R-:W-:Y:S01]  /*6980*/  WARPGROUP.ARRIVE ;  /* 0x00000000000079c5 */ /* 0x000fe20000000000 */
[----:B------:R-:W-:Y:S01]  /*6990*/  USHF.R.U32.HI UR42, URZ, 0x4, UR42 ;  /* 0x000000043f2a7899 */ /* 0x000fe2000801162a */
[----:B------:R-:W3:Y:S01]  /*69a0*/  SHFL.BFLY PT, R0, R9, 0x2, 0x1f ;  /* 0x0c401f0009007f89 */ /* 0x000ee200000e0000 */
[----:B------:R-:W-:Y:S01]  /*69b0*/  UMOV UR9, 0x40000040 ;  /* 0x4000004000097882 */ /* 0x000fe20000000000 */
[----:B------:R-:W-:Y:S01]  /*69c0*/  UMOV UR11, 0x80000020 ;  /* 0x80000020000b7882 */ /* 0x000fe20000000000 */
[----:B------:R-:W-:Y:S01]  /*69d0*/  ULOP3.LUT UR42, UR42, 0x3fff, URZ, 0xc0, !UPT ;  /* 0x00003fff2a2a7892 */ /* 0x000fe2000f8ec03f */
[----:B-1----:R-:W0:Y:S01]  /*69e0*/  SHFL.BFLY PT, R3, R12, 0x2, 0x1f ;  /* 0x0c401f000c037f89 */ /* 0x002e2200000e0000 */
[----:B------:R-:W-:Y:S01]  /*69f0*/  IMAD.MOV.U32 R43, RZ, RZ, RZ ;  /* 0x000000ffff2b7224 */ /* 0x000fe200078e00ff */
[----:B--2---:R-:W-:Y:S01]  /*6a00*/  MOV R8, UR4 ;  /* 0x0000000400087c02 */ /* 0x004fe20008000f00 */
[----:B------:R-:W-:Y:S01]  /*6a10*/  ULOP3.LUT UR7, UR42, 0x2000000, URZ, 0xfc, !UPT ;  /* 0x020000002a077892 */ /* 0x000fe2000f8efc3f */
[----:B------:R-:W-:-:S02]  /*6a20*/  IMAD.MOV.U32 R16, RZ, RZ, RZ ;  /* 0x000000ffff107224 */ /* 0x000fc400078e00ff */
[----:B------:R-:W-:Y:S01]  /*6a30*/  IMAD.MOV.U32 R23, RZ, RZ, -0x800000 ;  /* 0xff800000ff177424 */ /* 0x000fe200078e00ff */
[----:B------:R-:W-:-:S03]  /*6a40*/  UIMAD UR7, UR8, 0x600, UR7 ;  /* 0x00000600080778a4 */ /* 0x000fc6000f8e0207 */
[----:B------:R-:W-:-:S04]  /*6a50*/  UMOV UR8, UR43 ;  /* 0x0000002b00087c82 */ /* 0x000fc80008000000 */
[----:B------:R-:W-:Y:S02]  /*6a60*/  UMOV UR10, UR7 ;  /* 0x00000007000a7c82 */ /* 0x000fe40008000000 */
[----:B------:R-:W-:Y:S01]  /*6a70*/  HGMMA.64x96x16.F32 R88, gdesc[UR8].tnspB, R88, gsb0 ;  /* 0x41600000085879f0 */ /* 0x000fe20008000858 */
[----:B------:R-:W-:Y:S02]  /*6a80*/  UIADD3 UR8, UR43, 0x2, URZ ;  /* 0x000000022b087890 */ /* 0x000fe4000fffe03f */
[----:B------:R-:W-:Y:S01]  /*6a90*/  UIADD3 UR10, UR7, 0x40, URZ ;  /* 0x00000040070a7890 */ /* 0x000fe2000fffe03f */
[----:B---3--:R-:W-:Y:S01]  /*6aa0*/  FADD.FTZ R0, R0, R9 ;  /* 0x0000000900007221 */ /* 0x008fe20000010000 */
[----:B------:R-:W-:Y:S01]  /*6ab0*/  UMOV UR9, 0x40000040 ;  /* 0x4000004000097882 */ /* 0x000fe20000000000 */
[----:B------:R-:W-:Y:S01]  /*6ac0*/  UMOV UR11, 0x80000020 ;  /* 0x80000020000b7882 */ /* 0x000fe20000000000 */
[----:B0-----:R-:W-:Y:S02]  /*6ad0*/  FADD.FTZ R2, R3, R12 ;  /* 0x0000000c03027221 */ /* 0x001fe40000010000 */
[----:B------:R-:W0:Y:S04]  /*6ae0*/  SHFL.BFLY PT, R3, R0, 0x1, 0x1f ;  /* 0x0c201f0000037f89 */ /* 0x000e2800000e0000 */
[----:B------:R-:W1:Y:S01]  /*6af0*/  SHFL.BFLY PT, R5, R2, 0x1, 0x1f ;  /* 0x0c201f0002057f89 */ /* 0x000e6200000e0000 */
[----:B0-----:R-:W-:Y:S01]  /*6b00*/  FADD.FTZ R6, R0, R3 ;  /* 0x0000000300067221 */ /* 0x001fe20000010000 */
[----:B------:R-:W-:-:S02]  /*6b10*/  IMAD.MOV.U32 R0, RZ, RZ, -0x800000 ;  /* 0xff800000ff007424 */ /* 0x000fc400078e00ff */
[----:B-1----:R-:W-:Y:S02]  /*6b20*/  FADD.FTZ R7, R2, R5 ;  /* 0x0000000502077221 */ /* 0x002fe40000010000 */
[----:B------:R-:W-:Y:S01]  /*6b30*/  FSETP.NE.FTZ.AND P1, PT, R6, RZ, PT ;  /* 0x000000ff0600720b */ /* 0x000fe20003f35000 */
[----:B------:R-:W-:Y:S02]  /*6b40*/  IMAD.U32 R5, RZ, RZ, UR4 ;  /* 0x00000004ff057e24 */ /* 0x000fe4000f8e00ff */
        /* <DEDUP_REMOVED lines=57> */
[----:B0-23--:R-:W-:Y:S05]  /*6ee0*/  @!P0 BRA `(.L_x_10058) ;  /* 0x0000000000048947 */ /* 0x00dfea0003800000 */
[----:B------:R-:W-:Y:S01]  /*6ef0*/  BPT.TRAP 0x1 ;  /* 0x000000040000795c */ /* 0x000fe20000300000 */
.L_x_10058:
        /* <DEDUP_REMOVED lines=52> */
.L_x_10034:
[----:B------:R-:W-:Y:S05]  /*7240*/  @P0 BRA `(.L_x_10059) ;  /* 0x0000001000880947 */ /* 0x000fea0003800000 */
[----:B------:R-:W-:Y:S01]  /*7250*/  VIADD R58, R22, 0xffffff80 ;  /* 0xffffff80163a7836 */ /* 0x000fe20000000000 */
[----:B------:R-:W0:Y:S01]  /*7260*/  LDC R53, c[0x0][0xbe8] ;  /* 0x0002fa00ff357b82 */ /* 0x000e220000000800 */
[----:B------:R-:W1:Y:S01]  /*7270*/  S2R R60, SR_CTAID.X ;  /* 0x00000000003c7919 */ /* 0x000e620000002500 */
[----:B------:R-:W-:Y:S01]  /*7280*/  USHF.R.S32.HI UR7, URZ, 0x1f, UR39 ;  /* 0x0000001f3f077899 */ /* 0x000fe20008011427 */
[----:B------:R-:W-:Y:S01]  /*7290*/  BSSY B0, `(.L_x_10060) ;  /* 0x00000d1000007945 */ /* 0x000fe20003800000 */
[----:B------:R-:W-:Y:S01]  /*72a0*/  SHF.R.S32.HI R55, RZ, 0x1f, R58 ;  /* 0x0000001fff377819 */ /* 0x000fe2000001143a */
[----:B------:R-:W-:Y:S02]  /*72b0*/  ULDC.64 UR8, c[0x0][0xbd0] ;  /* 0x0002f40000087ab9 */ /* 0x000fe40000000a00 */
[----:B------:R-:W-:Y:S01]  /*72c0*/  UIMAD UR6, UR7, UR8, URZ ;  /* 0x00000008070672a4 */ /* 0x000fe2000f8e023f */
[CC--:B------:R-:W-:Y:S01]  /*72d0*/  LEA.HI R16, R55.reuse, R58.reuse, RZ, 0x7 ;  /* 0x0000003a37107211 */ /* 0x0c0fe200078f38ff */
[----:B------:R-:W2:Y:S01]  /*72e0*/  S2UR UR12, SR_CTAID.Z ;  /* 0x00000000000c79c3 */ /* 0x000ea20000002700 */
[----:B------:R-:W-:Y:S01]  /*72f0*/  LEA.HI R55, R55, R58, RZ, 0x2 ;  /* 0x0000003a37377211 */ /* 0x000fe200078f10ff */
[----:B------:R-:W-:Y:S01]  /*7300*/  UIMAD.WIDE.U32 UR4, UR39, UR8, URZ ;  /* 0x00000008270472a5 */ /* 0x000fe2000f8e003f */
[----:B------:R-:W-:Y:S01]  /*7310*/  LOP3.LUT R17, R16, 0xffffff80, RZ, 0xc0, !PT ;  /* 0xffffff8010117812 */ /* 0x000fe200078ec0ff */
[----:B------:R-:W-:Y:S01]  /*7320*/  UIMAD UR6, UR39, UR9, UR6 ;  /* 0x00000009270672a4 */ /* 0x000fe2000f8e0206 */
[----:B------:R-:W-:-:S02]  /*7330*/  SHF.R.S32.HI R57, RZ, 0x7, R16 ;  /* 0x00000007ff397819 */ /* 0x000fc40000011410 */
[C---:B------:R-:W-:Y:S01]  /*7340*/  IADD3 R22, R58.reuse, -R17, RZ ;  /* 0x800000113a167210 */ /* 0x040fe20007ffe0ff */
[----:B------:R-:W3:Y:S01]  /*7350*/  LDC.64 R62, c[0x0][0xbd8] ;  /* 0x0002f600ff3e7b82 */ /* 0x000ee20000000a00 */
[----:B------:R-:W-:Y:S01]  /*7360*/  LOP3.LUT R55, R55, 0xfffffffc, RZ, 0xc0, !PT ;  /* 0xfffffffc37377812 */ /* 0x000fe200078ec0ff */
[----:B------:R-:W-:Y:S01]  /*7370*/  IMAD.HI R16, R57, 0x55555556, RZ ;  /* 0x5555555639107827 */ /* 0x000fe200078e02ff */
[----:B------:R-:W-:Y:S01]  /*7380*/  SHF.R.S32.HI R59, RZ, 0x1f, R22 ;  /* 0x0000001fff3b7819 */ /* 0x000fe20000011416 */
[----:B------:R-:W-:Y:S02]  /*7390*/  UIADD3 UR6, UR5, UR6, URZ ;  /* 0x0000000605067290 */ /* 0x000fe4000fffe03f */
[----:B------:R-:W-:Y:S01]  /*73a0*/  IMAD.IADD R55, R58, 0x1, -R55 ;  /* 0x000000013a377824 */ /* 0x000fe200078e0a37 */
[----:B------:R-:W-:Y:S01]  /*73b0*/  LEA.HI R52, R59, R22, RZ, 0x2 ;  /* 0x000000163b347211 */ /* 0x000fe200078f10ff */
[----:B------:R-:W4:Y:S01]  /*73c0*/  S2UR UR11, SR_CTAID.Y ;  /* 0x00000000000b79c3 */ /* 0x000f220000002600 */
[----:B0-----:R-:W-:Y:S01]  /*73d0*/  ISETP.NE.AND P0, PT, R53, 0x1, PT ;  /* 0x000000013500780c */ /* 0x001fe20003f05270 */
[----:B------:R-:W-:Y:S01]  /*73e0*/  ULDC.64 UR8, c[0x0][0xb38] ;  /* 0x0002ce0000087ab9 */ /* 0x000fe20000000a00 */
[--C-:B------:R-:W-:Y:S01]  /*73f0*/  SHF.R.S32.HI R17, RZ, 0x2, R52.reuse ;  /* 0x00000002ff117819 */ /* 0x100fe20000011434 */
[----:B------:R-:W-:Y:S01]  /*7400*/  UIMAD UR7, UR7, UR8, URZ ;  /* 0x00000008070772a4 */ /* 0x000fe2000f8e023f */
[----:B------:R-:W-:-:S02]  /*7410*/  SHF.R.S32.HI R54, RZ, 0x1f, R52 ;  /* 0x0000001fff367819 */ /* 0x000fc40000011434 */
[----:B------:R-:W-:Y:S01]  /*7420*/  LEA.HI R16, R16, R16, RZ, 0x1 ;  /* 0x0000001010107211 */ /* 0x000fe200078f08ff */
[----:B------:R-:W4:Y:S01]  /*7430*/  LDC R68, c[0x0][0xc50] ;  /* 0x00031400ff447b82 */ /* 0x000f220000000800 */
[----:B------:R-:W-:Y:S01]  /*7440*/  LEA.HI R54, R54, R17, RZ, 0x3 ;  /* 0x0000001136367211 */ /* 0x000fe200078f18ff */
[----:B--2---:R-:W-:-:S03]  /*7450*/  USHF.R.S32.HI UR10, URZ, 0x1f, UR12 ;  /* 0x0000001f3f0a7899 */ /* 0x004fc6000801140c */
[----:B------:R-:W-:Y:S01]  /*7460*/  LOP3.LUT R56, R54, 0xfffffff8, RZ, 0xc0, !PT ;  /* 0xfffffff836387812 */ /* 0x000fe200078ec0ff */
[----:B------:R-:W-:Y:S01]  /*7470*/  IMAD R54, R16, -0x3, R57 ;  /* 0xfffffffd10367824 */ /* 0x000fe200078e0239 */
[----:B------:R-:W-:Y:S01]  /*7480*/  LEA.HI R16, R59, R22, RZ, 0x5 ;  /* 0x000000163b107211 */ /* 0x000fe200078f28ff */
[----:B------:R-:W0:Y:S02]  /*7490*/  LDC.64 R66, c[0x0][0xb40] ;  /* 0x0002d000ff427b82 */ /* 0x000e240000000a00 */
[----:B------:R-:W-:Y:S01]  /*74a0*/  IMAD.IADD R17, R17, 0x1, -R56 ;  /* 0x0000000111117824 */ /* 0x000fe200078e0a38 */
[C---:B------:R-:W-:Y:S02]  /*74b0*/  LEA.HI R56, R55.reuse, R55, RZ, 0x1 ;  /* 0x0000003737387211 */ /* 0x040fe400078f08ff */
[----:B------:R-:W-:Y:S02]  /*74c0*/  SHF.R.S32.HI R16, RZ, 0x5, R16 ;  /* 0x00000005ff107819 */ /* 0x000fe40000011410 */
[----:B------:R-:W-:Y:S01]  /*74d0*/  LOP3.LUT R56, R56, 0x1ffffffe, RZ, 0xc0, !PT ;  /* 0x1ffffffe38387812 */ /* 0x000fe200078ec0ff */
[----:B------:R-:W2:Y:S04]  /*74e0*/  @P0 LDC R59, c[0x0][0xbec] ;  /* 0x0002fb00ff3b0b82 */ /* 0x000ea80000000800 */
[----:B------:R-:W-:Y:S01]  /*74f0*/  IMAD.IADD R57, R55, 0x1, -R56 ;  /* 0x0000000137397824 */ /* 0x000fe200078e0a38 */
[----:B------:R-:W-:Y:S01]  /*7500*/  LEA R55, R16, R17, 0x4 ;  /* 0x0000001110377211 */ /* 0x000fe200078e20ff */
[----:B------:R-:W-:-:S02]  /*7510*/  IMAD.U32 R17, RZ, RZ, UR5 ;  /* 0x00000005ff117e24 */ /* 0x000fc4000f8e00ff */
[----:B------:R-:W5:Y:S01]  /*7520*/  @P0 LDC R65, c[0x0][0xbec] ;  /* 0x0002fb00ff410b82 */ /* 0x000f620000000800 */
[----:B------:R-:W-:Y:S01]  /*7530*/  IMAD.U32 R16, RZ, RZ, UR4 ;  /* 0x00000004ff107e24 */ /* 0x000fe2000f8e00ff */
[----:B------:R-:W-:Y:S01]  /*7540*/  UIMAD.WIDE.U32 UR4, UR39, UR8, URZ ;  /* 0x00000008270472a5 */ /* 0x000fe2000f8e003f */
[----:B------:R-:W-:Y:S01]  /*7550*/  IMAD.U32 R17, RZ, RZ, UR6 ;  /* 0x00000006ff117e24 */ /* 0x000fe2000f8e00ff */
[----:B------:R-:W-:Y:S01]  /*7560*/  LEA R56, R54, R55, 0x6 ;  /* 0x0000003736387211 */ /* 0x000fe200078e30ff */
[----:B------:R-:W-:Y:S01]  /*7570*/  UIMAD UR6, UR39, UR9, UR7 ;  /* 0x00000009270672a4 */ /* 0x000fe2000f8e0207 */
[----:B---3--:R-:W-:Y:S02]  /*7580*/  IMAD R54, R62, UR10, RZ ;  /* 0x0000000a3e367c24 */ /* 0x008fe4000f8e02ff */
[----:B------:R-:W3:Y:S01]  /*7590*/  @P0 LDC R64, c[0x0][0xbf0] ;  /* 0x0002fc00ff400b82 */ /* 0x000ee20000000800 */
[----:B------:R-:W-:Y:S01]  /*75a0*/  UIADD3 UR6, UR5, UR6, URZ ;  /* 0x0000000605067290 */ /* 0x000fe2000fffe03f */
[----:B------:R-:W-:Y:S01]  /*75b0*/  IMAD R61, R63, UR12, R54 ;  /* 0x0000000c3f3d7c24 */ /* 0x000fe2000f8e0236 */
[----:B------:R-:W-:Y:S01]  /*75c0*/  ULDC.64 UR8, c[0x0][0xb28] ;  /* 0x0002ca0000087ab9 */ /* 0x000fe20000000a00 */
[----:B------:R-:W-:-:S02]  /*75d0*/  IMAD R63, RZ, RZ, -UR39 ;  /* 0x80000027ff3f7e24 */ /* 0x000fc4000f8e02ff */
[----:B------:R-:W-:Y:S02]  /*75e0*/  IMAD R57, R57, 0x8, R56 ;  /* 0x0000000839397824 */ /* 0x000fe400078e0238 */
[----:B------:R-:W3:Y:S01]  /*75f0*/  @P0 LDC R70, c[0x0][0xbf0] ;  /* 0x0002fc00ff460b82 */ /* 0x000ee20000000800 */
[----:B------:R-:W-:-:S04]  /*7600*/  IMAD.WIDE.U32 R16, R62, UR12, R16 ;  /* 0x0000000c3e107c25 */ /* 0x000fc8000f8e0010 */
[----:B------:R-:W-:Y:S01]  /*7610*/  IMAD.U32 R55, RZ, RZ, UR5 ;  /* 0x00000005ff377e24 */ /* 0x000fe2000f8e00ff */
[----:B------:R-:W-:Y:S01]  /*7620*/  MOV R55, UR6 ;  /* 0x0000000600377c02 */ /* 0x000fe20008000f00 */
[----:B0-----:R-:W-:Y:S01]  /*7630*/  IMAD R62, R66, UR10, RZ ;  /* 0x0000000a423e7c24 */ /* 0x001fe2000f8e02ff */
[----:B------:R-:W-:Y:S01]  /*7640*/  ULDC.64 UR6, c[0x0][0xb48] ;  /* 0x0002d20000067ab9 */ /* 0x000fe20000000a00 */
[----:B----4-:R-:W-:Y:S02]  /*7650*/  IMAD R69, R68, R63, UR11 ;  /* 0x0000000b44457e24 */ /* 0x010fe4000f8e023f */
[----:B------:R-:W-:Y:S01]  /*7660*/  IMAD.U32 R54, RZ, RZ, UR4 ;  /* 0x00000004ff367e24 */ /* 0x000fe2000f8e00ff */
[----:B------:R-:W-:Y:S01]  /*7670*/  ULDC.64 UR4, c[0x0][0xbe0] ;  /* 0x0002f80000047ab9 */ /* 0x000fe20000000a00 */
[----:B-1----:R-:W-:Y:S02]  /*7680*/  IMAD R58, R60, 0xc0, R57 ;  /* 0x000000c03c3a7824 */ /* 0x002fe400078e0239 */
[----:B------:R-:W-:-:S02]  /*7690*/  IMAD.IADD R17, R17, 0x1, R61 ;  /* 0x0000000111117824 */ /* 0x000fc400078e023d */
[----:B------:R-:W-:Y:S01]  /*76a0*/  IMAD R61, R67, UR12, R62 ;  /* 0x0000000c433d7c24 */ /* 0x000fe2000f8e023e */
[----:B------:R-:W-:Y:S01]  /*76b0*/  SHF.R.S32.HI R62, RZ, 0x1f, R69 ;  /* 0x0000001fff3e7819 */ /* 0x000fe20000011445 */
[----:B------:R-:W-:-:S04]  /*76c0*/  IMAD.WIDE.U32 R54, R66, UR12, R54 ;  /* 0x0000000c42367c25 */ /* 0x000fc8000f8e0036 */
[----:B--2---:R-:W-:-:S04]  /*76d0*/  @P0 IMAD.HI.U32 R59, R58, R59, RZ ;  /* 0x0000003b3a3b0227 */ /* 0x004fc800078e00ff */
[----:B-----5:R-:W-:-:S04]  /*76e0*/  @P0 IMAD.HI.U32 R65, R58, R65, RZ ;  /* 0x000000413a410227 */ /* 0x020fc800078e00ff */
[----:B------:R-:W-:Y:S02]  /*76f0*/  IMAD.IADD R55, R55, 0x1, R61 ;  /* 0x0000000137377824 */ /* 0x000fe400078e023d */
[----:B------:R-:W-:Y:S01]  /*7700*/  IMAD.MOV.U32 R57, RZ, RZ, R58 ;  /* 0x000000ffff397224 */ /* 0x000fe200078e003a */
[----:B---3--:R-:W-:Y:S01]  /*7710*/  @P0 SHF.R.U32.HI R57, RZ, R64, R59 ;  /* 0x00000040ff390219 */ /* 0x008fe2000001163b */
[----:B------:R-:W-:Y:S01]  /*7720*/  IMAD R61, R62, UR4, RZ ;  /* 0x000000043e3d7c24 */ /* 0x000fe2000f8e02ff */
[----:B------:R-:W-:Y:S01]  /*7730*/  MOV R59, R58 ;  /* 0x0000003a003b7202 */ /* 0x000fe20000000f00 */
[----:B------:R-:W-:Y:S01]  /*7740*/  IMAD.WIDE.U32 R16, R69, UR4, R16 ;  /* 0x0000000445107c25 */ /* 0x000fe2000f8e0010 */
[----:B------:R-:W-:-:S03]  /*7750*/  @P0 SHF.R.U32.HI R59, RZ, R70, R65 ;  /* 0x00000046ff3b0219 */ /* 0x000fc60000011641 */
        /* <DEDUP_REMOVED lines=24> */
[----:B------:R-:W-:Y:S02]  /*78e0*/  IMAD R62, R59, UR8, RZ ;  /* 0x000000083b3e7c24 */ /* 0x000fe4000f8e02ff */
[----:B------:R-:W-:Y:S02]  /*78f0*/  IMAD.IADD R55, R55, 0x1, R63 ;  /* 0x0000000137377824 */ /* 0x000fe400078e023f */
[C---:B------:R-:W-:Y:S02]  /*7900*/  IMAD R59, R57.reuse, UR7, R58 ;  /* 0x00000007393b7c24 */ /* 0x040fe4000f8e023a */
[----:B------:R-:W-:Y:S01]  /*7910*/  IMAD.WIDE.U32 R16, R57, UR6, R16 ;  /* 0x0000000639107c25 */ /* 0x000fe2000f8e0010 */
[----:B------:R-:W-:-:S03]  /*7920*/  ULDC.64 UR6, c[0x0][0xba8] ;  /* 0x0002ea0000067ab9 */ /* 0x000fc60000000a00 */
[C---:B------:R-:W-:Y:S02]  /*7930*/  IMAD R63, R61.reuse, UR9, R62 ;  /* 0x000000093d3f7c24 */ /* 0x040fe4000f8e023e */
[----:B------:R-:W-:Y:S01]  /*7940*/  IMAD.WIDE.U32 R54, R61, UR8, R54 ;  /* 0x000000083d367c25 */ /* 0x000fe2000f8e0036 */
[----:B------:R-:W-:Y:S01]  /*7950*/  LEA R61, P0, R16, UR6, 0x2 ;  /* 0x00000006103d7c11 */ /* 0x000fe2000f8010ff */
[----:B------:R-:W-:Y:S01]  /*7960*/  ULDC.64 UR8, c[0x0][0xb00] ;  /* 0x0002c00000087ab9 */ /* 0x000fe20000000a00 */
[----:B------:R-:W-:Y:S01]  /*7970*/  ULDC UR6, c[0x0][0xa88] ;  /* 0x0002a20000067ab9 */ /* 0x000fe20000000800 */
[----:B------:R-:W-:Y:S01]  /*7980*/  IMAD.IADD R57, R17, 0x1, R59 ;  /* 0x0000000111397824 */ /* 0x000fe200078e023b */
[----:B------:R-:W-:Y:S01]  /*7990*/  LEA R66, P1, R54, UR8, 0x2 ;  /* 0x0000000836427c11 */ /* 0x000fe2000f8210ff */
[----:B------:R-:W-:Y:S01]  /*79a0*/  IMAD.IADD R17, R55, 0x1, R63 ;  /* 0x0000000137117824 */ /* 0x000fe200078e023f */
[----:B0-----:R-:W-:Y:S01]  /*79b0*/  ULEA UR4, UR5, UR4, 0x18 ;  /* 0x0000000405047291 */ /* 0x001fe2000f8ec03f */
[----:B------:R-:W-:Y:S01]  /*79c0*/  IMAD R58, R60, 0xc0, R56 ;  /* 0x000000c03c3a7824 */ /* 0x000fe200078e0238 */
[----:B------:R-:W-:Y:S01]  /*79d0*/  LEA.HI.X R59, R16, UR7, R57, 0x2, P0 ;  /* 0x00000007103b7c11 */ /* 0x000fe200080f1439 */
[----:B------:R-:W-:Y:S01]  /*79e0*/  SHFL.IDX PT, R56, R61, 0x1, 0x1c1f ;  /* 0x003c1f003d387f89 */ /* 0x000fe200000e0000 */
[----:B------:R-:W-:Y:S01]  /*79f0*/  LEA.HI.X R67, R54, UR9, R17, 0x2, P1 ;  /* 0x0000000936437c11 */ /* 0x000fe200088f1411 */
[----:B------:R-:W-:Y:S01]  /*7a00*/  IMAD R63, R53, UR6, RZ ;  /* 0x00000006353f7c24 */ /* 0x000fe2000f8e02ff */
[----:B------:R-:W-:Y:S01]  /*7a10*/  LOP3.LUT P0, RZ, R22, 0x3, RZ, 0xc0, !PT ;  /* 0x0000000316ff7812 */ /* 0x000fe2000780c0ff */
[----:B------:R-:W-:Y:S01]  /*7a20*/  SHFL.IDX PT, R54, R61, RZ, 0x1c1f ;  /* 0x001c1fff3d367589 */ /* 0x000fe200000e0000 */
[C---:B------:R-:W-:Y:S01]  /*7a30*/  IADD3 R62, R58.reuse, 0x8, RZ ;  /* 0x000000083a3e7810 */ /* 0x040fe20007ffe0ff */
[----:B------:R-:W-:Y:S01]  /*7a40*/  UIADD3 UR4, UR4, 0x2d820, URZ ;  /* 0x0002d82004047890 */ /* 0x000fe2000fffe03f */
[-C--:B------:R-:W-:Y:S01]  /*7a50*/  ISETP.GE.OR P1, PT, R58, R63.reuse, P0 ;  /* 0x0000003f3a00720c */ /* 0x080fe20000726670 */
[----:B------:R-:W0:Y:S01]  /*7a60*/  SHFL.IDX PT, R55, R59, RZ, 0x1c1f ;  /* 0x001c1fff3b377589 */ /* 0x000e2200000e0000 */
[-C--:B------:R-:W-:Y:S01]  /*7a70*/  ISETP.GE.OR P0, PT, R62, R63.reuse, P0 ;  /* 0x0000003f3e00720c */ /* 0x080fe20000706670 */
[----:B------:R-:W-:Y:S01]  /*7a80*/  UPRMT UR4, URZ, 0x654, UR4 ;  /* 0x000006543f047896 */ /* 0x000fe20008000004 */
[----:B------:R-:W-:Y:S01]  /*7a90*/  ISETP.GE.AND P2, PT, R58, R63, PT ;  /* 0x0000003f3a00720c */ /* 0x000fe20003f46270 */
[----:B------:R-:W1:Y:S01]  /*7aa0*/  SHFL.IDX PT, R57, R59, 0x1, 0x1c1f ;  /* 0x003c1f003b397f89 */ /* 0x000e6200000e0000 */
[----:B------:R-:W-:-:S03]  /*7ab0*/  LOP3.LUT R53, R52, 0x7ffffffc, RZ, 0xc0, !PT ;  /* 0x7ffffffc34357812 */ /* 0x000fc600078ec0ff */
[----:B------:R2:W3:Y:S02]  /*7ac0*/  SHFL.IDX PT, R16, R66, RZ, 0x1c1f ;  /* 0x001c1fff42107589 */ /* 0x0004e400000e0000 */
[----:B------:R-:W-:Y:S01]  /*7ad0*/  IMAD.IADD R53, R22, 0x1, -R53 ;  /* 0x0000000116357824 */ /* 0x000fe200078e0a35 */
[----:B------:R-:W-:Y:S01]  /*7ae0*/  SYNCS.ARRIVE.TRANS64.RED.A1T0 RZ, [UR4], RZ ;  /* 0x000000ffffff79a7 */ /* 0x000fe20008100404 */
[----:B------:R2:W4:Y:S02]  /*7af0*/  SHFL.IDX PT, R17, R67, RZ, 0x1c1f ;  /* 0x001c1fff43117589 */ /* 0x00052400000e0000 */
[----:B------:R-:W-:Y:S02]  /*7b00*/  IMAD.SHL.U32 R53, R53, 0x2, RZ ;  /* 0x0000000235357824 */ /* 0x000fe400078e00ff */
[----:B0-----:R2:W-:Y:S04]  /*7b10*/  @!P1 ST.E desc[UR36][R54.64], R0 ;  /* 0x0000000036009985 */ /* 0x0015e8000c101924 */
[----:B-1----:R2:W-:Y:S01]  /*7b20*/  @!P0 ST.E desc[UR36][R56.64], R23 ;  /* 0x0000001738008985 */ /* 0x0025e2000c101924 */
[----:B------:R-:W-:Y:S05]  /*7b30*/  @P2 BRA `(.L_x_10061) ;  /* 0x0000000400182947 */ /* 0x000fea0003800000 */
[C---:B--2---:R-:W-:Y:S01]  /*7b40*/  VIADD R0, R53.reuse, 0x8 ;  /* 0x0000000835007836 */ /* 0x044fe20000000000 */
        /* <DEDUP_REMOVED lines=8> */
[----:B------:R-:W-:Y:S01]  /*7bd0*/  VIADD R65, R53, 0x40 ;  /* 0x0000004035417836 */ /* 0x000fe20000000000 */
[----:B------:R-:W-:-:S02]  /*7be0*/  ISETP.GE.AND P3, PT, R23, UR4, PT ;  /* 0x0000000417007c0c */ /* 0x000fc4000bf66270 */
[----:B------:R-:W-:-:S07]  /*7bf0*/  ISETP.GE.AND P4, PT, R54, UR4, PT ;  /* 0x0000000436007c0c */ /* 0x000fce000bf86270 */
[----:B------:R-:W-:Y:S02]  /*7c00*/  @!P1 LEA.HI R0, R0, R0, RZ, 0x1 ;  /* 0x0000000000009211 */ /* 0x000fe400078f08ff */
[----:B------:R-:W-:Y:S02]  /*7c10*/  @!P2 LEA.HI R22, R22, R22, RZ, 0x1 ;  /* 0x000000161616a211 */ /* 0x000fe400078f08ff */
[----:B------:R-:W-:Y:S02]  /*7c20*/  @!P3 LEA.HI R52, R23, R23, RZ, 0x1 ;  /* 0x000000171734b211 */ /* 0x000fe400078f08ff */
[----:B------:R-:W-:Y:S02]  /*7c30*/  @!P1 LOP3.LUT R55, R0, 0xfffffffe, RZ, 0xc0, !PT ;  /* 0xfffffffe00379812 */ /* 0x000fe400078ec0ff */
[----:B------:R-:W-:Y:S02]  /*7c40*/  @!P4 LEA.HI R0, R54, R54, RZ, 0x1 ;  /* 0x000000363600c211 */ /* 0x000fe400078f08ff */
[----:B------:R-:W-:Y:S01]  /*7c50*/  @!P2 LOP3.LUT R57, R22, 0xfffffffe, RZ, 0xc0, !PT ;  /* 0xfffffffe1639a812 */ /* 0x000fe200078ec0ff */
[----:B---34-:R-:W-:Y:S01]  /*7c60*/  @!P0 IMAD.WIDE R22, R53, 0x4, R16 ;  /* 0x0000000435168825 */ /* 0x018fe200078e0210 */
[----:B------:R-:W-:-:S02]  /*7c70*/  @!P3 LOP3.LUT R59, R52, 0xfffffffe, RZ, 0xc0, !PT ;  /* 0xfffffffe343bb812 */ /* 0x000fc400078ec0ff */
[----:B------:R-:W-:Y:S01]  /*7c80*/  @!P4 LOP3.LUT R61, R0, 0xfffffffe, RZ, 0xc0, !PT ;  /* 0xfffffffe003dc812 */ /* 0x000fe200078ec0ff */
[--C-:B------:R-:W-:Y:S01]  /*7c90*/  @!P1 IMAD.WIDE R54, R55, 0x4, R16.reuse ;  /* 0x0000000437369825 */ /* 0x100fe200078e0210 */
[C---:B------:R-:W-:Y:S01]  /*7ca0*/  IADD3 R52, R53.reuse, 0x30, RZ ;  /* 0x0000003035347810 */ /* 0x040fe20007ffe0ff */
[----:B------:R0:W-:Y:S02]  /*7cb0*/  @!P0 ST.E.64 desc[UR36][R22.64], R24 ;  /* 0x0000001816008985 */ /* 0x0001e4000c101b24 */
[----:B------:R-:W-:Y:S02]  /*7cc0*/  VIADD R0, R53, 0x28 ;  /* 0x0000002835007836 */ /* 0x000fe40000000000 */
[--C-:B------:R-:W-:Y:S01]  /*7cd0*/  @!P2 IMAD.WIDE R56, R57, 0x4, R16.reuse ;  /* 0x000000043938a825 */ /* 0x100fe200078e0210 */
[----:B------:R1:W-:Y:S01]  /*7ce0*/  @!P1 ST.E.64 desc[UR36][R54.64], R26 ;  /* 0x0000001a36009985 */ /* 0x0003e2000c101b24 */
[----:B------:R-:W-:Y:S02]  /*7cf0*/  ISETP.GE.AND P1, PT, R52, UR4, PT ;  /* 0x0000000434007c0c */ /* 0x000fe4000bf26270 */
[--C-:B------:R-:W-:Y:S01]  /*7d00*/  @!P3 IMAD.WIDE R58, R59, 0x4, R16.reuse ;  /* 0x000000043b3ab825 */ /* 0x100fe200078e0210 */
[----:B------:R-:W-:Y:S01]  /*7d10*/  ISETP.GE.AND P0, PT, R0, UR4, PT ;  /* 0x0000000400007c0c */ /* 0x000fe2000bf06270 */
[----:B------:R2:W-:Y:S01]  /*7d20*/  @!P2 ST.E.64 desc[UR36][R56.64], R28 ;  /* 0x0000001c3800a985 */ /* 0x0005e2000c101b24 */
[----:B------:R-:W-:Y:S01]  /*7d30*/  ISETP.GE.AND P2, PT, R64, UR4, PT ;  /* 0x0000000440007c0c */ /* 0x000fe2000bf46270 */
[----:B------:R-:W-:Y:S01]  /*7d40*/  @!P4 IMAD.WIDE R60, R61, 0x4, R16 ;  /* 0x000000043d3cc825 */ /* 0x000fe200078e0210 */
[C---:B0-----:R-:W-:Y:S01]  /*7d50*/  IADD3 R23, R53.reuse, 0x50, RZ ;  /* 0x0000005035177810 */ /* 0x041fe20007ffe0ff */
[----:B------:R0:W-:Y:S02]  /*7d60*/  @!P3 ST.E.64 desc[UR36][R58.64], R34 ;  /* 0x000000223a00b985 */ /* 0x0001e4000c101b24 */
[----:B------:R-:W-:Y:S01]  /*7d70*/  VIADD R22, R53, 0x48 ;  /* 0x0000004835167836 */ /* 0x000fe20000000000 */
[----:B------:R-:W-:Y:S01]  /*7d80*/  ISETP.GE.AND P3, PT, R65, UR4, PT ;  /* 0x0000000441007c0c */ /* 0x000fe2000bf66270 */
[----:B------:R-:W-:Y:S01]  /*7d90*/  VIADD R25, R53, 0x58 ;  /* 0x0000005835197836 */ /* 0x000fe20000000000 */
[----:B------:R3:W-:Y:S01]  /*7da0*/  @!P4 ST.E.64 desc[UR36][R60.64], R48 ;  /* 0x000000303c00c985 */ /* 0x0007e2000c101b24 */
[----:B------:R-:W-:-:S02]  /*7db0*/  ISETP.GE.AND P5, PT, R23, UR4, PT ;  /* 0x0000000417007c0c */ /* 0x000fc4000bfa6270 */
[----:B------:R-:W-:Y:S02]  /*7dc0*/  ISETP.GE.AND P4, PT, R22, UR4, PT ;  /* 0x0000000416007c0c */ /* 0x000fe4000bf86270 */
[----:B------:R-:W-:Y:S02]  /*7dd0*/  ISETP.GE.AND P6, PT, R25, UR4, PT ;  /* 0x0000000419007c0c */ /* 0x000fe4000bfc6270 */
[----:B------:R-:W-:Y:S02]  /*7de0*/  @!P0 LEA.HI R0, R0, R0, RZ, 0x1 ;  /* 0x0000000000008211 */ /* 0x000fe400078f08ff */
[----:B------:R-:W-:Y:S02]  /*7df0*/  @!P1 LEA.HI R52, R52, R52, RZ, 0x1 ;  /* 0x0000003434349211 */ /* 0x000fe400078f08ff */
[----:B------:R-:W-:Y:S02]  /*7e00*/  @!P2 LEA.HI R64, R64, R64, RZ, 0x1 ;  /* 0x000000404040a211 */ /* 0x000fe400078f08ff */
[----:B------:R-:W-:-:S02]  /*7e10*/  @!P3 LEA.HI R65, R65, R65, RZ, 0x1 ;  /* 0x000000414141b211 */ /* 0x000fc400078f08ff */
[----:B------:R-:W-:Y:S02]  /*7e20*/  @!P5 LEA.HI R24, R23, R23, RZ, 0x1 ;  /* 0x000000171718d211 */ /* 0x000fe400078f08ff */
[----:B------:R-:W-:Y:S02]  /*7e30*/  @!P4 LEA.HI R22, R22, R22, RZ, 0x1 ;  /* 0x000000161616c211 */ /* 0x000fe400078f08ff */
[----:B-1----:R-:W-:Y:S02]  /*7e40*/  @!P6 LEA.HI R26, R25, R25, RZ, 0x1 ;  /* 0x00000019191ae211 */ /* 0x002fe400078f08ff */
[----:B------:R-:W-:Y:S02]  /*7e50*/  @!P0 LOP3.LUT R23, R0, 0xfffffffe, RZ, 0xc0, !PT ;  /* 0xfffffffe00178812 */ /* 0x000fe400078ec0ff */
[----:B------:R-:W-:Y:S02]  /*7e60*/  @!P1 LOP3.LUT R25, R52, 0xfffffffe, RZ, 0xc0, !PT ;  /* 0xfffffffe34199812 */ /* 0x000fe400078ec0ff */
[----:B------:R-:W-:-:S02]  /*7e70*/  @!P2 LOP3.LUT R27, R64, 0xfffffffe, RZ, 0xc0, !PT ;  /* 0xfffffffe401ba812 */ /* 0x000fc400078ec0ff */
[----:B--2---:R-:W-:Y:S02]  /*7e80*/  @!P3 LOP3.LUT R29, R65, 0xfffffffe, RZ, 0xc0, !PT ;  /* 0xfffffffe411db812 */ /* 0x004fe400078ec0ff */
[----:B0-----:R-:W-:Y:S01]  /*7e90*/  @!P4 LOP3.LUT R35, R22, 0xfffffffe, RZ, 0xc0, !PT ;  /* 0xfffffffe1623c812 */ /* 0x001fe200078ec0ff */
[--C-:B------:R-:W-:Y:S01]  /*7ea0*/  @!P0 IMAD.WIDE R22, R23, 0x4, R16.reuse ;  /* 0x0000000417168825 */ /* 0x100fe200078e0210 */
[----:B---3--:R-:W-:Y:S02]  /*7eb0*/  @!P5 LOP3.LUT R49, R24, 0xfffffffe, RZ, 0xc0, !PT ;  /* 0xfffffffe1831d812 */ /* 0x008fe400078ec0ff */
[----:B------:R-:W-:Y:S01]  /*7ec0*/  @!P6 LOP3.LUT R55, R26, 0xfffffffe, RZ, 0xc0, !PT ;  /* 0xfffffffe1a37e812 */ /* 0x000fe200078ec0ff */
        /* <DEDUP_REMOVED lines=12> */
[----:B------:R0:W-:Y:S02]  /*7f90*/  @!P6 ST.E.64 desc[UR36][R16.64], R42 ;  /* 0x0000002a1000e985 */ /* 0x0001e4000c101b24 */
.L_x_10061:
[----:B------:R-:W-:Y:S05]  /*7fa0*/  BSYNC B0 ;  /* 0x0000000000007941 */ /* 0x000fea0003800000 */
.L_x_10060:
[----:B------:R-:W-:Y:S01]  /*7fb0*/  ISETP.GE.AND P0, PT, R62, R63, PT ;  /* 0x0000003f3e00720c */ /* 0x000fe20003f06270 */
[----:B0-----:R1:W0:Y:S04]  /*7fc0*/  SHFL.IDX PT, R19, R67, 0x1, 0x1c1f ;  /* 0x003c1f0043137f89 */ /* 0x00122800000e0000 */
[----:B------:R1:W0:Y:S08]  /*7fd0*/  SHFL.IDX PT, R18, R66, 0x1, 0x1c1f ;  /* 0x003c1f0042127f89 */ /* 0x00023000000e0000 */
[----:B-1----:R-:W-:Y:S05]  /*7fe0*/  @P0 BRA `(.L_x_10032) ;  /* 0x0000004000980947 */ /* 0x002fea0003800000 */
        /* <DEDUP_REMOVED lines=8> */
[----:B------:R-:W-:Y:S01]  /*8070*/  VIADD R25, R53, 0x40 ;  /* 0x0000004035197836 */ /* 0x000fe20000000000 */
        /* <DEDUP_REMOVED lines=10> */
[----:B------:R-:W-:Y:S01]  /*8120*/  @!P3 LOP3.LUT R5, R0, 0xfffffffe, RZ, 0xc0, !PT ;  /* 0xfffffffe0005b812 */ /* 0x000fe200078ec0ff */
[----:B------:R-:W-:Y:S01]  /*8130*/  VIADD R0, R53, 0x30 ;  /* 0x0000003035007836 */ /* 0x000fe20000000000 */
[----:B------:R-:W-:-:S02]  /*8140*/  @!P4 LOP3.LUT R11, R2, 0xfffffffe, RZ, 0xc0, !PT ;  /* 0xfffffffe020bc812 */ /* 0x000fc400078ec0ff */
[----:B----4-:R-:W-:Y:S01]  /*8150*/  @!P5 LOP3.LUT R17, R3, 0xfffffffe, RZ, 0xc0, !PT ;  /* 0xfffffffe0311d812 */ /* 0x010fe200078ec0ff */
[--C-:B0-----:R-:W-:Y:S01]  /*8160*/  @!P2 IMAD.WIDE R2, R53, 0x4, R18.reuse ;  /* 0x000000043502a825 */ /* 0x101fe200078e0212 */
[----:B------:R-:W-:Y:S02]  /*8170*/  ISETP.GE.AND P6, PT, R27, UR4, PT ;  /* 0x000000041b007c0c */ /* 0x000fe4000bfc6270 */
[----:B------:R-:W-:Y:S01]  /*8180*/  @!P0 LEA.HI R22, R22, R22, RZ, 0x1 ;  /* 0x0000001616168211 */ /* 0x000fe200078f08ff */
[--C-:B------:R-:W-:Y:S01]  /*8190*/  @!P3 IMAD.WIDE R4, R5, 0x4, R18.reuse ;  /* 0x000000040504b825 */ /* 0x100fe200078e0212 */
[----:B------:R0:W-:Y:S01]  /*81a0*/  @!P2 ST.E.64 desc[UR36][R2.64], R12 ;  /* 0x0000000c0200a985 */ /* 0x0001e2000c101b24 */
[----:B------:R-:W-:Y:S02]  /*81b0*/  ISETP.GE.AND P2, PT, R0, UR4, PT ;  /* 0x0000000400007c0c */ /* 0x000fe4000bf46270 */
[----:B------:R-:W-:Y:S01]  /*81c0*/  @!P4 IMAD.WIDE R10, R11, 0x4, R18 ;  /* 0x000000040b0ac825 */ /* 0x000fe200078e0212 */
[----:B------:R1:W-:Y:S01]  /*81d0*/  @!P3 ST.E.64 desc[UR36][R4.64], R20 ;  /* 0x000000140400b985 */ /* 0x0003e2000c101b24 */
[----:B------:R-:W-:-:S02]  /*81e0*/  ISETP.GE.AND P3, PT, R24, UR4, PT ;  /* 0x0000000418007c0c */ /* 0x000fc4000bf66270 */
[----:B---3--:R-:W-:Y:S01]  /*81f0*/  @!P5 IMAD.WIDE R16, R17, 0x4, R18 ;  /* 0x000000041110d825 */ /* 0x008fe200078e0212 */
[----:B------:R2:W-:Y:S01]  /*8200*/  @!P4 ST.E.64 desc[UR36][R10.64], R32 ;  /* 0x000000200a00c985 */ /* 0x0005e2000c101b24 */
[----:B------:R-:W-:Y:S02]  /*8210*/  ISETP.GE.AND P4, PT, R25, UR4, PT ;  /* 0x0000000419007c0c */ /* 0x000fe4000bf86270 */
[----:B------:R-:W-:Y:S01]  /*8220*/  @!P1 LEA.HI R23, R23, R23, RZ, 0x1 ;  /* 0x0000001717179211 */ /* 0x000fe200078f08ff */
[----:B------:R3:W-:Y:S01]  /*8230*/  @!P5 ST.E.64 desc[UR36][R16.64], R50 ;  /* 0x000000321000d985 */ /* 0x0007e2000c101b24 */
[----:B------:R-:W-:Y:S02]  /*8240*/  ISETP.GE.AND P5, PT, R26, UR4, PT ;  /* 0x000000041a007c0c */ /* 0x000fe4000bfa6270 */
[----:B0-----:R-:W-:Y:S02]  /*8250*/  @!P0 LOP3.LUT R3, R22, 0xfffffffe, RZ, 0xc0, !PT ;  /* 0xfffffffe16038812 */ /* 0x001fe400078ec0ff */
        /* <DEDUP_REMOVED lines=11> */
[----:B------:R-:W-:-:S02]  /*8310*/  @!P3 LOP3.LUT R13, R24, 0xfffffffe, RZ, 0xc0, !PT ;  /* 0xfffffffe180db812 */ /* 0x000fc400078ec0ff */
[----:B------:R-:W-:Y:S02]  /*8320*/  @!P4 LOP3.LUT R25, R25, 0xfffffffe, RZ, 0xc0, !PT ;  /* 0xfffffffe1919c812 */ /* 0x000fe400078ec0ff */
[----:B---3--:R-:W-:Y:S02]  /*8330*/  @!P5 LOP3.LUT R17, R26, 0xfffffffe, RZ, 0xc0, !PT ;  /* 0xfffffffe1a11d812 */ /* 0x008fe400078ec0ff */
[----:B------:R-:W-:Y:S02]  /*8340*/  @!P6 LOP3.LUT R27, R27, 0xfffffffe, RZ, 0xc0, !PT ;  /* 0xfffffffe1b1be812 */ /* 0x000fe400078ec0ff */
[----:B------:R-:W-:Y:S01]  /*8350*/  IADD3 R53, R53, 0x58, RZ ;  /* 0x0000005835357810 */ /* 0x000fe20007ffe0ff */
[----:B0-----:R-:W-:-:S03]  /*8360*/  @!P2 IMAD.WIDE R2, R11, 0x4, R18 ;  /* 0x000000040b02a825 */ /* 0x001fc600078e0212 */
[----:B------:R-:W-:Y:S01]  /*8370*/  ISETP.GE.AND P0, PT, R53, UR4, PT ;  /* 0x0000000435007c0c */ /* 0x000fe2000bf06270 */
        /* <DEDUP_REMOVED lines=11> */
[----:B-1----:R-:W-:-:S05]  /*8430*/  LOP3.LUT R3, R53, 0xfffffffe, RZ, 0xc0, !PT ;  /* 0xfffffffe35037812 */ /* 0x002fca00078ec0ff */
[----:B------:R-:W-:-:S05]  /*8440*/  IMAD.WIDE R2, R3, 0x4, R18 ;  /* 0x0000000403027825 */ /* 0x000fca00078e0212 */
[----:B------:R0:W-:Y:S01]  /*8450*/  ST.E.64 desc[UR36][R2.64], R134 ;  /* 0x0000008602007985 */ /* 0x0001e2000c101b24 */
[----:B------:R-:W-:Y:S05]  /*8460*/  BRA `(.L_x_10032) ;  /* 0x0000003c00787947 */ /* 0x000fea0003800000 */
.L_x_10059:
[----:B------:R-:W-:-:S05]  /*8470*/  VIADD R0, R22, 0xffffff80 ;  /* 0xffffff8016007836 */ /* 0x000fca0000000000 */
        /* <DEDUP_REMOVED lines=12> */
[----:B------:R-:W-:Y:S02]  /*8540*/  USHF.R.S32.HI UR6, URZ, 0x1f, UR39 ;  /* 0x0000001f3f067899 */ /* 0x000fe40008011427 */
[----:B------:R-:W-:Y:S01]  /*8550*/  IMAD R6, RZ, RZ, -UR39 ;  /* 0x80000027ff067e24 */ /* 0x000fe2000f8e02ff */
[----:B------:R-:W-:Y:S01]  /*8560*/  ULDC.64 UR8, c[0x0][0xbd0] ;  /* 0x0002f40000087ab9 */ /* 0x000fe20000000a00 */
[----:B------:R-:W-:Y:S01]  /*8570*/  IMAD.MOV.U32 R5, RZ, RZ, R22 ;  /* 0x000000ffff057224 */ /* 0x000fe200078e0016 */
[----:B------:R-:W-:Y:S02]  /*8580*/  UIMAD UR6, UR6, UR8, URZ ;  /* 0x00000008060672a4 */ /* 0x000fe4000f8e023f */
[----:B------:R-:W-:Y:S01]  /*8590*/  UIMAD.WIDE.U32 UR4, UR39, UR8, URZ ;  /* 0x00000008270472a5 */ /* 0x000fe2000f8e003f */
[----:B------:R-:W1:Y:S01]  /*85a0*/  LDC.64 R12, c[0x0][0xbd8] ;  /* 0x0002f600ff0c7b82 */ /* 0x000e620000000a00 */
[----:B------:R-:W-:-:S04]  /*85b0*/  UIMAD UR6, UR39, UR9, UR6 ;  /* 0x00000009270672a4 */ /* 0x000fc8000f8e0206 */
[----:B------:R-:W-:Y:S01]  /*85c0*/  UIADD3 UR6, UR5, UR6, URZ ;  /* 0x0000000605067290 */ /* 0x000fe2000fffe03f */
[----:B------:R-:W-:Y:S01]  /*85d0*/  MOV R2, UR4 ;  /* 0x0000000400027c02 */ /* 0x000fe20008000f00 */
[----:B------:R-:W-:Y:S01]  /*85e0*/  IMAD.U32 R3, RZ, RZ, UR5 ;  /* 0x00000005ff037e24 */ /* 0x000fe2000f8e00ff */
[----:B------:R-:W2:Y:S01]  /*85f0*/  @P0 LDC R9, c[0x0][0xbec] ;  /* 0x0002fb00ff090b82 */ /* 0x000ea20000000800 */
[----:B------:R-:W-:Y:S02]  /*8600*/  ULDC.64 UR4, c[0x0][0xbe0] ;  /* 0x0002f80000047ab9 */ /* 0x000fe40000000a00 */
[----:B------:R-:W-:-:S05]  /*8610*/  IMAD.U32 R3, RZ, RZ, UR6 ;  /* 0x00000006ff037e24 */ /* 0x000fca000f8e00ff */
[----:B------:R-:W3:Y:S01]  /*8620*/  S2UR UR10, SR_CTAID.Y ;  /* 0x00000000000a79c3 */ /* 0x000ee20000002600 */
[----:B0-----:R-:W-:-:S07]  /*8630*/  USHF.R.S32.HI UR8, URZ, 0x1f, UR7 ;  /* 0x0000001f3f087899 */ /* 0x001fce0008011407 */
[----:B------:R-:W3:Y:S01]  /*8640*/  LDC R7, c[0x0][0xc50] ;  /* 0x00031400ff077b82 */ /* 0x000ee20000000800 */
[C---:B-1----:R-:W-:Y:S02]  /*8650*/  IMAD R8, R12.reuse, UR8, RZ ;  /* 0x000000080c087c24 */ /* 0x042fe4000f8e02ff */
[----:B------:R-:W-:-:S04]  /*8660*/  IMAD.WIDE.U32 R2, R12, UR7, R2 ;  /* 0x000000070c027c25 */ /* 0x000fc8000f8e0002 */
[----:B------:R-:W-:Y:S01]  /*8670*/  IMAD R13, R13, UR7, R8 ;  /* 0x000000070d0d7c24 */ /* 0x000fe2000f8e0208 */
[----:B------:R-:W0:Y:S01]  /*8680*/  @P0 LDC R11, c[0x0][0xbf0] ;  /* 0x0002fc00ff0b0b82 */ /* 0x000e220000000800 */
[----:B--2---:R-:W-:-:S04]  /*8690*/  @P0 IMAD.HI.U32 R0, R22, R9, RZ ;  /* 0x0000000916000227 */ /* 0x004fc800078e00ff */
[----:B------:R-:W-:Y:S02]  /*86a0*/  IMAD.IADD R3, R13, 0x1, R3 ;  /* 0x000000010d037824 */ /* 0x000fe400078e0203 */
[----:B---3--:R-:W-:-:S04]  /*86b0*/  IMAD R9, R7, R6, UR10 ;  /* 0x0000000a07097e24 */ /* 0x008fc8000f8e0206 */
[----:B------:R-:W-:Y:S01]  /*86c0*/  IMAD.WIDE.U32 R2, R9, UR4, R2 ;  /* 0x0000000409027c25 */ /* 0x000fe2000f8e0002 */
[----:B0-----:R-:W-:Y:S02]  /*86d0*/  @P0 SHF.R.U32.HI R5, RZ, R11, R0 ;  /* 0x0000000bff050219 */ /* 0x001fe40000011600 */
[----:B------:R-:W-:Y:S02]  /*86e0*/  SHF.R.S32.HI R0, RZ, 0x1f, R9 ;  /* 0x0000001fff007819 */ /* 0x000fe40000011409 */
[C---:B------:R-:W-:Y:S02]  /*86f0*/  IADD3 R7, -R5.reuse, RZ, RZ ;  /* 0x000000ff05077210 */ /* 0x040fe40007ffe1ff */
[----:B------:R-:W-:Y:S01]  /*8700*/  IADD3 R2, P0, R5, R2, RZ ;  /* 0x0000000205027210 */ /* 0x000fe20007f1e0ff */
[----:B------:R-:W-:Y:S02]  /*8710*/  IMAD R0, R0, UR4, RZ ;  /* 0x0000000400007c24 */ /* 0x000fe4000f8e02ff */
[----:B------:R-:W-:-:S02]  /*8720*/  IMAD R7, R4, R7, R22 ;  /* 0x0000000704077224 */ /* 0x000fc400078e0216 */
[----:B------:R-:W-:Y:S01]  /*8730*/  IMAD R4, R9, UR5, R0 ;  /* 0x0000000509047c24 */ /* 0x000fe2000f8e0200 */
[----:B------:R-:W-:Y:S01]  /*8740*/  SHF.R.S32.HI R9, RZ, 0x1f, R5 ;  /* 0x0000001fff097819 */ /* 0x000fe20000011405 */
[----:B------:R-:W-:Y:S01]  /*8750*/  ULDC.64 UR4, c[0x0][0xbc8] ;  /* 0x0002f20000047ab9 */ /* 0x000fe20000000a00 */
[----:B------:R-:W-:Y:S02]  /*8760*/  SHF.R.S32.HI R0, RZ, 0x1f, R7 ;  /* 0x0000001fff007819 */ /* 0x000fe40000011407 */
[----:B------:R-:W-:-:S03]  /*8770*/  IADD3.X R3, R9, R3, R4, P0, !PT ;  /* 0x0000000309037210 */ /* 0x000fc600007fe404 */
[----:B------:R-:W-:Y:S02]  /*8780*/  IMAD R0, R0, UR4, RZ ;  /* 0x0000000400007c24 */ /* 0x000fe4000f8e02ff */
[----:B------:R-:W-:-:S04]  /*8790*/  IMAD.WIDE.U32 R2, R7, UR4, R2 ;  /* 0x0000000407027c25 */ /* 0x000fc8000f8e0002 */
[----:B------:R-:W-:Y:S01]  /*87a0*/  IMAD R5, R7, UR5, R0 ;  /* 0x0000000507057c24 */ /* 0x000fe2000f8e0200 */
[----:B------:R-:W-:Y:S02]  /*87b0*/  ULDC.64 UR4, c[0x0][0xba8] ;  /* 0x0002ea0000047ab9 */ /* 0x000fe40000000a00 */
[----:B------:R-:W-:Y:S01]  /*87c0*/  LEA R4, P0, R2, UR4, 0x2 ;  /* 0x0000000402047c11 */ /* 0x000fe2000f8010ff */
[----:B------:R-:W-:-:S05]  /*87d0*/  IMAD.IADD R3, R3, 0x1, R5 ;  /* 0x0000000103037824 */ /* 0x000fca00078e0205 */
[----:B------:R-:W-:Y:S01]  /*87e0*/  LEA.HI.X R5, R2, UR5, R3, 0x2, P0 ;  /* 0x0000000502057c11 */ /* 0x000fe200080f1403 */
[----:B------:R-:W-:-:S05]  /*87f0*/  IMAD.MOV.U32 R3, RZ, RZ, -0x800000 ;  /* 0xff800000ff037424 */ /* 0x000fca00078e00ff */
[----:B------:R0:W-:Y:S01]  /*8800*/  STG.E desc[UR36][R4.64], R3 ;  /* 0x0000000304007986 */ /* 0x0001e2000c101924 */
[----:B------:R-:W-:Y:S05]  /*8810*/  BRA `(.L_x_10032) ;  /* 0x00000038008c7947 */ /* 0x000fea0003800000 */
.L_x_10030:
[----:B------:R-:W-:-:S08]  /*8820*/  NOP ;  /* 0x0000000000007918 */ /* 0x000fd00000000000 */
[----:B------:R-:W0:-:S00]  /*8830*/  USETMAXREG.DEALLOC.CTAPOOL 0x20 ;  /* 0x00000020000079c8 */ /* 0x000e0000080e0500 */
[----:B0-----:R-:W-:Y:S01]  /*8840*/  LOP3.LUT R18, R0, 0x3, RZ, 0xc0, !PT ;  /* 0x0000000300127812 */ /* 0x001fe200078ec0ff */
[----:B------:R-:W0:Y:S05]  /*8850*/  S2R R24, SR_CTAID.Z ;  /* 0x0000000000187919 */ /* 0x000e2a0000002700 */
[----:B-1----:R-:W1:Y:S01]  /*8860*/  S2UR UR6, SR_CTAID.Y ;  /* 0x00000000000679c3 */ /* 0x002e620000002600 */
        /* <DEDUP_REMOVED lines=13> */
.L_x_10062:
[----:B------:R-:W-:Y:S01]  /*8940*/  ULDC UR7, c[0x0][0xc50] ;  /* 0x0003140000077ab9 */ /* 0x000fe20000000800 */
[----:B------:R-:W-:Y:S01]  /*8950*/  UMOV UR42, UR6 ;  /* 0x00000006002a7c82 */ /* 0x000fe20008000000 */
[----:B------:R-:W-:-:S11]  /*8960*/  UISETP.NE.AND UP0, UPT, UR7, 0x1, UPT ;  /* 0x000000010700788c */ /* 0x000fd6000bf05270 */
[----:B------:R-:W-:Y:S01]  /*8970*/  @UP0 ULDC UR4, c[0x0][0xc54] ;  /* 0x0003150000040ab9 */ /* 0x000fe20000000800 */
[----:B------:R-:W-:Y:S01]  /*8980*/  @UP0 ULDC UR8, c[0x0][0xc58] ;  /* 0x0003160000080ab9 */ /* 0x000fe20000000800 */
[----:B------:R-:W-:-:S04]  /*8990*/  UIMAD.WIDE.U32 UR4, UR6, UR4, URZ ;  /* 0x00000004060472a5 */ /* 0x000fc8000f8e003f */
[----:B------:R-:W-:-:S12]  /*89a0*/  @UP0 USHF.R.U32.HI UR42, URZ, UR8, UR5 ;  /* 0x000000083f2a0299 */ /* 0x000fd80008011605 */
.L_x_10063:
        /* <DEDUP_REMOVED lines=11> */
[----:B------:R-:W-:Y:S01]  /*8a60*/  IMAD.MOV.U32 R19, RZ, RZ, RZ ;  /* 0x000000ffff137224 */ /* 0x000fe200078e00ff */
        /* <DEDUP_REMOVED lines=52> */
.L_x_10065:
[----:B------:R-:W-:Y:S02]  /*8db0*/  UIMAD UR48, UR47, UR39, URZ ;  /* 0x000000272f3072a4 */ /* 0x000fe4000f8e023f */
[----:B------:R-:W-:Y:S02]  /*8dc0*/  IMAD.U32 R3, RZ, RZ, UR39 ;  /* 0x00000027ff037e24 */ /* 0x000fe4000f8e00ff */
[----:B------:R-:W-:Y:S02]  /*8dd0*/  IMAD.MOV.U32 R6, RZ, RZ, 0x1 ;  /* 0x00000001ff067424 */ /* 0x000fe400078e00ff */
[----:B------:R-:W-:-:S05]  /*8de0*/  IMAD.U32 R2, RZ, RZ, UR48 ;  /* 0x00000030ff027e24 */ /* 0x000fca000f8e00ff */
[----:B------:R-:W-:-:S04]  /*8df0*/  VIADDMNMX R2, R2, R3, UR44, PT ;  /* 0x0000002c02027e46 */ /* 0x000fc8000b800103 */
[----:B------:R-:W-:Y:S02]  /*8e00*/  R2UR UR49, R2 ;  /* 0x00000000023172ca */ /* 0x000fe400000e0000 */
[----:B------:R-:W-:-:S11]  /*8e10*/  MOV R2, RZ ;  /* 0x000000ff00027202 */ /* 0x000fd60000000f00 */
        /* <DEDUP_REMOVED lines=19> */
[----:B------:R-:W-:Y:S01]  /*8f50*/  MOV R8, 0x70 ;  /* 0x0000007000087802 */ /* 0x000fe20000000f00 */
[----:B------:R-:W-:-:S02]  /*8f60*/  IMAD.U32 R10, RZ, RZ, UR4 ;  /* 0x00000004ff0a7e24 */ /* 0x000fc4000f8e00ff */
[----:B------:R-:W-:Y:S02]  /*8f70*/  IMAD.U32 R11, RZ, RZ, UR5 ;  /* 0x00000005ff0b7e24 */ /* 0x000fe4000f8e00ff */
[----:B------:R-:W-:Y:S02]  /*8f80*/  IMAD.MOV.U32 R12, RZ, RZ, 0x1 ;  /* 0x00000001ff0c7424 */ /* 0x000fe400078e00ff */
[----:B------:R-:W-:-:S07]  /*8f90*/  IMAD.MOV.U32 R13, RZ, RZ, RZ ;  /* 0x000000ffff0d7224 */ /* 0x000fce00078e00ff */
[----:B------:R-:W-:-:S07]  /*8fa0*/  LEPC R20, `(.L_x_10066) ;  /* 0x000000001014794e */ /* 0x000fce0000000000 */
[----:B0----5:R-:W-:Y:S05]  /*8fb0*/  CALL.ABS.NOINC R2 ;  /* 0x0000000002007343 */ /* 0x021fea0003c00000 */
.L_x_10066:
        /* <DEDUP_REMOVED lines=20> */
.L_x_10068:
        /* <DEDUP_REMOVED lines=15> */
.L_x_10067:
[----:B------:R-:W0:Y:S01]  /*91f0*/  LDC.64 R2, c[0x0][0x9f8] ;  /* 0x00027e00ff027b82 */ /* 0x000e220000000a00 */
[----:B------:R-:W-:-:S07]  /*9200*/  IMAD.MOV.U32 R6, RZ, RZ, R24 ;  /* 0x000000ffff067224 */ /* 0x000fce00078e0018 */
[----:B------:R-:W1:Y:S01]  /*9210*/  LDC R17, c[0x0][0x430] ;  /* 0x00010c00ff117b82 */ /* 0x000e620000000800 */
[----:B------:R-:W-:Y:S02]  /*9220*/  MOV R0, UR49 ;  /* 0x0000003100007c02 */ /* 0x000fe40008000f00 */
[C---:B------:R-:W-:Y:S01]  /*9230*/  LOP3.LUT R20, R22.reuse, 0x7f, RZ, 0xc0, !PT ;  /* 0x0000007f16147812 */ /* 0x040fe200078ec0ff */
[----:B------:R-:W-:Y:S01]  /*9240*/  IMAD.SHL.U32 R23, R22, 0x20, RZ ;  /* 0x0000002016177824 */ /* 0x000fe200078e00ff */
[----:B------:R-:W-:Y:S01]  /*9250*/  ULDC UR4, c[0x0][0x2f4] ;  /* 0x0000bd0000047ab9 */ /* 0x000fe20000000800 */
[----:B0-----:R-:W-:-:S04]  /*9260*/  ISETP.NE.U32.AND P0, PT, R2, RZ, PT ;  /* 0x000000ff0200720c */ /* 0x001fc80003f05070 */
[----:B------:R-:W-:-:S13]  /*9270*/  ISETP.NE.AND.EX P0, PT, R3, RZ, PT, P0 ;  /* 0x000000ff0300720c */ /* 0x000fda0003f05300 */
[----:B------:R-:W0:Y:S02]  /*9280*/  @P0 LDC.64 R2, c[0x0][0x9f8] ;  /* 0x00027e00ff020b82 */ /* 0x000e240000000a00 */
[----:B0-----:R-:W-:-:S05]  /*9290*/  @P0 IMAD.WIDE R2, R24, 0x4, R2 ;  /* 0x0000000418020825 */ /* 0x001fca00078e0202 */
[----:B------:R0:W2:Y:S01]  /*92a0*/  @P0 LDG.E R6, desc[UR36][R2.64] ;  /* 0x0000002402060981 */ /* 0x0000a2000c1e1900 */
[----:B------:R-:W-:Y:S01]  /*92b0*/  VIADD R0, R0, 0xffffffff ;  /* 0xffffffff00007836 */ /* 0x000fe20000000000 */
[----:B------:R-:W-:Y:S02]  /*92c0*/  SHF.R.U32.HI R4, RZ, 0x2, R20 ;  /* 0x00000002ff047819 */ /* 0x000fe40000011614 */
[----:B------:R-:W-:Y:S02]  /*92d0*/  LOP3.LUT R23, R23, 0x60, RZ, 0xc0, !PT ;  /* 0x0000006017177812 */ /* 0x000fe400078ec0ff */
[----:B------:R-:W-:Y:S02]  /*92e0*/  LEA R4, R0, R4, 0x7 ;  /* 0x0000000400047211 */ /* 0x000fe400078e38ff */
[----:B-1----:R-:W-:Y:S02]  /*92f0*/  ISETP.NE.AND P1, PT, R17, 0x1, PT ;  /* 0x000000011100780c */ /* 0x002fe40003f25270 */
[----:B------:R-:W-:Y:S01]  /*9300*/  LOP3.LUT R16, R16, 0xffffffef, RZ, 0xc0, !PT ;  /* 0xffffffef10107812 */ /* 0x000fe200078ec0ff */
[----:B------:R-:W-:-:S04]  /*9310*/  IMAD.IADD R4, R23, 0x1, R4 ;  /* 0x0000000117047824 */ /* 0x000fc800078e0204 */
[C---:B-----5:R-:W-:Y:S01]  /*9320*/  IMAD.IADD R9, R4.reuse, 0x1, R19 ;  /* 0x0000000104097824 */ /* 0x060fe200078e0213 */
[----:B------:R-:W-:-:S04]  /*9330*/  ISETP.GE.AND P0, PT, R4, UR43, PT ;  /* 0x0000002b04007c0c */ /* 0x000fc8000bf06270 */
[----:B------:R-:W-:Y:S01]  /*9340*/  MOV R7, R9 ;  /* 0x0000000900077202 */ /* 0x000fe20000000f00 */
[----:B0-----:R-:W0:Y:S01]  /*9350*/  @P1 LDC R2, c[0x0][0x434] ;  /* 0x00010d00ff021b82 */ /* 0x001e220000000800 */
[----:B------:R-:W-:-:S07]  /*9360*/  @P1 LOP3.LUT R16, R16, 0x10, RZ, 0xfc, !PT ;  /* 0x0000001010101812 */ /* 0x000fce00078efcff */
        /* <DEDUP_REMOVED lines=8> */
[----:B--2---:R-:W-:Y:S01]  /*93f0*/  SHF.R.S32.HI R8, RZ, 0x1f, R6 ;  /* 0x0000001fff087819 */ /* 0x004fe20000011406 */
[----:B------:R-:W-:Y:S04]  /*9400*/  STL [R1], R6 ;  /* 0x0000000601007387 */ /* 0x000fe80000100800 */
[----:B------:R0:W-:Y:S01]  /*9410*/  STL [R1+0x4], R8 ;  /* 0x0000040801007387 */ /* 0x0001e20000100800 */
[----:B---3--:R-:W-:-:S04]  /*9420*/  @!P0 IMAD R2, R8, R10, RZ ;  /* 0x0000000a08028224 */ /* 0x008fc800078e02ff */
[----:B------:R-:W-:Y:S02]  /*9430*/  @!P0 IMAD R11, R6, R11, R2 ;  /* 0x0000000b060b8224 */ /* 0x000fe400078e0202 */
[----:B------:R-:W-:Y:S02]  /*9440*/  @!P0 IMAD.MOV.U32 R2, RZ, RZ, R7 ;  /* 0x000000ffff028224 */ /* 0x000fe400078e0007 */
[----:B0-----:R-:W-:Y:S02]  /*9450*/  IMAD.SHL.U32 R8, R22, 0x8, RZ ;  /* 0x0000000816087824 */ /* 0x001fe400078e00ff */
[----:B------:R-:W-:Y:S01]  /*9460*/  @!P0 IMAD.WIDE.U32 R2, R6, R10, R2 ;  /* 0x0000000a06028225 */ /* 0x000fe200078e0002 */
[----:B------:R-:W-:Y:S02]  /*9470*/  MOV R6, RZ ;  /* 0x000000ff00067202 */ /* 0x000fe40000000f00 */
[----:B------:R-:W-:Y:S01]  /*9480*/  LOP3.LUT R14, R8, 0x18, RZ, 0xc0, !PT ;  /* 0x00000018080e7812 */ /* 0x000fe200078ec0ff */
[----:B------:R-:W-:Y:S01]  /*9490*/  @!P0 IMAD.IADD R3, R3, 0x1, R11 ;  /* 0x0000000103038824 */ /* 0x000fe200078e020b */
[----:B----4-:R-:W-:-:S02]  /*94a0*/  @!P0 LEA R4, P1, R2, R4, 0x2 ;  /* 0x0000000402048211 */ /* 0x010fc400078210ff */
[C---:B------:R-:W-:Y:S02]  /*94b0*/  ISETP.GE.AND P2, PT, R14.reuse, UR4, PT ;  /* 0x000000040e007c0c */ /* 0x040fe4000bf46270 */
[----:B------:R-:W-:Y:S02]  /*94c0*/  LOP3.LUT R13, R14, 0x20, RZ, 0xfc, !PT ;  /* 0x000000200e0d7812 */ /* 0x000fe400078efcff */
[----:B------:R-:W-:Y:S02]  /*94d0*/  @!P0 LEA.HI.X R5, R2, R5, R3, 0x2, P1 ;  /* 0x0000000502058211 */ /* 0x000fe400008f1403 */
[----:B------:R-:W-:Y:S02]  /*94e0*/  LOP3.LUT R12, R14, 0x40, RZ, 0xfc, !PT ;  /* 0x000000400e0c7812 */ /* 0x000fe400078efcff */
[----:B------:R-:W-:Y:S01]  /*94f0*/  ISETP.GE.AND P1, PT, R13, UR4, PT ;  /* 0x000000040d007c0c */ /* 0x000fe2000bf26270 */
[----:B------:R0:W5:Y:S01]  /*9500*/  @!P0 LDG.E R6, desc[UR36][R4.64] ;  /* 0x0000002404068981 */ /* 0x000162000c1e1900 */
[----:B------:R-:W-:-:S03]  /*9510*/  ISETP.GE.AND P0, PT, R12, UR4, PT ;  /* 0x000000040c007c0c */ /* 0x000fc6000bf06270 */
[----:B------:R-:W-:-:S04]  /*9520*/  @P2 LOP3.LUT R16, R16, 0x4, RZ, 0xfc, !PT ;  /* 0x0000000410102812 */ /* 0x000fc800078efcff */
[----:B------:R-:W-:-:S04]  /*9530*/  LOP3.LUT R16, R16, 0xfffffffe, RZ, 0xc0, !PT ;  /* 0xfffffffe10107812 */ /* 0x000fc800078ec0ff */
[----:B------:R-:W-:-:S04]  /*9540*/  LOP3.LUT R16, R16, 0xfffffffd, RZ, 0xc0, !PT ;  /* 0xfffffffd10107812 */ /* 0x000fc800078ec0ff */
[----:B------:R-:W-:-:S04]  /*9550*/  @P1 LOP3.LUT R16, R16, 0x2, RZ, 0xfc, !PT ;  /* 0x0000000210101812 */ /* 0x000fc800078efcff */
[----:B------:R-:W-:Y:S01]  /*9560*/  @P0 LOP3.LUT R16, R16, 0x1, RZ, 0xfc, !PT ;  /* 0x0000000110100812 */ /* 0x000fe200078efcff */
[----:B0-----:R-:W-:Y:S06]  /*9570*/  BRA.DIV UR5, `(.L_x_10069) ;  /* 0x0000002e05b47947 */ /* 0x001fec000b800000 */
.L_x_10111:
[----:B------:R-:W-:Y:S01]  /*9580*/  ULOP3.LUT UR4, UR38, 0x2, URZ, 0xfc, !UPT ;  /* 0x0000000226047892 */ /* 0x000fe2000f8efc3f */
[----:B------:R-:W-:Y:S01]  /*9590*/  IMAD.U32 R29, RZ, RZ, UR42 ;  /* 0x0000002aff1d7e24 */ /* 0x000fe2000f8e00ff */
[----:B------:R-:W-:Y:S01]  /*95a0*/  LOP3.LUT R16, R16, 0xfffffff7, RZ, 0xc0, !PT ;  /* 0xfffffff710107812 */ /* 0x000fe200078ec0ff */
[----:B------:R-:W-:Y:S02]  /*95b0*/  IMAD.MOV R2, RZ, RZ, -R7 ;  /* 0x000000ffff027224 */ /* 0x000fe400078e0a07 */
[----:B------:R-:W-:Y:S01]  /*95c0*/  IMAD.MOV.U32 R26, RZ, RZ, R0 ;  /* 0x000000ffff1a7224 */ /* 0x000fe200078e0000 */
[----:B------:R-:W-:Y:S01]  /*95d0*/  MOV R3, UR4 ;  /* 0x0000000400037c02 */ /* 0x000fe20008000f00 */
[----:B------:R-:W-:Y:S01]  /*95e0*/  IMAD R5, R17, R2, R9 ;  /* 0x0000000211057224 */ /* 0x000fe200078e0209 */
[----:B------:R-:W-:Y:S02]  /*95f0*/  SHF.R.S32.HI R29, RZ, 0x1f, R29 ;  /* 0x0000001fff1d7819 */ /* 0x000fe4000001141d */
[----:B------:R-:W-:-:S13]  /*9600*/  ISETP.NE.AND P0, PT, R3, 0x3, PT ;  /* 0x000000030300780c */ /* 0x000fda0003f05270 */
[----:B------:R-:W-:Y:S01]  /*9610*/  @P0 LOP3.LUT R16, R16, 0x8, RZ, 0xfc, !PT ;  /* 0x0000000810100812 */ /* 0x000fe200078efcff */
[----:B------:R-:W-:Y:S06]  /*9620*/  @!P0 BRA `(.L_x_10070) ;  /* 0x0000000000048947 */ /* 0x000fec0003800000 */
[----:B------:R-:W-:Y:S01]  /*9630*/  BPT.TRAP 0x1 ;  /* 0x000000040000795c */ /* 0x000fe20000300000 */
.L_x_10070:
        /* <DEDUP_REMOVED lines=15> */
[----:B------:R-:W-:Y:S01]  /*9730*/  MOV R11, UR4 ;  /* 0x00000004000b7c02 */ /* 0x000fe20008000f00 */
[----:B------:R-:W0:Y:S01]  /*9740*/  SYNCS.PHASECHK.TRANS64.TRYWAIT P0, [UR45+0x2d840], R9 ;  /* 0x02d84009ff0075a7 */ /* 0x000e22000800016d */
[----:B------:R-:W-:Y:S01]  /*9750*/  UIMAD UR4, UR6, UR4, URZ ;  /* 0x00000004060472a4 */ /* 0x000fe2000f8e023f */
[----:B------:R-:W-:-:S02]  /*9760*/  IMAD.IADD R3, R3, 0x1, R10 ;  /* 0x0000000103037824 */ /* 0x000fc400078e020a */
[----:B------:R-:W-:Y:S01]  /*9770*/  ULDC.64 UR6, c[0x0][0x318] ;  /* 0x0000c60000067ab9 */ /* 0x000fe20000000a00 */
[----:B------:R-:W-:Y:S02]  /*9780*/  UIMAD UR4, UR42, UR5, UR4 ;  /* 0x000000052a0472a4 */ /* 0x000fe4000f8e0204 */
[----:B------:R-:W-:-:S04]  /*9790*/  IMAD.WIDE.U32 R2, R11, UR42, R2 ;  /* 0x0000002a0b027c25 */ /* 0x000fc8000f8e0002 */
[----:B------:R-:W-:Y:S01]  /*97a0*/  VIADD R3, R3, UR4 ;  /* 0x0000000403037c36 */ /* 0x000fe20008000000 */
[----:B------:R-:W-:-:S04]  /*97b0*/  LEA R17, P1, R2, UR6, 0x1 ;  /* 0x0000000602117c11 */ /* 0x000fc8000f8208ff */
[----:B------:R-:W-:Y:S01]  /*97c0*/  LEA.HI.X R18, R2, UR7, R3, 0x1, P1 ;  /* 0x0000000702127c11 */ /* 0x000fe200088f0c03 */
[----:B0-----:R-:W-:Y:S08]  /*97d0*/  @!P0 BRA `(.L_x_10071) ;  /* 0x0000002c003c8947 */ /* 0x001ff00003800000 */
.L_x_10112:
[----:B------:R-:W1:Y:S01]  /*97e0*/  S2R R10, SR_TID.X ;  /* 0x00000000000a7919 */ /* 0x000e620000002100 */
[----:B------:R-:W-:Y:S01]  /*97f0*/  ULDC.64 UR4, c[0x0][0x300] ;  /* 0x0000c00000047ab9 */ /* 0x000fe20000000a00 */
[----:B------:R-:W-:Y:S01]  /*9800*/  R2UR UR6, R29 ;  /* 0x000000001d0672ca */ /* 0x000fe200000e0000 */
[----:B0-----:R-:W-:Y:S01]  /*9810*/  IMAD R2, R7, UR4, RZ ;  /* 0x0000000407027c24 */ /* 0x001fe2000f8e02ff */
[----:B------:R-:W-:Y:S02]  /*9820*/  LOP3.LUT R9, R8, 0xc0, RZ, 0xc0, !PT ;  /* 0x000000c008097812 */ /* 0x000fe400078ec0ff */
[C---:B------:R-:W-:Y:S01]  /*9830*/  LOP3.LUT P4, RZ, R16.reuse, 0x4, RZ, 0xc0, !PT ;  /* 0x0000000410ff7812 */ /* 0x040fe2000788c0ff */
[----:B------:R-:W-:Y:S01]  /*9840*/  IMAD R7, R5, UR5, R2 ;  /* 0x0000000505077c24 */ /* 0x000fe2000f8e0202 */
[----:B------:R-:W-:Y:S01]  /*9850*/  LOP3.LUT R9, R9, 0x18, R8, 0xf8, !PT ;  /* 0x0000001809097812 */ /* 0x000fe200078ef808 */
[----:B------:R-:W-:Y:S01]  /*9860*/  IMAD.WIDE.U32 R2, R5, UR4, RZ ;  /* 0x0000000405027c25 */ /* 0x000fe2000f8e00ff */
[----:B------:R-:W-:Y:S01]  /*9870*/  ULDC.64 UR4, c[0x0][0x310] ;  /* 0x0000c40000047ab9 */ /* 0x000fe20000000a00 */
[----:B------:R-:W-:-:S02]  /*9880*/  LOP3.LUT P3, RZ, R16, 0x2, RZ, 0xc0, !PT ;  /* 0x0000000210ff7812 */ /* 0x000fc4000786c0ff */
[----:B------:R-:W-:Y:S01]  /*9890*/  IMAD.IADD R3, R3, 0x1, R7 ;  /* 0x0000000103037824 */ /* 0x000fe200078e0207 */
[----:B------:R-:W-:Y:S01]  /*98a0*/  SHF.L.U32 R7, R20, 0x3, RZ ;  /* 0x0000000314077819 */ /* 0x000fe200000006ff */
[----:B------:R-:W-:Y:S01]  /*98b0*/  IMAD R5, R4, UR4, RZ ;  /* 0x0000000404057c24 */ /* 0x000fe2000f8e02ff */
[----:B------:R-:W-:Y:S01]  /*98c0*/  LOP3.LUT R28, R9, 0x18, R22, 0x78, !PT ;  /* 0x00000018091c7812 */ /* 0x000fe200078e7816 */
[----:B------:R-:W-:Y:S01]  /*98d0*/  IMAD.WIDE.U32 R2, R6, UR4, R2 ;  /* 0x0000000406027c25 */ /* 0x000fe2000f8e0002 */
[----:B------:R-:W-:Y:S02]  /*98e0*/  LOP3.LUT R7, R7, 0x300, RZ, 0xc0, !PT ;  /* 0x0000030007077812 */ /* 0x000fe400078ec0ff */
[----:B------:R-:W-:Y:S01]  /*98f0*/  LOP3.LUT P2, RZ, R16, 0x1, RZ, 0xc0, !PT ;  /* 0x0000000110ff7812 */ /* 0x000fe2000784c0ff */
[----:B------:R-:W-:Y:S01]  /*9900*/  IMAD R5, R6, UR5, R5 ;  /* 0x0000000506057c24 */ /* 0x000fe2000f8e0205 */
[----:B------:R-:W-:Y:S01]  /*9910*/  LOP3.LUT R4, R7, 0x20, R8, 0xf8, !PT ;  /* 0x0000002007047812 */ /* 0x000fe200078ef808 */
[----:B------:R-:W-:-:S02]  /*9920*/  ULDC.64 UR4, c[0x0][0x308] ;  /* 0x0000c20000047ab9 */ /* 0x000fc40000000a00 */
[----:B------:R-:W-:Y:S01]  /*9930*/  IMAD.IADD R3, R3, 0x1, R5 ;  /* 0x0000000103037824 */ /* 0x000fe200078e0205 */
[----:B------:R-:W-:Y:S01]  /*9940*/  LOP3.LUT R28, R4, R28, RZ, 0xfc, !PT ;  /* 0x0000001c041c7212 */ /* 0x000fe200078efcff */
[----:B------:R-:W-:-:S04]  /*9950*/  IMAD.MOV.U32 R5, RZ, RZ, -0x80 ;  /* 0xffffff80ff057424 */ /* 0x000fc800078e00ff */
[----:B------:R-:W-:Y:S01]  /*9960*/  IMAD R8, R0, R5, UR43 ;  /* 0x0000002b00087e24 */ /* 0x000fe2000f8e0205 */
[----:B------:R-:W-:Y:S01]  /*9970*/  MOV R5, UR4 ;  /* 0x0000000400057c02 */ /* 0x000fe20008000f00 */
[----:B------:R-:W-:Y:S01]  /*9980*/  UIMAD UR4, UR6, UR4, URZ ;  /* 0x00000004060472a4 */ /* 0x000fe2000f8e023f */
[----:B-1----:R-:W-:Y:S02]  /*9990*/  LOP3.LUT R10, R10, 0x7f, RZ, 0xc0, !PT ;  /* 0x0000007f0a0a7812 */ /* 0x002fe400078ec0ff */
[----:B------:R-:W-:Y:S01]  /*99a0*/  ULDC.64 UR6, c[0x0][0x2e8] ;  /* 0x0000ba0000067ab9 */ /* 0x000fe20000000a00 */
[----:B------:R-:W-:Y:S02]  /*99b0*/  UIMAD UR4, UR42, UR5, UR4 ;  /* 0x000000052a0472a4 */ /* 0x000fe4000f8e0204 */
[----:B------:R-:W-:Y:S01]  /*99c0*/  IMAD.WIDE.U32 R2, R5, UR42, R2 ;  /* 0x0000002a05027c25 */ /* 0x000fe2000f8e0002 */
[----:B------:R-:W-:-:S03]  /*99d0*/  SHF.R.U32.HI R10, RZ, 0x2, R10 ;  /* 0x00000002ff0a7819 */ /* 0x000fc6000001160a */
[----:B------:R-:W-:Y:S01]  /*99e0*/  VIADD R9, R3, UR4 ;  /* 0x0000000403097c36 */ /* 0x000fe20008000000 */
[----:B------:R-:W-:Y:S01]  /*99f0*/  LEA R0, P1, R2, UR6, 0x1 ;  /* 0x0000000602007c11 */ /* 0x000fe2000f8208ff */
[----:B------:R-:W-:Y:S01]  /*9a00*/  IMAD.IADD R8, R8, 0x1, -R10 ;  /* 0x0000000108087824 */ /* 0x000fe200078e0a0a */
[----:B------:R-:W-:Y:S02]  /*9a10*/  UMOV UR4, 0xffffffff ;  /* 0xffffffff00047882 */ /* 0x000fe40000000000 */
[----:B------:R-:W-:Y:S02]  /*9a20*/  LEA.HI.X R9, R2, UR7, R9, 0x1, P1 ;  /* 0x0000000702097c11 */ /* 0x000fe400088f0c09 */
[----:B------:R-:W-:Y:S01]  /*9a30*/  ISETP.GE.AND P0, PT, R8, 0x1, PT ;  /* 0x000000010800780c */ /* 0x000fe20003f06270 */
[----:B------:R-:W-:-:S12]  /*9a40*/  BRA.DIV UR4, `(.L_x_10072) ;  /* 0x0000002a04b87947 */ /* 0x000fd8000b800000 */
[----:B------:R-:W0:Y:S01]  /*9a50*/  S2R R10, SR_TID.X ;  /* 0x00000000000a7919 */ /* 0x000e220000002100 */
[----:B------:R-:W-:Y:S02]  /*9a60*/  @P0 LEA R21, R28, UR45, 0x1 ;  /* 0x0000002d1c150c11 */ /* 0x000fe4000f8e08ff */
[----:B------:R-:W-:Y:S01]  /*9a70*/  ISETP.GE.AND P1, PT, R8, 0x21, PT ;  /* 0x000000210800780c */ /* 0x000fe20003f26270 */
[----:B------:R-:W1:Y:S04]  /*9a80*/  SHFL.IDX PT, R6, R9, RZ, 0x1c1f ;  /* 0x001c1fff09067589 */ /* 0x000e6800000e0000 */
[----:B------:R-:W2:Y:S04]  /*9a90*/  SHFL.IDX PT, R14, R0, RZ, 0x1c1f ;  /* 0x001c1fff000e7589 */ /* 0x000ea800000e0000 */
[----:B------:R-:W-:Y:S04]  /*9aa0*/  SHFL.IDX PT, R4, R9, 0x1, 0x1c1f ;  /* 0x003c1f0009047f89 */ /* 0x000fe800000e0000 */
[----:B------:R-:W3:Y:S01]  /*9ab0*/  SHFL.IDX PT, R5, R0, 0x1, 0x1c1f ;  /* 0x003c1f0000057f89 */ /* 0x000ee200000e0000 */
[----:B------:R-:W-:-:S03]  /*9ac0*/  @P1 LEA R27, R28, UR45, 0x1 ;  /* 0x0000002d1c1b1c11 */ /* 0x000fc6000f8e08ff */
[----:B------:R-:W-:Y:S04]  /*9ad0*/  SHFL.IDX PT, R2, R9, 0x2, 0x1c1f ;  /* 0x005c1f0009027f89 */ /* 0x000fe800000e0000 */
[----:B------:R-:W4:Y:S01]  /*9ae0*/  SHFL.IDX PT, R3, R0, 0x2, 0x1c1f ;  /* 0x005c1f0000037f89 */ /* 0x000f2200000e0000 */
[----:B-1----:R-:W-:-:S03]  /*9af0*/  IMAD.MOV.U32 R7, RZ, RZ, R6 ;  /* 0x000000ffff077224 */ /* 0x002fc600078e0006 */
[----:B------:R-:W1:Y:S01]  /*9b00*/  SHFL.IDX PT, R9, R9, 0x3, 0x1c1f ;  /* 0x007c1f0009097f89 */ /* 0x000e6200000e0000 */
[----:B0-----:R-:W-:Y:S01]  /*9b10*/  SHF.L.U32 R10, R10, 0x3, RZ ;  /* 0x000000030a0a7819 */ /* 0x001fe200000006ff */
[----:B--2---:R-:W-:Y:S02]  /*9b20*/  IMAD.MOV.U32 R6, RZ, RZ, R14 ;  /* 0x000000ffff067224 */ /* 0x004fe400078e000e */
[----:B------:R0:W2:Y:S01]  /*9b30*/  SHFL.IDX PT, R14, R0, 0x3, 0x1c1f ;  /* 0x007c1f00000e7f89 */ /* 0x0000a200000e0000 */
[----:B------:R-:W-:Y:S02]  /*9b40*/  LOP3.LUT R10, R10, 0x18, RZ, 0xc0, !PT ;  /* 0x000000180a0a7812 */ /* 0x000fe400078ec0ff */
[----:B---3--:R-:W-:-:S03]  /*9b50*/  LOP3.LUT R5, R5, R4, RZ, 0x3c, !PT ;  /* 0x0000000405057212 */ /* 0x008fc600078e3cff */
[----:B------:R-:W-:Y:S01]  /*9b60*/  @P0 IMAD.WIDE.U32 R6, R10, 0x2, R6 ;  /* 0x000000020a060825 */ /* 0x000fe200078e0006 */
[----:B------:R-:W-:-:S04]  /*9b70*/  LOP3.LUT R4, R5, R4, RZ, 0x3c, !PT ;  /* 0x0000000405047212 */ /* 0x000fc800078e3cff */
[----:B------:R-:W-:Y:S01]  /*9b80*/  @P0 LDGSTS.E.BYPASS.LTC128B.128 [R21+0x15400], desc[UR36][R6.64], !P4 ;  /* 0x1540000006150fae */ /* 0x000fe2000e101d64 */
[----:B----4-:R-:W-:-:S03]  /*9b90*/  LOP3.LUT R3, R3, R2, RZ, 0x3c, !PT ;  /* 0x0000000203037212 */ /* 0x010fc600078e3cff */
[----:B------:R-:W-:Y:S01]  /*9ba0*/  @P0 LDGSTS.E.BYPASS.LTC128B.128 [R21+0x17400], desc[UR36][R6.64+0x40], !P3 ;  /* 0x1740004006150fae */ /* 0x000fe2000d901d64 */
[----:B------:R-:W-:Y:S02]  /*9bb0*/  LOP3.LUT R5, R5, R4, RZ, 0x3c, !PT ;  /* 0x0000000405057212 */ /* 0x000fe400078e3cff */
[C---:B------:R-:W-:Y:S01]  /*9bc0*/  LOP3.LUT R2, R3.reuse, R2, RZ, 0x3c, !PT ;  /* 0x0000000203027212 */ /* 0x040fe200078e3cff */
[----:B------:R3:W-:Y:S01]  /*9bd0*/  @P0 LDGSTS.E.BYPASS.LTC128B.128 [R21+0x19400], desc[UR36][R6.64+0x80], !P2 ;  /* 0x1940008006150fae */ /* 0x0007e2000d101d64 */
[----:B------:R-:W-:Y:S01]  /*9be0*/  ISETP.GE.AND P0, PT, R8, 0x41, PT ;  /* 0x000000410800780c */ /* 0x000fe20003f06270 */
[----:B------:R-:W-:Y:S01]  /*9bf0*/  @P1 IMAD.WIDE.U32 R4, R10, 0x2, R4 ;  /* 0x000000020a041825 */ /* 0x000fe200078e0004 */
[----:B------:R-:W-:-:S04]  /*9c00*/  LOP3.LUT R3, R3, R2, RZ, 0x3c, !PT ;  /* 0x0000000203037212 */ /* 0x000fc800078e3cff */
[----:B------:R0:W-:Y:S04]  /*9c10*/  @P1 LDGSTS.E.BYPASS.LTC128B.128 [R27+0x15c00], desc[UR36][R4.64], !P4 ;  /* 0x15c00000041b1fae */ /* 0x0001e8000e101d64 */
[----:B------:R0:W-:Y:S03]  /*9c20*/  @P1 LDGSTS.E.BYPASS.LTC128B.128 [R27+0x17c00], desc[UR36][R4.64+0x40], !P3 ;  /* 0x17c00040041b1fae */ /* 0x0001e6000d901d64 */
[----:B------:R-:W-:Y:S01]  /*9c30*/  @P0 IMAD.WIDE.U32 R2, R10, 0x2, R2 ;  /* 0x000000020a020825 */ /* 0x000fe200078e0002 */
[----:B---3--:R-:W-:Y:S01]  /*9c40*/  @P0 LEA R7, R28, UR45, 0x1 ;  /* 0x0000002d1c070c11 */ /* 0x008fe2000f8e08ff */
[----:B------:R0:W-:Y:S04]  /*9c50*/  @P1 LDGSTS.E.BYPASS.LTC128B.128 [R27+0x19c00], desc[UR36][R4.64+0x80], !P2 ;  /* 0x19c00080041b1fae */ /* 0x0001e8000d101d64 */
[----:B------:R0:W-:Y:S04]  /*9c60*/  @P0 LDGSTS.E.BYPASS.LTC128B.128 [R7+0x16400], desc[UR36][R2.64], !P4 ;  /* 0x1640000002070fae */ /* 0x0001e8000e101d64 */
[----:B------:R0:W-:Y:S04]  /*9c70*/  @P0 LDGSTS.E.BYPASS.LTC128B.128 [R7+0x18400], desc[UR36][R2.64+0x40], !P3 ;  /* 0x1840004002070fae */ /* 0x0001e8000d901d64 */
[----:B-12---:R0:W-:Y:S02]  /*9c80*/  @P0 LDGSTS.E.BYPASS.LTC128B.128 [R7+0x1a400], desc[UR36][R2.64+0x80], !P2 ;  /* 0x1a40008002070fae */ /* 0x0061e4000d101d64 */
.L_x_10122:
[----:B0-----:R-:W0:Y:S01]  /*9c90*/  S2R R27, SR_TID.X ;  /* 0x00000000001b7919 */ /* 0x001e220000002100 */
[----:B------:R-:W-:Y:S01]  /*9ca0*/  ISETP.GE.AND P0, PT, R8, 0x61, PT ;  /* 0x000000610800780c */ /* 0x000fe20003f06270 */
[----:B------:R-:W-:Y:S02]  /*9cb0*/  IMAD.MOV.U32 R2, RZ, RZ, R14 ;  /* 0x000000ffff027224 */ /* 0x000fe400078e000e */
[----:B------:R-:W-:-:S10]  /*9cc0*/  IMAD.MOV.U32 R3, RZ, RZ, R9 ;  /* 0x000000ffff037224 */ /* 0x000fd400078e0009 */
[----:B------:R-:W-:Y:S02]  /*9cd0*/  @P0 LEA R5, R28, UR45, 0x1 ;  /* 0x0000002d1c050c11 */ /* 0x000fe4000f8e08ff */
[----:B0-----:R-:W-:-:S04]  /*9ce0*/  SHF.L.U32 R27, R27, 0x3, RZ ;  /* 0x000000031b1b7819 */ /* 0x001fc800000006ff */
[----:B------:R-:W-:-:S05]  /*9cf0*/  LOP3.LUT R27, R27, 0x18, RZ, 0xc0, !PT ;  /* 0x000000181b1b7812 */ /* 0x000fca00078ec0ff */
[----:B------:R-:W-:-:S05]  /*9d00*/  @P0 IMAD.WIDE.U32 R2, R27, 0x2, R2 ;  /* 0x000000021b020825 */ /* 0x000fca00078e0002 */
        /* <DEDUP_REMOVED lines=10> */
[----:B------:R-:W-:-:S06]  /*9db0*/  ULOP3.LUT UR4, UR38, 0x2, URZ, 0xfc, !UPT ;  /* 0x0000000226047892 */ /* 0x000fcc000f8efc3f */
[----:B------:R-:W-:-:S04]  /*9dc0*/  MOV R4, UR4 ;  /* 0x0000000400047c02 */ /* 0x000fc80008000f00 */
[----:B------:R-:W-:-:S13]  /*9dd0*/  ISETP.NE.AND P1, PT, R4, 0x3, PT ;  /* 0x000000030400780c */ /* 0x000fda0003f25270 */
[----:B0-----:R-:W-:Y:S05]  /*9de0*/  @!P1 BRA `(.L_x_10073) ;  /* 0x0000000000049947 */ /* 0x001fea0003800000 */
[----:B------:R-:W-:Y:S01]  /*9df0*/  BPT.TRAP 0x1 ;  /* 0x000000040000795c */ /* 0x000fe20000300000 */
.L_x_10073:
        /* <DEDUP_REMOVED lines=30> */
.L_x_10074:
[----:B------:R-:W0:Y:S01]  /*9fe0*/  LDC R20, c[0x0][0x448] ;  /* 0x00011200ff147b82 */ /* 0x000e220000000800 */
[----:B------:R-:W1:Y:S01]  /*9ff0*/  S2R R21, SR_TID.X ;  /* 0x0000000000157919 */ /* 0x000e620000002100 */
[----:B------:R-:W-:Y:S01]  /*a000*/  ULDC.64 UR4, c[0x0][0x2e0] ;  /* 0x0000b80000047ab9 */ /* 0x000fe20000000a00 */
[----:B------:R-:W-:Y:S01]  /*a010*/  IMAD.U32 R4, RZ, RZ, UR40 ;  /* 0x00000028ff047e24 */ /* 0x000fe2000f8e00ff */
[----:B------:R-:W-:Y:S01]  /*a020*/  ULDC.64 UR6, c[0x0][0x2c8] ;  /* 0x0000b20000067ab9 */ /* 0x000fe20000000a00 */
[----:B------:R-:W-:Y:S01]  /*a030*/  IMAD R8, R22, UR4, RZ ;  /* 0x0000000416087c24 */ /* 0x000fe2000f8e02ff */
[----:B------:R-:W2:Y:S01]  /*a040*/  S2R R11, SR_TID.X ;  /* 0x00000000000b7919 */ /* 0x000ea20000002100 */
[----:B------:R-:W-:Y:S02]  /*a050*/  IMAD.U32 R5, RZ, RZ, UR41 ;  /* 0x00000029ff057e24 */ /* 0x000fe4000f8e00ff */
[----:B------:R-:W-:Y:S01]  /*a060*/  IMAD R5, R24, UR5, R8 ;  /* 0x0000000518057c24 */ /* 0x000fe2000f8e0208 */
[----:B------:R-:W3:Y:S01]  /*a070*/  S2R R22, SR_TID.X ;  /* 0x0000000000167919 */ /* 0x000ee20000002100 */
[----:B0-----:R-:W-:-:S02]  /*a080*/  ISETP.NE.AND P0, PT, R20, 0x1, PT ;  /* 0x000000011400780c */ /* 0x001fc40003f05270 */
[----:B-1----:R-:W-:-:S11]  /*a090*/  LOP3.LUT R21, R21, 0x7f, RZ, 0xc0, !PT ;  /* 0x0000007f15157812 */ /* 0x002fd600078ec0ff */
[----:B------:R-:W0:Y:S01]  /*a0a0*/  @P0 LDC R2, c[0x0][0x44c] ;  /* 0x00011300ff020b82 */ /* 0x000e220000000800 */
[----:B------:R-:W-:Y:S01]  /*a0b0*/  SHF.R.U32.HI R21, RZ, 0x2, R21 ;  /* 0x00000002ff157819 */ /* 0x000fe20000011615 */
[----:B--2---:R-:W-:Y:S01]  /*a0c0*/  IMAD.SHL.U32 R11, R11, 0x8, RZ ;  /* 0x000000080b0b7824 */ /* 0x004fe200078e00ff */
[----:B---3--:R-:W-:-:S03]  /*a0d0*/  LOP3.LUT R22, R22, 0x7f, RZ, 0xc0, !PT ;  /* 0x0000007f16167812 */ /* 0x008fc600078ec0ff */
[----:B------:R-:W-:Y:S01]  /*a0e0*/  IMAD.IADD R0, R23, 0x1, R21 ;  /* 0x0000000117007824 */ /* 0x000fe200078e0215 */
[----:B------:R-:W-:Y:S01]  /*a0f0*/  LOP3.LUT R11, R11, 0x18, RZ, 0xc0, !PT ;  /* 0x000000180b0b7812 */ /* 0x000fe200078ec0ff */
[----:B------:R-:W1:Y:S01]  /*a100*/  @P0 LDC R3, c[0x0][0x450] ;  /* 0x00011400ff030b82 */ /* 0x000e620000000800 */
[----:B------:R-:W2:Y:S01]  /*a110*/  S2R R21, SR_TID.X ;  /* 0x0000000000157919 */ /* 0x000ea20000002100 */
[----:B------:R-:W-:Y:S01]  /*a120*/  IMAD R7, R25, 0xc0, R0 ;  /* 0x000000c019077824 */ /* 0x000fe200078e0200 */
[----:B------:R-:W-:Y:S02]  /*a130*/  LOP3.LUT R11, R11, 0x20, RZ, 0xfc, !PT ;  /* 0x000000200b0b7812 */ /* 0x000fe400078efcff */
[----:B------:R-:W-:Y:S01]  /*a140*/  SHF.R.U32.HI R22, RZ, 0x2, R22 ;  /* 0x00000002ff167819 */ /* 0x000fe20000011616 */
[----:B------:R-:W-:Y:S02]  /*a150*/  IMAD.MOV.U32 R6, RZ, RZ, R7 ;  /* 0x000000ffff067224 */ /* 0x000fe400078e0007 */
[----:B------:R-:W3:Y:S01]  /*a160*/  @P0 LDC R9, c[0x0][0x450] ;  /* 0x00011400ff090b82 */ /* 0x000ee20000000800 */
[----:B------:R-:W-:-:S02]  /*a170*/  VIADD R8, R7, 0x80 ;  /* 0x0000008007087836 */ /* 0x000fc40000000000 */
[----:B0-----:R-:W-:Y:S01]  /*a180*/  @P0 IMAD.HI.U32 R0, R7, R2, RZ ;  /* 0x0000000207000227 */ /* 0x001fe200078e00ff */
[----:B------:R-:W-:-:S04]  /*a190*/  MOV R2, R4 ;  /* 0x0000000400027202 */ /* 0x000fc80000000f00 */
[----:B-1----:R-:W-:Y:S02]  /*a1a0*/  @P0 SHF.R.U32.HI R6, RZ, R3, R0 ;  /* 0x00000003ff060219 */ /* 0x002fe40000011600 */
[----:B------:R-:W0:Y:S01]  /*a1b0*/  @P0 LDC R0, c[0x0][0x44c] ;  /* 0x00011300ff000b82 */ /* 0x000e220000000800 */
[----:B------:R-:W-:-:S03]  /*a1c0*/  MOV R3, UR46 ;  /* 0x0000002e00037c02 */ /* 0x000fc60008000f00 */
[----:B------:R-:W-:Y:S01]  /*a1d0*/  IMAD.WIDE.U32 R2, R24, UR4, R2 ;  /* 0x0000000418027c25 */ /* 0x000fe2000f8e0002 */
[----:B------:R-:W-:-:S03]  /*a1e0*/  ULDC.64 UR4, c[0x0][0x2d0] ;  /* 0x0000b40000047ab9 */ /* 0x000fc60000000a00 */
[----:B--2---:R-:W-:Y:S01]  /*a1f0*/  IMAD.SHL.U32 R21, R21, 0x8, RZ ;  /* 0x0000000815157824 */ /* 0x004fe200078e00ff */
[----:B------:R-:W-:-:S04]  /*a200*/  IADD3 R3, R3, R5, RZ ;  /* 0x0000000503037210 */ /* 0x000fc80007ffe0ff */
[----:B------:R-:W-:Y:S01]  /*a210*/  LOP3.LUT R21, R21, 0x18, RZ, 0xc0, !PT ;  /* 0x0000001815157812 */ /* 0x000fe200078ec0ff */
[----:B0-----:R-:W-:-:S04]  /*a220*/  @P0 IMAD.HI.U32 R4, R8, R0, RZ ;  /* 0x0000000008040227 */ /* 0x001fc800078e00ff */
[----:B------:R-:W-:Y:S01]  /*a230*/  IMAD.MOV.U32 R0, RZ, RZ, R8 ;  /* 0x000000ffff007224 */ /* 0x000fe200078e0008 */
[----:B---3--:R-:W-:Y:S01]  /*a240*/  @P0 SHF.R.U32.HI R0, RZ, R9, R4 ;  /* 0x00000009ff000219 */ /* 0x008fe20000011604 */
[--C-:B------:R-:W-:Y:S01]  /*a250*/  IMAD.MOV R9, RZ, RZ, -R6.reuse ;  /* 0x000000ffff097224 */ /* 0x100fe200078e0a06 */
[----:B------:R-:W-:-:S03]  /*a260*/  SHF.R.S32.HI R4, RZ, 0x1f, R6 ;  /* 0x0000001fff047819 */ /* 0x000fc60000011406 */
[----:B------:R-:W-:Y:S02]  /*a270*/  IMAD R7, R20, R9, R7 ;  /* 0x0000000914077224 */ /* 0x000fe400078e0207 */
[----:B------:R-:W-:-:S04]  /*a280*/  IMAD R5, R4, UR4, RZ ;  /* 0x0000000404057c24 */ /* 0x000fc8000f8e02ff */
[C---:B------:R-:W-:Y:S02]  /*a290*/  IMAD R9, R6.reuse, UR5, R5 ;  /* 0x0000000506097c24 */ /* 0x040fe4000f8e0205 */
[----:B------:R-:W-:-:S04]  /*a2a0*/  IMAD.WIDE.U32 R4, R6, UR4, R2 ;  /* 0x0000000406047c25 */ /* 0x000fc8000f8e0002 */
[----:B------:R-:W-:Y:S01]  /*a2b0*/  IMAD.IADD R5, R5, 0x1, R9 ;  /* 0x0000000105057824 */ /* 0x000fe200078e0209 */
[C---:B------:R-:W-:Y:S01]  /*a2c0*/  IADD3 R9, -R0.reuse, RZ, RZ ;  /* 0x000000ff00097210 */ /* 0x040fe20007ffe1ff */
[----:B------:R-:W-:-:S04]  /*a2d0*/  IMAD.WIDE.U32 R2, R0, UR4, R2 ;  /* 0x0000000400027c25 */ /* 0x000fc8000f8e0002 */
[----:B------:R-:W-:Y:S01]  /*a2e0*/  IMAD R6, R20, R9, R8 ;  /* 0x0000000914067224 */ /* 0x000fe200078e0208 */
[----:B------:R-:W-:Y:S01]  /*a2f0*/  SHF.R.S32.HI R9, RZ, 0x1f, R0 ;  /* 0x0000001fff097819 */ /* 0x000fe20000011400 */
[----:B------:R-:W-:Y:S01]  /*a300*/  IMAD.WIDE.U32 R4, R7, UR6, R4 ;  /* 0x0000000607047c25 */ /* 0x000fe2000f8e0004 */
[----:B------:R-:W-:-:S03]  /*a310*/  SHF.R.S32.HI R8, RZ, 0x1f, R7 ;  /* 0x0000001fff087819 */ /* 0x000fc60000011407 */
[----:B------:R-:W-:Y:S02]  /*a320*/  IMAD R9, R9, UR4, RZ ;  /* 0x0000000409097c24 */ /* 0x000fe4000f8e02ff */
[----:B------:R-:W-:Y:S02]  /*a330*/  IMAD R8, R8, UR6, RZ ;  /* 0x0000000608087c24 */ /* 0x000fe4000f8e02ff */
[----:B------:R-:W-:Y:S01]  /*a340*/  IMAD R9, R0, UR5, R9 ;  /* 0x0000000500097c24 */ /* 0x000fe2000f8e0209 */
[----:B------:R-:W-:Y:S01]  /*a350*/  ULDC.64 UR4, c[0x0][0x280] ;  /* 0x0000a00000047ab9 */ /* 0x000fe20000000a00 */
[----:B------:R-:W-:Y:S01]  /*a360*/  IMAD R0, R7, UR7, R8 ;  /* 0x0000000707007c24 */ /* 0x000fe2000f8e0208 */
[----:B------:R-:W-:Y:S01]  /*a370*/  SHF.R.S32.HI R7, RZ, 0x1f, R6 ;  /* 0x0000001fff077819 */ /* 0x000fe20000011406 */
[----:B------:R-:W-:Y:S02]  /*a380*/  IMAD.IADD R3, R3, 0x1, R9 ;  /* 0x0000000103037824 */ /* 0x000fe400078e0209 */
[----:B------:R-:W-:-:S02]  /*a390*/  IMAD.IADD R9, R5, 0x1, R0 ;  /* 0x0000000105097824 */ /* 0x000fc400078e0200 */
[----:B------:R-:W-:Y:S02]  /*a3a0*/  IMAD R7, R7, UR6, RZ ;  /* 0x0000000607077c24 */ /* 0x000fe4000f8e02ff */
[----:B------:R-:W-:-:S04]  /*a3b0*/  IMAD.WIDE.U32 R2, R6, UR6, R2 ;  /* 0x0000000606027c25 */ /* 0x000fc8000f8e0002 */
[----:B------:R-:W-:Y:S01]  /*a3c0*/  IMAD R8, R6, UR7, R7 ;  /* 0x0000000706087c24 */ /* 0x000fe2000f8e0207 */
[----:B------:R-:W-:-:S04]  /*a3d0*/  LEA R7, P0, R4, UR4, 0x1 ;  /* 0x0000000404077c11 */ /* 0x000fc8000f8008ff */
[----:B------:R-:W-:Y:S02]  /*a3e0*/  LEA.HI.X R9, R4, UR5, R9, 0x1, P0 ;  /* 0x0000000504097c11 */ /* 0x000fe400080f0c09 */
[----:B------:R-:W-:Y:S02]  /*a3f0*/  IADD3 R3, R3, R8, RZ ;  /* 0x0000000803037210 */ /* 0x000fe40007ffe0ff */
[C---:B------:R-:W-:Y:S01]  /*a400*/  LEA R10, P0, R2.reuse, UR4, 0x1 ;  /* 0x00000004020a7c11 */ /* 0x040fe2000f8008ff */
[----:B------:R-:W-:Y:S02]  /*a410*/  ULDC UR4, c[0x0][0x2b8] ;  /* 0x0000ae0000047ab9 */ /* 0x000fe40000000800 */
[----:B------:R-:W-:Y:S02]  /*a420*/  ISETP.GE.AND P3, PT, R27, UR4, PT ;  /* 0x000000041b007c0c */ /* 0x000fe4000bf66270 */
[----:B------:R-:W-:Y:S01]  /*a430*/  LEA.HI.X R8, R2, UR5, R3, 0x1, P0 ;  /* 0x0000000502087c11 */ /* 0x000fe200080f0c03 */
[----:B------:R-:W-:Y:S01]  /*a440*/  UMOV UR5, 0xffffffff ;  /* 0xffffffff00057882 */ /* 0x000fe20000000000 */
[----:B------:R-:W-:-:S02]  /*a450*/  ISETP.GE.AND P0, PT, R11, UR4, PT ;  /* 0x000000040b007c0c */ /* 0x000fc4000bf06270 */
[----:B------:R-:W-:-:S04]  /*a460*/  LOP3.LUT R11, R21, 0x40, RZ, 0xfc, !PT ;  /* 0x00000040150b7812 */ /* 0x000fc800078efcff */
[----:B------:R-:W-:Y:S01]  /*a470*/  ISETP.GE.AND P1, PT, R11, UR4, PT ;  /* 0x000000040b007c0c */ /* 0x000fe2000bf26270 */
[----:B------:R-:W-:-:S12]  /*a480*/  BRA.DIV UR5, `(.L_x_10075) ;  /* 0x0000002605907947 */ /* 0x000fd8000b800000 */
[----:B------:R-:W0:Y:S01]  /*a490*/  SHFL.IDX PT, R2, R9, RZ, 0x1c1f ;  /* 0x001c1fff09027589 */ /* 0x000e2200000e0000 */
[----:B------:R-:W-:Y:S01]  /*a4a0*/  ULDC UR4, c[0x0][0x288] ;  /* 0x0000a20000047ab9 */ /* 0x000fe20000000800 */
[----:B------:R-:W-:Y:S01]  /*a4b0*/  IMAD R0, R25, 0xc0, R22 ;  /* 0x000000c019007824 */ /* 0x000fe200078e0216 */
[----:B------:R-:W-:Y:S01]  /*a4c0*/  MOV R24, 0x1 ;  /* 0x0000000100187802 */ /* 0x000fe20000000f00 */
[----:B------:R-:W1:Y:S01]  /*a4d0*/  SHFL.IDX PT, R14, R7, RZ, 0x1c1f ;  /* 0x001c1fff070e7589 */ /* 0x000e6200000e0000 */
[----:B------:R-:W-:Y:S02]  /*a4e0*/  IMAD R6, R20, UR4, RZ ;  /* 0x0000000414067c24 */ /* 0x000fe4000f8e02ff */
[C---:B------:R-:W-:Y:S01]  /*a4f0*/  VIADD R11, R0.reuse, 0x20 ;  /* 0x00000020000b7836 */ /* 0x040fe20000000000 */
[----:B------:R-:W-:Y:S02]  /*a500*/  SHFL.IDX PT, R5, R9, 0x1, 0x1c1f ;  /* 0x003c1f0009057f89 */ /* 0x000fe400000e0000 */
[----:B------:R-:W-:-:S02]  /*a510*/  ISETP.GE.AND P2, PT, R0, R6, PT ;  /* 0x000000060000720c */ /* 0x000fc40003f46270 */
[----:B------:R-:W2:Y:S11]  /*a520*/  SHFL.IDX PT, R4, R7, 0x1, 0x1c1f ;  /* 0x003c1f0007047f89 */ /* 0x000eb600000e0000 */
[----:B------:R-:W-:-:S02]  /*a530*/  @!P2 LEA R21, R28, UR45, 0x1 ;  /* 0x0000002d1c15ac11 */ /* 0x000fc4000f8e08ff */
[----:B0-----:R-:W-:Y:S01]  /*a540*/  MOV R3, R2 ;  /* 0x0000000200037202 */ /* 0x001fe20000000f00 */
[----:B-1----:R-:W-:Y:S02]  /*a550*/  IMAD.MOV.U32 R2, RZ, RZ, R14 ;  /* 0x000000ffff027224 */ /* 0x002fe400078e000e */
[----:B------:R-:W-:Y:S02]  /*a560*/  SHFL.IDX PT, R14, R10, 0x1, 0x1c1f ;  /* 0x003c1f000a0e7f89 */ /* 0x000fe400000e0000 */
[----:B------:R-:W-:-:S05]  /*a570*/  @!P2 IMAD.WIDE.U32 R2, R27, 0x2, R2 ;  /* 0x000000021b02a825 */ /* 0x000fca00078e0002 */
[----:B------:R-:W-:Y:S04]  /*a580*/  @!P2 LDGSTS.E.BYPASS.LTC128B.128 [R21+0xc400], desc[UR36][R2.64], !P3 ;  /* 0x0c4000000215afae */ /* 0x000fe8000d901d64 */
[----:B------:R-:W-:Y:S04]  /*a590*/  @!P2 LDGSTS.E.BYPASS.LTC128B.128 [R21+0xf400], desc[UR36][R2.64+0x40], !P0 ;  /* 0x0f4000400215afae */ /* 0x000fe8000c101d64 */
[----:B------:R0:W-:Y:S01]  /*a5a0*/  @!P2 LDGSTS.E.BYPASS.LTC128B.128 [R21+0x12400], desc[UR36][R2.64+0x80], !P1 ;  /* 0x124000800215afae */ /* 0x0001e2000c901d64 */
[-C--:B------:R-:W-:Y:S02]  /*a5b0*/  ISETP.GE.AND P2, PT, R11, R6.reuse, PT ;  /* 0x000000060b00720c */ /* 0x080fe40003f46270 */
[----:B------:R-:W-:Y:S01]  /*a5c0*/  IADD3 R11, R0, 0x40, RZ ;  /* 0x00000040000b7810 */ /* 0x000fe20007ffe0ff */
[----:B0-----:R-:W-:Y:S10]  /*a5d0*/  SHFL.IDX PT, R3, R9, 0x2, 0x1c1f ;  /* 0x005c1f0009037f89 */ /* 0x001ff400000e0000 */
[----:B--2---:R-:W-:Y:S01]  /*a5e0*/  @!P2 IMAD.WIDE.U32 R4, R27, 0x2, R4 ;  /* 0x000000021b04a825 */ /* 0x004fe200078e0004 */
[----:B------:R-:W-:Y:S01]  /*a5f0*/  @!P2 LEA R25, R28, UR45, 0x1 ;  /* 0x0000002d1c19ac11 */ /* 0x000fe2000f8e08ff */
[----:B------:R-:W0:Y:S04]  /*a600*/  SHFL.IDX PT, R2, R7, 0x2, 0x1c1f ;  /* 0x005c1f0007027f89 */ /* 0x000e2800000e0000 */
        /* <DEDUP_REMOVED lines=8> */
[----:B------:R0:W1:Y:S04]  /*a690*/  SHFL.IDX PT, R4, R7, 0x3, 0x1c1f ;  /* 0x007c1f0007047f89 */ /* 0x00006800000e0000 */
[----:B------:R-:W-:Y:S04]  /*a6a0*/  @!P2 LDGSTS.E.BYPASS.LTC128B.128 [R21+0xd400], desc[UR36][R2.64], !P3 ;  /* 0x0d4000000215afae */ /* 0x000fe8000d901d64 */
[----:B------:R-:W-:Y:S01]  /*a6b0*/  @!P2 LDGSTS.E.BYPASS.LTC128B.128 [R21+0x10400], desc[UR36][R2.64+0x40], !P0 ;  /* 0x104000400215afae */ /* 0x000fe2000c101d64 */
[----:B0-----:R-:W-:-:S03]  /*a6c0*/  VIADD R7, R0, 0x80 ;  /* 0x0000008000077836 */ /* 0x001fc60000000000 */
[----:B------:R0:W-:Y:S01]  /*a6d0*/  @!P2 LDGSTS.E.BYPASS.LTC128B.128 [R21+0x13400], desc[UR36][R2.64+0x80], !P1 ;  /* 0x134000800215afae */ /* 0x0001e2000c901d64 */
[----:B------:R-:W-:-:S03]  /*a6e0*/  ISETP.GE.AND P2, PT, R11, R6, PT ;  /* 0x000000060b00720c */ /* 0x000fc60003f46270 */
[----:B0-----:R-:W-:Y:S10]  /*a6f0*/  SHFL.IDX PT, R3, R8, RZ, 0x1c1f ;  /* 0x001c1fff08037589 */ /* 0x001ff400000e0000 */
[----:B-1----:R-:W-:Y:S01]  /*a700*/  @!P2 IMAD.WIDE.U32 R4, R27, 0x2, R4 ;  /* 0x000000021b04a825 */ /* 0x002fe200078e0004 */
[----:B------:R-:W-:Y:S01]  /*a710*/  @!P2 LEA R25, R28, UR45, 0x1 ;  /* 0x0000002d1c19ac11 */ /* 0x000fe2000f8e08ff */
[----:B------:R-:W0:Y:S04]  /*a720*/  SHFL.IDX PT, R2, R10, RZ, 0x1c1f ;  /* 0x001c1fff0a027589 */ /* 0x000e2800000e0000 */
        /* <DEDUP_REMOVED lines=10> */
.L_x_10135:
[----:B------:R-:W-:Y:S01]  /*a7d0*/  VIADD R5, R0, 0xa0 ;  /* 0x000000a000057836 */ /* 0x000fe20000000000 */
[----:B------:R-:W-:Y:S01]  /*a7e0*/  BSSY B0, `(.L_x_10076) ;  /* 0x000000d000007945 */ /* 0x000fe20003800000 */
[----:B-1----:R-:W-:Y:S01]  /*a7f0*/  IMAD.MOV.U32 R2, RZ, RZ, R14 ;  /* 0x000000ffff027224 */ /* 0x002fe200078e000e */
[----:B--2---:R-:W-:Y:S02]  /*a800*/  MOV R3, R4 ;  /* 0x0000000400037202 */ /* 0x004fe40000000f00 */
        /* <DEDUP_REMOVED lines=10> */
.L_x_10077:
[----:B------:R-:W-:Y:S05]  /*a8b0*/  BSYNC B0 ;  /* 0x0000000000007941 */ /* 0x000fea0003800000 */
.L_x_10076:
[----:B------:R-:W-:Y:S01]  /*a8c0*/  NOP ;  /* 0x0000000000007918 */ /* 0x000fe20000000000 */
[----:B------:R-:W-:Y:S01]  /*a8d0*/  SYNCS.ARRIVE.TRANS64.RED.A0T1 RZ, [UR45+0x2d800], RZ ;  /* 0x02d800ffffff79a7 */ /* 0x000fe2000820042d */
[----:B------:R-:W-:Y:S01]  /*a8e0*/  IMAD.MOV.U32 R0, RZ, RZ, 0x1 ;  /* 0x00000001ff007424 */ /* 0x000fe200078e00ff */
[----:B------:R-:W-:Y:S04]  /*a8f0*/  ARRIVES.LDGSTSBAR.64.TRANSCNT [UR45+0x2d800] ;  /* 0x02d80000ff0079b0 */ /* 0x000fe80008000aad */
[----:B------:R-:W-:Y:S01]  /*a900*/  SHF.L.U32 R0, R0, 0x1f, RZ ;  /* 0x0000001f00007819 */ /* 0x000fe200000006ff */
[----:B------:R-:W-:Y:S01]  /*a910*/  NOP ;  /* 0x0000000000007918 */ /* 0x000fe20000000000 */
[----:B------:R-:W-:Y:S02]  /*a920*/  SYNCS.ARRIVE.TRANS64.A1T0 RZ, [UR45+0x2d800], RZ ;  /* 0x02d800ffffff79a7 */ /* 0x000fe4000810002d */
[----:B------:R-:W1:Y:S02]  /*a930*/  SYNCS.PHASECHK.TRANS64.TRYWAIT P0, [UR45+0x2d820], R0 ;  /* 0x02d82000ff0075a7 */ /* 0x000e64000800016d */
[----:B-1----:R-:W-:Y:S05]  /*a940*/  @!P0 BRA `(.L_x_10078) ;  /* 0x0000002800488947 */ /* 0x002fea0003800000 */
.L_x_10136:
[----:B------:R-:W-:Y:S01]  /*a950*/  UIADD3 UR4, UR49, -0x2, URZ ;  /* 0xfffffffe31047890 */ /* 0x000fe2000fffe03f */
[----:B------:R-:W-:-:S03]  /*a960*/  IMAD.MOV.U32 R21, RZ, RZ, RZ ;  /* 0x000000ffff157224 */ /* 0x000fc600078e00ff */
[----:B------:R-:W-:-:S06]  /*a970*/  UISETP.GE.AND UP0, UPT, UR4, UR48, UPT ;  /* 0x000000300400728c */ /* 0x000fcc000bf06270 */
[----:B------:R-:W-:-:S13]  /*a980*/  PLOP3.LUT P0, PT, PT, PT, UP0, 0x80, 0x0 ;  /* 0x000000000000781c */ /* 0x000fda0003f0f008 */
[----:B------:R-:W-:Y:S05]  /*a990*/  @!P0 BRA `(.L_x_10079) ;  /* 0x0000000c00e08947 */ /* 0x000fea0003800000 */
[----:B0-----:R-:W0:Y:S01]  /*a9a0*/  S2R R2, SR_TID.X ;  /* 0x0000000000027919 */ /* 0x001e220000002100 */
[----:B------:R-:W-:Y:S01]  /*a9b0*/  UIADD3 UR4, UR47, 0x1, URZ ;  /* 0x000000012f047890 */ /* 0x000fe2000fffe03f */
[----:B------:R-:W-:Y:S01]  /*a9c0*/  LOP3.LUT R3, RZ, UR44, RZ, 0x33, !PT ;  /* 0x0000002cff037c12 */ /* 0x000fe2000f8e33ff */
[----:B------:R-:W-:Y:S01]  /*a9d0*/  BSSY B0, `(.L_x_10079) ;  /* 0x00000f4000007945 */ /* 0x000fe20003800000 */
[----:B------:R-:W1:Y:S01]  /*a9e0*/  S2R R4, SR_TID.X ;  /* 0x0000000000047919 */ /* 0x000e620000002100 */
[----:B------:R-:W-:Y:S01]  /*a9f0*/  UIMAD UR4, UR4, UR39, URZ ;  /* 0x00000027040472a4 */ /* 0x000fe2000f8e023f */
[----:B------:R-:W-:Y:S02]  /*aa00*/  IMAD.MOV.U32 R22, RZ, RZ, 0x1 ;  /* 0x00000001ff167424 */ /* 0x000fe400078e00ff */
[----:B------:R-:W-:-:S03]  /*aa10*/  IMAD.MOV.U32 R20, RZ, RZ, RZ ;  /* 0x000000ffff147224 */ /* 0x000fc600078e00ff */
[----:B------:R-:W-:Y:S01]  /*aa20*/  LOP3.LUT R0, RZ, UR4, RZ, 0x33, !PT ;  /* 0x00000004ff007c12 */ /* 0x000fe2000f8e33ff */
[----:B------:R-:W-:-:S03]  /*aa30*/  ULDC UR4, c[0x0][0x2f4] ;  /* 0x0000bd0000047ab9 */ /* 0x000fc60000000800 */
[----:B------:R-:W-:-:S04]  /*aa40*/  VIMNMX R0, R0, R3, !PT ;  /* 0x0000000300007248 */ /* 0x000fc80007fe0100 */
[----:B------:R-:W-:Y:S02]  /*aa50*/  IADD3 R26, -R0, -0x2, RZ ;  /* 0xfffffffe001a7810 */ /* 0x000fe40007ffe1ff */
[----:B0-----:R-:W-:-:S04]  /*aa60*/  LOP3.LUT R2, R2, 0x7f, RZ, 0xc0, !PT ;  /* 0x0000007f02027812 */ /* 0x001fc800078ec0ff */
[----:B------:R-:W-:Y:S01]  /*aa70*/  SHF.R.U32.HI R2, RZ, 0x2, R2 ;  /* 0x00000002ff027819 */ /* 0x000fe20000011602 */
[----:B-1----:R-:W-:-:S03]  /*aa80*/  IMAD.SHL.U32 R4, R4, 0x8, RZ ;  /* 0x0000000804047824 */ /* 0x002fc600078e00ff */
[----:B------:R-:W-:Y:S02]  /*aa90*/  IADD3 R19, R23, R19, R2 ;  /* 0x0000001317137210 */ /* 0x000fe40007ffe002 */
[----:B------:R-:W-:Y:S02]  /*aaa0*/  IADD3 R3, -R2, UR43, RZ ;  /* 0x0000002b02037c10 */ /* 0x000fe4000fffe1ff */
[----:B------:R-:W0:Y:S01]  /*aab0*/  S2R R2, SR_TID.X ;  /* 0x0000000000027919 */ /* 0x000e220000002100 */
[----:B------:R-:W-:Y:S02]  /*aac0*/  LOP3.LUT R4, R4, 0x18, RZ, 0xc0, !PT ;  /* 0x0000001804047812 */ /* 0x000fe400078ec0ff */
[----:B------:R-:W-:Y:S01]  /*aad0*/  IADD3 R19, R19, -0x180, RZ ;  /* 0xfffffe8013137810 */ /* 0x000fe20007ffe0ff */
[----:B------:R-:W-:Y:S01]  /*aae0*/  IMAD R3, R0, 0x80, R3 ;  /* 0x0000008000037824 */ /* 0x000fe200078e0203 */
[----:B------:R-:W-:-:S03]  /*aaf0*/  LOP3.LUT R4, R4, 0x20, RZ, 0xfc, !PT ;  /* 0x0000002004047812 */ /* 0x000fc600078efcff */
[----:B------:R-:W-:Y:S01]  /*ab00*/  IMAD R10, R0, -0x80, R19 ;  /* 0xffffff80000a7824 */ /* 0x000fe200078e0213 */
[----:B------:R-:W-:Y:S02]  /*ab10*/  ISETP.GE.AND P2, PT, R4, UR4, PT ;  /* 0x0000000404007c0c */ /* 0x000fe4000bf46270 */
[----:B------:R-:W-:Y:S02]  /*ab20*/  IADD3 R0, R3, 0x100, RZ ;  /* 0x0000010003007810 */ /* 0x000fe40007ffe0ff */
[----:B0-----:R-:W-:-:S04]  /*ab30*/  SHF.L.U32 R2, R2, 0x3, RZ ;  /* 0x0000000302027819 */ /* 0x001fc800000006ff */
[----:B------:R-:W-:-:S04]  /*ab40*/  LOP3.LUT R2, R2, 0x18, RZ, 0xc0, !PT ;  /* 0x0000001802027812 */ /* 0x000fc800078ec0ff */
[C---:B------:R-:W-:Y:S02]  /*ab50*/  ISETP.GE.AND P3, PT, R2.reuse, UR4, PT ;  /* 0x0000000402007c0c */ /* 0x040fe4000bf66270 */
[----:B------:R-:W-:-:S04]  /*ab60*/  LOP3.LUT R2, R2, 0x40, RZ, 0xfc, !PT ;  /* 0x0000004002027812 */ /* 0x000fc800078efcff */
[----:B------:R-:W-:-:S13]  /*ab70*/  ISETP.GE.AND P1, PT, R2, UR4, PT ;  /* 0x0000000402007c0c */ /* 0x000fda000bf26270 */
.L_x_10092:
[----:B------:R-:W2:Y:S01]  /*ab80*/  LDL R7, [R1+0x4] ;  /* 0x0000040001077983 */ /* 0x000ea20000100800 */
[----:B------:R-:W0:Y:S03]  /*ab90*/  LDC R2, c[0x0][0x430] ;  /* 0x00010c00ff027b82 */ /* 0x000e260000000800 */
[----:B------:R-:W3:Y:S01]  /*aba0*/  LDL R6, [R1] ;  /* 0x0000000001067983 */ /* 0x000ee20000100800 */
[----:B------:R-:W-:Y:S01]  /*abb0*/  IMAD.MOV.U32 R4, RZ, RZ, R10 ;  /* 0x000000ffff047224 */ /* 0x000fe200078e000a */
[----:B------:R-:W-:Y:S01]  /*abc0*/  ULDC.64 UR4, c[0x0][0x428] ;  /* 0x00010a0000047ab9 */ /* 0x000fe20000000a00 */
[----:B0-----:R-:W-:-:S13]  /*abd0*/  ISETP.NE.AND P0, PT, R2, 0x1, PT ;  /* 0x000000010200780c */ /* 0x001fda0003f05270 */
[----:B------:R-:W0:Y:S08]  /*abe0*/  @P0 LDC R3, c[0x0][0x434] ;  /* 0x00010d00ff030b82 */ /* 0x000e300000000800 */
[----:B------:R-:W1:Y:S01]  /*abf0*/  @P0 LDC R5, c[0x0][0x438] ;  /* 0x00010e00ff050b82 */ /* 0x000e620000000800 */
[----:B0-----:R-:W-:-:S05]  /*ac00*/  @P0 IMAD.HI.U32 R2, R10, R3, RZ ;  /* 0x000000030a020227 */ /* 0x001fca00078e00ff */
[----:B-1----:R-:W-:-:S04]  /*ac10*/  @P0 SHF.R.U32.HI R4, RZ, R5, R2 ;  /* 0x00000005ff040219 */ /* 0x002fc80000011602 */
[----:B------:R-:W-:Y:S01]  /*ac20*/  SHF.R.S32.HI R3, RZ, 0x1f, R4 ;  /* 0x0000001fff037819 */ /* 0x000fe20000011404 */
[----:B--2---:R-:W-:-:S04]  /*ac30*/  IMAD R2, R7, UR4, RZ ;  /* 0x0000000407027c24 */ /* 0x004fc8000f8e02ff */
[----:B---3--:R-:W-:Y:S02]  /*ac40*/  IMAD R5, R6, UR5, R2 ;  /* 0x0000000506057c24 */ /* 0x008fe4000f8e0202 */
[----:B------:R-:W-:-:S04]  /*ac50*/  IMAD.MOV.U32 R2, RZ, RZ, R4 ;  /* 0x000000ffff027224 */ /* 0x000fc800078e0004 */
[----:B------:R-:W-:Y:S01]  /*ac60*/  IMAD.WIDE.U32 R2, R6, UR4, R2 ;  /* 0x0000000406027c25 */ /* 0x000fe2000f8e0002 */
[----:B------:R-:W-:-:S04]  /*ac70*/  ULDC.64 UR4, c[0x0][0x418] ;  /* 0x0001060000047ab9 */ /* 0x000fc80000000a00 */
[----:B------:R-:W-:Y:S02]  /*ac80*/  IADD3 R3, R5, R3, RZ ;  /* 0x0000000305037210 */ /* 0x000fe40007ffe0ff */
[----:B------:R-:W-:-:S04]  /*ac90*/  LEA R6, P0, R2, UR4, 0x2 ;  /* 0x0000000402067c11 */ /* 0x000fc8000f8010ff */
[----:B------:R-:W-:-:S05]  /*aca0*/  LEA.HI.X R7, R2, UR5, R3, 0x2, P0 ;  /* 0x0000000502077c11 */ /* 0x000fca00080f1403 */
[----:B------:R-:W2:Y:S01]  /*acb0*/  LDG.E R6, desc[UR36][R6.64] ;  /* 0x0000002406067981 */ /* 0x000ea2000c1e1900 */
[----:B------:R-:W-:-:S06]  /*acc0*/  ULOP3.LUT UR6, UR38, 0x2, URZ, 0xfc, !UPT ;  /* 0x0000000226067892 */ /* 0x000fcc000f8efc3f */
[----:B------:R-:W-:Y:S02]  /*acd0*/  IMAD.U32 R8, RZ, RZ, UR6 ;  /* 0x00000006ff087e24 */ /* 0x000fe4000f8e00ff */
[----:B------:R-:W-:-:S03]  /*ace0*/  VIADD R21, R20, 0x1 ;  /* 0x0000000114157836 */ /* 0x000fc60000000000 */
        /* <DEDUP_REMOVED lines=8> */
.L_x_10080:
[----:B------:R-:W-:Y:S01]  /*ad70*/  LEA R7, R21, UR45, 0x3 ;  /* 0x0000002d15077c11 */ /* 0x000fe2000f8e18ff */
[----:B------:R-:W-:Y:S01]  /*ad80*/  BSSY B1, `(.L_x_10081) ;  /* 0x0000004000017945 */ /* 0x000fe20003800000 */
[----:B------:R-:W-:-:S04]  /*ad90*/  SHF.L.U32 R2, R24, 0x1f, RZ ;  /* 0x0000001f18027819 */ /* 0x000fc800000006ff */
[----:B------:R-:W0:Y:S02]  /*ada0*/  SYNCS.PHASECHK.TRANS64.TRYWAIT P0, [R7+URZ+0x2d840], R2 ;  /* 0x02d84002070075a7 */ /* 0x000e24000800017f */
[----:B0-----:R-:W-:Y:S05]  /*adb0*/  @!P0 BRA `(.L_x_10082) ;  /* 0x0000002400448947 */ /* 0x001fea0003800000 */
.L_x_10137:
[----:B------:R-:W-:Y:S05]  /*adc0*/  BSYNC B1 ;  /* 0x0000000000017941 */ /* 0x000fea0003800000 */
.L_x_10081:
[----:B------:R-:W-:Y:S01]  /*add0*/  ULDC UR4, c[0x0][0x430] ;  /* 0x00010c0000047ab9 */ /* 0x000fe20000000800 */
[----:B------:R-:W-:Y:S01]  /*ade0*/  R2UR UR6, R29 ;  /* 0x000000001d0672ca */ /* 0x000fe200000e0000 */
[----:B------:R-:W-:Y:S01]  /*adf0*/  UIADD3 UR4, -UR4, URZ, URZ ;  /* 0x0000003f04047290 */ /* 0x000fe2000fffe13f */
[C---:B------:R-:W-:Y:S02]  /*ae00*/  LOP3.LUT P5, RZ, R16.reuse, 0x2, RZ, 0xc0, !PT ;  /* 0x0000000210ff7812 */ /* 0x040fe400078ac0ff */
        /* <DEDUP_REMOVED lines=13> */
[----:B------:R-:W-:Y:S01]  /*aee0*/  IMAD.U32 R9, RZ, RZ, UR4 ;  /* 0x00000004ff097e24 */ /* 0x000fe2000f8e00ff */
[----:B------:R-:W-:Y:S01]  /*aef0*/  UIMAD UR4, UR6, UR4, URZ ;  /* 0x00000004060472a4 */ /* 0x000fe2000f8e023f */
[----:B------:R-:W-:Y:S02]  /*af00*/  IMAD.IADD R3, R3, 0x1, R4 ;  /* 0x0000000103037824 */ /* 0x000fe400078e0204 */
[----:B------:R-:W-:Y:S01]  /*af10*/  ULDC.64 UR6, c[0x0][0x2e8] ;  /* 0x0000ba0000067ab9 */ /* 0x000fe20000000a00 */
[----:B------:R-:W-:Y:S02]  /*af20*/  UIMAD UR4, UR42, UR5, UR4 ;  /* 0x000000052a0472a4 */ /* 0x000fe4000f8e0204 */
[----:B------:R-:W-:-:S04]  /*af30*/  IMAD.WIDE.U32 R2, R9, UR42, R2 ;  /* 0x0000002a09027c25 */ /* 0x000fc8000f8e0002 */
[----:B------:R-:W-:Y:S01]  /*af40*/  IMAD R9, R21, 0x3000, R28 ;  /* 0x0000300015097824 */ /* 0x000fe200078e021c */
[----:B------:R-:W-:Y:S01]  /*af50*/  IADD3 R19, R3, UR4, RZ ;  /* 0x0000000403137c10 */ /* 0x000fe2000fffe0ff */
[----:B------:R-:W-:Y:S01]  /*af60*/  UMOV UR4, 0xffffffff ;  /* 0xffffffff00047882 */ /* 0x000fe20000000000 */
[----:B------:R-:W-:-:S04]  /*af70*/  LEA R8, P0, R2, UR6, 0x1 ;  /* 0x0000000602087c11 */ /* 0x000fc8000f8008ff */
[----:B------:R-:W-:Y:S01]  /*af80*/  LEA.HI.X R19, R2, UR7, R19, 0x1, P0 ;  /* 0x0000000702137c11 */ /* 0x000fe200080f0c13 */
[----:B------:R-:W-:Y:S08]  /*af90*/  BRA.DIV UR4, `(.L_x_10083) ;  /* 0x0000002204e07947 */ /* 0x000ff0000b800000 */
[----:B------:R-:W0:Y:S01]  /*afa0*/  S2R R11, SR_TID.X ;  /* 0x00000000000b7919 */ /* 0x000e220000002100 */
[----:B------:R-:W-:Y:S02]  /*afb0*/  LOP3.LUT P6, RZ, R16, 0x4, RZ, 0xc0, !PT ;  /* 0x0000000410ff7812 */ /* 0x000fe400078cc0ff */
[----:B------:R-:W-:Y:S01]  /*afc0*/  LEA R9, R9, UR45, 0x1 ;  /* 0x0000002d09097c11 */ /* 0x000fe2000f8e08ff */
[----:B------:R-:W1:Y:S04]  /*afd0*/  SHFL.IDX PT, R2, R8, RZ, 0x1c1f ;  /* 0x001c1fff08027589 */ /* 0x000e6800000e0000 */
[----:B------:R-:W2:Y:S04]  /*afe0*/  SHFL.IDX PT, R3, R19, RZ, 0x1c1f ;  /* 0x001c1fff13037589 */ /* 0x000ea800000e0000 */
[----:B------:R-:W-:Y:S01]  /*aff0*/  SHFL.IDX PT, R27, R19, 0x2, 0x1c1f ;  /* 0x005c1f00131b7f89 */ /* 0x000fe200000e0000 */
[----:B0-----:R-:W-:-:S05]  /*b000*/  IMAD.SHL.U32 R11, R11, 0x8, RZ ;  /* 0x000000080b0b7824 */ /* 0x001fca00078e00ff */
[----:B------:R-:W-:-:S05]  /*b010*/  LOP3.LUT R11, R11, 0x18, RZ, 0xc0, !PT ;  /* 0x000000180b0b7812 */ /* 0x000fca00078ec0ff */
[----:B------:R-:W-:-:S05]  /*b020*/  IMAD.SHL.U32 R4, R11, 0x2, RZ ;  /* 0x000000020b047824 */ /* 0x000fca00078e00ff */
[----:B-1----:R-:W-:-:S04]  /*b030*/  IADD3 R2, P0, R2, R4, RZ ;  /* 0x0000000402027210 */ /* 0x002fc80007f1e0ff */
[----:B--2---:R-:W-:-:S05]  /*b040*/  IADD3.X R3, RZ, R3, RZ, P0, !PT ;  /* 0x00000003ff037210 */ /* 0x004fca00007fe4ff */
        /* <DEDUP_REMOVED lines=18> */
.L_x_10147:
[----:B------:R-:W-:Y:S02]  /*b170*/  LOP3.LUT P6, RZ, R16, 0x4, RZ, 0xc0, !PT ;  /* 0x0000000410ff7812 */ /* 0x000fe400078cc0ff */
[----:B--2---:R-:W-:-:S04]  /*b180*/  IADD3 R2, P0, R2, R4, RZ ;  /* 0x0000000402027210 */ /* 0x004fc80007f1e0ff */
[----:B------:R-:W-:Y:S02]  /*b190*/  IADD3.X R3, RZ, R27, RZ, P0, !PT ;  /* 0x0000001bff037210 */ /* 0x000fe400007fe4ff */
        /* <DEDUP_REMOVED lines=8> */
.L_x_10084:
[----:B------:R-:W-:Y:S02]  /*b220*/  PLOP3.LUT P4, PT, P4, P0, PT, 0xa2, 0x0 ;  /* 0x000000000000781c */ /* 0x000fe40002781472 */
[----:B------:R-:W-:-:S08]  /*b230*/  @P0 R2UR P4, UR4, R7 ;  /* 0x00000000070402ca */ /* 0x000fd00000080000 */
[----:B------:R-:W-:-:S05]  /*b240*/  @P0 PLOP3.LUT P0, PT, P4, PT, PT, 0x80, 0x0 ;  /* 0x000000000000081c */ /* 0x000fca000270f070 */
[----:B------:R-:W-:Y:S01]  /*b250*/  @!P4 SYNCS.ARRIVE.TRANS64.RED.A0T1 RZ, [UR4+0x2d830], RZ ;  /* 0x02d830ffffffc9a7 */ /* 0x000fe20008200404 */
[----:B------:R-:W-:Y:S07]  /*b260*/  @!P4 ARRIVES.LDGSTSBAR.64.TRANSCNT [UR4+0x2d830] ;  /* 0x02d83000ff00c9b0 */ /* 0x000fee0008000a84 */
[----:B------:R-:W-:Y:S05]  /*b270*/  @P0 BRA.U.ANY `(.L_x_10084) ;  /* 0xfffffffd00e80947 */ /* 0x000fea000393ffff */
[----:B------:R-:W-:Y:S01]  /*b280*/  NOP ;  /* 0x0000000000007918 */ /* 0x000fe20000000000 */
[----:B------:R-:W-:-:S06]  /*b290*/  ULOP3.LUT UR5, UR38, 0x2, URZ, 0xfc, !UPT ;  /* 0x0000000226057892 */ /* 0x000fcc000f8efc3f */
[----:B-1----:R-:W-:-:S05]  /*b2a0*/  IMAD.U32 R2, RZ, RZ, UR5 ;  /* 0x00000005ff027e24 */ /* 0x002fca000f8e00ff */
[----:B------:R-:W-:-:S13]  /*b2b0*/  ISETP.NE.AND P5, PT, R2, 0x3, PT ;  /* 0x000000030200780c */ /* 0x000fda0003fa5270 */
[----:B------:R-:W-:Y:S05]  /*b2c0*/  @!P5 BRA `(.L_x_10085) ;  /* 0x000000000004d947 */ /* 0x000fea0003800000 */
[----:B------:R-:W-:Y:S01]  /*b2d0*/  BPT.TRAP 0x1 ;  /* 0x000000040000795c */ /* 0x000fe20000300000 */
.L_x_10085:
[----:B------:R1:W-:Y:S01]  /*b2e0*/  SYNCS.ARRIVE.TRANS64.A1T0 RZ, [R7+URZ+0x2d830], RZ ;  /* 0x02d830ff07ff79a7 */ /* 0x0003e2000810003f */
[----:B------:R-:W-:Y:S05]  /*b2f0*/  @!P5 BRA `(.L_x_10086) ;  /* 0x000000000004d947 */ /* 0x000fea0003800000 */
[----:B------:R-:W-:Y:S01]  /*b300*/  BPT.TRAP 0x1 ;  /* 0x000000040000795c */ /* 0x000fe20000300000 */
.L_x_10086:
[----:B------:R-:W-:Y:S01]  /*b310*/  SHF.L.U32 R2, R22, 0x1f, RZ ;  /* 0x0000001f16027819 */ /* 0x000fe200000006ff */
[----:B------:R-:W-:Y:S01]  /*b320*/  BSSY B1, `(.L_x_10087) ;  /* 0x0000004000017945 */ /* 0x000fe20003800000 */
[----:B-1----:R-:W-:-:S04]  /*b330*/  LEA R7, R20, UR45, 0x3 ;  /* 0x0000002d14077c11 */ /* 0x002fc8000f8e18ff */
[----:B------:R-:W1:Y:S02]  /*b340*/  SYNCS.PHASECHK.TRANS64.TRYWAIT P0, [R7+URZ+0x2d860], R2 ;  /* 0x02d86002070075a7 */ /* 0x000e64000800017f */
[----:B-1----:R-:W-:Y:S05]  /*b350*/  @!P0 BRA `(.L_x_10088) ;  /* 0x0000002400448947 */ /* 0x002fea0003800000 */
.L_x_10148:
[----:B------:R-:W-:Y:S05]  /*b360*/  BSYNC B1 ;  /* 0x0000000000017941 */ /* 0x000fea0003800000 */
.L_x_10087:
[----:B------:R-:W-:Y:S01]  /*b370*/  UMOV UR4, 0xffffffff ;  /* 0xffffffff00047882 */ /* 0x000fe20000000000 */
[----:B0-----:R-:W-:Y:S02]  /*b380*/  IMAD R8, R20, 0x3000, R28 ;  /* 0x0000300014087824 */ /* 0x001fe400078e021c */
[----:B------:R-:W-:Y:S05]  /*b390*/  BRA.DIV UR4, `(.L_x_10089) ;  /* 0x0000002604487947 */ /* 0x000fea000b800000 */
[----:B------:R-:W1:Y:S01]  /*b3a0*/  SHFL.IDX PT, R14, R17, RZ, 0x1c1f ;  /* 0x001c1fff110e7589 */ /* 0x000e6200000e0000 */
[----:B------:R-:W-:-:S03]  /*b3b0*/  LEA R8, R8, UR45, 0x1 ;  /* 0x0000002d08087c11 */ /* 0x000fc6000f8e08ff */
[----:B------:R-:W0:Y:S01]  /*b3c0*/  SHFL.IDX PT, R3, R18, RZ, 0x1c1f ;  /* 0x001c1fff12037589 */ /* 0x000e2200000e0000 */
[----:B-1----:R-:W-:-:S03]  /*b3d0*/  IADD3 R2, P0, R14, R4, RZ ;  /* 0x000000040e027210 */ /* 0x002fc60007f1e0ff */
[----:B------:R-:W1:Y:S02]  /*b3e0*/  SHFL.IDX PT, R14, R17, 0x1, 0x1c1f ;  /* 0x003c1f00110e7f89 */ /* 0x000e6400000e0000 */
[----:B0-----:R-:W-:Y:S01]  /*b3f0*/  IMAD.X R3, RZ, RZ, R3, P0 ;  /* 0x000000ffff037224 */ /* 0x001fe200000e0603 */
[----:B------:R-:W-:-:S13]  /*b400*/  ISETP.LT.OR P0, PT, R0, 0x1, P3 ;  /* 0x000000010000780c */ /* 0x000fda0001f01670 */
[----:B------:R-:W-:Y:S01]  /*b410*/  LDGSTS.E.BYPASS.LTC128B.128 [R8+0x400], desc[UR36][R2.64], !P0 ;  /* 0x0040000002087fae */ /* 0x000fe2000c101d64 */
[----:B------:R-:W-:-:S13]  /*b420*/  ISETP.LT.OR P0, PT, R0, 0x1, P2 ;  /* 0x000000010000780c */ /* 0x000fda0001701670 */
[----:B------:R-:W-:Y:S01]  /*b430*/  LDGSTS.E.BYPASS.LTC128B.128 [R8+0x2400], desc[UR36][R2.64+0x40], !P0 ;  /* 0x0240004002087fae */ /* 0x000fe2000c101d64 */
[----:B------:R-:W-:-:S13]  /*b440*/  ISETP.LT.OR P0, PT, R0, 0x1, P1 ;  /* 0x000000010000780c */ /* 0x000fda0000f01670 */
[----:B------:R0:W-:Y:S04]  /*b450*/  LDGSTS.E.BYPASS.LTC128B.128 [R8+0x4400], desc[UR36][R2.64+0x80], !P0 ;  /* 0x0440008002087fae */ /* 0x0001e8000c101d64 */
[----:B0-----:R-:W0:Y:S01]  /*b460*/  SHFL.IDX PT, R3, R18, 0x1, 0x1c1f ;  /* 0x003c1f0012037f89 */ /* 0x001e2200000e0000 */
[----:B-1----:R-:W-:-:S03]  /*b470*/  IADD3 R2, P0, R14, R4, RZ ;  /* 0x000000040e027210 */ /* 0x002fc60007f1e0ff */
[----:B------:R-:W1:Y:S01]  /*b480*/  SHFL.IDX PT, R14, R17, 0x2, 0x1c1f ;  /* 0x005c1f00110e7f89 */ /* 0x000e6200000e0000 */
[----:B0-----:R-:W-:Y:S02]  /*b490*/  IADD3.X R3, RZ, R3, RZ, P0, !PT ;  /* 0x00000003ff037210 */ /* 0x001fe400007fe4ff */
        /* <DEDUP_REMOVED lines=8> */
[----:B------:R-:W1:Y:S04]  /*b520*/  SHFL.IDX PT, R18, R18, 0x3, 0x1c1f ;  /* 0x007c1f0012127f89 */ /* 0x000e6800000e0000 */
[----:B------:R2:W3:Y:S01]  /*b530*/  SHFL.IDX PT, R14, R17, 0x3, 0x1c1f ;  /* 0x007c1f00110e7f89 */ /* 0x0004e200000e0000 */
[----:B0-----:R-:W-:Y:S01]  /*b540*/  IMAD.X R3, RZ, RZ, R3, P0 ;  /* 0x000000ffff037224 */ /* 0x001fe200000e0603 */
[----:B------:R-:W-:-:S13]  /*b550*/  ISETP.LT.OR P0, PT, R0, 0x41, P3 ;  /* 0x000000410000780c */ /* 0x000fda0001f01670 */
[----:B------:R2:W-:Y:S01]  /*b560*/  LDGSTS.E.BYPASS.LTC128B.128 [R8+0x1400], desc[UR36][R2.64], !P0 ;  /* 0x0140000002087fae */ /* 0x0005e2000c101d64 */
[----:B------:R-:W-:-:S13]  /*b570*/  ISETP.LT.OR P0, PT, R0, 0x41, P2 ;  /* 0x000000410000780c */ /* 0x000fda0001701670 */
[----:B------:R2:W-:Y:S01]  /*b580*/  LDGSTS.E.BYPASS.LTC128B.128 [R8+0x3400], desc[UR36][R2.64+0x40], !P0 ;  /* 0x0340004002087fae */ /* 0x0005e2000c101d64 */
[----:B------:R-:W-:-:S13]  /*b590*/  ISETP.LT.OR P0, PT, R0, 0x41, P1 ;  /* 0x000000410000780c */ /* 0x000fda0000f01670 */
[----:B-1-3--:R2:W-:Y:S02]  /*b5a0*/  LDGSTS.E.BYPASS.LTC128B.128 [R8+0x5400], desc[UR36][R2.64+0x80], !P0 ;  /* 0x0540008002087fae */ /* 0x00a5e4000c101d64 */
.L_x_10158:
[----:B0-2---:R-:W-:Y:S01]  /*b5b0*/  IADD3 R2, P0, R14, R4, RZ ;  /* 0x000000040e027210 */ /* 0x005fe20007f1e0ff */
        /* <DEDUP_REMOVED lines=21> */
[----:B------:R-:W-:-:S07]  /*b710*/  IMAD.IADD R19, R3, 0x1, R25 ;  /* 0x0000000103137824 */ /* 0x000fce00078e0219 */
.L_x_10090:
        /* <DEDUP_REMOVED lines=8> */
[----:B------:R-:W-:-:S05]  /*b7a0*/  IMAD.U32 R4, RZ, RZ, UR5 ;  /* 0x00000005ff047e24 */ /* 0x000fca000f8e00ff */
[----:B------:R-:W-:-:S13]  /*b7b0*/  ISETP.NE.AND P5, PT, R4, 0x3, PT ;  /* 0x000000030400780c */ /* 0x000fda0003fa5270 */
[----:B------:R-:W-:Y:S05]  /*b7c0*/  @!P5 BRA `(.L_x_10091) ;  /* 0x000000000004d947 */ /* 0x000fea0003800000 */
[----:B------:R-:W-:Y:S01]  /*b7d0*/  BPT.TRAP 0x1 ;  /* 0x000000040000795c */ /* 0x000fe20000300000 */
.L_x_10091:
        /* <DEDUP_REMOVED lines=11> */
[----:B------:R-:W-:Y:S02]  /*b890*/  IMAD.MOV.U32 R20, RZ, RZ, R21 ;  /* 0x000000ffff147224 */ /* 0x000fe400078e0015 */
[----:B------:R-:W-:Y:S01]  /*b8a0*/  ULDC.64 UR6, c[0x0][0x318] ;  /* 0x0000c60000067ab9 */ /* 0x000fe20000000a00 */
[----:B------:R-:W-:Y:S01]  /*b8b0*/  UIMAD UR4, UR42, UR5, UR4 ;  /* 0x000000052a0472a4 */ /* 0x000fe2000f8e0204 */
[----:B------:R-:W-:-:S05]  /*b8c0*/  LEA R17, P0, R18, UR6, 0x1 ;  /* 0x0000000612117c11 */ /* 0x000fca000f8008ff */
[----:B------:R-:W-:-:S05]  /*b8d0*/  VIADD R3, R19, UR4 ;  /* 0x0000000413037c36 */ /* 0x000fca0008000000 */
[----:B------:R-:W-:Y:S02]  /*b8e0*/  LEA.HI.X R18, R18, UR7, R3, 0x1, P0 ;  /* 0x0000000712127c11 */ /* 0x000fe400080f0c03 */
[----:B------:R-:W-:-:S13]  /*b8f0*/  ISETP.GT.AND P0, PT, R26, UR48, PT ;  /* 0x000000301a007c0c */ /* 0x000fda000bf04270 */
[----:B0-----:R-:W-:Y:S05]  /*b900*/  @P0 BRA `(.L_x_10092) ;  /* 0xfffffff0009c0947 */ /* 0x001fea000383ffff */
[----:B------:R-:W-:Y:S05]  /*b910*/  BSYNC B0 ;  /* 0x0000000000007941 */ /* 0x000fea0003800000 */
.L_x_10079:
[----:B------:R-:W-:-:S06]  /*b920*/  ULOP3.LUT UR4, UR38, 0x2, URZ, 0xfc, !UPT ;  /* 0x0000000226047892 */ /* 0x000fcc000f8efc3f */
[----:B0-----:R-:W-:-:S05]  /*b930*/  IMAD.U32 R0, RZ, RZ, UR4 ;  /* 0x00000004ff007e24 */ /* 0x001fca000f8e00ff */
[----:B------:R-:W-:-:S13]  /*b940*/  ISETP.NE.AND P0, PT, R0, 0x3, PT ;  /* 0x000000030000780c */ /* 0x000fda0003f05270 */
[----:B------:R-:W-:Y:S05]  /*b950*/  @!P0 BRA `(.L_x_10093) ;  /* 0x0000000000048947 */ /* 0x000fea0003800000 */
[----:B------:R-:W-:Y:S01]  /*b960*/  BPT.TRAP 0x1 ;  /* 0x000000040000795c */ /* 0x000fe20000300000 */
.L_x_10093:
[C---:B------:R-:W-:Y:S01]  /*b970*/  LEA R0, R21.reuse, UR45, 0x3 ;  /* 0x0000002d15007c11 */ /* 0x040fe2000f8e18ff */
        /* <DEDUP_REMOVED lines=11> */
.L_x_10159:
[----:B------:R-:W-:Y:S05]  /*ba30*/  BSYNC B0 ;  /* 0x0000000000007941 */ /* 0x000fea0003800000 */
.L_x_10094:
[----:B------:R-:W1:Y:S01]  /*ba40*/  S2R R9, SR_TID.X ;  /* 0x0000000000097919 */ /* 0x000e620000002100 */
[----:B------:R-:W-:Y:S01]  /*ba50*/  UMOV UR4, 0xffffffff ;  /* 0xffffffff00047882 */ /* 0x000fe20000000000 */
[----:B-1----:R-:W-:-:S05]  /*ba60*/  IMAD.SHL.U32 R9, R9, 0x8, RZ ;  /* 0x0000000809097824 */ /* 0x002fca00078e00ff */
[----:B------:R-:W-:Y:S01]  /*ba70*/  LOP3.LUT R9, R9, 0x18, RZ, 0xc0, !PT ;  /* 0x0000001809097812 */ /* 0x000fe200078ec0ff */
[----:B------:R-:W-:Y:S06]  /*ba80*/  BRA.DIV UR4, `(.L_x_10096) ;  /* 0x0000002204f47947 */ /* 0x000fec000b800000 */
[----:B------:R-:W1:Y:S01]  /*ba90*/  S2R R7, SR_TID.X ;  /* 0x0000000000077919 */ /* 0x000e620000002100 */
[----:B------:R-:W-:Y:S01]  /*baa0*/  ULDC UR4, c[0x0][0x2f4] ;  /* 0x0000bd0000047ab9 */ /* 0x000fe20000000800 */
[----:B------:R-:W-:Y:S01]  /*bab0*/  LEA R4, R4, UR45, 0x1 ;  /* 0x0000002d04047c11 */ /* 0x000fe2000f8e08ff */
[----:B0-----:R-:W-:Y:S01]  /*bac0*/  SHFL.IDX PT, R3, R18, RZ, 0x1c1f ;  /* 0x001c1fff12037589 */ /* 0x001fe200000e0000 */
[----:B------:R-:W-:-:S03]  /*bad0*/  ISETP.GE.AND P2, PT, R9, UR4, PT ;  /* 0x0000000409007c0c */ /* 0x000fc6000bf46270 */
[----:B------:R-:W0:Y:S01]  /*bae0*/  SHFL.IDX PT, R2, R17, RZ, 0x1c1f ;  /* 0x001c1fff11027589 */ /* 0x000e2200000e0000 */
[----:B------:R-:W-:-:S03]  /*baf0*/  ISETP.LT.OR P3, PT, R5, 0x1, P2 ;  /* 0x000000010500780c */ /* 0x000fc60001761670 */
[----:B------:R-:W-:Y:S04]  /*bb00*/  SHFL.IDX PT, R6, R18, 0x1, 0x1c1f ;  /* 0x003c1f0012067f89 */ /* 0x000fe800000e0000 */
[----:B------:R-:W2:Y:S01]  /*bb10*/  SHFL.IDX PT, R14, R17, 0x1, 0x1c1f ;  /* 0x003c1f00110e7f89 */ /* 0x000ea200000e0000 */
[----:B-1----:R-:W-:Y:S01]  /*bb20*/  SHF.L.U32 R7, R7, 0x3, RZ ;  /* 0x0000000307077819 */ /* 0x002fe200000006ff */
[----:B0-----:R-:W-:-:S03]  /*bb30*/  IMAD.WIDE.U32 R2, R9, 0x2, R2 ;  /* 0x0000000209027825 */ /* 0x001fc600078e0002 */
[----:B------:R-:W-:Y:S02]  /*bb40*/  LOP3.LUT R7, R7, 0x18, RZ, 0xc0, !PT ;  /* 0x0000001807077812 */ /* 0x000fe400078ec0ff */
[----:B------:R-:W-:Y:S01]  /*bb50*/  LDGSTS.E.BYPASS.LTC128B.128 [R4+0x400], desc[UR36][R2.64], !P3 ;  /* 0x0040000002047fae */ /* 0x000fe2000d901d64 */
[----:B------:R-:W-:Y:S02]  /*bb60*/  ISETP.LT.OR P3, PT, R5, 0x21, P2 ;  /* 0x000000210500780c */ /* 0x000fe40001761670 */
[C---:B------:R-:W-:Y:S02]  /*bb70*/  LOP3.LUT R8, R7.reuse, 0x20, RZ, 0xfc, !PT ;  /* 0x0000002007087812 */ /* 0x040fe400078efcff */
[----:B------:R-:W-:Y:S02]  /*bb80*/  LOP3.LUT R7, R7, 0x40, RZ, 0xfc, !PT ;  /* 0x0000004007077812 */ /* 0x000fe400078efcff */
[----:B------:R-:W-:Y:S02]  /*bb90*/  ISETP.GE.AND P1, PT, R8, UR4, PT ;  /* 0x0000000408007c0c */ /* 0x000fe4000bf26270 */
[----:B------:R-:W-:Y:S01]  /*bba0*/  ISETP.GE.AND P0, PT, R7, UR4, PT ;  /* 0x0000000407007c0c */ /* 0x000fe2000bf06270 */
[----:B------:R-:W0:Y:S01]  /*bbb0*/  SHFL.IDX PT, R8, R17, 0x2, 0x1c1f ;  /* 0x005c1f0011087f89 */ /* 0x000e2200000e0000 */
[----:B------:R-:W-:-:S02]  /*bbc0*/  ISETP.LT.OR P4, PT, R5, 0x1, P1 ;  /* 0x000000010500780c */ /* 0x000fc40000f81670 */
[C---:B------:R-:W-:Y:S01]  /*bbd0*/  ISETP.LT.OR P5, PT, R5.reuse, 0x1, P0 ;  /* 0x000000010500780c */ /* 0x040fe200007a1670 */
[----:B------:R-:W1:Y:S04]  /*bbe0*/  SHFL.IDX PT, R7, R18, 0x2, 0x1c1f ;  /* 0x005c1f0012077f89 */ /* 0x000e6800000e0000 */
[----:B------:R-:W3:Y:S06]  /*bbf0*/  SHFL.IDX PT, R18, R18, 0x3, 0x1c1f ;  /* 0x007c1f0012127f89 */ /* 0x000eec00000e0000 */
[----:B------:R-:W-:Y:S01]  /*bc00*/  LDGSTS.E.BYPASS.LTC128B.128 [R4+0x2400], desc[UR36][R2.64+0x40], !P4 ;  /* 0x0240004002047fae */ /* 0x000fe2000e101d64 */
[----:B------:R-:W-:-:S03]  /*bc10*/  ISETP.LT.OR P4, PT, R5, 0x21, P1 ;  /* 0x000000210500780c */ /* 0x000fc60000f81670 */
[----:B------:R2:W-:Y:S01]  /*bc20*/  LDGSTS.E.BYPASS.LTC128B.128 [R4+0x4400], desc[UR36][R2.64+0x80], !P5 ;  /* 0x0440008002047fae */ /* 0x0005e2000e901d64 */
[----:B------:R-:W-:Y:S01]  /*bc30*/  ISETP.LT.OR P5, PT, R5, 0x21, P0 ;  /* 0x000000210500780c */ /* 0x000fe200007a1670 */
[----:B--2---:R-:W-:Y:S02]  /*bc40*/  IMAD.MOV.U32 R2, RZ, RZ, R14 ;  /* 0x000000ffff027224 */ /* 0x004fe400078e000e */
[----:B------:R-:W-:Y:S01]  /*bc50*/  IMAD.MOV.U32 R3, RZ, RZ, R6 ;  /* 0x000000ffff037224 */ /* 0x000fe200078e0006 */
        /* <DEDUP_REMOVED lines=9> */
[----:B0-----:R-:W-:Y:S01]  /*bcf0*/  MOV R2, R8 ;  /* 0x0000000800027202 */ /* 0x001fe20000000f00 */
[----:B-1----:R-:W-:-:S04]  /*bd00*/  IMAD.MOV.U32 R3, RZ, RZ, R7 ;  /* 0x000000ffff037224 */ /* 0x002fc800078e0007 */
[----:B------:R-:W-:-:S05]  /*bd10*/  IMAD.WIDE.U32 R2, R9, 0x2, R2 ;  /* 0x0000000209027825 */ /* 0x000fca00078e0002 */
[----:B------:R2:W-:Y:S04]  /*bd20*/  LDGSTS.E.BYPASS.LTC128B.128 [R4+0x1400], desc[UR36][R2.64], !P3 ;  /* 0x0140000002047fae */ /* 0x0005e8000d901d64 */
[----:B------:R2:W-:Y:S04]  /*bd30*/  LDGSTS.E.BYPASS.LTC128B.128 [R4+0x3400], desc[UR36][R2.64+0x40], !P4 ;  /* 0x0340004002047fae */ /* 0x0005e8000e101d64 */
[----:B---34-:R2:W-:Y:S02]  /*bd40*/  LDGSTS.E.BYPASS.LTC128B.128 [R4+0x5400], desc[UR36][R2.64+0x80], !P5 ;  /* 0x0540008002047fae */ /* 0x0185e4000e901d64 */
.L_x_10169:
[C---:B------:R-:W-:Y:S01]  /*bd50*/  ISETP.LT.OR P2, PT, R5.reuse, 0x61, P2 ;  /* 0x000000610500780c */ /* 0x040fe20001741670 */
[----:B--2---:R-:W-:Y:S01]  /*bd60*/  IMAD.MOV.U32 R3, RZ, RZ, R18 ;  /* 0x000000ffff037224 */ /* 0x004fe200078e0012 */
        /* <DEDUP_REMOVED lines=12> */
.L_x_10097:
        /* <DEDUP_REMOVED lines=8> */
[----:B0-----:R-:W-:-:S05]  /*beb0*/  IMAD.U32 R2, RZ, RZ, UR5 ;  /* 0x00000005ff027e24 */ /* 0x001fca000f8e00ff */
[----:B------:R-:W-:-:S13]  /*bec0*/  ISETP.NE.AND P2, PT, R2, 0x3, PT ;  /* 0x000000030200780c */ /* 0x000fda0003f45270 */
[----:B------:R-:W-:Y:S05]  /*bed0*/  @!P2 BRA `(.L_x_10098) ;  /* 0x000000000004a947 */ /* 0x000fea0003800000 */
[----:B------:R-:W-:Y:S01]  /*bee0*/  BPT.TRAP 0x1 ;  /* 0x000000040000795c */ /* 0x000fe20000300000 */
.L_x_10098:
[----:B------:R-:W-:Y:S01]  /*bef0*/  IADD3 R2, R21, 0x1, RZ ;  /* 0x0000000115027810 */ /* 0x000fe20007ffe0ff */
[----:B------:R0:W-:Y:S03]  /*bf00*/  SYNCS.ARRIVE.TRANS64.A1T0 RZ, [R0+URZ+0x2d850], RZ ;  /* 0x02d850ff00ff79a7 */ /* 0x0001e6000810003f */
[----:B------:R-:W-:-:S04]  /*bf10*/  ISETP.NE.AND P0, PT, R2, 0x2, PT ;  /* 0x000000020200780c */ /* 0x000fc80003f05270 */
[----:B------:R-:W-:Y:S02]  /*bf20*/  SEL R3, RZ, 0x1, P0 ;  /* 0x00000001ff037807 */ /* 0x000fe40000000000 */
[----:B------:R-:W-:Y:S02]  /*bf30*/  SEL R2, R2, RZ, P0 ;  /* 0x000000ff02027207 */ /* 0x000fe40000000000 */
[----:B0-----:R-:W-:-:S07]  /*bf40*/  LOP3.LUT R0, R24, R3, RZ, 0x3c, !PT ;  /* 0x0000000318007212 */ /* 0x001fce00078e3cff */
.L_x_10064:
[----:B------:R-:W0:Y:S01]  /*bf50*/  S2R R4, SR_CgaCtaId ;  /* 0x0000000000047919 */ /* 0x000e220000008800 */
[----:B------:R-:W-:Y:S02]  /*bf60*/  MOV R3, 0x400 ;  /* 0x0000040000037802 */ /* 0x000fe40000000f00 */
[----:B------:R-:W-:Y:S02]  /*bf70*/  SHF.L.U32 R6, R6, 0x1f, RZ ;  /* 0x0000001f06067819 */ /* 0x000fe400000006ff */
[----:B0-----:R-:W-:-:S04]  /*bf80*/  LEA R7, R4, R3, 0x18 ;  /* 0x0000000304077211 */ /* 0x001fc800078ec0ff */
[----:B------:R-:W0:Y:S02]  /*bf90*/  SYNCS.PHASECHK.TRANS64.TRYWAIT P0, [R7+URZ+0x2d820], R6 ;  /* 0x02d82006070075a7 */ /* 0x000e24000800017f */
[----:B0-----:R-:W-:Y:S05]  /*bfa0*/  @!P0 BRA `(.L_x_10099) ;  /* 0x0000002400288947 */ /* 0x001fea0003800000 */
.L_x_10170:
[----:B------:R-:W-:-:S03]  /*bfb0*/  UMOV UR4, 0xffffffff ;  /* 0xffffffff00047882 */ /* 0x000fc60000000000 */
[----:B------:R-:W-:Y:S05]  /*bfc0*/  BRA.DIV UR4, `(.L_x_10100) ;  /* 0x0000002604347947 */ /* 0x000fea000b800000 */
[----:B------:R-:W1:Y:S02]  /*bfd0*/  S2R R3, SR_TID.X ;  /* 0x0000000000037919 */ /* 0x000e640000002100 */
[----:B-1----:R-:W-:-:S04]  /*bfe0*/  SHF.R.U32.HI R3, RZ, 0x5, R3 ;  /* 0x00000005ff037819 */ /* 0x002fc80000011603 */
[----:B------:R-:W-:-:S05]  /*bff0*/  LOP3.LUT R3, R3, 0x3, RZ, 0xc0, !PT ;  /* 0x0000000303037812 */ /* 0x000fca00078ec0ff */
[----:B------:R1:W2:Y:S02]  /*c000*/  SHFL.IDX PT, R14, R3, RZ, 0x1f ;  /* 0x00001fff030e7589 */ /* 0x0002a400000e0000 */
.L_x_10173:
[----:B--2---:R-:W-:-:S13]  /*c010*/  ISETP.NE.AND P0, PT, R14, RZ, PT ;  /* 0x000000ff0e00720c */ /* 0x004fda0003f05270 */
[----:B------:R-:W-:Y:S05]  /*c020*/  @P0 BRA `(.L_x_10032) ;  /* 0x0000000000880947 */ /* 0x000fea0003800000 */
[----:B------:R-:W-:-:S03]  /*c030*/  UMOV UR4, 0xffffffff ;  /* 0xffffffff00047882 */ /* 0x000fc60000000000 */
[----:B------:R-:W-:Y:S05]  /*c040*/  BRA.DIV UR4, `(.L_x_10101) ;  /* 0x0000002604487947 */ /* 0x000fea000b800000 */
[----:B------:R-:W-:-:S13]  /*c050*/  ELECT P6, URZ, PT ;  /* 0x00000000003f782f */ /* 0x000fda00038c0000 */
.L_x_10176:
[----:B------:R-:W-:Y:S05]  /*c060*/  @!P6 BRA `(.L_x_10032) ;  /* 0x000000000078e947 */ /* 0x000fea0003800000 */
[----:B------:R-:W-:-:S06]  /*c070*/  ULOP3.LUT UR4, UR38, 0x2, URZ, 0xfc, !UPT ;  /* 0x0000000226047892 */ /* 0x000fcc000f8efc3f */
[----:B-1----:R-:W-:-:S05]  /*c080*/  IMAD.U32 R3, RZ, RZ, UR4 ;  /* 0x00000004ff037e24 */ /* 0x002fca000f8e00ff */
[----:B------:R-:W-:-:S13]  /*c090*/  ISETP.NE.AND P0, PT, R3, 0x3, PT ;  /* 0x000000030300780c */ /* 0x000fda0003f05270 */
[----:B------:R-:W-:Y:S05]  /*c0a0*/  @!P0 BRA `(.L_x_10102) ;  /* 0x0000000000048947 */ /* 0x000fea0003800000 */
[----:B------:R-:W-:Y:S01]  /*c0b0*/  BPT.TRAP 0x1 ;  /* 0x000000040000795c */ /* 0x000fe20000300000 */
.L_x_10102:
[----:B------:R-:W-:Y:S01]  /*c0c0*/  IMAD R5, R2, 0x8, R7 ;  /* 0x0000000802057824 */ /* 0x000fe200078e0207 */
[----:B------:R-:W-:Y:S02]  /*c0d0*/  SHF.L.U32 R4, R0, 0x1f, RZ ;  /* 0x0000001f00047819 */ /* 0x000fe400000006ff */
[----:B------:R-:W-:Y:S02]  /*c0e0*/  IADD3 R2, R2, 0x1, RZ ;  /* 0x0000000102027810 */ /* 0x000fe40007ffe0ff */
[----:B------:R-:W1:Y:S02]  /*c0f0*/  SYNCS.PHASECHK.TRANS64.TRYWAIT P1, [R5+URZ+0x2d840], R4 ;  /* 0x02d84004050075a7 */ /* 0x000e64000802017f */
[----:B------:R-:W-:-:S04]  /*c100*/  ISETP.NE.AND P2, PT, R2, 0x2, PT ;  /* 0x000000020200780c */ /* 0x000fc80003f45270 */
[----:B------:R-:W-:Y:S01]  /*c110*/  SEL R3, RZ, 0x1, P2 ;  /* 0x00000001ff037807 */ /* 0x000fe20001000000 */
[----:B-1----:R-:W-:Y:S08]  /*c120*/  @!P1 BRA `(.L_x_10103) ;  /* 0x0000002400309947 */ /* 0x002ff00003800000 */
.L_x_10177:
[----:B------:R-:W-:Y:S02]  /*c130*/  SEL R2, R2, RZ, P2 ;  /* 0x000000ff02027207 */ /* 0x000fe40001000000 */
[----:B------:R-:W-:Y:S01]  /*c140*/  LOP3.LUT R0, R0, R3, RZ, 0x3c, !PT ;  /* 0x0000000300007212 */ /* 0x000fe200078e3cff */
[----:B------:R-:W-:Y:S06]  /*c150*/  @!P0 BRA `(.L_x_10104) ;  /* 0x0000000000048947 */ /* 0x000fec0003800000 */
[----:B------:R-:W-:Y:S01]  /*c160*/  BPT.TRAP 0x1 ;  /* 0x000000040000795c */ /* 0x000fe20000300000 */
.L_x_10104:
[----:B------:R-:W-:Y:S01]  /*c170*/  IMAD R3, R2, 0x8, R7 ;  /* 0x0000000802037824 */ /* 0x000fe200078e0207 */
[----:B------:R-:W-:-:S04]  /*c180*/  SHF.L.U32 R0, R0, 0x1f, RZ ;  /* 0x0000001f00007819 */ /* 0x000fc800000006ff */
[----:B------:R-:W2:Y:S02]  /*c190*/  SYNCS.PHASECHK.TRANS64.TRYWAIT P1, [R3+URZ+0x2d840], R0 ;  /* 0x02d84000030075a7 */ /* 0x000ea4000802017f */
[----:B--2---:R-:W-:Y:S05]  /*c1a0*/  @!P1 BRA `(.L_x_10105) ;  /* 0x0000002400249947 */ /* 0x004fea0003800000 */
.L_x_10178:
[----:B------:R-:W-:Y:S05]  /*c1b0*/  @!P0 BRA `(.L_x_10106) ;  /* 0x0000000000048947 */ /* 0x000fea0003800000 */
[----:B------:R-:W-:Y:S01]  /*c1c0*/  BPT.TRAP 0x1 ;  /* 0x000000040000795c */ /* 0x000fe20000300000 */
.L_x_10106:
[----:B------:R-:W3:Y:S02]  /*c1d0*/  SYNCS.PHASECHK.TRANS64.TRYWAIT P1, [R5+URZ+0x2d860], R4 ;  /* 0x02d86004050075a7 */ /* 0x000ee4000802017f */
[----:B---3--:R-:W-:Y:S05]  /*c1e0*/  @!P1 BRA `(.L_x_10107) ;  /* 0x0000002400289947 */ /* 0x008fea0003800000 */
.L_x_10179:
[----:B------:R-:W-:Y:S05]  /*c1f0*/  @!P0 BRA `(.L_x_10108) ;  /* 0x0000000000048947 */ /* 0x000fea0003800000 */
[----:B------:R-:W-:Y:S01]  /*c200*/  BPT.TRAP 0x1 ;  /* 0x000000040000795c */ /* 0x000fe20000300000 */
.L_x_10108:
[----:B----4-:R4:W0:Y:S02]  /*c210*/  SYNCS.PHASECHK.TRANS64.TRYWAIT P0, [R3+URZ+0x2d860], R0 ;  /* 0x02d86000030075a7 */ /* 0x010824000800017f */
[----:B0-----:R-:W-:Y:S05]  /*c220*/  @!P0 NANOSLEEP.SYNCS 0x989680 ;  /* 0x009896800000895d */ /* 0x001fea0003900000 */
[----:B------:R-:W0:Y:S02]  /*c230*/  @!P0 SYNCS.PHASECHK.TRANS64 P0, [R3+URZ+0x2d860], R0 ;  /* 0x02d86000030085a7 */ /* 0x000e24000800007f */
[----:B0-----:R-:W-:Y:S05]  /*c240*/  @!P0 BRA `(.L_x_10108) ;  /* 0xfffffffc00f08947 */ /* 0x001fea000383ffff */
.L_x_10032:
[----:B------:R-:W-:Y:S05]  /*c250*/  BSYNC B6 ;  /* 0x0000000000067941 */ /* 0x000fea0003800000 */
.L_x_10029:
[----:B------:R-:W-:Y:S05]  /*c260*/  EXIT ;  /* 0x000000000000794d */ /* 0x000fea0003800000 */
.L_x_10036:
[----:B0-----:R-:W-:-:S04]  /*c270*/  IMAD.U32 R3, RZ, RZ, UR42 ;  /* 0x0000002aff037e24 */ /* 0x001fc8000f8e00ff */
[----:B------:R0:W1:Y:S03]  /*c280*/  SYNCS.PHASECHK.TRANS64.TRYWAIT P0, [R3+URZ+0x2d800], R0 ;  /* 0x02d80000030075a7 */ /* 0x000066000800017f */
[----:B-1----:R-:W-:Y:S05]  /*c290*/  @!P0 NANOSLEEP.SYNCS 0x989680 ;  /* 0x009896800000895d */ /* 0x002fea0003900000 */
[----:B------:R-:W1:Y:S02]  /*c2a0*/  @!P0 SYNCS.PHASECHK.TRANS64 P0, [R3+URZ+0x2d800], R0 ;  /* 0x02d80000030085a7 */ /* 0x000e64000800007f */
[----:B-1----:R-:W-:Y:S05]  /*c2b0*/  @!P0 BRA `(.L_x_10036) ;  /* 0xfffffffc00ec8947 */ /* 0x002fea000383ffff */
[----:B------:R-:W-:Y:S05]  /*c2c0*/  BRA `(.L_x_10109) ;  /* 0xffffff4c00c07947 */ /* 0x000fea000383ffff */
.L_x_10040:
[----:B0-----:R-:W-:-:S04]  /*c2d0*/  MOV R3, UR42 ;  /* 0x0000002a00037c02 */ /* 0x001fc80008000f00 */
[----:B------:R0:W2:Y:S03]  /*c2e0*/  SYNCS.PHASECHK.TRANS64.TRYWAIT P1, [R3+URZ+0x2d830], R0 ;  /* 0x02d83000030075a7 */ /* 0x0000a6000802017f */
[----:B--2---:R-:W-:Y:S05]  /*c2f0*/  @!P1 NANOSLEEP.SYNCS 0x989680 ;  /* 0x009896800000995d */ /* 0x004fea0003900000 */
[----:B------:R-:W2:Y:S02]  /*c300*/  @!P1 SYNCS.PHASECHK.TRANS64 P1, [R3+URZ+0x2d830], R0 ;  /* 0x02d83000030095a7 */ /* 0x000ea4000802007f */
[----:B--2---:R-:W-:Y:S05]  /*c310*/  @!P1 BRA `(.L_x_10040) ;  /* 0xfffffffc00ec9947 */ /* 0x004fea000383ffff */
[----:B------:R-:W-:Y:S05]  /*c320*/  BRA `(.L_x_10039) ;  /* 0xffffff4c00d47947 */ /* 0x000fea000383ffff */
.L_x_10046:
[----:B-1----:R-:W-:-:S04]  /*c330*/  IMAD.U32 R13, RZ, RZ, UR10 ;  /* 0x0000000aff0d7e24 */ /* 0x002fc8000f8e00ff */
[----:B------:R1:W3:Y:S03]  /*c340*/  SYNCS.PHASECHK.TRANS64.TRYWAIT P1, [R13+URZ+0x2d830], R0 ;  /* 0x02d830000d0075a7 */ /* 0x0002e6000802017f */
[----:B---3--:R-:W-:Y:S05]  /*c350*/  @!P1 NANOSLEEP.SYNCS 0x989680 ;  /* 0x009896800000995d */ /* 0x008fea0003900000 */
[----:B------:R-:W3:Y:S02]  /*c360*/  @!P1 SYNCS.PHASECHK.TRANS64 P1, [R13+URZ+0x2d830], R0 ;  /* 0x02d830000d0095a7 */ /* 0x000ee4000802007f */
[----:B---3--:R-:W-:Y:S05]  /*c370*/  @!P1 BRA `(.L_x_10046) ;  /* 0xfffffffc00ec9947 */ /* 0x008fea000383ffff */
[----:B------:R-:W-:Y:S05]  /*c380*/  BRA `(.L_x_10043) ;  /* 0xffffff7c00587947 */ /* 0x000fea000383ffff */
.L_x_10050:
[----:B-1----:R-:W-:-:S04]  /*c390*/  IMAD.U32 R14, RZ, RZ, UR10 ;  /* 0x0000000aff0e7e24 */ /* 0x002fc8000f8e00ff */
[----:B------:R1:W2:Y:S03]  /*c3a0*/  SYNCS.PHASECHK.TRANS64.TRYWAIT P1, [R14+URZ+0x2d850], R13 ;  /* 0x02d8500d0e0075a7 */ /* 0x0002a6000802017f */
[----:B--2---:R-:W-:Y:S05]  /*c3b0*/  @!P1 NANOSLEEP.SYNCS 0x989680 ;  /* 0x009896800000995d */ /* 0x004fea0003900000 */
[----:B------:R-:W2:Y:S02]  /*c3c0*/  @!P1 SYNCS.PHASECHK.TRANS64 P1, [R14+URZ+0x2d850], R13 ;  /* 0x02d8500d0e0095a7 */ /* 0x000ea4000802007f */
[----:B--2---:R-:W-:Y:S05]  /*c3d0*/  @!P1 BRA `(.L_x_10050) ;  /* 0xfffffffc00ec9947 */ /* 0x004fea000383ffff */
[----:B------:R-:W-:Y:S05]  /*c3e0*/  BRA `(.L_x_10047) ;  /* 0xffffff8000087947 */ /* 0x000fea000383ffff */
.L_x_10057:
[----:B-1----:R-:W-:-:S04]  /*c3f0*/  MOV R3, UR5 ;  /* 0x0000000500037c02 */ /* 0x002fc80008000f00 */
[----:B------:R1:W3:Y:S03]  /*c400*/  SYNCS.PHASECHK.TRANS64.TRYWAIT P1, [R3+URZ+0x2d850], R2 ;  /* 0x02d85002030075a7 */ /* 0x0002e6000802017f */
[----:B---3--:R-:W-:Y:S05]  /*c410*/  @!P1 NANOSLEEP.SYNCS 0x989680 ;  /* 0x009896800000995d */ /* 0x008fea0003900000 */
[----:B------:R-:W3:Y:S02]  /*c420*/  @!P1 SYNCS.PHASECHK.TRANS64 P1, [R3+URZ+0x2d850], R2 ;  /* 0x02d85002030095a7 */ /* 0x000ee4000802007f */
[----:B---3--:R-:W-:Y:S05]  /*c430*/  @!P1 BRA `(.L_x_10057) ;  /* 0xfffffffc00ec9947 */ /* 0x008fea000383ffff */
[----:B------:R-:W-:Y:S05]  /*c440*/  BRA `(.L_x_10056) ;  /* 0xffffffa400407947 */ /* 0x000fea000383ffff */
.L_x_10069:
[----:B------:R-:W-:Y:S01]  /*c450*/  IMAD.MOV.U32 R13, RZ, RZ, R18 ;  /* 0x000000ffff0d7224 */ /* 0x000fe200078e0012 */
[----:B------:R-:W-:Y:S01]  /*c460*/  MOV R11, 0x1f ;  /* 0x0000001f000b7802 */ /* 0x000fe20000000f00 */
[----:B------:R-:W-:Y:S02]  /*c470*/  IMAD.MOV.U32 R12, RZ, RZ, RZ ;  /* 0x000000ffff0c7224 */ /* 0x000fe400078e00ff */
[----:B------:R-:W-:-:S07]  /*c480*/  IMAD.MOV.U32 R15, RZ, RZ, -0x1 ;  /* 0xffffffffff0f7424 */ /* 0x000fce00078e00ff */
[----:B-----5:R-:W-:Y:S05]  /*c490*/  WARPSYNC.COLLECTIVE R15, `(.L_x_10110) ;  /* 0x000000000f087348 */ /* 0x020fea0003c00000 */
[----:B------:R0:W1:Y:S02]  /*c4a0*/  SHFL.IDX P6, R14, R13, R12, R11 ;  /* 0x0000000c0d0e7389 */ /* 0x00006400000c000b */
[----:B01---5:R-:W-:Y:S01]  /*c4b0*/  ENDCOLLECTIVE ;  /* 0x000000000000791b */ /* 0x023fe20003800000 */
.L_x_10110:
[----:B------:R-:W-:Y:S05]  /*c4c0*/  BRA `(.L_x_10111) ;  /* 0xffffffd0002c7947 */ /* 0x000fea000383ffff */
.L_x_10071:
[----:B0-----:R-:W-:-:S04]  /*c4d0*/  IMAD.U32 R2, RZ, RZ, UR45 ;  /* 0x0000002dff027e24 */ /* 0x001fc8000f8e00ff */
[----:B------:R0:W1:Y:S03]  /*c4e0*/  SYNCS.PHASECHK.TRANS64.TRYWAIT P0, [R2+URZ+0x2d840], R9 ;  /* 0x02d84009020075a7 */ /* 0x000066000800017f */
[----:B-1----:R-:W-:Y:S05]  /*c4f0*/  @!P0 NANOSLEEP.SYNCS 0x989680 ;  /* 0x009896800000895d */ /* 0x002fea0003900000 */
[----:B------:R-:W1:Y:S02]  /*c500*/  @!P0 SYNCS.PHASECHK.TRANS64 P0, [R2+URZ+0x2d840], R9 ;  /* 0x02d84009020085a7 */ /* 0x000e64000800007f */
[----:B-1----:R-:W-:Y:S05]  /*c510*/  @!P0 BRA `(.L_x_10071) ;  /* 0xfffffffc00ec8947 */ /* 0x002fea000383ffff */
[----:B------:R-:W-:Y:S05]  /*c520*/  BRA `(.L_x_10112) ;  /* 0xffffffd000ac7947 */ /* 0x000fea000383ffff */
.L_x_10072:
        /* <DEDUP_REMOVED lines=8> */
.L_x_10114:
[----:B------:R-:W-:Y:S05]  /*c5b0*/  BSYNC B0 ;  /* 0x0000000000007941 */ /* 0x000fea0003800000 */
.L_x_10113:
[----:B------:R-:W-:Y:S01]  /*c5c0*/  IMAD.MOV.U32 R13, RZ, RZ, R0 ;  /* 0x000000ffff0d7224 */ /* 0x000fe200078e0000 */
[----:B------:R-:W-:Y:S01]  /*c5d0*/  MOV R12, RZ ;  /* 0x000000ff000c7202 */ /* 0x000fe20000000f00 */
[----:B------:R-:W-:Y:S01]  /*c5e0*/  IMAD.MOV.U32 R11, RZ, RZ, 0x1c1f ;  /* 0x00001c1fff0b7424 */ /* 0x000fe200078e00ff */
[----:B------:R-:W0:Y:S01]  /*c5f0*/  S2R R10, SR_TID.X ;  /* 0x00000000000a7919 */ /* 0x000e220000002100 */
[----:B------:R-:W-:Y:S01]  /*c600*/  IMAD.MOV.U32 R15, RZ, RZ, -0x1 ;  /* 0xffffffffff0f7424 */ /* 0x000fe200078e00ff */
[----:B------:R-:W-:Y:S01]  /*c610*/  @P0 LEA R21, R28, UR45, 0x1 ;  /* 0x0000002d1c150c11 */ /* 0x000fe2000f8e08ff */
[----:B------:R-:W-:-:S07]  /*c620*/  IMAD.MOV.U32 R6, RZ, RZ, R14 ;  /* 0x000000ffff067224 */ /* 0x000fce00078e000e */
[----:B0-----:R-:W-:Y:S05]  /*c630*/  WARPSYNC.COLLECTIVE R15, `(.L_x_10115) ;  /* 0x000000000f087348 */ /* 0x001fea0003c00000 */
[----:B------:R1:W2:Y:S02]  /*c640*/  SHFL.IDX P6, R14, R13, R12, R11 ;  /* 0x0000000c0d0e7389 */ /* 0x0002a400000c000b */
[----:B012---:R-:W-:Y:S01]  /*c650*/  ENDCOLLECTIVE ;  /* 0x000000000000791b */ /* 0x007fe20003800000 */
.L_x_10115:
[----:B------:R-:W-:Y:S01]  /*c660*/  IMAD.MOV.U32 R7, RZ, RZ, R6 ;  /* 0x000000ffff077224 */ /* 0x000fe200078e0006 */
[----:B------:R-:W-:Y:S01]  /*c670*/  MOV R13, R9 ;  /* 0x00000009000d7202 */ /* 0x000fe20000000f00 */
[----:B------:R-:W-:Y:S02]  /*c680*/  IMAD.MOV.U32 R12, RZ, RZ, 0x1 ;  /* 0x00000001ff0c7424 */ /* 0x000fe400078e00ff */
[----:B------:R-:W-:-:S07]  /*c690*/  IMAD.MOV.U32 R6, RZ, RZ, R14 ;  /* 0x000000ffff067224 */ /* 0x000fce00078e000e */
[----:B------:R-:W-:Y:S05]  /*c6a0*/  WARPSYNC.COLLECTIVE R15, `(.L_x_10116) ;  /* 0x000000000f087348 */ /* 0x000fea0003c00000 */
[----:B------:R0:W1:Y:S02]  /*c6b0*/  SHFL.IDX P6, R14, R13, R12, R11 ;  /* 0x0000000c0d0e7389 */ /* 0x00006400000c000b */
[----:B01----:R-:W-:Y:S01]  /*c6c0*/  ENDCOLLECTIVE ;  /* 0x000000000000791b */ /* 0x003fe20003800000 */
.L_x_10116:
[----:B------:R-:W-:-:S04]  /*c6d0*/  SHF.L.U32 R10, R10, 0x3, RZ ;  /* 0x000000030a0a7819 */ /* 0x000fc800000006ff */
[----:B------:R-:W-:-:S05]  /*c6e0*/  LOP3.LUT R10, R10, 0x18, RZ, 0xc0, !PT ;  /* 0x000000180a0a7812 */ /* 0x000fca00078ec0ff */
[----:B------:R-:W-:Y:S01]  /*c6f0*/  @P0 IMAD.WIDE.U32 R6, R10, 0x2, R6 ;  /* 0x000000020a060825 */ /* 0x000fe200078e0006 */
[----:B------:R-:W-:-:S04]  /*c700*/  MOV R13, R0 ;  /* 0x00000000000d7202 */ /* 0x000fc80000000f00 */
[----:B------:R-:W-:Y:S01]  /*c710*/  @!PT LDS RZ, [RZ] ;  /* 0x00000000fffff984 */ /* 0x000fe20000000800 */
[----:B------:R-:W-:Y:S01]  /*c720*/  @!PT LDS RZ, [RZ] ;  /* 0x00000000fffff984 */ /* 0x000fe20000000800 */
[----:B------:R-:W-:Y:S01]  /*c730*/  @!PT LDS RZ, [RZ] ;  /* 0x00000000fffff984 */ /* 0x000fe20000000800 */
[----:B------:R0:W-:Y:S04]  /*c740*/  @P0 LDGSTS.E.BYPASS.LTC128B.128 [R21+0x15400], desc[UR36][R6.64], !P4 ;  /* 0x1540000006150fae */ /* 0x0001e8000e101d64 */
[----:B------:R0:W-:Y:S04]  /*c750*/  @P0 LDGSTS.E.BYPASS.LTC128B.128 [R21+0x17400], desc[UR36][R6.64+0x40], !P3 ;  /* 0x1740004006150fae */ /* 0x0001e8000d901d64 */
[----:B------:R0:W-:Y:S01]  /*c760*/  @P0 LDGSTS.E.BYPASS.LTC128B.128 [R21+0x19400], desc[UR36][R6.64+0x80], !P2 ;  /* 0x1940008006150fae */ /* 0x0001e2000d101d64 */
[----:B------:R-:W-:Y:S01]  /*c770*/  IMAD.MOV.U32 R4, RZ, RZ, R14 ;  /* 0x000000ffff047224 */ /* 0x000fe200078e000e */
[----:B------:R-:W-:-:S13]  /*c780*/  ISETP.GE.AND P0, PT, R8, 0x21, PT ;  /* 0x000000210800780c */ /* 0x000fda0003f06270 */
[----:B0-----:R-:W-:Y:S05]  /*c790*/  WARPSYNC.COLLECTIVE R15, `(.L_x_10117) ;  /* 0x000000000f087348 */ /* 0x001fea0003c00000 */
[----:B------:R1:W2:Y:S02]  /*c7a0*/  SHFL.IDX P6, R14, R13, R12, R11 ;  /* 0x0000000c0d0e7389 */ /* 0x0002a400000c000b */
[----:B012---:R-:W-:Y:S01]  /*c7b0*/  ENDCOLLECTIVE ;  /* 0x000000000000791b */ /* 0x007fe20003800000 */
.L_x_10117:
[----:B------:R-:W-:Y:S01]  /*c7c0*/  @P0 LEA R27, R28, UR45, 0x1 ;  /* 0x0000002d1c1b0c11 */ /* 0x000fe2000f8e08ff */
[----:B------:R-:W-:Y:S01]  /*c7d0*/  IMAD.MOV.U32 R13, RZ, RZ, R9 ;  /* 0x000000ffff0d7224 */ /* 0x000fe200078e0009 */
[----:B------:R-:W-:Y:S01]  /*c7e0*/  MOV R12, 0x2 ;  /* 0x00000002000c7802 */ /* 0x000fe20000000f00 */
[----:B------:R-:W-:-:S07]  /*c7f0*/  IMAD.MOV.U32 R5, RZ, RZ, R14 ;  /* 0x000000ffff057224 */ /* 0x000fce00078e000e */
[----:B------:R-:W-:Y:S05]  /*c800*/  WARPSYNC.COLLECTIVE R15, `(.L_x_10118) ;  /* 0x000000000f087348 */ /* 0x000fea0003c00000 */
[----:B------:R0:W1:Y:S02]  /*c810*/  SHFL.IDX P6, R14, R13, R12, R11 ;  /* 0x0000000c0d0e7389 */ /* 0x00006400000c000b */
[----:B01----:R-:W-:Y:S01]  /*c820*/  ENDCOLLECTIVE ;  /* 0x000000000000791b */ /* 0x003fe20003800000 */
.L_x_10118:
[----:B------:R-:W-:-:S04]  /*c830*/  LOP3.LUT R5, R5, R4, RZ, 0x3c, !PT ;  /* 0x0000000405057212 */ /* 0x000fc800078e3cff */
[----:B------:R-:W-:-:S04]  /*c840*/  LOP3.LUT R4, R5, R4, RZ, 0x3c, !PT ;  /* 0x0000000405047212 */ /* 0x000fc800078e3cff */
[----:B------:R-:W-:Y:S01]  /*c850*/  LOP3.LUT R5, R5, R4, RZ, 0x3c, !PT ;  /* 0x0000000405057212 */ /* 0x000fe200078e3cff */
[----:B------:R-:W-:Y:S02]  /*c860*/  IMAD.MOV.U32 R13, RZ, RZ, R0 ;  /* 0x000000ffff0d7224 */ /* 0x000fe400078e0000 */
[----:B------:R-:W-:-:S05]  /*c870*/  @P0 IMAD.WIDE.U32 R4, R10, 0x2, R4 ;  /* 0x000000020a040825 */ /* 0x000fca00078e0004 */
[----:B------:R-:W-:Y:S01]  /*c880*/  @!PT LDS RZ, [RZ] ;  /* 0x00000000fffff984 */ /* 0x000fe20000000800 */
[----:B------:R-:W-:Y:S01]  /*c890*/  @!PT LDS RZ, [RZ] ;  /* 0x00000000fffff984 */ /* 0x000fe20000000800 */
[----:B------:R-:W-:Y:S01]  /*c8a0*/  @!PT LDS RZ, [RZ] ;  /* 0x00000000fffff984 */ /* 0x000fe20000000800 */
[----:B------:R0:W-:Y:S01]  /*c8b0*/  @P0 LDGSTS.E.BYPASS.LTC128B.128 [R27+0x15c00], desc[UR36][R4.64], !P4 ;  /* 0x15c00000041b0fae */ /* 0x0001e2000e101d64 */
[----:B------:R-:W-:-:S03]  /*c8c0*/  IMAD.MOV.U32 R2, RZ, RZ, R14 ;  /* 0x000000ffff027224 */ /* 0x000fc600078e000e */
[----:B------:R0:W-:Y:S04]  /*c8d0*/  @P0 LDGSTS.E.BYPASS.LTC128B.128 [R27+0x17c00], desc[UR36][R4.64+0x40], !P3 ;  /* 0x17c00040041b0fae */ /* 0x0001e8000d901d64 */
[----:B0-----:R-:W-:Y:S05]  /*c8e0*/  WARPSYNC.COLLECTIVE R15, `(.L_x_10119) ;  /* 0x000000000f087348 */ /* 0x001fea0003c00000 */
[----:B------:R1:W2:Y:S02]  /*c8f0*/  SHFL.IDX P6, R14, R13, R12, R11 ;  /* 0x0000000c0d0e7389 */ /* 0x0002a400000c000b */
[----:B012---:R-:W-:Y:S01]  /*c900*/  ENDCOLLECTIVE ;  /* 0x000000000000791b */ /* 0x007fe20003800000 */
.L_x_10119:
[----:B------:R-:W-:Y:S01]  /*c910*/  @!PT LDS RZ, [RZ] ;  /* 0x00000000fffff984 */ /* 0x000fe20000000800 */
[----:B------:R-:W-:Y:S01]  /*c920*/  @!PT LDS RZ, [RZ] ;  /* 0x00000000fffff984 */ /* 0x000fe20000000800 */
[----:B------:R-:W-:Y:S01]  /*c930*/  @!PT LDS RZ, [RZ] ;  /* 0x00000000fffff984 */ /* 0x000fe20000000800 */
[----:B------:R0:W-:Y:S01]  /*c940*/  @P0 LDGSTS.E.BYPASS.LTC128B.128 [R27+0x19c00], desc[UR36][R4.64+0x80], !P2 ;  /* 0x19c00080041b0fae */ /* 0x0001e2000d101d64 */
[----:B------:R-:W-:Y:S01]  /*c950*/  ISETP.GE.AND P0, PT, R8, 0x41, PT ;  /* 0x000000410800780c */ /* 0x000fe20003f06270 */
[----:B------:R-:W-:Y:S02]  /*c960*/  IMAD.MOV.U32 R13, RZ, RZ, R9 ;  /* 0x000000ffff0d7224 */ /* 0x000fe400078e0009 */
[----:B------:R-:W-:-:S10]  /*c970*/  IMAD.MOV.U32 R12, RZ, RZ, 0x3 ;  /* 0x00000003ff0c7424 */ /* 0x000fd400078e00ff */
[----:B------:R-:W-:Y:S02]  /*c980*/  @P0 LEA R7, R28, UR45, 0x1 ;  /* 0x0000002d1c070c11 */ /* 0x000fe4000f8e08ff */
[----:B0-----:R-:W-:-:S07]  /*c990*/  MOV R3, R14 ;  /* 0x0000000e00037202 */ /* 0x001fce0000000f00 */
[----:B------:R-:W-:Y:S05]  /*c9a0*/  WARPSYNC.COLLECTIVE R15, `(.L_x_10120) ;  /* 0x000000000f087348 */ /* 0x000fea0003c00000 */
[----:B------:R0:W1:Y:S02]  /*c9b0*/  SHFL.IDX P6, R14, R13, R12, R11 ;  /* 0x0000000c0d0e7389 */ /* 0x00006400000c000b */
[----:B01----:R-:W-:Y:S01]  /*c9c0*/  ENDCOLLECTIVE ;  /* 0x000000000000791b */ /* 0x003fe20003800000 */
.L_x_10120:
        /* <DEDUP_REMOVED lines=9> */
[----:B------:R-:W-:-:S03]  /*ca60*/  MOV R9, R14 ;  /* 0x0000000e00097202 */ /* 0x000fc60000000f00 */
[----:B------:R0:W-:Y:S04]  /*ca70*/  @P0 LDGSTS.E.BYPASS.LTC128B.128 [R7+0x18400], desc[UR36][R2.64+0x40], !P3 ;  /* 0x1840004002070fae */ /* 0x0001e8000d901d64 */
[----:B------:R0:W-:Y:S02]  /*ca80*/  @P0 LDGSTS.E.BYPASS.LTC128B.128 [R7+0x1a400], desc[UR36][R2.64+0x80], !P2 ;  /* 0x1a40008002070fae */ /* 0x0001e4000d101d64 */
[----:B0-----:R-:W-:Y:S05]  /*ca90*/  WARPSYNC.COLLECTIVE R15, `(.L_x_10121) ;  /* 0x000000000f087348 */ /* 0x001fea0003c00000 */
[----:B------:R1:W2:Y:S02]  /*caa0*/  SHFL.IDX P6, R14, R13, R12, R11 ;  /* 0x0000000c0d0e7389 */ /* 0x0002a400000c000b */
[----:B012---:R-:W-:Y:S01]  /*cab0*/  ENDCOLLECTIVE ;  /* 0x000000000000791b */ /* 0x007fe20003800000 */
.L_x_10121:
[----:B------:R-:W-:Y:S05]  /*cac0*/  BRA `(.L_x_10122) ;  /* 0xffffffd000707947 */ /* 0x000fea000383ffff */
.L_x_10075:
[----:B------:R-:W-:Y:S01]  /*cad0*/  IMAD.MOV.U32 R13, RZ, RZ, R9 ;  /* 0x000000ffff0d7224 */ /* 0x000fe200078e0009 */
[----:B------:R-:W-:Y:S01]  /*cae0*/  MOV R12, RZ ;  /* 0x000000ff000c7202 */ /* 0x000fe20000000f00 */
[----:B------:R-:W-:Y:S02]  /*caf0*/  IMAD.MOV.U32 R11, RZ, RZ, 0x1c1f ;  /* 0x00001c1fff0b7424 */ /* 0x000fe400078e00ff */
[----:B------:R-:W-:Y:S02]  /*cb00*/  IMAD.MOV.U32 R15, RZ, RZ, -0x1 ;  /* 0xffffffffff0f7424 */ /* 0x000fe400078e00ff */
[----:B------:R-:W-:Y:S02]  /*cb10*/  IMAD R0, R25, 0xc0, R22 ;  /* 0x000000c019007824 */ /* 0x000fe400078e0216 */
[----:B------:R-:W-:-:S07]  /*cb20*/  IMAD.MOV.U32 R24, RZ, RZ, 0x1 ;  /* 0x00000001ff187424 */ /* 0x000fce00078e00ff */
[----:B------:R-:W-:Y:S05]  /*cb30*/  WARPSYNC.COLLECTIVE R15, `(.L_x_10123) ;  /* 0x000000000f087348 */ /* 0x000fea0003c00000 */
[----:B------:R0:W1:Y:S02]  /*cb40*/  SHFL.IDX P6, R14, R13, R12, R11 ;  /* 0x0000000c0d0e7389 */ /* 0x00006400000c000b */
[----:B01----:R-:W-:Y:S01]  /*cb50*/  ENDCOLLECTIVE ;  /* 0x000000000000791b */ /* 0x003fe20003800000 */
.L_x_10123:
[----:B------:R-:W-:Y:S02]  /*cb60*/  VIADD R5, R0, 0x20 ;  /* 0x0000002000057836 */ /* 0x000fe40000000000 */
[----:B------:R-:W-:Y:S01]  /*cb70*/  IMAD.MOV.U32 R13, RZ, RZ, R7 ;  /* 0x000000ffff0d7224 */ /* 0x000fe200078e0007 */
[----:B------:R-:W-:-:S07]  /*cb80*/  MOV R2, R14 ;  /* 0x0000000e00027202 */ /* 0x000fce0000000f00 */
[----:B------:R-:W-:Y:S05]  /*cb90*/  WARPSYNC.COLLECTIVE R15, `(.L_x_10124) ;  /* 0x000000000f087348 */ /* 0x000fea0003c00000 */
[----:B------:R0:W1:Y:S02]  /*cba0*/  SHFL.IDX P6, R14, R13, R12, R11 ;  /* 0x0000000c0d0e7389 */ /* 0x00006400000c000b */
[----:B01----:R-:W-:Y:S01]  /*cbb0*/  ENDCOLLECTIVE ;  /* 0x000000000000791b */ /* 0x003fe20003800000 */
.L_x_10124:
[----:B------:R-:W-:Y:S02]  /*cbc0*/  ULDC UR4, c[0x0][0x288] ;  /* 0x0000a20000047ab9 */ /* 0x000fe40000000800 */
[----:B------:R-:W-:Y:S02]  /*cbd0*/  IMAD R6, R20, UR4, RZ ;  /* 0x0000000414067c24 */ /* 0x000fe4000f8e02ff */
[----:B------:R-:W-:-:S03]  /*cbe0*/  IMAD.MOV.U32 R3, RZ, RZ, R2 ;  /* 0x000000ffff037224 */ /* 0x000fc600078e0002 */
        /* <DEDUP_REMOVED lines=8> */
.L_x_10125:
        /* <DEDUP_REMOVED lines=13> */
.L_x_10126:
        /* <DEDUP_REMOVED lines=8> */
.L_x_10127:
        /* <DEDUP_REMOVED lines=13> */
.L_x_10128:
[----:B------:R-:W-:Y:S01]  /*ce90*/  @!P2 LEA R21, R28, UR45, 0x1 ;  /* 0x0000002d1c15ac11 */ /* 0x000fe2000f8e08ff */
[----:B------:R-:W-:Y:S02]  /*cea0*/  IMAD.MOV.U32 R13, RZ, RZ, R9 ;  /* 0x000000ffff0d7224 */ /* 0x000fe400078e0009 */
[----:B------:R-:W-:Y:S01]  /*ceb0*/  IMAD.MOV.U32 R12, RZ, RZ, 0x3 ;  /* 0x00000003ff0c7424 */ /* 0x000fe200078e00ff */
[----:B------:R-:W-:-:S07]  /*cec0*/  MOV R2, R14 ;  /* 0x0000000e00027202 */ /* 0x000fce0000000f00 */
[----:B------:R-:W-:Y:S05]  /*ced0*/  WARPSYNC.COLLECTIVE R15, `(.L_x_10129) ;  /* 0x000000000f087348 */ /* 0x000fea0003c00000 */
[----:B------:R0:W1:Y:S02]  /*cee0*/  SHFL.IDX P6, R14, R13, R12, R11 ;  /* 0x0000000c0d0e7389 */ /* 0x00006400000c000b */
[----:B01----:R-:W-:Y:S01]  /*cef0*/  ENDCOLLECTIVE ;  /* 0x000000000000791b */ /* 0x003fe20003800000 */
.L_x_10129:
        /* <DEDUP_REMOVED lines=12> */
.L_x_10130:
[----:B------:R-:W-:-:S04]  /*cfc0*/  IADD3 R3, R0, 0x60, RZ ;  /* 0x0000006000037810 */ /* 0x000fc80007ffe0ff */
[----:B------:R-:W-:Y:S01]  /*cfd0*/  ISETP.GE.AND P2, PT, R3, R6, PT ;  /* 0x000000060300720c */ /* 0x000fe20003f46270 */
[----:B------:R-:W-:Y:S02]  /*cfe0*/  VIADD R3, R0, 0x80 ;  /* 0x0000008000037836 */ /* 0x000fe40000000000 */
[----:B------:R-:W-:Y:S01]  /*cff0*/  IMAD.MOV.U32 R13, RZ, RZ, R8 ;  /* 0x000000ffff0d7224 */ /* 0x000fe200078e0008 */
[----:B------:R-:W-:-:S09]  /*d000*/  MOV R12, RZ ;  /* 0x000000ff000c7202 */ /* 0x000fd20000000f00 */
[----:B------:R-:W-:Y:S01]  /*d010*/  @!P2 LEA R25, R28, UR45, 0x1 ;  /* 0x0000002d1c19ac11 */ /* 0x000fe2000f8e08ff */
[----:B------:R-:W-:-:S07]  /*d020*/  IMAD.MOV.U32 R4, RZ, RZ, R14 ;  /* 0x000000ffff047224 */ /* 0x000fce00078e000e */
[----:B------:R-:W-:Y:S05]  /*d030*/  WARPSYNC.COLLECTIVE R15, `(.L_x_10131) ;  /* 0x000000000f087348 */ /* 0x000fea0003c00000 */
[----:B------:R0:W1:Y:S02]  /*d040*/  SHFL.IDX P6, R14, R13, R12, R11 ;  /* 0x0000000c0d0e7389 */ /* 0x00006400000c000b */
[----:B01----:R-:W-:Y:S01]  /*d050*/  ENDCOLLECTIVE ;  /* 0x000000000000791b */ /* 0x003fe20003800000 */
.L_x_10131:
        /* <DEDUP_REMOVED lines=13> */
.L_x_10132:
[----:B------:R-:W-:Y:S01]  /*d130*/  @!P2 LEA R7, R28, UR45, 0x1 ;  /* 0x0000002d1c07ac11 */ /* 0x000fe2000f8e08ff */
[----:B------:R-:W-:Y:S02]  /*d140*/  IMAD.MOV.U32 R13, RZ, RZ, R8 ;  /* 0x000000ffff0d7224 */ /* 0x000fe400078e0008 */
[----:B------:R-:W-:Y:S01]  /*d150*/  IMAD.MOV.U32 R12, RZ, RZ, 0x1 ;  /* 0x00000001ff0c7424 */ /* 0x000fe200078e00ff */
[----:B------:R-:W-:-:S07]  /*d160*/  MOV R2, R14 ;  /* 0x0000000e00027202 */ /* 0x000fce0000000f00 */
[----:B------:R-:W-:Y:S05]  /*d170*/  WARPSYNC.COLLECTIVE R15, `(.L_x_10133) ;  /* 0x000000000f087348 */ /* 0x000fea0003c00000 */
[----:B------:R0:W1:Y:S02]  /*d180*/  SHFL.IDX P6, R14, R13, R12, R11 ;  /* 0x0000000c0d0e7389 */ /* 0x00006400000c000b */
[----:B01----:R-:W-:Y:S01]  /*d190*/  ENDCOLLECTIVE ;  /* 0x000000000000791b */ /* 0x003fe20003800000 */
.L_x_10133:
        /* <DEDUP_REMOVED lines=12> */
.L_x_10134:
[----:B------:R-:W-:Y:S05]  /*d260*/  BRA `(.L_x_10135) ;  /* 0xffffffd400587947 */ /* 0x000fea000383ffff */
.L_x_10078:
[----:B0-----:R-:W-:-:S04]  /*d270*/  MOV R3, UR45 ;  /* 0x0000002d00037c02 */ /* 0x001fc80008000f00 */
[----:B------:R0:W1:Y:S03]  /*d280*/  SYNCS.PHASECHK.TRANS64.TRYWAIT P0, [R3+URZ+0x2d820], R0 ;  /* 0x02d82000030075a7 */ /* 0x000066000800017f */
[----:B-1----:R-:W-:Y:S05]  /*d290*/  @!P0 NANOSLEEP.SYNCS 0x989680 ;  /* 0x009896800000895d */ /* 0x002fea0003900000 */
[----:B------:R-:W1:Y:S02]  /*d2a0*/  @!P0 SYNCS.PHASECHK.TRANS64 P0, [R3+URZ+0x2d820], R0 ;  /* 0x02d82000030085a7 */ /* 0x000e64000800007f */
[----:B-1----:R-:W-:Y:S05]  /*d2b0*/  @!P0 BRA `(.L_x_10078) ;  /* 0xfffffffc00ec8947 */ /* 0x002fea000383ffff */
[----:B------:R-:W-:Y:S05]  /*d2c0*/  BRA `(.L_x_10136) ;  /* 0xffffffd400a07947 */ /* 0x000fea000383ffff */
.L_x_10082:
[----:B0-----:R0:W1:Y:S02]  /*d2d0*/  SYNCS.PHASECHK.TRANS64.TRYWAIT P0, [R7+URZ+0x2d840], R2 ;  /* 0x02d84002070075a7 */ /* 0x001064000800017f */
[----:B-1----:R-:W-:Y:S05]  /*d2e0*/  @!P0 NANOSLEEP.SYNCS 0x989680 ;  /* 0x009896800000895d */ /* 0x002fea0003900000 */
[----:B------:R-:W1:Y:S02]  /*d2f0*/  @!P0 SYNCS.PHASECHK.TRANS64 P0, [R7+URZ+0x2d840], R2 ;  /* 0x02d84002070085a7 */ /* 0x000e64000800007f */
[----:B-1----:R-:W-:Y:S05]  /*d300*/  @!P0 BRA `(.L_x_10082) ;  /* 0xfffffffc00f08947 */ /* 0x002fea000383ffff */
[----:B------:R-:W-:Y:S05]  /*d310*/  BRA `(.L_x_10137) ;  /* 0xffffffd800a87947 */ /* 0x000fea000383ffff */
.L_x_10083:
        /* <DEDUP_REMOVED lines=8> */
.L_x_10139:
[----:B------:R-:W-:Y:S05]  /*d3a0*/  BSYNC B1 ;  /* 0x0000000000017941 */ /* 0x000fea0003800000 */
.L_x_10138:
[----:B------:R-:W0:Y:S01]  /*d3b0*/  S2R R27, SR_TID.X ;  /* 0x00000000001b7919 */ /* 0x000e220000002100 */
[----:B------:R-:W-:Y:S01]  /*d3c0*/  MOV R13, R8 ;  /* 0x00000008000d7202 */ /* 0x000fe20000000f00 */
[----:B------:R-:W-:Y:S01]  /*d3d0*/  IMAD.MOV.U32 R12, RZ, RZ, RZ ;  /* 0x000000ffff0c7224 */ /* 0x000fe200078e00ff */
[----:B------:R-:W-:Y:S01]  /*d3e0*/  LOP3.LUT R16, R16, 0xffffffdf, RZ, 0xc0, !PT ;  /* 0xffffffdf10107812 */ /* 0x000fe200078ec0ff */
[----:B------:R-:W-:Y:S01]  /*d3f0*/  IMAD.MOV.U32 R11, RZ, RZ, 0x1c1f ;  /* 0x00001c1fff0b7424 */ /* 0x000fe200078e00ff */
[----:B------:R-:W-:Y:S01]  /*d400*/  LEA R9, R9, UR45, 0x1 ;  /* 0x0000002d09097c11 */ /* 0x000fe2000f8e08ff */
[----:B------:R-:W-:Y:S01]  /*d410*/  IMAD.MOV.U32 R15, RZ, RZ, -0x1 ;  /* 0xffffffffff0f7424 */ /* 0x000fe200078e00ff */
[----:B------:R-:W-:Y:S01]  /*d420*/  @P1 LOP3.LUT R16, R16, 0x20, RZ, 0xfc, !PT ;  /* 0x0000002010101812 */ /* 0x000fe200078efcff */
[----:B------:R-:W-:-:S07]  /*d430*/  IMAD.MOV.U32 R3, RZ, RZ, R14 ;  /* 0x000000ffff037224 */ /* 0x000fce00078e000e */
[----:B0-----:R-:W-:Y:S05]  /*d440*/  WARPSYNC.COLLECTIVE R15, `(.L_x_10140) ;  /* 0x000000000f087348 */ /* 0x001fea0003c00000 */
[----:B------:R1:W2:Y:S02]  /*d450*/  SHFL.IDX P6, R14, R13, R12, R11 ;  /* 0x0000000c0d0e7389 */ /* 0x0002a400000c000b */
[----:B012---:R-:W-:Y:S01]  /*d460*/  ENDCOLLECTIVE ;  /* 0x000000000000791b */ /* 0x007fe20003800000 */
.L_x_10140:
[----:B------:R-:W-:Y:S01]  /*d470*/  LOP3.LUT P1, RZ, R16, 0x4, RZ, 0xc0, !PT ;  /* 0x0000000410ff7812 */ /* 0x000fe2000782c0ff */
[----:B------:R-:W-:Y:S01]  /*d480*/  IMAD.MOV.U32 R13, RZ, RZ, R19 ;  /* 0x000000ffff0d7224 */ /* 0x000fe200078e0013 */
[----:B------:R-:W-:Y:S02]  /*d490*/  MOV R12, 0x1 ;  /* 0x00000001000c7802 */ /* 0x000fe40000000f00 */
[----:B------:R-:W-:Y:S01]  /*d4a0*/  SHF.L.U32 R27, R27, 0x3, RZ ;  /* 0x000000031b1b7819 */ /* 0x000fe200000006ff */
[----:B------:R-:W-:-:S03]  /*d4b0*/  IMAD.MOV.U32 R2, RZ, RZ, R14 ;  /* 0x000000ffff027224 */ /* 0x000fc600078e000e */
[----:B------:R-:W-:-:S07]  /*d4c0*/  LOP3.LUT R27, R27, 0x18, RZ, 0xc0, !PT ;  /* 0x000000181b1b7812 */ /* 0x000fce00078ec0ff */
[----:B------:R-:W-:Y:S05]  /*d4d0*/  WARPSYNC.COLLECTIVE R15, `(.L_x_10141) ;  /* 0x000000000f087348 */ /* 0x000fea0003c00000 */
[----:B------:R0:W1:Y:S02]  /*d4e0*/  SHFL.IDX P6, R14, R13, R12, R11 ;  /* 0x0000000c0d0e7389 */ /* 0x00006400000c000b */
[----:B01----:R-:W-:Y:S01]  /*d4f0*/  ENDCOLLECTIVE ;  /* 0x000000000000791b */ /* 0x003fe20003800000 */
.L_x_10141:
[----:B------:R-:W-:-:S04]  /*d500*/  SHF.L.U32 R4, R27, 0x1, RZ ;  /* 0x000000011b047819 */ /* 0x000fc800000006ff */
[----:B------:R-:W-:-:S05]  /*d510*/  IADD3 R2, P0, R2, R4, RZ ;  /* 0x0000000402027210 */ /* 0x000fca0007f1e0ff */
[----:B------:R-:W-:Y:S02]  /*d520*/  IMAD.X R3, RZ, RZ, R3, P0 ;  /* 0x000000ffff037224 */ /* 0x000fe400000e0603 */
[----:B------:R-:W-:-:S03]  /*d530*/  IMAD.MOV.U32 R13, RZ, RZ, R8 ;  /* 0x000000ffff0d7224 */ /* 0x000fc600078e0008 */
[----:B------:R-:W-:Y:S01]  /*d540*/  @!PT LDS RZ, [RZ] ;  /* 0x00000000fffff984 */ /* 0x000fe20000000800 */
[----:B------:R-:W-:Y:S01]  /*d550*/  @!PT LDS RZ, [RZ] ;  /* 0x00000000fffff984 */ /* 0x000fe20000000800 */
[----:B------:R-:W-:Y:S01]  /*d560*/  @!PT LDS RZ, [RZ] ;  /* 0x00000000fffff984 */ /* 0x000fe20000000800 */
[----:B------:R-:W-:Y:S04]  /*d570*/  LDGSTS.E.BYPASS.LTC128B.128 [R9+0x15400], desc[UR36][R2.64], !P1 ;  /* 0x1540000002097fae */ /* 0x000fe8000c901d64 */
[----:B------:R-:W-:Y:S04]  /*d580*/  LDGSTS.E.BYPASS.LTC128B.128 [R9+0x17400], desc[UR36][R2.64+0x40], !P5 ;  /* 0x1740004002097fae */ /* 0x000fe8000e901d64 */
[----:B------:R0:W-:Y:S02]  /*d590*/  LDGSTS.E.BYPASS.LTC128B.128 [R9+0x19400], desc[UR36][R2.64+0x80], !P4 ;  /* 0x1940008002097fae */ /* 0x0001e4000e101d64 */
[----:B0-----:R-:W-:-:S07]  /*d5a0*/  IMAD.MOV.U32 R3, RZ, RZ, R14 ;  /* 0x000000ffff037224 */ /* 0x001fce00078e000e */
[----:B------:R-:W-:Y:S05]  /*d5b0*/  WARPSYNC.COLLECTIVE R15, `(.L_x_10142) ;  /* 0x000000000f087348 */ /* 0x000fea0003c00000 */
[----:B------:R0:W1:Y:S02]  /*d5c0*/  SHFL.IDX P6, R14, R13, R12, R11 ;  /* 0x0000000c0d0e7389 */ /* 0x00006400000c000b */
[----:B01----:R-:W-:Y:S01]  /*d5d0*/  ENDCOLLECTIVE ;  /* 0x000000000000791b */ /* 0x003fe20003800000 */
.L_x_10142:
[----:B------:R-:W-:Y:S01]  /*d5e0*/  IMAD.MOV.U32 R13, RZ, RZ, R19 ;  /* 0x000000ffff0d7224 */ /* 0x000fe200078e0013 */
[----:B------:R-:W-:Y:S02]  /*d5f0*/  MOV R12, 0x2 ;  /* 0x00000002000c7802 */ /* 0x000fe40000000f00 */
[----:B------:R-:W-:-:S07]  /*d600*/  MOV R2, R14 ;  /* 0x0000000e00027202 */ /* 0x000fce0000000f00 */
[----:B------:R-:W-:Y:S05]  /*d610*/  WARPSYNC.COLLECTIVE R15, `(.L_x_10143) ;  /* 0x000000000f087348 */ /* 0x000fea0003c00000 */
[----:B------:R0:W1:Y:S02]  /*d620*/  SHFL.IDX P6, R14, R13, R12, R11 ;  /* 0x0000000c0d0e7389 */ /* 0x00006400000c000b */
[----:B01----:R-:W-:Y:S01]  /*d630*/  ENDCOLLECTIVE ;  /* 0x000000000000791b */ /* 0x003fe20003800000 */
.L_x_10143:
        /* <DEDUP_REMOVED lines=13> */
.L_x_10144:
[----:B------:R-:W-:Y:S01]  /*d710*/  IMAD.MOV.U32 R13, RZ, RZ, R19 ;  /* 0x000000ffff0d7224 */ /* 0x000fe200078e0013 */
[----:B------:R-:W-:Y:S02]  /*d720*/  MOV R12, 0x3 ;  /* 0x00000003000c7802 */ /* 0x000fe40000000f00 */
[----:B------:R-:W-:-:S07]  /*d730*/  MOV R2, R14 ;  /* 0x0000000e00027202 */ /* 0x000fce0000000f00 */
[----:B------:R-:W-:Y:S05]  /*d740*/  WARPSYNC.COLLECTIVE R15, `(.L_x_10145) ;  /* 0x000000000f087348 */ /* 0x000fea0003c00000 */
[----:B------:R0:W1:Y:S02]  /*d750*/  SHFL.IDX P6, R14, R13, R12, R11 ;  /* 0x0000000c0d0e7389 */ /* 0x00006400000c000b */
[----:B01----:R-:W-:Y:S01]  /*d760*/  ENDCOLLECTIVE ;  /* 0x000000000000791b */ /* 0x003fe20003800000 */
.L_x_10145:
[----:B------:R-:W-:-:S05]  /*d770*/  IADD3 R2, P0, R2, R4, RZ ;  /* 0x0000000402027210 */ /* 0x000fca0007f1e0ff */
[----:B------:R-:W-:-:S05]  /*d780*/  IMAD.X R3, RZ, RZ, R27, P0 ;  /* 0x000000ffff037224 */ /* 0x000fca00000e061b */
[----:B------:R-:W-:Y:S01]  /*d790*/  @!PT LDS RZ, [RZ] ;  /* 0x00000000fffff984 */ /* 0x000fe20000000800 */
[----:B------:R-:W-:Y:S01]  /*d7a0*/  @!PT LDS RZ, [RZ] ;  /* 0x00000000fffff984 */ /* 0x000fe20000000800 */
[----:B------:R-:W-:Y:S01]  /*d7b0*/  @!PT LDS RZ, [RZ] ;  /* 0x00000000fffff984 */ /* 0x000fe20000000800 */
[----:B------:R0:W-:Y:S01]  /*d7c0*/  LDGSTS.E.BYPASS.LTC128B.128 [R9+0x16400], desc[UR36][R2.64], !P1 ;  /* 0x1640000002097fae */ /* 0x0001e2000c901d64 */
[----:B------:R-:W-:Y:S01]  /*d7d0*/  LOP3.LUT P1, RZ, R16, 0x20, RZ, 0xc0, !PT ;  /* 0x0000002010ff7812 */ /* 0x000fe2000782c0ff */
[----:B------:R-:W-:Y:S02]  /*d7e0*/  IMAD.MOV.U32 R13, RZ, RZ, R8 ;  /* 0x000000ffff0d7224 */ /* 0x000fe400078e0008 */
[----:B------:R0:W-:Y:S04]  /*d7f0*/  LDGSTS.E.BYPASS.LTC128B.128 [R9+0x18400], desc[UR36][R2.64+0x40], !P5 ;  /* 0x1840004002097fae */ /* 0x0001e8000e901d64 */
[----:B------:R0:W-:Y:S01]  /*d800*/  LDGSTS.E.BYPASS.LTC128B.128 [R9+0x1a400], desc[UR36][R2.64+0x80], !P4 ;  /* 0x1a40008002097fae */ /* 0x0001e2000e101d64 */
[----:B------:R-:W-:-:S07]  /*d810*/  IMAD.MOV.U32 R27, RZ, RZ, R14 ;  /* 0x000000ffff1b7224 */ /* 0x000fce00078e000e */
[----:B0-----:R-:W-:Y:S05]  /*d820*/  WARPSYNC.COLLECTIVE R15, `(.L_x_10146) ;  /* 0x000000000f087348 */ /* 0x001fea0003c00000 */
[----:B------:R1:W2:Y:S02]  /*d830*/  SHFL.IDX P6, R14, R13, R12, R11 ;  /* 0x0000000c0d0e7389 */ /* 0x0002a400000c000b */
[----:B012---:R-:W-:Y:S01]  /*d840*/  ENDCOLLECTIVE ;  /* 0x000000000000791b */ /* 0x007fe20003800000 */
.L_x_10146:
[----:B------:R-:W-:Y:S01]  /*d850*/  MOV R2, R14 ;  /* 0x0000000e00027202 */ /* 0x000fe20000000f00 */
[----:B------:R-:W-:Y:S06]  /*d860*/  BRA `(.L_x_10147) ;  /* 0xffffffd800407947 */ /* 0x000fec000383ffff */
.L_x_10088:
[----:B-1----:R1:W2:Y:S02]  /*d870*/  SYNCS.PHASECHK.TRANS64.TRYWAIT P0, [R7+URZ+0x2d860], R2 ;  /* 0x02d86002070075a7 */ /* 0x0022a4000800017f */
[----:B--2---:R-:W-:Y:S05]  /*d880*/  @!P0 NANOSLEEP.SYNCS 0x989680 ;  /* 0x009896800000895d */ /* 0x004fea0003900000 */
[----:B------:R-:W2:Y:S02]  /*d890*/  @!P0 SYNCS.PHASECHK.TRANS64 P0, [R7+URZ+0x2d860], R2 ;  /* 0x02d86002070085a7 */ /* 0x000ea4000800007f */
[----:B--2---:R-:W-:Y:S05]  /*d8a0*/  @!P0 BRA `(.L_x_10088) ;  /* 0xfffffffc00f08947 */ /* 0x004fea000383ffff */
[----:B------:R-:W-:Y:S05]  /*d8b0*/  BRA `(.L_x_10148) ;  /* 0xffffffd800a87947 */ /* 0x000fea000383ffff */
.L_x_10089:
        /* <DEDUP_REMOVED lines=8> */
.L_x_10150:
[----:B------:R-:W-:Y:S05]  /*d940*/  BSYNC B1 ;  /* 0x0000000000017941 */ /* 0x000fea0003800000 */
.L_x_10149:
        /* <DEDUP_REMOVED lines=9> */
.L_x_10151:
[----:B------:R-:W-:Y:S01]  /*d9e0*/  IMAD.MOV.U32 R13, RZ, RZ, R18 ;  /* 0x000000ffff0d7224 */ /* 0x000fe200078e0012 */
[----:B------:R-:W-:Y:S02]  /*d9f0*/  MOV R12, 0x1 ;  /* 0x00000001000c7802 */ /* 0x000fe40000000f00 */
[----:B------:R-:W-:-:S13]  /*da00*/  IADD3 R2, P0, R14, R4, RZ ;  /* 0x000000040e027210 */ /* 0x000fda0007f1e0ff */
[----:B------:R-:W-:Y:S05]  /*da10*/  WARPSYNC.COLLECTIVE R15, `(.L_x_10152) ;  /* 0x000000000f087348 */ /* 0x000fea0003c00000 */
[----:B------:R0:W1:Y:S02]  /*da20*/  SHFL.IDX P6, R14, R13, R12, R11 ;  /* 0x0000000c0d0e7389 */ /* 0x00006400000c000b */
[----:B01----:R-:W-:Y:S01]  /*da30*/  ENDCOLLECTIVE ;  /* 0x000000000000791b */ /* 0x003fe20003800000 */
.L_x_10152:
        /* <DEDUP_REMOVED lines=15> */
.L_x_10153:
[----:B------:R-:W-:Y:S02]  /*db30*/  IMAD.MOV.U32 R13, RZ, RZ, R18 ;  /* 0x000000ffff0d7224 */ /* 0x000fe400078e0012 */
[----:B------:R-:W-:Y:S01]  /*db40*/  IMAD.MOV.U32 R12, RZ, RZ, 0x2 ;  /* 0x00000002ff0c7424 */ /* 0x000fe200078e00ff */
[----:B------:R-:W-:-:S13]  /*db50*/  IADD3 R2, P0, R14, R4, RZ ;  /* 0x000000040e027210 */ /* 0x000fda0007f1e0ff */
[----:B------:R-:W-:Y:S05]  /*db60*/  WARPSYNC.COLLECTIVE R15, `(.L_x_10154) ;  /* 0x000000000f087348 */ /* 0x000fea0003c00000 */
[----:B------:R0:W1:Y:S02]  /*db70*/  SHFL.IDX P6, R14, R13, R12, R11 ;  /* 0x0000000c0d0e7389 */ /* 0x00006400000c000b */
[----:B01----:R-:W-:Y:S01]  /*db80*/  ENDCOLLECTIVE ;  /* 0x000000000000791b */ /* 0x003fe20003800000 */
.L_x_10154:
        /* <DEDUP_REMOVED lines=15> */
.L_x_10155:
[----:B------:R-:W-:Y:S01]  /*dc80*/  MOV R13, R18 ;  /* 0x00000012000d7202 */ /* 0x000fe20000000f00 */
[----:B------:R-:W-:Y:S01]  /*dc90*/  IMAD.MOV.U32 R12, RZ, RZ, 0x3 ;  /* 0x00000003ff0c7424 */ /* 0x000fe200078e00ff */
[----:B------:R-:W-:-:S13]  /*dca0*/  IADD3 R2, P0, R14, R4, RZ ;  /* 0x000000040e027210 */ /* 0x000fda0007f1e0ff */
[----:B------:R-:W-:Y:S05]  /*dcb0*/  WARPSYNC.COLLECTIVE R15, `(.L_x_10156) ;  /* 0x000000000f087348 */ /* 0x000fea0003c00000 */
[----:B------:R0:W1:Y:S02]  /*dcc0*/  SHFL.IDX P6, R14, R13, R12, R11 ;  /* 0x0000000c0d0e7389 */ /* 0x00006400000c000b */
[----:B01----:R-:W-:Y:S01]  /*dcd0*/  ENDCOLLECTIVE ;  /* 0x000000000000791b */ /* 0x003fe20003800000 */
.L_x_10156:
        /* <DEDUP_REMOVED lines=12> */
.L_x_10157:
[----:B------:R-:W-:Y:S01]  /*dda0*/  @!PT LDS RZ, [RZ] ;  /* 0x00000000fffff984 */ /* 0x000fe20000000800 */
[----:B------:R-:W-:Y:S01]  /*ddb0*/  @!PT LDS RZ, [RZ] ;  /* 0x00000000fffff984 */ /* 0x000fe20000000800 */
[----:B------:R-:W-:Y:S01]  /*ddc0*/  @!PT LDS RZ, [RZ] ;  /* 0x00000000fffff984 */ /* 0x000fe20000000800 */
[----:B------:R0:W-:Y:S01]  /*ddd0*/  LDGSTS.E.BYPASS.LTC128B.128 [R8+0x3400], desc[UR36][R2.64+0x40], !P0 ;  /* 0x0340004002087fae */ /* 0x0001e2000c101d64 */
[----:B------:R-:W-:-:S13]  /*dde0*/  ISETP.LT.OR P0, PT, R0, 0x41, P1 ;  /* 0x000000410000780c */ /* 0x000fda0000f01670 */
[----:B------:R0:W-:Y:S01]  /*ddf0*/  LDGSTS.E.BYPASS.LTC128B.128 [R8+0x5400], desc[UR36][R2.64+0x80], !P0 ;  /* 0x0540008002087fae */ /* 0x0001e2000c101d64 */
[----:B------:R-:W-:Y:S05]  /*de00*/  BRA `(.L_x_10158) ;  /* 0xffffffd400e87947 */ /* 0x000fea000383ffff */
.L_x_10095:
[----:B0-----:R0:W1:Y:S02]  /*de10*/  SYNCS.PHASECHK.TRANS64.TRYWAIT P0, [R0+URZ+0x2d860], R3 ;  /* 0x02d86003000075a7 */ /* 0x001064000800017f */
[----:B-1----:R-:W-:Y:S05]  /*de20*/  @!P0 NANOSLEEP.SYNCS 0x989680 ;  /* 0x009896800000895d */ /* 0x002fea0003900000 */
[----:B------:R-:W1:Y:S02]  /*de30*/  @!P0 SYNCS.PHASECHK.TRANS64 P0, [R0+URZ+0x2d860], R3 ;  /* 0x02d86003000085a7 */ /* 0x000e64000800007f */
[----:B-1----:R-:W-:Y:S05]  /*de40*/  @!P0 BRA `(.L_x_10095) ;  /* 0xfffffffc00f08947 */ /* 0x002fea000383ffff */
[----:B------:R-:W-:Y:S05]  /*de50*/  BRA `(.L_x_10159) ;  /* 0xffffffd800f47947 */ /* 0x000fea000383ffff */
.L_x_10096:
        /* <DEDUP_REMOVED lines=8> */
.L_x_10161:
[----:B------:R-:W-:Y:S05]  /*dee0*/  BSYNC B0 ;  /* 0x0000000000007941 */ /* 0x000fea0003800000 */
.L_x_10160:
[----:B------:R-:W0:Y:S01]  /*def0*/  S2R R2, SR_TID.X ;  /* 0x0000000000027919 */ /* 0x000e220000002100 */
[----:B------:R-:W-:Y:S01]  /*df00*/  MOV R13, R17 ;  /* 0x00000011000d7202 */ /* 0x000fe20000000f00 */
[----:B------:R-:W-:Y:S01]  /*df10*/  IMAD.MOV.U32 R12, RZ, RZ, RZ ;  /* 0x000000ffff0c7224 */ /* 0x000fe200078e00ff */
[----:B------:R-:W-:Y:S01]  /*df20*/  MOV R11, 0x1c1f ;  /* 0x00001c1f000b7802 */ /* 0x000fe20000000f00 */
[----:B------:R-:W-:Y:S01]  /*df30*/  IMAD.MOV.U32 R15, RZ, RZ, -0x1 ;  /* 0xffffffffff0f7424 */ /* 0x000fe200078e00ff */
[----:B------:R-:W-:Y:S01]  /*df40*/  LEA R4, R4, UR45, 0x1 ;  /* 0x0000002d04047c11 */ /* 0x000fe2000f8e08ff */
[----:B------:R-:W-:-:S07]  /*df50*/  IMAD.MOV.U32 R3, RZ, RZ, R14 ;  /* 0x000000ffff037224 */ /* 0x000fce00078e000e */
[----:B0-----:R-:W-:Y:S05]  /*df60*/  WARPSYNC.COLLECTIVE R15, `(.L_x_10162) ;  /* 0x000000000f087348 */ /* 0x001fea0003c00000 */
[----:B------:R1:W2:Y:S02]  /*df70*/  SHFL.IDX P6, R14, R13, R12, R11 ;  /* 0x0000000c0d0e7389 */ /* 0x0002a400000c000b */
[----:B012---:R-:W-:Y:S01]  /*df80*/  ENDCOLLECTIVE ;  /* 0x000000000000791b */ /* 0x007fe20003800000 */
.L_x_10162:
[----:B------:R-:W-:Y:S02]  /*df90*/  ULDC UR4, c[0x0][0x2f4] ;  /* 0x0000bd0000047ab9 */ /* 0x000fe40000000800 */
[----:B------:R-:W-:-:S04]  /*dfa0*/  ISETP.GE.AND P2, PT, R9, UR4, PT ;  /* 0x0000000409007c0c */ /* 0x000fc8000bf46270 */
[----:B------:R-:W-:Y:S02]  /*dfb0*/  ISETP.LT.OR P3, PT, R5, 0x1, P2 ;  /* 0x000000010500780c */ /* 0x000fe40001761670 */
[----:B------:R-:W-:Y:S01]  /*dfc0*/  MOV R13, R18 ;  /* 0x00000012000d7202 */ /* 0x000fe20000000f00 */
[----:B------:R-:W-:Y:S02]  /*dfd0*/  IMAD.MOV.U32 R12, RZ, RZ, 0x1 ;  /* 0x00000001ff0c7424 */ /* 0x000fe400078e00ff */
[----:B------:R-:W-:-:S05]  /*dfe0*/  IMAD.SHL.U32 R2, R2, 0x8, RZ ;  /* 0x0000000802027824 */ /* 0x000fca00078e00ff */
[----:B------:R-:W-:-:S04]  /*dff0*/  LOP3.LUT R2, R2, 0x18, RZ, 0xc0, !PT ;  /* 0x0000001802027812 */ /* 0x000fc800078ec0ff */
[C---:B------:R-:W-:Y:S02]  /*e000*/  LOP3.LUT R7, R2.reuse, 0x20, RZ, 0xfc, !PT ;  /* 0x0000002002077812 */ /* 0x040fe400078efcff */
[----:B------:R-:W-:Y:S01]  /*e010*/  LOP3.LUT R6, R2, 0x40, RZ, 0xfc, !PT ;  /* 0x0000004002067812 */ /* 0x000fe200078efcff */
[----:B------:R-:W-:Y:S01]  /*e020*/  IMAD.MOV.U32 R2, RZ, RZ, R14 ;  /* 0x000000ffff027224 */ /* 0x000fe200078e000e */
[----:B------:R-:W-:Y:S02]  /*e030*/  ISETP.GE.AND P1, PT, R7, UR4, PT ;  /* 0x0000000407007c0c */ /* 0x000fe4000bf26270 */
[----:B------:R-:W-:-:S13]  /*e040*/  ISETP.GE.AND P0, PT, R6, UR4, PT ;  /* 0x0000000406007c0c */ /* 0x000fda000bf06270 */
[----:B------:R-:W-:Y:S05]  /*e050*/  WARPSYNC.COLLECTIVE R15, `(.L_x_10163) ;  /* 0x000000000f087348 */ /* 0x000fea0003c00000 */
[----:B------:R0:W1:Y:S02]  /*e060*/  SHFL.IDX P6, R14, R13, R12, R11 ;  /* 0x0000000c0d0e7389 */ /* 0x00006400000c000b */
[----:B01----:R-:W-:Y:S01]  /*e070*/  ENDCOLLECTIVE ;  /* 0x000000000000791b */ /* 0x003fe20003800000 */
.L_x_10163:
[----:B------:R-:W-:Y:S01]  /*e080*/  ISETP.LT.OR P4, PT, R5, 0x1, P1 ;  /* 0x000000010500780c */ /* 0x000fe20000f81670 */
[----:B------:R-:W-:Y:S01]  /*e090*/  IMAD.WIDE.U32 R2, R9, 0x2, R2 ;  /* 0x0000000209027825 */ /* 0x000fe200078e0002 */
[----:B------:R-:W-:-:S04]  /*e0a0*/  ISETP.LT.OR P5, PT, R5, 0x1, P0 ;  /* 0x000000010500780c */ /* 0x000fc800007a1670 */
[----:B------:R-:W-:Y:S01]  /*e0b0*/  @!PT LDS RZ, [RZ] ;  /* 0x00000000fffff984 */ /* 0x000fe20000000800 */
[----:B------:R-:W-:Y:S01]  /*e0c0*/  @!PT LDS RZ, [RZ] ;  /* 0x00000000fffff984 */ /* 0x000fe20000000800 */
[----:B------:R-:W-:Y:S01]  /*e0d0*/  @!PT LDS RZ, [RZ] ;  /* 0x00000000fffff984 */ /* 0x000fe20000000800 */
[----:B------:R0:W-:Y:S01]  /*e0e0*/  LDGSTS.E.BYPASS.LTC128B.128 [R4+0x400], desc[UR36][R2.64], !P3 ;  /* 0x0040000002047fae */ /* 0x0001e2000d901d64 */
[----:B------:R-:W-:Y:S02]  /*e0f0*/  ISETP.LT.OR P3, PT, R5, 0x21, P2 ;  /* 0x000000210500780c */ /* 0x000fe40001761670 */
[----:B------:R-:W-:-:S04]  /*e100*/  MOV R13, R17 ;  /* 0x00000011000d7202 */ /* 0x000fc80000000f00 */
[----:B------:R0:W-:Y:S01]  /*e110*/  LDGSTS.E.BYPASS.LTC128B.128 [R4+0x2400], desc[UR36][R2.64+0x40], !P4 ;  /* 0x0240004002047fae */ /* 0x0001e2000e101d64 */
[----:B------:R-:W-:-:S03]  /*e120*/  ISETP.LT.OR P4, PT, R5, 0x21, P1 ;  /* 0x000000210500780c */ /* 0x000fc60000f81670 */
[----:B------:R0:W-:Y:S01]  /*e130*/  LDGSTS.E.BYPASS.LTC128B.128 [R4+0x4400], desc[UR36][R2.64+0x80], !P5 ;  /* 0x0440008002047fae */ /* 0x0001e2000e901d64 */
[----:B------:R-:W-:Y:S01]  /*e140*/  ISETP.LT.OR P5, PT, R5, 0x21, P0 ;  /* 0x000000210500780c */ /* 0x000fe200007a1670 */
[----:B------:R-:W-:-:S12]  /*e150*/  IMAD.MOV.U32 R6, RZ, RZ, R14 ;  /* 0x000000ffff067224 */ /* 0x000fd800078e000e */
[----:B0-----:R-:W-:Y:S05]  /*e160*/  WARPSYNC.COLLECTIVE R15, `(.L_x_10164) ;  /* 0x000000000f087348 */ /* 0x001fea0003c00000 */
[----:B------:R1:W2:Y:S02]  /*e170*/  SHFL.IDX P6, R14, R13, R12, R11 ;  /* 0x0000000c0d0e7389 */ /* 0x0002a400000c000b */
[----:B012---:R-:W-:Y:S01]  /*e180*/  ENDCOLLECTIVE ;  /* 0x000000000000791b */ /* 0x007fe20003800000 */
.L_x_10164:
[----:B------:R-:W-:Y:S02]  /*e190*/  IMAD.MOV.U32 R3, RZ, RZ, R6 ;  /* 0x000000ffff037224 */ /* 0x000fe400078e0006 */
[----:B------:R-:W-:Y:S01]  /*e1a0*/  IMAD.MOV.U32 R6, RZ, RZ, RZ ;  /* 0x000000ffff067224 */ /* 0x000fe200078e00ff */
[----:B------:R-:W-:Y:S01]  /*e1b0*/  MOV R13, R18 ;  /* 0x00000012000d7202 */ /* 0x000fe20000000f00 */
[----:B------:R-:W-:Y:S02]  /*e1c0*/  IMAD.MOV.U32 R12, RZ, RZ, 0x2 ;  /* 0x00000002ff0c7424 */ /* 0x000fe400078e00ff */
[----:B------:R-:W-:-:S07]  /*e1d0*/  IMAD.MOV.U32 R2, RZ, RZ, R14 ;  /* 0x000000ffff027224 */ /* 0x000fce00078e000e */
[----:B------:R-:W-:Y:S05]  /*e1e0*/  WARPSYNC.COLLECTIVE R15, `(.L_x_10165) ;  /* 0x000000000f087348 */ /* 0x000fea0003c00000 */
[----:B------:R0:W1:Y:S02]  /*e1f0*/  SHFL.IDX P6, R14, R13, R12, R11 ;  /* 0x0000000c0d0e7389 */ /* 0x00006400000c000b */
[----:B01----:R-:W-:Y:S01]  /*e200*/  ENDCOLLECTIVE ;  /* 0x000000000000791b */ /* 0x003fe20003800000 */
.L_x_10165:
        /* <DEDUP_REMOVED lines=15> */
.L_x_10166:
[----:B------:R-:W-:Y:S01]  /*e300*/  MOV R3, R7 ;  /* 0x0000000700037202 */ /* 0x000fe20000000f00 */
[----:B------:R-:W-:Y:S02]  /*e310*/  IMAD.MOV.U32 R13, RZ, RZ, R18 ;  /* 0x000000ffff0d7224 */ /* 0x000fe400078e0012 */
[----:B------:R-:W-:Y:S02]  /*e320*/  IMAD.MOV.U32 R12, RZ, RZ, 0x3 ;  /* 0x00000003ff0c7424 */ /* 0x000fe400078e00ff */
[----:B------:R-:W-:-:S07]  /*e330*/  IMAD.MOV.U32 R8, RZ, RZ, R14 ;  /* 0x000000ffff087224 */ /* 0x000fce00078e000e */
[----:B------:R-:W-:Y:S05]  /*e340*/  WARPSYNC.COLLECTIVE R15, `(.L_x_10167) ;  /* 0x000000000f087348 */ /* 0x000fea0003c00000 */
[----:B------:R0:W1:Y:S02]  /*e350*/  SHFL.IDX P6, R14, R13, R12, R11 ;  /* 0x0000000c0d0e7389 */ /* 0x00006400000c000b */
[----:B01----:R-:W-:Y:S01]  /*e360*/  ENDCOLLECTIVE ;  /* 0x000000000000791b */ /* 0x003fe20003800000 */
.L_x_10167:
        /* <DEDUP_REMOVED lines=13> */
.L_x_10168:
[----:B------:R-:W-:Y:S05]  /*e440*/  BRA `(.L_x_10169) ;  /* 0xffffffd800407947 */ /* 0x000fea000383ffff */
.L_x_10099:
[----:B0-----:R0:W1:Y:S02]  /*e450*/  SYNCS.PHASECHK.TRANS64.TRYWAIT P0, [R7+URZ+0x2d820], R6 ;  /* 0x02d82006070075a7 */ /* 0x001064000800017f */
[----:B-1----:R-:W-:Y:S05]  /*e460*/  @!P0 NANOSLEEP.SYNCS 0x989680 ;  /* 0x009896800000895d */ /* 0x002fea0003900000 */
[----:B------:R-:W1:Y:S02]  /*e470*/  @!P0 SYNCS.PHASECHK.TRANS64 P0, [R7+URZ+0x2d820], R6 ;  /* 0x02d82006070085a7 */ /* 0x000e64000800007f */
[----:B-1----:R-:W-:Y:S05]  /*e480*/  @!P0 BRA `(.L_x_10099) ;  /* 0xfffffffc00f08947 */ /* 0x002fea000383ffff */
[----:B------:R-:W-:Y:S05]  /*e490*/  BRA `(.L_x_10170) ;  /* 0xffffffd800c47947 */ /* 0x000fea000383ffff */
.L_x_10100:
        /* <DEDUP_REMOVED lines=11> */
.L_x_10172:
[----:B------:R-:W-:Y:S05]  /*e550*/  BSYNC B0 ;  /* 0x0000000000007941 */ /* 0x000fea0003800000 */
.L_x_10171:
[----:B------:R-:W-:Y:S05]  /*e560*/  BRA `(.L_x_10173) ;  /* 0xffffffd800a87947 */ /* 0x000fea000383ffff */
.L_x_10101:
[----:B------:R-:W-:Y:S01]  /*e570*/  BSSY B0, `(.L_x_10174) ;  /* 0x0000006000007945 */ /* 0x000fe20003800000 */
[----:B------:R-:W-:-:S07]  /*e580*/  IMAD.MOV.U32 R15, RZ, RZ, -0x1 ;  /* 0xffffffffff0f7424 */ /* 0x000fce00078e00ff */
[----:B01---5:R-:W-:Y:S05]  /*e590*/  WARPSYNC.COLLECTIVE R15, `(.L_x_10175) ;  /* 0x000000000f0c7348 */ /* 0x023fea0003c00000 */
[----:B------:R-:W-:Y:S02]  /*e5a0*/  ELECT P6, UR62, PT ;  /* 0x00000000003e782f */ /* 0x000fe400038c0000 */
[----:B------:R-:W-:Y:S01]  /*e5b0*/  MOV R14, UR62 ;  /* 0x0000003e000e7c02 */ /* 0x000fe20008000f00 */
[----:B01---5:R-:W-:Y:S10]  /*e5c0*/  ENDCOLLECTIVE ;  /* 0x000000000000791b */ /* 0x023ff40003800000 */
.L_x_10175:
[----:B------:R-:W-:Y:S05]  /*e5d0*/  BSYNC B0 ;  /* 0x0000000000007941 */ /* 0x000fea0003800000 */
.L_x_10174:
[----:B------:R-:W-:Y:S05]  /*e5e0*/  BRA `(.L_x_10176) ;  /* 0xffffffd8009c7947 */ /* 0x000fea000383ffff */
.L_x_10103:
[----:B-1----:R1:W2:Y:S02]  /*e5f0*/  SYNCS.PHASECHK.TRANS64.TRYWAIT P1, [R5+URZ+0x2d840], R4 ;  /* 0x02d84004050075a7 */ /* 0x0022a4000802017f */
[----:B--2---:R-:W-:Y:S05]  /*e600*/  @!P1 NANOSLEEP.SYNCS 0x989680 ;  /* 0x009896800000995d */ /* 0x004fea0003900000 */
[----:B------:R-:W2:Y:S02]  /*e610*/  @!P1 SYNCS.PHASECHK.TRANS64 P1, [R5+URZ+0x2d840], R4 ;  /* 0x02d84004050095a7 */ /* 0x000ea4000802007f */
[----:B--2---:R-:W-:Y:S05]  /*e620*/  @!P1 BRA `(.L_x_10103) ;  /* 0xfffffffc00f09947 */ /* 0x004fea000383ffff */
[----:B------:R-:W-:Y:S05]  /*e630*/  BRA `(.L_x_10177) ;  /* 0xffffffd800bc7947 */ /* 0x000fea000383ffff */
.L_x_10105:
[----:B--2---:R2:W3:Y:S02]  /*e640*/  SYNCS.PHASECHK.TRANS64.TRYWAIT P1, [R3+URZ+0x2d840], R0 ;  /* 0x02d84000030075a7 */ /* 0x0044e4000802017f */
[----:B---3--:R-:W-:Y:S05]  /*e650*/  @!P1 NANOSLEEP.SYNCS 0x989680 ;  /* 0x009896800000995d */ /* 0x008fea0003900000 */
[----:B------:R-:W3:Y:S02]  /*e660*/  @!P1 SYNCS.PHASECHK.TRANS64 P1, [R3+URZ+0x2d840], R0 ;  /* 0x02d84000030095a7 */ /* 0x000ee4000802007f */
[----:B---3--:R-:W-:Y:S05]  /*e670*/  @!P1 BRA `(.L_x_10105) ;  /* 0xfffffffc00f09947 */ /* 0x008fea000383ffff */
[----:B------:R-:W-:Y:S05]  /*e680*/  BRA `(.L_x_10178) ;  /* 0xffffffd800c87947 */ /* 0x000fea000383ffff */
.L_x_10107:
[----:B---3--:R3:W4:Y:S02]  /*e690*/  SYNCS.PHASECHK.TRANS64.TRYWAIT P1, [R5+URZ+0x2d860], R4 ;  /* 0x02d86004050075a7 */ /* 0x008724000802017f */
[----:B----4-:R-:W-:Y:S05]  /*e6a0*/  @!P1 NANOSLEEP.SYNCS 0x989680 ;  /* 0x009896800000995d */ /* 0x010fea0003900000 */
[----:B------:R-:W4:Y:S02]  /*e6b0*/  @!P1 SYNCS.PHASECHK.TRANS64 P1, [R5+URZ+0x2d860], R4 ;  /* 0x02d86004050095a7 */ /* 0x000f24000802007f */
[----:B----4-:R-:W-:Y:S05]  /*e6c0*/  @!P1 BRA `(.L_x_10107) ;  /* 0xfffffffc00f09947 */ /* 0x010fea000383ffff */
[----:B------:R-:W-:Y:S05]  /*e6d0*/  BRA `(.L_x_10179) ;  /* 0xffffffd800c47947 */ /* 0x000fea000383ffff */
.L_x_10180:
        /* <DEDUP_REMOVED lines=10> */
.L_x_15997:


//--------------------- .text._ZN7cutlass13device_kernelIN5flash11enable_sm90INS1_16FlashAttnFwdSm90INS1_25CollectiveMainloopFwdSm90ILi2EN4cute5tupleIJNS5_1CILi1EEES8_S8_EEENS6_IJNS7_ILi192EEENS7_ILi128EEENS7_ILi96EEEEEELi96ENS_6half_tEfNS_4arch4Sm90ELb0ELb0ELb1ELb1ELb1ELb0ELb0ELb0ELb1ELb1ELb1ELb0EEENS1_21CollectiveEpilogueFwdINS6_IJSA_SC_SB_EEES9_SE_SG_Li384ELb1ELb1ELb1ELb0EEENS1_36VarlenDynamicPersistentTileSchedulerILi192ELi128ELi384ELi128ELb1ELb1ELb1ELb0ELb1ELb1EEEEEEEEEvNT_6ParamsE --------------------------
	.section	.text._ZN7cutlass13device_kernelIN5flash11enable_sm90INS1_16FlashAttnFwdSm90INS1_25CollectiveMainloopFwdSm90ILi2EN4cute5tupleIJNS5_1CILi1EEES8_S8_EEENS6_IJNS7_ILi192EEENS7_ILi128EEENS7_ILi96EEEEEELi96ENS_6half_tEfNS_4arch4Sm90ELb0ELb0ELb1ELb1ELb1ELb0ELb0ELb0ELb1ELb1ELb1ELb0EEENS1_21CollectiveEpilogueFwdINS6_IJSA_SC_SB_EEES9_SE_SG_Li384ELb1ELb1ELb1ELb0EEENS1_36VarlenDynamicPersistentTileSchedulerILi192ELi128ELi384ELi128ELb1ELb1ELb1ELb0ELb1ELb1EEEEEEEEEvNT_6ParamsE,"ax",@progbits
	.align	128
.text._ZN7cutlass13device_kernelIN5flash11enable_sm90INS1_16FlashAttnFwdSm90INS1_25CollectiveMainloopFwdSm90ILi2EN4cute5tupleIJNS5_1CILi1EEES8_S8_EEENS6_IJNS7_ILi192EEENS7_ILi128EEENS7_ILi96EEEEEELi96ENS_6half_tEfNS_4arch4Sm90ELb0ELb0ELb1ELb1ELb1ELb0ELb0ELb0ELb1ELb1ELb1ELb0EEENS1_21CollectiveEpilogueFwdINS6_IJSA_SC_SB_EEES9_SE_SG_Li384ELb1ELb1ELb1ELb0EEENS1_36VarlenDynamicPersistentTileSchedulerILi192ELi128ELi384ELi128ELb1ELb1ELb1ELb0ELb1ELb1EEEEEEEEEvNT_6ParamsE:
        .type           _ZN7cutlass13device_kernelIN5flash11enable_sm90INS1_16FlashAttnFwdSm90INS1_25CollectiveMainloopFwdSm90ILi2EN4cute5tupleIJNS5_1CILi1EEES8_S8_EEENS6_IJNS7_ILi192EEENS7_ILi128EEENS7_ILi96EEEEEELi96ENS_6half_tEfNS_4arch4Sm90ELb0ELb0ELb1ELb1ELb1ELb0ELb0ELb0ELb1ELb1ELb1ELb0EEENS1_21CollectiveEpilogueFwdINS6_IJSA_SC_SB_EEES9_SE_SG_Li384ELb1ELb1ELb1ELb0EEENS1_36VarlenDynamicPersistentTileSchedulerILi192ELi128ELi384ELi128ELb1ELb1ELb1ELb0ELb1ELb1EEEEEEEEEvNT_6ParamsE,@function
        .size           _ZN7cutlass13device_kernelIN5flash11enable_sm90INS1_16FlashAttnFwdSm90INS1_25CollectiveMainloopFwdSm90ILi2EN4cute5tupleIJNS5_1CILi1EEES8_S8_EEENS6_IJNS7_ILi192EEENS7_ILi128EEENS7_ILi96EEEEEELi96ENS_6half_tEfNS_4arch4Sm90ELb0ELb0ELb1ELb1ELb1ELb0ELb0ELb0ELb1ELb1ELb1ELb0EEENS1_21CollectiveEpilogueFwdINS6_IJSA_SC_SB_EEES9_SE_SG_Li384ELb1ELb1ELb1ELb0EEENS1_36VarlenDynamicPersistentTileSchedulerILi192ELi128ELi384ELi128ELb1ELb1ELb1ELb0ELb1ELb1EEEEEEEEEvNT_6ParamsE,(.L_x_15998 - _ZN7cutlass13device_kernelIN5flash11enable_sm90INS1_16FlashAttnFwdSm90INS1_25CollectiveMainloopFwdSm90ILi2EN4cute5tupleIJNS5_1CILi1EEES8_S8_EEENS6_IJNS7_ILi192EEENS7_ILi128EEENS7_ILi96EEEEEELi96ENS_6half_tEfNS_4arch4Sm90ELb0ELb0ELb1ELb1ELb1ELb0ELb0ELb0ELb1ELb1ELb1ELb0EEENS1_21CollectiveEpilogueFwdINS6_IJSA_SC_SB_EEES9_SE_SG_Li384ELb1ELb1ELb1ELb0EEENS1_36VarlenDynamicPersistentTileSchedulerILi192ELi128ELi384ELi128ELb1ELb1ELb1ELb0ELb1ELb1EEEEEEEEEvNT_6ParamsE)
        .other          _ZN7cutlass13device_kernelIN5flash11enable_sm90INS1_16FlashAttnFwdSm90INS1_25CollectiveMainloopFwdSm90ILi2EN4cute5tupleIJNS5_1CILi1EEES8_S8_EEENS6_IJNS7_ILi192EEENS7_ILi128EEENS7_ILi96EEEEEELi96ENS_6half_tEfNS_4arch4Sm90ELb0ELb0ELb1ELb1ELb1ELb0ELb0ELb0ELb1ELb1ELb1ELb0EEENS1_21CollectiveEpilogueFwdINS6_IJSA_SC_SB_EEES9_SE_SG_Li384ELb1ELb1ELb1ELb0EEENS1_36VarlenDynamicPersistentTileSchedulerILi192ELi128ELi384ELi128ELb1ELb1ELb1ELb0ELb1ELb1EEEEEEEEEvNT_6ParamsE,@"STO_CUDA_ENTRY STV_DEFAULT"
_ZN7cutlass13device_kernelIN5flash11enable_sm90INS1_16FlashAttnFwdSm90INS1_25CollectiveMainloopFwdSm90ILi2EN4cute5tupleIJNS5_1CILi1EEES8_S8_EEENS6_IJNS7_ILi192EEENS7_ILi128EEENS7_ILi96EEEEEELi96ENS_6half_tEfNS_4arch4Sm90ELb0ELb0ELb1ELb1ELb1ELb0ELb0ELb0ELb1ELb1ELb1ELb0EEENS1_21CollectiveEpilogueFwdINS6_IJSA_SC_SB_EEES9_SE_SG_Li384ELb1ELb1ELb1ELb0EEENS1_36VarlenDynamicPersistentTileSchedulerILi192ELi128ELi384ELi128ELb1ELb1ELb1ELb0ELb1ELb1EEEEEEEEEvNT_6ParamsE:
        /* <DEDUP_REMOVED lines=45> */
.L_x_10181:
        /* <DEDUP_REMOVED lines=22> */
.L_x_10182:
        /* <DEDUP_REMOVED lines=18> */
.L_x_10183:
        /* <DEDUP_REMOVED lines=22> */
.L_x_10184:
        /* <DEDUP_REMOVED lines=22> */
.L_x_10185:
        /* <DEDUP_REMOVED lines=8> */
.L_x_10187:
[----:B------:R-:W-:-:S08]  /*0890*/  NOP ;  /* 0x0000000000007918 */ /* 0x000fd00000000000 */
[----:B------:R-:W0:Y:S02]  /*08a0*/  USETMAXREG.TRY_ALLOC.CTAPOOL UP0, 0xa0 ;  /* 0x000000a0000079c8 */ /* 0x000e240008000600 */
[----:B0-----:R-:W-:-:S13]  /*08b0*/  PLOP3.LUT P0, PT, PT, PT, UP0, 0x80, 0x0 ;  /* 0x000000000000781c */ /* 0x001fda0003f0f008 */
[----:B------:R-:W-:Y:S05]  /*08c0*/  @!P0 BRA `(.L_x_10187) ;  /* 0xfffffffc00f08947 */ /* 0x000fea000383ffff */
[----:B------:R-:W0:Y:S01]  /*08d0*/  S2R R2, SR_TID.X ;  /* 0x0000000000027919 */ /* 0x000e220000002100 */
[----:B------:R-:W1:Y:S01]  /*08e0*/  S2UR UR42, SR_CgaCtaId ;  /* 0x00000000002a79c3 */ /* 0x000e620000008800 */
[----:B------:R-:W-:Y:S01]  /*08f0*/  UMOV UR41, 0x400 ;  /* 0x0000040000297882 */ /* 0x000fe20000000000 */
[----:B------:R-:W-:Y:S01]  /*0900*/  ULDC UR4, c[0x0][0xc3c] ;  /* 0x00030f0000047ab9 */ /* 0x000fe20000000800 */
[----:B-1----:R-:W-:-:S05]  /*0910*/  ULEA UR41, UR42, UR41, 0x18 ;  /* 0x000000292a297291 */ /* 0x002fca000f8ec03f */
[----:B------:R-:W-:Y:S06]  /*0920*/  BAR.ARV 0x8, 0x200 ;  /* 0x0208000000007b1d */ /* 0x000fec0000002000 */
[----:B0-----:R-:W-:-:S04]  /*0930*/  LOP3.LUT R0, R2, 0xffffff80, RZ, 0xc0, !PT ;  /* 0xffffff8002007812 */ /* 0x001fc800078ec0ff */
[----:B------:R-:W-:-:S13]  /*0940*/  ISETP.NE.AND P0, PT, R0, 0x80, PT ;  /* 0x000000800000780c */ /* 0x000fda0003f05270 */
[----:B------:R-:W-:Y:S08]  /*0950*/  @!P0 BAR.ARV 0x9, 0x100 ;  /* 0x0244000000008b1d */ /* 0x000ff00000002000 */
[----:B------:R-:W-:Y:S06]  /*0960*/  BAR.SYNC.DEFER_BLOCKING 0x5, 0x200 ;  /* 0x0148000000007b1d */ /* 0x000fec0000010000 */
[----:B------:R-:W0:Y:S02]  /*0970*/  LDS.128 R8, [UR41+0x2d8d0] ;  /* 0x02d8d029ff087984 */ /* 0x000e240008000c00 */
[----:B------:R-:W-:Y:S06]  /*0980*/  BAR.ARV 0x4, 0x200 ;  /* 0x0108000000007b1d */ /* 0x000fec0000002000 */
[----:B0-----:R-:W-:-:S13]  /*0990*/  ISETP.GE.AND P0, PT, R11, UR4, PT ;  /* 0x000000040b007c0c */ /* 0x001fda000bf06270 */
[----:B------:R-:W-:Y:S05]  /*09a0*/  @P0 EXIT ;  /* 0x000000000000094d */ /* 0x000fea0003800000 */
[----:B------:R-:W2:Y:S01]  /*09b0*/  LDL R19, [R1+0x20] ;  /* 0x0000200001137983 */ /* 0x000ea20000100800 */
[----:B------:R-:W-:-:S05]  /*09c0*/  VIADD R17, R2, 0xffffff80 ;  /* 0xffffff8002117836 */ /* 0x000fca0000000000 */
[----:B------:R-:W-:-:S04]  /*09d0*/  SHF.R.S32.HI R0, RZ, 0x1f, R17 ;  /* 0x0000001fff007819 */ /* 0x000fc80000011411 */
[CC--:B------:R-:W-:Y:S02]  /*09e0*/  LEA.HI R2, R0.reuse, R17.reuse, RZ, 0x7 ;  /* 0x0000001100027211 */ /* 0x0c0fe400078f38ff */
[----:B------:R-:W-:Y:S02]  /*09f0*/  LEA.HI R3, R0, R17, RZ, 0x4 ;  /* 0x0000001100037211 */ /* 0x000fe400078f20ff */
[----:B------:R-:W-:-:S05]  /*0a00*/  LOP3.LUT R4, R2, 0xffffff80, RZ, 0xc0, !PT ;  /* 0xffffff8002047812 */ /* 0x000fca00078ec0ff */
[----:B------:R-:W-:Y:S01]  /*0a10*/  IMAD.IADD R18, R17, 0x1, -R4 ;  /* 0x0000000111127824 */ /* 0x000fe200078e0a04 */
[----:B------:R-:W-:-:S05]  /*0a20*/  LOP3.LUT R4, R3, 0xfffffff0, RZ, 0xc0, !PT ;  /* 0xfffffff003047812 */ /* 0x000fca00078ec0ff */
[----:B------:R-:W-:Y:S01]  /*0a30*/  IMAD.IADD R4, R17, 0x1, -R4 ;  /* 0x0000000111047824 */ /* 0x000fe200078e0a04 */
[----:B------:R-:W-:Y:S02]  /*0a40*/  SHF.R.S32.HI R6, RZ, 0x4, R3 ;  /* 0x00000004ff067819 */ /* 0x000fe40000011403 */
[----:B------:R-:W-:Y:S02]  /*0a50*/  LEA.HI R7, R0, R17, RZ, 0x5 ;  /* 0x0000001100077211 */ /* 0x000fe400078f28ff */
[----:B------:R-:W-:Y:S02]  /*0a60*/  SHF.R.S32.HI R5, RZ, 0x1f, R4 ;  /* 0x0000001fff057819 */ /* 0x000fe40000011404 */
[----:B------:R-:W-:Y:S02]  /*0a70*/  LEA.HI R3, R3, R6, RZ, 0x1 ;  /* 0x0000000603037211 */ /* 0x000fe400078f08ff */
[----:B------:R-:W-:Y:S02]  /*0a80*/  LEA.HI R5, R5, R4, RZ, 0x3 ;  /* 0x0000000405057211 */ /* 0x000fe400078f18ff */
[----:B------:R-:W-:-:S02]  /*0a90*/  SHF.R.S32.HI R16, RZ, 0x7, R2 ;  /* 0x00000007ff107819 */ /* 0x000fc40000011402 */
[----:B------:R-:W-:Y:S02]  /*0aa0*/  SHF.R.S32.HI R8, RZ, 0x5, R7 ;  /* 0x00000005ff087819 */ /* 0x000fe40000011407 */
[----:B------:R-:W-:Y:S02]  /*0ab0*/  LOP3.LUT R7, R3, 0x1ffffffe, RZ, 0xc0, !PT ;  /* 0x1ffffffe03077812 */ /* 0x000fe400078ec0ff */
[----:B------:R-:W-:Y:S01]  /*0ac0*/  LOP3.LUT R3, R5, 0xfffffff8, RZ, 0xc0, !PT ;  /* 0xfffffff805037812 */ /* 0x000fe200078ec0ff */
[----:B------:R-:W-:Y:S01]  /*0ad0*/  IMAD.HI R2, R16, 0x55555556, RZ ;  /* 0x5555555610027827 */ /* 0x000fe200078e02ff */
[----:B------:R-:W-:-:S03]  /*0ae0*/  SHF.R.S32.HI R12, RZ, 0x1f, R18 ;  /* 0x0000001fff0c7819 */ /* 0x000fc60000011412 */
[----:B------:R-:W-:Y:S01]  /*0af0*/  IMAD.IADD R3, R4, 0x1, -R3 ;  /* 0x0000000104037824 */ /* 0x000fe200078e0a03 */
[----:B------:R-:W-:Y:S01]  /*0b00*/  LEA.HI R13, R12, R18, RZ, 0x2 ;  /* 0x000000120c0d7211 */ /* 0x000fe200078f10ff */
[----:B------:R-:W-:Y:S02]  /*0b10*/  IMAD.IADD R7, R6, 0x1, -R7 ;  /* 0x0000000106077824 */ /* 0x000fe400078e0a07 */
[----:B------:R-:W-:Y:S01]  /*0b20*/  IMAD R6, R8, 0x10, R4 ;  /* 0x0000001008067824 */ /* 0x000fe200078e0204 */
[----:B------:R-:W-:Y:S01]  /*0b30*/  LEA.HI R4, R2, R2, RZ, 0x1 ;  /* 0x0000000202047211 */ /* 0x000fe200078f08ff */
[----:B------:R-:W-:Y:S01]  /*0b40*/  IMAD.SHL.U32 R2, R3, 0x40, RZ ;  /* 0x0000004003027824 */ /* 0x000fe200078e00ff */
[--C-:B------:R-:W-:Y:S02]  /*0b50*/  SHF.R.S32.HI R14, RZ, 0x2, R13.reuse ;  /* 0x00000002ff0e7819 */ /* 0x100fe4000001140d */
[----:B------:R-:W-:Y:S01]  /*0b60*/  SHF.R.S32.HI R15, RZ, 0x1f, R13 ;  /* 0x0000001fff0f7819 */ /* 0x000fe2000001140d */
[----:B------:R-:W-:Y:S01]  /*0b70*/  IMAD.SHL.U32 R7, R7, 0x8, RZ ;  /* 0x0000000807077824 */ /* 0x000fe200078e00ff */
[----:B------:R-:W-:Y:S01]  /*0b80*/  LOP3.LUT R2, R2, 0x1c0, RZ, 0xc0, !PT ;  /* 0x000001c002027812 */ /* 0x000fe200078ec0ff */
[----:B------:R-:W-:Y:S01]  /*0b90*/  IMAD.SHL.U32 R5, R5, 0x40, RZ ;  /* 0x0000004005057824 */ /* 0x000fe200078e00ff */
[----:B------:R-:W-:Y:S01]  /*0ba0*/  LEA.HI R15, R15, R14, RZ, 0x3 ;  /* 0x0000000e0f0f7211 */ /* 0x000fe200078f18ff */
[--C-:B------:R-:W-:Y:S01]  /*0bb0*/  IMAD.U32 R6, R6, 0x20, R7.reuse ;  /* 0x0000002006067824 */ /* 0x100fe200078e0007 */
[----:B------:R-:W-:-:S02]  /*0bc0*/  LOP3.LUT R7, R2, 0x8, R7, 0xf8, !PT ;  /* 0x0000000802077812 */ /* 0x000fc400078ef807 */
[----:B------:R-:W-:Y:S02]  /*0bd0*/  LOP3.LUT R15, R15, 0xfffffff8, RZ, 0xc0, !PT ;  /* 0xfffffff80f0f7812 */ /* 0x000fe400078ec0ff */
[----:B------:R-:W-:Y:S02]  /*0be0*/  LEA.HI R12, R12, R18, RZ, 0x5 ;  /* 0x000000120c0c7211 */ /* 0x000fe400078f28ff */
[----:B------:R-:W-:Y:S02]  /*0bf0*/  LOP3.LUT R5, R5, 0x7ffffe00, RZ, 0xc0, !PT ;  /* 0x7ffffe0005057812 */ /* 0x000fe400078ec0ff */
[----:B------:R-:W-:Y:S02]  /*0c00*/  SHF.R.U32.HI R2, RZ, 0x3, R2 ;  /* 0x00000003ff027819 */ /* 0x000fe40000011602 */
[----:B------:R-:W-:Y:S01]  /*0c10*/  IADD3 R15, R14, -R15, RZ ;  /* 0x8000000f0e0f7210 */ /* 0x000fe20007ffe0ff */
[----:B------:R-:W-:Y:S01]  /*0c20*/  IMAD R5, R8, 0x400, R5 ;  /* 0x0000040008057824 */ /* 0x000fe200078e0205 */
[----:B------:R-:W-:-:S02]  /*0c30*/  SHF.R.S32.HI R12, RZ, 0x5, R12 ;  /* 0x00000005ff0c7819 */ /* 0x000fc4000001140c */
[----:B------:R-:W-:Y:S02]  /*0c40*/  LOP3.LUT R2, R7, R2, RZ, 0x3c, !PT ;  /* 0x0000000207027212 */ /* 0x000fe400078e3cff */
[----:B------:R-:W-:Y:S01]  /*0c50*/  LEA.HI R0, R0, R17, RZ, 0x2 ;  /* 0x0000001100007211 */ /* 0x000fe200078f10ff */
[----:B------:R-:W-:Y:S02]  /*0c60*/  IMAD R4, R4, -0x3, R16 ;  /* 0xfffffffd04047824 */ /* 0x000fe400078e0210 */
[----:B------:R-:W-:Y:S02]  /*0c70*/  IMAD R15, R12, 0x10, R15 ;  /* 0x000000100c0f7824 */ /* 0x000fe400078e020f */
[----:B------:R-:W-:Y:S01]  /*0c80*/  IMAD.IADD R16, R5, 0x1, R2 ;  /* 0x0000000105107824 */ /* 0x000fe200078e0202 */
[----:B------:R-:W-:Y:S02]  /*0c90*/  LOP3.LUT R2, R0, 0xfffffffc, RZ, 0xc0, !PT ;  /* 0xfffffffc00027812 */ /* 0x000fe400078ec0ff */
[----:B------:R-:W-:-:S02]  /*0ca0*/  LOP3.LUT R13, R13, 0x7ffffffc, RZ, 0xc0, !PT ;  /* 0x7ffffffc0d0d7812 */ /* 0x000fc400078ec0ff */
[----:B------:R-:W-:Y:S01]  /*0cb0*/  LEA R8, R4, R15, 0x6 ;  /* 0x0000000f04087211 */ /* 0x000fe200078e30ff */
[----:B------:R-:W-:Y:S02]  /*0cc0*/  IMAD.IADD R4, R17, 0x1, -R2 ;  /* 0x0000000111047824 */ /* 0x000fe400078e0a02 */
[----:B------:R-:W-:Y:S01]  /*0cd0*/  IMAD.IADD R13, R18, 0x1, -R13 ;  /* 0x00000001120d7824 */ /* 0x000fe200078e0a0d */
[----:B------:R-:W-:Y:S02]  /*0ce0*/  R2P PR, R3, 0x6 ;  /* 0x0000000603007804 */ /* 0x000fe40000000000 */
[C---:B------:R-:W-:Y:S01]  /*0cf0*/  SHF.L.U32 R138, R4.reuse, 0x3, RZ ;  /* 0x00000003048a7819 */ /* 0x040fe200000006ff */
[----:B------:R-:W-:Y:S01]  /*0d00*/  IMAD.SHL.U32 R157, R13, 0x2, RZ ;  /* 0x000000020d9d7824 */ /* 0x000fe200078e00ff */
[----:B------:R-:W-:-:S03]  /*0d10*/  LEA.HI R3, R4, R4, RZ, 0x1 ;  /* 0x0000000404037211 */ /* 0x000fc600078f08ff */
[----:B------:R-:W-:Y:S01]  /*0d20*/  VIADD R144, R138, 0x40 ;  /* 0x000000408a907836 */ /* 0x000fe20000000000 */
[----:B------:R-:W-:Y:S01]  /*0d30*/  LOP3.LUT R3, R3, 0x1ffffffe, RZ, 0xc0, !PT ;  /* 0x1ffffffe03037812 */ /* 0x000fe200078ec0ff */
[C---:B------:R-:W-:Y:S02]  /*0d40*/  VIADD R155, R157.reuse, 0x8 ;  /* 0x000000089d9b7836 */ /* 0x040fe40000000000 */
        /* <DEDUP_REMOVED lines=8> */
[----:B------:R-:W-:Y:S02]  /*0dd0*/  SHF.R.S32.HI R0, RZ, 0x1f, R149 ;  /* 0x0000001fff007819 */ /* 0x000fe40000011495 */
[----:B------:R-:W-:Y:S01]  /*0de0*/  SHF.R.S32.HI R0, RZ, 0x1f, R146 ;  /* 0x0000001fff007819 */ /* 0x000fe20000011492 */
[----:B------:R-:W-:Y:S01]  /*0df0*/  IMAD R0, R3, 0x8, R8 ;  /* 0x0000000803007824 */ /* 0x000fe200078e0208 */
[----:B------:R0:W-:Y:S04]  /*0e00*/  STL [R1+0x44], R6 ;  /* 0x0000440601007387 */ /* 0x0001e80000100800 */
[----:B------:R1:W-:Y:S04]  /*0e10*/  STL [R1+0x3c], R8 ;  /* 0x00003c0801007387 */ /* 0x0003e80000100800 */
[----:B------:R1:W-:Y:S04]  /*0e20*/  STL [R1+0x8], RZ ;  /* 0x000008ff01007387 */ /* 0x0003e80000100800 */
[----:B------:R1:W-:Y:S01]  /*0e30*/  STL [R1+0x40], R0 ;  /* 0x0000400001007387 */ /* 0x0003e20000100800 */
[----:B------:R-:W-:Y:S01]  /*0e40*/  LEA R16, R16, UR41, 0x1 ;  /* 0x0000002910107c11 */ /* 0x000fe2000f8e08ff */
[----:B------:R-:W-:-:S02]  /*0e50*/  IMAD.MOV.U32 R17, RZ, RZ, 0x40 ;  /* 0x00000040ff117424 */ /* 0x000fc400078e00ff */
[----:B------:R-:W-:Y:S01]  /*0e60*/  VIADD R142, R138, 0x20 ;  /* 0x000000208a8e7836 */ /* 0x000fe20000000000 */
[----:B------:R-:W-:Y:S01]  /*0e70*/  IADD3 R153, R157, 0x18, RZ ;  /* 0x000000189d997810 */ /* 0x000fe20007ffe0ff */
[C---:B------:R-:W-:Y:S01]  /*0e80*/  VIADD R18, R16.reuse, 0x21800 ;  /* 0x0002180010127836 */ /* 0x040fe20000000000 */
[----:B------:R-:W-:Y:S01]  /*0e90*/  SEL R17, R17, 0xffffffc0, !P2 ;  /* 0xffffffc011117807 */ /* 0x000fe20005000000 */
[C---:B------:R-:W-:Y:S02]  /*0ea0*/  VIADD R154, R157.reuse, 0x10 ;  /* 0x000000109d9a7836 */ /* 0x040fe40000000000 */
[C---:B------:R-:W-:Y:S02]  /*0eb0*/  VIADD R150, R157.reuse, 0x30 ;  /* 0x000000309d967836 */ /* 0x040fe40000000000 */
[C---:B------:R-:W-:Y:S02]  /*0ec0*/  VIADD R151, R157.reuse, 0x28 ;  /* 0x000000289d977836 */ /* 0x040fe40000000000 */
[C---:B------:R-:W-:Y:S01]  /*0ed0*/  VIADD R147, R157.reuse, 0x48 ;  /* 0x000000489d937836 */ /* 0x040fe20000000000 */
[----:B------:R-:W-:Y:S01]  /*0ee0*/  SHF.R.S32.HI R4, RZ, 0x1f, R142 ;  /* 0x0000001fff047819 */ /* 0x000fe2000001148e */
[C---:B------:R-:W-:Y:S01]  /*0ef0*/  VIADD R148, R157.reuse, 0x40 ;  /* 0x000000409d947836 */ /* 0x040fe20000000000 */
[----:B------:R-:W-:Y:S01]  /*0f00*/  IADD3 R145, R157, 0x58, RZ ;  /* 0x000000589d917810 */ /* 0x000fe20007ffe0ff */
[----:B------:R-:W-:Y:S01]  /*0f10*/  VIADD R23, R16, 0x21820 ;  /* 0x0002182010177836 */ /* 0x000fe20000000000 */
[----:B------:R-:W-:Y:S01]  /*0f20*/  SHF.R.S32.HI R4, RZ, 0x1f, R153 ;  /* 0x0000001fff047819 */ /* 0x000fe20000011499 */
[C---:B------:R-:W-:Y:S01]  /*0f30*/  @P1 VIADD R23, R18.reuse, 0xffffffe0 ;  /* 0xffffffe012171836 */ /* 0x040fe20000000000 */
[----:B------:R-:W-:Y:S01]  /*0f40*/  SHF.R.S32.HI R4, RZ, 0x1f, R150 ;  /* 0x0000001fff047819 */ /* 0x000fe20000011496 */
[----:B------:R-:W-:Y:S01]  /*0f50*/  IMAD.MOV.U32 R5, RZ, RZ, R9 ;  /* 0x000000ffff057224 */ /* 0x000fe200078e0009 */
[----:B------:R-:W-:Y:S01]  /*0f60*/  SHF.R.S32.HI R9, RZ, 0x1f, R154 ;  /* 0x0000001fff097819 */ /* 0x000fe2000001149a */
[----:B------:R-:W-:Y:S01]  /*0f70*/  IMAD.IADD R18, R18, 0x1, R17 ;  /* 0x0000000112127824 */ /* 0x000fe200078e0211 */
[----:B------:R-:W-:Y:S01]  /*0f80*/  SHF.R.S32.HI R9, RZ, 0x1f, R151 ;  /* 0x0000001fff097819 */ /* 0x000fe20000011497 */
[----:B0-----:R-:W-:Y:S01]  /*0f90*/  IMAD.MOV.U32 R6, RZ, RZ, R10 ;  /* 0x000000ffff067224 */ /* 0x001fe200078e000a */
[----:B------:R-:W-:Y:S01]  /*0fa0*/  SHF.R.S32.HI R4, RZ, 0x1f, R147 ;  /* 0x0000001fff047819 */ /* 0x000fe20000011493 */
[----:B------:R-:W-:Y:S01]  /*0fb0*/  IMAD.MOV.U32 R7, RZ, RZ, R11 ;  /* 0x000000ffff077224 */ /* 0x000fe200078e000b */
[----:B------:R-:W-:Y:S01]  /*0fc0*/  SHF.R.S32.HI R9, RZ, 0x1f, R148 ;  /* 0x0000001fff097819 */ /* 0x000fe20000011494 */
[----:B------:R-:W-:Y:S01]  /*0fd0*/  IMAD.MOV.U32 R2, RZ, RZ, RZ ;  /* 0x000000ffff027224 */ /* 0x000fe200078e00ff */
[----:B------:R-:W-:Y:S01]  /*0fe0*/  SHF.R.S32.HI R4, RZ, 0x1f, R145 ;  /* 0x0000001fff047819 */ /* 0x000fe20000011491 */
[----:B------:R-:W-:-:S02]  /*0ff0*/  IMAD.IADD R17, R17, 0x1, R23 ;  /* 0x0000000111117824 */ /* 0x000fc400078e0217 */
[----:B------:R-:W-:Y:S01]  /*1000*/  VIADD R136, R23, 0x6000 ;  /* 0x0000600017887836 */ /* 0x000fe20000000000 */
[----:B------:R-:W-:Y:S01]  /*1010*/  UMOV UR38, URZ ;  /* 0x0000003f00267c82 */ /* 0x000fe20008000000 */
[----:B-12---:R-:W-:-:S07]  /*1020*/  LOP3.LUT R19, R19, 0x1, RZ, 0xfc, !PT ;  /* 0x0000000113137812 */ /* 0x006fce00078efcff */
.L_x_10229:
[----:B012-4-:R-:W0:Y:S01]  /*1030*/  LDC.64 R8, c[0x0][0xc88] ;  /* 0x00032200ff087b82 */ /* 0x017e220000000a00 */
[----:B------:R-:W-:-:S07]  /*1040*/  ULDC.64 UR4, c[0x0][0xa28] ;  /* 0x00028a0000047ab9 */ /* 0x000fce0000000a00 */
[----:B---3--:R-:W1:Y:S08]  /*1050*/  LDC.64 R12, c[0x0][0x418] ;  /* 0x00010600ff0c7b82 */ /* 0x008e700000000a00 */
[----:B------:R-:W2:Y:S01]  /*1060*/  LDC R0, c[0x0][0x424] ;  /* 0x00010900ff007b82 */ /* 0x000ea20000000800 */
[----:B0-----:R-:W-:-:S07]  /*1070*/  IMAD.WIDE R8, R7, 0x4, R8 ;  /* 0x0000000407087825 */ /* 0x001fce00078e0208 */
[----:B------:R-:W0:Y:S01]  /*1080*/  LDC R89, c[0x0][0x2f0] ;  /* 0x0000bc00ff597b82 */ /* 0x000e220000000800 */
[----:B------:R-:W3:Y:S01]  /*1090*/  LDG.E R137, desc[UR36][R8.64] ;  /* 0x0000002408897981 */ /* 0x000ee2000c1e1900 */
[----:B------:R-:W-:Y:S02]  /*10a0*/  ISETP.NE.U32.AND P0, PT, RZ, UR4, PT ;  /* 0x00000004ff007c0c */ /* 0x000fe4000bf05070 */
[----:B------:R-:W-:Y:S02]  /*10b0*/  MOV R4, RZ ;  /* 0x000000ff00047202 */ /* 0x000fe40000000f00 */
        /* <DEDUP_REMOVED lines=25> */
.L_x_10188:
[----:B-----5:R-:W-:Y:S01]  /*1250*/  IMAD.IADD R89, R89, 0x1, -R4 ;  /* 0x0000000159597824 */ /* 0x020fe200078e0a04 */
[C---:B------:R-:W-:Y:S02]  /*1260*/  LOP3.LUT R3, R6.reuse, 0xff000000, RZ, 0xc0, !PT ;  /* 0xff00000006037812 */ /* 0x040fe400078ec0ff */
[----:B------:R-:W-:Y:S01]  /*1270*/  LOP3.LUT R0, R6, 0xff0000, RZ, 0xc0, !PT ;  /* 0x00ff000006007812 */ /* 0x000fe200078ec0ff */
[C---:B------:R-:W-:Y:S01]  /*1280*/  VIADD R4, R89.reuse, 0x7f ;  /* 0x0000007f59047836 */ /* 0x040fe20000000000 */
[----:B------:R-:W-:Y:S02]  /*1290*/  ISETP.GE.AND P0, PT, R89, 0x1, PT ;  /* 0x000000015900780c */ /* 0x000fe40003f06270 */
[----:B------:R-:W-:Y:S02]  /*12a0*/  SHF.R.U32.HI R3, RZ, 0x8, R3 ;  /* 0x00000008ff037819 */ /* 0x000fe40000011603 */
[----:B------:R-:W-:Y:S02]  /*12b0*/  SHF.R.S32.HI R7, RZ, 0x1f, R4 ;  /* 0x0000001fff077819 */ /* 0x000fe40000011404 */
[----:B------:R-:W-:Y:S01]  /*12c0*/  LEA.HI R0, R0, R3, RZ, 0x10 ;  /* 0x0000000300007211 */ /* 0x000fe200078f80ff */
[----:B------:R-:W-:Y:S01]  /*12d0*/  IMAD.MOV.U32 R3, RZ, RZ, RZ ;  /* 0x000000ffff037224 */ /* 0x000fe200078e00ff */
[----:B------:R-:W-:-:S02]  /*12e0*/  LEA.HI R7, R7, R4, RZ, 0x7 ;  /* 0x0000000407077211 */ /* 0x000fc400078f38ff */
[----:B------:R-:W-:Y:S02]  /*12f0*/  LOP3.LUT R156, R0, 0xff, RZ, 0xc0, !PT ;  /* 0x000000ff009c7812 */ /* 0x000fe400078ec0ff */
[----:B------:R-:W-:Y:S02]  /*1300*/  SHF.R.U32.HI R140, RZ, 0x10, R0 ;  /* 0x00000010ff8c7819 */ /* 0x000fe40000011600 */
[----:B------:R-:W-:Y:S01]  /*1310*/  SHF.R.S32.HI R88, RZ, 0x7, R7 ;  /* 0x00000007ff587819 */ /* 0x000fe20000011407 */
[----:B------:R-:W-:Y:S06]  /*1320*/  @!P0 BRA `(.L_x_10189) ;  /* 0x0000000000748947 */ /* 0x000fec0003800000 */
[----:B------:R-:W3:Y:S01]  /*1330*/  LDC R3, c[0x0][0x9f0] ;  /* 0x00027c00ff037b82 */ /* 0x000ee20000000800 */
[----:B------:R-:W-:-:S04]  /*1340*/  ISETP.NE.AND P0, PT, R140, RZ, PT ;  /* 0x000000ff8c00720c */ /* 0x000fc80003f05270 */
[----:B---3--:R-:W-:-:S04]  /*1350*/  SEL R11, R140, R3, P0 ;  /* 0x000000038c0b7207 */ /* 0x008fc80000000000 */
        /* <DEDUP_REMOVED lines=26> */
.L_x_10189:
[-C--:B------:R-:W-:Y:S01]  /*1500*/  IMAD R22, R156, R3.reuse, RZ ;  /* 0x000000039c167224 */ /* 0x080fe200078e02ff */
[----:B------:R-:W-:Y:S01]  /*1510*/  LOP3.LUT R139, R6, 0xffff, RZ, 0xc0, !PT ;  /* 0x0000ffff068b7812 */ /* 0x000fe200078ec0ff */
[----:B------:R-:W-:Y:S01]  /*1520*/  IMAD.MOV.U32 R141, RZ, RZ, R5 ;  /* 0x000000ffff8d7224 */ /* 0x000fe200078e0005 */
[----:B------:R-:W-:Y:S02]  /*1530*/  PLOP3.LUT P0, PT, PT, PT, PT, 0x80, 0x0 ;  /* 0x000000000000781c */ /* 0x000fe40003f0f070 */
[----:B------:R-:W-:Y:S02]  /*1540*/  CS2R R134, SRZ ;  /* 0x0000000000867805 */ /* 0x000fe4000001ff00 */
[----:B------:R-:W-:Y:S01]  /*1550*/  VIADDMNMX R88, R22, R3, R88, PT ;  /* 0x0000000316587246 */ /* 0x000fe20003800158 */
[----:B------:R-:W-:Y:S01]  /*1560*/  IMAD.MOV.U32 R3, RZ, RZ, RZ ;  /* 0x000000ffff037224 */ /* 0x000fe200078e00ff */
[----:B------:R-:W-:Y:S02]  /*1570*/  MOV R0, RZ ;  /* 0x000000ff00007202 */ /* 0x000fe40000000f00 */
        /* <DEDUP_REMOVED lines=25> */
[----:B------:R-:W0:Y:S01]  /*1710*/  S2R R4, SR_TID.X ;  /* 0x0000000000047919 */ /* 0x000e220000002100 */
[----:B------:R-:W-:-:S04]  /*1720*/  UIADD3 UR6, UR41, 0x21800, URZ ;  /* 0x0002180029067890 */ /* 0x000fc8000fffe03f */
[----:B------:R-:W-:-:S06]  /*1730*/  ULOP3.LUT UP0, URZ, UR6, 0x3ff, URZ, 0xc0, !UPT ;  /* 0x000003ff063f7892 */ /* 0x000fcc000f80c03f */
[----:B------:R-:W-:Y:S01]  /*1740*/  PLOP3.LUT P0, PT, PT, PT, UP0, 0x80, 0x0 ;  /* 0x000000000000781c */ /* 0x000fe20003f0f008 */
[----:B0-----:R-:W-:-:S05]  /*1750*/  VIADD R7, R4, 0xffffff80 ;  /* 0xffffff8004077836 */ /* 0x001fca0000000000 */
[----:B------:R-:W-:-:S04]  /*1760*/  SHF.R.S32.HI R4, RZ, 0x1f, R7 ;  /* 0x0000001fff047819 */ /* 0x000fc80000011407 */
[----:B------:R-:W-:-:S04]  /*1770*/  LEA.HI R4, R4, R7, RZ, 0x7 ;  /* 0x0000000704047211 */ /* 0x000fc800078f38ff */
[----:B------:R-:W-:-:S05]  /*1780*/  SHF.R.S32.HI R4, RZ, 0x7, R4 ;  /* 0x00000007ff047819 */ /* 0x000fca0000011404 */
[----:B------:R-:W0:Y:S02]  /*1790*/  SHFL.IDX PT, R0, R4, RZ, 0x1f ;  /* 0x00001fff04007589 */ /* 0x000e2400000e0000 */
[----:B0-----:R-:W-:-:S13]  /*17a0*/  R2UR UR40, R0 ;  /* 0x00000000002872ca */ /* 0x001fda00000e0000 */
        /* <DEDUP_REMOVED lines=14> */
[----:B---3--:R-:W-:Y:S01]  /*1890*/  IMAD.U32 R10, RZ, RZ, UR6 ;  /* 0x00000006ff0a7e24 */ /* 0x008fe2000f8e00ff */
        /* <DEDUP_REMOVED lines=8> */
.L_x_10191:
[----:B------:R-:W2:Y:S01]  /*1920*/  LDL R20, [R1+0x8] ;  /* 0x0000080001147983 */ /* 0x000ea20000100800 */
[----:B------:R-:W-:Y:S02]  /*1930*/  ISETP.NE.AND P0, PT, R19, 0x3, PT ;  /* 0x000000031300780c */ /* 0x000fe40003f05270 */
[----:B--2---:R-:W-:-:S04]  /*1940*/  LEA.HI R0, R20, R20, RZ, 0x1 ;  /* 0x0000001414007211 */ /* 0x004fc800078f08ff */
[----:B------:R-:W-:-:S05]  /*1950*/  LOP3.LUT R0, R0, 0xfffffffe, RZ, 0xc0, !PT ;  /* 0xfffffffe00007812 */ /* 0x000fca00078ec0ff */
[----:B------:R-:W-:-:S05]  /*1960*/  IMAD.IADD R0, R20, 0x1, -R0 ;  /* 0x0000000114007824 */ /* 0x000fca00078e0a00 */
[----:B------:R-:W-:-:S04]  /*1970*/  SHF.L.U32 R0, R0, 0x1f, RZ ;  /* 0x0000001f00007819 */ /* 0x000fc800000006ff */
[----:B------:R-:W0:Y:S02]  /*1980*/  SYNCS.PHASECHK.TRANS64.TRYWAIT P1, [UR41+0x2d800], R0 ;  /* 0x02d80000ff0075a7 */ /* 0x000e240008020169 */
[----:B0-----:R-:W-:Y:S05]  /*1990*/  @!P1 BRA `(.L_x_10192) ;  /* 0x000000dc00b49947 */ /* 0x001fea0003800000 */
.L_x_10312:
[----:B------:R-:W-:Y:S05]  /*19a0*/  @!P0 BRA `(.L_x_10193) ;  /* 0x0000000000048947 */ /* 0x000fea0003800000 */
[----:B------:R-:W-:Y:S01]  /*19b0*/  BPT.TRAP 0x1 ;  /* 0x000000040000795c */ /* 0x000fe20000300000 */
.L_x_10193:
[----:B0-----:R-:W-:Y:S01]  /*19c0*/  IMAD.U32 R0, RZ, RZ, UR38 ;  /* 0x00000026ff007e24 */ /* 0x001fe2000f8e00ff */
[----:B------:R-:W-:-:S04]  /*19d0*/  SHF.L.U32 R3, R2, 0x1f, RZ ;  /* 0x0000001f02037819 */ /* 0x000fc800000006ff */
[----:B------:R-:W-:-:S04]  /*19e0*/  LEA R0, R0, UR41, 0x3 ;  /* 0x0000002900007c11 */ /* 0x000fc8000f8e18ff */
[----:B------:R0:W1:Y:S01]  /*19f0*/  SYNCS.PHASECHK.TRANS64.TRYWAIT P1, [R0+URZ+0x2d830], R3 ;  /* 0x02d83003000075a7 */ /* 0x000062000802017f */
[----:B------:R-:W-:Y:S05]  /*1a00*/  @!P0 BRA `(.L_x_10194) ;  /* 0x0000000000048947 */ /* 0x000fea0003800000 */
[----:B------:R-:W-:Y:S01]  /*1a10*/  BPT.TRAP 0x1 ;  /* 0x000000040000795c */ /* 0x000fe20000300000 */
.L_x_10194:
[----:B------:R-:W-:Y:S01]  /*1a20*/  IMAD.MOV.U32 R135, RZ, RZ, RZ ;  /* 0x000000ffff877224 */ /* 0x000fe200078e00ff */
[----:B-1----:R-:W-:Y:S06]  /*1a30*/  @P1 BRA `(.L_x_10195) ;  /* 0x0000000000081947 */ /* 0x002fec0003800000 */
[----:B------:R-:W1:Y:S02]  /*1a40*/  SYNCS.PHASECHK.TRANS64.TRYWAIT P1, [R0+URZ+0x2d830], R3 ;  /* 0x02d83003000075a7 */ /* 0x000e64000802017f */
[----:B-1----:R-:W-:Y:S05]  /*1a50*/  @!P1 BRA `(.L_x_10196) ;  /* 0x000000dc009c9947 */ /* 0x002fea0003800000 */
.L_x_10195:
[----:B------:R-:W-:Y:S05]  /*1a60*/  WARPSYNC.ALL ;  /* 0x0000000000007948 */ /* 0x000fea0003800000 */
[----:B------:R-:W-:Y:S01]  /*1a70*/  UIADD3 UR4, UR41, 0x15400, URZ ;  /* 0x0001540029047890 */ /* 0x000fe2000fffe03f */
[----:B------:R-:W-:Y:S01]  /*1a80*/  WARPGROUP.ARRIVE ;  /* 0x00000000000079c5 */ /* 0x000fe20000000000 */
[----:B------:R-:W-:Y:S02]  /*1a90*/  ULEA UR43, UR43, UR41, 0xc ;  /* 0x000000292b2b7291 */ /* 0x000fe4000f8e603f */
[----:B------:R-:W-:Y:S02]  /*1aa0*/  USHF.R.U32.HI UR4, URZ, 0x4, UR4 ;  /* 0x000000043f047899 */ /* 0x000fe40008011604 */
[----:B------:R-:W-:-:S02]  /*1ab0*/  UIADD3 UR43, UR43, 0xc400, URZ ;  /* 0x0000c4002b2b7890 */ /* 0x000fc4000fffe03f */
[----:B------:R-:W-:Y:S02]  /*1ac0*/  ULOP3.LUT UR4, UR4, 0x3fff, URZ, 0xc0, !UPT ;  /* 0x00003fff04047892 */ /* 0x000fe4000f8ec03f */
[----:B------:R-:W-:Y:S02]  /*1ad0*/  USHF.R.U32.HI UR43, URZ, 0x4, UR43 ;  /* 0x000000043f2b7899 */ /* 0x000fe4000801162b */
[----:B------:R-:W-:Y:S02]  /*1ae0*/  ULOP3.LUT UR28, UR4, 0x10000, URZ, 0xfc, !UPT ;  /* 0x00010000041c7892 */ /* 0x000fe4000f8efc3f */
[----:B------:R-:W-:Y:S02]  /*1af0*/  ULOP3.LUT UR43, UR43, 0x3fff, URZ, 0xc0, !UPT ;  /* 0x00003fff2b2b7892 */ /* 0x000fe4000f8ec03f */
[----:B------:R-:W-:Y:S02]  /*1b00*/  UIMAD UR6, UR38, 0x600, UR28 ;  /* 0x00000600260678a4 */ /* 0x000fe4000f8e021c */
[----:B------:R-:W-:Y:S01]  /*1b10*/  ULOP3.LUT UR4, UR43, 0x10000, URZ, 0xfc, !UPT ;  /* 0x000100002b047892 */ /* 0x000fe2000f8efc3f */
[----:B------:R-:W-:Y:S01]  /*1b20*/  UMOV UR7, 0x80000020 ;  /* 0x8000002000077882 */ /* 0x000fe20000000000 */
[----:B------:R-:W-:-:S02]  /*1b30*/  UMOV UR5, 0x80000020 ;  /* 0x8000002000057882 */ /* 0x000fc40000000000 */
        /* <DEDUP_REMOVED lines=21> */
[----:B------:R-:W-:-:S02]  /*1c90*/  WARPGROUP.DEPBAR.LE gsb0, 0x0 ;  /* 0x00008000000079c5 */ /* 0x000fc40000010000 */
        /* <DEDUP_REMOVED lines=17> */
.L_x_10197:
[----:B------:R-:W-:Y:S01]  /*1db0*/  ULDC UR6, c[0x0][0x9d8] ;  /* 0x0002760000067ab9 */ /* 0x000fe20000000800 */
[----:B------:R-:W-:Y:S01]  /*1dc0*/  IADD3 R89, R89, 0x80, -R157 ;  /* 0x0000008059597810 */ /* 0x000fe20007ffe89d */
[----:B01----:R-:W-:Y:S01]  /*1dd0*/  FMUL.FTZ R3, R24, UR6 ;  /* 0x0000000618037c20 */ /* 0x003fe20008410000 */
[----:B------:R-:W-:Y:S01]  /*1de0*/  FMUL.FTZ R4, R25, UR6 ;  /* 0x0000000619047c20 */ /* 0x000fe20008410000 */
[----:B------:R-:W-:Y:S01]  /*1df0*/  FMUL.FTZ R7, R28, UR6 ;  /* 0x000000061c077c20 */ /* 0x000fe20008410000 */
[----:B---3--:R-:W-:Y:S01]  /*1e00*/  FMUL.FTZ R8, R29, UR6 ;  /* 0x000000061d087c20 */ /* 0x008fe20008410000 */
[----:B------:R-:W-:Y:S01]  /*1e10*/  FMUL.FTZ R13, R34, UR6 ;  /* 0x00000006220d7c20 */ /* 0x000fe20008410000 */
[----:B------:R-:W-:Y:S01]  /*1e20*/  FMUL.FTZ R11, R32, UR6 ;  /* 0x00000006200b7c20 */ /* 0x000fe20008410000 */
[----:B------:R-:W0:Y:S01]  /*1e30*/  MUFU.TANH R3, R3 ;  /* 0x0000000300037308 */ /* 0x000e220000002400 */
[----:B------:R-:W-:Y:S01]  /*1e40*/  FMUL.FTZ R34, R49, UR6 ;  /* 0x0000000631227c20 */ /* 0x000fe20008410000 */
[----:B------:R-:W-:Y:S01]  /*1e50*/  FMUL.FTZ R49, R64, UR6 ;  /* 0x0000000640317c20 */ /* 0x000fe20008410000 */
[----:B------:R-:W-:-:S02]  /*1e60*/  IMAD R64, R88, -0x80, R89 ;  /* 0xffffff8058407824 */ /* 0x000fc400078e0259 */
[----:B------:R-:W-:Y:S01]  /*1e70*/  FMUL.FTZ R5, R26, UR6 ;  /* 0x000000061a057c20 */ /* 0x000fe20008410000 */
[----:B------:R-:W-:Y:S01]  /*1e80*/  FMUL.FTZ R12, R33, UR6 ;  /* 0x00000006210c7c20 */ /* 0x000fe20008410000 */
[----:B------:R-:W-:Y:S01]  /*1e90*/  FMUL.FTZ R6, R27, UR6 ;  /* 0x000000061b067c20 */ /* 0x000fe20008410000 */
[----:B------:R-:W-:Y:S01]  /*1ea0*/  FMUL.FTZ R15, R36, UR6 ;  /* 0x00000006240f7c20 */ /* 0x000fe20008410000 */
[----:B------:R-:W1:Y:S01]  /*1eb0*/  MUFU.TANH R4, R4 ;  /* 0x0000000400047308 */ /* 0x000e620000002400 */
[C---:B------:R-:W-:Y:S01]  /*1ec0*/  ISETP.GT.AND P2, PT, R64.reuse, RZ, PT ;  /* 0x000000ff4000720c */ /* 0x040fe20003f44270 */
[----:B------:R-:W-:Y:S01]  /*1ed0*/  FMUL.FTZ R36, R51, UR6 ;  /* 0x0000000633247c20 */ /* 0x000fe20008410000 */
[----:B------:R-:W-:Y:S01]  /*1ee0*/  ISETP.GT.AND P1, PT, R64, 0x1, PT ;  /* 0x000000014000780c */ /* 0x000fe20003f24270 */
[----:B------:R-:W-:Y:S01]  /*1ef0*/  FMUL.FTZ R51, R66, UR6 ;  /* 0x0000000642337c20 */ /* 0x000fe20008410000 */
[----:B------:R-:W-:Y:S01]  /*1f00*/  FMUL.FTZ R9, R30, UR6 ;  /* 0x000000061e097c20 */ /* 0x000fe20008410000 */
[----:B------:R-:W-:Y:S01]  /*1f10*/  ISETP.GT.AND P6, PT, R64, 0x8, PT ;  /* 0x000000084000780c */ /* 0x000fe20003fc4270 */
        /* <DEDUP_REMOVED lines=9> */
[----:B------:R-:W0:Y:S01]  /*1fb0*/  MUFU.TANH R8, R8 ;  /* 0x0000000800087308 */ /* 0x000e220000002400 */
[----:B-1----:R-:W-:Y:S01]  /*1fc0*/  FSEL R4, R4, -INF , P1 ;  /* 0xff80000004047808 */ /* 0x002fe20000800000 */
[----:B------:R-:W-:Y:S01]  /*1fd0*/  FMUL.FTZ R25, R40, UR6 ;  /* 0x0000000628197c20 */ /* 0x000fe20008410000 */
        /* <DEDUP_REMOVED lines=8> */
[----:B------:R-:W-:Y:S01]  /*2060*/  FMUL.FTZ R57, R72, UR6 ;  /* 0x0000000648397c20 */ /* 0x000fe20008410000 */
[----:B------:R-:W-:Y:S01]  /*2070*/  FMUL.FTZ R14, R35, UR6 ;  /* 0x00000006230e7c20 */ /* 0x000fe20008410000 */
[----:B------:R-:W-:Y:S01]  /*2080*/  FMNMX.FTZ R67, R68, R67, !PT ;  /* 0x0000004344437209 */ /* 0x000fe20007810000 */
[----:B------:R-:W-:Y:S01]  /*2090*/  FMUL.FTZ R29, R44, UR6 ;  /* 0x000000062c1d7c20 */ /* 0x000fe20008410000 */
[----:B------:R-:W-:Y:S01]  /*20a0*/  ISETP.GT.AND P3, PT, R64, 0x11, PT ;  /* 0x000000114000780c */ /* 0x000fe20003f64270 */
[----:B------:R-:W2:Y:S01]  /*20b0*/  MUFU.TANH R5, R5 ;  /* 0x0000000500057308 */ /* 0x000ea20000002400 */
        /* <DEDUP_REMOVED lines=41> */
[----:B------:R-:W-:Y:S01]  /*2350*/  FMUL.FTZ R56, R71, UR6 ;  /* 0x0000000647387c20 */ /* 0x000fe20008410000 */
[----:B------:R-:W-:Y:S01]  /*2360*/  FMUL.FTZ R65, R81, UR6 ;  /* 0x0000000651417c20 */ /* 0x000fe20008410000 */
[----:B------:R-:W-:Y:S01]  /*2370*/  FMUL.FTZ R60, R75, UR6 ;  /* 0x000000064b3c7c20 */ /* 0x000fe20008410000 */
[----:B------:R-:W-:Y:S01]  /*2380*/  FMNMX.FTZ R67, R76, R67, !PT ;  /* 0x000000434c437209 */ /* 0x000fe20007810000 */
[----:B------:R-:W-:Y:S01]  /*2390*/  FMUL.FTZ R7, R85, UR6 ;  /* 0x0000000655077c20 */ /* 0x000fe20008410000 */
[----:B------:R-:W-:Y:S01]  /*23a0*/  ULDC UR7, c[0x0][0x988] ;  /* 0x0002620000077ab9 */ /* 0x000fe20000000800 */
[----:B------:R-:W2:Y:S01]  /*23b0*/  MUFU.TANH R10, R10 ;  /* 0x0000000a000a7308 */ /* 0x000ea20000002400 */
[----:B0-----:R-:W-:Y:S01]  /*23c0*/  FSEL R74, R9, -INF , P6 ;  /* 0xff800000094a7808 */ /* 0x001fe20003000000 */
[----:B------:R-:W-:Y:S01]  /*23d0*/  IMAD.U32 R71, RZ, RZ, UR7 ;  /* 0x00000007ff477e24 */ /* 0x000fe2000f8e00ff */
[----:B------:R-:W-:Y:S01]  /*23e0*/  ISETP.GT.AND P6, PT, R64, 0x20, PT ;  /* 0x000000204000780c */ /* 0x000fe20003fc4270 */
[--C-:B------:R-:W-:Y:S01]  /*23f0*/  IMAD.MOV.U32 R133, RZ, RZ, R135.reuse ;  /* 0x000000ffff857224 */ /* 0x100fe200078e0087 */
[----:B------:R-:W-:Y:S01]  /*2400*/  FMNMX.FTZ R9, R70, R6, !PT ;  /* 0x0000000646097209 */ /* 0x000fe20007810000 */
[--C-:B------:R-:W-:Y:S01]  /*2410*/  IMAD.MOV.U32 R131, RZ, RZ, R135.reuse ;  /* 0x000000ffff837224 */ /* 0x100fe200078e0087 */
[----:B------:R-:W-:Y:S01]  /*2420*/  P2R R90, PR, RZ, 0x1 ;  /* 0x00000001ff5a7803 */ /* 0x000fe20000000000 */
[----:B------:R-:W-:Y:S01]  /*2430*/  MUFU.TANH R25, R25 ;  /* 0x0000001900197308 */ /* 0x000fe20000002400 */
[----:B-1----:R-:W-:Y:S01]  /*2440*/  FSEL R20, R20, -INF , P1 ;  /* 0xff80000014147808 */ /* 0x002fe20000800000 */
[--C-:B------:R-:W-:Y:S01]  /*2450*/  IMAD.MOV.U32 R129, RZ, RZ, R135.reuse ;  /* 0x000000ffff817224 */ /* 0x100fe200078e0087 */
[----:B------:R-:W-:Y:S01]  /*2460*/  FMNMX.FTZ R9, R74, R9, !PT ;  /* 0x000000094a097209 */ /* 0x000fe20007810000 */
[--C-:B------:R-:W-:Y:S01]  /*2470*/  IMAD.MOV.U32 R127, RZ, RZ, R135.reuse ;  /* 0x000000ffff7f7224 */ /* 0x100fe200078e0087 */
[----:B------:R-:W-:Y:S01]  /*2480*/  FMNMX.FTZ R67, R20, R67, !PT ;  /* 0x0000004314437209 */ /* 0x000fe20007810000 */
[----:B------:R-:W-:-:S02]  /*2490*/  IMAD.MOV.U32 R125, RZ, RZ, R135 ;  /* 0x000000ffff7d7224 */ /* 0x000fc400078e0087 */
[----:B------:R-:W0:Y:S01]  /*24a0*/  MUFU.TANH R13, R13 ;  /* 0x0000000d000d7308 */ /* 0x000e220000002400 */
[----:B--2---:R-:W-:Y:S01]  /*24b0*/  FSEL R10, R10, -INF , P5 ;  /* 0xff8000000a0a7808 */ /* 0x004fe20002800000 */
[--C-:B------:R-:W-:Y:S01]  /*24c0*/  IMAD.MOV.U32 R123, RZ, RZ, R135.reuse ;  /* 0x000000ffff7b7224 */ /* 0x100fe200078e0087 */
[----:B------:R-:W-:Y:S01]  /*24d0*/  ISETP.GT.AND P5, PT, R64, 0x21, PT ;  /* 0x000000214000780c */ /* 0x000fe20003fa4270 */
[--C-:B------:R-:W-:Y:S01]  /*24e0*/  IMAD.MOV.U32 R121, RZ, RZ, R135.reuse ;  /* 0x000000ffff797224 */ /* 0x100fe200078e0087 */
[----:B------:R-:W-:Y:S01]  /*24f0*/  FMNMX.FTZ R9, R10, R9, !PT ;  /* 0x000000090a097209 */ /* 0x000fe20007810000 */
[--C-:B------:R-:W-:Y:S02]  /*2500*/  IMAD.MOV.U32 R119, RZ, RZ, R135.reuse ;  /* 0x000000ffff777224 */ /* 0x100fe400078e0087 */
[----:B------:R-:W1:Y:S01]  /*2510*/  MUFU.TANH R26, R26 ;  /* 0x0000001a001a7308 */ /* 0x000e620000002400 */
[--C-:B------:R-:W-:Y:S02]  /*2520*/  IMAD.MOV.U32 R117, RZ, RZ, R135.reuse ;  /* 0x000000ffff757224 */ /* 0x100fe400078e0087 */
[----:B------:R-:W-:-:S02]  /*2530*/  IMAD.MOV.U32 R115, RZ, RZ, R135 ;  /* 0x000000ffff737224 */ /* 0x000fc400078e0087 */
[--C-:B------:R-:W-:Y:S02]  /*2540*/  IMAD.MOV.U32 R113, RZ, RZ, R135.reuse ;  /* 0x000000ffff717224 */ /* 0x100fe400078e0087 */
[--C-:B------:R-:W-:Y:S01]  /*2550*/  IMAD.MOV.U32 R111, RZ, RZ, R135.reuse ;  /* 0x000000ffff6f7224 */ /* 0x100fe200078e0087 */
[----:B------:R-:W2:Y:S01]  /*2560*/  MUFU.TANH R14, R14 ;  /* 0x0000000e000e7308 */ /* 0x000ea20000002400 */
[----:B0-----:R-:W-:Y:S01]  /*2570*/  FSEL R80, R13, -INF , P4 ;  /* 0xff8000000d507808 */ /* 0x001fe20002000000 */
[--C-:B------:R-:W-:Y:S01]  /*2580*/  IMAD.MOV.U32 R109, RZ, RZ, R135.reuse ;  /* 0x000000ffff6d7224 */ /* 0x100fe200078e0087 */
[----:B------:R-:W-:Y:S01]  /*2590*/  ISETP.GT.AND P4, PT, R64, 0x28, PT ;  /* 0x000000284000780c */ /* 0x000fe20003f84270 */
[--C-:B------:R-:W-:Y:S01]  /*25a0*/  IMAD.MOV.U32 R107, RZ, RZ, R135.reuse ;  /* 0x000000ffff6b7224 */ /* 0x100fe200078e0087 */
[----:B------:R-:W-:Y:S01]  /*25b0*/  FMNMX.FTZ R9, R80, R9, !PT ;  /* 0x0000000950097209 */ /* 0x000fe20007810000 */
[--C-:B------:R-:W-:Y:S02]  /*25c0*/  IMAD.MOV.U32 R105, RZ, RZ, R135.reuse ;  /* 0x000000ffff697224 */ /* 0x100fe400078e0087 */
[----:B------:R-:W0:Y:S01]  /*25d0*/  MUFU.TANH R29, R29 ;  /* 0x0000001d001d7308 */ /* 0x000e220000002400 */
[----:B-1----:R-:W-:Y:S01]  /*25e0*/  FSEL R26, R26, -INF , P5 ;  /* 0xff8000001a1a7808 */ /* 0x002fe20002800000 */
[----:B------:R-:W-:-:S02]  /*25f0*/  IMAD.MOV.U32 R103, RZ, RZ, R135 ;  /* 0x000000ffff677224 */ /* 0x000fc400078e0087 */
[--C-:B------:R-:W-:Y:S02]  /*2600*/  IMAD.MOV.U32 R101, RZ, RZ, R135.reuse ;  /* 0x000000ffff657224 */ /* 0x100fe400078e0087 */
[--C-:B------:R-:W-:Y:S02]  /*2610*/  IMAD.MOV.U32 R99, RZ, RZ, R135.reuse ;  /* 0x000000ffff637224 */ /* 0x100fe400078e0087 */
[----:B------:R-:W1:Y:S01]  /*2620*/  MUFU.TANH R21, R21 ;  /* 0x0000001500157308 */ /* 0x000e620000002400 */
[----:B--2---:R-:W-:Y:S01]  /*2630*/  FSEL R14, R14, -INF , P3 ;  /* 0xff8000000e0e7808 */ /* 0x004fe20001800000 */
[--C-:B------:R-:W-:Y:S01]  /*2640*/  IMAD.MOV.U32 R97, RZ, RZ, R135.reuse ;  /* 0x000000ffff617224 */ /* 0x100fe200078e0087 */
[----:B------:R-:W-:Y:S01]  /*2650*/  ISETP.GT.AND P3, PT, R64, 0x29, PT ;  /* 0x000000294000780c */ /* 0x000fe20003f64270 */
[--C-:B------:R-:W-:Y:S01]  /*2660*/  IMAD.MOV.U32 R95, RZ, RZ, R135.reuse ;  /* 0x000000ffff5f7224 */ /* 0x100fe200078e0087 */
[----:B------:R-:W-:Y:S01]  /*2670*/  FMNMX.FTZ R11, R14, R9, !PT ;  /* 0x000000090e0b7209 */ /* 0x000fe20007810000 */
[----:B------:R-:W-:-:S02]  /*2680*/  IMAD.MOV.U32 R93, RZ, RZ, R135 ;  /* 0x000000ffff5d7224 */ /* 0x000fc400078e0087 */
[----:B------:R-:W2:Y:S01]  /*2690*/  MUFU.TANH R30, R30 ;  /* 0x0000001e001e7308 */ /* 0x000ea20000002400 */
[----:B0-----:R-:W-:Y:S01]  /*26a0*/  FSEL R94, R29, -INF , P4 ;  /* 0xff8000001d5e7808 */ /* 0x001fe20002000000 */
[--C-:B------:R-:W-:Y:S02]  /*26b0*/  IMAD.MOV.U32 R91, RZ, RZ, R135.reuse ;  /* 0x000000ffff5b7224 */ /* 0x100fe400078e0087 */
[----:B------:R-:W-:-:S04]  /*26c0*/  IMAD.MOV.U32 R89, RZ, RZ, R135 ;  /* 0x000000ffff597224 */ /* 0x000fc800078e0087 */
[----:B------:R-:W0:Y:S01]  /*26d0*/  MUFU.TANH R24, R24 ;  /* 0x0000001800187308 */ /* 0x000e220000002400 */
[----:B-1----:R-:W-:Y:S01]  /*26e0*/  FSEL R92, R21, -INF , P2 ;  /* 0xff800000155c7808 */ /* 0x002fe20001000000 */
[----:B------:R-:W-:Y:S01]  /*26f0*/  FMUL.FTZ R21, R78, UR6 ;  /* 0x000000064e157c20 */ /* 0x000fe20008410000 */
[----:B------:R-:W-:Y:S02]  /*2700*/  ISETP.GT.AND P2, PT, R64, 0x30, PT ;  /* 0x000000304000780c */ /* 0x000fe40003f44270 */
[----:B------:R-:W-:-:S03]  /*2710*/  FMNMX.FTZ R11, R92, R11, !PT ;  /* 0x0000000b5c0b7209 */ /* 0x000fc60007810000 */
[----:B------:R-:W1:Y:S01]  /*2720*/  MUFU.TANH R33, R33 ;  /* 0x0000002100217308 */ /* 0x000e620000002400 */
[----:B--2---:R-:W-:-:S07]  /*2730*/  FSEL R30, R30, -INF , P3 ;  /* 0xff8000001e1e7808 */ /* 0x004fce0001800000 */
[----:B------:R2:W-:Y:S01]  /*2740*/  MUFU.TANH R3, R84 ;  /* 0x0000005400037308 */ /* 0x0005e20000002400 */
[----:B0-----:R-:W-:Y:S02]  /*2750*/  FSEL R24, R24, -INF , P1 ;  /* 0xff80000018187808 */ /* 0x001fe40000800000 */
[----:B------:R-:W-:Y:S02]  /*2760*/  ISETP.GT.AND P1, PT, R64, 0x31, PT ;  /* 0x000000314000780c */ /* 0x000fe40003f24270 */
[----:B------:R-:W-:-:S03]  /*2770*/  FMNMX.FTZ R13, R24, R11, !PT ;  /* 0x0000000b180d7209 */ /* 0x000fc60007810000 */
[----:B------:R-:W0:Y:S01]  /*2780*/  MUFU.TANH R27, R27 ;  /* 0x0000001b001b7308 */ /* 0x000e220000002400 */
[----:B--2---:R-:W-:Y:S01]  /*2790*/  FSEL R84, R25, -INF , P6 ;  /* 0xff80000019547808 */ /* 0x004fe20003000000 */
[----:B------:R-:W-:Y:S01]  /*27a0*/  FMUL.FTZ R25, R82, UR6 ;  /* 0x0000000652197c20 */ /* 0x000fe20008410000 */
[----:B-1----:R-:W-:Y:S01]  /*27b0*/  FSEL R96, R33, -INF , P2 ;  /* 0xff80000021607808 */ /* 0x002fe20001000000 */
[----:B------:R-:W-:Y:S01]  /*27c0*/  FMUL.FTZ R33, R83, UR6 ;  /* 0x0000000653217c20 */ /* 0x000fe20008410000 */
[----:B------:R-:W-:-:S03]  /*27d0*/  FMNMX.FTZ R67, R84, R67, !PT ;  /* 0x0000004354437209 */ /* 0x000fc60007810000 */
[----:B------:R-:W1:Y:S01]  /*27e0*/  MUFU.TANH R34, R34 ;  /* 0x0000002200227308 */ /* 0x000e620000002400 */
[----:B------:R-:W-:-:S04]  /*27f0*/  FMNMX.FTZ R67, R26, R67, !PT ;  /* 0x000000431a437209 */ /* 0x000fc80007810000 */
[----:B------:R-:W-:-:S03]  /*2800*/  FMNMX.FTZ R67, R94, R67, !PT ;  /* 0x000000435e437209 */ /* 0x000fc60007810000 */
[----:B------:R-:W2:Y:S01]  /*2810*/  MUFU.TANH R28, R28 ;  /* 0x0000001c001c7308 */ /* 0x000ea20000002400 */
[----:B------:R-:W-:Y:S02]  /*2820*/  FMNMX.FTZ R67, R30, R67, !PT ;  /* 0x000000431e437209 */ /* 0x000fe40007810000 */
[----:B0-----:R-:W-:Y:S02]  /*2830*/  FSEL R98, R27, -INF , P6 ;  /* 0xff8000001b627808 */ /* 0x001fe40003000000 */
[----:B------:R-:W-:Y:S02]  /*2840*/  ISETP.GT.AND P6, PT, R64, 0x38, PT ;  /* 0x000000384000780c */ /* 0x000fe40003fc4270 */
[----:B------:R-:W-:Y:S01]  /*2850*/  FMNMX.FTZ R67, R96, R67, !PT ;  /* 0x0000004360437209 */ /* 0x000fe20007810000 */
[----:B------:R-:W0:Y:S01]  /*2860*/  MUFU.TANH R37, R37 ;  /* 0x0000002500257308 */ /* 0x000e220000002400 */
[----:B-1----:R-:W-:Y:S02]  /*2870*/  FSEL R34, R34, -INF , P1 ;  /* 0xff80000022227808 */ /* 0x002fe40000800000 */
[----:B------:R-:W-:-:S02]  /*2880*/  FMNMX.FTZ R13, R98, R13, !PT ;  /* 0x0000000d620d7209 */ /* 0x000fc40007810000 */
        /* <DEDUP_REMOVED lines=9> */
[----:B-1----:R-:W-:Y:S01]  /*2920*/  FSEL R100, R31, -INF , P4 ;  /* 0xff8000001f647808 */ /* 0x002fe20002000000 */
[----:B------:R-:W-:Y:S01]  /*2930*/  FMUL.FTZ R31, R79, UR6 ;  /* 0x000000064f1f7c20 */ /* 0x000fe20008410000 */
[----:B------:R-:W-:Y:S02]  /*2940*/  ISETP.GT.AND P4, PT, R64, 0x40, PT ;  /* 0x000000404000780c */ /* 0x000fe40003f84270 */
[----:B------:R-:W-:-:S03]  /*2950*/  FMNMX.FTZ R13, R100, R13, !PT ;  /* 0x0000000d640d7209 */ /* 0x000fc60007810000 */
        /* <DEDUP_REMOVED lines=8> */
[----:B-1----:R-:W-:Y:S01]  /*29e0*/  FSEL R106, R41, -INF , P4 ;  /* 0xff800000296a7808 */ /* 0x002fe20002000000 */
[----:B------:R-:W-:-:S03]  /*29f0*/  FMUL.FTZ R41, R86, UR6 ;  /* 0x0000000656297c20 */ /* 0x000fc60008410000 */
[----:B------:R-:W-:-:S03]  /*2a00*/  FMNMX.FTZ R67, R106, R67, !PT ;  /* 0x000000436a437209 */ /* 0x000fc60007810000 */
[----:B------:R-:W1:Y:S01]  /*2a10*/  MUFU.TANH R36, R36 ;  /* 0x0000002400247308 */ /* 0x000e620000002400 */
[----:B--2---:R-:W-:Y:S01]  /*2a20*/  FSEL R38, R35, -INF , P2 ;  /* 0xff80000023267808 */ /* 0x004fe20001000000 */
[----:B------:R-:W-:Y:S01]  /*2a30*/  FMUL.FTZ R35, R87, UR6 ;  /* 0x0000000657237c20 */ /* 0x000fe20008410000 */
[----:B------:R-:W-:Y:S02]  /*2a40*/  ISETP.GT.AND P2, PT, R64, 0x48, PT ;  /* 0x000000484000780c */ /* 0x000fe40003f44270 */
[----:B------:R-:W-:Y:S02]  /*2a50*/  FMNMX.FTZ R13, R38, R13, !PT ;  /* 0x0000000d260d7209 */ /* 0x000fe40007810000 */
[----:B------:R-:W-:Y:S01]  /*2a60*/  R2UR UR6, R0 ;  /* 0x00000000000672ca */ /* 0x000fe200000e0000 */
[----:B------:R-:W2:Y:S01]  /*2a70*/  MUFU.TANH R45, R45 ;  /* 0x0000002d002d7308 */ /* 0x000ea20000002400 */
[----:B0-----:R-:W-:-:S04]  /*2a80*/  FSEL R108, R42, -INF , P3 ;  /* 0xff8000002a6c7808 */ /* 0x001fc80001800000 */
[----:B------:R-:W-:-:S03]  /*2a90*/  FMNMX.FTZ R67, R108, R67, !PT ;  /* 0x000000436c437209 */ /* 0x000fc60007810000 */
[----:B------:R-:W0:Y:S01]  /*2aa0*/  MUFU.TANH R39, R39 ;  /* 0x0000002700277308 */ /* 0x000e220000002400 */
[----:B-1----:R-:W-:Y:S02]  /*2ab0*/  FSEL R36, R36, -INF , P1 ;  /* 0xff80000024247808 */ /* 0x002fe40000800000 */
[----:B------:R-:W-:Y:S01]  /*2ac0*/  ISETP.GT.AND P1, PT, R64, 0x49, PT ;  /* 0x000000494000780c */ /* 0x000fe20003f24270 */
[----:B------:R-:W-:Y:S01]  /*2ad0*/  UIADD3 UR6, UR6, 0x2d840, URZ ;  /* 0x0002d84006067890 */ /* 0x000fe2000fffe03f */
[----:B------:R-:W-:-:S03]  /*2ae0*/  FMNMX.FTZ R13, R36, R13, !PT ;  /* 0x0000000d240d7209 */ /* 0x000fc60007810000 */
[----:B------:R-:W1:Y:S01]  /*2af0*/  MUFU.TANH R46, R46 ;  /* 0x0000002e002e7308 */ /* 0x000e620000002400 */
[----:B--2---:R-:W-:Y:S01]  /*2b00*/  FSEL R110, R45, -INF , P2 ;  /* 0xff8000002d6e7808 */ /* 0x004fe20001000000 */
[----:B------:R-:W-:-:S03]  /*2b10*/  UPRMT UR6, UR42, 0x654, UR6 ;  /* 0x000006542a067896 */ /* 0x000fc60008000006 */
[----:B------:R-:W-:-:S03]  /*2b20*/  FMNMX.FTZ R67, R110, R67, !PT ;  /* 0x000000436e437209 */ /* 0x000fc60007810000 */
[----:B------:R-:W2:Y:S01]  /*2b30*/  MUFU.TANH R40, R40 ;  /* 0x0000002800287308 */ /* 0x000ea20000002400 */
[----:B0-----:R-:W-:Y:S02]  /*2b40*/  FSEL R42, R39, -INF , P6 ;  /* 0xff800000272a7808 */ /* 0x001fe40003000000 */
[----:B------:R-:W-:Y:S01]  /*2b50*/  ISETP.GT.AND P6, PT, R64, 0x50, PT ;  /* 0x000000504000780c */ /* 0x000fe20003fc4270 */
[----:B------:R-:W-:Y:S01]  /*2b60*/  SYNCS.ARRIVE.TRANS64.RED.A1T0 RZ, [UR6], RZ ;  /* 0x000000ffffff79a7 */ /* 0x000fe20008100406 */
        /* <DEDUP_REMOVED lines=70> */
[----:B------:R-:W-:Y:S02]  /*2fd0*/  FMNMX.FTZ R37, R62, R37, !PT ;  /* 0x000000253e257209 */ /* 0x000fe40007810000 */
[----:B------:R-:W-:Y:S01]  /*2fe0*/  FSEL R134, R3, -INF , P2 ;  /* 0xff80000003867808 */ /* 0x000fe20001000000 */
[----:B------:R-:W2:Y:S01]  /*2ff0*/  MUFU.TANH R7, R7 ;  /* 0x0000000700077308 */ /* 0x000ea20000002400 */
[----:B0-----:R-:W-:-:S04]  /*3000*/  FSEL R132, R65, -INF , P3 ;  /* 0xff80000041847808 */ /* 0x001fc80001800000 */
[----:B------:R-:W-:-:S03]  /*3010*/  FMNMX.FTZ R67, R132, R67, !PT ;  /* 0x0000004384437209 */ /* 0x000fc60007810000 */
[----:B------:R-:W-:Y:S01]  /*3020*/  MUFU.TANH R21, R21 ;  /* 0x0000001500157308 */ /* 0x000fe20000002400 */
[----:B-1----:R-:W-:Y:S02]  /*3030*/  FSEL R60, R60, -INF , P1 ;  /* 0xff8000003c3c7808 */ /* 0x002fe40000800000 */
[----:B------:R-:W-:Y:S02]  /*3040*/  ISETP.GT.AND P1, PT, R64, 0x79, PT ;  /* 0x000000794000780c */ /* 0x000fe40003f24270 */
[----:B------:R-:W-:Y:S02]  /*3050*/  FMNMX.FTZ R67, R134, R67, !PT ;  /* 0x0000004386437209 */ /* 0x000fe40007810000 */
[----:B------:R-:W-:Y:S01]  /*3060*/  FMNMX.FTZ R37, R60, R37, !PT ;  /* 0x000000253c257209 */ /* 0x000fe20007810000 */
[----:B------:R-:W-:Y:S01]  /*3070*/  MUFU.TANH R31, R31 ;  /* 0x0000001f001f7308 */ /* 0x000fe20000002400 */
[----:B--2---:R-:W-:-:S04]  /*3080*/  FSEL R64, R7, -INF , P1 ;  /* 0xff80000007407808 */ /* 0x004fc80000800000 */
[----:B------:R-:W-:-:S03]  /*3090*/  FMNMX.FTZ R67, R64, R67, !PT ;  /* 0x0000004340437209 */ /* 0x000fc60007810000 */
[----:B------:R-:W-:Y:S02]  /*30a0*/  MUFU.TANH R25, R25 ;  /* 0x0000001900197308 */ /* 0x000fe40000002400 */
[----:B------:R-:W0:Y:S06]  /*30b0*/  SHFL.BFLY PT, R3, R67, 0x2, 0x1f ;  /* 0x0c401f0043037f89 */ /* 0x000e2c00000e0000 */
[----:B------:R-:W-:Y:S08]  /*30c0*/  MUFU.TANH R33, R33 ;  /* 0x0000002100217308 */ /* 0x000ff00000002400 */
[----:B------:R-:W1:Y:S08]  /*30d0*/  MUFU.TANH R41, R41 ;  /* 0x0000002900297308 */ /* 0x000e700000002400 */
[----:B------:R-:W2:Y:S01]  /*30e0*/  MUFU.TANH R35, R35 ;  /* 0x0000002300237308 */ /* 0x000ea20000002400 */
[----:B0-----:R-:W-:-:S05]  /*30f0*/  FMNMX.FTZ R5, R67, R3, !PT ;  /* 0x0000000343057209 */ /* 0x001fca0007810000 */
[----:B------:R-:W0:Y:S01]  /*3100*/  SHFL.BFLY PT, R47, R5, 0x1, 0x1f ;  /* 0x0c201f00052f7f89 */ /* 0x000e2200000e0000 */
[----:B-1----:R-:W-:Y:S02]  /*3110*/  FSEL R41, R41, -INF , P2 ;  /* 0xff80000029297808 */ /* 0x002fe40001000000 */
[----:B0-----:R-:W-:-:S04]  /*3120*/  FMNMX.FTZ R47, R5, R47, !PT ;  /* 0x0000002f052f7209 */ /* 0x001fc80007810000 */
[C---:B------:R-:W-:Y:S01]  /*3130*/  FSETP.NEU.FTZ.AND P0, PT, R47.reuse, -INF , PT ;  /* 0xff8000002f00780b */ /* 0x040fe20003f1d000 */
[----:B------:R-:W-:-:S05]  /*3140*/  FMUL.FTZ R3, R47, R71 ;  /* 0x000000472f037220 */ /* 0x000fca0000410000 */
[----:B------:R-:W-:Y:S02]  /*3150*/  FSEL R3, R3, RZ, P0 ;  /* 0x000000ff03037208 */ /* 0x000fe40000000000 */
[----:B------:R-:W-:-:S03]  /*3160*/  ISETP.NE.AND P0, PT, R90, RZ, PT ;  /* 0x000000ff5a00720c */ /* 0x000fc60003f05270 */
[-CC-:B------:R-:W-:Y:S01]  /*3170*/  FFMA.FTZ R12, R12, R71.reuse, -R3.reuse ;  /* 0x000000470c0c7223 */ /* 0x180fe20000010803 */
[-CC-:B------:R-:W-:Y:S01]  /*3180*/  FFMA.FTZ R7, R68, R71.reuse, -R3.reuse ;  /* 0x0000004744077223 */ /* 0x180fe20000010803 */
[-CC-:B------:R-:W-:Y:S01]  /*3190*/  FFMA.FTZ R76, R76, R71.reuse, -R3.reuse ;  /* 0x000000474c4c7223 */ /* 0x180fe20000010803 */
[-CC-:B------:R-:W-:Y:S01]  /*31a0*/  FFMA.FTZ R68, R20, R71.reuse, -R3.reuse ;  /* 0x0000004714447223 */ /* 0x180fe20000010803 */
[----:B------:R0:W-:Y:S01]  /*31b0*/  MUFU.EX2 R9, R12 ;  /* 0x0000000c00097308 */ /* 0x0001e20000000800 */
[-CC-:B------:R-:W-:Y:S01]  /*31c0*/  FFMA.FTZ R20, R102, R71.reuse, -R3.reuse ;  /* 0x0000004766147223 */ /* 0x180fe20000010803 */
[----:B------:R-:W-:Y:S01]  /*31d0*/  FSEL R102, R31, -INF , P5 ;  /* 0xff8000001f667808 */ /* 0x000fe20002800000 */
[-CC-:B------:R-:W-:Y:S01]  /*31e0*/  FFMA.FTZ R31, R106, R71.reuse, -R3.reuse ;  /* 0x000000476a1f7223 */ /* 0x180fe20000010803 */
[----:B------:R-:W-:Y:S01]  /*31f0*/  FSEL R106, R33, -INF , P3 ;  /* 0xff800000216a7808 */ /* 0x000fe20001800000 */
[-CC-:B------:R-:W-:Y:S01]  /*3200*/  FFMA.FTZ R27, R84, R71.reuse, -R3.reuse ;  /* 0x00000047541b7223 */ /* 0x180fe20000010803 */
[-CC-:B------:R-:W-:Y:S01]  /*3210*/  FFMA.FTZ R84, R108, R71.reuse, -R3.reuse ;  /* 0x000000476c547223 */ /* 0x180fe20000010803 */
[----:B--2---:R-:W-:Y:S01]  /*3220*/  FSEL R108, R35, -INF , P1 ;  /* 0xff800000236c7808 */ /* 0x004fe20000800000 */
[----:B------:R1:W-:Y:S01]  /*3230*/  MUFU.EX2 R11, R76 ;  /* 0x0000004c000b7308 */ /* 0x0003e20000000800 */
[-CC-:B0-----:R-:W-:Y:S01]  /*3240*/  FFMA.FTZ R12, R96, R71.reuse, -R3.reuse ;  /* 0x00000047600c7223 */ /* 0x181fe20000010803 */
[----:B------:R-:W-:Y:S01]  /*3250*/  FSEL R96, R21, -INF , P6 ;  /* 0xff80000015607808 */ /* 0x000fe20003000000 */
[-CC-:B------:R-:W-:Y:S01]  /*3260*/  FFMA.FTZ R5, R66, R71.reuse, -R3.reuse ;  /* 0x0000004742057223 */ /* 0x180fe20000010803 */
[-CC-:B------:R-:W-:Y:S01]  /*3270*/  FFMA.FTZ R4, R4, R71.reuse, -R3.reuse ;  /* 0x0000004704047223 */ /* 0x180fe20000010803 */
[--C-:B------:R-:W-:Y:S01]  /*3280*/  FFMA.FTZ R66, R8, R71, -R3.reuse ;  /* 0x0000004708427223 */ /* 0x100fe20000010803 */
[----:B------:R-:W-:Y:S01]  /*3290*/  FMNMX.FTZ R37, R96, R37, !PT ;  /* 0x0000002560257209 */ /* 0x000fe20007810000 */
[-CC-:B------:R-:W-:Y:S01]  /*32a0*/  FFMA.FTZ R8, R72, R71.reuse, -R3.reuse ;  /* 0x0000004748087223 */ /* 0x180fe20000010803 */
[----:B------:R0:W-:Y:S01]  /*32b0*/  MUFU.EX2 R15, R20 ;  /* 0x00000014000f7308 */ /* 0x0001e20000000800 */
[-CC-:B-1----:R-:W-:Y:S01]  /*32c0*/  FFMA.FTZ R76, R30, R71.reuse, -R3.reuse ;  /* 0x000000471e4c7223 */ /* 0x182fe20000010803 */
[-CC-:B------:R-:W-:Y:S01]  /*32d0*/  FFMA.FTZ R30, R104, R71.reuse, -R3.reuse ;  /* 0x00000047681e7223 */ /* 0x180fe20000010803 */
[----:B------:R-:W-:Y:S01]  /*32e0*/  FSEL R104, R25, -INF , P4 ;  /* 0xff80000019687808 */ /* 0x000fe20002000000 */
        /* <DEDUP_REMOVED lines=9> */
[----:B0-----:R-:W-:Y:S01]  /*3380*/  FMNMX.FTZ R20, R106, R37, !PT ;  /* 0x000000256a147209 */ /* 0x001fe20007810000 */
[-CC-:B------:R-:W-:Y:S01]  /*3390*/  FFMA.FTZ R37, R110, R71.reuse, -R3.reuse ;  /* 0x000000476e257223 */ /* 0x180fe20000010803 */
[-CC-:B------:R-:W-:Y:S01]  /*33a0*/  FFMA.FTZ R82, R124, R71.reuse, -R3.reuse ;  /* 0x000000477c527223 */ /* 0x180fe20000010803 */
[----:B------:R-:W0:Y:S01]  /*33b0*/  MUFU.EX2 R4, R4 ;  /* 0x0000000400047308 */ /* 0x000e220000000800 */
[----:B------:R-:W-:Y:S01]  /*33c0*/  FMNMX.FTZ R21, R41, R20, !PT ;  /* 0x0000001429157209 */ /* 0x000fe20007810000 */
[-CC-:B------:R-:W-:Y:S01]  /*33d0*/  FFMA.FTZ R35, R126, R71.reuse, -R3.reuse ;  /* 0x000000477e237223 */ /* 0x180fe20000010803 */
[-CC-:B------:R-:W-:Y:S01]  /*33e0*/  FFMA.FTZ R86, R128, R71.reuse, -R3.reuse ;  /* 0x0000004780567223 */ /* 0x180fe20000010803 */
[--C-:B------:R-:W-:Y:S01]  /*33f0*/  FFMA.FTZ R39, R130, R71, -R3.reuse ;  /* 0x0000004782277223 */ /* 0x100fe20000010803 */
[----:B------:R-:W-:Y:S01]  /*3400*/  FMNMX.FTZ R20, R108, R21, !PT ;  /* 0x000000156c147209 */ /* 0x000fe20007810000 */
[-CC-:B------:R-:W-:Y:S01]  /*3410*/  FFMA.FTZ R21, R114, R71.reuse, -R3.reuse ;  /* 0x0000004772157223 */ /* 0x180fe20000010803 */
[----:B------:R-:W-:Y:S01]  /*3420*/  FFMA.FTZ R94, R132, R71, -R3 ;  /* 0x00000047845e7223 */ /* 0x000fe20000010803 */
[----:B------:R-:W1:Y:S01]  /*3430*/  MUFU.EX2 R7, R7 ;  /* 0x0000000700077308 */ /* 0x000e620000000800 */
[--C-:B------:R-:W-:Y:S01]  /*3440*/  IMAD.MOV.U32 R132, RZ, RZ, R135.reuse ;  /* 0x000000ffff847224 */ /* 0x100fe200078e0087 */
[----:B------:R-:W2:Y:S01]  /*3450*/  SHFL.BFLY PT, R33, R20, 0x2, 0x1f ;  /* 0x0c401f0014217f89 */ /* 0x000ea200000e0000 */
[--C-:B------:R-:W-:Y:S01]  /*3460*/  IMAD.MOV.U32 R130, RZ, RZ, R135.reuse ;  /* 0x000000ffff827224 */ /* 0x100fe200078e0087 */
[-C--:B------:R-:W-:Y:S01]  /*3470*/  MOV R126, R135.reuse ;  /* 0x00000087007e7202 */ /* 0x080fe20000000f00 */
[--C-:B------:R-:W-:Y:S01]  /*3480*/  IMAD.MOV.U32 R128, RZ, RZ, R135.reuse ;  /* 0x000000ffff807224 */ /* 0x100fe200078e0087 */
[----:B------:R-:W-:Y:S01]  /*3490*/  MOV R118, R135 ;  /* 0x0000008700767202 */ /* 0x000fe20000000f00 */
[--C-:B------:R-:W-:Y:S01]  /*34a0*/  IMAD.MOV.U32 R124, RZ, RZ, R135.reuse ;  /* 0x000000ffff7c7224 */ /* 0x100fe200078e0087 */
[----:B------:R-:W3:Y:S01]  /*34b0*/  MUFU.EX2 R66, R66 ;  /* 0x0000004200427308 */ /* 0x000ee20000000800 */
[----:B------:R-:W-:-:S02]  /*34c0*/  IMAD.MOV.U32 R116, RZ, RZ, R135 ;  /* 0x000000ffff747224 */ /* 0x000fc400078e0087 */
[--C-:B------:R-:W-:Y:S02]  /*34d0*/  IMAD.MOV.U32 R114, RZ, RZ, R135.reuse ;  /* 0x000000ffff727224 */ /* 0x100fe400078e0087 */
[----:B------:R-:W-:-:S03]  /*34e0*/  IMAD.MOV.U32 R112, RZ, RZ, R135 ;  /* 0x000000ffff707224 */ /* 0x000fc600078e0087 */
[----:B------:R-:W-:Y:S08]  /*34f0*/  MUFU.EX2 R8, R8 ;  /* 0x0000000800087308 */ /* 0x000ff00000000800 */
[----:B------:R4:W-:Y:S01]  /*3500*/  MUFU.EX2 R13, R34 ;  /* 0x00000022000d7308 */ /* 0x0009e20000000800 */
[----:B--2---:R-:W-:Y:S01]  /*3510*/  FMNMX.FTZ R43, R20, R33, !PT ;  /* 0x00000021142b7209 */ /* 0x004fe20007810000 */
[-CC-:B------:R-:W-:Y:S01]  /*3520*/  FFMA.FTZ R33, R122, R71.reuse, -R3.reuse ;  /* 0x000000477a217223 */ /* 0x180fe20000010803 */
[----:B------:R-:W-:Y:S01]  /*3530*/  FFMA.FTZ R20, R134, R71, -R3 ;  /* 0x0000004786147223 */ /* 0x000fe20000010803 */
[----:B------:R-:W-:Y:S01]  /*3540*/  MOV R134, R135 ;  /* 0x0000008700867202 */ /* 0x000fe20000000f00 */
[----:B------:R-:W-:Y:S01]  /*3550*/  IMAD.MOV.U32 R122, RZ, RZ, R135 ;  /* 0x000000ffff7a7224 */ /* 0x000fe200078e0087 */
[----:B------:R-:W2:Y:S02]  /*3560*/  SHFL.BFLY PT, R78, R43, 0x1, 0x1f ;  /* 0x0c201f002b4e7f89 */ /* 0x000ea400000e0000 */
[----:B------:R-:W-:Y:S01]  /*3570*/  MUFU.EX2 R68, R68 ;  /* 0x0000004400447308 */ /* 0x000fe20000000800 */
[-CC-:B----4-:R-:W-:Y:S01]  /*3580*/  FFMA.FTZ R34, R120, R71.reuse, -R3.reuse ;  /* 0x0000004778227223 */ /* 0x190fe20000010803 */
[----:B------:R-:W-:Y:S01]  /*3590*/  FFMA.FTZ R3, R64, R71, -R3 ;  /* 0x0000004740037223 */ /* 0x000fe20000010803 */
[----:B------:R-:W-:-:S05]  /*35a0*/  IMAD.MOV.U32 R120, RZ, RZ, R135 ;  /* 0x000000ffff787224 */ /* 0x000fca00078e0087 */
[----:B------:R-:W-:Y:S08]  /*35b0*/  MUFU.EX2 R27, R27 ;  /* 0x0000001b001b7308 */ /* 0x000ff00000000800 */
[----:B------:R-:W-:Y:S01]  /*35c0*/  MUFU.EX2 R72, R72 ;  /* 0x0000004800487308 */ /* 0x000fe20000000800 */
[----:B--2---:R-:W-:-:S07]  /*35d0*/  FMNMX.FTZ R78, R43, R78, !PT ;  /* 0x0000004e2b4e7209 */ /* 0x004fce0007810000 */
[----:B------:R-:W-:Y:S01]  /*35e0*/  MUFU.EX2 R29, R29 ;  /* 0x0000001d001d7308 */ /* 0x000fe20000000800 */
[C---:B------:R-:W-:Y:S01]  /*35f0*/  FSETP.NEU.FTZ.AND P1, PT, R78.reuse, -INF , PT ;  /* 0xff8000004e00780b */ /* 0x040fe20003f3d000 */
[----:B------:R-:W-:-:S06]  /*3600*/  FMUL.FTZ R49, R78, R71 ;  /* 0x000000474e317220 */ /* 0x000fcc0000410000 */
[----:B------:R-:W-:Y:S01]  /*3610*/  MUFU.EX2 R76, R76 ;  /* 0x0000004c004c7308 */ /* 0x000fe20000000800 */
[----:B------:R-:W-:-:S05]  /*3620*/  FSEL R49, R49, RZ, P1 ;  /* 0x000000ff31317208 */ /* 0x000fca0000800000 */
        /* <DEDUP_REMOVED lines=8> */
[----:B0-----:R-:W-:Y:S01]  /*36b0*/  FADD.FTZ R6, R5, R4 ;  /* 0x0000000405067221 */ /* 0x001fe20000010000 */
[-CC-:B------:R-:W-:Y:S01]  /*36c0*/  FFMA.FTZ R24, R38, R71.reuse, -R49.reuse ;  /* 0x0000004726187223 */ /* 0x180fe20000010831 */
[-CC-:B------:R-:W-:Y:S01]  /*36d0*/  FFMA.FTZ R51, R92, R71.reuse, -R49.reuse ;  /* 0x000000475c337223 */ /* 0x180fe20000010831 */
[--C-:B------:R-:W-:Y:S01]  /*36e0*/  FFMA.FTZ R70, R28, R71, -R49.reuse ;  /* 0x000000471c467223 */ /* 0x100fe20000010831 */
[----:B-1----:R-:W-:Y:S01]  /*36f0*/  FADD.FTZ R65, R7, R6 ;  /* 0x0000000607417221 */ /* 0x002fe20000010000 */
[----:B---3--:R-:W-:Y:S01]  /*3700*/  F2FP.F16.F32.PACK_AB R6, R66, R7 ;  /* 0x000000074206723e */ /* 0x008fe200000000ff */
[----:B------:R-:W0:Y:S01]  /*3710*/  MUFU.EX2 R110, R110 ;  /* 0x0000006e006e7308 */ /* 0x000e220000000800 */
[-C--:B------:R-:W-:Y:S01]  /*3720*/  FFMA.FTZ R28, R42, R71.reuse, -R49 ;  /* 0x000000472a1c7223 */ /* 0x080fe20000010831 */
[----:B------:R-:W-:Y:S01]  /*3730*/  FADD.FTZ R65, R66, R65 ;  /* 0x0000004142417221 */ /* 0x000fe20000010000 */
[-CC-:B------:R-:W-:Y:S01]  /*3740*/  FFMA.FTZ R53, R98, R71.reuse, -R49.reuse ;  /* 0x0000004762357223 */ /* 0x180fe20000010831 */
[-CC-:B------:R-:W-:Y:S01]  /*3750*/  FFMA.FTZ R55, R100, R71.reuse, -R49.reuse ;  /* 0x0000004764377223 */ /* 0x180fe20000010831 */
[-CC-:B------:R-:W-:Y:S01]  /*3760*/  FFMA.FTZ R32, R32, R71.reuse, -R49.reuse ;  /* 0x0000004720207223 */ /* 0x180fe20000010831 */
[-CC-:B------:R-:W-:Y:S01]  /*3770*/  FFMA.FTZ R45, R36, R71.reuse, -R49.reuse ;  /* 0x00000047242d7223 */ /* 0x180fe20000010831 */
[-CC-:B------:R-:W-:Y:S01]  /*3780*/  FFMA.FTZ R59, R40, R71.reuse, -R49.reuse ;  /* 0x00000047283b7223 */ /* 0x180fe20000010831 */
[----:B------:R-:W1:Y:S01]  /*3790*/  MUFU.EX2 R61, R61 ;  /* 0x0000003d003d7308 */ /* 0x000e620000000800 */
[--C-:B------:R-:W-:Y:S01]  /*37a0*/  FFMA.FTZ R36, R46, R71, -R49.reuse ;  /* 0x000000472e247223 */ /* 0x100fe20000010831 */
[----:B------:R-:W-:Y:S01]  /*37b0*/  F2FP.F16.F32.PACK_AB R4, R4, R5 ;  /* 0x000000050404723e */ /* 0x000fe200000000ff */
[-CC-:B------:R-:W-:Y:S01]  /*37c0*/  FFMA.FTZ R63, R44, R71.reuse, -R49.reuse ;  /* 0x000000472c3f7223 */ /* 0x180fe20000010831 */
[-CC-:B------:R-:W-:Y:S01]  /*37d0*/  FFMA.FTZ R0, R50, R71.reuse, -R49.reuse ;  /* 0x0000004732007223 */ /* 0x180fe20000010831 */
[-CC-:B------:R-:W-:Y:S01]  /*37e0*/  FFMA.FTZ R54, R54, R71.reuse, -R49.reuse ;  /* 0x0000004736367223 */ /* 0x180fe20000010831 */
[-CC-:B------:R-:W-:Y:S01]  /*37f0*/  FFMA.FTZ R40, R58, R71.reuse, -R49.reuse ;  /* 0x000000473a287223 */ /* 0x180fe20000010831 */
[--C-:B------:R-:W-:Y:S01]  /*3800*/  FFMA.FTZ R56, R56, R71, -R49.reuse ;  /* 0x0000004738387223 */ /* 0x100fe20000010831 */
[----:B------:R-:W2:Y:S01]  /*3810*/  MUFU.EX2 R10, R10 ;  /* 0x0000000a000a7308 */ /* 0x000ea20000000800 */
[----:B0-----:R-:W-:Y:S01]  /*3820*/  FADD.FTZ R38, R57, R110 ;  /* 0x0000006e39267221 */ /* 0x001fe20000010000 */
[----:B------:R-:W-:Y:S01]  /*3830*/  F2FP.F16.F32.PACK_AB R5, R110, R57 ;  /* 0x000000396e05723e */ /* 0x000fe200000000ff */
[-CC-:B------:R-:W-:Y:S01]  /*3840*/  FFMA.FTZ R44, R62, R71.reuse, -R49.reuse ;  /* 0x000000473e2c7223 */ /* 0x180fe20000010831 */
[-CC-:B------:R-:W-:Y:S01]  /*3850*/  FFMA.FTZ R60, R60, R71.reuse, -R49.reuse ;  /* 0x000000473c3c7223 */ /* 0x180fe20000010831 */
[-CC-:B------:R-:W-:Y:S01]  /*3860*/  FFMA.FTZ R96, R96, R71.reuse, -R49.reuse ;  /* 0x0000004760607223 */ /* 0x180fe20000010831 */
[-CC-:B------:R-:W-:Y:S01]  /*3870*/  FFMA.FTZ R102, R102, R71.reuse, -R49.reuse ;  /* 0x0000004766667223 */ /* 0x180fe20000010831 */
[-CC-:B------:R-:W-:Y:S01]  /*3880*/  FFMA.FTZ R104, R104, R71.reuse, -R49.reuse ;  /* 0x0000004768687223 */ /* 0x180fe20000010831 */
[----:B------:R-:W0:Y:S01]  /*3890*/  MUFU.EX2 R43, R43 ;  /* 0x0000002b002b7308 */ /* 0x000e220000000800 */
[----:B-1----:R-:W-:Y:S01]  /*38a0*/  FADD.FTZ R7, R61, R38 ;  /* 0x000000263d077221 */ /* 0x002fe20000010000 */
[-CC-:B------:R-:W-:Y:S01]  /*38b0*/  FFMA.FTZ R38, R48, R71.reuse, -R49.reuse ;  /* 0x0000004730267223 */ /* 0x180fe20000010831 */
[----:B------:R-:W-:Y:S01]  /*38c0*/  FFMA.FTZ R106, R106, R71, -R49 ;  /* 0x000000476a6a7223 */ /* 0x000fe20000010831 */
[----:B------:R-:W-:Y:S01]  /*38d0*/  MOV R110, R135 ;  /* 0x00000087006e7202 */ /* 0x000fe20000000f00 */
[----:B------:R-:W-:-:S02]  /*38e0*/  IMAD.MOV.U32 R100, RZ, RZ, R135 ;  /* 0x000000ffff647224 */ /* 0x000fc400078e0087 */
[----:B------:R-:W-:Y:S01]  /*38f0*/  IMAD.MOV.U32 R98, RZ, RZ, R135 ;  /* 0x000000ffff627224 */ /* 0x000fe200078e0087 */
[----:B------:R-:W1:Y:S01]  /*3900*/  MUFU.EX2 R14, R14 ;  /* 0x0000000e000e7308 */ /* 0x000e620000000800 */
[C---:B--2---:R-:W-:Y:S01]  /*3910*/  FADD.FTZ R42, R10.reuse, R7 ;  /* 0x000000070a2a7221 */ /* 0x044fe20000010000 */
[----:B------:R-:W-:Y:S01]  /*3920*/  F2FP.F16.F32.PACK_AB R7, R10, R61 ;  /* 0x0000003d0a07723e */ /* 0x000fe200000000ff */
[----:B------:R-:W-:Y:S01]  /*3930*/  FADD.FTZ R10, R8, R65 ;  /* 0x00000041080a7221 */ /* 0x000fe20000010000 */
[----:B------:R-:W-:Y:S01]  /*3940*/  FFMA.FTZ R61, R52, R71, -R49 ;  /* 0x00000047343d7223 */ /* 0x000fe20000010831 */
[----:B------:R-:W-:Y:S02]  /*3950*/  IMAD.MOV.U32 R92, RZ, RZ, R135 ;  /* 0x000000ffff5c7224 */ /* 0x000fe400078e0087 */
[----:B------:R-:W-:Y:S01]  /*3960*/  FADD.FTZ R10, R9, R10 ;  /* 0x0000000a090a7221 */ /* 0x000fe20000010000 */
[----:B------:R-:W2:Y:S01]  /*3970*/  MUFU.EX2 R51, R51 ;  /* 0x0000003300337308 */ /* 0x000ea20000000800 */
[----:B0-----:R-:W-:Y:S01]  /*3980*/  FADD.FTZ R65, R43, R42 ;  /* 0x0000002a2b417221 */ /* 0x001fe20000010000 */
[----:B------:R0:W-:Y:S01]  /*3990*/  STSM.16.M88.4 [R16+0x21800], R4 ;  /* 0x0218000410007844 */ /* 0x0001e20000000200 */
[----:B------:R-:W-:-:S04]  /*39a0*/  FADD.FTZ R67, R11, R10 ;  /* 0x0000000a0b437221 */ /* 0x000fc80000010000 */
[----:B------:R-:W-:Y:S01]  /*39b0*/  FADD.FTZ R42, R68, R67 ;  /* 0x00000043442a7221 */ /* 0x000fe20000010000 */
[----:B------:R-:W3:Y:S01]  /*39c0*/  MUFU.EX2 R64, R64 ;  /* 0x0000004000407308 */ /* 0x000ee20000000800 */
[----:B-1----:R-:W-:Y:S02]  /*39d0*/  FADD.FTZ R10, R14, R65 ;  /* 0x000000410e0a7221 */ /* 0x002fe40000010000 */
[----:B------:R-:W-:-:S04]  /*39e0*/  FADD.FTZ R67, R27, R42 ;  /* 0x0000002a1b437221 */ /* 0x000fc80000010000 */
[----:B------:R-:W-:Y:S01]  /*39f0*/  FADD.FTZ R42, R72, R67 ;  /* 0x00000043482a7221 */ /* 0x000fe20000010000 */
[----:B------:R-:W1:Y:S01]  /*3a00*/  MUFU.EX2 R53, R53 ;  /* 0x0000003500357308 */ /* 0x000e620000000800 */
[----:B--2---:R-:W-:Y:S01]  /*3a10*/  FADD.FTZ R65, R51, R10 ;  /* 0x0000000a33417221 */ /* 0x004fe20000010000 */
[----:B0-----:R-:W-:Y:S01]  /*3a20*/  F2FP.F16.F32.PACK_AB R4, R9, R8 ;  /* 0x000000080904723e */ /* 0x001fe200000000ff */
[----:B------:R-:W-:Y:S01]  /*3a30*/  FADD.FTZ R67, R29, R42 ;  /* 0x0000002a1d437221 */ /* 0x000fe20000010000 */
[----:B------:R-:W-:Y:S01]  /*3a40*/  F2FP.F16.F32.PACK_AB R6, R68, R11 ;  /* 0x0000000b4406723e */ /* 0x000fe200000000ff */
[----:B------:R-:W-:Y:S01]  /*3a50*/  FFMA.FTZ R42, R41, R71, -R49 ;  /* 0x00000047292a7223 */ /* 0x000fe20000010831 */
[----:B------:R-:W-:Y:S01]  /*3a60*/  F2FP.F16.F32.PACK_AB R5, R14, R43 ;  /* 0x0000002b0e05723e */ /* 0x000fe200000000ff */
[----:B------:R-:W-:Y:S01]  /*3a70*/  FADD.FTZ R67, R76, R67 ;  /* 0x000000434c437221 */ /* 0x000fe20000010000 */
[----:B------:R-:W0:Y:S01]  /*3a80*/  MUFU.EX2 R70, R70 ;  /* 0x0000004600467308 */ /* 0x000e220000000800 */
[C---:B---3--:R-:W-:Y:S01]  /*3a90*/  FADD.FTZ R10, R64.reuse, R65 ;  /* 0x00000041400a7221 */ /* 0x048fe20000010000 */
[----:B------:R-:W-:Y:S01]  /*3aa0*/  F2FP.F16.F32.PACK_AB R7, R64, R51 ;  /* 0x000000334007723e */ /* 0x000fe200000000ff */
[----:B------:R-:W-:Y:S01]  /*3ab0*/  FFMA.FTZ R49, R108, R71, -R49 ;  /* 0x000000476c317223 */ /* 0x000fe20000010831 */
[----:B------:R-:W-:Y:S01]  /*3ac0*/  F2FP.F16.F32.PACK_AB R8, R72, R27 ;  /* 0x0000001b4808723e */ /* 0x000fe200000000ff */
[----:B------:R-:W-:-:S02]  /*3ad0*/  IMAD.MOV.U32 R108, RZ, RZ, R135 ;  /* 0x000000ffff6c7224 */ /* 0x000fc400078e0087 */
[----:B------:R2:W-:Y:S01]  /*3ae0*/  STSM.16.M88.4 [R23], R4 ;  /* 0x0000000417007844 */ /* 0x0005e20000000200 */
        /* <DEDUP_REMOVED lines=8> */
[----:B------:R-:W-:-:S03]  /*3b70*/  F2FP.F16.F32.PACK_AB R12, R13, R12 ;  /* 0x0000000c0d0c723e */ /* 0x000fc600000000ff */
[----:B------:R-:W-:-:S03]  /*3b80*/  FADD.FTZ R46, R13, R10 ;  /* 0x0000000a0d2e7221 */ /* 0x000fc60000010000 */
[----:B------:R-:W1:Y:S01]  /*3b90*/  MUFU.EX2 R45, R45 ;  /* 0x0000002d002d7308 */ /* 0x000e620000000800 */
[----:B0-----:R-:W-:-:S07]  /*3ba0*/  FADD.FTZ R65, R32, R65 ;  /* 0x0000004120417221 */ /* 0x001fce0000010000 */
[----:B------:R-:W0:Y:S01]  /*3bb0*/  MUFU.EX2 R30, R30 ;  /* 0x0000001e001e7308 */ /* 0x000e220000000800 */
[----:B---3--:R-:W-:Y:S01]  /*3bc0*/  FADD.FTZ R10, R24, R65 ;  /* 0x00000041180a7221 */ /* 0x008fe20000010000 */
[----:B------:R-:W-:-:S06]  /*3bd0*/  FADD.FTZ R65, R15, R46 ;  /* 0x0000002e0f417221 */ /* 0x000fcc0000010000 */
[----:B------:R-:W3:Y:S01]  /*3be0*/  MUFU.EX2 R28, R28 ;  /* 0x0000001c001c7308 */ /* 0x000ee20000000800 */
[----:B-1----:R-:W-:Y:S01]  /*3bf0*/  FADD.FTZ R9, R45, R10 ;  /* 0x0000000a2d097221 */ /* 0x002fe20000010000 */
[----:B------:R-:W-:-:S06]  /*3c00*/  F2FP.F16.F32.PACK_AB R10, R76, R29 ;  /* 0x0000001d4c0a723e */ /* 0x000fcc00000000ff */
        /* <DEDUP_REMOVED lines=10> */
[----:B------:R-:W-:Y:S02]  /*3cb0*/  F2FP.F16.F32.PACK_AB R9, R70, R53 ;  /* 0x000000354609723e */ /* 0x000fe400000000ff */
[----:B--2---:R-:W-:-:S04]  /*3cc0*/  F2FP.F16.F32.PACK_AB R4, R84, R31 ;  /* 0x0000001f5404723e */ /* 0x004fc800000000ff */
[----:B------:R-:W2:Y:S01]  /*3cd0*/  MUFU.EX2 R63, R63 ;  /* 0x0000003f003f7308 */ /* 0x000ea20000000800 */
[----:B-1----:R-:W-:Y:S01]  /*3ce0*/  FADD.FTZ R14, R36, R11 ;  /* 0x0000000b240e7221 */ /* 0x002fe20000010000 */
[----:B------:R-:W-:-:S05]  /*3cf0*/  F2FP.F16.F32.PACK_AB R11, R32, R55 ;  /* 0x00000037200b723e */ /* 0x000fca00000000ff */
[----:B------:R1:W-:Y:S01]  /*3d00*/  STSM.16.M88.4 [R18], R8 ;  /* 0x0000000812007844 */ /* 0x0003e20000000200 */
[----:B------:R-:W3:Y:S01]  /*3d10*/  MUFU.EX2 R90, R90 ;  /* 0x0000005a005a7308 */ /* 0x000ee20000000800 */
[----:B0-----:R-:W-:-:S07]  /*3d20*/  FADD.FTZ R51, R37, R46 ;  /* 0x0000002e25337221 */ /* 0x001fce0000010000 */
[----:B------:R-:W0:Y:S01]  /*3d30*/  MUFU.EX2 R0, R0 ;  /* 0x0000000000007308 */ /* 0x000e220000000800 */
[----:B--2---:R-:W-:-:S07]  /*3d40*/  FADD.FTZ R43, R63, R14 ;  /* 0x0000000e3f2b7221 */ /* 0x004fce0000010000 */
[----:B------:R-:W2:Y:S01]  /*3d50*/  MUFU.EX2 R21, R21 ;  /* 0x0000001500157308 */ /* 0x000ea20000000800 */
[C---:B---3--:R-:W-:Y:S01]  /*3d60*/  FADD.FTZ R14, R90.reuse, R51 ;  /* 0x000000335a0e7221 */ /* 0x048fe20000010000 */
[----:B------:R-:W-:Y:S01]  /*3d70*/  F2FP.F16.F32.PACK_AB R6, R90, R37 ;  /* 0x000000255a06723e */ /* 0x000fe200000000ff */
[----:B------:R-:W-:-:S05]  /*3d80*/  IMAD.MOV.U32 R90, RZ, RZ, R135 ;  /* 0x000000ffff5a7224 */ /* 0x000fca00078e0087 */
[----:B------:R-:W3:Y:S01]  /*3d90*/  MUFU.EX2 R57, R54 ;  /* 0x0000003600397308 */ /* 0x000ee20000000800 */
[----:B0-----:R-:W-:-:S07]  /*3da0*/  FADD.FTZ R32, R0, R43 ;  /* 0x0000002b00207221 */ /* 0x001fce0000010000 */
[----:B------:R-:W0:Y:S01]  /*3db0*/  MUFU.EX2 R26, R26 ;  /* 0x0000001a001a7308 */ /* 0x000e220000000800 */
[----:B--2---:R-:W-:Y:S01]  /*3dc0*/  FADD.FTZ R43, R21, R14 ;  /* 0x0000000e152b7221 */ /* 0x004fe20000010000 */
[----:B------:R-:W-:Y:S02]  /*3dd0*/  F2FP.F16.F32.PACK_AB R14, R30, R15 ;  /* 0x0000000f1e0e723e */ /* 0x000fe400000000ff */
[----:B------:R-:W-:-:S04]  /*3de0*/  F2FP.F16.F32.PACK_AB R15, R59, R28 ;  /* 0x0000001c3b0f723e */ /* 0x000fc800000000ff */
[----:B------:R-:W2:Y:S01]  /*3df0*/  MUFU.EX2 R38, R38 ;  /* 0x0000002600267308 */ /* 0x000ea20000000800 */
[----:B---3--:R-:W-:-:S07]  /*3e00*/  FADD.FTZ R13, R57, R32 ;  /* 0x00000020390d7221 */ /* 0x008fce0000010000 */
[----:B------:R-:W3:Y:S01]  /*3e10*/  MUFU.EX2 R25, R25 ;  /* 0x0000001900197308 */ /* 0x000ee20000000800 */
[----:B0-----:R-:W-:-:S07]  /*3e20*/  FADD.FTZ R32, R26, R43 ;  /* 0x0000002b1a207221 */ /* 0x001fce0000010000 */
[----:B------:R-:W0:Y:S01]  /*3e30*/  MUFU.EX2 R61, R61 ;  /* 0x0000003d003d7308 */ /* 0x000e220000000800 */
[----:B--2---:R-:W-:Y:S01]  /*3e40*/  FADD.FTZ R30, R38, R13 ;  /* 0x0000000d261e7221 */ /* 0x004fe20000010000 */
[----:B------:R-:W-:-:S05]  /*3e50*/  F2FP.F16.F32.PACK_AB R13, R45, R24 ;  /* 0x000000182d0d723e */ /* 0x000fca00000000ff */
[----:B------:R-:W-:Y:S01]  /*3e60*/  STSM.16.M88.4 [R17], R12 ;  /* 0x0000000c11007844 */ /* 0x000fe20000000200 */
[----:B------:R-:W1:Y:S01]  /*3e70*/  MUFU.EX2 R34, R34 ;  /* 0x0000002200227308 */ /* 0x000e620000000800 */
[----:B---3--:R-:W-:-:S07]  /*3e80*/  FADD.FTZ R7, R25, R32 ;  /* 0x0000002019077221 */ /* 0x008fce0000010000 */
[----:B------:R-:W2:Y:S01]  /*3e90*/  MUFU.EX2 R40, R40 ;  /* 0x0000002800287308 */ /* 0x000ea20000000800 */
[----:B0-----:R-:W-:-:S07]  /*3ea0*/  FADD.FTZ R5, R61, R30 ;  /* 0x0000001e3d057221 */ /* 0x001fce0000010000 */
[----:B------:R-:W0:Y:S01]  /*3eb0*/  MUFU.EX2 R33, R33 ;  /* 0x0000002100217308 */ /* 0x000e220000000800 */
[----:B-1----:R-:W-:Y:S01]  /*3ec0*/  FADD.FTZ R10, R34, R7 ;  /* 0x00000007220a7221 */ /* 0x002fe20000010000 */
[----:B------:R-:W-:-:S06]  /*3ed0*/  F2FP.F16.F32.PACK_AB R7, R57, R0 ;  /* 0x000000003907723e */ /* 0x000fcc00000000ff */
[----:B------:R-:W1:Y:S01]  /*3ee0*/  MUFU.EX2 R41, R56 ;  /* 0x0000003800297308 */ /* 0x000e620000000800 */
[----:B--2---:R-:W-:Y:S01]  /*3ef0*/  FADD.FTZ R8, R40, R5 ;  /* 0x0000000528087221 */ /* 0x004fe20000010000 */
[----:B------:R-:W-:-:S05]  /*3f00*/  F2FP.F16.F32.PACK_AB R5, R63, R36 ;  /* 0x000000243f05723e */ /* 0x000fca00000000ff */
[----:B------:R2:W-:Y:S01]  /*3f10*/  STSM.16.M88.4 [R16+0x27800], R4 ;  /* 0x0278000410007844 */ /* 0x0005e20000000200 */
[----:B------:R-:W3:Y:S01]  /*3f20*/  MUFU.EX2 R82, R82 ;  /* 0x0000005200527308 */ /* 0x000ee20000000800 */
[----:B0-----:R-:W-:-:S07]  /*3f30*/  FADD.FTZ R11, R33, R10 ;  /* 0x0000000a210b7221 */ /* 0x001fce0000010000 */
[----:B------:R-:W0:Y:S01]  /*3f40*/  MUFU.EX2 R44, R44 ;  /* 0x0000002c002c7308 */ /* 0x000e220000000800 */
[----:B-1----:R-:W-:Y:S01]  /*3f50*/  FADD.FTZ R9, R41, R8 ;  /* 0x0000000829097221 */ /* 0x002fe20000010000 */
[----:B--2---:R-:W-:-:S06]  /*3f60*/  F2FP.F16.F32.PACK_AB R4, R26, R21 ;  /* 0x000000151a04723e */ /* 0x004fcc00000000ff */
[----:B------:R-:W1:Y:S01]  /*3f70*/  MUFU.EX2 R35, R35 ;  /* 0x0000002300237308 */ /* 0x000e620000000800 */
[----:B---3--:R-:W-:Y:S01]  /*3f80*/  FADD.FTZ R8, R82, R11 ;  /* 0x0000000b52087221 */ /* 0x008fe20000010000 */
[----:B------:R-:W-:Y:S02]  /*3f90*/  F2FP.F16.F32.PACK_AB R6, R34, R25 ;  /* 0x000000192206723e */ /* 0x000fe400000000ff */
[----:B------:R-:W-:Y:S02]  /*3fa0*/  F2FP.F16.F32.PACK_AB R5, R61, R38 ;  /* 0x000000263d05723e */ /* 0x000fe400000000ff */
[----:B------:R-:W-:Y:S02]  /*3fb0*/  F2FP.F16.F32.PACK_AB R7, R41, R40 ;  /* 0x000000282907723e */ /* 0x000fe400000000ff */
[----:B------:R-:W2:Y:S01]  /*3fc0*/  MUFU.EX2 R27, R60 ;  /* 0x0000003c001b7308 */ /* 0x000ea20000000800 */
[----:B0-----:R-:W-:Y:S02]  /*3fd0*/  FADD.FTZ R0, R44, R9 ;  /* 0x000000092c007221 */ /* 0x001fe40000010000 */
[----:B------:R0:W-:Y:S05]  /*3fe0*/  STSM.16.M88.4 [R136], R4 ;  /* 0x0000000488007844 */ /* 0x0001ea0000000200 */
[----:B------:R-:W3:Y:S01]  /*3ff0*/  MUFU.EX2 R86, R86 ;  /* 0x0000005600567308 */ /* 0x000ee20000000800 */
[----:B-1----:R-:W-:-:S07]  /*4000*/  FADD.FTZ R9, R35, R8 ;  /* 0x0000000823097221 */ /* 0x002fce0000010000 */
[----:B------:R1:W4:Y:S01]  /*4010*/  MUFU.EX2 R29, R96 ;  /* 0x00000060001d7308 */ /* 0x0003220000000800 */
[----:B--2---:R-:W-:-:S07]  /*4020*/  FADD.FTZ R0, R27, R0 ;  /* 0x000000001b007221 */ /* 0x004fce0000010000 */
[----:B------:R-:W2:Y:S01]  /*4030*/  MUFU.EX2 R39, R39 ;  /* 0x0000002700277308 */ /* 0x000ea20000000800 */
[C---:B---3--:R-:W-:Y:S01]  /*4040*/  FADD.FTZ R8, R86.reuse, R9 ;  /* 0x0000000956087221 */ /* 0x048fe20000010000 */
[----:B------:R-:W-:Y:S01]  /*4050*/  F2FP.F16.F32.PACK_AB R10, R86, R35 ;  /* 0x00000023560a723e */ /* 0x000fe200000000ff */
[----:B-1----:R-:W-:-:S05]  /*4060*/  IMAD.MOV.U32 R96, RZ, RZ, R135 ;  /* 0x000000ffff607224 */ /* 0x002fca00078e0087 */
[----:B------:R-:W1:Y:S01]  /*4070*/  MUFU.EX2 R102, R102 ;  /* 0x0000006600667308 */ /* 0x000e620000000800 */
[----:B----4-:R-:W-:-:S07]  /*4080*/  FADD.FTZ R9, R29, R0 ;  /* 0x000000001d097221 */ /* 0x010fce0000010000 */
[----:B------:R-:W3:Y:S01]  /*4090*/  MUFU.EX2 R94, R94 ;  /* 0x0000005e005e7308 */ /* 0x000ee20000000800 */
[----:B--2---:R-:W-:Y:S01]  /*40a0*/  FADD.FTZ R11, R39, R8 ;  /* 0x00000008270b7221 */ /* 0x004fe20000010000 */
[----:B------:R-:W-:-:S06]  /*40b0*/  F2FP.F16.F32.PACK_AB R8, R82, R33 ;  /* 0x000000215208723e */ /* 0x000fcc00000000ff */
[----:B------:R-:W2:Y:S01]  /*40c0*/  MUFU.EX2 R104, R104 ;  /* 0x0000006800687308 */ /* 0x000ea20000000800 */
[----:B-1----:R-:W-:-:S07]  /*40d0*/  FADD.FTZ R9, R102, R9 ;  /* 0x0000000966097221 */ /* 0x002fce0000010000 */
[----:B------:R-:W-:Y:S01]  /*40e0*/  MUFU.EX2 R20, R20 ;  /* 0x0000001400147308 */ /* 0x000fe20000000800 */
[----:B---3--:R-:W-:Y:S01]  /*40f0*/  FADD.FTZ R21, R94, R11 ;  /* 0x0000000b5e157221 */ /* 0x008fe20000010000 */
[----:B------:R-:W-:Y:S02]  /*4100*/  F2FP.F16.F32.PACK_AB R11, R102, R29 ;  /* 0x0000001d660b723e */ /* 0x000fe400000000ff */
[----:B------:R-:W-:Y:S02]  /*4110*/  F2FP.F16.F32.PACK_AB R12, R94, R39 ;  /* 0x000000275e0c723e */ /* 0x000fe400000000ff */
[----:B------:R-:W-:Y:S02]  /*4120*/  MOV R102, R135 ;  /* 0x0000008700667202 */ /* 0x000fe40000000f00 */
[----:B------:R-:W1:Y:S01]  /*4130*/  MUFU.EX2 R3, R3 ;  /* 0x0000000300037308 */ /* 0x000e620000000800 */
[----:B--2---:R-:W-:Y:S01]  /*4140*/  FADD.FTZ R0, R104, R9 ;  /* 0x0000000968007221 */ /* 0x004fe20000010000 */
[----:B------:R-:W-:-:S02]  /*4150*/  F2FP.F16.F32.PACK_AB R9, R27, R44 ;  /* 0x0000002c1b09723e */ /* 0x000fc400000000ff */
[----:B------:R-:W-:-:S03]  /*4160*/  MOV R94, R135 ;  /* 0x00000087005e7202 */ /* 0x000fc60000000f00 */
[----:B------:R2:W-:Y:S01]  /*4170*/  STSM.16.M88.4 [R18+0x6000], R8 ;  /* 0x0060000812007844 */ /* 0x0005e20000000200 */
[----:B------:R3:W4:Y:S08]  /*4180*/  MUFU.EX2 R31, R106 ;  /* 0x0000006a001f7308 */ /* 0x0007300000000800 */
[----:B------:R-:W-:Y:S01]  /*4190*/  MUFU.EX2 R42, R42 ;  /* 0x0000002a002a7308 */ /* 0x000fe20000000800 */
[----:B-1----:R-:W-:Y:S01]  /*41a0*/  F2FP.F16.F32.PACK_AB R14, R3, R20 ;  /* 0x00000014030e723e */ /* 0x002fe200000000ff */
[----:B------:R-:W-:Y:S01]  /*41b0*/  FADD.FTZ R20, R20, R21 ;  /* 0x0000001514147221 */ /* 0x000fe20000010000 */
[----:B---3--:R-:W-:-:S03]  /*41c0*/  IMAD.MOV.U32 R106, RZ, RZ, R135 ;  /* 0x000000ffff6a7224 */ /* 0x008fc600078e0087 */
[----:B0-----:R-:W-:Y:S01]  /*41d0*/  FADD.FTZ R5, R3, R20 ;  /* 0x0000001403057221 */ /* 0x001fe20000010000 */
[----:B------:R-:W-:Y:S01]  /*41e0*/  VIADD R3, R88, 0xfffffffe ;  /* 0xfffffffe58037836 */ /* 0x000fe20000000000 */
[----:B------:R-:W0:Y:S01]  /*41f0*/  MUFU.EX2 R49, R49 ;  /* 0x0000003100317308 */ /* 0x000e220000000800 */
[C---:B----4-:R-:W-:Y:S01]  /*4200*/  F2FP.F16.F32.PACK_AB R13, R31.reuse, R104 ;  /* 0x000000681f0d723e */ /* 0x050fe200000000ff */
[----:B------:R-:W-:Y:S01]  /*4210*/  FADD.FTZ R25, R31, R0 ;  /* 0x000000001f197221 */ /* 0x000fe20000010000 */
[--C-:B------:R-:W-:Y:S01]  /*4220*/  IMAD.MOV.U32 R104, RZ, RZ, R135.reuse ;  /* 0x000000ffff687224 */ /* 0x100fe200078e0087 */
[----:B------:R-:W-:Y:S01]  /*4230*/  ISETP.GE.AND P1, PT, R3, R22, PT ;  /* 0x000000160300720c */ /* 0x000fe20003f26270 */
[----:B------:R-:W-:Y:S01]  /*4240*/  IMAD.MOV.U32 R88, RZ, RZ, R135 ;  /* 0x000000ffff587224 */ /* 0x000fe200078e0087 */
[----:B0-----:R-:W-:Y:S01]  /*4250*/  F2FP.F16.F32.PACK_AB R15, R49, R42 ;  /* 0x0000002a310f723e */ /* 0x001fe200000000ff */
[----:B------:R-:W-:-:S04]  /*4260*/  FADD.FTZ R42, R42, R25 ;  /* 0x000000192a2a7221 */ /* 0x000fc80000010000 */
[----:B------:R2:W-:Y:S01]  /*4270*/  STSM.16.M88.4 [R17+0x6000], R12 ;  /* 0x0060000c11007844 */ /* 0x0005e20000000200 */
[----:B------:R-:W-:Y:S01]  /*4280*/  FADD.FTZ R6, R49, R42 ;  /* 0x0000002a31067221 */ /* 0x000fe20000010000 */
[----:B------:R0:W-:Y:S06]  /*4290*/  MEMBAR.ALL.CTA ;  /* 0x0000000000007992 */ /* 0x0001ec0000008000 */
[----:B0-----:R-:W0:Y:S02]  /*42a0*/  FENCE.VIEW.ASYNC.S ;  /* 0x00000000000073c6 */ /* 0x001e240000000000 */
[----:B0-----:R-:W-:Y:S01]  /*42b0*/  NOP ;  /* 0x0000000000007918 */ /* 0x001fe20000000000 */
[----:B------:R-:W-:Y:S05]  /*42c0*/  @!P1 BRA `(.L_x_10198) ;  /* 0x0000002800a09947 */ /* 0x000fea0003800000 */
[----:B------:R-:W-:Y:S01]  /*42d0*/  IMAD.MOV.U32 R4, RZ, RZ, R78 ;  /* 0x000000ffff047224 */ /* 0x000fe200078e004e */
[----:B------:R-:W-:Y:S01]  /*42e0*/  MOV R0, R47 ;  /* 0x0000002f00007202 */ /* 0x000fe20000000f00 */
        /* <DEDUP_REMOVED lines=26> */
[----:B------:R-:W-:-:S05]  /*4490*/  ULDC UR10, c[0x0][0x9d8] ;  /* 0x00027600000a7ab9 */ /* 0x000fca0000000800 */
.L_x_10209:
[----:B------:R-:W-:Y:S01]  /*44a0*/  ISETP.NE.AND P2, PT, RZ, UR40, PT ;  /* 0x00000028ff007c0c */ /* 0x000fe2000bf45270 */
[----:B------:R-:W-:-:S04]  /*44b0*/  UISETP.NE.AND UP0, UPT, UR11, 0x1, UPT ;  /* 0x000000010b00788c */ /* 0x000fc8000bf05270 */
[----:B------:R-:W-:-:S06]  /*44c0*/  USEL UR6, URZ, 0x1, UP0 ;  /* 0x000000013f067887 */ /* 0x000fcc0008000000 */
[----:B------:R-:W-:Y:S02]  /*44d0*/  LOP3.LUT R2, R7, UR6, RZ, 0x3c, !PT ;  /* 0x0000000607027c12 */ /* 0x000fe4000f8e3cff */
[----:B------:R-:W-:Y:S05]  /*44e0*/  @P2 BRA `(.L_x_10199) ;  /* 0x0000000000342947 */ /* 0x000fea0003800000 */
[----:B------:R-:W-:Y:S05]  /*44f0*/  @!P0 BRA `(.L_x_10200) ;  /* 0x0000000000048947 */ /* 0x000fea0003800000 */
[----:B------:R-:W-:Y:S01]  /*4500*/  BPT.TRAP 0x1 ;  /* 0x000000040000795c */ /* 0x000fe20000300000 */
.L_x_10200:
[----:B------:R-:W-:Y:S01]  /*4510*/  UIADD3 UR6, UR11, 0x1, URZ ;  /* 0x000000010b067890 */ /* 0x000fe2000fffe03f */
[----:B--2---:R-:W-:-:S03]  /*4520*/  SHF.L.U32 R8, R2, 0x1f, RZ ;  /* 0x0000001f02087819 */ /* 0x004fc600000006ff */
[----:B------:R-:W-:-:S04]  /*4530*/  UISETP.NE.AND UP0, UPT, UR6, 0x2, UPT ;  /* 0x000000020600788c */ /* 0x000fc8000bf05270 */
[----:B------:R-:W-:-:S04]  /*4540*/  USEL UR6, UR6, URZ, UP0 ;  /* 0x0000003f06067287 */ /* 0x000fc80008000000 */
[----:B------:R-:W-:-:S09]  /*4550*/  ULEA UR6, UR6, UR41, 0x3 ;  /* 0x0000002906067291 */ /* 0x000fd2000f8e183f */
[----:B------:R0:W1:Y:S01]  /*4560*/  SYNCS.PHASECHK.TRANS64.TRYWAIT P1, [UR6+0x2d830], R8 ;  /* 0x02d83008ff0075a7 */ /* 0x0000620008020146 */
[----:B------:R-:W-:Y:S05]  /*4570*/  @!P0 BRA `(.L_x_10201) ;  /* 0x0000000000048947 */ /* 0x000fea0003800000 */
[----:B------:R-:W-:Y:S01]  /*4580*/  BPT.TRAP 0x1 ;  /* 0x000000040000795c */ /* 0x000fe20000300000 */
.L_x_10201:
[----:B-1----:R-:W-:Y:S05]  /*4590*/  @P1 BRA `(.L_x_10199) ;  /* 0x0000000000081947 */ /* 0x002fea0003800000 */
[----:B------:R-:W1:Y:S02]  /*45a0*/  SYNCS.PHASECHK.TRANS64.TRYWAIT P1, [UR6+0x2d830], R8 ;  /* 0x02d83008ff0075a7 */ /* 0x000e640008020146 */
[----:B-1----:R-:W-:Y:S05]  /*45b0*/  @!P1 BRA `(.L_x_10202) ;  /* 0x000000b000d89947 */ /* 0x002fea0003800000 */
.L_x_10199:
[----:B-12---:R-:W1:Y:S01]  /*45c0*/  S2R R9, SR_TID.X ;  /* 0x0000000000097919 */ /* 0x006e620000002100 */
[----:B------:R-:W-:Y:S01]  /*45d0*/  UIADD3 UR38, UR11, 0x1, URZ ;  /* 0x000000010b267890 */ /* 0x000fe2000fffe03f */
[----:B------:R-:W-:Y:S01]  /*45e0*/  UMOV UR7, 0x80000020 ;  /* 0x8000002000077882 */ /* 0x000fe20000000000 */
[----:B------:R-:W-:Y:S02]  /*45f0*/  UMOV UR32, UR8 ;  /* 0x0000000800207c82 */ /* 0x000fe40008000000 */
[----:B------:R-:W-:Y:S01]  /*4600*/  UISETP.NE.AND UP0, UPT, UR38, 0x2, UPT ;  /* 0x000000022600788c */ /* 0x000fe2000bf05270 */
[----:B------:R-:W-:Y:S01]  /*4610*/  UMOV UR33, UR9 ;  /* 0x0000000900217c82 */ /* 0x000fe20008000000 */
[----:B------:R-:W-:Y:S02]  /*4620*/  UMOV UR35, 0x80000020 ;  /* 0x8000002000237882 */ /* 0x000fe40000000000 */
[----:B------:R-:W-:Y:S01]  /*4630*/  USEL UR38, UR38, URZ, UP0 ;  /* 0x0000003f26267287 */ /* 0x000fe20008000000 */
[----:B------:R-:W-:Y:S01]  /*4640*/  UMOV UR15, 0x80000020 ;  /* 0x80000020000f7882 */ /* 0x000fe20000000000 */
[----:B------:R-:W-:-:S02]  /*4650*/  UMOV UR19, 0x80000020 ;  /* 0x8000002000137882 */ /* 0x000fc40000000000 */
[----:B------:R-:W-:Y:S01]  /*4660*/  UIMAD UR6, UR38, 0x600, UR28 ;  /* 0x00000600260678a4 */ /* 0x000fe2000f8e021c */
[----:B------:R-:W-:Y:S01]  /*4670*/  UMOV UR23, 0x80000020 ;  /* 0x8000002000177882 */ /* 0x000fe20000000000 */
[----:B------:R-:W-:Y:S02]  /*4680*/  UMOV UR27, 0x80000020 ;  /* 0x80000020001b7882 */ /* 0x000fe40000000000 */
[----:B------:R-:W-:Y:S02]  /*4690*/  UIADD3 UR34, UR6, 0x2, URZ ;  /* 0x0000000206227890 */ /* 0x000fe4000fffe03f */
[----:B------:R-:W-:Y:S02]  /*46a0*/  UIADD3 UR14, UR6, 0x200, URZ ;  /* 0x00000200060e7890 */ /* 0x000fe4000fffe03f */
[----:B------:R-:W-:Y:S02]  /*46b0*/  UIADD3 UR18, UR6, 0x202, URZ ;  /* 0x0000020206127890 */ /* 0x000fe4000fffe03f */
[----:B------:R-:W-:-:S02]  /*46c0*/  UIADD3 UR22, UR6, 0x400, URZ ;  /* 0x0000040006167890 */ /* 0x000fc4000fffe03f */
        /* <DEDUP_REMOVED lines=25> */
.L_x_10204:
[----:B------:R-:W-:Y:S01]  /*4860*/  ULEA UR6, UR11, UR41, 0x3 ;  /* 0x000000290b067291 */ /* 0x000fe2000f8e183f */
[----:B------:R-:W-:-:S08]  /*4870*/  SHF.L.U32 R7, R7, 0x1f, RZ ;  /* 0x0000001f07077819 */ /* 0x000fd000000006ff */
[----:B------:R0:W1:Y:S01]  /*4880*/  SYNCS.PHASECHK.TRANS64.TRYWAIT P1, [UR6+0x2d850], R7 ;  /* 0x02d85007ff0075a7 */ /* 0x0000620008020146 */
[----:B------:R-:W-:Y:S05]  /*4890*/  @!P0 BRA `(.L_x_10205) ;  /* 0x0000000000048947 */ /* 0x000fea0003800000 */
[----:B------:R-:W-:Y:S01]  /*48a0*/  BPT.TRAP 0x1 ;  /* 0x000000040000795c */ /* 0x000fe20000300000 */
.L_x_10205:
[----:B-1----:R-:W-:Y:S05]  /*48b0*/  @P1 BRA `(.L_x_10203) ;  /* 0x0000000000081947 */ /* 0x002fea0003800000 */
[----:B------:R-:W1:Y:S02]  /*48c0*/  SYNCS.PHASECHK.TRANS64.TRYWAIT P1, [UR6+0x2d850], R7 ;  /* 0x02d85007ff0075a7 */ /* 0x000e640008020146 */
[----:B-1----:R-:W-:Y:S05]  /*48d0*/  @!P1 BRA `(.L_x_10206) ;  /* 0x000000b000289947 */ /* 0x002fea0003800000 */
.L_x_10203:
[----:B------:R-:W-:Y:S01]  /*48e0*/  UIADD3 UR6, UR41, 0x400, URZ ;  /* 0x0000040029067890 */ /* 0x000fe2000fffe03f */
[----:B------:R-:W-:Y:S01]  /*48f0*/  WARPGROUP.ARRIVE ;  /* 0x00000000000079c5 */ /* 0x000fe20000000000 */
[----:B------:R-:W-:-:S05]  /*4900*/  ULOP3.LUT UR7, UR39, 0x10000, URZ, 0xfc, !UPT ;  /* 0x0001000027077892 */ /* 0x000fca000f8efc3f */
[----:B------:R-:W1:Y:S01]  /*4910*/  S2R R9, SR_TID.X ;  /* 0x0000000000097919 */ /* 0x000e620000002100 */
[----:B------:R-:W-:Y:S01]  /*4920*/  USHF.R.U32.HI UR6, URZ, 0x4, UR6 ;  /* 0x000000043f067899 */ /* 0x000fe20008011606 */
[----:B------:R-:W-:Y:S01]  /*4930*/  UMOV UR33, 0x40000040 ;  /* 0x4000004000217882 */ /* 0x000fe20000000000 */
[----:B------:R-:W-:Y:S02]  /*4940*/  UMOV UR35, 0x80000020 ;  /* 0x8000002000237882 */ /* 0x000fe40000000000 */
[----:B------:R-:W-:Y:S01]  /*4950*/  ULOP3.LUT UR6, UR6, 0x3fff, URZ, 0xc0, !UPT ;  /* 0x00003fff06067892 */ /* 0x000fe2000f8ec03f */
[----:B------:R-:W-:-:S03]  /*4960*/  UMOV UR32, UR7 ;  /* 0x0000000700207c82 */ /* 0x000fc60008000000 */
        /* <DEDUP_REMOVED lines=8> */
[----:B-1----:R-:W-:Y:S02]  /*49f0*/  SHF.R.U32.HI R8, RZ, 0x7, R9 ;  /* 0x00000007ff087819 */ /* 0x002fe40000011609 */
[----:B------:R-:W-:-:S03]  /*4a00*/  ISETP.GE.U32.AND P1, PT, R9, 0x180, PT ;  /* 0x000001800900780c */ /* 0x000fc60003f26070 */
[----:B0-----:R-:W-:-:S05]  /*4a10*/  VIADD R7, R8, 0x9 ;  /* 0x0000000908077836 */ /* 0x001fca0000000000 */
[----:B------:R-:W-:Y:S01]  /*4a20*/  SEL R7, R7, 0x9, !P1 ;  /* 0x0000000907077807 */ /* 0x000fe20004800000 */
        /* <DEDUP_REMOVED lines=49> */
.L_x_10207:
        /* <DEDUP_REMOVED lines=106> */
[----:B------:R0:W3:Y:S01]  /*53e0*/  MUFU.TANH R49, R72 ;  /* 0x0000004800317308 */ /* 0x0000e20000002400 */
[----:B-1----:R-:W-:-:S07]  /*53f0*/  FMNMX.FTZ R61, R45, R61, !PT ;  /* 0x0000003d2d3d7209 */ /* 0x002fce0007810000 */
[----:B------:R1:W4:Y:S01]  /*5400*/  MUFU.TANH R52, R73 ;  /* 0x0000004900347308 */ /* 0x0003220000002400 */
[----:B--2---:R-:W-:Y:S01]  /*5410*/  FMNMX.FTZ R64, R48, R61, !PT ;  /* 0x0000003d30407209 */ /* 0x004fe20007810000 */
[----:B0-----:R-:W-:Y:S01]  /*5420*/  FMUL.FTZ R72, R75, UR10 ;  /* 0x0000000a4b487c20 */ /* 0x001fe20008410000 */
[----:B------:R-:W-:-:S05]  /*5430*/  FMUL.FTZ R75, R82, UR10 ;  /* 0x0000000a524b7c20 */ /* 0x000fca0008410000 */
[----:B------:R0:W2:Y:S01]  /*5440*/  MUFU.TANH R53, R76 ;  /* 0x0000004c00357308 */ /* 0x0000a20000002400 */
[----:B---3--:R-:W-:Y:S01]  /*5450*/  FMNMX.FTZ R64, R49, R64, !PT ;  /* 0x0000004031407209 */ /* 0x008fe20007810000 */
[----:B-1----:R-:W-:-:S06]  /*5460*/  FMUL.FTZ R73, R78, UR10 ;  /* 0x0000000a4e497c20 */ /* 0x002fcc0008410000 */
[----:B------:R1:W3:Y:S01]  /*5470*/  MUFU.TANH R56, R77 ;  /* 0x0000004d00387308 */ /* 0x0002e20000002400 */
[----:B----4-:R-:W-:Y:S01]  /*5480*/  FMNMX.FTZ R65, R52, R64, !PT ;  /* 0x0000004034417209 */ /* 0x010fe20007810000 */
[----:B0-----:R-:W-:-:S06]  /*5490*/  FMUL.FTZ R76, R83, UR10 ;  /* 0x0000000a534c7c20 */ /* 0x001fcc0008410000 */
[----:B------:R-:W0:Y:S01]  /*54a0*/  MUFU.TANH R57, R80 ;  /* 0x0000005000397308 */ /* 0x000e220000002400 */
[----:B--2---:R-:W-:Y:S01]  /*54b0*/  FMNMX.FTZ R65, R53, R65, !PT ;  /* 0x0000004135417209 */ /* 0x004fe20007810000 */
[----:B-1----:R-:W-:-:S06]  /*54c0*/  FMUL.FTZ R77, R86, UR10 ;  /* 0x0000000a564d7c20 */ /* 0x002fcc0008410000 */
[----:B------:R-:W1:Y:S01]  /*54d0*/  MUFU.TANH R60, R81 ;  /* 0x00000051003c7308 */ /* 0x000e620000002400 */
[----:B---3--:R-:W-:-:S07]  /*54e0*/  FMNMX.FTZ R65, R56, R65, !PT ;  /* 0x0000004138417209 */ /* 0x008fce0007810000 */
        /* <DEDUP_REMOVED lines=8> */
[----:B------:R-:W-:-:S04]  /*5570*/  FMUL.FTZ R65, R47, UR10 ;  /* 0x0000000a2f417c20 */ /* 0x000fc80008410000 */
[----:B------:R-:W0:Y:S02]  /*5580*/  SHFL.BFLY PT, R69, R68, 0x2, 0x1f ;  /* 0x0c401f0044457f89 */ /* 0x000e2400000e0000 */
[----:B------:R-:W3:Y:S08]  /*5590*/  MUFU.TANH R13, R13 ;  /* 0x0000000d000d7308 */ /* 0x000ef00000002400 */
[----:B------:R-:W4:Y:S08]  /*55a0*/  MUFU.TANH R14, R14 ;  /* 0x0000000e000e7308 */ /* 0x000f300000002400 */
        /* <DEDUP_REMOVED lines=10> */
[----:B--2---:R-:W-:Y:S01]  /*5650*/  FMNMX.FTZ R68, R10, R68, !PT ;  /* 0x000000440a447209 */ /* 0x004fe20007810000 */
[----:B------:R-:W-:-:S03]  /*5660*/  FADD.FTZ R80, -R47, R0 ;  /* 0x000000002f507221 */ /* 0x000fc60000010100 */
[----:B---3--:R-:W-:-:S03]  /*5670*/  FMNMX.FTZ R68, R13, R68, !PT ;  /* 0x000000440d447209 */ /* 0x008fc60007810000 */
[----:B------:R-:W2:Y:S01]  /*5680*/  MUFU.TANH R46, R46 ;  /* 0x0000002e002e7308 */ /* 0x000ea20000002400 */
[----:B----4-:R-:W-:-:S04]  /*5690*/  FMNMX.FTZ R68, R14, R68, !PT ;  /* 0x000000440e447209 */ /* 0x010fc80007810000 */
[----:B-----5:R-:W-:-:S03]  /*56a0*/  FMNMX.FTZ R68, R21, R68, !PT ;  /* 0x0000004415447209 */ /* 0x020fc60007810000 */
[----:B------:R-:W3:Y:S01]  /*56b0*/  MUFU.TANH R65, R65 ;  /* 0x0000004100417308 */ /* 0x000ee20000002400 */
[----:B0-----:R-:W-:-:S04]  /*56c0*/  FMNMX.FTZ R68, R24, R68, !PT ;  /* 0x0000004418447209 */ /* 0x001fc80007810000 */
[----:B------:R-:W-:-:S03]  /*56d0*/  FMNMX.FTZ R68, R38, R68, !PT ;  /* 0x0000004426447209 */ /* 0x000fc60007810000 */
[----:B------:R-:W0:Y:S01]  /*56e0*/  MUFU.TANH R50, R50 ;  /* 0x0000003200327308 */ /* 0x000e220000002400 */
[----:B------:R-:W-:-:S04]  /*56f0*/  FMNMX.FTZ R68, R39, R68, !PT ;  /* 0x0000004427447209 */ /* 0x000fc80007810000 */
[----:B------:R-:W-:-:S03]  /*5700*/  FMNMX.FTZ R69, R42, R68, !PT ;  /* 0x000000442a457209 */ /* 0x000fc60007810000 */
[----:B------:R-:W4:Y:S01]  /*5710*/  MUFU.TANH R51, R51 ;  /* 0x0000003300337308 */ /* 0x000f220000002400 */
[----:B-1----:R-:W-:-:S07]  /*5720*/  FMNMX.FTZ R69, R43, R69, !PT ;  /* 0x000000452b457209 */ /* 0x002fce0007810000 */
[----:B------:R-:W1:Y:S08]  /*5730*/  MUFU.TANH R54, R54 ;  /* 0x0000003600367308 */ /* 0x000e700000002400 */
[----:B------:R2:W-:Y:S08]  /*5740*/  MUFU.TANH R68, R70 ;  /* 0x0000004600447308 */ /* 0x0005f00000002400 */
[----:B------:R-:W5:Y:S01]  /*5750*/  MUFU.TANH R55, R55 ;  /* 0x0000003700377308 */ /* 0x000f620000002400 */
[----:B--2---:R-:W-:-:S04]  /*5760*/  FMNMX.FTZ R70, R46, R69, !PT ;  /* 0x000000452e467209 */ /* 0x004fc80007810000 */
[----:B---3--:R-:W-:-:S03]  /*5770*/  FMNMX.FTZ R70, R65, R70, !PT ;  /* 0x0000004641467209 */ /* 0x008fc60007810000 */
[----:B------:R-:W2:Y:S08]  /*5780*/  MUFU.TANH R58, R58 ;  /* 0x0000003a003a7308 */ /* 0x000eb00000002400 */
[----:B------:R0:W-:Y:S08]  /*5790*/  MUFU.TANH R69, R71 ;  /* 0x0000004700457308 */ /* 0x0001f00000002400 */
[----:B------:R-:W3:Y:S01]  /*57a0*/  MUFU.TANH R59, R59 ;  /* 0x0000003b003b7308 */ /* 0x000ee20000002400 */
[----:B0-----:R-:W-:-:S04]  /*57b0*/  FMNMX.FTZ R71, R50, R70, !PT ;  /* 0x0000004632477209 */ /* 0x001fc80007810000 */
[----:B----4-:R-:W-:-:S03]  /*57c0*/  FMNMX.FTZ R71, R51, R71, !PT ;  /* 0x0000004733477209 */ /* 0x010fc60007810000 */
[----:B------:R-:W0:Y:S01]  /*57d0*/  MUFU.TANH R62, R62 ;  /* 0x0000003e003e7308 */ /* 0x000e220000002400 */
[----:B-1----:R-:W-:-:S04]  /*57e0*/  FMNMX.FTZ R71, R54, R71, !PT ;  /* 0x0000004736477209 */ /* 0x002fc80007810000 */
[----:B-----5:R-:W-:-:S03]  /*57f0*/  FMNMX.FTZ R71, R55, R71, !PT ;  /* 0x0000004737477209 */ /* 0x020fc60007810000 */
[----:B------:R-:W1:Y:S01]  /*5800*/  MUFU.TANH R63, R63 ;  /* 0x0000003f003f7308 */ /* 0x000e620000002400 */
[----:B--2---:R-:W-:-:S04]  /*5810*/  FMNMX.FTZ R71, R58, R71, !PT ;  /* 0x000000473a477209 */ /* 0x004fc80007810000 */
[----:B---3--:R-:W-:-:S03]  /*5820*/  FMNMX.FTZ R71, R59, R71, !PT ;  /* 0x000000473b477209 */ /* 0x008fc60007810000 */
[----:B------:R-:W2:Y:S01]  /*5830*/  MUFU.TANH R66, R66 ;  /* 0x0000004200427308 */ /* 0x000ea20000002400 */
[----:B0-----:R-:W-:-:S07]  /*5840*/  FMNMX.FTZ R71, R62, R71, !PT ;  /* 0x000000473e477209 */ /* 0x001fce0007810000 */
[----:B------:R-:W0:Y:S01]  /*5850*/  MUFU.TANH R67, R67 ;  /* 0x0000004300437308 */ /* 0x000e220000002400 */
[----:B-1----:R-:W-:-:S07]  /*5860*/  FMNMX.FTZ R71, R63, R71, !PT ;  /* 0x000000473f477209 */ /* 0x002fce0007810000 */
[----:B------:R1:W3:Y:S01]  /*5870*/  MUFU.TANH R70, R74 ;  /* 0x0000004a00467308 */ /* 0x0002e20000002400 */
[----:B--2---:R-:W-:-:S07]  /*5880*/  FMNMX.FTZ R71, R66, R71, !PT ;  /* 0x0000004742477209 */ /* 0x004fce0007810000 */
[----:B------:R-:W2:Y:S01]  /*5890*/  MUFU.TANH R72, R72 ;  /* 0x0000004800487308 */ /* 0x000ea20000002400 */
[----:B0-----:R-:W-:Y:S01]  /*58a0*/  FMNMX.FTZ R71, R67, R71, !PT ;  /* 0x0000004743477209 */ /* 0x001fe20007810000 */
[----:B-1----:R-:W-:Y:S01]  /*58b0*/  FMUL.FTZ R74, R79, UR10 ;  /* 0x0000000a4f4a7c20 */ /* 0x002fe20008410000 */
[----:B------:R-:W-:Y:S02]  /*58c0*/  FMUL.FTZ R79, R87, UR10 ;  /* 0x0000000a574f7c20 */ /* 0x000fe40008410000 */
[----:B------:R-:W-:-:S03]  /*58d0*/  FMNMX.FTZ R71, R68, R71, !PT ;  /* 0x0000004744477209 */ /* 0x000fc60007810000 */
[----:B------:R-:W0:Y:S01]  /*58e0*/  MUFU.TANH R73, R73 ;  /* 0x0000004900497308 */ /* 0x000e220000002400 */
[----:B------:R-:W-:-:S04]  /*58f0*/  FMNMX.FTZ R71, R69, R71, !PT ;  /* 0x0000004745477209 */ /* 0x000fc80007810000 */
[----:B---3--:R-:W-:-:S03]  /*5900*/  FMNMX.FTZ R71, R70, R71, !PT ;  /* 0x0000004746477209 */ /* 0x008fc60007810000 */
        /* <DEDUP_REMOVED lines=15> */
[----:B0-----:R-:W-:Y:S02]  /*5a00*/  FMNMX.FTZ R78, R78, R71, !PT ;  /* 0x000000474e4e7209 */ /* 0x001fe40007810000 */
[----:B------:R-:W0:Y:S03]  /*5a10*/  LDC R71, c[0x0][0x988] ;  /* 0x00026200ff477b82 */ /* 0x000e260000000800 */
[----:B------:R-:W-:Y:S01]  /*5a20*/  FADD.FTZ R81, -R78, R4 ;  /* 0x000000044e517221 */ /* 0x000fe20000010100 */
[-C--:B0-----:R-:W-:Y:S01]  /*5a30*/  FMUL.FTZ R0, R47, R71.reuse ;  /* 0x000000472f007220 */ /* 0x081fe20000410000 */
        /* <DEDUP_REMOVED lines=68> */
[-CC-:B------:R-:W-:Y:S01]  /*5e80*/  FFMA.FTZ R74, R74, R71.reuse, -R64.reuse ;  /* 0x000000474a4a7223 */ /* 0x180fe20000010840 */
[-CC-:B------:R-:W-:Y:S01]  /*5e90*/  FFMA.FTZ R75, R75, R71.reuse, -R64.reuse ;  /* 0x000000474b4b7223 */ /* 0x180fe20000010840 */
[-CC-:B------:R-:W-:Y:S01]  /*5ea0*/  FFMA.FTZ R76, R76, R71.reuse, -R64.reuse ;  /* 0x000000474c4c7223 */ /* 0x180fe20000010840 */
[-CC-:B------:R-:W-:Y:S01]  /*5eb0*/  FFMA.FTZ R77, R77, R71.reuse, -R64.reuse ;  /* 0x000000474d4d7223 */ /* 0x180fe20000010840 */
[----:B------:R-:W-:Y:S01]  /*5ec0*/  FFMA.FTZ R64, R79, R71, -R64 ;  /* 0x000000474f407223 */ /* 0x000fe20000010840 */
        /* <DEDUP_REMOVED lines=126> */
.L_x_10208:
[----:B------:R-:W-:Y:S01]  /*66b0*/  ULEA UR6, UR11, UR41, 0x3 ;  /* 0x000000290b067291 */ /* 0x000fe2000f8e183f */
[----:B------:R-:W-:Y:S01]  /*66c0*/  F2FP.F16.F32.PACK_AB R9, R10, R9 ;  /* 0x000000090a09723e */ /* 0x000fe200000000ff */
[-C--:B------:R-:W-:Y:S01]  /*66d0*/  FMUL.FTZ R88, R88, R4.reuse ;  /* 0x0000000458587220 */ /* 0x080fe20000410000 */
[----:B------:R-:W-:Y:S01]  /*66e0*/  F2FP.F16.F32.PACK_AB R10, R12, R11 ;  /* 0x0000000b0c0a723e */ /* 0x000fe200000000ff */
[----:B------:R-:W-:Y:S01]  /*66f0*/  UIADD3 UR6, UR6, 0x2d860, URZ ;  /* 0x0002d86006067890 */ /* 0x000fe2000fffe03f */
[----:B------:R-:W-:Y:S01]  /*6700*/  F2FP.F16.F32.PACK_AB R8, R8, R7 ;  /* 0x000000070808723e */ /* 0x000fe200000000ff */
[----:B------:R-:W-:Y:S01]  /*6710*/  UMOV UR11, UR38 ;  /* 0x00000026000b7c82 */ /* 0x000fe20008000000 */
[----:B------:R-:W-:Y:S01]  /*6720*/  F2FP.F16.F32.PACK_AB R11, R14, R13 ;  /* 0x0000000d0e0b723e */ /* 0x000fe200000000ff */
[----:B------:R-:W-:Y:S01]  /*6730*/  UPRMT UR6, UR42, 0x654, UR6 ;  /* 0x000006542a067896 */ /* 0x000fe20008000006 */
[----:B------:R-:W-:Y:S01]  /*6740*/  F2FP.F16.F32.PACK_AB R12, R20, R15 ;  /* 0x0000000f140c723e */ /* 0x000fe200000000ff */
[-C--:B------:R-:W-:Y:S01]  /*6750*/  FMUL.FTZ R89, R89, R4.reuse ;  /* 0x0000000459597220 */ /* 0x080fe20000410000 */
[----:B------:R-:W-:Y:S01]  /*6760*/  F2FP.F16.F32.PACK_AB R13, R24, R21 ;  /* 0x00000015180d723e */ /* 0x000fe200000000ff */
[-C--:B------:R-:W-:Y:S01]  /*6770*/  FMUL.FTZ R92, R92, R4.reuse ;  /* 0x000000045c5c7220 */ /* 0x080fe20000410000 */
[----:B------:R-:W-:Y:S01]  /*6780*/  F2FP.F16.F32.PACK_AB R14, R26, R25 ;  /* 0x000000191a0e723e */ /* 0x000fe200000000ff */
[----:B------:R-:W-:Y:S01]  /*6790*/  FMUL.FTZ R93, R93, R4 ;  /* 0x000000045d5d7220 */ /* 0x000fe20000410000 */
[----:B------:R-:W-:Y:S01]  /*67a0*/  F2FP.F16.F32.PACK_AB R15, R39, R38 ;  /* 0x00000026270f723e */ /* 0x000fe200000000ff */
[----:B------:R-:W-:Y:S01]  /*67b0*/  FMUL.FTZ R96, R96, R4 ;  /* 0x0000000460607220 */ /* 0x000fe20000410000 */
[----:B------:R-:W-:Y:S01]  /*67c0*/  F2FP.F16.F32.PACK_AB R24, R28, R27 ;  /* 0x0000001b1c18723e */ /* 0x000fe200000000ff */
[----:B------:R-:W-:Y:S01]  /*67d0*/  SYNCS.ARRIVE.TRANS64.RED.A1T0 RZ, [UR6], RZ ;  /* 0x000000ffffff79a7 */ /* 0x000fe20008100406 */
[----:B------:R-:W-:Y:S01]  /*67e0*/  F2FP.F16.F32.PACK_AB R25, R43, R42 ;  /* 0x0000002a2b19723e */ /* 0x000fe200000000ff */
[----:B------:R0:W-:Y:S01]  /*67f0*/  STSM.16.M88.4 [R16+0x21800], R8 ;  /* 0x0218000810007844 */ /* 0x0001e20000000200 */
[----:B------:R-:W-:Y:S01]  /*6800*/  F2FP.F16.F32.PACK_AB R26, R30, R29 ;  /* 0x0000001d1e1a723e */ /* 0x000fe200000000ff */
[----:B------:R-:W-:Y:S01]  /*6810*/  FMUL.FTZ R97, R97, R4 ;  /* 0x0000000461617220 */ /* 0x000fe20000410000 */
[----:B------:R-:W-:Y:S01]  /*6820*/  F2FP.F16.F32.PACK_AB R27, R65, R46 ;  /* 0x0000002e411b723e */ /* 0x000fe200000000ff */
[----:B------:R1:W-:Y:S01]  /*6830*/  STSM.16.M88.4 [R23], R12 ;  /* 0x0000000c17007844 */ /* 0x0003e20000000200 */
[----:B------:R-:W-:Y:S01]  /*6840*/  F2FP.F16.F32.PACK_AB R28, R32, R31 ;  /* 0x0000001f201c723e */ /* 0x000fe200000000ff */
[----:B------:R-:W-:Y:S01]  /*6850*/  FMUL.FTZ R100, R100, R4 ;  /* 0x0000000464647220 */ /* 0x000fe20000410000 */
[----:B------:R-:W-:Y:S01]  /*6860*/  F2FP.F16.F32.PACK_AB R29, R51, R50 ;  /* 0x00000032331d723e */ /* 0x000fe200000000ff */
[----:B------:R2:W-:Y:S01]  /*6870*/  STSM.16.M88.4 [R18], R24 ;  /* 0x0000001812007844 */ /* 0x0005e20000000200 */
[----:B------:R-:W-:Y:S01]  /*6880*/  F2FP.F16.F32.PACK_AB R30, R34, R33 ;  /* 0x00000021221e723e */ /* 0x000fe200000000ff */
[----:B------:R-:W-:Y:S01]  /*6890*/  FMUL.FTZ R101, R101, R4 ;  /* 0x0000000465657220 */ /* 0x000fe20000410000 */
[----:B------:R-:W-:Y:S01]  /*68a0*/  F2FP.F16.F32.PACK_AB R31, R55, R54 ;  /* 0x00000036371f723e */ /* 0x000fe200000000ff */
[----:B------:R-:W-:Y:S01]  /*68b0*/  FMUL.FTZ R104, R104, R4 ;  /* 0x0000000468687220 */ /* 0x000fe20000410000 */
[----:B------:R-:W-:Y:S01]  /*68c0*/  F2FP.F16.F32.PACK_AB R80, R52, R80 ;  /* 0x000000503450723e */ /* 0x000fe200000000ff */
[----:B------:R-:W-:Y:S01]  /*68d0*/  FMUL.FTZ R105, R105, R4 ;  /* 0x0000000469697220 */ /* 0x000fe20000410000 */
[----:B------:R-:W-:Y:S01]  /*68e0*/  F2FP.F16.F32.PACK_AB R81, R72, R70 ;  /* 0x000000464851723e */ /* 0x000fe200000000ff */
[----:B------:R3:W-:Y:S01]  /*68f0*/  STSM.16.M88.4 [R17], R28 ;  /* 0x0000001c11007844 */ /* 0x0007e20000000200 */
[----:B0-----:R-:W-:Y:S01]  /*6900*/  F2FP.F16.F32.PACK_AB R8, R36, R35 ;  /* 0x000000232408723e */ /* 0x001fe200000000ff */
[----:B------:R-:W-:Y:S01]  /*6910*/  FMUL.FTZ R108, R108, R4 ;  /* 0x000000046c6c7220 */ /* 0x000fe20000410000 */
[----:B------:R-:W-:Y:S01]  /*6920*/  F2FP.F16.F32.PACK_AB R9, R59, R58 ;  /* 0x0000003a3b09723e */ /* 0x000fe200000000ff */
[-C--:B------:R-:W-:Y:S01]  /*6930*/  FMUL.FTZ R109, R109, R4.reuse ;  /* 0x000000046d6d7220 */ /* 0x080fe20000410000 */
[----:B------:R-:W-:Y:S01]  /*6940*/  F2FP.F16.F32.PACK_AB R10, R40, R37 ;  /* 0x00000025280a723e */ /* 0x000fe200000000ff */
[----:B------:R-:W-:Y:S01]  /*6950*/  FMUL.FTZ R112, R112, R4 ;  /* 0x0000000470707220 */ /* 0x000fe20000410000 */
        /* <DEDUP_REMOVED lines=10> */
[----:B------:R-:W-:Y:S01]  /*6a00*/  F2FP.F16.F32.PACK_AB R82, R56, R53 ;  /* 0x000000353852723e */ /* 0x000fe200000000ff */
[-C--:B------:R-:W-:Y:S01]  /*6a10*/  FMUL.FTZ R121, R121, R4.reuse ;  /* 0x0000000479797220 */ /* 0x080fe20000410000 */
[----:B------:R-:W-:Y:S01]  /*6a20*/  F2FP.F16.F32.PACK_AB R83, R74, R73 ;  /* 0x000000494a53723e */ /* 0x000fe200000000ff */
[----:B------:R3:W-:Y:S01]  /*6a30*/  STSM.16.M88.4 [R136], R12 ;  /* 0x0000000c88007844 */ /* 0x0007e20000000200 */
[----:B--2---:R-:W-:Y:S01]  /*6a40*/  F2FP.F16.F32.PACK_AB R24, R60, R57 ;  /* 0x000000393c18723e */ /* 0x004fe200000000ff */
[-C--:B------:R-:W-:Y:S01]  /*6a50*/  FMUL.FTZ R124, R124, R4.reuse ;  /* 0x000000047c7c7220 */ /* 0x080fe20000410000 */
[----:B------:R-:W-:Y:S01]  /*6a60*/  F2FP.F16.F32.PACK_AB R25, R76, R75 ;  /* 0x0000004b4c19723e */ /* 0x000fe200000000ff */
[----:B------:R3:W-:Y:S01]  /*6a70*/  STSM.16.M88.4 [R18+0x6000], R80 ;  /* 0x0060005012007844 */ /* 0x0007e20000000200 */
[----:B------:R-:W-:Y:S01]  /*6a80*/  F2FP.F16.F32.PACK_AB R26, R0, R61 ;  /* 0x0000003d001a723e */ /* 0x000fe200000000ff */
[-C--:B------:R-:W-:Y:S01]  /*6a90*/  FMUL.FTZ R125, R125, R4.reuse ;  /* 0x000000047d7d7220 */ /* 0x080fe20000410000 */
[----:B------:R-:W-:Y:S01]  /*6aa0*/  F2FP.F16.F32.PACK_AB R27, R64, R77 ;  /* 0x0000004d401b723e */ /* 0x000fe200000000ff */
[----:B------:R-:W-:Y:S01]  /*6ab0*/  FMUL.FTZ R128, R128, R4 ;  /* 0x0000000480807220 */ /* 0x000fe20000410000 */
[----:B------:R-:W-:Y:S01]  /*6ac0*/  ISETP.GT.AND P1, PT, R3, R22, PT ;  /* 0x000000160300720c */ /* 0x000fe20003f24270 */
[-C--:B------:R-:W-:Y:S01]  /*6ad0*/  FMUL.FTZ R129, R129, R4.reuse ;  /* 0x0000000481817220 */ /* 0x080fe20000410000 */
[-C--:B------:R-:W-:Y:S01]  /*6ae0*/  FMUL.FTZ R132, R132, R4.reuse ;  /* 0x0000000484847220 */ /* 0x080fe20000410000 */
[----:B------:R3:W-:Y:S01]  /*6af0*/  STSM.16.M88.4 [R17+0x6000], R24 ;  /* 0x0060001811007844 */ /* 0x0007e20000000200 */
[----:B------:R-:W-:Y:S01]  /*6b00*/  FMUL.FTZ R133, R133, R4 ;  /* 0x0000000485857220 */ /* 0x000fe20000410000 */
        /* <DEDUP_REMOVED lines=33> */
[----:B------:R-:W-:Y:S01]  /*6d20*/  IMAD.MOV.U32 R7, RZ, RZ, R2 ;  /* 0x000000ffff077224 */ /* 0x000fe200078e0002 */
[----:B0-----:R-:W-:Y:S01]  /*6d30*/  NOP ;  /* 0x0000000000007918 */ /* 0x001fe20000000000 */
[----:B---3--:R-:W-:Y:S05]  /*6d40*/  @P1 BRA `(.L_x_10209) ;  /* 0xffffffd400d41947 */ /* 0x008fea000383ffff */
.L_x_10198:
[----:B------:R-:W-:Y:S06]  /*6d50*/  BAR.ARV 0x8, 0x200 ;  /* 0x0208000000007b1d */ /* 0x000fec0000002000 */
[----:B------:R-:W-:Y:S05]  /*6d60*/  @!P0 BRA `(.L_x_10210) ;  /* 0x0000000000048947 */ /* 0x000fea0003800000 */
[----:B------:R-:W-:Y:S01]  /*6d70*/  BPT.TRAP 0x1 ;  /* 0x000000040000795c */ /* 0x000fe20000300000 */
.L_x_10210:
[----:B------:R-:W-:Y:S01]  /*6d80*/  ULEA UR4, UR38, UR41, 0x3 ;  /* 0x0000002926047291 */ /* 0x000fe2000f8e183f */
[----:B------:R-:W-:-:S08]  /*6d90*/  SHF.L.U32 R0, R2, 0x1f, RZ ;  /* 0x0000001f02007819 */ /* 0x000fd000000006ff */
[----:B------:R0:W1:Y:S01]  /*6da0*/  SYNCS.PHASECHK.TRANS64.TRYWAIT P1, [UR4+0x2d850], R0 ;  /* 0x02d85000ff0075a7 */ /* 0x0000620008020144 */
[----:B------:R-:W-:Y:S05]  /*6db0*/  @!P0 BRA `(.L_x_10211) ;  /* 0x0000000000048947 */ /* 0x000fea0003800000 */
[----:B------:R-:W-:Y:S01]  /*6dc0*/  BPT.TRAP 0x1 ;  /* 0x000000040000795c */ /* 0x000fe20000300000 */
.L_x_10211:
[----:B-1----:R-:W-:Y:S05]  /*6dd0*/  @P1 BRA `(.L_x_10212) ;  /* 0x0000000000081947 */ /* 0x002fea0003800000 */
[----:B------:R-:W1:Y:S02]  /*6de0*/  SYNCS.PHASECHK.TRANS64.TRYWAIT P1, [UR4+0x2d850], R0 ;  /* 0x02d85000ff0075a7 */ /* 0x000e640008020144 */
[----:B-1----:R-:W-:Y:S05]  /*6df0*/  @!P1 BRA `(.L_x_10213) ;  /* 0x0000008800f89947 */ /* 0x002fea0003800000 */
.L_x_10212:
[----:B------:R-:W-:Y:S01]  /*6e00*/  UIADD3 UR41, UR41, 0x400, URZ ;  /* 0x0000040029297890 */ /* 0x000fe2000fffe03f */
[----:B------:R-:W-:Y:S01]  /*6e10*/  WARPGROUP.ARRIVE ;  /* 0x00000000000079c5 */ /* 0x000fe20000000000 */
[----:B------:R-:W-:Y:S01]  /*6e20*/  ULOP3.LUT UR39, UR39, 0x10000, URZ, 0xfc, !UPT ;  /* 0x0001000027277892 */ /* 0x000fe2000f8efc3f */
[----:B01----:R-:W0:Y:S01]  /*6e30*/  SHFL.BFLY PT, R0, R5, 0x2, 0x1f ;  /* 0x0c401f0005007f89 */ /* 0x003e2200000e0000 */
[----:B------:R-:W-:Y:S01]  /*6e40*/  USHF.R.U32.HI UR41, URZ, 0x4, UR41 ;  /* 0x000000043f297899 */ /* 0x000fe20008011629 */
[----:B------:R-:W-:Y:S01]  /*6e50*/  MOV R53, RZ ;  /* 0x000000ff00357202 */ /* 0x000fe20000000f00 */
[----:B------:R-:W-:Y:S01]  /*6e60*/  UMOV UR9, 0x40000040 ;  /* 0x4000004000097882 */ /* 0x000fe20000000000 */
[----:B------:R-:W-:Y:S01]  /*6e70*/  UMOV UR11, 0x80000020 ;  /* 0x80000020000b7882 */ /* 0x000fe20000000000 */
[----:B------:R-:W-:Y:S01]  /*6e80*/  ULOP3.LUT UR41, UR41, 0x3fff, URZ, 0xc0, !UPT ;  /* 0x00003fff29297892 */ /* 0x000fe2000f8ec03f */
[----:B------:R-:W1:Y:S01]  /*6e90*/  SHFL.BFLY PT, R3, R6, 0x2, 0x1f ;  /* 0x0c401f0006037f89 */ /* 0x000e6200000e0000 */
[----:B------:R-:W-:-:S02]  /*6ea0*/  UMOV UR8, UR39 ;  /* 0x0000002700087c82 */ /* 0x000fc40008000000 */
[----:B------:R-:W-:-:S04]  /*6eb0*/  ULOP3.LUT UR5, UR41, 0x2000000, URZ, 0xfc, !UPT ;  /* 0x0200000029057892 */ /* 0x000fc8000f8efc3f */
[----:B------:R-:W-:-:S07]  /*6ec0*/  UIMAD UR5, UR38, 0x600, UR5 ;  /* 0x00000600260578a4 */ /* 0x000fce000f8e0205 */
[----:B------:R-:W-:Y:S02]  /*6ed0*/  UMOV UR10, UR5 ;  /* 0x00000005000a7c82 */ /* 0x000fe40008000000 */
[----:B------:R-:W-:Y:S01]  /*6ee0*/  HGMMA.64x96x16.F32 R88, gdesc[UR8].tnspB, R88, gsb0 ;  /* 0x41600000085879f0 */ /* 0x000fe20008000858 */
[----:B------:R-:W-:Y:S01]  /*6ef0*/  UIADD3 UR8, UR39, 0x2, URZ ;  /* 0x0000000227087890 */ /* 0x000fe2000fffe03f */
[----:B0-----:R-:W-:Y:S01]  /*6f00*/  FADD.FTZ R0, R0, R5 ;  /* 0x0000000500007221 */ /* 0x001fe20000010000 */
[----:B------:R-:W-:Y:S01]  /*6f10*/  UIADD3 UR10, UR5, 0x40, URZ ;  /* 0x00000040050a7890 */ /* 0x000fe2000fffe03f */
[----:B------:R-:W-:Y:S01]  /*6f20*/  UMOV UR9, 0x40000040 ;  /* 0x4000004000097882 */ /* 0x000fe20000000000 */
[----:B------:R-:W-:Y:S01]  /*6f30*/  UMOV UR11, 0x80000020 ;  /* 0x80000020000b7882 */ /* 0x000fe20000000000 */
[----:B-1----:R-:W-:Y:S02]  /*6f40*/  FADD.FTZ R7, R3, R6 ;  /* 0x0000000603077221 */ /* 0x002fe40000010000 */
[----:B------:R-:W2:Y:S04]  /*6f50*/  SHFL.BFLY PT, R3, R0, 0x1, 0x1f ;  /* 0x0c201f0000037f89 */ /* 0x000ea800000e0000 */
[----:B------:R-:W0:Y:S01]  /*6f60*/  SHFL.BFLY PT, R4, R7, 0x1, 0x1f ;  /* 0x0c201f0007047f89 */ /* 0x000e2200000e0000 */
[----:B--2---:R-:W-:Y:S01]  /*6f70*/  FADD.FTZ R9, R0, R3 ;  /* 0x0000000300097221 */ /* 0x004fe20000010000 */
[----:B------:R-:W-:-:S02]  /*6f80*/  IMAD.MOV.U32 R0, RZ, RZ, -0x800000 ;  /* 0xff800000ff007424 */ /* 0x000fc400078e00ff */
[----:B------:R-:W-:Y:S02]  /*6f90*/  IMAD.MOV.U32 R3, RZ, RZ, -0x800000 ;  /* 0xff800000ff037424 */ /* 0x000fe400078e00ff */
[----:B0-----:R-:W-:Y:S01]  /*6fa0*/  FADD.FTZ R10, R7, R4 ;  /* 0x00000004070a7221 */ /* 0x001fe20000010000 */
[----:B------:R-:W-:Y:S01]  /*6fb0*/  FSETP.NE.FTZ.AND P1, PT, R9, RZ, PT ;  /* 0x000000ff0900720b */ /* 0x000fe20003f35000 */
[----:B------:R-:W-:-:S03]  /*6fc0*/  IMAD.MOV.U32 R4, RZ, RZ, RZ ;  /* 0x000000ffff047224 */ /* 0x000fc600078e00ff */
        /* <DEDUP_REMOVED lines=59> */
.L_x_10214:
[----:B------:R-:W2:Y:S01]  /*7380*/  LDL.LU R5, [R1+0x8] ;  /* 0x0000080001057983 */ /* 0x000ea20000300800 */
        /* <DEDUP_REMOVED lines=55> */
[----:B------:R-:W-:Y:S01]  /*7700*/  LOP3.LUT R2, R2, UR4, RZ, 0x3c, !PT ;  /* 0x0000000402027c12 */ /* 0x000fe2000f8e3cff */
[----:B------:R-:W-:Y:S01]  /*7710*/  USEL UR38, UR38, URZ, UP0 ;  /* 0x0000003f26267287 */ /* 0x000fe20008000000 */
[----:B--2---:R-:W-:-:S05]  /*7720*/  VIADD R5, R5, 0x1 ;  /* 0x0000000105057836 */ /* 0x004fca0000000000 */
[----:B------:R0:W-:Y:S06]  /*7730*/  STL [R1+0x8], R5 ;  /* 0x0000080501007387 */ /* 0x0001ec0000100800 */
.L_x_10190:
[----:B------:R-:W1:Y:S08]  /*7740*/  S2UR UR42, SR_CgaCtaId ;  /* 0x00000000002a79c3 */ /* 0x000e700000008800 */
[----:B------:R-:W-:Y:S06]  /*7750*/  BAR.SYNC.DEFER_BLOCKING 0x5, 0x200 ;  /* 0x0148000000007b1d */ /* 0x000fec0000010000 */
[----:B------:R-:W-:Y:S01]  /*7760*/  UMOV UR41, 0x400 ;  /* 0x0000040000297882 */ /* 0x000fe20000000000 */
[----:B------:R-:W-:Y:S01]  /*7770*/  BSSY B0, `(.L_x_10215) ;  /* 0x0000278000007945 */ /* 0x000fe20003800000 */
[----:B-1----:R-:W-:-:S09]  /*7780*/  ULEA UR41, UR42, UR41, 0x18 ;  /* 0x000000292a297291 */ /* 0x002fd2000f8ec03f */
[----:B0-----:R-:W0:Y:S01]  /*7790*/  LDS.128 R4, [UR41+0x2d8d0] ;  /* 0x02d8d029ff047984 */ /* 0x001e220008000c00 */
[----:B------:R-:W-:Y:S06]  /*77a0*/  BAR.ARV 0x4, 0x200 ;  /* 0x0108000000007b1d */ /* 0x000fec0000002000 */
[----:B------:R-:W-:Y:S05]  /*77b0*/  @P0 BRA `(.L_x_10216) ;  /* 0x0000001c00300947 */ /* 0x000fea0003800000 */
[----:B---3--:R-:W2:Y:S01]  /*77c0*/  LDL R8, [R1+0x44] ;  /* 0x0000440001087983 */ /* 0x008ea20000100800 */
[----:B------:R-:W1:Y:S03]  /*77d0*/  S2UR UR6, SR_SWINHI ;  /* 0x00000000000679c3 */ /* 0x000e660000002f00 */
[----:B------:R-:W3:Y:S01]  /*77e0*/  LDL R86, [R1+0x40] ;  /* 0x0000400001567983 */ /* 0x000ee20000100800 */
[----:B------:R-:W-:Y:S01]  /*77f0*/  UMOV UR4, UR41 ;  /* 0x0000002900047c82 */ /* 0x000fe20008000000 */
[----:B-1----:R-:W-:Y:S01]  /*7800*/  UMOV UR5, UR6 ;  /* 0x0000000600057c82 */ /* 0x002fe20008000000 */
[----:B------:R-:W-:Y:S02]  /*7810*/  IMAD.U32 R76, RZ, RZ, UR4 ;  /* 0x00000004ff4c7e24 */ /* 0x000fe4000f8e00ff */
[----:B------:R-:W-:Y:S01]  /*7820*/  IMAD.U32 R77, RZ, RZ, UR5 ;  /* 0x00000005ff4d7e24 */ /* 0x000fe2000f8e00ff */
[----:B------:R-:W-:Y:S01]  /*7830*/  SHF.L.U64.HI R84, R137, 0x2, R143 ;  /* 0x0000000289547819 */ /* 0x000fe2000001028f */
[----:B------:R-:W-:Y:S01]  /*7840*/  ULDC.64 UR4, c[0x0][0xc08] ;  /* 0x0003020000047ab9 */ /* 0x000fe20000000a00 */
[----:B------:R-:W-:Y:S01]  /*7850*/  BAR.SYNC.DEFER_BLOCKING 0x1, 0x180 ;  /* 0x0046000000007b1d */ /* 0x000fe20000010000 */
[----:B--2---:R-:W-:-:S03]  /*7860*/  IMAD.WIDE R8, R8, 0x2, R76 ;  /* 0x0000000208087825 */ /* 0x004fc600078e024c */
[----:B------:R-:W-:-:S04]  /*7870*/  IADD3 R83, P1, R8, 0x6000, RZ ;  /* 0x0000600008537810 */ /* 0x000fc80007f3e0ff */
[----:B0-----:R-:W-:Y:S02]  /*7880*/  LOP3.LUT R4, R83, 0x180, RZ, 0xc0, !PT ;  /* 0x0000018053047812 */ /* 0x001fe400078ec0ff */
[----:B------:R-:W-:Y:S02]  /*7890*/  IADD3 R79, P3, R8, 0x3000, RZ ;  /* 0x00003000084f7810 */ /* 0x000fe40007f7e0ff */
[----:B------:R-:W-:Y:S02]  /*78a0*/  SHF.R.U64 R4, R4, 0x3, RZ ;  /* 0x0000000304047819 */ /* 0x000fe400000012ff */
[C---:B------:R-:W-:Y:S02]  /*78b0*/  IADD3 R85, P0, R8.reuse, 0x6020, RZ ;  /* 0x0000602008557810 */ /* 0x040fe40007f1e0ff */
[C---:B------:R-:W-:Y:S02]  /*78c0*/  IADD3 R31, P4, R8.reuse, 0x20, RZ ;  /* 0x00000020081f7810 */ /* 0x040fe40007f9e0ff */
[----:B------:R-:W-:-:S02]  /*78d0*/  LOP3.LUT R11, R8, 0x180, RZ, 0xc0, !PT ;  /* 0x00000180080b7812 */ /* 0x000fc400078ec0ff */
[----:B------:R-:W-:Y:S02]  /*78e0*/  LOP3.LUT R12, R4, R83, RZ, 0x3c, !PT ;  /* 0x00000053040c7212 */ /* 0x000fe400078e3cff */
[----:B------:R-:W-:Y:S02]  /*78f0*/  LOP3.LUT R22, R79, 0x180, RZ, 0xc0, !PT ;  /* 0x000001804f167812 */ /* 0x000fe400078ec0ff */
[----:B------:R-:W-:Y:S02]  /*7900*/  LOP3.LUT R10, R85, 0x180, RZ, 0xc0, !PT ;  /* 0x00000180550a7812 */ /* 0x000fe400078ec0ff */
[----:B------:R-:W-:Y:S02]  /*7910*/  LOP3.LUT R4, R31, 0x180, RZ, 0xc0, !PT ;  /* 0x000001801f047812 */ /* 0x000fe400078ec0ff */
[----:B------:R-:W-:Y:S02]  /*7920*/  IADD3 R81, P2, R8, 0x3020, RZ ;  /* 0x0000302008517810 */ /* 0x000fe40007f5e0ff */
[----:B------:R-:W-:-:S02]  /*7930*/  SHF.R.U64 R11, R11, 0x3, RZ ;  /* 0x000000030b0b7819 */ /* 0x000fc400000012ff */
[----:B------:R-:W-:Y:S02]  /*7940*/  SHF.R.U64 R22, R22, 0x3, RZ ;  /* 0x0000000316167819 */ /* 0x000fe400000012ff */
[----:B------:R-:W-:Y:S02]  /*7950*/  SHF.R.U64 R10, R10, 0x3, RZ ;  /* 0x000000030a0a7819 */ /* 0x000fe400000012ff */
[----:B------:R-:W-:Y:S02]  /*7960*/  SHF.R.U64 R4, R4, 0x3, RZ ;  /* 0x0000000304047819 */ /* 0x000fe400000012ff */
[----:B------:R-:W-:Y:S02]  /*7970*/  LOP3.LUT R8, R11, R8, RZ, 0x3c, !PT ;  /* 0x000000080b087212 */ /* 0x000fe400078e3cff */
[----:B------:R-:W-:Y:S01]  /*7980*/  LOP3.LUT R14, R81, 0x180, RZ, 0xc0, !PT ;  /* 0x00000180510e7812 */ /* 0x000fe200078ec0ff */
[--C-:B------:R-:W-:Y:S01]  /*7990*/  IMAD.X R27, RZ, RZ, R9.reuse, P0 ;  /* 0x000000ffff1b7224 */ /* 0x100fe200000e0609 */
[----:B------:R-:W-:Y:S01]  /*79a0*/  LOP3.LUT R28, R22, R79, RZ, 0x3c, !PT ;  /* 0x0000004f161c7212 */ /* 0x000fe200078e3cff */
[--C-:B------:R-:W-:Y:S01]  /*79b0*/  IMAD.X R25, RZ, RZ, R9.reuse, P4 ;  /* 0x000000ffff197224 */ /* 0x100fe200020e0609 */
[----:B------:R-:W-:Y:S01]  /*79c0*/  LOP3.LUT R26, R10, R85, RZ, 0x3c, !PT ;  /* 0x000000550a1a7212 */ /* 0x000fe200078e3cff */
[----:B------:R-:W0:Y:S01]  /*79d0*/  LDC.64 R78, c[0x0][0xc00] ;  /* 0x00030000ff4e7b82 */ /* 0x000e220000000a00 */
[----:B------:R-:W-:Y:S01]  /*79e0*/  LOP3.LUT R24, R4, R31, RZ, 0x3c, !PT ;  /* 0x0000001f04187212 */ /* 0x000fe200078e3cff */
[--C-:B------:R-:W-:Y:S01]  /*79f0*/  IMAD.X R15, RZ, RZ, R9.reuse, P2 ;  /* 0x000000ffff0f7224 */ /* 0x100fe200010e0609 */
[-C--:B------:R-:W-:Y:S01]  /*7a00*/  IADD3.X R13, RZ, R9.reuse, RZ, P1, !PT ;  /* 0x00000009ff0d7210 */ /* 0x080fe20000ffe4ff */
[----:B------:R-:W-:Y:S01]  /*7a10*/  IMAD.X R29, RZ, RZ, R9, P3 ;  /* 0x000000ffff1d7224 */ /* 0x000fe200018e0609 */
[----:B------:R-:W-:-:S02]  /*7a20*/  MOV R30, R8 ;  /* 0x00000008001e7202 */ /* 0x000fc40000000f00 */
[----:B------:R-:W-:Y:S02]  /*7a30*/  SHF.R.U64 R14, R14, 0x3, RZ ;  /* 0x000000030e0e7819 */ /* 0x000fe400000012ff */
[----:B------:R-:W-:Y:S02]  /*7a40*/  F2FP.F16.F32.PACK_AB R8, R21, R20 ;  /* 0x000000141508723e */ /* 0x000fe400000000ff */
[----:B------:R-:W-:Y:S02]  /*7a50*/  F2FP.F16.F32.PACK_AB R9, R55, R54 ;  /* 0x000000363709723e */ /* 0x000fe400000000ff */
[----:B------:R-:W-:Y:S02]  /*7a60*/  F2FP.F16.F32.PACK_AB R10, R33, R32 ;  /* 0x00000020210a723e */ /* 0x000fe400000000ff */
[----:B------:R-:W-:Y:S02]  /*7a70*/  F2FP.F16.F32.PACK_AB R11, R57, R56 ;  /* 0x00000038390b723e */ /* 0x000fe400000000ff */
[----:B------:R-:W-:-:S02]  /*7a80*/  MOV R22, R26 ;  /* 0x0000001a00167202 */ /* 0x000fc40000000f00 */
[----:B------:R-:W-:Y:S02]  /*7a90*/  MOV R82, R24 ;  /* 0x0000001800527202 */ /* 0x000fe40000000f00 */
[----:B------:R-:W-:Y:S02]  /*7aa0*/  LOP3.LUT R14, R14, R81, RZ, 0x3c, !PT ;  /* 0x000000510e0e7212 */ /* 0x000fe400078e3cff */
[----:B------:R-:W-:Y:S02]  /*7ab0*/  F2FP.F16.F32.PACK_AB R24, R35, R34 ;  /* 0x000000222318723e */ /* 0x000fe400000000ff */
[----:B------:R-:W-:Y:S02]  /*7ac0*/  F2FP.F16.F32.PACK_AB R25, R59, R58 ;  /* 0x0000003a3b19723e */ /* 0x000fe400000000ff */
[----:B------:R-:W-:Y:S02]  /*7ad0*/  F2FP.F16.F32.PACK_AB R26, R37, R36 ;  /* 0x00000024251a723e */ /* 0x000fe400000000ff */
[----:B------:R-:W-:Y:S01]  /*7ae0*/  F2FP.F16.F32.PACK_AB R27, R61, R60 ;  /* 0x0000003c3d1b723e */ /* 0x000fe200000000ff */
[----:B------:R1:W-:Y:S01]  /*7af0*/  STSM.16.M88.4 [R30], R8 ;  /* 0x000000081e007844 */ /* 0x0003e20000000200 */
[----:B------:R-:W-:-:S02]  /*7b00*/  MOV R4, R28 ;  /* 0x0000001c00047202 */ /* 0x000fc40000000f00 */
[----:B------:R-:W-:Y:S02]  /*7b10*/  F2FP.F16.F32.PACK_AB R28, R39, R38 ;  /* 0x00000026271c723e */ /* 0x000fe400000000ff */
[----:B------:R-:W-:Y:S02]  /*7b20*/  F2FP.F16.F32.PACK_AB R29, R63, R62 ;  /* 0x0000003e3f1d723e */ /* 0x000fe400000000ff */
[----:B------:R-:W-:Y:S01]  /*7b30*/  F2FP.F16.F32.PACK_AB R31, R65, R64 ;  /* 0x00000040411f723e */ /* 0x000fe200000000ff */
[----:B------:R2:W-:Y:S01]  /*7b40*/  STSM.16.M88.4 [R82], R24 ;  /* 0x0000001852007844 */ /* 0x0005e20000000200 */
[----:B------:R-:W-:Y:S02]  /*7b50*/  MOV R80, R12 ;  /* 0x0000000c00507202 */ /* 0x000fe40000000f00 */
[----:B------:R-:W-:Y:S02]  /*7b60*/  MOV R81, R14 ;  /* 0x0000000e00517202 */ /* 0x000fe40000000f00 */
[----:B------:R-:W-:-:S02]  /*7b70*/  F2FP.F16.F32.PACK_AB R12, R47, R46 ;  /* 0x0000002e2f0c723e */ /* 0x000fc400000000ff */
[----:B-1----:R-:W-:Y:S02]  /*7b80*/  F2FP.F16.F32.PACK_AB R30, R41, R40 ;  /* 0x00000028291e723e */ /* 0x002fe400000000ff */
[----:B------:R-:W-:Y:S02]  /*7b90*/  F2FP.F16.F32.PACK_AB R8, R43, R42 ;  /* 0x0000002a2b08723e */ /* 0x000fe400000000ff */
[----:B------:R-:W-:Y:S02]  /*7ba0*/  F2FP.F16.F32.PACK_AB R9, R67, R66 ;  /* 0x000000424309723e */ /* 0x000fe400000000ff */
[----:B------:R-:W-:Y:S02]  /*7bb0*/  F2FP.F16.F32.PACK_AB R10, R45, R44 ;  /* 0x0000002c2d0a723e */ /* 0x000fe400000000ff */
        /* <DEDUP_REMOVED lines=8> */
[----:B------:R1:W-:Y:S04]  /*7c40*/  STSM.16.M88.4 [R4], R28 ;  /* 0x0000001c04007844 */ /* 0x0003e80000000200 */
[----:B------:R2:W-:Y:S04]  /*7c50*/  STSM.16.M88.4 [R81], R8 ;  /* 0x0000000851007844 */ /* 0x0005e80000000200 */
[----:B------:R-:W-:Y:S04]  /*7c60*/  STSM.16.M88.4 [R80], R12 ;  /* 0x0000000c50007844 */ /* 0x000fe80000000200 */
[----:B------:R4:W-:Y:S01]  /*7c70*/  STSM.16.M88.4 [R22], R24 ;  /* 0x0000001816007844 */ /* 0x0009e20000000200 */
[----:B0-----:R-:W-:Y:S01]  /*7c80*/  ISETP.NE.U32.AND P0, PT, R78, RZ, PT ;  /* 0x000000ff4e00720c */ /* 0x001fe20003f05070 */
[----:B------:R-:W-:-:S03]  /*7c90*/  IMAD.SHL.U32 R83, R137, 0x4, RZ ;  /* 0x0000000489537824 */ /* 0x000fc600078e00ff */
[----:B------:R-:W-:Y:S01]  /*7ca0*/  ISETP.NE.AND.EX P0, PT, R79, RZ, PT, P0 ;  /* 0x000000ff4f00720c */ /* 0x000fe20003f05300 */
[----:B------:R-:W-:Y:S01]  /*7cb0*/  BAR.SYNC.DEFER_BLOCKING 0x1, 0x180 ;  /* 0x0046000000007b1d */ /* 0x000fe20000010000 */
[----:B-1----:R-:W-:Y:S01]  /*7cc0*/  IADD3 R28, P1, R83, R78, RZ ;  /* 0x0000004e531c7210 */ /* 0x002fe20007f3e0ff */
[----:B------:R-:W-:-:S04]  /*7cd0*/  IMAD.MOV.U32 R4, RZ, RZ, RZ ;  /* 0x000000ffff047224 */ /* 0x000fc800078e00ff */
[----:B------:R-:W-:Y:S02]  /*7ce0*/  IMAD.X R29, R84, 0x1, R79, P1 ;  /* 0x00000001541d7824 */ /* 0x000fe400008e064f */
[----:B--2---:R-:W0:Y:S08]  /*7cf0*/  LDC R11, c[0x0][0xad4] ;  /* 0x0002b500ff0b7b82 */ /* 0x004e300000000800 */
[----:B----4-:R-:W1:Y:S08]  /*7d00*/  LDC R22, c[0x0][0xbe8] ;  /* 0x0002fa00ff167b82 */ /* 0x010e700000000800 */
[----:B------:R-:W2:Y:S01]  /*7d10*/  LDC.64 R14, c[0x0][0xba8] ;  /* 0x0002ea00ff0e7b82 */ /* 0x000ea20000000a00 */
[----:B------:R-:W4:Y:S01]  /*7d20*/  @P0 LDG.E R4, desc[UR36][R28.64] ;  /* 0x000000241c040981 */ /* 0x000f22000c1e1900 */
[----:B------:R-:W-:-:S04]  /*7d30*/  ISETP.NE.U32.AND P1, PT, RZ, UR4, PT ;  /* 0x00000004ff007c0c */ /* 0x000fc8000bf25070 */
[----:B------:R-:W-:-:S13]  /*7d40*/  ISETP.NE.AND.EX P1, PT, RZ, UR5, PT, P1 ;  /* 0x00000005ff007c0c */ /* 0x000fda000bf25310 */
[----:B------:R-:W-:-:S04]  /*7d50*/  @P1 IADD3 R8, P2, R83, UR4, RZ ;  /* 0x0000000453081c10 */ /* 0x000fc8000ff5e0ff */
[----:B------:R-:W-:Y:S02]  /*7d60*/  @P1 IADD3.X R9, R84, UR5, RZ, P2, !PT ;  /* 0x0000000554091c10 */ /* 0x000fe400097fe4ff */
[----:B------:R-:W-:Y:S01]  /*7d70*/  ISETP.NE.AND P2, PT, R140, RZ, PT ;  /* 0x000000ff8c00720c */ /* 0x000fe20003f45270 */
[----:B------:R-:W-:-:S03]  /*7d80*/  ULDC UR4, c[0x0][0xa88] ;  /* 0x0002a20000047ab9 */ /* 0x000fc60000000800 */
[----:B0-----:R-:W-:Y:S01]  /*7d90*/  SEL R11, R140, R11, P2 ;  /* 0x0000000b8c0b7207 */ /* 0x001fe20001000000 */
[----:B------:R-:W-:Y:S01]  /*7da0*/  IMAD.U32 R31, RZ, RZ, UR4 ;  /* 0x00000004ff1f7e24 */ /* 0x000fe2000f8e00ff */
[----:B------:R-:W-:Y:S02]  /*7db0*/  MOV R24, 0x9b8 ;  /* 0x000009b800187802 */ /* 0x000fe40000000f00 */
[----:B------:R-:W-:Y:S02]  /*7dc0*/  ISETP.GT.AND P3, PT, R11, 0x1, PT ;  /* 0x000000010b00780c */ /* 0x000fe40003f64270 */
[----:B-1----:R-:W-:Y:S01]  /*7dd0*/  ISETP.NE.AND P4, PT, R22, 0x1, PT ;  /* 0x000000011600780c */ /* 0x002fe20003f85270 */
[----:B------:R0:W5:Y:S01]  /*7de0*/  @P1 LDG.E R31, desc[UR36][R8.64] ;  /* 0x00000024081f1981 */ /* 0x000162000c1e1900 */
[----:B------:R-:W-:-:S04]  /*7df0*/  SEL R24, R24, 0x978, P3 ;  /* 0x0000097818187807 */ /* 0x000fc80001800000 */
[----:B------:R-:W1:Y:S08]  /*7e00*/  LDC.64 R10, c[0x0][R24+0x218] ;  /* 0x00008600180a7b82 */ /* 0x000e700000000a00 */
[----:B0-----:R-:W0:Y:S01]  /*7e10*/  LDC.64 R8, c[0x0][R24+0x220] ;  /* 0x0000880018087b82 */ /* 0x001e220000000a00 */
[----:B------:R-:W-:-:S07]  /*7e20*/  ISETP.NE.U32.AND P2, PT, R78, RZ, PT ;  /* 0x000000ff4e00720c */ /* 0x000fce0003f45070 */
[----:B------:R-:W4:Y:S01]  /*7e30*/  @P4 LDC R26, c[0x0][0xbec] ;  /* 0x0002fb00ff1a4b82 */ /* 0x000f220000000800 */
[----:B------:R-:W-:-:S04]  /*7e40*/  ISETP.NE.AND.EX P2, PT, R79, RZ, PT, P2 ;  /* 0x000000ff4f00720c */ /* 0x000fc80003f45320 */
[----:B------:R-:W-:-:S03]  /*7e50*/  SEL R137, R137, RZ, !P2 ;  /* 0x000000ff89897207 */ /* 0x000fc60005000000 */
[----:B------:R-:W4:Y:S01]  /*7e60*/  @P4 LDC R83, c[0x0][0xbf0] ;  /* 0x0002fc00ff534b82 */ /* 0x000f220000000800 */
[----:B------:R-:W-:-:S07]  /*7e70*/  SEL R143, R143, RZ, !P2 ;  /* 0x000000ff8f8f7207 */ /* 0x000fce0005000000 */
[----:B------:R3:W2:Y:S01]  /*7e80*/  LDC.64 R12, c[0x0][R24+0x228] ;  /* 0x00008a00180c7b82 */ /* 0x0006a20000000a00 */
[----:B0-----:R-:W-:Y:S02]  /*7e90*/  IMAD R9, R9, R137, RZ ;  /* 0x0000008909097224 */ /* 0x001fe400078e02ff */
[----:B-1----:R-:W-:Y:S02]  /*7ea0*/  IMAD R81, R11, R139, RZ ;  /* 0x0000008b0b517224 */ /* 0x002fe400078e02ff */
[----:B------:R-:W-:Y:S02]  /*7eb0*/  IMAD R143, R8, R143, R9 ;  /* 0x0000008f088f7224 */ /* 0x000fe400078e0209 */
[----:B------:R-:W-:Y:S01]  /*7ec0*/  IMAD.WIDE.U32 R10, R10, R139, RZ ;  /* 0x0000008b0a0a7225 */ /* 0x000fe200078e00ff */
[----:B---3--:R-:W0:Y:S03]  /*7ed0*/  LDC.64 R24, c[0x0][R24+0x210] ;  /* 0x0000840018187b82 */ /* 0x008e260000000a00 */
[----:B------:R-:W-:-:S04]  /*7ee0*/  IMAD.WIDE.U32 R8, R8, R137, RZ ;  /* 0x0000008908087225 */ /* 0x000fc800078e00ff */
[----:B------:R-:W-:Y:S01]  /*7ef0*/  IMAD R27, R141, 0xc0, R86 ;  /* 0x000000c08d1b7824 */ /* 0x000fe200078e0256 */
[----:B------:R-:W-:Y:S01]  /*7f00*/  SEL R79, R156, RZ, P3 ;  /* 0x000000ff9c4f7207 */ /* 0x000fe20001800000 */
[----:B------:R-:W-:Y:S01]  /*7f10*/  IMAD.IADD R143, R9, 0x1, R143 ;  /* 0x00000001098f7824 */ /* 0x000fe200078e028f */
[----:B--2---:R-:W1:Y:S01]  /*7f20*/  @!P3 LDC R14, c[0x0][0xb50] ;  /* 0x0002d400ff0ebb82 */ /* 0x004e620000000800 */
[----:B------:R-:W-:Y:S02]  /*7f30*/  IMAD.MOV.U32 R9, RZ, RZ, R27 ;  /* 0x000000ffff097224 */ /* 0x000fe400078e001b */
[----:B------:R-:W-:Y:S02]  /*7f40*/  IMAD.IADD R11, R11, 0x1, R81 ;  /* 0x000000010b0b7824 */ /* 0x000fe400078e0251 */
[-C--:B------:R-:W-:Y:S02]  /*7f50*/  IMAD R81, R13, R79.reuse, RZ ;  /* 0x0000004f0d517224 */ /* 0x080fe400078e02ff */
[----:B------:R-:W-:Y:S01]  /*7f60*/  IMAD.WIDE.U32 R12, R12, R79, RZ ;  /* 0x0000004f0c0c7225 */ /* 0x000fe200078e00ff */
[----:B------:R-:W2:Y:S03]  /*7f70*/  @!P3 LDC R15, c[0x0][0xb54] ;  /* 0x0002d500ff0fbb82 */ /* 0x000ea60000000800 */
[----:B------:R-:W-:Y:S01]  /*7f80*/  IMAD.IADD R81, R13, 0x1, R81 ;  /* 0x000000010d517824 */ /* 0x000fe200078e0251 */
[--C-:B----4-:R-:W-:Y:S01]  /*7f90*/  IADD3 R10, P2, P5, R8, R10, R4.reuse ;  /* 0x0000000a080a7210 */ /* 0x110fe20007d5e004 */
[----:B------:R-:W-:Y:S01]  /*7fa0*/  @P4 IMAD.HI.U32 R8, R27, R26, RZ ;  /* 0x0000001a1b084227 */ /* 0x000fe200078e00ff */
[----:B------:R-:W-:-:S04]  /*7fb0*/  SHF.R.S32.HI R78, RZ, 0x1f, R4 ;  /* 0x0000001fff4e7819 */ /* 0x000fc80000011404 */
[----:B------:R-:W-:Y:S02]  /*7fc0*/  @P4 SHF.R.U32.HI R9, RZ, R83, R8 ;  /* 0x00000053ff094219 */ /* 0x000fe40000011608 */
[----:B------:R-:W-:-:S03]  /*7fd0*/  IADD3.X R11, R143, R11, R78, P2, P5 ;  /* 0x0000000b8f0b7210 */ /* 0x000fc600017ea44e */
[--C-:B------:R-:W-:Y:S01]  /*7fe0*/  IMAD.MOV R26, RZ, RZ, -R9.reuse ;  /* 0x000000ffff1a7224 */ /* 0x100fe200078e0a09 */
[----:B------:R-:W-:Y:S02]  /*7ff0*/  IADD3 R12, P2, P5, R9, R10, R12 ;  /* 0x0000000a090c7210 */ /* 0x000fe40007d5e00c */
[----:B------:R-:W-:Y:S01]  /*8000*/  SHF.R.S32.HI R8, RZ, 0x1f, R9 ;  /* 0x0000001fff087819 */ /* 0x000fe20000011409 */
[----:B------:R-:W-:-:S03]  /*8010*/  IMAD R9, R22, R26, R27 ;  /* 0x0000001a16097224 */ /* 0x000fc600078e021b */
[----:B------:R-:W-:Y:S01]  /*8020*/  IADD3.X R13, R8, R11, R81, P2, P5 ;  /* 0x0000000b080d7210 */ /* 0x000fe200017ea451 */
[-C--:B0-----:R-:W-:Y:S01]  /*8030*/  IMAD R8, R25, R9.reuse, RZ ;  /* 0x0000000919087224 */ /* 0x081fe200078e02ff */
[----:B------:R-:W-:Y:S01]  /*8040*/  SHF.R.S32.HI R11, RZ, 0x1f, R9 ;  /* 0x0000001fff0b7819 */ /* 0x000fe20000011409 */
[----:B------:R-:W-:-:S04]  /*8050*/  IMAD.WIDE.U32 R12, R24, R9, R12 ;  /* 0x00000009180c7225 */ /* 0x000fc800078e000c */
[----:B------:R-:W-:Y:S01]  /*8060*/  IMAD R11, R24, R11, R8 ;  /* 0x0000000b180b7224 */ /* 0x000fe200078e0208 */
[----:B-1----:R-:W-:-:S03]  /*8070*/  LEA R14, P2, R12, R14, 0x2 ;  /* 0x0000000e0c0e7211 */ /* 0x002fc600078410ff */
[----:B------:R-:W-:-:S05]  /*8080*/  IMAD.IADD R8, R13, 0x1, R11 ;  /* 0x000000010d087824 */ /* 0x000fca00078e020b */
[----:B--2---:R-:W-:Y:S01]  /*8090*/  LEA.HI.X R15, R12, R15, R8, 0x2, P2 ;  /* 0x0000000f0c0f7211 */ /* 0x004fe200010f1408 */
[----:B------:R-:W-:Y:S06]  /*80a0*/  @P1 BRA `(.L_x_10217) ;  /* 0x0000000000101947 */ /* 0x000fec0003800000 */
[----:B------:R-:W-:Y:S05]  /*80b0*/  @!P0 BRA `(.L_x_10217) ;  /* 0x00000000000c8947 */ /* 0x000fea0003800000 */
[----:B------:R-:W2:Y:S04]  /*80c0*/  LDG.E R8, desc[UR36][R28.64] ;  /* 0x000000241c087981 */ /* 0x000ea8000c1e1900 */
[----:B-----5:R-:W2:Y:S02]  /*80d0*/  LDG.E R31, desc[UR36][R28.64+0x4] ;  /* 0x000004241c1f7981 */ /* 0x020ea4000c1e1900 */
[----:B--2---:R-:W-:-:S07]  /*80e0*/  IMAD.IADD R31, R31, 0x1, -R8 ;  /* 0x000000011f1f7824 */ /* 0x004fce00078e0a08 */
.L_x_10217:
[----:B------:R-:W2:Y:S01]  /*80f0*/  LDL R13, [R1+0x3c] ;  /* 0x00003c00010d7983 */ /* 0x000ea20000100800 */
[----:B------:R-:W0:Y:S03]  /*8100*/  S2R R8, SR_TID.X ;  /* 0x0000000000087919 */ /* 0x000e260000002100 */
[----:B------:R-:W-:Y:S04]  /*8110*/  SHFL.IDX PT, R9, R15, RZ, 0x1c1f ;  /* 0x001c1fff0f097589 */ /* 0x000fe800000e0000 */
[----:B------:R-:W-:Y:S04]  /*8120*/  SHFL.IDX PT, R10, R14, 0x1, 0x1c1f ;  /* 0x003c1f000e0a7f89 */ /* 0x000fe800000e0000 */
[----:B------:R-:W-:Y:S01]  /*8130*/  SHFL.IDX PT, R11, R15, 0x1, 0x1c1f ;  /* 0x003c1f000f0b7f89 */ /* 0x000fe200000e0000 */
[----:B0-----:R-:W-:-:S04]  /*8140*/  IADD3 R24, R8, -0x80, RZ ;  /* 0xffffff8008187810 */ /* 0x001fc80007ffe0ff */
[----:B------:R-:W-:-:S04]  /*8150*/  SHF.R.S32.HI R12, RZ, 0x1f, R24 ;  /* 0x0000001fff0c7819 */ /* 0x000fc80000011418 */
[----:B------:R-:W-:-:S04]  /*8160*/  LEA.HI R12, R12, R24, RZ, 0x7 ;  /* 0x000000180c0c7211 */ /* 0x000fc800078f38ff */
[----:B------:R-:W-:Y:S01]  /*8170*/  LOP3.LUT R12, R12, 0xffffff80, RZ, 0xc0, !PT ;  /* 0xffffff800c0c7812 */ /* 0x000fe200078ec0ff */
[----:B------:R-:W0:Y:S04]  /*8180*/  SHFL.IDX PT, R8, R14, RZ, 0x1c1f ;  /* 0x001c1fff0e087589 */ /* 0x000e2800000e0000 */
[----:B------:R-:W-:Y:S02]  /*8190*/  IMAD.IADD R12, R24, 0x1, -R12 ;  /* 0x00000001180c7824 */ /* 0x000fe400078e0a0c */
[----:B-----5:R-:W-:-:S03]  /*81a0*/  IMAD R79, R31, R22, RZ ;  /* 0x000000161f4f7224 */ /* 0x020fc600078e02ff */
[----:B------:R-:W-:Y:S01]  /*81b0*/  LOP3.LUT P0, RZ, R12, 0x3, RZ, 0xc0, !PT ;  /* 0x000000030cff7812 */ /* 0x000fe2000780c0ff */
[----:B--2---:R-:W-:-:S04]  /*81c0*/  IMAD R24, R141, 0xc0, R13 ;  /* 0x000000c08d187824 */ /* 0x004fc800078e020d */
[C---:B------:R-:W-:Y:S01]  /*81d0*/  VIADD R12, R24.reuse, 0x8 ;  /* 0x00000008180c7836 */ /* 0x040fe20000000000 */
[----:B------:R-:W-:-:S04]  /*81e0*/  ISETP.GE.OR P1, PT, R24, R79, P0 ;  /* 0x0000004f1800720c */ /* 0x000fc80000726670 */
[-C--:B------:R-:W-:Y:S02]  /*81f0*/  ISETP.GE.OR P0, PT, R12, R79.reuse, P0 ;  /* 0x0000004f0c00720c */ /* 0x080fe40000706670 */
[----:B------:R-:W-:-:S07]  /*8200*/  ISETP.GE.AND P2, PT, R24, R79, PT ;  /* 0x0000004f1800720c */ /* 0x000fce0003f46270 */
[----:B0-----:R0:W-:Y:S04]  /*8210*/  @!P1 ST.E desc[UR36][R8.64], R0 ;  /* 0x0000000008009985 */ /* 0x0011e8000c101924 */
[----:B------:R0:W-:Y:S01]  /*8220*/  @!P0 ST.E desc[UR36][R10.64], R3 ;  /* 0x000000030a008985 */ /* 0x0001e2000c101924 */
[----:B------:R-:W-:Y:S01]  /*8230*/  ISETP.GE.AND P0, PT, R12, R79, PT ;  /* 0x0000004f0c00720c */ /* 0x000fe20003f06270 */
[----:B------:R-:W-:-:S12]  /*8240*/  @P3 BRA `(.L_x_10218) ;  /* 0x0000000800103947 */ /* 0x000fd80003800000 */
[----:B------:R-:W1:Y:S01]  /*8250*/  S2R R13, SR_TID.X ;  /* 0x00000000000d7919 */ /* 0x000e620000002100 */
[----:B------:R-:W2:Y:S01]  /*8260*/  @P4 LDC R41, c[0x0][0xbec] ;  /* 0x0002fb00ff294b82 */ /* 0x000ea20000000800 */
[----:B------:R-:W-:Y:S01]  /*8270*/  ULDC.64 UR4, c[0x0][0xaa0] ;  /* 0x0002a80000047ab9 */ /* 0x000fe20000000a00 */
[----:B------:R-:W-:-:S06]  /*8280*/  ULDC.64 UR6, c[0x0][0xa80] ;  /* 0x0002a00000067ab9 */ /* 0x000fcc0000000a00 */
[----:B------:R-:W3:Y:S01]  /*8290*/  @P4 LDC R43, c[0x0][0xbf0] ;  /* 0x0002fc00ff2b4b82 */ /* 0x000ee20000000800 */
[----:B-1----:R-:W-:-:S05]  /*82a0*/  VIADD R81, R13, 0xffffff80 ;  /* 0xffffff800d517836 */ /* 0x002fca0000000000 */
[----:B------:R-:W-:-:S04]  /*82b0*/  SHF.R.S32.HI R80, RZ, 0x1f, R81 ;  /* 0x0000001fff507819 */ /* 0x000fc80000011451 */
[----:B------:R-:W-:-:S04]  /*82c0*/  LEA.HI R80, R80, R81, RZ, 0x2 ;  /* 0x0000005150507211 */ /* 0x000fc800078f10ff */
[----:B------:R-:W-:-:S05]  /*82d0*/  SHF.R.S32.HI R80, RZ, 0x2, R80 ;  /* 0x00000002ff507819 */ /* 0x000fca0000011450 */
[----:B0-----:R-:W-:-:S04]  /*82e0*/  IMAD R3, R80, 0x20, R138 ;  /* 0x0000002050037824 */ /* 0x001fc800078e028a */
[----:B------:R-:W-:Y:S01]  /*82f0*/  IMAD.WIDE R76, R3, 0x2, R76 ;  /* 0x00000002034c7825 */ /* 0x000fe200078e024c */
[----:B------:R-:W-:Y:S02]  /*8300*/  SHF.R.S32.HI R40, RZ, 0x1f, R81 ;  /* 0x0000001fff287819 */ /* 0x000fe40000011451 */
[----:B------:R-:W-:Y:S02]  /*8310*/  IADD3 R3, P5, R76, 0x7800, RZ ;  /* 0x000078004c037810 */ /* 0x000fe40007fbe0ff */
[----:B------:R-:W-:Y:S02]  /*8320*/  LEA.HI R40, R40, R81, RZ, 0x2 ;  /* 0x0000005128287211 */ /* 0x000fe400078f10ff */
[----:B------:R-:W-:Y:S01]  /*8330*/  LOP3.LUT R0, R3, 0x180, RZ, 0xc0, !PT ;  /* 0x0000018003007812 */ /* 0x000fe200078ec0ff */
[----:B------:R-:W-:Y:S01]  /*8340*/  IMAD.WIDE.U32 R20, R4, UR4, RZ ;  /* 0x0000000404147c25 */ /* 0x000fe2000f8e00ff */
[----:B------:R-:W-:Y:S02]  /*8350*/  LOP3.LUT R40, R40, 0xfffffffc, RZ, 0xc0, !PT ;  /* 0xfffffffc28287812 */ /* 0x000fe400078ec0ff */
[----:B------:R-:W-:Y:S01]  /*8360*/  SHF.R.U64 R0, R0, 0x3, RZ ;  /* 0x0000000300007819 */ /* 0x000fe200000012ff */
[----:B------:R-:W-:Y:S01]  /*8370*/  IMAD.X R37, RZ, RZ, R77, P5 ;  /* 0x000000ffff257224 */ /* 0x000fe200028e064d */
[----:B------:R-:W-:-:S02]  /*8380*/  IADD3 R13, P0, R76, 0x1800, RZ ;  /* 0x000018004c0d7810 */ /* 0x000fc40007f1e0ff */
[----:B------:R-:W-:Y:S01]  /*8390*/  LOP3.LUT R36, R0, R3, RZ, 0x3c, !PT ;  /* 0x0000000300247212 */ /* 0x000fe200078e3cff */
[----:B------:R-:W-:Y:S01]  /*83a0*/  IMAD R3, R78, UR4, RZ ;  /* 0x000000044e037c24 */ /* 0x000fe2000f8e02ff */
[C---:B------:R-:W-:Y:S01]  /*83b0*/  IADD3 R25, P1, R76.reuse, 0x3000, RZ ;  /* 0x000030004c197810 */ /* 0x040fe20007f3e0ff */
[----:B------:R-:W-:Y:S01]  /*83c0*/  IMAD.IADD R40, R81, 0x1, -R40 ;  /* 0x0000000151287824 */ /* 0x000fe200078e0a28 */
[----:B------:R-:W-:Y:S01]  /*83d0*/  IADD3 R29, P2, R76, 0x4800, RZ ;  /* 0x000048004c1d7810 */ /* 0x000fe20007f5e0ff */
[----:B------:R-:W-:Y:S01]  /*83e0*/  IMAD R3, R4, UR5, R3 ;  /* 0x0000000504037c24 */ /* 0x000fe2000f8e0203 */
[----:B------:R-:W-:Y:S01]  /*83f0*/  ULDC.64 UR4, c[0x0][0xae8] ;  /* 0x0002ba0000047ab9 */ /* 0x000fe20000000a00 */
[----:B------:R-:W-:Y:S01]  /*8400*/  IMAD R0, R40, 0x60, R80 ;  /* 0x0000006028007824 */ /* 0x000fe200078e0250 */
[----:B------:R-:W-:Y:S01]  /*8410*/  IADD3 R33, P3, R76, 0x6000, RZ ;  /* 0x000060004c217810 */ /* 0x000fe20007f7e0ff */
[----:B------:R-:W-:Y:S01]  /*8420*/  IMAD.IADD R21, R21, 0x1, R3 ;  /* 0x0000000115157824 */ /* 0x000fe200078e0203 */
[----:B------:R-:W-:Y:S01]  /*8430*/  LOP3.LUT R12, R13, 0x180, RZ, 0xc0, !PT ;  /* 0x000001800d0c7812 */ /* 0x000fe200078ec0ff */
[----:B------:R-:W-:Y:S01]  /*8440*/  IMAD R40, R141, 0xc0, R0 ;  /* 0x000000c08d287824 */ /* 0x000fe200078e0200 */
[----:B------:R-:W-:Y:S01]  /*8450*/  SHF.R.S32.HI R4, RZ, 0x1f, R137 ;  /* 0x0000001fff047819 */ /* 0x000fe20000011489 */
[----:B------:R-:W-:Y:S01]  /*8460*/  IMAD.WIDE.U32 R20, R139, UR4, R20 ;  /* 0x000000048b147c25 */ /* 0x000fe2000f8e0014 */
[----:B------:R-:W-:Y:S01]  /*8470*/  LOP3.LUT R24, R25, 0x180, RZ, 0xc0, !PT ;  /* 0x0000018019187812 */ /* 0x000fe200078ec0ff */
[----:B------:R-:W5:Y:S01]  /*8480*/  LD.E.128 R36, desc[UR36][R36.64] ;  /* 0x0000002424247980 */ /* 0x000f62000c101d00 */
[----:B------:R-:W-:Y:S01]  /*8490*/  LOP3.LUT R28, R29, 0x180, RZ, 0xc0, !PT ;  /* 0x000001801d1c7812 */ /* 0x000fe200078ec0ff */
[----:B--2---:R-:W-:Y:S01]  /*84a0*/  @P4 IMAD.HI.U32 R0, R40, R41, RZ ;  /* 0x0000002928004227 */ /* 0x004fe200078e00ff */
[----:B------:R-:W-:-:S02]  /*84b0*/  LOP3.LUT R32, R33, 0x180, RZ, 0xc0, !PT ;  /* 0x0000018021207812 */ /* 0x000fc400078ec0ff */
[----:B------:R-:W-:Y:S01]  /*84c0*/  LOP3.LUT R9, R76, 0x180, RZ, 0xc0, !PT ;  /* 0x000001804c097812 */ /* 0x000fe200078ec0ff */
[----:B------:R-:W-:Y:S01]  /*84d0*/  IMAD R21, R139, UR5, R21 ;  /* 0x000000058b157c24 */ /* 0x000fe2000f8e0215 */
[----:B------:R-:W-:Y:S01]  /*84e0*/  ULDC.64 UR4, c[0x0][0xaf0] ;  /* 0x0002bc0000047ab9 */ /* 0x000fe20000000a00 */
[----:B------:R-:W-:Y:S01]  /*84f0*/  IMAD.MOV.U32 R3, RZ, RZ, R40 ;  /* 0x000000ffff037224 */ /* 0x000fe200078e0028 */
[----:B---3--:R-:W-:Y:S01]  /*8500*/  @P4 SHF.R.U32.HI R3, RZ, R43, R0 ;  /* 0x0000002bff034219 */ /* 0x008fe20000011600 */
[----:B------:R-:W-:Y:S01]  /*8510*/  IMAD R4, R4, UR4, RZ ;  /* 0x0000000404047c24 */ /* 0x000fe2000f8e02ff */
[----:B------:R-:W-:Y:S01]  /*8520*/  SHF.R.U64 R12, R12, 0x3, RZ ;  /* 0x000000030c0c7819 */ /* 0x000fe200000012ff */
[C---:B------:R-:W-:Y:S01]  /*8530*/  IMAD.WIDE.U32 R20, R137.reuse, UR4, R20 ;  /* 0x0000000489147c25 */ /* 0x040fe2000f8e0014 */
[--C-:B------:R-:W-:Y:S02]  /*8540*/  SHF.R.S32.HI R0, RZ, 0x1f, R3.reuse ;  /* 0x0000001fff007819 */ /* 0x100fe40000011403 */
[----:B------:R-:W-:Y:S01]  /*8550*/  SHF.R.U64 R24, R24, 0x3, RZ ;  /* 0x0000000318187819 */ /* 0x000fe200000012ff */
[----:B------:R-:W-:Y:S01]  /*8560*/  IMAD R41, R137, UR5, R4 ;  /* 0x0000000589297c24 */ /* 0x000fe2000f8e0204 */
[----:B------:R-:W-:Y:S01]  /*8570*/  SHF.R.U64 R28, R28, 0x3, RZ ;  /* 0x000000031c1c7819 */ /* 0x000fe200000012ff */
[----:B------:R-:W-:Y:S01]  /*8580*/  IMAD.MOV R43, RZ, RZ, -R3 ;  /* 0x000000ffff2b7224 */ /* 0x000fe200078e0a03 */
[----:B------:R-:W-:Y:S01]  /*8590*/  SHF.R.U64 R32, R32, 0x3, RZ ;  /* 0x0000000320207819 */ /* 0x000fe200000012ff */
[----:B------:R-:W-:Y:S01]  /*85a0*/  ULDC.64 UR4, c[0x0][0xae0] ;  /* 0x0002b80000047ab9 */ /* 0x000fe20000000a00 */
[----:B------:R-:W-:Y:S01]  /*85b0*/  SHF.R.U64 R9, R9, 0x3, RZ ;  /* 0x0000000309097819 */ /* 0x000fe200000012ff */
[----:B------:R-:W-:Y:S01]  /*85c0*/  IMAD.IADD R21, R21, 0x1, R41 ;  /* 0x0000000115157824 */ /* 0x000fe200078e0229 */
[----:B------:R-:W-:Y:S01]  /*85d0*/  LOP3.LUT R12, R12, R13, RZ, 0x3c, !PT ;  /* 0x0000000d0c0c7212 */ /* 0x000fe200078e3cff */
[----:B------:R-:W-:Y:S01]  /*85e0*/  IMAD R0, R0, UR4, RZ ;  /* 0x0000000400007c24 */ /* 0x000fe2000f8e02ff */
[----:B------:R-:W-:Y:S01]  /*85f0*/  LOP3.LUT R24, R24, R25, RZ, 0x3c, !PT ;  /* 0x0000001918187212 */ /* 0x000fe200078e3cff */
[----:B------:R-:W-:Y:S01]  /*8600*/  IMAD R41, R22, R43, R40 ;  /* 0x0000002b16297224 */ /* 0x000fe200078e0228 */
[----:B------:R-:W-:Y:S01]  /*8610*/  LOP3.LUT R28, R28, R29, RZ, 0x3c, !PT ;  /* 0x0000001d1c1c7212 */ /* 0x000fe200078e3cff */
[--C-:B------:R-:W-:Y:S01]  /*8620*/  IMAD.X R13, RZ, RZ, R77.reuse, P0 ;  /* 0x000000ffff0d7224 */ /* 0x100fe200000e064d */
[----:B------:R-:W-:Y:S01]  /*8630*/  LOP3.LUT R32, R32, R33, RZ, 0x3c, !PT ;  /* 0x0000002120207212 */ /* 0x000fe200078e3cff */
[--C-:B------:R-:W-:Y:S01]  /*8640*/  IMAD.X R25, RZ, RZ, R77.reuse, P1 ;  /* 0x000000ffff197224 */ /* 0x100fe200008e064d */
[----:B------:R-:W-:Y:S01]  /*8650*/  IADD3.X R33, RZ, R77, RZ, P3, !PT ;  /* 0x0000004dff217210 */ /* 0x000fe20001ffe4ff */
[----:B------:R-:W-:Y:S01]  /*8660*/  IMAD.X R29, RZ, RZ, R77, P2 ;  /* 0x000000ffff1d7224 */ /* 0x000fe200010e064d */
[----:B------:R-:W-:Y:S01]  /*8670*/  LOP3.LUT R76, R9, R76, RZ, 0x3c, !PT ;  /* 0x0000004c094c7212 */ /* 0x000fe200078e3cff */
[C---:B------:R-:W-:Y:S01]  /*8680*/  IMAD R43, R3.reuse, UR5, R0 ;  /* 0x00000005032b7c24 */ /* 0x040fe2000f8e0200 */
[----:B------:R-:W-:Y:S01]  /*8690*/  SHF.R.S32.HI R0, RZ, 0x1f, R41 ;  /* 0x0000001fff007819 */ /* 0x000fe20000011429 */
[----:B------:R-:W5:Y:S01]  /*86a0*/  LD.E.128 R12, desc[UR36][R12.64] ;  /* 0x000000240c0c7980 */ /* 0x000f62000c101d00 */
[----:B------:R-:W-:Y:S01]  /*86b0*/  IMAD.WIDE.U32 R20, R3, UR4, R20 ;  /* 0x0000000403147c25 */ /* 0x000fe2000f8e0014 */
[----:B------:R-:W-:-:S02]  /*86c0*/  ULDC.64 UR4, c[0x0][0xad8] ;  /* 0x0002b60000047ab9 */ /* 0x000fc40000000a00 */
[----:B------:R0:W5:Y:S01]  /*86d0*/  LD.E.128 R8, desc[UR36][R76.64] ;  /* 0x000000244c087980 */ /* 0x000162000c101d00 */
[----:B------:R-:W-:-:S03]  /*86e0*/  IMAD R0, R0, UR4, RZ ;  /* 0x0000000400007c24 */ /* 0x000fc6000f8e02ff */
        /* <DEDUP_REMOVED lines=10> */
[----:B------:R-:W-:Y:S02]  /*8790*/  IMAD R3, R41, UR5, R0 ;  /* 0x0000000529037c24 */ /* 0x000fe4000f8e0200 */
[----:B------:R-:W-:Y:S02]  /*87a0*/  IMAD R0, R141, 0xc0, R80 ;  /* 0x000000c08d007824 */ /* 0x000fe400078e0250 */
[----:B------:R-:W-:Y:S01]  /*87b0*/  IMAD.WIDE.U32 R20, R41, UR4, R20 ;  /* 0x0000000429147c25 */ /* 0x000fe2000f8e0014 */
[----:B------:R-:W-:Y:S02]  /*87c0*/  UIADD3 UR4, UR41, 0x2d820, URZ ;  /* 0x0002d82029047890 */ /* 0x000fe4000fffe03f */
[----:B------:R-:W-:Y:S02]  /*87d0*/  ISETP.GE.AND P0, PT, R0, R79, PT ;  /* 0x0000004f0000720c */ /* 0x000fe40003f06270 */
[----:B------:R-:W-:Y:S01]  /*87e0*/  UPRMT UR4, URZ, 0x654, UR4 ;  /* 0x000006543f047896 */ /* 0x000fe20008000004 */
[----:B------:R-:W-:-:S02]  /*87f0*/  IADD3 R3, R21, R3, RZ ;  /* 0x0000000315037210 */ /* 0x000fc40007ffe0ff */
[----:B------:R-:W-:-:S04]  /*8800*/  LEA R4, P1, R20, UR6, 0x1 ;  /* 0x0000000614047c11 */ /* 0x000fc8000f8208ff */
[----:B------:R-:W-:Y:S01]  /*8810*/  LEA.HI.X R3, R20, UR7, R3, 0x1, P1 ;  /* 0x0000000714037c11 */ /* 0x000fe200088f0c03 */
[----:B-1----:R0:W1:Y:S01]  /*8820*/  SHFL.IDX PT, R40, R4, RZ, 0x1c1f ;  /* 0x001c1fff04287589 */ /* 0x00206200000e0000 */
[----:B------:R-:W-:Y:S01]  /*8830*/  BSSY B1, `(.L_x_10219) ;  /* 0x0000012000017945 */ /* 0x000fe20003800000 */
[----:B------:R-:W-:Y:S02]  /*8840*/  SYNCS.ARRIVE.TRANS64.RED.A1T0 RZ, [UR4], RZ ;  /* 0x000000ffffff79a7 */ /* 0x000fe40008100404 */
        /* <DEDUP_REMOVED lines=10> */
[----:B--2---:R-:W-:Y:S01]  /*88f0*/  @!P0 IMAD.WIDE R20, R138, 0x2, R40 ;  /* 0x000000028a148825 */ /* 0x004fe200078e0228 */
[-C--:B------:R-:W-:Y:S02]  /*8900*/  @!P1 LEA.HI.X R43, R142, R41.reuse, R47, 0x1, P3 ;  /* 0x000000298e2b9211 */ /* 0x080fe400018f0c2f */
[----:B------:R-:W-:Y:S02]  /*8910*/  @!P2 LEA.HI.X R45, R144, R41, R46, 0x1, P4 ;  /* 0x00000029902da211 */ /* 0x000fe400020f0c2e */
[----:B-----5:R3:W-:Y:S04]  /*8920*/  @!P0 ST.E.128 desc[UR36][R20.64], R8 ;  /* 0x0000000814008985 */ /* 0x0207e8000c101d24 */
[----:B------:R3:W-:Y:S04]  /*8930*/  @!P1 ST.E.128 desc[UR36][R42.64], R24 ;  /* 0x000000182a009985 */ /* 0x0007e8000c101d24 */
[----:B------:R3:W-:Y:S02]  /*8940*/  @!P2 ST.E.128 desc[UR36][R44.64], R32 ;  /* 0x000000202c00a985 */ /* 0x0007e4000c101d24 */
.L_x_10220:
[----:B------:R-:W-:Y:S05]  /*8950*/  BSYNC B1 ;  /* 0x0000000000017941 */ /* 0x000fea0003800000 */
.L_x_10219:
[----:B------:R-:W-:Y:S01]  /*8960*/  VIADD R0, R0, 0x60 ;  /* 0x0000006000007836 */ /* 0x000fe20000000000 */
[----:B---3-5:R3:W4:Y:S04]  /*8970*/  SHFL.IDX PT, R11, R3, 0x1, 0x1c1f ;  /* 0x003c1f00030b7f89 */ /* 0x02872800000e0000 */
[----:B------:R-:W-:Y:S01]  /*8980*/  ISETP.GE.AND P0, PT, R0, R79, PT ;  /* 0x0000004f0000720c */ /* 0x000fe20003f06270 */
[----:B------:R3:W0:-:S12]  /*8990*/  SHFL.IDX PT, R10, R4, 0x1, 0x1c1f ;  /* 0x003c1f00040a7f89 */ /* 0x00061800000e0000 */
[----:B---3--:R-:W-:Y:S05]  /*89a0*/  @P0 BRA `(.L_x_10221) ;  /* 0x0000001400500947 */ /* 0x008fea0003800000 */
[----:B------:R-:W-:Y:S02]  /*89b0*/  ULDC UR4, c[0x0][0xac8] ;  /* 0x0002b20000047ab9 */ /* 0x000fe40000000800 */
[----:B------:R-:W-:Y:S02]  /*89c0*/  ISETP.GE.AND P2, PT, R142, UR4, PT ;  /* 0x000000048e007c0c */ /* 0x000fe4000bf46270 */
[----:B------:R-:W-:-:S11]  /*89d0*/  ISETP.GE.AND P1, PT, R138, UR4, PT ;  /* 0x000000048a007c0c */ /* 0x000fd6000bf26270 */
[----:B0-----:R-:W-:Y:S02]  /*89e0*/  @!P2 LEA R20, P0, R142, R10, 0x1 ;  /* 0x0000000a8e14a211 */ /* 0x001fe400078008ff */
[----:B----4-:R-:W-:Y:S02]  /*89f0*/  @!P1 IMAD.WIDE R8, R138, 0x2, R10 ;  /* 0x000000028a089825 */ /* 0x010fe400078e020a */
        /* <DEDUP_REMOVED lines=9> */
.L_x_10218:
[----:B0-----:R-:W0:Y:S01]  /*8a90*/  @P4 LDC R10, c[0x0][0xbec] ;  /* 0x0002fb00ff0a4b82 */ /* 0x001e220000000800 */
[----:B------:R-:W-:Y:S01]  /*8aa0*/  ULDC.64 UR4, c[0x0][0xb08] ;  /* 0x0002c20000047ab9 */ /* 0x000fe20000000a00 */
[----:B------:R-:W-:Y:S01]  /*8ab0*/  SHF.R.S32.HI R0, RZ, 0x1f, R137 ;  /* 0x0000001fff007819 */ /* 0x000fe20000011489 */
[----:B------:R-:W-:Y:S01]  /*8ac0*/  IMAD R3, R78, UR4, RZ ;  /* 0x000000044e037c24 */ /* 0x000fe2000f8e02ff */
[----:B------:R-:W-:Y:S01]  /*8ad0*/  ULDC.64 UR6, c[0x0][0xb30] ;  /* 0x0002cc0000067ab9 */ /* 0x000fe20000000a00 */
[C---:B------:R-:W-:Y:S01]  /*8ae0*/  IMAD.WIDE.U32 R8, R4.reuse, UR4, RZ ;  /* 0x0000000404087c25 */ /* 0x040fe2000f8e00ff */
[----:B------:R-:W-:Y:S01]  /*8af0*/  BSSY B1, `(.L_x_10222) ;  /* 0x0000063000017945 */ /* 0x000fe20003800000 */
[----:B------:R-:W-:Y:S01]  /*8b00*/  SHF.R.S32.HI R28, RZ, 0x1f, R145 ;  /* 0x0000001fff1c7819 */ /* 0x000fe20000011491 */
[----:B------:R-:W1:Y:S01]  /*8b10*/  @P4 LDC R13, c[0x0][0xbf0] ;  /* 0x0002fc00ff0d4b82 */ /* 0x000e620000000800 */
[----:B------:R-:W-:Y:S01]  /*8b20*/  IMAD R3, R4, UR5, R3 ;  /* 0x0000000504037c24 */ /* 0x000fe2000f8e0203 */
[----:B------:R-:W-:Y:S01]  /*8b30*/  ULDC.64 UR4, c[0x0][0xb38] ;  /* 0x0002ce0000047ab9 */ /* 0x000fe20000000a00 */
[----:B------:R-:W-:-:S02]  /*8b40*/  SHF.R.S32.HI R29, RZ, 0x1f, R146 ;  /* 0x0000001fff1d7819 */ /* 0x000fc40000011492 */
[----:B------:R-:W-:Y:S01]  /*8b50*/  IMAD.IADD R9, R9, 0x1, R3 ;  /* 0x0000000109097824 */ /* 0x000fe200078e0203 */
[----:B------:R-:W-:Y:S01]  /*8b60*/  SHF.R.S32.HI R30, RZ, 0x1f, R147 ;  /* 0x0000001fff1e7819 */ /* 0x000fe20000011493 */
[----:B------:R-:W-:Y:S01]  /*8b70*/  IMAD.MOV.U32 R3, RZ, RZ, R27 ;  /* 0x000000ffff037224 */ /* 0x000fe200078e001b */
[----:B------:R-:W-:Y:S01]  /*8b80*/  SHF.R.S32.HI R31, RZ, 0x1f, R148 ;  /* 0x0000001fff1f7819 */ /* 0x000fe20000011494 */
[C---:B------:R-:W-:Y:S01]  /*8b90*/  IMAD.WIDE.U32 R8, R139.reuse, UR4, R8 ;  /* 0x000000048b087c25 */ /* 0x040fe2000f8e0008 */
[----:B------:R-:W-:Y:S02]  /*8ba0*/  SHF.R.S32.HI R76, RZ, 0x1f, R149 ;  /* 0x0000001fff4c7819 */ /* 0x000fe40000011495 */
[----:B------:R-:W-:Y:S01]  /*8bb0*/  SHF.R.S32.HI R77, RZ, 0x1f, R150 ;  /* 0x0000001fff4d7819 */ /* 0x000fe20000011496 */
[----:B------:R-:W-:Y:S01]  /*8bc0*/  IMAD R9, R139, UR5, R9 ;  /* 0x000000058b097c24 */ /* 0x000fe2000f8e0209 */
[----:B------:R-:W-:Y:S01]  /*8bd0*/  ULDC.64 UR4, c[0x0][0xb40] ;  /* 0x0002d00000047ab9 */ /* 0x000fe20000000a00 */
[----:B------:R-:W-:Y:S01]  /*8be0*/  SHF.R.S32.HI R79, RZ, 0x1f, R151 ;  /* 0x0000001fff4f7819 */ /* 0x000fe20000011497 */
[----:B------:R-:W-:Y:S01]  /*8bf0*/  IMAD R0, R0, UR4, RZ ;  /* 0x0000000400007c24 */ /* 0x000fe2000f8e02ff */
[----:B------:R-:W-:Y:S01]  /*8c00*/  SHF.R.S32.HI R80, RZ, 0x1f, R152 ;  /* 0x0000001fff507819 */ /* 0x000fe20000011498 */
[----:B0-----:R-:W-:Y:S01]  /*8c10*/  @P4 IMAD.HI.U32 R10, R27, R10, RZ ;  /* 0x0000000a1b0a4227 */ /* 0x001fe200078e00ff */
[----:B------:R-:W-:-:S02]  /*8c20*/  SHF.R.S32.HI R81, RZ, 0x1f, R153 ;  /* 0x0000001fff517819 */ /* 0x000fc40000011499 */
[----:B------:R-:W-:Y:S01]  /*8c30*/  SHF.R.S32.HI R82, RZ, 0x1f, R154 ;  /* 0x0000001fff527819 */ /* 0x000fe2000001149a */
[C---:B------:R-:W-:Y:S01]  /*8c40*/  IMAD R11, R137.reuse, UR5, R0 ;  /* 0x00000005890b7c24 */ /* 0x040fe2000f8e0200 */
[----:B------:R-:W-:Y:S01]  /*8c50*/  SHF.R.S32.HI R83, RZ, 0x1f, R155 ;  /* 0x0000001fff537819 */ /* 0x000fe2000001149b */
[----:B------:R-:W-:Y:S01]  /*8c60*/  IMAD.WIDE.U32 R8, R137, UR4, R8 ;  /* 0x0000000489087c25 */ /* 0x000fe2000f8e0008 */
[----:B-1----:R-:W-:Y:S01]  /*8c70*/  @P4 SHF.R.U32.HI R3, RZ, R13, R10 ;  /* 0x0000000dff034219 */ /* 0x002fe2000001160a */
[----:B------:R-:W-:Y:S02]  /*8c80*/  ULDC.64 UR4, c[0x0][0xb48] ;  /* 0x0002d20000047ab9 */ /* 0x000fe40000000a00 */
[----:B------:R-:W-:Y:S01]  /*8c90*/  IMAD.IADD R9, R9, 0x1, R11 ;  /* 0x0000000109097824 */ /* 0x000fe200078e020b */
[--C-:B------:R-:W-:Y:S01]  /*8ca0*/  SHF.R.S32.HI R0, RZ, 0x1f, R3.reuse ;  /* 0x0000001fff007819 */ /* 0x100fe20000011403 */
[----:B------:R-:W-:Y:S02]  /*8cb0*/  IMAD.MOV R11, RZ, RZ, -R3 ;  /* 0x000000ffff0b7224 */ /* 0x000fe400078e0a03 */
[----:B------:R-:W-:Y:S01]  /*8cc0*/  IMAD.WIDE.U32 R8, R156, UR4, R8 ;  /* 0x000000049c087c25 */ /* 0x000fe2000f8e0008 */
[----:B------:R-:W-:-:S03]  /*8cd0*/  UIADD3 UR4, UR41, 0x2d820, URZ ;  /* 0x0002d82029047890 */ /* 0x000fc6000fffe03f */
[----:B------:R-:W-:Y:S01]  /*8ce0*/  IMAD R11, R22, R11, R27 ;  /* 0x0000000b160b7224 */ /* 0x000fe200078e021b */
[----:B------:R-:W-:Y:S01]  /*8cf0*/  UPRMT UR4, URZ, 0x654, UR4 ;  /* 0x000006543f047896 */ /* 0x000fe20008000004 */
[----:B------:R-:W-:Y:S02]  /*8d00*/  IMAD R0, R0, UR6, RZ ;  /* 0x0000000600007c24 */ /* 0x000fe4000f8e02ff */
[----:B------:R-:W-:Y:S02]  /*8d10*/  IMAD R9, R156, UR5, R9 ;  /* 0x000000059c097c24 */ /* 0x000fe4000f8e0209 */
[C---:B------:R-:W-:Y:S01]  /*8d20*/  IMAD R13, R3.reuse, UR7, R0 ;  /* 0x00000007030d7c24 */ /* 0x040fe2000f8e0200 */
[----:B------:R-:W-:Y:S01]  /*8d30*/  SHF.R.S32.HI R0, RZ, 0x1f, R11 ;  /* 0x0000001fff007819 */ /* 0x000fe2000001140b */
[----:B------:R-:W-:Y:S01]  /*8d40*/  IMAD.WIDE.U32 R8, R3, UR6, R8 ;  /* 0x0000000603087c25 */ /* 0x000fe2000f8e0008 */
[----:B------:R-:W-:Y:S01]  /*8d50*/  ULDC.64 UR6, c[0x0][0xb28] ;  /* 0x0002ca0000067ab9 */ /* 0x000fe20000000a00 */
[----:B------:R-:W-:Y:S02]  /*8d60*/  SYNCS.ARRIVE.TRANS64.RED.A1T0 RZ, [UR4], RZ ;  /* 0x000000ffffff79a7 */ /* 0x000fe40008100404 */
[----:B------:R-:W-:-:S02]  /*8d70*/  IMAD R0, R0, UR6, RZ ;  /* 0x0000000600007c24 */ /* 0x000fc4000f8e02ff */
        /* <DEDUP_REMOVED lines=10> */
[----:B------:R-:W-:Y:S02]  /*8e20*/  ULDC UR4, c[0x0][0xac8] ;  /* 0x0002b20000047ab9 */ /* 0x000fe40000000800 */
[----:B------:R-:W-:Y:S02]  /*8e30*/  ISETP.GE.AND P3, PT, R155, UR4, PT ;  /* 0x000000049b007c0c */ /* 0x000fe4000bf66270 */
[----:B------:R-:W-:Y:S02]  /*8e40*/  ISETP.GE.AND P1, PT, R157, UR4, PT ;  /* 0x000000049d007c0c */ /* 0x000fe4000bf26270 */
[----:B------:R-:W-:Y:S02]  /*8e50*/  ISETP.GE.AND P4, PT, R154, UR4, PT ;  /* 0x000000049a007c0c */ /* 0x000fe4000bf86270 */
[----:B------:R-:W-:-:S07]  /*8e60*/  ISETP.GE.AND P2, PT, R153, UR4, PT ;  /* 0x0000000499007c0c */ /* 0x000fce000bf46270 */
[-C--:B-1----:R-:W-:Y:S02]  /*8e70*/  @!P3 LEA R12, P5, R155, R8.reuse, 0x2 ;  /* 0x000000089b0cb211 */ /* 0x082fe400078a10ff */
[----:B--2---:R-:W-:Y:S02]  /*8e80*/  @!P1 IMAD.WIDE R10, R157, 0x4, R8 ;  /* 0x000000049d0a9825 */ /* 0x004fe400078e0208 */
[----:B------:R-:W-:Y:S02]  /*8e90*/  @!P3 LEA.HI.X R13, R155, R9, R83, 0x2, P5 ;  /* 0x000000099b0db211 */ /* 0x000fe400028f1453 */
[----:B------:R-:W-:Y:S01]  /*8ea0*/  ISETP.GE.AND P5, PT, R152, UR4, PT ;  /* 0x0000000498007c0c */ /* 0x000fe2000bfa6270 */
[----:B------:R1:W-:Y:S01]  /*8eb0*/  @!P1 ST.E.64 desc[UR36][R10.64], R20 ;  /* 0x000000140a009985 */ /* 0x0003e2000c101b24 */
[-C--:B------:R-:W-:Y:S02]  /*8ec0*/  @!P4 LEA R14, P1, R154, R8.reuse, 0x2 ;  /* 0x000000089a0ec211 */ /* 0x080fe400078210ff */
[----:B------:R-:W-:Y:S01]  /*8ed0*/  @!P2 LEA R24, P6, R153, R8, 0x2 ;  /* 0x000000089918a211 */ /* 0x000fe200078c10ff */
[----:B------:R2:W-:Y:S01]  /*8ee0*/  @!P3 ST.E.64 desc[UR36][R12.64], R32 ;  /* 0x000000200c00b985 */ /* 0x0005e2000c101b24 */
[----:B------:R-:W-:-:S02]  /*8ef0*/  ISETP.GE.AND P3, PT, R151, UR4, PT ;  /* 0x0000000497007c0c */ /* 0x000fc4000bf66270 */
        /* <DEDUP_REMOVED lines=8> */
[CC--:B-1----:R-:W-:Y:S02]  /*8f80*/  @!P3 LEA R10, P6, R151.reuse, R8.reuse, 0x2 ;  /* 0x00000008970ab211 */ /* 0x0c2fe400078c10ff */
[----:B--2---:R-:W-:Y:S01]  /*8f90*/  @!P1 LEA R12, P4, R150, R8, 0x2 ;  /* 0x00000008960c9211 */ /* 0x004fe200078810ff */
[----:B------:R-:W-:Y:S01]  /*8fa0*/  @!P5 ST.E.64 desc[UR36][R26.64], R38 ;  /* 0x000000261a00d985 */ /* 0x000fe2000c101b24 */
        /* <DEDUP_REMOVED lines=10> */
[----:B------:R-:W-:-:S03]  /*9050*/  @!P5 LEA R20, P6, R148, R8, 0x2 ;  /* 0x000000089414d211 */ /* 0x000fc600078c10ff */
[----:B------:R3:W-:Y:S01]  /*9060*/  @!P2 ST.E.64 desc[UR36][R14.64], R44 ;  /* 0x0000002c0e00a985 */ /* 0x0007e2000c101b24 */
[CC--:B----4-:R-:W-:Y:S02]  /*9070*/  @!P4 LEA R24, P2, R147.reuse, R8.reuse, 0x2 ;  /* 0x000000089318c211 */ /* 0x0d0fe400078410ff */
        /* <DEDUP_REMOVED lines=10> */
.L_x_10223:
[----:B------:R-:W-:Y:S05]  /*9120*/  BSYNC B1 ;  /* 0x0000000000017941 */ /* 0x000fea0003800000 */
.L_x_10222:
[----:B---3--:R3:W4:Y:S04]  /*9130*/  SHFL.IDX PT, R11, R3, 0x1, 0x1c1f ;  /* 0x003c1f00030b7f89 */ /* 0x00872800000e0000 */
[----:B------:R3:W0:Y:S01]  /*9140*/  SHFL.IDX PT, R10, R0, 0x1, 0x1c1f ;  /* 0x003c1f00000a7f89 */ /* 0x00062200000e0000 */
[----:B------:R-:W-:Y:S05]  /*9150*/  @P0 BRA `(.L_x_10221) ;  /* 0x0000000c00640947 */ /* 0x000fea0003800000 */
[----:B------:R-:W-:Y:S02]  /*9160*/  ULDC UR4, c[0x0][0xac8] ;  /* 0x0002b20000047ab9 */ /* 0x000fe40000000800 */
[----:B------:R-:W-:Y:S02]  /*9170*/  ISETP.GE.AND P5, PT, R155, UR4, PT ;  /* 0x000000049b007c0c */ /* 0x000fe4000bfa6270 */
[----:B------:R-:W-:Y:S02]  /*9180*/  ISETP.GE.AND P1, PT, R157, UR4, PT ;  /* 0x000000049d007c0c */ /* 0x000fe4000bf26270 */
[----:B------:R-:W-:Y:S02]  /*9190*/  ISETP.GE.AND P3, PT, R154, UR4, PT ;  /* 0x000000049a007c0c */ /* 0x000fe4000bf66270 */
[----:B------:R-:W-:Y:S02]  /*91a0*/  ISETP.GE.AND P2, PT, R153, UR4, PT ;  /* 0x0000000499007c0c */ /* 0x000fe4000bf46270 */
[----:B------:R-:W-:-:S05]  /*91b0*/  ISETP.GE.AND P4, PT, R152, UR4, PT ;  /* 0x0000000498007c0c */ /* 0x000fca000bf86270 */
[-C--:B0-----:R-:W-:Y:S02]  /*91c0*/  @!P5 LEA R12, P0, R155, R10.reuse, 0x2 ;  /* 0x0000000a9b0cd211 */ /* 0x081fe400078010ff */
[----:B-12-4-:R-:W-:Y:S02]  /*91d0*/  @!P1 IMAD.WIDE R8, R157, 0x4, R10 ;  /* 0x000000049d089825 */ /* 0x016fe400078e020a */
[----:B------:R-:W-:Y:S02]  /*91e0*/  @!P5 LEA.HI.X R13, R155, R11, R83, 0x2, P0 ;  /* 0x0000000b9b0dd211 */ /* 0x000fe400000f1453 */
[-C--:B------:R-:W-:Y:S01]  /*91f0*/  @!P3 LEA R14, P0, R154, R10.reuse, 0x2 ;  /* 0x0000000a9a0eb211 */ /* 0x080fe200078010ff */
[----:B------:R0:W-:Y:S01]  /*9200*/  @!P1 ST.E.64 desc[UR36][R8.64], R54 ;  /* 0x0000003608009985 */ /* 0x0001e2000c101b24 */
[----:B------:R-:W-:Y:S02]  /*9210*/  ISETP.GE.AND P1, PT, R151, UR4, PT ;  /* 0x0000000497007c0c */ /* 0x000fe4000bf26270 */
[-C--:B------:R-:W-:Y:S01]  /*9220*/  @!P4 LEA R24, P6, R152, R10.reuse, 0x2 ;  /* 0x0000000a9818c211 */ /* 0x080fe200078c10ff */
[----:B------:R1:W-:Y:S01]  /*9230*/  @!P5 ST.E.64 desc[UR36][R12.64], R56 ;  /* 0x000000380c00d985 */ /* 0x0003e2000c101b24 */
[----:B------:R-:W-:-:S02]  /*9240*/  @!P2 LEA R20, P5, R153, R10, 0x2 ;  /* 0x0000000a9914a211 */ /* 0x000fc400078a10ff */
[-C--:B------:R-:W-:Y:S02]  /*9250*/  @!P3 LEA.HI.X R15, R154, R11.reuse, R82, 0x2, P0 ;  /* 0x0000000b9a0fb211 */ /* 0x080fe400000f1452 */
[-C--:B------:R-:W-:Y:S02]  /*9260*/  @!P2 LEA.HI.X R21, R153, R11.reuse, R81, 0x2, P5 ;  /* 0x0000000b9915a211 */ /* 0x080fe400028f1451 */
[----:B------:R-:W-:Y:S01]  /*9270*/  ISETP.GE.AND P0, PT, R150, UR4, PT ;  /* 0x0000000496007c0c */ /* 0x000fe2000bf06270 */
[----:B------:R-:W-:Y:S01]  /*9280*/  @!P3 ST.E.64 desc[UR36][R14.64], R58 ;  /* 0x0000003a0e00b985 */ /* 0x000fe2000c101b24 */
[----:B------:R-:W-:Y:S02]  /*9290*/  @!P4 LEA.HI.X R25, R152, R11, R80, 0x2, P6 ;  /* 0x0000000b9819c211 */ /* 0x000fe400030f1450 */
[----:B0-----:R-:W-:Y:S01]  /*92a0*/  @!P1 LEA R8, P5, R151, R10, 0x2 ;  /* 0x0000000a97089211 */ /* 0x001fe200078a10ff */
[----:B------:R0:W-:Y:S01]  /*92b0*/  @!P2 ST.E.64 desc[UR36][R20.64], R60 ;  /* 0x0000003c1400a985 */ /* 0x0001e2000c101b24 */
[----:B------:R-:W-:-:S02]  /*92c0*/  ISETP.GE.AND P3, PT, R148, UR4, PT ;  /* 0x0000000494007c0c */ /* 0x000fc4000bf66270 */
[----:B------:R-:W-:Y:S01]  /*92d0*/  ISETP.GE.AND P2, PT, R147, UR4, PT ;  /* 0x0000000493007c0c */ /* 0x000fe2000bf46270 */
[----:B------:R2:W-:Y:S01]  /*92e0*/  @!P4 ST.E.64 desc[UR36][R24.64], R62 ;  /* 0x0000003e1800c985 */ /* 0x0005e2000c101b24 */
[----:B------:R-:W-:Y:S02]  /*92f0*/  ISETP.GE.AND P4, PT, R149, UR4, PT ;  /* 0x0000000495007c0c */ /* 0x000fe4000bf86270 */
[-C--:B------:R-:W-:Y:S02]  /*9300*/  @!P1 LEA.HI.X R9, R151, R11.reuse, R79, 0x2, P5 ;  /* 0x0000000b97099211 */ /* 0x080fe400028f144f */
[----:B------:R-:W-:Y:S02]  /*9310*/  ISETP.GE.AND P5, PT, R146, UR4, PT ;  /* 0x0000000492007c0c */ /* 0x000fe4000bfa6270 */
[C---:B-1----:R-:W-:Y:S01]  /*9320*/  @!P0 LEA R12, P6, R150.reuse, R10, 0x2 ;  /* 0x0000000a960c8211 */ /* 0x042fe200078c10ff */
[----:B------:R1:W-:Y:S03]  /*9330*/  @!P1 ST.E.64 desc[UR36][R8.64], R64 ;  /* 0x0000004008009985 */ /* 0x0003e6000c101b24 */
[----:B------:R-:W-:-:S02]  /*9340*/  @!P0 LEA.HI.X R13, R150, R11, R77, 0x2, P6 ;  /* 0x0000000b960d8211 */ /* 0x000fc400030f144d */
[-C--:B0-----:R-:W-:Y:S02]  /*9350*/  @!P3 LEA R20, P6, R148, R10.reuse, 0x2 ;  /* 0x0000000a9414b211 */ /* 0x081fe400078c10ff */
        /* <DEDUP_REMOVED lines=14> */
[----:B-1----:R-:W-:-:S04]  /*9440*/  LEA R8, P0, R145, R10, 0x2 ;  /* 0x0000000a91087211 */ /* 0x002fc800078010ff */
[----:B------:R-:W-:-:S05]  /*9450*/  LEA.HI.X R9, R145, R11, R28, 0x2, P0 ;  /* 0x0000000b91097211 */ /* 0x000fca00000f141c */
[----:B------:R0:W-:Y:S01]  /*9460*/  ST.E.64 desc[UR36][R8.64], R134 ;  /* 0x0000008608007985 */ /* 0x0001e2000c101b24 */
[----:B------:R-:W-:Y:S05]  /*9470*/  BRA `(.L_x_10221) ;  /* 0x00000008009c7947 */ /* 0x000fea0003800000 */
.L_x_10216:
[----:B---3--:R-:W1:Y:S01]  /*9480*/  LDC.64 R10, c[0x0][0xc00] ;  /* 0x00030000ff0a7b82 */ /* 0x008e620000000a00 */
[----:B------:R-:W-:Y:S01]  /*9490*/  ULDC.64 UR4, c[0x0][0xc08] ;  /* 0x0003020000047ab9 */ /* 0x000fe20000000a00 */
[----:B------:R-:W-:Y:S02]  /*94a0*/  MOV R3, RZ ;  /* 0x000000ff00037202 */ /* 0x000fe40000000f00 */
[----:B------:R-:W-:-:S04]  /*94b0*/  ISETP.NE.U32.AND P1, PT, RZ, UR4, PT ;  /* 0x00000004ff007c0c */ /* 0x000fc8000bf25070 */
[----:B------:R-:W2:Y:S01]  /*94c0*/  LDC.64 R8, c[0x0][0xc00] ;  /* 0x00030000ff087b82 */ /* 0x000ea20000000a00 */
[----:B------:R-:W-:Y:S02]  /*94d0*/  ISETP.NE.AND.EX P1, PT, RZ, UR5, PT, P1 ;  /* 0x00000005ff007c0c */ /* 0x000fe4000bf25310 */
[----:B-1----:R-:W-:-:S04]  /*94e0*/  ISETP.NE.U32.AND P0, PT, R10, RZ, PT ;  /* 0x000000ff0a00720c */ /* 0x002fc80003f05070 */
[----:B------:R-:W-:Y:S01]  /*94f0*/  ISETP.NE.AND.EX P0, PT, R11, RZ, PT, P0 ;  /* 0x000000ff0b00720c */ /* 0x000fe20003f05300 */
[----:B--2---:R-:W-:-:S06]  /*9500*/  IMAD.WIDE R10, R137, 0x4, R8 ;  /* 0x00000004890a7825 */ /* 0x004fcc00078e0208 */
[C---:B------:R-:W-:Y:S01]  /*9510*/  @P1 LEA R8, P2, R137.reuse, UR4, 0x2 ;  /* 0x0000000489081c11 */ /* 0x040fe2000f8410ff */
[----:B------:R-:W-:Y:S02]  /*9520*/  ULDC UR4, c[0x0][0xa88] ;  /* 0x0002a20000047ab9 */ /* 0x000fe40000000800 */
[----:B------:R-:W-:Y:S01]  /*9530*/  IMAD.U32 R0, RZ, RZ, UR4 ;  /* 0x00000004ff007e24 */ /* 0x000fe2000f8e00ff */
[----:B------:R-:W-:Y:S02]  /*9540*/  @P1 LEA.HI.X R9, R137, UR5, R143, 0x2, P2 ;  /* 0x0000000589091c11 */ /* 0x000fe400090f148f */
[----:B------:R1:W5:Y:S04]  /*9550*/  @P0 LDG.E R3, desc[UR36][R10.64] ;  /* 0x000000240a030981 */ /* 0x000368000c1e1900 */
[----:B------:R1:W5:Y:S01]  /*9560*/  @P1 LDG.E R0, desc[UR36][R8.64] ;  /* 0x0000002408001981 */ /* 0x000362000c1e1900 */
[----:B------:R-:W-:Y:S01]  /*9570*/  ISETP.NE.AND P2, PT, R140, RZ, PT ;  /* 0x000000ff8c00720c */ /* 0x000fe20003f45270 */
[----:B0-----:R-:W0:-:S12]  /*9580*/  S2R R4, SR_TID.X ;  /* 0x0000000000047919 */ /* 0x001e180000002100 */
[----:B------:R-:W2:Y:S01]  /*9590*/  @!P2 LDC R140, c[0x0][0xad4] ;  /* 0x0002b500ff8cab82 */ /* 0x000ea20000000800 */
[----:B0-----:R-:W-:Y:S01]  /*95a0*/  VIADD R30, R4, 0xffffff80 ;  /* 0xffffff80041e7836 */ /* 0x001fe20000000000 */
[----:B--2---:R-:W-:-:S04]  /*95b0*/  ISETP.GT.AND P2, PT, R140, 0x1, PT ;  /* 0x000000018c00780c */ /* 0x004fc80003f44270 */
[----:B------:R-:W-:Y:S01]  /*95c0*/  ISETP.GT.AND P3, PT, R30, 0xbf, PT ;  /* 0x000000bf1e00780c */ /* 0x000fe20003f64270 */
[----:B-1----:R-:W-:-:S12]  /*95d0*/  @P1 BRA `(.L_x_10224) ;  /* 0x0000000000101947 */ /* 0x002fd80003800000 */
[----:B------:R-:W-:Y:S05]  /*95e0*/  @!P0 BRA `(.L_x_10224) ;  /* 0x00000000000c8947 */ /* 0x000fea0003800000 */
[----:B------:R-:W2:Y:S04]  /*95f0*/  LDG.E R9, desc[UR36][R10.64] ;  /* 0x000000240a097981 */ /* 0x000ea8000c1e1900 */
[----:B-----5:R-:W2:Y:S02]  /*9600*/  LDG.E R0, desc[UR36][R10.64+0x4] ;  /* 0x000004240a007981 */ /* 0x020ea4000c1e1900 */
[----:B--2---:R-:W-:-:S07]  /*9610*/  IMAD.IADD R0, R0, 0x1, -R9 ;  /* 0x0000000100007824 */ /* 0x004fce00078e0a09 */
.L_x_10224:
[----:B------:R-:W-:Y:S01]  /*9620*/  BSSY B1, `(.L_x_10225) ;  /* 0x0000036000017945 */ /* 0x000fe20003800000 */
[----:B------:R-:W-:Y:S02]  /*9630*/  SEL R137, R137, RZ, !P0 ;  /* 0x000000ff89897207 */ /* 0x000fe40004000000 */
[----:B------:R-:W-:Y:S02]  /*9640*/  SEL R143, R143, RZ, !P0 ;  /* 0x000000ff8f8f7207 */ /* 0x000fe40004000000 */
[----:B-----5:R-:W-:Y:S01]  /*9650*/  SHF.R.S32.HI R26, RZ, 0x1f, R3 ;  /* 0x0000001fff1a7819 */ /* 0x020fe20000011403 */
[----:B------:R-:W-:Y:S06]  /*9660*/  @P3 BRA `(.L_x_10226) ;  /* 0x0000000000c43947 */ /* 0x000fec0003800000 */
[----:B------:R-:W0:Y:S01]  /*9670*/  LDC R33, c[0x0][0xbe8] ;  /* 0x0002fa00ff217b82 */ /* 0x000e220000000800 */
[----:B------:R-:W-:-:S04]  /*9680*/  IMAD R4, R141, 0xc0, R4 ;  /* 0x000000c08d047824 */ /* 0x000fc800078e0204 */
[----:B------:R-:W-:Y:S02]  /*9690*/  VIADD R28, R4, 0xffffff80 ;  /* 0xffffff80041c7836 */ /* 0x000fe40000000000 */
[----:B0-----:R-:W-:-:S05]  /*96a0*/  IMAD R8, R0, R33, RZ ;  /* 0x0000002100087224 */ /* 0x001fca00078e02ff */
[----:B------:R-:W-:-:S13]  /*96b0*/  ISETP.GE.AND P0, PT, R28, R8, PT ;  /* 0x000000081c00720c */ /* 0x000fda0003f06270 */
[----:B------:R-:W-:Y:S05]  /*96c0*/  @P0 BRA `(.L_x_10226) ;  /* 0x0000000000ac0947 */ /* 0x000fea0003800000 */
[----:B------:R-:W-:Y:S01]  /*96d0*/  ISETP.NE.AND P1, PT, R33, 0x1, PT ;  /* 0x000000012100780c */ /* 0x000fe20003f25270 */
[----:B------:R-:W-:Y:S01]  /*96e0*/  IMAD.MOV.U32 R22, RZ, RZ, 0x9b8 ;  /* 0x000009b8ff167424 */ /* 0x000fe200078e00ff */
[----:B------:R-:W-:Y:S01]  /*96f0*/  ISETP.GT.AND P0, PT, R140, 0x1, PT ;  /* 0x000000018c00780c */ /* 0x000fe20003f04270 */
[----:B------:R-:W0:Y:S01]  /*9700*/  LDC.64 R8, c[0x0][0xba8] ;  /* 0x0002ea00ff087b82 */ /* 0x000e220000000a00 */
[----:B------:R-:W-:Y:S02]  /*9710*/  IMAD.MOV.U32 R27, RZ, RZ, R28 ;  /* 0x000000ffff1b7224 */ /* 0x000fe400078e001c */
[----:B------:R-:W-:-:S05]  /*9720*/  SEL R22, R22, 0x978, P0 ;  /* 0x0000097816167807 */ /* 0x000fca0000000000 */
[----:B------:R-:W1:Y:S08]  /*9730*/  LDC.64 R20, c[0x0][R22+0x220] ;  /* 0x0000880016147b82 */ /* 0x000e700000000a00 */
[----:B------:R-:W2:Y:S08]  /*9740*/  @P1 LDC R25, c[0x0][0xbec] ;  /* 0x0002fb00ff191b82 */ /* 0x000eb00000000800 */
[----:B------:R-:W3:Y:S08]  /*9750*/  @P1 LDC R31, c[0x0][0xbf0] ;  /* 0x0002fc00ff1f1b82 */ /* 0x000ef00000000800 */
[----:B------:R-:W4:Y:S01]  /*9760*/  LDC.64 R14, c[0x0][R22+0x218] ;  /* 0x00008600160e7b82 */ /* 0x000f220000000a00 */
[----:B-1----:R-:W-:-:S07]  /*9770*/  IMAD R21, R21, R137, RZ ;  /* 0x0000008915157224 */ /* 0x002fce00078e02ff */
[----:B------:R-:W1:Y:S01]  /*9780*/  LDC.64 R12, c[0x0][R22+0x228] ;  /* 0x00008a00160c7b82 */ /* 0x000e620000000a00 */
[----:B--2---:R-:W-:-:S04]  /*9790*/  @P1 IMAD.HI.U32 R4, R28, R25, RZ ;  /* 0x000000191c041227 */ /* 0x004fc800078e00ff */
[----:B------:R-:W-:-:S03]  /*97a0*/  IMAD.WIDE.U32 R24, R20, R137, RZ ;  /* 0x0000008914187225 */ /* 0x000fc600078e00ff */
[----:B------:R-:W2:Y:S01]  /*97b0*/  LDC.64 R10, c[0x0][R22+0x210] ;  /* 0x00008400160a7b82 */ /* 0x000ea20000000a00 */
[----:B---3--:R-:W-:Y:S01]  /*97c0*/  @P1 SHF.R.U32.HI R27, RZ, R31, R4 ;  /* 0x0000001fff1b1219 */ /* 0x008fe20000011604 */
[----:B------:R-:W-:Y:S01]  /*97d0*/  IMAD R31, R20, R143, R21 ;  /* 0x0000008f141f7224 */ /* 0x000fe200078e0215 */
[----:B------:R-:W-:-:S03]  /*97e0*/  SEL R21, R156, RZ, P0 ;  /* 0x000000ff9c157207 */ /* 0x000fc60000000000 */
[----:B------:R-:W-:Y:S02]  /*97f0*/  IMAD.IADD R4, R25, 0x1, R31 ;  /* 0x0000000119047824 */ /* 0x000fe400078e021f */
[-C--:B----4-:R-:W-:Y:S01]  /*9800*/  IMAD R29, R15, R139.reuse, RZ ;  /* 0x0000008b0f1d7224 */ /* 0x090fe200078e02ff */
[----:B0-----:R-:W0:Y:S01]  /*9810*/  @!P0 LDC R8, c[0x0][0xb50] ;  /* 0x0002d400ff088b82 */ /* 0x001e220000000800 */
[----:B------:R-:W-:-:S04]  /*9820*/  IMAD.WIDE.U32 R14, R14, R139, RZ ;  /* 0x0000008b0e0e7225 */ /* 0x000fc800078e00ff */
[----:B------:R-:W-:Y:S01]  /*9830*/  IMAD.IADD R29, R15, 0x1, R29 ;  /* 0x000000010f1d7824 */ /* 0x000fe200078e021d */
[----:B------:R-:W-:Y:S01]  /*9840*/  IADD3 R14, P1, P3, R24, R14, R3 ;  /* 0x0000000e180e7210 */ /* 0x000fe20007b3e003 */
[-C--:B-1----:R-:W-:Y:S01]  /*9850*/  IMAD R25, R13, R21.reuse, RZ ;  /* 0x000000150d197224 */ /* 0x082fe200078e02ff */
[----:B------:R-:W-:Y:S01]  /*9860*/  IADD3 R15, -R27, RZ, RZ ;  /* 0x000000ff1b0f7210 */ /* 0x000fe20007ffe1ff */
[----:B------:R-:W-:Y:S01]  /*9870*/  IMAD.WIDE.U32 R12, R12, R21, RZ ;  /* 0x000000150c0c7225 */ /* 0x000fe200078e00ff */
[----:B------:R-:W1:Y:S01]  /*9880*/  @!P0 LDC R9, c[0x0][0xb54] ;  /* 0x0002d500ff098b82 */ /* 0x000e620000000800 */
[----:B------:R-:W-:Y:S02]  /*9890*/  IADD3.X R4, R4, R29, R26, P1, P3 ;  /* 0x0000001d04047210 */ /* 0x000fe40000fe641a */
[----:B------:R-:W-:Y:S01]  /*98a0*/  IMAD R15, R33, R15, R28 ;  /* 0x0000000f210f7224 */ /* 0x000fe200078e021c */
[----:B------:R-:W-:Y:S01]  /*98b0*/  IADD3 R12, P0, P1, R27, R14, R12 ;  /* 0x0000000e1b0c7210 */ /* 0x000fe2000791e00c */
[----:B------:R-:W-:Y:S01]  /*98c0*/  IMAD.IADD R25, R13, 0x1, R25 ;  /* 0x000000010d197824 */ /* 0x000fe200078e0219 */
[----:B------:R-:W-:-:S02]  /*98d0*/  SHF.R.S32.HI R27, RZ, 0x1f, R27 ;  /* 0x0000001fff1b7819 */ /* 0x000fc4000001141b */
[----:B------:R-:W-:Y:S02]  /*98e0*/  SHF.R.S32.HI R21, RZ, 0x1f, R15 ;  /* 0x0000001fff157819 */ /* 0x000fe4000001140f */
[----:B------:R-:W-:Y:S01]  /*98f0*/  IADD3.X R13, R27, R4, R25, P0, P1 ;  /* 0x000000041b0d7210 */ /* 0x000fe200007e2419 */
[----:B--2---:R-:W-:-:S04]  /*9900*/  IMAD R4, R11, R15, RZ ;  /* 0x0000000f0b047224 */ /* 0x004fc800078e02ff */
[C---:B------:R-:W-:Y:S02]  /*9910*/  IMAD R21, R10.reuse, R21, R4 ;  /* 0x000000150a157224 */ /* 0x040fe400078e0204 */
[----:B------:R-:W-:-:S04]  /*9920*/  IMAD.WIDE.U32 R10, R10, R15, R12 ;  /* 0x0000000f0a0a7225 */ /* 0x000fc800078e000c */
[----:B------:R-:W-:Y:S01]  /*9930*/  IMAD.IADD R4, R11, 0x1, R21 ;  /* 0x000000010b047824 */ /* 0x000fe200078e0215 */
[----:B0-----:R-:W-:Y:S01]  /*9940*/  LEA R8, P0, R10, R8, 0x2 ;  /* 0x000000080a087211 */ /* 0x001fe200078010ff */
[----:B------:R-:W-:-:S03]  /*9950*/  IMAD.MOV.U32 R11, RZ, RZ, -0x800000 ;  /* 0xff800000ff0b7424 */ /* 0x000fc600078e00ff */
[----:B-1----:R-:W-:-:S05]  /*9960*/  LEA.HI.X R9, R10, R9, R4, 0x2, P0 ;  /* 0x000000090a097211 */ /* 0x002fca00000f1404 */
[----:B------:R0:W-:Y:S04]  /*9970*/  STG.E desc[UR36][R8.64], R11 ;  /* 0x0000000b08007986 */ /* 0x0001e8000c101924 */
.L_x_10226:
[----:B------:R-:W-:Y:S05]  /*9980*/  BSYNC B1 ;  /* 0x0000000000017941 */ /* 0x000fea0003800000 */
.L_x_10225:
[----:B------:R-:W-:Y:S05]  /*9990*/  @P2 BRA `(.L_x_10221) ;  /* 0x0000000400542947 */ /* 0x000fea0003800000 */
[----:B------:R-:W1:Y:S01]  /*99a0*/  LDC R15, c[0x0][0xbe8] ;  /* 0x0002fa00ff0f7b82 */ /* 0x000e620000000800 */
[--C-:B------:R-:W-:Y:S01]  /*99b0*/  SHF.R.S32.HI R10, RZ, 0x1f, R30.reuse ;  /* 0x0000001fff0a7819 */ /* 0x100fe2000001141e */
[----:B------:R-:W-:Y:S01]  /*99c0*/  ULDC.64 UR4, c[0x0][0xaa0] ;  /* 0x0002a80000047ab9 */ /* 0x000fe20000000a00 */
[----:B------:R-:W-:Y:S01]  /*99d0*/  SHF.R.S32.HI R14, RZ, 0x1f, R30 ;  /* 0x0000001fff0e7819 */ /* 0x000fe2000001141e */
[----:B------:R-:W-:Y:S01]  /*99e0*/  IMAD R4, R26, UR4, RZ ;  /* 0x000000041a047c24 */ /* 0x000fe2000f8e02ff */
[-C--:B------:R-:W-:Y:S01]  /*99f0*/  LEA.HI R10, R10, R30.reuse, RZ, 0x2 ;  /* 0x0000001e0a0a7211 */ /* 0x080fe200078f10ff */
[C---:B0-----:R-:W-:Y:S01]  /*9a00*/  IMAD.WIDE.U32 R8, R3.reuse, UR4, RZ ;  /* 0x0000000403087c25 */ /* 0x041fe2000f8e00ff */
[----:B------:R-:W-:Y:S01]  /*9a10*/  LEA.HI R14, R14, R30, RZ, 0x2 ;  /* 0x0000001e0e0e7211 */ /* 0x000fe200078f10ff */
[----:B------:R-:W-:Y:S01]  /*9a20*/  ULDC.64 UR6, c[0x0][0xaf0] ;  /* 0x0002bc0000067ab9 */ /* 0x000fe20000000a00 */
[----:B------:R-:W-:Y:S01]  /*9a30*/  LOP3.LUT R10, R10, 0xfffffffc, RZ, 0xc0, !PT ;  /* 0xfffffffc0a0a7812 */ /* 0x000fe200078ec0ff */
[----:B------:R-:W-:Y:S01]  /*9a40*/  IMAD R11, R3, UR5, R4 ;  /* 0x00000005030b7c24 */ /* 0x000fe2000f8e0204 */
[----:B------:R-:W-:Y:S01]  /*9a50*/  SHF.R.S32.HI R14, RZ, 0x2, R14 ;  /* 0x00000002ff0e7819 */ /* 0x000fe2000001140e */
[----:B------:R-:W-:Y:S01]  /*9a60*/  ULDC.64 UR4, c[0x0][0xae8] ;  /* 0x0002ba0000047ab9 */ /* 0x000fe20000000a00 */
[----:B------:R-:W-:Y:S01]  /*9a70*/  BSSY B1, `(.L_x_10227) ;  /* 0x0000036000017945 */ /* 0x000fe20003800000 */
[----:B------:R-:W-:Y:S01]  /*9a80*/  IMAD.IADD R10, R30, 0x1, -R10 ;  /* 0x000000011e0a7824 */ /* 0x000fe200078e0a0a */
[----:B------:R-:W-:Y:S01]  /*9a90*/  SHF.R.S32.HI R22, RZ, 0x1f, R144 ;  /* 0x0000001fff167819 */ /* 0x000fe20000011490 */
[----:B------:R-:W-:Y:S01]  /*9aa0*/  IMAD.IADD R9, R9, 0x1, R11 ;  /* 0x0000000109097824 */ /* 0x000fe200078e020b */
[----:B------:R-:W-:Y:S01]  /*9ab0*/  SHF.R.S32.HI R24, RZ, 0x1f, R142 ;  /* 0x0000001fff187819 */ /* 0x000fe2000001148e */
[----:B------:R-:W-:-:S02]  /*9ac0*/  IMAD R4, R10, 0x60, R14 ;  /* 0x000000600a047824 */ /* 0x000fc400078e020e */
[----:B------:R-:W-:Y:S01]  /*9ad0*/  IMAD.WIDE.U32 R8, R139, UR4, R8 ;  /* 0x000000048b087c25 */ /* 0x000fe2000f8e0008 */
[----:B-1----:R-:W-:-:S03]  /*9ae0*/  ISETP.NE.AND P0, PT, R15, 0x1, PT ;  /* 0x000000010f00780c */ /* 0x002fc60003f05270 */
[----:B------:R-:W-:Y:S02]  /*9af0*/  IMAD R12, R141, 0xc0, R4 ;  /* 0x000000c08d0c7824 */ /* 0x000fe400078e0204 */
[----:B------:R-:W-:Y:S02]  /*9b00*/  IMAD R10, R143, UR6, RZ ;  /* 0x000000068f0a7c24 */ /* 0x000fe4000f8e02ff */
[----:B------:R-:W-:Y:S02]  /*9b10*/  IMAD.MOV.U32 R3, RZ, RZ, R12 ;  /* 0x000000ffff037224 */ /* 0x000fe400078e000c */
[----:B------:R-:W-:Y:S01]  /*9b20*/  IMAD R9, R139, UR5, R9 ;  /* 0x000000058b097c24 */ /* 0x000fe2000f8e0209 */
[----:B------:R-:W-:Y:S01]  /*9b30*/  ULDC.64 UR4, c[0x0][0xae0] ;  /* 0x0002b80000047ab9 */ /* 0x000fe20000000a00 */
[----:B------:R-:W-:Y:S02]  /*9b40*/  IMAD.WIDE.U32 R8, R137, UR6, R8 ;  /* 0x0000000689087c25 */ /* 0x000fe4000f8e0008 */
[----:B------:R-:W0:Y:S08]  /*9b50*/  @P0 LDC R13, c[0x0][0xbec] ;  /* 0x0002fb00ff0d0b82 */ /* 0x000e300000000800 */
[----:B------:R-:W1:Y:S01]  /*9b60*/  @P0 LDC R21, c[0x0][0xbf0] ;  /* 0x0002fc00ff150b82 */ /* 0x000e620000000800 */
[----:B0-----:R-:W-:-:S04]  /*9b70*/  @P0 IMAD.HI.U32 R4, R12, R13, RZ ;  /* 0x0000000d0c040227 */ /* 0x001fc800078e00ff */
[----:B------:R-:W-:Y:S01]  /*9b80*/  IMAD R13, R137, UR7, R10 ;  /* 0x00000007890d7c24 */ /* 0x000fe2000f8e020a */
[----:B-1----:R-:W-:-:S03]  /*9b90*/  @P0 SHF.R.U32.HI R3, RZ, R21, R4 ;  /* 0x00000015ff030219 */ /* 0x002fc60000011604 */
[----:B------:R-:W-:Y:S01]  /*9ba0*/  IMAD.IADD R9, R9, 0x1, R13 ;  /* 0x0000000109097824 */ /* 0x000fe200078e020d */
[C---:B------:R-:W-:Y:S01]  /*9bb0*/  IADD3 R11, -R3.reuse, RZ, RZ ;  /* 0x000000ff030b7210 */ /* 0x040fe20007ffe1ff */
[----:B------:R-:W-:Y:S01]  /*9bc0*/  IMAD.WIDE.U32 R8, R3, UR4, R8 ;  /* 0x0000000403087c25 */ /* 0x000fe2000f8e0008 */
[----:B------:R-:W-:-:S03]  /*9bd0*/  SHF.R.S32.HI R4, RZ, 0x1f, R3 ;  /* 0x0000001fff047819 */ /* 0x000fc60000011403 */
[----:B------:R-:W-:Y:S02]  /*9be0*/  IMAD R11, R15, R11, R12 ;  /* 0x0000000b0f0b7224 */ /* 0x000fe400078e020c */
[----:B------:R-:W-:Y:S02]  /*9bf0*/  IMAD R4, R4, UR4, RZ ;  /* 0x0000000404047c24 */ /* 0x000fe4000f8e02ff */
[----:B------:R-:W-:Y:S02]  /*9c00*/  IMAD R15, R0, R15, RZ ;  /* 0x0000000f000f7224 */ /* 0x000fe400078e02ff */
[----:B------:R-:W-:Y:S01]  /*9c10*/  IMAD R13, R3, UR5, R4 ;  /* 0x00000005030d7c24 */ /* 0x000fe2000f8e0204 */
[----:B------:R-:W-:Y:S01]  /*9c20*/  SHF.R.S32.HI R4, RZ, 0x1f, R11 ;  /* 0x0000001fff047819 */ /* 0x000fe2000001140b */
[----:B------:R-:W-:Y:S01]  /*9c30*/  ULDC.64 UR4, c[0x0][0xad8] ;  /* 0x0002b60000047ab9 */ /* 0x000fe20000000a00 */
[----:B------:R-:W-:Y:S02]  /*9c40*/  IMAD R0, R141, 0xc0, R14 ;  /* 0x000000c08d007824 */ /* 0x000fe400078e020e */
[----:B------:R-:W-:-:S02]  /*9c50*/  IMAD.IADD R9, R9, 0x1, R13 ;  /* 0x0000000109097824 */ /* 0x000fc400078e020d */
[----:B------:R-:W-:Y:S01]  /*9c60*/  IMAD R4, R4, UR4, RZ ;  /* 0x0000000404047c24 */ /* 0x000fe2000f8e02ff */
[----:B------:R-:W-:Y:S01]  /*9c70*/  ISETP.GE.AND P0, PT, R0, R15, PT ;  /* 0x0000000f0000720c */ /* 0x000fe20003f06270 */
[----:B------:R-:W-:-:S04]  /*9c80*/  IMAD.WIDE.U32 R8, R11, UR4, R8 ;  /* 0x000000040b087c25 */ /* 0x000fc8000f8e0008 */
[----:B------:R-:W-:Y:S01]  /*9c90*/  IMAD R3, R11, UR5, R4 ;  /* 0x000000050b037c24 */ /* 0x000fe2000f8e0204 */
[----:B------:R-:W-:Y:S02]  /*9ca0*/  ULDC.64 UR4, c[0x0][0xa80] ;  /* 0x0002a00000047ab9 */ /* 0x000fe40000000a00 */
[----:B------:R-:W-:Y:S01]  /*9cb0*/  LEA R4, P1, R8, UR4, 0x1 ;  /* 0x0000000408047c11 */ /* 0x000fe2000f8208ff */
[----:B------:R-:W-:-:S05]  /*9cc0*/  IMAD.IADD R3, R9, 0x1, R3 ;  /* 0x0000000109037824 */ /* 0x000fca00078e0203 */
[----:B------:R-:W-:Y:S02]  /*9cd0*/  LEA.HI.X R3, R8, UR5, R3, 0x1, P1 ;  /* 0x0000000508037c11 */ /* 0x000fe400088f0c03 */
[----:B------:R0:W1:Y:S04]  /*9ce0*/  SHFL.IDX PT, R8, R4, RZ, 0x1c1f ;  /* 0x001c1fff04087589 */ /* 0x00006800000e0000 */
[----:B------:R0:W2:Y:S01]  /*9cf0*/  SHFL.IDX PT, R9, R3, RZ, 0x1c1f ;  /* 0x001c1fff03097589 */ /* 0x0000a200000e0000 */
[----:B------:R-:W-:Y:S05]  /*9d00*/  @P0 BRA `(.L_x_10228) ;  /* 0x0000000000300947 */ /* 0x000fea0003800000 */
        /* <DEDUP_REMOVED lines=9> */
[----:B------:R3:W-:Y:S04]  /*9da0*/  @!P2 ST.E.128 desc[UR36][R10.64], RZ ;  /* 0x000000ff0a00a985 */ /* 0x0007e8000c101d24 */
[----:B------:R3:W-:Y:S04]  /*9db0*/  @!P3 ST.E.128 desc[UR36][R12.64], RZ ;  /* 0x000000ff0c00b985 */ /* 0x0007e8000c101d24 */
[----:B------:R3:W-:Y:S02]  /*9dc0*/  @!P4 ST.E.128 desc[UR36][R20.64], RZ ;  /* 0x000000ff1400c985 */ /* 0x0007e4000c101d24 */
.L_x_10228:
[----:B------:R-:W-:Y:S05]  /*9dd0*/  BSYNC B1 ;  /* 0x0000000000017941 */ /* 0x000fea0003800000 */
.L_x_10227:
[----:B------:R-:W-:Y:S01]  /*9de0*/  VIADD R0, R0, 0x60 ;  /* 0x0000006000007836 */ /* 0x000fe20000000000 */
[----:B--2---:R2:W4:Y:S04]  /*9df0*/  SHFL.IDX PT, R9, R3, 0x1, 0x1c1f ;  /* 0x003c1f0003097f89 */ /* 0x00452800000e0000 */
[----:B------:R-:W-:Y:S01]  /*9e00*/  ISETP.GE.AND P0, PT, R0, R15, PT ;  /* 0x0000000f0000720c */ /* 0x000fe20003f06270 */
[----:B-1----:R2:W1:-:S12]  /*9e10*/  SHFL.IDX PT, R8, R4, 0x1, 0x1c1f ;  /* 0x003c1f0004087f89 */ /* 0x00245800000e0000 */
[----:B--2---:R-:W-:Y:S05]  /*9e20*/  @P0 BRA `(.L_x_10221) ;  /* 0x0000000000300947 */ /* 0x004fea0003800000 */
[----:B------:R-:W-:Y:S02]  /*9e30*/  ULDC UR4, c[0x0][0xac8] ;  /* 0x0002b20000047ab9 */ /* 0x000fe40000000800 */
[----:B------:R-:W-:Y:S02]  /*9e40*/  ISETP.GE.AND P3, PT, R142, UR4, PT ;  /* 0x000000048e007c0c */ /* 0x000fe4000bf66270 */
[----:B------:R-:W-:Y:S02]  /*9e50*/  ISETP.GE.AND P4, PT, R144, UR4, PT ;  /* 0x0000000490007c0c */ /* 0x000fe4000bf86270 */
[----:B------:R-:W-:-:S09]  /*9e60*/  ISETP.GE.AND P2, PT, R138, UR4, PT ;  /* 0x000000048a007c0c */ /* 0x000fd2000bf46270 */
[-C--:B-1-3--:R-:W-:Y:S02]  /*9e70*/  @!P3 LEA R12, P0, R142, R8.reuse, 0x1 ;  /* 0x000000088e0cb211 */ /* 0x08afe400078008ff */
[----:B------:R-:W-:Y:S02]  /*9e80*/  @!P4 LEA R14, P1, R144, R8, 0x1 ;  /* 0x00000008900ec211 */ /* 0x000fe400078208ff */
[----:B----4-:R-:W-:Y:S01]  /*9e90*/  @!P2 IMAD.WIDE R10, R138, 0x2, R8 ;  /* 0x000000028a0aa825 */ /* 0x010fe200078e0208 */
[-C--:B------:R-:W-:Y:S02]  /*9ea0*/  @!P3 LEA.HI.X R13, R142, R9.reuse, R24, 0x1, P0 ;  /* 0x000000098e0db211 */ /* 0x080fe400000f0c18 */
[----:B------:R-:W-:Y:S02]  /*9eb0*/  @!P4 LEA.HI.X R15, R144, R9, R22, 0x1, P1 ;  /* 0x00000009900fc211 */ /* 0x000fe400008f0c16 */
[----:B------:R2:W-:Y:S04]  /*9ec0*/  @!P2 ST.E.128 desc[UR36][R10.64], RZ ;  /* 0x000000ff0a00a985 */ /* 0x0005e8000c101d24 */
[----:B------:R2:W-:Y:S04]  /*9ed0*/  @!P3 ST.E.128 desc[UR36][R12.64], RZ ;  /* 0x000000ff0c00b985 */ /* 0x0005e8000c101d24 */
[----:B------:R2:W-:Y:S02]  /*9ee0*/  @!P4 ST.E.128 desc[UR36][R14.64], RZ ;  /* 0x000000ff0e00c985 */ /* 0x0005e4000c101d24 */
.L_x_10221:
[----:B------:R-:W-:Y:S05]  /*9ef0*/  BSYNC B0 ;  /* 0x0000000000007941 */ /* 0x000fea0003800000 */
.L_x_10215:
[----:B------:R-:W-:Y:S02]  /*9f00*/  ULDC UR4, c[0x0][0xc3c] ;  /* 0x00030f0000047ab9 */ /* 0x000fe40000000800 */
[----:B------:R-:W-:-:S13]  /*9f10*/  ISETP.GE.AND P0, PT, R7, UR4, PT ;  /* 0x0000000407007c0c */ /* 0x000fda000bf06270 */
[----:B------:R-:W-:Y:S05]  /*9f20*/  @!P0 BRA `(.L_x_10229) ;  /* 0xffffff7000408947 */ /* 0x000fea000383ffff */
[----:B------:R-:W-:Y:S05]  /*9f30*/  EXIT ;  /* 0x000000000000794d */ /* 0x000fea0003800000 */
.L_x_10186:
        /* <DEDUP_REMOVED lines=16> */
.L_x_10230:
        /* <DEDUP_REMOVED lines=44> */
.L_x_10234:
        /* <DEDUP_REMOVED lines=35> */
.L_x_10232:
        /* <DEDUP_REMOVED lines=8> */
[----:B------:R-:W1:Y:S01]  /*a5b0*/  SHFL.IDX PT, R9, R9, R27, 0x1f ;  /* 0x00001f1b09097589 */ /* 0x000e6200000e0000 */
[----:B0-----:R-:W-:-:S04]  /*a5c0*/  IABS R4, R0 ;  /* 0x0000000000047213 */ /* 0x001fc80000000000 */
[----:B------:R-:W0:Y:S01]  /*a5d0*/  I2F.RP R6, R4 ;  /* 0x0000000400067306 */ /* 0x000e220000209400 */
[----:B-1----:R-:W-:-:S07]  /*a5e0*/  IABS R8, R9 ;  /* 0x0000000900087213 */ /* 0x002fce0000000000 */
[----:B0-----:R-:W0:Y:S02]  /*a5f0*/  MUFU.RCP R6, R6 ;  /* 0x0000000600067308 */ /* 0x001e240000001000 */
[----:B0-----:R-:W-:-:S06]  /*a600*/  IADD3 R3, R6, 0xffffffe, RZ ;  /* 0x0ffffffe06037810 */ /* 0x001fcc0007ffe0ff */
[----:B------:R-:W0:Y:S02]  /*a610*/  F2I.FTZ.U32.TRUNC.NTZ R3, R3 ;  /* 0x0000000300037305 */ /* 0x000e24000021f000 */
[----:B0-----:R-:W-:Y:S01]  /*a620*/  IMAD.MOV R13, RZ, RZ, -R3 ;  /* 0x000000ffff0d7224 */ /* 0x001fe200078e0a03 */
[----:B------:R-:W-:Y:S06]  /*a630*/  @!P0 BRA `(.L_x_10235) ;  /* 0x0000000000088947 */ /* 0x000fec0003800000 */
[----:B------:R-:W-:-:S05]  /*a640*/  VIADD R5, R27, 0xffffffff ;  /* 0xffffffff1b057836 */ /* 0x000fca0000000000 */
[----:B------:R0:W1:Y:S02]  /*a650*/  SHFL.IDX PT, R24, R2, R5, 0x1f ;  /* 0x00001f0502187589 */ /* 0x00006400000e0000 */
.L_x_10235:
[----:B-1----:R-:W-:Y:S02]  /*a660*/  IMAD R24, R24, UR5, R11 ;  /* 0x0000000518187c24 */ /* 0x002fe4000f8e020b */
[----:B------:R-:W-:Y:S02]  /*a670*/  IMAD R11, R13, R4, RZ ;  /* 0x000000040d0b7224 */ /* 0x000fe400078e02ff */
[----:B0-----:R-:W-:Y:S01]  /*a680*/  IMAD.MOV.U32 R2, RZ, RZ, RZ ;  /* 0x000000ffff027224 */ /* 0x001fe200078e00ff */
[----:B------:R-:W-:Y:S01]  /*a690*/  IADD3 R25, -R24, UR6, RZ ;  /* 0x0000000618197c10 */ /* 0x000fe2000fffe1ff */
[----:B------:R-:W-:Y:S01]  /*a6a0*/  IMAD.MOV.U32 R5, RZ, RZ, R8 ;  /* 0x000000ffff057224 */ /* 0x000fe200078e0008 */
[----:B------:R-:W-:Y:S01]  /*a6b0*/  IABS R8, R0 ;  /* 0x0000000000087213 */ /* 0x000fe20000000000 */
[----:B------:R-:W-:Y:S01]  /*a6c0*/  IMAD.HI.U32 R2, R3, R11, R2 ;  /* 0x0000000b03027227 */ /* 0x000fe200078e0002 */
[----:B------:R-:W-:Y:S01]  /*a6d0*/  IABS R3, R25 ;  /* 0x0000001900037213 */ /* 0x000fe20000000000 */
[----:B------:R-:W0:Y:S02]  /*a6e0*/  I2F.RP R6, R5 ;  /* 0x0000000500067306 */ /* 0x000e240000209400 */
[----:B------:R-:W-:-:S02]  /*a6f0*/  IMAD.MOV R8, RZ, RZ, -R8 ;  /* 0x000000ffff087224 */ /* 0x000fc400078e0a08 */
[----:B------:R-:W-:-:S04]  /*a700*/  IMAD.HI.U32 R2, R2, R3, RZ ;  /* 0x0000000302027227 */ /* 0x000fc800078e00ff */
[----:B------:R-:W-:Y:S02]  /*a710*/  IMAD R3, R2, R8, R3 ;  /* 0x0000000802037224 */ /* 0x000fe400078e0203 */
[----:B------:R-:W-:-:S03]  /*a720*/  VIADD R27, R27, UR4 ;  /* 0x000000041b1b7c36 */ /* 0x000fc60008000000 */
[----:B------:R-:W-:Y:S01]  /*a730*/  ISETP.GT.U32.AND P1, PT, R4, R3, PT ;  /* 0x000000030400720c */ /* 0x000fe20003f24070 */
[----:B0-----:R-:W0:-:S12]  /*a740*/  MUFU.RCP R6, R6 ;  /* 0x0000000600067308 */ /* 0x001e180000001000 */
[----:B------:R-:W-:Y:S02]  /*a750*/  @!P1 IMAD.IADD R3, R3, 0x1, -R4 ;  /* 0x0000000103039824 */ /* 0x000fe400078e0a04 */
[----:B------:R-:W-:Y:S01]  /*a760*/  @!P1 VIADD R2, R2, 0x1 ;  /* 0x0000000102029836 */ /* 0x000fe20000000000 */
[----:B------:R-:W-:Y:S02]  /*a770*/  ISETP.NE.AND P1, PT, R0, RZ, PT ;  /* 0x000000ff0000720c */ /* 0x000fe40003f25270 */
[----:B------:R-:W-:Y:S02]  /*a780*/  ISETP.GE.U32.AND P0, PT, R3, R4, PT ;  /* 0x000000040300720c */ /* 0x000fe40003f06070 */
[----:B0-----:R-:W-:Y:S02]  /*a790*/  IADD3 R8, R6, 0xffffffe, RZ ;  /* 0x0ffffffe06087810 */ /* 0x001fe40007ffe0ff */
[----:B------:R-:W-:Y:S02]  /*a7a0*/  LOP3.LUT R4, R25, R0, RZ, 0x3c, !PT ;  /* 0x0000000019047212 */ /* 0x000fe400078e3cff */
[----:B------:R0:W1:Y:S02]  /*a7b0*/  F2I.FTZ.U32.TRUNC.NTZ R3, R8 ;  /* 0x0000000800037305 */ /* 0x000064000021f000 */
[----:B------:R-:W-:-:S05]  /*a7c0*/  ISETP.GE.AND P2, PT, R4, RZ, PT ;  /* 0x000000ff0400720c */ /* 0x000fca0003f46270 */
[----:B------:R-:W-:Y:S01]  /*a7d0*/  @P0 VIADD R2, R2, 0x1 ;  /* 0x0000000102020836 */ /* 0x000fe20000000000 */
[----:B0-----:R-:W-:-:S03]  /*a7e0*/  IABS R8, R9 ;  /* 0x0000000900087213 */ /* 0x001fc60000000000 */
[----:B------:R-:W-:Y:S02]  /*a7f0*/  IMAD.MOV.U32 R6, RZ, RZ, R2 ;  /* 0x000000ffff067224 */ /* 0x000fe400078e0002 */
[----:B------:R-:W-:Y:S02]  /*a800*/  IMAD.MOV R8, RZ, RZ, -R8 ;  /* 0x000000ffff087224 */ /* 0x000fe400078e0a08 */
[----:B-1----:R-:W-:Y:S02]  /*a810*/  IMAD.MOV R2, RZ, RZ, -R3 ;  /* 0x000000ffff027224 */ /* 0x002fe400078e0a03 */
[----:B------:R-:W-:Y:S01]  /*a820*/  @!P2 IMAD.MOV R6, RZ, RZ, -R6 ;  /* 0x000000ffff06a224 */ /* 0x000fe200078e0a06 */
[----:B------:R-:W-:Y:S01]  /*a830*/  @!P1 LOP3.LUT R6, RZ, R0, RZ, 0x33, !PT ;  /* 0x00000000ff069212 */ /* 0x000fe200078e33ff */
[----:B------:R-:W-:Y:S02]  /*a840*/  IMAD R11, R2, R5, RZ ;  /* 0x00000005020b7224 */ /* 0x000fe400078e02ff */
[----:B------:R-:W-:Y:S01]  /*a850*/  IMAD.MOV.U32 R2, RZ, RZ, RZ ;  /* 0x000000ffff027224 */ /* 0x000fe200078e00ff */
[-C--:B------:R-:W-:Y:S01]  /*a860*/  IABS R4, R6.reuse ;  /* 0x0000000600047213 */ /* 0x080fe20000000000 */
[----:B------:R-:W-:-:S02]  /*a870*/  IMAD R0, R0, R6, RZ ;  /* 0x0000000600007224 */ /* 0x000fc400078e02ff */
[----:B------:R-:W-:Y:S01]  /*a880*/  IMAD.HI.U32 R2, R3, R11, R2 ;  /* 0x0000000b03027227 */ /* 0x000fe200078e0002 */
[----:B------:R-:W-:Y:S02]  /*a890*/  MOV R3, R4 ;  /* 0x0000000400037202 */ /* 0x000fe40000000f00 */
[----:B------:R-:W-:Y:S01]  /*a8a0*/  IADD3 R25, R25, -R0, RZ ;  /* 0x8000000019197210 */ /* 0x000fe20007ffe0ff */
[----:B------:R-:W-:Y:S02]  /*a8b0*/  IMAD.MOV.U32 R4, RZ, RZ, R8 ;  /* 0x000000ffff047224 */ /* 0x000fe400078e0008 */
        /* <DEDUP_REMOVED lines=17> */
.L_x_10233:
[----:B------:R-:W-:Y:S01]  /*a9d0*/  ULDC UR4, c[0x0][0xc3c] ;  /* 0x00030f0000047ab9 */ /* 0x000fe20000000800 */
[----:B------:R-:W-:Y:S02]  /*a9e0*/  IMAD.MOV.U32 R25, RZ, RZ, RZ ;  /* 0x000000ffff197224 */ /* 0x000fe400078e00ff */
[----:B------:R-:W-:Y:S02]  /*a9f0*/  IMAD.U32 R24, RZ, RZ, UR6 ;  /* 0x00000006ff187e24 */ /* 0x000fe4000f8e00ff */
[----:B------:R-:W-:Y:S02]  /*aa00*/  IMAD.MOV.U32 R26, RZ, RZ, RZ ;  /* 0x000000ffff1a7224 */ /* 0x000fe400078e00ff */
[----:B------:R-:W-:-:S07]  /*aa10*/  IMAD.U32 R27, RZ, RZ, UR4 ;  /* 0x00000004ff1b7e24 */ /* 0x000fce000f8e00ff */
.L_x_10236:
[----:B------:R-:W-:-:S13]  /*aa20*/  ISETP.NE.AND P0, PT, R7, RZ, PT ;  /* 0x000000ff0700720c */ /* 0x000fda0003f05270 */
[----:B------:R-:W0:Y:S01]  /*aa30*/  @!P0 S2R R3, SR_CgaCtaId ;  /* 0x0000000000038919 */ /* 0x000e220000008800 */
[----:B------:R-:W-:-:S04]  /*aa40*/  @!P0 MOV R0, 0x400 ;  /* 0x0000040000008802 */ /* 0x000fc80000000f00 */
[----:B0-----:R-:W-:-:S05]  /*aa50*/  @!P0 LEA R0, R3, R0, 0x18 ;  /* 0x0000000003008211 */ /* 0x001fca00078ec0ff */
[----:B------:R0:W-:Y:S01]  /*aa60*/  @!P0 STS.128 [R0+0x2d8d0], R24 ;  /* 0x02d8d01800008388 */ /* 0x0001e20000000c00 */
[----:B------:R-:W-:Y:S06]  /*aa70*/  BAR.ARV 0x5, 0x200 ;  /* 0x0148000000007b1d */ /* 0x000fec0000002000 */
.L_x_10231:
[----:B------:R2:W-:Y:S01]  /*aa80*/  STL [R1+0x3c], RZ ;  /* 0x00003cff01007387 */ /* 0x0005e20000100800 */
[----:B------:R-:W-:Y:S01]  /*aa90*/  ULDC UR4, c[0x0][0xc3c] ;  /* 0x00030f0000047ab9 */ /* 0x000fe20000000800 */
[----:B------:R-:W-:Y:S01]  /*aaa0*/  IMAD.MOV.U32 R29, RZ, RZ, 0x1 ;  /* 0x00000001ff1d7424 */ /* 0x000fe200078e00ff */
[----:B-1----:R-:W-:Y:S02]  /*aab0*/  ISETP.GE.AND P0, PT, R27, UR4, PT ;  /* 0x000000041b007c0c */ /* 0x002fe4000bf06270 */
[----:B------:R-:W-:-:S11]  /*aac0*/  MOV R22, RZ ;  /* 0x000000ff00167202 */ /* 0x000fd60000000f00 */
[----:B--2---:R-:W-:Y:S05]  /*aad0*/  @P0 BRA `(.L_x_10237) ;  /* 0x00000048007c0947 */ /* 0x004fea0003800000 */
[----:B------:R-:W2:Y:S01]  /*aae0*/  LDL R6, [R1+0x20] ;  /* 0x0000200001067983 */ /* 0x000ea20000100800 */
[----:B------:R-:W0:Y:S01]  /*aaf0*/  S2R R3, SR_TID.X ;  /* 0x0000000000037919 */ /* 0x000e220000002100 */
[----:B------:R-:W1:Y:S01]  /*ab00*/  S2UR UR5, SR_CgaCtaId ;  /* 0x00000000000579c3 */ /* 0x000e620000008800 */
[----:B------:R-:W-:Y:S01]  /*ab10*/  UMOV UR4, 0x400 ;  /* 0x0000040000047882 */ /* 0x000fe20000000000 */
[C---:B0-----:R-:W-:Y:S01]  /*ab20*/  IMAD.SHL.U32 R0, R3.reuse, 0x8, RZ ;  /* 0x0000000803007824 */ /* 0x041fe200078e00ff */
[C---:B------:R-:W-:Y:S01]  /*ab30*/  LOP3.LUT R5, R3.reuse, 0x7f, RZ, 0xc0, !PT ;  /* 0x0000007f03057812 */ /* 0x040fe200078ec0ff */
[----:B------:R-:W-:-:S03]  /*ab40*/  IMAD.SHL.U32 R4, R3, 0x20, RZ ;  /* 0x0000002003047824 */ /* 0x000fc600078e00ff */
[----:B------:R-:W-:Y:S01]  /*ab50*/  LOP3.LUT R2, R0, 0xd8, RZ, 0xc0, !PT ;  /* 0x000000d800027812 */ /* 0x000fe200078ec0ff */
[----:B-1----:R-:W-:-:S03]  /*ab60*/  ULEA UR4, UR5, UR4, 0x18 ;  /* 0x0000000405047291 */ /* 0x002fc6000f8ec03f */
[----:B------:R-:W-:Y:S02]  /*ab70*/  LOP3.LUT R3, R2, 0x18, R3, 0x78, !PT ;  /* 0x0000001802037812 */ /* 0x000fe400078e7803 */
[----:B------:R-:W-:Y:S01]  /*ab80*/  SHF.R.U32.HI R5, RZ, 0x2, R5 ;  /* 0x00000002ff057819 */ /* 0x000fe20000011605 */
[----:B------:R-:W-:Y:S01]  /*ab90*/  IMAD.U32 R17, RZ, RZ, UR4 ;  /* 0x00000004ff117e24 */ /* 0x000fe2000f8e00ff */
[----:B------:R-:W-:Y:S01]  /*aba0*/  BSSY B8, `(.L_x_10237) ;  /* 0x0000492000087945 */ /* 0x000fe20003800000 */
[----:B------:R-:W-:Y:S02]  /*abb0*/  IMAD.MOV.U32 R29, RZ, RZ, 0x1 ;  /* 0x00000001ff1d7424 */ /* 0x000fe400078e00ff */
[----:B------:R-:W-:Y:S01]  /*abc0*/  IMAD.MOV.U32 R22, RZ, RZ, RZ ;  /* 0x000000ffff167224 */ /* 0x000fe200078e00ff */
[----:B------:R-:W-:Y:S01]  /*abd0*/  ULDC UR38, c[0x0][0xc] ;  /* 0x0000030000267ab9 */ /* 0x000fe20000000800 */
[----:B--2---:R-:W-:Y:S02]  /*abe0*/  LOP3.LUT R2, R6, 0x2, RZ, 0xfc, !PT ;  /* 0x0000000206027812 */ /* 0x004fe400078efcff */
[----:B------:R-:W-:-:S03]  /*abf0*/  LOP3.LUT R6, R4, 0x60, RZ, 0xc0, !PT ;  /* 0x0000006004067812 */ /* 0x000fc600078ec0ff */
[----:B------:R0:W-:Y:S01]  /*ac00*/  STL [R1+0x48], R2 ;  /* 0x0000480201007387 */ /* 0x0001e20000100800 */
[----:B------:R-:W-:Y:S02]  /*ac10*/  LOP3.LUT R4, R0, 0x18, RZ, 0xc0, !PT ;  /* 0x0000001800047812 */ /* 0x000fe400078ec0ff */
[----:B0-----:R-:W-:Y:S02]  /*ac20*/  LOP3.LUT R2, R3, 0x320, R0, 0xf8, !PT ;  /* 0x0000032003027812 */ /* 0x001fe400078ef800 */
[----:B------:R-:W-:-:S03]  /*ac30*/  LOP3.LUT R0, R5, R6, RZ, 0xfc, !PT ;  /* 0x0000000605007212 */ /* 0x000fc600078efcff */
[----:B------:R-:W-:Y:S01]  /*ac40*/  IMAD R0, R2, 0x2, R17 ;  /* 0x0000000202007824 */ /* 0x000fe200078e0211 */
[----:B------:R0:W-:Y:S04]  /*ac50*/  STL [R1+0x3c], RZ ;  /* 0x00003cff01007387 */ /* 0x0001e80000100800 */
[----:B------:R0:W-:Y:S01]  /*ac60*/  STL [R1+0x1c], R0 ;  /* 0x00001c0001007387 */ /* 0x0001e20000100800 */
[C---:B------:R-:W-:Y:S02]  /*ac70*/  LOP3.LUT R5, R4.reuse, 0x20, RZ, 0xfc, !PT ;  /* 0x0000002004057812 */ /* 0x040fe400078efcff */
[----:B------:R-:W-:-:S07]  /*ac80*/  LOP3.LUT R3, R4, 0x40, RZ, 0xfc, !PT ;  /* 0x0000004004037812 */ /* 0x000fce00078efcff */
.L_x_10298:
[----:B------:R-:W1:Y:S02]  /*ac90*/  LDC.64 R2, c[0x0][0xc88] ;  /* 0x00032200ff027b82 */ /* 0x000e640000000a00 */
[----:B-1----:R-:W-:-:S05]  /*aca0*/  IMAD.WIDE R2, R27, 0x4, R2 ;  /* 0x000000041b027825 */ /* 0x002fca00078e0202 */
[----:B0-----:R-:W0:Y:S01]  /*acb0*/  LDG.E R28, desc[UR36][R2.64] ;  /* 0x00000024021c7981 */ /* 0x001e22000c1e1900 */
[----:B------:R-:W-:Y:S05]  /*acc0*/  YIELD ;  /* 0x0000000000007946 */ /* 0x000fea0003800000 */
[----:B------:R-:W-:Y:S01]  /*acd0*/  ULDC.64 UR4, c[0x0][0xa28] ;  /* 0x00028a0000047ab9 */ /* 0x000fe20000000a00 */
[----:B------:R-:W-:Y:S01]  /*ace0*/  IMAD.MOV.U32 R6, RZ, RZ, RZ ;  /* 0x000000ffff067224 */ /* 0x000fe200078e00ff */
[----:B------:R-:W-:Y:S01]  /*acf0*/  ISETP.NE.U32.AND P0, PT, RZ, UR4, PT ;  /* 0x00000004ff007c0c */ /* 0x000fe2000bf05070 */
[----:B------:R-:W-:-:S03]  /*ad00*/  ULDC.64 UR6, c[0x0][0xa18] ;  /* 0x0002860000067ab9 */ /* 0x000fc60000000a00 */
[----:B------:R-:W-:Y:S02]  /*ad10*/  ISETP.NE.AND.EX P0, PT, RZ, UR5, PT, P0 ;  /* 0x00000005ff007c0c */ /* 0x000fe4000bf05300 */
        /* <DEDUP_REMOVED lines=18> */
[----:B------:R-:W3:Y:S02]  /*ae40*/  @P2 LDG.E R0, desc[UR36][R2.64] ;  /* 0x0000002402002981 */ /* 0x000ee4000c1e1900 */
[----:B------:R-:W-:-:S04]  /*ae50*/  @P0 IADD3 R4, P1, R18, UR6, RZ ;  /* 0x0000000612040c10 */ /* 0x000fc8000ff3e0ff */
[----:B------:R-:W-:-:S05]  /*ae60*/  @P0 IADD3.X R5, R19, UR7, RZ, P1, !PT ;  /* 0x0000000713050c10 */ /* 0x000fca0008ffe4ff */
[----:B------:R-:W4:Y:S01]  /*ae70*/  @P0 LDG.E R4, desc[UR36][R4.64] ;  /* 0x0000002404040981 */ /* 0x000f22000c1e1900 */
[----:B------:R-:W-:-:S03]  /*ae80*/  UISETP.NE.U32.AND UP0, UPT, UR4, URZ, UPT ;  /* 0x0000003f0400728c */ /* 0x000fc6000bf05070 */
[----:B------:R-:W-:Y:S01]  /*ae90*/  ULDC UR4, c[0x0][0x424] ;  /* 0x0001090000047ab9 */ /* 0x000fe20000000800 */
[----:B------:R-:W-:-:S03]  /*aea0*/  UISETP.NE.AND.EX UP0, UPT, UR5, URZ, UPT, UP0 ;  /* 0x0000003f0500728c */ /* 0x000fc6000bf05300 */
[----:B------:R-:W-:Y:S01]  /*aeb0*/  ULDC UR5, c[0x0][0x2f0] ;  /* 0x0000bc0000057ab9 */ /* 0x000fe20000000800 */
[----:B------:R-:W-:-:S04]  /*aec0*/  USEL UR4, UR4, 0x1, UP0 ;  /* 0x0000000104047887 */ /* 0x000fc80008000000 */
[----:B------:R-:W-:Y:S01]  /*aed0*/  UIMAD UR4, UR4, UR5, URZ ;  /* 0x00000005040472a4 */ /* 0x000fe2000f8e023f */
[----:B---3--:R0:W-:Y:S04]  /*aee0*/  STL [R1], R0 ;  /* 0x0000000001007387 */ /* 0x0081e80000100800 */
[----:B--2---:R1:W-:Y:S01]  /*aef0*/  STL [R1+0x14], R6 ;  /* 0x0000140601007387 */ /* 0x0043e20000100800 */
[----:B0-----:R-:W-:-:S03]  /*af00*/  IMAD.U32 R0, RZ, RZ, UR4 ;  /* 0x00000004ff007e24 */ /* 0x001fc6000f8e00ff */
[----:B----4-:R1:W-:Y:S01]  /*af10*/  @P0 STL [R1+0x30], R4 ;  /* 0x0000300401000387 */ /* 0x0103e20000100800 */
[----:B------:R-:W-:Y:S05]  /*af20*/  @P0 BRA `(.L_x_10238) ;  /* 0x0000000000200947 */ /* 0x000fea0003800000 */
[----:B------:R-:W-:Y:S02]  /*af30*/  ULDC UR4, c[0x0][0x288] ;  /* 0x0000a20000047ab9 */ /* 0x000fe40000000800 */
[----:B-1----:R-:W-:-:S05]  /*af40*/  IMAD.U32 R4, RZ, RZ, UR4 ;  /* 0x00000004ff047e24 */ /* 0x002fca000f8e00ff */
[----:B------:R0:W-:Y:S01]  /*af50*/  STL [R1+0x30], R4 ;  /* 0x0000300401007387 */ /* 0x0001e20000100800 */
[----:B------:R-:W-:Y:S05]  /*af60*/  @!P2 BRA `(.L_x_10238) ;  /* 0x000000000010a947 */ /* 0x000fea0003800000 */
[----:B0-----:R-:W2:Y:S04]  /*af70*/  LDG.E R4, desc[UR36][R2.64] ;  /* 0x0000002402047981 */ /* 0x001ea8000c1e1900 */
[----:B------:R-:W2:Y:S02]  /*af80*/  LDG.E R2, desc[UR36][R2.64+0x4] ;  /* 0x0000042402027981 */ /* 0x000ea4000c1e1900 */
[----:B--2---:R-:W-:-:S05]  /*af90*/  IMAD.IADD R2, R2, 0x1, -R4 ;  /* 0x0000000102027824 */ /* 0x004fca00078e0a04 */
[----:B------:R2:W-:Y:S02]  /*afa0*/  STL [R1+0x30], R2 ;  /* 0x0000300201007387 */ /* 0x0005e40000100800 */
.L_x_10238:
[----:B01----:R-:W-:Y:S01]  /*afb0*/  IMAD.MOV.U32 R4, RZ, RZ, R28 ;  /* 0x000000ffff047224 */ /* 0x003fe200078e001c */
[----:B------:R-:W-:Y:S02]  /*afc0*/  ULDC.64 UR4, c[0x0][0xa20] ;  /* 0x0002880000047ab9 */ /* 0x000fe40000000a00 */
[----:B------:R-:W-:Y:S02]  /*afd0*/  ISETP.NE.U32.AND P0, PT, RZ, UR4, PT ;  /* 0x00000004ff007c0c */ /* 0x000fe4000bf05070 */
[----:B------:R0:W-:Y:S02]  /*afe0*/  STL [R1+0x4], R4 ;  /* 0x0000040401007387 */ /* 0x0001e40000100800 */
[----:B------:R-:W-:-:S13]  /*aff0*/  ISETP.NE.AND.EX P0, PT, RZ, UR5, PT, P0 ;  /* 0x00000005ff007c0c */ /* 0x000fda000bf05300 */
[----:B0-----:R-:W-:Y:S05]  /*b000*/  @!P0 BRA `(.L_x_10239) ;  /* 0x0000000000108947 */ /* 0x001fea0003800000 */
[----:B--2---:R-:W-:-:S04]  /*b010*/  IADD3 R2, P0, R18, UR4, RZ ;  /* 0x0000000412027c10 */ /* 0x004fc8000ff1e0ff */
[----:B------:R-:W-:-:S05]  /*b020*/  IADD3.X R3, R19, UR5, RZ, P0, !PT ;  /* 0x0000000513037c10 */ /* 0x000fca00087fe4ff */
[----:B------:R0:W5:Y:S01]  /*b030*/  LDG.E R0, desc[UR36][R2.64] ;  /* 0x0000002402007981 */ /* 0x000162000c1e1900 */
[----:B------:R-:W-:Y:S05]  /*b040*/  BRA `(.L_x_10240) ;  /* 0x0000000000247947 */ /* 0x000fea0003800000 */
.L_x_10239:
[----:B------:R-:W-:Y:S02]  /*b050*/  ULDC.64 UR4, c[0x0][0xa08] ;  /* 0x0002820000047ab9 */ /* 0x000fe40000000a00 */
[----:B------:R-:W-:-:S04]  /*b060*/  ISETP.NE.U32.AND P0, PT, RZ, UR4, PT ;  /* 0x00000004ff007c0c */ /* 0x000fc8000bf05070 */
[----:B------:R-:W-:-:S13]  /*b070*/  ISETP.NE.AND.EX P0, PT, RZ, UR5, PT, P0 ;  /* 0x00000005ff007c0c */ /* 0x000fda000bf05300 */
[----:B------:R-:W-:Y:S05]  /*b080*/  @!P0 BRA `(.L_x_10240) ;  /* 0x0000000000148947 */ /* 0x000fea0003800000 */
[----:B--2---:R-:W0:Y:S02]  /*b090*/  LDC.64 R2, c[0x0][0xa08] ;  /* 0x00028200ff027b82 */ /* 0x004e240000000a00 */
[----:B0-----:R-:W-:-:S05]  /*b0a0*/  IMAD.WIDE R2, R4, 0x4, R2 ;  /* 0x0000000404027825 */ /* 0x001fca00078e0202 */
[----:B------:R-:W2:Y:S04]  /*b0b0*/  LDG.E R0, desc[UR36][R2.64] ;  /* 0x0000002402007981 */ /* 0x000ea8000c1e1900 */
[----:B------:R-:W2:Y:S02]  /*b0c0*/  LDG.E R2, desc[UR36][R2.64+0x4] ;  /* 0x0000042402027981 */ /* 0x000ea4000c1e1900 */
[----:B--2---:R-:W-:-:S07]  /*b0d0*/  IMAD.IADD R0, R2, 0x1, -R0 ;  /* 0x0000000102007824 */ /* 0x004fce00078e0a00 */
.L_x_10240:
[----:B0----5:R-:W-:Y:S01]  /*b0e0*/  IMAD.IADD R3, R0, 0x1, -R6 ;  /* 0x0000000100037824 */ /* 0x021fe200078e0a06 */
[C---:B--2---:R-:W-:Y:S01]  /*b0f0*/  LOP3.LUT R2, R26.reuse, 0xff000000, RZ, 0xc0, !PT ;  /* 0xff0000001a027812 */ /* 0x044fe200078ec0ff */
[----:B------:R-:W-:Y:S01]  /*b100*/  BSSY B0, `(.L_x_10241) ;  /* 0x0000029000007945 */ /* 0x000fe20003800000 */
[----:B------:R-:W-:Y:S02]  /*b110*/  LOP3.LUT R4, R26, 0xff0000, RZ, 0xc0, !PT ;  /* 0x00ff00001a047812 */ /* 0x000fe400078ec0ff */
[----:B------:R0:W-:Y:S01]  /*b120*/  STL [R1+0xc], R3 ;  /* 0x00000c0301007387 */ /* 0x0001e20000100800 */
[C---:B------:R-:W-:Y:S02]  /*b130*/  ISETP.GE.AND P0, PT, R3.reuse, 0x1, PT ;  /* 0x000000010300780c */ /* 0x040fe40003f06270 */
[----:B------:R-:W-:Y:S02]  /*b140*/  SHF.R.U32.HI R2, RZ, 0x8, R2 ;  /* 0x00000008ff027819 */ /* 0x000fe40000011602 */
[----:B------:R-:W-:-:S02]  /*b150*/  IADD3 R0, R3, 0x7f, RZ ;  /* 0x0000007f03007810 */ /* 0x000fc40007ffe0ff */
[----:B------:R-:W-:Y:S02]  /*b160*/  LEA.HI R4, R4, R2, RZ, 0x10 ;  /* 0x0000000204047211 */ /* 0x000fe400078f80ff */
[----:B------:R-:W-:-:S04]  /*b170*/  SHF.R.S32.HI R2, RZ, 0x1f, R0 ;  /* 0x0000001fff027819 */ /* 0x000fc80000011400 */
[----:B------:R-:W-:Y:S01]  /*b180*/  LEA.HI R0, R2, R0, RZ, 0x7 ;  /* 0x0000000002007211 */ /* 0x000fe200078f38ff */
[----:B------:R-:W-:-:S03]  /*b190*/  IMAD.MOV.U32 R2, RZ, RZ, RZ ;  /* 0x000000ffff027224 */ /* 0x000fc600078e00ff */
[----:B------:R-:W-:Y:S01]  /*b1a0*/  SHF.R.S32.HI R0, RZ, 0x7, R0 ;  /* 0x00000007ff007819 */ /* 0x000fe20000011400 */
[----:B0-----:R-:W-:Y:S06]  /*b1b0*/  @!P0 BRA `(.L_x_10242) ;  /* 0x0000000000748947 */ /* 0x001fec0003800000 */
[----:B------:R-:W-:-:S04]  /*b1c0*/  SHF.R.U32.HI R5, RZ, 0x10, R4 ;  /* 0x00000010ff057819 */ /* 0x000fc80000011604 */
[----:B------:R-:W-:-:S13]  /*b1d0*/  ISETP.NE.AND P0, PT, R5, RZ, PT ;  /* 0x000000ff0500720c */ /* 0x000fda0003f05270 */
[----:B------:R-:W0:Y:S02]  /*b1e0*/  @!P0 LDC R5, c[0x0][0x9f0] ;  /* 0x00027c00ff058b82 */ /* 0x000e240000000800 */
[----:B0-----:R-:W-:Y:S02]  /*b1f0*/  IABS R7, R5 ;  /* 0x0000000500077213 */ /* 0x001fe40000000000 */
        /* <DEDUP_REMOVED lines=25> */
.L_x_10242:
[----:B------:R-:W-:Y:S05]  /*b390*/  BSYNC B0 ;  /* 0x0000000000007941 */ /* 0x000fea0003800000 */
.L_x_10241:
[----:B------:R-:W-:Y:S01]  /*b3a0*/  LOP3.LUT R4, R4, 0xff, RZ, 0xc0, !PT ;  /* 0x000000ff04047812 */ /* 0x000fe200078ec0ff */
[----:B------:R-:W-:Y:S04]  /*b3b0*/  BSSY B7, `(.L_x_10243) ;  /* 0x000034e000077945 */ /* 0x000fe80003800000 */
[----:B------:R-:W-:-:S05]  /*b3c0*/  IMAD R3, R4, R2, RZ ;  /* 0x0000000204037224 */ /* 0x000fca00078e02ff */
        /* <DEDUP_REMOVED lines=22> */
.L_x_10244:
        /* <DEDUP_REMOVED lines=20> */
.L_x_10247:
[----:B------:R-:W-:Y:S05]  /*b670*/  BSYNC B6 ;  /* 0x0000000000067941 */ /* 0x000fea0003800000 */
.L_x_10246:
        /* <DEDUP_REMOVED lines=20> */
.L_x_10250:
        /* <DEDUP_REMOVED lines=15> */
.L_x_10249:
[----:B------:R-:W-:Y:S05]  /*b8b0*/  BSYNC B6 ;  /* 0x0000000000067941 */ /* 0x000fea0003800000 */
.L_x_10248:
[----:B------:R0:W2:Y:S01]  /*b8c0*/  LDL R20, [R1+0x4] ;  /* 0x0000040001147983 */ /* 0x0000a20000100800 */
[----:B------:R-:W-:Y:S01]  /*b8d0*/  ULDC.64 UR4, c[0x0][0x9f8] ;  /* 0x00027e0000047ab9 */ /* 0x000fe20000000a00 */
[----:B------:R-:W1:Y:S01]  /*b8e0*/  LDC R5, c[0x0][0x430] ;  /* 0x00010c00ff057b82 */ /* 0x000e620000000800 */
[----:B------:R-:W-:Y:S01]  /*b8f0*/  ISETP.NE.U32.AND P0, PT, RZ, UR4, PT ;  /* 0x00000004ff007c0c */ /* 0x000fe2000bf05070 */
[----:B------:R-:W3:Y:S03]  /*b900*/  LDL R2, [R1+0x34] ;  /* 0x0000340001027983 */ /* 0x000ee60000100800 */
[----:B------:R-:W-:Y:S01]  /*b910*/  ISETP.NE.AND.EX P0, PT, RZ, UR5, PT, P0 ;  /* 0x00000005ff007c0c */ /* 0x000fe2000bf05300 */
[----:B------:R-:W4:Y:S04]  /*b920*/  LDL R4, [R1+0xc] ;  /* 0x00000c0001047983 */ /* 0x000f280000100800 */
[----:B------:R-:W4:Y:S04]  /*b930*/  LDL R21, [R1+0x14] ;  /* 0x0000140001157983 */ /* 0x000f280000100800 */
[----:B------:R-:W4:Y:S04]  /*b940*/  LDL R9, [R1+0x48] ;  /* 0x0000480001097983 */ /* 0x000f280000100800 */
[----:B------:R-:W-:Y:S01]  /*b950*/  @P0 IADD3 R18, P1, R18, UR4, RZ ;  /* 0x0000000412120c10 */ /* 0x000fe2000ff3e0ff */
[----:B------:R-:W0:Y:S01]  /*b960*/  S2R R23, SR_TID.X ;  /* 0x0000000000177919 */ /* 0x000e220000002100 */
[----:B------:R-:W-:Y:S01]  /*b970*/  LOP3.LUT R16, R16, 0xffffffef, RZ, 0xc0, !PT ;  /* 0xffffffef10107812 */ /* 0x000fe200078ec0ff */
[----:B------:R-:W-:Y:S01]  /*b980*/  ULDC UR4, c[0x0][0x2f4] ;  /* 0x0000bd0000047ab9 */ /* 0x000fe20000000800 */
[----:B------:R-:W-:-:S02]  /*b990*/  @P0 IADD3.X R19, R19, UR5, RZ, P1, !PT ;  /* 0x0000000513130c10 */ /* 0x000fc40008ffe4ff */
[----:B-1----:R-:W-:-:S13]  /*b9a0*/  ISETP.NE.AND P2, PT, R5, 0x1, PT ;  /* 0x000000010500780c */ /* 0x002fda0003f45270 */
[----:B------:R-:W1:Y:S01]  /*b9b0*/  @P2 LDC R3, c[0x0][0x434] ;  /* 0x00010d00ff032b82 */ /* 0x000e620000000800 */
[----:B--2---:R-:W2:Y:S01]  /*b9c0*/  @P0 LDG.E R20, desc[UR36][R18.64] ;  /* 0x0000002412140981 */ /* 0x004ea2000c1e1900 */
[C---:B0-----:R-:W-:Y:S02]  /*b9d0*/  LOP3.LUT R0, R23.reuse, 0x7f, RZ, 0xc0, !PT ;  /* 0x0000007f17007812 */ /* 0x041fe400078ec0ff */
[----:B------:R-:W-:Y:S01]  /*b9e0*/  SHF.L.U32 R6, R23, 0x5, RZ ;  /* 0x0000000517067819 */ /* 0x000fe200000006ff */
[----:B---3--:R-:W-:-:S03]  /*b9f0*/  VIADD R23, R2, 0xffffffff ;  /* 0xffffffff02177836 */ /* 0x008fc60000000000 */
[----:B------:R-:W0:Y:S01]  /*ba00*/  @P2 LDC R2, c[0x0][0x438] ;  /* 0x00010e00ff022b82 */ /* 0x000e220000000800 */
[----:B------:R-:W-:Y:S01]  /*ba10*/  SHF.R.U32.HI R0, RZ, 0x2, R0 ;  /* 0x00000002ff007819 */ /* 0x000fe20000011600 */
[----:B------:R-:W-:Y:S01]  /*ba20*/  IMAD.SHL.U32 R8, R23, 0x80, RZ ;  /* 0x0000008017087824 */ /* 0x000fe200078e00ff */
[----:B------:R-:W-:-:S04]  /*ba30*/  LOP3.LUT R6, R6, 0x60, RZ, 0xc0, !PT ;  /* 0x0000006006067812 */ /* 0x000fc800078ec0ff */
[----:B------:R-:W-:Y:S02]  /*ba40*/  LOP3.LUT R0, R8, R0, R6, 0xfe, !PT ;  /* 0x0000000008007212 */ /* 0x000fe400078efe06 */
[----:B------:R-:W-:-:S04]  /*ba50*/  @P2 LOP3.LUT R16, R16, 0x10, RZ, 0xfc, !PT ;  /* 0x0000001010102812 */ /* 0x000fc800078efcff */
[----:B------:R-:W-:Y:S01]  /*ba60*/  LOP3.LUT R16, R16, 0xfffffff7, RZ, 0xc0, !PT ;  /* 0xfffffff710107812 */ /* 0x000fe200078ec0ff */
[----:B------:R-:W-:Y:S01]  /*ba70*/  UMOV UR5, 0xffffffff ;  /* 0xffffffff00057882 */ /* 0x000fe20000000000 */
[----:B--2---:R-:W-:Y:S01]  /*ba80*/  @P0 STL [R1+0x4], R20 ;  /* 0x0000041401000387 */ /* 0x004fe20000100800 */
[C---:B----4-:R-:W-:Y:S01]  /*ba90*/  ISETP.GE.AND P0, PT, R0.reuse, R4, PT ;  /* 0x000000040000720c */ /* 0x050fe20003f06270 */
[----:B------:R-:W-:-:S04]  /*baa0*/  IMAD.IADD R0, R0, 0x1, R21 ;  /* 0x0000000100007824 */ /* 0x000fc800078e0215 */
[----:B-1----:R-:W-:-:S04]  /*bab0*/  @P2 IMAD.HI.U32 R3, R0, R3, RZ ;  /* 0x0000000300032227 */ /* 0x002fc800078e00ff */
[----:B------:R-:W-:Y:S01]  /*bac0*/  IMAD.MOV.U32 R6, RZ, RZ, R0 ;  /* 0x000000ffff067224 */ /* 0x000fe200078e0000 */
[----:B0-----:R-:W-:-:S03]  /*bad0*/  @P2 SHF.R.U32.HI R6, RZ, R2, R3 ;  /* 0x00000002ff062219 */ /* 0x001fc60000011603 */
[----:B------:R-:W0:Y:S02]  /*bae0*/  @!P0 LDC.64 R2, c[0x0][0x428] ;  /* 0x00010a00ff028b82 */ /* 0x000e240000000a00 */
[----:B------:R-:W-:-:S04]  /*baf0*/  IMAD.MOV R4, RZ, RZ, -R6 ;  /* 0x000000ffff047224 */ /* 0x000fc800078e0a06 */
[----:B------:R-:W-:Y:S01]  /*bb00*/  IMAD R4, R5, R4, R0 ;  /* 0x0000000405047224 */ /* 0x000fe200078e0200 */
[----:B------:R-:W-:Y:S02]  /*bb10*/  SHF.R.S32.HI R5, RZ, 0x1f, R20 ;  /* 0x0000001fff057819 */ /* 0x000fe40000011414 */
[----:B------:R-:W-:-:S03]  /*bb20*/  @!P0 SHF.R.S32.HI R7, RZ, 0x1f, R6 ;  /* 0x0000001fff078819 */ /* 0x000fc60000011406 */
[----:B------:R1:W-:Y:S01]  /*bb30*/  STL [R1+0x18], R5 ;  /* 0x0000180501007387 */ /* 0x0003e20000100800 */
[-C--:B0-----:R-:W-:Y:S02]  /*bb40*/  @!P0 IMAD R0, R5, R2.reuse, RZ ;  /* 0x0000000205008224 */ /* 0x081fe400078e02ff */
[----:B-1----:R-:W0:Y:S01]  /*bb50*/  S2R R5, SR_TID.X ;  /* 0x0000000000057919 */ /* 0x002e220000002100 */
[----:B------:R-:W-:-:S04]  /*bb60*/  @!P0 IMAD.WIDE.U32 R6, R20, R2, R6 ;  /* 0x0000000214068225 */ /* 0x000fc800078e0006 */
[----:B------:R-:W-:Y:S02]  /*bb70*/  @!P0 IMAD R0, R20, R3, R0 ;  /* 0x0000000314008224 */ /* 0x000fe400078e0200 */
[----:B------:R-:W1:Y:S02]  /*bb80*/  @!P0 LDC.64 R2, c[0x0][0x418] ;  /* 0x00010600ff028b82 */ /* 0x000e640000000a00 */
[----:B------:R-:W-:Y:S01]  /*bb90*/  @!P0 IMAD.IADD R0, R7, 0x1, R0 ;  /* 0x0000000107008824 */ /* 0x000fe200078e0200 */
[----:B------:R-:W-:Y:S02]  /*bba0*/  ISETP.NE.AND P2, PT, R9, 0x3, PT ;  /* 0x000000030900780c */ /* 0x000fe40003f45270 */
[C---:B-1----:R-:W-:Y:S02]  /*bbb0*/  @!P0 LEA R2, P1, R6.reuse, R2, 0x2 ;  /* 0x0000000206028211 */ /* 0x042fe400078210ff */
[----:B0-----:R-:W-:Y:S02]  /*bbc0*/  SHF.L.U32 R5, R5, 0x3, RZ ;  /* 0x0000000305057819 */ /* 0x001fe400000006ff */
[----:B------:R-:W-:Y:S01]  /*bbd0*/  @!P0 LEA.HI.X R3, R6, R3, R0, 0x2, P1 ;  /* 0x0000000306038211 */ /* 0x000fe200008f1400 */
[----:B------:R-:W-:Y:S01]  /*bbe0*/  IMAD.MOV.U32 R0, RZ, RZ, RZ ;  /* 0x000000ffff007224 */ /* 0x000fe200078e00ff */
[----:B------:R-:W-:-:S05]  /*bbf0*/  LOP3.LUT R5, R5, 0x18, RZ, 0xc0, !PT ;  /* 0x0000001805057812 */ /* 0x000fca00078ec0ff */
[----:B------:R0:W5:Y:S01]  /*bc00*/  @!P0 LDG.E R0, desc[UR36][R2.64] ;  /* 0x0000002402008981 */ /* 0x000162000c1e1900 */
[C---:B------:R-:W-:Y:S02]  /*bc10*/  ISETP.GE.AND P0, PT, R5.reuse, UR4, PT ;  /* 0x0000000405007c0c */ /* 0x040fe4000bf06270 */
[----:B------:R-:W-:Y:S02]  /*bc20*/  @P2 LOP3.LUT R16, R16, 0x8, RZ, 0xfc, !PT ;  /* 0x0000000810102812 */ /* 0x000fe400078efcff */
[C---:B------:R-:W-:Y:S02]  /*bc30*/  LOP3.LUT R9, R5.reuse, 0x20, RZ, 0xfc, !PT ;  /* 0x0000002005097812 */ /* 0x040fe400078efcff */
[----:B------:R-:W-:Y:S02]  /*bc40*/  LOP3.LUT R16, R16, 0xfffffffb, RZ, 0xc0, !PT ;  /* 0xfffffffb10107812 */ /* 0x000fe400078ec0ff */
[----:B------:R-:W-:Y:S02]  /*bc50*/  LOP3.LUT R5, R5, 0x40, RZ, 0xfc, !PT ;  /* 0x0000004005057812 */ /* 0x000fe400078efcff */
[----:B------:R-:W-:-:S03]  /*bc60*/  ISETP.GE.AND P1, PT, R9, UR4, PT ;  /* 0x0000000409007c0c */ /* 0x000fc6000bf26270 */
[----:B------:R-:W-:Y:S02]  /*bc70*/  @P0 LOP3.LUT R16, R16, 0x4, RZ, 0xfc, !PT ;  /* 0x0000000410100812 */ /* 0x000fe400078efcff */
[----:B------:R-:W-:Y:S02]  /*bc80*/  ISETP.GE.AND P0, PT, R5, UR4, PT ;  /* 0x0000000405007c0c */ /* 0x000fe4000bf06270 */
[----:B------:R-:W-:-:S04]  /*bc90*/  LOP3.LUT R16, R16, 0xfffffffe, RZ, 0xc0, !PT ;  /* 0xfffffffe10107812 */ /* 0x000fc800078ec0ff */
[----:B------:R-:W-:-:S04]  /*bca0*/  LOP3.LUT R16, R16, 0xfffffffd, RZ, 0xc0, !PT ;  /* 0xfffffffd10107812 */ /* 0x000fc800078ec0ff */
[----:B------:R-:W-:-:S04]  /*bcb0*/  @P1 LOP3.LUT R16, R16, 0x2, RZ, 0xfc, !PT ;  /* 0x0000000210101812 */ /* 0x000fc800078efcff */
[----:B------:R-:W-:Y:S01]  /*bcc0*/  @P0 LOP3.LUT R16, R16, 0x1, RZ, 0xfc, !PT ;  /* 0x0000000110100812 */ /* 0x000fe200078efcff */
[----:B0-----:R-:W-:Y:S06]  /*bcd0*/  BRA.DIV UR5, `(.L_x_10251) ;  /* 0x0000003e05587947 */ /* 0x001fec000b800000 */
.L_x_10315:
[----:B------:R-:W-:Y:S01]  /*bce0*/  LOP3.LUT R26, R26, 0xffff, RZ, 0xc0, !PT ;  /* 0x0000ffff1a1a7812 */ /* 0x000fe200078ec0ff */
[----:B------:R-:W-:Y:S06]  /*bcf0*/  @!P2 BRA `(.L_x_10252) ;  /* 0x000000000004a947 */ /* 0x000fec0003800000 */
[----:B------:R-:W-:Y:S01]  /*bd00*/  BPT.TRAP 0x1 ;  /* 0x000000040000795c */ /* 0x000fe20000300000 */
.L_x_10252:
        /* <DEDUP_REMOVED lines=15> */
[----:B------:R-:W-:-:S04]  /*be00*/  IMAD.WIDE.U32 R2, R26, UR4, R2 ;  /* 0x000000041a027c25 */ /* 0x000fc8000f8e0002 */
[----:B------:R-:W-:Y:S01]  /*be10*/  IMAD R19, R26, UR5, R3 ;  /* 0x000000051a137c24 */ /* 0x000fe2000f8e0203 */
[C---:B------:R-:W-:Y:S02]  /*be20*/  LEA R18, P0, R2.reuse, UR6, 0x1 ;  /* 0x0000000602127c11 */ /* 0x040fe4000f8008ff */
[----:B------:R-:W-:Y:S02]  /*be30*/  SHF.L.U32 R3, R29, 0x1f, RZ ;  /* 0x0000001f1d037819 */ /* 0x000fe400000006ff */
[----:B------:R-:W-:Y:S01]  /*be40*/  LEA.HI.X R19, R2, UR7, R19, 0x1, P0 ;  /* 0x0000000702137c11 */ /* 0x000fe200080f0c13 */
[----:B------:R-:W-:-:S07]  /*be50*/  IMAD R2, R22, 0x8, R17 ;  /* 0x0000000816027824 */ /* 0x000fce00078e0211 */
[----:B------:R-:W0:Y:S02]  /*be60*/  SYNCS.PHASECHK.TRANS64.TRYWAIT P0, [R2+URZ+0x2d840], R3 ;  /* 0x02d84003020075a7 */ /* 0x000e24000800017f */
[----:B0-----:R-:W-:Y:S05]  /*be70*/  @!P0 BRA `(.L_x_10254) ;  /* 0x0000003c00248947 */ /* 0x001fea0003800000 */
.L_x_10316:
[----:B------:R-:W-:Y:S05]  /*be80*/  BSYNC B0 ;  /* 0x0000000000007941 */ /* 0x000fea0003800000 */
.L_x_10253:
[----:B------:R-:W2:Y:S01]  /*be90*/  LDL R12, [R1+0xc] ;  /* 0x00000c00010c7983 */ /* 0x000ea20000100800 */
[----:B------:R-:W-:Y:S01]  /*bea0*/  ULDC.64 UR4, c[0x0][0x300] ;  /* 0x0000c00000047ab9 */ /* 0x000fe20000000a00 */
[----:B------:R-:W-:Y:S01]  /*beb0*/  ULDC.64 UR6, c[0x0][0x2e8] ;  /* 0x0000ba0000067ab9 */ /* 0x000fe20000000a00 */
[----:B------:R-:W-:Y:S01]  /*bec0*/  IMAD R5, R5, UR4, RZ ;  /* 0x0000000405057c24 */ /* 0x000fe2000f8e02ff */
[----:B------:R-:W1:Y:S01]  /*bed0*/  S2R R7, SR_TID.X ;  /* 0x0000000000077919 */ /* 0x000e620000002100 */
[----:B------:R-:W-:Y:S02]  /*bee0*/  LOP3.LUT P4, RZ, R16, 0x4, RZ, 0xc0, !PT ;  /* 0x0000000410ff7812 */ /* 0x000fe4000788c0ff */
[C---:B0-----:R-:W-:Y:S01]  /*bef0*/  IMAD R3, R4.reuse, UR5, R5 ;  /* 0x0000000504037c24 */ /* 0x041fe2000f8e0205 */
[----:B------:R-:W0:Y:S01]  /*bf00*/  S2R R9, SR_TID.X ;  /* 0x0000000000097919 */ /* 0x000e220000002100 */
        /* <DEDUP_REMOVED lines=13> */
[C---:B------:R-:W-:Y:S02]  /*bfe0*/  LEA R0, P0, R4.reuse, UR6, 0x1 ;  /* 0x0000000604007c11 */ /* 0x040fe4000f8008ff */
[----:B-1----:R-:W-:Y:S02]  /*bff0*/  LOP3.LUT R11, R7, 0x7f, RZ, 0xc0, !PT ;  /* 0x0000007f070b7812 */ /* 0x002fe400078ec0ff */
[----:B------:R-:W-:Y:S01]  /*c000*/  LEA.HI.X R6, R4, UR7, R6, 0x1, P0 ;  /* 0x0000000704067c11 */ /* 0x000fe200080f0c06 */
[C---:B0-----:R-:W-:Y:S01]  /*c010*/  IMAD.SHL.U32 R7, R9.reuse, 0x8, RZ ;  /* 0x0000000809077824 */ /* 0x041fe200078e00ff */
[----:B------:R-:W-:Y:S01]  /*c020*/  SHF.R.U32.HI R11, RZ, 0x2, R11 ;  /* 0x00000002ff0b7819 */ /* 0x000fe2000001160b */
[----:B------:R-:W-:-:S03]  /*c030*/  IMAD.SHL.U32 R10, R9, 0x8, RZ ;  /* 0x00000008090a7824 */ /* 0x000fc600078e00ff */
[----:B------:R-:W-:-:S04]  /*c040*/  LOP3.LUT R7, R7, 0xd8, RZ, 0xc0, !PT ;  /* 0x000000d807077812 */ /* 0x000fc800078ec0ff */
[----:B------:R-:W-:Y:S02]  /*c050*/  LOP3.LUT R7, R7, 0x18, R9, 0x78, !PT ;  /* 0x0000001807077812 */ /* 0x000fe400078e7809 */
[----:B------:R-:W-:Y:S02]  /*c060*/  SHF.L.U32 R9, R9, 0x3, RZ ;  /* 0x0000000309097819 */ /* 0x000fe400000006ff */
[----:B------:R-:W-:Y:S02]  /*c070*/  LOP3.LUT R7, R7, 0x320, R10, 0xf8, !PT ;  /* 0x0000032007077812 */ /* 0x000fe400078ef80a */
[----:B------:R-:W-:-:S03]  /*c080*/  LOP3.LUT R9, R9, 0x18, RZ, 0xc0, !PT ;  /* 0x0000001809097812 */ /* 0x000fc600078ec0ff */
[----:B------:R-:W-:Y:S01]  /*c090*/  IMAD R7, R22, 0x3000, R7 ;  /* 0x0000300016077824 */ /* 0x000fe200078e0207 */
[----:B--2---:R-:W-:-:S04]  /*c0a0*/  IADD3 R3, -R11, R12, -R8 ;  /* 0x0000000c0b037210 */ /* 0x004fc80007ffe908 */
        /* <DEDUP_REMOVED lines=30> */
[----:B------:R-:W2:Y:S04]  /*c290*/  SHFL.IDX PT, R6, R6, 0x3, 0x1c1f ;  /* 0x007c1f0006067f89 */ /* 0x000ea800000e0000 */
[----:B------:R-:W3:Y:S01]  /*c2a0*/  SHFL.IDX PT, R0, R0, 0x3, 0x1c1f ;  /* 0x007c1f0000007f89 */ /* 0x000ee200000e0000 */
[----:B0-----:R-:W-:-:S05]  /*c2b0*/  @P1 LEA R5, P0, R9, R5, 0x1 ;  /* 0x0000000509051211 */ /* 0x001fca00078008ff */
[----:B-1----:R-:W-:-:S05]  /*c2c0*/  @P1 IMAD.X R4, RZ, RZ, R4, P0 ;  /* 0x000000ffff041224 */ /* 0x002fca00000e0604 */
[----:B------:R-:W-:-:S04]  /*c2d0*/  @P1 LOP3.LUT R5, R5, R4, RZ, 0x3c, !PT ;  /* 0x0000000405051212 */ /* 0x000fc800078e3cff */
[----:B------:R-:W-:-:S04]  /*c2e0*/  @P1 LOP3.LUT R4, R5, R4, RZ, 0x3c, !PT ;  /* 0x0000000405041212 */ /* 0x000fc800078e3cff */
[----:B------:R-:W-:-:S05]  /*c2f0*/  @P1 LOP3.LUT R5, R5, R4, RZ, 0x3c, !PT ;  /* 0x0000000405051212 */ /* 0x000fca00078e3cff */
[----:B------:R1:W-:Y:S04]  /*c300*/  @P1 LDGSTS.E.BYPASS.LTC128B.128 [R8+0x16400], desc[UR36][R4.64], !P4 ;  /* 0x1640000004081fae */ /* 0x0003e8000e101d64 */
[----:B------:R1:W-:Y:S04]  /*c310*/  @P1 LDGSTS.E.BYPASS.LTC128B.128 [R8+0x18400], desc[UR36][R4.64+0x40], !P3 ;  /* 0x1840004004081fae */ /* 0x0003e8000d901d64 */
[----:B--23--:R1:W-:Y:S02]  /*c320*/  @P1 LDGSTS.E.BYPASS.LTC128B.128 [R8+0x1a400], desc[UR36][R4.64+0x80], !P2 ;  /* 0x1a40008004081fae */ /* 0x00c3e4000d101d64 */
.L_x_10326:
[----:B------:R-:W-:-:S13]  /*c330*/  ISETP.GE.AND P0, PT, R3, 0x61, PT ;  /* 0x000000610300780c */ /* 0x000fda0003f06270 */
[----:B01----:R-:W-:Y:S02]  /*c340*/  @P0 LEA R4, P1, R9, R0, 0x1 ;  /* 0x0000000009040211 */ /* 0x003fe400078208ff */
        /* <DEDUP_REMOVED lines=10> */
.L_x_10256:
        /* <DEDUP_REMOVED lines=11> */
.L_x_10257:
[----:B0-----:R0:W5:Y:S01]  /*c4a0*/  LDL.LU R4, [R1+0x28] ;  /* 0x0000280001047983 */ /* 0x0011620000300800 */
[----:B------:R0:W-:Y:S03]  /*c4b0*/  SYNCS.ARRIVE.TRANS64.A1T0 RZ, [R2+URZ+0x2d830], RZ ;  /* 0x02d830ff02ff79a7 */ /* 0x0001e6000810003f */
[----:B------:R0:W5:Y:S02]  /*c4c0*/  LDL.LU R3, [R1] ;  /* 0x0000000001037983 */ /* 0x0001640000300800 */
[----:B------:R-:W-:Y:S05]  /*c4d0*/  WARPSYNC.ALL ;  /* 0x0000000000007948 */ /* 0x000fea0003800000 */
[----:B------:R-:W-:Y:S01]  /*c4e0*/  ULDC.64 UR4, c[0x0][0x298] ;  /* 0x0000a60000047ab9 */ /* 0x000fe20000000a00 */
[----:B------:R-:W-:Y:S01]  /*c4f0*/  BAR.SYNC.DEFER_BLOCKING 0x8, 0x200 ;  /* 0x0208000000007b1d */ /* 0x000fe20000010000 */
[----:B------:R-:W-:Y:S01]  /*c500*/  LOP3.LUT P0, RZ, R16, 0x20, RZ, 0xc0, !PT ;  /* 0x0000002010ff7812 */ /* 0x000fe2000780c0ff */
[----:B0-----:R-:W-:-:S03]  /*c510*/  VIADD R2, R17, 0xc400 ;  /* 0x0000c40011027836 */ /* 0x001fc60000000000 */
        /* <DEDUP_REMOVED lines=8> */
[----:B------:R-:W-:-:S04]  /*c5a0*/  IMAD.WIDE.U32 R2, R3, UR4, RZ ;  /* 0x0000000403027c25 */ /* 0x000fc8000f8e00ff */
[----:B------:R-:W-:Y:S01]  /*c5b0*/  IMAD.IADD R0, R3, 0x1, R0 ;  /* 0x0000000103007824 */ /* 0x000fe200078e0200 */
[----:B------:R0:W-:Y:S04]  /*c5c0*/  STL.64 [R1+0x28], R2 ;  /* 0x0000280201007387 */ /* 0x0001e80000100a00 */
[----:B------:R0:W-:Y:S01]  /*c5d0*/  STL [R1], R0 ;  /* 0x0000000001007387 */ /* 0x0001e20000100800 */
        /* <DEDUP_REMOVED lines=17> */
.L_x_10259:
[----:B------:R-:W-:Y:S05]  /*c6f0*/  BSYNC B6 ;  /* 0x0000000000067941 */ /* 0x000fea0003800000 */
.L_x_10258:
[----:B0-----:R-:W2:Y:S01]  /*c700*/  LDL.LU R2, [R1] ;  /* 0x0000000001027983 */ /* 0x001ea20000300800 */
[----:B------:R-:W0:Y:S01]  /*c710*/  LDC R10, c[0x0][0x448] ;  /* 0x00011200ff0a7b82 */ /* 0x000e220000000800 */
[----:B------:R-:W-:Y:S01]  /*c720*/  ULDC.64 UR4, c[0x0][0x2d8] ;  /* 0x0000b60000047ab9 */ /* 0x000fe20000000a00 */
[----:B------:R-:W-:Y:S01]  /*c730*/  ULDC.64 UR6, c[0x0][0x2e0] ;  /* 0x0000b80000067ab9 */ /* 0x000fe20000000a00 */
[----:B------:R-:W3:Y:S01]  /*c740*/  LDL.LU.64 R20, [R1+0x28] ;  /* 0x0000280001147983 */ /* 0x000ee20000300a00 */
[----:B------:R-:W-:-:S03]  /*c750*/  ULDC.64 UR8, c[0x0][0x280] ;  /* 0x0000a00000087ab9 */ /* 0x000fc60000000a00 */
[----:B------:R-:W4:Y:S01]  /*c760*/  LDL.LU R0, [R1+0x38] ;  /* 0x0000380001007983 */ /* 0x000f220000300800 */
[----:B------:R-:W1:Y:S01]  /*c770*/  S2R R13, SR_TID.X ;  /* 0x00000000000d7919 */ /* 0x000e620000002100 */
[----:B0-----:R-:W-:-:S13]  /*c780*/  ISETP.NE.AND P0, PT, R10, 0x1, PT ;  /* 0x000000010a00780c */ /* 0x001fda0003f05270 */
[----:B------:R-:W0:Y:S01]  /*c790*/  @P0 LDC R4, c[0x0][0x44c] ;  /* 0x00011300ff040b82 */ /* 0x000e220000000800 */
[----:B-1----:R-:W-:-:S07]  /*c7a0*/  IMAD.SHL.U32 R11, R13, 0x8, RZ ;  /* 0x000000080d0b7824 */ /* 0x002fce00078e00ff */
[----:B------:R-:W1:Y:S01]  /*c7b0*/  @P0 LDC R5, c[0x0][0x450] ;  /* 0x00011400ff050b82 */ /* 0x000e620000000800 */
[----:B------:R-:W-:-:S04]  /*c7c0*/  LOP3.LUT R11, R11, 0x18, RZ, 0xc0, !PT ;  /* 0x000000180b0b7812 */ /* 0x000fc800078ec0ff */
[C---:B------:R-:W-:Y:S02]  /*c7d0*/  LOP3.LUT R12, R11.reuse, 0x20, RZ, 0xfc, !PT ;  /* 0x000000200b0c7812 */ /* 0x040fe400078efcff */
[----:B------:R-:W-:Y:S01]  /*c7e0*/  LOP3.LUT R11, R11, 0x40, RZ, 0xfc, !PT ;  /* 0x000000400b0b7812 */ /* 0x000fe200078efcff */
[----:B--2---:R-:W-:Y:S02]  /*c7f0*/  IMAD.MOV.U32 R3, RZ, RZ, R2 ;  /* 0x000000ffff037224 */ /* 0x004fe400078e0002 */
[----:B---3--:R-:W-:Y:S01]  /*c800*/  IMAD.MOV.U32 R2, RZ, RZ, R20 ;  /* 0x000000ffff027224 */ /* 0x008fe200078e0014 */
[----:B------:R-:W2:Y:S03]  /*c810*/  S2R R21, SR_TID.X ;  /* 0x0000000000157919 */ /* 0x000ea60000002100 */
[C---:B------:R-:W-:Y:S01]  /*c820*/  IMAD.WIDE.U32 R2, R26.reuse, UR4, R2 ;  /* 0x000000041a027c25 */ /* 0x040fe2000f8e0002 */
[----:B------:R-:W3:Y:S03]  /*c830*/  S2R R20, SR_TID.X ;  /* 0x0000000000147919 */ /* 0x000ee60000002100 */
[----:B------:R-:W-:Y:S01]  /*c840*/  IMAD R3, R26, UR5, R3 ;  /* 0x000000051a037c24 */ /* 0x000fe2000f8e0203 */
[----:B------:R-:W-:Y:S01]  /*c850*/  ULDC.64 UR4, c[0x0][0x2d0] ;  /* 0x0000b40000047ab9 */ /* 0x000fe20000000a00 */
[----:B----4-:R-:W-:-:S02]  /*c860*/  IMAD R0, R0, UR6, RZ ;  /* 0x0000000600007c24 */ /* 0x010fc4000f8e02ff */
[----:B------:R-:W-:-:S04]  /*c870*/  IMAD.WIDE.U32 R2, R28, UR6, R2 ;  /* 0x000000061c027c25 */ /* 0x000fc8000f8e0002 */
[----:B------:R-:W-:Y:S01]  /*c880*/  IMAD R0, R28, UR7, R0 ;  /* 0x000000071c007c24 */ /* 0x000fe2000f8e0200 */
[----:B------:R-:W-:-:S03]  /*c890*/  ULDC.64 UR6, c[0x0][0x2c8] ;  /* 0x0000b20000067ab9 */ /* 0x000fc60000000a00 */
[----:B------:R-:W-:Y:S02]  /*c8a0*/  IMAD.IADD R3, R3, 0x1, R0 ;  /* 0x0000000103037824 */ /* 0x000fe400078e0200 */
[----:B--2---:R-:W-:Y:S01]  /*c8b0*/  IMAD.SHL.U32 R21, R21, 0x20, RZ ;  /* 0x0000002015157824 */ /* 0x004fe200078e00ff */
[----:B---3--:R-:W-:-:S04]  /*c8c0*/  LOP3.LUT R20, R20, 0x7f, RZ, 0xc0, !PT ;  /* 0x0000007f14147812 */ /* 0x008fc800078ec0ff */
[----:B------:R-:W-:Y:S02]  /*c8d0*/  LOP3.LUT R21, R21, 0x60, RZ, 0xc0, !PT ;  /* 0x0000006015157812 */ /* 0x000fe400078ec0ff */
[----:B------:R-:W-:-:S04]  /*c8e0*/  SHF.R.U32.HI R20, RZ, 0x2, R20 ;  /* 0x00000002ff147819 */ /* 0x000fc80000011614 */
[----:B------:R-:W-:Y:S02]  /*c8f0*/  LOP3.LUT R20, R20, R21, RZ, 0xfc, !PT ;  /* 0x0000001514147212 */ /* 0x000fe400078efcff */
[----:B------:R-:W-:-:S03]  /*c900*/  LOP3.LUT R21, R13, 0x7f, RZ, 0xc0, !PT ;  /* 0x0000007f0d157812 */ /* 0x000fc600078ec0ff */
[----:B------:R-:W-:Y:S01]  /*c910*/  IMAD R6, R25, 0xc0, R20 ;  /* 0x000000c019067824 */ /* 0x000fe200078e0214 */
[----:B------:R-:W-:Y:S01]  /*c920*/  SHF.R.U32.HI R21, RZ, 0x2, R21 ;  /* 0x00000002ff157819 */ /* 0x000fe20000011615 */
[----:B------:R-:W-:Y:S02]  /*c930*/  IMAD.SHL.U32 R20, R13, 0x8, RZ ;  /* 0x000000080d147824 */ /* 0x000fe400078e00ff */
[----:B0-----:R-:W-:Y:S01]  /*c940*/  @P0 IMAD.HI.U32 R0, R6, R4, RZ ;  /* 0x0000000406000227 */ /* 0x001fe200078e00ff */
[----:B------:R-:W-:Y:S02]  /*c950*/  MOV R4, R6 ;  /* 0x0000000600047202 */ /* 0x000fe40000000f00 */
[----:B------:R-:W-:Y:S02]  /*c960*/  LOP3.LUT R20, R20, 0x18, RZ, 0xc0, !PT ;  /* 0x0000001814147812 */ /* 0x000fe400078ec0ff */
[----:B-1----:R-:W-:-:S04]  /*c970*/  @P0 SHF.R.U32.HI R4, RZ, R5, R0 ;  /* 0x00000005ff040219 */ /* 0x002fc80000011600 */
[----:B------:R-:W-:-:S05]  /*c980*/  SHF.R.S32.HI R0, RZ, 0x1f, R4 ;  /* 0x0000001fff007819 */ /* 0x000fca0000011404 */
[----:B------:R-:W-:-:S04]  /*c990*/  IMAD R0, R0, UR4, RZ ;  /* 0x0000000400007c24 */ /* 0x000fc8000f8e02ff */
[C---:B------:R-:W-:Y:S02]  /*c9a0*/  IMAD R7, R4.reuse, UR5, R0 ;  /* 0x0000000504077c24 */ /* 0x040fe4000f8e0200 */
[----:B------:R-:W-:Y:S02]  /*c9b0*/  IMAD.MOV R0, RZ, RZ, -R4 ;  /* 0x000000ffff007224 */ /* 0x000fe400078e0a04 */
[----:B------:R-:W-:-:S04]  /*c9c0*/  IMAD.WIDE.U32 R4, R4, UR4, R2 ;  /* 0x0000000404047c25 */ /* 0x000fc8000f8e0002 */
[----:B------:R-:W-:Y:S02]  /*c9d0*/  IMAD R0, R10, R0, R6 ;  /* 0x000000000a007224 */ /* 0x000fe400078e0206 */
[----:B------:R-:W-:-:S03]  /*c9e0*/  IMAD.IADD R5, R5, 0x1, R7 ;  /* 0x0000000105057824 */ /* 0x000fc600078e0207 */
[----:B------:R-:W-:Y:S01]  /*c9f0*/  SHF.R.S32.HI R7, RZ, 0x1f, R0 ;  /* 0x0000001fff077819 */ /* 0x000fe20000011400 */
[----:B------:R-:W-:-:S04]  /*ca00*/  IMAD.WIDE.U32 R8, R0, UR6, R4 ;  /* 0x0000000600087c25 */ /* 0x000fc8000f8e0004 */
[----:B------:R-:W-:Y:S01]  /*ca10*/  IMAD R7, R7, UR6, RZ ;  /* 0x0000000607077c24 */ /* 0x000fe2000f8e02ff */
[----:B------:R-:W-:Y:S01]  /*ca20*/  LEA R4, P1, R8, UR8, 0x1 ;  /* 0x0000000808047c11 */ /* 0x000fe2000f8208ff */
[----:B------:R-:W-:Y:S02]  /*ca30*/  VIADD R5, R6, 0x80 ;  /* 0x0000008006057836 */ /* 0x000fe40000000000 */
[----:B------:R-:W-:Y:S02]  /*ca40*/  IMAD R0, R0, UR7, R7 ;  /* 0x0000000700007c24 */ /* 0x000fe4000f8e0207 */
[----:B------:R-:W0:Y:S01]  /*ca50*/  @P0 LDC R7, c[0x0][0x44c] ;  /* 0x00011300ff070b82 */ /* 0x000e220000000800 */
[----:B------:R-:W-:Y:S02]  /*ca60*/  IMAD.MOV.U32 R6, RZ, RZ, R5 ;  /* 0x000000ffff067224 */ /* 0x000fe400078e0005 */
[----:B------:R-:W-:-:S05]  /*ca70*/  IMAD.IADD R0, R9, 0x1, R0 ;  /* 0x0000000109007824 */ /* 0x000fca00078e0200 */
[----:B------:R-:W-:Y:S02]  /*ca80*/  LEA.HI.X R0, R8, UR9, R0, 0x1, P1 ;  /* 0x0000000908007c11 */ /* 0x000fe400088f0c00 */
[----:B------:R-:W1:Y:S01]  /*ca90*/  @P0 LDC R8, c[0x0][0x450] ;  /* 0x00011400ff080b82 */ /* 0x000e620000000800 */
[----:B0-----:R-:W-:-:S05]  /*caa0*/  @P0 IMAD.HI.U32 R7, R5, R7, RZ ;  /* 0x0000000705070227 */ /* 0x001fca00078e00ff */
[----:B-1----:R-:W-:-:S05]  /*cab0*/  @P0 SHF.R.U32.HI R6, RZ, R8, R7 ;  /* 0x00000008ff060219 */ /* 0x002fca0000011607 */
[----:B------:R-:W-:Y:S02]  /*cac0*/  IMAD.MOV R7, RZ, RZ, -R6 ;  /* 0x000000ffff077224 */ /* 0x000fe400078e0a06 */
[----:B------:R-:W-:-:S04]  /*cad0*/  IMAD.WIDE.U32 R2, R6, UR4, R2 ;  /* 0x0000000406027c25 */ /* 0x000fc8000f8e0002 */
[----:B------:R-:W-:Y:S01]  /*cae0*/  IMAD R5, R10, R7, R5 ;  /* 0x000000070a057224 */ /* 0x000fe200078e0205 */
[----:B------:R-:W-:-:S05]  /*caf0*/  SHF.R.S32.HI R7, RZ, 0x1f, R6 ;  /* 0x0000001fff077819 */ /* 0x000fca0000011406 */
[----:B------:R-:W-:Y:S01]  /*cb00*/  IMAD R7, R7, UR4, RZ ;  /* 0x0000000407077c24 */ /* 0x000fe2000f8e02ff */
[----:B------:R-:W-:Y:S02]  /*cb10*/  ULDC UR4, c[0x0][0x2b8] ;  /* 0x0000ae0000047ab9 */ /* 0x000fe40000000800 */
[----:B------:R-:W-:Y:S01]  /*cb20*/  ISETP.GE.AND P3, PT, R20, UR4, PT ;  /* 0x0000000414007c0c */ /* 0x000fe2000bf66270 */
[----:B------:R-:W-:Y:S01]  /*cb30*/  IMAD R7, R6, UR5, R7 ;  /* 0x0000000506077c24 */ /* 0x000fe2000f8e0207 */
[----:B------:R-:W-:Y:S01]  /*cb40*/  SHF.R.S32.HI R6, RZ, 0x1f, R5 ;  /* 0x0000001fff067819 */ /* 0x000fe20000011405 */
[----:B------:R-:W-:Y:S01]  /*cb50*/  UMOV UR5, 0xffffffff ;  /* 0xffffffff00057882 */ /* 0x000fe20000000000 */
[----:B------:R-:W-:Y:S01]  /*cb60*/  ISETP.GE.AND P1, PT, R11, UR4, PT ;  /* 0x000000040b007c0c */ /* 0x000fe2000bf26270 */
[----:B------:R-:W-:Y:S02]  /*cb70*/  IMAD.IADD R3, R3, 0x1, R7 ;  /* 0x0000000103037824 */ /* 0x000fe400078e0207 */
[----:B------:R-:W-:-:S02]  /*cb80*/  IMAD R6, R6, UR6, RZ ;  /* 0x0000000606067c24 */ /* 0x000fc4000f8e02ff */
[----:B------:R-:W-:-:S04]  /*cb90*/  IMAD.WIDE.U32 R2, R5, UR6, R2 ;  /* 0x0000000605027c25 */ /* 0x000fc8000f8e0002 */
[----:B------:R-:W-:Y:S01]  /*cba0*/  IMAD R6, R5, UR7, R6 ;  /* 0x0000000705067c24 */ /* 0x000fe2000f8e0206 */
[----:B------:R-:W-:-:S04]  /*cbb0*/  LEA R8, P0, R2, UR8, 0x1 ;  /* 0x0000000802087c11 */ /* 0x000fc8000f8008ff */
[----:B------:R-:W-:-:S04]  /*cbc0*/  IADD3 R3, R3, R6, RZ ;  /* 0x0000000603037210 */ /* 0x000fc80007ffe0ff */
[----:B------:R-:W-:Y:S02]  /*cbd0*/  LEA.HI.X R3, R2, UR9, R3, 0x1, P0 ;  /* 0x0000000902037c11 */ /* 0x000fe400080f0c03 */
[----:B------:R-:W-:Y:S01]  /*cbe0*/  ISETP.GE.AND P0, PT, R12, UR4, PT ;  /* 0x000000040c007c0c */ /* 0x000fe2000bf06270 */
[----:B------:R-:W-:-:S12]  /*cbf0*/  BRA.DIV UR5, `(.L_x_10260) ;  /* 0x0000003605407947 */ /* 0x000fd8000b800000 */
[----:B------:R-:W2:Y:S04]  /*cc00*/  LDL.LU R5, [R1+0x30] ;  /* 0x0000300001057983 */ /* 0x000ea80000300800 */
[----:B------:R-:W3:Y:S01]  /*cc10*/  LDL R9, [R1+0x1c] ;  /* 0x00001c0001097983 */ /* 0x000ee20000100800 */
[----:B------:R-:W-:-:S03]  /*cc20*/  IMAD R25, R25, 0xc0, R21 ;  /* 0x000000c019197824 */ /* 0x000fc600078e0215 */
[----:B------:R-:W-:Y:S01]  /*cc30*/  SHFL.IDX PT, R6, R0, RZ, 0x1c1f ;  /* 0x001c1fff00067589 */ /* 0x000fe200000e0000 */
[----:B--2---:R-:W-:-:S03]  /*cc40*/  IMAD R2, R5, R10, RZ ;  /* 0x0000000a05027224 */ /* 0x004fc600078e02ff */
[----:B------:R-:W0:Y:S02]  /*cc50*/  SHFL.IDX PT, R5, R4, RZ, 0x1c1f ;  /* 0x001c1fff04057589 */ /* 0x000e2400000e0000 */
[----:B------:R-:W-:-:S13]  /*cc60*/  ISETP.GE.AND P2, PT, R25, R2, PT ;  /* 0x000000021900720c */ /* 0x000fda0003f46270 */
[----:B0-----:R-:W-:-:S05]  /*cc70*/  @!P2 LEA R5, P4, R20, R5, 0x1 ;  /* 0x000000051405a211 */ /* 0x001fca00078808ff */
[----:B------:R-:W-:-:S04]  /*cc80*/  @!P2 IMAD.X R6, RZ, RZ, R6, P4 ;  /* 0x000000ffff06a224 */ /* 0x000fc800020e0606 */
[----:B------:R-:W-:Y:S02]  /*cc90*/  @!P2 IMAD.MOV.U32 R7, RZ, RZ, R6 ;  /* 0x000000ffff07a224 */ /* 0x000fe400078e0006 */
[----:B------:R-:W-:Y:S02]  /*cca0*/  @!P2 IMAD.MOV.U32 R6, RZ, RZ, R5 ;  /* 0x000000ffff06a224 */ /* 0x000fe400078e0005 */
[----:B------:R-:W0:Y:S04]  /*ccb0*/  SHFL.IDX PT, R5, R4, 0x1, 0x1c1f ;  /* 0x003c1f0004057f89 */ /* 0x000e2800000e0000 */
[----:B---3--:R-:W-:Y:S04]  /*ccc0*/  @!P2 LDGSTS.E.BYPASS.LTC128B.128 [R9+0xc400], desc[UR36][R6.64], !P3 ;  /* 0x0c4000000609afae */ /* 0x008fe8000d901d64 */
[----:B------:R-:W-:Y:S04]  /*ccd0*/  @!P2 LDGSTS.E.BYPASS.LTC128B.128 [R9+0xf400], desc[UR36][R6.64+0x40], !P0 ;  /* 0x0f4000400609afae */ /* 0x000fe8000c101d64 */
[----:B------:R1:W-:Y:S04]  /*cce0*/  @!P2 LDGSTS.E.BYPASS.LTC128B.128 [R9+0x12400], desc[UR36][R6.64+0x80], !P1 ;  /* 0x124000800609afae */ /* 0x0003e8000c901d64 */
[----:B-1----:R-:W1:Y:S01]  /*ccf0*/  SHFL.IDX PT, R7, R0, 0x1, 0x1c1f ;  /* 0x003c1f0000077f89 */ /* 0x002e6200000e0000 */
[----:B------:R-:W-:-:S05]  /*cd00*/  VIADD R6, R25, 0x20 ;  /* 0x0000002019067836 */ /* 0x000fca0000000000 */
[----:B------:R-:W-:-:S13]  /*cd10*/  ISETP.GE.AND P2, PT, R6, R2, PT ;  /* 0x000000020600720c */ /* 0x000fda0003f46270 */
[----:B0-----:R-:W-:-:S04]  /*cd20*/  @!P2 LEA R5, P4, R20, R5, 0x1 ;  /* 0x000000051405a211 */ /* 0x001fc800078808ff */
[----:B------:R-:W-:Y:S01]  /*cd30*/  @!P2 MOV R6, R5 ;  /* 0x000000050006a202 */ /* 0x000fe20000000f00 */
[----:B-1----:R-:W-:Y:S01]  /*cd40*/  @!P2 IMAD.X R7, RZ, RZ, R7, P4 ;  /* 0x000000ffff07a224 */ /* 0x002fe200020e0607 */
[----:B------:R-:W0:Y:S04]  /*cd50*/  SHFL.IDX PT, R5, R4, 0x2, 0x1c1f ;  /* 0x005c1f0004057f89 */ /* 0x000e2800000e0000 */
[----:B------:R-:W-:Y:S04]  /*cd60*/  @!P2 LDGSTS.E.BYPASS.LTC128B.128 [R9+0xcc00], desc[UR36][R6.64], !P3 ;  /* 0x0cc000000609afae */ /* 0x000fe8000d901d64 */
[----:B------:R-:W-:Y:S04]  /*cd70*/  @!P2 LDGSTS.E.BYPASS.LTC128B.128 [R9+0xfc00], desc[UR36][R6.64+0x40], !P0 ;  /* 0x0fc000400609afae */ /* 0x000fe8000c101d64 */
[----:B------:R1:W-:Y:S04]  /*cd80*/  @!P2 LDGSTS.E.BYPASS.LTC128B.128 [R9+0x12c00], desc[UR36][R6.64+0x80], !P1 ;  /* 0x12c000800609afae */ /* 0x0003e8000c901d64 */
[----:B------:R-:W-:Y:S04]  /*cd90*/  SHFL.IDX PT, R4, R4, 0x3, 0x1c1f ;  /* 0x007c1f0004047f89 */ /* 0x000fe800000e0000 */
[----:B-1----:R-:W1:Y:S01]  /*cda0*/  SHFL.IDX PT, R7, R0, 0x2, 0x1c1f ;  /* 0x005c1f0000077f89 */ /* 0x002e6200000e0000 */
[----:B------:R-:W-:-:S03]  /*cdb0*/  VIADD R6, R25, 0x40 ;  /* 0x0000004019067836 */ /* 0x000fc60000000000 */
[----:B------:R-:W2:Y:S02]  /*cdc0*/  SHFL.IDX PT, R0, R0, 0x3, 0x1c1f ;  /* 0x007c1f0000007f89 */ /* 0x000ea400000e0000 */
[----:B------:R-:W-:-:S13]  /*cdd0*/  ISETP.GE.AND P2, PT, R6, R2, PT ;  /* 0x000000020600720c */ /* 0x000fda0003f46270 */
[----:B0-----:R-:W-:-:S05]  /*cde0*/  @!P2 LEA R5, P4, R20, R5, 0x1 ;  /* 0x000000051405a211 */ /* 0x001fca00078808ff */
[----:B-1----:R-:W-:Y:S02]  /*cdf0*/  @!P2 IMAD.X R7, RZ, RZ, R7, P4 ;  /* 0x000000ffff07a224 */ /* 0x002fe400020e0607 */
[----:B------:R-:W-:Y:S02]  /*ce00*/  @!P2 IMAD.MOV.U32 R6, RZ, RZ, R5 ;  /* 0x000000ffff06a224 */ /* 0x000fe400078e0005 */
[----:B------:R-:W-:-:S03]  /*ce10*/  VIADD R5, R25, 0x60 ;  /* 0x0000006019057836 */ /* 0x000fc60000000000 */
[----:B------:R-:W-:Y:S04]  /*ce20*/  @!P2 LDGSTS.E.BYPASS.LTC128B.128 [R9+0xd400], desc[UR36][R6.64], !P3 ;  /* 0x0d4000000609afae */ /* 0x000fe8000d901d64 */
[----:B------:R-:W-:Y:S04]  /*ce30*/  @!P2 LDGSTS.E.BYPASS.LTC128B.128 [R9+0x10400], desc[UR36][R6.64+0x40], !P0 ;  /* 0x104000400609afae */ /* 0x000fe8000c101d64 */
[----:B------:R-:W-:Y:S01]  /*ce40*/  @!P2 LDGSTS.E.BYPASS.LTC128B.128 [R9+0x13400], desc[UR36][R6.64+0x80], !P1 ;  /* 0x134000800609afae */ /* 0x000fe2000c901d64 */
[----:B------:R-:W-:-:S13]  /*ce50*/  ISETP.GE.AND P2, PT, R5, R2, PT ;  /* 0x000000020500720c */ /* 0x000fda0003f46270 */
[----:B------:R-:W-:-:S05]  /*ce60*/  @!P2 LEA R4, P4, R20, R4, 0x1 ;  /* 0x000000041404a211 */ /* 0x000fca00078808ff */
[----:B--2---:R-:W-:-:S04]  /*ce70*/  @!P2 IMAD.X R0, RZ, RZ, R0, P4 ;  /* 0x000000ffff00a224 */ /* 0x004fc800020e0600 */
[----:B------:R-:W-:Y:S02]  /*ce80*/  @!P2 IMAD.MOV.U32 R5, RZ, RZ, R0 ;  /* 0x000000ffff05a224 */ /* 0x000fe400078e0000 */
[----:B------:R-:W-:Y:S04]  /*ce90*/  SHFL.IDX PT, R0, R3, RZ, 0x1c1f ;  /* 0x001c1fff03007589 */ /* 0x000fe800000e0000 */
[----:B------:R-:W-:Y:S04]  /*cea0*/  @!P2 LDGSTS.E.BYPASS.LTC128B.128 [R9+0xdc00], desc[UR36][R4.64], !P3 ;  /* 0x0dc000000409afae */ /* 0x000fe8000d901d64 */
[----:B------:R-:W-:Y:S04]  /*ceb0*/  @!P2 LDGSTS.E.BYPASS.LTC128B.128 [R9+0x10c00], desc[UR36][R4.64+0x40], !P0 ;  /* 0x10c000400409afae */ /* 0x000fe8000c101d64 */
[----:B------:R0:W-:Y:S04]  /*cec0*/  @!P2 LDGSTS.E.BYPASS.LTC128B.128 [R9+0x13c00], desc[UR36][R4.64+0x80], !P1 ;  /* 0x13c000800409afae */ /* 0x0001e8000c901d64 */
[----:B------:R-:W-:Y:S04]  /*ced0*/  SHFL.IDX PT, R3, R3, 0x1, 0x1c1f ;  /* 0x003c1f0003037f89 */ /* 0x000fe800000e0000 */
[----:B0-----:R-:W0:Y:S01]  /*cee0*/  SHFL.IDX PT, R4, R8, RZ, 0x1c1f ;  /* 0x001c1fff08047589 */ /* 0x001e2200000e0000 */
[----:B------:R-:W-:-:S03]  /*cef0*/  VIADD R5, R25, 0x80 ;  /* 0x0000008019057836 */ /* 0x000fc60000000000 */
[----:B------:R-:W1:Y:S02]  /*cf00*/  SHFL.IDX PT, R8, R8, 0x1, 0x1c1f ;  /* 0x003c1f0008087f89 */ /* 0x000e6400000e0000 */
[----:B------:R-:W-:-:S13]  /*cf10*/  ISETP.GE.AND P2, PT, R5, R2, PT ;  /* 0x000000020500720c */ /* 0x000fda0003f46270 */
[----:B0-----:R-:W-:-:S04]  /*cf20*/  @!P2 LEA R4, P4, R20, R4, 0x1 ;  /* 0x000000041404a211 */ /* 0x001fc800078808ff */
[----:B------:R-:W-:-:S05]  /*cf30*/  @!P2 IADD3.X R0, RZ, R0, RZ, P4, !PT ;  /* 0x00000000ff00a210 */ /* 0x000fca00027fe4ff */
[----:B------:R-:W-:-:S05]  /*cf40*/  @!P2 IMAD.MOV.U32 R5, RZ, RZ, R0 ;  /* 0x000000ffff05a224 */ /* 0x000fca00078e0000 */
[----:B------:R0:W-:Y:S04]  /*cf50*/  @!P2 LDGSTS.E.BYPASS.LTC128B.128 [R9+0xe400], desc[UR36][R4.64], !P3 ;  /* 0x0e4000000409afae */ /* 0x0001e8000d901d64 */
[----:B------:R0:W-:Y:S04]  /*cf60*/  @!P2 LDGSTS.E.BYPASS.LTC128B.128 [R9+0x11400], desc[UR36][R4.64+0x40], !P0 ;  /* 0x114000400409afae */ /* 0x0001e8000c101d64 */
[----:B-1----:R0:W-:Y:S02]  /*cf70*/  @!P2 LDGSTS.E.BYPASS.LTC128B.128 [R9+0x14400], desc[UR36][R4.64+0x80], !P1 ;  /* 0x144000800409afae */ /* 0x0021e4000c901d64 */
.L_x_10339:
[----:B------:R-:W2:Y:S01]  /*cf80*/  LDL R0, [R1+0x1c] ;  /* 0x00001c0001007983 */ /* 0x000ea20000100800 */
[----:B------:R-:W-:-:S05]  /*cf90*/  VIADD R25, R25, 0xa0 ;  /* 0x000000a019197836 */ /* 0x000fca0000000000 */
[----:B------:R-:W-:-:S13]  /*cfa0*/  ISETP.GE.AND P2, PT, R25, R2, PT ;  /* 0x000000021900720c */ /* 0x000fda0003f46270 */
[----:B------:R-:W-:-:S05]  /*cfb0*/  @!P2 LEA R2, P4, R20, R8, 0x1 ;  /* 0x000000081402a211 */ /* 0x000fca00078808ff */
[----:B------:R-:W-:-:S05]  /*cfc0*/  @!P2 IMAD.X R3, RZ, RZ, R3, P4 ;  /* 0x000000ffff03a224 */ /* 0x000fca00020e0603 */
[----:B------:R-:W-:Y:S01]  /*cfd0*/  @!PT LDS RZ, [RZ] ;  /* 0x00000000fffff984 */ /* 0x000fe20000000800 */
[----:B------:R-:W-:Y:S01]  /*cfe0*/  @!PT LDS RZ, [RZ] ;  /* 0x00000000fffff984 */ /* 0x000fe20000000800 */
[----:B------:R-:W-:Y:S01]  /*cff0*/  @!PT LDS RZ, [RZ] ;  /* 0x00000000fffff984 */ /* 0x000fe20000000800 */
[----:B--2---:R1:W-:Y:S04]  /*d000*/  @!P2 LDGSTS.E.BYPASS.LTC128B.128 [R0+0xec00], desc[UR36][R2.64], !P3 ;  /* 0x0ec000000200afae */ /* 0x0043e8000d901d64 */
[----:B------:R1:W-:Y:S01]  /*d010*/  @!P2 LDGSTS.E.BYPASS.LTC128B.128 [R0+0x11c00], desc[UR36][R2.64+0x40], !P0 ;  /* 0x11c000400200afae */ /* 0x0003e2000c101d64 */
[----:B------:R-:W-:-:S03]  /*d020*/  PLOP3.LUT P0, PT, PT, PT, PT, 0x80, 0x0 ;  /* 0x000000000000781c */ /* 0x000fc60003f0f070 */
[----:B------:R1:W-:Y:S01]  /*d030*/  @!P2 LDGSTS.E.BYPASS.LTC128B.128 [R0+0x14c00], desc[UR36][R2.64+0x80], !P1 ;  /* 0x14c000800200afae */ /* 0x0003e2000c901d64 */
[----:B------:R-:W-:-:S09]  /*d040*/  NOP ;  /* 0x0000000000007918 */ /* 0x000fd20000000000 */
.L_x_10261:
[----:B------:R-:W-:Y:S02]  /*d050*/  PLOP3.LUT P1, PT, P1, P0, PT, 0xa2, 0x0 ;  /* 0x000000000000781c */ /* 0x000fe40000f21472 */
[----:B------:R-:W-:-:S08]  /*d060*/  @P0 R2UR P1, UR4, R17 ;  /* 0x00000000110402ca */ /* 0x000fd00000020000 */
[----:B------:R-:W-:-:S05]  /*d070*/  @P0 PLOP3.LUT P0, PT, P1, PT, PT, 0x80, 0x0 ;  /* 0x000000000000081c */ /* 0x000fca0000f0f070 */
[----:B------:R-:W-:Y:S01]  /*d080*/  @!P1 SYNCS.ARRIVE.TRANS64.RED.A0T1 RZ, [UR4+0x2d800], RZ ;  /* 0x02d800ffffff99a7 */ /* 0x000fe20008200404 */
[----:B------:R-:W-:Y:S07]  /*d090*/  @!P1 ARRIVES.LDGSTSBAR.64.TRANSCNT [UR4+0x2d800] ;  /* 0x02d80000ff0099b0 */ /* 0x000fee0008000a84 */
[----:B------:R-:W-:Y:S05]  /*d0a0*/  @P0 BRA.U.ANY `(.L_x_10261) ;  /* 0xfffffffd00e80947 */ /* 0x000fea000393ffff */
[----:B-1----:R-:W2:Y:S02]  /*d0b0*/  LDL.LU R2, [R1+0x3c] ;  /* 0x00003c0001027983 */ /* 0x002ea40000300800 */
[----:B--2---:R-:W-:-:S05]  /*d0c0*/  VIADD R2, R2, 0x1 ;  /* 0x0000000102027836 */ /* 0x004fca0000000000 */
        /* <DEDUP_REMOVED lines=9> */
[----:B-12---:R-:W-:Y:S05]  /*d160*/  @!P0 BRA `(.L_x_10263) ;  /* 0x0000003400e48947 */ /* 0x006fea0003800000 */
.L_x_10340:
[----:B------:R-:W-:Y:S05]  /*d170*/  BSYNC B0 ;  /* 0x0000000000007941 */ /* 0x000fea0003800000 */
.L_x_10262:
[----:B------:R-:W1:Y:S04]  /*d180*/  LDL.LU R3, [R1+0x34] ;  /* 0x0000340001037983 */ /* 0x000e680000300800 */
[----:B------:R-:W2:Y:S01]  /*d190*/  LDL R2, [R1+0x10] ;  /* 0x0000100001027983 */ /* 0x000ea20000100800 */
[----:B------:R-:W-:Y:S01]  /*d1a0*/  BSSY B0, `(.L_x_10264) ;  /* 0x00000fa000007945 */ /* 0x000fe20003800000 */
[----:B-1----:R-:W-:-:S05]  /*d1b0*/  VIADD R0, R3, 0xfffffffe ;  /* 0xfffffffe03007836 */ /* 0x002fca0000000000 */
[----:B--2---:R-:W-:-:S13]  /*d1c0*/  ISETP.GE.AND P0, PT, R0, R2, PT ;  /* 0x000000020000720c */ /* 0x004fda0003f06270 */
[----:B------:R-:W-:Y:S05]  /*d1d0*/  @!P0 BRA `(.L_x_10265) ;  /* 0x0000000c00d88947 */ /* 0x000fea0003800000 */
[----:B------:R-:W0:Y:S01]  /*d1e0*/  S2R R2, SR_TID.X ;  /* 0x0000000000027919 */ /* 0x000e220000002100 */
[----:B------:R-:W-:Y:S01]  /*d1f0*/  ULDC UR4, c[0x0][0x2f4] ;  /* 0x0000bd0000047ab9 */ /* 0x000fe20000000800 */
[----:B------:R-:W-:Y:S01]  /*d200*/  MOV R20, R29 ;  /* 0x0000001d00147202 */ /* 0x000fe20000000f00 */
[----:B------:R-:W-:Y:S01]  /*d210*/  IMAD.MOV.U32 R10, RZ, RZ, R22 ;  /* 0x000000ffff0a7224 */ /* 0x000fe200078e0016 */
[----:B------:R1:W-:Y:S01]  /*d220*/  STL [R1], R23 ;  /* 0x0000001701007387 */ /* 0x0003e20000100800 */
[----:B0-----:R-:W-:-:S05]  /*d230*/  IMAD.SHL.U32 R4, R2, 0x8, RZ ;  /* 0x0000000802047824 */ /* 0x001fca00078e00ff */
[----:B------:R-:W-:-:S04]  /*d240*/  LOP3.LUT R4, R4, 0x18, RZ, 0xc0, !PT ;  /* 0x0000001804047812 */ /* 0x000fc800078ec0ff */
[C---:B------:R-:W-:Y:S02]  /*d250*/  LOP3.LUT R3, R4.reuse, 0x20, RZ, 0xfc, !PT ;  /* 0x0000002004037812 */ /* 0x040fe400078efcff */
[C---:B------:R-:W-:Y:S02]  /*d260*/  LOP3.LUT R2, R4.reuse, 0x40, RZ, 0xfc, !PT ;  /* 0x0000004004027812 */ /* 0x040fe400078efcff */
[----:B------:R-:W-:Y:S02]  /*d270*/  ISETP.GE.AND P3, PT, R4, UR4, PT ;  /* 0x0000000404007c0c */ /* 0x000fe4000bf66270 */
[----:B------:R-:W-:Y:S02]  /*d280*/  ISETP.GE.AND P2, PT, R3, UR4, PT ;  /* 0x0000000403007c0c */ /* 0x000fe4000bf46270 */
[----:B-1----:R-:W-:-:S13]  /*d290*/  ISETP.GE.AND P1, PT, R2, UR4, PT ;  /* 0x0000000402007c0c */ /* 0x002fda000bf26270 */
.L_x_10278:
[----:B------:R-:W2:Y:S01]  /*d2a0*/  LDL R9, [R1+0x14] ;  /* 0x0000140001097983 */ /* 0x000ea20000100800 */
[----:B------:R-:W0:Y:S03]  /*d2b0*/  LDC R4, c[0x0][0x430] ;  /* 0x00010c00ff047b82 */ /* 0x000e260000000800 */
[----:B------:R-:W3:Y:S04]  /*d2c0*/  LDL R8, [R1+0x18] ;  /* 0x0000180001087983 */ /* 0x000ee80000100800 */
[----:B------:R-:W4:Y:S01]  /*d2d0*/  LDL R7, [R1+0x4] ;  /* 0x0000040001077983 */ /* 0x000f220000100800 */
[----:B------:R-:W1:Y:S03]  /*d2e0*/  S2R R2, SR_TID.X ;  /* 0x0000000000027919 */ /* 0x000e660000002100 */
[----:B------:R-:W5:Y:S01]  /*d2f0*/  LDL R6, [R1+0x48] ;  /* 0x0000480001067983 */ /* 0x000f620000100800 */
[----:B0-----:R-:W-:-:S13]  /*d300*/  ISETP.NE.AND P0, PT, R4, 0x1, PT ;  /* 0x000000010400780c */ /* 0x001fda0003f05270 */
[----:B------:R-:W0:Y:S01]  /*d310*/  @P0 LDC R5, c[0x0][0x434] ;  /* 0x00010d00ff050b82 */ /* 0x000e220000000800 */
[----:B-1----:R-:W-:-:S04]  /*d320*/  LOP3.LUT R3, R2, 0x7f, RZ, 0xc0, !PT ;  /* 0x0000007f02037812 */ /* 0x002fc800078ec0ff */
[----:B------:R-:W-:-:S03]  /*d330*/  SHF.R.U32.HI R4, RZ, 0x2, R3 ;  /* 0x00000002ff047819 */ /* 0x000fc60000011603 */
[----:B------:R-:W1:Y:S01]  /*d340*/  @P0 LDC R3, c[0x0][0x438] ;  /* 0x00010e00ff030b82 */ /* 0x000e620000000800 */
[----:B------:R-:W-:Y:S02]  /*d350*/  IMAD.SHL.U32 R2, R2, 0x20, RZ ;  /* 0x0000002002027824 */ /* 0x000fe400078e00ff */
[----:B------:R-:W-:-:S03]  /*d360*/  IMAD R4, R0, 0x80, R4 ;  /* 0x0000008000047824 */ /* 0x000fc600078e0204 */
[----:B------:R-:W-:Y:S01]  /*d370*/  LOP3.LUT R2, R2, 0x60, RZ, 0xc0, !PT ;  /* 0x0000006002027812 */ /* 0x000fe200078ec0ff */
[----:B------:R-:W-:Y:S05]  /*d380*/  YIELD ;  /* 0x0000000000007946 */ /* 0x000fea0003800000 */
[----:B------:R-:W-:Y:S01]  /*d390*/  ULDC UR4, c[0x0][0x430] ;  /* 0x00010c0000047ab9 */ /* 0x000fe20000000800 */
[----:B--2---:R-:W-:-:S05]  /*d3a0*/  IADD3 R4, R2, R4, R9 ;  /* 0x0000000402047210 */ /* 0x004fca0007ffe009 */
[----:B0-----:R-:W-:-:S04]  /*d3b0*/  @P0 IMAD.HI.U32 R5, R4, R5, RZ ;  /* 0x0000000504050227 */ /* 0x001fc800078e00ff */
[----:B------:R-:W-:Y:S01]  /*d3c0*/  IMAD.MOV.U32 R2, RZ, RZ, R4 ;  /* 0x000000ffff027224 */ /* 0x000fe200078e0004 */
[----:B-1----:R-:W-:-:S05]  /*d3d0*/  @P0 SHF.R.U32.HI R2, RZ, R3, R5 ;  /* 0x00000003ff020219 */ /* 0x002fca0000011605 */
[--C-:B------:R-:W-:Y:S01]  /*d3e0*/  IMAD.MOV R9, RZ, RZ, -R2.reuse ;  /* 0x000000ffff097224 */ /* 0x100fe200078e0a02 */
[----:B------:R-:W-:-:S03]  /*d3f0*/  SHF.R.S32.HI R3, RZ, 0x1f, R2 ;  /* 0x0000001fff037819 */ /* 0x000fc60000011402 */
[----:B------:R-:W-:Y:S01]  /*d400*/  IMAD R9, R9, UR4, R4 ;  /* 0x0000000409097c24 */ /* 0x000fe2000f8e0204 */
[----:B------:R-:W-:Y:S02]  /*d410*/  ULDC.64 UR4, c[0x0][0x428] ;  /* 0x00010a0000047ab9 */ /* 0x000fe40000000a00 */
[----:B---3--:R-:W-:Y:S02]  /*d420*/  IMAD R4, R8, UR4, RZ ;  /* 0x0000000408047c24 */ /* 0x008fe4000f8e02ff */
[----:B----4-:R-:W-:-:S04]  /*d430*/  IMAD.WIDE.U32 R2, R7, UR4, R2 ;  /* 0x0000000407027c25 */ /* 0x010fc8000f8e0002 */
[----:B------:R-:W-:Y:S01]  /*d440*/  IMAD R4, R7, UR5, R4 ;  /* 0x0000000507047c24 */ /* 0x000fe2000f8e0204 */
[----:B------:R-:W-:-:S03]  /*d450*/  ULDC.64 UR4, c[0x0][0x418] ;  /* 0x0001060000047ab9 */ /* 0x000fc60000000a00 */
[----:B------:R-:W-:Y:S01]  /*d460*/  IMAD.IADD R3, R4, 0x1, R3 ;  /* 0x0000000104037824 */ /* 0x000fe200078e0203 */
[----:B------:R-:W-:-:S04]  /*d470*/  LEA R4, P0, R2, UR4, 0x2 ;  /* 0x0000000402047c11 */ /* 0x000fc8000f8010ff */
[----:B------:R-:W-:-:S05]  /*d480*/  LEA.HI.X R5, R2, UR5, R3, 0x2, P0 ;  /* 0x0000000502057c11 */ /* 0x000fca00080f1403 */
[----:B------:R-:W2:Y:S01]  /*d490*/  LDG.E R7, desc[UR36][R4.64] ;  /* 0x0000002404077981 */ /* 0x000ea2000c1e1900 */
[----:B-----5:R-:W-:Y:S01]  /*d4a0*/  ISETP.NE.AND P4, PT, R6, 0x3, PT ;  /* 0x000000030600780c */ /* 0x020fe20003f85270 */
[----:B------:R-:W-:-:S05]  /*d4b0*/  VIADD R22, R10, 0x1 ;  /* 0x000000010a167836 */ /* 0x000fca0000000000 */
[----:B------:R-:W-:-:S04]  /*d4c0*/  ISETP.NE.AND P0, PT, R22, 0x2, PT ;  /* 0x000000021600780c */ /* 0x000fc80003f05270 */
[----:B------:R-:W-:Y:S02]  /*d4d0*/  SEL R29, RZ, 0x1, P0 ;  /* 0x00000001ff1d7807 */ /* 0x000fe40000000000 */
[----:B------:R-:W-:Y:S02]  /*d4e0*/  SEL R22, R22, RZ, P0 ;  /* 0x000000ff16167207 */ /* 0x000fe40000000000 */
[----:B------:R-:W-:Y:S02]  /*d4f0*/  MOV R23, R0 ;  /* 0x0000000000177202 */ /* 0x000fe40000000f00 */
[----:B------:R-:W-:Y:S02]  /*d500*/  LOP3.LUT R29, R20, R29, RZ, 0x3c, !PT ;  /* 0x0000001d141d7212 */ /* 0x000fe400078e3cff */
[----:B--2---:R-:W-:Y:S01]  /*d510*/  SHF.R.S32.HI R28, RZ, 0x1f, R7 ;  /* 0x0000001fff1c7819 */ /* 0x004fe20000011407 */
[----:B------:R-:W-:Y:S06]  /*d520*/  @!P4 BRA `(.L_x_10266) ;  /* 0x000000000004c947 */ /* 0x000fec0003800000 */
[----:B------:R-:W-:Y:S01]  /*d530*/  BPT.TRAP 0x1 ;  /* 0x000000040000795c */ /* 0x000fe20000300000 */
.L_x_10266:
[----:B------:R-:W-:Y:S01]  /*d540*/  IMAD R5, R22, 0x8, R17 ;  /* 0x0000000816057824 */ /* 0x000fe200078e0211 */
[----:B------:R-:W-:Y:S01]  /*d550*/  SHF.L.U32 R0, R29, 0x1f, RZ ;  /* 0x0000001f1d007819 */ /* 0x000fe200000006ff */
[----:B------:R-:W-:Y:S03]  /*d560*/  BSSY B1, `(.L_x_10267) ;  /* 0x0000003000017945 */ /* 0x000fe60003800000 */
[----:B------:R-:W0:Y:S02]  /*d570*/  SYNCS.PHASECHK.TRANS64.TRYWAIT P0, [R5+URZ+0x2d840], R0 ;  /* 0x02d84000050075a7 */ /* 0x000e24000800017f */
[----:B0-----:R-:W-:Y:S05]  /*d580*/  @!P0 BRA `(.L_x_10268) ;  /* 0x0000003000f08947 */ /* 0x001fea0003800000 */
.L_x_10341:
[----:B------:R-:W-:Y:S05]  /*d590*/  BSYNC B1 ;  /* 0x0000000000017941 */ /* 0x000fea0003800000 */
.L_x_10267:
[----:B------:R-:W1:Y:S01]  /*d5a0*/  S2R R6, SR_TID.X ;  /* 0x0000000000067919 */ /* 0x000e620000002100 */
[----:B------:R-:W-:Y:S01]  /*d5b0*/  SHF.R.S32.HI R21, RZ, 0x1f, R9 ;  /* 0x0000001fff157819 */ /* 0x000fe20000011409 */
[----:B------:R-:W-:Y:S01]  /*d5c0*/  ULDC.64 UR4, c[0x0][0x300] ;  /* 0x0000c00000047ab9 */ /* 0x000fe20000000a00 */
[----:B------:R-:W-:Y:S01]  /*d5d0*/  ULDC.64 UR6, c[0x0][0x2e8] ;  /* 0x0000ba0000067ab9 */ /* 0x000fe20000000a00 */
[----:B------:R-:W-:Y:S01]  /*d5e0*/  IMAD.WIDE.U32 R2, R9, UR4, RZ ;  /* 0x0000000409027c25 */ /* 0x000fe2000f8e00ff */
[C---:B------:R-:W-:Y:S02]  /*d5f0*/  LOP3.LUT P5, RZ, R16.reuse, 0x2, RZ, 0xc0, !PT ;  /* 0x0000000210ff7812 */ /* 0x040fe400078ac0ff */
[----:B------:R-:W-:Y:S01]  /*d600*/  LOP3.LUT P4, RZ, R16, 0x1, RZ, 0xc0, !PT ;  /* 0x0000000110ff7812 */ /* 0x000fe2000788c0ff */
[----:B0-----:R-:W-:-:S04]  /*d610*/  IMAD R0, R21, UR4, RZ ;  /* 0x0000000415007c24 */ /* 0x001fc8000f8e02ff */
        /* <DEDUP_REMOVED lines=8> */
[----:B-1----:R-:W-:Y:S02]  /*d6a0*/  IMAD.SHL.U32 R4, R6, 0x8, RZ ;  /* 0x0000000806047824 */ /* 0x002fe400078e00ff */
[----:B------:R-:W-:Y:S01]  /*d6b0*/  IMAD.WIDE.U32 R2, R26, UR4, R2 ;  /* 0x000000041a027c25 */ /* 0x000fe2000f8e0002 */
[----:B------:R-:W-:Y:S02]  /*d6c0*/  UMOV UR4, 0xffffffff ;  /* 0xffffffff00047882 */ /* 0x000fe40000000000 */
[----:B------:R-:W-:Y:S01]  /*d6d0*/  LOP3.LUT R4, R4, 0xd8, RZ, 0xc0, !PT ;  /* 0x000000d804047812 */ /* 0x000fe200078ec0ff */
[----:B------:R-:W-:Y:S02]  /*d6e0*/  IMAD.SHL.U32 R11, R6, 0x8, RZ ;  /* 0x00000008060b7824 */ /* 0x000fe400078e00ff */
[----:B------:R-:W-:Y:S01]  /*d6f0*/  IMAD R8, R26, UR5, R3 ;  /* 0x000000051a087c24 */ /* 0x000fe2000f8e0203 */
[----:B------:R-:W-:-:S02]  /*d700*/  LOP3.LUT R4, R4, 0x18, R6, 0x78, !PT ;  /* 0x0000001804047812 */ /* 0x000fc400078e7806 */
[----:B------:R-:W-:Y:S02]  /*d710*/  LEA R6, P0, R2, UR6, 0x1 ;  /* 0x0000000602067c11 */ /* 0x000fe4000f8008ff */
[----:B------:R-:W-:Y:S02]  /*d720*/  LOP3.LUT R4, R4, 0x320, R11, 0xf8, !PT ;  /* 0x0000032004047812 */ /* 0x000fe400078ef80b */
[----:B------:R-:W-:-:S03]  /*d730*/  LEA.HI.X R8, R2, UR7, R8, 0x1, P0 ;  /* 0x0000000702087c11 */ /* 0x000fc600080f0c08 */
[----:B------:R-:W-:Y:S01]  /*d740*/  IMAD R4, R22, 0x3000, R4 ;  /* 0x0000300016047824 */ /* 0x000fe200078e0204 */
[----:B------:R-:W-:Y:S06]  /*d750*/  BRA.DIV UR4, `(.L_x_10269) ;  /* 0x0000003204907947 */ /* 0x000fec000b800000 */
[----:B------:R-:W0:Y:S01]  /*d760*/  S2R R3, SR_TID.X ;  /* 0x0000000000037919 */ /* 0x000e220000002100 */
[----:B------:R-:W-:Y:S01]  /*d770*/  LOP3.LUT P6, RZ, R16, 0x4, RZ, 0xc0, !PT ;  /* 0x0000000410ff7812 */ /* 0x000fe200078cc0ff */
[----:B------:R-:W-:Y:S01]  /*d780*/  IMAD R4, R4, 0x2, R17 ;  /* 0x0000000204047824 */ /* 0x000fe200078e0211 */
[----:B------:R-:W1:Y:S04]  /*d790*/  SHFL.IDX PT, R2, R6, RZ, 0x1c1f ;  /* 0x001c1fff06027589 */ /* 0x000e6800000e0000 */
[----:B------:R-:W-:Y:S01]  /*d7a0*/  SHFL.IDX PT, R25, R8, 0x2, 0x1c1f ;  /* 0x005c1f0008197f89 */ /* 0x000fe200000e0000 */
[----:B0-----:R-:W-:-:S03]  /*d7b0*/  IMAD.SHL.U32 R11, R3, 0x8, RZ ;  /* 0x00000008030b7824 */ /* 0x001fc600078e00ff */
[----:B------:R-:W0:Y:S02]  /*d7c0*/  SHFL.IDX PT, R3, R8, RZ, 0x1c1f ;  /* 0x001c1fff08037589 */ /* 0x000e2400000e0000 */
[----:B------:R-:W-:-:S05]  /*d7d0*/  LOP3.LUT R11, R11, 0x18, RZ, 0xc0, !PT ;  /* 0x000000180b0b7812 */ /* 0x000fca00078ec0ff */
[----:B------:R-:W-:-:S05]  /*d7e0*/  IMAD.SHL.U32 R0, R11, 0x2, RZ ;  /* 0x000000020b007824 */ /* 0x000fca00078e00ff */
[----:B-1----:R-:W-:-:S04]  /*d7f0*/  IADD3 R2, P0, R2, R0, RZ ;  /* 0x0000000002027210 */ /* 0x002fc80007f1e0ff */
[----:B0-----:R-:W-:-:S05]  /*d800*/  IADD3.X R3, RZ, R3, RZ, P0, !PT ;  /* 0x00000003ff037210 */ /* 0x001fca00007fe4ff */
        /* <DEDUP_REMOVED lines=18> */
.L_x_10351:
        /* <DEDUP_REMOVED lines=11> */
.L_x_10270:
        /* <DEDUP_REMOVED lines=11> */
.L_x_10271:
[----:B------:R1:W-:Y:S01]  /*da90*/  SYNCS.ARRIVE.TRANS64.A1T0 RZ, [R5+URZ+0x2d830], RZ ;  /* 0x02d830ff05ff79a7 */ /* 0x0003e2000810003f */
[----:B------:R-:W-:Y:S05]  /*daa0*/  @!P5 BRA `(.L_x_10272) ;  /* 0x000000000004d947 */ /* 0x000fea0003800000 */
[----:B------:R-:W-:Y:S01]  /*dab0*/  BPT.TRAP 0x1 ;  /* 0x000000040000795c */ /* 0x000fe20000300000 */
.L_x_10272:
[----:B------:R-:W-:Y:S01]  /*dac0*/  SHF.L.U32 R2, R20, 0x1f, RZ ;  /* 0x0000001f14027819 */ /* 0x000fe200000006ff */
[----:B-1----:R-:W-:Y:S01]  /*dad0*/  IMAD R5, R10, 0x8, R17 ;  /* 0x000000080a057824 */ /* 0x002fe200078e0211 */
[----:B------:R-:W-:Y:S03]  /*dae0*/  BSSY B1, `(.L_x_10273) ;  /* 0x0000003000017945 */ /* 0x000fe60003800000 */
[----:B------:R-:W1:Y:S02]  /*daf0*/  SYNCS.PHASECHK.TRANS64.TRYWAIT P0, [R5+URZ+0x2d860], R2 ;  /* 0x02d86002050075a7 */ /* 0x000e64000800017f */
[----:B-1----:R-:W-:Y:S05]  /*db00*/  @!P0 BRA `(.L_x_10274) ;  /* 0x0000003000f88947 */ /* 0x002fea0003800000 */
.L_x_10352:
[----:B------:R-:W-:Y:S05]  /*db10*/  BSYNC B1 ;  /* 0x0000000000017941 */ /* 0x000fea0003800000 */
.L_x_10273:
[----:B------:R-:W2:Y:S04]  /*db20*/  LDL R11, [R1+0xc] ;  /* 0x00000c00010b7983 */ /* 0x000ea80000100800 */
[----:B0-----:R-:W2:Y:S01]  /*db30*/  LDL.LU R6, [R1] ;  /* 0x0000000001067983 */ /* 0x001ea20000300800 */
[----:B------:R-:W0:Y:S01]  /*db40*/  S2R R12, SR_TID.X ;  /* 0x00000000000c7919 */ /* 0x000e220000002100 */
[----:B------:R-:W-:Y:S01]  /*db50*/  UMOV UR4, 0xffffffff ;  /* 0xffffffff00047882 */ /* 0x000fe20000000000 */
[C---:B0-----:R-:W-:Y:S02]  /*db60*/  IMAD.SHL.U32 R4, R12.reuse, 0x8, RZ ;  /* 0x000000080c047824 */ /* 0x041fe400078e00ff */
[----:B------:R-:W-:-:S03]  /*db70*/  IMAD.SHL.U32 R8, R12, 0x8, RZ ;  /* 0x000000080c087824 */ /* 0x000fc600078e00ff */
[----:B------:R-:W-:Y:S02]  /*db80*/  LOP3.LUT R4, R4, 0xd8, RZ, 0xc0, !PT ;  /* 0x000000d804047812 */ /* 0x000fe400078ec0ff */
[----:B------:R-:W-:Y:S02]  /*db90*/  LOP3.LUT R3, R12, 0x7f, RZ, 0xc0, !PT ;  /* 0x0000007f0c037812 */ /* 0x000fe400078ec0ff */
[----:B------:R-:W-:Y:S02]  /*dba0*/  LOP3.LUT R4, R4, 0x18, R12, 0x78, !PT ;  /* 0x0000001804047812 */ /* 0x000fe400078e780c */
[----:B------:R-:W-:Y:S02]  /*dbb0*/  SHF.R.U32.HI R3, RZ, 0x2, R3 ;  /* 0x00000002ff037819 */ /* 0x000fe40000011603 */
[----:B------:R-:W-:-:S05]  /*dbc0*/  LOP3.LUT R4, R4, 0x320, R8, 0xf8, !PT ;  /* 0x0000032004047812 */ /* 0x000fca00078ef808 */
[----:B------:R-:W-:Y:S02]  /*dbd0*/  IMAD R4, R10, 0x3000, R4 ;  /* 0x000030000a047824 */ /* 0x000fe400078e0204 */
[----:B--2---:R-:W-:-:S05]  /*dbe0*/  IMAD R6, R6, -0x80, R11 ;  /* 0xffffff8006067824 */ /* 0x004fca00078e020b */
[----:B------:R-:W-:Y:S01]  /*dbf0*/  IADD3 R6, -R3, R6, RZ ;  /* 0x0000000603067210 */ /* 0x000fe20007ffe1ff */
        /* <DEDUP_REMOVED lines=34> */
[----:B0-2---:R0:W1:Y:S02]  /*de20*/  SHFL.IDX PT, R2, R18, 0x3, 0x1c1f ;  /* 0x007c1f0012027f89 */ /* 0x00506400000e0000 */
.L_x_10362:
        /* <DEDUP_REMOVED lines=26> */
[----:B------:R-:W-:Y:S01]  /*dfd0*/  LEA.HI.X R0, R2, UR7, R0, 0x1, P0 ;  /* 0x0000000702007c11 */ /* 0x000fe200080f0c00 */
[----:B------:R-:W-:Y:S01]  /*dfe0*/  NOP ;  /* 0x0000000000007918 */ /* 0x000fe20000000000 */
[----:B------:R-:W-:-:S13]  /*dff0*/  PLOP3.LUT P0, PT, PT, PT, PT, 0x80, 0x0 ;  /* 0x000000000000781c */ /* 0x000fda0003f0f070 */
.L_x_10276:
[----:B------:R-:W-:Y:S02]  /*e000*/  PLOP3.LUT P4, PT, P4, P0, PT, 0xa2, 0x0 ;  /* 0x000000000000781c */ /* 0x000fe40002781472 */
[----:B------:R-:W-:-:S08]  /*e010*/  @P0 R2UR P4, UR4, R5 ;  /* 0x00000000050402ca */ /* 0x000fd00000080000 */
[----:B------:R-:W-:-:S05]  /*e020*/  @P0 PLOP3.LUT P0, PT, P4, PT, PT, 0x80, 0x0 ;  /* 0x000000000000081c */ /* 0x000fca000270f070 */
[----:B------:R-:W-:Y:S01]  /*e030*/  @!P4 SYNCS.ARRIVE.TRANS64.RED.A0T1 RZ, [UR4+0x2d850], RZ ;  /* 0x02d850ffffffc9a7 */ /* 0x000fe20008200404 */
[----:B------:R-:W-:Y:S07]  /*e040*/  @!P4 ARRIVES.LDGSTSBAR.64.TRANSCNT [UR4+0x2d850] ;  /* 0x02d85000ff00c9b0 */ /* 0x000fee0008000a84 */
[----:B------:R-:W-:Y:S05]  /*e050*/  @P0 BRA.U.ANY `(.L_x_10276) ;  /* 0xfffffffd00e80947 */ /* 0x000fea000393ffff */
[----:B------:R-:W-:Y:S01]  /*e060*/  NOP ;  /* 0x0000000000007918 */ /* 0x000fe20000000000 */
[----:B------:R-:W2:Y:S01]  /*e070*/  LDL R2, [R1+0x48] ;  /* 0x0000480001027983 */ /* 0x000ea20000100800 */
[----:B------:R-:W-:Y:S02]  /*e080*/  MOV R19, R0 ;  /* 0x0000000000137202 */ /* 0x000fe40000000f00 */
[----:B--2---:R-:W-:-:S13]  /*e090*/  ISETP.NE.AND P5, PT, R2, 0x3, PT ;  /* 0x000000030200780c */ /* 0x004fda0003fa5270 */
[----:B------:R-:W-:Y:S05]  /*e0a0*/  @!P5 BRA `(.L_x_10277) ;  /* 0x000000000004d947 */ /* 0x000fea0003800000 */
[----:B------:R-:W-:Y:S01]  /*e0b0*/  BPT.TRAP 0x1 ;  /* 0x000000040000795c */ /* 0x000fe20000300000 */
.L_x_10277:
[----:B------:R-:W2:Y:S01]  /*e0c0*/  LDL R2, [R1+0x10] ;  /* 0x0000100001027983 */ /* 0x000ea20000100800 */
[----:B------:R1:W-:Y:S01]  /*e0d0*/  SYNCS.ARRIVE.TRANS64.A1T0 RZ, [R5+URZ+0x2d850], RZ ;  /* 0x02d850ff05ff79a7 */ /* 0x0003e2000810003f */
[C---:B------:R-:W-:Y:S02]  /*e0e0*/  VIADD R0, R23.reuse, 0xffffffff ;  /* 0xffffffff17007836 */ /* 0x040fe40000000000 */
[----:B------:R1:W-:Y:S01]  /*e0f0*/  STL [R1], R23 ;  /* 0x0000001701007387 */ /* 0x0003e20000100800 */
[----:B------:R-:W-:Y:S02]  /*e100*/  IMAD.MOV.U32 R20, RZ, RZ, R29 ;  /* 0x000000ffff147224 */ /* 0x000fe400078e001d */
[----:B------:R-:W-:Y:S01]  /*e110*/  IMAD.MOV.U32 R10, RZ, RZ, R22 ;  /* 0x000000ffff0a7224 */ /* 0x000fe200078e0016 */
[----:B--2---:R-:W-:-:S13]  /*e120*/  ISETP.GT.AND P0, PT, R23, R2, PT ;  /* 0x000000021700720c */ /* 0x004fda0003f04270 */
[----:B-1----:R-:W-:Y:S05]  /*e130*/  @P0 BRA `(.L_x_10278) ;  /* 0xfffffff000580947 */ /* 0x002fea000383ffff */
.L_x_10265:
[----:B------:R-:W-:Y:S05]  /*e140*/  BSYNC B0 ;  /* 0x0000000000007941 */ /* 0x000fea0003800000 */
.L_x_10264:
[----:B------:R-:W1:Y:S01]  /*e150*/  S2R R2, SR_TID.X ;  /* 0x0000000000027919 */ /* 0x000e620000002100 */
[----:B------:R-:W-:Y:S01]  /*e160*/  BSSY B0, `(.L_x_10279) ;  /* 0x0000010000007945 */ /* 0x000fe20003800000 */
[----:B-1----:R-:W-:-:S04]  /*e170*/  LOP3.LUT R2, R2, 0x7f, RZ, 0xc0, !PT ;  /* 0x0000007f02027812 */ /* 0x002fc800078ec0ff */
[----:B------:R-:W-:-:S13]  /*e180*/  ISETP.NE.AND P0, PT, R2, RZ, PT ;  /* 0x000000ff0200720c */ /* 0x000fda0003f05270 */
[----:B------:R-:W-:Y:S05]  /*e190*/  @P0 BRA `(.L_x_10280) ;  /* 0x0000000000300947 */ /* 0x000fea0003800000 */
[----:B0-----:R-:W0:Y:S01]  /*e1a0*/  S2R R5, SR_LANEID ;  /* 0x0000000000057919 */ /* 0x001e220000000000 */
        /* <DEDUP_REMOVED lines=10> */
[----:B0-----:R-:W-:-:S07]  /*e250*/  IADD3 R24, R0, UR38, R7 ;  /* 0x0000002600187c10 */ /* 0x001fce000fffe007 */
.L_x_10280:
[----:B------:R-:W-:Y:S05]  /*e260*/  BSYNC B0 ;  /* 0x0000000000007941 */ /* 0x000fea0003800000 */
.L_x_10279:
[----:B------:R-:W2:Y:S02]  /*e270*/  LDL R0, [R1+0x48] ;  /* 0x0000480001007983 */ /* 0x000ea40000100800 */
[----:B--2---:R-:W-:-:S13]  /*e280*/  ISETP.NE.AND P0, PT, R0, 0x3, PT ;  /* 0x000000030000780c */ /* 0x004fda0003f05270 */
[----:B------:R-:W-:Y:S05]  /*e290*/  @!P0 BRA `(.L_x_10281) ;  /* 0x0000000000048947 */ /* 0x000fea0003800000 */
[----:B------:R-:W-:Y:S01]  /*e2a0*/  BPT.TRAP 0x1 ;  /* 0x000000040000795c */ /* 0x000fe20000300000 */
.L_x_10281:
[----:B------:R-:W2:Y:S01]  /*e2b0*/  LDL.LU R2, [R1+0xc] ;  /* 0x00000c0001027983 */ /* 0x000ea20000300800 */
[----:B------:R-:W-:Y:S01]  /*e2c0*/  IMAD R0, R22, 0x8, R17 ;  /* 0x0000000816007824 */ /* 0x000fe200078e0211 */
[----:B------:R-:W-:Y:S01]  /*e2d0*/  SHF.L.U32 R3, R29, 0x1f, RZ ;  /* 0x0000001f1d037819 */ /* 0x000fe200000006ff */
[----:B------:R-:W-:Y:S03]  /*e2e0*/  BSSY B0, `(.L_x_10282) ;  /* 0x0000004000007945 */ /* 0x000fe60003800000 */
[----:B------:R-:W1:Y:S01]  /*e2f0*/  SYNCS.PHASECHK.TRANS64.TRYWAIT P0, [R0+URZ+0x2d860], R3 ;  /* 0x02d86003000075a7 */ /* 0x000e62000800017f */
[----:B--2---:R-:W-:Y:S01]  /*e300*/  IMAD R6, R23, -0x80, R2 ;  /* 0xffffff8017067824 */ /* 0x004fe200078e0202 */
[----:B-1----:R-:W-:Y:S06]  /*e310*/  @!P0 BRA `(.L_x_10283) ;  /* 0x00000030006c8947 */ /* 0x002fec0003800000 */
.L_x_10363:
[----:B------:R-:W-:Y:S05]  /*e320*/  BSYNC B0 ;  /* 0x0000000000007941 */ /* 0x000fea0003800000 */
.L_x_10282:
[----:B------:R-:W0:Y:S01]  /*e330*/  S2R R2, SR_TID.X ;  /* 0x0000000000027919 */ /* 0x000e220000002100 */
[----:B------:R-:W-:Y:S01]  /*e340*/  UMOV UR4, 0xffffffff ;  /* 0xffffffff00047882 */ /* 0x000fe20000000000 */
[----:B------:R-:W2:Y:S01]  /*e350*/  S2R R7, SR_TID.X ;  /* 0x0000000000077919 */ /* 0x000ea20000002100 */
[----:B0-----:R-:W-:Y:S01]  /*e360*/  LOP3.LUT R5, R2, 0x7f, RZ, 0xc0, !PT ;  /* 0x0000007f02057812 */ /* 0x001fe200078ec0ff */
[----:B--2---:R-:W-:-:S03]  /*e370*/  IMAD.SHL.U32 R2, R7, 0x8, RZ ;  /* 0x0000000807027824 */ /* 0x004fc600078e00ff */
[----:B------:R-:W-:Y:S01]  /*e380*/  SHF.R.U32.HI R5, RZ, 0x2, R5 ;  /* 0x00000002ff057819 */ /* 0x000fe20000011605 */
[----:B------:R-:W-:Y:S01]  /*e390*/  IMAD.SHL.U32 R4, R7, 0x8, RZ ;  /* 0x0000000807047824 */ /* 0x000fe200078e00ff */
[----:B------:R-:W-:-:S03]  /*e3a0*/  LOP3.LUT R2, R2, 0xd8, RZ, 0xc0, !PT ;  /* 0x000000d802027812 */ /* 0x000fc600078ec0ff */
[----:B------:R-:W-:Y:S01]  /*e3b0*/  IMAD.IADD R6, R6, 0x1, -R5 ;  /* 0x0000000106067824 */ /* 0x000fe200078e0a05 */
[----:B------:R-:W-:-:S04]  /*e3c0*/  LOP3.LUT R2, R2, 0x18, R7, 0x78, !PT ;  /* 0x0000001802027812 */ /* 0x000fc800078e7807 */
[----:B------:R-:W-:-:S05]  /*e3d0*/  LOP3.LUT R2, R2, 0x320, R4, 0xf8, !PT ;  /* 0x0000032002027812 */ /* 0x000fca00078ef804 */
[----:B------:R-:W-:Y:S01]  /*e3e0*/  IMAD R4, R22, 0x3000, R2 ;  /* 0x0000300016047824 */ /* 0x000fe200078e0202 */
[----:B------:R-:W-:Y:S06]  /*e3f0*/  BRA.DIV UR4, `(.L_x_10284) ;  /* 0x0000003204487947 */ /* 0x000fec000b800000 */
[----:B------:R-:W0:Y:S01]  /*e400*/  S2R R2, SR_TID.X ;  /* 0x0000000000027919 */ /* 0x000e220000002100 */
[----:B------:R-:W-:Y:S01]  /*e410*/  ULDC UR4, c[0x0][0x2f4] ;  /* 0x0000bd0000047ab9 */ /* 0x000fe20000000800 */
[----:B------:R-:W-:Y:S01]  /*e420*/  IMAD R4, R4, 0x2, R17 ;  /* 0x0000000204047824 */ /* 0x000fe200078e0211 */
[----:B------:R-:W2:Y:S04]  /*e430*/  SHFL.IDX PT, R14, R18, RZ, 0x1c1f ;  /* 0x001c1fff120e7589 */ /* 0x000ea800000e0000 */
[----:B-1----:R-:W1:Y:S01]  /*e440*/  SHFL.IDX PT, R3, R19, RZ, 0x1c1f ;  /* 0x001c1fff13037589 */ /* 0x002e6200000e0000 */
[----:B0-----:R-:W-:-:S04]  /*e450*/  SHF.L.U32 R7, R2, 0x3, RZ ;  /* 0x0000000302077819 */ /* 0x001fc800000006ff */
[----:B------:R-:W-:-:S04]  /*e460*/  LOP3.LUT R7, R7, 0x18, RZ, 0xc0, !PT ;  /* 0x0000001807077812 */ /* 0x000fc800078ec0ff */
[C---:B------:R-:W-:Y:S01]  /*e470*/  ISETP.GE.AND P2, PT, R7.reuse, UR4, PT ;  /* 0x0000000407007c0c */ /* 0x040fe2000bf46270 */
[C---:B------:R-:W-:Y:S01]  /*e480*/  IMAD.SHL.U32 R5, R7.reuse, 0x2, RZ ;  /* 0x0000000207057824 */ /* 0x040fe200078e00ff */
[C---:B------:R-:W-:Y:S02]  /*e490*/  LOP3.LUT R8, R7.reuse, 0x20, RZ, 0xfc, !PT ;  /* 0x0000002007087812 */ /* 0x040fe400078efcff */
[----:B------:R-:W-:Y:S02]  /*e4a0*/  ISETP.LT.OR P4, PT, R6, 0x1, P2 ;  /* 0x000000010600780c */ /* 0x000fe40001781670 */
[----:B--2---:R-:W-:Y:S02]  /*e4b0*/  IADD3 R2, P0, R14, R5, RZ ;  /* 0x000000050e027210 */ /* 0x004fe40007f1e0ff */
[----:B------:R-:W-:Y:S01]  /*e4c0*/  LOP3.LUT R7, R7, 0x40, RZ, 0xfc, !PT ;  /* 0x0000004007077812 */ /* 0x000fe200078efcff */
[----:B------:R-:W0:Y:S01]  /*e4d0*/  SHFL.IDX PT, R14, R18, 0x1, 0x1c1f ;  /* 0x003c1f00120e7f89 */ /* 0x000e2200000e0000 */
[----:B------:R-:W-:Y:S01]  /*e4e0*/  ISETP.GE.AND P1, PT, R8, UR4, PT ;  /* 0x0000000408007c0c */ /* 0x000fe2000bf26270 */
[----:B-1----:R-:W-:Y:S01]  /*e4f0*/  IMAD.X R3, RZ, RZ, R3, P0 ;  /* 0x000000ffff037224 */ /* 0x002fe200000e0603 */
[----:B------:R-:W-:-:S02]  /*e500*/  ISETP.GE.AND P0, PT, R7, UR4, PT ;  /* 0x0000000407007c0c */ /* 0x000fc4000bf06270 */
[----:B------:R-:W-:-:S03]  /*e510*/  ISETP.LT.OR P3, PT, R6, 0x1, P1 ;  /* 0x000000010600780c */ /* 0x000fc60000f61670 */
[----:B------:R-:W-:Y:S01]  /*e520*/  LDGSTS.E.BYPASS.LTC128B.128 [R4+0x400], desc[UR36][R2.64], !P4 ;  /* 0x0040000002047fae */ /* 0x000fe2000e101d64 */
[----:B------:R-:W-:-:S09]  /*e530*/  ISETP.LT.OR P4, PT, R6, 0x1, P0 ;  /* 0x000000010600780c */ /* 0x000fd20000781670 */
[----:B------:R-:W-:Y:S04]  /*e540*/  LDGSTS.E.BYPASS.LTC128B.128 [R4+0x2400], desc[UR36][R2.64+0x40], !P3 ;  /* 0x0240004002047fae */ /* 0x000fe8000d901d64 */
[----:B------:R1:W-:Y:S01]  /*e550*/  LDGSTS.E.BYPASS.LTC128B.128 [R4+0x4400], desc[UR36][R2.64+0x80], !P4 ;  /* 0x0440008002047fae */ /* 0x0003e2000e101d64 */
[----:B------:R-:W-:-:S03]  /*e560*/  ISETP.LT.OR P4, PT, R6, 0x21, P2 ;  /* 0x000000210600780c */ /* 0x000fc60001781670 */
[----:B-1----:R-:W1:Y:S01]  /*e570*/  SHFL.IDX PT, R3, R19, 0x1, 0x1c1f ;  /* 0x003c1f0013037f89 */ /* 0x002e6200000e0000 */
[----:B0-----:R-:W-:-:S03]  /*e580*/  IADD3 R2, P3, R14, R5, RZ ;  /* 0x000000050e027210 */ /* 0x001fc60007f7e0ff */
[----:B------:R-:W0:Y:S02]  /*e590*/  SHFL.IDX PT, R14, R18, 0x2, 0x1c1f ;  /* 0x005c1f00120e7f89 */ /* 0x000e2400000e0000 */
[----:B-1----:R-:W-:Y:S01]  /*e5a0*/  IMAD.X R3, RZ, RZ, R3, P3 ;  /* 0x000000ffff037224 */ /* 0x002fe200018e0603 */
[----:B------:R-:W-:-:S04]  /*e5b0*/  ISETP.LT.OR P3, PT, R6, 0x21, P1 ;  /* 0x000000210600780c */ /* 0x000fc80000f61670 */
[----:B------:R-:W-:Y:S01]  /*e5c0*/  LDGSTS.E.BYPASS.LTC128B.128 [R4+0xc00], desc[UR36][R2.64], !P4 ;  /* 0x00c0000002047fae */ /* 0x000fe2000e101d64 */
[----:B------:R-:W-:-:S08]  /*e5d0*/  ISETP.LT.OR P4, PT, R6, 0x21, P0 ;  /* 0x000000210600780c */ /* 0x000fd00000781670 */
[----:B------:R-:W-:Y:S05]  /*e5e0*/  LDGSTS.E.BYPASS.LTC128B.128 [R4+0x2c00], desc[UR36][R2.64+0x40], !P3 ;  /* 0x02c0004002047fae */ /* 0x000fea000d901d64 */
[----:B------:R1:W-:Y:S01]  /*e5f0*/  LDGSTS.E.BYPASS.LTC128B.128 [R4+0x4c00], desc[UR36][R2.64+0x80], !P4 ;  /* 0x04c0008002047fae */ /* 0x0003e2000e101d64 */
[----:B------:R-:W-:-:S03]  /*e600*/  ISETP.LT.OR P4, PT, R6, 0x41, P2 ;  /* 0x000000410600780c */ /* 0x000fc60001781670 */
[----:B-1----:R-:W1:Y:S01]  /*e610*/  SHFL.IDX PT, R3, R19, 0x2, 0x1c1f ;  /* 0x005c1f0013037f89 */ /* 0x002e6200000e0000 */
[----:B0-----:R-:W-:-:S03]  /*e620*/  IADD3 R2, P3, R14, R5, RZ ;  /* 0x000000050e027210 */ /* 0x001fc60007f7e0ff */
[----:B------:R-:W0:Y:S04]  /*e630*/  SHFL.IDX PT, R19, R19, 0x3, 0x1c1f ;  /* 0x007c1f0013137f89 */ /* 0x000e2800000e0000 */
[----:B------:R2:W3:Y:S01]  /*e640*/  SHFL.IDX PT, R14, R18, 0x3, 0x1c1f ;  /* 0x007c1f00120e7f89 */ /* 0x0004e200000e0000 */
[----:B-1----:R-:W-:Y:S01]  /*e650*/  IMAD.X R3, RZ, RZ, R3, P3 ;  /* 0x000000ffff037224 */ /* 0x002fe200018e0603 */
[----:B------:R-:W-:-:S04]  /*e660*/  ISETP.LT.OR P3, PT, R6, 0x41, P1 ;  /* 0x000000410600780c */ /* 0x000fc80000f61670 */
[----:B------:R2:W-:Y:S01]  /*e670*/  LDGSTS.E.BYPASS.LTC128B.128 [R4+0x1400], desc[UR36][R2.64], !P4 ;  /* 0x0140000002047fae */ /* 0x0005e2000e101d64 */
[----:B------:R-:W-:-:S08]  /*e680*/  ISETP.LT.OR P4, PT, R6, 0x41, P0 ;  /* 0x000000410600780c */ /* 0x000fd00000781670 */
[----:B------:R2:W-:Y:S05]  /*e690*/  LDGSTS.E.BYPASS.LTC128B.128 [R4+0x3400], desc[UR36][R2.64+0x40], !P3 ;  /* 0x0340004002047fae */ /* 0x0005ea000d901d64 */
[----:B0--3--:R2:W-:Y:S02]  /*e6a0*/  LDGSTS.E.BYPASS.LTC128B.128 [R4+0x5400], desc[UR36][R2.64+0x80], !P4 ;  /* 0x0540008002047fae */ /* 0x0095e4000e101d64 */
.L_x_10373:
[C---:B------:R-:W-:Y:S02]  /*e6b0*/  ISETP.LT.OR P2, PT, R6.reuse, 0x61, P2 ;  /* 0x000000610600780c */ /* 0x040fe40001741670 */
[C---:B------:R-:W-:Y:S02]  /*e6c0*/  ISETP.LT.OR P1, PT, R6.reuse, 0x61, P1 ;  /* 0x000000610600780c */ /* 0x040fe40000f21670 */
[----:B------:R-:W-:Y:S02]  /*e6d0*/  ISETP.LT.OR P0, PT, R6, 0x61, P0 ;  /* 0x000000610600780c */ /* 0x000fe40000701670 */
[----:B--2---:R-:W-:-:S05]  /*e6e0*/  IADD3 R2, P3, R14, R5, RZ ;  /* 0x000000050e027210 */ /* 0x004fca0007f7e0ff */
        /* <DEDUP_REMOVED lines=9> */
.L_x_10285:
        /* <DEDUP_REMOVED lines=11> */
.L_x_10286:
[----:B------:R-:W-:Y:S01]  /*e830*/  VIADD R22, R22, 0x1 ;  /* 0x0000000116167836 */ /* 0x000fe20000000000 */
[----:B------:R0:W-:Y:S04]  /*e840*/  SYNCS.ARRIVE.TRANS64.A1T0 RZ, [R0+URZ+0x2d850], RZ ;  /* 0x02d850ff00ff79a7 */ /* 0x0001e8000810003f */
[----:B------:R-:W-:-:S04]  /*e850*/  ISETP.NE.AND P0, PT, R22, 0x2, PT ;  /* 0x000000021600780c */ /* 0x000fc80003f05270 */
[----:B0-----:R-:W-:Y:S02]  /*e860*/  SEL R0, RZ, 0x1, P0 ;  /* 0x00000001ff007807 */ /* 0x001fe40000000000 */
[----:B------:R-:W-:Y:S02]  /*e870*/  SEL R22, R22, RZ, P0 ;  /* 0x000000ff16167207 */ /* 0x000fe40000000000 */
[----:B------:R-:W-:-:S07]  /*e880*/  LOP3.LUT R29, R29, R0, RZ, 0x3c, !PT ;  /* 0x000000001d1d7212 */ /* 0x000fce00078e3cff */
.L_x_10245:
[----:B------:R-:W-:Y:S05]  /*e890*/  BSYNC B7 ;  /* 0x0000000000077941 */ /* 0x000fea0003800000 */
.L_x_10243:
        /* <DEDUP_REMOVED lines=8> */
[----:B------:R0:W1:Y:S01]  /*e920*/  LDS.128 R24, [R17+0x2d8d0] ;  /* 0x02d8d00011187984 */ /* 0x0000620000000c00 */
[----:B------:R-:W-:Y:S06]  /*e930*/  BAR.ARV 0x4, 0x200 ;  /* 0x0108000000007b1d */ /* 0x000fec0000002000 */
[----:B------:R-:W-:Y:S05]  /*e940*/  BRA `(.L_x_10288) ;  /* 0x0000000800d07947 */ /* 0x000fea0003800000 */
.L_x_10287:
        /* <DEDUP_REMOVED lines=15> */
[C---:B------:R-:W-:Y:S02]  /*ea40*/  ISETP.GE.U32.AND P2, PT, R8.reuse, 0x2, PT ;  /* 0x000000020800780c */ /* 0x040fe40003f46070 */
[C---:B------:R-:W-:Y:S01]  /*ea50*/  ISETP.GE.U32.AND P3, PT, R8.reuse, 0x4, PT ;  /* 0x000000040800780c */ /* 0x040fe20003f66070 */
[----:B------:R-:W-:Y:S01]  /*ea60*/  SHFL.IDX PT, R0, R24, RZ, 0x1f ;  /* 0x00001fff18007589 */ /* 0x000fe200000e0000 */
[C---:B------:R-:W-:Y:S02]  /*ea70*/  ISETP.GE.U32.AND P4, PT, R8.reuse, 0x8, PT ;  /* 0x000000080800780c */ /* 0x040fe40003f86070 */
[----:B------:R-:W-:Y:S01]  /*ea80*/  ISETP.GE.U32.AND P5, PT, R8, 0x10, PT ;  /* 0x000000100800780c */ /* 0x000fe20003fa6070 */
[----:B------:R0:W-:Y:S02]  /*ea90*/  SHFL.IDX PT, R6, R24, 0x1, 0x1f ;  /* 0x00201f0018067f89 */ /* 0x0001e400000e0000 */
[----:B0-----:R-:W-:-:S02]  /*eaa0*/  IMAD.MOV.U32 R24, RZ, RZ, RZ ;  /* 0x000000ffff187224 */ /* 0x001fc400078e00ff */
[----:B--2---:R-:W-:Y:S02]  /*eab0*/  @!P1 IMAD.MOV.U32 R4, RZ, RZ, R7 ;  /* 0x000000ffff049224 */ /* 0x004fe400078e0007 */
        /* <DEDUP_REMOVED lines=20> */
.L_x_10383:
[----:B------:R-:W-:Y:S02]  /*ec00*/  ULDC UR4, c[0x0][0xc38] ;  /* 0x00030e0000047ab9 */ /* 0x000fe40000000800 */
[----:B------:R-:W-:-:S04]  /*ec10*/  IMAD.U32 R3, RZ, RZ, UR4 ;  /* 0x00000004ff037e24 */ /* 0x000fc8000f8e00ff */
[----:B-1----:R-:W-:-:S04]  /*ec20*/  IMAD R5, R14, R3, RZ ;  /* 0x000000030e057224 */ /* 0x002fc800078e02ff */
[----:B------:R-:W-:-:S05]  /*ec30*/  IMAD.IADD R6, R6, 0x1, R5 ;  /* 0x0000000106067824 */ /* 0x000fca00078e0205 */
[----:B------:R-:W-:-:S13]  /*ec40*/  ISETP.GT.AND P6, PT, R6, R0, PT ;  /* 0x000000000600720c */ /* 0x000fda0003fc4270 */
[----:B------:R-:W-:Y:S05]  /*ec50*/  @P6 BRA `(.L_x_10290) ;  /* 0x0000000000a46947 */ /* 0x000fea0003800000 */
.L_x_10293:
        /* <DEDUP_REMOVED lines=9> */
[----:B------:R-:W0:Y:S02]  /*ecf0*/  @!P6 LDC.64 R2, c[0x0][0xc80] ;  /* 0x00032000ff02eb82 */ /* 0x000e240000000a00 */
[----:B0-----:R-:W-:-:S05]  /*ed00*/  @!P6 IMAD.WIDE R2, R5, 0x4, R2 ;  /* 0x000000040502e825 */ /* 0x001fca00078e0202 */
[----:B------:R0:W2:Y:S01]  /*ed10*/  @!P6 LDG.E R4, desc[UR36][R2.64] ;  /* 0x000000240204e981 */ /* 0x0000a2000c1e1900 */
[----:B------:R-:W-:Y:S01]  /*ed20*/  IMAD.MOV.U32 R7, RZ, RZ, RZ ;  /* 0x000000ffff077224 */ /* 0x000fe200078e00ff */
[----:B0-----:R-:W0:Y:S02]  /*ed30*/  @!P6 LDC.64 R2, c[0x0][0xc78] ;  /* 0x00031e00ff02eb82 */ /* 0x001e240000000a00 */
[----:B0-----:R-:W-:-:S05]  /*ed40*/  @!P6 IMAD.WIDE R2, R5, 0x4, R2 ;  /* 0x000000040502e825 */ /* 0x001fca00078e0202 */
        /* <DEDUP_REMOVED lines=20> */
.L_x_10391:
[----:B------:R-:W-:Y:S02]  /*ee90*/  ULDC UR4, c[0x0][0xc38] ;  /* 0x00030e0000047ab9 */ /* 0x000fe40000000800 */
[----:B------:R-:W-:-:S04]  /*eea0*/  IMAD.U32 R3, RZ, RZ, UR4 ;  /* 0x00000004ff037e24 */ /* 0x000fc8000f8e00ff */
[----:B-1----:R-:W-:-:S05]  /*eeb0*/  IMAD R5, R14, R3, RZ ;  /* 0x000000030e057224 */ /* 0x002fca00078e02ff */
[----:B------:R-:W-:-:S04]  /*eec0*/  IADD3 R6, R5, R6, RZ ;  /* 0x0000000605067210 */ /* 0x000fc80007ffe0ff */
[----:B------:R-:W-:-:S13]  /*eed0*/  ISETP.GT.AND P6, PT, R6, R0, PT ;  /* 0x000000000600720c */ /* 0x000fda0003fc4270 */
[----:B------:R-:W-:Y:S05]  /*eee0*/  @!P6 BRA `(.L_x_10293) ;  /* 0xfffffffc005ce947 */ /* 0x000fea000383ffff */
.L_x_10290:
        /* <DEDUP_REMOVED lines=9> */
.L_x_10396:
[----:B------:R-:W-:-:S13]  /*ef80*/  ISETP.NE.AND P0, PT, R6, RZ, PT ;  /* 0x000000ff0600720c */ /* 0x000fda0003f05270 */
[----:B------:R-:W-:Y:S05]  /*ef90*/  @!P0 BRA `(.L_x_10295) ;  /* 0x0000000000108947 */ /* 0x000fea0003800000 */
[----:B------:R-:W-:Y:S01]  /*efa0*/  UMOV UR4, 0xffffffff ;  /* 0xffffffff00047882 */ /* 0x000fe20000000000 */
[----:B------:R-:W-:Y:S02]  /*efb0*/  VIADD R12, R5, 0xffffffff ;  /* 0xffffffff050c7836 */ /* 0x000fe40000000000 */
[----:B------:R-:W-:Y:S05]  /*efc0*/  BRA.DIV UR4, `(.L_x_10296) ;  /* 0x0000003604147947 */ /* 0x000fea000b800000 */
[----:B------:R4:W0:Y:S02]  /*efd0*/  SHFL.IDX PT, R24, R2, R12, 0x1f ;  /* 0x00001f0c02187589 */ /* 0x00082400000e0000 */
.L_x_10295:
[----:B0-----:R-:W-:Y:S01]  /*efe0*/  IMAD R24, R24, R3, R8 ;  /* 0x0000000318187224 */ /* 0x001fe200078e0208 */
[-C--:B--2---:R-:W-:Y:S01]  /*eff0*/  IABS R8, R4.reuse ;  /* 0x0000000400087213 */ /* 0x084fe20000000000 */
[----:B----4-:R-:W-:Y:S02]  /*f000*/  IMAD.MOV.U32 R2, RZ, RZ, RZ ;  /* 0x000000ffff027224 */ /* 0x010fe400078e00ff */
[----:B------:R-:W-:Y:S01]  /*f010*/  IMAD.IADD R25, R0, 0x1, -R24 ;  /* 0x0000000100197824 */ /* 0x000fe200078e0a18 */
[----:B------:R-:W0:Y:S01]  /*f020*/  I2F.RP R6, R8 ;  /* 0x0000000800067306 */ /* 0x000e220000209400 */
[----:B------:R-:W-:Y:S01]  /*f030*/  IABS R0, R4 ;  /* 0x0000000400007213 */ /* 0x000fe20000000000 */
[----:B------:R-:W-:-:S04]  /*f040*/  IMAD.IADD R27, R5, 0x1, R27 ;  /* 0x00000001051b7824 */ /* 0x000fc800078e021b */
[----:B------:R-:W-:Y:S02]  /*f050*/  IMAD.MOV R0, RZ, RZ, -R0 ;  /* 0x000000ffff007224 */ /* 0x000fe400078e0a00 */
[----:B0-----:R-:W0:Y:S02]  /*f060*/  MUFU.RCP R6, R6 ;  /* 0x0000000600067308 */ /* 0x001e240000001000 */
[----:B0-----:R-:W-:-:S06]  /*f070*/  VIADD R9, R6, 0xffffffe ;  /* 0x0ffffffe06097836 */ /* 0x001fcc0000000000 */
[----:B------:R-:W0:Y:S02]  /*f080*/  F2I.FTZ.U32.TRUNC.NTZ R3, R9 ;  /* 0x0000000900037305 */ /* 0x000e24000021f000 */
[----:B0-----:R-:W-:-:S04]  /*f090*/  IMAD.MOV R11, RZ, RZ, -R3 ;  /* 0x000000ffff0b7224 */ /* 0x001fc800078e0a03 */
[----:B------:R-:W-:-:S04]  /*f0a0*/  IMAD R11, R11, R8, RZ ;  /* 0x000000080b0b7224 */ /* 0x000fc800078e02ff */
[----:B------:R-:W-:Y:S01]  /*f0b0*/  IMAD.HI.U32 R2, R3, R11, R2 ;  /* 0x0000000b03027227 */ /* 0x000fe200078e0002 */
[----:B------:R-:W-:-:S05]  /*f0c0*/  IABS R3, R25 ;  /* 0x0000001900037213 */ /* 0x000fca0000000000 */
[----:B------:R-:W-:-:S04]  /*f0d0*/  IMAD.HI.U32 R6, R2, R3, RZ ;  /* 0x0000000302067227 */ /* 0x000fc800078e00ff */
[----:B------:R-:W-:Y:S01]  /*f0e0*/  IMAD R3, R6, R0, R3 ;  /* 0x0000000006037224 */ /* 0x000fe200078e0203 */
[----:B---3--:R-:W-:Y:S01]  /*f0f0*/  IABS R0, R7 ;  /* 0x0000000700007213 */ /* 0x008fe20000000000 */
[----:B------:R-:W-:-:S03]  /*f100*/  IMAD.MOV.U32 R2, RZ, RZ, RZ ;  /* 0x000000ffff027224 */ /* 0x000fc600078e00ff */
[----:B------:R-:W-:-:S13]  /*f110*/  ISETP.GT.U32.AND P1, PT, R8, R3, PT ;  /* 0x000000030800720c */ /* 0x000fda0003f24070 */
[-C--:B------:R-:W-:Y:S01]  /*f120*/  @!P1 IADD3 R3, R3, -R8.reuse, RZ ;  /* 0x8000000803039210 */ /* 0x080fe20007ffe0ff */
[----:B------:R-:W-:Y:S01]  /*f130*/  @!P1 VIADD R6, R6, 0x1 ;  /* 0x0000000106069836 */ /* 0x000fe20000000000 */
[----:B------:R-:W-:Y:S02]  /*f140*/  ISETP.NE.AND P1, PT, R4, RZ, PT ;  /* 0x000000ff0400720c */ /* 0x000fe40003f25270 */
[----:B------:R-:W-:Y:S02]  /*f150*/  ISETP.GE.U32.AND P0, PT, R3, R8, PT ;  /* 0x000000080300720c */ /* 0x000fe40003f06070 */
[----:B------:R-:W0:Y:S11]  /*f160*/  I2F.RP R8, R0 ;  /* 0x0000000000087306 */ /* 0x000e360000209400 */
[----:B------:R-:W-:Y:S01]  /*f170*/  @P0 VIADD R6, R6, 0x1 ;  /* 0x0000000106060836 */ /* 0x000fe20000000000 */
        /* <DEDUP_REMOVED lines=8> */
[----:B------:R-:W-:-:S04]  /*f200*/  LOP3.LUT R3, R25, R4, RZ, 0x3c, !PT ;  /* 0x0000000419037212 */ /* 0x000fc800078e3cff */
[----:B------:R-:W-:-:S13]  /*f210*/  ISETP.GE.AND P2, PT, R3, RZ, PT ;  /* 0x000000ff0300720c */ /* 0x000fda0003f46270 */
        /* <DEDUP_REMOVED lines=17> */
[----:B------:R-:W-:-:S04]  /*f330*/  IMAD.MOV R0, RZ, RZ, -R2 ;  /* 0x000000ffff007224 */ /* 0x000fc800078e0a02 */
[C---:B------:R-:W-:Y:S02]  /*f340*/  IMAD R6, R7.reuse, R0, R6 ;  /* 0x0000000007067224 */ /* 0x040fe400078e0206 */
[----:B------:R-:W-:-:S05]  /*f350*/  IMAD R7, R7, 0x1000000, R2 ;  /* 0x0100000007077824 */ /* 0x000fca00078e0202 */
[----:B------:R-:W-:Y:S01]  /*f360*/  LEA R26, R6, R7, 0x10 ;  /* 0x00000007061a7211 */ /* 0x000fe200078e80ff */
[----:B------:R-:W-:Y:S06]  /*f370*/  BRA `(.L_x_10297) ;  /* 0x00000000001c7947 */ /* 0x000fec0003800000 */
.L_x_10291:
[----:B------:R-:W-:Y:S01]  /*f380*/  UMOV UR4, URZ ;  /* 0x0000003f00047c82 */ /* 0x000fe20008000000 */
[----:B------:R-:W-:Y:S01]  /*f390*/  UMOV UR5, URZ ;  /* 0x0000003f00057c82 */ /* 0x000fe20008000000 */
[----:B------:R-:W-:Y:S01]  /*f3a0*/  ULDC UR6, c[0x0][0xc3c] ;  /* 0x00030f0000067ab9 */ /* 0x000fe20000000800 */
[----:B------:R-:W-:Y:S02]  /*f3b0*/  IMAD.MOV.U32 R24, RZ, RZ, R0 ;  /* 0x000000ffff187224 */ /* 0x000fe400078e0000 */
[----:B------:R-:W-:Y:S02]  /*f3c0*/  IMAD.U32 R25, RZ, RZ, UR4 ;  /* 0x00000004ff197e24 */ /* 0x000fe4000f8e00ff */
[----:B------:R-:W-:Y:S02]  /*f3d0*/  IMAD.U32 R26, RZ, RZ, UR5 ;  /* 0x00000005ff1a7e24 */ /* 0x000fe4000f8e00ff */
[----:B------:R-:W-:-:S07]  /*f3e0*/  IMAD.U32 R27, RZ, RZ, UR6 ;  /* 0x00000006ff1b7e24 */ /* 0x000fce000f8e00ff */
.L_x_10297:
        /* <DEDUP_REMOVED lines=10> */
.L_x_10288:
[----:B------:R-:W-:Y:S02]  /*f490*/  ULDC UR4, c[0x0][0xc3c] ;  /* 0x00030f0000047ab9 */ /* 0x000fe40000000800 */
[----:B-1----:R-:W-:-:S13]  /*f4a0*/  ISETP.GE.AND P0, PT, R27, UR4, PT ;  /* 0x000000041b007c0c */ /* 0x002fda000bf06270 */
[----:B------:R-:W-:Y:S05]  /*f4b0*/  @!P0 BRA `(.L_x_10298) ;  /* 0xffffffb400f48947 */ /* 0x000fea000383ffff */
[----:B------:R-:W-:Y:S05]  /*f4c0*/  BSYNC B8 ;  /* 0x0000000000087941 */ /* 0x000fea0003800000 */
.L_x_10237:
        /* <DEDUP_REMOVED lines=12> */
.L_x_10399:
[----:B------:R-:W-:Y:S05]  /*f590*/  BSYNC B0 ;  /* 0x0000000000007941 */ /* 0x000fea0003800000 */
.L_x_10299:
[----:B------:R-:W-:-:S03]  /*f5a0*/  UMOV UR4, 0xffffffff ;  /* 0xffffffff00047882 */ /* 0x000fc60000000000 */
[----:B------:R-:W-:Y:S05]  /*f5b0*/  BRA.DIV UR4, `(.L_x_10301) ;  /* 0x0000002e04d47947 */ /* 0x000fea000b800000 */
[----:B0-----:R-:W0:Y:S02]  /*f5c0*/  S2R R0, SR_TID.X ;  /* 0x0000000000007919 */ /* 0x001e240000002100 */
[----:B0-----:R-:W-:-:S04]  /*f5d0*/  SHF.R.U32.HI R0, RZ, 0x5, R0 ;  /* 0x00000005ff007819 */ /* 0x001fc80000011600 */
[----:B------:R-:W-:-:S05]  /*f5e0*/  LOP3.LUT R0, R0, 0x3, RZ, 0xc0, !PT ;  /* 0x0000000300007812 */ /* 0x000fca00078ec0ff */
[----:B------:R0:W1:Y:S02]  /*f5f0*/  SHFL.IDX PT, R14, R0, RZ, 0x1f ;  /* 0x00001fff000e7589 */ /* 0x00006400000e0000 */
.L_x_10402:
[----:B-1----:R-:W-:Y:S01]  /*f600*/  ISETP.NE.AND P0, PT, R14, RZ, PT ;  /* 0x000000ff0e00720c */ /* 0x002fe20003f05270 */
[----:B------:R-:W-:-:S12]  /*f610*/  BSSY B0, `(.L_x_10302) ;  /* 0x0000024000007945 */ /* 0x000fd80003800000 */
[----:B------:R-:W-:Y:S05]  /*f620*/  @P0 BRA `(.L_x_10303) ;  /* 0x0000000000880947 */ /* 0x000fea0003800000 */
[----:B------:R-:W-:-:S03]  /*f630*/  UMOV UR4, 0xffffffff ;  /* 0xffffffff00047882 */ /* 0x000fc60000000000 */
[----:B------:R-:W-:Y:S05]  /*f640*/  BRA.DIV UR4, `(.L_x_10304) ;  /* 0x0000002e04e47947 */ /* 0x000fea000b800000 */
[----:B------:R-:W-:-:S13]  /*f650*/  ELECT P6, URZ, PT ;  /* 0x00000000003f782f */ /* 0x000fda00038c0000 */
.L_x_10405:
[----:B------:R-:W-:Y:S05]  /*f660*/  @!P6 BRA `(.L_x_10303) ;  /* 0x000000000078e947 */ /* 0x000fea0003800000 */
[----:B0-----:R-:W3:Y:S02]  /*f670*/  LDL.LU R0, [R1+0x20] ;  /* 0x0000200001007983 */ /* 0x001ee40000300800 */
[----:B---3--:R-:W-:-:S04]  /*f680*/  LOP3.LUT R0, R0, 0x2, RZ, 0xfc, !PT ;  /* 0x0000000200007812 */ /* 0x008fc800078efcff */
[----:B------:R-:W-:-:S13]  /*f690*/  ISETP.NE.AND P0, PT, R0, 0x3, PT ;  /* 0x000000030000780c */ /* 0x000fda0003f05270 */
[----:B------:R-:W-:Y:S05]  /*f6a0*/  @!P0 BRA `(.L_x_10305) ;  /* 0x0000000000048947 */ /* 0x000fea0003800000 */
[----:B------:R-:W-:Y:S01]  /*f6b0*/  BPT.TRAP 0x1 ;  /* 0x000000040000795c */ /* 0x000fe20000300000 */
.L_x_10305:
[C---:B------:R-:W-:Y:S01]  /*f6c0*/  IMAD R3, R22.reuse, 0x8, R5 ;  /* 0x0000000816037824 */ /* 0x040fe200078e0205 */
[----:B------:R-:W-:Y:S02]  /*f6d0*/  SHF.L.U32 R2, R29, 0x1f, RZ ;  /* 0x0000001f1d027819 */ /* 0x000fe400000006ff */
[----:B------:R-:W-:Y:S02]  /*f6e0*/  IADD3 R22, R22, 0x1, RZ ;  /* 0x0000000116167810 */ /* 0x000fe40007ffe0ff */
[----:B------:R-:W0:Y:S02]  /*f6f0*/  SYNCS.PHASECHK.TRANS64.TRYWAIT P1, [R3+URZ+0x2d840], R2 ;  /* 0x02d84002030075a7 */ /* 0x000e24000802017f */
[----:B------:R-:W-:-:S04]  /*f700*/  ISETP.NE.AND P2, PT, R22, 0x2, PT ;  /* 0x000000021600780c */ /* 0x000fc80003f45270 */
[----:B------:R-:W-:Y:S01]  /*f710*/  SEL R0, RZ, 0x1, P2 ;  /* 0x00000001ff007807 */ /* 0x000fe20001000000 */
[----:B0-----:R-:W-:Y:S08]  /*f720*/  @!P1 BRA `(.L_x_10306) ;  /* 0x0000002c00cc9947 */ /* 0x001ff00003800000 */
.L_x_10406:
[----:B------:R-:W-:Y:S02]  /*f730*/  SEL R22, R22, RZ, P2 ;  /* 0x000000ff16167207 */ /* 0x000fe40001000000 */
[----:B------:R-:W-:Y:S01]  /*f740*/  LOP3.LUT R0, R29, R0, RZ, 0x3c, !PT ;  /* 0x000000001d007212 */ /* 0x000fe200078e3cff */
[----:B------:R-:W-:Y:S06]  /*f750*/  @!P0 BRA `(.L_x_10307) ;  /* 0x0000000000048947 */ /* 0x000fec0003800000 */
[----:B------:R-:W-:Y:S01]  /*f760*/  BPT.TRAP 0x1 ;  /* 0x000000040000795c */ /* 0x000fe20000300000 */
.L_x_10307:
[----:B------:R-:W-:Y:S01]  /*f770*/  IMAD R5, R22, 0x8, R5 ;  /* 0x0000000816057824 */ /* 0x000fe200078e0205 */
[----:B------:R-:W-:-:S04]  /*f780*/  SHF.L.U32 R0, R0, 0x1f, RZ ;  /* 0x0000001f00007819 */ /* 0x000fc800000006ff */
[----:B------:R-:W1:Y:S02]  /*f790*/  SYNCS.PHASECHK.TRANS64.TRYWAIT P1, [R5+URZ+0x2d840], R0 ;  /* 0x02d84000050075a7 */ /* 0x000e64000802017f */
[----:B-1----:R-:W-:Y:S05]  /*f7a0*/  @!P1 BRA `(.L_x_10308) ;  /* 0x0000002c00c09947 */ /* 0x002fea0003800000 */
.L_x_10407:
[----:B------:R-:W-:Y:S05]  /*f7b0*/  @!P0 BRA `(.L_x_10309) ;  /* 0x0000000000048947 */ /* 0x000fea0003800000 */
[----:B------:R-:W-:Y:S01]  /*f7c0*/  BPT.TRAP 0x1 ;  /* 0x000000040000795c */ /* 0x000fe20000300000 */
.L_x_10309:
[----:B------:R-:W3:Y:S02]  /*f7d0*/  SYNCS.PHASECHK.TRANS64.TRYWAIT P1, [R3+URZ+0x2d860], R2 ;  /* 0x02d86002030075a7 */ /* 0x000ee4000802017f */
[----:B---3--:R-:W-:Y:S05]  /*f7e0*/  @!P1 BRA `(.L_x_10310) ;  /* 0x0000002c00c49947 */ /* 0x008fea0003800000 */
.L_x_10408:
[----:B------:R-:W-:Y:S05]  /*f7f0*/  @!P0 BRA `(.L_x_10311) ;  /* 0x0000000000048947 */ /* 0x000fea0003800000 */
[----:B------:R-:W-:Y:S01]  /*f800*/  BPT.TRAP 0x1 ;  /* 0x000000040000795c */ /* 0x000fe20000300000 */
.L_x_10311:
[----:B----4-:R4:W0:Y:S02]  /*f810*/  SYNCS.PHASECHK.TRANS64.TRYWAIT P0, [R5+URZ+0x2d860], R0 ;  /* 0x02d86000050075a7 */ /* 0x010824000800017f */
[----:B0-----:R-:W-:Y:S05]  /*f820*/  @!P0 NANOSLEEP.SYNCS 0x989680 ;  /* 0x009896800000895d */ /* 0x001fea0003900000 */
[----:B------:R-:W0:Y:S02]  /*f830*/  @!P0 SYNCS.PHASECHK.TRANS64 P0, [R5+URZ+0x2d860], R0 ;  /* 0x02d86000050085a7 */ /* 0x000e24000800007f */
[----:B0-----:R-:W-:Y:S05]  /*f840*/  @!P0 BRA `(.L_x_10311) ;  /* 0xfffffffc00f08947 */ /* 0x001fea000383ffff */
.L_x_10303:
[----:B------:R-:W-:Y:S05]  /*f850*/  BSYNC B0 ;  /* 0x0000000000007941 */ /* 0x000fea0003800000 */
.L_x_10302:
[----:B------:R-:W-:Y:S05]  /*f860*/  EXIT ;  /* 0x000000000000794d */ /* 0x000fea0003800000 */
.L_x_10192:
[----:B0-----:R-:W-:-:S04]  /*f870*/  IMAD.U32 R3, RZ, RZ, UR41 ;  /* 0x00000029ff037e24 */ /* 0x001fc8000f8e00ff */
[----:B------:R0:W1:Y:S03]  /*f880*/  SYNCS.PHASECHK.TRANS64.TRYWAIT P1, [R3+URZ+0x2d800], R0 ;  /* 0x02d80000030075a7 */ /* 0x000066000802017f */
[----:B-1----:R-:W-:Y:S05]  /*f890*/  @!P1 NANOSLEEP.SYNCS 0x989680 ;  /* 0x009896800000995d */ /* 0x002fea0003900000 */
[----:B------:R-:W1:Y:S02]  /*f8a0*/  @!P1 SYNCS.PHASECHK.TRANS64 P1, [R3+URZ+0x2d800], R0 ;  /* 0x02d80000030095a7 */ /* 0x000e64000802007f */
[----:B-1----:R-:W-:Y:S05]  /*f8b0*/  @!P1 BRA `(.L_x_10192) ;  /* 0xfffffffc00ec9947 */ /* 0x002fea000383ffff */
[----:B------:R-:W-:Y:S05]  /*f8c0*/  BRA `(.L_x_10312) ;  /* 0xffffff2000347947 */ /* 0x000fea000383ffff */
.L_x_10196:
[----:B-1----:R1:W2:Y:S02]  /*f8d0*/  SYNCS.PHASECHK.TRANS64.TRYWAIT P1, [R0+URZ+0x2d830], R3 ;  /* 0x02d83003000075a7 */ /* 0x0022a4000802017f */
[----:B--2---:R-:W-:Y:S05]  /*f8e0*/  @!P1 NANOSLEEP.SYNCS 0x989680 ;  /* 0x009896800000995d */ /* 0x004fea0003900000 */
[----:B------:R-:W2:Y:S02]  /*f8f0*/  @!P1 SYNCS.PHASECHK.TRANS64 P1, [R0+URZ+0x2d830], R3 ;  /* 0x02d83003000095a7 */ /* 0x000ea4000802007f */
[----:B--2---:R-:W-:Y:S05]  /*f900*/  @!P1 BRA `(.L_x_10196) ;  /* 0xfffffffc00f09947 */ /* 0x004fea000383ffff */
[----:B------:R-:W-:Y:S05]  /*f910*/  BRA `(.L_x_10195) ;  /* 0xffffff2000507947 */ /* 0x000fea000383ffff */
.L_x_10202:
[----:B-1----:R-:W-:-:S04]  /*f920*/  IMAD.U32 R9, RZ, RZ, UR6 ;  /* 0x00000006ff097e24 */ /* 0x002fc8000f8e00ff */
[----:B------:R1:W2:Y:S03]  /*f930*/  SYNCS.PHASECHK.TRANS64.TRYWAIT P1, [R9+URZ+0x2d830], R8 ;  /* 0x02d83008090075a7 */ /* 0x0002a6000802017f */
[----:B--2---:R-:W-:Y:S05]  /*f940*/  @!P1 NANOSLEEP.SYNCS 0x989680 ;  /* 0x009896800000995d */ /* 0x004fea0003900000 */
[----:B------:R-:W2:Y:S02]  /*f950*/  @!P1 SYNCS.PHASECHK.TRANS64 P1, [R9+URZ+0x2d830], R8 ;  /* 0x02d83008090095a7 */ /* 0x000ea4000802007f */
[----:B--2---:R-:W-:Y:S05]  /*f960*/  @!P1 BRA `(.L_x_10202) ;  /* 0xfffffffc00ec9947 */ /* 0x004fea000383ffff */
[----:B------:R-:W-:Y:S05]  /*f970*/  BRA `(.L_x_10199) ;  /* 0xffffff4c00107947 */ /* 0x000fea000383ffff */
.L_x_10206:
[----:B-1----:R-:W-:-:S04]  /*f980*/  IMAD.U32 R8, RZ, RZ, UR6 ;  /* 0x00000006ff087e24 */ /* 0x002fc8000f8e00ff */
[----:B------:R1:W2:Y:S03]  /*f990*/  SYNCS.PHASECHK.TRANS64.TRYWAIT P1, [R8+URZ+0x2d850], R7 ;  /* 0x02d85007080075a7 */ /* 0x0002a6000802017f */
[----:B--2---:R-:W-:Y:S05]  /*f9a0*/  @!P1 NANOSLEEP.SYNCS 0x989680 ;  /* 0x009896800000995d */ /* 0x004fea0003900000 */
[----:B------:R-:W2:Y:S02]  /*f9b0*/  @!P1 SYNCS.PHASECHK.TRANS64 P1, [R8+URZ+0x2d850], R7 ;  /* 0x02d85007080095a7 */ /* 0x000ea4000802007f */
[----:B--2---:R-:W-:Y:S05]  /*f9c0*/  @!P1 BRA `(.L_x_10206) ;  /* 0xfffffffc00ec9947 */ /* 0x004fea000383ffff */
[----:B------:R-:W-:Y:S05]  /*f9d0*/  BRA `(.L_x_10203) ;  /* 0xffffff4c00c07947 */ /* 0x000fea000383ffff */
.L_x_10213:
[----:B-1----:R-:W-:-:S04]  /*f9e0*/  IMAD.U32 R3, RZ, RZ, UR4 ;  /* 0x00000004ff037e24 */ /* 0x002fc8000f8e00ff */
[----:B------:R1:W3:Y:S03]  /*f9f0*/  SYNCS.PHASECHK.TRANS64.TRYWAIT P1, [R3+URZ+0x2d850], R0 ;  /* 0x02d85000030075a7 */ /* 0x0002e6000802017f */
[----:B---3--:R-:W-:Y:S05]  /*fa00*/  @!P1 NANOSLEEP.SYNCS 0x989680 ;  /* 0x009896800000995d */ /* 0x008fea0003900000 */
[----:B------:R-:W3:Y:S02]  /*fa10*/  @!P1 SYNCS.PHASECHK.TRANS64 P1, [R3+URZ+0x2d850], R0 ;  /* 0x02d85000030095a7 */ /* 0x000ee4000802007f */
[----:B---3--:R-:W-:Y:S05]  /*fa20*/  @!P1 BRA `(.L_x_10213) ;  /* 0xfffffffc00ec9947 */ /* 0x008fea000383ffff */
[----:B------:R-:W-:Y:S05]  /*fa30*/  BRA `(.L_x_10212) ;  /* 0xffffff7000f07947 */ /* 0x000fea000383ffff */
.L_x_10251:
        /* <DEDUP_REMOVED lines=11> */
.L_x_10314:
[----:B------:R-:W-:Y:S05]  /*faf0*/  BSYNC B0 ;  /* 0x0000000000007941 */ /* 0x000fea0003800000 */
.L_x_10313:
[----:B------:R-:W-:Y:S05]  /*fb00*/  BRA `(.L_x_10315) ;  /* 0xffffffc000747947 */ /* 0x000fea000383ffff */
.L_x_10254:
[----:B0-----:R0:W1:Y:S02]  /*fb10*/  SYNCS.PHASECHK.TRANS64.TRYWAIT P0, [R2+URZ+0x2d840], R3 ;  /* 0x02d84003020075a7 */ /* 0x001064000800017f */
[----:B-1----:R-:W-:Y:S05]  /*fb20*/  @!P0 NANOSLEEP.SYNCS 0x989680 ;  /* 0x009896800000895d */ /* 0x002fea0003900000 */
[----:B------:R-:W1:Y:S02]  /*fb30*/  @!P0 SYNCS.PHASECHK.TRANS64 P0, [R2+URZ+0x2d840], R3 ;  /* 0x02d84003020085a7 */ /* 0x000e64000800007f */
[----:B-1----:R-:W-:Y:S05]  /*fb40*/  @!P0 BRA `(.L_x_10254) ;  /* 0xfffffffc00f08947 */ /* 0x002fea000383ffff */
[----:B------:R-:W-:Y:S05]  /*fb50*/  BRA `(.L_x_10316) ;  /* 0xffffffc000c87947 */ /* 0x000fea000383ffff */
.L_x_10255:
        /* <DEDUP_REMOVED lines=8> */
.L_x_10318:
[----:B------:R-:W-:Y:S05]  /*fbe0*/  BSYNC B0 ;  /* 0x0000000000007941 */ /* 0x000fea0003800000 */
.L_x_10317:
        /* <DEDUP_REMOVED lines=9> */
.L_x_10319:
[----:B------:R-:W-:Y:S02]  /*fc80*/  IMAD.MOV.U32 R13, RZ, RZ, R6 ;  /* 0x000000ffff0d7224 */ /* 0x000fe400078e0006 */
[----:B------:R-:W-:Y:S02]  /*fc90*/  IMAD.MOV.U32 R12, RZ, RZ, 0x1 ;  /* 0x00000001ff0c7424 */ /* 0x000fe400078e00ff */
[----:B------:R-:W-:-:S07]  /*fca0*/  IMAD.MOV.U32 R5, RZ, RZ, R14 ;  /* 0x000000ffff057224 */ /* 0x000fce00078e000e */
[----:B------:R-:W-:Y:S05]  /*fcb0*/  WARPSYNC.COLLECTIVE R15, `(.L_x_10320) ;  /* 0x000000000f087348 */ /* 0x000fea0003c00000 */
[----:B------:R0:W1:Y:S02]  /*fcc0*/  SHFL.IDX P6, R14, R13, R12, R11 ;  /* 0x0000000c0d0e7389 */ /* 0x00006400000c000b */
[----:B01----:R-:W-:Y:S01]  /*fcd0*/  ENDCOLLECTIVE ;  /* 0x000000000000791b */ /* 0x003fe20003800000 */
.L_x_10320:
        /* <DEDUP_REMOVED lines=18> */
.L_x_10321:
[----:B------:R-:W-:Y:S02]  /*fe00*/  IMAD.MOV.U32 R13, RZ, RZ, R6 ;  /* 0x000000ffff0d7224 */ /* 0x000fe400078e0006 */
[----:B------:R-:W-:Y:S02]  /*fe10*/  IMAD.MOV.U32 R12, RZ, RZ, 0x2 ;  /* 0x00000002ff0c7424 */ /* 0x000fe400078e00ff */
[----:B------:R-:W-:-:S07]  /*fe20*/  IMAD.MOV.U32 R5, RZ, RZ, R14 ;  /* 0x000000ffff057224 */ /* 0x000fce00078e000e */
[----:B------:R-:W-:Y:S05]  /*fe30*/  WARPSYNC.COLLECTIVE R15, `(.L_x_10322) ;  /* 0x000000000f087348 */ /* 0x000fea0003c00000 */
[----:B------:R0:W1:Y:S02]  /*fe40*/  SHFL.IDX P6, R14, R13, R12, R11 ;  /* 0x0000000c0d0e7389 */ /* 0x00006400000c000b */
[----:B01----:R-:W-:Y:S01]  /*fe50*/  ENDCOLLECTIVE ;  /* 0x000000000000791b */ /* 0x003fe20003800000 */
.L_x_10322:
        /* <DEDUP_REMOVED lines=17> */
.L_x_10323:
[----:B------:R-:W-:Y:S02]  /*ff70*/  @P1 IMAD R8, R7, 0x2, R17 ;  /* 0x0000000207081824 */ /* 0x000fe400078e0211 */
[----:B------:R-:W-:Y:S02]  /*ff80*/  IMAD.MOV.U32 R13, RZ, RZ, R6 ;  /* 0x000000ffff0d7224 */ /* 0x000fe400078e0006 */
[----:B------:R-:W-:Y:S02]  /*ff90*/  IMAD.MOV.U32 R12, RZ, RZ, 0x3 ;  /* 0x00000003ff0c7424 */ /* 0x000fe400078e00ff */
[----:B------:R-:W-:-:S07]  /*ffa0*/  IMAD.MOV.U32 R5, RZ, RZ, R14 ;  /* 0x000000ffff057224 */ /* 0x000fce00078e000e */
[----:B------:R-:W-:Y:S05]  /*ffb0*/  WARPSYNC.COLLECTIVE R15, `(.L_x_10324) ;  /* 0x000000000f087348 */ /* 0x000fea0003c00000 */
[----:B------:R0:W1:Y:S02]  /*ffc0*/  SHFL.IDX P6, R14, R13, R12, R11 ;  /* 0x0000000c0d0e7389 */ /* 0x00006400000c000b */
[----:B01----:R-:W-:Y:S01]  /*ffd0*/  ENDCOLLECTIVE ;  /* 0x000000000000791b */ /* 0x003fe20003800000 */
.L_x_10324:
        /* <DEDUP_REMOVED lines=10> */
.L_x_10325:
[----:B------:R-:W-:Y:S01]  /*10080*/  @!PT LDS RZ, [RZ] ;  /* 0x00000000fffff984 */ /* 0x000fe20000000800 */
[----:B------:R-:W-:Y:S01]  /*10090*/  @!PT LDS RZ, [RZ] ;  /* 0x00000000fffff984 */ /* 0x000fe20000000800 */
[----:B------:R-:W-:Y:S01]  /*100a0*/  @!PT LDS RZ, [RZ] ;  /* 0x00000000fffff984 */ /* 0x000fe20000000800 */
[----:B------:R0:W-:Y:S04]  /*100b0*/  @P1 LDGSTS.E.BYPASS.LTC128B.128 [R8+0x16400], desc[UR36][R4.64], !P4 ;  /* 0x1640000004081fae */ /* 0x0001e8000e101d64 */
[----:B------:R0:W-:Y:S04]  /*100c0*/  @P1 LDGSTS.E.BYPASS.LTC128B.128 [R8+0x18400], desc[UR36][R4.64+0x40], !P3 ;  /* 0x1840004004081fae */ /* 0x0001e8000d901d64 */
[----:B------:R0:W-:Y:S01]  /*100d0*/  @P1 LDGSTS.E.BYPASS.LTC128B.128 [R8+0x1a400], desc[UR36][R4.64+0x80], !P2 ;  /* 0x1a40008004081fae */ /* 0x0001e2000d101d64 */
[----:B------:R-:W-:Y:S01]  /*100e0*/  MOV R0, R14 ;  /* 0x0000000e00007202 */ /* 0x000fe20000000f00 */
[----:B------:R-:W-:Y:S06]  /*100f0*/  BRA `(.L_x_10326) ;  /* 0xffffffc0008c7947 */ /* 0x000fec000383ffff */
.L_x_10260:
[----:B------:R-:W2:Y:S04]  /*10100*/  LDL.LU R11, [R1+0x30] ;  /* 0x00003000010b7983 */ /* 0x000ea80000300800 */
[----:B------:R0:W5:Y:S01]  /*10110*/  LDL R9, [R1+0x1c] ;  /* 0x00001c0001097983 */ /* 0x0001620000100800 */
[----:B------:R-:W-:Y:S02]  /*10120*/  IMAD.MOV.U32 R13, RZ, RZ, R0 ;  /* 0x000000ffff0d7224 */ /* 0x000fe400078e0000 */
[----:B------:R-:W-:Y:S02]  /*10130*/  IMAD.MOV.U32 R12, RZ, RZ, RZ ;  /* 0x000000ffff0c7224 */ /* 0x000fe400078e00ff */
[----:B------:R-:W-:Y:S02]  /*10140*/  IMAD.MOV.U32 R15, RZ, RZ, -0x1 ;  /* 0xffffffffff0f7424 */ /* 0x000fe400078e00ff */
[----:B------:R-:W-:-:S02]  /*10150*/  IMAD R25, R25, 0xc0, R21 ;  /* 0x000000c019197824 */ /* 0x000fc400078e0215 */
[----:B--2---:R-:W-:Y:S02]  /*10160*/  IMAD R2, R11, R10, RZ ;  /* 0x0000000a0b027224 */ /* 0x004fe400078e02ff */
[----:B0-----:R-:W-:-:S07]  /*10170*/  IMAD.MOV.U32 R11, RZ, RZ, 0x1c1f ;  /* 0x00001c1fff0b7424 */ /* 0x001fce00078e00ff */
[----:B-----5:R-:W-:Y:S05]  /*10180*/  WARPSYNC.COLLECTIVE R15, `(.L_x_10327) ;  /* 0x000000000f087348 */ /* 0x020fea0003c00000 */
[----:B------:R0:W1:Y:S02]  /*10190*/  SHFL.IDX P6, R14, R13, R12, R11 ;  /* 0x0000000c0d0e7389 */ /* 0x00006400000c000b */
[----:B01---5:R-:W-:Y:S01]  /*101a0*/  ENDCOLLECTIVE ;  /* 0x000000000000791b */ /* 0x023fe20003800000 */
.L_x_10327:
[----:B------:R-:W-:Y:S02]  /*101b0*/  IMAD.MOV.U32 R13, RZ, RZ, R4 ;  /* 0x000000ffff0d7224 */ /* 0x000fe400078e0004 */
[----:B------:R-:W-:-:S07]  /*101c0*/  IMAD.MOV.U32 R6, RZ, RZ, R14 ;  /* 0x000000ffff067224 */ /* 0x000fce00078e000e */
[----:B------:R-:W-:Y:S05]  /*101d0*/  WARPSYNC.COLLECTIVE R15, `(.L_x_10328) ;  /* 0x000000000f087348 */ /* 0x000fea0003c00000 */
[----:B------:R0:W1:Y:S02]  /*101e0*/  SHFL.IDX P6, R14, R13, R12, R11 ;  /* 0x0000000c0d0e7389 */ /* 0x00006400000c000b */
[----:B01----:R-:W-:Y:S01]  /*101f0*/  ENDCOLLECTIVE ;  /* 0x000000000000791b */ /* 0x003fe20003800000 */
.L_x_10328:
[----:B------:R-:W-:Y:S01]  /*10200*/  ISETP.GE.AND P2, PT, R25, R2, PT ;  /* 0x000000021900720c */ /* 0x000fe20003f46270 */
[----:B------:R-:W-:Y:S02]  /*10210*/  IMAD.MOV.U32 R13, RZ, RZ, R0 ;  /* 0x000000ffff0d7224 */ /* 0x000fe400078e0000 */
[----:B------:R-:W-:Y:S02]  /*10220*/  IMAD.MOV.U32 R12, RZ, RZ, 0x1 ;  /* 0x00000001ff0c7424 */ /* 0x000fe400078e00ff */
[----:B------:R-:W-:-:S08]  /*10230*/  IMAD.MOV.U32 R5, RZ, RZ, R14 ;  /* 0x000000ffff057224 */ /* 0x000fd000078e000e */
[----:B------:R-:W-:Y:S05]  /*10240*/  WARPSYNC.COLLECTIVE R15, `(.L_x_10329) ;  /* 0x000000000f087348 */ /* 0x000fea0003c00000 */
[----:B------:R0:W1:Y:S02]  /*10250*/  SHFL.IDX P6, R14, R13, R12, R11 ;  /* 0x0000000c0d0e7389 */ /* 0x00006400000c000b */
[----:B01----:R-:W-:Y:S01]  /*10260*/  ENDCOLLECTIVE ;  /* 0x000000000000791b */ /* 0x003fe20003800000 */
.L_x_10329:
[----:B------:R-:W-:-:S04]  /*10270*/  @!P2 LEA R5, P4, R20, R5, 0x1 ;  /* 0x000000051405a211 */ /* 0x000fc800078808ff */
[----:B------:R-:W-:-:S05]  /*10280*/  @!P2 IADD3.X R6, RZ, R6, RZ, P4, !PT ;  /* 0x00000006ff06a210 */ /* 0x000fca00027fe4ff */
[----:B------:R-:W-:Y:S02]  /*10290*/  @!P2 IMAD.MOV.U32 R7, RZ, RZ, R6 ;  /* 0x000000ffff07a224 */ /* 0x000fe400078e0006 */
[----:B------:R-:W-:Y:S02]  /*102a0*/  @!P2 IMAD.MOV.U32 R6, RZ, RZ, R5 ;  /* 0x000000ffff06a224 */ /* 0x000fe400078e0005 */
[----:B------:R-:W-:-:S03]  /*102b0*/  IMAD.MOV.U32 R13, RZ, RZ, R4 ;  /* 0x000000ffff0d7224 */ /* 0x000fc600078e0004 */
[----:B------:R-:W-:Y:S01]  /*102c0*/  @!PT LDS RZ, [RZ] ;  /* 0x00000000fffff984 */ /* 0x000fe20000000800 */
[----:B------:R-:W-:Y:S01]  /*102d0*/  @!PT LDS RZ, [RZ] ;  /* 0x00000000fffff984 */ /* 0x000fe20000000800 */
[----:B------:R-:W-:Y:S01]  /*102e0*/  @!PT LDS RZ, [RZ] ;  /* 0x00000000fffff984 */ /* 0x000fe20000000800 */
[----:B------:R-:W-:Y:S04]  /*102f0*/  @!P2 LDGSTS.E.BYPASS.LTC128B.128 [R9+0xc400], desc[UR36][R6.64], !P3 ;  /* 0x0c4000000609afae */ /* 0x000fe8000d901d64 */
[----:B------:R-:W-:Y:S04]  /*10300*/  @!P2 LDGSTS.E.BYPASS.LTC128B.128 [R9+0xf400], desc[UR36][R6.64+0x40], !P0 ;  /* 0x0f4000400609afae */ /* 0x000fe8000c101d64 */
[----:B------:R0:W-:Y:S02]  /*10310*/  @!P2 LDGSTS.E.BYPASS.LTC128B.128 [R9+0x12400], desc[UR36][R6.64+0x80], !P1 ;  /* 0x124000800609afae */ /* 0x0001e4000c901d64 */
[----:B0-----:R-:W-:-:S07]  /*10320*/  IMAD.MOV.U32 R7, RZ, RZ, R14 ;  /* 0x000000ffff077224 */ /* 0x001fce00078e000e */
[----:B------:R-:W-:Y:S05]  /*10330*/  WARPSYNC.COLLECTIVE R15, `(.L_x_10330) ;  /* 0x000000000f087348 */ /* 0x000fea0003c00000 */
[----:B------:R0:W1:Y:S02]  /*10340*/  SHFL.IDX P6, R14, R13, R12, R11 ;  /* 0x0000000c0d0e7389 */ /* 0x00006400000c000b */
[----:B01----:R-:W-:Y:S01]  /*10350*/  ENDCOLLECTIVE ;  /* 0x000000000000791b */ /* 0x003fe20003800000 */
.L_x_10330:
[----:B------:R-:W-:-:S05]  /*10360*/  VIADD R5, R25, 0x20 ;  /* 0x0000002019057836 */ /* 0x000fca0000000000 */
[----:B------:R-:W-:Y:S01]  /*10370*/  ISETP.GE.AND P2, PT, R5, R2, PT ;  /* 0x000000020500720c */ /* 0x000fe20003f46270 */
[----:B------:R-:W-:Y:S02]  /*10380*/  IMAD.MOV.U32 R13, RZ, RZ, R0 ;  /* 0x000000ffff0d7224 */ /* 0x000fe400078e0000 */
[----:B------:R-:W-:Y:S01]  /*10390*/  IMAD.MOV.U32 R12, RZ, RZ, 0x2 ;  /* 0x00000002ff0c7424 */ /* 0x000fe200078e00ff */
[----:B------:R-:W-:-:S09]  /*103a0*/  MOV R5, R14 ;  /* 0x0000000e00057202 */ /* 0x000fd20000000f00 */
[----:B------:R-:W-:Y:S05]  /*103b0*/  WARPSYNC.COLLECTIVE R15, `(.L_x_10331) ;  /* 0x000000000f087348 */ /* 0x000fea0003c00000 */
[----:B------:R0:W1:Y:S02]  /*103c0*/  SHFL.IDX P6, R14, R13, R12, R11 ;  /* 0x0000000c0d0e7389 */ /* 0x00006400000c000b */
[----:B01----:R-:W-:Y:S01]  /*103d0*/  ENDCOLLECTIVE ;  /* 0x000000000000791b */ /* 0x003fe20003800000 */
.L_x_10331:
[----:B------:R-:W-:-:S05]  /*103e0*/  @!P2 LEA R5, P4, R20, R5, 0x1 ;  /* 0x000000051405a211 */ /* 0x000fca00078808ff */
[----:B------:R-:W-:Y:S02]  /*103f0*/  @!P2 IMAD.X R7, RZ, RZ, R7, P4 ;  /* 0x000000ffff07a224 */ /* 0x000fe400020e0607 */
        /* <DEDUP_REMOVED lines=12> */
.L_x_10332:
        /* <DEDUP_REMOVED lines=8> */
.L_x_10333:
[----:B------:R-:W-:Y:S01]  /*10540*/  @!P2 LEA R5, P4, R20, R5, 0x1 ;  /* 0x000000051405a211 */ /* 0x000fe200078808ff */
[----:B------:R-:W-:Y:S02]  /*10550*/  IMAD.MOV.U32 R13, RZ, RZ, R4 ;  /* 0x000000ffff0d7224 */ /* 0x000fe400078e0004 */
[----:B------:R-:W-:-:S10]  /*10560*/  IMAD.MOV.U32 R0, RZ, RZ, R14 ;  /* 0x000000ffff007224 */ /* 0x000fd400078e000e */
[----:B------:R-:W-:Y:S05]  /*10570*/  WARPSYNC.COLLECTIVE R15, `(.L_x_10334) ;  /* 0x000000000f087348 */ /* 0x000fea0003c00000 */
[----:B------:R0:W1:Y:S02]  /*10580*/  SHFL.IDX P6, R14, R13, R12, R11 ;  /* 0x0000000c0d0e7389 */ /* 0x00006400000c000b */
[----:B01----:R-:W-:Y:S01]  /*10590*/  ENDCOLLECTIVE ;  /* 0x000000000000791b */ /* 0x003fe20003800000 */
.L_x_10334:
[----:B------:R-:W-:Y:S02]  /*105a0*/  @!P2 IMAD.X R7, RZ, RZ, R7, P4 ;  /* 0x000000ffff07a224 */ /* 0x000fe400020e0607 */
[----:B------:R-:W-:Y:S01]  /*105b0*/  @!P2 IMAD.MOV.U32 R6, RZ, RZ, R5 ;  /* 0x000000ffff06a224 */ /* 0x000fe200078e0005 */
[----:B------:R-:W-:-:S04]  /*105c0*/  IADD3 R5, R25, 0x60, RZ ;  /* 0x0000006019057810 */ /* 0x000fc80007ffe0ff */
[----:B------:R-:W-:Y:S01]  /*105d0*/  @!PT LDS RZ, [RZ] ;  /* 0x00000000fffff984 */ /* 0x000fe20000000800 */
[----:B------:R-:W-:Y:S01]  /*105e0*/  @!PT LDS RZ, [RZ] ;  /* 0x00000000fffff984 */ /* 0x000fe20000000800 */
[----:B------:R-:W-:Y:S01]  /*105f0*/  @!PT LDS RZ, [RZ] ;  /* 0x00000000fffff984 */ /* 0x000fe20000000800 */
[----:B------:R0:W-:Y:S04]  /*10600*/  @!P2 LDGSTS.E.BYPASS.LTC128B.128 [R9+0xd400], desc[UR36][R6.64], !P3 ;  /* 0x0d4000000609afae */ /* 0x0001e8000d901d64 */
[----:B------:R0:W-:Y:S04]  /*10610*/  @!P2 LDGSTS.E.BYPASS.LTC128B.128 [R9+0x10400], desc[UR36][R6.64+0x40], !P0 ;  /* 0x104000400609afae */ /* 0x0001e8000c101d64 */
[----:B------:R0:W-:Y:S01]  /*10620*/  @!P2 LDGSTS.E.BYPASS.LTC128B.128 [R9+0x13400], desc[UR36][R6.64+0x80], !P1 ;  /* 0x134000800609afae */ /* 0x0001e2000c901d64 */
[----:B------:R-:W-:Y:S01]  /*10630*/  ISETP.GE.AND P2, PT, R5, R2, PT ;  /* 0x000000020500720c */ /* 0x000fe20003f46270 */
[----:B------:R-:W-:-:S02]  /*10640*/  IMAD.MOV.U32 R13, RZ, RZ, R3 ;  /* 0x000000ffff0d7224 */ /* 0x000fc400078e0003 */
[----:B------:R-:W-:Y:S02]  /*10650*/  IMAD.MOV.U32 R12, RZ, RZ, RZ ;  /* 0x000000ffff0c7224 */ /* 0x000fe400078e00ff */
[----:B------:R-:W-:-:S08]  /*10660*/  IMAD.MOV.U32 R4, RZ, RZ, R14 ;  /* 0x000000ffff047224 */ /* 0x000fd000078e000e */
[----:B0-----:R-:W-:Y:S05]  /*10670*/  WARPSYNC.COLLECTIVE R15, `(.L_x_10335) ;  /* 0x000000000f087348 */ /* 0x001fea0003c00000 */
[----:B------:R1:W2:Y:S02]  /*10680*/  SHFL.IDX P6, R14, R13, R12, R11 ;  /* 0x0000000c0d0e7389 */ /* 0x0002a400000c000b */
[----:B012---:R-:W-:Y:S01]  /*10690*/  ENDCOLLECTIVE ;  /* 0x000000000000791b */ /* 0x007fe20003800000 */
.L_x_10335:
[----:B------:R-:W-:-:S05]  /*106a0*/  @!P2 LEA R4, P4, R20, R4, 0x1 ;  /* 0x000000041404a211 */ /* 0x000fca00078808ff */
[----:B------:R-:W-:-:S04]  /*106b0*/  @!P2 IMAD.X R0, RZ, RZ, R0, P4 ;  /* 0x000000ffff00a224 */ /* 0x000fc800020e0600 */
[----:B------:R-:W-:Y:S02]  /*106c0*/  @!P2 IMAD.MOV.U32 R5, RZ, RZ, R0 ;  /* 0x000000ffff05a224 */ /* 0x000fe400078e0000 */
[----:B------:R-:W-:Y:S02]  /*106d0*/  VIADD R0, R25, 0x80 ;  /* 0x0000008019007836 */ /* 0x000fe40000000000 */
[----:B------:R-:W-:Y:S01]  /*106e0*/  IMAD.MOV.U32 R13, RZ, RZ, R8 ;  /* 0x000000ffff0d7224 */ /* 0x000fe200078e0008 */
[----:B------:R-:W-:Y:S01]  /*106f0*/  @!PT LDS RZ, [RZ] ;  /* 0x00000000fffff984 */ /* 0x000fe20000000800 */
[----:B------:R-:W-:Y:S01]  /*10700*/  @!PT LDS RZ, [RZ] ;  /* 0x00000000fffff984 */ /* 0x000fe20000000800 */
[----:B------:R-:W-:Y:S01]  /*10710*/  @!PT LDS RZ, [RZ] ;  /* 0x00000000fffff984 */ /* 0x000fe20000000800 */
[----:B------:R0:W-:Y:S04]  /*10720*/  @!P2 LDGSTS.E.BYPASS.LTC128B.128 [R9+0xdc00], desc[UR36][R4.64], !P3 ;  /* 0x0dc000000409afae */ /* 0x0001e8000d901d64 */
[----:B------:R0:W-:Y:S04]  /*10730*/  @!P2 LDGSTS.E.BYPASS.LTC128B.128 [R9+0x10c00], desc[UR36][R4.64+0x40], !P0 ;  /* 0x10c000400409afae */ /* 0x0001e8000c101d64 */
[----:B------:R0:W-:Y:S01]  /*10740*/  @!P2 LDGSTS.E.BYPASS.LTC128B.128 [R9+0x13c00], desc[UR36][R4.64+0x80], !P1 ;  /* 0x13c000800409afae */ /* 0x0001e2000c901d64 */
[----:B------:R-:W-:Y:S01]  /*10750*/  ISETP.GE.AND P2, PT, R0, R2, PT ;  /* 0x000000020000720c */ /* 0x000fe20003f46270 */
[----:B------:R-:W-:-:S12]  /*10760*/  IMAD.MOV.U32 R0, RZ, RZ, R14 ;  /* 0x000000ffff007224 */ /* 0x000fd800078e000e */
[----:B0-----:R-:W-:Y:S05]  /*10770*/  WARPSYNC.COLLECTIVE R15, `(.L_x_10336) ;  /* 0x000000000f087348 */ /* 0x001fea0003c00000 */
[----:B------:R1:W2:Y:S02]  /*10780*/  SHFL.IDX P6, R14, R13, R12, R11 ;  /* 0x0000000c0d0e7389 */ /* 0x0002a400000c000b */
[----:B012---:R-:W-:Y:S01]  /*10790*/  ENDCOLLECTIVE ;  /* 0x000000000000791b */ /* 0x007fe20003800000 */
.L_x_10336:
[----:B------:R-:W-:Y:S02]  /*107a0*/  IMAD.MOV.U32 R13, RZ, RZ, R3 ;  /* 0x000000ffff0d7224 */ /* 0x000fe400078e0003 */
[----:B------:R-:W-:Y:S01]  /*107b0*/  IMAD.MOV.U32 R12, RZ, RZ, 0x1 ;  /* 0x00000001ff0c7424 */ /* 0x000fe200078e00ff */
[----:B------:R-:W-:-:S07]  /*107c0*/  MOV R4, R14 ;  /* 0x0000000e00047202 */ /* 0x000fce0000000f00 */
[----:B------:R-:W-:Y:S05]  /*107d0*/  WARPSYNC.COLLECTIVE R15, `(.L_x_10337) ;  /* 0x000000000f087348 */ /* 0x000fea0003c00000 */
[----:B------:R0:W1:Y:S02]  /*107e0*/  SHFL.IDX P6, R14, R13, R12, R11 ;  /* 0x0000000c0d0e7389 */ /* 0x00006400000c000b */
[----:B01----:R-:W-:Y:S01]  /*107f0*/  ENDCOLLECTIVE ;  /* 0x000000000000791b */ /* 0x003fe20003800000 */
.L_x_10337:
[----:B------:R-:W-:-:S05]  /*10800*/  @!P2 LEA R4, P4, R20, R4, 0x1 ;  /* 0x000000041404a211 */ /* 0x000fca00078808ff */
[----:B------:R-:W-:-:S04]  /*10810*/  @!P2 IMAD.X R0, RZ, RZ, R0, P4 ;  /* 0x000000ffff00a224 */ /* 0x000fc800020e0600 */
[----:B------:R-:W-:Y:S02]  /*10820*/  @!P2 IMAD.MOV.U32 R5, RZ, RZ, R0 ;  /* 0x000000ffff05a224 */ /* 0x000fe400078e0000 */
[----:B------:R-:W-:-:S03]  /*10830*/  IMAD.MOV.U32 R13, RZ, RZ, R8 ;  /* 0x000000ffff0d7224 */ /* 0x000fc600078e0008 */
[----:B------:R-:W-:Y:S01]  /*10840*/  @!PT LDS RZ, [RZ] ;  /* 0x00000000fffff984 */ /* 0x000fe20000000800 */
[----:B------:R-:W-:Y:S01]  /*10850*/  @!PT LDS RZ, [RZ] ;  /* 0x00000000fffff984 */ /* 0x000fe20000000800 */
[----:B------:R-:W-:Y:S01]  /*10860*/  @!PT LDS RZ, [RZ] ;  /* 0x00000000fffff984 */ /* 0x000fe20000000800 */
[----:B------:R0:W-:Y:S04]  /*10870*/  @!P2 LDGSTS.E.BYPASS.LTC128B.128 [R9+0xe400], desc[UR36][R4.64], !P3 ;  /* 0x0e4000000409afae */ /* 0x0001e8000d901d64 */
[----:B------:R0:W-:Y:S01]  /*10880*/  @!P2 LDGSTS.E.BYPASS.LTC128B.128 [R9+0x11400], desc[UR36][R4.64+0x40], !P0 ;  /* 0x114000400409afae */ /* 0x0001e2000c101d64 */
[----:B------:R-:W-:-:S03]  /*10890*/  IMAD.MOV.U32 R3, RZ, RZ, R14 ;  /* 0x000000ffff037224 */ /* 0x000fc600078e000e */
[----:B------:R0:W-:Y:S04]  /*108a0*/  @!P2 LDGSTS.E.BYPASS.LTC128B.128 [R9+0x14400], desc[UR36][R4.64+0x80], !P1 ;  /* 0x144000800409afae */ /* 0x0001e8000c901d64 */
[----:B0-----:R-:W-:Y:S05]  /*108b0*/  WARPSYNC.COLLECTIVE R15, `(.L_x_10338) ;  /* 0x000000000f087348 */ /* 0x001fea0003c00000 */
[----:B------:R1:W2:Y:S02]  /*108c0*/  SHFL.IDX P6, R14, R13, R12, R11 ;  /* 0x0000000c0d0e7389 */ /* 0x0002a400000c000b */
[----:B012---:R-:W-:Y:S01]  /*108d0*/  ENDCOLLECTIVE ;  /* 0x000000000000791b */ /* 0x007fe20003800000 */
.L_x_10338:
[----:B------:R-:W-:Y:S01]  /*108e0*/  IMAD.MOV.U32 R8, RZ, RZ, R14 ;  /* 0x000000ffff087224 */ /* 0x000fe200078e000e */
[----:B------:R-:W-:Y:S06]  /*108f0*/  BRA `(.L_x_10339) ;  /* 0xffffffc400a07947 */ /* 0x000fec000383ffff */
.L_x_10263:
[----:B-1----:R1:W2:Y:S02]  /*10900*/  SYNCS.PHASECHK.TRANS64.TRYWAIT P0, [R17+URZ+0x2d820], R0 ;  /* 0x02d82000110075a7 */ /* 0x0022a4000800017f */
[----:B--2---:R-:W-:Y:S05]  /*10910*/  @!P0 NANOSLEEP.SYNCS 0x989680 ;  /* 0x009896800000895d */ /* 0x004fea0003900000 */
[----:B------:R-:W2:Y:S02]  /*10920*/  @!P0 SYNCS.PHASECHK.TRANS64 P0, [R17+URZ+0x2d820], R0 ;  /* 0x02d82000110085a7 */ /* 0x000ea4000800007f */
[----:B--2---:R-:W-:Y:S05]  /*10930*/  @!P0 BRA `(.L_x_10263) ;  /* 0xfffffffc00f08947 */ /* 0x004fea000383ffff */
[----:B------:R-:W-:Y:S05]  /*10940*/  BRA `(.L_x_10340) ;  /* 0xffffffc800087947 */ /* 0x000fea000383ffff */
.L_x_10268:
[----:B0-----:R0:W1:Y:S02]  /*10950*/  SYNCS.PHASECHK.TRANS64.TRYWAIT P0, [R5+URZ+0x2d840], R0 ;  /* 0x02d84000050075a7 */ /* 0x001064000800017f */
[----:B-1----:R-:W-:Y:S05]  /*10960*/  @!P0 NANOSLEEP.SYNCS 0x989680 ;  /* 0x009896800000895d */ /* 0x002fea0003900000 */
[----:B------:R-:W1:Y:S02]  /*10970*/  @!P0 SYNCS.PHASECHK.TRANS64 P0, [R5+URZ+0x2d840], R0 ;  /* 0x02d84000050085a7 */ /* 0x000e64000800007f */
[----:B-1----:R-:W-:Y:S05]  /*10980*/  @!P0 BRA `(.L_x_10268) ;  /* 0xfffffffc00f08947 */ /* 0x002fea000383ffff */
[----:B------:R-:W-:Y:S05]  /*10990*/  BRA `(.L_x_10341) ;  /* 0xffffffc800fc7947 */ /* 0x000fea000383ffff */
.L_x_10269:
        /* <DEDUP_REMOVED lines=8> */
.L_x_10343:
[----:B------:R-:W-:Y:S05]  /*10a20*/  BSYNC B1 ;  /* 0x0000000000017941 */ /* 0x000fea0003800000 */
.L_x_10342:
[----:B------:R-:W0:Y:S01]  /*10a30*/  S2R R25, SR_TID.X ;  /* 0x0000000000197919 */ /* 0x000e220000002100 */
        /* <DEDUP_REMOVED lines=8> */
[----:B------:R-:W-:-:S12]  /*10ac0*/  IMAD R4, R4, 0x2, R17 ;  /* 0x0000000204047824 */ /* 0x000fd800078e0211 */
[----:B0-----:R-:W-:Y:S05]  /*10ad0*/  WARPSYNC.COLLECTIVE R15, `(.L_x_10344) ;  /* 0x000000000f087348 */ /* 0x001fea0003c00000 */
[----:B------:R1:W2:Y:S02]  /*10ae0*/  SHFL.IDX P6, R14, R13, R12, R11 ;  /* 0x0000000c0d0e7389 */ /* 0x0002a400000c000b */
[----:B012---:R-:W-:Y:S01]  /*10af0*/  ENDCOLLECTIVE ;  /* 0x000000000000791b */ /* 0x007fe20003800000 */
.L_x_10344:
[----:B------:R-:W-:Y:S02]  /*10b00*/  IMAD.MOV.U32 R13, RZ, RZ, R8 ;  /* 0x000000ffff0d7224 */ /* 0x000fe400078e0008 */
[----:B------:R-:W-:Y:S01]  /*10b10*/  IMAD.MOV.U32 R12, RZ, RZ, 0x1 ;  /* 0x00000001ff0c7424 */ /* 0x000fe200078e00ff */
[----:B------:R-:W-:Y:S01]  /*10b20*/  SHF.L.U32 R25, R25, 0x3, RZ ;  /* 0x0000000319197819 */ /* 0x000fe200000006ff */
[----:B------:R-:W-:-:S03]  /*10b30*/  IMAD.MOV.U32 R2, RZ, RZ, R14 ;  /* 0x000000ffff027224 */ /* 0x000fc600078e000e */
[----:B------:R-:W-:-:S07]  /*10b40*/  LOP3.LUT R25, R25, 0x18, RZ, 0xc0, !PT ;  /* 0x0000001819197812 */ /* 0x000fce00078ec0ff */
[----:B------:R-:W-:Y:S05]  /*10b50*/  WARPSYNC.COLLECTIVE R15, `(.L_x_10345) ;  /* 0x000000000f087348 */ /* 0x000fea0003c00000 */
[----:B------:R0:W1:Y:S02]  /*10b60*/  SHFL.IDX P6, R14, R13, R12, R11 ;  /* 0x0000000c0d0e7389 */ /* 0x00006400000c000b */
[----:B01----:R-:W-:Y:S01]  /*10b70*/  ENDCOLLECTIVE ;  /* 0x000000000000791b */ /* 0x003fe20003800000 */
.L_x_10345:
[----:B------:R-:W-:-:S05]  /*10b80*/  IMAD.SHL.U32 R0, R25, 0x2, RZ ;  /* 0x0000000219007824 */ /* 0x000fca00078e00ff */
        /* <DEDUP_REMOVED lines=9> */
[----:B0-----:R-:W-:-:S07]  /*10c20*/  MOV R3, R14 ;  /* 0x0000000e00037202 */ /* 0x001fce0000000f00 */
[----:B------:R-:W-:Y:S05]  /*10c30*/  WARPSYNC.COLLECTIVE R15, `(.L_x_10346) ;  /* 0x000000000f087348 */ /* 0x000fea0003c00000 */
[----:B------:R0:W1:Y:S02]  /*10c40*/  SHFL.IDX P6, R14, R13, R12, R11 ;  /* 0x0000000c0d0e7389 */ /* 0x00006400000c000b */
[----:B01----:R-:W-:Y:S01]  /*10c50*/  ENDCOLLECTIVE ;  /* 0x000000000000791b */ /* 0x003fe20003800000 */
.L_x_10346:
[----:B------:R-:W-:Y:S02]  /*10c60*/  IMAD.MOV.U32 R13, RZ, RZ, R8 ;  /* 0x000000ffff0d7224 */ /* 0x000fe400078e0008 */
[----:B------:R-:W-:Y:S02]  /*10c70*/  IMAD.MOV.U32 R12, RZ, RZ, 0x2 ;  /* 0x00000002ff0c7424 */ /* 0x000fe400078e00ff */
[----:B------:R-:W-:-:S07]  /*10c80*/  IMAD.MOV.U32 R2, RZ, RZ, R14 ;  /* 0x000000ffff027224 */ /* 0x000fce00078e000e */
[----:B------:R-:W-:Y:S05]  /*10c90*/  WARPSYNC.COLLECTIVE R15, `(.L_x_10347) ;  /* 0x000000000f087348 */ /* 0x000fea0003c00000 */
[----:B------:R0:W1:Y:S02]  /*10ca0*/  SHFL.IDX P6, R14, R13, R12, R11 ;  /* 0x0000000c0d0e7389 */ /* 0x00006400000c000b */
[----:B01----:R-:W-:Y:S01]  /*10cb0*/  ENDCOLLECTIVE ;  /* 0x000000000000791b */ /* 0x003fe20003800000 */
.L_x_10347:
        /* <DEDUP_REMOVED lines=13> */
.L_x_10348:
[----:B------:R-:W-:Y:S02]  /*10d90*/  IMAD.MOV.U32 R13, RZ, RZ, R8 ;  /* 0x000000ffff0d7224 */ /* 0x000fe400078e0008 */
[----:B------:R-:W-:Y:S01]  /*10da0*/  IMAD.MOV.U32 R12, RZ, RZ, 0x3 ;  /* 0x00000003ff0c7424 */ /* 0x000fe200078e00ff */
[----:B------:R-:W-:-:S07]  /*10db0*/  MOV R2, R14 ;  /* 0x0000000e00027202 */ /* 0x000fce0000000f00 */
[----:B------:R-:W-:Y:S05]  /*10dc0*/  WARPSYNC.COLLECTIVE R15, `(.L_x_10349) ;  /* 0x000000000f087348 */ /* 0x000fea0003c00000 */
[----:B------:R0:W1:Y:S02]  /*10dd0*/  SHFL.IDX P6, R14, R13, R12, R11 ;  /* 0x0000000c0d0e7389 */ /* 0x00006400000c000b */
[----:B01----:R-:W-:Y:S01]  /*10de0*/  ENDCOLLECTIVE ;  /* 0x000000000000791b */ /* 0x003fe20003800000 */
.L_x_10349:
        /* <DEDUP_REMOVED lines=14> */
.L_x_10350:
[----:B------:R-:W-:Y:S01]  /*10ed0*/  IMAD.MOV.U32 R2, RZ, RZ, R14 ;  /* 0x000000ffff027224 */ /* 0x000fe200078e000e */
[----:B------:R-:W-:Y:S06]  /*10ee0*/  BRA `(.L_x_10351) ;  /* 0xffffffc800907947 */ /* 0x000fec000383ffff */
.L_x_10274:
[----:B-1----:R1:W2:Y:S02]  /*10ef0*/  SYNCS.PHASECHK.TRANS64.TRYWAIT P0, [R5+URZ+0x2d860], R2 ;  /* 0x02d86002050075a7 */ /* 0x0022a4000800017f */
[----:B--2---:R-:W-:Y:S05]  /*10f00*/  @!P0 NANOSLEEP.SYNCS 0x989680 ;  /* 0x009896800000895d */ /* 0x004fea0003900000 */
[----:B------:R-:W2:Y:S02]  /*10f10*/  @!P0 SYNCS.PHASECHK.TRANS64 P0, [R5+URZ+0x2d860], R2 ;  /* 0x02d86002050085a7 */ /* 0x000ea4000800007f */
[----:B--2---:R-:W-:Y:S05]  /*10f20*/  @!P0 BRA `(.L_x_10274) ;  /* 0xfffffffc00f08947 */ /* 0x004fea000383ffff */
[----:B------:R-:W-:Y:S05]  /*10f30*/  BRA `(.L_x_10352) ;  /* 0xffffffc800f47947 */ /* 0x000fea000383ffff */
.L_x_10275:
        /* <DEDUP_REMOVED lines=8> */
.L_x_10354:
[----:B------:R-:W-:Y:S05]  /*10fc0*/  BSYNC B1 ;  /* 0x0000000000017941 */ /* 0x000fea0003800000 */
.L_x_10353:
        /* <DEDUP_REMOVED lines=9> */
.L_x_10355:
[----:B------:R-:W-:Y:S02]  /*11060*/  IMAD.MOV.U32 R13, RZ, RZ, R19 ;  /* 0x000000ffff0d7224 */ /* 0x000fe400078e0013 */
[----:B------:R-:W-:Y:S01]  /*11070*/  IMAD.MOV.U32 R12, RZ, RZ, 0x1 ;  /* 0x00000001ff0c7424 */ /* 0x000fe200078e00ff */
[----:B------:R-:W-:-:S07]  /*11080*/  MOV R2, R14 ;  /* 0x0000000e00027202 */ /* 0x000fce0000000f00 */
[----:B------:R-:W-:Y:S05]  /*11090*/  WARPSYNC.COLLECTIVE R15, `(.L_x_10356) ;  /* 0x000000000f087348 */ /* 0x000fea0003c00000 */
[----:B------:R0:W1:Y:S02]  /*110a0*/  SHFL.IDX P6, R14, R13, R12, R11 ;  /* 0x0000000c0d0e7389 */ /* 0x00006400000c000b */
[----:B01----:R-:W-:Y:S01]  /*110b0*/  ENDCOLLECTIVE ;  /* 0x000000000000791b */ /* 0x003fe20003800000 */
.L_x_10356:
        /* <DEDUP_REMOVED lines=16> */
.L_x_10357:
[----:B------:R-:W-:Y:S02]  /*111c0*/  IMAD.MOV.U32 R13, RZ, RZ, R19 ;  /* 0x000000ffff0d7224 */ /* 0x000fe400078e0013 */
[----:B------:R-:W-:Y:S01]  /*111d0*/  IMAD.MOV.U32 R12, RZ, RZ, 0x2 ;  /* 0x00000002ff0c7424 */ /* 0x000fe200078e00ff */
[----:B------:R-:W-:-:S07]  /*111e0*/  MOV R2, R14 ;  /* 0x0000000e00027202 */ /* 0x000fce0000000f00 */
[----:B------:R-:W-:Y:S05]  /*111f0*/  WARPSYNC.COLLECTIVE R15, `(.L_x_10358) ;  /* 0x000000000f087348 */ /* 0x000fea0003c00000 */
[----:B------:R0:W1:Y:S02]  /*11200*/  SHFL.IDX P6, R14, R13, R12, R11 ;  /* 0x0000000c0d0e7389 */ /* 0x00006400000c000b */
[----:B01----:R-:W-:Y:S01]  /*11210*/  ENDCOLLECTIVE ;  /* 0x000000000000791b */ /* 0x003fe20003800000 */
.L_x_10358:
        /* <DEDUP_REMOVED lines=16> */
.L_x_10359:
[----:B------:R-:W-:Y:S02]  /*11320*/  IMAD.MOV.U32 R13, RZ, RZ, R19 ;  /* 0x000000ffff0d7224 */ /* 0x000fe400078e0013 */
[----:B------:R-:W-:Y:S02]  /*11330*/  IMAD.MOV.U32 R12, RZ, RZ, 0x3 ;  /* 0x00000003ff0c7424 */ /* 0x000fe400078e00ff */
[----:B------:R-:W-:-:S07]  /*11340*/  IMAD.MOV.U32 R2, RZ, RZ, R14 ;  /* 0x000000ffff027224 */ /* 0x000fce00078e000e */
[----:B------:R-:W-:Y:S05]  /*11350*/  WARPSYNC.COLLECTIVE R15, `(.L_x_10360) ;  /* 0x000000000f087348 */ /* 0x000fea0003c00000 */
[----:B------:R0:W1:Y:S02]  /*11360*/  SHFL.IDX P6, R14, R13, R12, R11 ;  /* 0x0000000c0d0e7389 */ /* 0x00006400000c000b */
[----:B01----:R-:W-:Y:S01]  /*11370*/  ENDCOLLECTIVE ;  /* 0x000000000000791b */ /* 0x003fe20003800000 */
.L_x_10360:
        /* <DEDUP_REMOVED lines=13> */
.L_x_10361:
[----:B------:R-:W-:Y:S01]  /*11450*/  @!PT LDS RZ, [RZ] ;  /* 0x00000000fffff984 */ /* 0x000fe20000000800 */
[----:B------:R-:W-:Y:S01]  /*11460*/  @!PT LDS RZ, [RZ] ;  /* 0x00000000fffff984 */ /* 0x000fe20000000800 */
[----:B------:R-:W-:Y:S01]  /*11470*/  @!PT LDS RZ, [RZ] ;  /* 0x00000000fffff984 */ /* 0x000fe20000000800 */
[----:B------:R-:W-:Y:S01]  /*11480*/  LDGSTS.E.BYPASS.LTC128B.128 [R4+0x3400], desc[UR36][R2.64+0x40], !P0 ;  /* 0x0340004002047fae */ /* 0x000fe2000c101d64 */
[----:B------:R-:W-:-:S13]  /*11490*/  ISETP.LT.OR P0, PT, R6, 0x41, P1 ;  /* 0x000000410600780c */ /* 0x000fda0000f01670 */
[----:B------:R0:W-:Y:S02]  /*114a0*/  LDGSTS.E.BYPASS.LTC128B.128 [R4+0x5400], desc[UR36][R2.64+0x80], !P0 ;  /* 0x0540008002047fae */ /* 0x0001e4000c101d64 */
[----:B0-----:R-:W-:Y:S01]  /*114b0*/  IMAD.MOV.U32 R2, RZ, RZ, R14 ;  /* 0x000000ffff027224 */ /* 0x001fe200078e000e */
[----:B------:R-:W-:Y:S06]  /*114c0*/  BRA `(.L_x_10362) ;  /* 0xffffffc800587947 */ /* 0x000fec000383ffff */
.L_x_10283:
[----:B-1----:R1:W2:Y:S02]  /*114d0*/  SYNCS.PHASECHK.TRANS64.TRYWAIT P0, [R0+URZ+0x2d860], R3 ;  /* 0x02d86003000075a7 */ /* 0x0022a4000800017f */
[----:B--2---:R-:W-:Y:S05]  /*114e0*/  @!P0 NANOSLEEP.SYNCS 0x989680 ;  /* 0x009896800000895d */ /* 0x004fea0003900000 */
[----:B------:R-:W2:Y:S02]  /*114f0*/  @!P0 SYNCS.PHASECHK.TRANS64 P0, [R0+URZ+0x2d860], R3 ;  /* 0x02d86003000085a7 */ /* 0x000ea4000800007f */
[----:B--2---:R-:W-:Y:S05]  /*11500*/  @!P0 BRA `(.L_x_10283) ;  /* 0xfffffffc00f08947 */ /* 0x004fea000383ffff */
[----:B------:R-:W-:Y:S05]  /*11510*/  BRA `(.L_x_10363) ;  /* 0xffffffcc00807947 */ /* 0x000fea000383ffff */
.L_x_10284:
        /* <DEDUP_REMOVED lines=8> */
.L_x_10365:
[----:B------:R-:W-:Y:S05]  /*115a0*/  BSYNC B0 ;  /* 0x0000000000007941 */ /* 0x000fea0003800000 */
.L_x_10364:
[----:B------:R-:W0:Y:S01]  /*115b0*/  S2R R2, SR_TID.X ;  /* 0x0000000000027919 */ /* 0x000e220000002100 */
[----:B------:R-:W-:Y:S01]  /*115c0*/  IMAD.MOV.U32 R13, RZ, RZ, R18 ;  /* 0x000000ffff0d7224 */ /* 0x000fe200078e0012 */
[----:B------:R-:W-:Y:S01]  /*115d0*/  MOV R15, 0xffffffff ;  /* 0xffffffff000f7802 */ /* 0x000fe20000000f00 */
[----:B------:R-:W-:Y:S02]  /*115e0*/  IMAD.MOV.U32 R12, RZ, RZ, RZ ;  /* 0x000000ffff0c7224 */ /* 0x000fe400078e00ff */
[----:B------:R-:W-:Y:S02]  /*115f0*/  IMAD.MOV.U32 R11, RZ, RZ, 0x1c1f ;  /* 0x00001c1fff0b7424 */ /* 0x000fe400078e00ff */
[----:B------:R-:W-:Y:S02]  /*11600*/  IMAD.MOV.U32 R3, RZ, RZ, R14 ;  /* 0x000000ffff037224 */ /* 0x000fe400078e000e */
[----:B------:R-:W-:-:S07]  /*11610*/  IMAD R4, R4, 0x2, R17 ;  /* 0x0000000204047824 */ /* 0x000fce00078e0211 */
[----:B0-----:R-:W-:Y:S05]  /*11620*/  WARPSYNC.COLLECTIVE R15, `(.L_x_10366) ;  /* 0x000000000f087348 */ /* 0x001fea0003c00000 */
[----:B------:R1:W2:Y:S02]  /*11630*/  SHFL.IDX P6, R14, R13, R12, R11 ;  /* 0x0000000c0d0e7389 */ /* 0x0002a400000c000b */
[----:B012---:R-:W-:Y:S01]  /*11640*/  ENDCOLLECTIVE ;  /* 0x000000000000791b */ /* 0x007fe20003800000 */
.L_x_10366:
[----:B------:R-:W-:Y:S01]  /*11650*/  ULDC UR4, c[0x0][0x2f4] ;  /* 0x0000bd0000047ab9 */ /* 0x000fe20000000800 */
[----:B------:R-:W-:Y:S02]  /*11660*/  IMAD.MOV.U32 R13, RZ, RZ, R19 ;  /* 0x000000ffff0d7224 */ /* 0x000fe400078e0013 */
[----:B------:R-:W-:Y:S02]  /*11670*/  IMAD.MOV.U32 R12, RZ, RZ, 0x1 ;  /* 0x00000001ff0c7424 */ /* 0x000fe400078e00ff */
[----:B------:R-:W-:-:S05]  /*11680*/  IMAD.SHL.U32 R7, R2, 0x8, RZ ;  /* 0x0000000802077824 */ /* 0x000fca00078e00ff */
[----:B------:R-:W-:-:S04]  /*11690*/  LOP3.LUT R7, R7, 0x18, RZ, 0xc0, !PT ;  /* 0x0000001807077812 */ /* 0x000fc800078ec0ff */
[C---:B------:R-:W-:Y:S01]  /*116a0*/  ISETP.GE.AND P2, PT, R7.reuse, UR4, PT ;  /* 0x0000000407007c0c */ /* 0x040fe2000bf46270 */
[C---:B------:R-:W-:Y:S01]  /*116b0*/  IMAD.SHL.U32 R5, R7.reuse, 0x2, RZ ;  /* 0x0000000207057824 */ /* 0x040fe200078e00ff */
[C---:B------:R-:W-:Y:S02]  /*116c0*/  LOP3.LUT R8, R7.reuse, 0x20, RZ, 0xfc, !PT ;  /* 0x0000002007087812 */ /* 0x040fe400078efcff */
[----:B------:R-:W-:Y:S02]  /*116d0*/  LOP3.LUT R7, R7, 0x40, RZ, 0xfc, !PT ;  /* 0x0000004007077812 */ /* 0x000fe400078efcff */
[----:B------:R-:W-:Y:S02]  /*116e0*/  IADD3 R2, P0, R14, R5, RZ ;  /* 0x000000050e027210 */ /* 0x000fe40007f1e0ff */
[----:B------:R-:W-:Y:S02]  /*116f0*/  ISETP.LT.OR P3, PT, R6, 0x1, P2 ;  /* 0x000000010600780c */ /* 0x000fe40001761670 */
[----:B------:R-:W-:Y:S01]  /*11700*/  ISETP.GE.AND P1, PT, R8, UR4, PT ;  /* 0x0000000408007c0c */ /* 0x000fe2000bf26270 */
[----:B------:R-:W-:Y:S01]  /*11710*/  IMAD.X R3, RZ, RZ, R3, P0 ;  /* 0x000000ffff037224 */ /* 0x000fe200000e0603 */
[----:B------:R-:W-:-:S13]  /*11720*/  ISETP.GE.AND P0, PT, R7, UR4, PT ;  /* 0x0000000407007c0c */ /* 0x000fda000bf06270 */
[----:B------:R-:W-:Y:S05]  /*11730*/  WARPSYNC.COLLECTIVE R15, `(.L_x_10367) ;  /* 0x000000000f087348 */ /* 0x000fea0003c00000 */
[----:B------:R0:W1:Y:S02]  /*11740*/  SHFL.IDX P6, R14, R13, R12, R11 ;  /* 0x0000000c0d0e7389 */ /* 0x00006400000c000b */
[----:B01----:R-:W-:Y:S01]  /*11750*/  ENDCOLLECTIVE ;  /* 0x000000000000791b */ /* 0x003fe20003800000 */
.L_x_10367:
[C---:B------:R-:W-:Y:S01]  /*11760*/  ISETP.LT.OR P4, PT, R6.reuse, 0x1, P1 ;  /* 0x000000010600780c */ /* 0x040fe20000f81670 */
[----:B------:R-:W-:Y:S01]  /*11770*/  @!PT LDS RZ, [RZ] ;  /* 0x00000000fffff984 */ /* 0x000fe20000000800 */
[----:B------:R-:W-:Y:S01]  /*11780*/  @!PT LDS RZ, [RZ] ;  /* 0x00000000fffff984 */ /* 0x000fe20000000800 */
[----:B------:R-:W-:Y:S01]  /*11790*/  @!PT LDS RZ, [RZ] ;  /* 0x00000000fffff984 */ /* 0x000fe20000000800 */
[----:B------:R-:W-:Y:S01]  /*117a0*/  LDGSTS.E.BYPASS.LTC128B.128 [R4+0x400], desc[UR36][R2.64], !P3 ;  /* 0x0040000002047fae */ /* 0x000fe2000d901d64 */
[----:B------:R-:W-:Y:S01]  /*117b0*/  ISETP.LT.OR P3, PT, R6, 0x1, P0 ;  /* 0x000000010600780c */ /* 0x000fe20000761670 */
[----:B------:R-:W-:-:S10]  /*117c0*/  IMAD.MOV.U32 R13, RZ, RZ, R18 ;  /* 0x000000ffff0d7224 */ /* 0x000fd400078e0012 */
[----:B------:R-:W-:Y:S04]  /*117d0*/  LDGSTS.E.BYPASS.LTC128B.128 [R4+0x2400], desc[UR36][R2.64+0x40], !P4 ;  /* 0x0240004002047fae */ /* 0x000fe8000e101d64 */
[----:B------:R0:W-:Y:S01]  /*117e0*/  LDGSTS.E.BYPASS.LTC128B.128 [R4+0x4400], desc[UR36][R2.64+0x80], !P3 ;  /* 0x0440008002047fae */ /* 0x0001e2000d901d64 */
[----:B------:R-:W-:Y:S02]  /*117f0*/  ISETP.LT.OR P3, PT, R6, 0x21, P2 ;  /* 0x000000210600780c */ /* 0x000fe40001761670 */
[----:B0-----:R-:W-:-:S11]  /*11800*/  MOV R3, R14 ;  /* 0x0000000e00037202 */ /* 0x001fd60000000f00 */
[----:B------:R-:W-:Y:S05]  /*11810*/  WARPSYNC.COLLECTIVE R15, `(.L_x_10368) ;  /* 0x000000000f087348 */ /* 0x000fea0003c00000 */
[----:B------:R0:W1:Y:S02]  /*11820*/  SHFL.IDX P6, R14, R13, R12, R11 ;  /* 0x0000000c0d0e7389 */ /* 0x00006400000c000b */
[----:B01----:R-:W-:Y:S01]  /*11830*/  ENDCOLLECTIVE ;  /* 0x000000000000791b */ /* 0x003fe20003800000 */
.L_x_10368:
[----:B------:R-:W-:Y:S02]  /*11840*/  IMAD.MOV.U32 R13, RZ, RZ, R19 ;  /* 0x000000ffff0d7224 */ /* 0x000fe400078e0013 */
[----:B------:R-:W-:Y:S01]  /*11850*/  IMAD.MOV.U32 R12, RZ, RZ, 0x2 ;  /* 0x00000002ff0c7424 */ /* 0x000fe200078e00ff */
[----:B------:R-:W-:-:S13]  /*11860*/  IADD3 R2, P4, R14, R5, RZ ;  /* 0x000000050e027210 */ /* 0x000fda0007f9e0ff */
[----:B------:R-:W-:Y:S05]  /*11870*/  WARPSYNC.COLLECTIVE R15, `(.L_x_10369) ;  /* 0x000000000f087348 */ /* 0x000fea0003c00000 */
[----:B------:R0:W1:Y:S02]  /*11880*/  SHFL.IDX P6, R14, R13, R12, R11 ;  /* 0x0000000c0d0e7389 */ /* 0x00006400000c000b */
[----:B01----:R-:W-:Y:S01]  /*11890*/  ENDCOLLECTIVE ;  /* 0x000000000000791b */ /* 0x003fe20003800000 */
.L_x_10369:
[----:B------:R-:W-:Y:S01]  /*118a0*/  IMAD.X R3, RZ, RZ, R3, P4 ;  /* 0x000000ffff037224 */ /* 0x000fe200020e0603 */
[----:B------:R-:W-:-:S04]  /*118b0*/  ISETP.LT.OR P4, PT, R6, 0x21, P1 ;  /* 0x000000210600780c */ /* 0x000fc80000f81670 */
[----:B------:R-:W-:Y:S01]  /*118c0*/  @!PT LDS RZ, [RZ] ;  /* 0x00000000fffff984 */ /* 0x000fe20000000800 */
[----:B------:R-:W-:Y:S01]  /*118d0*/  @!PT LDS RZ, [RZ] ;  /* 0x00000000fffff984 */ /* 0x000fe20000000800 */
[----:B------:R-:W-:Y:S01]  /*118e0*/  @!PT LDS RZ, [RZ] ;  /* 0x00000000fffff984 */ /* 0x000fe20000000800 */
[----:B------:R-:W-:Y:S01]  /*118f0*/  LDGSTS.E.BYPASS.LTC128B.128 [R4+0xc00], desc[UR36][R2.64], !P3 ;  /* 0x00c0000002047fae */ /* 0x000fe2000d901d64 */
[----:B------:R-:W-:Y:S01]  /*11900*/  ISETP.LT.OR P3, PT, R6, 0x21, P0 ;  /* 0x000000210600780c */ /* 0x000fe20000761670 */
[----:B------:R-:W-:-:S07]  /*11910*/  IMAD.MOV.U32 R13, RZ, RZ, R18 ;  /* 0x000000ffff0d7224 */ /* 0x000fce00078e0012 */
[----:B------:R-:W-:Y:S05]  /*11920*/  LDGSTS.E.BYPASS.LTC128B.128 [R4+0x2c00], desc[UR36][R2.64+0x40], !P4 ;  /* 0x02c0004002047fae */ /* 0x000fea000e101d64 */
[----:B------:R0:W-:Y:S01]  /*11930*/  LDGSTS.E.BYPASS.LTC128B.128 [R4+0x4c00], desc[UR36][R2.64+0x80], !P3 ;  /* 0x04c0008002047fae */ /* 0x0001e2000d901d64 */
[----:B------:R-:W-:Y:S01]  /*11940*/  ISETP.LT.OR P3, PT, R6, 0x41, P2 ;  /* 0x000000410600780c */ /* 0x000fe20001761670 */
[----:B0-----:R-:W-:-:S12]  /*11950*/  IMAD.MOV.U32 R3, RZ, RZ, R14 ;  /* 0x000000ffff037224 */ /* 0x001fd800078e000e */
[----:B------:R-:W-:Y:S05]  /*11960*/  WARPSYNC.COLLECTIVE R15, `(.L_x_10370) ;  /* 0x000000000f087348 */ /* 0x000fea0003c00000 */
[----:B------:R0:W1:Y:S02]  /*11970*/  SHFL.IDX P6, R14, R13, R12, R11 ;  /* 0x0000000c0d0e7389 */ /* 0x00006400000c000b */
[----:B01----:R-:W-:Y:S01]  /*11980*/  ENDCOLLECTIVE ;  /* 0x000000000000791b */ /* 0x003fe20003800000 */
.L_x_10370:
[----:B------:R-:W-:Y:S02]  /*11990*/  IMAD.MOV.U32 R13, RZ, RZ, R19 ;  /* 0x000000ffff0d7224 */ /* 0x000fe400078e0013 */
[----:B------:R-:W-:Y:S01]  /*119a0*/  IMAD.MOV.U32 R12, RZ, RZ, 0x3 ;  /* 0x00000003ff0c7424 */ /* 0x000fe200078e00ff */
[----:B------:R-:W-:-:S13]  /*119b0*/  IADD3 R2, P4, R14, R5, RZ ;  /* 0x000000050e027210 */ /* 0x000fda0007f9e0ff */
[----:B------:R-:W-:Y:S05]  /*119c0*/  WARPSYNC.COLLECTIVE R15, `(.L_x_10371) ;  /* 0x000000000f087348 */ /* 0x000fea0003c00000 */
[----:B------:R0:W1:Y:S02]  /*119d0*/  SHFL.IDX P6, R14, R13, R12, R11 ;  /* 0x0000000c0d0e7389 */ /* 0x00006400000c000b */
[----:B01----:R-:W-:Y:S01]  /*119e0*/  ENDCOLLECTIVE ;  /* 0x000000000000791b */ /* 0x003fe20003800000 */
.L_x_10371:
        /* <DEDUP_REMOVED lines=10> */
[----:B------:R-:W-:-:S07]  /*11a90*/  IMAD.MOV.U32 R19, RZ, RZ, R14 ;  /* 0x000000ffff137224 */ /* 0x000fce00078e000e */
[----:B0-----:R-:W-:Y:S05]  /*11aa0*/  WARPSYNC.COLLECTIVE R15, `(.L_x_10372) ;  /* 0x000000000f087348 */ /* 0x001fea0003c00000 */
[----:B------:R1:W2:Y:S02]  /*11ab0*/  SHFL.IDX P6, R14, R13, R12, R11 ;  /* 0x0000000c0d0e7389 */ /* 0x0002a400000c000b */
[----:B012---:R-:W-:Y:S01]  /*11ac0*/  ENDCOLLECTIVE ;  /* 0x000000000000791b */ /* 0x007fe20003800000 */
.L_x_10372:
[----:B------:R-:W-:Y:S05]  /*11ad0*/  BRA `(.L_x_10373) ;  /* 0xffffffc800f47947 */ /* 0x000fea000383ffff */
.L_x_10289:
        /* <DEDUP_REMOVED lines=8> */
.L_x_10375:
[----:B------:R-:W-:Y:S05]  /*11b60*/  BSYNC B0 ;  /* 0x0000000000007941 */ /* 0x000fea0003800000 */
.L_x_10374:
        /* <DEDUP_REMOVED lines=9> */
.L_x_10376:
        /* <DEDUP_REMOVED lines=24> */
.L_x_10377:
[----:B------:R-:W-:Y:S01]  /*11d80*/  IMAD.MOV.U32 R12, RZ, RZ, 0x2 ;  /* 0x00000002ff0c7424 */ /* 0x000fe200078e00ff */
[----:B------:R-:W-:-:S04]  /*11d90*/  SEL R14, R14, RZ, P1 ;  /* 0x000000ff0e0e7207 */ /* 0x000fc80000800000 */
[----:B------:R-:W-:-:S05]  /*11da0*/  IADD3 R5, R13, R14, RZ ;  /* 0x0000000e0d057210 */ /* 0x000fca0007ffe0ff */
[----:B------:R-:W-:-:S07]  /*11db0*/  IMAD.MOV.U32 R13, RZ, RZ, R5 ;  /* 0x000000ffff0d7224 */ /* 0x000fce00078e0005 */
[----:B------:R-:W-:Y:S05]  /*11dc0*/  WARPSYNC.COLLECTIVE R15, `(.L_x_10378) ;  /* 0x000000000f087348 */ /* 0x000fea0003c00000 */
[----:B------:R0:W1:Y:S02]  /*11dd0*/  SHFL.UP P6, R14, R13, R12, R11 ;  /* 0x0400000c0d0e7389 */ /* 0x00006400000c000b */
[----:B01----:R-:W-:Y:S01]  /*11de0*/  ENDCOLLECTIVE ;  /* 0x000000000000791b */ /* 0x003fe20003800000 */
.L_x_10378:
[----:B------:R-:W-:Y:S01]  /*11df0*/  IMAD.MOV.U32 R12, RZ, RZ, 0x4 ;  /* 0x00000004ff0c7424 */ /* 0x000fe200078e00ff */
[----:B------:R-:W-:-:S05]  /*11e00*/  SEL R2, R14, RZ, P2 ;  /* 0x000000ff0e027207 */ /* 0x000fca0001000000 */
[----:B------:R-:W-:-:S04]  /*11e10*/  IMAD.IADD R2, R5, 0x1, R2 ;  /* 0x0000000105027824 */ /* 0x000fc800078e0202 */
[----:B------:R-:W-:-:S07]  /*11e20*/  IMAD.MOV.U32 R13, RZ, RZ, R2 ;  /* 0x000000ffff0d7224 */ /* 0x000fce00078e0002 */
[----:B------:R-:W-:Y:S05]  /*11e30*/  WARPSYNC.COLLECTIVE R15, `(.L_x_10379) ;  /* 0x000000000f087348 */ /* 0x000fea0003c00000 */
[----:B------:R0:W1:Y:S02]  /*11e40*/  SHFL.UP P6, R14, R13, R12, R11 ;  /* 0x0400000c0d0e7389 */ /* 0x00006400000c000b */
[----:B01----:R-:W-:Y:S01]  /*11e50*/  ENDCOLLECTIVE ;  /* 0x000000000000791b */ /* 0x003fe20003800000 */
.L_x_10379:
[----:B------:R-:W-:Y:S01]  /*11e60*/  IMAD.MOV.U32 R12, RZ, RZ, 0x8 ;  /* 0x00000008ff0c7424 */ /* 0x000fe200078e00ff */
[----:B------:R-:W-:-:S05]  /*11e70*/  SEL R3, R14, RZ, P3 ;  /* 0x000000ff0e037207 */ /* 0x000fca0001800000 */
[----:B------:R-:W-:-:S05]  /*11e80*/  IMAD.IADD R3, R2, 0x1, R3 ;  /* 0x0000000102037824 */ /* 0x000fca00078e0203 */
[----:B------:R-:W-:-:S07]  /*11e90*/  MOV R13, R3 ;  /* 0x00000003000d7202 */ /* 0x000fce0000000f00 */
[----:B------:R-:W-:Y:S05]  /*11ea0*/  WARPSYNC.COLLECTIVE R15, `(.L_x_10380) ;  /* 0x000000000f087348 */ /* 0x000fea0003c00000 */
[----:B------:R0:W1:Y:S02]  /*11eb0*/  SHFL.UP P6, R14, R13, R12, R11 ;  /* 0x0400000c0d0e7389 */ /* 0x00006400000c000b */
[----:B01----:R-:W-:Y:S01]  /*11ec0*/  ENDCOLLECTIVE ;  /* 0x000000000000791b */ /* 0x003fe20003800000 */
.L_x_10380:
[----:B------:R-:W-:Y:S01]  /*11ed0*/  IMAD.MOV.U32 R12, RZ, RZ, 0x10 ;  /* 0x00000010ff0c7424 */ /* 0x000fe200078e00ff */
[----:B------:R-:W-:-:S05]  /*11ee0*/  SEL R14, R14, RZ, P4 ;  /* 0x000000ff0e0e7207 */ /* 0x000fca0002000000 */
[----:B------:R-:W-:-:S04]  /*11ef0*/  IMAD.IADD R5, R3, 0x1, R14 ;  /* 0x0000000103057824 */ /* 0x000fc800078e020e */
[----:B------:R-:W-:-:S07]  /*11f00*/  IMAD.MOV.U32 R13, RZ, RZ, R5 ;  /* 0x000000ffff0d7224 */ /* 0x000fce00078e0005 */
[----:B------:R-:W-:Y:S05]  /*11f10*/  WARPSYNC.COLLECTIVE R15, `(.L_x_10381) ;  /* 0x000000000f087348 */ /* 0x000fea0003c00000 */
[----:B------:R0:W1:Y:S02]  /*11f20*/  SHFL.UP P6, R14, R13, R12, R11 ;  /* 0x0400000c0d0e7389 */ /* 0x00006400000c000b */
[----:B01----:R-:W-:Y:S01]  /*11f30*/  ENDCOLLECTIVE ;  /* 0x000000000000791b */ /* 0x003fe20003800000 */
.L_x_10381:
        /* <DEDUP_REMOVED lines=8> */
.L_x_10382:
[----:B------:R-:W-:Y:S05]  /*11fc0*/  BRA `(.L_x_10383) ;  /* 0xffffffcc000c7947 */ /* 0x000fea000383ffff */
.L_x_10292:
[----:B------:R-:W-:Y:S01]  /*11fd0*/  BSSY B0, `(.L_x_10384) ;  /* 0x0000007000007945 */ /* 0x000fe20003800000 */
[----:B------:R-:W-:Y:S02]  /*11fe0*/  IMAD.MOV.U32 R12, RZ, RZ, 0x1 ;  /* 0x00000001ff0c7424 */ /* 0x000fe400078e00ff */
[----:B------:R-:W-:Y:S02]  /*11ff0*/  IMAD.MOV.U32 R11, RZ, RZ, RZ ;  /* 0x000000ffff0b7224 */ /* 0x000fe400078e00ff */
[----:B------:R-:W-:-:S07]  /*12000*/  IMAD.MOV.U32 R15, RZ, RZ, -0x1 ;  /* 0xffffffffff0f7424 */ /* 0x000fce00078e00ff */
[----:B------:R-:W-:Y:S05]  /*12010*/  WARPSYNC.COLLECTIVE R15, `(.L_x_10385) ;  /* 0x000000000f087348 */ /* 0x000fea0003c00000 */
[----:B------:R0:W1:Y:S02]  /*12020*/  SHFL.UP P6, R14, R13, R12, R11 ;  /* 0x0400000c0d0e7389 */ /* 0x00006400000c000b */
[----:B01----:R-:W-:Y:S01]  /*12030*/  ENDCOLLECTIVE ;  /* 0x000000000000791b */ /* 0x003fe20003800000 */
.L_x_10385:
[----:B------:R-:W-:Y:S05]  /*12040*/  BSYNC B0 ;  /* 0x0000000000007941 */ /* 0x000fea0003800000 */
.L_x_10384:
        /* <DEDUP_REMOVED lines=8> */
.L_x_10386:
[----:B------:R-:W-:Y:S01]  /*120d0*/  IMAD.MOV.U32 R12, RZ, RZ, 0x4 ;  /* 0x00000004ff0c7424 */ /* 0x000fe200078e00ff */
[----:B------:R-:W-:-:S05]  /*120e0*/  SEL R14, R14, RZ, P2 ;  /* 0x000000ff0e0e7207 */ /* 0x000fca0001000000 */
[----:B------:R-:W-:-:S04]  /*120f0*/  IMAD.IADD R3, R13, 0x1, R14 ;  /* 0x000000010d037824 */ /* 0x000fc800078e020e */
[----:B------:R-:W-:-:S07]  /*12100*/  IMAD.MOV.U32 R13, RZ, RZ, R3 ;  /* 0x000000ffff0d7224 */ /* 0x000fce00078e0003 */
[----:B------:R-:W-:Y:S05]  /*12110*/  WARPSYNC.COLLECTIVE R15, `(.L_x_10387) ;  /* 0x000000000f087348 */ /* 0x000fea0003c00000 */
[----:B------:R0:W1:Y:S02]  /*12120*/  SHFL.UP P6, R14, R13, R12, R11 ;  /* 0x0400000c0d0e7389 */ /* 0x00006400000c000b */
[----:B01----:R-:W-:Y:S01]  /*12130*/  ENDCOLLECTIVE ;  /* 0x000000000000791b */ /* 0x003fe20003800000 */
.L_x_10387:
[----:B------:R-:W-:Y:S01]  /*12140*/  IMAD.MOV.U32 R12, RZ, RZ, 0x8 ;  /* 0x00000008ff0c7424 */ /* 0x000fe200078e00ff */
[----:B------:R-:W-:-:S05]  /*12150*/  SEL R14, R14, RZ, P3 ;  /* 0x000000ff0e0e7207 */ /* 0x000fca0001800000 */
[----:B------:R-:W-:-:S05]  /*12160*/  IMAD.IADD R5, R3, 0x1, R14 ;  /* 0x0000000103057824 */ /* 0x000fca00078e020e */
[----:B------:R-:W-:-:S07]  /*12170*/  MOV R13, R5 ;  /* 0x00000005000d7202 */ /* 0x000fce0000000f00 */
[----:B------:R-:W-:Y:S05]  /*12180*/  WARPSYNC.COLLECTIVE R15, `(.L_x_10388) ;  /* 0x000000000f087348 */ /* 0x000fea0003c00000 */
[----:B------:R0:W1:Y:S02]  /*12190*/  SHFL.UP P6, R14, R13, R12, R11 ;  /* 0x0400000c0d0e7389 */ /* 0x00006400000c000b */
[----:B01----:R-:W-:Y:S01]  /*121a0*/  ENDCOLLECTIVE ;  /* 0x000000000000791b */ /* 0x003fe20003800000 */
.L_x_10388:
[----:B------:R-:W-:Y:S01]  /*121b0*/  IMAD.MOV.U32 R12, RZ, RZ, 0x10 ;  /* 0x00000010ff0c7424 */ /* 0x000fe200078e00ff */
[----:B------:R-:W-:-:S05]  /*121c0*/  SEL R8, R14, RZ, P4 ;  /* 0x000000ff0e087207 */ /* 0x000fca0002000000 */
[----:B------:R-:W-:-:S04]  /*121d0*/  IMAD.IADD R8, R5, 0x1, R8 ;  /* 0x0000000105087824 */ /* 0x000fc800078e0208 */
[----:B------:R-:W-:-:S07]  /*121e0*/  IMAD.MOV.U32 R13, RZ, RZ, R8 ;  /* 0x000000ffff0d7224 */ /* 0x000fce00078e0008 */
[----:B------:R-:W-:Y:S05]  /*121f0*/  WARPSYNC.COLLECTIVE R15, `(.L_x_10389) ;  /* 0x000000000f087348 */ /* 0x000fea0003c00000 */
[----:B------:R0:W1:Y:S02]  /*12200*/  SHFL.UP P6, R14, R13, R12, R11 ;  /* 0x0400000c0d0e7389 */ /* 0x00006400000c000b */
[----:B01----:R-:W-:Y:S01]  /*12210*/  ENDCOLLECTIVE ;  /* 0x000000000000791b */ /* 0x003fe20003800000 */
.L_x_10389:
        /* <DEDUP_REMOVED lines=8> */
.L_x_10390:
[----:B------:R-:W-:Y:S05]  /*122a0*/  BRA `(.L_x_10391) ;  /* 0xffffffc800f87947 */ /* 0x000fea000383ffff */
.L_x_10294:
[----:B------:R-:W-:Y:S01]  /*122b0*/  BSSY B0, `(.L_x_10392) ;  /* 0x0000006000007945 */ /* 0x000fe20003800000 */
[----:B------:R-:W-:Y:S01]  /*122c0*/  PLOP3.LUT P6, PT, P6, PT, PT, 0x8, 0x0 ;  /* 0x000000000000781c */ /* 0x000fe200037ce170 */
[----:B------:R-:W-:-:S12]  /*122d0*/  IMAD.MOV.U32 R15, RZ, RZ, -0x1 ;  /* 0xffffffffff0f7424 */ /* 0x000fd800078e00ff */
[----:B0-----:R-:W-:Y:S05]  /*122e0*/  WARPSYNC.COLLECTIVE R15, `(.L_x_10393) ;  /* 0x000000000f087348 */ /* 0x001fea0003c00000 */
[----:B------:R-:W-:Y:S01]  /*122f0*/  VOTE.ANY R14, PT, P6 ;  /* 0x00000000000e7806 */ /* 0x000fe200030e0100 */
[----:B0-----:R-:W-:Y:S06]  /*12300*/  ENDCOLLECTIVE ;  /* 0x000000000000791b */ /* 0x001fec0003800000 */
.L_x_10393:
[----:B------:R-:W-:Y:S05]  /*12310*/  BSYNC B0 ;  /* 0x0000000000007941 */ /* 0x000fea0003800000 */
.L_x_10392:
        /* <DEDUP_REMOVED lines=9> */
.L_x_10394:
[----:B------:R-:W-:Y:S02]  /*123b0*/  IMAD.MOV.U32 R13, RZ, RZ, R7 ;  /* 0x000000ffff0d7224 */ /* 0x000fe400078e0007 */
[----:B------:R-:W-:-:S07]  /*123c0*/  IMAD.MOV.U32 R4, RZ, RZ, R14 ;  /* 0x000000ffff047224 */ /* 0x000fce00078e000e */
[----:B------:R-:W-:Y:S05]  /*123d0*/  WARPSYNC.COLLECTIVE R15, `(.L_x_10395) ;  /* 0x000000000f087348 */ /* 0x000fea0003c00000 */
[----:B------:R0:W1:Y:S02]  /*123e0*/  SHFL.IDX P6, R14, R13, R12, R11 ;  /* 0x0000000c0d0e7389 */ /* 0x00006400000c000b */
[----:B01----:R-:W-:Y:S01]  /*123f0*/  ENDCOLLECTIVE ;  /* 0x000000000000791b */ /* 0x003fe20003800000 */
.L_x_10395:
[----:B------:R-:W-:Y:S01]  /*12400*/  IMAD.MOV.U32 R7, RZ, RZ, R14 ;  /* 0x000000ffff077224 */ /* 0x000fe200078e000e */
[----:B------:R-:W-:Y:S06]  /*12410*/  BRA `(.L_x_10396) ;  /* 0xffffffc800d87947 */ /* 0x000fec000383ffff */
.L_x_10296:
[----:B------:R-:W-:Y:S01]  /*12420*/  BSSY B0, `(.L_x_10397) ;  /* 0x0000007000007945 */ /* 0x000fe20003800000 */
[----:B------:R-:W-:Y:S02]  /*12430*/  IMAD.MOV.U32 R13, RZ, RZ, R2 ;  /* 0x000000ffff0d7224 */ /* 0x000fe400078e0002 */
[----:B------:R-:W-:Y:S02]  /*12440*/  IMAD.MOV.U32 R11, RZ, RZ, 0x1f ;  /* 0x0000001fff0b7424 */ /* 0x000fe400078e00ff */
[----:B------:R-:W-:-:S07]  /*12450*/  IMAD.MOV.U32 R15, RZ, RZ, -0x1 ;  /* 0xffffffffff0f7424 */ /* 0x000fce00078e00ff */
[----:B0123--:R-:W-:Y:S05]  /*12460*/  WARPSYNC.COLLECTIVE R15, `(.L_x_10398) ;  /* 0x000000000f087348 */ /* 0x00ffea0003c00000 */
[----:B------:R4:W0:Y:S02]  /*12470*/  SHFL.IDX P6, R14, R13, R12, R11 ;  /* 0x0000000c0d0e7389 */ /* 0x00082400000c000b */
[----:B01234-:R-:W-:Y:S01]  /*12480*/  ENDCOLLECTIVE ;  /* 0x000000000000791b */ /* 0x01ffe20003800000 */
.L_x_10398:
[----:B------:R-:W-:Y:S05]  /*12490*/  BSYNC B0 ;  /* 0x0000000000007941 */ /* 0x000fea0003800000 */
.L_x_10397:
[----:B------:R-:W-:Y:S01]  /*124a0*/  MOV R24, R14 ;  /* 0x0000000e00187202 */ /* 0x000fe20000000f00 */
[----:B------:R-:W-:Y:S06]  /*124b0*/  BRA `(.L_x_10295) ;  /* 0xffffffc800c87947 */ /* 0x000fec000383ffff */
.L_x_10300:
[----:B0-----:R0:W1:Y:S02]  /*124c0*/  SYNCS.PHASECHK.TRANS64.TRYWAIT P0, [R5+URZ+0x2d820], R0 ;  /* 0x02d82000050075a7 */ /* 0x001064000800017f */
[----:B-1----:R-:W-:Y:S05]  /*124d0*/  @!P0 NANOSLEEP.SYNCS 0x989680 ;  /* 0x009896800000895d */ /* 0x002fea0003900000 */
[----:B------:R-:W1:Y:S02]  /*124e0*/  @!P0 SYNCS.PHASECHK.TRANS64 P0, [R5+URZ+0x2d820], R0 ;  /* 0x02d82000050085a7 */ /* 0x000e64000800007f */
[----:B-1----:R-:W-:Y:S05]  /*124f0*/  @!P0 BRA `(.L_x_10300) ;  /* 0xfffffffc00f08947 */ /* 0x002fea000383ffff */
[----:B------:R-:W-:Y:S05]  /*12500*/  BRA `(.L_x_10399) ;  /* 0xffffffd000207947 */ /* 0x000fea000383ffff */
.L_x_10301:
        /* <DEDUP_REMOVED lines=11> */
.L_x_10401:
[----:B------:R-:W-:Y:S05]  /*125c0*/  BSYNC B0 ;  /* 0x0000000000007941 */ /* 0x000fea0003800000 */
.L_x_10400:
[----:B------:R-:W-:Y:S05]  /*125d0*/  BRA `(.L_x_10402) ;  /* 0xffffffd000087947 */ /* 0x000fea000383ffff */
.L_x_10304:
[----:B------:R-:W-:Y:S01]  /*125e0*/  BSSY B1, `(.L_x_10403) ;  /* 0x0000006000017945 */ /* 0x000fe20003800000 */
[----:B------:R-:W-:-:S07]  /*125f0*/  IMAD.MOV.U32 R15, RZ, RZ, -0x1 ;  /* 0xffffffffff0f7424 */ /* 0x000fce00078e00ff */
[----:B0-2---:R-:W-:Y:S05]  /*12600*/  WARPSYNC.COLLECTIVE R15, `(.L_x_10404) ;  /* 0x000000000f0c7348 */ /* 0x005fea0003c00000 */
[----:B------:R-:W-:Y:S02]  /*12610*/  ELECT P6, UR62, PT ;  /* 0x00000000003e782f */ /* 0x000fe400038c0000 */
[----:B------:R-:W-:Y:S01]  /*12620*/  MOV R14, UR62 ;  /* 0x0000003e000e7c02 */ /* 0x000fe20008000f00 */
[----:B0-2---:R-:W-:Y:S10]  /*12630*/  ENDCOLLECTIVE ;  /* 0x000000000000791b */ /* 0x005ff40003800000 */
.L_x_10404:
[----:B------:R-:W-:Y:S05]  /*12640*/  BSYNC B1 ;  /* 0x0000000000017941 */ /* 0x000fea0003800000 */
.L_x_10403:
[----:B------:R-:W-:Y:S05]  /*12650*/  BRA `(.L_x_10405) ;  /* 0xffffffd000007947 */ /* 0x000fea000383ffff */
.L_x_10306:
[----:B0-----:R0:W1:Y:S02]  /*12660*/  SYNCS.PHASECHK.TRANS64.TRYWAIT P1, [R3+URZ+0x2d840], R2 ;  /* 0x02d84002030075a7 */ /* 0x001064000802017f */
[----:B-1----:R-:W-:Y:S05]  /*12670*/  @!P1 NANOSLEEP.SYNCS 0x989680 ;  /* 0x009896800000995d */ /* 0x002fea0003900000 */
[----:B------:R-:W1:Y:S02]  /*12680*/  @!P1 SYNCS.PHASECHK.TRANS64 P1, [R3+URZ+0x2d840], R2 ;  /* 0x02d84002030095a7 */ /* 0x000e64000802007f */
[----:B-1----:R-:W-:Y:S05]  /*12690*/  @!P1 BRA `(.L_x_10306) ;  /* 0xfffffffc00f09947 */ /* 0x002fea000383ffff */
[----:B------:R-:W-:Y:S05]  /*126a0*/  BRA `(.L_x_10406) ;  /* 0xffffffd000207947 */ /* 0x000fea000383ffff */
.L_x_10308:
[----:B-1----:R1:W3:Y:S02]  /*126b0*/  SYNCS.PHASECHK.TRANS64.TRYWAIT P1, [R5+URZ+0x2d840], R0 ;  /* 0x02d84000050075a7 */ /* 0x0022e4000802017f */
[----:B---3--:R-:W-:Y:S05]  /*126c0*/  @!P1 NANOSLEEP.SYNCS 0x989680 ;  /* 0x009896800000995d */ /* 0x008fea0003900000 */
[----:B------:R-:W3:Y:S02]  /*126d0*/  @!P1 SYNCS.PHASECHK.TRANS64 P1, [R5+URZ+0x2d840], R0 ;  /* 0x02d84000050095a7 */ /* 0x000ee4000802007f */
[----:B---3--:R-:W-:Y:S05]  /*126e0*/  @!P1 BRA `(.L_x_10308) ;  /* 0xfffffffc00f09947 */ /* 0x008fea000383ffff */
[----:B------:R-:W-:Y:S05]  /*126f0*/  BRA `(.L_x_10407) ;  /* 0xffffffd0002c7947 */ /* 0x000fea000383ffff */
.L_x_10310:
[----:B---3--:R3:W4:Y:S02]  /*12700*/  SYNCS.PHASECHK.TRANS64.TRYWAIT P1, [R3+URZ+0x2d860], R2 ;  /* 0x02d86002030075a7 */ /* 0x008724000802017f */
[----:B----4-:R-:W-:Y:S05]  /*12710*/  @!P1 NANOSLEEP.SYNCS 0x989680 ;  /* 0x009896800000995d */ /* 0x010fea0003900000 */
[----:B------:R-:W4:Y:S02]  /*12720*/  @!P1 SYNCS.PHASECHK.TRANS64 P1, [R3+URZ+0x2d860], R2 ;  /* 0x02d86002030095a7 */ /* 0x000f24000802007f */
[----:B----4-:R-:W-:Y:S05]  /*12730*/  @!P1 BRA `(.L_x_10310) ;  /* 0xfffffffc00f09947 */ /* 0x010fea000383ffff */
[----:B------:R-:W-:Y:S05]  /*12740*/  BRA `(.L_x_10408) ;  /* 0xffffffd000287947 */ /* 0x000fea000383ffff */
.L_x_10409:
        /* <DEDUP_REMOVED lines=11> */
.L_x_15998:


//--------------------- .text._ZN7cutlass13device_kernelIN5flash11enable_sm90INS1_16FlashAttnFwdSm90INS1_25CollectiveMainloopFwdSm90ILi2EN4cute5tupleIJNS5_1CILi1EEES8_S8_EEENS6_IJNS7_ILi192EEENS7_ILi128EEENS7_ILi96EEEEEELi96ENS_6half_tEfNS_4arch4Sm90ELb0ELb0ELb1ELb1ELb1ELb1ELb0ELb0ELb1ELb1ELb1ELb0EEENS1_21CollectiveEpilogueFwdINS6_IJSA_SC_SB_EEES9_SE_SG_Li384ELb1ELb1ELb1ELb0EEENS1_36VarlenDynamicPersistentTileSchedulerILi192ELi128ELi384ELi128ELb1ELb1ELb1ELb0ELb1ELb1EEEEEEEEEvNT_6ParamsE --------------------------
	.section	.text._ZN7cutlass13device_kernelIN5flash11enable_sm90INS1_16FlashAttnFwdSm90INS1_25CollectiveMainloopFwdSm90ILi2EN4cute5tupleIJNS5_1CILi1EEES8_S8_EEENS6_IJNS7_ILi192EEENS7_ILi128EEENS7_ILi96EEEEEELi96ENS_6half_tEfNS_4arch4Sm90ELb0ELb0ELb1ELb1ELb1ELb1ELb0ELb0ELb1ELb1ELb1ELb0EEENS1_21CollectiveEpilogueFwdINS6_IJSA_SC_SB_EEES9_SE_SG_Li384ELb1ELb1ELb1ELb0EEENS1_36VarlenDynamicPersistentTileSchedulerILi192ELi128ELi384ELi128ELb1ELb1ELb1ELb0ELb1ELb1EEEEEEEEEvNT_6ParamsE,"ax",@progbits
	.align	128
.text._ZN7cutlass13device_kernelIN5flash11enable_sm90INS1_16FlashAttnFwdSm90INS1_25CollectiveMainloopFwdSm90ILi2EN4cute5tupleIJNS5_1CILi1EEES8_S8_EEENS6_IJNS7_ILi192EEENS7_ILi128EEENS7_ILi96EEEEEELi96ENS_6half_tEfNS_4arch4Sm90ELb0ELb0ELb1ELb1ELb1ELb1ELb0ELb0ELb1ELb1ELb1ELb0EEENS1_21CollectiveEpilogueFwdINS6_IJSA_SC_SB_EEES9_SE_SG_Li384ELb1ELb1ELb1ELb0EEENS1_36VarlenDynamicPersistentTileSchedulerILi192ELi128ELi384ELi128ELb1ELb1ELb1ELb0ELb1ELb1EEEEEEEEEvNT_6ParamsE:
        .type           _ZN7cutlass13device_kernelIN5flash11enable_sm90INS1_16FlashAttnFwdSm90INS1_25CollectiveMainloopFwdSm90ILi2EN4cute5tupleIJNS5_1CILi1EEES8_S8_EEENS6_IJNS7_ILi192EEENS7_ILi128EEENS7_ILi96EEEEEELi96ENS_6half_tEfNS_4arch4Sm90ELb0ELb0ELb1ELb1ELb1ELb1ELb0ELb0ELb1ELb1ELb1ELb0EEENS1_21CollectiveEpilogueFwdINS6_IJSA_SC_SB_EEES9_SE_SG_Li384ELb1ELb1ELb1ELb0EEENS1_36VarlenDynamicPersistentTileSchedulerILi192ELi128ELi384ELi128ELb1ELb1ELb1ELb0ELb1ELb1EEEEEEEEEvNT_6ParamsE,@function
        .size           _ZN7cutlass13device_kernelIN5flash11enable_sm90INS1_16FlashAttnFwdSm90INS1_25CollectiveMainloopFwdSm90ILi2EN4cute5tupleIJNS5_1CILi1EEES8_S8_EEENS6_IJNS7_ILi192EEENS7_ILi128EEENS7_ILi96EEEEEELi96ENS_6half_tEfNS_4arch4Sm90ELb0ELb0ELb1ELb1ELb1ELb1ELb0ELb0ELb1ELb1ELb1ELb0EEENS1_21CollectiveEpilogueFwdINS6_IJSA_SC_SB_EEES9_SE_SG_Li384ELb1ELb1ELb1ELb0EEENS1_36VarlenDynamicPersistentTileSchedulerILi192ELi128ELi384ELi128ELb1ELb1ELb1ELb0ELb1ELb1EEEEEEEEEvNT_6ParamsE,(.L_x_15999 - _ZN7cutlass13device_kernelIN5flash11enable_sm90INS1_16FlashAttnFwdSm90INS1_25CollectiveMainloopFwdSm90ILi2EN4cute5tupleIJNS5_1CILi1EEES8_S8_EEENS6_IJNS7_ILi192EEENS7_ILi128EEENS7_ILi96EEEEEELi96ENS_6half_tEfNS_4arch4Sm90ELb0ELb0ELb1ELb1ELb1ELb1ELb0ELb0ELb1ELb1ELb1ELb0EEENS1_21CollectiveEpilogueFwdINS6_IJSA_SC_SB_EEES9_SE_SG_Li384ELb1ELb1ELb1ELb0EEENS1_36VarlenDynamicPersistentTileSchedulerILi192ELi128ELi384ELi128ELb1ELb1ELb1ELb0ELb1ELb1EEEEEEEEEvNT_6ParamsE)
        .other          _ZN7cutlass13device_kernelIN5flash11enable_sm90INS1_16FlashAttnFwdSm90INS1_25CollectiveMainloopFwdSm90ILi2EN4cute5tupleIJNS5_1CILi1EEES8_S8_EEENS6_IJNS7_ILi192EEENS7_ILi128EEENS7_ILi96EEEEEELi96ENS_6half_tEfNS_4arch4Sm90ELb0ELb0ELb1ELb1ELb1ELb1ELb0ELb0ELb1ELb1ELb1ELb0EEENS1_21CollectiveEpilogueFwdINS6_IJSA_SC_SB_EEES9_SE_SG_Li384ELb1ELb1ELb1ELb0EEENS1_36VarlenDynamicPersistentTileSchedulerILi192ELi128ELi384ELi128ELb1ELb1ELb1ELb0ELb1ELb1EEEEEEEEEvNT_6ParamsE,@"STO_CUDA_ENTRY STV_DEFAULT"
_ZN7cutlass13device_kernelIN5flash11enable_sm90INS1_16FlashAttnFwdSm90INS1_25CollectiveMainloopFwdSm90ILi2EN4cute5tupleIJNS5_1CILi1EEES8_S8_EEENS6_IJNS7_ILi192EEENS7_ILi128EEENS7_ILi96EEEEEELi96ENS_6half_tEfNS_4arch4Sm90ELb0ELb0ELb1ELb1ELb1ELb1ELb0ELb0ELb1ELb1ELb1ELb0EEENS1_21CollectiveEpilogueFwdINS6_IJSA_SC_SB_EEES9_SE_SG_Li384ELb1ELb1ELb1ELb0EEENS1_36VarlenDynamicPersistentTileSchedulerILi192ELi128ELi384ELi128ELb1ELb1ELb1ELb0ELb1ELb1EEEEEEEEEvNT_6ParamsE:
        /* <DEDUP_REMOVED lines=18> */
.L_x_10411:
[----:B------:R-:W-:Y:S05]  /*0120*/  BSYNC B0 ;  /* 0x0000000000007941 */ /* 0x000fea0003800000 */
.L_x_10410:
        /* <DEDUP_REMOVED lines=41> */
.L_x_10412:
        /* <DEDUP_REMOVED lines=22> */
.L_x_10413:
        /* <DEDUP_REMOVED lines=18> */
.L_x_10414:
        /* <DEDUP_REMOVED lines=22> */
.L_x_10415:
        /* <DEDUP_REMOVED lines=22> */
.L_x_10416:
        /* <DEDUP_REMOVED lines=8> */
.L_x_10419:
[----:B------:R-:W-:-:S08]  /*0980*/  NOP ;  /* 0x0000000000007918 */ /* 0x000fd00000000000 */
[----:B------:R-:W0:Y:S02]  /*0990*/  USETMAXREG.TRY_ALLOC.CTAPOOL UP0, 0xa0 ;  /* 0x000000a0000079c8 */ /* 0x000e240008000600 */
[----:B0-----:R-:W-:-:S13]  /*09a0*/  PLOP3.LUT P0, PT, PT, PT, UP0, 0x80, 0x0 ;  /* 0x000000000000781c */ /* 0x001fda0003f0f008 */
[----:B------:R-:W-:Y:S05]  /*09b0*/  @!P0 BRA `(.L_x_10419) ;  /* 0xfffffffc00f08947 */ /* 0x000fea000383ffff */
[----:B------:R-:W0:Y:S01]  /*09c0*/  S2R R0, SR_TID.X ;  /* 0x0000000000007919 */ /* 0x000e220000002100 */
[----:B------:R-:W1:Y:S01]  /*09d0*/  S2UR UR38, SR_CgaCtaId ;  /* 0x00000000002679c3 */ /* 0x000e620000008800 */
[----:B------:R-:W-:Y:S01]  /*09e0*/  UMOV UR4, 0x400 ;  /* 0x0000040000047882 */ /* 0x000fe20000000000 */
[----:B------:R-:W-:-:S06]  /*09f0*/  LOP3.LUT R19, R19, 0xffffffef, RZ, 0xc0, !PT ;  /* 0xffffffef13137812 */ /* 0x000fcc00078ec0ff */
[----:B------:R-:W-:Y:S06]  /*0a00*/  BAR.ARV 0x8, 0x200 ;  /* 0x0208000000007b1d */ /* 0x000fec0000002000 */
[----:B-1----:R-:W-:-:S06]  /*0a10*/  ULEA UR4, UR38, UR4, 0x18 ;  /* 0x0000000426047291 */ /* 0x002fcc000f8ec03f */
[----:B------:R-:W-:Y:S01]  /*0a20*/  IMAD.U32 R2, RZ, RZ, UR4 ;  /* 0x00000004ff027e24 */ /* 0x000fe2000f8e00ff */
[----:B0-----:R-:W-:Y:S01]  /*0a30*/  SHF.R.U32.HI R0, RZ, 0x7, R0 ;  /* 0x00000007ff007819 */ /* 0x001fe20000011600 */
[----:B------:R-:W-:-:S03]  /*0a40*/  ULDC UR4, c[0x0][0xc3c] ;  /* 0x00030f0000047ab9 */ /* 0x000fc60000000800 */
[----:B------:R-:W-:-:S13]  /*0a50*/  ISETP.NE.AND P0, PT, R0, 0x1, PT ;  /* 0x000000010000780c */ /* 0x000fda0003f05270 */
[----:B------:R-:W-:Y:S01]  /*0a60*/  @P0 LOP3.LUT R19, R19, 0x10, RZ, 0xfc, !PT ;  /* 0x0000001013130812 */ /* 0x000fe200078efcff */
[----:B------:R-:W-:Y:S08]  /*0a70*/  @!P0 BAR.ARV 0x9, 0x100 ;  /* 0x0244000000008b1d */ /* 0x000ff00000002000 */
[----:B------:R-:W-:Y:S06]  /*0a80*/  BAR.SYNC.DEFER_BLOCKING 0x5, 0x200 ;  /* 0x0148000000007b1d */ /* 0x000fec0000010000 */
[----:B------:R-:W0:Y:S02]  /*0a90*/  LDS.128 R96, [R2+0x2d8d0] ;  /* 0x02d8d00002607984 */ /* 0x000e240000000c00 */
[----:B------:R-:W-:Y:S06]  /*0aa0*/  BAR.ARV 0x4, 0x200 ;  /* 0x0108000000007b1d */ /* 0x000fec0000002000 */
[----:B0-----:R-:W-:-:S13]  /*0ab0*/  ISETP.GE.AND P0, PT, R99, UR4, PT ;  /* 0x0000000463007c0c */ /* 0x001fda000bf06270 */
[----:B------:R-:W-:Y:S05]  /*0ac0*/  @P0 BRA `(.L_x_10420) ;  /* 0x000001ac00f00947 */ /* 0x000fea0003800000 */
[----:B------:R-:W0:Y:S01]  /*0ad0*/  S2R R0, SR_TID.X ;  /* 0x0000000000007919 */ /* 0x000e220000002100 */
[----:B------:R-:W-:Y:S01]  /*0ae0*/  R2UR UR40, R2 ;  /* 0x00000000022872ca */ /* 0x000fe200000e0000 */
[----:B------:R-:W-:Y:S01]  /*0af0*/  IMAD.MOV.U32 R140, RZ, RZ, RZ ;  /* 0x000000ffff8c7224 */ /* 0x000fe200078e00ff */
[----:B------:R-:W-:Y:S01]  /*0b00*/  MOV R18, RZ ;  /* 0x000000ff00127202 */ /* 0x000fe20000000f00 */
[----:B------:R-:W-:Y:S01]  /*0b10*/  IMAD.MOV.U32 R142, RZ, RZ, RZ ;  /* 0x000000ffff8e7224 */ /* 0x000fe200078e00ff */
[----:B------:R-:W-:Y:S01]  /*0b20*/  ULOP3.LUT UR39, UR36, 0x1, URZ, 0xfc, !UPT ;  /* 0x0000000124277892 */ /* 0x000fe2000f8efc3f */
[----:B------:R-:W-:-:S08]  /*0b30*/  UMOV UR37, URZ ;  /* 0x0000003f00257c82 */ /* 0x000fd00008000000 */
[----:B------:R-:W-:Y:S01]  /*0b40*/  UIADD3 UR40, UR40, 0xc400, URZ ;  /* 0x0000c40028287890 */ /* 0x000fe2000fffe03f */
[----:B0-----:R-:W-:-:S05]  /*0b50*/  VIADD R0, R0, 0xffffff80 ;  /* 0xffffff8000007836 */ /* 0x001fca0000000000 */
[----:B------:R-:W-:Y:S02]  /*0b60*/  SHF.R.S32.HI R3, RZ, 0x1f, R0 ;  /* 0x0000001fff037819 */ /* 0x000fe40000011400 */
[-C--:B------:R-:W-:Y:S02]  /*0b70*/  LEA.HI R12, R0, R0.reuse, RZ, 0x1 ;  /* 0x00000000000c7211 */ /* 0x080fe400078f08ff */
[CC--:B------:R-:W-:Y:S02]  /*0b80*/  LEA.HI R4, R3.reuse, R0.reuse, RZ, 0x7 ;  /* 0x0000000003047211 */ /* 0x0c0fe400078f38ff */
[----:B------:R-:W-:Y:S02]  /*0b90*/  LEA.HI R5, R3, R0, RZ, 0x4 ;  /* 0x0000000003057211 */ /* 0x000fe400078f20ff */
[----:B------:R-:W-:Y:S02]  /*0ba0*/  LOP3.LUT R13, R12, 0xfffffffe, RZ, 0xc0, !PT ;  /* 0xfffffffe0c0d7812 */ /* 0x000fe400078ec0ff */
[----:B------:R-:W-:-:S02]  /*0bb0*/  SHF.R.S32.HI R141, RZ, 0x1, R12 ;  /* 0x00000001ff8d7819 */ /* 0x000fc4000001140c */
[CC--:B------:R-:W-:Y:S01]  /*0bc0*/  LEA.HI R7, R3.reuse, R0.reuse, RZ, 0x2 ;  /* 0x0000000003077211 */ /* 0x0c0fe200078f10ff */
[----:B------:R-:W-:Y:S01]  /*0bd0*/  IMAD.IADD R16, R0, 0x1, -R13 ;  /* 0x0000000100107824 */ /* 0x000fe200078e0a0d */
[----:B------:R-:W-:Y:S02]  /*0be0*/  LEA.HI R6, R3, R0, RZ, 0x5 ;  /* 0x0000000003067211 */ /* 0x000fe400078f28ff */
[----:B------:R-:W-:Y:S02]  /*0bf0*/  SHF.R.S32.HI R3, RZ, 0x7, R4 ;  /* 0x00000007ff037819 */ /* 0x000fe40000011404 */
[----:B------:R-:W-:Y:S01]  /*0c00*/  LOP3.LUT R11, R4, 0xffffff80, RZ, 0xc0, !PT ;  /* 0xffffff80040b7812 */ /* 0x000fe200078ec0ff */
[----:B------:R0:W-:Y:S01]  /*0c10*/  STL [R1+0xdc], R16 ;  /* 0x0000dc1001007387 */ /* 0x0001e20000100800 */
[----:B------:R-:W-:Y:S01]  /*0c20*/  SHF.R.S32.HI R4, RZ, 0x4, R5 ;  /* 0x00000004ff047819 */ /* 0x000fe20000011405 */
[----:B------:R-:W-:Y:S01]  /*0c30*/  IMAD.HI R10, R3, 0x55555556, RZ ;  /* 0x55555556030a7827 */ /* 0x000fe200078e02ff */
[----:B------:R-:W-:-:S02]  /*0c40*/  LEA.HI R12, R12, R141, RZ, 0x1 ;  /* 0x0000008d0c0c7211 */ /* 0x000fc400078f08ff */
[----:B------:R-:W-:Y:S01]  /*0c50*/  SHF.R.S32.HI R8, RZ, 0x2, R7 ;  /* 0x00000002ff087819 */ /* 0x000fe20000011407 */
[C---:B------:R-:W-:Y:S01]  /*0c60*/  IMAD.IADD R20, R0.reuse, 0x1, -R11 ;  /* 0x0000000100147824 */ /* 0x040fe200078e0a0b */
[----:B------:R-:W-:Y:S02]  /*0c70*/  SHF.R.S32.HI R15, RZ, 0x1f, R7 ;  /* 0x0000001fff0f7819 */ /* 0x000fe40000011407 */
[----:B------:R-:W-:Y:S02]  /*0c80*/  LOP3.LUT R9, R7, 0xfffffffc, RZ, 0xc0, !PT ;  /* 0xfffffffc07097812 */ /* 0x000fe400078ec0ff */
[C---:B------:R-:W-:Y:S01]  /*0c90*/  LOP3.LUT R7, R5.reuse, 0xfffffff0, RZ, 0xc0, !PT ;  /* 0xfffffff005077812 */ /* 0x040fe200078ec0ff */
[----:B------:R-:W-:Y:S01]  /*0ca0*/  STL [R1+0xe0], R20 ;  /* 0x0000e01401007387 */ /* 0x000fe20000100800 */
[----:B------:R-:W-:Y:S01]  /*0cb0*/  LEA.HI R5, R5, R4, RZ, 0x1 ;  /* 0x0000000405057211 */ /* 0x000fe200078f08ff */
[----:B------:R-:W-:Y:S01]  /*0cc0*/  IMAD.IADD R9, R0, 0x1, -R9 ;  /* 0x0000000100097824 */ /* 0x000fe200078e0a09 */
[----:B------:R-:W-:-:S02]  /*0cd0*/  LOP3.LUT R12, R12, 0x7fffffe, RZ, 0xc0, !PT ;  /* 0x07fffffe0c0c7812 */ /* 0x000fc400078ec0ff */
[----:B------:R-:W-:Y:S02]  /*0ce0*/  LEA.HI R15, R15, R8, RZ, 0x2 ;  /* 0x000000080f0f7211 */ /* 0x000fe400078f10ff */
[C---:B------:R-:W-:Y:S01]  /*0cf0*/  SHF.L.U32 R138, R16.reuse, 0x2, RZ ;  /* 0x00000002108a7819 */ /* 0x040fe200000006ff */
[----:B------:R-:W-:Y:S01]  /*0d00*/  IMAD.IADD R13, R141, 0x1, -R12 ;  /* 0x000000018d0d7824 */ /* 0x000fe200078e0a0c */
[----:B------:R-:W-:Y:S01]  /*0d10*/  LOP3.LUT R5, R5, 0x1ffffffe, RZ, 0xc0, !PT ;  /* 0x1ffffffe05057812 */ /* 0x000fe200078ec0ff */
[----:B0-----:R-:W-:Y:S01]  /*0d20*/  IMAD.SHL.U32 R16, R16, 0x8, RZ ;  /* 0x0000000810107824 */ /* 0x001fe200078e00ff */
[----:B------:R-:W-:Y:S01]  /*0d30*/  LOP3.LUT R15, R15, 0xfffffffc, RZ, 0xc0, !PT ;  /* 0xfffffffc0f0f7812 */ /* 0x000fe200078ec0ff */
[----:B------:R-:W-:Y:S01]  /*0d40*/  VIADD R14, R138, 0x10 ;  /* 0x000000108a0e7836 */ /* 0x000fe20000000000 */
[----:B------:R-:W-:Y:S01]  /*0d50*/  IADD3 R7, R0, -R7, RZ ;  /* 0x8000000700077210 */ /* 0x000fe20007ffe0ff */
[----:B------:R-:W-:Y:S01]  /*0d60*/  IMAD.IADD R5, R4, 0x1, -R5 ;  /* 0x0000000104057824 */ /* 0x000fe200078e0a05 */
[----:B------:R-:W-:Y:S01]  /*0d70*/  LEA.HI R10, R10, R10, RZ, 0x1 ;  /* 0x0000000a0a0a7211 */ /* 0x000fe200078f08ff */
[----:B------:R-:W-:Y:S01]  /*0d80*/  IMAD R153, R4, 0x8, R13 ;  /* 0x0000000804997824 */ /* 0x000fe200078e020d */
[C---:B------:R-:W-:Y:S01]  /*0d90*/  LEA.HI R4, R9.reuse, R9, RZ, 0x1 ;  /* 0x0000000909047211 */ /* 0x040fe200078f08ff */
[----:B------:R-:W-:Y:S01]  /*0da0*/  IMAD.IADD R15, R8, 0x1, -R15 ;  /* 0x00000001080f7824 */ /* 0x000fe200078e0a0f */
[----:B------:R-:W-:Y:S01]  /*0db0*/  SHF.R.S32.HI R0, RZ, 0x1f, R7 ;  /* 0x0000001fff007819 */ /* 0x000fe20000011407 */
[----:B------:R-:W-:Y:S01]  /*0dc0*/  IMAD.IADD R8, R138, 0x1, R14 ;  /* 0x000000018a087824 */ /* 0x000fe200078e020e */
[----:B------:R-:W-:Y:S01]  /*0dd0*/  LOP3.LUT R4, R4, 0x1ffffffe, RZ, 0xc0, !PT ;  /* 0x1ffffffe04047812 */ /* 0x000fe200078ec0ff */
[----:B------:R-:W-:Y:S01]  /*0de0*/  IMAD R10, R10, -0x3, R3 ;  /* 0xfffffffd0a0a7824 */ /* 0x000fe200078e0203 */
[----:B------:R-:W-:Y:S01]  /*0df0*/  LEA.HI R0, R0, R7, RZ, 0x3 ;  /* 0x0000000700007211 */ /* 0x000fe200078f18ff */
[----:B------:R0:W-:Y:S01]  /*0e00*/  STL [R1+0x4c], R14 ;  /* 0x00004c0e01007387 */ /* 0x0001e20000100800 */
[----:B------:R-:W-:Y:S01]  /*0e10*/  SHF.R.S32.HI R17, RZ, 0x1f, R8 ;  /* 0x0000001fff117819 */ /* 0x000fe20000011408 */
[C---:B------:R-:W-:Y:S01]  /*0e20*/  VIADD R23, R16.reuse, 0x30 ;  /* 0x0000003010177836 */ /* 0x040fe20000000000 */
[----:B------:R-:W-:Y:S01]  /*0e30*/  SHF.R.S32.HI R3, RZ, 0x1f, R20 ;  /* 0x0000001fff037819 */ /* 0x000fe20000011414 */
[----:B------:R-:W-:Y:S01]  /*0e40*/  VIADD R136, R16, 0x50 ;  /* 0x0000005010887836 */ /* 0x000fe20000000000 */
[----:B------:R-:W-:Y:S01]  /*0e50*/  IADD3 R9, R9, -R4, RZ ;  /* 0x8000000409097210 */ /* 0x000fe20007ffe0ff */
[----:B------:R-:W-:Y:S01]  /*0e60*/  IMAD.SHL.U32 R153, R153, 0x20, RZ ;  /* 0x0000002099997824 */ /* 0x000fe200078e00ff */
[----:B------:R-:W-:-:S02]  /*0e70*/  LOP3.LUT R4, R0, 0xfffffff8, RZ, 0xc0, !PT ;  /* 0xfffffff800047812 */ /* 0x000fc400078ec0ff */
[----:B------:R-:W-:Y:S01]  /*0e80*/  LEA.HI R156, R17, R8, RZ, 0x3 ;  /* 0x00000008119c7211 */ /* 0x000fe200078f18ff */
[----:B0-----:R-:W-:Y:S01]  /*0e90*/  VIADD R14, R138, 0x20 ;  /* 0x000000208a0e7836 */ /* 0x001fe20000000000 */
[-C--:B------:R-:W-:Y:S01]  /*0ea0*/  LEA.HI R11, R3, R20.reuse, RZ, 0x2 ;  /* 0x00000014030b7211 */ /* 0x080fe200078f10ff */
[----:B------:R-:W-:Y:S01]  /*0eb0*/  IMAD.IADD R4, R7, 0x1, -R4 ;  /* 0x0000000107047824 */ /* 0x000fe200078e0a04 */
[----:B------:R-:W-:Y:S01]  /*0ec0*/  SHF.R.S32.HI R8, RZ, 0x5, R6 ;  /* 0x00000005ff087819 */ /* 0x000fe20000011406 */
[----:B------:R-:W-:Y:S01]  /*0ed0*/  IMAD.SHL.U32 R6, R0, 0x40, RZ ;  /* 0x0000004000067824 */ /* 0x000fe200078e00ff */
[--C-:B------:R-:W-:Y:S01]  /*0ee0*/  SHF.R.S32.HI R12, RZ, 0x2, R11.reuse ;  /* 0x00000002ff0c7819 */ /* 0x100fe2000001140b */
[----:B------:R-:W-:Y:S01]  /*0ef0*/  IMAD.SHL.U32 R0, R5, 0x8, RZ ;  /* 0x0000000805007824 */ /* 0x000fe200078e00ff */
[----:B------:R-:W-:Y:S01]  /*0f00*/  SHF.R.S32.HI R13, RZ, 0x1f, R11 ;  /* 0x0000001fff0d7819 */ /* 0x000fe2000001140b */
[----:B------:R-:W-:Y:S01]  /*0f10*/  IMAD R17, R8, 0x10, R7 ;  /* 0x0000001008117824 */ /* 0x000fe200078e0207 */
[----:B------:R-:W-:Y:S01]  /*0f20*/  LEA.HI R7, R3, R20, RZ, 0x5 ;  /* 0x0000001403077211 */ /* 0x000fe200078f28ff */
[----:B------:R-:W-:Y:S01]  /*0f30*/  IMAD.SHL.U32 R3, R4, 0x40, RZ ;  /* 0x0000004004037824 */ /* 0x000fe200078e00ff */
[----:B------:R-:W-:Y:S01]  /*0f40*/  LEA.HI R13, R13, R12, RZ, 0x3 ;  /* 0x0000000c0d0d7211 */ /* 0x000fe200078f18ff */
[----:B------:R-:W-:Y:S01]  /*0f50*/  IMAD.U32 R5, R17, 0x20, R0 ;  /* 0x0000002011057824 */ /* 0x000fe200078e0000 */
[----:B------:R-:W-:Y:S01]  /*0f60*/  SHF.R.S32.HI R7, RZ, 0x5, R7 ;  /* 0x00000005ff077819 */ /* 0x000fe20000011407 */
[----:B------:R-:W-:Y:S01]  /*0f70*/  STL [R1+0x48], R14 ;  /* 0x0000480e01007387 */ /* 0x000fe20000100800 */
[----:B------:R-:W-:-:S02]  /*0f80*/  LOP3.LUT R13, R13, 0xfffffff8, RZ, 0xc0, !PT ;  /* 0xfffffff80d0d7812 */ /* 0x000fc400078ec0ff */
[----:B------:R-:W-:Y:S01]  /*0f90*/  LOP3.LUT R3, R3, 0x1c0, RZ, 0xc0, !PT ;  /* 0x000001c003037812 */ /* 0x000fe200078ec0ff */
[----:B------:R0:W-:Y:S01]  /*0fa0*/  STL [R1+0x114], R5 ;  /* 0x0001140501007387 */ /* 0x0001e20000100800 */
[----:B------:R-:W-:Y:S01]  /*0fb0*/  LOP3.LUT R6, R6, 0x7ffffe00, RZ, 0xc0, !PT ;  /* 0x7ffffe0006067812 */ /* 0x000fe200078ec0ff */
[----:B------:R-:W-:Y:S01]  /*0fc0*/  IMAD.IADD R12, R12, 0x1, -R13 ;  /* 0x000000010c0c7824 */ /* 0x000fe200078e0a0d */
[----:B------:R-:W-:Y:S02]  /*0fd0*/  LOP3.LUT R0, R3, 0x8, R0, 0xf8, !PT ;  /* 0x0000000803007812 */ /* 0x000fe400078ef800 */
[----:B------:R-:W-:Y:S01]  /*0fe0*/  SHF.R.U32.HI R3, RZ, 0x3, R3 ;  /* 0x00000003ff037819 */ /* 0x000fe20000011603 */
[----:B------:R-:W-:Y:S01]  /*0ff0*/  IMAD R7, R7, 0x10, R12 ;  /* 0x0000001007077824 */ /* 0x000fe200078e020c */
[----:B------:R-:W-:Y:S02]  /*1000*/  LEA R6, R8, R6, 0xa ;  /* 0x0000000608067211 */ /* 0x000fe400078e50ff */
[----:B------:R-:W-:Y:S01]  /*1010*/  LOP3.LUT R3, R0, R3, RZ, 0x3c, !PT ;  /* 0x0000000300037212 */ /* 0x000fe200078e3cff */
[----:B------:R-:W-:Y:S01]  /*1020*/  IMAD R10, R10, 0x40, R7 ;  /* 0x000000400a0a7824 */ /* 0x000fe200078e0207 */
[----:B------:R-:W-:Y:S01]  /*1030*/  LOP3.LUT R11, R11, 0x7ffffffc, RZ, 0xc0, !PT ;  /* 0x7ffffffc0b0b7812 */ /* 0x000fe200078ec0ff */
[----:B0-----:R-:W-:Y:S01]  /*1040*/  VIADD R5, R138, 0x18 ;  /* 0x000000188a057836 */ /* 0x001fe20000000000 */
[----:B------:R-:W-:Y:S01]  /*1050*/  IADD3 R22, R16, 0x40, RZ ;  /* 0x0000004010167810 */ /* 0x000fe20007ffe0ff */
[----:B------:R-:W-:Y:S01]  /*1060*/  IMAD.IADD R3, R6, 0x1, R3 ;  /* 0x0000000106037824 */ /* 0x000fe200078e0203 */
[----:B------:R-:W-:Y:S01]  /*1070*/  STL [R1+0x10c], R10 ;  /* 0x00010c0a01007387 */ /* 0x000fe20000100800 */
[C---:B------:R-:W-:Y:S01]  /*1080*/  VIADD R6, R138.reuse, 0x8 ;  /* 0x000000088a067836 */ /* 0x040fe20000000000 */
[----:B------:R-:W-:Y:S01]  /*1090*/  SHF.L.U32 R15, R15, 0x6, RZ ;  /* 0x000000060f0f7819 */ /* 0x000fe200000006ff */
[----:B------:R-:W-:Y:S01]  /*10a0*/  VIADD R0, R138, 0x28 ;  /* 0x000000288a007836 */ /* 0x000fe20000000000 */
[----:B------:R-:W-:Y:S01]  /*10b0*/  STL [R1], RZ ;  /* 0x000000ff01007387 */ /* 0x000fe20000100800 */
[----:B------:R-:W-:Y:S01]  /*10c0*/  IMAD.IADD R11, R20, 0x1, -R11 ;  /* 0x00000001140b7824 */ /* 0x000fe200078e0a0b */
[----:B------:R-:W-:Y:S01]  /*10d0*/  IADD3 R13, R138, R14, RZ ;  /* 0x0000000e8a0d7210 */ /* 0x000fe20007ffe0ff */
[----:B------:R-:W-:Y:S01]  /*10e0*/  IMAD R3, R3, 0x2, R2 ;  /* 0x0000000203037824 */ /* 0x000fe200078e0202 */
[----:B------:R-:W-:Y:S01]  /*10f0*/  STL [R1+0x54], R6 ;  /* 0x0000540601007387 */ /* 0x000fe20000100800 */
[----:B------:R-:W-:Y:S01]  /*1100*/  LOP3.LUT R143, R15, 0xc0, RZ, 0xc0, !PT ;  /* 0x000000c00f8f7812 */ /* 0x000fe200078ec0ff */
[----:B------:R-:W-:Y:S01]  /*1110*/  IMAD.SHL.U32 R11, R11, 0x2, RZ ;  /* 0x000000020b0b7824 */ /* 0x000fe200078e00ff */
[----:B------:R-:W-:Y:S01]  /*1120*/  R2P PR, R4, 0x6 ;  /* 0x0000000604007804 */ /* 0x000fe20000000000 */
[----:B------:R0:W-:Y:S01]  /*1130*/  STL [R1+0x50], R5 ;  /* 0x0000500501007387 */ /* 0x0001e20000100800 */
[----:B------:R-:W-:Y:S01]  /*1140*/  SHF.R.S32.HI R14, RZ, 0x1f, R13 ;  /* 0x0000001fff0e7819 */ /* 0x000fe2000001140d */
[----:B------:R-:W-:Y:S01]  /*1150*/  IMAD.MOV.U32 R4, RZ, RZ, 0x40 ;  /* 0x00000040ff047424 */ /* 0x000fe200078e00ff */
[----:B------:R-:W-:Y:S01]  /*1160*/  SHF.R.U32.HI R144, RZ, 0x3, R143 ;  /* 0x00000003ff907819 */ /* 0x000fe2000001168f */
[----:B------:R1:W-:Y:S01]  /*1170*/  STL [R1+0x58], R0 ;  /* 0x0000580001007387 */ /* 0x0003e20000100800 */
[C---:B------:R-:W-:Y:S01]  /*1180*/  VIADD R25, R11.reuse, 0x8 ;  /* 0x000000080b197836 */ /* 0x040fe20000000000 */
[C---:B------:R-:W-:Y:S01]  /*1190*/  IADD3 R24, R11.reuse, 0x10, RZ ;  /* 0x000000100b187810 */ /* 0x040fe20007ffe0ff */
[----:B------:R-:W-:Y:S01]  /*11a0*/  VIADD R21, R11, 0x18 ;  /* 0x000000180b157836 */ /* 0x000fe20000000000 */
[----:B------:R-:W-:Y:S01]  /*11b0*/  LOP3.LUT R7, R143, 0x18, R16, 0xf8, !PT ;  /* 0x000000188f077812 */ /* 0x000fe200078ef810 */
[C---:B------:R-:W-:Y:S01]  /*11c0*/  VIADD R20, R11.reuse, 0x20 ;  /* 0x000000200b147836 */ /* 0x040fe20000000000 */
[----:B0-----:R-:W-:Y:S01]  /*11d0*/  SHF.R.S32.HI R5, RZ, 0x1f, R23 ;  /* 0x0000001fff057819 */ /* 0x001fe20000011417 */
[C---:B------:R-:W-:Y:S01]  /*11e0*/  VIADD R15, R11.reuse, 0x28 ;  /* 0x000000280b0f7836 */ /* 0x040fe20000000000 */
[----:B------:R-:W-:Y:S01]  /*11f0*/  LEA.HI R14, R14, R13, RZ, 0x3 ;  /* 0x0000000d0e0e7211 */ /* 0x000fe200078f18ff */
[C---:B------:R-:W-:Y:S01]  /*1200*/  VIADD R13, R11.reuse, 0x30 ;  /* 0x000000300b0d7836 */ /* 0x040fe20000000000 */
[----:B-1----:R-:W-:Y:S01]  /*1210*/  SHF.R.S32.HI R0, RZ, 0x1f, R22 ;  /* 0x0000001fff007819 */ /* 0x002fe20000011416 */
[----:B------:R0:W-:Y:S01]  /*1220*/  STL [R1+0x2c], R5 ;  /* 0x00002c0501007387 */ /* 0x0001e20000100800 */
[C---:B------:R-:W-:Y:S01]  /*1230*/  IADD3 R12, R11.reuse, 0x38, RZ ;  /* 0x000000380b0c7810 */ /* 0x040fe20007ffe0ff */
[C---:B------:R-:W-:Y:S01]  /*1240*/  VIADD R8, R11.reuse, 0x40 ;  /* 0x000000400b087836 */ /* 0x040fe20000000000 */
[----:B------:R-:W-:Y:S01]  /*1250*/  SHF.R.S32.HI R17, RZ, 0x1f, R16 ;  /* 0x0000001fff117819 */ /* 0x000fe20000011410 */
[----:B------:R1:W-:Y:S01]  /*1260*/  STL [R1+0x28], R0 ;  /* 0x0000280001007387 */ /* 0x0003e20000100800 */
[----:B------:R-:W-:Y:S01]  /*1270*/  VIADD R6, R11, 0x48 ;  /* 0x000000480b067836 */ /* 0x000fe20000000000 */
[----:B------:R-:W-:-:S02]  /*1280*/  SHF.R.S32.HI R156, RZ, 0x3, R156 ;  /* 0x00000003ff9c7819 */ /* 0x000fc4000001149c */
[----:B------:R-:W-:Y:S02]  /*1290*/  SHF.R.S32.HI R157, RZ, 0x3, R14 ;  /* 0x00000003ff9d7819 */ /* 0x000fe4000001140e */
[----:B0-----:R-:W-:Y:S02]  /*12a0*/  LOP3.LUT R5, R143, 0x8, R16, 0xf8, !PT ;  /* 0x000000088f057812 */ /* 0x001fe400078ef810 */
[----:B-1----:R-:W-:-:S05]  /*12b0*/  SHF.R.S32.HI R0, RZ, 0x1f, R136 ;  /* 0x0000001fff007819 */ /* 0x002fca0000011488 */
[----:B------:R0:W-:Y:S04]  /*12c0*/  STL [R1+0x24], R0 ;  /* 0x0000240001007387 */ /* 0x0001e80000100800 */
[----:B------:R1:W-:Y:S04]  /*12d0*/  STL [R1+0xac], R11 ;  /* 0x0000ac0b01007387 */ /* 0x0003e80000100800 */
[----:B------:R-:W-:Y:S01]  /*12e0*/  STL [R1+0xd4], R25 ;  /* 0x0000d41901007387 */ /* 0x000fe20000100800 */
[-C--:B0-----:R-:W-:Y:S02]  /*12f0*/  LOP3.LUT R0, R5, R144.reuse, RZ, 0x3c, !PT ;  /* 0x0000009005007212 */ /* 0x081fe400078e3cff */
[----:B------:R-:W-:Y:S01]  /*1300*/  SEL R5, R4, 0xffffffc0, !P2 ;  /* 0xffffffc004057807 */ /* 0x000fe20005000000 */
[----:B------:R-:W-:Y:S01]  /*1310*/  STL [R1+0xd0], R24 ;  /* 0x0000d01801007387 */ /* 0x000fe20000100800 */
[----:B------:R-:W-:Y:S01]  /*1320*/  LOP3.LUT R4, R7, R144, RZ, 0x3c, !PT ;  /* 0x0000009007047212 */ /* 0x000fe200078e3cff */
[----:B------:R-:W-:Y:S01]  /*1330*/  VIADD R7, R11, 0x50 ;  /* 0x000000500b077836 */ /* 0x000fe20000000000 */
[----:B-1----:R-:W-:Y:S01]  /*1340*/  SHF.R.S32.HI R11, RZ, 0x1f, R25 ;  /* 0x0000001fff0b7819 */ /* 0x002fe20000011419 */
[----:B------:R-:W-:Y:S01]  /*1350*/  STL [R1+0xcc], R21 ;  /* 0x0000cc1501007387 */ /* 0x000fe20000100800 */
[C---:B------:R-:W-:Y:S01]  /*1360*/  IMAD.IADD R0, R153.reuse, 0x1, R0 ;  /* 0x0000000199007824 */ /* 0x040fe200078e0200 */
[----:B------:R-:W-:-:S02]  /*1370*/  IADD3 R4, R153, R4, RZ ;  /* 0x0000000499047210 */ /* 0x000fc40007ffe0ff */
[----:B------:R-:W-:Y:S04]  /*1380*/  STL [R1+0xc8], R20 ;  /* 0x0000c81401007387 */ /* 0x000fe80000100800 */
[----:B------:R-:W-:Y:S04]  /*1390*/  STL [R1+0xc4], R15 ;  /* 0x0000c40f01007387 */ /* 0x000fe80000100800 */
[----:B------:R-:W-:Y:S04]  /*13a0*/  STL [R1+0xc0], R13 ;  /* 0x0000c00d01007387 */ /* 0x000fe80000100800 */
[----:B------:R-:W-:Y:S04]  /*13b0*/  STL [R1+0xbc], R12 ;  /* 0x0000bc0c01007387 */ /* 0x000fe80000100800 */
[----:B------:R0:W-:Y:S04]  /*13c0*/  STL [R1+0xa8], R7 ;  /* 0x0000a80701007387 */ /* 0x0001e80000100800 */
[----:B------:R1:W-:Y:S04]  /*13d0*/  STL [R1+0xb8], R8 ;  /* 0x0000b80801007387 */ /* 0x0003e80000100800 */
[----:B------:R2:W-:Y:S01]  /*13e0*/  STL [R1+0x88], R0 ;  /* 0x0000880001007387 */ /* 0x0005e20000100800 */
[----:B0-----:R-:W-:-:S03]  /*13f0*/  SHF.R.S32.HI R7, RZ, 0x1f, R24 ;  /* 0x0000001fff077819 */ /* 0x001fc60000011418 */
[----:B------:R-:W-:Y:S01]  /*1400*/  STL [R1+0xb4], R6 ;  /* 0x0000b40601007387 */ /* 0x000fe20000100800 */
[----:B-1----:R-:W-:-:S03]  /*1410*/  SHF.R.S32.HI R8, RZ, 0x1f, R8 ;  /* 0x0000001fff087819 */ /* 0x002fc60000011408 */
[----:B------:R0:W-:Y:S01]  /*1420*/  STL [R1+0x104], R11 ;  /* 0x0001040b01007387 */ /* 0x0001e20000100800 */
[----:B--2---:R-:W-:-:S03]  /*1430*/  SHF.R.S32.HI R0, RZ, 0x1f, R21 ;  /* 0x0000001fff007819 */ /* 0x004fc60000011415 */
[----:B------:R1:W-:Y:S04]  /*1440*/  STL [R1+0x100], R7 ;  /* 0x0001000701007387 */ /* 0x0003e80000100800 */
[----:B------:R2:W-:Y:S01]  /*1450*/  STL [R1+0xfc], R0 ;  /* 0x0000fc0001007387 */ /* 0x0005e20000100800 */
[----:B0-----:R-:W-:Y:S02]  /*1460*/  SHF.R.S32.HI R11, RZ, 0x1f, R20 ;  /* 0x0000001fff0b7819 */ /* 0x001fe40000011414 */
[----:B-1----:R-:W-:-:S03]  /*1470*/  SHF.R.S32.HI R7, RZ, 0x1f, R13 ;  /* 0x0000001fff077819 */ /* 0x002fc6000001140d */
[----:B------:R0:W-:Y:S01]  /*1480*/  STL [R1+0xf8], R11 ;  /* 0x0000f80b01007387 */ /* 0x0001e20000100800 */
[----:B--2---:R-:W-:-:S03]  /*1490*/  SHF.R.S32.HI R0, RZ, 0x1f, R15 ;  /* 0x0000001fff007819 */ /* 0x004fc6000001140f */
[----:B------:R-:W-:Y:S04]  /*14a0*/  STL [R1+0x5c], R3 ;  /* 0x00005c0301007387 */ /* 0x000fe80000100800 */
[----:B------:R1:W-:Y:S01]  /*14b0*/  STL [R1+0xf4], R0 ;  /* 0x0000f40001007387 */ /* 0x0003e20000100800 */
[----:B0-----:R-:W-:-:S03]  /*14c0*/  SHF.R.S32.HI R11, RZ, 0x1f, R12 ;  /* 0x0000001fff0b7819 */ /* 0x001fc6000001140c */
[----:B------:R0:W-:Y:S04]  /*14d0*/  STL [R1+0xf0], R7 ;  /* 0x0000f00701007387 */ /* 0x0001e80000100800 */
[----:B------:R-:W-:Y:S01]  /*14e0*/  STL [R1+0xec], R11 ;  /* 0x0000ec0b01007387 */ /* 0x000fe20000100800 */
[C---:B-1----:R-:W-:Y:S02]  /*14f0*/  VIADD R0, R3.reuse, 0x21800 ;  /* 0x0002180003007836 */ /* 0x042fe40000000000 */
[----:B------:R-:W-:Y:S01]  /*1500*/  VIADD R3, R3, 0x21820 ;  /* 0x0002182003037836 */ /* 0x000fe20000000000 */
[----:B------:R-:W-:Y:S01]  /*1510*/  STL [R1+0xe8], R8 ;  /* 0x0000e80801007387 */ /* 0x000fe20000100800 */
[----:B0-----:R-:W-:Y:S01]  /*1520*/  SHF.R.S32.HI R7, RZ, 0x1f, R6 ;  /* 0x0000001fff077819 */ /* 0x001fe20000011406 */
[----:B------:R-:W-:Y:S01]  /*1530*/  @P1 VIADD R3, R0, 0xffffffe0 ;  /* 0xffffffe000031836 */ /* 0x000fe20000000000 */
[----:B------:R-:W-:Y:S01]  /*1540*/  LEA R6, R4, UR40, 0x1 ;  /* 0x0000002804067c11 */ /* 0x000fe2000f8e08ff */
[----:B------:R-:W-:Y:S01]  /*1550*/  IMAD.IADD R0, R0, 0x1, R5 ;  /* 0x0000000100007824 */ /* 0x000fe200078e0205 */
[----:B------:R-:W-:Y:S01]  /*1560*/  LEA R4, R9, R10, 0x3 ;  /* 0x0000000a09047211 */ /* 0x000fe200078e18ff */
[----:B------:R-:W-:Y:S04]  /*1570*/  STL [R1+0xe4], R7 ;  /* 0x0000e40701007387 */ /* 0x000fe80000100800 */
[----:B------:R-:W-:Y:S04]  /*1580*/  STL [R1+0x108], R6 ;  /* 0x0001080601007387 */ /* 0x000fe80000100800 */
[----:B------:R-:W-:Y:S04]  /*1590*/  STL [R1+0x8c], R3 ;  /* 0x00008c0301007387 */ /* 0x000fe80000100800 */
[----:B------:R0:W-:Y:S04]  /*15a0*/  STL [R1+0x110], R4 ;  /* 0x0001100401007387 */ /* 0x0001e80000100800 */
[----:B------:R1:W-:Y:S01]  /*15b0*/  STL [R1+0x74], R0 ;  /* 0x0000740001007387 */ /* 0x0003e20000100800 */
[----:B0-----:R-:W-:-:S02]  /*15c0*/  IMAD.IADD R4, R5, 0x1, R3 ;  /* 0x0000000105047824 */ /* 0x001fc400078e0203 */
[----:B-1----:R-:W-:-:S03]  /*15d0*/  VIADD R0, R3, 0x6000 ;  /* 0x0000600003007836 */ /* 0x002fc60000000000 */
[----:B------:R0:W-:Y:S04]  /*15e0*/  STL [R1+0x70], R4 ;  /* 0x0000700401007387 */ /* 0x0001e80000100800 */
[----:B------:R0:W-:Y:S02]  /*15f0*/  STL [R1+0x90], R0 ;  /* 0x0000900001007387 */ /* 0x0001e40000100800 */
.L_x_10573:
[----:B0-2---:R-:W0:Y:S02]  /*1600*/  LDC.64 R4, c[0x0][0xc88] ;  /* 0x00032200ff047b82 */ /* 0x005e240000000a00 */
[----:B0-----:R-:W-:-:S05]  /*1610*/  IMAD.WIDE R4, R99, 0x4, R4 ;  /* 0x0000000463047825 */ /* 0x001fca00078e0204 */
[----:B----4-:R-:W2:Y:S01]  /*1620*/  LDG.E R27, desc[UR42][R4.64] ;  /* 0x0000002a041b7981 */ /* 0x010ea2000c1e1900 */
[----:B------:R-:W-:Y:S05]  /*1630*/  YIELD ;  /* 0x0000000000007946 */ /* 0x000fea0003800000 */
[----:B------:R-:W-:Y:S01]  /*1640*/  ULDC.64 UR4, c[0x0][0xa28] ;  /* 0x00028a0000047ab9 */ /* 0x000fe20000000a00 */
[----:B------:R-:W-:Y:S01]  /*1650*/  ULDC.64 UR8, c[0x0][0xa18] ;  /* 0x0002860000087ab9 */ /* 0x000fe20000000a00 */
[----:B------:R-:W-:Y:S01]  /*1660*/  ISETP.NE.U32.AND P1, PT, RZ, UR4, PT ;  /* 0x00000004ff007c0c */ /* 0x000fe2000bf25070 */
[----:B------:R-:W-:Y:S01]  /*1670*/  ULDC.64 UR6, c[0x0][0xa08] ;  /* 0x0002820000067ab9 */ /* 0x000fe20000000a00 */
[----:B------:R-:W-:Y:S01]  /*1680*/  MOV R11, RZ ;  /* 0x000000ff000b7202 */ /* 0x000fe20000000f00 */
[----:B------:R-:W-:Y:S01]  /*1690*/  IMAD.MOV.U32 R83, RZ, RZ, RZ ;  /* 0x000000ffff537224 */ /* 0x000fe200078e00ff */
[----:B------:R-:W-:-:S02]  /*16a0*/  ISETP.NE.AND.EX P1, PT, RZ, UR5, PT, P1 ;  /* 0x00000005ff007c0c */ /* 0x000fc4000bf25310 */
[----:B------:R-:W-:-:S04]  /*16b0*/  ISETP.NE.U32.AND P0, PT, RZ, UR6, PT ;  /* 0x00000006ff007c0c */ /* 0x000fc8000bf05070 */
[----:B------:R-:W-:Y:S02]  /*16c0*/  ISETP.NE.AND.EX P0, PT, RZ, UR7, PT, P0 ;  /* 0x00000007ff007c0c */ /* 0x000fe4000bf05300 */
[----:B-12---:R-:W-:Y:S01]  /*16d0*/  SHF.R.S32.HI R0, RZ, 0x1f, R27 ;  /* 0x0000001fff007819 */ /* 0x006fe2000001141b */
[----:B------:R-:W-:-:S04]  /*16e0*/  IMAD.SHL.U32 R31, R27, 0x4, RZ ;  /* 0x000000041b1f7824 */ /* 0x000fc800078e00ff */
[C---:B------:R-:W-:Y:S01]  /*16f0*/  @P1 LEA R6, P2, R27.reuse, UR4, 0x2 ;  /* 0x000000041b061c11 */ /* 0x040fe2000f8410ff */
[----:B------:R0:W-:Y:S01]  /*1700*/  STL [R1+0x98], R27 ;  /* 0x0000981b01007387 */ /* 0x0001e20000100800 */
[C-C-:B------:R-:W-:Y:S02]  /*1710*/  SHF.L.U64.HI R30, R27.reuse, 0x2, R0.reuse ;  /* 0x000000021b1e7819 */ /* 0x140fe40000010200 */
[----:B------:R-:W-:Y:S01]  /*1720*/  @P1 LEA.HI.X R7, R27, UR5, R0, 0x2, P2 ;  /* 0x000000051b071c11 */ /* 0x000fe200090f1400 */
[----:B------:R-:W-:Y:S01]  /*1730*/  ULDC UR4, c[0x0][0x288] ;  /* 0x0000a20000047ab9 */ /* 0x000fe20000000800 */
[----:B------:R-:W-:Y:S01]  /*1740*/  ISETP.NE.U32.AND P2, PT, RZ, UR8, PT ;  /* 0x00000008ff007c0c */ /* 0x000fe2000bf45070 */
[----:B------:R0:W-:Y:S01]  /*1750*/  STL [R1+0xd8], R0 ;  /* 0x0000d80001007387 */ /* 0x0001e20000100800 */
[C---:B------:R-:W-:Y:S02]  /*1760*/  IADD3 R4, P3, R31.reuse, UR6, RZ ;  /* 0x000000061f047c10 */ /* 0x040fe4000ff7e0ff */
[----:B------:R-:W-:Y:S01]  /*1770*/  ISETP.NE.AND.EX P2, PT, RZ, UR9, PT, P2 ;  /* 0x00000009ff007c0c */ /* 0x000fe2000bf45320 */
[----:B------:R0:W5:Y:S01]  /*1780*/  @P1 LDG.E R11, desc[UR42][R6.64] ;  /* 0x0000002a060b1981 */ /* 0x000162000c1e1900 */
[----:B------:R-:W-:Y:S01]  /*1790*/  IMAD.U32 R100, RZ, RZ, UR4 ;  /* 0x00000004ff647e24 */ /* 0x000fe2000f8e00ff */
[C---:B------:R-:W-:Y:S01]  /*17a0*/  IADD3.X R5, R30.reuse, UR7, RZ, P3, !PT ;  /* 0x000000071e057c10 */ /* 0x040fe20009ffe4ff */
[----:B------:R-:W-:Y:S01]  /*17b0*/  ULDC.64 UR4, c[0x0][0x418] ;  /* 0x0001060000047ab9 */ /* 0x000fe20000000a00 */
[----:B------:R0:W-:Y:S04]  /*17c0*/  STL [R1+0x9c], R31 ;  /* 0x00009c1f01007387 */ /* 0x0001e80000100800 */
[----:B------:R0:W5:Y:S04]  /*17d0*/  @P0 LDG.E R83, desc[UR42][R4.64] ;  /* 0x0000002a04530981 */ /* 0x000168000c1e1900 */
[----:B------:R-:W-:Y:S01]  /*17e0*/  @P2 IADD3 R8, P1, R31, UR8, RZ ;  /* 0x000000081f082c10 */ /* 0x000fe2000ff3e0ff */
[----:B------:R-:W-:Y:S01]  /*17f0*/  UISETP.NE.U32.AND UP0, UPT, UR4, URZ, UPT ;  /* 0x0000003f0400728c */ /* 0x000fe2000bf05070 */
[----:B------:R0:W-:Y:S02]  /*1800*/  STL [R1+0xa0], R30 ;  /* 0x0000a01e01007387 */ /* 0x0001e40000100800 */
[----:B------:R-:W-:Y:S01]  /*1810*/  @P2 IADD3.X R9, R30, UR9, RZ, P1, !PT ;  /* 0x000000091e092c10 */ /* 0x000fe20008ffe4ff */
[----:B------:R-:W-:-:S04]  /*1820*/  ULDC UR4, c[0x0][0x424] ;  /* 0x0001090000047ab9 */ /* 0x000fc80000000800 */
[----:B------:R0:W5:Y:S01]  /*1830*/  @P2 LDG.E R100, desc[UR42][R8.64] ;  /* 0x0000002a08642981 */ /* 0x000162000c1e1900 */
[----:B------:R-:W-:-:S03]  /*1840*/  UISETP.NE.AND.EX UP0, UPT, UR5, URZ, UPT, UP0 ;  /* 0x0000003f0500728c */ /* 0x000fc6000bf05300 */
[----:B------:R-:W-:Y:S01]  /*1850*/  ULDC UR5, c[0x0][0x2f0] ;  /* 0x0000bc0000057ab9 */ /* 0x000fe20000000800 */
[----:B------:R-:W-:-:S04]  /*1860*/  USEL UR4, UR4, 0x1, UP0 ;  /* 0x0000000104047887 */ /* 0x000fc80008000000 */
[----:B------:R-:W-:-:S03]  /*1870*/  UIMAD UR4, UR4, UR5, URZ ;  /* 0x00000005040472a4 */ /* 0x000fc6000f8e023f */
[----:B------:R-:W-:Y:S02]  /*1880*/  ULDC UR5, c[0x0][0x348] ;  /* 0x0000d20000057ab9 */ /* 0x000fe40000000800 */
[----:B------:R-:W-:Y:S02]  /*1890*/  IMAD.U32 R24, RZ, RZ, UR5 ;  /* 0x00000005ff187e24 */ /* 0x000fe4000f8e00ff */
[----:B------:R-:W-:Y:S01]  /*18a0*/  IMAD.U32 R28, RZ, RZ, UR4 ;  /* 0x00000004ff1c7e24 */ /* 0x000fe2000f8e00ff */
[----:B0--3--:R-:W-:Y:S06]  /*18b0*/  @P2 BRA `(.L_x_10421) ;  /* 0x0000000000242947 */ /* 0x009fec0003800000 */
        /* <DEDUP_REMOVED lines=8> */
[----:B--2---:R-:W-:-:S07]  /*1940*/  IADD3 R100, -R100, R3, RZ ;  /* 0x0000000364647210 */ /* 0x004fce0007ffe1ff */
.L_x_10421:
[----:B------:R-:W-:Y:S01]  /*1950*/  ULDC.64 UR4, c[0x0][0xa20] ;  /* 0x0002880000047ab9 */ /* 0x000fe20000000a00 */
[----:B------:R0:W-:Y:S01]  /*1960*/  STL [R1+0xa4], R97 ;  /* 0x0000a46101007387 */ /* 0x0001e20000100800 */
[----:B------:R-:W-:Y:S02]  /*1970*/  ISETP.NE.U32.AND P1, PT, RZ, UR4, PT ;  /* 0x00000004ff007c0c */ /* 0x000fe4000bf25070 */
[C---:B------:R-:W-:Y:S02]  /*1980*/  LOP3.LUT R3, R98.reuse, 0xff000000, RZ, 0xc0, !PT ;  /* 0xff00000062037812 */ /* 0x040fe400078ec0ff */
[----:B------:R-:W-:Y:S02]  /*1990*/  ISETP.NE.AND.EX P1, PT, RZ, UR5, PT, P1 ;  /* 0x00000005ff007c0c */ /* 0x000fe4000bf25310 */
[----:B------:R-:W-:Y:S02]  /*19a0*/  LOP3.LUT R0, R98, 0xff0000, RZ, 0xc0, !PT ;  /* 0x00ff000062007812 */ /* 0x000fe400078ec0ff */
[----:B------:R-:W-:-:S02]  /*19b0*/  SHF.R.U32.HI R3, RZ, 0x8, R3 ;  /* 0x00000008ff037819 */ /* 0x000fc40000011603 */
[----:B------:R-:W-:Y:S02]  /*19c0*/  LOP3.LUT R137, R98, 0xffff, RZ, 0xc0, !PT ;  /* 0x0000ffff62897812 */ /* 0x000fe400078ec0ff */
[----:B------:R-:W-:-:S05]  /*19d0*/  LEA.HI R8, R0, R3, RZ, 0x10 ;  /* 0x0000000300087211 */ /* 0x000fca00078f80ff */
[----:B0-----:R-:W-:Y:S05]  /*19e0*/  @!P1 BRA `(.L_x_10422) ;  /* 0x0000000000109947 */ /* 0x001fea0003800000 */
[----:B------:R-:W-:-:S04]  /*19f0*/  IADD3 R28, P0, R31, UR4, RZ ;  /* 0x000000041f1c7c10 */ /* 0x000fc8000ff1e0ff */
[----:B------:R-:W-:-:S05]  /*1a00*/  IADD3.X R29, R30, UR5, RZ, P0, !PT ;  /* 0x000000051e1d7c10 */ /* 0x000fca00087fe4ff */
[----:B------:R0:W5:Y:S01]  /*1a10*/  LDG.E R28, desc[UR42][R28.64] ;  /* 0x0000002a1c1c7981 */ /* 0x000162000c1e1900 */
[----:B------:R-:W-:Y:S05]  /*1a20*/  BRA `(.L_x_10423) ;  /* 0x0000000000107947 */ /* 0x000fea0003800000 */
.L_x_10422:
[----:B------:R-:W-:Y:S05]  /*1a30*/  @!P0 BRA `(.L_x_10423) ;  /* 0x00000000000c8947 */ /* 0x000fea0003800000 */
[----:B------:R-:W2:Y:S04]  /*1a40*/  LDG.E R3, desc[UR42][R4.64] ;  /* 0x0000002a04037981 */ /* 0x000ea8000c1e1900 */
[----:B------:R-:W2:Y:S02]  /*1a50*/  LDG.E R28, desc[UR42][R4.64+0x4] ;  /* 0x0000042a041c7981 */ /* 0x000ea4000c1e1900 */
[----:B--2---:R-:W-:-:S07]  /*1a60*/  IMAD.IADD R28, R28, 0x1, -R3 ;  /* 0x000000011c1c7824 */ /* 0x004fce00078e0a03 */
.L_x_10423:
[----:B------:R-:W-:Y:S02]  /*1a70*/  ULDC.64 UR4, c[0x0][0xa10] ;  /* 0x0002840000047ab9 */ /* 0x000fe40000000a00 */
[----:B------:R-:W-:-:S04]  /*1a80*/  ISETP.NE.U32.AND P0, PT, RZ, UR4, PT ;  /* 0x00000004ff007c0c */ /* 0x000fc8000bf05070 */
[----:B------:R-:W-:Y:S01]  /*1a90*/  ISETP.NE.AND.EX P0, PT, RZ, UR5, PT, P0 ;  /* 0x00000005ff007c0c */ /* 0x000fe2000bf05300 */
[----:B------:R-:W-:Y:S02]  /*1aa0*/  ULDC.64 UR4, c[0x0][0xa30] ;  /* 0x00028c0000047ab9 */ /* 0x000fe40000000a00 */
[----:B------:R-:W-:-:S10]  /*1ab0*/  ISETP.NE.U32.AND P1, PT, RZ, UR4, PT ;  /* 0x00000004ff007c0c */ /* 0x000fd4000bf25070 */
[----:B------:R-:W1:Y:S01]  /*1ac0*/  @P0 LDC.64 R4, c[0x0][0xa10] ;  /* 0x00028400ff040b82 */ /* 0x000e620000000a00 */
[----:B------:R-:W-:Y:S01]  /*1ad0*/  ISETP.NE.AND.EX P1, PT, RZ, UR5, PT, P1 ;  /* 0x00000005ff007c0c */ /* 0x000fe2000bf25310 */
[----:B-1----:R-:W-:-:S05]  /*1ae0*/  @P0 IMAD.WIDE R4, R27, 0x4, R4 ;  /* 0x000000041b040825 */ /* 0x002fca00078e0204 */
[----:B------:R-:W2:Y:S04]  /*1af0*/  @P0 LDG.E R0, desc[UR42][R4.64] ;  /* 0x0000002a04000981 */ /* 0x000ea8000c1e1900 */
[----:B------:R-:W2:Y:S03]  /*1b00*/  @P0 LDG.E R3, desc[UR42][R4.64+0x4] ;  /* 0x0000042a04030981 */ /* 0x000ea6000c1e1900 */
[----:B------:R-:W-:Y:S01]  /*1b10*/  @P1 IADD3 R6, P2, R31, UR4, RZ ;  /* 0x000000041f061c10 */ /* 0x000fe2000ff5e0ff */
[----:B-----5:R-:W-:-:S03]  /*1b20*/  IMAD.MOV.U32 R95, RZ, RZ, R28 ;  /* 0x000000ffff5f7224 */ /* 0x020fc600078e001c */
[----:B------:R-:W-:-:S05]  /*1b30*/  @P1 IADD3.X R7, R30, UR5, RZ, P2, !PT ;  /* 0x000000051e071c10 */ /* 0x000fca00097fe4ff */
[----:B------:R1:W5:Y:S01]  /*1b40*/  @P1 LDG.E R95, desc[UR42][R6.64] ;  /* 0x0000002a065f1981 */ /* 0x000362000c1e1900 */
[----:B------:R-:W-:Y:S01]  /*1b50*/  LOP3.LUT R12, R8, 0xff, RZ, 0xc0, !PT ;  /* 0x000000ff080c7812 */ /* 0x000fe200078ec0ff */
[----:B------:R-:W-:Y:S01]  /*1b60*/  IMAD.IADD R11, R28, 0x1, -R11 ;  /* 0x000000011c0b7824 */ /* 0x000fe200078e0a0b */
[----:B------:R-:W-:Y:S01]  /*1b70*/  SHF.R.U32.HI R9, RZ, 0x10, R8 ;  /* 0x00000010ff097819 */ /* 0x000fe20000011608 */
[----:B------:R-:W-:Y:S01]  /*1b80*/  BSSY B0, `(.L_x_10424) ;  /* 0x000002b000007945 */ /* 0x000fe20003800000 */
[----:B------:R-:W-:Y:S01]  /*1b90*/  LOP3.LUT R19, R19, 0xfffffff7, RZ, 0xc0, !PT ;  /* 0xfffffff713137812 */ /* 0x000fe200078ec0ff */
[----:B------:R1:W-:Y:S04]  /*1ba0*/  STL [R1+0xb0], R12 ;  /* 0x0000b00c01007387 */ /* 0x0003e80000100800 */
[----:B------:R1:W-:Y:S01]  /*1bb0*/  STL [R1+0x94], R9 ;  /* 0x0000940901007387 */ /* 0x0003e20000100800 */
[----:B--2---:R-:W-:-:S05]  /*1bc0*/  @P0 IMAD.IADD R24, R3, 0x1, -R0 ;  /* 0x0000000103180824 */ /* 0x004fca00078e0a00 */
[----:B------:R-:W-:-:S04]  /*1bd0*/  IADD3 R102, R11, R24, RZ ;  /* 0x000000180b667210 */ /* 0x000fc80007ffe0ff */
[C---:B------:R-:W-:Y:S01]  /*1be0*/  ISETP.GE.AND P3, PT, R102.reuse, 0x1, PT ;  /* 0x000000016600780c */ /* 0x040fe20003f66270 */
[----:B------:R-:W-:-:S05]  /*1bf0*/  VIADD R0, R102, 0x7f ;  /* 0x0000007f66007836 */ /* 0x000fca0000000000 */
[----:B------:R-:W-:-:S04]  /*1c00*/  SHF.R.S32.HI R3, RZ, 0x1f, R0 ;  /* 0x0000001fff037819 */ /* 0x000fc80000011400 */
[----:B------:R-:W-:Y:S01]  /*1c10*/  LEA.HI R3, R3, R0, RZ, 0x7 ;  /* 0x0000000003037211 */ /* 0x000fe200078f38ff */
[----:B------:R-:W-:Y:S02]  /*1c20*/  IMAD.MOV.U32 R0, RZ, RZ, RZ ;  /* 0x000000ffff007224 */ /* 0x000fe400078e00ff */
[----:B------:R-:W-:Y:S02]  /*1c30*/  @P3 LOP3.LUT R19, R19, 0x8, RZ, 0xfc, !PT ;  /* 0x0000000813133812 */ /* 0x000fe400078efcff */
[----:B------:R-:W-:Y:S01]  /*1c40*/  SHF.R.S32.HI R99, RZ, 0x7, R3 ;  /* 0x00000007ff637819 */ /* 0x000fe20000011403 */
[----:B-1----:R-:W-:Y:S06]  /*1c50*/  @!P3 BRA `(.L_x_10425) ;  /* 0x000000000074b947 */ /* 0x002fec0003800000 */
[----:B------:R-:W-:Y:S01]  /*1c60*/  ISETP.NE.AND P0, PT, R9, RZ, PT ;  /* 0x000000ff0900720c */ /* 0x000fe20003f05270 */
[----:B------:R-:W-:-:S03]  /*1c70*/  ULDC UR4, c[0x0][0x9f0] ;  /* 0x00027c0000047ab9 */ /* 0x000fc60000000800 */
[----:B------:R-:W-:-:S04]  /*1c80*/  SEL R9, R9, UR4, P0 ;  /* 0x0000000409097c07 */ /* 0x000fc80008000000 */
[-C--:B------:R-:W-:Y:S02]  /*1c90*/  IABS R6, R9.reuse ;  /* 0x0000000900067213 */ /* 0x080fe40000000000 */
[----:B------:R-:W-:Y:S02]  /*1ca0*/  IADD3 R0, R99, -0x1, R9 ;  /* 0xffffffff63007810 */ /* 0x000fe40007ffe009 */
[----:B------:R-:W1:Y:S01]  /*1cb0*/  I2F.RP R3, R6 ;  /* 0x0000000600037306 */ /* 0x000e620000209400 */
[-C--:B------:R-:W-:Y:S02]  /*1cc0*/  IABS R10, R9.reuse ;  /* 0x00000009000a7213 */ /* 0x080fe40000000000 */
[----:B------:R-:W-:Y:S02]  /*1cd0*/  IABS R8, R0 ;  /* 0x0000000000087213 */ /* 0x000fe40000000000 */
[----:B------:R-:W-:-:S04]  /*1ce0*/  LOP3.LUT R0, R0, R9, RZ, 0x3c, !PT ;  /* 0x0000000900007212 */ /* 0x000fc800078e3cff */
[----:B------:R-:W-:Y:S01]  /*1cf0*/  ISETP.GE.AND P2, PT, R0, RZ, PT ;  /* 0x000000ff0000720c */ /* 0x000fe20003f46270 */
[----:B-1----:R-:W1:Y:S02]  /*1d00*/  MUFU.RCP R3, R3 ;  /* 0x0000000300037308 */ /* 0x002e640000001000 */
[----:B-1----:R-:W-:Y:S01]  /*1d10*/  VIADD R4, R3, 0xffffffe ;  /* 0x0ffffffe03047836 */ /* 0x002fe20000000000 */
[----:B------:R-:W-:-:S05]  /*1d20*/  IADD3 R3, RZ, -R10, RZ ;  /* 0x8000000aff037210 */ /* 0x000fca0007ffe0ff */
[----:B------:R1:W2:Y:S02]  /*1d30*/  F2I.FTZ.U32.TRUNC.NTZ R5, R4 ;  /* 0x0000000400057305 */ /* 0x0002a4000021f000 */
[----:B-1----:R-:W-:Y:S02]  /*1d40*/  IMAD.MOV.U32 R4, RZ, RZ, RZ ;  /* 0x000000ffff047224 */ /* 0x002fe400078e00ff */
[----:B--2---:R-:W-:-:S04]  /*1d50*/  IMAD.MOV R7, RZ, RZ, -R5 ;  /* 0x000000ffff077224 */ /* 0x004fc800078e0a05 */
        /* <DEDUP_REMOVED lines=13> */
.L_x_10425:
[----:B------:R-:W-:Y:S05]  /*1e30*/  BSYNC B0 ;  /* 0x0000000000007941 */ /* 0x000fea0003800000 */
.L_x_10424:
        /* <DEDUP_REMOVED lines=26> */
[----:B------:R-:W1:Y:S01]  /*1fe0*/  LDC.64 R14, c[0x4][R14] ;  /* 0x010000000e0e7b82 */ /* 0x000e620000000a00 */
        /* <DEDUP_REMOVED lines=8> */
[----:B01---5:R-:W-:Y:S05]  /*2070*/  CALL.ABS.NOINC R14 ;  /* 0x000000000e007343 */ /* 0x023fea0003c00000 */
.L_x_10428:
[----:B------:R-:W-:Y:S05]  /*2080*/  BSYNC B6 ;  /* 0x0000000000067941 */ /* 0x000fea0003800000 */
.L_x_10427:
        /* <DEDUP_REMOVED lines=20> */
.L_x_10430:
[----:B------:R-:W-:Y:S05]  /*21d0*/  BSYNC B6 ;  /* 0x0000000000067941 */ /* 0x000fea0003800000 */
.L_x_10429:
[----:B------:R-:W-:Y:S01]  /*21e0*/  ULDC.64 UR4, c[0x0][0x9f8] ;  /* 0x00027e0000047ab9 */ /* 0x000fe20000000a00 */
[----:B------:R-:W-:Y:S01]  /*21f0*/  IMAD.MOV.U32 R0, RZ, RZ, R27 ;  /* 0x000000ffff007224 */ /* 0x000fe200078e001b */
[----:B------:R-:W-:Y:S01]  /*2200*/  ISETP.NE.U32.AND P0, PT, RZ, UR4, PT ;  /* 0x00000004ff007c0c */ /* 0x000fe2000bf05070 */
[----:B------:R-:W2:Y:S01]  /*2210*/  LDL R27, [R1+0xdc] ;  /* 0x0000dc00011b7983 */ /* 0x000ea20000100800 */
[----:B------:R-:W1:Y:S02]  /*2220*/  LDC.64 R86, c[0x0][0x408] ;  /* 0x00010200ff567b82 */ /* 0x000e640000000a00 */
[----:B------:R-:W-:Y:S01]  /*2230*/  ISETP.NE.AND.EX P0, PT, RZ, UR5, PT, P0 ;  /* 0x00000005ff007c0c */ /* 0x000fe2000bf05300 */
[----:B------:R-:W3:Y:S01]  /*2240*/  S2R R20, SR_TID.X ;  /* 0x0000000000147919 */ /* 0x000ee20000002100 */
[----:B------:R-:W-:-:S04]  /*2250*/  SHF.R.S32.HI R11, RZ, 0x1f, R141 ;  /* 0x0000001fff0b7819 */ /* 0x000fc8000001148d */
[----:B------:R-:W4:Y:S07]  /*2260*/  LDC R9, c[0x0][0x3f4] ;  /* 0x0000fd00ff097b82 */ /* 0x000f2e0000000800 */
[----:B------:R-:W-:-:S04]  /*2270*/  @P0 IADD3 R4, P1, R31, UR4, RZ ;  /* 0x000000041f040c10 */ /* 0x000fc8000ff3e0ff */
[----:B------:R-:W-:-:S05]  /*2280*/  @P0 IADD3.X R5, R30, UR5, RZ, P1, !PT ;  /* 0x000000051e050c10 */ /* 0x000fca0008ffe4ff */
[----:B------:R0:W2:Y:S01]  /*2290*/  @P0 LDG.E R0, desc[UR42][R4.64] ;  /* 0x0000002a04000981 */ /* 0x0000a2000c1e1900 */
[----:B---3--:R-:W-:Y:S01]  /*22a0*/  VIADD R3, R20, 0xffffff80 ;  /* 0xffffff8014037836 */ /* 0x008fe20000000000 */
[----:B------:R-:W-:-:S04]  /*22b0*/  SHF.R.U32.HI R20, RZ, 0x7, R20 ;  /* 0x00000007ff147819 */ /* 0x000fc80000011614 */
[----:B------:R-:W-:Y:S02]  /*22c0*/  ISETP.NE.AND P6, PT, R20, 0x1, PT ;  /* 0x000000011400780c */ /* 0x000fe40003fc5270 */
[----:B------:R-:W-:-:S04]  /*22d0*/  SHF.R.S32.HI R6, RZ, 0x1f, R3 ;  /* 0x0000001fff067819 */ /* 0x000fc80000011403 */
[----:B------:R-:W-:Y:S01]  /*22e0*/  LEA.HI R6, R6, R3, RZ, 0x2 ;  /* 0x0000000306067211 */ /* 0x000fe200078f10ff */
[----:B------:R-:W-:-:S06]  /*22f0*/  VIADD R3, R16, 0x10 ;  /* 0x0000001010037836 */ /* 0x000fcc0000000000 */
[----:B------:R-:W-:Y:S05]  /*2300*/  @!P6 WARPSYNC.ALL ;  /* 0x000000000000e948 */ /* 0x000fea0003800000 */
[----:B------:R-:W-:Y:S02]  /*2310*/  ULDC UR4, c[0x0][0x2f4] ;  /* 0x0000bd0000047ab9 */ /* 0x000fe40000000800 */
[----:B------:R-:W-:Y:S02]  /*2320*/  ISETP.GE.AND P1, PT, R3, UR4, PT ;  /* 0x0000000403007c0c */ /* 0x000fe4000bf26270 */
[----:B------:R-:W-:Y:S02]  /*2330*/  ISETP.GE.AND P0, PT, R16, UR4, PT ;  /* 0x0000000410007c0c */ /* 0x000fe4000bf06270 */
[----:B0-----:R-:W-:-:S02]  /*2340*/  SEL R5, RZ, 0xffffffff, P1 ;  /* 0xffffffffff057807 */ /* 0x001fc40000800000 */
[--C-:B------:R-:W-:Y:S02]  /*2350*/  SHF.R.S32.HI R71, RZ, 0x2, R6.reuse ;  /* 0x00000002ff477819 */ /* 0x100fe40000011406 */
[----:B------:R-:W-:Y:S01]  /*2360*/  SHF.R.S32.HI R6, RZ, 0x1f, R6 ;  /* 0x0000001fff067819 */ /* 0x000fe20000011406 */
[----:B------:R-:W-:Y:S01]  /*2370*/  IMAD.SHL.U32 R5, R5, 0x2, RZ ;  /* 0x0000000205057824 */ /* 0x000fe200078e00ff */
[----:B------:R-:W-:Y:S02]  /*2380*/  SEL R4, RZ, 0x1, P0 ;  /* 0x00000001ff047807 */ /* 0x000fe40000000000 */
[----:B------:R-:W-:Y:S02]  /*2390*/  LEA.HI R6, R6, R71, RZ, 0x2 ;  /* 0x0000004706067211 */ /* 0x000fe400078f10ff */
[----:B------:R-:W-:Y:S01]  /*23a0*/  LOP3.LUT R5, R5, 0x2, R4, 0xe2, !PT ;  /* 0x0000000205057812 */ /* 0x000fe200078ee204 */
[----:B------:R-:W-:Y:S01]  /*23b0*/  VIADD R4, R16, 0x20 ;  /* 0x0000002010047836 */ /* 0x000fe20000000000 */
[----:B------:R-:W-:Y:S01]  /*23c0*/  LOP3.LUT R6, R6, 0xfffffffc, RZ, 0xc0, !PT ;  /* 0xfffffffc06067812 */ /* 0x000fe200078ec0ff */
[----:B-1----:R-:W-:Y:S01]  /*23d0*/  IMAD R8, R11, R86, RZ ;  /* 0x000000560b087224 */ /* 0x002fe200078e02ff */
[----:B------:R-:W-:-:S02]  /*23e0*/  ISETP.GE.AND P1, PT, R23, UR4, PT ;  /* 0x0000000417007c0c */ /* 0x000fc4000bf26270 */
[----:B------:R-:W-:Y:S01]  /*23f0*/  ISETP.GE.AND P0, PT, R4, UR4, PT ;  /* 0x0000000404007c0c */ /* 0x000fe2000bf06270 */
[----:B------:R-:W-:Y:S01]  /*2400*/  IMAD R13, R141, R87, R8 ;  /* 0x000000578d0d7224 */ /* 0x000fe200078e0208 */
[----:B------:R-:W-:Y:S02]  /*2410*/  IADD3 R71, R71, -R6, RZ ;  /* 0x8000000647477210 */ /* 0x000fe40007ffe0ff */
[----:B------:R-:W0:Y:S01]  /*2420*/  LDC.64 R6, c[0x0][0x3f8] ;  /* 0x0000fe00ff067b82 */ /* 0x000e220000000a00 */
[----:B------:R-:W-:Y:S02]  /*2430*/  SEL R10, RZ, 0x8, P1 ;  /* 0x00000008ff0a7807 */ /* 0x000fe40000800000 */
[----:B------:R-:W-:Y:S02]  /*2440*/  SEL R8, RZ, 0x4, P0 ;  /* 0x00000004ff087807 */ /* 0x000fe40000000000 */
[----:B------:R-:W-:Y:S02]  /*2450*/  ISETP.GE.AND P0, PT, R22, UR4, PT ;  /* 0x0000000416007c0c */ /* 0x000fe4000bf06270 */
[----:B------:R-:W-:-:S02]  /*2460*/  LOP3.LUT R5, R10, R5, R8, 0xfe, !PT ;  /* 0x000000050a057212 */ /* 0x000fc400078efe08 */
[----:B------:R-:W-:Y:S02]  /*2470*/  SEL R8, RZ, 0x10, P0 ;  /* 0x00000010ff087807 */ /* 0x000fe40000000000 */
[----:B------:R-:W-:Y:S02]  /*2480*/  LOP3.LUT P0, RZ, R71, 0x2, RZ, 0xc0, !PT ;  /* 0x0000000247ff7812 */ /* 0x000fe4000780c0ff */
[----:B------:R-:W-:Y:S02]  /*2490*/  LOP3.LUT R19, R19, 0xfffffffb, RZ, 0xc0, !PT ;  /* 0xfffffffb13137812 */ /* 0x000fe400078ec0ff */
[----:B------:R-:W-:Y:S01]  /*24a0*/  SHF.R.S32.HI R139, RZ, 0x1f, R138 ;  /* 0x0000001fff8b7819 */ /* 0x000fe2000001148a */
[----:B------:R-:W-:Y:S01]  /*24b0*/  IMAD.WIDE.U32 R60, R141, R86, R16 ;  /* 0x000000568d3c7225 */ /* 0x000fe200078e0010 */
[----:B------:R-:W-:-:S03]  /*24c0*/  LOP3.LUT R21, R5, R8, RZ, 0xfc, !PT ;  /* 0x0000000805157212 */ /* 0x000fc600078efcff */
[----:B------:R-:W-:-:S04]  /*24d0*/  IMAD.WIDE.U32 R62, R141, R86, R138 ;  /* 0x000000568d3e7225 */ /* 0x000fc800078e008a */
[----:B------:R-:W-:Y:S02]  /*24e0*/  @P0 LOP3.LUT R19, R19, 0x4, RZ, 0xfc, !PT ;  /* 0x0000000413130812 */ /* 0x000fe400078efcff */
[-C--:B----4-:R-:W-:Y:S01]  /*24f0*/  ISETP.GE.AND P0, PT, R16, R9.reuse, PT ;  /* 0x000000091000720c */ /* 0x090fe20003f06270 */
[----:B0-----:R-:W-:Y:S01]  /*2500*/  IMAD R8, R11, R6, RZ ;  /* 0x000000060b087224 */ /* 0x001fe200078e02ff */
[-C--:B------:R-:W-:Y:S02]  /*2510*/  ISETP.GE.AND P2, PT, R3, R9.reuse, PT ;  /* 0x000000090300720c */ /* 0x080fe40003f46270 */
[----:B------:R-:W-:Y:S01]  /*2520*/  SEL R5, R9, RZ, P0 ;  /* 0x000000ff09057207 */ /* 0x000fe20000000000 */
[----:B------:R-:W-:Y:S02]  /*2530*/  IMAD.IADD R61, R61, 0x1, R13 ;  /* 0x000000013d3d7824 */ /* 0x000fe400078e020d */
[----:B------:R-:W-:Y:S01]  /*2540*/  IMAD.IADD R63, R13, 0x1, R63 ;  /* 0x000000010d3f7824 */ /* 0x000fe200078e023f */
[----:B------:R-:W-:Y:S01]  /*2550*/  ISETP.GE.AND P1, PT, R4, R9, PT ;  /* 0x000000090400720c */ /* 0x000fe20003f26270 */
[----:B------:R-:W-:Y:S01]  /*2560*/  IMAD R13, R141, R7, R8 ;  /* 0x000000078d0d7224 */ /* 0x000fe200078e0208 */
[C---:B------:R-:W-:Y:S01]  /*2570*/  SEL R8, R9.reuse, RZ, P2 ;  /* 0x000000ff09087207 */ /* 0x040fe20001000000 */
[----:B------:R-:W-:Y:S01]  /*2580*/  IMAD.IADD R5, R16, 0x1, R5 ;  /* 0x0000000110057824 */ /* 0x000fe200078e0205 */
[----:B------:R-:W-:-:S03]  /*2590*/  SEL R11, R9, RZ, P1 ;  /* 0x000000ff090b7207 */ /* 0x000fc60000800000 */
[----:B------:R-:W-:Y:S01]  /*25a0*/  IMAD.IADD R10, R3, 0x1, R8 ;  /* 0x00000001030a7824 */ /* 0x000fe200078e0208 */
[----:B------:R-:W-:Y:S01]  /*25b0*/  SHF.R.S32.HI R8, RZ, 0x1f, R5 ;  /* 0x0000001fff087819 */ /* 0x000fe20000011405 */
[-C--:B------:R-:W-:Y:S01]  /*25c0*/  IMAD.WIDE.U32 R64, R141, R6.reuse, R16 ;  /* 0x000000068d407225 */ /* 0x080fe200078e0010 */
[----:B------:R-:W-:Y:S02]  /*25d0*/  LOP3.LUT R19, R19, 0xfffffffe, RZ, 0xc0, !PT ;  /* 0xfffffffe13137812 */ /* 0x000fe400078ec0ff */
[-C--:B------:R-:W-:Y:S01]  /*25e0*/  LEA.HI R70, R8, R5.reuse, RZ, 0x3 ;  /* 0x0000000508467211 */ /* 0x080fe200078f18ff */
[----:B------:R-:W-:Y:S01]  /*25f0*/  IMAD.IADD R12, R4, 0x1, R11 ;  /* 0x00000001040c7824 */ /* 0x000fe200078e020b */
[----:B------:R-:W-:Y:S01]  /*2600*/  SHF.R.S32.HI R11, RZ, 0x1f, R10 ;  /* 0x0000001fff0b7819 */ /* 0x000fe2000001140a */
[----:B------:R-:W-:Y:S01]  /*2610*/  IMAD.WIDE.U32 R66, R141, R6, R138 ;  /* 0x000000068d427225 */ /* 0x000fe200078e008a */
[----:B------:R-:W-:Y:S02]  /*2620*/  LEA.HI R5, R8, R5, RZ, 0x5 ;  /* 0x0000000508057211 */ /* 0x000fe400078f28ff */
[----:B------:R-:W-:Y:S01]  /*2630*/  @P2 LOP3.LUT R19, R19, 0x1, RZ, 0xfc, !PT ;  /* 0x0000000113132812 */ /* 0x000fe200078efcff */
[----:B------:R-:W-:Y:S01]  /*2640*/  IMAD.IADD R67, R13, 0x1, R67 ;  /* 0x000000010d437824 */ /* 0x000fe200078e0243 */
[----:B------:R-:W-:-:S02]  /*2650*/  IADD3 R65, R65, R13, RZ ;  /* 0x0000000d41417210 */ /* 0x000fc40007ffe0ff */
[CC--:B------:R-:W-:Y:S02]  /*2660*/  LEA.HI R69, R11.reuse, R10.reuse, RZ, 0x3 ;  /* 0x0000000a0b457211 */ /* 0x0c0fe400078f18ff */
[----:B------:R-:W-:Y:S02]  /*2670*/  SHF.R.S32.HI R13, RZ, 0x1f, R12 ;  /* 0x0000001fff0d7819 */ /* 0x000fe4000001140c */
[----:B------:R-:W-:Y:S02]  /*2680*/  LEA.HI R10, R11, R10, RZ, 0x5 ;  /* 0x0000000a0b0a7211 */ /* 0x000fe400078f28ff */
[----:B------:R-:W-:Y:S02]  /*2690*/  SHF.L.U32 R8, R5, 0x7, RZ ;  /* 0x0000000705087819 */ /* 0x000fe400000006ff */
[----:B------:R-:W-:Y:S02]  /*26a0*/  LOP3.LUT R5, R143, 0x18, R70, 0xf8, !PT ;  /* 0x000000188f057812 */ /* 0x000fe400078ef846 */
[----:B------:R-:W-:Y:S01]  /*26b0*/  LOP3.LUT R19, R19, 0xfffffffd, RZ, 0xc0, !PT ;  /* 0xfffffffd13137812 */ /* 0x000fe200078ec0ff */
[----:B------:R-:W-:Y:S01]  /*26c0*/  IMAD.SHL.U32 R10, R10, 0x80, RZ ;  /* 0x000000800a0a7824 */ /* 0x000fe200078e00ff */
[----:B------:R-:W-:-:S02]  /*26d0*/  LEA.HI R68, R13, R12, RZ, 0x3 ;  /* 0x0000000c0d447211 */ /* 0x000fc400078f18ff */
[----:B------:R-:W-:Y:S02]  /*26e0*/  LEA.HI R12, R13, R12, RZ, 0x5 ;  /* 0x0000000c0d0c7211 */ /* 0x000fe400078f28ff */
[----:B-----5:R-:W-:Y:S02]  /*26f0*/  SHF.R.S32.HI R15, RZ, 0x1f, R95 ;  /* 0x0000001fff0f7819 */ /* 0x020fe4000001145f */
[----:B------:R-:W-:Y:S02]  /*2700*/  LOP3.LUT R8, R8, 0xfffff000, RZ, 0xc0, !PT ;  /* 0xfffff00008087812 */ /* 0x000fe400078ec0ff */
[----:B------:R-:W-:Y:S02]  /*2710*/  LOP3.LUT R5, R5, R144, RZ, 0x3c, !PT ;  /* 0x0000009005057212 */ /* 0x000fe400078e3cff */
[----:B------:R-:W-:Y:S02]  /*2720*/  @P1 LOP3.LUT R19, R19, 0x2, RZ, 0xfc, !PT ;  /* 0x0000000213131812 */ /* 0x000fe400078efcff */
[----:B------:R-:W-:-:S02]  /*2730*/  LOP3.LUT R11, R143, 0x18, R69, 0xf8, !PT ;  /* 0x000000188f0b7812 */ /* 0x000fc400078ef845 */
[----:B------:R-:W-:Y:S01]  /*2740*/  ISETP.GE.AND P1, PT, R136, UR4, PT ;  /* 0x0000000488007c0c */ /* 0x000fe2000bf26270 */
[----:B------:R-:W-:Y:S01]  /*2750*/  IMAD.SHL.U32 R12, R12, 0x80, RZ ;  /* 0x000000800c0c7824 */ /* 0x000fe200078e00ff */
[----:B------:R-:W-:Y:S01]  /*2760*/  IADD3 R94, R5, R8, R153 ;  /* 0x00000008055e7210 */ /* 0x000fe20007ffe099 */
[C---:B------:R-:W-:Y:S01]  /*2770*/  IMAD R8, R15.reuse, R6, RZ ;  /* 0x000000060f087224 */ /* 0x040fe200078e02ff */
[----:B------:R-:W-:Y:S01]  /*2780*/  LOP3.LUT R10, R10, 0xfffff000, RZ, 0xc0, !PT ;  /* 0xfffff0000a0a7812 */ /* 0x000fe200078ec0ff */
[----:B------:R-:W-:Y:S01]  /*2790*/  IMAD R14, R15, R86, RZ ;  /* 0x000000560f0e7224 */ /* 0x000fe200078e02ff */
[----:B------:R-:W-:Y:S02]  /*27a0*/  LOP3.LUT R11, R11, R144, RZ, 0x3c, !PT ;  /* 0x000000900b0b7212 */ /* 0x000fe400078e3cff */
[----:B------:R-:W-:Y:S02]  /*27b0*/  IADD3 R101, R20, 0x8, RZ ;  /* 0x0000000814657810 */ /* 0x000fe40007ffe0ff */
[----:B------:R-:W-:-:S02]  /*27c0*/  LOP3.LUT R13, R143, 0x18, R68, 0xf8, !PT ;  /* 0x000000188f0d7812 */ /* 0x000fc400078ef844 */
[----:B------:R-:W-:Y:S01]  /*27d0*/  SEL R20, RZ, 0x20, P1 ;  /* 0x00000020ff147807 */ /* 0x000fe20000800000 */
[----:B------:R-:W-:Y:S01]  /*27e0*/  IMAD R73, R95, R7, R8 ;  /* 0x000000075f497224 */ /* 0x000fe200078e0208 */
[----:B------:R-:W-:Y:S01]  /*27f0*/  IADD3 R93, R11, R10, R153 ;  /* 0x0000000a0b5d7210 */ /* 0x000fe20007ffe099 */
[----:B------:R-:W-:Y:S01]  /*2800*/  IMAD.WIDE.U32 R64, R95, R6, R64 ;  /* 0x000000065f407225 */ /* 0x000fe200078e0040 */
[----:B------:R-:W-:Y:S02]  /*2810*/  LOP3.LUT R12, R12, 0xfffff000, RZ, 0xc0, !PT ;  /* 0xfffff0000c0c7812 */ /* 0x000fe400078ec0ff */
[----:B------:R-:W-:Y:S01]  /*2820*/  LOP3.LUT R13, R13, R144, RZ, 0x3c, !PT ;  /* 0x000000900d0d7212 */ /* 0x000fe200078e3cff */
[----:B------:R-:W-:Y:S01]  /*2830*/  IMAD.WIDE.U32 R66, R95, R6, R66 ;  /* 0x000000065f427225 */ /* 0x000fe200078e0042 */
[----:B------:R-:W-:Y:S02]  /*2840*/  LOP3.LUT R8, R70, 0xfffffff8, RZ, 0xc0, !PT ;  /* 0xfffffff846087812 */ /* 0x000fe400078ec0ff */
[----:B------:R-:W-:Y:S01]  /*2850*/  LOP3.LUT R10, R68, 0xfffffff8, RZ, 0xc0, !PT ;  /* 0xfffffff8440a7812 */ /* 0x000fe200078ec0ff */
[----:B------:R-:W-:Y:S01]  /*2860*/  IMAD.SHL.U32 R98, R9, 0x2, RZ ;  /* 0x0000000209627824 */ /* 0x000fe200078e00ff */
[----:B------:R-:W-:Y:S01]  /*2870*/  LOP3.LUT R9, R69, 0xfffffff8, RZ, 0xc0, !PT ;  /* 0xfffffff845097812 */ /* 0x000fe200078ec0ff */
[----:B------:R-:W-:Y:S01]  /*2880*/  IMAD R11, R95, R87, R14 ;  /* 0x000000575f0b7224 */ /* 0x000fe200078e020e */
[----:B------:R-:W-:Y:S01]  /*2890*/  LOP3.LUT R20, R21, R20, RZ, 0xfc, !PT ;  /* 0x0000001415147212 */ /* 0x000fe200078efcff */
[----:B------:R-:W-:Y:S01]  /*28a0*/  IMAD.WIDE.U32 R60, R95, R86, R60 ;  /* 0x000000565f3c7225 */ /* 0x000fe200078e003c */
[----:B------:R-:W-:-:S03]  /*28b0*/  SHF.L.U64.HI R88, R6, 0x7, R7 ;  /* 0x0000000706587819 */ /* 0x000fc60000010207 */
[----:B------:R-:W-:Y:S01]  /*28c0*/  IMAD.WIDE.U32 R62, R95, R86, R62 ;  /* 0x000000565f3e7225 */ /* 0x000fe200078e003e */
[C---:B------:R-:W-:Y:S02]  /*28d0*/  SHF.L.U64.HI R87, R86.reuse, 0x7, R87 ;  /* 0x0000000756577819 */ /* 0x040fe40000010257 */
[----:B------:R-:W-:Y:S01]  /*28e0*/  IADD3 R92, R13, R12, R153 ;  /* 0x0000000c0d5c7210 */ /* 0x000fe20007ffe099 */
[----:B------:R-:W-:Y:S01]  /*28f0*/  IMAD.SHL.U32 R5, R86, 0x80, RZ ;  /* 0x0000008056057824 */ /* 0x000fe200078e00ff */
[----:B------:R-:W-:Y:S01]  /*2900*/  SHF.R.S32.HI R91, RZ, 0x1f, R8 ;  /* 0x0000001fff5b7819 */ /* 0x000fe20000011408 */
[----:B------:R-:W-:Y:S01]  /*2910*/  IMAD.IADD R81, R65, 0x1, R73 ;  /* 0x0000000141517824 */ /* 0x000fe200078e0249 */
[----:B------:R-:W-:Y:S01]  /*2920*/  IADD3 R73, R73, R67, RZ ;  /* 0x0000004349497210 */ /* 0x000fe20007ffe0ff */
[----:B------:R-:W-:Y:S01]  /*2930*/  IMAD.IADD R83, R83, 0x1, R28 ;  /* 0x0000000153537824 */ /* 0x000fe200078e021c */
[----:B------:R-:W-:Y:S01]  /*2940*/  SHF.R.S32.HI R90, RZ, 0x1f, R9 ;  /* 0x0000001fff5a7819 */ /* 0x000fe20000011409 */
[----:B------:R-:W-:Y:S01]  /*2950*/  IMAD.SHL.U32 R6, R6, 0x80, RZ ;  /* 0x0000008006067824 */ /* 0x000fe200078e00ff */
[----:B------:R-:W-:Y:S01]  /*2960*/  SHF.R.S32.HI R89, RZ, 0x1f, R10 ;  /* 0x0000001fff597819 */ /* 0x000fe2000001140a */
[----:B------:R-:W-:Y:S01]  /*2970*/  IMAD.IADD R82, R61, 0x1, R11 ;  /* 0x000000013d527824 */ /* 0x000fe200078e020b */
[----:B------:R-:W-:Y:S01]  /*2980*/  LOP3.LUT R21, R21, 0x1, RZ, 0xc0, !PT ;  /* 0x0000000115157812 */ /* 0x000fe200078ec0ff */
[----:B------:R-:W-:Y:S01]  /*2990*/  IMAD.IADD R74, R11, 0x1, R63 ;  /* 0x000000010b4a7824 */ /* 0x000fe200078e023f */
[C---:B------:R-:W-:Y:S01]  /*29a0*/  LOP3.LUT R52, R20.reuse, 0x4, RZ, 0xc0, !PT ;  /* 0x0000000414347812 */ /* 0x040fe200078ec0ff */
[----:B--2---:R-:W-:Y:S01]  /*29b0*/  IMAD R7, R27, 0xc0, R141 ;  /* 0x000000c01b077824 */ /* 0x004fe200078e028d */
[----:B------:R-:W-:-:S02]  /*29c0*/  LOP3.LUT R27, R20, 0x2, RZ, 0xc0, !PT ;  /* 0x00000002141b7812 */ /* 0x000fc400078ec0ff */
[----:B------:R-:W-:Y:S01]  /*29d0*/  SHF.R.S32.HI R86, RZ, 0x1f, R0 ;  /* 0x0000001fff567819 */ /* 0x000fe20000011400 */
[----:B------:R-:W-:Y:S06]  /*29e0*/  @!P6 BAR.SYNC.DEFER_BLOCKING 0x9, 0x100 ;  /* 0x024400000000eb1d */ /* 0x000fec0000010000 */
.L_x_10489:
[----:B--2---:R-:W2:Y:S01]  /*29f0*/  LDL R30, [R1+0x88] ;  /* 0x00008800011e7983 */ /* 0x004ea20000100800 */
[----:B0-----:R-:W0:Y:S01]  /*2a00*/  LDC R76, c[0x0][0x430] ;  /* 0x00010c00ff4c7b82 */ /* 0x001e220000000800 */
[----:B------:R-:W-:Y:S02]  /*2a10*/  VIADD R11, R25, 0xffffffff ;  /* 0xffffffff190b7836 */ /* 0x000fe40000000000 */
[----:B------:R-:W-:Y:S02]  /*2a20*/  IMAD.MOV.U32 R75, RZ, RZ, RZ ;  /* 0x000000ffff4b7224 */ /* 0x000fe400078e00ff */
[----:B------:R-:W-:-:S03]  /*2a30*/  IMAD R14, R11, 0x80, R7 ;  /* 0x000000800b0e7824 */ /* 0x000fc600078e0207 */
[----:B-1----:R-:W1:Y:S01]  /*2a40*/  LDC R96, c[0x0][0x3f4] ;  /* 0x0000fd00ff607b82 */ /* 0x002e620000000800 */
[----:B------:R-:W-:-:S04]  /*2a50*/  IMAD.IADD R31, R83, 0x1, R14 ;  /* 0x00000001531f7824 */ /* 0x000fc800078e020e */
[----:B------:R-:W-:Y:S01]  /*2a60*/  IMAD.MOV.U32 R28, RZ, RZ, R31 ;  /* 0x000000ffff1c7224 */ /* 0x000fe200078e001f */
[----:B0-----:R-:W-:-:S13]  /*2a70*/  ISETP.NE.AND P1, PT, R76, 0x1, PT ;  /* 0x000000014c00780c */ /* 0x001fda0003f25270 */
[----:B------:R-:W0:Y:S08]  /*2a80*/  @P1 LDC R12, c[0x0][0x434] ;  /* 0x00010d00ff0c1b82 */ /* 0x000e300000000800 */
[----:B---3--:R-:W3:Y:S01]  /*2a90*/  @P1 LDC R13, c[0x0][0x438] ;  /* 0x00010e00ff0d1b82 */ /* 0x008ee20000000800 */
[----:B0-----:R-:W-:-:S05]  /*2aa0*/  @P1 IMAD.HI.U32 R12, R31, R12, RZ ;  /* 0x0000000c1f0c1227 */ /* 0x001fca00078e00ff */
[----:B---3--:R-:W-:Y:S02]  /*2ab0*/  @P1 SHF.R.U32.HI R28, RZ, R13, R12 ;  /* 0x0000000dff1c1219 */ /* 0x008fe4000001160c */
[----:B------:R-:W-:-:S04]  /*2ac0*/  ISETP.GE.AND P1, PT, R14, R24, PT ;  /* 0x000000180e00720c */ /* 0x000fc80003f26270 */
[----:B------:R-:W-:-:S13]  /*2ad0*/  ISETP.GT.OR P1, PT, R7, 0x7f, P1 ;  /* 0x0000007f0700780c */ /* 0x000fda0000f24670 */
[----:B------:R-:W0:Y:S01]  /*2ae0*/  @!P1 LDC.64 R14, c[0x0][0x428] ;  /* 0x00010a00ff0e9b82 */ /* 0x000e220000000a00 */
[----:B------:R-:W-:-:S07]  /*2af0*/  @!P1 SHF.R.S32.HI R29, RZ, 0x1f, R28 ;  /* 0x0000001fff1d9819 */ /* 0x000fce000001141c */
[----:B------:R-:W3:Y:S01]  /*2b00*/  @!P1 LDC.64 R12, c[0x0][0x418] ;  /* 0x00010600ff0c9b82 */ /* 0x000ee20000000a00 */
[----:B------:R-:W-:Y:S01]  /*2b10*/  LOP3.LUT P3, RZ, R71, 0x2, RZ, 0xc0, !PT ;  /* 0x0000000247ff7812 */ /* 0x000fe2000786c0ff */
[----:B0-----:R-:W-:-:S04]  /*2b20*/  @!P1 IMAD R25, R86, R14, RZ ;  /* 0x0000000e56199224 */ /* 0x001fc800078e02ff */
[C---:B------:R-:W-:Y:S02]  /*2b30*/  @!P1 IMAD R25, R0.reuse, R15, R25 ;  /* 0x0000000f00199224 */ /* 0x040fe400078e0219 */
[----:B------:R-:W-:-:S05]  /*2b40*/  @!P1 IMAD.WIDE.U32 R14, R0, R14, R28 ;  /* 0x0000000e000e9225 */ /* 0x000fca00078e001c */
[----:B------:R-:W-:Y:S02]  /*2b50*/  @!P1 IADD3 R15, R15, R25, RZ ;  /* 0x000000190f0f9210 */ /* 0x000fe40007ffe0ff */
[----:B---3--:R-:W-:-:S04]  /*2b60*/  @!P1 LEA R12, P2, R14, R12, 0x2 ;  /* 0x0000000c0e0c9211 */ /* 0x008fc800078410ff */
[----:B------:R-:W-:Y:S02]  /*2b70*/  @!P1 LEA.HI.X R13, R14, R13, R15, 0x2, P2 ;  /* 0x0000000d0e0d9211 */ /* 0x000fe400010f140f */
[----:B-1----:R-:W-:Y:S01]  /*2b80*/  ISETP.GE.AND P2, PT, R96, 0x1, PT ;  /* 0x000000016000780c */ /* 0x002fe20003f46270 */
[----:B------:R-:W-:Y:S01]  /*2b90*/  IMAD.MOV R15, RZ, RZ, -R28 ;  /* 0x000000ffff0f7224 */ /* 0x000fe200078e0a1c */
[----:B------:R-:W-:Y:S05]  /*2ba0*/  YIELD ;  /* 0x0000000000007946 */ /* 0x000fea0003800000 */
[----:B------:R-:W-:Y:S01]  /*2bb0*/  IMAD R76, R76, R15, R31 ;  /* 0x0000000f4c4c7224 */ /* 0x000fe200078e021f */
[----:B------:R-:W-:Y:S01]  /*2bc0*/  BSSY B0, `(.L_x_10431) ;  /* 0x0000416000007945 */ /* 0x000fe20003800000 */
[----:B------:R0:W5:Y:S01]  /*2bd0*/  @!P1 LDG.E R75, desc[UR42][R12.64] ;  /* 0x0000002a0c4b9981 */ /* 0x000162000c1e1900 */
[----:B------:R-:W-:Y:S01]  /*2be0*/  ISETP.GT.AND P1, PT, R11, R72, PT ;  /* 0x000000480b00720c */ /* 0x000fe20003f24270 */
[----:B------:R-:W-:-:S02]  /*2bf0*/  IMAD.MOV.U32 R25, RZ, RZ, R11 ;  /* 0x000000ffff197224 */ /* 0x000fc400078e000b */
[----:B--2---:R-:W-:-:S04]  /*2c00*/  IMAD R55, R18, 0x3000, R30 ;  /* 0x0000300012377824 */ /* 0x004fc800078e021e */
[C---:B------:R-:W-:Y:S02]  /*2c10*/  VIADD R15, R55.reuse, 0x10 ;  /* 0x00000010370f7836 */ /* 0x040fe40000000000 */
[C---:B------:R-:W-:Y:S01]  /*2c20*/  @P3 VIADD R15, R55.reuse, 0xfffffff0 ;  /* 0xfffffff0370f3836 */ /* 0x040fe20000000000 */
[----:B------:R-:W-:-:S03]  /*2c30*/  LEA R55, R55, R26, 0x1 ;  /* 0x0000001a37377211 */ /* 0x000fc600078e08ff */
[----:B------:R-:W-:Y:S01]  /*2c40*/  IMAD R54, R15, 0x2, R26 ;  /* 0x000000020f367824 */ /* 0x000fe200078e021a */
[----:B0-----:R-:W-:Y:S06]  /*2c50*/  @!P2 BRA `(.L_x_10432) ;  /* 0x0000003c0008a947 */ /* 0x001fec0003800000 */
[----:B------:R-:W-:Y:S01]  /*2c60*/  SHF.R.S32.HI R77, RZ, 0x1f, R76 ;  /* 0x0000001fff4d7819 */ /* 0x000fe2000001144c */
[----:B------:R-:W-:Y:S01]  /*2c70*/  ULDC.64 UR4, c[0x0][0x300] ;  /* 0x0000c00000047ab9 */ /* 0x000fe20000000a00 */
[----:B-----5:R-:W-:Y:S01]  /*2c80*/  SHF.R.S32.HI R78, RZ, 0x1f, R75 ;  /* 0x0000001fff4e7819 */ /* 0x020fe2000001144b */
[----:B------:R-:W-:Y:S01]  /*2c90*/  IMAD.WIDE.U32 R12, R76, UR4, RZ ;  /* 0x000000044c0c7c25 */ /* 0x000fe2000f8e00ff */
[----:B------:R-:W-:-:S03]  /*2ca0*/  ULDC.64 UR6, c[0x0][0x2e8] ;  /* 0x0000ba0000067ab9 */ /* 0x000fc60000000a00 */
        /* <DEDUP_REMOVED lines=10> */
[----:B------:R-:W-:Y:S02]  /*2d50*/  IMAD.IADD R13, R13, 0x1, R15 ;  /* 0x000000010d0d7824 */ /* 0x000fe400078e020f */
[----:B------:R-:W-:Y:S02]  /*2d60*/  IMAD R14, R87, R25, RZ ;  /* 0x00000019570e7224 */ /* 0x000fe400078e02ff */
[----:B------:R-:W-:Y:S01]  /*2d70*/  IMAD.WIDE.U32 R12, R137, UR4, R12 ;  /* 0x00000004890c7c25 */ /* 0x000fe2000f8e000c */
[----:B------:R-:W-:-:S03]  /*2d80*/  ULDC.U8 UR4, c[0x0][0x410] ;  /* 0x0001040000047ab9 */ /* 0x000fc60000000000 */
[----:B------:R-:W-:Y:S01]  /*2d90*/  IMAD R57, R137, UR5, R13 ;  /* 0x0000000589397c24 */ /* 0x000fe2000f8e020d */
[----:B------:R-:W-:Y:S01]  /*2da0*/  LEA R56, P2, R12, UR6, 0x1 ;  /* 0x000000060c387c11 */ /* 0x000fe2000f8408ff */
[----:B------:R-:W-:-:S03]  /*2db0*/  IMAD R13, R88, R25, RZ ;  /* 0x00000019580d7224 */ /* 0x000fc600078e02ff */
[----:B------:R-:W-:Y:S02]  /*2dc0*/  LEA.HI.X R57, R12, UR7, R57, 0x1, P2 ;  /* 0x000000070c397c11 */ /* 0x000fe400090f0c39 */
[----:B------:R-:W-:Y:S02]  /*2dd0*/  ISETP.NE.AND P2, PT, RZ, UR4, PT ;  /* 0x00000004ff007c0c */ /* 0x000fe4000bf45270 */
[----:B------:R-:W-:-:S05]  /*2de0*/  SHF.R.S32.HI R12, RZ, 0x1f, R25 ;  /* 0x0000001fff0c7819 */ /* 0x000fca0000011419 */
[C---:B------:R-:W-:Y:S02]  /*2df0*/  IMAD R53, R12.reuse, R5, R14 ;  /* 0x000000050c357224 */ /* 0x040fe400078e020e */
[----:B------:R-:W-:Y:S02]  /*2e00*/  IMAD R29, R12, R6, R13 ;  /* 0x000000060c1d7224 */ /* 0x000fe400078e020d */
[----:B------:R-:W-:-:S04]  /*2e10*/  IMAD.WIDE.U32 R14, R6, R25, RZ ;  /* 0x00000019060e7225 */ /* 0x000fc800078e00ff */
        /* <DEDUP_REMOVED lines=19> */
[----:B------:R-:W2:Y:S04]  /*2f50*/  LDL R85, [R1+0x54] ;  /* 0x0000540001557983 */ /* 0x000ea80000100800 */
[----:B------:R-:W3:Y:S04]  /*2f60*/  LDL R84, [R1+0x4c] ;  /* 0x00004c0001547983 */ /* 0x000ee80000100800 */
[----:B------:R-:W4:Y:S04]  /*2f70*/  LDL R80, [R1+0x50] ;  /* 0x0000500001507983 */ /* 0x000f280000100800 */
[----:B------:R-:W4:Y:S04]  /*2f80*/  LDL R59, [R1+0x48] ;  /* 0x00004800013b7983 */ /* 0x000f280000100800 */
[----:B------:R-:W4:Y:S01]  /*2f90*/  LDL R58, [R1+0x58] ;  /* 0x00005800013a7983 */ /* 0x000f220000100800 */
[----:B------:R-:W-:Y:S01]  /*2fa0*/  IADD3 R15, P2, R66, R14, RZ ;  /* 0x0000000e420f7210 */ /* 0x000fe20007f5e0ff */
[----:B------:R-:W-:Y:S01]  /*2fb0*/  ULDC.64 UR4, c[0x0][0x3e8] ;  /* 0x0000fa0000047ab9 */ /* 0x000fe20000000a00 */
[----:B------:R-:W-:-:S02]  /*2fc0*/  CS2R R48, SRZ ;  /* 0x0000000000307805 */ /* 0x000fc4000001ff00 */
        /* <DEDUP_REMOVED lines=22> */
[----:B--2---:R-:W-:-:S13]  /*3130*/  ISETP.GE.AND P2, PT, R85, R96, PT ;  /* 0x000000605500720c */ /* 0x004fda0003f46270 */
[----:B------:R0:W5:Y:S04]  /*3140*/  @!P2 LDG.E.64 R44, desc[UR42][R14.64+0x10] ;  /* 0x0000102a0e2ca981 */ /* 0x000168000c1e1b00 */
[----:B------:R0:W5:Y:S01]  /*3150*/  @!P2 LDG.E.64 R46, desc[UR42][R12.64+0x10] ;  /* 0x0000102a0c2ea981 */ /* 0x000162000c1e1b00 */
[----:B---3--:R-:W-:-:S13]  /*3160*/  ISETP.GE.AND P2, PT, R84, R96, PT ;  /* 0x000000605400720c */ /* 0x008fda0003f46270 */
[----:B------:R0:W5:Y:S04]  /*3170*/  @!P2 LDG.E.64 R40, desc[UR42][R14.64+0x20] ;  /* 0x0000202a0e28a981 */ /* 0x000168000c1e1b00 */
[----:B------:R0:W5:Y:S01]  /*3180*/  @!P2 LDG.E.64 R42, desc[UR42][R12.64+0x20] ;  /* 0x0000202a0c2aa981 */ /* 0x000162000c1e1b00 */
[----:B----4-:R-:W-:-:S13]  /*3190*/  ISETP.GE.AND P2, PT, R80, R96, PT ;  /* 0x000000605000720c */ /* 0x010fda0003f46270 */
[----:B------:R0:W5:Y:S04]  /*31a0*/  @!P2 LDG.E.64 R36, desc[UR42][R14.64+0x30] ;  /* 0x0000302a0e24a981 */ /* 0x000168000c1e1b00 */
[----:B------:R0:W5:Y:S01]  /*31b0*/  @!P2 LDG.E.64 R38, desc[UR42][R12.64+0x30] ;  /* 0x0000302a0c26a981 */ /* 0x000162000c1e1b00 */
[----:B------:R-:W-:-:S13]  /*31c0*/  ISETP.GE.AND P2, PT, R59, R96, PT ;  /* 0x000000603b00720c */ /* 0x000fda0003f46270 */
[----:B------:R0:W5:Y:S04]  /*31d0*/  @!P2 LDG.E.64 R32, desc[UR42][R14.64+0x40] ;  /* 0x0000402a0e20a981 */ /* 0x000168000c1e1b00 */
[----:B------:R0:W5:Y:S01]  /*31e0*/  @!P2 LDG.E.64 R34, desc[UR42][R12.64+0x40] ;  /* 0x0000402a0c22a981 */ /* 0x000162000c1e1b00 */
[----:B------:R-:W-:-:S13]  /*31f0*/  ISETP.GE.AND P2, PT, R58, R96, PT ;  /* 0x000000603a00720c */ /* 0x000fda0003f46270 */
[----:B------:R0:W5:Y:S04]  /*3200*/  @!P2 LDG.E.64 R28, desc[UR42][R14.64+0x50] ;  /* 0x0000502a0e1ca981 */ /* 0x000168000c1e1b00 */
[----:B------:R0:W5:Y:S02]  /*3210*/  @!P2 LDG.E.64 R30, desc[UR42][R12.64+0x50] ;  /* 0x0000502a0c1ea981 */ /* 0x000164000c1e1b00 */
.L_x_10435:
[----:B------:R-:W-:Y:S05]  /*3220*/  BSYNC B1 ;  /* 0x0000000000017941 */ /* 0x000fea0003800000 */
.L_x_10434:
[----:B-----5:R-:W-:Y:S01]  /*3230*/  IMAD.MOV.U32 R11, RZ, RZ, R28 ;  /* 0x000000ffff0b7224 */ /* 0x020fe200078e001c */
[----:B0-----:R-:W-:Y:S01]  /*3240*/  MOV R12, R29 ;  /* 0x0000001d000c7202 */ /* 0x001fe20000000f00 */
[----:B------:R-:W-:-:S03]  /*3250*/  UISETP.NE.AND UP0, UPT, UR39, 0x3, UPT ;  /* 0x000000032700788c */ /* 0x000fc6000bf05270 */
[----:B------:R-:W-:Y:S01]  /*3260*/  PRMT R58, R11, 0x5410, R12 ;  /* 0x000054100b3a7816 */ /* 0x000fe2000000000c */
[----:B------:R-:W-:Y:S02]  /*3270*/  IMAD.MOV.U32 R12, RZ, RZ, R32 ;  /* 0x000000ffff0c7224 */ /* 0x000fe400078e0020 */
[----:B------:R-:W-:Y:S01]  /*3280*/  IMAD.MOV.U32 R11, RZ, RZ, R33 ;  /* 0x000000ffff0b7224 */ /* 0x000fe200078e0021 */
[----:B------:R-:W-:-:S04]  /*3290*/  PLOP3.LUT P2, PT, PT, PT, UP0, 0x80, 0x0 ;  /* 0x000000000000781c */ /* 0x000fc80003f4f008 */
        /* <DEDUP_REMOVED lines=36> */
.L_x_10436:
[----:B------:R-:W-:Y:S01]  /*34e0*/  IMAD R53, R18, 0x8, R2 ;  /* 0x0000000812357824 */ /* 0x000fe200078e0202 */
[----:B------:R-:W-:Y:S01]  /*34f0*/  SHF.L.U32 R80, R140, 0x1f, RZ ;  /* 0x0000001f8c507819 */ /* 0x000fe200000006ff */
[----:B------:R-:W-:Y:S03]  /*3500*/  BSSY B1, `(.L_x_10437) ;  /* 0x0000003000017945 */ /* 0x000fe60003800000 */
[----:B------:R-:W0:Y:S02]  /*3510*/  SYNCS.PHASECHK.TRANS64.TRYWAIT P4, [R53+URZ+0x2d890], R80 ;  /* 0x02d89050350075a7 */ /* 0x000e24000808017f */
[----:B0-----:R-:W-:Y:S05]  /*3520*/  @!P4 BRA `(.L_x_10438) ;  /* 0x000001840060c947 */ /* 0x001fea0003800000 */
.L_x_10696:
[----:B------:R-:W-:Y:S05]  /*3530*/  BSYNC B1 ;  /* 0x0000000000017941 */ /* 0x000fea0003800000 */
.L_x_10437:
[----:B------:R-:W-:-:S03]  /*3540*/  UMOV UR4, 0xffffffff ;  /* 0xffffffff00047882 */ /* 0x000fc60000000000 */
[----:B------:R-:W-:Y:S05]  /*3550*/  BRA.DIV UR4, `(.L_x_10439) ;  /* 0x0000018604687947 */ /* 0x000fea000b800000 */
[----:B------:R-:W1:Y:S04]  /*3560*/  SHFL.IDX PT, R57, R57, RZ, 0x1e1f ;  /* 0x001e1fff39397589 */ /* 0x000e6800000e0000 */
[----:B------:R-:W2:Y:S02]  /*3570*/  SHFL.IDX PT, R56, R56, RZ, 0x1e1f ;  /* 0x001e1fff38387589 */ /* 0x000ea400000e0000 */
.L_x_10700:
[----:B------:R-:W-:Y:S05]  /*3580*/  @P3 BRA `(.L_x_10440) ;  /* 0x0000003400e43947 */ /* 0x000fea0003800000 */
[----:B------:R-:W-:Y:S01]  /*3590*/  ISETP.NE.AND P3, PT, R21, RZ, PT ;  /* 0x000000ff1500720c */ /* 0x000fe20003f65270 */
[----:B------:R-:W-:-:S12]  /*35a0*/  BSSY B1, `(.L_x_10441) ;  /* 0x0000034000017945 */ /* 0x000fd80003800000 */
[----:B------:R-:W-:Y:S05]  /*35b0*/  @!P3 BRA `(.L_x_10442) ;  /* 0x0000000000c8b947 */ /* 0x000fea0003800000 */
[----:B------:R3:W4:Y:S01]  /*35c0*/  LDS.128 R12, [R55+0x15000] ;  /* 0x01500000370c7984 */ /* 0x0007220000000c00 */
[----:B------:R-:W-:Y:S01]  /*35d0*/  ISETP.GE.AND P3, PT, R138, R96, PT ;  /* 0x000000608a00720c */ /* 0x000fe20003f66270 */
[----:B------:R-:W-:-:S12]  /*35e0*/  BSSY B2, `(.L_x_10443) ;  /* 0x000002c000027945 */ /* 0x000fd80003800000 */
[----:B---3--:R-:W-:Y:S05]  /*35f0*/  @P3 BRA `(.L_x_10444) ;  /* 0x0000000000a83947 */ /* 0x008fea0003800000 */
[--C-:B------:R-:W-:Y:S01]  /*3600*/  SHF.R.U64 R11, R48, 0x10, R49.reuse ;  /* 0x00000010300b7819 */ /* 0x100fe20000001231 */
[----:B----4-:R-:W-:Y:S01]  /*3610*/  HADD2.F32 R84, -RZ, R13.H0_H0 ;  /* 0x2000000dff547230 */ /* 0x010fe20000004100 */
        /* <DEDUP_REMOVED lines=11> */
[----:B------:R-:W-:Y:S01]  /*36d0*/  IMAD.MOV.U32 R49, RZ, RZ, R15 ;  /* 0x000000ffff317224 */ /* 0x000fe200078e000f */
[----:B------:R-:W-:Y:S01]  /*36e0*/  MOV R84, R12 ;  /* 0x0000000c00547202 */ /* 0x000fe20000000f00 */
[----:B------:R-:W-:Y:S02]  /*36f0*/  HADD2.F32 R51, -RZ, R48.H0_H0 ;  /* 0x20000030ff337230 */ /* 0x000fe40000004100 */
[----:B------:R-:W-:Y:S01]  /*3700*/  F2FP.F16.F32.PACK_AB R13, R11, R13 ;  /* 0x0000000d0b0d723e */ /* 0x000fe200000000ff */
[--C-:B------:R-:W-:Y:S02]  /*3710*/  HADD2.F32 R15, -RZ, R49.reuse.H1_H1 ;  /* 0x30000031ff0f7230 */ /* 0x100fe40000004100 */
[----:B------:R-:W-:Y:S02]  /*3720*/  HADD2.F32 R49, -RZ, R49.H0_H0 ;  /* 0x20000031ff317230 */ /* 0x000fe40000004100 */
[----:B------:R-:W-:-:S02]  /*3730*/  HADD2.F32 R12, -RZ, R84.H1_H1 ;  /* 0x30000054ff0c7230 */ /* 0x000fc40000004100 */
[----:B------:R-:W-:Y:S01]  /*3740*/  FMUL.FTZ R48, R15, R50 ;  /* 0x000000320f307220 */ /* 0x000fe20000410000 */
[----:B------:R-:W-:-:S03]  /*3750*/  HADD2.F32 R84, -RZ, R84.H0_H0 ;  /* 0x20000054ff547230 */ /* 0x000fc60000004100 */
[C---:B------:R-:W-:Y:S01]  /*3760*/  FFMA.FTZ R48, R49.reuse, R51, -R48 ;  /* 0x0000003331307223 */ /* 0x040fe20000010830 */
[----:B------:R-:W-:-:S04]  /*3770*/  FMUL.FTZ R49, R49, R50 ;  /* 0x0000003231317220 */ /* 0x000fc80000410000 */
        /* <DEDUP_REMOVED lines=9> */
[--C-:B------:R-:W-:Y:S02]  /*3810*/  HADD2.F32 R51, -RZ, R14.reuse.H1_H1 ;  /* 0x3000000eff337230 */ /* 0x100fe40000004100 */
        /* <DEDUP_REMOVED lines=8> */
.L_x_10444:
[----:B------:R-:W-:Y:S05]  /*38a0*/  BSYNC B2 ;  /* 0x0000000000027941 */ /* 0x000fea0003800000 */
.L_x_10443:
[----:B--2---:R-:W-:-:S04]  /*38b0*/  LEA R48, P3, R16, R56, 0x1 ;  /* 0x0000003810307211 */ /* 0x004fc800078608ff */
[----:B-1----:R-:W-:-:S05]  /*38c0*/  LEA.HI.X R49, R16, R57, R17, 0x1, P3 ;  /* 0x0000003910317211 */ /* 0x002fca00018f0c11 */
[----:B----4-:R3:W-:Y:S04]  /*38d0*/  ST.E.128 desc[UR42][R48.64], R12 ;  /* 0x0000000c30007985 */ /* 0x0107e8000c101d2a */
.L_x_10442:
[----:B------:R-:W-:Y:S05]  /*38e0*/  BSYNC B1 ;  /* 0x0000000000017941 */ /* 0x000fea0003800000 */
.L_x_10441:
[----:B------:R-:W-:Y:S01]  /*38f0*/  ISETP.NE.AND P3, PT, R27, RZ, PT ;  /* 0x000000ff1b00720c */ /* 0x000fe20003f65270 */
[----:B------:R-:W-:-:S12]  /*3900*/  BSSY B1, `(.L_x_10445) ;  /* 0x0000037000017945 */ /* 0x000fd80003800000 */
[----:B------:R-:W-:Y:S05]  /*3910*/  @!P3 BRA `(.L_x_10446) ;  /* 0x0000000000d4b947 */ /* 0x000fea0003800000 */
[----:B------:R-:W4:Y:S01]  /*3920*/  LDL R11, [R1+0x54] ;  /* 0x00005400010b7983 */ /* 0x000f220000100800 */
[----:B------:R-:W-:Y:S03]  /*3930*/  BSSY B2, `(.L_x_10447) ;  /* 0x000002e000027945 */ /* 0x000fe60003800000 */
[----:B---3--:R3:W0:Y:S01]  /*3940*/  LDS.128 R12, [R54+0x15000] ;  /* 0x01500000360c7984 */ /* 0x0086220000000c00 */
[----:B----4-:R-:W-:-:S13]  /*3950*/  ISETP.GE.AND P3, PT, R11, R96, PT ;  /* 0x000000600b00720c */ /* 0x010fda0003f66270 */
[----:B0--3--:R-:W-:Y:S05]  /*3960*/  @P3 BRA `(.L_x_10448) ;  /* 0x0000000000a83947 */ /* 0x009fea0003800000 */
[--C-:B------:R-:W-:Y:S01]  /*3970*/  SHF.R.U64 R11, R44, 0x10, R45.reuse ;  /* 0x000000102c0b7819 */ /* 0x100fe2000000122d */
[----:B------:R-:W-:Y:S01]  /*3980*/  HADD2.F32 R48, -RZ, R13.H0_H0 ;  /* 0x2000000dff307230 */ /* 0x000fe20000004100 */
        /* <DEDUP_REMOVED lines=11> */
[----:B------:R-:W-:Y:S02]  /*3a40*/  IMAD.MOV.U32 R45, RZ, RZ, R15 ;  /* 0x000000ffff2d7224 */ /* 0x000fe400078e000f */
[----:B------:R-:W-:Y:S02]  /*3a50*/  HADD2.F32 R47, -RZ, R44.H0_H0 ;  /* 0x2000002cff2f7230 */ /* 0x000fe40000004100 */
[----:B------:R-:W-:Y:S01]  /*3a60*/  IMAD.MOV.U32 R48, RZ, RZ, R12 ;  /* 0x000000ffff307224 */ /* 0x000fe200078e000c */
[----:B------:R-:W-:Y:S01]  /*3a70*/  F2FP.F16.F32.PACK_AB R13, R11, R13 ;  /* 0x0000000d0b0d723e */ /* 0x000fe200000000ff */
[--C-:B------:R-:W-:Y:S02]  /*3a80*/  HADD2.F32 R15, -RZ, R45.reuse.H1_H1 ;  /* 0x3000002dff0f7230 */ /* 0x100fe40000004100 */
[----:B------:R-:W-:-:S02]  /*3a90*/  HADD2.F32 R45, -RZ, R45.H0_H0 ;  /* 0x2000002dff2d7230 */ /* 0x000fc40000004100 */
[--C-:B------:R-:W-:Y:S02]  /*3aa0*/  HADD2.F32 R12, -RZ, R48.reuse.H1_H1 ;  /* 0x30000030ff0c7230 */ /* 0x100fe40000004100 */
        /* <DEDUP_REMOVED lines=22> */
.L_x_10448:
[----:B------:R-:W-:Y:S05]  /*3c10*/  BSYNC B2 ;  /* 0x0000000000027941 */ /* 0x000fea0003800000 */
.L_x_10447:
[----:B-1----:R-:W-:Y:S01]  /*3c20*/  MOV R45, R57 ;  /* 0x00000039002d7202 */ /* 0x002fe20000000f00 */
[----:B------:R-:W-:Y:S02]  /*3c30*/  IMAD.SHL.U32 R11, R156, 0x8, RZ ;  /* 0x000000089c0b7824 */ /* 0x000fe400078e00ff */
[----:B--2---:R-:W-:-:S04]  /*3c40*/  IMAD.MOV.U32 R44, RZ, RZ, R56 ;  /* 0x000000ffff2c7224 */ /* 0x004fc800078e0038 */
[----:B------:R-:W-:-:S05]  /*3c50*/  IMAD.WIDE R44, R11, 0x2, R44 ;  /* 0x000000020b2c7825 */ /* 0x000fca00078e022c */
[----:B------:R4:W-:Y:S02]  /*3c60*/  ST.E.128 desc[UR42][R44.64], R12 ;  /* 0x0000000c2c007985 */ /* 0x0009e4000c101d2a */
.L_x_10446:
[----:B------:R-:W-:Y:S05]  /*3c70*/  BSYNC B1 ;  /* 0x0000000000017941 */ /* 0x000fea0003800000 */
.L_x_10445:
[----:B------:R-:W-:Y:S01]  /*3c80*/  ISETP.NE.AND P3, PT, R52, RZ, PT ;  /* 0x000000ff3400720c */ /* 0x000fe20003f65270 */
[----:B------:R-:W-:-:S12]  /*3c90*/  BSSY B1, `(.L_x_10449) ;  /* 0x0000039000017945 */ /* 0x000fd80003800000 */
[----:B------:R-:W-:Y:S05]  /*3ca0*/  @!P3 BRA `(.L_x_10450) ;  /* 0x0000000000dcb947 */ /* 0x000fea0003800000 */
[----:B------:R-:W5:Y:S01]  /*3cb0*/  LDL R11, [R1+0x4c] ;  /* 0x00004c00010b7983 */ /* 0x000f620000100800 */
[----:B------:R-:W-:Y:S03]  /*3cc0*/  BSSY B2, `(.L_x_10451) ;  /* 0x0000030000027945 */ /* 0x000fe60003800000 */
[----:B---34-:R3:W4:Y:S01]  /*3cd0*/  LDS.128 R12, [R55+0x17000] ;  /* 0x01700000370c7984 */ /* 0x0187220000000c00 */
[----:B-----5:R-:W-:-:S13]  /*3ce0*/  ISETP.GE.AND P3, PT, R11, R96, PT ;  /* 0x000000600b00720c */ /* 0x020fda0003f66270 */
[----:B---34-:R-:W-:Y:S05]  /*3cf0*/  @P3 BRA `(.L_x_10452) ;  /* 0x0000000000b03947 */ /* 0x018fea0003800000 */
[----:B------:R-:W-:Y:S01]  /*3d00*/  SHF.R.U64 R11, R40, 0x10, R41 ;  /* 0x00000010280b7819 */ /* 0x000fe20000001229 */
[----:B------:R-:W-:Y:S01]  /*3d10*/  IMAD.MOV.U32 R44, RZ, RZ, R13 ;  /* 0x000000ffff2c7224 */ /* 0x000fe200078e000d */
[----:B------:R-:W-:Y:S02]  /*3d20*/  SHF.R.U32.HI R40, RZ, 0x10, R41 ;  /* 0x00000010ff287819 */ /* 0x000fe40000011629 */
[--C-:B------:R-:W-:Y:S02]  /*3d30*/  SHF.R.U64 R41, R42, 0x10, R43.reuse ;  /* 0x000000102a297819 */ /* 0x100fe4000000122b */
        /* <DEDUP_REMOVED lines=19> */
[----:B------:R-:W-:Y:S02]  /*3e70*/  IMAD.MOV.U32 R42, RZ, RZ, R12 ;  /* 0x000000ffff2a7224 */ /* 0x000fe400078e000c */
[--C-:B------:R-:W-:Y:S02]  /*3e80*/  HADD2.F32 R41, -RZ, R107.reuse.H1_H1 ;  /* 0x3000006bff297230 */ /* 0x100fe40000004100 */
[----:B------:R-:W-:Y:S01]  /*3e90*/  HADD2.F32 R107, -RZ, R107.H0_H0 ;  /* 0x2000006bff6b7230 */ /* 0x000fe20000004100 */
[----:B------:R-:W-:Y:S01]  /*3ea0*/  F2FP.F16.F32.PACK_AB R15, R40, R15 ;  /* 0x0000000f280f723e */ /* 0x000fe200000000ff */
[--C-:B------:R-:W-:Y:S02]  /*3eb0*/  HADD2.F32 R12, -RZ, R42.reuse.H1_H1 ;  /* 0x3000002aff0c7230 */ /* 0x100fe40000004100 */
[----:B------:R-:W-:-:S03]  /*3ec0*/  HADD2.F32 R42, -RZ, R42.H0_H0 ;  /* 0x2000002aff2a7230 */ /* 0x000fc60000004100 */
[----:B------:R-:W-:-:S04]  /*3ed0*/  FMUL.FTZ R44, R12, R43 ;  /* 0x0000002b0c2c7220 */ /* 0x000fc80000410000 */
[C---:B------:R-:W-:Y:S01]  /*3ee0*/  FFMA.FTZ R44, R42.reuse, R41, -R44 ;  /* 0x000000292a2c7223 */ /* 0x040fe2000001082c */
[----:B------:R-:W-:-:S04]  /*3ef0*/  FMUL.FTZ R42, R42, R43 ;  /* 0x0000002b2a2a7220 */ /* 0x000fc80000410000 */
[----:B------:R-:W-:Y:S01]  /*3f00*/  FFMA.FTZ R42, R12, R41, R42 ;  /* 0x000000290c2a7223 */ /* 0x000fe2000001002a */
[----:B------:R-:W-:Y:S02]  /*3f10*/  HADD2.F32 R12, -RZ, R108.H0_H0 ;  /* 0x2000006cff0c7230 */ /* 0x000fe40000004100 */
[--C-:B------:R-:W-:Y:S02]  /*3f20*/  HADD2.F32 R41, -RZ, R14.reuse.H1_H1 ;  /* 0x3000000eff297230 */ /* 0x100fe40000004100 */
[----:B------:R-:W-:Y:S01]  /*3f30*/  HADD2.F32 R14, -RZ, R14.H0_H0 ;  /* 0x2000000eff0e7230 */ /* 0x000fe20000004100 */
[----:B------:R-:W-:Y:S02]  /*3f40*/  F2FP.F16.F32.PACK_AB R42, R42, R44 ;  /* 0x0000002c2a2a723e */ /* 0x000fe400000000ff */
[-C--:B------:R-:W-:Y:S02]  /*3f50*/  FMUL.FTZ R43, R41, R12.reuse ;  /* 0x0000000c292b7220 */ /* 0x080fe40000410000 */
[----:B------:R-:W-:-:S02]  /*3f60*/  FMUL.FTZ R12, R14, R12 ;  /* 0x0000000c0e0c7220 */ /* 0x000fc40000410000 */
[-C--:B------:R-:W-:Y:S02]  /*3f70*/  FFMA.FTZ R43, R14, R107.reuse, -R43 ;  /* 0x0000006b0e2b7223 */ /* 0x080fe4000001082b */
[----:B------:R-:W-:-:S05]  /*3f80*/  FFMA.FTZ R12, R41, R107, R12 ;  /* 0x0000006b290c7223 */ /* 0x000fca000001000c */
[----:B------:R-:W-:Y:S01]  /*3f90*/  F2FP.F16.F32.PACK_AB R43, R12, R43 ;  /* 0x0000002b0c2b723e */ /* 0x000fe200000000ff */
[----:B------:R-:W-:-:S04]  /*3fa0*/  IMAD.MOV.U32 R12, RZ, RZ, R42 ;  /* 0x000000ffff0c7224 */ /* 0x000fc800078e002a */
[----:B------:R-:W-:-:S07]  /*3fb0*/  IMAD.MOV.U32 R14, RZ, RZ, R43 ;  /* 0x000000ffff0e7224 */ /* 0x000fce00078e002b */
.L_x_10452:
[----:B------:R-:W-:Y:S05]  /*3fc0*/  BSYNC B2 ;  /* 0x0000000000027941 */ /* 0x000fea0003800000 */
.L_x_10451:
[----:B------:R-:W-:Y:S01]  /*3fd0*/  SHF.L.U32 R11, R157, 0x3, RZ ;  /* 0x000000039d0b7819 */ /* 0x000fe200000006ff */
[----:B--2---:R-:W-:Y:S02]  /*3fe0*/  IMAD.MOV.U32 R40, RZ, RZ, R56 ;  /* 0x000000ffff287224 */ /* 0x004fe400078e0038 */
[----:B-1----:R-:W-:Y:S02]  /*3ff0*/  IMAD.MOV.U32 R41, RZ, RZ, R57 ;  /* 0x000000ffff297224 */ /* 0x002fe400078e0039 */
[----:B------:R-:W-:-:S05]  /*4000*/  IMAD.WIDE R40, R11, 0x2, R40 ;  /* 0x000000020b287825 */ /* 0x000fca00078e0228 */
[----:B------:R1:W-:Y:S02]  /*4010*/  ST.E.128 desc[UR42][R40.64], R12 ;  /* 0x0000000c28007985 */ /* 0x0003e4000c101d2a */
.L_x_10450:
[----:B------:R-:W-:Y:S05]  /*4020*/  BSYNC B1 ;  /* 0x0000000000017941 */ /* 0x000fea0003800000 */
.L_x_10449:
[----:B------:R-:W-:Y:S01]  /*4030*/  LOP3.LUT P3, RZ, R20, 0x8, RZ, 0xc0, !PT ;  /* 0x0000000814ff7812 */ /* 0x000fe2000786c0ff */
[----:B------:R-:W-:-:S12]  /*4040*/  BSSY B1, `(.L_x_10453) ;  /* 0x0000038000017945 */ /* 0x000fd80003800000 */
[----:B------:R-:W-:Y:S05]  /*4050*/  @!P3 BRA `(.L_x_10454) ;  /* 0x0000000000d8b947 */ /* 0x000fea0003800000 */
[----:B------:R-:W5:Y:S01]  /*4060*/  LDL R11, [R1+0x50] ;  /* 0x00005000010b7983 */ /* 0x000f620000100800 */
[----:B------:R-:W-:Y:S03]  /*4070*/  BSSY B2, `(.L_x_10455) ;  /* 0x0000030000027945 */ /* 0x000fe60003800000 */
[----:B-1-34-:R1:W3:Y:S01]  /*4080*/  LDS.128 R12, [R54+0x17000] ;  /* 0x01700000360c7984 */ /* 0x01a2e20000000c00 */
[----:B-----5:R-:W-:-:S13]  /*4090*/  ISETP.GE.AND P3, PT, R11, R96, PT ;  /* 0x000000600b00720c */ /* 0x020fda0003f66270 */
[----:B-1-3--:R-:W-:Y:S05]  /*40a0*/  @P3 BRA `(.L_x_10456) ;  /* 0x0000000000b03947 */ /* 0x00afea0003800000 */
[--C-:B------:R-:W-:Y:S02]  /*40b0*/  SHF.R.U64 R11, R36, 0x10, R37.reuse ;  /* 0x00000010240b7819 */ /* 0x100fe40000001225 */
[----:B------:R-:W-:Y:S01]  /*40c0*/  SHF.R.U32.HI R36, RZ, 0x10, R37 ;  /* 0x00000010ff247819 */ /* 0x000fe20000011625 */
[----:B------:R-:W-:Y:S01]  /*40d0*/  IMAD.MOV.U32 R37, RZ, RZ, R13 ;  /* 0x000000ffff257224 */ /* 0x000fe200078e000d */
[--C-:B------:R-:W-:Y:S01]  /*40e0*/  SHF.R.U64 R38, R38, 0x10, R39.reuse ;  /* 0x0000001026267819 */ /* 0x100fe20000001227 */
[----:B------:R-:W-:Y:S01]  /*40f0*/  HADD2.F32 R11, -RZ, R11.H0_H0 ;  /* 0x2000000bff0b7230 */ /* 0x000fe20000004100 */
[----:B------:R-:W-:Y:S01]  /*4100*/  SHF.R.U32.HI R39, RZ, 0x10, R39 ;  /* 0x00000010ff277819 */ /* 0x000fe20000011627 */
[----:B------:R-:W-:Y:S02]  /*4110*/  HADD2.F32 R36, -RZ, R36.H0_H0 ;  /* 0x20000024ff247230 */ /* 0x000fe40000004100 */
[----:B------:R-:W-:Y:S02]  /*4120*/  HADD2.F32 R38, -RZ, R38.H0_H0 ;  /* 0x20000026ff267230 */ /* 0x000fe40000004100 */
[----:B------:R-:W-:-:S02]  /*4130*/  HADD2.F32 R13, -RZ, R37.H1_H1 ;  /* 0x30000025ff0d7230 */ /* 0x000fc40000004100 */
[----:B------:R-:W-:-:S03]  /*4140*/  HADD2.F32 R37, -RZ, R37.H0_H0 ;  /* 0x20000025ff257230 */ /* 0x000fc60000004100 */
[-C--:B------:R-:W-:Y:S02]  /*4150*/  FMUL.FTZ R40, R13, R38.reuse ;  /* 0x000000260d287220 */ /* 0x080fe40000410000 */
[C---:B------:R-:W-:Y:S02]  /*4160*/  FMUL.FTZ R38, R37.reuse, R38 ;  /* 0x0000002625267220 */ /* 0x040fe40000410000 */
[-C--:B------:R-:W-:Y:S02]  /*4170*/  FFMA.FTZ R40, R37, R11.reuse, -R40 ;  /* 0x0000000b25287223 */ /* 0x080fe40000010828 */
[----:B------:R-:W-:Y:S01]  /*4180*/  FFMA.FTZ R38, R13, R11, R38 ;  /* 0x0000000b0d267223 */ /* 0x000fe20000010026 */
[----:B------:R-:W-:Y:S02]  /*4190*/  IMAD.MOV.U32 R13, RZ, RZ, R15 ;  /* 0x000000ffff0d7224 */ /* 0x000fe400078e000f */
[----:B------:R-:W-:Y:S02]  /*41a0*/  HADD2.F32 R15, -RZ, R39.H0_H0 ;  /* 0x20000027ff0f7230 */ /* 0x000fe40000004100 */
[----:B------:R-:W-:Y:S01]  /*41b0*/  F2FP.F16.F32.PACK_AB R38, R38, R40 ;  /* 0x000000282626723e */ /* 0x000fe200000000ff */
[----:B------:R-:W-:-:S02]  /*41c0*/  HADD2.F32 R11, -RZ, R13.H1_H1 ;  /* 0x3000000dff0b7230 */ /* 0x000fc40000004100 */
        /* <DEDUP_REMOVED lines=19> */
[CC--:B------:R-:W-:Y:S01]  /*4300*/  FMUL.FTZ R12, R14.reuse, R106.reuse ;  /* 0x0000006a0e0c7220 */ /* 0x0c0fe20000410000 */
[C---:B------:R-:W-:Y:S01]  /*4310*/  FMUL.FTZ R106, R11.reuse, R106 ;  /* 0x0000006a0b6a7220 */ /* 0x040fe20000410000 */
[----:B------:R-:W-:Y:S02]  /*4320*/  IMAD.MOV.U32 R13, RZ, RZ, R38 ;  /* 0x000000ffff0d7224 */ /* 0x000fe400078e0026 */
[-C--:B------:R-:W-:Y:S01]  /*4330*/  FFMA.FTZ R12, R11, R105.reuse, -R12 ;  /* 0x000000690b0c7223 */ /* 0x080fe2000001080c */
[----:B------:R-:W-:-:S05]  /*4340*/  FFMA.FTZ R105, R14, R105, R106 ;  /* 0x000000690e697223 */ /* 0x000fca000001006a */
[----:B------:R-:W-:Y:S02]  /*4350*/  F2FP.F16.F32.PACK_AB R14, R105, R12 ;  /* 0x0000000c690e723e */ /* 0x000fe400000000ff */
[----:B------:R-:W-:-:S07]  /*4360*/  MOV R12, R39 ;  /* 0x00000027000c7202 */ /* 0x000fce0000000f00 */
.L_x_10456:
[----:B------:R-:W-:Y:S05]  /*4370*/  BSYNC B2 ;  /* 0x0000000000027941 */ /* 0x000fea0003800000 */
.L_x_10455:
[----:B------:R-:W3:Y:S01]  /*4380*/  LDL R11, [R1+0x2c] ;  /* 0x00002c00010b7983 */ /* 0x000ee20000100800 */
[----:B--2---:R-:W-:-:S04]  /*4390*/  LEA R36, P3, R23, R56, 0x1 ;  /* 0x0000003817247211 */ /* 0x004fc800078608ff */
[----:B---3--:R-:W-:-:S05]  /*43a0*/  LEA.HI.X R37, R23, R57, R11, 0x1, P3 ;  /* 0x0000003917257211 */ /* 0x008fca00018f0c0b */
[----:B------:R1:W-:Y:S04]  /*43b0*/  ST.E.128 desc[UR42][R36.64], R12 ;  /* 0x0000000c24007985 */ /* 0x0003e8000c101d2a */
.L_x_10454:
[----:B------:R-:W-:Y:S05]  /*43c0*/  BSYNC B1 ;  /* 0x0000000000017941 */ /* 0x000fea0003800000 */
.L_x_10453:
[----:B------:R-:W-:Y:S01]  /*43d0*/  LOP3.LUT P3, RZ, R20, 0x10, RZ, 0xc0, !PT ;  /* 0x0000001014ff7812 */ /* 0x000fe2000786c0ff */
[----:B------:R-:W-:-:S12]  /*43e0*/  BSSY B1, `(.L_x_10457) ;  /* 0x0000038000017945 */ /* 0x000fd80003800000 */
[----:B------:R-:W-:Y:S05]  /*43f0*/  @!P3 BRA `(.L_x_10458) ;  /* 0x0000000000d8b947 */ /* 0x000fea0003800000 */
[----:B-1-34-:R-:W3:Y:S04]  /*4400*/  LDL R12, [R1+0x28] ;  /* 0x00002800010c7983 */ /* 0x01aee80000100800 */
[----:B------:R-:W4:Y:S01]  /*4410*/  LDL R11, [R1+0x48] ;  /* 0x00004800010b7983 */ /* 0x000f220000100800 */
[C---:B--2---:R-:W-:Y:S01]  /*4420*/  LEA R36, P3, R22.reuse, R56, 0x1 ;  /* 0x0000003816247211 */ /* 0x044fe200078608ff */
[----:B------:R-:W-:Y:S03]  /*4430*/  BSSY B2, `(.L_x_10459) ;  /* 0x0000031000027945 */ /* 0x000fe60003800000 */
[----:B---3--:R-:W-:Y:S02]  /*4440*/  LEA.HI.X R37, R22, R57, R12, 0x1, P3 ;  /* 0x0000003916257211 */ /* 0x008fe400018f0c0c */
[----:B------:R1:W2:Y:S01]  /*4450*/  LDS.128 R12, [R55+0x19000] ;  /* 0x01900000370c7984 */ /* 0x0002a20000000c00 */
[----:B----4-:R-:W-:-:S13]  /*4460*/  ISETP.GE.AND P3, PT, R11, R96, PT ;  /* 0x000000600b00720c */ /* 0x010fda0003f66270 */
[----:B-1----:R-:W-:Y:S05]  /*4470*/  @P3 BRA `(.L_x_10460) ;  /* 0x0000000000b03947 */ /* 0x002fea0003800000 */
[----:B------:R-:W-:Y:S01]  /*4480*/  SHF.R.U64 R38, R34, 0x10, R35 ;  /* 0x0000001022267819 */ /* 0x000fe20000001223 */
[----:B--2---:R-:W-:Y:S01]  /*4490*/  IMAD.MOV.U32 R34, RZ, RZ, R13 ;  /* 0x000000ffff227224 */ /* 0x004fe200078e000d */
        /* <DEDUP_REMOVED lines=12> */
[----:B------:R-:W-:Y:S02]  /*4560*/  IMAD.MOV.U32 R32, RZ, RZ, R12 ;  /* 0x000000ffff207224 */ /* 0x000fe400078e000c */
[----:B------:R-:W-:Y:S01]  /*4570*/  FFMA.FTZ R11, R11, R13, R38 ;  /* 0x0000000d0b0b7223 */ /* 0x000fe20000010026 */
[----:B------:R-:W-:-:S02]  /*4580*/  HADD2.F32 R13, -RZ, R15.H1_H1 ;  /* 0x3000000fff0d7230 */ /* 0x000fc40000004100 */
[----:B------:R-:W-:Y:S02]  /*4590*/  HADD2.F32 R12, -RZ, R15.H0_H0 ;  /* 0x2000000fff0c7230 */ /* 0x000fe40000004100 */
[----:B------:R-:W-:Y:S01]  /*45a0*/  F2FP.F16.F32.PACK_AB R11, R11, R34 ;  /* 0x000000220b0b723e */ /* 0x000fe200000000ff */
[CC--:B------:R-:W-:Y:S02]  /*45b0*/  FMUL.FTZ R15, R13.reuse, R35.reuse ;  /* 0x000000230d0f7220 */ /* 0x0c0fe40000410000 */
[C---:B------:R-:W-:Y:S01]  /*45c0*/  FMUL.FTZ R38, R12.reuse, R35 ;  /* 0x000000230c267220 */ /* 0x040fe20000410000 */
[----:B------:R-:W-:Y:S02]  /*45d0*/  HADD2.F32 R35, -RZ, R104.H0_H0 ;  /* 0x20000068ff237230 */ /* 0x000fe40000004100 */
[-C--:B------:R-:W-:Y:S01]  /*45e0*/  FFMA.FTZ R12, R12, R33.reuse, -R15 ;  /* 0x000000210c0c7223 */ /* 0x080fe2000001080f */
[--C-:B------:R-:W-:Y:S02]  /*45f0*/  HADD2.F32 R15, -RZ, R32.reuse.H0_H0 ;  /* 0x20000020ff0f7230 */ /* 0x100fe40000004100 */
[----:B------:R-:W-:Y:S01]  /*4600*/  FFMA.FTZ R13, R13, R33, R38 ;  /* 0x000000210d0d7223 */ /* 0x000fe20000010026 */
[----:B------:R-:W-:-:S02]  /*4610*/  HADD2.F32 R32, -RZ, R32.H1_H1 ;  /* 0x30000020ff207230 */ /* 0x000fc40000004100 */
[--C-:B------:R-:W-:Y:S02]  /*4620*/  HADD2.F32 R33, -RZ, R103.reuse.H0_H0 ;  /* 0x20000067ff217230 */ /* 0x100fe40000004100 */
[----:B------:R-:W-:Y:S02]  /*4630*/  HADD2.F32 R104, -RZ, R104.H1_H1 ;  /* 0x30000068ff687230 */ /* 0x000fe40000004100 */
[CC--:B------:R-:W-:Y:S01]  /*4640*/  FMUL.FTZ R38, R32.reuse, R35.reuse ;  /* 0x0000002320267220 */ /* 0x0c0fe20000410000 */
[C---:B------:R-:W-:Y:S01]  /*4650*/  FMUL.FTZ R35, R15.reuse, R35 ;  /* 0x000000230f237220 */ /* 0x040fe20000410000 */
[----:B------:R-:W-:Y:S02]  /*4660*/  HADD2.F32 R103, -RZ, R103.H1_H1 ;  /* 0x30000067ff677230 */ /* 0x000fe40000004100 */
[-C--:B------:R-:W-:Y:S01]  /*4670*/  FFMA.FTZ R15, R15, R33.reuse, -R38 ;  /* 0x000000210f0f7223 */ /* 0x080fe20000010826 */
[----:B------:R-:W-:Y:S01]  /*4680*/  FFMA.FTZ R32, R32, R33, R35 ;  /* 0x0000002120207223 */ /* 0x000fe20000010023 */
[----:B------:R-:W-:-:S02]  /*4690*/  HADD2.F32 R33, -RZ, R14.H0_H0 ;  /* 0x2000000eff217230 */ /* 0x000fc40000004100 */
[----:B------:R-:W-:-:S03]  /*46a0*/  HADD2.F32 R14, -RZ, R14.H1_H1 ;  /* 0x3000000eff0e7230 */ /* 0x000fc60000004100 */
[CC--:B------:R-:W-:Y:S02]  /*46b0*/  FMUL.FTZ R35, R33.reuse, R104.reuse ;  /* 0x0000006821237220 */ /* 0x0c0fe40000410000 */
[C---:B------:R-:W-:Y:S02]  /*46c0*/  FMUL.FTZ R38, R14.reuse, R104 ;  /* 0x000000680e267220 */ /* 0x040fe40000410000 */
[-C--:B------:R-:W-:Y:S02]  /*46d0*/  FFMA.FTZ R35, R14, R103.reuse, R35 ;  /* 0x000000670e237223 */ /* 0x080fe40000010023 */
[----:B------:R-:W-:Y:S01]  /*46e0*/  FFMA.FTZ R38, R33, R103, -R38 ;  /* 0x0000006721267223 */ /* 0x000fe20000010826 */
[----:B------:R-:W-:Y:S01]  /*46f0*/  F2FP.F16.F32.PACK_AB R33, R13, R12 ;  /* 0x0000000c0d21723e */ /* 0x000fe200000000ff */
[----:B------:R-:W-:Y:S01]  /*4700*/  IMAD.MOV.U32 R13, RZ, RZ, R11 ;  /* 0x000000ffff0d7224 */ /* 0x000fe200078e000b */
[----:B------:R-:W-:Y:S02]  /*4710*/  F2FP.F16.F32.PACK_AB R12, R32, R15 ;  /* 0x0000000f200c723e */ /* 0x000fe400000000ff */
[----:B------:R-:W-:-:S02]  /*4720*/  F2FP.F16.F32.PACK_AB R14, R35, R38 ;  /* 0x00000026230e723e */ /* 0x000fc400000000ff */
[----:B------:R-:W-:-:S07]  /*4730*/  MOV R15, R33 ;  /* 0x00000021000f7202 */ /* 0x000fce0000000f00 */
.L_x_10460:
[----:B------:R-:W-:Y:S05]  /*4740*/  BSYNC B2 ;  /* 0x0000000000027941 */ /* 0x000fea0003800000 */
.L_x_10459:
[----:B--2---:R1:W-:Y:S02]  /*4750*/  ST.E.128 desc[UR42][R36.64], R12 ;  /* 0x0000000c24007985 */ /* 0x0043e4000c101d2a */
.L_x_10458:
[----:B------:R-:W-:Y:S05]  /*4760*/  BSYNC B1 ;  /* 0x0000000000017941 */ /* 0x000fea0003800000 */
.L_x_10457:
[----:B------:R-:W-:-:S13]  /*4770*/  LOP3.LUT P3, RZ, R20, 0x20, RZ, 0xc0, !PT ;  /* 0x0000002014ff7812 */ /* 0x000fda000786c0ff */
        /* <DEDUP_REMOVED lines=9> */
[--C-:B------:R-:W-:Y:S02]  /*4810*/  SHF.R.U64 R11, R30, 0x10, R31.reuse ;  /* 0x000000101e0b7819 */ /* 0x100fe4000000121f */
[----:B------:R-:W-:Y:S02]  /*4820*/  SHF.R.U32.HI R36, RZ, 0x10, R31 ;  /* 0x00000010ff247819 */ /* 0x000fe4000001161f */
[--C-:B------:R-:W-:Y:S01]  /*4830*/  SHF.R.U64 R35, R28, 0x10, R29.reuse ;  /* 0x000000101c237819 */ /* 0x100fe2000000121d */
[----:B--2---:R-:W-:Y:S01]  /*4840*/  IMAD.MOV.U32 R28, RZ, RZ, R12 ;  /* 0x000000ffff1c7224 */ /* 0x004fe200078e000c */
        /* <DEDUP_REMOVED lines=17> */
[----:B------:R-:W-:Y:S02]  /*4960*/  HADD2.F32 R31, -RZ, R59.H0_H0 ;  /* 0x2000003bff1f7230 */ /* 0x000fe40000004100 */
[----:B------:R-:W-:Y:S01]  /*4970*/  FFMA.FTZ R13, R13, R34, -R40 ;  /* 0x000000220d0d7223 */ /* 0x000fe20000010828 */
[----:B------:R-:W-:Y:S01]  /*4980*/  HADD2.F32 R28, -RZ, R28.H0_H0 ;  /* 0x2000001cff1c7230 */ /* 0x000fe20000004100 */
[----:B------:R-:W-:Y:S01]  /*4990*/  F2FP.F16.F32.PACK_AB R11, R12, R11 ;  /* 0x0000000b0c0b723e */ /* 0x000fe200000000ff */
[----:B------:R-:W-:-:S02]  /*49a0*/  HADD2.F32 R29, -RZ, R14.H1_H1 ;  /* 0x3000000eff1d7230 */ /* 0x000fc40000004100 */
[-C--:B------:R-:W-:Y:S01]  /*49b0*/  FMUL.FTZ R35, R15, R31.reuse ;  /* 0x0000001f0f237220 */ /* 0x080fe20000410000 */
[----:B------:R-:W-:Y:S02]  /*49c0*/  HADD2.F32 R59, -RZ, R59.H1_H1 ;  /* 0x3000003bff3b7230 */ /* 0x000fe40000004100 */
[----:B------:R-:W-:Y:S01]  /*49d0*/  FMUL.FTZ R34, R28, R31 ;  /* 0x0000001f1c227220 */ /* 0x000fe20000410000 */
[----:B------:R-:W-:Y:S02]  /*49e0*/  HADD2.F32 R14, -RZ, R14.H0_H0 ;  /* 0x2000000eff0e7230 */ /* 0x000fe40000004100 */
        /* <DEDUP_REMOVED lines=12> */
.L_x_10462:
[----:B------:R-:W-:Y:S05]  /*4ab0*/  BSYNC B1 ;  /* 0x0000000000017941 */ /* 0x000fea0003800000 */
.L_x_10461:
[----:B--2---:R1:W-:Y:S01]  /*4ac0*/  ST.E.128 desc[UR42][R32.64], R12 ;  /* 0x0000000c20007985 */ /* 0x0043e2000c101d2a */
[----:B------:R-:W-:Y:S05]  /*4ad0*/  BRA `(.L_x_10440) ;  /* 0x0000002000907947 */ /* 0x000fea0003800000 */
.L_x_10433:
        /* <DEDUP_REMOVED lines=46> */
.L_x_10464:
[----:B------:R-:W-:Y:S05]  /*4dc0*/  BSYNC B1 ;  /* 0x0000000000017941 */ /* 0x000fea0003800000 */
.L_x_10463:
[----:B0----5:R-:W-:Y:S01]  /*4dd0*/  IMAD.MOV.U32 R12, RZ, RZ, R31 ;  /* 0x000000ffff0c7224 */ /* 0x021fe200078e001f */
[----:B------:R-:W-:Y:S01]  /*4de0*/  MOV R11, R30 ;  /* 0x0000001e000b7202 */ /* 0x000fe20000000f00 */
[----:B------:R-:W-:-:S03]  /*4df0*/  UISETP.NE.AND UP0, UPT, UR39, 0x3, UPT ;  /* 0x000000032700788c */ /* 0x000fc6000bf05270 */
[----:B------:R-:W-:Y:S01]  /*4e00*/  PRMT R110, R11, 0x5410, R12 ;  /* 0x000054100b6e7816 */ /* 0x000fe2000000000c */
[----:B------:R-:W-:Y:S02]  /*4e10*/  IMAD.MOV.U32 R12, RZ, RZ, R28 ;  /* 0x000000ffff0c7224 */ /* 0x000fe400078e001c */
[----:B------:R-:W-:Y:S01]  /*4e20*/  IMAD.MOV.U32 R11, RZ, RZ, R29 ;  /* 0x000000ffff0b7224 */ /* 0x000fe200078e001d */
[----:B------:R-:W-:-:S04]  /*4e30*/  PLOP3.LUT P2, PT, PT, PT, UP0, 0x80, 0x0 ;  /* 0x000000000000781c */ /* 0x000fc80003f4f008 */
        /* <DEDUP_REMOVED lines=26> */
[----:B------:R-:W-:-:S04]  /*4fe0*/  PRMT R114, R12, 0x7610, R114 ;  /* 0x000076100c727816 */ /* 0x000fc80000000072 */
        /* <DEDUP_REMOVED lines=13> */
.L_x_10465:
[----:B------:R-:W-:Y:S01]  /*50c0*/  IMAD R53, R18, 0x8, R2 ;  /* 0x0000000812357824 */ /* 0x000fe200078e0202 */
[----:B------:R-:W-:Y:S01]  /*50d0*/  SHF.L.U32 R80, R140, 0x1f, RZ ;  /* 0x0000001f8c507819 */ /* 0x000fe200000006ff */
[----:B------:R-:W-:Y:S03]  /*50e0*/  BSSY B1, `(.L_x_10466) ;  /* 0x0000003000017945 */ /* 0x000fe60003800000 */
[----:B------:R-:W0:Y:S02]  /*50f0*/  SYNCS.PHASECHK.TRANS64.TRYWAIT P4, [R53+URZ+0x2d890], R80 ;  /* 0x02d89050350075a7 */ /* 0x000e24000808017f */
[----:B0-----:R-:W-:Y:S05]  /*5100*/  @!P4 BRA `(.L_x_10467) ;  /* 0x0000016800c8c947 */ /* 0x001fea0003800000 */
.L_x_10701:
[----:B------:R-:W-:Y:S05]  /*5110*/  BSYNC B1 ;  /* 0x0000000000017941 */ /* 0x000fea0003800000 */
.L_x_10466:
[----:B------:R-:W-:-:S03]  /*5120*/  UMOV UR4, 0xffffffff ;  /* 0xffffffff00047882 */ /* 0x000fc60000000000 */
[----:B------:R-:W-:Y:S05]  /*5130*/  BRA.DIV UR4, `(.L_x_10468) ;  /* 0x0000016a04d07947 */ /* 0x000fea000b800000 */
[----:B------:R1:W2:Y:S04]  /*5140*/  SHFL.IDX PT, R85, R57, RZ, 0x1e1f ;  /* 0x001e1fff39557589 */ /* 0x0002a800000e0000 */
[----:B------:R1:W3:Y:S02]  /*5150*/  SHFL.IDX PT, R84, R56, RZ, 0x1e1f ;  /* 0x001e1fff38547589 */ /* 0x0002e400000e0000 */
.L_x_10705:
[----:B------:R-:W-:Y:S05]  /*5160*/  @P3 BRA `(.L_x_10440) ;  /* 0x0000001800ec3947 */ /* 0x000fea0003800000 */
[----:B------:R-:W4:Y:S01]  /*5170*/  LDC R11, c[0x0][0x2f4] ;  /* 0x0000bd00ff0b7b82 */ /* 0x000f220000000800 */
[----:B------:R-:W-:Y:S01]  /*5180*/  ISETP.NE.AND P3, PT, R21, RZ, PT ;  /* 0x000000ff1500720c */ /* 0x000fe20003f65270 */
[----:B------:R-:W-:Y:S01]  /*5190*/  BSSY B1, `(.L_x_10469) ;  /* 0x000007a000017945 */ /* 0x000fe20003800000 */
[----:B----4-:R-:W-:-:S11]  /*51a0*/  IADD3 R103, -R98, R11, RZ ;  /* 0x0000000b62677210 */ /* 0x010fd60007ffe1ff */
[----:B------:R-:W-:Y:S05]  /*51b0*/  @!P3 BRA `(.L_x_10470) ;  /* 0x0000000400dcb947 */ /* 0x000fea0003800000 */
[----:B------:R-:W-:Y:S01]  /*51c0*/  SEL R12, R98, R103, !P0 ;  /* 0x00000067620c7207 */ /* 0x000fe20004000000 */
[----:B------:R-:W-:Y:S01]  /*51d0*/  BSSY B2, `(.L_x_10471) ;  /* 0x000006f000027945 */ /* 0x000fe20003800000 */
[----:B------:R-:W-:Y:S02]  /*51e0*/  ISETP.GE.AND P3, PT, R16, R96, PT ;  /* 0x000000601000720c */ /* 0x000fe40003f66270 */
[----:B------:R-:W-:-:S04]  /*51f0*/  SHF.R.S32.HI R13, RZ, 0x1f, R12 ;  /* 0x0000001fff0d7819 */ /* 0x000fc8000001140c */
[----:B------:R-:W-:-:S04]  /*5200*/  LEA.HI R13, R13, R12, RZ, 0x4 ;  /* 0x0000000c0d0d7211 */ /* 0x000fc800078f20ff */
[----:B------:R-:W-:-:S04]  /*5210*/  SHF.R.S32.HI R13, RZ, 0x4, R13 ;  /* 0x00000004ff0d7819 */ /* 0x000fc8000001140d */
[----:B------:R-:W-:-:S04]  /*5220*/  LEA.HI.SX32 R104, R70, R13, 0x1d ;  /* 0x0000000d46687211 */ /* 0x000fc800078feaff */
[----:B------:R-:W-:-:S04]  /*5230*/  SHF.R.S32.HI R12, RZ, 0x1f, R104 ;  /* 0x0000001fff0c7819 */ /* 0x000fc80000011468 */
[----:B------:R-:W-:Y:S01]  /*5240*/  LEA.HI R12, R12, R104, RZ, 0x2 ;  /* 0x000000680c0c7211 */ /* 0x000fe200078f10ff */
[----:B------:R-:W-:-:S04]  /*5250*/  IMAD.SHL.U32 R104, R104, 0x8, RZ ;  /* 0x0000000868687824 */ /* 0x000fc800078e00ff */
[----:B------:R-:W-:Y:S01]  /*5260*/  IMAD.SHL.U32 R12, R12, 0x400, RZ ;  /* 0x000004000c0c7824 */ /* 0x000fe200078e00ff */
[----:B------:R-:W-:-:S04]  /*5270*/  LOP3.LUT R13, R143, 0x18, R104, 0xf8, !PT ;  /* 0x000000188f0d7812 */ /* 0x000fc800078ef868 */
[----:B------:R-:W-:Y:S02]  /*5280*/  LOP3.LUT R13, R13, R144, RZ, 0x3c, !PT ;  /* 0x000000900d0d7212 */ /* 0x000fe400078e3cff */
[----:B------:R-:W-:-:S04]  /*5290*/  LOP3.LUT R12, R12, 0x7ffff000, RZ, 0xc0, !PT ;  /* 0x7ffff0000c0c7812 */ /* 0x000fc800078ec0ff */
[----:B------:R-:W-:-:S05]  /*52a0*/  IADD3 R12, R13, R12, R153 ;  /* 0x0000000c0d0c7210 */ /* 0x000fca0007ffe099 */
[C---:B-1----:R-:W-:Y:S02]  /*52b0*/  IMAD R56, R18.reuse, 0x3000, R12 ;  /* 0x0000300012387824 */ /* 0x042fe400078e020c */
[----:B------:R-:W-:Y:S02]  /*52c0*/  IMAD R12, R18, 0x3000, R94 ;  /* 0x00003000120c7824 */ /* 0x000fe400078e025e */
[--C-:B------:R-:W-:Y:S02]  /*52d0*/  IMAD R56, R56, 0x2, R2.reuse ;  /* 0x0000000238387824 */ /* 0x100fe400078e0202 */
[----:B------:R-:W-:-:S04]  /*52e0*/  IMAD R12, R12, 0x2, R2 ;  /* 0x000000020c0c7824 */ /* 0x000fc800078e0202 */
[----:B------:R-:W1:Y:S04]  /*52f0*/  LDS.128 R56, [R56+0x15400] ;  /* 0x0154000038387984 */ /* 0x000e680000000c00 */
[----:B------:R-:W4:Y:S01]  /*5300*/  LDS.128 R12, [R12+0x15400] ;  /* 0x015400000c0c7984 */ /* 0x000f220000000c00 */
[----:B------:R-:W-:Y:S05]  /*5310*/  @P3 BRA `(.L_x_10472) ;  /* 0x0000000400683947 */ /* 0x000fea0003800000 */
[----:B-1----:R-:W-:Y:S01]  /*5320*/  MOV R106, R57 ;  /* 0x00000039006a7202 */ /* 0x002fe20000000f00 */
[----:B----4-:R-:W-:Y:S01]  /*5330*/  IMAD.MOV.U32 R105, RZ, RZ, R13 ;  /* 0x000000ffff697224 */ /* 0x010fe200078e000d */
[--C-:B------:R-:W-:Y:S01]  /*5340*/  SHF.R.U64 R36, R36, 0x10, R37.reuse ;  /* 0x0000001024247819 */ /* 0x100fe20000001225 */
[----:B------:R-:W-:Y:S01]  /*5350*/  HADD2.F32 R107, -RZ, R107.H0_H0 ;  /* 0x2000006bff6b7230 */ /* 0x000fe20000004100 */
[----:B------:R-:W-:Y:S01]  /*5360*/  SHF.R.U32.HI R37, RZ, 0x10, R37 ;  /* 0x00000010ff257819 */ /* 0x000fe20000011625 */
[----:B------:R-:W-:Y:S01]  /*5370*/  HADD2.F32 R13, -RZ, R106.H0_H0 ;  /* 0x2000006aff0d7230 */ /* 0x000fe20000004100 */
[----:B------:R-:W-:Y:S01]  /*5380*/  SHF.R.U64 R38, R38, 0x10, R39 ;  /* 0x0000001026267819 */ /* 0x000fe20000001227 */
[----:B------:R-:W-:Y:S02]  /*5390*/  HADD2.F32 R109, -RZ, R105.H0_H0 ;  /* 0x20000069ff6d7230 */ /* 0x000fe40000004100 */
[----:B------:R-:W-:Y:S02]  /*53a0*/  HADD2.F32 R108, -RZ, R108.H0_H0 ;  /* 0x2000006cff6c7230 */ /* 0x000fe40000004100 */
[----:B------:R-:W-:Y:S01]  /*53b0*/  FMUL.FTZ R57, R13, R107 ;  /* 0x0000006b0d397220 */ /* 0x000fe20000410000 */
[----:B------:R-:W-:-:S02]  /*53c0*/  HADD2.F32 R106, -RZ, R106.H1_H1 ;  /* 0x3000006aff6a7230 */ /* 0x000fc40000004100 */
        /* <DEDUP_REMOVED lines=18> */
[----:B------:R-:W-:Y:S02]  /*54f0*/  HADD2.F32 R106, -RZ, R120.H0_H0 ;  /* 0x20000078ff6a7230 */ /* 0x000fe40000004100 */
[----:B------:R-:W-:Y:S01]  /*5500*/  HADD2.F32 R38, -RZ, R38.H0_H0 ;  /* 0x20000026ff267230 */ /* 0x000fe20000004100 */
[----:B------:R-:W-:Y:S01]  /*5510*/  F2FP.F16.F32.PACK_AB R48, R48, R57 ;  /* 0x000000393030723e */ /* 0x000fe200000000ff */
[----:B------:R-:W-:Y:S01]  /*5520*/  HADD2.F32 R107, -RZ, R105.H0_H0 ;  /* 0x20000069ff6b7230 */ /* 0x000fe20000004100 */
[----:B------:R-:W-:-:S03]  /*5530*/  F2FP.F16.F32.PACK_AB R37, R37, R13 ;  /* 0x0000000d2525723e */ /* 0x000fc600000000ff */
[----:B------:R-:W-:Y:S02]  /*5540*/  IMAD.MOV.U32 R13, RZ, RZ, R48 ;  /* 0x000000ffff0d7224 */ /* 0x000fe400078e0030 */
[-C--:B------:R-:W-:Y:S01]  /*5550*/  FMUL.FTZ R59, R107, R106.reuse ;  /* 0x0000006a6b3b7220 */ /* 0x080fe20000410000 */
[C---:B------:R-:W-:Y:S01]  /*5560*/  FMUL.FTZ R106, R109.reuse, R106 ;  /* 0x0000006a6d6a7220 */ /* 0x040fe20000410000 */
[----:B------:R-:W-:Y:S02]  /*5570*/  MOV R57, R37 ;  /* 0x0000002500397202 */ /* 0x000fe40000000f00 */
[-C--:B------:R-:W-:Y:S01]  /*5580*/  FFMA.FTZ R59, R109, R108.reuse, -R59 ;  /* 0x0000006c6d3b7223 */ /* 0x080fe2000001083b */
[----:B------:R-:W-:Y:S01]  /*5590*/  FFMA.FTZ R107, R107, R108, R106 ;  /* 0x0000006c6b6b7223 */ /* 0x000fe2000001006a */
[----:B------:R-:W-:Y:S01]  /*55a0*/  SHF.R.U32.HI R106, RZ, 0x10, R39 ;  /* 0x00000010ff6a7819 */ /* 0x000fe20000011627 */
[----:B------:R-:W-:Y:S01]  /*55b0*/  HADD2.F32 R109, -RZ, R120.H1_H1 ;  /* 0x30000078ff6d7230 */ /* 0x000fe20000004100 */
[--C-:B------:R-:W-:Y:S01]  /*55c0*/  SHF.R.U64 R39, R50, 0x10, R51.reuse ;  /* 0x0000001032277819 */ /* 0x100fe20000001233 */
[----:B------:R-:W-:Y:S01]  /*55d0*/  HADD2.F32 R50, -RZ, R105.H1_H1 ;  /* 0x30000069ff327230 */ /* 0x000fe20000004100 */
        /* <DEDUP_REMOVED lines=22> */
[----:B------:R-:W-:Y:S02]  /*5740*/  HADD2.F32 R51, -RZ, R14.H0_H0 ;  /* 0x2000000eff337230 */ /* 0x000fe40000004100 */
        /* <DEDUP_REMOVED lines=16> */
[----:B------:R-:W-:Y:S01]  /*5850*/  FFMA.FTZ R39, R58, R38, R39 ;  /* 0x000000263a277223 */ /* 0x000fe20000010027 */
[----:B------:R-:W-:-:S03]  /*5860*/  IMAD.MOV.U32 R59, RZ, RZ, R107 ;  /* 0x000000ffff3b7224 */ /* 0x000fc600078e006b */
[----:B------:R-:W-:Y:S01]  /*5870*/  F2FP.F16.F32.PACK_AB R49, R49, R56 ;  /* 0x000000383131723e */ /* 0x000fe200000000ff */
[----:B------:R-:W-:Y:S01]  /*5880*/  IMAD.MOV.U32 R56, RZ, RZ, R36 ;  /* 0x000000ffff387224 */ /* 0x000fe200078e0024 */
[----:B------:R-:W-:-:S03]  /*5890*/  F2FP.F16.F32.PACK_AB R39, R39, R106 ;  /* 0x0000006a2727723e */ /* 0x000fc600000000ff */
[----:B------:R-:W-:Y:S02]  /*58a0*/  IMAD.MOV.U32 R14, RZ, RZ, R49 ;  /* 0x000000ffff0e7224 */ /* 0x000fe400078e0031 */
[----:B------:R-:W-:-:S07]  /*58b0*/  IMAD.MOV.U32 R58, RZ, RZ, R39 ;  /* 0x000000ffff3a7224 */ /* 0x000fce00078e0027 */
.L_x_10472:
[----:B------:R-:W-:Y:S05]  /*58c0*/  BSYNC B2 ;  /* 0x0000000000027941 */ /* 0x000fea0003800000 */
.L_x_10471:
[----:B---3--:R-:W-:-:S04]  /*58d0*/  LEA R36, P3, R8, R84, 0x1 ;  /* 0x0000005408247211 */ /* 0x008fc800078608ff */
[----:B--2---:R-:W-:Y:S02]  /*58e0*/  LEA.HI.X R37, R8, R85, R91, 0x1, P3 ;  /* 0x0000005508257211 */ /* 0x004fe400018f0c5b */
[----:B------:R-:W-:-:S03]  /*58f0*/  ISETP.GE.AND P3, PT, R104, R11, PT ;  /* 0x0000000b6800720c */ /* 0x000fc60003f66270 */
[----:B----4-:R2:W-:Y:S10]  /*5900*/  ST.E.128 desc[UR42][R36.64], R12 ;  /* 0x0000000c24007985 */ /* 0x0105f4000c101d2a */
[----:B--2---:R-:W-:-:S05]  /*5910*/  @!P3 IMAD.WIDE R12, R104, 0x2, R84 ;  /* 0x00000002680cb825 */ /* 0x004fca00078e0254 */
[----:B-1----:R4:W-:Y:S02]  /*5920*/  @!P3 ST.E.128 desc[UR42][R12.64], R56 ;  /* 0x000000380c00b985 */ /* 0x0029e4000c101d2a */
.L_x_10470:
[----:B------:R-:W-:Y:S05]  /*5930*/  BSYNC B1 ;  /* 0x0000000000017941 */ /* 0x000fea0003800000 */
.L_x_10469:
[----:B------:R-:W-:Y:S01]  /*5940*/  ISETP.NE.AND P3, PT, R27, RZ, PT ;  /* 0x000000ff1b00720c */ /* 0x000fe20003f65270 */
[----:B------:R-:W-:-:S12]  /*5950*/  BSSY B1, `(.L_x_10473) ;  /* 0x000007a000017945 */ /* 0x000fd80003800000 */
[----:B------:R-:W-:Y:S05]  /*5960*/  @!P3 BRA `(.L_x_10474) ;  /* 0x0000000400e0b947 */ /* 0x000fea0003800000 */
[----:B------:R-:W-:Y:S01]  /*5970*/  LOP3.LUT P4, RZ, R19, 0x1, RZ, 0xc0, !PT ;  /* 0x0000000113ff7812 */ /* 0x000fe2000788c0ff */
[----:B------:R-:W-:Y:S01]  /*5980*/  BSSY B2, `(.L_x_10475) ;  /* 0x0000070000027945 */ /* 0x000fe20003800000 */
[----:B------:R-:W-:Y:S02]  /*5990*/  ISETP.GE.AND P3, PT, R3, R96, PT ;  /* 0x000000600300720c */ /* 0x000fe40003f66270 */
[----:B----4-:R-:W-:-:S04]  /*59a0*/  SEL R12, R98, R103, !P4 ;  /* 0x00000067620c7207 */ /* 0x010fc80006000000 */
[----:B------:R-:W-:-:S04]  /*59b0*/  SHF.R.S32.HI R13, RZ, 0x1f, R12 ;  /* 0x0000001fff0d7819 */ /* 0x000fc8000001140c */
[----:B------:R-:W-:-:S04]  /*59c0*/  LEA.HI R13, R13, R12, RZ, 0x4 ;  /* 0x0000000c0d0d7211 */ /* 0x000fc800078f20ff */
[----:B------:R-:W-:-:S04]  /*59d0*/  SHF.R.S32.HI R13, RZ, 0x4, R13 ;  /* 0x00000004ff0d7819 */ /* 0x000fc8000001140d */
[----:B------:R-:W-:-:S04]  /*59e0*/  LEA.HI.SX32 R48, R69, R13, 0x1d ;  /* 0x0000000d45307211 */ /* 0x000fc800078feaff */
[----:B------:R-:W-:-:S04]  /*59f0*/  SHF.R.S32.HI R12, RZ, 0x1f, R48 ;  /* 0x0000001fff0c7819 */ /* 0x000fc80000011430 */
[----:B------:R-:W-:Y:S02]  /*5a00*/  LEA.HI R12, R12, R48, RZ, 0x2 ;  /* 0x000000300c0c7211 */ /* 0x000fe400078f10ff */
[----:B------:R-:W-:-:S03]  /*5a10*/  SHF.L.U32 R48, R48, 0x3, RZ ;  /* 0x0000000330307819 */ /* 0x000fc600000006ff */
[----:B------:R-:W-:Y:S01]  /*5a20*/  IMAD.SHL.U32 R12, R12, 0x400, RZ ;  /* 0x000004000c0c7824 */ /* 0x000fe200078e00ff */
[----:B------:R-:W-:-:S04]  /*5a30*/  LOP3.LUT R13, R143, 0x18, R48, 0xf8, !PT ;  /* 0x000000188f0d7812 */ /* 0x000fc800078ef830 */
[----:B------:R-:W-:Y:S02]  /*5a40*/  LOP3.LUT R13, R13, R144, RZ, 0x3c, !PT ;  /* 0x000000900d0d7212 */ /* 0x000fe400078e3cff */
[----:B------:R-:W-:-:S04]  /*5a50*/  LOP3.LUT R12, R12, 0x7ffff000, RZ, 0xc0, !PT ;  /* 0x7ffff0000c0c7812 */ /* 0x000fc800078ec0ff */
[----:B------:R-:W-:-:S05]  /*5a60*/  IADD3 R12, R13, R12, R153 ;  /* 0x0000000c0d0c7210 */ /* 0x000fca0007ffe099 */
[C---:B------:R-:W-:Y:S02]  /*5a70*/  IMAD R36, R18.reuse, 0x3000, R12 ;  /* 0x0000300012247824 */ /* 0x040fe400078e020c */
[----:B------:R-:W-:Y:S02]  /*5a80*/  IMAD R12, R18, 0x3000, R93 ;  /* 0x00003000120c7824 */ /* 0x000fe400078e025d */
[--C-:B------:R-:W-:Y:S02]  /*5a90*/  IMAD R36, R36, 0x2, R2.reuse ;  /* 0x0000000224247824 */ /* 0x100fe400078e0202 */
[----:B------:R-:W-:-:S04]  /*5aa0*/  IMAD R12, R12, 0x2, R2 ;  /* 0x000000020c0c7824 */ /* 0x000fc800078e0202 */
[----:B------:R-:W4:Y:S04]  /*5ab0*/  LDS.128 R36, [R36+0x15400] ;  /* 0x0154000024247984 */ /* 0x000f280000000c00 */
[----:B------:R-:W0:Y:S01]  /*5ac0*/  LDS.128 R12, [R12+0x15400] ;  /* 0x015400000c0c7984 */ /* 0x000e220000000c00 */
[----:B------:R-:W-:Y:S05]  /*5ad0*/  @P3 BRA `(.L_x_10476) ;  /* 0x0000000400683947 */ /* 0x000fea0003800000 */
[----:B----4-:R-:W-:Y:S01]  /*5ae0*/  IMAD.MOV.U32 R50, RZ, RZ, R37 ;  /* 0x000000ffff327224 */ /* 0x010fe200078e0025 */
[----:B0-----:R-:W-:Y:S01]  /*5af0*/  MOV R49, R13 ;  /* 0x0000000d00317202 */ /* 0x001fe20000000f00 */
[--C-:B------:R-:W-:Y:S01]  /*5b00*/  HADD2.F32 R51, -RZ, R117.reuse.H1_H1 ;  /* 0x30000075ff337230 */ /* 0x100fe20000004100 */
[--C-:B------:R-:W-:Y:S01]  /*5b10*/  SHF.R.U64 R32, R32, 0x10, R33.reuse ;  /* 0x0000001020207819 */ /* 0x100fe20000001221 */
[----:B-1----:R-:W-:Y:S01]  /*5b20*/  HADD2.F32 R56, -RZ, R117.H0_H0 ;  /* 0x20000075ff387230 */ /* 0x002fe20000004100 */
        /* <DEDUP_REMOVED lines=24> */
[--C-:B------:R-:W-:Y:S02]  /*5cb0*/  HADD2.F32 R51, -RZ, R15.reuse.H0_H0 ;  /* 0x2000000fff337230 */ /* 0x100fe40000004100 */
[----:B------:R-:W-:Y:S01]  /*5cc0*/  FMUL.FTZ R57, R49, R56 ;  /* 0x0000003831397220 */ /* 0x000fe20000410000 */
[----:B------:R-:W-:Y:S01]  /*5cd0*/  HADD2.F32 R15, -RZ, R15.H1_H1 ;  /* 0x3000000fff0f7230 */ /* 0x000fe20000004100 */
[----:B------:R-:W-:-:S02]  /*5ce0*/  F2FP.F16.F32.PACK_AB R37, R44, R37 ;  /* 0x000000252c25723e */ /* 0x000fc400000000ff */
[C---:B------:R-:W-:Y:S01]  /*5cf0*/  FFMA.FTZ R57, R51.reuse, R50, -R57 ;  /* 0x0000003233397223 */ /* 0x040fe20000010839 */
[----:B------:R-:W-:Y:S01]  /*5d00*/  FMUL.FTZ R51, R51, R56 ;  /* 0x0000003833337220 */ /* 0x000fe20000410000 */
[----:B------:R-:W-:Y:S01]  /*5d10*/  F2FP.F16.F32.PACK_AB R33, R33, R13 ;  /* 0x0000000d2121723e */ /* 0x000fe200000000ff */
[----:B------:R-:W-:Y:S02]  /*5d20*/  IMAD.MOV.U32 R13, RZ, RZ, R37 ;  /* 0x000000ffff0d7224 */ /* 0x000fe400078e0025 */
[----:B------:R-:W-:Y:S01]  /*5d30*/  FFMA.FTZ R51, R49, R50, R51 ;  /* 0x0000003231337223 */ /* 0x000fe20000010033 */
[----:B------:R-:W-:Y:S01]  /*5d40*/  SHF.R.U32.HI R49, RZ, 0x10, R35 ;  /* 0x00000010ff317819 */ /* 0x000fe20000011623 */
[----:B------:R-:W-:Y:S01]  /*5d50*/  IMAD.MOV.U32 R37, RZ, RZ, R33 ;  /* 0x000000ffff257224 */ /* 0x000fe200078e0021 */
        /* <DEDUP_REMOVED lines=9> */
[--C-:B------:R-:W-:Y:S02]  /*5df0*/  HADD2.F32 R39, -RZ, R36.reuse.H0_H0 ;  /* 0x20000024ff277230 */ /* 0x100fe40000004100 */
[----:B------:R-:W-:Y:S02]  /*5e00*/  HADD2.F32 R36, -RZ, R36.H1_H1 ;  /* 0x30000024ff247230 */ /* 0x000fe40000004100 */
[----:B------:R-:W-:Y:S01]  /*5e10*/  FFMA.FTZ R15, R46, R49, R15 ;  /* 0x000000312e0f7223 */ /* 0x000fe2000001000f */
[--C-:B------:R-:W-:Y:S01]  /*5e20*/  HADD2.F32 R49, -RZ, R115.reuse.H1_H1 ;  /* 0x30000073ff317230 */ /* 0x100fe20000004100 */
[----:B------:R-:W-:Y:S01]  /*5e30*/  F2FP.F16.F32.PACK_AB R47, R47, R57 ;  /* 0x000000392f2f723e */ /* 0x000fe200000000ff */
[----:B------:R-:W-:Y:S02]  /*5e40*/  HADD2.F32 R46, -RZ, R12.H0_H0 ;  /* 0x2000000cff2e7230 */ /* 0x000fe40000004100 */
[----:B------:R-:W-:-:S02]  /*5e50*/  HADD2.F32 R115, -RZ, R115.H0_H0 ;  /* 0x20000073ff737230 */ /* 0x000fc40000004100 */
[-C--:B------:R-:W-:Y:S01]  /*5e60*/  FMUL.FTZ R50, R39, R49.reuse ;  /* 0x0000003127327220 */ /* 0x080fe20000410000 */
[----:B------:R-:W-:Y:S02]  /*5e70*/  HADD2.F32 R12, -RZ, R12.H1_H1 ;  /* 0x3000000cff0c7230 */ /* 0x000fe40000004100 */
[C---:B------:R-:W-:Y:S01]  /*5e80*/  FMUL.FTZ R49, R46.reuse, R49 ;  /* 0x000000312e317220 */ /* 0x040fe20000410000 */
[----:B------:R-:W-:Y:S01]  /*5e90*/  F2FP.F16.F32.PACK_AB R51, R15, R51 ;  /* 0x000000330f33723e */ /* 0x000fe200000000ff */
[-C--:B------:R-:W-:Y:S01]  /*5ea0*/  FFMA.FTZ R50, R46, R115.reuse, -R50 ;  /* 0x000000732e327223 */ /* 0x080fe20000010832 */
[----:B------:R-:W-:Y:S02]  /*5eb0*/  IMAD.MOV.U32 R15, RZ, RZ, R47 ;  /* 0x000000ffff0f7224 */ /* 0x000fe400078e002f */
        /* <DEDUP_REMOVED lines=8> */
[----:B------:R-:W-:Y:S01]  /*5f40*/  HADD2.F32 R32, -RZ, R14.H0_H0 ;  /* 0x2000000eff207230 */ /* 0x000fe20000004100 */
[----:B------:R-:W-:Y:S01]  /*5f50*/  F2FP.F16.F32.PACK_AB R45, R45, R49 ;  /* 0x000000312d2d723e */ /* 0x000fe200000000ff */
[----:B------:R-:W-:Y:S02]  /*5f60*/  HADD2.F32 R114, -RZ, R114.H1_H1 ;  /* 0x30000072ff727230 */ /* 0x000fe40000004100 */
[----:B------:R-:W-:Y:S01]  /*5f70*/  FMUL.FTZ R46, R12, R36 ;  /* 0x000000240c2e7220 */ /* 0x000fe20000410000 */
[----:B------:R-:W-:-:S02]  /*5f80*/  HADD2.F32 R38, -RZ, R38.H1_H1 ;  /* 0x30000026ff267230 */ /* 0x000fc40000004100 */
[C---:B------:R-:W-:Y:S01]  /*5f90*/  FMUL.FTZ R36, R32.reuse, R36 ;  /* 0x0000002420247220 */ /* 0x040fe20000410000 */
[----:B------:R-:W-:Y:S02]  /*5fa0*/  HADD2.F32 R14, -RZ, R14.H1_H1 ;  /* 0x3000000eff0e7230 */ /* 0x000fe40000004100 */
[-C--:B------:R-:W-:Y:S01]  /*5fb0*/  FFMA.FTZ R46, R32, R114.reuse, -R46 ;  /* 0x00000072202e7223 */ /* 0x080fe2000001082e */
        /* <DEDUP_REMOVED lines=9> */
[----:B------:R-:W-:Y:S01]  /*6050*/  MOV R14, R46 ;  /* 0x0000002e000e7202 */ /* 0x000fe20000000f00 */
[----:B------:R-:W-:Y:S02]  /*6060*/  IMAD.MOV.U32 R39, RZ, RZ, R51 ;  /* 0x000000ffff277224 */ /* 0x000fe400078e0033 */
[----:B------:R-:W-:-:S07]  /*6070*/  IMAD.MOV.U32 R38, RZ, RZ, R35 ;  /* 0x000000ffff267224 */ /* 0x000fce00078e0023 */
.L_x_10476:
[----:B------:R-:W-:Y:S05]  /*6080*/  BSYNC B2 ;  /* 0x0000000000027941 */ /* 0x000fea0003800000 */
.L_x_10475:
[----:B---3--:R-:W-:-:S04]  /*6090*/  LEA R32, P3, R9, R84, 0x1 ;  /* 0x0000005409207211 */ /* 0x008fc800078608ff */
[----:B--2---:R-:W-:Y:S02]  /*60a0*/  LEA.HI.X R33, R9, R85, R90, 0x1, P3 ;  /* 0x0000005509217211 */ /* 0x004fe400018f0c5a */
[----:B------:R-:W-:-:S03]  /*60b0*/  ISETP.GE.AND P3, PT, R48, R11, PT ;  /* 0x0000000b3000720c */ /* 0x000fc60003f66270 */
[----:B0-----:R0:W-:Y:S10]  /*60c0*/  ST.E.128 desc[UR42][R32.64], R12 ;  /* 0x0000000c20007985 */ /* 0x0011f4000c101d2a */
[----:B0-----:R-:W-:-:S05]  /*60d0*/  @!P3 IMAD.WIDE R12, R48, 0x2, R84 ;  /* 0x00000002300cb825 */ /* 0x001fca00078e0254 */
[----:B----4-:R0:W-:Y:S02]  /*60e0*/  @!P3 ST.E.128 desc[UR42][R12.64], R36 ;  /* 0x000000240c00b985 */ /* 0x0101e4000c101d2a */
.L_x_10474:
[----:B------:R-:W-:Y:S05]  /*60f0*/  BSYNC B1 ;  /* 0x0000000000017941 */ /* 0x000fea0003800000 */
.L_x_10473:
[----:B------:R-:W-:-:S13]  /*6100*/  ISETP.NE.AND P3, PT, R52, RZ, PT ;  /* 0x000000ff3400720c */ /* 0x000fda0003f65270 */
[----:B------:R-:W-:Y:S05]  /*6110*/  @!P3 BRA `(.L_x_10440) ;  /* 0x0000000c0000b947 */ /* 0x000fea0003800000 */
[----:B------:R-:W-:Y:S01]  /*6120*/  LOP3.LUT P4, RZ, R19, 0x2, RZ, 0xc0, !PT ;  /* 0x0000000213ff7812 */ /* 0x000fe2000788c0ff */
[----:B------:R-:W-:Y:S01]  /*6130*/  BSSY B1, `(.L_x_10477) ;  /* 0x000006e000017945 */ /* 0x000fe20003800000 */
[----:B0--3--:R-:W-:Y:S02]  /*6140*/  LEA R36, P3, R10, R84, 0x1 ;  /* 0x000000540a247211 */ /* 0x009fe400078608ff */
[----:B------:R-:W-:Y:S02]  /*6150*/  SEL R103, R98, R103, !P4 ;  /* 0x0000006762677207 */ /* 0x000fe40006000000 */
[----:B--2---:R-:W-:Y:S02]  /*6160*/  LEA.HI.X R37, R10, R85, R89, 0x1, P3 ;  /* 0x000000550a257211 */ /* 0x004fe400018f0c59 */
[----:B----4-:R-:W-:Y:S02]  /*6170*/  SHF.R.S32.HI R12, RZ, 0x1f, R103 ;  /* 0x0000001fff0c7819 */ /* 0x010fe40000011467 */
[----:B------:R-:W-:-:S02]  /*6180*/  ISETP.GE.AND P3, PT, R4, R96, PT ;  /* 0x000000600400720c */ /* 0x000fc40003f66270 */
[----:B------:R-:W-:-:S04]  /*6190*/  LEA.HI R12, R12, R103, RZ, 0x4 ;  /* 0x000000670c0c7211 */ /* 0x000fc800078f20ff */
[----:B------:R-:W-:-:S04]  /*61a0*/  SHF.R.S32.HI R13, RZ, 0x4, R12 ;  /* 0x00000004ff0d7819 */ /* 0x000fc8000001140c */
        /* <DEDUP_REMOVED lines=8> */
[----:B------:R-:W-:-:S05]  /*6230*/  IADD3 R13, R13, R12, R153 ;  /* 0x0000000c0d0d7210 */ /* 0x000fca0007ffe099 */
[C---:B------:R-:W-:Y:S02]  /*6240*/  IMAD R15, R18.reuse, 0x3000, R13 ;  /* 0x00003000120f7824 */ /* 0x040fe400078e020d */
[----:B------:R-:W-:Y:S02]  /*6250*/  IMAD R13, R18, 0x3000, R92 ;  /* 0x00003000120d7824 */ /* 0x000fe400078e025c */
[--C-:B------:R-:W-:Y:S02]  /*6260*/  IMAD R32, R15, 0x2, R2.reuse ;  /* 0x000000020f207824 */ /* 0x100fe400078e0202 */
[----:B------:R-:W-:-:S04]  /*6270*/  IMAD R13, R13, 0x2, R2 ;  /* 0x000000020d0d7824 */ /* 0x000fc800078e0202 */
[----:B------:R-:W0:Y:S04]  /*6280*/  LDS.128 R32, [R32+0x15400] ;  /* 0x0154000020207984 */ /* 0x000e280000000c00 */
[----:B------:R-:W2:Y:S01]  /*6290*/  LDS.128 R12, [R13+0x15400] ;  /* 0x015400000d0c7984 */ /* 0x000ea20000000c00 */
[----:B------:R-:W-:Y:S05]  /*62a0*/  @P3 BRA `(.L_x_10478) ;  /* 0x0000000400583947 */ /* 0x000fea0003800000 */
[----:B------:R-:W-:Y:S01]  /*62b0*/  HADD2.F32 R44, -RZ, R113.H1_H1 ;  /* 0x30000071ff2c7230 */ /* 0x000fe20000004100 */
[--C-:B------:R-:W-:Y:S01]  /*62c0*/  SHF.R.U64 R28, R28, 0x10, R29.reuse ;  /* 0x000000101c1c7819 */ /* 0x100fe2000000121d */
[----:B0-----:R-:W-:Y:S01]  /*62d0*/  HADD2.F32 R39, -RZ, R33.H0_H0 ;  /* 0x20000021ff277230 */ /* 0x001fe20000004100 */
[----:B------:R-:W-:Y:S01]  /*62e0*/  SHF.R.U32.HI R29, RZ, 0x10, R29 ;  /* 0x00000010ff1d7819 */ /* 0x000fe2000001161d */
[----:B--2---:R-:W-:Y:S01]  /*62f0*/  HADD2.F32 R46, -RZ, R13.H0_H0 ;  /* 0x2000000dff2e7230 */ /* 0x004fe20000004100 */
        /* <DEDUP_REMOVED lines=25> */
[--C-:B------:R-:W-:Y:S01]  /*6490*/  HADD2.F32 R41, -RZ, R33.reuse.H0_H0 ;  /* 0x20000021ff297230 */ /* 0x100fe20000004100 */
[----:B------:R-:W-:Y:S01]  /*64a0*/  MOV R13, R29 ;  /* 0x0000001d000d7202 */ /* 0x000fe20000000f00 */
[----:B------:R-:W-:-:S03]  /*64b0*/  HADD2.F32 R33, -RZ, R33.H1_H1 ;  /* 0x30000021ff217230 */ /* 0x000fc60000004100 */
[-C--:B------:R-:W-:Y:S01]  /*64c0*/  FMUL.FTZ R46, R41, R35.reuse ;  /* 0x00000023292e7220 */ /* 0x080fe20000410000 */
[----:B------:R-:W-:-:S03]  /*64d0*/  FMUL.FTZ R35, R45, R35 ;  /* 0x000000232d237220 */ /* 0x000fc60000410000 */
[-C--:B------:R-:W-:Y:S01]  /*64e0*/  FFMA.FTZ R46, R45, R44.reuse, -R46 ;  /* 0x0000002c2d2e7223 */ /* 0x080fe2000001082e */
[----:B------:R-:W-:Y:S01]  /*64f0*/  FFMA.FTZ R35, R41, R44, R35 ;  /* 0x0000002c29237223 */ /* 0x000fe20000010023 */
[----:B------:R-:W-:Y:S02]  /*6500*/  SHF.R.U32.HI R41, RZ, 0x10, R31 ;  /* 0x00000010ff297819 */ /* 0x000fe4000001161f */
[--C-:B------:R-:W-:Y:S02]  /*6510*/  SHF.R.U64 R31, R42, 0x10, R43.reuse ;  /* 0x000000102a1f7819 */ /* 0x100fe4000000122b */
[----:B------:R-:W-:Y:S01]  /*6520*/  SHF.R.U32.HI R42, RZ, 0x10, R43 ;  /* 0x00000010ff2a7819 */ /* 0x000fe2000001162b */
[----:B------:R-:W-:Y:S02]  /*6530*/  HADD2.F32 R41, -RZ, R41.H0_H0 ;  /* 0x20000029ff297230 */ /* 0x000fe40000004100 */
[----:B------:R-:W-:Y:S02]  /*6540*/  HADD2.F32 R31, -RZ, R31.H0_H0 ;  /* 0x2000001fff1f7230 */ /* 0x000fe40000004100 */
[----:B------:R-:W-:-:S05]  /*6550*/  HADD2.F32 R42, -RZ, R42.H0_H0 ;  /* 0x2000002aff2a7230 */ /* 0x000fca0000004100 */
        /* <DEDUP_REMOVED lines=15> */
[----:B------:R-:W-:Y:S02]  /*6650*/  HADD2.F32 R33, -RZ, R40.H0_H0 ;  /* 0x20000028ff217230 */ /* 0x000fe40000004100 */
[--C-:B------:R-:W-:Y:S02]  /*6660*/  HADD2.F32 R28, -RZ, R14.reuse.H0_H0 ;  /* 0x2000000eff1c7230 */ /* 0x100fe40000004100 */
[----:B------:R-:W-:Y:S02]  /*6670*/  HADD2.F32 R14, -RZ, R14.H1_H1 ;  /* 0x3000000eff0e7230 */ /* 0x000fe40000004100 */
[-C--:B------:R-:W-:Y:S01]  /*6680*/  FMUL.FTZ R45, R32, R33.reuse ;  /* 0x00000021202d7220 */ /* 0x080fe20000410000 */
[C---:B------:R-:W-:Y:S01]  /*6690*/  FMUL.FTZ R49, R12.reuse, R33 ;  /* 0x000000210c317220 */ /* 0x040fe20000410000 */
[----:B------:R-:W-:Y:S02]  /*66a0*/  IMAD.MOV.U32 R15, RZ, RZ, R43 ;  /* 0x000000ffff0f7224 */ /* 0x000fe400078e002b */
[-C--:B------:R-:W-:Y:S01]  /*66b0*/  FFMA.FTZ R33, R12, R41.reuse, -R45 ;  /* 0x000000290c217223 */ /* 0x080fe2000001082d */
[----:B------:R-:W-:Y:S01]  /*66c0*/  FFMA.FTZ R12, R32, R41, R49 ;  /* 0x00000029200c7223 */ /* 0x000fe20000010031 */
[----:B------:R-:W-:-:S02]  /*66d0*/  HADD2.F32 R45, -RZ, R112.H0_H0 ;  /* 0x20000070ff2d7230 */ /* 0x000fc40000004100 */
[----:B------:R-:W-:Y:S01]  /*66e0*/  HADD2.F32 R32, -RZ, R34.H0_H0 ;  /* 0x20000022ff207230 */ /* 0x000fe20000004100 */
[----:B------:R-:W-:Y:S01]  /*66f0*/  F2FP.F16.F32.PACK_AB R42, R33, R42 ;  /* 0x0000002a212a723e */ /* 0x000fe200000000ff */
[----:B------:R-:W-:Y:S02]  /*6700*/  HADD2.F32 R41, -RZ, R110.H0_H0 ;  /* 0x2000006eff297230 */ /* 0x000fe40000004100 */
[----:B------:R-:W-:Y:S02]  /*6710*/  HADD2.F32 R34, -RZ, R34.H1_H1 ;  /* 0x30000022ff227230 */ /* 0x000fe40000004100 */
[-C--:B------:R-:W-:Y:S01]  /*6720*/  FMUL.FTZ R49, R32, R45.reuse ;  /* 0x0000002d20317220 */ /* 0x080fe20000410000 */
[C---:B------:R-:W-:Y:S01]  /*6730*/  FMUL.FTZ R45, R28.reuse, R45 ;  /* 0x0000002d1c2d7220 */ /* 0x040fe20000410000 */
[----:B------:R-:W-:Y:S02]  /*6740*/  IMAD.MOV.U32 R33, RZ, RZ, R39 ;  /* 0x000000ffff217224 */ /* 0x000fe400078e0027 */
[-C--:B------:R-:W-:Y:S01]  /*6750*/  FFMA.FTZ R28, R28, R41.reuse, -R49 ;  /* 0x000000291c1c7223 */ /* 0x080fe20000010831 */
[----:B------:R-:W-:Y:S01]  /*6760*/  FFMA.FTZ R32, R32, R41, R45 ;  /* 0x0000002920207223 */ /* 0x000fe2000001002d */
[----:B------:R-:W-:-:S02]  /*6770*/  HADD2.F32 R41, -RZ, R30.H0_H0 ;  /* 0x2000001eff297230 */ /* 0x000fc40000004100 */
[-C--:B------:R-:W-:Y:S01]  /*6780*/  FMUL.FTZ R49, R14, R31.reuse ;  /* 0x0000001f0e317220 */ /* 0x080fe20000410000 */
[----:B------:R-:W-:Y:S01]  /*6790*/  FMUL.FTZ R45, R34, R31 ;  /* 0x0000001f222d7220 */ /* 0x000fe20000410000 */
[----:B------:R-:W-:Y:S01]  /*67a0*/  F2FP.F16.F32.PACK_AB R30, R12, R113 ;  /* 0x000000710c1e723e */ /* 0x000fe200000000ff */
[----:B------:R-:W-:Y:S02]  /*67b0*/  IMAD.MOV.U32 R12, RZ, RZ, R42 ;  /* 0x000000ffff0c7224 */ /* 0x000fe400078e002a */
[-C--:B------:R-:W-:Y:S01]  /*67c0*/  FFMA.FTZ R49, R34, R41.reuse, R49 ;  /* 0x0000002922317223 */ /* 0x080fe20000010031 */
[----:B------:R-:W-:-:S04]  /*67d0*/  FFMA.FTZ R31, R14, R41, -R45 ;  /* 0x000000290e1f7223 */ /* 0x000fc8000001082d */
[----:B------:R-:W-:Y:S01]  /*67e0*/  F2FP.F16.F32.PACK_AB R34, R49, R32 ;  /* 0x000000203122723e */ /* 0x000fe200000000ff */
[----:B------:R-:W-:Y:S01]  /*67f0*/  IMAD.MOV.U32 R32, RZ, RZ, R30 ;  /* 0x000000ffff207224 */ /* 0x000fe200078e001e */
[----:B------:R-:W-:-:S07]  /*6800*/  F2FP.F16.F32.PACK_AB R14, R31, R28 ;  /* 0x0000001c1f0e723e */ /* 0x000fce00000000ff */
.L_x_10478:
[----:B------:R-:W-:Y:S05]  /*6810*/  BSYNC B1 ;  /* 0x0000000000017941 */ /* 0x000fea0003800000 */
.L_x_10477:
[----:B--2---:R2:W-:Y:S01]  /*6820*/  ST.E.128 desc[UR42][R36.64], R12 ;  /* 0x0000000c24007985 */ /* 0x0045e2000c101d2a */
[----:B------:R-:W-:-:S13]  /*6830*/  ISETP.GE.AND P3, PT, R38, R11, PT ;  /* 0x0000000b2600720c */ /* 0x000fda0003f66270 */
[----:B------:R-:W-:Y:S05]  /*6840*/  @P3 BRA `(.L_x_10440) ;  /* 0x0000000400343947 */ /* 0x000fea0003800000 */
[----:B------:R-:W-:-:S05]  /*6850*/  IMAD.WIDE R84, R38, 0x2, R84 ;  /* 0x0000000226547825 */ /* 0x000fca00078e0254 */
[----:B0-----:R0:W-:Y:S01]  /*6860*/  ST.E.128 desc[UR42][R84.64], R32 ;  /* 0x0000002054007985 */ /* 0x0011e2000c101d2a */
[----:B------:R-:W-:Y:S05]  /*6870*/  BRA `(.L_x_10440) ;  /* 0x0000000400287947 */ /* 0x000fea0003800000 */
.L_x_10432:
[----:B------:R-:W-:-:S06]  /*6880*/  UISETP.NE.AND UP0, UPT, UR39, 0x3, UPT ;  /* 0x000000032700788c */ /* 0x000fcc000bf05270 */
[----:B------:R-:W-:-:S13]  /*6890*/  PLOP3.LUT P2, PT, PT, PT, UP0, 0x80, 0x0 ;  /* 0x000000000000781c */ /* 0x000fda0003f4f008 */
[----:B------:R-:W-:Y:S05]  /*68a0*/  @!P2 BRA `(.L_x_10479) ;  /* 0x000000000004a947 */ /* 0x000fea0003800000 */
[----:B------:R-:W-:Y:S01]  /*68b0*/  BPT.TRAP 0x1 ;  /* 0x000000040000795c */ /* 0x000fe20000300000 */
.L_x_10479:
[----:B------:R-:W-:Y:S01]  /*68c0*/  IMAD R53, R18, 0x8, R2 ;  /* 0x0000000812357824 */ /* 0x000fe200078e0202 */
[----:B------:R-:W-:Y:S01]  /*68d0*/  SHF.L.U32 R80, R140, 0x1f, RZ ;  /* 0x0000001f8c507819 */ /* 0x000fe200000006ff */
[----:B------:R-:W-:Y:S01]  /*68e0*/  BSSY B1, `(.L_x_10480) ;  /* 0x0000004000017945 */ /* 0x000fe20003800000 */
[----:B------:R-:W-:Y:S02]  /*68f0*/  SHF.R.S32.HI R77, RZ, 0x1f, R76 ;  /* 0x0000001fff4d7819 */ /* 0x000fe4000001144c */
[----:B------:R-:W0:Y:S02]  /*6900*/  SYNCS.PHASECHK.TRANS64.TRYWAIT P3, [R53+URZ+0x2d890], R80 ;  /* 0x02d89050350075a7 */ /* 0x000e24000806017f */
[----:B0-----:R-:W-:Y:S05]  /*6910*/  @!P3 BRA `(.L_x_10481) ;  /* 0x000001540024b947 */ /* 0x001fea0003800000 */
.L_x_10706:
[----:B------:R-:W-:Y:S05]  /*6920*/  BSYNC B1 ;  /* 0x0000000000017941 */ /* 0x000fea0003800000 */
.L_x_10480:
        /* <DEDUP_REMOVED lines=20> */
[----:B------:R-:W-:Y:S01]  /*6a70*/  ISETP.GT.AND P3, PT, R79, R141, PT ;  /* 0x0000008d4f00720c */ /* 0x000fe20003f64270 */
[----:B------:R-:W-:-:S12]  /*6a80*/  BRA.DIV UR4, `(.L_x_10482) ;  /* 0x0000015204dc7947 */ /* 0x000fd8000b800000 */
[----:B------:R1:W2:Y:S04]  /*6a90*/  SHFL.IDX PT, R34, R13, RZ, 0x1e1f ;  /* 0x001e1fff0d227589 */ /* 0x0002a800000e0000 */
[----:B------:R-:W3:Y:S02]  /*6aa0*/  SHFL.IDX PT, R35, R35, RZ, 0x1e1f ;  /* 0x001e1fff23237589 */ /* 0x000ee400000e0000 */
.L_x_10710:
[----:B------:R-:W-:Y:S05]  /*6ab0*/  @!P3 BRA `(.L_x_10440) ;  /* 0x000000000098b947 */ /* 0x000fea0003800000 */
[----:B------:R-:W4:Y:S01]  /*6ac0*/  LDL R12, [R1+0x2c] ;  /* 0x00002c00010c7983 */ /* 0x000f220000100800 */
[----:B------:R-:W-:-:S03]  /*6ad0*/  ULDC UR4, c[0x0][0x2f4] ;  /* 0x0000bd0000047ab9 */ /* 0x000fc60000000800 */
[----:B------:R-:W5:Y:S04]  /*6ae0*/  LDL R11, [R1+0x28] ;  /* 0x00002800010b7983 */ /* 0x000f680000100800 */
[----:B------:R-:W5:Y:S01]  /*6af0*/  LDL R36, [R1+0x24] ;  /* 0x0000240001247983 */ /* 0x000f620000100800 */
[----:B------:R-:W-:Y:S02]  /*6b00*/  ISETP.GE.AND P5, PT, R16, UR4, PT ;  /* 0x0000000410007c0c */ /* 0x000fe4000bfa6270 */
[----:B------:R-:W-:-:S11]  /*6b10*/  ISETP.GE.AND P4, PT, R23, UR4, PT ;  /* 0x0000000417007c0c */ /* 0x000fd6000bf86270 */
[----:B---3--:R-:W-:-:S04]  /*6b20*/  @!P5 LEA R32, P3, R16, R35, 0x1 ;  /* 0x000000231020d211 */ /* 0x008fc800078608ff */
[----:B--2---:R-:W-:Y:S02]  /*6b30*/  @!P5 LEA.HI.X R33, R16, R34, R17, 0x1, P3 ;  /* 0x000000221021d211 */ /* 0x004fe400018f0c11 */
[----:B------:R-:W-:-:S04]  /*6b40*/  @!P4 LEA R30, P3, R23, R35, 0x1 ;  /* 0x00000023171ec211 */ /* 0x000fc800078608ff */
[----:B----4-:R-:W-:Y:S02]  /*6b50*/  @!P4 LEA.HI.X R31, R23, R34, R12, 0x1, P3 ;  /* 0x00000022171fc211 */ /* 0x010fe400018f0c0c */
[----:B-1----:R-:W1:Y:S01]  /*6b60*/  @!P5 LDS.128 R12, [R55+0x15000] ;  /* 0x01500000370cd984 */ /* 0x002e620000000c00 */
[----:B------:R-:W-:-:S13]  /*6b70*/  ISETP.GE.AND P3, PT, R22, UR4, PT ;  /* 0x0000000416007c0c */ /* 0x000fda000bf66270 */
[----:B------:R-:W-:-:S04]  /*6b80*/  @!P3 LEA R28, P6, R22, R35, 0x1 ;  /* 0x00000023161cb211 */ /* 0x000fc800078c08ff */
[----:B-----5:R-:W-:Y:S01]  /*6b90*/  @!P3 LEA.HI.X R29, R22, R34, R11, 0x1, P6 ;  /* 0x00000022161db211 */ /* 0x020fe200030f0c0b */
[----:B-1----:R1:W-:Y:S01]  /*6ba0*/  @!P5 ST.E.128 desc[UR42][R32.64], R12 ;  /* 0x0000000c2000d985 */ /* 0x0023e2000c101d2a */
[----:B------:R-:W-:-:S13]  /*6bb0*/  ISETP.GE.AND P5, PT, R3, UR4, PT ;  /* 0x0000000403007c0c */ /* 0x000fda000bfa6270 */
[----:B------:R-:W2:Y:S01]  /*6bc0*/  @!P5 LDS.128 R12, [R54+0x15000] ;  /* 0x01500000360cd984 */ /* 0x000ea20000000c00 */
[----:B------:R-:W-:Y:S02]  /*6bd0*/  @!P5 IMAD.SHL.U32 R11, R156, 0x8, RZ ;  /* 0x000000089c0bd824 */ /* 0x000fe400078e00ff */
[----:B-1----:R-:W-:Y:S02]  /*6be0*/  @!P5 IMAD.MOV.U32 R32, RZ, RZ, R35 ;  /* 0x000000ffff20d224 */ /* 0x002fe400078e0023 */
[----:B------:R-:W-:Y:S02]  /*6bf0*/  @!P5 IMAD.MOV.U32 R33, RZ, RZ, R34 ;  /* 0x000000ffff21d224 */ /* 0x000fe400078e0022 */
[----:B------:R-:W-:-:S05]  /*6c00*/  @!P5 IMAD.WIDE R32, R11, 0x2, R32 ;  /* 0x000000020b20d825 */ /* 0x000fca00078e0220 */
[----:B--2---:R1:W-:Y:S01]  /*6c10*/  @!P5 ST.E.128 desc[UR42][R32.64], R12 ;  /* 0x0000000c2000d985 */ /* 0x0043e2000c101d2a */
[----:B------:R-:W-:-:S13]  /*6c20*/  ISETP.GE.AND P5, PT, R4, UR4, PT ;  /* 0x0000000404007c0c */ /* 0x000fda000bfa6270 */
[----:B------:R-:W2:Y:S01]  /*6c30*/  @!P5 LDS.128 R12, [R55+0x17000] ;  /* 0x01700000370cd984 */ /* 0x000ea20000000c00 */
[----:B------:R-:W-:Y:S01]  /*6c40*/  @!P5 SHF.L.U32 R11, R157, 0x3, RZ ;  /* 0x000000039d0bd819 */ /* 0x000fe200000006ff */
[----:B-1----:R-:W-:Y:S02]  /*6c50*/  @!P5 IMAD.MOV.U32 R32, RZ, RZ, R35 ;  /* 0x000000ffff20d224 */ /* 0x002fe400078e0023 */
[----:B------:R-:W-:Y:S02]  /*6c60*/  @!P5 IMAD.MOV.U32 R33, RZ, RZ, R34 ;  /* 0x000000ffff21d224 */ /* 0x000fe400078e0022 */
[----:B------:R-:W-:-:S05]  /*6c70*/  @!P5 IMAD.WIDE R32, R11, 0x2, R32 ;  /* 0x000000020b20d825 */ /* 0x000fca00078e0220 */
[----:B--2---:R1:W-:Y:S01]  /*6c80*/  @!P5 ST.E.128 desc[UR42][R32.64], R12 ;  /* 0x0000000c2000d985 */ /* 0x0043e2000c101d2a */
[----:B------:R-:W-:-:S03]  /*6c90*/  ISETP.GE.AND P5, PT, R136, UR4, PT ;  /* 0x0000000488007c0c */ /* 0x000fc6000bfa6270 */
[----:B------:R-:W2:Y:S10]  /*6ca0*/  @!P4 LDS.128 R12, [R54+0x17000] ;  /* 0x01700000360cc984 */ /* 0x000eb40000000c00 */
[----:B-1----:R-:W-:-:S04]  /*6cb0*/  @!P5 LEA R32, P6, R136, R35, 0x1 ;  /* 0x000000238820d211 */ /* 0x002fc800078c08ff */
[----:B------:R-:W-:Y:S01]  /*6cc0*/  @!P5 LEA.HI.X R33, R136, R34, R36, 0x1, P6 ;  /* 0x000000228821d211 */ /* 0x000fe200030f0c24 */
[----:B--2---:R-:W-:Y:S04]  /*6cd0*/  @!P4 ST.E.128 desc[UR42][R30.64], R12 ;  /* 0x0000000c1e00c985 */ /* 0x004fe8000c101d2a */
[----:B------:R-:W1:Y:S04]  /*6ce0*/  @!P3 LDS.128 R12, [R55+0x19000] ;  /* 0x01900000370cb984 */ /* 0x000e680000000c00 */
[----:B-1----:R-:W-:Y:S04]  /*6cf0*/  @!P3 ST.E.128 desc[UR42][R28.64], R12 ;  /* 0x0000000c1c00b985 */ /* 0x002fe8000c101d2a */
[----:B------:R-:W1:Y:S04]  /*6d00*/  @!P5 LDS.128 R12, [R54+0x19000] ;  /* 0x01900000360cd984 */ /* 0x000e680000000c00 */
[----:B-1----:R4:W-:Y:S02]  /*6d10*/  @!P5 ST.E.128 desc[UR42][R32.64], R12 ;  /* 0x0000000c2000d985 */ /* 0x0029e4000c101d2a */
.L_x_10440:
[----:B------:R-:W-:Y:S05]  /*6d20*/  BSYNC B0 ;  /* 0x0000000000007941 */ /* 0x000fea0003800000 */
.L_x_10431:
[----:B------:R-:W5:Y:S01]  /*6d30*/  S2R R11, SR_TID.X ;  /* 0x00000000000b7919 */ /* 0x000f620000002100 */
[----:B------:R-:W-:Y:S01]  /*6d40*/  @!PT LDS RZ, [RZ] ;  /* 0x00000000fffff984 */ /* 0x000fe20000000800 */
[----:B------:R-:W-:Y:S01]  /*6d50*/  @!PT LDS RZ, [RZ] ;  /* 0x00000000fffff984 */ /* 0x000fe20000000800 */
[----:B------:R-:W-:Y:S01]  /*6d60*/  @!PT LDS RZ, [RZ] ;  /* 0x00000000fffff984 */ /* 0x000fe20000000800 */
[----:B------:R-:W-:Y:S01]  /*6d70*/  @!PT LDS RZ, [RZ] ;  /* 0x00000000fffff984 */ /* 0x000fe20000000800 */
[----:B------:R0:W-:Y:S06]  /*6d80*/  MEMBAR.ALL.CTA ;  /* 0x0000000000007992 */ /* 0x0001ec0000008000 */
[----:B0-----:R-:W0:Y:S01]  /*6d90*/  FENCE.VIEW.ASYNC.S ;  /* 0x00000000000073c6 */ /* 0x001e220000000000 */
[----:B------:R-:W-:Y:S05]  /*6da0*/  WARPSYNC.ALL ;  /* 0x0000000000007948 */ /* 0x000fea0003800000 */
[----:B------:R-:W-:Y:S01]  /*6db0*/  BSSY B0, `(.L_x_10483) ;  /* 0x0000008000007945 */ /* 0x000fe20003800000 */
[----:B0-----:R0:W-:Y:S01]  /*6dc0*/  BAR.SYNC.DEFER_BLOCKING R101, 0x80 ;  /* 0x000200650000751d */ /* 0x0011e20000010000 */
[----:B-----5:R-:W-:-:S13]  /*6dd0*/  LOP3.LUT P3, RZ, R11, 0x7f, RZ, 0xc0, !PT ;  /* 0x0000007f0bff7812 */ /* 0x020fda000786c0ff */
[----:B------:R-:W-:-:S05]  /*6de0*/  @!P3 VIADD R11, R53, 0x2d8a0 ;  /* 0x0002d8a0350bb836 */ /* 0x000fca0000000000 */
[----:B------:R-:W-:-:S04]  /*6df0*/  @!P3 PRMT R11, RZ, 0x654, R11 ;  /* 0x00000654ff0bb816 */ /* 0x000fc8000000000b */
[----:B------:R0:W-:Y:S01]  /*6e00*/  @!P3 SYNCS.ARRIVE.TRANS64.RED.A1T0 RZ, [R11+URZ], RZ ;  /* 0x000000ff0bffb9a7 */ /* 0x0001e2000810043f */
[----:B------:R-:W-:Y:S05]  /*6e10*/  @!P2 BRA `(.L_x_10484) ;  /* 0x000000000004a947 */ /* 0x000fea0003800000 */
[----:B------:R-:W-:Y:S01]  /*6e20*/  BPT.TRAP 0x1 ;  /* 0x000000040000795c */ /* 0x000fe20000300000 */
.L_x_10484:
[----:B------:R-:W-:Y:S05]  /*6e30*/  BSYNC B0 ;  /* 0x0000000000007941 */ /* 0x000fea0003800000 */
.L_x_10483:
[----:B------:R-:W5:Y:S01]  /*6e40*/  SYNCS.PHASECHK.TRANS64.TRYWAIT P2, [R53+URZ+0x2d8b0], R80 ;  /* 0x02d8b050350075a7 */ /* 0x000f62000804017f */
[----:B------:R-:W-:Y:S04]  /*6e50*/  BSSY B0, `(.L_x_10485) ;  /* 0x0000002000007945 */ /* 0x000fe80003800000 */
[----:B-----5:R-:W-:Y:S05]  /*6e60*/  @!P2 BRA `(.L_x_10486) ;  /* 0x00000150002ca947 */ /* 0x020fea0003800000 */
.L_x_10711:
[----:B------:R-:W-:Y:S05]  /*6e70*/  BSYNC B0 ;  /* 0x0000000000007941 */ /* 0x000fea0003800000 */
.L_x_10485:
[----:B------:R-:W-:Y:S01]  /*6e80*/  ULDC.64 UR4, c[0x0][0x328] ;  /* 0x0000ca0000047ab9 */ /* 0x000fe20000000a00 */
[----:B------:R-:W-:Y:S01]  /*6e90*/  ULDC.64 UR6, c[0x0][0x318] ;  /* 0x0000c60000067ab9 */ /* 0x000fe20000000a00 */
[----:B------:R-:W-:Y:S01]  /*6ea0*/  IMAD R77, R77, UR4, RZ ;  /* 0x000000044d4d7c24 */ /* 0x000fe2000f8e02ff */
[----:B------:R-:W-:Y:S01]  /*6eb0*/  BSSY B0, `(.L_x_10487) ;  /* 0x0000036000007945 */ /* 0x000fe20003800000 */
[----:B-1234-:R-:W-:-:S04]  /*6ec0*/  IMAD.WIDE.U32 R12, R76, UR4, RZ ;  /* 0x000000044c0c7c25 */ /* 0x01efc8000f8e00ff */
[----:B------:R-:W-:Y:S01]  /*6ed0*/  IMAD R77, R76, UR5, R77 ;  /* 0x000000054c4d7c24 */ /* 0x000fe2000f8e024d */
[----:B------:R-:W-:Y:S02]  /*6ee0*/  ULDC.64 UR4, c[0x0][0x338] ;  /* 0x0000ce0000047ab9 */ /* 0x000fe40000000a00 */
        /* <DEDUP_REMOVED lines=8> */
[----:B------:R-:W-:-:S04]  /*6f70*/  LEA R11, P2, R12, UR6, 0x1 ;  /* 0x000000060c0b7c11 */ /* 0x000fc8000f8408ff */
[----:B------:R-:W-:Y:S01]  /*6f80*/  LEA.HI.X R12, R12, UR7, R13, 0x1, P2 ;  /* 0x000000070c0c7c11 */ /* 0x000fe200090f0c0d */
[----:B------:R0:W1:Y:S01]  /*6f90*/  SHFL.IDX PT, R32, R11, RZ, 0x1e1f ;  /* 0x001e1fff0b207589 */ /* 0x00006200000e0000 */
[----:B------:R-:W-:-:S03]  /*6fa0*/  ISETP.GT.AND P2, PT, R79, R141, PT ;  /* 0x0000008d4f00720c */ /* 0x000fc60003f44270 */
[----:B------:R0:W2:Y:S10]  /*6fb0*/  SHFL.IDX PT, R33, R12, RZ, 0x1e1f ;  /* 0x001e1fff0c217589 */ /* 0x0000b400000e0000 */
[----:B0-----:R-:W-:Y:S05]  /*6fc0*/  @!P2 BRA `(.L_x_10488) ;  /* 0x000000000090a947 */ /* 0x001fea0003800000 */
[----:B------:R-:W3:Y:S01]  /*6fd0*/  LDL R15, [R1+0x2c] ;  /* 0x00002c00010f7983 */ /* 0x000ee20000100800 */
[----:B------:R-:W-:-:S03]  /*6fe0*/  ULDC UR4, c[0x0][0x2f4] ;  /* 0x0000bd0000047ab9 */ /* 0x000fc60000000800 */
[----:B------:R-:W4:Y:S01]  /*6ff0*/  LDL R14, [R1+0x28] ;  /* 0x00002800010e7983 */ /* 0x000f220000100800 */
[C---:B------:R-:W-:Y:S02]  /*7000*/  ISETP.GE.AND P5, PT, R16.reuse, UR4, PT ;  /* 0x0000000410007c0c */ /* 0x040fe4000bfa6270 */
[----:B------:R-:W-:Y:S01]  /*7010*/  ISETP.GE.AND P4, PT, R23, UR4, PT ;  /* 0x0000000417007c0c */ /* 0x000fe2000bf86270 */
[----:B------:R-:W5:Y:S10]  /*7020*/  LDL R36, [R1+0x24] ;  /* 0x0000240001247983 */ /* 0x000f740000100800 */
[----:B-1----:R-:W-:-:S04]  /*7030*/  @!P5 LEA R34, P2, R16, R32, 0x1 ;  /* 0x000000201022d211 */ /* 0x002fc800078408ff */
[----:B--2---:R-:W-:Y:S02]  /*7040*/  @!P5 LEA.HI.X R35, R16, R33, R17, 0x1, P2 ;  /* 0x000000211023d211 */ /* 0x004fe400010f0c11 */
[----:B------:R-:W-:-:S04]  /*7050*/  @!P4 LEA R30, P2, R23, R32, 0x1 ;  /* 0x00000020171ec211 */ /* 0x000fc800078408ff */
[----:B---3--:R-:W-:Y:S02]  /*7060*/  @!P4 LEA.HI.X R31, R23, R33, R15, 0x1, P2 ;  /* 0x00000021171fc211 */ /* 0x008fe400010f0c0f */
[----:B------:R-:W-:-:S13]  /*7070*/  ISETP.GE.AND P2, PT, R22, UR4, PT ;  /* 0x0000000416007c0c */ /* 0x000fda000bf46270 */
[----:B------:R-:W-:-:S04]  /*7080*/  @!P2 LEA R28, P6, R22, R32, 0x1 ;  /* 0x00000020161ca211 */ /* 0x000fc800078c08ff */
[----:B----4-:R-:W-:Y:S02]  /*7090*/  @!P2 LEA.HI.X R29, R22, R33, R14, 0x1, P6 ;  /* 0x00000021161da211 */ /* 0x010fe400030f0c0e */
[----:B------:R-:W0:Y:S04]  /*70a0*/  @!P5 LDS.128 R12, [R55] ;  /* 0x00000000370cd984 */ /* 0x000e280000000c00 */
        /* <DEDUP_REMOVED lines=16> */
[----:B-----5:R-:W-:Y:S01]  /*71b0*/  @!P5 LEA.HI.X R33, R136, R33, R36, 0x1, P6 ;  /* 0x000000218821d211 */ /* 0x020fe200030f0c24 */
[----:B0-----:R-:W-:Y:S04]  /*71c0*/  @!P4 ST.E.128 desc[UR42][R30.64], R12 ;  /* 0x0000000c1e00c985 */ /* 0x001fe8000c101d2a */
[----:B------:R-:W0:Y:S04]  /*71d0*/  @!P2 LDS.128 R12, [R55+0x4000] ;  /* 0x00400000370ca984 */ /* 0x000e280000000c00 */
[----:B0-----:R-:W-:Y:S04]  /*71e0*/  @!P2 ST.E.128 desc[UR42][R28.64], R12 ;  /* 0x0000000c1c00a985 */ /* 0x001fe8000c101d2a */
[----:B------:R-:W0:Y:S04]  /*71f0*/  @!P5 LDS.128 R12, [R54+0x4000] ;  /* 0x00400000360cd984 */ /* 0x000e280000000c00 */
[----:B0-----:R0:W-:Y:S02]  /*7200*/  @!P5 ST.E.128 desc[UR42][R32.64], R12 ;  /* 0x0000000c2000d985 */ /* 0x0011e4000c101d2a */
.L_x_10488:
[----:B------:R-:W-:Y:S05]  /*7210*/  BSYNC B0 ;  /* 0x0000000000007941 */ /* 0x000fea0003800000 */
.L_x_10487:
[----:B------:R-:W-:Y:S01]  /*7220*/  @!PT LDS RZ, [RZ] ;  /* 0x00000000fffff984 */ /* 0x000fe20000000800 */
[----:B------:R-:W-:Y:S01]  /*7230*/  @!PT LDS RZ, [RZ] ;  /* 0x00000000fffff984 */ /* 0x000fe20000000800 */
[----:B------:R-:W-:Y:S01]  /*7240*/  @!PT LDS RZ, [RZ] ;  /* 0x00000000fffff984 */ /* 0x000fe20000000800 */
[----:B------:R-:W-:Y:S01]  /*7250*/  @!PT LDS RZ, [RZ] ;  /* 0x00000000fffff984 */ /* 0x000fe20000000800 */
[----:B------:R3:W-:Y:S06]  /*7260*/  MEMBAR.ALL.CTA ;  /* 0x0000000000007992 */ /* 0x0007ec0000008000 */
[----:B---3--:R-:W3:Y:S01]  /*7270*/  FENCE.VIEW.ASYNC.S ;  /* 0x00000000000073c6 */ /* 0x008ee20000000000 */
[----:B------:R-:W-:Y:S01]  /*7280*/  VIADD R18, R18, 0x1 ;  /* 0x0000000112127836 */ /* 0x000fe20000000000 */
[----:B------:R-:W-:Y:S01]  /*7290*/  @!P3 IADD3 R53, R53, 0x2d8c0, RZ ;  /* 0x0002d8c03535b810 */ /* 0x000fe20007ffe0ff */
[----:B---3--:R3:W-:Y:S03]  /*72a0*/  BAR.SYNC.DEFER_BLOCKING R101, 0x80 ;  /* 0x000200650000751d */ /* 0x0087e60000010000 */
[----:B------:R-:W-:-:S02]  /*72b0*/  ISETP.NE.AND P2, PT, R18, 0x2, PT ;  /* 0x000000021200780c */ /* 0x000fc40003f45270 */
[----:B------:R-:W-:Y:S02]  /*72c0*/  @!P3 PRMT R53, RZ, 0x654, R53 ;  /* 0x00000654ff35b816 */ /* 0x000fe40000000035 */
[----:B------:R-:W-:Y:S02]  /*72d0*/  SEL R11, RZ, 0x1, P2 ;  /* 0x00000001ff0b7807 */ /* 0x000fe40001000000 */
[----:B------:R-:W-:Y:S02]  /*72e0*/  SEL R18, R18, RZ, P2 ;  /* 0x000000ff12127207 */ /* 0x000fe40001000000 */
[----:B------:R-:W-:Y:S01]  /*72f0*/  LOP3.LUT R140, R140, R11, RZ, 0x3c, !PT ;  /* 0x0000000b8c8c7212 */ /* 0x000fe200078e3cff */
[----:B------:R3:W-:Y:S01]  /*7300*/  @!P3 SYNCS.ARRIVE.TRANS64.RED.A1T0 RZ, [R53+URZ], RZ ;  /* 0x000000ff35ffb9a7 */ /* 0x0007e2000810043f */
[----:B------:R-:W-:Y:S05]  /*7310*/  @P1 BRA `(.L_x_10489) ;  /* 0xffffffb400b41947 */ /* 0x000fea000383ffff */
[----:B0-----:R-:W0:Y:S01]  /*7320*/  S2R R12, SR_TID.X ;  /* 0x00000000000c7919 */ /* 0x001e220000002100 */
[----:B------:R-:W-:Y:S02]  /*7330*/  PLOP3.LUT P0, PT, PT, PT, PT, 0x8, 0x0 ;  /* 0x000000000000781c */ /* 0x000fe40003f0e170 */
[----:B0-----:R-:W-:-:S04]  /*7340*/  SHF.R.U32.HI R12, RZ, 0x7, R12 ;  /* 0x00000007ff0c7819 */ /* 0x001fc8000001160c */
[----:B------:R-:W-:-:S13]  /*7350*/  ISETP.NE.AND P4, PT, R12, 0x1, PT ;  /* 0x000000010c00780c */ /* 0x000fda0003f85270 */
[----:B------:R-:W-:Y:S06]  /*7360*/  @!P4 BAR.ARV 0x9, 0x100 ;  /* 0x024400000000cb1d */ /* 0x000fec0000002000 */
.L_x_10426:
[----:B------:R-:W-:Y:S01]  /*7370*/  IMAD.MOV.U32 R88, RZ, RZ, RZ ;  /* 0x000000ffff587224 */ /* 0x000fe200078e00ff */
[----:B------:R-:W-:Y:S06]  /*7380*/  @P0 BRA `(.L_x_10490) ;  /* 0x00000000000c0947 */ /* 0x000fec0003800000 */
[----:B------:R-:W4:Y:S01]  /*7390*/  FENCE.VIEW.ASYNC.G ;  /* 0x00000000000073c6 */ /* 0x000f220000000100 */
[----:B------:R-:W-:Y:S05]  /*73a0*/  WARPSYNC.ALL ;  /* 0x0000000000007948 */ /* 0x000fea0003800000 */
[----:B----4-:R-:W-:Y:S06]  /*73b0*/  BAR.ARV 0xc, 0x200 ;  /* 0x0308000000007b1d */ /* 0x010fec0000002000 */
.L_x_10490:
[----:B------:R-:W-:Y:S01]  /*73c0*/  LOP3.LUT P0, RZ, R19, 0x8, RZ, 0xc0, !PT ;  /* 0x0000000813ff7812 */ /* 0x000fe2000780c0ff */
[----:B------:R-:W-:-:S12]  /*73d0*/  BSSY B0, `(.L_x_10491) ;  /* 0x0000020000007945 */ /* 0x000fd80003800000 */
[----:B------:R-:W-:Y:S05]  /*73e0*/  @!P0 BRA `(.L_x_10492) ;  /* 0x0000000000788947 */ /* 0x000fea0003800000 */
[----:B------:R-:W4:Y:S01]  /*73f0*/  LDL R0, [R1+0x94] ;  /* 0x0000940001007983 */ /* 0x000f220000100800 */
[----:B------:R-:W-:Y:S01]  /*7400*/  ULDC UR4, c[0x0][0x9f0] ;  /* 0x00027c0000047ab9 */ /* 0x000fe20000000800 */
[----:B----4-:R-:W-:-:S04]  /*7410*/  ISETP.NE.AND P0, PT, R0, RZ, PT ;  /* 0x000000ff0000720c */ /* 0x010fc80003f05270 */
[----:B------:R-:W-:-:S04]  /*7420*/  SEL R9, R0, UR4, P0 ;  /* 0x0000000400097c07 */ /* 0x000fc80008000000 */
[-C--:B------:R-:W-:Y:S02]  /*7430*/  IABS R6, R9.reuse ;  /* 0x0000000900067213 */ /* 0x080fe40000000000 */
[----:B------:R-:W-:Y:S02]  /*7440*/  IADD3 R0, R99, -0x1, R9 ;  /* 0xffffffff63007810 */ /* 0x000fe40007ffe009 */
[----:B------:R-:W4:Y:S01]  /*7450*/  I2F.RP R3, R6 ;  /* 0x0000000600037306 */ /* 0x000f220000209400 */
[-C--:B------:R-:W-:Y:S02]  /*7460*/  IABS R10, R9.reuse ;  /* 0x00000009000a7213 */ /* 0x080fe40000000000 */
[----:B------:R-:W-:Y:S02]  /*7470*/  IABS R8, R0 ;  /* 0x0000000000087213 */ /* 0x000fe40000000000 */
[----:B------:R-:W-:-:S04]  /*7480*/  LOP3.LUT R0, R0, R9, RZ, 0x3c, !PT ;  /* 0x0000000900007212 */ /* 0x000fc800078e3cff */
[----:B------:R-:W-:Y:S01]  /*7490*/  ISETP.GE.AND P2, PT, R0, RZ, PT ;  /* 0x000000ff0000720c */ /* 0x000fe20003f46270 */
[----:B----4-:R-:W4:Y:S02]  /*74a0*/  MUFU.RCP R3, R3 ;  /* 0x0000000300037308 */ /* 0x010f240000001000 */
[----:B----4-:R-:W-:Y:S01]  /*74b0*/  VIADD R4, R3, 0xffffffe ;  /* 0x0ffffffe03047836 */ /* 0x010fe20000000000 */
[----:B------:R-:W-:-:S05]  /*74c0*/  IADD3 R3, RZ, -R10, RZ ;  /* 0x8000000aff037210 */ /* 0x000fca0007ffe0ff */
[----:B------:R4:W0:Y:S02]  /*74d0*/  F2I.FTZ.U32.TRUNC.NTZ R5, R4 ;  /* 0x0000000400057305 */ /* 0x000824000021f000 */
[----:B----4-:R-:W-:Y:S02]  /*74e0*/  IMAD.MOV.U32 R4, RZ, RZ, RZ ;  /* 0x000000ffff047224 */ /* 0x010fe400078e00ff */
[----:B0-----:R-:W-:-:S04]  /*74f0*/  IMAD.MOV R7, RZ, RZ, -R5 ;  /* 0x000000ffff077224 */ /* 0x001fc800078e0a05 */
        /* <DEDUP_REMOVED lines=13> */
.L_x_10492:
[----:B------:R-:W-:Y:S05]  /*75d0*/  BSYNC B0 ;  /* 0x0000000000007941 */ /* 0x000fea0003800000 */
.L_x_10491:
[----:B------:R-:W4:Y:S01]  /*75e0*/  LDL R0, [R1+0xb0] ;  /* 0x0000b00001007983 */ /* 0x000f220000100800 */
[----:B------:R-:W-:Y:S01]  /*75f0*/  PLOP3.LUT P0, PT, PT, PT, PT, 0x80, 0x0 ;  /* 0x000000000000781c */ /* 0x000fe20003f0f070 */
        /* <DEDUP_REMOVED lines=18> */
[----:B-12---:R-:W-:Y:S02]  /*7720*/  CS2R R32, SRZ ;  /* 0x0000000000207805 */ /* 0x006fe4000001ff00 */
[----:B------:R-:W-:Y:S02]  /*7730*/  CS2R R54, SRZ ;  /* 0x0000000000367805 */ /* 0x000fe4000001ff00 */
[----:B------:R-:W-:Y:S02]  /*7740*/  CS2R R30, SRZ ;  /* 0x00000000001e7805 */ /* 0x000fe4000001ff00 */
[----:B---3--:R-:W-:Y:S02]  /*7750*/  CS2R R52, SRZ ;  /* 0x0000000000347805 */ /* 0x008fe4000001ff00 */
[----:B0-----:R-:W-:Y:S02]  /*7760*/  CS2R R28, SRZ ;  /* 0x00000000001c7805 */ /* 0x001fe4000001ff00 */
[----:B------:R-:W-:-:S02]  /*7770*/  CS2R R50, SRZ ;  /* 0x0000000000327805 */ /* 0x000fc4000001ff00 */
[----:B------:R-:W-:Y:S01]  /*7780*/  CS2R R20, SRZ ;  /* 0x0000000000147805 */ /* 0x000fe2000001ff00 */
[----:B----4-:R-:W-:Y:S02]  /*7790*/  IMAD R4, R0, R88, RZ ;  /* 0x0000005800047224 */ /* 0x010fe400078e02ff */
[----:B------:R-:W-:-:S03]  /*77a0*/  IMAD.MOV.U32 R0, RZ, RZ, RZ ;  /* 0x000000ffff007224 */ /* 0x000fc600078e00ff */
[----:B------:R0:W-:Y:S01]  /*77b0*/  STL [R1+0x78], R4 ;  /* 0x0000780401007387 */ /* 0x0001e20000100800 */
[----:B------:R-:W-:-:S04]  /*77c0*/  VIADDMNMX R88, R4, R88, R99, PT ;  /* 0x0000005804587246 */ /* 0x000fc80003800163 */
[----:B------:R-:W-:-:S13]  /*77d0*/  ISETP.GT.AND P1, PT, R88, R4, PT ;  /* 0x000000045800720c */ /* 0x000fda0003f24270 */
[----:B0-----:R-:W-:Y:S05]  /*77e0*/  @!P1 BRA `(.L_x_10493) ;  /* 0x000000a4003c9947 */ /* 0x001fea0003800000 */
[----:B------:R-:W0:Y:S01]  /*77f0*/  S2R R4, SR_TID.X ;  /* 0x0000000000047919 */ /* 0x000e220000002100 */
[----:B------:R-:W-:Y:S01]  /*7800*/  UMOV UR4, 0xffffffff ;  /* 0xffffffff00047882 */ /* 0x000fe20000000000 */
[----:B0-----:R-:W-:-:S05]  /*7810*/  VIADD R40, R4, 0xffffff80 ;  /* 0xffffff8004287836 */ /* 0x001fca0000000000 */
[----:B------:R-:W-:-:S04]  /*7820*/  SHF.R.S32.HI R41, RZ, 0x1f, R40 ;  /* 0x0000001fff297819 */ /* 0x000fc80000011428 */
[----:B------:R-:W-:-:S04]  /*7830*/  LEA.HI R13, R41, R40, RZ, 0x7 ;  /* 0x00000028290d7211 */ /* 0x000fc800078f38ff */
[----:B------:R-:W-:Y:S01]  /*7840*/  SHF.R.S32.HI R13, RZ, 0x7, R13 ;  /* 0x00000007ff0d7819 */ /* 0x000fe2000001140d */
[----:B------:R-:W-:Y:S06]  /*7850*/  BRA.DIV UR4, `(.L_x_10494) ;  /* 0x0000014604c47947 */ /* 0x000fec000b800000 */
[----:B------:R-:W0:Y:S04]  /*7860*/  SHFL.IDX PT, R0, R13, RZ, 0x1f ;  /* 0x00001fff0d007589 */ /* 0x000e2800000e0000 */
[----:B0-----:R1:W-:Y:S02]  /*7870*/  STL [R1+0x7c], R0 ;  /* 0x00007c0001007387 */ /* 0x0013e40000100800 */
.L_x_10714:
[----:B------:R-:W1:Y:S01]  /*7880*/  LDL R3, [R1+0x7c] ;  /* 0x00007c0001037983 */ /* 0x000e620000100800 */
[----:B------:R-:W-:Y:S01]  /*7890*/  BSSY B6, `(.L_x_10495) ;  /* 0x000001b000067945 */ /* 0x000fe20003800000 */
[----:B-1----:R-:W-:-:S05]  /*78a0*/  IMAD.HI R0, R3, 0x55555556, RZ ;  /* 0x5555555603007827 */ /* 0x002fca00078e02ff */
[----:B------:R-:W-:-:S05]  /*78b0*/  LEA.HI R44, R0, R0, RZ, 0x1 ;  /* 0x00000000002c7211 */ /* 0x000fca00078f08ff */
[----:B------:R-:W-:Y:S01]  /*78c0*/  IMAD R44, R44, -0x3, R3 ;  /* 0xfffffffd2c2c7824 */ /* 0x000fe200078e0203 */
[----:B------:R-:W-:-:S04]  /*78d0*/  IADD3 R3, R2, 0x21800, RZ ;  /* 0x0002180002037810 */ /* 0x000fc80007ffe0ff */
[----:B------:R-:W-:Y:S01]  /*78e0*/  LOP3.LUT P0, RZ, R3, 0x3ff, RZ, 0xc0, !PT ;  /* 0x000003ff03ff7812 */ /* 0x000fe2000780c0ff */
[----:B------:R-:W-:-:S05]  /*78f0*/  IMAD R0, R44, 0x2000, R3 ;  /* 0x000020002c007824 */ /* 0x000fca00078e0203 */
[----:B------:R-:W-:-:S04]  /*7900*/  SHF.R.U32.HI R0, RZ, 0x4, R0 ;  /* 0x00000004ff007819 */ /* 0x000fc80000011600 */
[----:B------:R-:W-:-:S05]  /*7910*/  LOP3.LUT R0, R0, 0x3fff, RZ, 0xc0, !PT ;  /* 0x00003fff00007812 */ /* 0x000fca00078ec0ff */
[----:B------:R1:W-:Y:S01]  /*7920*/  STL [R1+0x84], R0 ;  /* 0x0000840001007387 */ /* 0x0003e20000100800 */
[----:B------:R-:W-:Y:S05]  /*7930*/  @!P0 BRA `(.L_x_10496) ;  /* 0x0000000000408947 */ /* 0x000fea0003800000 */
[----:B0-----:R-:W-:Y:S01]  /*7940*/  MOV R14, 0x0 ;  /* 0x00000000000e7802 */ /* 0x001fe20000000f00 */
        /* <DEDUP_REMOVED lines=14> */
[----:B01---5:R-:W-:Y:S05]  /*7a30*/  CALL.ABS.NOINC R14 ;  /* 0x000000000e007343 */ /* 0x023fea0003c00000 */
.L_x_10496:
[----:B------:R-:W-:Y:S05]  /*7a40*/  BSYNC B6 ;  /* 0x0000000000067941 */ /* 0x000fea0003800000 */
.L_x_10495:
        /* <DEDUP_REMOVED lines=13> */
.L_x_10500:
[----:B---3--:R3:W4:Y:S02]  /*7b20*/  SYNCS.PHASECHK.TRANS64.TRYWAIT P0, [R2+URZ+0x2d800], R3 ;  /* 0x02d80003020075a7 */ /* 0x008724000800017f */
[----:B----4-:R-:W-:Y:S05]  /*7b30*/  @!P0 NANOSLEEP.SYNCS 0x989680 ;  /* 0x009896800000895d */ /* 0x010fea0003900000 */
[----:B------:R-:W4:Y:S02]  /*7b40*/  @!P0 SYNCS.PHASECHK.TRANS64 P0, [R2+URZ+0x2d800], R3 ;  /* 0x02d80003020085a7 */ /* 0x000f24000800007f */
[----:B----4-:R-:W-:Y:S05]  /*7b50*/  @!P0 BRA `(.L_x_10500) ;  /* 0xfffffffc00f08947 */ /* 0x010fea000383ffff */
.L_x_10499:
[----:B------:R-:W-:Y:S05]  /*7b60*/  BSYNC B0 ;  /* 0x0000000000007941 */ /* 0x000fea0003800000 */
.L_x_10498:
[----:B------:R-:W-:Y:S05]  /*7b70*/  BRA `(.L_x_10501) ;  /* 0x0000003800987947 */ /* 0x000fea0003800000 */
.L_x_10497:
[----:B-1---5:R-:W-:Y:S01]  /*7b80*/  SHF.R.S32.HI R0, RZ, 0x1f, R95 ;  /* 0x0000001fff007819 */ /* 0x022fe2000001145f */
[----:B------:R-:W-:Y:S01]  /*7b90*/  ULOP3.LUT UP0, URZ, UR40, 0x1bf, URZ, 0xc0, !UPT ;  /* 0x000001bf283f7892 */ /* 0x000fe2000f80c03f */
[----:B------:R-:W-:Y:S01]  /*7ba0*/  ULDC.64 UR4, c[0x0][0x3f8] ;  /* 0x0000fe0000047ab9 */ /* 0x000fe20000000a00 */
[----:B------:R-:W-:Y:S02]  /*7bb0*/  ULDC.64 UR6, c[0x0][0x408] ;  /* 0x0001020000067ab9 */ /* 0x000fe40000000a00 */
[C---:B------:R-:W-:Y:S02]  /*7bc0*/  IMAD R6, R0.reuse, UR4, RZ ;  /* 0x0000000400067c24 */ /* 0x040fe4000f8e02ff */
[----:B------:R-:W-:Y:S01]  /*7bd0*/  IMAD R0, R0, UR6, RZ ;  /* 0x0000000600007c24 */ /* 0x000fe2000f8e02ff */
[----:B------:R-:W-:Y:S01]  /*7be0*/  PLOP3.LUT P2, PT, PT, PT, UP0, 0x80, 0x0 ;  /* 0x000000000000781c */ /* 0x000fe20003f4f008 */
[C---:B------:R-:W-:Y:S02]  /*7bf0*/  IMAD R25, R95.reuse, UR5, R6 ;  /* 0x000000055f197c24 */ /* 0x040fe4000f8e0206 */
[----:B------:R-:W-:Y:S01]  /*7c00*/  IMAD.WIDE.U32 R4, R95, UR4, RZ ;  /* 0x000000045f047c25 */ /* 0x000fe2000f8e00ff */
[----:B------:R-:W-:-:S03]  /*7c10*/  ULDC.64 UR4, c[0x0][0x3e8] ;  /* 0x0000fa0000047ab9 */ /* 0x000fc60000000a00 */
[C---:B------:R-:W-:Y:S01]  /*7c20*/  IMAD R37, R95.reuse, UR7, R0 ;  /* 0x000000075f257c24 */ /* 0x040fe2000f8e0200 */
        /* <DEDUP_REMOVED lines=9> */
[----:B0-----:R-:W-:Y:S01]  /*7cc0*/  MOV R14, 0x0 ;  /* 0x00000000000e7802 */ /* 0x001fe20000000f00 */
        /* <DEDUP_REMOVED lines=15> */
.L_x_10502:
[----:B------:R-:W-:Y:S01]  /*7dc0*/  ULDC.U8 UR4, c[0x0][0x410] ;  /* 0x0001040000047ab9 */ /* 0x000fe20000000000 */
[----:B------:R-:W-:Y:S01]  /*7dd0*/  BSSY B0, `(.L_x_10503) ;  /* 0x0000378000007945 */ /* 0x000fe20003800000 */
[----:B------:R-:W-:Y:S01]  /*7de0*/  ISETP.NE.AND P0, PT, RZ, UR4, PT ;  /* 0x00000004ff007c0c */ /* 0x000fe2000bf05270 */
[----:B------:R-:W-:-:S12]  /*7df0*/  IMAD R6, R97, 0xc0, R141 ;  /* 0x000000c061067824 */ /* 0x000fd800078e028d */
[----:B------:R-:W-:Y:S05]  /*7e00*/  @!P0 BRA `(.L_x_10504) ;  /* 0x0000001800fc8947 */ /* 0x000fea0003800000 */
[----:B------:R-:W-:-:S03]  /*7e10*/  UMOV UR4, 0xffffffff ;  /* 0xffffffff00047882 */ /* 0x000fc60000000000 */
[----:B------:R-:W-:Y:S05]  /*7e20*/  BRA.DIV UR4, `(.L_x_10505) ;  /* 0x0000014204787947 */ /* 0x000fea000b800000 */
[----:B------:R1:W2:Y:S04]  /*7e30*/  SHFL.IDX PT, R3, R25, RZ, 0x1e1f ;  /* 0x001e1fff19037589 */ /* 0x0002a800000e0000 */
[----:B------:R1:W3:Y:S04]  /*7e40*/  SHFL.IDX PT, R38, R24, RZ, 0x1e1f ;  /* 0x001e1fff18267589 */ /* 0x0002e800000e0000 */
[----:B------:R1:W4:Y:S04]  /*7e50*/  SHFL.IDX PT, R0, R37, RZ, 0x1e1f ;  /* 0x001e1fff25007589 */ /* 0x00032800000e0000 */
[----:B------:R-:W0:Y:S02]  /*7e60*/  SHFL.IDX PT, R39, R39, RZ, 0x1e1f ;  /* 0x001e1fff27277589 */ /* 0x000e2400000e0000 */
.L_x_10720:
        /* <DEDUP_REMOVED lines=11> */
[----:B-1----:R-:W-:Y:S02]  /*7f20*/  CS2R R36, SRZ ;  /* 0x0000000000247805 */ /* 0x002fe4000001ff00 */
[----:B------:R-:W-:Y:S02]  /*7f30*/  CS2R R32, SRZ ;  /* 0x0000000000207805 */ /* 0x000fe4000001ff00 */
[----:B------:R-:W-:Y:S02]  /*7f40*/  CS2R R28, SRZ ;  /* 0x00000000001c7805 */ /* 0x000fe4000001ff00 */
[----:B------:R-:W-:Y:S02]  /*7f50*/  CS2R R24, SRZ ;  /* 0x0000000000187805 */ /* 0x000fe4000001ff00 */
[----:B0-----:R-:W-:-:S02]  /*7f60*/  CS2R R14, SRZ ;  /* 0x00000000000e7805 */ /* 0x001fc4000001ff00 */
[----:B------:R-:W-:Y:S01]  /*7f70*/  CS2R R10, SRZ ;  /* 0x00000000000a7805 */ /* 0x000fe2000001ff00 */
[----:B------:R-:W-:Y:S06]  /*7f80*/  @P0 BRA `(.L_x_10507) ;  /* 0x0000000400340947 */ /* 0x000fec0003800000 */
[----:B------:R-:W2:Y:S01]  /*7f90*/  LDL R48, [R1+0x54] ;  /* 0x0000540001307983 */ /* 0x000ea20000100800 */
[----:B------:R-:W-:-:S03]  /*7fa0*/  ULDC UR4, c[0x0][0x3f4] ;  /* 0x0000fd0000047ab9 */ /* 0x000fc60000000800 */
[----:B------:R-:W3:Y:S04]  /*7fb0*/  LDL R47, [R1+0x4c] ;  /* 0x00004c00012f7983 */ /* 0x000ee80000100800 */
[----:B------:R-:W4:Y:S04]  /*7fc0*/  LDL R46, [R1+0x50] ;  /* 0x00005000012e7983 */ /* 0x000f280000100800 */
[----:B------:R-:W4:Y:S04]  /*7fd0*/  LDL R45, [R1+0x48] ;  /* 0x00004800012d7983 */ /* 0x000f280000100800 */
[----:B------:R-:W4:Y:S01]  /*7fe0*/  LDL R43, [R1+0x58] ;  /* 0x00005800012b7983 */ /* 0x000f220000100800 */
[----:B------:R-:W-:-:S02]  /*7ff0*/  CS2R R36, SRZ ;  /* 0x0000000000247805 */ /* 0x000fc4000001ff00 */
[----:B------:R-:W-:Y:S02]  /*8000*/  CS2R R34, SRZ ;  /* 0x0000000000227805 */ /* 0x000fe4000001ff00 */
[----:B------:R-:W-:Y:S02]  /*8010*/  CS2R R32, SRZ ;  /* 0x0000000000207805 */ /* 0x000fe4000001ff00 */
[C---:B--2---:R-:W-:Y:S01]  /*8020*/  ISETP.GE.AND P3, PT, R48.reuse, UR4, PT ;  /* 0x0000000430007c0c */ /* 0x044fe2000bf66270 */
[C---:B------:R-:W-:Y:S01]  /*8030*/  IMAD.SHL.U32 R24, R48.reuse, 0x2, RZ ;  /* 0x0000000230187824 */ /* 0x040fe200078e00ff */
[----:B------:R-:W-:Y:S02]  /*8040*/  SHF.R.S32.HI R4, RZ, 0x1f, R48 ;  /* 0x0000001fff047819 */ /* 0x000fe40000011430 */
[C---:B---3--:R-:W-:Y:S01]  /*8050*/  ISETP.GE.AND P2, PT, R47.reuse, UR4, PT ;  /* 0x000000042f007c0c */ /* 0x048fe2000bf46270 */
[----:B------:R-:W-:Y:S01]  /*8060*/  IMAD.SHL.U32 R14, R47, 0x2, RZ ;  /* 0x000000022f0e7824 */ /* 0x000fe200078e00ff */
[----:B------:R-:W-:-:S02]  /*8070*/  SHF.L.U64.HI R4, R48, 0x1, R4 ;  /* 0x0000000130047819 */ /* 0x000fc40000010204 */
[----:B----4-:R-:W-:Y:S02]  /*8080*/  ISETP.GE.AND P1, PT, R46, UR4, PT ;  /* 0x000000042e007c0c */ /* 0x010fe4000bf26270 */
[----:B------:R-:W-:Y:S02]  /*8090*/  SHF.R.S32.HI R5, RZ, 0x1f, R47 ;  /* 0x0000001fff057819 */ /* 0x000fe4000001142f */
[C---:B------:R-:W-:Y:S01]  /*80a0*/  ISETP.GE.AND P0, PT, R45.reuse, UR4, PT ;  /* 0x000000042d007c0c */ /* 0x040fe2000bf06270 */
[----:B------:R-:W-:Y:S01]  /*80b0*/  IMAD.SHL.U32 R28, R45, 0x2, RZ ;  /* 0x000000022d1c7824 */ /* 0x000fe200078e00ff */
[CC--:B------:R-:W-:Y:S02]  /*80c0*/  @!P3 IADD3 R26, P4, R38.reuse, R24.reuse, RZ ;  /* 0x00000018261ab210 */ /* 0x0c0fe40007f9e0ff */
[----:B------:R-:W-:Y:S01]  /*80d0*/  @!P3 IADD3 R24, P5, R39, R24, RZ ;  /* 0x000000182718b210 */ /* 0x000fe20007fbe0ff */
[----:B------:R-:W-:Y:S01]  /*80e0*/  IMAD.SHL.U32 R30, R43, 0x2, RZ ;  /* 0x000000022b1e7824 */ /* 0x000fe200078e00ff */
[----:B------:R-:W-:Y:S01]  /*80f0*/  SHF.L.U64.HI R5, R47, 0x1, R5 ;  /* 0x000000012f057819 */ /* 0x000fe20000010205 */
[--C-:B------:R-:W-:Y:S01]  /*8100*/  @!P3 IMAD.X R27, R3, 0x1, R4.reuse, P4 ;  /* 0x00000001031bb824 */ /* 0x100fe200020e0604 */
[----:B------:R-:W-:Y:S01]  /*8110*/  @!P2 IADD3 R20, P4, R38, R14, RZ ;  /* 0x0000000e2614a210 */ /* 0x000fe20007f9e0ff */
[----:B------:R-:W-:Y:S01]  /*8120*/  @!P3 IMAD.X R25, R0, 0x1, R4, P5 ;  /* 0x000000010019b824 */ /* 0x000fe200028e0604 */
[----:B------:R-:W-:-:S02]  /*8130*/  SHF.L.U32 R10, R46, 0x1, RZ ;  /* 0x000000012e0a7819 */ /* 0x000fc400000006ff */
[----:B------:R-:W-:Y:S01]  /*8140*/  @!P2 IADD3 R14, P5, R39, R14, RZ ;  /* 0x0000000e270ea210 */ /* 0x000fe20007fbe0ff */
[----:B------:R-:W-:Y:S01]  /*8150*/  @!P2 IMAD.X R21, R3, 0x1, R5, P4 ;  /* 0x000000010315a824 */ /* 0x000fe200020e0605 */
[----:B------:R-:W-:Y:S01]  /*8160*/  SHF.R.S32.HI R6, RZ, 0x1f, R46 ;  /* 0x0000001fff067819 */ /* 0x000fe2000001142e */
[----:B------:R-:W5:Y:S01]  /*8170*/  @!P3 LD.E.64 R32, desc[UR42][R26.64] ;  /* 0x0000002a1a20b980 */ /* 0x000f62000c101b00 */
[-C--:B------:R-:W-:Y:S02]  /*8180*/  @!P1 IADD3 R12, P4, R38, R10.reuse, RZ ;  /* 0x0000000a260c9210 */ /* 0x080fe40007f9e0ff */
[----:B------:R-:W-:Y:S02]  /*8190*/  @!P2 IADD3.X R15, R0, R5, RZ, P5, !PT ;  /* 0x00000005000fa210 */ /* 0x000fe40002ffe4ff */
[----:B------:R-:W-:Y:S02]  /*81a0*/  SHF.L.U64.HI R6, R46, 0x1, R6 ;  /* 0x000000012e067819 */ /* 0x000fe40000010206 */
[----:B------:R-:W-:-:S02]  /*81b0*/  @!P1 IADD3 R10, P5, R39, R10, RZ ;  /* 0x0000000a270a9210 */ /* 0x000fc40007fbe0ff */
[----:B------:R-:W-:Y:S01]  /*81c0*/  SHF.R.S32.HI R7, RZ, 0x1f, R45 ;  /* 0x0000001fff077819 */ /* 0x000fe2000001142d */
[--C-:B------:R-:W-:Y:S01]  /*81d0*/  @!P1 IMAD.X R13, R3, 0x1, R6.reuse, P4 ;  /* 0x00000001030d9824 */ /* 0x100fe200020e0606 */
[----:B------:R-:W-:Y:S01]  /*81e0*/  ISETP.GE.AND P4, PT, R138, UR4, PT ;  /* 0x000000048a007c0c */ /* 0x000fe2000bf86270 */
[----:B------:R-:W-:Y:S01]  /*81f0*/  @!P1 IMAD.X R11, R0, 0x1, R6, P5 ;  /* 0x00000001000b9824 */ /* 0x000fe200028e0606 */
[----:B------:R-:W-:Y:S02]  /*8200*/  SHF.L.U64.HI R7, R45, 0x1, R7 ;  /* 0x000000012d077819 */ /* 0x000fe40000010207 */
[----:B------:R-:W-:Y:S02]  /*8210*/  @!P0 IADD3 R8, P5, R38, R28, RZ ;  /* 0x0000001c26088210 */ /* 0x000fe40007fbe0ff */
[----:B------:R-:W-:-:S03]  /*8220*/  SHF.R.S32.HI R31, RZ, 0x1f, R43 ;  /* 0x0000001fff1f7819 */ /* 0x000fc6000001142b */
[----:B------:R-:W-:Y:S01]  /*8230*/  @!P0 IMAD.X R9, R3, 0x1, R7, P5 ;  /* 0x0000000103098824 */ /* 0x000fe200028e0607 */
[----:B------:R-:W-:-:S03]  /*8240*/  @!P0 IADD3 R4, P5, R39, R28, RZ ;  /* 0x0000001c27048210 */ /* 0x000fc60007fbe0ff */
[----:B------:R-:W-:Y:S01]  /*8250*/  @!P4 MOV R28, R38 ;  /* 0x00000026001cc202 */ /* 0x000fe20000000f00 */
[----:B------:R-:W-:Y:S02]  /*8260*/  @!P4 IMAD.MOV.U32 R29, RZ, RZ, R3 ;  /* 0x000000ffff1dc224 */ /* 0x000fe400078e0003 */
[----:B------:R-:W-:Y:S01]  /*8270*/  @!P0 IMAD.X R5, R0, 0x1, R7, P5 ;  /* 0x0000000100058824 */ /* 0x000fe200028e0607 */
[----:B------:R-:W-:Y:S01]  /*8280*/  ISETP.GE.AND P5, PT, R43, UR4, PT ;  /* 0x000000042b007c0c */ /* 0x000fe2000bfa6270 */
[----:B------:R-:W-:Y:S02]  /*8290*/  @!P4 IMAD.MOV.U32 R6, RZ, RZ, R39 ;  /* 0x000000ffff06c224 */ /* 0x000fe400078e0027 */
[----:B------:R-:W-:Y:S02]  /*82a0*/  @!P4 IMAD.MOV.U32 R7, RZ, RZ, R0 ;  /* 0x000000ffff07c224 */ /* 0x000fe400078e0000 */
[----:B------:R-:W-:-:S04]  /*82b0*/  @!P4 IMAD.WIDE R28, R138, 0x2, R28 ;  /* 0x000000028a1cc825 */ /* 0x000fc800078e021c */
[----:B------:R-:W-:Y:S01]  /*82c0*/  @!P4 IMAD.WIDE R6, R138, 0x2, R6 ;  /* 0x000000028a06c825 */ /* 0x000fe200078e0206 */
[----:B------:R-:W5:Y:S01]  /*82d0*/  @!P4 LD.E.64 R36, desc[UR42][R28.64] ;  /* 0x0000002a1c24c980 */ /* 0x000f62000c101b00 */
[----:B------:R-:W-:-:S03]  /*82e0*/  SHF.L.U64.HI R31, R43, 0x1, R31 ;  /* 0x000000012b1f7819 */ /* 0x000fc6000001021f */
[----:B------:R0:W5:Y:S02]  /*82f0*/  @!P4 LD.E.64 R34, desc[UR42][R6.64] ;  /* 0x0000002a0622c980 */ /* 0x000164000c101b00 */
[----:B0-----:R-:W-:-:S04]  /*8300*/  @!P5 IADD3 R6, P4, R38, R30, RZ ;  /* 0x0000001e2606d210 */ /* 0x001fc80007f9e0ff */
[----:B------:R-:W-:Y:S02]  /*8310*/  @!P5 IADD3.X R7, R3, R31, RZ, P4, !PT ;  /* 0x0000001f0307d210 */ /* 0x000fe400027fe4ff */
[----:B------:R-:W-:Y:S02]  /*8320*/  @!P5 IADD3 R38, P4, R39, R30, RZ ;  /* 0x0000001e2726d210 */ /* 0x000fe40007f9e0ff */
[----:B------:R-:W-:Y:S02]  /*8330*/  CS2R R28, SRZ ;  /* 0x00000000001c7805 */ /* 0x000fe4000001ff00 */
[----:B------:R-:W-:Y:S01]  /*8340*/  CS2R R26, SRZ ;  /* 0x00000000001a7805 */ /* 0x000fe2000001ff00 */
[----:B------:R-:W-:Y:S01]  /*8350*/  @!P5 IMAD.X R39, R0, 0x1, R31, P4 ;  /* 0x000000010027d824 */ /* 0x000fe200020e061f */
[----:B------:R-:W-:Y:S02]  /*8360*/  CS2R R30, SRZ ;  /* 0x00000000001e7805 */ /* 0x000fe4000001ff00 */
[----:B------:R0:W5:Y:S04]  /*8370*/  @!P2 LD.E.64 R28, desc[UR42][R20.64] ;  /* 0x0000002a141ca980 */ /* 0x000168000c101b00 */
[----:B------:R1:W5:Y:S04]  /*8380*/  @!P2 LD.E.64 R26, desc[UR42][R14.64] ;  /* 0x0000002a0e1aa980 */ /* 0x000368000c101b00 */
[----:B------:R2:W5:Y:S01]  /*8390*/  @!P3 LD.E.64 R30, desc[UR42][R24.64] ;  /* 0x0000002a181eb980 */ /* 0x000562000c101b00 */
[----:B0-----:R-:W-:-:S02]  /*83a0*/  CS2R R20, SRZ ;  /* 0x0000000000147805 */ /* 0x001fc4000001ff00 */
[----:B-1----:R-:W-:-:S04]  /*83b0*/  CS2R R14, SRZ ;  /* 0x00000000000e7805 */ /* 0x002fc8000001ff00 */
[----:B------:R0:W5:Y:S01]  /*83c0*/  @!P1 LD.E.64 R20, desc[UR42][R10.64] ;  /* 0x0000002a0a149980 */ /* 0x000162000c101b00 */
[----:B--2---:R-:W-:-:S03]  /*83d0*/  CS2R R24, SRZ ;  /* 0x0000000000187805 */ /* 0x004fc6000001ff00 */
[----:B------:R1:W5:Y:S04]  /*83e0*/  @!P0 LD.E.64 R14, desc[UR42][R8.64] ;  /* 0x0000002a080e8980 */ /* 0x000368000c101b00 */
[----:B------:R2:W5:Y:S01]  /*83f0*/  @!P1 LD.E.64 R24, desc[UR42][R12.64] ;  /* 0x0000002a0c189980 */ /* 0x000562000c101b00 */
[----:B0-----:R-:W-:Y:S02]  /*8400*/  CS2R R10, SRZ ;  /* 0x00000000000a7805 */ /* 0x001fe4000001ff00 */
[----:B-1----:R-:W-:-:S04]  /*8410*/  CS2R R8, SRZ ;  /* 0x0000000000087805 */ /* 0x002fc8000001ff00 */
[----:B------:R0:W5:Y:S01]  /*8420*/  @!P5 LD.E.64 R10, desc[UR42][R6.64] ;  /* 0x0000002a060ad980 */ /* 0x000162000c101b00 */
[----:B--2---:R-:W-:-:S03]  /*8430*/  CS2R R12, SRZ ;  /* 0x00000000000c7805 */ /* 0x004fc6000001ff00 */
[----:B------:R0:W5:Y:S04]  /*8440*/  @!P5 LD.E.64 R8, desc[UR42][R38.64] ;  /* 0x0000002a2608d980 */ /* 0x000168000c101b00 */
[----:B------:R0:W5:Y:S02]  /*8450*/  @!P0 LD.E.64 R12, desc[UR42][R4.64] ;  /* 0x0000002a040c8980 */ /* 0x000164000c101b00 */
.L_x_10507:
[----:B------:R-:W-:Y:S05]  /*8460*/  BSYNC B1 ;  /* 0x0000000000017941 */ /* 0x000fea0003800000 */
.L_x_10506:
[----:B------:R-:W-:Y:S01]  /*8470*/  ULEA.HI UR4, UR37, UR37, URZ, 0x1 ;  /* 0x0000002525047291 */ /* 0x000fe2000f8f083f */
[----:B--2--5:R-:W-:Y:S01]  /*8480*/  IMAD.MOV.U32 R3, RZ, RZ, R35 ;  /* 0x000000ffff037224 */ /* 0x024fe200078e0023 */
[----:B------:R-:W-:Y:S01]  /*8490*/  VIMNMX R42, R42, 0xc0, PT ;  /* 0x000000c02a2a7848 */ /* 0x000fe20003fe0100 */
[----:B0-----:R-:W-:Y:S01]  /*84a0*/  IMAD.MOV.U32 R4, RZ, RZ, R30 ;  /* 0x000000ffff047224 */ /* 0x001fe200078e001e */
[----:B------:R-:W-:Y:S01]  /*84b0*/  ULOP3.LUT UR4, UR4, 0xfffffffe, URZ, 0xc0, !UPT ;  /* 0xfffffffe04047892 */ /* 0x000fe2000f8ec03f */
[----:B----4-:R-:W-:Y:S01]  /*84c0*/  IMAD.MOV.U32 R0, RZ, RZ, R34 ;  /* 0x000000ffff007224 */ /* 0x010fe200078e0022 */
[----:B------:R-:W-:Y:S01]  /*84d0*/  ISETP.GE.AND P1, PT, R141, R42, PT ;  /* 0x0000002a8d00720c */ /* 0x000fe20003f26270 */
[----:B------:R-:W-:Y:S01]  /*84e0*/  IMAD.MOV.U32 R5, RZ, RZ, R27 ;  /* 0x000000ffff057224 */ /* 0x000fe200078e001b */
[----:B------:R-:W-:Y:S01]  /*84f0*/  UIADD3 UR4, UR37, -UR4, URZ ;  /* 0x8000000425047290 */ /* 0x000fe2000fffe03f */
[----:B------:R-:W-:Y:S01]  /*8500*/  PRMT R50, R4, 0x5410, R3 ;  /* 0x0000541004327816 */ /* 0x000fe20000000003 */
[----:B------:R-:W-:Y:S01]  /*8510*/  IMAD.MOV.U32 R4, RZ, RZ, R26 ;  /* 0x000000ffff047224 */ /* 0x000fe200078e001a */
[----:B------:R-:W-:Y:S01]  /*8520*/  PRMT R51, R0, 0x7610, R51 ;  /* 0x0000761000337816 */ /* 0x000fe20000000033 */
[----:B------:R-:W-:Y:S01]  /*8530*/  IMAD.MOV.U32 R0, RZ, RZ, R31 ;  /* 0x000000ffff007224 */ /* 0x000fe200078e001f */
[----:B------:R-:W-:Y:S01]  /*8540*/  PRMT R47, R47, 0x5410, R5 ;  /* 0x000054102f2f7816 */ /* 0x000fe20000000005 */
[----:B------:R-:W-:Y:S01]  /*8550*/  IMAD.MOV.U32 R5, RZ, RZ, R12 ;  /* 0x000000ffff057224 */ /* 0x000fe200078e000c */
[----:B------:R-:W-:Y:S01]  /*8560*/  MOV R3, UR4 ;  /* 0x0000000400037c02 */ /* 0x000fe20008000f00 */
[----:B------:R-:W-:Y:S01]  /*8570*/  IMAD.MOV.U32 R6, RZ, RZ, R13 ;  /* 0x000000ffff067224 */ /* 0x000fe200078e000d */
[----:B------:R-:W-:Y:S01]  /*8580*/  PRMT R49, R0, 0x7610, R49 ;  /* 0x0000761000317816 */ /* 0x000fe20000000031 */
[----:B------:R-:W-:Y:S01]  /*8590*/  IMAD.MOV.U32 R0, RZ, RZ, R20 ;  /* 0x000000ffff007224 */ /* 0x000fe200078e0014 */
[----:B------:R-:W-:Y:S01]  /*85a0*/  SHF.L.U32 R3, R3, 0x1f, RZ ;  /* 0x0000001f03037819 */ /* 0x000fe200000006ff */
[----:B------:R-:W-:Y:S01]  /*85b0*/  BSSY B1, `(.L_x_10508) ;  /* 0x000001e000017945 */ /* 0x000fe20003800000 */
[----:B------:R-:W-:-:S02]  /*85c0*/  PRMT R48, R4, 0x7610, R48 ;  /* 0x0000761004307816 */ /* 0x000fc40000000030 */
[----:B------:R-:W0:Y:S01]  /*85d0*/  SYNCS.PHASECHK.TRANS64.TRYWAIT P0, [R2+URZ+0x2d800], R3 ;  /* 0x02d80003020075a7 */ /* 0x000e22000800017f */
[----:B------:R-:W-:Y:S02]  /*85e0*/  MOV R4, R21 ;  /* 0x0000001500047202 */ /* 0x000fe40000000f00 */
[----:B------:R-:W-:Y:S01]  /*85f0*/  PRMT R42, R5, 0x5410, R6 ;  /* 0x00005410052a7816 */ /* 0x000fe20000000006 */
[----:B------:R-:W-:Y:S01]  /*8600*/  IMAD.MOV.U32 R6, RZ, RZ, R37 ;  /* 0x000000ffff067224 */ /* 0x000fe200078e0025 */
[----:B------:R-:W-:Y:S01]  /*8610*/  PRMT R45, R0, 0x5410, R4 ;  /* 0x00005410002d7816 */ /* 0x000fe20000000004 */
[----:B------:R-:W-:Y:S01]  /*8620*/  IMAD.MOV.U32 R0, RZ, RZ, R8 ;  /* 0x000000ffff007224 */ /* 0x000fe200078e0008 */
[----:B------:R-:W-:Y:S01]  /*8630*/  MOV R5, R36 ;  /* 0x0000002400057202 */ /* 0x000fe20000000f00 */
[----:B------:R-:W-:Y:S01]  /*8640*/  IMAD.MOV.U32 R4, RZ, RZ, R9 ;  /* 0x000000ffff047224 */ /* 0x000fe200078e0009 */
[----:B------:R-:W-:Y:S02]  /*8650*/  PRMT R58, R6, 0x7610, R58 ;  /* 0x00007610063a7816 */ /* 0x000fe4000000003a */
[----:B------:R-:W-:Y:S01]  /*8660*/  PRMT R51, R51, 0x5410, R5 ;  /* 0x0000541033337816 */ /* 0x000fe20000000005 */
[----:B------:R-:W-:Y:S01]  /*8670*/  IMAD.MOV.U32 R5, RZ, RZ, R28 ;  /* 0x000000ffff057224 */ /* 0x000fe200078e001c */
[----:B---3--:R-:W-:Y:S01]  /*8680*/  PRMT R38, R0, 0x5410, R4 ;  /* 0x0000541000267816 */ /* 0x008fe20000000004 */
        /* <DEDUP_REMOVED lines=10> */
[----:B------:R-:W-:-:S03]  /*8730*/  IMAD.MOV.U32 R6, RZ, RZ, R15 ;  /* 0x000000ffff067224 */ /* 0x000fc600078e000f */
[----:B------:R-:W-:Y:S01]  /*8740*/  PRMT R46, R0, 0x5410, R4 ;  /* 0x00005410002e7816 */ /* 0x000fe20000000004 */
[----:B------:R-:W-:Y:S01]  /*8750*/  IMAD.MOV.U32 R4, RZ, RZ, R11 ;  /* 0x000000ffff047224 */ /* 0x000fe200078e000b */
[----:B------:R-:W-:Y:S02]  /*8760*/  PRMT R43, R5, 0x5410, R6 ;  /* 0x00005410052b7816 */ /* 0x000fe40000000006 */
[----:B------:R-:W-:Y:S01]  /*8770*/  MOV R0, R10 ;  /* 0x0000000a00007202 */ /* 0x000fe20000000f00 */
[----:B0-----:R-:W-:Y:S06]  /*8780*/  @!P0 BRA `(.L_x_10509) ;  /* 0x0000013800948947 */ /* 0x001fec0003800000 */
.L_x_10721:
[----:B------:R-:W-:Y:S05]  /*8790*/  BSYNC B1 ;  /* 0x0000000000017941 */ /* 0x000fea0003800000 */
.L_x_10508:
[----:B------:R-:W-:Y:S01]  /*87a0*/  PRMT R39, R0, 0x5410, R4 ;  /* 0x0000541000277816 */ /* 0x000fe20000000004 */
[----:B------:R-:W-:Y:S06]  /*87b0*/  @P1 BRA `(.L_x_10510) ;  /* 0x0000002c00641947 */ /* 0x000fec0003800000 */
[----:B------:R-:W2:Y:S01]  /*87c0*/  LDL R56, [R1+0x88] ;  /* 0x0000880001387983 */ /* 0x000ea20000100800 */
[----:B------:R-:W1:Y:S03]  /*87d0*/  LDC R5, c[0x0][0x3f4] ;  /* 0x0000fd00ff057b82 */ /* 0x000e660000000800 */
[----:B------:R-:W3:Y:S04]  /*87e0*/  LDL R55, [R1+0x54] ;  /* 0x0000540001377983 */ /* 0x000ee80000100800 */
[----:B------:R-:W4:Y:S04]  /*87f0*/  LDL R54, [R1+0x4c] ;  /* 0x00004c0001367983 */ /* 0x000f280000100800 */
[----:B------:R-:W5:Y:S04]  /*8800*/  LDL R53, [R1+0x50] ;  /* 0x0000500001357983 */ /* 0x000f680000100800 */
[----:B------:R-:W5:Y:S04]  /*8810*/  LDL R52, [R1+0x48] ;  /* 0x0000480001347983 */ /* 0x000f680000100800 */
[----:B------:R-:W5:Y:S01]  /*8820*/  LDL R6, [R1+0x58] ;  /* 0x0000580001067983 */ /* 0x000f620000100800 */
[----:B------:R-:W-:Y:S01]  /*8830*/  LEA.HI R40, R41, R40, RZ, 0x2 ;  /* 0x0000002829287211 */ /* 0x000fe200078f10ff */
[----:B------:R-:W-:Y:S03]  /*8840*/  BSSY B1, `(.L_x_10511) ;  /* 0x000003a000017945 */ /* 0x000fe60003800000 */
[----:B------:R-:W-:-:S02]  /*8850*/  SHF.R.S32.HI R0, RZ, 0x2, R40 ;  /* 0x00000002ff007819 */ /* 0x000fc40000011428 */
[----:B0-----:R-:W-:Y:S02]  /*8860*/  SHF.R.S32.HI R3, RZ, 0x1f, R40 ;  /* 0x0000001fff037819 */ /* 0x001fe40000011428 */
[----:B-1----:R-:W-:Y:S02]  /*8870*/  ISETP.GE.AND P6, PT, R138, R5, PT ;  /* 0x000000058a00720c */ /* 0x002fe40003fc6270 */
[----:B------:R-:W-:-:S04]  /*8880*/  LEA.HI R3, R3, R0, RZ, 0x2 ;  /* 0x0000000003037211 */ /* 0x000fc800078f10ff */
[----:B------:R-:W-:-:S05]  /*8890*/  LOP3.LUT R7, R3, 0xfffffffc, RZ, 0xc0, !PT ;  /* 0xfffffffc03077812 */ /* 0x000fca00078ec0ff */
[----:B------:R-:W-:-:S05]  /*88a0*/  IMAD.IADD R7, R0, 0x1, -R7 ;  /* 0x0000000100077824 */ /* 0x000fca00078e0a07 */
[----:B------:R-:W-:Y:S01]  /*88b0*/  LOP3.LUT P0, RZ, R7, 0x2, RZ, 0xc0, !PT ;  /* 0x0000000207ff7812 */ /* 0x000fe2000780c0ff */
[----:B--2---:R-:W-:-:S04]  /*88c0*/  IMAD R3, R56, 0x2, R2 ;  /* 0x0000000238037824 */ /* 0x004fc800078e0202 */
[----:B------:R-:W-:Y:S01]  /*88d0*/  VIADD R0, R3, 0x20 ;  /* 0x0000002003007836 */ /* 0x000fe20000000000 */
[-C--:B---3--:R-:W-:Y:S02]  /*88e0*/  ISETP.GE.AND P1, PT, R55, R5.reuse, PT ;  /* 0x000000053700720c */ /* 0x088fe40003f26270 */
[-C--:B----4-:R-:W-:Y:S02]  /*88f0*/  ISETP.GE.AND P2, PT, R54, R5.reuse, PT ;  /* 0x000000053600720c */ /* 0x090fe40003f46270 */
[-C--:B-----5:R-:W-:Y:S02]  /*8900*/  ISETP.GE.AND P3, PT, R53, R5.reuse, PT ;  /* 0x000000053500720c */ /* 0x0a0fe40003f66270 */
[-C--:B------:R-:W-:Y:S02]  /*8910*/  ISETP.GE.AND P4, PT, R52, R5.reuse, PT ;  /* 0x000000053400720c */ /* 0x080fe40003f86270 */
[----:B------:R-:W-:Y:S01]  /*8920*/  ISETP.GE.AND P5, PT, R6, R5, PT ;  /* 0x000000050600720c */ /* 0x000fe20003fa6270 */
[----:B------:R-:W-:-:S12]  /*8930*/  @P6 BRA `(.L_x_10512) ;  /* 0x0000000000a86947 */ /* 0x000fd80003800000 */
[----:B------:R-:W0:Y:S01]  /*8940*/  LDS.128 R4, [R3+0xc400] ;  /* 0x00c4000003047984 */ /* 0x000e220000000c00 */
        /* <DEDUP_REMOVED lines=8> */
[----:B0-----:R-:W-:-:S02]  /*89d0*/  HADD2.F32 R36, -RZ, R7.H0_H0 ;  /* 0x20000007ff247230 */ /* 0x001fc40000004100 */
[----:B------:R-:W-:Y:S02]  /*89e0*/  HADD2.F32 R37, -RZ, R7.H1_H1 ;  /* 0x30000007ff257230 */ /* 0x000fe40000004100 */
[--C-:B------:R-:W-:Y:S02]  /*89f0*/  HADD2.F32 R7, -RZ, R4.reuse.H0_H0 ;  /* 0x20000004ff077230 */ /* 0x100fe40000004100 */
[----:B------:R-:W-:Y:S02]  /*8a00*/  HADD2.F32 R4, -RZ, R4.H1_H1 ;  /* 0x30000004ff047230 */ /* 0x000fe40000004100 */
[CC--:B------:R-:W-:Y:S01]  /*8a10*/  FMUL.FTZ R53, R37.reuse, R52.reuse ;  /* 0x0000003425357220 */ /* 0x0c0fe20000410000 */
[----:B------:R-:W-:Y:S01]  /*8a20*/  FMUL.FTZ R37, R37, R41 ;  /* 0x0000002925257220 */ /* 0x000fe20000410000 */
[--C-:B------:R-:W-:Y:S02]  /*8a30*/  HADD2.F32 R34, -RZ, R6.reuse.H0_H0 ;  /* 0x20000006ff227230 */ /* 0x100fe40000004100 */
[----:B------:R-:W-:Y:S01]  /*8a40*/  FMUL.FTZ R54, R4, R51 ;  /* 0x0000003304367220 */ /* 0x000fe20000410000 */
[----:B------:R-:W-:Y:S01]  /*8a50*/  FFMA.FTZ R56, R36, R52, R37 ;  /* 0x0000003424387223 */ /* 0x000fe20000010025 */
[----:B------:R-:W-:-:S02]  /*8a60*/  HADD2.F32 R35, -RZ, R6.H1_H1 ;  /* 0x30000006ff237230 */ /* 0x000fc40000004100 */
[-C--:B------:R-:W-:Y:S01]  /*8a70*/  FMUL.FTZ R52, R4, R40.reuse ;  /* 0x0000002804347220 */ /* 0x080fe20000410000 */
[C---:B------:R-:W-:Y:S01]  /*8a80*/  FFMA.FTZ R54, R7.reuse, R40, -R54 ;  /* 0x0000002807367223 */ /* 0x040fe20000010836 */
[--C-:B------:R-:W-:Y:S02]  /*8a90*/  HADD2.F32 R6, -RZ, R5.reuse.H0_H0 ;  /* 0x20000005ff067230 */ /* 0x100fe40000004100 */
[----:B------:R-:W-:Y:S01]  /*8aa0*/  FFMA.FTZ R53, R36, R41, -R53 ;  /* 0x0000002924357223 */ /* 0x000fe20000010835 */
[----:B------:R-:W-:Y:S02]  /*8ab0*/  HADD2.F32 R40, -RZ, R50.H1_H1 ;  /* 0x30000032ff287230 */ /* 0x000fe40000004100 */
[----:B------:R-:W-:Y:S01]  /*8ac0*/  FFMA.FTZ R51, R7, R51, R52 ;  /* 0x0000003307337223 */ /* 0x000fe20000010034 */
[----:B------:R-:W-:Y:S02]  /*8ad0*/  HADD2.F32 R5, -RZ, R5.H1_H1 ;  /* 0x30000005ff057230 */ /* 0x000fe40000004100 */
[----:B------:R-:W-:-:S02]  /*8ae0*/  HADD2.F32 R36, -RZ, R58.H0_H0 ;  /* 0x2000003aff247230 */ /* 0x000fc40000004100 */
[C---:B------:R-:W-:Y:S01]  /*8af0*/  FMUL.FTZ R41, R35.reuse, R40 ;  /* 0x0000002823297220 */ /* 0x040fe20000410000 */
[----:B------:R-:W-:Y:S02]  /*8b00*/  HADD2.F32 R37, -RZ, R55.H0_H0 ;  /* 0x20000037ff257230 */ /* 0x000fe40000004100 */
[----:B------:R-:W-:Y:S02]  /*8b10*/  HADD2.F32 R4, -RZ, R57.H0_H0 ;  /* 0x20000039ff047230 */ /* 0x000fe40000004100 */
[-C--:B------:R-:W-:Y:S01]  /*8b20*/  FMUL.FTZ R35, R35, R36.reuse ;  /* 0x0000002423237220 */ /* 0x080fe20000410000 */
[C---:B------:R-:W-:Y:S01]  /*8b30*/  FFMA.FTZ R41, R34.reuse, R36, -R41 ;  /* 0x0000002422297223 */ /* 0x040fe20000010829 */
[C---:B------:R-:W-:Y:S01]  /*8b40*/  FMUL.FTZ R7, R5.reuse, R37 ;  /* 0x0000002505077220 */ /* 0x040fe20000410000 */
[----:B------:R-:W-:Y:S01]  /*8b50*/  FMUL.FTZ R52, R5, R4 ;  /* 0x0000000405347220 */ /* 0x000fe20000410000 */
[----:B------:R-:W-:Y:S02]  /*8b60*/  FFMA.FTZ R34, R34, R40, R35 ;  /* 0x0000002822227223 */ /* 0x000fe40000010023 */
[----:B------:R-:W-:Y:S01]  /*8b70*/  FFMA.FTZ R5, R6, R4, -R7 ;  /* 0x0000000406057223 */ /* 0x000fe20000010807 */
[----:B------:R-:W-:Y:S01]  /*8b80*/  F2FP.F16.F32.PACK_AB R7, R56, R53 ;  /* 0x000000353807723e */ /* 0x000fe200000000ff */
[----:B------:R-:W-:Y:S01]  /*8b90*/  FFMA.FTZ R52, R6, R37, R52 ;  /* 0x0000002506347223 */ /* 0x000fe20000010034 */
[----:B------:R-:W-:-:S02]  /*8ba0*/  F2FP.F16.F32.PACK_AB R4, R51, R54 ;  /* 0x000000363304723e */ /* 0x000fc400000000ff */
[----:B------:R-:W-:Y:S02]  /*8bb0*/  F2FP.F16.F32.PACK_AB R6, R34, R41 ;  /* 0x000000292206723e */ /* 0x000fe400000000ff */
[----:B------:R-:W-:-:S05]  /*8bc0*/  F2FP.F16.F32.PACK_AB R5, R52, R5 ;  /* 0x000000053405723e */ /* 0x000fca00000000ff */
[----:B------:R0:W-:Y:S02]  /*8bd0*/  STS.128 [R3+0xc400], R4 ;  /* 0x00c4000403007388 */ /* 0x0001e40000000c00 */
.L_x_10512:
[----:B------:R-:W-:Y:S05]  /*8be0*/  BSYNC B1 ;  /* 0x0000000000017941 */ /* 0x000fea0003800000 */
.L_x_10511:
[----:B------:R-:W-:Y:S01]  /*8bf0*/  BSSY B1, `(.L_x_10513) ;  /* 0x000002d000017945 */ /* 0x000fe20003800000 */
[----:B------:R-:W-:-:S03]  /*8c00*/  @P0 IADD3 R0, R3, -0x20, RZ ;  /* 0xffffffe003000810 */ /* 0x000fc60007ffe0ff */
[----:B------:R-:W-:Y:S05]  /*8c10*/  @P1 BRA `(.L_x_10514) ;  /* 0x0000000000a81947 */ /* 0x000fea0003800000 */
[----:B0-----:R-:W0:Y:S01]  /*8c20*/  LDS.128 R4, [R0+0xc400] ;  /* 0x00c4000000047984 */ /* 0x001e220000000c00 */
[----:B------:R-:W-:Y:S01]  /*8c30*/  SHF.R.U32.HI R36, RZ, 0x10, R31 ;  /* 0x00000010ff247819 */ /* 0x000fe2000001161f */
[----:B------:R-:W-:Y:S01]  /*8c40*/  HADD2.F32 R34, -RZ, R58.H1_H1 ;  /* 0x3000003aff227230 */ /* 0x000fe20000004100 */
        /* <DEDUP_REMOVED lines=39> */
.L_x_10514:
[----:B------:R-:W-:Y:S05]  /*8ec0*/  BSYNC B1 ;  /* 0x0000000000017941 */ /* 0x000fea0003800000 */
.L_x_10513:
[----:B------:R-:W-:Y:S04]  /*8ed0*/  BSSY B1, `(.L_x_10515) ;  /* 0x000002c000017945 */ /* 0x000fe80003800000 */
        /* <DEDUP_REMOVED lines=43> */
.L_x_10516:
[----:B------:R-:W-:Y:S05]  /*9190*/  BSYNC B1 ;  /* 0x0000000000017941 */ /* 0x000fea0003800000 */
.L_x_10515:
[----:B------:R-:W-:Y:S04]  /*91a0*/  BSSY B1, `(.L_x_10517) ;  /* 0x000002c000017945 */ /* 0x000fe80003800000 */
[----:B------:R-:W-:Y:S05]  /*91b0*/  @P3 BRA `(.L_x_10518) ;  /* 0x0000000000a83947 */ /* 0x000fea0003800000 */
[----:B012---:R-:W0:Y:S01]  /*91c0*/  LDS.128 R4, [R0+0xf400] ;  /* 0x00f4000000047984 */ /* 0x007e220000000c00 */
        /* <DEDUP_REMOVED lines=41> */
.L_x_10518:
[----:B------:R-:W-:Y:S05]  /*9460*/  BSYNC B1 ;  /* 0x0000000000017941 */ /* 0x000fea0003800000 */
.L_x_10517:
[----:B------:R-:W-:Y:S04]  /*9470*/  BSSY B1, `(.L_x_10519) ;  /* 0x000002c000017945 */ /* 0x000fe80003800000 */
[----:B------:R-:W-:Y:S05]  /*9480*/  @P4 BRA `(.L_x_10520) ;  /* 0x0000000000a84947 */ /* 0x000fea0003800000 */
[----:B0123--:R-:W0:Y:S01]  /*9490*/  LDS.128 R4, [R3+0x12400] ;  /* 0x0124000003047984 */ /* 0x00fe220000000c00 */
        /* <DEDUP_REMOVED lines=41> */
.L_x_10520:
[----:B------:R-:W-:Y:S05]  /*9730*/  BSYNC B1 ;  /* 0x0000000000017941 */ /* 0x000fea0003800000 */
.L_x_10519:
[----:B------:R-:W-:Y:S05]  /*9740*/  @P5 BRA `(.L_x_10510) ;  /* 0x0000001c00805947 */ /* 0x000fea0003800000 */
[----:B01234-:R-:W0:Y:S01]  /*9750*/  LDS.128 R4, [R0+0x12400] ;  /* 0x0124000000047984 */ /* 0x01fe220000000c00 */
        /* <DEDUP_REMOVED lines=42> */
.L_x_10504:
[----:B------:R-:W-:-:S03]  /*9a00*/  UMOV UR4, 0xffffffff ;  /* 0xffffffff00047882 */ /* 0x000fc60000000000 */
[----:B------:R-:W-:Y:S05]  /*9a10*/  BRA.DIV UR4, `(.L_x_10521) ;  /* 0x0000012a04047947 */ /* 0x000fea000b800000 */
[----:B------:R1:W2:Y:S04]  /*9a20*/  SHFL.IDX PT, R0, R25, RZ, 0x1e1f ;  /* 0x001e1fff19007589 */ /* 0x0002a800000e0000 */
[----:B------:R1:W3:Y:S04]  /*9a30*/  SHFL.IDX PT, R3, R24, RZ, 0x1e1f ;  /* 0x001e1fff18037589 */ /* 0x0002e800000e0000 */
[----:B------:R-:W4:Y:S04]  /*9a40*/  SHFL.IDX PT, R37, R37, RZ, 0x1e1f ;  /* 0x001e1fff25257589 */ /* 0x000f2800000e0000 */
[----:B------:R1:W0:Y:S02]  /*9a50*/  SHFL.IDX PT, R38, R39, RZ, 0x1e1f ;  /* 0x001e1fff27267589 */ /* 0x00022400000e0000 */
.L_x_10727:
        /* <DEDUP_REMOVED lines=10> */
[----:B0-----:R-:W-:Y:S02]  /*9b00*/  CS2R R14, SRZ ;  /* 0x00000000000e7805 */ /* 0x001fe4000001ff00 */
[----:B-1----:R-:W-:Y:S02]  /*9b10*/  CS2R R24, SRZ ;  /* 0x0000000000187805 */ /* 0x002fe4000001ff00 */
[----:B------:R-:W-:Y:S02]  /*9b20*/  CS2R R26, SRZ ;  /* 0x00000000001a7805 */ /* 0x000fe4000001ff00 */
[----:B------:R-:W-:Y:S02]  /*9b30*/  CS2R R28, SRZ ;  /* 0x00000000001c7805 */ /* 0x000fe4000001ff00 */
[----:B------:R-:W-:Y:S02]  /*9b40*/  CS2R R30, SRZ ;  /* 0x00000000001e7805 */ /* 0x000fe4000001ff00 */
[----:B------:R-:W-:-:S02]  /*9b50*/  CS2R R32, SRZ ;  /* 0x0000000000207805 */ /* 0x000fc4000001ff00 */
[----:B------:R-:W-:Y:S01]  /*9b60*/  CS2R R34, SRZ ;  /* 0x0000000000227805 */ /* 0x000fe2000001ff00 */
[----:B------:R-:W-:Y:S06]  /*9b70*/  @P0 BRA `(.L_x_10523) ;  /* 0x0000000000a00947 */ /* 0x000fec0003800000 */
[C---:B------:R-:W-:Y:S01]  /*9b80*/  VIADD R4, R16.reuse, 0x10 ;  /* 0x0000001010047836 */ /* 0x040fe20000000000 */
[----:B------:R-:W-:Y:S01]  /*9b90*/  ULDC UR4, c[0x0][0x3f4] ;  /* 0x0000fd0000047ab9 */ /* 0x000fe20000000800 */
[C---:B------:R-:W-:Y:S01]  /*9ba0*/  VIADD R5, R16.reuse, 0x20 ;  /* 0x0000002010057836 */ /* 0x040fe20000000000 */
[----:B------:R-:W-:Y:S01]  /*9bb0*/  ISETP.GE.AND P2, PT, R16, UR4, PT ;  /* 0x0000000410007c0c */ /* 0x000fe2000bf46270 */
[----:B---3--:R-:W-:Y:S01]  /*9bc0*/  IMAD.MOV.U32 R6, RZ, RZ, R3 ;  /* 0x000000ffff067224 */ /* 0x008fe200078e0003 */
[----:B------:R-:W-:Y:S01]  /*9bd0*/  ISETP.GE.AND P3, PT, R4, UR4, PT ;  /* 0x0000000404007c0c */ /* 0x000fe2000bf66270 */
[----:B------:R-:W-:Y:S01]  /*9be0*/  IMAD.MOV.U32 R8, RZ, RZ, R38 ;  /* 0x000000ffff087224 */ /* 0x000fe200078e0026 */
[----:B------:R-:W-:Y:S01]  /*9bf0*/  ISETP.GE.AND P4, PT, R5, UR4, PT ;  /* 0x0000000405007c0c */ /* 0x000fe2000bf86270 */
[----:B----4-:R-:W-:Y:S01]  /*9c00*/  IMAD.MOV.U32 R9, RZ, RZ, R37 ;  /* 0x000000ffff097224 */ /* 0x010fe200078e0025 */
[----:B--2---:R-:W-:Y:S02]  /*9c10*/  MOV R7, R0 ;  /* 0x0000000000077202 */ /* 0x004fe40000000f00 */
[----:B------:R-:W-:-:S02]  /*9c20*/  CS2R R28, SRZ ;  /* 0x00000000001c7805 */ /* 0x000fc4000001ff00 */
[----:B------:R-:W-:Y:S02]  /*9c30*/  CS2R R30, SRZ ;  /* 0x00000000001e7805 */ /* 0x000fe4000001ff00 */
[----:B------:R-:W-:Y:S02]  /*9c40*/  CS2R R10, SRZ ;  /* 0x00000000000a7805 */ /* 0x000fe4000001ff00 */
[----:B------:R-:W-:Y:S02]  /*9c50*/  CS2R R32, SRZ ;  /* 0x0000000000207805 */ /* 0x000fe4000001ff00 */
[----:B------:R-:W-:Y:S01]  /*9c60*/  CS2R R34, SRZ ;  /* 0x0000000000227805 */ /* 0x000fe2000001ff00 */
[----:B------:R-:W-:Y:S02]  /*9c70*/  @!P2 IMAD.SHL.U32 R36, R16, 0x2, RZ ;  /* 0x000000021024a824 */ /* 0x000fe400078e00ff */
[----:B------:R-:W-:Y:S02]  /*9c80*/  @!P3 IMAD.SHL.U32 R13, R156, 0x8, RZ ;  /* 0x000000089c0db824 */ /* 0x000fe400078e00ff */
[----:B------:R-:W-:Y:S01]  /*9c90*/  @!P4 IMAD.SHL.U32 R39, R157, 0x8, RZ ;  /* 0x000000089d27c824 */ /* 0x000fe200078e00ff */
[-C--:B------:R-:W-:Y:S01]  /*9ca0*/  @!P2 IADD3 R20, P0, R3, R36.reuse, RZ ;  /* 0x000000240314a210 */ /* 0x080fe20007f1e0ff */
[----:B------:R-:W-:Y:S01]  /*9cb0*/  @!P3 IMAD.WIDE R4, R13, 0x2, R6 ;  /* 0x000000020d04b825 */ /* 0x000fe200078e0206 */
[----:B------:R-:W-:-:S02]  /*9cc0*/  @!P2 IADD3 R36, P1, R38, R36, RZ ;  /* 0x000000242624a210 */ /* 0x000fc40007f3e0ff */
[----:B------:R-:W-:Y:S01]  /*9cd0*/  @!P2 SHF.L.U64.HI R3, R16, 0x1, R17 ;  /* 0x000000011003a819 */ /* 0x000fe20000010211 */
[----:B------:R-:W-:Y:S01]  /*9ce0*/  @!P4 IMAD.WIDE R6, R39, 0x2, R6 ;  /* 0x000000022706c825 */ /* 0x000fe200078e0206 */
[----:B------:R0:W5:Y:S01]  /*9cf0*/  @!P3 LD.E.128 R28, desc[UR42][R4.64] ;  /* 0x0000002a041cb980 */ /* 0x000162000c101d00 */
[----:B------:R-:W-:Y:S02]  /*9d00*/  CS2R R14, SRZ ;  /* 0x00000000000e7805 */ /* 0x000fe4000001ff00 */
[----:B------:R-:W-:Y:S01]  /*9d10*/  CS2R R24, SRZ ;  /* 0x0000000000187805 */ /* 0x000fe2000001ff00 */
[--C-:B------:R-:W-:Y:S01]  /*9d20*/  @!P3 IMAD.WIDE R12, R13, 0x2, R8.reuse ;  /* 0x000000020d0cb825 */ /* 0x100fe200078e0208 */
[----:B------:R1:W5:Y:S01]  /*9d30*/  @!P4 LD.E.128 R32, desc[UR42][R6.64] ;  /* 0x0000002a0620c980 */ /* 0x000362000c101d00 */
[----:B------:R-:W-:Y:S02]  /*9d40*/  CS2R R26, SRZ ;  /* 0x00000000001a7805 */ /* 0x000fe4000001ff00 */
[----:B------:R-:W-:Y:S01]  /*9d50*/  @!P2 IADD3.X R21, R0, R3, RZ, P0, !PT ;  /* 0x000000030015a210 */ /* 0x000fe200007fe4ff */
[----:B------:R-:W-:Y:S01]  /*9d60*/  @!P4 IMAD.WIDE R38, R39, 0x2, R8 ;  /* 0x000000022726c825 */ /* 0x000fe200078e0208 */
[----:B------:R-:W-:-:S02]  /*9d70*/  CS2R R8, SRZ ;  /* 0x0000000000087805 */ /* 0x000fc4000001ff00 */
[----:B0-----:R-:W-:Y:S01]  /*9d80*/  CS2R R4, SRZ ;  /* 0x0000000000047805 */ /* 0x001fe2000001ff00 */
[----:B------:R-:W-:Y:S01]  /*9d90*/  @!P2 IMAD.X R37, R37, 0x1, R3, P1 ;  /* 0x000000012525a824 */ /* 0x000fe200008e0603 */
[----:B------:R-:W5:Y:S01]  /*9da0*/  @!P2 LD.E.128 R24, desc[UR42][R20.64] ;  /* 0x0000002a1418a980 */ /* 0x000f62000c101d00 */
[----:B-1----:R-:W-:-:S03]  /*9db0*/  CS2R R6, SRZ ;  /* 0x0000000000067805 */ /* 0x002fc6000001ff00 */
[----:B------:R0:W5:Y:S04]  /*9dc0*/  @!P3 LD.E.128 R8, desc[UR42][R12.64] ;  /* 0x0000002a0c08b980 */ /* 0x000168000c101d00 */
[----:B------:R1:W5:Y:S01]  /*9dd0*/  @!P2 LD.E.128 R4, desc[UR42][R36.64] ;  /* 0x0000002a2404a980 */ /* 0x000362000c101d00 */
[----:B0-----:R-:W-:-:S06]  /*9de0*/  CS2R R12, SRZ ;  /* 0x00000000000c7805 */ /* 0x001fcc000001ff00 */
[----:B------:R1:W5:Y:S02]  /*9df0*/  @!P4 LD.E.128 R12, desc[UR42][R38.64] ;  /* 0x0000002a260cc980 */ /* 0x000364000c101d00 */
.L_x_10523:
[----:B------:R-:W-:Y:S05]  /*9e00*/  BSYNC B1 ;  /* 0x0000000000017941 */ /* 0x000fea0003800000 */
.L_x_10522:
[----:B------:R-:W-:Y:S01]  /*9e10*/  ULEA.HI UR4, UR37, UR37, URZ, 0x1 ;  /* 0x0000002525047291 */ /* 0x000fe2000f8f083f */
[----:B---3-5:R-:W-:Y:S01]  /*9e20*/  IMAD.MOV.U32 R3, RZ, RZ, R5 ;  /* 0x000000ffff037224 */ /* 0x028fe200078e0005 */
[----:B-1--4-:R-:W-:Y:S01]  /*9e30*/  MOV R37, R24 ;  /* 0x0000001800257202 */ /* 0x012fe20000000f00 */
[----:B--2---:R-:W-:Y:S01]  /*9e40*/  IMAD.MOV.U32 R0, RZ, RZ, R4 ;  /* 0x000000ffff007224 */ /* 0x004fe200078e0004 */
[----:B------:R-:W-:Y:S01]  /*9e50*/  ULOP3.LUT UR4, UR4, 0xfffffffe, URZ, 0xc0, !UPT ;  /* 0xfffffffe04047892 */ /* 0x000fe2000f8ec03f */
[----:B------:R-:W-:Y:S01]  /*9e60*/  IMAD.MOV.U32 R20, RZ, RZ, R6 ;  /* 0x000000ffff147224 */ /* 0x000fe200078e0006 */
[----:B------:R-:W-:Y:S01]  /*9e70*/  PRMT R62, R3, 0x7610, R62 ;  /* 0x00007610033e7816 */ /* 0x000fe2000000003e */
        /* <DEDUP_REMOVED lines=13> */
[----:B------:R-:W-:Y:S01]  /*9f50*/  IMAD.MOV.U32 R38, RZ, RZ, R25 ;  /* 0x000000ffff267224 */ /* 0x000fe200078e0019 */
[----:B------:R-:W-:Y:S01]  /*9f60*/  PRMT R49, R49, 0x5410, R20 ;  /* 0x0000541031317816 */ /* 0x000fe20000000014 */
[----:B------:R-:W-:Y:S01]  /*9f70*/  BSSY B1, `(.L_x_10524) ;  /* 0x000001c000017945 */ /* 0x000fe20003800000 */
[----:B------:R-:W0:Y:S01]  /*9f80*/  SYNCS.PHASECHK.TRANS64.TRYWAIT P0, [R2+URZ+0x2d800], R3 ;  /* 0x02d80003020075a7 */ /* 0x000e22000800017f */
        /* <DEDUP_REMOVED lines=14> */
[----:B------:R-:W-:Y:S01]  /*a070*/  IMAD.MOV.U32 R37, RZ, RZ, R32 ;  /* 0x000000ffff257224 */ /* 0x000fe200078e0020 */
[----:B------:R-:W-:Y:S01]  /*a080*/  VIMNMX R40, R40, 0xc0, PT ;  /* 0x000000c028287848 */ /* 0x000fe20003fe0100 */
[----:B------:R-:W-:Y:S01]  /*a090*/  IMAD.MOV.U32 R38, RZ, RZ, R33 ;  /* 0x000000ffff267224 */ /* 0x000fe200078e0021 */
[----:B------:R-:W-:Y:S01]  /*a0a0*/  PRMT R68, R0, 0x5410, R36 ;  /* 0x0000541000447816 */ /* 0x000fe20000000024 */
[----:B------:R-:W-:Y:S01]  /*a0b0*/  IMAD.MOV.U32 R0, RZ, RZ, R30 ;  /* 0x000000ffff007224 */ /* 0x000fe200078e001e */
[----:B------:R-:W-:Y:S01]  /*a0c0*/  ISETP.GE.AND P1, PT, R141, R40, PT ;  /* 0x000000288d00720c */ /* 0x000fe20003f26270 */
[----:B------:R-:W-:Y:S01]  /*a0d0*/  IMAD.MOV.U32 R36, RZ, RZ, R31 ;  /* 0x000000ffff247224 */ /* 0x000fe200078e001f */
[----:B------:R-:W-:-:S04]  /*a0e0*/  PRMT R45, R37, 0x5410, R38 ;  /* 0x00005410252d7816 */ /* 0x000fc80000000026 */
[----:B------:R-:W-:Y:S01]  /*a0f0*/  PRMT R48, R0, 0x5410, R36 ;  /* 0x0000541000307816 */ /* 0x000fe20000000024 */
[----:B------:R-:W-:Y:S01]  /*a100*/  IMAD.MOV.U32 R36, RZ, RZ, R35 ;  /* 0x000000ffff247224 */ /* 0x000fe200078e0023 */
[----:B------:R-:W-:Y:S01]  /*a110*/  MOV R0, R34 ;  /* 0x0000002200007202 */ /* 0x000fe20000000f00 */
[----:B0-----:R-:W-:Y:S06]  /*a120*/  @!P0 BRA `(.L_x_10525) ;  /* 0x0000012000b48947 */ /* 0x001fec0003800000 */
.L_x_10728:
[----:B------:R-:W-:Y:S05]  /*a130*/  BSYNC B1 ;  /* 0x0000000000017941 */ /* 0x000fea0003800000 */
.L_x_10524:
[----:B------:R-:W-:Y:S01]  /*a140*/  PRMT R46, R0, 0x5410, R36 ;  /* 0x00005410002e7816 */ /* 0x000fe20000000024 */
[----:B------:R-:W-:Y:S06]  /*a150*/  @P1 BRA `(.L_x_10510) ;  /* 0x0000001000fc1947 */ /* 0x000fec0003800000 */
[----:B0-----:R-:W0:Y:S01]  /*a160*/  LDC R3, c[0x0][0x3f4] ;  /* 0x0000fd00ff037b82 */ /* 0x001e220000000800 */
[C---:B------:R-:W-:Y:S01]  /*a170*/  VIADD R0, R16.reuse, 0x10 ;  /* 0x0000001010007836 */ /* 0x040fe20000000000 */
[----:B------:R-:W-:Y:S01]  /*a180*/  BSSY B1, `(.L_x_10526) ;  /* 0x0000066000017945 */ /* 0x000fe20003800000 */
[C---:B------:R-:W-:Y:S01]  /*a190*/  VIADD R36, R16.reuse, 0x20 ;  /* 0x0000002010247836 */ /* 0x040fe20000000000 */
[-C--:B0-----:R-:W-:Y:S02]  /*a1a0*/  ISETP.GE.AND P0, PT, R16, R3.reuse, PT ;  /* 0x000000031000720c */ /* 0x081fe40003f06270 */
[-C--:B------:R-:W-:Y:S02]  /*a1b0*/  ISETP.GE.AND P1, PT, R0, R3.reuse, PT ;  /* 0x000000030000720c */ /* 0x080fe40003f26270 */
[----:B------:R-:W-:-:S09]  /*a1c0*/  ISETP.GE.AND P2, PT, R36, R3, PT ;  /* 0x000000032400720c */ /* 0x000fd20003f46270 */
[----:B------:R-:W-:Y:S05]  /*a1d0*/  @P0 BRA `(.L_x_10527) ;  /* 0x0000000400800947 */ /* 0x000fea0003800000 */
[----:B------:R-:W2:Y:S04]  /*a1e0*/  LDL R37, [R1+0xdc] ;  /* 0x0000dc0001257983 */ /* 0x000ea80000100800 */
[----:B------:R-:W3:Y:S01]  /*a1f0*/  LDL R69, [R1+0x108] ;  /* 0x0001080001457983 */ /* 0x000ee20000100800 */
[----:B------:R-:W-:Y:S01]  /*a200*/  HADD2.F32 R60, -RZ, R60.H0_H0 ;  /* 0x2000003cff3c7230 */ /* 0x000fe20000004100 */
[----:B------:R-:W-:Y:S01]  /*a210*/  SHF.R.U32.HI R54, RZ, 0x10, R25 ;  /* 0x00000010ff367819 */ /* 0x000fe20000011619 */
[----:B------:R-:W-:Y:S01]  /*a220*/  HADD2.F32 R62, -RZ, R62.H0_H0 ;  /* 0x2000003eff3e7230 */ /* 0x000fe20000004100 */
[--C-:B------:R-:W-:Y:S01]  /*a230*/  SHF.R.U32.HI R63, RZ, 0x10, R5.reuse ;  /* 0x00000010ff3f7819 */ /* 0x100fe20000011605 */
[----:B------:R-:W-:Y:S01]  /*a240*/  HADD2.F32 R61, -RZ, R61.H0_H0 ;  /* 0x2000003dff3d7230 */ /* 0x000fe20000004100 */
[----:B------:R-:W-:Y:S01]  /*a250*/  SHF.R.U64 R4, R4, 0x10, R5 ;  /* 0x0000001004047819 */ /* 0x000fe20000001205 */
[----:B------:R-:W-:Y:S01]  /*a260*/  HADD2.F32 R54, -RZ, R54.H0_H0 ;  /* 0x20000036ff367230 */ /* 0x000fe20000004100 */
[--C-:B------:R-:W-:Y:S01]  /*a270*/  SHF.R.U64 R5, R26, 0x10, R27.reuse ;  /* 0x000000101a057819 */ /* 0x100fe2000000121b */
[----:B------:R-:W-:Y:S01]  /*a280*/  HADD2.F32 R63, -RZ, R63.H0_H0 ;  /* 0x2000003fff3f7230 */ /* 0x000fe20000004100 */
[----:B------:R-:W-:-:S02]  /*a290*/  SHF.R.U32.HI R26, RZ, 0x10, R27 ;  /* 0x00000010ff1a7819 */ /* 0x000fc4000001161b */
[--C-:B------:R-:W-:Y:S01]  /*a2a0*/  SHF.R.U64 R6, R6, 0x10, R7.reuse ;  /* 0x0000001006067819 */ /* 0x100fe20000001207 */
[----:B------:R-:W-:Y:S01]  /*a2b0*/  HADD2.F32 R5, -RZ, R5.H0_H0 ;  /* 0x20000005ff057230 */ /* 0x000fe20000004100 */
[----:B------:R-:W-:Y:S02]  /*a2c0*/  SHF.R.U32.HI R7, RZ, 0x10, R7 ;  /* 0x00000010ff077819 */ /* 0x000fe40000011607 */
[----:B------:R-:W-:Y:S02]  /*a2d0*/  SHF.R.U64 R24, R24, 0x10, R25 ;  /* 0x0000001018187819 */ /* 0x000fe40000001219 */
[----:B--2---:R-:W-:-:S04]  /*a2e0*/  LEA.HI R0, R3, R37, RZ, 0x1d ;  /* 0x0000002503007211 */ /* 0x004fc800078fe8ff */
[----:B------:R-:W-:-:S04]  /*a2f0*/  SHF.R.S32.HI R37, RZ, 0x1f, R0 ;  /* 0x0000001fff257819 */ /* 0x000fc80000011400 */
[----:B------:R-:W-:Y:S01]  /*a300*/  LEA.HI R37, R37, R0, RZ, 0x2 ;  /* 0x0000000025257211 */ /* 0x000fe200078f10ff */
[----:B------:R-:W-:-:S03]  /*a310*/  IMAD.SHL.U32 R0, R0, 0x8, RZ ;  /* 0x0000000800007824 */ /* 0x000fc600078e00ff */
[----:B------:R-:W-:Y:S02]  /*a320*/  SHF.R.S32.HI R36, RZ, 0x2, R37 ;  /* 0x00000002ff247819 */ /* 0x000fe40000011425 */
[----:B------:R-:W-:-:S03]  /*a330*/  LOP3.LUT R37, R143, 0x18, R0, 0xf8, !PT ;  /* 0x000000188f257812 */ /* 0x000fc600078ef800 */
[----:B------:R-:W-:Y:S01]  /*a340*/  IMAD R0, R36, 0x1800, R153 ;  /* 0x0000180024007824 */ /* 0x000fe200078e0299 */
[----:B------:R-:W-:Y:S02]  /*a350*/  LOP3.LUT R41, R37, R144, RZ, 0x3c, !PT ;  /* 0x0000009025297212 */ /* 0x000fe400078e3cff */
[----:B---3--:R-:W0:Y:S02]  /*a360*/  LDS.128 R36, [R69] ;  /* 0x0000000045247984 */ /* 0x008e240000000c00 */
[----:B------:R-:W-:-:S05]  /*a370*/  IADD3 R41, R0, R41, RZ ;  /* 0x0000002900297210 */ /* 0x000fca0007ffe0ff */
        /* <DEDUP_REMOVED lines=13> */
[----:B------:R-:W-:Y:S01]  /*a450*/  FMUL.FTZ R65, R59, R63 ;  /* 0x0000003f3b417220 */ /* 0x000fe20000410000 */
[----:B------:R-:W-:Y:S02]  /*a460*/  HADD2.F32 R53, -RZ, R42.H0_H0 ;  /* 0x2000002aff357230 */ /* 0x000fe40000004100 */
[C---:B------:R-:W-:Y:S01]  /*a470*/  FFMA.FTZ R37, R55.reuse, R60, -R64 ;  /* 0x0000003c37257223 */ /* 0x040fe20000010840 */
[----:B------:R-:W-:Y:S01]  /*a480*/  FFMA.FTZ R41, R55, R62, R66 ;  /* 0x0000003e37297223 */ /* 0x000fe20000010042 */
[----:B------:R-:W-:-:S02]  /*a490*/  HADD2.F32 R55, -RZ, R67.H0_H0 ;  /* 0x20000043ff377230 */ /* 0x000fc40000004100 */
[-C--:B------:R-:W-:Y:S01]  /*a4a0*/  FMUL.FTZ R67, R59, R54.reuse ;  /* 0x000000363b437220 */ /* 0x080fe20000410000 */
[----:B------:R-:W-:Y:S01]  /*a4b0*/  FMUL.FTZ R59, R58, R61 ;  /* 0x0000003d3a3b7220 */ /* 0x000fe20000410000 */
[----:B------:R-:W-:Y:S02]  /*a4c0*/  HADD2.F32 R62, -RZ, R57.H1_H1 ;  /* 0x30000039ff3e7230 */ /* 0x000fe40000004100 */
[----:B------:R-:W-:Y:S01]  /*a4d0*/  FFMA.FTZ R54, R56, R54, -R65 ;  /* 0x0000003638367223 */ /* 0x000fe20000010841 */
[-C--:B------:R-:W-:Y:S01]  /*a4e0*/  FMUL.FTZ R60, R58, R55.reuse ;  /* 0x000000373a3c7220 */ /* 0x080fe20000410000 */
[----:B------:R-:W-:Y:S01]  /*a4f0*/  FFMA.FTZ R55, R52, R55, -R59 ;  /* 0x0000003734377223 */ /* 0x000fe2000001083b */
[----:B------:R-:W-:Y:S02]  /*a500*/  HADD2.F32 R58, -RZ, R68.H0_H0 ;  /* 0x20000044ff3a7230 */ /* 0x000fe40000004100 */
[----:B------:R-:W-:Y:S01]  /*a510*/  FMUL.FTZ R66, R53, R62 ;  /* 0x0000003e35427220 */ /* 0x000fe20000410000 */
[----:B------:R-:W-:-:S02]  /*a520*/  HADD2.F32 R51, -RZ, R43.H0_H0 ;  /* 0x2000002bff337230 */ /* 0x000fc40000004100 */
[----:B------:R-:W-:Y:S01]  /*a530*/  FFMA.FTZ R52, R52, R61, R60 ;  /* 0x0000003d34347223 */ /* 0x000fe2000001003c */
[----:B------:R-:W-:Y:S02]  /*a540*/  HADD2.F32 R64, -RZ, R57.H0_H0 ;  /* 0x20000039ff407230 */ /* 0x000fe40000004100 */
        /* <DEDUP_REMOVED lines=8> */
[----:B------:R-:W-:Y:S01]  /*a5d0*/  FFMA.FTZ R70, R25, R60, -R70 ;  /* 0x0000003c19467223 */ /* 0x000fe20000010846 */
[----:B------:R-:W-:Y:S02]  /*a5e0*/  HADD2.F32 R58, -RZ, R26.H0_H0 ;  /* 0x2000001aff3a7230 */ /* 0x000fe40000004100 */
[----:B------:R-:W-:Y:S01]  /*a5f0*/  FFMA.FTZ R26, R27, R62, R68 ;  /* 0x0000003e1b1a7223 */ /* 0x000fe20000010044 */
        /* <DEDUP_REMOVED lines=30> */
.L_x_10527:
[----:B------:R-:W-:Y:S05]  /*a7e0*/  BSYNC B1 ;  /* 0x0000000000017941 */ /* 0x000fea0003800000 */
.L_x_10526:
[----:B------:R-:W-:Y:S04]  /*a7f0*/  BSSY B1, `(.L_x_10528) ;  /* 0x000006b000017945 */ /* 0x000fe80003800000 */
[----:B------:R-:W-:Y:S05]  /*a800*/  @P1 BRA `(.L_x_10529) ;  /* 0x0000000400a41947 */ /* 0x000fea0003800000 */
[----:B0-----:R-:W2:Y:S01]  /*a810*/  LDL R0, [R1+0x4c] ;  /* 0x00004c0001007983 */ /* 0x001ea20000100800 */
[--C-:B------:R-:W-:Y:S01]  /*a820*/  SHF.R.U64 R28, R28, 0x10, R29.reuse ;  /* 0x000000101c1c7819 */ /* 0x100fe2000000121d */
[--C-:B------:R-:W-:Y:S01]  /*a830*/  HADD2.F32 R43, -RZ, R50.reuse.H1_H1 ;  /* 0x30000032ff2b7230 */ /* 0x100fe20000004100 */
[----:B------:R-:W-:Y:S01]  /*a840*/  SHF.R.U32.HI R52, RZ, 0x10, R29 ;  /* 0x00000010ff347819 */ /* 0x000fe2000001161d */
[----:B------:R-:W-:Y:S01]  /*a850*/  HADD2.F32 R50, -RZ, R50.H0_H0 ;  /* 0x20000032ff327230 */ /* 0x000fe20000004100 */
[--C-:B------:R-:W-:Y:S01]  /*a860*/  SHF.R.U64 R29, R8, 0x10, R9.reuse ;  /* 0x00000010081d7819 */ /* 0x100fe20000001209 */
[--C-:B------:R-:W-:Y:S01]  /*a870*/  HADD2.F32 R54, -RZ, R47.reuse.H0_H0 ;  /* 0x2000002fff367230 */ /* 0x100fe20000004100 */
[----:B------:R-:W-:Y:S01]  /*a880*/  SHF.R.U32.HI R51, RZ, 0x10, R9 ;  /* 0x00000010ff337819 */ /* 0x000fe20000011609 */
[----:B------:R-:W-:Y:S01]  /*a890*/  HADD2.F32 R47, -RZ, R47.H1_H1 ;  /* 0x3000002fff2f7230 */ /* 0x000fe20000004100 */
[----:B------:R-:W-:Y:S01]  /*a8a0*/  SHF.R.U64 R9, R10, 0x10, R11 ;  /* 0x000000100a097819 */ /* 0x000fe2000000120b */
[----:B------:R-:W-:Y:S01]  /*a8b0*/  HADD2.F32 R29, -RZ, R29.H0_H0 ;  /* 0x2000001dff1d7230 */ /* 0x000fe20000004100 */
[--C-:B------:R-:W-:Y:S01]  /*a8c0*/  SHF.R.U64 R8, R30, 0x10, R31.reuse ;  /* 0x000000101e087819 */ /* 0x100fe2000000121f */
[----:B------:R-:W-:Y:S01]  /*a8d0*/  HADD2.F32 R51, -RZ, R51.H0_H0 ;  /* 0x20000033ff337230 */ /* 0x000fe20000004100 */
[----:B------:R-:W-:-:S02]  /*a8e0*/  SHF.R.U32.HI R30, RZ, 0x10, R31 ;  /* 0x00000010ff1e7819 */ /* 0x000fc4000001161f */
[----:B------:R-:W-:-:S03]  /*a8f0*/  SHF.R.U32.HI R37, RZ, 0x10, R11 ;  /* 0x00000010ff257819 */ /* 0x000fc6000001160b */
[----:B------:R-:W-:Y:S02]  /*a900*/  HADD2.F32 R30, -RZ, R30.H0_H0 ;  /* 0x2000001eff1e7230 */ /* 0x000fe40000004100 */
[----:B--2---:R-:W-:Y:S01]  /*a910*/  IMAD.IADD R4, R138, 0x1, R0 ;  /* 0x000000018a047824 */ /* 0x004fe200078e0200 */
[----:B------:R-:W-:-:S04]  /*a920*/  LEA.HI R0, R3, R156, RZ, 0x1d ;  /* 0x0000009c03007211 */ /* 0x000fc800078fe8ff */
[----:B------:R-:W-:-:S04]  /*a930*/  SHF.R.S32.HI R5, RZ, 0x1f, R4 ;  /* 0x0000001fff057819 */ /* 0x000fc80000011404 */
[CC--:B------:R-:W-:Y:S02]  /*a940*/  LEA.HI R6, R5.reuse, R4.reuse, RZ, 0x5 ;  /* 0x0000000405067211 */ /* 0x0c0fe400078f28ff */
[----:B------:R-:W-:Y:S02]  /*a950*/  LEA.HI R4, R5, R4, RZ, 0x3 ;  /* 0x0000000405047211 */ /* 0x000fe400078f18ff */
[----:B------:R-:W-:Y:S02]  /*a960*/  SHF.R.S32.HI R5, RZ, 0x1f, R0 ;  /* 0x0000001fff057819 */ /* 0x000fe40000011400 */
[----:B------:R-:W-:Y:S02]  /*a970*/  LOP3.LUT R7, R143, 0x18, R4, 0xf8, !PT ;  /* 0x000000188f077812 */ /* 0x000fe400078ef804 */
[----:B------:R-:W-:Y:S01]  /*a980*/  LEA.HI R5, R5, R0, RZ, 0x2 ;  /* 0x0000000005057211 */ /* 0x000fe200078f10ff */
[----:B------:R-:W-:Y:S01]  /*a990*/  IMAD.SHL.U32 R0, R0, 0x8, RZ ;  /* 0x0000000800007824 */ /* 0x000fe200078e00ff */
[----:B------:R-:W-:-:S02]  /*a9a0*/  SHF.R.S32.HI R6, RZ, 0x5, R6 ;  /* 0x00000005ff067819 */ /* 0x000fc40000011406 */
[----:B------:R-:W-:Y:S02]  /*a9b0*/  SHF.R.S32.HI R4, RZ, 0x2, R5 ;  /* 0x00000002ff047819 */ /* 0x000fe40000011405 */
[----:B------:R-:W-:Y:S01]  /*a9c0*/  LOP3.LUT R5, R143, 0x18, R0, 0xf8, !PT ;  /* 0x000000188f057812 */ /* 0x000fe200078ef800 */
[--C-:B------:R-:W-:Y:S01]  /*a9d0*/  IMAD R6, R6, 0x1800, R153.reuse ;  /* 0x0000180006067824 */ /* 0x100fe200078e0299 */
[-C--:B------:R-:W-:Y:S01]  /*a9e0*/  LOP3.LUT R7, R7, R144.reuse, RZ, 0x3c, !PT ;  /* 0x0000009007077212 */ /* 0x080fe200078e3cff */
[----:B------:R-:W-:Y:S01]  /*a9f0*/  IMAD R24, R4, 0x1800, R153 ;  /* 0x0000180004187824 */ /* 0x000fe200078e0299 */
[----:B------:R-:W-:-:S03]  /*aa00*/  LOP3.LUT R25, R5, R144, RZ, 0x3c, !PT ;  /* 0x0000009005197212 */ /* 0x000fc600078e3cff */
[----:B------:R-:W-:Y:S01]  /*aa10*/  IMAD.IADD R6, R6, 0x1, R7 ;  /* 0x0000000106067824 */ /* 0x000fe200078e0207 */
[----:B------:R-:W-:-:S04]  /*aa20*/  IADD3 R25, R24, R25, RZ ;  /* 0x0000001918197210 */ /* 0x000fc80007ffe0ff */
[----:B------:R-:W-:Y:S01]  /*aa30*/  LEA R0, R6, UR40, 0x1 ;  /* 0x0000002806007c11 */ /* 0x000fe2000f8e08ff */
[----:B------:R-:W-:-:S04]  /*aa40*/  IMAD R36, R25, 0x2, R2 ;  /* 0x0000000219247824 */ /* 0x000fc800078e0202 */
[----:B------:R-:W0:Y:S04]  /*aa50*/  LDS.128 R4, [R0] ;  /* 0x0000000000047984 */ /* 0x000e280000000c00 */
[----:B------:R-:W1:Y:S01]  /*aa60*/  LDS.128 R24, [R36+0xc400] ;  /* 0x00c4000024187984 */ /* 0x000e620000000c00 */
[--C-:B0-----:R-:W-:Y:S02]  /*aa70*/  HADD2.F32 R10, -RZ, R5.reuse.H0_H0 ;  /* 0x20000005ff0a7230 */ /* 0x101fe40000004100 */
[----:B------:R-:W-:Y:S02]  /*aa80*/  HADD2.F32 R40, -RZ, R5.H1_H1 ;  /* 0x30000005ff287230 */ /* 0x000fe40000004100 */
[--C-:B-1----:R-:W-:Y:S02]  /*aa90*/  HADD2.F32 R5, -RZ, R25.reuse.H0_H0 ;  /* 0x20000019ff057230 */ /* 0x102fe40000004100 */
[----:B------:R-:W-:-:S02]  /*aaa0*/  HADD2.F32 R38, -RZ, R25.H1_H1 ;  /* 0x30000019ff267230 */ /* 0x000fc40000004100 */
[----:B------:R-:W-:Y:S02]  /*aab0*/  HADD2.F32 R25, -RZ, R24.H0_H0 ;  /* 0x20000018ff197230 */ /* 0x000fe40000004100 */
[CC--:B------:R-:W-:Y:S01]  /*aac0*/  FMUL.FTZ R53, R5.reuse, R50.reuse ;  /* 0x0000003205357220 */ /* 0x0c0fe20000410000 */
[-C--:B------:R-:W-:Y:S01]  /*aad0*/  FMUL.FTZ R55, R5, R43.reuse ;  /* 0x0000002b05377220 */ /* 0x080fe20000410000 */
[----:B------:R-:W-:Y:S02]  /*aae0*/  HADD2.F32 R39, -RZ, R4.H0_H0 ;  /* 0x20000004ff277230 */ /* 0x000fe40000004100 */
[C---:B------:R-:W-:Y:S01]  /*aaf0*/  FFMA.FTZ R5, R10.reuse, R43, -R53 ;  /* 0x0000002b0a057223 */ /* 0x040fe20000010835 */
[----:B------:R-:W-:Y:S02]  /*ab00*/  HADD2.F32 R43, -RZ, R52.H0_H0 ;  /* 0x20000034ff2b7230 */ /* 0x000fe40000004100 */
[----:B------:R-:W-:Y:S01]  /*ab10*/  FFMA.FTZ R10, R10, R50, R55 ;  /* 0x000000320a0a7223 */ /* 0x000fe20000010037 */
[----:B------:R-:W-:-:S02]  /*ab20*/  HADD2.F32 R52, -RZ, R49.H1_H1 ;  /* 0x30000031ff347230 */ /* 0x000fc40000004100 */
[C---:B------:R-:W-:Y:S01]  /*ab30*/  FMUL.FTZ R53, R38.reuse, R51 ;  /* 0x0000003326357220 */ /* 0x040fe20000410000 */
[----:B------:R-:W-:Y:S02]  /*ab40*/  HADD2.F32 R50, -RZ, R49.H0_H0 ;  /* 0x20000031ff327230 */ /* 0x000fe40000004100 */
[-C--:B------:R-:W-:Y:S01]  /*ab50*/  FMUL.FTZ R49, R38, R43.reuse ;  /* 0x0000002b26317220 */ /* 0x080fe20000410000 */
[----:B------:R-:W-:Y:S02]  /*ab60*/  HADD2.F32 R41, -RZ, R26.H0_H0 ;  /* 0x2000001aff297230 */ /* 0x000fe40000004100 */
[C---:B------:R-:W-:Y:S01]  /*ab70*/  FMUL.FTZ R56, R25.reuse, R52 ;  /* 0x0000003419387220 */ /* 0x040fe20000410000 */
[C---:B------:R-:W-:Y:S01]  /*ab80*/  FFMA.FTZ R38, R40.reuse, R43, -R53 ;  /* 0x0000002b28267223 */ /* 0x040fe20000010835 */
[----:B------:R-:W-:Y:S01]  /*ab90*/  FFMA.FTZ R49, R40, R51, R49 ;  /* 0x0000003328317223 */ /* 0x000fe20000010031 */
[----:B------:R-:W-:Y:S02]  /*aba0*/  HADD2.F32 R31, -RZ, R6.H0_H0 ;  /* 0x20000006ff1f7230 */ /* 0x000fe40000004100 */
[-C--:B------:R-:W-:Y:S01]  /*abb0*/  FMUL.FTZ R25, R25, R50.reuse ;  /* 0x0000003219197220 */ /* 0x080fe20000410000 */
        /* <DEDUP_REMOVED lines=8> */
[----:B------:R-:W-:Y:S01]  /*ac40*/  FFMA.FTZ R50, R31, R40, -R50 ;  /* 0x000000281f327223 */ /* 0x000fe20000010832 */
[----:B------:R-:W-:-:S02]  /*ac50*/  HADD2.F32 R27, -RZ, R27.H1_H1 ;  /* 0x3000001bff1b7230 */ /* 0x000fc40000004100 */
[C---:B------:R-:W-:Y:S01]  /*ac60*/  FMUL.FTZ R58, R42.reuse, R47 ;  /* 0x0000002f2a3a7220 */ /* 0x040fe20000410000 */
[----:B------:R-:W-:Y:S02]  /*ac70*/  HADD2.F32 R40, -RZ, R37.H0_H0 ;  /* 0x20000025ff287230 */ /* 0x000fe40000004100 */
[----:B------:R-:W-:Y:S01]  /*ac80*/  FMUL.FTZ R42, R42, R48 ;  /* 0x000000302a2a7220 */ /* 0x000fe20000410000 */
[----:B------:R-:W-:Y:S02]  /*ac90*/  HADD2.F32 R7, -RZ, R7.H1_H1 ;  /* 0x30000007ff077230 */ /* 0x000fe40000004100 */
[----:B------:R-:W-:Y:S01]  /*aca0*/  FFMA.FTZ R52, R31, R54, R52 ;  /* 0x000000361f347223 */ /* 0x000fe20000010034 */
[----:B------:R-:W-:Y:S01]  /*acb0*/  FFMA.FTZ R58, R11, R48, -R58 ;  /* 0x000000300b3a7223 */ /* 0x000fe2000001083a */
[----:B------:R-:W-:Y:S02]  /*acc0*/  HADD2.F32 R24, -RZ, R24.H1_H1 ;  /* 0x30000018ff187230 */ /* 0x000fe40000004100 */
[----:B------:R-:W-:Y:S01]  /*acd0*/  FMUL.FTZ R54, R27, R40 ;  /* 0x000000281b367220 */ /* 0x000fe20000410000 */
        /* <DEDUP_REMOVED lines=28> */
.L_x_10529:
[----:B------:R-:W-:Y:S05]  /*aea0*/  BSYNC B1 ;  /* 0x0000000000017941 */ /* 0x000fea0003800000 */
.L_x_10528:
[----:B------:R-:W-:Y:S05]  /*aeb0*/  @P2 BRA `(.L_x_10510) ;  /* 0x0000000400a42947 */ /* 0x000fea0003800000 */
[----:B01----:R-:W2:Y:S01]  /*aec0*/  LDL R0, [R1+0x48] ;  /* 0x0000480001007983 */ /* 0x003ea20000100800 */
[----:B------:R-:W-:Y:S02]  /*aed0*/  LEA.HI R3, R3, R157, RZ, 0x1d ;  /* 0x0000009d03037211 */ /* 0x000fe400078fe8ff */
[----:B------:R-:W-:Y:S02]  /*aee0*/  SHF.R.U64 R25, R12, 0x10, R13 ;  /* 0x000000100c197819 */ /* 0x000fe4000000120d */
[----:B------:R-:W-:Y:S01]  /*aef0*/  SHF.R.U64 R12, R34, 0x10, R35 ;  /* 0x00000010220c7819 */ /* 0x000fe20000001223 */
[----:B------:R-:W-:Y:S01]  /*af00*/  HADD2.F32 R34, -RZ, R20.H1_H1 ;  /* 0x30000014ff227230 */ /* 0x000fe20000004100 */
[----:B------:R-:W-:Y:S01]  /*af10*/  SHF.R.U64 R24, R32, 0x10, R33 ;  /* 0x0000001020187819 */ /* 0x000fe20000001221 */
[----:B------:R-:W-:Y:S01]  /*af20*/  HADD2.F32 R32, -RZ, R45.H1_H1 ;  /* 0x3000002dff207230 */ /* 0x000fe20000004100 */
[----:B------:R-:W-:Y:S01]  /*af30*/  SHF.R.U32.HI R31, RZ, 0x10, R13 ;  /* 0x00000010ff1f7819 */ /* 0x000fe2000001160d */
[----:B------:R-:W-:Y:S01]  /*af40*/  HADD2.F32 R25, -RZ, R25.H0_H0 ;  /* 0x20000019ff197230 */ /* 0x000fe20000004100 */
[----:B------:R-:W-:-:S02]  /*af50*/  SHF.R.U32.HI R33, RZ, 0x10, R33 ;  /* 0x00000010ff217819 */ /* 0x000fc40000011621 */
[----:B------:R-:W-:Y:S01]  /*af60*/  SHF.R.U64 R37, R14, 0x10, R15 ;  /* 0x000000100e257819 */ /* 0x000fe2000000120f */
[----:B------:R-:W-:Y:S01]  /*af70*/  HADD2.F32 R31, -RZ, R31.H0_H0 ;  /* 0x2000001fff1f7230 */ /* 0x000fe20000004100 */
[----:B------:R-:W-:Y:S02]  /*af80*/  SHF.R.U32.HI R39, RZ, 0x10, R35 ;  /* 0x00000010ff277819 */ /* 0x000fe40000011623 */
[----:B------:R-:W-:Y:S01]  /*af90*/  SHF.R.U32.HI R35, RZ, 0x10, R15 ;  /* 0x00000010ff237819 */ /* 0x000fe2000001160f */
[----:B--2---:R-:W-:-:S05]  /*afa0*/  IMAD.IADD R0, R138, 0x1, R0 ;  /* 0x000000018a007824 */ /* 0x004fca00078e0200 */
        /* <DEDUP_REMOVED lines=30> */
[----:B------:R-:W-:Y:S02]  /*b190*/  HADD2.F32 R32, -RZ, R20.H0_H0 ;  /* 0x20000014ff207230 */ /* 0x000fe40000004100 */
[----:B------:R-:W-:Y:S01]  /*b1a0*/  FFMA.FTZ R38, R13, R34, R38 ;  /* 0x000000220d267223 */ /* 0x000fe20000010026 */
[----:B------:R-:W-:-:S02]  /*b1b0*/  HADD2.F32 R20, -RZ, R45.H0_H0 ;  /* 0x2000002dff147230 */ /* 0x000fc40000004100 */
[-C--:B------:R-:W-:Y:S01]  /*b1c0*/  FMUL.FTZ R13, R28, R27.reuse ;  /* 0x0000001b1c0d7220 */ /* 0x080fe20000410000 */
[----:B------:R-:W-:Y:S02]  /*b1d0*/  HADD2.F32 R5, -RZ, R4.H0_H0 ;  /* 0x20000004ff057230 */ /* 0x000fe40000004100 */
[C---:B------:R-:W-:Y:S01]  /*b1e0*/  FMUL.FTZ R34, R9.reuse, R32 ;  /* 0x0000002009227220 */ /* 0x040fe20000410000 */
[----:B------:R-:W-:Y:S02]  /*b1f0*/  HADD2.F32 R29, -RZ, R10.H0_H0 ;  /* 0x2000000aff1d7230 */ /* 0x000fe40000004100 */
[----:B------:R-:W-:Y:S01]  /*b200*/  FMUL.FTZ R9, R9, R20 ;  /* 0x0000001409097220 */ /* 0x000fe20000410000 */
[----:B------:R-:W-:Y:S02]  /*b210*/  HADD2.F32 R28, -RZ, R21.H0_H0 ;  /* 0x20000015ff1c7230 */ /* 0x000fe40000004100 */
[C---:B------:R-:W-:Y:S01]  /*b220*/  FFMA.FTZ R33, R14.reuse, R27, -R33 ;  /* 0x0000001b0e217223 */ /* 0x040fe20000010821 */
[----:B------:R-:W-:Y:S01]  /*b230*/  FFMA.FTZ R31, R14, R31, R13 ;  /* 0x0000001f0e1f7223 */ /* 0x000fe2000001000d */
[----:B------:R-:W-:-:S02]  /*b240*/  HADD2.F32 R15, -RZ, R6.H0_H0 ;  /* 0x20000006ff0f7230 */ /* 0x000fc40000004100 */
[C---:B------:R-:W-:Y:S01]  /*b250*/  FFMA.FTZ R34, R5.reuse, R20, -R34 ;  /* 0x0000001405227223 */ /* 0x040fe20000010822 */
[----:B------:R-:W-:Y:S02]  /*b260*/  HADD2.F32 R30, -RZ, R11.H0_H0 ;  /* 0x2000000bff1e7230 */ /* 0x000fe40000004100 */
[----:B------:R-:W-:Y:S01]  /*b270*/  FFMA.FTZ R32, R5, R32, R9 ;  /* 0x0000002005207223 */ /* 0x000fe20000010009 */
[--C-:B------:R-:W-:Y:S02]  /*b280*/  HADD2.F32 R14, -RZ, R46.reuse.H0_H0 ;  /* 0x2000002eff0e7230 */ /* 0x100fe40000004100 */
[C---:B------:R-:W-:Y:S01]  /*b290*/  FMUL.FTZ R20, R29.reuse, R28 ;  /* 0x0000001c1d147220 */ /* 0x040fe20000410000 */
[----:B------:R-:W-:Y:S02]  /*b2a0*/  HADD2.F32 R21, -RZ, R21.H1_H1 ;  /* 0x30000015ff157230 */ /* 0x000fe40000004100 */
[----:B------:R-:W-:Y:S02]  /*b2b0*/  HADD2.F32 R5, -RZ, R46.H1_H1 ;  /* 0x3000002eff057230 */ /* 0x000fe40000004100 */
[----:B------:R-:W-:Y:S01]  /*b2c0*/  FMUL.FTZ R40, R29, R14 ;  /* 0x0000000e1d287220 */ /* 0x000fe20000410000 */
[----:B------:R-:W-:-:S02]  /*b2d0*/  HADD2.F32 R26, -RZ, R7.H0_H0 ;  /* 0x20000007ff1a7230 */ /* 0x000fc40000004100 */
[C---:B------:R-:W-:Y:S01]  /*b2e0*/  FFMA.FTZ R27, R15.reuse, R14, -R20 ;  /* 0x0000000e0f1b7223 */ /* 0x040fe20000010814 */
[C---:B------:R-:W-:Y:S01]  /*b2f0*/  FMUL.FTZ R9, R30.reuse, R21 ;  /* 0x000000151e097220 */ /* 0x040fe20000410000 */
[----:B------:R-:W-:Y:S02]  /*b300*/  HADD2.F32 R11, -RZ, R11.H1_H1 ;  /* 0x3000000bff0b7230 */ /* 0x000fe40000004100 */
[-C--:B------:R-:W-:Y:S01]  /*b310*/  FMUL.FTZ R30, R30, R5.reuse ;  /* 0x000000051e1e7220 */ /* 0x080fe20000410000 */
[----:B------:R-:W-:Y:S02]  /*b320*/  HADD2.F32 R20, -RZ, R35.H0_H0 ;  /* 0x20000023ff147230 */ /* 0x000fe40000004100 */
[----:B------:R-:W-:Y:S01]  /*b330*/  FFMA.FTZ R40, R15, R28, R40 ;  /* 0x0000001c0f287223 */ /* 0x000fe20000010028 */
[----:B------:R-:W-:Y:S02]  /*b340*/  HADD2.F32 R14, -RZ, R39.H0_H0 ;  /* 0x20000027ff0e7230 */ /* 0x000fe40000004100 */
[C---:B------:R-:W-:Y:S01]  /*b350*/  FFMA.FTZ R28, R26.reuse, R5, -R9 ;  /* 0x000000051a1c7223 */ /* 0x040fe20000010809 */
[----:B------:R-:W-:Y:S01]  /*b360*/  FFMA.FTZ R30, R26, R21, R30 ;  /* 0x000000151a1e7223 */ /* 0x000fe2000001001e */
[----:B------:R-:W-:-:S02]  /*b370*/  HADD2.F32 R7, -RZ, R7.H1_H1 ;  /* 0x30000007ff077230 */ /* 0x000fc40000004100 */
[C---:B------:R-:W-:Y:S01]  /*b380*/  FMUL.FTZ R42, R11.reuse, R20 ;  /* 0x000000140b2a7220 */ /* 0x040fe20000410000 */
[-C--:B------:R-:W-:Y:S01]  /*b390*/  FMUL.FTZ R26, R11, R14.reuse ;  /* 0x0000000e0b1a7220 */ /* 0x080fe20000410000 */
[----:B------:R-:W-:Y:S02]  /*b3a0*/  HADD2.F32 R8, -RZ, R8.H1_H1 ;  /* 0x30000008ff087230 */ /* 0x000fe40000004100 */
[----:B------:R-:W-:Y:S02]  /*b3b0*/  HADD2.F32 R10, -RZ, R10.H1_H1 ;  /* 0x3000000aff0a7230 */ /* 0x000fe40000004100 */
        /* <DEDUP_REMOVED lines=25> */
.L_x_10510:
[----:B------:R-:W-:Y:S05]  /*b550*/  BSYNC B0 ;  /* 0x0000000000007941 */ /* 0x000fea0003800000 */
.L_x_10503:
        /* <DEDUP_REMOVED lines=8> */
.L_x_10501:
[----:B01-3--:R-:W-:-:S05]  /*b5e0*/  IMAD.U32 R0, RZ, RZ, UR39 ;  /* 0x00000027ff007e24 */ /* 0x00bfca000f8e00ff */
[----:B------:R-:W-:-:S13]  /*b5f0*/  ISETP.NE.AND P0, PT, R0, 0x3, PT ;  /* 0x000000030000780c */ /* 0x000fda0003f05270 */
[----:B------:R-:W-:Y:S05]  /*b600*/  @!P0 BRA `(.L_x_10530) ;  /* 0x0000000000048947 */ /* 0x000fea0003800000 */
[----:B------:R-:W-:Y:S01]  /*b610*/  BPT.TRAP 0x1 ;  /* 0x000000040000795c */ /* 0x000fe20000300000 */
.L_x_10530:
[----:B--2-4-:R-:W2:Y:S01]  /*b620*/  LDL R3, [R1] ;  /* 0x0000000001037983 */ /* 0x014ea20000100800 */
[----:B------:R-:W-:Y:S01]  /*b630*/  IMAD R0, R142, 0x8, R2 ;  /* 0x000000088e007824 */ /* 0x000fe200078e0202 */
[----:B--2---:R-:W-:-:S04]  /*b640*/  SHF.L.U32 R5, R3, 0x1f, RZ ;  /* 0x0000001f03057819 */ /* 0x004fc800000006ff */
[----:B------:R0:W1:Y:S01]  /*b650*/  SYNCS.PHASECHK.TRANS64.TRYWAIT P1, [R0+URZ+0x2d830], R5 ;  /* 0x02d83005000075a7 */ /* 0x000062000802017f */
[----:B------:R-:W-:Y:S05]  /*b660*/  @!P0 BRA `(.L_x_10531) ;  /* 0x0000000000048947 */ /* 0x000fea0003800000 */
[----:B------:R-:W-:Y:S01]  /*b670*/  BPT.TRAP 0x1 ;  /* 0x000000040000795c */ /* 0x000fe20000300000 */
.L_x_10531:
[----:B------:R-:W-:Y:S01]  /*b680*/  IADD3 R3, R2, 0x15400, RZ ;  /* 0x0001540002037810 */ /* 0x000fe20007ffe0ff */
[----:B------:R-:W-:-:S03]  /*b690*/  IMAD R44, R44, 0x1000, R2 ;  /* 0x000010002c2c7824 */ /* 0x000fc600078e0202 */
[----:B------:R-:W-:Y:S01]  /*b6a0*/  SHF.R.U32.HI R3, RZ, 0x4, R3 ;  /* 0x00000004ff037819 */ /* 0x000fe20000011603 */
[----:B------:R-:W-:-:S03]  /*b6b0*/  VIADD R44, R44, 0xc400 ;  /* 0x0000c4002c2c7836 */ /* 0x000fc60000000000 */
[----:B------:R-:W-:Y:S02]  /*b6c0*/  LOP3.LUT R3, R3, 0x3fff, RZ, 0xc0, !PT ;  /* 0x00003fff03037812 */ /* 0x000fe400078ec0ff */
[----:B------:R-:W-:Y:S02]  /*b6d0*/  SHF.R.U32.HI R44, RZ, 0x4, R44 ;  /* 0x00000004ff2c7819 */ /* 0x000fe4000001162c */
[----:B------:R-:W-:Y:S02]  /*b6e0*/  LOP3.LUT R3, R3, 0x10000, RZ, 0xfc, !PT ;  /* 0x0001000003037812 */ /* 0x000fe400078efcff */
[----:B------:R-:W-:-:S03]  /*b6f0*/  LOP3.LUT R44, R44, 0x3fff, RZ, 0xc0, !PT ;  /* 0x00003fff2c2c7812 */ /* 0x000fc600078ec0ff */
[----:B------:R2:W-:Y:S01]  /*b700*/  STL [R1+0x80], R3 ;  /* 0x0000800301007387 */ /* 0x0005e20000100800 */
[----:B-1----:R-:W-:Y:S05]  /*b710*/  @P1 BRA `(.L_x_10532) ;  /* 0x0000000000081947 */ /* 0x002fea0003800000 */
[----:B------:R-:W1:Y:S02]  /*b720*/  SYNCS.PHASECHK.TRANS64.TRYWAIT P1, [R0+URZ+0x2d830], R5 ;  /* 0x02d83005000075a7 */ /* 0x000e64000802017f */
[----:B-1----:R-:W-:Y:S05]  /*b730*/  @!P1 BRA `(.L_x_10533) ;  /* 0x0000010c00449947 */ /* 0x002fea0003800000 */
.L_x_10532:
[----:B--2---:R-:W2:Y:S01]  /*b740*/  LDL R3, [R1+0x80] ;  /* 0x0000800001037983 */ /* 0x004ea20000100800 */
[----:B01----:R-:W-:Y:S01]  /*b750*/  IMAD.MOV.U32 R5, RZ, RZ, -0x7fffffe0 ;  /* 0x80000020ff057424 */ /* 0x003fe200078e00ff */
[----:B------:R-:W-:Y:S01]  /*b760*/  LOP3.LUT R8, R44, 0x10000, RZ, 0xfc, !PT ;  /* 0x000100002c087812 */ /* 0x000fe200078efcff */
[----:B------:R-:W-:Y:S01]  /*b770*/  IMAD.MOV.U32 R9, RZ, RZ, -0x7fffffe0 ;  /* 0x80000020ff097424 */ /* 0x000fe200078e00ff */
[----:B------:R-:W-:Y:S05]  /*b780*/  WARPSYNC.ALL ;  /* 0x0000000000007948 */ /* 0x000fea0003800000 */
[----:B------:R-:W-:Y:S01]  /*b790*/  R2UR UR7, R5 ;  /* 0x00000000050772ca */ /* 0x000fe200000e0000 */
[----:B------:R-:W-:Y:S01]  /*b7a0*/  WARPGROUP.ARRIVE ;  /* 0x00000000000079c5 */ /* 0x000fe20000000000 */
[C---:B------:R-:W-:Y:S01]  /*b7b0*/  R2UR UR4, R8.reuse ;  /* 0x00000000080472ca */ /* 0x040fe200000e0000 */
[----:B------:R-:W-:Y:S01]  /*b7c0*/  IMAD.MOV.U32 R7, RZ, RZ, -0x7fffffe0 ;  /* 0x80000020ff077424 */ /* 0x000fe200078e00ff */
[----:B------:R-:W-:Y:S01]  /*b7d0*/  R2UR UR5, R9 ;  /* 0x00000000090572ca */ /* 0x000fe200000e0000 */
[----:B------:R-:W-:Y:S01]  /*b7e0*/  IMAD.MOV.U32 R21, RZ, RZ, -0x7fffffe0 ;  /* 0x80000020ff157424 */ /* 0x000fe200078e00ff */
[C---:B------:R-:W-:Y:S01]  /*b7f0*/  IADD3 R20, R8.reuse, 0x2, RZ ;  /* 0x0000000208147810 */ /* 0x040fe20007ffe0ff */
[----:B------:R-:W-:Y:S01]  /*b800*/  IMAD.MOV.U32 R15, RZ, RZ, -0x7fffffe0 ;  /* 0x80000020ff0f7424 */ /* 0x000fe200078e00ff */
[C---:B------:R-:W-:Y:S01]  /*b810*/  IADD3 R14, R8.reuse, 0x300, RZ ;  /* 0x00000300080e7810 */ /* 0x040fe20007ffe0ff */
[C---:B------:R-:W-:Y:S01]  /*b820*/  VIADD R12, R8.reuse, 0x302 ;  /* 0x00000302080c7836 */ /* 0x040fe20000000000 */
[----:B------:R-:W-:Y:S01]  /*b830*/  MOV R13, 0x80000020 ;  /* 0x80000020000d7802 */ /* 0x000fe20000000f00 */
[----:B------:R-:W-:Y:S01]  /*b840*/  VIADD R10, R8, 0x600 ;  /* 0x00000600080a7836 */ /* 0x000fe20000000000 */
[----:B------:R0:W-:Y:S01]  /*b850*/  STL.64 [R1+0x18], R8 ;  /* 0x0000180801007387 */ /* 0x0001e20000100a00 */
[----:B------:R-:W-:-:S02]  /*b860*/  IMAD.MOV.U32 R11, RZ, RZ, -0x7fffffe0 ;  /* 0x80000020ff0b7424 */ /* 0x000fc400078e00ff */
[----:B------:R-:W-:Y:S01]  /*b870*/  IMAD.MOV.U32 R5, RZ, RZ, -0x7fffffe0 ;  /* 0x80000020ff057424 */ /* 0x000fe200078e00ff */
[----:B------:R0:W-:Y:S01]  /*b880*/  STL.64 [R1+0x68], R20 ;  /* 0x0000681401007387 */ /* 0x0001e20000100a00 */
[----:B------:R-:W-:-:S03]  /*b890*/  IMAD.MOV.U32 R135, RZ, RZ, RZ ;  /* 0x000000ffff877224 */ /* 0x000fc600078e00ff */
[----:B------:R0:W-:Y:S04]  /*b8a0*/  STL.64 [R1+0x60], R14 ;  /* 0x0000600e01007387 */ /* 0x0001e80000100a00 */
[----:B------:R0:W-:Y:S04]  /*b8b0*/  STL.64 [R1+0x40], R12 ;  /* 0x0000400c01007387 */ /* 0x0001e80000100a00 */
[----:B------:R0:W-:Y:S01]  /*b8c0*/  STL.64 [R1+0x38], R10 ;  /* 0x0000380a01007387 */ /* 0x0001e20000100a00 */
[----:B--2---:R-:W-:-:S04]  /*b8d0*/  IMAD R4, R142, 0x600, R3 ;  /* 0x000006008e047824 */ /* 0x004fc800078e0203 */
[C---:B------:R-:W-:Y:S01]  /*b8e0*/  VIADD R6, R4.reuse, 0x2 ;  /* 0x0000000204067836 */ /* 0x040fe20000000000 */
[----:B------:R-:W-:-:S13]  /*b8f0*/  R2UR UR6, R4 ;  /* 0x00000000040672ca */ /* 0x000fda00000e0000 */
[----:B------:R-:W-:Y:S01]  /*b900*/  HGMMA.64x128x16.F32 R24, gdesc[UR4], RZ, !UPT, gsb0 ;  /* 0x01e00000041879f0 */ /* 0x000fe2000c0008ff */
[----:B------:R-:W-:Y:S01]  /*b910*/  R2UR UR6, R6 ;  /* 0x00000000060672ca */ /* 0x000fe200000e0000 */
[----:B------:R-:W-:Y:S01]  /*b920*/  VIADD R6, R4, 0x200 ;  /* 0x0000020004067836 */ /* 0x000fe20000000000 */
[----:B------:R-:W-:Y:S01]  /*b930*/  R2UR UR7, R7 ;  /* 0x00000000070772ca */ /* 0x000fe200000e0000 */
[----:B------:R-:W-:Y:S01]  /*b940*/  IMAD.MOV.U32 R7, RZ, RZ, -0x7fffffe0 ;  /* 0x80000020ff077424 */ /* 0x000fe200078e00ff */
[----:B------:R-:W-:Y:S02]  /*b950*/  R2UR UR4, R20 ;  /* 0x00000000140472ca */ /* 0x000fe400000e0000 */
[----:B------:R-:W-:Y:S01]  /*b960*/  R2UR UR5, R21 ;  /* 0x00000000150572ca */ /* 0x000fe200000e0000 */
[----:B------:R-:W-:Y:S02]  /*b970*/  WARPGROUP.DEPBAR.LE gsb0, 0x0 ;  /* 0x00008000000079c5 */ /* 0x000fe40000010000 */
[----:B------:R-:W-:-:S10]  /*b980*/  WARPGROUP.ARRIVE ;  /* 0x00000000000079c5 */ /* 0x000fd40000000000 */
[----:B------:R-:W-:Y:S01]  /*b990*/  HGMMA.64x128x16.F32 R24, gdesc[UR4], R24, gsb0 ;  /* 0x01e00000041879f0 */ /* 0x000fe20008000818 */
        /* <DEDUP_REMOVED lines=14> */
[----:B------:R-:W-:Y:S02]  /*ba80*/  R2UR UR5, R13 ;  /* 0x000000000d0572ca */ /* 0x000fe400000e0000 */
[----:B------:R-:W-:Y:S01]  /*ba90*/  IADD3 R4, R4, 0x402, RZ ;  /* 0x0000040204047810 */ /* 0x000fe20007ffe0ff */
[----:B------:R-:W-:-:S02]  /*baa0*/  WARPGROUP.DEPBAR.LE gsb0, 0x0 ;  /* 0x00008000000079c5 */ /* 0x000fc40000010000 */
[----:B------:R-:W-:-:S08]  /*bab0*/  WARPGROUP.ARRIVE ;  /* 0x00000000000079c5 */ /* 0x000fd00000000000 */
[----:B------:R-:W-:Y:S01]  /*bac0*/  HGMMA.64x128x16.F32 R24, gdesc[UR4], R24, gsb0 ;  /* 0x01e00000041879f0 */ /* 0x000fe20008000818 */
[----:B------:R-:W-:Y:S01]  /*bad0*/  R2UR UR6, R6 ;  /* 0x00000000060672ca */ /* 0x000fe200000e0000 */
[----:B------:R-:W-:Y:S01]  /*bae0*/  VIADD R6, R8, 0x602 ;  /* 0x0000060208067836 */ /* 0x000fe20000000000 */
[----:B------:R-:W-:Y:S01]  /*baf0*/  R2UR UR7, R7 ;  /* 0x00000000070772ca */ /* 0x000fe200000e0000 */
[----:B------:R-:W-:Y:S01]  /*bb00*/  IMAD.MOV.U32 R7, RZ, RZ, -0x7fffffe0 ;  /* 0x80000020ff077424 */ /* 0x000fe200078e00ff */
[----:B------:R-:W-:Y:S02]  /*bb10*/  R2UR UR4, R10 ;  /* 0x000000000a0472ca */ /* 0x000fe400000e0000 */
[----:B------:R-:W-:Y:S02]  /*bb20*/  R2UR UR5, R11 ;  /* 0x000000000b0572ca */ /* 0x000fe400000e0000 */
[----:B------:R0:W-:Y:S01]  /*bb30*/  STL.64 [R1+0x30], R6 ;  /* 0x0000300601007387 */ /* 0x0001e20000100a00 */
[----:B------:R-:W-:-:S02]  /*bb40*/  WARPGROUP.DEPBAR.LE gsb0, 0x0 ;  /* 0x00008000000079c5 */ /* 0x000fc40000010000 */
[----:B------:R-:W-:-:S08]  /*bb50*/  WARPGROUP.ARRIVE ;  /* 0x00000000000079c5 */ /* 0x000fd00000000000 */
        /* <DEDUP_REMOVED lines=9> */
[----:B0-----:R-:W-:Y:S05]  /*bbf0*/  @!P0 BRA `(.L_x_10534) ;  /* 0x0000000000048947 */ /* 0x001fea0003800000 */
[----:B------:R-:W-:Y:S01]  /*bc00*/  BPT.TRAP 0x1 ;  /* 0x000000040000795c */ /* 0x000fe20000300000 */
.L_x_10534:
[----:B------:R-:W2:Y:S01]  /*bc10*/  LDL R89, [R1+0xac] ;  /* 0x0000ac0001597983 */ /* 0x000ea20000100800 */
[----:B------:R-:W-:Y:S01]  /*bc20*/  ULDC UR4, c[0x0][0x9d8] ;  /* 0x0002760000047ab9 */ /* 0x000fe20000000800 */
[----:B------:R-:W-:Y:S01]  /*bc30*/  ULDC UR45, c[0x0][0x988] ;  /* 0x00026200002d7ab9 */ /* 0x000fe20000000800 */
[----:B------:R-:W-:Y:S01]  /*bc40*/  FMUL.FTZ R3, R24, UR4 ;  /* 0x0000000418037c20 */ /* 0x000fe20008410000 */
[----:B------:R-:W3:Y:S01]  /*bc50*/  LDL R91, [R1+0x5c] ;  /* 0x00005c00015b7983 */ /* 0x000ee20000100800 */
        /* <DEDUP_REMOVED lines=46> */
[----:B------:R-:W3:Y:S01]  /*bf40*/  LDL R92, [R1+0x8c] ;  /* 0x00008c00015c7983 */ /* 0x000ee20000100800 */
        /* <DEDUP_REMOVED lines=14> */
[----:B------:R-:W3:Y:S01]  /*c030*/  LDL R90, [R1+0x74] ;  /* 0x00007400015a7983 */ /* 0x000ee20000100800 */
[----:B------:R-:W-:Y:S01]  /*c040*/  IADD3 R0, R0, 0x2d840, RZ ;  /* 0x0002d84000007810 */ /* 0x000fe20007ffe0ff */
[----:B------:R-:W-:Y:S01]  /*c050*/  ULDC UR41, c[0x0][0x9d8] ;  /* 0x0002760000297ab9 */ /* 0x000fe20000000800 */
[----:B------:R-:W-:-:S04]  /*c060*/  ULDC UR44, c[0x0][0x988] ;  /* 0x00026200002c7ab9 */ /* 0x000fc80000000800 */
        /* <DEDUP_REMOVED lines=20> */
[----:B------:R-:W3:Y:S08]  /*c1b0*/  MUFU.TANH R35, R35 ;  /* 0x0000002300237308 */ /* 0x000ef00000002400 */
[----:B------:R-:W3:Y:S08]  /*c1c0*/  MUFU.TANH R41, R41 ;  /* 0x0000002900297308 */ /* 0x000ef00000002400 */
[----:B------:R-:W3:Y:S08]  /*c1d0*/  MUFU.TANH R36, R36 ;  /* 0x0000002400247308 */ /* 0x000ef00000002400 */
[----:B------:R-:W3:Y:S08]  /*c1e0*/  MUFU.TANH R42, R42 ;  /* 0x0000002a002a7308 */ /* 0x000ef00000002400 */
[----:B------:R-:W3:Y:S08]  /*c1f0*/  MUFU.TANH R39, R39 ;  /* 0x0000002700277308 */ /* 0x000ef00000002400 */
[----:B------:R-:W3:Y:S01]  /*c200*/  MUFU.TANH R45, R45 ;  /* 0x0000002d002d7308 */ /* 0x000ee20000002400 */
[----:B--2---:R-:W-:-:S07]  /*c210*/  IADD3 R65, R102, 0x80, -R89 ;  /* 0x0000008066417810 */ /* 0x004fce0007ffe859 */
[----:B------:R-:W2:Y:S01]  /*c220*/  MUFU.TANH R40, R40 ;  /* 0x0000002800287308 */ /* 0x000ea20000002400 */
[----:B------:R-:W-:Y:S01]  /*c230*/  FMUL.FTZ R63, R78, UR4 ;  /* 0x000000044e3f7c20 */ /* 0x000fe20008410000 */
[----:B------:R-:W2:Y:S01]  /*c240*/  LDL R89, [R1+0x70] ;  /* 0x0000700001597983 */ /* 0x000ea20000100800 */
[----:B------:R-:W-:-:S05]  /*c250*/  IMAD R62, R88, -0x80, R65 ;  /* 0xffffff80583e7824 */ /* 0x000fca00078e0241 */
[----:B------:R-:W2:Y:S01]  /*c260*/  MUFU.TANH R46, R46 ;  /* 0x0000002e002e7308 */ /* 0x000ea20000002400 */
[C---:B------:R-:W-:Y:S02]  /*c270*/  ISETP.GT.AND P1, PT, R62.reuse, RZ, PT ;  /* 0x000000ff3e00720c */ /* 0x040fe40003f24270 */
[C---:B------:R-:W-:Y:S02]  /*c280*/  ISETP.GT.AND P3, PT, R62.reuse, 0x1, PT ;  /* 0x000000013e00780c */ /* 0x040fe40003f64270 */
[----:B------:R-:W-:Y:S02]  /*c290*/  ISETP.GT.AND P2, PT, R62, 0x8, PT ;  /* 0x000000083e00780c */ /* 0x000fe40003f44270 */
[----:B0-----:R-:W-:Y:S01]  /*c2a0*/  FSEL R3, R3, -INF , P1 ;  /* 0xff80000003037808 */ /* 0x001fe20000800000 */
[----:B------:R-:W0:Y:S01]  /*c2b0*/  MUFU.TANH R43, R43 ;  /* 0x0000002b002b7308 */ /* 0x000e220000002400 */
[----:B-1----:R-:W-:Y:S02]  /*c2c0*/  FSEL R4, R4, -INF , P3 ;  /* 0xff80000004047808 */ /* 0x002fe40001800000 */
[----:B----4-:R-:W-:-:S02]  /*c2d0*/  FSEL R65, R9, -INF , P2 ;  /* 0xff80000009417808 */ /* 0x010fc40001000000 */
[----:B------:R-:W-:Y:S02]  /*c2e0*/  ISETP.GT.AND P5, PT, R62, 0x9, PT ;  /* 0x000000093e00780c */ /* 0x000fe40003fa4270 */
[----:B------:R-:W-:Y:S01]  /*c2f0*/  FSEL R66, R7, -INF , P2 ;  /* 0xff80000007427808 */ /* 0x000fe20001000000 */
[----:B------:R-:W1:Y:S01]  /*c300*/  MUFU.TANH R49, R49 ;  /* 0x0000003100317308 */ /* 0x000e620000002400 */
[----:B------:R-:W-:Y:S02]  /*c310*/  FMNMX.FTZ R9, R3, R4, !PT ;  /* 0x0000000403097209 */ /* 0x000fe40007810000 */
[----:B------:R-:W-:Y:S02]  /*c320*/  FSEL R64, R6, -INF , P3 ;  /* 0xff80000006407808 */ /* 0x000fe40001800000 */
[----:B------:R-:W-:Y:S02]  /*c330*/  ISETP.GT.AND P4, PT, R62, 0x10, PT ;  /* 0x000000103e00780c */ /* 0x000fe40003f84270 */
[----:B------:R-:W-:Y:S01]  /*c340*/  FSEL R67, R8, -INF , P5 ;  /* 0xff80000008437808 */ /* 0x000fe20002800000 */
[----:B------:R-:W4:Y:S01]  /*c350*/  MUFU.TANH R44, R44 ;  /* 0x0000002c002c7308 */ /* 0x000f220000002400 */
[----:B------:R-:W-:-:S02]  /*c360*/  FMNMX.FTZ R6, R66, R9, !PT ;  /* 0x0000000942067209 */ /* 0x000fc40007810000 */
[----:B------:R-:W-:Y:S02]  /*c370*/  FSEL R5, R5, -INF , P1 ;  /* 0xff80000005057808 */ /* 0x000fe40000800000 */
[C---:B------:R-:W-:Y:S02]  /*c380*/  ISETP.GT.AND P1, PT, R62.reuse, 0x11, PT ;  /* 0x000000113e00780c */ /* 0x040fe40003f24270 */
[----:B------:R-:W-:Y:S01]  /*c390*/  FSEL R11, R11, -INF , P4 ;  /* 0xff8000000b0b7808 */ /* 0x000fe20002000000 */
[----:B------:R-:W4:Y:S01]  /*c3a0*/  MUFU.TANH R47, R47 ;  /* 0x0000002f002f7308 */ /* 0x000f220000002400 */
[----:B------:R-:W-:Y:S02]  /*c3b0*/  FMNMX.FTZ R6, R67, R6, !PT ;  /* 0x0000000643067209 */ /* 0x000fe40007810000 */
[----:B------:R-:W-:Y:S02]  /*c3c0*/  ISETP.GT.AND P3, PT, R62, 0x18, PT ;  /* 0x000000183e00780c */ /* 0x000fe40003f64270 */
[----:B------:R-:W-:-:S02]  /*c3d0*/  FSEL R68, R12, -INF , P1 ;  /* 0xff8000000c447808 */ /* 0x000fc40000800000 */
[----:B------:R-:W-:Y:S01]  /*c3e0*/  FMNMX.FTZ R9, R11, R6, !PT ;  /* 0x000000060b097209 */ /* 0x000fe20007810000 */
[----:B------:R-:W4:Y:S01]  /*c3f0*/  MUFU.TANH R48, R48 ;  /* 0x0000003000307308 */ /* 0x000f220000002400 */
[----:B------:R-:W-:Y:S02]  /*c400*/  FSEL R69, R15, -INF , P3 ;  /* 0xff8000000f457808 */ /* 0x000fe40001800000 */
[----:B------:R-:W-:Y:S02]  /*c410*/  FMNMX.FTZ R6, R68, R9, !PT ;  /* 0x0000000944067209 */ /* 0x000fe40007810000 */
[----:B------:R-:W-:Y:S02]  /*c420*/  FSEL R7, R13, -INF , P4 ;  /* 0xff8000000d077808 */ /* 0x000fe40002000000 */
[----:B------:R-:W-:Y:S01]  /*c430*/  ISETP.GT.AND P2, PT, R62, 0x19, PT ;  /* 0x000000193e00780c */ /* 0x000fe20003f44270 */
[----:B------:R-:W-:Y:S01]  /*c440*/  MUFU.TANH R50, R50 ;  /* 0x0000003200327308 */ /* 0x000fe20000002400 */
[----:B------:R-:W-:-:S02]  /*c450*/  FMNMX.FTZ R13, R69, R6, !PT ;  /* 0x00000006450d7209 */ /* 0x000fc40007810000 */
[----:B------:R-:W-:Y:S02]  /*c460*/  FMNMX.FTZ R6, R5, R64, !PT ;  /* 0x0000004005067209 */ /* 0x000fe40007810000 */
[----:B------:R-:W-:Y:S02]  /*c470*/  FSEL R10, R10, -INF , P5 ;  /* 0xff8000000a0a7808 */ /* 0x000fe40002800000 */
[----:B------:R-:W-:Y:S01]  /*c480*/  ISETP.GT.AND P5, PT, R62, 0x20, PT ;  /* 0x000000203e00780c */ /* 0x000fe20003fa4270 */
[----:B------:R-:W4:Y:S01]  /*c490*/  MUFU.TANH R51, R51 ;  /* 0x0000003300337308 */ /* 0x000f220000002400 */
[----:B------:R-:W-:Y:S02]  /*c4a0*/  FSEL R20, R20, -INF , P2 ;  /* 0xff80000014147808 */ /* 0x000fe40001000000 */
[----:B------:R-:W-:Y:S02]  /*c4b0*/  FMNMX.FTZ R9, R65, R6, !PT ;  /* 0x0000000641097209 */ /* 0x000fe40007810000 */
[----:B------:R-:W-:-:S02]  /*c4c0*/  ISETP.GT.AND P4, PT, R62, 0x21, PT ;  /* 0x000000213e00780c */ /* 0x000fc40003f84270 */
[----:B------:R-:W-:Y:S01]  /*c4d0*/  FSEL R25, R25, -INF , P5 ;  /* 0xff80000019197808 */ /* 0x000fe20002800000 */
[----:B------:R-:W4:Y:S01]  /*c4e0*/  MUFU.TANH R52, R52 ;  /* 0x0000003400347308 */ /* 0x000f220000002400 */
[----:B------:R-:W-:Y:S02]  /*c4f0*/  FMNMX.FTZ R12, R20, R13, !PT ;  /* 0x0000000d140c7209 */ /* 0x000fe40007810000 */
[----:B------:R-:W-:Y:S02]  /*c500*/  FMNMX.FTZ R6, R10, R9, !PT ;  /* 0x000000090a067209 */ /* 0x000fe40007810000 */
[----:B------:R-:W-:Y:S02]  /*c510*/  FSEL R8, R14, -INF , P1 ;  /* 0xff8000000e087808 */ /* 0x000fe40000800000 */
[----:B------:R-:W-:Y:S01]  /*c520*/  ISETP.GT.AND P1, PT, R62, 0x28, PT ;  /* 0x000000283e00780c */ /* 0x000fe20003f24270 */
[----:B------:R-:W-:Y:S01]  /*c530*/  MUFU.TANH R53, R53 ;  /* 0x0000003500357308 */ /* 0x000fe20000002400 */
[----:B------:R-:W-:-:S02]  /*c540*/  FSEL R26, R26, -INF , P4 ;  /* 0xff8000001a1a7808 */ /* 0x000fc40002000000 */
[----:B------:R-:W-:Y:S02]  /*c550*/  FMNMX.FTZ R13, R25, R12, !PT ;  /* 0x0000000c190d7209 */ /* 0x000fe40007810000 */
[----:B------:R-:W-:Y:S02]  /*c560*/  FMNMX.FTZ R9, R7, R6, !PT ;  /* 0x0000000607097209 */ /* 0x000fe40007810000 */
[----:B------:R-:W-:Y:S01]  /*c570*/  FSEL R21, R21, -INF , P3 ;  /* 0xff80000015157808 */ /* 0x000fe20001800000 */
[----:B------:R-:W-:Y:S01]  /*c580*/  MUFU.TANH R54, R54 ;  /* 0x0000003600367308 */ /* 0x000fe20000002400 */
[----:B------:R-:W-:Y:S02]  /*c590*/  ISETP.GT.AND P3, PT, R62, 0x29, PT ;  /* 0x000000293e00780c */ /* 0x000fe40003f64270 */
[----:B------:R-:W-:Y:S02]  /*c5a0*/  FSEL R29, R29, -INF , P1 ;  /* 0xff8000001d1d7808 */ /* 0x000fe40000800000 */
[----:B------:R-:W-:-:S02]  /*c5b0*/  FMNMX.FTZ R12, R26, R13, !PT ;  /* 0x0000000d1a0c7209 */ /* 0x000fc40007810000 */
[----:B------:R-:W-:Y:S01]  /*c5c0*/  FMNMX.FTZ R6, R8, R9, !PT ;  /* 0x0000000908067209 */ /* 0x000fe20007810000 */
[----:B------:R-:W4:Y:S01]  /*c5d0*/  MUFU.TANH R55, R55 ;  /* 0x0000003700377308 */ /* 0x000f220000002400 */
[----:B------:R-:W-:Y:S02]  /*c5e0*/  FSEL R24, R24, -INF , P2 ;  /* 0xff80000018187808 */ /* 0x000fe40001000000 */
[----:B------:R-:W-:Y:S02]  /*c5f0*/  ISETP.GT.AND P2, PT, R62, 0x30, PT ;  /* 0x000000303e00780c */ /* 0x000fe40003f44270 */
[----:B------:R-:W-:Y:S02]  /*c600*/  FSEL R30, R30, -INF , P3 ;  /* 0xff8000001e1e7808 */ /* 0x000fe40001800000 */
[----:B------:R-:W-:Y:S01]  /*c610*/  FMNMX.FTZ R13, R29, R12, !PT ;  /* 0x0000000c1d0d7209 */ /* 0x000fe20007810000 */
[----:B------:R-:W4:Y:S01]  /*c620*/  MUFU.TANH R56, R56 ;  /* 0x0000003800387308 */ /* 0x000f220000002400 */
[----:B------:R-:W-:-:S02]  /*c630*/  FMNMX.FTZ R9, R21, R6, !PT ;  /* 0x0000000615097209 */ /* 0x000fc40007810000 */
[----:B------:R-:W-:Y:S02]  /*c640*/  FSEL R27, R27, -INF , P5 ;  /* 0xff8000001b1b7808 */ /* 0x000fe40002800000 */
[----:B------:R-:W-:Y:S02]  /*c650*/  ISETP.GT.AND P5, PT, R62, 0x31, PT ;  /* 0x000000313e00780c */ /* 0x000fe40003fa4270 */
[----:B------:R-:W-:Y:S01]  /*c660*/  FSEL R33, R33, -INF , P2 ;  /* 0xff80000021217808 */ /* 0x000fe20001000000 */
[----:B------:R-:W-:Y:S01]  /*c670*/  MUFU.TANH R57, R57 ;  /* 0x0000003900397308 */ /* 0x000fe20000002400 */
[----:B------:R-:W-:Y:S02]  /*c680*/  FMNMX.FTZ R12, R30, R13, !PT ;  /* 0x0000000d1e0c7209 */ /* 0x000fe40007810000 */
[----:B------:R-:W-:Y:S02]  /*c690*/  FMNMX.FTZ R6, R24, R9, !PT ;  /* 0x0000000918067209 */ /* 0x000fe40007810000 */
[----:B------:R-:W-:-:S02]  /*c6a0*/  FSEL R28, R28, -INF , P4 ;  /* 0xff8000001c1c7808 */ /* 0x000fc40002000000 */
[----:B------:R-:W-:Y:S01]  /*c6b0*/  ISETP.GT.AND P4, PT, R62, 0x38, PT ;  /* 0x000000383e00780c */ /* 0x000fe20003f84270 */
[----:B------:R-:W-:Y:S01]  /*c6c0*/  MUFU.TANH R58, R58 ;  /* 0x0000003a003a7308 */ /* 0x000fe20000002400 */
[----:B------:R-:W-:Y:S02]  /*c6d0*/  FSEL R34, R34, -INF , P5 ;  /* 0xff80000022227808 */ /* 0x000fe40002800000 */
[----:B------:R-:W-:Y:S02]  /*c6e0*/  FMNMX.FTZ R13, R33, R12, !PT ;  /* 0x0000000c210d7209 */ /* 0x000fe40007810000 */
[----:B------:R-:W-:Y:S02]  /*c6f0*/  FMNMX.FTZ R9, R27, R6, !PT ;  /* 0x000000061b097209 */ /* 0x000fe40007810000 */
[----:B------:R-:W-:Y:S01]  /*c700*/  FSEL R31, R31, -INF , P1 ;  /* 0xff8000001f1f7808 */ /* 0x000fe20000800000 */
[----:B------:R-:W4:Y:S01]  /*c710*/  MUFU.TANH R59, R59 ;  /* 0x0000003b003b7308 */ /* 0x000f220000002400 */
[----:B------:R-:W-:-:S02]  /*c720*/  ISETP.GT.AND P1, PT, R62, 0x39, PT ;  /* 0x000000393e00780c */ /* 0x000fc40003f24270 */
[----:B------:R-:W-:Y:S02]  /*c730*/  FSEL R37, R37, -INF , P4 ;  /* 0xff80000025257808 */ /* 0x000fe40002000000 */
[----:B------:R-:W-:Y:S02]  /*c740*/  FMNMX.FTZ R12, R34, R13, !PT ;  /* 0x0000000d220c7209 */ /* 0x000fe40007810000 */
[----:B------:R-:W-:Y:S01]  /*c750*/  FMNMX.FTZ R6, R28, R9, !PT ;  /* 0x000000091c067209 */ /* 0x000fe20007810000 */
[----:B------:R-:W4:Y:S01]  /*c760*/  MUFU.TANH R60, R60 ;  /* 0x0000003c003c7308 */ /* 0x000f220000002400 */
[----:B------:R-:W-:Y:S02]  /*c770*/  FSEL R32, R32, -INF , P3 ;  /* 0xff80000020207808 */ /* 0x000fe40001800000 */
[----:B------:R-:W-:Y:S02]  /*c780*/  ISETP.GT.AND P3, PT, R62, 0x40, PT ;  /* 0x000000403e00780c */ /* 0x000fe40003f64270 */
[----:B------:R-:W-:-:S02]  /*c790*/  FSEL R38, R38, -INF , P1 ;  /* 0xff80000026267808 */ /* 0x000fc40000800000 */
[----:B------:R-:W-:Y:S02]  /*c7a0*/  FMNMX.FTZ R13, R37, R12, !PT ;  /* 0x0000000c250d7209 */ /* 0x000fe40007810000 */
[----:B------:R-:W-:Y:S02]  /*c7b0*/  FMNMX.FTZ R9, R31, R6, !PT ;  /* 0x000000061f097209 */ /* 0x000fe40007810000 */
[----:B---3--:R-:W-:Y:S02]  /*c7c0*/  FSEL R35, R35, -INF , P2 ;  /* 0xff80000023237808 */ /* 0x008fe40001000000 */
[----:B------:R-:W-:Y:S02]  /*c7d0*/  ISETP.GT.AND P2, PT, R62, 0x41, PT ;  /* 0x000000413e00780c */ /* 0x000fe40003f44270 */
[----:B------:R-:W-:Y:S02]  /*c7e0*/  FSEL R41, R41, -INF , P3 ;  /* 0xff80000029297808 */ /* 0x000fe40001800000 */
[----:B------:R-:W-:-:S02]  /*c7f0*/  FMNMX.FTZ R12, R38, R13, !PT ;  /* 0x0000000d260c7209 */ /* 0x000fc40007810000 */
[----:B------:R-:W-:Y:S02]  /*c800*/  FMNMX.FTZ R6, R32, R9, !PT ;  /* 0x0000000920067209 */ /* 0x000fe40007810000 */
[----:B------:R-:W-:Y:S02]  /*c810*/  FSEL R36, R36, -INF , P5 ;  /* 0xff80000024247808 */ /* 0x000fe40002800000 */
[----:B------:R-:W-:Y:S02]  /*c820*/  ISETP.GT.AND P5, PT, R62, 0x48, PT ;  /* 0x000000483e00780c */ /* 0x000fe40003fa4270 */
[----:B------:R-:W-:Y:S02]  /*c830*/  FSEL R42, R42, -INF , P2 ;  /* 0xff8000002a2a7808 */ /* 0x000fe40001000000 */
[----:B------:R-:W-:Y:S01]  /*c840*/  FMNMX.FTZ R13, R41, R12, !PT ;  /* 0x0000000c290d7209 */ /* 0x000fe20007810000 */
[----:B------:R-:W-:Y:S01]  /*c850*/  MUFU.TANH R61, R61 ;  /* 0x0000003d003d7308 */ /* 0x000fe20000002400 */
[----:B------:R-:W-:-:S02]  /*c860*/  FMNMX.FTZ R9, R35, R6, !PT ;  /* 0x0000000623097209 */ /* 0x000fc40007810000 */
[----:B------:R-:W-:Y:S02]  /*c870*/  FSEL R39, R39, -INF , P4 ;  /* 0xff80000027277808 */ /* 0x000fe40002000000 */
[----:B------:R-:W-:-:S03]  /*c880*/  ISETP.GT.AND P4, PT, R62, 0x49, PT ;  /* 0x000000493e00780c */ /* 0x000fc60003f84270 */
[----:B------:R-:W3:Y:S01]  /*c890*/  MUFU.TANH R63, R63 ;  /* 0x0000003f003f7308 */ /* 0x000ee20000002400 */
[----:B------:R-:W-:Y:S02]  /*c8a0*/  FSEL R45, R45, -INF , P5 ;  /* 0xff8000002d2d7808 */ /* 0x000fe40002800000 */
[----:B------:R-:W-:Y:S02]  /*c8b0*/  FMNMX.FTZ R12, R42, R13, !PT ;  /* 0x0000000d2a0c7209 */ /* 0x000fe40007810000 */
[----:B------:R-:W-:Y:S02]  /*c8c0*/  FMNMX.FTZ R6, R36, R9, !PT ;  /* 0x0000000924067209 */ /* 0x000fe40007810000 */
[----:B--2---:R-:W-:Y:S02]  /*c8d0*/  FSEL R40, R40, -INF , P1 ;  /* 0xff80000028287808 */ /* 0x004fe40000800000 */
[----:B------:R-:W-:Y:S02]  /*c8e0*/  ISETP.GT.AND P1, PT, R62, 0x50, PT ;  /* 0x000000503e00780c */ /* 0x000fe40003f24270 */
[----:B------:R-:W-:-:S02]  /*c8f0*/  FSEL R46, R46, -INF , P4 ;  /* 0xff8000002e2e7808 */ /* 0x000fc40002000000 */
[----:B------:R-:W-:Y:S02]  /*c900*/  FMNMX.FTZ R13, R45, R12, !PT ;  /* 0x0000000c2d0d7209 */ /* 0x000fe40007810000 */
[----:B0-----:R-:W-:Y:S02]  /*c910*/  FSEL R43, R43, -INF , P3 ;  /* 0xff8000002b2b7808 */ /* 0x001fe40001800000 */
[----:B------:R-:W-:Y:S02]  /*c920*/  FMNMX.FTZ R9, R39, R6, !PT ;  /* 0x0000000627097209 */ /* 0x000fe40007810000 */
[----:B------:R-:W-:Y:S02]  /*c930*/  ISETP.GT.AND P3, PT, R62, 0x51, PT ;  /* 0x000000513e00780c */ /* 0x000fe40003f64270 */
[----:B-1----:R-:W-:Y:S02]  /*c940*/  FSEL R49, R49, -INF , P1 ;  /* 0xff80000031317808 */ /* 0x002fe40000800000 */
[----:B------:R-:W-:-:S02]  /*c950*/  FMNMX.FTZ R12, R46, R13, !PT ;  /* 0x0000000d2e0c7209 */ /* 0x000fc40007810000 */
[----:B------:R-:W-:Y:S02]  /*c960*/  FMNMX.FTZ R6, R40, R9, !PT ;  /* 0x0000000928067209 */ /* 0x000fe40007810000 */
[----:B----4-:R-:W-:Y:S02]  /*c970*/  FSEL R44, R44, -INF , P2 ;  /* 0xff8000002c2c7808 */ /* 0x010fe40001000000 */
[----:B------:R-:W-:Y:S02]  /*c980*/  FSEL R47, R47, -INF , P5 ;  /* 0xff8000002f2f7808 */ /* 0x000fe40002800000 */
[----:B------:R-:W-:Y:S02]  /*c990*/  FSEL R48, R48, -INF , P4 ;  /* 0xff80000030307808 */ /* 0x000fe40002000000 */
[----:B------:R-:W-:Y:S02]  /*c9a0*/  FSEL R51, R51, -INF , P1 ;  /* 0xff80000033337808 */ /* 0x000fe40000800000 */
[----:B------:R-:W-:-:S02]  /*c9b0*/  FSEL R52, R52, -INF , P3 ;  /* 0xff80000034347808 */ /* 0x000fc40001800000 */
[----:B------:R-:W-:Y:S02]  /*c9c0*/  FSEL R50, R50, -INF , P3 ;  /* 0xff80000032327808 */ /* 0x000fe40001800000 */
[C---:B------:R-:W-:Y:S02]  /*c9d0*/  ISETP.GT.AND P2, PT, R62.reuse, 0x58, PT ;  /* 0x000000583e00780c */ /* 0x040fe40003f44270 */
[C---:B------:R-:W-:Y:S02]  /*c9e0*/  ISETP.GT.AND P5, PT, R62.reuse, 0x59, PT ;  /* 0x000000593e00780c */ /* 0x040fe40003fa4270 */
[C---:B------:R-:W-:Y:S02]  /*c9f0*/  ISETP.GT.AND P4, PT, R62.reuse, 0x60, PT ;  /* 0x000000603e00780c */ /* 0x040fe40003f84270 */
[C---:B------:R-:W-:Y:S02]  /*ca00*/  ISETP.GT.AND P1, PT, R62.reuse, 0x61, PT ;  /* 0x000000613e00780c */ /* 0x040fe40003f24270 */
[----:B------:R-:W-:Y:S01]  /*ca10*/  ISETP.GT.AND P3, PT, R62, 0x68, PT ;  /* 0x000000683e00780c */ /* 0x000fe20003f64270 */
[----:B------:R-:W-:Y:S01]  /*ca20*/  FMUL.FTZ R70, R77, UR4 ;  /* 0x000000044d467c20 */ /* 0x000fe20008410000 */
[----:B------:R-:W-:-:S02]  /*ca30*/  FMNMX.FTZ R13, R49, R12, !PT ;  /* 0x0000000c310d7209 */ /* 0x000fc40007810000 */
[----:B------:R-:W-:Y:S02]  /*ca40*/  FMNMX.FTZ R9, R43, R6, !PT ;  /* 0x000000062b097209 */ /* 0x000fe40007810000 */
[----:B------:R-:W-:Y:S02]  /*ca50*/  FSEL R55, R55, -INF , P2 ;  /* 0xff80000037377808 */ /* 0x000fe40001000000 */
[----:B------:R-:W-:Y:S02]  /*ca60*/  FSEL R53, R53, -INF , P2 ;  /* 0xff80000035357808 */ /* 0x000fe40001000000 */
[----:B------:R-:W-:Y:S02]  /*ca70*/  FSEL R56, R56, -INF , P5 ;  /* 0xff80000038387808 */ /* 0x000fe40002800000 */
[----:B------:R-:W-:Y:S02]  /*ca80*/  FSEL R54, R54, -INF , P5 ;  /* 0xff80000036367808 */ /* 0x000fe40002800000 */
[----:B------:R-:W-:-:S02]  /*ca90*/  FSEL R59, R59, -INF , P4 ;  /* 0xff8000003b3b7808 */ /* 0x000fc40002000000 */
[----:B------:R-:W-:Y:S02]  /*caa0*/  FSEL R57, R57, -INF , P4 ;  /* 0xff80000039397808 */ /* 0x000fe40002000000 */
[----:B------:R-:W-:Y:S02]  /*cab0*/  FSEL R60, R60, -INF , P1 ;  /* 0xff8000003c3c7808 */ /* 0x000fe40000800000 */
[----:B------:R-:W-:Y:S02]  /*cac0*/  FSEL R58, R58, -INF , P1 ;  /* 0xff8000003a3a7808 */ /* 0x000fe40000800000 */
[----:B---3--:R-:W-:Y:S02]  /*cad0*/  FSEL R63, R63, -INF , P3 ;  /* 0xff8000003f3f7808 */ /* 0x008fe40001800000 */
[----:B------:R-:W-:Y:S02]  /*cae0*/  FSEL R61, R61, -INF , P3 ;  /* 0xff8000003d3d7808 */ /* 0x000fe40001800000 */
[----:B------:R-:W-:-:S02]  /*caf0*/  ISETP.GT.AND P2, PT, R62, 0x69, PT ;  /* 0x000000693e00780c */ /* 0x000fc40003f44270 */
[C---:B------:R-:W-:Y:S02]  /*cb00*/  ISETP.GT.AND P5, PT, R62.reuse, 0x70, PT ;  /* 0x000000703e00780c */ /* 0x040fe40003fa4270 */
[C---:B------:R-:W-:Y:S02]  /*cb10*/  ISETP.GT.AND P4, PT, R62.reuse, 0x71, PT ;  /* 0x000000713e00780c */ /* 0x040fe40003f84270 */
[C---:B------:R-:W-:Y:S02]  /*cb20*/  ISETP.GT.AND P1, PT, R62.reuse, 0x78, PT ;  /* 0x000000783e00780c */ /* 0x040fe40003f24270 */
[----:B------:R-:W-:Y:S01]  /*cb30*/  ISETP.GT.AND P3, PT, R62, 0x79, PT ;  /* 0x000000793e00780c */ /* 0x000fe20003f64270 */
[----:B------:R-:W-:Y:S01]  /*cb40*/  FMUL.FTZ R62, R80, UR4 ;  /* 0x00000004503e7c20 */ /* 0x000fe20008410000 */
[----:B------:R-:W-:Y:S02]  /*cb50*/  FMNMX.FTZ R12, R50, R13, !PT ;  /* 0x0000000d320c7209 */ /* 0x000fe40007810000 */
[----:B------:R-:W-:Y:S01]  /*cb60*/  FMNMX.FTZ R6, R44, R9, !PT ;  /* 0x000000092c067209 */ /* 0x000fe20007810000 */
[----:B------:R-:W0:Y:S01]  /*cb70*/  MUFU.TANH R70, R70 ;  /* 0x0000004600467308 */ /* 0x000e220000002400 */
[----:B------:R-:W-:Y:S01]  /*cb80*/  FMNMX.FTZ R13, R53, R12, !PT ;  /* 0x0000000c350d7209 */ /* 0x000fe20007810000 */
[----:B------:R-:W-:Y:S01]  /*cb90*/  FMUL.FTZ R72, R81, UR4 ;  /* 0x0000000451487c20 */ /* 0x000fe20008410000 */
[----:B------:R-:W-:Y:S01]  /*cba0*/  FMNMX.FTZ R9, R47, R6, !PT ;  /* 0x000000062f097209 */ /* 0x000fe20007810000 */
[----:B------:R-:W-:Y:S01]  /*cbb0*/  FMUL.FTZ R71, R84, UR4 ;  /* 0x0000000454477c20 */ /* 0x000fe20008410000 */
[----:B------:R-:W-:-:S03]  /*cbc0*/  FMNMX.FTZ R12, R54, R13, !PT ;  /* 0x0000000d360c7209 */ /* 0x000fc60007810000 */
[----:B------:R-:W1:Y:S01]  /*cbd0*/  MUFU.TANH R62, R62 ;  /* 0x0000003e003e7308 */ /* 0x000e620000002400 */
[----:B------:R-:W-:Y:S01]  /*cbe0*/  FMNMX.FTZ R6, R48, R9, !PT ;  /* 0x0000000930067209 */ /* 0x000fe20007810000 */
[----:B------:R-:W-:Y:S01]  /*cbf0*/  FMUL.FTZ R76, R79, UR4 ;  /* 0x000000044f4c7c20 */ /* 0x000fe20008410000 */
[----:B------:R-:W-:Y:S01]  /*cc00*/  FMNMX.FTZ R13, R57, R12, !PT ;  /* 0x0000000c390d7209 */ /* 0x000fe20007810000 */
[----:B------:R-:W-:Y:S01]  /*cc10*/  FMUL.FTZ R79, R85, UR4 ;  /* 0x00000004554f7c20 */ /* 0x000fe20008410000 */
[----:B------:R-:W-:-:S03]  /*cc20*/  FMNMX.FTZ R9, R51, R6, !PT ;  /* 0x0000000633097209 */ /* 0x000fc60007810000 */
[----:B------:R-:W2:Y:S01]  /*cc30*/  MUFU.TANH R72, R72 ;  /* 0x0000004800487308 */ /* 0x000ea20000002400 */
[----:B------:R-:W-:Y:S01]  /*cc40*/  FMNMX.FTZ R12, R58, R13, !PT ;  /* 0x0000000d3a0c7209 */ /* 0x000fe20007810000 */
[----:B------:R-:W-:Y:S01]  /*cc50*/  FMUL.FTZ R75, R82, UR4 ;  /* 0x00000004524b7c20 */ /* 0x000fe20008410000 */
[----:B------:R-:W-:-:S05]  /*cc60*/  FMNMX.FTZ R6, R52, R9, !PT ;  /* 0x0000000934067209 */ /* 0x000fca0007810000 */
[----:B------:R-:W3:Y:S01]  /*cc70*/  MUFU.TANH R71, R71 ;  /* 0x0000004700477308 */ /* 0x000ee20000002400 */
[----:B0-----:R-:W-:Y:S02]  /*cc80*/  FSEL R70, R70, -INF , P2 ;  /* 0xff80000046467808 */ /* 0x001fe40001000000 */
[----:B------:R-:W-:Y:S01]  /*cc90*/  FMNMX.FTZ R13, R61, R12, !PT ;  /* 0x0000000c3d0d7209 */ /* 0x000fe20007810000 */
[----:B------:R-:W-:Y:S01]  /*cca0*/  FMUL.FTZ R74, R83, UR4 ;  /* 0x00000004534a7c20 */ /* 0x000fe20008410000 */
[----:B------:R-:W-:-:S03]  /*ccb0*/  FMNMX.FTZ R9, R55, R6, !PT ;  /* 0x0000000637097209 */ /* 0x000fc60007810000 */
[----:B------:R-:W0:Y:S01]  /*ccc0*/  MUFU.TANH R79, R79 ;  /* 0x0000004f004f7308 */ /* 0x000e220000002400 */
[----:B-1----:R-:W-:Y:S02]  /*ccd0*/  FSEL R62, R62, -INF , P5 ;  /* 0xff8000003e3e7808 */ /* 0x002fe40002800000 */
[----:B------:R-:W-:-:S05]  /*cce0*/  FMNMX.FTZ R13, R70, R13, !PT ;  /* 0x0000000d460d7209 */ /* 0x000fca0007810000 */
[----:B------:R-:W1:Y:S01]  /*ccf0*/  MUFU.TANH R76, R76 ;  /* 0x0000004c004c7308 */ /* 0x000e620000002400 */
[----:B------:R-:W-:Y:S01]  /*cd00*/  FMNMX.FTZ R6, R56, R9, !PT ;  /* 0x0000000938067209 */ /* 0x000fe20007810000 */
[----:B------:R-:W-:Y:S01]  /*cd10*/  FMUL.FTZ R73, R86, UR4 ;  /* 0x0000000456497c20 */ /* 0x000fe20008410000 */
[----:B--2---:R-:W-:-:S05]  /*cd20*/  FSEL R72, R72, -INF , P4 ;  /* 0xff80000048487808 */ /* 0x004fca0002000000 */
[----:B------:R-:W2:Y:S01]  /*cd30*/  MUFU.TANH R75, R75 ;  /* 0x0000004b004b7308 */ /* 0x000ea20000002400 */
[----:B------:R-:W-:Y:S01]  /*cd40*/  FMNMX.FTZ R13, R62, R13, !PT ;  /* 0x0000000d3e0d7209 */ /* 0x000fe20007810000 */
[----:B------:R-:W-:Y:S01]  /*cd50*/  FMUL.FTZ R77, R87, UR4 ;  /* 0x00000004574d7c20 */ /* 0x000fe20008410000 */
[----:B------:R-:W-:-:S05]  /*cd60*/  FMNMX.FTZ R9, R59, R6, !PT ;  /* 0x000000063b097209 */ /* 0x000fca0007810000 */
[----:B------:R-:W4:Y:S01]  /*cd70*/  MUFU.TANH R74, R74 ;  /* 0x0000004a004a7308 */ /* 0x000f220000002400 */
[----:B---3--:R-:W-:Y:S02]  /*cd80*/  FSEL R71, R71, -INF , P1 ;  /* 0xff80000047477808 */ /* 0x008fe40000800000 */
[----:B------:R-:W-:Y:S02]  /*cd90*/  FMNMX.FTZ R12, R72, R13, !PT ;  /* 0x0000000d480c7209 */ /* 0x000fe40007810000 */
[----:B------:R-:W-:-:S03]  /*cda0*/  FMNMX.FTZ R6, R60, R9, !PT ;  /* 0x000000093c067209 */ /* 0x000fc60007810000 */
[----:B------:R-:W3:Y:S01]  /*cdb0*/  MUFU.TANH R73, R73 ;  /* 0x0000004900497308 */ /* 0x000ee20000002400 */
[----:B0-----:R-:W-:Y:S02]  /*cdc0*/  FSEL R79, R79, -INF , P3 ;  /* 0xff8000004f4f7808 */ /* 0x001fe40001800000 */
[----:B------:R-:W-:Y:S02]  /*cdd0*/  FMNMX.FTZ R12, R71, R12, !PT ;  /* 0x0000000c470c7209 */ /* 0x000fe40007810000 */
[----:B-1----:R-:W-:Y:S02]  /*cde0*/  FSEL R76, R76, -INF , P2 ;  /* 0xff8000004c4c7808 */ /* 0x002fe40001000000 */
[----:B------:R-:W-:Y:S01]  /*cdf0*/  FMNMX.FTZ R9, R63, R6, !PT ;  /* 0x000000063f097209 */ /* 0x000fe20007810000 */
[----:B------:R-:W0:Y:S01]  /*ce00*/  MUFU.TANH R77, R77 ;  /* 0x0000004d004d7308 */ /* 0x000e220000002400 */
[----:B------:R-:W-:Y:S02]  /*ce10*/  FMNMX.FTZ R6, R79, R12, !PT ;  /* 0x0000000c4f067209 */ /* 0x000fe40007810000 */
[----:B--2---:R-:W-:-:S02]  /*ce20*/  FSEL R75, R75, -INF , P5 ;  /* 0xff8000004b4b7808 */ /* 0x004fc40002800000 */
[----:B------:R-:W-:Y:S02]  /*ce30*/  FMNMX.FTZ R12, R76, R9, !PT ;  /* 0x000000094c0c7209 */ /* 0x000fe40007810000 */
[----:B----4-:R-:W-:Y:S02]  /*ce40*/  FSEL R74, R74, -INF , P4 ;  /* 0xff8000004a4a7808 */ /* 0x010fe40002000000 */
[----:B------:R-:W-:Y:S02]  /*ce50*/  FMNMX.FTZ R13, R75, R12, !PT ;  /* 0x0000000c4b0d7209 */ /* 0x000fe40007810000 */
[----:B---3--:R-:W-:Y:S02]  /*ce60*/  FSEL R73, R73, -INF , P1 ;  /* 0xff80000049497808 */ /* 0x008fe40000800000 */
[----:B------:R-:W-:Y:S01]  /*ce70*/  FMNMX.FTZ R12, R74, R13, !PT ;  /* 0x0000000d4a0c7209 */ /* 0x000fe20007810000 */
[----:B------:R-:W1:Y:S01]  /*ce80*/  SHFL.BFLY PT, R9, R6, 0x2, 0x1f ;  /* 0x0c401f0006097f89 */ /* 0x000e6200000e0000 */
[----:B0-----:R-:W-:-:S02]  /*ce90*/  FSEL R77, R77, -INF , P3 ;  /* 0xff8000004d4d7808 */ /* 0x001fc40001800000 */
[----:B------:R-:W-:-:S04]  /*cea0*/  FMNMX.FTZ R12, R73, R12, !PT ;  /* 0x0000000c490c7209 */ /* 0x000fc80007810000 */
[----:B------:R-:W-:-:S05]  /*ceb0*/  FMNMX.FTZ R12, R77, R12, !PT ;  /* 0x0000000c4d0c7209 */ /* 0x000fca0007810000 */
[----:B------:R-:W0:Y:S01]  /*cec0*/  SHFL.BFLY PT, R13, R12, 0x2, 0x1f ;  /* 0x0c401f000c0d7f89 */ /* 0x000e2200000e0000 */
[----:B-1----:R-:W-:-:S05]  /*ced0*/  FMNMX.FTZ R6, R6, R9, !PT ;  /* 0x0000000906067209 */ /* 0x002fca0007810000 */
[----:B------:R-:W1:Y:S01]  /*cee0*/  SHFL.BFLY PT, R14, R6, 0x1, 0x1f ;  /* 0x0c201f00060e7f89 */ /* 0x000e6200000e0000 */
[----:B0-----:R-:W-:-:S05]  /*cef0*/  FMNMX.FTZ R9, R12, R13, !PT ;  /* 0x0000000d0c097209 */ /* 0x001fca0007810000 */
[----:B------:R-:W0:Y:S01]  /*cf00*/  SHFL.BFLY PT, R12, R9, 0x1, 0x1f ;  /* 0x0c201f00090c7f89 */ /* 0x000e2200000e0000 */
[----:B-1----:R-:W-:-:S04]  /*cf10*/  FMNMX.FTZ R6, R6, R14, !PT ;  /* 0x0000000e06067209 */ /* 0x002fc80007810000 */
[C---:B------:R-:W-:Y:S01]  /*cf20*/  FSETP.NEU.FTZ.AND P1, PT, R6.reuse, -INF , PT ;  /* 0xff8000000600780b */ /* 0x040fe20003f3d000 */
[----:B------:R-:W-:-:S05]  /*cf30*/  FMUL.FTZ R78, R6, UR45 ;  /* 0x0000002d064e7c20 */ /* 0x000fca0008410000 */
[----:B------:R-:W-:Y:S02]  /*cf40*/  FSEL R78, R78, RZ, P1 ;  /* 0x000000ff4e4e7208 */ /* 0x000fe40000800000 */
[----:B0-----:R-:W-:-:S03]  /*cf50*/  FMNMX.FTZ R9, R9, R12, !PT ;  /* 0x0000000c09097209 */ /* 0x001fc60007810000 */
[----:B------:R-:W-:Y:S01]  /*cf60*/  FFMA.FTZ R80, R66, UR45, -R78 ;  /* 0x0000002d42507c23 */ /* 0x000fe2000801084e */
[C---:B------:R-:W-:Y:S01]  /*cf70*/  FSETP.NEU.FTZ.AND P1, PT, R9.reuse, -INF , PT ;  /* 0xff8000000900780b */ /* 0x040fe20003f3d000 */
[----:B------:R-:W-:-:S05]  /*cf80*/  FMUL.FTZ R66, R9, UR45 ;  /* 0x0000002d09427c20 */ /* 0x000fca0008410000 */
[----:B------:R-:W-:Y:S01]  /*cf90*/  FSEL R66, R66, RZ, P1 ;  /* 0x000000ff42427208 */ /* 0x000fe20000800000 */
[--C-:B------:R-:W-:Y:S01]  /*cfa0*/  FFMA.FTZ R3, R3, UR45, -R78.reuse ;  /* 0x0000002d03037c23 */ /* 0x100fe2000801084e */
[--C-:B------:R-:W-:Y:S01]  /*cfb0*/  FFMA.FTZ R4, R4, UR45, -R78.reuse ;  /* 0x0000002d04047c23 */ /* 0x100fe2000801084e */
[----:B------:R-:W-:Y:S02]  /*cfc0*/  FFMA.FTZ R67, R67, UR45, -R78 ;  /* 0x0000002d43437c23 */ /* 0x000fe4000801084e */
[--C-:B------:R-:W-:Y:S01]  /*cfd0*/  FFMA.FTZ R5, R5, UR45, -R66.reuse ;  /* 0x0000002d05057c23 */ /* 0x100fe20008010842 */
[--C-:B------:R-:W-:Y:S01]  /*cfe0*/  FFMA.FTZ R64, R64, UR45, -R66.reuse ;  /* 0x0000002d40407c23 */ /* 0x100fe20008010842 */
[--C-:B------:R-:W-:Y:S01]  /*cff0*/  FFMA.FTZ R65, R65, UR45, -R66.reuse ;  /* 0x0000002d41417c23 */ /* 0x100fe20008010842 */
[----:B------:R-:W-:Y:S01]  /*d000*/  FFMA.FTZ R10, R10, UR45, -R66 ;  /* 0x0000002d0a0a7c23 */ /* 0x000fe20008010842 */
[----:B------:R-:W-:Y:S08]  /*d010*/  MUFU.EX2 R3, R3 ;  /* 0x0000000300037308 */ /* 0x000ff00000000800 */
[----:B------:R-:W0:Y:S08]  /*d020*/  MUFU.EX2 R4, R4 ;  /* 0x0000000400047308 */ /* 0x000e300000000800 */
[----:B------:R-:W-:Y:S08]  /*d030*/  MUFU.EX2 R80, R80 ;  /* 0x0000005000507308 */ /* 0x000ff00000000800 */
[----:B------:R-:W1:Y:S08]  /*d040*/  MUFU.EX2 R67, R67 ;  /* 0x0000004300437308 */ /* 0x000e700000000800 */
[----:B------:R-:W-:Y:S08]  /*d050*/  MUFU.EX2 R5, R5 ;  /* 0x0000000500057308 */ /* 0x000ff00000000800 */
[----:B------:R-:W2:Y:S08]  /*d060*/  MUFU.EX2 R64, R64 ;  /* 0x0000004000407308 */ /* 0x000eb00000000800 */
[----:B------:R-:W-:Y:S08]  /*d070*/  MUFU.EX2 R65, R65 ;  /* 0x0000004100417308 */ /* 0x000ff00000000800 */
[----:B------:R-:W3:Y:S01]  /*d080*/  MUFU.EX2 R10, R10 ;  /* 0x0000000a000a7308 */ /* 0x000ee20000000800 */
[----:B------:R-:W-:Y:S01]  /*d090*/  IMAD.U32 R13, RZ, RZ, UR38 ;  /* 0x00000026ff0d7e24 */ /* 0x000fe2000f8e00ff */
[----:B0-----:R-:W-:-:S02]  /*d0a0*/  F2FP.F16.F32.PACK_AB R12, R4, R3 ;  /* 0x00000003040c723e */ /* 0x001fc400000000ff */
[----:B-1----:R-:W-:Y:S02]  /*d0b0*/  F2FP.F16.F32.PACK_AB R14, R67, R80 ;  /* 0x00000050430e723e */ /* 0x002fe400000000ff */
[----:B------:R-:W-:Y:S02]  /*d0c0*/  PRMT R0, R13, 0x654, R0 ;  /* 0x000006540d007816 */ /* 0x000fe40000000000 */
[----:B--2---:R-:W-:Y:S01]  /*d0d0*/  F2FP.F16.F32.PACK_AB R13, R64, R5 ;  /* 0x00000005400d723e */ /* 0x004fe200000000ff */
[--C-:B------:R-:W-:Y:S01]  /*d0e0*/  FFMA.FTZ R11, R11, UR45, -R78.reuse ;  /* 0x0000002d0b0b7c23 */ /* 0x100fe2000801084e */
[--C-:B------:R-:W-:Y:S01]  /*d0f0*/  FFMA.FTZ R69, R69, UR45, -R78.reuse ;  /* 0x0000002d45457c23 */ /* 0x100fe2000801084e */
[----:B------:R0:W-:Y:S01]  /*d100*/  SYNCS.ARRIVE.TRANS64.RED.A1T0 RZ, [R0+URZ], RZ ;  /* 0x000000ff00ff79a7 */ /* 0x0001e2000810043f */
[----:B---3--:R-:W-:Y:S01]  /*d110*/  F2FP.F16.F32.PACK_AB R15, R10, R65 ;  /* 0x000000410a0f723e */ /* 0x008fe200000000ff */
[----:B------:R-:W-:Y:S01]  /*d120*/  FFMA.FTZ R68, R68, UR45, -R78 ;  /* 0x0000002d44447c23 */ /* 0x000fe2000801084e */
[----:B------:R-:W-:-:S03]  /*d130*/  FFMA.FTZ R7, R7, UR45, -R66 ;  /* 0x0000002d07077c23 */ /* 0x000fc60008010842 */
[----:B------:R1:W-:Y:S01]  /*d140*/  STSM.16.M88.4 [R91+0x21800], R12 ;  /* 0x0218000c5b007844 */ /* 0x0003e20000000200 */
[----:B------:R-:W-:Y:S02]  /*d150*/  FFMA.FTZ R20, R20, UR45, -R78 ;  /* 0x0000002d14147c23 */ /* 0x000fe4000801084e */
[----:B------:R-:W-:Y:S01]  /*d160*/  MUFU.EX2 R7, R7 ;  /* 0x0000000700077308 */ /* 0x000fe20000000800 */
[----:B------:R-:W-:Y:S01]  /*d170*/  FFMA.FTZ R21, R21, UR45, -R66 ;  /* 0x0000002d15157c23 */ /* 0x000fe20008010842 */
[----:B------:R-:W-:-:S06]  /*d180*/  FFMA.FTZ R25, R25, UR45, -R78 ;  /* 0x0000002d19197c23 */ /* 0x000fcc000801084e */
[----:B-1----:R-:W1:Y:S08]  /*d190*/  MUFU.EX2 R12, R11 ;  /* 0x0000000b000c7308 */ /* 0x002e700000000800 */
[----:B------:R2:W-:Y:S02]  /*d1a0*/  MUFU.EX2 R14, R69 ;  /* 0x00000045000e7308 */ /* 0x0005e40000000800 */
[--C-:B--2---:R-:W-:Y:S01]  /*d1b0*/  FFMA.FTZ R69, R45, UR45, -R78.reuse ;  /* 0x0000002d2d457c23 */ /* 0x104fe2000801084e */
[----:B------:R-:W-:Y:S01]  /*d1c0*/  FFMA.FTZ R45, R57, UR45, -R78 ;  /* 0x0000002d392d7c23 */ /* 0x000fe2000801084e */
[----:B------:R-:W-:-:S04]  /*d1d0*/  FFMA.FTZ R57, R8, UR45, -R66 ;  /* 0x0000002d08397c23 */ /* 0x000fc80008010842 */
[----:B------:R-:W2:Y:S01]  /*d1e0*/  MUFU.EX2 R13, R68 ;  /* 0x00000044000d7308 */ /* 0x000ea20000000800 */
[----:B------:R-:W-:Y:S01]  /*d1f0*/  FFMA.FTZ R8, R35, UR45, -R66 ;  /* 0x0000002d23087c23 */ /* 0x000fe20008010842 */
[----:B------:R-:W-:Y:S01]  /*d200*/  FADD.FTZ R35, R3, R4 ;  /* 0x0000000403237221 */ /* 0x000fe20000010000 */
[----:B------:R-:W-:-:S03]  /*d210*/  FFMA.FTZ R83, R46, UR45, -R78 ;  /* 0x0000002d2e537c23 */ /* 0x000fc6000801084e */
[----:B------:R-:W-:Y:S01]  /*d220*/  FADD.FTZ R80, R80, R35 ;  /* 0x0000002350507221 */ /* 0x000fe20000010000 */
[----:B------:R-:W-:Y:S01]  /*d230*/  FFMA.FTZ R46, R58, UR45, -R78 ;  /* 0x0000002d3a2e7c23 */ /* 0x000fe2000801084e */
[----:B------:R-:W3:Y:S01]  /*d240*/  MUFU.EX2 R57, R57 ;  /* 0x0000003900397308 */ /* 0x000ee20000000800 */
[----:B------:R-:W-:Y:S01]  /*d250*/  FADD.FTZ R64, R5, R64 ;  /* 0x0000004005407221 */ /* 0x000fe20000010000 */
[----:B------:R-:W-:Y:S01]  /*d260*/  FFMA.FTZ R58, R24, UR45, -R66 ;  /* 0x0000002d183a7c23 */ /* 0x000fe20008010842 */
[----:B------:R-:W-:Y:S01]  /*d270*/  FADD.FTZ R67, R67, R80 ;  /* 0x0000005043437221 */ /* 0x000fe20000010000 */
[----:B------:R-:W-:-:S04]  /*d280*/  FFMA.FTZ R26, R26, UR45, -R78 ;  /* 0x0000002d1a1a7c23 */ /* 0x000fc8000801084e */
[----:B------:R4:W0:Y:S01]  /*d290*/  MUFU.EX2 R15, R20 ;  /* 0x00000014000f7308 */ /* 0x0008220000000800 */
[----:B------:R-:W-:Y:S01]  /*d2a0*/  FADD.FTZ R65, R65, R64 ;  /* 0x0000004041417221 */ /* 0x000fe20000010000 */
[----:B------:R-:W-:Y:S01]  /*d2b0*/  FFMA.FTZ R27, R27, UR45, -R66 ;  /* 0x0000002d1b1b7c23 */ /* 0x000fe20008010842 */
[----:B-1----:R-:W-:Y:S01]  /*d2c0*/  FADD.FTZ R24, R12, R67 ;  /* 0x000000430c187221 */ /* 0x002fe20000010000 */
[----:B------:R-:W-:-:S04]  /*d2d0*/  FFMA.FTZ R81, R29, UR45, -R78 ;  /* 0x0000002d1d517c23 */ /* 0x000fc8000801084e */
[----:B------:R-:W1:Y:S01]  /*d2e0*/  MUFU.EX2 R21, R21 ;  /* 0x0000001500157308 */ /* 0x000e620000000800 */
[--C-:B------:R-:W-:Y:S01]  /*d2f0*/  FFMA.FTZ R35, R47, UR45, -R66.reuse ;  /* 0x0000002d2f237c23 */ /* 0x100fe20008010842 */
[----:B------:R-:W-:Y:S01]  /*d300*/  FADD.FTZ R10, R10, R65 ;  /* 0x000000410a0a7221 */ /* 0x000fe20000010000 */
[----:B------:R-:W-:-:S05]  /*d310*/  FFMA.FTZ R28, R28, UR45, -R66 ;  /* 0x0000002d1c1c7c23 */ /* 0x000fca0008010842 */
[----:B------:R-:W1:Y:S01]  /*d320*/  MUFU.EX2 R25, R25 ;  /* 0x0000001900197308 */ /* 0x000e620000000800 */
[----:B--2---:R-:W-:Y:S01]  /*d330*/  FADD.FTZ R47, R13, R24 ;  /* 0x000000180d2f7221 */ /* 0x004fe20000010000 */
[--C-:B------:R-:W-:Y:S01]  /*d340*/  FFMA.FTZ R82, R30, UR45, -R78.reuse ;  /* 0x0000002d1e527c23 */ /* 0x100fe2000801084e */
[----:B----4-:R-:W-:-:S05]  /*d350*/  FFMA.FTZ R20, R49, UR45, -R78 ;  /* 0x0000002d31147c23 */ /* 0x010fca000801084e */
[----:B------:R-:W2:Y:S01]  /*d360*/  MUFU.EX2 R58, R58 ;  /* 0x0000003a003a7308 */ /* 0x000ea20000000800 */
[----:B------:R-:W-:Y:S01]  /*d370*/  FFMA.FTZ R49, R61, UR45, -R78 ;  /* 0x0000002d3d317c23 */ /* 0x000fe2000801084e */
[----:B------:R-:W-:Y:S01]  /*d380*/  FADD.FTZ R10, R7, R10 ;  /* 0x0000000a070a7221 */ /* 0x000fe20000010000 */
[----:B------:R-:W-:-:S05]  /*d390*/  FFMA.FTZ R61, R31, UR45, -R66 ;  /* 0x0000002d1f3d7c23 */ /* 0x000fca0008010842 */
[----:B------:R-:W4:Y:S01]  /*d3a0*/  MUFU.EX2 R26, R26 ;  /* 0x0000001a001a7308 */ /* 0x000f220000000800 */
[----:B------:R-:W-:Y:S01]  /*d3b0*/  FADD.FTZ R24, R14, R47 ;  /* 0x0000002f0e187221 */ /* 0x000fe20000010000 */
[--C-:B------:R-:W-:Y:S01]  /*d3c0*/  FFMA.FTZ R11, R33, UR45, -R78.reuse ;  /* 0x0000002d210b7c23 */ /* 0x100fe2000801084e */
[--C-:B------:R-:W-:Y:S01]  /*d3d0*/  FFMA.FTZ R29, R34, UR45, -R78.reuse ;  /* 0x0000002d221d7c23 */ /* 0x100fe2000801084e */
[----:B------:R-:W-:-:S04]  /*d3e0*/  FFMA.FTZ R34, R53, UR45, -R78 ;  /* 0x0000002d35227c23 */ /* 0x000fc8000801084e */
[----:B------:R-:W4:Y:S01]  /*d3f0*/  MUFU.EX2 R27, R27 ;  /* 0x0000001b001b7308 */ /* 0x000f220000000800 */
[----:B------:R-:W-:Y:S01]  /*d400*/  FFMA.FTZ R53, R62, UR45, -R78 ;  /* 0x0000002d3e357c23 */ /* 0x000fe2000801084e */
[----:B---3--:R-:W-:Y:S01]  /*d410*/  FADD.FTZ R10, R57, R10 ;  /* 0x0000000a390a7221 */ /* 0x008fe20000010000 */
[----:B------:R-:W-:-:S05]  /*d420*/  FFMA.FTZ R62, R32, UR45, -R66 ;  /* 0x0000002d203e7c23 */ /* 0x000fca0008010842 */
[----:B------:R-:W3:Y:S01]  /*d430*/  MUFU.EX2 R81, R81 ;  /* 0x0000005100517308 */ /* 0x000ee20000000800 */
[----:B0-----:R-:W-:Y:S01]  /*d440*/  FADD.FTZ R24, R15, R24 ;  /* 0x000000180f187221 */ /* 0x001fe20000010000 */
[--C-:B------:R-:W-:Y:S01]  /*d450*/  FFMA.FTZ R32, R39, UR45, -R66.reuse ;  /* 0x0000002d27207c23 */ /* 0x100fe20008010842 */
[----:B------:R-:W-:-:S05]  /*d460*/  FFMA.FTZ R39, R51, UR45, -R66 ;  /* 0x0000002d33277c23 */ /* 0x000fca0008010842 */
[----:B------:R-:W0:Y:S01]  /*d470*/  MUFU.EX2 R28, R28 ;  /* 0x0000001c001c7308 */ /* 0x000e220000000800 */
[----:B-1----:R-:W-:Y:S01]  /*d480*/  FADD.FTZ R47, R21, R10 ;  /* 0x0000000a152f7221 */ /* 0x002fe20000010000 */
[----:B------:R-:W-:-:S06]  /*d490*/  FADD.FTZ R51, R25, R24 ;  /* 0x0000001819337221 */ /* 0x000fcc0000010000 */
[----:B------:R-:W1:Y:S01]  /*d4a0*/  MUFU.EX2 R82, R82 ;  /* 0x0000005200527308 */ /* 0x000e620000000800 */
[----:B------:R-:W-:Y:S01]  /*d4b0*/  FFMA.FTZ R30, R37, UR45, -R78 ;  /* 0x0000002d251e7c23 */ /* 0x000fe2000801084e */
[--C-:B------:R-:W-:Y:S01]  /*d4c0*/  FFMA.FTZ R5, R44, UR45, -R66.reuse ;  /* 0x0000002d2c057c23 */ /* 0x100fe20008010842 */
[----:B------:R-:W-:-:S05]  /*d4d0*/  FFMA.FTZ R44, R48, UR45, -R66 ;  /* 0x0000002d302c7c23 */ /* 0x000fca0008010842 */
[----:B------:R-:W1:Y:S01]  /*d4e0*/  MUFU.EX2 R61, R61 ;  /* 0x0000003d003d7308 */ /* 0x000e620000000800 */
[----:B--2---:R-:W-:Y:S01]  /*d4f0*/  FADD.FTZ R24, R58, R47 ;  /* 0x0000002f3a187221 */ /* 0x004fe20000010000 */
[----:B------:R-:W-:Y:S01]  /*d500*/  FFMA.FTZ R31, R36, UR45, -R66 ;  /* 0x0000002d241f7c23 */ /* 0x000fe20008010842 */
[----:B----4-:R-:W-:-:S05]  /*d510*/  FADD.FTZ R48, R26, R51 ;  /* 0x000000331a307221 */ /* 0x010fca0000010000 */
[----:B------:R-:W2:Y:S01]  /*d520*/  MUFU.EX2 R11, R11 ;  /* 0x0000000b000b7308 */ /* 0x000ea20000000800 */
[----:B------:R-:W-:Y:S01]  /*d530*/  FFMA.FTZ R38, R38, UR45, -R78 ;  /* 0x0000002d26267c23 */ /* 0x000fe2000801084e */
[----:B------:R-:W-:-:S06]  /*d540*/  FADD.FTZ R47, R27, R24 ;  /* 0x000000181b2f7221 */ /* 0x000fcc0000010000 */
[----:B------:R-:W4:Y:S01]  /*d550*/  MUFU.EX2 R62, R62 ;  /* 0x0000003e003e7308 */ /* 0x000f220000000800 */
[----:B---3--:R-:W-:Y:S01]  /*d560*/  FADD.FTZ R51, R81, R48 ;  /* 0x0000003051337221 */ /* 0x008fe20000010000 */
[----:B------:R-:W-:-:S06]  /*d570*/  FFMA.FTZ R41, R41, UR45, -R78 ;  /* 0x0000002d29297c23 */ /* 0x000fcc000801084e */
[----:B------:R-:W3:Y:S01]  /*d580*/  MUFU.EX2 R29, R29 ;  /* 0x0000001d001d7308 */ /* 0x000ee20000000800 */
[----:B0-----:R-:W-:Y:S01]  /*d590*/  FADD.FTZ R24, R28, R47 ;  /* 0x0000002f1c187221 */ /* 0x001fe20000010000 */
[----:B------:R-:W-:-:S06]  /*d5a0*/  FFMA.FTZ R3, R40, UR45, -R66 ;  /* 0x0000002d28037c23 */ /* 0x000fcc0008010842 */
[----:B------:R-:W0:Y:S01]  /*d5b0*/  MUFU.EX2 R8, R8 ;  /* 0x0000000800087308 */ /* 0x000e220000000800 */
[----:B-1----:R-:W-:Y:S01]  /*d5c0*/  FADD.FTZ R48, R82, R51 ;  /* 0x0000003352307221 */ /* 0x002fe20000010000 */
[----:B------:R-:W-:-:S06]  /*d5d0*/  FFMA.FTZ R68, R42, UR45, -R78 ;  /* 0x0000002d2a447c23 */ /* 0x000fcc000801084e */
[----:B------:R-:W1:Y:S01]  /*d5e0*/  MUFU.EX2 R30, R30 ;  /* 0x0000001e001e7308 */ /* 0x000e620000000800 */
[----:B------:R-:W-:Y:S01]  /*d5f0*/  FADD.FTZ R47, R61, R24 ;  /* 0x000000183d2f7221 */ /* 0x000fe20000010000 */
[----:B--2---:R-:W-:-:S06]  /*d600*/  FADD.FTZ R48, R11, R48 ;  /* 0x000000300b307221 */ /* 0x004fcc0000010000 */
[----:B------:R-:W2:Y:S08]  /*d610*/  MUFU.EX2 R31, R31 ;  /* 0x0000001f001f7308 */ /* 0x000eb00000000800 */
[----:B------:R-:W2:Y:S01]  /*d620*/  MUFU.EX2 R38, R38 ;  /* 0x0000002600267308 */ /* 0x000ea20000000800 */
[----:B------:R-:W-:Y:S01]  /*d630*/  FFMA.FTZ R4, R43, UR45, -R66 ;  /* 0x0000002d2b047c23 */ /* 0x000fe20008010842 */
[----:B------:R-:W-:Y:S01]  /*d640*/  F2FP.F16.F32.PACK_AB R12, R13, R12 ;  /* 0x0000000c0d0c723e */ /* 0x000fe200000000ff */
[----:B----4-:R-:W-:-:S05]  /*d650*/  FADD.FTZ R47, R62, R47 ;  /* 0x0000002f3e2f7221 */ /* 0x010fca0000010000 */
[----:B------:R-:W4:Y:S01]  /*d660*/  MUFU.EX2 R32, R32 ;  /* 0x0000002000207308 */ /* 0x000f220000000800 */
[----:B---3--:R-:W-:-:S07]  /*d670*/  FADD.FTZ R13, R29, R48 ;  /* 0x000000301d0d7221 */ /* 0x008fce0000010000 */
[----:B------:R-:W3:Y:S01]  /*d680*/  MUFU.EX2 R41, R41 ;  /* 0x0000002900297308 */ /* 0x000ee20000000800 */
[----:B0-----:R-:W-:Y:S01]  /*d690*/  FADD.FTZ R48, R8, R47 ;  /* 0x0000002f08307221 */ /* 0x001fe20000010000 */
[----:B-1----:R-:W-:-:S06]  /*d6a0*/  FADD.FTZ R47, R30, R13 ;  /* 0x0000000d1e2f7221 */ /* 0x002fcc0000010000 */
[----:B------:R-:W0:Y:S08]  /*d6b0*/  MUFU.EX2 R3, R3 ;  /* 0x0000000300037308 */ /* 0x000e300000000800 */
[----:B------:R-:W1:Y:S01]  /*d6c0*/  MUFU.EX2 R68, R68 ;  /* 0x0000004400447308 */ /* 0x000e620000000800 */
[----:B------:R-:W-:Y:S01]  /*d6d0*/  FFMA.FTZ R40, R52, UR45, -R66 ;  /* 0x0000002d34287c23 */ /* 0x000fe20008010842 */
[----:B--2---:R-:W-:Y:S01]  /*d6e0*/  FADD.FTZ R13, R31, R48 ;  /* 0x000000301f0d7221 */ /* 0x004fe20000010000 */
[----:B------:R-:W-:-:S05]  /*d6f0*/  FADD.FTZ R52, R38, R47 ;  /* 0x0000002f26347221 */ /* 0x000fca0000010000 */
[----:B------:R-:W2:Y:S01]  /*d700*/  MUFU.EX2 R69, R69 ;  /* 0x0000004500457308 */ /* 0x000ea20000000800 */
[----:B------:R-:W-:Y:S01]  /*d710*/  FFMA.FTZ R37, R50, UR45, -R78 ;  /* 0x0000002d32257c23 */ /* 0x000fe2000801084e */
[----:B------:R-:W-:-:S06]  /*d720*/  F2FP.F16.F32.PACK_AB R24, R26, R25 ;  /* 0x000000191a18723e */ /* 0x000fcc00000000ff */
[----:B------:R-:W2:Y:S01]  /*d730*/  MUFU.EX2 R4, R4 ;  /* 0x0000000400047308 */ /* 0x000ea20000000800 */
[----:B----4-:R-:W-:Y:S01]  /*d740*/  FADD.FTZ R48, R32, R13 ;  /* 0x0000000d20307221 */ /* 0x010fe20000010000 */
[----:B---3--:R-:W-:-:S06]  /*d750*/  FADD.FTZ R25, R41, R52 ;  /* 0x0000003429197221 */ /* 0x008fcc0000010000 */
[----:B------:R-:W3:Y:S01]  /*d760*/  MUFU.EX2 R83, R83 ;  /* 0x0000005300537308 */ /* 0x000ee20000000800 */
[----:B------:R-:W-:Y:S01]  /*d770*/  F2FP.F16.F32.PACK_AB R13, R57, R7 ;  /* 0x00000007390d723e */ /* 0x000fe200000000ff */
[----:B0-----:R-:W-:-:S06]  /*d780*/  FADD.FTZ R7, R3, R48 ;  /* 0x0000003003077221 */ /* 0x001fcc0000010000 */
[----:B------:R-:W0:Y:S01]  /*d790*/  MUFU.EX2 R5, R5 ;  /* 0x0000000500057308 */ /* 0x000e220000000800 */
[----:B-1----:R-:W-:Y:S01]  /*d7a0*/  FADD.FTZ R48, R68, R25 ;  /* 0x0000001944307221 */ /* 0x002fe20000010000 */
[----:B------:R-:W-:-:S06]  /*d7b0*/  FFMA.FTZ R42, R54, UR45, -R78 ;  /* 0x0000002d362a7c23 */ /* 0x000fcc000801084e */
[----:B------:R-:W1:Y:S01]  /*d7c0*/  MUFU.EX2 R20, R20 ;  /* 0x0000001400147308 */ /* 0x000e620000000800 */
[----:B--2---:R-:W-:-:S07]  /*d7d0*/  FADD.FTZ R48, R69, R48 ;  /* 0x0000003045307221 */ /* 0x004fce0000010000 */
[----:B------:R-:W2:Y:S01]  /*d7e0*/  MUFU.EX2 R35, R35 ;  /* 0x0000002300237308 */ /* 0x000ea20000000800 */
[----:B------:R-:W-:Y:S02]  /*d7f0*/  F2FP.F16.F32.PACK_AB R25, R28, R27 ;  /* 0x0000001b1c19723e */ /* 0x000fe400000000ff */
[----:B------:R-:W-:-:S05]  /*d800*/  F2FP.F16.F32.PACK_AB R14, R15, R14 ;  /* 0x0000000e0f0e723e */ /* 0x000fca00000000ff */
[----:B------:R-:W-:Y:S01]  /*d810*/  MUFU.EX2 R45, R45 ;  /* 0x0000002d002d7308 */ /* 0x000fe20000000800 */
[----:B------:R-:W-:-:S07]  /*d820*/  FADD.FTZ R28, R4, R7 ;  /* 0x00000007041c7221 */ /* 0x000fce0000010000 */
[----:B------:R-:W-:Y:S08]  /*d830*/  MUFU.EX2 R46, R46 ;  /* 0x0000002e002e7308 */ /* 0x000ff00000000800 */
[----:B------:R-:W-:Y:S01]  /*d840*/  MUFU.EX2 R49, R49 ;  /* 0x0000003100317308 */ /* 0x000fe20000000800 */
[--C-:B------:R-:W-:Y:S01]  /*d850*/  FFMA.FTZ R0, R71, UR45, -R78.reuse ;  /* 0x0000002d47007c23 */ /* 0x100fe2000801084e */
[----:B------:R-:W-:Y:S01]  /*d860*/  FFMA.FTZ R33, R79, UR45, -R78 ;  /* 0x0000002d4f217c23 */ /* 0x000fe2000801084e */
[----:B------:R-:W4:Y:S05]  /*d870*/  LDL R47, [R1+0x90] ;  /* 0x00009000012f7983 */ /* 0x000f2a0000100800 */
[----:B------:R-:W2:Y:S01]  /*d880*/  MUFU.EX2 R37, R37 ;  /* 0x0000002500257308 */ /* 0x000ea20000000800 */
[----:B------:R-:W-:Y:S01]  /*d890*/  F2FP.F16.F32.PACK_AB R15, R58, R21 ;  /* 0x000000153a0f723e */ /* 0x000fe200000000ff */
[----:B---3--:R-:W-:-:S06]  /*d8a0*/  FADD.FTZ R21, R83, R48 ;  /* 0x0000003053157221 */ /* 0x008fcc0000010000 */
[----:B------:R-:W3:Y:S01]  /*d8b0*/  MUFU.EX2 R34, R34 ;  /* 0x0000002200227308 */ /* 0x000ee20000000800 */
[----:B0-----:R-:W-:Y:S01]  /*d8c0*/  FADD.FTZ R28, R5, R28 ;  /* 0x0000001c051c7221 */ /* 0x001fe20000010000 */
[----:B-1----:R-:W-:-:S06]  /*d8d0*/  FADD.FTZ R48, R20, R21 ;  /* 0x0000001514307221 */ /* 0x002fcc0000010000 */
[----:B------:R-:W0:Y:S01]  /*d8e0*/  MUFU.EX2 R42, R42 ;  /* 0x0000002a002a7308 */ /* 0x000e220000000800 */
[----:B--2---:R-:W-:Y:S01]  /*d8f0*/  FADD.FTZ R7, R35, R28 ;  /* 0x0000001c23077221 */ /* 0x004fe20000010000 */
[----:B------:R-:W-:Y:S01]  /*d900*/  F2FP.F16.F32.PACK_AB R28, R29, R11 ;  /* 0x0000000b1d1c723e */ /* 0x000fe200000000ff */
[----:B------:R-:W-:Y:S01]  /*d910*/  FADD.FTZ R11, R37, R48 ;  /* 0x00000030250b7221 */ /* 0x000fe20000010000 */
[----:B------:R-:W-:Y:S01]  /*d920*/  FFMA.FTZ R50, R70, UR45, -R78 ;  /* 0x0000002d46327c23 */ /* 0x000fe2000801084e */
[----:B------:R-:W-:Y:S02]  /*d930*/  F2FP.F16.F32.PACK_AB R29, R31, R8 ;  /* 0x000000081f1d723e */ /* 0x000fe400000000ff */
[----:B---3--:R-:W-:-:S03]  /*d940*/  FADD.FTZ R11, R34, R11 ;  /* 0x0000000b220b7221 */ /* 0x008fc60000010000 */
[----:B------:R-:W1:Y:S01]  /*d950*/  MUFU.EX2 R50, R50 ;  /* 0x0000003200327308 */ /* 0x000e620000000800 */
[----:B------:R-:W-:Y:S01]  /*d960*/  FFMA.FTZ R54, R72, UR45, -R78 ;  /* 0x0000002d48367c23 */ /* 0x000fe2000801084e */
[----:B------:R-:W-:Y:S01]  /*d970*/  F2FP.F16.F32.PACK_AB R31, R3, R32 ;  /* 0x00000020031f723e */ /* 0x000fe200000000ff */
[----:B0-----:R-:W-:-:S05]  /*d980*/  FADD.FTZ R8, R42, R11 ;  /* 0x0000000b2a087221 */ /* 0x001fca0000010000 */
[----:B------:R-:W0:Y:S01]  /*d990*/  MUFU.EX2 R53, R53 ;  /* 0x0000003500357308 */ /* 0x000e220000000800 */
[----:B------:R-:W-:Y:S01]  /*d9a0*/  FADD.FTZ R3, R45, R8 ;  /* 0x000000082d037221 */ /* 0x000fe20000010000 */
[----:B------:R2:W-:Y:S03]  /*d9b0*/  STSM.16.M88.4 [R92], R12 ;  /* 0x0000000c5c007844 */ /* 0x0005e60000000200 */
[----:B------:R-:W-:-:S03]  /*d9c0*/  FADD.FTZ R8, R46, R3 ;  /* 0x000000032e087221 */ /* 0x000fc60000010000 */
[----:B------:R-:W3:Y:S08]  /*d9d0*/  MUFU.EX2 R54, R54 ;  /* 0x0000003600367308 */ /* 0x000ef00000000800 */
[----:B------:R-:W-:Y:S01]  /*d9e0*/  MUFU.EX2 R0, R0 ;  /* 0x0000000000007308 */ /* 0x000fe20000000800 */
[----:B--2---:R-:W-:Y:S01]  /*d9f0*/  F2FP.F16.F32.PACK_AB R13, R5, R4 ;  /* 0x00000004050d723e */ /* 0x004fe200000000ff */
[----:B------:R-:W-:-:S06]  /*da00*/  FADD.FTZ R5, R49, R8 ;  /* 0x0000000831057221 */ /* 0x000fcc0000010000 */
[----:B------:R-:W2:Y:S01]  /*da10*/  MUFU.EX2 R33, R33 ;  /* 0x0000002100217308 */ /* 0x000ea20000000800 */
[----:B-1----:R-:W-:Y:S01]  /*da20*/  FADD.FTZ R8, R50, R5 ;  /* 0x0000000532087221 */ /* 0x002fe20000010000 */
[----:B------:R-:W-:Y:S02]  /*da30*/  F2FP.F16.F32.PACK_AB R26, R82, R81 ;  /* 0x00000051521a723e */ /* 0x000fe400000000ff */
[----:B------:R-:W-:Y:S01]  /*da40*/  F2FP.F16.F32.PACK_AB R27, R62, R61 ;  /* 0x0000003d3e1b723e */ /* 0x000fe200000000ff */
[----:B0-----:R-:W-:Y:S01]  /*da50*/  FADD.FTZ R5, R53, R8 ;  /* 0x0000000835057221 */ /* 0x001fe20000010000 */
[----:B------:R-:W-:-:S03]  /*da60*/  F2FP.F16.F32.PACK_AB R30, R38, R30 ;  /* 0x0000001e261e723e */ /* 0x000fc600000000ff */
[----:B---3--:R-:W-:Y:S01]  /*da70*/  FADD.FTZ R5, R54, R5 ;  /* 0x0000000536057221 */ /* 0x008fe20000010000 */
[----:B------:R-:W-:Y:S04]  /*da80*/  STSM.16.M88.4 [R90], R24 ;  /* 0x000000185a007844 */ /* 0x000fe80000000200 */
[----:B------:R2:W-:Y:S02]  /*da90*/  STSM.16.M88.4 [R89], R28 ;  /* 0x0000001c59007844 */ /* 0x0005e40000000200 */
[----:B--2---:R-:W-:Y:S01]  /*daa0*/  F2FP.F16.F32.PACK_AB R30, R33, R0 ;  /* 0x00000000211e723e */ /* 0x004fe200000000ff */
[----:B------:R-:W-:Y:S02]  /*dab0*/  FADD.FTZ R0, R0, R5 ;  /* 0x0000000500007221 */ /* 0x000fe40000010000 */
[----:B------:R-:W2:Y:S01]  /*dac0*/  LDL R5, [R1+0x78] ;  /* 0x0000780001057983 */ /* 0x000ea20000100800 */
[----:B------:R-:W0:Y:S01]  /*dad0*/  MUFU.EX2 R44, R44 ;  /* 0x0000002c002c7308 */ /* 0x000e220000000800 */
[--C-:B------:R-:W-:Y:S01]  /*dae0*/  FFMA.FTZ R55, R55, UR45, -R66.reuse ;  /* 0x0000002d37377c23 */ /* 0x100fe20008010842 */
[----:B------:R-:W-:-:S06]  /*daf0*/  FFMA.FTZ R36, R56, UR45, -R66 ;  /* 0x0000002d38247c23 */ /* 0x000fcc0008010842 */
[----:B------:R-:W1:Y:S01]  /*db00*/  MUFU.EX2 R39, R39 ;  /* 0x0000002700277308 */ /* 0x000e620000000800 */
[----:B------:R-:W-:-:S07]  /*db10*/  FFMA.FTZ R43, R59, UR45, -R66 ;  /* 0x0000002d3b2b7c23 */ /* 0x000fce0008010842 */
[----:B------:R-:W3:Y:S01]  /*db20*/  MUFU.EX2 R40, R40 ;  /* 0x0000002800287308 */ /* 0x000ee20000000800 */
[----:B0-----:R-:W-:Y:S01]  /*db30*/  FADD.FTZ R38, R44, R7 ;  /* 0x000000072c267221 */ /* 0x001fe20000010000 */
[----:B------:R-:W-:-:S06]  /*db40*/  FFMA.FTZ R60, R60, UR45, -R66 ;  /* 0x0000002d3c3c7c23 */ /* 0x000fcc0008010842 */
[----:B------:R-:W0:Y:S01]  /*db50*/  MUFU.EX2 R10, R55 ;  /* 0x00000037000a7308 */ /* 0x000e220000000800 */
[----:B-1----:R-:W-:Y:S01]  /*db60*/  FADD.FTZ R7, R39, R38 ;  /* 0x0000002627077221 */ /* 0x002fe20000010000 */
[----:B------:R-:W-:-:S06]  /*db70*/  FFMA.FTZ R63, R63, UR45, -R66 ;  /* 0x0000002d3f3f7c23 */ /* 0x000fcc0008010842 */
[----:B------:R-:W1:Y:S01]  /*db80*/  MUFU.EX2 R36, R36 ;  /* 0x0000002400247308 */ /* 0x000e620000000800 */
[--C-:B------:R-:W-:Y:S01]  /*db90*/  FFMA.FTZ R76, R76, UR45, -R66.reuse ;  /* 0x0000002d4c4c7c23 */ /* 0x100fe20008010842 */
[--C-:B------:R-:W-:Y:S01]  /*dba0*/  FFMA.FTZ R75, R75, UR45, -R66.reuse ;  /* 0x0000002d4b4b7c23 */ /* 0x100fe20008010842 */
[--C-:B------:R-:W-:Y:S01]  /*dbb0*/  FFMA.FTZ R74, R74, UR45, -R66.reuse ;  /* 0x0000002d4a4a7c23 */ /* 0x100fe20008010842 */
[--C-:B------:R-:W-:Y:S01]  /*dbc0*/  FFMA.FTZ R73, R73, UR45, -R66.reuse ;  /* 0x0000002d49497c23 */ /* 0x100fe20008010842 */
[----:B------:R-:W-:-:S03]  /*dbd0*/  FFMA.FTZ R66, R77, UR45, -R66 ;  /* 0x0000002d4d427c23 */ /* 0x000fc60008010842 */
[----:B------:R-:W1:Y:S01]  /*dbe0*/  MUFU.EX2 R43, R43 ;  /* 0x0000002b002b7308 */ /* 0x000e620000000800 */
[----:B---3--:R-:W-:-:S07]  /*dbf0*/  FADD.FTZ R7, R40, R7 ;  /* 0x0000000728077221 */ /* 0x008fce0000010000 */
[----:B------:R-:W3:Y:S01]  /*dc00*/  MUFU.EX2 R60, R60 ;  /* 0x0000003c003c7308 */ /* 0x000ee20000000800 */
[----:B0-----:R-:W-:-:S07]  /*dc10*/  FADD.FTZ R7, R10, R7 ;  /* 0x000000070a077221 */ /* 0x001fce0000010000 */
[----:B------:R-:W0:Y:S01]  /*dc20*/  MUFU.EX2 R63, R63 ;  /* 0x0000003f003f7308 */ /* 0x000e220000000800 */
[----:B-1----:R-:W-:-:S07]  /*dc30*/  FADD.FTZ R4, R36, R7 ;  /* 0x0000000724047221 */ /* 0x002fce0000010000 */
[----:B------:R-:W1:Y:S08]  /*dc40*/  MUFU.EX2 R76, R76 ;  /* 0x0000004c004c7308 */ /* 0x000e700000000800 */
[----:B------:R-:W-:Y:S08]  /*dc50*/  MUFU.EX2 R75, R75 ;  /* 0x0000004b004b7308 */ /* 0x000ff00000000800 */
[----:B------:R-:W1:Y:S08]  /*dc60*/  MUFU.EX2 R74, R74 ;  /* 0x0000004a004a7308 */ /* 0x000e700000000800 */
[----:B------:R-:W-:Y:S08]  /*dc70*/  MUFU.EX2 R73, R73 ;  /* 0x0000004900497308 */ /* 0x000ff00000000800 */
[----:B------:R-:W1:Y:S01]  /*dc80*/  MUFU.EX2 R66, R66 ;  /* 0x0000004200427308 */ /* 0x000e620000000800 */
[----:B------:R-:W-:Y:S01]  /*dc90*/  FADD.FTZ R3, R43, R4 ;  /* 0x000000042b037221 */ /* 0x000fe20000010000 */
[----:B------:R-:W-:-:S02]  /*dca0*/  F2FP.F16.F32.PACK_AB R12, R68, R41 ;  /* 0x00000029440c723e */ /* 0x000fc400000000ff */
[----:B------:R-:W-:Y:S02]  /*dcb0*/  F2FP.F16.F32.PACK_AB R14, R83, R69 ;  /* 0x00000045530e723e */ /* 0x000fe400000000ff */
[----:B------:R-:W-:Y:S01]  /*dcc0*/  F2FP.F16.F32.PACK_AB R15, R44, R35 ;  /* 0x000000232c0f723e */ /* 0x000fe200000000ff */
[----:B---3--:R-:W-:Y:S01]  /*dcd0*/  FADD.FTZ R4, R60, R3 ;  /* 0x000000033c047221 */ /* 0x008fe20000010000 */
[----:B------:R-:W-:-:S03]  /*dce0*/  F2FP.F16.F32.PACK_AB R24, R46, R45 ;  /* 0x0000002d2e18723e */ /* 0x000fc600000000ff */
[----:B------:R3:W-:Y:S01]  /*dcf0*/  STSM.16.M88.4 [R91+0x27800], R12 ;  /* 0x0278000c5b007844 */ /* 0x0007e20000000200 */
[----:B0-----:R-:W-:Y:S01]  /*dd00*/  FADD.FTZ R3, R63, R4 ;  /* 0x000000043f037221 */ /* 0x001fe20000010000 */
[----:B------:R-:W-:Y:S02]  /*dd10*/  F2FP.F16.F32.PACK_AB R26, R50, R49 ;  /* 0x00000031321a723e */ /* 0x000fe400000000ff */
[----:B------:R-:W-:Y:S02]  /*dd20*/  F2FP.F16.F32.PACK_AB R25, R60, R43 ;  /* 0x0000002b3c19723e */ /* 0x000fe400000000ff */
[----:B-1----:R-:W-:Y:S02]  /*dd30*/  F2FP.F16.F32.PACK_AB R27, R76, R63 ;  /* 0x0000003f4c1b723e */ /* 0x002fe400000000ff */
[----:B------:R-:W-:Y:S02]  /*dd40*/  F2FP.F16.F32.PACK_AB R28, R54, R53 ;  /* 0x00000035361c723e */ /* 0x000fe400000000ff */
[----:B------:R-:W-:-:S02]  /*dd50*/  F2FP.F16.F32.PACK_AB R29, R74, R75 ;  /* 0x0000004b4a1d723e */ /* 0x000fc400000000ff */
[----:B------:R-:W-:Y:S02]  /*dd60*/  F2FP.F16.F32.PACK_AB R31, R66, R73 ;  /* 0x00000049421f723e */ /* 0x000fe400000000ff */
[----:B---3--:R-:W-:Y:S02]  /*dd70*/  F2FP.F16.F32.PACK_AB R12, R37, R20 ;  /* 0x00000014250c723e */ /* 0x008fe400000000ff */
[----:B------:R-:W-:Y:S02]  /*dd80*/  F2FP.F16.F32.PACK_AB R14, R42, R34 ;  /* 0x000000222a0e723e */ /* 0x000fe400000000ff */
[----:B------:R-:W-:Y:S02]  /*dd90*/  F2FP.F16.F32.PACK_AB R13, R40, R39 ;  /* 0x00000027280d723e */ /* 0x000fe400000000ff */
[----:B------:R-:W-:Y:S01]  /*dda0*/  F2FP.F16.F32.PACK_AB R15, R36, R10 ;  /* 0x0000000a240f723e */ /* 0x000fe200000000ff */
[----:B------:R-:W-:-:S04]  /*ddb0*/  FADD.FTZ R4, R76, R3 ;  /* 0x000000034c047221 */ /* 0x000fc80000010000 */
[----:B------:R-:W-:-:S04]  /*ddc0*/  FADD.FTZ R3, R75, R4 ;  /* 0x000000044b037221 */ /* 0x000fc80000010000 */
[----:B------:R-:W-:Y:S01]  /*ddd0*/  FADD.FTZ R4, R74, R3 ;  /* 0x000000034a047221 */ /* 0x000fe20000010000 */
[----:B------:R-:W-:Y:S01]  /*dde0*/  FADD.FTZ R3, R33, R0 ;  /* 0x0000000021037221 */ /* 0x000fe20000010000 */
[----:B------:R-:W-:Y:S02]  /*ddf0*/  VIADD R0, R88, 0xfffffffe ;  /* 0xfffffffe58007836 */ /* 0x000fe40000000000 */
[----:B------:R-:W-:Y:S01]  /*de00*/  FADD.FTZ R73, R73, R4 ;  /* 0x0000000449497221 */ /* 0x000fe20000010000 */
[--C-:B------:R-:W-:Y:S01]  /*de10*/  IMAD.MOV.U32 R134, RZ, RZ, R135.reuse ;  /* 0x000000ffff867224 */ /* 0x100fe200078e0087 */
[-C--:B------:R-:W-:Y:S01]  /*de20*/  MOV R132, R135.reuse ;  /* 0x0000008700847202 */ /* 0x080fe20000000f00 */
[----:B------:R-:W-:Y:S02]  /*de30*/  IMAD.MOV.U32 R133, RZ, RZ, R135 ;  /* 0x000000ffff857224 */ /* 0x000fe400078e0087 */
[----:B------:R-:W-:Y:S01]  /*de40*/  FADD.FTZ R4, R66, R73 ;  /* 0x0000004942047221 */ /* 0x000fe20000010000 */
        /* <DEDUP_REMOVED lines=21> */
[--C-:B------:R-:W-:Y:S01]  /*dfa0*/  IMAD.MOV.U32 R115, RZ, RZ, R135.reuse ;  /* 0x000000ffff737224 */ /* 0x100fe200078e0087 */
[----:B----4-:R-:W-:Y:S04]  /*dfb0*/  STSM.16.M88.4 [R47], R12 ;  /* 0x0000000c2f007844 */ /* 0x010fe80000000200 */
[----:B------:R0:W-:Y:S04]  /*dfc0*/  STSM.16.M88.4 [R90+0x6000], R24 ;  /* 0x006000185a007844 */ /* 0x0001e80000000200 */
[----:B------:R1:W-:Y:S01]  /*dfd0*/  STSM.16.M88.4 [R89+0x6000], R28 ;  /* 0x0060001c59007844 */ /* 0x0003e20000000200 */
[----:B------:R3:W-:Y:S06]  /*dfe0*/  MEMBAR.ALL.CTA ;  /* 0x0000000000007992 */ /* 0x0007ec0000008000 */
[----:B---3--:R-:W3:Y:S01]  /*dff0*/  FENCE.VIEW.ASYNC.S ;  /* 0x00000000000073c6 */ /* 0x008ee20000000000 */
        /* <DEDUP_REMOVED lines=15> */
[--C-:B-----5:R-:W-:Y:S02]  /*e0f0*/  IMAD.MOV.U32 R95, RZ, RZ, R135.reuse ;  /* 0x000000ffff5f7224 */ /* 0x120fe400078e0087 */
[--C-:B------:R-:W-:Y:S02]  /*e100*/  IMAD.MOV.U32 R94, RZ, RZ, R135.reuse ;  /* 0x000000ffff5e7224 */ /* 0x100fe400078e0087 */
[--C-:B------:R-:W-:Y:S02]  /*e110*/  IMAD.MOV.U32 R93, RZ, RZ, R135.reuse ;  /* 0x000000ffff5d7224 */ /* 0x100fe400078e0087 */
[----:B------:R-:W-:-:S02]  /*e120*/  IMAD.MOV.U32 R91, RZ, RZ, R135 ;  /* 0x000000ffff5b7224 */ /* 0x000fc400078e0087 */
[--C-:B0-----:R-:W-:Y:S02]  /*e130*/  IMAD.MOV.U32 R90, RZ, RZ, R135.reuse ;  /* 0x000000ffff5a7224 */ /* 0x101fe400078e0087 */
[--C-:B-1----:R-:W-:Y:S02]  /*e140*/  IMAD.MOV.U32 R89, RZ, RZ, R135.reuse ;  /* 0x000000ffff597224 */ /* 0x102fe400078e0087 */
[----:B------:R-:W-:Y:S01]  /*e150*/  IMAD.MOV.U32 R88, RZ, RZ, R135 ;  /* 0x000000ffff587224 */ /* 0x000fe200078e0087 */
[----:B--2---:R-:W-:Y:S01]  /*e160*/  ISETP.GE.AND P1, PT, R0, R5, PT ;  /* 0x000000050000720c */ /* 0x004fe20003f26270 */
[----:B---3--:R-:W-:-:S12]  /*e170*/  NOP ;  /* 0x0000000000007918 */ /* 0x008fd80000000000 */
[----:B------:R-:W-:Y:S05]  /*e180*/  @!P1 BRA `(.L_x_10535) ;  /* 0x0000002c00c49947 */ /* 0x000fea0003800000 */
[----:B------:R0:W5:Y:S01]  /*e190*/  LDL.LU R10, [R1] ;  /* 0x00000000010a7983 */ /* 0x0001620000300800 */
[----:B------:R-:W-:Y:S01]  /*e1a0*/  MOV R8, R9 ;  /* 0x0000000900087202 */ /* 0x000fe20000000f00 */
[----:B------:R-:W-:Y:S01]  /*e1b0*/  IMAD.MOV.U32 R7, RZ, RZ, R6 ;  /* 0x000000ffff077224 */ /* 0x000fe200078e0006 */
[----:B------:R-:W-:Y:S01]  /*e1c0*/  CS2R R134, SRZ ;  /* 0x0000000000867805 */ /* 0x000fe2000001ff00 */
        /* <DEDUP_REMOVED lines=23> */
[----:B0-----:R-:W-:-:S07]  /*e340*/  CS2R R88, SRZ ;  /* 0x0000000000587805 */ /* 0x001fce000001ff00 */
.L_x_10547:
[----:B------:R-:W2:Y:S01]  /*e350*/  LDL R6, [R1+0x7c] ;  /* 0x00007c0001067983 */ /* 0x000ea20000100800 */
[----:B------:R-:W-:Y:S01]  /*e360*/  ISETP.NE.AND P1, PT, R5, 0x1, PT ;  /* 0x000000010500780c */ /* 0x000fe20003f25270 */
[----:B------:R-:W-:Y:S05]  /*e370*/  YIELD ;  /* 0x0000000000007946 */ /* 0x000fea0003800000 */
[----:B------:R-:W-:-:S04]  /*e380*/  SEL R9, RZ, 0x1, P1 ;  /* 0x00000001ff097807 */ /* 0x000fc80000800000 */
[----:B-----5:R-:W-:-:S05]  /*e390*/  LOP3.LUT R11, R10, R9, RZ, 0x3c, !PT ;  /* 0x000000090a0b7212 */ /* 0x020fca00078e3cff */
[----:B------:R0:W-:Y:S01]  /*e3a0*/  STL [R1], R11 ;  /* 0x0000000b01007387 */ /* 0x0001e20000100800 */
[----:B--2---:R-:W-:-:S13]  /*e3b0*/  ISETP.NE.AND P1, PT, R6, RZ, PT ;  /* 0x000000ff0600720c */ /* 0x004fda0003f25270 */
[----:B0-----:R-:W-:Y:S05]  /*e3c0*/  @P1 BRA `(.L_x_10536) ;  /* 0x00000000003c1947 */ /* 0x001fea0003800000 */
[----:B------:R-:W-:Y:S05]  /*e3d0*/  @!P0 BRA `(.L_x_10537) ;  /* 0x0000000000048947 */ /* 0x000fea0003800000 */
[----:B------:R-:W-:Y:S01]  /*e3e0*/  BPT.TRAP 0x1 ;  /* 0x000000040000795c */ /* 0x000fe20000300000 */
.L_x_10537:
        /* <DEDUP_REMOVED lines=8> */
.L_x_10538:
[----:B------:R-:W-:Y:S04]  /*e470*/  BSSY B0, `(.L_x_10536) ;  /* 0x0000004000007945 */ /* 0x000fe80003800000 */
[----:B-1----:R-:W-:Y:S05]  /*e480*/  @P2 BRA `(.L_x_10539) ;  /* 0x0000000000082947 */ /* 0x002fea0003800000 */
[----:B------:R-:W1:Y:S02]  /*e490*/  SYNCS.PHASECHK.TRANS64.TRYWAIT P2, [R9+URZ+0x2d830], R6 ;  /* 0x02d83006090075a7 */ /* 0x000e64000804017f */
[----:B-1----:R-:W-:Y:S05]  /*e4a0*/  @!P2 BRA `(.L_x_10540) ;  /* 0x000000dc00fca947 */ /* 0x002fea0003800000 */
.L_x_10539:
[----:B------:R-:W-:Y:S05]  /*e4b0*/  BSYNC B0 ;  /* 0x0000000000007941 */ /* 0x000fea0003800000 */
.L_x_10536:
[----:B01----:R-:W2:Y:S04]  /*e4c0*/  LDL R9, [R1+0x80] ;  /* 0x0000800001097983 */ /* 0x003ea80000100800 */
[----:B------:R-:W3:Y:S01]  /*e4d0*/  LDL.64 R26, [R1+0x18] ;  /* 0x00001800011a7983 */ /* 0x000ee20000100a00 */
[----:B------:R-:W-:Y:S01]  /*e4e0*/  IADD3 R142, R5, 0x1, RZ ;  /* 0x00000001058e7810 */ /* 0x000fe20007ffe0ff */
[----:B------:R-:W-:Y:S05]  /*e4f0*/  WARPSYNC.ALL ;  /* 0x0000000000007948 */ /* 0x000fea0003800000 */
[C---:B------:R-:W-:Y:S01]  /*e500*/  ISETP.NE.AND P2, PT, R142.reuse, 0x2, PT ;  /* 0x000000028e00780c */ /* 0x040fe20003f45270 */
[----:B------:R-:W4:Y:S03]  /*e510*/  LDL.64 R154, [R1+0x60] ;  /* 0x00006000019a7983 */ /* 0x000f260000100a00 */
[----:B------:R-:W-:Y:S01]  /*e520*/  SEL R142, R142, RZ, P2 ;  /* 0x000000ff8e8e7207 */ /* 0x000fe20001000000 */
[----:B------:R-:W-:Y:S01]  /*e530*/  IMAD.MOV.U32 R15, RZ, RZ, -0x7fffffe0 ;  /* 0x80000020ff0f7424 */ /* 0x000fe200078e00ff */
[----:B------:R-:W0:Y:S04]  /*e540*/  S2R R6, SR_TID.X ;  /* 0x0000000000067919 */ /* 0x000e280000002100 */
[----:B------:R-:W-:Y:S01]  /*e550*/  R2UR UR15, R15 ;  /* 0x000000000f0f72ca */ /* 0x000fe200000e0000 */
[----:B------:R-:W-:Y:S01]  /*e560*/  IMAD.MOV.U32 R13, RZ, RZ, -0x7fffffe0 ;  /* 0x80000020ff0d7424 */ /* 0x000fe200078e00ff */
[----:B------:R-:W5:Y:S04]  /*e570*/  LDL.64 R150, [R1+0x40] ;  /* 0x0000400001967983 */ /* 0x000f680000100a00 */
[----:B------:R-:W5:Y:S04]  /*e580*/  LDL.64 R148, [R1+0x38] ;  /* 0x0000380001947983 */ /* 0x000f680000100a00 */
[----:B------:R-:W5:Y:S01]  /*e590*/  LDL.64 R146, [R1+0x30] ;  /* 0x0000300001927983 */ /* 0x000f620000100a00 */
[----:B0-----:R-:W-:-:S05]  /*e5a0*/  SHF.R.U32.HI R6, RZ, 0x7, R6 ;  /* 0x00000007ff067819 */ /* 0x001fca0000011606 */
[----:B------:R-:W-:Y:S01]  /*e5b0*/  VIADD R6, R6, 0x8 ;  /* 0x0000000806067836 */ /* 0x000fe20000000000 */
[----:B------:R-:W-:Y:S02]  /*e5c0*/  R2UR UR7, R13 ;  /* 0x000000000d0772ca */ /* 0x000fe400000e0000 */
[----:B------:R-:W-:-:S04]  /*e5d0*/  MOV R25, 0x80000020 ;  /* 0x8000002000197802 */ /* 0x000fc80000000f00 */
[----:B------:R-:W-:Y:S02]  /*e5e0*/  R2UR UR23, R25 ;  /* 0x00000000191772ca */ /* 0x000fe400000e0000 */
[----:B------:R-:W-:Y:S01]  /*e5f0*/  MOV R21, 0x80000020 ;  /* 0x8000002000157802 */ /* 0x000fe20000000f00 */
[----:B--2---:R-:W-:-:S04]  /*e600*/  IMAD R12, R142, 0x600, R9 ;  /* 0x000006008e0c7824 */ /* 0x004fc800078e0209 */
[----:B------:R-:W-:-:S05]  /*e610*/  VIADD R14, R12, 0x200 ;  /* 0x000002000c0e7836 */ /* 0x000fca0000000000 */
[----:B------:R-:W-:Y:S02]  /*e620*/  R2UR UR14, R14 ;  /* 0x000000000e0e72ca */ /* 0x000fe400000e0000 */
[----:B------:R-:W2:Y:S01]  /*e630*/  LDL.64 R14, [R1+0x68] ;  /* 0x00006800010e7983 */ /* 0x000ea20000100a00 */
[C---:B------:R-:W-:Y:S01]  /*e640*/  R2UR UR6, R12.reuse ;  /* 0x000000000c0672ca */ /* 0x040fe200000e0000 */
[----:B------:R-:W-:Y:S01]  /*e650*/  VIADD R24, R12, 0x400 ;  /* 0x000004000c187836 */ /* 0x000fe20000000000 */
[----:B---3--:R-:W-:Y:S02]  /*e660*/  R2UR UR4, R26 ;  /* 0x000000001a0472ca */ /* 0x008fe400000e0000 */
[----:B------:R-:W-:Y:S02]  /*e670*/  R2UR UR5, R27 ;  /* 0x000000001b0572ca */ /* 0x000fe400000e0000 */
[----:B------:R-:W-:Y:S01]  /*e680*/  R2UR UR22, R24 ;  /* 0x00000000181672ca */ /* 0x000fe200000e0000 */
[----:B------:R0:W-:Y:S06]  /*e690*/  BAR.SYNC.DEFER_BLOCKING R6, 0x100 ;  /* 0x000400060000751d */ /* 0x0001ec0000010000 */
[----:B------:R-:W-:-:S06]  /*e6a0*/  WARPGROUP.ARRIVE ;  /* 0x00000000000079c5 */ /* 0x000fcc0000000000 */
[----:B------:R-:W-:Y:S01]  /*e6b0*/  HGMMA.64x128x16.F32 R24, gdesc[UR4], RZ, !UPT, gsb0 ;  /* 0x01e00000041879f0 */ /* 0x000fe2000c0008ff */
[----:B------:R-:W-:Y:S01]  /*e6c0*/  VIADD R20, R12, 0x2 ;  /* 0x000000020c147836 */ /* 0x000fe20000000000 */
[----:B------:R-:W-:-:S04]  /*e6d0*/  R2UR UR11, R21 ;  /* 0x00000000150b72ca */ /* 0x000fc800000e0000 */
[----:B------:R-:W-:Y:S02]  /*e6e0*/  R2UR UR10, R20 ;  /* 0x00000000140a72ca */ /* 0x000fe400000e0000 */
[----:B----4-:R-:W-:Y:S02]  /*e6f0*/  R2UR UR12, R154 ;  /* 0x000000009a0c72ca */ /* 0x010fe400000e0000 */
[----:B------:R-:W-:Y:S01]  /*e700*/  R2UR UR13, R155 ;  /* 0x000000009b0d72ca */ /* 0x000fe200000e0000 */
[----:B------:R-:W-:Y:S02]  /*e710*/  WARPGROUP.DEPBAR.LE gsb0, 0x0 ;  /* 0x00008000000079c5 */ /* 0x000fe40000010000 */
[----:B------:R-:W-:Y:S01]  /*e720*/  WARPGROUP.ARRIVE ;  /* 0x00000000000079c5 */ /* 0x000fe20000000000 */
[----:B--2---:R-:W-:Y:S02]  /*e730*/  R2UR UR8, R14 ;  /* 0x000000000e0872ca */ /* 0x004fe400000e0000 */
[----:B------:R-:W-:-:S13]  /*e740*/  R2UR UR9, R15 ;  /* 0x000000000f0972ca */ /* 0x000fda00000e0000 */
[----:B------:R-:W-:Y:S01]  /*e750*/  HGMMA.64x128x16.F32 R24, gdesc[UR8], R24, gsb0 ;  /* 0x01e00000081879f0 */ /* 0x000fe20008000818 */
[----:B------:R-:W-:Y:S01]  /*e760*/  VIADD R20, R12, 0x202 ;  /* 0x000002020c147836 */ /* 0x000fe20000000000 */
[----:B------:R-:W-:Y:S02]  /*e770*/  R2UR UR19, R21 ;  /* 0x00000000151372ca */ /* 0x000fe400000e0000 */
[----:B-----5:R-:W-:Y:S02]  /*e780*/  R2UR UR16, R150 ;  /* 0x00000000961072ca */ /* 0x020fe400000e0000 */
[----:B------:R-:W-:Y:S02]  /*e790*/  R2UR UR18, R20 ;  /* 0x00000000141272ca */ /* 0x000fe400000e0000 */
[----:B------:R-:W-:Y:S01]  /*e7a0*/  R2UR UR17, R151 ;  /* 0x00000000971172ca */ /* 0x000fe200000e0000 */
[----:B------:R-:W-:Y:S02]  /*e7b0*/  WARPGROUP.DEPBAR.LE gsb0, 0x0 ;  /* 0x00008000000079c5 */ /* 0x000fe40000010000 */
[----:B------:R-:W-:-:S06]  /*e7c0*/  WARPGROUP.ARRIVE ;  /* 0x00000000000079c5 */ /* 0x000fcc0000000000 */
[----:B------:R-:W-:Y:S01]  /*e7d0*/  HGMMA.64x128x16.F32 R24, gdesc[UR12], R24, gsb0 ;  /* 0x01e000000c1879f0 */ /* 0x000fe20008000818 */
[----:B------:R-:W-:Y:S02]  /*e7e0*/  R2UR UR20, R148 ;  /* 0x00000000941472ca */ /* 0x000fe400000e0000 */
[----:B------:R-:W-:Y:S01]  /*e7f0*/  R2UR UR21, R149 ;  /* 0x00000000951572ca */ /* 0x000fe200000e0000 */
[----:B------:R-:W-:Y:S02]  /*e800*/  WARPGROUP.DEPBAR.LE gsb0, 0x0 ;  /* 0x00008000000079c5 */ /* 0x000fe40000010000 */
[----:B------:R-:W-:-:S06]  /*e810*/  WARPGROUP.ARRIVE ;  /* 0x00000000000079c5 */ /* 0x000fcc0000000000 */
[----:B------:R-:W-:Y:S01]  /*e820*/  HGMMA.64x128x16.F32 R24, gdesc[UR16], R24, gsb0 ;  /* 0x01e00000101879f0 */ /* 0x000fe20008000818 */
[----:B------:R-:W-:Y:S01]  /*e830*/  VIADD R12, R12, 0x402 ;  /* 0x000004020c0c7836 */ /* 0x000fe20000000000 */
        /* <DEDUP_REMOVED lines=14> */
.L_x_10542:
[----:B------:R-:W-:Y:S01]  /*e920*/  SHF.L.U32 R6, R10, 0x1f, RZ ;  /* 0x0000001f0a067819 */ /* 0x000fe200000006ff */
[----:B------:R-:W-:-:S04]  /*e930*/  IMAD R9, R5, 0x8, R2 ;  /* 0x0000000805097824 */ /* 0x000fc800078e0202 */
[----:B------:R0:W1:Y:S01]  /*e940*/  SYNCS.PHASECHK.TRANS64.TRYWAIT P1, [R9+URZ+0x2d850], R6 ;  /* 0x02d85006090075a7 */ /* 0x000062000802017f */
[----:B------:R-:W-:Y:S05]  /*e950*/  @!P0 BRA `(.L_x_10543) ;  /* 0x0000000000048947 */ /* 0x000fea0003800000 */
[----:B------:R-:W-:Y:S01]  /*e960*/  BPT.TRAP 0x1 ;  /* 0x000000040000795c */ /* 0x000fe20000300000 */
.L_x_10543:
[----:B-1----:R-:W-:Y:S05]  /*e970*/  @P1 BRA `(.L_x_10541) ;  /* 0x0000000000081947 */ /* 0x002fea0003800000 */
[----:B------:R-:W1:Y:S02]  /*e980*/  SYNCS.PHASECHK.TRANS64.TRYWAIT P1, [R9+URZ+0x2d850], R6 ;  /* 0x02d85006090075a7 */ /* 0x000e64000802017f */
[----:B-1----:R-:W-:Y:S05]  /*e990*/  @!P1 BRA `(.L_x_10544) ;  /* 0x000000d800d49947 */ /* 0x002fea0003800000 */
.L_x_10541:
[----:B------:R-:W2:Y:S01]  /*e9a0*/  LDL R14, [R1+0x84] ;  /* 0x00008400010e7983 */ /* 0x000ea20000100800 */
[----:B01----:R-:W-:Y:S01]  /*e9b0*/  VIADD R6, R2, 0x400 ;  /* 0x0000040002067836 */ /* 0x003fe20000000000 */
[----:B------:R-:W-:Y:S05]  /*e9c0*/  WARPSYNC.ALL ;  /* 0x0000000000007948 */ /* 0x000fea0003800000 */
[----:B------:R-:W-:Y:S01]  /*e9d0*/  SHF.R.U32.HI R6, RZ, 0x4, R6 ;  /* 0x00000004ff067819 */ /* 0x000fe20000011606 */
[----:B------:R-:W-:Y:S01]  /*e9e0*/  IMAD.MOV.U32 R11, RZ, RZ, -0x7fffffe0 ;  /* 0x80000020ff0b7424 */ /* 0x000fe200078e00ff */
[----:B------:R-:W-:Y:S01]  /*e9f0*/  WARPGROUP.ARRIVE ;  /* 0x00000000000079c5 */ /* 0x000fe20000000000 */
[----:B------:R-:W-:-:S02]  /*ea00*/  MOV R13, 0x80000020 ;  /* 0x80000020000d7802 */ /* 0x000fc40000000f00 */
[----:B------:R-:W-:Y:S02]  /*ea10*/  LOP3.LUT R6, R6, 0x3fff, RZ, 0xc0, !PT ;  /* 0x00003fff06067812 */ /* 0x000fe400078ec0ff */
[C---:B------:R-:W-:Y:S02]  /*ea20*/  R2UR UR7, R11.reuse ;  /* 0x000000000b0772ca */ /* 0x040fe400000e0000 */
[----:B------:R-:W-:Y:S02]  /*ea30*/  LOP3.LUT R6, R6, 0x2000000, RZ, 0xfc, !PT ;  /* 0x0200000006067812 */ /* 0x000fe400078efcff */
[----:B------:R-:W-:Y:S01]  /*ea40*/  R2UR UR35, R11 ;  /* 0x000000000b2372ca */ /* 0x000fe200000e0000 */
[----:B------:R-:W-:Y:S01]  /*ea50*/  IMAD.MOV.U32 R11, RZ, RZ, 0x40000040 ;  /* 0x40000040ff0b7424 */ /* 0x000fe200078e00ff */
[----:B------:R-:W-:Y:S01]  /*ea60*/  R2UR UR11, R13 ;  /* 0x000000000d0b72ca */ /* 0x000fe200000e0000 */
[----:B------:R-:W-:Y:S01]  /*ea70*/  IMAD R10, R5, 0x600, R6 ;  /* 0x00000600050a7824 */ /* 0x000fe200078e0206 */
[----:B------:R-:W-:-:S02]  /*ea80*/  R2UR UR15, R13 ;  /* 0x000000000d0f72ca */ /* 0x000fc400000e0000 */
[----:B------:R-:W-:Y:S01]  /*ea90*/  R2UR UR5, R11 ;  /* 0x000000000b0572ca */ /* 0x000fe200000e0000 */
[C---:B------:R-:W-:Y:S01]  /*eaa0*/  VIADD R12, R10.reuse, 0x40 ;  /* 0x000000400a0c7836 */ /* 0x040fe20000000000 */
[----:B------:R-:W-:Y:S01]  /*eab0*/  R2UR UR6, R10 ;  /* 0x000000000a0672ca */ /* 0x000fe200000e0000 */
[----:B------:R-:W-:Y:S01]  /*eac0*/  IMAD.MOV.U32 R11, RZ, RZ, 0x40000040 ;  /* 0x40000040ff0b7424 */ /* 0x000fe200078e00ff */
[C---:B------:R-:W-:Y:S02]  /*ead0*/  R2UR UR19, R13.reuse ;  /* 0x000000000d1372ca */ /* 0x040fe400000e0000 */
[----:B------:R-:W-:Y:S01]  /*eae0*/  R2UR UR10, R12 ;  /* 0x000000000c0a72ca */ /* 0x000fe200000e0000 */
[----:B------:R-:W-:Y:S01]  /*eaf0*/  VIADD R12, R10, 0x80 ;  /* 0x000000800a0c7836 */ /* 0x000fe20000000000 */
[C---:B------:R-:W-:Y:S02]  /*eb00*/  R2UR UR23, R13.reuse ;  /* 0x000000000d1772ca */ /* 0x040fe400000e0000 */
[----:B------:R-:W-:-:S02]  /*eb10*/  R2UR UR27, R13 ;  /* 0x000000000d1b72ca */ /* 0x000fc400000e0000 */
[----:B------:R-:W-:Y:S01]  /*eb20*/  R2UR UR14, R12 ;  /* 0x000000000c0e72ca */ /* 0x000fe200000e0000 */
[----:B------:R-:W-:Y:S01]  /*eb30*/  VIADD R12, R10, 0xc0 ;  /* 0x000000c00a0c7836 */ /* 0x000fe20000000000 */
[----:B------:R-:W-:Y:S01]  /*eb40*/  R2UR UR31, R13 ;  /* 0x000000000d1f72ca */ /* 0x000fe200000e0000 */
[----:B------:R-:W-:Y:S01]  /*eb50*/  IMAD.MOV.U32 R13, RZ, RZ, 0x40000040 ;  /* 0x40000040ff0d7424 */ /* 0x000fe200078e00ff */
[----:B------:R-:W-:Y:S02]  /*eb60*/  R2UR UR33, R11 ;  /* 0x000000000b2172ca */ /* 0x000fe400000e0000 */
        /* <DEDUP_REMOVED lines=9> */
[C---:B------:R-:W-:Y:S01]  /*ec00*/  IADD3 R12, R10.reuse, 0x180, RZ ;  /* 0x000001800a0c7810 */ /* 0x040fe20007ffe0ff */
[----:B------:R-:W-:Y:S01]  /*ec10*/  VIADD R10, R10, 0x1c0 ;  /* 0x000001c00a0a7836 */ /* 0x000fe20000000000 */
[----:B------:R-:W-:Y:S02]  /*ec20*/  R2UR UR17, R13 ;  /* 0x000000000d1172ca */ /* 0x000fe400000e0000 */
[----:B------:R-:W-:Y:S02]  /*ec30*/  R2UR UR30, R12 ;  /* 0x000000000c1e72ca */ /* 0x000fe400000e0000 */
[----:B------:R-:W-:Y:S02]  /*ec40*/  R2UR UR34, R10 ;  /* 0x000000000a2272ca */ /* 0x000fe400000e0000 */
[----:B------:R-:W-:-:S04]  /*ec50*/  MOV R13, 0x40000040 ;  /* 0x40000040000d7802 */ /* 0x000fc80000000f00 */
[----:B------:R-:W-:Y:S01]  /*ec60*/  R2UR UR21, R13 ;  /* 0x000000000d1572ca */ /* 0x000fe200000e0000 */
[----:B------:R-:W-:-:S05]  /*ec70*/  IMAD.MOV.U32 R13, RZ, RZ, 0x40000040 ;  /* 0x40000040ff0d7424 */ /* 0x000fca00078e00ff */
[----:B------:R-:W-:Y:S01]  /*ec80*/  R2UR UR25, R13 ;  /* 0x000000000d1972ca */ /* 0x000fe200000e0000 */
[----:B------:R-:W-:-:S05]  /*ec90*/  IMAD.MOV.U32 R13, RZ, RZ, 0x40000040 ;  /* 0x40000040ff0d7424 */ /* 0x000fca00078e00ff */
[----:B------:R-:W-:Y:S02]  /*eca0*/  R2UR UR29, R13 ;  /* 0x000000000d1d72ca */ /* 0x000fe400000e0000 */
[----:B--2---:R-:W-:Y:S02]  /*ecb0*/  LOP3.LUT R10, R14, 0x10000, RZ, 0xfc, !PT ;  /* 0x000100000e0a7812 */ /* 0x004fe400078efcff */
[----:B------:R-:W0:Y:S02]  /*ecc0*/  S2R R14, SR_TID.X ;  /* 0x00000000000e7919 */ /* 0x000e240000002100 */
[C---:B------:R-:W-:Y:S01]  /*ecd0*/  R2UR UR4, R10.reuse ;  /* 0x000000000a0472ca */ /* 0x040fe200000e0000 */
[----:B------:R-:W-:-:S05]  /*ece0*/  VIADD R12, R10, 0x2 ;  /* 0x000000020a0c7836 */ /* 0x000fca0000000000 */
[----:B------:R-:W-:Y:S02]  /*ecf0*/  R2UR UR8, R12 ;  /* 0x000000000c0872ca */ /* 0x000fe400000e0000 */
[----:B------:R-:W-:-:S04]  /*ed00*/  IADD3 R12, R10, 0x4, RZ ;  /* 0x000000040a0c7810 */ /* 0x000fc80007ffe0ff */
[----:B------:R-:W-:Y:S01]  /*ed10*/  R2UR UR12, R12 ;  /* 0x000000000c0c72ca */ /* 0x000fe200000e0000 */
[----:B------:R-:W-:Y:S01]  /*ed20*/  HGMMA.64x96x16.F32 R88, gdesc[UR4].tnspB, R88, gsb0 ;  /* 0x41600000045879f0 */ /* 0x000fe20008000858 */
[----:B------:R-:W-:-:S05]  /*ed30*/  VIADD R12, R10, 0x6 ;  /* 0x000000060a0c7836 */ /* 0x000fca0000000000 */
[----:B------:R-:W-:Y:S01]  /*ed40*/  R2UR UR16, R12 ;  /* 0x000000000c1072ca */ /* 0x000fe200000e0000 */
[----:B------:R-:W-:-:S05]  /*ed50*/  VIADD R12, R10, 0x600 ;  /* 0x000006000a0c7836 */ /* 0x000fca0000000000 */
[----:B------:R-:W-:Y:S01]  /*ed60*/  R2UR UR20, R12 ;  /* 0x000000000c1472ca */ /* 0x000fe200000e0000 */
[----:B------:R-:W-:Y:S01]  /*ed70*/  VIADD R12, R10, 0x602 ;  /* 0x000006020a0c7836 */ /* 0x000fe20000000000 */
[----:B0-----:R-:W-:-:S04]  /*ed80*/  SHF.R.U32.HI R6, RZ, 0x7, R14 ;  /* 0x00000007ff067819 */ /* 0x001fc8000001160e */
[----:B------:R-:W-:Y:S01]  /*ed90*/  R2UR UR24, R12 ;  /* 0x000000000c1872ca */ /* 0x000fe200000e0000 */
[C---:B------:R-:W-:Y:S01]  /*eda0*/  VIADD R12, R10.reuse, 0x604 ;  /* 0x000006040a0c7836 */ /* 0x040fe20000000000 */
[----:B------:R-:W-:Y:S01]  /*edb0*/  IADD3 R10, R10, 0x606, RZ ;  /* 0x000006060a0a7810 */ /* 0x000fe20007ffe0ff */
[----:B------:R-:W-:Y:S01]  /*edc0*/  VIADD R6, R6, 0x9 ;  /* 0x0000000906067836 */ /* 0x000fe20000000000 */
[----:B------:R-:W-:Y:S02]  /*edd0*/  ISETP.GE.U32.AND P1, PT, R14, 0x180, PT ;  /* 0x000001800e00780c */ /* 0x000fe40003f26070 */
[----:B------:R-:W-:Y:S02]  /*ede0*/  R2UR UR28, R12 ;  /* 0x000000000c1c72ca */ /* 0x000fe400000e0000 */
[----:B------:R-:W-:Y:S02]  /*edf0*/  R2UR UR32, R10 ;  /* 0x000000000a2072ca */ /* 0x000fe400000e0000 */
[----:B------:R-:W-:Y:S01]  /*ee00*/  SEL R6, R6, 0x9, !P1 ;  /* 0x0000000906067807 */ /* 0x000fe20004800000 */
[----:B------:R-:W-:-:S02]  /*ee10*/  WARPGROUP.DEPBAR.LE gsb0, 0x0 ;  /* 0x00008000000079c5 */ /* 0x000fc40000010000 */
[----:B------:R-:W-:-:S06]  /*ee20*/  WARPGROUP.ARRIVE ;  /* 0x00000000000079c5 */ /* 0x000fcc0000000000 */
[----:B------:R-:W-:Y:S03]  /*ee30*/  HGMMA.64x96x16.F32 R88, gdesc[UR8].tnspB, R88, gsb0 ;  /* 0x41600000085879f0 */ /* 0x000fe60008000858 */
[----:B------:R-:W-:Y:S02]  /*ee40*/  WARPGROUP.DEPBAR.LE gsb0, 0x0 ;  /* 0x00008000000079c5 */ /* 0x000fe40000010000 */
        /* <DEDUP_REMOVED lines=18> */
[----:B------:R0:W-:Y:S06]  /*ef70*/  BAR.ARV R6, 0x100 ;  /* 0x000400060000751d */ /* 0x0001ec0000002000 */
[----:B------:R-:W-:Y:S05]  /*ef80*/  @!P0 BRA `(.L_x_10545) ;  /* 0x0000000000048947 */ /* 0x000fea0003800000 */
[----:B------:R-:W-:Y:S01]  /*ef90*/  BPT.TRAP 0x1 ;  /* 0x000000040000795c */ /* 0x000fe20000300000 */
.L_x_10545:
[----:B------:R-:W-:Y:S01]  /*efa0*/  FMUL.FTZ R12, R24, UR41 ;  /* 0x00000029180c7c20 */ /* 0x000fe20008410000 */
[----:B------:R-:W-:Y:S01]  /*efb0*/  FMUL.FTZ R13, R25, UR41 ;  /* 0x00000029190d7c20 */ /* 0x000fe20008410000 */
[----:B------:R-:W-:Y:S01]  /*efc0*/  FMUL.FTZ R14, R28, UR41 ;  /* 0x000000291c0e7c20 */ /* 0x000fe20008410000 */
[----:B0-----:R-:W-:Y:S02]  /*efd0*/  IMAD R6, R142, 0x8, R2 ;  /* 0x000000088e067824 */ /* 0x001fe400078e0202 */
[----:B------:R-:W-:Y:S01]  /*efe0*/  FMUL.FTZ R15, R29, UR41 ;  /* 0x000000291d0f7c20 */ /* 0x000fe20008410000 */
[----:B------:R-:W-:Y:S01]  /*eff0*/  MOV R9, UR38 ;  /* 0x0000002600097c02 */ /* 0x000fe20008000f00 */
        /* <DEDUP_REMOVED lines=32> */
[----:B------:R1:W-:Y:S01]  /*f200*/  MUFU.TANH R11, R26 ;  /* 0x0000001a000b7308 */ /* 0x0003e20000002400 */
        /* <DEDUP_REMOVED lines=8> */
[----:B-1----:R-:W-:Y:S01]  /*f290*/  FMUL.FTZ R26, R33, UR41 ;  /* 0x00000029211a7c20 */ /* 0x002fe20008410000 */
[----:B0-----:R-:W-:Y:S01]  /*f2a0*/  FMNMX.FTZ R6, R15, R6, !PT ;  /* 0x000000060f067209 */ /* 0x001fe20007810000 */
        /* <DEDUP_REMOVED lines=18> */
[----:B------:R-:W-:-:S03]  /*f3d0*/  UMOV UR45, UR44 ;  /* 0x0000002c002d7c82 */ /* 0x000fc60008000000 */
[----:B------:R-:W2:Y:S01]  /*f3e0*/  MUFU.TANH R28, R28 ;  /* 0x0000001c001c7308 */ /* 0x000ea20000002400 */
[----:B-1----:R-:W-:Y:S01]  /*f3f0*/  FMUL.FTZ R30, R37, UR41 ;  /* 0x00000029251e7c20 */ /* 0x002fe20008410000 */
[----:B0-----:R-:W-:Y:S01]  /*f400*/  FMNMX.FTZ R6, R26, R6, !PT ;  /* 0x000000061a067209 */ /* 0x001fe20007810000 */
[----:B------:R-:W-:-:S05]  /*f410*/  FMUL.FTZ R37, R74, UR41 ;  /* 0x000000294a257c20 */ /* 0x000fca0008410000 */
[----:B------:R-:W0:Y:S08]  /*f420*/  MUFU.TANH R30, R30 ;  /* 0x0000001e001e7308 */ /* 0x000e300000002400 */
[----:B------:R-:W1:Y:S01]  /*f430*/  MUFU.TANH R32, R32 ;  /* 0x0000002000207308 */ /* 0x000e620000002400 */
[----:B--2---:R-:W-:-:S07]  /*f440*/  FMNMX.FTZ R6, R28, R6, !PT ;  /* 0x000000061c067209 */ /* 0x004fce0007810000 */
[----:B------:R2:W3:Y:S01]  /*f450*/  MUFU.TANH R154, R34 ;  /* 0x00000022009a7308 */ /* 0x0004e20000002400 */
[----:B0-----:R-:W-:-:S07]  /*f460*/  FMNMX.FTZ R6, R30, R6, !PT ;  /* 0x000000061e067209 */ /* 0x001fce0007810000 */
[----:B------:R-:W0:Y:S01]  /*f470*/  MUFU.TANH R33, R33 ;  /* 0x0000002100217308 */ /* 0x000e220000002400 */
[----:B--2---:R-:W-:Y:S01]  /*f480*/  FMUL.FTZ R34, R44, UR41 ;  /* 0x000000292c227c20 */ /* 0x004fe20008410000 */
[----:B-1----:R-:W-:Y:S01]  /*f490*/  FMNMX.FTZ R6, R32, R6, !PT ;  /* 0x0000000620067209 */ /* 0x002fe20007810000 */
[----:B------:R-:W-:Y:S01]  /*f4a0*/  FMUL.FTZ R44, R52, UR41 ;  /* 0x00000029342c7c20 */ /* 0x000fe20008410000 */
[----:B------:R-:W-:-:S04]  /*f4b0*/  FMUL.FTZ R52, R67, UR41 ;  /* 0x0000002943347c20 */ /* 0x000fc80008410000 */
[----:B------:R-:W1:Y:S01]  /*f4c0*/  MUFU.TANH R34, R34 ;  /* 0x0000002200227308 */ /* 0x000e620000002400 */
[----:B---3--:R-:W-:-:S07]  /*f4d0*/  IMAD.MOV.U32 R70, RZ, RZ, R154 ;  /* 0x000000ffff467224 */ /* 0x008fce00078e009a */
        /* <DEDUP_REMOVED lines=42> */
[----:B------:R2:W3:Y:S01]  /*f780*/  MUFU.TANH R20, R27 ;  /* 0x0000001b00147308 */ /* 0x0004e20000002400 */
[----:B0-----:R-:W-:-:S07]  /*f790*/  FMNMX.FTZ R6, R84, R6, !PT ;  /* 0x0000000654067209 */ /* 0x001fce0007810000 */
[----:B------:R0:W4:Y:S01]  /*f7a0*/  MUFU.TANH R152, R31 ;  /* 0x0000001f00987308 */ /* 0x0001220000002400 */
[----:B-1----:R-:W-:Y:S01]  /*f7b0*/  FMNMX.FTZ R6, R85, R6, !PT ;  /* 0x0000000655067209 */ /* 0x002fe20007810000 */
[----:B--2---:R-:W-:-:S04]  /*f7c0*/  FMUL.FTZ R27, R47, UR41 ;  /* 0x000000292f1b7c20 */ /* 0x004fc80008410000 */
[----:B------:R-:W1:Y:S02]  /*f7d0*/  SHFL.BFLY PT, R9, R6, 0x2, 0x1f ;  /* 0x0c401f0006097f89 */ /* 0x000e6400000e0000 */
[----:B------:R2:W5:Y:S01]  /*f7e0*/  MUFU.TANH R155, R35 ;  /* 0x00000023009b7308 */ /* 0x0005620000002400 */
[----:B---3--:R-:W-:Y:S02]  /*f7f0*/  IMAD.MOV.U32 R38, RZ, RZ, R20 ;  /* 0x000000ffff267224 */ /* 0x008fe400078e0014 */
[----:B------:R-:W-:Y:S01]  /*f800*/  FMUL.FTZ R20, R50, UR41 ;  /* 0x0000002932147c20 */ /* 0x000fe20008410000 */
[----:B0-----:R-:W-:-:S04]  /*f810*/  FMUL.FTZ R31, R55, UR41 ;  /* 0x00000029371f7c20 */ /* 0x001fc80008410000 */
[----:B------:R-:W0:Y:S01]  /*f820*/  MUFU.TANH R72, R72 ;  /* 0x0000004800487308 */ /* 0x000e220000002400 */
[----:B--2---:R-:W-:Y:S01]  /*f830*/  FMUL.FTZ R35, R39, UR41 ;  /* 0x0000002927237c20 */ /* 0x004fe20008410000 */
[----:B----4-:R-:W-:-:S06]  /*f840*/  IMAD.MOV.U32 R74, RZ, RZ, R152 ;  /* 0x000000ffff4a7224 */ /* 0x010fcc00078e0098 */
[----:B------:R-:W2:Y:S01]  /*f850*/  MUFU.TANH R35, R35 ;  /* 0x0000002300237308 */ /* 0x000ea20000002400 */
[----:B-----5:R-:W-:Y:S02]  /*f860*/  IMAD.MOV.U32 R66, RZ, RZ, R155 ;  /* 0x000000ffff427224 */ /* 0x020fe400078e009b */
[----:B------:R-:W-:Y:S01]  /*f870*/  FMUL.FTZ R155, R78, UR41 ;  /* 0x000000294e9b7c20 */ /* 0x000fe20008410000 */
[----:B------:R-:W-:Y:S01]  /*f880*/  IMAD.MOV.U32 R78, RZ, RZ, R11 ;  /* 0x000000ffff4e7224 */ /* 0x000fe200078e000b */
[----:B-1----:R-:W-:-:S03]  /*f890*/  FMNMX.FTZ R6, R6, R9, !PT ;  /* 0x0000000906067209 */ /* 0x002fc60007810000 */
[----:B------:R-:W1:Y:S02]  /*f8a0*/  MUFU.TANH R21, R21 ;  /* 0x0000001500157308 */ /* 0x000e640000002400 */
[----:B------:R-:W3:Y:S06]  /*f8b0*/  SHFL.BFLY PT, R9, R6, 0x1, 0x1f ;  /* 0x0c201f0006097f89 */ /* 0x000eec00000e0000 */
[----:B------:R-:W4:Y:S08]  /*f8c0*/  MUFU.TANH R25, R25 ;  /* 0x0000001900197308 */ /* 0x000f300000002400 */
[----:B------:R-:W5:Y:S08]  /*f8d0*/  MUFU.TANH R68, R68 ;  /* 0x0000004400447308 */ /* 0x000f700000002400 */
[----:B------:R-:W5:Y:S01]  /*f8e0*/  MUFU.TANH R27, R27 ;  /* 0x0000001b001b7308 */ /* 0x000f620000002400 */
[----:B---3--:R-:W-:-:S02]  /*f8f0*/  FMNMX.FTZ R6, R6, R9, !PT ;  /* 0x0000000906067209 */ /* 0x008fc40007810000 */
[----:B------:R-:W-:Y:S01]  /*f900*/  FMNMX.FTZ R9, R11, R8, !PT ;  /* 0x000000080b097209 */ /* 0x000fe20007810000 */
[----:B------:R-:W-:-:S04]  /*f910*/  FMUL.FTZ R11, R87, UR41 ;  /* 0x00000029570b7c20 */ /* 0x000fc80008410000 */
[----:B------:R-:W3:Y:S01]  /*f920*/  MUFU.TANH R20, R20 ;  /* 0x0000001400147308 */ /* 0x000ee20000002400 */
[----:B------:R-:W-:Y:S01]  /*f930*/  FMNMX.FTZ R9, R38, R9, !PT ;  /* 0x0000000926097209 */ /* 0x000fe20007810000 */
[C---:B------:R-:W-:Y:S01]  /*f940*/  FMUL.FTZ R39, R6.reuse, UR45 ;  /* 0x0000002d06277c20 */ /* 0x040fe20008410000 */
[----:B------:R-:W-:Y:S02]  /*f950*/  FADD.FTZ R7, -R6, R7 ;  /* 0x0000000706077221 */ /* 0x000fe40000010100 */
[----:B------:R-:W-:Y:S01]  /*f960*/  FMNMX.FTZ R9, R10, R9, !PT ;  /* 0x000000090a097209 */ /* 0x000fe20007810000 */
[--C-:B------:R-:W-:Y:S01]  /*f970*/  FFMA.FTZ R43, R80, UR45, -R39.reuse ;  /* 0x0000002d502b7c23 */ /* 0x100fe20008010827 */
[--C-:B------:R-:W-:Y:S01]  /*f980*/  FFMA.FTZ R24, R24, UR45, -R39.reuse ;  /* 0x0000002d18187c23 */ /* 0x100fe20008010827 */
[----:B------:R-:W3:Y:S01]  /*f990*/  MUFU.TANH R29, R29 ;  /* 0x0000001d001d7308 */ /* 0x000ee20000002400 */
[----:B------:R-:W-:Y:S01]  /*f9a0*/  FMNMX.FTZ R9, R152, R9, !PT ;  /* 0x0000000998097209 */ /* 0x000fe20007810000 */
[----:B------:R-:W-:Y:S01]  /*f9b0*/  FMUL.FTZ R152, R82, UR41 ;  /* 0x0000002952987c20 */ /* 0x000fe20008410000 */
[----:B------:R-:W-:Y:S01]  /*f9c0*/  FMUL.FTZ R82, R83, UR41 ;  /* 0x0000002953527c20 */ /* 0x000fe20008410000 */
[----:B------:R-:W-:Y:S01]  /*f9d0*/  MOV R83, R10 ;  /* 0x0000000a00537202 */ /* 0x000fe20000000f00 */
[----:B------:R-:W-:Y:S01]  /*f9e0*/  FMUL.FTZ R10, R86, UR41 ;  /* 0x00000029560a7c20 */ /* 0x000fe20008410000 */
[----:B------:R-:W-:Y:S01]  /*f9f0*/  FMNMX.FTZ R9, R154, R9, !PT ;  /* 0x000000099a097209 */ /* 0x000fe20007810000 */
[----:B------:R-:W-:Y:S01]  /*fa00*/  FMUL.FTZ R154, R79, UR41 ;  /* 0x000000294f9a7c20 */ /* 0x000fe20008410000 */
[----:B------:R-:W3:Y:S01]  /*fa10*/  MUFU.TANH R64, R64 ;  /* 0x0000004000407308 */ /* 0x000ee20000002400 */
[----:B------:R-:W-:Y:S01]  /*fa20*/  IMAD.MOV.U32 R86, RZ, RZ, R38 ;  /* 0x000000ffff567224 */ /* 0x000fe200078e0026 */
[----:B------:R-:W-:Y:S01]  /*fa30*/  FMNMX.FTZ R9, R66, R9, !PT ;  /* 0x0000000942097209 */ /* 0x000fe20007810000 */
[--C-:B------:R-:W-:Y:S01]  /*fa40*/  FFMA.FTZ R79, R13, UR45, -R39.reuse ;  /* 0x0000002d0d4f7c23 */ /* 0x100fe20008010827 */
[--C-:B------:R-:W-:Y:S01]  /*fa50*/  FFMA.FTZ R13, R32, UR45, -R39.reuse ;  /* 0x0000002d200d7c23 */ /* 0x100fe20008010827 */
[--C-:B------:R-:W-:Y:S01]  /*fa60*/  FFMA.FTZ R12, R12, UR45, -R39.reuse ;  /* 0x0000002d0c0c7c23 */ /* 0x100fe20008010827 */
[----:B0-----:R-:W-:Y:S01]  /*fa70*/  FMNMX.FTZ R9, R72, R9, !PT ;  /* 0x0000000948097209 */ /* 0x001fe20007810000 */
[--C-:B------:R-:W-:Y:S01]  /*fa80*/  FFMA.FTZ R15, R15, UR45, -R39.reuse ;  /* 0x0000002d0f0f7c23 */ /* 0x100fe20008010827 */
[----:B------:R-:W0:Y:S01]  /*fa90*/  MUFU.TANH R31, R31 ;  /* 0x0000001f001f7308 */ /* 0x000e220000002400 */
[--C-:B------:R-:W-:Y:S01]  /*faa0*/  FFMA.FTZ R14, R14, UR45, -R39.reuse ;  /* 0x0000002d0e0e7c23 */ /* 0x100fe20008010827 */
[----:B--2---:R-:W-:Y:S01]  /*fab0*/  FMNMX.FTZ R9, R35, R9, !PT ;  /* 0x0000000923097209 */ /* 0x004fe20007810000 */
[--C-:B------:R-:W-:Y:S01]  /*fac0*/  FFMA.FTZ R67, R41, UR45, -R39.reuse ;  /* 0x0000002d29437c23 */ /* 0x100fe20008010827 */
[--C-:B------:R-:W-:Y:S01]  /*fad0*/  FFMA.FTZ R41, R77, UR45, -R39.reuse ;  /* 0x0000002d4d297c23 */ /* 0x100fe20008010827 */
[--C-:B------:R-:W-:Y:S01]  /*fae0*/  FFMA.FTZ R36, R36, UR45, -R39.reuse ;  /* 0x0000002d24247c23 */ /* 0x100fe20008010827 */
[----:B-1----:R-:W-:Y:S01]  /*faf0*/  FMNMX.FTZ R9, R21, R9, !PT ;  /* 0x0000000915097209 */ /* 0x002fe20007810000 */
[--C-:B------:R-:W-:Y:S01]  /*fb00*/  FFMA.FTZ R71, R33, UR45, -R39.reuse ;  /* 0x0000002d21477c23 */ /* 0x100fe20008010827 */
[----:B------:R-:W1:Y:S01]  /*fb10*/  MUFU.TANH R61, R61 ;  /* 0x0000003d003d7308 */ /* 0x000e620000002400 */
[--C-:B------:R-:W-:Y:S01]  /*fb20*/  FFMA.FTZ R33, R73, UR45, -R39.reuse ;  /* 0x0000002d49217c23 */ /* 0x100fe20008010827 */
[----:B----4-:R-:W-:Y:S01]  /*fb30*/  FMNMX.FTZ R9, R25, R9, !PT ;  /* 0x0000000919097209 */ /* 0x010fe20007810000 */
[--C-:B------:R-:W-:Y:S01]  /*fb40*/  FFMA.FTZ R51, R69, UR45, -R39.reuse ;  /* 0x0000002d45337c23 */ /* 0x100fe20008010827 */
[--C-:B------:R-:W-:Y:S01]  /*fb50*/  FFMA.FTZ R75, R26, UR45, -R39.reuse ;  /* 0x0000002d1a4b7c23 */ /* 0x100fe20008010827 */
[--C-:B------:R-:W-:Y:S01]  /*fb60*/  FFMA.FTZ R28, R28, UR45, -R39.reuse ;  /* 0x0000002d1c1c7c23 */ /* 0x100fe20008010827 */
[----:B-----5:R-:W-:Y:S01]  /*fb70*/  FMNMX.FTZ R9, R68, R9, !PT ;  /* 0x0000000944097209 */ /* 0x020fe20007810000 */
[--C-:B------:R-:W-:Y:S01]  /*fb80*/  FFMA.FTZ R26, R34, UR45, -R39.reuse ;  /* 0x0000002d221a7c23 */ /* 0x100fe20008010827 */
[----:B------:R-:W2:Y:S01]  /*fb90*/  MUFU.TANH R60, R60 ;  /* 0x0000003c003c7308 */ /* 0x000ea20000002400 */
[--C-:B------:R-:W-:Y:S01]  /*fba0*/  FFMA.FTZ R30, R30, UR45, -R39.reuse ;  /* 0x0000002d1e1e7c23 */ /* 0x100fe20008010827 */
[----:B------:R-:W-:Y:S01]  /*fbb0*/  FMNMX.FTZ R9, R27, R9, !PT ;  /* 0x000000091b097209 */ /* 0x000fe20007810000 */
[--C-:B------:R-:W-:Y:S01]  /*fbc0*/  FFMA.FTZ R40, R40, UR45, -R39.reuse ;  /* 0x0000002d28287c23 */ /* 0x100fe20008010827 */
[--C-:B------:R-:W-:Y:S01]  /*fbd0*/  FFMA.FTZ R44, R44, UR45, -R39.reuse ;  /* 0x0000002d2c2c7c23 */ /* 0x100fe20008010827 */
[--C-:B------:R-:W-:Y:S01]  /*fbe0*/  FFMA.FTZ R45, R45, UR45, -R39.reuse ;  /* 0x0000002d2d2d7c23 */ /* 0x100fe20008010827 */
[----:B---3--:R-:W-:Y:S01]  /*fbf0*/  FMNMX.FTZ R9, R20, R9, !PT ;  /* 0x0000000914097209 */ /* 0x008fe20007810000 */
[--C-:B------:R-:W-:Y:S01]  /*fc00*/  FFMA.FTZ R62, R145, UR45, -R39.reuse ;  /* 0x0000002d913e7c23 */ /* 0x100fe20008010827 */
[----:B------:R-:W3:Y:S01]  /*fc10*/  MUFU.TANH R57, R57 ;  /* 0x0000003900397308 */ /* 0x000ee20000002400 */
[--C-:B------:R-:W-:Y:S01]  /*fc20*/  FFMA.FTZ R55, R65, UR45, -R39.reuse ;  /* 0x0000002d41377c23 */ /* 0x100fe20008010827 */
[----:B------:R-:W-:Y:S01]  /*fc30*/  FMNMX.FTZ R9, R29, R9, !PT ;  /* 0x000000091d097209 */ /* 0x000fe20007810000 */
[--C-:B------:R-:W-:Y:S01]  /*fc40*/  FFMA.FTZ R63, R147, UR45, -R39.reuse ;  /* 0x0000002d933f7c23 */ /* 0x100fe20008010827 */
[--C-:B------:R-:W-:Y:S01]  /*fc50*/  FFMA.FTZ R58, R146, UR45, -R39.reuse ;  /* 0x0000002d923a7c23 */ /* 0x100fe20008010827 */
[--C-:B------:R-:W-:Y:S01]  /*fc60*/  FFMA.FTZ R59, R148, UR45, -R39.reuse ;  /* 0x0000002d943b7c23 */ /* 0x100fe20008010827 */
[----:B------:R-:W-:Y:S01]  /*fc70*/  FMNMX.FTZ R9, R64, R9, !PT ;  /* 0x0000000940097209 */ /* 0x000fe20007810000 */
[--C-:B------:R-:W-:Y:S01]  /*fc80*/  FFMA.FTZ R54, R149, UR45, -R39.reuse ;  /* 0x0000002d95367c23 */ /* 0x100fe20008010827 */
[----:B------:R-:W4:Y:S01]  /*fc90*/  MUFU.TANH R56, R56 ;  /* 0x0000003800387308 */ /* 0x000f220000002400 */
[--C-:B------:R-:W-:Y:S01]  /*fca0*/  FFMA.FTZ R50, R150, UR45, -R39.reuse ;  /* 0x0000002d96327c23 */ /* 0x100fe20008010827 */
[----:B0-----:R-:W-:Y:S01]  /*fcb0*/  FMNMX.FTZ R9, R31, R9, !PT ;  /* 0x000000091f097209 */ /* 0x001fe20007810000 */
[--C-:B------:R-:W-:Y:S01]  /*fcc0*/  FFMA.FTZ R47, R151, UR45, -R39.reuse ;  /* 0x0000002d972f7c23 */ /* 0x100fe20008010827 */
[--C-:B------:R-:W-:Y:S01]  /*fcd0*/  FFMA.FTZ R42, R81, UR45, -R39.reuse ;  /* 0x0000002d512a7c23 */ /* 0x100fe20008010827 */
[--C-:B------:R-:W-:Y:S01]  /*fce0*/  FFMA.FTZ R84, R84, UR45, -R39.reuse ;  /* 0x0000002d54547c23 */ /* 0x100fe20008010827 */
[----:B-1----:R-:W-:Y:S01]  /*fcf0*/  FMNMX.FTZ R9, R61, R9, !PT ;  /* 0x000000093d097209 */ /* 0x002fe20007810000 */
[----:B------:R-:W-:Y:S01]  /*fd00*/  FFMA.FTZ R85, R85, UR45, -R39 ;  /* 0x0000002d55557c23 */ /* 0x000fe20008010827 */
[----:B------:R-:W0:Y:S02]  /*fd10*/  MUFU.TANH R53, R53 ;  /* 0x0000003500357308 */ /* 0x000e240000002400 */
[----:B--2---:R-:W-:-:S04]  /*fd20*/  FMNMX.FTZ R9, R60, R9, !PT ;  /* 0x000000093c097209 */ /* 0x004fc80007810000 */
[----:B---3--:R-:W-:Y:S02]  /*fd30*/  FMNMX.FTZ R9, R57, R9, !PT ;  /* 0x0000000939097209 */ /* 0x008fe40007810000 */
[----:B------:R-:W1:Y:S02]  /*fd40*/  MUFU.TANH R52, R52 ;  /* 0x0000003400347308 */ /* 0x000e640000002400 */
[----:B----4-:R-:W-:-:S06]  /*fd50*/  FMNMX.FTZ R9, R56, R9, !PT ;  /* 0x0000000938097209 */ /* 0x010fcc0007810000 */
        /* <DEDUP_REMOVED lines=20> */
[----:B------:R-:W-:Y:S01]  /*fea0*/  MUFU.EX2 R32, R24 ;  /* 0x0000001800207308 */ /* 0x000fe20000000800 */
[----:B-1----:R-:W-:-:S07]  /*feb0*/  FMNMX.FTZ R9, R10, R9, !PT ;  /* 0x000000090a097209 */ /* 0x002fce0007810000 */
[----:B------:R0:W-:Y:S01]  /*fec0*/  MUFU.EX2 R24, R13 ;  /* 0x0000000d00187308 */ /* 0x0001e20000000800 */
[----:B--2---:R-:W-:-:S05]  /*fed0*/  FMNMX.FTZ R9, R11, R9, !PT ;  /* 0x000000090b097209 */ /* 0x004fca0007810000 */
[----:B------:R-:W1:Y:S02]  /*fee0*/  SHFL.BFLY PT, R38, R9, 0x2, 0x1f ;  /* 0x0c401f0009267f89 */ /* 0x000e6400000e0000 */
[----:B------:R-:W-:Y:S08]  /*fef0*/  MUFU.EX2 R12, R12 ;  /* 0x0000000c000c7308 */ /* 0x000ff00000000800 */
[----:B------:R-:W-:Y:S08]  /*ff00*/  MUFU.EX2 R79, R79 ;  /* 0x0000004f004f7308 */ /* 0x000ff00000000800 */
[----:B------:R2:W-:Y:S01]  /*ff10*/  MUFU.EX2 R77, R15 ;  /* 0x0000000f004d7308 */ /* 0x0005e20000000800 */
[----:B-1----:R-:W-:-:S07]  /*ff20*/  FMNMX.FTZ R9, R9, R38, !PT ;  /* 0x0000002609097209 */ /* 0x002fce0007810000 */
[----:B------:R-:W-:Y:S01]  /*ff30*/  MUFU.EX2 R14, R14 ;  /* 0x0000000e000e7308 */ /* 0x000fe20000000800 */
[----:B------:R-:W1:Y:S07]  /*ff40*/  SHFL.BFLY PT, R38, R9, 0x1, 0x1f ;  /* 0x0c201f0009267f89 */ /* 0x000e6e00000e0000 */
[----:B------:R-:W-:Y:S08]  /*ff50*/  MUFU.EX2 R69, R36 ;  /* 0x0000002400457308 */ /* 0x000ff00000000800 */
[----:B------:R3:W-:Y:S08]  /*ff60*/  MUFU.EX2 R36, R33 ;  /* 0x0000002100247308 */ /* 0x0007f00000000800 */
[----:B------:R-:W-:Y:S01]  /*ff70*/  MUFU.EX2 R75, R75 ;  /* 0x0000004b004b7308 */ /* 0x000fe20000000800 */
[----:B-1----:R-:W-:-:S05]  /*ff80*/  FMNMX.FTZ R9, R9, R38, !PT ;  /* 0x0000002609097209 */ /* 0x002fca0007810000 */
[C---:B------:R-:W-:Y:S01]  /*ff90*/  FADD.FTZ R38, -R9.reuse, R8 ;  /* 0x0000000809267221 */ /* 0x040fe20000010100 */
[----:B------:R-:W-:Y:S01]  /*ffa0*/  FMUL.FTZ R80, R9, UR45 ;  /* 0x0000002d09507c20 */ /* 0x000fe20008410000 */
[----:B------:R-:W-:Y:S01]  /*ffb0*/  FMUL.FTZ R8, R7, UR45 ;  /* 0x0000002d07087c20 */ /* 0x000fe20008410000 */
[----:B------:R-:W-:Y:S01]  /*ffc0*/  MUFU.EX2 R34, R28 ;  /* 0x0000001c00227308 */ /* 0x000fe20000000800 */
[----:B------:R-:W-:Y:S01]  /*ffd0*/  FMUL.FTZ R7, R38, UR45 ;  /* 0x0000002d26077c20 */ /* 0x000fe20008410000 */
[--C-:B------:R-:W-:Y:S01]  /*ffe0*/  FFMA.FTZ R78, R78, UR45, -R80.reuse ;  /* 0x0000002d4e4e7c23 */ /* 0x100fe20008010850 */
[--C-:B0-----:R-:W-:Y:S01]  /*fff0*/  FFMA.FTZ R13, R86, UR45, -R80.reuse ;  /* 0x0000002d560d7c23 */ /* 0x101fe20008010850 */
[----:B------:R-:W-:Y:S01]  /*10000*/  FFMA.FTZ R38, R76, UR45, -R39 ;  /* 0x0000002d4c267c23 */ /* 0x000fe20008010827 */
[--C-:B------:R-:W-:Y:S01]  /*10010*/  FFMA.FTZ R76, R83, UR45, -R80.reuse ;  /* 0x0000002d534c7c23 */ /* 0x100fe20008010850 */
[--C-:B--2---:R-:W-:Y:S01]  /*10020*/  FFMA.FTZ R15, R74, UR45, -R80.reuse ;  /* 0x0000002d4a0f7c23 */ /* 0x104fe20008010850 */
[--C-:B------:R-:W-:Y:S01]  /*10030*/  FFMA.FTZ R74, R70, UR45, -R80.reuse ;  /* 0x0000002d464a7c23 */ /* 0x100fe20008010850 */
[----:B------:R-:W0:Y:S01]  /*10040*/  MUFU.EX2 R8, R8 ;  /* 0x0000000800087308 */ /* 0x000e220000000800 */
[--C-:B---3--:R-:W-:Y:S01]  /*10050*/  FFMA.FTZ R33, R66, UR45, -R80.reuse ;  /* 0x0000002d42217c23 */ /* 0x108fe20008010850 */
        /* <DEDUP_REMOVED lines=19> */
[----:B------:R-:W-:Y:S01]  /*10190*/  FADD.FTZ R3, R79, R3 ;  /* 0x000000034f037221 */ /* 0x000fe20000010000 */
[--C-:B------:R-:W-:Y:S01]  /*101a0*/  FFMA.FTZ R48, R48, UR45, -R80.reuse ;  /* 0x0000002d30307c23 */ /* 0x100fe20008010850 */
[--C-:B------:R-:W-:Y:S01]  /*101b0*/  FFMA.FTZ R49, R49, UR45, -R80.reuse ;  /* 0x0000002d31317c23 */ /* 0x100fe20008010850 */
        /* <DEDUP_REMOVED lines=9> */
[----:B-1----:R-:W-:Y:S01]  /*10250*/  FFMA.FTZ R4, R7, R4, R78 ;  /* 0x0000000407047223 */ /* 0x002fe2000001004e */
[----:B------:R-:W-:-:S04]  /*10260*/  FADD.FTZ R3, R32, R3 ;  /* 0x0000000320037221 */ /* 0x000fc80000010000 */
[----:B------:R-:W-:Y:S02]  /*10270*/  FADD.FTZ R3, R75, R3 ;  /* 0x000000034b037221 */ /* 0x000fe40000010000 */
        /* <DEDUP_REMOVED lines=14> */
[----:B0-----:R-:W-:-:S04]  /*10360*/  FADD.FTZ R3, R73, R3 ;  /* 0x0000000349037221 */ /* 0x001fc80000010000 */
[----:B------:R-:W-:-:S03]  /*10370*/  FADD.FTZ R3, R24, R3 ;  /* 0x0000000318037221 */ /* 0x000fc60000010000 */
        /* <DEDUP_REMOVED lines=9> */
[----:B-1----:R-:W-:-:S04]  /*10410*/  FADD.FTZ R3, R26, R3 ;  /* 0x000000031a037221 */ /* 0x002fc80000010000 */
[----:B------:R-:W-:-:S03]  /*10420*/  FADD.FTZ R3, R69, R3 ;  /* 0x0000000345037221 */ /* 0x000fc60000010000 */
[----:B------:R1:W3:Y:S01]  /*10430*/  MUFU.EX2 R28, R40 ;  /* 0x00000028001c7308 */ /* 0x0002e20000000800 */
[----:B0-----:R-:W-:-:S07]  /*10440*/  FADD.FTZ R4, R68, R4 ;  /* 0x0000000444047221 */ /* 0x001fce0000010000 */
[----:B------:R-:W0:Y:S01]  /*10450*/  MUFU.EX2 R66, R66 ;  /* 0x0000004200427308 */ /* 0x000e220000000800 */
[----:B--2---:R-:W-:Y:S01]  /*10460*/  FADD.FTZ R4, R27, R4 ;  /* 0x000000041b047221 */ /* 0x004fe20000010000 */
[----:B-1----:R-:W-:-:S06]  /*10470*/  FFMA.FTZ R40, R152, UR45, -R80 ;  /* 0x0000002d98287c23 */ /* 0x002fcc0008010850 */
[----:B------:R-:W1:Y:S01]  /*10480*/  MUFU.EX2 R67, R67 ;  /* 0x0000004300437308 */ /* 0x000e620000000800 */
[----:B---3--:R-:W-:-:S07]  /*10490*/  FADD.FTZ R3, R28, R3 ;  /* 0x000000031c037221 */ /* 0x008fce0000010000 */
[----:B------:R-:W2:Y:S01]  /*104a0*/  MUFU.EX2 R29, R29 ;  /* 0x0000001d001d7308 */ /* 0x000ea20000000800 */
[----:B0-----:R-:W-:-:S07]  /*104b0*/  FADD.FTZ R4, R66, R4 ;  /* 0x0000000442047221 */ /* 0x001fce0000010000 */
[----:B------:R0:W3:Y:S01]  /*104c0*/  MUFU.EX2 R30, R44 ;  /* 0x0000002c001e7308 */ /* 0x0000e20000000800 */
[----:B-1----:R-:W-:-:S07]  /*104d0*/  FADD.FTZ R3, R67, R3 ;  /* 0x0000000343037221 */ /* 0x002fce0000010000 */
[----:B------:R-:W1:Y:S01]  /*104e0*/  MUFU.EX2 R64, R64 ;  /* 0x0000004000407308 */ /* 0x000e620000000800 */
[----:B--2---:R-:W-:Y:S01]  /*104f0*/  FADD.FTZ R4, R29, R4 ;  /* 0x000000041d047221 */ /* 0x004fe20000010000 */
[----:B0-----:R-:W-:-:S06]  /*10500*/  FFMA.FTZ R44, R154, UR45, -R80 ;  /* 0x0000002d9a2c7c23 */ /* 0x001fcc0008010850 */
[----:B------:R-:W0:Y:S01]  /*10510*/  MUFU.EX2 R65, R45 ;  /* 0x0000002d00417308 */ /* 0x000e220000000800 */
[----:B---3--:R-:W-:-:S07]  /*10520*/  FADD.FTZ R3, R30, R3 ;  /* 0x000000031e037221 */ /* 0x008fce0000010000 */
        /* <DEDUP_REMOVED lines=45> */
[----:B------:R1:W3:Y:S01]  /*10800*/  MUFU.EX2 R45, R41 ;  /* 0x00000029002d7308 */ /* 0x0002e20000000800 */
[----:B0-----:R-:W-:-:S07]  /*10810*/  FADD.FTZ R3, R38, R3 ;  /* 0x0000000326037221 */ /* 0x001fce0000010000 */
[----:B------:R-:W0:Y:S01]  /*10820*/  MUFU.EX2 R44, R44 ;  /* 0x0000002c002c7308 */ /* 0x000e220000000800 */
[----:B-1----:R-:W-:Y:S01]  /*10830*/  FFMA.FTZ R41, R82, UR45, -R80 ;  /* 0x0000002d52297c23 */ /* 0x002fe20008010850 */
[----:B--2---:R-:W-:-:S06]  /*10840*/  FADD.FTZ R4, R39, R4 ;  /* 0x0000000427047221 */ /* 0x004fcc0000010000 */
        /* <DEDUP_REMOVED lines=20> */
.L_x_10546:
[----:B------:R-:W2:Y:S04]  /*10990*/  LDL R84, [R1+0x5c] ;  /* 0x00005c0001547983 */ /* 0x000ea80000100800 */
[----:B------:R-:W3:Y:S04]  /*109a0*/  LDL R85, [R1+0x8c] ;  /* 0x00008c0001557983 */ /* 0x000ee80000100800 */
[----:B------:R-:W4:Y:S01]  /*109b0*/  LDL R82, [R1+0x74] ;  /* 0x0000740001527983 */ /* 0x000f220000100800 */
[----:B------:R-:W-:-:S03]  /*109c0*/  IMAD R5, R5, 0x8, R2 ;  /* 0x0000000805057824 */ /* 0x000fc600078e0202 */
[----:B------:R-:W4:Y:S04]  /*109d0*/  LDL R81, [R1+0x70] ;  /* 0x0000700001517983 */ /* 0x000f280000100800 */
[----:B------:R-:W4:Y:S01]  /*109e0*/  LDL R83, [R1+0x90] ;  /* 0x0000900001537983 */ /* 0x000f220000100800 */
[----:B------:R-:W-:Y:S01]  /*109f0*/  VIADD R5, R5, 0x2d860 ;  /* 0x0002d86005057836 */ /* 0x000fe20000000000 */
[----:B------:R-:W-:-:S04]  /*10a00*/  MOV R80, UR38 ;  /* 0x0000002600507c02 */ /* 0x000fc80008000f00 */
[----:B------:R-:W-:-:S04]  /*10a10*/  PRMT R5, R80, 0x654, R5 ;  /* 0x0000065450057816 */ /* 0x000fc80000000005 */
[----:B------:R0:W-:Y:S02]  /*10a20*/  SYNCS.ARRIVE.TRANS64.RED.A1T0 RZ, [R5+URZ], RZ ;  /* 0x000000ff05ff79a7 */ /* 0x0001e4000810043f */
[----:B0-----:R-:W4:Y:S01]  /*10a30*/  LDL R5, [R1+0x78] ;  /* 0x0000780001057983 */ /* 0x001f220000100800 */
        /* <DEDUP_REMOVED lines=12> */
[----:B--2---:R-:W-:Y:S04]  /*10b00*/  STSM.16.M88.4 [R84+0x21800], R12 ;  /* 0x0218000c54007844 */ /* 0x004fe80000000200 */
[----:B---3--:R-:W-:Y:S04]  /*10b10*/  STSM.16.M88.4 [R85], R32 ;  /* 0x0000002055007844 */ /* 0x008fe80000000200 */
[----:B----4-:R0:W-:Y:S02]  /*10b20*/  STSM.16.M88.4 [R82], R24 ;  /* 0x0000001852007844 */ /* 0x0101e40000000200 */
[----:B0-----:R-:W-:-:S02]  /*10b30*/  F2FP.F16.F32.PACK_AB R27, R11, R10 ;  /* 0x0000000a0b1b723e */ /* 0x001fc400000000ff */
[----:B------:R0:W5:Y:S01]  /*10b40*/  LDL R10, [R1] ;  /* 0x00000000010a7983 */ /* 0x0001620000100800 */
        /* <DEDUP_REMOVED lines=16> */
[----:B------:R0:W-:Y:S01]  /*10c50*/  STSM.16.M88.4 [R81], R28 ;  /* 0x0000001c51007844 */ /* 0x0001e20000000200 */
[----:B------:R-:W-:Y:S02]  /*10c60*/  F2FP.F16.F32.PACK_AB R24, R42, R43 ;  /* 0x0000002b2a18723e */ /* 0x000fe400000000ff */
[----:B------:R-:W-:-:S02]  /*10c70*/  F2FP.F16.F32.PACK_AB R25, R41, R40 ;  /* 0x000000282919723e */ /* 0x000fc400000000ff */
[----:B------:R-:W-:Y:S01]  /*10c80*/  F2FP.F16.F32.PACK_AB R26, R21, R20 ;  /* 0x00000014151a723e */ /* 0x000fe200000000ff */
[----:B------:R0:W-:Y:S04]  /*10c90*/  STSM.16.M88.4 [R84+0x27800], R12 ;  /* 0x0278000c54007844 */ /* 0x0001e80000000200 */
[----:B------:R0:W-:Y:S04]  /*10ca0*/  STSM.16.M88.4 [R83], R32 ;  /* 0x0000002053007844 */ /* 0x0001e80000000200 */
[----:B------:R0:W-:Y:S04]  /*10cb0*/  STSM.16.M88.4 [R82+0x6000], R36 ;  /* 0x0060002452007844 */ /* 0x0001e80000000200 */
[----:B------:R0:W-:Y:S01]  /*10cc0*/  STSM.16.M88.4 [R81+0x6000], R24 ;  /* 0x0060001851007844 */ /* 0x0001e20000000200 */
[----:B------:R-:W-:Y:S01]  /*10cd0*/  @!PT LDS RZ, [RZ] ;  /* 0x00000000fffff984 */ /* 0x000fe20000000800 */
[----:B------:R-:W-:Y:S01]  /*10ce0*/  @!PT LDS RZ, [RZ] ;  /* 0x00000000fffff984 */ /* 0x000fe20000000800 */
[----:B------:R-:W-:Y:S01]  /*10cf0*/  @!PT LDS RZ, [RZ] ;  /* 0x00000000fffff984 */ /* 0x000fe20000000800 */
[----:B------:R-:W-:Y:S01]  /*10d00*/  @!PT LDS RZ, [RZ] ;  /* 0x00000000fffff984 */ /* 0x000fe20000000800 */
[----:B------:R1:W-:Y:S06]  /*10d10*/  MEMBAR.ALL.CTA ;  /* 0x0000000000007992 */ /* 0x0003ec0000008000 */
[----:B-1----:R-:W1:Y:S01]  /*10d20*/  FENCE.VIEW.ASYNC.S ;  /* 0x00000000000073c6 */ /* 0x002e620000000000 */
[----:B------:R-:W-:Y:S01]  /*10d30*/  ISETP.GT.AND P1, PT, R0, R5, PT ;  /* 0x000000050000720c */ /* 0x000fe20003f24270 */
        /* <DEDUP_REMOVED lines=52> */
[----:B-1----:R-:W-:Y:S01]  /*11080*/  NOP ;  /* 0x0000000000007918 */ /* 0x002fe20000000000 */
[----:B0-----:R-:W-:Y:S05]  /*11090*/  @P1 BRA `(.L_x_10547) ;  /* 0xffffffd000ac1947 */ /* 0x001fea000383ffff */
.L_x_10535:
[----:B------:R-:W-:Y:S05]  /*110a0*/  WARPSYNC.ALL ;  /* 0x0000000000007948 */ /* 0x000fea0003800000 */
[----:B------:R-:W-:Y:S06]  /*110b0*/  BAR.ARV 0x8, 0x200 ;  /* 0x0208000000007b1d */ /* 0x000fec0000002000 */
[----:B------:R-:W-:Y:S05]  /*110c0*/  @!P0 BRA `(.L_x_10548) ;  /* 0x0000000000048947 */ /* 0x000fea0003800000 */
[----:B------:R-:W-:Y:S01]  /*110d0*/  BPT.TRAP 0x1 ;  /* 0x000000040000795c */ /* 0x000fe20000300000 */
.L_x_10548:
[----:B------:R-:W2:Y:S01]  /*110e0*/  LDL R0, [R1] ;  /* 0x0000000001007983 */ /* 0x000ea20000100800 */
[----:B------:R-:W-:Y:S02]  /*110f0*/  LEA R5, R142, R2, 0x3 ;  /* 0x000000028e057211 */ /* 0x000fe400078e18ff */
[----:B--2---:R-:W-:-:S04]  /*11100*/  SHF.L.U32 R0, R0, 0x1f, RZ ;  /* 0x0000001f00007819 */ /* 0x004fc800000006ff */
[----:B------:R0:W1:Y:S01]  /*11110*/  SYNCS.PHASECHK.TRANS64.TRYWAIT P1, [R5+URZ+0x2d850], R0 ;  /* 0x02d85000050075a7 */ /* 0x000062000802017f */
[----:B------:R-:W-:Y:S05]  /*11120*/  @!P0 BRA `(.L_x_10549) ;  /* 0x0000000000048947 */ /* 0x000fea0003800000 */
[----:B------:R-:W-:Y:S01]  /*11130*/  BPT.TRAP 0x1 ;  /* 0x000000040000795c */ /* 0x000fe20000300000 */
.L_x_10549:
[----:B------:R-:W2:Y:S01]  /*11140*/  LDL.LU R7, [R1+0x84] ;  /* 0x0000840001077983 */ /* 0x000ea20000300800 */
[----:B------:R-:W-:Y:S02]  /*11150*/  VIADD R2, R2, 0x400 ;  /* 0x0000040002027836 */ /* 0x000fe40000000000 */
[----:B------:R-:W-:-:S03]  /*11160*/  IMAD.MOV.U32 R11, RZ, RZ, 0x40000040 ;  /* 0x40000040ff0b7424 */ /* 0x000fc600078e00ff */
[----:B------:R-:W-:-:S04]  /*11170*/  SHF.R.U32.HI R2, RZ, 0x4, R2 ;  /* 0x00000004ff027819 */ /* 0x000fc80000011602 */
[----:B------:R-:W-:-:S04]  /*11180*/  LOP3.LUT R2, R2, 0x3fff, RZ, 0xc0, !PT ;  /* 0x00003fff02027812 */ /* 0x000fc800078ec0ff */
[----:B------:R-:W-:Y:S02]  /*11190*/  LOP3.LUT R13, R2, 0x2000000, RZ, 0xfc, !PT ;  /* 0x02000000020d7812 */ /* 0x000fe400078efcff */
[----:B--2--5:R-:W-:Y:S01]  /*111a0*/  LOP3.LUT R10, R7, 0x10000, RZ, 0xfc, !PT ;  /* 0x00010000070a7812 */ /* 0x024fe200078efcff */
[----:B-1----:R-:W-:Y:S06]  /*111b0*/  @P1 BRA `(.L_x_10550) ;  /* 0x0000000000081947 */ /* 0x002fec0003800000 */
[----:B------:R-:W1:Y:S02]  /*111c0*/  SYNCS.PHASECHK.TRANS64.TRYWAIT P1, [R5+URZ+0x2d850], R0 ;  /* 0x02d85000050075a7 */ /* 0x000e64000802017f */
[----:B-1----:R-:W-:Y:S05]  /*111d0*/  @!P1 BRA `(.L_x_10551) ;  /* 0x000000b000d89947 */ /* 0x002fea0003800000 */
.L_x_10550:
[----:B------:R-:W-:Y:S01]  /*111e0*/  IMAD R12, R142, 0x600, R13 ;  /* 0x000006008e0c7824 */ /* 0x000fe200078e020d */
[----:B------:R-:W-:Y:S05]  /*111f0*/  WARPSYNC.ALL ;  /* 0x0000000000007948 */ /* 0x000fea0003800000 */
[----:B------:R-:W-:Y:S01]  /*11200*/  IMAD.MOV.U32 R13, RZ, RZ, -0x7fffffe0 ;  /* 0x80000020ff0d7424 */ /* 0x000fe200078e00ff */
[C---:B------:R-:W-:Y:S01]  /*11210*/  R2UR UR4, R10.reuse ;  /* 0x000000000a0472ca */ /* 0x040fe200000e0000 */
[----:B------:R-:W-:Y:S01]  /*11220*/  WARPGROUP.ARRIVE ;  /* 0x00000000000079c5 */ /* 0x000fe20000000000 */
[----:B------:R-:W-:Y:S01]  /*11230*/  R2UR UR5, R11 ;  /* 0x000000000b0572ca */ /* 0x000fe200000e0000 */
[----:B------:R-:W-:Y:S01]  /*11240*/  VIADD R14, R10, 0x2 ;  /* 0x000000020a0e7836 */ /* 0x000fe20000000000 */
[C---:B------:R-:W-:Y:S01]  /*11250*/  R2UR UR6, R12.reuse ;  /* 0x000000000c0672ca */ /* 0x040fe200000e0000 */
[----:B------:R-:W-:Y:S01]  /*11260*/  IMAD.MOV.U32 R15, RZ, RZ, 0x40000040 ;  /* 0x40000040ff0f7424 */ /* 0x000fe200078e00ff */
[----:B------:R-:W-:Y:S01]  /*11270*/  R2UR UR7, R13 ;  /* 0x000000000d0772ca */ /* 0x000fe200000e0000 */
[----:B------:R-:W-:Y:S01]  /*11280*/  IMAD.MOV.U32 R21, RZ, RZ, -0x7fffffe0 ;  /* 0x80000020ff157424 */ /* 0x000fe200078e00ff */
[----:B------:R-:W-:Y:S01]  /*11290*/  IADD3 R20, R12, 0x40, RZ ;  /* 0x000000400c147810 */ /* 0x000fe20007ffe0ff */
[----:B------:R-:W-:Y:S01]  /*112a0*/  IMAD.MOV.U32 R13, RZ, RZ, -0x7fffffe0 ;  /* 0x80000020ff0d7424 */ /* 0x000fe200078e00ff */
[----:B------:R-:W-:Y:S01]  /*112b0*/  MOV R11, 0x40000040 ;  /* 0x40000040000b7802 */ /* 0x000fe20000000f00 */
[----:B01----:R-:W0:Y:S01]  /*112c0*/  SHFL.BFLY PT, R0, R3, 0x2, 0x1f ;  /* 0x0c401f0003007f89 */ /* 0x003e2200000e0000 */
[----:B------:R-:W-:-:S02]  /*112d0*/  IMAD.MOV.U32 R49, RZ, RZ, RZ ;  /* 0x000000ffff317224 */ /* 0x000fc400078e00ff */
[----:B------:R-:W-:Y:S01]  /*112e0*/  IMAD.MOV.U32 R2, RZ, RZ, RZ ;  /* 0x000000ffff027224 */ /* 0x000fe200078e00ff */
[----:B------:R-:W1:Y:S04]  /*112f0*/  SHFL.BFLY PT, R7, R4, 0x2, 0x1f ;  /* 0x0c401f0004077f89 */ /* 0x000e6800000e0000 */
[----:B------:R-:W-:Y:S01]  /*11300*/  HGMMA.64x96x16.F32 R88, gdesc[UR4].tnspB, R88, gsb0 ;  /* 0x41600000045879f0 */ /* 0x000fe20008000858 */
[----:B------:R-:W-:Y:S01]  /*11310*/  R2UR UR4, R14 ;  /* 0x000000000e0472ca */ /* 0x000fe200000e0000 */
[----:B------:R-:W-:Y:S01]  /*11320*/  VIADD R14, R10, 0x4 ;  /* 0x000000040a0e7836 */ /* 0x000fe20000000000 */
[----:B------:R-:W-:Y:S02]  /*11330*/  R2UR UR5, R15 ;  /* 0x000000000f0572ca */ /* 0x000fe400000e0000 */
[----:B------:R-:W-:Y:S01]  /*11340*/  R2UR UR6, R20 ;  /* 0x00000000140672ca */ /* 0x000fe200000e0000 */
[----:B------:R-:W-:Y:S01]  /*11350*/  VIADD R20, R12, 0x80 ;  /* 0x000000800c147836 */ /* 0x000fe20000000000 */
[----:B------:R-:W-:Y:S01]  /*11360*/  R2UR UR7, R21 ;  /* 0x00000000150772ca */ /* 0x000fe200000e0000 */
[----:B------:R-:W-:Y:S01]  /*11370*/  IMAD.MOV.U32 R21, RZ, RZ, -0x7fffffe0 ;  /* 0x80000020ff157424 */ /* 0x000fe200078e00ff */
[----:B------:R-:W-:Y:S01]  /*11380*/  MOV R15, 0x40000040 ;  /* 0x40000040000f7802 */ /* 0x000fe20000000f00 */
[----:B0-----:R-:W-:Y:S01]  /*11390*/  FADD.FTZ R0, R0, R3 ;  /* 0x0000000300007221 */ /* 0x001fe20000010000 */
[----:B------:R-:W-:-:S02]  /*113a0*/  IMAD.MOV.U32 R3, RZ, RZ, -0x800000 ;  /* 0xff800000ff037424 */ /* 0x000fc400078e00ff */
[----:B-1----:R-:W-:Y:S02]  /*113b0*/  FADD.FTZ R8, R7, R4 ;  /* 0x0000000407087221 */ /* 0x002fe40000010000 */
[----:B------:R-:W0:Y:S01]  /*113c0*/  SHFL.BFLY PT, R7, R0, 0x1, 0x1f ;  /* 0x0c201f0000077f89 */ /* 0x000e2200000e0000 */
[----:B------:R-:W-:Y:S02]  /*113d0*/  WARPGROUP.DEPBAR.LE gsb0, 0x0 ;  /* 0x00008000000079c5 */ /* 0x000fe40000010000 */
[----:B------:R-:W-:-:S06]  /*113e0*/  WARPGROUP.ARRIVE ;  /* 0x00000000000079c5 */ /* 0x000fcc0000000000 */
[----:B------:R-:W-:Y:S01]  /*113f0*/  HGMMA.64x96x16.F32 R88, gdesc[UR4].tnspB, R88, gsb0 ;  /* 0x41600000045879f0 */ /* 0x000fe20008000858 */
[----:B------:R-:W-:Y:S01]  /*11400*/  R2UR UR4, R14 ;  /* 0x000000000e0472ca */ /* 0x000fe200000e0000 */
[----:B------:R-:W-:Y:S01]  /*11410*/  VIADD R14, R10, 0x6 ;  /* 0x000000060a0e7836 */ /* 0x000fe20000000000 */
[----:B------:R-:W-:Y:S01]  /*11420*/  R2UR UR5, R15 ;  /* 0x000000000f0572ca */ /* 0x000fe200000e0000 */
[----:B------:R-:W-:Y:S01]  /*11430*/  IMAD.MOV.U32 R15, RZ, RZ, 0x40000040 ;  /* 0x40000040ff0f7424 */ /* 0x000fe200078e00ff */
[----:B------:R-:W-:Y:S01]  /*11440*/  R2UR UR6, R20 ;  /* 0x00000000140672ca */ /* 0x000fe200000e0000 */
[----:B------:R-:W-:Y:S01]  /*11450*/  VIADD R20, R12, 0xc0 ;  /* 0x000000c00c147836 */ /* 0x000fe20000000000 */
[----:B------:R-:W-:Y:S02]  /*11460*/  R2UR UR7, R21 ;  /* 0x00000000150772ca */ /* 0x000fe400000e0000 */
[----:B------:R-:W-:Y:S01]  /*11470*/  MOV R21, 0x80000020 ;  /* 0x8000002000157802 */ /* 0x000fe20000000f00 */
[----:B------:R-:W-:-:S02]  /*11480*/  WARPGROUP.DEPBAR.LE gsb0, 0x0 ;  /* 0x00008000000079c5 */ /* 0x000fc40000010000 */
[----:B------:R-:W-:-:S08]  /*11490*/  WARPGROUP.ARRIVE ;  /* 0x00000000000079c5 */ /* 0x000fd00000000000 */
[----:B------:R-:W-:Y:S01]  /*114a0*/  HGMMA.64x96x16.F32 R88, gdesc[UR4].tnspB, R88, gsb0 ;  /* 0x41600000045879f0 */ /* 0x000fe20008000858 */
[----:B------:R-:W-:Y:S01]  /*114b0*/  R2UR UR4, R14 ;  /* 0x000000000e0472ca */ /* 0x000fe200000e0000 */
[----:B------:R-:W-:Y:S01]  /*114c0*/  VIADD R14, R10, 0x600 ;  /* 0x000006000a0e7836 */ /* 0x000fe20000000000 */
[----:B------:R-:W-:Y:S01]  /*114d0*/  R2UR UR5, R15 ;  /* 0x000000000f0572ca */ /* 0x000fe200000e0000 */
[----:B------:R-:W-:Y:S01]  /*114e0*/  IMAD.MOV.U32 R15, RZ, RZ, 0x40000040 ;  /* 0x40000040ff0f7424 */ /* 0x000fe200078e00ff */
[----:B------:R-:W-:Y:S01]  /*114f0*/  R2UR UR6, R20 ;  /* 0x00000000140672ca */ /* 0x000fe200000e0000 */
[----:B------:R-:W-:Y:S01]  /*11500*/  VIADD R20, R12, 0x100 ;  /* 0x000001000c147836 */ /* 0x000fe20000000000 */
[----:B------:R-:W-:Y:S01]  /*11510*/  R2UR UR7, R21 ;  /* 0x00000000150772ca */ /* 0x000fe200000e0000 */
[----:B------:R-:W-:Y:S01]  /*11520*/  IMAD.MOV.U32 R21, RZ, RZ, -0x7fffffe0 ;  /* 0x80000020ff157424 */ /* 0x000fe200078e00ff */
[----:B------:R-:W-:Y:S02]  /*11530*/  WARPGROUP.DEPBAR.LE gsb0, 0x0 ;  /* 0x00008000000079c5 */ /* 0x000fe40000010000 */
[----:B------:R-:W-:-:S09]  /*11540*/  WARPGROUP.ARRIVE ;  /* 0x00000000000079c5 */ /* 0x000fd20000000000 */
[----:B------:R-:W-:Y:S01]  /*11550*/  HGMMA.64x96x16.F32 R88, gdesc[UR4].tnspB, R88, gsb0 ;  /* 0x41600000045879f0 */ /* 0x000fe20008000858 */
[----:B------:R-:W-:Y:S02]  /*11560*/  R2UR UR4, R14 ;  /* 0x000000000e0472ca */ /* 0x000fe400000e0000 */
[----:B------:R-:W-:Y:S01]  /*11570*/  R2UR UR5, R15 ;  /* 0x000000000f0572ca */ /* 0x000fe200000e0000 */
[----:B------:R-:W-:Y:S01]  /*11580*/  IMAD.MOV.U32 R15, RZ, RZ, 0x40000040 ;  /* 0x40000040ff0f7424 */ /* 0x000fe200078e00ff */
[----:B------:R-:W-:Y:S01]  /*11590*/  R2UR UR6, R20 ;  /* 0x00000000140672ca */ /* 0x000fe200000e0000 */
[----:B------:R-:W-:Y:S01]  /*115a0*/  VIADD R20, R12, 0x140 ;  /* 0x000001400c147836 */ /* 0x000fe20000000000 */
[----:B------:R-:W-:Y:S01]  /*115b0*/  R2UR UR7, R21 ;  /* 0x00000000150772ca */ /* 0x000fe200000e0000 */
[----:B------:R-:W-:Y:S01]  /*115c0*/  IMAD.MOV.U32 R21, RZ, RZ, -0x7fffffe0 ;  /* 0x80000020ff157424 */ /* 0x000fe200078e00ff */
[----:B------:R-:W-:Y:S01]  /*115d0*/  IADD3 R14, R10, 0x602, RZ ;  /* 0x000006020a0e7810 */ /* 0x000fe20007ffe0ff */
        /* <DEDUP_REMOVED lines=11> */
[C---:B------:R-:W-:Y:S01]  /*11690*/  IADD3 R20, R12.reuse, 0x180, RZ ;  /* 0x000001800c147810 */ /* 0x040fe20007ffe0ff */
[----:B------:R-:W-:Y:S01]  /*116a0*/  VIADD R12, R12, 0x1c0 ;  /* 0x000001c00c0c7836 */ /* 0x000fe20000000000 */
[----:B------:R-:W-:-:S02]  /*116b0*/  WARPGROUP.DEPBAR.LE gsb0, 0x0 ;  /* 0x00008000000079c5 */ /* 0x000fc40000010000 */
[----:B------:R-:W-:-:S07]  /*116c0*/  WARPGROUP.ARRIVE ;  /* 0x00000000000079c5 */ /* 0x000fce0000000000 */
[----:B------:R-:W-:Y:S01]  /*116d0*/  HGMMA.64x96x16.F32 R88, gdesc[UR4].tnspB, R88, gsb0 ;  /* 0x41600000045879f0 */ /* 0x000fe20008000858 */
[----:B------:R-:W-:Y:S02]  /*116e0*/  R2UR UR4, R14 ;  /* 0x000000000e0472ca */ /* 0x000fe400000e0000 */
[----:B------:R-:W-:Y:S02]  /*116f0*/  R2UR UR5, R15 ;  /* 0x000000000f0572ca */ /* 0x000fe400000e0000 */
[----:B------:R-:W-:Y:S02]  /*11700*/  R2UR UR6, R20 ;  /* 0x00000000140672ca */ /* 0x000fe400000e0000 */
[----:B------:R-:W-:Y:S01]  /*11710*/  R2UR UR7, R21 ;  /* 0x00000000150772ca */ /* 0x000fe200000e0000 */
[----:B------:R-:W-:Y:S02]  /*11720*/  WARPGROUP.DEPBAR.LE gsb0, 0x0 ;  /* 0x00008000000079c5 */ /* 0x000fe40000010000 */
[----:B------:R-:W-:-:S10]  /*11730*/  WARPGROUP.ARRIVE ;  /* 0x00000000000079c5 */ /* 0x000fd40000000000 */
[----:B------:R-:W-:Y:S01]  /*11740*/  HGMMA.64x96x16.F32 R88, gdesc[UR4].tnspB, R88, gsb0 ;  /* 0x41600000045879f0 */ /* 0x000fe20008000858 */
[----:B------:R-:W-:Y:S02]  /*11750*/  R2UR UR4, R10 ;  /* 0x000000000a0472ca */ /* 0x000fe400000e0000 */
[----:B------:R-:W-:Y:S02]  /*11760*/  R2UR UR5, R11 ;  /* 0x000000000b0572ca */ /* 0x000fe400000e0000 */
[----:B------:R-:W-:Y:S01]  /*11770*/  R2UR UR6, R12 ;  /* 0x000000000c0672ca */ /* 0x000fe200000e0000 */
[----:B------:R-:W1:Y:S01]  /*11780*/  SHFL.BFLY PT, R11, R8, 0x1, 0x1f ;  /* 0x0c201f00080b7f89 */ /* 0x000e6200000e0000 */
[----:B------:R-:W-:Y:S01]  /*11790*/  R2UR UR7, R13 ;  /* 0x000000000d0772ca */ /* 0x000fe200000e0000 */
[----:B0-----:R-:W-:Y:S01]  /*117a0*/  FADD.FTZ R12, R0, R7 ;  /* 0x00000007000c7221 */ /* 0x001fe20000010000 */
[----:B------:R-:W-:Y:S01]  /*117b0*/  MOV R13, UR45 ;  /* 0x0000002d000d7c02 */ /* 0x000fe20008000f00 */
[----:B------:R-:W-:-:S02]  /*117c0*/  IMAD.U32 R7, RZ, RZ, UR45 ;  /* 0x0000002dff077e24 */ /* 0x000fc4000f8e00ff */
[----:B------:R-:W-:Y:S01]  /*117d0*/  IMAD.MOV.U32 R0, RZ, RZ, -0x800000 ;  /* 0xff800000ff007424 */ /* 0x000fe200078e00ff */
[----:B------:R-:W-:-:S13]  /*117e0*/  FSETP.NE.FTZ.AND P1, PT, R12, RZ, PT ;  /* 0x000000ff0c00720b */ /* 0x000fda0003f35000 */
[----:B------:R-:W0:Y:S01]  /*117f0*/  @P1 MUFU.LG2 R10, R12 ;  /* 0x0000000c000a1308 */ /* 0x000e220000000c00 */
[----:B------:R-:W-:Y:S01]  /*11800*/  @P1 FMUL.FTZ R7, R7, 0.69314718246459960938 ;  /* 0x3f31721807071820 */ /* 0x000fe20000410000 */
[----:B-1----:R-:W-:-:S06]  /*11810*/  FADD.FTZ R11, R8, R11 ;  /* 0x0000000b080b7221 */ /* 0x002fcc0000010000 */
[----:B------:R-:W-:Y:S01]  /*11820*/  @P1 MUFU.RCP R49, R12 ;  /* 0x0000000c00311308 */ /* 0x000fe20000001000 */
[----:B------:R-:W-:Y:S01]  /*11830*/  FSETP.NE.FTZ.AND P2, PT, R11, RZ, PT ;  /* 0x000000ff0b00720b */ /* 0x000fe20003f55000 */
[----:B0-----:R-:W-:-:S04]  /*11840*/  @P1 FMUL.FTZ R10, R10, 0.69314718246459960938 ;  /* 0x3f3172180a0a1820 */ /* 0x001fc80000410000 */
        /* <DEDUP_REMOVED lines=8> */
[----:B------:R-:W-:Y:S03]  /*118d0*/  HGMMA.64x96x16.F32 R88, gdesc[UR4].tnspB, R88, gsb0 ;  /* 0x41600000045879f0 */ /* 0x000fe60008000858 */
[----:B------:R-:W-:Y:S02]  /*118e0*/  WARPGROUP.DEPBAR.LE gsb0, 0x0 ;  /* 0x00008000000079c5 */ /* 0x000fe40000010000 */
[----:B-12---:R-:W-:Y:S05]  /*118f0*/  @!P0 BRA `(.L_x_10552) ;  /* 0x0000000000048947 */ /* 0x006fea0003800000 */
[----:B------:R-:W-:Y:S01]  /*11900*/  BPT.TRAP 0x1 ;  /* 0x000000040000795c */ /* 0x000fe20000300000 */
.L_x_10552:
[----:B------:R-:W2:Y:S01]  /*11910*/  LDL.LU R6, [R1] ;  /* 0x0000000001067983 */ /* 0x000ea20000300800 */
[----:B------:R-:W-:Y:S01]  /*11920*/  IADD3 R142, R142, 0x1, RZ ;  /* 0x000000018e8e7810 */ /* 0x000fe20007ffe0ff */
[----:B------:R-:W-:Y:S02]  /*11930*/  VIADD R5, R5, 0x2d860 ;  /* 0x0002d86005057836 */ /* 0x000fe40000000000 */
[-C--:B------:R-:W-:Y:S01]  /*11940*/  FMUL.FTZ R20, R88, R49.reuse ;  /* 0x0000003158147220 */ /* 0x080fe20000410000 */
[----:B------:R-:W-:Y:S01]  /*11950*/  IMAD.U32 R4, RZ, RZ, UR38 ;  /* 0x00000026ff047e24 */ /* 0x000fe2000f8e00ff */
[----:B------:R-:W-:Y:S01]  /*11960*/  ISETP.NE.AND P1, PT, R142, 0x2, PT ;  /* 0x000000028e00780c */ /* 0x000fe20003f25270 */
[-C--:B------:R-:W-:Y:S01]  /*11970*/  FMUL.FTZ R21, R89, R49.reuse ;  /* 0x0000003159157220 */ /* 0x080fe20000410000 */
[-C--:B------:R-:W-:Y:S01]  /*11980*/  FMUL.FTZ R28, R92, R49.reuse ;  /* 0x000000315c1c7220 */ /* 0x080fe20000410000 */
        /* <DEDUP_REMOVED lines=49> */
[----:B------:R-:W-:Y:S01]  /*11ca0*/  SEL R142, R142, RZ, P1 ;  /* 0x000000ff8e8e7207 */ /* 0x000fe20000800000 */
[----:B------:R-:W-:Y:S01]  /*11cb0*/  UIADD3 UR37, UR37, 0x1, URZ ;  /* 0x0000000125257890 */ /* 0x000fe2000fffe03f */
[----:B--2---:R-:W-:-:S05]  /*11cc0*/  LOP3.LUT R6, R6, R4, RZ, 0x3c, !PT ;  /* 0x0000000406067212 */ /* 0x004fca00078e3cff */
[----:B------:R0:W-:Y:S06]  /*11cd0*/  STL [R1], R6 ;  /* 0x0000000601007387 */ /* 0x0001ec0000100800 */
.L_x_10493:
[----:B------:R-:W-:Y:S05]  /*11ce0*/  WARPSYNC.ALL ;  /* 0x0000000000007948 */ /* 0x000fea0003800000 */
[----:B------:R-:W1:Y:S08]  /*11cf0*/  S2UR UR38, SR_CgaCtaId ;  /* 0x00000000002679c3 */ /* 0x000e700000008800 */
[----:B------:R-:W-:Y:S06]  /*11d00*/  BAR.SYNC.DEFER_BLOCKING 0x5, 0x200 ;  /* 0x0148000000007b1d */ /* 0x000fec0000010000 */
[----:B------:R-:W-:Y:S01]  /*11d10*/  UMOV UR4, 0x400 ;  /* 0x0000040000047882 */ /* 0x000fe20000000000 */
[----:B------:R-:W-:Y:S01]  /*11d20*/  BSSY B0, `(.L_x_10553) ;  /* 0x00002b9000007945 */ /* 0x000fe20003800000 */
[----:B-1----:R-:W-:-:S06]  /*11d30*/  ULEA UR4, UR38, UR4, 0x18 ;  /* 0x0000000426047291 */ /* 0x002fcc000f8ec03f */
[----:B------:R-:W-:-:S05]  /*11d40*/  IMAD.U32 R2, RZ, RZ, UR4 ;  /* 0x00000004ff027e24 */ /* 0x000fca000f8e00ff */
[----:B------:R1:W2:Y:S01]  /*11d50*/  LDS.128 R96, [R2+0x2d8d0] ;  /* 0x02d8d00002607984 */ /* 0x0002a20000000c00 */
[----:B------:R-:W-:Y:S06]  /*11d60*/  BAR.ARV 0x4, 0x200 ;  /* 0x0108000000007b1d */ /* 0x000fec0000002000 */
[----:B------:R-:W-:Y:S05]  /*11d70*/  @P0 BRA `(.L_x_10554) ;  /* 0x0000001c00f00947 */ /* 0x000fea0003800000 */
[----:B------:R-:W3:Y:S01]  /*11d80*/  LDL R4, [R1+0x114] ;  /* 0x0001140001047983 */ /* 0x000ee20000100800 */
[----:B------:R-:W-:-:S03]  /*11d90*/  ULDC UR4, c[0x0][0xad4] ;  /* 0x0002b50000047ab9 */ /* 0x000fc60000000800 */
[----:B------:R-:W4:Y:S04]  /*11da0*/  LDL.LU R74, [R1+0x94] ;  /* 0x00009400014a7983 */ /* 0x000f280000300800 */
[----:B------:R-:W2:Y:S04]  /*11db0*/  LDL.LU R81, [R1+0x9c] ;  /* 0x00009c0001517983 */ /* 0x000ea80000300800 */
[----:B------:R-:W2:Y:S01]  /*11dc0*/  LDL.LU R80, [R1+0xa0] ;  /* 0x0000a00001507983 */ /* 0x000ea20000300800 */
[----:B0-----:R-:W0:Y:S01]  /*11dd0*/  S2R R5, SR_SWINHI ;  /* 0x0000000000057919 */ /* 0x001e220000002f00 */
[----:B------:R-:W-:-:S02]  /*11de0*/  MOV R72, R2 ;  /* 0x0000000200487202 */ /* 0x000fc40000000f00 */
[----:B0-----:R-:W-:-:S03]  /*11df0*/  MOV R73, R5 ;  /* 0x0000000500497202 */ /* 0x001fc60000000f00 */
[----:B---3--:R-:W-:-:S03]  /*11e00*/  IMAD.WIDE R4, R4, 0x2, R72 ;  /* 0x0000000204047825 */ /* 0x008fc600078e0248 */
[----:B------:R-:W-:-:S04]  /*11e10*/  IADD3 R27, P4, R4, 0x20, RZ ;  /* 0x00000020041b7810 */ /* 0x000fc80007f9e0ff */
[----:B------:R-:W-:Y:S02]  /*11e20*/  LOP3.LUT R6, R27, 0x180, RZ, 0xc0, !PT ;  /* 0x000001801b067812 */ /* 0x000fe400078ec0ff */
[----:B------:R-:W-:Y:S02]  /*11e30*/  IADD3 R75, P3, R4, 0x3000, RZ ;  /* 0x00003000044b7810 */ /* 0x000fe40007f7e0ff */
[----:B------:R-:W-:Y:S02]  /*11e40*/  SHF.R.U64 R6, R6, 0x3, RZ ;  /* 0x0000000306067819 */ /* 0x000fe400000012ff */
[----:B------:R-:W-:Y:S02]  /*11e50*/  IADD3 R79, P0, R4, 0x6020, RZ ;  /* 0x00006020044f7810 */ /* 0x000fe40007f1e0ff */
[----:B------:R-:W-:Y:S02]  /*11e60*/  LOP3.LUT R12, R6, R27, RZ, 0x3c, !PT ;  /* 0x0000001b060c7212 */ /* 0x000fe400078e3cff */
[----:B------:R-:W-:Y:S01]  /*11e70*/  LOP3.LUT R6, R75, 0x180, RZ, 0xc0, !PT ;  /* 0x000001804b067812 */ /* 0x000fe200078ec0ff */
[----:B------:R-:W-:Y:S01]  /*11e80*/  IMAD.X R11, RZ, RZ, R5, P0 ;  /* 0x000000ffff0b7224 */ /* 0x000fe200000e0605 */
[----:B----4-:R-:W-:-:S02]  /*11e90*/  ISETP.NE.AND P0, PT, R74, RZ, PT ;  /* 0x000000ff4a00720c */ /* 0x010fc40003f05270 */
[----:B------:R-:W-:-:S04]  /*11ea0*/  SHF.R.U64 R6, R6, 0x3, RZ ;  /* 0x0000000306067819 */ /* 0x000fc800000012ff */
[----:B------:R-:W-:Y:S02]  /*11eb0*/  LOP3.LUT R14, R6, R75, RZ, 0x3c, !PT ;  /* 0x0000004b060e7212 */ /* 0x000fe400078e3cff */
[----:B------:R-:W-:Y:S01]  /*11ec0*/  SEL R75, R74, UR4, P0 ;  /* 0x000000044a4b7c07 */ /* 0x000fe20008000000 */
[----:B------:R-:W-:Y:S05]  /*11ed0*/  WARPSYNC.ALL ;  /* 0x0000000000007948 */ /* 0x000fea0003800000 */
[C---:B------:R-:W-:Y:S02]  /*11ee0*/  LOP3.LUT R7, R4.reuse, 0x180, RZ, 0xc0, !PT ;  /* 0x0000018004077812 */ /* 0x040fe400078ec0ff */
[----:B------:R-:W-:-:S02]  /*11ef0*/  IADD3 R8, P2, R4, 0x3020, RZ ;  /* 0x0000302004087810 */ /* 0x000fc40007f5e0ff */
[----:B------:R-:W-:Y:S01]  /*11f00*/  IADD3 R77, P1, R4, 0x6000, RZ ;  /* 0x00006000044d7810 */ /* 0x000fe20007f3e0ff */
[--C-:B------:R-:W-:Y:S01]  /*11f10*/  IMAD.X R13, RZ, RZ, R5.reuse, P4 ;  /* 0x000000ffff0d7224 */ /* 0x100fe200020e0605 */
[----:B------:R-:W-:Y:S01]  /*11f20*/  SHF.R.U64 R7, R7, 0x3, RZ ;  /* 0x0000000307077819 */ /* 0x000fe200000012ff */
[----:B------:R-:W-:Y:S01]  /*11f30*/  IMAD.X R15, RZ, RZ, R5, P3 ;  /* 0x000000ffff0f7224 */ /* 0x000fe200018e0605 */
[----:B------:R-:W-:Y:S01]  /*11f40*/  LOP3.LUT R10, R77, 0x180, RZ, 0xc0, !PT ;  /* 0x000001804d0a7812 */ /* 0x000fe200078ec0ff */
[----:B------:R-:W-:Y:S01]  /*11f50*/  ULDC.64 UR4, c[0x0][0xc00] ;  /* 0x0003000000047ab9 */ /* 0x000fe20000000a00 */
[----:B------:R-:W-:Y:S01]  /*11f60*/  LOP3.LUT R4, R7, R4, RZ, 0x3c, !PT ;  /* 0x0000000407047212 */ /* 0x000fe200078e3cff */
[----:B------:R-:W-:Y:S01]  /*11f70*/  ULDC.64 UR6, c[0x0][0xc08] ;  /* 0x0003020000067ab9 */ /* 0x000fe20000000a00 */
[----:B------:R-:W-:Y:S02]  /*11f80*/  LOP3.LUT R7, R8, 0x180, RZ, 0xc0, !PT ;  /* 0x0000018008077812 */ /* 0x000fe400078ec0ff */
[----:B------:R-:W-:-:S02]  /*11f90*/  LOP3.LUT R26, R79, 0x180, RZ, 0xc0, !PT ;  /* 0x000001804f1a7812 */ /* 0x000fc400078ec0ff */
[----:B------:R-:W-:Y:S02]  /*11fa0*/  SHF.R.U64 R7, R7, 0x3, RZ ;  /* 0x0000000307077819 */ /* 0x000fe400000012ff */
[----:B------:R-:W-:Y:S02]  /*11fb0*/  SHF.R.U64 R10, R10, 0x3, RZ ;  /* 0x000000030a0a7819 */ /* 0x000fe400000012ff */
[----:B------:R-:W-:Y:S01]  /*11fc0*/  SHF.R.U64 R26, R26, 0x3, RZ ;  /* 0x000000031a1a7819 */ /* 0x000fe200000012ff */
[----:B------:R-:W-:Y:S01]  /*11fd0*/  IMAD.X R25, RZ, RZ, R5, P2 ;  /* 0x000000ffff197224 */ /* 0x000fe200010e0605 */
[-C--:B------:R-:W-:Y:S02]  /*11fe0*/  IADD3.X R9, RZ, R5.reuse, RZ, P1, !PT ;  /* 0x00000005ff097210 */ /* 0x080fe40000ffe4ff */
[----:B------:R-:W-:Y:S02]  /*11ff0*/  LOP3.LUT R24, R7, R8, RZ, 0x3c, !PT ;  /* 0x0000000807187212 */ /* 0x000fe400078e3cff */
[----:B------:R-:W-:-:S02]  /*12000*/  MOV R27, R4 ;  /* 0x00000004001b7202 */ /* 0x000fc40000000f00 */
[----:B------:R-:W-:Y:S02]  /*12010*/  LOP3.LUT R8, R10, R77, RZ, 0x3c, !PT ;  /* 0x0000004d0a087212 */ /* 0x000fe400078e3cff */
[----:B------:R-:W-:Y:S02]  /*12020*/  F2FP.F16.F32.PACK_AB R4, R21, R20 ;  /* 0x000000141504723e */ /* 0x000fe400000000ff */
[----:B------:R-:W-:Y:S02]  /*12030*/  F2FP.F16.F32.PACK_AB R5, R51, R50 ;  /* 0x000000323305723e */ /* 0x000fe400000000ff */
[----:B------:R-:W-:Y:S02]  /*12040*/  F2FP.F16.F32.PACK_AB R6, R29, R28 ;  /* 0x0000001c1d06723e */ /* 0x000fe400000000ff */
[----:B------:R-:W-:Y:S01]  /*12050*/  F2FP.F16.F32.PACK_AB R7, R53, R52 ;  /* 0x000000343507723e */ /* 0x000fe200000000ff */
[----:B------:R-:W-:Y:S01]  /*12060*/  BAR.SYNC.DEFER_BLOCKING 0x1, 0x180 ;  /* 0x0046000000007b1d */ /* 0x000fe20000010000 */
[----:B------:R-:W-:-:S02]  /*12070*/  LOP3.LUT R10, R26, R79, RZ, 0x3c, !PT ;  /* 0x0000004f1a0a7212 */ /* 0x000fc400078e3cff */
[----:B------:R-:W-:Y:S02]  /*12080*/  MOV R79, R12 ;  /* 0x0000000c004f7202 */ /* 0x000fe40000000f00 */
[----:B------:R-:W-:Y:S02]  /*12090*/  MOV R74, R14 ;  /* 0x0000000e004a7202 */ /* 0x000fe40000000f00 */
[----:B------:R-:W-:Y:S02]  /*120a0*/  F2FP.F16.F32.PACK_AB R12, R31, R30 ;  /* 0x0000001e1f0c723e */ /* 0x000fe400000000ff */
[----:B------:R-:W-:Y:S02]  /*120b0*/  F2FP.F16.F32.PACK_AB R13, R55, R54 ;  /* 0x00000036370d723e */ /* 0x000fe400000000ff */
[----:B------:R-:W-:Y:S02]  /*120c0*/  F2FP.F16.F32.PACK_AB R14, R33, R32 ;  /* 0x00000020210e723e */ /* 0x000fe400000000ff */
[----:B------:R-:W-:-:S02]  /*120d0*/  F2FP.F16.F32.PACK_AB R15, R57, R56 ;  /* 0x00000038390f723e */ /* 0x000fc400000000ff */
[----:B------:R-:W-:Y:S02]  /*120e0*/  MOV R78, R24 ;  /* 0x00000018004e7202 */ /* 0x000fe40000000f00 */
[----:B------:R-:W-:Y:S02]  /*120f0*/  F2FP.F16.F32.PACK_AB R24, R35, R34 ;  /* 0x000000222318723e */ /* 0x000fe400000000ff */
[----:B------:R-:W-:Y:S02]  /*12100*/  F2FP.F16.F32.PACK_AB R25, R59, R58 ;  /* 0x0000003a3b19723e */ /* 0x000fe400000000ff */
[----:B------:R-:W-:Y:S01]  /*12110*/  F2FP.F16.F32.PACK_AB R26, R37, R36 ;  /* 0x00000024251a723e */ /* 0x000fe200000000ff */
[----:B------:R0:W-:Y:S01]  /*12120*/  STSM.16.M88.4 [R27], R4 ;  /* 0x000000041b007844 */ /* 0x0001e20000000200 */
[----:B------:R-:W-:Y:S02]  /*12130*/  MOV R77, R8 ;  /* 0x00000008004d7202 */ /* 0x000fe40000000f00 */
[----:B------:R-:W-:Y:S01]  /*12140*/  MOV R76, R10 ;  /* 0x0000000a004c7202 */ /* 0x000fe20000000f00 */
[----:B------:R3:W-:Y:S01]  /*12150*/  STSM.16.M88.4 [R79], R12 ;  /* 0x0000000c4f007844 */ /* 0x0007e20000000200 */
[----:B------:R-:W-:-:S02]  /*12160*/  F2FP.F16.F32.PACK_AB R8, R43, R42 ;  /* 0x0000002a2b08723e */ /* 0x000fc400000000ff */
[----:B------:R-:W-:Y:S02]  /*12170*/  F2FP.F16.F32.PACK_AB R9, R67, R66 ;  /* 0x000000424309723e */ /* 0x000fe400000000ff */
[----:B------:R-:W-:Y:S02]  /*12180*/  F2FP.F16.F32.PACK_AB R10, R45, R44 ;  /* 0x0000002c2d0a723e */ /* 0x000fe400000000ff */
[----:B------:R-:W-:Y:S02]  /*12190*/  F2FP.F16.F32.PACK_AB R11, R69, R68 ;  /* 0x00000044450b723e */ /* 0x000fe400000000ff */
[----:B0-----:R-:W-:Y:S02]  /*121a0*/  F2FP.F16.F32.PACK_AB R27, R61, R60 ;  /* 0x0000003c3d1b723e */ /* 0x001fe400000000ff */
[----:B------:R-:W-:Y:S02]  /*121b0*/  F2FP.F16.F32.PACK_AB R4, R39, R38 ;  /* 0x000000262704723e */ /* 0x000fe400000000ff */
[----:B------:R-:W-:-:S02]  /*121c0*/  F2FP.F16.F32.PACK_AB R5, R63, R62 ;  /* 0x0000003e3f05723e */ /* 0x000fc400000000ff */
[----:B------:R-:W-:Y:S02]  /*121d0*/  F2FP.F16.F32.PACK_AB R6, R41, R40 ;  /* 0x000000282906723e */ /* 0x000fe400000000ff */
[----:B------:R-:W-:Y:S02]  /*121e0*/  F2FP.F16.F32.PACK_AB R7, R65, R64 ;  /* 0x000000404107723e */ /* 0x000fe400000000ff */
[----:B---3--:R-:W-:Y:S02]  /*121f0*/  F2FP.F16.F32.PACK_AB R12, R47, R46 ;  /* 0x0000002e2f0c723e */ /* 0x008fe400000000ff */
[----:B------:R-:W-:Y:S02]  /*12200*/  F2FP.F16.F32.PACK_AB R13, R71, R70 ;  /* 0x00000046470d723e */ /* 0x000fe400000000ff */
[----:B------:R-:W-:Y:S02]  /*12210*/  F2FP.F16.F32.PACK_AB R14, R49, R48 ;  /* 0x00000030310e723e */ /* 0x000fe400000000ff */
[----:B------:R-:W-:Y:S01]  /*12220*/  F2FP.F16.F32.PACK_AB R15, R135, R134 ;  /* 0x00000086870f723e */ /* 0x000fe200000000ff */
[----:B------:R2:W-:Y:S04]  /*12230*/  STSM.16.M88.4 [R74], R24 ;  /* 0x000000184a007844 */ /* 0x0005e80000000200 */
[----:B------:R-:W-:Y:S04]  /*12240*/  STSM.16.M88.4 [R78], R4 ;  /* 0x000000044e007844 */ /* 0x000fe80000000200 */
[----:B------:R0:W-:Y:S04]  /*12250*/  STSM.16.M88.4 [R77], R8 ;  /* 0x000000084d007844 */ /* 0x0001e80000000200 */
[----:B------:R3:W-:Y:S01]  /*12260*/  STSM.16.M88.4 [R76], R12 ;  /* 0x0000000c4c007844 */ /* 0x0007e20000000200 */
[----:B------:R-:W-:Y:S01]  /*12270*/  BAR.SYNC.DEFER_BLOCKING 0x1, 0x180 ;  /* 0x0046000000007b1d */ /* 0x000fe20000010000 */
[----:B------:R-:W-:-:S04]  /*12280*/  ISETP.NE.U32.AND P0, PT, RZ, UR4, PT ;  /* 0x00000004ff007c0c */ /* 0x000fc8000bf05070 */
[----:B------:R-:W-:Y:S02]  /*12290*/  ISETP.NE.AND.EX P0, PT, RZ, UR5, PT, P0 ;  /* 0x00000005ff007c0c */ /* 0x000fe4000bf05300 */
[----:B--2---:R-:W-:Y:S01]  /*122a0*/  IADD3 R24, P1, R81, UR4, RZ ;  /* 0x0000000451187c10 */ /* 0x004fe2000ff3e0ff */
[----:B------:R-:W-:-:S03]  /*122b0*/  IMAD.MOV.U32 R74, RZ, RZ, RZ ;  /* 0x000000ffff4a7224 */ /* 0x000fc600078e00ff */
[----:B------:R-:W-:-:S07]  /*122c0*/  IADD3.X R25, R80, UR5, RZ, P1, !PT ;  /* 0x0000000550197c10 */ /* 0x000fce0008ffe4ff */
[----:B------:R-:W5:Y:S01]  /*122d0*/  @P0 LDG.E R74, desc[UR42][R24.64] ;  /* 0x0000002a184a0981 */ /* 0x000f62000c1e1900 */
[----:B------:R-:W-:-:S04]  /*122e0*/  ISETP.NE.U32.AND P3, PT, RZ, UR6, PT ;  /* 0x00000006ff007c0c */ /* 0x000fc8000bf65070 */
[----:B------:R-:W-:Y:S01]  /*122f0*/  ISETP.NE.AND.EX P3, PT, RZ, UR7, PT, P3 ;  /* 0x00000007ff007c0c */ /* 0x000fe2000bf65330 */
[----:B0-----:R-:W-:Y:S01]  /*12300*/  IMAD.MOV.U32 R10, RZ, RZ, 0x9b8 ;  /* 0x000009b8ff0a7424 */ /* 0x001fe200078e00ff */
[----:B------:R-:W-:Y:S02]  /*12310*/  ISETP.GT.AND P2, PT, R75, 0x1, PT ;  /* 0x000000014b00780c */ /* 0x000fe40003f44270 */
[----:B------:R-:W0:Y:S02]  /*12320*/  LDC R75, c[0x0][0xbe8] ;  /* 0x0002fa00ff4b7b82 */ /* 0x000e240000000800 */
[----:B------:R-:W-:-:S07]  /*12330*/  SEL R10, R10, 0x978, P2 ;  /* 0x000009780a0a7807 */ /* 0x000fce0001000000 */
[----:B------:R-:W-:Y:S01]  /*12340*/  @P3 IADD3 R4, P1, R81, UR6, RZ ;  /* 0x0000000651043c10 */ /* 0x000fe2000ff3e0ff */
[----:B------:R-:W-:Y:S02]  /*12350*/  ULDC UR6, c[0x0][0xa88] ;  /* 0x0002a20000067ab9 */ /* 0x000fe40000000800 */
[----:B------:R-:W-:Y:S01]  /*12360*/  IMAD.U32 R26, RZ, RZ, UR6 ;  /* 0x00000006ff1a7e24 */ /* 0x000fe2000f8e00ff */
[----:B------:R-:W-:Y:S01]  /*12370*/  @P3 IADD3.X R5, R80, UR7, RZ, P1, !PT ;  /* 0x0000000750053c10 */ /* 0x000fe20008ffe4ff */
[----:B------:R3:W2:Y:S04]  /*12380*/  LDC.64 R6, c[0x0][R10+0x218] ;  /* 0x000086000a067b82 */ /* 0x0006a80000000a00 */
[----:B------:R4:W5:Y:S04]  /*12390*/  @P3 LDG.E R26, desc[UR42][R4.64] ;  /* 0x0000002a041a3981 */ /* 0x000968000c1e1900 */
[----:B------:R3:W1:Y:S08]  /*123a0*/  LDC.64 R8, c[0x0][R10+0x228] ;  /* 0x00008a000a087b82 */ /* 0x0006700000000a00 */
[----:B----4-:R3:W4:Y:S01]  /*123b0*/  LDC.64 R4, c[0x0][R10+0x220] ;  /* 0x000088000a047b82 */ /* 0x0107220000000a00 */
[----:B0-----:R-:W-:Y:S01]  /*123c0*/  ISETP.NE.AND P1, PT, R75, 0x1, PT ;  /* 0x000000014b00780c */ /* 0x001fe20003f25270 */
[----:B---3--:R-:W-:-:S12]  /*123d0*/  @P3 BRA `(.L_x_10555) ;  /* 0x0000000000103947 */ /* 0x008fd80003800000 */
[----:B------:R-:W-:Y:S05]  /*123e0*/  @!P0 BRA `(.L_x_10555) ;  /* 0x00000000000c8947 */ /* 0x000fea0003800000 */
[----:B------:R-:W3:Y:S04]  /*123f0*/  LDG.E R11, desc[UR42][R24.64] ;  /* 0x0000002a180b7981 */ /* 0x000ee8000c1e1900 */
[----:B-----5:R-:W3:Y:S02]  /*12400*/  LDG.E R26, desc[UR42][R24.64+0x4] ;  /* 0x0000042a181a7981 */ /* 0x020ee4000c1e1900 */
[----:B---3--:R-:W-:-:S07]  /*12410*/  IADD3 R26, -R11, R26, RZ ;  /* 0x0000001a0b1a7210 */ /* 0x008fce0007ffe1ff */
.L_x_10555:
[----:B------:R-:W3:Y:S01]  /*12420*/  LDL.LU R12, [R1+0x98] ;  /* 0x00009800010c7983 */ /* 0x000ee20000300800 */
[----:B------:R-:W0:Y:S03]  /*12430*/  LDC.64 R10, c[0x0][R10+0x210] ;  /* 0x000084000a0a7b82 */ /* 0x000e260000000a00 */
[----:B------:R-:W2:Y:S04]  /*12440*/  LDL.LU R15, [R1+0xd8] ;  /* 0x0000d800010f7983 */ /* 0x000ea80000300800 */
[----:B------:R-:W4:Y:S01]  /*12450*/  LDL R24, [R1+0x110] ;  /* 0x0001100001187983 */ /* 0x000f220000100800 */
[----:B------:R-:W-:Y:S01]  /*12460*/  ISETP.NE.U32.AND P0, PT, RZ, UR4, PT ;  /* 0x00000004ff007c0c */ /* 0x000fe2000bf05070 */
[----:B------:R-:W1:Y:S02]  /*12470*/  @P1 LDC R77, c[0x0][0xbec] ;  /* 0x0002fb00ff4d1b82 */ /* 0x000e640000000800 */
[----:B------:R-:W4:Y:S04]  /*12480*/  LDL R80, [R1+0xa4] ;  /* 0x0000a40001507983 */ /* 0x000f280000100800 */
[----:B------:R-:W4:Y:S01]  /*12490*/  LDL R78, [R1+0xb0] ;  /* 0x0000b000014e7983 */ /* 0x000f220000100800 */
[----:B------:R-:W-:Y:S01]  /*124a0*/  ISETP.NE.AND.EX P0, PT, RZ, UR5, PT, P0 ;  /* 0x00000005ff007c0c */ /* 0x000fe2000bf05300 */
[----:B------:R-:W0:Y:S02]  /*124b0*/  @P1 LDC R79, c[0x0][0xbf0] ;  /* 0x0002fc00ff4f1b82 */ /* 0x000e240000000800 */
[----:B------:R-:W4:Y:S04]  /*124c0*/  LDL R82, [R1+0x10c] ;  /* 0x00010c0001527983 */ /* 0x000f280000100800 */
[----:B------:R-:W4:Y:S01]  /*124d0*/  LDL R81, [R1+0xe0] ;  /* 0x0000e00001517983 */ /* 0x000f220000100800 */
[----:B---3--:R-:W-:-:S02]  /*124e0*/  SEL R14, R12, RZ, !P0 ;  /* 0x000000ff0c0e7207 */ /* 0x008fc40004000000 */
[----:B------:R-:W3:Y:S01]  /*124f0*/  LDC.64 R12, c[0x0][0xba8] ;  /* 0x0002ea00ff0c7b82 */ /* 0x000ee20000000a00 */
[----:B--2---:R-:W-:Y:S02]  /*12500*/  SEL R15, R15, RZ, !P0 ;  /* 0x000000ff0f0f7207 */ /* 0x004fe40004000000 */
[----:B----4-:R-:W-:-:S04]  /*12510*/  IMAD R5, R5, R14, RZ ;  /* 0x0000000e05057224 */ /* 0x010fc800078e02ff */
[----:B------:R-:W-:Y:S02]  /*12520*/  IMAD R27, R4, R15, R5 ;  /* 0x0000000f041b7224 */ /* 0x000fe400078e0205 */
[-C--:B------:R-:W-:Y:S02]  /*12530*/  IMAD R15, R7, R137.reuse, RZ ;  /* 0x00000089070f7224 */ /* 0x080fe400078e02ff */
[----:B------:R-:W-:-:S04]  /*12540*/  IMAD.WIDE.U32 R6, R6, R137, RZ ;  /* 0x0000008906067225 */ /* 0x000fc800078e00ff */
[----:B------:R-:W-:-:S04]  /*12550*/  IMAD.WIDE.U32 R4, R4, R14, RZ ;  /* 0x0000000e04047225 */ /* 0x000fc800078e00ff */
[----:B------:R-:W-:Y:S01]  /*12560*/  IMAD R24, R80, 0xc0, R24 ;  /* 0x000000c050187824 */ /* 0x000fe200078e0218 */
[----:B-----5:R-:W-:Y:S01]  /*12570*/  IADD3 R6, P0, P3, R4, R6, R74 ;  /* 0x0000000604067210 */ /* 0x020fe20007b1e04a */
[----:B------:R-:W-:Y:S02]  /*12580*/  IMAD.IADD R76, R7, 0x1, R15 ;  /* 0x00000001074c7824 */ /* 0x000fe400078e020f */
[----:B-1----:R-:W-:Y:S01]  /*12590*/  @P1 IMAD.HI.U32 R4, R24, R77, RZ ;  /* 0x0000004d18041227 */ /* 0x002fe200078e00ff */
[----:B------:R-:W-:Y:S01]  /*125a0*/  SEL R25, R78, RZ, P2 ;  /* 0x000000ff4e197207 */ /* 0x000fe20001000000 */
[----:B---3--:R-:W1:Y:S02]  /*125b0*/  @!P2 LDC R12, c[0x0][0xb50] ;  /* 0x0002d400ff0cab82 */ /* 0x008e640000000800 */
[----:B------:R-:W-:Y:S02]  /*125c0*/  IMAD.IADD R7, R5, 0x1, R27 ;  /* 0x0000000105077824 */ /* 0x000fe400078e021b */
[----:B------:R-:W-:Y:S01]  /*125d0*/  IMAD.MOV.U32 R5, RZ, RZ, R24 ;  /* 0x000000ffff057224 */ /* 0x000fe200078e0018 */
[----:B0-----:R-:W-:Y:S01]  /*125e0*/  @P1 SHF.R.U32.HI R5, RZ, R79, R4 ;  /* 0x0000004fff051219 */ /* 0x001fe20000011604 */
[-C--:B------:R-:W-:Y:S01]  /*125f0*/  IMAD R27, R9, R25.reuse, RZ ;  /* 0x00000019091b7224 */ /* 0x080fe200078e02ff */
[----:B------:R-:W-:Y:S01]  /*12600*/  SHF.R.S32.HI R15, RZ, 0x1f, R74 ;  /* 0x0000001fff0f7819 */ /* 0x000fe2000001144a */
[----:B------:R-:W-:Y:S01]  /*12610*/  IMAD.WIDE.U32 R8, R8, R25, RZ ;  /* 0x0000001908087225 */ /* 0x000fe200078e00ff */
[----:B------:R-:W0:Y:S03]  /*12620*/  @!P2 LDC R13, c[0x0][0xb54] ;  /* 0x0002d500ff0dab82 */ /* 0x000e260000000800 */
[----:B------:R-:W-:Y:S01]  /*12630*/  IMAD.MOV R25, RZ, RZ, -R5 ;  /* 0x000000ffff197224 */ /* 0x000fe200078e0a05 */
[----:B------:R-:W-:-:S02]  /*12640*/  IADD3.X R7, R7, R76, R15, P0, P3 ;  /* 0x0000004c07077210 */ /* 0x000fc400007e640f */
[----:B------:R-:W-:Y:S02]  /*12650*/  IADD3 R8, P0, P3, R5, R6, R8 ;  /* 0x0000000605087210 */ /* 0x000fe40007b1e008 */
[----:B------:R-:W-:Y:S01]  /*12660*/  SHF.R.S32.HI R4, RZ, 0x1f, R5 ;  /* 0x0000001fff047819 */ /* 0x000fe20000011405 */
[----:B------:R-:W-:Y:S01]  /*12670*/  IMAD R5, R75, R25, R24 ;  /* 0x000000194b057224 */ /* 0x000fe200078e0218 */
[----:B------:R-:W-:-:S04]  /*12680*/  IADD3 R27, R9, R27, RZ ;  /* 0x0000001b091b7210 */ /* 0x000fc80007ffe0ff */
[----:B------:R-:W-:Y:S01]  /*12690*/  IADD3.X R9, R4, R7, R27, P0, P3 ;  /* 0x0000000704097210 */ /* 0x000fe200007e641b */
[-C--:B------:R-:W-:Y:S01]  /*126a0*/  IMAD R4, R11, R5.reuse, RZ ;  /* 0x000000050b047224 */ /* 0x080fe200078e02ff */
[----:B------:R-:W-:Y:S01]  /*126b0*/  SHF.R.S32.HI R7, RZ, 0x1f, R5 ;  /* 0x0000001fff077819 */ /* 0x000fe20000011405 */
[----:B------:R-:W-:-:S04]  /*126c0*/  IMAD.WIDE.U32 R8, R10, R5, R8 ;  /* 0x000000050a087225 */ /* 0x000fc800078e0008 */
[----:B------:R-:W-:Y:S01]  /*126d0*/  IMAD R7, R10, R7, R4 ;  /* 0x000000070a077224 */ /* 0x000fe200078e0204 */
[----:B-1----:R-:W-:-:S03]  /*126e0*/  LEA R12, P0, R8, R12, 0x2 ;  /* 0x0000000c080c7211 */ /* 0x002fc600078010ff */
[----:B------:R-:W-:-:S05]  /*126f0*/  IMAD.IADD R4, R9, 0x1, R7 ;  /* 0x0000000109047824 */ /* 0x000fca00078e0207 */
[----:B0-----:R-:W-:Y:S01]  /*12700*/  LEA.HI.X R13, R8, R13, R4, 0x2, P0 ;  /* 0x0000000d080d7211 */ /* 0x001fe200000f1404 */
[----:B------:R-:W-:Y:S01]  /*12710*/  SHFL.IDX PT, R6, R12, 0x1, 0x1c1f ;  /* 0x003c1f000c067f89 */ /* 0x000fe200000e0000 */
[----:B------:R-:W-:-:S03]  /*12720*/  IMAD R10, R80, 0xc0, R82 ;  /* 0x000000c0500a7824 */ /* 0x000fc600078e0252 */
[----:B------:R-:W-:Y:S04]  /*12730*/  SHFL.IDX PT, R4, R12, RZ, 0x1c1f ;  /* 0x001c1fff0c047589 */ /* 0x000fe800000e0000 */
[----:B------:R-:W0:Y:S04]  /*12740*/  SHFL.IDX PT, R5, R13, RZ, 0x1c1f ;  /* 0x001c1fff0d057589 */ /* 0x000e2800000e0000 */
[----:B------:R-:W1:Y:S01]  /*12750*/  SHFL.IDX PT, R7, R13, 0x1, 0x1c1f ;  /* 0x003c1f000d077f89 */ /* 0x000e6200000e0000 */
[----:B------:R-:W-:Y:S01]  /*12760*/  IMAD R8, R26, R75, RZ ;  /* 0x0000004b1a087224 */ /* 0x000fe200078e02ff */
[----:B------:R-:W-:Y:S01]  /*12770*/  LOP3.LUT P0, RZ, R81, 0x3, RZ, 0xc0, !PT ;  /* 0x0000000351ff7812 */ /* 0x000fe2000780c0ff */
[----:B------:R-:W-:-:S03]  /*12780*/  VIADD R9, R10, 0x8 ;  /* 0x000000080a097836 */ /* 0x000fc60000000000 */
[-C--:B------:R-:W-:Y:S02]  /*12790*/  ISETP.GE.OR P3, PT, R10, R8.reuse, P0 ;  /* 0x000000080a00720c */ /* 0x080fe40000766670 */
[----:B------:R-:W-:-:S11]  /*127a0*/  ISETP.GE.OR P0, PT, R9, R8, P0 ;  /* 0x000000080900720c */ /* 0x000fd60000706670 */
[----:B0-----:R0:W-:Y:S04]  /*127b0*/  @!P3 ST.E desc[UR42][R4.64], R3 ;  /* 0x000000030400b985 */ /* 0x0011e8000c10192a */
[----:B-1----:R0:W-:Y:S01]  /*127c0*/  @!P0 ST.E desc[UR42][R6.64], R0 ;  /* 0x0000000006008985 */ /* 0x0021e2000c10192a */
[----:B------:R-:W-:Y:S05]  /*127d0*/  @P2 BRA `(.L_x_10556) ;  /* 0x00000008002c2947 */ /* 0x000fea0003800000 */
[----:B------:R-:W0:Y:S01]  /*127e0*/  S2R R81, SR_TID.X ;  /* 0x0000000000517919 */ /* 0x000e220000002100 */
[----:B------:R-:W1:Y:S01]  /*127f0*/  @P1 LDC R12, c[0x0][0xbec] ;  /* 0x0002fb00ff0c1b82 */ /* 0x000e620000000800 */
[----:B------:R-:W-:-:S07]  /*12800*/  ULDC.64 UR4, c[0x0][0xaa0] ;  /* 0x0002a80000047ab9 */ /* 0x000fce0000000a00 */
[----:B------:R-:W2:Y:S01]  /*12810*/  @P1 LDC R45, c[0x0][0xbf0] ;  /* 0x0002fc00ff2d1b82 */ /* 0x000ea20000000800 */
[----:B0-----:R-:W-:-:S05]  /*12820*/  VIADD R0, R81, 0xffffff80 ;  /* 0xffffff8051007836 */ /* 0x001fca0000000000 */
[----:B------:R-:W-:-:S04]  /*12830*/  SHF.R.S32.HI R3, RZ, 0x1f, R0 ;  /* 0x0000001fff037819 */ /* 0x000fc80000011400 */
[----:B------:R-:W-:-:S04]  /*12840*/  LEA.HI R3, R3, R0, RZ, 0x2 ;  /* 0x0000000003037211 */ /* 0x000fc800078f10ff */
[----:B------:R-:W-:Y:S02]  /*12850*/  LOP3.LUT R5, R3, 0xfffffffc, RZ, 0xc0, !PT ;  /* 0xfffffffc03057812 */ /* 0x000fe400078ec0ff */
[----:B------:R-:W-:-:S03]  /*12860*/  SHF.R.S32.HI R20, RZ, 0x2, R3 ;  /* 0x00000002ff147819 */ /* 0x000fc60000011403 */
[----:B------:R-:W-:-:S05]  /*12870*/  IMAD.IADD R9, R0, 0x1, -R5 ;  /* 0x0000000100097824 */ /* 0x000fca00078e0a05 */
[----:B------:R-:W-:-:S05]  /*12880*/  SHF.L.U32 R21, R9, 0x3, RZ ;  /* 0x0000000309157819 */ /* 0x000fca00000006ff */
[----:B------:R-:W-:-:S04]  /*12890*/  IMAD R3, R20, 0x20, R21 ;  /* 0x0000002014037824 */ /* 0x000fc800078e0215 */
[----:B------:R-:W-:-:S03]  /*128a0*/  IMAD.WIDE R72, R3, 0x2, R72 ;  /* 0x0000000203487825 */ /* 0x000fc600078e0248 */
[C---:B------:R-:W-:Y:S01]  /*128b0*/  IADD3 R3, P5, R72.reuse, 0x7800, RZ ;  /* 0x0000780048037810 */ /* 0x040fe20007fbe0ff */
[----:B------:R-:W-:Y:S01]  /*128c0*/  IMAD R15, R15, UR4, RZ ;  /* 0x000000040f0f7c24 */ /* 0x000fe2000f8e02ff */
[----:B------:R-:W-:Y:S02]  /*128d0*/  IADD3 R25, P0, R72, 0x1800, RZ ;  /* 0x0000180048197810 */ /* 0x000fe40007f1e0ff */
[----:B------:R-:W-:Y:S01]  /*128e0*/  LOP3.LUT R0, R3, 0x180, RZ, 0xc0, !PT ;  /* 0x0000018003007812 */ /* 0x000fe200078ec0ff */
[----:B------:R-:W-:Y:S01]  /*128f0*/  IMAD R15, R74, UR5, R15 ;  /* 0x000000054a0f7c24 */ /* 0x000fe2000f8e020f */
[----:B------:R-:W-:Y:S01]  /*12900*/  IADD3 R29, P2, R72, 0x3000, RZ ;  /* 0x00003000481d7810 */ /* 0x000fe20007f5e0ff */
[----:B------:R-:W-:Y:S01]  /*12910*/  IMAD.WIDE.U32 R10, R74, UR4, RZ ;  /* 0x000000044a0a7c25 */ /* 0x000fe2000f8e00ff */
[----:B------:R-:W-:Y:S01]  /*12920*/  SHF.R.U64 R0, R0, 0x3, RZ ;  /* 0x0000000300007819 */ /* 0x000fe200000012ff */
[----:B------:R-:W-:Y:S01]  /*12930*/  ULDC.64 UR4, c[0x0][0xae8] ;  /* 0x0002ba0000047ab9 */ /* 0x000fe20000000a00 */
[C---:B------:R-:W-:Y:S01]  /*12940*/  IADD3 R33, P3, R72.reuse, 0x4800, RZ ;  /* 0x0000480048217810 */ /* 0x040fe20007f7e0ff */
[----:B------:R-:W-:Y:S01]  /*12950*/  IMAD.X R41, RZ, RZ, R73, P5 ;  /* 0x000000ffff297224 */ /* 0x000fe200028e0649 */
[----:B------:R-:W-:-:S02]  /*12960*/  IADD3 R37, P4, R72, 0x6000, RZ ;  /* 0x0000600048257810 */ /* 0x000fc40007f9e0ff */
[----:B------:R-:W-:Y:S01]  /*12970*/  LOP3.LUT R40, R0, R3, RZ, 0x3c, !PT ;  /* 0x0000000300287212 */ /* 0x000fe200078e3cff */
[----:B------:R-:W-:Y:S01]  /*12980*/  IMAD R0, R9, 0x60, R20 ;  /* 0x0000006009007824 */ /* 0x000fe200078e0214 */
[----:B------:R-:W-:Y:S01]  /*12990*/  LOP3.LUT R24, R25, 0x180, RZ, 0xc0, !PT ;  /* 0x0000018019187812 */ /* 0x000fe200078ec0ff */
[----:B------:R-:W-:Y:S01]  /*129a0*/  IMAD.IADD R11, R11, 0x1, R15 ;  /* 0x000000010b0b7824 */ /* 0x000fe200078e020f */
[----:B------:R-:W-:Y:S02]  /*129b0*/  LOP3.LUT R28, R29, 0x180, RZ, 0xc0, !PT ;  /* 0x000001801d1c7812 */ /* 0x000fe400078ec0ff */
[----:B------:R-:W-:Y:S02]  /*129c0*/  LOP3.LUT R32, R33, 0x180, RZ, 0xc0, !PT ;  /* 0x0000018021207812 */ /* 0x000fe400078ec0ff */
[----:B------:R-:W-:Y:S02]  /*129d0*/  LOP3.LUT R36, R37, 0x180, RZ, 0xc0, !PT ;  /* 0x0000018025247812 */ /* 0x000fe400078ec0ff */
[----:B------:R-:W-:Y:S01]  /*129e0*/  LOP3.LUT R5, R72, 0x180, RZ, 0xc0, !PT ;  /* 0x0000018048057812 */ /* 0x000fe200078ec0ff */
[----:B------:R-:W-:Y:S01]  /*129f0*/  IMAD R13, R80, 0xc0, R0 ;  /* 0x000000c0500d7824 */ /* 0x000fe200078e0200 */
[----:B------:R-:W-:Y:S01]  /*12a00*/  SHF.R.U64 R24, R24, 0x3, RZ ;  /* 0x0000000318187819 */ /* 0x000fe200000012ff */
[----:B------:R-:W-:Y:S01]  /*12a10*/  IMAD.WIDE.U32 R10, R137, UR4, R10 ;  /* 0x00000004890a7c25 */ /* 0x000fe2000f8e000a */
[----:B------:R-:W-:Y:S01]  /*12a20*/  SHF.R.U64 R28, R28, 0x3, RZ ;  /* 0x000000031c1c7819 */ /* 0x000fe200000012ff */
[----:B------:R-:W5:Y:S01]  /*12a30*/  LD.E.128 R40, desc[UR42][R40.64] ;  /* 0x0000002a28287980 */ /* 0x000f62000c101d00 */
[----:B------:R-:W-:-:S02]  /*12a40*/  SHF.R.U64 R32, R32, 0x3, RZ ;  /* 0x0000000320207819 */ /* 0x000fc400000012ff */
[----:B------:R-:W-:Y:S02]  /*12a50*/  SHF.R.U64 R36, R36, 0x3, RZ ;  /* 0x0000000324247819 */ /* 0x000fe400000012ff */
[----:B------:R-:W-:Y:S01]  /*12a60*/  SHF.R.U64 R5, R5, 0x3, RZ ;  /* 0x0000000305057819 */ /* 0x000fe200000012ff */
[----:B-1----:R-:W-:Y:S01]  /*12a70*/  @P1 IMAD.HI.U32 R0, R13, R12, RZ ;  /* 0x0000000c0d001227 */ /* 0x002fe200078e00ff */
[----:B------:R-:W-:Y:S02]  /*12a80*/  SHF.R.S32.HI R9, RZ, 0x1f, R14 ;  /* 0x0000001fff097819 */ /* 0x000fe4000001140e */
[----:B------:R-:W-:Y:S01]  /*12a90*/  LOP3.LUT R24, R24, R25, RZ, 0x3c, !PT ;  /* 0x0000001918187212 */ /* 0x000fe200078e3cff */
[--C-:B------:R-:W-:Y:S01]  /*12aa0*/  IMAD.X R25, RZ, RZ, R73.reuse, P0 ;  /* 0x000000ffff197224 */ /* 0x100fe200000e0649 */
[----:B------:R-:W-:Y:S01]  /*12ab0*/  LOP3.LUT R28, R28, R29, RZ, 0x3c, !PT ;  /* 0x0000001d1c1c7212 */ /* 0x000fe200078e3cff */
[--C-:B------:R-:W-:Y:S01]  /*12ac0*/  IMAD.X R29, RZ, RZ, R73.reuse, P2 ;  /* 0x000000ffff1d7224 */ /* 0x100fe200010e0649 */
[----:B------:R-:W-:Y:S01]  /*12ad0*/  LOP3.LUT R32, R32, R33, RZ, 0x3c, !PT ;  /* 0x0000002120207212 */ /* 0x000fe200078e3cff */
[----:B------:R-:W-:Y:S01]  /*12ae0*/  IMAD.X R33, RZ, RZ, R73, P3 ;  /* 0x000000ffff217224 */ /* 0x000fe200018e0649 */
[----:B------:R-:W-:Y:S01]  /*12af0*/  LOP3.LUT R36, R36, R37, RZ, 0x3c, !PT ;  /* 0x0000002524247212 */ /* 0x000fe200078e3cff */
[----:B------:R-:W-:Y:S01]  /*12b00*/  IMAD R11, R137, UR5, R11 ;  /* 0x00000005890b7c24 */ /* 0x000fe2000f8e020b */
[----:B------:R-:W-:Y:S01]  /*12b10*/  IADD3.X R37, RZ, R73, RZ, P4, !PT ;  /* 0x00000049ff257210 */ /* 0x000fe200027fe4ff */
[----:B------:R-:W-:Y:S01]  /*12b20*/  ULDC.64 UR4, c[0x0][0xaf0] ;  /* 0x0002bc0000047ab9 */ /* 0x000fe20000000a00 */
[----:B------:R-:W-:Y:S01]  /*12b30*/  LOP3.LUT R72, R5, R72, RZ, 0x3c, !PT ;  /* 0x0000004805487212 */ /* 0x000fe200078e3cff */
[----:B------:R-:W-:Y:S01]  /*12b40*/  IMAD.MOV.U32 R3, RZ, RZ, R13 ;  /* 0x000000ffff037224 */ /* 0x000fe200078e000d */
[----:B--2---:R-:W-:Y:S01]  /*12b50*/  @P1 SHF.R.U32.HI R3, RZ, R45, R0 ;  /* 0x0000002dff031219 */ /* 0x004fe20000011600 */
[----:B------:R-:W-:Y:S01]  /*12b60*/  IMAD R9, R9, UR4, RZ ;  /* 0x0000000409097c24 */ /* 0x000fe2000f8e02ff */
[----:B------:R-:W5:Y:S01]  /*12b70*/  LD.E.128 R24, desc[UR42][R24.64] ;  /* 0x0000002a18187980 */ /* 0x000f62000c101d00 */
[----:B------:R-:W-:Y:S01]  /*12b80*/  IMAD.WIDE.U32 R10, R14, UR4, R10 ;  /* 0x000000040e0a7c25 */ /* 0x000fe2000f8e000a */
[----:B------:R-:W-:-:S02]  /*12b90*/  SHF.R.S32.HI R0, RZ, 0x1f, R3 ;  /* 0x0000001fff007819 */ /* 0x000fc40000011403 */
[----:B------:R0:W5:Y:S01]  /*12ba0*/  LD.E.128 R4, desc[UR42][R72.64] ;  /* 0x0000002a48047980 */ /* 0x000162000c101d00 */
[----:B------:R-:W-:Y:S01]  /*12bb0*/  IMAD R9, R14, UR5, R9 ;  /* 0x000000050e097c24 */ /* 0x000fe2000f8e0209 */
[----:B------:R-:W-:Y:S02]  /*12bc0*/  ULDC.64 UR4, c[0x0][0xae0] ;  /* 0x0002b80000047ab9 */ /* 0x000fe40000000a00 */
[----:B------:R-:W5:Y:S01]  /*12bd0*/  LD.E.128 R28, desc[UR42][R28.64] ;  /* 0x0000002a1c1c7980 */ /* 0x000f62000c101d00 */
[----:B------:R-:W-:-:S03]  /*12be0*/  IMAD.MOV R12, RZ, RZ, -R3 ;  /* 0x000000ffff0c7224 */ /* 0x000fc600078e0a03 */
        /* <DEDUP_REMOVED lines=8> */
[----:B------:R-:W-:Y:S01]  /*12c70*/  IADD3 R11, R11, R9, RZ ;  /* 0x000000090b0b7210 */ /* 0x000fe20007ffe0ff */
[----:B------:R-:W-:-:S02]  /*12c80*/  IMAD R0, R0, UR4, RZ ;  /* 0x0000000400007c24 */ /* 0x000fc4000f8e02ff */
[----:B------:R-:W-:Y:S02]  /*12c90*/  IMAD R75, R75, R12, R13 ;  /* 0x0000000c4b4b7224 */ /* 0x000fe400078e020d */
[----:B------:R-:W-:-:S04]  /*12ca0*/  IMAD.WIDE.U32 R10, R3, UR4, R10 ;  /* 0x00000004030a7c25 */ /* 0x000fc8000f8e000a */
[----:B------:R-:W-:Y:S01]  /*12cb0*/  IMAD R9, R3, UR5, R0 ;  /* 0x0000000503097c24 */ /* 0x000fe2000f8e0200 */
[----:B------:R-:W-:Y:S01]  /*12cc0*/  SHF.R.S32.HI R3, RZ, 0x1f, R75 ;  /* 0x0000001fff037819 */ /* 0x000fe2000001144b */
[----:B------:R-:W-:Y:S01]  /*12cd0*/  ULDC.64 UR4, c[0x0][0xad8] ;  /* 0x0002b60000047ab9 */ /* 0x000fe20000000a00 */
[----:B------:R-:W-:Y:S02]  /*12ce0*/  VIADD R0, R2, 0x2d820 ;  /* 0x0002d82002007836 */ /* 0x000fe40000000000 */
[----:B------:R-:W-:Y:S02]  /*12cf0*/  IMAD.IADD R11, R11, 0x1, R9 ;  /* 0x000000010b0b7824 */ /* 0x000fe400078e0209 */
[----:B------:R-:W-:Y:S01]  /*12d00*/  IMAD R12, R3, UR4, RZ ;  /* 0x00000004030c7c24 */ /* 0x000fe2000f8e02ff */
[----:B------:R-:W-:Y:S01]  /*12d10*/  PRMT R0, RZ, 0x654, R0 ;  /* 0x00000654ff007816 */ /* 0x000fe20000000000 */
[----:B------:R-:W-:-:S04]  /*12d20*/  IMAD.WIDE.U32 R10, R75, UR4, R10 ;  /* 0x000000044b0a7c25 */ /* 0x000fc8000f8e000a */
[----:B------:R-:W-:Y:S01]  /*12d30*/  IMAD R9, R75, UR5, R12 ;  /* 0x000000054b097c24 */ /* 0x000fe2000f8e020c */
[----:B------:R-:W-:Y:S01]  /*12d40*/  ULDC.64 UR4, c[0x0][0xa80] ;  /* 0x0002a00000047ab9 */ /* 0x000fe20000000a00 */
[----:B-1----:R1:W-:Y:S02]  /*12d50*/  SYNCS.ARRIVE.TRANS64.RED.A1T0 RZ, [R0+URZ], RZ ;  /* 0x000000ff00ff79a7 */ /* 0x0023e4000810043f */
[----:B------:R-:W-:Y:S01]  /*12d60*/  IMAD.IADD R9, R11, 0x1, R9 ;  /* 0x000000010b097824 */ /* 0x000fe200078e0209 */
[C---:B------:R-:W-:Y:S01]  /*12d70*/  IADD3 R47, R21.reuse, 0x40, RZ ;  /* 0x00000040152f7810 */ /* 0x040fe20007ffe0ff */
[----:B------:R-:W-:Y:S01]  /*12d80*/  VIADD R44, R21, 0x20 ;  /* 0x00000020152c7836 */ /* 0x000fe20000000000 */
[----:B-1----:R-:W-:Y:S01]  /*12d90*/  LEA R0, P0, R10, UR4, 0x1 ;  /* 0x000000040a007c11 */ /* 0x002fe2000f8008ff */
[----:B------:R-:W-:-:S03]  /*12da0*/  UMOV UR4, 0xffffffff ;  /* 0xffffffff00047882 */ /* 0x000fc60000000000 */
[----:B------:R-:W-:Y:S02]  /*12db0*/  LEA.HI.X R9, R10, UR5, R9, 0x1, P0 ;  /* 0x000000050a097c11 */ /* 0x000fe400080f0c09 */
[----:B------:R-:W-:Y:S02]  /*12dc0*/  SHF.R.S32.HI R46, RZ, 0x1f, R44 ;  /* 0x0000001fff2e7819 */ /* 0x000fe4000001142c */
[----:B------:R-:W-:Y:S01]  /*12dd0*/  SHF.R.S32.HI R48, RZ, 0x1f, R47 ;  /* 0x0000001fff307819 */ /* 0x000fe2000001142f */
[----:B0-----:R-:W-:Y:S06]  /*12de0*/  BRA.DIV UR4, `(.L_x_10557) ;  /* 0x0000009604e87947 */ /* 0x001fec000b800000 */
[----:B------:R0:W1:Y:S04]  /*12df0*/  SHFL.IDX PT, R3, R9, RZ, 0x1c1f ;  /* 0x001c1fff09037589 */ /* 0x00006800000e0000 */
[----:B------:R0:W2:Y:S02]  /*12e00*/  SHFL.IDX PT, R14, R0, RZ, 0x1c1f ;  /* 0x001c1fff000e7589 */ /* 0x0000a400000e0000 */
.L_x_10731:
[----:B------:R-:W-:Y:S01]  /*12e10*/  IMAD R45, R80, 0xc0, R20 ;  /* 0x000000c0502d7824 */ /* 0x000fe200078e0214 */
[----:B------:R-:W-:Y:S04]  /*12e20*/  BSSY B1, `(.L_x_10558) ;  /* 0x0000010000017945 */ /* 0x000fe80003800000 */
[----:B------:R-:W-:-:S13]  /*12e30*/  ISETP.GE.AND P0, PT, R45, R8, PT ;  /* 0x000000082d00720c */ /* 0x000fda0003f06270 */
[----:B------:R-:W-:Y:S05]  /*12e40*/  @P0 BRA `(.L_x_10559) ;  /* 0x0000000000340947 */ /* 0x000fea0003800000 */
[----:B------:R-:W-:Y:S02]  /*12e50*/  ULDC UR4, c[0x0][0xac8] ;  /* 0x0002b20000047ab9 */ /* 0x000fe40000000800 */
[----:B------:R-:W-:Y:S02]  /*12e60*/  ISETP.GE.AND P0, PT, R21, UR4, PT ;  /* 0x0000000415007c0c */ /* 0x000fe4000bf06270 */
[----:B------:R-:W-:Y:S02]  /*12e70*/  ISETP.GE.AND P1, PT, R44, UR4, PT ;  /* 0x000000042c007c0c */ /* 0x000fe4000bf26270 */
[----:B------:R-:W-:-:S09]  /*12e80*/  ISETP.GE.AND P2, PT, R47, UR4, PT ;  /* 0x000000042f007c0c */ /* 0x000fd2000bf46270 */
[----:B-1----:R-:W-:Y:S02]  /*12e90*/  @!P0 IMAD.MOV.U32 R15, RZ, RZ, R3 ;  /* 0x000000ffff0f8224 */ /* 0x002fe400078e0003 */
[CC--:B--2---:R-:W-:Y:S02]  /*12ea0*/  @!P1 LEA R12, P3, R44.reuse, R14.reuse, 0x1 ;  /* 0x0000000e2c0c9211 */ /* 0x0c4fe400078608ff */
[----:B------:R-:W-:Y:S01]  /*12eb0*/  @!P2 LEA R10, P4, R47, R14, 0x1 ;  /* 0x0000000e2f0aa211 */ /* 0x000fe200078808ff */
[----:B------:R-:W-:Y:S01]  /*12ec0*/  @!P0 IMAD.WIDE R14, R21, 0x2, R14 ;  /* 0x00000002150e8825 */ /* 0x000fe200078e020e */
[-C--:B------:R-:W-:Y:S02]  /*12ed0*/  @!P1 LEA.HI.X R13, R44, R3.reuse, R46, 0x1, P3 ;  /* 0x000000032c0d9211 */ /* 0x080fe400018f0c2e */
[----:B------:R-:W-:Y:S02]  /*12ee0*/  @!P2 LEA.HI.X R11, R47, R3, R48, 0x1, P4 ;  /* 0x000000032f0ba211 */ /* 0x000fe400020f0c30 */
[----:B-----5:R3:W-:Y:S04]  /*12ef0*/  @!P0 ST.E.128 desc[UR42][R14.64], R4 ;  /* 0x000000040e008985 */ /* 0x0207e8000c101d2a */
[----:B------:R3:W-:Y:S04]  /*12f00*/  @!P1 ST.E.128 desc[UR42][R12.64], R28 ;  /* 0x0000001c0c009985 */ /* 0x0007e8000c101d2a */
[----:B------:R3:W-:Y:S02]  /*12f10*/  @!P2 ST.E.128 desc[UR42][R10.64], R36 ;  /* 0x000000240a00a985 */ /* 0x0007e4000c101d2a */
.L_x_10559:
[----:B------:R-:W-:Y:S05]  /*12f20*/  BSYNC B1 ;  /* 0x0000000000017941 */ /* 0x000fea0003800000 */
.L_x_10558:
[----:B------:R-:W-:-:S03]  /*12f30*/  UMOV UR4, 0xffffffff ;  /* 0xffffffff00047882 */ /* 0x000fc60000000000 */
[----:B------:R-:W-:Y:S05]  /*12f40*/  BRA.DIV UR4, `(.L_x_10560) ;  /* 0x0000009604c47947 */ /* 0x000fea000b800000 */
[----:B-1----:R1:W4:Y:S04]  /*12f50*/  SHFL.IDX PT, R3, R9, 0x1, 0x1c1f ;  /* 0x003c1f0009037f89 */ /* 0x00232800000e0000 */
[----:B--23--:R1:W2:Y:S02]  /*12f60*/  SHFL.IDX PT, R14, R0, 0x1, 0x1c1f ;  /* 0x003c1f00000e7f89 */ /* 0x00c2a400000e0000 */
.L_x_10735:
[----:B-----5:R-:W-:-:S05]  /*12f70*/  VIADD R5, R45, 0x60 ;  /* 0x000000602d057836 */ /* 0x020fca0000000000 */
[----:B------:R-:W-:-:S13]  /*12f80*/  ISETP.GE.AND P0, PT, R5, R8, PT ;  /* 0x000000080500720c */ /* 0x000fda0003f06270 */
[----:B------:R-:W-:Y:S05]  /*12f90*/  @P0 BRA `(.L_x_10561) ;  /* 0x0000001800440947 */ /* 0x000fea0003800000 */
[----:B------:R-:W-:Y:S02]  /*12fa0*/  ULDC UR4, c[0x0][0xac8] ;  /* 0x0002b20000047ab9 */ /* 0x000fe40000000800 */
[----:B------:R-:W-:Y:S02]  /*12fb0*/  ISETP.GE.AND P1, PT, R21, UR4, PT ;  /* 0x0000000415007c0c */ /* 0x000fe4000bf26270 */
[----:B------:R-:W-:-:S11]  /*12fc0*/  ISETP.GE.AND P2, PT, R44, UR4, PT ;  /* 0x000000042c007c0c */ /* 0x000fd6000bf46270 */
[----:B----4-:R-:W-:Y:S02]  /*12fd0*/  @!P1 IMAD.MOV.U32 R15, RZ, RZ, R3 ;  /* 0x000000ffff0f9224 */ /* 0x010fe400078e0003 */
[----:B--2---:R-:W-:Y:S01]  /*12fe0*/  @!P2 LEA R6, P0, R44, R14, 0x1 ;  /* 0x0000000e2c06a211 */ /* 0x004fe200078008ff */
[----:B------:R-:W-:-:S03]  /*12ff0*/  @!P1 IMAD.WIDE R4, R21, 0x2, R14 ;  /* 0x0000000215049825 */ /* 0x000fc600078e020e */
[----:B------:R-:W-:Y:S02]  /*13000*/  @!P2 LEA.HI.X R7, R44, R3, R46, 0x1, P0 ;  /* 0x000000032c07a211 */ /* 0x000fe400000f0c2e */
[----:B------:R-:W-:Y:S01]  /*13010*/  ISETP.GE.AND P0, PT, R47, UR4, PT ;  /* 0x000000042f007c0c */ /* 0x000fe2000bf06270 */
[----:B------:R2:W-:Y:S04]  /*13020*/  @!P1 ST.E.128 desc[UR42][R4.64], R24 ;  /* 0x0000001804009985 */ /* 0x0005e8000c101d2a */
[----:B------:R2:W-:Y:S08]  /*13030*/  @!P2 ST.E.128 desc[UR42][R6.64], R32 ;  /* 0x000000200600a985 */ /* 0x0005f0000c101d2a */
[----:B------:R-:W-:Y:S05]  /*13040*/  @P0 BRA `(.L_x_10561) ;  /* 0x0000001800180947 */ /* 0x000fea0003800000 */
[----:B------:R-:W-:-:S04]  /*13050*/  LEA R14, P0, R47, R14, 0x1 ;  /* 0x0000000e2f0e7211 */ /* 0x000fc800078008ff */
[----:B------:R-:W-:-:S05]  /*13060*/  LEA.HI.X R15, R47, R3, R48, 0x1, P0 ;  /* 0x000000032f0f7211 */ /* 0x000fca00000f0c30 */
[----:B------:R3:W-:Y:S01]  /*13070*/  ST.E.128 desc[UR42][R14.64], R40 ;  /* 0x000000280e007985 */ /* 0x0007e2000c101d2a */
[----:B------:R-:W-:Y:S05]  /*13080*/  BRA `(.L_x_10561) ;  /* 0x0000001800087947 */ /* 0x000fea0003800000 */
.L_x_10556:
[----:B------:R-:W-:Y:S01]  /*13090*/  ULDC.64 UR4, c[0x0][0xb08] ;  /* 0x0002c20000047ab9 */ /* 0x000fe20000000a00 */
[----:B------:R-:W1:Y:S01]  /*130a0*/  @P1 LDC R11, c[0x0][0xbec] ;  /* 0x0002fb00ff0b1b82 */ /* 0x000e620000000800 */
[----:B------:R-:W-:Y:S01]  /*130b0*/  IMAD R15, R15, UR4, RZ ;  /* 0x000000040f0f7c24 */ /* 0x000fe2000f8e02ff */
[----:B0-----:R-:W-:Y:S01]  /*130c0*/  SHF.R.S32.HI R3, RZ, 0x1f, R14 ;  /* 0x0000001fff037819 */ /* 0x001fe2000001140e */
[----:B------:R-:W-:-:S04]  /*130d0*/  IMAD.WIDE.U32 R4, R74, UR4, RZ ;  /* 0x000000044a047c25 */ /* 0x000fc8000f8e00ff */
[----:B------:R-:W-:Y:S01]  /*130e0*/  IMAD R15, R74, UR5, R15 ;  /* 0x000000054a0f7c24 */ /* 0x000fe2000f8e020f */
[----:B------:R-:W0:Y:S01]  /*130f0*/  @P1 LDC R0, c[0x0][0xbf0] ;  /* 0x0002fc00ff001b82 */ /* 0x000e220000000800 */
[----:B------:R-:W-:Y:S02]  /*13100*/  ULDC.64 UR4, c[0x0][0xb38] ;  /* 0x0002ce0000047ab9 */ /* 0x000fe40000000a00 */
[----:B------:R-:W-:Y:S02]  /*13110*/  IMAD.IADD R5, R5, 0x1, R15 ;  /* 0x0000000105057824 */ /* 0x000fe400078e020f */
[----:B------:R-:W-:-:S04]  /*13120*/  IMAD.WIDE.U32 R4, R137, UR4, R4 ;  /* 0x0000000489047c25 */ /* 0x000fc8000f8e0004 */
[----:B------:R-:W-:Y:S01]  /*13130*/  IMAD R5, R137, UR5, R5 ;  /* 0x0000000589057c24 */ /* 0x000fe2000f8e0205 */
[----:B------:R-:W-:Y:S02]  /*13140*/  ULDC.64 UR4, c[0x0][0xb40] ;  /* 0x0002d00000047ab9 */ /* 0x000fe40000000a00 */
[----:B------:R-:W-:Y:S02]  /*13150*/  IMAD R3, R3, UR4, RZ ;  /* 0x0000000403037c24 */ /* 0x000fe4000f8e02ff */
[----:B------:R-:W-:-:S04]  /*13160*/  IMAD.WIDE.U32 R4, R14, UR4, R4 ;  /* 0x000000040e047c25 */ /* 0x000fc8000f8e0004 */
[----:B------:R-:W-:Y:S01]  /*13170*/  IMAD R7, R14, UR5, R3 ;  /* 0x000000050e077c24 */ /* 0x000fe2000f8e0203 */
[----:B------:R-:W-:Y:S01]  /*13180*/  MOV R3, R24 ;  /* 0x0000001800037202 */ /* 0x000fe20000000f00 */
[----:B-1----:R-:W-:Y:S01]  /*13190*/  @P1 IMAD.HI.U32 R11, R24, R11, RZ ;  /* 0x0000000b180b1227 */ /* 0x002fe200078e00ff */
[----:B------:R-:W-:-:S03]  /*131a0*/  ULDC.64 UR4, c[0x0][0xb48] ;  /* 0x0002d20000047ab9 */ /* 0x000fc60000000a00 */
[----:B------:R-:W-:Y:S01]  /*131b0*/  IMAD.IADD R5, R5, 0x1, R7 ;  /* 0x0000000105057824 */ /* 0x000fe200078e0207 */
[----:B0-----:R-:W-:Y:S01]  /*131c0*/  @P1 SHF.R.U32.HI R3, RZ, R0, R11 ;  /* 0x00000000ff031219 */ /* 0x001fe2000001160b */
[----:B------:R-:W-:Y:S02]  /*131d0*/  VIADD R7, R2, 0x2d820 ;  /* 0x0002d82002077836 */ /* 0x000fe40000000000 */
[----:B------:R-:W-:Y:S01]  /*131e0*/  IMAD.WIDE.U32 R4, R78, UR4, R4 ;  /* 0x000000044e047c25 */ /* 0x000fe2000f8e0004 */
[----:B------:R-:W-:-:S03]  /*131f0*/  SHF.R.S32.HI R0, RZ, 0x1f, R3 ;  /* 0x0000001fff007819 */ /* 0x000fc60000011403 */
[----:B------:R-:W-:Y:S02]  /*13200*/  IMAD.MOV R6, RZ, RZ, -R3 ;  /* 0x000000ffff067224 */ /* 0x000fe400078e0a03 */
[----:B------:R-:W-:Y:S01]  /*13210*/  IMAD R5, R78, UR5, R5 ;  /* 0x000000054e057c24 */ /* 0x000fe2000f8e0205 */
[----:B------:R-:W-:Y:S01]  /*13220*/  ULDC.64 UR4, c[0x0][0xb30] ;  /* 0x0002cc0000047ab9 */ /* 0x000fe20000000a00 */
[----:B------:R-:W-:Y:S01]  /*13230*/  IMAD R75, R75, R6, R24 ;  /* 0x000000064b4b7224 */ /* 0x000fe200078e0218 */
[----:B------:R-:W-:Y:S01]  /*13240*/  PRMT R6, RZ, 0x654, R7 ;  /* 0x00000654ff067816 */ /* 0x000fe20000000007 */
[----:B------:R-:W-:Y:S02]  /*13250*/  IMAD R0, R0, UR4, RZ ;  /* 0x0000000400007c24 */ /* 0x000fe4000f8e02ff */
[C---:B------:R-:W-:Y:S01]  /*13260*/  IMAD.WIDE.U32 R4, R3.reuse, UR4, R4 ;  /* 0x0000000403047c25 */ /* 0x040fe2000f8e0004 */
[----:B------:R0:W-:Y:S03]  /*13270*/  SYNCS.ARRIVE.TRANS64.RED.A1T0 RZ, [R6+URZ], RZ ;  /* 0x000000ff06ff79a7 */ /* 0x0001e6000810043f */
[----:B------:R-:W-:Y:S01]  /*13280*/  IMAD R7, R3, UR5, R0 ;  /* 0x0000000503077c24 */ /* 0x000fe2000f8e0200 */
[----:B------:R-:W-:Y:S01]  /*13290*/  SHF.R.S32.HI R0, RZ, 0x1f, R75 ;  /* 0x0000001fff007819 */ /* 0x000fe2000001144b */
[----:B------:R-:W-:-:S02]  /*132a0*/  ULDC.64 UR4, c[0x0][0xb28] ;  /* 0x0002ca0000047ab9 */ /* 0x000fc40000000a00 */
        /* <DEDUP_REMOVED lines=9> */
[----:B0-----:R-:W-:Y:S06]  /*13340*/  BRA.DIV UR4, `(.L_x_10562) ;  /* 0x00000096040c7947 */ /* 0x001fec000b800000 */
[----:B------:R0:W1:Y:S04]  /*13350*/  SHFL.IDX PT, R3, R24, RZ, 0x1c1f ;  /* 0x001c1fff18037589 */ /* 0x00006800000e0000 */
[----:B------:R0:W2:Y:S02]  /*13360*/  SHFL.IDX PT, R14, R0, RZ, 0x1c1f ;  /* 0x001c1fff000e7589 */ /* 0x0000a400000e0000 */
.L_x_10738:
[----:B------:R-:W-:Y:S01]  /*13370*/  ISETP.GE.AND P0, PT, R10, R8, PT ;  /* 0x000000080a00720c */ /* 0x000fe20003f06270 */
[----:B------:R-:W-:-:S12]  /*13380*/  BSSY B1, `(.L_x_10563) ;  /* 0x000004b000017945 */ /* 0x000fd80003800000 */
[----:B------:R-:W-:Y:S05]  /*13390*/  @P0 BRA `(.L_x_10564) ;  /* 0x0000000400240947 */ /* 0x000fea0003800000 */
[----:B------:R-:W3:Y:S01]  /*133a0*/  LDL R15, [R1+0xac] ;  /* 0x0000ac00010f7983 */ /* 0x000ee20000100800 */
[----:B------:R-:W-:-:S03]  /*133b0*/  ULDC UR4, c[0x0][0xac8] ;  /* 0x0002b20000047ab9 */ /* 0x000fc60000000800 */
[----:B------:R-:W4:Y:S04]  /*133c0*/  LDL R83, [R1+0xd4] ;  /* 0x0000d40001537983 */ /* 0x000f280000100800 */
[----:B------:R-:W5:Y:S04]  /*133d0*/  LDL R81, [R1+0xd0] ;  /* 0x0000d00001517983 */ /* 0x000f680000100800 */
[----:B------:R-:W2:Y:S04]  /*133e0*/  LDL R79, [R1+0xcc] ;  /* 0x0000cc00014f7983 */ /* 0x000ea80000100800 */
        /* <DEDUP_REMOVED lines=15> */
[----:B------:R-:W2:Y:S01]  /*134e0*/  LDL R13, [R1+0xe4] ;  /* 0x0000e400010d7983 */ /* 0x000ea20000100800 */
[----:B---3--:R-:W-:-:S02]  /*134f0*/  ISETP.GE.AND P2, PT, R15, UR4, PT ;  /* 0x000000040f007c0c */ /* 0x008fc4000bf46270 */
[----:B----4-:R-:W-:Y:S02]  /*13500*/  ISETP.GE.AND P3, PT, R83, UR4, PT ;  /* 0x0000000453007c0c */ /* 0x010fe4000bf66270 */
[----:B-----5:R-:W-:-:S09]  /*13510*/  ISETP.GE.AND P0, PT, R81, UR4, PT ;  /* 0x0000000451007c0c */ /* 0x020fd2000bf06270 */
[----:B--2---:R-:W-:Y:S02]  /*13520*/  @!P2 IMAD.MOV.U32 R4, RZ, RZ, R14 ;  /* 0x000000ffff04a224 */ /* 0x004fe400078e000e */
[----:B-1----:R-:W-:Y:S01]  /*13530*/  @!P2 IMAD.MOV.U32 R5, RZ, RZ, R3 ;  /* 0x000000ffff05a224 */ /* 0x002fe200078e0003 */
[----:B------:R-:W-:Y:S01]  /*13540*/  ISETP.GE.AND P1, PT, R79, UR4, PT ;  /* 0x000000044f007c0c */ /* 0x000fe2000bf26270 */
[----:B------:R-:W-:Y:S01]  /*13550*/  @!P2 IMAD.WIDE R4, R15, 0x4, R4 ;  /* 0x000000040f04a825 */ /* 0x000fe200078e0204 */
[----:B------:R-:W-:-:S04]  /*13560*/  @!P3 LEA R6, P4, R83, R14, 0x2 ;  /* 0x0000000e5306b211 */ /* 0x000fc800078810ff */
[----:B------:R1:W-:Y:S01]  /*13570*/  @!P2 ST.E.64 desc[UR42][R4.64], R20 ;  /* 0x000000140400a985 */ /* 0x0003e2000c101b2a */
[----:B------:R-:W-:Y:S02]  /*13580*/  ISETP.GE.AND P2, PT, R77, UR4, PT ;  /* 0x000000044d007c0c */ /* 0x000fe4000bf46270 */
[----:B------:R-:W-:-:S05]  /*13590*/  @!P3 LEA.HI.X R7, R83, R3, R84, 0x2, P4 ;  /* 0x000000035307b211 */ /* 0x000fca00020f1454 */
[----:B------:R2:W-:Y:S01]  /*135a0*/  @!P3 ST.E.64 desc[UR42][R6.64], R28 ;  /* 0x0000001c0600b985 */ /* 0x0005e2000c101b2a */
[----:B-1----:R-:W-:-:S04]  /*135b0*/  @!P0 LEA R4, P5, R81, R14, 0x2 ;  /* 0x0000000e51048211 */ /* 0x002fc800078a10ff */
[-C--:B------:R-:W-:Y:S02]  /*135c0*/  @!P0 LEA.HI.X R5, R81, R3.reuse, R82, 0x2, P5 ;  /* 0x0000000351058211 */ /* 0x080fe400028f1452 */
[----:B------:R-:W-:Y:S02]  /*135d0*/  ISETP.GE.AND P3, PT, R75, UR4, PT ;  /* 0x000000044b007c0c */ /* 0x000fe4000bf66270 */
[----:B--2---:R-:W-:Y:S01]  /*135e0*/  @!P1 LEA R6, P4, R79, R14, 0x2 ;  /* 0x0000000e4f069211 */ /* 0x004fe200078810ff */
        /* <DEDUP_REMOVED lines=10> */
[----:B------:R-:W-:Y:S02]  /*13690*/  @!P3 LEA.HI.X R7, R75, R3, R76, 0x2, P5 ;  /* 0x000000034b07b211 */ /* 0x000fe400028f144c */
[----:B------:R-:W-:Y:S01]  /*136a0*/  ISETP.GE.AND P5, PT, R12, UR4, PT ;  /* 0x000000040c007c0c */ /* 0x000fe2000bfa6270 */
[----:B------:R-:W-:-:S02]  /*136b0*/  VIADD R15, R15, 0x58 ;  /* 0x000000580f0f7836 */ /* 0x000fc40000000000 */
[----:B------:R2:W-:Y:S01]  /*136c0*/  @!P3 ST.E.64 desc[UR42][R6.64], R36 ;  /* 0x000000240600b985 */ /* 0x0005e2000c101b2a */
[----:B-1----:R-:W-:-:S04]  /*136d0*/  @!P0 LEA R4, P4, R73, R14, 0x2 ;  /* 0x0000000e49048211 */ /* 0x002fc800078810ff */
[-C--:B------:R-:W-:Y:S02]  /*136e0*/  @!P0 LEA.HI.X R5, R73, R3.reuse, R74, 0x2, P4 ;  /* 0x0000000349058211 */ /* 0x080fe400020f144a */
[----:B------:R-:W-:Y:S02]  /*136f0*/  ISETP.GE.AND P3, PT, R25, UR4, PT ;  /* 0x0000000419007c0c */ /* 0x000fe4000bf66270 */
[C---:B--2---:R-:W-:Y:S01]  /*13700*/  @!P1 LEA R6, P4, R27.reuse, R14, 0x2 ;  /* 0x0000000e1b069211 */ /* 0x044fe200078810ff */
[----:B------:R1:W-:Y:S03]  /*13710*/  @!P0 ST.E.64 desc[UR42][R4.64], R38 ;  /* 0x0000002604008985 */ /* 0x0003e6000c101b2a */
[----:B------:R-:W-:Y:S02]  /*13720*/  @!P1 LEA.HI.X R7, R27, R3, R72, 0x2, P4 ;  /* 0x000000031b079211 */ /* 0x000fe400020f1448 */
[----:B------:R-:W-:-:S02]  /*13730*/  ISETP.GE.AND P4, PT, R15, UR4, PT ;  /* 0x000000040f007c0c */ /* 0x000fc4000bf86270 */
[----:B-1----:R-:W-:-:S04]  /*13740*/  @!P2 LEA R4, P0, R11, R14, 0x2 ;  /* 0x0000000e0b04a211 */ /* 0x002fc800078010ff */
[-C--:B------:R-:W-:Y:S02]  /*13750*/  @!P2 LEA.HI.X R5, R11, R3.reuse, R26, 0x2, P0 ;  /* 0x000000030b05a211 */ /* 0x080fe400000f141a */
[CC--:B------:R-:W-:Y:S02]  /*13760*/  @!P5 LEA R10, P0, R12.reuse, R14.reuse, 0x2 ;  /* 0x0000000e0c0ad211 */ /* 0x0c0fe400078010ff */
[----:B------:R-:W-:Y:S02]  /*13770*/  SHF.R.S32.HI R20, RZ, 0x1f, R25 ;  /* 0x0000001fff147819 */ /* 0x000fe40000011419 */
[----:B------:R-:W-:Y:S02]  /*13780*/  @!P5 LEA.HI.X R11, R12, R3, R13, 0x2, P0 ;  /* 0x000000030c0bd211 */ /* 0x000fe400000f140d */
[----:B------:R-:W-:Y:S02]  /*13790*/  @!P3 LEA R12, P0, R25, R14, 0x2 ;  /* 0x0000000e190cb211 */ /* 0x000fe400078010ff */
[----:B------:R-:W-:-:S02]  /*137a0*/  SHF.R.S32.HI R26, RZ, 0x1f, R15 ;  /* 0x0000001fff1a7819 */ /* 0x000fc4000001140f */
[-C--:B------:R-:W-:Y:S02]  /*137b0*/  @!P3 LEA.HI.X R13, R25, R3.reuse, R20, 0x2, P0 ;  /* 0x00000003190db211 */ /* 0x080fe400000f1414 */
[C---:B------:R-:W-:Y:S01]  /*137c0*/  @!P4 LEA R14, P0, R15.reuse, R14, 0x2 ;  /* 0x0000000e0f0ec211 */ /* 0x040fe200078010ff */
[----:B------:R3:W-:Y:S03]  /*137d0*/  @!P1 ST.E.64 desc[UR42][R6.64], R40 ;  /* 0x0000002806009985 */ /* 0x0007e6000c101b2a */
[----:B------:R-:W-:Y:S01]  /*137e0*/  @!P4 LEA.HI.X R15, R15, R3, R26, 0x2, P0 ;  /* 0x000000030f0fc211 */ /* 0x000fe200000f141a */
[----:B------:R3:W-:Y:S04]  /*137f0*/  @!P2 ST.E.64 desc[UR42][R4.64], R42 ;  /* 0x0000002a0400a985 */ /* 0x0007e8000c101b2a */
[----:B------:R3:W-:Y:S04]  /*13800*/  @!P5 ST.E.64 desc[UR42][R10.64], R44 ;  /* 0x0000002c0a00d985 */ /* 0x0007e8000c101b2a */
[----:B------:R3:W-:Y:S04]  /*13810*/  @!P3 ST.E.64 desc[UR42][R12.64], R46 ;  /* 0x0000002e0c00b985 */ /* 0x0007e8000c101b2a */
[----:B------:R3:W-:Y:S02]  /*13820*/  @!P4 ST.E.64 desc[UR42][R14.64], R48 ;  /* 0x000000300e00c985 */ /* 0x0007e4000c101b2a */
.L_x_10564:
[----:B------:R-:W-:Y:S05]  /*13830*/  BSYNC B1 ;  /* 0x0000000000017941 */ /* 0x000fea0003800000 */
.L_x_10563:
[----:B------:R-:W-:-:S03]  /*13840*/  UMOV UR4, 0xffffffff ;  /* 0xffffffff00047882 */ /* 0x000fc60000000000 */
[----:B------:R-:W-:Y:S05]  /*13850*/  BRA.DIV UR4, `(.L_x_10565) ;  /* 0x0000008e04fc7947 */ /* 0x000fea000b800000 */
[----:B-1----:R1:W4:Y:S04]  /*13860*/  SHFL.IDX PT, R3, R24, 0x1, 0x1c1f ;  /* 0x003c1f0018037f89 */ /* 0x00232800000e0000 */
[----:B--23--:R1:W2:Y:S02]  /*13870*/  SHFL.IDX PT, R14, R0, 0x1, 0x1c1f ;  /* 0x003c1f00000e7f89 */ /* 0x00c2a400000e0000 */
.L_x_10742:
[----:B------:R-:W-:-:S13]  /*13880*/  ISETP.GE.AND P0, PT, R9, R8, PT ;  /* 0x000000080900720c */ /* 0x000fda0003f06270 */
[----:B------:R-:W-:Y:S05]  /*13890*/  @P0 BRA `(.L_x_10561) ;  /* 0x0000001000040947 */ /* 0x000fea0003800000 */
[----:B01----:R-:W3:Y:S01]  /*138a0*/  LDL R24, [R1+0xac] ;  /* 0x0000ac0001187983 */ /* 0x003ee20000100800 */
[----:B------:R-:W-:-:S03]  /*138b0*/  ULDC UR4, c[0x0][0xac8] ;  /* 0x0002b20000047ab9 */ /* 0x000fc60000000800 */
[----:B------:R-:W5:Y:S04]  /*138c0*/  LDL R12, [R1+0xd4] ;  /* 0x0000d400010c7983 */ /* 0x000f680000100800 */
[----:B------:R-:W4:Y:S04]  /*138d0*/  LDL R10, [R1+0xd0] ;  /* 0x0000d000010a7983 */ /* 0x000f280000100800 */
        /* <DEDUP_REMOVED lines=18> */
[----:B-----5:R-:W-:Y:S02]  /*13a00*/  ISETP.GE.AND P4, PT, R12, UR4, PT ;  /* 0x000000040c007c0c */ /* 0x020fe4000bf86270 */
[----:B----4-:R-:W-:-:S09]  /*13a10*/  ISETP.GE.AND P1, PT, R10, UR4, PT ;  /* 0x000000040a007c0c */ /* 0x010fd2000bf26270 */
[----:B------:R-:W-:Y:S01]  /*13a20*/  @!P3 IMAD.MOV.U32 R15, RZ, RZ, R3 ;  /* 0x000000ffff0fb224 */ /* 0x000fe200078e0003 */
[----:B--2---:R-:W-:Y:S01]  /*13a30*/  ISETP.GE.AND P2, PT, R35, UR4, PT ;  /* 0x0000000423007c0c */ /* 0x004fe2000bf46270 */
[----:B------:R-:W-:Y:S01]  /*13a40*/  @!P3 IMAD.WIDE R4, R24, 0x4, R14 ;  /* 0x000000041804b825 */ /* 0x000fe200078e020e */
[-C--:B------:R-:W-:Y:S02]  /*13a50*/  @!P4 LEA R6, P0, R12, R14.reuse, 0x2 ;  /* 0x0000000e0c06c211 */ /* 0x080fe400078010ff */
[----:B------:R-:W-:Y:S02]  /*13a60*/  @!P1 LEA R8, P5, R10, R14, 0x2 ;  /* 0x0000000e0a089211 */ /* 0x000fe400078a10ff */
[----:B------:R0:W-:Y:S01]  /*13a70*/  @!P3 ST.E.64 desc[UR42][R4.64], R50 ;  /* 0x000000320400b985 */ /* 0x0001e2000c101b2a */
[----:B------:R-:W-:Y:S02]  /*13a80*/  ISETP.GE.AND P3, PT, R33, UR4, PT ;  /* 0x0000000421007c0c */ /* 0x000fe4000bf66270 */
[----:B------:R-:W-:-:S02]  /*13a90*/  @!P4 LEA.HI.X R7, R12, R3, R13, 0x2, P0 ;  /* 0x000000030c07c211 */ /* 0x000fc400000f140d */
[----:B------:R-:W-:Y:S02]  /*13aa0*/  ISETP.GE.AND P0, PT, R31, UR4, PT ;  /* 0x000000041f007c0c */ /* 0x000fe4000bf06270 */
[----:B------:R-:W-:Y:S01]  /*13ab0*/  @!P1 LEA.HI.X R9, R10, R3, R11, 0x2, P5 ;  /* 0x000000030a099211 */ /* 0x000fe200028f140b */
[----:B------:R1:W-:Y:S01]  /*13ac0*/  @!P4 ST.E.64 desc[UR42][R6.64], R52 ;  /* 0x000000340600c985 */ /* 0x0003e2000c101b2a */
[----:B------:R-:W-:-:S03]  /*13ad0*/  @!P2 LEA R10, P4, R35, R14, 0x2 ;  /* 0x0000000e230aa211 */ /* 0x000fc600078810ff */
[----:B------:R2:W-:Y:S01]  /*13ae0*/  @!P1 ST.E.64 desc[UR42][R8.64], R54 ;  /* 0x0000003608009985 */ /* 0x0005e2000c101b2a */
[----:B------:R-:W-:Y:S02]  /*13af0*/  ISETP.GE.AND P1, PT, R0, UR4, PT ;  /* 0x0000000400007c0c */ /* 0x000fe4000bf26270 */
[-C--:B------:R-:W-:Y:S02]  /*13b00*/  @!P2 LEA.HI.X R11, R35, R3.reuse, R36, 0x2, P4 ;  /* 0x00000003230ba211 */ /* 0x080fe400020f1424 */
[-C--:B------:R-:W-:Y:S02]  /*13b10*/  @!P3 LEA R12, P5, R33, R14.reuse, 0x2 ;  /* 0x0000000e210cb211 */ /* 0x080fe400078a10ff */
[----:B0-----:R-:W-:Y:S01]  /*13b20*/  @!P0 LEA R4, P4, R31, R14, 0x2 ;  /* 0x0000000e1f048211 */ /* 0x001fe200078810ff */
[----:B------:R0:W-:Y:S01]  /*13b30*/  @!P2 ST.E.64 desc[UR42][R10.64], R56 ;  /* 0x000000380a00a985 */ /* 0x0001e2000c101b2a */
[----:B------:R-:W-:Y:S02]  /*13b40*/  @!P3 LEA.HI.X R13, R33, R3, R34, 0x2, P5 ;  /* 0x00000003210db211 */ /* 0x000fe400028f1422 */
[----:B------:R-:W-:-:S02]  /*13b50*/  ISETP.GE.AND P2, PT, R28, UR4, PT ;  /* 0x000000041c007c0c */ /* 0x000fc4000bf46270 */
[----:B------:R-:W-:Y:S01]  /*13b60*/  @!P0 LEA.HI.X R5, R31, R3, R32, 0x2, P4 ;  /* 0x000000031f058211 */ /* 0x000fe200020f1420 */
[----:B------:R3:W-:Y:S01]  /*13b70*/  @!P3 ST.E.64 desc[UR42][R12.64], R58 ;  /* 0x0000003a0c00b985 */ /* 0x0007e2000c101b2a */
[----:B------:R-:W-:-:S03]  /*13b80*/  ISETP.GE.AND P4, PT, R20, UR4, PT ;  /* 0x0000000414007c0c */ /* 0x000fc6000bf86270 */
[----:B------:R4:W-:Y:S01]  /*13b90*/  @!P0 ST.E.64 desc[UR42][R4.64], R60 ;  /* 0x0000003c04008985 */ /* 0x0009e2000c101b2a */
[-C--:B-1----:R-:W-:Y:S02]  /*13ba0*/  @!P1 LEA R6, P5, R0, R14.reuse, 0x2 ;  /* 0x0000000e00069211 */ /* 0x082fe400078a10ff */
[----:B------:R-:W-:Y:S02]  /*13bb0*/  ISETP.GE.AND P3, PT, R26, UR4, PT ;  /* 0x000000041a007c0c */ /* 0x000fe4000bf66270 */
[----:B------:R-:W-:Y:S02]  /*13bc0*/  ISETP.GE.AND P0, PT, R25, UR4, PT ;  /* 0x0000000419007c0c */ /* 0x000fe4000bf06270 */
[----:B------:R-:W-:Y:S02]  /*13bd0*/  @!P1 LEA.HI.X R7, R0, R3, R30, 0x2, P5 ;  /* 0x0000000300079211 */ /* 0x000fe400028f141e */
[----:B--2---:R-:W-:-:S03]  /*13be0*/  @!P2 LEA R8, P5, R28, R14, 0x2 ;  /* 0x0000000e1c08a211 */ /* 0x004fc600078a10ff */
[----:B------:R4:W-:Y:S01]  /*13bf0*/  @!P1 ST.E.64 desc[UR42][R6.64], R62 ;  /* 0x0000003e06009985 */ /* 0x0009e2000c101b2a */
[-C--:B0-----:R-:W-:Y:S02]  /*13c00*/  @!P4 LEA R10, P1, R20, R14.reuse, 0x2 ;  /* 0x0000000e140ac211 */ /* 0x081fe400078210ff */
[-C--:B------:R-:W-:Y:S02]  /*13c10*/  @!P2 LEA.HI.X R9, R28, R3.reuse, R29, 0x2, P5 ;  /* 0x000000031c09a211 */ /* 0x080fe400028f141d */
[-C--:B---3--:R-:W-:Y:S02]  /*13c20*/  @!P3 LEA R12, P5, R26, R14.reuse, 0x2 ;  /* 0x0000000e1a0cb211 */ /* 0x088fe400078a10ff */
[----:B------:R-:W-:Y:S02]  /*13c30*/  @!P4 LEA.HI.X R11, R20, R3, R21, 0x2, P1 ;  /* 0x00000003140bc211 */ /* 0x000fe400008f1415 */
[----:B------:R-:W-:Y:S02]  /*13c40*/  SHF.R.S32.HI R0, RZ, 0x1f, R25 ;  /* 0x0000001fff007819 */ /* 0x000fe40000011419 */
[----:B------:R-:W-:-:S02]  /*13c50*/  @!P0 LEA R20, P1, R25, R14, 0x2 ;  /* 0x0000000e19148211 */ /* 0x000fc400078210ff */
[-C--:B------:R-:W-:Y:S02]  /*13c60*/  @!P3 LEA.HI.X R13, R26, R3.reuse, R27, 0x2, P5 ;  /* 0x000000031a0db211 */ /* 0x080fe400028f141b */
[----:B------:R-:W-:Y:S01]  /*13c70*/  @!P0 LEA.HI.X R21, R25, R3, R0, 0x2, P1 ;  /* 0x0000000319158211 */ /* 0x000fe200008f1400 */
[----:B------:R4:W-:Y:S01]  /*13c80*/  @!P2 ST.E.64 desc[UR42][R8.64], R64 ;  /* 0x000000400800a985 */ /* 0x0009e2000c101b2a */
[----:B------:R-:W-:-:S03]  /*13c90*/  IADD3 R0, R24, 0x58, RZ ;  /* 0x0000005818007810 */ /* 0x000fc60007ffe0ff */
[----:B------:R4:W-:Y:S04]  /*13ca0*/  @!P4 ST.E.64 desc[UR42][R10.64], R66 ;  /* 0x000000420a00c985 */ /* 0x0009e8000c101b2a */
[----:B------:R4:W-:Y:S04]  /*13cb0*/  @!P3 ST.E.64 desc[UR42][R12.64], R68 ;  /* 0x000000440c00b985 */ /* 0x0009e8000c101b2a */
[----:B------:R4:W-:Y:S01]  /*13cc0*/  @!P0 ST.E.64 desc[UR42][R20.64], R70 ;  /* 0x0000004614008985 */ /* 0x0009e2000c101b2a */
[----:B------:R-:W-:-:S13]  /*13cd0*/  ISETP.GE.AND P0, PT, R0, UR4, PT ;  /* 0x0000000400007c0c */ /* 0x000fda000bf06270 */
[----:B----4-:R-:W-:Y:S05]  /*13ce0*/  @P0 BRA `(.L_x_10561) ;  /* 0x0000000800f00947 */ /* 0x010fea0003800000 */
[----:B------:R-:W-:Y:S02]  /*13cf0*/  LEA R14, P0, R0, R14, 0x2 ;  /* 0x0000000e000e7211 */ /* 0x000fe400078010ff */
[----:B------:R-:W-:-:S04]  /*13d00*/  SHF.R.S32.HI R4, RZ, 0x1f, R0 ;  /* 0x0000001fff047819 */ /* 0x000fc80000011400 */
[----:B------:R-:W-:-:S05]  /*13d10*/  LEA.HI.X R15, R0, R3, R4, 0x2, P0 ;  /* 0x00000003000f7211 */ /* 0x000fca00000f1404 */
[----:B------:R0:W-:Y:S01]  /*13d20*/  ST.E.64 desc[UR42][R14.64], R134 ;  /* 0x000000860e007985 */ /* 0x0001e2000c101b2a */
[----:B------:R-:W-:Y:S05]  /*13d30*/  BRA `(.L_x_10561) ;  /* 0x0000000800dc7947 */ /* 0x000fea0003800000 */
.L_x_10554:
[----:B0-----:R-:W3:Y:S01]  /*13d40*/  LDL.LU R6, [R1+0x9c] ;  /* 0x00009c0001067983 */ /* 0x001ee20000300800 */
[----:B------:R-:W-:Y:S01]  /*13d50*/  ULDC.64 UR6, c[0x0][0xc08] ;  /* 0x0003020000067ab9 */ /* 0x000fe20000000a00 */
[----:B------:R-:W-:Y:S02]  /*13d60*/  ULDC.64 UR4, c[0x0][0xc00] ;  /* 0x0003000000047ab9 */ /* 0x000fe40000000a00 */
[----:B------:R-:W4:Y:S04]  /*13d70*/  LDL.LU R0, [R1+0xa0] ;  /* 0x0000a00001007983 */ /* 0x000f280000300800 */
[----:B------:R-:W2:Y:S01]  /*13d80*/  LDL R8, [R1+0x94] ;  /* 0x0000940001087983 */ /* 0x000ea20000100800 */
[----:B------:R-:W-:Y:S01]  /*13d90*/  ISETP.NE.U32.AND P1, PT, RZ, UR6, PT ;  /* 0x00000006ff007c0c */ /* 0x000fe2000bf25070 */
[----:B------:R-:W-:Y:S01]  /*13da0*/  IMAD.MOV.U32 R3, RZ, RZ, RZ ;  /* 0x000000ffff037224 */ /* 0x000fe200078e00ff */
[----:B------:R-:W-:-:S02]  /*13db0*/  ISETP.NE.U32.AND P0, PT, RZ, UR4, PT ;  /* 0x00000004ff007c0c */ /* 0x000fc4000bf05070 */
[----:B------:R-:W-:Y:S02]  /*13dc0*/  ISETP.NE.AND.EX P1, PT, RZ, UR7, PT, P1 ;  /* 0x00000007ff007c0c */ /* 0x000fe4000bf25310 */
[----:B------:R-:W-:Y:S01]  /*13dd0*/  ISETP.NE.AND.EX P0, PT, RZ, UR5, PT, P0 ;  /* 0x00000005ff007c0c */ /* 0x000fe2000bf05300 */
[----:B------:R-:W0:Y:S01]  /*13de0*/  S2R R9, SR_TID.X ;  /* 0x0000000000097919 */ /* 0x000e220000002100 */
[----:B---3--:R-:W-:Y:S01]  /*13df0*/  IADD3 R4, P2, R6, UR4, RZ ;  /* 0x0000000406047c10 */ /* 0x008fe2000ff5e0ff */
[----:B------:R-:W-:-:S03]  /*13e00*/  ULDC UR4, c[0x0][0xa88] ;  /* 0x0002a20000047ab9 */ /* 0x000fc60000000800 */
[----:B----4-:R-:W-:-:S05]  /*13e10*/  IADD3.X R5, R0, UR5, RZ, P2, !PT ;  /* 0x0000000500057c10 */ /* 0x010fca00097fe4ff */
[----:B------:R-:W-:Y:S01]  /*13e20*/  @P1 IADD3 R6, P2, R6, UR6, RZ ;  /* 0x0000000606061c10 */ /* 0x000fe2000ff5e0ff */
[----:B------:R-:W-:Y:S01]  /*13e30*/  IMAD.U32 R20, RZ, RZ, UR4 ;  /* 0x00000004ff147e24 */ /* 0x000fe2000f8e00ff */
[----:B------:R3:W5:Y:S02]  /*13e40*/  @P0 LDG.E R3, desc[UR42][R4.64] ;  /* 0x0000002a04030981 */ /* 0x000764000c1e1900 */
[----:B------:R-:W-:-:S05]  /*13e50*/  @P1 IADD3.X R7, R0, UR7, RZ, P2, !PT ;  /* 0x0000000700071c10 */ /* 0x000fca00097fe4ff */
[----:B------:R3:W5:Y:S01]  /*13e60*/  @P1 LDG.E R20, desc[UR42][R6.64] ;  /* 0x0000002a06141981 */ /* 0x000762000c1e1900 */
[----:B--2---:R-:W-:Y:S01]  /*13e70*/  ISETP.NE.AND P2, PT, R8, RZ, PT ;  /* 0x000000ff0800720c */ /* 0x004fe20003f45270 */
[----:B0-----:R-:W-:-:S05]  /*13e80*/  VIADD R30, R9, 0xffffff80 ;  /* 0xffffff80091e7836 */ /* 0x001fca0000000000 */
[----:B------:R-:W-:-:S07]  /*13e90*/  ISETP.GT.AND P3, PT, R30, 0xbf, PT ;  /* 0x000000bf1e00780c */ /* 0x000fce0003f64270 */
[----:B------:R-:W0:Y:S02]  /*13ea0*/  @!P2 LDC R8, c[0x0][0xad4] ;  /* 0x0002b500ff08ab82 */ /* 0x000e240000000800 */
[----:B0-----:R3:W-:Y:S01]  /*13eb0*/  @!P2 STL [R1+0x94], R8 ;  /* 0x000094080100a387 */ /* 0x0017e20000100800 */
[----:B------:R-:W-:Y:S01]  /*13ec0*/  ISETP.GT.AND P2, PT, R8, 0x1, PT ;  /* 0x000000010800780c */ /* 0x000fe20003f44270 */
[----:B------:R-:W-:-:S12]  /*13ed0*/  @P1 BRA `(.L_x_10566) ;  /* 0x0000000000101947 */ /* 0x000fd80003800000 */
[----:B------:R-:W-:Y:S05]  /*13ee0*/  @!P0 BRA `(.L_x_10566) ;  /* 0x00000000000c8947 */ /* 0x000fea0003800000 */
[----:B---3--:R-:W2:Y:S04]  /*13ef0*/  LDG.E R7, desc[UR42][R4.64] ;  /* 0x0000002a04077981 */ /* 0x008ea8000c1e1900 */
[----:B-----5:R-:W2:Y:S02]  /*13f00*/  LDG.E R20, desc[UR42][R4.64+0x4] ;  /* 0x0000042a04147981 */ /* 0x020ea4000c1e1900 */
[----:B--2---:R-:W-:-:S07]  /*13f10*/  IMAD.IADD R20, R20, 0x1, -R7 ;  /* 0x0000000114147824 */ /* 0x004fce00078e0a07 */
.L_x_10566:
[----:B---3--:R-:W2:Y:S04]  /*13f20*/  LDL.LU R4, [R1+0x98] ;  /* 0x0000980001047983 */ /* 0x008ea80000300800 */
        /* <DEDUP_REMOVED lines=9> */
[----:B--2---:R-:W-:-:S05]  /*13fc0*/  IMAD R0, R0, 0xc0, R9 ;  /* 0x000000c000007824 */ /* 0x004fca00078e0209 */
[----:B------:R-:W-:-:S04]  /*13fd0*/  IADD3 R31, R0, -0x80, RZ ;  /* 0xffffff80001f7810 */ /* 0x000fc80007ffe0ff */
        /* <DEDUP_REMOVED lines=38> */
[----:B------:R-:W-:Y:S02]  /*14240*/  IMAD R0, R7, R11, RZ ;  /* 0x0000000b07007224 */ /* 0x000fe400078e02ff */
[----:B------:R-:W-:Y:S02]  /*14250*/  IMAD.MOV.U32 R7, RZ, RZ, -0x800000 ;  /* 0xff800000ff077424 */ /* 0x000fe400078e00ff */
[C---:B------:R-:W-:Y:S02]  /*14260*/  IMAD R13, R6.reuse, R13, R0 ;  /* 0x0000000d060d7224 */ /* 0x040fe400078e0200 */
[----:B------:R-:W-:-:S04]  /*14270*/  IMAD.WIDE.U32 R8, R6, R11, R8 ;  /* 0x0000000b06087225 */ /* 0x000fc800078e0008 */
[----:B------:R-:W-:Y:S01]  /*14280*/  IMAD.IADD R0, R9, 0x1, R13 ;  /* 0x0000000109007824 */ /* 0x000fe200078e020d */
[----:B0-----:R-:W-:-:S04]  /*14290*/  LEA R4, P0, R8, R4, 0x2 ;  /* 0x0000000408047211 */ /* 0x001fc800078010ff */
[----:B-1----:R-:W-:-:S05]  /*142a0*/  LEA.HI.X R5, R8, R5, R0, 0x2, P0 ;  /* 0x0000000508057211 */ /* 0x002fca00000f1400 */
[----:B------:R0:W-:Y:S04]  /*142b0*/  STG.E desc[UR42][R4.64], R7 ;  /* 0x0000000704007986 */ /* 0x0001e8000c10192a */
.L_x_10568:
[----:B------:R-:W-:Y:S05]  /*142c0*/  BSYNC B1 ;  /* 0x0000000000017941 */ /* 0x000fea0003800000 */
.L_x_10567:
[----:B------:R-:W-:Y:S05]  /*142d0*/  @P2 BRA `(.L_x_10561) ;  /* 0x0000000400742947 */ /* 0x000fea0003800000 */
[----:B------:R-:W2:Y:S01]  /*142e0*/  LDL R27, [R1+0xa4] ;  /* 0x0000a400011b7983 */ /* 0x000ea20000100800 */
[----:B------:R-:W3:Y:S01]  /*142f0*/  LDC R21, c[0x0][0xbe8] ;  /* 0x0002fa00ff157b82 */ /* 0x000ee20000000800 */
[----:B0-----:R-:W-:Y:S01]  /*14300*/  SHF.R.S32.HI R5, RZ, 0x1f, R30 ;  /* 0x0000001fff057819 */ /* 0x001fe2000001141e */
[----:B------:R-:W-:Y:S01]  /*14310*/  ULDC.64 UR4, c[0x0][0xaa0] ;  /* 0x0002a80000047ab9 */ /* 0x000fe20000000a00 */
[----:B------:R-:W-:Y:S01]  /*14320*/  ULDC.64 UR6, c[0x0][0xaf0] ;  /* 0x0002bc0000067ab9 */ /* 0x000fe20000000a00 */
[----:B------:R-:W-:Y:S01]  /*14330*/  IMAD R0, R26, UR4, RZ ;  /* 0x000000041a007c24 */ /* 0x000fe2000f8e02ff */
[----:B------:R-:W-:Y:S01]  /*14340*/  LEA.HI R6, R5, R30, RZ, 0x2 ;  /* 0x0000001e05067211 */ /* 0x000fe200078f10ff */
[----:B------:R-:W-:-:S03]  /*14350*/  IMAD.WIDE.U32 R4, R3, UR4, RZ ;  /* 0x0000000403047c25 */ /* 0x000fc6000f8e00ff */
[----:B------:R-:W-:Y:S01]  /*14360*/  LOP3.LUT R9, R6, 0xfffffffc, RZ, 0xc0, !PT ;  /* 0xfffffffc06097812 */ /* 0x000fe200078ec0ff */
[----:B------:R-:W-:Y:S01]  /*14370*/  IMAD R7, R3, UR5, R0 ;  /* 0x0000000503077c24 */ /* 0x000fe2000f8e0200 */
[----:B------:R-:W-:Y:S01]  /*14380*/  SHF.R.S32.HI R25, RZ, 0x2, R6 ;  /* 0x00000002ff197819 */ /* 0x000fe20000011406 */
[----:B------:R-:W-:Y:S01]  /*14390*/  ULDC.64 UR4, c[0x0][0xae8] ;  /* 0x0002ba0000047ab9 */ /* 0x000fe20000000a00 */
[----:B------:R-:W-:Y:S02]  /*143a0*/  IMAD R6, R28, UR6, RZ ;  /* 0x000000061c067c24 */ /* 0x000fe4000f8e02ff */
[----:B------:R-:W-:Y:S01]  /*143b0*/  IMAD.IADD R30, R30, 0x1, -R9 ;  /* 0x000000011e1e7824 */ /* 0x000fe200078e0a09 */
[----:B------:R-:W-:Y:S01]  /*143c0*/  IADD3 R5, R5, R7, RZ ;  /* 0x0000000705057210 */ /* 0x000fe20007ffe0ff */
[----:B------:R-:W-:Y:S02]  /*143d0*/  IMAD R7, R29, UR7, R6 ;  /* 0x000000071d077c24 */ /* 0x000fe4000f8e0206 */
[----:B------:R-:W-:-:S02]  /*143e0*/  IMAD R0, R30, 0x60, R25 ;  /* 0x000000601e007824 */ /* 0x000fc400078e0219 */
[----:B------:R-:W-:Y:S01]  /*143f0*/  IMAD.WIDE.U32 R4, R137, UR4, R4 ;  /* 0x0000000489047c25 */ /* 0x000fe2000f8e0004 */
[----:B---3--:R-:W-:-:S03]  /*14400*/  ISETP.NE.AND P0, PT, R21, 0x1, PT ;  /* 0x000000011500780c */ /* 0x008fc60003f05270 */
[----:B------:R-:W-:Y:S01]  /*14410*/  IMAD R5, R137, UR5, R5 ;  /* 0x0000000589057c24 */ /* 0x000fe2000f8e0205 */
[----:B------:R-:W-:Y:S01]  /*14420*/  ULDC.64 UR4, c[0x0][0xae0] ;  /* 0x0002b80000047ab9 */ /* 0x000fe20000000a00 */
[----:B------:R-:W-:-:S04]  /*14430*/  IMAD.WIDE.U32 R4, R29, UR6, R4 ;  /* 0x000000061d047c25 */ /* 0x000fc8000f8e0004 */
[----:B------:R-:W-:-:S04]  /*14440*/  IMAD.IADD R5, R5, 0x1, R7 ;  /* 0x0000000105057824 */ /* 0x000fc800078e0207 */
[----:B------:R-:W0:Y:S08]  /*14450*/  @P0 LDC R8, c[0x0][0xbec] ;  /* 0x0002fb00ff080b82 */ /* 0x000e300000000800 */
[----:B------:R-:W3:Y:S01]  /*14460*/  @P0 LDC R11, c[0x0][0xbf0] ;  /* 0x0002fc00ff0b0b82 */ /* 0x000ee20000000800 */
[----:B--2---:R-:W-:-:S04]  /*14470*/  IMAD R9, R27, 0xc0, R0 ;  /* 0x000000c01b097824 */ /* 0x004fc800078e0200 */
[----:B0-----:R-:W-:-:S04]  /*14480*/  @P0 IMAD.HI.U32 R0, R9, R8, RZ ;  /* 0x0000000809000227 */ /* 0x001fc800078e00ff */
[----:B------:R-:W-:Y:S01]  /*14490*/  IMAD.MOV.U32 R3, RZ, RZ, R9 ;  /* 0x000000ffff037224 */ /* 0x000fe200078e0009 */
[----:B---3--:R-:W-:-:S04]  /*144a0*/  @P0 SHF.R.U32.HI R3, RZ, R11, R0 ;  /* 0x0000000bff030219 */ /* 0x008fc80000011600 */
[--C-:B------:R-:W-:Y:S01]  /*144b0*/  SHF.R.S32.HI R0, RZ, 0x1f, R3.reuse ;  /* 0x0000001fff007819 */ /* 0x100fe20000011403 */
[----:B------:R-:W-:Y:S02]  /*144c0*/  IMAD.MOV R6, RZ, RZ, -R3 ;  /* 0x000000ffff067224 */ /* 0x000fe400078e0a03 */
[----:B------:R-:W-:-:S04]  /*144d0*/  IMAD.WIDE.U32 R4, R3, UR4, R4 ;  /* 0x0000000403047c25 */ /* 0x000fc8000f8e0004 */
[----:B------:R-:W-:Y:S02]  /*144e0*/  IMAD R0, R0, UR4, RZ ;  /* 0x0000000400007c24 */ /* 0x000fe4000f8e02ff */
[----:B------:R-:W-:Y:S02]  /*144f0*/  IMAD R7, R21, R6, R9 ;  /* 0x0000000615077224 */ /* 0x000fe400078e0209 */
[----:B------:R-:W-:Y:S01]  /*14500*/  IMAD R9, R3, UR5, R0 ;  /* 0x0000000503097c24 */ /* 0x000fe2000f8e0200 */
[----:B------:R-:W-:Y:S02]  /*14510*/  ULDC.64 UR4, c[0x0][0xad8] ;  /* 0x0002b60000047ab9 */ /* 0x000fe40000000a00 */
[----:B------:R-:W-:Y:S01]  /*14520*/  SHF.R.S32.HI R0, RZ, 0x1f, R7 ;  /* 0x0000001fff007819 */ /* 0x000fe20000011407 */
[----:B------:R-:W-:Y:S01]  /*14530*/  IMAD.IADD R5, R5, 0x1, R9 ;  /* 0x0000000105057824 */ /* 0x000fe200078e0209 */
[----:B------:R-:W-:-:S03]  /*14540*/  SHF.L.U32 R9, R30, 0x3, RZ ;  /* 0x000000031e097819 */ /* 0x000fc600000006ff */
[----:B------:R-:W-:Y:S02]  /*14550*/  IMAD R0, R0, UR4, RZ ;  /* 0x0000000400007c24 */ /* 0x000fe4000f8e02ff */
[----:B------:R-:W-:-:S04]  /*14560*/  IMAD.WIDE.U32 R4, R7, UR4, R4 ;  /* 0x0000000407047c25 */ /* 0x000fc8000f8e0004 */
[----:B------:R-:W-:Y:S01]  /*14570*/  IMAD R3, R7, UR5, R0 ;  /* 0x0000000507037c24 */ /* 0x000fe2000f8e0200 */
[----:B------:R-:W-:Y:S01]  /*14580*/  ULDC.64 UR4, c[0x0][0xa80] ;  /* 0x0002a00000047ab9 */ /* 0x000fe20000000a00 */
[----:B------:R-:W-:Y:S01]  /*14590*/  VIADD R7, R9, 0x20 ;  /* 0x0000002009077836 */ /* 0x000fe20000000000 */
[C---:B------:R-:W-:Y:S01]  /*145a0*/  LEA R0, P0, R4.reuse, UR4, 0x1 ;  /* 0x0000000404007c11 */ /* 0x040fe2000f8008ff */
[----:B------:R-:W-:Y:S01]  /*145b0*/  IMAD.IADD R3, R5, 0x1, R3 ;  /* 0x0000000105037824 */ /* 0x000fe200078e0203 */
[----:B------:R-:W-:Y:S01]  /*145c0*/  UMOV UR4, 0xffffffff ;  /* 0xffffffff00047882 */ /* 0x000fe20000000000 */
[----:B------:R-:W-:Y:S01]  /*145d0*/  VIADD R8, R9, 0x40 ;  /* 0x0000004009087836 */ /* 0x000fe20000000000 */
[----:B------:R-:W-:Y:S02]  /*145e0*/  SHF.R.S32.HI R10, RZ, 0x1f, R7 ;  /* 0x0000001fff0a7819 */ /* 0x000fe40000011407 */
[----:B------:R-:W-:Y:S02]  /*145f0*/  LEA.HI.X R4, R4, UR5, R3, 0x1, P0 ;  /* 0x0000000504047c11 */ /* 0x000fe400080f0c03 */
[----:B------:R-:W-:Y:S01]  /*14600*/  SHF.R.S32.HI R24, RZ, 0x1f, R8 ;  /* 0x0000001fff187819 */ /* 0x000fe20000011408 */
[----:B------:R-:W-:Y:S06]  /*14610*/  BRA.DIV UR4, `(.L_x_10569) ;  /* 0x0000008204d47947 */ /* 0x000fec000b800000 */
[----:B------:R0:W2:Y:S04]  /*14620*/  SHFL.IDX PT, R3, R4, RZ, 0x1c1f ;  /* 0x001c1fff04037589 */ /* 0x0000a800000e0000 */
[----:B------:R0:W3:Y:S02]  /*14630*/  SHFL.IDX PT, R14, R0, RZ, 0x1c1f ;  /* 0x001c1fff000e7589 */ /* 0x0000e400000e0000 */
.L_x_10745:
[----:B------:R-:W-:Y:S01]  /*14640*/  IMAD R21, R20, R21, RZ ;  /* 0x0000001514157224 */ /* 0x000fe200078e02ff */
[----:B------:R-:W-:Y:S01]  /*14650*/  BSSY B1, `(.L_x_10570) ;  /* 0x0000011000017945 */ /* 0x000fe20003800000 */
[----:B------:R-:W-:-:S05]  /*14660*/  IMAD R6, R27, 0xc0, R25 ;  /* 0x000000c01b067824 */ /* 0x000fca00078e0219 */
[----:B------:R-:W-:-:S13]  /*14670*/  ISETP.GE.AND P0, PT, R6, R21, PT ;  /* 0x000000150600720c */ /* 0x000fda0003f06270 */
[----:B------:R-:W-:Y:S05]  /*14680*/  @P0 BRA `(.L_x_10571) ;  /* 0x0000000000340947 */ /* 0x000fea0003800000 */
[----:B------:R-:W-:Y:S02]  /*14690*/  ULDC UR4, c[0x0][0xac8] ;  /* 0x0002b20000047ab9 */ /* 0x000fe40000000800 */
[----:B------:R-:W-:Y:S02]  /*146a0*/  ISETP.GE.AND P2, PT, R9, UR4, PT ;  /* 0x0000000409007c0c */ /* 0x000fe4000bf46270 */
[----:B------:R-:W-:Y:S02]  /*146b0*/  ISETP.GE.AND P3, PT, R7, UR4, PT ;  /* 0x0000000407007c0c */ /* 0x000fe4000bf66270 */
[----:B------:R-:W-:-:S09]  /*146c0*/  ISETP.GE.AND P4, PT, R8, UR4, PT ;  /* 0x0000000408007c0c */ /* 0x000fd2000bf86270 */
[----:B--2---:R-:W-:Y:S02]  /*146d0*/  @!P2 IMAD.MOV.U32 R15, RZ, RZ, R3 ;  /* 0x000000ffff0fa224 */ /* 0x004fe400078e0003 */
[-C--:B---3--:R-:W-:Y:S02]  /*146e0*/  @!P3 LEA R26, P0, R7, R14.reuse, 0x1 ;  /* 0x0000000e071ab211 */ /* 0x088fe400078008ff */
[C---:B------:R-:W-:Y:S01]  /*146f0*/  @!P4 LEA R28, P1, R8.reuse, R14, 0x1 ;  /* 0x0000000e081cc211 */ /* 0x040fe200078208ff */
[----:B------:R-:W-:Y:S01]  /*14700*/  @!P2 IMAD.WIDE R12, R9, 0x2, R14 ;  /* 0x00000002090ca825 */ /* 0x000fe200078e020e */
[-C--:B------:R-:W-:Y:S02]  /*14710*/  @!P3 LEA.HI.X R27, R7, R3.reuse, R10, 0x1, P0 ;  /* 0x00000003071bb211 */ /* 0x080fe400000f0c0a */
[----:B------:R-:W-:Y:S02]  /*14720*/  @!P4 LEA.HI.X R29, R8, R3, R24, 0x1, P1 ;  /* 0x00000003081dc211 */ /* 0x000fe400008f0c18 */
[----:B------:R4:W-:Y:S04]  /*14730*/  @!P2 ST.E.128 desc[UR42][R12.64], RZ ;  /* 0x000000ff0c00a985 */ /* 0x0009e8000c101d2a */
[----:B------:R4:W-:Y:S04]  /*14740*/  @!P3 ST.E.128 desc[UR42][R26.64], RZ ;  /* 0x000000ff1a00b985 */ /* 0x0009e8000c101d2a */
[----:B------:R4:W-:Y:S02]  /*14750*/  @!P4 ST.E.128 desc[UR42][R28.64], RZ ;  /* 0x000000ff1c00c985 */ /* 0x0009e4000c101d2a */
.L_x_10571:
[----:B------:R-:W-:Y:S05]  /*14760*/  BSYNC B1 ;  /* 0x0000000000017941 */ /* 0x000fea0003800000 */
.L_x_10570:
[----:B------:R-:W-:-:S03]  /*14770*/  UMOV UR4, 0xffffffff ;  /* 0xffffffff00047882 */ /* 0x000fc60000000000 */
[----:B------:R-:W-:Y:S05]  /*14780*/  BRA.DIV UR4, `(.L_x_10572) ;  /* 0x0000008204ac7947 */ /* 0x000fea000b800000 */
[----:B--2---:R2:W0:Y:S04]  /*14790*/  SHFL.IDX PT, R3, R4, 0x1, 0x1c1f ;  /* 0x003c1f0004037f89 */ /* 0x00442800000e0000 */
[----:B---3--:R2:W3:Y:S02]  /*147a0*/  SHFL.IDX PT, R14, R0, 0x1, 0x1c1f ;  /* 0x003c1f00000e7f89 */ /* 0x0084e400000e0000 */
.L_x_10749:
[----:B0-2---:R-:W-:-:S04]  /*147b0*/  IADD3 R0, R6, 0x60, RZ ;  /* 0x0000006006007810 */ /* 0x005fc80007ffe0ff */
[----:B------:R-:W-:-:S13]  /*147c0*/  ISETP.GE.AND P0, PT, R0, R21, PT ;  /* 0x000000150000720c */ /* 0x000fda0003f06270 */
[----:B------:R-:W-:Y:S05]  /*147d0*/  @P0 BRA `(.L_x_10561) ;  /* 0x0000000000340947 */ /* 0x000fea0003800000 */
[----:B------:R-:W-:Y:S02]  /*147e0*/  ULDC UR4, c[0x0][0xac8] ;  /* 0x0002b20000047ab9 */ /* 0x000fe40000000800 */
[----:B------:R-:W-:Y:S02]  /*147f0*/  ISETP.GE.AND P2, PT, R9, UR4, PT ;  /* 0x0000000409007c0c */ /* 0x000fe4000bf46270 */
[----:B------:R-:W-:Y:S02]  /*14800*/  ISETP.GE.AND P3, PT, R7, UR4, PT ;  /* 0x0000000407007c0c */ /* 0x000fe4000bf66270 */
[----:B------:R-:W-:-:S09]  /*14810*/  ISETP.GE.AND P4, PT, R8, UR4, PT ;  /* 0x0000000408007c0c */ /* 0x000fd2000bf86270 */
[----:B------:R-:W-:Y:S02]  /*14820*/  @!P2 IMAD.MOV.U32 R15, RZ, RZ, R3 ;  /* 0x000000ffff0fa224 */ /* 0x000fe400078e0003 */
[-C--:B---3--:R-:W-:Y:S02]  /*14830*/  @!P3 LEA R6, P0, R7, R14.reuse, 0x1 ;  /* 0x0000000e0706b211 */ /* 0x088fe400078008ff */
[C---:B----4-:R-:W-:Y:S01]  /*14840*/  @!P4 LEA R12, P1, R8.reuse, R14, 0x1 ;  /* 0x0000000e080cc211 */ /* 0x050fe200078208ff */
[----:B------:R-:W-:Y:S01]  /*14850*/  @!P2 IMAD.WIDE R4, R9, 0x2, R14 ;  /* 0x000000020904a825 */ /* 0x000fe200078e020e */
[-C--:B------:R-:W-:Y:S02]  /*14860*/  @!P3 LEA.HI.X R7, R7, R3.reuse, R10, 0x1, P0 ;  /* 0x000000030707b211 */ /* 0x080fe400000f0c0a */
[----:B------:R-:W-:Y:S02]  /*14870*/  @!P4 LEA.HI.X R13, R8, R3, R24, 0x1, P1 ;  /* 0x00000003080dc211 */ /* 0x000fe400008f0c18 */
[----:B------:R2:W-:Y:S04]  /*14880*/  @!P2 ST.E.128 desc[UR42][R4.64], RZ ;  /* 0x000000ff0400a985 */ /* 0x0005e8000c101d2a */
[----:B------:R2:W-:Y:S04]  /*14890*/  @!P3 ST.E.128 desc[UR42][R6.64], RZ ;  /* 0x000000ff0600b985 */ /* 0x0005e8000c101d2a */
[----:B------:R2:W-:Y:S02]  /*148a0*/  @!P4 ST.E.128 desc[UR42][R12.64], RZ ;  /* 0x000000ff0c00c985 */ /* 0x0005e4000c101d2a */
.L_x_10561:
[----:B------:R-:W-:Y:S05]  /*148b0*/  BSYNC B0 ;  /* 0x0000000000007941 */ /* 0x000fea0003800000 */
.L_x_10553:
[----:B------:R-:W-:Y:S02]  /*148c0*/  ULDC UR4, c[0x0][0xc3c] ;  /* 0x00030f0000047ab9 */ /* 0x000fe40000000800 */
[----:B------:R-:W-:-:S13]  /*148d0*/  ISETP.GE.AND P0, PT, R99, UR4, PT ;  /* 0x0000000463007c0c */ /* 0x000fda000bf06270 */
[----:B------:R-:W-:Y:S05]  /*148e0*/  @!P0 BRA `(.L_x_10573) ;  /* 0xfffffecc00448947 */ /* 0x000fea000383ffff */
[----:B------:R-:W-:Y:S05]  /*148f0*/  BRA `(.L_x_10420) ;  /* 0x0000007000647947 */ /* 0x000fea0003800000 */
.L_x_10418:
        /* <DEDUP_REMOVED lines=16> */
.L_x_10574:
        /* <DEDUP_REMOVED lines=41> */
[----:B------:R-:W-:Y:S01]  /*14c90*/  MOV R6, R3 ;  /* 0x0000000300067202 */ /* 0x000fe20000000f00 */
[----:B------:R-:W-:Y:S01]  /*14ca0*/  UMOV UR4, URZ ;  /* 0x0000003f00047c82 */ /* 0x000fe20008000000 */
[----:B------:R-:W-:-:S05]  /*14cb0*/  ULDC UR5, c[0x0][0xc38] ;  /* 0x00030e0000057ab9 */ /* 0x000fca0000000800 */
.L_x_10578:
[----:B------:R-:W0:Y:S01]  /*14cc0*/  LDC R0, c[0x0][0xc3c] ;  /* 0x00030f00ff007b82 */ /* 0x000e220000000800 */
[----:B------:R-:W-:Y:S01]  /*14cd0*/  UIADD3 UR4, UR4, 0x1f, URZ ;  /* 0x0000001f04047890 */ /* 0x000fe2000fffe03f */
[----:B------:R-:W-:Y:S02]  /*14ce0*/  ULDC UR7, c[0x0][0xc3c] ;  /* 0x00030f0000077ab9 */ /* 0x000fe40000000800 */
[----:B------:R-:W-:-:S03]  /*14cf0*/  IMAD.U32 R27, RZ, RZ, UR7 ;  /* 0x00000007ff1b7e24 */ /* 0x000fc6000f8e00ff */
        /* <DEDUP_REMOVED lines=33> */
.L_x_10576:
        /* <DEDUP_REMOVED lines=13> */
[----:B0-----:R-:W-:-:S06]  /*14fe0*/  VIADD R3, R6, 0xffffffe ;  /* 0x0ffffffe06037836 */ /* 0x001fcc0000000000 */
[----:B------:R-:W0:Y:S02]  /*14ff0*/  F2I.FTZ.U32.TRUNC.NTZ R3, R3 ;  /* 0x0000000300037305 */ /* 0x000e24000021f000 */
[----:B0-----:R-:W-:Y:S01]  /*15000*/  IMAD.MOV R13, RZ, RZ, -R3 ;  /* 0x000000ffff0d7224 */ /* 0x001fe200078e0a03 */
[----:B------:R-:W-:Y:S06]  /*15010*/  @!P0 BRA `(.L_x_10579) ;  /* 0x0000000000088947 */ /* 0x000fec0003800000 */
[----:B------:R-:W-:-:S05]  /*15020*/  IADD3 R5, R27, -0x1, RZ ;  /* 0xffffffff1b057810 */ /* 0x000fca0007ffe0ff */
[----:B------:R0:W1:Y:S02]  /*15030*/  SHFL.IDX PT, R24, R2, R5, 0x1f ;  /* 0x00001f0502187589 */ /* 0x00006400000e0000 */
.L_x_10579:
        /* <DEDUP_REMOVED lines=27> */
[----:B-1----:R-:W-:Y:S01]  /*151f0*/  IMAD.MOV R2, RZ, RZ, -R3 ;  /* 0x000000ffff027224 */ /* 0x002fe200078e0a03 */
[----:B------:R-:W-:Y:S02]  /*15200*/  @!P2 IADD3 R6, -R6, RZ, RZ ;  /* 0x000000ff0606a210 */ /* 0x000fe40007ffe1ff */
        /* <DEDUP_REMOVED lines=14> */
[-C--:B------:R-:W-:Y:S01]  /*152f0*/  @!P1 IADD3 R4, R4, -R5.reuse, RZ ;  /* 0x8000000504049210 */ /* 0x080fe20007ffe0ff */
[----:B------:R-:W-:Y:S01]  /*15300*/  @!P1 VIADD R2, R2, 0x1 ;  /* 0x0000000102029836 */ /* 0x000fe20000000000 */
[----:B------:R-:W-:Y:S02]  /*15310*/  ISETP.NE.AND P1, PT, R9, RZ, PT ;  /* 0x000000ff0900720c */ /* 0x000fe40003f25270 */
[----:B------:R-:W-:-:S13]  /*15320*/  ISETP.GE.U32.AND P0, PT, R4, R5, PT ;  /* 0x000000050400720c */ /* 0x000fda0003f06070 */
[----:B------:R-:W-:-:S04]  /*15330*/  @P0 VIADD R2, R2, 0x1 ;  /* 0x0000000102020836 */ /* 0x000fc80000000000 */
[----:B------:R-:W-:Y:S01]  /*15340*/  @!P2 IMAD.MOV R2, RZ, RZ, -R2 ;  /* 0x000000ffff02a224 */ /* 0x000fe200078e0a02 */
[----:B------:R-:W-:-:S05]  /*15350*/  @!P1 LOP3.LUT R2, RZ, R9, RZ, 0x33, !PT ;  /* 0x00000009ff029212 */ /* 0x000fca00078e33ff */
[----:B------:R-:W-:-:S04]  /*15360*/  IMAD.MOV R26, RZ, RZ, -R2 ;  /* 0x000000ffff1a7224 */ /* 0x000fc800078e0a02 */
[C---:B------:R-:W-:Y:S01]  /*15370*/  IMAD R26, R9.reuse, R26, R6 ;  /* 0x0000001a091a7224 */ /* 0x040fe200078e0206 */
[----:B------:R-:W-:-:S05]  /*15380*/  LEA R9, R9, R2, 0x18 ;  /* 0x0000000209097211 */ /* 0x000fca00078ec0ff */
[----:B------:R-:W-:Y:S01]  /*15390*/  IMAD R26, R26, 0x10000, R9 ;  /* 0x000100001a1a7824 */ /* 0x000fe200078e0209 */
[----:B------:R-:W-:Y:S06]  /*153a0*/  BRA `(.L_x_10580) ;  /* 0x00000000000c7947 */ /* 0x000fec0003800000 */
.L_x_10577:
[----:B------:R-:W-:Y:S01]  /*153b0*/  IMAD.MOV.U32 R25, RZ, RZ, RZ ;  /* 0x000000ffff197224 */ /* 0x000fe200078e00ff */
[----:B------:R-:W-:Y:S01]  /*153c0*/  MOV R24, UR6 ;  /* 0x0000000600187c02 */ /* 0x000fe20008000f00 */
[----:B------:R-:W-:-:S07]  /*153d0*/  IMAD.MOV.U32 R26, RZ, RZ, RZ ;  /* 0x000000ffff1a7224 */ /* 0x000fce00078e00ff */
.L_x_10580:
[----:B------:R-:W-:-:S13]  /*153e0*/  ISETP.NE.AND P0, PT, R7, RZ, PT ;  /* 0x000000ff0700720c */ /* 0x000fda0003f05270 */
[----:B------:R-:W0:Y:S01]  /*153f0*/  @!P0 S2R R3, SR_CgaCtaId ;  /* 0x0000000000038919 */ /* 0x000e220000008800 */
[----:B------:R-:W-:-:S04]  /*15400*/  @!P0 MOV R0, 0x400 ;  /* 0x0000040000008802 */ /* 0x000fc80000000f00 */
[----:B0-----:R-:W-:-:S05]  /*15410*/  @!P0 LEA R0, R3, R0, 0x18 ;  /* 0x0000000003008211 */ /* 0x001fca00078ec0ff */
[----:B------:R0:W-:Y:S01]  /*15420*/  @!P0 STS.128 [R0+0x2d8d0], R24 ;  /* 0x02d8d01800008388 */ /* 0x0001e20000000c00 */
[----:B------:R-:W-:Y:S06]  /*15430*/  BAR.ARV 0x5, 0x200 ;  /* 0x0148000000007b1d */ /* 0x000fec0000002000 */
.L_x_10575:
[----:B0-----:R-:W-:Y:S01]  /*15440*/  IMAD.MOV.U32 R0, RZ, RZ, 0x1 ;  /* 0x00000001ff007424 */ /* 0x001fe200078e00ff */
[----:B------:R-:W-:Y:S01]  /*15450*/  ULDC UR4, c[0x0][0xc3c] ;  /* 0x00030f0000047ab9 */ /* 0x000fe20000000800 */
[----:B------:R-:W-:Y:S01]  /*15460*/  IMAD.MOV.U32 R28, RZ, RZ, RZ ;  /* 0x000000ffff1c7224 */ /* 0x000fe200078e00ff */
[----:B-1----:R-:W-:Y:S02]  /*15470*/  ISETP.GE.AND P0, PT, R27, UR4, PT ;  /* 0x000000041b007c0c */ /* 0x002fe4000bf06270 */
[----:B------:R0:W-:Y:S04]  /*15480*/  STL [R1], R0 ;  /* 0x0000000001007387 */ /* 0x0001e80000100800 */
[----:B------:R0:W-:Y:S07]  /*15490*/  STL [R1+0x4c], RZ ;  /* 0x00004cff01007387 */ /* 0x0001ee0000100800 */
[----:B------:R-:W-:Y:S05]  /*154a0*/  @P0 BRA `(.L_x_10581) ;  /* 0x0000006000940947 */ /* 0x000fea0003800000 */
[----:B------:R-:W1:Y:S01]  /*154b0*/  S2R R7, SR_TID.X ;  /* 0x0000000000077919 */ /* 0x000e620000002100 */
[----:B------:R-:W2:Y:S01]  /*154c0*/  S2UR UR5, SR_CgaCtaId ;  /* 0x00000000000579c3 */ /* 0x000ea20000008800 */
[----:B------:R-:W-:Y:S01]  /*154d0*/  UMOV UR4, 0x400 ;  /* 0x0000040000047882 */ /* 0x000fe20000000000 */
[----:B------:R-:W-:Y:S01]  /*154e0*/  BSSY B8, `(.L_x_10581) ;  /* 0x0000621000087945 */ /* 0x000fe20003800000 */
[----:B------:R-:W-:Y:S01]  /*154f0*/  CS2R R28, SRZ ;  /* 0x00000000001c7805 */ /* 0x000fe2000001ff00 */
[----:B------:R-:W-:Y:S01]  /*15500*/  ULDC.64 UR40, c[0x0][0x198] ;  /* 0x0000660000287ab9 */ /* 0x000fe20000000a00 */
[----:B------:R-:W-:Y:S01]  /*15510*/  ULOP3.LUT UR38, UR36, 0x2, URZ, 0xfc, !UPT ;  /* 0x0000000224267892 */ /* 0x000fe2000f8efc3f */
[----:B------:R-:W-:Y:S01]  /*15520*/  ULDC UR37, c[0x0][0xc] ;  /* 0x0000030000257ab9 */ /* 0x000fe20000000800 */
[----:B--2---:R-:W-:-:S06]  /*15530*/  ULEA UR4, UR5, UR4, 0x18 ;  /* 0x0000000405047291 */ /* 0x004fcc000f8ec03f */
[----:B------:R-:W-:Y:S01]  /*15540*/  IMAD.U32 R16, RZ, RZ, UR4 ;  /* 0x00000004ff107e24 */ /* 0x000fe2000f8e00ff */
[C---:B-1----:R-:W-:Y:S01]  /*15550*/  LOP3.LUT R6, R7.reuse, 0x7f, RZ, 0xc0, !PT ;  /* 0x0000007f07067812 */ /* 0x042fe200078ec0ff */
[----:B0-----:R-:W-:-:S03]  /*15560*/  IMAD.SHL.U32 R0, R7, 0x8, RZ ;  /* 0x0000000807007824 */ /* 0x001fc600078e00ff */
[----:B------:R-:W-:Y:S02]  /*15570*/  SHF.L.U32 R4, R6, 0x3, RZ ;  /* 0x0000000306047819 */ /* 0x000fe400000006ff */
[C---:B------:R-:W-:Y:S02]  /*15580*/  LOP3.LUT R3, R0.reuse, 0x20, RZ, 0xc0, !PT ;  /* 0x0000002000037812 */ /* 0x040fe400078ec0ff */
[----:B------:R-:W-:Y:S02]  /*15590*/  LOP3.LUT R2, R0, 0xd8, RZ, 0xc0, !PT ;  /* 0x000000d800027812 */ /* 0x000fe400078ec0ff */
[----:B------:R-:W-:Y:S01]  /*155a0*/  LOP3.LUT R3, R3, 0x300, R4, 0xf8, !PT ;  /* 0x0000030003037812 */ /* 0x000fe200078ef804 */
[----:B------:R-:W-:Y:S01]  /*155b0*/  IMAD.MOV.U32 R4, RZ, RZ, 0x1 ;  /* 0x00000001ff047424 */ /* 0x000fe200078e00ff */
[----:B------:R-:W-:Y:S02]  /*155c0*/  LOP3.LUT R2, R2, 0x18, R7, 0x78, !PT ;  /* 0x0000001802027812 */ /* 0x000fe400078e7807 */
[----:B------:R-:W-:-:S02]  /*155d0*/  LOP3.LUT R0, R0, 0x18, RZ, 0xc0, !PT ;  /* 0x0000001800007812 */ /* 0x000fc400078ec0ff */
[----:B------:R-:W-:Y:S01]  /*155e0*/  LOP3.LUT R5, R3, R2, RZ, 0xfc, !PT ;  /* 0x0000000203057212 */ /* 0x000fe200078efcff */
[----:B------:R-:W-:Y:S01]  /*155f0*/  IMAD.SHL.U32 R2, R7, 0x20, RZ ;  /* 0x0000002007027824 */ /* 0x000fe200078e00ff */
[----:B------:R-:W-:-:S03]  /*15600*/  SHF.R.U32.HI R3, RZ, 0x2, R6 ;  /* 0x00000002ff037819 */ /* 0x000fc60000011606 */
[----:B------:R-:W-:Y:S01]  /*15610*/  STL [R1+0x10], R5 ;  /* 0x0000100501007387 */ /* 0x000fe20000100800 */
[----:B------:R-:W-:-:S03]  /*15620*/  LOP3.LUT R2, R2, 0x60, RZ, 0xc0, !PT ;  /* 0x0000006002027812 */ /* 0x000fc600078ec0ff */
[----:B------:R-:W-:Y:S04]  /*15630*/  STL [R1+0x4c], RZ ;  /* 0x00004cff01007387 */ /* 0x000fe80000100800 */
[----:B------:R-:W-:Y:S04]  /*15640*/  STL [R1+0x4], R4 ;  /* 0x0000040401007387 */ /* 0x000fe80000100800 */
[----:B------:R0:W-:Y:S02]  /*15650*/  STL [R1], R4 ;  /* 0x0000000401007387 */ /* 0x0001e40000100800 */
[----:B0-----:R-:W-:-:S02]  /*15660*/  LOP3.LUT R4, R3, R2, RZ, 0xfc, !PT ;  /* 0x0000000203047212 */ /* 0x001fc400078efcff */
[C---:B------:R-:W-:Y:S02]  /*15670*/  LOP3.LUT R3, R0.reuse, 0x20, RZ, 0xfc, !PT ;  /* 0x0000002000037812 */ /* 0x040fe400078efcff */
[----:B------:R-:W-:Y:S01]  /*15680*/  LOP3.LUT R2, R0, 0x40, RZ, 0xfc, !PT ;  /* 0x0000004000027812 */ /* 0x000fe200078efcff */
[----:B------:R-:W-:-:S05]  /*15690*/  IMAD R0, R5, 0x2, R16 ;  /* 0x0000000205007824 */ /* 0x000fca00078e0210 */
[----:B------:R0:W-:Y:S02]  /*156a0*/  STL [R1+0x30], R0 ;  /* 0x0000300001007387 */ /* 0x0001e40000100800 */
.L_x_10684:
[----:B01----:R-:W1:Y:S02]  /*156b0*/  LDC.64 R2, c[0x0][0xc88] ;  /* 0x00032200ff027b82 */ /* 0x003e640000000a00 */
[----:B-1----:R-:W-:-:S05]  /*156c0*/  IMAD.WIDE R2, R27, 0x4, R2 ;  /* 0x000000041b027825 */ /* 0x002fca00078e0202 */
[----:B------:R-:W0:Y:S01]  /*156d0*/  LDG.E R10, desc[UR42][R2.64] ;  /* 0x0000002a020a7981 */ /* 0x000e22000c1e1900 */
[----:B------:R-:W-:Y:S05]  /*156e0*/  YIELD ;  /* 0x0000000000007946 */ /* 0x000fea0003800000 */
[----:B------:R-:W-:Y:S01]  /*156f0*/  ULDC.64 UR4, c[0x0][0xa28] ;  /* 0x00028a0000047ab9 */ /* 0x000fe20000000a00 */
[----:B------:R-:W-:Y:S01]  /*15700*/  MOV R9, RZ ;  /* 0x000000ff00097202 */ /* 0x000fe20000000f00 */
[----:B------:R-:W-:Y:S01]  /*15710*/  IMAD.MOV.U32 R6, RZ, RZ, RZ ;  /* 0x000000ffff067224 */ /* 0x000fe200078e00ff */
[----:B------:R-:W-:Y:S01]  /*15720*/  ISETP.NE.U32.AND P0, PT, RZ, UR4, PT ;  /* 0x00000004ff007c0c */ /* 0x000fe2000bf05070 */
[----:B------:R-:W-:Y:S01]  /*15730*/  ULDC.64 UR8, c[0x0][0xa18] ;  /* 0x0002860000087ab9 */ /* 0x000fe20000000a00 */
[----:B------:R-:W-:-:S02]  /*15740*/  ULDC.64 UR6, c[0x0][0xa10] ;  /* 0x0002840000067ab9 */ /* 0x000fc40000000a00 */
[----:B------:R-:W-:Y:S02]  /*15750*/  ISETP.NE.AND.EX P0, PT, RZ, UR5, PT, P0 ;  /* 0x00000005ff007c0c */ /* 0x000fe4000bf05300 */
[----:B0-----:R-:W-:Y:S01]  /*15760*/  SHF.R.S32.HI R0, RZ, 0x1f, R10 ;  /* 0x0000001fff007819 */ /* 0x001fe2000001140a */
[----:B------:R-:W-:-:S10]  /*15770*/  IMAD.SHL.U32 R18, R10, 0x4, RZ ;  /* 0x000000040a127824 */ /* 0x000fd400078e00ff */
[C---:B------:R-:W-:Y:S01]  /*15780*/  @P0 LEA R2, P1, R10.reuse, UR4, 0x2 ;  /* 0x000000040a020c11 */ /* 0x040fe2000f8210ff */
[----:B------:R-:W-:Y:S03]  /*15790*/  STL [R1+0x8], R10 ;  /* 0x0000080a01007387 */ /* 0x000fe60000100800 */
[C-C-:B------:R-:W-:Y:S01]  /*157a0*/  @P0 LEA.HI.X R3, R10.reuse, UR5, R0.reuse, 0x2, P1 ;  /* 0x000000050a030c11 */ /* 0x140fe200088f1400 */
[----:B------:R-:W-:Y:S01]  /*157b0*/  ULDC.64 UR4, c[0x0][0xa00] ;  /* 0x0002800000047ab9 */ /* 0x000fe20000000a00 */
[----:B------:R-:W-:Y:S01]  /*157c0*/  SHF.L.U64.HI R22, R10, 0x2, R0 ;  /* 0x000000020a167819 */ /* 0x000fe20000010200 */
[----:B------:R0:W-:Y:S04]  /*157d0*/  STL [R1+0x44], R0 ;  /* 0x0000440001007387 */ /* 0x0001e80000100800 */
[----:B--2---:R1:W2:Y:S01]  /*157e0*/  @P0 LDG.E R9, desc[UR42][R2.64] ;  /* 0x0000002a02090981 */ /* 0x0042a2000c1e1900 */
[----:B------:R-:W-:-:S02]  /*157f0*/  ISETP.NE.U32.AND P0, PT, RZ, UR4, PT ;  /* 0x00000004ff007c0c */ /* 0x000fc4000bf05070 */
[----:B------:R-:W-:Y:S02]  /*15800*/  ISETP.NE.U32.AND P1, PT, RZ, UR8, PT ;  /* 0x00000008ff007c0c */ /* 0x000fe4000bf25070 */
[----:B------:R-:W-:Y:S01]  /*15810*/  ISETP.NE.AND.EX P0, PT, RZ, UR5, PT, P0 ;  /* 0x00000005ff007c0c */ /* 0x000fe2000bf05300 */
[----:B0-----:R-:W-:Y:S01]  /*15820*/  IMAD.MOV.U32 R0, RZ, RZ, RZ ;  /* 0x000000ffff007224 */ /* 0x001fe200078e00ff */
[----:B------:R-:W-:Y:S02]  /*15830*/  ISETP.NE.AND.EX P1, PT, RZ, UR9, PT, P1 ;  /* 0x00000009ff007c0c */ /* 0x000fe4000bf25310 */
[----:B------:R-:W-:Y:S02]  /*15840*/  ISETP.NE.U32.AND P2, PT, RZ, UR6, PT ;  /* 0x00000006ff007c0c */ /* 0x000fe4000bf45070 */
[----:B-1----:R-:W-:Y:S02]  /*15850*/  IADD3 R2, P3, R18, UR4, RZ ;  /* 0x0000000412027c10 */ /* 0x002fe4000ff7e0ff */
[----:B------:R-:W-:-:S02]  /*15860*/  ISETP.NE.AND.EX P2, PT, RZ, UR7, PT, P2 ;  /* 0x00000007ff007c0c */ /* 0x000fc4000bf45320 */
[----:B------:R-:W-:Y:S02]  /*15870*/  IADD3.X R3, R22, UR5, RZ, P3, !PT ;  /* 0x0000000516037c10 */ /* 0x000fe40009ffe4ff */
[----:B------:R-:W-:-:S03]  /*15880*/  IADD3 R4, P4, R18, UR6, RZ ;  /* 0x0000000612047c10 */ /* 0x000fc6000ff9e0ff */
[----:B---3--:R-:W3:Y:S01]  /*15890*/  @P0 LDG.E R6, desc[UR42][R2.64] ;  /* 0x0000002a02060981 */ /* 0x008ee2000c1e1900 */
[----:B------:R-:W-:Y:S01]  /*158a0*/  ULDC UR4, c[0x0][0x288] ;  /* 0x0000a20000047ab9 */ /* 0x000fe20000000800 */
[----:B------:R-:W-:Y:S01]  /*158b0*/  IADD3.X R5, R22, UR7, RZ, P4, !PT ;  /* 0x0000000716057c10 */ /* 0x000fe2000a7fe4ff */
[----:B------:R-:W-:Y:S01]  /*158c0*/  IMAD.U32 R8, RZ, RZ, UR4 ;  /* 0x00000004ff087e24 */ /* 0x000fe2000f8e00ff */
[----:B------:R-:W-:-:S03]  /*158d0*/  ULDC.64 UR4, c[0x0][0x418] ;  /* 0x0001060000047ab9 */ /* 0x000fc60000000a00 */
[----:B-----5:R-:W5:Y:S04]  /*158e0*/  @P2 LDG.E R0, desc[UR42][R4.64] ;  /* 0x0000002a04002981 */ /* 0x020f68000c1e1900 */
        /* <DEDUP_REMOVED lines=10> */
[----:B------:R-:W-:-:S03]  /*15990*/  ULDC UR5, c[0x0][0x348] ;  /* 0x0000d20000057ab9 */ /* 0x000fc60000000800 */
[----:B0-----:R-:W-:Y:S01]  /*159a0*/  IMAD.U32 R7, RZ, RZ, UR4 ;  /* 0x00000004ff077e24 */ /* 0x001fe2000f8e00ff */
[----:B---3--:R0:W-:Y:S04]  /*159b0*/  STL [R1+0x48], R8 ;  /* 0x0000480801007387 */ /* 0x0081e80000100800 */
[----:B--2---:R1:W-:Y:S01]  /*159c0*/  STL [R1+0x28], R9 ;  /* 0x0000280901007387 */ /* 0x0043e20000100800 */
[----:B0-----:R-:W-:Y:S01]  /*159d0*/  MOV R8, UR5 ;  /* 0x0000000500087c02 */ /* 0x001fe20008000f00 */
[----:B------:R-:W-:Y:S06]  /*159e0*/  @P1 BRA `(.L_x_10582) ;  /* 0x0000000000141947 */ /* 0x000fec0003800000 */
[----:B------:R-:W-:Y:S05]  /*159f0*/  @!P0 BRA `(.L_x_10582) ;  /* 0x0000000000108947 */ /* 0x000fea0003800000 */
[----:B------:R-:W2:Y:S04]  /*15a00*/  LDG.E R6, desc[UR42][R2.64] ;  /* 0x0000002a02067981 */ /* 0x000ea8000c1e1900 */
[----:B------:R-:W2:Y:S02]  /*15a10*/  LDG.E R2, desc[UR42][R2.64+0x4] ;  /* 0x0000042a02027981 */ /* 0x000ea4000c1e1900 */
[----:B--2---:R-:W-:-:S05]  /*15a20*/  IMAD.IADD R2, R2, 0x1, -R6 ;  /* 0x0000000102027824 */ /* 0x004fca00078e0a06 */
[----:B------:R0:W-:Y:S02]  /*15a30*/  STL [R1+0x48], R2 ;  /* 0x0000480201007387 */ /* 0x0001e40000100800 */
.L_x_10582:
[----:B------:R-:W-:Y:S01]  /*15a40*/  IMAD.MOV.U32 R11, RZ, RZ, R10 ;  /* 0x000000ffff0b7224 */ /* 0x000fe200078e000a */
[----:B------:R-:W-:Y:S01]  /*15a50*/  ULDC.64 UR4, c[0x0][0xa20] ;  /* 0x0002880000047ab9 */ /* 0x000fe20000000a00 */
[C---:B------:R-:W-:Y:S02]  /*15a60*/  LOP3.LUT R6, R26.reuse, 0xff000000, RZ, 0xc0, !PT ;  /* 0xff0000001a067812 */ /* 0x040fe400078ec0ff */
[----:B------:R-:W-:Y:S01]  /*15a70*/  ISETP.NE.U32.AND P0, PT, RZ, UR4, PT ;  /* 0x00000004ff007c0c */ /* 0x000fe2000bf05070 */
[----:B------:R2:W-:Y:S01]  /*15a80*/  STL [R1+0xc], R11 ;  /* 0x00000c0b01007387 */ /* 0x0005e20000100800 */
[----:B------:R-:W-:Y:S02]  /*15a90*/  SHF.R.U32.HI R6, RZ, 0x8, R6 ;  /* 0x00000008ff067819 */ /* 0x000fe40000011606 */
[----:B------:R-:W-:Y:S02]  /*15aa0*/  ISETP.NE.AND.EX P0, PT, RZ, UR5, PT, P0 ;  /* 0x00000005ff007c0c */ /* 0x000fe4000bf05300 */
[----:B0-----:R-:W-:-:S02]  /*15ab0*/  LOP3.LUT R2, R26, 0xff0000, RZ, 0xc0, !PT ;  /* 0x00ff00001a027812 */ /* 0x001fc400078ec0ff */
[----:B------:R-:W-:Y:S02]  /*15ac0*/  LOP3.LUT R17, R26, 0xffff, RZ, 0xc0, !PT ;  /* 0x0000ffff1a117812 */ /* 0x000fe400078ec0ff */
[----:B------:R-:W-:-:S07]  /*15ad0*/  LEA.HI R6, R2, R6, RZ, 0x10 ;  /* 0x0000000602067211 */ /* 0x000fce00078f80ff */
[----:B--2---:R-:W-:Y:S05]  /*15ae0*/  @!P0 BRA `(.L_x_10583) ;  /* 0x0000000000108947 */ /* 0x004fea0003800000 */
[----:B------:R-:W-:-:S04]  /*15af0*/  IADD3 R2, P0, R18, UR4, RZ ;  /* 0x0000000412027c10 */ /* 0x000fc8000ff1e0ff */
[----:B------:R-:W-:-:S05]  /*15b00*/  IADD3.X R3, R22, UR5, RZ, P0, !PT ;  /* 0x0000000516037c10 */ /* 0x000fca00087fe4ff */
[----:B------:R0:W5:Y:S01]  /*15b10*/  LDG.E R7, desc[UR42][R2.64] ;  /* 0x0000002a02077981 */ /* 0x000162000c1e1900 */
[----:B------:R-:W-:Y:S05]  /*15b20*/  BRA `(.L_x_10584) ;  /* 0x0000000000247947 */ /* 0x000fea0003800000 */
.L_x_10583:
        /* <DEDUP_REMOVED lines=9> */
.L_x_10584:
[----:B0-----:R-:W2:Y:S04]  /*15bc0*/  @P2 LDG.E R2, desc[UR42][R4.64] ;  /* 0x0000002a04022981 */ /* 0x001ea8000c1e1900 */
[----:B------:R0:W2:Y:S01]  /*15bd0*/  @P2 LDG.E R4, desc[UR42][R4.64+0x4] ;  /* 0x0000042a04042981 */ /* 0x0000a2000c1e1900 */
[----:B------:R-:W-:Y:S01]  /*15be0*/  BSSY B0, `(.L_x_10585) ;  /* 0x000002b000007945 */ /* 0x000fe20003800000 */
[----:B------:R-:W-:Y:S01]  /*15bf0*/  LOP3.LUT R21, R6, 0xff, RZ, 0xc0, !PT ;  /* 0x000000ff06157812 */ /* 0x000fe200078ec0ff */
[----:B0----5:R-:W-:Y:S01]  /*15c00*/  IMAD.IADD R5, R7, 0x1, -R9 ;  /* 0x0000000107057824 */ /* 0x021fe200078e0a09 */
[----:B--2---:R-:W-:Y:S02]  /*15c10*/  @P2 IADD3 R8, -R2, R4, RZ ;  /* 0x0000000402082210 */ /* 0x004fe40007ffe1ff */
[----:B------:R-:W-:-:S03]  /*15c20*/  SHF.R.U32.HI R4, RZ, 0x10, R6 ;  /* 0x00000010ff047819 */ /* 0x000fc60000011606 */
[----:B------:R-:W-:-:S04]  /*15c30*/  IMAD.IADD R2, R5, 0x1, R8 ;  /* 0x0000000105027824 */ /* 0x000fc800078e0208 */
[C---:B------:R-:W-:Y:S01]  /*15c40*/  VIADD R20, R2.reuse, 0x7f ;  /* 0x0000007f02147836 */ /* 0x040fe20000000000 */
[----:B------:R-:W-:Y:S01]  /*15c50*/  ISETP.GE.AND P1, PT, R2, 0x1, PT ;  /* 0x000000010200780c */ /* 0x000fe20003f26270 */
[----:B------:R0:W-:Y:S03]  /*15c60*/  STL [R1+0x20], R2 ;  /* 0x0000200201007387 */ /* 0x0001e60000100800 */
[----:B0-----:R-:W-:-:S04]  /*15c70*/  SHF.R.S32.HI R2, RZ, 0x1f, R20 ;  /* 0x0000001fff027819 */ /* 0x001fc80000011414 */
        /* <DEDUP_REMOVED lines=8> */
[----:B-1----:R-:W-:Y:S02]  /*15d00*/  IADD3 R9, R6, -0x1, R20 ;  /* 0xffffffff06097810 */ /* 0x002fe40007ffe014 */
        /* <DEDUP_REMOVED lines=24> */
.L_x_10586:
[----:B------:R-:W-:Y:S05]  /*15e90*/  BSYNC B0 ;  /* 0x0000000000007941 */ /* 0x000fea0003800000 */
.L_x_10585:
[-C--:B------:R-:W-:Y:S01]  /*15ea0*/  IMAD R3, R21, R2.reuse, RZ ;  /* 0x0000000215037224 */ /* 0x080fe200078e02ff */
[----:B------:R-:W-:Y:S04]  /*15eb0*/  BSSY B0, `(.L_x_10587) ;  /* 0x0000156000007945 */ /* 0x000fe80003800000 */
[C---:B------:R-:W-:Y:S01]  /*15ec0*/  VIADDMNMX R2, R3.reuse, R2, R20, PT ;  /* 0x0000000203027246 */ /* 0x040fe20003800114 */
[----:B------:R-:W-:-:S03]  /*15ed0*/  IMAD R3, R3, 0x80, -R5 ;  /* 0x0000008003037824 */ /* 0x000fc600078e0a05 */
[----:B------:R-:W-:Y:S02]  /*15ee0*/  LEA R2, R2, -R5, 0x7 ;  /* 0x8000000502027211 */ /* 0x000fe400078e38ff */
[----:B------:R-:W-:Y:S02]  /*15ef0*/  VIMNMX R3, RZ, R3, !PT ;  /* 0x00000003ff037248 */ /* 0x000fe40007fe0100 */
        /* <DEDUP_REMOVED lines=18> */
.L_x_10752:
[----:B--2---:R-:W-:Y:S02]  /*16020*/  ISETP.NE.AND P0, PT, R14, RZ, PT ;  /* 0x000000ff0e00720c */ /* 0x004fe40003f05270 */
[----:B------:R-:W-:-:S11]  /*16030*/  PLOP3.LUT P6, PT, PT, PT, PT, 0x8, 0x0 ;  /* 0x000000000000781c */ /* 0x000fd60003fce170 */
[----:B------:R-:W-:Y:S05]  /*16040*/  @P0 BRA `(.L_x_10590) ;  /* 0x00000000000c0947 */ /* 0x000fea0003800000 */
[----:B------:R-:W-:-:S03]  /*16050*/  UMOV UR4, 0xffffffff ;  /* 0xffffffff00047882 */ /* 0x000fc60000000000 */
[----:B------:R-:W-:Y:S05]  /*16060*/  BRA.DIV UR4, `(.L_x_10591) ;  /* 0x0000006a04f07947 */ /* 0x000fea000b800000 */
[----:B------:R-:W-:-:S13]  /*16070*/  ELECT P6, URZ, PT ;  /* 0x00000000003f782f */ /* 0x000fda00038c0000 */
.L_x_10590:
        /* <DEDUP_REMOVED lines=9> */
.L_x_10755:
[----:B------:R-:W-:Y:S05]  /*16110*/  BSYNC B1 ;  /* 0x0000000000017941 */ /* 0x000fea0003800000 */
.L_x_10592:
[----:B------:R-:W-:Y:S04]  /*16120*/  BSSY B1, `(.L_x_10594) ;  /* 0x000008c000017945 */ /* 0x000fe80003800000 */
[----:B------:R-:W-:Y:S05]  /*16130*/  @!P6 BRA `(.L_x_10595) ;  /* 0x000000080028e947 */ /* 0x000fea0003800000 */
[----:B------:R-:W2:Y:S01]  /*16140*/  LDL R8, [R1+0x4] ;  /* 0x0000040001087983 */ /* 0x000ea20000100800 */
[----:B-1----:R-:W-:Y:S01]  /*16150*/  LEA R9, R29, R16, 0x3 ;  /* 0x000000101d097211 */ /* 0x002fe200078e18ff */
[----:B------:R-:W1:Y:S01]  /*16160*/  S2R R7, SR_TID.X ;  /* 0x0000000000077919 */ /* 0x000e620000002100 */
[----:B------:R-:W-:Y:S01]  /*16170*/  BSSY B2, `(.L_x_10596) ;  /* 0x0000006000027945 */ /* 0x000fe20003800000 */
[----:B-1----:R-:W-:-:S04]  /*16180*/  LOP3.LUT R7, R7, 0x7f, RZ, 0xc0, !PT ;  /* 0x0000007f07077812 */ /* 0x002fc800078ec0ff */
[----:B------:R-:W-:Y:S02]  /*16190*/  ISETP.NE.AND P2, PT, R7, RZ, PT ;  /* 0x000000ff0700720c */ /* 0x000fe40003f45270 */
[----:B--2---:R-:W-:-:S04]  /*161a0*/  SHF.L.U32 R11, R8, 0x1f, RZ ;  /* 0x0000001f080b7819 */ /* 0x004fc800000006ff */
[----:B------:R-:W1:Y:S02]  /*161b0*/  SYNCS.PHASECHK.TRANS64.TRYWAIT P0, [R9+URZ+0x2d8a0], R11 ;  /* 0x02d8a00b090075a7 */ /* 0x000e64000800017f */
[----:B-1----:R-:W-:Y:S05]  /*161c0*/  @!P0 BRA `(.L_x_10597) ;  /* 0x0000006800cc8947 */ /* 0x002fea0003800000 */
.L_x_10756:
[----:B------:R-:W-:Y:S05]  /*161d0*/  BSYNC B2 ;  /* 0x0000000000027941 */ /* 0x000fea0003800000 */
.L_x_10596:
[----:B------:R-:W-:Y:S04]  /*161e0*/  BSSY B2, `(.L_x_10598) ;  /* 0x0000009000027945 */ /* 0x000fe80003800000 */
[----:B------:R-:W-:Y:S05]  /*161f0*/  @P2 BRA `(.L_x_10599) ;  /* 0x00000000001c2947 */ /* 0x000fea0003800000 */
[----:B0-----:R-:W0:Y:S02]  /*16200*/  S2R R6, SR_TID.X ;  /* 0x0000000000067919 */ /* 0x001e240000002100 */
[----:B0-----:R-:W-:Y:S01]  /*16210*/  LOP3.LUT R7, R6, 0x1f, RZ, 0xc0, !PT ;  /* 0x0000001f06077812 */ /* 0x001fe200078ec0ff */
[----:B------:R-:W-:-:S03]  /*16220*/  IMAD.MOV.U32 R6, RZ, RZ, 0x6000 ;  /* 0x00006000ff067424 */ /* 0x000fc600078e00ff */
[----:B------:R-:W-:Y:S01]  /*16230*/  ISETP.NE.AND P0, PT, R7, RZ, PT ;  /* 0x000000ff0700720c */ /* 0x000fe20003f05270 */
[----:B------:R2:W-:-:S12]  /*16240*/  SYNCS.ARRIVE.TRANS64 RZ, [R9+URZ+0x2d890], R6 ;  /* 0x02d8900609ff79a7 */ /* 0x0005d8000800003f */
[----:B--2---:R-:W-:Y:S05]  /*16250*/  @!P0 BRA `(.L_x_10599) ;  /* 0x0000000000048947 */ /* 0x004fea0003800000 */
[----:B------:R-:W-:Y:S01]  /*16260*/  BPT.TRAP 0x1 ;  /* 0x000000040000795c */ /* 0x000fe20000300000 */
.L_x_10599:
[----:B------:R-:W-:Y:S05]  /*16270*/  BSYNC B2 ;  /* 0x0000000000027941 */ /* 0x000fea0003800000 */
.L_x_10598:
[----:B------:R-:W-:Y:S01]  /*16280*/  IMAD.MOV.U32 R14, RZ, RZ, RZ ;  /* 0x000000ffff0e7224 */ /* 0x000fe200078e00ff */
[----:B------:R-:W-:Y:S01]  /*16290*/  UIADD3 UR4, UP0, UR40, 0x570, URZ ;  /* 0x0000057028047890 */ /* 0x000fe2000ff1e03f */
[----:B------:R-:W-:Y:S01]  /*162a0*/  IMAD R7, R5, 0x80, R0 ;  /* 0x0000008005077824 */ /* 0x000fe200078e0200 */
[----:B------:R-:W-:Y:S01]  /*162b0*/  PLOP3.LUT P0, PT, PT, PT, PT, 0x80, 0x0 ;  /* 0x000000000000781c */ /* 0x000fe20003f0f070 */
[----:B------:R-:W-:Y:S01]  /*162c0*/  IMAD R8, R29, 0x6000, R16 ;  /* 0x000060001d087824 */ /* 0x000fe200078e0210 */
[----:B------:R-:W-:Y:S01]  /*162d0*/  R2UR UR10, R14 ;  /* 0x000000000e0a72ca */ /* 0x000fe200000e0000 */
[----:B------:R-:W-:Y:S01]  /*162e0*/  VIADD R7, R7, 0xffffff80 ;  /* 0xffffff8007077836 */ /* 0x000fe20000000000 */
[----:B0-----:R-:W-:Y:S01]  /*162f0*/  IADD3 R6, R9, 0x2d890, RZ ;  /* 0x0002d89009067810 */ /* 0x001fe20007ffe0ff */
[----:B------:R-:W-:Y:S01]  /*16300*/  VIADD R10, R8, 0x15400 ;  /* 0x00015400080a7836 */ /* 0x000fe20000000000 */
[----:B------:R-:W-:Y:S01]  /*16310*/  UIADD3.X UR5, URZ, UR41, URZ, UP0, !UPT ;  /* 0x000000293f057290 */ /* 0x000fe200087fe43f */
[----:B------:R-:W-:Y:S01]  /*16320*/  UMOV UR6, 0x0 ;  /* 0x0000000000067882 */ /* 0x000fe20000000000 */
[----:B------:R-:W-:-:S10]  /*16330*/  UMOV UR7, 0x12f00000 ;  /* 0x12f0000000077882 */ /* 0x000fd40000000000 */
.L_x_10600:
        /* <DEDUP_REMOVED lines=16> */
.L_x_10601:
        /* <DEDUP_REMOVED lines=16> */
.L_x_10602:
        /* <DEDUP_REMOVED lines=13> */
.L_x_10757:
[----:B------:R-:W-:Y:S05]  /*16610*/  BSYNC B2 ;  /* 0x0000000000027941 */ /* 0x000fea0003800000 */
.L_x_10603:
[----:B------:R-:W-:Y:S01]  /*16620*/  BSSY B2, `(.L_x_10605) ;  /* 0x000000b000027945 */ /* 0x000fe20003800000 */
[----:B------:R-:W-:Y:S02]  /*16630*/  IMAD.MOV.U32 R10, RZ, RZ, 0x0 ;  /* 0x00000000ff0a7424 */ /* 0x000fe400078e00ff */
[----:B01----:R-:W-:Y:S01]  /*16640*/  IMAD.MOV.U32 R11, RZ, RZ, 0x12f00000 ;  /* 0x12f00000ff0b7424 */ /* 0x003fe200078e00ff */
[----:B------:R-:W-:Y:S06]  /*16650*/  @P2 BRA `(.L_x_10606) ;  /* 0x00000000001c2947 */ /* 0x000fec0003800000 */
[----:B------:R-:W0:Y:S02]  /*16660*/  S2R R6, SR_TID.X ;  /* 0x0000000000067919 */ /* 0x000e240000002100 */
[----:B0-----:R-:W-:Y:S01]  /*16670*/  LOP3.LUT R15, R6, 0x1f, RZ, 0xc0, !PT ;  /* 0x0000001f060f7812 */ /* 0x001fe200078ec0ff */
[----:B------:R-:W-:-:S03]  /*16680*/  IMAD.MOV.U32 R6, RZ, RZ, 0x6000 ;  /* 0x00006000ff067424 */ /* 0x000fc600078e00ff */
[----:B------:R-:W-:Y:S01]  /*16690*/  ISETP.NE.AND P0, PT, R15, RZ, PT ;  /* 0x000000ff0f00720c */ /* 0x000fe20003f05270 */
[----:B------:R0:W-:-:S12]  /*166a0*/  SYNCS.ARRIVE.TRANS64 RZ, [R9+URZ+0x2d8b0], R6 ;  /* 0x02d8b00609ff79a7 */ /* 0x0001d8000800003f */
[----:B0-----:R-:W-:Y:S05]  /*166b0*/  @!P0 BRA `(.L_x_10606) ;  /* 0x0000000000048947 */ /* 0x001fea0003800000 */
[----:B------:R-:W-:Y:S01]  /*166c0*/  BPT.TRAP 0x1 ;  /* 0x000000040000795c */ /* 0x000fe20000300000 */
.L_x_10606:
[----:B------:R-:W-:Y:S05]  /*166d0*/  BSYNC B2 ;  /* 0x0000000000027941 */ /* 0x000fea0003800000 */
.L_x_10605:
        /* <DEDUP_REMOVED lines=8> */
.L_x_10607:
        /* <DEDUP_REMOVED lines=15> */
.L_x_10608:
        /* <DEDUP_REMOVED lines=15> */
.L_x_10609:
        /* <DEDUP_REMOVED lines=10> */
.L_x_10595:
[----:B------:R-:W-:Y:S05]  /*169e0*/  BSYNC B1 ;  /* 0x0000000000017941 */ /* 0x000fea0003800000 */
.L_x_10594:
[----:B0-----:R-:W2:Y:S01]  /*169f0*/  LDL.LU R6, [R1+0x4] ;  /* 0x0000040001067983 */ /* 0x001ea20000300800 */
[----:B------:R-:W-:Y:S01]  /*16a00*/  VIADD R29, R29, 0x1 ;  /* 0x000000011d1d7836 */ /* 0x000fe20000000000 */
[----:B------:R-:W-:Y:S02]  /*16a10*/  IADD3 R10, R5, -0x2, RZ ;  /* 0xfffffffe050a7810 */ /* 0x000fe40007ffe0ff */
[----:B------:R-:W-:Y:S02]  /*16a20*/  PLOP3.LUT P0, PT, PT, PT, PT, 0x8, 0x0 ;  /* 0x000000000000781c */ /* 0x000fe40003f0e170 */
[----:B------:R-:W-:Y:S02]  /*16a30*/  ISETP.NE.AND P2, PT, R29, 0x2, PT ;  /* 0x000000021d00780c */ /* 0x000fe40003f45270 */
[----:B------:R-:W-:Y:S02]  /*16a40*/  ISETP.GE.AND P3, PT, R10, R3, PT ;  /* 0x000000030a00720c */ /* 0x000fe40003f66270 */
[----:B------:R-:W-:-:S02]  /*16a50*/  SEL R5, RZ, 0x1, P2 ;  /* 0x00000001ff057807 */ /* 0x000fc40001000000 */
[----:B------:R-:W-:Y:S02]  /*16a60*/  SEL R29, R29, RZ, P2 ;  /* 0x000000ff1d1d7207 */ /* 0x000fe40001000000 */
[----:B--2---:R-:W-:-:S05]  /*16a70*/  LOP3.LUT R6, R6, R5, RZ, 0x3c, !PT ;  /* 0x0000000506067212 */ /* 0x004fca00078e3cff */
[----:B------:R0:W-:Y:S02]  /*16a80*/  STL [R1+0x4], R6 ;  /* 0x0000040601007387 */ /* 0x0001e40000100800 */
[----:B------:R-:W-:Y:S05]  /*16a90*/  @!P3 BRA `(.L_x_10588) ;  /* 0x00000008005cb947 */ /* 0x000fea0003800000 */
.L_x_10626:
[----:B------:R-:W-:Y:S05]  /*16aa0*/  YIELD ;  /* 0x0000000000007946 */ /* 0x000fea0003800000 */
[----:B------:R-:W-:Y:S04]  /*16ab0*/  BSSY B1, `(.L_x_10610) ;  /* 0x000008b000017945 */ /* 0x000fe80003800000 */
[----:B--2---:R-:W-:Y:S05]  /*16ac0*/  @!P6 BRA `(.L_x_10611) ;  /* 0x000000080024e947 */ /* 0x004fea0003800000 */
[----:B0-----:R-:W2:Y:S01]  /*16ad0*/  LDL R6, [R1+0x4] ;  /* 0x0000040001067983 */ /* 0x001ea20000100800 */
[----:B-1----:R-:W-:Y:S01]  /*16ae0*/  IMAD R9, R29, 0x8, R16 ;  /* 0x000000081d097824 */ /* 0x002fe200078e0210 */
[----:B------:R-:W0:Y:S01]  /*16af0*/  S2R R5, SR_TID.X ;  /* 0x0000000000057919 */ /* 0x000e220000002100 */
[----:B------:R-:W-:Y:S01]  /*16b00*/  BSSY B2, `(.L_x_10612) ;  /* 0x0000006000027945 */ /* 0x000fe20003800000 */
[----:B0-----:R-:W-:-:S04]  /*16b10*/  LOP3.LUT R5, R5, 0x7f, RZ, 0xc0, !PT ;  /* 0x0000007f05057812 */ /* 0x001fc800078ec0ff */
[----:B------:R-:W-:Y:S02]  /*16b20*/  ISETP.NE.AND P3, PT, R5, RZ, PT ;  /* 0x000000ff0500720c */ /* 0x000fe40003f65270 */
[----:B--2---:R-:W-:-:S04]  /*16b30*/  SHF.L.U32 R8, R6, 0x1f, RZ ;  /* 0x0000001f06087819 */ /* 0x004fc800000006ff */
[----:B------:R-:W0:Y:S02]  /*16b40*/  SYNCS.PHASECHK.TRANS64.TRYWAIT P2, [R9+URZ+0x2d8a0], R8 ;  /* 0x02d8a008090075a7 */ /* 0x000e24000804017f */
[----:B0-----:R-:W-:Y:S05]  /*16b50*/  @!P2 BRA `(.L_x_10613) ;  /* 0x000000600090a947 */ /* 0x001fea0003800000 */
.L_x_10758:
[----:B------:R-:W-:Y:S05]  /*16b60*/  BSYNC B2 ;  /* 0x0000000000027941 */ /* 0x000fea0003800000 */
.L_x_10612:
[----:B------:R-:W-:Y:S04]  /*16b70*/  BSSY B2, `(.L_x_10614) ;  /* 0x0000009000027945 */ /* 0x000fe80003800000 */
[----:B------:R-:W-:Y:S05]  /*16b80*/  @P3 BRA `(.L_x_10615) ;  /* 0x00000000001c3947 */ /* 0x000fea0003800000 */
[----:B------:R-:W1:Y:S02]  /*16b90*/  S2R R5, SR_TID.X ;  /* 0x0000000000057919 */ /* 0x000e640000002100 */
[----:B-1----:R-:W-:Y:S01]  /*16ba0*/  LOP3.LUT R6, R5, 0x1f, RZ, 0xc0, !PT ;  /* 0x0000001f05067812 */ /* 0x002fe200078ec0ff */
[----:B------:R-:W-:-:S03]  /*16bb0*/  IMAD.MOV.U32 R5, RZ, RZ, 0x6000 ;  /* 0x00006000ff057424 */ /* 0x000fc600078e00ff */
[----:B------:R-:W-:Y:S01]  /*16bc0*/  ISETP.NE.AND P2, PT, R6, RZ, PT ;  /* 0x000000ff0600720c */ /* 0x000fe20003f45270 */
[----:B------:R1:W-:-:S12]  /*16bd0*/  SYNCS.ARRIVE.TRANS64 RZ, [R9+URZ+0x2d890], R5 ;  /* 0x02d8900509ff79a7 */ /* 0x0003d8000800003f */
[----:B-1----:R-:W-:Y:S05]  /*16be0*/  @!P2 BRA `(.L_x_10615) ;  /* 0x000000000004a947 */ /* 0x002fea0003800000 */
[----:B------:R-:W-:Y:S01]  /*16bf0*/  BPT.TRAP 0x1 ;  /* 0x000000040000795c */ /* 0x000fe20000300000 */
.L_x_10615:
[----:B------:R-:W-:Y:S05]  /*16c00*/  BSYNC B2 ;  /* 0x0000000000027941 */ /* 0x000fea0003800000 */
.L_x_10614:
[----:B------:R-:W-:Y:S01]  /*16c10*/  IMAD.MOV.U32 R14, RZ, RZ, RZ ;  /* 0x000000ffff0e7224 */ /* 0x000fe200078e00ff */
[----:B------:R-:W-:Y:S01]  /*16c20*/  UIADD3 UR4, UP0, UR40, 0x570, URZ ;  /* 0x0000057028047890 */ /* 0x000fe2000ff1e03f */
[----:B------:R-:W-:Y:S01]  /*16c30*/  IMAD R7, R29, 0x6000, R16 ;  /* 0x000060001d077824 */ /* 0x000fe200078e0210 */
[----:B------:R-:W-:Y:S01]  /*16c40*/  PLOP3.LUT P2, PT, PT, PT, PT, 0x80, 0x0 ;  /* 0x000000000000781c */ /* 0x000fe20003f4f070 */
[----:B------:R-:W-:Y:S01]  /*16c50*/  VIADD R5, R9, 0x2d890 ;  /* 0x0002d89009057836 */ /* 0x000fe20000000000 */
[----:B------:R-:W-:Y:S01]  /*16c60*/  R2UR UR10, R14 ;  /* 0x000000000e0a72ca */ /* 0x000fe200000e0000 */
[----:B------:R-:W-:Y:S01]  /*16c70*/  VIADD R11, R7, 0x15400 ;  /* 0x00015400070b7836 */ /* 0x000fe20000000000 */
[----:B------:R-:W-:Y:S01]  /*16c80*/  LEA R6, R10, R0, 0x7 ;  /* 0x000000000a067211 */ /* 0x000fe200078e38ff */
[----:B------:R-:W-:Y:S01]  /*16c90*/  UIADD3.X UR5, URZ, UR41, URZ, UP0, !UPT ;  /* 0x000000293f057290 */ /* 0x000fe200087fe43f */
[----:B------:R-:W-:Y:S01]  /*16ca0*/  UMOV UR6, 0x0 ;  /* 0x0000000000067882 */ /* 0x000fe20000000000 */
[----:B------:R-:W-:-:S10]  /*16cb0*/  UMOV UR7, 0x12f00000 ;  /* 0x12f0000000077882 */ /* 0x000fd40000000000 */
.L_x_10616:
        /* <DEDUP_REMOVED lines=16> */
.L_x_10617:
        /* <DEDUP_REMOVED lines=16> */
.L_x_10618:
        /* <DEDUP_REMOVED lines=13> */
.L_x_10759:
[----:B------:R-:W-:Y:S05]  /*16f90*/  BSYNC B2 ;  /* 0x0000000000027941 */ /* 0x000fea0003800000 */
.L_x_10619:
[----:B------:R-:W-:Y:S01]  /*16fa0*/  BSSY B2, `(.L_x_10621) ;  /* 0x000000b000027945 */ /* 0x000fe20003800000 */
[----:B------:R-:W-:Y:S01]  /*16fb0*/  IMAD.MOV.U32 R12, RZ, RZ, 0x0 ;  /* 0x00000000ff0c7424 */ /* 0x000fe200078e00ff */
[----:B------:R-:W-:Y:S02]  /*16fc0*/  MOV R13, 0x12f00000 ;  /* 0x12f00000000d7802 */ /* 0x000fe40000000f00 */
[----:B------:R-:W-:Y:S05]  /*16fd0*/  @P3 BRA `(.L_x_10622) ;  /* 0x00000000001c3947 */ /* 0x000fea0003800000 */
[----:B------:R-:W2:Y:S02]  /*16fe0*/  S2R R5, SR_TID.X ;  /* 0x0000000000057919 */ /* 0x000ea40000002100 */
[----:B--2---:R-:W-:Y:S01]  /*16ff0*/  LOP3.LUT R11, R5, 0x1f, RZ, 0xc0, !PT ;  /* 0x0000001f050b7812 */ /* 0x004fe200078ec0ff */
[----:B------:R-:W-:-:S03]  /*17000*/  IMAD.MOV.U32 R5, RZ, RZ, 0x6000 ;  /* 0x00006000ff057424 */ /* 0x000fc600078e00ff */
[----:B------:R-:W-:Y:S01]  /*17010*/  ISETP.NE.AND P2, PT, R11, RZ, PT ;  /* 0x000000ff0b00720c */ /* 0x000fe20003f45270 */
[----:B------:R2:W-:-:S12]  /*17020*/  SYNCS.ARRIVE.TRANS64 RZ, [R9+URZ+0x2d8b0], R5 ;  /* 0x02d8b00509ff79a7 */ /* 0x0005d8000800003f */
[----:B--2---:R-:W-:Y:S05]  /*17030*/  @!P2 BRA `(.L_x_10622) ;  /* 0x000000000004a947 */ /* 0x004fea0003800000 */
[----:B------:R-:W-:Y:S01]  /*17040*/  BPT.TRAP 0x1 ;  /* 0x000000040000795c */ /* 0x000fe20000300000 */
.L_x_10622:
[----:B------:R-:W-:Y:S05]  /*17050*/  BSYNC B2 ;  /* 0x0000000000027941 */ /* 0x000fea0003800000 */
.L_x_10621:
        /* <DEDUP_REMOVED lines=8> */
.L_x_10623:
        /* <DEDUP_REMOVED lines=15> */
.L_x_10624:
        /* <DEDUP_REMOVED lines=15> */
.L_x_10625:
        /* <DEDUP_REMOVED lines=10> */
.L_x_10611:
[----:B------:R-:W-:Y:S05]  /*17360*/  BSYNC B1 ;  /* 0x0000000000017941 */ /* 0x000fea0003800000 */
.L_x_10610:
[----:B------:R-:W2:Y:S01]  /*17370*/  LDL.LU R8, [R1+0x4] ;  /* 0x0000040001087983 */ /* 0x000ea20000300800 */
[----:B------:R-:W-:Y:S01]  /*17380*/  VIADD R29, R29, 0x1 ;  /* 0x000000011d1d7836 */ /* 0x000fe20000000000 */
[C---:B------:R-:W-:Y:S01]  /*17390*/  ISETP.GT.AND P3, PT, R10.reuse, R3, PT ;  /* 0x000000030a00720c */ /* 0x040fe20003f64270 */
[----:B------:R-:W-:-:S03]  /*173a0*/  VIADD R10, R10, 0xffffffff ;  /* 0xffffffff0a0a7836 */ /* 0x000fc60000000000 */
[----:B------:R-:W-:-:S04]  /*173b0*/  ISETP.NE.AND P2, PT, R29, 0x2, PT ;  /* 0x000000021d00780c */ /* 0x000fc80003f45270 */
[----:B------:R-:W-:Y:S02]  /*173c0*/  SEL R5, RZ, 0x1, P2 ;  /* 0x00000001ff057807 */ /* 0x000fe40001000000 */
[----:B------:R-:W-:Y:S02]  /*173d0*/  SEL R29, R29, RZ, P2 ;  /* 0x000000ff1d1d7207 */ /* 0x000fe40001000000 */
[----:B--2---:R-:W-:-:S05]  /*173e0*/  LOP3.LUT R8, R8, R5, RZ, 0x3c, !PT ;  /* 0x0000000508087212 */ /* 0x004fca00078e3cff */
[----:B------:R2:W-:Y:S01]  /*173f0*/  STL [R1+0x4], R8 ;  /* 0x0000040801007387 */ /* 0x0005e20000100800 */
[----:B------:R-:W-:Y:S05]  /*17400*/  @P3 BRA `(.L_x_10626) ;  /* 0xfffffff400a43947 */ /* 0x000fea000383ffff */
.L_x_10588:
[----:B------:R-:W-:Y:S05]  /*17410*/  BSYNC B0 ;  /* 0x0000000000007941 */ /* 0x000fea0003800000 */
.L_x_10587:
[----:B------:R-:W-:Y:S05]  /*17420*/  @!P0 WARPSYNC.ALL ;  /* 0x0000000000008948 */ /* 0x000fea0003800000 */
[----:B------:R-:W-:Y:S01]  /*17430*/  @!P0 BAR.SYNC.DEFER_BLOCKING 0xc, 0x200 ;  /* 0x0308000000008b1d */ /* 0x000fe20000010000 */
[----:B------:R-:W-:-:S05]  /*17440*/  MOV R0, RZ ;  /* 0x000000ff00007202 */ /* 0x000fca0000000f00 */
[----:B------:R-:W-:Y:S04]  /*17450*/  BSSY B0, `(.L_x_10627) ;  /* 0x000001e000007945 */ /* 0x000fe80003800000 */
[----:B------:R-:W-:Y:S05]  /*17460*/  @!P1 BRA `(.L_x_10628) ;  /* 0x0000000000709947 */ /* 0x000fea0003800000 */
[----:B------:R-:W-:-:S13]  /*17470*/  ISETP.NE.AND P0, PT, R4, RZ, PT ;  /* 0x000000ff0400720c */ /* 0x000fda0003f05270 */
[----:B------:R-:W3:Y:S02]  /*17480*/  @!P0 LDC R4, c[0x0][0x9f0] ;  /* 0x00027c00ff048b82 */ /* 0x000ee40000000800 */
[-C--:B---3--:R-:W-:Y:S02]  /*17490*/  IABS R0, R4.reuse ;  /* 0x0000000400007213 */ /* 0x088fe40000000000 */
[----:B0-----:R-:W-:Y:S02]  /*174a0*/  IABS R6, R4 ;  /* 0x0000000400067213 */ /* 0x001fe40000000000 */
[----:B------:R-:W0:Y:S02]  /*174b0*/  I2F.RP R2, R0 ;  /* 0x0000000000027306 */ /* 0x000e240000209400 */
[----:B------:R-:W-:-:S06]  /*174c0*/  IADD3 R6, RZ, -R6, RZ ;  /* 0x80000006ff067210 */ /* 0x000fcc0007ffe0ff */
[----:B0-----:R-:W0:Y:S02]  /*174d0*/  MUFU.RCP R2, R2 ;  /* 0x0000000200027308 */ /* 0x001e240000001000 */
[----:B0-----:R-:W-:-:S06]  /*174e0*/  VIADD R2, R2, 0xffffffe ;  /* 0x0ffffffe02027836 */ /* 0x001fcc0000000000 */
[----:B------:R-:W0:Y:S02]  /*174f0*/  F2I.FTZ.U32.TRUNC.NTZ R3, R2 ;  /* 0x0000000200037305 */ /* 0x000e24000021f000 */
[----:B0-----:R-:W-:-:S04]  /*17500*/  IMAD.MOV R2, RZ, RZ, -R3 ;  /* 0x000000ffff027224 */ /* 0x001fc800078e0a03 */
        /* <DEDUP_REMOVED lines=18> */
.L_x_10628:
[----:B------:R-:W-:Y:S05]  /*17630*/  BSYNC B0 ;  /* 0x0000000000007941 */ /* 0x000fea0003800000 */
.L_x_10627:
[-C--:B------:R-:W-:Y:S01]  /*17640*/  IMAD R2, R21, R0.reuse, RZ ;  /* 0x0000000015027224 */ /* 0x080fe200078e02ff */
[----:B------:R-:W-:Y:S04]  /*17650*/  BSSY B7, `(.L_x_10629) ;  /* 0x0000347000077945 */ /* 0x000fe80003800000 */
[----:B------:R-:W-:Y:S01]  /*17660*/  VIADDMNMX R26, R2, R0, R20, PT ;  /* 0x00000000021a7246 */ /* 0x000fe20003800114 */
[----:B------:R3:W-:Y:S03]  /*17670*/  STL [R1+0x24], R2 ;  /* 0x0000240201007387 */ /* 0x0007e60000100800 */
[----:B------:R-:W-:Y:S01]  /*17680*/  ISETP.GT.AND P0, PT, R26, R2, PT ;  /* 0x000000021a00720c */ /* 0x000fe20003f04270 */
[----:B------:R3:W-:-:S12]  /*17690*/  STL [R1+0x40], R26 ;  /* 0x0000401a01007387 */ /* 0x0007d80000100800 */
[----:B---3--:R-:W-:Y:S05]  /*176a0*/  @P0 BRA `(.L_x_10630) ;  /* 0x0000000000440947 */ /* 0x008fea0003800000 */
[----:B------:R-:W3:Y:S02]  /*176b0*/  S2R R2, SR_TID.X ;  /* 0x0000000000027919 */ /* 0x000ee40000002100 */
[----:B---3--:R-:W-:-:S04]  /*176c0*/  LOP3.LUT R2, R2, 0x7f, RZ, 0xc0, !PT ;  /* 0x0000007f02027812 */ /* 0x008fc800078ec0ff */
[----:B------:R-:W-:-:S13]  /*176d0*/  ISETP.NE.AND P0, PT, R2, RZ, PT ;  /* 0x000000ff0200720c */ /* 0x000fda0003f05270 */
[----:B------:R-:W-:Y:S05]  /*176e0*/  @P0 BRA `(.L_x_10631) ;  /* 0x0000003000f40947 */ /* 0x000fea0003800000 */
[----:B------:R-:W3:Y:S01]  /*176f0*/  S2R R5, SR_LANEID ;  /* 0x0000000000057919 */ /* 0x000ee20000000000 */
[----:B------:R-:W-:Y:S01]  /*17700*/  VOTEU.ANY UR4, UPT, PT ;  /* 0x0000000000047886 */ /* 0x000fe200038e0100 */
[----:B------:R-:W4:Y:S01]  /*17710*/  LDC.64 R2, c[0x0][0xc60] ;  /* 0x00031800ff027b82 */ /* 0x000f220000000a00 */
[----:B------:R-:W3:Y:S02]  /*17720*/  FLO.U32 R0, UR4 ;  /* 0x0000000400007d00 */ /* 0x000ee400080e0000 */
[----:B---3--:R-:W-:-:S06]  /*17730*/  ISETP.EQ.U32.AND P0, PT, R0, R5, PT ;  /* 0x000000050000720c */ /* 0x008fcc0003f02070 */
[----:B------:R-:W4:Y:S07]  /*17740*/  POPC R5, UR4 ;  /* 0x0000000400057d09 */ /* 0x000f2e0008000000 */
[----:B----4-:R-:W3:Y:S01]  /*17750*/  @P0 ATOMG.E.ADD.STRONG.GPU PT, R3, desc[UR42][R2.64], R5 ;  /* 0x00000005020309a8 */ /* 0x010ee200081ee1ea */
[----:B------:R-:W4:Y:S02]  /*17760*/  S2R R4, SR_LTMASK ;  /* 0x0000000000047919 */ /* 0x000f240000003900 */
[----:B----4-:R-:W-:-:S04]  /*17770*/  LOP3.LUT R4, R4, UR4, RZ, 0xc0, !PT ;  /* 0x0000000404047c12 */ /* 0x010fc8000f8ec0ff */
[----:B------:R-:W4:Y:S01]  /*17780*/  POPC R7, R4 ;  /* 0x0000000400077309 */ /* 0x000f220000000000 */
[----:B---3--:R-:W4:Y:S02]  /*17790*/  SHFL.IDX PT, R0, R3, R0, 0x1f ;  /* 0x00001f0003007589 */ /* 0x008f2400000e0000 */
[----:B----4-:R-:W-:Y:S01]  /*177a0*/  IADD3 R24, R0, UR37, R7 ;  /* 0x0000002500187c10 */ /* 0x010fe2000fffe007 */
[----:B------:R-:W-:Y:S06]  /*177b0*/  BRA `(.L_x_10631) ;  /* 0x0000003000c07947 */ /* 0x000fec0003800000 */
.L_x_10630:
        /* <DEDUP_REMOVED lines=10> */
[----:B------:R-:W3:Y:S01]  /*17860*/  LDC.64 R2, c[0x4][R2] ;  /* 0x0100000002027b82 */ /* 0x000ee20000000a00 */
[----:B0-----:R-:W-:Y:S01]  /*17870*/  IMAD.U32 R6, RZ, RZ, UR8 ;  /* 0x00000008ff067e24 */ /* 0x001fe2000f8e00ff */
[----:B------:R-:W-:Y:S01]  /*17880*/  MOV R11, UR5 ;  /* 0x00000005000b7c02 */ /* 0x000fe20008000f00 */
[----:B------:R-:W-:Y:S02]  /*17890*/  IMAD.U32 R7, RZ, RZ, UR9 ;  /* 0x00000009ff077e24 */ /* 0x000fe4000f8e00ff */
[----:B------:R-:W-:-:S02]  /*178a0*/  IMAD.U32 R10, RZ, RZ, UR4 ;  /* 0x00000004ff0a7e24 */ /* 0x000fc4000f8e00ff */
[----:B--2---:R-:W-:Y:S02]  /*178b0*/  IMAD.MOV.U32 R8, RZ, RZ, 0x70 ;  /* 0x00000070ff087424 */ /* 0x004fe400078e00ff */
[----:B------:R-:W-:Y:S02]  /*178c0*/  IMAD.MOV.U32 R12, RZ, RZ, 0x1 ;  /* 0x00000001ff0c7424 */ /* 0x000fe400078e00ff */
[----:B------:R-:W-:-:S07]  /*178d0*/  IMAD.MOV.U32 R13, RZ, RZ, RZ ;  /* 0x000000ffff0d7224 */ /* 0x000fce00078e00ff */
[----:B------:R-:W-:-:S07]  /*178e0*/  LEPC R20, `(.L_x_10633) ;  /* 0x000000001014794e */ /* 0x000fce0000000000 */
[----:B-1-3--:R-:W-:Y:S05]  /*178f0*/  CALL.ABS.NOINC R2 ;  /* 0x0000000002007343 */ /* 0x00afea0003c00000 */
.L_x_10633:
[----:B------:R-:W-:Y:S05]  /*17900*/  BSYNC B6 ;  /* 0x0000000000067941 */ /* 0x000fea0003800000 */
.L_x_10632:
        /* <DEDUP_REMOVED lines=8> */
[----:B------:R3:W4:Y:S01]  /*17990*/  LDC.64 R2, c[0x4][R23] ;  /* 0x0100000017027b82 */ /* 0x0007220000000a00 */
[----:B------:R-:W-:Y:S01]  /*179a0*/  IMAD.U32 R4, RZ, RZ, UR6 ;  /* 0x00000006ff047e24 */ /* 0x000fe2000f8e00ff */
[----:B------:R-:W-:Y:S01]  /*179b0*/  MOV R7, UR9 ;  /* 0x0000000900077c02 */ /* 0x000fe20008000f00 */
[----:B------:R-:W-:Y:S01]  /*179c0*/  IMAD.U32 R5, RZ, RZ, UR7 ;  /* 0x00000007ff057e24 */ /* 0x000fe2000f8e00ff */
[----:B------:R-:W-:Y:S01]  /*179d0*/  MOV R12, 0x1 ;  /* 0x00000001000c7802 */ /* 0x000fe20000000f00 */
[----:B0-----:R-:W-:Y:S02]  /*179e0*/  IMAD.U32 R6, RZ, RZ, UR8 ;  /* 0x00000008ff067e24 */ /* 0x001fe4000f8e00ff */
[----:B------:R-:W-:-:S02]  /*179f0*/  IMAD.U32 R10, RZ, RZ, UR4 ;  /* 0x00000004ff0a7e24 */ /* 0x000fc4000f8e00ff */
[----:B------:R-:W-:Y:S02]  /*17a00*/  IMAD.U32 R11, RZ, RZ, UR5 ;  /* 0x00000005ff0b7e24 */ /* 0x000fe4000f8e00ff */
[----:B--2---:R-:W-:Y:S02]  /*17a10*/  IMAD.MOV.U32 R8, RZ, RZ, 0x70 ;  /* 0x00000070ff087424 */ /* 0x004fe400078e00ff */
[----:B---3--:R-:W-:-:S07]  /*17a20*/  IMAD.MOV.U32 R13, RZ, RZ, RZ ;  /* 0x000000ffff0d7224 */ /* 0x008fce00078e00ff */
[----:B------:R-:W-:-:S07]  /*17a30*/  LEPC R20, `(.L_x_10636) ;  /* 0x000000001014794e */ /* 0x000fce0000000000 */
[----:B-1--4-:R-:W-:Y:S05]  /*17a40*/  CALL.ABS.NOINC R2 ;  /* 0x0000000002007343 */ /* 0x012fea0003c00000 */
.L_x_10636:
[----:B------:R0:W1:Y:S01]  /*17a50*/  LDC.64 R2, c[0x4][R23] ;  /* 0x0100000017027b82 */ /* 0x0000620000000a00 */
[----:B------:R-:W-:Y:S01]  /*17a60*/  ULDC.64 UR4, c[0x4][0x138] ;  /* 0x01004e0000047ab9 */ /* 0x000fe20000000a00 */
[----:B------:R-:W-:Y:S01]  /*17a70*/  ULDC.64 UR6, c[0x4][0x140] ;  /* 0x0100500000067ab9 */ /* 0x000fe20000000a00 */
[----:B------:R-:W-:Y:S01]  /*17a80*/  ULDC.64 UR8, c[0x4][0x40] ;  /* 0x0100100000087ab9 */ /* 0x000fe20000000a00 */
[----:B------:R-:W-:Y:S01]  /*17a90*/  IMAD.U32 R4, RZ, RZ, UR4 ;  /* 0x00000004ff047e24 */ /* 0x000fe2000f8e00ff */
[----:B------:R-:W-:Y:S01]  /*17aa0*/  MOV R6, UR6 ;  /* 0x0000000600067c02 */ /* 0x000fe20008000f00 */
        /* <DEDUP_REMOVED lines=9> */
.L_x_10635:
[----:B------:R-:W-:Y:S05]  /*17b40*/  BSYNC B6 ;  /* 0x0000000000067941 */ /* 0x000fea0003800000 */
.L_x_10634:
[----:B------:R-:W3:Y:S01]  /*17b50*/  LDL R20, [R1+0xc] ;  /* 0x00000c0001147983 */ /* 0x000ee20000100800 */
[----:B------:R-:W-:Y:S01]  /*17b60*/  ULDC.64 UR4, c[0x0][0x9f8] ;  /* 0x00027e0000047ab9 */ /* 0x000fe20000000a00 */
[----:B------:R-:W-:Y:S01]  /*17b70*/  IMAD.MOV.U32 R23, RZ, RZ, R26 ;  /* 0x000000ffff177224 */ /* 0x000fe200078e001a */
[----:B------:R-:W-:Y:S01]  /*17b80*/  ISETP.NE.U32.AND P0, PT, RZ, UR4, PT ;  /* 0x00000004ff007c0c */ /* 0x000fe2000bf05070 */
[----:B------:R-:W4:Y:S01]  /*17b90*/  LDL R26, [R1+0x20] ;  /* 0x00002000011a7983 */ /* 0x000f220000100800 */
[----:B------:R-:W0:Y:S02]  /*17ba0*/  LDC R5, c[0x0][0x430] ;  /* 0x00010c00ff057b82 */ /* 0x000e240000000800 */
[----:B------:R-:W-:Y:S01]  /*17bb0*/  ISETP.NE.AND.EX P0, PT, RZ, UR5, PT, P0 ;  /* 0x00000005ff007c0c */ /* 0x000fe2000bf05300 */
[----:B------:R-:W2:-:S12]  /*17bc0*/  LDL R21, [R1+0x28] ;  /* 0x0000280001157983 */ /* 0x000e980000100800 */
[----:B------:R-:W-:Y:S01]  /*17bd0*/  @P0 IADD3 R2, P1, R18, UR4, RZ ;  /* 0x0000000412020c10 */ /* 0x000fe2000ff3e0ff */
[----:B------:R-:W1:Y:S01]  /*17be0*/  S2R R0, SR_TID.X ;  /* 0x0000000000007919 */ /* 0x000e620000002100 */
[----:B------:R-:W1:Y:S02]  /*17bf0*/  S2R R4, SR_TID.X ;  /* 0x0000000000047919 */ /* 0x000e640000002100 */
[----:B------:R-:W-:Y:S01]  /*17c00*/  @P0 IADD3.X R3, R22, UR5, RZ, P1, !PT ;  /* 0x0000000516030c10 */ /* 0x000fe20008ffe4ff */
[----:B------:R-:W-:Y:S01]  /*17c10*/  VIADD R23, R23, 0xffffffff ;  /* 0xffffffff17177836 */ /* 0x000fe20000000000 */
[----:B------:R-:W-:Y:S01]  /*17c20*/  ULDC UR4, c[0x0][0x2f4] ;  /* 0x0000bd0000047ab9 */ /* 0x000fe20000000800 */
[----:B0-----:R-:W-:Y:S02]  /*17c30*/  ISETP.NE.AND P1, PT, R5, 0x1, PT ;  /* 0x000000010500780c */ /* 0x001fe40003f25270 */
[----:B---3--:R0:W3:Y:S01]  /*17c40*/  @P0 LDG.E R20, desc[UR42][R2.64] ;  /* 0x0000002a02140981 */ /* 0x0080e2000c1e1900 */
[----:B-1----:R-:W-:-:S02]  /*17c50*/  LOP3.LUT R0, R0, 0x7f, RZ, 0xc0, !PT ;  /* 0x0000007f00007812 */ /* 0x002fc400078ec0ff */
[----:B------:R-:W-:-:S08]  /*17c60*/  SHF.L.U32 R4, R4, 0x5, RZ ;  /* 0x0000000504047819 */ /* 0x000fd000000006ff */
[----:B0-----:R-:W0:Y:S01]  /*17c70*/  @P1 LDC R2, c[0x0][0x434] ;  /* 0x00010d00ff021b82 */ /* 0x001e220000000800 */
[----:B------:R-:W-:Y:S01]  /*17c80*/  IMAD.SHL.U32 R10, R23, 0x80, RZ ;  /* 0x00000080170a7824 */ /* 0x000fe200078e00ff */
[----:B------:R-:W-:Y:S02]  /*17c90*/  SHF.R.U32.HI R0, RZ, 0x2, R0 ;  /* 0x00000002ff007819 */ /* 0x000fe40000011600 */
[----:B------:R-:W-:-:S04]  /*17ca0*/  LOP3.LUT R4, R4, 0x60, RZ, 0xc0, !PT ;  /* 0x0000006004047812 */ /* 0x000fc800078ec0ff */
[----:B------:R-:W1:Y:S01]  /*17cb0*/  @P1 LDC R3, c[0x0][0x438] ;  /* 0x00010e00ff031b82 */ /* 0x000e620000000800 */
[----:B------:R-:W-:Y:S01]  /*17cc0*/  LOP3.LUT R0, R10, R0, R4, 0xfe, !PT ;  /* 0x000000000a007212 */ /* 0x000fe200078efe04 */
[----:B------:R-:W4:Y:S01]  /*17cd0*/  S2R R11, SR_TID.X ;  /* 0x00000000000b7919 */ /* 0x000f220000002100 */
[----:B------:R-:W-:Y:S01]  /*17ce0*/  LOP3.LUT R19, R19, 0xfffffff7, RZ, 0xc0, !PT ;  /* 0xfffffff713137812 */ /* 0x000fe200078ec0ff */
[----:B----4-:R-:W-:-:S05]  /*17cf0*/  IMAD.SHL.U32 R11, R11, 0x8, RZ ;  /* 0x000000080b0b7824 */ /* 0x010fca00078e00ff */
[----:B------:R-:W-:-:S04]  /*17d00*/  LOP3.LUT R11, R11, 0x18, RZ, 0xc0, !PT ;  /* 0x000000180b0b7812 */ /* 0x000fc800078ec0ff */
[----:B------:R-:W-:Y:S01]  /*17d10*/  LOP3.LUT R12, R11, 0x20, RZ, 0xfc, !PT ;  /* 0x000000200b0c7812 */ /* 0x000fe200078efcff */
[----:B------:R-:W-:Y:S01]  /*17d20*/  UMOV UR5, 0xffffffff ;  /* 0xffffffff00057882 */ /* 0x000fe20000000000 */
[----:B---3--:R-:W-:Y:S01]  /*17d30*/  @P0 STL [R1+0xc], R20 ;  /* 0x00000c1401000387 */ /* 0x008fe20000100800 */
[C---:B------:R-:W-:Y:S01]  /*17d40*/  ISETP.GE.AND P0, PT, R0.reuse, R26, PT ;  /* 0x0000001a0000720c */ /* 0x040fe20003f06270 */
[----:B--2---:R-:W-:-:S04]  /*17d50*/  IMAD.IADD R0, R0, 0x1, R21 ;  /* 0x0000000100007824 */ /* 0x004fc800078e0215 */
[----:B0-----:R-:W-:Y:S01]  /*17d60*/  @P1 IMAD.HI.U32 R2, R0, R2, RZ ;  /* 0x0000000200021227 */ /* 0x001fe200078e00ff */
[----:B------:R-:W-:-:S04]  /*17d70*/  MOV R6, R0 ;  /* 0x0000000000067202 */ /* 0x000fc80000000f00 */
[----:B-1----:R-:W-:-:S03]  /*17d80*/  @P1 SHF.R.U32.HI R6, RZ, R3, R2 ;  /* 0x00000003ff061219 */ /* 0x002fc60000011602 */
[----:B------:R-:W0:Y:S01]  /*17d90*/  @!P0 LDC.64 R2, c[0x0][0x428] ;  /* 0x00010a00ff028b82 */ /* 0x000e220000000a00 */
[----:B------:R-:W-:Y:S01]  /*17da0*/  SHF.R.S32.HI R8, RZ, 0x1f, R20 ;  /* 0x0000001fff087819 */ /* 0x000fe20000011414 */
[--C-:B------:R-:W-:Y:S01]  /*17db0*/  IMAD.MOV R4, RZ, RZ, -R6.reuse ;  /* 0x000000ffff047224 */ /* 0x100fe200078e0a06 */
[----:B------:R-:W-:-:S03]  /*17dc0*/  @!P0 SHF.R.S32.HI R7, RZ, 0x1f, R6 ;  /* 0x0000001fff078819 */ /* 0x000fc60000011406 */
[----:B------:R-:W-:Y:S02]  /*17dd0*/  IMAD R4, R5, R4, R0 ;  /* 0x0000000405047224 */ /* 0x000fe400078e0200 */
[-C--:B0-----:R-:W-:Y:S02]  /*17de0*/  @!P0 IMAD R0, R8, R2.reuse, RZ ;  /* 0x0000000208008224 */ /* 0x081fe400078e02ff */
[----:B------:R-:W-:-:S04]  /*17df0*/  @!P0 IMAD.WIDE.U32 R6, R20, R2, R6 ;  /* 0x0000000214068225 */ /* 0x000fc800078e0006 */
[----:B------:R-:W-:Y:S02]  /*17e00*/  @!P0 IMAD R0, R20, R3, R0 ;  /* 0x0000000314008224 */ /* 0x000fe400078e0200 */
[----:B------:R-:W0:Y:S01]  /*17e10*/  @!P0 LDC.64 R2, c[0x0][0x418] ;  /* 0x00010600ff028b82 */ /* 0x000e220000000a00 */
[----:B------:R-:W-:Y:S01]  /*17e20*/  MOV R5, UR38 ;  /* 0x0000002600057c02 */ /* 0x000fe20008000f00 */
[----:B------:R0:W-:Y:S01]  /*17e30*/  STL [R1+0x2c], R8 ;  /* 0x00002c0801007387 */ /* 0x0001e20000100800 */
[----:B------:R-:W-:Y:S02]  /*17e40*/  @!P0 IMAD.IADD R0, R7, 0x1, R0 ;  /* 0x0000000107008824 */ /* 0x000fe400078e0200 */
[----:B------:R-:W-:Y:S02]  /*17e50*/  ISETP.NE.AND P2, PT, R5, 0x3, PT ;  /* 0x000000030500780c */ /* 0x000fe40003f45270 */
[----:B0-----:R-:W-:Y:S01]  /*17e60*/  @!P0 LEA R8, P1, R6, R2, 0x2 ;  /* 0x0000000206088211 */ /* 0x001fe200078210ff */
[----:B------:R-:W-:-:S03]  /*17e70*/  IMAD.MOV.U32 R2, RZ, RZ, RZ ;  /* 0x000000ffff027224 */ /* 0x000fc600078e00ff */
[----:B------:R-:W-:-:S05]  /*17e80*/  @!P0 LEA.HI.X R9, R6, R3, R0, 0x2, P1 ;  /* 0x0000000306098211 */ /* 0x000fca00008f1400 */
[----:B------:R0:W5:Y:S01]  /*17e90*/  @!P0 LDG.E R2, desc[UR42][R8.64] ;  /* 0x0000002a08028981 */ /* 0x000162000c1e1900 */
[----:B------:R-:W-:Y:S02]  /*17ea0*/  ISETP.GE.AND P0, PT, R11, UR4, PT ;  /* 0x000000040b007c0c */ /* 0x000fe4000bf06270 */
[----:B------:R-:W-:-:S04]  /*17eb0*/  @P2 LOP3.LUT R19, R19, 0x8, RZ, 0xfc, !PT ;  /* 0x0000000813132812 */ /* 0x000fc800078efcff */
        /* <DEDUP_REMOVED lines=10> */
.L_x_10762:
[----:B------:R-:W-:Y:S05]  /*17f60*/  @!P2 BRA `(.L_x_10638) ;  /* 0x000000000004a947 */ /* 0x000fea0003800000 */
[----:B------:R-:W-:Y:S01]  /*17f70*/  BPT.TRAP 0x1 ;  /* 0x000000040000795c */ /* 0x000fe20000300000 */
.L_x_10638:
[----:B------:R-:W2:Y:S01]  /*17f80*/  LDL R5, [R1] ;  /* 0x0000000001057983 */ /* 0x000ea20000100800 */
        /* <DEDUP_REMOVED lines=20> */
[----:B--2---:R-:W-:-:S06]  /*180d0*/  SHF.L.U32 R5, R5, 0x1f, RZ ;  /* 0x0000001f05057819 */ /* 0x004fcc00000006ff */
[----:B------:R-:W0:Y:S02]  /*180e0*/  SYNCS.PHASECHK.TRANS64.TRYWAIT P0, [R0+URZ+0x2d840], R5 ;  /* 0x02d84005000075a7 */ /* 0x000e24000800017f */
[----:B0-----:R-:W-:Y:S05]  /*180f0*/  @!P0 BRA `(.L_x_10640) ;  /* 0x0000004c00848947 */ /* 0x001fea0003800000 */
.L_x_10763:
[----:B------:R-:W-:Y:S05]  /*18100*/  BSYNC B0 ;  /* 0x0000000000007941 */ /* 0x000fea0003800000 */
.L_x_10639:
[----:B------:R-:W2:Y:S01]  /*18110*/  LDL R9, [R1+0x10] ;  /* 0x0000100001097983 */ /* 0x000ea20000100800 */
[----:B------:R-:W-:Y:S01]  /*18120*/  ULDC.64 UR4, c[0x0][0x300] ;  /* 0x0000c00000047ab9 */ /* 0x000fe20000000a00 */
[----:B------:R-:W-:Y:S02]  /*18130*/  ULDC.64 UR6, c[0x0][0x2e8] ;  /* 0x0000ba0000067ab9 */ /* 0x000fe40000000a00 */
[----:B------:R-:W3:Y:S01]  /*18140*/  LDL R12, [R1+0x20] ;  /* 0x00002000010c7983 */ /* 0x000ee20000100800 */
[----:B------:R-:W1:Y:S01]  /*18150*/  S2R R6, SR_TID.X ;  /* 0x0000000000067919 */ /* 0x000e620000002100 */
[----:B------:R-:W-:-:S04]  /*18160*/  IMAD R3, R3, UR4, RZ ;  /* 0x0000000403037c24 */ /* 0x000fc8000f8e02ff */
[C---:B------:R-:W-:Y:S02]  /*18170*/  IMAD R3, R4.reuse, UR5, R3 ;  /* 0x0000000504037c24 */ /* 0x040fe4000f8e0203 */
[----:B0-----:R-:W-:Y:S01]  /*18180*/  IMAD.WIDE.U32 R4, R4, UR4, RZ ;  /* 0x0000000404047c25 */ /* 0x001fe2000f8e00ff */
[----:B------:R-:W-:-:S03]  /*18190*/  ULDC.64 UR4, c[0x0][0x310] ;  /* 0x0000c40000047ab9 */ /* 0x000fc60000000a00 */
[----:B------:R-:W-:Y:S02]  /*181a0*/  IMAD.IADD R5, R5, 0x1, R3 ;  /* 0x0000000105057824 */ /* 0x000fe400078e0203 */
[----:B------:R-:W-:Y:S01]  /*181b0*/  IMAD R8, R8, UR4, RZ ;  /* 0x0000000408087c24 */ /* 0x000fe2000f8e02ff */
[----:B-1----:R-:W-:-:S04]  /*181c0*/  LOP3.LUT R6, R6, 0x7f, RZ, 0xc0, !PT ;  /* 0x0000007f06067812 */ /* 0x002fc800078ec0ff */
[----:B------:R-:W-:Y:S02]  /*181d0*/  SHF.R.U32.HI R11, RZ, 0x2, R6 ;  /* 0x00000002ff0b7819 */ /* 0x000fe40000011606 */
[----:B------:R-:W0:Y:S01]  /*181e0*/  S2R R6, SR_TID.X ;  /* 0x0000000000067919 */ /* 0x000e220000002100 */
[----:B------:R-:W-:-:S04]  /*181f0*/  IMAD.WIDE.U32 R4, R2, UR4, R4 ;  /* 0x0000000402047c25 */ /* 0x000fc8000f8e0004 */
[----:B------:R-:W-:Y:S01]  /*18200*/  IMAD R2, R2, UR5, R8 ;  /* 0x0000000502027c24 */ /* 0x000fe2000f8e0208 */
[----:B------:R-:W-:-:S03]  /*18210*/  ULDC.64 UR4, c[0x0][0x308] ;  /* 0x0000c20000047ab9 */ /* 0x000fc60000000a00 */
[----:B------:R-:W-:Y:S02]  /*18220*/  IMAD.IADD R3, R5, 0x1, R2 ;  /* 0x0000000105037824 */ /* 0x000fe400078e0202 */
[----:B------:R-:W-:-:S04]  /*18230*/  IMAD.MOV.U32 R2, RZ, RZ, R4 ;  /* 0x000000ffff027224 */ /* 0x000fc800078e0004 */
[----:B------:R-:W-:Y:S01]  /*18240*/  IMAD.WIDE.U32 R4, R17, UR4, R2 ;  /* 0x0000000411047c25 */ /* 0x000fe2000f8e0002 */
[----:B------:R-:W-:-:S03]  /*18250*/  UMOV UR4, 0xffffffff ;  /* 0xffffffff00047882 */ /* 0x000fc60000000000 */
[----:B------:R-:W-:Y:S01]  /*18260*/  IMAD R7, R17, UR5, R5 ;  /* 0x0000000511077c24 */ /* 0x000fe2000f8e0205 */
[----:B------:R-:W-:-:S04]  /*18270*/  LEA R2, P0, R4, UR6, 0x1 ;  /* 0x0000000604027c11 */ /* 0x000fc8000f8008ff */
[----:B------:R-:W-:Y:S02]  /*18280*/  LEA.HI.X R7, R4, UR7, R7, 0x1, P0 ;  /* 0x0000000704077c11 */ /* 0x000fe400080f0c07 */
[C---:B------:R-:W-:Y:S02]  /*18290*/  LOP3.LUT P4, RZ, R19.reuse, 0x4, RZ, 0xc0, !PT ;  /* 0x0000000413ff7812 */ /* 0x040fe4000788c0ff */
[C---:B------:R-:W-:Y:S02]  /*182a0*/  LOP3.LUT P3, RZ, R19.reuse, 0x2, RZ, 0xc0, !PT ;  /* 0x0000000213ff7812 */ /* 0x040fe4000786c0ff */
[----:B------:R-:W-:Y:S01]  /*182b0*/  LOP3.LUT P2, RZ, R19, 0x1, RZ, 0xc0, !PT ;  /* 0x0000000113ff7812 */ /* 0x000fe2000784c0ff */
[----:B--2---:R-:W-:Y:S01]  /*182c0*/  IMAD R8, R28, 0x3000, R9 ;  /* 0x000030001c087824 */ /* 0x004fe200078e0209 */
[----:B0-----:R-:W-:Y:S02]  /*182d0*/  SHF.L.U32 R9, R6, 0x3, RZ ;  /* 0x0000000306097819 */ /* 0x001fe400000006ff */
[----:B---3--:R-:W-:-:S02]  /*182e0*/  IADD3 R3, -R11, R12, -R10 ;  /* 0x0000000c0b037210 */ /* 0x008fc40007ffe90a */
[----:B------:R-:W-:Y:S02]  /*182f0*/  LOP3.LUT R9, R9, 0x18, RZ, 0xc0, !PT ;  /* 0x0000001809097812 */ /* 0x000fe400078ec0ff */
[----:B------:R-:W-:Y:S01]  /*18300*/  ISETP.GE.AND P0, PT, R3, 0x1, PT ;  /* 0x000000010300780c */ /* 0x000fe20003f06270 */
[----:B------:R-:W-:-:S12]  /*18310*/  BRA.DIV UR4, `(.L_x_10641) ;  /* 0x0000004e04107947 */ /* 0x000fd8000b800000 */
[----:B------:R-:W0:Y:S04]  /*18320*/  SHFL.IDX PT, R4, R2, RZ, 0x1c1f ;  /* 0x001c1fff02047589 */ /* 0x000e2800000e0000 */
[----:B------:R-:W1:Y:S01]  /*18330*/  SHFL.IDX PT, R6, R7, RZ, 0x1c1f ;  /* 0x001c1fff07067589 */ /* 0x000e6200000e0000 */
[----:B0-----:R-:W-:-:S05]  /*18340*/  @P0 LEA R5, P1, R9, R4, 0x1 ;  /* 0x0000000409050211 */ /* 0x001fca00078208ff */
[----:B-1----:R-:W-:Y:S01]  /*18350*/  @P0 IMAD.X R4, RZ, RZ, R6, P1 ;  /* 0x000000ffff040224 */ /* 0x002fe200008e0606 */
[----:B------:R-:W-:Y:S01]  /*18360*/  ISETP.GE.AND P1, PT, R3, 0x21, PT ;  /* 0x000000210300780c */ /* 0x000fe20003f26270 */
[----:B------:R-:W-:-:S03]  /*18370*/  @P0 IMAD R6, R8, 0x2, R16 ;  /* 0x0000000208060824 */ /* 0x000fc600078e0210 */
[----:B------:R-:W-:-:S04]  /*18380*/  @P0 LOP3.LUT R5, R5, R4, RZ, 0x3c, !PT ;  /* 0x0000000405050212 */ /* 0x000fc800078e3cff */
[----:B------:R-:W-:-:S04]  /*18390*/  @P0 LOP3.LUT R4, R5, R4, RZ, 0x3c, !PT ;  /* 0x0000000405040212 */ /* 0x000fc800078e3cff */
[----:B------:R-:W-:-:S05]  /*183a0*/  @P0 LOP3.LUT R5, R5, R4, RZ, 0x3c, !PT ;  /* 0x0000000405050212 */ /* 0x000fca00078e3cff */
[----:B------:R-:W-:Y:S01]  /*183b0*/  @!PT LDS RZ, [RZ] ;  /* 0x00000000fffff984 */ /* 0x000fe20000000800 */
[----:B------:R-:W-:Y:S04]  /*183c0*/  @P0 LDGSTS.E.BYPASS.LTC128B.128 [R6+0x15400], desc[UR42][R4.64], !P4 ;  /* 0x1540000004060fae */ /* 0x000fe8000e101d6a */
[----:B------:R-:W-:Y:S04]  /*183d0*/  @P0 LDGSTS.E.BYPASS.LTC128B.128 [R6+0x17400], desc[UR42][R4.64+0x40], !P3 ;  /* 0x1740004004060fae */ /* 0x000fe8000d901d6a */
[----:B------:R0:W-:Y:S04]  /*183e0*/  @P0 LDGSTS.E.BYPASS.LTC128B.128 [R6+0x19400], desc[UR42][R4.64+0x80], !P2 ;  /* 0x1940008004060fae */ /* 0x0001e8000d101d6a */
[----:B0-----:R-:W0:Y:S04]  /*183f0*/  SHFL.IDX PT, R4, R2, 0x1, 0x1c1f ;  /* 0x003c1f0002047f89 */ /* 0x001e2800000e0000 */
[----:B------:R-:W1:Y:S01]  /*18400*/  SHFL.IDX PT, R6, R7, 0x1, 0x1c1f ;  /* 0x003c1f0007067f89 */ /* 0x000e6200000e0000 */
[----:B0-----:R-:W-:-:S05]  /*18410*/  @P1 LEA R5, P0, R9, R4, 0x1 ;  /* 0x0000000409051211 */ /* 0x001fca00078008ff */
[----:B-1----:R-:W-:Y:S01]  /*18420*/  @P1 IMAD.X R4, RZ, RZ, R6, P0 ;  /* 0x000000ffff041224 */ /* 0x002fe200000e0606 */
[----:B------:R-:W-:-:S04]  /*18430*/  @P1 LEA R6, R8, R16, 0x1 ;  /* 0x0000001008061211 */ /* 0x000fc800078e08ff */
[----:B------:R-:W-:-:S04]  /*18440*/  @P1 LOP3.LUT R5, R5, R4, RZ, 0x3c, !PT ;  /* 0x0000000405051212 */ /* 0x000fc800078e3cff */
[----:B------:R-:W-:-:S04]  /*18450*/  @P1 LOP3.LUT R4, R5, R4, RZ, 0x3c, !PT ;  /* 0x0000000405041212 */ /* 0x000fc800078e3cff */
[----:B------:R-:W-:-:S05]  /*18460*/  @P1 LOP3.LUT R5, R5, R4, RZ, 0x3c, !PT ;  /* 0x0000000405051212 */ /* 0x000fca00078e3cff */
[----:B------:R-:W-:Y:S04]  /*18470*/  @P1 LDGSTS.E.BYPASS.LTC128B.128 [R6+0x15c00], desc[UR42][R4.64], !P4 ;  /* 0x15c0000004061fae */ /* 0x000fe8000e101d6a */
[----:B------:R-:W-:Y:S04]  /*18480*/  @P1 LDGSTS.E.BYPASS.LTC128B.128 [R6+0x17c00], desc[UR42][R4.64+0x40], !P3 ;  /* 0x17c0004004061fae */ /* 0x000fe8000d901d6a */
[----:B------:R0:W-:Y:S01]  /*18490*/  @P1 LDGSTS.E.BYPASS.LTC128B.128 [R6+0x19c00], desc[UR42][R4.64+0x80], !P2 ;  /* 0x19c0008004061fae */ /* 0x0001e2000d101d6a */
[----:B------:R-:W-:-:S03]  /*184a0*/  ISETP.GE.AND P1, PT, R3, 0x41, PT ;  /* 0x000000410300780c */ /* 0x000fc60003f26270 */
[----:B0-----:R-:W0:Y:S04]  /*184b0*/  SHFL.IDX PT, R4, R2, 0x2, 0x1c1f ;  /* 0x005c1f0002047f89 */ /* 0x001e2800000e0000 */
[----:B------:R-:W1:Y:S04]  /*184c0*/  SHFL.IDX PT, R6, R7, 0x2, 0x1c1f ;  /* 0x005c1f0007067f89 */ /* 0x000e6800000e0000 */
[----:B------:R-:W2:Y:S04]  /*184d0*/  SHFL.IDX PT, R7, R7, 0x3, 0x1c1f ;  /* 0x007c1f0007077f89 */ /* 0x000ea800000e0000 */
[----:B------:R-:W3:Y:S01]  /*184e0*/  SHFL.IDX PT, R2, R2, 0x3, 0x1c1f ;  /* 0x007c1f0002027f89 */ /* 0x000ee200000e0000 */
[----:B0-----:R-:W-:-:S05]  /*184f0*/  @P1 LEA R5, P0, R9, R4, 0x1 ;  /* 0x0000000409051211 */ /* 0x001fca00078008ff */
[----:B-1----:R-:W-:Y:S02]  /*18500*/  @P1 IMAD.X R4, RZ, RZ, R6, P0 ;  /* 0x000000ffff041224 */ /* 0x002fe400000e0606 */
[----:B------:R-:W-:-:S03]  /*18510*/  @P1 IMAD R6, R8, 0x2, R16 ;  /* 0x0000000208061824 */ /* 0x000fc600078e0210 */
[----:B------:R-:W-:-:S04]  /*18520*/  @P1 LOP3.LUT R5, R5, R4, RZ, 0x3c, !PT ;  /* 0x0000000405051212 */ /* 0x000fc800078e3cff */
[----:B------:R-:W-:-:S04]  /*18530*/  @P1 LOP3.LUT R4, R5, R4, RZ, 0x3c, !PT ;  /* 0x0000000405041212 */ /* 0x000fc800078e3cff */
[----:B------:R-:W-:-:S05]  /*18540*/  @P1 LOP3.LUT R5, R5, R4, RZ, 0x3c, !PT ;  /* 0x0000000405051212 */ /* 0x000fca00078e3cff */
[----:B------:R1:W-:Y:S04]  /*18550*/  @P1 LDGSTS.E.BYPASS.LTC128B.128 [R6+0x16400], desc[UR42][R4.64], !P4 ;  /* 0x1640000004061fae */ /* 0x0003e8000e101d6a */
[----:B------:R1:W-:Y:S04]  /*18560*/  @P1 LDGSTS.E.BYPASS.LTC128B.128 [R6+0x18400], desc[UR42][R4.64+0x40], !P3 ;  /* 0x1840004004061fae */ /* 0x0003e8000d901d6a */
[----:B--23--:R1:W-:Y:S02]  /*18570*/  @P1 LDGSTS.E.BYPASS.LTC128B.128 [R6+0x1a400], desc[UR42][R4.64+0x80], !P2 ;  /* 0x1a40008004061fae */ /* 0x00c3e4000d101d6a */
.L_x_10773:
[----:B------:R-:W-:-:S13]  /*18580*/  ISETP.GE.AND P0, PT, R3, 0x61, PT ;  /* 0x000000610300780c */ /* 0x000fda0003f06270 */
[----:B------:R-:W-:Y:S02]  /*18590*/  @P0 LEA R2, P1, R9, R2, 0x1 ;  /* 0x0000000209020211 */ /* 0x000fe400078208ff */
        /* <DEDUP_REMOVED lines=10> */
.L_x_10642:
[----:B------:R-:W-:Y:S02]  /*18640*/  PLOP3.LUT P1, PT, P1, P0, PT, 0xa2, 0x0 ;  /* 0x000000000000781c */ /* 0x000fe40000f21472 */
[----:B------:R-:W-:-:S08]  /*18650*/  @P0 R2UR P1, UR4, R0 ;  /* 0x00000000000402ca */ /* 0x000fd00000020000 */
[----:B------:R-:W-:-:S05]  /*18660*/  @P0 PLOP3.LUT P0, PT, P1, PT, PT, 0x80, 0x0 ;  /* 0x000000000000081c */ /* 0x000fca0000f0f070 */
[----:B------:R-:W-:Y:S01]  /*18670*/  @!P1 SYNCS.ARRIVE.TRANS64.RED.A0T1 RZ, [UR4+0x2d830], RZ ;  /* 0x02d830ffffff99a7 */ /* 0x000fe20008200404 */
[----:B------:R-:W-:Y:S07]  /*18680*/  @!P1 ARRIVES.LDGSTSBAR.64.TRANSCNT [UR4+0x2d830] ;  /* 0x02d83000ff0099b0 */ /* 0x000fee0008000a84 */
[----:B------:R-:W-:Y:S05]  /*18690*/  @P0 BRA.U.ANY `(.L_x_10642) ;  /* 0xfffffffd00e80947 */ /* 0x000fea000393ffff */
[----:B------:R-:W-:Y:S01]  /*186a0*/  NOP ;  /* 0x0000000000007918 */ /* 0x000fe20000000000 */
[----:B--2---:R-:W-:-:S05]  /*186b0*/  IMAD.U32 R2, RZ, RZ, UR38 ;  /* 0x00000026ff027e24 */ /* 0x004fca000f8e00ff */
[----:B------:R-:W-:-:S13]  /*186c0*/  ISETP.NE.AND P2, PT, R2, 0x3, PT ;  /* 0x000000030200780c */ /* 0x000fda0003f45270 */
[----:B------:R-:W-:Y:S05]  /*186d0*/  @!P2 BRA `(.L_x_10643) ;  /* 0x000000000004a947 */ /* 0x000fea0003800000 */
[----:B------:R-:W-:Y:S01]  /*186e0*/  BPT.TRAP 0x1 ;  /* 0x000000040000795c */ /* 0x000fe20000300000 */
.L_x_10643:
[----:B01----:R0:W5:Y:S01]  /*186f0*/  LDL.LU R4, [R1+0x34] ;  /* 0x0000340001047983 */ /* 0x0031620000300800 */
[----:B------:R0:W-:Y:S03]  /*18700*/  SYNCS.ARRIVE.TRANS64.A1T0 RZ, [R0+URZ+0x2d830], RZ ;  /* 0x02d830ff00ff79a7 */ /* 0x0001e6000810003f */
[----:B------:R0:W5:Y:S04]  /*18710*/  LDL.LU R6, [R1+0x8] ;  /* 0x0000080001067983 */ /* 0x0001680000300800 */
[----:B------:R0:W5:Y:S02]  /*18720*/  LDL.LU R3, [R1+0x44] ;  /* 0x0000440001037983 */ /* 0x0001640000300800 */
[----:B------:R-:W-:Y:S05]  /*18730*/  WARPSYNC.ALL ;  /* 0x0000000000007948 */ /* 0x000fea0003800000 */
[----:B------:R-:W-:Y:S01]  /*18740*/  ULDC.64 UR4, c[0x0][0x298] ;  /* 0x0000a60000047ab9 */ /* 0x000fe20000000a00 */
[----:B------:R-:W-:Y:S01]  /*18750*/  ULDC.64 UR6, c[0x0][0xa00] ;  /* 0x0002800000067ab9 */ /* 0x000fe20000000a00 */
[----:B0-----:R-:W-:Y:S01]  /*18760*/  VIADD R0, R16, 0xc400 ;  /* 0x0000c40010007836 */ /* 0x001fe20000000000 */
[----:B------:R-:W-:Y:S01]  /*18770*/  BAR.SYNC.DEFER_BLOCKING 0x8, 0x200 ;  /* 0x0208000000007b1d */ /* 0x000fe20000010000 */
[----:B------:R-:W-:-:S03]  /*18780*/  ISETP.NE.U32.AND P0, PT, RZ, UR6, PT ;  /* 0x00000006ff007c0c */ /* 0x000fc6000bf05070 */
[----:B------:R-:W-:Y:S02]  /*18790*/  LOP3.LUT P1, RZ, R0, 0x1bf, RZ, 0xc0, !PT ;  /* 0x000001bf00ff7812 */ /* 0x000fe4000782c0ff */
[----:B------:R-:W-:Y:S01]  /*187a0*/  ISETP.NE.AND.EX P0, PT, RZ, UR7, PT, P0 ;  /* 0x00000007ff007c0c */ /* 0x000fe2000bf05300 */
[----:B------:R-:W-:Y:S01]  /*187b0*/  BSSY B6, `(.L_x_10644) ;  /* 0x000001c000067945 */ /* 0x000fe20003800000 */
[----:B-----5:R-:W-:Y:S02]  /*187c0*/  SHF.R.S32.HI R2, RZ, 0x1f, R4 ;  /* 0x0000001fff027819 */ /* 0x020fe40000011404 */
[----:B------:R-:W-:-:S03]  /*187d0*/  SEL R26, R6, RZ, !P0 ;  /* 0x000000ff061a7207 */ /* 0x000fc60004000000 */
[----:B------:R-:W-:-:S04]  /*187e0*/  IMAD R2, R2, UR4, RZ ;  /* 0x0000000402027c24 */ /* 0x000fc8000f8e02ff */
[C---:B------:R-:W-:Y:S01]  /*187f0*/  IMAD R0, R4.reuse, UR5, R2 ;  /* 0x0000000504007c24 */ /* 0x040fe2000f8e0202 */
[----:B------:R-:W-:Y:S01]  /*18800*/  SEL R2, R3, RZ, !P0 ;  /* 0x000000ff03027207 */ /* 0x000fe20004000000 */
        /* <DEDUP_REMOVED lines=10> */
[----:B------:R-:W-:Y:S01]  /*188b0*/  MOV R4, UR4 ;  /* 0x0000000400047c02 */ /* 0x000fe20008000f00 */
[----:B------:R-:W-:Y:S01]  /*188c0*/  IMAD.U32 R5, RZ, RZ, UR5 ;  /* 0x00000005ff057e24 */ /* 0x000fe2000f8e00ff */
        /* <DEDUP_REMOVED lines=10> */
.L_x_10645:
[----:B------:R-:W-:Y:S05]  /*18970*/  BSYNC B6 ;  /* 0x0000000000067941 */ /* 0x000fea0003800000 */
.L_x_10644:
[----:B0-----:R-:W2:Y:S01]  /*18980*/  LDL.LU R2, [R1+0x8] ;  /* 0x0000080001027983 */ /* 0x001ea20000300800 */
[----:B------:R-:W0:Y:S01]  /*18990*/  LDC R9, c[0x0][0x448] ;  /* 0x00011200ff097b82 */ /* 0x000e220000000800 */
[----:B------:R-:W-:Y:S01]  /*189a0*/  ULDC.64 UR4, c[0x0][0x2d8] ;  /* 0x0000b60000047ab9 */ /* 0x000fe20000000a00 */
[----:B------:R-:W-:Y:S01]  /*189b0*/  ULDC.64 UR6, c[0x0][0x2e0] ;  /* 0x0000b80000067ab9 */ /* 0x000fe20000000a00 */
[----:B------:R-:W3:Y:S01]  /*189c0*/  LDL.LU.64 R20, [R1+0x38] ;  /* 0x0000380001147983 */ /* 0x000ee20000300a00 */
[----:B------:R-:W-:-:S03]  /*189d0*/  ULDC.64 UR8, c[0x0][0x280] ;  /* 0x0000a00000087ab9 */ /* 0x000fc60000000a00 */
[----:B------:R-:W4:Y:S01]  /*189e0*/  LDL.LU R0, [R1+0x34] ;  /* 0x0000340001007983 */ /* 0x000f220000300800 */
[----:B0-----:R-:W-:-:S13]  /*189f0*/  ISETP.NE.AND P0, PT, R9, 0x1, PT ;  /* 0x000000010900780c */ /* 0x001fda0003f05270 */
[----:B------:R-:W0:Y:S08]  /*18a00*/  @P0 LDC R5, c[0x0][0x44c] ;  /* 0x00011300ff050b82 */ /* 0x000e300000000800 */
[----:B------:R-:W1:Y:S08]  /*18a10*/  @P0 LDC R6, c[0x0][0x450] ;  /* 0x00011400ff060b82 */ /* 0x000e700000000800 */
[----:B------:R-:W1:Y:S01]  /*18a20*/  @P0 LDC R8, c[0x0][0x450] ;  /* 0x00011400ff080b82 */ /* 0x000e620000000800 */
[----:B--2---:R-:W-:-:S02]  /*18a30*/  IMAD.MOV.U32 R3, RZ, RZ, R2 ;  /* 0x000000ffff037224 */ /* 0x004fc400078e0002 */
        /* <DEDUP_REMOVED lines=9> */
[----:B------:R-:W-:-:S04]  /*18ad0*/  ULDC.64 UR6, c[0x0][0x2c8] ;  /* 0x0000b20000067ab9 */ /* 0x000fc80000000a00 */
[----:B------:R-:W-:Y:S01]  /*18ae0*/  IADD3 R3, R3, R0, RZ ;  /* 0x0000000003037210 */ /* 0x000fe20007ffe0ff */
[----:B--2---:R-:W-:Y:S01]  /*18af0*/  IMAD.SHL.U32 R21, R21, 0x20, RZ ;  /* 0x0000002015157824 */ /* 0x004fe200078e00ff */
[----:B---3--:R-:W-:-:S04]  /*18b00*/  LOP3.LUT R20, R20, 0x7f, RZ, 0xc0, !PT ;  /* 0x0000007f14147812 */ /* 0x008fc800078ec0ff */
[----:B------:R-:W-:Y:S02]  /*18b10*/  LOP3.LUT R21, R21, 0x60, RZ, 0xc0, !PT ;  /* 0x0000006015157812 */ /* 0x000fe400078ec0ff */
[----:B------:R-:W-:-:S04]  /*18b20*/  SHF.R.U32.HI R20, RZ, 0x2, R20 ;  /* 0x00000002ff147819 */ /* 0x000fc80000011614 */
[----:B------:R-:W-:Y:S02]  /*18b30*/  LOP3.LUT R20, R20, R21, RZ, 0xfc, !PT ;  /* 0x0000001514147212 */ /* 0x000fe400078efcff */
[----:B------:R2:W5:Y:S03]  /*18b40*/  LDL R21, [R1+0x48] ;  /* 0x0000480001157983 */ /* 0x0005660000100800 */
[----:B------:R-:W-:-:S04]  /*18b50*/  IMAD R0, R25, 0xc0, R20 ;  /* 0x000000c019007824 */ /* 0x000fc800078e0214 */
[----:B0-----:R-:W-:-:S04]  /*18b60*/  @P0 IMAD.HI.U32 R5, R0, R5, RZ ;  /* 0x0000000500050227 */ /* 0x001fc800078e00ff */
[----:B------:R-:W-:Y:S01]  /*18b70*/  IMAD.MOV.U32 R4, RZ, RZ, R0 ;  /* 0x000000ffff047224 */ /* 0x000fe200078e0000 */
[----:B-1----:R-:W-:-:S04]  /*18b80*/  @P0 SHF.R.U32.HI R4, RZ, R6, R5 ;  /* 0x00000006ff040219 */ /* 0x002fc80000011605 */
[--C-:B------:R-:W-:Y:S01]  /*18b90*/  SHF.R.S32.HI R5, RZ, 0x1f, R4.reuse ;  /* 0x0000001fff057819 */ /* 0x100fe20000011404 */
[----:B------:R-:W-:-:S04]  /*18ba0*/  IMAD.MOV R7, RZ, RZ, -R4 ;  /* 0x000000ffff077224 */ /* 0x000fc800078e0a04 */
[----:B------:R-:W-:-:S04]  /*18bb0*/  IMAD R5, R5, UR4, RZ ;  /* 0x0000000405057c24 */ /* 0x000fc8000f8e02ff */
[C---:B------:R-:W-:Y:S02]  /*18bc0*/  IMAD R6, R4.reuse, UR5, R5 ;  /* 0x0000000504067c24 */ /* 0x040fe4000f8e0205 */
[----:B------:R-:W-:-:S04]  /*18bd0*/  IMAD.WIDE.U32 R4, R4, UR4, R2 ;  /* 0x0000000404047c25 */ /* 0x000fc8000f8e0002 */
[----:B------:R-:W-:Y:S02]  /*18be0*/  IMAD.IADD R5, R5, 0x1, R6 ;  /* 0x0000000105057824 */ /* 0x000fe400078e0206 */
[----:B------:R-:W-:-:S05]  /*18bf0*/  IMAD R6, R9, R7, R0 ;  /* 0x0000000709067224 */ /* 0x000fca00078e0200 */
[----:B------:R-:W-:Y:S01]  /*18c00*/  SHF.R.S32.HI R7, RZ, 0x1f, R6 ;  /* 0x0000001fff077819 */ /* 0x000fe20000011406 */
[----:B------:R-:W-:-:S04]  /*18c10*/  IMAD.WIDE.U32 R4, R6, UR6, R4 ;  /* 0x0000000606047c25 */ /* 0x000fc8000f8e0004 */
[----:B------:R-:W-:-:S04]  /*18c20*/  IMAD R7, R7, UR6, RZ ;  /* 0x0000000607077c24 */ /* 0x000fc8000f8e02ff */
[----:B------:R-:W-:Y:S02]  /*18c30*/  IMAD R6, R6, UR7, R7 ;  /* 0x0000000706067c24 */ /* 0x000fe4000f8e0207 */
[----:B------:R-:W0:Y:S01]  /*18c40*/  @P0 LDC R7, c[0x0][0x44c] ;  /* 0x00011300ff070b82 */ /* 0x000e220000000800 */
[----:B------:R-:W-:Y:S02]  /*18c50*/  VIADD R0, R0, 0x80 ;  /* 0x0000008000007836 */ /* 0x000fe40000000000 */
[----:B------:R-:W-:Y:S02]  /*18c60*/  IADD3 R6, R5, R6, RZ ;  /* 0x0000000605067210 */ /* 0x000fe40007ffe0ff */
[----:B------:R-:W-:-:S04]  /*18c70*/  LEA R5, P1, R4, UR8, 0x1 ;  /* 0x0000000804057c11 */ /* 0x000fc8000f8208ff */
[----:B------:R-:W-:Y:S01]  /*18c80*/  LEA.HI.X R4, R4, UR9, R6, 0x1, P1 ;  /* 0x0000000904047c11 */ /* 0x000fe200088f0c06 */
[----:B------:R-:W-:Y:S02]  /*18c90*/  IMAD.MOV.U32 R6, RZ, RZ, R0 ;  /* 0x000000ffff067224 */ /* 0x000fe400078e0000 */
[----:B0-----:R-:W-:-:S05]  /*18ca0*/  @P0 IMAD.HI.U32 R7, R0, R7, RZ ;  /* 0x0000000700070227 */ /* 0x001fca00078e00ff */
[----:B------:R-:W-:Y:S02]  /*18cb0*/  @P0 SHF.R.U32.HI R6, RZ, R8, R7 ;  /* 0x00000008ff060219 */ /* 0x000fe40000011607 */
[----:B------:R2:W5:Y:S01]  /*18cc0*/  LDL R8, [R1+0x30] ;  /* 0x0000300001087983 */ /* 0x0005620000100800 */
[----:B------:R-:W0:Y:S02]  /*18cd0*/  S2R R13, SR_TID.X ;  /* 0x00000000000d7919 */ /* 0x000e240000002100 */
[----:B------:R-:W-:-:S04]  /*18ce0*/  IMAD.MOV R7, RZ, RZ, -R6 ;  /* 0x000000ffff077224 */ /* 0x000fc800078e0a06 */
[----:B------:R-:W-:Y:S01]  /*18cf0*/  IMAD R0, R9, R7, R0 ;  /* 0x0000000709007224 */ /* 0x000fe200078e0200 */
[----:B------:R-:W-:Y:S01]  /*18d00*/  SHF.R.S32.HI R7, RZ, 0x1f, R6 ;  /* 0x0000001fff077819 */ /* 0x000fe20000011406 */
[----:B------:R-:W-:-:S04]  /*18d10*/  IMAD.WIDE.U32 R2, R6, UR4, R2 ;  /* 0x0000000406027c25 */ /* 0x000fc8000f8e0002 */
[----:B------:R-:W-:Y:S01]  /*18d20*/  IMAD R7, R7, UR4, RZ ;  /* 0x0000000407077c24 */ /* 0x000fe2000f8e02ff */
[----:B------:R-:W-:-:S03]  /*18d30*/  ULDC UR4, c[0x0][0x2b8] ;  /* 0x0000ae0000047ab9 */ /* 0x000fc60000000800 */
[----:B------:R-:W-:Y:S01]  /*18d40*/  IMAD R7, R6, UR5, R7 ;  /* 0x0000000506077c24 */ /* 0x000fe2000f8e0207 */
[----:B------:R-:W-:-:S04]  /*18d50*/  SHF.R.S32.HI R6, RZ, 0x1f, R0 ;  /* 0x0000001fff067819 */ /* 0x000fc80000011400 */
[----:B------:R-:W-:Y:S01]  /*18d60*/  IADD3 R3, R3, R7, RZ ;  /* 0x0000000703037210 */ /* 0x000fe20007ffe0ff */
[----:B------:R-:W-:Y:S02]  /*18d70*/  IMAD R6, R6, UR6, RZ ;  /* 0x0000000606067c24 */ /* 0x000fe4000f8e02ff */
[----:B------:R-:W-:-:S04]  /*18d80*/  IMAD.WIDE.U32 R2, R0, UR6, R2 ;  /* 0x0000000600027c25 */ /* 0x000fc8000f8e0002 */
[C---:B0-----:R-:W-:Y:S02]  /*18d90*/  IMAD.SHL.U32 R11, R13.reuse, 0x8, RZ ;  /* 0x000000080d0b7824 */ /* 0x041fe400078e00ff */
[----:B------:R-:W-:Y:S02]  /*18da0*/  IMAD R6, R0, UR7, R6 ;  /* 0x0000000700067c24 */ /* 0x000fe4000f8e0206 */
[----:B------:R-:W-:Y:S01]  /*18db0*/  IMAD.SHL.U32 R10, R13, 0x8, RZ ;  /* 0x000000080d0a7824 */ /* 0x000fe200078e00ff */
[----:B------:R-:W-:Y:S01]  /*18dc0*/  LOP3.LUT R11, R11, 0x18, RZ, 0xc0, !PT ;  /* 0x000000180b0b7812 */ /* 0x000fe200078ec0ff */
[----:B------:R-:W-:Y:S01]  /*18dd0*/  IMAD.IADD R6, R3, 0x1, R6 ;  /* 0x0000000103067824 */ /* 0x000fe200078e0206 */
[----:B------:R-:W-:Y:S02]  /*18de0*/  LEA R7, P0, R2, UR8, 0x1 ;  /* 0x0000000802077c11 */ /* 0x000fe4000f8008ff */
[----:B------:R-:W-:Y:S02]  /*18df0*/  LOP3.LUT R12, R11, 0x20, RZ, 0xfc, !PT ;  /* 0x000000200b0c7812 */ /* 0x000fe400078efcff */
[----:B------:R-:W-:-:S02]  /*18e00*/  LOP3.LUT R10, R10, 0x18, RZ, 0xc0, !PT ;  /* 0x000000180a0a7812 */ /* 0x000fc400078ec0ff */
[----:B------:R-:W-:Y:S01]  /*18e10*/  LOP3.LUT R11, R11, 0x40, RZ, 0xfc, !PT ;  /* 0x000000400b0b7812 */ /* 0x000fe200078efcff */
[----:B------:R-:W-:Y:S01]  /*18e20*/  UMOV UR5, 0xffffffff ;  /* 0xffffffff00057882 */ /* 0x000fe20000000000 */
[----:B------:R-:W-:Y:S02]  /*18e30*/  LEA.HI.X R6, R2, UR9, R6, 0x1, P0 ;  /* 0x0000000902067c11 */ /* 0x000fe400080f0c06 */
[----:B------:R-:W-:Y:S02]  /*18e40*/  LOP3.LUT R20, R13, 0x7f, RZ, 0xc0, !PT ;  /* 0x0000007f0d147812 */ /* 0x000fe400078ec0ff */
[----:B------:R-:W-:Y:S02]  /*18e50*/  ISETP.GE.AND P0, PT, R10, UR4, PT ;  /* 0x000000040a007c0c */ /* 0x000fe4000bf06270 */
[----:B------:R-:W-:Y:S02]  /*18e60*/  ISETP.GE.AND P1, PT, R12, UR4, PT ;  /* 0x000000040c007c0c */ /* 0x000fe4000bf26270 */
[----:B------:R-:W-:-:S02]  /*18e70*/  ISETP.GE.AND P2, PT, R11, UR4, PT ;  /* 0x000000040b007c0c */ /* 0x000fc4000bf46270 */
[----:B------:R-:W-:Y:S01]  /*18e80*/  SHF.R.U32.HI R20, RZ, 0x2, R20 ;  /* 0x00000002ff147819 */ /* 0x000fe20000011614 */
[----:B--2---:R-:W-:Y:S10]  /*18e90*/  BRA.DIV UR5, `(.L_x_10646) ;  /* 0x0000004605a47947 */ /* 0x004ff4000b800000 */
[----:B------:R-:W0:Y:S01]  /*18ea0*/  SHFL.IDX PT, R3, R5, RZ, 0x1c1f ;  /* 0x001c1fff05037589 */ /* 0x000e2200000e0000 */
[----:B-----5:R-:W-:Y:S02]  /*18eb0*/  IMAD R0, R21, R9, RZ ;  /* 0x0000000915007224 */ /* 0x020fe400078e02ff */
[----:B------:R-:W-:Y:S01]  /*18ec0*/  IMAD R25, R25, 0xc0, R20 ;  /* 0x000000c019197824 */ /* 0x000fe200078e0214 */
[----:B------:R-:W1:Y:S04]  /*18ed0*/  SHFL.IDX PT, R2, R4, RZ, 0x1c1f ;  /* 0x001c1fff04027589 */ /* 0x000e6800000e0000 */
[----:B------:R-:W-:-:S13]  /*18ee0*/  ISETP.GE.AND P3, PT, R25, R0, PT ;  /* 0x000000001900720c */ /* 0x000fda0003f66270 */
[----:B0-----:R-:W-:-:S04]  /*18ef0*/  @!P3 LEA R3, P4, R10, R3, 0x1 ;  /* 0x000000030a03b211 */ /* 0x001fc800078808ff */
[----:B-1----:R-:W-:-:S04]  /*18f00*/  @!P3 IADD3.X R2, RZ, R2, RZ, P4, !PT ;  /* 0x00000002ff02b210 */ /* 0x002fc800027fe4ff */
[----:B------:R-:W-:-:S04]  /*18f10*/  @!P3 LOP3.LUT R3, R3, R2, RZ, 0x3c, !PT ;  /* 0x000000020303b212 */ /* 0x000fc800078e3cff */
[----:B------:R-:W-:-:S04]  /*18f20*/  @!P3 LOP3.LUT R2, R3, R2, RZ, 0x3c, !PT ;  /* 0x000000020302b212 */ /* 0x000fc800078e3cff */
[----:B------:R-:W-:-:S05]  /*18f30*/  @!P3 LOP3.LUT R3, R3, R2, RZ, 0x3c, !PT ;  /* 0x000000020303b212 */ /* 0x000fca00078e3cff */
[----:B------:R-:W-:Y:S01]  /*18f40*/  @!PT LDS RZ, [RZ] ;  /* 0x00000000fffff984 */ /* 0x000fe20000000800 */
[----:B------:R-:W-:Y:S04]  /*18f50*/  @!P3 LDGSTS.E.BYPASS.LTC128B.128 [R8+0xc400], desc[UR42][R2.64], !P0 ;  /* 0x0c4000000208bfae */ /* 0x000fe8000c101d6a */
[----:B------:R-:W-:Y:S04]  /*18f60*/  @!P3 LDGSTS.E.BYPASS.LTC128B.128 [R8+0xf400], desc[UR42][R2.64+0x40], !P1 ;  /* 0x0f4000400208bfae */ /* 0x000fe8000c901d6a */
[----:B------:R0:W-:Y:S02]  /*18f70*/  @!P3 LDGSTS.E.BYPASS.LTC128B.128 [R8+0x12400], desc[UR42][R2.64+0x80], !P2 ;  /* 0x124000800208bfae */ /* 0x0001e4000d101d6a */
[----:B0-----:R-:W-:-:S02]  /*18f80*/  VIADD R2, R25, 0x20 ;  /* 0x0000002019027836 */ /* 0x001fc40000000000 */
[----:B------:R-:W0:Y:S03]  /*18f90*/  SHFL.IDX PT, R3, R5, 0x1, 0x1c1f ;  /* 0x003c1f0005037f89 */ /* 0x000e2600000e0000 */
[----:B------:R-:W-:Y:S02]  /*18fa0*/  ISETP.GE.AND P3, PT, R2, R0, PT ;  /* 0x000000000200720c */ /* 0x000fe40003f66270 */
[----:B------:R-:W1:Y:S11]  /*18fb0*/  SHFL.IDX PT, R2, R4, 0x1, 0x1c1f ;  /* 0x003c1f0004027f89 */ /* 0x000e7600000e0000 */
[----:B0-----:R-:W-:-:S05]  /*18fc0*/  @!P3 LEA R3, P4, R10, R3, 0x1 ;  /* 0x000000030a03b211 */ /* 0x001fca00078808ff */
[----:B-1----:R-:W-:-:S05]  /*18fd0*/  @!P3 IMAD.X R2, RZ, RZ, R2, P4 ;  /* 0x000000ffff02b224 */ /* 0x002fca00020e0602 */
[----:B------:R-:W-:-:S04]  /*18fe0*/  @!P3 LOP3.LUT R3, R3, R2, RZ, 0x3c, !PT ;  /* 0x000000020303b212 */ /* 0x000fc800078e3cff */
[----:B------:R-:W-:-:S04]  /*18ff0*/  @!P3 LOP3.LUT R2, R3, R2, RZ, 0x3c, !PT ;  /* 0x000000020302b212 */ /* 0x000fc800078e3cff */
[----:B------:R-:W-:-:S05]  /*19000*/  @!P3 LOP3.LUT R3, R3, R2, RZ, 0x3c, !PT ;  /* 0x000000020303b212 */ /* 0x000fca00078e3cff */
[----:B------:R-:W-:Y:S04]  /*19010*/  @!P3 LDGSTS.E.BYPASS.LTC128B.128 [R8+0xcc00], desc[UR42][R2.64], !P0 ;  /* 0x0cc000000208bfae */ /* 0x000fe8000c101d6a */
[----:B------:R-:W-:Y:S04]  /*19020*/  @!P3 LDGSTS.E.BYPASS.LTC128B.128 [R8+0xfc00], desc[UR42][R2.64+0x40], !P1 ;  /* 0x0fc000400208bfae */ /* 0x000fe8000c901d6a */
[----:B------:R0:W-:Y:S02]  /*19030*/  @!P3 LDGSTS.E.BYPASS.LTC128B.128 [R8+0x12c00], desc[UR42][R2.64+0x80], !P2 ;  /* 0x12c000800208bfae */ /* 0x0001e4000d101d6a */
[----:B0-----:R-:W-:-:S02]  /*19040*/  VIADD R2, R25, 0x40 ;  /* 0x0000004019027836 */ /* 0x001fc40000000000 */
[----:B------:R-:W0:Y:S03]  /*19050*/  SHFL.IDX PT, R3, R5, 0x2, 0x1c1f ;  /* 0x005c1f0005037f89 */ /* 0x000e2600000e0000 */
[----:B------:R-:W-:Y:S01]  /*19060*/  ISETP.GE.AND P3, PT, R2, R0, PT ;  /* 0x000000000200720c */ /* 0x000fe20003f66270 */
[----:B------:R-:W-:Y:S04]  /*19070*/  SHFL.IDX PT, R5, R5, 0x3, 0x1c1f ;  /* 0x007c1f0005057f89 */ /* 0x000fe800000e0000 */
[----:B------:R-:W1:Y:S04]  /*19080*/  SHFL.IDX PT, R2, R4, 0x2, 0x1c1f ;  /* 0x005c1f0004027f89 */ /* 0x000e6800000e0000 */
[----:B------:R-:W2:Y:S04]  /*19090*/  SHFL.IDX PT, R4, R4, 0x3, 0x1c1f ;  /* 0x007c1f0004047f89 */ /* 0x000ea800000e0000 */
[----:B0-----:R-:W-:-:S04]  /*190a0*/  @!P3 LEA R3, P4, R10, R3, 0x1 ;  /* 0x000000030a03b211 */ /* 0x001fc800078808ff */
[----:B-1----:R-:W-:-:S04]  /*190b0*/  @!P3 IADD3.X R2, RZ, R2, RZ, P4, !PT ;  /* 0x00000002ff02b210 */ /* 0x002fc800027fe4ff */
[----:B------:R-:W-:-:S04]  /*190c0*/  @!P3 LOP3.LUT R3, R3, R2, RZ, 0x3c, !PT ;  /* 0x000000020303b212 */ /* 0x000fc800078e3cff */
[----:B------:R-:W-:-:S04]  /*190d0*/  @!P3 LOP3.LUT R2, R3, R2, RZ, 0x3c, !PT ;  /* 0x000000020302b212 */ /* 0x000fc800078e3cff */
[----:B------:R-:W-:-:S05]  /*190e0*/  @!P3 LOP3.LUT R3, R3, R2, RZ, 0x3c, !PT ;  /* 0x000000020303b212 */ /* 0x000fca00078e3cff */
[----:B------:R-:W-:Y:S04]  /*190f0*/  @!P3 LDGSTS.E.BYPASS.LTC128B.128 [R8+0xd400], desc[UR42][R2.64], !P0 ;  /* 0x0d4000000208bfae */ /* 0x000fe8000c101d6a */
[----:B------:R-:W-:Y:S04]  /*19100*/  @!P3 LDGSTS.E.BYPASS.LTC128B.128 [R8+0x10400], desc[UR42][R2.64+0x40], !P1 ;  /* 0x104000400208bfae */ /* 0x000fe8000c901d6a */
[----:B------:R0:W-:Y:S02]  /*19110*/  @!P3 LDGSTS.E.BYPASS.LTC128B.128 [R8+0x13400], desc[UR42][R2.64+0x80], !P2 ;  /* 0x134000800208bfae */ /* 0x0001e4000d101d6a */
[----:B0-----:R-:W-:-:S05]  /*19120*/  VIADD R2, R25, 0x60 ;  /* 0x0000006019027836 */ /* 0x001fca0000000000 */
[----:B------:R-:W-:-:S13]  /*19130*/  ISETP.GE.AND P3, PT, R2, R0, PT ;  /* 0x000000000200720c */ /* 0x000fda0003f66270 */
[----:B------:R-:W-:-:S05]  /*19140*/  @!P3 LEA R2, P4, R10, R5, 0x1 ;  /* 0x000000050a02b211 */ /* 0x000fca00078808ff */
[----:B--2---:R-:W-:Y:S02]  /*19150*/  @!P3 IMAD.X R3, RZ, RZ, R4, P4 ;  /* 0x000000ffff03b224 */ /* 0x004fe400020e0604 */
[----:B------:R-:W-:-:S03]  /*19160*/  VIADD R4, R25, 0x80 ;  /* 0x0000008019047836 */ /* 0x000fc60000000000 */
[----:B------:R-:W-:Y:S04]  /*19170*/  @!P3 LDGSTS.E.BYPASS.LTC128B.128 [R8+0xdc00], desc[UR42][R2.64], !P0 ;  /* 0x0dc000000208bfae */ /* 0x000fe8000c101d6a */
[----:B------:R-:W-:Y:S04]  /*19180*/  @!P3 LDGSTS.E.BYPASS.LTC128B.128 [R8+0x10c00], desc[UR42][R2.64+0x40], !P1 ;  /* 0x10c000400208bfae */ /* 0x000fe8000c901d6a */
[----:B------:R0:W-:Y:S01]  /*19190*/  @!P3 LDGSTS.E.BYPASS.LTC128B.128 [R8+0x13c00], desc[UR42][R2.64+0x80], !P2 ;  /* 0x13c000800208bfae */ /* 0x0001e2000d101d6a */
[----:B------:R-:W-:-:S03]  /*191a0*/  ISETP.GE.AND P3, PT, R4, R0, PT ;  /* 0x000000000400720c */ /* 0x000fc60003f66270 */
[----:B0-----:R-:W0:Y:S04]  /*191b0*/  SHFL.IDX PT, R3, R7, RZ, 0x1c1f ;  /* 0x001c1fff07037589 */ /* 0x001e2800000e0000 */
[----:B------:R-:W1:Y:S04]  /*191c0*/  SHFL.IDX PT, R2, R6, RZ, 0x1c1f ;  /* 0x001c1fff06027589 */ /* 0x000e6800000e0000 */
[----:B------:R-:W2:Y:S02]  /*191d0*/  SHFL.IDX PT, R6, R6, 0x1, 0x1c1f ;  /* 0x003c1f0006067f89 */ /* 0x000ea400000e0000 */
[----:B0-----:R-:W-:-:S04]  /*191e0*/  @!P3 LEA R3, P4, R10, R3, 0x1 ;  /* 0x000000030a03b211 */ /* 0x001fc800078808ff */
[----:B-1----:R-:W-:-:S04]  /*191f0*/  @!P3 IADD3.X R2, RZ, R2, RZ, P4, !PT ;  /* 0x00000002ff02b210 */ /* 0x002fc800027fe4ff */
[----:B------:R-:W-:-:S04]  /*19200*/  @!P3 LOP3.LUT R3, R3, R2, RZ, 0x3c, !PT ;  /* 0x000000020303b212 */ /* 0x000fc800078e3cff */
[----:B------:R-:W-:-:S04]  /*19210*/  @!P3 LOP3.LUT R2, R3, R2, RZ, 0x3c, !PT ;  /* 0x000000020302b212 */ /* 0x000fc800078e3cff */
[----:B------:R-:W-:-:S05]  /*19220*/  @!P3 LOP3.LUT R3, R3, R2, RZ, 0x3c, !PT ;  /* 0x000000020303b212 */ /* 0x000fca00078e3cff */
[----:B------:R-:W-:Y:S04]  /*19230*/  @!P3 LDGSTS.E.BYPASS.LTC128B.128 [R8+0xe400], desc[UR42][R2.64], !P0 ;  /* 0x0e4000000208bfae */ /* 0x000fe8000c101d6a */
[----:B------:R-:W-:Y:S04]  /*19240*/  @!P3 LDGSTS.E.BYPASS.LTC128B.128 [R8+0x11400], desc[UR42][R2.64+0x40], !P1 ;  /* 0x114000400208bfae */ /* 0x000fe8000c901d6a */
[----:B------:R0:W-:Y:S04]  /*19250*/  @!P3 LDGSTS.E.BYPASS.LTC128B.128 [R8+0x14400], desc[UR42][R2.64+0x80], !P2 ;  /* 0x144000800208bfae */ /* 0x0001e8000d101d6a */
[----:B0-2---:R0:W1:Y:S02]  /*19260*/  SHFL.IDX PT, R2, R7, 0x1, 0x1c1f ;  /* 0x003c1f0007027f89 */ /* 0x00506400000e0000 */
.L_x_10786:
[----:B------:R-:W-:-:S05]  /*19270*/  VIADD R25, R25, 0xa0 ;  /* 0x000000a019197836 */ /* 0x000fca0000000000 */
[----:B------:R-:W-:-:S13]  /*19280*/  ISETP.GE.AND P3, PT, R25, R0, PT ;  /* 0x000000001900720c */ /* 0x000fda0003f66270 */
[----:B-1----:R-:W-:-:S05]  /*19290*/  @!P3 LEA R2, P4, R10, R2, 0x1 ;  /* 0x000000020a02b211 */ /* 0x002fca00078808ff */
[----:B------:R-:W-:-:S05]  /*192a0*/  @!P3 IMAD.X R3, RZ, RZ, R6, P4 ;  /* 0x000000ffff03b224 */ /* 0x000fca00020e0606 */
[----:B------:R-:W-:Y:S01]  /*192b0*/  @!PT LDS RZ, [RZ] ;  /* 0x00000000fffff984 */ /* 0x000fe20000000800 */
[----:B------:R-:W-:Y:S01]  /*192c0*/  @!PT LDS RZ, [RZ] ;  /* 0x00000000fffff984 */ /* 0x000fe20000000800 */
[----:B------:R-:W-:Y:S01]  /*192d0*/  @!PT LDS RZ, [RZ] ;  /* 0x00000000fffff984 */ /* 0x000fe20000000800 */
[----:B------:R1:W-:Y:S01]  /*192e0*/  @!P3 LDGSTS.E.BYPASS.LTC128B.128 [R8+0xec00], desc[UR42][R2.64], !P0 ;  /* 0x0ec000000208bfae */ /* 0x0003e2000c101d6a */
[----:B------:R-:W-:-:S03]  /*192f0*/  PLOP3.LUT P0, PT, PT, PT, PT, 0x80, 0x0 ;  /* 0x000000000000781c */ /* 0x000fc60003f0f070 */
[----:B------:R1:W-:Y:S04]  /*19300*/  @!P3 LDGSTS.E.BYPASS.LTC128B.128 [R8+0x11c00], desc[UR42][R2.64+0x40], !P1 ;  /* 0x11c000400208bfae */ /* 0x0003e8000c901d6a */
[----:B------:R1:W-:Y:S01]  /*19310*/  @!P3 LDGSTS.E.BYPASS.LTC128B.128 [R8+0x14c00], desc[UR42][R2.64+0x80], !P2 ;  /* 0x14c000800208bfae */ /* 0x0003e2000d101d6a */
[----:B------:R-:W-:-:S05]  /*19320*/  NOP ;  /* 0x0000000000007918 */ /* 0x000fca0000000000 */
.L_x_10647:
        /* <DEDUP_REMOVED lines=17> */
[----:B-12---:R-:W-:Y:S05]  /*19440*/  @!P0 BRA `(.L_x_10649) ;  /* 0x0000004800548947 */ /* 0x006fea0003800000 */
.L_x_10787:
[----:B------:R-:W-:Y:S05]  /*19450*/  BSYNC B0 ;  /* 0x0000000000007941 */ /* 0x000fea0003800000 */
.L_x_10648:
[----:B------:R-:W1:Y:S04]  /*19460*/  LDL.LU R3, [R1+0x40] ;  /* 0x0000400001037983 */ /* 0x000e680000300800 */
[----:B------:R-:W2:Y:S01]  /*19470*/  LDL R2, [R1+0x24] ;  /* 0x0000240001027983 */ /* 0x000ea20000100800 */
[----:B------:R-:W-:Y:S01]  /*19480*/  BSSY B0, `(.L_x_10650) ;  /* 0x00000f1000007945 */ /* 0x000fe20003800000 */
[----:B-1----:R-:W-:-:S05]  /*19490*/  VIADD R0, R3, 0xfffffffe ;  /* 0xfffffffe03007836 */ /* 0x002fca0000000000 */
[----:B--2---:R-:W-:-:S13]  /*194a0*/  ISETP.GE.AND P0, PT, R0, R2, PT ;  /* 0x000000020000720c */ /* 0x004fda0003f06270 */
[----:B------:R-:W-:Y:S05]  /*194b0*/  @!P0 BRA `(.L_x_10651) ;  /* 0x0000000c00b48947 */ /* 0x000fea0003800000 */
[----:B------:R-:W1:Y:S01]  /*194c0*/  S2R R2, SR_TID.X ;  /* 0x0000000000027919 */ /* 0x000e620000002100 */
[----:B------:R-:W-:Y:S01]  /*194d0*/  ULDC UR4, c[0x0][0x2f4] ;  /* 0x0000bd0000047ab9 */ /* 0x000fe20000000800 */
[----:B------:R2:W5:Y:S04]  /*194e0*/  LDL.LU R20, [R1] ;  /* 0x0000000001147983 */ /* 0x0005680000300800 */
[----:B------:R2:W-:Y:S01]  /*194f0*/  STL [R1+0x8], R23 ;  /* 0x0000081701007387 */ /* 0x0005e20000100800 */
[----:B------:R-:W-:Y:S02]  /*19500*/  IMAD.MOV.U32 R10, RZ, RZ, R28 ;  /* 0x000000ffff0a7224 */ /* 0x000fe400078e001c */
[----:B-1----:R-:W-:-:S05]  /*19510*/  IMAD.SHL.U32 R4, R2, 0x8, RZ ;  /* 0x0000000802047824 */ /* 0x002fca00078e00ff */
[----:B------:R-:W-:-:S04]  /*19520*/  LOP3.LUT R4, R4, 0x18, RZ, 0xc0, !PT ;  /* 0x0000001804047812 */ /* 0x000fc800078ec0ff */
[C---:B------:R-:W-:Y:S02]  /*19530*/  LOP3.LUT R3, R4.reuse, 0x20, RZ, 0xfc, !PT ;  /* 0x0000002004037812 */ /* 0x040fe400078efcff */
[C---:B------:R-:W-:Y:S02]  /*19540*/  LOP3.LUT R2, R4.reuse, 0x40, RZ, 0xfc, !PT ;  /* 0x0000004004027812 */ /* 0x040fe400078efcff */
[----:B------:R-:W-:Y:S02]  /*19550*/  ISETP.GE.AND P3, PT, R4, UR4, PT ;  /* 0x0000000404007c0c */ /* 0x000fe4000bf66270 */
[----:B------:R-:W-:Y:S02]  /*19560*/  ISETP.GE.AND P2, PT, R3, UR4, PT ;  /* 0x0000000403007c0c */ /* 0x000fe4000bf46270 */
[----:B--2---:R-:W-:-:S13]  /*19570*/  ISETP.GE.AND P1, PT, R2, UR4, PT ;  /* 0x0000000402007c0c */ /* 0x004fda000bf26270 */
.L_x_10664:
[----:B------:R-:W2:Y:S01]  /*19580*/  LDL R8, [R1+0x28] ;  /* 0x0000280001087983 */ /* 0x000ea20000100800 */
[----:B------:R-:W1:Y:S03]  /*19590*/  LDC R9, c[0x0][0x430] ;  /* 0x00010c00ff097b82 */ /* 0x000e660000000800 */
[----:B0-----:R-:W3:Y:S04]  /*195a0*/  LDL R7, [R1+0x2c] ;  /* 0x00002c0001077983 */ /* 0x001ee80000100800 */
[----:B------:R-:W4:Y:S01]  /*195b0*/  LDL R6, [R1+0xc] ;  /* 0x00000c0001067983 */ /* 0x000f220000100800 */
[----:B------:R-:W0:Y:S01]  /*195c0*/  S2R R2, SR_TID.X ;  /* 0x0000000000027919 */ /* 0x000e220000002100 */
[----:B-1----:R-:W-:-:S13]  /*195d0*/  ISETP.NE.AND P0, PT, R9, 0x1, PT ;  /* 0x000000010900780c */ /* 0x002fda0003f05270 */
[----:B------:R-:W1:Y:S01]  /*195e0*/  @P0 LDC R5, c[0x0][0x434] ;  /* 0x00010d00ff050b82 */ /* 0x000e620000000800 */
[----:B0-----:R-:W-:-:S04]  /*195f0*/  LOP3.LUT R3, R2, 0x7f, RZ, 0xc0, !PT ;  /* 0x0000007f02037812 */ /* 0x001fc800078ec0ff */
[----:B------:R-:W-:-:S03]  /*19600*/  SHF.R.U32.HI R4, RZ, 0x2, R3 ;  /* 0x00000002ff047819 */ /* 0x000fc60000011603 */
[----:B------:R-:W0:Y:S01]  /*19610*/  @P0 LDC R3, c[0x0][0x438] ;  /* 0x00010e00ff030b82 */ /* 0x000e220000000800 */
[----:B------:R-:W-:Y:S01]  /*19620*/  SHF.L.U32 R2, R2, 0x5, RZ ;  /* 0x0000000502027819 */ /* 0x000fe200000006ff */
[----:B------:R-:W-:-:S03]  /*19630*/  IMAD R4, R0, 0x80, R4 ;  /* 0x0000008000047824 */ /* 0x000fc600078e0204 */
[----:B------:R-:W-:Y:S01]  /*19640*/  LOP3.LUT R2, R2, 0x60, RZ, 0xc0, !PT ;  /* 0x0000006002027812 */ /* 0x000fe200078ec0ff */
[----:B------:R-:W-:Y:S05]  /*19650*/  YIELD ;  /* 0x0000000000007946 */ /* 0x000fea0003800000 */
[----:B------:R-:W-:Y:S01]  /*19660*/  ULDC.64 UR4, c[0x0][0x428] ;  /* 0x00010a0000047ab9 */ /* 0x000fe20000000a00 */
[----:B--2---:R-:W-:-:S05]  /*19670*/  IADD3 R4, R2, R4, R8 ;  /* 0x0000000402047210 */ /* 0x004fca0007ffe008 */
[----:B-1----:R-:W-:-:S04]  /*19680*/  @P0 IMAD.HI.U32 R5, R4, R5, RZ ;  /* 0x0000000504050227 */ /* 0x002fc800078e00ff */
[----:B------:R-:W-:Y:S01]  /*19690*/  IMAD.MOV.U32 R2, RZ, RZ, R4 ;  /* 0x000000ffff027224 */ /* 0x000fe200078e0004 */
[----:B0-----:R-:W-:-:S05]  /*196a0*/  @P0 SHF.R.U32.HI R2, RZ, R3, R5 ;  /* 0x00000003ff020219 */ /* 0x001fca0000011605 */
[----:B------:R-:W-:-:S04]  /*196b0*/  IMAD.MOV R3, RZ, RZ, -R2 ;  /* 0x000000ffff037224 */ /* 0x000fc800078e0a02 */
[----:B------:R-:W-:Y:S01]  /*196c0*/  IMAD R9, R9, R3, R4 ;  /* 0x0000000309097224 */ /* 0x000fe200078e0204 */
[----:B------:R-:W-:Y:S01]  /*196d0*/  SHF.R.S32.HI R3, RZ, 0x1f, R2 ;  /* 0x0000001fff037819 */ /* 0x000fe20000011402 */
[----:B---3--:R-:W-:-:S04]  /*196e0*/  IMAD R4, R7, UR4, RZ ;  /* 0x0000000407047c24 */ /* 0x008fc8000f8e02ff */
[C---:B----4-:R-:W-:Y:S02]  /*196f0*/  IMAD R4, R6.reuse, UR5, R4 ;  /* 0x0000000506047c24 */ /* 0x050fe4000f8e0204 */
[----:B------:R-:W-:Y:S01]  /*19700*/  IMAD.WIDE.U32 R2, R6, UR4, R2 ;  /* 0x0000000406027c25 */ /* 0x000fe2000f8e0002 */
[----:B------:R-:W-:-:S04]  /*19710*/  ULDC.64 UR4, c[0x0][0x418] ;  /* 0x0001060000047ab9 */ /* 0x000fc80000000a00 */
[----:B------:R-:W-:Y:S02]  /*19720*/  IADD3 R3, R4, R3, RZ ;  /* 0x0000000304037210 */ /* 0x000fe40007ffe0ff */
[----:B------:R-:W-:-:S04]  /*19730*/  LEA R4, P0, R2, UR4, 0x2 ;  /* 0x0000000402047c11 */ /* 0x000fc8000f8010ff */
[----:B------:R-:W-:-:S05]  /*19740*/  LEA.HI.X R5, R2, UR5, R3, 0x2, P0 ;  /* 0x0000000502057c11 */ /* 0x000fca00080f1403 */
[----:B------:R-:W2:Y:S01]  /*19750*/  LDG.E R8, desc[UR42][R4.64] ;  /* 0x0000002a04087981 */ /* 0x000ea2000c1e1900 */
[----:B------:R-:W-:-:S05]  /*19760*/  VIADD R28, R10, 0x1 ;  /* 0x000000010a1c7836 */ /* 0x000fca0000000000 */
[----:B------:R-:W-:-:S04]  /*19770*/  ISETP.NE.AND P0, PT, R28, 0x2, PT ;  /* 0x000000021c00780c */ /* 0x000fc80003f05270 */
[----:B------:R-:W-:-:S04]  /*19780*/  SEL R2, RZ, 0x1, P0 ;  /* 0x00000001ff027807 */ /* 0x000fc80000000000 */
[----:B-----5:R-:W-:Y:S01]  /*19790*/  LOP3.LUT R2, R20, R2, RZ, 0x3c, !PT ;  /* 0x0000000214027212 */ /* 0x020fe200078e3cff */
[----:B------:R-:W-:-:S04]  /*197a0*/  IMAD.U32 R6, RZ, RZ, UR38 ;  /* 0x00000026ff067e24 */ /* 0x000fc8000f8e00ff */
[----:B------:R0:W-:Y:S01]  /*197b0*/  STL [R1], R2 ;  /* 0x0000000201007387 */ /* 0x0001e20000100800 */
[----:B------:R-:W-:Y:S01]  /*197c0*/  ISETP.NE.AND P4, PT, R6, 0x3, PT ;  /* 0x000000030600780c */ /* 0x000fe20003f85270 */
[----:B------:R-:W-:Y:S01]  /*197d0*/  IMAD.MOV.U32 R23, RZ, RZ, R0 ;  /* 0x000000ffff177224 */ /* 0x000fe200078e0000 */
[----:B------:R-:W-:Y:S02]  /*197e0*/  SEL R28, R28, RZ, P0 ;  /* 0x000000ff1c1c7207 */ /* 0x000fe40000000000 */
[----:B--2---:R-:W-:-:S09]  /*197f0*/  SHF.R.S32.HI R26, RZ, 0x1f, R8 ;  /* 0x0000001fff1a7819 */ /* 0x004fd20000011408 */
[----:B0-----:R-:W-:Y:S05]  /*19800*/  @!P4 BRA `(.L_x_10652) ;  /* 0x000000000004c947 */ /* 0x001fea0003800000 */
[----:B------:R-:W-:Y:S01]  /*19810*/  BPT.TRAP 0x1 ;  /* 0x000000040000795c */ /* 0x000fe20000300000 */
.L_x_10652:
[----:B------:R-:W-:Y:S01]  /*19820*/  LEA R5, R28, R16, 0x3 ;  /* 0x000000101c057211 */ /* 0x000fe200078e18ff */
[----:B------:R-:W-:Y:S01]  /*19830*/  BSSY B1, `(.L_x_10653) ;  /* 0x0000004000017945 */ /* 0x000fe20003800000 */
[----:B------:R-:W-:-:S04]  /*19840*/  SHF.L.U32 R0, R2, 0x1f, RZ ;  /* 0x0000001f02007819 */ /* 0x000fc800000006ff */
[----:B------:R-:W0:Y:S02]  /*19850*/  SYNCS.PHASECHK.TRANS64.TRYWAIT P0, [R5+URZ+0x2d840], R0 ;  /* 0x02d84000050075a7 */ /* 0x000e24000800017f */
[----:B0-----:R-:W-:Y:S05]  /*19860*/  @!P0 BRA `(.L_x_10654) ;  /* 0x0000004400608947 */ /* 0x001fea0003800000 */
.L_x_10788:
[----:B------:R-:W-:Y:S05]  /*19870*/  BSYNC B1 ;  /* 0x0000000000017941 */ /* 0x000fea0003800000 */
.L_x_10653:
[----:B------:R-:W2:Y:S01]  /*19880*/  LDL R4, [R1+0x10] ;  /* 0x0000100001047983 */ /* 0x000ea20000100800 */
        /* <DEDUP_REMOVED lines=20> */
[----:B--2---:R-:W-:Y:S01]  /*199d0*/  IMAD R4, R28, 0x3000, R4 ;  /* 0x000030001c047824 */ /* 0x004fe200078e0204 */
[----:B------:R-:W-:Y:S07]  /*199e0*/  BRA.DIV UR4, `(.L_x_10655) ;  /* 0x0000004604147947 */ /* 0x000fee000b800000 */
[----:B------:R-:W0:Y:S01]  /*199f0*/  S2R R3, SR_TID.X ;  /* 0x0000000000037919 */ /* 0x000e220000002100 */
[----:B------:R-:W-:Y:S01]  /*19a00*/  LOP3.LUT P6, RZ, R19, 0x4, RZ, 0xc0, !PT ;  /* 0x0000000413ff7812 */ /* 0x000fe200078cc0ff */
[----:B------:R-:W-:Y:S01]  /*19a10*/  IMAD R4, R4, 0x2, R16 ;  /* 0x0000000204047824 */ /* 0x000fe200078e0210 */
[----:B------:R-:W1:Y:S04]  /*19a20*/  SHFL.IDX PT, R2, R6, RZ, 0x1c1f ;  /* 0x001c1fff06027589 */ /* 0x000e6800000e0000 */
[----:B------:R-:W-:Y:S01]  /*19a30*/  SHFL.IDX PT, R21, R7, 0x2, 0x1c1f ;  /* 0x005c1f0007157f89 */ /* 0x000fe200000e0000 */
[----:B0-----:R-:W-:-:S03]  /*19a40*/  IMAD.SHL.U32 R11, R3, 0x8, RZ ;  /* 0x00000008030b7824 */ /* 0x001fc600078e00ff */
[----:B------:R-:W0:Y:S02]  /*19a50*/  SHFL.IDX PT, R3, R7, RZ, 0x1c1f ;  /* 0x001c1fff07037589 */ /* 0x000e2400000e0000 */
[----:B------:R-:W-:-:S04]  /*19a60*/  LOP3.LUT R11, R11, 0x18, RZ, 0xc0, !PT ;  /* 0x000000180b0b7812 */ /* 0x000fc800078ec0ff */
[----:B------:R-:W-:-:S04]  /*19a70*/  SHF.L.U32 R0, R11, 0x1, RZ ;  /* 0x000000010b007819 */ /* 0x000fc800000006ff */
[----:B-1----:R-:W-:-:S05]  /*19a80*/  IADD3 R2, P0, R2, R0, RZ ;  /* 0x0000000002027210 */ /* 0x002fca0007f1e0ff */
[----:B0-----:R-:W-:-:S05]  /*19a90*/  IMAD.X R3, RZ, RZ, R3, P0 ;  /* 0x000000ffff037224 */ /* 0x001fca00000e0603 */
        /* <DEDUP_REMOVED lines=18> */
.L_x_10798:
        /* <DEDUP_REMOVED lines=11> */
.L_x_10656:
        /* <DEDUP_REMOVED lines=11> */
.L_x_10657:
[----:B------:R1:W-:Y:S01]  /*19d20*/  SYNCS.ARRIVE.TRANS64.A1T0 RZ, [R5+URZ+0x2d830], RZ ;  /* 0x02d830ff05ff79a7 */ /* 0x0003e2000810003f */
[----:B------:R-:W-:Y:S05]  /*19d30*/  @!P5 BRA `(.L_x_10658) ;  /* 0x000000000004d947 */ /* 0x000fea0003800000 */
[----:B------:R-:W-:Y:S01]  /*19d40*/  BPT.TRAP 0x1 ;  /* 0x000000040000795c */ /* 0x000fe20000300000 */
.L_x_10658:
[----:B------:R-:W-:Y:S01]  /*19d50*/  SHF.L.U32 R2, R20, 0x1f, RZ ;  /* 0x0000001f14027819 */ /* 0x000fe200000006ff */
[----:B-1----:R-:W-:Y:S01]  /*19d60*/  IMAD R5, R10, 0x8, R16 ;  /* 0x000000080a057824 */ /* 0x002fe200078e0210 */
[----:B------:R-:W-:Y:S03]  /*19d70*/  BSSY B1, `(.L_x_10659) ;  /* 0x0000003000017945 */ /* 0x000fe60003800000 */
[----:B------:R-:W1:Y:S02]  /*19d80*/  SYNCS.PHASECHK.TRANS64.TRYWAIT P0, [R5+URZ+0x2d860], R2 ;  /* 0x02d86002050075a7 */ /* 0x000e64000800017f */
[----:B-1----:R-:W-:Y:S05]  /*19d90*/  @!P0 BRA `(.L_x_10660) ;  /* 0x00000044007c8947 */ /* 0x002fea0003800000 */
.L_x_10799:
[----:B------:R-:W-:Y:S05]  /*19da0*/  BSYNC B1 ;  /* 0x0000000000017941 */ /* 0x000fea0003800000 */
.L_x_10659:
[----:B0-----:R-:W2:Y:S04]  /*19db0*/  LDL R7, [R1+0x20] ;  /* 0x0000200001077983 */ /* 0x001ea80000100800 */
[----:B------:R-:W2:Y:S04]  /*19dc0*/  LDL.LU R6, [R1+0x8] ;  /* 0x0000080001067983 */ /* 0x000ea80000300800 */
[----:B------:R-:W3:Y:S01]  /*19dd0*/  LDL R4, [R1+0x10] ;  /* 0x0000100001047983 */ /* 0x000ee20000100800 */
[----:B------:R-:W0:Y:S01]  /*19de0*/  S2R R3, SR_TID.X ;  /* 0x0000000000037919 */ /* 0x000e220000002100 */
[----:B------:R-:W-:Y:S01]  /*19df0*/  UMOV UR4, 0xffffffff ;  /* 0xffffffff00047882 */ /* 0x000fe20000000000 */
[----:B0-----:R-:W-:-:S04]  /*19e00*/  LOP3.LUT R3, R3, 0x7f, RZ, 0xc0, !PT ;  /* 0x0000007f03037812 */ /* 0x001fc800078ec0ff */
[----:B------:R-:W-:Y:S01]  /*19e10*/  SHF.R.U32.HI R3, RZ, 0x2, R3 ;  /* 0x00000002ff037819 */ /* 0x000fe20000011603 */
[----:B--2---:R-:W-:Y:S02]  /*19e20*/  IMAD R6, R6, -0x80, R7 ;  /* 0xffffff8006067824 */ /* 0x004fe400078e0207 */
[----:B---3--:R-:W-:-:S03]  /*19e30*/  IMAD R4, R10, 0x3000, R4 ;  /* 0x000030000a047824 */ /* 0x008fc600078e0204 */
        /* <DEDUP_REMOVED lines=35> */
[----:B0-2---:R0:W1:Y:S02]  /*1a070*/  SHFL.IDX PT, R2, R18, 0x3, 0x1c1f ;  /* 0x007c1f0012027f89 */ /* 0x00506400000e0000 */
.L_x_10809:
        /* <DEDUP_REMOVED lines=29> */
.L_x_10662:
[----:B------:R-:W-:Y:S02]  /*1a250*/  PLOP3.LUT P4, PT, P4, P0, PT, 0xa2, 0x0 ;  /* 0x000000000000781c */ /* 0x000fe40002781472 */
[----:B------:R-:W-:-:S08]  /*1a260*/  @P0 R2UR P4, UR4, R5 ;  /* 0x00000000050402ca */ /* 0x000fd00000080000 */
[----:B------:R-:W-:-:S05]  /*1a270*/  @P0 PLOP3.LUT P0, PT, P4, PT, PT, 0x80, 0x0 ;  /* 0x000000000000081c */ /* 0x000fca000270f070 */
[----:B------:R-:W-:Y:S01]  /*1a280*/  @!P4 SYNCS.ARRIVE.TRANS64.RED.A0T1 RZ, [UR4+0x2d850], RZ ;  /* 0x02d850ffffffc9a7 */ /* 0x000fe20008200404 */
[----:B------:R-:W-:Y:S07]  /*1a290*/  @!P4 ARRIVES.LDGSTSBAR.64.TRANSCNT [UR4+0x2d850] ;  /* 0x02d85000ff00c9b0 */ /* 0x000fee0008000a84 */
[----:B------:R-:W-:Y:S05]  /*1a2a0*/  @P0 BRA.U.ANY `(.L_x_10662) ;  /* 0xfffffffd00e80947 */ /* 0x000fea000393ffff */
[----:B------:R-:W-:Y:S01]  /*1a2b0*/  NOP ;  /* 0x0000000000007918 */ /* 0x000fe20000000000 */
[----:B------:R-:W-:Y:S01]  /*1a2c0*/  MOV R2, UR38 ;  /* 0x0000002600027c02 */ /* 0x000fe20008000f00 */
[----:B------:R-:W-:-:S03]  /*1a2d0*/  IMAD.MOV.U32 R22, RZ, RZ, R0 ;  /* 0x000000ffff167224 */ /* 0x000fc600078e0000 */
[----:B------:R-:W-:-:S13]  /*1a2e0*/  ISETP.NE.AND P5, PT, R2, 0x3, PT ;  /* 0x000000030200780c */ /* 0x000fda0003fa5270 */
[----:B------:R-:W-:Y:S05]  /*1a2f0*/  @!P5 BRA `(.L_x_10663) ;  /* 0x000000000004d947 */ /* 0x000fea0003800000 */
[----:B------:R-:W-:Y:S01]  /*1a300*/  BPT.TRAP 0x1 ;  /* 0x000000040000795c */ /* 0x000fe20000300000 */
.L_x_10663:
[----:B------:R-:W2:Y:S01]  /*1a310*/  LDL R2, [R1+0x24] ;  /* 0x0000240001027983 */ /* 0x000ea20000100800 */
[----:B------:R1:W-:Y:S01]  /*1a320*/  SYNCS.ARRIVE.TRANS64.A1T0 RZ, [R5+URZ+0x2d850], RZ ;  /* 0x02d850ff05ff79a7 */ /* 0x0003e2000810003f */
[----:B------:R-:W-:Y:S02]  /*1a330*/  VIADD R0, R23, 0xffffffff ;  /* 0xffffffff17007836 */ /* 0x000fe40000000000 */
[----:B------:R1:W5:Y:S01]  /*1a340*/  LDL R20, [R1] ;  /* 0x0000000001147983 */ /* 0x0003620000100800 */
[----:B------:R-:W-:-:S03]  /*1a350*/  IMAD.MOV.U32 R10, RZ, RZ, R28 ;  /* 0x000000ffff0a7224 */ /* 0x000fc600078e001c */
[----:B------:R1:W-:Y:S01]  /*1a360*/  STL [R1+0x8], R23 ;  /* 0x0000081701007387 */ /* 0x0003e20000100800 */
[----:B--2---:R-:W-:-:S13]  /*1a370*/  ISETP.GT.AND P0, PT, R23, R2, PT ;  /* 0x000000021700720c */ /* 0x004fda0003f04270 */
[----:B-1----:R-:W-:Y:S05]  /*1a380*/  @P0 BRA `(.L_x_10664) ;  /* 0xfffffff0007c0947 */ /* 0x002fea000383ffff */
.L_x_10651:
[----:B------:R-:W-:Y:S05]  /*1a390*/  BSYNC B0 ;  /* 0x0000000000007941 */ /* 0x000fea0003800000 */
.L_x_10650:
[----:B------:R-:W1:Y:S01]  /*1a3a0*/  S2R R2, SR_TID.X ;  /* 0x0000000000027919 */ /* 0x000e620000002100 */
[----:B------:R-:W-:Y:S01]  /*1a3b0*/  BSSY B0, `(.L_x_10665) ;  /* 0x0000010000007945 */ /* 0x000fe20003800000 */
        /* <DEDUP_REMOVED lines=14> */
[----:B0-----:R-:W-:-:S07]  /*1a4a0*/  IADD3 R24, R0, UR37, R7 ;  /* 0x0000002500187c10 */ /* 0x001fce000fffe007 */
.L_x_10666:
[----:B------:R-:W-:Y:S05]  /*1a4b0*/  BSYNC B0 ;  /* 0x0000000000007941 */ /* 0x000fea0003800000 */
.L_x_10665:
[----:B------:R-:W-:-:S04]  /*1a4c0*/  MOV R0, UR38 ;  /* 0x0000002600007c02 */ /* 0x000fc80008000f00 */
[----:B------:R-:W-:-:S13]  /*1a4d0*/  ISETP.NE.AND P0, PT, R0, 0x3, PT ;  /* 0x000000030000780c */ /* 0x000fda0003f05270 */
[----:B------:R-:W-:Y:S05]  /*1a4e0*/  @!P0 BRA `(.L_x_10667) ;  /* 0x0000000000048947 */ /* 0x000fea0003800000 */
[----:B------:R-:W-:Y:S01]  /*1a4f0*/  BPT.TRAP 0x1 ;  /* 0x000000040000795c */ /* 0x000fe20000300000 */
.L_x_10667:
[----:B------:R-:W2:Y:S04]  /*1a500*/  LDL R3, [R1] ;  /* 0x0000000001037983 */ /* 0x000ea80000100800 */
[----:B------:R-:W3:Y:S01]  /*1a510*/  LDL.LU R2, [R1+0x20] ;  /* 0x0000200001027983 */ /* 0x000ee20000300800 */
[----:B------:R-:W-:Y:S01]  /*1a520*/  IMAD R0, R28, 0x8, R16 ;  /* 0x000000081c007824 */ /* 0x000fe200078e0210 */
[----:B------:R-:W-:Y:S01]  /*1a530*/  BSSY B0, `(.L_x_10668) ;  /* 0x0000005000007945 */ /* 0x000fe20003800000 */
[----:B--2---:R-:W-:-:S04]  /*1a540*/  SHF.L.U32 R3, R3, 0x1f, RZ ;  /* 0x0000001f03037819 */ /* 0x004fc800000006ff */
[----:B------:R-:W1:Y:S01]  /*1a550*/  SYNCS.PHASECHK.TRANS64.TRYWAIT P0, [R0+URZ+0x2d860], R3 ;  /* 0x02d86003000075a7 */ /* 0x000e62000800017f */
[----:B---3--:R-:W-:Y:S01]  /*1a560*/  IMAD R6, R23, -0x80, R2 ;  /* 0xffffff8017067824 */ /* 0x008fe200078e0202 */
[----:B-1----:R-:W-:Y:S06]  /*1a570*/  @!P0 BRA `(.L_x_10669) ;  /* 0x0000004000fc8947 */ /* 0x002fec0003800000 */
.L_x_10810:
[----:B------:R-:W-:Y:S05]  /*1a580*/  BSYNC B0 ;  /* 0x0000000000007941 */ /* 0x000fea0003800000 */
.L_x_10668:
[----:B------:R-:W2:Y:S02]  /*1a590*/  S2R R2, SR_TID.X ;  /* 0x0000000000027919 */ /* 0x000ea40000002100 */
[----:B--2---:R-:W-:-:S04]  /*1a5a0*/  LOP3.LUT R2, R2, 0x7f, RZ, 0xc0, !PT ;  /* 0x0000007f02027812 */ /* 0x004fc800078ec0ff */
[----:B------:R-:W-:Y:S02]  /*1a5b0*/  SHF.R.U32.HI R4, RZ, 0x2, R2 ;  /* 0x00000002ff047819 */ /* 0x000fe40000011602 */
[----:B------:R-:W2:Y:S01]  /*1a5c0*/  LDL R2, [R1+0x10] ;  /* 0x0000100001027983 */ /* 0x000ea20000100800 */
[----:B------:R-:W-:Y:S02]  /*1a5d0*/  UMOV UR4, 0xffffffff ;  /* 0xffffffff00047882 */ /* 0x000fe40000000000 */
[----:B------:R-:W-:Y:S02]  /*1a5e0*/  IMAD.IADD R6, R6, 0x1, -R4 ;  /* 0x0000000106067824 */ /* 0x000fe400078e0a04 */
[----:B--2---:R-:W-:Y:S01]  /*1a5f0*/  IMAD R4, R28, 0x3000, R2 ;  /* 0x000030001c047824 */ /* 0x004fe200078e0202 */
[----:B------:R-:W-:Y:S06]  /*1a600*/  BRA.DIV UR4, `(.L_x_10670) ;  /* 0x0000004204ec7947 */ /* 0x000fec000b800000 */
[----:B------:R-:W0:Y:S01]  /*1a610*/  S2R R2, SR_TID.X ;  /* 0x0000000000027919 */ /* 0x000e220000002100 */
[----:B------:R-:W-:Y:S01]  /*1a620*/  ULDC UR4, c[0x0][0x2f4] ;  /* 0x0000bd0000047ab9 */ /* 0x000fe20000000800 */
[----:B------:R-:W-:Y:S01]  /*1a630*/  IMAD R4, R4, 0x2, R16 ;  /* 0x0000000204047824 */ /* 0x000fe200078e0210 */
[----:B------:R-:W2:Y:S04]  /*1a640*/  SHFL.IDX PT, R14, R18, RZ, 0x1c1f ;  /* 0x001c1fff120e7589 */ /* 0x000ea800000e0000 */
[----:B-1----:R-:W1:Y:S01]  /*1a650*/  SHFL.IDX PT, R3, R22, RZ, 0x1c1f ;  /* 0x001c1fff16037589 */ /* 0x002e6200000e0000 */
[----:B0-----:R-:W-:-:S05]  /*1a660*/  IMAD.SHL.U32 R7, R2, 0x8, RZ ;  /* 0x0000000802077824 */ /* 0x001fca00078e00ff */
[----:B------:R-:W-:-:S04]  /*1a670*/  LOP3.LUT R7, R7, 0x18, RZ, 0xc0, !PT ;  /* 0x0000001807077812 */ /* 0x000fc800078ec0ff */
[C---:B------:R-:W-:Y:S02]  /*1a680*/  ISETP.GE.AND P2, PT, R7.reuse, UR4, PT ;  /* 0x0000000407007c0c */ /* 0x040fe4000bf46270 */
[C---:B------:R-:W-:Y:S02]  /*1a690*/  SHF.L.U32 R5, R7.reuse, 0x1, RZ ;  /* 0x0000000107057819 */ /* 0x040fe400000006ff */
[----:B------:R-:W-:Y:S02]  /*1a6a0*/  ISETP.LT.OR P4, PT, R6, 0x1, P2 ;  /* 0x000000010600780c */ /* 0x000fe40001781670 */
[----:B--2---:R-:W-:Y:S02]  /*1a6b0*/  IADD3 R2, P0, R14, R5, RZ ;  /* 0x000000050e027210 */ /* 0x004fe40007f1e0ff */
[C---:B------:R-:W-:Y:S01]  /*1a6c0*/  LOP3.LUT R8, R7.reuse, 0x20, RZ, 0xfc, !PT ;  /* 0x0000002007087812 */ /* 0x040fe200078efcff */
[----:B------:R-:W0:Y:S01]  /*1a6d0*/  SHFL.IDX PT, R14, R18, 0x1, 0x1c1f ;  /* 0x003c1f00120e7f89 */ /* 0x000e2200000e0000 */
[----:B------:R-:W-:Y:S01]  /*1a6e0*/  LOP3.LUT R7, R7, 0x40, RZ, 0xfc, !PT ;  /* 0x0000004007077812 */ /* 0x000fe200078efcff */
[----:B-1----:R-:W-:Y:S01]  /*1a6f0*/  IMAD.X R3, RZ, RZ, R3, P0 ;  /* 0x000000ffff037224 */ /* 0x002fe200000e0603 */
[----:B------:R-:W-:-:S02]  /*1a700*/  ISETP.GE.AND P1, PT, R8, UR4, PT ;  /* 0x0000000408007c0c */ /* 0x000fc4000bf26270 */
[----:B------:R-:W-:Y:S02]  /*1a710*/  ISETP.GE.AND P0, PT, R7, UR4, PT ;  /* 0x0000000407007c0c */ /* 0x000fe4000bf06270 */
[C---:B------:R-:W-:Y:S01]  /*1a720*/  ISETP.LT.OR P3, PT, R6.reuse, 0x1, P1 ;  /* 0x000000010600780c */ /* 0x040fe20000f61670 */
[----:B------:R-:W-:Y:S01]  /*1a730*/  LDGSTS.E.BYPASS.LTC128B.128 [R4+0x400], desc[UR42][R2.64], !P4 ;  /* 0x0040000002047fae */ /* 0x000fe2000e101d6a */
[----:B------:R-:W-:-:S11]  /*1a740*/  ISETP.LT.OR P4, PT, R6, 0x1, P0 ;  /* 0x000000010600780c */ /* 0x000fd60000781670 */
        /* <DEDUP_REMOVED lines=17> */
[----:B-1----:R-:W-:Y:S02]  /*1a860*/  IADD3.X R3, RZ, R3, RZ, P3, !PT ;  /* 0x00000003ff037210 */ /* 0x002fe40001ffe4ff */
[----:B------:R-:W-:-:S03]  /*1a870*/  ISETP.LT.OR P3, PT, R6, 0x41, P1 ;  /* 0x000000410600780c */ /* 0x000fc60000f61670 */
[----:B------:R2:W-:Y:S01]  /*1a880*/  LDGSTS.E.BYPASS.LTC128B.128 [R4+0x1400], desc[UR42][R2.64], !P4 ;  /* 0x0140000002047fae */ /* 0x0005e2000e101d6a */
[----:B------:R-:W-:-:S09]  /*1a890*/  ISETP.LT.OR P4, PT, R6, 0x41, P0 ;  /* 0x000000410600780c */ /* 0x000fd20000781670 */
[----:B------:R2:W-:Y:S04]  /*1a8a0*/  LDGSTS.E.BYPASS.LTC128B.128 [R4+0x3400], desc[UR42][R2.64+0x40], !P3 ;  /* 0x0340004002047fae */ /* 0x0005e8000d901d6a */
[----:B0--3--:R2:W-:Y:S02]  /*1a8b0*/  LDGSTS.E.BYPASS.LTC128B.128 [R4+0x5400], desc[UR42][R2.64+0x80], !P4 ;  /* 0x0540008002047fae */ /* 0x0095e4000e101d6a */
.L_x_10820:
        /* <DEDUP_REMOVED lines=13> */
.L_x_10671:
        /* <DEDUP_REMOVED lines=11> */
.L_x_10672:
[----:B------:R-:W2:Y:S01]  /*1aa40*/  LDL.LU R2, [R1] ;  /* 0x0000000001027983 */ /* 0x000ea20000300800 */
[----:B------:R-:W-:Y:S01]  /*1aa50*/  VIADD R28, R28, 0x1 ;  /* 0x000000011c1c7836 */ /* 0x000fe20000000000 */
[----:B------:R0:W-:Y:S04]  /*1aa60*/  SYNCS.ARRIVE.TRANS64.A1T0 RZ, [R0+URZ+0x2d850], RZ ;  /* 0x02d850ff00ff79a7 */ /* 0x0001e8000810003f */
[----:B------:R-:W-:-:S04]  /*1aa70*/  ISETP.NE.AND P0, PT, R28, 0x2, PT ;  /* 0x000000021c00780c */ /* 0x000fc80003f05270 */
[----:B0-----:R-:W-:Y:S02]  /*1aa80*/  SEL R0, RZ, 0x1, P0 ;  /* 0x00000001ff007807 */ /* 0x001fe40000000000 */
[----:B------:R-:W-:Y:S02]  /*1aa90*/  SEL R28, R28, RZ, P0 ;  /* 0x000000ff1c1c7207 */ /* 0x000fe40000000000 */
[----:B--2---:R-:W-:-:S05]  /*1aaa0*/  LOP3.LUT R2, R2, R0, RZ, 0x3c, !PT ;  /* 0x0000000002027212 */ /* 0x004fca00078e3cff */
[----:B------:R0:W-:Y:S02]  /*1aab0*/  STL [R1], R2 ;  /* 0x0000000201007387 */ /* 0x0001e40000100800 */
.L_x_10631:
[----:B------:R-:W-:Y:S05]  /*1aac0*/  BSYNC B7 ;  /* 0x0000000000077941 */ /* 0x000fea0003800000 */
.L_x_10629:
[----:B------:R-:W-:-:S13]  /*1aad0*/  LOP3.LUT P0, RZ, R19, 0x10, RZ, 0xc0, !PT ;  /* 0x0000001013ff7812 */ /* 0x000fda000780c0ff */
[----:B------:R-:W-:Y:S05]  /*1aae0*/  @!P0 BRA `(.L_x_10673) ;  /* 0x0000000000248947 */ /* 0x000fea0003800000 */
[----:B------:R-:W-:Y:S05]  /*1aaf0*/  WARPSYNC.ALL ;  /* 0x0000000000007948 */ /* 0x000fea0003800000 */
[----:B------:R-:W3:Y:S08]  /*1ab00*/  S2UR UR5, SR_CgaCtaId ;  /* 0x00000000000579c3 */ /* 0x000ef00000008800 */
[----:B------:R-:W-:Y:S06]  /*1ab10*/  BAR.SYNC.DEFER_BLOCKING 0x5, 0x200 ;  /* 0x0148000000007b1d */ /* 0x000fec0000010000 */
[----:B------:R-:W-:-:S02]  /*1ab20*/  UMOV UR4, 0x400 ;  /* 0x0000040000047882 */ /* 0x000fc40000000000 */
[----:B---3--:R-:W-:-:S06]  /*1ab30*/  ULEA UR4, UR5, UR4, 0x18 ;  /* 0x0000000405047291 */ /* 0x008fcc000f8ec03f */
[----:B------:R-:W-:-:S05]  /*1ab40*/  MOV R16, UR4 ;  /* 0x0000000400107c02 */ /* 0x000fca0008000f00 */
[----:B------:R3:W4:Y:S01]  /*1ab50*/  LDS.128 R24, [R16+0x2d8d0] ;  /* 0x02d8d00010187984 */ /* 0x0007220000000c00 */
[----:B------:R-:W-:Y:S06]  /*1ab60*/  BAR.ARV 0x4, 0x200 ;  /* 0x0108000000007b1d */ /* 0x000fec0000002000 */
[----:B------:R-:W-:Y:S05]  /*1ab70*/  BRA `(.L_x_10674) ;  /* 0x0000000800d07947 */ /* 0x000fea0003800000 */
.L_x_10673:
[----:B------:R-:W2:Y:S01]  /*1ab80*/  S2R R0, SR_TID.X ;  /* 0x0000000000007919 */ /* 0x000ea20000002100 */
[----:B------:R-:W-:Y:S01]  /*1ab90*/  UMOV UR4, 0xffffffff ;  /* 0xffffffff00047882 */ /* 0x000fe20000000000 */
[----:B--2---:R-:W-:-:S04]  /*1aba0*/  LOP3.LUT R8, R0, 0x1f, RZ, 0xc0, !PT ;  /* 0x0000001f00087812 */ /* 0x004fc800078ec0ff */
[----:B------:R-:W-:Y:S01]  /*1abb0*/  ISETP.NE.AND P0, PT, R8, 0x1f, PT ;  /* 0x0000001f0800780c */ /* 0x000fe20003f05270 */
[----:B------:R-:W-:-:S12]  /*1abc0*/  BRA.DIV UR4, `(.L_x_10675) ;  /* 0x0000004204ec7947 */ /* 0x000fd8000b800000 */
[----:B-1----:R-:W-:Y:S01]  /*1abd0*/  IMAD.IADD R9, R27, 0x1, R8 ;  /* 0x000000011b097824 */ /* 0x002fe200078e0208 */
[----:B------:R-:W-:-:S04]  /*1abe0*/  ULDC UR4, c[0x0][0xc3c] ;  /* 0x00030f0000047ab9 */ /* 0x000fc80000000800 */
[----:B------:R-:W-:-:S13]  /*1abf0*/  ISETP.GE.OR P1, PT, R9, UR4, !P0 ;  /* 0x0000000409007c0c */ /* 0x000fda000c726670 */
[----:B0-----:R-:W0:Y:S08]  /*1ac00*/  @!P1 LDC.64 R2, c[0x0][0xc80] ;  /* 0x00032000ff029b82 */ /* 0x001e300000000a00 */
        /* <DEDUP_REMOVED lines=13> */
[----:B--2---:R-:W-:Y:S01]  /*1ace0*/  @!P1 IMAD.MOV.U32 R4, RZ, RZ, R7 ;  /* 0x000000ffff049224 */ /* 0x004fe200078e0007 */
[----:B------:R-:W-:Y:S01]  /*1acf0*/  MOV R7, RZ ;  /* 0x000000ff00077202 */ /* 0x000fe20000000f00 */
        /* <DEDUP_REMOVED lines=19> */
.L_x_10830:
[----:B------:R-:W-:Y:S02]  /*1ae30*/  ULDC UR4, c[0x0][0xc38] ;  /* 0x00030e0000047ab9 */ /* 0x000fe40000000800 */
[----:B------:R-:W-:-:S05]  /*1ae40*/  MOV R3, UR4 ;  /* 0x0000000400037c02 */ /* 0x000fca0008000f00 */
[----:B-1----:R-:W-:-:S04]  /*1ae50*/  IMAD R5, R14, R3, RZ ;  /* 0x000000030e057224 */ /* 0x002fc800078e02ff */
[----:B------:R-:W-:-:S05]  /*1ae60*/  IMAD.IADD R6, R6, 0x1, R5 ;  /* 0x0000000106067824 */ /* 0x000fca00078e0205 */
[----:B------:R-:W-:-:S13]  /*1ae70*/  ISETP.GT.AND P6, PT, R6, R0, PT ;  /* 0x000000000600720c */ /* 0x000fda0003fc4270 */
[----:B------:R-:W-:Y:S05]  /*1ae80*/  @P6 BRA `(.L_x_10676) ;  /* 0x0000000000a46947 */ /* 0x000fea0003800000 */
.L_x_10679:
        /* <DEDUP_REMOVED lines=35> */
.L_x_10838:
[----:B------:R-:W-:Y:S02]  /*1b0c0*/  ULDC UR4, c[0x0][0xc38] ;  /* 0x00030e0000047ab9 */ /* 0x000fe40000000800 */
[----:B------:R-:W-:-:S04]  /*1b0d0*/  IMAD.U32 R3, RZ, RZ, UR4 ;  /* 0x00000004ff037e24 */ /* 0x000fc8000f8e00ff */
[----:B-1----:R-:W-:-:S05]  /*1b0e0*/  IMAD R5, R14, R3, RZ ;  /* 0x000000030e057224 */ /* 0x002fca00078e02ff */
[----:B------:R-:W-:-:S04]  /*1b0f0*/  IADD3 R6, R5, R6, RZ ;  /* 0x0000000605067210 */ /* 0x000fc80007ffe0ff */
[----:B------:R-:W-:-:S13]  /*1b100*/  ISETP.GT.AND P6, PT, R6, R0, PT ;  /* 0x000000000600720c */ /* 0x000fda0003fc4270 */
[----:B------:R-:W-:Y:S05]  /*1b110*/  @!P6 BRA `(.L_x_10679) ;  /* 0xfffffffc005ce947 */ /* 0x000fea000383ffff */
.L_x_10676:
        /* <DEDUP_REMOVED lines=9> */
.L_x_10843:
[----:B------:R-:W-:-:S13]  /*1b1b0*/  ISETP.NE.AND P0, PT, R6, RZ, PT ;  /* 0x000000ff0600720c */ /* 0x000fda0003f05270 */
[----:B------:R-:W-:Y:S05]  /*1b1c0*/  @!P0 BRA `(.L_x_10681) ;  /* 0x0000000000108947 */ /* 0x000fea0003800000 */
[----:B------:R-:W-:Y:S01]  /*1b1d0*/  UMOV UR4, 0xffffffff ;  /* 0xffffffff00047882 */ /* 0x000fe20000000000 */
[----:B------:R-:W-:Y:S02]  /*1b1e0*/  VIADD R12, R5, 0xffffffff ;  /* 0xffffffff050c7836 */ /* 0x000fe40000000000 */
[----:B------:R-:W-:Y:S05]  /*1b1f0*/  BRA.DIV UR4, `(.L_x_10682) ;  /* 0x0000004604b07947 */ /* 0x000fea000b800000 */
[----:B------:R4:W0:Y:S02]  /*1b200*/  SHFL.IDX PT, R24, R2, R12, 0x1f ;  /* 0x00001f0c02187589 */ /* 0x00082400000e0000 */
.L_x_10681:
        /* <DEDUP_REMOVED lines=11> */
[----:B0-----:R-:W-:-:S05]  /*1b2c0*/  IADD3 R11, RZ, -R3, RZ ;  /* 0x80000003ff0b7210 */ /* 0x001fca0007ffe0ff */
        /* <DEDUP_REMOVED lines=8> */
[-C--:B------:R-:W-:Y:S02]  /*1b350*/  @!P1 IADD3 R3, R3, -R8.reuse, RZ ;  /* 0x8000000803039210 */ /* 0x080fe40007ffe0ff */
[----:B------:R-:W-:Y:S02]  /*1b360*/  @!P1 IADD3 R6, R6, 0x1, RZ ;  /* 0x0000000106069810 */ /* 0x000fe40007ffe0ff */
[----:B------:R-:W-:Y:S02]  /*1b370*/  ISETP.GE.U32.AND P0, PT, R3, R8, PT ;  /* 0x000000080300720c */ /* 0x000fe40003f06070 */
[----:B------:R-:W0:Y:S01]  /*1b380*/  I2F.RP R8, R0 ;  /* 0x0000000000087306 */ /* 0x000e220000209400 */
[----:B------:R-:W-:-:S10]  /*1b390*/  ISETP.NE.AND P1, PT, R4, RZ, PT ;  /* 0x000000ff0400720c */ /* 0x000fd40003f25270 */
        /* <DEDUP_REMOVED lines=27> */
[----:B------:R-:W-:-:S04]  /*1b550*/  @!P1 LOP3.LUT R2, RZ, R7, RZ, 0x33, !PT ;  /* 0x00000007ff029212 */ /* 0x000fc800078e33ff */
[----:B------:R-:W-:-:S05]  /*1b560*/  IADD3 R0, -R2, RZ, RZ ;  /* 0x000000ff02007210 */ /* 0x000fca0007ffe1ff */
[C---:B------:R-:W-:Y:S02]  /*1b570*/  IMAD R6, R7.reuse, R0, R6 ;  /* 0x0000000007067224 */ /* 0x040fe400078e0206 */
[----:B------:R-:W-:-:S05]  /*1b580*/  IMAD R7, R7, 0x1000000, R2 ;  /* 0x0100000007077824 */ /* 0x000fca00078e0202 */
[----:B------:R-:W-:Y:S01]  /*1b590*/  LEA R26, R6, R7, 0x10 ;  /* 0x00000007061a7211 */ /* 0x000fe200078e80ff */
[----:B------:R-:W-:Y:S06]  /*1b5a0*/  BRA `(.L_x_10683) ;  /* 0x00000000001c7947 */ /* 0x000fec0003800000 */
.L_x_10677:
[----:B------:R-:W-:Y:S01]  /*1b5b0*/  UMOV UR4, URZ ;  /* 0x0000003f00047c82 */ /* 0x000fe20008000000 */
[----:B------:R-:W-:Y:S01]  /*1b5c0*/  UMOV UR5, URZ ;  /* 0x0000003f00057c82 */ /* 0x000fe20008000000 */
[----:B------:R-:W-:Y:S01]  /*1b5d0*/  ULDC UR6, c[0x0][0xc3c] ;  /* 0x00030f0000067ab9 */ /* 0x000fe20000000800 */
[----:B------:R-:W-:Y:S01]  /*1b5e0*/  IMAD.MOV.U32 R24, RZ, RZ, R0 ;  /* 0x000000ffff187224 */ /* 0x000fe200078e0000 */
[----:B------:R-:W-:Y:S01]  /*1b5f0*/  MOV R27, UR6 ;  /* 0x00000006001b7c02 */ /* 0x000fe20008000f00 */
[----:B------:R-:W-:Y:S02]  /*1b600*/  IMAD.U32 R25, RZ, RZ, UR4 ;  /* 0x00000004ff197e24 */ /* 0x000fe4000f8e00ff */
[----:B------:R-:W-:-:S07]  /*1b610*/  IMAD.U32 R26, RZ, RZ, UR5 ;  /* 0x00000005ff1a7e24 */ /* 0x000fce000f8e00ff */
.L_x_10683:
        /* <DEDUP_REMOVED lines=10> */
.L_x_10674:
[----:B------:R-:W-:Y:S02]  /*1b6c0*/  ULDC UR4, c[0x0][0xc3c] ;  /* 0x00030f0000047ab9 */ /* 0x000fe40000000800 */
[----:B----4-:R-:W-:-:S13]  /*1b6d0*/  ISETP.GE.AND P0, PT, R27, UR4, PT ;  /* 0x000000041b007c0c */ /* 0x010fda000bf06270 */
[----:B------:R-:W-:Y:S05]  /*1b6e0*/  @!P0 BRA `(.L_x_10684) ;  /* 0xffffff9c00f08947 */ /* 0x000fea000383ffff */
[----:B------:R-:W-:Y:S05]  /*1b6f0*/  BSYNC B8 ;  /* 0x0000000000087941 */ /* 0x000fea0003800000 */
.L_x_10581:
[----:B0-----:R-:W4:Y:S01]  /*1b700*/  LDL.LU R0, [R1+0x4c] ;  /* 0x00004c0001007983 */ /* 0x001f220000300800 */
[----:B------:R-:W-:Y:S01]  /*1b710*/  BSSY B0, `(.L_x_10685) ;  /* 0x000000b000007945 */ /* 0x000fe20003800000 */
[----:B-1----:R-:W0:Y:S01]  /*1b720*/  S2R R5, SR_CgaCtaId ;  /* 0x0000000000057919 */ /* 0x002e220000008800 */
[----:B----4-:R-:W-:-:S05]  /*1b730*/  VIADD R0, R0, 0x1 ;  /* 0x0000000100007836 */ /* 0x010fca0000000000 */
        /* <DEDUP_REMOVED lines=8> */
.L_x_10846:
[----:B------:R-:W-:Y:S05]  /*1b7c0*/  BSYNC B0 ;  /* 0x0000000000007941 */ /* 0x000fea0003800000 */
.L_x_10685:
[----:B------:R-:W-:-:S03]  /*1b7d0*/  UMOV UR4, 0xffffffff ;  /* 0xffffffff00047882 */ /* 0x000fc60000000000 */
[----:B------:R-:W-:Y:S05]  /*1b7e0*/  BRA.DIV UR4, `(.L_x_10687) ;  /* 0x0000004204707947 */ /* 0x000fea000b800000 */
[----:B0-----:R-:W0:Y:S02]  /*1b7f0*/  S2R R0, SR_TID.X ;  /* 0x0000000000007919 */ /* 0x001e240000002100 */
[----:B0-----:R-:W-:-:S04]  /*1b800*/  SHF.R.U32.HI R0, RZ, 0x5, R0 ;  /* 0x00000005ff007819 */ /* 0x001fc80000011600 */
[----:B------:R-:W-:-:S05]  /*1b810*/  LOP3.LUT R0, R0, 0x3, RZ, 0xc0, !PT ;  /* 0x0000000300007812 */ /* 0x000fca00078ec0ff */
[----:B------:R0:W1:Y:S02]  /*1b820*/  SHFL.IDX PT, R14, R0, RZ, 0x1f ;  /* 0x00001fff000e7589 */ /* 0x00006400000e0000 */
.L_x_10849:
[----:B-1----:R-:W-:-:S13]  /*1b830*/  ISETP.NE.AND P0, PT, R14, RZ, PT ;  /* 0x000000ff0e00720c */ /* 0x002fda0003f05270 */
[----:B------:R-:W-:Y:S05]  /*1b840*/  @P0 BRA `(.L_x_10420) ;  /* 0x0000000000900947 */ /* 0x000fea0003800000 */
[----:B------:R-:W-:-:S03]  /*1b850*/  UMOV UR4, 0xffffffff ;  /* 0xffffffff00047882 */ /* 0x000fc60000000000 */
[----:B------:R-:W-:Y:S05]  /*1b860*/  BRA.DIV UR4, `(.L_x_10688) ;  /* 0x0000004204847947 */ /* 0x000fea000b800000 */
[----:B------:R-:W-:-:S13]  /*1b870*/  ELECT P6, URZ, PT ;  /* 0x00000000003f782f */ /* 0x000fda00038c0000 */
.L_x_10852:
[----:B------:R-:W-:Y:S05]  /*1b880*/  @!P6 BRA `(.L_x_10420) ;  /* 0x000000000080e947 */ /* 0x000fea0003800000 */
[----:B------:R-:W-:-:S06]  /*1b890*/  ULOP3.LUT UR4, UR36, 0x2, URZ, 0xfc, !UPT ;  /* 0x0000000224047892 */ /* 0x000fcc000f8efc3f */
[----:B0-----:R-:W-:-:S05]  /*1b8a0*/  IMAD.U32 R0, RZ, RZ, UR4 ;  /* 0x00000004ff007e24 */ /* 0x001fca000f8e00ff */
[----:B------:R-:W-:-:S13]  /*1b8b0*/  ISETP.NE.AND P0, PT, R0, 0x3, PT ;  /* 0x000000030000780c */ /* 0x000fda0003f05270 */
[----:B------:R-:W-:Y:S05]  /*1b8c0*/  @!P0 BRA `(.L_x_10689) ;  /* 0x0000000000048947 */ /* 0x000fea0003800000 */
[----:B------:R-:W-:Y:S01]  /*1b8d0*/  BPT.TRAP 0x1 ;  /* 0x000000040000795c */ /* 0x000fe20000300000 */
.L_x_10689:
[----:B------:R-:W4:Y:S01]  /*1b8e0*/  LDL R0, [R1] ;  /* 0x0000000001007983 */ /* 0x000f220000100800 */
[C---:B------:R-:W-:Y:S01]  /*1b8f0*/  LEA R3, R28.reuse, R5, 0x3 ;  /* 0x000000051c037211 */ /* 0x040fe200078e18ff */
[----:B------:R-:W-:-:S05]  /*1b900*/  VIADD R28, R28, 0x1 ;  /* 0x000000011c1c7836 */ /* 0x000fca0000000000 */
[----:B------:R-:W-:Y:S02]  /*1b910*/  ISETP.NE.AND P2, PT, R28, 0x2, PT ;  /* 0x000000021c00780c */ /* 0x000fe40003f45270 */
[----:B----4-:R-:W-:Y:S02]  /*1b920*/  SHF.L.U32 R2, R0, 0x1f, RZ ;  /* 0x0000001f00027819 */ /* 0x010fe400000006ff */
[----:B------:R-:W-:Y:S02]  /*1b930*/  SEL R0, RZ, 0x1, P2 ;  /* 0x00000001ff007807 */ /* 0x000fe40001000000 */
[----:B------:R-:W0:Y:S02]  /*1b940*/  SYNCS.PHASECHK.TRANS64.TRYWAIT P1, [R3+URZ+0x2d840], R2 ;  /* 0x02d84002030075a7 */ /* 0x000e24000802017f */
[----:B0-----:R-:W-:Y:S05]  /*1b950*/  @!P1 BRA `(.L_x_10690) ;  /* 0x0000004000689947 */ /* 0x001fea0003800000 */
.L_x_10853:
[----:B------:R-:W4:Y:S01]  /*1b960*/  LDL.LU R4, [R1] ;  /* 0x0000000001047983 */ /* 0x000f220000300800 */
[----:B------:R-:W-:Y:S02]  /*1b970*/  SEL R28, R28, RZ, P2 ;  /* 0x000000ff1c1c7207 */ /* 0x000fe40001000000 */
[----:B----4-:R-:W-:Y:S01]  /*1b980*/  LOP3.LUT R0, R4, R0, RZ, 0x3c, !PT ;  /* 0x0000000004007212 */ /* 0x010fe200078e3cff */
[----:B------:R-:W-:Y:S06]  /*1b990*/  @!P0 BRA `(.L_x_10691) ;  /* 0x0000000000048947 */ /* 0x000fec0003800000 */
[----:B------:R-:W-:Y:S01]  /*1b9a0*/  BPT.TRAP 0x1 ;  /* 0x000000040000795c */ /* 0x000fe20000300000 */
.L_x_10691:
[----:B------:R-:W-:Y:S01]  /*1b9b0*/  IMAD R5, R28, 0x8, R5 ;  /* 0x000000081c057824 */ /* 0x000fe200078e0205 */
[----:B------:R-:W-:-:S04]  /*1b9c0*/  SHF.L.U32 R0, R0, 0x1f, RZ ;  /* 0x0000001f00007819 */ /* 0x000fc800000006ff */
[----:B------:R-:W1:Y:S02]  /*1b9d0*/  SYNCS.PHASECHK.TRANS64.TRYWAIT P1, [R5+URZ+0x2d840], R0 ;  /* 0x02d84000050075a7 */ /* 0x000e64000802017f */
[----:B-1----:R-:W-:Y:S05]  /*1b9e0*/  @!P1 BRA `(.L_x_10692) ;  /* 0x0000004000589947 */ /* 0x002fea0003800000 */
.L_x_10854:
[----:B------:R-:W-:Y:S05]  /*1b9f0*/  @!P0 BRA `(.L_x_10693) ;  /* 0x0000000000048947 */ /* 0x000fea0003800000 */
[----:B------:R-:W-:Y:S01]  /*1ba00*/  BPT.TRAP 0x1 ;  /* 0x000000040000795c */ /* 0x000fe20000300000 */
.L_x_10693:
[----:B------:R-:W4:Y:S02]  /*1ba10*/  SYNCS.PHASECHK.TRANS64.TRYWAIT P1, [R3+URZ+0x2d860], R2 ;  /* 0x02d86002030075a7 */ /* 0x000f24000802017f */
[----:B----4-:R-:W-:Y:S05]  /*1ba20*/  @!P1 BRA `(.L_x_10694) ;  /* 0x00000040005c9947 */ /* 0x010fea0003800000 */
.L_x_10855:
[----:B------:R-:W-:Y:S05]  /*1ba30*/  @!P0 BRA `(.L_x_10695) ;  /* 0x0000000000048947 */ /* 0x000fea0003800000 */
[----:B------:R-:W-:Y:S01]  /*1ba40*/  BPT.TRAP 0x1 ;  /* 0x000000040000795c */ /* 0x000fe20000300000 */
.L_x_10695:
[----:B------:R0:W0:Y:S02]  /*1ba50*/  SYNCS.PHASECHK.TRANS64.TRYWAIT P0, [R5+URZ+0x2d860], R0 ;  /* 0x02d86000050075a7 */ /* 0x000024000800017f */
[----:B0-----:R-:W-:Y:S05]  /*1ba60*/  @!P0 NANOSLEEP.SYNCS 0x989680 ;  /* 0x009896800000895d */ /* 0x001fea0003900000 */
[----:B------:R-:W0:Y:S02]  /*1ba70*/  @!P0 SYNCS.PHASECHK.TRANS64 P0, [R5+URZ+0x2d860], R0 ;  /* 0x02d86000050085a7 */ /* 0x000e24000800007f */
[----:B0-----:R-:W-:Y:S05]  /*1ba80*/  @!P0 BRA `(.L_x_10695) ;  /* 0xfffffffc00f08947 */ /* 0x001fea000383ffff */
.L_x_10420:
[----:B------:R-:W-:Y:S05]  /*1ba90*/  BSYNC B9 ;  /* 0x0000000000097941 */ /* 0x000fea0003800000 */
.L_x_10417:
[----:B------:R-:W-:Y:S05]  /*1baa0*/  EXIT ;  /* 0x000000000000794d */ /* 0x000fea0003800000 */
.L_x_10438:
[----:B0-----:R0:W1:Y:S02]  /*1bab0*/  SYNCS.PHASECHK.TRANS64.TRYWAIT P4, [R53+URZ+0x2d890], R80 ;  /* 0x02d89050350075a7 */ /* 0x001064000808017f */
[----:B-1----:R-:W-:Y:S05]  /*1bac0*/  @!P4 NANOSLEEP.SYNCS 0x989680 ;  /* 0x009896800000c95d */ /* 0x002fea0003900000 */
[----:B------:R-:W1:Y:S02]  /*1bad0*/  @!P4 SYNCS.PHASECHK.TRANS64 P4, [R53+URZ+0x2d890], R80 ;  /* 0x02d890503500c5a7 */ /* 0x000e64000808007f */
[----:B-1----:R-:W-:Y:S05]  /*1bae0*/  @!P4 BRA `(.L_x_10438) ;  /* 0xfffffffc00f0c947 */ /* 0x002fea000383ffff */
[----:B------:R-:W-:Y:S05]  /*1baf0*/  BRA `(.L_x_10696) ;  /* 0xfffffe78008c7947 */ /* 0x000fea000383ffff */
.L_x_10439:
        /* <DEDUP_REMOVED lines=8> */
.L_x_10698:
[----:B------:R-:W-:Y:S05]  /*1bb80*/  BSYNC B1 ;  /* 0x0000000000017941 */ /* 0x000fea0003800000 */
.L_x_10697:
        /* <DEDUP_REMOVED lines=8> */
.L_x_10699:
[----:B------:R-:W-:Y:S01]  /*1bc10*/  MOV R56, R14 ;  /* 0x0000000e00387202 */ /* 0x000fe20000000f00 */
[----:B------:R-:W-:Y:S06]  /*1bc20*/  BRA `(.L_x_10700) ;  /* 0xfffffe7800547947 */ /* 0x000fec000383ffff */
.L_x_10467:
[----:B0-----:R0:W1:Y:S02]  /*1bc30*/  SYNCS.PHASECHK.TRANS64.TRYWAIT P4, [R53+URZ+0x2d890], R80 ;  /* 0x02d89050350075a7 */ /* 0x001064000808017f */
[----:B-1----:R-:W-:Y:S05]  /*1bc40*/  @!P4 NANOSLEEP.SYNCS 0x989680 ;  /* 0x009896800000c95d */ /* 0x002fea0003900000 */
[----:B------:R-:W1:Y:S02]  /*1bc50*/  @!P4 SYNCS.PHASECHK.TRANS64 P4, [R53+URZ+0x2d890], R80 ;  /* 0x02d890503500c5a7 */ /* 0x000e64000808007f */
[----:B-1----:R-:W-:Y:S05]  /*1bc60*/  @!P4 BRA `(.L_x_10467) ;  /* 0xfffffffc00f0c947 */ /* 0x002fea000383ffff */
[----:B------:R-:W-:Y:S05]  /*1bc70*/  BRA `(.L_x_10701) ;  /* 0xfffffe9400247947 */ /* 0x000fea000383ffff */
.L_x_10468:
        /* <DEDUP_REMOVED lines=8> */
.L_x_10703:
[----:B------:R-:W-:Y:S05]  /*1bd00*/  BSYNC B1 ;  /* 0x0000000000017941 */ /* 0x000fea0003800000 */
.L_x_10702:
        /* <DEDUP_REMOVED lines=8> */
.L_x_10704:
[----:B------:R-:W-:Y:S01]  /*1bd90*/  IMAD.MOV.U32 R84, RZ, RZ, R14 ;  /* 0x000000ffff547224 */ /* 0x000fe200078e000e */
[----:B------:R-:W-:Y:S06]  /*1bda0*/  BRA `(.L_x_10705) ;  /* 0xfffffe9000ec7947 */ /* 0x000fec000383ffff */
.L_x_10481:
[----:B0-----:R0:W1:Y:S02]  /*1bdb0*/  SYNCS.PHASECHK.TRANS64.TRYWAIT P3, [R53+URZ+0x2d890], R80 ;  /* 0x02d89050350075a7 */ /* 0x001064000806017f */
[----:B-1----:R-:W-:Y:S05]  /*1bdc0*/  @!P3 NANOSLEEP.SYNCS 0x989680 ;  /* 0x009896800000b95d */ /* 0x002fea0003900000 */
[----:B------:R-:W1:Y:S02]  /*1bdd0*/  @!P3 SYNCS.PHASECHK.TRANS64 P3, [R53+URZ+0x2d890], R80 ;  /* 0x02d890503500b5a7 */ /* 0x000e64000806007f */
[----:B-1----:R-:W-:Y:S05]  /*1bde0*/  @!P3 BRA `(.L_x_10481) ;  /* 0xfffffffc00f0b947 */ /* 0x002fea000383ffff */
[----:B------:R-:W-:Y:S05]  /*1bdf0*/  BRA `(.L_x_10706) ;  /* 0xfffffea800c87947 */ /* 0x000fea000383ffff */
.L_x_10482:
[----:B------:R-:W-:Y:S01]  /*1be00*/  BSSY B1, `(.L_x_10707) ;  /* 0x0000007000017945 */ /* 0x000fe20003800000 */
[----:B------:R-:W-:Y:S01]  /*1be10*/  IMAD.MOV.U32 R12, RZ, RZ, RZ ;  /* 0x000000ffff0c7224 */ /* 0x000fe200078e00ff */
[----:B------:R-:W-:Y:S01]  /*1be20*/  MOV R11, 0x1e1f ;  /* 0x00001e1f000b7802 */ /* 0x000fe20000000f00 */
[----:B------:R-:W-:-:S07]  /*1be30*/  IMAD.MOV.U32 R15, RZ, RZ, -0x1 ;  /* 0xffffffffff0f7424 */ /* 0x000fce00078e00ff */
[----:B0-----:R-:W-:Y:S05]  /*1be40*/  WARPSYNC.COLLECTIVE R15, `(.L_x_10708) ;  /* 0x000000000f087348 */ /* 0x001fea0003c00000 */
[----:B------:R1:W2:Y:S02]  /*1be50*/  SHFL.IDX P6, R14, R13, R12, R11 ;  /* 0x0000000c0d0e7389 */ /* 0x0002a400000c000b */
[----:B012---:R-:W-:Y:S01]  /*1be60*/  ENDCOLLECTIVE ;  /* 0x000000000000791b */ /* 0x007fe20003800000 */
.L_x_10708:
[----:B------:R-:W-:Y:S05]  /*1be70*/  BSYNC B1 ;  /* 0x0000000000017941 */ /* 0x000fea0003800000 */
.L_x_10707:
        /* <DEDUP_REMOVED lines=8> */
.L_x_10709:
[----:B------:R-:W-:Y:S01]  /*1bf00*/  IMAD.MOV.U32 R35, RZ, RZ, R14 ;  /* 0x000000ffff237224 */ /* 0x000fe200078e000e */
[----:B------:R-:W-:Y:S06]  /*1bf10*/  BRA `(.L_x_10710) ;  /* 0xfffffea800e47947 */ /* 0x000fec000383ffff */
.L_x_10486:
[----:B------:R0:W0:Y:S02]  /*1bf20*/  SYNCS.PHASECHK.TRANS64.TRYWAIT P2, [R53+URZ+0x2d8b0], R80 ;  /* 0x02d8b050350075a7 */ /* 0x000024000804017f */
[----:B0-----:R-:W-:Y:S05]  /*1bf30*/  @!P2 NANOSLEEP.SYNCS 0x989680 ;  /* 0x009896800000a95d */ /* 0x001fea0003900000 */
[----:B------:R-:W0:Y:S02]  /*1bf40*/  @!P2 SYNCS.PHASECHK.TRANS64 P2, [R53+URZ+0x2d8b0], R80 ;  /* 0x02d8b0503500a5a7 */ /* 0x000e24000804007f */
[----:B0-----:R-:W-:Y:S05]  /*1bf50*/  @!P2 BRA `(.L_x_10486) ;  /* 0xfffffffc00f0a947 */ /* 0x001fea000383ffff */
[----:B------:R-:W-:Y:S05]  /*1bf60*/  BRA `(.L_x_10711) ;  /* 0xfffffeac00c07947 */ /* 0x000fea000383ffff */
.L_x_10494:
[----:B------:R-:W-:Y:S01]  /*1bf70*/  BSSY B0, `(.L_x_10712) ;  /* 0x0000007000007945 */ /* 0x000fe20003800000 */
[----:B------:R-:W-:Y:S01]  /*1bf80*/  MOV R12, RZ ;  /* 0x000000ff000c7202 */ /* 0x000fe20000000f00 */
[----:B------:R-:W-:Y:S02]  /*1bf90*/  IMAD.MOV.U32 R11, RZ, RZ, 0x1f ;  /* 0x0000001fff0b7424 */ /* 0x000fe400078e00ff */
[----:B------:R-:W-:-:S07]  /*1bfa0*/  IMAD.MOV.U32 R15, RZ, RZ, -0x1 ;  /* 0xffffffffff0f7424 */ /* 0x000fce00078e00ff */
[----:B-----5:R-:W-:Y:S05]  /*1bfb0*/  WARPSYNC.COLLECTIVE R15, `(.L_x_10713) ;  /* 0x000000000f087348 */ /* 0x020fea0003c00000 */
[----:B------:R0:W1:Y:S02]  /*1bfc0*/  SHFL.IDX P6, R14, R13, R12, R11 ;  /* 0x0000000c0d0e7389 */ /* 0x00006400000c000b */
[----:B01---5:R-:W-:Y:S01]  /*1bfd0*/  ENDCOLLECTIVE ;  /* 0x000000000000791b */ /* 0x023fe20003800000 */
.L_x_10713:
[----:B------:R-:W-:Y:S05]  /*1bfe0*/  BSYNC B0 ;  /* 0x0000000000007941 */ /* 0x000fea0003800000 */
.L_x_10712:
[----:B------:R0:W-:Y:S01]  /*1bff0*/  STL [R1+0x7c], R14 ;  /* 0x00007c0e01007387 */ /* 0x0001e20000100800 */
[----:B------:R-:W-:Y:S05]  /*1c000*/  BRA `(.L_x_10714) ;  /* 0xfffffeb8001c7947 */ /* 0x000fea000383ffff */
.L_x_10505:
[----:B------:R-:W-:Y:S01]  /*1c010*/  BSSY B1, `(.L_x_10715) ;  /* 0x0000008000017945 */ /* 0x000fe20003800000 */
[----:B------:R-:W-:Y:S01]  /*1c020*/  IMAD.MOV.U32 R13, RZ, RZ, R25 ;  /* 0x000000ffff0d7224 */ /* 0x000fe200078e0019 */
[----:B------:R-:W-:Y:S01]  /*1c030*/  MOV R12, RZ ;  /* 0x000000ff000c7202 */ /* 0x000fe20000000f00 */
[----:B------:R-:W-:Y:S02]  /*1c040*/  IMAD.MOV.U32 R11, RZ, RZ, 0x1e1f ;  /* 0x00001e1fff0b7424 */ /* 0x000fe400078e00ff */
[----:B------:R-:W-:-:S07]  /*1c050*/  IMAD.MOV.U32 R15, RZ, RZ, -0x1 ;  /* 0xffffffffff0f7424 */ /* 0x000fce00078e00ff */
[----:B0-----:R-:W-:Y:S05]  /*1c060*/  WARPSYNC.COLLECTIVE R15, `(.L_x_10716) ;  /* 0x000000000f087348 */ /* 0x001fea0003c00000 */
[----:B0-----:R0:W1:Y:S02]  /*1c070*/  SHFL.IDX P6, R14, R13, R12, R11 ;  /* 0x0000000c0d0e7389 */ /* 0x00106400000c000b */
[----:B01----:R-:W-:Y:S01]  /*1c080*/  ENDCOLLECTIVE ;  /* 0x000000000000791b */ /* 0x003fe20003800000 */
.L_x_10716:
[----:B------:R-:W-:Y:S05]  /*1c090*/  BSYNC B1 ;  /* 0x0000000000017941 */ /* 0x000fea0003800000 */
.L_x_10715:
        /* <DEDUP_REMOVED lines=8> */
.L_x_10717:
[----:B------:R-:W-:Y:S01]  /*1c120*/  IMAD.MOV.U32 R13, RZ, RZ, R37 ;  /* 0x000000ffff0d7224 */ /* 0x000fe200078e0025 */
[----:B------:R-:W-:-:S07]  /*1c130*/  MOV R38, R14 ;  /* 0x0000000e00267202 */ /* 0x000fce0000000f00 */
[----:B------:R-:W-:Y:S05]  /*1c140*/  WARPSYNC.COLLECTIVE R15, `(.L_x_10718) ;  /* 0x000000000f087348 */ /* 0x000fea0003c00000 */
[----:B------:R0:W1:Y:S02]  /*1c150*/  SHFL.IDX P6, R14, R13, R12, R11 ;  /* 0x0000000c0d0e7389 */ /* 0x00006400000c000b */
[----:B01----:R-:W-:Y:S01]  /*1c160*/  ENDCOLLECTIVE ;  /* 0x000000000000791b */ /* 0x003fe20003800000 */
.L_x_10718:
[----:B------:R-:W-:Y:S02]  /*1c170*/  IMAD.MOV.U32 R13, RZ, RZ, R39 ;  /* 0x000000ffff0d7224 */ /* 0x000fe400078e0027 */
[----:B------:R-:W-:-:S07]  /*1c180*/  IMAD.MOV.U32 R0, RZ, RZ, R14 ;  /* 0x000000ffff007224 */ /* 0x000fce00078e000e */
[----:B------:R-:W-:Y:S05]  /*1c190*/  WARPSYNC.COLLECTIVE R15, `(.L_x_10719) ;  /* 0x000000000f087348 */ /* 0x000fea0003c00000 */
[----:B------:R0:W1:Y:S02]  /*1c1a0*/  SHFL.IDX P6, R14, R13, R12, R11 ;  /* 0x0000000c0d0e7389 */ /* 0x00006400000c000b */
[----:B01----:R-:W-:Y:S01]  /*1c1b0*/  ENDCOLLECTIVE ;  /* 0x000000000000791b */ /* 0x003fe20003800000 */
.L_x_10719:
[----:B------:R-:W-:Y:S01]  /*1c1c0*/  MOV R39, R14 ;  /* 0x0000000e00277202 */ /* 0x000fe20000000f00 */
[----:B------:R-:W-:Y:S06]  /*1c1d0*/  BRA `(.L_x_10720) ;  /* 0xfffffebc00247947 */ /* 0x000fec000383ffff */
.L_x_10509:
[----:B0-----:R0:W1:Y:S02]  /*1c1e0*/  SYNCS.PHASECHK.TRANS64.TRYWAIT P0, [R2+URZ+0x2d800], R3 ;  /* 0x02d80003020075a7 */ /* 0x001064000800017f */
[----:B-1----:R-:W-:Y:S05]  /*1c1f0*/  @!P0 NANOSLEEP.SYNCS 0x989680 ;  /* 0x009896800000895d */ /* 0x002fea0003900000 */
[----:B------:R-:W1:Y:S02]  /*1c200*/  @!P0 SYNCS.PHASECHK.TRANS64 P0, [R2+URZ+0x2d800], R3 ;  /* 0x02d80003020085a7 */ /* 0x000e64000800007f */
[----:B-1----:R-:W-:Y:S05]  /*1c210*/  @!P0 BRA `(.L_x_10509) ;  /* 0xfffffffc00f08947 */ /* 0x002fea000383ffff */
[----:B------:R-:W-:Y:S05]  /*1c220*/  BRA `(.L_x_10721) ;  /* 0xfffffec400587947 */ /* 0x000fea000383ffff */
.L_x_10521:
[----:B------:R-:W-:Y:S01]  /*1c230*/  BSSY B1, `(.L_x_10722) ;  /* 0x0000008000017945 */ /* 0x000fe20003800000 */
[----:B------:R-:W-:Y:S01]  /*1c240*/  IMAD.MOV.U32 R13, RZ, RZ, R25 ;  /* 0x000000ffff0d7224 */ /* 0x000fe200078e0019 */
[----:B------:R-:W-:Y:S01]  /*1c250*/  MOV R15, 0xffffffff ;  /* 0xffffffff000f7802 */ /* 0x000fe20000000f00 */
[----:B------:R-:W-:Y:S02]  /*1c260*/  IMAD.MOV.U32 R12, RZ, RZ, RZ ;  /* 0x000000ffff0c7224 */ /* 0x000fe400078e00ff */
[----:B------:R-:W-:-:S07]  /*1c270*/  IMAD.MOV.U32 R11, RZ, RZ, 0x1e1f ;  /* 0x00001e1fff0b7424 */ /* 0x000fce00078e00ff */
[----:B0-----:R-:W-:Y:S05]  /*1c280*/  WARPSYNC.COLLECTIVE R15, `(.L_x_10723) ;  /* 0x000000000f087348 */ /* 0x001fea0003c00000 */
[----:B0-----:R0:W1:Y:S02]  /*1c290*/  SHFL.IDX P6, R14, R13, R12, R11 ;  /* 0x0000000c0d0e7389 */ /* 0x00106400000c000b */
[----:B01----:R-:W-:Y:S01]  /*1c2a0*/  ENDCOLLECTIVE ;  /* 0x000000000000791b */ /* 0x003fe20003800000 */
.L_x_10723:
[----:B------:R-:W-:Y:S05]  /*1c2b0*/  BSYNC B1 ;  /* 0x0000000000017941 */ /* 0x000fea0003800000 */
.L_x_10722:
        /* <DEDUP_REMOVED lines=8> */
.L_x_10724:
[----:B------:R-:W-:Y:S02]  /*1c340*/  IMAD.MOV.U32 R13, RZ, RZ, R37 ;  /* 0x000000ffff0d7224 */ /* 0x000fe400078e0025 */
[----:B------:R-:W-:-:S07]  /*1c350*/  IMAD.MOV.U32 R3, RZ, RZ, R14 ;  /* 0x000000ffff037224 */ /* 0x000fce00078e000e */
[----:B------:R-:W-:Y:S05]  /*1c360*/  WARPSYNC.COLLECTIVE R15, `(.L_x_10725) ;  /* 0x000000000f087348 */ /* 0x000fea0003c00000 */
[----:B------:R0:W1:Y:S02]  /*1c370*/  SHFL.IDX P6, R14, R13, R12, R11 ;  /* 0x0000000c0d0e7389 */ /* 0x00006400000c000b */
[----:B01----:R-:W-:Y:S01]  /*1c380*/  ENDCOLLECTIVE ;  /* 0x000000000000791b */ /* 0x003fe20003800000 */
.L_x_10725:
[----:B------:R-:W-:Y:S01]  /*1c390*/  IMAD.MOV.U32 R13, RZ, RZ, R39 ;  /* 0x000000ffff0d7224 */ /* 0x000fe200078e0027 */
[----:B------:R-:W-:-:S07]  /*1c3a0*/  MOV R37, R14 ;  /* 0x0000000e00257202 */ /* 0x000fce0000000f00 */
[----:B------:R-:W-:Y:S05]  /*1c3b0*/  WARPSYNC.COLLECTIVE R15, `(.L_x_10726) ;  /* 0x000000000f087348 */ /* 0x000fea0003c00000 */
[----:B------:R0:W1:Y:S02]  /*1c3c0*/  SHFL.IDX P6, R14, R13, R12, R11 ;  /* 0x0000000c0d0e7389 */ /* 0x00006400000c000b */
[----:B01----:R-:W-:Y:S01]  /*1c3d0*/  ENDCOLLECTIVE ;  /* 0x000000000000791b */ /* 0x003fe20003800000 */
.L_x_10726:
[----:B------:R-:W-:Y:S01]  /*1c3e0*/  IMAD.MOV.U32 R38, RZ, RZ, R14 ;  /* 0x000000ffff267224 */ /* 0x000fe200078e000e */
[----:B------:R-:W-:Y:S06]  /*1c3f0*/  BRA `(.L_x_10727) ;  /* 0xfffffed400987947 */ /* 0x000fec000383ffff */
.L_x_10525:
[----:B0-----:R0:W1:Y:S02]  /*1c400*/  SYNCS.PHASECHK.TRANS64.TRYWAIT P0, [R2+URZ+0x2d800], R3 ;  /* 0x02d80003020075a7 */ /* 0x001064000800017f */
[----:B-1----:R-:W-:Y:S05]  /*1c410*/  @!P0 NANOSLEEP.SYNCS 0x989680 ;  /* 0x009896800000895d */ /* 0x002fea0003900000 */
[----:B------:R-:W1:Y:S02]  /*1c420*/  @!P0 SYNCS.PHASECHK.TRANS64 P0, [R2+URZ+0x2d800], R3 ;  /* 0x02d80003020085a7 */ /* 0x000e64000800007f */
[----:B-1----:R-:W-:Y:S05]  /*1c430*/  @!P0 BRA `(.L_x_10525) ;  /* 0xfffffffc00f08947 */ /* 0x002fea000383ffff */
[----:B------:R-:W-:Y:S05]  /*1c440*/  BRA `(.L_x_10728) ;  /* 0xfffffedc00387947 */ /* 0x000fea000383ffff */
.L_x_10533:
[----:B-1----:R1:W3:Y:S02]  /*1c450*/  SYNCS.PHASECHK.TRANS64.TRYWAIT P1, [R0+URZ+0x2d830], R5 ;  /* 0x02d83005000075a7 */ /* 0x0022e4000802017f */
[----:B---3--:R-:W-:Y:S05]  /*1c460*/  @!P1 NANOSLEEP.SYNCS 0x989680 ;  /* 0x009896800000995d */ /* 0x008fea0003900000 */
[----:B------:R-:W3:Y:S02]  /*1c470*/  @!P1 SYNCS.PHASECHK.TRANS64 P1, [R0+URZ+0x2d830], R5 ;  /* 0x02d83005000095a7 */ /* 0x000ee4000802007f */
[----:B---3--:R-:W-:Y:S05]  /*1c480*/  @!P1 BRA `(.L_x_10533) ;  /* 0xfffffffc00f09947 */ /* 0x008fea000383ffff */
[----:B------:R-:W-:Y:S05]  /*1c490*/  BRA `(.L_x_10532) ;  /* 0xfffffef000a87947 */ /* 0x000fea000383ffff */
.L_x_10540:
[----:B-1----:R1:W2:Y:S02]  /*1c4a0*/  SYNCS.PHASECHK.TRANS64.TRYWAIT P2, [R9+URZ+0x2d830], R6 ;  /* 0x02d83006090075a7 */ /* 0x0022a4000804017f */
[----:B--2---:R-:W-:Y:S05]  /*1c4b0*/  @!P2 NANOSLEEP.SYNCS 0x989680 ;  /* 0x009896800000a95d */ /* 0x004fea0003900000 */
[----:B------:R-:W2:Y:S02]  /*1c4c0*/  @!P2 SYNCS.PHASECHK.TRANS64 P2, [R9+URZ+0x2d830], R6 ;  /* 0x02d830060900a5a7 */ /* 0x000ea4000804007f */
[----:B--2---:R-:W-:Y:S05]  /*1c4d0*/  @!P2 BRA `(.L_x_10540) ;  /* 0xfffffffc00f0a947 */ /* 0x004fea000383ffff */
[----:B------:R-:W-:Y:S05]  /*1c4e0*/  BRA `(.L_x_10539) ;  /* 0xffffff1c00f07947 */ /* 0x000fea000383ffff */
.L_x_10544:
[----:B-1----:R1:W2:Y:S02]  /*1c4f0*/  SYNCS.PHASECHK.TRANS64.TRYWAIT P1, [R9+URZ+0x2d850], R6 ;  /* 0x02d85006090075a7 */ /* 0x0022a4000802017f */
[----:B--2---:R-:W-:Y:S05]  /*1c500*/  @!P1 NANOSLEEP.SYNCS 0x989680 ;  /* 0x009896800000995d */ /* 0x004fea0003900000 */
[----:B------:R-:W2:Y:S02]  /*1c510*/  @!P1 SYNCS.PHASECHK.TRANS64 P1, [R9+URZ+0x2d850], R6 ;  /* 0x02d85006090095a7 */ /* 0x000ea4000802007f */
[----:B--2---:R-:W-:Y:S05]  /*1c520*/  @!P1 BRA `(.L_x_10544) ;  /* 0xfffffffc00f09947 */ /* 0x004fea000383ffff */
[----:B------:R-:W-:Y:S05]  /*1c530*/  BRA `(.L_x_10541) ;  /* 0xffffff2400187947 */ /* 0x000fea000383ffff */
.L_x_10551:
[----:B-1----:R1:W2:Y:S02]  /*1c540*/  SYNCS.PHASECHK.TRANS64.TRYWAIT P1, [R5+URZ+0x2d850], R0 ;  /* 0x02d85000050075a7 */ /* 0x0022a4000802017f */
[----:B--2---:R-:W-:Y:S05]  /*1c550*/  @!P1 NANOSLEEP.SYNCS 0x989680 ;  /* 0x009896800000995d */ /* 0x004fea0003900000 */
[----:B------:R-:W2:Y:S02]  /*1c560*/  @!P1 SYNCS.PHASECHK.TRANS64 P1, [R5+URZ+0x2d850], R0 ;  /* 0x02d85000050095a7 */ /* 0x000ea4000802007f */
[----:B--2---:R-:W-:Y:S05]  /*1c570*/  @!P1 BRA `(.L_x_10551) ;  /* 0xfffffffc00f09947 */ /* 0x004fea000383ffff */
[----:B------:R-:W-:Y:S05]  /*1c580*/  BRA `(.L_x_10550) ;  /* 0xffffff4c00147947 */ /* 0x000fea000383ffff */
.L_x_10557:
[----:B------:R-:W-:Y:S01]  /*1c590*/  IMAD.MOV.U32 R13, RZ, RZ, R9 ;  /* 0x000000ffff0d7224 */ /* 0x000fe200078e0009 */
[----:B------:R-:W-:Y:S01]  /*1c5a0*/  MOV R12, RZ ;  /* 0x000000ff000c7202 */ /* 0x000fe20000000f00 */
[----:B------:R-:W-:Y:S02]  /*1c5b0*/  IMAD.MOV.U32 R11, RZ, RZ, 0x1c1f ;  /* 0x00001c1fff0b7424 */ /* 0x000fe400078e00ff */
[----:B------:R-:W-:-:S07]  /*1c5c0*/  IMAD.MOV.U32 R15, RZ, RZ, -0x1 ;  /* 0xffffffffff0f7424 */ /* 0x000fce00078e00ff */
[----:B-----5:R-:W-:Y:S05]  /*1c5d0*/  WARPSYNC.COLLECTIVE R15, `(.L_x_10729) ;  /* 0x000000000f087348 */ /* 0x020fea0003c00000 */
[----:B------:R0:W1:Y:S02]  /*1c5e0*/  SHFL.IDX P6, R14, R13, R12, R11 ;  /* 0x0000000c0d0e7389 */ /* 0x00006400000c000b */
[----:B01---5:R-:W-:Y:S01]  /*1c5f0*/  ENDCOLLECTIVE ;  /* 0x000000000000791b */ /* 0x023fe20003800000 */
.L_x_10729:
[----:B------:R-:W-:Y:S01]  /*1c600*/  MOV R13, R0 ;  /* 0x00000000000d7202 */ /* 0x000fe20000000f00 */
[----:B------:R-:W-:-:S07]  /*1c610*/  IMAD.MOV.U32 R3, RZ, RZ, R14 ;  /* 0x000000ffff037224 */ /* 0x000fce00078e000e */
[----:B------:R-:W-:Y:S05]  /*1c620*/  WARPSYNC.COLLECTIVE R15, `(.L_x_10730) ;  /* 0x000000000f087348 */ /* 0x000fea0003c00000 */
[----:B------:R0:W1:Y:S02]  /*1c630*/  SHFL.IDX P6, R14, R13, R12, R11 ;  /* 0x0000000c0d0e7389 */ /* 0x00006400000c000b */
[----:B01----:R-:W-:Y:S01]  /*1c640*/  ENDCOLLECTIVE ;  /* 0x000000000000791b */ /* 0x003fe20003800000 */
.L_x_10730:
[----:B------:R-:W-:Y:S05]  /*1c650*/  BRA `(.L_x_10731) ;  /* 0xffffff6400ec7947 */ /* 0x000fea000383ffff */
.L_x_10560:
[----:B------:R-:W-:Y:S01]  /*1c660*/  BSSY B1, `(.L_x_10732) ;  /* 0x0000008000017945 */ /* 0x000fe20003800000 */
[----:B---3--:R-:W-:Y:S01]  /*1c670*/  IMAD.MOV.U32 R13, RZ, RZ, R9 ;  /* 0x000000ffff0d7224 */ /* 0x008fe200078e0009 */
[----:B------:R-:W-:Y:S01]  /*1c680*/  MOV R15, 0xffffffff ;  /* 0xffffffff000f7802 */ /* 0x000fe20000000f00 */
[----:B------:R-:W-:Y:S02]  /*1c690*/  IMAD.MOV.U32 R12, RZ, RZ, 0x1 ;  /* 0x00000001ff0c7424 */ /* 0x000fe400078e00ff */
[----:B------:R-:W-:-:S07]  /*1c6a0*/  IMAD.MOV.U32 R11, RZ, RZ, 0x1c1f ;  /* 0x00001c1fff0b7424 */ /* 0x000fce00078e00ff */
[----:B012--5:R-:W-:Y:S05]  /*1c6b0*/  WARPSYNC.COLLECTIVE R15, `(.L_x_10733) ;  /* 0x000000000f087348 */ /* 0x027fea0003c00000 */
[----:B--2---:R2:W3:Y:S02]  /*1c6c0*/  SHFL.IDX P6, R14, R13, R12, R11 ;  /* 0x0000000c0d0e7389 */ /* 0x0044e400000c000b */
[----:B0123-5:R-:W-:Y:S01]  /*1c6d0*/  ENDCOLLECTIVE ;  /* 0x000000000000791b */ /* 0x02ffe20003800000 */
.L_x_10733:
[----:B------:R-:W-:Y:S05]  /*1c6e0*/  BSYNC B1 ;  /* 0x0000000000017941 */ /* 0x000fea0003800000 */
.L_x_10732:
        /* <DEDUP_REMOVED lines=8> */
.L_x_10734:
[----:B------:R-:W-:Y:S05]  /*1c770*/  BRA `(.L_x_10735) ;  /* 0xffffff6400fc7947 */ /* 0x000fea000383ffff */
.L_x_10562:
[----:B------:R-:W-:Y:S01]  /*1c780*/  IMAD.MOV.U32 R13, RZ, RZ, R24 ;  /* 0x000000ffff0d7224 */ /* 0x000fe200078e0018 */
[----:B------:R-:W-:Y:S01]  /*1c790*/  MOV R11, 0x1c1f ;  /* 0x00001c1f000b7802 */ /* 0x000fe20000000f00 */
[----:B------:R-:W-:Y:S02]  /*1c7a0*/  IMAD.MOV.U32 R12, RZ, RZ, RZ ;  /* 0x000000ffff0c7224 */ /* 0x000fe400078e00ff */
[----:B------:R-:W-:-:S07]  /*1c7b0*/  IMAD.MOV.U32 R15, RZ, RZ, -0x1 ;  /* 0xffffffffff0f7424 */ /* 0x000fce00078e00ff */
[----:B------:R-:W-:Y:S05]  /*1c7c0*/  WARPSYNC.COLLECTIVE R15, `(.L_x_10736) ;  /* 0x000000000f087348 */ /* 0x000fea0003c00000 */
[----:B------:R0:W1:Y:S02]  /*1c7d0*/  SHFL.IDX P6, R14, R13, R12, R11 ;  /* 0x0000000c0d0e7389 */ /* 0x00006400000c000b */
[----:B01----:R-:W-:Y:S01]  /*1c7e0*/  ENDCOLLECTIVE ;  /* 0x000000000000791b */ /* 0x003fe20003800000 */
.L_x_10736:
[----:B------:R-:W-:Y:S02]  /*1c7f0*/  IMAD.MOV.U32 R13, RZ, RZ, R0 ;  /* 0x000000ffff0d7224 */ /* 0x000fe400078e0000 */
[----:B------:R-:W-:-:S07]  /*1c800*/  IMAD.MOV.U32 R3, RZ, RZ, R14 ;  /* 0x000000ffff037224 */ /* 0x000fce00078e000e */
[----:B------:R-:W-:Y:S05]  /*1c810*/  WARPSYNC.COLLECTIVE R15, `(.L_x_10737) ;  /* 0x000000000f087348 */ /* 0x000fea0003c00000 */
[----:B------:R0:W1:Y:S02]  /*1c820*/  SHFL.IDX P6, R14, R13, R12, R11 ;  /* 0x0000000c0d0e7389 */ /* 0x00006400000c000b */
[----:B01----:R-:W-:Y:S01]  /*1c830*/  ENDCOLLECTIVE ;  /* 0x000000000000791b */ /* 0x003fe20003800000 */
.L_x_10737:
[----:B------:R-:W-:Y:S05]  /*1c840*/  BRA `(.L_x_10738) ;  /* 0xffffff6800c87947 */ /* 0x000fea000383ffff */
.L_x_10565:
[----:B------:R-:W-:Y:S01]  /*1c850*/  BSSY B1, `(.L_x_10739) ;  /* 0x0000008000017945 */ /* 0x000fe20003800000 */
[----:B---3--:R-:W-:Y:S01]  /*1c860*/  MOV R13, R24 ;  /* 0x00000018000d7202 */ /* 0x008fe20000000f00 */
[----:B------:R-:W-:Y:S02]  /*1c870*/  IMAD.MOV.U32 R12, RZ, RZ, 0x1 ;  /* 0x00000001ff0c7424 */ /* 0x000fe400078e00ff */
[----:B------:R-:W-:Y:S02]  /*1c880*/  IMAD.MOV.U32 R11, RZ, RZ, 0x1c1f ;  /* 0x00001c1fff0b7424 */ /* 0x000fe400078e00ff */
[----:B------:R-:W-:-:S07]  /*1c890*/  IMAD.MOV.U32 R15, RZ, RZ, -0x1 ;  /* 0xffffffffff0f7424 */ /* 0x000fce00078e00ff */
[----:B012---:R-:W-:Y:S05]  /*1c8a0*/  WARPSYNC.COLLECTIVE R15, `(.L_x_10740) ;  /* 0x000000000f087348 */ /* 0x007fea0003c00000 */
[----:B--2---:R2:W3:Y:S02]  /*1c8b0*/  SHFL.IDX P6, R14, R13, R12, R11 ;  /* 0x0000000c0d0e7389 */ /* 0x0044e400000c000b */
[----:B0123--:R-:W-:Y:S01]  /*1c8c0*/  ENDCOLLECTIVE ;  /* 0x000000000000791b */ /* 0x00ffe20003800000 */
.L_x_10740:
[----:B------:R-:W-:Y:S05]  /*1c8d0*/  BSYNC B1 ;  /* 0x0000000000017941 */ /* 0x000fea0003800000 */
.L_x_10739:
        /* <DEDUP_REMOVED lines=8> */
.L_x_10741:
[----:B------:R-:W-:Y:S05]  /*1c960*/  BRA `(.L_x_10742) ;  /* 0xffffff6c00c47947 */ /* 0x000fea000383ffff */
.L_x_10569:
[----:B------:R-:W-:Y:S01]  /*1c970*/  IMAD.MOV.U32 R13, RZ, RZ, R4 ;  /* 0x000000ffff0d7224 */ /* 0x000fe200078e0004 */
[----:B------:R-:W-:Y:S01]  /*1c980*/  MOV R15, 0xffffffff ;  /* 0xffffffff000f7802 */ /* 0x000fe20000000f00 */
[----:B------:R-:W-:Y:S02]  /*1c990*/  IMAD.MOV.U32 R12, RZ, RZ, RZ ;  /* 0x000000ffff0c7224 */ /* 0x000fe400078e00ff */
[----:B------:R-:W-:-:S07]  /*1c9a0*/  IMAD.MOV.U32 R11, RZ, RZ, 0x1c1f ;  /* 0x00001c1fff0b7424 */ /* 0x000fce00078e00ff */
[----:B-1----:R-:W-:Y:S05]  /*1c9b0*/  WARPSYNC.COLLECTIVE R15, `(.L_x_10743) ;  /* 0x000000000f087348 */ /* 0x002fea0003c00000 */
[----:B------:R0:W2:Y:S02]  /*1c9c0*/  SHFL.IDX P6, R14, R13, R12, R11 ;  /* 0x0000000c0d0e7389 */ /* 0x0000a400000c000b */
[----:B012---:R-:W-:Y:S01]  /*1c9d0*/  ENDCOLLECTIVE ;  /* 0x000000000000791b */ /* 0x007fe20003800000 */
.L_x_10743:
[----:B------:R-:W-:Y:S02]  /*1c9e0*/  IMAD.MOV.U32 R13, RZ, RZ, R0 ;  /* 0x000000ffff0d7224 */ /* 0x000fe400078e0000 */
[----:B------:R-:W-:-:S07]  /*1c9f0*/  IMAD.MOV.U32 R3, RZ, RZ, R14 ;  /* 0x000000ffff037224 */ /* 0x000fce00078e000e */
[----:B------:R-:W-:Y:S05]  /*1ca00*/  WARPSYNC.COLLECTIVE R15, `(.L_x_10744) ;  /* 0x000000000f087348 */ /* 0x000fea0003c00000 */
[----:B------:R0:W1:Y:S02]  /*1ca10*/  SHFL.IDX P6, R14, R13, R12, R11 ;  /* 0x0000000c0d0e7389 */ /* 0x00006400000c000b */
[----:B01----:R-:W-:Y:S01]  /*1ca20*/  ENDCOLLECTIVE ;  /* 0x000000000000791b */ /* 0x003fe20003800000 */
.L_x_10744:
[----:B------:R-:W-:Y:S05]  /*1ca30*/  BRA `(.L_x_10745) ;  /* 0xffffff7c00007947 */ /* 0x000fea000383ffff */
.L_x_10572:
        /* <DEDUP_REMOVED lines=8> */
.L_x_10747:
[----:B------:R-:W-:Y:S05]  /*1cac0*/  BSYNC B1 ;  /* 0x0000000000017941 */ /* 0x000fea0003800000 */
.L_x_10746:
        /* <DEDUP_REMOVED lines=8> */
.L_x_10748:
[----:B------:R-:W-:Y:S05]  /*1cb50*/  BRA `(.L_x_10749) ;  /* 0xffffff7c00147947 */ /* 0x000fea000383ffff */
.L_x_10589:
        /* <DEDUP_REMOVED lines=8> */
[----:B-1----:R-:W-:Y:S05]  /*1cbe0*/  WARPSYNC.COLLECTIVE R15, `(.L_x_10751) ;  /* 0x000000000f087348 */ /* 0x002fea0003c00000 */
[----:B------:R0:W2:Y:S02]  /*1cbf0*/  SHFL.IDX P6, R14, R13, R12, R11 ;  /* 0x0000000c0d0e7389 */ /* 0x0000a400000c000b */
[----:B012---:R-:W-:Y:S01]  /*1cc00*/  ENDCOLLECTIVE ;  /* 0x000000000000791b */ /* 0x007fe20003800000 */
.L_x_10751:
[----:B------:R-:W-:Y:S05]  /*1cc10*/  BSYNC B1 ;  /* 0x0000000000017941 */ /* 0x000fea0003800000 */
.L_x_10750:
[----:B------:R-:W-:Y:S05]  /*1cc20*/  BRA `(.L_x_10752) ;  /* 0xffffff9000fc7947 */ /* 0x000fea000383ffff */
.L_x_10591:
[----:B------:R-:W-:Y:S01]  /*1cc30*/  BSSY B1, `(.L_x_10753) ;  /* 0x0000006000017945 */ /* 0x000fe20003800000 */
[----:B------:R-:W-:-:S07]  /*1cc40*/  MOV R15, 0xffffffff ;  /* 0xffffffff000f7802 */ /* 0x000fce0000000f00 */
[----:B01----:R-:W-:Y:S05]  /*1cc50*/  WARPSYNC.COLLECTIVE R15, `(.L_x_10754) ;  /* 0x000000000f0c7348 */ /* 0x003fea0003c00000 */
[----:B------:R-:W-:Y:S02]  /*1cc60*/  ELECT P6, UR62, PT ;  /* 0x00000000003e782f */ /* 0x000fe400038c0000 */
[----:B------:R-:W-:Y:S01]  /*1cc70*/  MOV R14, UR62 ;  /* 0x0000003e000e7c02 */ /* 0x000fe20008000f00 */
[----:B01----:R-:W-:Y:S10]  /*1cc80*/  ENDCOLLECTIVE ;  /* 0x000000000000791b */ /* 0x003ff40003800000 */
.L_x_10754:
[----:B------:R-:W-:Y:S05]  /*1cc90*/  BSYNC B1 ;  /* 0x0000000000017941 */ /* 0x000fea0003800000 */
.L_x_10753:
[----:B------:R-:W-:Y:S05]  /*1cca0*/  BRA `(.L_x_10590) ;  /* 0xffffff9000f47947 */ /* 0x000fea000383ffff */
.L_x_10593:
[----:B0-----:R0:W2:Y:S02]  /*1ccb0*/  SYNCS.PHASECHK.TRANS64.TRYWAIT P0, [R16+URZ+0x2d820], R6 ;  /* 0x02d82006100075a7 */ /* 0x0010a4000800017f */
[----:B--2---:R-:W-:Y:S05]  /*1ccc0*/  @!P0 NANOSLEEP.SYNCS 0x989680 ;  /* 0x009896800000895d */ /* 0x004fea0003900000 */
[----:B------:R-:W2:Y:S02]  /*1ccd0*/  @!P0 SYNCS.PHASECHK.TRANS64 P0, [R16+URZ+0x2d820], R6 ;  /* 0x02d82006100085a7 */ /* 0x000ea4000800007f */
[----:B--2---:R-:W-:Y:S05]  /*1cce0*/  @!P0 BRA `(.L_x_10593) ;  /* 0xfffffffc00f08947 */ /* 0x004fea000383ffff */
[----:B------:R-:W-:Y:S05]  /*1ccf0*/  BRA `(.L_x_10755) ;  /* 0xffffff9400047947 */ /* 0x000fea000383ffff */
.L_x_10597:
[----:B-1----:R1:W2:Y:S02]  /*1cd00*/  SYNCS.PHASECHK.TRANS64.TRYWAIT P0, [R9+URZ+0x2d8a0], R11 ;  /* 0x02d8a00b090075a7 */ /* 0x0022a4000800017f */
[----:B--2---:R-:W-:Y:S05]  /*1cd10*/  @!P0 NANOSLEEP.SYNCS 0x989680 ;  /* 0x009896800000895d */ /* 0x004fea0003900000 */
[----:B------:R-:W2:Y:S02]  /*1cd20*/  @!P0 SYNCS.PHASECHK.TRANS64 P0, [R9+URZ+0x2d8a0], R11 ;  /* 0x02d8a00b090085a7 */ /* 0x000ea4000800007f */
[----:B--2---:R-:W-:Y:S05]  /*1cd30*/  @!P0 BRA `(.L_x_10597) ;  /* 0xfffffffc00f08947 */ /* 0x004fea000383ffff */
[----:B------:R-:W-:Y:S05]  /*1cd40*/  BRA `(.L_x_10756) ;  /* 0xffffff9400207947 */ /* 0x000fea000383ffff */
.L_x_10604:
[----:B0-----:R0:W2:Y:S02]  /*1cd50*/  SYNCS.PHASECHK.TRANS64.TRYWAIT P0, [R9+URZ+0x2d8c0], R11 ;  /* 0x02d8c00b090075a7 */ /* 0x0010a4000800017f */
[----:B--2---:R-:W-:Y:S05]  /*1cd60*/  @!P0 NANOSLEEP.SYNCS 0x989680 ;  /* 0x009896800000895d */ /* 0x004fea0003900000 */
[----:B------:R-:W2:Y:S02]  /*1cd70*/  @!P0 SYNCS.PHASECHK.TRANS64 P0, [R9+URZ+0x2d8c0], R11 ;  /* 0x02d8c00b090085a7 */ /* 0x000ea4000800007f */
[----:B--2---:R-:W-:Y:S05]  /*1cd80*/  @!P0 BRA `(.L_x_10604) ;  /* 0xfffffffc00f08947 */ /* 0x004fea000383ffff */
[----:B------:R-:W-:Y:S05]  /*1cd90*/  BRA `(.L_x_10757) ;  /* 0xffffff98001c7947 */ /* 0x000fea000383ffff */
.L_x_10613:
[----:B0-----:R0:W1:Y:S02]  /*1cda0*/  SYNCS.PHASECHK.TRANS64.TRYWAIT P2, [R9+URZ+0x2d8a0], R8 ;  /* 0x02d8a008090075a7 */ /* 0x001064000804017f */
[----:B-1----:R-:W-:Y:S05]  /*1cdb0*/  @!P2 NANOSLEEP.SYNCS 0x989680 ;  /* 0x009896800000a95d */ /* 0x002fea0003900000 */
[----:B------:R-:W1:Y:S02]  /*1cdc0*/  @!P2 SYNCS.PHASECHK.TRANS64 P2, [R9+URZ+0x2d8a0], R8 ;  /* 0x02d8a0080900a5a7 */ /* 0x000e64000804007f */
[----:B-1----:R-:W-:Y:S05]  /*1cdd0*/  @!P2 BRA `(.L_x_10613) ;  /* 0xfffffffc00f0a947 */ /* 0x002fea000383ffff */
[----:B------:R-:W-:Y:S05]  /*1cde0*/  BRA `(.L_x_10758) ;  /* 0xffffff9c005c7947 */ /* 0x000fea000383ffff */
.L_x_10620:
[----:B-1----:R1:W2:Y:S02]  /*1cdf0*/  SYNCS.PHASECHK.TRANS64.TRYWAIT P2, [R9+URZ+0x2d8c0], R8 ;  /* 0x02d8c008090075a7 */ /* 0x0022a4000804017f */
[----:B--2---:R-:W-:Y:S05]  /*1ce00*/  @!P2 NANOSLEEP.SYNCS 0x989680 ;  /* 0x009896800000a95d */ /* 0x004fea0003900000 */
[----:B------:R-:W2:Y:S02]  /*1ce10*/  @!P2 SYNCS.PHASECHK.TRANS64 P2, [R9+URZ+0x2d8c0], R8 ;  /* 0x02d8c0080900a5a7 */ /* 0x000ea4000804007f */
[----:B--2---:R-:W-:Y:S05]  /*1ce20*/  @!P2 BRA `(.L_x_10620) ;  /* 0xfffffffc00f0a947 */ /* 0x004fea000383ffff */
[----:B------:R-:W-:Y:S05]  /*1ce30*/  BRA `(.L_x_10759) ;  /* 0xffffffa000547947 */ /* 0x000fea000383ffff */
.L_x_10637:
[----:B------:R-:W0:Y:S01]  /*1ce40*/  S2R R20, SR_TID.X ;  /* 0x0000000000147919 */ /* 0x000e220000002100 */
[----:B------:R-:W-:Y:S01]  /*1ce50*/  BSSY B0, `(.L_x_10760) ;  /* 0x000000a000007945 */ /* 0x000fe20003800000 */
[----:B------:R-:W-:Y:S01]  /*1ce60*/  IMAD.MOV.U32 R12, RZ, RZ, RZ ;  /* 0x000000ffff0c7224 */ /* 0x000fe200078e00ff */
[----:B------:R-:W-:Y:S02]  /*1ce70*/  MOV R15, 0xffffffff ;  /* 0xffffffff000f7802 */ /* 0x000fe40000000f00 */
[----:B0-----:R-:W-:-:S04]  /*1ce80*/  SHF.R.U32.HI R11, RZ, 0x5, R20 ;  /* 0x00000005ff0b7819 */ /* 0x001fc80000011614 */
[----:B------:R-:W-:-:S05]  /*1ce90*/  LOP3.LUT R11, R11, 0x3, RZ, 0xc0, !PT ;  /* 0x000000030b0b7812 */ /* 0x000fca00078ec0ff */
[----:B------:R-:W-:Y:S02]  /*1cea0*/  IMAD.MOV.U32 R13, RZ, RZ, R11 ;  /* 0x000000ffff0d7224 */ /* 0x000fe400078e000b */
[----:B------:R-:W-:-:S07]  /*1ceb0*/  IMAD.MOV.U32 R11, RZ, RZ, 0x1f ;  /* 0x0000001fff0b7424 */ /* 0x000fce00078e00ff */
[----:B-----5:R-:W-:Y:S05]  /*1cec0*/  WARPSYNC.COLLECTIVE R15, `(.L_x_10761) ;  /* 0x000000000f087348 */ /* 0x020fea0003c00000 */
[----:B------:R0:W1:Y:S02]  /*1ced0*/  SHFL.IDX P6, R14, R13, R12, R11 ;  /* 0x0000000c0d0e7389 */ /* 0x00006400000c000b */
[----:B01---5:R-:W-:Y:S01]  /*1cee0*/  ENDCOLLECTIVE ;  /* 0x000000000000791b */ /* 0x023fe20003800000 */
.L_x_10761:
[----:B------:R-:W-:Y:S05]  /*1cef0*/  BSYNC B0 ;  /* 0x0000000000007941 */ /* 0x000fea0003800000 */
.L_x_10760:
[----:B------:R-:W-:Y:S05]  /*1cf00*/  BRA `(.L_x_10762) ;  /* 0xffffffb000147947 */ /* 0x000fea000383ffff */
.L_x_10640:
[----:B0-----:R0:W1:Y:S02]  /*1cf10*/  SYNCS.PHASECHK.TRANS64.TRYWAIT P0, [R0+URZ+0x2d840], R5 ;  /* 0x02d84005000075a7 */ /* 0x001064000800017f */
[----:B-1----:R-:W-:Y:S05]  /*1cf20*/  @!P0 NANOSLEEP.SYNCS 0x989680 ;  /* 0x009896800000895d */ /* 0x002fea0003900000 */
[----:B------:R-:W1:Y:S02]  /*1cf30*/  @!P0 SYNCS.PHASECHK.TRANS64 P0, [R0+URZ+0x2d840], R5 ;  /* 0x02d84005000085a7 */ /* 0x000e64000800007f */
[----:B-1----:R-:W-:Y:S05]  /*1cf40*/  @!P0 BRA `(.L_x_10640) ;  /* 0xfffffffc00f08947 */ /* 0x002fea000383ffff */
[----:B------:R-:W-:Y:S05]  /*1cf50*/  BRA `(.L_x_10763) ;  /* 0xffffffb000687947 */ /* 0x000fea000383ffff */
.L_x_10641:
        /* <DEDUP_REMOVED lines=8> */
.L_x_10765:
[----:B------:R-:W-:Y:S05]  /*1cfe0*/  BSYNC B0 ;  /* 0x0000000000007941 */ /* 0x000fea0003800000 */
.L_x_10764:
        /* <DEDUP_REMOVED lines=8> */
.L_x_10766:
[----:B------:R-:W-:Y:S02]  /*1d070*/  IMAD.MOV.U32 R13, RZ, RZ, R7 ;  /* 0x000000ffff0d7224 */ /* 0x000fe400078e0007 */
[----:B------:R-:W-:Y:S02]  /*1d080*/  IMAD.MOV.U32 R12, RZ, RZ, 0x1 ;  /* 0x00000001ff0c7424 */ /* 0x000fe400078e00ff */
[----:B------:R-:W-:-:S07]  /*1d090*/  IMAD.MOV.U32 R4, RZ, RZ, R14 ;  /* 0x000000ffff047224 */ /* 0x000fce00078e000e */
[----:B------:R-:W-:Y:S05]  /*1d0a0*/  WARPSYNC.COLLECTIVE R15, `(.L_x_10767) ;  /* 0x000000000f087348 */ /* 0x000fea0003c00000 */
[----:B------:R0:W1:Y:S02]  /*1d0b0*/  SHFL.IDX P6, R14, R13, R12, R11 ;  /* 0x0000000c0d0e7389 */ /* 0x00006400000c000b */
[----:B01----:R-:W-:Y:S01]  /*1d0c0*/  ENDCOLLECTIVE ;  /* 0x000000000000791b */ /* 0x003fe20003800000 */
.L_x_10767:
[----:B------:R-:W-:-:S05]  /*1d0d0*/  @P0 LEA R5, P1, R9, R4, 0x1 ;  /* 0x0000000409050211 */ /* 0x000fca00078208ff */
[----:B------:R-:W-:Y:S01]  /*1d0e0*/  @P0 IMAD.X R4, RZ, RZ, R6, P1 ;  /* 0x000000ffff040224 */ /* 0x000fe200008e0606 */
[----:B------:R-:W-:Y:S02]  /*1d0f0*/  @P0 LEA R6, R8, R16, 0x1 ;  /* 0x0000001008060211 */ /* 0x000fe400078e08ff */
[----:B------:R-:W-:Y:S02]  /*1d100*/  ISETP.GE.AND P1, PT, R3, 0x21, PT ;  /* 0x000000210300780c */ /* 0x000fe40003f26270 */
        /* <DEDUP_REMOVED lines=14> */
.L_x_10768:
[----:B------:R-:W-:Y:S01]  /*1d1f0*/  MOV R13, R7 ;  /* 0x00000007000d7202 */ /* 0x000fe20000000f00 */
[----:B------:R-:W-:Y:S02]  /*1d200*/  IMAD.MOV.U32 R12, RZ, RZ, 0x2 ;  /* 0x00000002ff0c7424 */ /* 0x000fe400078e00ff */
[----:B------:R-:W-:-:S07]  /*1d210*/  IMAD.MOV.U32 R4, RZ, RZ, R14 ;  /* 0x000000ffff047224 */ /* 0x000fce00078e000e */
[----:B------:R-:W-:Y:S05]  /*1d220*/  WARPSYNC.COLLECTIVE R15, `(.L_x_10769) ;  /* 0x000000000f087348 */ /* 0x000fea0003c00000 */
[----:B------:R0:W1:Y:S02]  /*1d230*/  SHFL.IDX P6, R14, R13, R12, R11 ;  /* 0x0000000c0d0e7389 */ /* 0x00006400000c000b */
[----:B01----:R-:W-:Y:S01]  /*1d240*/  ENDCOLLECTIVE ;  /* 0x000000000000791b */ /* 0x003fe20003800000 */
.L_x_10769:
[----:B------:R-:W-:-:S05]  /*1d250*/  @P1 LEA R5, P0, R9, R4, 0x1 ;  /* 0x0000000409051211 */ /* 0x000fca00078008ff */
[----:B------:R-:W-:Y:S02]  /*1d260*/  @P1 IMAD.X R4, RZ, RZ, R6, P0 ;  /* 0x000000ffff041224 */ /* 0x000fe400000e0606 */
[----:B------:R-:W-:-:S03]  /*1d270*/  @P1 IMAD R6, R8, 0x2, R16 ;  /* 0x0000000208061824 */ /* 0x000fc600078e0210 */
        /* <DEDUP_REMOVED lines=15> */
.L_x_10770:
[----:B------:R-:W-:Y:S01]  /*1d370*/  IMAD.MOV.U32 R13, RZ, RZ, R7 ;  /* 0x000000ffff0d7224 */ /* 0x000fe200078e0007 */
[----:B------:R-:W-:Y:S02]  /*1d380*/  MOV R12, 0x3 ;  /* 0x00000003000c7802 */ /* 0x000fe40000000f00 */
[----:B------:R-:W-:-:S07]  /*1d390*/  MOV R4, R14 ;  /* 0x0000000e00047202 */ /* 0x000fce0000000f00 */
[----:B------:R-:W-:Y:S05]  /*1d3a0*/  WARPSYNC.COLLECTIVE R15, `(.L_x_10771) ;  /* 0x000000000f087348 */ /* 0x000fea0003c00000 */
[----:B------:R0:W1:Y:S02]  /*1d3b0*/  SHFL.IDX P6, R14, R13, R12, R11 ;  /* 0x0000000c0d0e7389 */ /* 0x00006400000c000b */
[----:B01----:R-:W-:Y:S01]  /*1d3c0*/  ENDCOLLECTIVE ;  /* 0x000000000000791b */ /* 0x003fe20003800000 */
.L_x_10771:
[----:B------:R-:W-:-:S05]  /*1d3d0*/  @P1 LEA R5, P0, R9, R4, 0x1 ;  /* 0x0000000409051211 */ /* 0x000fca00078008ff */
[----:B------:R-:W-:Y:S02]  /*1d3e0*/  @P1 IMAD.X R4, RZ, RZ, R6, P0 ;  /* 0x000000ffff041224 */ /* 0x000fe400000e0606 */
[----:B------:R-:W-:-:S03]  /*1d3f0*/  @P1 IMAD R6, R8, 0x2, R16 ;  /* 0x0000000208061824 */ /* 0x000fc600078e0210 */
        /* <DEDUP_REMOVED lines=12> */
.L_x_10772:
[----:B------:R-:W-:Y:S01]  /*1d4c0*/  @!PT LDS RZ, [RZ] ;  /* 0x00000000fffff984 */ /* 0x000fe20000000800 */
[----:B------:R-:W-:Y:S01]  /*1d4d0*/  @!PT LDS RZ, [RZ] ;  /* 0x00000000fffff984 */ /* 0x000fe20000000800 */
[----:B------:R-:W-:Y:S01]  /*1d4e0*/  @!PT LDS RZ, [RZ] ;  /* 0x00000000fffff984 */ /* 0x000fe20000000800 */
[----:B------:R0:W-:Y:S04]  /*1d4f0*/  @P1 LDGSTS.E.BYPASS.LTC128B.128 [R6+0x18400], desc[UR42][R4.64+0x40], !P3 ;  /* 0x1840004004061fae */ /* 0x0001e8000d901d6a */
[----:B------:R0:W-:Y:S01]  /*1d500*/  @P1 LDGSTS.E.BYPASS.LTC128B.128 [R6+0x1a400], desc[UR42][R4.64+0x80], !P2 ;  /* 0x1a40008004061fae */ /* 0x0001e2000d101d6a */
[----:B------:R-:W-:Y:S01]  /*1d510*/  IMAD.MOV.U32 R2, RZ, RZ, R14 ;  /* 0x000000ffff027224 */ /* 0x000fe200078e000e */
[----:B------:R-:W-:Y:S06]  /*1d520*/  BRA `(.L_x_10773) ;  /* 0xffffffb000147947 */ /* 0x000fec000383ffff */
.L_x_10646:
        /* <DEDUP_REMOVED lines=9> */
.L_x_10774:
[C---:B------:R-:W-:Y:S02]  /*1d5c0*/  ISETP.GE.AND P3, PT, R25.reuse, R0, PT ;  /* 0x000000001900720c */ /* 0x040fe40003f66270 */
[----:B------:R-:W-:Y:S01]  /*1d5d0*/  IADD3 R9, R25, 0x20, RZ ;  /* 0x0000002019097810 */ /* 0x000fe20007ffe0ff */
[----:B------:R-:W-:Y:S01]  /*1d5e0*/  IMAD.MOV.U32 R13, RZ, RZ, R5 ;  /* 0x000000ffff0d7224 */ /* 0x000fe200078e0005 */
[----:B------:R-:W-:-:S09]  /*1d5f0*/  MOV R2, R14 ;  /* 0x0000000e00027202 */ /* 0x000fd20000000f00 */
[----:B------:R-:W-:Y:S05]  /*1d600*/  WARPSYNC.COLLECTIVE R15, `(.L_x_10775) ;  /* 0x000000000f087348 */ /* 0x000fea0003c00000 */
[----:B------:R0:W1:Y:S02]  /*1d610*/  SHFL.IDX P6, R14, R13, R12, R11 ;  /* 0x0000000c0d0e7389 */ /* 0x00006400000c000b */
[----:B01----:R-:W-:Y:S01]  /*1d620*/  ENDCOLLECTIVE ;  /* 0x000000000000791b */ /* 0x003fe20003800000 */
.L_x_10775:
[----:B------:R-:W-:Y:S02]  /*1d630*/  IMAD.MOV.U32 R13, RZ, RZ, R4 ;  /* 0x000000ffff0d7224 */ /* 0x000fe400078e0004 */
[----:B------:R-:W-:Y:S02]  /*1d640*/  IMAD.MOV.U32 R12, RZ, RZ, 0x1 ;  /* 0x00000001ff0c7424 */ /* 0x000fe400078e00ff */
[----:B------:R-:W-:-:S07]  /*1d650*/  IMAD.MOV.U32 R3, RZ, RZ, R14 ;  /* 0x000000ffff037224 */ /* 0x000fce00078e000e */
[----:B------:R-:W-:Y:S05]  /*1d660*/  WARPSYNC.COLLECTIVE R15, `(.L_x_10776) ;  /* 0x000000000f087348 */ /* 0x000fea0003c00000 */
[----:B------:R0:W1:Y:S02]  /*1d670*/  SHFL.IDX P6, R14, R13, R12, R11 ;  /* 0x0000000c0d0e7389 */ /* 0x00006400000c000b */
[----:B01----:R-:W-:Y:S01]  /*1d680*/  ENDCOLLECTIVE ;  /* 0x000000000000791b */ /* 0x003fe20003800000 */
.L_x_10776:
[----:B------:R-:W-:-:S05]  /*1d690*/  @!P3 LEA R3, P4, R10, R3, 0x1 ;  /* 0x000000030a03b211 */ /* 0x000fca00078808ff */
[----:B------:R-:W-:-:S05]  /*1d6a0*/  @!P3 IMAD.X R2, RZ, RZ, R2, P4 ;  /* 0x000000ffff02b224 */ /* 0x000fca00020e0602 */
[-C--:B------:R-:W-:Y:S02]  /*1d6b0*/  @!P3 LOP3.LUT R3, R3, R2.reuse, RZ, 0x3c, !PT ;  /* 0x000000020303b212 */ /* 0x080fe400078e3cff */
[----:B------:R-:W-:Y:S02]  /*1d6c0*/  MOV R13, R5 ;  /* 0x00000005000d7202 */ /* 0x000fe40000000f00 */
[----:B------:R-:W-:-:S04]  /*1d6d0*/  @!P3 LOP3.LUT R2, R3, R2, RZ, 0x3c, !PT ;  /* 0x000000020302b212 */ /* 0x000fc800078e3cff */
[----:B------:R-:W-:-:S05]  /*1d6e0*/  @!P3 LOP3.LUT R3, R3, R2, RZ, 0x3c, !PT ;  /* 0x000000020303b212 */ /* 0x000fca00078e3cff */
[----:B------:R-:W-:Y:S01]  /*1d6f0*/  @!PT LDS RZ, [RZ] ;  /* 0x00000000fffff984 */ /* 0x000fe20000000800 */
[----:B------:R-:W-:Y:S01]  /*1d700*/  @!PT LDS RZ, [RZ] ;  /* 0x00000000fffff984 */ /* 0x000fe20000000800 */
[----:B------:R-:W-:Y:S01]  /*1d710*/  @!PT LDS RZ, [RZ] ;  /* 0x00000000fffff984 */ /* 0x000fe20000000800 */
        /* <DEDUP_REMOVED lines=8> */
.L_x_10777:
[----:B------:R-:W-:Y:S01]  /*1d7a0*/  MOV R13, R4 ;  /* 0x00000004000d7202 */ /* 0x000fe20000000f00 */
[----:B------:R-:W-:Y:S02]  /*1d7b0*/  IMAD.MOV.U32 R12, RZ, RZ, 0x2 ;  /* 0x00000002ff0c7424 */ /* 0x000fe400078e00ff */
[----:B------:R-:W-:-:S07]  /*1d7c0*/  IMAD.MOV.U32 R3, RZ, RZ, R14 ;  /* 0x000000ffff037224 */ /* 0x000fce00078e000e */
[----:B------:R-:W-:Y:S05]  /*1d7d0*/  WARPSYNC.COLLECTIVE R15, `(.L_x_10778) ;  /* 0x000000000f087348 */ /* 0x000fea0003c00000 */
[----:B------:R0:W1:Y:S02]  /*1d7e0*/  SHFL.IDX P6, R14, R13, R12, R11 ;  /* 0x0000000c0d0e7389 */ /* 0x00006400000c000b */
[----:B01----:R-:W-:Y:S01]  /*1d7f0*/  ENDCOLLECTIVE ;  /* 0x000000000000791b */ /* 0x003fe20003800000 */
.L_x_10778:
[----:B------:R-:W-:-:S05]  /*1d800*/  @!P3 LEA R3, P4, R10, R3, 0x1 ;  /* 0x000000030a03b211 */ /* 0x000fca00078808ff */
[----:B------:R-:W-:-:S05]  /*1d810*/  @!P3 IMAD.X R2, RZ, RZ, R2, P4 ;  /* 0x000000ffff02b224 */ /* 0x000fca00020e0602 */
[----:B------:R-:W-:Y:S01]  /*1d820*/  @!P3 LOP3.LUT R3, R3, R2, RZ, 0x3c, !PT ;  /* 0x000000020303b212 */ /* 0x000fe200078e3cff */
[----:B------:R-:W-:-:S03]  /*1d830*/  IMAD.MOV.U32 R13, RZ, RZ, R5 ;  /* 0x000000ffff0d7224 */ /* 0x000fc600078e0005 */
[----:B------:R-:W-:-:S04]  /*1d840*/  @!P3 LOP3.LUT R2, R3, R2, RZ, 0x3c, !PT ;  /* 0x000000020302b212 */ /* 0x000fc800078e3cff */
[----:B------:R-:W-:-:S05]  /*1d850*/  @!P3 LOP3.LUT R3, R3, R2, RZ, 0x3c, !PT ;  /* 0x000000020303b212 */ /* 0x000fca00078e3cff */
[----:B------:R-:W-:Y:S01]  /*1d860*/  @!PT LDS RZ, [RZ] ;  /* 0x00000000fffff984 */ /* 0x000fe20000000800 */
[----:B------:R-:W-:Y:S01]  /*1d870*/  @!PT LDS RZ, [RZ] ;  /* 0x00000000fffff984 */ /* 0x000fe20000000800 */
[----:B------:R-:W-:Y:S01]  /*1d880*/  @!PT LDS RZ, [RZ] ;  /* 0x00000000fffff984 */ /* 0x000fe20000000800 */
[----:B------:R-:W-:Y:S04]  /*1d890*/  @!P3 LDGSTS.E.BYPASS.LTC128B.128 [R8+0xcc00], desc[UR42][R2.64], !P0 ;  /* 0x0cc000000208bfae */ /* 0x000fe8000c101d6a */
[----:B------:R-:W-:Y:S04]  /*1d8a0*/  @!P3 LDGSTS.E.BYPASS.LTC128B.128 [R8+0xfc00], desc[UR42][R2.64+0x40], !P1 ;  /* 0x0fc000400208bfae */ /* 0x000fe8000c901d6a */
[----:B------:R0:W-:Y:S02]  /*1d8b0*/  @!P3 LDGSTS.E.BYPASS.LTC128B.128 [R8+0x12c00], desc[UR42][R2.64+0x80], !P2 ;  /* 0x12c000800208bfae */ /* 0x0001e4000d101d6a */
[----:B0-----:R-:W-:-:S05]  /*1d8c0*/  VIADD R2, R25, 0x40 ;  /* 0x0000004019027836 */ /* 0x001fca0000000000 */
[----:B------:R-:W-:Y:S01]  /*1d8d0*/  ISETP.GE.AND P3, PT, R2, R0, PT ;  /* 0x000000000200720c */ /* 0x000fe20003f66270 */
[----:B------:R-:W-:-:S12]  /*1d8e0*/  IMAD.MOV.U32 R2, RZ, RZ, R14 ;  /* 0x000000ffff027224 */ /* 0x000fd800078e000e */
[----:B------:R-:W-:Y:S05]  /*1d8f0*/  WARPSYNC.COLLECTIVE R15, `(.L_x_10779) ;  /* 0x000000000f087348 */ /* 0x000fea0003c00000 */
[----:B------:R0:W1:Y:S02]  /*1d900*/  SHFL.IDX P6, R14, R13, R12, R11 ;  /* 0x0000000c0d0e7389 */ /* 0x00006400000c000b */
[----:B01----:R-:W-:Y:S01]  /*1d910*/  ENDCOLLECTIVE ;  /* 0x000000000000791b */ /* 0x003fe20003800000 */
.L_x_10779:
[----:B------:R-:W-:Y:S02]  /*1d920*/  IMAD.MOV.U32 R13, RZ, RZ, R4 ;  /* 0x000000ffff0d7224 */ /* 0x000fe400078e0004 */
[----:B------:R-:W-:Y:S01]  /*1d930*/  IMAD.MOV.U32 R12, RZ, RZ, 0x3 ;  /* 0x00000003ff0c7424 */ /* 0x000fe200078e00ff */
[----:B------:R-:W-:-:S07]  /*1d940*/  MOV R3, R14 ;  /* 0x0000000e00037202 */ /* 0x000fce0000000f00 */
[----:B------:R-:W-:Y:S05]  /*1d950*/  WARPSYNC.COLLECTIVE R15, `(.L_x_10780) ;  /* 0x000000000f087348 */ /* 0x000fea0003c00000 */
[----:B------:R0:W1:Y:S02]  /*1d960*/  SHFL.IDX P6, R14, R13, R12, R11 ;  /* 0x0000000c0d0e7389 */ /* 0x00006400000c000b */
[----:B01----:R-:W-:Y:S01]  /*1d970*/  ENDCOLLECTIVE ;  /* 0x000000000000791b */ /* 0x003fe20003800000 */
.L_x_10780:
[----:B------:R-:W-:-:S05]  /*1d980*/  @!P3 LEA R3, P4, R10, R3, 0x1 ;  /* 0x000000030a03b211 */ /* 0x000fca00078808ff */
[----:B------:R-:W-:-:S05]  /*1d990*/  @!P3 IMAD.X R2, RZ, RZ, R2, P4 ;  /* 0x000000ffff02b224 */ /* 0x000fca00020e0602 */
[----:B------:R-:W-:Y:S01]  /*1d9a0*/  @!P3 LOP3.LUT R3, R3, R2, RZ, 0x3c, !PT ;  /* 0x000000020303b212 */ /* 0x000fe200078e3cff */
[----:B------:R-:W-:-:S03]  /*1d9b0*/  IMAD.MOV.U32 R13, RZ, RZ, R5 ;  /* 0x000000ffff0d7224 */ /* 0x000fc600078e0005 */
[----:B------:R-:W-:-:S04]  /*1d9c0*/  @!P3 LOP3.LUT R2, R3, R2, RZ, 0x3c, !PT ;  /* 0x000000020302b212 */ /* 0x000fc800078e3cff */
[----:B------:R-:W-:Y:S02]  /*1d9d0*/  @!P3 LOP3.LUT R3, R3, R2, RZ, 0x3c, !PT ;  /* 0x000000020303b212 */ /* 0x000fe400078e3cff */
[----:B------:R-:W-:-:S03]  /*1d9e0*/  MOV R4, R14 ;  /* 0x0000000e00047202 */ /* 0x000fc60000000f00 */
[----:B------:R-:W-:Y:S01]  /*1d9f0*/  @!PT LDS RZ, [RZ] ;  /* 0x00000000fffff984 */ /* 0x000fe20000000800 */
[----:B------:R-:W-:Y:S01]  /*1da00*/  @!PT LDS RZ, [RZ] ;  /* 0x00000000fffff984 */ /* 0x000fe20000000800 */
[----:B------:R-:W-:Y:S01]  /*1da10*/  @!PT LDS RZ, [RZ] ;  /* 0x00000000fffff984 */ /* 0x000fe20000000800 */
[----:B------:R0:W-:Y:S04]  /*1da20*/  @!P3 LDGSTS.E.BYPASS.LTC128B.128 [R8+0xd400], desc[UR42][R2.64], !P0 ;  /* 0x0d4000000208bfae */ /* 0x0001e8000c101d6a */
[----:B0-----:R-:W-:Y:S05]  /*1da30*/  WARPSYNC.COLLECTIVE R15, `(.L_x_10781) ;  /* 0x000000000f087348 */ /* 0x001fea0003c00000 */
[----:B------:R1:W2:Y:S02]  /*1da40*/  SHFL.IDX P6, R14, R13, R12, R11 ;  /* 0x0000000c0d0e7389 */ /* 0x0002a400000c000b */
[----:B012---:R-:W-:Y:S01]  /*1da50*/  ENDCOLLECTIVE ;  /* 0x000000000000791b */ /* 0x007fe20003800000 */
.L_x_10781:
[----:B------:R-:W-:Y:S01]  /*1da60*/  @!PT LDS RZ, [RZ] ;  /* 0x00000000fffff984 */ /* 0x000fe20000000800 */
[----:B------:R-:W-:Y:S01]  /*1da70*/  @!PT LDS RZ, [RZ] ;  /* 0x00000000fffff984 */ /* 0x000fe20000000800 */
[----:B------:R-:W-:Y:S01]  /*1da80*/  @!PT LDS RZ, [RZ] ;  /* 0x00000000fffff984 */ /* 0x000fe20000000800 */
[----:B------:R-:W-:Y:S04]  /*1da90*/  @!P3 LDGSTS.E.BYPASS.LTC128B.128 [R8+0x10400], desc[UR42][R2.64+0x40], !P1 ;  /* 0x104000400208bfae */ /* 0x000fe8000c901d6a */
[----:B------:R0:W-:Y:S01]  /*1daa0*/  @!P3 LDGSTS.E.BYPASS.LTC128B.128 [R8+0x13400], desc[UR42][R2.64+0x80], !P2 ;  /* 0x134000800208bfae */ /* 0x0001e2000d101d6a */
[----:B------:R-:W-:Y:S02]  /*1dab0*/  IMAD.MOV.U32 R13, RZ, RZ, R6 ;  /* 0x000000ffff0d7224 */ /* 0x000fe400078e0006 */
[----:B------:R-:W-:Y:S02]  /*1dac0*/  IMAD.MOV.U32 R12, RZ, RZ, RZ ;  /* 0x000000ffff0c7224 */ /* 0x000fe400078e00ff */
[----:B0-----:R-:W-:Y:S02]  /*1dad0*/  VIADD R2, R25, 0x60 ;  /* 0x0000006019027836 */ /* 0x001fe40000000000 */
[----:B------:R-:W-:-:S03]  /*1dae0*/  IMAD.MOV.U32 R5, RZ, RZ, R14 ;  /* 0x000000ffff057224 */ /* 0x000fc600078e000e */
[----:B------:R-:W-:-:S13]  /*1daf0*/  ISETP.GE.AND P3, PT, R2, R0, PT ;  /* 0x000000000200720c */ /* 0x000fda0003f66270 */
[----:B------:R-:W-:Y:S05]  /*1db00*/  WARPSYNC.COLLECTIVE R15, `(.L_x_10782) ;  /* 0x000000000f087348 */ /* 0x000fea0003c00000 */
[----:B------:R0:W1:Y:S02]  /*1db10*/  SHFL.IDX P6, R14, R13, R12, R11 ;  /* 0x0000000c0d0e7389 */ /* 0x00006400000c000b */
[----:B01----:R-:W-:Y:S01]  /*1db20*/  ENDCOLLECTIVE ;  /* 0x000000000000791b */ /* 0x003fe20003800000 */
.L_x_10782:
[----:B------:R-:W-:Y:S01]  /*1db30*/  @!P3 LEA R2, P4, R10, R5, 0x1 ;  /* 0x000000050a02b211 */ /* 0x000fe200078808ff */
[----:B------:R-:W-:-:S03]  /*1db40*/  IMAD.MOV.U32 R13, RZ, RZ, R7 ;  /* 0x000000ffff0d7224 */ /* 0x000fc600078e0007 */
[----:B------:R-:W-:-:S05]  /*1db50*/  @!P3 IADD3.X R3, RZ, R4, RZ, P4, !PT ;  /* 0x00000004ff03b210 */ /* 0x000fca00027fe4ff */
[----:B------:R-:W-:Y:S01]  /*1db60*/  @!PT LDS RZ, [RZ] ;  /* 0x00000000fffff984 */ /* 0x000fe20000000800 */
[----:B------:R-:W-:Y:S01]  /*1db70*/  @!PT LDS RZ, [RZ] ;  /* 0x00000000fffff984 */ /* 0x000fe20000000800 */
[----:B------:R-:W-:Y:S01]  /*1db80*/  @!PT LDS RZ, [RZ] ;  /* 0x00000000fffff984 */ /* 0x000fe20000000800 */
[----:B------:R-:W-:Y:S04]  /*1db90*/  @!P3 LDGSTS.E.BYPASS.LTC128B.128 [R8+0xdc00], desc[UR42][R2.64], !P0 ;  /* 0x0dc000000208bfae */ /* 0x000fe8000c101d6a */
[----:B------:R-:W-:Y:S04]  /*1dba0*/  @!P3 LDGSTS.E.BYPASS.LTC128B.128 [R8+0x10c00], desc[UR42][R2.64+0x40], !P1 ;  /* 0x10c000400208bfae */ /* 0x000fe8000c901d6a */
[----:B------:R0:W-:Y:S02]  /*1dbb0*/  @!P3 LDGSTS.E.BYPASS.LTC128B.128 [R8+0x13c00], desc[UR42][R2.64+0x80], !P2 ;  /* 0x13c000800208bfae */ /* 0x0001e4000d101d6a */
[----:B0-----:R-:W-:-:S05]  /*1dbc0*/  VIADD R2, R25, 0x80 ;  /* 0x0000008019027836 */ /* 0x001fca0000000000 */
[----:B------:R-:W-:Y:S02]  /*1dbd0*/  ISETP.GE.AND P3, PT, R2, R0, PT ;  /* 0x000000000200720c */ /* 0x000fe40003f66270 */
[----:B------:R-:W-:-:S11]  /*1dbe0*/  MOV R2, R14 ;  /* 0x0000000e00027202 */ /* 0x000fd60000000f00 */
[----:B------:R-:W-:Y:S05]  /*1dbf0*/  WARPSYNC.COLLECTIVE R15, `(.L_x_10783) ;  /* 0x000000000f087348 */ /* 0x000fea0003c00000 */
[----:B------:R0:W1:Y:S02]  /*1dc00*/  SHFL.IDX P6, R14, R13, R12, R11 ;  /* 0x0000000c0d0e7389 */ /* 0x00006400000c000b */
[----:B01----:R-:W-:Y:S01]  /*1dc10*/  ENDCOLLECTIVE ;  /* 0x000000000000791b */ /* 0x003fe20003800000 */
.L_x_10783:
[----:B------:R-:W-:Y:S01]  /*1dc20*/  MOV R13, R6 ;  /* 0x00000006000d7202 */ /* 0x000fe20000000f00 */
[----:B------:R-:W-:Y:S02]  /*1dc30*/  IMAD.MOV.U32 R12, RZ, RZ, 0x1 ;  /* 0x00000001ff0c7424 */ /* 0x000fe400078e00ff */
[----:B------:R-:W-:-:S07]  /*1dc40*/  IMAD.MOV.U32 R3, RZ, RZ, R14 ;  /* 0x000000ffff037224 */ /* 0x000fce00078e000e */
[----:B------:R-:W-:Y:S05]  /*1dc50*/  WARPSYNC.COLLECTIVE R15, `(.L_x_10784) ;  /* 0x000000000f087348 */ /* 0x000fea0003c00000 */
[----:B------:R0:W1:Y:S02]  /*1dc60*/  SHFL.IDX P6, R14, R13, R12, R11 ;  /* 0x0000000c0d0e7389 */ /* 0x00006400000c000b */
[----:B01----:R-:W-:Y:S01]  /*1dc70*/  ENDCOLLECTIVE ;  /* 0x000000000000791b */ /* 0x003fe20003800000 */
.L_x_10784:
[----:B------:R-:W-:-:S05]  /*1dc80*/  @!P3 LEA R3, P4, R10, R3, 0x1 ;  /* 0x000000030a03b211 */ /* 0x000fca00078808ff */
[----:B------:R-:W-:-:S05]  /*1dc90*/  @!P3 IMAD.X R2, RZ, RZ, R2, P4 ;  /* 0x000000ffff02b224 */ /* 0x000fca00020e0602 */
[----:B------:R-:W-:Y:S01]  /*1dca0*/  @!P3 LOP3.LUT R3, R3, R2, RZ, 0x3c, !PT ;  /* 0x000000020303b212 */ /* 0x000fe200078e3cff */
[----:B------:R-:W-:-:S03]  /*1dcb0*/  IMAD.MOV.U32 R13, RZ, RZ, R7 ;  /* 0x000000ffff0d7224 */ /* 0x000fc600078e0007 */
[----:B------:R-:W-:-:S04]  /*1dcc0*/  @!P3 LOP3.LUT R2, R3, R2, RZ, 0x3c, !PT ;  /* 0x000000020302b212 */ /* 0x000fc800078e3cff */
[----:B------:R-:W-:Y:S01]  /*1dcd0*/  @!P3 LOP3.LUT R3, R3, R2, RZ, 0x3c, !PT ;  /* 0x000000020303b212 */ /* 0x000fe200078e3cff */
[----:B------:R-:W-:-:S07]  /*1dce0*/  IMAD.MOV.U32 R6, RZ, RZ, R14 ;  /* 0x000000ffff067224 */ /* 0x000fce00078e000e */
[----:B------:R-:W-:Y:S05]  /*1dcf0*/  WARPSYNC.COLLECTIVE R15, `(.L_x_10785) ;  /* 0x000000000f087348 */ /* 0x000fea0003c00000 */
[----:B------:R0:W1:Y:S02]  /*1dd00*/  SHFL.IDX P6, R14, R13, R12, R11 ;  /* 0x0000000c0d0e7389 */ /* 0x00006400000c000b */
[----:B01----:R-:W-:Y:S01]  /*1dd10*/  ENDCOLLECTIVE ;  /* 0x000000000000791b */ /* 0x003fe20003800000 */
.L_x_10785:
[----:B------:R-:W-:Y:S01]  /*1dd20*/  @!PT LDS RZ, [RZ] ;  /* 0x00000000fffff984 */ /* 0x000fe20000000800 */
[----:B------:R-:W-:Y:S01]  /*1dd30*/  @!PT LDS RZ, [RZ] ;  /* 0x00000000fffff984 */ /* 0x000fe20000000800 */
[----:B------:R-:W-:Y:S01]  /*1dd40*/  @!PT LDS RZ, [RZ] ;  /* 0x00000000fffff984 */ /* 0x000fe20000000800 */
[----:B------:R-:W-:Y:S04]  /*1dd50*/  @!P3 LDGSTS.E.BYPASS.LTC128B.128 [R8+0xe400], desc[UR42][R2.64], !P0 ;  /* 0x0e4000000208bfae */ /* 0x000fe8000c101d6a */
[----:B------:R-:W-:Y:S04]  /*1dd60*/  @!P3 LDGSTS.E.BYPASS.LTC128B.128 [R8+0x11400], desc[UR42][R2.64+0x40], !P1 ;  /* 0x114000400208bfae */ /* 0x000fe8000c901d6a */
[----:B------:R0:W-:Y:S02]  /*1dd70*/  @!P3 LDGSTS.E.BYPASS.LTC128B.128 [R8+0x14400], desc[UR42][R2.64+0x80], !P2 ;  /* 0x144000800208bfae */ /* 0x0001e4000d101d6a */
[----:B0-----:R-:W-:Y:S01]  /*1dd80*/  MOV R2, R14 ;  /* 0x0000000e00027202 */ /* 0x001fe20000000f00 */
[----:B------:R-:W-:Y:S06]  /*1dd90*/  BRA `(.L_x_10786) ;  /* 0xffffffb400347947 */ /* 0x000fec000383ffff */
.L_x_10649:
[----:B-1----:R1:W2:Y:S02]  /*1dda0*/  SYNCS.PHASECHK.TRANS64.TRYWAIT P0, [R16+URZ+0x2d820], R0 ;  /* 0x02d82000100075a7 */ /* 0x0022a4000800017f */
[----:B--2---:R-:W-:Y:S05]  /*1ddb0*/  @!P0 NANOSLEEP.SYNCS 0x989680 ;  /* 0x009896800000895d */ /* 0x004fea0003900000 */
[----:B------:R-:W2:Y:S02]  /*1ddc0*/  @!P0 SYNCS.PHASECHK.TRANS64 P0, [R16+URZ+0x2d820], R0 ;  /* 0x02d82000100085a7 */ /* 0x000ea4000800007f */
[----:B--2---:R-:W-:Y:S05]  /*1ddd0*/  @!P0 BRA `(.L_x_10649) ;  /* 0xfffffffc00f08947 */ /* 0x004fea000383ffff */
[----:B------:R-:W-:Y:S05]  /*1dde0*/  BRA `(.L_x_10787) ;  /* 0xffffffb400987947 */ /* 0x000fea000383ffff */
.L_x_10654:
[----:B0-----:R0:W1:Y:S02]  /*1ddf0*/  SYNCS.PHASECHK.TRANS64.TRYWAIT P0, [R5+URZ+0x2d840], R0 ;  /* 0x02d84000050075a7 */ /* 0x001064000800017f */
[----:B-1----:R-:W-:Y:S05]  /*1de00*/  @!P0 NANOSLEEP.SYNCS 0x989680 ;  /* 0x009896800000895d */ /* 0x002fea0003900000 */
[----:B------:R-:W1:Y:S02]  /*1de10*/  @!P0 SYNCS.PHASECHK.TRANS64 P0, [R5+URZ+0x2d840], R0 ;  /* 0x02d84000050085a7 */ /* 0x000e64000800007f */
[----:B-1----:R-:W-:Y:S05]  /*1de20*/  @!P0 BRA `(.L_x_10654) ;  /* 0xfffffffc00f08947 */ /* 0x002fea000383ffff */
[----:B------:R-:W-:Y:S05]  /*1de30*/  BRA `(.L_x_10788) ;  /* 0xffffffb8008c7947 */ /* 0x000fea000383ffff */
.L_x_10655:
        /* <DEDUP_REMOVED lines=8> */
.L_x_10790:
[----:B------:R-:W-:Y:S05]  /*1dec0*/  BSYNC B1 ;  /* 0x0000000000017941 */ /* 0x000fea0003800000 */
.L_x_10789:
[----:B------:R-:W0:Y:S01]  /*1ded0*/  S2R R21, SR_TID.X ;  /* 0x0000000000157919 */ /* 0x000e220000002100 */
[----:B------:R-:W-:Y:S01]  /*1dee0*/  IMAD.MOV.U32 R13, RZ, RZ, R6 ;  /* 0x000000ffff0d7224 */ /* 0x000fe200078e0006 */
[----:B------:R-:W-:Y:S01]  /*1def0*/  MOV R11, 0x1c1f ;  /* 0x00001c1f000b7802 */ /* 0x000fe20000000f00 */
[----:B------:R-:W-:Y:S01]  /*1df00*/  IMAD.MOV.U32 R12, RZ, RZ, RZ ;  /* 0x000000ffff0c7224 */ /* 0x000fe200078e00ff */
[----:B------:R-:W-:Y:S01]  /*1df10*/  LOP3.LUT R19, R19, 0xffffffdf, RZ, 0xc0, !PT ;  /* 0xffffffdf13137812 */ /* 0x000fe200078ec0ff */
[----:B------:R-:W-:Y:S02]  /*1df20*/  IMAD.MOV.U32 R15, RZ, RZ, -0x1 ;  /* 0xffffffffff0f7424 */ /* 0x000fe400078e00ff */
[----:B------:R-:W-:Y:S01]  /*1df30*/  IMAD.MOV.U32 R3, RZ, RZ, R14 ;  /* 0x000000ffff037224 */ /* 0x000fe200078e000e */
[----:B------:R-:W-:Y:S01]  /*1df40*/  @P1 LOP3.LUT R19, R19, 0x20, RZ, 0xfc, !PT ;  /* 0x0000002013131812 */ /* 0x000fe200078efcff */
[----:B------:R-:W-:-:S07]  /*1df50*/  IMAD R4, R4, 0x2, R16 ;  /* 0x0000000204047824 */ /* 0x000fce00078e0210 */
[----:B0-----:R-:W-:Y:S05]  /*1df60*/  WARPSYNC.COLLECTIVE R15, `(.L_x_10791) ;  /* 0x000000000f087348 */ /* 0x001fea0003c00000 */
[----:B------:R1:W2:Y:S02]  /*1df70*/  SHFL.IDX P6, R14, R13, R12, R11 ;  /* 0x0000000c0d0e7389 */ /* 0x0002a400000c000b */
[----:B012---:R-:W-:Y:S01]  /*1df80*/  ENDCOLLECTIVE ;  /* 0x000000000000791b */ /* 0x007fe20003800000 */
.L_x_10791:
[----:B------:R-:W-:Y:S01]  /*1df90*/  LOP3.LUT P1, RZ, R19, 0x4, RZ, 0xc0, !PT ;  /* 0x0000000413ff7812 */ /* 0x000fe2000782c0ff */
[----:B------:R-:W-:Y:S01]  /*1dfa0*/  IMAD.MOV.U32 R13, RZ, RZ, R7 ;  /* 0x000000ffff0d7224 */ /* 0x000fe200078e0007 */
[----:B------:R-:W-:Y:S01]  /*1dfb0*/  MOV R12, 0x1 ;  /* 0x00000001000c7802 */ /* 0x000fe20000000f00 */
[----:B------:R-:W-:Y:S02]  /*1dfc0*/  IMAD.SHL.U32 R21, R21, 0x8, RZ ;  /* 0x0000000815157824 */ /* 0x000fe400078e00ff */
[----:B------:R-:W-:-:S08]  /*1dfd0*/  IMAD.MOV.U32 R2, RZ, RZ, R14 ;  /* 0x000000ffff027224 */ /* 0x000fd000078e000e */
[----:B------:R-:W-:Y:S05]  /*1dfe0*/  WARPSYNC.COLLECTIVE R15, `(.L_x_10792) ;  /* 0x000000000f087348 */ /* 0x000fea0003c00000 */
[----:B------:R0:W1:Y:S02]  /*1dff0*/  SHFL.IDX P6, R14, R13, R12, R11 ;  /* 0x0000000c0d0e7389 */ /* 0x00006400000c000b */
[----:B01----:R-:W-:Y:S01]  /*1e000*/  ENDCOLLECTIVE ;  /* 0x000000000000791b */ /* 0x003fe20003800000 */
.L_x_10792:
[----:B------:R-:W-:-:S04]  /*1e010*/  LOP3.LUT R21, R21, 0x18, RZ, 0xc0, !PT ;  /* 0x0000001815157812 */ /* 0x000fc800078ec0ff */
        /* <DEDUP_REMOVED lines=14> */
.L_x_10793:
[----:B------:R-:W-:Y:S02]  /*1e100*/  IMAD.MOV.U32 R13, RZ, RZ, R7 ;  /* 0x000000ffff0d7224 */ /* 0x000fe400078e0007 */
[----:B------:R-:W-:Y:S02]  /*1e110*/  IMAD.MOV.U32 R12, RZ, RZ, 0x2 ;  /* 0x00000002ff0c7424 */ /* 0x000fe400078e00ff */
[----:B------:R-:W-:-:S07]  /*1e120*/  IMAD.MOV.U32 R2, RZ, RZ, R14 ;  /* 0x000000ffff027224 */ /* 0x000fce00078e000e */
[----:B------:R-:W-:Y:S05]  /*1e130*/  WARPSYNC.COLLECTIVE R15, `(.L_x_10794) ;  /* 0x000000000f087348 */ /* 0x000fea0003c00000 */
[----:B------:R0:W1:Y:S02]  /*1e140*/  SHFL.IDX P6, R14, R13, R12, R11 ;  /* 0x0000000c0d0e7389 */ /* 0x00006400000c000b */
[----:B01----:R-:W-:Y:S01]  /*1e150*/  ENDCOLLECTIVE ;  /* 0x000000000000791b */ /* 0x003fe20003800000 */
.L_x_10794:
        /* <DEDUP_REMOVED lines=13> */
.L_x_10795:
[----:B------:R-:W-:Y:S01]  /*1e230*/  IMAD.MOV.U32 R13, RZ, RZ, R7 ;  /* 0x000000ffff0d7224 */ /* 0x000fe200078e0007 */
[----:B------:R-:W-:Y:S01]  /*1e240*/  MOV R12, 0x3 ;  /* 0x00000003000c7802 */ /* 0x000fe20000000f00 */
[----:B------:R-:W-:-:S07]  /*1e250*/  IMAD.MOV.U32 R2, RZ, RZ, R14 ;  /* 0x000000ffff027224 */ /* 0x000fce00078e000e */
[----:B------:R-:W-:Y:S05]  /*1e260*/  WARPSYNC.COLLECTIVE R15, `(.L_x_10796) ;  /* 0x000000000f087348 */ /* 0x000fea0003c00000 */
[----:B------:R0:W1:Y:S02]  /*1e270*/  SHFL.IDX P6, R14, R13, R12, R11 ;  /* 0x0000000c0d0e7389 */ /* 0x00006400000c000b */
[----:B01----:R-:W-:Y:S01]  /*1e280*/  ENDCOLLECTIVE ;  /* 0x000000000000791b */ /* 0x003fe20003800000 */
.L_x_10796:
        /* <DEDUP_REMOVED lines=14> */
.L_x_10797:
[----:B------:R-:W-:Y:S01]  /*1e370*/  IMAD.MOV.U32 R2, RZ, RZ, R14 ;  /* 0x000000ffff027224 */ /* 0x000fe200078e000e */
[----:B------:R-:W-:Y:S06]  /*1e380*/  BRA `(.L_x_10798) ;  /* 0xffffffb8000c7947 */ /* 0x000fec000383ffff */
.L_x_10660:
[----:B-1----:R1:W2:Y:S02]  /*1e390*/  SYNCS.PHASECHK.TRANS64.TRYWAIT P0, [R5+URZ+0x2d860], R2 ;  /* 0x02d86002050075a7 */ /* 0x0022a4000800017f */
[----:B--2---:R-:W-:Y:S05]  /*1e3a0*/  @!P0 NANOSLEEP.SYNCS 0x989680 ;  /* 0x009896800000895d */ /* 0x004fea0003900000 */
[----:B------:R-:W2:Y:S02]  /*1e3b0*/  @!P0 SYNCS.PHASECHK.TRANS64 P0, [R5+URZ+0x2d860], R2 ;  /* 0x02d86002050085a7 */ /* 0x000ea4000800007f */
[----:B--2---:R-:W-:Y:S05]  /*1e3c0*/  @!P0 BRA `(.L_x_10660) ;  /* 0xfffffffc00f08947 */ /* 0x004fea000383ffff */
[----:B------:R-:W-:Y:S05]  /*1e3d0*/  BRA `(.L_x_10799) ;  /* 0xffffffb800707947 */ /* 0x000fea000383ffff */
.L_x_10661:
        /* <DEDUP_REMOVED lines=8> */
.L_x_10801:
[----:B------:R-:W-:Y:S05]  /*1e460*/  BSYNC B1 ;  /* 0x0000000000017941 */ /* 0x000fea0003800000 */
.L_x_10800:
        /* <DEDUP_REMOVED lines=9> */
.L_x_10802:
[----:B------:R-:W-:Y:S01]  /*1e500*/  MOV R13, R22 ;  /* 0x00000016000d7202 */ /* 0x000fe20000000f00 */
[----:B------:R-:W-:Y:S02]  /*1e510*/  IMAD.MOV.U32 R12, RZ, RZ, 0x1 ;  /* 0x00000001ff0c7424 */ /* 0x000fe400078e00ff */
[----:B------:R-:W-:-:S07]  /*1e520*/  IMAD.MOV.U32 R2, RZ, RZ, R14 ;  /* 0x000000ffff027224 */ /* 0x000fce00078e000e */
[----:B------:R-:W-:Y:S05]  /*1e530*/  WARPSYNC.COLLECTIVE R15, `(.L_x_10803) ;  /* 0x000000000f087348 */ /* 0x000fea0003c00000 */
[----:B------:R0:W1:Y:S02]  /*1e540*/  SHFL.IDX P6, R14, R13, R12, R11 ;  /* 0x0000000c0d0e7389 */ /* 0x00006400000c000b */
[----:B01----:R-:W-:Y:S01]  /*1e550*/  ENDCOLLECTIVE ;  /* 0x000000000000791b */ /* 0x003fe20003800000 */
.L_x_10803:
        /* <DEDUP_REMOVED lines=16> */
.L_x_10804:
[----:B------:R-:W-:Y:S02]  /*1e660*/  IMAD.MOV.U32 R13, RZ, RZ, R22 ;  /* 0x000000ffff0d7224 */ /* 0x000fe400078e0016 */
[----:B------:R-:W-:Y:S01]  /*1e670*/  IMAD.MOV.U32 R12, RZ, RZ, 0x2 ;  /* 0x00000002ff0c7424 */ /* 0x000fe200078e00ff */
[----:B------:R-:W-:-:S07]  /*1e680*/  MOV R2, R14 ;  /* 0x0000000e00027202 */ /* 0x000fce0000000f00 */
[----:B------:R-:W-:Y:S05]  /*1e690*/  WARPSYNC.COLLECTIVE R15, `(.L_x_10805) ;  /* 0x000000000f087348 */ /* 0x000fea0003c00000 */
[----:B------:R0:W1:Y:S02]  /*1e6a0*/  SHFL.IDX P6, R14, R13, R12, R11 ;  /* 0x0000000c0d0e7389 */ /* 0x00006400000c000b */
[----:B01----:R-:W-:Y:S01]  /*1e6b0*/  ENDCOLLECTIVE ;  /* 0x000000000000791b */ /* 0x003fe20003800000 */
.L_x_10805:
        /* <DEDUP_REMOVED lines=16> */
.L_x_10806:
[----:B------:R-:W-:Y:S01]  /*1e7c0*/  MOV R13, R22 ;  /* 0x00000016000d7202 */ /* 0x000fe20000000f00 */
[----:B------:R-:W-:Y:S02]  /*1e7d0*/  IMAD.MOV.U32 R12, RZ, RZ, 0x3 ;  /* 0x00000003ff0c7424 */ /* 0x000fe400078e00ff */
[----:B------:R-:W-:-:S07]  /*1e7e0*/  IMAD.MOV.U32 R2, RZ, RZ, R14 ;  /* 0x000000ffff027224 */ /* 0x000fce00078e000e */
[----:B------:R-:W-:Y:S05]  /*1e7f0*/  WARPSYNC.COLLECTIVE R15, `(.L_x_10807) ;  /* 0x000000000f087348 */ /* 0x000fea0003c00000 */
[----:B------:R0:W1:Y:S02]  /*1e800*/  SHFL.IDX P6, R14, R13, R12, R11 ;  /* 0x0000000c0d0e7389 */ /* 0x00006400000c000b */
[----:B01----:R-:W-:Y:S01]  /*1e810*/  ENDCOLLECTIVE ;  /* 0x000000000000791b */ /* 0x003fe20003800000 */
.L_x_10807:
        /* <DEDUP_REMOVED lines=13> */
.L_x_10808:
[----:B------:R-:W-:Y:S01]  /*1e8f0*/  @!PT LDS RZ, [RZ] ;  /* 0x00000000fffff984 */ /* 0x000fe20000000800 */
[----:B------:R-:W-:Y:S01]  /*1e900*/  @!PT LDS RZ, [RZ] ;  /* 0x00000000fffff984 */ /* 0x000fe20000000800 */
[----:B------:R-:W-:Y:S01]  /*1e910*/  @!PT LDS RZ, [RZ] ;  /* 0x00000000fffff984 */ /* 0x000fe20000000800 */
[----:B------:R-:W-:Y:S01]  /*1e920*/  LDGSTS.E.BYPASS.LTC128B.128 [R4+0x3400], desc[UR42][R2.64+0x40], !P0 ;  /* 0x0340004002047fae */ /* 0x000fe2000c101d6a */
[----:B------:R-:W-:-:S13]  /*1e930*/  ISETP.LT.OR P0, PT, R6, 0x41, P1 ;  /* 0x000000410600780c */ /* 0x000fda0000f01670 */
[----:B------:R0:W-:Y:S02]  /*1e940*/  LDGSTS.E.BYPASS.LTC128B.128 [R4+0x5400], desc[UR42][R2.64+0x80], !P0 ;  /* 0x0540008002047fae */ /* 0x0001e4000c101d6a */
[----:B0-----:R-:W-:Y:S01]  /*1e950*/  MOV R2, R14 ;  /* 0x0000000e00027202 */ /* 0x001fe20000000f00 */
[----:B------:R-:W-:Y:S06]  /*1e960*/  BRA `(.L_x_10809) ;  /* 0xffffffb400c47947 */ /* 0x000fec000383ffff */
.L_x_10669:
[----:B-1----:R1:W2:Y:S02]  /*1e970*/  SYNCS.PHASECHK.TRANS64.TRYWAIT P0, [R0+URZ+0x2d860], R3 ;  /* 0x02d86003000075a7 */ /* 0x0022a4000800017f */
[----:B--2---:R-:W-:Y:S05]  /*1e980*/  @!P0 NANOSLEEP.SYNCS 0x989680 ;  /* 0x009896800000895d */ /* 0x004fea0003900000 */
[----:B------:R-:W2:Y:S02]  /*1e990*/  @!P0 SYNCS.PHASECHK.TRANS64 P0, [R0+URZ+0x2d860], R3 ;  /* 0x02d86003000085a7 */ /* 0x000ea4000800007f */
[----:B--2---:R-:W-:Y:S05]  /*1e9a0*/  @!P0 BRA `(.L_x_10669) ;  /* 0xfffffffc00f08947 */ /* 0x004fea000383ffff */
[----:B------:R-:W-:Y:S05]  /*1e9b0*/  BRA `(.L_x_10810) ;  /* 0xffffffb800f07947 */ /* 0x000fea000383ffff */
.L_x_10670:
[----:B------:R-:W-:Y:S01]  /*1e9c0*/  BSSY B0, `(.L_x_10811) ;  /* 0x0000008000007945 */ /* 0x000fe20003800000 */
[----:B------:R-:W-:Y:S01]  /*1e9d0*/  IMAD.MOV.U32 R13, RZ, RZ, R22 ;  /* 0x000000ffff0d7224 */ /* 0x000fe200078e0016 */
[----:B------:R-:W-:Y:S01]  /*1e9e0*/  MOV R15, 0xffffffff ;  /* 0xffffffff000f7802 */ /* 0x000fe20000000f00 */
[----:B------:R-:W-:Y:S02]  /*1e9f0*/  IMAD.MOV.U32 R12, RZ, RZ, RZ ;  /* 0x000000ffff0c7224 */ /* 0x000fe400078e00ff */
[----:B------:R-:W-:-:S07]  /*1ea00*/  IMAD.MOV.U32 R11, RZ, RZ, 0x1c1f ;  /* 0x00001c1fff0b7424 */ /* 0x000fce00078e00ff */
[----:B01---5:R-:W-:Y:S05]  /*1ea10*/  WARPSYNC.COLLECTIVE R15, `(.L_x_10812) ;  /* 0x000000000f087348 */ /* 0x023fea0003c00000 */
[----:B------:R2:W3:Y:S02]  /*1ea20*/  SHFL.IDX P6, R14, R13, R12, R11 ;  /* 0x0000000c0d0e7389 */ /* 0x0004e400000c000b */
[----:B0123-5:R-:W-:Y:S01]  /*1ea30*/  ENDCOLLECTIVE ;  /* 0x000000000000791b */ /* 0x02ffe20003800000 */
.L_x_10812:
[----:B------:R-:W-:Y:S05]  /*1ea40*/  BSYNC B0 ;  /* 0x0000000000007941 */ /* 0x000fea0003800000 */
.L_x_10811:
[----:B------:R-:W0:Y:S01]  /*1ea50*/  S2R R2, SR_TID.X ;  /* 0x0000000000027919 */ /* 0x000e220000002100 */
[----:B------:R-:W-:Y:S01]  /*1ea60*/  IMAD.MOV.U32 R13, RZ, RZ, R18 ;  /* 0x000000ffff0d7224 */ /* 0x000fe200078e0012 */
[----:B------:R-:W-:Y:S01]  /*1ea70*/  MOV R11, 0x1c1f ;  /* 0x00001c1f000b7802 */ /* 0x000fe20000000f00 */
[----:B------:R-:W-:Y:S02]  /*1ea80*/  IMAD.MOV.U32 R12, RZ, RZ, RZ ;  /* 0x000000ffff0c7224 */ /* 0x000fe400078e00ff */
[----:B------:R-:W-:Y:S02]  /*1ea90*/  IMAD.MOV.U32 R15, RZ, RZ, -0x1 ;  /* 0xffffffffff0f7424 */ /* 0x000fe400078e00ff */
[----:B------:R-:W-:Y:S02]  /*1eaa0*/  IMAD.MOV.U32 R3, RZ, RZ, R14 ;  /* 0x000000ffff037224 */ /* 0x000fe400078e000e */
[----:B------:R-:W-:-:S07]  /*1eab0*/  IMAD R4, R4, 0x2, R16 ;  /* 0x0000000204047824 */ /* 0x000fce00078e0210 */
[----:B0-----:R-:W-:Y:S05]  /*1eac0*/  WARPSYNC.COLLECTIVE R15, `(.L_x_10813) ;  /* 0x000000000f087348 */ /* 0x001fea0003c00000 */
[----:B------:R1:W2:Y:S02]  /*1ead0*/  SHFL.IDX P6, R14, R13, R12, R11 ;  /* 0x0000000c0d0e7389 */ /* 0x0002a400000c000b */
[----:B012---:R-:W-:Y:S01]  /*1eae0*/  ENDCOLLECTIVE ;  /* 0x000000000000791b */ /* 0x007fe20003800000 */
.L_x_10813:
        /* <DEDUP_REMOVED lines=11> */
[----:B------:R-:W-:-:S02]  /*1eba0*/  IADD3.X R3, RZ, R3, RZ, P0, !PT ;  /* 0x00000003ff037210 */ /* 0x000fc400007fe4ff */
[----:B------:R-:W-:Y:S02]  /*1ebb0*/  ISETP.GE.AND P1, PT, R8, UR4, PT ;  /* 0x0000000408007c0c */ /* 0x000fe4000bf26270 */
[----:B------:R-:W-:-:S13]  /*1ebc0*/  ISETP.GE.AND P0, PT, R7, UR4, PT ;  /* 0x0000000407007c0c */ /* 0x000fda000bf06270 */
[----:B------:R-:W-:Y:S05]  /*1ebd0*/  WARPSYNC.COLLECTIVE R15, `(.L_x_10814) ;  /* 0x000000000f087348 */ /* 0x000fea0003c00000 */
[----:B------:R0:W1:Y:S02]  /*1ebe0*/  SHFL.IDX P6, R14, R13, R12, R11 ;  /* 0x0000000c0d0e7389 */ /* 0x00006400000c000b */
[----:B01----:R-:W-:Y:S01]  /*1ebf0*/  ENDCOLLECTIVE ;  /* 0x000000000000791b */ /* 0x003fe20003800000 */
.L_x_10814:
        /* <DEDUP_REMOVED lines=14> */
.L_x_10815:
[----:B------:R-:W-:Y:S01]  /*1ece0*/  IMAD.MOV.U32 R13, RZ, RZ, R22 ;  /* 0x000000ffff0d7224 */ /* 0x000fe200078e0016 */
[----:B------:R-:W-:Y:S02]  /*1ecf0*/  MOV R12, 0x2 ;  /* 0x00000002000c7802 */ /* 0x000fe40000000f00 */
[----:B------:R-:W-:-:S13]  /*1ed00*/  IADD3 R2, P4, R14, R5, RZ ;  /* 0x000000050e027210 */ /* 0x000fda0007f9e0ff */
[----:B------:R-:W-:Y:S05]  /*1ed10*/  WARPSYNC.COLLECTIVE R15, `(.L_x_10816) ;  /* 0x000000000f087348 */ /* 0x000fea0003c00000 */
[----:B------:R0:W1:Y:S02]  /*1ed20*/  SHFL.IDX P6, R14, R13, R12, R11 ;  /* 0x0000000c0d0e7389 */ /* 0x00006400000c000b */
[----:B01----:R-:W-:Y:S01]  /*1ed30*/  ENDCOLLECTIVE ;  /* 0x000000000000791b */ /* 0x003fe20003800000 */
.L_x_10816:
        /* <DEDUP_REMOVED lines=15> */
.L_x_10817:
[----:B------:R-:W-:Y:S01]  /*1ee30*/  MOV R13, R22 ;  /* 0x00000016000d7202 */ /* 0x000fe20000000f00 */
[----:B------:R-:W-:Y:S01]  /*1ee40*/  IMAD.MOV.U32 R12, RZ, RZ, 0x3 ;  /* 0x00000003ff0c7424 */ /* 0x000fe200078e00ff */
[----:B------:R-:W-:-:S13]  /*1ee50*/  IADD3 R2, P4, R14, R5, RZ ;  /* 0x000000050e027210 */ /* 0x000fda0007f9e0ff */
[----:B------:R-:W-:Y:S05]  /*1ee60*/  WARPSYNC.COLLECTIVE R15, `(.L_x_10818) ;  /* 0x000000000f087348 */ /* 0x000fea0003c00000 */
[----:B------:R0:W1:Y:S02]  /*1ee70*/  SHFL.IDX P6, R14, R13, R12, R11 ;  /* 0x0000000c0d0e7389 */ /* 0x00006400000c000b */
[----:B01----:R-:W-:Y:S01]  /*1ee80*/  ENDCOLLECTIVE ;  /* 0x000000000000791b */ /* 0x003fe20003800000 */
.L_x_10818:
        /* <DEDUP_REMOVED lines=14> */
.L_x_10819:
[----:B------:R-:W-:Y:S05]  /*1ef70*/  BRA `(.L_x_10820) ;  /* 0xffffffb800507947 */ /* 0x000fea000383ffff */
.L_x_10675:
[----:B------:R-:W-:Y:S01]  /*1ef80*/  BSSY B0, `(.L_x_10821) ;  /* 0x0000008000007945 */ /* 0x000fe20003800000 */
[----:B------:R-:W-:Y:S01]  /*1ef90*/  MOV R13, R24 ;  /* 0x00000018000d7202 */ /* 0x000fe20000000f00 */
[----:B------:R-:W-:Y:S02]  /*1efa0*/  IMAD.MOV.U32 R12, RZ, RZ, RZ ;  /* 0x000000ffff0c7224 */ /* 0x000fe400078e00ff */
[----:B------:R-:W-:Y:S02]  /*1efb0*/  IMAD.MOV.U32 R11, RZ, RZ, 0x1f ;  /* 0x0000001fff0b7424 */ /* 0x000fe400078e00ff */
[----:B------:R-:W-:-:S07]  /*1efc0*/  IMAD.MOV.U32 R15, RZ, RZ, -0x1 ;  /* 0xffffffffff0f7424 */ /* 0x000fce00078e00ff */
[----:B01---5:R-:W-:Y:S05]  /*1efd0*/  WARPSYNC.COLLECTIVE R15, `(.L_x_10822) ;  /* 0x000000000f087348 */ /* 0x023fea0003c00000 */
[----:B------:R2:W3:Y:S02]  /*1efe0*/  SHFL.IDX P6, R14, R13, R12, R11 ;  /* 0x0000000c0d0e7389 */ /* 0x0004e400000c000b */
[----:B0123-5:R-:W-:Y:S01]  /*1eff0*/  ENDCOLLECTIVE ;  /* 0x000000000000791b */ /* 0x02ffe20003800000 */
.L_x_10822:
[----:B------:R-:W-:Y:S05]  /*1f000*/  BSYNC B0 ;  /* 0x0000000000007941 */ /* 0x000fea0003800000 */
.L_x_10821:
[----:B------:R-:W-:Y:S01]  /*1f010*/  IMAD.MOV.U32 R13, RZ, RZ, R24 ;  /* 0x000000ffff0d7224 */ /* 0x000fe200078e0018 */
[----:B------:R-:W-:Y:S01]  /*1f020*/  MOV R15, 0xffffffff ;  /* 0xffffffff000f7802 */ /* 0x000fe20000000f00 */
[----:B------:R-:W-:Y:S01]  /*1f030*/  IMAD.MOV.U32 R12, RZ, RZ, 0x1 ;  /* 0x00000001ff0c7424 */ /* 0x000fe200078e00ff */
[----:B------:R-:W-:Y:S01]  /*1f040*/  MOV R0, R14 ;  /* 0x0000000e00007202 */ /* 0x000fe20000000f00 */
[----:B------:R-:W-:Y:S02]  /*1f050*/  IMAD.MOV.U32 R11, RZ, RZ, 0x1f ;  /* 0x0000001fff0b7424 */ /* 0x000fe400078e00ff */
[----:B------:R-:W-:-:S07]  /*1f060*/  IMAD.IADD R9, R27, 0x1, R8 ;  /* 0x000000011b097824 */ /* 0x000fce00078e0208 */
[----:B------:R-:W-:Y:S05]  /*1f070*/  WARPSYNC.COLLECTIVE R15, `(.L_x_10823) ;  /* 0x000000000f087348 */ /* 0x000fea0003c00000 */
[----:B------:R0:W1:Y:S02]  /*1f080*/  SHFL.IDX P6, R14, R13, R12, R11 ;  /* 0x0000000c0d0e7389 */ /* 0x00006400000c000b */
[----:B01----:R-:W-:Y:S01]  /*1f090*/  ENDCOLLECTIVE ;  /* 0x000000000000791b */ /* 0x003fe20003800000 */
.L_x_10823:
        /* <DEDUP_REMOVED lines=15> */
[----:B------:R-:W-:-:S02]  /*1f190*/  MOV R24, RZ ;  /* 0x000000ff00187202 */ /* 0x000fc40000000f00 */
[----:B--2---:R-:W-:Y:S01]  /*1f1a0*/  @!P1 MOV R4, R7 ;  /* 0x0000000700049202 */ /* 0x004fe20000000f00 */
[----:B------:R-:W-:Y:S02]  /*1f1b0*/  IMAD.MOV.U32 R7, RZ, RZ, RZ ;  /* 0x000000ffff077224 */ /* 0x000fe400078e00ff */
[----:B---3--:R-:W-:Y:S01]  /*1f1c0*/  @!P1 IMAD.MOV.U32 R7, RZ, RZ, R5 ;  /* 0x000000ffff079224 */ /* 0x008fe200078e0005 */
[----:B------:R-:W-:-:S03]  /*1f1d0*/  ISETP.NE.AND P1, PT, R8, RZ, PT ;  /* 0x000000ff0800720c */ /* 0x000fc60003f25270 */
[----:B------:R-:W-:-:S10]  /*1f1e0*/  IMAD R13, R7, R4, RZ ;  /* 0x00000004070d7224 */ /* 0x000fd400078e02ff */
[----:B------:R-:W-:Y:S05]  /*1f1f0*/  WARPSYNC.COLLECTIVE R15, `(.L_x_10824) ;  /* 0x000000000f087348 */ /* 0x000fea0003c00000 */
[----:B------:R0:W1:Y:S02]  /*1f200*/  SHFL.UP P6, R14, R13, R12, R11 ;  /* 0x0400000c0d0e7389 */ /* 0x00006400000c000b */
[----:B01----:R-:W-:Y:S01]  /*1f210*/  ENDCOLLECTIVE ;  /* 0x000000000000791b */ /* 0x003fe20003800000 */
.L_x_10824:
[----:B------:R-:W-:Y:S01]  /*1f220*/  IMAD.MOV.U32 R12, RZ, RZ, 0x2 ;  /* 0x00000002ff0c7424 */ /* 0x000fe200078e00ff */
[----:B------:R-:W-:-:S04]  /*1f230*/  SEL R14, R14, RZ, P1 ;  /* 0x000000ff0e0e7207 */ /* 0x000fc80000800000 */
[----:B------:R-:W-:-:S05]  /*1f240*/  IADD3 R5, R13, R14, RZ ;  /* 0x0000000e0d057210 */ /* 0x000fca0007ffe0ff */
[----:B------:R-:W-:-:S07]  /*1f250*/  IMAD.MOV.U32 R13, RZ, RZ, R5 ;  /* 0x000000ffff0d7224 */ /* 0x000fce00078e0005 */
[----:B------:R-:W-:Y:S05]  /*1f260*/  WARPSYNC.COLLECTIVE R15, `(.L_x_10825) ;  /* 0x000000000f087348 */ /* 0x000fea0003c00000 */
[----:B------:R0:W1:Y:S02]  /*1f270*/  SHFL.UP P6, R14, R13, R12, R11 ;  /* 0x0400000c0d0e7389 */ /* 0x00006400000c000b */
[----:B01----:R-:W-:Y:S01]  /*1f280*/  ENDCOLLECTIVE ;  /* 0x000000000000791b */ /* 0x003fe20003800000 */
.L_x_10825:
[----:B------:R-:W-:Y:S01]  /*1f290*/  IMAD.MOV.U32 R12, RZ, RZ, 0x4 ;  /* 0x00000004ff0c7424 */ /* 0x000fe200078e00ff */
[----:B------:R-:W-:-:S05]  /*1f2a0*/  SEL R2, R14, RZ, P2 ;  /* 0x000000ff0e027207 */ /* 0x000fca0001000000 */
[----:B------:R-:W-:-:S05]  /*1f2b0*/  IMAD.IADD R2, R5, 0x1, R2 ;  /* 0x0000000105027824 */ /* 0x000fca00078e0202 */
[----:B------:R-:W-:-:S07]  /*1f2c0*/  MOV R13, R2 ;  /* 0x00000002000d7202 */ /* 0x000fce0000000f00 */
[----:B------:R-:W-:Y:S05]  /*1f2d0*/  WARPSYNC.COLLECTIVE R15, `(.L_x_10826) ;  /* 0x000000000f087348 */ /* 0x000fea0003c00000 */
[----:B------:R0:W1:Y:S02]  /*1f2e0*/  SHFL.UP P6, R14, R13, R12, R11 ;  /* 0x0400000c0d0e7389 */ /* 0x00006400000c000b */
[----:B01----:R-:W-:Y:S01]  /*1f2f0*/  ENDCOLLECTIVE ;  /* 0x000000000000791b */ /* 0x003fe20003800000 */
.L_x_10826:
[----:B------:R-:W-:Y:S02]  /*1f300*/  MOV R12, 0x8 ;  /* 0x00000008000c7802 */ /* 0x000fe40000000f00 */
[----:B------:R-:W-:-:S05]  /*1f310*/  SEL R3, R14, RZ, P3 ;  /* 0x000000ff0e037207 */ /* 0x000fca0001800000 */
[----:B------:R-:W-:-:S04]  /*1f320*/  IMAD.IADD R3, R2, 0x1, R3 ;  /* 0x0000000102037824 */ /* 0x000fc800078e0203 */
[----:B------:R-:W-:-:S07]  /*1f330*/  IMAD.MOV.U32 R13, RZ, RZ, R3 ;  /* 0x000000ffff0d7224 */ /* 0x000fce00078e0003 */
[----:B------:R-:W-:Y:S05]  /*1f340*/  WARPSYNC.COLLECTIVE R15, `(.L_x_10827) ;  /* 0x000000000f087348 */ /* 0x000fea0003c00000 */
[----:B------:R0:W1:Y:S02]  /*1f350*/  SHFL.UP P6, R14, R13, R12, R11 ;  /* 0x0400000c0d0e7389 */ /* 0x00006400000c000b */
[----:B01----:R-:W-:Y:S01]  /*1f360*/  ENDCOLLECTIVE ;  /* 0x000000000000791b */ /* 0x003fe20003800000 */
.L_x_10827:
[----:B------:R-:W-:Y:S01]  /*1f370*/  IMAD.MOV.U32 R12, RZ, RZ, 0x10 ;  /* 0x00000010ff0c7424 */ /* 0x000fe200078e00ff */
[----:B------:R-:W-:-:S05]  /*1f380*/  SEL R14, R14, RZ, P4 ;  /* 0x000000ff0e0e7207 */ /* 0x000fca0002000000 */
[----:B------:R-:W-:-:S04]  /*1f390*/  IMAD.IADD R5, R3, 0x1, R14 ;  /* 0x0000000103057824 */ /* 0x000fc800078e020e */
[----:B------:R-:W-:-:S07]  /*1f3a0*/  IMAD.MOV.U32 R13, RZ, RZ, R5 ;  /* 0x000000ffff0d7224 */ /* 0x000fce00078e0005 */
[----:B------:R-:W-:Y:S05]  /*1f3b0*/  WARPSYNC.COLLECTIVE R15, `(.L_x_10828) ;  /* 0x000000000f087348 */ /* 0x000fea0003c00000 */
[----:B------:R0:W1:Y:S02]  /*1f3c0*/  SHFL.UP P6, R14, R13, R12, R11 ;  /* 0x0400000c0d0e7389 */ /* 0x00006400000c000b */
[----:B01----:R-:W-:Y:S01]  /*1f3d0*/  ENDCOLLECTIVE ;  /* 0x000000000000791b */ /* 0x003fe20003800000 */
.L_x_10828:
        /* <DEDUP_REMOVED lines=8> */
.L_x_10829:
[----:B------:R-:W-:Y:S05]  /*1f460*/  BRA `(.L_x_10830) ;  /* 0xffffffb800707947 */ /* 0x000fea000383ffff */
.L_x_10678:
[----:B------:R-:W-:Y:S01]  /*1f470*/  BSSY B0, `(.L_x_10831) ;  /* 0x0000007000007945 */ /* 0x000fe20003800000 */
[----:B------:R-:W-:Y:S02]  /*1f480*/  IMAD.MOV.U32 R12, RZ, RZ, 0x1 ;  /* 0x00000001ff0c7424 */ /* 0x000fe400078e00ff */
[----:B------:R-:W-:Y:S02]  /*1f490*/  IMAD.MOV.U32 R11, RZ, RZ, RZ ;  /* 0x000000ffff0b7224 */ /* 0x000fe400078e00ff */
[----:B------:R-:W-:-:S07]  /*1f4a0*/  IMAD.MOV.U32 R15, RZ, RZ, -0x1 ;  /* 0xffffffffff0f7424 */ /* 0x000fce00078e00ff */
[----:B-----5:R-:W-:Y:S05]  /*1f4b0*/  WARPSYNC.COLLECTIVE R15, `(.L_x_10832) ;  /* 0x000000000f087348 */ /* 0x020fea0003c00000 */
[----:B------:R0:W1:Y:S02]  /*1f4c0*/  SHFL.UP P6, R14, R13, R12, R11 ;  /* 0x0400000c0d0e7389 */ /* 0x00006400000c000b */
[----:B01---5:R-:W-:Y:S01]  /*1f4d0*/  ENDCOLLECTIVE ;  /* 0x000000000000791b */ /* 0x023fe20003800000 */
.L_x_10832:
[----:B------:R-:W-:Y:S05]  /*1f4e0*/  BSYNC B0 ;  /* 0x0000000000007941 */ /* 0x000fea0003800000 */
.L_x_10831:
        /* <DEDUP_REMOVED lines=8> */
.L_x_10833:
[----:B------:R-:W-:Y:S01]  /*1f570*/  IMAD.MOV.U32 R12, RZ, RZ, 0x4 ;  /* 0x00000004ff0c7424 */ /* 0x000fe200078e00ff */
[----:B------:R-:W-:-:S04]  /*1f580*/  SEL R14, R14, RZ, P2 ;  /* 0x000000ff0e0e7207 */ /* 0x000fc80001000000 */
[----:B------:R-:W-:-:S05]  /*1f590*/  IADD3 R3, R13, R14, RZ ;  /* 0x0000000e0d037210 */ /* 0x000fca0007ffe0ff */
[----:B------:R-:W-:-:S07]  /*1f5a0*/  IMAD.MOV.U32 R13, RZ, RZ, R3 ;  /* 0x000000ffff0d7224 */ /* 0x000fce00078e0003 */
[----:B------:R-:W-:Y:S05]  /*1f5b0*/  WARPSYNC.COLLECTIVE R15, `(.L_x_10834) ;  /* 0x000000000f087348 */ /* 0x000fea0003c00000 */
[----:B------:R0:W1:Y:S02]  /*1f5c0*/  SHFL.UP P6, R14, R13, R12, R11 ;  /* 0x0400000c0d0e7389 */ /* 0x00006400000c000b */
[----:B01----:R-:W-:Y:S01]  /*1f5d0*/  ENDCOLLECTIVE ;  /* 0x000000000000791b */ /* 0x003fe20003800000 */
.L_x_10834:
[----:B------:R-:W-:Y:S01]  /*1f5e0*/  IMAD.MOV.U32 R12, RZ, RZ, 0x8 ;  /* 0x00000008ff0c7424 */ /* 0x000fe200078e00ff */
[----:B------:R-:W-:-:S05]  /*1f5f0*/  SEL R14, R14, RZ, P3 ;  /* 0x000000ff0e0e7207 */ /* 0x000fca0001800000 */
[----:B------:R-:W-:-:S05]  /*1f600*/  IMAD.IADD R5, R3, 0x1, R14 ;  /* 0x0000000103057824 */ /* 0x000fca00078e020e */
[----:B------:R-:W-:-:S07]  /*1f610*/  MOV R13, R5 ;  /* 0x00000005000d7202 */ /* 0x000fce0000000f00 */
[----:B------:R-:W-:Y:S05]  /*1f620*/  WARPSYNC.COLLECTIVE R15, `(.L_x_10835) ;  /* 0x000000000f087348 */ /* 0x000fea0003c00000 */
[----:B------:R0:W1:Y:S02]  /*1f630*/  SHFL.UP P6, R14, R13, R12, R11 ;  /* 0x0400000c0d0e7389 */ /* 0x00006400000c000b */
[----:B01----:R-:W-:Y:S01]  /*1f640*/  ENDCOLLECTIVE ;  /* 0x000000000000791b */ /* 0x003fe20003800000 */
.L_x_10835:
[----:B------:R-:W-:Y:S02]  /*1f650*/  MOV R12, 0x10 ;  /* 0x00000010000c7802 */ /* 0x000fe40000000f00 */
[----:B------:R-:W-:-:S05]  /*1f660*/  SEL R8, R14, RZ, P4 ;  /* 0x000000ff0e087207 */ /* 0x000fca0002000000 */
[----:B------:R-:W-:-:S04]  /*1f670*/  IMAD.IADD R8, R5, 0x1, R8 ;  /* 0x0000000105087824 */ /* 0x000fc800078e0208 */
[----:B------:R-:W-:-:S07]  /*1f680*/  IMAD.MOV.U32 R13, RZ, RZ, R8 ;  /* 0x000000ffff0d7224 */ /* 0x000fce00078e0008 */
[----:B------:R-:W-:Y:S05]  /*1f690*/  WARPSYNC.COLLECTIVE R15, `(.L_x_10836) ;  /* 0x000000000f087348 */ /* 0x000fea0003c00000 */
[----:B------:R0:W1:Y:S02]  /*1f6a0*/  SHFL.UP P6, R14, R13, R12, R11 ;  /* 0x0400000c0d0e7389 */ /* 0x00006400000c000b */
[----:B01----:R-:W-:Y:S01]  /*1f6b0*/  ENDCOLLECTIVE ;  /* 0x000000000000791b */ /* 0x003fe20003800000 */
.L_x_10836:
        /* <DEDUP_REMOVED lines=8> */
.L_x_10837:
[----:B------:R-:W-:Y:S05]  /*1f740*/  BRA `(.L_x_10838) ;  /* 0xffffffb8005c7947 */ /* 0x000fea000383ffff */
.L_x_10680:
[----:B------:R-:W-:Y:S01]  /*1f750*/  BSSY B0, `(.L_x_10839) ;  /* 0x0000006000007945 */ /* 0x000fe20003800000 */
[----:B------:R-:W-:Y:S01]  /*1f760*/  PLOP3.LUT P6, PT, P6, PT, PT, 0x8, 0x0 ;  /* 0x000000000000781c */ /* 0x000fe200037ce170 */
[----:B------:R-:W-:-:S12]  /*1f770*/  IMAD.MOV.U32 R15, RZ, RZ, -0x1 ;  /* 0xffffffffff0f7424 */ /* 0x000fd800078e00ff */
[----:B0----5:R-:W-:Y:S05]  /*1f780*/  WARPSYNC.COLLECTIVE R15, `(.L_x_10840) ;  /* 0x000000000f087348 */ /* 0x021fea0003c00000 */
[----:B------:R-:W-:Y:S01]  /*1f790*/  VOTE.ANY R14, PT, P6 ;  /* 0x00000000000e7806 */ /* 0x000fe200030e0100 */
[----:B0----5:R-:W-:Y:S06]  /*1f7a0*/  ENDCOLLECTIVE ;  /* 0x000000000000791b */ /* 0x021fec0003800000 */
.L_x_10840:
[----:B------:R-:W-:Y:S05]  /*1f7b0*/  BSYNC B0 ;  /* 0x0000000000007941 */ /* 0x000fea0003800000 */
.L_x_10839:
        /* <DEDUP_REMOVED lines=9> */
.L_x_10841:
[----:B------:R-:W-:Y:S01]  /*1f850*/  MOV R13, R7 ;  /* 0x00000007000d7202 */ /* 0x000fe20000000f00 */
[----:B------:R-:W-:-:S07]  /*1f860*/  IMAD.MOV.U32 R4, RZ, RZ, R14 ;  /* 0x000000ffff047224 */ /* 0x000fce00078e000e */
[----:B------:R-:W-:Y:S05]  /*1f870*/  WARPSYNC.COLLECTIVE R15, `(.L_x_10842) ;  /* 0x000000000f087348 */ /* 0x000fea0003c00000 */
[----:B------:R0:W1:Y:S02]  /*1f880*/  SHFL.IDX P6, R14, R13, R12, R11 ;  /* 0x0000000c0d0e7389 */ /* 0x00006400000c000b */
[----:B01----:R-:W-:Y:S01]  /*1f890*/  ENDCOLLECTIVE ;  /* 0x000000000000791b */ /* 0x003fe20003800000 */
.L_x_10842:
[----:B------:R-:W-:Y:S01]  /*1f8a0*/  IMAD.MOV.U32 R7, RZ, RZ, R14 ;  /* 0x000000ffff077224 */ /* 0x000fe200078e000e */
[----:B------:R-:W-:Y:S06]  /*1f8b0*/  BRA `(.L_x_10843) ;  /* 0xffffffb8003c7947 */ /* 0x000fec000383ffff */
.L_x_10682:
[----:B------:R-:W-:Y:S01]  /*1f8c0*/  BSSY B0, `(.L_x_10844) ;  /* 0x0000007000007945 */ /* 0x000fe20003800000 */
[----:B------:R-:W-:Y:S01]  /*1f8d0*/  IMAD.MOV.U32 R13, RZ, RZ, R2 ;  /* 0x000000ffff0d7224 */ /* 0x000fe200078e0002 */
[----:B------:R-:W-:Y:S01]  /*1f8e0*/  MOV R15, 0xffffffff ;  /* 0xffffffff000f7802 */ /* 0x000fe20000000f00 */
[----:B------:R-:W-:-:S07]  /*1f8f0*/  IMAD.MOV.U32 R11, RZ, RZ, 0x1f ;  /* 0x0000001fff0b7424 */ /* 0x000fce00078e00ff */
[----:B0123-5:R-:W-:Y:S05]  /*1f900*/  WARPSYNC.COLLECTIVE R15, `(.L_x_10845) ;  /* 0x000000000f087348 */ /* 0x02ffea0003c00000 */
[----:B------:R4:W0:Y:S02]  /*1f910*/  SHFL.IDX P6, R14, R13, R12, R11 ;  /* 0x0000000c0d0e7389 */ /* 0x00082400000c000b */
[----:B012345:R-:W-:Y:S01]  /*1f920*/  ENDCOLLECTIVE ;  /* 0x000000000000791b */ /* 0x03ffe20003800000 */
.L_x_10845:
[----:B------:R-:W-:Y:S05]  /*1f930*/  BSYNC B0 ;  /* 0x0000000000007941 */ /* 0x000fea0003800000 */
.L_x_10844:
[----:B------:R-:W-:Y:S01]  /*1f940*/  IMAD.MOV.U32 R24, RZ, RZ, R14 ;  /* 0x000000ffff187224 */ /* 0x000fe200078e000e */
[----:B------:R-:W-:Y:S06]  /*1f950*/  BRA `(.L_x_10681) ;  /* 0xffffffb8002c7947 */ /* 0x000fec000383ffff */
.L_x_10686:
[----:B0-----:R0:W1:Y:S02]  /*1f960*/  SYNCS.PHASECHK.TRANS64.TRYWAIT P0, [R5+URZ+0x2d820], R0 ;  /* 0x02d82000050075a7 */ /* 0x001064000800017f */
[----:B-1----:R-:W-:Y:S05]  /*1f970*/  @!P0 NANOSLEEP.SYNCS 0x989680 ;  /* 0x009896800000895d */ /* 0x002fea0003900000 */
[----:B------:R-:W1:Y:S02]  /*1f980*/  @!P0 SYNCS.PHASECHK.TRANS64 P0, [R5+URZ+0x2d820], R0 ;  /* 0x02d82000050085a7 */ /* 0x000e64000800007f */
[----:B-1----:R-:W-:Y:S05]  /*1f990*/  @!P0 BRA `(.L_x_10686) ;  /* 0xfffffffc00f08947 */ /* 0x002fea000383ffff */
[----:B------:R-:W-:Y:S05]  /*1f9a0*/  BRA `(.L_x_10846) ;  /* 0xffffffbc00847947 */ /* 0x000fea000383ffff */
.L_x_10687:
[----:B------:R-:W1:Y:S01]  /*1f9b0*/  S2R R2, SR_TID.X ;  /* 0x0000000000027919 */ /* 0x000e620000002100 */
[----:B------:R-:W-:Y:S01]  /*1f9c0*/  BSSY B0, `(.L_x_10847) ;  /* 0x000000a000007945 */ /* 0x000fe20003800000 */
[----:B------:R-:W-:Y:S01]  /*1f9d0*/  IMAD.MOV.U32 R12, RZ, RZ, RZ ;  /* 0x000000ffff0c7224 */ /* 0x000fe200078e00ff */
[----:B------:R-:W-:Y:S01]  /*1f9e0*/  MOV R11, 0x1f ;  /* 0x0000001f000b7802 */ /* 0x000fe20000000f00 */
[----:B------:R-:W-:Y:S01]  /*1f9f0*/  IMAD.MOV.U32 R15, RZ, RZ, -0x1 ;  /* 0xffffffffff0f7424 */ /* 0x000fe200078e00ff */
[----:B-1----:R-:W-:-:S04]  /*1fa00*/  SHF.R.U32.HI R2, RZ, 0x5, R2 ;  /* 0x00000005ff027819 */ /* 0x002fc80000011602 */
[----:B------:R-:W-:-:S05]  /*1fa10*/  LOP3.LUT R2, R2, 0x3, RZ, 0xc0, !PT ;  /* 0x0000000302027812 */ /* 0x000fca00078ec0ff */
[----:B------:R-:W-:-:S07]  /*1fa20*/  IMAD.MOV.U32 R13, RZ, RZ, R2 ;  /* 0x000000ffff0d7224 */ /* 0x000fce00078e0002 */
[----:B0-23-5:R-:W-:Y:S05]  /*1fa30*/  WARPSYNC.COLLECTIVE R15, `(.L_x_10848) ;  /* 0x000000000f087348 */ /* 0x02dfea0003c00000 */
[----:B------:R1:W4:Y:S02]  /*1fa40*/  SHFL.IDX P6, R14, R13, R12, R11 ;  /* 0x0000000c0d0e7389 */ /* 0x00032400000c000b */
[----:B012345:R-:W-:Y:S01]  /*1fa50*/  ENDCOLLECTIVE ;  /* 0x000000000000791b */ /* 0x03ffe20003800000 */
.L_x_10848:
[----:B------:R-:W-:Y:S05]  /*1fa60*/  BSYNC B0 ;  /* 0x0000000000007941 */ /* 0x000fea0003800000 */
.L_x_10847:
[----:B------:R-:W-:Y:S05]  /*1fa70*/  BRA `(.L_x_10849) ;  /* 0xffffffbc006c7947 */ /* 0x000fea000383ffff */
.L_x_10688:
[----:B------:R-:W-:Y:S01]  /*1fa80*/  BSSY B0, `(.L_x_10850) ;  /* 0x0000006000007945 */ /* 0x000fe20003800000 */
[----:B------:R-:W-:-:S07]  /*1fa90*/  IMAD.MOV.U32 R15, RZ, RZ, -0x1 ;  /* 0xffffffffff0f7424 */ /* 0x000fce00078e00ff */
[----:B0-23-5:R-:W-:Y:S05]  /*1faa0*/  WARPSYNC.COLLECTIVE R15, `(.L_x_10851) ;  /* 0x000000000f0c7348 */ /* 0x02dfea0003c00000 */
[----:B------:R-:W-:Y:S02]  /*1fab0*/  ELECT P6, UR62, PT ;  /* 0x00000000003e782f */ /* 0x000fe400038c0000 */
[----:B------:R-:W-:Y:S01]  /*1fac0*/  MOV R14, UR62 ;  /* 0x0000003e000e7c02 */ /* 0x000fe20008000f00 */
[----:B0-23-5:R-:W-:Y:S10]  /*1fad0*/  ENDCOLLECTIVE ;  /* 0x000000000000791b */ /* 0x02dff40003800000 */
.L_x_10851:
[----:B------:R-:W-:Y:S05]  /*1fae0*/  BSYNC B0 ;  /* 0x0000000000007941 */ /* 0x000fea0003800000 */
.L_x_10850:
[----:B------:R-:W-:Y:S05]  /*1faf0*/  BRA `(.L_x_10852) ;  /* 0xffffffbc00607947 */ /* 0x000fea000383ffff */
.L_x_10690:
[----:B0-----:R0:W1:Y:S02]  /*1fb00*/  SYNCS.PHASECHK.TRANS64.TRYWAIT P1, [R3+URZ+0x2d840], R2 ;  /* 0x02d84002030075a7 */ /* 0x001064000802017f */
[----:B-1----:R-:W-:Y:S05]  /*1fb10*/  @!P1 NANOSLEEP.SYNCS 0x989680 ;  /* 0x009896800000995d */ /* 0x002fea0003900000 */
[----:B------:R-:W1:Y:S02]  /*1fb20*/  @!P1 SYNCS.PHASECHK.TRANS64 P1, [R3+URZ+0x2d840], R2 ;  /* 0x02d84002030095a7 */ /* 0x000e64000802007f */
[----:B-1----:R-:W-:Y:S05]  /*1fb30*/  @!P1 BRA `(.L_x_10690) ;  /* 0xfffffffc00f09947 */ /* 0x002fea000383ffff */
[----:B------:R-:W-:Y:S05]  /*1fb40*/  BRA `(.L_x_10853) ;  /* 0xffffffbc00847947 */ /* 0x000fea000383ffff */
.L_x_10692:
[----:B-1----:R1:W4:Y:S02]  /*1fb50*/  SYNCS.PHASECHK.TRANS64.TRYWAIT P1, [R5+URZ+0x2d840], R0 ;  /* 0x02d84000050075a7 */ /* 0x002324000802017f */
[----:B----4-:R-:W-:Y:S05]  /*1fb60*/  @!P1 NANOSLEEP.SYNCS 0x989680 ;  /* 0x009896800000995d */ /* 0x010fea0003900000 */
[----:B------:R-:W4:Y:S02]  /*1fb70*/  @!P1 SYNCS.PHASECHK.TRANS64 P1, [R5+URZ+0x2d840], R0 ;  /* 0x02d84000050095a7 */ /* 0x000f24000802007f */
[----:B----4-:R-:W-:Y:S05]  /*1fb80*/  @!P1 BRA `(.L_x_10692) ;  /* 0xfffffffc00f09947 */ /* 0x010fea000383ffff */
[----:B------:R-:W-:Y:S05]  /*1fb90*/  BRA `(.L_x_10854) ;  /* 0xffffffbc00947947 */ /* 0x000fea000383ffff */
.L_x_10694:
[----:B----4-:R4:W0:Y:S02]  /*1fba0*/  SYNCS.PHASECHK.TRANS64.TRYWAIT P1, [R3+URZ+0x2d860], R2 ;  /* 0x02d86002030075a7 */ /* 0x010824000802017f */
[----:B0-----:R-:W-:Y:S05]  /*1fbb0*/  @!P1 NANOSLEEP.SYNCS 0x989680 ;  /* 0x009896800000995d */ /* 0x001fea0003900000 */
[----:B------:R-:W0:Y:S02]  /*1fbc0*/  @!P1 SYNCS.PHASECHK.TRANS64 P1, [R3+URZ+0x2d860], R2 ;  /* 0x02d86002030095a7 */ /* 0x000e24000802007f */
[----:B0-----:R-:W-:Y:S05]  /*1fbd0*/  @!P1 BRA `(.L_x_10694) ;  /* 0xfffffffc00f09947 */ /* 0x001fea000383ffff */
[----:B------:R-:W-:Y:S05]  /*1fbe0*/  BRA `(.L_x_10855) ;  /* 0xffffffbc00907947 */ /* 0x000fea000383ffff */
.L_x_10856:
        /* <DEDUP_REMOVED lines=9> */
.L_x_15999:


//--------------------- .text._ZN7cutlass13device_kernelIN5flash11enable_sm90INS1_16FlashAttnFwdSm90INS1_25CollectiveMainloopFwdSm90ILi2EN4cute5tupleIJNS5_1CILi1EEES8_S8_EEENS6_IJNS7_ILi192EEENS7_ILi128EEENS7_ILi96EEEEEELi96ENS_6half_tEfNS_4arch4Sm90ELb0ELb1ELb1ELb0ELb1ELb0ELb0ELb0ELb1ELb1ELb1ELb0EEENS1_21CollectiveEpilogueFwdINS6_IJSA_SC_SB_EEES9_SE_SG_Li384ELb0ELb1ELb1ELb0EEENS1_19SingleTileSchedulerILb0ELb1ELb1ELi192EEEEEEEEEvNT_6ParamsE --------------------------
	.section	.text._ZN7cutlass13device_kernelIN5flash11enable_sm90INS1_16FlashAttnFwdSm90INS1_25CollectiveMainloopFwdSm90ILi2EN4cute5tupleIJNS5_1CILi1EEES8_S8_EEENS6_IJNS7_ILi192EEENS7_ILi128EEENS7_ILi96EEEEEELi96ENS_6half_tEfNS_4arch4Sm90ELb0ELb1ELb1ELb0ELb1ELb0ELb0ELb0ELb1ELb1ELb1ELb0EEENS1_21CollectiveEpilogueFwdINS6_IJSA_SC_SB_EEES9_SE_SG_Li384ELb0ELb1ELb1ELb0EEENS1_19SingleTileSchedulerILb0ELb1ELb1ELi192EEEEEEEEEvNT_6ParamsE,"ax",@progbits
	.align	128
.text._ZN7cutlass13device_kernelIN5flash11enable_sm90INS1_16FlashAttnFwdSm90INS1_25CollectiveMainloopFwdSm90ILi2EN4cute5tupleIJNS5_1CILi1EEES8_S8_EEENS6_IJNS7_ILi192EEENS7_ILi128EEENS7_ILi96EEEEEELi96ENS_6half_tEfNS_4arch4Sm90ELb0ELb1ELb1ELb0ELb1ELb0ELb0ELb0ELb1ELb1ELb1ELb0EEENS1_21CollectiveEpilogueFwdINS6_IJSA_SC_SB_EEES9_SE_SG_Li384ELb0ELb1ELb1ELb0EEENS1_19SingleTileSchedulerILb0ELb1ELb1ELi192EEEEEEEEEvNT_6ParamsE:
        .type           _ZN7cutlass13device_kernelIN5flash11enable_sm90INS1_16FlashAttnFwdSm90INS1_25CollectiveMainloopFwdSm90ILi2EN4cute5tupleIJNS5_1CILi1EEES8_S8_EEENS6_IJNS7_ILi192EEENS7_ILi128EEENS7_ILi96EEEEEELi96ENS_6half_tEfNS_4arch4Sm90ELb0ELb1ELb1ELb0ELb1ELb0ELb0ELb0ELb1ELb1ELb1ELb0EEENS1_21CollectiveEpilogueFwdINS6_IJSA_SC_SB_EEES9_SE_SG_Li384ELb0ELb1ELb1ELb0EEENS1_19SingleTileSchedulerILb0ELb1ELb1ELi192EEEEEEEEEvNT_6ParamsE,@function
        .size           _ZN7cutlass13device_kernelIN5flash11enable_sm90INS1_16FlashAttnFwdSm90INS1_25CollectiveMainloopFwdSm90ILi2EN4cute5tupleIJNS5_1CILi1EEES8_S8_EEENS6_IJNS7_ILi192EEENS7_ILi128EEENS7_ILi96EEEEEELi96ENS_6half_tEfNS_4arch4Sm90ELb0ELb1ELb1ELb0ELb1ELb0ELb0ELb0ELb1ELb1ELb1ELb0EEENS1_21CollectiveEpilogueFwdINS6_IJSA_SC_SB_EEES9_SE_SG_Li384ELb0ELb1ELb1ELb0EEENS1_19SingleTileSchedulerILb0ELb1ELb1ELi192EEEEEEEEEvNT_6ParamsE,(.L_x_16000 - _ZN7cutlass13device_kernelIN5flash11enable_sm90INS1_16FlashAttnFwdSm90INS1_25CollectiveMainloopFwdSm90ILi2EN4cute5tupleIJNS5_1CILi1EEES8_S8_EEENS6_IJNS7_ILi192EEENS7_ILi128EEENS7_ILi96EEEEEELi96ENS_6half_tEfNS_4arch4Sm90ELb0ELb1ELb1ELb0ELb1ELb0ELb0ELb0ELb1ELb1ELb1ELb0EEENS1_21CollectiveEpilogueFwdINS6_IJSA_SC_SB_EEES9_SE_SG_Li384ELb0ELb1ELb1ELb0EEENS1_19SingleTileSchedulerILb0ELb1ELb1ELi192EEEEEEEEEvNT_6ParamsE)
        .other          _ZN7cutlass13device_kernelIN5flash11enable_sm90INS1_16FlashAttnFwdSm90INS1_25CollectiveMainloopFwdSm90ILi2EN4cute5tupleIJNS5_1CILi1EEES8_S8_EEENS6_IJNS7_ILi192EEENS7_ILi128EEENS7_ILi96EEEEEELi96ENS_6half_tEfNS_4arch4Sm90ELb0ELb1ELb1ELb0ELb1ELb0ELb0ELb0ELb1ELb1ELb1ELb0EEENS1_21CollectiveEpilogueFwdINS6_IJSA_SC_SB_EEES9_SE_SG_Li384ELb0ELb1ELb1ELb0EEENS1_19SingleTileSchedulerILb0ELb1ELb1ELi192EEEEEEEEEvNT_6ParamsE,@"STO_CUDA_ENTRY STV_DEFAULT"
_ZN7cutlass13device_kernelIN5flash11enable_sm90INS1_16FlashAttnFwdSm90INS1_25CollectiveMainloopFwdSm90ILi2EN4cute5tupleIJNS5_1CILi1EEES8_S8_EEENS6_IJNS7_ILi192EEENS7_ILi128EEENS7_ILi96EEEEEELi96ENS_6half_tEfNS_4arch4Sm90ELb0ELb1ELb1ELb0ELb1ELb0ELb0ELb0ELb1ELb1ELb1ELb0EEENS1_21CollectiveEpilogueFwdINS6_IJSA_SC_SB_EEES9_SE_SG_Li384ELb0ELb1ELb1ELb0EEENS1_19SingleTileSchedulerILb0ELb1ELb1ELi192EEEEEEEEEvNT_6ParamsE:
        /* <DEDUP_REMOVED lines=45> */
.L_x_10857:
        /* <DEDUP_REMOVED lines=22> */
.L_x_10858:
        /* <DEDUP_REMOVED lines=18> */
.L_x_10859:
        /* <DEDUP_REMOVED lines=22> */
.L_x_10860:
        /* <DEDUP_REMOVED lines=23> */
.L_x_10861:
        /* <DEDUP_REMOVED lines=11> */
.L_x_10864:
[----:B------:R-:W-:-:S08]  /*08d0*/  NOP ;  /* 0x0000000000007918 */ /* 0x000fd00000000000 */
[----:B------:R-:W1:Y:S02]  /*08e0*/  USETMAXREG.TRY_ALLOC.CTAPOOL UP0, 0xa0 ;  /* 0x000000a0000079c8 */ /* 0x000e640008000600 */
[----:B-1----:R-:W-:-:S13]  /*08f0*/  PLOP3.LUT P0, PT, PT, PT, UP0, 0x80, 0x0 ;  /* 0x000000000000781c */ /* 0x002fda0003f0f008 */
[----:B------:R-:W-:Y:S05]  /*0900*/  @!P0 BRA `(.L_x_10864) ;  /* 0xfffffffc00f08947 */ /* 0x000fea000383ffff */
[----:B------:R-:W1:Y:S01]  /*0910*/  S2R R4, SR_TID.X ;  /* 0x0000000000047919 */ /* 0x000e620000002100 */
[----:B------:R-:W2:Y:S01]  /*0920*/  S2UR UR6, SR_CTAID.Y ;  /* 0x00000000000679c3 */ /* 0x000ea20000002600 */
[----:B------:R-:W-:Y:S02]  /*0930*/  ULDC UR7, c[0x0][0xc50] ;  /* 0x0003140000077ab9 */ /* 0x000fe40000000800 */
[----:B------:R-:W-:-:S05]  /*0940*/  UISETP.NE.AND UP0, UPT, UR7, 0x1, UPT ;  /* 0x000000010700788c */ /* 0x000fca000bf05270 */
[----:B------:R-:W3:Y:S06]  /*0950*/  S2UR UR8, SR_CTAID.Z ;  /* 0x00000000000879c3 */ /* 0x000eec0000002700 */
[----:B------:R-:W-:Y:S01]  /*0960*/  @UP0 ULDC UR4, c[0x0][0xc54] ;  /* 0x0003150000040ab9 */ /* 0x000fe20000000800 */
[----:B------:R-:W-:Y:S01]  /*0970*/  @UP0 ULDC UR9, c[0x0][0xc58] ;  /* 0x0003160000090ab9 */ /* 0x000fe20000000800 */
[----:B--2---:R-:W-:Y:S02]  /*0980*/  UIMAD.WIDE.U32 UR4, UR6, UR4, URZ ;  /* 0x00000004060472a5 */ /* 0x004fe4000f8e003f */
[----:B------:R-:W-:-:S02]  /*0990*/  UMOV UR10, UR6 ;  /* 0x00000006000a7c82 */ /* 0x000fc40008000000 */
[----:B------:R-:W-:Y:S01]  /*09a0*/  @UP0 USHF.R.U32.HI UR10, URZ, UR9, UR5 ;  /* 0x000000093f0a0299 */ /* 0x000fe20008011605 */
[----:B-1----:R-:W-:-:S03]  /*09b0*/  LOP3.LUT R0, R4, 0xffffff80, RZ, 0xc0, !PT ;  /* 0xffffff8004007812 */ /* 0x002fc600078ec0ff */
[----:B------:R-:W-:Y:S01]  /*09c0*/  UIADD3 UR4, -UR10, URZ, URZ ;  /* 0x0000003f0a047290 */ /* 0x000fe2000fffe13f */
[----:B------:R-:W-:Y:S06]  /*09d0*/  BAR.ARV 0x8, 0x200 ;  /* 0x0208000000007b1d */ /* 0x000fec0000002000 */
[----:B------:R-:W-:Y:S01]  /*09e0*/  ISETP.NE.AND P0, PT, R0, 0x80, PT ;  /* 0x000000800000780c */ /* 0x000fe20003f05270 */
[----:B------:R-:W-:Y:S01]  /*09f0*/  IMAD.U32 R0, RZ, RZ, UR10 ;  /* 0x0000000aff007e24 */ /* 0x000fe2000f8e00ff */
[----:B------:R-:W-:-:S04]  /*0a00*/  UIMAD UR6, UR7, UR4, UR6 ;  /* 0x00000004070672a4 */ /* 0x000fc8000f8e0206 */
[----:B------:R1:W-:Y:S07]  /*0a10*/  STL [R1+0x4], R0 ;  /* 0x0000040001007387 */ /* 0x0003ee0000100800 */
[----:B------:R-:W-:Y:S06]  /*0a20*/  @!P0 BAR.ARV 0x9, 0x100 ;  /* 0x0244000000008b1d */ /* 0x000fec0000002000 */
[----:B---3--:R-:W-:-:S13]  /*0a30*/  ISETP.LE.AND P0, PT, RZ, UR8, PT ;  /* 0x00000008ff007c0c */ /* 0x008fda000bf03270 */
[----:B-1----:R-:W-:Y:S05]  /*0a40*/  @!P0 BRA `(.L_x_10865) ;  /* 0x0000014800c48947 */ /* 0x002fea0003800000 */
[----:B0-----:R-:W0:Y:S01]  /*0a50*/  LDC.64 R2, c[0x0][0x418] ;  /* 0x00010600ff027b82 */ /* 0x001e220000000a00 */
[----:B------:R-:W-:Y:S01]  /*0a60*/  ULDC UR4, c[0x0][0x448] ;  /* 0x0001120000047ab9 */ /* 0x000fe20000000800 */
[----:B------:R-:W-:Y:S01]  /*0a70*/  VIADD R18, R4, 0xffffff80 ;  /* 0xffffff8004127836 */ /* 0x000fe20000000000 */
[----:B------:R-:W-:-:S04]  /*0a80*/  UISETP.NE.AND UP0, UPT, UR4, 0x1, UPT ;  /* 0x000000010400788c */ /* 0x000fc8000bf05270 */
[----:B------:R-:W-:Y:S01]  /*0a90*/  UP2UR UR4, UPR, URZ, 0x1 ;  /* 0x000000013f047883 */ /* 0x000fe20008000000 */
[----:B------:R-:W1:Y:S05]  /*0aa0*/  LDC R19, c[0x0][0x288] ;  /* 0x0000a200ff137b82 */ /* 0x000e6a0000000800 */
[----:B------:R-:W-:Y:S01]  /*0ab0*/  IMAD.U32 R143, RZ, RZ, UR4 ;  /* 0x00000004ff8f7e24 */ /* 0x000fe2000f8e00ff */
        /* <DEDUP_REMOVED lines=10> */
[----:B---3--:R-:W-:-:S04]  /*0b60*/  UIMAD UR40, UR40, 0xc0, URZ ;  /* 0x000000c0282878a4 */ /* 0x008fc8000f8e023f */
        /* <DEDUP_REMOVED lines=23> */
.L_x_10867:
[----:B------:R-:W-:-:S11]  /*0ce0*/  UISETP.NE.AND UP0, UPT, UR5, 0x1, UPT ;  /* 0x000000010500788c */ /* 0x000fd6000bf05270 */
[----:B------:R-:W-:Y:S02]  /*0cf0*/  @UP0 ULDC.64 UR10, c[0x0][0x9e8] ;  /* 0x00027a00000a0ab9 */ /* 0x000fe40000000a00 */
[----:B------:R-:W-:-:S04]  /*0d00*/  UIMAD.WIDE.U32 UR8, UR4, UR10, URZ ;  /* 0x0000000a040872a5 */ /* 0x000fc8000f8e003f */
[----:B------:R-:W-:-:S12]  /*0d10*/  @UP0 USHF.R.U32.HI UR4, URZ, UR11, UR9 ;  /* 0x0000000b3f040299 */ /* 0x000fd80008011609 */
.L_x_10868:
[----:B------:R-:W-:-:S06]  /*0d20*/  UIMAD UR4, UR4, UR5, UR5 ;  /* 0x00000005040472a4 */ /* 0x000fcc000f8e0205 */
[----:B------:R-:W-:-:S07]  /*0d30*/  VIMNMX R0, R0, UR4, PT ;  /* 0x0000000400007c48 */ /* 0x000fce000bfe0100 */
.L_x_10866:
[----:B------:R-:W-:Y:S01]  /*0d40*/  R2UR UR4, R143 ;  /* 0x000000008f0472ca */ /* 0x000fe200000e0000 */
[-C--:B------:R-:W-:Y:S02]  /*0d50*/  IMAD R19, R16, R5.reuse, -R19 ;  /* 0x0000000510137224 */ /* 0x080fe400078e0a13 */
[----:B------:R-:W-:Y:S02]  /*0d60*/  VIADD R2, R0, 0x7f ;  /* 0x0000007f00027836 */ /* 0x000fe40000000000 */
[----:B------:R-:W-:Y:S01]  /*0d70*/  IMAD R0, R16, R5, 0x7f ;  /* 0x0000007f10007424 */ /* 0x000fe200078e0205 */
[----:B------:R-:W-:Y:S02]  /*0d80*/  R2UR UR7, R19 ;  /* 0x00000000130772ca */ /* 0x000fe400000e0000 */
[----:B------:R-:W-:Y:S02]  /*0d90*/  SHF.R.S32.HI R5, RZ, 0x1f, R2 ;  /* 0x0000001fff057819 */ /* 0x000fe40000011402 */
[----:B------:R-:W-:-:S02]  /*0da0*/  SHF.R.S32.HI R3, RZ, 0x1f, R0 ;  /* 0x0000001fff037819 */ /* 0x000fc40000011400 */
[----:B------:R-:W-:Y:S01]  /*0db0*/  LEA.HI R5, R5, R2, RZ, 0x7 ;  /* 0x0000000205057211 */ /* 0x000fe200078f38ff */
[----:B------:R-:W-:Y:S01]  /*0dc0*/  UISETP.NE.AND UP0, UPT, UR4, URZ, UPT ;  /* 0x0000003f0400728c */ /* 0x000fe2000bf05270 */
[----:B------:R-:W-:Y:S02]  /*0dd0*/  LEA.HI R3, R3, R0, RZ, 0x7 ;  /* 0x0000000003037211 */ /* 0x000fe400078f38ff */
[----:B------:R-:W-:Y:S01]  /*0de0*/  UMOV UR4, UR40 ;  /* 0x0000002800047c82 */ /* 0x000fe20008000000 */
[----:B------:R-:W-:Y:S02]  /*0df0*/  SHF.R.S32.HI R0, RZ, 0x7, R5 ;  /* 0x00000007ff007819 */ /* 0x000fe40000011405 */
        /* <DEDUP_REMOVED lines=22> */
.L_x_10870:
[----:B------:R-:W-:-:S11]  /*0f60*/  UISETP.NE.AND UP0, UPT, UR5, 0x1, UPT ;  /* 0x000000010500788c */ /* 0x000fd6000bf05270 */
[----:B------:R-:W-:Y:S02]  /*0f70*/  @UP0 ULDC.64 UR10, c[0x0][0x9e8] ;  /* 0x00027a00000a0ab9 */ /* 0x000fe40000000a00 */
[----:B------:R-:W-:-:S04]  /*0f80*/  UIMAD.WIDE.U32 UR8, UR4, UR10, URZ ;  /* 0x0000000a040872a5 */ /* 0x000fc8000f8e003f */
[----:B------:R-:W-:-:S12]  /*0f90*/  @UP0 USHF.R.U32.HI UR4, URZ, UR11, UR9 ;  /* 0x0000000b3f040299 */ /* 0x000fd80008011609 */
.L_x_10871:
[----:B------:R-:W-:-:S04]  /*0fa0*/  UIMAD UR4, UR4, UR5, URZ ;  /* 0x00000005040472a4 */ /* 0x000fc8000f8e023f */
[----:B------:R-:W-:-:S04]  /*0fb0*/  UISETP.LT.AND UP0, UPT, UR7, UR4, UPT ;  /* 0x000000040700728c */ /* 0x000fc8000bf01270 */
[----:B------:R-:W-:-:S12]  /*0fc0*/  USEL UR7, UR7, UR4, !UP0 ;  /* 0x0000000407077287 */ /* 0x000fd8000c000000 */
.L_x_10869:
        /* <DEDUP_REMOVED lines=47> */
.L_x_10872:
[----:B------:R-:W-:Y:S02]  /*12c0*/  UIMAD UR5, UR7, UR4, UR10 ;  /* 0x00000004070572a4 */ /* 0x000fe4000f8e020a */
[----:B------:R-:W-:Y:S01]  /*12d0*/  IMAD.U32 R0, RZ, RZ, UR4 ;  /* 0x00000004ff007e24 */ /* 0x000fe2000f8e00ff */
[----:B------:R-:W-:Y:S01]  /*12e0*/  PLOP3.LUT P0, PT, PT, PT, PT, 0x80, 0x0 ;  /* 0x000000000000781c */ /* 0x000fe20003f0f070 */
[----:B------:R-:W-:Y:S01]  /*12f0*/  IMAD.MOV.U32 R2, RZ, RZ, RZ ;  /* 0x000000ffff027224 */ /* 0x000fe200078e00ff */
[----:B------:R-:W-:Y:S02]  /*1300*/  CS2R R134, SRZ ;  /* 0x0000000000867805 */ /* 0x000fe4000001ff00 */
[----:B------:R-:W-:Y:S02]  /*1310*/  CS2R R132, SRZ ;  /* 0x0000000000847805 */ /* 0x000fe4000001ff00 */
[----:B------:R-:W-:Y:S01]  /*1320*/  VIADDMNMX R17, R0, UR5, R17, PT ;  /* 0x0000000500117c46 */ /* 0x000fe2000b800111 */
[----:B------:R-:W-:Y:S01]  /*1330*/  IMAD.U32 R146, RZ, RZ, UR5 ;  /* 0x00000005ff927e24 */ /* 0x000fe2000f8e00ff */
[----:B------:R-:W-:Y:S01]  /*1340*/  CS2R R130, SRZ ;  /* 0x0000000000827805 */ /* 0x000fe2000001ff00 */
[----:B------:R-:W-:Y:S01]  /*1350*/  IMAD.MOV.U32 R0, RZ, RZ, RZ ;  /* 0x000000ffff007224 */ /* 0x000fe200078e00ff */
        /* <DEDUP_REMOVED lines=34> */
[----:B------:R-:W-:Y:S02]  /*1580*/  UIMAD.WIDE UR4, UR7, 0x55555556, URZ ;  /* 0x55555556070478a5 */ /* 0x000fe4000f8e023f */
[----:B------:R-:W-:Y:S02]  /*1590*/  IMAD.U32 R142, RZ, RZ, UR7 ;  /* 0x00000007ff8e7e24 */ /* 0x000fe4000f8e00ff */
[----:B------:R-:W-:-:S04]  /*15a0*/  ULEA.HI UR5, UR5, UR5, URZ, 0x1 ;  /* 0x0000000505057291 */ /* 0x000fc8000f8f083f */
[----:B------:R-:W-:-:S04]  /*15b0*/  UIMAD UR5, UR5, -0x3, UR7 ;  /* 0xfffffffd050578a4 */ /* 0x000fc8000f8e0207 */
[----:B------:R-:W-:Y:S02]  /*15c0*/  ULEA UR4, UR5, UR38, 0xc ;  /* 0x0000002605047291 */ /* 0x000fe4000f8e603f */
[----:B------:R-:W-:Y:S02]  /*15d0*/  ULEA UR5, UR5, UR6, 0xd ;  /* 0x0000000605057291 */ /* 0x000fe4000f8e683f */
[----:B------:R-:W-:Y:S02]  /*15e0*/  UIADD3 UR4, UR4, 0xc400, URZ ;  /* 0x0000c40004047890 */ /* 0x000fe4000fffe03f */
[----:B------:R-:W-:Y:S02]  /*15f0*/  USHF.R.U32.HI UR5, URZ, 0x4, UR5 ;  /* 0x000000043f057899 */ /* 0x000fe40008011605 */
[----:B------:R-:W-:Y:S02]  /*1600*/  USHF.R.U32.HI UR4, URZ, 0x4, UR4 ;  /* 0x000000043f047899 */ /* 0x000fe40008011604 */
[----:B------:R-:W-:-:S02]  /*1610*/  ULOP3.LUT UR5, UR5, 0x3fff, URZ, 0xc0, !UPT ;  /* 0x00003fff05057892 */ /* 0x000fc4000f8ec03f */
[----:B------:R-:W-:-:S04]  /*1620*/  ULOP3.LUT UR39, UR4, 0x3fff, URZ, 0xc0, !UPT ;  /* 0x00003fff04277892 */ /* 0x000fc8000f8ec03f */
[----:B------:R-:W-:Y:S01]  /*1630*/  IMAD.U32 R145, RZ, RZ, UR5 ;  /* 0x00000005ff917e24 */ /* 0x000fe2000f8e00ff */
[----:B------:R-:W-:Y:S07]  /*1640*/  @!P0 BRA `(.L_x_10874) ;  /* 0x0000000000408947 */ /* 0x000fee0003800000 */
        /* <DEDUP_REMOVED lines=16> */
.L_x_10874:
[----:B------:R-:W-:-:S04]  /*1750*/  SHF.L.U32 R0, RZ, 0x1f, RZ ;  /* 0x0000001fff007819 */ /* 0x000fc800000006ff */
[----:B------:R-:W0:Y:S02]  /*1760*/  SYNCS.PHASECHK.TRANS64.TRYWAIT P0, [UR38+0x2d800], R0 ;  /* 0x02d80000ff0075a7 */ /* 0x000e240008000166 */
[----:B0-----:R-:W-:Y:S05]  /*1770*/  @!P0 BRA `(.L_x_10875) ;  /* 0x0000013c00808947 */ /* 0x001fea0003800000 */
.L_x_11008:
[----:B------:R-:W2:Y:S02]  /*1780*/  LDL R2, [R1+0xc] ;  /* 0x00000c0001027983 */ /* 0x000ea40000100800 */
[----:B--2---:R-:W-:-:S13]  /*1790*/  R2UR UR4, R2 ;  /* 0x00000000020472ca */ /* 0x004fda00000e0000 */
[----:B------:R-:W-:-:S06]  /*17a0*/  ULOP3.LUT UR4, UR4, 0x1, URZ, 0xfc, !UPT ;  /* 0x0000000104047892 */ /* 0x000fcc000f8efc3f */
[----:B------:R-:W-:-:S05]  /*17b0*/  IMAD.U32 R2, RZ, RZ, UR4 ;  /* 0x00000004ff027e24 */ /* 0x000fca000f8e00ff */
[----:B------:R-:W-:-:S13]  /*17c0*/  ISETP.NE.AND P0, PT, R2, 0x3, PT ;  /* 0x000000030200780c */ /* 0x000fda0003f05270 */
[----:B------:R-:W-:Y:S05]  /*17d0*/  @!P0 BRA `(.L_x_10876) ;  /* 0x0000000000048947 */ /* 0x000fea0003800000 */
[----:B------:R-:W-:Y:S01]  /*17e0*/  BPT.TRAP 0x1 ;  /* 0x000000040000795c */ /* 0x000fe20000300000 */
.L_x_10876:
[----:B------:R1:W2:Y:S01]  /*17f0*/  SYNCS.PHASECHK.TRANS64.TRYWAIT P1, [UR38+0x2d830], R0 ;  /* 0x02d83000ff0075a7 */ /* 0x0002a20008020166 */
[----:B------:R-:W-:Y:S05]  /*1800*/  @!P0 BRA `(.L_x_10877) ;  /* 0x0000000000048947 */ /* 0x000fea0003800000 */
[----:B------:R-:W-:Y:S01]  /*1810*/  BPT.TRAP 0x1 ;  /* 0x000000040000795c */ /* 0x000fe20000300000 */
.L_x_10877:
[----:B------:R-:W-:-:S05]  /*1820*/  IMAD.U32 R8, RZ, RZ, UR39 ;  /* 0x00000027ff087e24 */ /* 0x000fca000f8e00ff */
[----:B------:R-:W-:Y:S01]  /*1830*/  LOP3.LUT R8, R8, 0x10000, RZ, 0xfc, !PT ;  /* 0x0001000008087812 */ /* 0x000fe200078efcff */
[----:B--2---:R-:W-:Y:S06]  /*1840*/  @P1 BRA `(.L_x_10878) ;  /* 0x0000000000081947 */ /* 0x004fec0003800000 */
[----:B------:R-:W2:Y:S02]  /*1850*/  SYNCS.PHASECHK.TRANS64.TRYWAIT P1, [UR38+0x2d830], R0 ;  /* 0x02d83000ff0075a7 */ /* 0x000ea40008020166 */
[----:B--2---:R-:W-:Y:S05]  /*1860*/  @!P1 BRA `(.L_x_10879) ;  /* 0x0000013c005c9947 */ /* 0x004fea0003800000 */
.L_x_10878:
[----:B------:R-:W-:Y:S05]  /*1870*/  WARPSYNC.ALL ;  /* 0x0000000000007948 */ /* 0x000fea0003800000 */
[----:B------:R-:W-:Y:S01]  /*1880*/  IMAD.MOV.U32 R9, RZ, RZ, -0x7fffffe0 ;  /* 0x80000020ff097424 */ /* 0x000fe200078e00ff */
        /* <DEDUP_REMOVED lines=9> */
[----:B------:R-:W-:Y:S01]  /*1920*/  UMOV UR15, 0x80000020 ;  /* 0x80000020000f7882 */ /* 0x000fe20000000000 */
[----:B------:R-:W-:-:S02]  /*1930*/  UMOV UR17, 0x80000020 ;  /* 0x8000002000117882 */ /* 0x000fc40000000000 */
[----:B------:R-:W-:Y:S01]  /*1940*/  ULOP3.LUT UR39, UR4, 0x10000, URZ, 0xfc, !UPT ;  /* 0x0001000004277892 */ /* 0x000fe2000f8efc3f */
[----:B------:R-:W-:Y:S01]  /*1950*/  UMOV UR19, 0x80000020 ;  /* 0x8000002000137882 */ /* 0x000fe20000000000 */
[----:B------:R-:W-:Y:S02]  /*1960*/  UMOV UR21, 0x80000020 ;  /* 0x8000002000157882 */ /* 0x000fe40000000000 */
[----:B------:R-:W-:Y:S02]  /*1970*/  UIADD3 UR14, UR39, 0x200, URZ ;  /* 0x00000200270e7890 */ /* 0x000fe4000fffe03f */
[----:B------:R-:W-:Y:S01]  /*1980*/  UIADD3 UR12, UR24, 0x300, URZ ;  /* 0x00000300180c7890 */ /* 0x000fe2000fffe03f */
[----:B------:R-:W-:Y:S01]  /*1990*/  UMOV UR10, UR39 ;  /* 0x00000027000a7c82 */ /* 0x000fe20008000000 */
[----:B------:R-:W-:Y:S01]  /*19a0*/  UIADD3 UR16, UR24, 0x302, URZ ;  /* 0x0000030218107890 */ /* 0x000fe2000fffe03f */
[----:B------:R-:W-:Y:S01]  /*19b0*/  HGMMA.64x128x16.F32 R24, gdesc[UR8], RZ, !UPT, gsb0 ;  /* 0x01e00000081879f0 */ /* 0x000fe2000c0008ff */
[----:B------:R-:W-:-:S02]  /*19c0*/  UIADD3 UR8, UR24, 0x2, URZ ;  /* 0x0000000218087890 */ /* 0x000fc4000fffe03f */
[----:B------:R-:W-:Y:S01]  /*19d0*/  UIADD3 UR10, UR39, 0x2, URZ ;  /* 0x00000002270a7890 */ /* 0x000fe2000fffe03f */
[----:B------:R-:W-:Y:S01]  /*19e0*/  UMOV UR9, 0x80000020 ;  /* 0x8000002000097882 */ /* 0x000fe20000000000 */
[----:B------:R-:W-:Y:S01]  /*19f0*/  UMOV UR11, 0x80000020 ;  /* 0x80000020000b7882 */ /* 0x000fe20000000000 */
[----:B------:R-:W-:Y:S02]  /*1a00*/  UIADD3 UR18, UR39, 0x202, URZ ;  /* 0x0000020227127890 */ /* 0x000fe4000fffe03f */
[----:B------:R-:W-:Y:S02]  /*1a10*/  UIADD3 UR20, UR24, 0x600, URZ ;  /* 0x0000060018147890 */ /* 0x000fe4000fffe03f */
[----:B------:R-:W-:Y:S01]  /*1a20*/  UIADD3 UR6, UR39, 0x400, URZ ;  /* 0x0000040027067890 */ /* 0x000fe2000fffe03f */
[----:B------:R-:W-:Y:S01]  /*1a30*/  UMOV UR5, UR21 ;  /* 0x0000001500057c82 */ /* 0x000fe20008000000 */
[----:B------:R-:W-:Y:S01]  /*1a40*/  UMOV UR7, 0x80000020 ;  /* 0x8000002000077882 */ /* 0x000fe20000000000 */
[----:B------:R-:W-:-:S02]  /*1a50*/  UIADD3 UR24, UR24, 0x602, URZ ;  /* 0x0000060218187890 */ /* 0x000fc4000fffe03f */
[----:B------:R-:W-:Y:S01]  /*1a60*/  UMOV UR4, UR20 ;  /* 0x0000001400047c82 */ /* 0x000fe20008000000 */
        /* <DEDUP_REMOVED lines=12> */
[----:B------:R-:W-:Y:S01]  /*1b30*/  HGMMA.64x128x16.F32 R24, gdesc[UR4], R24, gsb0 ;  /* 0x01e00000041879f0 */ /* 0x000fe20008000818 */
[----:B------:R-:W-:Y:S01]  /*1b40*/  UIADD3 UR6, UR39, 0x402, URZ ;  /* 0x0000040227067890 */ /* 0x000fe2000fffe03f */
[----:B------:R-:W-:Y:S01]  /*1b50*/  UMOV UR4, UR24 ;  /* 0x0000001800047c82 */ /* 0x000fe20008000000 */
[----:B------:R-:W-:Y:S01]  /*1b60*/  UMOV UR5, UR25 ;  /* 0x0000001900057c82 */ /* 0x000fe20008000000 */
[----:B------:R-:W-:Y:S01]  /*1b70*/  UMOV UR7, 0x80000020 ;  /* 0x8000002000077882 */ /* 0x000fe20000000000 */
[----:B------:R-:W-:Y:S02]  /*1b80*/  WARPGROUP.DEPBAR.LE gsb0, 0x0 ;  /* 0x00008000000079c5 */ /* 0x000fe40000010000 */
[----:B------:R-:W-:-:S06]  /*1b90*/  WARPGROUP.ARRIVE ;  /* 0x00000000000079c5 */ /* 0x000fcc0000000000 */
[----:B------:R-:W-:Y:S03]  /*1ba0*/  HGMMA.64x128x16.F32 R24, gdesc[UR4], R24, gsb0 ;  /* 0x01e00000041879f0 */ /* 0x000fe60008000818 */
[----:B------:R-:W-:Y:S02]  /*1bb0*/  WARPGROUP.DEPBAR.LE gsb0, 0x0 ;  /* 0x00008000000079c5 */ /* 0x000fe40000010000 */
[----:B------:R-:W-:Y:S05]  /*1bc0*/  @!P0 BRA `(.L_x_10880) ;  /* 0x0000000000048947 */ /* 0x000fea0003800000 */
[----:B------:R-:W-:Y:S01]  /*1bd0*/  BPT.TRAP 0x1 ;  /* 0x000000040000795c */ /* 0x000fe20000300000 */
.L_x_10880:
[----:B------:R-:W-:Y:S01]  /*1be0*/  LOP3.LUT R91, R91, 0xffffff80, RZ, 0xc0, !PT ;  /* 0xffffff805b5b7812 */ /* 0x000fe200078ec0ff */
[----:B------:R-:W-:Y:S01]  /*1bf0*/  ULDC UR5, c[0x0][0x9d8] ;  /* 0x0002760000057ab9 */ /* 0x000fe20000000800 */
[----:B------:R-:W-:Y:S01]  /*1c00*/  R2UR UR4, R143 ;  /* 0x000000008f0472ca */ /* 0x000fe200000e0000 */
[----:B------:R-:W-:Y:S01]  /*1c10*/  FMUL.FTZ R95, R37, UR5 ;  /* 0x00000005255f7c20 */ /* 0x000fe20008410000 */
[----:B------:R-:W-:Y:S01]  /*1c20*/  LEA.HI R37, R23, R18, RZ, 0x2 ;  /* 0x0000001217257211 */ /* 0x000fe200078f10ff */
[----:B------:R-:W-:Y:S02]  /*1c30*/  IMAD.IADD R91, R18, 0x1, -R91 ;  /* 0x00000001125b7824 */ /* 0x000fe400078e0a5b */
[----:B------:R-:W-:Y:S01]  /*1c40*/  FMUL.FTZ R10, R35, UR5 ;  /* 0x00000005230a7c20 */ /* 0x000fe20008410000 */
[----:B------:R-:W-:Y:S01]  /*1c50*/  IMAD.HI R35, R22, 0x55555556, RZ ;  /* 0x5555555616237827 */ /* 0x000fe200078e02ff */
[----:B------:R-:W-:-:S03]  /*1c60*/  LOP3.LUT R37, R37, 0xfffffffc, RZ, 0xc0, !PT ;  /* 0xfffffffc25257812 */ /* 0x000fc600078ec0ff */
[----:B------:R-:W-:Y:S01]  /*1c70*/  FMUL.FTZ R12, R39, UR5 ;  /* 0x00000005270c7c20 */ /* 0x000fe20008410000 */
[----:B------:R-:W-:Y:S01]  /*1c80*/  SHF.R.S32.HI R2, RZ, 0x1f, R91 ;  /* 0x0000001fff027819 */ /* 0x000fe2000001145b */
[----:B------:R-:W2:Y:S01]  /*1c90*/  S2UR UR7, SR_CgaCtaId ;  /* 0x00000000000779c3 */ /* 0x000ea20000008800 */
[----:B------:R-:W-:Y:S01]  /*1ca0*/  LEA.HI R35, R35, R35, RZ, 0x1 ;  /* 0x0000002323237211 */ /* 0x000fe200078f08ff */
[----:B------:R-:W-:Y:S01]  /*1cb0*/  IMAD.IADD R37, R18, 0x1, -R37 ;  /* 0x0000000112257824 */ /* 0x000fe200078e0a25 */
[CC--:B------:R-:W-:Y:S01]  /*1cc0*/  LEA.HI R20, R2.reuse, R91.reuse, RZ, 0x2 ;  /* 0x0000005b02147211 */ /* 0x0c0fe200078f10ff */
[----:B------:R-:W-:Y:S01]  /*1cd0*/  UISETP.NE.AND UP1, UPT, UR4, URZ, UPT ;  /* 0x0000003f0400728c */ /* 0x000fe2000bf25270 */
[----:B------:R-:W-:Y:S01]  /*1ce0*/  LEA.HI R7, R2, R91, RZ, 0x5 ;  /* 0x0000005b02077211 */ /* 0x000fe200078f28ff */
[----:B------:R-:W-:Y:S01]  /*1cf0*/  IMAD R35, R35, -0x3, R22 ;  /* 0xfffffffd23237824 */ /* 0x000fe200078e0216 */
[--C-:B------:R-:W-:Y:S01]  /*1d00*/  SHF.R.S32.HI R2, RZ, 0x2, R20.reuse ;  /* 0x00000002ff027819 */ /* 0x100fe20000011414 */
[----:B------:R-:W-:Y:S01]  /*1d10*/  FMUL.FTZ R99, R45, UR5 ;  /* 0x000000052d637c20 */ /* 0x000fe20008410000 */
[----:B------:R-:W-:Y:S01]  /*1d20*/  SHF.R.S32.HI R21, RZ, 0x1f, R20 ;  /* 0x0000001fff157819 */ /* 0x000fe20000011414 */
[----:B------:R-:W-:Y:S01]  /*1d30*/  FMUL.FTZ R96, R40, UR5 ;  /* 0x0000000528607c20 */ /* 0x000fe20008410000 */
[----:B------:R-:W-:Y:S01]  /*1d40*/  SHF.R.S32.HI R7, RZ, 0x5, R7 ;  /* 0x00000005ff077819 */ /* 0x000fe20000011407 */
[----:B------:R-:W-:Y:S01]  /*1d50*/  IMAD.MOV.U32 R40, RZ, RZ, -0x80 ;  /* 0xffffff80ff287424 */ /* 0x000fe200078e00ff */
[-C--:B------:R-:W-:Y:S01]  /*1d60*/  LEA.HI R21, R21, R2.reuse, RZ, 0x3 ;  /* 0x0000000215157211 */ /* 0x080fe200078f18ff */
[----:B------:R-:W-:Y:S01]  /*1d70*/  FMUL.FTZ R6, R34, UR5 ;  /* 0x0000000522067c20 */ /* 0x000fe20008410000 */
[----:B------:R-:W-:Y:S01]  /*1d80*/  LEA R39, R7, UR40, 0x4 ;  /* 0x0000002807277c11 */ /* 0x000fe2000f8e20ff */
[----:B------:R-:W-:Y:S01]  /*1d90*/  @UP1 ULDC UR4, c[0x0][0x44c] ;  /* 0x0001130000041ab9 */ /* 0x000fe20000000800 */
[----:B------:R-:W-:Y:S01]  /*1da0*/  LOP3.LUT R21, R21, 0xfffffff8, RZ, 0xc0, !PT ;  /* 0xfffffff815157812 */ /* 0x000fe200078ec0ff */
[----:B------:R-:W-:Y:S01]  /*1db0*/  @UP1 ULDC UR6, c[0x0][0x450] ;  /* 0x0001140000061ab9 */ /* 0x000fe20000000800 */
[----:B------:R-:W-:Y:S01]  /*1dc0*/  LEA.HI R7, R37, R37, RZ, 0x1 ;  /* 0x0000002525077211 */ /* 0x000fe200078f08ff */
[----:B------:R-:W-:Y:S01]  /*1dd0*/  UISETP.NE.AND UP0, UPT, UR60, URZ, UPT ;  /* 0x0000003f3c00728c */ /* 0x000fe2000bf05270 */
[----:B------:R-:W-:Y:S01]  /*1de0*/  IADD3 R22, R39, R2, -R21 ;  /* 0x0000000227167210 */ /* 0x000fe20007ffe815 */
[----:B------:R-:W-:Y:S01]  /*1df0*/  FMUL.FTZ R14, R43, UR5 ;  /* 0x000000052b0e7c20 */ /* 0x000fe20008410000 */
[----:B------:R-:W-:Y:S01]  /*1e00*/  LOP3.LUT R2, R7, 0x1ffffffe, RZ, 0xc0, !PT ;  /* 0x1ffffffe07027812 */ /* 0x000fe200078ec0ff */
[----:B------:R-:W-:Y:S01]  /*1e10*/  FMUL.FTZ R34, R54, UR5 ;  /* 0x0000000536227c20 */ /* 0x000fe20008410000 */
[----:B------:R-:W-:Y:S01]  /*1e20*/  PLOP3.LUT P1, PT, PT, PT, UP1, 0x80, 0x0 ;  /* 0x000000000000781c */ /* 0x000fe20003f2f018 */
[----:B------:R-:W-:Y:S01]  /*1e30*/  IMAD R7, R35, 0x40, R22 ;  /* 0x0000004023077824 */ /* 0x000fe200078e0216 */
[----:B------:R-:W-:Y:S01]  /*1e40*/  PLOP3.LUT P2, PT, PT, PT, UP1, 0x80, 0x0 ;  /* 0x000000000000781c */ /* 0x000fe20003f4f018 */
[----:B------:R-:W-:-:S02]  /*1e50*/  IMAD.IADD R2, R37, 0x1, -R2 ;  /* 0x0000000125027824 */ /* 0x000fc400078e0a02 */
[----:B------:R-:W-:Y:S01]  /*1e60*/  FMUL.FTZ R92, R32, UR5 ;  /* 0x00000005205c7c20 */ /* 0x000fe20008410000 */
[----:B------:R-:W-:Y:S02]  /*1e70*/  IMAD R37, R17, R40, 0x80 ;  /* 0x0000008011257424 */ /* 0x000fe400078e0228 */
[----:B------:R-:W-:Y:S01]  /*1e80*/  FMUL.FTZ R94, R36, UR5 ;  /* 0x00000005245e7c20 */ /* 0x000fe20008410000 */
[----:B------:R-:W-:Y:S01]  /*1e90*/  IMAD R7, R2, 0x8, R7 ;  /* 0x0000000802077824 */ /* 0x000fe200078e0207 */
[----:B------:R-:W-:Y:S01]  /*1ea0*/  LOP3.LUT R2, R20, 0x7ffffffc, RZ, 0xc0, !PT ;  /* 0x7ffffffc14027812 */ /* 0x000fe200078ec0ff */
[----:B------:R-:W-:Y:S01]  /*1eb0*/  FMUL.FTZ R11, R38, UR5 ;  /* 0x00000005260b7c20 */ /* 0x000fe20008410000 */
[----:B------:R-:W-:Y:S01]  /*1ec0*/  FMUL.FTZ R13, R42, UR5 ;  /* 0x000000052a0d7c20 */ /* 0x000fe20008410000 */
[----:B------:R-:W-:Y:S02]  /*1ed0*/  IMAD.MOV.U32 R45, RZ, RZ, R7 ;  /* 0x000000ffff2d7224 */ /* 0x000fe400078e0007 */
[----:B------:R-:W-:Y:S01]  /*1ee0*/  FMUL.FTZ R54, R56, UR5 ;  /* 0x0000000538367c20 */ /* 0x000fe20008410000 */
[----:B------:R-:W-:Y:S01]  /*1ef0*/  @P1 IMAD.HI.U32 R21, R7, UR4, RZ ;  /* 0x0000000407151c27 */ /* 0x000fe2000f8e00ff */
[----:B------:R-:W-:-:S03]  /*1f00*/  UIADD3 UR4, UR38, 0x2d840, URZ ;  /* 0x0002d84026047890 */ /* 0x000fc6000fffe03f */
[----:B------:R-:W-:Y:S01]  /*1f10*/  FMUL.FTZ R43, R67, UR5 ;  /* 0x00000005432b7c20 */ /* 0x000fe20008410000 */
[----:B------:R-:W-:Y:S01]  /*1f20*/  FMUL.FTZ R105, R68, UR5 ;  /* 0x0000000544697c20 */ /* 0x000fe20008410000 */
[----:B------:R-:W-:Y:S01]  /*1f30*/  IMAD.IADD R2, R91, 0x1, -R2 ;  /* 0x000000015b027824 */ /* 0x000fe200078e0a02 */
[----:B------:R-:W-:Y:S01]  /*1f40*/  @P2 SHF.R.U32.HI R45, RZ, UR6, R21 ;  /* 0x00000006ff2d2c19 */ /* 0x000fe20008011615 */
[----:B--2---:R-:W-:Y:S01]  /*1f50*/  UPRMT UR4, UR7, 0x654, UR4 ;  /* 0x0000065407047896 */ /* 0x004fe20008000004 */
[----:B------:R-:W-:Y:S02]  /*1f60*/  VIADD R21, R37, 0x1 ;  /* 0x0000000125157836 */ /* 0x000fe40000000000 */
[----:B------:R-:W-:Y:S01]  /*1f70*/  FMUL.FTZ R106, R69, UR5 ;  /* 0x00000005456a7c20 */ /* 0x000fe20008410000 */
[----:B------:R-:W-:Y:S01]  /*1f80*/  FMUL.FTZ R88, R24, UR5 ;  /* 0x0000000518587c20 */ /* 0x000fe20008410000 */
[----:B------:R-:W2:Y:S01]  /*1f90*/  SHFL.IDX PT, R20, R45, RZ, 0x1c1f ;  /* 0x001c1fff2d147589 */ /* 0x000ea200000e0000 */
[----:B01----:R-:W-:Y:S01]  /*1fa0*/  FMUL.FTZ R0, R26, UR5 ;  /* 0x000000051a007c20 */ /* 0x003fe20008410000 */
        /* <DEDUP_REMOVED lines=46> */
[----:B------:R-:W-:Y:S01]  /*2290*/  IMAD R21, R2, -0x2, R21 ;  /* 0xfffffffe02157824 */ /* 0x000fe200078e0215 */
[----:B------:R-:W-:Y:S01]  /*22a0*/  ULDC UR35, c[0x0][0x2f0] ;  /* 0x0000bc0000237ab9 */ /* 0x000fe20000000800 */
[----:B------:R-:W-:Y:S01]  /*22b0*/  ULDC UR5, c[0x0][0x288] ;  /* 0x0000a20000057ab9 */ /* 0x000fe20000000800 */
[----:B------:R-:W-:Y:S01]  /*22c0*/  PLOP3.LUT P1, PT, PT, PT, UP0, 0x40, 0x0 ;  /* 0x000000000000781c */ /* 0x000fe20003f2e808 */
[----:B------:R-:W-:Y:S01]  /*22d0*/  SYNCS.ARRIVE.TRANS64.RED.A1T0 RZ, [UR4], RZ ;  /* 0x000000ffffff79a7 */ /* 0x000fe20008100404 */
[C---:B------:R-:W-:Y:S01]  /*22e0*/  IMAD R39, R16.reuse, UR35, R21 ;  /* 0x0000002310277c24 */ /* 0x040fe2000f8e0215 */
[----:B------:R-:W0:Y:S01]  /*22f0*/  MUFU.TANH R88, R88 ;  /* 0x0000005800587308 */ /* 0x000e220000002400 */
        /* <DEDUP_REMOVED lines=10> */
[----:B------:R-:W-:-:S02]  /*23a0*/  VIADD R83, R39, UR7 ;  /* 0x0000000727537c36 */ /* 0x000fc40008000000 */
[----:B------:R-:W-:Y:S01]  /*23b0*/  IMAD.U32 R144, RZ, RZ, UR7 ;  /* 0x00000007ff907e24 */ /* 0x000fe2000f8e00ff */
[----:B--2---:R-:W-:Y:S01]  /*23c0*/  VIADDMNMX R39, R20, R48, R81, PT ;  /* 0x0000003014277246 */ /* 0x004fe20003800151 */
[----:B------:R-:W-:Y:S01]  /*23d0*/  IMAD.IADD R40, R83, 0x1, R20 ;  /* 0x0000000153287824 */ /* 0x000fe200078e0214 */
[----:B------:R-:W2:Y:S08]  /*23e0*/  MUFU.TANH R0, R0 ;  /* 0x0000000000007308 */ /* 0x000eb00000002400 */
        /* <DEDUP_REMOVED lines=76> */
.L_x_10883:
[----:B------:R-:W-:Y:S02]  /*28b0*/  ULDC UR4, c[0x0][0x9e4] ;  /* 0x0002790000047ab9 */ /* 0x000fe40000000800 */
[----:B------:R-:W-:-:S05]  /*28c0*/  IMAD.U32 R50, RZ, RZ, UR4 ;  /* 0x00000004ff327e24 */ /* 0x000fca000f8e00ff */
[----:B------:R-:W-:-:S13]  /*28d0*/  ISETP.NE.AND P1, PT, R50, 0x1, PT ;  /* 0x000000013200780c */ /* 0x000fda0003f25270 */
[----:B------:R-:W1:Y:S02]  /*28e0*/  @P1 LDC.64 R20, c[0x0][0x9e8] ;  /* 0x00027a00ff141b82 */ /* 0x000e640000000a00 */
[----:B-1----:R-:W-:-:S05]  /*28f0*/  @P1 IMAD.HI.U32 R20, R47, R20, RZ ;  /* 0x000000142f141227 */ /* 0x002fca00078e00ff */
[----:B------:R-:W-:-:S07]  /*2900*/  @P1 SHF.R.U32.HI R47, RZ, R21, R20 ;  /* 0x00000015ff2f1219 */ /* 0x000fce0000011614 */
.L_x_10884:
[----:B------:R-:W-:Y:S05]  /*2910*/  BSYNC B0 ;  /* 0x0000000000007941 */ /* 0x000fea0003800000 */
.L_x_10882:
[----:B------:R-:W-:-:S04]  /*2920*/  IMAD R47, R47, R50, -R46 ;  /* 0x000000322f2f7224 */ /* 0x000fc800078e0a2e */
[----:B------:R-:W-:-:S05]  /*2930*/  IMAD R47, R2, -0x2, R47 ;  /* 0xfffffffe022f7824 */ /* 0x000fca00078e022f */
[----:B------:R-:W-:Y:S02]  /*2940*/  VIADDMNMX R39, R47, R50, R39, PT ;  /* 0x000000322f277246 */ /* 0x000fe40003800127 */
[----:B------:R-:W-:-:S07]  /*2950*/  VIMNMX R40, R40, R47, !PT ;  /* 0x0000002f28287248 */ /* 0x000fce0007fe0100 */
.L_x_10881:
[----:B------:R-:W1:Y:S01]  /*2960*/  SHFL.IDX PT, R21, R45, 0x1, 0x1c1f ;  /* 0x003c1f002d157f89 */ /* 0x000e6200000e0000 */
[----:B------:R-:W-:-:S06]  /*2970*/  UISETP.NE.AND UP0, UPT, UR60, URZ, UPT ;  /* 0x0000003f3c00728c */ /* 0x000fcc000bf05270 */
[----:B------:R-:W-:Y:S02]  /*2980*/  PLOP3.LUT P1, PT, PT, PT, UP0, 0x40, 0x0 ;  /* 0x000000000000781c */ /* 0x000fe40003f2e808 */
[----:B-1----:R-:W-:Y:S01]  /*2990*/  VIADDMNMX R81, R21, R48, R81, PT ;  /* 0x0000003015517246 */ /* 0x002fe20003800151 */
        /* <DEDUP_REMOVED lines=16> */
.L_x_10887:
[----:B------:R-:W-:Y:S02]  /*2aa0*/  ULDC UR4, c[0x0][0x9e4] ;  /* 0x0002790000047ab9 */ /* 0x000fe40000000800 */
[----:B------:R-:W-:-:S05]  /*2ab0*/  IMAD.U32 R47, RZ, RZ, UR4 ;  /* 0x00000004ff2f7e24 */ /* 0x000fca000f8e00ff */
[----:B------:R-:W-:-:S13]  /*2ac0*/  ISETP.NE.AND P1, PT, R47, 0x1, PT ;  /* 0x000000012f00780c */ /* 0x000fda0003f25270 */
[----:B------:R-:W1:Y:S02]  /*2ad0*/  @P1 LDC.64 R20, c[0x0][0x9e8] ;  /* 0x00027a00ff141b82 */ /* 0x000e640000000a00 */
[----:B-1----:R-:W-:-:S05]  /*2ae0*/  @P1 IMAD.HI.U32 R20, R45, R20, RZ ;  /* 0x000000142d141227 */ /* 0x002fca00078e00ff */
[----:B------:R-:W-:-:S07]  /*2af0*/  @P1 SHF.R.U32.HI R45, RZ, R21, R20 ;  /* 0x00000015ff2d1219 */ /* 0x000fce0000011614 */
.L_x_10888:
[----:B------:R-:W-:Y:S05]  /*2b00*/  BSYNC B0 ;  /* 0x0000000000007941 */ /* 0x000fea0003800000 */
.L_x_10886:
[----:B------:R-:W-:-:S04]  /*2b10*/  IMAD R45, R45, R47, -R46 ;  /* 0x0000002f2d2d7224 */ /* 0x000fc800078e0a2e */
[----:B------:R-:W-:-:S05]  /*2b20*/  IMAD R20, R2, -0x2, R45 ;  /* 0xfffffffe02147824 */ /* 0x000fca00078e022d */
[----:B------:R-:W-:Y:S02]  /*2b30*/  VIADDMNMX R81, R20, R47, R81, PT ;  /* 0x0000002f14517246 */ /* 0x000fe40003800151 */
[----:B------:R-:W-:-:S07]  /*2b40*/  VIMNMX R83, R83, R20, !PT ;  /* 0x0000001453537248 */ /* 0x000fce0007fe0100 */
.L_x_10885:
[C---:B------:R-:W-:Y:S01]  /*2b50*/  ISETP.GE.AND P5, PT, R37.reuse, 0x2, PT ;  /* 0x000000022500780c */ /* 0x040fe20003fa6270 */
[----:B------:R-:W-:Y:S01]  /*2b60*/  ULDC UR11, c[0x0][0x988] ;  /* 0x00026200000b7ab9 */ /* 0x000fe20000000800 */
[----:B------:R-:W-:Y:S01]  /*2b70*/  ISETP.GE.AND P4, PT, R37, 0xa, PT ;  /* 0x0000000a2500780c */ /* 0x000fe20003f86270 */
[----:B------:R-:W-:Y:S01]  /*2b80*/  UISETP.NE.AND UP0, UPT, UR60, URZ, UPT ;  /* 0x0000003f3c00728c */ /* 0x000fe2000bf05270 */
[----:B------:R-:W-:Y:S02]  /*2b90*/  ISETP.GT.AND P1, PT, R40, 0x1, !P5 ;  /* 0x000000012800780c */ /* 0x000fe40006f24270 */
[----:B------:R-:W-:Y:S02]  /*2ba0*/  P2R R85, PR, RZ, 0x1 ;  /* 0x00000001ff557803 */ /* 0x000fe40000000000 */
[----:B------:R-:W-:Y:S02]  /*2bb0*/  ISETP.LT.OR P1, PT, R39, 0x2, P1 ;  /* 0x000000022700780c */ /* 0x000fe40000f21670 */
[----:B------:R-:W-:-:S02]  /*2bc0*/  ISETP.GE.AND P0, PT, R37, 0x11, PT ;  /* 0x000000112500780c */ /* 0x000fc40003f06270 */
[----:B------:R-:W-:Y:S02]  /*2bd0*/  FSEL R25, R25, -INF , !P1 ;  /* 0xff80000019197808 */ /* 0x000fe40004800000 */
[C---:B------:R-:W-:Y:S02]  /*2be0*/  ISETP.GT.AND P1, PT, R40.reuse, 0x9, !P4 ;  /* 0x000000092800780c */ /* 0x040fe40006724270 */
[----:B------:R-:W-:Y:S02]  /*2bf0*/  ISETP.GE.AND P2, PT, R37, 0x1, PT ;  /* 0x000000012500780c */ /* 0x000fe40003f46270 */
[----:B------:R-:W-:Y:S02]  /*2c00*/  ISETP.LT.OR P1, PT, R39, 0xa, P1 ;  /* 0x0000000a2700780c */ /* 0x000fe40000f21670 */
[----:B------:R-:W-:Y:S02]  /*2c10*/  ISETP.GT.AND P3, PT, R40, RZ, !P2 ;  /* 0x000000ff2800720c */ /* 0x000fe40005764270 */
[----:B0-----:R-:W-:-:S02]  /*2c20*/  FSEL R21, R89, -INF , !P1 ;  /* 0xff80000059157808 */ /* 0x001fc40004800000 */
[----:B------:R-:W-:Y:S02]  /*2c30*/  ISETP.GT.AND P1, PT, R40, 0x10, !P0 ;  /* 0x000000102800780c */ /* 0x000fe40004724270 */
[----:B------:R-:W-:Y:S02]  /*2c40*/  ISETP.GE.AND P0, PT, R37, 0x12, PT ;  /* 0x000000122500780c */ /* 0x000fe40003f06270 */
[----:B------:R-:W-:Y:S02]  /*2c50*/  ISETP.LT.OR P1, PT, R39, 0x11, P1 ;  /* 0x000000112700780c */ /* 0x000fe40000f21670 */
[----:B------:R-:W-:Y:S02]  /*2c60*/  ISETP.GE.AND P4, PT, R37, 0x4a, PT ;  /* 0x0000004a2500780c */ /* 0x000fe40003f86270 */
[----:B------:R-:W-:Y:S02]  /*2c70*/  FSEL R45, R92, -INF , !P1 ;  /* 0xff8000005c2d7808 */ /* 0x000fe40004800000 */
[----:B------:R-:W-:-:S02]  /*2c80*/  ISETP.GT.AND P1, PT, R40, 0x11, !P0 ;  /* 0x000000112800780c */ /* 0x000fc40004724270 */
[----:B------:R-:W-:Y:S02]  /*2c90*/  ISETP.GE.AND P0, PT, R37, 0x19, PT ;  /* 0x000000192500780c */ /* 0x000fe40003f06270 */
[C---:B------:R-:W-:Y:S02]  /*2ca0*/  ISETP.LT.OR P1, PT, R39.reuse, 0x12, P1 ;  /* 0x000000122700780c */ /* 0x040fe40000f21670 */
[----:B------:R-:W-:Y:S02]  /*2cb0*/  ISETP.LT.OR P3, PT, R39, 0x1, P3 ;  /* 0x000000012700780c */ /* 0x000fe40001f61670 */
[----:B------:R-:W-:Y:S02]  /*2cc0*/  FSEL R46, R93, -INF , !P1 ;  /* 0xff8000005d2e7808 */ /* 0x000fe40004800000 */
[----:B------:R-:W-:Y:S02]  /*2cd0*/  ISETP.GT.AND P1, PT, R40, 0x18, !P0 ;  /* 0x000000182800780c */ /* 0x000fe40004724270 */
[----:B------:R-:W-:-:S02]  /*2ce0*/  ISETP.GE.AND P0, PT, R37, 0x1a, PT ;  /* 0x0000001a2500780c */ /* 0x000fc40003f06270 */
[----:B------:R-:W-:Y:S02]  /*2cf0*/  ISETP.LT.OR P1, PT, R39, 0x19, P1 ;  /* 0x000000192700780c */ /* 0x000fe40000f21670 */
[C---:B------:R-:W-:Y:S02]  /*2d00*/  ISETP.GE.AND P6, PT, R37.reuse, 0x9, PT ;  /* 0x000000092500780c */ /* 0x040fe40003fc6270 */
[----:B------:R-:W-:Y:S02]  /*2d10*/  FSEL R47, R94, -INF , !P1 ;  /* 0xff8000005e2f7808 */ /* 0x000fe40004800000 */
[----:B------:R-:W-:Y:S02]  /*2d20*/  ISETP.GT.AND P1, PT, R40, 0x19, !P0 ;  /* 0x000000192800780c */ /* 0x000fe40004724270 */
[----:B------:R-:W-:Y:S02]  /*2d30*/  ISETP.GE.AND P0, PT, R37, 0x21, PT ;  /* 0x000000212500780c */ /* 0x000fe40003f06270 */
[----:B------:R-:W-:-:S02]  /*2d40*/  ISETP.LT.OR P1, PT, R39, 0x1a, P1 ;  /* 0x0000001a2700780c */ /* 0x000fc40000f21670 */
[----:B------:R-:W-:Y:S02]  /*2d50*/  FSEL R88, R88, -INF , !P3 ;  /* 0xff80000058587808 */ /* 0x000fe40005800000 */
[----:B------:R-:W-:Y:S02]  /*2d60*/  FSEL R48, R95, -INF , !P1 ;  /* 0xff8000005f307808 */ /* 0x000fe40004800000 */
[C---:B------:R-:W-:Y:S02]  /*2d70*/  ISETP.GT.AND P1, PT, R40.reuse, 0x20, !P0 ;  /* 0x000000202800780c */ /* 0x040fe40004724270 */
[----:B------:R-:W-:Y:S02]  /*2d80*/  ISETP.GE.AND P0, PT, R37, 0x22, PT ;  /* 0x000000222500780c */ /* 0x000fe40003f06270 */
[----:B------:R-:W-:Y:S02]  /*2d90*/  ISETP.LT.OR P1, PT, R39, 0x21, P1 ;  /* 0x000000212700780c */ /* 0x000fe40000f21670 */
[----:B------:R-:W-:-:S02]  /*2da0*/  ISETP.GT.AND P3, PT, R40, 0x8, !P6 ;  /* 0x000000082800780c */ /* 0x000fc40007764270 */
[----:B------:R-:W-:Y:S02]  /*2db0*/  FSEL R49, R96, -INF , !P1 ;  /* 0xff80000060317808 */ /* 0x000fe40004800000 */
[----:B------:R-:W-:Y:S02]  /*2dc0*/  ISETP.GT.AND P1, PT, R40, 0x21, !P0 ;  /* 0x000000212800780c */ /* 0x000fe40004724270 */
[----:B------:R-:W-:Y:S02]  /*2dd0*/  ISETP.GE.AND P0, PT, R37, 0x29, PT ;  /* 0x000000292500780c */ /* 0x000fe40003f06270 */
[C---:B------:R-:W-:Y:S02]  /*2de0*/  ISETP.LT.OR P1, PT, R39.reuse, 0x22, P1 ;  /* 0x000000222700780c */ /* 0x040fe40000f21670 */
[----:B------:R-:W-:Y:S02]  /*2df0*/  ISETP.LT.OR P3, PT, R39, 0x9, P3 ;  /* 0x000000092700780c */ /* 0x000fe40001f61670 */
[----:B------:R-:W-:-:S02]  /*2e00*/  FSEL R50, R97, -INF , !P1 ;  /* 0xff80000061327808 */ /* 0x000fc40004800000 */
[----:B------:R-:W-:Y:S02]  /*2e10*/  ISETP.GT.AND P1, PT, R40, 0x28, !P0 ;  /* 0x000000282800780c */ /* 0x000fe40004724270 */
[----:B------:R-:W-:Y:S02]  /*2e20*/  ISETP.GE.AND P0, PT, R37, 0x2a, PT ;  /* 0x0000002a2500780c */ /* 0x000fe40003f06270 */
[----:B------:R-:W-:Y:S02]  /*2e30*/  ISETP.LT.OR P1, PT, R39, 0x29, P1 ;  /* 0x000000292700780c */ /* 0x000fe40000f21670 */
[----:B------:R-:W-:Y:S02]  /*2e40*/  FSEL R20, R90, -INF , !P3 ;  /* 0xff8000005a147808 */ /* 0x000fe40005800000 */
[----:B------:R-:W-:Y:S02]  /*2e50*/  FSEL R51, R98, -INF , !P1 ;  /* 0xff80000062337808 */ /* 0x000fe40004800000 */
[----:B------:R-:W-:-:S02]  /*2e60*/  ISETP.GT.AND P1, PT, R40, 0x29, !P0 ;  /* 0x000000292800780c */ /* 0x000fc40004724270 */
[----:B------:R-:W-:Y:S02]  /*2e70*/  ISETP.GE.AND P0, PT, R37, 0x31, PT ;  /* 0x000000312500780c */ /* 0x000fe40003f06270 */
[----:B------:R-:W-:Y:S02]  /*2e80*/  ISETP.LT.OR P1, PT, R39, 0x2a, P1 ;  /* 0x0000002a2700780c */ /* 0x000fe40000f21670 */
[----:B------:R-:W-:Y:S02]  /*2e90*/  ISETP.GT.AND P2, PT, R83, RZ, !P2 ;  /* 0x000000ff5300720c */ /* 0x000fe40005744270 */
[----:B------:R-:W-:Y:S02]  /*2ea0*/  FSEL R52, R99, -INF , !P1 ;  /* 0xff80000063347808 */ /* 0x000fe40004800000 */
[----:B------:R-:W-:Y:S02]  /*2eb0*/  ISETP.GT.AND P1, PT, R40, 0x30, !P0 ;  /* 0x000000302800780c */ /* 0x000fe40004724270 */
[----:B------:R-:W-:-:S02]  /*2ec0*/  ISETP.GE.AND P0, PT, R37, 0x32, PT ;  /* 0x000000322500780c */ /* 0x000fc40003f06270 */
[----:B------:R-:W-:Y:S02]  /*2ed0*/  ISETP.LT.OR P1, PT, R39, 0x31, P1 ;  /* 0x000000312700780c */ /* 0x000fe40000f21670 */
[----:B------:R-:W-:Y:S02]  /*2ee0*/  ISETP.LT.OR P2, PT, R81, 0x1, P2 ;  /* 0x000000015100780c */ /* 0x000fe40001741670 */
[----:B------:R-:W-:Y:S02]  /*2ef0*/  FSEL R53, R100, -INF , !P1 ;  /* 0xff80000064357808 */ /* 0x000fe40004800000 */
[----:B------:R-:W-:Y:S02]  /*2f00*/  ISETP.GT.AND P1, PT, R40, 0x31, !P0 ;  /* 0x000000312800780c */ /* 0x000fe40004724270 */
[----:B------:R-:W-:Y:S02]  /*2f10*/  ISETP.GE.AND P0, PT, R37, 0x39, PT ;  /* 0x000000392500780c */ /* 0x000fe40003f06270 */
[----:B------:R-:W-:-:S02]  /*2f20*/  ISETP.LT.OR P1, PT, R39, 0x32, P1 ;  /* 0x000000322700780c */ /* 0x000fc40000f21670 */
[----:B------:R-:W-:Y:S02]  /*2f30*/  ISETP.GT.AND P5, PT, R83, 0x1, !P5 ;  /* 0x000000015300780c */ /* 0x000fe40006fa4270 */
[----:B------:R-:W-:Y:S02]  /*2f40*/  FSEL R55, R101, -INF , !P1 ;  /* 0xff80000065377808 */ /* 0x000fe40004800000 */
[----:B------:R-:W-:Y:S02]  /*2f50*/  ISETP.GT.AND P1, PT, R40, 0x38, !P0 ;  /* 0x000000382800780c */ /* 0x000fe40004724270 */
[----:B------:R-:W-:Y:S02]  /*2f60*/  ISETP.GE.AND P0, PT, R37, 0x3a, PT ;  /* 0x0000003a2500780c */ /* 0x000fe40003f06270 */
[----:B------:R-:W-:Y:S02]  /*2f70*/  ISETP.LT.OR P1, PT, R39, 0x39, P1 ;  /* 0x000000392700780c */ /* 0x000fe40000f21670 */
[----:B------:R-:W-:-:S02]  /*2f80*/  FSEL R82, R0, -INF , !P2 ;  /* 0xff80000000527808 */ /* 0x000fc40005000000 */
[----:B------:R-:W-:Y:S02]  /*2f90*/  FSEL R60, R102, -INF , !P1 ;  /* 0xff800000663c7808 */ /* 0x000fe40004800000 */
[----:B------:R-:W-:Y:S02]  /*2fa0*/  ISETP.GT.AND P1, PT, R40, 0x39, !P0 ;  /* 0x000000392800780c */ /* 0x000fe40004724270 */
[----:B------:R-:W-:Y:S02]  /*2fb0*/  ISETP.GE.AND P0, PT, R37, 0x41, PT ;  /* 0x000000412500780c */ /* 0x000fe40003f06270 */
[----:B------:R-:W-:Y:S02]  /*2fc0*/  ISETP.LT.OR P1, PT, R39, 0x3a, P1 ;  /* 0x0000003a2700780c */ /* 0x000fe40000f21670 */
        /* <DEDUP_REMOVED lines=10> */
[----:B------:R-:W-:Y:S02]  /*3070*/  ISETP.GE.AND P5, PT, R37, 0xa, PT ;  /* 0x0000000a2500780c */ /* 0x000fe40003fa6270 */
[----:B------:R-:W-:Y:S02]  /*3080*/  FSEL R64, R57, -INF , !P1 ;  /* 0xff80000039407808 */ /* 0x000fe40004800000 */
[----:B------:R-:W-:Y:S02]  /*3090*/  ISETP.GT.AND P1, PT, R40, 0x48, !P0 ;  /* 0x000000482800780c */ /* 0x000fe40004724270 */
[----:B------:R-:W-:-:S02]  /*30a0*/  ISETP.GE.AND P0, PT, R37, 0x59, PT ;  /* 0x000000592500780c */ /* 0x000fc40003f06270 */
[----:B------:R-:W-:Y:S02]  /*30b0*/  ISETP.LT.OR P1, PT, R39, 0x49, P1 ;  /* 0x000000492700780c */ /* 0x000fe40000f21670 */
[----:B------:R-:W-:Y:S02]  /*30c0*/  FMNMX.FTZ R3, R82, R86, !PT ;  /* 0x0000005652037209 */ /* 0x000fe40007810000 */
[----:B------:R-:W-:Y:S02]  /*30d0*/  FSEL R66, R58, -INF , !P1 ;  /* 0xff8000003a427808 */ /* 0x000fe40004800000 */
[----:B------:R-:W-:Y:S02]  /*30e0*/  ISETP.GT.AND P1, PT, R40, 0x49, !P4 ;  /* 0x000000492800780c */ /* 0x000fe40006724270 */
[----:B------:R-:W-:Y:S02]  /*30f0*/  ISETP.GT.AND P4, PT, R83, 0x49, !P4 ;  /* 0x000000495300780c */ /* 0x000fe40006784270 */
[----:B------:R-:W-:-:S02]  /*3100*/  ISETP.LT.OR P1, PT, R39, 0x4a, P1 ;  /* 0x0000004a2700780c */ /* 0x000fc40000f21670 */
[----:B------:R-:W-:Y:S02]  /*3110*/  ISETP.LT.OR P4, PT, R81, 0x4a, P4 ;  /* 0x0000004a5100780c */ /* 0x000fe40002781670 */
[----:B------:R-:W-:Y:S02]  /*3120*/  FSEL R65, R59, -INF , !P1 ;  /* 0xff8000003b417808 */ /* 0x000fe40004800000 */
[----:B------:R-:W-:Y:S02]  /*3130*/  ISETP.GE.AND P1, PT, R37, 0x51, PT ;  /* 0x000000512500780c */ /* 0x000fe40003f26270 */
[----:B------:R-:W-:Y:S02]  /*3140*/  FSEL R41, R41, -INF , !P4 ;  /* 0xff80000029297808 */ /* 0x000fe40006000000 */
[----:B------:R-:W-:Y:S02]  /*3150*/  ISETP.GT.AND P3, PT, R40, 0x50, !P1 ;  /* 0x000000502800780c */ /* 0x000fe40004f64270 */
[----:B------:R-:W-:-:S02]  /*3160*/  ISETP.GT.AND P4, PT, R83, 0x58, !P0 ;  /* 0x000000585300780c */ /* 0x000fc40004784270 */
[----:B------:R-:W-:Y:S02]  /*3170*/  ISETP.LT.OR P3, PT, R39, 0x51, P3 ;  /* 0x000000512700780c */ /* 0x000fe40001f61670 */
[----:B------:R-:W-:Y:S02]  /*3180*/  ISETP.LT.OR P4, PT, R81, 0x59, P4 ;  /* 0x000000595100780c */ /* 0x000fe40002781670 */
[----:B------:R-:W-:Y:S02]  /*3190*/  FSEL R62, R62, -INF , !P3 ;  /* 0xff8000003e3e7808 */ /* 0x000fe40005800000 */
[----:B------:R-:W-:Y:S02]  /*31a0*/  ISETP.GE.AND P3, PT, R37, 0x52, PT ;  /* 0x000000522500780c */ /* 0x000fe40003f66270 */
[----:B------:R-:W-:Y:S02]  /*31b0*/  FSEL R67, R67, -INF , !P4 ;  /* 0xff80000043437808 */ /* 0x000fe40006000000 */
[----:B------:R-:W-:-:S02]  /*31c0*/  ISETP.GT.AND P6, PT, R40, 0x51, !P3 ;  /* 0x000000512800780c */ /* 0x000fc40005fc4270 */
[----:B------:R-:W-:Y:S02]  /*31d0*/  R2UR UR7, R19 ;  /* 0x00000000130772ca */ /* 0x000fe400000e0000 */
[----:B------:R-:W-:Y:S02]  /*31e0*/  ISETP.LT.OR P6, PT, R39, 0x52, P6 ;  /* 0x000000522700780c */ /* 0x000fe400037c1670 */
[----:B------:R-:W-:Y:S02]  /*31f0*/  R2UR UR4, R143 ;  /* 0x000000008f0472ca */ /* 0x000fe400000e0000 */
[----:B------:R-:W-:Y:S02]  /*3200*/  FSEL R57, R104, -INF , !P6 ;  /* 0xff80000068397808 */ /* 0x000fe40007000000 */
[----:B------:R-:W-:Y:S02]  /*3210*/  ISETP.GT.AND P6, PT, R40, 0x58, !P0 ;  /* 0x000000582800780c */ /* 0x000fe400047c4270 */
[----:B------:R-:W-:-:S02]  /*3220*/  ISETP.GE.AND P0, PT, R37, 0x69, PT ;  /* 0x000000692500780c */ /* 0x000fc40003f06270 */
[----:B------:R-:W-:-:S04]  /*3230*/  ISETP.LT.OR P6, PT, R39, 0x59, P6 ;  /* 0x000000592700780c */ /* 0x000fc800037c1670 */
[----:B------:R-:W-:Y:S01]  /*3240*/  FSEL R54, R105, -INF , !P6 ;  /* 0xff80000069367808 */ /* 0x000fe20007000000 */
[----:B------:R-:W-:Y:S01]  /*3250*/  UISETP.NE.AND UP1, UPT, UR4, URZ, UPT ;  /* 0x0000003f0400728c */ /* 0x000fe2000bf25270 */
[----:B------:R-:W-:-:S04]  /*3260*/  ISETP.GE.AND P6, PT, R37, 0x5a, PT ;  /* 0x0000005a2500780c */ /* 0x000fc80003fc6270 */
[----:B------:R-:W-:-:S04]  /*3270*/  ISETP.GT.AND P6, PT, R40, 0x59, !P6 ;  /* 0x000000592800780c */ /* 0x000fc800077c4270 */
[----:B------:R-:W-:Y:S02]  /*3280*/  ISETP.LT.OR P6, PT, R39, 0x5a, P6 ;  /* 0x0000005a2700780c */ /* 0x000fe400037c1670 */
[----:B------:R-:W-:Y:S01]  /*3290*/  @UP1 ULDC UR4, c[0x0][0x44c] ;  /* 0x0001130000041ab9 */ /* 0x000fe20000000800 */
[----:B------:R-:W-:Y:S01]  /*32a0*/  @UP1 ULDC UR10, c[0x0][0x450] ;  /* 0x00011400000a1ab9 */ /* 0x000fe20000000800 */
[----:B------:R-:W-:Y:S01]  /*32b0*/  FSEL R58, R106, -INF , !P6 ;  /* 0xff8000006a3a7808 */ /* 0x000fe20007000000 */
[----:B------:R-:W-:Y:S01]  /*32c0*/  UIMAD.WIDE.U32 UR4, UR40, UR4, URZ ;  /* 0x00000004280472a5 */ /* 0x000fe2000f8e003f */
[----:B------:R-:W-:-:S03]  /*32d0*/  ISETP.GE.AND P6, PT, R37, 0x61, PT ;  /* 0x000000612500780c */ /* 0x000fc60003fc6270 */
[----:B------:R-:W-:Y:S01]  /*32e0*/  @UP1 USHF.R.U32.HI UR40, URZ, UR10, UR5 ;  /* 0x0000000a3f281299 */ /* 0x000fe20008011605 */
[----:B------:R-:W-:-:S03]  /*32f0*/  ISETP.GT.AND P6, PT, R40, 0x60, !P6 ;  /* 0x000000602800780c */ /* 0x000fc600077c4270 */
[----:B------:R-:W-:Y:S01]  /*3300*/  UIADD3 UR40, UR7, UR40, URZ ;  /* 0x0000002807287290 */ /* 0x000fe2000fffe03f */
[----:B------:R-:W-:-:S03]  /*3310*/  ISETP.LT.OR P6, PT, R39, 0x61, P6 ;  /* 0x000000612700780c */ /* 0x000fc600037c1670 */
[----:B------:R-:W-:Y:S01]  /*3320*/  UIADD3 UR6, UR40, UR6, URZ ;  /* 0x0000000628067290 */ /* 0x000fe2000fffe03f */
[----:B------:R-:W-:Y:S02]  /*3330*/  FSEL R59, R107, -INF , !P6 ;  /* 0xff8000006b3b7808 */ /* 0x000fe40007000000 */
[----:B------:R-:W-:-:S04]  /*3340*/  ISETP.GE.AND P6, PT, R37, 0x9, PT ;  /* 0x000000092500780c */ /* 0x000fc80003fc6270 */
[----:B------:R-:W-:Y:S02]  /*3350*/  ISETP.GT.AND P2, PT, R83, 0x8, !P6 ;  /* 0x000000085300780c */ /* 0x000fe40007744270 */
[----:B------:R-:W-:Y:S02]  /*3360*/  ISETP.GE.AND P6, PT, R37, 0x11, PT ;  /* 0x000000112500780c */ /* 0x000fe40003fc6270 */
[----:B------:R-:W-:-:S04]  /*3370*/  ISETP.LT.OR P2, PT, R81, 0x9, P2 ;  /* 0x000000095100780c */ /* 0x000fc80001741670 */
[----:B------:R-:W-:Y:S02]  /*3380*/  FSEL R0, R4, -INF , !P2 ;  /* 0xff80000004007808 */ /* 0x000fe40005000000 */
[----:B------:R-:W-:Y:S02]  /*3390*/  ISETP.GT.AND P2, PT, R83, 0x9, !P5 ;  /* 0x000000095300780c */ /* 0x000fe40006f44270 */
[----:B------:R-:W-:Y:S02]  /*33a0*/  ISETP.GE.AND P5, PT, R37, 0x12, PT ;  /* 0x000000122500780c */ /* 0x000fe40003fa6270 */
[----:B------:R-:W-:Y:S02]  /*33b0*/  ISETP.LT.OR P2, PT, R81, 0xa, P2 ;  /* 0x0000000a5100780c */ /* 0x000fe40001741670 */
[----:B------:R-:W-:Y:S02]  /*33c0*/  FMNMX.FTZ R3, R0, R3, !PT ;  /* 0x0000000300037209 */ /* 0x000fe40007810000 */
[----:B------:R-:W-:-:S02]  /*33d0*/  FSEL R84, R5, -INF , !P2 ;  /* 0xff80000005547808 */ /* 0x000fc40005000000 */
[----:B------:R-:W-:Y:S02]  /*33e0*/  ISETP.GT.AND P2, PT, R83, 0x10, !P6 ;  /* 0x000000105300780c */ /* 0x000fe40007744270 */
[----:B------:R-:W-:Y:S02]  /*33f0*/  ISETP.GE.AND P6, PT, R37, 0x19, PT ;  /* 0x000000192500780c */ /* 0x000fe40003fc6270 */
[----:B------:R-:W-:Y:S02]  /*3400*/  ISETP.LT.OR P2, PT, R81, 0x11, P2 ;  /* 0x000000115100780c */ /* 0x000fe40001741670 */
[----:B------:R-:W-:Y:S02]  /*3410*/  FMNMX.FTZ R3, R84, R3, !PT ;  /* 0x0000000354037209 */ /* 0x000fe40007810000 */
[----:B------:R-:W-:Y:S02]  /*3420*/  FSEL R80, R6, -INF , !P2 ;  /* 0xff80000006507808 */ /* 0x000fe40005000000 */
[----:B------:R-:W-:-:S02]  /*3430*/  ISETP.GT.AND P2, PT, R83, 0x11, !P5 ;  /* 0x000000115300780c */ /* 0x000fc40006f44270 */
[----:B------:R-:W-:Y:S02]  /*3440*/  ISETP.GE.AND P5, PT, R37, 0x1a, PT ;  /* 0x0000001a2500780c */ /* 0x000fe40003fa6270 */
[----:B------:R-:W-:Y:S02]  /*3450*/  ISETP.LT.OR P2, PT, R81, 0x12, P2 ;  /* 0x000000125100780c */ /* 0x000fe40001741670 */
[----:B------:R-:W-:Y:S02]  /*3460*/  FMNMX.FTZ R3, R80, R3, !PT ;  /* 0x0000000350037209 */ /* 0x000fe40007810000 */
[----:B------:R-:W-:Y:S02]  /*3470*/  FSEL R10, R10, -INF , !P2 ;  /* 0xff8000000a0a7808 */ /* 0x000fe40005000000 */
[----:B------:R-:W-:Y:S02]  /*3480*/  ISETP.GT.AND P2, PT, R83, 0x18, !P6 ;  /* 0x000000185300780c */ /* 0x000fe40007744270 */
[----:B------:R-:W-:-:S02]  /*3490*/  ISETP.GE.AND P6, PT, R37, 0x21, PT ;  /* 0x000000212500780c */ /* 0x000fc40003fc6270 */
[----:B------:R-:W-:Y:S02]  /*34a0*/  ISETP.LT.OR P2, PT, R81, 0x19, P2 ;  /* 0x000000195100780c */ /* 0x000fe40001741670 */
[----:B------:R-:W-:Y:S02]  /*34b0*/  FMNMX.FTZ R4, R10, R3, !PT ;  /* 0x000000030a047209 */ /* 0x000fe40007810000 */
[----:B------:R-:W-:Y:S02]  /*34c0*/  FSEL R11, R11, -INF , !P2 ;  /* 0xff8000000b0b7808 */ /* 0x000fe40005000000 */
[----:B------:R-:W-:Y:S02]  /*34d0*/  ISETP.GT.AND P2, PT, R83, 0x19, !P5 ;  /* 0x000000195300780c */ /* 0x000fe40006f44270 */
[----:B------:R-:W-:Y:S02]  /*34e0*/  ISETP.GE.AND P5, PT, R37, 0x22, PT ;  /* 0x000000222500780c */ /* 0x000fe40003fa6270 */
[----:B------:R-:W-:-:S02]  /*34f0*/  ISETP.LT.OR P2, PT, R81, 0x1a, P2 ;  /* 0x0000001a5100780c */ /* 0x000fc40001741670 */
[----:B------:R-:W-:Y:S02]  /*3500*/  FMNMX.FTZ R4, R11, R4, !PT ;  /* 0x000000040b047209 */ /* 0x000fe40007810000 */
[----:B------:R-:W-:Y:S02]  /*3510*/  FSEL R79, R12, -INF , !P2 ;  /* 0xff8000000c4f7808 */ /* 0x000fe40005000000 */
[----:B------:R-:W-:Y:S02]  /*3520*/  ISETP.GT.AND P2, PT, R83, 0x20, !P6 ;  /* 0x000000205300780c */ /* 0x000fe40007744270 */
[----:B------:R-:W-:Y:S02]  /*3530*/  ISETP.GE.AND P6, PT, R37, 0x29, PT ;  /* 0x000000292500780c */ /* 0x000fe40003fc6270 */
[----:B------:R-:W-:Y:S02]  /*3540*/  ISETP.LT.OR P2, PT, R81, 0x21, P2 ;  /* 0x000000215100780c */ /* 0x000fe40001741670 */
[----:B------:R-:W-:-:S02]  /*3550*/  FMNMX.FTZ R3, R79, R4, !PT ;  /* 0x000000044f037209 */ /* 0x000fc40007810000 */
        /* <DEDUP_REMOVED lines=47> */
[----:B------:R-:W-:-:S02]  /*3850*/  FMNMX.FTZ R3, R36, R3, !PT ;  /* 0x0000000324037209 */ /* 0x000fc40007810000 */
[----:B------:R-:W-:Y:S02]  /*3860*/  ISETP.LT.OR P2, PT, R81, 0x49, P2 ;  /* 0x000000495100780c */ /* 0x000fe40001741670 */
[----:B------:R-:W-:Y:S02]  /*3870*/  ISETP.GE.AND P6, PT, R37, 0x62, PT ;  /* 0x000000622500780c */ /* 0x000fe40003fc6270 */
[----:B------:R-:W-:Y:S02]  /*3880*/  FSEL R42, R42, -INF , !P2 ;  /* 0xff8000002a2a7808 */ /* 0x000fe40005000000 */
[C---:B------:R-:W-:Y:S02]  /*3890*/  ISETP.GT.AND P2, PT, R83.reuse, 0x50, !P1 ;  /* 0x000000505300780c */ /* 0x040fe40004f44270 */
[C---:B------:R-:W-:Y:S02]  /*38a0*/  ISETP.GT.AND P1, PT, R83.reuse, 0x51, !P3 ;  /* 0x000000515300780c */ /* 0x040fe40005f24270 */
[----:B------:R-:W-:-:S02]  /*38b0*/  ISETP.GT.AND P3, PT, R83, 0x59, !P5 ;  /* 0x000000595300780c */ /* 0x000fc40006f64270 */
[----:B------:R-:W-:Y:S02]  /*38c0*/  ISETP.LT.OR P1, PT, R81, 0x52, P1 ;  /* 0x000000525100780c */ /* 0x000fe40000f21670 */
[----:B------:R-:W-:Y:S02]  /*38d0*/  ISETP.GE.AND P5, PT, R37, 0x61, PT ;  /* 0x000000612500780c */ /* 0x000fe40003fa6270 */
[----:B------:R-:W-:Y:S02]  /*38e0*/  FSEL R43, R43, -INF , !P1 ;  /* 0xff8000002b2b7808 */ /* 0x000fe40004800000 */
[----:B------:R-:W-:Y:S02]  /*38f0*/  ISETP.LT.OR P3, PT, R81, 0x5a, P3 ;  /* 0x0000005a5100780c */ /* 0x000fe40001f61670 */
[----:B------:R-:W-:Y:S02]  /*3900*/  ISETP.GT.AND P1, PT, R83, 0x60, !P5 ;  /* 0x000000605300780c */ /* 0x000fe40006f24270 */
[----:B------:R-:W-:-:S02]  /*3910*/  FSEL R5, R56, -INF , !P3 ;  /* 0xff80000038057808 */ /* 0x000fc40005800000 */
[C---:B------:R-:W-:Y:S02]  /*3920*/  ISETP.LT.OR P2, PT, R81.reuse, 0x51, P2 ;  /* 0x000000515100780c */ /* 0x040fe40001741670 */
[----:B------:R-:W-:Y:S02]  /*3930*/  ISETP.LT.OR P1, PT, R81, 0x61, P1 ;  /* 0x000000615100780c */ /* 0x000fe40000f21670 */
[----:B------:R-:W-:Y:S02]  /*3940*/  ISETP.GT.AND P3, PT, R83, 0x68, !P0 ;  /* 0x000000685300780c */ /* 0x000fe40004764270 */
[----:B------:R-:W-:Y:S02]  /*3950*/  FMNMX.FTZ R4, R42, R3, !PT ;  /* 0x000000032a047209 */ /* 0x000fe40007810000 */
[----:B------:R-:W-:Y:S02]  /*3960*/  FSEL R44, R44, -INF , !P2 ;  /* 0xff8000002c2c7808 */ /* 0x000fe40005000000 */
[----:B------:R-:W-:-:S02]  /*3970*/  FSEL R69, R69, -INF , !P1 ;  /* 0xff80000045457808 */ /* 0x000fc40004800000 */
[----:B------:R-:W-:Y:S02]  /*3980*/  ISETP.LT.OR P3, PT, R81, 0x69, P3 ;  /* 0x000000695100780c */ /* 0x000fe40001f61670 */
[----:B------:R-:W-:Y:S02]  /*3990*/  FMNMX.FTZ R3, R41, R4, !PT ;  /* 0x0000000429037209 */ /* 0x000fe40007810000 */
[----:B------:R-:W-:Y:S02]  /*39a0*/  ISETP.GT.AND P4, PT, R83, 0x61, !P6 ;  /* 0x000000615300780c */ /* 0x000fe40007784270 */
[----:B------:R-:W-:Y:S02]  /*39b0*/  ISETP.GE.AND P1, PT, R37, 0x71, PT ;  /* 0x000000712500780c */ /* 0x000fe40003f26270 */
[----:B------:R-:W-:Y:S02]  /*39c0*/  FSEL R70, R70, -INF , !P3 ;  /* 0xff80000046467808 */ /* 0x000fe40005800000 */
[----:B------:R-:W-:-:S02]  /*39d0*/  FMNMX.FTZ R4, R44, R3, !PT ;  /* 0x000000032c047209 */ /* 0x000fc40007810000 */
[----:B------:R-:W-:Y:S02]  /*39e0*/  ISETP.LT.OR P4, PT, R81, 0x62, P4 ;  /* 0x000000625100780c */ /* 0x000fe40002781670 */
[----:B------:R-:W-:Y:S02]  /*39f0*/  ISETP.GT.AND P3, PT, R83, 0x70, !P1 ;  /* 0x000000705300780c */ /* 0x000fe40004f64270 */
[----:B------:R-:W-:Y:S02]  /*3a00*/  ISETP.GE.AND P2, PT, R37, 0x6a, PT ;  /* 0x0000006a2500780c */ /* 0x000fe40003f46270 */
[----:B------:R-:W-:Y:S02]  /*3a10*/  FMNMX.FTZ R4, R43, R4, !PT ;  /* 0x000000042b047209 */ /* 0x000fe40007810000 */
[----:B------:R-:W-:Y:S02]  /*3a20*/  FSEL R68, R68, -INF , !P4 ;  /* 0xff80000044447808 */ /* 0x000fe40006000000 */
[----:B------:R-:W-:-:S02]  /*3a30*/  ISETP.LT.OR P3, PT, R81, 0x71, P3 ;  /* 0x000000715100780c */ /* 0x000fc40001f61670 */
[----:B------:R-:W-:Y:S02]  /*3a40*/  ISETP.GT.AND P4, PT, R83, 0x69, !P2 ;  /* 0x000000695300780c */ /* 0x000fe40005784270 */
[----:B------:R-:W-:Y:S02]  /*3a50*/  ISETP.GE.AND P5, PT, R37, 0x72, PT ;  /* 0x000000722500780c */ /* 0x000fe40003fa6270 */
[----:B------:R-:W-:Y:S02]  /*3a60*/  FMNMX.FTZ R4, R67, R4, !PT ;  /* 0x0000000443047209 */ /* 0x000fe40007810000 */
[----:B------:R-:W-:Y:S02]  /*3a70*/  FSEL R72, R72, -INF , !P3 ;  /* 0xff80000048487808 */ /* 0x000fe40005800000 */
[----:B------:R-:W-:Y:S02]  /*3a80*/  ISETP.LT.OR P4, PT, R81, 0x6a, P4 ;  /* 0x0000006a5100780c */ /* 0x000fe40002781670 */
[----:B------:R-:W-:-:S02]  /*3a90*/  ISETP.GT.AND P3, PT, R83, 0x71, !P5 ;  /* 0x000000715300780c */ /* 0x000fc40006f64270 */
[----:B------:R-:W-:Y:S02]  /*3aa0*/  FMNMX.FTZ R4, R5, R4, !PT ;  /* 0x0000000405047209 */ /* 0x000fe40007810000 */
[----:B------:R-:W-:Y:S02]  /*3ab0*/  FSEL R71, R71, -INF , !P4 ;  /* 0xff80000047477808 */ /* 0x000fe40006000000 */
[----:B------:R-:W-:Y:S02]  /*3ac0*/  ISETP.LT.OR P3, PT, R81, 0x72, P3 ;  /* 0x000000725100780c */ /* 0x000fe40001f61670 */
[----:B------:R-:W-:Y:S02]  /*3ad0*/  ISETP.GE.AND P4, PT, R37, 0x79, PT ;  /* 0x000000792500780c */ /* 0x000fe40003f86270 */
[----:B------:R-:W-:Y:S02]  /*3ae0*/  FMNMX.FTZ R3, R69, R4, !PT ;  /* 0x0000000445037209 */ /* 0x000fe40007810000 */
[----:B------:R-:W-:-:S02]  /*3af0*/  FSEL R73, R73, -INF , !P3 ;  /* 0xff80000049497808 */ /* 0x000fc40005800000 */
[----:B------:R-:W-:Y:S02]  /*3b00*/  ISETP.GT.AND P3, PT, R83, 0x78, !P4 ;  /* 0x000000785300780c */ /* 0x000fe40006764270 */
[----:B------:R-:W-:Y:S02]  /*3b10*/  FMNMX.FTZ R3, R68, R3, !PT ;  /* 0x0000000344037209 */ /* 0x000fe40007810000 */
[----:B------:R-:W-:Y:S02]  /*3b20*/  ISETP.LT.OR P3, PT, R81, 0x79, P3 ;  /* 0x000000795100780c */ /* 0x000fe40001f61670 */
[----:B------:R-:W-:Y:S02]  /*3b30*/  FMNMX.FTZ R4, R70, R3, !PT ;  /* 0x0000000346047209 */ /* 0x000fe40007810000 */
[----:B------:R-:W-:Y:S02]  /*3b40*/  FSEL R74, R74, -INF , !P3 ;  /* 0xff8000004a4a7808 */ /* 0x000fe40005800000 */
[----:B------:R-:W-:-:S02]  /*3b50*/  ISETP.GE.AND P3, PT, R37, 0x7a, PT ;  /* 0x0000007a2500780c */ /* 0x000fc40003f66270 */
[----:B------:R-:W-:Y:S02]  /*3b60*/  FMNMX.FTZ R3, R71, R4, !PT ;  /* 0x0000000447037209 */ /* 0x000fe40007810000 */
[----:B------:R-:W-:Y:S02]  /*3b70*/  ISETP.GT.AND P0, PT, R83, 0x79, !P3 ;  /* 0x000000795300780c */ /* 0x000fe40005f04270 */
[----:B------:R-:W-:Y:S02]  /*3b80*/  FMNMX.FTZ R4, R72, R3, !PT ;  /* 0x0000000348047209 */ /* 0x000fe40007810000 */
[----:B------:R-:W-:Y:S02]  /*3b90*/  ISETP.LT.OR P0, PT, R81, 0x7a, P0 ;  /* 0x0000007a5100780c */ /* 0x000fe40000701670 */
[----:B------:R-:W-:Y:S02]  /*3ba0*/  FMNMX.FTZ R3, R73, R4, !PT ;  /* 0x0000000449037209 */ /* 0x000fe40007810000 */
[----:B------:R-:W-:-:S02]  /*3bb0*/  FSEL R75, R75, -INF , !P0 ;  /* 0xff8000004b4b7808 */ /* 0x000fc40004000000 */
[----:B------:R-:W-:Y:S02]  /*3bc0*/  FMNMX.FTZ R4, R74, R3, !PT ;  /* 0x000000034a047209 */ /* 0x000fe40007810000 */
[C---:B------:R-:W-:Y:S02]  /*3bd0*/  ISETP.GT.AND P6, PT, R40.reuse, 0x61, !P6 ;  /* 0x000000612800780c */ /* 0x040fe400077c4270 */
[----:B------:R-:W-:Y:S02]  /*3be0*/  FMNMX.FTZ R4, R75, R4, !PT ;  /* 0x000000044b047209 */ /* 0x000fe40007810000 */
[----:B------:R-:W-:Y:S02]  /*3bf0*/  ISETP.LT.OR P6, PT, R39, 0x62, P6 ;  /* 0x000000622700780c */ /* 0x000fe400037c1670 */
[----:B------:R-:W-:Y:S01]  /*3c00*/  ISETP.GT.AND P2, PT, R40, 0x69, !P2 ;  /* 0x000000692800780c */ /* 0x000fe20005744270 */
[----:B------:R-:W0:Y:S01]  /*3c10*/  SHFL.BFLY PT, R3, R4, 0x2, 0x1f ;  /* 0x0c401f0004037f89 */ /* 0x000e2200000e0000 */
[----:B------:R-:W-:-:S02]  /*3c20*/  FSEL R32, R32, -INF , !P6 ;  /* 0xff80000020207808 */ /* 0x000fc40007000000 */
[----:B------:R-:W-:Y:S02]  /*3c30*/  ISETP.GE.AND P6, PT, R37, 0x69, PT ;  /* 0x000000692500780c */ /* 0x000fe40003fc6270 */
[C---:B------:R-:W-:Y:S02]  /*3c40*/  ISETP.GT.AND P1, PT, R40.reuse, 0x70, !P1 ;  /* 0x000000702800780c */ /* 0x040fe40004f24270 */
[C---:B------:R-:W-:Y:S02]  /*3c50*/  ISETP.GT.AND P6, PT, R40.reuse, 0x68, !P6 ;  /* 0x000000682800780c */ /* 0x040fe400077c4270 */
[C---:B------:R-:W-:Y:S02]  /*3c60*/  ISETP.LT.OR P2, PT, R39.reuse, 0x6a, P2 ;  /* 0x0000006a2700780c */ /* 0x040fe40001741670 */
[----:B------:R-:W-:Y:S02]  /*3c70*/  ISETP.LT.OR P6, PT, R39, 0x69, P6 ;  /* 0x000000692700780c */ /* 0x000fe400037c1670 */
[----:B------:R-:W-:-:S02]  /*3c80*/  ISETP.GT.AND P5, PT, R40, 0x71, !P5 ;  /* 0x000000712800780c */ /* 0x000fc40006fa4270 */
[----:B------:R-:W-:Y:S02]  /*3c90*/  FSEL R27, R27, -INF , !P6 ;  /* 0xff8000001b1b7808 */ /* 0x000fe40007000000 */
[C---:B------:R-:W-:Y:S02]  /*3ca0*/  ISETP.GT.AND P4, PT, R40.reuse, 0x78, !P4 ;  /* 0x000000782800780c */ /* 0x040fe40006784270 */
[----:B------:R-:W-:Y:S02]  /*3cb0*/  ISETP.GT.AND P3, PT, R40, 0x79, !P3 ;  /* 0x000000792800780c */ /* 0x000fe40005f64270 */
[----:B------:R-:W-:Y:S02]  /*3cc0*/  ISETP.LT.OR P1, PT, R39, 0x71, P1 ;  /* 0x000000712700780c */ /* 0x000fe40000f21670 */
[----:B------:R-:W-:Y:S02]  /*3cd0*/  FSEL R40, R28, -INF , !P2 ;  /* 0xff8000001c287808 */ /* 0x000fe40005000000 */
[----:B0-----:R-:W-:-:S02]  /*3ce0*/  FMNMX.FTZ R3, R4, R3, !PT ;  /* 0x0000000304037209 */ /* 0x001fc40007810000 */
[C---:B------:R-:W-:Y:S02]  /*3cf0*/  ISETP.LT.OR P5, PT, R39.reuse, 0x72, P5 ;  /* 0x000000722700780c */ /* 0x040fe40002fa1670 */
[C---:B------:R-:W-:Y:S01]  /*3d00*/  ISETP.LT.OR P4, PT, R39.reuse, 0x79, P4 ;  /* 0x000000792700780c */ /* 0x040fe20002781670 */
[----:B------:R-:W0:Y:S01]  /*3d10*/  SHFL.BFLY PT, R56, R3, 0x1, 0x1f ;  /* 0x0c201f0003387f89 */ /* 0x000e2200000e0000 */
[----:B------:R-:W-:Y:S02]  /*3d20*/  ISETP.LT.OR P3, PT, R39, 0x7a, P3 ;  /* 0x0000007a2700780c */ /* 0x000fe40001f61670 */
[----:B0-----:R-:W-:Y:S02]  /*3d30*/  FMNMX.FTZ R56, R3, R56, !PT ;  /* 0x0000003803387209 */ /* 0x001fe40007810000 */
        /* <DEDUP_REMOVED lines=51> */
[----:B------:R-:W-:-:S03]  /*4070*/  FFMA.FTZ R37, R12, UR11, -R81 ;  /* 0x0000000b0c257c23 */ /* 0x000fc60008010851 */
[----:B------:R-:W-:Y:S02]  /*4080*/  FMNMX.FTZ R79, R57, R78, !PT ;  /* 0x0000004e394f7209 */ /* 0x000fe40007810000 */
[----:B------:R-:W-:Y:S01]  /*4090*/  FSEL R78, R30, -INF , !P1 ;  /* 0xff8000001e4e7808 */ /* 0x000fe20004800000 */
        /* <DEDUP_REMOVED lines=8> */
[----:B------:R-:W-:Y:S02]  /*4120*/  FMNMX.FTZ R83, R40, R79, !PT ;  /* 0x0000004f28537209 */ /* 0x000fe40007810000 */
        /* <DEDUP_REMOVED lines=45> */
[CC--:B0-----:R-:W-:Y:S01]  /*4400*/  LEA.HI R20, R23.reuse, R18.reuse, RZ, 0x4 ;  /* 0x0000001217147211 */ /* 0x0c1fe200078f20ff */
[--C-:B------:R-:W-:Y:S01]  /*4410*/  FFMA.FTZ R51, R60, UR11, -R71.reuse ;  /* 0x0000000b3c337c23 */ /* 0x100fe20008010847 */
[----:B------:R-:W-:Y:S01]  /*4420*/  LEA.HI R23, R23, R18, RZ, 0x5 ;  /* 0x0000001217177211 */ /* 0x000fe200078f28ff */
[--C-:B------:R-:W-:Y:S01]  /*4430*/  FFMA.FTZ R55, R55, UR11, -R71.reuse ;  /* 0x0000000b37377c23 */ /* 0x100fe20008010847 */
[--C-:B------:R-:W-:Y:S01]  /*4440*/  FFMA.FTZ R19, R64, UR11, -R71.reuse ;  /* 0x0000000b40137c23 */ /* 0x100fe20008010847 */
[--C-:B------:R-:W-:Y:S01]  /*4450*/  FFMA.FTZ R66, R66, UR11, -R71.reuse ;  /* 0x0000000b42427c23 */ /* 0x100fe20008010847 */
[----:B------:R-:W-:Y:S01]  /*4460*/  FFMA.FTZ R57, R57, UR11, -R71 ;  /* 0x0000000b39397c23 */ /* 0x000fe20008010847 */
[----:B------:R0:W-:Y:S01]  /*4470*/  MUFU.EX2 R73, R25 ;  /* 0x0000001900497308 */ /* 0x0001e20000000800 */
[----:B-1----:R-:W-:Y:S01]  /*4480*/  LOP3.LUT R21, R20, 0xfffffff0, RZ, 0xc0, !PT ;  /* 0xfffffff014157812 */ /* 0x002fe200078ec0ff */
[----:B------:R-:W-:-:S02]  /*4490*/  IMAD.SHL.U32 R23, R23, 0x20, RZ ;  /* 0x0000002017177824 */ /* 0x000fc400078e00ff */
[--C-:B------:R-:W-:Y:S01]  /*44a0*/  FFMA.FTZ R54, R54, UR11, -R71.reuse ;  /* 0x0000000b36367c23 */ /* 0x100fe20008010847 */
[--C-:B------:R-:W-:Y:S01]  /*44b0*/  FFMA.FTZ R32, R32, UR11, -R71.reuse ;  /* 0x0000000b20207c23 */ /* 0x100fe20008010847 */
[----:B------:R-:W-:Y:S01]  /*44c0*/  FFMA.FTZ R58, R58, UR11, -R71 ;  /* 0x0000000b3a3a7c23 */ /* 0x000fe20008010847 */
[----:B------:R-:W-:Y:S01]  /*44d0*/  IMAD.IADD R21, R18, 0x1, -R21 ;  /* 0x0000000112157824 */ /* 0x000fe200078e0a15 */
[----:B------:R-:W-:Y:S01]  /*44e0*/  LOP3.LUT R60, R23, 0x7ffffc00, RZ, 0xc0, !PT ;  /* 0x7ffffc00173c7812 */ /* 0x000fe200078ec0ff */
[----:B------:R-:W1:Y:S01]  /*44f0*/  MUFU.EX2 R12, R12 ;  /* 0x0000000c000c7308 */ /* 0x000e620000000800 */
[--C-:B0-----:R-:W-:Y:S01]  /*4500*/  FFMA.FTZ R25, R48, UR11, -R71.reuse ;  /* 0x0000000b30197c23 */ /* 0x101fe20008010847 */
[----:B------:R-:W-:Y:S01]  /*4510*/  FFMA.FTZ R48, R52, UR11, -R71 ;  /* 0x0000000b34307c23 */ /* 0x000fe20008010847 */
[----:B------:R-:W-:Y:S01]  /*4520*/  SHF.R.S32.HI R50, RZ, 0x1f, R21 ;  /* 0x0000001fff327819 */ /* 0x000fe20000011415 */
[--C-:B------:R-:W-:Y:S01]  /*4530*/  FFMA.FTZ R18, R63, UR11, -R71.reuse ;  /* 0x0000000b3f127c23 */ /* 0x100fe20008010847 */
[--C-:B------:R-:W-:Y:S01]  /*4540*/  FFMA.FTZ R59, R59, UR11, -R71.reuse ;  /* 0x0000000b3b3b7c23 */ /* 0x100fe20008010847 */
[--C-:B------:R-:W-:Y:S01]  /*4550*/  FFMA.FTZ R78, R78, UR11, -R71.reuse ;  /* 0x0000000b4e4e7c23 */ /* 0x100fe20008010847 */
[--C-:B------:R-:W-:Y:S01]  /*4560*/  FFMA.FTZ R79, R79, UR11, -R71.reuse ;  /* 0x0000000b4f4f7c23 */ /* 0x100fe20008010847 */
[----:B------:R0:W-:Y:S01]  /*4570*/  MUFU.EX2 R85, R25 ;  /* 0x0000001900557308 */ /* 0x0001e20000000800 */
[----:B------:R-:W-:-:S07]  /*4580*/  FFMA.FTZ R82, R82, UR11, -R71 ;  /* 0x0000000b52527c23 */ /* 0x000fce0008010847 */
[----:B------:R-:W2:Y:S01]  /*4590*/  MUFU.EX2 R74, R74 ;  /* 0x0000004a004a7308 */ /* 0x000ea20000000800 */
[----:B0-----:R-:W-:-:S04]  /*45a0*/  LEA.HI R25, R50, R21, RZ, 0x3 ;  /* 0x0000001532197211 */ /* 0x001fc800078f18ff */
[C---:B------:R-:W-:Y:S01]  /*45b0*/  LOP3.LUT R52, R25.reuse, 0xfffffff8, RZ, 0xc0, !PT ;  /* 0xfffffff819347812 */ /* 0x040fe200078ec0ff */
[----:B------:R-:W-:Y:S02]  /*45c0*/  IMAD.SHL.U32 R25, R25, 0x40, RZ ;  /* 0x0000004019197824 */ /* 0x000fe400078e00ff */
[----:B------:R-:W0:Y:S02]  /*45d0*/  MUFU.EX2 R81, R81 ;  /* 0x0000005100517308 */ /* 0x000e240000000800 */
[----:B------:R-:W-:Y:S01]  /*45e0*/  IMAD.IADD R21, R21, 0x1, -R52 ;  /* 0x0000000115157824 */ /* 0x000fe200078e0a34 */
[----:B------:R-:W-:Y:S02]  /*45f0*/  SHF.R.S32.HI R52, RZ, 0x4, R20 ;  /* 0x00000004ff347819 */ /* 0x000fe40000011414 */
[----:B------:R-:W-:Y:S01]  /*4600*/  LOP3.LUT R25, R25, 0x7ffffe00, RZ, 0xc0, !PT ;  /* 0x7ffffe0019197812 */ /* 0x000fe200078ec0ff */
[C---:B------:R-:W-:Y:S01]  /*4610*/  IMAD.SHL.U32 R20, R21.reuse, 0x40, RZ ;  /* 0x0000004015147824 */ /* 0x040fe200078e00ff */
[C---:B------:R-:W-:Y:S01]  /*4620*/  LOP3.LUT P1, RZ, R21.reuse, 0x4, RZ, 0xc0, !PT ;  /* 0x0000000415ff7812 */ /* 0x040fe2000782c0ff */
[----:B------:R-:W-:Y:S01]  /*4630*/  IMAD.SHL.U32 R53, R52, 0x8, RZ ;  /* 0x0000000834357824 */ /* 0x000fe200078e00ff */
[----:B------:R-:W-:Y:S01]  /*4640*/  LOP3.LUT P2, RZ, R21, 0x2, RZ, 0xc0, !PT ;  /* 0x0000000215ff7812 */ /* 0x000fe2000784c0ff */
[----:B-1----:R-:W-:Y:S01]  /*4650*/  FADD.FTZ R21, R12, R73 ;  /* 0x000000490c157221 */ /* 0x002fe20000010000 */
[----:B------:R-:W-:Y:S01]  /*4660*/  LOP3.LUT R20, R20, 0x1c0, RZ, 0xc0, !PT ;  /* 0x000001c014147812 */ /* 0x000fe200078ec0ff */
[----:B------:R-:W1:Y:S01]  /*4670*/  MUFU.EX2 R22, R22 ;  /* 0x0000001600167308 */ /* 0x000e620000000800 */
[----:B------:R-:W-:Y:S01]  /*4680*/  FFMA.FTZ R52, R61, UR11, -R71 ;  /* 0x0000000b3d347c23 */ /* 0x000fe20008010847 */
[----:B------:R-:W-:-:S02]  /*4690*/  F2FP.F16.F32.PACK_AB R12, R73, R12 ;  /* 0x0000000c490c723e */ /* 0x000fc400000000ff */
[----:B------:R-:W-:Y:S02]  /*46a0*/  LOP3.LUT R53, R20, 0x8, R53, 0xf8, !PT ;  /* 0x0000000814357812 */ /* 0x000fe400078ef835 */
[----:B------:R-:W-:Y:S02]  /*46b0*/  SHF.R.U32.HI R20, RZ, 0x3, R20 ;  /* 0x00000003ff147819 */ /* 0x000fe40000011614 */
[----:B------:R-:W3:Y:S02]  /*46c0*/  MUFU.EX2 R45, R45 ;  /* 0x0000002d002d7308 */ /* 0x000ee40000000800 */
[----:B------:R-:W-:Y:S01]  /*46d0*/  LOP3.LUT R53, R53, R20, RZ, 0x3c, !PT ;  /* 0x0000001435357212 */ /* 0x000fe200078e3cff */
[----:B------:R-:W-:Y:S01]  /*46e0*/  FADD.FTZ R20, R13, R4 ;  /* 0x000000040d147221 */ /* 0x000fe20000010000 */
[----:B------:R-:W-:Y:S02]  /*46f0*/  F2FP.F16.F32.PACK_AB R13, R4, R13 ;  /* 0x0000000d040d723e */ /* 0x000fe400000000ff */
[----:B------:R-:W-:Y:S01]  /*4700*/  IADD3 R60, R53, R25, R60 ;  /* 0x00000019353c7210 */ /* 0x000fe20007ffe03c */
[----:B------:R-:W-:Y:S01]  /*4710*/  FADD.FTZ R23, R15, R20 ;  /* 0x000000140f177221 */ /* 0x000fe20000010000 */
[C---:B------:R-:W-:Y:S01]  /*4720*/  F2FP.F16.F32.PACK_AB R15, R0.reuse, R15 ;  /* 0x0000000f000f723e */ /* 0x040fe200000000ff */
[----:B------:R-:W4:Y:S01]  /*4730*/  MUFU.EX2 R46, R46 ;  /* 0x0000002e002e7308 */ /* 0x000f220000000800 */
[----:B------:R-:W-:Y:S01]  /*4740*/  FFMA.FTZ R53, R65, UR11, -R71 ;  /* 0x0000000b41357c23 */ /* 0x000fe20008010847 */
[----:B------:R-:W-:Y:S01]  /*4750*/  FADD.FTZ R20, R0, R23 ;  /* 0x0000001700147221 */ /* 0x000fe20000010000 */
[----:B------:R-:W-:Y:S01]  /*4760*/  FADD.FTZ R0, R72, R21 ;  /* 0x0000001548007221 */ /* 0x000fe20000010000 */
[----:B------:R-:W-:-:S02]  /*4770*/  F2FP.F16.F32.PACK_AB R21, R10, R3 ;  /* 0x000000030a15723e */ /* 0x000fc400000000ff */
[----:B------:R-:W-:Y:S01]  /*4780*/  FADD.FTZ R23, R3, R20 ;  /* 0x0000001403177221 */ /* 0x000fe20000010000 */
[----:B------:R-:W-:Y:S01]  /*4790*/  FADD.FTZ R3, R75, R0 ;  /* 0x000000004b037221 */ /* 0x000fe20000010000 */
[----:B------:R-:W5:Y:S02]  /*47a0*/  MUFU.EX2 R47, R47 ;  /* 0x0000002f002f7308 */ /* 0x000f640000000800 */
[----:B------:R-:W-:Y:S01]  /*47b0*/  FADD.FTZ R20, R10, R23 ;  /* 0x000000170a147221 */ /* 0x000fe20000010000 */
[----:B--2---:R-:W-:Y:S01]  /*47c0*/  FADD.FTZ R0, R74, R3 ;  /* 0x000000034a007221 */ /* 0x004fe20000010000 */
[----:B------:R-:W-:Y:S02]  /*47d0*/  FFMA.FTZ R10, R62, UR11, -R71 ;  /* 0x0000000b3e0a7c23 */ /* 0x000fe40008010847 */
[----:B------:R-:W-:Y:S01]  /*47e0*/  FADD.FTZ R23, R11, R20 ;  /* 0x000000140b177221 */ /* 0x000fe20000010000 */
[----:B0-----:R-:W-:Y:S01]  /*47f0*/  FADD.FTZ R3, R81, R0 ;  /* 0x0000000051037221 */ /* 0x001fe20000010000 */
[----:B------:R-:W-:Y:S01]  /*4800*/  LEA R0, R60, UR38, 0x1 ;  /* 0x000000263c007c11 */ /* 0x000fe2000f8e08ff */
[----:B------:R-:W0:Y:S01]  /*4810*/  MUFU.EX2 R48, R48 ;  /* 0x0000003000307308 */ /* 0x000e220000000800 */
[----:B------:R-:W-:Y:S01]  /*4820*/  FADD.FTZ R25, R14, R23 ;  /* 0x000000170e197221 */ /* 0x000fe20000010000 */
[----:B-1----:R-:W-:Y:S01]  /*4830*/  FADD.FTZ R60, R22, R3 ;  /* 0x00000003163c7221 */ /* 0x002fe20000010000 */
[----:B------:R-:W-:Y:S01]  /*4840*/  FFMA.FTZ R3, R27, UR11, -R71 ;  /* 0x0000000b1b037c23 */ /* 0x000fe20008010847 */
[----:B------:R-:W-:-:S02]  /*4850*/  VIADD R63, R0, 0x21800 ;  /* 0x00021800003f7836 */ /* 0x000fc40000000000 */
[----:B------:R-:W-:Y:S01]  /*4860*/  FADD.FTZ R62, R6, R25 ;  /* 0x00000019063e7221 */ /* 0x000fe20000010000 */
[----:B------:R-:W-:Y:S01]  /*4870*/  FADD.FTZ R60, R85, R60 ;  /* 0x0000003c553c7221 */ /* 0x000fe20000010000 */
[----:B------:R-:W-:Y:S01]  /*4880*/  F2FP.F16.F32.PACK_AB R23, R14, R11 ;  /* 0x0000000b0e17723e */ /* 0x000fe200000000ff */
[----:B------:R-:W1:Y:S01]  /*4890*/  MUFU.EX2 R49, R49 ;  /* 0x0000003100317308 */ /* 0x000e620000000800 */
[----:B------:R-:W-:Y:S01]  /*48a0*/  FADD.FTZ R62, R29, R62 ;  /* 0x0000003e1d3e7221 */ /* 0x000fe20000010000 */
[----:B---3--:R-:W-:Y:S01]  /*48b0*/  FADD.FTZ R25, R45, R60 ;  /* 0x0000003c2d197221 */ /* 0x008fe20000010000 */
[----:B------:R-:W-:Y:S01]  /*48c0*/  F2FP.F16.F32.PACK_AB R14, R75, R72 ;  /* 0x000000484b0e723e */ /* 0x000fe200000000ff */
[----:B------:R-:W-:Y:S02]  /*48d0*/  VIADD R140, R0, 0x21820 ;  /* 0x00021820008c7836 */ /* 0x000fe40000000000 */
[----:B------:R-:W-:Y:S01]  /*48e0*/  FADD.FTZ R27, R77, R62 ;  /* 0x0000003e4d1b7221 */ /* 0x000fe20000010000 */
[----:B------:R-:W-:Y:S01]  /*48f0*/  F2FP.F16.F32.PACK_AB R20, R81, R74 ;  /* 0x0000004a5114723e */ /* 0x000fe200000000ff */
[----:B------:R-:W-:Y:S01]  /*4900*/  @P2 VIADD R140, R63, 0xffffffe0 ;  /* 0xffffffe03f8c2836 */ /* 0x000fe20000000000 */
[----:B------:R2:W3:Y:S01]  /*4910*/  MUFU.EX2 R50, R55 ;  /* 0x0000003700327308 */ /* 0x0004e20000000800 */
[----:B------:R-:W-:Y:S01]  /*4920*/  FADD.FTZ R27, R24, R27 ;  /* 0x0000001b181b7221 */ /* 0x000fe20000010000 */
[----:B------:R-:W-:Y:S01]  /*4930*/  F2FP.F16.F32.PACK_AB R22, R85, R22 ;  /* 0x000000165516723e */ /* 0x000fe200000000ff */
[----:B------:R1:W-:Y:S01]  /*4940*/  STSM.16.M88.4 [R0+0x21800], R12 ;  /* 0x0218000c00007844 */ /* 0x0003e20000000200 */
[----:B------:R-:W-:-:S02]  /*4950*/  VIADD R141, R140, 0x6000 ;  /* 0x000060008c8d7836 */ /* 0x000fc40000000000 */
[----:B------:R-:W-:Y:S01]  /*4960*/  FADD.FTZ R60, R26, R27 ;  /* 0x0000001b1a3c7221 */ /* 0x000fe20000010000 */
[----:B------:R-:W-:Y:S01]  /*4970*/  F2FP.F16.F32.PACK_AB R27, R24, R77 ;  /* 0x0000004d181b723e */ /* 0x000fe200000000ff */
[----:B------:R3:W-:Y:S01]  /*4980*/  STSM.16.M88.4 [R140], R20 ;  /* 0x000000148c007844 */ /* 0x0007e20000000200 */
[----:B------:R-:W3:Y:S01]  /*4990*/  MUFU.EX2 R51, R51 ;  /* 0x0000003300337308 */ /* 0x000ee20000000800 */
[----:B--2---:R-:W-:Y:S01]  /*49a0*/  FFMA.FTZ R55, R40, UR11, -R71 ;  /* 0x0000000b28377c23 */ /* 0x004fe20008010847 */
[----:B----4-:R-:W-:Y:S01]  /*49b0*/  FADD.FTZ R40, R46, R25 ;  /* 0x000000192e287221 */ /* 0x010fe20000010000 */
[----:B------:R-:W-:Y:S01]  /*49c0*/  FADD.FTZ R61, R37, R60 ;  /* 0x0000003c253d7221 */ /* 0x000fe20000010000 */
[----:B------:R-:W-:Y:S02]  /*49d0*/  FFMA.FTZ R71, R83, UR11, -R71 ;  /* 0x0000000b53477c23 */ /* 0x000fe40008010847 */
[----:B-----5:R-:W-:Y:S01]  /*49e0*/  FADD.FTZ R25, R47, R40 ;  /* 0x000000282f197221 */ /* 0x020fe20000010000 */
[----:B------:R-:W-:Y:S01]  /*49f0*/  FADD.FTZ R24, R34, R61 ;  /* 0x0000003d22187221 */ /* 0x000fe20000010000 */
[----:B------:R-:W2:Y:S02]  /*4a00*/  MUFU.EX2 R52, R52 ;  /* 0x0000003400347308 */ /* 0x000ea40000000800 */
[----:B0-----:R-:W-:Y:S01]  /*4a10*/  FADD.FTZ R40, R48, R25 ;  /* 0x0000001930287221 */ /* 0x001fe20000010000 */
[----:B------:R-:W-:-:S02]  /*4a20*/  F2FP.F16.F32.PACK_AB R25, R29, R6 ;  /* 0x000000061d19723e */ /* 0x000fc400000000ff */
[----:B-1----:R-:W-:Y:S01]  /*4a30*/  F2FP.F16.F32.PACK_AB R13, R37, R26 ;  /* 0x0000001a250d723e */ /* 0x002fe200000000ff */
[----:B------:R-:W-:Y:S01]  /*4a40*/  FADD.FTZ R29, R49, R40 ;  /* 0x00000028311d7221 */ /* 0x000fe20000010000 */
[C---:B---3--:R-:W-:Y:S01]  /*4a50*/  FADD.FTZ R23, R33.reuse, R24 ;  /* 0x0000001821177221 */ /* 0x048fe20000010000 */
[----:B------:R-:W0:Y:S01]  /*4a60*/  MUFU.EX2 R31, R31 ;  /* 0x0000001f001f7308 */ /* 0x000e220000000800 */
[----:B------:R-:W-:Y:S01]  /*4a70*/  F2FP.F16.F32.PACK_AB R24, R46, R45 ;  /* 0x0000002d2e18723e */ /* 0x000fe200000000ff */
[----:B------:R-:W-:Y:S01]  /*4a80*/  FADD.FTZ R6, R50, R29 ;  /* 0x0000001d32067221 */ /* 0x000fe20000010000 */
[----:B------:R-:W-:Y:S02]  /*4a90*/  F2FP.F16.F32.PACK_AB R26, R48, R47 ;  /* 0x0000002f301a723e */ /* 0x000fe400000000ff */
[----:B------:R-:W-:Y:S01]  /*4aa0*/  F2FP.F16.F32.PACK_AB R15, R33, R34 ;  /* 0x00000022210f723e */ /* 0x000fe200000000ff */
[----:B------:R-:W-:Y:S01]  /*4ab0*/  FADD.FTZ R21, R51, R6 ;  /* 0x0000000633157221 */ /* 0x000fe20000010000 */
[----:B------:R-:W-:Y:S01]  /*4ac0*/  FADD.FTZ R6, R28, R23 ;  /* 0x000000171c067221 */ /* 0x000fe20000010000 */
[----:B------:R-:W1:Y:S01]  /*4ad0*/  MUFU.EX2 R18, R18 ;  /* 0x0000001200127308 */ /* 0x000e620000000800 */
[----:B------:R-:W-:Y:S01]  /*4ae0*/  F2FP.F16.F32.PACK_AB R12, R50, R49 ;  /* 0x00000031320c723e */ /* 0x000fe200000000ff */
        /* <DEDUP_REMOVED lines=9> */
[----:B------:R-:W-:-:S06]  /*4b80*/  F2FP.F16.F32.PACK_AB R14, R52, R51 ;  /* 0x00000033340e723e */ /* 0x000fcc00000000ff */
        /* <DEDUP_REMOVED lines=18> */
[----:B------:R2:W-:Y:S01]  /*4cb0*/  MUFU.EX2 R40, R32 ;  /* 0x0000002000287308 */ /* 0x0005e20000000800 */
[----:B0-----:R-:W-:-:S07]  /*4cc0*/  FADD.FTZ R20, R54, R31 ;  /* 0x0000001f36147221 */ /* 0x001fce0000010000 */
[----:B------:R-:W0:Y:S01]  /*4cd0*/  MUFU.EX2 R11, R58 ;  /* 0x0000003a000b7308 */ /* 0x000e220000000800 */
[----:B--2---:R-:W-:Y:S02]  /*4ce0*/  IMAD.MOV.U32 R32, RZ, RZ, 0x40 ;  /* 0x00000040ff207424 */ /* 0x004fe400078e00ff */
[----:B-1----:R-:W-:Y:S01]  /*4cf0*/  FADD.FTZ R22, R80, R23 ;  /* 0x0000001750167221 */ /* 0x002fe20000010000 */
[----:B------:R-:W-:Y:S02]  /*4d00*/  F2FP.F16.F32.PACK_AB R23, R36, R35 ;  /* 0x000000232417723e */ /* 0x000fe400000000ff */
[----:B------:R-:W-:Y:S02]  /*4d10*/  F2FP.F16.F32.PACK_AB R35, R80, R41 ;  /* 0x000000295023723e */ /* 0x000fe400000000ff */
[----:B------:R-:W-:Y:S01]  /*4d20*/  SEL R32, R32, 0xffffffc0, !P1 ;  /* 0xffffffc020207807 */ /* 0x000fe20004800000 */
[----:B------:R-:W1:Y:S01]  /*4d30*/  MUFU.EX2 R69, R69 ;  /* 0x0000004500457308 */ /* 0x000e620000000800 */
[----:B------:R-:W-:-:S03]  /*4d40*/  PLOP3.LUT P1, PT, PT, PT, UP0, 0x40, 0x0 ;  /* 0x000000000000781c */ /* 0x000fc60003f2e808 */
[----:B------:R-:W-:-:S04]  /*4d50*/  IMAD.IADD R6, R63, 0x1, R32 ;  /* 0x000000013f067824 */ /* 0x000fc800078e0220 */
[----:B------:R-:W-:Y:S01]  /*4d60*/  MUFU.EX2 R59, R59 ;  /* 0x0000003b003b7308 */ /* 0x000fe20000000800 */
[----:B------:R1:W-:Y:S01]  /*4d70*/  STSM.16.M88.4 [R6], R24 ;  /* 0x0000001806007844 */ /* 0x0003e20000000200 */
[----:B0-----:R-:W-:-:S06]  /*4d80*/  F2FP.F16.F32.PACK_AB R34, R11, R54 ;  /* 0x000000360b22723e */ /* 0x001fcc00000000ff */
[----:B------:R-:W0:Y:S08]  /*4d90*/  MUFU.EX2 R68, R68 ;  /* 0x0000004400447308 */ /* 0x000e300000000800 */
[----:B------:R-:W2:Y:S01]  /*4da0*/  MUFU.EX2 R42, R42 ;  /* 0x0000002a002a7308 */ /* 0x000ea20000000800 */
[----:B-1----:R-:W-:Y:S01]  /*4db0*/  FADD.FTZ R25, R69, R22 ;  /* 0x0000001645197221 */ /* 0x002fe20000010000 */
[----:B------:R-:W-:-:S06]  /*4dc0*/  F2FP.F16.F32.PACK_AB R22, R53, R4 ;  /* 0x000000043516723e */ /* 0x000fcc00000000ff */
[----:B------:R-:W-:Y:S01]  /*4dd0*/  MUFU.EX2 R5, R5 ;  /* 0x0000000500057308 */ /* 0x000fe20000000800 */
[----:B0-----:R-:W-:-:S07]  /*4de0*/  FADD.FTZ R25, R68, R25 ;  /* 0x0000001944197221 */ /* 0x001fce0000010000 */
[----:B------:R0:W-:Y:S08]  /*4df0*/  MUFU.EX2 R29, R3 ;  /* 0x00000003001d7308 */ /* 0x0001f00000000800 */
[----:B------:R-:W1:Y:S01]  /*4e00*/  MUFU.EX2 R46, R55 ;  /* 0x00000037002e7308 */ /* 0x000e620000000800 */
[----:B0-----:R-:W-:Y:S01]  /*4e10*/  IMAD.IADD R3, R32, 0x1, R140 ;  /* 0x0000000120037824 */ /* 0x001fe200078e028c */
[----:B------:R-:W-:Y:S01]  /*4e20*/  F2FP.F16.F32.PACK_AB R32, R57, R10 ;  /* 0x0000000a3920723e */ /* 0x000fe200000000ff */
[----:B--2---:R-:W-:-:S03]  /*4e30*/  FADD.FTZ R10, R42, R25 ;  /* 0x000000192a0a7221 */ /* 0x004fc60000010000 */
[----:B------:R0:W-:Y:S02]  /*4e40*/  STSM.16.M88.4 [R3], R12 ;  /* 0x0000000c03007844 */ /* 0x0001e40000000200 */
[----:B------:R-:W-:Y:S08]  /*4e50*/  MUFU.EX2 R38, R38 ;  /* 0x0000002600267308 */ /* 0x000ff00000000800 */
[----:B------:R-:W2:Y:S01]  /*4e60*/  MUFU.EX2 R43, R43 ;  /* 0x0000002b002b7308 */ /* 0x000ea20000000800 */
[----:B0-----:R-:W-:Y:S01]  /*4e70*/  FADD.FTZ R12, R11, R20 ;  /* 0x000000140b0c7221 */ /* 0x001fe20000010000 */
[----:B------:R-:W-:-:S06]  /*4e80*/  F2FP.F16.F32.PACK_AB R20, R19, R18 ;  /* 0x000000121314723e */ /* 0x000fcc00000000ff */
[----:B------:R-:W-:Y:S01]  /*4e90*/  MUFU.EX2 R67, R67 ;  /* 0x0000004300437308 */ /* 0x000fe20000000800 */
[----:B------:R-:W-:Y:S01]  /*4ea0*/  F2FP.F16.F32.PACK_AB R13, R68, R69 ;  /* 0x00000045440d723e */ /* 0x000fe200000000ff */
[----:B------:R-:W-:Y:S01]  /*4eb0*/  FADD.FTZ R15, R59, R12 ;  /* 0x0000000c3b0f7221 */ /* 0x000fe20000010000 */
[----:B------:R-:W-:Y:S01]  /*4ec0*/  F2FP.F16.F32.PACK_AB R12, R40, R59 ;  /* 0x0000003b280c723e */ /* 0x000fe200000000ff */
[----:B------:R0:W-:Y:S01]  /*4ed0*/  STSM.16.M88.4 [R0+0x27800], R20 ;  /* 0x0278001400007844 */ /* 0x0001e20000000200 */
[----:B-1----:R-:W-:Y:S01]  /*4ee0*/  F2FP.F16.F32.PACK_AB R14, R46, R29 ;  /* 0x0000001d2e0e723e */ /* 0x002fe200000000ff */
[----:B------:R-:W-:Y:S01]  /*4ef0*/  FADD.FTZ R4, R40, R15 ;  /* 0x0000000f28047221 */ /* 0x000fe20000010000 */
[----:B------:R-:W-:Y:S01]  /*4f00*/  F2FP.F16.F32.PACK_AB R15, R5, R42 ;  /* 0x0000002a050f723e */ /* 0x000fe200000000ff */
[----:B------:R-:W1:Y:S01]  /*4f10*/  MUFU.EX2 R70, R70 ;  /* 0x0000004600467308 */ /* 0x000e620000000800 */
[----:B--2---:R-:W-:Y:S01]  /*4f20*/  F2FP.F16.F32.PACK_AB R25, R43, R38 ;  /* 0x000000262b19723e */ /* 0x004fe200000000ff */
[----:B------:R0:W-:Y:S01]  /*4f30*/  STSM.16.M88.4 [R140+0x6000], R32 ;  /* 0x006000208c007844 */ /* 0x0001e20000000200 */
[----:B------:R-:W-:Y:S01]  /*4f40*/  FADD.FTZ R29, R29, R4 ;  /* 0x000000041d1d7221 */ /* 0x000fe20000010000 */
[----:B------:R-:W-:Y:S01]  /*4f50*/  FADD.FTZ R5, R5, R10 ;  /* 0x0000000a05057221 */ /* 0x000fe20000010000 */
[----:B------:R-:W-:Y:S01]  /*4f60*/  VIADD R10, R17, 0xfffffffe ;  /* 0xfffffffe110a7836 */ /* 0x000fe20000000000 */
[----:B------:R0:W-:Y:S01]  /*4f70*/  STSM.16.M88.4 [R6+0x6000], R12 ;  /* 0x0060000c06007844 */ /* 0x0001e20000000200 */
[----:B------:R-:W-:Y:S01]  /*4f80*/  FADD.FTZ R29, R46, R29 ;  /* 0x0000001d2e1d7221 */ /* 0x000fe20000010000 */
[----:B------:R-:W-:Y:S01]  /*4f90*/  MUFU.EX2 R78, R78 ;  /* 0x0000004e004e7308 */ /* 0x000fe20000000800 */
[----:B------:R-:W-:-:S04]  /*4fa0*/  FADD.FTZ R4, R38, R5 ;  /* 0x0000000526047221 */ /* 0x000fc80000010000 */
[----:B------:R-:W-:-:S03]  /*4fb0*/  FADD.FTZ R4, R43, R4 ;  /* 0x000000042b047221 */ /* 0x000fc60000010000 */
[----:B------:R-:W2:Y:S01]  /*4fc0*/  MUFU.EX2 R79, R79 ;  /* 0x0000004f004f7308 */ /* 0x000ea20000000800 */
[----:B-1----:R-:W-:Y:S01]  /*4fd0*/  F2FP.F16.F32.PACK_AB R27, R70, R67 ;  /* 0x00000043461b723e */ /* 0x002fe200000000ff */
[----:B------:R-:W-:-:S04]  /*4fe0*/  FADD.FTZ R67, R67, R4 ;  /* 0x0000000443437221 */ /* 0x000fc80000010000 */
[----:B------:R-:W-:Y:S02]  /*4ff0*/  FADD.FTZ R4, R70, R67 ;  /* 0x0000004346047221 */ /* 0x000fe40000010000 */
[----:B------:R-:W-:Y:S08]  /*5000*/  MUFU.EX2 R82, R82 ;  /* 0x0000005200527308 */ /* 0x000ff00000000800 */
[----:B------:R-:W1:Y:S01]  /*5010*/  MUFU.EX2 R71, R71 ;  /* 0x0000004700477308 */ /* 0x000e620000000800 */
[----:B--2---:R-:W-:Y:S01]  /*5020*/  F2FP.F16.F32.PACK_AB R24, R79, R78 ;  /* 0x0000004e4f18723e */ /* 0x004fe200000000ff */
[----:B------:R-:W-:-:S04]  /*5030*/  FADD.FTZ R78, R78, R29 ;  /* 0x0000001d4e4e7221 */ /* 0x000fc80000010000 */
[----:B------:R-:W-:Y:S01]  /*5040*/  FADD.FTZ R79, R79, R78 ;  /* 0x0000004e4f4f7221 */ /* 0x000fe20000010000 */
[----:B-1----:R-:W-:-:S03]  /*5050*/  F2FP.F16.F32.PACK_AB R26, R71, R82 ;  /* 0x00000052471a723e */ /* 0x002fc600000000ff */
[----:B------:R-:W-:Y:S02]  /*5060*/  FADD.FTZ R82, R82, R79 ;  /* 0x0000004f52527221 */ /* 0x000fe40000010000 */
[----:B------:R0:W-:Y:S02]  /*5070*/  STSM.16.M88.4 [R3+0x6000], R24 ;  /* 0x0060001803007844 */ /* 0x0001e40000000200 */
[----:B------:R-:W-:Y:S01]  /*5080*/  FADD.FTZ R5, R71, R82 ;  /* 0x0000005247057221 */ /* 0x000fe20000010000 */
[----:B------:R1:W-:Y:S06]  /*5090*/  MEMBAR.ALL.CTA ;  /* 0x0000000000007992 */ /* 0x0003ec0000008000 */
[----:B-1----:R-:W1:Y:S02]  /*50a0*/  FENCE.VIEW.ASYNC.S ;  /* 0x00000000000073c6 */ /* 0x002e640000000000 */
[----:B-1----:R-:W-:Y:S01]  /*50b0*/  NOP ;  /* 0x0000000000007918 */ /* 0x002fe20000000000 */
[----:B------:R-:W-:Y:S05]  /*50c0*/  @P1 BRA `(.L_x_10889) ;  /* 0x00000000004c1947 */ /* 0x000fea0003800000 */
        /* <DEDUP_REMOVED lines=11> */
.L_x_10890:
[----:B------:R-:W-:Y:S02]  /*5180*/  ULDC UR10, c[0x0][0x9e4] ;  /* 0x00027900000a7ab9 */ /* 0x000fe40000000800 */
[----:B------:R-:W-:-:S11]  /*5190*/  UISETP.NE.AND UP0, UPT, UR10, 0x1, UPT ;  /* 0x000000010a00788c */ /* 0x000fd6000bf05270 */
[----:B------:R-:W-:Y:S02]  /*51a0*/  @UP0 ULDC.64 UR14, c[0x0][0x9e8] ;  /* 0x00027a00000e0ab9 */ /* 0x000fe40000000a00 */
[----:B------:R-:W-:-:S04]  /*51b0*/  UIMAD.WIDE.U32 UR4, UR7, UR14, URZ ;  /* 0x0000000e070472a5 */ /* 0x000fc8000f8e003f */
[----:B------:R-:W-:-:S12]  /*51c0*/  @UP0 USHF.R.U32.HI UR7, URZ, UR15, UR5 ;  /* 0x0000000f3f070299 */ /* 0x000fd80008011605 */
.L_x_10891:
[----:B------:R-:W-:-:S04]  /*51d0*/  UIMAD UR7, UR7, UR10, UR10 ;  /* 0x0000000a070772a4 */ /* 0x000fc8000f8e020a */
[----:B------:R-:W-:-:S04]  /*51e0*/  UISETP.LT.AND UP0, UPT, UR6, UR7, UPT ;  /* 0x000000070600728c */ /* 0x000fc8000bf01270 */
[----:B------:R-:W-:-:S12]  /*51f0*/  USEL UR6, UR6, UR7, UP0 ;  /* 0x0000000706067287 */ /* 0x000fd80008000000 */
.L_x_10889:
[----:B------:R-:W-:Y:S01]  /*5200*/  R2UR UR5, R146 ;  /* 0x00000000920572ca */ /* 0x000fe200000e0000 */
[----:B------:R-:W-:Y:S01]  /*5210*/  USHF.R.S32.HI UR4, URZ, 0x1f, UR6 ;  /* 0x0000001f3f047899 */ /* 0x000fe20008011406 */
[----:B------:R-:W-:Y:S02]  /*5220*/  CS2R R134, SRZ ;  /* 0x0000000000867805 */ /* 0x000fe4000001ff00 */
[----:B------:R-:W-:Y:S02]  /*5230*/  CS2R R132, SRZ ;  /* 0x0000000000847805 */ /* 0x000fe4000001ff00 */
[----:B------:R-:W-:Y:S01]  /*5240*/  CS2R R130, SRZ ;  /* 0x0000000000827805 */ /* 0x000fe2000001ff00 */
[----:B------:R-:W-:Y:S01]  /*5250*/  ULEA.HI UR4, UR4, UR6, URZ, 0x7 ;  /* 0x0000000604047291 */ /* 0x000fe2000f8f383f */
[----:B------:R-:W-:Y:S02]  /*5260*/  CS2R R128, SRZ ;  /* 0x0000000000807805 */ /* 0x000fe4000001ff00 */
[----:B------:R-:W-:-:S02]  /*5270*/  CS2R R126, SRZ ;  /* 0x00000000007e7805 */ /* 0x000fc4000001ff00 */
[----:B------:R-:W-:Y:S01]  /*5280*/  CS2R R124, SRZ ;  /* 0x00000000007c7805 */ /* 0x000fe2000001ff00 */
[----:B------:R-:W-:Y:S01]  /*5290*/  USHF.R.S32.HI UR4, URZ, 0x7, UR4 ;  /* 0x000000073f047899 */ /* 0x000fe20008011404 */
[----:B------:R-:W-:Y:S02]  /*52a0*/  CS2R R122, SRZ ;  /* 0x00000000007a7805 */ /* 0x000fe4000001ff00 */
[----:B------:R-:W-:Y:S02]  /*52b0*/  CS2R R120, SRZ ;  /* 0x0000000000787805 */ /* 0x000fe4000001ff00 */
[----:B------:R-:W-:Y:S01]  /*52c0*/  CS2R R118, SRZ ;  /* 0x0000000000767805 */ /* 0x000fe2000001ff00 */
[----:B------:R-:W-:Y:S01]  /*52d0*/  UISETP.LT.AND UP0, UPT, UR5, UR4, UPT ;  /* 0x000000040500728c */ /* 0x000fe2000bf01270 */
[----:B------:R-:W-:Y:S02]  /*52e0*/  CS2R R116, SRZ ;  /* 0x0000000000747805 */ /* 0x000fe4000001ff00 */
[----:B------:R-:W-:-:S02]  /*52f0*/  CS2R R114, SRZ ;  /* 0x0000000000727805 */ /* 0x000fc4000001ff00 */
[----:B------:R-:W-:Y:S01]  /*5300*/  CS2R R112, SRZ ;  /* 0x0000000000707805 */ /* 0x000fe2000001ff00 */
[----:B------:R-:W-:Y:S01]  /*5310*/  USEL UR32, UR5, UR4, !UP0 ;  /* 0x0000000405207287 */ /* 0x000fe2000c000000 */
[----:B------:R-:W-:Y:S02]  /*5320*/  CS2R R110, SRZ ;  /* 0x00000000006e7805 */ /* 0x000fe4000001ff00 */
[----:B------:R-:W-:Y:S01]  /*5330*/  CS2R R108, SRZ ;  /* 0x00000000006c7805 */ /* 0x000fe2000001ff00 */
[----:B------:R-:W-:Y:S01]  /*5340*/  UMOV UR4, URZ ;  /* 0x0000003f00047c82 */ /* 0x000fe20008000000 */
[----:B------:R-:W-:Y:S01]  /*5350*/  UMOV UR5, URZ ;  /* 0x0000003f00057c82 */ /* 0x000fe20008000000 */
        /* <DEDUP_REMOVED lines=12> */
[----:B0-----:R-:W-:Y:S01]  /*5420*/  IMAD.MOV.U32 R12, RZ, RZ, R56 ;  /* 0x000000ffff0c7224 */ /* 0x001fe200078e0038 */
[----:B------:R-:W-:Y:S01]  /*5430*/  UMOV UR41, URZ ;  /* 0x0000003f00297c82 */ /* 0x000fe20008000000 */
[----:B------:R-:W-:Y:S01]  /*5440*/  IMAD.MOV.U32 R11, RZ, RZ, R30 ;  /* 0x000000ffff0b7224 */ /* 0x000fe200078e001e */
[----:B------:R-:W-:Y:S01]  /*5450*/  UMOV UR6, URZ ;  /* 0x0000003f00067c82 */ /* 0x000fe20008000000 */
[----:B------:R-:W-:Y:S01]  /*5460*/  IMAD.MOV.U32 R135, RZ, RZ, RZ ;  /* 0x000000ffff877224 */ /* 0x000fe200078e00ff */
[----:B------:R-:W-:Y:S01]  /*5470*/  ULDC UR33, c[0x0][0x9e4] ;  /* 0x0002790000217ab9 */ /* 0x000fe20000000800 */
[----:B------:R-:W-:Y:S01]  /*5480*/  ULDC UR35, c[0x0][0x2f0] ;  /* 0x0000bc0000237ab9 */ /* 0x000fe20000000800 */
[----:B------:R-:W-:Y:S01]  /*5490*/  ULDC UR7, c[0x0][0x9d8] ;  /* 0x0002760000077ab9 */ /* 0x000fe20000000800 */
[----:B------:R-:W-:Y:S01]  /*54a0*/  ULDC UR34, c[0x0][0x988] ;  /* 0x0002620000227ab9 */ /* 0x000fe20000000800 */
[----:B------:R-:W-:-:S05]  /*54b0*/  ULDC UR40, c[0x0][0x9e0] ;  /* 0x0002780000287ab9 */ /* 0x000fca0000000800 */
.L_x_10911:
[----:B------:R-:W-:Y:S01]  /*54c0*/  R2UR UR4, R142 ;  /* 0x000000008e0472ca */ /* 0x000fe200000e0000 */
[----:B------:R-:W-:-:S04]  /*54d0*/  UISETP.NE.AND UP0, UPT, UR6, 0x1, UPT ;  /* 0x000000010600788c */ /* 0x000fc8000bf05270 */
[----:B------:R-:W-:-:S04]  /*54e0*/  USEL UR5, URZ, 0x1, UP0 ;  /* 0x000000013f057887 */ /* 0x000fc80008000000 */
[----:B------:R-:W-:-:S04]  /*54f0*/  ULOP3.LUT UR5, UR41, UR5, URZ, 0x3c, !UPT ;  /* 0x0000000529057292 */ /* 0x000fc8000f8e3c3f */
[----:B------:R-:W-:-:S13]  /*5500*/  ISETP.NE.AND P2, PT, RZ, UR4, PT ;  /* 0x00000004ff007c0c */ /* 0x000fda000bf45270 */
[----:B------:R-:W-:Y:S05]  /*5510*/  @P2 BRA `(.L_x_10893) ;  /* 0x0000000000382947 */ /* 0x000fea0003800000 */
[----:B------:R-:W-:Y:S05]  /*5520*/  @!P0 BRA `(.L_x_10894) ;  /* 0x0000000000048947 */ /* 0x000fea0003800000 */
[----:B------:R-:W-:Y:S01]  /*5530*/  BPT.TRAP 0x1 ;  /* 0x000000040000795c */ /* 0x000fe20000300000 */
.L_x_10894:
        /* <DEDUP_REMOVED lines=9> */
.L_x_10895:
[----:B-1----:R-:W-:Y:S05]  /*55d0*/  @P1 BRA `(.L_x_10893) ;  /* 0x0000000000081947 */ /* 0x002fea0003800000 */
[----:B------:R-:W1:Y:S02]  /*55e0*/  SYNCS.PHASECHK.TRANS64.TRYWAIT P1, [UR4+0x2d830], R13 ;  /* 0x02d8300dff0075a7 */ /* 0x000e640008020144 */
[----:B-1----:R-:W-:Y:S05]  /*55f0*/  @!P1 BRA `(.L_x_10896) ;  /* 0x0000010000109947 */ /* 0x002fea0003800000 */
.L_x_10893:
[----:B-1----:R-:W1:Y:S01]  /*5600*/  S2R R14, SR_TID.X ;  /* 0x00000000000e7919 */ /* 0x002e620000002100 */
[----:B------:R-:W-:Y:S01]  /*5610*/  UIADD3 UR4, UR6, 0x1, URZ ;  /* 0x0000000106047890 */ /* 0x000fe2000fffe03f */
[----:B------:R-:W-:Y:S01]  /*5620*/  R2UR UR28, R8 ;  /* 0x00000000081c72ca */ /* 0x000fe200000e0000 */
[----:B------:R-:W-:Y:S01]  /*5630*/  UMOV UR31, 0x80000020 ;  /* 0x80000020001f7882 */ /* 0x000fe20000000000 */
[----:B------:R-:W-:Y:S01]  /*5640*/  R2UR UR29, R9 ;  /* 0x00000000091d72ca */ /* 0x000fe200000e0000 */
[----:B------:R-:W-:Y:S01]  /*5650*/  UISETP.NE.AND UP0, UPT, UR4, 0x2, UPT ;  /* 0x000000020400788c */ /* 0x000fe2000bf05270 */
[----:B------:R-:W-:Y:S01]  /*5660*/  UMOV UR11, 0x80000020 ;  /* 0x80000020000b7882 */ /* 0x000fe20000000000 */
[----:B------:R-:W-:Y:S02]  /*5670*/  UMOV UR15, 0x80000020 ;  /* 0x80000020000f7882 */ /* 0x000fe40000000000 */
[----:B------:R-:W-:Y:S01]  /*5680*/  USEL UR4, UR4, URZ, UP0 ;  /* 0x0000003f04047287 */ /* 0x000fe20008000000 */
[----:B------:R-:W-:Y:S01]  /*5690*/  UMOV UR19, 0x80000020 ;  /* 0x8000002000137882 */ /* 0x000fe20000000000 */
[----:B------:R-:W-:-:S02]  /*56a0*/  UMOV UR23, 0x80000020 ;  /* 0x8000002000177882 */ /* 0x000fc40000000000 */
[----:B------:R-:W-:Y:S01]  /*56b0*/  UIMAD UR30, UR4, 0x600, UR39 ;  /* 0x00000600041e78a4 */ /* 0x000fe2000f8e0227 */
[----:B------:R-:W-:-:S03]  /*56c0*/  UMOV UR27, 0x80000020 ;  /* 0x80000020001b7882 */ /* 0x000fc60000000000 */
[----:B------:R-:W-:Y:S02]  /*56d0*/  UIADD3 UR10, UR30, 0x2, URZ ;  /* 0x000000021e0a7890 */ /* 0x000fe4000fffe03f */
[----:B------:R-:W-:Y:S02]  /*56e0*/  UIADD3 UR14, UR30, 0x200, URZ ;  /* 0x000002001e0e7890 */ /* 0x000fe4000fffe03f */
        /* <DEDUP_REMOVED lines=27> */
.L_x_10898:
[----:B------:R-:W-:Y:S01]  /*58a0*/  ULEA UR10, UR6, UR38, 0x3 ;  /* 0x00000026060a7291 */ /* 0x000fe2000f8e183f */
[----:B------:R-:W-:-:S05]  /*58b0*/  IMAD.U32 R13, RZ, RZ, UR41 ;  /* 0x00000029ff0d7e24 */ /* 0x000fca000f8e00ff */
[----:B------:R-:W-:-:S04]  /*58c0*/  SHF.L.U32 R13, R13, 0x1f, RZ ;  /* 0x0000001f0d0d7819 */ /* 0x000fc800000006ff */
[----:B------:R0:W1:Y:S01]  /*58d0*/  SYNCS.PHASECHK.TRANS64.TRYWAIT P1, [UR10+0x2d850], R13 ;  /* 0x02d8500dff0075a7 */ /* 0x000062000802014a */
[----:B------:R-:W-:Y:S05]  /*58e0*/  @!P0 BRA `(.L_x_10899) ;  /* 0x0000000000048947 */ /* 0x000fea0003800000 */
[----:B------:R-:W-:Y:S01]  /*58f0*/  BPT.TRAP 0x1 ;  /* 0x000000040000795c */ /* 0x000fe20000300000 */
.L_x_10899:
[----:B-1----:R-:W-:Y:S05]  /*5900*/  @P1 BRA `(.L_x_10897) ;  /* 0x0000000000081947 */ /* 0x002fea0003800000 */
[----:B------:R-:W1:Y:S02]  /*5910*/  SYNCS.PHASECHK.TRANS64.TRYWAIT P1, [UR10+0x2d850], R13 ;  /* 0x02d8500dff0075a7 */ /* 0x000e64000802014a */
[----:B-1----:R-:W-:Y:S05]  /*5920*/  @!P1 BRA `(.L_x_10900) ;  /* 0x000000fc005c9947 */ /* 0x002fea0003800000 */
.L_x_10897:
[----:B------:R-:W-:Y:S01]  /*5930*/  UIADD3 UR10, UR38, 0x400, URZ ;  /* 0x00000400260a7890 */ /* 0x000fe2000fffe03f */
[----:B------:R-:W-:Y:S01]  /*5940*/  R2UR UR14, R145 ;  /* 0x00000000910e72ca */ /* 0x000fe200000e0000 */
[----:B------:R-:W-:Y:S01]  /*5950*/  WARPGROUP.ARRIVE ;  /* 0x00000000000079c5 */ /* 0x000fe20000000000 */
[----:B------:R-:W-:Y:S01]  /*5960*/  UMOV UR29, 0x40000040 ;  /* 0x40000040001d7882 */ /* 0x000fe20000000000 */
[----:B------:R-:W-:-:S04]  /*5970*/  USHF.R.U32.HI UR10, URZ, 0x4, UR10 ;  /* 0x000000043f0a7899 */ /* 0x000fc8000801160a */
[----:B------:R-:W1:Y:S01]  /*5980*/  S2R R15, SR_TID.X ;  /* 0x00000000000f7919 */ /* 0x000e620000002100 */
[----:B------:R-:W-:Y:S01]  /*5990*/  UMOV UR31, 0x80000020 ;  /* 0x80000020001f7882 */ /* 0x000fe20000000000 */
[----:B------:R-:W-:-:S04]  /*59a0*/  ULOP3.LUT UR10, UR10, 0x3fff, URZ, 0xc0, !UPT ;  /* 0x00003fff0a0a7892 */ /* 0x000fc8000f8ec03f */
[----:B------:R-:W-:Y:S02]  /*59b0*/  ULOP3.LUT UR11, UR10, 0x2000000, URZ, 0xfc, !UPT ;  /* 0x020000000a0b7892 */ /* 0x000fe4000f8efc3f */
[----:B------:R-:W-:Y:S02]  /*59c0*/  ULOP3.LUT UR10, UR14, 0x10000, URZ, 0xfc, !UPT ;  /* 0x000100000e0a7892 */ /* 0x000fe4000f8efc3f */
[----:B------:R-:W-:-:S05]  /*59d0*/  UIMAD UR11, UR6, 0x600, UR11 ;  /* 0x00000600060b78a4 */ /* 0x000fca000f8e020b */
[----:B------:R-:W-:Y:S02]  /*59e0*/  UMOV UR28, UR10 ;  /* 0x0000000a001c7c82 */ /* 0x000fe40008000000 */
[----:B------:R-:W-:Y:S02]  /*59f0*/  UMOV UR30, UR11 ;  /* 0x0000000b001e7c82 */ /* 0x000fe40008000000 */
[----:B------:R-:W-:Y:S01]  /*5a00*/  HGMMA.64x96x16.F32 R88, gdesc[UR28].tnspB, R88, gsb0 ;  /* 0x416000001c5879f0 */ /* 0x000fe20008000858 */
[----:B------:R-:W-:Y:S02]  /*5a10*/  UIADD3 UR28, UR10, 0x2, URZ ;  /* 0x000000020a1c7890 */ /* 0x000fe4000fffe03f */
[----:B------:R-:W-:Y:S01]  /*5a20*/  UIADD3 UR30, UR11, 0x40, URZ ;  /* 0x000000400b1e7890 */ /* 0x000fe2000fffe03f */
[----:B------:R-:W-:Y:S01]  /*5a30*/  UMOV UR29, 0x40000040 ;  /* 0x40000040001d7882 */ /* 0x000fe20000000000 */
[----:B------:R-:W-:Y:S01]  /*5a40*/  UMOV UR31, 0x80000020 ;  /* 0x80000020001f7882 */ /* 0x000fe20000000000 */
[----:B-1----:R-:W-:-:S02]  /*5a50*/  SHF.R.U32.HI R14, RZ, 0x7, R15 ;  /* 0x00000007ff0e7819 */ /* 0x002fc4000001160f */
        /* <DEDUP_REMOVED lines=52> */
.L_x_10901:
[----:B------:R-:W-:Y:S01]  /*5da0*/  R2UR UR10, R143 ;  /* 0x000000008f0a72ca */ /* 0x000fe200000e0000 */
[----:B------:R-:W-:Y:S01]  /*5db0*/  FMUL.FTZ R15, R26, UR7 ;  /* 0x000000071a0f7c20 */ /* 0x000fe20008410000 */
[----:B------:R-:W-:Y:S01]  /*5dc0*/  FMUL.FTZ R20, R30, UR7 ;  /* 0x000000071e147c20 */ /* 0x000fe20008410000 */
[----:B------:R-:W-:Y:S01]  /*5dd0*/  FMUL.FTZ R26, R36, UR7 ;  /* 0x00000007241a7c20 */ /* 0x000fe20008410000 */
[----:B------:R-:W-:Y:S01]  /*5de0*/  FMUL.FTZ R30, R40, UR7 ;  /* 0x00000007281e7c20 */ /* 0x000fe20008410000 */
[----:B------:R-:W-:Y:S01]  /*5df0*/  FMUL.FTZ R36, R46, UR7 ;  /* 0x000000072e247c20 */ /* 0x000fe20008410000 */
[----:B------:R-:W-:Y:S01]  /*5e00*/  FMUL.FTZ R40, R50, UR7 ;  /* 0x0000000732287c20 */ /* 0x000fe20008410000 */
[----:B------:R-:W1:Y:S01]  /*5e10*/  S2UR UR15, SR_CgaCtaId ;  /* 0x00000000000f79c3 */ /* 0x000e620000008800 */
[----:B------:R-:W-:Y:S01]  /*5e20*/  FMUL.FTZ R46, R56, UR7 ;  /* 0x00000007382e7c20 */ /* 0x000fe20008410000 */
[----:B------:R-:W-:Y:S01]  /*5e30*/  FMUL.FTZ R50, R60, UR7 ;  /* 0x000000073c327c20 */ /* 0x000fe20008410000 */
[----:B------:R-:W-:Y:S01]  /*5e40*/  FMUL.FTZ R60, R68, UR7 ;  /* 0x00000007443c7c20 */ /* 0x000fe20008410000 */
[----:B------:R-:W-:Y:S01]  /*5e50*/  FMUL.FTZ R68, R76, UR7 ;  /* 0x000000074c447c20 */ /* 0x000fe20008410000 */
[----:B------:R-:W-:Y:S01]  /*5e60*/  FMUL.FTZ R22, R32, UR7 ;  /* 0x0000000720167c20 */ /* 0x000fe20008410000 */
[----:B------:R-:W-:Y:S01]  /*5e70*/  UISETP.NE.AND UP1, UPT, UR10, URZ, UPT ;  /* 0x0000003f0a00728c */ /* 0x000fe2000bf25270 */
[----:B------:R-:W-:Y:S01]  /*5e80*/  FMUL.FTZ R32, R42, UR7 ;  /* 0x000000072a207c20 */ /* 0x000fe20008410000 */
[----:B------:R-:W2:Y:S01]  /*5e90*/  LDC R76, c[0x0][0x288] ;  /* 0x0000a200ff4c7b82 */ /* 0x000ea20000000800 */
[----:B------:R-:W-:Y:S01]  /*5ea0*/  FMUL.FTZ R42, R52, UR7 ;  /* 0x00000007342a7c20 */ /* 0x000fe20008410000 */
[----:B------:R-:W-:-:S02]  /*5eb0*/  IMAD.MOV.U32 R136, RZ, RZ, R7 ;  /* 0x000000ffff887224 */ /* 0x000fc400078e0007 */
[----:B------:R-:W-:Y:S01]  /*5ec0*/  FMUL.FTZ R52, R62, UR7 ;  /* 0x000000073e347c20 */ /* 0x000fe20008410000 */
[----:B------:R-:W-:Y:S01]  /*5ed0*/  PLOP3.LUT P1, PT, PT, PT, UP1, 0x80, 0x0 ;  /* 0x000000000000781c */ /* 0x000fe20003f2f018 */
[----:B------:R-:W-:Y:S01]  /*5ee0*/  FMUL.FTZ R62, R70, UR7 ;  /* 0x00000007463e7c20 */ /* 0x000fe20008410000 */
[----:B------:R-:W-:Y:S01]  /*5ef0*/  PLOP3.LUT P2, PT, PT, PT, UP1, 0x80, 0x0 ;  /* 0x000000000000781c */ /* 0x000fe20003f4f018 */
[----:B------:R-:W-:Y:S01]  /*5f00*/  FMUL.FTZ R70, R78, UR7 ;  /* 0x000000074e467c20 */ /* 0x000fe20008410000 */
[----:B------:R-:W-:Y:S01]  /*5f10*/  IMAD.SHL.U32 R78, R10, 0x80, RZ ;  /* 0x000000800a4e7824 */ /* 0x000fe200078e00ff */
[----:B------:R-:W-:Y:S01]  /*5f20*/  @UP1 ULDC UR11, c[0x0][0x44c] ;  /* 0x00011300000b1ab9 */ /* 0x000fe20000000800 */
[----:B0-----:R-:W-:Y:S01]  /*5f30*/  FMUL.FTZ R13, R24, UR7 ;  /* 0x00000007180d7c20 */ /* 0x001fe20008410000 */
        /* <DEDUP_REMOVED lines=33> */
[----:B------:R-:W-:Y:S01]  /*6150*/  FMUL.FTZ R55, R65, UR7 ;  /* 0x0000000741377c20 */ /* 0x000fe20008410000 */
[----:B------:R-:W-:Y:S01]  /*6160*/  IADD3 R57, -R78, 0x1, RZ ;  /* 0x000000014e397810 */ /* 0x000fe20007ffe1ff */
[----:B------:R-:W-:Y:S01]  /*6170*/  FMUL.FTZ R58, R66, UR7 ;  /* 0x00000007423a7c20 */ /* 0x000fe20008410000 */
[----:B------:R-:W-:Y:S01]  /*6180*/  FMUL.FTZ R59, R67, UR7 ;  /* 0x00000007433b7c20 */ /* 0x000fe20008410000 */
[----:B------:R-:W-:Y:S01]  /*6190*/  FMUL.FTZ R61, R69, UR7 ;  /* 0x00000007453d7c20 */ /* 0x000fe20008410000 */
        /* <DEDUP_REMOVED lines=17> */
[----:B------:R-:W-:Y:S01]  /*62b0*/  UIADD3 UR10, UR10, 0x2d840, URZ ;  /* 0x0002d8400a0a7890 */ /* 0x000fe2000fffe03f */
[----:B------:R-:W-:Y:S01]  /*62c0*/  IMAD R57, R2, -0x2, R57 ;  /* 0xfffffffe02397824 */ /* 0x000fe200078e0239 */
[----:B------:R-:W-:Y:S01]  /*62d0*/  PLOP3.LUT P1, PT, PT, PT, UP0, 0x40, 0x0 ;  /* 0x000000000000781c */ /* 0x000fe20003f2e808 */
[----:B------:R-:W3:Y:S01]  /*62e0*/  MUFU.TANH R13, R13 ;  /* 0x0000000d000d7308 */ /* 0x000ee20000002400 */
[----:B-1----:R-:W-:Y:S01]  /*62f0*/  UPRMT UR10, UR15, 0x654, UR10 ;  /* 0x000006540f0a7896 */ /* 0x002fe2000800000a */
[----:B------:R-:W-:-:S04]  /*6300*/  IMAD R57, R16, UR35, R57 ;  /* 0x0000002310397c24 */ /* 0x000fc8000f8e0239 */
[----:B--2---:R-:W-:Y:S02]  /*6310*/  IMAD.IADD R57, R57, 0x1, -R76 ;  /* 0x0000000139397824 */ /* 0x004fe400078e0a4c */
[----:B------:R-:W1:Y:S02]  /*6320*/  MUFU.TANH R14, R14 ;  /* 0x0000000e000e7308 */ /* 0x000e640000002400 */
[C---:B------:R-:W-:Y:S01]  /*6330*/  VIADD R85, R57.reuse, UR40 ;  /* 0x0000002839557c36 */ /* 0x040fe20008000000 */
[----:B------:R-:W-:Y:S01]  /*6340*/  SYNCS.ARRIVE.TRANS64.RED.A1T0 RZ, [UR10], RZ ;  /* 0x000000ffffff79a7 */ /* 0x000fe2000810040a */
[----:B------:R-:W-:Y:S02]  /*6350*/  VIADD R84, R57, UR14 ;  /* 0x0000000e39547c36 */ /* 0x000fe40008000000 */
[----:B0-----:R-:W-:Y:S02]  /*6360*/  IMAD.IADD R83, R85, 0x1, R137 ;  /* 0x0000000155537824 */ /* 0x001fe400078e0289 */
[----:B------:R-:W0:Y:S01]  /*6370*/  MUFU.TANH R15, R15 ;  /* 0x0000000f000f7308 */ /* 0x000e220000002400 */
[----:B------:R-:W-:-:S07]  /*6380*/  IMAD.IADD R82, R137, 0x1, R84 ;  /* 0x0000000189527824 */ /* 0x000fce00078e0254 */
[----:B------:R-:W2:Y:S08]  /*6390*/  MUFU.TANH R17, R17 ;  /* 0x0000001100117308 */ /* 0x000eb00000002400 */
        /* <DEDUP_REMOVED lines=74> */
.L_x_10904:
[----:B------:R-:W-:-:S05]  /*6840*/  IMAD.U32 R86, RZ, RZ, UR33 ;  /* 0x00000021ff567e24 */ /* 0x000fca000f8e00ff */
[----:B------:R-:W-:-:S13]  /*6850*/  ISETP.NE.AND P1, PT, R86, 0x1, PT ;  /* 0x000000015600780c */ /* 0x000fda0003f25270 */
[----:B------:R-:W1:Y:S02]  /*6860*/  @P1 LDC.64 R56, c[0x0][0x9e8] ;  /* 0x00027a00ff381b82 */ /* 0x000e640000000a00 */
[----:B-1----:R-:W-:-:S05]  /*6870*/  @P1 IMAD.HI.U32 R56, R87, R56, RZ ;  /* 0x0000003857381227 */ /* 0x002fca00078e00ff */
[----:B------:R-:W-:-:S07]  /*6880*/  @P1 SHF.R.U32.HI R87, RZ, R57, R56 ;  /* 0x00000039ff571219 */ /* 0x000fce0000011638 */
.L_x_10905:
[----:B------:R-:W-:Y:S05]  /*6890*/  BSYNC B0 ;  /* 0x0000000000007941 */ /* 0x000fea0003800000 */
.L_x_10903:
[----:B------:R-:W-:-:S04]  /*68a0*/  IMAD R87, R87, R86, -R78 ;  /* 0x0000005657577224 */ /* 0x000fc800078e0a4e */
[----:B------:R-:W-:-:S05]  /*68b0*/  IMAD R87, R2, -0x2, R87 ;  /* 0xfffffffe02577824 */ /* 0x000fca00078e0257 */
[----:B------:R-:W-:Y:S02]  /*68c0*/  VIADDMNMX R83, R87, R86, R83, PT ;  /* 0x0000005657537246 */ /* 0x000fe40003800153 */
[----:B------:R-:W-:-:S07]  /*68d0*/  VIMNMX R82, R82, R87, !PT ;  /* 0x0000005752527248 */ /* 0x000fce0007fe0100 */
.L_x_10902:
[----:B------:R-:W-:Y:S01]  /*68e0*/  ISETP.GT.AND P1, PT, R10, -0x1, PT ;  /* 0xffffffff0a00780c */ /* 0x000fe20003f24270 */
[----:B------:R-:W1:Y:S01]  /*68f0*/  SHFL.IDX PT, R56, R136, 0x1, 0x1c1f ;  /* 0x003c1f0088387f89 */ /* 0x000e6200000e0000 */
[----:B------:R-:W-:Y:S02]  /*6900*/  UISETP.NE.AND UP0, UPT, UR60, URZ, UPT ;  /* 0x0000003f3c00728c */ /* 0x000fe4000bf05270 */
[C---:B------:R-:W-:Y:S02]  /*6910*/  ISETP.GT.AND P3, PT, R82.reuse, 0x8, P1 ;  /* 0x000000085200780c */ /* 0x040fe40000f64270 */
[C---:B------:R-:W-:Y:S02]  /*6920*/  ISETP.GT.AND P6, PT, R82.reuse, RZ, P1 ;  /* 0x000000ff5200720c */ /* 0x040fe40000fc4270 */
        /* <DEDUP_REMOVED lines=8> */
[----:B------:R-:W-:Y:S01]  /*69b0*/  FSEL R14, R14, -INF , !P2 ;  /* 0xff8000000e0e7808 */ /* 0x000fe20005000000 */
[--C-:B-1----:R-:W-:Y:S01]  /*69c0*/  IMAD.IADD R85, R85, 0x1, R56.reuse ;  /* 0x0000000155557824 */ /* 0x102fe200078e0238 */
[----:B------:R-:W-:Y:S01]  /*69d0*/  ISETP.GT.AND P5, PT, R82, 0x9, P1 ;  /* 0x000000095200780c */ /* 0x000fe20000fa4270 */
[----:B------:R-:W-:Y:S01]  /*69e0*/  IMAD.IADD R84, R84, 0x1, R56 ;  /* 0x0000000154547824 */ /* 0x000fe200078e0238 */
        /* <DEDUP_REMOVED lines=99> */
.L_x_10908:
[----:B------:R-:W-:-:S05]  /*7020*/  IMAD.U32 R56, RZ, RZ, UR33 ;  /* 0x00000021ff387e24 */ /* 0x000fca000f8e00ff */
[----:B------:R-:W-:-:S13]  /*7030*/  ISETP.NE.AND P2, PT, R56, 0x1, PT ;  /* 0x000000013800780c */ /* 0x000fda0003f45270 */
[----:B------:R-:W0:Y:S02]  /*7040*/  @P2 LDC.64 R30, c[0x0][0x9e8] ;  /* 0x00027a00ff1e2b82 */ /* 0x000e240000000a00 */
[----:B0-----:R-:W-:-:S05]  /*7050*/  @P2 IMAD.HI.U32 R30, R83, R30, RZ ;  /* 0x0000001e531e2227 */ /* 0x001fca00078e00ff */
[----:B------:R-:W-:-:S07]  /*7060*/  @P2 SHF.R.U32.HI R83, RZ, R31, R30 ;  /* 0x0000001fff532219 */ /* 0x000fce000001161e */
.L_x_10909:
[----:B------:R-:W-:Y:S05]  /*7070*/  BSYNC B0 ;  /* 0x0000000000007941 */ /* 0x000fea0003800000 */
.L_x_10907:
[----:B------:R-:W-:-:S04]  /*7080*/  IMAD R83, R83, R56, -R78 ;  /* 0x0000003853537224 */ /* 0x000fc800078e0a4e */
[----:B------:R-:W-:-:S05]  /*7090*/  IMAD R83, R2, -0x2, R83 ;  /* 0xfffffffe02537824 */ /* 0x000fca00078e0253 */
[----:B------:R-:W-:Y:S02]  /*70a0*/  VIADDMNMX R85, R83, R56, R85, PT ;  /* 0x0000003853557246 */ /* 0x000fe40003800155 */
[----:B------:R-:W-:-:S07]  /*70b0*/  VIMNMX R84, R84, R83, !PT ;  /* 0x0000005354547248 */ /* 0x000fce0007fe0100 */
.L_x_10906:
        /* <DEDUP_REMOVED lines=30> */
[----:B------:R-:W-:-:S02]  /*72a0*/  ISETP.LT.OR P4, PT, R85, 0xa, P4 ;  /* 0x0000000a5500780c */ /* 0x000fc40002781670 */
[----:B------:R-:W-:Y:S02]  /*72b0*/  FMNMX.FTZ R31, R43, R30, !PT ;  /* 0x0000001e2b1f7209 */ /* 0x000fe40007810000 */
[----:B------:R-:W-:Y:S02]  /*72c0*/  FSEL R20, R20, -INF , !P3 ;  /* 0xff80000014147808 */ /* 0x000fe40005800000 */
[----:B------:R-:W-:Y:S02]  /*72d0*/  FMNMX.FTZ R30, R46, R31, !PT ;  /* 0x0000001f2e1e7209 */ /* 0x000fe40007810000 */
[----:B------:R-:W-:Y:S02]  /*72e0*/  ISETP.GT.AND P2, PT, R84, 0x11, P1 ;  /* 0x000000115400780c */ /* 0x000fe40000f44270 */
        /* <DEDUP_REMOVED lines=30> */
[----:B------:R-:W-:Y:S01]  /*74d0*/  ISETP.GT.AND P2, PT, R84, 0x30, P1 ;  /* 0x000000305400780c */ /* 0x000fe20000f44270 */
[----:B------:R-:W0:Y:S01]  /*74e0*/  SHFL.BFLY PT, R30, R31, 0x2, 0x1f ;  /* 0x0c401f001f1e7f89 */ /* 0x000e2200000e0000 */
[----:B------:R-:W-:-:S02]  /*74f0*/  FSEL R36, R36, -INF , !P3 ;  /* 0xff80000024247808 */ /* 0x000fc40005800000 */
[C---:B------:R-:W-:Y:S02]  /*7500*/  ISETP.LT.OR P4, PT, R85.reuse, 0x2a, P4 ;  /* 0x0000002a5500780c */ /* 0x040fe40002781670 */
[----:B------:R-:W-:Y:S02]  /*7510*/  ISETP.GT.AND P3, PT, R84, 0x31, P1 ;  /* 0x000000315400780c */ /* 0x000fe40000f64270 */
[----:B------:R-:W-:Y:S02]  /*7520*/  ISETP.LT.OR P2, PT, R85, 0x31, P2 ;  /* 0x000000315500780c */ /* 0x000fe40001741670 */
[----:B------:R-:W-:Y:S02]  /*7530*/  FSEL R37, R37, -INF , !P4 ;  /* 0xff80000025257808 */ /* 0x000fe40006000000 */
[----:B------:R-:W-:Y:S02]  /*7540*/  FSEL R40, R40, -INF , !P2 ;  /* 0xff80000028287808 */ /* 0x000fe40005000000 */
[----:B------:R-:W-:-:S02]  /*7550*/  ISETP.LT.OR P3, PT, R85, 0x32, P3 ;  /* 0x000000325500780c */ /* 0x000fc40001f61670 */
[C---:B------:R-:W-:Y:S02]  /*7560*/  ISETP.GT.AND P4, PT, R84.reuse, 0x39, P1 ;  /* 0x000000395400780c */ /* 0x040fe40000f84270 */
[----:B------:R-:W-:Y:S02]  /*7570*/  FSEL R41, R41, -INF , !P3 ;  /* 0xff80000029297808 */ /* 0x000fe40005800000 */
[C---:B------:R-:W-:Y:S02]  /*7580*/  ISETP.GT.AND P2, PT, R84.reuse, 0x40, P1 ;  /* 0x000000405400780c */ /* 0x040fe40000f44270 */
[----:B------:R-:W-:Y:S02]  /*7590*/  ISETP.LT.OR P4, PT, R85, 0x3a, P4 ;  /* 0x0000003a5500780c */ /* 0x000fe40002781670 */
[----:B------:R-:W-:Y:S02]  /*75a0*/  ISETP.GT.AND P3, PT, R84, 0x41, P1 ;  /* 0x000000415400780c */ /* 0x000fe40000f64270 */
[----:B0-----:R-:W-:-:S02]  /*75b0*/  FMNMX.FTZ R56, R31, R30, !PT ;  /* 0x0000001e1f387209 */ /* 0x001fc40007810000 */
[----:B------:R-:W-:Y:S02]  /*75c0*/  ISETP.LT.OR P2, PT, R85, 0x41, P2 ;  /* 0x000000415500780c */ /* 0x000fe40001741670 */
[----:B------:R-:W-:Y:S01]  /*75d0*/  FSEL R45, R45, -INF , !P4 ;  /* 0xff8000002d2d7808 */ /* 0x000fe20006000000 */
[----:B------:R-:W0:Y:S01]  /*75e0*/  SHFL.BFLY PT, R83, R56, 0x1, 0x1f ;  /* 0x0c201f0038537f89 */ /* 0x000e2200000e0000 */
[----:B------:R-:W-:Y:S02]  /*75f0*/  FSEL R48, R48, -INF , !P2 ;  /* 0xff80000030307808 */ /* 0x000fe40005000000 */
[----:B------:R-:W-:Y:S02]  /*7600*/  ISETP.LT.OR P3, PT, R85, 0x42, P3 ;  /* 0x000000425500780c */ /* 0x000fe40001f61670 */
[----:B------:R-:W-:Y:S02]  /*7610*/  ISETP.GT.AND P4, PT, R84, 0x49, P1 ;  /* 0x000000495400780c */ /* 0x000fe40000f84270 */
[----:B------:R-:W-:-:S02]  /*7620*/  FSEL R49, R49, -INF , !P3 ;  /* 0xff80000031317808 */ /* 0x000fc40005800000 */
[C---:B------:R-:W-:Y:S02]  /*7630*/  ISETP.GT.AND P2, PT, R84.reuse, 0x50, P1 ;  /* 0x000000505400780c */ /* 0x040fe40000f44270 */
[C---:B------:R-:W-:Y:S02]  /*7640*/  ISETP.LT.OR P4, PT, R85.reuse, 0x4a, P4 ;  /* 0x0000004a5500780c */ /* 0x040fe40002781670 */
[----:B------:R-:W-:Y:S02]  /*7650*/  ISETP.GT.AND P3, PT, R84, 0x51, P1 ;  /* 0x000000515400780c */ /* 0x000fe40000f64270 */
[----:B------:R-:W-:Y:S02]  /*7660*/  ISETP.LT.OR P2, PT, R85, 0x51, P2 ;  /* 0x000000515500780c */ /* 0x000fe40001741670 */
[----:B------:R-:W-:Y:S02]  /*7670*/  FSEL R53, R53, -INF , !P4 ;  /* 0xff80000035357808 */ /* 0x000fe40006000000 */
[----:B------:R-:W-:-:S02]  /*7680*/  FSEL R58, R58, -INF , !P2 ;  /* 0xff8000003a3a7808 */ /* 0x000fc40005000000 */
[----:B------:R-:W-:Y:S02]  /*7690*/  ISETP.LT.OR P3, PT, R85, 0x52, P3 ;  /* 0x000000525500780c */ /* 0x000fe40001f61670 */
[----:B------:R-:W-:Y:S02]  /*76a0*/  ISETP.GT.AND P2, PT, R84, 0x60, P1 ;  /* 0x000000605400780c */ /* 0x000fe40000f44270 */
[----:B0-----:R-:W-:Y:S02]  /*76b0*/  FMNMX.FTZ R30, R56, R83, !PT ;  /* 0x00000053381e7209 */ /* 0x001fe40007810000 */
[----:B------:R-:W-:Y:S02]  /*76c0*/  ISETP.GT.AND P4, PT, R84, 0x59, P1 ;  /* 0x000000595400780c */ /* 0x000fe40000f84270 */
[C---:B------:R-:W-:Y:S01]  /*76d0*/  FSETP.NEU.FTZ.AND P6, PT, R30.reuse, -INF , PT ;  /* 0xff8000001e00780b */ /* 0x040fe20003fdd000 */
[----:B------:R-:W-:Y:S01]  /*76e0*/  FMUL.FTZ R78, R30, UR11 ;  /* 0x0000000b1e4e7c20 */ /* 0x000fe20008410000 */
[----:B------:R-:W-:-:S02]  /*76f0*/  FSEL R59, R59, -INF , !P3 ;  /* 0xff8000003b3b7808 */ /* 0x000fc40005800000 */
[----:B------:R-:W-:Y:S02]  /*7700*/  ISETP.GT.AND P3, PT, R84, 0x61, P1 ;  /* 0x000000615400780c */ /* 0x000fe40000f64270 */
[----:B------:R-:W-:Y:S02]  /*7710*/  FSEL R56, R78, RZ, P6 ;  /* 0x000000ff4e387208 */ /* 0x000fe40003000000 */
[C---:B------:R-:W-:Y:S02]  /*7720*/  ISETP.LT.OR P2, PT, R85.reuse, 0x61, P2 ;  /* 0x000000615500780c */ /* 0x040fe40001741670 */
[----:B------:R-:W-:Y:S01]  /*7730*/  ISETP.LT.OR P4, PT, R85, 0x5a, P4 ;  /* 0x0000005a5500780c */ /* 0x000fe20002781670 */
[--C-:B------:R-:W-:Y:S01]  /*7740*/  FFMA.FTZ R82, R22, UR11, -R56.reuse ;  /* 0x0000000b16527c23 */ /* 0x100fe20008010838 */
[----:B------:R-:W-:Y:S01]  /*7750*/  FSEL R22, R15, -INF , !P5 ;  /* 0xff8000000f167808 */ /* 0x000fe20006800000 */
[--C-:B------:R-:W-:Y:S01]  /*7760*/  FFMA.FTZ R13, R13, UR11, -R56.reuse ;  /* 0x0000000b0d0d7c23 */ /* 0x100fe20008010838 */
[----:B------:R-:W-:Y:S01]  /*7770*/  ISETP.GT.AND P5, PT, R84, 0x38, P1 ;  /* 0x000000385400780c */ /* 0x000fe20000fa4270 */
[----:B------:R0:W-:Y:S01]  /*7780*/  MUFU.EX2 R15, R82 ;  /* 0x00000052000f7308 */ /* 0x0001e20000000800 */
        /* <DEDUP_REMOVED lines=49> */
[----:B------:R-:W-:Y:S01]  /*7aa0*/  FFMA.FTZ R69, R69, UR11, -R56 ;  /* 0x0000000b45457c23 */ /* 0x000fe20008010838 */
[----:B------:R-:W-:Y:S01]  /*7ab0*/  ISETP.LT.OR P5, PT, R85, 0x69, P5 ;  /* 0x000000695500780c */ /* 0x000fe20002fa1670 */
[----:B------:R-:W-:Y:S01]  /*7ac0*/  MUFU.EX2 R13, R13 ;  /* 0x0000000d000d7308 */ /* 0x000fe20000000800 */
[----:B------:R-:W-:-:S02]  /*7ad0*/  FMNMX.FTZ R83, R41, R78, !PT ;  /* 0x0000004e29537209 */ /* 0x000fc40007810000 */
[----:B------:R-:W-:Y:S02]  /*7ae0*/  FSEL R46, R70, -INF , !P5 ;  /* 0xff800000462e7808 */ /* 0x000fe40006800000 */
[----:B------:R-:W-:Y:S02]  /*7af0*/  FMNMX.FTZ R78, R44, R83, !PT ;  /* 0x000000532c4e7209 */ /* 0x000fe40007810000 */
[----:B------:R-:W-:Y:S01]  /*7b00*/  ISETP.LT.OR P4, PT, R85, 0x6a, P4 ;  /* 0x0000006a5500780c */ /* 0x000fe20002781670 */
[----:B------:R-:W-:Y:S01]  /*7b10*/  MUFU.EX2 R14, R14 ;  /* 0x0000000e000e7308 */ /* 0x000fe20000000800 */
[----:B------:R-:W-:Y:S02]  /*7b20*/  FMNMX.FTZ R83, R45, R78, !PT ;  /* 0x0000004e2d537209 */ /* 0x000fe40007810000 */
[----:B------:R-:W-:Y:S02]  /*7b30*/  ISETP.GT.AND P5, PT, R84, 0x78, P1 ;  /* 0x000000785400780c */ /* 0x000fe40000fa4270 */
[----:B------:R-:W-:-:S02]  /*7b40*/  FMNMX.FTZ R78, R48, R83, !PT ;  /* 0x00000053304e7209 */ /* 0x000fc40007810000 */
[----:B------:R-:W-:Y:S01]  /*7b50*/  ISETP.LT.OR P5, PT, R85, 0x79, P5 ;  /* 0x000000795500780c */ /* 0x000fe20002fa1670 */
[----:B------:R-:W-:Y:S01]  /*7b60*/  MUFU.EX2 R18, R18 ;  /* 0x0000001200127308 */ /* 0x000fe20000000800 */
[----:B------:R-:W-:Y:S02]  /*7b70*/  FMNMX.FTZ R83, R49, R78, !PT ;  /* 0x0000004e31537209 */ /* 0x000fe40007810000 */
[----:B------:R-:W-:Y:S02]  /*7b80*/  FSEL R80, R80, -INF , !P5 ;  /* 0xff80000050507808 */ /* 0x000fe40006800000 */
[----:B------:R-:W-:-:S03]  /*7b90*/  FMNMX.FTZ R78, R52, R83, !PT ;  /* 0x00000053344e7209 */ /* 0x000fc60007810000 */
[----:B------:R-:W-:Y:S01]  /*7ba0*/  MUFU.EX2 R19, R19 ;  /* 0x0000001300137308 */ /* 0x000fe20000000800 */
[----:B------:R-:W-:Y:S02]  /*7bb0*/  FMNMX.FTZ R83, R53, R78, !PT ;  /* 0x0000004e35537209 */ /* 0x000fe40007810000 */
[----:B------:R-:W-:Y:S02]  /*7bc0*/  FSEL R78, R66, -INF , !P2 ;  /* 0xff800000424e7808 */ /* 0x000fe40005000000 */
[----:B0-----:R-:W-:Y:S02]  /*7bd0*/  FMNMX.FTZ R82, R58, R83, !PT ;  /* 0x000000533a527209 */ /* 0x001fe40007810000 */
[----:B------:R-:W-:Y:S01]  /*7be0*/  ISETP.GT.AND P2, PT, R84, 0x70, P1 ;  /* 0x000000705400780c */ /* 0x000fe20000f44270 */
[----:B------:R-:W-:Y:S01]  /*7bf0*/  MUFU.EX2 R23, R23 ;  /* 0x0000001700177308 */ /* 0x000fe20000000800 */
[----:B------:R-:W-:Y:S02]  /*7c00*/  FMNMX.FTZ R83, R59, R82, !PT ;  /* 0x000000523b537209 */ /* 0x000fe40007810000 */
[----:B------:R-:W-:-:S02]  /*7c10*/  FSEL R82, R67, -INF , !P3 ;  /* 0xff80000043527808 */ /* 0x000fc40005800000 */
[----:B------:R-:W-:Y:S02]  /*7c20*/  FMNMX.FTZ R66, R62, R83, !PT ;  /* 0x000000533e427209 */ /* 0x000fe40007810000 */
[C---:B------:R-:W-:Y:S01]  /*7c30*/  ISETP.GT.AND P3, PT, R84.reuse, 0x71, P1 ;  /* 0x000000715400780c */ /* 0x040fe20000f64270 */
[----:B------:R-:W-:Y:S01]  /*7c40*/  MUFU.EX2 R26, R26 ;  /* 0x0000001a001a7308 */ /* 0x000fe20000000800 */
[----:B------:R-:W-:Y:S02]  /*7c50*/  FMNMX.FTZ R67, R63, R66, !PT ;  /* 0x000000423f437209 */ /* 0x000fe40007810000 */
[----:B------:R-:W-:Y:S01]  /*7c60*/  ISETP.GT.AND P1, PT, R84, 0x79, P1 ;  /* 0x000000795400780c */ /* 0x000fe20000f24270 */
[----:B------:R-:W-:Y:S01]  /*7c70*/  FFMA.FTZ R84, R47, UR11, -R56 ;  /* 0x0000000b2f547c23 */ /* 0x000fe20008010838 */
[----:B------:R-:W-:Y:S02]  /*7c80*/  FMNMX.FTZ R67, R78, R67, !PT ;  /* 0x000000434e437209 */ /* 0x000fe40007810000 */
[----:B------:R-:W-:Y:S01]  /*7c90*/  ISETP.LT.OR P2, PT, R85, 0x71, P2 ;  /* 0x000000715500780c */ /* 0x000fe20001741670 */
[----:B------:R0:W-:Y:S01]  /*7ca0*/  MUFU.EX2 R66, R86 ;  /* 0x0000005600427308 */ /* 0x0001e20000000800 */
[----:B------:R-:W-:-:S02]  /*7cb0*/  FMNMX.FTZ R83, R82, R67, !PT ;  /* 0x0000004352537209 */ /* 0x000fc40007810000 */
[----:B------:R-:W-:Y:S02]  /*7cc0*/  FSEL R47, R71, -INF , !P4 ;  /* 0xff800000472f7808 */ /* 0x000fe40006000000 */
[----:B------:R-:W-:Y:S02]  /*7cd0*/  FMNMX.FTZ R70, R46, R83, !PT ;  /* 0x000000532e467209 */ /* 0x000fe40007810000 */
[----:B------:R-:W-:Y:S01]  /*7ce0*/  ISETP.LT.OR P3, PT, R85, 0x72, P3 ;  /* 0x000000725500780c */ /* 0x000fe20001f61670 */
[----:B------:R1:W-:Y:S01]  /*7cf0*/  MUFU.EX2 R67, R84 ;  /* 0x0000005400437308 */ /* 0x0003e20000000800 */
[----:B------:R-:W-:Y:S02]  /*7d00*/  FSEL R74, R74, -INF , !P2 ;  /* 0xff8000004a4a7808 */ /* 0x000fe40005000000 */
[----:B------:R-:W-:Y:S02]  /*7d10*/  FMNMX.FTZ R71, R47, R70, !PT ;  /* 0x000000462f477209 */ /* 0x000fe40007810000 */
[----:B------:R-:W-:-:S02]  /*7d20*/  FSEL R75, R75, -INF , !P3 ;  /* 0xff8000004b4b7808 */ /* 0x000fc40005800000 */
[----:B------:R-:W-:Y:S01]  /*7d30*/  FMNMX.FTZ R70, R74, R71, !PT ;  /* 0x000000474a467209 */ /* 0x000fe20007810000 */
[----:B------:R-:W-:Y:S01]  /*7d40*/  MUFU.EX2 R27, R27 ;  /* 0x0000001b001b7308 */ /* 0x000fe20000000800 */
[----:B------:R-:W-:Y:S02]  /*7d50*/  ISETP.LT.OR P1, PT, R85, 0x7a, P1 ;  /* 0x0000007a5500780c */ /* 0x000fe40000f21670 */
[----:B------:R-:W-:Y:S02]  /*7d60*/  FMNMX.FTZ R71, R75, R70, !PT ;  /* 0x000000464b477209 */ /* 0x000fe40007810000 */
[----:B------:R-:W-:Y:S02]  /*7d70*/  FSEL R81, R81, -INF , !P1 ;  /* 0xff80000051517808 */ /* 0x000fe40004800000 */
[----:B------:R-:W-:Y:S01]  /*7d80*/  FMNMX.FTZ R70, R80, R71, !PT ;  /* 0x0000004750467209 */ /* 0x000fe20007810000 */
[----:B------:R-:W-:Y:S01]  /*7d90*/  MUFU.EX2 R31, R31 ;  /* 0x0000001f001f7308 */ /* 0x000fe20000000800 */
[----:B0-----:R-:W-:-:S02]  /*7da0*/  FSEL R86, R30, RZ, P6 ;  /* 0x000000ff1e567208 */ /* 0x001fc40003000000 */
[----:B------:R-:W-:-:S03]  /*7db0*/  FMNMX.FTZ R70, R81, R70, !PT ;  /* 0x0000004651467209 */ /* 0x000fc60007810000 */
[----:B------:R-:W-:Y:S02]  /*7dc0*/  FADD.FTZ R86, -R86, R11 ;  /* 0x0000000b56567221 */ /* 0x000fe40000010100 */
[----:B------:R-:W0:Y:S01]  /*7dd0*/  SHFL.BFLY PT, R71, R70, 0x2, 0x1f ;  /* 0x0c401f0046477f89 */ /* 0x000e2200000e0000 */
[----:B------:R-:W-:Y:S01]  /*7de0*/  MUFU.EX2 R57, R57 ;  /* 0x0000003900397308 */ /* 0x000fe20000000800 */
[----:B------:R-:W-:-:S07]  /*7df0*/  FMUL.FTZ R11, R86, UR11 ;  /* 0x0000000b560b7c20 */ /* 0x000fce0008410000 */
[----:B------:R-:W2:Y:S08]  /*7e00*/  MUFU.EX2 R11, R11 ;  /* 0x0000000b000b7308 */ /* 0x000eb00000000800 */
[----:B------:R-:W-:Y:S01]  /*7e10*/  MUFU.EX2 R34, R34 ;  /* 0x0000002200227308 */ /* 0x000fe20000000800 */
[----:B0-----:R-:W-:Y:S01]  /*7e20*/  FMNMX.FTZ R83, R70, R71, !PT ;  /* 0x0000004746537209 */ /* 0x001fe20007810000 */
[--C-:B------:R-:W-:Y:S01]  /*7e30*/  FFMA.FTZ R70, R72, UR11, -R56.reuse ;  /* 0x0000000b48467c23 */ /* 0x100fe20008010838 */
[--C-:B------:R-:W-:Y:S01]  /*7e40*/  FFMA.FTZ R71, R73, UR11, -R56.reuse ;  /* 0x0000000b49477c23 */ /* 0x100fe20008010838 */
[--C-:B------:R-:W-:Y:S01]  /*7e50*/  FFMA.FTZ R72, R77, UR11, -R56.reuse ;  /* 0x0000000b4d487c23 */ /* 0x100fe20008010838 */
[----:B------:R-:W-:Y:S01]  /*7e60*/  FFMA.FTZ R73, R79, UR11, -R56 ;  /* 0x0000000b4f497c23 */ /* 0x000fe20008010838 */
[----:B-1----:R-:W0:Y:S01]  /*7e70*/  SHFL.BFLY PT, R84, R83, 0x1, 0x1f ;  /* 0x0c201f0053547f89 */ /* 0x002e2200000e0000 */
[----:B--2---:R-:W-:Y:S01]  /*7e80*/  FFMA.FTZ R5, R11, R5, R13 ;  /* 0x000000050b057223 */ /* 0x004fe2000001000d */
[----:B------:R-:W-:Y:S03]  /*7e90*/  MUFU.EX2 R35, R35 ;  /* 0x0000002300237308 */ /* 0x000fe60000000800 */
[----:B------:R-:W-:-:S05]  /*7ea0*/  FADD.FTZ R5, R14, R5 ;  /* 0x000000050e057221 */ /* 0x000fca0000010000 */
[----:B------:R-:W-:Y:S08]  /*7eb0*/  MUFU.EX2 R38, R38 ;  /* 0x0000002600267308 */ /* 0x000ff00000000800 */
[----:B------:R-:W-:Y:S01]  /*7ec0*/  MUFU.EX2 R39, R39 ;  /* 0x0000002700277308 */ /* 0x000fe20000000800 */
[----:B0-----:R-:W-:-:S07]  /*7ed0*/  FMNMX.FTZ R56, R83, R84, !PT ;  /* 0x0000005453387209 */ /* 0x001fce0007810000 */
[----:B------:R-:W-:Y:S01]  /*7ee0*/  MUFU.EX2 R42, R42 ;  /* 0x0000002a002a7308 */ /* 0x000fe20000000800 */
[C---:B------:R-:W-:Y:S01]  /*7ef0*/  FSETP.NEU.FTZ.AND P1, PT, R56.reuse, -INF , PT ;  /* 0xff8000003800780b */ /* 0x040fe20003f3d000 */
[----:B------:R-:W-:-:S05]  /*7f00*/  FMUL.FTZ R85, R56, UR11 ;  /* 0x0000000b38557c20 */ /* 0x000fca0008410000 */
[----:B------:R-:W-:Y:S01]  /*7f10*/  FSEL R85, R85, RZ, P1 ;  /* 0x000000ff55557208 */ /* 0x000fe20000800000 */
[----:B------:R-:W-:Y:S04]  /*7f20*/  MUFU.EX2 R43, R43 ;  /* 0x0000002b002b7308 */ /* 0x000fe80000000800 */
        /* <DEDUP_REMOVED lines=11> */
[----:B------:R-:W-:Y:S01]  /*7fe0*/  FFMA.FTZ R84, R29, UR11, -R85 ;  /* 0x0000000b1d547c23 */ /* 0x000fe20008010855 */
[----:B------:R-:W-:Y:S01]  /*7ff0*/  FADD.FTZ R24, R18, R5 ;  /* 0x0000000512187221 */ /* 0x000fe20000010000 */
[--C-:B------:R-:W-:Y:S01]  /*8000*/  FFMA.FTZ R22, R32, UR11, -R85.reuse ;  /* 0x0000000b20167c23 */ /* 0x100fe20008010855 */
[--C-:B------:R-:W-:Y:S01]  /*8010*/  FFMA.FTZ R33, R33, UR11, -R85.reuse ;  /* 0x0000000b21217c23 */ /* 0x100fe20008010855 */
[----:B------:R-:W-:Y:S01]  /*8020*/  MUFU.EX2 R83, R83 ;  /* 0x0000005300537308 */ /* 0x000fe20000000800 */
[----:B------:R-:W-:Y:S01]  /*8030*/  FADD.FTZ R24, R19, R24 ;  /* 0x0000001813187221 */ /* 0x000fe20000010000 */
[--C-:B------:R-:W-:Y:S01]  /*8040*/  FFMA.FTZ R21, R36, UR11, -R85.reuse ;  /* 0x0000000b24157c23 */ /* 0x100fe20008010855 */
[--C-:B------:R-:W-:Y:S01]  /*8050*/  FFMA.FTZ R139, R45, UR11, -R85.reuse ;  /* 0x0000000b2d8b7c23 */ /* 0x100fe20008010855 */
[--C-:B------:R-:W-:Y:S01]  /*8060*/  FFMA.FTZ R29, R37, UR11, -R85.reuse ;  /* 0x0000000b251d7c23 */ /* 0x100fe20008010855 */
[----:B------:R-:W-:Y:S01]  /*8070*/  FADD.FTZ R24, R15, R24 ;  /* 0x000000180f187221 */ /* 0x000fe20000010000 */
        /* <DEDUP_REMOVED lines=19> */
[----:B0-----:R-:W-:Y:S01]  /*81b0*/  FFMA.FTZ R4, R17, R4, R83 ;  /* 0x0000000411047223 */ /* 0x001fe20000010053 */
[--C-:B------:R-:W-:Y:S01]  /*81c0*/  FFMA.FTZ R74, R75, UR11, -R85.reuse ;  /* 0x0000000b4b4a7c23 */ /* 0x100fe20008010855 */
[--C-:B------:R-:W-:Y:S01]  /*81d0*/  FFMA.FTZ R75, R80, UR11, -R85.reuse ;  /* 0x0000000b504b7c23 */ /* 0x100fe20008010855 */
[----:B------:R-:W-:Y:S01]  /*81e0*/  FFMA.FTZ R80, R81, UR11, -R85 ;  /* 0x0000000b51507c23 */ /* 0x000fe20008010855 */
[----:B------:R-:W-:-:S03]  /*81f0*/  FADD.FTZ R4, R87, R4 ;  /* 0x0000000457047221 */ /* 0x000fc60000010000 */
[----:B------:R-:W0:Y:S01]  /*8200*/  MUFU.EX2 R77, R77 ;  /* 0x0000004d004d7308 */ /* 0x000e220000000800 */
[----:B-1----:R-:W-:-:S07]  /*8210*/  FADD.FTZ R5, R79, R4 ;  /* 0x000000044f057221 */ /* 0x002fce0000010000 */
[----:B------:R-:W1:Y:S01]  /*8220*/  MUFU.EX2 R25, R25 ;  /* 0x0000001900197308 */ /* 0x000e620000000800 */
[----:B--2---:R-:W-:Y:S01]  /*8230*/  FADD.FTZ R4, R86, R5 ;  /* 0x0000000556047221 */ /* 0x004fe20000010000 */
[----:B------:R-:W-:-:S06]  /*8240*/  FADD.FTZ R5, R23, R24 ;  /* 0x0000001817057221 */ /* 0x000fcc0000010000 */
        /* <DEDUP_REMOVED lines=96> */
.L_x_10910:
[----:B------:R-:W0:Y:S01]  /*8850*/  S2UR UR10, SR_CgaCtaId ;  /* 0x00000000000a79c3 */ /* 0x000e220000008800 */
[----:B------:R-:W-:Y:S01]  /*8860*/  ULEA UR6, UR6, UR38, 0x3 ;  /* 0x0000002606067291 */ /* 0x000fe2000f8e183f */
[----:B------:R-:W-:Y:S01]  /*8870*/  F2FP.F16.F32.PACK_AB R44, R14, R13 ;  /* 0x0000000d0e2c723e */ /* 0x000fe200000000ff */
[----:B------:R-:W-:Y:S01]  /*8880*/  UMOV UR41, UR5 ;  /* 0x0000000500297c82 */ /* 0x000fe20008000000 */
[----:B------:R-:W-:Y:S01]  /*8890*/  F2FP.F16.F32.PACK_AB R45, R87, R83 ;  /* 0x00000053572d723e */ /* 0x000fe200000000ff */
[----:B------:R-:W-:Y:S01]  /*88a0*/  UIADD3 UR6, UR6, 0x2d860, URZ ;  /* 0x0002d86006067890 */ /* 0x000fe2000fffe03f */
        /* <DEDUP_REMOVED lines=18> */
[----:B0-----:R-:W-:Y:S01]  /*89d0*/  UPRMT UR6, UR10, 0x654, UR6 ;  /* 0x000006540a067896 */ /* 0x001fe20008000006 */
        /* <DEDUP_REMOVED lines=9> */
[----:B------:R-:W-:Y:S01]  /*8a70*/  SYNCS.ARRIVE.TRANS64.RED.A1T0 RZ, [UR6], RZ ;  /* 0x000000ffffff79a7 */ /* 0x000fe20008100406 */
[----:B------:R-:W-:Y:S01]  /*8a80*/  F2FP.F16.F32.PACK_AB R50, R51, R50 ;  /* 0x000000323332723e */ /* 0x000fe200000000ff */
[----:B------:R-:W-:Y:S01]  /*8a90*/  STSM.16.M88.4 [R0+0x21800], R44 ;  /* 0x0218002c00007844 */ /* 0x000fe20000000200 */
[----:B------:R-:W-:Y:S01]  /*8aa0*/  F2FP.F16.F32.PACK_AB R48, R67, R66 ;  /* 0x000000424330723e */ /* 0x000fe200000000ff */
[----:B------:R-:W-:Y:S01]  /*8ab0*/  UMOV UR6, UR4 ;  /* 0x0000000400067c82 */ /* 0x000fe20008000000 */
[----:B------:R-:W-:Y:S01]  /*8ac0*/  F2FP.F16.F32.PACK_AB R49, R49, R36 ;  /* 0x000000243131723e */ /* 0x000fe200000000ff */
[----:B------:R-:W-:Y:S01]  /*8ad0*/  STSM.16.M88.4 [R140], R24 ;  /* 0x000000188c007844 */ /* 0x000fe20000000200 */
[----:B------:R-:W-:Y:S01]  /*8ae0*/  F2FP.F16.F32.PACK_AB R51, R138, R37 ;  /* 0x000000258a33723e */ /* 0x000fe200000000ff */
[-C--:B------:R-:W-:Y:S01]  /*8af0*/  FMUL.FTZ R113, R113, R11.reuse ;  /* 0x0000000b71717220 */ /* 0x080fe20000410000 */
[----:B------:R-:W-:Y:S01]  /*8b00*/  F2FP.F16.F32.PACK_AB R12, R55, R54 ;  /* 0x00000036370c723e */ /* 0x000fe200000000ff */
[----:B------:R-:W-:Y:S01]  /*8b10*/  STSM.16.M88.4 [R6], R32 ;  /* 0x0000002006007844 */ /* 0x000fe20000000200 */
[----:B------:R-:W-:Y:S01]  /*8b20*/  F2FP.F16.F32.PACK_AB R13, R137, R52 ;  /* 0x00000034890d723e */ /* 0x000fe200000000ff */
[----:B------:R-:W-:Y:S01]  /*8b30*/  FMUL.FTZ R116, R116, R11 ;  /* 0x0000000b74747220 */ /* 0x000fe20000410000 */
[----:B------:R-:W-:Y:S01]  /*8b40*/  F2FP.F16.F32.PACK_AB R14, R61, R60 ;  /* 0x0000003c3d0e723e */ /* 0x000fe200000000ff */
[----:B------:R-:W-:Y:S01]  /*8b50*/  STSM.16.M88.4 [R3], R40 ;  /* 0x0000002803007844 */ /* 0x000fe20000000200 */
[----:B------:R-:W-:Y:S01]  /*8b60*/  F2FP.F16.F32.PACK_AB R15, R136, R53 ;  /* 0x00000035880f723e */ /* 0x000fe200000000ff */
[-C--:B------:R-:W-:Y:S01]  /*8b70*/  FMUL.FTZ R117, R117, R11.reuse ;  /* 0x0000000b75757220 */ /* 0x080fe20000410000 */
        /* <DEDUP_REMOVED lines=10> */
[----:B------:R-:W-:Y:S01]  /*8c20*/  F2FP.F16.F32.PACK_AB R21, R74, R62 ;  /* 0x0000003e4a15723e */ /* 0x000fe200000000ff */
[----:B------:R1:W-:Y:S01]  /*8c30*/  STSM.16.M88.4 [R6+0x6000], R64 ;  /* 0x0060004006007844 */ /* 0x0003e20000000200 */
[----:B------:R-:W-:Y:S01]  /*8c40*/  F2FP.F16.F32.PACK_AB R22, R73, R72 ;  /* 0x000000484916723e */ /* 0x000fe200000000ff */
[----:B------:R-:W-:Y:S01]  /*8c50*/  FMUL.FTZ R125, R125, R11 ;  /* 0x0000000b7d7d7220 */ /* 0x000fe20000410000 */
[----:B------:R-:W-:Y:S01]  /*8c60*/  F2FP.F16.F32.PACK_AB R23, R80, R75 ;  /* 0x0000004b5017723e */ /* 0x000fe200000000ff */
[-C--:B------:R-:W-:Y:S01]  /*8c70*/  FMUL.FTZ R128, R128, R11.reuse ;  /* 0x0000000b80807220 */ /* 0x080fe20000410000 */
[----:B------:R-:W-:Y:S01]  /*8c80*/  ISETP.GT.AND P1, PT, R10, UR32, PT ;  /* 0x000000200a007c0c */ /* 0x000fe2000bf24270 */
        /* <DEDUP_REMOVED lines=11> */
[----:B--2---:R-:W2:Y:S01]  /*8d40*/  FENCE.VIEW.ASYNC.S ;  /* 0x00000000000073c6 */ /* 0x004ea20000000000 */
        /* <DEDUP_REMOVED lines=23> */
[----:B0-----:R-:W-:Y:S02]  /*8ec0*/  IMAD.MOV.U32 R12, RZ, RZ, R56 ;  /* 0x000000ffff0c7224 */ /* 0x001fe400078e0038 */
[----:B------:R-:W-:Y:S01]  /*8ed0*/  IMAD.MOV.U32 R11, RZ, RZ, R30 ;  /* 0x000000ffff0b7224 */ /* 0x000fe200078e001e */
[----:B--2---:R-:W-:Y:S01]  /*8ee0*/  NOP ;  /* 0x0000000000007918 */ /* 0x004fe20000000000 */
[----:B-1----:R-:W-:Y:S05]  /*8ef0*/  @P1 BRA `(.L_x_10911) ;  /* 0xffffffc400701947 */ /* 0x002fea000383ffff */
.L_x_10892:
[----:B------:R-:W-:Y:S01]  /*8f00*/  R2UR UR6, R143 ;  /* 0x000000008f0672ca */ /* 0x000fe200000e0000 */
[----:B------:R-:W-:Y:S01]  /*8f10*/  UISETP.NE.AND UP0, UPT, UR60, URZ, UPT ;  /* 0x0000003f3c00728c */ /* 0x000fe2000bf05270 */
[----:B------:R-:W-:Y:S01]  /*8f20*/  IADD3 R11, -R76, 0x1, RZ ;  /* 0x000000014c0b7810 */ /* 0x000fe20007ffe1ff */
[----:B------:R-:W-:-:S04]  /*8f30*/  UMOV UR10, 0xc0 ;  /* 0x000000c0000a7882 */ /* 0x000fc80000000000 */
[----:B------:R-:W-:Y:S01]  /*8f40*/  IMAD R11, R16, UR35, R11 ;  /* 0x00000023100b7c24 */ /* 0x000fe2000f8e020b */
[----:B------:R-:W-:-:S04]  /*8f50*/  PLOP3.LUT P1, PT, PT, PT, UP0, 0x40, 0x0 ;  /* 0x000000000000781c */ /* 0x000fc80003f2e808 */
[----:B------:R-:W-:Y:S01]  /*8f60*/  R2UR UR14, R11 ;  /* 0x000000000b0e72ca */ /* 0x000fe200000e0000 */
[----:B------:R-:W-:Y:S01]  /*8f70*/  UISETP.NE.AND UP1, UPT, UR6, URZ, UPT ;  /* 0x0000003f0600728c */ /* 0x000fe2000bf25270 */
[----:B------:R-:W1:Y:S10]  /*8f80*/  S2UR UR6, SR_CTAID.X ;  /* 0x00000000000679c3 */ /* 0x000e740000002500 */
[----:B------:R-:W-:Y:S01]  /*8f90*/  @UP1 ULDC UR15, c[0x0][0x450] ;  /* 0x00011400000f1ab9 */ /* 0x000fe20000000800 */
[----:B-1----:R-:W-:-:S03]  /*8fa0*/  UIMAD UR10, UR6, UR10, 0xbf ;  /* 0x000000bf060a74a4 */ /* 0x002fc6000f8e020a */
        /* <DEDUP_REMOVED lines=18> */
.L_x_10913:
[----:B------:R-:W-:Y:S02]  /*90d0*/  ULDC UR15, c[0x0][0x9e4] ;  /* 0x00027900000f7ab9 */ /* 0x000fe40000000800 */
[----:B------:R-:W-:-:S11]  /*90e0*/  UISETP.NE.AND UP0, UPT, UR15, 0x1, UPT ;  /* 0x000000010f00788c */ /* 0x000fd6000bf05270 */
[----:B------:R-:W-:Y:S02]  /*90f0*/  @UP0 ULDC.64 UR18, c[0x0][0x9e8] ;  /* 0x00027a0000120ab9 */ /* 0x000fe40000000a00 */
[----:B------:R-:W-:-:S04]  /*9100*/  UIMAD.WIDE.U32 UR6, UR10, UR18, URZ ;  /* 0x000000120a0672a5 */ /* 0x000fc8000f8e003f */
[----:B------:R-:W-:-:S12]  /*9110*/  @UP0 USHF.R.U32.HI UR10, URZ, UR19, UR7 ;  /* 0x000000133f0a0299 */ /* 0x000fd80008011607 */
.L_x_10914:
[----:B------:R-:W-:-:S04]  /*9120*/  UIMAD UR10, UR10, UR15, URZ ;  /* 0x0000000f0a0a72a4 */ /* 0x000fc8000f8e023f */
[----:B------:R-:W-:-:S04]  /*9130*/  UISETP.LT.AND UP0, UPT, UR14, UR10, UPT ;  /* 0x0000000a0e00728c */ /* 0x000fc8000bf01270 */
[----:B------:R-:W-:-:S12]  /*9140*/  USEL UR14, UR14, UR10, !UP0 ;  /* 0x0000000a0e0e7287 */ /* 0x000fd8000c000000 */
.L_x_10912:
        /* <DEDUP_REMOVED lines=9> */
[----:B0-----:R-:W-:Y:S01]  /*91e0*/  IMAD.MOV.U32 R12, RZ, RZ, R56 ;  /* 0x000000ffff0c7224 */ /* 0x001fe200078e0038 */
[----:B------:R-:W-:Y:S01]  /*91f0*/  UMOV UR32, UR5 ;  /* 0x0000000500207c82 */ /* 0x000fe20008000000 */
[----:B------:R-:W-:Y:S01]  /*9200*/  IMAD.MOV.U32 R11, RZ, RZ, R30 ;  /* 0x000000ffff0b7224 */ /* 0x000fe200078e001e */
[----:B------:R-:W-:Y:S01]  /*9210*/  UMOV UR7, UR4 ;  /* 0x0000000400077c82 */ /* 0x000fe20008000000 */
[----:B------:R-:W-:Y:S01]  /*9220*/  ULDC UR10, c[0x0][0x9d8] ;  /* 0x00027600000a7ab9 */ /* 0x000fe20000000800 */
[----:B------:R-:W-:-:S05]  /*9230*/  ULDC UR11, c[0x0][0x988] ;  /* 0x00026200000b7ab9 */ /* 0x000fca0000000800 */
.L_x_10926:
        /* <DEDUP_REMOVED lines=8> */
.L_x_10917:
        /* <DEDUP_REMOVED lines=9> */
.L_x_10918:
[----:B-1----:R-:W-:Y:S05]  /*9350*/  @P1 BRA `(.L_x_10916) ;  /* 0x0000000000081947 */ /* 0x002fea0003800000 */
[----:B------:R-:W1:Y:S02]  /*9360*/  SYNCS.PHASECHK.TRANS64.TRYWAIT P1, [UR4+0x2d830], R13 ;  /* 0x02d8300dff0075a7 */ /* 0x000e640008020144 */
[----:B-1----:R-:W-:Y:S05]  /*9370*/  @!P1 BRA `(.L_x_10919) ;  /* 0x000000c000e09947 */ /* 0x002fea0003800000 */
.L_x_10916:
        /* <DEDUP_REMOVED lines=11> */
[----:B------:R-:W-:-:S04]  /*9430*/  UIMAD UR26, UR4, 0x600, UR39 ;  /* 0x00000600041a78a4 */ /* 0x000fc8000f8e0227 */
[----:B------:R-:W-:Y:S02]  /*9440*/  UIADD3 UR14, UR26, 0x200, URZ ;  /* 0x000002001a0e7890 */ /* 0x000fe4000fffe03f */
[----:B------:R-:W-:Y:S02]  /*9450*/  UIADD3 UR18, UR26, 0x202, URZ ;  /* 0x000002021a127890 */ /* 0x000fe4000fffe03f */
[----:B------:R-:W-:Y:S01]  /*9460*/  UMOV UR30, UR26 ;  /* 0x0000001a001e7c82 */ /* 0x000fe20008000000 */
[----:B------:R-:W-:Y:S01]  /*9470*/  UIADD3 UR22, UR26, 0x400, URZ ;  /* 0x000004001a167890 */ /* 0x000fe2000fffe03f */
[----:B-1----:R-:W-:-:S05]  /*9480*/  SHF.R.U32.HI R14, RZ, 0x7, R14 ;  /* 0x00000007ff0e7819 */ /* 0x002fca000001160e */
[----:B0-----:R-:W-:-:S05]  /*9490*/  VIADD R13, R14, 0x8 ;  /* 0x000000080e0d7836 */ /* 0x001fca0000000000 */
[----:B------:R0:W-:Y:S06]  /*94a0*/  BAR.SYNC.DEFER_BLOCKING R13, 0x100 ;  /* 0x0004000d0000751d */ /* 0x0001ec0000010000 */
[----:B------:R-:W-:-:S06]  /*94b0*/  WARPGROUP.ARRIVE ;  /* 0x00000000000079c5 */ /* 0x000fcc0000000000 */
[----:B------:R-:W-:Y:S01]  /*94c0*/  HGMMA.64x128x16.F32 R24, gdesc[UR28], RZ, !UPT, gsb0 ;  /* 0x01e000001c1879f0 */ /* 0x000fe2000c0008ff */
[----:B------:R-:W-:Y:S01]  /*94d0*/  UIADD3 UR30, UR26, 0x2, URZ ;  /* 0x000000021a1e7890 */ /* 0x000fe2000fffe03f */
[----:B------:R-:W-:Y:S01]  /*94e0*/  UMOV UR28, UR8 ;  /* 0x00000008001c7c82 */ /* 0x000fe20008000000 */
[----:B------:R-:W-:Y:S01]  /*94f0*/  UMOV UR29, UR9 ;  /* 0x00000009001d7c82 */ /* 0x000fe20008000000 */
[----:B------:R-:W-:Y:S01]  /*9500*/  UMOV UR31, 0x80000020 ;  /* 0x80000020001f7882 */ /* 0x000fe20000000000 */
[----:B------:R-:W-:Y:S01]  /*9510*/  UIADD3 UR26, UR26, 0x402, URZ ;  /* 0x000004021a1a7890 */ /* 0x000fe2000fffe03f */
        /* <DEDUP_REMOVED lines=19> */
.L_x_10921:
[----:B------:R-:W-:Y:S01]  /*9650*/  ULEA UR14, UR7, UR38, 0x3 ;  /* 0x00000026070e7291 */ /* 0x000fe2000f8e183f */
[----:B------:R-:W-:-:S05]  /*9660*/  IMAD.U32 R13, RZ, RZ, UR32 ;  /* 0x00000020ff0d7e24 */ /* 0x000fca000f8e00ff */
[----:B------:R-:W-:-:S04]  /*9670*/  SHF.L.U32 R13, R13, 0x1f, RZ ;  /* 0x0000001f0d0d7819 */ /* 0x000fc800000006ff */
[----:B------:R0:W1:Y:S01]  /*9680*/  SYNCS.PHASECHK.TRANS64.TRYWAIT P1, [UR14+0x2d850], R13 ;  /* 0x02d8500dff0075a7 */ /* 0x000062000802014e */
[----:B------:R-:W-:Y:S05]  /*9690*/  @!P0 BRA `(.L_x_10922) ;  /* 0x0000000000048947 */ /* 0x000fea0003800000 */
[----:B------:R-:W-:Y:S01]  /*96a0*/  BPT.TRAP 0x1 ;  /* 0x000000040000795c */ /* 0x000fe20000300000 */
.L_x_10922:
[----:B-1----:R-:W-:Y:S05]  /*96b0*/  @P1 BRA `(.L_x_10920) ;  /* 0x0000000000081947 */ /* 0x002fea0003800000 */
[----:B------:R-:W1:Y:S02]  /*96c0*/  SYNCS.PHASECHK.TRANS64.TRYWAIT P1, [UR14+0x2d850], R13 ;  /* 0x02d8500dff0075a7 */ /* 0x000e64000802014e */
[----:B-1----:R-:W-:Y:S05]  /*96d0*/  @!P1 BRA `(.L_x_10923) ;  /* 0x000000c000209947 */ /* 0x002fea0003800000 */
.L_x_10920:
        /* <DEDUP_REMOVED lines=71> */
.L_x_10924:
        /* <DEDUP_REMOVED lines=74> */
[----:B------:R-:W0:Y:S01]  /*9ff0*/  S2UR UR15, SR_CgaCtaId ;  /* 0x00000000000f79c3 */ /* 0x000e220000008800 */
[----:B------:R-:W-:-:S03]  /*a000*/  ULEA UR14, UR4, UR38, 0x3 ;  /* 0x00000026040e7291 */ /* 0x000fc6000f8e183f */
[----:B------:R-:W3:Y:S01]  /*a010*/  MUFU.TANH R24, R24 ;  /* 0x0000001800187308 */ /* 0x000ee20000002400 */
[----:B-1----:R-:W-:Y:S01]  /*a020*/  FMNMX.FTZ R71, R21, R56, !PT ;  /* 0x0000003815477209 */ /* 0x002fe20007810000 */
[----:B------:R-:W-:-:S06]  /*a030*/  UIADD3 UR14, UR14, 0x2d840, URZ ;  /* 0x0002d8400e0e7890 */ /* 0x000fcc000fffe03f */
[----:B------:R-:W1:Y:S01]  /*a040*/  MUFU.TANH R23, R23 ;  /* 0x0000001700177308 */ /* 0x000e620000002400 */
[----:B--2---:R-:W-:-:S07]  /*a050*/  FMNMX.FTZ R30, R22, R69, !PT ;  /* 0x00000045161e7209 */ /* 0x004fce0007810000 */
        /* <DEDUP_REMOVED lines=131> */
[----:B------:R-:W-:Y:S01]  /*a890*/  FFMA.FTZ R14, R14, UR11, -R80 ;  /* 0x0000000b0e0e7c23 */ /* 0x000fe20008010850 */
[----:B------:R-:W-:Y:S01]  /*a8a0*/  FMUL.FTZ R11, R11, UR11 ;  /* 0x0000000b0b0b7c20 */ /* 0x000fe20008410000 */
[--C-:B------:R-:W-:Y:S01]  /*a8b0*/  FFMA.FTZ R15, R15, UR11, -R40.reuse ;  /* 0x0000000b0f0f7c23 */ /* 0x100fe20008010828 */
[----:B------:R-:W-:Y:S01]  /*a8c0*/  FFMA.FTZ R137, R17, UR11, -R40 ;  /* 0x0000000b11897c23 */ /* 0x000fe20008010828 */
[----:B------:R-:W-:Y:S01]  /*a8d0*/  MUFU.EX2 R12, R84 ;  /* 0x00000054000c7308 */ /* 0x000fe20000000800 */
[--C-:B------:R-:W-:Y:S01]  /*a8e0*/  FFMA.FTZ R18, R18, UR11, -R80.reuse ;  /* 0x0000000b12127c23 */ /* 0x100fe20008010850 */
[----:B------:R-:W-:Y:S01]  /*a8f0*/  FFMA.FTZ R82, R43, UR11, -R80 ;  /* 0x0000000b2b527c23 */ /* 0x000fe20008010850 */
[----:B------:R-:W-:Y:S01]  /*a900*/  FFMA.FTZ R43, R20, UR11, -R40 ;  /* 0x0000000b142b7c23 */ /* 0x000fe20008010828 */
[----:B------:R-:W-:Y:S01]  /*a910*/  FFMA.FTZ R19, R19, UR11, -R80 ;  /* 0x0000000b13137c23 */ /* 0x000fe20008010850 */
[----:B------:R-:W-:Y:S01]  /*a920*/  FFMA.FTZ R136, R21, UR11, -R40 ;  /* 0x0000000b15887c23 */ /* 0x000fe20008010828 */
[----:B------:R-:W-:Y:S01]  /*a930*/  FFMA.FTZ R22, R22, UR11, -R80 ;  /* 0x0000000b16167c23 */ /* 0x000fe20008010850 */
        /* <DEDUP_REMOVED lines=184> */
.L_x_10925:
        /* <DEDUP_REMOVED lines=24> */
[----:B0-----:R-:W-:Y:S01]  /*b640*/  UPRMT UR7, UR14, 0x654, UR7 ;  /* 0x000006540e077896 */ /* 0x001fe20008000007 */
        /* <DEDUP_REMOVED lines=13> */
[----:B------:R-:W-:Y:S01]  /*b720*/  UMOV UR7, UR4 ;  /* 0x0000000400077c82 */ /* 0x000fe20008000000 */
[----:B------:R-:W-:Y:S01]  /*b730*/  F2FP.F16.F32.PACK_AB R48, R48, R47 ;  /* 0x0000002f3030723e */ /* 0x000fe200000000ff */
[----:B------:R1:W-:Y:S01]  /*b740*/  STSM.16.M88.4 [R140], R24 ;  /* 0x000000188c007844 */ /* 0x0003e20000000200 */
[----:B------:R-:W-:Y:S01]  /*b750*/  F2FP.F16.F32.PACK_AB R51, R84, R29 ;  /* 0x0000001d5433723e */ /* 0x000fe200000000ff */
[-C--:B------:R-:W-:Y:S01]  /*b760*/  FMUL.FTZ R113, R113, R12.reuse ;  /* 0x0000000c71717220 */ /* 0x080fe20000410000 */
        /* <DEDUP_REMOVED lines=19> */
[----:B------:R1:W-:Y:S01]  /*b8a0*/  STSM.16.M88.4 [R6+0x6000], R64 ;  /* 0x0060004006007844 */ /* 0x0003e20000000200 */
[----:B------:R-:W-:Y:S01]  /*b8b0*/  F2FP.F16.F32.PACK_AB R54, R77, R76 ;  /* 0x0000004c4d36723e */ /* 0x000fe200000000ff */
[-C--:B------:R-:W-:Y:S01]  /*b8c0*/  FMUL.FTZ R125, R125, R12.reuse ;  /* 0x0000000c7d7d7220 */ /* 0x080fe20000410000 */
        /* <DEDUP_REMOVED lines=39> */
[----:B------:R-:W-:Y:S01]  /*bb40*/  IMAD.MOV.U32 R11, RZ, RZ, R30 ;  /* 0x000000ffff0b7224 */ /* 0x000fe200078e001e */
[----:B0-----:R-:W-:Y:S01]  /*bb50*/  NOP ;  /* 0x0000000000007918 */ /* 0x001fe20000000000 */
[----:B-1----:R-:W-:Y:S05]  /*bb60*/  @P1 BRA `(.L_x_10926) ;  /* 0xffffffd400b41947 */ /* 0x002fea000383ffff */
.L_x_10915:
[----:B------:R-:W-:-:S13]  /*bb70*/  R2UR UR6, R146 ;  /* 0x00000000920672ca */ /* 0x000fda00000e0000 */
[----:B------:R-:W-:-:S13]  /*bb80*/  ISETP.GE.AND P1, PT, R10, UR6, PT ;  /* 0x000000060a007c0c */ /* 0x000fda000bf26270 */
[----:B------:R-:W-:Y:S05]  /*bb90*/  @!P1 BRA `(.L_x_10927) ;  /* 0x0000003800d49947 */ /* 0x000fea0003800000 */
[----:B------:R-:W1:Y:S01]  /*bba0*/  S2R R11, SR_TID.X ;  /* 0x00000000000b7919 */ /* 0x000e620000002100 */
[----:B------:R-:W-:Y:S01]  /*bbb0*/  R2UR UR6, R145 ;  /* 0x00000000910672ca */ /* 0x000fe200000e0000 */
[----:B------:R-:W-:Y:S01]  /*bbc0*/  UMOV UR7, UR4 ;  /* 0x0000000400077c82 */ /* 0x000fe20008000000 */
[----:B------:R-:W-:Y:S01]  /*bbd0*/  UMOV UR30, UR5 ;  /* 0x00000005001e7c82 */ /* 0x000fe20008000000 */
[----:B------:R-:W-:Y:S01]  /*bbe0*/  UMOV UR5, 0x40000040 ;  /* 0x4000004000057882 */ /* 0x000fe20000000000 */
[----:B0-----:R-:W-:Y:S01]  /*bbf0*/  IMAD.MOV.U32 R12, RZ, RZ, R56 ;  /* 0x000000ffff0c7224 */ /* 0x001fe200078e0038 */
[----:B------:R-:W-:Y:S01]  /*bc00*/  UMOV UR57, 0x40000040 ;  /* 0x4000004000397882 */ /* 0x000fe20000000000 */
[----:B------:R-:W-:Y:S01]  /*bc10*/  IMAD.U32 R139, RZ, RZ, UR5 ;  /* 0x00000005ff8b7e24 */ /* 0x000fe2000f8e00ff */
[----:B------:R-:W-:Y:S01]  /*bc20*/  UMOV UR53, 0x40000040 ;  /* 0x4000004000357882 */ /* 0x000fe20000000000 */
[----:B------:R-:W-:Y:S01]  /*bc30*/  UMOV UR29, 0x40000040 ;  /* 0x40000040001d7882 */ /* 0x000fe20000000000 */
[----:B------:R-:W-:Y:S01]  /*bc40*/  UMOV UR33, 0x40000040 ;  /* 0x4000004000217882 */ /* 0x000fe20000000000 */
[----:B------:R-:W-:Y:S01]  /*bc50*/  UMOV UR41, 0x40000040 ;  /* 0x4000004000297882 */ /* 0x000fe20000000000 */
[----:B------:R-:W-:-:S02]  /*bc60*/  UMOV UR45, 0x40000040 ;  /* 0x40000040002d7882 */ /* 0x000fc40000000000 */
[----:B------:R-:W-:-:S03]  /*bc70*/  ULOP3.LUT UR61, UR6, 0x10000, URZ, 0xfc, !UPT ;  /* 0x00010000063d7892 */ /* 0x000fc6000f8efc3f */
[----:B------:R-:W-:Y:S01]  /*bc80*/  ULDC UR6, c[0x0][0x9d8] ;  /* 0x0002760000067ab9 */ /* 0x000fe20000000800 */
[----:B------:R-:W-:Y:S02]  /*bc90*/  UIADD3 UR4, UR61, 0x2, URZ ;  /* 0x000000023d047890 */ /* 0x000fe4000fffe03f */
[----:B------:R-:W-:Y:S02]  /*bca0*/  UIADD3 UR56, UR61, 0x4, URZ ;  /* 0x000000043d387890 */ /* 0x000fe4000fffe03f */
[----:B------:R-:W-:Y:S02]  /*bcb0*/  UIADD3 UR52, UR61, 0x6, URZ ;  /* 0x000000063d347890 */ /* 0x000fe4000fffe03f */
[----:B------:R-:W-:Y:S01]  /*bcc0*/  IMAD.U32 R138, RZ, RZ, UR4 ;  /* 0x00000004ff8a7e24 */ /* 0x000fe2000f8e00ff */
[----:B------:R-:W-:Y:S02]  /*bcd0*/  UIADD3 UR28, UR61, 0x600, URZ ;  /* 0x000006003d1c7890 */ /* 0x000fe4000fffe03f */
[----:B------:R-:W-:-:S02]  /*bce0*/  UIADD3 UR32, UR61, 0x602, URZ ;  /* 0x000006023d207890 */ /* 0x000fc4000fffe03f */
[----:B------:R-:W-:Y:S02]  /*bcf0*/  UIADD3 UR40, UR61, 0x604, URZ ;  /* 0x000006043d287890 */ /* 0x000fe4000fffe03f */
[----:B------:R-:W-:Y:S01]  /*bd00*/  UIADD3 UR44, UR61, 0x606, URZ ;  /* 0x000006063d2c7890 */ /* 0x000fe2000fffe03f */
[----:B-1----:R-:W-:Y:S02]  /*bd10*/  SHF.R.U32.HI R13, RZ, 0x7, R11 ;  /* 0x00000007ff0d7819 */ /* 0x002fe4000001160b */
[----:B------:R-:W-:Y:S01]  /*bd20*/  ISETP.GE.U32.AND P1, PT, R11, 0x180, PT ;  /* 0x000001800b00780c */ /* 0x000fe20003f26070 */
[----:B------:R-:W-:Y:S02]  /*bd30*/  IMAD.MOV.U32 R11, RZ, RZ, R30 ;  /* 0x000000ffff0b7224 */ /* 0x000fe400078e001e */
[C---:B------:R-:W-:Y:S02]  /*bd40*/  VIADD R137, R13.reuse, 0x9 ;  /* 0x000000090d897836 */ /* 0x040fe40000000000 */
[----:B------:R-:W-:-:S03]  /*bd50*/  VIADD R147, R13, 0x8 ;  /* 0x000000080d937836 */ /* 0x000fc60000000000 */
[----:B------:R-:W-:-:S07]  /*bd60*/  SEL R137, R137, 0x9, !P1 ;  /* 0x0000000989897807 */ /* 0x000fce0004800000 */
.L_x_10946:
[----:B------:R-:W-:Y:S01]  /*bd70*/  R2UR UR10, R142 ;  /* 0x000000008e0a72ca */ /* 0x000fe200000e0000 */
[----:B------:R-:W-:-:S04]  /*bd80*/  UIADD3 UR4, UR7, 0x1, URZ ;  /* 0x0000000107047890 */ /* 0x000fc8000fffe03f */
[----:B------:R-:W-:-:S04]  /*bd90*/  UISETP.NE.AND UP0, UPT, UR4, 0x2, UPT ;  /* 0x000000020400788c */ /* 0x000fc8000bf05270 */
[----:B------:R-:W-:Y:S02]  /*bda0*/  USEL UR5, URZ, 0x1, UP0 ;  /* 0x000000013f057887 */ /* 0x000fe40008000000 */
[----:B------:R-:W-:Y:S02]  /*bdb0*/  USEL UR4, UR4, URZ, UP0 ;  /* 0x0000003f04047287 */ /* 0x000fe40008000000 */
[----:B------:R-:W-:Y:S01]  /*bdc0*/  ISETP.NE.AND P2, PT, RZ, UR10, PT ;  /* 0x0000000aff007c0c */ /* 0x000fe2000bf45270 */
[----:B------:R-:W-:-:S12]  /*bdd0*/  ULOP3.LUT UR5, UR30, UR5, URZ, 0x3c, !UPT ;  /* 0x000000051e057292 */ /* 0x000fd8000f8e3c3f */
[----:B--2---:R-:W-:Y:S05]  /*bde0*/  @P2 BRA `(.L_x_10928) ;  /* 0x00000000002c2947 */ /* 0x004fea0003800000 */
[----:B------:R-:W-:Y:S05]  /*bdf0*/  @!P0 BRA `(.L_x_10929) ;  /* 0x0000000000048947 */ /* 0x000fea0003800000 */
[----:B------:R-:W-:Y:S01]  /*be00*/  BPT.TRAP 0x1 ;  /* 0x000000040000795c */ /* 0x000fe20000300000 */
.L_x_10929:
[----:B------:R-:W-:Y:S01]  /*be10*/  ULEA UR10, UR4, UR38, 0x3 ;  /* 0x00000026040a7291 */ /* 0x000fe2000f8e183f */
[----:B------:R-:W-:-:S05]  /*be20*/  IMAD.U32 R13, RZ, RZ, UR5 ;  /* 0x00000005ff0d7e24 */ /* 0x000fca000f8e00ff */
[----:B------:R-:W-:-:S04]  /*be30*/  SHF.L.U32 R13, R13, 0x1f, RZ ;  /* 0x0000001f0d0d7819 */ /* 0x000fc800000006ff */
[----:B------:R0:W1:Y:S01]  /*be40*/  SYNCS.PHASECHK.TRANS64.TRYWAIT P1, [UR10+0x2d830], R13 ;  /* 0x02d8300dff0075a7 */ /* 0x000062000802014a */
[----:B------:R-:W-:Y:S05]  /*be50*/  @!P0 BRA `(.L_x_10930) ;  /* 0x0000000000048947 */ /* 0x000fea0003800000 */
[----:B------:R-:W-:Y:S01]  /*be60*/  BPT.TRAP 0x1 ;  /* 0x000000040000795c */ /* 0x000fe20000300000 */
.L_x_10930:
[----:B-1----:R-:W-:Y:S05]  /*be70*/  @P1 BRA `(.L_x_10928) ;  /* 0x0000000000081947 */ /* 0x002fea0003800000 */
[----:B------:R-:W1:Y:S02]  /*be80*/  SYNCS.PHASECHK.TRANS64.TRYWAIT P1, [UR10+0x2d830], R13 ;  /* 0x02d8300dff0075a7 */ /* 0x000e64000802014a */
[----:B-1----:R-:W-:Y:S05]  /*be90*/  @!P1 BRA `(.L_x_10931) ;  /* 0x0000009800489947 */ /* 0x002fea0003800000 */
.L_x_10928:
[----:B------:R2:W-:Y:S01]  /*bea0*/  BAR.SYNC.DEFER_BLOCKING R147, 0x100 ;  /* 0x000400930000751d */ /* 0x0005e20000010000 */
[----:B------:R-:W-:Y:S01]  /*beb0*/  R2UR UR48, R8 ;  /* 0x00000000083072ca */ /* 0x000fe200000e0000 */
[----:B------:R-:W-:Y:S01]  /*bec0*/  UIMAD UR26, UR4, 0x600, UR39 ;  /* 0x00000600041a78a4 */ /* 0x000fe2000f8e0227 */
[----:B------:R-:W-:-:S03]  /*bed0*/  R2UR UR49, R9 ;  /* 0x00000000093172ca */ /* 0x000fc600000e0000 */
[----:B------:R-:W-:Y:S01]  /*bee0*/  UMOV UR51, 0x80000020 ;  /* 0x8000002000337882 */ /* 0x000fe20000000000 */
        /* <DEDUP_REMOVED lines=32> */
.L_x_10933:
[----:B------:R-:W-:Y:S01]  /*c0f0*/  ULEA UR10, UR7, UR38, 0x3 ;  /* 0x00000026070a7291 */ /* 0x000fe2000f8e183f */
[----:B01----:R-:W-:-:S05]  /*c100*/  IMAD.U32 R13, RZ, RZ, UR30 ;  /* 0x0000001eff0d7e24 */ /* 0x003fca000f8e00ff */
[----:B------:R-:W-:-:S04]  /*c110*/  SHF.L.U32 R13, R13, 0x1f, RZ ;  /* 0x0000001f0d0d7819 */ /* 0x000fc800000006ff */
[----:B------:R0:W1:Y:S01]  /*c120*/  SYNCS.PHASECHK.TRANS64.TRYWAIT P1, [UR10+0x2d850], R13 ;  /* 0x02d8500dff0075a7 */ /* 0x000062000802014a */
[----:B------:R-:W-:Y:S05]  /*c130*/  @!P0 BRA `(.L_x_10934) ;  /* 0x0000000000048947 */ /* 0x000fea0003800000 */
[----:B------:R-:W-:Y:S01]  /*c140*/  BPT.TRAP 0x1 ;  /* 0x000000040000795c */ /* 0x000fe20000300000 */
.L_x_10934:
[----:B-1----:R-:W-:Y:S05]  /*c150*/  @P1 BRA `(.L_x_10932) ;  /* 0x0000000000081947 */ /* 0x002fea0003800000 */
[----:B------:R-:W1:Y:S02]  /*c160*/  SYNCS.PHASECHK.TRANS64.TRYWAIT P1, [UR10+0x2d850], R13 ;  /* 0x02d8500dff0075a7 */ /* 0x000e64000802014a */
[----:B-1----:R-:W-:Y:S05]  /*c170*/  @!P1 BRA `(.L_x_10935) ;  /* 0x0000009400a89947 */ /* 0x002fea0003800000 */
.L_x_10932:
[----:B------:R-:W-:Y:S01]  /*c180*/  UIADD3 UR10, UR38, 0x400, URZ ;  /* 0x00000400260a7890 */ /* 0x000fe2000fffe03f */
[----:B------:R-:W-:Y:S01]  /*c190*/  WARPGROUP.ARRIVE ;  /* 0x00000000000079c5 */ /* 0x000fe20000000000 */
[----:B------:R-:W-:Y:S01]  /*c1a0*/  UMOV UR48, UR61 ;  /* 0x0000003d00307c82 */ /* 0x000fe20008000000 */
[----:B------:R-:W-:Y:S01]  /*c1b0*/  UMOV UR49, 0x40000040 ;  /* 0x4000004000317882 */ /* 0x000fe20000000000 */
[----:B------:R-:W-:Y:S01]  /*c1c0*/  USHF.R.U32.HI UR10, URZ, 0x4, UR10 ;  /* 0x000000043f0a7899 */ /* 0x000fe2000801160a */
[----:B------:R-:W-:Y:S01]  /*c1d0*/  UMOV UR51, 0x80000020 ;  /* 0x8000002000337882 */ /* 0x000fe20000000000 */
[----:B------:R-:W-:Y:S02]  /*c1e0*/  UMOV UR59, 0x80000020 ;  /* 0x80000020003b7882 */ /* 0x000fe40000000000 */
[----:B------:R-:W-:Y:S01]  /*c1f0*/  ULOP3.LUT UR10, UR10, 0x3fff, URZ, 0xc0, !UPT ;  /* 0x00003fff0a0a7892 */ /* 0x000fe2000f8ec03f */
[----:B------:R-:W-:Y:S01]  /*c200*/  UMOV UR55, 0x80000020 ;  /* 0x8000002000377882 */ /* 0x000fe20000000000 */
[----:B------:R-:W-:-:S02]  /*c210*/  UMOV UR31, 0x80000020 ;  /* 0x80000020001f7882 */ /* 0x000fc40000000000 */
[----:B------:R-:W-:Y:S01]  /*c220*/  ULOP3.LUT UR10, UR10, 0x2000000, URZ, 0xfc, !UPT ;  /* 0x020000000a0a7892 */ /* 0x000fe2000f8efc3f */
[----:B------:R-:W-:Y:S01]  /*c230*/  UMOV UR35, 0x80000020 ;  /* 0x8000002000237882 */ /* 0x000fe20000000000 */
[----:B------:R-:W-:Y:S02]  /*c240*/  UMOV UR43, 0x80000020 ;  /* 0x80000020002b7882 */ /* 0x000fe40000000000 */
[----:B------:R-:W-:Y:S01]  /*c250*/  UIMAD UR10, UR7, 0x600, UR10 ;  /* 0x00000600070a78a4 */ /* 0x000fe2000f8e020a */
[----:B------:R-:W-:-:S03]  /*c260*/  UMOV UR47, 0x80000020 ;  /* 0x80000020002f7882 */ /* 0x000fc60000000000 */
[----:B------:R-:W-:Y:S02]  /*c270*/  UIADD3 UR11, UR10, 0x40, URZ ;  /* 0x000000400a0b7890 */ /* 0x000fe4000fffe03f */
[----:B------:R-:W-:Y:S02]  /*c280*/  UIADD3 UR58, UR10, 0x80, URZ ;  /* 0x000000800a3a7890 */ /* 0x000fe4000fffe03f */
[----:B------:R-:W-:Y:S01]  /*c290*/  UMOV UR50, UR10 ;  /* 0x0000000a00327c82 */ /* 0x000fe20008000000 */
[----:B------:R-:W-:Y:S01]  /*c2a0*/  UIADD3 UR54, UR10, 0xc0, URZ ;  /* 0x000000c00a367890 */ /* 0x000fe2000fffe03f */
[----:B------:R-:W-:Y:S01]  /*c2b0*/  HGMMA.64x96x16.F32 R88, gdesc[UR48].tnspB, R88, gsb0 ;  /* 0x41600000305879f0 */ /* 0x000fe20008000858 */
[----:B------:R-:W-:Y:S01]  /*c2c0*/  R2UR UR48, R138 ;  /* 0x000000008a3072ca */ /* 0x000fe200000e0000 */
[----:B------:R-:W-:Y:S01]  /*c2d0*/  UMOV UR50, UR11 ;  /* 0x0000000b00327c82 */ /* 0x000fe20008000000 */
[----:B------:R-:W-:Y:S01]  /*c2e0*/  R2UR UR49, R139 ;  /* 0x000000008b3172ca */ /* 0x000fe200000e0000 */
[----:B------:R-:W-:Y:S01]  /*c2f0*/  UMOV UR51, 0x80000020 ;  /* 0x8000002000337882 */ /* 0x000fe20000000000 */
[----:B------:R-:W-:-:S02]  /*c300*/  UIADD3 UR30, UR10, 0x100, URZ ;  /* 0x000001000a1e7890 */ /* 0x000fc4000fffe03f */
[----:B------:R-:W-:Y:S02]  /*c310*/  UIADD3 UR34, UR10, 0x140, URZ ;  /* 0x000001400a227890 */ /* 0x000fe4000fffe03f */
[----:B------:R-:W-:Y:S02]  /*c320*/  UIADD3 UR42, UR10, 0x180, URZ ;  /* 0x000001800a2a7890 */ /* 0x000fe4000fffe03f */
[----:B------:R-:W-:Y:S01]  /*c330*/  UIADD3 UR46, UR10, 0x1c0, URZ ;  /* 0x000001c00a2e7890 */ /* 0x000fe2000fffe03f */
        /* <DEDUP_REMOVED lines=25> */
.L_x_10936:
[----:B------:R-:W-:Y:S01]  /*c4d0*/  R2UR UR10, R143 ;  /* 0x000000008f0a72ca */ /* 0x000fe200000e0000 */
[----:B------:R-:W3:Y:S01]  /*c4e0*/  S2UR UR15, SR_CgaCtaId ;  /* 0x00000000000f79c3 */ /* 0x000ee20000008800 */
[----:B------:R-:W-:Y:S01]  /*c4f0*/  FMUL.FTZ R23, R33, UR6 ;  /* 0x0000000621177c20 */ /* 0x000fe20008410000 */
[----:B------:R-:W-:Y:S01]  /*c500*/  FMUL.FTZ R33, R43, UR6 ;  /* 0x000000062b217c20 */ /* 0x000fe20008410000 */
[----:B------:R-:W-:Y:S01]  /*c510*/  FMUL.FTZ R43, R54, UR6 ;  /* 0x00000006362b7c20 */ /* 0x000fe20008410000 */
[----:B01----:R-:W-:Y:S01]  /*c520*/  FMUL.FTZ R13, R24, UR6 ;  /* 0x00000006180d7c20 */ /* 0x003fe20008410000 */
[----:B------:R-:W-:Y:S01]  /*c530*/  FMUL.FTZ R22, R32, UR6 ;  /* 0x0000000620167c20 */ /* 0x000fe20008410000 */
[----:B------:R-:W-:Y:S01]  /*c540*/  FMUL.FTZ R24, R34, UR6 ;  /* 0x0000000622187c20 */ /* 0x000fe20008410000 */
[----:B------:R-:W-:Y:S01]  /*c550*/  FMUL.FTZ R32, R41, UR6 ;  /* 0x0000000629207c20 */ /* 0x000fe20008410000 */
[----:B------:R-:W-:Y:S01]  /*c560*/  FMUL.FTZ R34, R44, UR6 ;  /* 0x000000062c227c20 */ /* 0x000fe20008410000 */
[----:B------:R-:W-:Y:S01]  /*c570*/  FMUL.FTZ R41, R51, UR6 ;  /* 0x0000000633297c20 */ /* 0x000fe20008410000 */
[----:B------:R-:W-:-:S02]  /*c580*/  IMAD.MOV.U32 R136, RZ, RZ, R7 ;  /* 0x000000ffff887224 */ /* 0x000fc400078e0007 */
        /* <DEDUP_REMOVED lines=10> */
[----:B------:R-:W-:-:S02]  /*c630*/  IMAD.SHL.U32 R78, R10, 0x80, RZ ;  /* 0x000000800a4e7824 */ /* 0x000fc400078e00ff */
        /* <DEDUP_REMOVED lines=51> */
[----:B------:R-:W-:Y:S01]  /*c970*/  FMUL.FTZ R74, R81, UR6 ;  /* 0x00000006514a7c20 */ /* 0x000fe20008410000 */
[----:B------:R-:W-:Y:S01]  /*c980*/  FMUL.FTZ R73, R82, UR6 ;  /* 0x0000000652497c20 */ /* 0x000fe20008410000 */
[----:B------:R-:W-:Y:S01]  /*c990*/  FMUL.FTZ R75, R83, UR6 ;  /* 0x00000006534b7c20 */ /* 0x000fe20008410000 */
[----:B------:R-:W-:Y:S01]  /*c9a0*/  FMUL.FTZ R76, R84, UR6 ;  /* 0x00000006544c7c20 */ /* 0x000fe20008410000 */
[----:B------:R-:W-:Y:S01]  /*c9b0*/  FMUL.FTZ R77, R86, UR6 ;  /* 0x00000006564d7c20 */ /* 0x000fe20008410000 */
[----:B------:R-:W-:Y:S01]  /*c9c0*/  FMUL.FTZ R80, R87, UR6 ;  /* 0x0000000657507c20 */ /* 0x000fe20008410000 */
[----:B------:R-:W-:Y:S01]  /*c9d0*/  R2UR UR14, R144 ;  /* 0x00000000900e72ca */ /* 0x000fe200000e0000 */
[----:B------:R-:W-:Y:S01]  /*c9e0*/  IMAD R55, R2, -0x2, R55 ;  /* 0xfffffffe02377824 */ /* 0x000fe200078e0237 */
        /* <DEDUP_REMOVED lines=8> */
[----:B------:R-:W3:Y:S01]  /*ca70*/  MUFU.TANH R15, R15 ;  /* 0x0000000f000f7308 */ /* 0x000ee20000002400 */
[----:B------:R-:W-:Y:S02]  /*ca80*/  SYNCS.ARRIVE.TRANS64.RED.A1T0 RZ, [UR10], RZ ;  /* 0x000000ffffff79a7 */ /* 0x000fe4000810040a */
[C---:B------:R-:W-:Y:S02]  /*ca90*/  VIADD R84, R55.reuse, UR15 ;  /* 0x0000000f37547c36 */ /* 0x040fe40008000000 */
[----:B------:R-:W-:Y:S02]  /*caa0*/  VIADD R83, R55, UR14 ;  /* 0x0000000e37537c36 */ /* 0x000fe40008000000 */
[--C-:B0-----:R-:W-:Y:S01]  /*cab0*/  IMAD.IADD R82, R84, 0x1, R85.reuse ;  /* 0x0000000154527824 */ /* 0x101fe200078e0255 */
[----:B------:R-:W0:Y:S01]  /*cac0*/  MUFU.TANH R14, R14 ;  /* 0x0000000e000e7308 */ /* 0x000e220000002400 */
[----:B------:R-:W-:-:S07]  /*cad0*/  IMAD.IADD R81, R83, 0x1, R85 ;  /* 0x0000000153517824 */ /* 0x000fce00078e0255 */
        /* <DEDUP_REMOVED lines=61> */
[----:B-1-34-:R-:W-:Y:S05]  /*ceb0*/  @P1 BRA `(.L_x_10937) ;  /* 0x00000000006c1947 */ /* 0x01afea0003800000 */
        /* <DEDUP_REMOVED lines=16> */
.L_x_10939:
[----:B------:R-:W-:Y:S02]  /*cfc0*/  ULDC UR10, c[0x0][0x9e4] ;  /* 0x00027900000a7ab9 */ /* 0x000fe40000000800 */
[----:B------:R-:W-:-:S05]  /*cfd0*/  IMAD.U32 R86, RZ, RZ, UR10 ;  /* 0x0000000aff567e24 */ /* 0x000fca000f8e00ff */
[----:B------:R-:W-:-:S13]  /*cfe0*/  ISETP.NE.AND P1, PT, R86, 0x1, PT ;  /* 0x000000015600780c */ /* 0x000fda0003f25270 */
[----:B------:R-:W1:Y:S02]  /*cff0*/  @P1 LDC.64 R54, c[0x0][0x9e8] ;  /* 0x00027a00ff361b82 */ /* 0x000e640000000a00 */
[----:B-1----:R-:W-:-:S05]  /*d000*/  @P1 IMAD.HI.U32 R54, R85, R54, RZ ;  /* 0x0000003655361227 */ /* 0x002fca00078e00ff */
[----:B------:R-:W-:-:S07]  /*d010*/  @P1 SHF.R.U32.HI R85, RZ, R55, R54 ;  /* 0x00000037ff551219 */ /* 0x000fce0000011636 */
.L_x_10940:
[----:B------:R-:W-:Y:S05]  /*d020*/  BSYNC B0 ;  /* 0x0000000000007941 */ /* 0x000fea0003800000 */
.L_x_10938:
[----:B------:R-:W-:-:S04]  /*d030*/  IMAD R85, R85, R86, -R78 ;  /* 0x0000005655557224 */ /* 0x000fc800078e0a4e */
[----:B------:R-:W-:-:S05]  /*d040*/  IMAD R85, R2, -0x2, R85 ;  /* 0xfffffffe02557824 */ /* 0x000fca00078e0255 */
[----:B------:R-:W-:Y:S02]  /*d050*/  VIADDMNMX R82, R85, R86, R82, PT ;  /* 0x0000005655527246 */ /* 0x000fe40003800152 */
[----:B------:R-:W-:-:S07]  /*d060*/  VIMNMX R81, R81, R85, !PT ;  /* 0x0000005551517248 */ /* 0x000fce0007fe0100 */
.L_x_10937:
[----:B------:R-:W-:Y:S01]  /*d070*/  ISETP.GT.AND P1, PT, R10, -0x1, PT ;  /* 0xffffffff0a00780c */ /* 0x000fe20003f24270 */
[----:B------:R-:W1:Y:S01]  /*d080*/  SHFL.IDX PT, R54, R136, 0x1, 0x1c1f ;  /* 0x003c1f0088367f89 */ /* 0x000e6200000e0000 */
[----:B------:R-:W-:Y:S02]  /*d090*/  UISETP.NE.AND UP0, UPT, UR60, URZ, UPT ;  /* 0x0000003f3c00728c */ /* 0x000fe4000bf05270 */
[C---:B------:R-:W-:Y:S02]  /*d0a0*/  ISETP.GT.AND P3, PT, R81.reuse, 0x8, P1 ;  /* 0x000000085100780c */ /* 0x040fe40000f64270 */
[C---:B------:R-:W-:Y:S02]  /*d0b0*/  ISETP.GT.AND P6, PT, R81.reuse, RZ, P1 ;  /* 0x000000ff5100720c */ /* 0x040fe40000fc4270 */
        /* <DEDUP_REMOVED lines=114> */
.L_x_10943:
[----:B------:R-:W-:Y:S02]  /*d7e0*/  ULDC UR10, c[0x0][0x9e4] ;  /* 0x00027900000a7ab9 */ /* 0x000fe40000000800 */
[----:B------:R-:W-:-:S05]  /*d7f0*/  IMAD.U32 R30, RZ, RZ, UR10 ;  /* 0x0000000aff1e7e24 */ /* 0x000fca000f8e00ff */
[----:B------:R-:W-:-:S13]  /*d800*/  ISETP.NE.AND P2, PT, R30, 0x1, PT ;  /* 0x000000011e00780c */ /* 0x000fda0003f45270 */
[----:B------:R-:W0:Y:S02]  /*d810*/  @P2 LDC.64 R54, c[0x0][0x9e8] ;  /* 0x00027a00ff362b82 */ /* 0x000e240000000a00 */
[----:B0-----:R-:W-:-:S05]  /*d820*/  @P2 IMAD.HI.U32 R54, R81, R54, RZ ;  /* 0x0000003651362227 */ /* 0x001fca00078e00ff */
[----:B------:R-:W-:-:S07]  /*d830*/  @P2 SHF.R.U32.HI R81, RZ, R55, R54 ;  /* 0x00000037ff512219 */ /* 0x000fce0000011636 */
.L_x_10944:
[----:B------:R-:W-:Y:S05]  /*d840*/  BSYNC B0 ;  /* 0x0000000000007941 */ /* 0x000fea0003800000 */
.L_x_10942:
[----:B------:R-:W-:-:S04]  /*d850*/  IMAD R81, R81, R30, -R78 ;  /* 0x0000001e51517224 */ /* 0x000fc800078e0a4e */
[----:B------:R-:W-:-:S05]  /*d860*/  IMAD R81, R2, -0x2, R81 ;  /* 0xfffffffe02517824 */ /* 0x000fca00078e0251 */
[----:B------:R-:W-:Y:S02]  /*d870*/  VIADDMNMX R84, R81, R30, R84, PT ;  /* 0x0000001e51547246 */ /* 0x000fe40003800154 */
[----:B------:R-:W-:-:S07]  /*d880*/  VIMNMX R83, R83, R81, !PT ;  /* 0x0000005153537248 */ /* 0x000fce0007fe0100 */
.L_x_10941:
[----:B------:R-:W-:Y:S01]  /*d890*/  FMNMX.FTZ R30, R13, R11, !PT ;  /* 0x0000000b0d1e7209 */ /* 0x000fe20007810000 */
[----:B------:R-:W-:Y:S01]  /*d8a0*/  ULDC UR10, c[0x0][0x988] ;  /* 0x00026200000a7ab9 */ /* 0x000fe20000000800 */
[----:B------:R-:W-:Y:S01]  /*d8b0*/  ISETP.GT.AND P5, PT, R83, 0x10, P1 ;  /* 0x000000105300780c */ /* 0x000fe20000fa4270 */
[----:B------:R-:W-:Y:S01]  /*d8c0*/  UMOV UR11, UR10 ;  /* 0x0000000a000b7c82 */ /* 0x000fe20008000000 */
        /* <DEDUP_REMOVED lines=17> */
[C---:B------:R-:W-:Y:S02]  /*d9e0*/  ISETP.GT.AND P3, PT, R83.reuse, 0x8, P1 ;  /* 0x000000085300780c */ /* 0x040fe40000f64270 */
        /* <DEDUP_REMOVED lines=49> */
[C---:B------:R-:W-:Y:S02]  /*dd00*/  ISETP.LT.OR P2, PT, R84.reuse, 0x31, P2 ;  /* 0x000000315400780c */ /* 0x040fe40001741670 */
[----:B------:R-:W-:Y:S02]  /*dd10*/  FSEL R37, R37, -INF , !P4 ;  /* 0xff80000025257808 */ /* 0x000fe40006000000 */
[----:B------:R-:W-:Y:S02]  /*dd20*/  FSEL R39, R39, -INF , !P2 ;  /* 0xff80000027277808 */ /* 0x000fe40005000000 */
[----:B------:R-:W-:-:S02]  /*dd30*/  ISETP.LT.OR P3, PT, R84, 0x32, P3 ;  /* 0x000000325400780c */ /* 0x000fc40001f61670 */
[----:B------:R-:W-:Y:S02]  /*dd40*/  ISETP.GT.AND P4, PT, R83, 0x39, P1 ;  /* 0x000000395300780c */ /* 0x000fe40000f84270 */
[----:B------:R-:W-:Y:S02]  /*dd50*/  FSEL R41, R41, -INF , !P3 ;  /* 0xff80000029297808 */ /* 0x000fe40005800000 */
[C---:B------:R-:W-:Y:S02]  /*dd60*/  ISETP.GT.AND P2, PT, R83.reuse, 0x40, P1 ;  /* 0x000000405300780c */ /* 0x040fe40000f44270 */
[----:B------:R-:W-:Y:S02]  /*dd70*/  ISETP.LT.OR P4, PT, R84, 0x3a, P4 ;  /* 0x0000003a5400780c */ /* 0x000fe40002781670 */
[----:B------:R-:W-:Y:S02]  /*dd80*/  ISETP.GT.AND P3, PT, R83, 0x41, P1 ;  /* 0x000000415300780c */ /* 0x000fe40000f64270 */
[----:B0-----:R-:W-:-:S02]  /*dd90*/  FMNMX.FTZ R55, R54, R55, !PT ;  /* 0x0000003736377209 */ /* 0x001fc40007810000 */
[C---:B------:R-:W-:Y:S02]  /*dda0*/  ISETP.LT.OR P2, PT, R84.reuse, 0x41, P2 ;  /* 0x000000415400780c */ /* 0x040fe40001741670 */
[----:B------:R-:W-:Y:S01]  /*ddb0*/  ISETP.LT.OR P3, PT, R84, 0x42, P3 ;  /* 0x000000425400780c */ /* 0x000fe20001f61670 */
[----:B------:R-:W0:Y:S01]  /*ddc0*/  SHFL.BFLY PT, R30, R55, 0x1, 0x1f ;  /* 0x0c201f00371e7f89 */ /* 0x000e2200000e0000 */
[----:B------:R-:W-:Y:S02]  /*ddd0*/  FSEL R47, R47, -INF , !P2 ;  /* 0xff8000002f2f7808 */ /* 0x000fe40005000000 */
[----:B------:R-:W-:Y:S02]  /*dde0*/  FSEL R49, R49, -INF , !P3 ;  /* 0xff80000031317808 */ /* 0x000fe40005800000 */
[C---:B------:R-:W-:Y:S02]  /*ddf0*/  ISETP.GT.AND P2, PT, R83.reuse, 0x50, P1 ;  /* 0x000000505300780c */ /* 0x040fe40000f44270 */
[----:B------:R-:W-:-:S02]  /*de00*/  ISETP.GT.AND P3, PT, R83, 0x51, P1 ;  /* 0x000000515300780c */ /* 0x000fc40000f64270 */
[C---:B------:R-:W-:Y:S02]  /*de10*/  ISETP.LT.OR P2, PT, R84.reuse, 0x51, P2 ;  /* 0x000000515400780c */ /* 0x040fe40001741670 */
[----:B------:R-:W-:Y:S02]  /*de20*/  ISETP.LT.OR P3, PT, R84, 0x52, P3 ;  /* 0x000000525400780c */ /* 0x000fe40001f61670 */
[----:B------:R-:W-:Y:S02]  /*de30*/  FSEL R57, R57, -INF , !P2 ;  /* 0xff80000039397808 */ /* 0x000fe40005000000 */
[----:B------:R-:W-:Y:S02]  /*de40*/  FSEL R59, R59, -INF , !P3 ;  /* 0xff8000003b3b7808 */ /* 0x000fe40005800000 */
[C---:B------:R-:W-:Y:S02]  /*de50*/  ISETP.GT.AND P2, PT, R83.reuse, 0x60, P1 ;  /* 0x000000605300780c */ /* 0x040fe40000f44270 */
[----:B------:R-:W-:-:S02]  /*de60*/  ISETP.GT.AND P3, PT, R83, 0x61, P1 ;  /* 0x000000615300780c */ /* 0x000fc40000f64270 */
[C---:B------:R-:W-:Y:S02]  /*de70*/  ISETP.LT.OR P2, PT, R84.reuse, 0x61, P2 ;  /* 0x000000615400780c */ /* 0x040fe40001741670 */
[----:B------:R-:W-:Y:S02]  /*de80*/  ISETP.LT.OR P3, PT, R84, 0x62, P3 ;  /* 0x000000625400780c */ /* 0x000fe40001f61670 */
[----:B0-----:R-:W-:Y:S02]  /*de90*/  FMNMX.FTZ R30, R55, R30, !PT ;  /* 0x0000001e371e7209 */ /* 0x001fe40007810000 */
[----:B------:R-:W-:Y:S02]  /*dea0*/  FSEL R65, R65, -INF , !P2 ;  /* 0xff80000041417808 */ /* 0x000fe40005000000 */
[C---:B------:R-:W-:Y:S01]  /*deb0*/  FSETP.NEU.FTZ.AND P6, PT, R30.reuse, -INF , PT ;  /* 0xff8000001e00780b */ /* 0x040fe20003fdd000 */
[----:B------:R-:W-:Y:S01]  /*dec0*/  FMUL.FTZ R78, R30, UR11 ;  /* 0x0000000b1e4e7c20 */ /* 0x000fe20008410000 */
[----:B------:R-:W-:-:S04]  /*ded0*/  ISETP.GT.AND P2, PT, R83, 0x70, P1 ;  /* 0x000000705300780c */ /* 0x000fc80000f44270 */
[----:B------:R-:W-:Y:S02]  /*dee0*/  FSEL R55, R78, RZ, P6 ;  /* 0x000000ff4e377208 */ /* 0x000fe40003000000 */
[----:B------:R-:W-:-:S03]  /*def0*/  ISETP.LT.OR P2, PT, R84, 0x71, P2 ;  /* 0x000000715400780c */ /* 0x000fc60001741670 */
        /* <DEDUP_REMOVED lines=15> */
[----:B------:R-:W-:Y:S01]  /*dff0*/  ISETP.GT.AND P5, PT, R83, 0x48, P1 ;  /* 0x000000485300780c */ /* 0x000fe20000fa4270 */
[--C-:B------:R-:W-:Y:S01]  /*e000*/  FFMA.FTZ R20, R20, UR11, -R55.reuse ;  /* 0x0000000b14147c23 */ /* 0x100fe20008010837 */
[----:B------:R-:W-:Y:S01]  /*e010*/  FMNMX.FTZ R81, R21, R54, !PT ;  /* 0x0000003615517209 */ /* 0x000fe20007810000 */
[--C-:B------:R-:W-:Y:S01]  /*e020*/  FFMA.FTZ R23, R23, UR11, -R55.reuse ;  /* 0x0000000b17177c23 */ /* 0x100fe20008010837 */
[----:B------:R-:W-:Y:S01]  /*e030*/  ISETP.LT.OR P5, PT, R84, 0x49, P5 ;  /* 0x000000495400780c */ /* 0x000fe20002fa1670 */
[--C-:B------:R-:W-:Y:S01]  /*e040*/  FFMA.FTZ R26, R26, UR11, -R55.reuse ;  /* 0x0000000b1a1a7c23 */ /* 0x100fe20008010837 */
[----:B------:R-:W-:Y:S01]  /*e050*/  FMNMX.FTZ R54, R24, R81, !PT ;  /* 0x0000005118367209 */ /* 0x000fe20007810000 */
[----:B------:R-:W-:Y:S01]  /*e060*/  MUFU.EX2 R15, R15 ;  /* 0x0000000f000f7308 */ /* 0x000fe20000000800 */
[----:B------:R-:W-:Y:S01]  /*e070*/  FSEL R51, R51, -INF , !P5 ;  /* 0xff80000033337808 */ /* 0x000fe20006800000 */
[--C-:B------:R-:W-:Y:S01]  /*e080*/  FFMA.FTZ R28, R28, UR11, -R55.reuse ;  /* 0x0000000b1c1c7c23 */ /* 0x100fe20008010837 */
[----:B------:R-:W-:Y:S01]  /*e090*/  FMNMX.FTZ R54, R25, R54, !PT ;  /* 0x0000003619367209 */ /* 0x000fe20007810000 */
[--C-:B------:R-:W-:Y:S01]  /*e0a0*/  FFMA.FTZ R32, R32, UR11, -R55.reuse ;  /* 0x0000000b20207c23 */ /* 0x100fe20008010837 */
[----:B------:R-:W-:Y:S01]  /*e0b0*/  ISETP.GT.AND P5, PT, R83, 0x58, P1 ;  /* 0x000000585300780c */ /* 0x000fe20000fa4270 */
[--C-:B------:R-:W-:Y:S01]  /*e0c0*/  FFMA.FTZ R34, R34, UR11, -R55.reuse ;  /* 0x0000000b22227c23 */ /* 0x100fe20008010837 */
[----:B------:R-:W-:Y:S01]  /*e0d0*/  FMNMX.FTZ R54, R27, R54, !PT ;  /* 0x000000361b367209 */ /* 0x000fe20007810000 */
[----:B------:R-:W-:Y:S01]  /*e0e0*/  MUFU.EX2 R18, R18 ;  /* 0x0000001200127308 */ /* 0x000fe20000000800 */
[----:B------:R-:W-:Y:S01]  /*e0f0*/  ISETP.LT.OR P5, PT, R84, 0x59, P5 ;  /* 0x000000595400780c */ /* 0x000fe20002fa1670 */
[--C-:B------:R-:W-:Y:S01]  /*e100*/  FFMA.FTZ R36, R36, UR11, -R55.reuse ;  /* 0x0000000b24247c23 */ /* 0x100fe20008010837 */
[----:B0-----:R-:W-:Y:S01]  /*e110*/  FMNMX.FTZ R78, R29, R54, !PT ;  /* 0x000000361d4e7209 */ /* 0x001fe20007810000 */
        /* <DEDUP_REMOVED lines=30> */
[----:B------:R-:W-:Y:S01]  /*e300*/  FFMA.FTZ R70, R70, UR11, -R55 ;  /* 0x0000000b46467c23 */ /* 0x000fe20008010837 */
[----:B------:R-:W-:Y:S01]  /*e310*/  FMNMX.FTZ R78, R54, R81, !PT ;  /* 0x00000051364e7209 */ /* 0x000fe20007810000 */
[----:B------:R-:W-:Y:S01]  /*e320*/  MUFU.EX2 R26, R26 ;  /* 0x0000001a001a7308 */ /* 0x000fe20000000800 */
[----:B------:R-:W-:-:S02]  /*e330*/  ISETP.LT.OR P5, PT, R84, 0x69, P5 ;  /* 0x000000695400780c */ /* 0x000fc40002fa1670 */
[----:B------:R-:W-:Y:S02]  /*e340*/  FMNMX.FTZ R78, R47, R78, !PT ;  /* 0x0000004e2f4e7209 */ /* 0x000fe40007810000 */
[----:B------:R-:W-:Y:S02]  /*e350*/  FSEL R81, R67, -INF , !P3 ;  /* 0xff80000043517808 */ /* 0x000fe40005800000 */
[----:B------:R-:W-:Y:S01]  /*e360*/  FMNMX.FTZ R78, R49, R78, !PT ;  /* 0x0000004e314e7209 */ /* 0x000fe20007810000 */
[----:B------:R-:W-:Y:S01]  /*e370*/  MUFU.EX2 R28, R28 ;  /* 0x0000001c001c7308 */ /* 0x000fe20000000800 */
[----:B------:R-:W-:Y:S02]  /*e380*/  ISETP.GT.AND P3, PT, R83, 0x71, P1 ;  /* 0x000000715300780c */ /* 0x000fe40000f64270 */
[----:B------:R-:W-:Y:S02]  /*e390*/  FMNMX.FTZ R78, R51, R78, !PT ;  /* 0x0000004e334e7209 */ /* 0x000fe40007810000 */
[----:B------:R-:W-:-:S02]  /*e3a0*/  ISETP.LT.OR P3, PT, R84, 0x72, P3 ;  /* 0x000000725400780c */ /* 0x000fc40001f61670 */
[----:B------:R-:W-:Y:S01]  /*e3b0*/  FMNMX.FTZ R82, R53, R78, !PT ;  /* 0x0000004e35527209 */ /* 0x000fe20007810000 */
[----:B------:R-:W-:Y:S01]  /*e3c0*/  MUFU.EX2 R32, R32 ;  /* 0x0000002000207308 */ /* 0x000fe20000000800 */
[----:B------:R-:W-:Y:S02]  /*e3d0*/  FSEL R78, R63, -INF , !P4 ;  /* 0xff8000003f4e7808 */ /* 0x000fe40006000000 */
[----:B------:R-:W-:Y:S02]  /*e3e0*/  FMNMX.FTZ R82, R57, R82, !PT ;  /* 0x0000005239527209 */ /* 0x000fe40007810000 */
[----:B------:R-:W-:Y:S02]  /*e3f0*/  ISETP.GT.AND P4, PT, R83, 0x69, P1 ;  /* 0x000000695300780c */ /* 0x000fe40000f84270 */
[----:B------:R-:W-:Y:S01]  /*e400*/  FMNMX.FTZ R82, R59, R82, !PT ;  /* 0x000000523b527209 */ /* 0x000fe20007810000 */
[----:B------:R-:W-:Y:S01]  /*e410*/  MUFU.EX2 R34, R34 ;  /* 0x0000002200227308 */ /* 0x000fe20000000800 */
[----:B------:R-:W-:-:S02]  /*e420*/  ISETP.LT.OR P4, PT, R84, 0x6a, P4 ;  /* 0x0000006a5400780c */ /* 0x000fc40002781670 */
[----:B------:R-:W-:Y:S02]  /*e430*/  FMNMX.FTZ R63, R61, R82, !PT ;  /* 0x000000523d3f7209 */ /* 0x000fe40007810000 */
[----:B------:R-:W-:Y:S02]  /*e440*/  FSEL R82, R69, -INF , !P5 ;  /* 0xff80000045527808 */ /* 0x000fe40006800000 */
[----:B------:R-:W-:Y:S01]  /*e450*/  FMNMX.FTZ R86, R78, R63, !PT ;  /* 0x0000003f4e567209 */ /* 0x000fe20007810000 */
[--C-:B------:R-:W-:Y:S01]  /*e460*/  FFMA.FTZ R63, R48, UR11, -R55.reuse ;  /* 0x0000000b303f7c23 */ /* 0x100fe20008010837 */
[----:B------:R-:W-:Y:S01]  /*e470*/  FSEL R48, R71, -INF , !P4 ;  /* 0xff80000047307808 */ /* 0x000fe20006000000 */
[----:B------:R-:W-:Y:S01]  /*e480*/  FFMA.FTZ R71, R50, UR11, -R55 ;  /* 0x0000000b32477c23 */ /* 0x000fe20008010837 */
[----:B------:R-:W-:Y:S01]  /*e490*/  FMNMX.FTZ R86, R65, R86, !PT ;  /* 0x0000005641567209 */ /* 0x000fe20007810000 */
[----:B------:R-:W-:Y:S01]  /*e4a0*/  MUFU.EX2 R36, R36 ;  /* 0x0000002400247308 */ /* 0x000fe20000000800 */
[----:B------:R-:W-:-:S02]  /*e4b0*/  ISETP.GT.AND P5, PT, R83, 0x78, P1 ;  /* 0x000000785300780c */ /* 0x000fc40000fa4270 */
[----:B------:R-:W-:Y:S02]  /*e4c0*/  FMNMX.FTZ R67, R81, R86, !PT ;  /* 0x0000005651437209 */ /* 0x000fe40007810000 */
[----:B------:R-:W-:Y:S02]  /*e4d0*/  ISETP.GT.AND P1, PT, R83, 0x79, P1 ;  /* 0x000000795300780c */ /* 0x000fe40000f24270 */
[----:B------:R-:W-:Y:S01]  /*e4e0*/  FMNMX.FTZ R67, R82, R67, !PT ;  /* 0x0000004352437209 */ /* 0x000fe20007810000 */
[----:B------:R-:W-:Y:S01]  /*e4f0*/  MUFU.EX2 R38, R38 ;  /* 0x0000002600267308 */ /* 0x000fe20000000800 */
[----:B------:R-:W-:Y:S01]  /*e500*/  FSEL R83, R73, -INF , !P2 ;  /* 0xff80000049537808 */ /* 0x000fe20005000000 */
[----:B------:R-:W-:Y:S01]  /*e510*/  FFMA.FTZ R73, R76, UR11, -R55 ;  /* 0x0000000b4c497c23 */ /* 0x000fe20008010837 */
[----:B------:R-:W-:Y:S02]  /*e520*/  FMNMX.FTZ R50, R48, R67, !PT ;  /* 0x0000004330327209 */ /* 0x000fe40007810000 */
[----:B------:R-:W-:-:S02]  /*e530*/  ISETP.LT.OR P5, PT, R84, 0x79, P5 ;  /* 0x000000795400780c */ /* 0x000fc40002fa1670 */
[----:B------:R-:W-:Y:S01]  /*e540*/  FSEL R75, R75, -INF , !P3 ;  /* 0xff8000004b4b7808 */ /* 0x000fe20005800000 */
[----:B------:R0:W-:Y:S01]  /*e550*/  MUFU.EX2 R67, R71 ;  /* 0x0000004700437308 */ /* 0x0001e20000000800 */
[----:B------:R-:W-:Y:S02]  /*e560*/  FMNMX.FTZ R50, R83, R50, !PT ;  /* 0x0000003253327209 */ /* 0x000fe40007810000 */
[----:B------:R-:W-:Y:S02]  /*e570*/  ISETP.LT.OR P1, PT, R84, 0x7a, P1 ;  /* 0x0000007a5400780c */ /* 0x000fe40000f21670 */
[----:B------:R-:W-:Y:S02]  /*e580*/  FSEL R77, R77, -INF , !P5 ;  /* 0xff8000004d4d7808 */ /* 0x000fe40006800000 */
[----:B------:R-:W-:Y:S01]  /*e590*/  FMNMX.FTZ R50, R75, R50, !PT ;  /* 0x000000324b327209 */ /* 0x000fe20007810000 */
[----:B------:R-:W-:Y:S01]  /*e5a0*/  MUFU.EX2 R40, R40 ;  /* 0x0000002800287308 */ /* 0x000fe20000000800 */
[----:B------:R-:W-:-:S02]  /*e5b0*/  FSEL R80, R80, -INF , !P1 ;  /* 0xff80000050507808 */ /* 0x000fc40004800000 */
[----:B------:R-:W-:-:S04]  /*e5c0*/  FMNMX.FTZ R69, R77, R50, !PT ;  /* 0x000000324d457209 */ /* 0x000fc80007810000 */
[----:B------:R-:W-:Y:S01]  /*e5d0*/  FMNMX.FTZ R50, R80, R69, !PT ;  /* 0x0000004550327209 */ /* 0x000fe20007810000 */
[----:B------:R-:W-:Y:S04]  /*e5e0*/  MUFU.EX2 R42, R42 ;  /* 0x0000002a002a7308 */ /* 0x000fe80000000800 */
[----:B0-----:R-:W0:Y:S04]  /*e5f0*/  SHFL.BFLY PT, R71, R50, 0x2, 0x1f ;  /* 0x0c401f0032477f89 */ /* 0x001e2800000e0000 */
[----:B------:R0:W-:Y:S08]  /*e600*/  MUFU.EX2 R69, R56 ;  /* 0x0000003800457308 */ /* 0x0001f00000000800 */
[----:B------:R-:W-:Y:S08]  /*e610*/  MUFU.EX2 R44, R44 ;  /* 0x0000002c002c7308 */ /* 0x000ff00000000800 */
[----:B------:R-:W-:Y:S01]  /*e620*/  MUFU.EX2 R46, R46 ;  /* 0x0000002e002e7308 */ /* 0x000fe20000000800 */
[----:B0-----:R-:W-:Y:S01]  /*e630*/  FMNMX.FTZ R56, R50, R71, !PT ;  /* 0x0000004732387209 */ /* 0x001fe20007810000 */
[--C-:B------:R-:W-:Y:S01]  /*e640*/  FFMA.FTZ R71, R72, UR11, -R55.reuse ;  /* 0x0000000b48477c23 */ /* 0x100fe20008010837 */
[----:B------:R-:W-:Y:S01]  /*e650*/  FSEL R50, R30, RZ, P6 ;  /* 0x000000ff1e327208 */ /* 0x000fe20003000000 */
[--C-:B------:R-:W-:Y:S01]  /*e660*/  FFMA.FTZ R72, R74, UR11, -R55.reuse ;  /* 0x0000000b4a487c23 */ /* 0x100fe20008010837 */
[----:B------:R-:W-:Y:S01]  /*e670*/  FFMA.FTZ R55, R79, UR11, -R55 ;  /* 0x0000000b4f377c23 */ /* 0x000fe20008010837 */
[----:B------:R-:W0:Y:S02]  /*e680*/  SHFL.BFLY PT, R85, R56, 0x1, 0x1f ;  /* 0x0c201f0038557f89 */ /* 0x000e2400000e0000 */
[----:B------:R-:W-:Y:S01]  /*e690*/  MUFU.EX2 R63, R63 ;  /* 0x0000003f003f7308 */ /* 0x000fe20000000800 */
[----:B------:R-:W-:-:S04]  /*e6a0*/  FADD.FTZ R50, -R50, R11 ;  /* 0x0000000b32327221 */ /* 0x000fc80000010100 */
[----:B------:R-:W-:-:S03]  /*e6b0*/  FMUL.FTZ R11, R50, UR11 ;  /* 0x0000000b320b7c20 */ /* 0x000fc60008410000 */
[----:B------:R-:W-:Y:S08]  /*e6c0*/  MUFU.EX2 R52, R52 ;  /* 0x0000003400347308 */ /* 0x000ff00000000800 */
[----:B------:R-:W1:Y:S01]  /*e6d0*/  MUFU.EX2 R11, R11 ;  /* 0x0000000b000b7308 */ /* 0x000e620000000800 */
[----:B0-----:R-:W-:-:S07]  /*e6e0*/  FMNMX.FTZ R56, R56, R85, !PT ;  /* 0x0000005538387209 */ /* 0x001fce0007810000 */
        /* <DEDUP_REMOVED lines=14> */
[----:B-1----:R-:W-:Y:S01]  /*e7d0*/  FFMA.FTZ R24, R11, R5, R13 ;  /* 0x000000050b187223 */ /* 0x002fe2000001000d */
[----:B------:R-:W-:Y:S01]  /*e7e0*/  FMUL.FTZ R17, R17, UR11 ;  /* 0x0000000b11117c20 */ /* 0x000fe20008410000 */
[--C-:B------:R-:W-:Y:S01]  /*e7f0*/  FFMA.FTZ R27, R27, UR11, -R76.reuse ;  /* 0x0000000b1b1b7c23 */ /* 0x100fe2000801084c */
[----:B------:R-:W-:Y:S01]  /*e800*/  FFMA.FTZ R19, R39, UR11, -R76 ;  /* 0x0000000b27137c23 */ /* 0x000fe2000801084c */
[----:B------:R-:W-:Y:S01]  /*e810*/  FADD.FTZ R5, R15, R24 ;  /* 0x000000180f057221 */ /* 0x000fe20000010000 */
[--C-:B------:R-:W-:Y:S01]  /*e820*/  FFMA.FTZ R79, R29, UR11, -R76.reuse ;  /* 0x0000000b1d4f7c23 */ /* 0x100fe2000801084c */
[----:B------:R-:W-:Y:S01]  /*e830*/  MUFU.EX2 R50, R50 ;  /* 0x0000003200327308 */ /* 0x000fe20000000800 */
[--C-:B------:R-:W-:Y:S01]  /*e840*/  FFMA.FTZ R21, R31, UR11, -R76.reuse ;  /* 0x0000000b1f157c23 */ /* 0x100fe2000801084c */
[----:B------:R-:W-:Y:S01]  /*e850*/  FADD.FTZ R5, R18, R5 ;  /* 0x0000000512057221 */ /* 0x000fe20000010000 */
[--C-:B------:R-:W-:Y:S01]  /*e860*/  FFMA.FTZ R31, R47, UR11, -R76.reuse ;  /* 0x0000000b2f1f7c23 */ /* 0x100fe2000801084c */
[--C-:B------:R-:W-:Y:S01]  /*e870*/  FFMA.FTZ R33, R33, UR11, -R76.reuse ;  /* 0x0000000b21217c23 */ /* 0x100fe2000801084c */
[--C-:B------:R-:W-:Y:S01]  /*e880*/  FFMA.FTZ R35, R35, UR11, -R76.reuse ;  /* 0x0000000b23237c23 */ /* 0x100fe2000801084c */
[----:B------:R-:W-:Y:S01]  /*e890*/  FADD.FTZ R5, R20, R5 ;  /* 0x0000000514057221 */ /* 0x000fe20000010000 */
        /* <DEDUP_REMOVED lines=15> */
[----:B------:R-:W-:-:S02]  /*e990*/  FFMA.FTZ R77, R77, UR11, -R76 ;  /* 0x0000000b4d4d7c23 */ /* 0x000fc4000801084c */
[----:B------:R-:W3:Y:S01]  /*e9a0*/  MUFU.EX2 R84, R84 ;  /* 0x0000005400547308 */ /* 0x000ee20000000800 */
        /* <DEDUP_REMOVED lines=8> */
[----:B---3--:R-:W-:Y:S01]  /*ea30*/  FADD.FTZ R47, R84, R39 ;  /* 0x00000027542f7221 */ /* 0x008fe20000010000 */
[----:B------:R-:W-:Y:S01]  /*ea40*/  FADD.FTZ R4, R28, R5 ;  /* 0x000000051c047221 */ /* 0x000fe20000010000 */
[--C-:B------:R-:W-:Y:S01]  /*ea50*/  FFMA.FTZ R39, R57, UR11, -R76.reuse ;  /* 0x0000000b39277c23 */ /* 0x100fe2000801084c */
[----:B------:R-:W-:Y:S02]  /*ea60*/  FFMA.FTZ R57, R83, UR11, -R76 ;  /* 0x0000000b53397c23 */ /* 0x000fe4000801084c */
[----:B------:R-:W-:Y:S02]  /*ea70*/  FADD.FTZ R5, R45, R4 ;  /* 0x000000042d057221 */ /* 0x000fe40000010000 */
[----:B------:R-:W3:Y:S01]  /*ea80*/  MUFU.EX2 R27, R27 ;  /* 0x0000001b001b7308 */ /* 0x000ee20000000800 */
[----:B0-----:R-:W-:Y:S01]  /*ea90*/  FADD.FTZ R24, R22, R47 ;  /* 0x0000002f16187221 */ /* 0x001fe20000010000 */
[----:B------:R-:W-:Y:S01]  /*eaa0*/  FADD.FTZ R5, R32, R5 ;  /* 0x0000000520057221 */ /* 0x000fe20000010000 */
[--C-:B------:R-:W-:Y:S01]  /*eab0*/  FFMA.FTZ R47, R61, UR11, -R76.reuse ;  /* 0x0000000b3d2f7c23 */ /* 0x100fe2000801084c */
[--C-:B------:R-:W-:Y:S01]  /*eac0*/  FFMA.FTZ R61, R78, UR11, -R76.reuse ;  /* 0x0000000b4e3d7c23 */ /* 0x100fe2000801084c */
[----:B------:R-:W-:Y:S01]  /*ead0*/  FFMA.FTZ R76, R80, UR11, -R76 ;  /* 0x0000000b504c7c23 */ /* 0x000fe2000801084c */
[----:B------:R-:W-:-:S02]  /*eae0*/  FADD.FTZ R5, R34, R5 ;  /* 0x0000000522057221 */ /* 0x000fc40000010000 */
        /* <DEDUP_REMOVED lines=10> */
[----:B------:R-:W-:-:S06]  /*eb90*/  FADD.FTZ R5, R44, R5 ;  /* 0x000000052c057221 */ /* 0x000fcc0000010000 */
        /* <DEDUP_REMOVED lines=13> */
[----:B-1----:R-:W-:Y:S01]  /*ec70*/  FADD.FTZ R49, R43, R24 ;  /* 0x000000182b317221 */ /* 0x002fe20000010000 */
[----:B------:R-:W-:-:S04]  /*ec80*/  FADD.FTZ R24, R46, R5 ;  /* 0x000000052e187221 */ /* 0x000fc80000010000 */
[----:B------:R-:W-:Y:S02]  /*ec90*/  FADD.FTZ R24, R63, R24 ;  /* 0x000000183f187221 */ /* 0x000fe40000010000 */
        /* <DEDUP_REMOVED lines=53> */
[----:B---3--:R-:W-:-:S03]  /*eff0*/  FADD.FTZ R5, R55, R24 ;  /* 0x0000001837057221 */ /* 0x008fc60000010000 */
[----:B0-----:R-:W-:Y:S01]  /*f000*/  FADD.FTZ R4, R76, R49 ;  /* 0x000000314c047221 */ /* 0x001fe20000010000 */
[----:B------:R-:W-:Y:S06]  /*f010*/  @!P0 BRA `(.L_x_10945) ;  /* 0x0000000000048947 */ /* 0x000fec0003800000 */
[----:B------:R-:W-:Y:S01]  /*f020*/  BPT.TRAP 0x1 ;  /* 0x000000040000795c */ /* 0x000fe20000300000 */
.L_x_10945:
[----:B------:R-:W0:Y:S01]  /*f030*/  S2UR UR10, SR_CgaCtaId ;  /* 0x00000000000a79c3 */ /* 0x000e220000008800 */
[----:B------:R-:W-:Y:S01]  /*f040*/  ULEA UR7, UR7, UR38, 0x3 ;  /* 0x0000002607077291 */ /* 0x000fe2000f8e183f */
[----:B------:R-:W-:Y:S01]  /*f050*/  F2FP.F16.F32.PACK_AB R49, R85, R50 ;  /* 0x000000325531723e */ /* 0x000fe200000000ff */
[----:B------:R-:W-:Y:S01]  /*f060*/  UMOV UR30, UR5 ;  /* 0x00000005001e7c82 */ /* 0x000fe20008000000 */
[----:B------:R-:W-:Y:S01]  /*f070*/  F2FP.F16.F32.PACK_AB R48, R15, R13 ;  /* 0x0000000d0f30723e */ /* 0x000fe200000000ff */
[----:B------:R-:W-:Y:S01]  /*f080*/  UIADD3 UR7, UR7, 0x2d860, URZ ;  /* 0x0002d86007077890 */ /* 0x000fe2000fffe03f */
        /* <DEDUP_REMOVED lines=34> */
[----:B------:R0:W-:Y:S01]  /*f2b0*/  STSM.16.M88.4 [R140], R24 ;  /* 0x000000188c007844 */ /* 0x0001e20000000200 */
[----:B------:R-:W-:Y:S01]  /*f2c0*/  F2FP.F16.F32.PACK_AB R15, R87, R37 ;  /* 0x00000025570f723e */ /* 0x000fe200000000ff */
[----:B------:R-:W-:Y:S01]  /*f2d0*/  FMUL.FTZ R113, R113, R11 ;  /* 0x0000000b71717220 */ /* 0x000fe20000410000 */
[----:B------:R-:W-:Y:S01]  /*f2e0*/  F2FP.F16.F32.PACK_AB R20, R58, R69 ;  /* 0x000000453a14723e */ /* 0x000fe200000000ff */
[----:B------:R-:W-:Y:S01]  /*f2f0*/  STSM.16.M88.4 [R6], R32 ;  /* 0x0000002006007844 */ /* 0x000fe20000000200 */
[----:B------:R-:W-:Y:S01]  /*f300*/  F2FP.F16.F32.PACK_AB R21, R86, R39 ;  /* 0x000000275615723e */ /* 0x000fe200000000ff */
[----:B------:R-:W-:Y:S01]  /*f310*/  FMUL.FTZ R116, R116, R11 ;  /* 0x0000000b74747220 */ /* 0x000fe20000410000 */
[----:B------:R-:W-:Y:S01]  /*f320*/  F2FP.F16.F32.PACK_AB R22, R62, R60 ;  /* 0x0000003c3e16723e */ /* 0x000fe200000000ff */
[----:B------:R-:W-:Y:S01]  /*f330*/  STSM.16.M88.4 [R3], R40 ;  /* 0x0000002803007844 */ /* 0x000fe20000000200 */
[----:B------:R-:W-:Y:S01]  /*f340*/  F2FP.F16.F32.PACK_AB R23, R61, R47 ;  /* 0x0000002f3d17723e */ /* 0x000fe200000000ff */
[----:B------:R-:W-:Y:S01]  /*f350*/  FMUL.FTZ R117, R117, R11 ;  /* 0x0000000b75757220 */ /* 0x000fe20000410000 */
[----:B------:R-:W-:Y:S01]  /*f360*/  F2FP.F16.F32.PACK_AB R64, R66, R64 ;  /* 0x000000404240723e */ /* 0x000fe200000000ff */
[----:B------:R1:W-:Y:S01]  /*f370*/  STSM.16.M88.4 [R0+0x27800], R12 ;  /* 0x0278000c00007844 */ /* 0x0003e20000000200 */
[----:B------:R-:W-:Y:S01]  /*f380*/  F2FP.F16.F32.PACK_AB R65, R65, R53 ;  /* 0x000000354141723e */ /* 0x000fe200000000ff */
[-C--:B------:R-:W-:Y:S01]  /*f390*/  FMUL.FTZ R120, R120, R11.reuse ;  /* 0x0000000b78787220 */ /* 0x080fe20000410000 */
[----:B------:R-:W-:Y:S01]  /*f3a0*/  F2FP.F16.F32.PACK_AB R66, R70, R68 ;  /* 0x000000444642723e */ /* 0x000fe200000000ff */
[----:B------:R3:W-:Y:S01]  /*f3b0*/  STSM.16.M88.4 [R141], R20 ;  /* 0x000000148d007844 */ /* 0x0007e20000000200 */
[----:B------:R-:W-:Y:S01]  /*f3c0*/  F2FP.F16.F32.PACK_AB R67, R59, R54 ;  /* 0x000000363b43723e */ /* 0x000fe200000000ff */
[----:B------:R-:W-:Y:S01]  /*f3d0*/  FMUL.FTZ R121, R121, R11 ;  /* 0x0000000b79797220 */ /* 0x000fe20000410000 */
[----:B0-----:R-:W-:Y:S01]  /*f3e0*/  F2FP.F16.F32.PACK_AB R24, R72, R71 ;  /* 0x000000474818723e */ /* 0x001fe200000000ff */
[----:B------:R-:W-:Y:S01]  /*f3f0*/  FMUL.FTZ R124, R124, R11 ;  /* 0x0000000b7c7c7220 */ /* 0x000fe20000410000 */
[----:B------:R-:W-:Y:S01]  /*f400*/  F2FP.F16.F32.PACK_AB R25, R75, R57 ;  /* 0x000000394b19723e */ /* 0x000fe200000000ff */
[----:B------:R3:W-:Y:S01]  /*f410*/  STSM.16.M88.4 [R6+0x6000], R64 ;  /* 0x0060004006007844 */ /* 0x0007e20000000200 */
[----:B------:R-:W-:Y:S01]  /*f420*/  F2FP.F16.F32.PACK_AB R26, R55, R73 ;  /* 0x00000049371a723e */ /* 0x000fe200000000ff */
[----:B------:R-:W-:Y:S01]  /*f430*/  FMUL.FTZ R125, R125, R11 ;  /* 0x0000000b7d7d7220 */ /* 0x000fe20000410000 */
[----:B------:R-:W-:Y:S01]  /*f440*/  F2FP.F16.F32.PACK_AB R27, R76, R77 ;  /* 0x0000004d4c1b723e */ /* 0x000fe200000000ff */
[-C--:B------:R-:W-:Y:S01]  /*f450*/  FMUL.FTZ R128, R128, R11.reuse ;  /* 0x0000000b80807220 */ /* 0x080fe20000410000 */
[----:B------:R-:W-:Y:S01]  /*f460*/  R2UR UR10, R146 ;  /* 0x00000000920a72ca */ /* 0x000fe200000e0000 */
        /* <DEDUP_REMOVED lines=17> */
[----:B------:R-:W-:Y:S01]  /*f580*/  ISETP.GT.AND P1, PT, R10, UR10, PT ;  /* 0x0000000a0a007c0c */ /* 0x000fe2000bf24270 */
        /* <DEDUP_REMOVED lines=18> */
[----:B-1----:R-:W-:Y:S02]  /*f6b0*/  IMAD.MOV.U32 R12, RZ, RZ, R56 ;  /* 0x000000ffff0c7224 */ /* 0x002fe400078e0038 */
[----:B------:R-:W-:Y:S01]  /*f6c0*/  IMAD.MOV.U32 R11, RZ, RZ, R30 ;  /* 0x000000ffff0b7224 */ /* 0x000fe200078e001e */
[----:B0-----:R-:W-:Y:S01]  /*f6d0*/  NOP ;  /* 0x0000000000007918 */ /* 0x001fe20000000000 */
[----:B---3--:R-:W-:Y:S05]  /*f6e0*/  @P1 BRA `(.L_x_10946) ;  /* 0xffffffc400a01947 */ /* 0x008fea000383ffff */
.L_x_10927:
[----:B------:R-:W-:Y:S06]  /*f6f0*/  BAR.ARV 0x8, 0x200 ;  /* 0x0208000000007b1d */ /* 0x000fec0000002000 */
[----:B------:R-:W-:Y:S05]  /*f700*/  @!P0 BRA `(.L_x_10947) ;  /* 0x0000000000048947 */ /* 0x000fea0003800000 */
[----:B------:R-:W-:Y:S01]  /*f710*/  BPT.TRAP 0x1 ;  /* 0x000000040000795c */ /* 0x000fe20000300000 */
.L_x_10947:
[----:B------:R-:W-:Y:S01]  /*f720*/  ULEA UR6, UR4, UR38, 0x3 ;  /* 0x0000002604067291 */ /* 0x000fe2000f8e183f */
[----:B0-----:R-:W-:-:S05]  /*f730*/  IMAD.U32 R0, RZ, RZ, UR5 ;  /* 0x00000005ff007e24 */ /* 0x001fca000f8e00ff */
[----:B------:R-:W-:-:S04]  /*f740*/  SHF.L.U32 R0, R0, 0x1f, RZ ;  /* 0x0000001f00007819 */ /* 0x000fc800000006ff */
[----:B------:R0:W1:Y:S01]  /*f750*/  SYNCS.PHASECHK.TRANS64.TRYWAIT P1, [UR6+0x2d850], R0 ;  /* 0x02d85000ff0075a7 */ /* 0x0000620008020146 */
[----:B------:R-:W-:Y:S05]  /*f760*/  @!P0 BRA `(.L_x_10948) ;  /* 0x0000000000048947 */ /* 0x000fea0003800000 */
[----:B------:R-:W-:Y:S01]  /*f770*/  BPT.TRAP 0x1 ;  /* 0x000000040000795c */ /* 0x000fe20000300000 */
.L_x_10948:
[----:B-1----:R-:W-:Y:S05]  /*f780*/  @P1 BRA `(.L_x_10949) ;  /* 0x0000000000081947 */ /* 0x002fea0003800000 */
[----:B------:R-:W1:Y:S02]  /*f790*/  SYNCS.PHASECHK.TRANS64.TRYWAIT P1, [UR6+0x2d850], R0 ;  /* 0x02d85000ff0075a7 */ /* 0x000e640008020146 */
[----:B-1----:R-:W-:Y:S05]  /*f7a0*/  @!P1 BRA `(.L_x_10950) ;  /* 0x0000006000349947 */ /* 0x002fea0003800000 */
.L_x_10949:
[----:B------:R-:W-:Y:S01]  /*f7b0*/  UIADD3 UR38, UR38, 0x400, URZ ;  /* 0x0000040026267890 */ /* 0x000fe2000fffe03f */
[----:B------:R-:W-:Y:S01]  /*f7c0*/  R2UR UR5, R145 ;  /* 0x00000000910572ca */ /* 0x000fe200000e0000 */
[----:B------:R-:W-:Y:S01]  /*f7d0*/  WARPGROUP.ARRIVE ;  /* 0x00000000000079c5 */ /* 0x000fe20000000000 */
[----:B------:R-:W-:Y:S01]  /*f7e0*/  UMOV UR13, 0x40000040 ;  /* 0x40000040000d7882 */ /* 0x000fe20000000000 */
[----:B------:R-:W-:Y:S01]  /*f7f0*/  USHF.R.U32.HI UR38, URZ, 0x4, UR38 ;  /* 0x000000043f267899 */ /* 0x000fe20008011626 */
[----:B01----:R-:W0:Y:S01]  /*f800*/  SHFL.BFLY PT, R0, R5, 0x2, 0x1f ;  /* 0x0c401f0005007f89 */ /* 0x003e2200000e0000 */
[----:B------:R-:W-:Y:S01]  /*f810*/  UMOV UR15, 0x80000020 ;  /* 0x80000020000f7882 */ /* 0x000fe20000000000 */
[----:B------:R-:W-:Y:S01]  /*f820*/  IMAD.MOV.U32 R6, RZ, RZ, RZ ;  /* 0x000000ffff067224 */ /* 0x000fe200078e00ff */
[----:B------:R-:W-:Y:S01]  /*f830*/  ULOP3.LUT UR38, UR38, 0x3fff, URZ, 0xc0, !UPT ;  /* 0x00003fff26267892 */ /* 0x000fe2000f8ec03f */
[----:B------:R-:W1:Y:S01]  /*f840*/  SHFL.BFLY PT, R3, R4, 0x2, 0x1f ;  /* 0x0c401f0004037f89 */ /* 0x000e6200000e0000 */
[----:B------:R-:W-:-:S02]  /*f850*/  IMAD.U32 R10, RZ, RZ, UR11 ;  /* 0x0000000bff0a7e24 */ /* 0x000fc4000f8e00ff */
        /* <DEDUP_REMOVED lines=8> */
[----:B0-----:R-:W-:Y:S01]  /*f8e0*/  FADD.FTZ R0, R0, R5 ;  /* 0x0000000500007221 */ /* 0x001fe20000010000 */
[----:B------:R-:W-:Y:S01]  /*f8f0*/  UMOV UR13, 0x40000040 ;  /* 0x40000040000d7882 */ /* 0x000fe20000000000 */
[----:B------:R-:W-:Y:S01]  /*f900*/  UMOV UR15, 0x80000020 ;  /* 0x80000020000f7882 */ /* 0x000fe20000000000 */
[----:B------:R-:W-:-:S02]  /*f910*/  IMAD.U32 R5, RZ, RZ, UR11 ;  /* 0x0000000bff057e24 */ /* 0x000fc4000f8e00ff */
[----:B-1----:R-:W-:Y:S02]  /*f920*/  FADD.FTZ R2, R3, R4 ;  /* 0x0000000403027221 */ /* 0x002fe40000010000 */
[----:B------:R-:W0:Y:S04]  /*f930*/  SHFL.BFLY PT, R3, R0, 0x1, 0x1f ;  /* 0x0c201f0000037f89 */ /* 0x000e2800000e0000 */
[----:B------:R-:W1:Y:S01]  /*f940*/  SHFL.BFLY PT, R7, R2, 0x1, 0x1f ;  /* 0x0c201f0002077f89 */ /* 0x000e6200000e0000 */
[----:B0-----:R-:W-:Y:S01]  /*f950*/  FADD.FTZ R8, R0, R3 ;  /* 0x0000000300087221 */ /* 0x001fe20000010000 */
[----:B------:R-:W-:Y:S02]  /*f960*/  IMAD.MOV.U32 R3, RZ, RZ, RZ ;  /* 0x000000ffff037224 */ /* 0x000fe400078e00ff */
[----:B------:R-:W-:-:S02]  /*f970*/  IMAD.MOV.U32 R0, RZ, RZ, -0x800000 ;  /* 0xff800000ff007424 */ /* 0x000fc400078e00ff */
        /* <DEDUP_REMOVED lines=60> */
[----:B0--34-:R-:W-:Y:S05]  /*fd40*/  @!P0 BRA `(.L_x_10951) ;  /* 0x0000000000048947 */ /* 0x019fea0003800000 */
[----:B------:R-:W-:Y:S01]  /*fd50*/  BPT.TRAP 0x1 ;  /* 0x000000040000795c */ /* 0x000fe20000300000 */
.L_x_10951:
        /* <DEDUP_REMOVED lines=53> */
.L_x_10873:
[----:B------:R-:W-:Y:S05]  /*100b0*/  @P0 BRA `(.L_x_10952) ;  /* 0x0000001000940947 */ /* 0x000fea0003800000 */
[----:B------:R-:W3:Y:S01]  /*100c0*/  LDL R4, [R1+0x4] ;  /* 0x0000040001047983 */ /* 0x000ee20000100800 */
[----:B------:R-:W0:Y:S01]  /*100d0*/  LDC R7, c[0x0][0xbe8] ;  /* 0x0002fa00ff077b82 */ /* 0x000e220000000800 */
[----:B------:R-:W-:Y:S01]  /*100e0*/  ULDC.64 UR8, c[0x0][0xbd0] ;  /* 0x0002f40000087ab9 */ /* 0x000fe20000000a00 */
[----:B------:R-:W-:Y:S01]  /*100f0*/  BSSY B0, `(.L_x_10953) ;  /* 0x00000d5000007945 */ /* 0x000fe20003800000 */
[----:B------:R-:W1:Y:S01]  /*10100*/  S2R R3, SR_TID.X ;  /* 0x0000000000037919 */ /* 0x000e620000002100 */
[----:B------:R-:W4:Y:S04]  /*10110*/  S2R R21, SR_CTAID.X ;  /* 0x0000000000157919 */ /* 0x000f280000002500 */
[----:B------:R-:W5:Y:S08]  /*10120*/  S2UR UR12, SR_CTAID.Z ;  /* 0x00000000000c79c3 */ /* 0x000f700000002700 */
[----:B------:R-:W2:Y:S08]  /*10130*/  LDC.64 R14, c[0x0][0xbd8] ;  /* 0x0002f600ff0e7b82 */ /* 0x000eb00000000a00 */
[----:B------:R-:W-:Y:S01]  /*10140*/  BAR.SYNC.DEFER_BLOCKING 0x1, 0x180 ;  /* 0x0046000000007b1d */ /* 0x000fe20000010000 */
[----:B0-----:R-:W-:-:S07]  /*10150*/  ISETP.NE.AND P0, PT, R7, 0x1, PT ;  /* 0x000000010700780c */ /* 0x001fce0003f05270 */
[----:B------:R-:W0:Y:S01]  /*10160*/  S2UR UR11, SR_CTAID.Y ;  /* 0x00000000000b79c3 */ /* 0x000e220000002600 */
[----:B-----5:R-:W-:-:S07]  /*10170*/  USHF.R.S32.HI UR10, URZ, 0x1f, UR12 ;  /* 0x0000001f3f0a7899 */ /* 0x020fce000801140c */
[----:B------:R-:W0:Y:S08]  /*10180*/  LDC R20, c[0x0][0xc50] ;  /* 0x00031400ff147b82 */ /* 0x000e300000000800 */
[----:B------:R-:W5:Y:S08]  /*10190*/  LDC.64 R18, c[0x0][0xb40] ;  /* 0x0002d000ff127b82 */ /* 0x000f700000000a00 */
[----:B------:R-:W5:Y:S08]  /*101a0*/  @P0 LDC R16, c[0x0][0xbf0] ;  /* 0x0002fc00ff100b82 */ /* 0x000f700000000800 */
[----:B------:R-:W5:Y:S08]  /*101b0*/  @P0 LDC R25, c[0x0][0xbec] ;  /* 0x0002fb00ff190b82 */ /* 0x000f700000000800 */
[----:B------:R-:W5:Y:S01]  /*101c0*/  @P0 LDC R22, c[0x0][0xbf0] ;  /* 0x0002fc00ff160b82 */ /* 0x000f620000000800 */
[----:B---3--:R-:W-:Y:S01]  /*101d0*/  R2UR UR13, R4 ;  /* 0x00000000040d72ca */ /* 0x008fe200000e0000 */
[----:B-1----:R-:W-:-:S05]  /*101e0*/  VIADD R4, R3, 0xffffff80 ;  /* 0xffffff8003047836 */ /* 0x002fca0000000000 */
[----:B------:R-:W-:-:S04]  /*101f0*/  SHF.R.S32.HI R5, RZ, 0x1f, R4 ;  /* 0x0000001fff057819 */ /* 0x000fc80000011404 */
[CC--:B------:R-:W-:Y:S02]  /*10200*/  LEA.HI R8, R5.reuse, R4.reuse, RZ, 0x7 ;  /* 0x0000000405087211 */ /* 0x0c0fe400078f38ff */
[----:B------:R-:W-:Y:S01]  /*10210*/  LEA.HI R9, R5, R4, RZ, 0x2 ;  /* 0x0000000405097211 */ /* 0x000fe200078f10ff */
[----:B------:R-:W-:Y:S01]  /*10220*/  USHF.R.S32.HI UR7, URZ, 0x1f, UR13 ;  /* 0x0000001f3f077899 */ /* 0x000fe2000801140d */
[----:B------:R-:W-:Y:S01]  /*10230*/  LOP3.LUT R3, R8, 0xffffff80, RZ, 0xc0, !PT ;  /* 0xffffff8008037812 */ /* 0x000fe200078ec0ff */
[----:B------:R-:W-:Y:S01]  /*10240*/  UIMAD.WIDE.U32 UR4, UR13, UR8, URZ ;  /* 0x000000080d0472a5 */ /* 0x000fe2000f8e003f */
[----:B------:R-:W-:Y:S01]  /*10250*/  SHF.R.S32.HI R8, RZ, 0x7, R8 ;  /* 0x00000007ff087819 */ /* 0x000fe20000011408 */
[----:B------:R-:W-:Y:S01]  /*10260*/  UIMAD UR6, UR7, UR8, URZ ;  /* 0x00000008070672a4 */ /* 0x000fe2000f8e023f */
[----:B------:R-:W-:Y:S01]  /*10270*/  LOP3.LUT R9, R9, 0xfffffffc, RZ, 0xc0, !PT ;  /* 0xfffffffc09097812 */ /* 0x000fe200078ec0ff */
[----:B------:R-:W-:Y:S02]  /*10280*/  IMAD.IADD R3, R4, 0x1, -R3 ;  /* 0x0000000104037824 */ /* 0x000fe400078e0a03 */
[----:B------:R-:W-:Y:S01]  /*10290*/  IMAD.HI R5, R8, 0x55555556, RZ ;  /* 0x5555555608057827 */ /* 0x000fe200078e02ff */
[----:B------:R-:W-:-:S02]  /*102a0*/  UIMAD UR6, UR13, UR9, UR6 ;  /* 0x000000090d0672a4 */ /* 0x000fc4000f8e0206 */
[----:B------:R-:W-:Y:S01]  /*102b0*/  SHF.R.S32.HI R10, RZ, 0x1f, R3 ;  /* 0x0000001fff0a7819 */ /* 0x000fe20000011403 */
[----:B------:R-:W-:Y:S01]  /*102c0*/  IMAD.IADD R13, R4, 0x1, -R9 ;  /* 0x00000001040d7824 */ /* 0x000fe200078e0a09 */
[----:B------:R-:W-:Y:S01]  /*102d0*/  LEA.HI R5, R5, R5, RZ, 0x1 ;  /* 0x0000000505057211 */ /* 0x000fe200078f08ff */
[----:B------:R-:W-:Y:S01]  /*102e0*/  UIADD3 UR6, UR5, UR6, URZ ;  /* 0x0000000605067290 */ /* 0x000fe2000fffe03f */
[CC--:B------:R-:W-:Y:S01]  /*102f0*/  LEA.HI R6, R10.reuse, R3.reuse, RZ, 0x2 ;  /* 0x000000030a067211 */ /* 0x0c0fe200078f10ff */
[----:B------:R-:W-:Y:S01]  /*10300*/  ULDC.64 UR8, c[0x0][0xb38] ;  /* 0x0002ce0000087ab9 */ /* 0x000fe20000000a00 */
[----:B------:R-:W-:Y:S01]  /*10310*/  LEA.HI R10, R10, R3, RZ, 0x5 ;  /* 0x000000030a0a7211 */ /* 0x000fe200078f28ff */
[----:B------:R-:W-:Y:S01]  /*10320*/  IMAD R9, R5, -0x3, R8 ;  /* 0xfffffffd05097824 */ /* 0x000fe200078e0208 */
[--C-:B------:R-:W-:Y:S01]  /*10330*/  SHF.R.S32.HI R11, RZ, 0x2, R6.reuse ;  /* 0x00000002ff0b7819 */ /* 0x100fe20000011406 */
[----:B------:R-:W-:Y:S01]  /*10340*/  UIMAD UR7, UR7, UR8, URZ ;  /* 0x00000008070772a4 */ /* 0x000fe2000f8e023f */
[----:B------:R-:W-:Y:S01]  /*10350*/  SHF.R.S32.HI R12, RZ, 0x1f, R6 ;  /* 0x0000001fff0c7819 */ /* 0x000fe20000011406 */
[----:B------:R-:W-:Y:S01]  /*10360*/  IMAD R17, RZ, RZ, -UR13 ;  /* 0x8000000dff117e24 */ /* 0x000fe2000f8e02ff */
[----:B------:R-:W-:-:S02]  /*10370*/  LEA.HI R5, R13, R13, RZ, 0x1 ;  /* 0x0000000d0d057211 */ /* 0x000fc400078f08ff */
[----:B------:R-:W-:Y:S01]  /*10380*/  LEA.HI R12, R12, R11, RZ, 0x3 ;  /* 0x0000000b0c0c7211 */ /* 0x000fe200078f18ff */
[----:B0-----:R-:W-:Y:S01]  /*10390*/  IMAD R23, R20, R17, UR11 ;  /* 0x0000000b14177e24 */ /* 0x001fe2000f8e0211 */
[----:B------:R-:W-:Y:S02]  /*103a0*/  LOP3.LUT R8, R5, 0x1ffffffe, RZ, 0xc0, !PT ;  /* 0x1ffffffe05087812 */ /* 0x000fe400078ec0ff */
[----:B------:R-:W-:Y:S02]  /*103b0*/  LOP3.LUT R12, R12, 0xfffffff8, RZ, 0xc0, !PT ;  /* 0xfffffff80c0c7812 */ /* 0x000fe400078ec0ff */
[----:B------:R-:W-:Y:S02]  /*103c0*/  SHF.R.S32.HI R5, RZ, 0x5, R10 ;  /* 0x00000005ff057819 */ /* 0x000fe4000001140a */
[----:B------:R-:W-:Y:S01]  /*103d0*/  LOP3.LUT R6, R6, 0x7ffffffc, RZ, 0xc0, !PT ;  /* 0x7ffffffc06067812 */ /* 0x000fe200078ec0ff */
[----:B------:R-:W-:Y:S02]  /*103e0*/  IMAD.IADD R4, R11, 0x1, -R12 ;  /* 0x000000010b047824 */ /* 0x000fe400078e0a0c */
[----:B------:R-:W-:-:S02]  /*103f0*/  IMAD.IADD R11, R13, 0x1, -R8 ;  /* 0x000000010d0b7824 */ /* 0x000fc400078e0a08 */
[----:B------:R-:W0:Y:S01]  /*10400*/  @P0 LDC R13, c[0x0][0xbec] ;  /* 0x0002fb00ff0d0b82 */ /* 0x000e220000000800 */
[----:B------:R-:W-:Y:S02]  /*10410*/  IMAD R8, R5, 0x10, R4 ;  /* 0x0000001005087824 */ /* 0x000fe400078e0204 */
[----:B------:R-:W-:Y:S02]  /*10420*/  IMAD.U32 R5, RZ, RZ, UR5 ;  /* 0x00000005ff057e24 */ /* 0x000fe4000f8e00ff */
[----:B------:R-:W-:Y:S02]  /*10430*/  IMAD R10, R9, 0x40, R8 ;  /* 0x00000040090a7824 */ /* 0x000fe400078e0208 */
[----:B------:R-:W-:Y:S01]  /*10440*/  IMAD.U32 R4, RZ, RZ, UR4 ;  /* 0x00000004ff047e24 */ /* 0x000fe2000f8e00ff */
[----:B------:R-:W-:Y:S01]  /*10450*/  UIMAD.WIDE.U32 UR4, UR13, UR8, URZ ;  /* 0x000000080d0472a5 */ /* 0x000fe2000f8e003f */
[----:B------:R-:W-:Y:S01]  /*10460*/  IMAD.U32 R5, RZ, RZ, UR6 ;  /* 0x00000006ff057e24 */ /* 0x000fe2000f8e00ff */
[----:B------:R-:W-:Y:S01]  /*10470*/  UIMAD UR6, UR13, UR9, UR7 ;  /* 0x000000090d0672a4 */ /* 0x000fe2000f8e0207 */
[----:B--2---:R-:W-:-:S02]  /*10480*/  IMAD R12, R14, UR10, RZ ;  /* 0x0000000a0e0c7c24 */ /* 0x004fc4000f8e02ff */
[----:B------:R-:W-:Y:S01]  /*10490*/  IMAD R8, R11, 0x8, R10 ;  /* 0x000000080b087824 */ /* 0x000fe200078e020a */
[----:B------:R-:W-:Y:S01]  /*104a0*/  UIADD3 UR6, UR5, UR6, URZ ;  /* 0x0000000605067290 */ /* 0x000fe2000fffe03f */
[----:B------:R-:W-:Y:S01]  /*104b0*/  IMAD R15, R15, UR12, R12 ;  /* 0x0000000c0f0f7c24 */ /* 0x000fe2000f8e020c */
[----:B------:R-:W-:Y:S01]  /*104c0*/  ULDC.64 UR8, c[0x0][0xb28] ;  /* 0x0002ca0000087ab9 */ /* 0x000fe20000000a00 */
[----:B----4-:R-:W-:Y:S02]  /*104d0*/  IMAD R12, R21, 0xc0, R8 ;  /* 0x000000c0150c7824 */ /* 0x010fe400078e0208 */
[----:B------:R-:W-:-:S04]  /*104e0*/  IMAD.WIDE.U32 R4, R14, UR12, R4 ;  /* 0x0000000c0e047c25 */ /* 0x000fc8000f8e0004 */
[----:B------:R-:W-:Y:S02]  /*104f0*/  IMAD.U32 R9, RZ, RZ, UR5 ;  /* 0x00000005ff097e24 */ /* 0x000fe4000f8e00ff */
[----:B0-----:R-:W-:-:S04]  /*10500*/  @P0 IMAD.HI.U32 R13, R12, R13, RZ ;  /* 0x0000000d0c0d0227 */ /* 0x001fc800078e00ff */
[----:B------:R-:W-:Y:S01]  /*10510*/  IMAD.U32 R8, RZ, RZ, UR4 ;  /* 0x00000004ff087e24 */ /* 0x000fe2000f8e00ff */
[----:B------:R-:W-:Y:S01]  /*10520*/  ULDC.64 UR4, c[0x0][0xbe0] ;  /* 0x0002f80000047ab9 */ /* 0x000fe20000000a00 */
[----:B------:R-:W-:Y:S01]  /*10530*/  IMAD.U32 R9, RZ, RZ, UR6 ;  /* 0x00000006ff097e24 */ /* 0x000fe2000f8e00ff */
[----:B------:R-:W-:Y:S01]  /*10540*/  ULDC.64 UR6, c[0x0][0xb48] ;  /* 0x0002d20000067ab9 */ /* 0x000fe20000000a00 */
[----:B-----5:R-:W-:Y:S02]  /*10550*/  IMAD R14, R18, UR10, RZ ;  /* 0x0000000a120e7c24 */ /* 0x020fe4000f8e02ff */
[----:B------:R-:W-:Y:S01]  /*10560*/  IMAD.MOV.U32 R11, RZ, RZ, R12 ;  /* 0x000000ffff0b7224 */ /* 0x000fe200078e000c */
[----:B------:R-:W-:Y:S01]  /*10570*/  @P0 SHF.R.U32.HI R11, RZ, R16, R13 ;  /* 0x00000010ff0b0219 */ /* 0x000fe2000001160d */
[----:B------:R-:W-:Y:S01]  /*10580*/  IMAD.IADD R5, R5, 0x1, R15 ;  /* 0x0000000105057824 */ /* 0x000fe200078e020f */
[----:B------:R-:W-:Y:S01]  /*10590*/  SHF.R.S32.HI R16, RZ, 0x1f, R23 ;  /* 0x0000001fff107819 */ /* 0x000fe20000011417 */
[----:B------:R-:W-:-:S02]  /*105a0*/  IMAD R15, R19, UR12, R14 ;  /* 0x0000000c130f7c24 */ /* 0x000fc4000f8e020e */
[----:B------:R-:W-:-:S04]  /*105b0*/  IMAD.WIDE.U32 R8, R18, UR12, R8 ;  /* 0x0000000c12087c25 */ /* 0x000fc8000f8e0008 */
[----:B------:R-:W-:-:S04]  /*105c0*/  @P0 IMAD.HI.U32 R25, R12, R25, RZ ;  /* 0x000000190c190227 */ /* 0x000fc800078e00ff */
        /* <DEDUP_REMOVED lines=10> */
[C---:B------:R-:W-:Y:S01]  /*10670*/  IMAD R16, R23.reuse, UR5, R14 ;  /* 0x0000000517107c24 */ /* 0x040fe2000f8e020e */
[----:B------:R-:W-:Y:S01]  /*10680*/  SHF.R.S32.HI R14, RZ, 0x1f, R13 ;  /* 0x0000001fff0e7819 */ /* 0x000fe2000001140d */
[----:B------:R-:W-:Y:S01]  /*10690*/  IMAD.WIDE.U32 R8, R23, UR6, R8 ;  /* 0x0000000617087c25 */ /* 0x000fe2000f8e0008 */
[----:B------:R-:W-:Y:S01]  /*106a0*/  ULDC.64 UR4, c[0x0][0xb30] ;  /* 0x0002cc0000047ab9 */ /* 0x000fe20000000a00 */
[----:B------:R-:W-:Y:S01]  /*106b0*/  ULDC.64 UR6, c[0x0][0xbc8] ;  /* 0x0002f20000067ab9 */ /* 0x000fe20000000a00 */
[----:B------:R-:W-:Y:S01]  /*106c0*/  IADD3.X R5, R15, R5, R16, P0, !PT ;  /* 0x000000050f057210 */ /* 0x000fe200007fe410 */
[----:B------:R-:W-:-:S02]  /*106d0*/  IMAD.MOV R18, RZ, RZ, -R13 ;  /* 0x000000ffff127224 */ /* 0x000fc400078e0a0d */
[--C-:B------:R-:W-:Y:S02]  /*106e0*/  IMAD R11, R7, R11, R12.reuse ;  /* 0x0000000b070b7224 */ /* 0x100fe400078e020c */
[----:B------:R-:W-:Y:S02]  /*106f0*/  IMAD.IADD R9, R9, 0x1, R17 ;  /* 0x0000000109097824 */ /* 0x000fe400078e0211 */
[----:B------:R-:W-:Y:S02]  /*10700*/  IMAD R14, R14, UR4, RZ ;  /* 0x000000040e0e7c24 */ /* 0x000fe4000f8e02ff */
[----:B------:R-:W-:Y:S01]  /*10710*/  IMAD R15, R7, R18, R12 ;  /* 0x00000012070f7224 */ /* 0x000fe200078e020c */
[----:B------:R-:W-:Y:S01]  /*10720*/  SHF.R.S32.HI R12, RZ, 0x1f, R11 ;  /* 0x0000001fff0c7819 */ /* 0x000fe2000001140b */
[C---:B------:R-:W-:Y:S01]  /*10730*/  IMAD R17, R13.reuse, UR5, R14 ;  /* 0x000000050d117c24 */ /* 0x040fe2000f8e020e */
[----:B------:R-:W0:Y:S01]  /*10740*/  S2UR UR5, SR_CgaCtaId ;  /* 0x00000000000579c3 */ /* 0x000e220000008800 */
[----:B------:R-:W-:Y:S01]  /*10750*/  IMAD.WIDE.U32 R8, R13, UR4, R8 ;  /* 0x000000040d087c25 */ /* 0x000fe2000f8e0008 */
[----:B------:R-:W-:Y:S01]  /*10760*/  SHF.R.S32.HI R13, RZ, 0x1f, R15 ;  /* 0x0000001fff0d7819 */ /* 0x000fe2000001140f */
[----:B------:R-:W-:-:S02]  /*10770*/  UMOV UR4, 0x400 ;  /* 0x0000040000047882 */ /* 0x000fc40000000000 */
[----:B------:R-:W-:Y:S02]  /*10780*/  IMAD R12, R12, UR6, RZ ;  /* 0x000000060c0c7c24 */ /* 0x000fe4000f8e02ff */
[----:B------:R-:W-:Y:S02]  /*10790*/  IMAD R14, R13, UR8, RZ ;  /* 0x000000080d0e7c24 */ /* 0x000fe4000f8e02ff */
[----:B------:R-:W-:Y:S02]  /*107a0*/  IMAD.IADD R9, R9, 0x1, R17 ;  /* 0x0000000109097824 */ /* 0x000fe400078e0211 */
        /* <DEDUP_REMOVED lines=17> */
[C---:B------:R-:W-:Y:S01]  /*108c0*/  LOP3.LUT P0, RZ, R3.reuse, 0x3, RZ, 0xc0, !PT ;  /* 0x0000000303ff7812 */ /* 0x040fe2000780c0ff */
[----:B------:R-:W-:Y:S01]  /*108d0*/  SHFL.IDX PT, R8, R14, RZ, 0x1c1f ;  /* 0x001c1fff0e087589 */ /* 0x000fe200000e0000 */
[C---:B------:R-:W-:Y:S01]  /*108e0*/  VIADD R18, R12.reuse, 0x8 ;  /* 0x000000080c127836 */ /* 0x040fe20000000000 */
[----:B------:R-:W-:Y:S01]  /*108f0*/  UIADD3 UR4, UR4, 0x2d820, URZ ;  /* 0x0002d82004047890 */ /* 0x000fe2000fffe03f */
[CC--:B------:R-:W-:Y:S01]  /*10900*/  ISETP.GE.OR P1, PT, R12.reuse, R19.reuse, P0 ;  /* 0x000000130c00720c */ /* 0x0c0fe20000726670 */
[----:B------:R-:W0:Y:S01]  /*10910*/  SHFL.IDX PT, R9, R13, RZ, 0x1c1f ;  /* 0x001c1fff0d097589 */ /* 0x000e2200000e0000 */
[-C--:B------:R-:W-:Y:S01]  /*10920*/  ISETP.GE.AND P2, PT, R12, R19.reuse, PT ;  /* 0x000000130c00720c */ /* 0x080fe20003f46270 */
[----:B------:R-:W-:Y:S01]  /*10930*/  UPRMT UR4, URZ, 0x654, UR4 ;  /* 0x000006543f047896 */ /* 0x000fe20008000004 */
[----:B------:R-:W-:Y:S01]  /*10940*/  ISETP.GE.OR P0, PT, R18, R19, P0 ;  /* 0x000000131200720c */ /* 0x000fe20000706670 */
[----:B------:R-:W1:Y:S01]  /*10950*/  SHFL.IDX PT, R11, R13, 0x1, 0x1c1f ;  /* 0x003c1f000d0b7f89 */ /* 0x000e6200000e0000 */
[----:B------:R-:W-:-:S03]  /*10960*/  IMAD.IADD R3, R3, 0x1, -R6 ;  /* 0x0000000103037824 */ /* 0x000fc600078e0a06 */
[----:B------:R2:W3:Y:S01]  /*10970*/  SHFL.IDX PT, R4, R20, RZ, 0x1c1f ;  /* 0x001c1fff14047589 */ /* 0x0004e200000e0000 */
[----:B------:R-:W-:Y:S02]  /*10980*/  IMAD.SHL.U32 R3, R3, 0x2, RZ ;  /* 0x0000000203037824 */ /* 0x000fe400078e00ff */
        /* <DEDUP_REMOVED lines=16> */
[----:B------:R-:W-:-:S07]  /*10a90*/  ISETP.GE.AND P4, PT, R7, UR4, PT ;  /* 0x0000000407007c0c */ /* 0x000fce000bf86270 */
[----:B------:R-:W-:Y:S02]  /*10aa0*/  @!P1 LEA.HI R0, R0, R0, RZ, 0x1 ;  /* 0x0000000000009211 */ /* 0x000fe400078f08ff */
[----:B------:R-:W-:Y:S02]  /*10ab0*/  @!P2 LEA.HI R2, R2, R2, RZ, 0x1 ;  /* 0x000000020202a211 */ /* 0x000fe400078f08ff */
[----:B------:R-:W-:Y:S02]  /*10ac0*/  @!P3 LEA.HI R8, R6, R6, RZ, 0x1 ;  /* 0x000000060608b211 */ /* 0x000fe400078f08ff */
[----:B------:R-:W-:Y:S02]  /*10ad0*/  @!P1 LOP3.LUT R9, R0, 0xfffffffe, RZ, 0xc0, !PT ;  /* 0xfffffffe00099812 */ /* 0x000fe400078ec0ff */
[----:B------:R-:W-:Y:S01]  /*10ae0*/  @!P4 LEA.HI R0, R7, R7, RZ, 0x1 ;  /* 0x000000070700c211 */ /* 0x000fe200078f08ff */
[----:B---34-:R-:W-:Y:S01]  /*10af0*/  @!P0 IMAD.WIDE R6, R3, 0x4, R4 ;  /* 0x0000000403068825 */ /* 0x018fe200078e0204 */
[----:B------:R-:W-:-:S02]  /*10b00*/  @!P2 LOP3.LUT R11, R2, 0xfffffffe, RZ, 0xc0, !PT ;  /* 0xfffffffe020ba812 */ /* 0x000fc400078ec0ff */
[----:B------:R-:W-:Y:S01]  /*10b10*/  @!P3 LOP3.LUT R13, R8, 0xfffffffe, RZ, 0xc0, !PT ;  /* 0xfffffffe080db812 */ /* 0x000fe200078ec0ff */
[--C-:B------:R-:W-:Y:S01]  /*10b20*/  @!P1 IMAD.WIDE R8, R9, 0x4, R4.reuse ;  /* 0x0000000409089825 */ /* 0x100fe200078e0204 */
[----:B------:R-:W-:Y:S01]  /*10b30*/  @!P4 LOP3.LUT R15, R0, 0xfffffffe, RZ, 0xc0, !PT ;  /* 0xfffffffe000fc812 */ /* 0x000fe200078ec0ff */
[----:B------:R0:W-:Y:S02]  /*10b40*/  @!P0 ST.E.64 desc[UR36][R6.64], R88 ;  /* 0x0000005806008985 */ /* 0x0001e4000c101b24 */
[----:B------:R-:W-:Y:S02]  /*10b50*/  VIADD R0, R3, 0x28 ;  /* 0x0000002803007836 */ /* 0x000fe40000000000 */
[--C-:B------:R-:W-:Y:S01]  /*10b60*/  @!P2 IMAD.WIDE R10, R11, 0x4, R4.reuse ;  /* 0x000000040b0aa825 */ /* 0x100fe200078e0204 */
[----:B------:R1:W-:Y:S02]  /*10b70*/  @!P1 ST.E.64 desc[UR36][R8.64], R92 ;  /* 0x0000005c08009985 */ /* 0x0003e4000c101b24 */
[----:B------:R-:W-:Y:S01]  /*10b80*/  ISETP.GE.AND P0, PT, R0, UR4, PT ;  /* 0x0000000400007c0c */ /* 0x000fe2000bf06270 */
        /* <DEDUP_REMOVED lines=8> */
[C---:B0-----:R-:W-:Y:S01]  /*10c10*/  VIADD R7, R3.reuse, 0x50 ;  /* 0x0000005003077836 */ /* 0x041fe20000000000 */
[----:B------:R0:W-:Y:S01]  /*10c20*/  @!P4 ST.E.64 desc[UR36][R14.64], R104 ;  /* 0x000000680e00c985 */ /* 0x0001e2000c101b24 */
[C---:B------:R-:W-:Y:S01]  /*10c30*/  VIADD R6, R3.reuse, 0x48 ;  /* 0x0000004803067836 */ /* 0x040fe20000000000 */
[----:B------:R-:W-:Y:S01]  /*10c40*/  @!P0 LEA.HI R0, R0, R0, RZ, 0x1 ;  /* 0x0000000000008211 */ /* 0x000fe200078f08ff */
[----:B-1----:R-:W-:Y:S01]  /*10c50*/  VIADD R9, R3, 0x58 ;  /* 0x0000005803097836 */ /* 0x002fe20000000000 */
[----:B------:R-:W-:-:S02]  /*10c60*/  ISETP.GE.AND P5, PT, R7, UR4, PT ;  /* 0x0000000407007c0c */ /* 0x000fc4000bfa6270 */
[----:B------:R-:W-:Y:S02]  /*10c70*/  ISETP.GE.AND P4, PT, R6, UR4, PT ;  /* 0x0000000406007c0c */ /* 0x000fe4000bf86270 */
[----:B------:R-:W-:Y:S02]  /*10c80*/  ISETP.GE.AND P6, PT, R9, UR4, PT ;  /* 0x0000000409007c0c */ /* 0x000fe4000bfc6270 */
[----:B------:R-:W-:Y:S02]  /*10c90*/  @!P1 LEA.HI R2, R2, R2, RZ, 0x1 ;  /* 0x0000000202029211 */ /* 0x000fe400078f08ff */
[----:B------:R-:W-:Y:S02]  /*10ca0*/  @!P2 LEA.HI R16, R16, R16, RZ, 0x1 ;  /* 0x000000101010a211 */ /* 0x000fe400078f08ff */
[----:B------:R-:W-:Y:S02]  /*10cb0*/  @!P3 LEA.HI R17, R17, R17, RZ, 0x1 ;  /* 0x000000111111b211 */ /* 0x000fe400078f08ff */
[----:B--2---:R-:W-:-:S02]  /*10cc0*/  @!P2 LOP3.LUT R11, R16, 0xfffffffe, RZ, 0xc0, !PT ;  /* 0xfffffffe100ba812 */ /* 0x004fc400078ec0ff */
[----:B------:R-:W-:Y:S02]  /*10cd0*/  @!P5 LEA.HI R8, R7, R7, RZ, 0x1 ;  /* 0x000000070708d211 */ /* 0x000fe400078f08ff */
[----:B------:R-:W-:Y:S02]  /*10ce0*/  @!P4 LEA.HI R6, R6, R6, RZ, 0x1 ;  /* 0x000000060606c211 */ /* 0x000fe400078f08ff */
[----:B------:R-:W-:Y:S02]  /*10cf0*/  @!P6 LEA.HI R10, R9, R9, RZ, 0x1 ;  /* 0x00000009090ae211 */ /* 0x000fe400078f08ff */
[----:B------:R-:W-:Y:S02]  /*10d00*/  @!P0 LOP3.LUT R7, R0, 0xfffffffe, RZ, 0xc0, !PT ;  /* 0xfffffffe00078812 */ /* 0x000fe400078ec0ff */
[----:B------:R-:W-:Y:S02]  /*10d10*/  @!P1 LOP3.LUT R9, R2, 0xfffffffe, RZ, 0xc0, !PT ;  /* 0xfffffffe02099812 */ /* 0x000fe400078ec0ff */
[----:B---3--:R-:W-:-:S02]  /*10d20*/  @!P3 LOP3.LUT R13, R17, 0xfffffffe, RZ, 0xc0, !PT ;  /* 0xfffffffe110db812 */ /* 0x008fc400078ec0ff */
[----:B0-----:R-:W-:Y:S01]  /*10d30*/  @!P4 LOP3.LUT R15, R6, 0xfffffffe, RZ, 0xc0, !PT ;  /* 0xfffffffe060fc812 */ /* 0x001fe200078ec0ff */
[--C-:B------:R-:W-:Y:S01]  /*10d40*/  @!P0 IMAD.WIDE R6, R7, 0x4, R4.reuse ;  /* 0x0000000407068825 */ /* 0x100fe200078e0204 */
[----:B------:R-:W-:Y:S02]  /*10d50*/  @!P5 LOP3.LUT R17, R8, 0xfffffffe, RZ, 0xc0, !PT ;  /* 0xfffffffe0811d812 */ /* 0x000fe400078ec0ff */
        /* <DEDUP_REMOVED lines=14> */
.L_x_10954:
[----:B------:R-:W-:Y:S05]  /*10e40*/  BSYNC B0 ;  /* 0x0000000000007941 */ /* 0x000fea0003800000 */
.L_x_10953:
[----:B------:R-:W-:Y:S01]  /*10e50*/  ISETP.GE.AND P0, PT, R18, R19, PT ;  /* 0x000000131200720c */ /* 0x000fe20003f06270 */
[----:B0-----:R1:W0:Y:S04]  /*10e60*/  SHFL.IDX PT, R15, R22, 0x1, 0x1c1f ;  /* 0x003c1f00160f7f89 */ /* 0x00122800000e0000 */
[----:B------:R1:W0:Y:S08]  /*10e70*/  SHFL.IDX PT, R14, R20, 0x1, 0x1c1f ;  /* 0x003c1f00140e7f89 */ /* 0x00023000000e0000 */
[----:B-1----:R-:W-:Y:S05]  /*10e80*/  @P0 BRA `(.L_x_10865) ;  /* 0x0000004400b40947 */ /* 0x002fea0003800000 */
[C---:B--2---:R-:W-:Y:S01]  /*10e90*/  VIADD R0, R3.reuse, 0x8 ;  /* 0x0000000803007836 */ /* 0x044fe20000000000 */
[----:B------:R-:W-:Y:S01]  /*10ea0*/  ULDC UR4, c[0x0][0xac8] ;  /* 0x0002b20000047ab9 */ /* 0x000fe20000000800 */
[C---:B------:R-:W-:Y:S01]  /*10eb0*/  VIADD R2, R3.reuse, 0x10 ;  /* 0x0000001003027836 */ /* 0x040fe20000000000 */
[C---:B------:R-:W-:Y:S01]  /*10ec0*/  ISETP.GE.AND P2, PT, R3.reuse, UR4, PT ;  /* 0x0000000403007c0c */ /* 0x040fe2000bf46270 */
[C---:B---3--:R-:W-:Y:S01]  /*10ed0*/  VIADD R4, R3.reuse, 0x18 ;  /* 0x0000001803047836 */ /* 0x048fe20000000000 */
[----:B------:R-:W-:Y:S01]  /*10ee0*/  ISETP.GE.AND P3, PT, R0, UR4, PT ;  /* 0x0000000400007c0c */ /* 0x000fe2000bf66270 */
        /* <DEDUP_REMOVED lines=8> */
[----:B------:R-:W-:-:S04]  /*10f70*/  VIADD R18, R3, 0x50 ;  /* 0x0000005003127836 */ /* 0x000fc80000000000 */
[----:B------:R-:W-:Y:S02]  /*10f80*/  @!P3 LEA.HI R0, R0, R0, RZ, 0x1 ;  /* 0x000000000000b211 */ /* 0x000fe400078f08ff */
[----:B------:R-:W-:Y:S02]  /*10f90*/  @!P4 LEA.HI R2, R2, R2, RZ, 0x1 ;  /* 0x000000020202c211 */ /* 0x000fe400078f08ff */
[----:B------:R-:W-:Y:S02]  /*10fa0*/  @!P5 LEA.HI R4, R4, R4, RZ, 0x1 ;  /* 0x000000040404d211 */ /* 0x000fe400078f08ff */
[----:B------:R-:W-:Y:S01]  /*10fb0*/  @!P3 LOP3.LUT R7, R0, 0xfffffffe, RZ, 0xc0, !PT ;  /* 0xfffffffe0007b812 */ /* 0x000fe200078ec0ff */
[C---:B------:R-:W-:Y:S01]  /*10fc0*/  VIADD R0, R3.reuse, 0x30 ;  /* 0x0000003003007836 */ /* 0x040fe20000000000 */
[----:B------:R-:W-:Y:S01]  /*10fd0*/  @!P4 LOP3.LUT R9, R2, 0xfffffffe, RZ, 0xc0, !PT ;  /* 0xfffffffe0209c812 */ /* 0x000fe200078ec0ff */
[C---:B------:R-:W-:Y:S01]  /*10fe0*/  VIADD R2, R3.reuse, 0x38 ;  /* 0x0000003803027836 */ /* 0x040fe20000000000 */
[----:B------:R-:W-:Y:S01]  /*10ff0*/  @!P5 LOP3.LUT R11, R4, 0xfffffffe, RZ, 0xc0, !PT ;  /* 0xfffffffe040bd812 */ /* 0x000fe200078ec0ff */
[----:B0---4-:R-:W-:Y:S01]  /*11000*/  @!P2 IMAD.WIDE R4, R3, 0x4, R14 ;  /* 0x000000040304a825 */ /* 0x011fe200078e020e */
[----:B------:R-:W-:-:S02]  /*11010*/  ISETP.GE.AND P6, PT, R18, UR4, PT ;  /* 0x0000000412007c0c */ /* 0x000fc4000bfc6270 */
[----:B------:R-:W-:Y:S01]  /*11020*/  @!P0 LEA.HI R12, R12, R12, RZ, 0x1 ;  /* 0x0000000c0c0c8211 */ /* 0x000fe200078f08ff */
        /* <DEDUP_REMOVED lines=8> */
[----:B------:R-:W-:-:S02]  /*110b0*/  ISETP.GE.AND P4, PT, R16, UR4, PT ;  /* 0x0000000410007c0c */ /* 0x000fc4000bf86270 */
[----:B------:R-:W-:Y:S01]  /*110c0*/  @!P1 LEA.HI R13, R13, R13, RZ, 0x1 ;  /* 0x0000000d0d0d9211 */ /* 0x000fe200078f08ff */
[----:B------:R3:W-:Y:S01]  /*110d0*/  @!P5 ST.E.64 desc[UR36][R10.64], R102 ;  /* 0x000000660a00d985 */ /* 0x0007e2000c101b24 */
[----:B------:R-:W-:Y:S01]  /*110e0*/  ISETP.GE.AND P5, PT, R17, UR4, PT ;  /* 0x0000000411007c0c */ /* 0x000fe2000bfa6270 */
[----:B------:R-:W-:Y:S01]  /*110f0*/  VIADD R3, R3, 0x58 ;  /* 0x0000005803037836 */ /* 0x000fe20000000000 */
[----:B0-----:R-:W-:Y:S02]  /*11100*/  @!P0 LOP3.LUT R5, R12, 0xfffffffe, RZ, 0xc0, !PT ;  /* 0xfffffffe0c058812 */ /* 0x001fe400078ec0ff */
[----:B------:R-:W-:Y:S02]  /*11110*/  @!P2 LEA.HI R0, R0, R0, RZ, 0x1 ;  /* 0x000000000000a211 */ /* 0x000fe400078f08ff */
[----:B-1----:R-:W-:Y:S01]  /*11120*/  @!P1 LOP3.LUT R7, R13, 0xfffffffe, RZ, 0xc0, !PT ;  /* 0xfffffffe0d079812 */ /* 0x002fe200078ec0ff */
        /* <DEDUP_REMOVED lines=10> */
[----:B------:R-:W-:-:S02]  /*111d0*/  @!P4 LOP3.LUT R13, R16, 0xfffffffe, RZ, 0xc0, !PT ;  /* 0xfffffffe100dc812 */ /* 0x000fc400078ec0ff */
[----:B------:R-:W-:Y:S02]  /*111e0*/  @!P5 LOP3.LUT R17, R17, 0xfffffffe, RZ, 0xc0, !PT ;  /* 0xfffffffe1111d812 */ /* 0x000fe400078ec0ff */
        /* <DEDUP_REMOVED lines=18> */
.L_x_10952:
[----:B------:R-:W0:Y:S02]  /*11310*/  S2R R2, SR_TID.X ;  /* 0x0000000000027919 */ /* 0x000e240000002100 */
[----:B0-----:R-:W-:-:S05]  /*11320*/  VIADD R0, R2, 0xffffff80 ;  /* 0xffffff8002007836 */ /* 0x001fca0000000000 */
[----:B------:R-:W-:-:S13]  /*11330*/  ISETP.GT.AND P0, PT, R0, 0xbf, PT ;  /* 0x000000bf0000780c */ /* 0x000fda0003f04270 */
[----:B------:R-:W-:Y:S05]  /*11340*/  @P0 BRA `(.L_x_10865) ;  /* 0x0000004000840947 */ /* 0x000fea0003800000 */
[----:B------:R-:W0:Y:S01]  /*11350*/  S2R R0, SR_CTAID.X ;  /* 0x0000000000007919 */ /* 0x000e220000002500 */
[----:B------:R-:W1:Y:S01]  /*11360*/  LDC R6, c[0x0][0xbe8] ;  /* 0x0002fa00ff067b82 */ /* 0x000e620000000800 */
[----:B------:R-:W-:Y:S02]  /*11370*/  ULDC UR4, c[0x0][0xa88] ;  /* 0x0002a20000047ab9 */ /* 0x000fe40000000800 */
[----:B-1----:R-:W-:Y:S02]  /*11380*/  IMAD R3, R6, UR4, RZ ;  /* 0x0000000406037c24 */ /* 0x002fe4000f8e02ff */
[----:B0-----:R-:W-:-:S04]  /*11390*/  IMAD R0, R0, 0xc0, R2 ;  /* 0x000000c000007824 */ /* 0x001fc800078e0202 */
[----:B------:R-:W-:-:S05]  /*113a0*/  VIADD R0, R0, 0xffffff80 ;  /* 0xffffff8000007836 */ /* 0x000fca0000000000 */
[----:B------:R-:W-:-:S13]  /*113b0*/  ISETP.GE.AND P0, PT, R0, R3, PT ;  /* 0x000000030000720c */ /* 0x000fda0003f06270 */
[----:B------:R-:W-:Y:S05]  /*113c0*/  @P0 BRA `(.L_x_10865) ;  /* 0x0000004000640947 */ /* 0x000fea0003800000 */
[----:B------:R-:W3:Y:S01]  /*113d0*/  LDL R2, [R1+0x4] ;  /* 0x0000040001027983 */ /* 0x000ee20000100800 */
[----:B------:R-:W-:Y:S01]  /*113e0*/  ISETP.NE.AND P0, PT, R6, 0x1, PT ;  /* 0x000000010600780c */ /* 0x000fe20003f05270 */
[----:B------:R-:W-:Y:S01]  /*113f0*/  S2UR UR7, SR_CTAID.Z ;  /* 0x00000000000779c3 */ /* 0x000fe20000002700 */
[----:B------:R-:W-:Y:S01]  /*11400*/  ULDC.64 UR8, c[0x0][0xbd0] ;  /* 0x0002f40000087ab9 */ /* 0x000fe20000000a00 */
[----:B------:R-:W-:-:S06]  /*11410*/  IMAD.MOV.U32 R5, RZ, RZ, R0 ;  /* 0x000000ffff057224 */ /* 0x000fcc00078e0000 */
[----:B------:R-:W0:Y:S08]  /*11420*/  LDC.64 R10, c[0x0][0xbd8] ;  /* 0x0002f600ff0a7b82 */ /* 0x000e300000000a00 */
[----:B------:R-:W1:Y:S08]  /*11430*/  @P0 LDC R7, c[0x0][0xbec] ;  /* 0x0002fb00ff070b82 */ /* 0x000e700000000800 */
[----:B------:R-:W4:Y:S08]  /*11440*/  @P0 LDC R9, c[0x0][0xbf0] ;  /* 0x0002fc00ff090b82 */ /* 0x000f300000000800 */
[----:B------:R-:W5:Y:S08]  /*11450*/  S2UR UR10, SR_CTAID.Y ;  /* 0x00000000000a79c3 */ /* 0x000f700000002600 */
[----:B------:R-:W5:Y:S01]  /*11460*/  LDC R8, c[0x0][0xc50] ;  /* 0x00031400ff087b82 */ /* 0x000f620000000800 */
[----:B-1----:R-:W-:-:S05]  /*11470*/  @P0 IMAD.HI.U32 R4, R0, R7, RZ ;  /* 0x0000000700040227 */ /* 0x002fca00078e00ff */
[----:B----4-:R-:W-:Y:S02]  /*11480*/  @P0 SHF.R.U32.HI R5, RZ, R9, R4 ;  /* 0x00000009ff050219 */ /* 0x010fe40000011604 */
[----:B---3--:R-:W-:-:S13]  /*11490*/  R2UR UR11, R2 ;  /* 0x00000000020b72ca */ /* 0x008fda00000e0000 */
[----:B------:R-:W-:Y:S02]  /*114a0*/  USHF.R.S32.HI UR6, URZ, 0x1f, UR11 ;  /* 0x0000001f3f067899 */ /* 0x000fe4000801140b */
[----:B------:R-:W-:Y:S01]  /*114b0*/  IMAD R7, RZ, RZ, -UR11 ;  /* 0x8000000bff077e24 */ /* 0x000fe2000f8e02ff */
[----:B------:R-:W-:Y:S02]  /*114c0*/  UIMAD.WIDE.U32 UR4, UR11, UR8, URZ ;  /* 0x000000080b0472a5 */ /* 0x000fe4000f8e003f */
[----:B------:R-:W-:Y:S01]  /*114d0*/  UIMAD UR6, UR6, UR8, URZ ;  /* 0x00000008060672a4 */ /* 0x000fe2000f8e023f */
[----:B-----5:R-:W-:Y:S01]  /*114e0*/  IMAD R9, R8, R7, UR10 ;  /* 0x0000000a08097e24 */ /* 0x020fe2000f8e0207 */
        /* <DEDUP_REMOVED lines=32> */
.L_x_10863:
        /* <DEDUP_REMOVED lines=18> */
.L_x_10955:
[----:B------:R-:W-:Y:S01]  /*11810*/  ULDC UR7, c[0x0][0xc50] ;  /* 0x0003140000077ab9 */ /* 0x000fe20000000800 */
[----:B------:R-:W-:Y:S01]  /*11820*/  UMOV UR41, UR6 ;  /* 0x0000000600297c82 */ /* 0x000fe20008000000 */
[----:B------:R-:W-:-:S11]  /*11830*/  UISETP.NE.AND UP0, UPT, UR7, 0x1, UPT ;  /* 0x000000010700788c */ /* 0x000fd6000bf05270 */
[----:B------:R-:W-:Y:S01]  /*11840*/  @UP0 ULDC UR4, c[0x0][0xc54] ;  /* 0x0003150000040ab9 */ /* 0x000fe20000000800 */
[----:B------:R-:W-:Y:S01]  /*11850*/  @UP0 ULDC UR8, c[0x0][0xc58] ;  /* 0x0003160000080ab9 */ /* 0x000fe20000000800 */
[----:B------:R-:W-:-:S04]  /*11860*/  UIMAD.WIDE.U32 UR4, UR6, UR4, URZ ;  /* 0x00000004060472a5 */ /* 0x000fc8000f8e003f */
[----:B------:R-:W-:-:S12]  /*11870*/  @UP0 USHF.R.U32.HI UR41, URZ, UR8, UR5 ;  /* 0x000000083f290299 */ /* 0x000fd80008011605 */
.L_x_10956:
        /* <DEDUP_REMOVED lines=32> */
[----:B-1----:R-:W-:-:S04]  /*11a80*/  UIMAD UR42, UR42, 0xc0, URZ ;  /* 0x000000c02a2a78a4 */ /* 0x002fc8000f8e023f */
        /* <DEDUP_REMOVED lines=20> */
.L_x_10959:
[----:B------:R-:W-:-:S11]  /*11bd0*/  UISETP.NE.AND UP0, UPT, UR5, 0x1, UPT ;  /* 0x000000010500788c */ /* 0x000fd6000bf05270 */
[----:B------:R-:W-:Y:S02]  /*11be0*/  @UP0 ULDC.64 UR12, c[0x0][0x9e8] ;  /* 0x00027a00000c0ab9 */ /* 0x000fe40000000a00 */
[----:B------:R-:W-:-:S04]  /*11bf0*/  UIMAD.WIDE.U32 UR6, UR8, UR12, URZ ;  /* 0x0000000c080672a5 */ /* 0x000fc8000f8e003f */
[----:B------:R-:W-:-:S12]  /*11c00*/  @UP0 USHF.R.U32.HI UR8, URZ, UR13, UR7 ;  /* 0x0000000d3f080299 */ /* 0x000fd80008011607 */
.L_x_10960:
[----:B------:R-:W-:-:S04]  /*11c10*/  UIMAD UR8, UR8, UR5, UR5 ;  /* 0x00000005080872a4 */ /* 0x000fc8000f8e0205 */
[----:B------:R-:W-:-:S04]  /*11c20*/  UISETP.LT.AND UP0, UPT, UR4, UR8, UPT ;  /* 0x000000080400728c */ /* 0x000fc8000bf01270 */
[----:B------:R-:W-:-:S12]  /*11c30*/  USEL UR4, UR4, UR8, UP0 ;  /* 0x0000000804047287 */ /* 0x000fd80008000000 */
.L_x_10958:
        /* <DEDUP_REMOVED lines=26> */
.L_x_10962:
[----:B------:R-:W-:-:S11]  /*11de0*/  UISETP.NE.AND UP0, UPT, UR5, 0x1, UPT ;  /* 0x000000010500788c */ /* 0x000fd6000bf05270 */
[----:B------:R-:W-:Y:S02]  /*11df0*/  @UP0 ULDC.64 UR10, c[0x0][0x9e8] ;  /* 0x00027a00000a0ab9 */ /* 0x000fe40000000a00 */
[----:B------:R-:W-:-:S04]  /*11e00*/  UIMAD.WIDE.U32 UR6, UR4, UR10, URZ ;  /* 0x0000000a040672a5 */ /* 0x000fc8000f8e003f */
[----:B------:R-:W-:-:S12]  /*11e10*/  @UP0 USHF.R.U32.HI UR4, URZ, UR11, UR7 ;  /* 0x0000000b3f040299 */ /* 0x000fd80008011607 */
.L_x_10963:
[----:B------:R-:W-:-:S04]  /*11e20*/  UIMAD UR4, UR4, UR5, URZ ;  /* 0x00000005040472a4 */ /* 0x000fc8000f8e023f */
[----:B------:R-:W-:-:S04]  /*11e30*/  UISETP.LT.AND UP0, UPT, UR8, UR4, UPT ;  /* 0x000000040800728c */ /* 0x000fc8000bf01270 */
[----:B------:R-:W-:-:S12]  /*11e40*/  USEL UR8, UR8, UR4, !UP0 ;  /* 0x0000000408087287 */ /* 0x000fd8000c000000 */
.L_x_10961:
        /* <DEDUP_REMOVED lines=44> */
.L_x_10964:
[----:B------:R-:W-:Y:S02]  /*12110*/  UIMAD UR51, UR46, UR40, UR45 ;  /* 0x000000282e3372a4 */ /* 0x000fe4000f8e022d */
[----:B------:R-:W-:Y:S02]  /*12120*/  IMAD.U32 R0, RZ, RZ, UR40 ;  /* 0x00000028ff007e24 */ /* 0x000fe4000f8e00ff */
[----:B------:R-:W-:Y:S02]  /*12130*/  IMAD.MOV.U32 R2, RZ, RZ, RZ ;  /* 0x000000ffff027224 */ /* 0x000fe400078e00ff */
        /* <DEDUP_REMOVED lines=29> */
.L_x_10965:
        /* <DEDUP_REMOVED lines=20> */
.L_x_10967:
[----:B------:R0:W1:Y:S01]  /*12450*/  LDC.64 R2, c[0x4][R16] ;  /* 0x0100000010027b82 */ /* 0x0000620000000a00 */
[----:B------:R-:W-:Y:S01]  /*12460*/  ULDC.64 UR4, c[0x4][0x138] ;  /* 0x01004e0000047ab9 */ /* 0x000fe20000000a00 */
[----:B------:R-:W-:Y:S01]  /*12470*/  ULDC.64 UR6, c[0x4][0x140] ;  /* 0x0100500000067ab9 */ /* 0x000fe20000000a00 */
[----:B------:R-:W-:Y:S02]  /*12480*/  IMAD.U32 R4, RZ, RZ, UR4 ;  /* 0x00000004ff047e24 */ /* 0x000fe4000f8e00ff */
        /* <DEDUP_REMOVED lines=11> */
.L_x_10966:
[----:B------:R-:W0:Y:S01]  /*12540*/  LDC.64 R2, c[0x0][0x9f8] ;  /* 0x00027e00ff027b82 */ /* 0x000e220000000a00 */
[----:B------:R-:W-:Y:S01]  /*12550*/  IMAD.MOV.U32 R6, RZ, RZ, R24 ;  /* 0x000000ffff067224 */ /* 0x000fe200078e0018 */
[----:B------:R-:W1:Y:S06]  /*12560*/  S2R R21, SR_TID.X ;  /* 0x0000000000157919 */ /* 0x000e6c0000002100 */
[----:B------:R-:W2:Y:S01]  /*12570*/  LDC R17, c[0x0][0x430] ;  /* 0x00010c00ff117b82 */ /* 0x000ea20000000800 */
[----:B------:R-:W-:Y:S01]  /*12580*/  VIADD R0, R19, 0xffffffff ;  /* 0xffffffff13007836 */ /* 0x000fe20000000000 */
[----:B------:R-:W-:Y:S01]  /*12590*/  LOP3.LUT R16, R16, 0xffffffef, RZ, 0xc0, !PT ;  /* 0xffffffef10107812 */ /* 0x000fe200078ec0ff */
[----:B------:R-:W-:Y:S01]  /*125a0*/  ULDC UR4, c[0x0][0x2f4] ;  /* 0x0000bd0000047ab9 */ /* 0x000fe20000000800 */
[----:B0-----:R-:W-:-:S04]  /*125b0*/  ISETP.NE.U32.AND P0, PT, R2, RZ, PT ;  /* 0x000000ff0200720c */ /* 0x001fc80003f05070 */
[----:B------:R-:W-:-:S13]  /*125c0*/  ISETP.NE.AND.EX P0, PT, R3, RZ, PT, P0 ;  /* 0x000000ff0300720c */ /* 0x000fda0003f05300 */
[----:B------:R-:W0:Y:S02]  /*125d0*/  @P0 LDC.64 R2, c[0x0][0x9f8] ;  /* 0x00027e00ff020b82 */ /* 0x000e240000000a00 */
[----:B0-----:R-:W-:-:S05]  /*125e0*/  @P0 IMAD.WIDE R2, R24, 0x4, R2 ;  /* 0x0000000418020825 */ /* 0x001fca00078e0202 */
[----:B------:R0:W3:Y:S01]  /*125f0*/  @P0 LDG.E R6, desc[UR36][R2.64] ;  /* 0x0000002402060981 */ /* 0x0000e2000c1e1900 */
[C---:B-1----:R-:W-:Y:S01]  /*12600*/  LOP3.LUT R20, R21.reuse, 0x7f, RZ, 0xc0, !PT ;  /* 0x0000007f15147812 */ /* 0x042fe200078ec0ff */
[----:B------:R-:W-:Y:S01]  /*12610*/  IMAD.SHL.U32 R23, R21, 0x20, RZ ;  /* 0x0000002015177824 */ /* 0x000fe200078e00ff */
[----:B--2---:R-:W-:Y:S02]  /*12620*/  ISETP.NE.AND P1, PT, R17, 0x1, PT ;  /* 0x000000011100780c */ /* 0x004fe40003f25270 */
[----:B------:R-:W-:Y:S02]  /*12630*/  SHF.R.U32.HI R4, RZ, 0x2, R20 ;  /* 0x00000002ff047819 */ /* 0x000fe40000011614 */
[----:B------:R-:W-:-:S03]  /*12640*/  LOP3.LUT R23, R23, 0x60, RZ, 0xc0, !PT ;  /* 0x0000006017177812 */ /* 0x000fc600078ec0ff */
[----:B------:R-:W-:-:S04]  /*12650*/  IMAD R4, R0, 0x80, R4 ;  /* 0x0000008000047824 */ /* 0x000fc800078e0204 */
[----:B------:R-:W-:Y:S02]  /*12660*/  IMAD.IADD R7, R23, 0x1, R4 ;  /* 0x0000000117077824 */ /* 0x000fe400078e0204 */
[----:B------:R-:W1:Y:S01]  /*12670*/  @P1 LDC R5, c[0x0][0x434] ;  /* 0x00010d00ff051b82 */ /* 0x000e620000000800 */
[----:B------:R-:W-:Y:S01]  /*12680*/  @P1 LOP3.LUT R16, R16, 0x10, RZ, 0xfc, !PT ;  /* 0x0000001010101812 */ /* 0x000fe200078efcff */
[C---:B-----5:R-:W-:Y:S01]  /*12690*/  IMAD.IADD R8, R7.reuse, 0x1, R22 ;  /* 0x0000000107087824 */ /* 0x060fe200078e0216 */
[----:B------:R-:W-:-:S03]  /*126a0*/  ISETP.GE.AND P0, PT, R7, UR49, PT ;  /* 0x0000003107007c0c */ /* 0x000fc6000bf06270 */
[----:B------:R-:W-:Y:S02]  /*126b0*/  IMAD.MOV.U32 R7, RZ, RZ, R8 ;  /* 0x000000ffff077224 */ /* 0x000fe400078e0008 */
[----:B0-----:R-:W0:Y:S08]  /*126c0*/  @P1 LDC R3, c[0x0][0x438] ;  /* 0x00010e00ff031b82 */ /* 0x001e300000000800 */
[----:B------:R-:W2:Y:S01]  /*126d0*/  @!P0 LDC.64 R10, c[0x0][0x428] ;  /* 0x00010a00ff0a8b82 */ /* 0x000ea20000000a00 */
[----:B-1----:R-:W-:-:S07]  /*126e0*/  @P1 IMAD.HI.U32 R2, R8, R5, RZ ;  /* 0x0000000508021227 */ /* 0x002fce00078e00ff */
[----:B------:R-:W1:Y:S01]  /*126f0*/  @!P0 LDC.64 R4, c[0x0][0x418] ;  /* 0x00010600ff048b82 */ /* 0x000e620000000a00 */
[----:B0-----:R-:W-:-:S04]  /*12700*/  @P1 SHF.R.U32.HI R7, RZ, R3, R2 ;  /* 0x00000003ff071219 */ /* 0x001fc80000011602 */
[----:B------:R-:W-:Y:S02]  /*12710*/  @!P0 SHF.R.S32.HI R3, RZ, 0x1f, R7 ;  /* 0x0000001fff038819 */ /* 0x000fe40000011407 */
[----:B------:R-:W-:Y:S01]  /*12720*/  LOP3.LUT R16, R16, 0xfffffffb, RZ, 0xc0, !PT ;  /* 0xfffffffb10107812 */ /* 0x000fe200078ec0ff */
[----:B------:R-:W-:Y:S01]  /*12730*/  UMOV UR5, 0xffffffff ;  /* 0xffffffff00057882 */ /* 0x000fe20000000000 */
[----:B---3--:R-:W-:Y:S01]  /*12740*/  SHF.R.S32.HI R9, RZ, 0x1f, R6 ;  /* 0x0000001fff097819 */ /* 0x008fe20000011406 */
[----:B------:R0:W-:Y:S04]  /*12750*/  STL [R1], R6 ;  /* 0x0000000601007387 */ /* 0x0001e80000100800 */
[----:B--2---:R-:W-:Y:S01]  /*12760*/  @!P0 IMAD R2, R9, R10, RZ ;  /* 0x0000000a09028224 */ /* 0x004fe200078e02ff */
[----:B------:R2:W-:Y:S03]  /*12770*/  STL [R1+0x8], R9 ;  /* 0x0000080901007387 */ /* 0x0005e60000100800 */
[----:B------:R-:W-:-:S02]  /*12780*/  @!P0 IMAD R11, R6, R11, R2 ;  /* 0x0000000b060b8224 */ /* 0x000fc400078e0202 */
[----:B------:R-:W-:-:S04]  /*12790*/  @!P0 IMAD.MOV.U32 R2, RZ, RZ, R7 ;  /* 0x000000ffff028224 */ /* 0x000fc800078e0007 */
[----:B------:R-:W-:-:S04]  /*127a0*/  @!P0 IMAD.WIDE.U32 R2, R6, R10, R2 ;  /* 0x0000000a06028225 */ /* 0x000fc800078e0002 */
[----:B------:R-:W-:Y:S01]  /*127b0*/  @!P0 IMAD.IADD R3, R3, 0x1, R11 ;  /* 0x0000000103038824 */ /* 0x000fe200078e020b */
[C---:B-1----:R-:W-:Y:S01]  /*127c0*/  @!P0 LEA R4, P1, R2.reuse, R4, 0x2 ;  /* 0x0000000402048211 */ /* 0x042fe200078210ff */
[----:B0-----:R-:W-:Y:S02]  /*127d0*/  IMAD.MOV.U32 R6, RZ, RZ, RZ ;  /* 0x000000ffff067224 */ /* 0x001fe400078e00ff */
[----:B--2---:R-:W-:Y:S01]  /*127e0*/  IMAD.SHL.U32 R9, R21, 0x8, RZ ;  /* 0x0000000815097824 */ /* 0x004fe200078e00ff */
[----:B------:R-:W-:-:S05]  /*127f0*/  @!P0 LEA.HI.X R5, R2, R5, R3, 0x2, P1 ;  /* 0x0000000502058211 */ /* 0x000fca00008f1403 */
[----:B------:R0:W5:Y:S02]  /*12800*/  @!P0 LDG.E R6, desc[UR36][R4.64] ;  /* 0x0000002404068981 */ /* 0x000164000c1e1900 */
[----:B0-----:R-:W-:-:S04]  /*12810*/  LOP3.LUT R4, R9, 0x18, RZ, 0xc0, !PT ;  /* 0x0000001809047812 */ /* 0x001fc800078ec0ff */
        /* <DEDUP_REMOVED lines=10> */
[----:B------:R-:W-:Y:S06]  /*128c0*/  BRA.DIV UR5, `(.L_x_10968) ;  /* 0x0000003205047947 */ /* 0x000fec000b800000 */
.L_x_11010:
[----:B------:R-:W2:Y:S01]  /*128d0*/  LDL R2, [R1+0xc] ;  /* 0x00000c0001027983 */ /* 0x000ea20000100800 */
[----:B------:R-:W-:Y:S01]  /*128e0*/  IMAD.U32 R29, RZ, RZ, UR41 ;  /* 0x00000029ff1d7e24 */ /* 0x000fe2000f8e00ff */
[----:B------:R-:W-:Y:S01]  /*128f0*/  LOP3.LUT R16, R16, 0xfffffff7, RZ, 0xc0, !PT ;  /* 0xfffffff710107812 */ /* 0x000fe200078ec0ff */
[----:B------:R-:W-:Y:S02]  /*12900*/  IMAD.MOV R5, RZ, RZ, -R7 ;  /* 0x000000ffff057224 */ /* 0x000fe400078e0a07 */
[----:B------:R-:W-:Y:S01]  /*12910*/  IMAD.MOV.U32 R26, RZ, RZ, R0 ;  /* 0x000000ffff1a7224 */ /* 0x000fe200078e0000 */
[----:B------:R-:W-:Y:S01]  /*12920*/  SHF.R.S32.HI R29, RZ, 0x1f, R29 ;  /* 0x0000001fff1d7819 */ /* 0x000fe2000001141d */
[----:B------:R-:W-:Y:S01]  /*12930*/  IMAD R5, R17, R5, R8 ;  /* 0x0000000511057224 */ /* 0x000fe200078e0208 */
[----:B--2---:R-:W-:-:S13]  /*12940*/  R2UR UR4, R2 ;  /* 0x00000000020472ca */ /* 0x004fda00000e0000 */
[----:B------:R-:W-:-:S06]  /*12950*/  ULOP3.LUT UR4, UR4, 0x2, URZ, 0xfc, !UPT ;  /* 0x0000000204047892 */ /* 0x000fcc000f8efc3f */
[----:B------:R-:W-:-:S05]  /*12960*/  IMAD.U32 R2, RZ, RZ, UR4 ;  /* 0x00000004ff027e24 */ /* 0x000fca000f8e00ff */
[----:B------:R-:W-:-:S13]  /*12970*/  ISETP.NE.AND P0, PT, R2, 0x3, PT ;  /* 0x000000030200780c */ /* 0x000fda0003f05270 */
[----:B------:R-:W-:Y:S01]  /*12980*/  @P0 LOP3.LUT R16, R16, 0x8, RZ, 0xfc, !PT ;  /* 0x0000000810100812 */ /* 0x000fe200078efcff */
[----:B------:R-:W-:Y:S06]  /*12990*/  @!P0 BRA `(.L_x_10969) ;  /* 0x0000000000048947 */ /* 0x000fec0003800000 */
[----:B------:R-:W-:Y:S01]  /*129a0*/  BPT.TRAP 0x1 ;  /* 0x000000040000795c */ /* 0x000fe20000300000 */
.L_x_10969:
        /* <DEDUP_REMOVED lines=11> */
[----:B------:R-:W-:Y:S02]  /*12a60*/  IMAD.IADD R3, R3, 0x1, R11 ;  /* 0x0000000103037824 */ /* 0x000fe400078e020b */
[----:B------:R-:W-:Y:S02]  /*12a70*/  IMAD R11, R4, UR4, RZ ;  /* 0x00000004040b7c24 */ /* 0x000fe4000f8e02ff */
[----:B------:R-:W-:-:S04]  /*12a80*/  IMAD.WIDE.U32 R2, R6, UR4, R2 ;  /* 0x0000000406027c25 */ /* 0x000fc8000f8e0002 */
[----:B------:R-:W-:Y:S01]  /*12a90*/  IMAD R8, R6, UR5, R11 ;  /* 0x0000000506087c24 */ /* 0x000fe2000f8e020b */
[----:B------:R-:W-:Y:S02]  /*12aa0*/  ULDC.64 UR4, c[0x0][0x330] ;  /* 0x0000cc0000047ab9 */ /* 0x000fe40000000a00 */
[----:B------:R-:W-:Y:S01]  /*12ab0*/  IMAD.U32 R11, RZ, RZ, UR4 ;  /* 0x00000004ff0b7e24 */ /* 0x000fe2000f8e00ff */
[----:B------:R-:W-:Y:S01]  /*12ac0*/  UIMAD UR4, UR6, UR4, URZ ;  /* 0x00000004060472a4 */ /* 0x000fe2000f8e023f */
[----:B------:R-:W-:Y:S02]  /*12ad0*/  IMAD.IADD R3, R3, 0x1, R8 ;  /* 0x0000000103037824 */ /* 0x000fe400078e0208 */
[----:B------:R-:W-:Y:S01]  /*12ae0*/  ULDC.64 UR6, c[0x0][0x318] ;  /* 0x0000c60000067ab9 */ /* 0x000fe20000000a00 */
[----:B------:R-:W-:Y:S02]  /*12af0*/  UIMAD UR4, UR41, UR5, UR4 ;  /* 0x00000005290472a4 */ /* 0x000fe4000f8e0204 */
[----:B------:R-:W-:-:S04]  /*12b00*/  IMAD.WIDE.U32 R2, R11, UR41, R2 ;  /* 0x000000290b027c25 */ /* 0x000fc8000f8e0002 */
[----:B------:R-:W-:Y:S01]  /*12b10*/  VIADD R3, R3, UR4 ;  /* 0x0000000403037c36 */ /* 0x000fe20008000000 */
[----:B------:R-:W-:-:S04]  /*12b20*/  LEA R17, P1, R2, UR6, 0x1 ;  /* 0x0000000602117c11 */ /* 0x000fc8000f8208ff */
[----:B------:R-:W-:Y:S01]  /*12b30*/  LEA.HI.X R18, R2, UR7, R3, 0x1, P1 ;  /* 0x0000000702127c11 */ /* 0x000fe200088f0c03 */
[----:B0-----:R-:W-:Y:S08]  /*12b40*/  @!P0 BRA `(.L_x_10970) ;  /* 0x0000002c00848947 */ /* 0x001ff00003800000 */
.L_x_11011:
[----:B------:R-:W1:Y:S01]  /*12b50*/  S2R R11, SR_TID.X ;  /* 0x00000000000b7919 */ /* 0x000e620000002100 */
[----:B------:R-:W-:Y:S01]  /*12b60*/  ULDC.64 UR4, c[0x0][0x300] ;  /* 0x0000c00000047ab9 */ /* 0x000fe20000000a00 */
[----:B------:R-:W-:Y:S01]  /*12b70*/  R2UR UR6, R29 ;  /* 0x000000001d0672ca */ /* 0x000fe200000e0000 */
[----:B------:R-:W-:Y:S01]  /*12b80*/  IMAD R2, R7, UR4, RZ ;  /* 0x0000000407027c24 */ /* 0x000fe2000f8e02ff */
[----:B0-----:R-:W0:Y:S01]  /*12b90*/  S2R R10, SR_TID.X ;  /* 0x00000000000a7919 */ /* 0x001e220000002100 */
[C---:B------:R-:W-:Y:S02]  /*12ba0*/  LOP3.LUT P4, RZ, R16.reuse, 0x4, RZ, 0xc0, !PT ;  /* 0x0000000410ff7812 */ /* 0x040fe4000788c0ff */
        /* <DEDUP_REMOVED lines=10> */
[----:B------:R-:W-:Y:S01]  /*12c50*/  IMAD.SHL.U32 R4, R20, 0x8, RZ ;  /* 0x0000000814047824 */ /* 0x000fe200078e00ff */
[----:B------:R-:W-:Y:S01]  /*12c60*/  LOP3.LUT R6, R9, 0xc0, RZ, 0xc0, !PT ;  /* 0x000000c009067812 */ /* 0x000fe200078ec0ff */
[----:B------:R-:W-:Y:S02]  /*12c70*/  IMAD.IADD R3, R3, 0x1, R5 ;  /* 0x0000000103037824 */ /* 0x000fe400078e0205 */
[----:B------:R-:W-:Y:S01]  /*12c80*/  IMAD.MOV.U32 R5, RZ, RZ, -0x80 ;  /* 0xffffff80ff057424 */ /* 0x000fe200078e00ff */
[----:B------:R-:W-:Y:S02]  /*12c90*/  LOP3.LUT R4, R4, 0x300, RZ, 0xc0, !PT ;  /* 0x0000030004047812 */ /* 0x000fe400078ec0ff */
[--C-:B------:R-:W-:Y:S01]  /*12ca0*/  LOP3.LUT R6, R6, 0x18, R9.reuse, 0xf8, !PT ;  /* 0x0000001806067812 */ /* 0x100fe200078ef809 */
[----:B------:R-:W-:Y:S01]  /*12cb0*/  IMAD R8, R0, R5, UR49 ;  /* 0x0000003100087e24 */ /* 0x000fe2000f8e0205 */
[----:B-1----:R-:W-:Y:S01]  /*12cc0*/  LOP3.LUT R11, R11, 0x7f, RZ, 0xc0, !PT ;  /* 0x0000007f0b0b7812 */ /* 0x002fe200078ec0ff */
[----:B------:R-:W-:Y:S01]  /*12cd0*/  IMAD.U32 R5, RZ, RZ, UR4 ;  /* 0x00000004ff057e24 */ /* 0x000fe2000f8e00ff */
[----:B------:R-:W-:Y:S01]  /*12ce0*/  UIMAD UR4, UR6, UR4, URZ ;  /* 0x00000004060472a4 */ /* 0x000fe2000f8e023f */
[----:B------:R-:W-:-:S02]  /*12cf0*/  LOP3.LUT R4, R4, 0x20, R9, 0xf8, !PT ;  /* 0x0000002004047812 */ /* 0x000fc400078ef809 */
[----:B------:R-:W-:Y:S01]  /*12d00*/  IMAD.WIDE.U32 R2, R5, UR41, R2 ;  /* 0x0000002905027c25 */ /* 0x000fe2000f8e0002 */
[----:B------:R-:W-:Y:S01]  /*12d10*/  UIMAD UR4, UR41, UR5, UR4 ;  /* 0x00000005290472a4 */ /* 0x000fe2000f8e0204 */
[----:B------:R-:W-:Y:S01]  /*12d20*/  SHF.R.U32.HI R11, RZ, 0x2, R11 ;  /* 0x00000002ff0b7819 */ /* 0x000fe2000001160b */
[----:B------:R-:W-:Y:S01]  /*12d30*/  ULDC.64 UR6, c[0x0][0x2e8] ;  /* 0x0000ba0000067ab9 */ /* 0x000fe20000000a00 */
[----:B0-----:R-:W-:Y:S02]  /*12d40*/  LOP3.LUT R28, R6, 0x18, R10, 0x78, !PT ;  /* 0x00000018061c7812 */ /* 0x001fe400078e780a */
[----:B------:R-:W-:Y:S01]  /*12d50*/  LEA R0, P1, R2, UR6, 0x1 ;  /* 0x0000000602007c11 */ /* 0x000fe2000f8208ff */
[----:B------:R-:W-:Y:S01]  /*12d60*/  VIADD R9, R3, UR4 ;  /* 0x0000000403097c36 */ /* 0x000fe20008000000 */
[----:B------:R-:W-:Y:S01]  /*12d70*/  UMOV UR4, 0xffffffff ;  /* 0xffffffff00047882 */ /* 0x000fe20000000000 */
[----:B------:R-:W-:Y:S01]  /*12d80*/  IMAD.IADD R8, R8, 0x1, -R11 ;  /* 0x0000000108087824 */ /* 0x000fe200078e0a0b */
[----:B------:R-:W-:-:S02]  /*12d90*/  LOP3.LUT R28, R4, R28, RZ, 0xfc, !PT ;  /* 0x0000001c041c7212 */ /* 0x000fc400078efcff */
        /* <DEDUP_REMOVED lines=11> */
[----:B------:R-:W-:Y:S01]  /*12e50*/  SHFL.IDX PT, R3, R0, 0x2, 0x1c1f ;  /* 0x005c1f0000037f89 */ /* 0x000fe200000e0000 */
[----:B-1----:R-:W-:Y:S02]  /*12e60*/  IMAD.MOV.U32 R7, RZ, RZ, R6 ;  /* 0x000000ffff077224 */ /* 0x002fe400078e0006 */
[----:B0-----:R-:W-:Y:S02]  /*12e70*/  IMAD.SHL.U32 R11, R2, 0x8, RZ ;  /* 0x00000008020b7824 */ /* 0x001fe400078e00ff */
[----:B------:R-:W0:Y:S01]  /*12e80*/  SHFL.IDX PT, R2, R9, 0x2, 0x1c1f ;  /* 0x005c1f0009027f89 */ /* 0x000e2200000e0000 */
[----:B--2---:R-:W-:Y:S02]  /*12e90*/  IMAD.MOV.U32 R6, RZ, RZ, R14 ;  /* 0x000000ffff067224 */ /* 0x004fe400078e000e */
[----:B------:R-:W-:Y:S01]  /*12ea0*/  LOP3.LUT R11, R11, 0x18, RZ, 0xc0, !PT ;  /* 0x000000180b0b7812 */ /* 0x000fe200078ec0ff */
[----:B------:R-:W1:Y:S01]  /*12eb0*/  SHFL.IDX PT, R9, R9, 0x3, 0x1c1f ;  /* 0x007c1f0009097f89 */ /* 0x000e6200000e0000 */
[----:B---3--:R-:W-:-:S03]  /*12ec0*/  LOP3.LUT R5, R5, R4, RZ, 0x3c, !PT ;  /* 0x0000000405057212 */ /* 0x008fc600078e3cff */
[----:B------:R-:W-:Y:S01]  /*12ed0*/  @P0 IMAD.WIDE.U32 R6, R11, 0x2, R6 ;  /* 0x000000020b060825 */ /* 0x000fe200078e0006 */
[----:B------:R2:W3:Y:S01]  /*12ee0*/  SHFL.IDX PT, R14, R0, 0x3, 0x1c1f ;  /* 0x007c1f00000e7f89 */ /* 0x0004e200000e0000 */
[----:B------:R-:W-:-:S03]  /*12ef0*/  LOP3.LUT R4, R5, R4, RZ, 0x3c, !PT ;  /* 0x0000000405047212 */ /* 0x000fc600078e3cff */
[----:B------:R2:W-:Y:S01]  /*12f00*/  @P0 LDGSTS.E.BYPASS.LTC128B.128 [R21+0x15400], desc[UR36][R6.64], !P4 ;  /* 0x1540000006150fae */ /* 0x0005e2000e101d64 */
[----:B------:R-:W-:-:S03]  /*12f10*/  LOP3.LUT R5, R5, R4, RZ, 0x3c, !PT ;  /* 0x0000000405057212 */ /* 0x000fc600078e3cff */
[----:B------:R2:W-:Y:S01]  /*12f20*/  @P0 LDGSTS.E.BYPASS.LTC128B.128 [R21+0x17400], desc[UR36][R6.64+0x40], !P3 ;  /* 0x1740004006150fae */ /* 0x0005e2000d901d64 */
[----:B------:R-:W-:-:S03]  /*12f30*/  @P1 IMAD.WIDE.U32 R4, R11, 0x2, R4 ;  /* 0x000000020b041825 */ /* 0x000fc600078e0004 */
[----:B------:R2:W-:Y:S01]  /*12f40*/  @P0 LDGSTS.E.BYPASS.LTC128B.128 [R21+0x19400], desc[UR36][R6.64+0x80], !P2 ;  /* 0x1940008006150fae */ /* 0x0005e2000d101d64 */
[----:B------:R-:W-:Y:S02]  /*12f50*/  ISETP.GE.AND P0, PT, R8, 0x41, PT ;  /* 0x000000410800780c */ /* 0x000fe40003f06270 */
[-C--:B0-----:R-:W-:Y:S01]  /*12f60*/  LOP3.LUT R3, R3, R2.reuse, RZ, 0x3c, !PT ;  /* 0x0000000203037212 */ /* 0x081fe200078e3cff */
[----:B------:R2:W-:Y:S03]  /*12f70*/  @P1 LDGSTS.E.BYPASS.LTC128B.128 [R25+0x15c00], desc[UR36][R4.64], !P4 ;  /* 0x15c0000004191fae */ /* 0x0005e6000e101d64 */
[C---:B------:R-:W-:Y:S01]  /*12f80*/  LOP3.LUT R2, R3.reuse, R2, RZ, 0x3c, !PT ;  /* 0x0000000203027212 */ /* 0x040fe200078e3cff */
[----:B------:R2:W-:Y:S03]  /*12f90*/  @P1 LDGSTS.E.BYPASS.LTC128B.128 [R25+0x17c00], desc[UR36][R4.64+0x40], !P3 ;  /* 0x17c0004004191fae */ /* 0x0005e6000d901d64 */
[----:B------:R-:W-:Y:S01]  /*12fa0*/  LOP3.LUT R3, R3, R2, RZ, 0x3c, !PT ;  /* 0x0000000203037212 */ /* 0x000fe200078e3cff */
[----:B------:R2:W-:Y:S02]  /*12fb0*/  @P1 LDGSTS.E.BYPASS.LTC128B.128 [R25+0x19c00], desc[UR36][R4.64+0x80], !P2 ;  /* 0x19c0008004191fae */ /* 0x0005e4000d101d64 */
[----:B------:R-:W-:Y:S01]  /*12fc0*/  @P0 LEA R27, R28, UR47, 0x1 ;  /* 0x0000002f1c1b0c11 */ /* 0x000fe2000f8e08ff */
[----:B------:R-:W-:-:S05]  /*12fd0*/  @P0 IMAD.WIDE.U32 R2, R11, 0x2, R2 ;  /* 0x000000020b020825 */ /* 0x000fca00078e0002 */
[----:B------:R2:W-:Y:S04]  /*12fe0*/  @P0 LDGSTS.E.BYPASS.LTC128B.128 [R27+0x16400], desc[UR36][R2.64], !P4 ;  /* 0x16400000021b0fae */ /* 0x0005e8000e101d64 */
[----:B------:R2:W-:Y:S04]  /*12ff0*/  @P0 LDGSTS.E.BYPASS.LTC128B.128 [R27+0x18400], desc[UR36][R2.64+0x40], !P3 ;  /* 0x18400040021b0fae */ /* 0x0005e8000d901d64 */
[----:B-1-3--:R2:W-:Y:S02]  /*13000*/  @P0 LDGSTS.E.BYPASS.LTC128B.128 [R27+0x1a400], desc[UR36][R2.64+0x80], !P2 ;  /* 0x1a400080021b0fae */ /* 0x00a5e4000d101d64 */
.L_x_11021:
[----:B------:R-:W-:Y:S01]  /*13010*/  ISETP.GE.AND P0, PT, R8, 0x61, PT ;  /* 0x000000610800780c */ /* 0x000fe20003f06270 */
[----:B--2---:R-:W-:Y:S02]  /*13020*/  IMAD.SHL.U32 R27, R10, 0x8, RZ ;  /* 0x000000080a1b7824 */ /* 0x004fe400078e00ff */
[----:B------:R-:W-:Y:S02]  /*13030*/  IMAD.MOV.U32 R2, RZ, RZ, R14 ;  /* 0x000000ffff027224 */ /* 0x000fe400078e000e */
[----:B------:R-:W-:Y:S01]  /*13040*/  IMAD.MOV.U32 R3, RZ, RZ, R9 ;  /* 0x000000ffff037224 */ /* 0x000fe200078e0009 */
[----:B------:R-:W-:-:S07]  /*13050*/  LOP3.LUT R27, R27, 0x18, RZ, 0xc0, !PT ;  /* 0x000000181b1b7812 */ /* 0x000fce00078ec0ff */
        /* <DEDUP_REMOVED lines=15> */
.L_x_10972:
        /* <DEDUP_REMOVED lines=30> */
.L_x_10973:
[----:B------:R-:W0:Y:S01]  /*13330*/  S2R R13, SR_TID.X ;  /* 0x00000000000d7919 */ /* 0x000e220000002100 */
[----:B------:R-:W-:Y:S01]  /*13340*/  UISETP.NE.AND UP0, UPT, UR50, URZ, UPT ;  /* 0x0000003f3200728c */ /* 0x000fe2000bf05270 */
[----:B------:R-:W-:Y:S01]  /*13350*/  IMAD.U32 R4, RZ, RZ, UR38 ;  /* 0x00000026ff047e24 */ /* 0x000fe2000f8e00ff */
[----:B------:R-:W-:Y:S01]  /*13360*/  ULDC.64 UR4, c[0x0][0x2e0] ;  /* 0x0000b80000047ab9 */ /* 0x000fe20000000a00 */
[----:B------:R-:W-:Y:S01]  /*13370*/  IMAD.U32 R3, RZ, RZ, UR48 ;  /* 0x00000030ff037e24 */ /* 0x000fe2000f8e00ff */
[----:B------:R-:W1:Y:S01]  /*13380*/  LDC R20, c[0x0][0x448] ;  /* 0x00011200ff147b82 */ /* 0x000e620000000800 */
[----:B------:R-:W-:Y:S01]  /*13390*/  IMAD.MOV.U32 R2, RZ, RZ, R4 ;  /* 0x000000ffff027224 */ /* 0x000fe200078e0004 */
[----:B------:R-:W-:Y:S01]  /*133a0*/  PLOP3.LUT P1, PT, PT, PT, UP0, 0x80, 0x0 ;  /* 0x000000000000781c */ /* 0x000fe20003f2f008 */
[----:B------:R-:W-:Y:S01]  /*133b0*/  IMAD R25, R25, UR4, RZ ;  /* 0x0000000419197c24 */ /* 0x000fe2000f8e02ff */
[----:B------:R-:W-:Y:S01]  /*133c0*/  PLOP3.LUT P0, PT, PT, PT, UP0, 0x80, 0x0 ;  /* 0x000000000000781c */ /* 0x000fe20003f0f008 */
[----:B------:R-:W-:-:S02]  /*133d0*/  IMAD.WIDE.U32 R2, R24, UR4, R2 ;  /* 0x0000000418027c25 */ /* 0x000fc4000f8e0002 */
[----:B------:R-:W-:Y:S02]  /*133e0*/  @UP0 ULDC UR4, c[0x0][0x44c] ;  /* 0x0001130000040ab9 */ /* 0x000fe40000000800 */
[----:B------:R-:W-:Y:S02]  /*133f0*/  IMAD.U32 R5, RZ, RZ, UR39 ;  /* 0x00000027ff057e24 */ /* 0x000fe4000f8e00ff */
[----:B------:R-:W-:-:S04]  /*13400*/  IMAD R25, R24, UR5, R25 ;  /* 0x0000000518197c24 */ /* 0x000fc8000f8e0219 */
[----:B------:R-:W-:Y:S01]  /*13410*/  IMAD.IADD R3, R3, 0x1, R25 ;  /* 0x0000000103037824 */ /* 0x000fe200078e0219 */
[C---:B0-----:R-:W-:Y:S01]  /*13420*/  LOP3.LUT R21, R13.reuse, 0x7f, RZ, 0xc0, !PT ;  /* 0x0000007f0d157812 */ /* 0x041fe200078ec0ff */
[----:B------:R-:W-:-:S03]  /*13430*/  IMAD.SHL.U32 R13, R13, 0x8, RZ ;  /* 0x000000080d0d7824 */ /* 0x000fc600078e00ff */
[----:B------:R-:W-:Y:S02]  /*13440*/  SHF.R.U32.HI R21, RZ, 0x2, R21 ;  /* 0x00000002ff157819 */ /* 0x000fe40000011615 */
[----:B------:R-:W-:Y:S02]  /*13450*/  LOP3.LUT R13, R13, 0x18, RZ, 0xc0, !PT ;  /* 0x000000180d0d7812 */ /* 0x000fe400078ec0ff */
[----:B------:R-:W-:Y:S02]  /*13460*/  IADD3 R7, R21, UR42, R23 ;  /* 0x0000002a15077c10 */ /* 0x000fe4000fffe017 */
[C---:B------:R-:W-:Y:S02]  /*13470*/  LOP3.LUT R14, R13.reuse, 0x20, RZ, 0xfc, !PT ;  /* 0x000000200d0e7812 */ /* 0x040fe400078efcff */
[----:B------:R-:W-:Y:S01]  /*13480*/  LOP3.LUT R13, R13, 0x40, RZ, 0xfc, !PT ;  /* 0x000000400d0d7812 */ /* 0x000fe200078efcff */
[----:B------:R-:W-:Y:S01]  /*13490*/  @P1 IMAD.HI.U32 R0, R7, UR4, RZ ;  /* 0x0000000407001c27 */ /* 0x000fe2000f8e00ff */
[----:B------:R-:W-:Y:S01]  /*134a0*/  PLOP3.LUT P1, PT, PT, PT, UP0, 0x80, 0x0 ;  /* 0x000000000000781c */ /* 0x000fe20003f2f008 */
[----:B------:R-:W-:-:S02]  /*134b0*/  @UP0 ULDC UR4, c[0x0][0x450] ;  /* 0x0001140000040ab9 */ /* 0x000fc40000000800 */
[----:B------:R-:W-:Y:S01]  /*134c0*/  IMAD.MOV.U32 R5, RZ, RZ, R7 ;  /* 0x000000ffff057224 */ /* 0x000fe200078e0007 */
[----:B------:R-:W-:Y:S01]  /*134d0*/  @P0 SHF.R.U32.HI R5, RZ, UR4, R0 ;  /* 0x00000004ff050c19 */ /* 0x000fe20008011600 */
[----:B------:R-:W-:Y:S01]  /*134e0*/  VIADD R0, R7, 0x80 ;  /* 0x0000008007007836 */ /* 0x000fe20000000000 */
[----:B------:R-:W-:Y:S01]  /*134f0*/  PLOP3.LUT P0, PT, PT, PT, UP0, 0x80, 0x0 ;  /* 0x000000000000781c */ /* 0x000fe20003f0f008 */
[----:B------:R-:W-:Y:S02]  /*13500*/  @UP0 ULDC UR4, c[0x0][0x44c] ;  /* 0x0001130000040ab9 */ /* 0x000fe40000000800 */
[----:B------:R-:W-:Y:S02]  /*13510*/  IMAD.MOV.U32 R10, RZ, RZ, R0 ;  /* 0x000000ffff0a7224 */ /* 0x000fe400078e0000 */
[----:B------:R-:W-:Y:S02]  /*13520*/  IMAD.MOV R9, RZ, RZ, -R5 ;  /* 0x000000ffff097224 */ /* 0x000fe400078e0a05 */
[----:B------:R-:W-:Y:S01]  /*13530*/  @P1 IMAD.HI.U32 R4, R0, UR4, RZ ;  /* 0x0000000400041c27 */ /* 0x000fe2000f8e00ff */
[----:B------:R-:W-:-:S03]  /*13540*/  @UP0 ULDC UR4, c[0x0][0x450] ;  /* 0x0001140000040ab9 */ /* 0x000fc60000000800 */
[----:B-1----:R-:W-:Y:S02]  /*13550*/  IMAD R9, R20, R9, R7 ;  /* 0x0000000914097224 */ /* 0x002fe400078e0207 */
[----:B------:R-:W-:Y:S01]  /*13560*/  @P0 SHF.R.U32.HI R10, RZ, UR4, R4 ;  /* 0x00000004ff0a0c19 */ /* 0x000fe20008011604 */
[----:B------:R-:W-:Y:S01]  /*13570*/  ULDC.64 UR4, c[0x0][0x2d0] ;  /* 0x0000b40000047ab9 */ /* 0x000fe20000000a00 */
[----:B------:R-:W-:Y:S02]  /*13580*/  SHF.R.S32.HI R4, RZ, 0x1f, R5 ;  /* 0x0000001fff047819 */ /* 0x000fe40000011405 */
[----:B------:R-:W-:Y:S01]  /*13590*/  SHF.R.S32.HI R12, RZ, 0x1f, R10 ;  /* 0x0000001fff0c7819 */ /* 0x000fe2000001140a */
[----:B------:R-:W-:-:S04]  /*135a0*/  IMAD.WIDE.U32 R6, R10, UR4, R2 ;  /* 0x000000040a067c25 */ /* 0x000fc8000f8e0002 */
[----:B------:R-:W-:Y:S02]  /*135b0*/  IMAD R4, R4, UR4, RZ ;  /* 0x0000000404047c24 */ /* 0x000fe4000f8e02ff */
[----:B------:R-:W-:Y:S02]  /*135c0*/  IMAD R12, R12, UR4, RZ ;  /* 0x000000040c0c7c24 */ /* 0x000fe4000f8e02ff */
[C---:B------:R-:W-:Y:S02]  /*135d0*/  IMAD R8, R5.reuse, UR5, R4 ;  /* 0x0000000505087c24 */ /* 0x040fe4000f8e0204 */
[----:B------:R-:W-:Y:S01]  /*135e0*/  IMAD.WIDE.U32 R4, R5, UR4, R2 ;  /* 0x0000000405047c25 */ /* 0x000fe2000f8e0002 */
[----:B------:R-:W-:-:S03]  /*135f0*/  SHF.R.S32.HI R2, RZ, 0x1f, R9 ;  /* 0x0000001fff027819 */ /* 0x000fc60000011409 */
[----:B------:R-:W-:Y:S02]  /*13600*/  IMAD.MOV R11, RZ, RZ, -R10 ;  /* 0x000000ffff0b7224 */ /* 0x000fe400078e0a0a */
[----:B------:R-:W-:Y:S01]  /*13610*/  IMAD R10, R10, UR5, R12 ;  /* 0x000000050a0a7c24 */ /* 0x000fe2000f8e020c */
[----:B------:R-:W-:Y:S01]  /*13620*/  ULDC.64 UR4, c[0x0][0x2c8] ;  /* 0x0000b20000047ab9 */ /* 0x000fe20000000a00 */
[----:B------:R-:W-:Y:S02]  /*13630*/  IMAD.IADD R3, R5, 0x1, R8 ;  /* 0x0000000105037824 */ /* 0x000fe400078e0208 */
[----:B------:R-:W-:Y:S02]  /*13640*/  IMAD R8, R2, UR4, RZ ;  /* 0x0000000402087c24 */ /* 0x000fe4000f8e02ff */
[----:B------:R-:W-:Y:S02]  /*13650*/  IMAD R0, R20, R11, R0 ;  /* 0x0000000b14007224 */ /* 0x000fe400078e0200 */
[----:B------:R-:W-:-:S02]  /*13660*/  IMAD.MOV.U32 R2, RZ, RZ, R4 ;  /* 0x000000ffff027224 */ /* 0x000fc400078e0004 */
[C---:B------:R-:W-:Y:S02]  /*13670*/  IMAD R8, R9.reuse, UR5, R8 ;  /* 0x0000000509087c24 */ /* 0x040fe4000f8e0208 */
[----:B------:R-:W-:Y:S01]  /*13680*/  IMAD.WIDE.U32 R4, R9, UR4, R2 ;  /* 0x0000000409047c25 */ /* 0x000fe2000f8e0002 */
[----:B------:R-:W-:-:S03]  /*13690*/  SHF.R.S32.HI R2, RZ, 0x1f, R0 ;  /* 0x0000001fff027819 */ /* 0x000fc60000011400 */
[----:B------:R-:W-:Y:S02]  /*136a0*/  IMAD.IADD R3, R7, 0x1, R10 ;  /* 0x0000000107037824 */ /* 0x000fe400078e020a */
[----:B------:R-:W-:Y:S02]  /*136b0*/  IMAD R7, R2, UR4, RZ ;  /* 0x0000000402077c24 */ /* 0x000fe4000f8e02ff */
[----:B------:R-:W-:Y:S02]  /*136c0*/  IMAD.MOV.U32 R2, RZ, RZ, R6 ;  /* 0x000000ffff027224 */ /* 0x000fe400078e0006 */
[C---:B------:R-:W-:Y:S02]  /*136d0*/  IMAD R6, R0.reuse, UR5, R7 ;  /* 0x0000000500067c24 */ /* 0x040fe4000f8e0207 */
[----:B------:R-:W-:Y:S01]  /*136e0*/  IMAD.WIDE.U32 R2, R0, UR4, R2 ;  /* 0x0000000400027c25 */ /* 0x000fe2000f8e0002 */
[----:B------:R-:W-:Y:S02]  /*136f0*/  ULDC.64 UR4, c[0x0][0x280] ;  /* 0x0000a00000047ab9 */ /* 0x000fe40000000a00 */
[----:B------:R-:W-:Y:S01]  /*13700*/  LEA R7, P0, R4, UR4, 0x1 ;  /* 0x0000000404077c11 */ /* 0x000fe2000f8008ff */
[----:B------:R-:W-:-:S02]  /*13710*/  IMAD.IADD R9, R5, 0x1, R8 ;  /* 0x0000000105097824 */ /* 0x000fc400078e0208 */
[----:B------:R-:W-:-:S03]  /*13720*/  IMAD.IADD R3, R3, 0x1, R6 ;  /* 0x0000000103037824 */ /* 0x000fc600078e0206 */
[----:B------:R-:W-:Y:S02]  /*13730*/  LEA.HI.X R9, R4, UR5, R9, 0x1, P0 ;  /* 0x0000000504097c11 */ /* 0x000fe400080f0c09 */
        /* <DEDUP_REMOVED lines=8> */
[----:B------:R-:W0:Y:S01]  /*137c0*/  S2R R3, SR_TID.X ;  /* 0x0000000000037919 */ /* 0x000e220000002100 */
[----:B------:R-:W-:Y:S01]  /*137d0*/  ULDC UR4, c[0x0][0x288] ;  /* 0x0000a20000047ab9 */ /* 0x000fe20000000800 */
[----:B------:R-:W-:Y:S01]  /*137e0*/  IMAD.MOV.U32 R24, RZ, RZ, 0x1 ;  /* 0x00000001ff187424 */ /* 0x000fe200078e00ff */
[----:B------:R-:W-:Y:S01]  /*137f0*/  SHFL.IDX PT, R2, R9, RZ, 0x1c1f ;  /* 0x001c1fff09027589 */ /* 0x000fe200000e0000 */
[----:B------:R-:W-:-:S03]  /*13800*/  IMAD R0, R20, UR4, RZ ;  /* 0x0000000414007c24 */ /* 0x000fc6000f8e02ff */
[----:B------:R-:W-:Y:S04]  /*13810*/  SHFL.IDX PT, R14, R7, RZ, 0x1c1f ;  /* 0x001c1fff070e7589 */ /* 0x000fe800000e0000 */
[----:B------:R-:W1:Y:S01]  /*13820*/  SHFL.IDX PT, R4, R9, 0x1, 0x1c1f ;  /* 0x003c1f0009047f89 */ /* 0x000e6200000e0000 */
[----:B0-----:R-:W-:-:S04]  /*13830*/  LOP3.LUT R3, R3, 0x7f, RZ, 0xc0, !PT ;  /* 0x0000007f03037812 */ /* 0x001fc800078ec0ff */
[----:B------:R-:W-:Y:S01]  /*13840*/  SHF.R.U32.HI R3, RZ, 0x2, R3 ;  /* 0x00000002ff037819 */ /* 0x000fe20000011603 */
[----:B-1----:R-:W-:-:S04]  /*13850*/  IMAD.MOV.U32 R5, RZ, RZ, R4 ;  /* 0x000000ffff057224 */ /* 0x002fc800078e0004 */
[----:B------:R-:W-:Y:S02]  /*13860*/  VIADD R6, R3, UR42 ;  /* 0x0000002a03067c36 */ /* 0x000fe40008000000 */
[----:B------:R-:W-:Y:S02]  /*13870*/  IMAD.MOV.U32 R3, RZ, RZ, R2 ;  /* 0x000000ffff037224 */ /* 0x000fe400078e0002 */
[----:B------:R-:W-:Y:S01]  /*13880*/  IMAD.MOV.U32 R2, RZ, RZ, R14 ;  /* 0x000000ffff027224 */ /* 0x000fe200078e000e */
[C---:B------:R-:W-:Y:S01]  /*13890*/  ISETP.GE.AND P2, PT, R6.reuse, R0, PT ;  /* 0x000000000600720c */ /* 0x040fe20003f46270 */
[----:B------:R-:W0:Y:S01]  /*138a0*/  SHFL.IDX PT, R14, R7, 0x1, 0x1c1f ;  /* 0x003c1f00070e7f89 */ /* 0x000e2200000e0000 */
[----:B------:R-:W-:-:S11]  /*138b0*/  VIADD R11, R6, 0x20 ;  /* 0x00000020060b7836 */ /* 0x000fd60000000000 */
[----:B------:R-:W-:Y:S01]  /*138c0*/  @!P2 IMAD.WIDE.U32 R2, R27, 0x2, R2 ;  /* 0x000000021b02a825 */ /* 0x000fe200078e0002 */
[----:B------:R-:W-:-:S05]  /*138d0*/  @!P2 LEA R21, R28, UR47, 0x1 ;  /* 0x0000002f1c15ac11 */ /* 0x000fca000f8e08ff */
[----:B------:R-:W-:Y:S04]  /*138e0*/  @!P2 LDGSTS.E.BYPASS.LTC128B.128 [R21+0xc400], desc[UR36][R2.64], !P3 ;  /* 0x0c4000000215afae */ /* 0x000fe8000d901d64 */
[----:B------:R-:W-:Y:S01]  /*138f0*/  @!P2 LDGSTS.E.BYPASS.LTC128B.128 [R21+0xf400], desc[UR36][R2.64+0x40], !P0 ;  /* 0x0f4000400215afae */ /* 0x000fe2000c101d64 */
[----:B0-----:R-:W-:-:S03]  /*13900*/  IMAD.MOV.U32 R4, RZ, RZ, R14 ;  /* 0x000000ffff047224 */ /* 0x001fc600078e000e */
[----:B------:R0:W-:Y:S01]  /*13910*/  @!P2 LDGSTS.E.BYPASS.LTC128B.128 [R21+0x12400], desc[UR36][R2.64+0x80], !P1 ;  /* 0x124000800215afae */ /* 0x0001e2000c901d64 */
[----:B------:R-:W-:Y:S01]  /*13920*/  ISETP.GE.AND P2, PT, R11, R0, PT ;  /* 0x000000000b00720c */ /* 0x000fe20003f46270 */
[----:B------:R-:W-:Y:S02]  /*13930*/  VIADD R11, R6, 0x40 ;  /* 0x00000040060b7836 */ /* 0x000fe40000000000 */
[----:B------:R-:W-:Y:S04]  /*13940*/  SHFL.IDX PT, R14, R7, 0x2, 0x1c1f ;  /* 0x005c1f00070e7f89 */ /* 0x000fe800000e0000 */
[----:B0-----:R-:W0:Y:S06]  /*13950*/  SHFL.IDX PT, R2, R9, 0x2, 0x1c1f ;  /* 0x005c1f0009027f89 */ /* 0x001e2c00000e0000 */
[----:B------:R-:W-:Y:S01]  /*13960*/  @!P2 IMAD.WIDE.U32 R4, R27, 0x2, R4 ;  /* 0x000000021b04a825 */ /* 0x000fe200078e0004 */
[----:B------:R-:W-:-:S05]  /*13970*/  @!P2 LEA R25, R28, UR47, 0x1 ;  /* 0x0000002f1c19ac11 */ /* 0x000fca000f8e08ff */
[----:B------:R-:W-:Y:S04]  /*13980*/  @!P2 LDGSTS.E.BYPASS.LTC128B.128 [R25+0xcc00], desc[UR36][R4.64], !P3 ;  /* 0x0cc000000419afae */ /* 0x000fe8000d901d64 */
[----:B------:R-:W-:Y:S04]  /*13990*/  @!P2 LDGSTS.E.BYPASS.LTC128B.128 [R25+0xfc00], desc[UR36][R4.64+0x40], !P0 ;  /* 0x0fc000400419afae */ /* 0x000fe8000c101d64 */
[----:B------:R1:W-:Y:S01]  /*139a0*/  @!P2 LDGSTS.E.BYPASS.LTC128B.128 [R25+0x12c00], desc[UR36][R4.64+0x80], !P1 ;  /* 0x12c000800419afae */ /* 0x0003e2000c901d64 */
[----:B------:R-:W-:Y:S01]  /*139b0*/  ISETP.GE.AND P2, PT, R11, R0, PT ;  /* 0x000000000b00720c */ /* 0x000fe20003f46270 */
[----:B------:R-:W-:-:S02]  /*139c0*/  VIADD R11, R6, 0x60 ;  /* 0x00000060060b7836 */ /* 0x000fc40000000000 */
[----:B0-----:R-:W-:Y:S02]  /*139d0*/  IMAD.MOV.U32 R3, RZ, RZ, R2 ;  /* 0x000000ffff037224 */ /* 0x001fe400078e0002 */
[----:B------:R-:W-:Y:S01]  /*139e0*/  IMAD.MOV.U32 R2, RZ, RZ, R14 ;  /* 0x000000ffff027224 */ /* 0x000fe200078e000e */
[----:B-1----:R-:W-:Y:S07]  /*139f0*/  SHFL.IDX PT, R5, R9, 0x3, 0x1c1f ;  /* 0x007c1f0009057f89 */ /* 0x002fee00000e0000 */
[----:B------:R-:W-:Y:S01]  /*13a00*/  @!P2 IMAD.WIDE.U32 R2, R27, 0x2, R2 ;  /* 0x000000021b02a825 */ /* 0x000fe200078e0002 */
[----:B------:R-:W-:Y:S01]  /*13a10*/  @!P2 LEA R21, R28, UR47, 0x1 ;  /* 0x0000002f1c15ac11 */ /* 0x000fe2000f8e08ff */
[----:B------:R0:W1:Y:S04]  /*13a20*/  SHFL.IDX PT, R4, R7, 0x3, 0x1c1f ;  /* 0x007c1f0007047f89 */ /* 0x00006800000e0000 */
[----:B------:R-:W-:Y:S04]  /*13a30*/  @!P2 LDGSTS.E.BYPASS.LTC128B.128 [R21+0xd400], desc[UR36][R2.64], !P3 ;  /* 0x0d4000000215afae */ /* 0x000fe8000d901d64 */
[----:B------:R-:W-:Y:S01]  /*13a40*/  @!P2 LDGSTS.E.BYPASS.LTC128B.128 [R21+0x10400], desc[UR36][R2.64+0x40], !P0 ;  /* 0x104000400215afae */ /* 0x000fe2000c101d64 */
[----:B0-----:R-:W-:-:S03]  /*13a50*/  VIADD R7, R6, 0x80 ;  /* 0x0000008006077836 */ /* 0x001fc60000000000 */
[----:B------:R0:W-:Y:S01]  /*13a60*/  @!P2 LDGSTS.E.BYPASS.LTC128B.128 [R21+0x13400], desc[UR36][R2.64+0x80], !P1 ;  /* 0x134000800215afae */ /* 0x0001e2000c901d64 */
[----:B------:R-:W-:-:S03]  /*13a70*/  ISETP.GE.AND P2, PT, R11, R0, PT ;  /* 0x000000000b00720c */ /* 0x000fc60003f46270 */
[----:B------:R-:W-:Y:S04]  /*13a80*/  SHFL.IDX PT, R14, R10, 0x1, 0x1c1f ;  /* 0x003c1f000a0e7f89 */ /* 0x000fe800000e0000 */
[----:B0-----:R-:W-:Y:S06]  /*13a90*/  SHFL.IDX PT, R3, R8, RZ, 0x1c1f ;  /* 0x001c1fff08037589 */ /* 0x001fec00000e0000 */
        /* <DEDUP_REMOVED lines=13> */
.L_x_11034:
        /* <DEDUP_REMOVED lines=14> */
.L_x_10976:
[----:B------:R-:W-:Y:S05]  /*13c50*/  BSYNC B0 ;  /* 0x0000000000007941 */ /* 0x000fea0003800000 */
.L_x_10975:
[----:B------:R-:W-:Y:S01]  /*13c60*/  NOP ;  /* 0x0000000000007918 */ /* 0x000fe20000000000 */
[----:B------:R-:W-:Y:S01]  /*13c70*/  SYNCS.ARRIVE.TRANS64.RED.A0T1 RZ, [UR47+0x2d800], RZ ;  /* 0x02d800ffffff79a7 */ /* 0x000fe2000820042f */
[----:B------:R-:W-:Y:S01]  /*13c80*/  IMAD.MOV.U32 R0, RZ, RZ, 0x1 ;  /* 0x00000001ff007424 */ /* 0x000fe200078e00ff */
[----:B------:R-:W-:Y:S04]  /*13c90*/  ARRIVES.LDGSTSBAR.64.TRANSCNT [UR47+0x2d800] ;  /* 0x02d80000ff0079b0 */ /* 0x000fe80008000aaf */
[----:B------:R-:W-:Y:S01]  /*13ca0*/  SHF.L.U32 R0, R0, 0x1f, RZ ;  /* 0x0000001f00007819 */ /* 0x000fe200000006ff */
[----:B------:R-:W-:Y:S01]  /*13cb0*/  NOP ;  /* 0x0000000000007918 */ /* 0x000fe20000000000 */
[----:B------:R-:W-:Y:S01]  /*13cc0*/  SYNCS.ARRIVE.TRANS64.A1T0 RZ, [UR47+0x2d800], RZ ;  /* 0x02d800ffffff79a7 */ /* 0x000fe2000810002f */
[----:B------:R-:W-:-:S05]  /*13cd0*/  VIADD R19, R19, 0xfffffffe ;  /* 0xfffffffe13137836 */ /* 0x000fca0000000000 */
[----:B------:R-:W-:Y:S01]  /*13ce0*/  ISETP.GE.AND P0, PT, R19, UR51, PT ;  /* 0x0000003313007c0c */ /* 0x000fe2000bf06270 */
[----:B------:R-:W1:Y:S02]  /*13cf0*/  SYNCS.PHASECHK.TRANS64.TRYWAIT P1, [UR47+0x2d820], R0 ;  /* 0x02d82000ff0075a7 */ /* 0x000e64000802016f */
[----:B-1----:R-:W-:Y:S10]  /*13d00*/  @!P1 BRA `(.L_x_10977) ;  /* 0x0000002800849947 */ /* 0x002ff40003800000 */
.L_x_11035:
[----:B------:R-:W-:Y:S01]  /*13d10*/  IMAD.MOV.U32 R21, RZ, RZ, RZ ;  /* 0x000000ffff157224 */ /* 0x000fe200078e00ff */
[----:B------:R-:W-:Y:S06]  /*13d20*/  @!P0 BRA `(.L_x_10978) ;  /* 0x0000000c00cc8947 */ /* 0x000fec0003800000 */
[----:B0-----:R-:W0:Y:S01]  /*13d30*/  S2R R2, SR_TID.X ;  /* 0x0000000000027919 */ /* 0x001e220000002100 */
[----:B------:R-:W-:Y:S01]  /*13d40*/  UIADD3 UR4, UR46, 0x1, URZ ;  /* 0x000000012e047890 */ /* 0x000fe2000fffe03f */
[----:B------:R-:W-:Y:S01]  /*13d50*/  LOP3.LUT R3, RZ, UR44, RZ, 0x33, !PT ;  /* 0x0000002cff037c12 */ /* 0x000fe2000f8e33ff */
[----:B------:R-:W-:Y:S01]  /*13d60*/  BSSY B0, `(.L_x_10978) ;  /* 0x00000ef000007945 */ /* 0x000fe20003800000 */
[----:B------:R-:W1:Y:S01]  /*13d70*/  S2R R4, SR_TID.X ;  /* 0x0000000000047919 */ /* 0x000e620000002100 */
[----:B------:R-:W-:Y:S01]  /*13d80*/  UIMAD UR4, UR4, UR40, URZ ;  /* 0x00000028040472a4 */ /* 0x000fe2000f8e023f */
[----:B------:R-:W-:Y:S01]  /*13d90*/  LOP3.LUT R5, RZ, UR43, RZ, 0x33, !PT ;  /* 0x0000002bff057c12 */ /* 0x000fe2000f8e33ff */
[----:B------:R-:W-:-:S04]  /*13da0*/  IMAD.MOV.U32 R20, RZ, RZ, RZ ;  /* 0x000000ffff147224 */ /* 0x000fc800078e00ff */
[----:B------:R-:W-:Y:S01]  /*13db0*/  LOP3.LUT R0, RZ, UR4, RZ, 0x33, !PT ;  /* 0x00000004ff007c12 */ /* 0x000fe2000f8e33ff */
[----:B------:R-:W-:-:S03]  /*13dc0*/  ULDC UR4, c[0x0][0x2f4] ;  /* 0x0000bd0000047ab9 */ /* 0x000fc60000000800 */
[----:B------:R-:W-:-:S04]  /*13dd0*/  VIADDMNMX R0, R0, -UR45, R3, !PT ;  /* 0x8000002d00007c46 */ /* 0x000fc8000f800103 */
[----:B------:R-:W-:-:S04]  /*13de0*/  VIMNMX R0, R0, R5, !PT ;  /* 0x0000000500007248 */ /* 0x000fc80007fe0100 */
[----:B------:R-:W-:Y:S02]  /*13df0*/  IADD3 R26, -R0, -0x2, RZ ;  /* 0xfffffffe001a7810 */ /* 0x000fe40007ffe1ff */
[----:B0-----:R-:W-:-:S04]  /*13e00*/  LOP3.LUT R2, R2, 0x7f, RZ, 0xc0, !PT ;  /* 0x0000007f02027812 */ /* 0x001fc800078ec0ff */
[----:B------:R-:W-:-:S04]  /*13e10*/  SHF.R.U32.HI R2, RZ, 0x2, R2 ;  /* 0x00000002ff027819 */ /* 0x000fc80000011602 */
[----:B------:R-:W-:Y:S01]  /*13e20*/  IADD3 R23, R23, R22, R2 ;  /* 0x0000001617177210 */ /* 0x000fe20007ffe002 */
[----:B------:R-:W-:Y:S01]  /*13e30*/  IMAD.MOV.U32 R22, RZ, RZ, 0x1 ;  /* 0x00000001ff167424 */ /* 0x000fe200078e00ff */
[----:B------:R-:W-:Y:S01]  /*13e40*/  IADD3 R3, -R2, UR49, RZ ;  /* 0x0000003102037c10 */ /* 0x000fe2000fffe1ff */
[C---:B-1----:R-:W-:Y:S02]  /*13e50*/  IMAD.SHL.U32 R2, R4.reuse, 0x8, RZ ;  /* 0x0000000804027824 */ /* 0x042fe400078e00ff */
[----:B------:R-:W-:Y:S02]  /*13e60*/  IMAD.SHL.U32 R4, R4, 0x8, RZ ;  /* 0x0000000804047824 */ /* 0x000fe400078e00ff */
[----:B------:R-:W-:Y:S01]  /*13e70*/  VIADD R23, R23, 0xfffffe80 ;  /* 0xfffffe8017177836 */ /* 0x000fe20000000000 */
[----:B------:R-:W-:Y:S01]  /*13e80*/  LOP3.LUT R2, R2, 0x18, RZ, 0xc0, !PT ;  /* 0x0000001802027812 */ /* 0x000fe200078ec0ff */
[----:B------:R-:W-:Y:S01]  /*13e90*/  IMAD R3, R0, 0x80, R3 ;  /* 0x0000008000037824 */ /* 0x000fe200078e0203 */
[----:B------:R-:W-:Y:S01]  /*13ea0*/  LOP3.LUT R4, R4, 0x18, RZ, 0xc0, !PT ;  /* 0x0000001804047812 */ /* 0x000fe200078ec0ff */
[----:B------:R-:W-:Y:S01]  /*13eb0*/  IMAD R10, R0, -0x80, R23 ;  /* 0xffffff80000a7824 */ /* 0x000fe200078e0217 */
[----:B------:R-:W-:Y:S01]  /*13ec0*/  ISETP.GE.AND P3, PT, R2, UR4, PT ;  /* 0x0000000402007c0c */ /* 0x000fe2000bf66270 */
[----:B------:R-:W-:Y:S01]  /*13ed0*/  VIADD R0, R3, 0x100 ;  /* 0x0000010003007836 */ /* 0x000fe20000000000 */
[----:B------:R-:W-:-:S02]  /*13ee0*/  LOP3.LUT R4, R4, 0x20, RZ, 0xfc, !PT ;  /* 0x0000002004047812 */ /* 0x000fc400078efcff */
[----:B------:R-:W-:Y:S02]  /*13ef0*/  LOP3.LUT R2, R2, 0x40, RZ, 0xfc, !PT ;  /* 0x0000004002027812 */ /* 0x000fe400078efcff */
[----:B------:R-:W-:Y:S02]  /*13f00*/  ISETP.GE.AND P2, PT, R4, UR4, PT ;  /* 0x0000000404007c0c */ /* 0x000fe4000bf46270 */
[----:B------:R-:W-:-:S13]  /*13f10*/  ISETP.GE.AND P1, PT, R2, UR4, PT ;  /* 0x0000000402007c0c */ /* 0x000fda000bf26270 */
.L_x_10991:
        /* <DEDUP_REMOVED lines=15> */
[----:B------:R-:W-:-:S03]  /*14010*/  ULDC.64 UR4, c[0x0][0x418] ;  /* 0x0001060000047ab9 */ /* 0x000fc60000000a00 */
[----:B------:R-:W-:Y:S01]  /*14020*/  IMAD.IADD R3, R5, 0x1, R3 ;  /* 0x0000000105037824 */ /* 0x000fe200078e0203 */
[----:B------:R-:W-:-:S04]  /*14030*/  LEA R6, P0, R2, UR4, 0x2 ;  /* 0x0000000402067c11 */ /* 0x000fc8000f8010ff */
[----:B------:R-:W-:-:S05]  /*14040*/  LEA.HI.X R7, R2, UR5, R3, 0x2, P0 ;  /* 0x0000000502077c11 */ /* 0x000fca00080f1403 */
[----:B------:R-:W2:Y:S01]  /*14050*/  LDG.E R6, desc[UR36][R6.64] ;  /* 0x0000002406067981 */ /* 0x000ea2000c1e1900 */
[----:B------:R-:W-:Y:S01]  /*14060*/  LOP3.LUT P4, RZ, R16, 0x8, RZ, 0xc0, !PT ;  /* 0x0000000810ff7812 */ /* 0x000fe2000788c0ff */
        /* <DEDUP_REMOVED lines=8> */
.L_x_10979:
[----:B------:R-:W-:Y:S01]  /*140f0*/  LEA R7, R21, UR47, 0x3 ;  /* 0x0000002f15077c11 */ /* 0x000fe2000f8e18ff */
[----:B------:R-:W-:Y:S01]  /*14100*/  BSSY B1, `(.L_x_10980) ;  /* 0x0000004000017945 */ /* 0x000fe20003800000 */
[----:B------:R-:W-:-:S04]  /*14110*/  SHF.L.U32 R2, R24, 0x1f, RZ ;  /* 0x0000001f18027819 */ /* 0x000fc800000006ff */
[----:B------:R-:W0:Y:S02]  /*14120*/  SYNCS.PHASECHK.TRANS64.TRYWAIT P0, [R7+URZ+0x2d840], R2 ;  /* 0x02d84002070075a7 */ /* 0x000e24000800017f */
[----:B0-----:R-:W-:Y:S05]  /*14130*/  @!P0 BRA `(.L_x_10981) ;  /* 0x0000002400908947 */ /* 0x001fea0003800000 */
.L_x_11036:
[----:B------:R-:W-:Y:S05]  /*14140*/  BSYNC B1 ;  /* 0x0000000000017941 */ /* 0x000fea0003800000 */
.L_x_10980:
        /* <DEDUP_REMOVED lines=23> */
[----:B------:R-:W-:Y:S01]  /*142c0*/  IMAD R9, R21, 0x3000, R28 ;  /* 0x0000300015097824 */ /* 0x000fe200078e021c */
[----:B------:R-:W-:Y:S01]  /*142d0*/  LEA R8, P0, R2, UR6, 0x1 ;  /* 0x0000000602087c11 */ /* 0x000fe2000f8008ff */
[----:B------:R-:W-:Y:S01]  /*142e0*/  VIADD R19, R3, UR4 ;  /* 0x0000000403137c36 */ /* 0x000fe20008000000 */
[----:B------:R-:W-:-:S04]  /*142f0*/  UMOV UR4, 0xffffffff ;  /* 0xffffffff00047882 */ /* 0x000fc80000000000 */
[----:B------:R-:W-:Y:S01]  /*14300*/  LEA.HI.X R19, R2, UR7, R19, 0x1, P0 ;  /* 0x0000000702137c11 */ /* 0x000fe200080f0c13 */
[----:B------:R-:W-:Y:S06]  /*14310*/  BRA.DIV UR4, `(.L_x_10982) ;  /* 0x00000026042c7947 */ /* 0x000fec000b800000 */
[----:B------:R-:W0:Y:S01]  /*14320*/  S2R R3, SR_TID.X ;  /* 0x0000000000037919 */ /* 0x000e220000002100 */
[----:B------:R-:W-:Y:S02]  /*14330*/  LOP3.LUT P6, RZ, R16, 0x4, RZ, 0xc0, !PT ;  /* 0x0000000410ff7812 */ /* 0x000fe400078cc0ff */
[----:B------:R-:W-:Y:S01]  /*14340*/  LEA R9, R9, UR47, 0x1 ;  /* 0x0000002f09097c11 */ /* 0x000fe2000f8e08ff */
[----:B------:R-:W1:Y:S04]  /*14350*/  SHFL.IDX PT, R2, R8, RZ, 0x1c1f ;  /* 0x001c1fff08027589 */ /* 0x000e6800000e0000 */
[----:B------:R-:W-:Y:S01]  /*14360*/  SHFL.IDX PT, R27, R19, 0x2, 0x1c1f ;  /* 0x005c1f00131b7f89 */ /* 0x000fe200000e0000 */
[----:B0-----:R-:W-:-:S03]  /*14370*/  IMAD.SHL.U32 R11, R3, 0x8, RZ ;  /* 0x00000008030b7824 */ /* 0x001fc600078e00ff */
[----:B------:R-:W0:Y:S02]  /*14380*/  SHFL.IDX PT, R3, R19, RZ, 0x1c1f ;  /* 0x001c1fff13037589 */ /* 0x000e2400000e0000 */
[----:B------:R-:W-:-:S05]  /*14390*/  LOP3.LUT R11, R11, 0x18, RZ, 0xc0, !PT ;  /* 0x000000180b0b7812 */ /* 0x000fca00078ec0ff */
[----:B------:R-:W-:-:S05]  /*143a0*/  IMAD.SHL.U32 R4, R11, 0x2, RZ ;  /* 0x000000020b047824 */ /* 0x000fca00078e00ff */
        /* <DEDUP_REMOVED lines=20> */
.L_x_11046:
        /* <DEDUP_REMOVED lines=11> */
.L_x_10983:
        /* <DEDUP_REMOVED lines=10> */
.L_x_10984:
[----:B------:R2:W-:Y:S01]  /*14640*/  SYNCS.ARRIVE.TRANS64.A1T0 RZ, [R7+URZ+0x2d830], RZ ;  /* 0x02d830ff07ff79a7 */ /* 0x0005e2000810003f */
[----:B------:R-:W-:Y:S05]  /*14650*/  @!P5 BRA `(.L_x_10985) ;  /* 0x000000000004d947 */ /* 0x000fea0003800000 */
[----:B------:R-:W-:Y:S01]  /*14660*/  BPT.TRAP 0x1 ;  /* 0x000000040000795c */ /* 0x000fe20000300000 */
.L_x_10985:
[----:B-1----:R-:W-:Y:S01]  /*14670*/  SHF.L.U32 R2, R22, 0x1f, RZ ;  /* 0x0000001f16027819 */ /* 0x002fe200000006ff */
[----:B------:R-:W-:Y:S01]  /*14680*/  BSSY B1, `(.L_x_10986) ;  /* 0x0000004000017945 */ /* 0x000fe20003800000 */
[----:B--2---:R-:W-:-:S04]  /*14690*/  LEA R7, R20, UR47, 0x3 ;  /* 0x0000002f14077c11 */ /* 0x004fc8000f8e18ff */
[----:B------:R-:W1:Y:S02]  /*146a0*/  SYNCS.PHASECHK.TRANS64.TRYWAIT P0, [R7+URZ+0x2d860], R2 ;  /* 0x02d86002070075a7 */ /* 0x000e64000800017f */
[----:B-1----:R-:W-:Y:S05]  /*146b0*/  @!P0 BRA `(.L_x_10987) ;  /* 0x0000002400988947 */ /* 0x002fea0003800000 */
.L_x_11047:
[----:B------:R-:W-:Y:S05]  /*146c0*/  BSYNC B1 ;  /* 0x0000000000017941 */ /* 0x000fea0003800000 */
.L_x_10986:
        /* <DEDUP_REMOVED lines=36> */
.L_x_11057:
        /* <DEDUP_REMOVED lines=22> */
[----:B------:R-:W-:-:S07]  /*14a70*/  IMAD.IADD R19, R3, 0x1, R25 ;  /* 0x0000000103137824 */ /* 0x000fce00078e0219 */
.L_x_10989:
        /* <DEDUP_REMOVED lines=10> */
.L_x_10990:
[----:B------:R-:W-:Y:S01]  /*14b20*/  R2UR UR6, R29 ;  /* 0x000000001d0672ca */ /* 0x000fe200000e0000 */
[----:B------:R-:W-:Y:S01]  /*14b30*/  ULDC.64 UR4, c[0x0][0x330] ;  /* 0x0000cc0000047ab9 */ /* 0x000fe20000000a00 */
[----:B------:R-:W-:Y:S01]  /*14b40*/  IMAD.MOV.U32 R18, RZ, RZ, R2 ;  /* 0x000000ffff127224 */ /* 0x000fe200078e0002 */
[----:B------:R0:W-:Y:S01]  /*14b50*/  SYNCS.ARRIVE.TRANS64.A1T0 RZ, [R7+URZ+0x2d850], RZ ;  /* 0x02d850ff07ff79a7 */ /* 0x0001e2000810003f */
[----:B------:R-:W-:Y:S02]  /*14b60*/  IMAD.U32 R3, RZ, RZ, UR4 ;  /* 0x00000004ff037e24 */ /* 0x000fe4000f8e00ff */
[----:B------:R-:W-:Y:S02]  /*14b70*/  VIADD R26, R26, 0xffffffff ;  /* 0xffffffff1a1a7836 */ /* 0x000fe40000000000 */
[----:B------:R-:W-:-:S04]  /*14b80*/  IMAD.WIDE.U32 R18, R3, UR41, R18 ;  /* 0x0000002903127c25 */ /* 0x000fc8000f8e0012 */
[----:B------:R-:W-:Y:S01]  /*14b90*/  VIADD R0, R0, 0x80 ;  /* 0x0000008000007836 */ /* 0x000fe20000000000 */
[----:B------:R-:W-:Y:S01]  /*14ba0*/  UIMAD UR4, UR6, UR4, URZ ;  /* 0x00000004060472a4 */ /* 0x000fe2000f8e023f */
[----:B------:R-:W-:Y:S02]  /*14bb0*/  VIADD R10, R10, 0xffffff80 ;  /* 0xffffff800a0a7836 */ /* 0x000fe40000000000 */
[----:B------:R-:W-:Y:S01]  /*14bc0*/  ULDC.64 UR6, c[0x0][0x318] ;  /* 0x0000c60000067ab9 */ /* 0x000fe20000000a00 */
[----:B------:R-:W-:Y:S01]  /*14bd0*/  UIMAD UR4, UR41, UR5, UR4 ;  /* 0x00000005290472a4 */ /* 0x000fe2000f8e0204 */
[----:B------:R-:W-:Y:S01]  /*14be0*/  LEA R17, P0, R18, UR6, 0x1 ;  /* 0x0000000612117c11 */ /* 0x000fe2000f8008ff */
[----:B------:R-:W-:Y:S02]  /*14bf0*/  IMAD.MOV.U32 R22, RZ, RZ, R24 ;  /* 0x000000ffff167224 */ /* 0x000fe400078e0018 */
[----:B------:R-:W-:Y:S02]  /*14c00*/  IMAD.MOV.U32 R20, RZ, RZ, R21 ;  /* 0x000000ffff147224 */ /* 0x000fe400078e0015 */
[----:B------:R-:W-:-:S05]  /*14c10*/  VIADD R3, R19, UR4 ;  /* 0x0000000413037c36 */ /* 0x000fca0008000000 */
[----:B------:R-:W-:Y:S02]  /*14c20*/  LEA.HI.X R18, R18, UR7, R3, 0x1, P0 ;  /* 0x0000000712127c11 */ /* 0x000fe400080f0c03 */
[----:B------:R-:W-:-:S13]  /*14c30*/  ISETP.GT.AND P0, PT, R26, UR51, PT ;  /* 0x000000331a007c0c */ /* 0x000fda000bf04270 */
[----:B0-----:R-:W-:Y:S05]  /*14c40*/  @P0 BRA `(.L_x_10991) ;  /* 0xfffffff000b40947 */ /* 0x001fea000383ffff */
[----:B------:R-:W-:Y:S05]  /*14c50*/  BSYNC B0 ;  /* 0x0000000000007941 */ /* 0x000fea0003800000 */
.L_x_10978:
[----:B------:R-:W-:-:S13]  /*14c60*/  LOP3.LUT P0, RZ, R16, 0x8, RZ, 0xc0, !PT ;  /* 0x0000000810ff7812 */ /* 0x000fda000780c0ff */
[----:B------:R-:W-:Y:S05]  /*14c70*/  @!P0 BRA `(.L_x_10992) ;  /* 0x0000000000048947 */ /* 0x000fea0003800000 */
[----:B------:R-:W-:Y:S01]  /*14c80*/  BPT.TRAP 0x1 ;  /* 0x000000040000795c */ /* 0x000fe20000300000 */
.L_x_10992:
        /* <DEDUP_REMOVED lines=12> */
.L_x_11058:
[----:B------:R-:W-:Y:S05]  /*14d50*/  BSYNC B0 ;  /* 0x0000000000007941 */ /* 0x000fea0003800000 */
.L_x_10993:
[----:B------:R-:W1:Y:S01]  /*14d60*/  S2R R10, SR_TID.X ;  /* 0x00000000000a7919 */ /* 0x000e620000002100 */
[----:B------:R-:W-:Y:S01]  /*14d70*/  UMOV UR4, 0xffffffff ;  /* 0xffffffff00047882 */ /* 0x000fe20000000000 */
[----:B-1----:R-:W-:-:S05]  /*14d80*/  IMAD.SHL.U32 R9, R10, 0x8, RZ ;  /* 0x000000080a097824 */ /* 0x002fca00078e00ff */
[----:B------:R-:W-:Y:S01]  /*14d90*/  LOP3.LUT R9, R9, 0x18, RZ, 0xc0, !PT ;  /* 0x0000001809097812 */ /* 0x000fe200078ec0ff */
[----:B------:R-:W-:Y:S06]  /*14da0*/  BRA.DIV UR4, `(.L_x_10995) ;  /* 0x0000002604587947 */ /* 0x000fec000b800000 */
[----:B------:R-:W-:Y:S01]  /*14db0*/  IMAD.SHL.U32 R7, R10, 0x8, RZ ;  /* 0x000000080a077824 */ /* 0x000fe200078e00ff */
[----:B0-----:R-:W-:Y:S01]  /*14dc0*/  SHFL.IDX PT, R3, R18, RZ, 0x1c1f ;  /* 0x001c1fff12037589 */ /* 0x001fe200000e0000 */
[----:B------:R-:W-:Y:S01]  /*14dd0*/  ULDC UR4, c[0x0][0x2f4] ;  /* 0x0000bd0000047ab9 */ /* 0x000fe20000000800 */
[----:B------:R-:W-:Y:S02]  /*14de0*/  LEA R4, R4, UR47, 0x1 ;  /* 0x0000002f04047c11 */ /* 0x000fe4000f8e08ff */
[----:B------:R-:W0:Y:S01]  /*14df0*/  SHFL.IDX PT, R2, R17, RZ, 0x1c1f ;  /* 0x001c1fff11027589 */ /* 0x000e2200000e0000 */
[----:B------:R-:W-:Y:S02]  /*14e00*/  LOP3.LUT R7, R7, 0x18, RZ, 0xc0, !PT ;  /* 0x0000001807077812 */ /* 0x000fe400078ec0ff */
[----:B------:R-:W-:Y:S01]  /*14e10*/  ISETP.GE.AND P2, PT, R9, UR4, PT ;  /* 0x0000000409007c0c */ /* 0x000fe2000bf46270 */
[----:B------:R-:W-:Y:S01]  /*14e20*/  SHFL.IDX PT, R6, R18, 0x1, 0x1c1f ;  /* 0x003c1f0012067f89 */ /* 0x000fe200000e0000 */
[----:B------:R-:W-:-:S02]  /*14e30*/  LOP3.LUT R8, R7, 0x20, RZ, 0xfc, !PT ;  /* 0x0000002007087812 */ /* 0x000fc400078efcff */
[----:B------:R-:W-:Y:S01]  /*14e40*/  LOP3.LUT R7, R7, 0x40, RZ, 0xfc, !PT ;  /* 0x0000004007077812 */ /* 0x000fe200078efcff */
[----:B------:R-:W1:Y:S01]  /*14e50*/  SHFL.IDX PT, R14, R17, 0x1, 0x1c1f ;  /* 0x003c1f00110e7f89 */ /* 0x000e6200000e0000 */
[----:B------:R-:W-:Y:S02]  /*14e60*/  ISETP.GE.AND P1, PT, R8, UR4, PT ;  /* 0x0000000408007c0c */ /* 0x000fe4000bf26270 */
[----:B------:R-:W-:Y:S01]  /*14e70*/  ISETP.GE.AND P0, PT, R7, UR4, PT ;  /* 0x0000000407007c0c */ /* 0x000fe2000bf06270 */
[----:B------:R-:W2:Y:S01]  /*14e80*/  SHFL.IDX PT, R8, R17, 0x2, 0x1c1f ;  /* 0x005c1f0011087f89 */ /* 0x000ea200000e0000 */
[C---:B------:R-:W-:Y:S02]  /*14e90*/  ISETP.LT.OR P3, PT, R5.reuse, 0x1, P2 ;  /* 0x000000010500780c */ /* 0x040fe40001761670 */
[C---:B------:R-:W-:Y:S01]  /*14ea0*/  ISETP.LT.OR P4, PT, R5.reuse, 0x1, P1 ;  /* 0x000000010500780c */ /* 0x040fe20000f81670 */
[----:B------:R-:W3:Y:S01]  /*14eb0*/  SHFL.IDX PT, R7, R18, 0x2, 0x1c1f ;  /* 0x005c1f0012077f89 */ /* 0x000ee200000e0000 */
[----:B------:R-:W-:-:S03]  /*14ec0*/  ISETP.LT.OR P5, PT, R5, 0x1, P0 ;  /* 0x000000010500780c */ /* 0x000fc600007a1670 */
[----:B------:R-:W4:Y:S01]  /*14ed0*/  SHFL.IDX PT, R18, R18, 0x3, 0x1c1f ;  /* 0x007c1f0012127f89 */ /* 0x000f2200000e0000 */
        /* <DEDUP_REMOVED lines=18> */
[----:B--2---:R-:W-:Y:S02]  /*15000*/  IMAD.MOV.U32 R2, RZ, RZ, R8 ;  /* 0x000000ffff027224 */ /* 0x004fe400078e0008 */
[----:B---3--:R-:W-:Y:S02]  /*15010*/  IMAD.MOV.U32 R3, RZ, RZ, R7 ;  /* 0x000000ffff037224 */ /* 0x008fe400078e0007 */
[----:B------:R-:W-:-:S05]  /*15020*/  IMAD.WIDE.U32 R2, R9, 0x2, R2 ;  /* 0x0000000209027825 */ /* 0x000fca00078e0002 */
[----:B------:R0:W-:Y:S04]  /*15030*/  LDGSTS.E.BYPASS.LTC128B.128 [R4+0x1400], desc[UR36][R2.64], !P3 ;  /* 0x0140000002047fae */ /* 0x0001e8000d901d64 */
[----:B------:R0:W-:Y:S04]  /*15040*/  LDGSTS.E.BYPASS.LTC128B.128 [R4+0x3400], desc[UR36][R2.64+0x40], !P4 ;  /* 0x0340004002047fae */ /* 0x0001e8000e101d64 */
[----:B-1--4-:R0:W-:Y:S02]  /*15050*/  LDGSTS.E.BYPASS.LTC128B.128 [R4+0x5400], desc[UR36][R2.64+0x80], !P5 ;  /* 0x0540008002047fae */ /* 0x0121e4000e901d64 */
.L_x_11068:
        /* <DEDUP_REMOVED lines=14> */
.L_x_10996:
        /* <DEDUP_REMOVED lines=10> */
.L_x_10997:
[----:B0-----:R-:W-:Y:S01]  /*151e0*/  VIADD R2, R21, 0x1 ;  /* 0x0000000115027836 */ /* 0x001fe20000000000 */
[----:B------:R0:W-:Y:S04]  /*151f0*/  SYNCS.ARRIVE.TRANS64.A1T0 RZ, [R0+URZ+0x2d850], RZ ;  /* 0x02d850ff00ff79a7 */ /* 0x0001e8000810003f */
[----:B------:R-:W-:-:S04]  /*15200*/  ISETP.NE.AND P0, PT, R2, 0x2, PT ;  /* 0x000000020200780c */ /* 0x000fc80003f05270 */
[----:B------:R-:W-:Y:S02]  /*15210*/  SEL R3, RZ, 0x1, P0 ;  /* 0x00000001ff037807 */ /* 0x000fe40000000000 */
[----:B------:R-:W-:Y:S02]  /*15220*/  SEL R2, R2, RZ, P0 ;  /* 0x000000ff02027207 */ /* 0x000fe40000000000 */
[----:B0-----:R-:W-:-:S07]  /*15230*/  LOP3.LUT R0, R24, R3, RZ, 0x3c, !PT ;  /* 0x0000000318007212 */ /* 0x001fce00078e3cff */
.L_x_10957:
[----:B------:R-:W0:Y:S01]  /*15240*/  S2R R4, SR_CgaCtaId ;  /* 0x0000000000047919 */ /* 0x000e220000008800 */
[----:B------:R-:W-:Y:S02]  /*15250*/  MOV R3, 0x400 ;  /* 0x0000040000037802 */ /* 0x000fe40000000f00 */
[----:B------:R-:W-:Y:S02]  /*15260*/  SHF.L.U32 R6, R6, 0x1f, RZ ;  /* 0x0000001f06067819 */ /* 0x000fe400000006ff */
[----:B0-----:R-:W-:-:S04]  /*15270*/  LEA R7, R4, R3, 0x18 ;  /* 0x0000000304077211 */ /* 0x001fc800078ec0ff */
[----:B------:R-:W0:Y:S02]  /*15280*/  SYNCS.PHASECHK.TRANS64.TRYWAIT P0, [R7+URZ+0x2d820], R6 ;  /* 0x02d82006070075a7 */ /* 0x000e24000800017f */
[----:B0-----:R-:W-:Y:S05]  /*15290*/  @!P0 BRA `(.L_x_10998) ;  /* 0x0000002400988947 */ /* 0x001fea0003800000 */
.L_x_11069:
[----:B------:R-:W-:-:S03]  /*152a0*/  UMOV UR4, 0xffffffff ;  /* 0xffffffff00047882 */ /* 0x000fc60000000000 */
[----:B------:R-:W-:Y:S05]  /*152b0*/  BRA.DIV UR4, `(.L_x_10999) ;  /* 0x0000002604a47947 */ /* 0x000fea000b800000 */
[----:B------:R-:W1:Y:S02]  /*152c0*/  S2R R3, SR_TID.X ;  /* 0x0000000000037919 */ /* 0x000e640000002100 */
[----:B-1----:R-:W-:-:S04]  /*152d0*/  SHF.R.U32.HI R3, RZ, 0x5, R3 ;  /* 0x00000005ff037819 */ /* 0x002fc80000011603 */
[----:B------:R-:W-:-:S05]  /*152e0*/  LOP3.LUT R3, R3, 0x3, RZ, 0xc0, !PT ;  /* 0x0000000303037812 */ /* 0x000fca00078ec0ff */
[----:B------:R1:W2:Y:S02]  /*152f0*/  SHFL.IDX PT, R14, R3, RZ, 0x1f ;  /* 0x00001fff030e7589 */ /* 0x0002a400000e0000 */
.L_x_11072:
[----:B--2---:R-:W-:-:S13]  /*15300*/  ISETP.NE.AND P0, PT, R14, RZ, PT ;  /* 0x000000ff0e00720c */ /* 0x004fda0003f05270 */
[----:B------:R-:W-:Y:S05]  /*15310*/  @P0 BRA `(.L_x_10865) ;  /* 0x0000000000900947 */ /* 0x000fea0003800000 */
[----:B------:R-:W-:-:S03]  /*15320*/  UMOV UR4, 0xffffffff ;  /* 0xffffffff00047882 */ /* 0x000fc60000000000 */
[----:B------:R-:W-:Y:S05]  /*15330*/  BRA.DIV UR4, `(.L_x_11000) ;  /* 0x0000002604b87947 */ /* 0x000fea000b800000 */
[----:B------:R-:W-:-:S13]  /*15340*/  ELECT P6, URZ, PT ;  /* 0x00000000003f782f */ /* 0x000fda00038c0000 */
.L_x_11075:
        /* <DEDUP_REMOVED lines=8> */
.L_x_11001:
[----:B------:R-:W-:Y:S01]  /*153d0*/  IMAD R5, R2, 0x8, R7 ;  /* 0x0000000802057824 */ /* 0x000fe200078e0207 */
[----:B------:R-:W-:Y:S01]  /*153e0*/  SHF.L.U32 R4, R0, 0x1f, RZ ;  /* 0x0000001f00047819 */ /* 0x000fe200000006ff */
[----:B------:R-:W-:-:S03]  /*153f0*/  VIADD R2, R2, 0x1 ;  /* 0x0000000102027836 */ /* 0x000fc60000000000 */
[----:B------:R-:W1:Y:S02]  /*15400*/  SYNCS.PHASECHK.TRANS64.TRYWAIT P1, [R5+URZ+0x2d840], R4 ;  /* 0x02d84004050075a7 */ /* 0x000e64000802017f */
[----:B------:R-:W-:-:S04]  /*15410*/  ISETP.NE.AND P2, PT, R2, 0x2, PT ;  /* 0x000000020200780c */ /* 0x000fc80003f45270 */
[----:B------:R-:W-:Y:S01]  /*15420*/  SEL R3, RZ, 0x1, P2 ;  /* 0x00000001ff037807 */ /* 0x000fe20001000000 */
[----:B-1----:R-:W-:Y:S08]  /*15430*/  @!P1 BRA `(.L_x_11002) ;  /* 0x0000002400989947 */ /* 0x002ff00003800000 */
.L_x_11076:
[----:B------:R-:W-:Y:S02]  /*15440*/  SEL R2, R2, RZ, P2 ;  /* 0x000000ff02027207 */ /* 0x000fe40001000000 */
[----:B------:R-:W-:Y:S01]  /*15450*/  LOP3.LUT R0, R0, R3, RZ, 0x3c, !PT ;  /* 0x0000000300007212 */ /* 0x000fe200078e3cff */
[----:B------:R-:W-:Y:S06]  /*15460*/  @!P0 BRA `(.L_x_11003) ;  /* 0x0000000000048947 */ /* 0x000fec0003800000 */
[----:B------:R-:W-:Y:S01]  /*15470*/  BPT.TRAP 0x1 ;  /* 0x000000040000795c */ /* 0x000fe20000300000 */
.L_x_11003:
[----:B------:R-:W-:Y:S01]  /*15480*/  IMAD R3, R2, 0x8, R7 ;  /* 0x0000000802037824 */ /* 0x000fe200078e0207 */
[----:B------:R-:W-:-:S04]  /*15490*/  SHF.L.U32 R0, R0, 0x1f, RZ ;  /* 0x0000001f00007819 */ /* 0x000fc800000006ff */
[----:B------:R-:W2:Y:S02]  /*154a0*/  SYNCS.PHASECHK.TRANS64.TRYWAIT P1, [R3+URZ+0x2d840], R0 ;  /* 0x02d84000030075a7 */ /* 0x000ea4000802017f */
[----:B--2---:R-:W-:Y:S05]  /*154b0*/  @!P1 BRA `(.L_x_11004) ;  /* 0x00000024008c9947 */ /* 0x004fea0003800000 */
.L_x_11077:
[----:B------:R-:W-:Y:S05]  /*154c0*/  @!P0 BRA `(.L_x_11005) ;  /* 0x0000000000048947 */ /* 0x000fea0003800000 */
[----:B------:R-:W-:Y:S01]  /*154d0*/  BPT.TRAP 0x1 ;  /* 0x000000040000795c */ /* 0x000fe20000300000 */
.L_x_11005:
[----:B------:R-:W3:Y:S02]  /*154e0*/  SYNCS.PHASECHK.TRANS64.TRYWAIT P1, [R5+URZ+0x2d860], R4 ;  /* 0x02d86004050075a7 */ /* 0x000ee4000802017f */
[----:B---3--:R-:W-:Y:S05]  /*154f0*/  @!P1 BRA `(.L_x_11006) ;  /* 0x0000002400909947 */ /* 0x008fea0003800000 */
.L_x_11078:
[----:B------:R-:W-:Y:S05]  /*15500*/  @!P0 BRA `(.L_x_11007) ;  /* 0x0000000000048947 */ /* 0x000fea0003800000 */
[----:B------:R-:W-:Y:S01]  /*15510*/  BPT.TRAP 0x1 ;  /* 0x000000040000795c */ /* 0x000fe20000300000 */
.L_x_11007:
[----:B----4-:R4:W0:Y:S02]  /*15520*/  SYNCS.PHASECHK.TRANS64.TRYWAIT P0, [R3+URZ+0x2d860], R0 ;  /* 0x02d86000030075a7 */ /* 0x010824000800017f */
[----:B0-----:R-:W-:Y:S05]  /*15530*/  @!P0 NANOSLEEP.SYNCS 0x989680 ;  /* 0x009896800000895d */ /* 0x001fea0003900000 */
[----:B------:R-:W0:Y:S02]  /*15540*/  @!P0 SYNCS.PHASECHK.TRANS64 P0, [R3+URZ+0x2d860], R0 ;  /* 0x02d86000030085a7 */ /* 0x000e24000800007f */
[----:B0-----:R-:W-:Y:S05]  /*15550*/  @!P0 BRA `(.L_x_11007) ;  /* 0xfffffffc00f08947 */ /* 0x001fea000383ffff */
.L_x_10865:
[----:B------:R-:W-:Y:S05]  /*15560*/  BSYNC B6 ;  /* 0x0000000000067941 */ /* 0x000fea0003800000 */
.L_x_10862:
[----:B------:R-:W-:Y:S05]  /*15570*/  EXIT ;  /* 0x000000000000794d */ /* 0x000fea0003800000 */
.L_x_10875:
[----:B0-----:R-:W-:-:S04]  /*15580*/  IMAD.U32 R3, RZ, RZ, UR38 ;  /* 0x00000026ff037e24 */ /* 0x001fc8000f8e00ff */
[----:B------:R0:W1:Y:S03]  /*15590*/  SYNCS.PHASECHK.TRANS64.TRYWAIT P0, [R3+URZ+0x2d800], R0 ;  /* 0x02d80000030075a7 */ /* 0x000066000800017f */
[----:B-1----:R-:W-:Y:S05]  /*155a0*/  @!P0 NANOSLEEP.SYNCS 0x989680 ;  /* 0x009896800000895d */ /* 0x002fea0003900000 */
[----:B------:R-:W1:Y:S02]  /*155b0*/  @!P0 SYNCS.PHASECHK.TRANS64 P0, [R3+URZ+0x2d800], R0 ;  /* 0x02d80000030085a7 */ /* 0x000e64000800007f */
[----:B-1----:R-:W-:Y:S05]  /*155c0*/  @!P0 BRA `(.L_x_10875) ;  /* 0xfffffffc00ec8947 */ /* 0x002fea000383ffff */
[----:B------:R-:W-:Y:S05]  /*155d0*/  BRA `(.L_x_11008) ;  /* 0xfffffec000687947 */ /* 0x000fea000383ffff */
.L_x_10879:
[----:B0-----:R-:W-:-:S04]  /*155e0*/  IMAD.U32 R3, RZ, RZ, UR38 ;  /* 0x00000026ff037e24 */ /* 0x001fc8000f8e00ff */
[----:B------:R0:W2:Y:S03]  /*155f0*/  SYNCS.PHASECHK.TRANS64.TRYWAIT P1, [R3+URZ+0x2d830], R0 ;  /* 0x02d83000030075a7 */ /* 0x0000a6000802017f */
[----:B--2---:R-:W-:Y:S05]  /*15600*/  @!P1 NANOSLEEP.SYNCS 0x989680 ;  /* 0x009896800000995d */ /* 0x004fea0003900000 */
[----:B------:R-:W2:Y:S02]  /*15610*/  @!P1 SYNCS.PHASECHK.TRANS64 P1, [R3+URZ+0x2d830], R0 ;  /* 0x02d83000030095a7 */ /* 0x000ea4000802007f */
[----:B--2---:R-:W-:Y:S05]  /*15620*/  @!P1 BRA `(.L_x_10879) ;  /* 0xfffffffc00ec9947 */ /* 0x004fea000383ffff */
[----:B------:R-:W-:Y:S05]  /*15630*/  BRA `(.L_x_10878) ;  /* 0xfffffec0008c7947 */ /* 0x000fea000383ffff */
.L_x_10896:
[----:B-1----:R-:W-:-:S04]  /*15640*/  IMAD.U32 R14, RZ, RZ, UR4 ;  /* 0x00000004ff0e7e24 */ /* 0x002fc8000f8e00ff */
[----:B------:R1:W2:Y:S03]  /*15650*/  SYNCS.PHASECHK.TRANS64.TRYWAIT P1, [R14+URZ+0x2d830], R13 ;  /* 0x02d8300d0e0075a7 */ /* 0x0002a6000802017f */
[----:B--2---:R-:W-:Y:S05]  /*15660*/  @!P1 NANOSLEEP.SYNCS 0x989680 ;  /* 0x009896800000995d */ /* 0x004fea0003900000 */
[----:B------:R-:W2:Y:S02]  /*15670*/  @!P1 SYNCS.PHASECHK.TRANS64 P1, [R14+URZ+0x2d830], R13 ;  /* 0x02d8300d0e0095a7 */ /* 0x000ea4000802007f */
[----:B--2---:R-:W-:Y:S05]  /*15680*/  @!P1 BRA `(.L_x_10896) ;  /* 0xfffffffc00ec9947 */ /* 0x004fea000383ffff */
[----:B------:R-:W-:Y:S05]  /*15690*/  BRA `(.L_x_10893) ;  /* 0xfffffefc00d87947 */ /* 0x000fea000383ffff */
.L_x_10900:
[----:B-1----:R-:W-:-:S04]  /*156a0*/  IMAD.U32 R14, RZ, RZ, UR10 ;  /* 0x0000000aff0e7e24 */ /* 0x002fc8000f8e00ff */
[----:B------:R1:W2:Y:S03]  /*156b0*/  SYNCS.PHASECHK.TRANS64.TRYWAIT P1, [R14+URZ+0x2d850], R13 ;  /* 0x02d8500d0e0075a7 */ /* 0x0002a6000802017f */
[----:B--2---:R-:W-:Y:S05]  /*156c0*/  @!P1 NANOSLEEP.SYNCS 0x989680 ;  /* 0x009896800000995d */ /* 0x004fea0003900000 */
[----:B------:R-:W2:Y:S02]  /*156d0*/  @!P1 SYNCS.PHASECHK.TRANS64 P1, [R14+URZ+0x2d850], R13 ;  /* 0x02d8500d0e0095a7 */ /* 0x000ea4000802007f */
[----:B--2---:R-:W-:Y:S05]  /*156e0*/  @!P1 BRA `(.L_x_10900) ;  /* 0xfffffffc00ec9947 */ /* 0x004fea000383ffff */
[----:B------:R-:W-:Y:S05]  /*156f0*/  BRA `(.L_x_10897) ;  /* 0xffffff00008c7947 */ /* 0x000fea000383ffff */
.L_x_10919:
[----:B-1----:R-:W-:-:S04]  /*15700*/  IMAD.U32 R14, RZ, RZ, UR4 ;  /* 0x00000004ff0e7e24 */ /* 0x002fc8000f8e00ff */
[----:B------:R1:W2:Y:S03]  /*15710*/  SYNCS.PHASECHK.TRANS64.TRYWAIT P1, [R14+URZ+0x2d830], R13 ;  /* 0x02d8300d0e0075a7 */ /* 0x0002a6000802017f */
[----:B--2---:R-:W-:Y:S05]  /*15720*/  @!P1 NANOSLEEP.SYNCS 0x989680 ;  /* 0x009896800000995d */ /* 0x004fea0003900000 */
[----:B------:R-:W2:Y:S02]  /*15730*/  @!P1 SYNCS.PHASECHK.TRANS64 P1, [R14+URZ+0x2d830], R13 ;  /* 0x02d8300d0e0095a7 */ /* 0x000ea4000802007f */
[----:B--2---:R-:W-:Y:S05]  /*15740*/  @!P1 BRA `(.L_x_10919) ;  /* 0xfffffffc00ec9947 */ /* 0x004fea000383ffff */
[----:B------:R-:W-:Y:S05]  /*15750*/  BRA `(.L_x_10916) ;  /* 0xffffff3c00087947 */ /* 0x000fea000383ffff */
.L_x_10923:
[----:B-1----:R-:W-:-:S04]  /*15760*/  IMAD.U32 R14, RZ, RZ, UR14 ;  /* 0x0000000eff0e7e24 */ /* 0x002fc8000f8e00ff */
[----:B------:R1:W2:Y:S03]  /*15770*/  SYNCS.PHASECHK.TRANS64.TRYWAIT P1, [R14+URZ+0x2d850], R13 ;  /* 0x02d8500d0e0075a7 */ /* 0x0002a6000802017f */
[----:B--2---:R-:W-:Y:S05]  /*15780*/  @!P1 NANOSLEEP.SYNCS 0x989680 ;  /* 0x009896800000995d */ /* 0x004fea0003900000 */
[----:B------:R-:W2:Y:S02]  /*15790*/  @!P1 SYNCS.PHASECHK.TRANS64 P1, [R14+URZ+0x2d850], R13 ;  /* 0x02d8500d0e0095a7 */ /* 0x000ea4000802007f */
[----:B--2---:R-:W-:Y:S05]  /*157a0*/  @!P1 BRA `(.L_x_10923) ;  /* 0xfffffffc00ec9947 */ /* 0x004fea000383ffff */
[----:B------:R-:W-:Y:S05]  /*157b0*/  BRA `(.L_x_10920) ;  /* 0xffffff3c00c87947 */ /* 0x000fea000383ffff */
.L_x_10931:
[----:B-1----:R-:W-:-:S04]  /*157c0*/  IMAD.U32 R14, RZ, RZ, UR10 ;  /* 0x0000000aff0e7e24 */ /* 0x002fc8000f8e00ff */
[----:B------:R1:W2:Y:S03]  /*157d0*/  SYNCS.PHASECHK.TRANS64.TRYWAIT P1, [R14+URZ+0x2d830], R13 ;  /* 0x02d8300d0e0075a7 */ /* 0x0002a6000802017f */
[----:B--2---:R-:W-:Y:S05]  /*157e0*/  @!P1 NANOSLEEP.SYNCS 0x989680 ;  /* 0x009896800000995d */ /* 0x004fea0003900000 */
[----:B------:R-:W2:Y:S02]  /*157f0*/  @!P1 SYNCS.PHASECHK.TRANS64 P1, [R14+URZ+0x2d830], R13 ;  /* 0x02d8300d0e0095a7 */ /* 0x000ea4000802007f */
[----:B--2---:R-:W-:Y:S05]  /*15800*/  @!P1 BRA `(.L_x_10931) ;  /* 0xfffffffc00ec9947 */ /* 0x004fea000383ffff */
[----:B------:R-:W-:Y:S05]  /*15810*/  BRA `(.L_x_10928) ;  /* 0xffffff6400a07947 */ /* 0x000fea000383ffff */
.L_x_10935:
[----:B-1----:R-:W-:-:S04]  /*15820*/  IMAD.U32 R14, RZ, RZ, UR10 ;  /* 0x0000000aff0e7e24 */ /* 0x002fc8000f8e00ff */
[----:B------:R1:W2:Y:S03]  /*15830*/  SYNCS.PHASECHK.TRANS64.TRYWAIT P1, [R14+URZ+0x2d850], R13 ;  /* 0x02d8500d0e0075a7 */ /* 0x0002a6000802017f */
[----:B--2---:R-:W-:Y:S05]  /*15840*/  @!P1 NANOSLEEP.SYNCS 0x989680 ;  /* 0x009896800000995d */ /* 0x004fea0003900000 */
[----:B------:R-:W2:Y:S02]  /*15850*/  @!P1 SYNCS.PHASECHK.TRANS64 P1, [R14+URZ+0x2d850], R13 ;  /* 0x02d8500d0e0095a7 */ /* 0x000ea4000802007f */
[----:B--2---:R-:W-:Y:S05]  /*15860*/  @!P1 BRA `(.L_x_10935) ;  /* 0xfffffffc00ec9947 */ /* 0x004fea000383ffff */
[----:B------:R-:W-:Y:S05]  /*15870*/  BRA `(.L_x_10932) ;  /* 0xffffff6800407947 */ /* 0x000fea000383ffff */
.L_x_10950:
[----:B-1----:R-:W-:-:S04]  /*15880*/  IMAD.U32 R3, RZ, RZ, UR6 ;  /* 0x00000006ff037e24 */ /* 0x002fc8000f8e00ff */
[----:B------:R1:W3:Y:S03]  /*15890*/  SYNCS.PHASECHK.TRANS64.TRYWAIT P1, [R3+URZ+0x2d850], R0 ;  /* 0x02d85000030075a7 */ /* 0x0002e6000802017f */
[----:B---3--:R-:W-:Y:S05]  /*158a0*/  @!P1 NANOSLEEP.SYNCS 0x989680 ;  /* 0x009896800000995d */ /* 0x008fea0003900000 */
[----:B------:R-:W3:Y:S02]  /*158b0*/  @!P1 SYNCS.PHASECHK.TRANS64 P1, [R3+URZ+0x2d850], R0 ;  /* 0x02d85000030095a7 */ /* 0x000ee4000802007f */
[----:B---3--:R-:W-:Y:S05]  /*158c0*/  @!P1 BRA `(.L_x_10950) ;  /* 0xfffffffc00ec9947 */ /* 0x008fea000383ffff */
[----:B------:R-:W-:Y:S05]  /*158d0*/  BRA `(.L_x_10949) ;  /* 0xffffff9c00b47947 */ /* 0x000fea000383ffff */
.L_x_10968:
[----:B------:R-:W-:Y:S02]  /*158e0*/  IMAD.MOV.U32 R13, RZ, RZ, R18 ;  /* 0x000000ffff0d7224 */ /* 0x000fe400078e0012 */
[----:B------:R-:W-:Y:S02]  /*158f0*/  IMAD.MOV.U32 R12, RZ, RZ, RZ ;  /* 0x000000ffff0c7224 */ /* 0x000fe400078e00ff */
[----:B------:R-:W-:Y:S02]  /*15900*/  IMAD.MOV.U32 R11, RZ, RZ, 0x1f ;  /* 0x0000001fff0b7424 */ /* 0x000fe400078e00ff */
[----:B------:R-:W-:-:S07]  /*15910*/  IMAD.MOV.U32 R15, RZ, RZ, -0x1 ;  /* 0xffffffffff0f7424 */ /* 0x000fce00078e00ff */
[----:B-----5:R-:W-:Y:S05]  /*15920*/  WARPSYNC.COLLECTIVE R15, `(.L_x_11009) ;  /* 0x000000000f087348 */ /* 0x020fea0003c00000 */
[----:B------:R0:W1:Y:S02]  /*15930*/  SHFL.IDX P6, R14, R13, R12, R11 ;  /* 0x0000000c0d0e7389 */ /* 0x00006400000c000b */
[----:B01---5:R-:W-:Y:S01]  /*15940*/  ENDCOLLECTIVE ;  /* 0x000000000000791b */ /* 0x023fe20003800000 */
.L_x_11009:
[----:B------:R-:W-:Y:S05]  /*15950*/  BRA `(.L_x_11010) ;  /* 0xffffffcc00dc7947 */ /* 0x000fea000383ffff */
.L_x_10970:
[----:B0-----:R-:W-:-:S04]  /*15960*/  IMAD.U32 R3, RZ, RZ, UR47 ;  /* 0x0000002fff037e24 */ /* 0x001fc8000f8e00ff */
[----:B------:R0:W1:Y:S03]  /*15970*/  SYNCS.PHASECHK.TRANS64.TRYWAIT P0, [R3+URZ+0x2d840], R10 ;  /* 0x02d8400a030075a7 */ /* 0x000066000800017f */
[----:B-1----:R-:W-:Y:S05]  /*15980*/  @!P0 NANOSLEEP.SYNCS 0x989680 ;  /* 0x009896800000895d */ /* 0x002fea0003900000 */
[----:B------:R-:W1:Y:S02]  /*15990*/  @!P0 SYNCS.PHASECHK.TRANS64 P0, [R3+URZ+0x2d840], R10 ;  /* 0x02d8400a030085a7 */ /* 0x000e64000800007f */
[----:B-1----:R-:W-:Y:S05]  /*159a0*/  @!P0 BRA `(.L_x_10970) ;  /* 0xfffffffc00ec8947 */ /* 0x002fea000383ffff */
[----:B------:R-:W-:Y:S05]  /*159b0*/  BRA `(.L_x_11011) ;  /* 0xffffffd000647947 */ /* 0x000fea000383ffff */
.L_x_10971:
        /* <DEDUP_REMOVED lines=8> */
.L_x_11013:
[----:B------:R-:W-:Y:S05]  /*15a40*/  BSYNC B0 ;  /* 0x0000000000007941 */ /* 0x000fea0003800000 */
.L_x_11012:
[----:B------:R-:W-:Y:S01]  /*15a50*/  IMAD.MOV.U32 R13, RZ, RZ, R0 ;  /* 0x000000ffff0d7224 */ /* 0x000fe200078e0000 */
[----:B------:R-:W0:Y:S01]  /*15a60*/  S2R R21, SR_TID.X ;  /* 0x0000000000157919 */ /* 0x000e220000002100 */
[----:B------:R-:W-:Y:S02]  /*15a70*/  IMAD.MOV.U32 R12, RZ, RZ, RZ ;  /* 0x000000ffff0c7224 */ /* 0x000fe400078e00ff */
[----:B------:R-:W-:Y:S02]  /*15a80*/  IMAD.MOV.U32 R11, RZ, RZ, 0x1c1f ;  /* 0x00001c1fff0b7424 */ /* 0x000fe400078e00ff */
[----:B------:R-:W-:Y:S02]  /*15a90*/  IMAD.MOV.U32 R15, RZ, RZ, -0x1 ;  /* 0xffffffffff0f7424 */ /* 0x000fe400078e00ff */
[----:B------:R-:W-:-:S07]  /*15aa0*/  IMAD.MOV.U32 R6, RZ, RZ, R14 ;  /* 0x000000ffff067224 */ /* 0x000fce00078e000e */
[----:B0-----:R-:W-:Y:S05]  /*15ab0*/  WARPSYNC.COLLECTIVE R15, `(.L_x_11014) ;  /* 0x000000000f087348 */ /* 0x001fea0003c00000 */
[----:B------:R1:W2:Y:S02]  /*15ac0*/  SHFL.IDX P6, R14, R13, R12, R11 ;  /* 0x0000000c0d0e7389 */ /* 0x0002a400000c000b */
[----:B012---:R-:W-:Y:S01]  /*15ad0*/  ENDCOLLECTIVE ;  /* 0x000000000000791b */ /* 0x007fe20003800000 */
.L_x_11014:
[----:B------:R-:W-:Y:S02]  /*15ae0*/  IMAD.MOV.U32 R7, RZ, RZ, R6 ;  /* 0x000000ffff077224 */ /* 0x000fe400078e0006 */
[----:B------:R-:W-:Y:S02]  /*15af0*/  IMAD.MOV.U32 R13, RZ, RZ, R9 ;  /* 0x000000ffff0d7224 */ /* 0x000fe400078e0009 */
[----:B------:R-:W-:Y:S02]  /*15b00*/  IMAD.MOV.U32 R12, RZ, RZ, 0x1 ;  /* 0x00000001ff0c7424 */ /* 0x000fe400078e00ff */
[----:B------:R-:W-:Y:S01]  /*15b10*/  IMAD.SHL.U32 R27, R21, 0x8, RZ ;  /* 0x00000008151b7824 */ /* 0x000fe200078e00ff */
[----:B------:R-:W-:Y:S01]  /*15b20*/  @P0 LEA R21, R28, UR47, 0x1 ;  /* 0x0000002f1c150c11 */ /* 0x000fe2000f8e08ff */
[----:B------:R-:W-:-:S07]  /*15b30*/  IMAD.MOV.U32 R6, RZ, RZ, R14 ;  /* 0x000000ffff067224 */ /* 0x000fce00078e000e */
[----:B------:R-:W-:Y:S05]  /*15b40*/  WARPSYNC.COLLECTIVE R15, `(.L_x_11015) ;  /* 0x000000000f087348 */ /* 0x000fea0003c00000 */
[----:B------:R0:W1:Y:S02]  /*15b50*/  SHFL.IDX P6, R14, R13, R12, R11 ;  /* 0x0000000c0d0e7389 */ /* 0x00006400000c000b */
[----:B01----:R-:W-:Y:S01]  /*15b60*/  ENDCOLLECTIVE ;  /* 0x000000000000791b */ /* 0x003fe20003800000 */
.L_x_11015:
[----:B------:R-:W-:-:S05]  /*15b70*/  LOP3.LUT R27, R27, 0x18, RZ, 0xc0, !PT ;  /* 0x000000181b1b7812 */ /* 0x000fca00078ec0ff */
        /* <DEDUP_REMOVED lines=13> */
.L_x_11016:
[----:B------:R-:W-:Y:S01]  /*15c50*/  @P0 LEA R25, R28, UR47, 0x1 ;  /* 0x0000002f1c190c11 */ /* 0x000fe2000f8e08ff */
[----:B------:R-:W-:Y:S02]  /*15c60*/  IMAD.MOV.U32 R13, RZ, RZ, R9 ;  /* 0x000000ffff0d7224 */ /* 0x000fe400078e0009 */
[----:B------:R-:W-:Y:S02]  /*15c70*/  IMAD.MOV.U32 R12, RZ, RZ, 0x2 ;  /* 0x00000002ff0c7424 */ /* 0x000fe400078e00ff */
[----:B------:R-:W-:-:S07]  /*15c80*/  IMAD.MOV.U32 R5, RZ, RZ, R14 ;  /* 0x000000ffff057224 */ /* 0x000fce00078e000e */
[----:B------:R-:W-:Y:S05]  /*15c90*/  WARPSYNC.COLLECTIVE R15, `(.L_x_11017) ;  /* 0x000000000f087348 */ /* 0x000fea0003c00000 */
[----:B------:R0:W1:Y:S02]  /*15ca0*/  SHFL.IDX P6, R14, R13, R12, R11 ;  /* 0x0000000c0d0e7389 */ /* 0x00006400000c000b */
[----:B01----:R-:W-:Y:S01]  /*15cb0*/  ENDCOLLECTIVE ;  /* 0x000000000000791b */ /* 0x003fe20003800000 */
.L_x_11017:
        /* <DEDUP_REMOVED lines=14> */
.L_x_11018:
[----:B------:R-:W-:Y:S01]  /*15da0*/  @!PT LDS RZ, [RZ] ;  /* 0x00000000fffff984 */ /* 0x000fe20000000800 */
[----:B------:R-:W-:Y:S01]  /*15db0*/  @!PT LDS RZ, [RZ] ;  /* 0x00000000fffff984 */ /* 0x000fe20000000800 */
[----:B------:R-:W-:Y:S01]  /*15dc0*/  @!PT LDS RZ, [RZ] ;  /* 0x00000000fffff984 */ /* 0x000fe20000000800 */
[----:B------:R0:W-:Y:S01]  /*15dd0*/  @P0 LDGSTS.E.BYPASS.LTC128B.128 [R25+0x19c00], desc[UR36][R4.64+0x80], !P2 ;  /* 0x19c0008004190fae */ /* 0x0001e2000d101d64 */
[----:B------:R-:W-:Y:S01]  /*15de0*/  ISETP.GE.AND P0, PT, R8, 0x41, PT ;  /* 0x000000410800780c */ /* 0x000fe20003f06270 */
[----:B------:R-:W-:Y:S02]  /*15df0*/  IMAD.MOV.U32 R13, RZ, RZ, R9 ;  /* 0x000000ffff0d7224 */ /* 0x000fe400078e0009 */
[----:B------:R-:W-:Y:S02]  /*15e00*/  IMAD.MOV.U32 R12, RZ, RZ, 0x3 ;  /* 0x00000003ff0c7424 */ /* 0x000fe400078e00ff */
[----:B------:R-:W-:-:S08]  /*15e10*/  IMAD.MOV.U32 R3, RZ, RZ, R14 ;  /* 0x000000ffff037224 */ /* 0x000fd000078e000e */
[----:B0-----:R-:W-:Y:S05]  /*15e20*/  WARPSYNC.COLLECTIVE R15, `(.L_x_11019) ;  /* 0x000000000f087348 */ /* 0x001fea0003c00000 */
[----:B------:R1:W2:Y:S02]  /*15e30*/  SHFL.IDX P6, R14, R13, R12, R11 ;  /* 0x0000000c0d0e7389 */ /* 0x0002a400000c000b */
[----:B012---:R-:W-:Y:S01]  /*15e40*/  ENDCOLLECTIVE ;  /* 0x000000000000791b */ /* 0x007fe20003800000 */
.L_x_11019:
[----:B------:R-:W-:-:S04]  /*15e50*/  LOP3.LUT R3, R3, R2, RZ, 0x3c, !PT ;  /* 0x0000000203037212 */ /* 0x000fc800078e3cff */
[----:B------:R-:W-:-:S04]  /*15e60*/  LOP3.LUT R2, R3, R2, RZ, 0x3c, !PT ;  /* 0x0000000203027212 */ /* 0x000fc800078e3cff */
[----:B------:R-:W-:Y:S01]  /*15e70*/  LOP3.LUT R3, R3, R2, RZ, 0x3c, !PT ;  /* 0x0000000203037212 */ /* 0x000fe200078e3cff */
[----:B------:R-:W-:Y:S02]  /*15e80*/  IMAD.MOV.U32 R13, RZ, RZ, R0 ;  /* 0x000000ffff0d7224 */ /* 0x000fe400078e0000 */
[----:B------:R-:W-:Y:S01]  /*15e90*/  @P0 IMAD.WIDE.U32 R2, R27, 0x2, R2 ;  /* 0x000000021b020825 */ /* 0x000fe200078e0002 */
[----:B------:R-:W-:-:S05]  /*15ea0*/  @P0 LEA R27, R28, UR47, 0x1 ;  /* 0x0000002f1c1b0c11 */ /* 0x000fca000f8e08ff */
[----:B------:R-:W-:Y:S01]  /*15eb0*/  @!PT LDS RZ, [RZ] ;  /* 0x00000000fffff984 */ /* 0x000fe20000000800 */
[----:B------:R-:W-:Y:S01]  /*15ec0*/  @!PT LDS RZ, [RZ] ;  /* 0x00000000fffff984 */ /* 0x000fe20000000800 */
[----:B------:R-:W-:Y:S01]  /*15ed0*/  @!PT LDS RZ, [RZ] ;  /* 0x00000000fffff984 */ /* 0x000fe20000000800 */
[----:B------:R0:W-:Y:S01]  /*15ee0*/  @P0 LDGSTS.E.BYPASS.LTC128B.128 [R27+0x16400], desc[UR36][R2.64], !P4 ;  /* 0x16400000021b0fae */ /* 0x0001e2000e101d64 */
[----:B------:R-:W-:-:S03]  /*15ef0*/  IMAD.MOV.U32 R9, RZ, RZ, R14 ;  /* 0x000000ffff097224 */ /* 0x000fc600078e000e */
[----:B------:R0:W-:Y:S04]  /*15f00*/  @P0 LDGSTS.E.BYPASS.LTC128B.128 [R27+0x18400], desc[UR36][R2.64+0x40], !P3 ;  /* 0x18400040021b0fae */ /* 0x0001e8000d901d64 */
[----:B------:R0:W-:Y:S02]  /*15f10*/  @P0 LDGSTS.E.BYPASS.LTC128B.128 [R27+0x1a400], desc[UR36][R2.64+0x80], !P2 ;  /* 0x1a400080021b0fae */ /* 0x0001e4000d101d64 */
[----:B0-----:R-:W-:Y:S05]  /*15f20*/  WARPSYNC.COLLECTIVE R15, `(.L_x_11020) ;  /* 0x000000000f087348 */ /* 0x001fea0003c00000 */
[----:B------:R1:W2:Y:S02]  /*15f30*/  SHFL.IDX P6, R14, R13, R12, R11 ;  /* 0x0000000c0d0e7389 */ /* 0x0002a400000c000b */
[----:B012---:R-:W-:Y:S01]  /*15f40*/  ENDCOLLECTIVE ;  /* 0x000000000000791b */ /* 0x007fe20003800000 */
.L_x_11020:
[----:B------:R-:W-:Y:S05]  /*15f50*/  BRA `(.L_x_11021) ;  /* 0xffffffd0002c7947 */ /* 0x000fea000383ffff */
.L_x_10974:
[----:B------:R-:W-:Y:S02]  /*15f60*/  IMAD.MOV.U32 R13, RZ, RZ, R9 ;  /* 0x000000ffff0d7224 */ /* 0x000fe400078e0009 */
[----:B------:R-:W-:Y:S02]  /*15f70*/  IMAD.MOV.U32 R12, RZ, RZ, RZ ;  /* 0x000000ffff0c7224 */ /* 0x000fe400078e00ff */
[----:B------:R-:W-:Y:S02]  /*15f80*/  IMAD.MOV.U32 R11, RZ, RZ, 0x1c1f ;  /* 0x00001c1fff0b7424 */ /* 0x000fe400078e00ff */
[----:B------:R-:W-:Y:S02]  /*15f90*/  IMAD.MOV.U32 R15, RZ, RZ, -0x1 ;  /* 0xffffffffff0f7424 */ /* 0x000fe400078e00ff */
[----:B------:R-:W-:Y:S02]  /*15fa0*/  VIADD R6, R21, UR42 ;  /* 0x0000002a15067c36 */ /* 0x000fe40008000000 */
[----:B------:R-:W-:-:S07]  /*15fb0*/  IMAD.MOV.U32 R24, RZ, RZ, 0x1 ;  /* 0x00000001ff187424 */ /* 0x000fce00078e00ff */
[----:B------:R-:W-:Y:S05]  /*15fc0*/  WARPSYNC.COLLECTIVE R15, `(.L_x_11022) ;  /* 0x000000000f087348 */ /* 0x000fea0003c00000 */
[----:B------:R0:W1:Y:S02]  /*15fd0*/  SHFL.IDX P6, R14, R13, R12, R11 ;  /* 0x0000000c0d0e7389 */ /* 0x00006400000c000b */
[----:B01----:R-:W-:Y:S01]  /*15fe0*/  ENDCOLLECTIVE ;  /* 0x000000000000791b */ /* 0x003fe20003800000 */
.L_x_11022:
[----:B------:R-:W-:Y:S02]  /*15ff0*/  VIADD R5, R6, 0x20 ;  /* 0x0000002006057836 */ /* 0x000fe40000000000 */
[----:B------:R-:W-:Y:S02]  /*16000*/  IMAD.MOV.U32 R13, RZ, RZ, R7 ;  /* 0x000000ffff0d7224 */ /* 0x000fe400078e0007 */
[----:B------:R-:W-:-:S07]  /*16010*/  IMAD.MOV.U32 R2, RZ, RZ, R14 ;  /* 0x000000ffff027224 */ /* 0x000fce00078e000e */
[----:B------:R-:W-:Y:S05]  /*16020*/  WARPSYNC.COLLECTIVE R15, `(.L_x_11023) ;  /* 0x000000000f087348 */ /* 0x000fea0003c00000 */
[----:B------:R0:W1:Y:S02]  /*16030*/  SHFL.IDX P6, R14, R13, R12, R11 ;  /* 0x0000000c0d0e7389 */ /* 0x00006400000c000b */
[----:B01----:R-:W-:Y:S01]  /*16040*/  ENDCOLLECTIVE ;  /* 0x000000000000791b */ /* 0x003fe20003800000 */
.L_x_11023:
[----:B------:R-:W-:Y:S01]  /*16050*/  ULDC UR4, c[0x0][0x288] ;  /* 0x0000a20000047ab9 */ /* 0x000fe20000000800 */
[----:B------:R-:W-:Y:S02]  /*16060*/  IMAD.MOV.U32 R3, RZ, RZ, R2 ;  /* 0x000000ffff037224 */ /* 0x000fe400078e0002 */
        /* <DEDUP_REMOVED lines=9> */
.L_x_11024:
        /* <DEDUP_REMOVED lines=13> */
.L_x_11025:
[----:B------:R-:W-:Y:S02]  /*161d0*/  VIADD R3, R6, 0x40 ;  /* 0x0000004006037836 */ /* 0x000fe40000000000 */
[----:B------:R-:W-:Y:S01]  /*161e0*/  IMAD.MOV.U32 R5, RZ, RZ, R4 ;  /* 0x000000ffff057224 */ /* 0x000fe200078e0004 */
[----:B------:R-:W-:Y:S01]  /*161f0*/  @!P2 LEA R25, R28, UR47, 0x1 ;  /* 0x0000002f1c19ac11 */ /* 0x000fe2000f8e08ff */
[----:B------:R-:W-:Y:S02]  /*16200*/  IMAD.MOV.U32 R13, RZ, RZ, R9 ;  /* 0x000000ffff0d7224 */ /* 0x000fe400078e0009 */
[----:B------:R-:W-:Y:S02]  /*16210*/  IMAD.MOV.U32 R12, RZ, RZ, 0x2 ;  /* 0x00000002ff0c7424 */ /* 0x000fe400078e00ff */
[----:B------:R-:W-:-:S07]  /*16220*/  IMAD.MOV.U32 R4, RZ, RZ, R14 ;  /* 0x000000ffff047224 */ /* 0x000fce00078e000e */
[----:B------:R-:W-:Y:S05]  /*16230*/  WARPSYNC.COLLECTIVE R15, `(.L_x_11026) ;  /* 0x000000000f087348 */ /* 0x000fea0003c00000 */
[----:B------:R0:W1:Y:S02]  /*16240*/  SHFL.IDX P6, R14, R13, R12, R11 ;  /* 0x0000000c0d0e7389 */ /* 0x00006400000c000b */
[----:B01----:R-:W-:Y:S01]  /*16250*/  ENDCOLLECTIVE ;  /* 0x000000000000791b */ /* 0x003fe20003800000 */
.L_x_11026:
        /* <DEDUP_REMOVED lines=13> */
.L_x_11027:
        /* <DEDUP_REMOVED lines=8> */
.L_x_11028:
        /* <DEDUP_REMOVED lines=12> */
.L_x_11029:
[----:B------:R-:W-:-:S05]  /*16470*/  VIADD R3, R6, 0x60 ;  /* 0x0000006006037836 */ /* 0x000fca0000000000 */
[----:B------:R-:W-:Y:S01]  /*16480*/  ISETP.GE.AND P2, PT, R3, R0, PT ;  /* 0x000000000300720c */ /* 0x000fe20003f46270 */
[----:B------:R-:W-:Y:S02]  /*16490*/  VIADD R3, R6, 0x80 ;  /* 0x0000008006037836 */ /* 0x000fe40000000000 */
[----:B------:R-:W-:Y:S02]  /*164a0*/  IMAD.MOV.U32 R13, RZ, RZ, R8 ;  /* 0x000000ffff0d7224 */ /* 0x000fe400078e0008 */
[----:B------:R-:W-:-:S08]  /*164b0*/  IMAD.MOV.U32 R12, RZ, RZ, RZ ;  /* 0x000000ffff0c7224 */ /* 0x000fd000078e00ff */
[----:B------:R-:W-:Y:S01]  /*164c0*/  @!P2 LEA R25, R28, UR47, 0x1 ;  /* 0x0000002f1c19ac11 */ /* 0x000fe2000f8e08ff */
[----:B------:R-:W-:-:S07]  /*164d0*/  IMAD.MOV.U32 R4, RZ, RZ, R14 ;  /* 0x000000ffff047224 */ /* 0x000fce00078e000e */
[----:B------:R-:W-:Y:S05]  /*164e0*/  WARPSYNC.COLLECTIVE R15, `(.L_x_11030) ;  /* 0x000000000f087348 */ /* 0x000fea0003c00000 */
[----:B------:R0:W1:Y:S02]  /*164f0*/  SHFL.IDX P6, R14, R13, R12, R11 ;  /* 0x0000000c0d0e7389 */ /* 0x00006400000c000b */
[----:B01----:R-:W-:Y:S01]  /*16500*/  ENDCOLLECTIVE ;  /* 0x000000000000791b */ /* 0x003fe20003800000 */
.L_x_11030:
        /* <DEDUP_REMOVED lines=13> */
.L_x_11031:
[----:B------:R-:W-:Y:S01]  /*165e0*/  @!P2 LEA R7, R28, UR47, 0x1 ;  /* 0x0000002f1c07ac11 */ /* 0x000fe2000f8e08ff */
[----:B------:R-:W-:Y:S02]  /*165f0*/  IMAD.MOV.U32 R13, RZ, RZ, R8 ;  /* 0x000000ffff0d7224 */ /* 0x000fe400078e0008 */
[----:B------:R-:W-:Y:S02]  /*16600*/  IMAD.MOV.U32 R12, RZ, RZ, 0x1 ;  /* 0x00000001ff0c7424 */ /* 0x000fe400078e00ff */
[----:B------:R-:W-:-:S07]  /*16610*/  IMAD.MOV.U32 R2, RZ, RZ, R14 ;  /* 0x000000ffff027224 */ /* 0x000fce00078e000e */
[----:B------:R-:W-:Y:S05]  /*16620*/  WARPSYNC.COLLECTIVE R15, `(.L_x_11032) ;  /* 0x000000000f087348 */ /* 0x000fea0003c00000 */
[----:B------:R0:W1:Y:S02]  /*16630*/  SHFL.IDX P6, R14, R13, R12, R11 ;  /* 0x0000000c0d0e7389 */ /* 0x00006400000c000b */
[----:B01----:R-:W-:Y:S01]  /*16640*/  ENDCOLLECTIVE ;  /* 0x000000000000791b */ /* 0x003fe20003800000 */
.L_x_11032:
        /* <DEDUP_REMOVED lines=12> */
.L_x_11033:
[----:B------:R-:W-:Y:S05]  /*16710*/  BRA `(.L_x_11034) ;  /* 0xffffffd400147947 */ /* 0x000fea000383ffff */
.L_x_10977:
[----:B0-----:R-:W-:-:S04]  /*16720*/  IMAD.U32 R3, RZ, RZ, UR47 ;  /* 0x0000002fff037e24 */ /* 0x001fc8000f8e00ff */
[----:B------:R0:W1:Y:S03]  /*16730*/  SYNCS.PHASECHK.TRANS64.TRYWAIT P1, [R3+URZ+0x2d820], R0 ;  /* 0x02d82000030075a7 */ /* 0x000066000802017f */
[----:B-1----:R-:W-:Y:S05]  /*16740*/  @!P1 NANOSLEEP.SYNCS 0x989680 ;  /* 0x009896800000995d */ /* 0x002fea0003900000 */
[----:B------:R-:W1:Y:S02]  /*16750*/  @!P1 SYNCS.PHASECHK.TRANS64 P1, [R3+URZ+0x2d820], R0 ;  /* 0x02d82000030095a7 */ /* 0x000e64000802007f */
[----:B-1----:R-:W-:Y:S05]  /*16760*/  @!P1 BRA `(.L_x_10977) ;  /* 0xfffffffc00ec9947 */ /* 0x002fea000383ffff */
[----:B------:R-:W-:Y:S05]  /*16770*/  BRA `(.L_x_11035) ;  /* 0xffffffd400647947 */ /* 0x000fea000383ffff */
.L_x_10981:
[----:B0-----:R0:W1:Y:S02]  /*16780*/  SYNCS.PHASECHK.TRANS64.TRYWAIT P0, [R7+URZ+0x2d840], R2 ;  /* 0x02d84002070075a7 */ /* 0x001064000800017f */
[----:B-1----:R-:W-:Y:S05]  /*16790*/  @!P0 NANOSLEEP.SYNCS 0x989680 ;  /* 0x009896800000895d */ /* 0x002fea0003900000 */
[----:B------:R-:W1:Y:S02]  /*167a0*/  @!P0 SYNCS.PHASECHK.TRANS64 P0, [R7+URZ+0x2d840], R2 ;  /* 0x02d84002070085a7 */ /* 0x000e64000800007f */
[----:B-1----:R-:W-:Y:S05]  /*167b0*/  @!P0 BRA `(.L_x_10981) ;  /* 0xfffffffc00f08947 */ /* 0x002fea000383ffff */
[----:B------:R-:W-:Y:S05]  /*167c0*/  BRA `(.L_x_11036) ;  /* 0xffffffd8005c7947 */ /* 0x000fea000383ffff */
.L_x_10982:
        /* <DEDUP_REMOVED lines=8> */
.L_x_11038:
[----:B------:R-:W-:Y:S05]  /*16850*/  BSYNC B1 ;  /* 0x0000000000017941 */ /* 0x000fea0003800000 */
.L_x_11037:
[----:B------:R-:W0:Y:S01]  /*16860*/  S2R R27, SR_TID.X ;  /* 0x00000000001b7919 */ /* 0x000e220000002100 */
[----:B------:R-:W-:Y:S01]  /*16870*/  IMAD.MOV.U32 R13, RZ, RZ, R8 ;  /* 0x000000ffff0d7224 */ /* 0x000fe200078e0008 */
[----:B------:R-:W-:Y:S01]  /*16880*/  LOP3.LUT R16, R16, 0xffefffff, RZ, 0xc0, !PT ;  /* 0xffefffff10107812 */ /* 0x000fe200078ec0ff */
[----:B------:R-:W-:Y:S01]  /*16890*/  IMAD.MOV.U32 R12, RZ, RZ, RZ ;  /* 0x000000ffff0c7224 */ /* 0x000fe200078e00ff */
[----:B------:R-:W-:Y:S01]  /*168a0*/  LEA R9, R9, UR47, 0x1 ;  /* 0x0000002f09097c11 */ /* 0x000fe2000f8e08ff */
[----:B------:R-:W-:Y:S01]  /*168b0*/  IMAD.MOV.U32 R11, RZ, RZ, 0x1c1f ;  /* 0x00001c1fff0b7424 */ /* 0x000fe200078e00ff */
[----:B------:R-:W-:Y:S01]  /*168c0*/  @P1 LOP3.LUT R16, R16, 0x100000, RZ, 0xfc, !PT ;  /* 0x0010000010101812 */ /* 0x000fe200078efcff */
[----:B------:R-:W-:Y:S02]  /*168d0*/  IMAD.MOV.U32 R15, RZ, RZ, -0x1 ;  /* 0xffffffffff0f7424 */ /* 0x000fe400078e00ff */
[----:B------:R-:W-:Y:S01]  /*168e0*/  IMAD.MOV.U32 R3, RZ, RZ, R14 ;  /* 0x000000ffff037224 */ /* 0x000fe200078e000e */
[----:B------:R-:W-:-:S13]  /*168f0*/  LOP3.LUT P1, RZ, R16, 0x4, RZ, 0xc0, !PT ;  /* 0x0000000410ff7812 */ /* 0x000fda000782c0ff */
[----:B0-----:R-:W-:Y:S05]  /*16900*/  WARPSYNC.COLLECTIVE R15, `(.L_x_11039) ;  /* 0x000000000f087348 */ /* 0x001fea0003c00000 */
[----:B------:R1:W2:Y:S02]  /*16910*/  SHFL.IDX P6, R14, R13, R12, R11 ;  /* 0x0000000c0d0e7389 */ /* 0x0002a400000c000b */
[----:B012---:R-:W-:Y:S01]  /*16920*/  ENDCOLLECTIVE ;  /* 0x000000000000791b */ /* 0x007fe20003800000 */
.L_x_11039:
[----:B------:R-:W-:Y:S02]  /*16930*/  IMAD.MOV.U32 R13, RZ, RZ, R19 ;  /* 0x000000ffff0d7224 */ /* 0x000fe400078e0013 */
[----:B------:R-:W-:Y:S02]  /*16940*/  IMAD.MOV.U32 R12, RZ, RZ, 0x1 ;  /* 0x00000001ff0c7424 */ /* 0x000fe400078e00ff */
[----:B------:R-:W-:Y:S02]  /*16950*/  IMAD.SHL.U32 R27, R27, 0x8, RZ ;  /* 0x000000081b1b7824 */ /* 0x000fe400078e00ff */
[----:B------:R-:W-:-:S03]  /*16960*/  IMAD.MOV.U32 R2, RZ, RZ, R14 ;  /* 0x000000ffff027224 */ /* 0x000fc600078e000e */
[----:B------:R-:W-:-:S07]  /*16970*/  LOP3.LUT R27, R27, 0x18, RZ, 0xc0, !PT ;  /* 0x000000181b1b7812 */ /* 0x000fce00078ec0ff */
[----:B------:R-:W-:Y:S05]  /*16980*/  WARPSYNC.COLLECTIVE R15, `(.L_x_11040) ;  /* 0x000000000f087348 */ /* 0x000fea0003c00000 */
[----:B------:R0:W1:Y:S02]  /*16990*/  SHFL.IDX P6, R14, R13, R12, R11 ;  /* 0x0000000c0d0e7389 */ /* 0x00006400000c000b */
[----:B01----:R-:W-:Y:S01]  /*169a0*/  ENDCOLLECTIVE ;  /* 0x000000000000791b */ /* 0x003fe20003800000 */
.L_x_11040:
        /* <DEDUP_REMOVED lines=14> */
.L_x_11041:
[----:B------:R-:W-:Y:S02]  /*16a90*/  IMAD.MOV.U32 R13, RZ, RZ, R19 ;  /* 0x000000ffff0d7224 */ /* 0x000fe400078e0013 */
[----:B------:R-:W-:Y:S02]  /*16aa0*/  IMAD.MOV.U32 R12, RZ, RZ, 0x2 ;  /* 0x00000002ff0c7424 */ /* 0x000fe400078e00ff */
[----:B------:R-:W-:-:S07]  /*16ab0*/  IMAD.MOV.U32 R2, RZ, RZ, R14 ;  /* 0x000000ffff027224 */ /* 0x000fce00078e000e */
[----:B------:R-:W-:Y:S05]  /*16ac0*/  WARPSYNC.COLLECTIVE R15, `(.L_x_11042) ;  /* 0x000000000f087348 */ /* 0x000fea0003c00000 */
[----:B------:R0:W1:Y:S02]  /*16ad0*/  SHFL.IDX P6, R14, R13, R12, R11 ;  /* 0x0000000c0d0e7389 */ /* 0x00006400000c000b */
[----:B01----:R-:W-:Y:S01]  /*16ae0*/  ENDCOLLECTIVE ;  /* 0x000000000000791b */ /* 0x003fe20003800000 */
.L_x_11042:
        /* <DEDUP_REMOVED lines=13> */
.L_x_11043:
[----:B------:R-:W-:Y:S02]  /*16bc0*/  IMAD.MOV.U32 R13, RZ, RZ, R19 ;  /* 0x000000ffff0d7224 */ /* 0x000fe400078e0013 */
[----:B------:R-:W-:Y:S02]  /*16bd0*/  IMAD.MOV.U32 R12, RZ, RZ, 0x3 ;  /* 0x00000003ff0c7424 */ /* 0x000fe400078e00ff */
[----:B------:R-:W-:-:S07]  /*16be0*/  IMAD.MOV.U32 R2, RZ, RZ, R14 ;  /* 0x000000ffff027224 */ /* 0x000fce00078e000e */
[----:B------:R-:W-:Y:S05]  /*16bf0*/  WARPSYNC.COLLECTIVE R15, `(.L_x_11044) ;  /* 0x000000000f087348 */ /* 0x000fea0003c00000 */
[----:B------:R0:W1:Y:S02]  /*16c00*/  SHFL.IDX P6, R14, R13, R12, R11 ;  /* 0x0000000c0d0e7389 */ /* 0x00006400000c000b */
[----:B01----:R-:W-:Y:S01]  /*16c10*/  ENDCOLLECTIVE ;  /* 0x000000000000791b */ /* 0x003fe20003800000 */
.L_x_11044:
        /* <DEDUP_REMOVED lines=14> */
.L_x_11045:
[----:B------:R-:W-:Y:S01]  /*16d00*/  IMAD.MOV.U32 R2, RZ, RZ, R14 ;  /* 0x000000ffff027224 */ /* 0x000fe200078e000e */
[----:B------:R-:W-:Y:S06]  /*16d10*/  BRA `(.L_x_11046) ;  /* 0xffffffd400f47947 */ /* 0x000fec000383ffff */
.L_x_10987:
[----:B-1----:R1:W2:Y:S02]  /*16d20*/  SYNCS.PHASECHK.TRANS64.TRYWAIT P0, [R7+URZ+0x2d860], R2 ;  /* 0x02d86002070075a7 */ /* 0x0022a4000800017f */
[----:B--2---:R-:W-:Y:S05]  /*16d30*/  @!P0 NANOSLEEP.SYNCS 0x989680 ;  /* 0x009896800000895d */ /* 0x004fea0003900000 */
[----:B------:R-:W2:Y:S02]  /*16d40*/  @!P0 SYNCS.PHASECHK.TRANS64 P0, [R7+URZ+0x2d860], R2 ;  /* 0x02d86002070085a7 */ /* 0x000ea4000800007f */
[----:B--2---:R-:W-:Y:S05]  /*16d50*/  @!P0 BRA `(.L_x_10987) ;  /* 0xfffffffc00f08947 */ /* 0x004fea000383ffff */
[----:B------:R-:W-:Y:S05]  /*16d60*/  BRA `(.L_x_11047) ;  /* 0xffffffd800547947 */ /* 0x000fea000383ffff */
.L_x_10988:
        /* <DEDUP_REMOVED lines=8> */
.L_x_11049:
[----:B------:R-:W-:Y:S05]  /*16df0*/  BSYNC B1 ;  /* 0x0000000000017941 */ /* 0x000fea0003800000 */
.L_x_11048:
        /* <DEDUP_REMOVED lines=9> */
.L_x_11050:
[----:B------:R-:W-:Y:S02]  /*16e90*/  IMAD.MOV.U32 R13, RZ, RZ, R18 ;  /* 0x000000ffff0d7224 */ /* 0x000fe400078e0012 */
[----:B------:R-:W-:Y:S01]  /*16ea0*/  IMAD.MOV.U32 R12, RZ, RZ, 0x1 ;  /* 0x00000001ff0c7424 */ /* 0x000fe200078e00ff */
[----:B------:R-:W-:-:S13]  /*16eb0*/  IADD3 R2, P0, R14, R4, RZ ;  /* 0x000000040e027210 */ /* 0x000fda0007f1e0ff */
[----:B------:R-:W-:Y:S05]  /*16ec0*/  WARPSYNC.COLLECTIVE R15, `(.L_x_11051) ;  /* 0x000000000f087348 */ /* 0x000fea0003c00000 */
[----:B------:R0:W1:Y:S02]  /*16ed0*/  SHFL.IDX P6, R14, R13, R12, R11 ;  /* 0x0000000c0d0e7389 */ /* 0x00006400000c000b */
[----:B01----:R-:W-:Y:S01]  /*16ee0*/  ENDCOLLECTIVE ;  /* 0x000000000000791b */ /* 0x003fe20003800000 */
.L_x_11051:
        /* <DEDUP_REMOVED lines=15> */
.L_x_11052:
[----:B------:R-:W-:Y:S02]  /*16fe0*/  IMAD.MOV.U32 R13, RZ, RZ, R18 ;  /* 0x000000ffff0d7224 */ /* 0x000fe400078e0012 */
[----:B------:R-:W-:Y:S01]  /*16ff0*/  IMAD.MOV.U32 R12, RZ, RZ, 0x2 ;  /* 0x00000002ff0c7424 */ /* 0x000fe200078e00ff */
[----:B------:R-:W-:-:S13]  /*17000*/  IADD3 R2, P0, R14, R4, RZ ;  /* 0x000000040e027210 */ /* 0x000fda0007f1e0ff */
[----:B------:R-:W-:Y:S05]  /*17010*/  WARPSYNC.COLLECTIVE R15, `(.L_x_11053) ;  /* 0x000000000f087348 */ /* 0x000fea0003c00000 */
[----:B------:R0:W1:Y:S02]  /*17020*/  SHFL.IDX P6, R14, R13, R12, R11 ;  /* 0x0000000c0d0e7389 */ /* 0x00006400000c000b */
[----:B01----:R-:W-:Y:S01]  /*17030*/  ENDCOLLECTIVE ;  /* 0x000000000000791b */ /* 0x003fe20003800000 */
.L_x_11053:
        /* <DEDUP_REMOVED lines=15> */
.L_x_11054:
[----:B------:R-:W-:Y:S02]  /*17130*/  IMAD.MOV.U32 R13, RZ, RZ, R18 ;  /* 0x000000ffff0d7224 */ /* 0x000fe400078e0012 */
[----:B------:R-:W-:Y:S01]  /*17140*/  IMAD.MOV.U32 R12, RZ, RZ, 0x3 ;  /* 0x00000003ff0c7424 */ /* 0x000fe200078e00ff */
[----:B------:R-:W-:-:S13]  /*17150*/  IADD3 R2, P0, R14, R4, RZ ;  /* 0x000000040e027210 */ /* 0x000fda0007f1e0ff */
[----:B------:R-:W-:Y:S05]  /*17160*/  WARPSYNC.COLLECTIVE R15, `(.L_x_11055) ;  /* 0x000000000f087348 */ /* 0x000fea0003c00000 */
[----:B------:R0:W1:Y:S02]  /*17170*/  SHFL.IDX P6, R14, R13, R12, R11 ;  /* 0x0000000c0d0e7389 */ /* 0x00006400000c000b */
[----:B01----:R-:W-:Y:S01]  /*17180*/  ENDCOLLECTIVE ;  /* 0x000000000000791b */ /* 0x003fe20003800000 */
.L_x_11055:
        /* <DEDUP_REMOVED lines=12> */
.L_x_11056:
[----:B------:R-:W-:Y:S01]  /*17250*/  @!PT LDS RZ, [RZ] ;  /* 0x00000000fffff984 */ /* 0x000fe20000000800 */
[----:B------:R-:W-:Y:S01]  /*17260*/  @!PT LDS RZ, [RZ] ;  /* 0x00000000fffff984 */ /* 0x000fe20000000800 */
[----:B------:R-:W-:Y:S01]  /*17270*/  @!PT LDS RZ, [RZ] ;  /* 0x00000000fffff984 */ /* 0x000fe20000000800 */
[----:B------:R0:W-:Y:S01]  /*17280*/  LDGSTS.E.BYPASS.LTC128B.128 [R8+0x3400], desc[UR36][R2.64+0x40], !P0 ;  /* 0x0340004002087fae */ /* 0x0001e2000c101d64 */
[----:B------:R-:W-:-:S13]  /*17290*/  ISETP.LT.OR P0, PT, R0, 0x41, P1 ;  /* 0x000000410000780c */ /* 0x000fda0000f01670 */
[----:B------:R0:W-:Y:S01]  /*172a0*/  LDGSTS.E.BYPASS.LTC128B.128 [R8+0x5400], desc[UR36][R2.64+0x80], !P0 ;  /* 0x0540008002087fae */ /* 0x0001e2000c101d64 */
[----:B------:R-:W-:Y:S05]  /*172b0*/  BRA `(.L_x_11057) ;  /* 0xffffffd400947947 */ /* 0x000fea000383ffff */
.L_x_10994:
[----:B0-----:R0:W1:Y:S02]  /*172c0*/  SYNCS.PHASECHK.TRANS64.TRYWAIT P0, [R0+URZ+0x2d860], R3 ;  /* 0x02d86003000075a7 */ /* 0x001064000800017f */
[----:B-1----:R-:W-:Y:S05]  /*172d0*/  @!P0 NANOSLEEP.SYNCS 0x989680 ;  /* 0x009896800000895d */ /* 0x002fea0003900000 */
[----:B------:R-:W1:Y:S02]  /*172e0*/  @!P0 SYNCS.PHASECHK.TRANS64 P0, [R0+URZ+0x2d860], R3 ;  /* 0x02d86003000085a7 */ /* 0x000e64000800007f */
[----:B-1----:R-:W-:Y:S05]  /*172f0*/  @!P0 BRA `(.L_x_10994) ;  /* 0xfffffffc00f08947 */ /* 0x002fea000383ffff */
[----:B------:R-:W-:Y:S05]  /*17300*/  BRA `(.L_x_11058) ;  /* 0xffffffd800907947 */ /* 0x000fea000383ffff */
.L_x_10995:
        /* <DEDUP_REMOVED lines=8> */
.L_x_11060:
[----:B------:R-:W-:Y:S05]  /*17390*/  BSYNC B0 ;  /* 0x0000000000007941 */ /* 0x000fea0003800000 */
.L_x_11059:
[----:B------:R-:W0:Y:S01]  /*173a0*/  S2R R2, SR_TID.X ;  /* 0x0000000000027919 */ /* 0x000e220000002100 */
[----:B------:R-:W-:Y:S01]  /*173b0*/  IMAD.MOV.U32 R13, RZ, RZ, R17 ;  /* 0x000000ffff0d7224 */ /* 0x000fe200078e0011 */
[----:B------:R-:W-:Y:S01]  /*173c0*/  LEA R4, R4, UR47, 0x1 ;  /* 0x0000002f04047c11 */ /* 0x000fe2000f8e08ff */
[----:B------:R-:W-:Y:S02]  /*173d0*/  IMAD.MOV.U32 R12, RZ, RZ, RZ ;  /* 0x000000ffff0c7224 */ /* 0x000fe400078e00ff */
[----:B------:R-:W-:Y:S02]  /*173e0*/  IMAD.MOV.U32 R11, RZ, RZ, 0x1c1f ;  /* 0x00001c1fff0b7424 */ /* 0x000fe400078e00ff */
[----:B------:R-:W-:Y:S02]  /*173f0*/  IMAD.MOV.U32 R15, RZ, RZ, -0x1 ;  /* 0xffffffffff0f7424 */ /* 0x000fe400078e00ff */
[----:B------:R-:W-:-:S07]  /*17400*/  IMAD.MOV.U32 R3, RZ, RZ, R14 ;  /* 0x000000ffff037224 */ /* 0x000fce00078e000e */
[----:B0-----:R-:W-:Y:S05]  /*17410*/  WARPSYNC.COLLECTIVE R15, `(.L_x_11061) ;  /* 0x000000000f087348 */ /* 0x001fea0003c00000 */
[----:B------:R1:W2:Y:S02]  /*17420*/  SHFL.IDX P6, R14, R13, R12, R11 ;  /* 0x0000000c0d0e7389 */ /* 0x0002a400000c000b */
[----:B012---:R-:W-:Y:S01]  /*17430*/  ENDCOLLECTIVE ;  /* 0x000000000000791b */ /* 0x007fe20003800000 */
.L_x_11061:
[----:B------:R-:W-:Y:S02]  /*17440*/  ULDC UR4, c[0x0][0x2f4] ;  /* 0x0000bd0000047ab9 */ /* 0x000fe40000000800 */
[----:B------:R-:W-:-:S04]  /*17450*/  ISETP.GE.AND P2, PT, R9, UR4, PT ;  /* 0x0000000409007c0c */ /* 0x000fc8000bf46270 */
[----:B------:R-:W-:Y:S01]  /*17460*/  ISETP.LT.OR P3, PT, R5, 0x1, P2 ;  /* 0x000000010500780c */ /* 0x000fe20001761670 */
[----:B------:R-:W-:Y:S02]  /*17470*/  IMAD.MOV.U32 R13, RZ, RZ, R18 ;  /* 0x000000ffff0d7224 */ /* 0x000fe400078e0012 */
        /* <DEDUP_REMOVED lines=11> */
.L_x_11062:
[----:B------:R-:W-:Y:S01]  /*17530*/  ISETP.LT.OR P4, PT, R5, 0x1, P1 ;  /* 0x000000010500780c */ /* 0x000fe20000f81670 */
[----:B------:R-:W-:Y:S01]  /*17540*/  IMAD.WIDE.U32 R2, R9, 0x2, R2 ;  /* 0x0000000209027825 */ /* 0x000fe200078e0002 */
[----:B------:R-:W-:-:S04]  /*17550*/  ISETP.LT.OR P5, PT, R5, 0x1, P0 ;  /* 0x000000010500780c */ /* 0x000fc800007a1670 */
[----:B------:R-:W-:Y:S01]  /*17560*/  @!PT LDS RZ, [RZ] ;  /* 0x00000000fffff984 */ /* 0x000fe20000000800 */
[----:B------:R-:W-:Y:S01]  /*17570*/  @!PT LDS RZ, [RZ] ;  /* 0x00000000fffff984 */ /* 0x000fe20000000800 */
[----:B------:R-:W-:Y:S01]  /*17580*/  @!PT LDS RZ, [RZ] ;  /* 0x00000000fffff984 */ /* 0x000fe20000000800 */
[----:B------:R0:W-:Y:S01]  /*17590*/  LDGSTS.E.BYPASS.LTC128B.128 [R4+0x400], desc[UR36][R2.64], !P3 ;  /* 0x0040000002047fae */ /* 0x0001e2000d901d64 */
[----:B------:R-:W-:Y:S01]  /*175a0*/  ISETP.LT.OR P3, PT, R5, 0x21, P2 ;  /* 0x000000210500780c */ /* 0x000fe20001761670 */
[----:B------:R-:W-:-:S05]  /*175b0*/  IMAD.MOV.U32 R13, RZ, RZ, R17 ;  /* 0x000000ffff0d7224 */ /* 0x000fca00078e0011 */
        /* <DEDUP_REMOVED lines=8> */
.L_x_11063:
        /* <DEDUP_REMOVED lines=8> */
.L_x_11064:
        /* <DEDUP_REMOVED lines=15> */
.L_x_11065:
[----:B------:R-:W-:Y:S02]  /*177b0*/  IMAD.MOV.U32 R3, RZ, RZ, R7 ;  /* 0x000000ffff037224 */ /* 0x000fe400078e0007 */
[----:B------:R-:W-:Y:S02]  /*177c0*/  IMAD.MOV.U32 R13, RZ, RZ, R18 ;  /* 0x000000ffff0d7224 */ /* 0x000fe400078e0012 */
[----:B------:R-:W-:Y:S02]  /*177d0*/  IMAD.MOV.U32 R12, RZ, RZ, 0x3 ;  /* 0x00000003ff0c7424 */ /* 0x000fe400078e00ff */
[----:B------:R-:W-:-:S07]  /*177e0*/  IMAD.MOV.U32 R8, RZ, RZ, R14 ;  /* 0x000000ffff087224 */ /* 0x000fce00078e000e */
[----:B------:R-:W-:Y:S05]  /*177f0*/  WARPSYNC.COLLECTIVE R15, `(.L_x_11066) ;  /* 0x000000000f087348 */ /* 0x000fea0003c00000 */
[----:B------:R0:W1:Y:S02]  /*17800*/  SHFL.IDX P6, R14, R13, R12, R11 ;  /* 0x0000000c0d0e7389 */ /* 0x00006400000c000b */
[----:B01----:R-:W-:Y:S01]  /*17810*/  ENDCOLLECTIVE ;  /* 0x000000000000791b */ /* 0x003fe20003800000 */
.L_x_11066:
        /* <DEDUP_REMOVED lines=13> */
.L_x_11067:
[----:B------:R-:W-:Y:S05]  /*178f0*/  BRA `(.L_x_11068) ;  /* 0xffffffd400d87947 */ /* 0x000fea000383ffff */
.L_x_10998:
[----:B0-----:R0:W1:Y:S02]  /*17900*/  SYNCS.PHASECHK.TRANS64.TRYWAIT P0, [R7+URZ+0x2d820], R6 ;  /* 0x02d82006070075a7 */ /* 0x001064000800017f */
[----:B-1----:R-:W-:Y:S05]  /*17910*/  @!P0 NANOSLEEP.SYNCS 0x989680 ;  /* 0x009896800000895d */ /* 0x002fea0003900000 */
[----:B------:R-:W1:Y:S02]  /*17920*/  @!P0 SYNCS.PHASECHK.TRANS64 P0, [R7+URZ+0x2d820], R6 ;  /* 0x02d82006070085a7 */ /* 0x000e64000800007f */
[----:B-1----:R-:W-:Y:S05]  /*17930*/  @!P0 BRA `(.L_x_10998) ;  /* 0xfffffffc00f08947 */ /* 0x002fea000383ffff */
[----:B------:R-:W-:Y:S05]  /*17940*/  BRA `(.L_x_11069) ;  /* 0xffffffd800547947 */ /* 0x000fea000383ffff */
.L_x_10999:
        /* <DEDUP_REMOVED lines=11> */
.L_x_11071:
[----:B------:R-:W-:Y:S05]  /*17a00*/  BSYNC B0 ;  /* 0x0000000000007941 */ /* 0x000fea0003800000 */
.L_x_11070:
[----:B------:R-:W-:Y:S05]  /*17a10*/  BRA `(.L_x_11072) ;  /* 0xffffffd800387947 */ /* 0x000fea000383ffff */
.L_x_11000:
[----:B------:R-:W-:Y:S01]  /*17a20*/  BSSY B0, `(.L_x_11073) ;  /* 0x0000006000007945 */ /* 0x000fe20003800000 */
[----:B------:R-:W-:-:S07]  /*17a30*/  IMAD.MOV.U32 R15, RZ, RZ, -0x1 ;  /* 0xffffffffff0f7424 */ /* 0x000fce00078e00ff */
[----:B01---5:R-:W-:Y:S05]  /*17a40*/  WARPSYNC.COLLECTIVE R15, `(.L_x_11074) ;  /* 0x000000000f0c7348 */ /* 0x023fea0003c00000 */
[----:B------:R-:W-:Y:S02]  /*17a50*/  ELECT P6, UR62, PT ;  /* 0x00000000003e782f */ /* 0x000fe400038c0000 */
[----:B------:R-:W-:Y:S01]  /*17a60*/  MOV R14, UR62 ;  /* 0x0000003e000e7c02 */ /* 0x000fe20008000f00 */
[----:B01---5:R-:W-:Y:S10]  /*17a70*/  ENDCOLLECTIVE ;  /* 0x000000000000791b */ /* 0x023ff40003800000 */
.L_x_11074:
[----:B------:R-:W-:Y:S05]  /*17a80*/  BSYNC B0 ;  /* 0x0000000000007941 */ /* 0x000fea0003800000 */
.L_x_11073:
[----:B------:R-:W-:Y:S05]  /*17a90*/  BRA `(.L_x_11075) ;  /* 0xffffffd8002c7947 */ /* 0x000fea000383ffff */
.L_x_11002:
[----:B-1----:R1:W2:Y:S02]  /*17aa0*/  SYNCS.PHASECHK.TRANS64.TRYWAIT P1, [R5+URZ+0x2d840], R4 ;  /* 0x02d84004050075a7 */ /* 0x0022a4000802017f */
[----:B--2---:R-:W-:Y:S05]  /*17ab0*/  @!P1 NANOSLEEP.SYNCS 0x989680 ;  /* 0x009896800000995d */ /* 0x004fea0003900000 */
[----:B------:R-:W2:Y:S02]  /*17ac0*/  @!P1 SYNCS.PHASECHK.TRANS64 P1, [R5+URZ+0x2d840], R4 ;  /* 0x02d84004050095a7 */ /* 0x000ea4000802007f */
[----:B--2---:R-:W-:Y:S05]  /*17ad0*/  @!P1 BRA `(.L_x_11002) ;  /* 0xfffffffc00f09947 */ /* 0x004fea000383ffff */
[----:B------:R-:W-:Y:S05]  /*17ae0*/  BRA `(.L_x_11076) ;  /* 0xffffffd800547947 */ /* 0x000fea000383ffff */
.L_x_11004:
[----:B--2---:R2:W3:Y:S02]  /*17af0*/  SYNCS.PHASECHK.TRANS64.TRYWAIT P1, [R3+URZ+0x2d840], R0 ;  /* 0x02d84000030075a7 */ /* 0x0044e4000802017f */
[----:B---3--:R-:W-:Y:S05]  /*17b00*/  @!P1 NANOSLEEP.SYNCS 0x989680 ;  /* 0x009896800000995d */ /* 0x008fea0003900000 */
[----:B------:R-:W3:Y:S02]  /*17b10*/  @!P1 SYNCS.PHASECHK.TRANS64 P1, [R3+URZ+0x2d840], R0 ;  /* 0x02d84000030095a7 */ /* 0x000ee4000802007f */
[----:B---3--:R-:W-:Y:S05]  /*17b20*/  @!P1 BRA `(.L_x_11004) ;  /* 0xfffffffc00f09947 */ /* 0x008fea000383ffff */
[----:B------:R-:W-:Y:S05]  /*17b30*/  BRA `(.L_x_11077) ;  /* 0xffffffd800607947 */ /* 0x000fea000383ffff */
.L_x_11006:
[----:B---3--:R3:W4:Y:S02]  /*17b40*/  SYNCS.PHASECHK.TRANS64.TRYWAIT P1, [R5+URZ+0x2d860], R4 ;  /* 0x02d86004050075a7 */ /* 0x008724000802017f */
[----:B----4-:R-:W-:Y:S05]  /*17b50*/  @!P1 NANOSLEEP.SYNCS 0x989680 ;  /* 0x009896800000995d */ /* 0x010fea0003900000 */
[----:B------:R-:W4:Y:S02]  /*17b60*/  @!P1 SYNCS.PHASECHK.TRANS64 P1, [R5+URZ+0x2d860], R4 ;  /* 0x02d86004050095a7 */ /* 0x000f24000802007f */
[----:B----4-:R-:W-:Y:S05]  /*17b70*/  @!P1 BRA `(.L_x_11006) ;  /* 0xfffffffc00f09947 */ /* 0x010fea000383ffff */
[----:B------:R-:W-:Y:S05]  /*17b80*/  BRA `(.L_x_11078) ;  /* 0xffffffd8005c7947 */ /* 0x000fea000383ffff */
.L_x_11079:
        /* <DEDUP_REMOVED lines=15> */
.L_x_16000:


//--------------------- .text._ZN7cutlass13device_kernelIN5flash11enable_sm90INS1_16FlashAttnFwdSm90INS1_25CollectiveMainloopFwdSm90ILi2EN4cute5tupleIJNS5_1CILi1EEES8_S8_EEENS6_IJNS7_ILi192EEENS7_ILi128EEENS7_ILi96EEEEEELi96ENS_6half_tEfNS_4arch4Sm90ELb0ELb1ELb1ELb1ELb1ELb0ELb0ELb0ELb1ELb1ELb1ELb0EEENS1_21CollectiveEpilogueFwdINS6_IJSA_SC_SB_EEES9_SE_SG_Li384ELb1ELb1ELb1ELb0EEENS1_36VarlenDynamicPersistentTileSchedulerILi192ELi128ELi384ELi128ELb1ELb1ELb1ELb1ELb0ELb1EEEEEEEEEvNT_6ParamsE --------------------------
	.section	.text._ZN7cutlass13device_kernelIN5flash11enable_sm90INS1_16FlashAttnFwdSm90INS1_25CollectiveMainloopFwdSm90ILi2EN4cute5tupleIJNS5_1CILi1EEES8_S8_EEENS6_IJNS7_ILi192EEENS7_ILi128EEENS7_ILi96EEEEEELi96ENS_6half_tEfNS_4arch4Sm90ELb0ELb1ELb1ELb1ELb1ELb0ELb0ELb0ELb1ELb1ELb1ELb0EEENS1_21CollectiveEpilogueFwdINS6_IJSA_SC_SB_EEES9_SE_SG_Li384ELb1ELb1ELb1ELb0EEENS1_36VarlenDynamicPersistentTileSchedulerILi192ELi128ELi384ELi128ELb1ELb1ELb1ELb1ELb0ELb1EEEEEEEEEvNT_6ParamsE,"ax",@progbits
	.align	128
.text._ZN7cutlass13device_kernelIN5flash11enable_sm90INS1_16FlashAttnFwdSm90INS1_25CollectiveMainloopFwdSm90ILi2EN4cute5tupleIJNS5_1CILi1EEES8_S8_EEENS6_IJNS7_ILi192EEENS7_ILi128EEENS7_ILi96EEEEEELi96ENS_6half_tEfNS_4arch4Sm90ELb0ELb1ELb1ELb1ELb1ELb0ELb0ELb0ELb1ELb1ELb1ELb0EEENS1_21CollectiveEpilogueFwdINS6_IJSA_SC_SB_EEES9_SE_SG_Li384ELb1ELb1ELb1ELb0EEENS1_36VarlenDynamicPersistentTileSchedulerILi192ELi128ELi384ELi128ELb1ELb1ELb1ELb1ELb0ELb1EEEEEEEEEvNT_6ParamsE:
        .type           _ZN7cutlass13device_kernelIN5flash11enable_sm90INS1_16FlashAttnFwdSm90INS1_25CollectiveMainloopFwdSm90ILi2EN4cute5tupleIJNS5_1CILi1EEES8_S8_EEENS6_IJNS7_ILi192EEENS7_ILi128EEENS7_ILi96EEEEEELi96ENS_6half_tEfNS_4arch4Sm90ELb0ELb1ELb1ELb1ELb1ELb0ELb0ELb0ELb1ELb1ELb1ELb0EEENS1_21CollectiveEpilogueFwdINS6_IJSA_SC_SB_EEES9_SE_SG_Li384ELb1ELb1ELb1ELb0EEENS1_36VarlenDynamicPersistentTileSchedulerILi192ELi128ELi384ELi128ELb1ELb1ELb1ELb1ELb0ELb1EEEEEEEEEvNT_6ParamsE,@function
        .size           _ZN7cutlass13device_kernelIN5flash11enable_sm90INS1_16FlashAttnFwdSm90INS1_25CollectiveMainloopFwdSm90ILi2EN4cute5tupleIJNS5_1CILi1EEES8_S8_EEENS6_IJNS7_ILi192EEENS7_ILi128EEENS7_ILi96EEEEEELi96ENS_6half_tEfNS_4arch4Sm90ELb0ELb1ELb1ELb1ELb1ELb0ELb0ELb0ELb1ELb1ELb1ELb0EEENS1_21CollectiveEpilogueFwdINS6_IJSA_SC_SB_EEES9_SE_SG_Li384ELb1ELb1ELb1ELb0EEENS1_36VarlenDynamicPersistentTileSchedulerILi192ELi128ELi384ELi128ELb1ELb1ELb1ELb1ELb0ELb1EEEEEEEEEvNT_6ParamsE,(.L_x_16001 - _ZN7cutlass13device_kernelIN5flash11enable_sm90INS1_16FlashAttnFwdSm90INS1_25CollectiveMainloopFwdSm90ILi2EN4cute5tupleIJNS5_1CILi1EEES8_S8_EEENS6_IJNS7_ILi192EEENS7_ILi128EEENS7_ILi96EEEEEELi96ENS_6half_tEfNS_4arch4Sm90ELb0ELb1ELb1ELb1ELb1ELb0ELb0ELb0ELb1ELb1ELb1ELb0EEENS1_21CollectiveEpilogueFwdINS6_IJSA_SC_SB_EEES9_SE_SG_Li384ELb1ELb1ELb1ELb0EEENS1_36VarlenDynamicPersistentTileSchedulerILi192ELi128ELi384ELi128ELb1ELb1ELb1ELb1ELb0ELb1EEEEEEEEEvNT_6ParamsE)
        .other          _ZN7cutlass13device_kernelIN5flash11enable_sm90INS1_16FlashAttnFwdSm90INS1_25CollectiveMainloopFwdSm90ILi2EN4cute5tupleIJNS5_1CILi1EEES8_S8_EEENS6_IJNS7_ILi192EEENS7_ILi128EEENS7_ILi96EEEEEELi96ENS_6half_tEfNS_4arch4Sm90ELb0ELb1ELb1ELb1ELb1ELb0ELb0ELb0ELb1ELb1ELb1ELb0EEENS1_21CollectiveEpilogueFwdINS6_IJSA_SC_SB_EEES9_SE_SG_Li384ELb1ELb1ELb1ELb0EEENS1_36VarlenDynamicPersistentTileSchedulerILi192ELi128ELi384ELi128ELb1ELb1ELb1ELb1ELb0ELb1EEEEEEEEEvNT_6ParamsE,@"STO_CUDA_ENTRY STV_DEFAULT"
_ZN7cutlass13device_kernelIN5flash11enable_sm90INS1_16FlashAttnFwdSm90INS1_25CollectiveMainloopFwdSm90ILi2EN4cute5tupleIJNS5_1CILi1EEES8_S8_EEENS6_IJNS7_ILi192EEENS7_ILi128EEENS7_ILi96EEEEEELi96ENS_6half_tEfNS_4arch4Sm90ELb0ELb1ELb1ELb1ELb1ELb0ELb0ELb0ELb1ELb1ELb1ELb0EEENS1_21CollectiveEpilogueFwdINS6_IJSA_SC_SB_EEES9_SE_SG_Li384ELb1ELb1ELb1ELb0EEENS1_36VarlenDynamicPersistentTileSchedulerILi192ELi128ELi384ELi128ELb1ELb1ELb1ELb1ELb0ELb1EEEEEEEEEvNT_6ParamsE:
        /* <DEDUP_REMOVED lines=45> */
.L_x_11080:
        /* <DEDUP_REMOVED lines=22> */
.L_x_11081:
        /* <DEDUP_REMOVED lines=18> */
.L_x_11082:
        /* <DEDUP_REMOVED lines=22> */
.L_x_11083:
        /* <DEDUP_REMOVED lines=23> */
.L_x_11084:
[----:B------:R-:W-:Y:S01]  /*0820*/  UISETP.NE.AND UP0, UPT, UR9, URZ, UPT ;  /* 0x0000003f0900728c */ /* 0x000fe2000bf05270 */
[----:B------:R-:W-:Y:S01]  /*0830*/  NOP ;  /* 0x0000000000007918 */ /* 0x000fe20000000000 */
[----:B------:R-:W-:Y:S01]  /*0840*/  UMOV UR44, 0x1 ;  /* 0x00000001002c7882 */ /* 0x000fe20000000000 */
[----:B------:R-:W-:Y:S01]  /*0850*/  ULDC.64 UR56, c[0x0][0x208] ;  /* 0x0000820000387ab9 */ /* 0x000fe20000000a00 */
[----:B------:R-:W-:Y:S01]  /*0860*/  USEL UR44, UR44, 0x2, !UP0 ;  /* 0x000000022c2c7887 */ /* 0x000fe2000c000000 */
[----:B01234-:R-:W-:Y:S01]  /*0870*/  BAR.SYNC.DEFER_BLOCKING 0x0 ;  /* 0x0000000000007b1d */ /* 0x01ffe20000010000 */
[----:B------:R-:W-:-:S13]  /*0880*/  PLOP3.LUT P0, PT, PT, PT, UP0, 0x80, 0x0 ;  /* 0x000000000000781c */ /* 0x000fda0003f0f008 */
[----:B------:R-:W-:Y:S05]  /*0890*/  @!P0 BRA `(.L_x_11085) ;  /* 0x0000012c00048947 */ /* 0x000fea0003800000 */
.L_x_11086:
        /* <DEDUP_REMOVED lines=18> */
[----:B------:R-:W-:Y:S01]  /*09c0*/  VIADD R13, R2, 0xffffff80 ;  /* 0xffffff80020d7836 */ /* 0x000fe20000000000 */
[----:B------:R-:W-:Y:S01]  /*09d0*/  R2UR UR6, R9 ;  /* 0x00000000090672ca */ /* 0x000fe200000e0000 */
[----:B------:R-:W-:Y:S01]  /*09e0*/  IMAD.MOV.U32 R19, RZ, RZ, 0x40 ;  /* 0x00000040ff137424 */ /* 0x000fe200078e00ff */
[----:B------:R-:W-:Y:S01]  /*09f0*/  R2UR UR5, R10 ;  /* 0x000000000a0572ca */ /* 0x000fe200000e0000 */
[----:B------:R-:W-:Y:S01]  /*0a00*/  ULOP3.LUT UR52, UR44, 0x1, URZ, 0xfc, !UPT ;  /* 0x000000012c347892 */ /* 0x000fe2000f8efc3f */
[----:B------:R-:W-:Y:S01]  /*0a10*/  SHF.R.S32.HI R0, RZ, 0x1f, R13 ;  /* 0x0000001fff007819 */ /* 0x000fe2000001140d */
[----:B------:R-:W-:Y:S01]  /*0a20*/  UMOV UR51, URZ ;  /* 0x0000003f00337c82 */ /* 0x000fe20008000000 */
[----:B------:R-:W-:Y:S01]  /*0a30*/  R2UR UR7, R11 ;  /* 0x000000000b0772ca */ /* 0x000fe200000e0000 */
[----:B------:R-:W-:Y:S01]  /*0a40*/  UMOV UR50, URZ ;  /* 0x0000003f00327c82 */ /* 0x000fe20008000000 */
[CC--:B------:R-:W-:Y:S01]  /*0a50*/  LEA.HI R3, R0.reuse, R13.reuse, RZ, 0x4 ;  /* 0x0000000d00037211 */ /* 0x0c0fe200078f20ff */
[----:B------:R-:W-:Y:S01]  /*0a60*/  UMOV UR49, URZ ;  /* 0x0000003f00317c82 */ /* 0x000fe20008000000 */
[----:B------:R-:W-:-:S02]  /*0a70*/  LEA.HI R2, R0, R13, RZ, 0x7 ;  /* 0x0000000d00027211 */ /* 0x000fc400078f38ff */
[----:B------:R-:W-:Y:S02]  /*0a80*/  LOP3.LUT R4, R3, 0xfffffff0, RZ, 0xc0, !PT ;  /* 0xfffffff003047812 */ /* 0x000fe400078ec0ff */
[----:B------:R-:W-:Y:S02]  /*0a90*/  SHF.R.S32.HI R6, RZ, 0x4, R3 ;  /* 0x00000004ff067819 */ /* 0x000fe40000011403 */
[----:B------:R-:W-:Y:S01]  /*0aa0*/  LOP3.LUT R153, R2, 0xffffff80, RZ, 0xc0, !PT ;  /* 0xffffff8002997812 */ /* 0x000fe200078ec0ff */
[----:B------:R-:W-:Y:S01]  /*0ab0*/  IMAD.IADD R4, R13, 0x1, -R4 ;  /* 0x000000010d047824 */ /* 0x000fe200078e0a04 */
[----:B------:R-:W-:Y:S02]  /*0ac0*/  LEA.HI R3, R3, R6, RZ, 0x1 ;  /* 0x0000000603037211 */ /* 0x000fe400078f08ff */
[----:B------:R-:W-:Y:S01]  /*0ad0*/  LEA.HI R7, R0, R13, RZ, 0x5 ;  /* 0x0000000d00077211 */ /* 0x000fe200078f28ff */
[----:B------:R-:W-:Y:S01]  /*0ae0*/  IMAD.IADD R153, R13, 0x1, -R153 ;  /* 0x000000010d997824 */ /* 0x000fe200078e0a99 */
[----:B------:R-:W-:-:S02]  /*0af0*/  LOP3.LUT R5, R3, 0x1ffffffe, RZ, 0xc0, !PT ;  /* 0x1ffffffe03057812 */ /* 0x000fc400078ec0ff */
[----:B------:R-:W-:Y:S02]  /*0b00*/  SHF.R.S32.HI R3, RZ, 0x1f, R4 ;  /* 0x0000001fff037819 */ /* 0x000fe40000011404 */
[----:B------:R-:W-:Y:S01]  /*0b10*/  SHF.R.S32.HI R8, RZ, 0x1f, R153 ;  /* 0x0000001fff087819 */ /* 0x000fe20000011499 */
[----:B------:R-:W-:Y:S01]  /*0b20*/  IMAD.IADD R5, R6, 0x1, -R5 ;  /* 0x0000000106057824 */ /* 0x000fe200078e0a05 */
[----:B------:R-:W-:Y:S02]  /*0b30*/  LEA.HI R3, R3, R4, RZ, 0x3 ;  /* 0x0000000403037211 */ /* 0x000fe400078f18ff */
[----:B------:R-:W-:Y:S01]  /*0b40*/  LEA.HI R9, R8, R153, RZ, 0x2 ;  /* 0x0000009908097211 */ /* 0x000fe200078f10ff */
[----:B------:R-:W-:Y:S01]  /*0b50*/  IMAD.SHL.U32 R5, R5, 0x8, RZ ;  /* 0x0000000805057824 */ /* 0x000fe200078e00ff */
[----:B------:R-:W-:Y:S01]  /*0b60*/  SHF.R.S32.HI R7, RZ, 0x5, R7 ;  /* 0x00000005ff077819 */ /* 0x000fe20000011407 */
[----:B------:R-:W-:Y:S01]  /*0b70*/  IMAD.SHL.U32 R6, R3, 0x40, RZ ;  /* 0x0000004003067824 */ /* 0x000fe200078e00ff */
[----:B------:R-:W-:-:S02]  /*0b80*/  SHF.R.S32.HI R10, RZ, 0x2, R9 ;  /* 0x00000002ff0a7819 */ /* 0x000fc40000011409 */
[----:B------:R-:W-:Y:S01]  /*0b90*/  SHF.R.S32.HI R11, RZ, 0x1f, R9 ;  /* 0x0000001fff0b7819 */ /* 0x000fe20000011409 */
[----:B------:R-:W-:Y:S01]  /*0ba0*/  IMAD R12, R7, 0x10, R4 ;  /* 0x00000010070c7824 */ /* 0x000fe200078e0204 */
[----:B------:R-:W-:Y:S02]  /*0bb0*/  LOP3.LUT R3, R3, 0xfffffff8, RZ, 0xc0, !PT ;  /* 0xfffffff803037812 */ /* 0x000fe400078ec0ff */
[----:B------:R-:W-:Y:S02]  /*0bc0*/  SHF.R.S32.HI R14, RZ, 0x7, R2 ;  /* 0x00000007ff0e7819 */ /* 0x000fe40000011402 */
[----:B------:R-:W-:Y:S01]  /*0bd0*/  LEA.HI R11, R11, R10, RZ, 0x3 ;  /* 0x0000000a0b0b7211 */ /* 0x000fe200078f18ff */
[----:B------:R-:W-:Y:S01]  /*0be0*/  IMAD.IADD R3, R4, 0x1, -R3 ;  /* 0x0000000104037824 */ /* 0x000fe200078e0a03 */
[----:B------:R-:W-:Y:S01]  /*0bf0*/  LEA.HI R8, R8, R153, RZ, 0x5 ;  /* 0x0000009908087211 */ /* 0x000fe200078f28ff */
[----:B------:R-:W-:Y:S01]  /*0c00*/  IMAD.HI R4, R14, 0x55555556, RZ ;  /* 0x555555560e047827 */ /* 0x000fe200078e02ff */
[----:B------:R-:W-:-:S02]  /*0c10*/  LOP3.LUT R11, R11, 0xfffffff8, RZ, 0xc0, !PT ;  /* 0xfffffff80b0b7812 */ /* 0x000fc400078ec0ff */
[----:B------:R-:W-:Y:S01]  /*0c20*/  LOP3.LUT R6, R6, 0x7ffffe00, RZ, 0xc0, !PT ;  /* 0x7ffffe0006067812 */ /* 0x000fe200078ec0ff */
[----:B------:R-:W-:Y:S01]  /*0c30*/  IMAD.SHL.U32 R2, R3, 0x40, RZ ;  /* 0x0000004003027824 */ /* 0x000fe200078e00ff */
[----:B------:R-:W-:Y:S01]  /*0c40*/  LEA.HI R4, R4, R4, RZ, 0x1 ;  /* 0x0000000404047211 */ /* 0x000fe200078f08ff */
[----:B------:R-:W-:Y:S01]  /*0c50*/  IMAD.IADD R11, R10, 0x1, -R11 ;  /* 0x000000010a0b7824 */ /* 0x000fe200078e0a0b */
[----:B------:R-:W-:Y:S01]  /*0c60*/  SHF.R.S32.HI R8, RZ, 0x5, R8 ;  /* 0x00000005ff087819 */ /* 0x000fe20000011408 */
[----:B------:R-:W-:Y:S01]  /*0c70*/  IMAD R6, R7, 0x400, R6 ;  /* 0x0000040007067824 */ /* 0x000fe200078e0206 */
[----:B------:R-:W-:Y:S01]  /*0c80*/  LOP3.LUT R2, R2, 0x1c0, RZ, 0xc0, !PT ;  /* 0x000001c002027812 */ /* 0x000fe200078ec0ff */
[--C-:B------:R-:W-:Y:S01]  /*0c90*/  IMAD.U32 R7, R12, 0x20, R5.reuse ;  /* 0x000000200c077824 */ /* 0x100fe200078e0005 */
[----:B------:R-:W-:Y:S01]  /*0ca0*/  LEA.HI R0, R0, R13, RZ, 0x2 ;  /* 0x0000000d00007211 */ /* 0x000fe200078f10ff */
[----:B------:R-:W-:Y:S01]  /*0cb0*/  IMAD R4, R4, -0x3, R14 ;  /* 0xfffffffd04047824 */ /* 0x000fe200078e020e */
[----:B------:R-:W-:Y:S01]  /*0cc0*/  LOP3.LUT R5, R2, 0x8, R5, 0xf8, !PT ;  /* 0x0000000802057812 */ /* 0x000fe200078ef805 */
[----:B------:R-:W-:Y:S01]  /*0cd0*/  IMAD R11, R8, 0x10, R11 ;  /* 0x00000010080b7824 */ /* 0x000fe200078e020b */
[----:B------:R-:W-:Y:S01]  /*0ce0*/  SHF.R.U32.HI R2, RZ, 0x3, R2 ;  /* 0x00000003ff027819 */ /* 0x000fe20000011602 */
[----:B------:R0:W-:Y:S01]  /*0cf0*/  STL [R1+0x14], R7 ;  /* 0x0000140701007387 */ /* 0x0001e20000100800 */
[----:B------:R-:W-:-:S02]  /*0d00*/  LOP3.LUT R151, R0, 0xfffffffc, RZ, 0xc0, !PT ;  /* 0xfffffffc00977812 */ /* 0x000fc400078ec0ff */
[----:B------:R-:W-:Y:S02]  /*0d10*/  LOP3.LUT R5, R5, R2, RZ, 0x3c, !PT ;  /* 0x0000000205057212 */ /* 0x000fe400078e3cff */
[----:B------:R-:W-:Y:S01]  /*0d20*/  R2P PR, R3, 0x6 ;  /* 0x0000000603007804 */ /* 0x000fe20000000000 */
[----:B------:R-:W-:Y:S01]  /*0d30*/  IMAD.IADD R151, R13, 0x1, -R151 ;  /* 0x000000010d977824 */ /* 0x000fe200078e0a97 */
[----:B------:R-:W-:Y:S01]  /*0d40*/  SHF.R.S32.HI R152, RZ, 0x2, R0 ;  /* 0x00000002ff987819 */ /* 0x000fe20000011400 */
[----:B------:R-:W-:Y:S02]  /*0d50*/  IMAD.IADD R5, R6, 0x1, R5 ;  /* 0x0000000106057824 */ /* 0x000fe400078e0205 */
[----:B0-----:R-:W-:Y:S01]  /*0d60*/  IMAD R7, R4, 0x40, R11 ;  /* 0x0000004004077824 */ /* 0x001fe200078e020b */
[----:B------:R-:W-:Y:S01]  /*0d70*/  LOP3.LUT R4, R9, 0x7ffffffc, RZ, 0xc0, !PT ;  /* 0x7ffffffc09047812 */ /* 0x000fe200078ec0ff */
[C---:B------:R-:W-:Y:S01]  /*0d80*/  IMAD.SHL.U32 R138, R151.reuse, 0x8, RZ ;  /* 0x00000008978a7824 */ /* 0x040fe200078e00ff */
[----:B------:R-:W-:-:S02]  /*0d90*/  LEA.HI R2, R151, R151, RZ, 0x1 ;  /* 0x0000009797027211 */ /* 0x000fc400078f08ff */
[----:B------:R0:W-:Y:S01]  /*0da0*/  STL [R1+0x10], R7 ;  /* 0x0000100701007387 */ /* 0x0001e20000100800 */
[----:B------:R-:W-:Y:S01]  /*0db0*/  IMAD.IADD R4, R153, 0x1, -R4 ;  /* 0x0000000199047824 */ /* 0x000fe200078e0a04 */
[----:B------:R-:W-:Y:S01]  /*0dc0*/  LEA R18, R5, UR41, 0x1 ;  /* 0x0000002905127c11 */ /* 0x000fe2000f8e08ff */
[----:B------:R-:W-:Y:S01]  /*0dd0*/  VIADD R139, R138, 0x20 ;  /* 0x000000208a8b7836 */ /* 0x000fe20000000000 */
[----:B------:R-:W-:Y:S01]  /*0de0*/  LOP3.LUT R2, R2, 0x1ffffffe, RZ, 0xc0, !PT ;  /* 0x1ffffffe02027812 */ /* 0x000fe200078ec0ff */
[----:B------:R-:W-:Y:S01]  /*0df0*/  IMAD.SHL.U32 R17, R4, 0x2, RZ ;  /* 0x0000000204117824 */ /* 0x000fe200078e00ff */
[----:B------:R-:W-:Y:S01]  /*0e00*/  SEL R19, R19, 0xffffffc0, !P2 ;  /* 0xffffffc013137807 */ /* 0x000fe20005000000 */
[----:B------:R-:W-:Y:S01]  /*0e10*/  VIADD R22, R18, 0x21800 ;  /* 0x0002180012167836 */ /* 0x000fe20000000000 */
[----:B------:R-:W-:Y:S01]  /*0e20*/  SHF.R.S32.HI R3, RZ, 0x1f, R139 ;  /* 0x0000001fff037819 */ /* 0x000fe2000001148b */
[----:B------:R-:W-:Y:S02]  /*0e30*/  VIADD R141, R138, 0x40 ;  /* 0x000000408a8d7836 */ /* 0x000fe40000000000 */
[----:B------:R-:W-:-:S02]  /*0e40*/  VIADD R150, R17, 0x18 ;  /* 0x0000001811967836 */ /* 0x000fc40000000000 */
        /* <DEDUP_REMOVED lines=16> */
[----:B------:R-:W-:Y:S01]  /*0f50*/  VIADD R23, R18, 0x21820 ;  /* 0x0002182012177836 */ /* 0x000fe20000000000 */
[----:B------:R-:W-:Y:S01]  /*0f60*/  SHF.R.S32.HI R155, RZ, 0x1f, R143 ;  /* 0x0000001fff9b7819 */ /* 0x000fe2000001148f */
[----:B------:R-:W-:Y:S01]  /*0f70*/  IMAD.IADD R2, R151, 0x1, -R2 ;  /* 0x0000000197027824 */ /* 0x000fe200078e0a02 */
[----:B------:R-:W-:Y:S01]  /*0f80*/  SHF.R.S32.HI R154, RZ, 0x1f, R142 ;  /* 0x0000001fff9a7819 */ /* 0x000fe2000001148e */
[----:B------:R-:W-:-:S02]  /*0f90*/  @P1 VIADD R23, R22, 0xffffffe0 ;  /* 0xffffffe016171836 */ /* 0x000fc40000000000 */
[----:B------:R-:W-:Y:S02]  /*0fa0*/  IMAD.IADD R22, R22, 0x1, R19 ;  /* 0x0000000116167824 */ /* 0x000fe400078e0213 */
[----:B------:R-:W-:Y:S02]  /*0fb0*/  VIADD R140, R17, 0x10 ;  /* 0x00000010118c7836 */ /* 0x000fe40000000000 */
[----:B------:R-:W-:Y:S02]  /*0fc0*/  IMAD R137, R2, 0x8, R7 ;  /* 0x0000000802897824 */ /* 0x000fe400078e0207 */
[----:B------:R-:W-:Y:S02]  /*0fd0*/  IMAD.IADD R19, R19, 0x1, R23 ;  /* 0x0000000113137824 */ /* 0x000fe400078e0217 */
[----:B0-----:R-:W-:-:S07]  /*0fe0*/  VIADD R136, R23, 0x6000 ;  /* 0x0000600017887836 */ /* 0x001fce0000000000 */
.L_x_11190:
        /* <DEDUP_REMOVED lines=12> */
[----:B----4-:R-:W-:Y:S01]  /*10b0*/  IMAD.U32 R3, RZ, RZ, UR9 ;  /* 0x00000009ff037e24 */ /* 0x010fe2000f8e00ff */
[----:B------:R-:W-:Y:S02]  /*10c0*/  @UP1 ULDC.64 UR8, c[0x0][0xa18] ;  /* 0x0002860000081ab9 */ /* 0x000fe40000000a00 */
[----:B------:R-:W-:Y:S02]  /*10d0*/  @UP1 UIMAD.WIDE UR8, UR7, 0x4, UR8 ;  /* 0x00000004070818a5 */ /* 0x000fe4000f8e0208 */
[----:B--2---:R-:W2:Y:S04]  /*10e0*/  @P0 LDG.E R2, desc[UR56][R2.64] ;  /* 0x0000003802020981 */ /* 0x004ea8000c1e1900 */
[----:B------:R-:W-:-:S02]  /*10f0*/  IMAD.U32 R4, RZ, RZ, UR8 ;  /* 0x00000008ff047e24 */ /* 0x000fc4000f8e00ff */
[----:B------:R-:W-:Y:S01]  /*1100*/  IMAD.U32 R5, RZ, RZ, UR9 ;  /* 0x00000009ff057e24 */ /* 0x000fe2000f8e00ff */
        /* <DEDUP_REMOVED lines=29> */
.L_x_11087:
        /* <DEDUP_REMOVED lines=9> */
.L_x_11088:
        /* <DEDUP_REMOVED lines=13> */
.L_x_11089:
[----:B------:R-:W-:Y:S01]  /*1440*/  ULDC UR7, c[0x0][0x448] ;  /* 0x0001120000077ab9 */ /* 0x000fe20000000800 */
[----:B------:R-:W-:Y:S02]  /*1450*/  UIMAD UR39, UR6, 0xc0, URZ ;  /* 0x000000c0062778a4 */ /* 0x000fe4000f8e023f */
        /* <DEDUP_REMOVED lines=26> */
.L_x_11091:
[----:B------:R-:W-:-:S11]  /*1600*/  UISETP.NE.AND UP0, UPT, UR7, 0x1, UPT ;  /* 0x000000010700788c */ /* 0x000fd6000bf05270 */
[----:B------:R-:W-:Y:S02]  /*1610*/  @UP0 ULDC.64 UR10, c[0x0][0x9e8] ;  /* 0x00027a00000a0ab9 */ /* 0x000fe40000000a00 */
[----:B------:R-:W-:-:S04]  /*1620*/  UIMAD.WIDE.U32 UR8, UR4, UR10, URZ ;  /* 0x0000000a040872a5 */ /* 0x000fc8000f8e003f */
[----:B------:R-:W-:-:S12]  /*1630*/  @UP0 USHF.R.U32.HI UR4, URZ, UR11, UR9 ;  /* 0x0000000b3f040299 */ /* 0x000fd80008011609 */
.L_x_11092:
[----:B------:R-:W-:-:S04]  /*1640*/  UIMAD UR4, UR4, UR7, UR7 ;  /* 0x00000007040472a4 */ /* 0x000fc8000f8e0207 */
[----:B------:R-:W-:-:S04]  /*1650*/  UISETP.LT.AND UP0, UPT, UR6, UR4, UPT ;  /* 0x000000040600728c */ /* 0x000fc8000bf01270 */
[----:B------:R-:W-:-:S12]  /*1660*/  USEL UR6, UR6, UR4, UP0 ;  /* 0x0000000406067287 */ /* 0x000fd80008000000 */
.L_x_11090:
        /* <DEDUP_REMOVED lines=33> */
.L_x_11094:
[----:B------:R-:W-:-:S11]  /*1880*/  UISETP.NE.AND UP0, UPT, UR7, 0x1, UPT ;  /* 0x000000010700788c */ /* 0x000fd6000bf05270 */
[----:B------:R-:W-:Y:S02]  /*1890*/  @UP0 ULDC.64 UR12, c[0x0][0x9e8] ;  /* 0x00027a00000c0ab9 */ /* 0x000fe40000000a00 */
[----:B------:R-:W-:-:S04]  /*18a0*/  UIMAD.WIDE.U32 UR8, UR4, UR12, URZ ;  /* 0x0000000c040872a5 */ /* 0x000fc8000f8e003f */
[----:B------:R-:W-:-:S12]  /*18b0*/  @UP0 USHF.R.U32.HI UR4, URZ, UR13, UR9 ;  /* 0x0000000d3f040299 */ /* 0x000fd80008011609 */
.L_x_11095:
[----:B------:R-:W-:-:S04]  /*18c0*/  UIMAD UR4, UR4, UR7, URZ ;  /* 0x00000007040472a4 */ /* 0x000fc8000f8e023f */
[----:B------:R-:W-:-:S04]  /*18d0*/  UISETP.LT.AND UP0, UPT, UR10, UR4, UPT ;  /* 0x000000040a00728c */ /* 0x000fc8000bf01270 */
[----:B------:R-:W-:-:S12]  /*18e0*/  USEL UR10, UR10, UR4, !UP0 ;  /* 0x000000040a0a7287 */ /* 0x000fd8000c000000 */
.L_x_11093:
        /* <DEDUP_REMOVED lines=52> */
.L_x_11096:
        /* <DEDUP_REMOVED lines=33> */
[----:B------:R-:W0:Y:S02]  /*1e40*/  S2R R4, SR_TID.X ;  /* 0x0000000000047919 */ /* 0x000e240000002100 */
[----:B0-----:R-:W-:-:S05]  /*1e50*/  VIADD R5, R4, 0xffffff80 ;  /* 0xffffff8004057836 */ /* 0x001fca0000000000 */
[----:B------:R-:W-:-:S04]  /*1e60*/  SHF.R.S32.HI R4, RZ, 0x1f, R5 ;  /* 0x0000001fff047819 */ /* 0x000fc80000011405 */
[----:B------:R-:W-:-:S04]  /*1e70*/  LEA.HI R4, R4, R5, RZ, 0x7 ;  /* 0x0000000504047211 */ /* 0x000fc800078f38ff */
[----:B------:R-:W-:-:S05]  /*1e80*/  SHF.R.S32.HI R4, RZ, 0x7, R4 ;  /* 0x00000007ff047819 */ /* 0x000fca0000011404 */
[----:B------:R-:W0:Y:S02]  /*1e90*/  SHFL.IDX PT, R0, R4, RZ, 0x1f ;  /* 0x00001fff04007589 */ /* 0x000e2400000e0000 */
[----:B0-----:R-:W-:-:S13]  /*1ea0*/  R2UR UR46, R0 ;  /* 0x00000000002e72ca */ /* 0x001fda00000e0000 */
[----:B------:R-:W-:-:S04]  /*1eb0*/  UIMAD.WIDE UR4, UR46, 0x55555556, URZ ;  /* 0x555555562e0478a5 */ /* 0x000fc8000f8e023f */
[----:B------:R-:W-:Y:S02]  /*1ec0*/  ULEA.HI UR55, UR5, UR5, URZ, 0x1 ;  /* 0x0000000505377291 */ /* 0x000fe4000f8f083f */
[----:B------:R-:W-:Y:S02]  /*1ed0*/  UIADD3 UR5, UR41, 0x21800, URZ ;  /* 0x0002180029057890 */ /* 0x000fe4000fffe03f */
[----:B------:R-:W-:Y:S02]  /*1ee0*/  UIMAD UR55, UR55, -0x3, UR46 ;  /* 0xfffffffd373778a4 */ /* 0x000fe4000f8e022e */
[----:B------:R-:W-:Y:S02]  /*1ef0*/  ULOP3.LUT UP0, URZ, UR5, 0x3ff, URZ, 0xc0, !UPT ;  /* 0x000003ff053f7892 */ /* 0x000fe4000f80c03f */
[----:B------:R-:W-:Y:S02]  /*1f00*/  ULEA UR4, UR55, UR41, 0xc ;  /* 0x0000002937047291 */ /* 0x000fe4000f8e603f */
[----:B------:R-:W-:-:S02]  /*1f10*/  ULEA UR5, UR55, UR5, 0xd ;  /* 0x0000000537057291 */ /* 0x000fc4000f8e683f */
[----:B------:R-:W-:Y:S01]  /*1f20*/  PLOP3.LUT P0, PT, PT, PT, UP0, 0x80, 0x0 ;  /* 0x000000000000781c */ /* 0x000fe20003f0f008 */
[----:B------:R-:W-:Y:S02]  /*1f30*/  UIADD3 UR4, UR4, 0xc400, URZ ;  /* 0x0000c40004047890 */ /* 0x000fe4000fffe03f */
[----:B------:R-:W-:Y:S02]  /*1f40*/  USHF.R.U32.HI UR5, URZ, 0x4, UR5 ;  /* 0x000000043f057899 */ /* 0x000fe40008011605 */
[----:B------:R-:W-:Y:S02]  /*1f50*/  USHF.R.U32.HI UR4, URZ, 0x4, UR4 ;  /* 0x000000043f047899 */ /* 0x000fe40008011604 */
[----:B------:R-:W-:Y:S02]  /*1f60*/  ULOP3.LUT UR45, UR5, 0x3fff, URZ, 0xc0, !UPT ;  /* 0x00003fff052d7892 */ /* 0x000fe4000f8ec03f */
[----:B------:R-:W-:-:S04]  /*1f70*/  ULOP3.LUT UR59, UR4, 0x3fff, URZ, 0xc0, !UPT ;  /* 0x00003fff043b7892 */ /* 0x000fc8000f8ec03f */
[----:B------:R-:W-:Y:S08]  /*1f80*/  @!P0 BRA `(.L_x_11098) ;  /* 0x0000000000408947 */ /* 0x000ff00003800000 */
        /* <DEDUP_REMOVED lines=16> */
.L_x_11098:
        /* <DEDUP_REMOVED lines=9> */
.L_x_11285:
[----:B------:R-:W-:Y:S05]  /*2120*/  @!P0 BRA `(.L_x_11100) ;  /* 0x0000000000048947 */ /* 0x000fea0003800000 */
[----:B------:R-:W-:Y:S01]  /*2130*/  BPT.TRAP 0x1 ;  /* 0x000000040000795c */ /* 0x000fe20000300000 */
.L_x_11100:
[----:B------:R-:W-:Y:S02]  /*2140*/  IMAD.U32 R2, RZ, RZ, UR49 ;  /* 0x00000031ff027e24 */ /* 0x000fe4000f8e00ff */
[----:B0-----:R-:W-:-:S03]  /*2150*/  IMAD.U32 R3, RZ, RZ, UR50 ;  /* 0x00000032ff037e24 */ /* 0x001fc6000f8e00ff */
[----:B------:R-:W-:Y:S02]  /*2160*/  LEA R2, R2, UR41, 0x3 ;  /* 0x0000002902027c11 */ /* 0x000fe4000f8e18ff */
[----:B------:R-:W-:-:S04]  /*2170*/  SHF.L.U32 R3, R3, 0x1f, RZ ;  /* 0x0000001f03037819 */ /* 0x000fc800000006ff */
[----:B------:R0:W1:Y:S01]  /*2180*/  SYNCS.PHASECHK.TRANS64.TRYWAIT P1, [R2+URZ+0x2d830], R3 ;  /* 0x02d83003020075a7 */ /* 0x000062000802017f */
[----:B------:R-:W-:Y:S05]  /*2190*/  @!P0 BRA `(.L_x_11101) ;  /* 0x0000000000048947 */ /* 0x000fea0003800000 */
[----:B------:R-:W-:Y:S01]  /*21a0*/  BPT.TRAP 0x1 ;  /* 0x000000040000795c */ /* 0x000fe20000300000 */
.L_x_11101:
[----:B-1----:R-:W-:Y:S05]  /*21b0*/  @P1 BRA `(.L_x_11102) ;  /* 0x0000000000081947 */ /* 0x002fea0003800000 */
[----:B------:R-:W1:Y:S02]  /*21c0*/  SYNCS.PHASECHK.TRANS64.TRYWAIT P1, [R2+URZ+0x2d830], R3 ;  /* 0x02d83003020075a7 */ /* 0x000e64000802017f */
[----:B-1----:R-:W-:Y:S05]  /*21d0*/  @!P1 BRA `(.L_x_11103) ;  /* 0x0000017400fc9947 */ /* 0x002fea0003800000 */
.L_x_11102:
[----:B------:R-:W-:Y:S05]  /*21e0*/  WARPSYNC.ALL ;  /* 0x0000000000007948 */ /* 0x000fea0003800000 */
[----:B------:R-:W-:Y:S01]  /*21f0*/  UIADD3 UR4, UR41, 0x15400, URZ ;  /* 0x0001540029047890 */ /* 0x000fe2000fffe03f */
[----:B------:R-:W-:Y:S01]  /*2200*/  WARPGROUP.ARRIVE ;  /* 0x00000000000079c5 */ /* 0x000fe20000000000 */
[----:B------:R-:W-:Y:S01]  /*2210*/  UMOV UR5, 0x80000020 ;  /* 0x8000002000057882 */ /* 0x000fe20000000000 */
[----:B------:R-:W-:Y:S01]  /*2220*/  UMOV UR7, 0x80000020 ;  /* 0x8000002000077882 */ /* 0x000fe20000000000 */
[----:B------:R-:W-:Y:S01]  /*2230*/  USHF.R.U32.HI UR4, URZ, 0x4, UR4 ;  /* 0x000000043f047899 */ /* 0x000fe20008011604 */
[----:B------:R-:W-:Y:S01]  /*2240*/  UMOV UR9, 0x80000020 ;  /* 0x8000002000097882 */ /* 0x000fe20000000000 */
[----:B------:R-:W-:-:S02]  /*2250*/  UMOV UR11, 0x80000020 ;  /* 0x80000020000b7882 */ /* 0x000fc40000000000 */
[----:B------:R-:W-:Y:S01]  /*2260*/  ULOP3.LUT UR4, UR4, 0x3fff, URZ, 0xc0, !UPT ;  /* 0x00003fff04047892 */ /* 0x000fe2000f8ec03f */
[----:B------:R-:W-:Y:S01]  /*2270*/  UMOV UR13, 0x80000020 ;  /* 0x80000020000d7882 */ /* 0x000fe20000000000 */
[----:B------:R-:W-:Y:S02]  /*2280*/  UMOV UR15, 0x80000020 ;  /* 0x80000020000f7882 */ /* 0x000fe40000000000 */
[----:B------:R-:W-:Y:S02]  /*2290*/  ULOP3.LUT UR32, UR4, 0x10000, URZ, 0xfc, !UPT ;  /* 0x0001000004207892 */ /* 0x000fe4000f8efc3f */
[----:B------:R-:W-:Y:S02]  /*22a0*/  ULOP3.LUT UR4, UR59, 0x10000, URZ, 0xfc, !UPT ;  /* 0x000100003b047892 */ /* 0x000fe4000f8efc3f */
[----:B------:R-:W-:Y:S02]  /*22b0*/  UIMAD UR6, UR49, 0x600, UR32 ;  /* 0x00000600310678a4 */ /* 0x000fe4000f8e0220 */
[----:B------:R-:W-:-:S02]  /*22c0*/  UIADD3 UR8, UR4, 0x2, URZ ;  /* 0x0000000204087890 */ /* 0x000fc4000fffe03f */
[----:B------:R-:W-:Y:S02]  /*22d0*/  UIADD3 UR10, UR6, 0x2, URZ ;  /* 0x00000002060a7890 */ /* 0x000fe4000fffe03f */
[----:B------:R-:W-:Y:S02]  /*22e0*/  UIADD3 UR12, UR4, 0x300, URZ ;  /* 0x00000300040c7890 */ /* 0x000fe4000fffe03f */
[----:B------:R-:W-:Y:S02]  /*22f0*/  UIADD3 UR14, UR6, 0x200, URZ ;  /* 0x00000200060e7890 */ /* 0x000fe4000fffe03f */
[----:B------:R-:W-:Y:S01]  /*2300*/  HGMMA.64x128x16.F32 R24, gdesc[UR4], RZ, !UPT, gsb0 ;  /* 0x01e00000041879f0 */ /* 0x000fe2000c0008ff */
        /* <DEDUP_REMOVED lines=30> */
.L_x_11104:
[----:B------:R-:W-:Y:S01]  /*24f0*/  UISETP.NE.AND UP1, UPT, UR54, URZ, UPT ;  /* 0x0000003f3600728c */ /* 0x000fe2000bf25270 */
[----:B------:R-:W-:Y:S01]  /*2500*/  R2UR UR6, R2 ;  /* 0x00000000020672ca */ /* 0x000fe200000e0000 */
[----:B------:R-:W-:Y:S01]  /*2510*/  ULDC UR7, c[0x0][0x9d8] ;  /* 0x0002760000077ab9 */ /* 0x000fe20000000800 */
[----:B01----:R-:W-:Y:S02]  /*2520*/  IMAD.MOV.U32 R3, RZ, RZ, -0x80 ;  /* 0xffffff80ff037424 */ /* 0x003fe400078e00ff */
[----:B------:R-:W-:Y:S01]  /*2530*/  FMUL.FTZ R8, R35, UR7 ;  /* 0x0000000723087c20 */ /* 0x000fe20008410000 */
[----:B------:R-:W-:Y:S01]  /*2540*/  FMUL.FTZ R35, R75, UR7 ;  /* 0x000000074b237c20 */ /* 0x000fe20008410000 */
[----:B------:R-:W-:Y:S01]  /*2550*/  PLOP3.LUT P1, PT, PT, PT, UP1, 0x80, 0x0 ;  /* 0x000000000000781c */ /* 0x000fe20003f2f018 */
[----:B------:R-:W-:Y:S01]  /*2560*/  VIADD R75, R137, UR39 ;  /* 0x00000027894b7c36 */ /* 0x000fe20008000000 */
[----:B------:R-:W-:Y:S01]  /*2570*/  PLOP3.LUT P2, PT, PT, PT, UP1, 0x80, 0x0 ;  /* 0x000000000000781c */ /* 0x000fe20003f4f018 */
[----:B------:R-:W-:Y:S01]  /*2580*/  FMUL.FTZ R7, R24, UR7 ;  /* 0x0000000718077c20 */ /* 0x000fe20008410000 */
        /* <DEDUP_REMOVED lines=72> */
[----:B------:R-:W1:Y:S01]  /*2a10*/  MUFU.TANH R7, R7 ;  /* 0x0000000700077308 */ /* 0x000e620000002400 */
[----:B------:R-:W-:Y:S01]  /*2a20*/  IADD3 R2, -R17, 0x1, R80 ;  /* 0x0000000111027810 */ /* 0x000fe20007ffe150 */
[----:B------:R-:W-:Y:S01]  /*2a30*/  ULDC UR35, c[0x0][0x9dc] ;  /* 0x0002770000237ab9 */ /* 0x000fe20000000800 */
[----:B------:R-:W-:Y:S01]  /*2a40*/  SYNCS.ARRIVE.TRANS64.RED.A1T0 RZ, [UR6], RZ ;  /* 0x000000ffffff79a7 */ /* 0x000fe20008100406 */
[----:B------:R-:W-:Y:S01]  /*2a50*/  ULOP3.LUT UR6, URZ, UR35, URZ, 0x33, !UPT ;  /* 0x000000233f067292 */ /* 0x000fe2000f8e333f */
[----:B------:R-:W-:Y:S01]  /*2a60*/  IADD3 R2, -R3, UR38, R2 ;  /* 0x0000002603027c10 */ /* 0x000fe2000fffe102 */
[----:B------:R-:W-:Y:S01]  /*2a70*/  ULDC UR14, c[0x0][0x9e0] ;  /* 0x00027800000e7ab9 */ /* 0x000fe20000000800 */
[----:B------:R-:W-:Y:S01]  /*2a80*/  IADD3 R79, -R17, UR38, R80 ;  /* 0x00000026114f7c10 */ /* 0x000fe2000fffe150 */
[----:B------:R-:W2:Y:S01]  /*2a90*/  MUFU.TANH R89, R89 ;  /* 0x0000005900597308 */ /* 0x000ea20000002400 */
[----:B------:R-:W-:Y:S01]  /*2aa0*/  LEA R77, R88, 0xffffff80, 0x7 ;  /* 0xffffff80584d7811 */ /* 0x000fe200078e38ff */
[----:B------:R-:W-:-:S02]  /*2ab0*/  VIADD R82, R2, UR14 ;  /* 0x0000000e02527c36 */ /* 0x000fc40008000000 */
[----:B------:R-:W-:-:S03]  /*2ac0*/  VIADD R81, R2, UR6 ;  /* 0x0000000602517c36 */ /* 0x000fc60008000000 */
[----:B0-----:R-:W-:Y:S01]  /*2ad0*/  VIADDMNMX R83, R54, R82, R79, PT ;  /* 0x0000005236537246 */ /* 0x001fe2000380014f */
        /* <DEDUP_REMOVED lines=78> */
.L_x_11107:
[----:B------:R-:W-:Y:S02]  /*2fc0*/  ULDC UR6, c[0x0][0x9e4] ;  /* 0x0002790000067ab9 */ /* 0x000fe40000000800 */
[----:B------:R-:W-:-:S05]  /*2fd0*/  IMAD.U32 R54, RZ, RZ, UR6 ;  /* 0x00000006ff367e24 */ /* 0x000fca000f8e00ff */
[----:B------:R-:W-:-:S13]  /*2fe0*/  ISETP.NE.AND P1, PT, R54, 0x1, PT ;  /* 0x000000013600780c */ /* 0x000fda0003f25270 */
[----:B------:R-:W1:Y:S02]  /*2ff0*/  @P1 LDC.64 R2, c[0x0][0x9e8] ;  /* 0x00027a00ff021b82 */ /* 0x000e640000000a00 */
[----:B-1----:R-:W-:-:S05]  /*3000*/  @P1 IMAD.HI.U32 R2, R53, R2, RZ ;  /* 0x0000000235021227 */ /* 0x002fca00078e00ff */
[----:B------:R-:W-:-:S07]  /*3010*/  @P1 SHF.R.U32.HI R53, RZ, R3, R2 ;  /* 0x00000003ff351219 */ /* 0x000fce0000011602 */
.L_x_11108:
[----:B------:R-:W-:Y:S05]  /*3020*/  BSYNC B0 ;  /* 0x0000000000007941 */ /* 0x000fea0003800000 */
.L_x_11106:
[----:B------:R-:W-:-:S04]  /*3030*/  IMAD R2, R53, R54, -R77 ;  /* 0x0000003635027224 */ /* 0x000fc800078e0a4d */
[----:B------:R-:W-:-:S05]  /*3040*/  IMAD.IADD R2, R2, 0x1, -R17 ;  /* 0x0000000102027824 */ /* 0x000fca00078e0a11 */
[----:B------:R-:W-:Y:S02]  /*3050*/  VIADDMNMX R83, R2, R54, R83, PT ;  /* 0x0000003602537246 */ /* 0x000fe40003800153 */
[----:B------:R-:W-:-:S07]  /*3060*/  VIMNMX R84, R84, R2, !PT ;  /* 0x0000000254547248 */ /* 0x000fce0007fe0100 */
.L_x_11105:
        /* <DEDUP_REMOVED lines=15> */
[----:B------:R-:W-:Y:S02]  /*3160*/  ISETP.GT.AND P4, PT, R84, 0x9, !P6 ;  /* 0x000000095400780c */ /* 0x000fe40007784270 */
        /* <DEDUP_REMOVED lines=122> */
[----:B------:R-:W-:Y:S02]  /*3910*/  ISETP.GT.AND P3, PT, R84, 0x60, !P4 ;  /* 0x000000605400780c */ /* 0x000fe40006764270 */
[----:B-1----:R-:W-:-:S02]  /*3920*/  VIADDMNMX R67, R2, R82, R79, PT ;  /* 0x0000005202437246 */ /* 0x002fc4000380014f */
        /* <DEDUP_REMOVED lines=34> */
[----:B------:R-:W-:Y:S01]  /*3b50*/  IMAD.IADD R76, R81, 0x1, R2 ;  /* 0x00000001514c7824 */ /* 0x000fe200078e0202 */
        /* <DEDUP_REMOVED lines=27> */
.L_x_11111:
[----:B------:R-:W-:Y:S02]  /*3d10*/  ULDC UR6, c[0x0][0x9e4] ;  /* 0x0002790000067ab9 */ /* 0x000fe40000000800 */
[----:B------:R-:W-:-:S05]  /*3d20*/  IMAD.U32 R70, RZ, RZ, UR6 ;  /* 0x00000006ff467e24 */ /* 0x000fca000f8e00ff */
[----:B------:R-:W-:-:S13]  /*3d30*/  ISETP.NE.AND P6, PT, R70, 0x1, PT ;  /* 0x000000014600780c */ /* 0x000fda0003fc5270 */
[----:B------:R-:W0:Y:S02]  /*3d40*/  @P6 LDC.64 R2, c[0x0][0x9e8] ;  /* 0x00027a00ff026b82 */ /* 0x000e240000000a00 */
[----:B0-----:R-:W-:-:S05]  /*3d50*/  @P6 IMAD.HI.U32 R2, R69, R2, RZ ;  /* 0x0000000245026227 */ /* 0x001fca00078e00ff */
[----:B------:R-:W-:-:S07]  /*3d60*/  @P6 SHF.R.U32.HI R69, RZ, R3, R2 ;  /* 0x00000003ff456219 */ /* 0x000fce0000011602 */
.L_x_11112:
[----:B------:R-:W-:Y:S05]  /*3d70*/  BSYNC B0 ;  /* 0x0000000000007941 */ /* 0x000fea0003800000 */
.L_x_11110:
[----:B------:R-:W-:-:S04]  /*3d80*/  IMAD R2, R69, R70, -R77 ;  /* 0x0000004645027224 */ /* 0x000fc800078e0a4d */
[----:B------:R-:W-:-:S05]  /*3d90*/  IMAD.IADD R2, R2, 0x1, -R17 ;  /* 0x0000000102027824 */ /* 0x000fca00078e0a11 */
[----:B------:R-:W-:Y:S02]  /*3da0*/  VIADDMNMX R67, R2, R70, R67, PT ;  /* 0x0000004602437246 */ /* 0x000fe40003800143 */
[----:B------:R-:W-:-:S07]  /*3db0*/  VIMNMX R76, R76, R2, !PT ;  /* 0x000000024c4c7248 */ /* 0x000fce0007fe0100 */
.L_x_11109:
[----:B------:R-:W-:Y:S01]  /*3dc0*/  ISETP.GT.AND P1, PT, R76, 0x1, !P1 ;  /* 0x000000014c00780c */ /* 0x000fe20004f24270 */
[----:B------:R-:W-:Y:S01]  /*3dd0*/  ULDC UR33, c[0x0][0x988] ;  /* 0x0002620000217ab9 */ /* 0x000fe20000000800 */
[----:B------:R-:W-:Y:S01]  /*3de0*/  LOP3.LUT P6, RZ, R16, 0x4, RZ, 0xc0, !PT ;  /* 0x0000000410ff7812 */ /* 0x000fe200078cc0ff */
[----:B------:R-:W-:Y:S01]  /*3df0*/  UISETP.NE.AND UP1, UPT, UR54, URZ, UPT ;  /* 0x0000003f3600728c */ /* 0x000fe2000bf25270 */
[----:B------:R-:W-:Y:S01]  /*3e00*/  ISETP.LT.OR P1, PT, R67, 0x2, P1 ;  /* 0x000000024300780c */ /* 0x000fe20000f21670 */
[----:B------:R-:W-:Y:S01]  /*3e10*/  UISETP.NE.AND UP0, UPT, UR53, URZ, UPT ;  /* 0x0000003f3500728c */ /* 0x000fe2000bf05270 */
[----:B------:R-:W-:Y:S01]  /*3e20*/  ISETP.GT.AND P2, PT, R76, 0x8, !P2 ;  /* 0x000000084c00780c */ /* 0x000fe20005744270 */
        /* <DEDUP_REMOVED lines=10> */
[C---:B------:R-:W-:Y:S01]  /*3ed0*/  LOP3.LUT P1, RZ, R16.reuse, 0x8, RZ, 0xc0, !PT ;  /* 0x0000000810ff7812 */ /* 0x040fe2000782c0ff */
[----:B------:R-:W-:Y:S01]  /*3ee0*/  @UP1 USHF.R.U32.HI UR10, URZ, UR11, UR7 ;  /* 0x0000000b3f0a1299 */ /* 0x000fe20008011607 */
[----:B------:R-:W-:-:S02]  /*3ef0*/  LOP3.LUT P2, RZ, R16, 0x40000, RZ, 0xc0, !PT ;  /* 0x0004000010ff7812 */ /* 0x000fc4000784c0ff */
[----:B------:R-:W-:Y:S01]  /*3f00*/  ISETP.GT.AND P1, PT, R76, 0x10, !P1 ;  /* 0x000000104c00780c */ /* 0x000fe20004f24270 */
[----:B------:R-:W-:Y:S01]  /*3f10*/  UIADD3 UR58, UR58, UR10, URZ ;  /* 0x0000000a3a3a7290 */ /* 0x000fe2000fffe03f */
[----:B------:R-:W-:Y:S02]  /*3f20*/  LOP3.LUT P6, RZ, R16, 0x20000, RZ, 0xc0, !PT ;  /* 0x0002000010ff7812 */ /* 0x000fe400078cc0ff */
[----:B------:R-:W-:Y:S01]  /*3f30*/  ISETP.LT.OR P1, PT, R67, 0x11, P1 ;  /* 0x000000114300780c */ /* 0x000fe20000f21670 */
[----:B------:R-:W-:Y:S01]  /*3f40*/  UIADD3 UR14, UR58, UR14, URZ ;  /* 0x0000000e3a0e7290 */ /* 0x000fe2000fffe03f */
[----:B------:R-:W-:Y:S02]  /*3f50*/  ISETP.GT.AND P3, PT, R76, 0x70, !P3 ;  /* 0x000000704c00780c */ /* 0x000fe40005f64270 */
[----:B------:R-:W-:Y:S02]  /*3f60*/  FSEL R9, R9, -INF , !P1 ;  /* 0xff80000009097808 */ /* 0x000fe40004800000 */
[----:B------:R-:W-:-:S02]  /*3f70*/  LOP3.LUT P1, RZ, R16, 0x10, RZ, 0xc0, !PT ;  /* 0x0000001010ff7812 */ /* 0x000fc4000782c0ff */
[C---:B------:R-:W-:Y:S02]  /*3f80*/  ISETP.GT.AND P4, PT, R76.reuse, 0x71, !P4 ;  /* 0x000000714c00780c */ /* 0x040fe40006784270 */
[C---:B------:R-:W-:Y:S02]  /*3f90*/  ISETP.GT.AND P1, PT, R76.reuse, 0x11, !P1 ;  /* 0x000000114c00780c */ /* 0x040fe40004f24270 */
[----:B------:R-:W-:Y:S02]  /*3fa0*/  ISETP.GT.AND P5, PT, R76, 0x78, !P5 ;  /* 0x000000784c00780c */ /* 0x000fe40006fa4270 */
[C---:B------:R-:W-:Y:S02]  /*3fb0*/  ISETP.LT.OR P1, PT, R67.reuse, 0x12, P1 ;  /* 0x000000124300780c */ /* 0x040fe40000f21670 */
[----:B------:R-:W-:Y:S02]  /*3fc0*/  ISETP.LT.OR P3, PT, R67, 0x71, P3 ;  /* 0x000000714300780c */ /* 0x000fe40001f61670 */
[----:B------:R-:W-:-:S02]  /*3fd0*/  FSEL R8, R8, -INF , !P1 ;  /* 0xff80000008087808 */ /* 0x000fc40004800000 */
[----:B------:R-:W-:Y:S02]  /*3fe0*/  LOP3.LUT P1, RZ, R16, 0x2000000, RZ, 0xc0, !PT ;  /* 0x0200000010ff7812 */ /* 0x000fe4000782c0ff */
[C---:B------:R-:W-:Y:S02]  /*3ff0*/  ISETP.LT.OR P4, PT, R67.reuse, 0x72, P4 ;  /* 0x000000724300780c */ /* 0x040fe40002781670 */
[----:B------:R-:W-:Y:S02]  /*4000*/  ISETP.GT.AND P1, PT, R76, 0x18, !P1 ;  /* 0x000000184c00780c */ /* 0x000fe40004f24270 */
[C---:B------:R-:W-:Y:S02]  /*4010*/  ISETP.LT.OR P5, PT, R67.reuse, 0x79, P5 ;  /* 0x000000794300780c */ /* 0x040fe40002fa1670 */
[----:B------:R-:W-:Y:S02]  /*4020*/  ISETP.LT.OR P1, PT, R67, 0x19, P1 ;  /* 0x000000194300780c */ /* 0x000fe40000f21670 */
[----:B------:R-:W-:-:S02]  /*4030*/  FSEL R81, R39, -INF , !P4 ;  /* 0xff80000027517808 */ /* 0x000fc40006000000 */
[----:B------:R-:W-:Y:S02]  /*4040*/  FSEL R11, R11, -INF , !P1 ;  /* 0xff8000000b0b7808 */ /* 0x000fe40004800000 */
[----:B------:R-:W-:-:S04]  /*4050*/  LOP3.LUT P1, RZ, R16, 0x1000000, RZ, 0xc0, !PT ;  /* 0x0100000010ff7812 */ /* 0x000fc8000782c0ff */
[----:B------:R-:W-:-:S04]  /*4060*/  ISETP.GT.AND P1, PT, R76, 0x19, !P1 ;  /* 0x000000194c00780c */ /* 0x000fc80004f24270 */
[----:B------:R-:W-:-:S04]  /*4070*/  ISETP.LT.OR P1, PT, R67, 0x1a, P1 ;  /* 0x0000001a4300780c */ /* 0x000fc80000f21670 */
        /* <DEDUP_REMOVED lines=21> */
[----:B------:R-:W-:Y:S02]  /*41d0*/  ISETP.GT.AND P1, PT, R76, 0x31, !P2 ;  /* 0x000000314c00780c */ /* 0x000fe40005724270 */
[----:B------:R-:W-:Y:S02]  /*41e0*/  LOP3.LUT P2, RZ, R16, 0x80, RZ, 0xc0, !PT ;  /* 0x0000008010ff7812 */ /* 0x000fe4000784c0ff */
[----:B------:R-:W-:-:S04]  /*41f0*/  ISETP.LT.OR P1, PT, R67, 0x32, P1 ;  /* 0x000000324300780c */ /* 0x000fc80000f21670 */
[----:B------:R-:W-:Y:S02]  /*4200*/  FSEL R21, R21, -INF , !P1 ;  /* 0xff80000015157808 */ /* 0x000fe40004800000 */
[----:B------:R-:W-:Y:S02]  /*4210*/  ISETP.GT.AND P1, PT, R76, 0x38, !P6 ;  /* 0x000000384c00780c */ /* 0x000fe40007724270 */
[----:B------:R-:W-:Y:S02]  /*4220*/  LOP3.LUT P6, RZ, R16, 0x40, RZ, 0xc0, !PT ;  /* 0x0000004010ff7812 */ /* 0x000fe400078cc0ff */
[----:B------:R-:W-:-:S04]  /*4230*/  ISETP.LT.OR P1, PT, R67, 0x39, P1 ;  /* 0x000000394300780c */ /* 0x000fc80000f21670 */
[----:B------:R-:W-:Y:S02]  /*4240*/  FSEL R2, R24, -INF , !P1 ;  /* 0xff80000018027808 */ /* 0x000fe40004800000 */
[----:B------:R-:W-:Y:S02]  /*4250*/  LOP3.LUT P1, RZ, R16, 0x10000, RZ, 0xc0, !PT ;  /* 0x0001000010ff7812 */ /* 0x000fe4000782c0ff */
[----:B------:R-:W-:Y:S02]  /*4260*/  FMNMX.FTZ R24, R68, R89, !PT ;  /* 0x0000005944187209 */ /* 0x000fe40007810000 */
[----:B------:R-:W-:-:S04]  /*4270*/  ISETP.GT.AND P1, PT, R76, 0x39, !P1 ;  /* 0x000000394c00780c */ /* 0x000fc80004f24270 */
[----:B------:R-:W-:-:S04]  /*4280*/  ISETP.LT.OR P1, PT, R67, 0x3a, P1 ;  /* 0x0000003a4300780c */ /* 0x000fc80000f21670 */
[----:B------:R-:W-:Y:S02]  /*4290*/  FSEL R3, R25, -INF , !P1 ;  /* 0xff80000019037808 */ /* 0x000fe40004800000 */
[----:B------:R-:W-:Y:S02]  /*42a0*/  FMNMX.FTZ R25, R91, R24, !PT ;  /* 0x000000185b197209 */ /* 0x000fe40007810000 */
[----:B------:R-:W-:Y:S02]  /*42b0*/  LOP3.LUT P1, RZ, R16, 0x8000, RZ, 0xc0, !PT ;  /* 0x0000800010ff7812 */ /* 0x000fe4000782c0ff */
[----:B------:R-:W-:Y:S02]  /*42c0*/  FMNMX.FTZ R24, R90, R25, !PT ;  /* 0x000000195a187209 */ /* 0x000fe40007810000 */
[----:B------:R-:W-:Y:S02]  /*42d0*/  ISETP.GT.AND P1, PT, R76, 0x40, !P1 ;  /* 0x000000404c00780c */ /* 0x000fe40004f24270 */
[----:B------:R-:W-:-:S02]  /*42e0*/  FMNMX.FTZ R25, R93, R24, !PT ;  /* 0x000000185d197209 */ /* 0x000fc40007810000 */
[----:B------:R-:W-:Y:S02]  /*42f0*/  ISETP.LT.OR P1, PT, R67, 0x41, P1 ;  /* 0x000000414300780c */ /* 0x000fe40000f21670 */
[----:B------:R-:W-:Y:S02]  /*4300*/  FMNMX.FTZ R24, R92, R25, !PT ;  /* 0x000000195c187209 */ /* 0x000fe40007810000 */
[----:B------:R-:W-:Y:S02]  /*4310*/  FSEL R26, R26, -INF , !P1 ;  /* 0xff8000001a1a7808 */ /* 0x000fe40004800000 */
[----:B------:R-:W-:Y:S02]  /*4320*/  FMNMX.FTZ R25, R53, R24, !PT ;  /* 0x0000001835197209 */ /* 0x000fe40007810000 */
[----:B------:R-:W-:Y:S02]  /*4330*/  LOP3.LUT P1, RZ, R16, 0x4000, RZ, 0xc0, !PT ;  /* 0x0000400010ff7812 */ /* 0x000fe4000782c0ff */
[----:B------:R-:W-:-:S02]  /*4340*/  FMNMX.FTZ R24, R54, R25, !PT ;  /* 0x0000001936187209 */ /* 0x000fc40007810000 */
[----:B------:R-:W-:Y:S02]  /*4350*/  ISETP.GT.AND P1, PT, R76, 0x41, !P1 ;  /* 0x000000414c00780c */ /* 0x000fe40004f24270 */
[----:B------:R-:W-:Y:S02]  /*4360*/  FMNMX.FTZ R25, R55, R24, !PT ;  /* 0x0000001837197209 */ /* 0x000fe40007810000 */
[----:B------:R-:W-:Y:S02]  /*4370*/  ISETP.LT.OR P1, PT, R67, 0x42, P1 ;  /* 0x000000424300780c */ /* 0x000fe40000f21670 */
[----:B------:R-:W-:Y:S02]  /*4380*/  FMNMX.FTZ R24, R56, R25, !PT ;  /* 0x0000001938187209 */ /* 0x000fe40007810000 */
[----:B------:R-:W-:Y:S02]  /*4390*/  FSEL R27, R27, -INF , !P1 ;  /* 0xff8000001b1b7808 */ /* 0x000fe40004800000 */
[----:B------:R-:W-:-:S02]  /*43a0*/  FMNMX.FTZ R25, R57, R24, !PT ;  /* 0x0000001839197209 */ /* 0x000fc40007810000 */
[----:B------:R-:W-:Y:S02]  /*43b0*/  LOP3.LUT P1, RZ, R16, 0x2000, RZ, 0xc0, !PT ;  /* 0x0000200010ff7812 */ /* 0x000fe4000782c0ff */
[----:B------:R-:W-:Y:S02]  /*43c0*/  FMNMX.FTZ R24, R58, R25, !PT ;  /* 0x000000193a187209 */ /* 0x000fe40007810000 */
[----:B------:R-:W-:Y:S02]  /*43d0*/  ISETP.GT.AND P1, PT, R76, 0x48, !P1 ;  /* 0x000000484c00780c */ /* 0x000fe40004f24270 */
[----:B------:R-:W-:Y:S02]  /*43e0*/  FMNMX.FTZ R25, R59, R24, !PT ;  /* 0x000000183b197209 */ /* 0x000fe40007810000 */
[----:B------:R-:W-:Y:S02]  /*43f0*/  ISETP.LT.OR P1, PT, R67, 0x49, P1 ;  /* 0x000000494300780c */ /* 0x000fe40000f21670 */
[----:B------:R-:W-:-:S02]  /*4400*/  FMNMX.FTZ R24, R60, R25, !PT ;  /* 0x000000193c187209 */ /* 0x000fc40007810000 */
        /* <DEDUP_REMOVED lines=36> */
[----:B------:R-:W-:-:S03]  /*4650*/  ISETP.GT.AND P1, PT, R76, 0x59, !P1 ;  /* 0x000000594c00780c */ /* 0x000fc60004f24270 */
[----:B------:R-:W0:Y:S01]  /*4660*/  SHFL.BFLY PT, R24, R25, 0x2, 0x1f ;  /* 0x0c401f0019187f89 */ /* 0x000e2200000e0000 */
[----:B------:R-:W-:-:S04]  /*4670*/  ISETP.LT.OR P1, PT, R67, 0x5a, P1 ;  /* 0x0000005a4300780c */ /* 0x000fc80000f21670 */
[----:B------:R-:W-:Y:S02]  /*4680*/  FSEL R33, R33, -INF , !P1 ;  /* 0xff80000021217808 */ /* 0x000fe40004800000 */
[----:B------:R-:W-:Y:S02]  /*4690*/  ISETP.GT.AND P1, PT, R76, 0x60, !P2 ;  /* 0x000000604c00780c */ /* 0x000fe40005724270 */
[----:B------:R-:W-:Y:S02]  /*46a0*/  LOP3.LUT P2, RZ, R16, 0x20, RZ, 0xc0, !PT ;  /* 0x0000002010ff7812 */ /* 0x000fe4000784c0ff */
[----:B------:R-:W-:Y:S02]  /*46b0*/  ISETP.LT.OR P1, PT, R67, 0x61, P1 ;  /* 0x000000614300780c */ /* 0x000fe40000f21670 */
[----:B------:R-:W-:Y:S02]  /*46c0*/  ISETP.GT.AND P2, PT, R76, 0x69, !P2 ;  /* 0x000000694c00780c */ /* 0x000fe40005744270 */
[----:B------:R-:W-:-:S02]  /*46d0*/  FSEL R34, R34, -INF , !P1 ;  /* 0xff80000022227808 */ /* 0x000fc40004800000 */
[----:B------:R-:W-:Y:S02]  /*46e0*/  ISETP.GT.AND P1, PT, R76, 0x61, !P6 ;  /* 0x000000614c00780c */ /* 0x000fe40007724270 */
[----:B------:R-:W-:Y:S02]  /*46f0*/  LOP3.LUT P6, RZ, R16, 0x2, RZ, 0xc0, !PT ;  /* 0x0000000210ff7812 */ /* 0x000fe400078cc0ff */
[C---:B------:R-:W-:Y:S02]  /*4700*/  ISETP.LT.OR P1, PT, R67.reuse, 0x62, P1 ;  /* 0x000000624300780c */ /* 0x040fe40000f21670 */
[----:B------:R-:W-:Y:S02]  /*4710*/  ISETP.LT.OR P2, PT, R67, 0x6a, P2 ;  /* 0x0000006a4300780c */ /* 0x000fe40001741670 */
[----:B0-----:R-:W-:Y:S02]  /*4720*/  FMNMX.FTZ R69, R25, R24, !PT ;  /* 0x0000001819457209 */ /* 0x001fe40007810000 */
[----:B------:R-:W-:-:S02]  /*4730*/  FSEL R35, R35, -INF , !P1 ;  /* 0xff80000023237808 */ /* 0x000fc40004800000 */
[----:B------:R-:W-:Y:S01]  /*4740*/  FSEL R80, R37, -INF , !P2 ;  /* 0xff80000025507808 */ /* 0x000fe20005000000 */
[----:B------:R-:W0:Y:S02]  /*4750*/  SHFL.BFLY PT, R24, R69, 0x1, 0x1f ;  /* 0x0c201f0045187f89 */ /* 0x000e2400000e0000 */
[----:B0-----:R-:W-:-:S04]  /*4760*/  FMNMX.FTZ R24, R69, R24, !PT ;  /* 0x0000001845187209 */ /* 0x001fc80007810000 */
[C---:B------:R-:W-:Y:S01]  /*4770*/  FSETP.NEU.FTZ.AND P1, PT, R24.reuse, -INF , PT ;  /* 0xff8000001800780b */ /* 0x040fe20003f3d000 */
[----:B------:R-:W-:-:S05]  /*4780*/  FMUL.FTZ R78, R24, UR33 ;  /* 0x00000021184e7c20 */ /* 0x000fca0008410000 */
[----:B------:R-:W-:Y:S02]  /*4790*/  FSEL R78, R78, RZ, P1 ;  /* 0x000000ff4e4e7208 */ /* 0x000fe40000800000 */
[----:B------:R-:W-:Y:S02]  /*47a0*/  ISETP.GT.AND P1, PT, R76, RZ, !P6 ;  /* 0x000000ff4c00720c */ /* 0x000fe40007724270 */
[----:B------:R-:W-:Y:S01]  /*47b0*/  LOP3.LUT P6, RZ, R16, 0x1, RZ, 0xc0, !PT ;  /* 0x0000000110ff7812 */ /* 0x000fe200078cc0ff */
[--C-:B------:R-:W-:Y:S01]  /*47c0*/  FFMA.FTZ R75, R54, UR33, -R78.reuse ;  /* 0x00000021364b7c23 */ /* 0x100fe2000801084e */
[----:B------:R-:W-:Y:S01]  /*47d0*/  ISETP.LT.OR P1, PT, R67, 0x1, P1 ;  /* 0x000000014300780c */ /* 0x000fe20000f21670 */
[--C-:B------:R-:W-:Y:S01]  /*47e0*/  FFMA.FTZ R77, R56, UR33, -R78.reuse ;  /* 0x00000021384d7c23 */ /* 0x100fe2000801084e */
[--C-:B------:R-:W-:Y:S01]  /*47f0*/  FFMA.FTZ R56, R57, UR33, -R78.reuse ;  /* 0x0000002139387c23 */ /* 0x100fe2000801084e */
[--C-:B------:R-:W-:Y:S01]  /*4800*/  FFMA.FTZ R57, R58, UR33, -R78.reuse ;  /* 0x000000213a397c23 */ /* 0x100fe2000801084e */
[----:B------:R-:W-:Y:S01]  /*4810*/  FSEL R79, R0, -INF , !P1 ;  /* 0xff800000004f7808 */ /* 0x000fe20004800000 */
[--C-:B------:R-:W-:Y:S01]  /*4820*/  FFMA.FTZ R53, R53, UR33, -R78.reuse ;  /* 0x0000002135357c23 */ /* 0x100fe2000801084e */
[----:B------:R-:W-:Y:S01]  /*4830*/  LOP3.LUT P1, RZ, R16, 0x4000000, RZ, 0xc0, !PT ;  /* 0x0400000010ff7812 */ /* 0x000fe2000782c0ff */
        /* <DEDUP_REMOVED lines=11> */
[----:B------:R-:W-:Y:S01]  /*48f0*/  ISETP.GT.AND P6, PT, R76, 0x79, !P6 ;  /* 0x000000794c00780c */ /* 0x000fe200077c4270 */
[--C-:B------:R-:W-:Y:S01]  /*4900*/  FFMA.FTZ R71, R92, UR33, -R78.reuse ;  /* 0x000000215c477c23 */ /* 0x100fe2000801084e */
[----:B------:R-:W-:Y:S01]  /*4910*/  FMNMX.FTZ R25, R9, R70, !PT ;  /* 0x0000004609197209 */ /* 0x000fe20007810000 */
[----:B------:R-:W0:Y:S01]  /*4920*/  MUFU.EX2 R73, R73 ;  /* 0x0000004900497308 */ /* 0x000e220000000800 */
[----:B------:R-:W-:Y:S01]  /*4930*/  FSEL R76, R36, -INF , !P1 ;  /* 0xff800000244c7808 */ /* 0x000fe20004800000 */
        /* <DEDUP_REMOVED lines=11> */
[--C-:B------:R-:W-:Y:S01]  /*49f0*/  FFMA.FTZ R52, R52, UR33, -R78.reuse ;  /* 0x0000002134347c23 */ /* 0x100fe2000801084e */
        /* <DEDUP_REMOVED lines=11> */
[--C-:B-1----:R-:W-:Y:S01]  /*4ab0*/  FFMA.FTZ R53, R59, UR33, -R78.reuse ;  /* 0x000000213b357c23 */ /* 0x102fe2000801084e */
[----:B------:R-:W-:Y:S01]  /*4ac0*/  FFMA.FTZ R59, R63, UR33, -R78 ;  /* 0x000000213f3b7c23 */ /* 0x000fe2000801084e */
[----:B------:R-:W-:-:S02]  /*4ad0*/  FMNMX.FTZ R25, R15, R54, !PT ;  /* 0x000000360f197209 */ /* 0x000fc40007810000 */
[----:B------:R-:W-:Y:S02]  /*4ae0*/  FSEL R63, R38, -INF , !P3 ;  /* 0xff800000263f7808 */ /* 0x000fe40005800000 */
        /* <DEDUP_REMOVED lines=17> */
[----:B------:R-:W-:Y:S03]  /*4c00*/  MUFU.EX2 R56, R56 ;  /* 0x0000003800387308 */ /* 0x000fe60000000800 */
[----:B------:R-:W-:Y:S01]  /*4c10*/  FMNMX.FTZ R25, R33, R58, !PT ;  /* 0x0000003a21197209 */ /* 0x000fe20007810000 */
[--C-:B------:R-:W-:Y:S01]  /*4c20*/  FFMA.FTZ R58, R62, UR33, -R78.reuse ;  /* 0x000000213e3a7c23 */ /* 0x100fe2000801084e */
[--C-:B------:R-:W-:Y:S02]  /*4c30*/  FFMA.FTZ R62, R66, UR33, -R78.reuse ;  /* 0x00000021423e7c23 */ /* 0x100fe4000801084e */
[----:B------:R-:W-:Y:S01]  /*4c40*/  FMNMX.FTZ R60, R34, R25, !PT ;  /* 0x00000019223c7209 */ /* 0x000fe20007810000 */
[----:B------:R-:W-:Y:S03]  /*4c50*/  MUFU.EX2 R57, R57 ;  /* 0x0000003900397308 */ /* 0x000fe60000000800 */
[----:B------:R-:W-:Y:S01]  /*4c60*/  FMNMX.FTZ R25, R35, R60, !PT ;  /* 0x0000003c23197209 */ /* 0x000fe20007810000 */
[--C-:B------:R-:W-:Y:S01]  /*4c70*/  FFMA.FTZ R60, R64, UR33, -R78.reuse ;  /* 0x00000021403c7c23 */ /* 0x100fe2000801084e */
[----:B------:R-:W-:Y:S01]  /*4c80*/  FSEL R64, R40, -INF , !P5 ;  /* 0xff80000028407808 */ /* 0x000fe20006800000 */
        /* <DEDUP_REMOVED lines=10> */
[----:B------:R-:W1:Y:S01]  /*4d30*/  SHFL.BFLY PT, R25, R36, 0x2, 0x1f ;  /* 0x0c401f0024197f89 */ /* 0x000e6200000e0000 */
[----:B------:R-:W-:Y:S08]  /*4d40*/  MUFU.EX2 R58, R58 ;  /* 0x0000003a003a7308 */ /* 0x000ff00000000800 */
[----:B------:R-:W-:Y:S08]  /*4d50*/  MUFU.EX2 R59, R59 ;  /* 0x0000003b003b7308 */ /* 0x000ff00000000800 */
[----:B------:R-:W-:Y:S01]  /*4d60*/  MUFU.EX2 R60, R60 ;  /* 0x0000003c003c7308 */ /* 0x000fe20000000800 */
[----:B-1----:R-:W-:Y:S01]  /*4d70*/  FMNMX.FTZ R38, R36, R25, !PT ;  /* 0x0000001924267209 */ /* 0x002fe20007810000 */
[----:B------:R-:W-:-:S06]  /*4d80*/  FFMA.FTZ R36, R44, UR33, -R78 ;  /* 0x000000212c247c23 */ /* 0x000fcc000801084e */
[----:B------:R-:W-:Y:S01]  /*4d90*/  MUFU.EX2 R61, R61 ;  /* 0x0000003d003d7308 */ /* 0x000fe20000000800 */
[----:B------:R-:W1:Y:S07]  /*4da0*/  SHFL.BFLY PT, R25, R38, 0x1, 0x1f ;  /* 0x0c201f0026197f89 */ /* 0x000e6e00000e0000 */
[----:B------:R-:W-:Y:S08]  /*4db0*/  MUFU.EX2 R62, R62 ;  /* 0x0000003e003e7308 */ /* 0x000ff00000000800 */
[----:B------:R-:W-:Y:S08]  /*4dc0*/  MUFU.EX2 R52, R52 ;  /* 0x0000003400347308 */ /* 0x000ff00000000800 */
[----:B------:R-:W-:Y:S01]  /*4dd0*/  MUFU.EX2 R51, R51 ;  /* 0x0000003300337308 */ /* 0x000fe20000000800 */
[----:B-1----:R-:W-:Y:S01]  /*4de0*/  FMNMX.FTZ R25, R38, R25, !PT ;  /* 0x0000001926197209 */ /* 0x002fe20007810000 */
[----:B------:R-:W-:-:S03]  /*4df0*/  FFMA.FTZ R38, R42, UR33, -R78 ;  /* 0x000000212a267c23 */ /* 0x000fc6000801084e */
        /* <DEDUP_REMOVED lines=28> */
[--C-:B------:R-:W-:Y:S01]  /*4fc0*/  FFMA.FTZ R3, R3, UR33, -R42.reuse ;  /* 0x0000002103037c23 */ /* 0x100fe2000801082a */
[----:B------:R2:W3:Y:S01]  /*4fd0*/  MUFU.EX2 R7, R6 ;  /* 0x0000000600077308 */ /* 0x0004e20000000800 */
[----:B0-----:R-:W-:Y:S01]  /*4fe0*/  FADD.FTZ R4, R0, R73 ;  /* 0x0000004900047221 */ /* 0x001fe20000010000 */
[--C-:B------:R-:W-:Y:S01]  /*4ff0*/  FFMA.FTZ R35, R35, UR33, -R42.reuse ;  /* 0x0000002123237c23 */ /* 0x100fe2000801082a */
[--C-:B------:R-:W-:Y:S01]  /*5000*/  FFMA.FTZ R76, R76, UR33, -R42.reuse ;  /* 0x000000214c4c7c23 */ /* 0x100fe2000801082a */
[--C-:B------:R-:W-:Y:S01]  /*5010*/  FFMA.FTZ R63, R63, UR33, -R42.reuse ;  /* 0x000000213f3f7c23 */ /* 0x100fe2000801082a */
[--C-:B------:R-:W-:Y:S01]  /*5020*/  FFMA.FTZ R64, R64, UR33, -R42.reuse ;  /* 0x0000002140407c23 */ /* 0x100fe2000801082a */
[--C-:B------:R-:W-:Y:S01]  /*5030*/  FFMA.FTZ R80, R80, UR33, -R42.reuse ;  /* 0x0000002150507c23 */ /* 0x100fe2000801082a */
[----:B------:R-:W-:Y:S01]  /*5040*/  FFMA.FTZ R81, R81, UR33, -R42 ;  /* 0x0000002151517c23 */ /* 0x000fe2000801082a */
[----:B------:R0:W4:Y:S01]  /*5050*/  MUFU.EX2 R78, R5 ;  /* 0x00000005004e7308 */ /* 0x0001220000000800 */
[----:B-1----:R-:W-:Y:S01]  /*5060*/  FADD.FTZ R8, R79, R66 ;  /* 0x000000424f087221 */ /* 0x002fe20000010000 */
[----:B--2---:R-:W-:-:S06]  /*5070*/  F2FP.F16.F32.PACK_AB R6, R72, R69 ;  /* 0x000000454806723e */ /* 0x004fcc00000000ff */
[----:B------:R-:W1:Y:S01]  /*5080*/  MUFU.EX2 R9, R9 ;  /* 0x0000000900097308 */ /* 0x000e620000000800 */
[----:B0-----:R-:W-:Y:S01]  /*5090*/  FADD.FTZ R5, R69, R4 ;  /* 0x0000000445057221 */ /* 0x001fe20000010000 */
[----:B---3--:R-:W-:Y:S01]  /*50a0*/  FADD.FTZ R29, R7, R8 ;  /* 0x00000008071d7221 */ /* 0x008fe20000010000 */
[----:B------:R-:W-:Y:S01]  /*50b0*/  F2FP.F16.F32.PACK_AB R4, R73, R0 ;  /* 0x000000004904723e */ /* 0x000fe200000000ff */
[--C-:B------:R-:W-:Y:S01]  /*50c0*/  FFMA.FTZ R0, R30, UR33, -R42.reuse ;  /* 0x000000211e007c23 */ /* 0x100fe2000801082a */
[----:B------:R-:W-:Y:S01]  /*50d0*/  FADD.FTZ R5, R72, R5 ;  /* 0x0000000548057221 */ /* 0x000fe20000010000 */
[--C-:B------:R-:W-:Y:S02]  /*50e0*/  FFMA.FTZ R30, R33, UR33, -R42.reuse ;  /* 0x00000021211e7c23 */ /* 0x100fe4000801082a */
[----:B------:R-:W0:Y:S01]  /*50f0*/  MUFU.EX2 R44, R44 ;  /* 0x0000002c002c7308 */ /* 0x000e220000000800 */
[----:B------:R-:W-:Y:S01]  /*5100*/  FADD.FTZ R10, R68, R5 ;  /* 0x00000005440a7221 */ /* 0x000fe20000010000 */
[----:B----4-:R-:W-:Y:S01]  /*5110*/  FADD.FTZ R8, R78, R29 ;  /* 0x0000001d4e087221 */ /* 0x010fe20000010000 */
[----:B------:R-:W-:Y:S01]  /*5120*/  F2FP.F16.F32.PACK_AB R5, R66, R79 ;  /* 0x0000004f4205723e */ /* 0x000fe200000000ff */
[----:B------:R-:W-:Y:S01]  /*5130*/  FFMA.FTZ R29, R32, UR33, -R42 ;  /* 0x00000021201d7c23 */ /* 0x000fe2000801082a */
[----:B------:R-:W-:Y:S01]  /*5140*/  FADD.FTZ R31, R71, R10 ;  /* 0x0000000a471f7221 */ /* 0x000fe20000010000 */
[----:B------:R-:W-:-:S02]  /*5150*/  F2FP.F16.F32.PACK_AB R7, R78, R7 ;  /* 0x000000074e07723e */ /* 0x000fc400000000ff */
[----:B------:R-:W2:Y:S01]  /*5160*/  MUFU.EX2 R11, R11 ;  /* 0x0000000b000b7308 */ /* 0x000ea20000000800 */
[----:B------:R-:W-:Y:S01]  /*5170*/  FADD.FTZ R10, R70, R31 ;  /* 0x0000001f460a7221 */ /* 0x000fe20000010000 */
[----:B-1----:R-:W-:Y:S01]  /*5180*/  FADD.FTZ R65, R9, R8 ;  /* 0x0000000809417221 */ /* 0x002fe20000010000 */
[----:B------:R-:W-:Y:S01]  /*5190*/  FFMA.FTZ R31, R34, UR33, -R42 ;  /* 0x00000021221f7c23 */ /* 0x000fe2000801082a */
[----:B------:R1:W-:Y:S01]  /*51a0*/  STSM.16.M88.4 [R18+0x21800], R4 ;  /* 0x0218000412007844 */ /* 0x0003e20000000200 */
[----:B------:R-:W-:Y:S01]  /*51b0*/  FADD.FTZ R33, R75, R10 ;  /* 0x0000000a4b217221 */ /* 0x000fe20000010000 */
[----:B------:R-:W-:Y:S02]  /*51c0*/  FFMA.FTZ R42, R67, UR33, -R42 ;  /* 0x00000021432a7c23 */ /* 0x000fe4000801082a */
[----:B------:R-:W3:Y:S01]  /*51d0*/  MUFU.EX2 R48, R48 ;  /* 0x0000003000307308 */ /* 0x000ee20000000800 */
[----:B0-----:R-:W-:Y:S01]  /*51e0*/  FADD.FTZ R8, R44, R65 ;  /* 0x000000412c087221 */ /* 0x001fe20000010000 */
[----:B------:R-:W-:-:S04]  /*51f0*/  FADD.FTZ R10, R74, R33 ;  /* 0x000000214a0a7221 */ /* 0x000fc80000010000 */
[----:B------:R-:W-:Y:S02]  /*5200*/  FADD.FTZ R65, R77, R10 ;  /* 0x0000000a4d417221 */ /* 0x000fe40000010000 */
[----:B------:R-:W0:Y:S01]  /*5210*/  MUFU.EX2 R12, R12 ;  /* 0x0000000c000c7308 */ /* 0x000e220000000800 */
[----:B--2---:R-:W-:Y:S01]  /*5220*/  FADD.FTZ R33, R11, R8 ;  /* 0x000000080b217221 */ /* 0x004fe20000010000 */
[----:B------:R-:W-:Y:S01]  /*5230*/  FADD.FTZ R10, R56, R65 ;  /* 0x00000041380a7221 */ /* 0x000fe20000010000 */
[----:B-1----:R-:W-:-:S03]  /*5240*/  F2FP.F16.F32.PACK_AB R5, R44, R9 ;  /* 0x000000092c05723e */ /* 0x002fc600000000ff */
[----:B------:R-:W-:Y:S01]  /*5250*/  FADD.FTZ R10, R57, R10 ;  /* 0x0000000a390a7221 */ /* 0x000fe20000010000 */
[----:B------:R-:W-:Y:S01]  /*5260*/  F2FP.F16.F32.PACK_AB R4, R71, R68 ;  /* 0x000000444704723e */ /* 0x000fe200000000ff */
[----:B------:R-:W1:Y:S01]  /*5270*/  MUFU.EX2 R43, R43 ;  /* 0x0000002b002b7308 */ /* 0x000e620000000800 */
[C---:B---3--:R-:W-:Y:S01]  /*5280*/  FADD.FTZ R33, R48.reuse, R33 ;  /* 0x0000002130217221 */ /* 0x048fe20000010000 */
[----:B------:R-:W-:Y:S01]  /*5290*/  FADD.FTZ R65, R53, R10 ;  /* 0x0000000a35417221 */ /* 0x000fe20000010000 */
[----:B------:R-:W-:Y:S02]  /*52a0*/  F2FP.F16.F32.PACK_AB R7, R48, R11 ;  /* 0x0000000b3007723e */ /* 0x000fe400000000ff */
[----:B------:R-:W-:Y:S01]  /*52b0*/  F2FP.F16.F32.PACK_AB R6, R75, R70 ;  /* 0x000000464b06723e */ /* 0x000fe200000000ff */
[----:B------:R-:W-:Y:S02]  /*52c0*/  FADD.FTZ R10, R54, R65 ;  /* 0x00000041360a7221 */ /* 0x000fe40000010000 */
[----:B------:R-:W2:Y:S01]  /*52d0*/  MUFU.EX2 R14, R14 ;  /* 0x0000000e000e7308 */ /* 0x000ea20000000800 */
[----:B0-----:R-:W-:Y:S01]  /*52e0*/  FADD.FTZ R8, R12, R33 ;  /* 0x000000210c087221 */ /* 0x001fe20000010000 */
[----:B------:R-:W-:Y:S01]  /*52f0*/  FADD.FTZ R65, R55, R10 ;  /* 0x0000000a37417221 */ /* 0x000fe20000010000 */
[----:B------:R0:W-:Y:S01]  /*5300*/  STSM.16.M88.4 [R23], R4 ;  /* 0x0000000417007844 */ /* 0x0001e20000000200 */
[----:B------:R-:W-:-:S02]  /*5310*/  F2FP.F16.F32.PACK_AB R10, R57, R56 ;  /* 0x00000038390a723e */ /* 0x000fc400000000ff */
[----:B------:R-:W-:Y:S02]  /*5320*/  FADD.FTZ R34, R58, R65 ;  /* 0x000000413a227221 */ /* 0x000fe40000010000 */
[----:B------:R-:W3:Y:S01]  /*5330*/  MUFU.EX2 R45, R45 ;  /* 0x0000002d002d7308 */ /* 0x000ee20000000800 */
[----:B-1----:R-:W-:Y:S01]  /*5340*/  FADD.FTZ R33, R43, R8 ;  /* 0x000000082b217221 */ /* 0x002fe20000010000 */
[----:B------:R-:W-:-:S04]  /*5350*/  FADD.FTZ R9, R59, R34 ;  /* 0x000000223b097221 */ /* 0x000fc80000010000 */
[----:B------:R-:W-:Y:S01]  /*5360*/  FADD.FTZ R44, R60, R9 ;  /* 0x000000093c2c7221 */ /* 0x000fe20000010000 */
[----:B------:R-:W-:Y:S01]  /*5370*/  F2FP.F16.F32.PACK_AB R9, R43, R12 ;  /* 0x0000000c2b09723e */ /* 0x000fe200000000ff */
[----:B------:R-:W1:Y:S01]  /*5380*/  MUFU.EX2 R13, R13 ;  /* 0x0000000d000d7308 */ /* 0x000e620000000800 */
[----:B--2---:R-:W-:Y:S01]  /*5390*/  FADD.FTZ R8, R14, R33 ;  /* 0x000000210e087221 */ /* 0x004fe20000010000 */
[----:B------:R-:W-:Y:S01]  /*53a0*/  FADD.FTZ R43, R61, R44 ;  /* 0x0000002c3d2b7221 */ /* 0x000fe20000010000 */
[----:B0-----:R-:W-:Y:S02]  /*53b0*/  F2FP.F16.F32.PACK_AB R4, R54, R53 ;  /* 0x000000353604723e */ /* 0x001fe400000000ff */
[----:B------:R-:W-:Y:S01]  /*53c0*/  F2FP.F16.F32.PACK_AB R6, R58, R55 ;  /* 0x000000373a06723e */ /* 0x000fe200000000ff */
[----:B------:R-:W-:Y:S02]  /*53d0*/  FADD.FTZ R43, R62, R43 ;  /* 0x0000002b3e2b7221 */ /* 0x000fe40000010000 */
[----:B------:R-:W0:Y:S01]  /*53e0*/  MUFU.EX2 R20, R20 ;  /* 0x0000001400147308 */ /* 0x000e220000000800 */
[C---:B---3--:R-:W-:Y:S01]  /*53f0*/  FADD.FTZ R8, R45.reuse, R8 ;  /* 0x000000082d087221 */ /* 0x048fe20000010000 */
[----:B------:R-:W-:Y:S01]  /*5400*/  F2FP.F16.F32.PACK_AB R11, R45, R14 ;  /* 0x0000000e2d0b723e */ /* 0x000fe200000000ff */
[----:B------:R-:W-:-:S04]  /*5410*/  FADD.FTZ R14, R52, R43 ;  /* 0x0000002b340e7221 */ /* 0x000fc80000010000 */
[----:B------:R-:W-:Y:S01]  /*5420*/  FADD.FTZ R14, R51, R14 ;  /* 0x0000000e330e7221 */ /* 0x000fe20000010000 */
[----:B------:R-:W2:Y:S01]  /*5430*/  MUFU.EX2 R2, R2 ;  /* 0x0000000200027308 */ /* 0x000ea20000000800 */
[----:B-1----:R-:W-:Y:S01]  /*5440*/  FADD.FTZ R33, R13, R8 ;  /* 0x000000080d217221 */ /* 0x002fe20000010000 */
[----:B------:R-:W-:Y:S01]  /*5450*/  F2FP.F16.F32.PACK_AB R8, R77, R74 ;  /* 0x0000004a4d08723e */ /* 0x000fe200000000ff */
[----:B------:R-:W-:Y:S01]  /*5460*/  FADD.FTZ R5, R49, R14 ;  /* 0x0000000e31057221 */ /* 0x000fe20000010000 */
[----:B------:R-:W-:-:S03]  /*5470*/  F2FP.F16.F32.PACK_AB R14, R50, R49 ;  /* 0x00000031320e723e */ /* 0x000fc600000000ff */
[----:B------:R1:W-:Y:S01]  /*5480*/  STSM.16.M88.4 [R22], R8 ;  /* 0x0000000816007844 */ /* 0x0003e20000000200 */
[----:B------:R-:W3:Y:S01]  /*5490*/  MUFU.EX2 R3, R3 ;  /* 0x0000000300037308 */ /* 0x000ee20000000800 */
[----:B0-----:R-:W-:-:S07]  /*54a0*/  FADD.FTZ R33, R20, R33 ;  /* 0x0000002114217221 */ /* 0x001fce0000010000 */
[----:B------:R-:W-:Y:S01]  /*54b0*/  MUFU.EX2 R15, R15 ;  /* 0x0000000f000f7308 */ /* 0x000fe20000000800 */
[----:B--2---:R-:W-:Y:S01]  /*54c0*/  FADD.FTZ R34, R2, R33 ;  /* 0x0000002102227221 */ /* 0x004fe20000010000 */
[----:B-1----:R-:W-:-:S06]  /*54d0*/  F2FP.F16.F32.PACK_AB R8, R60, R59 ;  /* 0x0000003b3c08723e */ /* 0x002fcc00000000ff */
[----:B------:R-:W0:Y:S01]  /*54e0*/  MUFU.EX2 R26, R26 ;  /* 0x0000001a001a7308 */ /* 0x000e220000000800 */
[C---:B---3--:R-:W-:Y:S01]  /*54f0*/  FADD.FTZ R34, R3.reuse, R34 ;  /* 0x0000002203227221 */ /* 0x048fe20000010000 */
[----:B------:R-:W-:Y:S02]  /*5500*/  F2FP.F16.F32.PACK_AB R7, R3, R2 ;  /* 0x000000020307723e */ /* 0x000fe400000000ff */
[----:B------:R-:W-:-:S04]  /*5510*/  F2FP.F16.F32.PACK_AB R10, R62, R61 ;  /* 0x0000003d3e0a723e */ /* 0x000fc800000000ff */
        /* <DEDUP_REMOVED lines=10> */
[----:B------:R-:W-:Y:S01]  /*55c0*/  FADD.FTZ R35, R21, R12 ;  /* 0x0000000c15237221 */ /* 0x000fe20000010000 */
[----:B------:R-:W-:-:S03]  /*55d0*/  F2FP.F16.F32.PACK_AB R12, R51, R52 ;  /* 0x00000034330c723e */ /* 0x000fc600000000ff */
[----:B------:R-:W-:-:S03]  /*55e0*/  FADD.FTZ R35, R28, R35 ;  /* 0x000000231c237221 */ /* 0x000fc60000010000 */
[----:B------:R-:W3:Y:S01]  /*55f0*/  MUFU.EX2 R30, R30 ;  /* 0x0000001e001e7308 */ /* 0x000ee20000000800 */
[----:B0-----:R-:W-:Y:S01]  /*5600*/  FADD.FTZ R44, R0, R35 ;  /* 0x00000023002c7221 */ /* 0x001fe20000010000 */
[----:B------:R-:W-:Y:S01]  /*5610*/  FADD.FTZ R35, R50, R5 ;  /* 0x0000000532237221 */ /* 0x000fe20000010000 */
[----:B------:R-:W-:Y:S02]  /*5620*/  F2FP.F16.F32.PACK_AB R5, R20, R13 ;  /* 0x0000000d1405723e */ /* 0x000fe400000000ff */
[C---:B-1----:R-:W-:Y:S01]  /*5630*/  FADD.FTZ R44, R27.reuse, R44 ;  /* 0x0000002c1b2c7221 */ /* 0x042fe20000010000 */
[----:B------:R-:W-:Y:S02]  /*5640*/  F2FP.F16.F32.PACK_AB R13, R27, R0 ;  /* 0x000000001b0d723e */ /* 0x000fe400000000ff */
[----:B------:R-:W0:Y:S01]  /*5650*/  MUFU.EX2 R31, R31 ;  /* 0x0000001f001f7308 */ /* 0x000e220000000800 */
[----:B--2---:R-:W-:Y:S01]  /*5660*/  FADD.FTZ R3, R29, R44 ;  /* 0x0000002c1d037221 */ /* 0x004fe20000010000 */
[----:B------:R1:W-:Y:S04]  /*5670*/  STSM.16.M88.4 [R19], R4 ;  /* 0x0000000413007844 */ /* 0x0003e80000000200 */
[----:B------:R-:W-:Y:S02]  /*5680*/  STSM.16.M88.4 [R18+0x27800], R8 ;  /* 0x0278000812007844 */ /* 0x000fe40000000200 */
[----:B------:R-:W2:Y:S01]  /*5690*/  MUFU.EX2 R40, R40 ;  /* 0x0000002800287308 */ /* 0x000ea20000000800 */
[C---:B---3--:R-:W-:Y:S01]  /*56a0*/  FADD.FTZ R0, R30.reuse, R3 ;  /* 0x000000031e007221 */ /* 0x048fe20000010000 */
[----:B------:R-:W-:-:S05]  /*56b0*/  F2FP.F16.F32.PACK_AB R15, R30, R29 ;  /* 0x0000001d1e0f723e */ /* 0x000fca00000000ff */
[----:B------:R-:W-:Y:S01]  /*56c0*/  STSM.16.M88.4 [R136], R12 ;  /* 0x0000000c88007844 */ /* 0x000fe20000000200 */
[----:B------:R-:W3:Y:S01]  /*56d0*/  MUFU.EX2 R47, R47 ;  /* 0x0000002f002f7308 */ /* 0x000ee20000000800 */
[----:B0-----:R-:W-:Y:S01]  /*56e0*/  FADD.FTZ R21, R31, R0 ;  /* 0x000000001f157221 */ /* 0x001fe20000010000 */
[----:B------:R-:W-:-:S03]  /*56f0*/  F2FP.F16.F32.PACK_AB R29, R32, R31 ;  /* 0x0000001f201d723e */ /* 0x000fc600000000ff */
[----:B------:R-:W-:-:S03]  /*5700*/  FADD.FTZ R21, R32, R21 ;  /* 0x0000001520157221 */ /* 0x000fc60000010000 */
[----:B------:R-:W0:Y:S01]  /*5710*/  MUFU.EX2 R41, R41 ;  /* 0x0000002900297308 */ /* 0x000e220000000800 */
[----:B--2---:R-:W-:-:S07]  /*5720*/  FADD.FTZ R2, R40, R35 ;  /* 0x0000002328027221 */ /* 0x004fce0000010000 */
[----:B------:R-:W2:Y:S01]  /*5730*/  MUFU.EX2 R46, R46 ;  /* 0x0000002e002e7308 */ /* 0x000ea20000000800 */
[C---:B---3--:R-:W-:Y:S01]  /*5740*/  F2FP.F16.F32.PACK_AB R28, R47.reuse, R40 ;  /* 0x000000282f1c723e */ /* 0x048fe200000000ff */
[----:B------:R-:W-:-:S06]  /*5750*/  FADD.FTZ R2, R47, R2 ;  /* 0x000000022f027221 */ /* 0x000fcc0000010000 */
[----:B------:R-:W3:Y:S01]  /*5760*/  MUFU.EX2 R76, R76 ;  /* 0x0000004c004c7308 */ /* 0x000ee20000000800 */
[----:B0-----:R-:W-:-:S07]  /*5770*/  FADD.FTZ R27, R41, R2 ;  /* 0x00000002291b7221 */ /* 0x001fce0000010000 */
[----:B------:R-:W0:Y:S01]  /*5780*/  MUFU.EX2 R33, R80 ;  /* 0x0000005000217308 */ /* 0x000e220000000800 */
[C---:B--2---:R-:W-:Y:S01]  /*5790*/  F2FP.F16.F32.PACK_AB R30, R46.reuse, R41 ;  /* 0x000000292e1e723e */ /* 0x044fe200000000ff */
[----:B------:R-:W-:-:S06]  /*57a0*/  FADD.FTZ R27, R46, R27 ;  /* 0x0000001b2e1b7221 */ /* 0x000fcc0000010000 */
[----:B------:R-:W-:Y:S01]  /*57b0*/  MUFU.EX2 R36, R36 ;  /* 0x0000002400247308 */ /* 0x000fe20000000800 */
[----:B---3--:R-:W-:-:S07]  /*57c0*/  FADD.FTZ R0, R76, R21 ;  /* 0x000000154c007221 */ /* 0x008fce0000010000 */
[----:B------:R-:W1:Y:S01]  /*57d0*/  MUFU.EX2 R37, R37 ;  /* 0x0000002500257308 */ /* 0x000e620000000800 */
[C---:B0-----:R-:W-:Y:S01]  /*57e0*/  F2FP.F16.F32.PACK_AB R31, R33.reuse, R76 ;  /* 0x0000004c211f723e */ /* 0x041fe200000000ff */
[----:B------:R-:W-:-:S04]  /*57f0*/  FADD.FTZ R0, R33, R0 ;  /* 0x0000000021007221 */ /* 0x000fc80000010000 */
[----:B------:R-:W-:Y:S02]  /*5800*/  STSM.16.M88.4 [R22+0x6000], R28 ;  /* 0x0060001c16007844 */ /* 0x000fe40000000200 */
[----:B------:R-:W0:Y:S08]  /*5810*/  MUFU.EX2 R38, R38 ;  /* 0x0000002600267308 */ /* 0x000e300000000800 */
[----:B------:R-:W2:Y:S01]  /*5820*/  MUFU.EX2 R39, R39 ;  /* 0x0000002700277308 */ /* 0x000ea20000000800 */
[----:B-1----:R-:W-:Y:S01]  /*5830*/  F2FP.F16.F32.PACK_AB R4, R37, R36 ;  /* 0x000000242504723e */ /* 0x002fe200000000ff */
[----:B------:R-:W-:-:S04]  /*5840*/  FADD.FTZ R36, R36, R27 ;  /* 0x0000001b24247221 */ /* 0x000fc80000010000 */
[----:B------:R-:W-:Y:S02]  /*5850*/  FADD.FTZ R37, R37, R36 ;  /* 0x0000002425257221 */ /* 0x000fe40000010000 */
[----:B------:R-:W-:Y:S02]  /*5860*/  MUFU.EX2 R63, R63 ;  /* 0x0000003f003f7308 */ /* 0x000fe40000000800 */
[----:B0-----:R-:W-:-:S06]  /*5870*/  FADD.FTZ R2, R38, R37 ;  /* 0x0000002526027221 */ /* 0x001fcc0000010000 */
[----:B------:R-:W0:Y:S01]  /*5880*/  MUFU.EX2 R34, R81 ;  /* 0x0000005100227308 */ /* 0x000e220000000800 */
[C---:B--2---:R-:W-:Y:S01]  /*5890*/  F2FP.F16.F32.PACK_AB R6, R39.reuse, R38 ;  /* 0x000000262706723e */ /* 0x044fe200000000ff */
[----:B------:R-:W-:-:S06]  /*58a0*/  FADD.FTZ R2, R39, R2 ;  /* 0x0000000227027221 */ /* 0x000fcc0000010000 */
[----:B------:R-:W1:Y:S08]  /*58b0*/  MUFU.EX2 R64, R64 ;  /* 0x0000004000407308 */ /* 0x000e700000000800 */
[----:B------:R-:W2:Y:S01]  /*58c0*/  MUFU.EX2 R3, R42 ;  /* 0x0000002a00037308 */ /* 0x000ea20000000800 */
[----:B0-----:R-:W-:Y:S01]  /*58d0*/  F2FP.F16.F32.PACK_AB R5, R34, R63 ;  /* 0x0000003f2205723e */ /* 0x001fe200000000ff */
[----:B------:R-:W-:-:S04]  /*58e0*/  FADD.FTZ R63, R63, R0 ;  /* 0x000000003f3f7221 */ /* 0x000fc80000010000 */
[----:B------:R-:W-:-:S04]  /*58f0*/  FADD.FTZ R63, R34, R63 ;  /* 0x0000003f223f7221 */ /* 0x000fc80000010000 */
[----:B-1----:R-:W-:Y:S01]  /*5900*/  FADD.FTZ R0, R64, R63 ;  /* 0x0000003f40007221 */ /* 0x002fe20000010000 */
[----:B--2---:R-:W-:-:S03]  /*5910*/  F2FP.F16.F32.PACK_AB R7, R3, R64 ;  /* 0x000000400307723e */ /* 0x004fc600000000ff */
[----:B------:R-:W-:Y:S02]  /*5920*/  FADD.FTZ R0, R3, R0 ;  /* 0x0000000003007221 */ /* 0x000fe40000010000 */
[----:B------:R0:W-:Y:S01]  /*5930*/  STSM.16.M88.4 [R19+0x6000], R4 ;  /* 0x0060000413007844 */ /* 0x0001e20000000200 */
[----:B------:R1:W-:Y:S06]  /*5940*/  MEMBAR.ALL.CTA ;  /* 0x0000000000007992 */ /* 0x0003ec0000008000 */
[----:B-1----:R-:W1:Y:S01]  /*5950*/  FENCE.VIEW.ASYNC.S ;  /* 0x00000000000073c6 */ /* 0x002e620000000000 */
[----:B0-----:R-:W-:Y:S01]  /*5960*/  VIADD R6, R88, 0xfffffffe ;  /* 0xfffffffe58067836 */ /* 0x001fe20000000000 */
        /* <DEDUP_REMOVED lines=13> */
.L_x_11114:
[----:B------:R-:W-:Y:S02]  /*5a40*/  ULDC UR18, c[0x0][0x9e4] ;  /* 0x0002790000127ab9 */ /* 0x000fe40000000800 */
[----:B------:R-:W-:-:S11]  /*5a50*/  UISETP.NE.AND UP0, UPT, UR18, 0x1, UPT ;  /* 0x000000011200788c */ /* 0x000fd6000bf05270 */
[----:B------:R-:W-:Y:S02]  /*5a60*/  @UP0 ULDC.64 UR6, c[0x0][0x9e8] ;  /* 0x00027a0000060ab9 */ /* 0x000fe40000000a00 */
[----:B------:R-:W-:-:S04]  /*5a70*/  UIMAD.WIDE.U32 UR10, UR15, UR6, URZ ;  /* 0x000000060f0a72a5 */ /* 0x000fc8000f8e003f */
[----:B------:R-:W-:-:S12]  /*5a80*/  @UP0 USHF.R.U32.HI UR15, URZ, UR7, UR11 ;  /* 0x000000073f0f0299 */ /* 0x000fd8000801160b */
.L_x_11115:
[----:B------:R-:W-:-:S04]  /*5a90*/  UIMAD UR15, UR15, UR18, UR18 ;  /* 0x000000120f0f72a4 */ /* 0x000fc8000f8e0212 */
[----:B------:R-:W-:-:S04]  /*5aa0*/  UISETP.LT.AND UP0, UPT, UR14, UR15, UPT ;  /* 0x0000000f0e00728c */ /* 0x000fc8000bf01270 */
[----:B------:R-:W-:-:S12]  /*5ab0*/  USEL UR14, UR14, UR15, UP0 ;  /* 0x0000000f0e0e7287 */ /* 0x000fd80008000000 */
.L_x_11113:
        /* <DEDUP_REMOVED lines=35> */
[----:B------:R-:W-:Y:S01]  /*5cf0*/  IMAD.MOV.U32 R3, RZ, RZ, R6 ;  /* 0x000000ffff037224 */ /* 0x000fe200078e0006 */
[----:B------:R-:W-:Y:S01]  /*5d00*/  ULDC UR34, c[0x0][0x9e4] ;  /* 0x0002790000227ab9 */ /* 0x000fe20000000800 */
[----:B------:R-:W-:Y:S01]  /*5d10*/  IMAD.MOV.U32 R135, RZ, RZ, RZ ;  /* 0x000000ffff877224 */ /* 0x000fe200078e00ff */
[----:B------:R-:W-:Y:S01]  /*5d20*/  ULDC UR35, c[0x0][0x9dc] ;  /* 0x0002770000237ab9 */ /* 0x000fe20000000800 */
[----:B------:R-:W-:Y:S01]  /*5d30*/  ULDC UR59, c[0x0][0x9d8] ;  /* 0x00027600003b7ab9 */ /* 0x000fe20000000800 */
[----:B------:R-:W-:Y:S01]  /*5d40*/  ULDC UR33, c[0x0][0x988] ;  /* 0x0002620000217ab9 */ /* 0x000fe20000000800 */
[----:B------:R-:W-:-:S05]  /*5d50*/  ULDC UR58, c[0x0][0x9e0] ;  /* 0x00027800003a7ab9 */ /* 0x000fca0000000800 */
.L_x_11135:
[----:B------:R-:W-:Y:S01]  /*5d60*/  ISETP.NE.AND P2, PT, RZ, UR46, PT ;  /* 0x0000002eff007c0c */ /* 0x000fe2000bf45270 */
[----:B------:R-:W-:-:S04]  /*5d70*/  UISETP.NE.AND UP0, UPT, UR61, 0x1, UPT ;  /* 0x000000013d00788c */ /* 0x000fc8000bf05270 */
[----:B------:R-:W-:-:S04]  /*5d80*/  USEL UR50, URZ, 0x1, UP0 ;  /* 0x000000013f327887 */ /* 0x000fc80008000000 */
[----:B------:R-:W-:-:S04]  /*5d90*/  ULOP3.LUT UR50, UR28, UR50, URZ, 0x3c, !UPT ;  /* 0x000000321c327292 */ /* 0x000fc8000f8e3c3f */
[----:B------:R-:W-:Y:S08]  /*5da0*/  @P2 BRA `(.L_x_11117) ;  /* 0x0000000000382947 */ /* 0x000ff00003800000 */
[----:B------:R-:W-:Y:S05]  /*5db0*/  @!P0 BRA `(.L_x_11118) ;  /* 0x0000000000048947 */ /* 0x000fea0003800000 */
[----:B------:R-:W-:Y:S01]  /*5dc0*/  BPT.TRAP 0x1 ;  /* 0x000000040000795c */ /* 0x000fe20000300000 */
.L_x_11118:
        /* <DEDUP_REMOVED lines=9> */
.L_x_11119:
[----:B-1----:R-:W-:Y:S05]  /*5e60*/  @P1 BRA `(.L_x_11117) ;  /* 0x0000000000081947 */ /* 0x002fea0003800000 */
[----:B------:R-:W1:Y:S02]  /*5e70*/  SYNCS.PHASECHK.TRANS64.TRYWAIT P1, [UR6+0x2d830], R6 ;  /* 0x02d83006ff0075a7 */ /* 0x000e640008020146 */
[----:B-1----:R-:W-:Y:S05]  /*5e80*/  @!P1 BRA `(.L_x_11120) ;  /* 0x0000013800e49947 */ /* 0x002fea0003800000 */
.L_x_11117:
        /* <DEDUP_REMOVED lines=40> */
.L_x_11122:
[----:B------:R-:W-:Y:S01]  /*6110*/  ULEA UR6, UR61, UR41, 0x3 ;  /* 0x000000293d067291 */ /* 0x000fe2000f8e183f */
[----:B------:R-:W-:-:S05]  /*6120*/  IMAD.U32 R6, RZ, RZ, UR28 ;  /* 0x0000001cff067e24 */ /* 0x000fca000f8e00ff */
[----:B------:R-:W-:-:S04]  /*6130*/  SHF.L.U32 R6, R6, 0x1f, RZ ;  /* 0x0000001f06067819 */ /* 0x000fc800000006ff */
[----:B------:R0:W1:Y:S01]  /*6140*/  SYNCS.PHASECHK.TRANS64.TRYWAIT P1, [UR6+0x2d850], R6 ;  /* 0x02d85006ff0075a7 */ /* 0x0000620008020146 */
[----:B------:R-:W-:Y:S05]  /*6150*/  @!P0 BRA `(.L_x_11123) ;  /* 0x0000000000048947 */ /* 0x000fea0003800000 */
[----:B------:R-:W-:Y:S01]  /*6160*/  BPT.TRAP 0x1 ;  /* 0x000000040000795c */ /* 0x000fe20000300000 */
.L_x_11123:
[----:B-1----:R-:W-:Y:S05]  /*6170*/  @P1 BRA `(.L_x_11121) ;  /* 0x0000000000081947 */ /* 0x002fea0003800000 */
[----:B------:R-:W1:Y:S02]  /*6180*/  SYNCS.PHASECHK.TRANS64.TRYWAIT P1, [UR6+0x2d850], R6 ;  /* 0x02d85006ff0075a7 */ /* 0x000e640008020146 */
[----:B-1----:R-:W-:Y:S05]  /*6190*/  @!P1 BRA `(.L_x_11124) ;  /* 0x0000013800389947 */ /* 0x002fea0003800000 */
.L_x_11121:
[----:B------:R-:W-:Y:S01]  /*61a0*/  UIADD3 UR6, UR41, 0x400, URZ ;  /* 0x0000040029067890 */ /* 0x000fe2000fffe03f */
[----:B------:R-:W-:Y:S01]  /*61b0*/  WARPGROUP.ARRIVE ;  /* 0x00000000000079c5 */ /* 0x000fe20000000000 */
[----:B------:R-:W-:-:S05]  /*61c0*/  ULEA UR7, UR55, UR41, 0xd ;  /* 0x0000002937077291 */ /* 0x000fca000f8e683f */
[----:B------:R-:W1:Y:S01]  /*61d0*/  S2R R8, SR_TID.X ;  /* 0x0000000000087919 */ /* 0x000e620000002100 */
[----:B------:R-:W-:Y:S02]  /*61e0*/  USHF.R.U32.HI UR6, URZ, 0x4, UR6 ;  /* 0x000000043f067899 */ /* 0x000fe40008011606 */
[----:B------:R-:W-:Y:S02]  /*61f0*/  UIADD3 UR7, UR7, 0x21800, URZ ;  /* 0x0002180007077890 */ /* 0x000fe4000fffe03f */
[----:B------:R-:W-:Y:S02]  /*6200*/  ULOP3.LUT UR6, UR6, 0x3fff, URZ, 0xc0, !UPT ;  /* 0x00003fff06067892 */ /* 0x000fe4000f8ec03f */
[----:B------:R-:W-:Y:S02]  /*6210*/  USHF.R.U32.HI UR7, URZ, 0x4, UR7 ;  /* 0x000000043f077899 */ /* 0x000fe40008011607 */
[----:B------:R-:W-:Y:S02]  /*6220*/  ULOP3.LUT UR10, UR6, 0x2000000, URZ, 0xfc, !UPT ;  /* 0x02000000060a7892 */ /* 0x000fe4000f8efc3f */
[----:B------:R-:W-:-:S02]  /*6230*/  ULOP3.LUT UR6, UR7, 0x3fff, URZ, 0xc0, !UPT ;  /* 0x00003fff07067892 */ /* 0x000fc4000f8ec03f */
[----:B------:R-:W-:Y:S02]  /*6240*/  UIMAD UR7, UR61, 0x600, UR10 ;  /* 0x000006003d0778a4 */ /* 0x000fe4000f8e020a */
[----:B------:R-:W-:Y:S01]  /*6250*/  ULOP3.LUT UR6, UR6, 0x10000, URZ, 0xfc, !UPT ;  /* 0x0001000006067892 */ /* 0x000fe2000f8efc3f */
[----:B------:R-:W-:Y:S01]  /*6260*/  UMOV UR31, 0x80000020 ;  /* 0x80000020001f7882 */ /* 0x000fe20000000000 */
[----:B------:R-:W-:-:S03]  /*6270*/  UMOV UR29, 0x40000040 ;  /* 0x40000040001d7882 */ /* 0x000fc60000000000 */
        /* <DEDUP_REMOVED lines=60> */
.L_x_11125:
[----:B------:R-:W-:Y:S01]  /*6640*/  UISETP.NE.AND UP1, UPT, UR54, URZ, UPT ;  /* 0x0000003f3600728c */ /* 0x000fe2000bf25270 */
[----:B------:R-:W-:Y:S01]  /*6650*/  FMUL.FTZ R9, R27, UR59 ;  /* 0x0000003b1b097c20 */ /* 0x000fe20008410000 */
[----:B------:R-:W-:Y:S01]  /*6660*/  FMUL.FTZ R27, R39, UR59 ;  /* 0x0000003b271b7c20 */ /* 0x000fe20008410000 */
[----:B------:R-:W-:Y:S01]  /*6670*/  FMUL.FTZ R39, R51, UR59 ;  /* 0x0000003b33277c20 */ /* 0x000fe20008410000 */
[----:B------:R-:W-:Y:S02]  /*6680*/  VIADD R51, R137, UR39 ;  /* 0x0000002789337c36 */ /* 0x000fe40008000000 */
        /* <DEDUP_REMOVED lines=13> */
[----:B------:R-:W-:-:S02]  /*6760*/  IMAD.MOV.U32 R83, RZ, RZ, R51 ;  /* 0x000000ffff537224 */ /* 0x000fc400078e0033 */
        /* <DEDUP_REMOVED lines=10> */
[----:B0-----:R-:W-:Y:S01]  /*6810*/  FMUL.FTZ R6, R24, UR59 ;  /* 0x0000003b18067c20 */ /* 0x001fe20008410000 */
[----:B------:R-:W-:Y:S01]  /*6820*/  UIADD3 UR6, UR6, 0x2d840, URZ ;  /* 0x0002d84006067890 */ /* 0x000fe2000fffe03f */
        /* <DEDUP_REMOVED lines=51> */
[----:B------:R-:W-:Y:S01]  /*6b60*/  IADD3 R50, -R17, 0x1, -R74 ;  /* 0x0000000111327810 */ /* 0x000fe20007ffe94a */
[----:B------:R-:W-:Y:S01]  /*6b70*/  SYNCS.ARRIVE.TRANS64.RED.A1T0 RZ, [UR6], RZ ;  /* 0x000000ffffff79a7 */ /* 0x000fe20008100406 */
[----:B------:R-:W-:-:S02]  /*6b80*/  ULOP3.LUT UR6, URZ, UR35, URZ, 0x33, !UPT ;  /* 0x000000233f067292 */ /* 0x000fc4000f8e333f */
[----:B------:R-:W-:-:S03]  /*6b90*/  IADD3 R81, -R81, UR38, R50 ;  /* 0x0000002651517c10 */ /* 0x000fc6000fffe132 */
[----:B------:R-:W2:Y:S02]  /*6ba0*/  MUFU.TANH R7, R7 ;  /* 0x0000000700077308 */ /* 0x000ea40000002400 */
[C---:B------:R-:W-:Y:S02]  /*6bb0*/  VIADD R82, R81.reuse, UR58 ;  /* 0x0000003a51527c36 */ /* 0x040fe40008000000 */
[----:B------:R-:W-:Y:S02]  /*6bc0*/  VIADD R81, R81, UR6 ;  /* 0x0000000651517c36 */ /* 0x000fe40008000000 */
[----:B0-----:R-:W-:Y:S02]  /*6bd0*/  IMAD.IADD R80, R82, 0x1, R84 ;  /* 0x0000000152507824 */ /* 0x001fe400078e0254 */
        /* <DEDUP_REMOVED lines=77> */
.L_x_11128:
[----:B------:R-:W-:-:S05]  /*70b0*/  IMAD.U32 R85, RZ, RZ, UR34 ;  /* 0x00000022ff557e24 */ /* 0x000fca000f8e00ff */
[----:B------:R-:W-:-:S13]  /*70c0*/  ISETP.NE.AND P1, PT, R85, 0x1, PT ;  /* 0x000000015500780c */ /* 0x000fda0003f25270 */
[----:B------:R-:W1:Y:S02]  /*70d0*/  @P1 LDC.64 R50, c[0x0][0x9e8] ;  /* 0x00027a00ff321b82 */ /* 0x000e640000000a00 */
[----:B-1----:R-:W-:-:S05]  /*70e0*/  @P1 IMAD.HI.U32 R50, R84, R50, RZ ;  /* 0x0000003254321227 */ /* 0x002fca00078e00ff */
[----:B------:R-:W-:-:S07]  /*70f0*/  @P1 SHF.R.U32.HI R84, RZ, R51, R50 ;  /* 0x00000033ff541219 */ /* 0x000fce0000011632 */
.L_x_11129:
[----:B------:R-:W-:Y:S05]  /*7100*/  BSYNC B0 ;  /* 0x0000000000007941 */ /* 0x000fea0003800000 */
.L_x_11127:
[----:B------:R-:W-:-:S04]  /*7110*/  IMAD R84, R84, R85, -R74 ;  /* 0x0000005554547224 */ /* 0x000fc800078e0a4a */
[----:B------:R-:W-:-:S05]  /*7120*/  IMAD.IADD R84, R84, 0x1, -R17 ;  /* 0x0000000154547824 */ /* 0x000fca00078e0a11 */
[----:B------:R-:W-:Y:S02]  /*7130*/  VIMNMX R79, R79, R84, !PT ;  /* 0x000000544f4f7248 */ /* 0x000fe40007fe0100 */
[----:B------:R-:W-:-:S07]  /*7140*/  VIADDMNMX R80, R84, R85, R80, PT ;  /* 0x0000005554507246 */ /* 0x000fce0003800150 */
.L_x_11126:
        /* <DEDUP_REMOVED lines=116> */
.L_x_11132:
[----:B------:R-:W-:-:S05]  /*7890*/  IMAD.U32 R79, RZ, RZ, UR34 ;  /* 0x00000022ff4f7e24 */ /* 0x000fca000f8e00ff */
[----:B------:R-:W-:-:S13]  /*78a0*/  ISETP.NE.AND P2, PT, R79, 0x1, PT ;  /* 0x000000014f00780c */ /* 0x000fda0003f45270 */
[----:B------:R-:W0:Y:S02]  /*78b0*/  @P2 LDC.64 R24, c[0x0][0x9e8] ;  /* 0x00027a00ff182b82 */ /* 0x000e240000000a00 */
[----:B0-----:R-:W-:-:S05]  /*78c0*/  @P2 IMAD.HI.U32 R24, R50, R24, RZ ;  /* 0x0000001832182227 */ /* 0x001fca00078e00ff */
[----:B------:R-:W-:-:S07]  /*78d0*/  @P2 SHF.R.U32.HI R50, RZ, R25, R24 ;  /* 0x00000019ff322219 */ /* 0x000fce0000011618 */
.L_x_11133:
[----:B------:R-:W-:Y:S05]  /*78e0*/  BSYNC B0 ;  /* 0x0000000000007941 */ /* 0x000fea0003800000 */
.L_x_11131:
[----:B------:R-:W-:-:S04]  /*78f0*/  IMAD R50, R50, R79, -R74 ;  /* 0x0000004f32327224 */ /* 0x000fc800078e0a4a */
[----:B------:R-:W-:-:S05]  /*7900*/  IMAD.IADD R50, R50, 0x1, -R17 ;  /* 0x0000000132327824 */ /* 0x000fca00078e0a11 */
[----:B------:R-:W-:Y:S02]  /*7910*/  VIMNMX R81, R81, R50, !PT ;  /* 0x0000003251517248 */ /* 0x000fe40007fe0100 */
[----:B------:R-:W-:-:S07]  /*7920*/  VIADDMNMX R82, R50, R79, R82, PT ;  /* 0x0000004f32527246 */ /* 0x000fce0003800152 */
.L_x_11130:
[----:B------:R-:W-:Y:S02]  /*7930*/  FMNMX.FTZ R24, R6, R4, !PT ;  /* 0x0000000406187209 */ /* 0x000fe40007810000 */
[----:B------:R-:W-:Y:S02]  /*7940*/  LOP3.LUT R16, R16, 0xf7ffffff, RZ, 0xc0, !PT ;  /* 0xf7ffffff10107812 */ /* 0x000fe400078ec0ff */
[----:B------:R-:W-:Y:S02]  /*7950*/  FMNMX.FTZ R24, R7, R24, !PT ;  /* 0x0000001807187209 */ /* 0x000fe40007810000 */
[----:B------:R-:W-:Y:S02]  /*7960*/  @P0 LOP3.LUT R16, R16, 0x8000000, RZ, 0xfc, !PT ;  /* 0x0800000010100812 */ /* 0x000fe400078efcff */
[----:B------:R-:W-:Y:S02]  /*7970*/  FMNMX.FTZ R24, R10, R24, !PT ;  /* 0x000000180a187209 */ /* 0x000fe40007810000 */
[----:B------:R-:W-:-:S02]  /*7980*/  ISETP.GT.AND P0, PT, R81, 0x59, P1 ;  /* 0x000000595100780c */ /* 0x000fc40000f04270 */
[----:B------:R-:W-:Y:S02]  /*7990*/  FMNMX.FTZ R24, R11, R24, !PT ;  /* 0x000000180b187209 */ /* 0x000fe40007810000 */
[C---:B------:R-:W-:Y:S02]  /*79a0*/  ISETP.GT.AND P4, PT, R81.reuse, 0x1, P1 ;  /* 0x000000015100780c */ /* 0x040fe40000f84270 */
[----:B------:R-:W-:Y:S02]  /*79b0*/  FMNMX.FTZ R24, R14, R24, !PT ;  /* 0x000000180e187209 */ /* 0x000fe40007810000 */
[----:B------:R-:W-:Y:S02]  /*79c0*/  ISETP.GT.AND P5, PT, R81, 0x8, P1 ;  /* 0x000000085100780c */ /* 0x000fe40000fa4270 */
[----:B------:R-:W-:Y:S02]  /*79d0*/  FMNMX.FTZ R24, R15, R24, !PT ;  /* 0x000000180f187209 */ /* 0x000fe40007810000 */
[----:B------:R-:W-:-:S02]  /*79e0*/  LOP3.LUT R16, R16, 0xbfffffff, RZ, 0xc0, !PT ;  /* 0xbfffffff10107812 */ /* 0x000fc400078ec0ff */
[----:B------:R-:W-:Y:S02]  /*79f0*/  FMNMX.FTZ R24, R51, R24, !PT ;  /* 0x0000001833187209 */ /* 0x000fe40007810000 */
[C---:B------:R-:W-:Y:S02]  /*7a00*/  ISETP.LT.OR P4, PT, R82.reuse, 0x2, P4 ;  /* 0x000000025200780c */ /* 0x040fe40002781670 */
[----:B------:R-:W-:Y:S02]  /*7a10*/  FMNMX.FTZ R24, R83, R24, !PT ;  /* 0x0000001853187209 */ /* 0x000fe40007810000 */
[----:B------:R-:W-:Y:S02]  /*7a20*/  ISETP.LT.OR P5, PT, R82, 0x9, P5 ;  /* 0x000000095200780c */ /* 0x000fe40002fa1670 */
[----:B------:R-:W-:Y:S02]  /*7a30*/  FMNMX.FTZ R24, R28, R24, !PT ;  /* 0x000000181c187209 */ /* 0x000fe40007810000 */
[----:B------:R-:W-:-:S02]  /*7a40*/  @P0 LOP3.LUT R16, R16, 0x40000000, RZ, 0xfc, !PT ;  /* 0x4000000010100812 */ /* 0x000fc400078efcff */
        /* <DEDUP_REMOVED lines=13> */
[C---:B------:R-:W-:Y:S02]  /*7b20*/  ISETP.GT.AND P4, PT, R81.reuse, 0x18, P1 ;  /* 0x000000185100780c */ /* 0x040fe40000f84270 */
[----:B------:R-:W-:Y:S02]  /*7b30*/  FMNMX.FTZ R24, R44, R24, !PT ;  /* 0x000000182c187209 */ /* 0x000fe40007810000 */
[----:B------:R-:W-:Y:S02]  /*7b40*/  ISETP.GT.AND P5, PT, R81, 0x19, P1 ;  /* 0x000000195100780c */ /* 0x000fe40000fa4270 */
[----:B------:R-:W-:Y:S02]  /*7b50*/  FMNMX.FTZ R24, R45, R24, !PT ;  /* 0x000000182d187209 */ /* 0x000fe40007810000 */
[----:B------:R-:W-:-:S02]  /*7b60*/  ISETP.LT.OR P6, PT, R82, 0xa, P6 ;  /* 0x0000000a5200780c */ /* 0x000fc400037c1670 */
[----:B------:R-:W-:Y:S02]  /*7b70*/  FMNMX.FTZ R24, R48, R24, !PT ;  /* 0x0000001830187209 */ /* 0x000fe40007810000 */
[C---:B------:R-:W-:Y:S02]  /*7b80*/  ISETP.LT.OR P2, PT, R82.reuse, 0x11, P2 ;  /* 0x000000115200780c */ /* 0x040fe40001741670 */
[----:B------:R-:W-:Y:S02]  /*7b90*/  FMNMX.FTZ R24, R49, R24, !PT ;  /* 0x0000001831187209 */ /* 0x000fe40007810000 */
[----:B------:R-:W-:Y:S02]  /*7ba0*/  ISETP.LT.OR P3, PT, R82, 0x12, P3 ;  /* 0x000000125200780c */ /* 0x000fe40001f61670 */
[----:B------:R-:W-:Y:S02]  /*7bb0*/  FMNMX.FTZ R24, R54, R24, !PT ;  /* 0x0000001836187209 */ /* 0x000fe40007810000 */
[----:B------:R-:W-:-:S02]  /*7bc0*/  ISETP.LT.OR P4, PT, R82, 0x19, P4 ;  /* 0x000000195200780c */ /* 0x000fc40002781670 */
[----:B------:R-:W-:Y:S02]  /*7bd0*/  FMNMX.FTZ R24, R55, R24, !PT ;  /* 0x0000001837187209 */ /* 0x000fe40007810000 */
[----:B------:R-:W-:Y:S02]  /*7be0*/  ISETP.LT.OR P5, PT, R82, 0x1a, P5 ;  /* 0x0000001a5200780c */ /* 0x000fe40002fa1670 */
[----:B------:R-:W-:Y:S02]  /*7bf0*/  FMNMX.FTZ R24, R58, R24, !PT ;  /* 0x000000183a187209 */ /* 0x000fe40007810000 */
[----:B------:R-:W-:Y:S02]  /*7c00*/  LOP3.LUT R16, R16, 0xfffffffd, RZ, 0xc0, !PT ;  /* 0xfffffffd10107812 */ /* 0x000fe400078ec0ff */
[----:B------:R-:W-:Y:S02]  /*7c10*/  FSEL R13, R13, -INF , !P6 ;  /* 0xff8000000d0d7808 */ /* 0x000fe40007000000 */
        /* <DEDUP_REMOVED lines=9> */
[----:B------:R-:W-:Y:S02]  /*7cb0*/  FMNMX.FTZ R24, R59, R24, !PT ;  /* 0x000000183b187209 */ /* 0x000fe40007810000 */
[----:B------:R-:W-:Y:S02]  /*7cc0*/  @P0 LOP3.LUT R16, R16, 0x2, RZ, 0xfc, !PT ;  /* 0x0000000210100812 */ /* 0x000fe400078efcff */
[----:B------:R-:W-:Y:S02]  /*7cd0*/  ISETP.GT.AND P0, PT, R81, 0x78, P1 ;  /* 0x000000785100780c */ /* 0x000fe40000f04270 */
[----:B------:R-:W-:-:S02]  /*7ce0*/  ISETP.LT.OR P6, PT, R82, 0x21, P6 ;  /* 0x000000215200780c */ /* 0x000fc400037c1670 */
[C---:B------:R-:W-:Y:S02]  /*7cf0*/  ISETP.LT.OR P2, PT, R82.reuse, 0x22, P2 ;  /* 0x000000225200780c */ /* 0x040fe40001741670 */
[C---:B------:R-:W-:Y:S02]  /*7d00*/  ISETP.LT.OR P3, PT, R82.reuse, 0x29, P3 ;  /* 0x000000295200780c */ /* 0x040fe40001f61670 */
[C---:B------:R-:W-:Y:S02]  /*7d10*/  ISETP.LT.OR P4, PT, R82.reuse, 0x2a, P4 ;  /* 0x0000002a5200780c */ /* 0x040fe40002781670 */
[----:B------:R-:W-:Y:S02]  /*7d20*/  ISETP.LT.OR P5, PT, R82, 0x31, P5 ;  /* 0x000000315200780c */ /* 0x000fe40002fa1670 */
[----:B------:R-:W-:Y:S02]  /*7d30*/  FMNMX.FTZ R24, R62, R24, !PT ;  /* 0x000000183e187209 */ /* 0x000fe40007810000 */
[----:B------:R-:W-:-:S02]  /*7d40*/  FSEL R30, R30, -INF , !P6 ;  /* 0xff8000001e1e7808 */ /* 0x000fc40007000000 */
[----:B------:R-:W-:Y:S02]  /*7d50*/  FSEL R31, R31, -INF , !P2 ;  /* 0xff8000001f1f7808 */ /* 0x000fe40005000000 */
[----:B------:R-:W-:Y:S02]  /*7d60*/  FSEL R34, R34, -INF , !P3 ;  /* 0xff80000022227808 */ /* 0x000fe40005800000 */
[----:B------:R-:W-:Y:S02]  /*7d70*/  FSEL R35, R35, -INF , !P4 ;  /* 0xff80000023237808 */ /* 0x000fe40006000000 */
[----:B------:R-:W-:Y:S02]  /*7d80*/  FSEL R38, R38, -INF , !P5 ;  /* 0xff80000026267808 */ /* 0x000fe40006800000 */
[----:B------:R-:W-:Y:S02]  /*7d90*/  FMNMX.FTZ R24, R63, R24, !PT ;  /* 0x000000183f187209 */ /* 0x000fe40007810000 */
[----:B------:R-:W-:-:S02]  /*7da0*/  ISETP.GT.AND P6, PT, R81, 0x31, P1 ;  /* 0x000000315100780c */ /* 0x000fc40000fc4270 */
[C---:B------:R-:W-:Y:S02]  /*7db0*/  ISETP.GT.AND P2, PT, R81.reuse, 0x38, P1 ;  /* 0x000000385100780c */ /* 0x040fe40000f44270 */
[C---:B------:R-:W-:Y:S02]  /*7dc0*/  ISETP.GT.AND P3, PT, R81.reuse, 0x39, P1 ;  /* 0x000000395100780c */ /* 0x040fe40000f64270 */
[C---:B------:R-:W-:Y:S02]  /*7dd0*/  ISETP.GT.AND P4, PT, R81.reuse, 0x40, P1 ;  /* 0x000000405100780c */ /* 0x040fe40000f84270 */
[----:B------:R-:W-:Y:S02]  /*7de0*/  ISETP.GT.AND P5, PT, R81, 0x41, P1 ;  /* 0x000000415100780c */ /* 0x000fe40000fa4270 */
[----:B------:R-:W-:Y:S02]  /*7df0*/  LOP3.LUT R16, R16, 0xfffffff7, RZ, 0xc0, !PT ;  /* 0xfffffff710107812 */ /* 0x000fe400078ec0ff */
[----:B------:R-:W-:-:S02]  /*7e00*/  FMNMX.FTZ R24, R66, R24, !PT ;  /* 0x0000001842187209 */ /* 0x000fc40007810000 */
[C---:B------:R-:W-:Y:S02]  /*7e10*/  ISETP.LT.OR P6, PT, R82.reuse, 0x32, P6 ;  /* 0x000000325200780c */ /* 0x040fe400037c1670 */
[C---:B------:R-:W-:Y:S02]  /*7e20*/  ISETP.LT.OR P2, PT, R82.reuse, 0x39, P2 ;  /* 0x000000395200780c */ /* 0x040fe40001741670 */
[C---:B------:R-:W-:Y:S02]  /*7e30*/  ISETP.LT.OR P3, PT, R82.reuse, 0x3a, P3 ;  /* 0x0000003a5200780c */ /* 0x040fe40001f61670 */
[C---:B------:R-:W-:Y:S02]  /*7e40*/  ISETP.LT.OR P4, PT, R82.reuse, 0x41, P4 ;  /* 0x000000415200780c */ /* 0x040fe40002781670 */
[----:B------:R-:W-:Y:S02]  /*7e50*/  ISETP.LT.OR P5, PT, R82, 0x42, P5 ;  /* 0x000000425200780c */ /* 0x000fe40002fa1670 */
[----:B------:R-:W-:-:S02]  /*7e60*/  @P0 LOP3.LUT R16, R16, 0x8, RZ, 0xfc, !PT ;  /* 0x0000000810100812 */ /* 0x000fc400078efcff */
[----:B------:R-:W-:Y:S02]  /*7e70*/  ISETP.GT.AND P0, PT, R81, RZ, P1 ;  /* 0x000000ff5100720c */ /* 0x000fe40000f04270 */
[----:B------:R-:W-:Y:S02]  /*7e80*/  FMNMX.FTZ R24, R67, R24, !PT ;  /* 0x0000001843187209 */ /* 0x000fe40007810000 */
[----:B------:R-:W-:Y:S02]  /*7e90*/  FSEL R39, R39, -INF , !P6 ;  /* 0xff80000027277808 */ /* 0x000fe40007000000 */
[----:B------:R-:W-:Y:S02]  /*7ea0*/  FSEL R42, R42, -INF , !P2 ;  /* 0xff8000002a2a7808 */ /* 0x000fe40005000000 */
[----:B------:R-:W-:Y:S02]  /*7eb0*/  FSEL R43, R43, -INF , !P3 ;  /* 0xff8000002b2b7808 */ /* 0x000fe40005800000 */
[----:B------:R-:W-:-:S02]  /*7ec0*/  FSEL R46, R46, -INF , !P4 ;  /* 0xff8000002e2e7808 */ /* 0x000fc40006000000 */
[----:B------:R-:W-:Y:S02]  /*7ed0*/  FSEL R47, R47, -INF , !P5 ;  /* 0xff8000002f2f7808 */ /* 0x000fe40006800000 */
[C---:B------:R-:W-:Y:S02]  /*7ee0*/  ISETP.GT.AND P6, PT, R81.reuse, 0x48, P1 ;  /* 0x000000485100780c */ /* 0x040fe40000fc4270 */
[C---:B------:R-:W-:Y:S02]  /*7ef0*/  ISETP.GT.AND P2, PT, R81.reuse, 0x49, P1 ;  /* 0x000000495100780c */ /* 0x040fe40000f44270 */
[C---:B------:R-:W-:Y:S02]  /*7f00*/  ISETP.GT.AND P3, PT, R81.reuse, 0x50, P1 ;  /* 0x000000505100780c */ /* 0x040fe40000f64270 */
[C---:B------:R-:W-:Y:S02]  /*7f10*/  ISETP.GT.AND P4, PT, R81.reuse, 0x51, P1 ;  /* 0x000000515100780c */ /* 0x040fe40000f84270 */
[----:B------:R-:W-:-:S02]  /*7f20*/  ISETP.GT.AND P5, PT, R81, 0x58, P1 ;  /* 0x000000585100780c */ /* 0x000fc40000fa4270 */
[----:B------:R-:W-:Y:S02]  /*7f30*/  FMNMX.FTZ R24, R70, R24, !PT ;  /* 0x0000001846187209 */ /* 0x000fe40007810000 */
[C---:B------:R-:W-:Y:S02]  /*7f40*/  ISETP.LT.OR P6, PT, R82.reuse, 0x49, P6 ;  /* 0x000000495200780c */ /* 0x040fe400037c1670 */
[C---:B------:R-:W-:Y:S02]  /*7f50*/  ISETP.LT.OR P2, PT, R82.reuse, 0x4a, P2 ;  /* 0x0000004a5200780c */ /* 0x040fe40001741670 */
[C---:B------:R-:W-:Y:S02]  /*7f60*/  ISETP.LT.OR P3, PT, R82.reuse, 0x51, P3 ;  /* 0x000000515200780c */ /* 0x040fe40001f61670 */
[C---:B------:R-:W-:Y:S02]  /*7f70*/  ISETP.LT.OR P4, PT, R82.reuse, 0x52, P4 ;  /* 0x000000525200780c */ /* 0x040fe40002781670 */
[----:B------:R-:W-:-:S02]  /*7f80*/  ISETP.LT.OR P5, PT, R82, 0x59, P5 ;  /* 0x000000595200780c */ /* 0x000fc40002fa1670 */
[----:B------:R-:W-:Y:S02]  /*7f90*/  FMNMX.FTZ R24, R71, R24, !PT ;  /* 0x0000001847187209 */ /* 0x000fe40007810000 */
[----:B------:R-:W-:Y:S02]  /*7fa0*/  LOP3.LUT R16, R16, 0xffffff7f, RZ, 0xc0, !PT ;  /* 0xffffff7f10107812 */ /* 0x000fe400078ec0ff */
        /* <DEDUP_REMOVED lines=11> */
[----:B------:R-:W-:Y:S02]  /*8060*/  FMNMX.FTZ R24, R76, R24, !PT ;  /* 0x000000184c187209 */ /* 0x000fe40007810000 */
[----:B------:R-:W-:Y:S02]  /*8070*/  @P0 LOP3.LUT R16, R16, 0x80, RZ, 0xfc, !PT ;  /* 0x0000008010100812 */ /* 0x000fe400078efcff */
[----:B------:R-:W-:Y:S02]  /*8080*/  FMNMX.FTZ R24, R75, R24, !PT ;  /* 0x000000184b187209 */ /* 0x000fe40007810000 */
[C---:B------:R-:W-:Y:S02]  /*8090*/  LOP3.LUT P0, RZ, R16.reuse, 0x40000000, RZ, 0xc0, !PT ;  /* 0x4000000010ff7812 */ /* 0x040fe4000780c0ff */
[----:B------:R-:W-:Y:S01]  /*80a0*/  LOP3.LUT R16, R16, 0xffffffdf, RZ, 0xc0, !PT ;  /* 0xffffffdf10107812 */ /* 0x000fe200078ec0ff */
[----:B------:R-:W0:Y:S01]  /*80b0*/  SHFL.BFLY PT, R25, R24, 0x2, 0x1f ;  /* 0x0c401f0018197f89 */ /* 0x000e2200000e0000 */
[----:B------:R-:W-:-:S02]  /*80c0*/  ISETP.LT.OR P0, PT, R82, 0x5a, P0 ;  /* 0x0000005a5200780c */ /* 0x000fc40000701670 */
[----:B------:R-:W-:Y:S02]  /*80d0*/  @P1 LOP3.LUT R16, R16, 0x20, RZ, 0xfc, !PT ;  /* 0x0000002010101812 */ /* 0x000fe400078efcff */
[----:B------:R-:W-:Y:S02]  /*80e0*/  ISETP.LT.OR P6, PT, R82, 0x71, P6 ;  /* 0x000000715200780c */ /* 0x000fe400037c1670 */
[C---:B------:R-:W-:Y:S02]  /*80f0*/  LOP3.LUT P1, RZ, R16.reuse, 0x2, RZ, 0xc0, !PT ;  /* 0x0000000210ff7812 */ /* 0x040fe4000782c0ff */
[----:B------:R-:W-:Y:S02]  /*8100*/  LOP3.LUT R16, R16, 0xfffffeff, RZ, 0xc0, !PT ;  /* 0xfffffeff10107812 */ /* 0x000fe400078ec0ff */
[----:B------:R-:W-:-:S03]  /*8110*/  ISETP.LT.OR P1, PT, R82, 0x72, P1 ;  /* 0x000000725200780c */ /* 0x000fc60000f21670 */
[----:B------:R-:W-:Y:S02]  /*8120*/  @P0 LOP3.LUT R16, R16, 0x100, RZ, 0xfc, !PT ;  /* 0x0000010010100812 */ /* 0x000fe400078efcff */
[----:B------:R-:W-:Y:S02]  /*8130*/  ISETP.LT.OR P0, PT, R82, 0x61, P2 ;  /* 0x000000615200780c */ /* 0x000fe40001701670 */
[C---:B------:R-:W-:Y:S02]  /*8140*/  LOP3.LUT P2, RZ, R16.reuse, 0x8, RZ, 0xc0, !PT ;  /* 0x0000000810ff7812 */ /* 0x040fe4000784c0ff */
[----:B------:R-:W-:Y:S02]  /*8150*/  LOP3.LUT R16, R16, 0xffffffbf, RZ, 0xc0, !PT ;  /* 0xffffffbf10107812 */ /* 0x000fe400078ec0ff */
[----:B------:R-:W-:Y:S02]  /*8160*/  ISETP.LT.OR P2, PT, R82, 0x79, P2 ;  /* 0x000000795200780c */ /* 0x000fe40001741670 */
[----:B0-----:R-:W-:-:S02]  /*8170*/  FMNMX.FTZ R24, R24, R25, !PT ;  /* 0x0000001918187209 */ /* 0x001fc40007810000 */
[----:B------:R-:W-:Y:S02]  /*8180*/  FSEL R73, R73, -INF , !P1 ;  /* 0xff80000049497808 */ /* 0x000fe40004800000 */
[----:B------:R-:W-:Y:S01]  /*8190*/  FSEL R77, R77, -INF , !P2 ;  /* 0xff8000004d4d7808 */ /* 0x000fe20005000000 */
[----:B------:R-:W0:Y:S01]  /*81a0*/  SHFL.BFLY PT, R25, R24, 0x1, 0x1f ;  /* 0x0c201f0018197f89 */ /* 0x000e2200000e0000 */
[----:B------:R-:W-:Y:S02]  /*81b0*/  @P0 LOP3.LUT R16, R16, 0x40, RZ, 0xfc, !PT ;  /* 0x0000004010100812 */ /* 0x000fe400078efcff */
[----:B------:R-:W-:Y:S02]  /*81c0*/  ISETP.LT.OR P0, PT, R82, 0x62, P3 ;  /* 0x000000625200780c */ /* 0x000fe40001f01670 */
[C---:B------:R-:W-:Y:S02]  /*81d0*/  LOP3.LUT P3, RZ, R16.reuse, 0x80, RZ, 0xc0, !PT ;  /* 0x0000008010ff7812 */ /* 0x040fe4000786c0ff */
[----:B------:R-:W-:-:S02]  /*81e0*/  LOP3.LUT R16, R16, 0xffffffef, RZ, 0xc0, !PT ;  /* 0xffffffef10107812 */ /* 0x000fc400078ec0ff */
[----:B------:R-:W-:-:S04]  /*81f0*/  ISETP.LT.OR P3, PT, R82, 0x1, P3 ;  /* 0x000000015200780c */ /* 0x000fc80001f61670 */
[----:B------:R-:W-:-:S03]  /*8200*/  FSEL R8, R8, -INF , !P3 ;  /* 0xff80000008087808 */ /* 0x000fc60005800000 */
[----:B------:R-:W-:Y:S02]  /*8210*/  @P0 LOP3.LUT R16, R16, 0x10, RZ, 0xfc, !PT ;  /* 0x0000001010100812 */ /* 0x000fe400078efcff */
[----:B------:R-:W-:Y:S02]  /*8220*/  ISETP.LT.OR P0, PT, R82, 0x69, P4 ;  /* 0x000000695200780c */ /* 0x000fe40002701670 */
[C---:B------:R-:W-:Y:S02]  /*8230*/  LOP3.LUT P4, RZ, R16.reuse, 0x20, RZ, 0xc0, !PT ;  /* 0x0000002010ff7812 */ /* 0x040fe4000788c0ff */
[----:B------:R-:W-:Y:S02]  /*8240*/  LOP3.LUT R16, R16, 0xfffffffb, RZ, 0xc0, !PT ;  /* 0xfffffffb10107812 */ /* 0x000fe400078ec0ff */
[----:B0-----:R-:W-:Y:S02]  /*8250*/  FMNMX.FTZ R24, R24, R25, !PT ;  /* 0x0000001918187209 */ /* 0x001fe40007810000 */
[----:B------:R-:W-:-:S03]  /*8260*/  ISETP.LT.OR P4, PT, R82, 0x7a, P4 ;  /* 0x0000007a5200780c */ /* 0x000fc60002781670 */
[----:B------:R-:W-:Y:S01]  /*8270*/  FMUL.FTZ R50, R24, UR33 ;  /* 0x0000002118327c20 */ /* 0x000fe20008410000 */
[----:B------:R-:W-:Y:S02]  /*8280*/  FSEL R78, R78, -INF , !P4 ;  /* 0xff8000004e4e7808 */ /* 0x000fe40006000000 */
[----:B------:R-:W-:Y:S02]  /*8290*/  @P0 LOP3.LUT R16, R16, 0x4, RZ, 0xfc, !PT ;  /* 0x0000000410100812 */ /* 0x000fe400078efcff */
[----:B------:R-:W-:Y:S02]  /*82a0*/  ISETP.LT.OR P0, PT, R82, 0x6a, P5 ;  /* 0x0000006a5200780c */ /* 0x000fe40002f01670 */
[----:B------:R-:W-:Y:S02]  /*82b0*/  FSETP.NEU.FTZ.AND P5, PT, R24, -INF , PT ;  /* 0xff8000001800780b */ /* 0x000fe40003fbd000 */
[----:B------:R-:W-:Y:S02]  /*82c0*/  LOP3.LUT R16, R16, 0xefffffff, RZ, 0xc0, !PT ;  /* 0xefffffff10107812 */ /* 0x000fe400078ec0ff */
[----:B------:R-:W-:-:S02]  /*82d0*/  FSEL R25, R24, RZ, P5 ;  /* 0x000000ff18197208 */ /* 0x000fc40002800000 */
[----:B------:R-:W-:-:S03]  /*82e0*/  FSEL R50, R50, RZ, P5 ;  /* 0x000000ff32327208 */ /* 0x000fc60002800000 */
[----:B------:R-:W-:Y:S01]  /*82f0*/  FADD.FTZ R4, -R25, R4 ;  /* 0x0000000419047221 */ /* 0x000fe20000010100 */
[----:B------:R-:W-:Y:S01]  /*8300*/  FMNMX.FTZ R25, R8, R5, !PT ;  /* 0x0000000508197209 */ /* 0x000fe20007810000 */
[--C-:B------:R-:W-:Y:S01]  /*8310*/  FFMA.FTZ R6, R6, UR33, -R50.reuse ;  /* 0x0000002106067c23 */ /* 0x100fe20008010832 */
[----:B------:R-:W-:Y:S01]  /*8320*/  @P0 LOP3.LUT R16, R16, 0x10000000, RZ, 0xfc, !PT ;  /* 0x1000000010100812 */ /* 0x000fe200078efcff */
[--C-:B------:R-:W-:Y:S01]  /*8330*/  FFMA.FTZ R7, R7, UR33, -R50.reuse ;  /* 0x0000002107077c23 */ /* 0x100fe20008010832 */
[----:B------:R-:W-:Y:S01]  /*8340*/  FMNMX.FTZ R25, R9, R25, !PT ;  /* 0x0000001909197209 */ /* 0x000fe20007810000 */
[--C-:B------:R-:W-:Y:S01]  /*8350*/  FFMA.FTZ R10, R10, UR33, -R50.reuse ;  /* 0x000000210a0a7c23 */ /* 0x100fe20008010832 */
[----:B------:R-:W-:Y:S01]  /*8360*/  LOP3.LUT R16, R16, 0xdfffffff, RZ, 0xc0, !PT ;  /* 0xdfffffff10107812 */ /* 0x000fe200078ec0ff */
[--C-:B------:R-:W-:Y:S01]  /*8370*/  FFMA.FTZ R11, R11, UR33, -R50.reuse ;  /* 0x000000210b0b7c23 */ /* 0x100fe20008010832 */
[----:B------:R-:W-:Y:S01]  /*8380*/  FMNMX.FTZ R25, R12, R25, !PT ;  /* 0x000000190c197209 */ /* 0x000fe20007810000 */
[--C-:B------:R-:W-:Y:S01]  /*8390*/  FFMA.FTZ R14, R14, UR33, -R50.reuse ;  /* 0x000000210e0e7c23 */ /* 0x100fe20008010832 */
[----:B------:R-:W-:Y:S01]  /*83a0*/  @P6 LOP3.LUT R16, R16, 0x20000000, RZ, 0xfc, !PT ;  /* 0x2000000010106812 */ /* 0x000fe200078efcff */
[--C-:B------:R-:W-:Y:S01]  /*83b0*/  FFMA.FTZ R15, R15, UR33, -R50.reuse ;  /* 0x000000210f0f7c23 */ /* 0x100fe20008010832 */
[----:B------:R-:W-:Y:S01]  /*83c0*/  FMNMX.FTZ R25, R13, R25, !PT ;  /* 0x000000190d197209 */ /* 0x000fe20007810000 */
[--C-:B------:R-:W-:Y:S01]  /*83d0*/  FFMA.FTZ R51, R51, UR33, -R50.reuse ;  /* 0x0000002133337c23 */ /* 0x100fe20008010832 */
[----:B------:R-:W-:Y:S01]  /*83e0*/  LOP3.LUT P6, RZ, R16, 0x100, RZ, 0xc0, !PT ;  /* 0x0000010010ff7812 */ /* 0x000fe200078cc0ff */
[--C-:B------:R-:W-:Y:S01]  /*83f0*/  FFMA.FTZ R83, R83, UR33, -R50.reuse ;  /* 0x0000002153537c23 */ /* 0x100fe20008010832 */
[----:B------:R-:W-:Y:S01]  /*8400*/  FMNMX.FTZ R25, R20, R25, !PT ;  /* 0x0000001914197209 */ /* 0x000fe20007810000 */
[--C-:B------:R-:W-:Y:S01]  /*8410*/  FFMA.FTZ R28, R28, UR33, -R50.reuse ;  /* 0x000000211c1c7c23 */ /* 0x100fe20008010832 */
[----:B------:R-:W-:Y:S01]  /*8420*/  LOP3.LUT P0, RZ, R16, 0x40, RZ, 0xc0, !PT ;  /* 0x0000004010ff7812 */ /* 0x000fe2000780c0ff */
[--C-:B------:R-:W-:Y:S01]  /*8430*/  FFMA.FTZ R29, R29, UR33, -R50.reuse ;  /* 0x000000211d1d7c23 */ /* 0x100fe20008010832 */
[----:B------:R-:W-:Y:S01]  /*8440*/  FMNMX.FTZ R25, R21, R25, !PT ;  /* 0x0000001915197209 */ /* 0x000fe20007810000 */
[--C-:B------:R-:W-:Y:S01]  /*8450*/  FFMA.FTZ R32, R32, UR33, -R50.reuse ;  /* 0x0000002120207c23 */ /* 0x100fe20008010832 */
[----:B------:R-:W-:Y:S01]  /*8460*/  FSEL R61, R61, -INF , !P6 ;  /* 0xff8000003d3d7808 */ /* 0x000fe20007000000 */
        /* <DEDUP_REMOVED lines=39> */
[----:B------:R-:W-:Y:S01]  /*86e0*/  FFMA.FTZ R50, R75, UR33, -R50 ;  /* 0x000000214b327c23 */ /* 0x000fe20008010832 */
[----:B------:R-:W-:Y:S01]  /*86f0*/  FMUL.FTZ R75, R4, UR33 ;  /* 0x00000021044b7c20 */ /* 0x000fe20008410000 */
[----:B------:R-:W-:Y:S01]  /*8700*/  FMNMX.FTZ R25, R46, R25, !PT ;  /* 0x000000192e197209 */ /* 0x000fe20007810000 */
[----:B------:R-:W-:Y:S01]  /*8710*/  MUFU.EX2 R6, R6 ;  /* 0x0000000600067308 */ /* 0x000fe20000000800 */
[----:B------:R-:W-:-:S02]  /*8720*/  LOP3.LUT P0, RZ, R16, 0x8000000, RZ, 0xc0, !PT ;  /* 0x0800000010ff7812 */ /* 0x000fc4000780c0ff */
        /* <DEDUP_REMOVED lines=33> */
[----:B------:R-:W-:-:S03]  /*8940*/  FSETP.NEU.FTZ.AND P1, PT, R25, -INF , PT ;  /* 0xff8000001900780b */ /* 0x000fc60003f3d000 */
[----:B------:R-:W-:Y:S01]  /*8950*/  MUFU.EX2 R41, R41 ;  /* 0x0000002900297308 */ /* 0x000fe20000000800 */
[----:B------:R-:W-:-:S05]  /*8960*/  FSEL R74, R25, RZ, P1 ;  /* 0x000000ff194a7208 */ /* 0x000fca0000800000 */
[----:B------:R-:W-:Y:S01]  /*8970*/  FADD.FTZ R5, -R74, R5 ;  /* 0x000000054a057221 */ /* 0x000fe20000010100 */
[----:B------:R-:W-:Y:S01]  /*8980*/  FMUL.FTZ R74, R25, UR33 ;  /* 0x00000021194a7c20 */ /* 0x000fe20008410000 */
[----:B------:R-:W-:Y:S02]  /*8990*/  MUFU.EX2 R44, R44 ;  /* 0x0000002c002c7308 */ /* 0x000fe40000000800 */
[----:B------:R-:W-:Y:S02]  /*89a0*/  FMUL.FTZ R5, R5, UR33 ;  /* 0x0000002105057c20 */ /* 0x000fe40008410000 */
[----:B------:R-:W-:-:S04]  /*89b0*/  FSEL R4, R74, RZ, P1 ;  /* 0x000000ff4a047208 */ /* 0x000fc80000800000 */
        /* <DEDUP_REMOVED lines=34> */
[----:B0-----:R-:W-:-:S04]  /*8be0*/  FFMA.FTZ R2, R74, R2, R6 ;  /* 0x000000024a027223 */ /* 0x001fc80000010006 */
[----:B------:R-:W-:-:S03]  /*8bf0*/  FADD.FTZ R2, R7, R2 ;  /* 0x0000000207027221 */ /* 0x000fc60000010000 */
[----:B------:R-:W-:Y:S08]  /*8c00*/  MUFU.EX2 R4, R12 ;  /* 0x0000000c00047308 */ /* 0x000ff00000000800 */
[----:B------:R-:W0:Y:S08]  /*8c10*/  MUFU.EX2 R12, R5 ;  /* 0x00000005000c7308 */ /* 0x000e300000000800 */
[----:B------:R-:W1:Y:S08]  /*8c20*/  MUFU.EX2 R9, R9 ;  /* 0x0000000900097308 */ /* 0x000e700000000800 */
[----:B------:R-:W2:Y:S01]  /*8c30*/  MUFU.EX2 R79, R13 ;  /* 0x0000000d004f7308 */ /* 0x000ea20000000800 */
[----:B0-----:R-:W-:-:S07]  /*8c40*/  FFMA.FTZ R0, R12, R0, R75 ;  /* 0x000000000c007223 */ /* 0x001fce000001004b */
[----:B------:R-:W0:Y:S01]  /*8c50*/  MUFU.EX2 R20, R20 ;  /* 0x0000001400147308 */ /* 0x000e220000000800 */
[----:B-1----:R-:W-:Y:S01]  /*8c60*/  FADD.FTZ R5, R9, R0 ;  /* 0x0000000009057221 */ /* 0x002fe20000010000 */
        /* <DEDUP_REMOVED lines=104> */
.L_x_11134:
[----:B------:R-:W-:Y:S01]  /*92f0*/  ULEA UR6, UR61, UR41, 0x3 ;  /* 0x000000293d067291 */ /* 0x000fe2000f8e183f */
[----:B------:R-:W-:Y:S01]  /*9300*/  F2FP.F16.F32.PACK_AB R10, R11, R10 ;  /* 0x0000000a0b0a723e */ /* 0x000fe200000000ff */
[----:B------:R-:W-:Y:S01]  /*9310*/  UMOV UR28, UR50 ;  /* 0x00000032001c7c82 */ /* 0x000fe20008000000 */
[----:B------:R-:W-:Y:S01]  /*9320*/  F2FP.F16.F32.PACK_AB R8, R7, R6 ;  /* 0x000000060708723e */ /* 0x000fe200000000ff */
[----:B------:R-:W-:Y:S01]  /*9330*/  UIADD3 UR6, UR6, 0x2d860, URZ ;  /* 0x0002d86006067890 */ /* 0x000fe2000fffe03f */
[----:B------:R-:W-:Y:S01]  /*9340*/  F2FP.F16.F32.PACK_AB R9, R9, R75 ;  /* 0x0000004b0909723e */ /* 0x000fe200000000ff */
[----:B------:R-:W-:Y:S01]  /*9350*/  UMOV UR61, UR49 ;  /* 0x00000031003d7c82 */ /* 0x000fe20008000000 */
[----:B------:R-:W-:Y:S01]  /*9360*/  F2FP.F16.F32.PACK_AB R11, R79, R4 ;  /* 0x000000044f0b723e */ /* 0x000fe200000000ff */
[----:B------:R-:W-:Y:S01]  /*9370*/  UPRMT UR6, UR42, 0x654, UR6 ;  /* 0x000006542a067896 */ /* 0x000fe20008000006 */
        /* <DEDUP_REMOVED lines=21> */
[----:B------:R-:W-:Y:S01]  /*94d0*/  STSM.16.M88.4 [R22], R28 ;  /* 0x0000001c16007844 */ /* 0x000fe20000000200 */
[----:B------:R-:W-:Y:S01]  /*94e0*/  F2FP.F16.F32.PACK_AB R38, R41, R40 ;  /* 0x000000282926723e */ /* 0x000fe200000000ff */
[-C--:B------:R-:W-:Y:S01]  /*94f0*/  FMUL.FTZ R101, R101, R74.reuse ;  /* 0x0000004a65657220 */ /* 0x080fe20000410000 */
[----:B------:R-:W-:Y:S01]  /*9500*/  F2FP.F16.F32.PACK_AB R39, R43, R39 ;  /* 0x000000272b27723e */ /* 0x000fe200000000ff */
[----:B------:R-:W-:Y:S01]  /*9510*/  FMUL.FTZ R104, R104, R74 ;  /* 0x0000004a68687220 */ /* 0x000fe20000410000 */
[----:B------:R-:W-:Y:S01]  /*9520*/  F2FP.F16.F32.PACK_AB R45, R35, R46 ;  /* 0x0000002e232d723e */ /* 0x000fe200000000ff */
[----:B------:R-:W-:Y:S01]  /*9530*/  FMUL.FTZ R105, R105, R74 ;  /* 0x0000004a69697220 */ /* 0x000fe20000410000 */
[----:B------:R-:W-:Y:S01]  /*9540*/  F2FP.F16.F32.PACK_AB R46, R49, R48 ;  /* 0x00000030312e723e */ /* 0x000fe200000000ff */
[----:B------:R-:W-:Y:S01]  /*9550*/  STSM.16.M88.4 [R19], R36 ;  /* 0x0000002413007844 */ /* 0x000fe20000000200 */
[----:B------:R-:W-:Y:S01]  /*9560*/  F2FP.F16.F32.PACK_AB R47, R53, R47 ;  /* 0x0000002f352f723e */ /* 0x000fe200000000ff */
[----:B------:R-:W-:Y:S01]  /*9570*/  FMUL.FTZ R108, R108, R74 ;  /* 0x0000004a6c6c7220 */ /* 0x000fe20000410000 */
[----:B------:R-:W-:Y:S01]  /*9580*/  F2FP.F16.F32.PACK_AB R58, R59, R58 ;  /* 0x0000003a3b3a723e */ /* 0x000fe200000000ff */
[----:B------:R-:W-:Y:S01]  /*9590*/  FMUL.FTZ R109, R109, R74 ;  /* 0x0000004a6d6d7220 */ /* 0x000fe20000410000 */
[----:B------:R-:W-:Y:S01]  /*95a0*/  F2FP.F16.F32.PACK_AB R56, R55, R54 ;  /* 0x000000363738723e */ /* 0x000fe200000000ff */
[----:B------:R-:W-:Y:S01]  /*95b0*/  STSM.16.M88.4 [R18+0x27800], R44 ;  /* 0x0278002c12007844 */ /* 0x000fe20000000200 */
[----:B------:R-:W-:Y:S01]  /*95c0*/  F2FP.F16.F32.PACK_AB R57, R57, R34 ;  /* 0x000000223939723e */ /* 0x000fe200000000ff */
[----:B------:R-:W-:Y:S01]  /*95d0*/  FMUL.FTZ R112, R112, R74 ;  /* 0x0000004a70707220 */ /* 0x000fe20000410000 */
[----:B------:R-:W-:Y:S01]  /*95e0*/  F2FP.F16.F32.PACK_AB R59, R61, R60 ;  /* 0x0000003c3d3b723e */ /* 0x000fe200000000ff */
[----:B------:R-:W-:Y:S01]  /*95f0*/  FMUL.FTZ R113, R113, R74 ;  /* 0x0000004a71717220 */ /* 0x000fe20000410000 */
[----:B0-----:R-:W-:Y:S01]  /*9600*/  F2FP.F16.F32.PACK_AB R4, R63, R62 ;  /* 0x0000003e3f04723e */ /* 0x001fe200000000ff */
        /* <DEDUP_REMOVED lines=19> */
[-C--:B------:R-:W-:Y:S01]  /*9740*/  FMUL.FTZ R132, R132, R74.reuse ;  /* 0x0000004a84847220 */ /* 0x080fe20000410000 */
[----:B------:R-:W-:Y:S01]  /*9750*/  FMUL.FTZ R133, R133, R74 ;  /* 0x0000004a85857220 */ /* 0x000fe20000410000 */
        /* <DEDUP_REMOVED lines=35> */
[----:B------:R-:W-:-:S07]  /*9990*/  IMAD.MOV.U32 R6, RZ, RZ, R3 ;  /* 0x000000ffff067224 */ /* 0x000fce00078e0003 */
.L_x_11116:
        /* <DEDUP_REMOVED lines=24> */
.L_x_11137:
[----:B------:R-:W-:Y:S02]  /*9b20*/  ULDC UR15, c[0x0][0x9e4] ;  /* 0x00027900000f7ab9 */ /* 0x000fe40000000800 */
[----:B------:R-:W-:-:S11]  /*9b30*/  UISETP.NE.AND UP0, UPT, UR15, 0x1, UPT ;  /* 0x000000010f00788c */ /* 0x000fd6000bf05270 */
[----:B------:R-:W-:Y:S02]  /*9b40*/  @UP0 ULDC.64 UR6, c[0x0][0x9e8] ;  /* 0x00027a0000060ab9 */ /* 0x000fe40000000a00 */
[----:B------:R-:W-:-:S04]  /*9b50*/  UIMAD.WIDE.U32 UR10, UR14, UR6, URZ ;  /* 0x000000060e0a72a5 */ /* 0x000fc8000f8e003f */
[----:B------:R-:W-:-:S12]  /*9b60*/  @UP0 USHF.R.U32.HI UR14, URZ, UR7, UR11 ;  /* 0x000000073f0e0299 */ /* 0x000fd8000801160b */
.L_x_11138:
[----:B------:R-:W-:-:S04]  /*9b70*/  UIMAD UR14, UR14, UR15, URZ ;  /* 0x0000000f0e0e72a4 */ /* 0x000fc8000f8e023f */
[----:B------:R-:W-:-:S04]  /*9b80*/  UISETP.LT.AND UP0, UPT, UR35, UR14, UPT ;  /* 0x0000000e2300728c */ /* 0x000fc8000bf01270 */
[----:B------:R-:W-:-:S12]  /*9b90*/  USEL UR35, UR35, UR14, !UP0 ;  /* 0x0000000e23237287 */ /* 0x000fd8000c000000 */
.L_x_11136:
        /* <DEDUP_REMOVED lines=13> */
[----:B------:R-:W-:Y:S01]  /*9c70*/  ULDC UR34, c[0x0][0x9d8] ;  /* 0x0002760000227ab9 */ /* 0x000fe20000000800 */
[----:B------:R-:W-:-:S05]  /*9c80*/  ULDC UR33, c[0x0][0x988] ;  /* 0x0002620000217ab9 */ /* 0x000fca0000000800 */
.L_x_11150:
[----:B------:R-:W-:Y:S01]  /*9c90*/  ISETP.NE.AND P2, PT, RZ, UR46, PT ;  /* 0x0000002eff007c0c */ /* 0x000fe2000bf45270 */
[----:B------:R-:W-:-:S04]  /*9ca0*/  UISETP.NE.AND UP0, UPT, UR55, 0x1, UPT ;  /* 0x000000013700788c */ /* 0x000fc8000bf05270 */
[----:B------:R-:W-:-:S04]  /*9cb0*/  USEL UR50, URZ, 0x1, UP0 ;  /* 0x000000013f327887 */ /* 0x000fc80008000000 */
[----:B------:R-:W-:-:S04]  /*9cc0*/  ULOP3.LUT UR50, UR28, UR50, URZ, 0x3c, !UPT ;  /* 0x000000321c327292 */ /* 0x000fc8000f8e3c3f */
[----:B------:R-:W-:Y:S08]  /*9cd0*/  @P2 BRA `(.L_x_11140) ;  /* 0x0000000000382947 */ /* 0x000ff00003800000 */
[----:B------:R-:W-:Y:S05]  /*9ce0*/  @!P0 BRA `(.L_x_11141) ;  /* 0x0000000000048947 */ /* 0x000fea0003800000 */
[----:B------:R-:W-:Y:S01]  /*9cf0*/  BPT.TRAP 0x1 ;  /* 0x000000040000795c */ /* 0x000fe20000300000 */
.L_x_11141:
        /* <DEDUP_REMOVED lines=9> */
.L_x_11142:
[----:B-1----:R-:W-:Y:S05]  /*9d90*/  @P1 BRA `(.L_x_11140) ;  /* 0x0000000000081947 */ /* 0x002fea0003800000 */
[----:B------:R-:W1:Y:S02]  /*9da0*/  SYNCS.PHASECHK.TRANS64.TRYWAIT P1, [UR6+0x2d830], R6 ;  /* 0x02d83006ff0075a7 */ /* 0x000e640008020146 */
[----:B-1----:R-:W-:Y:S05]  /*9db0*/  @!P1 BRA `(.L_x_11143) ;  /* 0x000000fc00489947 */ /* 0x002fea0003800000 */
.L_x_11140:
        /* <DEDUP_REMOVED lines=40> */
.L_x_11145:
[----:B------:R-:W-:Y:S01]  /*a040*/  ULEA UR6, UR55, UR41, 0x3 ;  /* 0x0000002937067291 */ /* 0x000fe2000f8e183f */
[----:B------:R-:W-:-:S05]  /*a050*/  IMAD.U32 R6, RZ, RZ, UR28 ;  /* 0x0000001cff067e24 */ /* 0x000fca000f8e00ff */
[----:B------:R-:W-:-:S04]  /*a060*/  SHF.L.U32 R6, R6, 0x1f, RZ ;  /* 0x0000001f06067819 */ /* 0x000fc800000006ff */
[----:B------:R0:W1:Y:S01]  /*a070*/  SYNCS.PHASECHK.TRANS64.TRYWAIT P1, [UR6+0x2d850], R6 ;  /* 0x02d85006ff0075a7 */ /* 0x0000620008020146 */
[----:B------:R-:W-:Y:S05]  /*a080*/  @!P0 BRA `(.L_x_11146) ;  /* 0x0000000000048947 */ /* 0x000fea0003800000 */
[----:B------:R-:W-:Y:S01]  /*a090*/  BPT.TRAP 0x1 ;  /* 0x000000040000795c */ /* 0x000fe20000300000 */
.L_x_11146:
[----:B-1----:R-:W-:Y:S05]  /*a0a0*/  @P1 BRA `(.L_x_11144) ;  /* 0x0000000000081947 */ /* 0x002fea0003800000 */
[----:B------:R-:W1:Y:S02]  /*a0b0*/  SYNCS.PHASECHK.TRANS64.TRYWAIT P1, [UR6+0x2d850], R6 ;  /* 0x02d85006ff0075a7 */ /* 0x000e640008020146 */
[----:B-1----:R-:W-:Y:S05]  /*a0c0*/  @!P1 BRA `(.L_x_11147) ;  /* 0x000000f8009c9947 */ /* 0x002fea0003800000 */
.L_x_11144:
[----:B------:R-:W-:Y:S01]  /*a0d0*/  UIADD3 UR6, UR41, 0x400, URZ ;  /* 0x0000040029067890 */ /* 0x000fe2000fffe03f */
[----:B------:R-:W-:Y:S01]  /*a0e0*/  WARPGROUP.ARRIVE ;  /* 0x00000000000079c5 */ /* 0x000fe20000000000 */
[----:B------:R-:W-:Y:S01]  /*a0f0*/  UMOV UR29, 0x40000040 ;  /* 0x40000040001d7882 */ /* 0x000fe20000000000 */
[----:B------:R-:W-:Y:S01]  /*a100*/  UMOV UR31, 0x80000020 ;  /* 0x80000020001f7882 */ /* 0x000fe20000000000 */
[----:B------:R-:W-:-:S03]  /*a110*/  USHF.R.U32.HI UR6, URZ, 0x4, UR6 ;  /* 0x000000043f067899 */ /* 0x000fc60008011606 */
[----:B------:R-:W1:Y:S01]  /*a120*/  S2R R8, SR_TID.X ;  /* 0x0000000000087919 */ /* 0x000e620000002100 */
        /* <DEDUP_REMOVED lines=64> */
.L_x_11148:
        /* <DEDUP_REMOVED lines=147> */
[----:B0-----:R-:W-:-:S04]  /*ae60*/  FMNMX.FTZ R25, R9, R25, !PT ;  /* 0x0000001909197209 */ /* 0x001fc80007810000 */
[----:B---3--:R-:W-:-:S03]  /*ae70*/  FMNMX.FTZ R25, R12, R25, !PT ;  /* 0x000000190c197209 */ /* 0x008fc60007810000 */
        /* <DEDUP_REMOVED lines=54> */
[----:B0-----:R-:W-:Y:S01]  /*b1e0*/  FMNMX.FTZ R25, R25, R78, !PT ;  /* 0x0000004e19197209 */ /* 0x001fe20007810000 */
[C---:B------:R-:W-:Y:S01]  /*b1f0*/  FADD.FTZ R78, -R24.reuse, R3 ;  /* 0x00000003184e7221 */ /* 0x040fe20000010100 */
[----:B------:R-:W-:-:S03]  /*b200*/  FMUL.FTZ R3, R24, UR33 ;  /* 0x0000002118037c20 */ /* 0x000fc60008410000 */
[----:B------:R-:W-:Y:S01]  /*b210*/  FADD.FTZ R79, -R25, R5 ;  /* 0x00000005194f7221 */ /* 0x000fe20000010100 */
        /* <DEDUP_REMOVED lines=34> */
[----:B------:R-:W-:Y:S01]  /*b440*/  FMUL.FTZ R79, R79, UR33 ;  /* 0x000000214f4f7c20 */ /* 0x000fe20008410000 */
[----:B------:R-:W-:Y:S02]  /*b450*/  MUFU.EX2 R5, R5 ;  /* 0x0000000500057308 */ /* 0x000fe40000000800 */
        /* <DEDUP_REMOVED lines=34> */
[----:B0-----:R-:W-:-:S07]  /*b680*/  FFMA.FTZ R2, R5, R2, R6 ;  /* 0x0000000205027223 */ /* 0x001fce0000010006 */
[----:B------:R-:W0:Y:S08]  /*b690*/  MUFU.EX2 R65, R8 ;  /* 0x0000000800417308 */ /* 0x000e300000000800 */
        /* <DEDUP_REMOVED lines=127> */
.L_x_11149:
        /* <DEDUP_REMOVED lines=18> */
[----:B------:R-:W-:Y:S01]  /*bfb0*/  SYNCS.ARRIVE.TRANS64.RED.A1T0 RZ, [UR6], RZ ;  /* 0x000000ffffff79a7 */ /* 0x000fe20008100406 */
[----:B------:R-:W-:Y:S01]  /*bfc0*/  F2FP.F16.F32.PACK_AB R30, R31, R30 ;  /* 0x0000001e1f1e723e */ /* 0x000fe200000000ff */
[----:B------:R0:W-:Y:S01]  /*bfd0*/  STSM.16.M88.4 [R18+0x21800], R8 ;  /* 0x0218000812007844 */ /* 0x0001e20000000200 */
[----:B------:R-:W-:Y:S01]  /*bfe0*/  F2FP.F16.F32.PACK_AB R29, R43, R42 ;  /* 0x0000002a2b1d723e */ /* 0x000fe200000000ff */
[-C--:B------:R-:W-:Y:S01]  /*bff0*/  FMUL.FTZ R96, R96, R5.reuse ;  /* 0x0000000560607220 */ /* 0x080fe20000410000 */
        /* <DEDUP_REMOVED lines=10> */
[----:B------:R-:W-:Y:S01]  /*c0a0*/  F2FP.F16.F32.PACK_AB R36, R37, R36 ;  /* 0x000000242524723e */ /* 0x000fe200000000ff */
[-C--:B------:R-:W-:Y:S01]  /*c0b0*/  FMUL.FTZ R104, R104, R5.reuse ;  /* 0x0000000568687220 */ /* 0x080fe20000410000 */
[----:B------:R-:W-:Y:S01]  /*c0c0*/  F2FP.F16.F32.PACK_AB R37, R59, R58 ;  /* 0x0000003a3b25723e */ /* 0x000fe200000000ff */
[----:B------:R1:W-:Y:S01]  /*c0d0*/  STSM.16.M88.4 [R19], R32 ;  /* 0x0000002013007844 */ /* 0x0003e20000000200 */
[----:B------:R-:W-:Y:S01]  /*c0e0*/  F2FP.F16.F32.PACK_AB R38, R41, R40 ;  /* 0x000000282926723e */ /* 0x000fe200000000ff */
[----:B------:R-:W-:Y:S01]  /*c0f0*/  FMUL.FTZ R105, R105, R5 ;  /* 0x0000000569697220 */ /* 0x000fe20000410000 */
        /* <DEDUP_REMOVED lines=10> */
[----:B0-----:R-:W-:Y:S01]  /*c1a0*/  F2FP.F16.F32.PACK_AB R8, R53, R78 ;  /* 0x0000004e3508723e */ /* 0x001fe200000000ff */
        /* <DEDUP_REMOVED lines=56> */
[----:B------:R-:W-:-:S07]  /*c530*/  IMAD.MOV.U32 R6, RZ, RZ, R4 ;  /* 0x000000ffff067224 */ /* 0x000fce00078e0004 */
.L_x_11139:
        /* <DEDUP_REMOVED lines=11> */
.L_x_11170:
[----:B------:R-:W-:Y:S01]  /*c5f0*/  ISETP.NE.AND P2, PT, RZ, UR46, PT ;  /* 0x0000002eff007c0c */ /* 0x000fe2000bf45270 */
[----:B------:R-:W-:-:S04]  /*c600*/  UISETP.NE.AND UP0, UPT, UR59, 0x1, UPT ;  /* 0x000000013b00788c */ /* 0x000fc8000bf05270 */
[----:B------:R-:W-:-:S04]  /*c610*/  USEL UR50, URZ, 0x1, UP0 ;  /* 0x000000013f327887 */ /* 0x000fc80008000000 */
[----:B------:R-:W-:-:S04]  /*c620*/  ULOP3.LUT UR50, UR28, UR50, URZ, 0x3c, !UPT ;  /* 0x000000321c327292 */ /* 0x000fc8000f8e3c3f */
[----:B------:R-:W-:Y:S08]  /*c630*/  @P2 BRA `(.L_x_11152) ;  /* 0x0000000000382947 */ /* 0x000ff00003800000 */
[----:B------:R-:W-:Y:S05]  /*c640*/  @!P0 BRA `(.L_x_11153) ;  /* 0x0000000000048947 */ /* 0x000fea0003800000 */
[----:B------:R-:W-:Y:S01]  /*c650*/  BPT.TRAP 0x1 ;  /* 0x000000040000795c */ /* 0x000fe20000300000 */
.L_x_11153:
        /* <DEDUP_REMOVED lines=9> */
.L_x_11154:
[----:B-1----:R-:W-:Y:S05]  /*c6f0*/  @P1 BRA `(.L_x_11152) ;  /* 0x0000000000081947 */ /* 0x002fea0003800000 */
[----:B------:R-:W1:Y:S02]  /*c700*/  SYNCS.PHASECHK.TRANS64.TRYWAIT P1, [UR6+0x2d830], R5 ;  /* 0x02d83005ff0075a7 */ /* 0x000e640008020146 */
[----:B-1----:R-:W-:Y:S05]  /*c710*/  @!P1 BRA `(.L_x_11155) ;  /* 0x000000d400209947 */ /* 0x002fea0003800000 */
.L_x_11152:
[----:B------:R-:W2:Y:S01]  /*c720*/  S2R R7, SR_TID.X ;  /* 0x0000000000077919 */ /* 0x000ea20000002100 */
        /* <DEDUP_REMOVED lines=15> */
[----:B--2---:R-:W-:-:S05]  /*c820*/  SHF.R.U32.HI R7, RZ, 0x7, R7 ;  /* 0x00000007ff077819 */ /* 0x004fca0000011607 */
[----:B01----:R-:W-:-:S05]  /*c830*/  VIADD R5, R7, 0x8 ;  /* 0x0000000807057836 */ /* 0x003fca0000000000 */
        /* <DEDUP_REMOVED lines=22> */
.L_x_11157:
[----:B------:R-:W-:Y:S01]  /*c9a0*/  ULEA UR6, UR59, UR41, 0x3 ;  /* 0x000000293b067291 */ /* 0x000fe2000f8e183f */
[----:B------:R-:W-:-:S05]  /*c9b0*/  IMAD.U32 R5, RZ, RZ, UR28 ;  /* 0x0000001cff057e24 */ /* 0x000fca000f8e00ff */
[----:B------:R-:W-:-:S04]  /*c9c0*/  SHF.L.U32 R5, R5, 0x1f, RZ ;  /* 0x0000001f05057819 */ /* 0x000fc800000006ff */
[----:B------:R0:W1:Y:S01]  /*c9d0*/  SYNCS.PHASECHK.TRANS64.TRYWAIT P1, [UR6+0x2d850], R5 ;  /* 0x02d85005ff0075a7 */ /* 0x0000620008020146 */
[----:B------:R-:W-:Y:S05]  /*c9e0*/  @!P0 BRA `(.L_x_11158) ;  /* 0x0000000000048947 */ /* 0x000fea0003800000 */
[----:B------:R-:W-:Y:S01]  /*c9f0*/  BPT.TRAP 0x1 ;  /* 0x000000040000795c */ /* 0x000fe20000300000 */
.L_x_11158:
[----:B-1----:R-:W-:Y:S05]  /*ca00*/  @P1 BRA `(.L_x_11156) ;  /* 0x0000000000081947 */ /* 0x002fea0003800000 */
[----:B------:R-:W1:Y:S02]  /*ca10*/  SYNCS.PHASECHK.TRANS64.TRYWAIT P1, [UR6+0x2d850], R5 ;  /* 0x02d85005ff0075a7 */ /* 0x000e640008020146 */
[----:B-1----:R-:W-:Y:S05]  /*ca20*/  @!P1 BRA `(.L_x_11159) ;  /* 0x000000d000749947 */ /* 0x002fea0003800000 */
.L_x_11156:
        /* <DEDUP_REMOVED lines=70> */
.L_x_11160:
        /* <DEDUP_REMOVED lines=167> */
.L_x_11163:
[----:B------:R-:W-:-:S05]  /*d900*/  IMAD.U32 R85, RZ, RZ, UR34 ;  /* 0x00000022ff557e24 */ /* 0x000fca000f8e00ff */
[----:B------:R-:W-:-:S13]  /*d910*/  ISETP.NE.AND P1, PT, R85, 0x1, PT ;  /* 0x000000015500780c */ /* 0x000fda0003f25270 */
[----:B------:R-:W1:Y:S02]  /*d920*/  @P1 LDC.64 R50, c[0x0][0x9e8] ;  /* 0x00027a00ff321b82 */ /* 0x000e640000000a00 */
[----:B-1----:R-:W-:-:S05]  /*d930*/  @P1 IMAD.HI.U32 R50, R84, R50, RZ ;  /* 0x0000003254321227 */ /* 0x002fca00078e00ff */
[----:B------:R-:W-:-:S07]  /*d940*/  @P1 SHF.R.U32.HI R84, RZ, R51, R50 ;  /* 0x00000033ff541219 */ /* 0x000fce0000011632 */
.L_x_11164:
[----:B------:R-:W-:Y:S05]  /*d950*/  BSYNC B0 ;  /* 0x0000000000007941 */ /* 0x000fea0003800000 */
.L_x_11162:
[----:B------:R-:W-:-:S04]  /*d960*/  IMAD R84, R84, R85, -R75 ;  /* 0x0000005554547224 */ /* 0x000fc800078e0a4b */
[----:B------:R-:W-:-:S05]  /*d970*/  IMAD.IADD R84, R84, 0x1, -R17 ;  /* 0x0000000154547824 */ /* 0x000fca00078e0a11 */
[----:B------:R-:W-:Y:S02]  /*d980*/  VIMNMX R79, R79, R84, !PT ;  /* 0x000000544f4f7248 */ /* 0x000fe40007fe0100 */
[----:B------:R-:W-:-:S07]  /*d990*/  VIADDMNMX R80, R84, R85, R80, PT ;  /* 0x0000005554507246 */ /* 0x000fce0003800150 */
.L_x_11161:
        /* <DEDUP_REMOVED lines=116> */
.L_x_11167:
[----:B------:R-:W-:-:S05]  /*e0e0*/  IMAD.U32 R79, RZ, RZ, UR34 ;  /* 0x00000022ff4f7e24 */ /* 0x000fca000f8e00ff */
[----:B------:R-:W-:-:S13]  /*e0f0*/  ISETP.NE.AND P2, PT, R79, 0x1, PT ;  /* 0x000000014f00780c */ /* 0x000fda0003f45270 */
[----:B------:R-:W0:Y:S02]  /*e100*/  @P2 LDC.64 R24, c[0x0][0x9e8] ;  /* 0x00027a00ff182b82 */ /* 0x000e240000000a00 */
[----:B0-----:R-:W-:-:S05]  /*e110*/  @P2 IMAD.HI.U32 R24, R50, R24, RZ ;  /* 0x0000001832182227 */ /* 0x001fca00078e00ff */
[----:B------:R-:W-:-:S07]  /*e120*/  @P2 SHF.R.U32.HI R50, RZ, R25, R24 ;  /* 0x00000019ff322219 */ /* 0x000fce0000011618 */
.L_x_11168:
[----:B------:R-:W-:Y:S05]  /*e130*/  BSYNC B0 ;  /* 0x0000000000007941 */ /* 0x000fea0003800000 */
.L_x_11166:
[----:B------:R-:W-:-:S04]  /*e140*/  IMAD R50, R50, R79, -R75 ;  /* 0x0000004f32327224 */ /* 0x000fc800078e0a4b */
[----:B------:R-:W-:-:S05]  /*e150*/  IMAD.IADD R50, R50, 0x1, -R17 ;  /* 0x0000000132327824 */ /* 0x000fca00078e0a11 */
[----:B------:R-:W-:Y:S02]  /*e160*/  VIMNMX R81, R81, R50, !PT ;  /* 0x0000003251517248 */ /* 0x000fe40007fe0100 */
[----:B------:R-:W-:-:S07]  /*e170*/  VIADDMNMX R82, R50, R79, R82, PT ;  /* 0x0000004f32527246 */ /* 0x000fce0003800152 */
.L_x_11165:
        /* <DEDUP_REMOVED lines=147> */
[----:B------:R-:W-:-:S04]  /*eab0*/  ISETP.LT.OR P4, PT, R82, 0x7a, P4 ;  /* 0x0000007a5200780c */ /* 0x000fc80002781670 */
[----:B------:R-:W-:Y:S02]  /*eac0*/  FSEL R78, R78, -INF , !P4 ;  /* 0xff8000004e4e7808 */ /* 0x000fe40006000000 */
[----:B------:R-:W-:Y:S02]  /*ead0*/  @P0 LOP3.LUT R16, R16, 0x4, RZ, 0xfc, !PT ;  /* 0x0000000410100812 */ /* 0x000fe400078efcff */
[----:B------:R-:W-:Y:S02]  /*eae0*/  ISETP.LT.OR P0, PT, R82, 0x6a, P5 ;  /* 0x0000006a5200780c */ /* 0x000fe40002f01670 */
[----:B------:R-:W-:Y:S02]  /*eaf0*/  FSETP.NEU.FTZ.AND P5, PT, R24, -INF , PT ;  /* 0xff8000001800780b */ /* 0x000fe40003fbd000 */
[----:B------:R-:W-:Y:S02]  /*eb00*/  LOP3.LUT R16, R16, 0xefffffff, RZ, 0xc0, !PT ;  /* 0xefffffff10107812 */ /* 0x000fe400078ec0ff */
[----:B------:R-:W-:-:S05]  /*eb10*/  FSEL R25, R24, RZ, P5 ;  /* 0x000000ff18197208 */ /* 0x000fca0002800000 */
[----:B------:R-:W-:Y:S01]  /*eb20*/  FADD.FTZ R3, -R25, R3 ;  /* 0x0000000319037221 */ /* 0x000fe20000010100 */
[----:B------:R-:W-:Y:S01]  /*eb30*/  FMUL.FTZ R25, R24, UR33 ;  /* 0x0000002118197c20 */ /* 0x000fe20008410000 */
[----:B------:R-:W-:Y:S02]  /*eb40*/  @P0 LOP3.LUT R16, R16, 0x10000000, RZ, 0xfc, !PT ;  /* 0x1000000010100812 */ /* 0x000fe400078efcff */
[----:B------:R-:W-:Y:S02]  /*eb50*/  FMUL.FTZ R3, R3, UR33 ;  /* 0x0000002103037c20 */ /* 0x000fe40008410000 */
[----:B------:R-:W-:Y:S02]  /*eb60*/  FSEL R25, R25, RZ, P5 ;  /* 0x000000ff19197208 */ /* 0x000fe40002800000 */
[----:B------:R-:W-:Y:S02]  /*eb70*/  LOP3.LUT R16, R16, 0xdfffffff, RZ, 0xc0, !PT ;  /* 0xdfffffff10107812 */ /* 0x000fe400078ec0ff */
        /* <DEDUP_REMOVED lines=34> */
[----:B------:R-:W0:Y:S01]  /*eda0*/  MUFU.EX2 R5, R5 ;  /* 0x0000000500057308 */ /* 0x000e220000000800 */
[----:B------:R-:W-:-:S02]  /*edb0*/  @P6 LOP3.LUT R16, R16, 0x20000000, RZ, 0xfc, !PT ;  /* 0x2000000010106812 */ /* 0x000fc400078efcff */
[----:B------:R-:W-:Y:S02]  /*edc0*/  FMNMX.FTZ R25, R9, R25, !PT ;  /* 0x0000001909197209 */ /* 0x000fe40007810000 */
[----:B------:R-:W-:Y:S02]  /*edd0*/  LOP3.LUT P6, RZ, R16, 0x100, RZ, 0xc0, !PT ;  /* 0x0000010010ff7812 */ /* 0x000fe400078cc0ff */
[----:B------:R-:W-:Y:S01]  /*ede0*/  FMNMX.FTZ R25, R12, R25, !PT ;  /* 0x000000190c197209 */ /* 0x000fe20007810000 */
[----:B------:R-:W1:Y:S01]  /*edf0*/  MUFU.EX2 R8, R8 ;  /* 0x0000000800087308 */ /* 0x000e620000000800 */
[----:B------:R-:W-:Y:S02]  /*ee00*/  LOP3.LUT P0, RZ, R16, 0x40, RZ, 0xc0, !PT ;  /* 0x0000004010ff7812 */ /* 0x000fe4000780c0ff */
[----:B------:R-:W-:Y:S02]  /*ee10*/  FMNMX.FTZ R25, R13, R25, !PT ;  /* 0x000000190d197209 */ /* 0x000fe40007810000 */
[----:B------:R-:W-:-:S02]  /*ee20*/  FSEL R60, R60, -INF , !P6 ;  /* 0xff8000003c3c7808 */ /* 0x000fc40007000000 */
[----:B------:R-:W-:Y:S01]  /*ee30*/  FMNMX.FTZ R25, R20, R25, !PT ;  /* 0x0000001914197209 */ /* 0x000fe20007810000 */
[----:B------:R-:W-:Y:S01]  /*ee40*/  MUFU.EX2 R10, R10 ;  /* 0x0000000a000a7308 */ /* 0x000fe20000000800 */
[----:B------:R-:W-:Y:S01]  /*ee50*/  LOP3.LUT P5, RZ, R16, 0x10, RZ, 0xc0, !PT ;  /* 0x0000001010ff7812 */ /* 0x000fe200078ac0ff */
[----:B0-----:R-:W-:Y:S01]  /*ee60*/  FFMA.FTZ R2, R3, R2, R5 ;  /* 0x0000000203027223 */ /* 0x001fe20000010005 */
[----:B------:R-:W-:Y:S02]  /*ee70*/  FMNMX.FTZ R25, R21, R25, !PT ;  /* 0x0000001915197209 */ /* 0x000fe40007810000 */
[----:B------:R-:W-:Y:S02]  /*ee80*/  FSEL R63, R63, -INF , !P0 ;  /* 0xff8000003f3f7808 */ /* 0x000fe40004000000 */
[----:B------:R-:W-:Y:S01]  /*ee90*/  FMNMX.FTZ R25, R26, R25, !PT ;  /* 0x000000191a197209 */ /* 0x000fe20007810000 */
[----:B------:R-:W-:Y:S01]  /*eea0*/  MUFU.EX2 R11, R11 ;  /* 0x0000000b000b7308 */ /* 0x000fe20000000800 */
[----:B------:R-:W-:Y:S01]  /*eeb0*/  FSEL R65, R65, -INF , !P5 ;  /* 0xff80000041417808 */ /* 0x000fe20006800000 */
[----:B-1----:R-:W-:Y:S01]  /*eec0*/  FADD.FTZ R2, R8, R2 ;  /* 0x0000000208027221 */ /* 0x002fe20000010000 */
[----:B------:R-:W-:-:S02]  /*eed0*/  FMNMX.FTZ R25, R27, R25, !PT ;  /* 0x000000191b197209 */ /* 0x000fc40007810000 */
[----:B------:R-:W-:Y:S02]  /*eee0*/  LOP3.LUT P5, RZ, R16, 0x4, RZ, 0xc0, !PT ;  /* 0x0000000410ff7812 */ /* 0x000fe400078ac0ff */
[----:B------:R-:W-:Y:S01]  /*eef0*/  FMNMX.FTZ R25, R30, R25, !PT ;  /* 0x000000191e197209 */ /* 0x000fe20007810000 */
[----:B------:R-:W-:Y:S01]  /*ef00*/  MUFU.EX2 R14, R14 ;  /* 0x0000000e000e7308 */ /* 0x000fe20000000800 */
[----:B------:R-:W-:Y:S02]  /*ef10*/  LOP3.LUT P0, RZ, R16, 0x10000000, RZ, 0xc0, !PT ;  /* 0x1000000010ff7812 */ /* 0x000fe4000780c0ff */
[----:B------:R-:W-:Y:S02]  /*ef20*/  FMNMX.FTZ R25, R31, R25, !PT ;  /* 0x000000191f197209 */ /* 0x000fe40007810000 */
[----:B------:R-:W-:Y:S02]  /*ef30*/  FSEL R67, R67, -INF , !P5 ;  /* 0xff80000043437808 */ /* 0x000fe40006800000 */
[----:B------:R-:W-:Y:S01]  /*ef40*/  FMNMX.FTZ R25, R34, R25, !PT ;  /* 0x0000001922197209 */ /* 0x000fe20007810000 */
[----:B------:R-:W-:Y:S01]  /*ef50*/  MUFU.EX2 R15, R15 ;  /* 0x0000000f000f7308 */ /* 0x000fe20000000800 */
[----:B------:R-:W-:-:S02]  /*ef60*/  LOP3.LUT P6, RZ, R16, 0x20000000, RZ, 0xc0, !PT ;  /* 0x2000000010ff7812 */ /* 0x000fc400078cc0ff */
[----:B------:R-:W-:Y:S02]  /*ef70*/  FMNMX.FTZ R25, R35, R25, !PT ;  /* 0x0000001923197209 */ /* 0x000fe40007810000 */
[----:B------:R-:W-:Y:S02]  /*ef80*/  FSEL R69, R69, -INF , !P0 ;  /* 0xff80000045457808 */ /* 0x000fe40004000000 */
[----:B------:R-:W-:Y:S01]  /*ef90*/  FMNMX.FTZ R25, R38, R25, !PT ;  /* 0x0000001926197209 */ /* 0x000fe20007810000 */
[----:B------:R-:W-:Y:S01]  /*efa0*/  MUFU.EX2 R51, R51 ;  /* 0x0000003300337308 */ /* 0x000fe20000000800 */
[----:B------:R-:W-:Y:S02]  /*efb0*/  FSEL R71, R71, -INF , !P6 ;  /* 0xff80000047477808 */ /* 0x000fe40007000000 */
[----:B------:R-:W-:Y:S02]  /*efc0*/  FMNMX.FTZ R25, R39, R25, !PT ;  /* 0x0000001927197209 */ /* 0x000fe40007810000 */
[----:B------:R-:W-:-:S02]  /*efd0*/  LOP3.LUT P0, RZ, R16, 0x8000000, RZ, 0xc0, !PT ;  /* 0x0800000010ff7812 */ /* 0x000fc4000780c0ff */
        /* <DEDUP_REMOVED lines=83> */
[----:B------:R-:W-:-:S03]  /*f510*/  FFMA.FTZ R50, R78, UR33, -R50 ;  /* 0x000000214e327c23 */ /* 0x000fc60008010832 */
[----:B------:R-:W3:Y:S08]  /*f520*/  MUFU.EX2 R13, R20 ;  /* 0x00000014000d7308 */ /* 0x000ef00000000800 */
[----:B------:R-:W-:Y:S08]  /*f530*/  MUFU.EX2 R20, R31 ;  /* 0x0000001f00147308 */ /* 0x000ff00000000800 */
[----:B------:R-:W4:Y:S08]  /*f540*/  MUFU.EX2 R21, R21 ;  /* 0x0000001500157308 */ /* 0x000f300000000800 */
[----:B------:R1:W-:Y:S08]  /*f550*/  MUFU.EX2 R31, R34 ;  /* 0x00000022001f7308 */ /* 0x0003f00000000800 */
[----:B------:R-:W5:Y:S01]  /*f560*/  MUFU.EX2 R26, R26 ;  /* 0x0000001a001a7308 */ /* 0x000f620000000800 */
[----:B-1----:R-:W-:Y:S01]  /*f570*/  FADD.FTZ R34, R9, R0 ;  /* 0x0000000009227221 */ /* 0x002fe20000010000 */
[----:B------:R-:W-:-:S03]  /*f580*/  FADD.FTZ R0, R10, R2 ;  /* 0x000000020a007221 */ /* 0x000fc60000010000 */
[----:B--2---:R-:W-:Y:S01]  /*f590*/  FADD.FTZ R2, R12, R34 ;  /* 0x000000220c027221 */ /* 0x004fe20000010000 */
[----:B------:R-:W-:Y:S02]  /*f5a0*/  FADD.FTZ R0, R11, R0 ;  /* 0x000000000b007221 */ /* 0x000fe40000010000 */
[----:B------:R-:W1:Y:S01]  /*f5b0*/  MUFU.EX2 R27, R27 ;  /* 0x0000001b001b7308 */ /* 0x000e620000000800 */
[----:B0-----:R-:W-:Y:S01]  /*f5c0*/  FADD.FTZ R2, R75, R2 ;  /* 0x000000024b027221 */ /* 0x001fe20000010000 */
[----:B------:R-:W-:-:S03]  /*f5d0*/  FADD.FTZ R0, R14, R0 ;  /* 0x000000000e007221 */ /* 0x000fc60000010000 */
[----:B---3--:R-:W-:Y:S01]  /*f5e0*/  FADD.FTZ R2, R13, R2 ;  /* 0x000000020d027221 */ /* 0x008fe20000010000 */
[----:B------:R-:W-:Y:S02]  /*f5f0*/  FADD.FTZ R0, R15, R0 ;  /* 0x000000000f007221 */ /* 0x000fe40000010000 */
[----:B------:R-:W0:Y:S01]  /*f600*/  MUFU.EX2 R30, R30 ;  /* 0x0000001e001e7308 */ /* 0x000e220000000800 */
[----:B----4-:R-:W-:Y:S01]  /*f610*/  FADD.FTZ R2, R21, R2 ;  /* 0x0000000215027221 */ /* 0x010fe20000010000 */
[----:B------:R-:W-:-:S03]  /*f620*/  FADD.FTZ R0, R51, R0 ;  /* 0x0000000033007221 */ /* 0x000fc60000010000 */
[----:B-----5:R-:W-:Y:S01]  /*f630*/  FADD.FTZ R2, R26, R2 ;  /* 0x000000021a027221 */ /* 0x020fe20000010000 */
[----:B------:R-:W-:Y:S02]  /*f640*/  FADD.FTZ R0, R83, R0 ;  /* 0x0000000053007221 */ /* 0x000fe40000010000 */
[----:B------:R-:W2:Y:S01]  /*f650*/  MUFU.EX2 R79, R35 ;  /* 0x00000023004f7308 */ /* 0x000ea20000000800 */
[----:B-1----:R-:W-:Y:S01]  /*f660*/  FADD.FTZ R2, R27, R2 ;  /* 0x000000021b027221 */ /* 0x002fe20000010000 */
[----:B------:R-:W-:-:S04]  /*f670*/  FADD.FTZ R0, R28, R0 ;  /* 0x000000001c007221 */ /* 0x000fc80000010000 */
[----:B------:R-:W-:Y:S02]  /*f680*/  FADD.FTZ R0, R29, R0 ;  /* 0x000000001d007221 */ /* 0x000fe40000010000 */
[----:B------:R-:W1:Y:S01]  /*f690*/  MUFU.EX2 R38, R38 ;  /* 0x0000002600267308 */ /* 0x000e620000000800 */
[----:B0-----:R-:W-:Y:S01]  /*f6a0*/  FADD.FTZ R2, R30, R2 ;  /* 0x000000021e027221 */ /* 0x001fe20000010000 */
[----:B------:R-:W-:-:S03]  /*f6b0*/  FADD.FTZ R0, R32, R0 ;  /* 0x0000000020007221 */ /* 0x000fc60000010000 */
[----:B------:R-:W-:Y:S01]  /*f6c0*/  FADD.FTZ R2, R20, R2 ;  /* 0x0000000214027221 */ /* 0x000fe20000010000 */
[----:B------:R-:W-:Y:S02]  /*f6d0*/  FADD.FTZ R0, R33, R0 ;  /* 0x0000000021007221 */ /* 0x000fe40000010000 */
[----:B------:R-:W0:Y:S01]  /*f6e0*/  MUFU.EX2 R78, R39 ;  /* 0x00000027004e7308 */ /* 0x000e220000000800 */
[----:B------:R-:W-:Y:S01]  /*f6f0*/  FADD.FTZ R2, R31, R2 ;  /* 0x000000021f027221 */ /* 0x000fe20000010000 */
[----:B------:R-:W-:-:S03]  /*f700*/  FADD.FTZ R0, R36, R0 ;  /* 0x0000000024007221 */ /* 0x000fc60000010000 */
[----:B--2---:R-:W-:Y:S01]  /*f710*/  FADD.FTZ R2, R79, R2 ;  /* 0x000000024f027221 */ /* 0x004fe20000010000 */
        /* <DEDUP_REMOVED lines=23> */
[----:B------:R-:W-:-:S06]  /*f890*/  FADD.FTZ R0, R62, R0 ;  /* 0x000000003e007221 */ /* 0x000fcc0000010000 */
        /* <DEDUP_REMOVED lines=42> */
.L_x_11169:
        /* <DEDUP_REMOVED lines=54> */
[----:B------:R-:W-:Y:S01]  /*fea0*/  FMUL.FTZ R117, R117, R3 ;  /* 0x0000000375757220 */ /* 0x000fe20000410000 */
        /* <DEDUP_REMOVED lines=51> */
.L_x_11151:
[----:B------:R-:W-:Y:S06]  /*101e0*/  BAR.ARV 0x8, 0x200 ;  /* 0x0208000000007b1d */ /* 0x000fec0000002000 */
[----:B------:R-:W-:Y:S05]  /*101f0*/  @!P0 BRA `(.L_x_11171) ;  /* 0x0000000000048947 */ /* 0x000fea0003800000 */
[----:B------:R-:W-:Y:S01]  /*10200*/  BPT.TRAP 0x1 ;  /* 0x000000040000795c */ /* 0x000fe20000300000 */
.L_x_11171:
[----:B------:R-:W-:Y:S01]  /*10210*/  ULEA UR8, UR49, UR41, 0x3 ;  /* 0x0000002931087291 */ /* 0x000fe2000f8e183f */
[----:B------:R-:W-:-:S05]  /*10220*/  IMAD.U32 R3, RZ, RZ, UR50 ;  /* 0x00000032ff037e24 */ /* 0x000fca000f8e00ff */
[----:B------:R-:W-:-:S04]  /*10230*/  SHF.L.U32 R3, R3, 0x1f, RZ ;  /* 0x0000001f03037819 */ /* 0x000fc800000006ff */
[----:B------:R0:W1:Y:S01]  /*10240*/  SYNCS.PHASECHK.TRANS64.TRYWAIT P1, [UR8+0x2d850], R3 ;  /* 0x02d85003ff0075a7 */ /* 0x0000620008020148 */
[----:B------:R-:W-:Y:S05]  /*10250*/  @!P0 BRA `(.L_x_11172) ;  /* 0x0000000000048947 */ /* 0x000fea0003800000 */
[----:B------:R-:W-:Y:S01]  /*10260*/  BPT.TRAP 0x1 ;  /* 0x000000040000795c */ /* 0x000fe20000300000 */
.L_x_11172:
[----:B-1----:R-:W-:Y:S05]  /*10270*/  @P1 BRA `(.L_x_11173) ;  /* 0x0000000000081947 */ /* 0x002fea0003800000 */
[----:B------:R-:W1:Y:S02]  /*10280*/  SYNCS.PHASECHK.TRANS64.TRYWAIT P1, [UR8+0x2d850], R3 ;  /* 0x02d85003ff0075a7 */ /* 0x000e640008020148 */
[----:B-1----:R-:W-:Y:S05]  /*10290*/  @!P1 BRA `(.L_x_11174) ;  /* 0x0000009800709947 */ /* 0x002fea0003800000 */
.L_x_11173:
[----:B------:R-:W-:Y:S01]  /*102a0*/  UIADD3 UR41, UR41, 0x400, URZ ;  /* 0x0000040029297890 */ /* 0x000fe2000fffe03f */
[----:B------:R-:W-:Y:S01]  /*102b0*/  WARPGROUP.ARRIVE ;  /* 0x00000000000079c5 */ /* 0x000fe20000000000 */
[----:B------:R-:W-:Y:S01]  /*102c0*/  ULOP3.LUT UR45, UR45, 0x10000, URZ, 0xfc, !UPT ;  /* 0x000100002d2d7892 */ /* 0x000fe2000f8efc3f */
[----:B01----:R-:W0:Y:S01]  /*102d0*/  SHFL.BFLY PT, R3, R2, 0x2, 0x1f ;  /* 0x0c401f0002037f89 */ /* 0x003e2200000e0000 */
[----:B------:R-:W-:Y:S01]  /*102e0*/  USHF.R.U32.HI UR41, URZ, 0x4, UR41 ;  /* 0x000000043f297899 */ /* 0x000fe20008011629 */
[----:B------:R-:W-:Y:S01]  /*102f0*/  IMAD.MOV.U32 R7, RZ, RZ, RZ ;  /* 0x000000ffff077224 */ /* 0x000fe200078e00ff */
        /* <DEDUP_REMOVED lines=12> */
[----:B------:R-:W-:Y:S01]  /*103c0*/  IMAD.MOV.U32 R2, RZ, RZ, -0x800000 ;  /* 0xff800000ff027424 */ /* 0x000fe200078e00ff */
[----:B------:R-:W-:Y:S01]  /*103d0*/  UMOV UR5, 0x40000040 ;  /* 0x4000004000057882 */ /* 0x000fe20000000000 */
[----:B------:R-:W-:Y:S01]  /*103e0*/  UMOV UR7, 0x80000020 ;  /* 0x8000002000077882 */ /* 0x000fe20000000000 */
[----:B------:R-:W0:Y:S01]  /*103f0*/  SHFL.BFLY PT, R4, R3, 0x1, 0x1f ;  /* 0x0c201f0003047f89 */ /* 0x000e2200000e0000 */
[----:B-1----:R-:W-:Y:S01]  /*10400*/  FADD.FTZ R5, R5, R0 ;  /* 0x0000000005057221 */ /* 0x002fe20000010000 */
[----:B------:R-:W-:-:S04]  /*10410*/  IMAD.MOV.U32 R0, RZ, RZ, -0x800000 ;  /* 0xff800000ff007424 */ /* 0x000fc800078e00ff */
[----:B------:R-:W1:Y:S01]  /*10420*/  SHFL.BFLY PT, R6, R5, 0x1, 0x1f ;  /* 0x0c201f0005067f89 */ /* 0x000e6200000e0000 */
[----:B0-----:R-:W-:Y:S01]  /*10430*/  FADD.FTZ R9, R3, R4 ;  /* 0x0000000403097221 */ /* 0x001fe20000010000 */
[----:B------:R-:W-:Y:S02]  /*10440*/  IMAD.MOV.U32 R4, RZ, RZ, RZ ;  /* 0x000000ffff047224 */ /* 0x000fe400078e00ff */
[----:B------:R-:W-:Y:S02]  /*10450*/  IMAD.U32 R3, RZ, RZ, UR33 ;  /* 0x00000021ff037e24 */ /* 0x000fe4000f8e00ff */
[----:B------:R-:W-:Y:S01]  /*10460*/  FSETP.NE.FTZ.AND P1, PT, R9, RZ, PT ;  /* 0x000000ff0900720b */ /* 0x000fe20003f35000 */
[----:B-1----:R-:W-:Y:S01]  /*10470*/  FADD.FTZ R10, R5, R6 ;  /* 0x00000006050a7221 */ /* 0x002fe20000010000 */
[----:B------:R-:W-:-:S04]  /*10480*/  IMAD.U32 R5, RZ, RZ, UR33 ;  /* 0x00000021ff057e24 */ /* 0x000fc8000f8e00ff */
[----:B------:R-:W-:-:S07]  /*10490*/  FSETP.NE.FTZ.AND P2, PT, R10, RZ, PT ;  /* 0x000000ff0a00720b */ /* 0x000fce0003f55000 */
[----:B------:R-:W0:Y:S01]  /*104a0*/  @P1 MUFU.LG2 R6, R9 ;  /* 0x0000000900061308 */ /* 0x000e220000000c00 */
[----:B------:R-:W-:-:S05]  /*104b0*/  @P1 FMUL.FTZ R3, R3, 0.69314718246459960938 ;  /* 0x3f31721803031820 */ /* 0x000fca0000410000 */
[----:B------:R-:W-:Y:S02]  /*104c0*/  @P2 FMUL.FTZ R5, R5, 0.69314718246459960938 ;  /* 0x3f31721805052820 */ /* 0x000fe40000410000 */
        /* <DEDUP_REMOVED lines=55> */
.L_x_11175:
        /* <DEDUP_REMOVED lines=10> */
[----:B------:R-:W-:Y:S01]  /*108e0*/  USEL UR4, URZ, 0x1, UP0 ;  /* 0x000000013f047887 */ /* 0x000fe20008000000 */
        /* <DEDUP_REMOVED lines=47> */
.L_x_11097:
        /* <DEDUP_REMOVED lines=13> */
[----:B------:R-:W-:-:S07]  /*10cb0*/  ULDC.64 UR10, c[0x0][0xc00] ;  /* 0x00030000000a7ab9 */ /* 0x000fce0000000a00 */
[----:B------:R-:W1:Y:S01]  /*10cc0*/  LDC R36, c[0x0][0xbe8] ;  /* 0x0002fa00ff247b82 */ /* 0x000e620000000800 */
[----:B------:R-:W-:Y:S01]  /*10cd0*/  UMOV UR8, UR41 ;  /* 0x0000002900087c82 */ /* 0x000fe20008000000 */
[----:B0-----:R-:W-:Y:S01]  /*10ce0*/  UMOV UR9, UR4 ;  /* 0x0000000400097c82 */ /* 0x001fe20008000000 */
[----:B------:R-:W-:Y:S02]  /*10cf0*/  IMAD.U32 R28, RZ, RZ, UR8 ;  /* 0x00000008ff1c7e24 */ /* 0x000fe4000f8e00ff */
[----:B------:R-:W-:Y:S01]  /*10d00*/  IMAD.U32 R29, RZ, RZ, UR9 ;  /* 0x00000009ff1d7e24 */ /* 0x000fe2000f8e00ff */
[----:B------:R-:W-:Y:S02]  /*10d10*/  ULDC.64 UR8, c[0x0][0xc00] ;  /* 0x0003000000087ab9 */ /* 0x000fe40000000a00 */
[----:B------:R-:W-:Y:S01]  /*10d20*/  UIMAD.WIDE UR8, UR43, 0x4, UR8 ;  /* 0x000000042b0878a5 */ /* 0x000fe2000f8e0208 */
[----:B------:R-:W-:Y:S01]  /*10d30*/  BAR.SYNC.DEFER_BLOCKING 0x1, 0x180 ;  /* 0x0046000000007b1d */ /* 0x000fe20000010000 */
[----:B--2---:R-:W-:-:S03]  /*10d40*/  IMAD.WIDE R4, R3, 0x2, R28 ;  /* 0x0000000203047825 */ /* 0x004fc600078e021c */
[C---:B------:R-:W-:Y:S02]  /*10d50*/  LOP3.LUT R3, R4.reuse, 0x180, RZ, 0xc0, !PT ;  /* 0x0000018004037812 */ /* 0x040fe400078ec0ff */
[----:B------:R-:W-:Y:S02]  /*10d60*/  IADD3 R8, P4, R4, 0x20, RZ ;  /* 0x0000002004087810 */ /* 0x000fe40007f9e0ff */
[----:B------:R-:W-:Y:S02]  /*10d70*/  SHF.R.U64 R3, R3, 0x3, RZ ;  /* 0x0000000303037819 */ /* 0x000fe400000012ff */
[----:B------:R-:W-:Y:S01]  /*10d80*/  LOP3.LUT R6, R8, 0x180, RZ, 0xc0, !PT ;  /* 0x0000018008067812 */ /* 0x000fe200078ec0ff */
[----:B------:R-:W-:Y:S01]  /*10d90*/  IMAD.X R25, RZ, RZ, R5, P4 ;  /* 0x000000ffff197224 */ /* 0x000fe200020e0605 */
[C---:B------:R-:W-:Y:S02]  /*10da0*/  IADD3 R27, P3, R4.reuse, 0x3000, RZ ;  /* 0x00003000041b7810 */ /* 0x040fe40007f7e0ff */
[----:B------:R-:W-:-:S02]  /*10db0*/  IADD3 R10, P2, R4, 0x3020, RZ ;  /* 0x00003020040a7810 */ /* 0x000fc40007f5e0ff */
[C---:B------:R-:W-:Y:S01]  /*10dc0*/  IADD3 R31, P1, R4.reuse, 0x6000, RZ ;  /* 0x00006000041f7810 */ /* 0x040fe20007f3e0ff */
[--C-:B------:R-:W-:Y:S01]  /*10dd0*/  IMAD.X R15, RZ, RZ, R5.reuse, P3 ;  /* 0x000000ffff0f7224 */ /* 0x100fe200018e0605 */
[----:B------:R-:W-:Y:S01]  /*10de0*/  IADD3 R30, P0, R4, 0x6020, RZ ;  /* 0x00006020041e7810 */ /* 0x000fe20007f1e0ff */
[--C-:B------:R-:W-:Y:S01]  /*10df0*/  IMAD.X R13, RZ, RZ, R5.reuse, P2 ;  /* 0x000000ffff0d7224 */ /* 0x100fe200010e0605 */
[----:B------:R-:W-:Y:S01]  /*10e00*/  LOP3.LUT R4, R3, R4, RZ, 0x3c, !PT ;  /* 0x0000000403047212 */ /* 0x000fe200078e3cff */
[--C-:B------:R-:W-:Y:S01]  /*10e10*/  IMAD.X R9, RZ, RZ, R5.reuse, P1 ;  /* 0x000000ffff097224 */ /* 0x100fe200008e0605 */
[----:B------:R-:W-:Y:S01]  /*10e20*/  SHF.R.U64 R3, R6, 0x3, RZ ;  /* 0x0000000306037819 */ /* 0x000fe200000012ff */
[----:B------:R-:W-:Y:S01]  /*10e30*/  IMAD.X R11, RZ, RZ, R5, P0 ;  /* 0x000000ffff0b7224 */ /* 0x000fe200000e0605 */
[----:B------:R-:W-:Y:S02]  /*10e40*/  LOP3.LUT R7, R27, 0x180, RZ, 0xc0, !PT ;  /* 0x000001801b077812 */ /* 0x000fe400078ec0ff */
[----:B------:R-:W-:-:S02]  /*10e50*/  LOP3.LUT R24, R3, R8, RZ, 0x3c, !PT ;  /* 0x0000000803187212 */ /* 0x000fc400078e3cff */
[----:B------:R-:W-:Y:S02]  /*10e60*/  SHF.R.U64 R6, R7, 0x3, RZ ;  /* 0x0000000307067819 */ /* 0x000fe400000012ff */
[----:B------:R-:W-:Y:S02]  /*10e70*/  LOP3.LUT R3, R10, 0x180, RZ, 0xc0, !PT ;  /* 0x000001800a037812 */ /* 0x000fe400078ec0ff */
[----:B------:R-:W-:Y:S02]  /*10e80*/  LOP3.LUT R14, R6, R27, RZ, 0x3c, !PT ;  /* 0x0000001b060e7212 */ /* 0x000fe400078e3cff */
[----:B------:R-:W-:Y:S02]  /*10e90*/  SHF.R.U64 R3, R3, 0x3, RZ ;  /* 0x0000000303037819 */ /* 0x000fe400000012ff */
[----:B------:R-:W-:Y:S02]  /*10ea0*/  LOP3.LUT R8, R31, 0x180, RZ, 0xc0, !PT ;  /* 0x000001801f087812 */ /* 0x000fe400078ec0ff */
[----:B------:R-:W-:-:S02]  /*10eb0*/  LOP3.LUT R27, R30, 0x180, RZ, 0xc0, !PT ;  /* 0x000001801e1b7812 */ /* 0x000fc400078ec0ff */
[----:B------:R-:W-:Y:S02]  /*10ec0*/  LOP3.LUT R12, R3, R10, RZ, 0x3c, !PT ;  /* 0x0000000a030c7212 */ /* 0x000fe400078e3cff */
[----:B------:R-:W-:Y:S02]  /*10ed0*/  SHF.R.U64 R8, R8, 0x3, RZ ;  /* 0x0000000308087819 */ /* 0x000fe400000012ff */
[----:B------:R-:W-:Y:S02]  /*10ee0*/  SHF.R.U64 R27, R27, 0x3, RZ ;  /* 0x000000031b1b7819 */ /* 0x000fe400000012ff */
[----:B------:R-:W-:Y:S02]  /*10ef0*/  MOV R26, R4 ;  /* 0x00000004001a7202 */ /* 0x000fe40000000f00 */
[----:B------:R-:W-:Y:S02]  /*10f00*/  F2FP.F16.F32.PACK_AB R4, R21, R20 ;  /* 0x000000141504723e */ /* 0x000fe400000000ff */
[----:B------:R-:W-:-:S02]  /*10f10*/  F2FP.F16.F32.PACK_AB R5, R91, R90 ;  /* 0x0000005a5b05723e */ /* 0x000fc400000000ff */
[----:B------:R-:W-:Y:S02]  /*10f20*/  F2FP.F16.F32.PACK_AB R6, R93, R92 ;  /* 0x0000005c5d06723e */ /* 0x000fe400000000ff */
[----:B------:R-:W-:Y:S02]  /*10f30*/  F2FP.F16.F32.PACK_AB R7, R95, R94 ;  /* 0x0000005e5f07723e */ /* 0x000fe400000000ff */
[----:B------:R-:W-:Y:S02]  /*10f40*/  MOV R35, R14 ;  /* 0x0000000e00237202 */ /* 0x000fe40000000f00 */
[----:B------:R-:W-:Y:S01]  /*10f50*/  MOV R34, R12 ;  /* 0x0000000c00227202 */ /* 0x000fe20000000f00 */
[----:B------:R0:W-:Y:S01]  /*10f60*/  STSM.16.M88.4 [R26], R4 ;  /* 0x000000041a007844 */ /* 0x0001e20000000200 */
[----:B------:R-:W-:Y:S01]  /*10f70*/  LOP3.LUT R8, R8, R31, RZ, 0x3c, !PT ;  /* 0x0000001f08087212 */ /* 0x000fe200078e3cff */
[----:B------:R-:W-:Y:S01]  /*10f80*/  IMAD.U32 R31, RZ, RZ, UR9 ;  /* 0x00000009ff1f7e24 */ /* 0x000fe2000f8e00ff */
[----:B------:R-:W-:Y:S01]  /*10f90*/  LOP3.LUT R10, R27, R30, RZ, 0x3c, !PT ;  /* 0x0000001e1b0a7212 */ /* 0x000fe200078e3cff */
[----:B------:R-:W-:Y:S01]  /*10fa0*/  IMAD.U32 R30, RZ, RZ, UR8 ;  /* 0x00000008ff1e7e24 */ /* 0x000fe2000f8e00ff */
[----:B------:R-:W-:Y:S01]  /*10fb0*/  MOV R24, R24 ;  /* 0x0000001800187202 */ /* 0x000fe20000000f00 */
[----:B------:R-:W-:Y:S01]  /*10fc0*/  ULDC.64 UR8, c[0x0][0xc08] ;  /* 0x0003020000087ab9 */ /* 0x000fe20000000a00 */
[----:B------:R-:W-:-:S02]  /*10fd0*/  F2FP.F16.F32.PACK_AB R12, R97, R96 ;  /* 0x00000060610c723e */ /* 0x000fc400000000ff */
[----:B------:R-:W-:Y:S02]  /*10fe0*/  F2FP.F16.F32.PACK_AB R13, R99, R98 ;  /* 0x00000062630d723e */ /* 0x000fe400000000ff */
[----:B------:R-:W-:Y:S02]  /*10ff0*/  F2FP.F16.F32.PACK_AB R14, R101, R100 ;  /* 0x00000064650e723e */ /* 0x000fe400000000ff */
[----:B------:R-:W-:Y:S02]  /*11000*/  F2FP.F16.F32.PACK_AB R15, R103, R102 ;  /* 0x00000066670f723e */ /* 0x000fe400000000ff */
[----:B------:R-:W-:Y:S02]  /*11010*/  MOV R3, R8 ;  /* 0x0000000800037202 */ /* 0x000fe40000000f00 */
[----:B------:R-:W-:Y:S01]  /*11020*/  MOV R33, R10 ;  /* 0x0000000a00217202 */ /* 0x000fe20000000f00 */
[----:B------:R2:W-:Y:S01]  /*11030*/  STSM.16.M88.4 [R24], R12 ;  /* 0x0000000c18007844 */ /* 0x0005e20000000200 */
[----:B0-----:R-:W-:-:S02]  /*11040*/  F2FP.F16.F32.PACK_AB R4, R105, R104 ;  /* 0x000000686904723e */ /* 0x001fc400000000ff */
        /* <DEDUP_REMOVED lines=18> */
[----:B------:R-:W-:-:S03]  /*11170*/  ISETP.NE.U32.AND P0, PT, RZ, UR10, PT ;  /* 0x0000000aff007c0c */ /* 0x000fc6000bf05070 */
[----:B------:R2:W-:Y:S01]  /*11180*/  STSM.16.M88.4 [R33], R24 ;  /* 0x0000001821007844 */ /* 0x0005e20000000200 */
[----:B------:R-:W-:Y:S01]  /*11190*/  BAR.SYNC.DEFER_BLOCKING 0x1, 0x180 ;  /* 0x0046000000007b1d */ /* 0x000fe20000010000 */
[----:B------:R-:W-:-:S13]  /*111a0*/  ISETP.NE.AND.EX P0, PT, RZ, UR11, PT, P0 ;  /* 0x0000000bff007c0c */ /* 0x000fda000bf05300 */
[----:B------:R-:W3:Y:S01]  /*111b0*/  @P0 LDG.E R32, desc[UR56][R30.64] ;  /* 0x000000381e200981 */ /* 0x000ee2000c1e1900 */
[----:B------:R-:W-:Y:S01]  /*111c0*/  UISETP.NE.U32.AND UP0, UPT, UR8, URZ, UPT ;  /* 0x0000003f0800728c */ /* 0x000fe2000bf05070 */
[----:B-1----:R-:W-:Y:S01]  /*111d0*/  ISETP.NE.AND P1, PT, R36, 0x1, PT ;  /* 0x000000012400780c */ /* 0x002fe20003f25270 */
[----:B------:R-:W-:Y:S02]  /*111e0*/  ULDC UR4, c[0x0][0xa88] ;  /* 0x0002a20000047ab9 */ /* 0x000fe40000000800 */
[----:B------:R-:W-:Y:S01]  /*111f0*/  UISETP.NE.AND.EX UP0, UPT, UR9, URZ, UPT, UP0 ;  /* 0x0000003f0900728c */ /* 0x000fe2000bf05300 */
[----:B0-----:R-:W-:Y:S01]  /*11200*/  IMAD.U32 R3, RZ, RZ, UR4 ;  /* 0x00000004ff037e24 */ /* 0x001fe2000f8e00ff */
[----:B------:R-:W-:-:S04]  /*11210*/  ULDC UR4, c[0x0][0xad4] ;  /* 0x0002b50000047ab9 */ /* 0x000fc80000000800 */
[----:B------:R-:W-:-:S04]  /*11220*/  PLOP3.LUT P4, PT, PT, PT, UP0, 0x80, 0x0 ;  /* 0x000000000000781c */ /* 0x000fc80003f8f008 */
[----:B------:R-:W0:Y:S01]  /*11230*/  @P1 LDC R6, c[0x0][0xbec] ;  /* 0x0002fb00ff061b82 */ /* 0x000e220000000800 */
[----:B------:R-:W-:Y:S02]  /*11240*/  @UP0 ULDC.64 UR8, c[0x0][0xc08] ;  /* 0x0003020000080ab9 */ /* 0x000fe40000000a00 */
[----:B------:R-:W-:Y:S02]  /*11250*/  @UP0 UIMAD.WIDE UR8, UR43, 0x4, UR8 ;  /* 0x000000042b0808a5 */ /* 0x000fe4000f8e0208 */
[----:B------:R-:W-:-:S03]  /*11260*/  UISETP.NE.AND UP0, UPT, UR47, URZ, UPT ;  /* 0x0000003f2f00728c */ /* 0x000fc6000bf05270 */
[----:B------:R-:W1:Y:S01]  /*11270*/  @P1 LDC R9, c[0x0][0xbf0] ;  /* 0x0002fc00ff091b82 */ /* 0x000e620000000800 */
[----:B------:R-:W-:Y:S01]  /*11280*/  USEL UR4, UR47, UR4, UP0 ;  /* 0x000000042f047287 */ /* 0x000fe20008000000 */
[----:B------:R-:W-:Y:S01]  /*11290*/  IMAD.U32 R4, RZ, RZ, UR8 ;  /* 0x00000008ff047e24 */ /* 0x000fe2000f8e00ff */
[----:B------:R-:W-:Y:S01]  /*112a0*/  UMOV UR19, 0x9b8 ;  /* 0x000009b800137882 */ /* 0x000fe20000000000 */
[----:B------:R-:W-:Y:S01]  /*112b0*/  IMAD.U32 R5, RZ, RZ, UR9 ;  /* 0x00000009ff057e24 */ /* 0x000fe2000f8e00ff */
[----:B------:R-:W-:Y:S02]  /*112c0*/  UISETP.GT.AND UP1, UPT, UR4, 0x1, UPT ;  /* 0x000000010400788c */ /* 0x000fe4000bf24270 */
[----:B------:R-:W-:Y:S02]  /*112d0*/  UISETP.NE.U32.AND UP0, UPT, UR10, URZ, UPT ;  /* 0x0000003f0a00728c */ /* 0x000fe4000bf05070 */
[----:B------:R-:W-:Y:S01]  /*112e0*/  USEL UR19, UR19, 0x978, UP1 ;  /* 0x0000097813137887 */ /* 0x000fe20008800000 */
[----:B------:R-:W-:Y:S01]  /*112f0*/  VIADD R11, R137, UR39 ;  /* 0x00000027890b7c36 */ /* 0x000fe20008000000 */
        /* <DEDUP_REMOVED lines=10> */
[----:B0-----:R-:W-:Y:S01]  /*113a0*/  @P1 IMAD.HI.U32 R4, R11, R6, RZ ;  /* 0x000000060b041227 */ /* 0x001fe200078e00ff */
[----:B------:R-:W-:Y:S01]  /*113b0*/  ULDC.64 UR16, c[0x0][UR19+0x228] ;  /* 0x00008a0013107abb */ /* 0x000fe20008000a00 */
[----:B------:R-:W-:Y:S02]  /*113c0*/  UIMAD UR15, UR15, UR8, URZ ;  /* 0x000000080f0f72a4 */ /* 0x000fe4000f8e023f */
[----:B------:R-:W-:Y:S01]  /*113d0*/  UIMAD.WIDE.U32 UR12, UR10, UR40, URZ ;  /* 0x000000280a0c72a5 */ /* 0x000fe2000f8e003f */
[----:B-1----:R-:W-:Y:S01]  /*113e0*/  @P1 SHF.R.U32.HI R7, RZ, R9, R4 ;  /* 0x00000009ff071219 */ /* 0x002fe20000011604 */
        /* <DEDUP_REMOVED lines=12> */
[----:B---3--:R-:W-:-:S13]  /*114b0*/  @P0 R2UR UR4, R32 ;  /* 0x00000000200402ca */ /* 0x008fda00000e0000 */
        /* <DEDUP_REMOVED lines=18> */
[----:B--2---:R-:W-:Y:S08]  /*115e0*/  @P4 BRA `(.L_x_11178) ;  /* 0x0000000000104947 */ /* 0x004ff00003800000 */
[----:B------:R-:W-:Y:S05]  /*115f0*/  @!P0 BRA `(.L_x_11178) ;  /* 0x00000000000c8947 */ /* 0x000fea0003800000 */
[----:B------:R-:W2:Y:S04]  /*11600*/  LDG.E R4, desc[UR56][R30.64] ;  /* 0x000000381e047981 */ /* 0x000ea8000c1e1900 */
[----:B-----5:R-:W2:Y:S02]  /*11610*/  LDG.E R3, desc[UR56][R30.64+0x4] ;  /* 0x000004381e037981 */ /* 0x020ea4000c1e1900 */
[----:B--2---:R-:W-:-:S07]  /*11620*/  IMAD.IADD R3, R3, 0x1, -R4 ;  /* 0x0000000103037824 */ /* 0x004fce00078e0a04 */
.L_x_11178:
        /* <DEDUP_REMOVED lines=23> */
[----:B------:R-:W-:Y:S01]  /*117a0*/  UIMAD UR9, UR14, UR12, URZ ;  /* 0x0000000c0e0972a4 */ /* 0x000fe2000f8e023f */
[C---:B------:R-:W-:Y:S02]  /*117b0*/  IADD3 R9, P0, R28.reuse, 0x1800, RZ ;  /* 0x000018001c097810 */ /* 0x040fe40007f1e0ff */
[----:B------:R-:W-:Y:S01]  /*117c0*/  LOP3.LUT R0, R7, 0x180, RZ, 0xc0, !PT ;  /* 0x0000018007007812 */ /* 0x000fe200078ec0ff */
[----:B------:R-:W-:Y:S01]  /*117d0*/  UIMAD.WIDE.U32 UR10, UR4, UR12, URZ ;  /* 0x0000000c040a72a5 */ /* 0x000fe2000f8e003f */
[----:B------:R-:W-:Y:S01]  /*117e0*/  IADD3 R13, P2, R28, 0x3000, RZ ;  /* 0x000030001c0d7810 */ /* 0x000fe20007f5e0ff */
[----:B------:R-:W-:Y:S01]  /*117f0*/  IMAD.X R33, RZ, RZ, R29, P5 ;  /* 0x000000ffff217224 */ /* 0x000fe200028e061d */
[----:B------:R-:W-:Y:S01]  /*11800*/  SHF.R.U64 R0, R0, 0x3, RZ ;  /* 0x0000000300007819 */ /* 0x000fe200000012ff */
[----:B------:R-:W-:Y:S01]  /*11810*/  UIMAD UR9, UR4, UR13, UR9 ;  /* 0x0000000d040972a4 */ /* 0x000fe2000f8e0209 */
[----:B------:R-:W-:-:S02]  /*11820*/  IADD3 R25, P3, R28, 0x4800, RZ ;  /* 0x000048001c197810 */ /* 0x000fc40007f7e0ff */
[----:B------:R-:W-:Y:S01]  /*11830*/  LOP3.LUT R32, R0, R7, RZ, 0x3c, !PT ;  /* 0x0000000700207212 */ /* 0x000fe200078e3cff */
[----:B------:R-:W-:Y:S01]  /*11840*/  IMAD R0, R151, 0x60, R152 ;  /* 0x0000006097007824 */ /* 0x000fe200078e0298 */
[----:B------:R-:W-:Y:S01]  /*11850*/  UIADD3 UR11, UR11, UR9, URZ ;  /* 0x000000090b0b7290 */ /* 0x000fe2000fffe03f */
[----:B------:R-:W-:Y:S01]  /*11860*/  IADD3 R31, P4, R28, 0x6000, RZ ;  /* 0x000060001c1f7810 */ /* 0x000fe20007f9e0ff */
[----:B------:R-:W-:Y:S01]  /*11870*/  ULDC.64 UR12, c[0x0][0xae8] ;  /* 0x0002ba00000c7ab9 */ /* 0x000fe20000000a00 */
[----:B------:R-:W-:Y:S01]  /*11880*/  VIADD R2, R0, UR39 ;  /* 0x0000002700027c36 */ /* 0x000fe20008000000 */
[----:B------:R-:W-:Y:S01]  /*11890*/  UIMAD.WIDE.U32 UR10, UR40, UR12, UR10 ;  /* 0x0000000c280a72a5 */ /* 0x000fe2000f8e000a */
[----:B------:R-:W-:Y:S01]  /*118a0*/  LOP3.LUT R8, R9, 0x180, RZ, 0xc0, !PT ;  /* 0x0000018009087812 */ /* 0x000fe200078ec0ff */
[----:B------:R-:W-:Y:S01]  /*118b0*/  USHF.R.S32.HI UR4, URZ, 0x1f, UR8 ;  /* 0x0000001f3f047899 */ /* 0x000fe20008011408 */
[----:B0-----:R-:W-:Y:S01]  /*118c0*/  @P1 IMAD.HI.U32 R0, R2, R21, RZ ;  /* 0x0000001502001227 */ /* 0x001fe200078e00ff */
[----:B------:R-:W-:Y:S01]  /*118d0*/  UIMAD UR11, UR40, UR13, UR11 ;  /* 0x0000000d280b72a4 */ /* 0x000fe2000f8e020b */
[----:B------:R-:W-:Y:S01]  /*118e0*/  LOP3.LUT R12, R13, 0x180, RZ, 0xc0, !PT ;  /* 0x000001800d0c7812 */ /* 0x000fe200078ec0ff */
[----:B------:R-:W5:Y:S01]  /*118f0*/  LD.E.128 R32, desc[UR56][R32.64] ;  /* 0x0000003820207980 */ /* 0x000f62000c101d00 */
[----:B------:R-:W-:Y:S01]  /*11900*/  ULDC.64 UR12, c[0x0][0xaf0] ;  /* 0x0002bc00000c7ab9 */ /* 0x000fe20000000a00 */
[----:B------:R-:W-:Y:S01]  /*11910*/  IMAD.MOV.U32 R37, RZ, RZ, R2 ;  /* 0x000000ffff257224 */ /* 0x000fe200078e0002 */
[----:B------:R-:W-:Y:S01]  /*11920*/  UIMAD UR4, UR4, UR12, URZ ;  /* 0x0000000c040472a4 */ /* 0x000fe2000f8e023f */
[----:B-1----:R-:W-:-:S02]  /*11930*/  @P1 SHF.R.U32.HI R37, RZ, R39, R0 ;  /* 0x00000027ff251219 */ /* 0x002fc40000011600 */
[----:B------:R-:W-:Y:S02]  /*11940*/  LOP3.LUT R24, R25, 0x180, RZ, 0xc0, !PT ;  /* 0x0000018019187812 */ /* 0x000fe400078ec0ff */
[----:B------:R-:W-:Y:S02]  /*11950*/  LOP3.LUT R30, R31, 0x180, RZ, 0xc0, !PT ;  /* 0x000001801f1e7812 */ /* 0x000fe400078ec0ff */
[----:B------:R-:W-:Y:S01]  /*11960*/  LOP3.LUT R5, R28, 0x180, RZ, 0xc0, !PT ;  /* 0x000001801c057812 */ /* 0x000fe200078ec0ff */
[----:B------:R-:W-:Y:S01]  /*11970*/  UIMAD UR4, UR8, UR13, UR4 ;  /* 0x0000000d080472a4 */ /* 0x000fe2000f8e0204 */
[--C-:B------:R-:W-:Y:S01]  /*11980*/  SHF.R.S32.HI R0, RZ, 0x1f, R37.reuse ;  /* 0x0000001fff007819 */ /* 0x100fe20000011425 */
[----:B------:R-:W-:Y:S01]  /*11990*/  UIMAD.WIDE.U32 UR8, UR8, UR12, UR10 ;  /* 0x0000000c080872a5 */ /* 0x000fe2000f8e000a */
[----:B------:R-:W-:Y:S01]  /*119a0*/  SHF.R.U64 R8, R8, 0x3, RZ ;  /* 0x0000000308087819 */ /* 0x000fe200000012ff */
[----:B------:R-:W-:Y:S01]  /*119b0*/  IMAD.MOV R39, RZ, RZ, -R37 ;  /* 0x000000ffff277224 */ /* 0x000fe200078e0a25 */
[----:B------:R-:W-:Y:S01]  /*119c0*/  SHF.R.U64 R12, R12, 0x3, RZ ;  /* 0x000000030c0c7819 */ /* 0x000fe200000012ff */
[----:B------:R-:W-:Y:S01]  /*119d0*/  ULDC.64 UR10, c[0x0][0xae0] ;  /* 0x0002b800000a7ab9 */ /* 0x000fe20000000a00 */
[----:B------:R-:W-:-:S02]  /*119e0*/  SHF.R.U64 R24, R24, 0x3, RZ ;  /* 0x0000000318187819 */ /* 0x000fc400000012ff */
[----:B------:R-:W-:Y:S02]  /*119f0*/  SHF.R.U64 R30, R30, 0x3, RZ ;  /* 0x000000031e1e7819 */ /* 0x000fe400000012ff */
[----:B------:R-:W-:Y:S01]  /*11a00*/  SHF.R.U64 R5, R5, 0x3, RZ ;  /* 0x0000000305057819 */ /* 0x000fe200000012ff */
[----:B------:R-:W-:Y:S01]  /*11a10*/  UIADD3 UR4, UR9, UR4, URZ ;  /* 0x0000000409047290 */ /* 0x000fe2000fffe03f */
        /* <DEDUP_REMOVED lines=8> */
[----:B------:R-:W-:Y:S01]  /*11aa0*/  LOP3.LUT R4, R5, R28, RZ, 0x3c, !PT ;  /* 0x0000001c05047212 */ /* 0x000fe200078e3cff */
[----:B------:R-:W-:-:S02]  /*11ab0*/  IMAD.X R25, RZ, RZ, R29, P3 ;  /* 0x000000ffff197224 */ /* 0x000fc400018e061d */
[--C-:B------:R-:W-:Y:S01]  /*11ac0*/  IMAD.X R31, RZ, RZ, R29.reuse, P4 ;  /* 0x000000ffff1f7224 */ /* 0x100fe200020e061d */
[----:B------:R-:W5:Y:S01]  /*11ad0*/  LD.E.128 R8, desc[UR56][R8.64] ;  /* 0x0000003808087980 */ /* 0x000f62000c101d00 */
[----:B------:R-:W-:Y:S02]  /*11ae0*/  IMAD.MOV.U32 R5, RZ, RZ, R29 ;  /* 0x000000ffff057224 */ /* 0x000fe400078e001d */
[----:B------:R-:W-:Y:S01]  /*11af0*/  IMAD R41, R37, UR11, R0 ;  /* 0x0000000b25297c24 */ /* 0x000fe2000f8e0200 */
[----:B------:R-:W-:Y:S01]  /*11b00*/  SHF.R.S32.HI R0, RZ, 0x1f, R39 ;  /* 0x0000001fff007819 */ /* 0x000fe20000011427 */
[----:B------:R-:W-:Y:S01]  /*11b10*/  IMAD.U32 R21, RZ, RZ, UR9 ;  /* 0x00000009ff157e24 */ /* 0x000fe2000f8e00ff */
[----:B------:R-:W5:Y:S01]  /*11b20*/  LD.E.128 R12, desc[UR56][R12.64] ;  /* 0x000000380c0c7980 */ /* 0x000f62000c101d00 */
[----:B------:R-:W-:Y:S01]  /*11b30*/  IMAD.U32 R20, RZ, RZ, UR8 ;  /* 0x00000008ff147e24 */ /* 0x000fe2000f8e00ff */
[----:B------:R-:W-:Y:S01]  /*11b40*/  ULDC.64 UR8, c[0x0][0xad8] ;  /* 0x0002b60000087ab9 */ /* 0x000fe20000000a00 */
[----:B------:R-:W-:Y:S01]  /*11b50*/  IMAD.U32 R21, RZ, RZ, UR4 ;  /* 0x00000004ff157e24 */ /* 0x000fe2000f8e00ff */
[----:B------:R-:W5:Y:S01]  /*11b60*/  LD.E.128 R4, desc[UR56][R4.64] ;  /* 0x0000003804047980 */ /* 0x000f62000c101d00 */
[----:B------:R-:W-:-:S03]  /*11b70*/  IMAD R0, R0, UR8, RZ ;  /* 0x0000000800007c24 */ /* 0x000fc6000f8e02ff */
[----:B------:R-:W5:Y:S01]  /*11b80*/  LD.E.128 R24, desc[UR56][R24.64] ;  /* 0x0000003818187980 */ /* 0x000f62000c101d00 */
[----:B------:R-:W-:-:S03]  /*11b90*/  IMAD.WIDE.U32 R20, R37, UR10, R20 ;  /* 0x0000000a25147c25 */ /* 0x000fc6000f8e0014 */
[----:B------:R-:W5:Y:S01]  /*11ba0*/  LD.E.128 R28, desc[UR56][R30.64] ;  /* 0x000000381e1c7980 */ /* 0x000f62000c101d00 */
[----:B------:R-:W-:Y:S01]  /*11bb0*/  @!PT LDS RZ, [RZ] ;  /* 0x00000000fffff984 */ /* 0x000fe20000000800 */
[----:B------:R-:W-:Y:S01]  /*11bc0*/  @!PT LDS RZ, [RZ] ;  /* 0x00000000fffff984 */ /* 0x000fe20000000800 */
[----:B------:R-:W-:Y:S01]  /*11bd0*/  @!PT LDS RZ, [RZ] ;  /* 0x00000000fffff984 */ /* 0x000fe20000000800 */
[----:B------:R-:W-:Y:S01]  /*11be0*/  @!PT LDS RZ, [RZ] ;  /* 0x00000000fffff984 */ /* 0x000fe20000000800 */
[----:B------:R0:W-:Y:S06]  /*11bf0*/  MEMBAR.ALL.CTA ;  /* 0x0000000000007992 */ /* 0x0001ec0000008000 */
[----:B0-----:R-:W0:Y:S01]  /*11c00*/  FENCE.VIEW.ASYNC.S ;  /* 0x00000000000073c6 */ /* 0x001e220000000000 */
[----:B------:R-:W-:Y:S02]  /*11c10*/  IMAD.IADD R21, R21, 0x1, R41 ;  /* 0x0000000115157824 */ /* 0x000fe400078e0229 */
[----:B------:R-:W-:-:S02]  /*11c20*/  IMAD R37, R39, UR9, R0 ;  /* 0x0000000927257c24 */ /* 0x000fc4000f8e0200 */
[----:B------:R-:W-:Y:S01]  /*11c30*/  VIADD R0, R152, UR39 ;  /* 0x0000002798007c36 */ /* 0x000fe20008000000 */
[----:B------:R-:W-:Y:S01]  /*11c40*/  UIADD3 UR4, UR41, 0x2d820, URZ ;  /* 0x0002d82029047890 */ /* 0x000fe2000fffe03f */
[----:B------:R-:W-:Y:S01]  /*11c50*/  IMAD.WIDE.U32 R20, R39, UR8, R20 ;  /* 0x0000000827147c25 */ /* 0x000fe2000f8e0014 */
[----:B------:R-:W-:Y:S02]  /*11c60*/  ULDC.64 UR8, c[0x0][0xa80] ;  /* 0x0002a00000087ab9 */ /* 0x000fe40000000a00 */
[----:B------:R-:W-:Y:S01]  /*11c70*/  ISETP.GE.AND P0, PT, R0, R3, PT ;  /* 0x000000030000720c */ /* 0x000fe20003f06270 */
[----:B------:R-:W-:Y:S01]  /*11c80*/  IMAD.IADD R21, R21, 0x1, R37 ;  /* 0x0000000115157824 */ /* 0x000fe200078e0225 */
[----:B------:R-:W-:Y:S01]  /*11c90*/  UPRMT UR4, URZ, 0x654, UR4 ;  /* 0x000006543f047896 */ /* 0x000fe20008000004 */
[----:B------:R-:W-:-:S04]  /*11ca0*/  LEA R2, P1, R20, UR8, 0x1 ;  /* 0x0000000814027c11 */ /* 0x000fc8000f8208ff */
[----:B------:R-:W-:Y:S01]  /*11cb0*/  LEA.HI.X R42, R20, UR9, R21, 0x1, P1 ;  /* 0x00000009142a7c11 */ /* 0x000fe200088f0c15 */
[----:B0-----:R0:W1:Y:S01]  /*11cc0*/  SHFL.IDX PT, R36, R2, RZ, 0x1c1f ;  /* 0x001c1fff02247589 */ /* 0x00106200000e0000 */
[----:B------:R-:W-:Y:S03]  /*11cd0*/  BSSY B1, `(.L_x_11180) ;  /* 0x0000012000017945 */ /* 0x000fe60003800000 */
[----:B------:R0:W2:Y:S01]  /*11ce0*/  SHFL.IDX PT, R37, R42, RZ, 0x1c1f ;  /* 0x001c1fff2a257589 */ /* 0x0000a200000e0000 */
[----:B------:R-:W-:Y:S01]  /*11cf0*/  SYNCS.ARRIVE.TRANS64.RED.A1T0 RZ, [UR4], RZ ;  /* 0x000000ffffff79a7 */ /* 0x000fe20008100404 */
        /* <DEDUP_REMOVED lines=15> */
.L_x_11181:
[----:B------:R-:W-:Y:S05]  /*11df0*/  BSYNC B1 ;  /* 0x0000000000017941 */ /* 0x000fea0003800000 */
.L_x_11180:
        /* <DEDUP_REMOVED lines=8> */
[C---:B0-----:R-:W-:Y:S02]  /*11e80*/  @!P2 LEA R6, P0, R139.reuse, R4, 0x1 ;  /* 0x000000048b06a211 */ /* 0x041fe400078008ff */
        /* <DEDUP_REMOVED lines=10> */
.L_x_11179:
        /* <DEDUP_REMOVED lines=11> */
[----:B------:R-:W-:Y:S01]  /*11fe0*/  SHF.R.S32.HI R24, RZ, 0x1f, R17 ;  /* 0x0000001fff187819 */ /* 0x000fe20000011411 */
[----:B------:R-:W-:Y:S01]  /*11ff0*/  ULDC.64 UR12, c[0x0][0xb38] ;  /* 0x0002ce00000c7ab9 */ /* 0x000fe20000000a00 */
[----:B------:R-:W-:Y:S01]  /*12000*/  SHF.R.S32.HI R27, RZ, 0x1f, R140 ;  /* 0x0000001fff1b7819 */ /* 0x000fe2000001148c */
[----:B------:R-:W-:Y:S01]  /*12010*/  UIMAD.WIDE.U32 UR10, UR40, UR12, UR10 ;  /* 0x0000000c280a72a5 */ /* 0x000fe2000f8e000a */
[----:B------:R-:W-:-:S02]  /*12020*/  SHF.R.S32.HI R25, RZ, 0x1f, R26 ;  /* 0x0000001fff197819 */ /* 0x000fc4000001141a */
[----:B------:R-:W-:Y:S01]  /*12030*/  SHF.R.S32.HI R28, RZ, 0x1f, R146 ;  /* 0x0000001fff1c7819 */ /* 0x000fe20000011492 */
[----:B------:R-:W-:Y:S01]  /*12040*/  UIMAD UR11, UR40, UR13, UR11 ;  /* 0x0000000d280b72a4 */ /* 0x000fe2000f8e020b */
[----:B------:R-:W-:Y:S02]  /*12050*/  SHF.R.S32.HI R29, RZ, 0x1f, R147 ;  /* 0x0000001fff1d7819 */ /* 0x000fe40000011493 */
[----:B------:R-:W-:Y:S01]  /*12060*/  ULDC.64 UR12, c[0x0][0xb40] ;  /* 0x0002d000000c7ab9 */ /* 0x000fe20000000a00 */
[----:B------:R-:W-:Y:S01]  /*12070*/  SHF.R.S32.HI R30, RZ, 0x1f, R148 ;  /* 0x0000001fff1e7819 */ /* 0x000fe20000011494 */
[----:B------:R-:W-:Y:S01]  /*12080*/  UIMAD UR4, UR4, UR12, URZ ;  /* 0x0000000c040472a4 */ /* 0x000fe2000f8e023f */
[----:B------:R-:W-:Y:S01]  /*12090*/  SHF.R.S32.HI R31, RZ, 0x1f, R149 ;  /* 0x0000001fff1f7819 */ /* 0x000fe20000011495 */
[----:B0-----:R-:W-:Y:S01]  /*120a0*/  @P1 IMAD.HI.U32 R0, R11, R0, RZ ;  /* 0x000000000b001227 */ /* 0x001fe200078e00ff */
[----:B------:R-:W-:Y:S01]  /*120b0*/  SHF.R.S32.HI R32, RZ, 0x1f, R150 ;  /* 0x0000001fff207819 */ /* 0x000fe20000011496 */
[----:B------:R-:W-:-:S02]  /*120c0*/  UIMAD UR4, UR8, UR13, UR4 ;  /* 0x0000000d080472a4 */ /* 0x000fc4000f8e0204 */
[----:B------:R-:W-:-:S03]  /*120d0*/  UIMAD.WIDE.U32 UR8, UR8, UR12, UR10 ;  /* 0x0000000c080872a5 */ /* 0x000fc6000f8e000a */
[----:B------:R-:W-:Y:S01]  /*120e0*/  ULDC.64 UR10, c[0x0][0xb48] ;  /* 0x0002d200000a7ab9 */ /* 0x000fe20000000a00 */
[----:B------:R-:W-:Y:S01]  /*120f0*/  UIADD3 UR9, UR9, UR4, URZ ;  /* 0x0000000409097290 */ /* 0x000fe2000fffe03f */
[----:B-1----:R-:W-:Y:S01]  /*12100*/  @P1 SHF.R.U32.HI R5, RZ, R3, R0 ;  /* 0x00000003ff051219 */ /* 0x002fe20000011600 */
[----:B------:R-:W-:Y:S02]  /*12110*/  UIADD3 UR4, UR41, 0x2d820, URZ ;  /* 0x0002d82029047890 */ /* 0x000fe4000fffe03f */
[----:B------:R-:W-:Y:S01]  /*12120*/  UIMAD.WIDE.U32 UR8, UR37, UR10, UR8 ;  /* 0x0000000a250872a5 */ /* 0x000fe2000f8e0008 */
[--C-:B------:R-:W-:Y:S01]  /*12130*/  SHF.R.S32.HI R0, RZ, 0x1f, R5.reuse ;  /* 0x0000001fff007819 */ /* 0x100fe20000011405 */
[----:B------:R-:W-:Y:S01]  /*12140*/  IMAD.MOV R7, RZ, RZ, -R5 ;  /* 0x000000ffff077224 */ /* 0x000fe200078e0a05 */
[----:B------:R-:W-:Y:S02]  /*12150*/  UPRMT UR4, URZ, 0x654, UR4 ;  /* 0x000006543f047896 */ /* 0x000fe40008000004 */
[----:B------:R-:W-:Y:S01]  /*12160*/  UIMAD UR37, UR37, UR11, UR9 ;  /* 0x0000000b252572a4 */ /* 0x000fe2000f8e0209 */
[----:B------:R-:W-:-:S02]  /*12170*/  IMAD R7, R36, R7, R11 ;  /* 0x0000000724077224 */ /* 0x000fc400078e020b */
[----:B------:R-:W-:Y:S01]  /*12180*/  ULDC.64 UR10, c[0x0][0xb30] ;  /* 0x0002cc00000a7ab9 */ /* 0x000fe20000000a00 */
[----:B------:R-:W-:Y:S02]  /*12190*/  IMAD.U32 R3, RZ, RZ, UR9 ;  /* 0x00000009ff037e24 */ /* 0x000fe4000f8e00ff */
[----:B------:R-:W-:Y:S01]  /*121a0*/  IMAD R0, R0, UR10, RZ ;  /* 0x0000000a00007c24 */ /* 0x000fe2000f8e02ff */
[----:B------:R-:W-:Y:S01]  /*121b0*/  SYNCS.ARRIVE.TRANS64.RED.A1T0 RZ, [UR4], RZ ;  /* 0x000000ffffff79a7 */ /* 0x000fe20008100404 */
        /* <DEDUP_REMOVED lines=24> */
[-C--:B--2---:R-:W-:Y:S02]  /*12340*/  @!P1 LEA.HI.X R3, R17, R13.reuse, R24, 0x2, P5 ;  /* 0x0000000d11039211 */ /* 0x084fe400028f1418 */
[----:B------:R-:W-:Y:S02]  /*12350*/  @!P3 LEA.HI.X R5, R26, R13, R25, 0x2, P6 ;  /* 0x0000000d1a05b211 */ /* 0x000fe400030f1419 */
[----:B------:R-:W-:Y:S01]  /*12360*/  ISETP.GE.AND P5, PT, R149, UR4, PT ;  /* 0x0000000495007c0c */ /* 0x000fe2000bfa6270 */
[----:B------:R1:W-:Y:S01]  /*12370*/  @!P1 ST.E.64 desc[UR56][R2.64], R20 ;  /* 0x0000001402009985 */ /* 0x0003e2000c101b38 */
[----:B------:R-:W-:-:S02]  /*12380*/  @!P4 LEA R6, P1, R140, R15, 0x2 ;  /* 0x0000000f8c06c211 */ /* 0x000fc400078210ff */
[----:B------:R-:W-:Y:S01]  /*12390*/  @!P2 LEA R8, P6, R150, R15, 0x2 ;  /* 0x0000000f9608a211 */ /* 0x000fe200078c10ff */
[----:B------:R2:W-:Y:S01]  /*123a0*/  @!P3 ST.E.64 desc[UR56][R4.64], R92 ;  /* 0x0000005c0400b985 */ /* 0x0005e2000c101b38 */
        /* <DEDUP_REMOVED lines=8> */
[----:B------:R-:W-:Y:S02]  /*12430*/  @!P5 LEA.HI.X R11, R149, R13, R31, 0x2, P4 ;  /* 0x0000000d950bd211 */ /* 0x000fe400020f141f */
[CC--:B-1----:R-:W-:Y:S02]  /*12440*/  @!P3 LEA R2, P6, R148.reuse, R15.reuse, 0x2 ;  /* 0x0000000f9402b211 */ /* 0x0c2fe400078c10ff */
[----:B--2---:R-:W-:Y:S01]  /*12450*/  @!P1 LEA R4, P4, R147, R15, 0x2 ;  /* 0x0000000f93049211 */ /* 0x004fe200078810ff */
[----:B------:R1:W-:Y:S01]  /*12460*/  @!P5 ST.E.64 desc[UR56][R10.64], R104 ;  /* 0x000000680a00d985 */ /* 0x0003e2000c101b38 */
[----:B------:R-:W-:Y:S02]  /*12470*/  @!P3 LEA.HI.X R3, R148, R13, R30, 0x2, P6 ;  /* 0x0000000d9403b211 */ /* 0x000fe400030f141e */
[----:B------:R-:W-:-:S02]  /*12480*/  ISETP.GE.AND P5, PT, R145, UR4, PT ;  /* 0x0000000491007c0c */ /* 0x000fc4000bfa6270 */
[----:B------:R-:W-:Y:S01]  /*12490*/  @!P1 LEA.HI.X R5, R147, R13, R29, 0x2, P4 ;  /* 0x0000000d93059211 */ /* 0x000fe200020f141d */
        /* <DEDUP_REMOVED lines=9> */
[C---:B-1----:R-:W-:Y:S02]  /*12530*/  @!P4 LEA R10, P2, R144.reuse, R15, 0x2 ;  /* 0x0000000f900ac211 */ /* 0x042fe400078410ff */
[----:B------:R-:W-:Y:S02]  /*12540*/  @!P5 LEA.HI.X R9, R145, R13, R157, 0x2, P6 ;  /* 0x0000000d9109d211 */ /* 0x000fe400030f149d */
[C---:B--2---:R-:W-:Y:S02]  /*12550*/  @!P3 LEA R2, P6, R143.reuse, R15, 0x2 ;  /* 0x0000000f8f02b211 */ /* 0x044fe400078c10ff */
[----:B------:R-:W-:Y:S01]  /*12560*/  @!P4 LEA.HI.X R11, R144, R13, R156, 0x2, P2 ;  /* 0x0000000d900bc211 */ /* 0x000fe200010f149c */
[----:B------:R3:W-:Y:S01]  /*12570*/  @!P5 ST.E.64 desc[UR56][R8.64], R120 ;  /* 0x000000780800d985 */ /* 0x0007e2000c101b38 */
[C---:B------:R-:W-:Y:S02]  /*12580*/  @!P1 LEA R12, P2, R142.reuse, R15, 0x2 ;  /* 0x0000000f8e0c9211 */ /* 0x040fe400078410ff */
[-C--:B------:R-:W-:Y:S01]  /*12590*/  @!P3 LEA.HI.X R3, R143, R13.reuse, R155, 0x2, P6 ;  /* 0x0000000d8f03b211 */ /* 0x080fe200030f149b */
[----:B------:R3:W-:Y:S01]  /*125a0*/  @!P4 ST.E.64 desc[UR56][R10.64], R124 ;  /* 0x0000007c0a00c985 */ /* 0x0007e2000c101b38 */
[----:B------:R-:W-:-:S03]  /*125b0*/  @!P1 LEA.HI.X R13, R142, R13, R154, 0x2, P2 ;  /* 0x0000000d8e0d9211 */ /* 0x000fc600010f149a */
[----:B------:R3:W-:Y:S04]  /*125c0*/  @!P3 ST.E.64 desc[UR56][R2.64], R128 ;  /* 0x000000800200b985 */ /* 0x0007e8000c101b38 */
[----:B------:R3:W-:Y:S02]  /*125d0*/  @!P1 ST.E.64 desc[UR56][R12.64], R132 ;  /* 0x000000840c009985 */ /* 0x0007e4000c101b38 */
.L_x_11184:
[----:B------:R-:W-:Y:S05]  /*125e0*/  BSYNC B1 ;  /* 0x0000000000017941 */ /* 0x000fea0003800000 */
.L_x_11183:
[----:B-1----:R1:W4:Y:S04]  /*125f0*/  SHFL.IDX PT, R15, R14, 0x1, 0x1c1f ;  /* 0x003c1f000e0f7f89 */ /* 0x00232800000e0000 */
        /* <DEDUP_REMOVED lines=8> */
[CC--:B0--3--:R-:W-:Y:S02]  /*12680*/  @!P5 LEA R2, P0, R17.reuse, R21.reuse, 0x2 ;  /* 0x000000151102d211 */ /* 0x0c9fe400078010ff */
[C---:B------:R-:W-:Y:S02]  /*12690*/  @!P6 LEA R4, P1, R26.reuse, R21, 0x2 ;  /* 0x000000151a04e211 */ /* 0x040fe400078210ff */
[-C--:B----4-:R-:W-:Y:S02]  /*126a0*/  @!P5 LEA.HI.X R3, R17, R15.reuse, R24, 0x2, P0 ;  /* 0x0000000f1103d211 */ /* 0x090fe400000f1418 */
[----:B------:R-:W-:Y:S02]  /*126b0*/  @!P6 LEA.HI.X R5, R26, R15, R25, 0x2, P1 ;  /* 0x0000000f1a05e211 */ /* 0x000fe400008f1419 */
[----:B------:R-:W-:Y:S01]  /*126c0*/  ISETP.GE.AND P1, PT, R148, UR4, PT ;  /* 0x0000000494007c0c */ /* 0x000fe2000bf26270 */
[----:B------:R0:W-:Y:S01]  /*126d0*/  @!P5 ST.E.64 desc[UR56][R2.64], R90 ;  /* 0x0000005a0200d985 */ /* 0x0001e2000c101b38 */
[----:B------:R-:W-:-:S02]  /*126e0*/  @!P2 LEA R6, P0, R140, R21, 0x2 ;  /* 0x000000158c06a211 */ /* 0x000fc400078010ff */
[-C--:B------:R-:W-:Y:S01]  /*126f0*/  @!P3 LEA R8, P5, R150, R21.reuse, 0x2 ;  /* 0x000000159608b211 */ /* 0x080fe200078a10ff */
[----:B------:R3:W-:Y:S01]  /*12700*/  @!P6 ST.E.64 desc[UR56][R4.64], R94 ;  /* 0x0000005e0400e985 */ /* 0x0007e2000c101b38 */
[----:B------:R-:W-:Y:S02]  /*12710*/  @!P4 LEA R10, P6, R149, R21, 0x2 ;  /* 0x00000015950ac211 */ /* 0x000fe400078c10ff */
[-C--:B------:R-:W-:Y:S02]  /*12720*/  @!P2 LEA.HI.X R7, R140, R15.reuse, R27, 0x2, P0 ;  /* 0x0000000f8c07a211 */ /* 0x080fe400000f141b */
[-C--:B------:R-:W-:Y:S02]  /*12730*/  @!P3 LEA.HI.X R9, R150, R15.reuse, R32, 0x2, P5 ;  /* 0x0000000f9609b211 */ /* 0x080fe400028f1420 */
[----:B------:R-:W-:Y:S01]  /*12740*/  ISETP.GE.AND P0, PT, R147, UR4, PT ;  /* 0x0000000493007c0c */ /* 0x000fe2000bf06270 */
[----:B------:R-:W-:Y:S01]  /*12750*/  @!P2 ST.E.64 desc[UR56][R6.64], R98 ;  /* 0x000000620600a985 */ /* 0x000fe2000c101b38 */
[----:B------:R-:W-:-:S02]  /*12760*/  @!P4 LEA.HI.X R11, R149, R15, R31, 0x2, P6 ;  /* 0x0000000f950bc211 */ /* 0x000fc400030f141f */
[----:B0-----:R-:W-:Y:S01]  /*12770*/  @!P1 LEA R2, P5, R148, R21, 0x2 ;  /* 0x0000001594029211 */ /* 0x001fe200078a10ff */
[----:B------:R0:W-:Y:S01]  /*12780*/  @!P3 ST.E.64 desc[UR56][R8.64], R102 ;  /* 0x000000660800b985 */ /* 0x0001e2000c101b38 */
[----:B------:R-:W-:Y:S02]  /*12790*/  ISETP.GE.AND P3, PT, R145, UR4, PT ;  /* 0x0000000491007c0c */ /* 0x000fe4000bf66270 */
[----:B------:R-:W-:Y:S01]  /*127a0*/  ISETP.GE.AND P2, PT, R144, UR4, PT ;  /* 0x0000000490007c0c */ /* 0x000fe2000bf46270 */
[----:B------:R4:W-:Y:S01]  /*127b0*/  @!P4 ST.E.64 desc[UR56][R10.64], R106 ;  /* 0x0000006a0a00c985 */ /* 0x0009e2000c101b38 */
[----:B------:R-:W-:Y:S02]  /*127c0*/  ISETP.GE.AND P4, PT, R146, UR4, PT ;  /* 0x0000000492007c0c */ /* 0x000fe4000bf86270 */
[----:B------:R-:W-:Y:S02]  /*127d0*/  @!P1 LEA.HI.X R3, R148, R15, R30, 0x2, P5 ;  /* 0x0000000f94039211 */ /* 0x000fe400028f141e */
[----:B------:R-:W-:-:S02]  /*127e0*/  ISETP.GE.AND P5, PT, R143, UR4, PT ;  /* 0x000000048f007c0c */ /* 0x000fc4000bfa6270 */
[C---:B---3--:R-:W-:Y:S01]  /*127f0*/  @!P0 LEA R4, P6, R147.reuse, R21, 0x2 ;  /* 0x0000001593048211 */ /* 0x048fe200078c10ff */
[----:B------:R3:W-:Y:S03]  /*12800*/  @!P1 ST.E.64 desc[UR56][R2.64], R110 ;  /* 0x0000006e02009985 */ /* 0x0007e6000c101b38 */
[----:B------:R-:W-:Y:S02]  /*12810*/  @!P0 LEA.HI.X R5, R147, R15, R29, 0x2, P6 ;  /* 0x0000000f93058211 */ /* 0x000fe400030f141d */
[-C--:B0-----:R-:W-:Y:S02]  /*12820*/  @!P3 LEA R8, P6, R145, R21.reuse, 0x2 ;  /* 0x000000159108b211 */ /* 0x081fe400078c10ff */
[-C--:B------:R-:W-:Y:S01]  /*12830*/  @!P4 LEA R6, P1, R146, R21.reuse, 0x2 ;  /* 0x000000159206c211 */ /* 0x080fe200078210ff */
[----:B------:R3:W-:Y:S01]  /*12840*/  @!P0 ST.E.64 desc[UR56][R4.64], R114 ;  /* 0x0000007204008985 */ /* 0x0007e2000c101b38 */
[----:B----4-:R-:W-:-:S02]  /*12850*/  @!P2 LEA R10, P0, R144, R21, 0x2 ;  /* 0x00000015900aa211 */ /* 0x010fc400078010ff */
[----:B------:R-:W-:Y:S02]  /*12860*/  @!P4 LEA.HI.X R7, R146, R15, R28, 0x2, P1 ;  /* 0x0000000f9207c211 */ /* 0x000fe400008f141c */
[----:B------:R-:W-:Y:S02]  /*12870*/  @!P5 LEA R12, P1, R143, R21, 0x2 ;  /* 0x000000158f0cd211 */ /* 0x000fe400078210ff */
[-C--:B------:R-:W-:Y:S01]  /*12880*/  @!P3 LEA.HI.X R9, R145, R15.reuse, R157, 0x2, P6 ;  /* 0x0000000f9109b211 */ /* 0x080fe200030f149d */
[----:B------:R3:W-:Y:S01]  /*12890*/  @!P4 ST.E.64 desc[UR56][R6.64], R118 ;  /* 0x000000760600c985 */ /* 0x0007e2000c101b38 */
[-C--:B------:R-:W-:Y:S02]  /*128a0*/  @!P2 LEA.HI.X R11, R144, R15.reuse, R156, 0x2, P0 ;  /* 0x0000000f900ba211 */ /* 0x080fe400000f149c */
[----:B--2---:R-:W-:Y:S01]  /*128b0*/  @!P5 LEA.HI.X R13, R143, R15, R155, 0x2, P1 ;  /* 0x0000000f8f0dd211 */ /* 0x004fe200008f149b */
        /* <DEDUP_REMOVED lines=9> */
.L_x_11177:
        /* <DEDUP_REMOVED lines=13> */
[----:B------:R-:W-:Y:S01]  /*12a20*/  IMAD.U32 R0, RZ, RZ, UR4 ;  /* 0x00000004ff007e24 */ /* 0x000fe2000f8e00ff */
[----:B------:R-:W0:Y:S04]  /*12a30*/  S2R R7, SR_TID.X ;  /* 0x0000000000077919 */ /* 0x000e280000002100 */
[----:B------:R-:W-:-:S05]  /*12a40*/  PLOP3.LUT P2, PT, PT, PT, UP1, 0x80, 0x0 ;  /* 0x000000000000781c */ /* 0x000fca0003f4f018 */
[----:B------:R-:W-:Y:S02]  /*12a50*/  @UP1 ULDC.64 UR8, c[0x0][0xc08] ;  /* 0x0003020000081ab9 */ /* 0x000fe40000000a00 */
[----:B------:R-:W-:-:S06]  /*12a60*/  @UP1 UIMAD.WIDE UR8, UR43, 0x4, UR8 ;  /* 0x000000042b0818a5 */ /* 0x000fcc000f8e0208 */
[----:B------:R-:W-:Y:S02]  /*12a70*/  IMAD.U32 R4, RZ, RZ, UR8 ;  /* 0x00000008ff047e24 */ /* 0x000fe4000f8e00ff */
[----:B------:R-:W-:-:S05]  /*12a80*/  IMAD.U32 R5, RZ, RZ, UR9 ;  /* 0x00000009ff057e24 */ /* 0x000fca000f8e00ff */
[----:B------:R1:W5:Y:S01]  /*12a90*/  @P2 LDG.E R0, desc[UR56][R4.64] ;  /* 0x0000003804002981 */ /* 0x000362000c1e1900 */
[----:B------:R-:W-:Y:S01]  /*12aa0*/  UISETP.NE.AND UP1, UPT, UR47, URZ, UPT ;  /* 0x0000003f2f00728c */ /* 0x000fe2000bf25270 */
[----:B------:R-:W-:Y:S01]  /*12ab0*/  UMOV UR4, URZ ;  /* 0x0000003f00047c82 */ /* 0x000fe20008000000 */
[----:B0-----:R-:W-:-:S09]  /*12ac0*/  VIADD R7, R7, 0xffffff80 ;  /* 0xffffff8007077836 */ /* 0x001fd20000000000 */
[----:B------:R-:W-:Y:S01]  /*12ad0*/  @!UP1 ULDC UR47, c[0x0][0xad4] ;  /* 0x0002b500002f9ab9 */ /* 0x000fe20000000800 */
[----:B------:R-:W-:Y:S02]  /*12ae0*/  ISETP.GT.AND P0, PT, R7, 0xbf, PT ;  /* 0x000000bf0700780c */ /* 0x000fe40003f04270 */
[----:B--2---:R-:W-:Y:S01]  /*12af0*/  @P1 R2UR UR4, R6 ;  /* 0x00000000060412ca */ /* 0x004fe200000e0000 */
[----:B-1----:R-:W-:-:S14]  /*12b00*/  @P2 BRA `(.L_x_11185) ;  /* 0x0000000000102947 */ /* 0x002fdc0003800000 */
[----:B------:R-:W-:Y:S05]  /*12b10*/  @!P1 BRA `(.L_x_11185) ;  /* 0x00000000000c9947 */ /* 0x000fea0003800000 */
[----:B------:R-:W2:Y:S04]  /*12b20*/  LDG.E R5, desc[UR56][R2.64] ;  /* 0x0000003802057981 */ /* 0x000ea8000c1e1900 */
[----:B-----5:R-:W2:Y:S02]  /*12b30*/  LDG.E R0, desc[UR56][R2.64+0x4] ;  /* 0x0000043802007981 */ /* 0x020ea4000c1e1900 */
[----:B--2---:R-:W-:-:S07]  /*12b40*/  IMAD.IADD R0, R0, 0x1, -R5 ;  /* 0x0000000100007824 */ /* 0x004fce00078e0a05 */
.L_x_11185:
        /* <DEDUP_REMOVED lines=59> */
.L_x_11187:
[----:B------:R-:W-:Y:S05]  /*12f00*/  BSYNC B1 ;  /* 0x0000000000017941 */ /* 0x000fea0003800000 */
.L_x_11186:
        /* <DEDUP_REMOVED lines=9> */
[----:B0-----:R-:W-:Y:S01]  /*12fa0*/  VIADD R4, R2, UR39 ;  /* 0x0000002702047c36 */ /* 0x001fe20008000000 */
[----:B------:R-:W-:Y:S01]  /*12fb0*/  UIMAD UR10, UR4, UR13, UR10 ;  /* 0x0000000d040a72a4 */ /* 0x000fe2000f8e020a */
[----:B------:R-:W-:Y:S02]  /*12fc0*/  SHF.R.S32.HI R10, RZ, 0x1f, R141 ;  /* 0x0000001fff0a7819 */ /* 0x000fe4000001148d */
[----:B------:R-:W-:Y:S01]  /*12fd0*/  IMAD.MOV.U32 R5, RZ, RZ, R4 ;  /* 0x000000ffff057224 */ /* 0x000fe200078e0004 */
[----:B------:R-:W-:Y:S01]  /*12fe0*/  UIADD3 UR9, UR9, UR10, URZ ;  /* 0x0000000a09097290 */ /* 0x000fe2000fffe03f */
[----:B------:R-:W-:-:S02]  /*12ff0*/  SHF.R.S32.HI R14, RZ, 0x1f, R139 ;  /* 0x0000001fff0e7819 */ /* 0x000fc4000001148b */
        /* <DEDUP_REMOVED lines=27> */
[----:B-----5:R-:W-:Y:S02]  /*131b0*/  IMAD R11, R0, R11, RZ ;  /* 0x0000000b000b7224 */ /* 0x020fe400078e02ff */
[----:B------:R-:W-:Y:S02]  /*131c0*/  VIADD R0, R152, UR39 ;  /* 0x0000002798007c36 */ /* 0x000fe40008000000 */
[C---:B------:R-:W-:Y:S02]  /*131d0*/  IMAD R5, R7.reuse, UR9, R4 ;  /* 0x0000000907057c24 */ /* 0x040fe4000f8e0204 */
[----:B------:R-:W-:Y:S01]  /*131e0*/  IMAD.WIDE.U32 R2, R7, UR8, R2 ;  /* 0x0000000807027c25 */ /* 0x000fe2000f8e0002 */
[----:B------:R-:W-:Y:S01]  /*131f0*/  ISETP.GE.AND P0, PT, R0, R11, PT ;  /* 0x0000000b0000720c */ /* 0x000fe20003f06270 */
[----:B------:R-:W-:-:S02]  /*13200*/  ULDC.64 UR8, c[0x0][0xa80] ;  /* 0x0002a00000087ab9 */ /* 0x000fc40000000a00 */
        /* <DEDUP_REMOVED lines=18> */
.L_x_11189:
[----:B------:R-:W-:Y:S05]  /*13330*/  BSYNC B1 ;  /* 0x0000000000017941 */ /* 0x000fea0003800000 */
.L_x_11188:
        /* <DEDUP_REMOVED lines=11> */
[----:B0---4-:R-:W-:Y:S01]  /*133f0*/  @!P2 IMAD.WIDE R4, R138, 0x2, R2 ;  /* 0x000000028a04a825 */ /* 0x011fe200078e0202 */
[-C--:B------:R-:W-:Y:S02]  /*13400*/  @!P3 LEA.HI.X R7, R139, R3.reuse, R14, 0x1, P0 ;  /* 0x000000038b07b211 */ /* 0x080fe400000f0c0e */
[----:B------:R-:W-:Y:S02]  /*13410*/  @!P4 LEA.HI.X R9, R141, R3, R10, 0x1, P1 ;  /* 0x000000038d09c211 */ /* 0x000fe400008f0c0a */
[----:B------:R2:W-:Y:S04]  /*13420*/  @!P2 ST.E.128 desc[UR56][R4.64], RZ ;  /* 0x000000ff0400a985 */ /* 0x0005e8000c101d38 */
[----:B------:R2:W-:Y:S04]  /*13430*/  @!P3 ST.E.128 desc[UR56][R6.64], RZ ;  /* 0x000000ff0600b985 */ /* 0x0005e8000c101d38 */
[----:B------:R2:W-:Y:S02]  /*13440*/  @!P4 ST.E.128 desc[UR56][R8.64], RZ ;  /* 0x000000ff0800c985 */ /* 0x0005e4000c101d38 */
.L_x_11182:
[----:B------:R-:W-:Y:S05]  /*13450*/  BSYNC B0 ;  /* 0x0000000000007941 */ /* 0x000fea0003800000 */
.L_x_11176:
[----:B------:R-:W-:Y:S02]  /*13460*/  ULDC UR4, c[0x0][0xc3c] ;  /* 0x00030f0000047ab9 */ /* 0x000fe40000000800 */
[----:B------:R-:W-:-:S06]  /*13470*/  UISETP.GE.AND UP0, UPT, UR7, UR4, UPT ;  /* 0x000000040700728c */ /* 0x000fcc000bf06270 */
[----:B------:R-:W-:-:S13]  /*13480*/  PLOP3.LUT P0, PT, PT, PT, UP0, 0x80, 0x0 ;  /* 0x000000000000781c */ /* 0x000fda0003f0f008 */
[----:B------:R-:W-:Y:S05]  /*13490*/  @!P0 BRA `(.L_x_11190) ;  /* 0xfffffed800d48947 */ /* 0x000fea000383ffff */
[----:B------:R-:W-:Y:S05]  /*134a0*/  EXIT ;  /* 0x000000000000794d */ /* 0x000fea0003800000 */
.L_x_11085:
        /* <DEDUP_REMOVED lines=16> */
.L_x_11191:
        /* <DEDUP_REMOVED lines=44> */
.L_x_11195:
[----:B------:R-:W0:Y:S01]  /*13870*/  LDC R2, c[0x0][0xc3c] ;  /* 0x00030f00ff027b82 */ /* 0x000e220000000800 */
[----:B------:R-:W-:-:S06]  /*13880*/  UIADD3 UR4, UR4, 0x1f, URZ ;  /* 0x0000001f04047890 */ /* 0x000fcc000fffe03f */
[----:B0-----:R-:W-:-:S13]  /*13890*/  ISETP.LE.AND P6, PT, R2, UR4, PT ;  /* 0x0000000402007c0c */ /* 0x001fda000bfc3270 */
[----:B------:R-:W-:Y:S05]  /*138a0*/  @P6 BRA `(.L_x_11194) ;  /* 0x0000000800a46947 */ /* 0x000fea0003800000 */
[----:B------:R-:W-:-:S05]  /*138b0*/  VIADD R7, R0, UR4 ;  /* 0x0000000400077c36 */ /* 0x000fca0008000000 */
[----:B------:R-:W-:-:S13]  /*138c0*/  ISETP.GE.OR P6, PT, R7, R2, !P0 ;  /* 0x000000020700720c */ /* 0x000fda00047c6670 */
[----:B------:R-:W0:Y:S08]  /*138d0*/  @!P6 LDC.64 R4, c[0x0][0xc80] ;  /* 0x00032000ff04eb82 */ /* 0x000e300000000a00 */
[----:B------:R-:W1:Y:S01]  /*138e0*/  @!P6 LDC.64 R2, c[0x0][0xc78] ;  /* 0x00031e00ff02eb82 */ /* 0x000e620000000a00 */
[----:B0-----:R-:W-:-:S04]  /*138f0*/  @!P6 IMAD.WIDE R4, R7, 0x4, R4 ;  /* 0x000000040704e825 */ /* 0x001fc800078e0204 */
[----:B-1----:R-:W-:Y:S01]  /*13900*/  @!P6 IMAD.WIDE R2, R7, 0x4, R2 ;  /* 0x000000040702e825 */ /* 0x002fe200078e0202 */
[----:B------:R-:W-:-:S06]  /*13910*/  CS2R R6, SRZ ;  /* 0x0000000000067805 */ /* 0x000fcc000001ff00 */
[----:B------:R-:W2:Y:S04]  /*13920*/  @!P6 LDG.E R6, desc[UR56][R4.64] ;  /* 0x000000380406e981 */ /* 0x000ea8000c1e1900 */
        /* <DEDUP_REMOVED lines=22> */
.L_x_11193:
        /* <DEDUP_REMOVED lines=13> */
.L_x_11196:
[----:B-1----:R-:W-:Y:S02]  /*13b60*/  IMAD R24, R24, UR5, R3 ;  /* 0x0000000518187c24 */ /* 0x002fe4000f8e0203 */
[----:B------:R-:W-:-:S03]  /*13b70*/  VIADD R27, R27, UR4 ;  /* 0x000000041b1b7c36 */ /* 0x000fc60008000000 */
[----:B0-----:R-:W-:Y:S01]  /*13b80*/  IADD3 R5, -R24, UR6, RZ ;  /* 0x0000000618057c10 */ /* 0x001fe2000fffe1ff */
[----:B------:R-:W-:Y:S06]  /*13b90*/  @!P1 BRA `(.L_x_11197) ;  /* 0x0000000000e89947 */ /* 0x000fec0003800000 */
[-C--:B--2---:R-:W-:Y:S02]  /*13ba0*/  IABS R8, R6.reuse ;  /* 0x0000000600087213 */ /* 0x084fe40000000000 */
[----:B------:R-:W-:Y:S02]  /*13bb0*/  IABS R4, R7 ;  /* 0x0000000700047213 */ /* 0x000fe40000000000 */
[----:B------:R-:W0:Y:S01]  /*13bc0*/  I2F.RP R9, R8 ;  /* 0x0000000800097306 */ /* 0x000e220000209400 */
[----:B------:R-:W-:Y:S02]  /*13bd0*/  IABS R10, R5 ;  /* 0x00000005000a7213 */ /* 0x000fe40000000000 */
[----:B------:R-:W-:-:S05]  /*13be0*/  IABS R12, R6 ;  /* 0x00000006000c7213 */ /* 0x000fca0000000000 */
[----:B0-----:R-:W0:Y:S02]  /*13bf0*/  MUFU.RCP R9, R9 ;  /* 0x0000000900097308 */ /* 0x001e240000001000 */
[----:B0-----:R-:W-:-:S06]  /*13c00*/  VIADD R2, R9, 0xffffffe ;  /* 0x0ffffffe09027836 */ /* 0x001fcc0000000000 */
[----:B------:R-:W0:Y:S08]  /*13c10*/  I2F.RP R9, R4 ;  /* 0x0000000400097306 */ /* 0x000e300000209400 */
[----:B------:R1:W2:Y:S08]  /*13c20*/  F2I.FTZ.U32.TRUNC.NTZ R3, R2 ;  /* 0x0000000200037305 */ /* 0x0002b0000021f000 */
[----:B0-----:R-:W0:Y:S01]  /*13c30*/  MUFU.RCP R9, R9 ;  /* 0x0000000900097308 */ /* 0x001e220000001000 */
[----:B-1----:R-:W-:-:S02]  /*13c40*/  IMAD.MOV.U32 R2, RZ, RZ, RZ ;  /* 0x000000ffff027224 */ /* 0x002fc400078e00ff */
[----:B--2---:R-:W-:-:S04]  /*13c50*/  IMAD.MOV R11, RZ, RZ, -R3 ;  /* 0x000000ffff0b7224 */ /* 0x004fc800078e0a03 */
[----:B------:R-:W-:-:S04]  /*13c60*/  IMAD R11, R11, R8, RZ ;  /* 0x000000080b0b7224 */ /* 0x000fc800078e02ff */
[----:B------:R-:W-:-:S04]  /*13c70*/  IMAD.HI.U32 R3, R3, R11, R2 ;  /* 0x0000000b03037227 */ /* 0x000fc800078e0002 */
[----:B------:R-:W-:Y:S02]  /*13c80*/  IMAD.MOV R11, RZ, RZ, -R12 ;  /* 0x000000ffff0b7224 */ /* 0x000fe400078e0a0c */
[----:B------:R-:W-:-:S04]  /*13c90*/  IMAD.HI.U32 R2, R3, R10, RZ ;  /* 0x0000000a03027227 */ /* 0x000fc800078e00ff */
[----:B------:R-:W-:Y:S02]  /*13ca0*/  IMAD R3, R2, R11, R10 ;  /* 0x0000000b02037224 */ /* 0x000fe400078e020a */
[----:B0-----:R-:W-:-:S03]  /*13cb0*/  VIADD R10, R9, 0xffffffe ;  /* 0x0ffffffe090a7836 */ /* 0x001fc60000000000 */
[----:B------:R-:W-:-:S13]  /*13cc0*/  ISETP.GT.U32.AND P1, PT, R8, R3, PT ;  /* 0x000000030800720c */ /* 0x000fda0003f24070 */
[----:B------:R-:W-:Y:S02]  /*13cd0*/  @!P1 IMAD.IADD R3, R3, 0x1, -R8 ;  /* 0x0000000103039824 */ /* 0x000fe400078e0a08 */
[----:B------:R-:W-:Y:S01]  /*13ce0*/  @!P1 VIADD R2, R2, 0x1 ;  /* 0x0000000102029836 */ /* 0x000fe20000000000 */
[----:B------:R-:W-:Y:S02]  /*13cf0*/  ISETP.NE.AND P1, PT, R6, RZ, PT ;  /* 0x000000ff0600720c */ /* 0x000fe40003f25270 */
[----:B------:R-:W-:Y:S02]  /*13d00*/  ISETP.GE.U32.AND P0, PT, R3, R8, PT ;  /* 0x000000080300720c */ /* 0x000fe40003f06070 */
[----:B------:R-:W-:Y:S01]  /*13d10*/  LOP3.LUT R8, R5, R6, RZ, 0x3c, !PT ;  /* 0x0000000605087212 */ /* 0x000fe200078e3cff */
[----:B------:R-:W0:Y:S03]  /*13d20*/  F2I.FTZ.U32.TRUNC.NTZ R3, R10 ;  /* 0x0000000a00037305 */ /* 0x000e26000021f000 */
[----:B------:R-:W-:-:S07]  /*13d30*/  ISETP.GE.AND P2, PT, R8, RZ, PT ;  /* 0x000000ff0800720c */ /* 0x000fce0003f46270 */
        /* <DEDUP_REMOVED lines=32> */
.L_x_11197:
        /* <DEDUP_REMOVED lines=31> */
[----:B------:R-:W-:-:S03]  /*14130*/  IMAD R12, R4, R2, R5 ;  /* 0x00000002040c7224 */ /* 0x000fc600078e0205 */
[----:B------:R-:W-:-:S04]  /*14140*/  VIADDMNMX R7, R10, UR5, R7, PT ;  /* 0x000000050a077c46 */ /* 0x000fc8000b800107 */
[-C--:B------:R-:W-:Y:S01]  /*14150*/  IABS R9, R7.reuse ;  /* 0x0000000700097213 */ /* 0x080fe20000000000 */
[----:B------:R-:W-:Y:S01]  /*14160*/  IMAD.MOV R26, RZ, RZ, -R7 ;  /* 0x000000ffff1a7224 */ /* 0x000fe200078e0a07 */
[----:B------:R-:W-:Y:S02]  /*14170*/  IABS R4, R7 ;  /* 0x0000000700047213 */ /* 0x000fe40000000000 */
[----:B------:R-:W0:Y:S03]  /*14180*/  I2F.RP R10, R9 ;  /* 0x00000009000a7306 */ /* 0x000e260000209400 */
[----:B------:R-:W-:-:S05]  /*14190*/  IMAD.MOV R4, RZ, RZ, -R4 ;  /* 0x000000ffff047224 */ /* 0x000fca00078e0a04 */
[----:B0-----:R-:W0:Y:S02]  /*141a0*/  MUFU.RCP R10, R10 ;  /* 0x0000000a000a7308 */ /* 0x001e240000001000 */
[----:B0-----:R-:W-:-:S06]  /*141b0*/  VIADD R3, R10, 0xffffffe ;  /* 0x0ffffffe0a037836 */ /* 0x001fcc0000000000 */
[----:B------:R-:W0:Y:S02]  /*141c0*/  F2I.FTZ.U32.TRUNC.NTZ R3, R3 ;  /* 0x0000000300037305 */ /* 0x000e24000021f000 */
[----:B0-----:R-:W-:-:S04]  /*141d0*/  IMAD.MOV R11, RZ, RZ, -R3 ;  /* 0x000000ffff0b7224 */ /* 0x001fc800078e0a03 */
[----:B------:R-:W-:Y:S01]  /*141e0*/  IMAD.MOV.U32 R2, RZ, RZ, R11 ;  /* 0x000000ffff027224 */ /* 0x000fe200078e000b */
[----:B------:R-:W-:-:S03]  /*141f0*/  IABS R11, R12 ;  /* 0x0000000c000b7213 */ /* 0x000fc60000000000 */
[----:B------:R-:W-:Y:S02]  /*14200*/  IMAD R5, R2, R9, RZ ;  /* 0x0000000902057224 */ /* 0x000fe400078e02ff */
[----:B------:R-:W-:-:S04]  /*14210*/  IMAD.MOV.U32 R2, RZ, RZ, RZ ;  /* 0x000000ffff027224 */ /* 0x000fc800078e00ff */
[----:B------:R-:W-:Y:S01]  /*14220*/  IMAD.HI.U32 R2, R3, R5, R2 ;  /* 0x0000000503027227 */ /* 0x000fe200078e0002 */
[----:B------:R-:W-:-:S04]  /*14230*/  LOP3.LUT R3, R12, R7, RZ, 0x3c, !PT ;  /* 0x000000070c037212 */ /* 0x000fc800078e3cff */
[----:B------:R-:W-:Y:S01]  /*14240*/  ISETP.GE.AND P2, PT, R3, RZ, PT ;  /* 0x000000ff0300720c */ /* 0x000fe20003f46270 */
[----:B------:R-:W-:Y:S01]  /*14250*/  IMAD.HI.U32 R2, R2, R11, RZ ;  /* 0x0000000b02027227 */ /* 0x000fe200078e00ff */
[----:B------:R-:W-:-:S03]  /*14260*/  IADD3 R3, R8, 0x1000000, R12 ;  /* 0x0100000008037810 */ /* 0x000fc60007ffe00c */
        /* <DEDUP_REMOVED lines=9> */
[----:B------:R-:W-:-:S07]  /*14300*/  IMAD R26, R2, R26, R3 ;  /* 0x0000001a021a7224 */ /* 0x000fce00078e0203 */
.L_x_11198:
[----:B------:R-:W-:-:S05]  /*14310*/  LOP3.LUT R25, RZ, R2, RZ, 0x33, !PT ;  /* 0x00000002ff197212 */ /* 0x000fca00078e33ff */
[----:B------:R-:W-:Y:S01]  /*14320*/  IMAD.IADD R25, R6, 0x1, R25 ;  /* 0x0000000106197824 */ /* 0x000fe200078e0219 */
[----:B------:R-:W-:Y:S06]  /*14330*/  BRA `(.L_x_11199) ;  /* 0x0000000000147947 */ /* 0x000fec0003800000 */
.L_x_11194:
[----:B------:R-:W-:Y:S01]  /*14340*/  ULDC UR4, c[0x0][0xc3c] ;  /* 0x00030f0000047ab9 */ /* 0x000fe20000000800 */
[----:B------:R-:W-:Y:S02]  /*14350*/  IMAD.MOV.U32 R25, RZ, RZ, RZ ;  /* 0x000000ffff197224 */ /* 0x000fe400078e00ff */
[----:B------:R-:W-:Y:S02]  /*14360*/  IMAD.U32 R24, RZ, RZ, UR6 ;  /* 0x00000006ff187e24 */ /* 0x000fe4000f8e00ff */
[----:B------:R-:W-:Y:S02]  /*14370*/  IMAD.MOV.U32 R26, RZ, RZ, RZ ;  /* 0x000000ffff1a7224 */ /* 0x000fe400078e00ff */
[----:B------:R-:W-:-:S07]  /*14380*/  IMAD.U32 R27, RZ, RZ, UR4 ;  /* 0x00000004ff1b7e24 */ /* 0x000fce000f8e00ff */
.L_x_11199:
[----:B------:R-:W-:-:S13]  /*14390*/  ISETP.NE.AND P0, PT, R0, RZ, PT ;  /* 0x000000ff0000720c */ /* 0x000fda0003f05270 */
[----:B------:R-:W0:Y:S01]  /*143a0*/  @!P0 S2R R3, SR_CgaCtaId ;  /* 0x0000000000038919 */ /* 0x000e220000008800 */
[----:B------:R-:W-:-:S04]  /*143b0*/  @!P0 MOV R0, 0x400 ;  /* 0x0000040000008802 */ /* 0x000fc80000000f00 */
[----:B0-----:R-:W-:-:S05]  /*143c0*/  @!P0 LEA R0, R3, R0, 0x18 ;  /* 0x0000000003008211 */ /* 0x001fca00078ec0ff */
[----:B------:R0:W-:Y:S01]  /*143d0*/  @!P0 STS.128 [R0+0x2d8d0], R24 ;  /* 0x02d8d01800008388 */ /* 0x0001e20000000c00 */
[----:B------:R-:W-:Y:S06]  /*143e0*/  BAR.ARV 0x5, 0x200 ;  /* 0x0148000000007b1d */ /* 0x000fec0000002000 */
.L_x_11192:
[----:B------:R2:W-:Y:S01]  /*143f0*/  STL [R1+0x28], RZ ;  /* 0x000028ff01007387 */ /* 0x0005e20000100800 */
[----:B------:R-:W-:Y:S01]  /*14400*/  ULDC UR4, c[0x0][0xc3c] ;  /* 0x00030f0000047ab9 */ /* 0x000fe20000000800 */
[----:B------:R-:W-:Y:S01]  /*14410*/  IMAD.MOV.U32 R29, RZ, RZ, 0x1 ;  /* 0x00000001ff1d7424 */ /* 0x000fe200078e00ff */
[----:B-1----:R-:W-:Y:S01]  /*14420*/  ISETP.GE.AND P0, PT, R27, UR4, PT ;  /* 0x000000041b007c0c */ /* 0x002fe2000bf06270 */
[----:B------:R-:W-:-:S12]  /*14430*/  IMAD.MOV.U32 R23, RZ, RZ, RZ ;  /* 0x000000ffff177224 */ /* 0x000fd800078e00ff */
[----:B--2---:R-:W-:Y:S05]  /*14440*/  @P0 BRA `(.L_x_11200) ;  /* 0x0000005000600947 */ /* 0x004fea0003800000 */
[----:B------:R-:W1:Y:S01]  /*14450*/  S2R R3, SR_TID.X ;  /* 0x0000000000037919 */ /* 0x000e620000002100 */
[----:B------:R-:W2:Y:S01]  /*14460*/  S2UR UR5, SR_CgaCtaId ;  /* 0x00000000000579c3 */ /* 0x000ea20000008800 */
[----:B------:R-:W-:Y:S01]  /*14470*/  UMOV UR4, 0x400 ;  /* 0x0000040000047882 */ /* 0x000fe20000000000 */
[----:B------:R-:W-:Y:S01]  /*14480*/  BSSY B8, `(.L_x_11200) ;  /* 0x0000514000087945 */ /* 0x000fe20003800000 */
[----:B------:R3:W-:Y:S01]  /*14490*/  STL [R1+0x28], RZ ;  /* 0x000028ff01007387 */ /* 0x0007e20000100800 */
[----:B------:R-:W-:Y:S01]  /*144a0*/  IMAD.MOV.U32 R29, RZ, RZ, 0x1 ;  /* 0x00000001ff1d7424 */ /* 0x000fe200078e00ff */
[----:B------:R-:W-:Y:S01]  /*144b0*/  ULOP3.LUT UR36, UR44, 0x2, URZ, 0xfc, !UPT ;  /* 0x000000022c247892 */ /* 0x000fe2000f8efc3f */
[----:B------:R-:W-:Y:S01]  /*144c0*/  IMAD.MOV.U32 R23, RZ, RZ, RZ ;  /* 0x000000ffff177224 */ /* 0x000fe200078e00ff */
[----:B------:R-:W-:Y:S01]  /*144d0*/  ULDC UR37, c[0x0][0xc] ;  /* 0x0000030000257ab9 */ /* 0x000fe20000000800 */
[----:B--2---:R-:W-:-:S06]  /*144e0*/  ULEA UR4, UR5, UR4, 0x18 ;  /* 0x0000000405047291 */ /* 0x004fcc000f8ec03f */
[----:B------:R-:W-:Y:S01]  /*144f0*/  IMAD.U32 R17, RZ, RZ, UR4 ;  /* 0x00000004ff117e24 */ /* 0x000fe2000f8e00ff */
[C---:B-1----:R-:W-:Y:S01]  /*14500*/  LOP3.LUT R5, R3.reuse, 0x7f, RZ, 0xc0, !PT ;  /* 0x0000007f03057812 */ /* 0x042fe200078ec0ff */
[C---:B0-----:R-:W-:Y:S02]  /*14510*/  IMAD.SHL.U32 R0, R3.reuse, 0x8, RZ ;  /* 0x0000000803007824 */ /* 0x041fe400078e00ff */
[----:B------:R-:W-:Y:S01]  /*14520*/  IMAD.SHL.U32 R4, R3, 0x20, RZ ;  /* 0x0000002003047824 */ /* 0x000fe200078e00ff */
[----:B------:R-:W-:Y:S02]  /*14530*/  SHF.R.U32.HI R5, RZ, 0x2, R5 ;  /* 0x00000002ff057819 */ /* 0x000fe40000011605 */
[----:B------:R-:W-:Y:S02]  /*14540*/  LOP3.LUT R2, R0, 0xd8, RZ, 0xc0, !PT ;  /* 0x000000d800027812 */ /* 0x000fe400078ec0ff */
[----:B------:R-:W-:Y:S02]  /*14550*/  LOP3.LUT R6, R4, 0x60, RZ, 0xc0, !PT ;  /* 0x0000006004067812 */ /* 0x000fe400078ec0ff */
[----:B------:R-:W-:-:S02]  /*14560*/  LOP3.LUT R3, R2, 0x18, R3, 0x78, !PT ;  /* 0x0000001802037812 */ /* 0x000fc400078e7803 */
[----:B------:R-:W-:Y:S02]  /*14570*/  LOP3.LUT R4, R0, 0x18, RZ, 0xc0, !PT ;  /* 0x0000001800047812 */ /* 0x000fe400078ec0ff */
[----:B------:R-:W-:Y:S02]  /*14580*/  LOP3.LUT R2, R3, 0x320, R0, 0xf8, !PT ;  /* 0x0000032003027812 */ /* 0x000fe400078ef800 */
[----:B------:R-:W-:Y:S02]  /*14590*/  LOP3.LUT R0, R5, R6, RZ, 0xfc, !PT ;  /* 0x0000000605007212 */ /* 0x000fe400078efcff */
[----:B------:R-:W-:Y:S01]  /*145a0*/  LOP3.LUT R5, R4, 0x20, RZ, 0xfc, !PT ;  /* 0x0000002004057812 */ /* 0x000fe200078efcff */
[----:B------:R-:W-:Y:S01]  /*145b0*/  IMAD R0, R2, 0x2, R17 ;  /* 0x0000000202007824 */ /* 0x000fe200078e0211 */
[----:B------:R-:W-:-:S04]  /*145c0*/  LOP3.LUT R3, R4, 0x40, RZ, 0xfc, !PT ;  /* 0x0000004004037812 */ /* 0x000fc800078efcff */
[----:B------:R3:W-:Y:S03]  /*145d0*/  STL [R1+0x18], R0 ;  /* 0x0000180001007387 */ /* 0x0007e60000100800 */
.L_x_11271:
        /* <DEDUP_REMOVED lines=10> */
[----:B---3--:R-:W-:Y:S01]  /*14680*/  IMAD.MOV.U32 R0, RZ, RZ, RZ ;  /* 0x000000ffff007224 */ /* 0x008fe200078e00ff */
        /* <DEDUP_REMOVED lines=10> */
[----:B------:R-:W3:Y:S01]  /*14730*/  @P2 LDG.E R0, desc[UR56][R2.64] ;  /* 0x0000003802002981 */ /* 0x000ee2000c1e1900 */
[----:B-1----:R-:W-:-:S05]  /*14740*/  @P1 IMAD.WIDE R4, R27, 0x4, R4 ;  /* 0x000000041b041825 */ /* 0x002fca00078e0204 */
[----:B------:R0:W5:Y:S01]  /*14750*/  @P1 LDG.E R28, desc[UR56][R4.64] ;  /* 0x00000038041c1981 */ /* 0x000162000c1e1900 */
        /* <DEDUP_REMOVED lines=8> */
[----:B-1----:R-:W-:Y:S01]  /*147e0*/  IMAD.U32 R0, RZ, RZ, UR4 ;  /* 0x00000004ff007e24 */ /* 0x002fe2000f8e00ff */
[----:B------:R-:W-:Y:S06]  /*147f0*/  @P1 BRA `(.L_x_11201) ;  /* 0x0000000000181947 */ /* 0x000fec0003800000 */
[----:B------:R-:W-:Y:S02]  /*14800*/  ULDC UR4, c[0x0][0x288] ;  /* 0x0000a20000047ab9 */ /* 0x000fe40000000800 */
[----:B-----5:R-:W-:Y:S01]  /*14810*/  IMAD.U32 R28, RZ, RZ, UR4 ;  /* 0x00000004ff1c7e24 */ /* 0x020fe2000f8e00ff */
[----:B------:R-:W-:Y:S06]  /*14820*/  @!P2 BRA `(.L_x_11201) ;  /* 0x00000000000ca947 */ /* 0x000fec0003800000 */
[----:B0-----:R-:W2:Y:S04]  /*14830*/  LDG.E R5, desc[UR56][R2.64] ;  /* 0x0000003802057981 */ /* 0x001ea8000c1e1900 */
[----:B------:R-:W2:Y:S02]  /*14840*/  LDG.E R28, desc[UR56][R2.64+0x4] ;  /* 0x00000438021c7981 */ /* 0x000ea4000c1e1900 */
[----:B--2---:R-:W-:-:S07]  /*14850*/  IMAD.IADD R28, R28, 0x1, -R5 ;  /* 0x000000011c1c7824 */ /* 0x004fce00078e0a05 */
.L_x_11201:
        /* <DEDUP_REMOVED lines=8> */
.L_x_11202:
        /* <DEDUP_REMOVED lines=9> */
.L_x_11203:
[----:B-1----:R-:W1:Y:S01]  /*14970*/  LDC R2, c[0x0][0x448] ;  /* 0x00011200ff027b82 */ /* 0x002e620000000800 */
[----:B------:R-:W-:Y:S01]  /*14980*/  IMAD R25, R25, 0xc0, RZ ;  /* 0x000000c019197824 */ /* 0x000fe200078e02ff */
[----:B------:R-:W-:Y:S01]  /*14990*/  LOP3.LUT R16, R16, 0xfffffff7, RZ, 0xc0, !PT ;  /* 0xfffffff710107812 */ /* 0x000fe200078ec0ff */
[----:B-----5:R-:W-:Y:S02]  /*149a0*/  IMAD.IADD R7, R0, 0x1, -R19 ;  /* 0x0000000100077824 */ /* 0x020fe400078e0a13 */
[----:B------:R-:W-:-:S03]  /*149b0*/  VIADD R3, R25, 0xbf ;  /* 0x000000bf19037836 */ /* 0x000fc60000000000 */
[----:B------:R-:W-:Y:S01]  /*149c0*/  IADD3 R0, R7, 0x1, -R28 ;  /* 0x0000000107007810 */ /* 0x000fe20007ffe81c */
[----:B------:R2:W-:Y:S01]  /*149d0*/  STL [R1+0x8], R7 ;  /* 0x0000080701007387 */ /* 0x0005e20000100800 */
[----:B-1----:R-:W-:-:S13]  /*149e0*/  ISETP.NE.AND P2, PT, R2, 0x1, PT ;  /* 0x000000010200780c */ /* 0x002fda0003f45270 */
[----:B0-----:R-:W0:Y:S01]  /*149f0*/  @P2 LDC R4, c[0x0][0x44c] ;  /* 0x00011300ff042b82 */ /* 0x001e220000000800 */
[----:B------:R-:W-:-:S07]  /*14a00*/  @P2 LOP3.LUT R16, R16, 0x8, RZ, 0xfc, !PT ;  /* 0x0000000810102812 */ /* 0x000fce00078efcff */
[----:B------:R-:W1:Y:S01]  /*14a10*/  @P2 LDC R2, c[0x0][0x450] ;  /* 0x00011400ff022b82 */ /* 0x000e620000000800 */
[----:B0-----:R-:W-:-:S05]  /*14a20*/  @P2 IMAD.HI.U32 R5, R3, R4, RZ ;  /* 0x0000000403052227 */ /* 0x001fca00078e00ff */
[----:B-1----:R-:W-:-:S05]  /*14a30*/  @P2 SHF.R.U32.HI R3, RZ, R2, R5 ;  /* 0x00000002ff032219 */ /* 0x002fca0000011605 */
[----:B------:R-:W-:Y:S02]  /*14a40*/  IMAD.IADD R0, R0, 0x1, R3 ;  /* 0x0000000100007824 */ /* 0x000fe400078e0203 */
[----:B------:R-:W0:Y:S02]  /*14a50*/  LDC.64 R2, c[0x0][0x9e0] ;  /* 0x00027800ff027b82 */ /* 0x000e240000000a00 */
[----:B0-----:R-:W-:Y:S01]  /*14a60*/  ISETP.GE.AND P1, PT, R3, 0x1, PT ;  /* 0x000000010300780c */ /* 0x001fe20003f26270 */
[----:B------:R-:W-:-:S12]  /*14a70*/  IMAD.IADD R2, R0, 0x1, R2 ;  /* 0x0000000100027824 */ /* 0x000fd800078e0202 */
[----:B--2---:R-:W-:Y:S05]  /*14a80*/  @!P1 BRA `(.L_x_11204) ;  /* 0x0000000000489947 */ /* 0x004fea0003800000 */
        /* <DEDUP_REMOVED lines=11> */
.L_x_11206:
[----:B------:R-:W-:-:S13]  /*14b40*/  ISETP.NE.AND P0, PT, R3, 0x1, PT ;  /* 0x000000010300780c */ /* 0x000fda0003f05270 */
[----:B------:R-:W0:Y:S02]  /*14b50*/  @P0 LDC.64 R4, c[0x0][0x9e8] ;  /* 0x00027a00ff040b82 */ /* 0x000e240000000a00 */
[----:B0-----:R-:W-:-:S05]  /*14b60*/  @P0 IMAD.HI.U32 R4, R6, R4, RZ ;  /* 0x0000000406040227 */ /* 0x001fca00078e00ff */
[----:B------:R-:W-:-:S07]  /*14b70*/  @P0 SHF.R.U32.HI R6, RZ, R5, R4 ;  /* 0x00000005ff060219 */ /* 0x000fce0000011604 */
.L_x_11207:
[----:B------:R-:W-:Y:S05]  /*14b80*/  BSYNC B0 ;  /* 0x0000000000007941 */ /* 0x000fea0003800000 */
.L_x_11205:
[----:B------:R-:W-:-:S05]  /*14b90*/  IMAD R5, R6, R3, R3 ;  /* 0x0000000306057224 */ /* 0x000fca00078e0203 */
[----:B------:R-:W-:-:S07]  /*14ba0*/  VIMNMX R2, R2, R5, PT ;  /* 0x0000000502027248 */ /* 0x000fce0003fe0100 */
.L_x_11204:
[----:B------:R-:W0:Y:S01]  /*14bb0*/  @P2 LDC R4, c[0x0][0x44c] ;  /* 0x00011300ff042b82 */ /* 0x000e220000000800 */
[----:B------:R-:W-:-:S07]  /*14bc0*/  ULDC UR4, c[0x0][0x9dc] ;  /* 0x0002770000047ab9 */ /* 0x000fce0000000800 */
[----:B------:R-:W1:Y:S01]  /*14bd0*/  @P2 LDC R0, c[0x0][0x450] ;  /* 0x00011400ff002b82 */ /* 0x000e620000000800 */
[----:B0-----:R-:W-:-:S04]  /*14be0*/  @P2 IMAD.HI.U32 R5, R25, R4, RZ ;  /* 0x0000000419052227 */ /* 0x001fc800078e00ff */
[----:B------:R-:W-:Y:S01]  /*14bf0*/  IMAD.MOV.U32 R4, RZ, RZ, R25 ;  /* 0x000000ffff047224 */ /* 0x000fe200078e0019 */
[----:B-1----:R-:W-:Y:S01]  /*14c00*/  @P2 SHF.R.U32.HI R4, RZ, R0, R5 ;  /* 0x00000000ff042219 */ /* 0x002fe20000011605 */
[----:B------:R-:W-:Y:S02]  /*14c10*/  VIADD R0, R2, 0x7f ;  /* 0x0000007f02007836 */ /* 0x000fe40000000000 */
[----:B------:R-:W-:Y:S01]  /*14c20*/  VIADD R2, R7, 0x7f ;  /* 0x0000007f07027836 */ /* 0x000fe20000000000 */
[----:B------:R-:W-:Y:S02]  /*14c30*/  IADD3 R6, R4, R7, -R28 ;  /* 0x0000000704067210 */ /* 0x000fe40007ffe81c */
[----:B------:R-:W-:-:S04]  /*14c40*/  SHF.R.S32.HI R5, RZ, 0x1f, R0 ;  /* 0x0000001fff057819 */ /* 0x000fc80000011400 */
[----:B------:R-:W-:Y:S02]  /*14c50*/  LEA.HI R0, R5, R0, RZ, 0x7 ;  /* 0x0000000005007211 */ /* 0x000fe400078f38ff */
[----:B------:R-:W-:Y:S02]  /*14c60*/  SHF.R.S32.HI R5, RZ, 0x1f, R2 ;  /* 0x0000001fff057819 */ /* 0x000fe40000011402 */
[----:B------:R-:W-:Y:S02]  /*14c70*/  SHF.R.S32.HI R0, RZ, 0x7, R0 ;  /* 0x00000007ff007819 */ /* 0x000fe40000011400 */
[----:B------:R-:W-:Y:S01]  /*14c80*/  LEA.HI R5, R5, R2, RZ, 0x7 ;  /* 0x0000000205057211 */ /* 0x000fe200078f38ff */
[----:B------:R-:W-:-:S03]  /*14c90*/  VIADD R2, R6, -UR4 ;  /* 0x8000000406027c36 */ /* 0x000fc60008000000 */
[----:B------:R-:W-:-:S04]  /*14ca0*/  SHF.R.S32.HI R5, RZ, 0x7, R5 ;  /* 0x00000007ff057819 */ /* 0x000fc80000011405 */
        /* <DEDUP_REMOVED lines=12> */
.L_x_11210:
[----:B------:R-:W-:-:S13]  /*14d70*/  ISETP.NE.AND P0, PT, R3, 0x1, PT ;  /* 0x000000010300780c */ /* 0x000fda0003f05270 */
[----:B------:R-:W0:Y:S02]  /*14d80*/  @P0 LDC.64 R4, c[0x0][0x9e8] ;  /* 0x00027a00ff040b82 */ /* 0x000e240000000a00 */
[----:B0-----:R-:W-:-:S05]  /*14d90*/  @P0 IMAD.HI.U32 R4, R6, R4, RZ ;  /* 0x0000000406040227 */ /* 0x001fca00078e00ff */
[----:B------:R-:W-:-:S07]  /*14da0*/  @P0 SHF.R.U32.HI R6, RZ, R5, R4 ;  /* 0x00000005ff060219 */ /* 0x000fce0000011604 */
.L_x_11211:
[----:B------:R-:W-:Y:S05]  /*14db0*/  BSYNC B0 ;  /* 0x0000000000007941 */ /* 0x000fea0003800000 */
.L_x_11209:
[----:B------:R-:W-:-:S05]  /*14dc0*/  IMAD R3, R6, R3, RZ ;  /* 0x0000000306037224 */ /* 0x000fca00078e02ff */
[----:B------:R-:W-:-:S07]  /*14dd0*/  VIMNMX R2, R2, R3, !PT ;  /* 0x0000000302027248 */ /* 0x000fce0007fe0100 */
.L_x_11208:
[C---:B------:R-:W-:Y:S01]  /*14de0*/  LOP3.LUT R3, R26.reuse, 0xff000000, RZ, 0xc0, !PT ;  /* 0xff0000001a037812 */ /* 0x040fe200078ec0ff */
[----:B------:R-:W-:Y:S01]  /*14df0*/  BSSY B0, `(.L_x_11212) ;  /* 0x0000029000007945 */ /* 0x000fe20003800000 */
[----:B------:R-:W-:Y:S02]  /*14e00*/  LOP3.LUT R4, R26, 0xff0000, RZ, 0xc0, !PT ;  /* 0x00ff00001a047812 */ /* 0x000fe400078ec0ff */
[----:B------:R-:W-:-:S04]  /*14e10*/  SHF.R.U32.HI R3, RZ, 0x8, R3 ;  /* 0x00000008ff037819 */ /* 0x000fc80000011603 */
[----:B------:R-:W-:Y:S02]  /*14e20*/  LEA.HI R4, R4, R3, RZ, 0x10 ;  /* 0x0000000304047211 */ /* 0x000fe400078f80ff */
[----:B------:R-:W-:-:S04]  /*14e30*/  SHF.R.S32.HI R3, RZ, 0x1f, R2 ;  /* 0x0000001fff037819 */ /* 0x000fc80000011402 */
[----:B------:R-:W-:Y:S01]  /*14e40*/  LEA.HI R3, R3, R2, RZ, 0x7 ;  /* 0x0000000203037211 */ /* 0x000fe200078f38ff */
[----:B------:R-:W-:-:S03]  /*14e50*/  IMAD.MOV.U32 R2, RZ, RZ, RZ ;  /* 0x000000ffff027224 */ /* 0x000fc600078e00ff */
[----:B------:R-:W-:-:S04]  /*14e60*/  SHF.R.S32.HI R3, RZ, 0x7, R3 ;  /* 0x00000007ff037819 */ /* 0x000fc80000011403 */
[----:B------:R-:W-:-:S04]  /*14e70*/  VIMNMX R5, RZ, R3, !PT ;  /* 0x00000003ff057248 */ /* 0x000fc80007fe0100 */
[----:B------:R-:W-:-:S13]  /*14e80*/  ISETP.GT.AND P0, PT, R0, R5, PT ;  /* 0x000000050000720c */ /* 0x000fda0003f04270 */
[----:B------:R-:W-:Y:S05]  /*14e90*/  @!P0 BRA `(.L_x_11213) ;  /* 0x0000000000788947 */ /* 0x000fea0003800000 */
[----:B------:R-:W-:-:S04]  /*14ea0*/  SHF.R.U32.HI R6, RZ, 0x10, R4 ;  /* 0x00000010ff067819 */ /* 0x000fc80000011604 */
[----:B------:R-:W-:-:S13]  /*14eb0*/  ISETP.NE.AND P0, PT, R6, RZ, PT ;  /* 0x000000ff0600720c */ /* 0x000fda0003f05270 */
[----:B------:R-:W0:Y:S02]  /*14ec0*/  @!P0 LDC R6, c[0x0][0x9f0] ;  /* 0x00027c00ff068b82 */ /* 0x000e240000000800 */
[----:B0-----:R-:W-:Y:S02]  /*14ed0*/  IABS R8, R6 ;  /* 0x0000000600087213 */ /* 0x001fe40000000000 */
        /* <DEDUP_REMOVED lines=26> */
.L_x_11213:
[----:B------:R-:W-:Y:S05]  /*15080*/  BSYNC B0 ;  /* 0x0000000000007941 */ /* 0x000fea0003800000 */
.L_x_11212:
[----:B------:R-:W-:Y:S01]  /*15090*/  LOP3.LUT R4, R4, 0xff, RZ, 0xc0, !PT ;  /* 0x000000ff04047812 */ /* 0x000fe200078ec0ff */
[----:B------:R-:W-:Y:S04]  /*150a0*/  BSSY B7, `(.L_x_11214) ;  /* 0x000034d000077945 */ /* 0x000fe80003800000 */
[----:B------:R-:W-:-:S05]  /*150b0*/  IMAD R3, R4, R2, R5 ;  /* 0x0000000204037224 */ /* 0x000fca00078e0205 */
        /* <DEDUP_REMOVED lines=22> */
.L_x_11215:
        /* <DEDUP_REMOVED lines=20> */
.L_x_11218:
[----:B------:R-:W-:Y:S05]  /*15360*/  BSYNC B6 ;  /* 0x0000000000067941 */ /* 0x000fea0003800000 */
.L_x_11217:
        /* <DEDUP_REMOVED lines=20> */
.L_x_11221:
        /* <DEDUP_REMOVED lines=15> */
.L_x_11220:
[----:B------:R-:W-:Y:S05]  /*155a0*/  BSYNC B6 ;  /* 0x0000000000067941 */ /* 0x000fea0003800000 */
.L_x_11219:
[----:B------:R-:W-:Y:S01]  /*155b0*/  ULDC.64 UR4, c[0x0][0x9f8] ;  /* 0x00027e0000047ab9 */ /* 0x000fe20000000a00 */
[----:B------:R-:W2:Y:S01]  /*155c0*/  LDL R18, [R1+0x8] ;  /* 0x0000080001127983 */ /* 0x000ea20000100800 */
[----:B------:R-:W-:Y:S01]  /*155d0*/  ISETP.NE.U32.AND P0, PT, RZ, UR4, PT ;  /* 0x00000004ff007c0c */ /* 0x000fe2000bf05070 */
[----:B------:R-:W-:Y:S01]  /*155e0*/  IMAD.MOV.U32 R7, RZ, RZ, R27 ;  /* 0x000000ffff077224 */ /* 0x000fe200078e001b */
[----:B------:R-:W0:Y:S01]  /*155f0*/  LDC R6, c[0x0][0x430] ;  /* 0x00010c00ff067b82 */ /* 0x000e220000000800 */
[----:B------:R-:W1:Y:S01]  /*15600*/  S2R R21, SR_TID.X ;  /* 0x0000000000157919 */ /* 0x000e620000002100 */
[----:B------:R-:W-:Y:S01]  /*15610*/  ISETP.NE.AND.EX P0, PT, RZ, UR5, PT, P0 ;  /* 0x00000005ff007c0c */ /* 0x000fe2000bf05300 */
[----:B------:R-:W3:Y:S01]  /*15620*/  S2R R20, SR_TID.X ;  /* 0x0000000000147919 */ /* 0x000ee20000002100 */
[----:B------:R-:W-:Y:S01]  /*15630*/  VIADD R22, R22, 0xffffffff ;  /* 0xffffffff16167836 */ /* 0x000fe20000000000 */
[----:B------:R-:W-:Y:S01]  /*15640*/  LOP3.LUT R16, R16, 0xffffffdf, RZ, 0xc0, !PT ;  /* 0xffffffdf10107812 */ /* 0x000fe200078ec0ff */
[----:B------:R-:W-:-:S09]  /*15650*/  ULDC UR4, c[0x0][0x2f4] ;  /* 0x0000bd0000047ab9 */ /* 0x000fd20000000800 */
[----:B------:R-:W4:Y:S02]  /*15660*/  @P0 LDC.64 R2, c[0x0][0x9f8] ;  /* 0x00027e00ff020b82 */ /* 0x000f240000000a00 */
[----:B----4-:R-:W-:-:S05]  /*15670*/  @P0 IMAD.WIDE R2, R27, 0x4, R2 ;  /* 0x000000041b020825 */ /* 0x010fca00078e0202 */
[----:B------:R4:W2:Y:S01]  /*15680*/  @P0 LDG.E R7, desc[UR56][R2.64] ;  /* 0x0000003802070981 */ /* 0x0008a2000c1e1900 */
[----:B0-----:R-:W-:Y:S01]  /*15690*/  ISETP.NE.AND P1, PT, R6, 0x1, PT ;  /* 0x000000010600780c */ /* 0x001fe20003f25270 */
[----:B-1----:R-:W-:Y:S01]  /*156a0*/  IMAD.SHL.U32 R21, R21, 0x20, RZ ;  /* 0x0000002015157824 */ /* 0x002fe200078e00ff */
[----:B---3--:R-:W-:Y:S01]  /*156b0*/  LOP3.LUT R20, R20, 0x7f, RZ, 0xc0, !PT ;  /* 0x0000007f14147812 */ /* 0x008fe200078ec0ff */
[----:B------:R-:W-:Y:S01]  /*156c0*/  IMAD.SHL.U32 R9, R22, 0x80, RZ ;  /* 0x0000008016097824 */ /* 0x000fe200078e00ff */
[----:B------:R-:W0:Y:S02]  /*156d0*/  S2R R8, SR_TID.X ;  /* 0x0000000000087919 */ /* 0x000e240000002100 */
[----:B------:R-:W-:Y:S02]  /*156e0*/  SHF.R.U32.HI R20, RZ, 0x2, R20 ;  /* 0x00000002ff147819 */ /* 0x000fe40000011614 */
[----:B------:R-:W-:-:S04]  /*156f0*/  LOP3.LUT R21, R21, 0x60, RZ, 0xc0, !PT ;  /* 0x0000006015157812 */ /* 0x000fc800078ec0ff */
[----:B------:R-:W-:Y:S01]  /*15700*/  LOP3.LUT R0, R9, R20, R21, 0xfe, !PT ;  /* 0x0000001409007212 */ /* 0x000fe200078efe15 */
[----:B----4-:R-:W1:Y:S01]  /*15710*/  @P1 LDC R3, c[0x0][0x434] ;  /* 0x00010d00ff031b82 */ /* 0x010e620000000800 */
[----:B------:R-:W-:-:S07]  /*15720*/  @P1 LOP3.LUT R16, R16, 0x20, RZ, 0xfc, !PT ;  /* 0x0000002010101812 */ /* 0x000fce00078efcff */
[----:B------:R-:W3:Y:S01]  /*15730*/  @P1 LDC R2, c[0x0][0x438] ;  /* 0x00010e00ff021b82 */ /* 0x000ee20000000800 */
[----:B------:R-:W-:Y:S01]  /*15740*/  LOP3.LUT R16, R16, 0xfffffffb, RZ, 0xc0, !PT ;  /* 0xfffffffb10107812 */ /* 0x000fe200078ec0ff */
[----:B------:R-:W-:Y:S01]  /*15750*/  UMOV UR5, 0xffffffff ;  /* 0xffffffff00057882 */ /* 0x000fe20000000000 */
[----:B------:R-:W-:Y:S02]  /*15760*/  LOP3.LUT R26, R26, 0xffff, RZ, 0xc0, !PT ;  /* 0x0000ffff1a1a7812 */ /* 0x000fe400078ec0ff */
[C---:B--2---:R-:W-:Y:S01]  /*15770*/  ISETP.GE.AND P0, PT, R0.reuse, R18, PT ;  /* 0x000000120000720c */ /* 0x044fe20003f06270 */
[----:B------:R-:W-:Y:S02]  /*15780*/  IMAD.IADD R0, R0, 0x1, R19 ;  /* 0x0000000100007824 */ /* 0x000fe400078e0213 */
[----:B0-----:R-:W-:Y:S02]  /*15790*/  IMAD.SHL.U32 R18, R8, 0x8, RZ ;  /* 0x0000000808127824 */ /* 0x001fe400078e00ff */
[----:B-1----:R-:W-:-:S03]  /*157a0*/  @P1 IMAD.HI.U32 R3, R0, R3, RZ ;  /* 0x0000000300031227 */ /* 0x002fc600078e00ff */
[----:B------:R-:W-:Y:S01]  /*157b0*/  LOP3.LUT R18, R18, 0x18, RZ, 0xc0, !PT ;  /* 0x0000001812127812 */ /* 0x000fe200078ec0ff */
[----:B------:R-:W-:Y:S01]  /*157c0*/  IMAD.MOV.U32 R4, RZ, RZ, R0 ;  /* 0x000000ffff047224 */ /* 0x000fe200078e0000 */
[----:B---3--:R-:W-:-:S03]  /*157d0*/  @P1 SHF.R.U32.HI R4, RZ, R2, R3 ;  /* 0x00000002ff041219 */ /* 0x008fc60000011603 */
[----:B------:R-:W0:Y:S02]  /*157e0*/  @!P0 LDC.64 R2, c[0x0][0x428] ;  /* 0x00010a00ff028b82 */ /* 0x000e240000000a00 */
[----:B------:R-:W-:-:S04]  /*157f0*/  IMAD.MOV R5, RZ, RZ, -R4 ;  /* 0x000000ffff057224 */ /* 0x000fc800078e0a04 */
[----:B------:R-:W-:Y:S01]  /*15800*/  IMAD R0, R6, R5, R0 ;  /* 0x0000000506007224 */ /* 0x000fe200078e0200 */
[--C-:B------:R-:W-:Y:S02]  /*15810*/  @!P0 SHF.R.S32.HI R5, RZ, 0x1f, R4.reuse ;  /* 0x0000001fff058819 */ /* 0x100fe40000011404 */
[----:B------:R-:W-:Y:S01]  /*15820*/  SHF.R.S32.HI R6, RZ, 0x1f, R7 ;  /* 0x0000001fff067819 */ /* 0x000fe20000011407 */
[----:B------:R-:W-:Y:S01]  /*15830*/  STL [R1+0x4], R7 ;  /* 0x0000040701007387 */ /* 0x000fe20000100800 */
[----:B0-----:R-:W-:-:S03]  /*15840*/  @!P0 IMAD.WIDE.U32 R4, R7, R2, R4 ;  /* 0x0000000207048225 */ /* 0x001fc600078e0004 */
[----:B------:R0:W-:Y:S02]  /*15850*/  STL [R1+0x14], R6 ;  /* 0x0000140601007387 */ /* 0x0001e40000100800 */
[----:B0-----:R-:W-:-:S04]  /*15860*/  @!P0 IMAD R6, R6, R2, RZ ;  /* 0x0000000206068224 */ /* 0x001fc800078e02ff */
[----:B------:R-:W-:Y:S02]  /*15870*/  @!P0 IMAD R6, R7, R3, R6 ;  /* 0x0000000307068224 */ /* 0x000fe400078e0206 */
[----:B------:R-:W0:Y:S01]  /*15880*/  @!P0 LDC.64 R2, c[0x0][0x418] ;  /* 0x00010600ff028b82 */ /* 0x000e220000000a00 */
[C---:B------:R-:W-:Y:S01]  /*15890*/  ISETP.GE.AND P2, PT, R18.reuse, UR4, PT ;  /* 0x0000000412007c0c */ /* 0x040fe2000bf46270 */
[----:B------:R-:W-:Y:S01]  /*158a0*/  @!P0 IMAD.IADD R5, R5, 0x1, R6 ;  /* 0x0000000105058824 */ /* 0x000fe200078e0206 */
[C---:B------:R-:W-:Y:S02]  /*158b0*/  LOP3.LUT R10, R18.reuse, 0x20, RZ, 0xfc, !PT ;  /* 0x00000020120a7812 */ /* 0x040fe400078efcff */
[----:B------:R-:W-:-:S09]  /*158c0*/  LOP3.LUT R8, R18, 0x40, RZ, 0xfc, !PT ;  /* 0x0000004012087812 */ /* 0x000fd200078efcff */
[----:B------:R-:W-:Y:S02]  /*158d0*/  @P2 LOP3.LUT R16, R16, 0x4, RZ, 0xfc, !PT ;  /* 0x0000000410102812 */ /* 0x000fe400078efcff */
[----:B0-----:R-:W-:Y:S01]  /*158e0*/  @!P0 LEA R6, P1, R4, R2, 0x2 ;  /* 0x0000000204068211 */ /* 0x001fe200078210ff */
[----:B------:R-:W-:-:S03]  /*158f0*/  IMAD.MOV.U32 R2, RZ, RZ, RZ ;  /* 0x000000ffff027224 */ /* 0x000fc600078e00ff */
[----:B------:R-:W-:Y:S02]  /*15900*/  @!P0 LEA.HI.X R7, R4, R3, R5, 0x2, P1 ;  /* 0x0000000304078211 */ /* 0x000fe400008f1405 */
[----:B------:R-:W-:-:S03]  /*15910*/  ISETP.GE.AND P1, PT, R10, UR4, PT ;  /* 0x000000040a007c0c */ /* 0x000fc6000bf26270 */
[----:B------:R0:W5:Y:S01]  /*15920*/  @!P0 LDG.E R2, desc[UR56][R6.64] ;  /* 0x0000003806028981 */ /* 0x000162000c1e1900 */
[----:B------:R-:W-:Y:S01]  /*15930*/  ISETP.GE.AND P0, PT, R8, UR4, PT ;  /* 0x0000000408007c0c */ /* 0x000fe2000bf06270 */
[----:B------:R-:W-:Y:S01]  /*15940*/  IMAD.U32 R3, RZ, RZ, UR36 ;  /* 0x00000024ff037e24 */ /* 0x000fe2000f8e00ff */
[----:B------:R-:W-:-:S07]  /*15950*/  LOP3.LUT R16, R16, 0xfffffffd, RZ, 0xc0, !PT ;  /* 0xfffffffd10107812 */ /* 0x000fce00078ec0ff */
[----:B------:R-:W-:-:S04]  /*15960*/  @P1 LOP3.LUT R16, R16, 0x2, RZ, 0xfc, !PT ;  /* 0x0000000210101812 */ /* 0x000fc800078efcff */
[----:B------:R-:W-:-:S04]  /*15970*/  LOP3.LUT R16, R16, 0xfffffffe, RZ, 0xc0, !PT ;  /* 0xfffffffe10107812 */ /* 0x000fc800078ec0ff */
[----:B------:R-:W-:Y:S01]  /*15980*/  @P0 LOP3.LUT R16, R16, 0x1, RZ, 0xfc, !PT ;  /* 0x0000000110100812 */ /* 0x000fe200078efcff */
[----:B0-----:R-:W-:Y:S06]  /*15990*/  BRA.DIV UR5, `(.L_x_11222) ;  /* 0x0000004205c87947 */ /* 0x001fec000b800000 */
.L_x_11288:
[----:B------:R-:W-:Y:S02]  /*159a0*/  ISETP.NE.AND P0, PT, R3, 0x3, PT ;  /* 0x000000030300780c */ /* 0x000fe40003f05270 */
[----:B------:R-:W-:-:S11]  /*159b0*/  LOP3.LUT R16, R16, 0xffffffef, RZ, 0xc0, !PT ;  /* 0xffffffef10107812 */ /* 0x000fd600078ec0ff */
[----:B------:R-:W-:Y:S01]  /*159c0*/  @P0 LOP3.LUT R16, R16, 0x10, RZ, 0xfc, !PT ;  /* 0x0000001010100812 */ /* 0x000fe200078efcff */
[----:B------:R-:W-:Y:S06]  /*159d0*/  @!P0 BRA `(.L_x_11223) ;  /* 0x0000000000048947 */ /* 0x000fec0003800000 */
[----:B------:R-:W-:Y:S01]  /*159e0*/  BPT.TRAP 0x1 ;  /* 0x000000040000795c */ /* 0x000fe20000300000 */
.L_x_11223:
        /* <DEDUP_REMOVED lines=23> */
.L_x_11289:
[----:B------:R-:W-:Y:S05]  /*15b60*/  BSYNC B0 ;  /* 0x0000000000007941 */ /* 0x000fea0003800000 */
.L_x_11224:
[----:B------:R-:W0:Y:S01]  /*15b70*/  LDL R14, [R1+0x8] ;  /* 0x00000800010e7983 */ /* 0x000e220000100800 */
[----:B------:R-:W-:Y:S01]  /*15b80*/  ULDC.64 UR4, c[0x0][0x300] ;  /* 0x0000c00000047ab9 */ /* 0x000fe20000000a00 */
[----:B------:R-:W-:Y:S01]  /*15b90*/  ULDC.64 UR6, c[0x0][0x2e8] ;  /* 0x0000ba0000067ab9 */ /* 0x000fe20000000a00 */
[----:B------:R-:W-:Y:S01]  /*15ba0*/  IMAD R3, R3, UR4, RZ ;  /* 0x0000000403037c24 */ /* 0x000fe2000f8e02ff */
[----:B------:R-:W1:Y:S01]  /*15bb0*/  S2R R11, SR_TID.X ;  /* 0x00000000000b7919 */ /* 0x000e620000002100 */
[----:B------:R-:W-:Y:S01]  /*15bc0*/  IMAD.WIDE.U32 R6, R0, UR4, RZ ;  /* 0x0000000400067c25 */ /* 0x000fe2000f8e00ff */
[----:B------:R-:W-:Y:S01]  /*15bd0*/  LOP3.LUT P4, RZ, R16, 0x4, RZ, 0xc0, !PT ;  /* 0x0000000410ff7812 */ /* 0x000fe2000788c0ff */
[----:B------:R-:W2:Y:S02]  /*15be0*/  S2R R10, SR_TID.X ;  /* 0x00000000000a7919 */ /* 0x000ea40000002100 */
[----:B------:R-:W-:Y:S01]  /*15bf0*/  IMAD R3, R0, UR5, R3 ;  /* 0x0000000500037c24 */ /* 0x000fe2000f8e0203 */
[----:B------:R-:W-:Y:S01]  /*15c00*/  ULDC.64 UR4, c[0x0][0x310] ;  /* 0x0000c40000047ab9 */ /* 0x000fe20000000a00 */
[----:B------:R-:W-:Y:S01]  /*15c10*/  LOP3.LUT P3, RZ, R16, 0x2, RZ, 0xc0, !PT ;  /* 0x0000000210ff7812 */ /* 0x000fe2000786c0ff */
[----:B------:R-:W-:Y:S01]  /*15c20*/  IMAD R8, R8, UR4, RZ ;  /* 0x0000000408087c24 */ /* 0x000fe2000f8e02ff */
[----:B------:R-:W-:Y:S01]  /*15c30*/  LOP3.LUT P2, RZ, R16, 0x1, RZ, 0xc0, !PT ;  /* 0x0000000110ff7812 */ /* 0x000fe2000784c0ff */
[----:B------:R-:W-:-:S02]  /*15c40*/  IMAD.IADD R7, R7, 0x1, R3 ;  /* 0x0000000107077824 */ /* 0x000fc400078e0203 */
[----:B------:R-:W-:-:S04]  /*15c50*/  IMAD.WIDE.U32 R6, R2, UR4, R6 ;  /* 0x0000000402067c25 */ /* 0x000fc8000f8e0006 */
[----:B------:R-:W-:Y:S01]  /*15c60*/  IMAD R2, R2, UR5, R8 ;  /* 0x0000000502027c24 */ /* 0x000fe2000f8e0208 */
[----:B------:R-:W-:-:S03]  /*15c70*/  ULDC.64 UR4, c[0x0][0x308] ;  /* 0x0000c20000047ab9 */ /* 0x000fc60000000a00 */
[----:B------:R-:W-:Y:S02]  /*15c80*/  IMAD.IADD R3, R7, 0x1, R2 ;  /* 0x0000000107037824 */ /* 0x000fe400078e0202 */
[----:B------:R-:W-:-:S04]  /*15c90*/  IMAD.MOV.U32 R2, RZ, RZ, R6 ;  /* 0x000000ffff027224 */ /* 0x000fc800078e0006 */
[C---:B------:R-:W-:Y:S01]  /*15ca0*/  IMAD.WIDE.U32 R2, R26.reuse, UR4, R2 ;  /* 0x000000041a027c25 */ /* 0x040fe2000f8e0002 */
[----:B------:R-:W-:Y:S01]  /*15cb0*/  UMOV UR4, 0xffffffff ;  /* 0xffffffff00047882 */ /* 0x000fe20000000000 */
[----:B-1----:R-:W-:Y:S02]  /*15cc0*/  LOP3.LUT R13, R11, 0x7f, RZ, 0xc0, !PT ;  /* 0x0000007f0b0d7812 */ /* 0x002fe400078ec0ff */
[----:B------:R-:W-:Y:S01]  /*15cd0*/  IMAD R6, R26, UR5, R3 ;  /* 0x000000051a067c24 */ /* 0x000fe2000f8e0203 */
[----:B------:R-:W-:Y:S01]  /*15ce0*/  LEA R0, P0, R2, UR6, 0x1 ;  /* 0x0000000602007c11 */ /* 0x000fe2000f8008ff */
[C---:B--2---:R-:W-:Y:S01]  /*15cf0*/  IMAD.SHL.U32 R11, R10.reuse, 0x8, RZ ;  /* 0x000000080a0b7824 */ /* 0x044fe200078e00ff */
[----:B------:R-:W-:Y:S01]  /*15d00*/  SHF.R.U32.HI R13, RZ, 0x2, R13 ;  /* 0x00000002ff0d7819 */ /* 0x000fe2000001160d */
[----:B------:R-:W-:Y:S01]  /*15d10*/  IMAD.SHL.U32 R12, R10, 0x8, RZ ;  /* 0x000000080a0c7824 */ /* 0x000fe200078e00ff */
[----:B------:R-:W-:Y:S02]  /*15d20*/  LEA.HI.X R6, R2, UR7, R6, 0x1, P0 ;  /* 0x0000000702067c11 */ /* 0x000fe400080f0c06 */
[----:B------:R-:W-:-:S04]  /*15d30*/  LOP3.LUT R11, R11, 0xd8, RZ, 0xc0, !PT ;  /* 0x000000d80b0b7812 */ /* 0x000fc800078ec0ff */
[----:B------:R-:W-:Y:S01]  /*15d40*/  LOP3.LUT R11, R11, 0x18, R10, 0x78, !PT ;  /* 0x000000180b0b7812 */ /* 0x000fe200078e780a */
[----:B------:R-:W-:-:S03]  /*15d50*/  IMAD.SHL.U32 R10, R10, 0x8, RZ ;  /* 0x000000080a0a7824 */ /* 0x000fc600078e00ff */
[----:B------:R-:W-:Y:S02]  /*15d60*/  LOP3.LUT R11, R11, 0x320, R12, 0xf8, !PT ;  /* 0x000003200b0b7812 */ /* 0x000fe400078ef80c */
[----:B------:R-:W-:-:S03]  /*15d70*/  LOP3.LUT R10, R10, 0x18, RZ, 0xc0, !PT ;  /* 0x000000180a0a7812 */ /* 0x000fc600078ec0ff */
[----:B------:R-:W-:Y:S01]  /*15d80*/  IMAD R7, R23, 0x3000, R11 ;  /* 0x0000300017077824 */ /* 0x000fe200078e020b */
[----:B0-----:R-:W-:-:S04]  /*15d90*/  IADD3 R5, -R13, R14, -R9 ;  /* 0x0000000e0d057210 */ /* 0x001fc80007ffe909 */
        /* <DEDUP_REMOVED lines=40> */
.L_x_11299:
[----:B------:R-:W-:-:S13]  /*16020*/  ISETP.GE.AND P0, PT, R5, 0x61, PT ;  /* 0x000000610500780c */ /* 0x000fda0003f06270 */
[----:B01----:R-:W-:Y:S01]  /*16030*/  @P0 LEA R2, P1, R10, R0, 0x1 ;  /* 0x000000000a020211 */ /* 0x003fe200078208ff */
        /* <DEDUP_REMOVED lines=10> */
.L_x_11227:
        /* <DEDUP_REMOVED lines=11> */
.L_x_11228:
[----:B0-----:R0:W5:Y:S01]  /*16190*/  LDL.LU R3, [R1] ;  /* 0x0000000001037983 */ /* 0x0011620000300800 */
[----:B------:R0:W-:Y:S02]  /*161a0*/  SYNCS.ARRIVE.TRANS64.A1T0 RZ, [R4+URZ+0x2d830], RZ ;  /* 0x02d830ff04ff79a7 */ /* 0x0001e4000810003f */
[----:B------:R-:W-:Y:S05]  /*161b0*/  WARPSYNC.ALL ;  /* 0x0000000000007948 */ /* 0x000fea0003800000 */
[----:B------:R-:W-:Y:S01]  /*161c0*/  ULDC.64 UR4, c[0x0][0x298] ;  /* 0x0000a60000047ab9 */ /* 0x000fe20000000a00 */
[----:B------:R-:W-:Y:S01]  /*161d0*/  VIADD R2, R17, 0xc400 ;  /* 0x0000c40011027836 */ /* 0x000fe20000000000 */
[----:B------:R-:W-:Y:S01]  /*161e0*/  BSSY B6, `(.L_x_11229) ;  /* 0x000001b000067945 */ /* 0x000fe20003800000 */
[----:B------:R-:W-:Y:S03]  /*161f0*/  BAR.SYNC.DEFER_BLOCKING 0x8, 0x200 ;  /* 0x0208000000007b1d */ /* 0x000fe60000010000 */
[----:B------:R-:W-:-:S02]  /*16200*/  LOP3.LUT P0, RZ, R2, 0x1bf, RZ, 0xc0, !PT ;  /* 0x000001bf02ff7812 */ /* 0x000fc4000780c0ff */
[----:B-----5:R-:W-:Y:S01]  /*16210*/  SHF.R.S32.HI R0, RZ, 0x1f, R3 ;  /* 0x0000001fff007819 */ /* 0x020fe20000011403 */
[----:B0-----:R-:W-:-:S04]  /*16220*/  IMAD.WIDE.U32 R4, R3, UR4, RZ ;  /* 0x0000000403047c25 */ /* 0x001fc8000f8e00ff */
[----:B------:R-:W-:Y:S01]  /*16230*/  IMAD R0, R0, UR4, RZ ;  /* 0x0000000400007c24 */ /* 0x000fe2000f8e02ff */
[----:B------:R0:W-:Y:S03]  /*16240*/  STL.64 [R1+0x20], R4 ;  /* 0x0000200401007387 */ /* 0x0001e60000100a00 */
[----:B------:R-:W-:-:S04]  /*16250*/  IMAD R0, R3, UR5, R0 ;  /* 0x0000000503007c24 */ /* 0x000fc8000f8e0200 */
[----:B------:R-:W-:-:S05]  /*16260*/  IMAD.IADD R0, R5, 0x1, R0 ;  /* 0x0000000105007824 */ /* 0x000fca00078e0200 */
[----:B------:R0:W-:Y:S01]  /*16270*/  STL [R1], R0 ;  /* 0x0000000001007387 */ /* 0x0001e20000100800 */
        /* <DEDUP_REMOVED lines=17> */
.L_x_11230:
[----:B------:R-:W-:Y:S05]  /*16390*/  BSYNC B6 ;  /* 0x0000000000067941 */ /* 0x000fea0003800000 */
.L_x_11229:
[----:B------:R-:W2:Y:S01]  /*163a0*/  LDL.LU R2, [R1] ;  /* 0x0000000001027983 */ /* 0x000ea20000300800 */
[----:B0-----:R-:W0:Y:S01]  /*163b0*/  LDC R5, c[0x0][0x448] ;  /* 0x00011200ff057b82 */ /* 0x001e220000000800 */
[----:B------:R-:W-:Y:S01]  /*163c0*/  LOP3.LUT P6, RZ, R16, 0x40, RZ, 0xc0, !PT ;  /* 0x0000004010ff7812 */ /* 0x000fe200078cc0ff */
[----:B------:R-:W-:Y:S01]  /*163d0*/  ULDC.64 UR6, c[0x0][0x2e0] ;  /* 0x0000b80000067ab9 */ /* 0x000fe20000000a00 */
[----:B------:R-:W3:Y:S01]  /*163e0*/  LDL.LU.64 R20, [R1+0x20] ;  /* 0x0000200001147983 */ /* 0x000ee20000300a00 */
[----:B------:R-:W-:Y:S01]  /*163f0*/  SHF.R.S32.HI R4, RZ, 0x1f, R27 ;  /* 0x0000001fff047819 */ /* 0x000fe2000001141b */
[----:B------:R-:W-:Y:S01]  /*16400*/  ULDC.64 UR4, c[0x0][0x2d8] ;  /* 0x0000b60000047ab9 */ /* 0x000fe20000000a00 */
[----:B------:R-:W-:Y:S01]  /*16410*/  SEL R0, R27, RZ, !P6 ;  /* 0x000000ff1b007207 */ /* 0x000fe20007000000 */
[----:B------:R-:W-:Y:S01]  /*16420*/  ULDC.64 UR8, c[0x0][0x280] ;  /* 0x0000a00000087ab9 */ /* 0x000fe20000000a00 */
[----:B------:R-:W-:Y:S01]  /*16430*/  SEL R4, R4, RZ, !P6 ;  /* 0x000000ff04047207 */ /* 0x000fe20007000000 */
[----:B------:R-:W1:Y:S01]  /*16440*/  LDC R9, c[0x0][0x448] ;  /* 0x00011200ff097b82 */ /* 0x000e620000000800 */
[----:B------:R-:W4:Y:S03]  /*16450*/  S2R R11, SR_TID.X ;  /* 0x00000000000b7919 */ /* 0x000f260000002100 */
[----:B------:R-:W-:Y:S01]  /*16460*/  IMAD R4, R4, UR6, RZ ;  /* 0x0000000604047c24 */ /* 0x000fe2000f8e02ff */
[----:B0-----:R-:W-:-:S03]  /*16470*/  ISETP.NE.AND P6, PT, R5, 0x1, PT ;  /* 0x000000010500780c */ /* 0x001fc60003fc5270 */
[----:B------:R-:W-:-:S10]  /*16480*/  IMAD R5, R0, UR7, R4 ;  /* 0x0000000700057c24 */ /* 0x000fd4000f8e0204 */
[----:B------:R-:W0:Y:S01]  /*16490*/  @P6 LDC R4, c[0x0][0x44c] ;  /* 0x00011300ff046b82 */ /* 0x000e220000000800 */
[----:B----4-:R-:W-:-:S07]  /*164a0*/  IMAD.SHL.U32 R10, R11, 0x8, RZ ;  /* 0x000000080b0a7824 */ /* 0x010fce00078e00ff */
[----:B------:R-:W4:Y:S01]  /*164b0*/  @P6 LDC R8, c[0x0][0x450] ;  /* 0x00011400ff086b82 */ /* 0x000f220000000800 */
        /* <DEDUP_REMOVED lines=8> */
[----:B------:R-:W-:Y:S01]  /*16540*/  IMAD.WIDE.U32 R2, R0, UR6, R2 ;  /* 0x0000000600027c25 */ /* 0x000fe2000f8e0002 */
[----:B------:R-:W-:Y:S01]  /*16550*/  ULDC.64 UR6, c[0x0][0x2c8] ;  /* 0x0000b20000067ab9 */ /* 0x000fe20000000a00 */
[----:B------:R-:W5:Y:S02]  /*16560*/  @P6 LDC R0, c[0x0][0x450] ;  /* 0x00011400ff006b82 */ /* 0x000f640000000800 */
[----:B------:R-:W-:-:S02]  /*16570*/  IMAD.IADD R3, R3, 0x1, R5 ;  /* 0x0000000103037824 */ /* 0x000fc400078e0205 */
[----:B--2---:R-:W-:Y:S01]  /*16580*/  IMAD.SHL.U32 R21, R21, 0x20, RZ ;  /* 0x0000002015157824 */ /* 0x004fe200078e00ff */
[----:B---3--:R-:W-:-:S04]  /*16590*/  LOP3.LUT R20, R20, 0x7f, RZ, 0xc0, !PT ;  /* 0x0000007f14147812 */ /* 0x008fc800078ec0ff */
[----:B------:R-:W-:Y:S02]  /*165a0*/  LOP3.LUT R21, R21, 0x60, RZ, 0xc0, !PT ;  /* 0x0000006015157812 */ /* 0x000fe400078ec0ff */
[----:B------:R-:W-:-:S04]  /*165b0*/  SHF.R.U32.HI R20, RZ, 0x2, R20 ;  /* 0x00000002ff147819 */ /* 0x000fc80000011614 */
[----:B------:R-:W-:Y:S01]  /*165c0*/  LOP3.LUT R20, R20, R21, RZ, 0xfc, !PT ;  /* 0x0000001514147212 */ /* 0x000fe200078efcff */
[----:B------:R-:W-:-:S04]  /*165d0*/  IMAD.SHL.U32 R21, R11, 0x8, RZ ;  /* 0x000000080b157824 */ /* 0x000fc800078e00ff */
[----:B------:R-:W-:Y:S01]  /*165e0*/  IMAD.IADD R6, R20, 0x1, R25 ;  /* 0x0000000114067824 */ /* 0x000fe200078e0219 */
[----:B------:R-:W-:Y:S02]  /*165f0*/  LOP3.LUT R21, R21, 0x18, RZ, 0xc0, !PT ;  /* 0x0000001815157812 */ /* 0x000fe400078ec0ff */
[----:B------:R-:W-:Y:S01]  /*16600*/  LOP3.LUT R20, R11, 0x7f, RZ, 0xc0, !PT ;  /* 0x0000007f0b147812 */ /* 0x000fe200078ec0ff */
[----:B0-----:R-:W-:Y:S01]  /*16610*/  @P6 IMAD.HI.U32 R5, R6, R4, RZ ;  /* 0x0000000406056227 */ /* 0x001fe200078e00ff */
[C---:B------:R-:W-:Y:S02]  /*16620*/  LOP3.LUT R12, R21.reuse, 0x20, RZ, 0xfc, !PT ;  /* 0x00000020150c7812 */ /* 0x040fe400078efcff */
[----:B------:R-:W-:Y:S01]  /*16630*/  LOP3.LUT R11, R21, 0x40, RZ, 0xfc, !PT ;  /* 0x00000040150b7812 */ /* 0x000fe200078efcff */
[----:B------:R-:W-:Y:S01]  /*16640*/  IMAD.MOV.U32 R4, RZ, RZ, R6 ;  /* 0x000000ffff047224 */ /* 0x000fe200078e0006 */
[----:B-----5:R-:W-:Y:S02]  /*16650*/  @P6 SHF.R.U32.HI R4, RZ, R0, R5 ;  /* 0x00000000ff046219 */ /* 0x020fe40000011605 */
[----:B------:R-:W-:-:S02]  /*16660*/  SHF.R.U32.HI R20, RZ, 0x2, R20 ;  /* 0x00000002ff147819 */ /* 0x000fc40000011614 */
[--C-:B------:R-:W-:Y:S01]  /*16670*/  SHF.R.S32.HI R0, RZ, 0x1f, R4.reuse ;  /* 0x0000001fff007819 */ /* 0x100fe20000011404 */
[----:B------:R-:W-:-:S04]  /*16680*/  IMAD.MOV R7, RZ, RZ, -R4 ;  /* 0x000000ffff077224 */ /* 0x000fc800078e0a04 */
[----:B------:R-:W-:-:S04]  /*16690*/  IMAD R0, R0, UR4, RZ ;  /* 0x0000000400007c24 */ /* 0x000fc8000f8e02ff */
[C---:B------:R-:W-:Y:S02]  /*166a0*/  IMAD R0, R4.reuse, UR5, R0 ;  /* 0x0000000504007c24 */ /* 0x040fe4000f8e0200 */
[----:B------:R-:W-:-:S04]  /*166b0*/  IMAD.WIDE.U32 R4, R4, UR4, R2 ;  /* 0x0000000404047c25 */ /* 0x000fc8000f8e0002 */
[----:B------:R-:W-:Y:S02]  /*166c0*/  IMAD.IADD R5, R5, 0x1, R0 ;  /* 0x0000000105057824 */ /* 0x000fe400078e0200 */
[----:B-1----:R-:W-:-:S04]  /*166d0*/  IMAD R0, R9, R7, R6 ;  /* 0x0000000709007224 */ /* 0x002fc800078e0206 */
[----:B------:R-:W-:Y:S01]  /*166e0*/  IMAD.WIDE.U32 R4, R0, UR6, R4 ;  /* 0x0000000600047c25 */ /* 0x000fe2000f8e0004 */
[----:B------:R-:W-:-:S05]  /*166f0*/  SHF.R.S32.HI R7, RZ, 0x1f, R0 ;  /* 0x0000001fff077819 */ /* 0x000fca0000011400 */
[----:B------:R-:W-:-:S04]  /*16700*/  IMAD R7, R7, UR6, RZ ;  /* 0x0000000607077c24 */ /* 0x000fc8000f8e02ff */
[----:B------:R-:W-:Y:S01]  /*16710*/  IMAD R7, R0, UR7, R7 ;  /* 0x0000000700077c24 */ /* 0x000fe2000f8e0207 */
[----:B------:R-:W-:-:S03]  /*16720*/  LEA R0, P0, R4, UR8, 0x1 ;  /* 0x0000000804007c11 */ /* 0x000fc6000f8008ff */
[----:B------:R-:W-:Y:S02]  /*16730*/  IMAD.IADD R5, R5, 0x1, R7 ;  /* 0x0000000105057824 */ /* 0x000fe400078e0207 */
[----:B------:R-:W0:Y:S03]  /*16740*/  @P6 LDC R7, c[0x0][0x44c] ;  /* 0x00011300ff076b82 */ /* 0x000e260000000800 */
[----:B------:R-:W-:Y:S01]  /*16750*/  LEA.HI.X R4, R4, UR9, R5, 0x1, P0 ;  /* 0x0000000904047c11 */ /* 0x000fe200080f0c05 */
[----:B------:R-:W-:-:S04]  /*16760*/  VIADD R5, R6, 0x80 ;  /* 0x0000008006057836 */ /* 0x000fc80000000000 */
[----:B------:R-:W-:Y:S02]  /*16770*/  IMAD.MOV.U32 R6, RZ, RZ, R5 ;  /* 0x000000ffff067224 */ /* 0x000fe400078e0005 */
[----:B0-----:R-:W-:-:S05]  /*16780*/  @P6 IMAD.HI.U32 R7, R5, R7, RZ ;  /* 0x0000000705076227 */ /* 0x001fca00078e00ff */
[----:B----4-:R-:W-:-:S05]  /*16790*/  @P6 SHF.R.U32.HI R6, RZ, R8, R7 ;  /* 0x00000008ff066219 */ /* 0x010fca0000011607 */
        /* <DEDUP_REMOVED lines=15> */
[----:B------:R-:W-:-:S03]  /*16890*/  LEA R8, P0, R2, UR8, 0x1 ;  /* 0x0000000802087c11 */ /* 0x000fc6000f8008ff */
[----:B------:R-:W-:-:S05]  /*168a0*/  IMAD.IADD R3, R3, 0x1, R6 ;  /* 0x0000000103037824 */ /* 0x000fca00078e0206 */
[----:B------:R-:W-:Y:S02]  /*168b0*/  LEA.HI.X R3, R2, UR9, R3, 0x1, P0 ;  /* 0x0000000902037c11 */ /* 0x000fe400080f0c03 */
[----:B------:R-:W-:Y:S01]  /*168c0*/  ISETP.GE.AND P0, PT, R10, UR4, PT ;  /* 0x000000040a007c0c */ /* 0x000fe2000bf06270 */
[----:B------:R-:W-:-:S12]  /*168d0*/  BRA.DIV UR5, `(.L_x_11231) ;  /* 0x0000003a05a87947 */ /* 0x000fd8000b800000 */
[----:B------:R-:W2:Y:S01]  /*168e0*/  LDL R11, [R1+0x18] ;  /* 0x00001800010b7983 */ /* 0x000ea20000100800 */
[----:B------:R-:W-:Y:S02]  /*168f0*/  IMAD R2, R28, R9, RZ ;  /* 0x000000091c027224 */ /* 0x000fe400078e02ff */
[----:B------:R-:W-:Y:S01]  /*16900*/  IMAD.IADD R25, R20, 0x1, R25 ;  /* 0x0000000114197824 */ /* 0x000fe200078e0219 */
[----:B------:R-:W0:Y:S04]  /*16910*/  SHFL.IDX PT, R5, R0, RZ, 0x1c1f ;  /* 0x001c1fff00057589 */ /* 0x000e2800000e0000 */
[----:B------:R-:W1:Y:S01]  /*16920*/  SHFL.IDX PT, R6, R4, RZ, 0x1c1f ;  /* 0x001c1fff04067589 */ /* 0x000e6200000e0000 */
[----:B------:R-:W-:-:S13]  /*16930*/  ISETP.GE.AND P3, PT, R25, R2, PT ;  /* 0x000000021900720c */ /* 0x000fda0003f66270 */
[----:B0-----:R-:W-:-:S05]  /*16940*/  @!P3 LEA R5, P4, R10, R5, 0x1 ;  /* 0x000000050a05b211 */ /* 0x001fca00078808ff */
[----:B-1----:R-:W-:-:S04]  /*16950*/  @!P3 IMAD.X R6, RZ, RZ, R6, P4 ;  /* 0x000000ffff06b224 */ /* 0x002fc800020e0606 */
[----:B------:R-:W-:Y:S02]  /*16960*/  @!P3 IMAD.MOV.U32 R7, RZ, RZ, R6 ;  /* 0x000000ffff07b224 */ /* 0x000fe400078e0006 */
[----:B------:R-:W-:Y:S02]  /*16970*/  @!P3 IMAD.MOV.U32 R6, RZ, RZ, R5 ;  /* 0x000000ffff06b224 */ /* 0x000fe400078e0005 */
[----:B------:R-:W0:Y:S04]  /*16980*/  SHFL.IDX PT, R5, R0, 0x1, 0x1c1f ;  /* 0x003c1f0000057f89 */ /* 0x000e2800000e0000 */
[----:B--2---:R-:W-:Y:S04]  /*16990*/  @!P3 LDGSTS.E.BYPASS.LTC128B.128 [R11+0xc400], desc[UR56][R6.64], !P0 ;  /* 0x0c400000060bbfae */ /* 0x004fe8000c101d78 */
[----:B------:R-:W-:Y:S04]  /*169a0*/  @!P3 LDGSTS.E.BYPASS.LTC128B.128 [R11+0xf400], desc[UR56][R6.64+0x40], !P1 ;  /* 0x0f400040060bbfae */ /* 0x000fe8000c901d78 */
[----:B------:R1:W-:Y:S04]  /*169b0*/  @!P3 LDGSTS.E.BYPASS.LTC128B.128 [R11+0x12400], desc[UR56][R6.64+0x80], !P2 ;  /* 0x12400080060bbfae */ /* 0x0003e8000d101d78 */
[----:B-1----:R-:W1:Y:S01]  /*169c0*/  SHFL.IDX PT, R7, R4, 0x1, 0x1c1f ;  /* 0x003c1f0004077f89 */ /* 0x002e6200000e0000 */
[----:B------:R-:W-:-:S05]  /*169d0*/  VIADD R6, R25, 0x20 ;  /* 0x0000002019067836 */ /* 0x000fca0000000000 */
[----:B------:R-:W-:-:S13]  /*169e0*/  ISETP.GE.AND P3, PT, R6, R2, PT ;  /* 0x000000020600720c */ /* 0x000fda0003f66270 */
[----:B0-----:R-:W-:-:S05]  /*169f0*/  @!P3 LEA R5, P4, R10, R5, 0x1 ;  /* 0x000000050a05b211 */ /* 0x001fca00078808ff */
[----:B-1----:R-:W-:Y:S02]  /*16a00*/  @!P3 IMAD.X R7, RZ, RZ, R7, P4 ;  /* 0x000000ffff07b224 */ /* 0x002fe400020e0607 */
[----:B------:R-:W-:Y:S02]  /*16a10*/  @!P3 IMAD.MOV.U32 R6, RZ, RZ, R5 ;  /* 0x000000ffff06b224 */ /* 0x000fe400078e0005 */
        /* <DEDUP_REMOVED lines=30> */
[----:B0-----:R-:W-:-:S05]  /*16c00*/  @!P3 LEA R4, P4, R10, R4, 0x1 ;  /* 0x000000040a04b211 */ /* 0x001fca00078808ff */
[----:B------:R-:W-:-:S04]  /*16c10*/  @!P3 IMAD.X R0, RZ, RZ, R0, P4 ;  /* 0x000000ffff00b224 */ /* 0x000fc800020e0600 */
[----:B------:R-:W-:-:S05]  /*16c20*/  @!P3 IMAD.MOV.U32 R5, RZ, RZ, R0 ;  /* 0x000000ffff05b224 */ /* 0x000fca00078e0000 */
[----:B------:R0:W-:Y:S04]  /*16c30*/  @!P3 LDGSTS.E.BYPASS.LTC128B.128 [R11+0xe400], desc[UR56][R4.64], !P0 ;  /* 0x0e400000040bbfae */ /* 0x0001e8000c101d78 */
[----:B------:R0:W-:Y:S04]  /*16c40*/  @!P3 LDGSTS.E.BYPASS.LTC128B.128 [R11+0x11400], desc[UR56][R4.64+0x40], !P1 ;  /* 0x11400040040bbfae */ /* 0x0001e8000c901d78 */
[----:B-1----:R0:W-:Y:S02]  /*16c50*/  @!P3 LDGSTS.E.BYPASS.LTC128B.128 [R11+0x14400], desc[UR56][R4.64+0x80], !P2 ;  /* 0x14400080040bbfae */ /* 0x0021e4000d101d78 */
.L_x_11312:
        /* <DEDUP_REMOVED lines=8> */
[----:B--2---:R1:W-:Y:S01]  /*16ce0*/  @!P3 LDGSTS.E.BYPASS.LTC128B.128 [R0+0xec00], desc[UR56][R2.64], !P0 ;  /* 0x0ec000000200bfae */ /* 0x0043e2000c101d78 */
[----:B------:R-:W-:-:S03]  /*16cf0*/  PLOP3.LUT P0, PT, PT, PT, PT, 0x80, 0x0 ;  /* 0x000000000000781c */ /* 0x000fc60003f0f070 */
[----:B------:R1:W-:Y:S04]  /*16d00*/  @!P3 LDGSTS.E.BYPASS.LTC128B.128 [R0+0x11c00], desc[UR56][R2.64+0x40], !P1 ;  /* 0x11c000400200bfae */ /* 0x0003e8000c901d78 */
[----:B------:R1:W-:Y:S01]  /*16d10*/  @!P3 LDGSTS.E.BYPASS.LTC128B.128 [R0+0x14c00], desc[UR56][R2.64+0x80], !P2 ;  /* 0x14c000800200bfae */ /* 0x0003e2000d101d78 */
[----:B------:R-:W-:-:S05]  /*16d20*/  NOP ;  /* 0x0000000000007918 */ /* 0x000fca0000000000 */
.L_x_11232:
        /* <DEDUP_REMOVED lines=18> */
.L_x_11313:
[----:B------:R-:W-:Y:S05]  /*16e50*/  BSYNC B0 ;  /* 0x0000000000007941 */ /* 0x000fea0003800000 */
.L_x_11233:
        /* <DEDUP_REMOVED lines=8> */
[----:B------:R-:W-:Y:S01]  /*16ee0*/  IMAD.MOV.U32 R20, RZ, RZ, R29 ;  /* 0x000000ffff147224 */ /* 0x000fe200078e001d */
[----:B------:R1:W-:Y:S01]  /*16ef0*/  STL [R1], R22 ;  /* 0x0000001601007387 */ /* 0x0003e20000100800 */
[----:B------:R-:W-:Y:S02]  /*16f00*/  IMAD.MOV.U32 R10, RZ, RZ, R23 ;  /* 0x000000ffff0a7224 */ /* 0x000fe400078e0017 */
[----:B0-----:R-:W-:-:S05]  /*16f10*/  IMAD.SHL.U32 R4, R2, 0x8, RZ ;  /* 0x0000000802047824 */ /* 0x001fca00078e00ff */
[----:B------:R-:W-:-:S04]  /*16f20*/  LOP3.LUT R4, R4, 0x18, RZ, 0xc0, !PT ;  /* 0x0000001804047812 */ /* 0x000fc800078ec0ff */
[C---:B------:R-:W-:Y:S02]  /*16f30*/  LOP3.LUT R3, R4.reuse, 0x20, RZ, 0xfc, !PT ;  /* 0x0000002004037812 */ /* 0x040fe400078efcff */
[C---:B------:R-:W-:Y:S02]  /*16f40*/  LOP3.LUT R2, R4.reuse, 0x40, RZ, 0xfc, !PT ;  /* 0x0000004004027812 */ /* 0x040fe400078efcff */
[----:B------:R-:W-:Y:S02]  /*16f50*/  ISETP.GE.AND P3, PT, R4, UR4, PT ;  /* 0x0000000404007c0c */ /* 0x000fe4000bf66270 */
[----:B------:R-:W-:Y:S02]  /*16f60*/  ISETP.GE.AND P2, PT, R3, UR4, PT ;  /* 0x0000000403007c0c */ /* 0x000fe4000bf46270 */
[----:B-1----:R-:W-:-:S13]  /*16f70*/  ISETP.GE.AND P1, PT, R2, UR4, PT ;  /* 0x0000000402007c0c */ /* 0x002fda000bf26270 */
.L_x_11249:
[----:B------:R-:W2:Y:S01]  /*16f80*/  LDL R8, [R1+0x10] ;  /* 0x0000100001087983 */ /* 0x000ea20000100800 */
[----:B------:R-:W0:Y:S03]  /*16f90*/  LDC R4, c[0x0][0x430] ;  /* 0x00010c00ff047b82 */ /* 0x000e260000000800 */
[----:B------:R-:W3:Y:S04]  /*16fa0*/  LDL R7, [R1+0x14] ;  /* 0x0000140001077983 */ /* 0x000ee80000100800 */
[----:B------:R-:W4:Y:S01]  /*16fb0*/  LDL R6, [R1+0x4] ;  /* 0x0000040001067983 */ /* 0x000f220000100800 */
[----:B------:R-:W1:Y:S01]  /*16fc0*/  S2R R2, SR_TID.X ;  /* 0x0000000000027919 */ /* 0x000e620000002100 */
        /* <DEDUP_REMOVED lines=26> */
[----:B------:R-:W-:Y:S02]  /*17170*/  IMAD.U32 R6, RZ, RZ, UR36 ;  /* 0x00000024ff067e24 */ /* 0x000fe4000f8e00ff */
[----:B------:R-:W-:-:S03]  /*17180*/  VIADD R23, R10, 0x1 ;  /* 0x000000010a177836 */ /* 0x000fc60000000000 */
[----:B------:R-:W-:Y:S02]  /*17190*/  ISETP.NE.AND P4, PT, R6, 0x3, PT ;  /* 0x000000030600780c */ /* 0x000fe40003f85270 */
[----:B------:R-:W-:-:S04]  /*171a0*/  ISETP.NE.AND P0, PT, R23, 0x2, PT ;  /* 0x000000021700780c */ /* 0x000fc80003f05270 */
[----:B------:R-:W-:Y:S01]  /*171b0*/  SEL R29, RZ, 0x1, P0 ;  /* 0x00000001ff1d7807 */ /* 0x000fe20000000000 */
[----:B------:R-:W-:Y:S01]  /*171c0*/  IMAD.MOV.U32 R22, RZ, RZ, R0 ;  /* 0x000000ffff167224 */ /* 0x000fe200078e0000 */
[----:B------:R-:W-:Y:S02]  /*171d0*/  SEL R23, R23, RZ, P0 ;  /* 0x000000ff17177207 */ /* 0x000fe40000000000 */
[----:B------:R-:W-:Y:S02]  /*171e0*/  LOP3.LUT R29, R20, R29, RZ, 0x3c, !PT ;  /* 0x0000001d141d7212 */ /* 0x000fe400078e3cff */
[----:B--2---:R-:W-:Y:S01]  /*171f0*/  SHF.R.S32.HI R28, RZ, 0x1f, R7 ;  /* 0x0000001fff1c7819 */ /* 0x004fe20000011407 */
[----:B------:R-:W-:Y:S06]  /*17200*/  @!P4 BRA `(.L_x_11237) ;  /* 0x000000000004c947 */ /* 0x000fec0003800000 */
[----:B------:R-:W-:Y:S01]  /*17210*/  BPT.TRAP 0x1 ;  /* 0x000000040000795c */ /* 0x000fe20000300000 */
.L_x_11237:
[----:B------:R-:W-:Y:S01]  /*17220*/  IMAD R5, R23, 0x8, R17 ;  /* 0x0000000817057824 */ /* 0x000fe200078e0211 */
[----:B------:R-:W-:Y:S01]  /*17230*/  SHF.L.U32 R0, R29, 0x1f, RZ ;  /* 0x0000001f1d007819 */ /* 0x000fe200000006ff */
[----:B------:R-:W-:Y:S03]  /*17240*/  BSSY B1, `(.L_x_11238) ;  /* 0x0000003000017945 */ /* 0x000fe60003800000 */
[----:B------:R-:W0:Y:S02]  /*17250*/  SYNCS.PHASECHK.TRANS64.TRYWAIT P0, [R5+URZ+0x2d840], R0 ;  /* 0x02d84000050075a7 */ /* 0x000e24000800017f */
[----:B0-----:R-:W-:Y:S05]  /*17260*/  @!P0 BRA `(.L_x_11239) ;  /* 0x0000003800588947 */ /* 0x001fea0003800000 */
.L_x_11314:
[----:B------:R-:W-:Y:S05]  /*17270*/  BSYNC B1 ;  /* 0x0000000000017941 */ /* 0x000fea0003800000 */
.L_x_11238:
        /* <DEDUP_REMOVED lines=57> */
.L_x_11324:
        /* <DEDUP_REMOVED lines=11> */
.L_x_11241:
        /* <DEDUP_REMOVED lines=11> */
.L_x_11242:
[----:B------:R1:W-:Y:S01]  /*17770*/  SYNCS.ARRIVE.TRANS64.A1T0 RZ, [R5+URZ+0x2d830], RZ ;  /* 0x02d830ff05ff79a7 */ /* 0x0003e2000810003f */
[----:B------:R-:W-:Y:S05]  /*17780*/  @!P5 BRA `(.L_x_11243) ;  /* 0x000000000004d947 */ /* 0x000fea0003800000 */
[----:B------:R-:W-:Y:S01]  /*17790*/  BPT.TRAP 0x1 ;  /* 0x000000040000795c */ /* 0x000fe20000300000 */
.L_x_11243:
[----:B------:R-:W-:Y:S01]  /*177a0*/  SHF.L.U32 R2, R20, 0x1f, RZ ;  /* 0x0000001f14027819 */ /* 0x000fe200000006ff */
[----:B-1----:R-:W-:Y:S01]  /*177b0*/  IMAD R5, R10, 0x8, R17 ;  /* 0x000000080a057824 */ /* 0x002fe200078e0211 */
[----:B------:R-:W-:Y:S03]  /*177c0*/  BSSY B1, `(.L_x_11244) ;  /* 0x0000003000017945 */ /* 0x000fe60003800000 */
[----:B------:R-:W1:Y:S02]  /*177d0*/  SYNCS.PHASECHK.TRANS64.TRYWAIT P0, [R5+URZ+0x2d860], R2 ;  /* 0x02d86002050075a7 */ /* 0x000e64000800017f */
[----:B-1----:R-:W-:Y:S05]  /*177e0*/  @!P0 BRA `(.L_x_11245) ;  /* 0x0000003800608947 */ /* 0x002fea0003800000 */
.L_x_11325:
[----:B------:R-:W-:Y:S05]  /*177f0*/  BSYNC B1 ;  /* 0x0000000000017941 */ /* 0x000fea0003800000 */
.L_x_11244:
[----:B------:R-:W2:Y:S04]  /*17800*/  LDL R11, [R1+0x8] ;  /* 0x00000800010b7983 */ /* 0x000ea80000100800 */
[----:B0-----:R-:W2:Y:S01]  /*17810*/  LDL.LU R6, [R1] ;  /* 0x0000000001067983 */ /* 0x001ea20000300800 */
[----:B------:R-:W0:Y:S01]  /*17820*/  S2R R12, SR_TID.X ;  /* 0x00000000000c7919 */ /* 0x000e220000002100 */
[----:B------:R-:W-:Y:S01]  /*17830*/  UMOV UR4, 0xffffffff ;  /* 0xffffffff00047882 */ /* 0x000fe20000000000 */
[C---:B0-----:R-:W-:Y:S01]  /*17840*/  IMAD.SHL.U32 R4, R12.reuse, 0x8, RZ ;  /* 0x000000080c047824 */ /* 0x041fe200078e00ff */
[C---:B------:R-:W-:Y:S01]  /*17850*/  LOP3.LUT R3, R12.reuse, 0x7f, RZ, 0xc0, !PT ;  /* 0x0000007f0c037812 */ /* 0x040fe200078ec0ff */
[----:B------:R-:W-:-:S03]  /*17860*/  IMAD.SHL.U32 R8, R12, 0x8, RZ ;  /* 0x000000080c087824 */ /* 0x000fc600078e00ff */
[----:B------:R-:W-:-:S04]  /*17870*/  LOP3.LUT R4, R4, 0xd8, RZ, 0xc0, !PT ;  /* 0x000000d804047812 */ /* 0x000fc800078ec0ff */
[----:B------:R-:W-:Y:S02]  /*17880*/  LOP3.LUT R4, R4, 0x18, R12, 0x78, !PT ;  /* 0x0000001804047812 */ /* 0x000fe400078e780c */
[----:B------:R-:W-:Y:S02]  /*17890*/  SHF.R.U32.HI R3, RZ, 0x2, R3 ;  /* 0x00000002ff037819 */ /* 0x000fe40000011603 */
[----:B------:R-:W-:-:S05]  /*178a0*/  LOP3.LUT R4, R4, 0x320, R8, 0xf8, !PT ;  /* 0x0000032004047812 */ /* 0x000fca00078ef808 */
[----:B------:R-:W-:Y:S02]  /*178b0*/  IMAD R4, R10, 0x3000, R4 ;  /* 0x000030000a047824 */ /* 0x000fe400078e0204 */
        /* <DEDUP_REMOVED lines=37> */
.L_x_11335:
        /* <DEDUP_REMOVED lines=29> */
.L_x_11247:
[----:B------:R-:W-:Y:S02]  /*17ce0*/  PLOP3.LUT P4, PT, P4, P0, PT, 0xa2, 0x0 ;  /* 0x000000000000781c */ /* 0x000fe40002781472 */
[----:B------:R-:W-:-:S08]  /*17cf0*/  @P0 R2UR P4, UR4, R5 ;  /* 0x00000000050402ca */ /* 0x000fd00000080000 */
[----:B------:R-:W-:-:S05]  /*17d00*/  @P0 PLOP3.LUT P0, PT, P4, PT, PT, 0x80, 0x0 ;  /* 0x000000000000081c */ /* 0x000fca000270f070 */
[----:B------:R-:W-:Y:S01]  /*17d10*/  @!P4 SYNCS.ARRIVE.TRANS64.RED.A0T1 RZ, [UR4+0x2d850], RZ ;  /* 0x02d850ffffffc9a7 */ /* 0x000fe20008200404 */
[----:B------:R-:W-:Y:S07]  /*17d20*/  @!P4 ARRIVES.LDGSTSBAR.64.TRANSCNT [UR4+0x2d850] ;  /* 0x02d85000ff00c9b0 */ /* 0x000fee0008000a84 */
[----:B------:R-:W-:Y:S05]  /*17d30*/  @P0 BRA.U.ANY `(.L_x_11247) ;  /* 0xfffffffd00e80947 */ /* 0x000fea000393ffff */
[----:B------:R-:W-:Y:S01]  /*17d40*/  NOP ;  /* 0x0000000000007918 */ /* 0x000fe20000000000 */
[----:B------:R-:W-:Y:S02]  /*17d50*/  IMAD.U32 R2, RZ, RZ, UR36 ;  /* 0x00000024ff027e24 */ /* 0x000fe4000f8e00ff */
[----:B------:R-:W-:-:S03]  /*17d60*/  IMAD.MOV.U32 R19, RZ, RZ, R0 ;  /* 0x000000ffff137224 */ /* 0x000fc600078e0000 */
[----:B------:R-:W-:-:S13]  /*17d70*/  ISETP.NE.AND P5, PT, R2, 0x3, PT ;  /* 0x000000030200780c */ /* 0x000fda0003fa5270 */
[----:B------:R-:W-:Y:S05]  /*17d80*/  @!P5 BRA `(.L_x_11248) ;  /* 0x000000000004d947 */ /* 0x000fea0003800000 */
[----:B------:R-:W-:Y:S01]  /*17d90*/  BPT.TRAP 0x1 ;  /* 0x000000040000795c */ /* 0x000fe20000300000 */
.L_x_11248:
        /* <DEDUP_REMOVED lines=8> */
.L_x_11236:
[----:B------:R-:W-:Y:S05]  /*17e20*/  BSYNC B0 ;  /* 0x0000000000007941 */ /* 0x000fea0003800000 */
.L_x_11235:
        /* <DEDUP_REMOVED lines=17> */
.L_x_11251:
[----:B------:R-:W-:Y:S05]  /*17f40*/  BSYNC B0 ;  /* 0x0000000000007941 */ /* 0x000fea0003800000 */
.L_x_11250:
[----:B------:R-:W-:-:S05]  /*17f50*/  IMAD.U32 R0, RZ, RZ, UR36 ;  /* 0x00000024ff007e24 */ /* 0x000fca000f8e00ff */
[----:B------:R-:W-:-:S13]  /*17f60*/  ISETP.NE.AND P0, PT, R0, 0x3, PT ;  /* 0x000000030000780c */ /* 0x000fda0003f05270 */
[----:B------:R-:W-:Y:S05]  /*17f70*/  @!P0 BRA `(.L_x_11252) ;  /* 0x0000000000048947 */ /* 0x000fea0003800000 */
[----:B------:R-:W-:Y:S01]  /*17f80*/  BPT.TRAP 0x1 ;  /* 0x000000040000795c */ /* 0x000fe20000300000 */
.L_x_11252:
[----:B------:R-:W2:Y:S01]  /*17f90*/  LDL.LU R2, [R1+0x8] ;  /* 0x0000080001027983 */ /* 0x000ea20000300800 */
[----:B------:R-:W-:Y:S01]  /*17fa0*/  IMAD R0, R23, 0x8, R17 ;  /* 0x0000000817007824 */ /* 0x000fe200078e0211 */
[----:B------:R-:W-:Y:S01]  /*17fb0*/  SHF.L.U32 R3, R29, 0x1f, RZ ;  /* 0x0000001f1d037819 */ /* 0x000fe200000006ff */
[----:B------:R-:W-:Y:S03]  /*17fc0*/  BSSY B0, `(.L_x_11253) ;  /* 0x0000004000007945 */ /* 0x000fe60003800000 */
[----:B------:R-:W1:Y:S01]  /*17fd0*/  SYNCS.PHASECHK.TRANS64.TRYWAIT P0, [R0+URZ+0x2d860], R3 ;  /* 0x02d86003000075a7 */ /* 0x000e62000800017f */
[----:B--2---:R-:W-:Y:S01]  /*17fe0*/  IMAD R6, R22, -0x80, R2 ;  /* 0xffffff8016067824 */ /* 0x004fe200078e0202 */
[----:B-1----:R-:W-:Y:S06]  /*17ff0*/  @!P0 BRA `(.L_x_11254) ;  /* 0x0000003400d48947 */ /* 0x002fec0003800000 */
.L_x_11336:
[----:B------:R-:W-:Y:S05]  /*18000*/  BSYNC B0 ;  /* 0x0000000000007941 */ /* 0x000fea0003800000 */
.L_x_11253:
        /* <DEDUP_REMOVED lines=56> */
.L_x_11346:
        /* <DEDUP_REMOVED lines=13> */
.L_x_11256:
        /* <DEDUP_REMOVED lines=11> */
.L_x_11257:
[----:B------:R-:W-:Y:S01]  /*18510*/  VIADD R23, R23, 0x1 ;  /* 0x0000000117177836 */ /* 0x000fe20000000000 */
[----:B------:R0:W-:Y:S04]  /*18520*/  SYNCS.ARRIVE.TRANS64.A1T0 RZ, [R0+URZ+0x2d850], RZ ;  /* 0x02d850ff00ff79a7 */ /* 0x0001e8000810003f */
[----:B------:R-:W-:-:S04]  /*18530*/  ISETP.NE.AND P0, PT, R23, 0x2, PT ;  /* 0x000000021700780c */ /* 0x000fc80003f05270 */
[----:B0-----:R-:W-:Y:S02]  /*18540*/  SEL R0, RZ, 0x1, P0 ;  /* 0x00000001ff007807 */ /* 0x001fe40000000000 */
[----:B------:R-:W-:Y:S02]  /*18550*/  SEL R23, R23, RZ, P0 ;  /* 0x000000ff17177207 */ /* 0x000fe40000000000 */
[----:B------:R-:W-:-:S07]  /*18560*/  LOP3.LUT R29, R29, R0, RZ, 0x3c, !PT ;  /* 0x000000001d1d7212 */ /* 0x000fce00078e3cff */
.L_x_11216:
[----:B------:R-:W-:Y:S05]  /*18570*/  BSYNC B7 ;  /* 0x0000000000077941 */ /* 0x000fea0003800000 */
.L_x_11214:
        /* <DEDUP_REMOVED lines=11> */
.L_x_11258:
        /* <DEDUP_REMOVED lines=21> */
[----:B------:R0:W-:Y:S02]  /*18780*/  SHFL.IDX PT, R6, R24, 0x1, 0x1f ;  /* 0x00201f0018067f89 */ /* 0x0001e400000e0000 */
[----:B0-----:R-:W-:-:S02]  /*18790*/  IMAD.MOV.U32 R24, RZ, RZ, RZ ;  /* 0x000000ffff187224 */ /* 0x001fc400078e00ff */
[----:B--2---:R-:W-:Y:S02]  /*187a0*/  @!P1 IMAD.MOV.U32 R25, RZ, RZ, R7 ;  /* 0x000000ffff199224 */ /* 0x004fe400078e0007 */
        /* <DEDUP_REMOVED lines=19> */
.L_x_11356:
[----:B------:R-:W-:Y:S02]  /*188e0*/  ULDC UR4, c[0x0][0xc38] ;  /* 0x00030e0000047ab9 */ /* 0x000fe40000000800 */
[----:B------:R-:W-:-:S04]  /*188f0*/  IMAD.U32 R4, RZ, RZ, UR4 ;  /* 0x00000004ff047e24 */ /* 0x000fc8000f8e00ff */
[----:B-1----:R-:W-:-:S04]  /*18900*/  IMAD R3, R14, R4, RZ ;  /* 0x000000040e037224 */ /* 0x002fc800078e02ff */
[----:B------:R-:W-:-:S05]  /*18910*/  IMAD.IADD R6, R6, 0x1, R3 ;  /* 0x0000000106067824 */ /* 0x000fca00078e0203 */
[----:B------:R-:W-:-:S13]  /*18920*/  ISETP.GT.AND P6, PT, R6, R0, PT ;  /* 0x000000000600720c */ /* 0x000fda0003fc4270 */
[----:B------:R-:W-:Y:S05]  /*18930*/  @P6 BRA `(.L_x_11261) ;  /* 0x0000000000a46947 */ /* 0x000fea0003800000 */
.L_x_11264:
        /* <DEDUP_REMOVED lines=35> */
.L_x_11364:
[----:B------:R-:W-:Y:S02]  /*18b70*/  ULDC UR4, c[0x0][0xc38] ;  /* 0x00030e0000047ab9 */ /* 0x000fe40000000800 */
[----:B------:R-:W-:-:S04]  /*18b80*/  IMAD.U32 R4, RZ, RZ, UR4 ;  /* 0x00000004ff047e24 */ /* 0x000fc8000f8e00ff */
[----:B-1----:R-:W-:-:S04]  /*18b90*/  IMAD R3, R14, R4, RZ ;  /* 0x000000040e037224 */ /* 0x002fc800078e02ff */
[----:B------:R-:W-:-:S05]  /*18ba0*/  IMAD.IADD R6, R3, 0x1, R6 ;  /* 0x0000000103067824 */ /* 0x000fca00078e0206 */
[----:B------:R-:W-:-:S13]  /*18bb0*/  ISETP.GT.AND P6, PT, R6, R0, PT ;  /* 0x000000000600720c */ /* 0x000fda0003fc4270 */
[----:B------:R-:W-:Y:S05]  /*18bc0*/  @!P6 BRA `(.L_x_11264) ;  /* 0xfffffffc005ce947 */ /* 0x000fea000383ffff */
.L_x_11261:
        /* <DEDUP_REMOVED lines=10> */
.L_x_11369:
[----:B------:R-:W-:-:S13]  /*18c70*/  ISETP.NE.AND P0, PT, R3, RZ, PT ;  /* 0x000000ff0300720c */ /* 0x000fda0003f05270 */
[----:B------:R-:W-:Y:S05]  /*18c80*/  @!P0 BRA `(.L_x_11266) ;  /* 0x0000000000108947 */ /* 0x000fea0003800000 */
[----:B------:R-:W-:Y:S01]  /*18c90*/  UMOV UR4, 0xffffffff ;  /* 0xffffffff00047882 */ /* 0x000fe20000000000 */
[----:B------:R-:W-:Y:S02]  /*18ca0*/  VIADD R12, R7, 0xffffffff ;  /* 0xffffffff070c7836 */ /* 0x000fe40000000000 */
[----:B------:R-:W-:Y:S05]  /*18cb0*/  BRA.DIV UR4, `(.L_x_11267) ;  /* 0x0000003a04787947 */ /* 0x000fea000b800000 */
[----:B------:R4:W0:Y:S02]  /*18cc0*/  SHFL.IDX PT, R24, R2, R12, 0x1f ;  /* 0x00001f0c02187589 */ /* 0x00082400000e0000 */
.L_x_11266:
[----:B---3--:R-:W-:Y:S01]  /*18cd0*/  ISETP.NE.AND P0, PT, R5, 0x1, PT ;  /* 0x000000010500780c */ /* 0x008fe20003f05270 */
[----:B0-----:R-:W-:-:S04]  /*18ce0*/  IMAD R24, R24, R4, R6 ;  /* 0x0000000418187224 */ /* 0x001fc800078e0206 */
[----:B------:R-:W-:-:S08]  /*18cf0*/  IMAD.IADD R0, R0, 0x1, -R24 ;  /* 0x0000000100007824 */ /* 0x000fd000078e0a18 */
[----:B------:R-:W-:Y:S05]  /*18d00*/  @!P0 BRA `(.L_x_11268) ;  /* 0x0000000000dc8947 */ /* 0x000fea0003800000 */
[----:B--2---:R-:W-:Y:S01]  /*18d10*/  IABS R4, R25 ;  /* 0x0000001900047213 */ /* 0x004fe20000000000 */
[----:B----4-:R-:W-:Y:S01]  /*18d20*/  IMAD.MOV.U32 R2, RZ, RZ, RZ ;  /* 0x000000ffff027224 */ /* 0x010fe200078e00ff */
[----:B------:R-:W-:Y:S02]  /*18d30*/  IABS R6, R5 ;  /* 0x0000000500067213 */ /* 0x000fe40000000000 */
[----:B-1----:R-:W0:Y:S08]  /*18d40*/  I2F.RP R7, R4 ;  /* 0x0000000400077306 */ /* 0x002e300000209400 */
[----:B------:R-:W-:Y:S08]  /*18d50*/  I2F.RP R10, R6 ;  /* 0x00000006000a7306 */ /* 0x000ff00000209400 */
[----:B0-----:R-:W0:Y:S02]  /*18d60*/  MUFU.RCP R7, R7 ;  /* 0x0000000700077308 */ /* 0x001e240000001000 */
[----:B0-----:R-:W-:Y:S01]  /*18d70*/  VIADD R8, R7, 0xffffffe ;  /* 0x0ffffffe07087836 */ /* 0x001fe20000000000 */
[----:B------:R-:W-:-:S05]  /*18d80*/  IABS R7, R25 ;  /* 0x0000001900077213 */ /* 0x000fca0000000000 */
[----:B------:R0:W1:Y:S02]  /*18d90*/  F2I.FTZ.U32.TRUNC.NTZ R3, R8 ;  /* 0x0000000800037305 */ /* 0x000064000021f000 */
[----:B0-----:R-:W-:Y:S01]  /*18da0*/  IABS R8, R0 ;  /* 0x0000000000087213 */ /* 0x001fe20000000000 */
[----:B-1----:R-:W-:-:S04]  /*18db0*/  IMAD.MOV R9, RZ, RZ, -R3 ;  /* 0x000000ffff097224 */ /* 0x002fc800078e0a03 */
[----:B------:R-:W-:-:S04]  /*18dc0*/  IMAD R9, R9, R4, RZ ;  /* 0x0000000409097224 */ /* 0x000fc800078e02ff */
[----:B------:R-:W-:Y:S02]  /*18dd0*/  IMAD.HI.U32 R3, R3, R9, R2 ;  /* 0x0000000903037227 */ /* 0x000fe400078e0002 */
[----:B------:R-:W0:Y:S02]  /*18de0*/  MUFU.RCP R2, R10 ;  /* 0x0000000a00027308 */ /* 0x000e240000001000 */
[----:B------:R-:W-:Y:S02]  /*18df0*/  IMAD.MOV R9, RZ, RZ, -R7 ;  /* 0x000000ffff097224 */ /* 0x000fe400078e0a07 */
[----:B------:R-:W-:-:S04]  /*18e00*/  IMAD.HI.U32 R7, R3, R8, RZ ;  /* 0x0000000803077227 */ /* 0x000fc800078e00ff */
[----:B------:R-:W-:-:S05]  /*18e10*/  IMAD R9, R7, R9, R8 ;  /* 0x0000000907097224 */ /* 0x000fca00078e0208 */
[----:B------:R-:W-:Y:S01]  /*18e20*/  ISETP.GT.U32.AND P1, PT, R4, R9, PT ;  /* 0x000000090400720c */ /* 0x000fe20003f24070 */
[----:B0-----:R-:W-:Y:S02]  /*18e30*/  VIADD R8, R2, 0xffffffe ;  /* 0x0ffffffe02087836 */ /* 0x001fe40000000000 */
[----:B------:R-:W-:Y:S02]  /*18e40*/  IMAD.MOV.U32 R2, RZ, RZ, RZ ;  /* 0x000000ffff027224 */ /* 0x000fe400078e00ff */
[----:B------:R-:W0:Y:S08]  /*18e50*/  F2I.FTZ.U32.TRUNC.NTZ R3, R8 ;  /* 0x0000000800037305 */ /* 0x000e30000021f000 */
[----:B------:R-:W-:-:S02]  /*18e60*/  @!P1 IMAD.IADD R9, R9, 0x1, -R4 ;  /* 0x0000000109099824 */ /* 0x000fc400078e0a04 */
[----:B------:R-:W-:Y:S01]  /*18e70*/  @!P1 VIADD R7, R7, 0x1 ;  /* 0x0000000107079836 */ /* 0x000fe20000000000 */
[----:B------:R-:W-:Y:S02]  /*18e80*/  ISETP.NE.AND P1, PT, R25, RZ, PT ;  /* 0x000000ff1900720c */ /* 0x000fe40003f25270 */
[----:B------:R-:W-:Y:S02]  /*18e90*/  ISETP.GE.U32.AND P0, PT, R9, R4, PT ;  /* 0x000000040900720c */ /* 0x000fe40003f06070 */
[----:B------:R-:W-:Y:S01]  /*18ea0*/  IABS R4, R5 ;  /* 0x0000000500047213 */ /* 0x000fe20000000000 */
[----:B0-----:R-:W-:-:S04]  /*18eb0*/  IMAD.MOV R9, RZ, RZ, -R3 ;  /* 0x000000ffff097224 */ /* 0x001fc800078e0a03 */
[----:B------:R-:W-:Y:S02]  /*18ec0*/  IMAD.MOV R4, RZ, RZ, -R4 ;  /* 0x000000ffff047224 */ /* 0x000fe400078e0a04 */
[----:B------:R-:W-:-:S04]  /*18ed0*/  IMAD R9, R9, R6, RZ ;  /* 0x0000000609097224 */ /* 0x000fc800078e02ff */
[----:B------:R-:W-:Y:S01]  /*18ee0*/  IMAD.HI.U32 R2, R3, R9, R2 ;  /* 0x0000000903027227 */ /* 0x000fe200078e0002 */
[----:B------:R-:W-:-:S03]  /*18ef0*/  LOP3.LUT R3, R0, R25, RZ, 0x3c, !PT ;  /* 0x0000001900037212 */ /* 0x000fc600078e3cff */
[----:B------:R-:W-:Y:S01]  /*18f00*/  @P0 VIADD R7, R7, 0x1 ;  /* 0x0000000107070836 */ /* 0x000fe20000000000 */
[----:B------:R-:W-:-:S13]  /*18f10*/  ISETP.GE.AND P2, PT, R3, RZ, PT ;  /* 0x000000ff0300720c */ /* 0x000fda0003f46270 */
        /* <DEDUP_REMOVED lines=22> */
.L_x_11268:
[----:B----4-:R-:W0:Y:S02]  /*19080*/  LDC.64 R2, c[0x0][0xc90] ;  /* 0x00032400ff027b82 */ /* 0x010e240000000a00 */
[----:B0-----:R-:W-:-:S05]  /*19090*/  IMAD.WIDE R2, R27, 0x4, R2 ;  /* 0x000000041b027825 */ /* 0x001fca00078e0202 */
[----:B-1----:R0:W2:Y:S02]  /*190a0*/  LDG.E R7, desc[UR56][R2.64] ;  /* 0x0000003802077981 */ /* 0x0020a4000c1e1900 */
[----:B0-----:R-:W-:Y:S02]  /*190b0*/  IMAD.MOV.U32 R2, RZ, RZ, RZ ;  /* 0x000000ffff027224 */ /* 0x001fe400078e00ff */
[----:B--2---:R-:W-:-:S05]  /*190c0*/  IMAD R5, R25, R7, RZ ;  /* 0x0000000719057224 */ /* 0x004fca00078e02ff */
[-C--:B------:R-:W-:Y:S02]  /*190d0*/  IABS R6, R5.reuse ;  /* 0x0000000500067213 */ /* 0x080fe40000000000 */
[----:B------:R-:W-:Y:S02]  /*190e0*/  IABS R10, R5 ;  /* 0x00000005000a7213 */ /* 0x000fe40000000000 */
[----:B------:R-:W0:Y:S08]  /*190f0*/  I2F.RP R8, R6 ;  /* 0x0000000600087306 */ /* 0x000e300000209400 */
[----:B0-----:R-:W0:Y:S02]  /*19100*/  MUFU.RCP R8, R8 ;  /* 0x0000000800087308 */ /* 0x001e240000001000 */
[----:B0-----:R-:W-:-:S02]  /*19110*/  VIADD R9, R8, 0xffffffe ;  /* 0x0ffffffe08097836 */ /* 0x001fc40000000000 */
[----:B------:R-:W-:-:S04]  /*19120*/  IMAD.MOV R8, RZ, RZ, -R10 ;  /* 0x000000ffff087224 */ /* 0x000fc800078e0a0a */
[----:B------:R-:W0:Y:S02]  /*19130*/  F2I.FTZ.U32.TRUNC.NTZ R3, R9 ;  /* 0x0000000900037305 */ /* 0x000e24000021f000 */
[----:B0-----:R-:W-:-:S04]  /*19140*/  IMAD.MOV R11, RZ, RZ, -R3 ;  /* 0x000000ffff0b7224 */ /* 0x001fc800078e0a03 */
[----:B------:R-:W-:-:S04]  /*19150*/  IMAD R11, R11, R6, RZ ;  /* 0x000000060b0b7224 */ /* 0x000fc800078e02ff */
[----:B------:R-:W-:Y:S01]  /*19160*/  IMAD.HI.U32 R3, R3, R11, R2 ;  /* 0x0000000b03037227 */ /* 0x000fe200078e0002 */
        /* <DEDUP_REMOVED lines=11> */
[----:B------:R-:W-:-:S04]  /*19220*/  IMAD.MOV.U32 R2, RZ, RZ, R3 ;  /* 0x000000ffff027224 */ /* 0x000fc800078e0003 */
        /* <DEDUP_REMOVED lines=30> */
[----:B------:R-:W-:Y:S01]  /*19410*/  @!P2 IMAD.MOV R2, RZ, RZ, -R2 ;  /* 0x000000ffff02a224 */ /* 0x000fe200078e0a02 */
[----:B------:R-:W-:Y:S01]  /*19420*/  @!P1 LOP3.LUT R2, RZ, R4, RZ, 0x33, !PT ;  /* 0x00000004ff029212 */ /* 0x000fe200078e33ff */
[----:B------:R-:W-:-:S04]  /*19430*/  IMAD.MOV R4, RZ, RZ, -R4 ;  /* 0x000000ffff047224 */ /* 0x000fc800078e0a04 */
[----:B------:R-:W-:-:S07]  /*19440*/  IMAD R26, R2, R4, R5 ;  /* 0x00000004021a7224 */ /* 0x000fce00078e0205 */
.L_x_11269:
[----:B------:R-:W-:-:S05]  /*19450*/  LOP3.LUT R2, RZ, R2, RZ, 0x33, !PT ;  /* 0x00000002ff027212 */ /* 0x000fca00078e33ff */
[----:B------:R-:W-:Y:S01]  /*19460*/  IMAD.IADD R25, R25, 0x1, R2 ;  /* 0x0000000119197824 */ /* 0x000fe200078e0202 */
[----:B------:R-:W-:Y:S06]  /*19470*/  BRA `(.L_x_11270) ;  /* 0x00000000001c7947 */ /* 0x000fec0003800000 */
.L_x_11262:
[----:B------:R-:W-:Y:S01]  /*19480*/  UMOV UR4, URZ ;  /* 0x0000003f00047c82 */ /* 0x000fe20008000000 */
[----:B------:R-:W-:Y:S01]  /*19490*/  UMOV UR5, URZ ;  /* 0x0000003f00057c82 */ /* 0x000fe20008000000 */
[----:B------:R-:W-:Y:S01]  /*194a0*/  ULDC UR6, c[0x0][0xc3c] ;  /* 0x00030f0000067ab9 */ /* 0x000fe20000000800 */
[----:B------:R-:W-:Y:S02]  /*194b0*/  IMAD.MOV.U32 R24, RZ, RZ, R0 ;  /* 0x000000ffff187224 */ /* 0x000fe400078e0000 */
[----:B------:R-:W-:Y:S02]  /*194c0*/  IMAD.U32 R25, RZ, RZ, UR4 ;  /* 0x00000004ff197e24 */ /* 0x000fe4000f8e00ff */
[----:B------:R-:W-:Y:S02]  /*194d0*/  IMAD.U32 R26, RZ, RZ, UR5 ;  /* 0x00000005ff1a7e24 */ /* 0x000fe4000f8e00ff */
[----:B------:R-:W-:-:S07]  /*194e0*/  IMAD.U32 R27, RZ, RZ, UR6 ;  /* 0x00000006ff1b7e24 */ /* 0x000fce000f8e00ff */
.L_x_11270:
        /* <DEDUP_REMOVED lines=10> */
.L_x_11259:
[----:B------:R-:W-:Y:S02]  /*19590*/  ULDC UR4, c[0x0][0xc3c] ;  /* 0x00030f0000047ab9 */ /* 0x000fe40000000800 */
[----:B-1----:R-:W-:-:S13]  /*195a0*/  ISETP.GE.AND P0, PT, R27, UR4, PT ;  /* 0x000000041b007c0c */ /* 0x002fda000bf06270 */
[----:B------:R-:W-:Y:S05]  /*195b0*/  @!P0 BRA `(.L_x_11271) ;  /* 0xffffffb000088947 */ /* 0x000fea000383ffff */
[----:B------:R-:W-:Y:S05]  /*195c0*/  BSYNC B8 ;  /* 0x0000000000087941 */ /* 0x000fea0003800000 */
.L_x_11200:
        /* <DEDUP_REMOVED lines=12> */
.L_x_11372:
[----:B------:R-:W-:Y:S05]  /*19690*/  BSYNC B0 ;  /* 0x0000000000007941 */ /* 0x000fea0003800000 */
.L_x_11272:
[----:B------:R-:W-:-:S03]  /*196a0*/  UMOV UR4, 0xffffffff ;  /* 0xffffffff00047882 */ /* 0x000fc60000000000 */
[----:B------:R-:W-:Y:S05]  /*196b0*/  BRA.DIV UR4, `(.L_x_11274) ;  /* 0x0000003204347947 */ /* 0x000fea000b800000 */
[----:B0-----:R-:W0:Y:S02]  /*196c0*/  S2R R0, SR_TID.X ;  /* 0x0000000000007919 */ /* 0x001e240000002100 */
[----:B0-----:R-:W-:-:S04]  /*196d0*/  SHF.R.U32.HI R0, RZ, 0x5, R0 ;  /* 0x00000005ff007819 */ /* 0x001fc80000011600 */
[----:B------:R-:W-:-:S05]  /*196e0*/  LOP3.LUT R0, R0, 0x3, RZ, 0xc0, !PT ;  /* 0x0000000300007812 */ /* 0x000fca00078ec0ff */
[----:B------:R0:W1:Y:S02]  /*196f0*/  SHFL.IDX PT, R14, R0, RZ, 0x1f ;  /* 0x00001fff000e7589 */ /* 0x00006400000e0000 */
.L_x_11375:
[----:B-1----:R-:W-:Y:S01]  /*19700*/  ISETP.NE.AND P0, PT, R14, RZ, PT ;  /* 0x000000ff0e00720c */ /* 0x002fe20003f05270 */
[----:B------:R-:W-:-:S12]  /*19710*/  BSSY B0, `(.L_x_11275) ;  /* 0x0000024000007945 */ /* 0x000fd80003800000 */
[----:B------:R-:W-:Y:S05]  /*19720*/  @P0 BRA `(.L_x_11276) ;  /* 0x0000000000880947 */ /* 0x000fea0003800000 */
[----:B------:R-:W-:-:S03]  /*19730*/  UMOV UR4, 0xffffffff ;  /* 0xffffffff00047882 */ /* 0x000fc60000000000 */
[----:B------:R-:W-:Y:S05]  /*19740*/  BRA.DIV UR4, `(.L_x_11277) ;  /* 0x0000003204447947 */ /* 0x000fea000b800000 */
[----:B------:R-:W-:-:S13]  /*19750*/  ELECT P6, URZ, PT ;  /* 0x00000000003f782f */ /* 0x000fda00038c0000 */
.L_x_11378:
[----:B------:R-:W-:Y:S05]  /*19760*/  @!P6 BRA `(.L_x_11276) ;  /* 0x000000000078e947 */ /* 0x000fea0003800000 */
[----:B------:R-:W-:-:S06]  /*19770*/  ULOP3.LUT UR4, UR44, 0x2, URZ, 0xfc, !UPT ;  /* 0x000000022c047892 */ /* 0x000fcc000f8efc3f */
[----:B0-----:R-:W-:-:S05]  /*19780*/  IMAD.U32 R0, RZ, RZ, UR4 ;  /* 0x00000004ff007e24 */ /* 0x001fca000f8e00ff */
[----:B------:R-:W-:-:S13]  /*19790*/  ISETP.NE.AND P0, PT, R0, 0x3, PT ;  /* 0x000000030000780c */ /* 0x000fda0003f05270 */
[----:B------:R-:W-:Y:S05]  /*197a0*/  @!P0 BRA `(.L_x_11278) ;  /* 0x0000000000048947 */ /* 0x000fea0003800000 */
[----:B------:R-:W-:Y:S01]  /*197b0*/  BPT.TRAP 0x1 ;  /* 0x000000040000795c */ /* 0x000fe20000300000 */
.L_x_11278:
[----:B------:R-:W-:Y:S01]  /*197c0*/  IMAD R3, R23, 0x8, R5 ;  /* 0x0000000817037824 */ /* 0x000fe200078e0205 */
[----:B------:R-:W-:Y:S01]  /*197d0*/  SHF.L.U32 R2, R29, 0x1f, RZ ;  /* 0x0000001f1d027819 */ /* 0x000fe200000006ff */
[----:B------:R-:W-:-:S03]  /*197e0*/  VIADD R23, R23, 0x1 ;  /* 0x0000000117177836 */ /* 0x000fc60000000000 */
[----:B------:R-:W0:Y:S02]  /*197f0*/  SYNCS.PHASECHK.TRANS64.TRYWAIT P1, [R3+URZ+0x2d840], R2 ;  /* 0x02d84002030075a7 */ /* 0x000e24000802017f */
[----:B------:R-:W-:-:S04]  /*19800*/  ISETP.NE.AND P2, PT, R23, 0x2, PT ;  /* 0x000000021700780c */ /* 0x000fc80003f45270 */
[----:B------:R-:W-:Y:S01]  /*19810*/  SEL R0, RZ, 0x1, P2 ;  /* 0x00000001ff007807 */ /* 0x000fe20001000000 */
[----:B0-----:R-:W-:Y:S08]  /*19820*/  @!P1 BRA `(.L_x_11279) ;  /* 0x00000030002c9947 */ /* 0x001ff00003800000 */
.L_x_11379:
[----:B------:R-:W-:Y:S02]  /*19830*/  SEL R23, R23, RZ, P2 ;  /* 0x000000ff17177207 */ /* 0x000fe40001000000 */
[----:B------:R-:W-:Y:S01]  /*19840*/  LOP3.LUT R0, R29, R0, RZ, 0x3c, !PT ;  /* 0x000000001d007212 */ /* 0x000fe200078e3cff */
[----:B------:R-:W-:Y:S06]  /*19850*/  @!P0 BRA `(.L_x_11280) ;  /* 0x0000000000048947 */ /* 0x000fec0003800000 */
[----:B------:R-:W-:Y:S01]  /*19860*/  BPT.TRAP 0x1 ;  /* 0x000000040000795c */ /* 0x000fe20000300000 */
.L_x_11280:
[----:B------:R-:W-:Y:S01]  /*19870*/  IMAD R23, R23, 0x8, R5 ;  /* 0x0000000817177824 */ /* 0x000fe200078e0205 */
[----:B------:R-:W-:-:S04]  /*19880*/  SHF.L.U32 R0, R0, 0x1f, RZ ;  /* 0x0000001f00007819 */ /* 0x000fc800000006ff */
[----:B------:R-:W1:Y:S02]  /*19890*/  SYNCS.PHASECHK.TRANS64.TRYWAIT P1, [R23+URZ+0x2d840], R0 ;  /* 0x02d84000170075a7 */ /* 0x000e64000802017f */
[----:B-1----:R-:W-:Y:S05]  /*198a0*/  @!P1 BRA `(.L_x_11281) ;  /* 0x0000003000209947 */ /* 0x002fea0003800000 */
.L_x_11380:
[----:B------:R-:W-:Y:S05]  /*198b0*/  @!P0 BRA `(.L_x_11282) ;  /* 0x0000000000048947 */ /* 0x000fea0003800000 */
[----:B------:R-:W-:Y:S01]  /*198c0*/  BPT.TRAP 0x1 ;  /* 0x000000040000795c */ /* 0x000fe20000300000 */
.L_x_11282:
[----:B------:R-:W3:Y:S02]  /*198d0*/  SYNCS.PHASECHK.TRANS64.TRYWAIT P1, [R3+URZ+0x2d860], R2 ;  /* 0x02d86002030075a7 */ /* 0x000ee4000802017f */
[----:B---3--:R-:W-:Y:S05]  /*198e0*/  @!P1 BRA `(.L_x_11283) ;  /* 0x0000003000249947 */ /* 0x008fea0003800000 */
.L_x_11381:
[----:B------:R-:W-:Y:S05]  /*198f0*/  @!P0 BRA `(.L_x_11284) ;  /* 0x0000000000048947 */ /* 0x000fea0003800000 */
[----:B------:R-:W-:Y:S01]  /*19900*/  BPT.TRAP 0x1 ;  /* 0x000000040000795c */ /* 0x000fe20000300000 */
.L_x_11284:
[----:B----4-:R4:W0:Y:S02]  /*19910*/  SYNCS.PHASECHK.TRANS64.TRYWAIT P0, [R23+URZ+0x2d860], R0 ;  /* 0x02d86000170075a7 */ /* 0x010824000800017f */
[----:B0-----:R-:W-:Y:S05]  /*19920*/  @!P0 NANOSLEEP.SYNCS 0x989680 ;  /* 0x009896800000895d */ /* 0x001fea0003900000 */
[----:B------:R-:W0:Y:S02]  /*19930*/  @!P0 SYNCS.PHASECHK.TRANS64 P0, [R23+URZ+0x2d860], R0 ;  /* 0x02d86000170085a7 */ /* 0x000e24000800007f */
[----:B0-----:R-:W-:Y:S05]  /*19940*/  @!P0 BRA `(.L_x_11284) ;  /* 0xfffffffc00f08947 */ /* 0x001fea000383ffff */
.L_x_11276:
[----:B------:R-:W-:Y:S05]  /*19950*/  BSYNC B0 ;  /* 0x0000000000007941 */ /* 0x000fea0003800000 */
.L_x_11275:
[----:B------:R-:W-:Y:S05]  /*19960*/  EXIT ;  /* 0x000000000000794d */ /* 0x000fea0003800000 */
.L_x_11099:
[----:B0-----:R-:W-:-:S04]  /*19970*/  IMAD.U32 R3, RZ, RZ, UR41 ;  /* 0x00000029ff037e24 */ /* 0x001fc8000f8e00ff */
[----:B------:R0:W1:Y:S03]  /*19980*/  SYNCS.PHASECHK.TRANS64.TRYWAIT P1, [R3+URZ+0x2d800], R0 ;  /* 0x02d80000030075a7 */ /* 0x000066000802017f */
[----:B-1----:R-:W-:Y:S05]  /*19990*/  @!P1 NANOSLEEP.SYNCS 0x989680 ;  /* 0x009896800000995d */ /* 0x002fea0003900000 */
[----:B------:R-:W1:Y:S02]  /*199a0*/  @!P1 SYNCS.PHASECHK.TRANS64 P1, [R3+URZ+0x2d800], R0 ;  /* 0x02d80000030095a7 */ /* 0x000e64000802007f */
[----:B-1----:R-:W-:Y:S05]  /*199b0*/  @!P1 BRA `(.L_x_11099) ;  /* 0xfffffffc00ec9947 */ /* 0x002fea000383ffff */
[----:B------:R-:W-:Y:S05]  /*199c0*/  BRA `(.L_x_11285) ;  /* 0xfffffe8400d47947 */ /* 0x000fea000383ffff */
.L_x_11103:
[----:B-1----:R1:W2:Y:S02]  /*199d0*/  SYNCS.PHASECHK.TRANS64.TRYWAIT P1, [R2+URZ+0x2d830], R3 ;  /* 0x02d83003020075a7 */ /* 0x0022a4000802017f */
[----:B--2---:R-:W-:Y:S05]  /*199e0*/  @!P1 NANOSLEEP.SYNCS 0x989680 ;  /* 0x009896800000995d */ /* 0x004fea0003900000 */
[----:B------:R-:W2:Y:S02]  /*199f0*/  @!P1 SYNCS.PHASECHK.TRANS64 P1, [R2+URZ+0x2d830], R3 ;  /* 0x02d83003020095a7 */ /* 0x000ea4000802007f */
[----:B--2---:R-:W-:Y:S05]  /*19a00*/  @!P1 BRA `(.L_x_11103) ;  /* 0xfffffffc00f09947 */ /* 0x004fea000383ffff */
[----:B------:R-:W-:Y:S05]  /*19a10*/  BRA `(.L_x_11102) ;  /* 0xfffffe8400f07947 */ /* 0x000fea000383ffff */
.L_x_11120:
[----:B-1----:R-:W-:-:S04]  /*19a20*/  IMAD.U32 R7, RZ, RZ, UR6 ;  /* 0x00000006ff077e24 */ /* 0x002fc8000f8e00ff */
[----:B------:R1:W2:Y:S03]  /*19a30*/  SYNCS.PHASECHK.TRANS64.TRYWAIT P1, [R7+URZ+0x2d830], R6 ;  /* 0x02d83006070075a7 */ /* 0x0002a6000802017f */
[----:B--2---:R-:W-:Y:S05]  /*19a40*/  @!P1 NANOSLEEP.SYNCS 0x989680 ;  /* 0x009896800000995d */ /* 0x004fea0003900000 */
[----:B------:R-:W2:Y:S02]  /*19a50*/  @!P1 SYNCS.PHASECHK.TRANS64 P1, [R7+URZ+0x2d830], R6 ;  /* 0x02d83006070095a7 */ /* 0x000ea4000802007f */
[----:B--2---:R-:W-:Y:S05]  /*19a60*/  @!P1 BRA `(.L_x_11120) ;  /* 0xfffffffc00ec9947 */ /* 0x004fea000383ffff */
[----:B------:R-:W-:Y:S05]  /*19a70*/  BRA `(.L_x_11117) ;  /* 0xfffffec400047947 */ /* 0x000fea000383ffff */
.L_x_11124:
[----:B-1----:R-:W-:-:S04]  /*19a80*/  IMAD.U32 R7, RZ, RZ, UR6 ;  /* 0x00000006ff077e24 */ /* 0x002fc8000f8e00ff */
[----:B------:R1:W2:Y:S03]  /*19a90*/  SYNCS.PHASECHK.TRANS64.TRYWAIT P1, [R7+URZ+0x2d850], R6 ;  /* 0x02d85006070075a7 */ /* 0x0002a6000802017f */
[----:B--2---:R-:W-:Y:S05]  /*19aa0*/  @!P1 NANOSLEEP.SYNCS 0x989680 ;  /* 0x009896800000995d */ /* 0x004fea0003900000 */
[----:B------:R-:W2:Y:S02]  /*19ab0*/  @!P1 SYNCS.PHASECHK.TRANS64 P1, [R7+URZ+0x2d850], R6 ;  /* 0x02d85006070095a7 */ /* 0x000ea4000802007f */
[----:B--2---:R-:W-:Y:S05]  /*19ac0*/  @!P1 BRA `(.L_x_11124) ;  /* 0xfffffffc00ec9947 */ /* 0x004fea000383ffff */
[----:B------:R-:W-:Y:S05]  /*19ad0*/  BRA `(.L_x_11121) ;  /* 0xfffffec400b07947 */ /* 0x000fea000383ffff */
.L_x_11143:
[----:B-1----:R-:W-:-:S04]  /*19ae0*/  IMAD.U32 R7, RZ, RZ, UR6 ;  /* 0x00000006ff077e24 */ /* 0x002fc8000f8e00ff */
[----:B------:R1:W2:Y:S03]  /*19af0*/  SYNCS.PHASECHK.TRANS64.TRYWAIT P1, [R7+URZ+0x2d830], R6 ;  /* 0x02d83006070075a7 */ /* 0x0002a6000802017f */
[----:B--2---:R-:W-:Y:S05]  /*19b00*/  @!P1 NANOSLEEP.SYNCS 0x989680 ;  /* 0x009896800000995d */ /* 0x004fea0003900000 */
[----:B------:R-:W2:Y:S02]  /*19b10*/  @!P1 SYNCS.PHASECHK.TRANS64 P1, [R7+URZ+0x2d830], R6 ;  /* 0x02d83006070095a7 */ /* 0x000ea4000802007f */
[----:B--2---:R-:W-:Y:S05]  /*19b20*/  @!P1 BRA `(.L_x_11143) ;  /* 0xfffffffc00ec9947 */ /* 0x004fea000383ffff */
[----:B------:R-:W-:Y:S05]  /*19b30*/  BRA `(.L_x_11140) ;  /* 0xffffff0000a07947 */ /* 0x000fea000383ffff */
.L_x_11147:
[----:B-1----:R-:W-:-:S04]  /*19b40*/  IMAD.U32 R7, RZ, RZ, UR6 ;  /* 0x00000006ff077e24 */ /* 0x002fc8000f8e00ff */
[----:B------:R1:W2:Y:S03]  /*19b50*/  SYNCS.PHASECHK.TRANS64.TRYWAIT P1, [R7+URZ+0x2d850], R6 ;  /* 0x02d85006070075a7 */ /* 0x0002a6000802017f */
[----:B--2---:R-:W-:Y:S05]  /*19b60*/  @!P1 NANOSLEEP.SYNCS 0x989680 ;  /* 0x009896800000995d */ /* 0x004fea0003900000 */
[----:B------:R-:W2:Y:S02]  /*19b70*/  @!P1 SYNCS.PHASECHK.TRANS64 P1, [R7+URZ+0x2d850], R6 ;  /* 0x02d85006070095a7 */ /* 0x000ea4000802007f */
[----:B--2---:R-:W-:Y:S05]  /*19b80*/  @!P1 BRA `(.L_x_11147) ;  /* 0xfffffffc00ec9947 */ /* 0x004fea000383ffff */
[----:B------:R-:W-:Y:S05]  /*19b90*/  BRA `(.L_x_11144) ;  /* 0xffffff04004c7947 */ /* 0x000fea000383ffff */
.L_x_11155:
[----:B-1----:R-:W-:-:S04]  /*19ba0*/  IMAD.U32 R8, RZ, RZ, UR6 ;  /* 0x00000006ff087e24 */ /* 0x002fc8000f8e00ff */
[----:B------:R1:W2:Y:S03]  /*19bb0*/  SYNCS.PHASECHK.TRANS64.TRYWAIT P1, [R8+URZ+0x2d830], R5 ;  /* 0x02d83005080075a7 */ /* 0x0002a6000802017f */
[----:B--2---:R-:W-:Y:S05]  /*19bc0*/  @!P1 NANOSLEEP.SYNCS 0x989680 ;  /* 0x009896800000995d */ /* 0x004fea0003900000 */
[----:B------:R-:W2:Y:S02]  /*19bd0*/  @!P1 SYNCS.PHASECHK.TRANS64 P1, [R8+URZ+0x2d830], R5 ;  /* 0x02d83005080095a7 */ /* 0x000ea4000802007f */
[----:B--2---:R-:W-:Y:S05]  /*19be0*/  @!P1 BRA `(.L_x_11155) ;  /* 0xfffffffc00ec9947 */ /* 0x004fea000383ffff */
[----:B------:R-:W-:Y:S05]  /*19bf0*/  BRA `(.L_x_11152) ;  /* 0xffffff2800c87947 */ /* 0x000fea000383ffff */
.L_x_11159:
[----:B-1----:R-:W-:-:S04]  /*19c00*/  IMAD.U32 R7, RZ, RZ, UR6 ;  /* 0x00000006ff077e24 */ /* 0x002fc8000f8e00ff */
[----:B------:R1:W2:Y:S03]  /*19c10*/  SYNCS.PHASECHK.TRANS64.TRYWAIT P1, [R7+URZ+0x2d850], R5 ;  /* 0x02d85005070075a7 */ /* 0x0002a6000802017f */
[----:B--2---:R-:W-:Y:S05]  /*19c20*/  @!P1 NANOSLEEP.SYNCS 0x989680 ;  /* 0x009896800000995d */ /* 0x004fea0003900000 */
[----:B------:R-:W2:Y:S02]  /*19c30*/  @!P1 SYNCS.PHASECHK.TRANS64 P1, [R7+URZ+0x2d850], R5 ;  /* 0x02d85005070095a7 */ /* 0x000ea4000802007f */
[----:B--2---:R-:W-:Y:S05]  /*19c40*/  @!P1 BRA `(.L_x_11159) ;  /* 0xfffffffc00ec9947 */ /* 0x004fea000383ffff */
[----:B------:R-:W-:Y:S05]  /*19c50*/  BRA `(.L_x_11156) ;  /* 0xffffff2c00747947 */ /* 0x000fea000383ffff */
.L_x_11174:
[----:B-1----:R-:W-:-:S04]  /*19c60*/  IMAD.U32 R4, RZ, RZ, UR8 ;  /* 0x00000008ff047e24 */ /* 0x002fc8000f8e00ff */
[----:B------:R1:W2:Y:S03]  /*19c70*/  SYNCS.PHASECHK.TRANS64.TRYWAIT P1, [R4+URZ+0x2d850], R3 ;  /* 0x02d85003040075a7 */ /* 0x0002a6000802017f */
[----:B--2---:R-:W-:Y:S05]  /*19c80*/  @!P1 NANOSLEEP.SYNCS 0x989680 ;  /* 0x009896800000995d */ /* 0x004fea0003900000 */
[----:B------:R-:W2:Y:S02]  /*19c90*/  @!P1 SYNCS.PHASECHK.TRANS64 P1, [R4+URZ+0x2d850], R3 ;  /* 0x02d85003040095a7 */ /* 0x000ea4000802007f */
[----:B--2---:R-:W-:Y:S05]  /*19ca0*/  @!P1 BRA `(.L_x_11174) ;  /* 0xfffffffc00ec9947 */ /* 0x004fea000383ffff */
[----:B------:R-:W-:Y:S05]  /*19cb0*/  BRA `(.L_x_11173) ;  /* 0xffffff6400787947 */ /* 0x000fea000383ffff */
.L_x_11222:
        /* <DEDUP_REMOVED lines=11> */
.L_x_11287:
[----:B------:R-:W-:Y:S05]  /*19d70*/  BSYNC B0 ;  /* 0x0000000000007941 */ /* 0x000fea0003800000 */
.L_x_11286:
[----:B------:R-:W-:Y:S05]  /*19d80*/  BRA `(.L_x_11288) ;  /* 0xffffffbc00047947 */ /* 0x000fea000383ffff */
.L_x_11225:
[----:B0-----:R0:W1:Y:S02]  /*19d90*/  SYNCS.PHASECHK.TRANS64.TRYWAIT P0, [R4+URZ+0x2d840], R5 ;  /* 0x02d84005040075a7 */ /* 0x001064000800017f */
[----:B-1----:R-:W-:Y:S05]  /*19da0*/  @!P0 NANOSLEEP.SYNCS 0x989680 ;  /* 0x009896800000895d */ /* 0x002fea0003900000 */
[----:B------:R-:W1:Y:S02]  /*19db0*/  @!P0 SYNCS.PHASECHK.TRANS64 P0, [R4+URZ+0x2d840], R5 ;  /* 0x02d84005040085a7 */ /* 0x000e64000800007f */
[----:B-1----:R-:W-:Y:S05]  /*19dc0*/  @!P0 BRA `(.L_x_11225) ;  /* 0xfffffffc00f08947 */ /* 0x002fea000383ffff */
[----:B------:R-:W-:Y:S05]  /*19dd0*/  BRA `(.L_x_11289) ;  /* 0xffffffbc00607947 */ /* 0x000fea000383ffff */
.L_x_11226:
        /* <DEDUP_REMOVED lines=8> */
.L_x_11291:
[----:B------:R-:W-:Y:S05]  /*19e60*/  BSYNC B0 ;  /* 0x0000000000007941 */ /* 0x000fea0003800000 */
.L_x_11290:
        /* <DEDUP_REMOVED lines=9> */
.L_x_11292:
[----:B------:R-:W-:Y:S02]  /*19f00*/  IMAD.MOV.U32 R13, RZ, RZ, R6 ;  /* 0x000000ffff0d7224 */ /* 0x000fe400078e0006 */
[----:B------:R-:W-:Y:S02]  /*19f10*/  IMAD.MOV.U32 R12, RZ, RZ, 0x1 ;  /* 0x00000001ff0c7424 */ /* 0x000fe400078e00ff */
[----:B------:R-:W-:-:S07]  /*19f20*/  IMAD.MOV.U32 R3, RZ, RZ, R14 ;  /* 0x000000ffff037224 */ /* 0x000fce00078e000e */
[----:B------:R-:W-:Y:S05]  /*19f30*/  WARPSYNC.COLLECTIVE R15, `(.L_x_11293) ;  /* 0x000000000f087348 */ /* 0x000fea0003c00000 */
[----:B------:R0:W1:Y:S02]  /*19f40*/  SHFL.IDX P6, R14, R13, R12, R11 ;  /* 0x0000000c0d0e7389 */ /* 0x00006400000c000b */
[----:B01----:R-:W-:Y:S01]  /*19f50*/  ENDCOLLECTIVE ;  /* 0x000000000000791b */ /* 0x003fe20003800000 */
.L_x_11293:
        /* <DEDUP_REMOVED lines=17> */
.L_x_11294:
[----:B------:R-:W-:Y:S02]  /*1a070*/  @P1 IMAD R8, R7, 0x2, R17 ;  /* 0x0000000207081824 */ /* 0x000fe400078e0211 */
[----:B------:R-:W-:Y:S02]  /*1a080*/  IMAD.MOV.U32 R13, RZ, RZ, R6 ;  /* 0x000000ffff0d7224 */ /* 0x000fe400078e0006 */
[----:B------:R-:W-:Y:S02]  /*1a090*/  IMAD.MOV.U32 R12, RZ, RZ, 0x2 ;  /* 0x00000002ff0c7424 */ /* 0x000fe400078e00ff */
[----:B------:R-:W-:-:S07]  /*1a0a0*/  IMAD.MOV.U32 R3, RZ, RZ, R14 ;  /* 0x000000ffff037224 */ /* 0x000fce00078e000e */
[----:B------:R-:W-:Y:S05]  /*1a0b0*/  WARPSYNC.COLLECTIVE R15, `(.L_x_11295) ;  /* 0x000000000f087348 */ /* 0x000fea0003c00000 */
[----:B------:R0:W1:Y:S02]  /*1a0c0*/  SHFL.IDX P6, R14, R13, R12, R11 ;  /* 0x0000000c0d0e7389 */ /* 0x00006400000c000b */
[----:B01----:R-:W-:Y:S01]  /*1a0d0*/  ENDCOLLECTIVE ;  /* 0x000000000000791b */ /* 0x003fe20003800000 */
.L_x_11295:
        /* <DEDUP_REMOVED lines=17> */
.L_x_11296:
[----:B------:R-:W-:Y:S02]  /*1a1f0*/  @P1 IMAD R8, R7, 0x2, R17 ;  /* 0x0000000207081824 */ /* 0x000fe400078e0211 */
[----:B------:R-:W-:Y:S02]  /*1a200*/  IMAD.MOV.U32 R13, RZ, RZ, R6 ;  /* 0x000000ffff0d7224 */ /* 0x000fe400078e0006 */
[----:B------:R-:W-:Y:S02]  /*1a210*/  IMAD.MOV.U32 R12, RZ, RZ, 0x3 ;  /* 0x00000003ff0c7424 */ /* 0x000fe400078e00ff */
[----:B------:R-:W-:-:S07]  /*1a220*/  IMAD.MOV.U32 R3, RZ, RZ, R14 ;  /* 0x000000ffff037224 */ /* 0x000fce00078e000e */
[----:B------:R-:W-:Y:S05]  /*1a230*/  WARPSYNC.COLLECTIVE R15, `(.L_x_11297) ;  /* 0x000000000f087348 */ /* 0x000fea0003c00000 */
[----:B------:R0:W1:Y:S02]  /*1a240*/  SHFL.IDX P6, R14, R13, R12, R11 ;  /* 0x0000000c0d0e7389 */ /* 0x00006400000c000b */
[----:B01----:R-:W-:Y:S01]  /*1a250*/  ENDCOLLECTIVE ;  /* 0x000000000000791b */ /* 0x003fe20003800000 */
.L_x_11297:
        /* <DEDUP_REMOVED lines=10> */
.L_x_11298:
[----:B------:R-:W-:Y:S01]  /*1a300*/  @!PT LDS RZ, [RZ] ;  /* 0x00000000fffff984 */ /* 0x000fe20000000800 */
[----:B------:R-:W-:Y:S01]  /*1a310*/  @!PT LDS RZ, [RZ] ;  /* 0x00000000fffff984 */ /* 0x000fe20000000800 */
[----:B------:R-:W-:Y:S01]  /*1a320*/  @!PT LDS RZ, [RZ] ;  /* 0x00000000fffff984 */ /* 0x000fe20000000800 */
[----:B------:R1:W-:Y:S04]  /*1a330*/  @P1 LDGSTS.E.BYPASS.LTC128B.128 [R8+0x16400], desc[UR56][R2.64], !P4 ;  /* 0x1640000002081fae */ /* 0x0003e8000e101d78 */
[----:B------:R1:W-:Y:S04]  /*1a340*/  @P1 LDGSTS.E.BYPASS.LTC128B.128 [R8+0x18400], desc[UR56][R2.64+0x40], !P3 ;  /* 0x1840004002081fae */ /* 0x0003e8000d901d78 */
[----:B------:R1:W-:Y:S01]  /*1a350*/  @P1 LDGSTS.E.BYPASS.LTC128B.128 [R8+0x1a400], desc[UR56][R2.64+0x80], !P2 ;  /* 0x1a40008002081fae */ /* 0x0003e2000d101d78 */
[----:B------:R-:W-:Y:S01]  /*1a360*/  IMAD.MOV.U32 R0, RZ, RZ, R14 ;  /* 0x000000ffff007224 */ /* 0x000fe200078e000e */
[----:B------:R-:W-:Y:S06]  /*1a370*/  BRA `(.L_x_11299) ;  /* 0xffffffbc00287947 */ /* 0x000fec000383ffff */
.L_x_11231:
[----:B------:R0:W5:Y:S01]  /*1a380*/  LDL R21, [R1+0x18] ;  /* 0x0000180001157983 */ /* 0x0001620000100800 */
[----:B------:R-:W-:Y:S02]  /*1a390*/  IMAD.MOV.U32 R13, RZ, RZ, R4 ;  /* 0x000000ffff0d7224 */ /* 0x000fe400078e0004 */
[----:B------:R-:W-:Y:S02]  /*1a3a0*/  IMAD.MOV.U32 R12, RZ, RZ, RZ ;  /* 0x000000ffff0c7224 */ /* 0x000fe400078e00ff */
[----:B------:R-:W-:Y:S02]  /*1a3b0*/  IMAD.MOV.U32 R11, RZ, RZ, 0x1c1f ;  /* 0x00001c1fff0b7424 */ /* 0x000fe400078e00ff */
[----:B------:R-:W-:Y:S02]  /*1a3c0*/  IMAD.MOV.U32 R15, RZ, RZ, -0x1 ;  /* 0xffffffffff0f7424 */ /* 0x000fe400078e00ff */
[----:B------:R-:W-:Y:S02]  /*1a3d0*/  IMAD R2, R28, R9, RZ ;  /* 0x000000091c027224 */ /* 0x000fe400078e02ff */
[----:B0-----:R-:W-:-:S07]  /*1a3e0*/  IMAD.IADD R25, R20, 0x1, R25 ;  /* 0x0000000114197824 */ /* 0x001fce00078e0219 */
[----:B-----5:R-:W-:Y:S05]  /*1a3f0*/  WARPSYNC.COLLECTIVE R15, `(.L_x_11300) ;  /* 0x000000000f087348 */ /* 0x020fea0003c00000 */
[----:B------:R0:W1:Y:S02]  /*1a400*/  SHFL.IDX P6, R14, R13, R12, R11 ;  /* 0x0000000c0d0e7389 */ /* 0x00006400000c000b */
[----:B01---5:R-:W-:Y:S01]  /*1a410*/  ENDCOLLECTIVE ;  /* 0x000000000000791b */ /* 0x023fe20003800000 */
.L_x_11300:
[----:B------:R-:W-:Y:S01]  /*1a420*/  ISETP.GE.AND P3, PT, R25, R2, PT ;  /* 0x000000021900720c */ /* 0x000fe20003f66270 */
[----:B------:R-:W-:Y:S02]  /*1a430*/  IMAD.MOV.U32 R13, RZ, RZ, R0 ;  /* 0x000000ffff0d7224 */ /* 0x000fe400078e0000 */
[----:B------:R-:W-:-:S10]  /*1a440*/  IMAD.MOV.U32 R6, RZ, RZ, R14 ;  /* 0x000000ffff067224 */ /* 0x000fd400078e000e */
[----:B------:R-:W-:Y:S05]  /*1a450*/  WARPSYNC.COLLECTIVE R15, `(.L_x_11301) ;  /* 0x000000000f087348 */ /* 0x000fea0003c00000 */
[----:B------:R0:W1:Y:S02]  /*1a460*/  SHFL.IDX P6, R14, R13, R12, R11 ;  /* 0x0000000c0d0e7389 */ /* 0x00006400000c000b */
[----:B01----:R-:W-:Y:S01]  /*1a470*/  ENDCOLLECTIVE ;  /* 0x000000000000791b */ /* 0x003fe20003800000 */
.L_x_11301:
[----:B------:R-:W-:Y:S02]  /*1a480*/  IMAD.MOV.U32 R13, RZ, RZ, R4 ;  /* 0x000000ffff0d7224 */ /* 0x000fe400078e0004 */
[----:B------:R-:W-:Y:S02]  /*1a490*/  IMAD.MOV.U32 R12, RZ, RZ, 0x1 ;  /* 0x00000001ff0c7424 */ /* 0x000fe400078e00ff */
[----:B------:R-:W-:-:S07]  /*1a4a0*/  IMAD.MOV.U32 R5, RZ, RZ, R14 ;  /* 0x000000ffff057224 */ /* 0x000fce00078e000e */
[----:B------:R-:W-:Y:S05]  /*1a4b0*/  WARPSYNC.COLLECTIVE R15, `(.L_x_11302) ;  /* 0x000000000f087348 */ /* 0x000fea0003c00000 */
[----:B------:R0:W1:Y:S02]  /*1a4c0*/  SHFL.IDX P6, R14, R13, R12, R11 ;  /* 0x0000000c0d0e7389 */ /* 0x00006400000c000b */
[----:B01----:R-:W-:Y:S01]  /*1a4d0*/  ENDCOLLECTIVE ;  /* 0x000000000000791b */ /* 0x003fe20003800000 */
.L_x_11302:
[----:B------:R-:W-:-:S05]  /*1a4e0*/  @!P3 LEA R5, P4, R10, R5, 0x1 ;  /* 0x000000050a05b211 */ /* 0x000fca00078808ff */
[----:B------:R-:W-:-:S04]  /*1a4f0*/  @!P3 IMAD.X R6, RZ, RZ, R6, P4 ;  /* 0x000000ffff06b224 */ /* 0x000fc800020e0606 */
[----:B------:R-:W-:Y:S02]  /*1a500*/  @!P3 IMAD.MOV.U32 R7, RZ, RZ, R6 ;  /* 0x000000ffff07b224 */ /* 0x000fe400078e0006 */
[----:B------:R-:W-:Y:S02]  /*1a510*/  @!P3 IMAD.MOV.U32 R6, RZ, RZ, R5 ;  /* 0x000000ffff06b224 */ /* 0x000fe400078e0005 */
[----:B------:R-:W-:Y:S02]  /*1a520*/  IMAD.MOV.U32 R13, RZ, RZ, R0 ;  /* 0x000000ffff0d7224 */ /* 0x000fe400078e0000 */
[----:B------:R-:W-:Y:S01]  /*1a530*/  VIADD R5, R25, 0x20 ;  /* 0x0000002019057836 */ /* 0x000fe20000000000 */
        /* <DEDUP_REMOVED lines=11> */
.L_x_11303:
[----:B------:R-:W-:Y:S02]  /*1a5f0*/  IMAD.MOV.U32 R13, RZ, RZ, R4 ;  /* 0x000000ffff0d7224 */ /* 0x000fe400078e0004 */
[----:B------:R-:W-:Y:S02]  /*1a600*/  IMAD.MOV.U32 R12, RZ, RZ, 0x2 ;  /* 0x00000002ff0c7424 */ /* 0x000fe400078e00ff */
[----:B------:R-:W-:-:S07]  /*1a610*/  IMAD.MOV.U32 R5, RZ, RZ, R14 ;  /* 0x000000ffff057224 */ /* 0x000fce00078e000e */
[----:B------:R-:W-:Y:S05]  /*1a620*/  WARPSYNC.COLLECTIVE R15, `(.L_x_11304) ;  /* 0x000000000f087348 */ /* 0x000fea0003c00000 */
[----:B------:R0:W1:Y:S02]  /*1a630*/  SHFL.IDX P6, R14, R13, R12, R11 ;  /* 0x0000000c0d0e7389 */ /* 0x00006400000c000b */
[----:B01----:R-:W-:Y:S01]  /*1a640*/  ENDCOLLECTIVE ;  /* 0x000000000000791b */ /* 0x003fe20003800000 */
.L_x_11304:
[----:B------:R-:W-:-:S05]  /*1a650*/  @!P3 LEA R5, P4, R10, R5, 0x1 ;  /* 0x000000050a05b211 */ /* 0x000fca00078808ff */
[----:B------:R-:W-:Y:S02]  /*1a660*/  @!P3 IMAD.X R7, RZ, RZ, R7, P4 ;  /* 0x000000ffff07b224 */ /* 0x000fe400020e0607 */
        /* <DEDUP_REMOVED lines=14> */
.L_x_11305:
[----:B------:R-:W-:Y:S02]  /*1a750*/  IMAD.MOV.U32 R13, RZ, RZ, R4 ;  /* 0x000000ffff0d7224 */ /* 0x000fe400078e0004 */
[----:B------:R-:W-:Y:S02]  /*1a760*/  IMAD.MOV.U32 R12, RZ, RZ, 0x3 ;  /* 0x00000003ff0c7424 */ /* 0x000fe400078e00ff */
[----:B------:R-:W-:-:S07]  /*1a770*/  IMAD.MOV.U32 R5, RZ, RZ, R14 ;  /* 0x000000ffff057224 */ /* 0x000fce00078e000e */
[----:B------:R-:W-:Y:S05]  /*1a780*/  WARPSYNC.COLLECTIVE R15, `(.L_x_11306) ;  /* 0x000000000f087348 */ /* 0x000fea0003c00000 */
[----:B------:R0:W1:Y:S02]  /*1a790*/  SHFL.IDX P6, R14, R13, R12, R11 ;  /* 0x0000000c0d0e7389 */ /* 0x00006400000c000b */
[----:B01----:R-:W-:Y:S01]  /*1a7a0*/  ENDCOLLECTIVE ;  /* 0x000000000000791b */ /* 0x003fe20003800000 */
.L_x_11306:
        /* <DEDUP_REMOVED lines=11> */
[----:B------:R-:W-:Y:S01]  /*1a860*/  IMAD.MOV.U32 R4, RZ, RZ, R14 ;  /* 0x000000ffff047224 */ /* 0x000fe200078e000e */
[----:B------:R-:W-:-:S13]  /*1a870*/  ISETP.GE.AND P3, PT, R5, R2, PT ;  /* 0x000000020500720c */ /* 0x000fda0003f66270 */
[----:B0-----:R-:W-:Y:S05]  /*1a880*/  WARPSYNC.COLLECTIVE R15, `(.L_x_11307) ;  /* 0x000000000f087348 */ /* 0x001fea0003c00000 */
[----:B------:R1:W2:Y:S02]  /*1a890*/  SHFL.IDX P6, R14, R13, R12, R11 ;  /* 0x0000000c0d0e7389 */ /* 0x0002a400000c000b */
[----:B012---:R-:W-:Y:S01]  /*1a8a0*/  ENDCOLLECTIVE ;  /* 0x000000000000791b */ /* 0x007fe20003800000 */
.L_x_11307:
[----:B------:R-:W-:Y:S02]  /*1a8b0*/  IMAD.MOV.U32 R13, RZ, RZ, R3 ;  /* 0x000000ffff0d7224 */ /* 0x000fe400078e0003 */
[----:B------:R-:W-:Y:S02]  /*1a8c0*/  IMAD.MOV.U32 R12, RZ, RZ, RZ ;  /* 0x000000ffff0c7224 */ /* 0x000fe400078e00ff */
[----:B------:R-:W-:-:S07]  /*1a8d0*/  IMAD.MOV.U32 R0, RZ, RZ, R14 ;  /* 0x000000ffff007224 */ /* 0x000fce00078e000e */
[----:B------:R-:W-:Y:S05]  /*1a8e0*/  WARPSYNC.COLLECTIVE R15, `(.L_x_11308) ;  /* 0x000000000f087348 */ /* 0x000fea0003c00000 */
[----:B------:R0:W1:Y:S02]  /*1a8f0*/  SHFL.IDX P6, R14, R13, R12, R11 ;  /* 0x0000000c0d0e7389 */ /* 0x00006400000c000b */
[----:B01----:R-:W-:Y:S01]  /*1a900*/  ENDCOLLECTIVE ;  /* 0x000000000000791b */ /* 0x003fe20003800000 */
.L_x_11308:
[----:B------:R-:W-:-:S05]  /*1a910*/  @!P3 LEA R0, P4, R10, R0, 0x1 ;  /* 0x000000000a00b211 */ /* 0x000fca00078808ff */
[----:B------:R-:W-:-:S04]  /*1a920*/  @!P3 IMAD.X R4, RZ, RZ, R4, P4 ;  /* 0x000000ffff04b224 */ /* 0x000fc800020e0604 */
[----:B------:R-:W-:Y:S02]  /*1a930*/  @!P3 IMAD.MOV.U32 R5, RZ, RZ, R4 ;  /* 0x000000ffff05b224 */ /* 0x000fe400078e0004 */
        /* <DEDUP_REMOVED lines=14> */
.L_x_11309:
[----:B------:R-:W-:Y:S02]  /*1aa20*/  IMAD.MOV.U32 R13, RZ, RZ, R3 ;  /* 0x000000ffff0d7224 */ /* 0x000fe400078e0003 */
[----:B------:R-:W-:Y:S02]  /*1aa30*/  IMAD.MOV.U32 R12, RZ, RZ, 0x1 ;  /* 0x00000001ff0c7424 */ /* 0x000fe400078e00ff */
[----:B------:R-:W-:-:S07]  /*1aa40*/  IMAD.MOV.U32 R4, RZ, RZ, R14 ;  /* 0x000000ffff047224 */ /* 0x000fce00078e000e */
[----:B------:R-:W-:Y:S05]  /*1aa50*/  WARPSYNC.COLLECTIVE R15, `(.L_x_11310) ;  /* 0x000000000f087348 */ /* 0x000fea0003c00000 */
[----:B------:R0:W1:Y:S02]  /*1aa60*/  SHFL.IDX P6, R14, R13, R12, R11 ;  /* 0x0000000c0d0e7389 */ /* 0x00006400000c000b */
[----:B01----:R-:W-:Y:S01]  /*1aa70*/  ENDCOLLECTIVE ;  /* 0x000000000000791b */ /* 0x003fe20003800000 */
.L_x_11310:
        /* <DEDUP_REMOVED lines=14> */
.L_x_11311:
[----:B------:R-:W-:Y:S01]  /*1ab60*/  IMAD.MOV.U32 R8, RZ, RZ, R14 ;  /* 0x000000ffff087224 */ /* 0x000fe200078e000e */
[----:B------:R-:W-:Y:S06]  /*1ab70*/  BRA `(.L_x_11312) ;  /* 0xffffffc000387947 */ /* 0x000fec000383ffff */
.L_x_11234:
[----:B-1----:R1:W2:Y:S02]  /*1ab80*/  SYNCS.PHASECHK.TRANS64.TRYWAIT P0, [R17+URZ+0x2d820], R0 ;  /* 0x02d82000110075a7 */ /* 0x0022a4000800017f */
[----:B--2---:R-:W-:Y:S05]  /*1ab90*/  @!P0 NANOSLEEP.SYNCS 0x989680 ;  /* 0x009896800000895d */ /* 0x004fea0003900000 */
[----:B------:R-:W2:Y:S02]  /*1aba0*/  @!P0 SYNCS.PHASECHK.TRANS64 P0, [R17+URZ+0x2d820], R0 ;  /* 0x02d82000110085a7 */ /* 0x000ea4000800007f */
[----:B--2---:R-:W-:Y:S05]  /*1abb0*/  @!P0 BRA `(.L_x_11234) ;  /* 0xfffffffc00f08947 */ /* 0x004fea000383ffff */
[----:B------:R-:W-:Y:S05]  /*1abc0*/  BRA `(.L_x_11313) ;  /* 0xffffffc000a07947 */ /* 0x000fea000383ffff */
.L_x_11239:
[----:B0-----:R0:W1:Y:S02]  /*1abd0*/  SYNCS.PHASECHK.TRANS64.TRYWAIT P0, [R5+URZ+0x2d840], R0 ;  /* 0x02d84000050075a7 */ /* 0x001064000800017f */
[----:B-1----:R-:W-:Y:S05]  /*1abe0*/  @!P0 NANOSLEEP.SYNCS 0x989680 ;  /* 0x009896800000895d */ /* 0x002fea0003900000 */
[----:B------:R-:W1:Y:S02]  /*1abf0*/  @!P0 SYNCS.PHASECHK.TRANS64 P0, [R5+URZ+0x2d840], R0 ;  /* 0x02d84000050085a7 */ /* 0x000e64000800007f */
[----:B-1----:R-:W-:Y:S05]  /*1ac00*/  @!P0 BRA `(.L_x_11239) ;  /* 0xfffffffc00f08947 */ /* 0x002fea000383ffff */
[----:B------:R-:W-:Y:S05]  /*1ac10*/  BRA `(.L_x_11314) ;  /* 0xffffffc400947947 */ /* 0x000fea000383ffff */
.L_x_11240:
        /* <DEDUP_REMOVED lines=8> */
.L_x_11316:
[----:B------:R-:W-:Y:S05]  /*1aca0*/  BSYNC B1 ;  /* 0x0000000000017941 */ /* 0x000fea0003800000 */
.L_x_11315:
        /* <DEDUP_REMOVED lines=13> */
.L_x_11317:
        /* <DEDUP_REMOVED lines=8> */
.L_x_11318:
        /* <DEDUP_REMOVED lines=14> */
.L_x_11319:
[----:B------:R-:W-:Y:S02]  /*1aee0*/  IMAD.MOV.U32 R13, RZ, RZ, R8 ;  /* 0x000000ffff0d7224 */ /* 0x000fe400078e0008 */
[----:B------:R-:W-:Y:S02]  /*1aef0*/  IMAD.MOV.U32 R12, RZ, RZ, 0x2 ;  /* 0x00000002ff0c7424 */ /* 0x000fe400078e00ff */
[----:B------:R-:W-:-:S07]  /*1af00*/  IMAD.MOV.U32 R2, RZ, RZ, R14 ;  /* 0x000000ffff027224 */ /* 0x000fce00078e000e */
[----:B------:R-:W-:Y:S05]  /*1af10*/  WARPSYNC.COLLECTIVE R15, `(.L_x_11320) ;  /* 0x000000000f087348 */ /* 0x000fea0003c00000 */
[----:B------:R0:W1:Y:S02]  /*1af20*/  SHFL.IDX P6, R14, R13, R12, R11 ;  /* 0x0000000c0d0e7389 */ /* 0x00006400000c000b */
[----:B01----:R-:W-:Y:S01]  /*1af30*/  ENDCOLLECTIVE ;  /* 0x000000000000791b */ /* 0x003fe20003800000 */
.L_x_11320:
        /* <DEDUP_REMOVED lines=13> */
.L_x_11321:
[----:B------:R-:W-:Y:S02]  /*1b010*/  IMAD.MOV.U32 R13, RZ, RZ, R8 ;  /* 0x000000ffff0d7224 */ /* 0x000fe400078e0008 */
[----:B------:R-:W-:Y:S02]  /*1b020*/  IMAD.MOV.U32 R12, RZ, RZ, 0x3 ;  /* 0x00000003ff0c7424 */ /* 0x000fe400078e00ff */
[----:B------:R-:W-:-:S07]  /*1b030*/  IMAD.MOV.U32 R2, RZ, RZ, R14 ;  /* 0x000000ffff027224 */ /* 0x000fce00078e000e */
[----:B------:R-:W-:Y:S05]  /*1b040*/  WARPSYNC.COLLECTIVE R15, `(.L_x_11322) ;  /* 0x000000000f087348 */ /* 0x000fea0003c00000 */
[----:B------:R0:W1:Y:S02]  /*1b050*/  SHFL.IDX P6, R14, R13, R12, R11 ;  /* 0x0000000c0d0e7389 */ /* 0x00006400000c000b */
[----:B01----:R-:W-:Y:S01]  /*1b060*/  ENDCOLLECTIVE ;  /* 0x000000000000791b */ /* 0x003fe20003800000 */
.L_x_11322:
        /* <DEDUP_REMOVED lines=14> */
.L_x_11323:
[----:B------:R-:W-:Y:S01]  /*1b150*/  IMAD.MOV.U32 R2, RZ, RZ, R14 ;  /* 0x000000ffff027224 */ /* 0x000fe200078e000e */
[----:B------:R-:W-:Y:S06]  /*1b160*/  BRA `(.L_x_11324) ;  /* 0xffffffc400287947 */ /* 0x000fec000383ffff */
.L_x_11245:
[----:B-1----:R1:W2:Y:S02]  /*1b170*/  SYNCS.PHASECHK.TRANS64.TRYWAIT P0, [R5+URZ+0x2d860], R2 ;  /* 0x02d86002050075a7 */ /* 0x0022a4000800017f */
[----:B--2---:R-:W-:Y:S05]  /*1b180*/  @!P0 NANOSLEEP.SYNCS 0x989680 ;  /* 0x009896800000895d */ /* 0x004fea0003900000 */
[----:B------:R-:W2:Y:S02]  /*1b190*/  @!P0 SYNCS.PHASECHK.TRANS64 P0, [R5+URZ+0x2d860], R2 ;  /* 0x02d86002050085a7 */ /* 0x000ea4000800007f */
[----:B--2---:R-:W-:Y:S05]  /*1b1a0*/  @!P0 BRA `(.L_x_11245) ;  /* 0xfffffffc00f08947 */ /* 0x004fea000383ffff */
[----:B------:R-:W-:Y:S05]  /*1b1b0*/  BRA `(.L_x_11325) ;  /* 0xffffffc4008c7947 */ /* 0x000fea000383ffff */
.L_x_11246:
        /* <DEDUP_REMOVED lines=8> */
.L_x_11327:
[----:B------:R-:W-:Y:S05]  /*1b240*/  BSYNC B1 ;  /* 0x0000000000017941 */ /* 0x000fea0003800000 */
.L_x_11326:
        /* <DEDUP_REMOVED lines=9> */
.L_x_11328:
[----:B------:R-:W-:Y:S02]  /*1b2e0*/  IMAD.MOV.U32 R13, RZ, RZ, R19 ;  /* 0x000000ffff0d7224 */ /* 0x000fe400078e0013 */
[----:B------:R-:W-:Y:S02]  /*1b2f0*/  IMAD.MOV.U32 R12, RZ, RZ, 0x1 ;  /* 0x00000001ff0c7424 */ /* 0x000fe400078e00ff */
[----:B------:R-:W-:-:S07]  /*1b300*/  IMAD.MOV.U32 R2, RZ, RZ, R14 ;  /* 0x000000ffff027224 */ /* 0x000fce00078e000e */
[----:B------:R-:W-:Y:S05]  /*1b310*/  WARPSYNC.COLLECTIVE R15, `(.L_x_11329) ;  /* 0x000000000f087348 */ /* 0x000fea0003c00000 */
[----:B------:R0:W1:Y:S02]  /*1b320*/  SHFL.IDX P6, R14, R13, R12, R11 ;  /* 0x0000000c0d0e7389 */ /* 0x00006400000c000b */
[----:B01----:R-:W-:Y:S01]  /*1b330*/  ENDCOLLECTIVE ;  /* 0x000000000000791b */ /* 0x003fe20003800000 */
.L_x_11329:
        /* <DEDUP_REMOVED lines=16> */
.L_x_11330:
[----:B------:R-:W-:Y:S02]  /*1b440*/  IMAD.MOV.U32 R13, RZ, RZ, R19 ;  /* 0x000000ffff0d7224 */ /* 0x000fe400078e0013 */
[----:B------:R-:W-:Y:S02]  /*1b450*/  IMAD.MOV.U32 R12, RZ, RZ, 0x2 ;  /* 0x00000002ff0c7424 */ /* 0x000fe400078e00ff */
[----:B------:R-:W-:-:S07]  /*1b460*/  IMAD.MOV.U32 R2, RZ, RZ, R14 ;  /* 0x000000ffff027224 */ /* 0x000fce00078e000e */
[----:B------:R-:W-:Y:S05]  /*1b470*/  WARPSYNC.COLLECTIVE R15, `(.L_x_11331) ;  /* 0x000000000f087348 */ /* 0x000fea0003c00000 */
[----:B------:R0:W1:Y:S02]  /*1b480*/  SHFL.IDX P6, R14, R13, R12, R11 ;  /* 0x0000000c0d0e7389 */ /* 0x00006400000c000b */
[----:B01----:R-:W-:Y:S01]  /*1b490*/  ENDCOLLECTIVE ;  /* 0x000000000000791b */ /* 0x003fe20003800000 */
.L_x_11331:
        /* <DEDUP_REMOVED lines=16> */
.L_x_11332:
[----:B------:R-:W-:Y:S02]  /*1b5a0*/  IMAD.MOV.U32 R13, RZ, RZ, R19 ;  /* 0x000000ffff0d7224 */ /* 0x000fe400078e0013 */
[----:B------:R-:W-:Y:S02]  /*1b5b0*/  IMAD.MOV.U32 R12, RZ, RZ, 0x3 ;  /* 0x00000003ff0c7424 */ /* 0x000fe400078e00ff */
[----:B------:R-:W-:-:S07]  /*1b5c0*/  IMAD.MOV.U32 R2, RZ, RZ, R14 ;  /* 0x000000ffff027224 */ /* 0x000fce00078e000e */
[----:B------:R-:W-:Y:S05]  /*1b5d0*/  WARPSYNC.COLLECTIVE R15, `(.L_x_11333) ;  /* 0x000000000f087348 */ /* 0x000fea0003c00000 */
[----:B------:R0:W1:Y:S02]  /*1b5e0*/  SHFL.IDX P6, R14, R13, R12, R11 ;  /* 0x0000000c0d0e7389 */ /* 0x00006400000c000b */
[----:B01----:R-:W-:Y:S01]  /*1b5f0*/  ENDCOLLECTIVE ;  /* 0x000000000000791b */ /* 0x003fe20003800000 */
.L_x_11333:
        /* <DEDUP_REMOVED lines=13> */
.L_x_11334:
        /* <DEDUP_REMOVED lines=8> */
.L_x_11254:
[----:B-1----:R1:W2:Y:S02]  /*1b750*/  SYNCS.PHASECHK.TRANS64.TRYWAIT P0, [R0+URZ+0x2d860], R3 ;  /* 0x02d86003000075a7 */ /* 0x0022a4000800017f */
[----:B--2---:R-:W-:Y:S05]  /*1b760*/  @!P0 NANOSLEEP.SYNCS 0x989680 ;  /* 0x009896800000895d */ /* 0x004fea0003900000 */
[----:B------:R-:W2:Y:S02]  /*1b770*/  @!P0 SYNCS.PHASECHK.TRANS64 P0, [R0+URZ+0x2d860], R3 ;  /* 0x02d86003000085a7 */ /* 0x000ea4000800007f */
[----:B--2---:R-:W-:Y:S05]  /*1b780*/  @!P0 BRA `(.L_x_11254) ;  /* 0xfffffffc00f08947 */ /* 0x004fea000383ffff */
[----:B------:R-:W-:Y:S05]  /*1b790*/  BRA `(.L_x_11336) ;  /* 0xffffffc800187947 */ /* 0x000fea000383ffff */
.L_x_11255:
        /* <DEDUP_REMOVED lines=8> */
.L_x_11338:
[----:B------:R-:W-:Y:S05]  /*1b820*/  BSYNC B0 ;  /* 0x0000000000007941 */ /* 0x000fea0003800000 */
.L_x_11337:
[----:B------:R-:W0:Y:S01]  /*1b830*/  S2R R2, SR_TID.X ;  /* 0x0000000000027919 */ /* 0x000e220000002100 */
[----:B------:R-:W-:Y:S02]  /*1b840*/  IMAD.MOV.U32 R13, RZ, RZ, R18 ;  /* 0x000000ffff0d7224 */ /* 0x000fe400078e0012 */
[----:B------:R-:W-:Y:S02]  /*1b850*/  IMAD.MOV.U32 R12, RZ, RZ, RZ ;  /* 0x000000ffff0c7224 */ /* 0x000fe400078e00ff */
[----:B------:R-:W-:Y:S02]  /*1b860*/  IMAD.MOV.U32 R11, RZ, RZ, 0x1c1f ;  /* 0x00001c1fff0b7424 */ /* 0x000fe400078e00ff */
[----:B------:R-:W-:Y:S02]  /*1b870*/  IMAD.MOV.U32 R15, RZ, RZ, -0x1 ;  /* 0xffffffffff0f7424 */ /* 0x000fe400078e00ff */
[----:B------:R-:W-:Y:S02]  /*1b880*/  IMAD.MOV.U32 R3, RZ, RZ, R14 ;  /* 0x000000ffff037224 */ /* 0x000fe400078e000e */
[----:B------:R-:W-:-:S07]  /*1b890*/  IMAD R4, R4, 0x2, R17 ;  /* 0x0000000204047824 */ /* 0x000fce00078e0211 */
[----:B0-----:R-:W-:Y:S05]  /*1b8a0*/  WARPSYNC.COLLECTIVE R15, `(.L_x_11339) ;  /* 0x000000000f087348 */ /* 0x001fea0003c00000 */
[----:B------:R1:W2:Y:S02]  /*1b8b0*/  SHFL.IDX P6, R14, R13, R12, R11 ;  /* 0x0000000c0d0e7389 */ /* 0x0002a400000c000b */
[----:B012---:R-:W-:Y:S01]  /*1b8c0*/  ENDCOLLECTIVE ;  /* 0x000000000000791b */ /* 0x007fe20003800000 */
.L_x_11339:
        /* <DEDUP_REMOVED lines=17> */
.L_x_11340:
        /* <DEDUP_REMOVED lines=9> */
[----:B------:R-:W-:Y:S01]  /*1ba70*/  ISETP.LT.OR P3, PT, R6, 0x21, P2 ;  /* 0x000000210600780c */ /* 0x000fe20001761670 */
[----:B0-----:R-:W-:-:S12]  /*1ba80*/  IMAD.MOV.U32 R3, RZ, RZ, R14 ;  /* 0x000000ffff037224 */ /* 0x001fd800078e000e */
[----:B------:R-:W-:Y:S05]  /*1ba90*/  WARPSYNC.COLLECTIVE R15, `(.L_x_11341) ;  /* 0x000000000f087348 */ /* 0x000fea0003c00000 */
[----:B------:R0:W1:Y:S02]  /*1baa0*/  SHFL.IDX P6, R14, R13, R12, R11 ;  /* 0x0000000c0d0e7389 */ /* 0x00006400000c000b */
[----:B01----:R-:W-:Y:S01]  /*1bab0*/  ENDCOLLECTIVE ;  /* 0x000000000000791b */ /* 0x003fe20003800000 */
.L_x_11341:
[----:B------:R-:W-:Y:S02]  /*1bac0*/  IMAD.MOV.U32 R13, RZ, RZ, R19 ;  /* 0x000000ffff0d7224 */ /* 0x000fe400078e0013 */
[----:B------:R-:W-:Y:S01]  /*1bad0*/  IMAD.MOV.U32 R12, RZ, RZ, 0x2 ;  /* 0x00000002ff0c7424 */ /* 0x000fe200078e00ff */
[----:B------:R-:W-:-:S13]  /*1bae0*/  IADD3 R2, P4, R14, R5, RZ ;  /* 0x000000050e027210 */ /* 0x000fda0007f9e0ff */
[----:B------:R-:W-:Y:S05]  /*1baf0*/  WARPSYNC.COLLECTIVE R15, `(.L_x_11342) ;  /* 0x000000000f087348 */ /* 0x000fea0003c00000 */
[----:B------:R0:W1:Y:S02]  /*1bb00*/  SHFL.IDX P6, R14, R13, R12, R11 ;  /* 0x0000000c0d0e7389 */ /* 0x00006400000c000b */
[----:B01----:R-:W-:Y:S01]  /*1bb10*/  ENDCOLLECTIVE ;  /* 0x000000000000791b */ /* 0x003fe20003800000 */
.L_x_11342:
        /* <DEDUP_REMOVED lines=15> */
.L_x_11343:
[----:B------:R-:W-:Y:S02]  /*1bc10*/  IMAD.MOV.U32 R13, RZ, RZ, R19 ;  /* 0x000000ffff0d7224 */ /* 0x000fe400078e0013 */
[----:B------:R-:W-:Y:S01]  /*1bc20*/  IMAD.MOV.U32 R12, RZ, RZ, 0x3 ;  /* 0x00000003ff0c7424 */ /* 0x000fe200078e00ff */
[----:B------:R-:W-:-:S13]  /*1bc30*/  IADD3 R2, P4, R14, R5, RZ ;  /* 0x000000050e027210 */ /* 0x000fda0007f9e0ff */
[----:B------:R-:W-:Y:S05]  /*1bc40*/  WARPSYNC.COLLECTIVE R15, `(.L_x_11344) ;  /* 0x000000000f087348 */ /* 0x000fea0003c00000 */
[----:B------:R0:W1:Y:S02]  /*1bc50*/  SHFL.IDX P6, R14, R13, R12, R11 ;  /* 0x0000000c0d0e7389 */ /* 0x00006400000c000b */
[----:B01----:R-:W-:Y:S01]  /*1bc60*/  ENDCOLLECTIVE ;  /* 0x000000000000791b */ /* 0x003fe20003800000 */
.L_x_11344:
        /* <DEDUP_REMOVED lines=14> */
.L_x_11345:
[----:B------:R-:W-:Y:S05]  /*1bd50*/  BRA `(.L_x_11346) ;  /* 0xffffffc4008c7947 */ /* 0x000fea000383ffff */
.L_x_11260:
        /* <DEDUP_REMOVED lines=8> */
.L_x_11348:
[----:B------:R-:W-:Y:S05]  /*1bde0*/  BSYNC B0 ;  /* 0x0000000000007941 */ /* 0x000fea0003800000 */
.L_x_11347:
        /* <DEDUP_REMOVED lines=9> */
.L_x_11349:
[----:B------:R-:W-:Y:S02]  /*1be80*/  ULDC UR4, c[0x0][0xc3c] ;  /* 0x00030f0000047ab9 */ /* 0x000fe40000000800 */
[----:B------:R-:W-:-:S13]  /*1be90*/  ISETP.GE.OR P1, PT, R9, UR4, !P0 ;  /* 0x0000000409007c0c */ /* 0x000fda000c726670 */
[----:B------:R-:W0:Y:S08]  /*1bea0*/  @!P1 LDC.64 R2, c[0x0][0xc80] ;  /* 0x00032000ff029b82 */ /* 0x000e300000000a00 */
[----:B------:R-:W1:Y:S01]  /*1beb0*/  @!P1 LDC.64 R4, c[0x0][0xc78] ;  /* 0x00031e00ff049b82 */ /* 0x000e620000000a00 */
[----:B------:R-:W-:Y:S01]  /*1bec0*/  CS2R R24, SRZ ;  /* 0x0000000000187805 */ /* 0x000fe2000001ff00 */
        /* <DEDUP_REMOVED lines=18> */
.L_x_11350:
[----:B------:R-:W-:Y:S01]  /*1bff0*/  IMAD.MOV.U32 R12, RZ, RZ, 0x2 ;  /* 0x00000002ff0c7424 */ /* 0x000fe200078e00ff */
[----:B------:R-:W-:-:S05]  /*1c000*/  SEL R4, R14, RZ, P1 ;  /* 0x000000ff0e047207 */ /* 0x000fca0000800000 */
[----:B------:R-:W-:-:S04]  /*1c010*/  IMAD.IADD R4, R13, 0x1, R4 ;  /* 0x000000010d047824 */ /* 0x000fc800078e0204 */
[----:B------:R-:W-:-:S07]  /*1c020*/  IMAD.MOV.U32 R13, RZ, RZ, R4 ;  /* 0x000000ffff0d7224 */ /* 0x000fce00078e0004 */
[----:B------:R-:W-:Y:S05]  /*1c030*/  WARPSYNC.COLLECTIVE R15, `(.L_x_11351) ;  /* 0x000000000f087348 */ /* 0x000fea0003c00000 */
[----:B------:R0:W1:Y:S02]  /*1c040*/  SHFL.UP P6, R14, R13, R12, R11 ;  /* 0x0400000c0d0e7389 */ /* 0x00006400000c000b */
[----:B01----:R-:W-:Y:S01]  /*1c050*/  ENDCOLLECTIVE ;  /* 0x000000000000791b */ /* 0x003fe20003800000 */
.L_x_11351:
[----:B------:R-:W-:Y:S01]  /*1c060*/  IMAD.MOV.U32 R12, RZ, RZ, 0x4 ;  /* 0x00000004ff0c7424 */ /* 0x000fe200078e00ff */
[----:B------:R-:W-:-:S05]  /*1c070*/  SEL R3, R14, RZ, P2 ;  /* 0x000000ff0e037207 */ /* 0x000fca0001000000 */
[----:B------:R-:W-:-:S04]  /*1c080*/  IMAD.IADD R2, R4, 0x1, R3 ;  /* 0x0000000104027824 */ /* 0x000fc800078e0203 */
[----:B------:R-:W-:-:S07]  /*1c090*/  IMAD.MOV.U32 R13, RZ, RZ, R2 ;  /* 0x000000ffff0d7224 */ /* 0x000fce00078e0002 */
[----:B------:R-:W-:Y:S05]  /*1c0a0*/  WARPSYNC.COLLECTIVE R15, `(.L_x_11352) ;  /* 0x000000000f087348 */ /* 0x000fea0003c00000 */
[----:B------:R0:W1:Y:S02]  /*1c0b0*/  SHFL.UP P6, R14, R13, R12, R11 ;  /* 0x0400000c0d0e7389 */ /* 0x00006400000c000b */
[----:B01----:R-:W-:Y:S01]  /*1c0c0*/  ENDCOLLECTIVE ;  /* 0x000000000000791b */ /* 0x003fe20003800000 */
.L_x_11352:
[----:B------:R-:W-:Y:S01]  /*1c0d0*/  IMAD.MOV.U32 R12, RZ, RZ, 0x8 ;  /* 0x00000008ff0c7424 */ /* 0x000fe200078e00ff */
[----:B------:R-:W-:-:S05]  /*1c0e0*/  SEL R3, R14, RZ, P3 ;  /* 0x000000ff0e037207 */ /* 0x000fca0001800000 */
[----:B------:R-:W-:-:S04]  /*1c0f0*/  IMAD.IADD R3, R2, 0x1, R3 ;  /* 0x0000000102037824 */ /* 0x000fc800078e0203 */
[----:B------:R-:W-:-:S07]  /*1c100*/  IMAD.MOV.U32 R13, RZ, RZ, R3 ;  /* 0x000000ffff0d7224 */ /* 0x000fce00078e0003 */
[----:B------:R-:W-:Y:S05]  /*1c110*/  WARPSYNC.COLLECTIVE R15, `(.L_x_11353) ;  /* 0x000000000f087348 */ /* 0x000fea0003c00000 */
[----:B------:R0:W1:Y:S02]  /*1c120*/  SHFL.UP P6, R14, R13, R12, R11 ;  /* 0x0400000c0d0e7389 */ /* 0x00006400000c000b */
[----:B01----:R-:W-:Y:S01]  /*1c130*/  ENDCOLLECTIVE ;  /* 0x000000000000791b */ /* 0x003fe20003800000 */
.L_x_11353:
[----:B------:R-:W-:Y:S01]  /*1c140*/  IMAD.MOV.U32 R12, RZ, RZ, 0x10 ;  /* 0x00000010ff0c7424 */ /* 0x000fe200078e00ff */
[----:B------:R-:W-:-:S05]  /*1c150*/  SEL R4, R14, RZ, P4 ;  /* 0x000000ff0e047207 */ /* 0x000fca0002000000 */
[----:B------:R-:W-:-:S04]  /*1c160*/  IMAD.IADD R4, R3, 0x1, R4 ;  /* 0x0000000103047824 */ /* 0x000fc800078e0204 */
[----:B------:R-:W-:-:S07]  /*1c170*/  IMAD.MOV.U32 R13, RZ, RZ, R4 ;  /* 0x000000ffff0d7224 */ /* 0x000fce00078e0004 */
[----:B------:R-:W-:Y:S05]  /*1c180*/  WARPSYNC.COLLECTIVE R15, `(.L_x_11354) ;  /* 0x000000000f087348 */ /* 0x000fea0003c00000 */
[----:B------:R0:W1:Y:S02]  /*1c190*/  SHFL.UP P6, R14, R13, R12, R11 ;  /* 0x0400000c0d0e7389 */ /* 0x00006400000c000b */
[----:B01----:R-:W-:Y:S01]  /*1c1a0*/  ENDCOLLECTIVE ;  /* 0x000000000000791b */ /* 0x003fe20003800000 */
.L_x_11354:
        /* <DEDUP_REMOVED lines=8> */
.L_x_11355:
[----:B------:R-:W-:Y:S05]  /*1c230*/  BRA `(.L_x_11356) ;  /* 0xffffffc400a87947 */ /* 0x000fea000383ffff */
.L_x_11263:
[----:B------:R-:W-:Y:S01]  /*1c240*/  BSSY B0, `(.L_x_11357) ;  /* 0x0000007000007945 */ /* 0x000fe20003800000 */
[----:B------:R-:W-:Y:S02]  /*1c250*/  IMAD.MOV.U32 R12, RZ, RZ, 0x1 ;  /* 0x00000001ff0c7424 */ /* 0x000fe400078e00ff */
[----:B------:R-:W-:Y:S02]  /*1c260*/  IMAD.MOV.U32 R11, RZ, RZ, RZ ;  /* 0x000000ffff0b7224 */ /* 0x000fe400078e00ff */
[----:B------:R-:W-:-:S07]  /*1c270*/  IMAD.MOV.U32 R15, RZ, RZ, -0x1 ;  /* 0xffffffffff0f7424 */ /* 0x000fce00078e00ff */
[----:B------:R-:W-:Y:S05]  /*1c280*/  WARPSYNC.COLLECTIVE R15, `(.L_x_11358) ;  /* 0x000000000f087348 */ /* 0x000fea0003c00000 */
[----:B------:R0:W1:Y:S02]  /*1c290*/  SHFL.UP P6, R14, R13, R12, R11 ;  /* 0x0400000c0d0e7389 */ /* 0x00006400000c000b */
[----:B01----:R-:W-:Y:S01]  /*1c2a0*/  ENDCOLLECTIVE ;  /* 0x000000000000791b */ /* 0x003fe20003800000 */
.L_x_11358:
[----:B------:R-:W-:Y:S05]  /*1c2b0*/  BSYNC B0 ;  /* 0x0000000000007941 */ /* 0x000fea0003800000 */
.L_x_11357:
        /* <DEDUP_REMOVED lines=8> */
.L_x_11359:
[----:B------:R-:W-:Y:S01]  /*1c340*/  IMAD.MOV.U32 R12, RZ, RZ, 0x4 ;  /* 0x00000004ff0c7424 */ /* 0x000fe200078e00ff */
[----:B------:R-:W-:-:S05]  /*1c350*/  SEL R2, R14, RZ, P2 ;  /* 0x000000ff0e027207 */ /* 0x000fca0001000000 */
[----:B------:R-:W-:-:S04]  /*1c360*/  IMAD.IADD R2, R13, 0x1, R2 ;  /* 0x000000010d027824 */ /* 0x000fc800078e0202 */
[----:B------:R-:W-:-:S07]  /*1c370*/  IMAD.MOV.U32 R13, RZ, RZ, R2 ;  /* 0x000000ffff0d7224 */ /* 0x000fce00078e0002 */
[----:B------:R-:W-:Y:S05]  /*1c380*/  WARPSYNC.COLLECTIVE R15, `(.L_x_11360) ;  /* 0x000000000f087348 */ /* 0x000fea0003c00000 */
[----:B------:R0:W1:Y:S02]  /*1c390*/  SHFL.UP P6, R14, R13, R12, R11 ;  /* 0x0400000c0d0e7389 */ /* 0x00006400000c000b */
[----:B01----:R-:W-:Y:S01]  /*1c3a0*/  ENDCOLLECTIVE ;  /* 0x000000000000791b */ /* 0x003fe20003800000 */
.L_x_11360:
[----:B------:R-:W-:Y:S01]  /*1c3b0*/  IMAD.MOV.U32 R12, RZ, RZ, 0x8 ;  /* 0x00000008ff0c7424 */ /* 0x000fe200078e00ff */
[----:B------:R-:W-:-:S05]  /*1c3c0*/  SEL R3, R14, RZ, P3 ;  /* 0x000000ff0e037207 */ /* 0x000fca0001800000 */
[----:B------:R-:W-:-:S04]  /*1c3d0*/  IMAD.IADD R3, R2, 0x1, R3 ;  /* 0x0000000102037824 */ /* 0x000fc800078e0203 */
[----:B------:R-:W-:-:S07]  /*1c3e0*/  IMAD.MOV.U32 R13, RZ, RZ, R3 ;  /* 0x000000ffff0d7224 */ /* 0x000fce00078e0003 */
[----:B------:R-:W-:Y:S05]  /*1c3f0*/  WARPSYNC.COLLECTIVE R15, `(.L_x_11361) ;  /* 0x000000000f087348 */ /* 0x000fea0003c00000 */
[----:B------:R0:W1:Y:S02]  /*1c400*/  SHFL.UP P6, R14, R13, R12, R11 ;  /* 0x0400000c0d0e7389 */ /* 0x00006400000c000b */
[----:B01----:R-:W-:Y:S01]  /*1c410*/  ENDCOLLECTIVE ;  /* 0x000000000000791b */ /* 0x003fe20003800000 */
.L_x_11361:
[----:B------:R-:W-:Y:S01]  /*1c420*/  IMAD.MOV.U32 R12, RZ, RZ, 0x10 ;  /* 0x00000010ff0c7424 */ /* 0x000fe200078e00ff */
[----:B------:R-:W-:-:S05]  /*1c430*/  SEL R4, R14, RZ, P4 ;  /* 0x000000ff0e047207 */ /* 0x000fca0002000000 */
[----:B------:R-:W-:-:S04]  /*1c440*/  IMAD.IADD R4, R3, 0x1, R4 ;  /* 0x0000000103047824 */ /* 0x000fc800078e0204 */
[----:B------:R-:W-:-:S07]  /*1c450*/  IMAD.MOV.U32 R13, RZ, RZ, R4 ;  /* 0x000000ffff0d7224 */ /* 0x000fce00078e0004 */
[----:B------:R-:W-:Y:S05]  /*1c460*/  WARPSYNC.COLLECTIVE R15, `(.L_x_11362) ;  /* 0x000000000f087348 */ /* 0x000fea0003c00000 */
[----:B------:R0:W1:Y:S02]  /*1c470*/  SHFL.UP P6, R14, R13, R12, R11 ;  /* 0x0400000c0d0e7389 */ /* 0x00006400000c000b */
[----:B01----:R-:W-:Y:S01]  /*1c480*/  ENDCOLLECTIVE ;  /* 0x000000000000791b */ /* 0x003fe20003800000 */
.L_x_11362:
        /* <DEDUP_REMOVED lines=8> */
.L_x_11363:
[----:B------:R-:W-:Y:S05]  /*1c510*/  BRA `(.L_x_11364) ;  /* 0xffffffc400947947 */ /* 0x000fea000383ffff */
.L_x_11265:
[----:B------:R-:W-:Y:S01]  /*1c520*/  BSSY B0, `(.L_x_11365) ;  /* 0x0000006000007945 */ /* 0x000fe20003800000 */
[----:B------:R-:W-:Y:S01]  /*1c530*/  PLOP3.LUT P6, PT, P6, PT, PT, 0x8, 0x0 ;  /* 0x000000000000781c */ /* 0x000fe200037ce170 */
[----:B------:R-:W-:-:S12]  /*1c540*/  IMAD.MOV.U32 R15, RZ, RZ, -0x1 ;  /* 0xffffffffff0f7424 */ /* 0x000fd800078e00ff */
[----:B0-----:R-:W-:Y:S05]  /*1c550*/  WARPSYNC.COLLECTIVE R15, `(.L_x_11366) ;  /* 0x000000000f087348 */ /* 0x001fea0003c00000 */
[----:B------:R-:W-:Y:S01]  /*1c560*/  VOTE.ANY R14, PT, P6 ;  /* 0x00000000000e7806 */ /* 0x000fe200030e0100 */
[----:B0-----:R-:W-:Y:S06]  /*1c570*/  ENDCOLLECTIVE ;  /* 0x000000000000791b */ /* 0x001fec0003800000 */
.L_x_11366:
[----:B------:R-:W-:Y:S05]  /*1c580*/  BSYNC B0 ;  /* 0x0000000000007941 */ /* 0x000fea0003800000 */
.L_x_11365:
[----:B------:R-:W-:Y:S02]  /*1c590*/  IMAD.MOV.U32 R3, RZ, RZ, R14 ;  /* 0x000000ffff037224 */ /* 0x000fe400078e000e */
[----:B------:R-:W-:Y:S02]  /*1c5a0*/  IMAD.MOV.U32 R13, RZ, RZ, R25 ;  /* 0x000000ffff0d7224 */ /* 0x000fe400078e0019 */
[----:B------:R-:W0:Y:S01]  /*1c5b0*/  POPC R7, R3 ;  /* 0x0000000300077309 */ /* 0x000e220000000000 */
[----:B------:R-:W-:Y:S02]  /*1c5c0*/  IMAD.MOV.U32 R11, RZ, RZ, 0x1f ;  /* 0x0000001fff0b7424 */ /* 0x000fe400078e00ff */
[----:B------:R-:W-:Y:S02]  /*1c5d0*/  IMAD.MOV.U32 R15, RZ, RZ, -0x1 ;  /* 0xffffffffff0f7424 */ /* 0x000fe400078e00ff */
[----:B0-----:R-:W-:Y:S02]  /*1c5e0*/  IMAD.MOV.U32 R12, RZ, RZ, R7 ;  /* 0x000000ffff0c7224 */ /* 0x001fe400078e0007 */
[----:B------:R-:W-:-:S07]  /*1c5f0*/  IMAD.IADD R27, R7, 0x1, R27 ;  /* 0x00000001071b7824 */ /* 0x000fce00078e021b */
[----:B------:R-:W-:Y:S05]  /*1c600*/  WARPSYNC.COLLECTIVE R15, `(.L_x_11367) ;  /* 0x000000000f087348 */ /* 0x000fea0003c00000 */
[----:B------:R0:W1:Y:S02]  /*1c610*/  SHFL.IDX P6, R14, R13, R12, R11 ;  /* 0x0000000c0d0e7389 */ /* 0x00006400000c000b */
[----:B01----:R-:W-:Y:S01]  /*1c620*/  ENDCOLLECTIVE ;  /* 0x000000000000791b */ /* 0x003fe20003800000 */
.L_x_11367:
[----:B------:R-:W-:Y:S02]  /*1c630*/  IMAD.MOV.U32 R13, RZ, RZ, R5 ;  /* 0x000000ffff0d7224 */ /* 0x000fe400078e0005 */
[----:B------:R-:W-:-:S07]  /*1c640*/  IMAD.MOV.U32 R25, RZ, RZ, R14 ;  /* 0x000000ffff197224 */ /* 0x000fce00078e000e */
[----:B------:R-:W-:Y:S05]  /*1c650*/  WARPSYNC.COLLECTIVE R15, `(.L_x_11368) ;  /* 0x000000000f087348 */ /* 0x000fea0003c00000 */
[----:B------:R0:W1:Y:S02]  /*1c660*/  SHFL.IDX P6, R14, R13, R12, R11 ;  /* 0x0000000c0d0e7389 */ /* 0x00006400000c000b */
[----:B01----:R-:W-:Y:S01]  /*1c670*/  ENDCOLLECTIVE ;  /* 0x000000000000791b */ /* 0x003fe20003800000 */
.L_x_11368:
[----:B------:R-:W-:Y:S01]  /*1c680*/  IMAD.MOV.U32 R5, RZ, RZ, R14 ;  /* 0x000000ffff057224 */ /* 0x000fe200078e000e */
[----:B------:R-:W-:Y:S06]  /*1c690*/  BRA `(.L_x_11369) ;  /* 0xffffffc400747947 */ /* 0x000fec000383ffff */
.L_x_11267:
[----:B------:R-:W-:Y:S01]  /*1c6a0*/  BSSY B0, `(.L_x_11370) ;  /* 0x0000007000007945 */ /* 0x000fe20003800000 */
[----:B------:R-:W-:Y:S02]  /*1c6b0*/  IMAD.MOV.U32 R13, RZ, RZ, R2 ;  /* 0x000000ffff0d7224 */ /* 0x000fe400078e0002 */
[----:B------:R-:W-:Y:S02]  /*1c6c0*/  IMAD.MOV.U32 R11, RZ, RZ, 0x1f ;  /* 0x0000001fff0b7424 */ /* 0x000fe400078e00ff */
[----:B------:R-:W-:-:S07]  /*1c6d0*/  IMAD.MOV.U32 R15, RZ, RZ, -0x1 ;  /* 0xffffffffff0f7424 */ /* 0x000fce00078e00ff */
[----:B0123--:R-:W-:Y:S05]  /*1c6e0*/  WARPSYNC.COLLECTIVE R15, `(.L_x_11371) ;  /* 0x000000000f087348 */ /* 0x00ffea0003c00000 */
[----:B------:R4:W0:Y:S02]  /*1c6f0*/  SHFL.IDX P6, R14, R13, R12, R11 ;  /* 0x0000000c0d0e7389 */ /* 0x00082400000c000b */
[----:B01234-:R-:W-:Y:S01]  /*1c700*/  ENDCOLLECTIVE ;  /* 0x000000000000791b */ /* 0x01ffe20003800000 */
.L_x_11371:
[----:B------:R-:W-:Y:S05]  /*1c710*/  BSYNC B0 ;  /* 0x0000000000007941 */ /* 0x000fea0003800000 */
.L_x_11370:
[----:B------:R-:W-:Y:S01]  /*1c720*/  IMAD.MOV.U32 R24, RZ, RZ, R14 ;  /* 0x000000ffff187224 */ /* 0x000fe200078e000e */
[----:B------:R-:W-:Y:S06]  /*1c730*/  BRA `(.L_x_11266) ;  /* 0xffffffc400647947 */ /* 0x000fec000383ffff */
.L_x_11273:
[----:B0-----:R0:W1:Y:S02]  /*1c740*/  SYNCS.PHASECHK.TRANS64.TRYWAIT P0, [R5+URZ+0x2d820], R0 ;  /* 0x02d82000050075a7 */ /* 0x001064000800017f */
[----:B-1----:R-:W-:Y:S05]  /*1c750*/  @!P0 NANOSLEEP.SYNCS 0x989680 ;  /* 0x009896800000895d */ /* 0x002fea0003900000 */
[----:B------:R-:W1:Y:S02]  /*1c760*/  @!P0 SYNCS.PHASECHK.TRANS64 P0, [R5+URZ+0x2d820], R0 ;  /* 0x02d82000050085a7 */ /* 0x000e64000800007f */
[----:B-1----:R-:W-:Y:S05]  /*1c770*/  @!P0 BRA `(.L_x_11273) ;  /* 0xfffffffc00f08947 */ /* 0x002fea000383ffff */
[----:B------:R-:W-:Y:S05]  /*1c780*/  BRA `(.L_x_11372) ;  /* 0xffffffcc00c07947 */ /* 0x000fea000383ffff */
.L_x_11274:
        /* <DEDUP_REMOVED lines=11> */
.L_x_11374:
[----:B------:R-:W-:Y:S05]  /*1c840*/  BSYNC B0 ;  /* 0x0000000000007941 */ /* 0x000fea0003800000 */
.L_x_11373:
[----:B------:R-:W-:Y:S05]  /*1c850*/  BRA `(.L_x_11375) ;  /* 0xffffffcc00a87947 */ /* 0x000fea000383ffff */
.L_x_11277:
[----:B------:R-:W-:Y:S01]  /*1c860*/  BSSY B1, `(.L_x_11376) ;  /* 0x0000006000017945 */ /* 0x000fe20003800000 */
[----:B------:R-:W-:-:S07]  /*1c870*/  IMAD.MOV.U32 R15, RZ, RZ, -0x1 ;  /* 0xffffffffff0f7424 */ /* 0x000fce00078e00ff */
[----:B0-2---:R-:W-:Y:S05]  /*1c880*/  WARPSYNC.COLLECTIVE R15, `(.L_x_11377) ;  /* 0x000000000f0c7348 */ /* 0x005fea0003c00000 */
[----:B------:R-:W-:Y:S02]  /*1c890*/  ELECT P6, UR62, PT ;  /* 0x00000000003e782f */ /* 0x000fe400038c0000 */
[----:B------:R-:W-:Y:S01]  /*1c8a0*/  MOV R14, UR62 ;  /* 0x0000003e000e7c02 */ /* 0x000fe20008000f00 */
[----:B0-2---:R-:W-:Y:S10]  /*1c8b0*/  ENDCOLLECTIVE ;  /* 0x000000000000791b */ /* 0x005ff40003800000 */
.L_x_11377:
[----:B------:R-:W-:Y:S05]  /*1c8c0*/  BSYNC B1 ;  /* 0x0000000000017941 */ /* 0x000fea0003800000 */
.L_x_11376:
[----:B------:R-:W-:Y:S05]  /*1c8d0*/  BRA `(.L_x_11378) ;  /* 0xffffffcc00a07947 */ /* 0x000fea000383ffff */
.L_x_11279:
[----:B0-----:R0:W1:Y:S02]  /*1c8e0*/  SYNCS.PHASECHK.TRANS64.TRYWAIT P1, [R3+URZ+0x2d840], R2 ;  /* 0x02d84002030075a7 */ /* 0x001064000802017f */
[----:B-1----:R-:W-:Y:S05]  /*1c8f0*/  @!P1 NANOSLEEP.SYNCS 0x989680 ;  /* 0x009896800000995d */ /* 0x002fea0003900000 */
[----:B------:R-:W1:Y:S02]  /*1c900*/  @!P1 SYNCS.PHASECHK.TRANS64 P1, [R3+URZ+0x2d840], R2 ;  /* 0x02d84002030095a7 */ /* 0x000e64000802007f */
[----:B-1----:R-:W-:Y:S05]  /*1c910*/  @!P1 BRA `(.L_x_11279) ;  /* 0xfffffffc00f09947 */ /* 0x002fea000383ffff */
[----:B------:R-:W-:Y:S05]  /*1c920*/  BRA `(.L_x_11379) ;  /* 0xffffffcc00c07947 */ /* 0x000fea000383ffff */
.L_x_11281:
[----:B-1----:R1:W3:Y:S02]  /*1c930*/  SYNCS.PHASECHK.TRANS64.TRYWAIT P1, [R23+URZ+0x2d840], R0 ;  /* 0x02d84000170075a7 */ /* 0x0022e4000802017f */
[----:B---3--:R-:W-:Y:S05]  /*1c940*/  @!P1 NANOSLEEP.SYNCS 0x989680 ;  /* 0x009896800000995d */ /* 0x008fea0003900000 */
[----:B------:R-:W3:Y:S02]  /*1c950*/  @!P1 SYNCS.PHASECHK.TRANS64 P1, [R23+URZ+0x2d840], R0 ;  /* 0x02d84000170095a7 */ /* 0x000ee4000802007f */
[----:B---3--:R-:W-:Y:S05]  /*1c960*/  @!P1 BRA `(.L_x_11281) ;  /* 0xfffffffc00f09947 */ /* 0x008fea000383ffff */
[----:B------:R-:W-:Y:S05]  /*1c970*/  BRA `(.L_x_11380) ;  /* 0xffffffcc00cc7947 */ /* 0x000fea000383ffff */
.L_x_11283:
[----:B---3--:R3:W4:Y:S02]  /*1c980*/  SYNCS.PHASECHK.TRANS64.TRYWAIT P1, [R3+URZ+0x2d860], R2 ;  /* 0x02d86002030075a7 */ /* 0x008724000802017f */
[----:B----4-:R-:W-:Y:S05]  /*1c990*/  @!P1 NANOSLEEP.SYNCS 0x989680 ;  /* 0x009896800000995d */ /* 0x010fea0003900000 */
[----:B------:R-:W4:Y:S02]  /*1c9a0*/  @!P1 SYNCS.PHASECHK.TRANS64 P1, [R3+URZ+0x2d860], R2 ;  /* 0x02d86002030095a7 */ /* 0x000f24000802007f */
[----:B----4-:R-:W-:Y:S05]  /*1c9b0*/  @!P1 BRA `(.L_x_11283) ;  /* 0xfffffffc00f09947 */ /* 0x010fea000383ffff */
[----:B------:R-:W-:Y:S05]  /*1c9c0*/  BRA `(.L_x_11381) ;  /* 0xffffffcc00c87947 */ /* 0x000fea000383ffff */
.L_x_11382:
        /* <DEDUP_REMOVED lines=11> */
.L_x_16001:


//--------------------- .text._ZN7cutlass13device_kernelIN5flash11enable_sm90INS1_16FlashAttnFwdSm90INS1_25CollectiveMainloopFwdSm90ILi2EN4cute5tupleIJNS5_1CILi1EEES8_S8_EEENS6_IJNS7_ILi192EEENS7_ILi128EEENS7_ILi96EEEEEELi96ENS_6half_tEfNS_4arch4Sm90ELb0ELb1ELb1ELb1ELb1ELb1ELb0ELb0ELb1ELb1ELb1ELb0EEENS1_21CollectiveEpilogueFwdINS6_IJSA_SC_SB_EEES9_SE_SG_Li384ELb1ELb1ELb1ELb0EEENS1_36VarlenDynamicPersistentTileSchedulerILi192ELi128ELi384ELi128ELb1ELb1ELb1ELb1ELb0ELb1EEEEEEEEEvNT_6ParamsE --------------------------
	.section	.text._ZN7cutlass13device_kernelIN5flash11enable_sm90INS1_16FlashAttnFwdSm90INS1_25CollectiveMainloopFwdSm90ILi2EN4cute5tupleIJNS5_1CILi1EEES8_S8_EEENS6_IJNS7_ILi192EEENS7_ILi128EEENS7_ILi96EEEEEELi96ENS_6half_tEfNS_4arch4Sm90ELb0ELb1ELb1ELb1ELb1ELb1ELb0ELb0ELb1ELb1ELb1ELb0EEENS1_21CollectiveEpilogueFwdINS6_IJSA_SC_SB_EEES9_SE_SG_Li384ELb1ELb1ELb1ELb0EEENS1_36VarlenDynamicPersistentTileSchedulerILi192ELi128ELi384ELi128ELb1ELb1ELb1ELb1ELb0ELb1EEEEEEEEEvNT_6ParamsE,"ax",@progbits
	.align	128
.text._ZN7cutlass13device_kernelIN5flash11enable_sm90INS1_16FlashAttnFwdSm90INS1_25CollectiveMainloopFwdSm90ILi2EN4cute5tupleIJNS5_1CILi1EEES8_S8_EEENS6_IJNS7_ILi192EEENS7_ILi128EEENS7_ILi96EEEEEELi96ENS_6half_tEfNS_4arch4Sm90ELb0ELb1ELb1ELb1ELb1ELb1ELb0ELb0ELb1ELb1ELb1ELb0EEENS1_21CollectiveEpilogueFwdINS6_IJSA_SC_SB_EEES9_SE_SG_Li384ELb1ELb1ELb1ELb0EEENS1_36VarlenDynamicPersistentTileSchedulerILi192ELi128ELi384ELi128ELb1ELb1ELb1ELb1ELb0ELb1EEEEEEEEEvNT_6ParamsE:
        .type           _ZN7cutlass13device_kernelIN5flash11enable_sm90INS1_16FlashAttnFwdSm90INS1_25CollectiveMainloopFwdSm90ILi2EN4cute5tupleIJNS5_1CILi1EEES8_S8_EEENS6_IJNS7_ILi192EEENS7_ILi128EEENS7_ILi96EEEEEELi96ENS_6half_tEfNS_4arch4Sm90ELb0ELb1ELb1ELb1ELb1ELb1ELb0ELb0ELb1ELb1ELb1ELb0EEENS1_21CollectiveEpilogueFwdINS6_IJSA_SC_SB_EEES9_SE_SG_Li384ELb1ELb1ELb1ELb0EEENS1_36VarlenDynamicPersistentTileSchedulerILi192ELi128ELi384ELi128ELb1ELb1ELb1ELb1ELb0ELb1EEEEEEEEEvNT_6ParamsE,@function
        .size           _ZN7cutlass13device_kernelIN5flash11enable_sm90INS1_16FlashAttnFwdSm90INS1_25CollectiveMainloopFwdSm90ILi2EN4cute5tupleIJNS5_1CILi1EEES8_S8_EEENS6_IJNS7_ILi192EEENS7_ILi128EEENS7_ILi96EEEEEELi96ENS_6half_tEfNS_4arch4Sm90ELb0ELb1ELb1ELb1ELb1ELb1ELb0ELb0ELb1ELb1ELb1ELb0EEENS1_21CollectiveEpilogueFwdINS6_IJSA_SC_SB_EEES9_SE_SG_Li384ELb1ELb1ELb1ELb0EEENS1_36VarlenDynamicPersistentTileSchedulerILi192ELi128ELi384ELi128ELb1ELb1ELb1ELb1ELb0ELb1EEEEEEEEEvNT_6ParamsE,(.L_x_16002 - _ZN7cutlass13device_kernelIN5flash11enable_sm90INS1_16FlashAttnFwdSm90INS1_25CollectiveMainloopFwdSm90ILi2EN4cute5tupleIJNS5_1CILi1EEES8_S8_EEENS6_IJNS7_ILi192EEENS7_ILi128EEENS7_ILi96EEEEEELi96ENS_6half_tEfNS_4arch4Sm90ELb0ELb1ELb1ELb1ELb1ELb1ELb0ELb0ELb1ELb1ELb1ELb0EEENS1_21CollectiveEpilogueFwdINS6_IJSA_SC_SB_EEES9_SE_SG_Li384ELb1ELb1ELb1ELb0EEENS1_36VarlenDynamicPersistentTileSchedulerILi192ELi128ELi384ELi128ELb1ELb1ELb1ELb1ELb0ELb1EEEEEEEEEvNT_6ParamsE)
        .other          _ZN7cutlass13device_kernelIN5flash11enable_sm90INS1_16FlashAttnFwdSm90INS1_25CollectiveMainloopFwdSm90ILi2EN4cute5tupleIJNS5_1CILi1EEES8_S8_EEENS6_IJNS7_ILi192EEENS7_ILi128EEENS7_ILi96EEEEEELi96ENS_6half_tEfNS_4arch4Sm90ELb0ELb1ELb1ELb1ELb1ELb1ELb0ELb0ELb1ELb1ELb1ELb0EEENS1_21CollectiveEpilogueFwdINS6_IJSA_SC_SB_EEES9_SE_SG_Li384ELb1ELb1ELb1ELb0EEENS1_36VarlenDynamicPersistentTileSchedulerILi192ELi128ELi384ELi128ELb1ELb1ELb1ELb1ELb0ELb1EEEEEEEEEvNT_6ParamsE,@"STO_CUDA_ENTRY STV_DEFAULT"
_ZN7cutlass13device_kernelIN5flash11enable_sm90INS1_16FlashAttnFwdSm90INS1_25CollectiveMainloopFwdSm90ILi2EN4cute5tupleIJNS5_1CILi1EEES8_S8_EEENS6_IJNS7_ILi192EEENS7_ILi128EEENS7_ILi96EEEEEELi96ENS_6half_tEfNS_4arch4Sm90ELb0ELb1ELb1ELb1ELb1ELb1ELb0ELb0ELb1ELb1ELb1ELb0EEENS1_21CollectiveEpilogueFwdINS6_IJSA_SC_SB_EEES9_SE_SG_Li384ELb1ELb1ELb1ELb0EEENS1_36VarlenDynamicPersistentTileSchedulerILi192ELi128ELi384ELi128ELb1ELb1ELb1ELb1ELb0ELb1EEEEEEEEEvNT_6ParamsE:
        /* <DEDUP_REMOVED lines=18> */
.L_x_11384:
[----:B------:R-:W-:Y:S05]  /*0120*/  BSYNC B0 ;  /* 0x0000000000007941 */ /* 0x000fea0003800000 */
.L_x_11383:
        /* <DEDUP_REMOVED lines=41> */
.L_x_11385:
        /* <DEDUP_REMOVED lines=22> */
.L_x_11386:
        /* <DEDUP_REMOVED lines=18> */
.L_x_11387:
        /* <DEDUP_REMOVED lines=22> */
.L_x_11388:
        /* <DEDUP_REMOVED lines=22> */
.L_x_11389:
        /* <DEDUP_REMOVED lines=8> */
.L_x_11392:
        /* <DEDUP_REMOVED lines=22> */
[----:B------:R-:W-:Y:S02]  /*0ae0*/  R2UR UR40, R2 ;  /* 0x00000000022872ca */ /* 0x000fe400000e0000 */
[----:B------:R-:W-:Y:S01]  /*0af0*/  CS2R R22, SRZ ;  /* 0x0000000000167805 */ /* 0x000fe2000001ff00 */
[----:B------:R-:W-:Y:S01]  /*0b00*/  ULOP3.LUT UR39, UR36, 0x1, URZ, 0xfc, !UPT ;  /* 0x0000000124277892 */ /* 0x000fe2000f8efc3f */
[----:B------:R-:W-:-:S09]  /*0b10*/  UMOV UR37, URZ ;  /* 0x0000003f00257c82 */ /* 0x000fd20008000000 */
[----:B------:R-:W-:Y:S01]  /*0b20*/  UIADD3 UR40, UR40, 0xc400, URZ ;  /* 0x0000c40028287890 */ /* 0x000fe2000fffe03f */
[----:B0-----:R-:W-:-:S05]  /*0b30*/  VIADD R0, R0, 0xffffff80 ;  /* 0xffffff8000007836 */ /* 0x001fca0000000000 */
[----:B------:R-:W-:Y:S02]  /*0b40*/  SHF.R.S32.HI R3, RZ, 0x1f, R0 ;  /* 0x0000001fff037819 */ /* 0x000fe40000011400 */
[-C--:B------:R-:W-:Y:S02]  /*0b50*/  LEA.HI R6, R0, R0.reuse, RZ, 0x1 ;  /* 0x0000000000067211 */ /* 0x080fe400078f08ff */
[CC--:B------:R-:W-:Y:S02]  /*0b60*/  LEA.HI R5, R3.reuse, R0.reuse, RZ, 0x4 ;  /* 0x0000000003057211 */ /* 0x0c0fe400078f20ff */
[CC--:B------:R-:W-:Y:S02]  /*0b70*/  LEA.HI R7, R3.reuse, R0.reuse, RZ, 0x5 ;  /* 0x0000000003077211 */ /* 0x0c0fe400078f28ff */
[CC--:B------:R-:W-:Y:S02]  /*0b80*/  LEA.HI R4, R3.reuse, R0.reuse, RZ, 0x2 ;  /* 0x0000000003047211 */ /* 0x0c0fe400078f10ff */
[----:B------:R-:W-:-:S02]  /*0b90*/  LEA.HI R3, R3, R0, RZ, 0x7 ;  /* 0x0000000003037211 */ /* 0x000fc400078f38ff */
[----:B------:R-:W-:Y:S02]  /*0ba0*/  LOP3.LUT R9, R6, 0xfffffffe, RZ, 0xc0, !PT ;  /* 0xfffffffe06097812 */ /* 0x000fe400078ec0ff */
[--C-:B------:R-:W-:Y:S02]  /*0bb0*/  SHF.R.S32.HI R8, RZ, 0x2, R4.reuse ;  /* 0x00000002ff087819 */ /* 0x100fe40000011404 */
[----:B------:R-:W-:Y:S01]  /*0bc0*/  SHF.R.S32.HI R11, RZ, 0x1f, R4 ;  /* 0x0000001fff0b7819 */ /* 0x000fe20000011404 */
[----:B------:R-:W-:Y:S01]  /*0bd0*/  IMAD.IADD R18, R0, 0x1, -R9 ;  /* 0x0000000100127824 */ /* 0x000fe200078e0a09 */
[----:B------:R-:W-:Y:S02]  /*0be0*/  LOP3.LUT R13, R4, 0xfffffffc, RZ, 0xc0, !PT ;  /* 0xfffffffc040d7812 */ /* 0x000fe400078ec0ff */
[----:B------:R-:W-:Y:S01]  /*0bf0*/  SHF.R.S32.HI R4, RZ, 0x7, R3 ;  /* 0x00000007ff047819 */ /* 0x000fe20000011403 */
[----:B------:R-:W-:Y:S01]  /*0c00*/  IMAD.SHL.U32 R24, R18, 0x4, RZ ;  /* 0x0000000412187824 */ /* 0x000fe200078e00ff */
[----:B------:R-:W-:Y:S01]  /*0c10*/  SHF.R.S32.HI R12, RZ, 0x1, R6 ;  /* 0x00000001ff0c7819 */ /* 0x000fe20000011406 */
[----:B------:R-:W-:Y:S01]  /*0c20*/  IMAD.IADD R13, R0, 0x1, -R13 ;  /* 0x00000001000d7824 */ /* 0x000fe200078e0a0d */
[----:B------:R-:W-:Y:S01]  /*0c30*/  LOP3.LUT R15, R3, 0xffffff80, RZ, 0xc0, !PT ;  /* 0xffffff80030f7812 */ /* 0x000fe200078ec0ff */
[----:B------:R-:W-:Y:S01]  /*0c40*/  IMAD.HI R10, R4, 0x55555556, RZ ;  /* 0x55555556040a7827 */ /* 0x000fe200078e02ff */
[----:B------:R-:W-:Y:S01]  /*0c50*/  LEA.HI R11, R11, R8, RZ, 0x2 ;  /* 0x000000080b0b7211 */ /* 0x000fe200078f10ff */
[----:B------:R0:W-:Y:S01]  /*0c60*/  STL [R1+0xb4], R18 ;  /* 0x0000b41201007387 */ /* 0x0001e20000100800 */
[----:B------:R-:W-:Y:S01]  /*0c70*/  LEA.HI R9, R6, R12, RZ, 0x1 ;  /* 0x0000000c06097211 */ /* 0x000fe200078f08ff */
[----:B------:R-:W-:Y:S01]  /*0c80*/  IMAD.IADD R21, R0, 0x1, -R15 ;  /* 0x0000000100157824 */ /* 0x000fe200078e0a0f */
[----:B------:R-:W-:Y:S01]  /*0c90*/  LOP3.LUT R3, R5, 0xfffffff0, RZ, 0xc0, !PT ;  /* 0xfffffff005037812 */ /* 0x000fe200078ec0ff */
[----:B------:R-:W-:Y:S01]  /*0ca0*/  VIADD R20, R24, 0x20 ;  /* 0x0000002018147836 */ /* 0x000fe20000000000 */
[----:B------:R-:W-:-:S02]  /*0cb0*/  SHF.R.S32.HI R6, RZ, 0x4, R5 ;  /* 0x00000004ff067819 */ /* 0x000fc40000011405 */
[----:B------:R-:W-:Y:S01]  /*0cc0*/  LOP3.LUT R11, R11, 0xfffffffc, RZ, 0xc0, !PT ;  /* 0xfffffffc0b0b7812 */ /* 0x000fe200078ec0ff */
[----:B------:R-:W-:Y:S01]  /*0cd0*/  IMAD.IADD R3, R0, 0x1, -R3 ;  /* 0x0000000100037824 */ /* 0x000fe200078e0a03 */
[----:B------:R-:W-:Y:S01]  /*0ce0*/  LEA.HI R17, R10, R10, RZ, 0x1 ;  /* 0x0000000a0a117211 */ /* 0x000fe200078f08ff */
[----:B------:R-:W-:Y:S01]  /*0cf0*/  VIADD R0, R24, 0x10 ;  /* 0x0000001018007836 */ /* 0x000fe20000000000 */
[----:B------:R-:W-:Y:S01]  /*0d00*/  LEA.HI R5, R5, R6, RZ, 0x1 ;  /* 0x0000000605057211 */ /* 0x000fe200078f08ff */
[----:B------:R-:W-:Y:S01]  /*0d10*/  IMAD.IADD R11, R8, 0x1, -R11 ;  /* 0x00000001080b7824 */ /* 0x000fe200078e0a0b */
[----:B------:R-:W-:Y:S01]  /*0d20*/  LOP3.LUT R9, R9, 0x7fffffe, RZ, 0xc0, !PT ;  /* 0x07fffffe09097812 */ /* 0x000fe200078ec0ff */
[----:B------:R-:W-:Y:S01]  /*0d30*/  STL [R1+0xb8], R21 ;  /* 0x0000b81501007387 */ /* 0x000fe20000100800 */
[----:B------:R-:W-:Y:S01]  /*0d40*/  SHF.R.S32.HI R8, RZ, 0x1f, R21 ;  /* 0x0000001fff087819 */ /* 0x000fe20000011415 */
[----:B------:R-:W-:Y:S01]  /*0d50*/  IMAD R17, R17, -0x3, R4 ;  /* 0xfffffffd11117824 */ /* 0x000fe200078e0204 */
[----:B------:R-:W-:Y:S01]  /*0d60*/  LOP3.LUT R5, R5, 0x1ffffffe, RZ, 0xc0, !PT ;  /* 0x1ffffffe05057812 */ /* 0x000fe200078ec0ff */
[----:B------:R-:W-:Y:S01]  /*0d70*/  IMAD.IADD R9, R12, 0x1, -R9 ;  /* 0x000000010c097824 */ /* 0x000fe200078e0a09 */
[----:B------:R-:W-:Y:S01]  /*0d80*/  STL [R1+0x60], R24 ;  /* 0x0000601801007387 */ /* 0x000fe20000100800 */
[C---:B------:R-:W-:Y:S01]  /*0d90*/  LEA.HI R4, R13.reuse, R13, RZ, 0x1 ;  /* 0x0000000d0d047211 */ /* 0x040fe200078f08ff */
[----:B------:R-:W-:Y:S01]  /*0da0*/  IMAD.IADD R12, R24, 0x1, R0 ;  /* 0x00000001180c7824 */ /* 0x000fe200078e0200 */
[----:B------:R-:W-:Y:S01]  /*0db0*/  LEA.HI R10, R8, R21, RZ, 0x2 ;  /* 0x00000015080a7211 */ /* 0x000fe200078f10ff */
[----:B------:R1:W-:Y:S01]  /*0dc0*/  STL [R1+0x88], R0 ;  /* 0x0000880001007387 */ /* 0x0003e20000100800 */
[----:B------:R-:W-:Y:S01]  /*0dd0*/  IMAD.IADD R5, R6, 0x1, -R5 ;  /* 0x0000000106057824 */ /* 0x000fe200078e0a05 */
[----:B------:R-:W-:Y:S01]  /*0de0*/  LOP3.LUT R4, R4, 0x1ffffffe, RZ, 0xc0, !PT ;  /* 0x1ffffffe04047812 */ /* 0x000fe200078ec0ff */
[----:B------:R-:W-:Y:S01]  /*0df0*/  IMAD R14, R6, 0x8, R9 ;  /* 0x00000008060e7824 */ /* 0x000fe200078e0209 */
[--C-:B------:R-:W-:Y:S01]  /*0e00*/  SHF.R.S32.HI R6, RZ, 0x2, R10.reuse ;  /* 0x00000002ff067819 */ /* 0x100fe2000001140a */
[----:B------:R2:W-:Y:S01]  /*0e10*/  STL [R1+0x84], R20 ;  /* 0x0000841401007387 */ /* 0x0005e20000100800 */
[----:B------:R-:W-:Y:S01]  /*0e20*/  SHF.R.S32.HI R9, RZ, 0x1f, R10 ;  /* 0x0000001fff097819 */ /* 0x000fe2000001140a */
[----:B------:R-:W-:Y:S01]  /*0e30*/  IMAD.IADD R13, R13, 0x1, -R4 ;  /* 0x000000010d0d7824 */ /* 0x000fe200078e0a04 */
[----:B------:R-:W-:Y:S01]  /*0e40*/  SHF.R.S32.HI R7, RZ, 0x5, R7 ;  /* 0x00000005ff077819 */ /* 0x000fe20000011407 */
[----:B0-----:R-:W-:Y:S01]  /*0e50*/  IMAD.SHL.U32 R18, R18, 0x8, RZ ;  /* 0x0000000812127824 */ /* 0x001fe200078e00ff */
[----:B-1----:R-:W-:-:S02]  /*0e60*/  SHF.R.S32.HI R0, RZ, 0x1f, R3 ;  /* 0x0000001fff007819 */ /* 0x002fc40000011403 */
[----:B------:R-:W-:Y:S01]  /*0e70*/  LEA.HI R9, R9, R6, RZ, 0x3 ;  /* 0x0000000609097211 */ /* 0x000fe200078f18ff */
[----:B------:R-:W-:Y:S01]  /*0e80*/  VIADD R137, R18, 0x30 ;  /* 0x0000003012897836 */ /* 0x000fe20000000000 */
[----:B------:R-:W-:Y:S01]  /*0e90*/  LEA.HI R0, R0, R3, RZ, 0x3 ;  /* 0x0000000300007211 */ /* 0x000fe200078f18ff */
[C---:B------:R-:W-:Y:S01]  /*0ea0*/  VIADD R136, R18.reuse, 0x40 ;  /* 0x0000004012887836 */ /* 0x040fe20000000000 */
[----:B------:R-:W-:Y:S01]  /*0eb0*/  LOP3.LUT R9, R9, 0xfffffff8, RZ, 0xc0, !PT ;  /* 0xfffffff809097812 */ /* 0x000fe200078ec0ff */
[----:B------:R-:W-:Y:S01]  /*0ec0*/  VIADD R138, R18, 0x50 ;  /* 0x00000050128a7836 */ /* 0x000fe20000000000 */
[----:B------:R-:W-:Y:S02]  /*0ed0*/  LOP3.LUT R4, R0, 0xfffffff8, RZ, 0xc0, !PT ;  /* 0xfffffff800047812 */ /* 0x000fe400078ec0ff */
[----:B------:R-:W-:Y:S01]  /*0ee0*/  LEA.HI R8, R8, R21, RZ, 0x5 ;  /* 0x0000001508087211 */ /* 0x000fe200078f28ff */
[----:B------:R-:W-:Y:S01]  /*0ef0*/  IMAD.IADD R9, R6, 0x1, -R9 ;  /* 0x0000000106097824 */ /* 0x000fe200078e0a09 */
[----:B------:R-:W-:Y:S01]  /*0f00*/  SHF.R.S32.HI R15, RZ, 0x1f, R12 ;  /* 0x0000001fff0f7819 */ /* 0x000fe2000001140c */
[----:B------:R-:W-:Y:S01]  /*0f10*/  IMAD.IADD R4, R3, 0x1, -R4 ;  /* 0x0000000103047824 */ /* 0x000fe200078e0a04 */
[----:B------:R-:W-:Y:S01]  /*0f20*/  LEA R19, R7, R3, 0x4 ;  /* 0x0000000307137211 */ /* 0x000fe200078e20ff */
[----:B------:R-:W-:Y:S01]  /*0f30*/  IMAD.SHL.U32 R6, R0, 0x40, RZ ;  /* 0x0000004000067824 */ /* 0x000fe200078e00ff */
[----:B------:R-:W-:Y:S01]  /*0f40*/  SHF.R.S32.HI R8, RZ, 0x5, R8 ;  /* 0x00000005ff087819 */ /* 0x000fe20000011408 */
[----:B------:R-:W-:Y:S01]  /*0f50*/  IMAD.SHL.U32 R3, R4, 0x40, RZ ;  /* 0x0000004004037824 */ /* 0x000fe200078e00ff */
[----:B------:R-:W-:Y:S01]  /*0f60*/  LEA.HI R15, R15, R12, RZ, 0x3 ;  /* 0x0000000c0f0f7211 */ /* 0x000fe200078f18ff */
[----:B------:R-:W-:Y:S01]  /*0f70*/  IMAD.SHL.U32 R0, R5, 0x8, RZ ;  /* 0x0000000805007824 */ /* 0x000fe200078e00ff */
[----:B------:R-:W-:Y:S01]  /*0f80*/  LOP3.LUT R6, R6, 0x7ffffe00, RZ, 0xc0, !PT ;  /* 0x7ffffe0006067812 */ /* 0x000fe200078ec0ff */
[----:B------:R-:W-:Y:S01]  /*0f90*/  IMAD.IADD R12, R24, 0x1, R20 ;  /* 0x00000001180c7824 */ /* 0x000fe200078e0214 */
[----:B------:R-:W-:Y:S01]  /*0fa0*/  LOP3.LUT R3, R3, 0x1c0, RZ, 0xc0, !PT ;  /* 0x000001c003037812 */ /* 0x000fe200078ec0ff */
[--C-:B--2---:R-:W-:Y:S01]  /*0fb0*/  IMAD.U32 R20, R19, 0x20, R0.reuse ;  /* 0x0000002013147824 */ /* 0x104fe200078e0000 */
[----:B------:R-:W-:Y:S01]  /*0fc0*/  R2P PR, R4, 0x6 ;  /* 0x0000000604007804 */ /* 0x000fe20000000000 */
[----:B------:R-:W-:Y:S01]  /*0fd0*/  IMAD R8, R8, 0x10, R9 ;  /* 0x0000001008087824 */ /* 0x000fe200078e0209 */
[----:B------:R-:W-:Y:S01]  /*0fe0*/  LOP3.LUT R0, R3, 0x8, R0, 0xf8, !PT ;  /* 0x0000000803007812 */ /* 0x000fe200078ef800 */
[----:B------:R-:W-:Y:S01]  /*0ff0*/  IMAD R6, R7, 0x400, R6 ;  /* 0x0000040007067824 */ /* 0x000fe200078e0206 */
[----:B------:R-:W-:Y:S01]  /*1000*/  SHF.R.U32.HI R3, RZ, 0x3, R3 ;  /* 0x00000003ff037819 */ /* 0x000fe20000011603 */
[----:B------:R0:W-:Y:S01]  /*1010*/  STL [R1+0xc4], R20 ;  /* 0x0000c41401007387 */ /* 0x0001e20000100800 */
[C---:B------:R-:W-:Y:S01]  /*1020*/  VIADD R7, R24.reuse, 0x8 ;  /* 0x0000000818077836 */ /* 0x040fe20000000000 */
[----:B------:R-:W-:Y:S01]  /*1030*/  SHF.L.U32 R11, R11, 0x6, RZ ;  /* 0x000000060b0b7819 */ /* 0x000fe200000006ff */
[----:B------:R-:W-:Y:S01]  /*1040*/  VIADD R4, R24, 0x18 ;  /* 0x0000001818047836 */ /* 0x000fe20000000000 */
[----:B------:R-:W-:Y:S01]  /*1050*/  LOP3.LUT R3, R0, R3, RZ, 0x3c, !PT ;  /* 0x0000000300037212 */ /* 0x000fe200078e3cff */
[----:B------:R-:W-:Y:S01]  /*1060*/  VIADD R0, R24, 0x28 ;  /* 0x0000002818007836 */ /* 0x000fe20000000000 */
[----:B------:R-:W-:Y:S01]  /*1070*/  LOP3.LUT R10, R10, 0x7ffffffc, RZ, 0xc0, !PT ;  /* 0x7ffffffc0a0a7812 */ /* 0x000fe200078ec0ff */
[----:B------:R-:W-:Y:S01]  /*1080*/  IMAD.SHL.U32 R24, R14, 0x20, RZ ;  /* 0x000000200e187824 */ /* 0x000fe200078e00ff */
[----:B------:R-:W-:Y:S01]  /*1090*/  SHF.R.S32.HI R5, RZ, 0x1f, R12 ;  /* 0x0000001fff057819 */ /* 0x000fe2000001140c */
[----:B------:R-:W-:Y:S01]  /*10a0*/  IMAD.IADD R3, R6, 0x1, R3 ;  /* 0x0000000106037824 */ /* 0x000fe200078e0203 */
[----:B------:R-:W-:Y:S01]  /*10b0*/  SHF.R.S32.HI R19, RZ, 0x1f, R18 ;  /* 0x0000001fff137819 */ /* 0x000fe20000011412 */
[----:B0-----:R-:W-:Y:S01]  /*10c0*/  IMAD R20, R17, 0x40, R8 ;  /* 0x0000004011147824 */ /* 0x001fe200078e0208 */
[----:B------:R-:W-:Y:S01]  /*10d0*/  SHF.R.S32.HI R8, RZ, 0x3, R15 ;  /* 0x00000003ff087819 */ /* 0x000fe2000001140f */
[----:B------:R-:W-:Y:S01]  /*10e0*/  IMAD.IADD R10, R21, 0x1, -R10 ;  /* 0x00000001150a7824 */ /* 0x000fe200078e0a0a */
[----:B------:R-:W-:Y:S01]  /*10f0*/  LEA.HI R5, R5, R12, RZ, 0x3 ;  /* 0x0000000c05057211 */ /* 0x000fe200078f18ff */
[----:B------:R-:W-:Y:S01]  /*1100*/  IMAD.MOV.U32 R6, RZ, RZ, 0x40 ;  /* 0x00000040ff067424 */ /* 0x000fe200078e00ff */
[----:B------:R-:W-:Y:S01]  /*1110*/  STL [R1+0xc0], R20 ;  /* 0x0000c01401007387 */ /* 0x000fe20000100800 */
[----:B------:R-:W-:-:S02]  /*1120*/  IMAD.SHL.U32 R156, R10, 0x2, RZ ;  /* 0x000000020a9c7824 */ /* 0x000fc400078e00ff */
[----:B------:R-:W-:Y:S01]  /*1130*/  IMAD R3, R3, 0x2, R2 ;  /* 0x0000000203037824 */ /* 0x000fe200078e0202 */
[----:B------:R-:W-:Y:S01]  /*1140*/  STL [R1+0xc], RZ ;  /* 0x00000cff01007387 */ /* 0x000fe20000100800 */
[C---:B------:R-:W-:Y:S02]  /*1150*/  VIADD R21, R156.reuse, 0x8 ;  /* 0x000000089c157836 */ /* 0x040fe40000000000 */
[C---:B------:R-:W-:Y:S01]  /*1160*/  VIADD R12, R156.reuse, 0x20 ;  /* 0x000000209c0c7836 */ /* 0x040fe20000000000 */
[----:B------:R-:W-:Y:S01]  /*1170*/  STL [R1+0x90], R7 ;  /* 0x0000900701007387 */ /* 0x000fe20000100800 */
[C---:B------:R-:W-:Y:S02]  /*1180*/  VIADD R10, R156.reuse, 0x30 ;  /* 0x000000309c0a7836 */ /* 0x040fe40000000000 */
[C---:B------:R-:W-:Y:S01]  /*1190*/  VIADD R9, R156.reuse, 0x38 ;  /* 0x000000389c097836 */ /* 0x040fe20000000000 */
[----:B------:R0:W-:Y:S01]  /*11a0*/  STL [R1+0x8c], R4 ;  /* 0x00008c0401007387 */ /* 0x0001e20000100800 */
[----:B------:R-:W-:-:S02]  /*11b0*/  VIADD R15, R156, 0x10 ;  /* 0x000000109c0f7836 */ /* 0x000fc40000000000 */
[C---:B------:R-:W-:Y:S01]  /*11c0*/  VIADD R14, R156.reuse, 0x18 ;  /* 0x000000189c0e7836 */ /* 0x040fe20000000000 */
[----:B------:R1:W-:Y:S01]  /*11d0*/  STL [R1+0x98], R0 ;  /* 0x0000980001007387 */ /* 0x0003e20000100800 */
[----:B------:R-:W-:Y:S01]  /*11e0*/  SHF.R.S32.HI R9, RZ, 0x1f, R9 ;  /* 0x0000001fff097819 */ /* 0x000fe20000011409 */
[----:B------:R-:W-:Y:S01]  /*11f0*/  IMAD.MOV.U32 R17, RZ, RZ, RZ ;  /* 0x000000ffff117224 */ /* 0x000fe200078e00ff */
[----:B------:R-:W-:Y:S01]  /*1200*/  SHF.R.S32.HI R15, RZ, 0x1f, R15 ;  /* 0x0000001fff0f7819 */ /* 0x000fe2000001140f */
[----:B------:R-:W-:Y:S01]  /*1210*/  VIADD R25, R156, 0x58 ;  /* 0x000000589c197836 */ /* 0x000fe20000000000 */
[----:B------:R-:W-:Y:S02]  /*1220*/  SHF.R.S32.HI R14, RZ, 0x1f, R14 ;  /* 0x0000001fff0e7819 */ /* 0x000fe4000001140e */
[----:B0-----:R-:W-:Y:S02]  /*1230*/  SHF.R.S32.HI R4, RZ, 0x1f, R137 ;  /* 0x0000001fff047819 */ /* 0x001fe40000011489 */
[----:B-1----:R-:W-:-:S03]  /*1240*/  SHF.R.S32.HI R0, RZ, 0x1f, R136 ;  /* 0x0000001fff007819 */ /* 0x002fc60000011488 */
[----:B------:R0:W-:Y:S04]  /*1250*/  STL [R1+0x80], R4 ;  /* 0x0000800401007387 */ /* 0x0001e80000100800 */
[----:B------:R1:W-:Y:S01]  /*1260*/  STL [R1+0x7c], R0 ;  /* 0x00007c0001007387 */ /* 0x0003e20000100800 */
[----:B0-----:R-:W-:Y:S01]  /*1270*/  LOP3.LUT R4, R11, 0xc0, RZ, 0xc0, !PT ;  /* 0x000000c00b047812 */ /* 0x001fe200078ec0ff */
[----:B------:R-:W-:Y:S01]  /*1280*/  VIADD R11, R156, 0x28 ;  /* 0x000000289c0b7836 */ /* 0x000fe20000000000 */
[----:B-1----:R-:W-:Y:S02]  /*1290*/  SHF.R.S32.HI R0, RZ, 0x1f, R138 ;  /* 0x0000001fff007819 */ /* 0x002fe4000001148a */
[----:B------:R-:W-:Y:S02]  /*12a0*/  SHF.R.U32.HI R7, RZ, 0x3, R4 ;  /* 0x00000003ff077819 */ /* 0x000fe40000011604 */
[----:B------:R-:W-:Y:S01]  /*12b0*/  SHF.R.S32.HI R11, RZ, 0x1f, R11 ;  /* 0x0000001fff0b7819 */ /* 0x000fe2000001140b */
[----:B------:R0:W-:Y:S04]  /*12c0*/  STL [R1+0x78], R0 ;  /* 0x0000780001007387 */ /* 0x0001e80000100800 */
[----:B------:R1:W-:Y:S04]  /*12d0*/  STL [R1+0x50], R4 ;  /* 0x0000500401007387 */ /* 0x0003e80000100800 */
[----:B------:R-:W-:Y:S01]  /*12e0*/  STL [R1+0x58], R24 ;  /* 0x0000581801007387 */ /* 0x000fe20000100800 */
[----:B0-----:R-:W-:-:S03]  /*12f0*/  LOP3.LUT R0, R4, 0x8, R18, 0xf8, !PT ;  /* 0x0000000804007812 */ /* 0x001fc600078ef812 */
[----:B------:R0:W-:Y:S01]  /*1300*/  STL [R1+0x54], R7 ;  /* 0x0000540701007387 */ /* 0x0001e20000100800 */
[----:B------:R-:W-:-:S03]  /*1310*/  LOP3.LUT R0, R0, R7, RZ, 0x3c, !PT ;  /* 0x0000000700007212 */ /* 0x000fc600078e3cff */
[----:B------:R2:W-:Y:S01]  /*1320*/  STL [R1+0x68], R8 ;  /* 0x0000680801007387 */ /* 0x0005e20000100800 */
[----:B-1----:R-:W-:Y:S01]  /*1330*/  LOP3.LUT R4, R4, 0x18, R18, 0xf8, !PT ;  /* 0x0000001804047812 */ /* 0x002fe200078ef812 */
[----:B------:R-:W-:-:S03]  /*1340*/  IMAD.IADD R0, R24, 0x1, R0 ;  /* 0x0000000118007824 */ /* 0x000fc600078e0200 */
[----:B------:R-:W-:Y:S01]  /*1350*/  LOP3.LUT R4, R4, R7, RZ, 0x3c, !PT ;  /* 0x0000000704047212 */ /* 0x000fe200078e3cff */
[----:B0-----:R-:W-:Y:S01]  /*1360*/  VIADD R7, R156, 0x48 ;  /* 0x000000489c077836 */ /* 0x001fe20000000000 */
[----:B--2---:R-:W-:-:S03]  /*1370*/  SHF.R.S32.HI R8, RZ, 0x3, R5 ;  /* 0x00000003ff087819 */ /* 0x004fc60000011405 */
[----:B------:R-:W-:Y:S01]  /*1380*/  IMAD.IADD R4, R24, 0x1, R4 ;  /* 0x0000000118047824 */ /* 0x000fe200078e0204 */
[----:B------:R-:W-:Y:S02]  /*1390*/  SEL R5, R6, 0xffffffc0, !P2 ;  /* 0xffffffc006057807 */ /* 0x000fe40005000000 */
[----:B------:R-:W-:Y:S01]  /*13a0*/  SHF.R.S32.HI R6, RZ, 0x1f, R156 ;  /* 0x0000001fff067819 */ /* 0x000fe2000001149c */
[----:B------:R0:W-:Y:S01]  /*13b0*/  STL [R1+0x6c], R8 ;  /* 0x00006c0801007387 */ /* 0x0001e20000100800 */
[----:B------:R-:W-:-:S03]  /*13c0*/  VIADD R6, R156, 0x50 ;  /* 0x000000509c067836 */ /* 0x000fc60000000000 */
[----:B------:R1:W-:Y:S04]  /*13d0*/  STL [R1+0xa4], R0 ;  /* 0x0000a40001007387 */ /* 0x0003e80000100800 */
[----:B------:R2:W-:Y:S01]  /*13e0*/  STL [R1], R3 ;  /* 0x0000000301007387 */ /* 0x0005e20000100800 */
[----:B0-----:R-:W-:Y:S01]  /*13f0*/  VIADD R8, R156, 0x40 ;  /* 0x000000409c087836 */ /* 0x001fe20000000000 */
[----:B-1----:R-:W-:Y:S02]  /*1400*/  SHF.R.S32.HI R0, RZ, 0x1f, R21 ;  /* 0x0000001fff007819 */ /* 0x002fe40000011415 */
[----:B------:R-:W-:Y:S02]  /*1410*/  SHF.R.S32.HI R0, RZ, 0x1f, R12 ;  /* 0x0000001fff007819 */ /* 0x000fe4000001140c */
[----:B------:R-:W-:Y:S01]  /*1420*/  SHF.R.S32.HI R0, RZ, 0x1f, R10 ;  /* 0x0000001fff007819 */ /* 0x000fe2000001140a */
[----:B------:R-:W-:Y:S01]  /*1430*/  VIADD R0, R3, 0x21800 ;  /* 0x0002180003007836 */ /* 0x000fe20000000000 */
[----:B------:R-:W-:-:S02]  /*1440*/  SHF.R.S32.HI R9, RZ, 0x1f, R8 ;  /* 0x0000001fff097819 */ /* 0x000fc40000011408 */
[----:B------:R-:W-:Y:S02]  /*1450*/  SHF.R.S32.HI R8, RZ, 0x1f, R7 ;  /* 0x0000001fff087819 */ /* 0x000fe40000011407 */
[----:B------:R-:W-:Y:S02]  /*1460*/  SHF.R.S32.HI R7, RZ, 0x1f, R6 ;  /* 0x0000001fff077819 */ /* 0x000fe40000011406 */
[----:B--2---:R-:W-:Y:S01]  /*1470*/  IADD3 R3, R3, 0x21820, RZ ;  /* 0x0002182003037810 */ /* 0x004fe20007ffe0ff */
[----:B------:R-:W-:Y:S01]  /*1480*/  @P1 VIADD R3, R0, 0xffffffe0 ;  /* 0xffffffe000031836 */ /* 0x000fe20000000000 */
[----:B------:R-:W-:Y:S01]  /*1490*/  LEA R6, R4, UR40, 0x1 ;  /* 0x0000002804067c11 */ /* 0x000fe2000f8e08ff */
[----:B------:R-:W-:Y:S02]  /*14a0*/  IMAD R4, R13, 0x8, R20 ;  /* 0x000000080d047824 */ /* 0x000fe400078e0214 */
[----:B------:R-:W-:Y:S02]  /*14b0*/  IMAD.IADD R0, R0, 0x1, R5 ;  /* 0x0000000100007824 */ /* 0x000fe400078e0205 */
        /* <DEDUP_REMOVED lines=8> */
.L_x_11620:
[----:B------:R-:W-:Y:S05]  /*1540*/  YIELD ;  /* 0x0000000000007946 */ /* 0x000fea0003800000 */
[----:B------:R-:W-:Y:S01]  /*1550*/  ULDC.64 UR4, c[0x0][0xa28] ;  /* 0x00028a0000047ab9 */ /* 0x000fe20000000a00 */
[----:B0-2-4-:R-:W0:Y:S01]  /*1560*/  LDC.64 R4, c[0x0][0xa08] ;  /* 0x00028200ff047b82 */ /* 0x015e220000000a00 */
        /* <DEDUP_REMOVED lines=16> */
[----:B------:R2:W5:Y:S01]  /*1670*/  @P0 LDG.E R78, desc[UR54][R4.64] ;  /* 0x00000036044e0981 */ /* 0x000562000c1e1900 */
        /* <DEDUP_REMOVED lines=13> */
[----:B--23--:R-:W-:Y:S06]  /*1750*/  @P2 BRA `(.L_x_11394) ;  /* 0x0000000000242947 */ /* 0x00cfec0003800000 */
        /* <DEDUP_REMOVED lines=9> */
.L_x_11394:
        /* <DEDUP_REMOVED lines=10> */
[----:B------:R-:W0:Y:S02]  /*1890*/  LDC.64 R4, c[0x0][0xa20] ;  /* 0x00028800ff047b82 */ /* 0x000e240000000a00 */
[----:B0-----:R-:W-:-:S05]  /*18a0*/  IMAD.WIDE R4, R35, 0x4, R4 ;  /* 0x0000000423047825 */ /* 0x001fca00078e0204 */
[----:B------:R0:W5:Y:S01]  /*18b0*/  LDG.E R27, desc[UR54][R4.64] ;  /* 0x00000036041b7981 */ /* 0x000162000c1e1900 */
[----:B------:R-:W-:Y:S05]  /*18c0*/  BRA `(.L_x_11396) ;  /* 0x0000000000107947 */ /* 0x000fea0003800000 */
.L_x_11395:
[----:B------:R-:W-:Y:S05]  /*18d0*/  @!P0 BRA `(.L_x_11396) ;  /* 0x00000000000c8947 */ /* 0x000fea0003800000 */
[----:B------:R-:W2:Y:S04]  /*18e0*/  LDG.E R0, desc[UR54][R4.64] ;  /* 0x0000003604007981 */ /* 0x000ea8000c1e1900 */
[----:B------:R-:W2:Y:S02]  /*18f0*/  LDG.E R27, desc[UR54][R4.64+0x4] ;  /* 0x00000436041b7981 */ /* 0x000ea4000c1e1900 */
[----:B--2---:R-:W-:-:S07]  /*1900*/  IMAD.IADD R27, R27, 0x1, -R0 ;  /* 0x000000011b1b7824 */ /* 0x004fce00078e0a00 */
.L_x_11396:
[----:B------:R-:W-:Y:S01]  /*1910*/  ULDC.64 UR4, c[0x0][0xa10] ;  /* 0x0002840000047ab9 */ /* 0x000fe20000000a00 */
[----:B0-----:R-:W0:Y:S01]  /*1920*/  LDC R4, c[0x0][0x448] ;  /* 0x00011200ff047b82 */ /* 0x001e220000000800 */
[----:B------:R-:W-:-:S04]  /*1930*/  ISETP.NE.U32.AND P0, PT, RZ, UR4, PT ;  /* 0x00000004ff007c0c */ /* 0x000fc8000bf05070 */
[----:B------:R-:W-:Y:S01]  /*1940*/  ISETP.NE.AND.EX P0, PT, RZ, UR5, PT, P0 ;  /* 0x00000005ff007c0c */ /* 0x000fe2000bf05300 */
[----:B------:R-:W-:Y:S02]  /*1950*/  ULDC.64 UR4, c[0x0][0xa30] ;  /* 0x00028c0000047ab9 */ /* 0x000fe40000000a00 */
[----:B------:R-:W-:-:S04]  /*1960*/  ISETP.NE.U32.AND P1, PT, RZ, UR4, PT ;  /* 0x00000004ff007c0c */ /* 0x000fc8000bf25070 */
[----:B------:R-:W-:-:S06]  /*1970*/  ISETP.NE.AND.EX P1, PT, RZ, UR5, PT, P1 ;  /* 0x00000005ff007c0c */ /* 0x000fcc000bf25310 */
[----:B------:R-:W1:Y:S08]  /*1980*/  @P0 LDC.64 R6, c[0x0][0xa10] ;  /* 0x00028400ff060b82 */ /* 0x000e700000000a00 */
[----:B------:R-:W2:Y:S01]  /*1990*/  @P1 LDC.64 R8, c[0x0][0xa30] ;  /* 0x00028c00ff081b82 */ /* 0x000ea20000000a00 */
[----:B-1----:R-:W-:-:S05]  /*19a0*/  @P0 IMAD.WIDE R6, R35, 0x4, R6 ;  /* 0x0000000423060825 */ /* 0x002fca00078e0206 */
[----:B------:R-:W3:Y:S04]  /*19b0*/  @P0 LDG.E R0, desc[UR54][R6.64] ;  /* 0x0000003606000981 */ /* 0x000ee8000c1e1900 */
[----:B------:R-:W3:Y:S01]  /*19c0*/  @P0 LDG.E R3, desc[UR54][R6.64+0x4] ;  /* 0x0000043606030981 */ /* 0x000ee2000c1e1900 */
[----:B-----5:R-:W-:Y:S02]  /*19d0*/  IMAD.MOV.U32 R96, RZ, RZ, R27 ;  /* 0x000000ffff607224 */ /* 0x020fe400078e001b */
[----:B--2---:R-:W-:-:S05]  /*19e0*/  @P1 IMAD.WIDE R8, R35, 0x4, R8 ;  /* 0x0000000423081825 */ /* 0x004fca00078e0208 */
[----:B------:R1:W5:Y:S01]  /*19f0*/  @P1 LDG.E R96, desc[UR54][R8.64] ;  /* 0x0000003608601981 */ /* 0x000362000c1e1900 */
[----:B0-----:R-:W-:Y:S01]  /*1a00*/  ISETP.NE.AND P1, PT, R4, 0x1, PT ;  /* 0x000000010400780c */ /* 0x001fe20003f25270 */
[----:B------:R-:W-:Y:S01]  /*1a10*/  IMAD R14, R33, 0xc0, RZ ;  /* 0x000000c0210e7824 */ /* 0x000fe200078e02ff */
[----:B------:R-:W0:Y:S01]  /*1a20*/  LDC.64 R4, c[0x0][0x9e0] ;  /* 0x00027800ff047b82 */ /* 0x000e220000000a00 */
[----:B------:R-:W-:-:S03]  /*1a30*/  IMAD.IADD R15, R27, 0x1, -R10 ;  /* 0x000000011b0f7824 */ /* 0x000fc600078e0a0a */
[----:B------:R2:W-:Y:S07]  /*1a40*/  STL [R1+0x5c], R14 ;  /* 0x00005c0e01007387 */ /* 0x0005ee0000100800 */
[----:B------:R-:W4:Y:S08]  /*1a50*/  @P1 LDC R11, c[0x0][0x44c] ;  /* 0x00011300ff0b1b82 */ /* 0x000f300000000800 */
[----:B------:R-:W1:Y:S01]  /*1a60*/  @P1 LDC R12, c[0x0][0x450] ;  /* 0x00011400ff0c1b82 */ /* 0x000e620000000800 */
[----:B0-----:R-:W-:Y:S01]  /*1a70*/  ISETP.GE.AND P2, PT, R5, 0x1, PT ;  /* 0x000000010500780c */ /* 0x001fe20003f46270 */
[----:B---3--:R-:W-:-:S02]  /*1a80*/  @P0 IMAD.IADD R24, R3, 0x1, -R0 ;  /* 0x0000000103180824 */ /* 0x008fc400078e0a00 */
[----:B------:R-:W-:Y:S02]  /*1a90*/  VIADD R0, R14, 0xbf ;  /* 0x000000bf0e007836 */ /* 0x000fe40000000000 */
[----:B------:R-:W-:Y:S02]  /*1aa0*/  IMAD.IADD R157, R15, 0x1, R24 ;  /* 0x000000010f9d7824 */ /* 0x000fe400078e0218 */
[----:B----4-:R-:W-:-:S03]  /*1ab0*/  @P1 IMAD.HI.U32 R3, R0, R11, RZ ;  /* 0x0000000b00031227 */ /* 0x010fc600078e00ff */
[C---:B------:R-:W-:Y:S01]  /*1ac0*/  IADD3 R7, R157.reuse, 0x1, -R154 ;  /* 0x000000019d077810 */ /* 0x040fe20007ffe89a */
[----:B------:R-:W-:Y:S01]  /*1ad0*/  IMAD.MOV.U32 R6, RZ, RZ, R0 ;  /* 0x000000ffff067224 */ /* 0x000fe200078e0000 */
[----:B------:R-:W-:Y:S02]  /*1ae0*/  IADD3 R0, R157, 0x7f, RZ ;  /* 0x0000007f9d007810 */ /* 0x000fe40007ffe0ff */
[----:B-1----:R-:W-:Y:S02]  /*1af0*/  @P1 SHF.R.U32.HI R6, RZ, R12, R3 ;  /* 0x0000000cff061219 */ /* 0x002fe40000011603 */
[----:B------:R-:W-:-:S03]  /*1b00*/  SHF.R.S32.HI R3, RZ, 0x1f, R0 ;  /* 0x0000001fff037819 */ /* 0x000fc60000011400 */
[----:B------:R-:W-:Y:S01]  /*1b10*/  IMAD.IADD R9, R7, 0x1, R6 ;  /* 0x0000000107097824 */ /* 0x000fe200078e0206 */
[----:B------:R-:W-:-:S03]  /*1b20*/  LEA.HI R3, R3, R0, RZ, 0x7 ;  /* 0x0000000003037211 */ /* 0x000fc600078f38ff */
[----:B------:R-:W-:Y:S01]  /*1b30*/  IMAD.IADD R4, R9, 0x1, R4 ;  /* 0x0000000109047824 */ /* 0x000fe200078e0204 */
[----:B------:R-:W-:Y:S01]  /*1b40*/  SHF.R.S32.HI R100, RZ, 0x7, R3 ;  /* 0x00000007ff647819 */ /* 0x000fe20000011403 */
[----:B--2---:R-:W-:Y:S06]  /*1b50*/  @!P2 BRA `(.L_x_11397) ;  /* 0x000000000048a947 */ /* 0x004fec0003800000 */
        /* <DEDUP_REMOVED lines=11> */
.L_x_11399:
[----:B------:R-:W-:-:S13]  /*1c10*/  ISETP.NE.AND P0, PT, R5, 0x1, PT ;  /* 0x000000010500780c */ /* 0x000fda0003f05270 */
[----:B------:R-:W0:Y:S02]  /*1c20*/  @P0 LDC.64 R6, c[0x0][0x9e8] ;  /* 0x00027a00ff060b82 */ /* 0x000e240000000a00 */
[----:B0-----:R-:W-:-:S05]  /*1c30*/  @P0 IMAD.HI.U32 R6, R0, R6, RZ ;  /* 0x0000000600060227 */ /* 0x001fca00078e00ff */
[----:B------:R-:W-:-:S07]  /*1c40*/  @P0 SHF.R.U32.HI R0, RZ, R7, R6 ;  /* 0x00000007ff000219 */ /* 0x000fce0000011606 */
.L_x_11400:
[----:B------:R-:W-:Y:S05]  /*1c50*/  BSYNC B0 ;  /* 0x0000000000007941 */ /* 0x000fea0003800000 */
.L_x_11398:
[----:B------:R-:W-:-:S05]  /*1c60*/  IMAD R3, R0, R5, R5 ;  /* 0x0000000500037224 */ /* 0x000fca00078e0205 */
[----:B------:R-:W-:-:S07]  /*1c70*/  VIMNMX R4, R4, R3, PT ;  /* 0x0000000304047248 */ /* 0x000fce0003fe0100 */
.L_x_11397:
[----:B------:R-:W0:Y:S01]  /*1c80*/  @P1 LDC R6, c[0x0][0x44c] ;  /* 0x00011300ff061b82 */ /* 0x000e220000000800 */
[----:B------:R-:W-:Y:S01]  /*1c90*/  VIADD R4, R4, 0x7f ;  /* 0x0000007f04047836 */ /* 0x000fe20000000000 */
[----:B------:R-:W-:Y:S01]  /*1ca0*/  ULDC UR4, c[0x0][0x9dc] ;  /* 0x0002770000047ab9 */ /* 0x000fe20000000800 */
[----:B------:R-:W-:Y:S02]  /*1cb0*/  IMAD.MOV.U32 R0, RZ, RZ, R14 ;  /* 0x000000ffff007224 */ /* 0x000fe400078e000e */
[----:B------:R-:W-:Y:S01]  /*1cc0*/  IMAD.IADD R139, R157, 0x1, -R154 ;  /* 0x000000019d8b7824 */ /* 0x000fe200078e0a9a */
        /* <DEDUP_REMOVED lines=20> */
.L_x_11403:
[----:B------:R-:W-:-:S13]  /*1e10*/  ISETP.NE.AND P0, PT, R5, 0x1, PT ;  /* 0x000000010500780c */ /* 0x000fda0003f05270 */
[----:B------:R-:W0:Y:S02]  /*1e20*/  @P0 LDC.64 R6, c[0x0][0x9e8] ;  /* 0x00027a00ff060b82 */ /* 0x000e240000000a00 */
[----:B0-----:R-:W-:-:S05]  /*1e30*/  @P0 IMAD.HI.U32 R6, R0, R6, RZ ;  /* 0x0000000600060227 */ /* 0x001fca00078e00ff */
[----:B------:R-:W-:-:S07]  /*1e40*/  @P0 SHF.R.U32.HI R0, RZ, R7, R6 ;  /* 0x00000007ff000219 */ /* 0x000fce0000011606 */
.L_x_11404:
[----:B------:R-:W-:Y:S05]  /*1e50*/  BSYNC B0 ;  /* 0x0000000000007941 */ /* 0x000fea0003800000 */
.L_x_11402:
[----:B------:R-:W-:-:S05]  /*1e60*/  IMAD R0, R0, R5, RZ ;  /* 0x0000000500007224 */ /* 0x000fca00078e02ff */
[----:B------:R-:W-:-:S07]  /*1e70*/  VIMNMX R3, R3, R0, !PT ;  /* 0x0000000003037248 */ /* 0x000fce0007fe0100 */
.L_x_11401:
[----:B------:R-:W-:Y:S01]  /*1e80*/  SHF.R.S32.HI R0, RZ, 0x1f, R3 ;  /* 0x0000001fff007819 */ /* 0x000fe20000011403 */
[----:B------:R-:W-:Y:S01]  /*1e90*/  BSSY B0, `(.L_x_11405) ;  /* 0x000002a000007945 */ /* 0x000fe20003800000 */
[----:B------:R-:W-:Y:S02]  /*1ea0*/  LOP3.LUT R14, R13, 0xff, RZ, 0xc0, !PT ;  /* 0x000000ff0d0e7812 */ /* 0x000fe400078ec0ff */
[----:B------:R-:W-:Y:S02]  /*1eb0*/  LEA.HI R0, R0, R3, RZ, 0x7 ;  /* 0x0000000300007211 */ /* 0x000fe400078f38ff */
[----:B------:R-:W-:Y:S01]  /*1ec0*/  SHF.R.U32.HI R4, RZ, 0x10, R13 ;  /* 0x00000010ff047819 */ /* 0x000fe2000001160d */
[----:B------:R0:W-:Y:S01]  /*1ed0*/  STL [R1+0xb0], R14 ;  /* 0x0000b00e01007387 */ /* 0x0001e20000100800 */
[----:B------:R-:W-:-:S03]  /*1ee0*/  SHF.R.S32.HI R0, RZ, 0x7, R0 ;  /* 0x00000007ff007819 */ /* 0x000fc60000011400 */
[----:B------:R0:W-:Y:S01]  /*1ef0*/  STL [R1+0xa8], R4 ;  /* 0x0000a80401007387 */ /* 0x0001e20000100800 */
        /* <DEDUP_REMOVED lines=35> */
.L_x_11406:
[----:B------:R-:W-:Y:S05]  /*2130*/  BSYNC B0 ;  /* 0x0000000000007941 */ /* 0x000fea0003800000 */
.L_x_11405:
        /* <DEDUP_REMOVED lines=36> */
.L_x_11409:
[----:B------:R-:W-:Y:S05]  /*2380*/  BSYNC B6 ;  /* 0x0000000000067941 */ /* 0x000fea0003800000 */
.L_x_11408:
        /* <DEDUP_REMOVED lines=20> */
.L_x_11411:
[----:B------:R-:W-:Y:S05]  /*24d0*/  BSYNC B6 ;  /* 0x0000000000067941 */ /* 0x000fea0003800000 */
.L_x_11410:
[----:B------:R-:W2:Y:S01]  /*24e0*/  LDL.64 R36, [R1+0x60] ;  /* 0x0000600001247983 */ /* 0x000ea20000100a00 */
[----:B------:R-:W-:-:S03]  /*24f0*/  ULDC.64 UR4, c[0x0][0x9f8] ;  /* 0x00027e0000047ab9 */ /* 0x000fc60000000a00 */
[----:B------:R-:W2:Y:S01]  /*2500*/  LDL.64 R20, [R1+0x60] ;  /* 0x0000600001147983 */ /* 0x000ea20000100a00 */
[----:B------:R-:W-:Y:S01]  /*2510*/  ISETP.NE.U32.AND P0, PT, RZ, UR4, PT ;  /* 0x00000004ff007c0c */ /* 0x000fe2000bf05070 */
[----:B------:R-:W-:Y:S01]  /*2520*/  IMAD.MOV.U32 R0, RZ, RZ, R35 ;  /* 0x000000ffff007224 */ /* 0x000fe200078e0023 */
[----:B------:R-:W0:Y:S01]  /*2530*/  LDC.64 R8, c[0x0][0x408] ;  /* 0x00010200ff087b82 */ /* 0x000e220000000a00 */
[----:B------:R-:W1:Y:S01]  /*2540*/  S2R R29, SR_TID.X ;  /* 0x00000000001d7919 */ /* 0x000e620000002100 */
[----:B------:R-:W-:Y:S01]  /*2550*/  ISETP.NE.AND.EX P0, PT, RZ, UR5, PT, P0 ;  /* 0x00000005ff007c0c */ /* 0x000fe2000bf05300 */
[----:B------:R-:W-:-:S05]  /*2560*/  VIADD R3, R18, 0x10 ;  /* 0x0000001012037836 */ /* 0x000fca0000000000 */
[----:B------:R-:W3:Y:S08]  /*2570*/  LDC R11, c[0x0][0x3f4] ;  /* 0x0000fd00ff0b7b82 */ /* 0x000ef00000000800 */
[----:B------:R-:W4:Y:S01]  /*2580*/  @P0 LDC.64 R4, c[0x0][0x9f8] ;  /* 0x00027e00ff040b82 */ /* 0x000f220000000a00 */
[----:B------:R-:W-:-:S07]  /*2590*/  IMAD.IADD R78, R78, 0x1, R27 ;  /* 0x000000014e4e7824 */ /* 0x000fce00078e021b */
[----:B------:R-:W3:Y:S01]  /*25a0*/  LDC.64 R86, c[0x0][0x3f8] ;  /* 0x0000fe00ff567b82 */ /* 0x000ee20000000a00 */
[----:B-1----:R-:W-:Y:S01]  /*25b0*/  VIADD R31, R29, 0xffffff80 ;  /* 0xffffff801d1f7836 */ /* 0x002fe20000000000 */
[----:B------:R-:W-:Y:S01]  /*25c0*/  SHF.R.U32.HI R28, RZ, 0x7, R29 ;  /* 0x00000007ff1c7819 */ /* 0x000fe2000001161d */
[----:B----4-:R-:W-:-:S04]  /*25d0*/  @P0 IMAD.WIDE R4, R35, 0x4, R4 ;  /* 0x0000000423040825 */ /* 0x010fc800078e0204 */
[C---:B------:R-:W-:Y:S01]  /*25e0*/  VIADD R30, R29.reuse, 0xffffff80 ;  /* 0xffffff801d1e7836 */ /* 0x040fe20000000000 */
[----:B------:R1:W4:Y:S01]  /*25f0*/  @P0 LDG.E R0, desc[UR54][R4.64] ;  /* 0x0000003604000981 */ /* 0x000322000c1e1900 */
[----:B------:R-:W-:Y:S01]  /*2600*/  ISETP.NE.AND P6, PT, R28, 0x1, PT ;  /* 0x000000011c00780c */ /* 0x000fe20003fc5270 */
[----:B------:R-:W-:Y:S01]  /*2610*/  VIADD R6, R29, 0xffffff80 ;  /* 0xffffff801d067836 */ /* 0x000fe20000000000 */
[----:B------:R-:W-:Y:S02]  /*2620*/  LOP3.LUT R16, R16, 0xfffffffb, RZ, 0xc0, !PT ;  /* 0xfffffffb10107812 */ /* 0x000fe400078ec0ff */
[----:B------:R-:W-:Y:S02]  /*2630*/  LEA.HI R30, R30, R31, RZ, 0x1 ;  /* 0x0000001f1e1e7211 */ /* 0x000fe400078f08ff */
[----:B------:R-:W-:Y:S02]  /*2640*/  SHF.R.S32.HI R7, RZ, 0x1f, R6 ;  /* 0x0000001fff077819 */ /* 0x000fe40000011406 */
[----:B------:R-:W-:-:S02]  /*2650*/  SHF.R.S32.HI R30, RZ, 0x1, R30 ;  /* 0x00000001ff1e7819 */ /* 0x000fc4000001141e */
[----:B------:R-:W-:Y:S02]  /*2660*/  LEA.HI R7, R7, R6, RZ, 0x2 ;  /* 0x0000000607077211 */ /* 0x000fe400078f10ff */
[----:B------:R-:W-:Y:S01]  /*2670*/  SHF.R.S32.HI R13, RZ, 0x1f, R30 ;  /* 0x0000001fff0d7819 */ /* 0x000fe2000001141e */
[----:B------:R-:W-:Y:S05]  /*2680*/  @!P6 WARPSYNC.ALL ;  /* 0x000000000000e948 */ /* 0x000fea0003800000 */
[----:B------:R-:W-:Y:S01]  /*2690*/  ULDC UR4, c[0x0][0x2f4] ;  /* 0x0000bd0000047ab9 */ /* 0x000fe20000000800 */
[----:B------:R-:W-:Y:S01]  /*26a0*/  SHF.R.S32.HI R32, RZ, 0x2, R7 ;  /* 0x00000002ff207819 */ /* 0x000fe20000011407 */
[----:B0-----:R-:W-:Y:S01]  /*26b0*/  IMAD R6, R13, R8, RZ ;  /* 0x000000080d067224 */ /* 0x001fe200078e02ff */
[----:B------:R-:W-:Y:S01]  /*26c0*/  ISETP.GE.AND P1, PT, R3, UR4, PT ;  /* 0x0000000403007c0c */ /* 0x000fe2000bf26270 */
[----:B---3--:R-:W-:Y:S01]  /*26d0*/  IMAD.WIDE.U32 R70, R30, R86, R18 ;  /* 0x000000561e467225 */ /* 0x008fe200078e0012 */
[----:B------:R-:W-:-:S02]  /*26e0*/  ISETP.GE.AND P0, PT, R18, UR4, PT ;  /* 0x0000000412007c0c */ /* 0x000fc4000bf06270 */
[----:B-1----:R-:W-:Y:S01]  /*26f0*/  SEL R5, RZ, 0xffffffff, P1 ;  /* 0xffffffffff057807 */ /* 0x002fe20000800000 */
[C---:B------:R-:W-:Y:S01]  /*2700*/  IMAD R15, R30.reuse, R9, R6 ;  /* 0x000000091e0f7224 */ /* 0x040fe200078e0206 */
[----:B------:R-:W-:Y:S01]  /*2710*/  SHF.R.S32.HI R7, RZ, 0x1f, R7 ;  /* 0x0000001fff077819 */ /* 0x000fe20000011407 */
[----:B------:R-:W-:Y:S01]  /*2720*/  IMAD.WIDE.U32 R66, R30, R8, R18 ;  /* 0x000000081e427225 */ /* 0x000fe200078e0012 */
[----:B------:R-:W-:Y:S02]  /*2730*/  SEL R4, RZ, 0x1, P0 ;  /* 0x00000001ff047807 */ /* 0x000fe40000000000 */
[----:B------:R-:W-:Y:S01]  /*2740*/  LEA.HI R7, R7, R32, RZ, 0x2 ;  /* 0x0000002007077211 */ /* 0x000fe200078f10ff */
[----:B------:R-:W-:Y:S01]  /*2750*/  IMAD.SHL.U32 R5, R5, 0x2, RZ ;  /* 0x0000000205057824 */ /* 0x000fe200078e00ff */
[----:B------:R-:W-:Y:S01]  /*2760*/  ISETP.GE.AND P1, PT, R137, UR4, PT ;  /* 0x0000000489007c0c */ /* 0x000fe2000bf26270 */
[----:B------:R-:W-:Y:S01]  /*2770*/  IMAD.IADD R67, R67, 0x1, R15 ;  /* 0x0000000143437824 */ /* 0x000fe200078e020f */
[----:B------:R-:W-:-:S02]  /*2780*/  LOP3.LUT R7, R7, 0xfffffffc, RZ, 0xc0, !PT ;  /* 0xfffffffc07077812 */ /* 0x000fc400078ec0ff */
[----:B------:R-:W-:Y:S01]  /*2790*/  LOP3.LUT R5, R5, 0x2, R4, 0xe2, !PT ;  /* 0x0000000205057812 */ /* 0x000fe200078ee204 */
[----:B------:R-:W-:Y:S01]  /*27a0*/  VIADD R4, R18, 0x20 ;  /* 0x0000002012047836 */ /* 0x000fe20000000000 */
[-C--:B------:R-:W-:Y:S01]  /*27b0*/  ISETP.GE.AND P2, PT, R3, R11.reuse, PT ;  /* 0x0000000b0300720c */ /* 0x080fe20003f46270 */
[----:B------:R-:W-:Y:S01]  /*27c0*/  IMAD.IADD R32, R32, 0x1, -R7 ;  /* 0x0000000120207824 */ /* 0x000fe200078e0a07 */
[----:B------:R-:W-:Y:S02]  /*27d0*/  SEL R7, RZ, 0x8, P1 ;  /* 0x00000008ff077807 */ /* 0x000fe40000800000 */
[C---:B------:R-:W-:Y:S02]  /*27e0*/  ISETP.GE.AND P0, PT, R4.reuse, UR4, PT ;  /* 0x0000000404007c0c */ /* 0x040fe4000bf06270 */
[----:B------:R-:W-:Y:S02]  /*27f0*/  ISETP.GE.AND P1, PT, R4, R11, PT ;  /* 0x0000000b0400720c */ /* 0x000fe40003f26270 */
[----:B------:R-:W-:-:S02]  /*2800*/  SEL R6, RZ, 0x4, P0 ;  /* 0x00000004ff067807 */ /* 0x000fc40000000000 */
[----:B------:R-:W-:Y:S02]  /*2810*/  ISETP.GE.AND P0, PT, R136, UR4, PT ;  /* 0x0000000488007c0c */ /* 0x000fe4000bf06270 */
[----:B------:R-:W-:Y:S02]  /*2820*/  LOP3.LUT R5, R7, R5, R6, 0xfe, !PT ;  /* 0x0000000507057212 */ /* 0x000fe400078efe06 */
[----:B------:R-:W-:Y:S02]  /*2830*/  SEL R6, RZ, 0x10, P0 ;  /* 0x00000010ff067807 */ /* 0x000fe40000000000 */
[----:B------:R-:W-:Y:S02]  /*2840*/  LOP3.LUT P0, RZ, R32, 0x2, RZ, 0xc0, !PT ;  /* 0x0000000220ff7812 */ /* 0x000fe4000780c0ff */
[----:B------:R-:W-:Y:S01]  /*2850*/  LOP3.LUT R29, R5, R6, RZ, 0xfc, !PT ;  /* 0x00000006051d7212 */ /* 0x000fe200078efcff */
[----:B------:R-:W-:Y:S02]  /*2860*/  IMAD R6, R13, R86, RZ ;  /* 0x000000560d067224 */ /* 0x000fe400078e02ff */
[----:B--2---:R-:W-:-:S08]  /*2870*/  IMAD.MOV.U32 R20, RZ, RZ, R36 ;  /* 0x000000ffff147224 */ /* 0x004fd000078e0024 */
[----:B------:R-:W-:Y:S01]  /*2880*/  @P0 LOP3.LUT R16, R16, 0x4, RZ, 0xfc, !PT ;  /* 0x0000000410100812 */ /* 0x000fe200078efcff */
[----:B------:R-:W-:Y:S01]  /*2890*/  IMAD R13, R30, R87, R6 ;  /* 0x000000571e0d7224 */ /* 0x000fe200078e0206 */
[----:B------:R-:W-:Y:S02]  /*28a0*/  ISETP.GE.AND P0, PT, R18, R11, PT ;  /* 0x0000000b1200720c */ /* 0x000fe40003f06270 */
[----:B------:R-:W-:-:S05]  /*28b0*/  SHF.R.S32.HI R21, RZ, 0x1f, R20 ;  /* 0x0000001fff157819 */ /* 0x000fca0000011414 */
[----:B------:R0:W-:Y:S01]  /*28c0*/  STL [R1+0x64], R21 ;  /* 0x0000641501007387 */ /* 0x0001e20000100800 */
[C---:B------:R-:W-:Y:S01]  /*28d0*/  SEL R5, R11.reuse, RZ, P0 ;  /* 0x000000ff0b057207 */ /* 0x040fe20000000000 */
[C-C-:B------:R-:W-:Y:S02]  /*28e0*/  IMAD.WIDE.U32 R72, R30.reuse, R86, R20.reuse ;  /* 0x000000561e487225 */ /* 0x140fe400078e0014 */
[----:B------:R-:W2:Y:S01]  /*28f0*/  LDL R35, [R1+0x50] ;  /* 0x0000500001237983 */ /* 0x000ea20000100800 */
[C---:B------:R-:W-:Y:S01]  /*2900*/  SEL R10, R11.reuse, RZ, P2 ;  /* 0x000000ff0b0a7207 */ /* 0x040fe20001000000 */
[----:B------:R-:W-:Y:S02]  /*2910*/  IMAD.WIDE.U32 R68, R30, R8, R20 ;  /* 0x000000081e447225 */ /* 0x000fe400078e0014 */
[----:B------:R-:W3:Y:S04]  /*2920*/  LDL R34, [R1+0x54] ;  /* 0x0000540001227983 */ /* 0x000ee80000100800 */
[----:B------:R-:W3:Y:S04]  /*2930*/  LDL R31, [R1+0x58] ;  /* 0x00005800011f7983 */ /* 0x000ee80000100800 */
[----:B------:R-:W3:Y:S01]  /*2940*/  LDL R27, [R1+0xb4] ;  /* 0x0000b400011b7983 */ /* 0x000ee20000100800 */
[----:B------:R-:W-:Y:S01]  /*2950*/  SEL R7, R11, RZ, P1 ;  /* 0x000000ff0b077207 */ /* 0x000fe20000800000 */
[----:B------:R-:W-:Y:S01]  /*2960*/  IMAD.IADD R6, R18, 0x1, R5 ;  /* 0x0000000112067824 */ /* 0x000fe200078e0205 */
[----:B------:R-:W-:Y:S01]  /*2970*/  IADD3 R69, R15, R69, RZ ;  /* 0x000000450f457210 */ /* 0x000fe20007ffe0ff */
[----:B------:R-:W-:-:S02]  /*2980*/  IMAD.IADD R12, R3, 0x1, R10 ;  /* 0x00000001030c7824 */ /* 0x000fc400078e020a */
[----:B------:R-:W-:Y:S01]  /*2990*/  IMAD.IADD R14, R4, 0x1, R7 ;  /* 0x00000001040e7824 */ /* 0x000fe200078e0207 */
[----:B------:R-:W-:Y:S01]  /*29a0*/  SHF.R.S32.HI R7, RZ, 0x1f, R6 ;  /* 0x0000001fff077819 */ /* 0x000fe20000011406 */
[----:B------:R-:W-:Y:S02]  /*29b0*/  IMAD.IADD R71, R71, 0x1, R13 ;  /* 0x0000000147477824 */ /* 0x000fe400078e020d */
[----:B------:R-:W-:Y:S01]  /*29c0*/  IMAD.IADD R73, R13, 0x1, R73 ;  /* 0x000000010d497824 */ /* 0x000fe200078e0249 */
[----:B------:R-:W-:Y:S02]  /*29d0*/  SHF.R.S32.HI R13, RZ, 0x1f, R12 ;  /* 0x0000001fff0d7819 */ /* 0x000fe4000001140c */
[----:B------:R-:W-:Y:S02]  /*29e0*/  LOP3.LUT R16, R16, 0xfffffffe, RZ, 0xc0, !PT ;  /* 0xfffffffe10107812 */ /* 0x000fe400078ec0ff */
[----:B------:R-:W-:Y:S02]  /*29f0*/  LEA.HI R10, R7, R6, RZ, 0x5 ;  /* 0x00000006070a7211 */ /* 0x000fe400078f28ff */
[----:B------:R-:W-:-:S02]  /*2a00*/  SHF.R.S32.HI R15, RZ, 0x1f, R14 ;  /* 0x0000001fff0f7819 */ /* 0x000fc4000001140e */
[----:B------:R-:W-:Y:S02]  /*2a10*/  LEA.HI R5, R7, R6, RZ, 0x3 ;  /* 0x0000000607057211 */ /* 0x000fe400078f18ff */
[CC--:B------:R-:W-:Y:S02]  /*2a20*/  LEA.HI R6, R13.reuse, R12.reuse, RZ, 0x3 ;  /* 0x0000000c0d067211 */ /* 0x0c0fe400078f18ff */
[----:B------:R-:W-:Y:S02]  /*2a30*/  @P2 LOP3.LUT R16, R16, 0x1, RZ, 0xfc, !PT ;  /* 0x0000000110102812 */ /* 0x000fe400078efcff */
[----:B------:R-:W-:Y:S01]  /*2a40*/  LEA.HI R13, R13, R12, RZ, 0x5 ;  /* 0x0000000c0d0d7211 */ /* 0x000fe200078f28ff */
[----:B------:R-:W-:Y:S01]  /*2a50*/  IMAD.SHL.U32 R12, R10, 0x80, RZ ;  /* 0x000000800a0c7824 */ /* 0x000fe200078e00ff */
[CC--:B------:R-:W-:Y:S02]  /*2a60*/  LEA.HI R7, R15.reuse, R14.reuse, RZ, 0x3 ;  /* 0x0000000e0f077211 */ /* 0x0c0fe400078f18ff */
[----:B------:R-:W-:-:S02]  /*2a70*/  LEA.HI R15, R15, R14, RZ, 0x5 ;  /* 0x0000000e0f0f7211 */ /* 0x000fc400078f28ff */
[----:B0----5:R-:W-:Y:S02]  /*2a80*/  SHF.R.S32.HI R21, RZ, 0x1f, R96 ;  /* 0x0000001fff157819 */ /* 0x021fe40000011460 */
[----:B------:R-:W-:Y:S01]  /*2a90*/  LOP3.LUT R16, R16, 0xfffffffd, RZ, 0xc0, !PT ;  /* 0xfffffffd10107812 */ /* 0x000fe200078ec0ff */
[----:B------:R-:W-:-:S03]  /*2aa0*/  IMAD.SHL.U32 R20, R15, 0x80, RZ ;  /* 0x000000800f147824 */ /* 0x000fc600078e00ff */
[----:B------:R-:W-:Y:S02]  /*2ab0*/  @P1 LOP3.LUT R16, R16, 0x2, RZ, 0xfc, !PT ;  /* 0x0000000210101812 */ /* 0x000fe400078efcff */
[----:B------:R-:W-:Y:S01]  /*2ac0*/  ISETP.GE.AND P1, PT, R138, UR4, PT ;  /* 0x000000048a007c0c */ /* 0x000fe2000bf26270 */
[----:B------:R-:W-:Y:S01]  /*2ad0*/  IMAD.SHL.U32 R14, R13, 0x80, RZ ;  /* 0x000000800d0e7824 */ /* 0x000fe200078e00ff */
[----:B------:R-:W-:Y:S01]  /*2ae0*/  LOP3.LUT R20, R20, 0xfffff000, RZ, 0xc0, !PT ;  /* 0xfffff00014147812 */ /* 0x000fe200078ec0ff */
[----:B------:R-:W-:-:S04]  /*2af0*/  IMAD.WIDE.U32 R70, R96, R86, R70 ;  /* 0x0000005660467225 */ /* 0x000fc800078e0046 */
[----:B------:R-:W-:-:S04]  /*2b00*/  IMAD.WIDE.U32 R72, R96, R86, R72 ;  /* 0x0000005660487225 */ /* 0x000fc800078e0048 */
[----:B------:R-:W-:Y:S01]  /*2b10*/  VIADD R99, R28, 0x8 ;  /* 0x000000081c637836 */ /* 0x000fe20000000000 */
[----:B------:R-:W-:Y:S01]  /*2b20*/  SEL R28, RZ, 0x20, P1 ;  /* 0x00000020ff1c7807 */ /* 0x000fe20000800000 */
[-C--:B------:R-:W-:Y:S01]  /*2b30*/  IMAD.WIDE.U32 R66, R96, R8.reuse, R66 ;  /* 0x0000000860427225 */ /* 0x080fe200078e0042 */
[----:B------:R-:W-:Y:S02]  /*2b40*/  LOP3.LUT R12, R12, 0xfffff000, RZ, 0xc0, !PT ;  /* 0xfffff0000c0c7812 */ /* 0x000fe400078ec0ff */
[----:B------:R-:W-:Y:S01]  /*2b50*/  LOP3.LUT R14, R14, 0xfffff000, RZ, 0xc0, !PT ;  /* 0xfffff0000e0e7812 */ /* 0x000fe200078ec0ff */
[----:B------:R-:W-:Y:S01]  /*2b60*/  IMAD.WIDE.U32 R68, R96, R8, R68 ;  /* 0x0000000860447225 */ /* 0x000fe200078e0044 */
[----:B------:R-:W-:Y:S02]  /*2b70*/  LOP3.LUT R28, R29, R28, RZ, 0xfc, !PT ;  /* 0x0000001c1d1c7212 */ /* 0x000fe400078efcff */
[----:B------:R-:W-:Y:S01]  /*2b80*/  SHF.L.U64.HI R80, R8, 0x7, R9 ;  /* 0x0000000708507819 */ /* 0x000fe20000010209 */
[----:B------:R-:W-:Y:S01]  /*2b90*/  IMAD.SHL.U32 R98, R11, 0x2, RZ ;  /* 0x000000020b627824 */ /* 0x000fe200078e00ff */
[----:B----4-:R-:W-:-:S02]  /*2ba0*/  SHF.R.S32.HI R79, RZ, 0x1f, R0 ;  /* 0x0000001fff4f7819 */ /* 0x010fc40000011400 */
[----:B------:R-:W-:Y:S01]  /*2bb0*/  LOP3.LUT R29, R29, 0x1, RZ, 0xc0, !PT ;  /* 0x000000011d1d7812 */ /* 0x000fe200078ec0ff */
[----:B------:R-:W-:Y:S01]  /*2bc0*/  @!P6 BAR.SYNC.DEFER_BLOCKING 0x9, 0x100 ;  /* 0x024400000000eb1d */ /* 0x000fe20000010000 */
[C---:B--2---:R-:W-:Y:S02]  /*2bd0*/  LOP3.LUT R10, R35.reuse, 0x18, R5, 0xf8, !PT ;  /* 0x00000018230a7812 */ /* 0x044fe400078ef805 */
[----:B------:R-:W-:Y:S02]  /*2be0*/  LOP3.LUT R15, R35, 0x18, R7, 0xf8, !PT ;  /* 0x00000018230f7812 */ /* 0x000fe400078ef807 */
[----:B---3--:R-:W-:Y:S01]  /*2bf0*/  LOP3.LUT R95, R10, R34, RZ, 0x3c, !PT ;  /* 0x000000220a5f7212 */ /* 0x008fe200078e3cff */
[C---:B------:R-:W-:Y:S02]  /*2c00*/  IMAD R10, R21.reuse, R8, RZ ;  /* 0x00000008150a7224 */ /* 0x040fe400078e02ff */
[----:B------:R-:W-:Y:S01]  /*2c10*/  IMAD R21, R21, R86, RZ ;  /* 0x0000005615157224 */ /* 0x000fe200078e02ff */
[----:B------:R-:W-:-:S02]  /*2c20*/  LOP3.LUT R13, R35, 0x18, R6, 0xf8, !PT ;  /* 0x00000018230d7812 */ /* 0x000fc400078ef806 */
[-C--:B------:R-:W-:Y:S01]  /*2c30*/  LOP3.LUT R15, R15, R34.reuse, RZ, 0x3c, !PT ;  /* 0x000000220f0f7212 */ /* 0x080fe200078e3cff */
[C---:B------:R-:W-:Y:S01]  /*2c40*/  IMAD R21, R96.reuse, R87, R21 ;  /* 0x0000005760157224 */ /* 0x040fe200078e0215 */
[----:B------:R-:W-:Y:S01]  /*2c50*/  LOP3.LUT R13, R13, R34, RZ, 0x3c, !PT ;  /* 0x000000220d0d7212 */ /* 0x000fe200078e3cff */
[----:B------:R-:W-:Y:S01]  /*2c60*/  IMAD R75, R96, R9, R10 ;  /* 0x00000009604b7224 */ /* 0x000fe200078e020a */
[----:B------:R-:W-:Y:S01]  /*2c70*/  IADD3 R93, R15, R20, R31 ;  /* 0x000000140f5d7210 */ /* 0x000fe20007ffe01f */
[----:B------:R-:W-:Y:S01]  /*2c80*/  IMAD R10, R27, 0xc0, R30 ;  /* 0x000000c01b0a7824 */ /* 0x000fe200078e021e */
[----:B------:R-:W-:Y:S01]  /*2c90*/  LOP3.LUT R20, R5, 0xfffffff8, RZ, 0xc0, !PT ;  /* 0xfffffff805147812 */ /* 0x000fe200078ec0ff */
[----:B------:R-:W-:Y:S01]  /*2ca0*/  IMAD.IADD R76, R71, 0x1, R21 ;  /* 0x00000001474c7824 */ /* 0x000fe200078e0215 */
[----:B------:R-:W-:Y:S01]  /*2cb0*/  LOP3.LUT R27, R7, 0xfffffff8, RZ, 0xc0, !PT ;  /* 0xfffffff8071b7812 */ /* 0x000fe200078ec0ff */
[----:B------:R-:W-:Y:S01]  /*2cc0*/  IMAD.IADD R74, R21, 0x1, R73 ;  /* 0x00000001154a7824 */ /* 0x000fe200078e0249 */
[----:B------:R-:W-:Y:S01]  /*2cd0*/  LOP3.LUT R21, R6, 0xfffffff8, RZ, 0xc0, !PT ;  /* 0xfffffff806157812 */ /* 0x000fe200078ec0ff */
[----:B------:R-:W-:Y:S01]  /*2ce0*/  IMAD.IADD R77, R67, 0x1, R75 ;  /* 0x00000001434d7824 */ /* 0x000fe200078e024b */
[--C-:B------:R-:W-:Y:S01]  /*2cf0*/  IADD3 R95, R95, R12, R31.reuse ;  /* 0x0000000c5f5f7210 */ /* 0x100fe20007ffe01f */
[----:B------:R-:W-:Y:S01]  /*2d00*/  IMAD.SHL.U32 R8, R8, 0x80, RZ ;  /* 0x0000008008087824 */ /* 0x000fe200078e00ff */
[----:B------:R-:W-:Y:S01]  /*2d10*/  IADD3 R94, R13, R14, R31 ;  /* 0x0000000e0d5e7210 */ /* 0x000fe20007ffe01f */
[C---:B------:R-:W-:Y:S01]  /*2d20*/  IMAD.SHL.U32 R9, R86.reuse, 0x80, RZ ;  /* 0x0000008056097824 */ /* 0x040fe200078e00ff */
[----:B------:R-:W-:Y:S01]  /*2d30*/  SHF.L.U64.HI R87, R86, 0x7, R87 ;  /* 0x0000000756577819 */ /* 0x000fe20000010257 */
[----:B------:R-:W-:Y:S01]  /*2d40*/  IMAD.IADD R75, R75, 0x1, R69 ;  /* 0x000000014b4b7824 */ /* 0x000fe200078e0245 */
[----:B------:R-:W-:-:S02]  /*2d50*/  SHF.R.S32.HI R92, RZ, 0x1f, R20 ;  /* 0x0000001fff5c7819 */ /* 0x000fc40000011414 */
[----:B------:R-:W-:Y:S02]  /*2d60*/  SHF.R.S32.HI R89, RZ, 0x1f, R21 ;  /* 0x0000001fff597819 */ /* 0x000fe40000011415 */
[----:B------:R-:W-:Y:S02]  /*2d70*/  SHF.R.S32.HI R88, RZ, 0x1f, R27 ;  /* 0x0000001fff587819 */ /* 0x000fe4000001141b */
[C---:B------:R-:W-:Y:S02]  /*2d80*/  LOP3.LUT R30, R28.reuse, 0x2, RZ, 0xc0, !PT ;  /* 0x000000021c1e7812 */ /* 0x040fe400078ec0ff */
[----:B------:R-:W-:-:S07]  /*2d90*/  LOP3.LUT R31, R28, 0x4, RZ, 0xc0, !PT ;  /* 0x000000041c1f7812 */ /* 0x000fce00078ec0ff */
.L_x_11470:
[----:B--2---:R-:W2:Y:S01]  /*2da0*/  LDL R37, [R1+0xa4] ;  /* 0x0000a40001257983 */ /* 0x004ea20000100800 */
[----:B0-----:R-:W0:Y:S01]  /*2db0*/  LDC R82, c[0x0][0x430] ;  /* 0x00010c00ff527b82 */ /* 0x001e220000000800 */
[----:B------:R-:W-:Y:S02]  /*2dc0*/  VIADD R11, R25, 0xffffffff ;  /* 0xffffffff190b7836 */ /* 0x000fe40000000000 */
[----:B------:R-:W-:Y:S02]  /*2dd0*/  IMAD.MOV.U32 R81, RZ, RZ, RZ ;  /* 0x000000ffff517224 */ /* 0x000fe400078e00ff */
[----:B------:R-:W-:-:S03]  /*2de0*/  IMAD R13, R11, 0x80, R10 ;  /* 0x000000800b0d7824 */ /* 0x000fc600078e020a */
[----:B------:R-:W1:Y:S02]  /*2df0*/  LDC R97, c[0x0][0x3f4] ;  /* 0x0000fd00ff617b82 */ /* 0x000e640000000800 */
[----:B------:R-:W-:Y:S02]  /*2e00*/  ISETP.GE.AND P1, PT, R13, R24, PT ;  /* 0x000000180d00720c */ /* 0x000fe40003f26270 */
[----:B------:R-:W-:Y:S02]  /*2e10*/  IADD3 R38, R78, R13, RZ ;  /* 0x0000000d4e267210 */ /* 0x000fe40007ffe0ff */
[----:B------:R-:W-:-:S03]  /*2e20*/  ISETP.GT.OR P1, PT, R10, 0x7f, P1 ;  /* 0x0000007f0a00780c */ /* 0x000fc60000f24670 */
[----:B------:R-:W-:Y:S01]  /*2e30*/  IMAD.MOV.U32 R34, RZ, RZ, R38 ;  /* 0x000000ffff227224 */ /* 0x000fe200078e0026 */
        /* <DEDUP_REMOVED lines=12> */
[----:B---3--:R-:W-:Y:S02]  /*2f00*/  @!P1 LEA R12, P2, R14, R12, 0x2 ;  /* 0x0000000c0e0c9211 */ /* 0x008fe400078410ff */
[----:B------:R-:W-:Y:S02]  /*2f10*/  LOP3.LUT P3, RZ, R32, 0x2, RZ, 0xc0, !PT ;  /* 0x0000000220ff7812 */ /* 0x000fe4000786c0ff */
[----:B------:R-:W-:Y:S02]  /*2f20*/  @!P1 LEA.HI.X R13, R14, R13, R15, 0x2, P2 ;  /* 0x0000000d0e0d9211 */ /* 0x000fe400010f140f */
[----:B------:R-:W-:Y:S01]  /*2f30*/  ISETP.GE.AND P2, PT, R97, 0x1, PT ;  /* 0x000000016100780c */ /* 0x000fe20003f46270 */
[----:B------:R-:W-:Y:S01]  /*2f40*/  IMAD.MOV R25, RZ, RZ, -R34 ;  /* 0x000000ffff197224 */ /* 0x000fe200078e0a22 */
[----:B------:R-:W-:Y:S05]  /*2f50*/  YIELD ;  /* 0x0000000000007946 */ /* 0x000fea0003800000 */
[----:B------:R-:W-:Y:S01]  /*2f60*/  BSSY B0, `(.L_x_11412) ;  /* 0x0000435000007945 */ /* 0x000fe20003800000 */
[----:B------:R0:W5:Y:S01]  /*2f70*/  @!P1 LDG.E R81, desc[UR54][R12.64] ;  /* 0x000000360c519981 */ /* 0x000162000c1e1900 */
[----:B------:R-:W-:Y:S01]  /*2f80*/  IMAD R82, R82, R25, R38 ;  /* 0x0000001952527224 */ /* 0x000fe200078e0226 */
[----:B------:R-:W-:Y:S01]  /*2f90*/  ISETP.GT.AND P1, PT, R11, R65, PT ;  /* 0x000000410b00720c */ /* 0x000fe20003f24270 */
[----:B------:R-:W-:-:S02]  /*2fa0*/  IMAD.MOV.U32 R25, RZ, RZ, R11 ;  /* 0x000000ffff197224 */ /* 0x000fc400078e000b */
[----:B--2---:R-:W-:-:S04]  /*2fb0*/  IMAD R15, R22, 0x3000, R37 ;  /* 0x00003000160f7824 */ /* 0x004fc800078e0225 */
[C---:B------:R-:W-:Y:S02]  /*2fc0*/  VIADD R35, R15.reuse, 0x10 ;  /* 0x000000100f237836 */ /* 0x040fe40000000000 */
[C---:B------:R-:W-:Y:S02]  /*2fd0*/  @P3 VIADD R35, R15.reuse, 0xfffffff0 ;  /* 0xfffffff00f233836 */ /* 0x040fe40000000000 */
[--C-:B------:R-:W-:Y:S02]  /*2fe0*/  IMAD R64, R15, 0x2, R26.reuse ;  /* 0x000000020f407824 */ /* 0x100fe400078e021a */
[----:B------:R-:W-:Y:S01]  /*2ff0*/  IMAD R35, R35, 0x2, R26 ;  /* 0x0000000223237824 */ /* 0x000fe200078e021a */
        /* <DEDUP_REMOVED lines=12> */
[C---:B------:R-:W-:Y:S01]  /*30c0*/  IMAD R15, R81.reuse, UR5, R14 ;  /* 0x00000005510f7c24 */ /* 0x040fe2000f8e020e */
[----:B------:R-:W-:Y:S01]  /*30d0*/  SHF.R.S32.HI R14, RZ, 0x1f, R25 ;  /* 0x0000001fff0e7819 */ /* 0x000fe20000011419 */
[----:B------:R-:W-:Y:S01]  /*30e0*/  IMAD.WIDE.U32 R12, R81, UR4, R12 ;  /* 0x00000004510c7c25 */ /* 0x000fe2000f8e000c */
[----:B------:R-:W-:-:S03]  /*30f0*/  ULDC.64 UR4, c[0x0][0x308] ;  /* 0x0000c20000047ab9 */ /* 0x000fc60000000a00 */
[----:B------:R-:W-:Y:S02]  /*3100*/  IMAD.IADD R13, R13, 0x1, R15 ;  /* 0x000000010d0d7824 */ /* 0x000fe400078e020f */
[----:B------:R-:W-:Y:S02]  /*3110*/  IMAD R15, R87, R25, RZ ;  /* 0x00000019570f7224 */ /* 0x000fe400078e02ff */
[----:B------:R-:W-:-:S04]  /*3120*/  IMAD.WIDE.U32 R12, R155, UR4, R12 ;  /* 0x000000049b0c7c25 */ /* 0x000fc8000f8e000c */
[----:B------:R-:W-:Y:S01]  /*3130*/  IMAD R61, R155, UR5, R13 ;  /* 0x000000059b3d7c24 */ /* 0x000fe2000f8e020d */
[----:B------:R-:W-:Y:S01]  /*3140*/  ULDC.64 UR4, c[0x0][0x2e8] ;  /* 0x0000ba0000047ab9 */ /* 0x000fe20000000a00 */
[----:B------:R-:W-:Y:S01]  /*3150*/  IMAD R13, R80, R25, RZ ;  /* 0x00000019500d7224 */ /* 0x000fe200078e02ff */
[----:B------:R-:W-:Y:S01]  /*3160*/  LEA R60, P2, R12, UR4, 0x1 ;  /* 0x000000040c3c7c11 */ /* 0x000fe2000f8408ff */
[----:B------:R-:W-:Y:S01]  /*3170*/  ULDC.U8 UR4, c[0x0][0x410] ;  /* 0x0001040000047ab9 */ /* 0x000fe20000000000 */
[----:B------:R-:W-:Y:S02]  /*3180*/  IMAD R37, R14, R9, R15 ;  /* 0x000000090e257224 */ /* 0x000fe400078e020f */
        /* <DEDUP_REMOVED lines=8> */
[----:B------:R-:W0:Y:S01]  /*3210*/  S2R R36, SR_TID.X ;  /* 0x0000000000247919 */ /* 0x000e220000002100 */
        /* <DEDUP_REMOVED lines=11> */
[C---:B0-----:R-:W-:Y:S02]  /*32d0*/  VIADD R40, R36.reuse, 0xffffff80 ;  /* 0xffffff8024287836 */ /* 0x041fe40000000000 */
[----:B------:R-:W-:-:S05]  /*32e0*/  VIADD R36, R36, 0xffffff80 ;  /* 0xffffff8024247836 */ /* 0x000fca0000000000 */
[----:B------:R-:W-:Y:S02]  /*32f0*/  LEA.HI R36, R36, R40, RZ, 0x1 ;  /* 0x0000002824247211 */ /* 0x000fe400078f08ff */
[----:B------:R-:W-:Y:S02]  /*3300*/  CS2R R40, SRZ ;  /* 0x0000000000287805 */ /* 0x000fe4000001ff00 */
[----:B------:R-:W-:-:S04]  /*3310*/  SHF.R.S32.HI R36, RZ, 0x1, R36 ;  /* 0x00000001ff247819 */ /* 0x000fc80000011424 */
[----:B------:R-:W-:Y:S02]  /*3320*/  ISETP.GE.AND P3, PT, R36, R85, PT ;  /* 0x000000552400720c */ /* 0x000fe40003f66270 */
[----:B------:R-:W-:-:S11]  /*3330*/  CS2R R36, SRZ ;  /* 0x0000000000247805 */ /* 0x000fd6000001ff00 */
[----:B------:R-:W-:Y:S05]  /*3340*/  @P3 BRA `(.L_x_11416) ;  /* 0x0000000000b83947 */ /* 0x000fea0003800000 */
[----:B------:R-:W2:Y:S04]  /*3350*/  LDL.64 R102, [R1+0x60] ;  /* 0x0000600001667983 */ /* 0x000ea80000100a00 */
[----:B------:R-:W3:Y:S04]  /*3360*/  LDL R91, [R1+0x90] ;  /* 0x00009000015b7983 */ /* 0x000ee80000100800 */
[----:B------:R-:W4:Y:S04]  /*3370*/  LDL R90, [R1+0x88] ;  /* 0x00008800015a7983 */ /* 0x000f280000100800 */
        /* <DEDUP_REMOVED lines=43> */
.L_x_11416:
[----:B------:R-:W-:Y:S05]  /*3630*/  BSYNC B1 ;  /* 0x0000000000017941 */ /* 0x000fea0003800000 */
.L_x_11415:
        /* <DEDUP_REMOVED lines=43> */
.L_x_11417:
[----:B------:R-:W2:Y:S01]  /*38f0*/  LDL R11, [R1+0xc] ;  /* 0x00000c00010b7983 */ /* 0x000ea20000100800 */
[----:B------:R-:W-:Y:S01]  /*3900*/  IMAD R34, R22, 0x8, R2 ;  /* 0x0000000816227824 */ /* 0x000fe200078e0202 */
[----:B------:R-:W-:Y:S01]  /*3910*/  BSSY B1, `(.L_x_11418) ;  /* 0x0000004000017945 */ /* 0x000fe20003800000 */
[----:B--2---:R-:W-:-:S04]  /*3920*/  SHF.L.U32 R86, R11, 0x1f, RZ ;  /* 0x0000001f0b567819 */ /* 0x004fc800000006ff */
[----:B------:R-:W0:Y:S02]  /*3930*/  SYNCS.PHASECHK.TRANS64.TRYWAIT P4, [R34+URZ+0x2d890], R86 ;  /* 0x02d89056220075a7 */ /* 0x000e24000808017f */
[----:B0-----:R-:W-:Y:S05]  /*3940*/  @!P4 BRA `(.L_x_11419) ;  /* 0x000002300048c947 */ /* 0x001fea0003800000 */
.L_x_11763:
[----:B------:R-:W-:Y:S05]  /*3950*/  BSYNC B1 ;  /* 0x0000000000017941 */ /* 0x000fea0003800000 */
.L_x_11418:
[----:B------:R-:W-:-:S03]  /*3960*/  UMOV UR4, 0xffffffff ;  /* 0xffffffff00047882 */ /* 0x000fc60000000000 */
[----:B------:R-:W-:Y:S05]  /*3970*/  BRA.DIV UR4, `(.L_x_11420) ;  /* 0x0000023204507947 */ /* 0x000fea000b800000 */
[----:B------:R-:W1:Y:S04]  /*3980*/  SHFL.IDX PT, R61, R61, RZ, 0x1e1f ;  /* 0x001e1fff3d3d7589 */ /* 0x000e6800000e0000 */
[----:B------:R-:W2:Y:S02]  /*3990*/  SHFL.IDX PT, R60, R60, RZ, 0x1e1f ;  /* 0x001e1fff3c3c7589 */ /* 0x000ea400000e0000 */
.L_x_11767:
[----:B------:R-:W-:Y:S05]  /*39a0*/  @P3 BRA `(.L_x_11421) ;  /* 0x0000003800403947 */ /* 0x000fea0003800000 */
[----:B------:R-:W-:Y:S01]  /*39b0*/  ISETP.NE.AND P3, PT, R29, RZ, PT ;  /* 0x000000ff1d00720c */ /* 0x000fe20003f65270 */
[----:B------:R-:W-:-:S12]  /*39c0*/  BSSY B1, `(.L_x_11422) ;  /* 0x0000035000017945 */ /* 0x000fd80003800000 */
[----:B------:R-:W-:Y:S05]  /*39d0*/  @!P3 BRA `(.L_x_11423) ;  /* 0x0000000000ccb947 */ /* 0x000fea0003800000 */
[----:B------:R-:W3:Y:S01]  /*39e0*/  LDL.64 R110, [R1+0x60] ;  /* 0x00006000016e7983 */ /* 0x000ee20000100a00 */
[----:B------:R-:W-:Y:S03]  /*39f0*/  BSSY B2, `(.L_x_11424) ;  /* 0x000002e000027945 */ /* 0x000fe60003800000 */
[----:B------:R4:W0:Y:S01]  /*3a00*/  LDS.128 R12, [R64+0x15000] ;  /* 0x01500000400c7984 */ /* 0x0008220000000c00 */
[----:B---3--:R-:W-:-:S13]  /*3a10*/  ISETP.GE.AND P3, PT, R110, R97, PT ;  /* 0x000000616e00720c */ /* 0x008fda0003f66270 */
[----:B0---4-:R-:W-:Y:S05]  /*3a20*/  @P3 BRA `(.L_x_11425) ;  /* 0x0000000000a83947 */ /* 0x011fea0003800000 */
        /* <DEDUP_REMOVED lines=10> */
[CC--:B------:R-:W-:Y:S01]  /*3ad0*/  FMUL.FTZ R11, R57.reuse, R13.reuse ;  /* 0x0000000d390b7220 */ /* 0x0c0fe20000410000 */
[----:B------:R-:W-:Y:S02]  /*3ae0*/  HADD2.F32 R56, -RZ, R56.H0_H0 ;  /* 0x20000038ff387230 */ /* 0x000fe40000004100 */
[C---:B------:R-:W-:Y:S01]  /*3af0*/  FMUL.FTZ R13, R90.reuse, R13 ;  /* 0x0000000d5a0d7220 */ /* 0x040fe20000410000 */
[-C--:B------:R-:W-:Y:S01]  /*3b00*/  FFMA.FTZ R11, R90, R59.reuse, -R11 ;  /* 0x0000003b5a0b7223 */ /* 0x080fe2000001080b */
[----:B------:R-:W-:Y:S02]  /*3b10*/  IMAD.MOV.U32 R90, RZ, RZ, R12 ;  /* 0x000000ffff5a7224 */ /* 0x000fe400078e000c */
[----:B------:R-:W-:Y:S01]  /*3b20*/  FFMA.FTZ R13, R57, R59, R13 ;  /* 0x0000003b390d7223 */ /* 0x000fe2000001000d */
[----:B------:R-:W-:-:S02]  /*3b30*/  HADD2.F32 R57, -RZ, R15.H1_H1 ;  /* 0x3000000fff397230 */ /* 0x000fc40000004100 */
[----:B------:R-:W-:Y:S02]  /*3b40*/  HADD2.F32 R59, -RZ, R15.H0_H0 ;  /* 0x2000000fff3b7230 */ /* 0x000fe40000004100 */
[--C-:B------:R-:W-:Y:S02]  /*3b50*/  HADD2.F32 R12, -RZ, R90.reuse.H1_H1 ;  /* 0x3000005aff0c7230 */ /* 0x100fe40000004100 */
[-C--:B------:R-:W-:Y:S01]  /*3b60*/  FMUL.FTZ R15, R57, R58.reuse ;  /* 0x0000003a390f7220 */ /* 0x080fe20000410000 */
[----:B------:R-:W-:Y:S02]  /*3b70*/  HADD2.F32 R90, -RZ, R90.H0_H0 ;  /* 0x2000005aff5a7230 */ /* 0x000fe40000004100 */
[----:B------:R-:W-:Y:S01]  /*3b80*/  FMUL.FTZ R58, R59, R58 ;  /* 0x0000003a3b3a7220 */ /* 0x000fe20000410000 */
[----:B------:R-:W-:Y:S01]  /*3b90*/  F2FP.F16.F32.PACK_AB R13, R13, R11 ;  /* 0x0000000b0d0d723e */ /* 0x000fe200000000ff */
[----:B------:R-:W-:Y:S01]  /*3ba0*/  FFMA.FTZ R15, R59, R56, -R15 ;  /* 0x000000383b0f7223 */ /* 0x000fe2000001080f */
[----:B------:R-:W-:-:S02]  /*3bb0*/  HADD2.F32 R59, -RZ, R109.H1_H1 ;  /* 0x3000006dff3b7230 */ /* 0x000fc40000004100 */
[----:B------:R-:W-:Y:S01]  /*3bc0*/  FFMA.FTZ R57, R57, R56, R58 ;  /* 0x0000003839397223 */ /* 0x000fe2000001003a */
[----:B------:R-:W-:Y:S02]  /*3bd0*/  HADD2.F32 R56, -RZ, R91.H0_H0 ;  /* 0x2000005bff387230 */ /* 0x000fe40000004100 */
[-C--:B------:R-:W-:Y:S01]  /*3be0*/  FMUL.FTZ R58, R12, R59.reuse ;  /* 0x0000003b0c3a7220 */ /* 0x080fe20000410000 */
[C---:B------:R-:W-:Y:S01]  /*3bf0*/  FMUL.FTZ R59, R90.reuse, R59 ;  /* 0x0000003b5a3b7220 */ /* 0x040fe20000410000 */
[----:B------:R-:W-:Y:S02]  /*3c00*/  F2FP.F16.F32.PACK_AB R15, R57, R15 ;  /* 0x0000000f390f723e */ /* 0x000fe400000000ff */
[-C--:B------:R-:W-:Y:S01]  /*3c10*/  FFMA.FTZ R58, R90, R56.reuse, -R58 ;  /* 0x000000385a3a7223 */ /* 0x080fe2000001083a */
[----:B------:R-:W-:Y:S01]  /*3c20*/  FFMA.FTZ R12, R12, R56, R59 ;  /* 0x000000380c0c7223 */ /* 0x000fe2000001003b */
[----:B------:R-:W-:Y:S02]  /*3c30*/  HADD2.F32 R56, -RZ, R109.H0_H0 ;  /* 0x2000006dff387230 */ /* 0x000fe40000004100 */
[----:B------:R-:W-:-:S02]  /*3c40*/  HADD2.F32 R59, -RZ, R14.H1_H1 ;  /* 0x3000000eff3b7230 */ /* 0x000fc40000004100 */
        /* <DEDUP_REMOVED lines=8> */
.L_x_11425:
[----:B------:R-:W-:Y:S05]  /*3cd0*/  BSYNC B2 ;  /* 0x0000000000027941 */ /* 0x000fea0003800000 */
.L_x_11424:
[----:B--2---:R-:W-:-:S04]  /*3ce0*/  LEA R56, P3, R18, R60, 0x1 ;  /* 0x0000003c12387211 */ /* 0x004fc800078608ff */
[----:B-1----:R-:W-:-:S05]  /*3cf0*/  LEA.HI.X R57, R18, R61, R19, 0x1, P3 ;  /* 0x0000003d12397211 */ /* 0x002fca00018f0c13 */
[----:B------:R3:W-:Y:S04]  /*3d00*/  ST.E.128 desc[UR54][R56.64], R12 ;  /* 0x0000000c38007985 */ /* 0x0007e8000c101d36 */
.L_x_11423:
[----:B------:R-:W-:Y:S05]  /*3d10*/  BSYNC B1 ;  /* 0x0000000000017941 */ /* 0x000fea0003800000 */
.L_x_11422:
        /* <DEDUP_REMOVED lines=50> */
.L_x_11429:
[----:B------:R-:W-:Y:S05]  /*4040*/  BSYNC B2 ;  /* 0x0000000000027941 */ /* 0x000fea0003800000 */
.L_x_11428:
[----:B------:R-:W3:Y:S01]  /*4050*/  LDL R11, [R1+0x68] ;  /* 0x00006800010b7983 */ /* 0x000ee20000100800 */
[----:B--2---:R-:W-:Y:S02]  /*4060*/  IMAD.MOV.U32 R52, RZ, RZ, R60 ;  /* 0x000000ffff347224 */ /* 0x004fe400078e003c */
[----:B-1----:R-:W-:Y:S02]  /*4070*/  IMAD.MOV.U32 R53, RZ, RZ, R61 ;  /* 0x000000ffff357224 */ /* 0x002fe400078e003d */
[----:B---3--:R-:W-:-:S04]  /*4080*/  IMAD.SHL.U32 R11, R11, 0x8, RZ ;  /* 0x000000080b0b7824 */ /* 0x008fc800078e00ff */
[----:B------:R-:W-:-:S05]  /*4090*/  IMAD.WIDE R52, R11, 0x2, R52 ;  /* 0x000000020b347825 */ /* 0x000fca00078e0234 */
[----:B------:R4:W-:Y:S02]  /*40a0*/  ST.E.128 desc[UR54][R52.64], R12 ;  /* 0x0000000c34007985 */ /* 0x0009e4000c101d36 */
.L_x_11427:
[----:B------:R-:W-:Y:S05]  /*40b0*/  BSYNC B1 ;  /* 0x0000000000017941 */ /* 0x000fea0003800000 */
.L_x_11426:
        /* <DEDUP_REMOVED lines=52> */
.L_x_11433:
[----:B------:R-:W-:Y:S05]  /*4400*/  BSYNC B2 ;  /* 0x0000000000027941 */ /* 0x000fea0003800000 */
.L_x_11432:
[----:B------:R-:W3:Y:S01]  /*4410*/  LDL R11, [R1+0x6c] ;  /* 0x00006c00010b7983 */ /* 0x000ee20000100800 */
[----:B--2---:R-:W-:Y:S02]  /*4420*/  IMAD.MOV.U32 R48, RZ, RZ, R60 ;  /* 0x000000ffff307224 */ /* 0x004fe400078e003c */
[----:B-1----:R-:W-:Y:S02]  /*4430*/  IMAD.MOV.U32 R49, RZ, RZ, R61 ;  /* 0x000000ffff317224 */ /* 0x002fe400078e003d */
[----:B---3--:R-:W-:-:S04]  /*4440*/  IMAD.SHL.U32 R11, R11, 0x8, RZ ;  /* 0x000000080b0b7824 */ /* 0x008fc800078e00ff */
[----:B------:R-:W-:-:S05]  /*4450*/  IMAD.WIDE R48, R11, 0x2, R48 ;  /* 0x000000020b307825 */ /* 0x000fca00078e0230 */
[----:B------:R1:W-:Y:S02]  /*4460*/  ST.E.128 desc[UR54][R48.64], R12 ;  /* 0x0000000c30007985 */ /* 0x0003e4000c101d36 */
.L_x_11431:
[----:B------:R-:W-:Y:S05]  /*4470*/  BSYNC B1 ;  /* 0x0000000000017941 */ /* 0x000fea0003800000 */
.L_x_11430:
        /* <DEDUP_REMOVED lines=9> */
[----:B------:R-:W-:Y:S02]  /*4510*/  SHF.R.U32.HI R44, RZ, 0x10, R45 ;  /* 0x00000010ff2c7819 */ /* 0x000fe4000001162d */
[--C-:B------:R-:W-:Y:S01]  /*4520*/  SHF.R.U64 R45, R46, 0x10, R47.reuse ;  /* 0x000000102e2d7819 */ /* 0x100fe2000000122f */
[----:B------:R-:W-:Y:S01]  /*4530*/  HADD2.F32 R11, -RZ, R11.H0_H0 ;  /* 0x2000000bff0b7230 */ /* 0x000fe20000004100 */
[----:B------:R-:W-:Y:S01]  /*4540*/  MOV R48, R13 ;  /* 0x0000000d00307202 */ /* 0x000fe20000000f00 */
[----:B------:R-:W-:Y:S01]  /*4550*/  HADD2.F32 R44, -RZ, R44.H0_H0 ;  /* 0x2000002cff2c7230 */ /* 0x000fe20000004100 */
        /* <DEDUP_REMOVED lines=8> */
[----:B------:R-:W-:Y:S01]  /*45e0*/  FFMA.FTZ R47, R13, R11, R47 ;  /* 0x0000000b0d2f7223 */ /* 0x000fe2000001002f */
[----:B------:R-:W-:-:S04]  /*45f0*/  IMAD.MOV.U32 R13, RZ, RZ, R15 ;  /* 0x000000ffff0d7224 */ /* 0x000fc800078e000f */
        /* <DEDUP_REMOVED lines=26> */
[----:B------:R-:W-:Y:S01]  /*47a0*/  F2FP.F16.F32.PACK_AB R14, R103, R12 ;  /* 0x0000000c670e723e */ /* 0x000fe200000000ff */
[----:B------:R-:W-:-:S07]  /*47b0*/  IMAD.MOV.U32 R12, RZ, RZ, R46 ;  /* 0x000000ffff0c7224 */ /* 0x000fce00078e002e */
.L_x_11437:
[----:B------:R-:W-:Y:S05]  /*47c0*/  BSYNC B2 ;  /* 0x0000000000027941 */ /* 0x000fea0003800000 */
.L_x_11436:
[----:B------:R-:W3:Y:S01]  /*47d0*/  LDL R11, [R1+0x80] ;  /* 0x00008000010b7983 */ /* 0x000ee20000100800 */
[----:B--2---:R-:W-:-:S04]  /*47e0*/  LEA R44, P3, R137, R60, 0x1 ;  /* 0x0000003c892c7211 */ /* 0x004fc800078608ff */
[----:B---3--:R-:W-:-:S05]  /*47f0*/  LEA.HI.X R45, R137, R61, R11, 0x1, P3 ;  /* 0x0000003d892d7211 */ /* 0x008fca00018f0c0b */
[----:B------:R1:W-:Y:S04]  /*4800*/  ST.E.128 desc[UR54][R44.64], R12 ;  /* 0x0000000c2c007985 */ /* 0x0003e8000c101d36 */
.L_x_11435:
[----:B------:R-:W-:Y:S05]  /*4810*/  BSYNC B1 ;  /* 0x0000000000017941 */ /* 0x000fea0003800000 */
.L_x_11434:
        /* <DEDUP_REMOVED lines=23> */
[----:B------:R-:W-:Y:S02]  /*4990*/  IMAD.MOV.U32 R40, RZ, RZ, R12 ;  /* 0x000000ffff287224 */ /* 0x000fe400078e000c */
[----:B------:R-:W-:Y:S01]  /*49a0*/  FFMA.FTZ R11, R11, R13, R46 ;  /* 0x0000000d0b0b7223 */ /* 0x000fe2000001002e */
[----:B------:R-:W-:Y:S02]  /*49b0*/  HADD2.F32 R12, -RZ, R43.H0_H0 ;  /* 0x2000002bff0c7230 */ /* 0x000fe40000004100 */
[--C-:B------:R-:W-:Y:S02]  /*49c0*/  HADD2.F32 R13, -RZ, R15.reuse.H1_H1 ;  /* 0x3000000fff0d7230 */ /* 0x100fe40000004100 */
[----:B------:R-:W-:Y:S01]  /*49d0*/  HADD2.F32 R15, -RZ, R15.H0_H0 ;  /* 0x2000000fff0f7230 */ /* 0x000fe20000004100 */
[----:B------:R-:W-:Y:S01]  /*49e0*/  F2FP.F16.F32.PACK_AB R11, R11, R42 ;  /* 0x0000002a0b0b723e */ /* 0x000fe200000000ff */
[----:B------:R-:W-:-:S02]  /*49f0*/  HADD2.F32 R46, -RZ, R41.H0_H0 ;  /* 0x20000029ff2e7230 */ /* 0x000fc40000004100 */
[-C--:B------:R-:W-:Y:S01]  /*4a00*/  FMUL.FTZ R48, R13, R12.reuse ;  /* 0x0000000c0d307220 */ /* 0x080fe20000410000 */
[----:B------:R-:W-:Y:S02]  /*4a10*/  HADD2.F32 R43, -RZ, R102.H0_H0 ;  /* 0x20000066ff2b7230 */ /* 0x000fe40000004100 */
[C---:B------:R-:W-:Y:S01]  /*4a20*/  FMUL.FTZ R50, R15.reuse, R12 ;  /* 0x0000000c0f327220 */ /* 0x040fe20000410000 */
[----:B------:R-:W-:Y:S02]  /*4a30*/  HADD2.F32 R41, -RZ, R101.H0_H0 ;  /* 0x20000065ff297230 */ /* 0x000fe40000004100 */
[-C--:B------:R-:W-:Y:S01]  /*4a40*/  FFMA.FTZ R12, R15, R46.reuse, -R48 ;  /* 0x0000002e0f0c7223 */ /* 0x080fe20000010830 */
[--C-:B------:R-:W-:Y:S02]  /*4a50*/  HADD2.F32 R15, -RZ, R40.reuse.H0_H0 ;  /* 0x20000028ff0f7230 */ /* 0x100fe40000004100 */
[----:B------:R-:W-:Y:S01]  /*4a60*/  FFMA.FTZ R13, R13, R46, R50 ;  /* 0x0000002e0d0d7223 */ /* 0x000fe20000010032 */
[----:B------:R-:W-:-:S02]  /*4a70*/  HADD2.F32 R40, -RZ, R40.H1_H1 ;  /* 0x30000028ff287230 */ /* 0x000fc40000004100 */
[----:B------:R-:W-:Y:S02]  /*4a80*/  HADD2.F32 R102, -RZ, R102.H1_H1 ;  /* 0x30000066ff667230 */ /* 0x000fe40000004100 */
[----:B------:R-:W-:Y:S02]  /*4a90*/  HADD2.F32 R101, -RZ, R101.H1_H1 ;  /* 0x30000065ff657230 */ /* 0x000fe40000004100 */
[-C--:B------:R-:W-:Y:S01]  /*4aa0*/  FMUL.FTZ R46, R40, R43.reuse ;  /* 0x0000002b282e7220 */ /* 0x080fe20000410000 */
[----:B------:R-:W-:-:S03]  /*4ab0*/  FMUL.FTZ R43, R15, R43 ;  /* 0x0000002b0f2b7220 */ /* 0x000fc60000410000 */
[-C--:B------:R-:W-:Y:S01]  /*4ac0*/  FFMA.FTZ R15, R15, R41.reuse, -R46 ;  /* 0x000000290f0f7223 */ /* 0x080fe2000001082e */
[----:B------:R-:W-:Y:S01]  /*4ad0*/  FFMA.FTZ R40, R40, R41, R43 ;  /* 0x0000002928287223 */ /* 0x000fe2000001002b */
[--C-:B------:R-:W-:Y:S02]  /*4ae0*/  HADD2.F32 R41, -RZ, R14.reuse.H0_H0 ;  /* 0x2000000eff297230 */ /* 0x100fe40000004100 */
        /* <DEDUP_REMOVED lines=8> */
[----:B------:R-:W-:Y:S01]  /*4b70*/  F2FP.F16.F32.PACK_AB R14, R43, R46 ;  /* 0x0000002e2b0e723e */ /* 0x000fe200000000ff */
[----:B------:R-:W-:-:S07]  /*4b80*/  IMAD.MOV.U32 R15, RZ, RZ, R41 ;  /* 0x000000ffff0f7224 */ /* 0x000fce00078e0029 */
.L_x_11441:
[----:B------:R-:W-:Y:S05]  /*4b90*/  BSYNC B2 ;  /* 0x0000000000027941 */ /* 0x000fea0003800000 */
.L_x_11440:
[----:B--2---:R1:W-:Y:S02]  /*4ba0*/  ST.E.128 desc[UR54][R44.64], R12 ;  /* 0x0000000c2c007985 */ /* 0x0043e4000c101d36 */
.L_x_11439:
[----:B------:R-:W-:Y:S05]  /*4bb0*/  BSYNC B1 ;  /* 0x0000000000017941 */ /* 0x000fea0003800000 */
.L_x_11438:
        /* <DEDUP_REMOVED lines=10> */
[----:B------:R-:W-:Y:S02]  /*4c60*/  SHF.R.U64 R36, R36, 0x10, R37 ;  /* 0x0000001024247819 */ /* 0x000fe40000001225 */
[--C-:B------:R-:W-:Y:S01]  /*4c70*/  SHF.R.U64 R11, R38, 0x10, R39.reuse ;  /* 0x00000010260b7819 */ /* 0x100fe20000001227 */
[----:B--2---:R-:W-:Y:S01]  /*4c80*/  HADD2.F32 R38, -RZ, R15.H1_H1 ;  /* 0x3000000fff267230 */ /* 0x004fe20000004100 */
        /* <DEDUP_REMOVED lines=38> */
.L_x_11443:
[----:B------:R-:W-:Y:S05]  /*4ef0*/  BSYNC B1 ;  /* 0x0000000000017941 */ /* 0x000fea0003800000 */
.L_x_11442:
[----:B--2---:R1:W-:Y:S01]  /*4f00*/  ST.E.128 desc[UR54][R40.64], R12 ;  /* 0x0000000c28007985 */ /* 0x0043e2000c101d36 */
[----:B------:R-:W-:Y:S05]  /*4f10*/  BRA `(.L_x_11421) ;  /* 0x0000002000e47947 */ /* 0x000fea0003800000 */
.L_x_11414:
        /* <DEDUP_REMOVED lines=13> */
[----:B0-----:R-:W-:-:S02]  /*4ff0*/  VIADD R37, R36, 0xffffff80 ;  /* 0xffffff8024257836 */ /* 0x001fc40000000000 */
[----:B------:R-:W-:-:S05]  /*5000*/  VIADD R36, R36, 0xffffff80 ;  /* 0xffffff8024247836 */ /* 0x000fca0000000000 */
[----:B------:R-:W-:-:S04]  /*5010*/  LEA.HI R36, R36, R37, RZ, 0x1 ;  /* 0x0000002524247211 */ /* 0x000fc800078f08ff */
[----:B------:R-:W-:-:S04]  /*5020*/  SHF.R.S32.HI R36, RZ, 0x1, R36 ;  /* 0x00000001ff247819 */ /* 0x000fc80000011424 */
[----:B------:R-:W-:Y:S02]  /*5030*/  ISETP.GE.AND P3, PT, R36, R85, PT ;  /* 0x000000552400720c */ /* 0x000fe40003f66270 */
[----:B------:R-:W-:-:S11]  /*5040*/  CS2R R36, SRZ ;  /* 0x0000000000247805 */ /* 0x000fd6000001ff00 */
[----:B------:R-:W-:Y:S05]  /*5050*/  @P3 BRA `(.L_x_11445) ;  /* 0x00000000007c3947 */ /* 0x000fea0003800000 */
        /* <DEDUP_REMOVED lines=31> */
.L_x_11445:
[----:B------:R-:W-:Y:S05]  /*5250*/  BSYNC B1 ;  /* 0x0000000000017941 */ /* 0x000fea0003800000 */
.L_x_11444:
[----:B-----5:R-:W-:Y:S01]  /*5260*/  IMAD.MOV.U32 R11, RZ, RZ, R38 ;  /* 0x000000ffff0b7224 */ /* 0x020fe200078e0026 */
[----:B------:R-:W-:Y:S01]  /*5270*/  UISETP.NE.AND UP0, UPT, UR39, 0x3, UPT ;  /* 0x000000032700788c */ /* 0x000fe2000bf05270 */
[----:B0-----:R-:W-:-:S05]  /*5280*/  IMAD.MOV.U32 R12, RZ, RZ, R39 ;  /* 0x000000ffff0c7224 */ /* 0x001fca00078e0027 */
[----:B------:R-:W-:Y:S01]  /*5290*/  PRMT R108, R11, 0x5410, R12 ;  /* 0x000054100b6c7816 */ /* 0x000fe2000000000c */
[----:B------:R-:W-:Y:S01]  /*52a0*/  IMAD.MOV.U32 R12, RZ, RZ, R36 ;  /* 0x000000ffff0c7224 */ /* 0x000fe200078e0024 */
[----:B------:R-:W-:Y:S01]  /*52b0*/  PLOP3.LUT P2, PT, PT, PT, UP0, 0x80, 0x0 ;  /* 0x000000000000781c */ /* 0x000fe20003f4f008 */
        /* <DEDUP_REMOVED lines=11> */
[----:B------:R-:W-:-:S05]  /*5370*/  IMAD.MOV.U32 R12, RZ, RZ, R47 ;  /* 0x000000ffff0c7224 */ /* 0x000fca00078e002f */
[----:B------:R-:W-:Y:S01]  /*5380*/  PRMT R116, R11, 0x5410, R12 ;  /* 0x000054100b747816 */ /* 0x000fe2000000000c */
[----:B------:R-:W-:Y:S02]  /*5390*/  IMAD.MOV.U32 R11, RZ, RZ, R44 ;  /* 0x000000ffff0b7224 */ /* 0x000fe400078e002c */
[----:B------:R-:W-:-:S03]  /*53a0*/  IMAD.MOV.U32 R12, RZ, RZ, R45 ;  /* 0x000000ffff0c7224 */ /* 0x000fc600078e002d */
        /* <DEDUP_REMOVED lines=26> */
.L_x_11446:
[----:B------:R-:W2:Y:S01]  /*5550*/  LDL R11, [R1+0xc] ;  /* 0x00000c00010b7983 */ /* 0x000ea20000100800 */
[----:B------:R-:W-:Y:S01]  /*5560*/  IMAD R34, R22, 0x8, R2 ;  /* 0x0000000816227824 */ /* 0x000fe200078e0202 */
[----:B------:R-:W-:Y:S01]  /*5570*/  BSSY B1, `(.L_x_11447) ;  /* 0x0000004000017945 */ /* 0x000fe20003800000 */
[----:B--2---:R-:W-:-:S04]  /*5580*/  SHF.L.U32 R86, R11, 0x1f, RZ ;  /* 0x0000001f0b567819 */ /* 0x004fc800000006ff */
[----:B------:R-:W0:Y:S02]  /*5590*/  SYNCS.PHASECHK.TRANS64.TRYWAIT P4, [R34+URZ+0x2d890], R86 ;  /* 0x02d89056220075a7 */ /* 0x000e24000808017f */
[----:B0-----:R-:W-:Y:S05]  /*55a0*/  @!P4 BRA `(.L_x_11448) ;  /* 0x000002140090c947 */ /* 0x001fea0003800000 */
.L_x_11768:
[----:B------:R-:W-:Y:S05]  /*55b0*/  BSYNC B1 ;  /* 0x0000000000017941 */ /* 0x000fea0003800000 */
.L_x_11447:
[----:B------:R-:W-:-:S03]  /*55c0*/  UMOV UR4, 0xffffffff ;  /* 0xffffffff00047882 */ /* 0x000fc60000000000 */
[----:B------:R-:W-:Y:S05]  /*55d0*/  BRA.DIV UR4, `(.L_x_11449) ;  /* 0x0000021604987947 */ /* 0x000fea000b800000 */
[----:B------:R1:W2:Y:S04]  /*55e0*/  SHFL.IDX PT, R91, R61, RZ, 0x1e1f ;  /* 0x001e1fff3d5b7589 */ /* 0x0002a800000e0000 */
[----:B------:R1:W3:Y:S02]  /*55f0*/  SHFL.IDX PT, R90, R60, RZ, 0x1e1f ;  /* 0x001e1fff3c5a7589 */ /* 0x0002e400000e0000 */
.L_x_11772:
[----:B------:R-:W-:Y:S05]  /*5600*/  @P3 BRA `(.L_x_11421) ;  /* 0x0000001c00283947 */ /* 0x000fea0003800000 */
[----:B------:R-:W4:Y:S01]  /*5610*/  LDC R11, c[0x0][0x2f4] ;  /* 0x0000bd00ff0b7b82 */ /* 0x000f220000000800 */
[----:B------:R-:W-:Y:S01]  /*5620*/  ISETP.NE.AND P3, PT, R29, RZ, PT ;  /* 0x000000ff1d00720c */ /* 0x000fe20003f65270 */
[----:B------:R-:W-:Y:S01]  /*5630*/  BSSY B1, `(.L_x_11450) ;  /* 0x000007b000017945 */ /* 0x000fe20003800000 */
[----:B----4-:R-:W-:-:S11]  /*5640*/  IADD3 R101, -R98, R11, RZ ;  /* 0x0000000b62657210 */ /* 0x010fd60007ffe1ff */
[----:B------:R-:W-:Y:S05]  /*5650*/  @!P3 BRA `(.L_x_11451) ;  /* 0x0000000400e0b947 */ /* 0x000fea0003800000 */
[----:B-1----:R-:W4:Y:S04]  /*5660*/  LDL R60, [R1+0x50] ;  /* 0x00005000013c7983 */ /* 0x002f280000100800 */
[----:B------:R-:W5:Y:S04]  /*5670*/  LDL R15, [R1+0x54] ;  /* 0x00005400010f7983 */ /* 0x000f680000100800 */
[----:B------:R-:W2:Y:S01]  /*5680*/  LDL R14, [R1+0x58] ;  /* 0x00005800010e7983 */ /* 0x000ea20000100800 */
[----:B------:R-:W-:Y:S01]  /*5690*/  SEL R12, R98, R101, !P0 ;  /* 0x00000065620c7207 */ /* 0x000fe20004000000 */
[----:B------:R-:W-:Y:S01]  /*56a0*/  BSSY B2, `(.L_x_11452) ;  /* 0x000006d000027945 */ /* 0x000fe20003800000 */
[----:B------:R-:W-:-:S02]  /*56b0*/  ISETP.GE.AND P3, PT, R18, R97, PT ;  /* 0x000000611200720c */ /* 0x000fc40003f66270 */
[----:B------:R-:W-:-:S04]  /*56c0*/  SHF.R.S32.HI R13, RZ, 0x1f, R12 ;  /* 0x0000001fff0d7819 */ /* 0x000fc8000001140c */
[----:B------:R-:W-:-:S04]  /*56d0*/  LEA.HI R13, R13, R12, RZ, 0x4 ;  /* 0x0000000c0d0d7211 */ /* 0x000fc800078f20ff */
[----:B------:R-:W-:-:S04]  /*56e0*/  SHF.R.S32.HI R13, RZ, 0x4, R13 ;  /* 0x00000004ff0d7819 */ /* 0x000fc8000001140d */
        /* <DEDUP_REMOVED lines=8> */
[----:B--2---:R-:W-:-:S05]  /*5770*/  IADD3 R12, R13, R12, R14 ;  /* 0x0000000c0d0c7210 */ /* 0x004fca0007ffe00e */
[C---:B------:R-:W-:Y:S02]  /*5780*/  IMAD R60, R22.reuse, 0x3000, R12 ;  /* 0x00003000163c7824 */ /* 0x040fe400078e020c */
[----:B------:R-:W-:Y:S02]  /*5790*/  IMAD R12, R22, 0x3000, R95 ;  /* 0x00003000160c7824 */ /* 0x000fe400078e025f */
[--C-:B------:R-:W-:Y:S02]  /*57a0*/  IMAD R60, R60, 0x2, R2.reuse ;  /* 0x000000023c3c7824 */ /* 0x100fe400078e0202 */
[----:B------:R-:W-:-:S04]  /*57b0*/  IMAD R12, R12, 0x2, R2 ;  /* 0x000000020c0c7824 */ /* 0x000fc800078e0202 */
[----:B------:R-:W1:Y:S04]  /*57c0*/  LDS.128 R60, [R60+0x15400] ;  /* 0x015400003c3c7984 */ /* 0x000e680000000c00 */
[----:B------:R-:W2:Y:S01]  /*57d0*/  LDS.128 R12, [R12+0x15400] ;  /* 0x015400000c0c7984 */ /* 0x000ea20000000c00 */
[----:B------:R-:W-:Y:S05]  /*57e0*/  @P3 BRA `(.L_x_11453) ;  /* 0x0000000400603947 */ /* 0x000fea0003800000 */
[----:B-1----:R-:W-:Y:S01]  /*57f0*/  IMAD.MOV.U32 R104, RZ, RZ, R61 ;  /* 0x000000ffff687224 */ /* 0x002fe200078e003d */
[----:B------:R-:W-:Y:S01]  /*5800*/  SHF.R.U64 R44, R44, 0x10, R45 ;  /* 0x000000102c2c7819 */ /* 0x000fe2000000122d */
[----:B--2---:R-:W-:Y:S01]  /*5810*/  IMAD.MOV.U32 R103, RZ, RZ, R13 ;  /* 0x000000ffff677224 */ /* 0x004fe200078e000d */
        /* <DEDUP_REMOVED lines=21> */
[C---:B------:R-:W-:Y:S01]  /*5970*/  FMUL.FTZ R105, R56.reuse, R105 ;  /* 0x0000006938697220 */ /* 0x040fe20000410000 */
[----:B------:R-:W-:Y:S02]  /*5980*/  HADD2.F32 R46, -RZ, R46.H0_H0 ;  /* 0x2000002eff2e7230 */ /* 0x000fe40000004100 */
[-C--:B------:R-:W-:Y:S01]  /*5990*/  FFMA.FTZ R56, R56, R45.reuse, -R103 ;  /* 0x0000002d38387223 */ /* 0x080fe20000010867 */
[----:B------:R-:W-:Y:S01]  /*59a0*/  FFMA.FTZ R45, R104, R45, R105 ;  /* 0x0000002d682d7223 */ /* 0x000fe20000010069 */
[----:B------:R-:W-:-:S02]  /*59b0*/  HADD2.F32 R104, -RZ, R118.H0_H0 ;  /* 0x20000076ff687230 */ /* 0x000fc40000004100 */
[--C-:B------:R-:W-:Y:S01]  /*59c0*/  HADD2.F32 R105, -RZ, R63.reuse.H0_H0 ;  /* 0x2000003fff697230 */ /* 0x100fe20000004100 */
[----:B------:R-:W-:Y:S02]  /*59d0*/  F2FP.F16.F32.PACK_AB R56, R56, R61 ;  /* 0x0000003d3838723e */ /* 0x000fe400000000ff */
[----:B------:R-:W-:Y:S02]  /*59e0*/  F2FP.F16.F32.PACK_AB R45, R45, R13 ;  /* 0x0000000d2d2d723e */ /* 0x000fe400000000ff */
[-C--:B------:R-:W-:Y:S01]  /*59f0*/  FMUL.FTZ R103, R105, R104.reuse ;  /* 0x0000006869677220 */ /* 0x080fe20000410000 */
[C---:B------:R-:W-:Y:S01]  /*5a00*/  FMUL.FTZ R104, R107.reuse, R104 ;  /* 0x000000686b687220 */ /* 0x040fe20000410000 */
[----:B------:R-:W-:Y:S02]  /*5a10*/  IMAD.MOV.U32 R13, RZ, RZ, R56 ;  /* 0x000000ffff0d7224 */ /* 0x000fe400078e0038 */
[-C--:B------:R-:W-:Y:S01]  /*5a20*/  FFMA.FTZ R103, R107, R106.reuse, -R103 ;  /* 0x0000006a6b677223 */ /* 0x080fe20000010867 */
[----:B------:R-:W-:Y:S01]  /*5a30*/  FFMA.FTZ R104, R105, R106, R104 ;  /* 0x0000006a69687223 */ /* 0x000fe20000010068 */
[----:B------:R-:W-:Y:S01]  /*5a40*/  SHF.R.U32.HI R105, RZ, 0x10, R47 ;  /* 0x00000010ff697819 */ /* 0x000fe2000001162f */
[----:B------:R-:W-:Y:S01]  /*5a50*/  HADD2.F32 R107, -RZ, R118.H1_H1 ;  /* 0x30000076ff6b7230 */ /* 0x000fe20000004100 */
[--C-:B------:R-:W-:Y:S01]  /*5a60*/  SHF.R.U64 R47, R58, 0x10, R59.reuse ;  /* 0x000000103a2f7819 */ /* 0x100fe2000000123b */
[----:B------:R-:W-:Y:S01]  /*5a70*/  HADD2.F32 R58, -RZ, R63.H1_H1 ;  /* 0x3000003fff3a7230 */ /* 0x000fe20000004100 */
[----:B------:R-:W-:Y:S01]  /*5a80*/  SHF.R.U32.HI R59, RZ, 0x10, R59 ;  /* 0x00000010ff3b7819 */ /* 0x000fe2000001163b */
[----:B------:R-:W-:-:S02]  /*5a90*/  HADD2.F32 R63, -RZ, R15.H1_H1 ;  /* 0x3000000fff3f7230 */ /* 0x000fc40000004100 */
[----:B------:R-:W-:Y:S02]  /*5aa0*/  HADD2.F32 R105, -RZ, R105.H0_H0 ;  /* 0x20000069ff697230 */ /* 0x000fe40000004100 */
[----:B------:R-:W-:Y:S02]  /*5ab0*/  HADD2.F32 R59, -RZ, R59.H0_H0 ;  /* 0x2000003bff3b7230 */ /* 0x000fe40000004100 */
[----:B------:R-:W-:Y:S02]  /*5ac0*/  HADD2.F32 R47, -RZ, R47.H0_H0 ;  /* 0x2000002fff2f7230 */ /* 0x000fe40000004100 */
[----:B------:R-:W-:Y:S02]  /*5ad0*/  IMAD.MOV.U32 R61, RZ, RZ, R45 ;  /* 0x000000ffff3d7224 */ /* 0x000fe400078e002d */
[-C--:B------:R-:W-:Y:S01]  /*5ae0*/  FMUL.FTZ R15, R58, R59.reuse ;  /* 0x0000003b3a0f7220 */ /* 0x080fe20000410000 */
[----:B------:R-:W-:-:S03]  /*5af0*/  FMUL.FTZ R59, R63, R59 ;  /* 0x0000003b3f3b7220 */ /* 0x000fc60000410000 */
[-C--:B------:R-:W-:Y:S01]  /*5b00*/  FFMA.FTZ R15, R63, R105.reuse, -R15 ;  /* 0x000000693f0f7223 */ /* 0x080fe2000001080f */
[----:B------:R-:W-:Y:S01]  /*5b10*/  FFMA.FTZ R59, R58, R105, R59 ;  /* 0x000000693a3b7223 */ /* 0x000fe2000001003b */
[----:B------:R-:W-:Y:S02]  /*5b20*/  HADD2.F32 R58, -RZ, R60.H0_H0 ;  /* 0x2000003cff3a7230 */ /* 0x000fe40000004100 */
[----:B------:R-:W-:Y:S01]  /*5b30*/  HADD2.F32 R105, -RZ, R12.H0_H0 ;  /* 0x2000000cff697230 */ /* 0x000fe20000004100 */
[----:B------:R-:W-:Y:S01]  /*5b40*/  F2FP.F16.F32.PACK_AB R15, R15, R103 ;  /* 0x000000670f0f723e */ /* 0x000fe200000000ff */
[----:B------:R-:W-:Y:S02]  /*5b50*/  HADD2.F32 R63, -RZ, R117.H0_H0 ;  /* 0x20000075ff3f7230 */ /* 0x000fe40000004100 */
[-C--:B------:R-:W-:Y:S01]  /*5b60*/  FMUL.FTZ R106, R58, R107.reuse ;  /* 0x0000006b3a6a7220 */ /* 0x080fe20000410000 */
[----:B------:R-:W-:Y:S02]  /*5b70*/  HADD2.F32 R60, -RZ, R60.H1_H1 ;  /* 0x3000003cff3c7230 */ /* 0x000fe40000004100 */
[----:B------:R-:W-:Y:S01]  /*5b80*/  FMUL.FTZ R107, R105, R107 ;  /* 0x0000006b696b7220 */ /* 0x000fe20000410000 */
[----:B------:R-:W-:-:S02]  /*5b90*/  HADD2.F32 R12, -RZ, R12.H1_H1 ;  /* 0x3000000cff0c7230 */ /* 0x000fc40000004100 */
[-C--:B------:R-:W-:Y:S01]  /*5ba0*/  FFMA.FTZ R106, R105, R63.reuse, -R106 ;  /* 0x0000003f696a7223 */ /* 0x080fe2000001086a */
[----:B------:R-:W-:Y:S02]  /*5bb0*/  HADD2.F32 R105, -RZ, R117.H1_H1 ;  /* 0x30000075ff697230 */ /* 0x000fe40000004100 */
[----:B------:R-:W-:Y:S01]  /*5bc0*/  FFMA.FTZ R107, R58, R63, R107 ;  /* 0x0000003f3a6b7223 */ /* 0x000fe2000001006b */
[-C--:B------:R-:W-:Y:S01]  /*5bd0*/  FMUL.FTZ R58, R60, R57.reuse ;  /* 0x000000393c3a7220 */ /* 0x080fe20000410000 */
[C---:B------:R-:W-:Y:S01]  /*5be0*/  FMUL.FTZ R57, R12.reuse, R57 ;  /* 0x000000390c397220 */ /* 0x040fe20000410000 */
[----:B------:R-:W-:Y:S02]  /*5bf0*/  F2FP.F16.F32.PACK_AB R59, R59, R104 ;  /* 0x000000683b3b723e */ /* 0x000fe400000000ff */
[-C--:B------:R-:W-:Y:S01]  /*5c00*/  FFMA.FTZ R12, R12, R44.reuse, -R58 ;  /* 0x0000002c0c0c7223 */ /* 0x080fe2000001083a */
[----:B------:R-:W-:Y:S01]  /*5c10*/  FFMA.FTZ R44, R60, R44, R57 ;  /* 0x0000002c3c2c7223 */ /* 0x000fe20000010039 */
[----:B------:R-:W-:-:S02]  /*5c20*/  HADD2.F32 R57, -RZ, R62.H0_H0 ;  /* 0x2000003eff397230 */ /* 0x000fc40000004100 */
[----:B------:R-:W-:Y:S01]  /*5c30*/  HADD2.F32 R60, -RZ, R14.H0_H0 ;  /* 0x2000000eff3c7230 */ /* 0x000fe20000004100 */
[----:B------:R-:W-:Y:S01]  /*5c40*/  F2FP.F16.F32.PACK_AB R12, R12, R106 ;  /* 0x0000006a0c0c723e */ /* 0x000fe200000000ff */
[----:B------:R-:W-:Y:S02]  /*5c50*/  HADD2.F32 R58, -RZ, R116.H0_H0 ;  /* 0x20000074ff3a7230 */ /* 0x000fe40000004100 */
        /* <DEDUP_REMOVED lines=17> */
.L_x_11453:
[----:B------:R-:W-:Y:S05]  /*5d70*/  BSYNC B2 ;  /* 0x0000000000027941 */ /* 0x000fea0003800000 */
.L_x_11452:
[----:B---3--:R-:W-:-:S04]  /*5d80*/  LEA R44, P3, R20, R90, 0x1 ;  /* 0x0000005a142c7211 */ /* 0x008fc800078608ff */
[----:B------:R-:W-:Y:S02]  /*5d90*/  LEA.HI.X R45, R20, R91, R92, 0x1, P3 ;  /* 0x0000005b142d7211 */ /* 0x000fe400018f0c5c */
[----:B------:R-:W-:-:S03]  /*5da0*/  ISETP.GE.AND P3, PT, R102, R11, PT ;  /* 0x0000000b6600720c */ /* 0x000fc60003f66270 */
[----:B--2---:R2:W-:Y:S10]  /*5db0*/  ST.E.128 desc[UR54][R44.64], R12 ;  /* 0x0000000c2c007985 */ /* 0x0045f4000c101d36 */
[----:B--2---:R-:W-:-:S05]  /*5dc0*/  @!P3 IMAD.WIDE R12, R102, 0x2, R90 ;  /* 0x00000002660cb825 */ /* 0x004fca00078e025a */
[----:B-1----:R4:W-:Y:S02]  /*5dd0*/  @!P3 ST.E.128 desc[UR54][R12.64], R60 ;  /* 0x0000003c0c00b985 */ /* 0x0029e4000c101d36 */
.L_x_11451:
[----:B------:R-:W-:Y:S05]  /*5de0*/  BSYNC B1 ;  /* 0x0000000000017941 */ /* 0x000fea0003800000 */
.L_x_11450:
[----:B------:R-:W-:Y:S01]  /*5df0*/  ISETP.NE.AND P3, PT, R30, RZ, PT ;  /* 0x000000ff1e00720c */ /* 0x000fe20003f65270 */
[----:B------:R-:W-:-:S12]  /*5e00*/  BSSY B1, `(.L_x_11454) ;  /* 0x000007d000017945 */ /* 0x000fd80003800000 */
[----:B------:R-:W-:Y:S05]  /*5e10*/  @!P3 BRA `(.L_x_11455) ;  /* 0x0000000400ecb947 */ /* 0x000fea0003800000 */
[----:B------:R-:W5:Y:S04]  /*5e20*/  LDL R44, [R1+0x50] ;  /* 0x00005000012c7983 */ /* 0x000f680000100800 */
[----:B------:R-:W2:Y:S04]  /*5e30*/  LDL R15, [R1+0x54] ;  /* 0x00005400010f7983 */ /* 0x000ea80000100800 */
[----:B------:R-:W3:Y:S01]  /*5e40*/  LDL R14, [R1+0x58] ;  /* 0x00005800010e7983 */ /* 0x000ee20000100800 */
[----:B------:R-:W-:Y:S01]  /*5e50*/  LOP3.LUT P4, RZ, R16, 0x1, RZ, 0xc0, !PT ;  /* 0x0000000110ff7812 */ /* 0x000fe2000788c0ff */
[----:B------:R-:W-:Y:S01]  /*5e60*/  BSSY B2, `(.L_x_11456) ;  /* 0x0000070000027945 */ /* 0x000fe20003800000 */
[----:B------:R-:W-:-:S02]  /*5e70*/  ISETP.GE.AND P3, PT, R3, R97, PT ;  /* 0x000000610300720c */ /* 0x000fc40003f66270 */
[----:B----4-:R-:W-:-:S04]  /*5e80*/  SEL R12, R98, R101, !P4 ;  /* 0x00000065620c7207 */ /* 0x010fc80006000000 */
        /* <DEDUP_REMOVED lines=9> */
[----:B-----5:R-:W-:-:S04]  /*5f20*/  LOP3.LUT R13, R44, 0x18, R56, 0xf8, !PT ;  /* 0x000000182c0d7812 */ /* 0x020fc800078ef838 */
[----:B--2---:R-:W-:-:S04]  /*5f30*/  LOP3.LUT R13, R13, R15, RZ, 0x3c, !PT ;  /* 0x0000000f0d0d7212 */ /* 0x004fc800078e3cff */
[----:B---3--:R-:W-:-:S05]  /*5f40*/  IADD3 R12, R13, R12, R14 ;  /* 0x0000000c0d0c7210 */ /* 0x008fca0007ffe00e */
[C---:B------:R-:W-:Y:S02]  /*5f50*/  IMAD R44, R22.reuse, 0x3000, R12 ;  /* 0x00003000162c7824 */ /* 0x040fe400078e020c */
[----:B------:R-:W-:Y:S02]  /*5f60*/  IMAD R12, R22, 0x3000, R94 ;  /* 0x00003000160c7824 */ /* 0x000fe400078e025e */
[--C-:B------:R-:W-:Y:S02]  /*5f70*/  IMAD R44, R44, 0x2, R2.reuse ;  /* 0x000000022c2c7824 */ /* 0x100fe400078e0202 */
[----:B------:R-:W-:-:S04]  /*5f80*/  IMAD R12, R12, 0x2, R2 ;  /* 0x000000020c0c7824 */ /* 0x000fc800078e0202 */
[----:B------:R-:W2:Y:S04]  /*5f90*/  LDS.128 R44, [R44+0x15400] ;  /* 0x015400002c2c7984 */ /* 0x000ea80000000c00 */
[----:B------:R-:W3:Y:S01]  /*5fa0*/  LDS.128 R12, [R12+0x15400] ;  /* 0x015400000c0c7984 */ /* 0x000ee20000000c00 */
[----:B------:R-:W-:Y:S05]  /*5fb0*/  @P3 BRA `(.L_x_11457) ;  /* 0x0000000400683947 */ /* 0x000fea0003800000 */
[----:B--2---:R-:W-:Y:S01]  /*5fc0*/  IMAD.MOV.U32 R58, RZ, RZ, R45 ;  /* 0x000000ffff3a7224 */ /* 0x004fe200078e002d */
[----:B------:R-:W-:Y:S01]  /*5fd0*/  SHF.R.U64 R40, R40, 0x10, R41 ;  /* 0x0000001028287819 */ /* 0x000fe20000001229 */
[----:B---3--:R-:W-:Y:S01]  /*5fe0*/  IMAD.MOV.U32 R57, RZ, RZ, R13 ;  /* 0x000000ffff397224 */ /* 0x008fe200078e000d */
[----:B------:R-:W-:Y:S01]  /*5ff0*/  SHF.R.U32.HI R41, RZ, 0x10, R41 ;  /* 0x00000010ff297819 */ /* 0x000fe20000011629 */
[----:B------:R-:W-:Y:S01]  /*6000*/  HADD2.F32 R59, -RZ, R115.H1_H1 ;  /* 0x30000073ff3b7230 */ /* 0x000fe20000004100 */
[----:B------:R-:W-:Y:S01]  /*6010*/  SHF.R.U64 R42, R42, 0x10, R43 ;  /* 0x000000102a2a7819 */ /* 0x000fe2000000122b */
[----:B------:R-:W-:Y:S02]  /*6020*/  HADD2.F32 R13, -RZ, R58.H0_H0 ;  /* 0x2000003aff0d7230 */ /* 0x000fe40000004100 */
[----:B-1----:R-:W-:Y:S02]  /*6030*/  HADD2.F32 R61, -RZ, R57.H0_H0 ;  /* 0x20000039ff3d7230 */ /* 0x002fe40000004100 */
        /* <DEDUP_REMOVED lines=75> */
[----:B------:R-:W-:Y:S02]  /*64f0*/  F2FP.F16.F32.PACK_AB R54, R12, R54 ;  /* 0x000000360c36723e */ /* 0x000fe400000000ff */
[----:B------:R-:W-:Y:S01]  /*6500*/  F2FP.F16.F32.PACK_AB R43, R43, R44 ;  /* 0x0000002c2b2b723e */ /* 0x000fe200000000ff */
[----:B------:R-:W-:Y:S01]  /*6510*/  IMAD.MOV.U32 R44, RZ, RZ, R53 ;  /* 0x000000ffff2c7224 */ /* 0x000fe200078e0035 */
[----:B------:R-:W-:Y:S01]  /*6520*/  MOV R12, R47 ;  /* 0x0000002f000c7202 */ /* 0x000fe20000000f00 */
[----:B------:R-:W-:Y:S02]  /*6530*/  IMAD.MOV.U32 R14, RZ, RZ, R54 ;  /* 0x000000ffff0e7224 */ /* 0x000fe400078e0036 */
[----:B------:R-:W-:Y:S02]  /*6540*/  IMAD.MOV.U32 R46, RZ, RZ, R43 ;  /* 0x000000ffff2e7224 */ /* 0x000fe400078e002b */
[----:B------:R-:W-:-:S07]  /*6550*/  IMAD.MOV.U32 R47, RZ, RZ, R59 ;  /* 0x000000ffff2f7224 */ /* 0x000fce00078e003b */
.L_x_11457:
[----:B------:R-:W-:Y:S05]  /*6560*/  BSYNC B2 ;  /* 0x0000000000027941 */ /* 0x000fea0003800000 */
.L_x_11456:
[----:B------:R-:W-:-:S04]  /*6570*/  LEA R40, P3, R21, R90, 0x1 ;  /* 0x0000005a15287211 */ /* 0x000fc800078608ff */
[----:B------:R-:W-:Y:S02]  /*6580*/  LEA.HI.X R41, R21, R91, R89, 0x1, P3 ;  /* 0x0000005b15297211 */ /* 0x000fe400018f0c59 */
[----:B------:R-:W-:-:S03]  /*6590*/  ISETP.GE.AND P3, PT, R56, R11, PT ;  /* 0x0000000b3800720c */ /* 0x000fc60003f66270 */
[----:B---3--:R3:W-:Y:S10]  /*65a0*/  ST.E.128 desc[UR54][R40.64], R12 ;  /* 0x0000000c28007985 */ /* 0x0087f4000c101d36 */
[----:B---3--:R-:W-:-:S05]  /*65b0*/  @!P3 IMAD.WIDE R12, R56, 0x2, R90 ;  /* 0x00000002380cb825 */ /* 0x008fca00078e025a */
[----:B--2---:R2:W-:Y:S02]  /*65c0*/  @!P3 ST.E.128 desc[UR54][R12.64], R44 ;  /* 0x0000002c0c00b985 */ /* 0x0045e4000c101d36 */
.L_x_11455:
[----:B------:R-:W-:Y:S05]  /*65d0*/  BSYNC B1 ;  /* 0x0000000000017941 */ /* 0x000fea0003800000 */
.L_x_11454:
[----:B------:R-:W-:-:S13]  /*65e0*/  ISETP.NE.AND P3, PT, R31, RZ, PT ;  /* 0x000000ff1f00720c */ /* 0x000fda0003f65270 */
[----:B------:R-:W-:Y:S05]  /*65f0*/  @!P3 BRA `(.L_x_11421) ;  /* 0x0000000c002cb947 */ /* 0x000fea0003800000 */
[----:B------:R-:W5:Y:S04]  /*6600*/  LDL R40, [R1+0x50] ;  /* 0x0000500001287983 */ /* 0x000f680000100800 */
[----:B------:R-:W5:Y:S04]  /*6610*/  LDL R15, [R1+0x54] ;  /* 0x00005400010f7983 */ /* 0x000f680000100800 */
[----:B------:R-:W5:Y:S01]  /*6620*/  LDL R14, [R1+0x58] ;  /* 0x00005800010e7983 */ /* 0x000f620000100800 */
[----:B------:R-:W-:Y:S01]  /*6630*/  LOP3.LUT P4, RZ, R16, 0x2, RZ, 0xc0, !PT ;  /* 0x0000000210ff7812 */ /* 0x000fe2000788c0ff */
[----:B------:R-:W-:Y:S01]  /*6640*/  BSSY B1, `(.L_x_11458) ;  /* 0x000006e000017945 */ /* 0x000fe20003800000 */
[----:B--23--:R-:W-:-:S02]  /*6650*/  LEA R44, P3, R27, R90, 0x1 ;  /* 0x0000005a1b2c7211 */ /* 0x00cfc400078608ff */
[----:B------:R-:W-:Y:S02]  /*6660*/  SEL R101, R98, R101, !P4 ;  /* 0x0000006562657207 */ /* 0x000fe40006000000 */
[----:B------:R-:W-:Y:S02]  /*6670*/  LEA.HI.X R45, R27, R91, R88, 0x1, P3 ;  /* 0x0000005b1b2d7211 */ /* 0x000fe400018f0c58 */
[----:B----4-:R-:W-:Y:S02]  /*6680*/  SHF.R.S32.HI R12, RZ, 0x1f, R101 ;  /* 0x0000001fff0c7819 */ /* 0x010fe40000011465 */
[----:B------:R-:W-:Y:S02]  /*6690*/  ISETP.GE.AND P3, PT, R4, R97, PT ;  /* 0x000000610400720c */ /* 0x000fe40003f66270 */
[----:B------:R-:W-:-:S04]  /*66a0*/  LEA.HI R12, R12, R101, RZ, 0x4 ;  /* 0x000000650c0c7211 */ /* 0x000fc800078f20ff */
[----:B------:R-:W-:-:S04]  /*66b0*/  SHF.R.S32.HI R12, RZ, 0x4, R12 ;  /* 0x00000004ff0c7819 */ /* 0x000fc8000001140c */
[----:B------:R-:W-:-:S04]  /*66c0*/  LEA.HI.SX32 R12, R7, R12, 0x1d ;  /* 0x0000000c070c7211 */ /* 0x000fc800078feaff */
[----:B------:R-:W-:Y:S01]  /*66d0*/  SHF.R.S32.HI R13, RZ, 0x1f, R12 ;  /* 0x0000001fff0d7819 */ /* 0x000fe2000001140c */
[----:B------:R-:W-:-:S03]  /*66e0*/  IMAD.SHL.U32 R46, R12, 0x8, RZ ;  /* 0x000000080c2e7824 */ /* 0x000fc600078e00ff */
[----:B------:R-:W-:-:S05]  /*66f0*/  LEA.HI R13, R13, R12, RZ, 0x2 ;  /* 0x0000000c0d0d7211 */ /* 0x000fca00078f10ff */
[----:B------:R-:W-:-:S05]  /*6700*/  IMAD.SHL.U32 R13, R13, 0x400, RZ ;  /* 0x000004000d0d7824 */ /* 0x000fca00078e00ff */
[----:B------:R-:W-:Y:S02]  /*6710*/  LOP3.LUT R13, R13, 0x7ffff000, RZ, 0xc0, !PT ;  /* 0x7ffff0000d0d7812 */ /* 0x000fe400078ec0ff */
[----:B-----5:R-:W-:-:S04]  /*6720*/  LOP3.LUT R12, R40, 0x18, R46, 0xf8, !PT ;  /* 0x00000018280c7812 */ /* 0x020fc800078ef82e */
[----:B------:R-:W-:-:S04]  /*6730*/  LOP3.LUT R12, R12, R15, RZ, 0x3c, !PT ;  /* 0x0000000f0c0c7212 */ /* 0x000fc800078e3cff */
[----:B------:R-:W-:-:S05]  /*6740*/  IADD3 R13, R12, R13, R14 ;  /* 0x0000000d0c0d7210 */ /* 0x000fca0007ffe00e */
        /* <DEDUP_REMOVED lines=40> */
[-C--:B------:R-:W-:Y:S01]  /*69d0*/  FMUL.FTZ R54, R49, R43.reuse ;  /* 0x0000002b31367220 */ /* 0x080fe20000410000 */
[C---:B------:R-:W-:Y:S01]  /*69e0*/  FMUL.FTZ R43, R53.reuse, R43 ;  /* 0x0000002b352b7220 */ /* 0x040fe20000410000 */
[----:B------:R-:W-:Y:S02]  /*69f0*/  HADD2.F32 R36, -RZ, R36.H0_H0 ;  /* 0x20000024ff247230 */ /* 0x000fe40000004100 */
[-C--:B------:R-:W-:Y:S01]  /*6a00*/  FFMA.FTZ R54, R53, R52.reuse, -R54 ;  /* 0x0000003435367223 */ /* 0x080fe20000010836 */
[----:B------:R-:W-:Y:S01]  /*6a10*/  FFMA.FTZ R43, R49, R52, R43 ;  /* 0x00000034312b7223 */ /* 0x000fe2000001002b */
[----:B------:R-:W-:Y:S01]  /*6a20*/  SHF.R.U32.HI R49, RZ, 0x10, R39 ;  /* 0x00000010ff317819 */ /* 0x000fe20000011627 */
[----:B------:R-:W-:Y:S01]  /*6a30*/  HADD2.F32 R53, -RZ, R110.H0_H0 ;  /* 0x2000006eff357230 */ /* 0x000fe20000004100 */
        /* <DEDUP_REMOVED lines=12> */
[--C-:B------:R-:W-:Y:S02]  /*6b00*/  HADD2.F32 R49, -RZ, R12.reuse.H0_H0 ;  /* 0x2000000cff317230 */ /* 0x100fe40000004100 */
[----:B------:R-:W-:Y:S01]  /*6b10*/  F2FP.F16.F32.PACK_AB R43, R15, R43 ;  /* 0x0000002b0f2b723e */ /* 0x000fe200000000ff */
[-C--:B------:R-:W-:Y:S01]  /*6b20*/  FMUL.FTZ R50, R41, R111.reuse ;  /* 0x0000006f29327220 */ /* 0x080fe20000410000 */
[----:B------:R-:W-:Y:S02]  /*6b30*/  IMAD.MOV.U32 R15, RZ, RZ, R51 ;  /* 0x000000ffff0f7224 */ /* 0x000fe400078e0033 */
[C---:B------:R-:W-:Y:S01]  /*6b40*/  FMUL.FTZ R111, R49.reuse, R111 ;  /* 0x0000006f316f7220 */ /* 0x040fe20000410000 */
[----:B------:R-:W-:Y:S01]  /*6b50*/  FFMA.FTZ R50, R49, R109, -R50 ;  /* 0x0000006d31327223 */ /* 0x000fe20000010832 */
[----:B------:R-:W-:-:S02]  /*6b60*/  HADD2.F32 R49, -RZ, R12.H1_H1 ;  /* 0x3000000cff317230 */ /* 0x000fc40000004100 */
[----:B------:R-:W-:Y:S01]  /*6b70*/  FFMA.FTZ R111, R41, R109, R111 ;  /* 0x0000006d296f7223 */ /* 0x000fe2000001006f */
[----:B------:R-:W-:Y:S02]  /*6b80*/  HADD2.F32 R41, -RZ, R40.H1_H1 ;  /* 0x30000028ff297230 */ /* 0x000fe40000004100 */
[--C-:B------:R-:W-:Y:S02]  /*6b90*/  HADD2.F32 R40, -RZ, R42.reuse.H0_H0 ;  /* 0x2000002aff287230 */ /* 0x100fe40000004100 */
[----:B------:R-:W-:Y:S02]  /*6ba0*/  HADD2.F32 R42, -RZ, R42.H1_H1 ;  /* 0x3000002aff2a7230 */ /* 0x000fe40000004100 */
[-C--:B------:R-:W-:Y:S01]  /*6bb0*/  FMUL.FTZ R12, R41, R48.reuse ;  /* 0x00000030290c7220 */ /* 0x080fe20000410000 */
[C---:B------:R-:W-:Y:S01]  /*6bc0*/  FMUL.FTZ R48, R49.reuse, R48 ;  /* 0x0000003031307220 */ /* 0x040fe20000410000 */
[----:B------:R-:W-:Y:S02]  /*6bd0*/  FMUL.FTZ R57, R40, R53 ;  /* 0x0000003528397220 */ /* 0x000fe40000410000 */
[-C--:B------:R-:W-:Y:S01]  /*6be0*/  FFMA.FTZ R49, R49, R36.reuse, -R12 ;  /* 0x0000002431317223 */ /* 0x080fe2000001080c */
[----:B------:R-:W-:Y:S01]  /*6bf0*/  FFMA.FTZ R12, R41, R36, R48 ;  /* 0x00000024290c7223 */ /* 0x000fe20000010030 */
[----:B------:R-:W-:-:S02]  /*6c00*/  HADD2.F32 R36, -RZ, R14.H0_H0 ;  /* 0x2000000eff247230 */ /* 0x000fc40000004100 */
[----:B------:R-:W-:Y:S01]  /*6c10*/  HADD2.F32 R41, -RZ, R108.H0_H0 ;  /* 0x2000006cff297230 */ /* 0x000fe20000004100 */
[----:B------:R-:W-:Y:S01]  /*6c20*/  F2FP.F16.F32.PACK_AB R50, R49, R50 ;  /* 0x000000323132723e */ /* 0x000fe200000000ff */
[----:B------:R-:W-:Y:S02]  /*6c30*/  HADD2.F32 R14, -RZ, R14.H1_H1 ;  /* 0x3000000eff0e7230 */ /* 0x000fe40000004100 */
[C---:B------:R-:W-:Y:S01]  /*6c40*/  FMUL.FTZ R53, R36.reuse, R53 ;  /* 0x0000003524357220 */ /* 0x040fe20000410000 */
[----:B------:R-:W-:-:S03]  /*6c50*/  FFMA.FTZ R36, R36, R41, -R57 ;  /* 0x0000002924247223 */ /* 0x000fc60000010839 */
[----:B------:R-:W-:Y:S01]  /*6c60*/  FFMA.FTZ R40, R40, R41, R53 ;  /* 0x0000002928287223 */ /* 0x000fe20000010035 */
[----:B------:R-:W-:Y:S02]  /*6c70*/  HADD2.F32 R41, -RZ, R38.H0_H0 ;  /* 0x20000026ff297230 */ /* 0x000fe40000004100 */
[-C--:B------:R-:W-:Y:S01]  /*6c80*/  FMUL.FTZ R53, R42, R39.reuse ;  /* 0x000000272a357220 */ /* 0x080fe20000410000 */
[----:B------:R-:W-:Y:S01]  /*6c90*/  FMUL.FTZ R57, R14, R39 ;  /* 0x000000270e397220 */ /* 0x000fe20000410000 */
[----:B------:R-:W-:Y:S01]  /*6ca0*/  F2FP.F16.F32.PACK_AB R38, R12, R111 ;  /* 0x0000006f0c26723e */ /* 0x000fe200000000ff */
[----:B------:R-:W-:Y:S02]  /*6cb0*/  IMAD.MOV.U32 R12, RZ, RZ, R50 ;  /* 0x000000ffff0c7224 */ /* 0x000fe400078e0032 */
[-C--:B------:R-:W-:Y:S01]  /*6cc0*/  FFMA.FTZ R39, R14, R41.reuse, -R53 ;  /* 0x000000290e277223 */ /* 0x080fe20000010835 */
[----:B------:R-:W-:-:S04]  /*6cd0*/  FFMA.FTZ R41, R42, R41, R57 ;  /* 0x000000292a297223 */ /* 0x000fc80000010039 */
[----:B------:R-:W-:Y:S02]  /*6ce0*/  F2FP.F16.F32.PACK_AB R14, R39, R36 ;  /* 0x00000024270e723e */ /* 0x000fe400000000ff */
[----:B------:R-:W-:Y:S01]  /*6cf0*/  F2FP.F16.F32.PACK_AB R42, R41, R40 ;  /* 0x00000028292a723e */ /* 0x000fe200000000ff */
[----:B------:R-:W-:Y:S02]  /*6d00*/  IMAD.MOV.U32 R40, RZ, RZ, R38 ;  /* 0x000000ffff287224 */ /* 0x000fe400078e0026 */
[----:B------:R-:W-:-:S07]  /*6d10*/  IMAD.MOV.U32 R41, RZ, RZ, R47 ;  /* 0x000000ffff297224 */ /* 0x000fce00078e002f */
.L_x_11459:
[----:B------:R-:W-:Y:S05]  /*6d20*/  BSYNC B1 ;  /* 0x0000000000017941 */ /* 0x000fea0003800000 */
.L_x_11458:
[----:B---3--:R3:W-:Y:S01]  /*6d30*/  ST.E.128 desc[UR54][R44.64], R12 ;  /* 0x0000000c2c007985 */ /* 0x0087e2000c101d36 */
[----:B------:R-:W-:-:S13]  /*6d40*/  ISETP.GE.AND P3, PT, R46, R11, PT ;  /* 0x0000000b2e00720c */ /* 0x000fda0003f66270 */
[----:B------:R-:W-:Y:S05]  /*6d50*/  @P3 BRA `(.L_x_11421) ;  /* 0x0000000400543947 */ /* 0x000fea0003800000 */
[----:B------:R-:W-:-:S05]  /*6d60*/  IMAD.WIDE R90, R46, 0x2, R90 ;  /* 0x000000022e5a7825 */ /* 0x000fca00078e025a */
[----:B--2---:R2:W-:Y:S01]  /*6d70*/  ST.E.128 desc[UR54][R90.64], R40 ;  /* 0x000000285a007985 */ /* 0x0045e2000c101d36 */
[----:B------:R-:W-:Y:S05]  /*6d80*/  BRA `(.L_x_11421) ;  /* 0x0000000400487947 */ /* 0x000fea0003800000 */
.L_x_11413:
[----:B------:R-:W-:-:S06]  /*6d90*/  UISETP.NE.AND UP0, UPT, UR39, 0x3, UPT ;  /* 0x000000032700788c */ /* 0x000fcc000bf05270 */
[----:B------:R-:W-:-:S13]  /*6da0*/  PLOP3.LUT P2, PT, PT, PT, UP0, 0x80, 0x0 ;  /* 0x000000000000781c */ /* 0x000fda0003f4f008 */
[----:B------:R-:W-:Y:S05]  /*6db0*/  @!P2 BRA `(.L_x_11460) ;  /* 0x000000000004a947 */ /* 0x000fea0003800000 */
[----:B------:R-:W-:Y:S01]  /*6dc0*/  BPT.TRAP 0x1 ;  /* 0x000000040000795c */ /* 0x000fe20000300000 */
.L_x_11460:
[----:B------:R-:W2:Y:S01]  /*6dd0*/  LDL R12, [R1+0xc] ;  /* 0x00000c00010c7983 */ /* 0x000ea20000100800 */
[----:B------:R-:W-:Y:S01]  /*6de0*/  IMAD R34, R22, 0x8, R2 ;  /* 0x0000000816227824 */ /* 0x000fe200078e0202 */
[----:B------:R-:W-:Y:S01]  /*6df0*/  BSSY B1, `(.L_x_11461) ;  /* 0x0000005000017945 */ /* 0x000fe20003800000 */
[----:B------:R-:W-:Y:S02]  /*6e00*/  SHF.R.S32.HI R83, RZ, 0x1f, R82 ;  /* 0x0000001fff537819 */ /* 0x000fe40000011452 */
[----:B--2---:R-:W-:-:S04]  /*6e10*/  SHF.L.U32 R86, R12, 0x1f, RZ ;  /* 0x0000001f0c567819 */ /* 0x004fc800000006ff */
[----:B------:R-:W0:Y:S02]  /*6e20*/  SYNCS.PHASECHK.TRANS64.TRYWAIT P3, [R34+URZ+0x2d890], R86 ;  /* 0x02d89056220075a7 */ /* 0x000e24000806017f */
[----:B0-----:R-:W-:Y:S05]  /*6e30*/  @!P3 BRA `(.L_x_11462) ;  /* 0x000001fc00ccb947 */ /* 0x001fea0003800000 */
.L_x_11773:
[----:B------:R-:W-:Y:S05]  /*6e40*/  BSYNC B1 ;  /* 0x0000000000017941 */ /* 0x000fea0003800000 */
.L_x_11461:
[----:B------:R-:W1:Y:S01]  /*6e50*/  S2R R36, SR_TID.X ;  /* 0x0000000000247919 */ /* 0x000e620000002100 */
        /* <DEDUP_REMOVED lines=18> */
[----:B------:R-:W-:Y:S01]  /*6f80*/  LEA R43, P3, R12, UR6, 0x1 ;  /* 0x000000060c2b7c11 */ /* 0x000fe2000f8608ff */
[C---:B-1----:R-:W-:Y:S02]  /*6f90*/  VIADD R37, R36.reuse, 0xffffff80 ;  /* 0xffffff8024257836 */ /* 0x042fe40000000000 */
[----:B------:R-:W-:Y:S01]  /*6fa0*/  VIADD R36, R36, 0xffffff80 ;  /* 0xffffff8024247836 */ /* 0x000fe20000000000 */
[----:B------:R-:W-:-:S04]  /*6fb0*/  LEA.HI.X R13, R12, UR7, R13, 0x1, P3 ;  /* 0x000000070c0d7c11 */ /* 0x000fc800098f0c0d */
[----:B------:R-:W-:-:S04]  /*6fc0*/  LEA.HI R36, R36, R37, RZ, 0x1 ;  /* 0x0000002524247211 */ /* 0x000fc800078f08ff */
[----:B------:R-:W-:-:S04]  /*6fd0*/  SHF.R.S32.HI R36, RZ, 0x1, R36 ;  /* 0x00000001ff247819 */ /* 0x000fc80000011424 */
[----:B------:R-:W-:Y:S01]  /*6fe0*/  ISETP.GT.AND P3, PT, R85, R36, PT ;  /* 0x000000245500720c */ /* 0x000fe20003f64270 */
[----:B------:R-:W-:-:S12]  /*6ff0*/  BRA.DIV UR4, `(.L_x_11463) ;  /* 0x000001fe04707947 */ /* 0x000fd8000b800000 */
[----:B------:R1:W2:Y:S04]  /*7000*/  SHFL.IDX PT, R42, R13, RZ, 0x1e1f ;  /* 0x001e1fff0d2a7589 */ /* 0x0002a800000e0000 */
[----:B------:R-:W3:Y:S02]  /*7010*/  SHFL.IDX PT, R43, R43, RZ, 0x1e1f ;  /* 0x001e1fff2b2b7589 */ /* 0x000ee400000e0000 */
.L_x_11777:
[----:B------:R-:W-:Y:S05]  /*7020*/  @!P3 BRA `(.L_x_11421) ;  /* 0x0000000000a0b947 */ /* 0x000fea0003800000 */
[----:B-1----:R-:W4:Y:S01]  /*7030*/  LDL R13, [R1+0x80] ;  /* 0x00008000010d7983 */ /* 0x002f220000100800 */
[----:B------:R-:W-:-:S03]  /*7040*/  ULDC UR4, c[0x0][0x2f4] ;  /* 0x0000bd0000047ab9 */ /* 0x000fc60000000800 */
[----:B------:R-:W5:Y:S04]  /*7050*/  LDL R12, [R1+0x7c] ;  /* 0x00007c00010c7983 */ /* 0x000f680000100800 */
[----:B------:R-:W5:Y:S04]  /*7060*/  LDL R11, [R1+0x68] ;  /* 0x00006800010b7983 */ /* 0x000f680000100800 */
[----:B------:R-:W5:Y:S01]  /*7070*/  LDL R45, [R1+0x6c] ;  /* 0x00006c00012d7983 */ /* 0x000f620000100800 */
[C---:B------:R-:W-:Y:S02]  /*7080*/  ISETP.GE.AND P5, PT, R18.reuse, UR4, PT ;  /* 0x0000000412007c0c */ /* 0x040fe4000bfa6270 */
[----:B------:R-:W-:Y:S01]  /*7090*/  ISETP.GE.AND P4, PT, R137, UR4, PT ;  /* 0x0000000489007c0c */ /* 0x000fe2000bf86270 */
[----:B------:R-:W5:Y:S10]  /*70a0*/  LDL R44, [R1+0x78] ;  /* 0x00007800012c7983 */ /* 0x000f740000100800 */
[----:B---3--:R-:W-:-:S04]  /*70b0*/  @!P5 LEA R40, P3, R18, R43, 0x1 ;  /* 0x0000002b1228d211 */ /* 0x008fc800078608ff */
[----:B--2---:R-:W-:Y:S02]  /*70c0*/  @!P5 LEA.HI.X R41, R18, R42, R19, 0x1, P3 ;  /* 0x0000002a1229d211 */ /* 0x004fe400018f0c13 */
[----:B------:R-:W-:-:S04]  /*70d0*/  @!P4 LEA R38, P3, R137, R43, 0x1 ;  /* 0x0000002b8926c211 */ /* 0x000fc800078608ff */
[----:B----4-:R-:W-:Y:S02]  /*70e0*/  @!P4 LEA.HI.X R39, R137, R42, R13, 0x1, P3 ;  /* 0x0000002a8927c211 */ /* 0x010fe400018f0c0d */
[----:B------:R-:W-:-:S13]  /*70f0*/  ISETP.GE.AND P3, PT, R136, UR4, PT ;  /* 0x0000000488007c0c */ /* 0x000fda000bf66270 */
[----:B------:R-:W-:-:S04]  /*7100*/  @!P3 LEA R36, P6, R136, R43, 0x1 ;  /* 0x0000002b8824b211 */ /* 0x000fc800078c08ff */
[----:B-----5:R-:W-:Y:S02]  /*7110*/  @!P3 LEA.HI.X R37, R136, R42, R12, 0x1, P6 ;  /* 0x0000002a8825b211 */ /* 0x020fe400030f0c0c */
[----:B------:R-:W1:Y:S04]  /*7120*/  @!P5 LDS.128 R12, [R64+0x15000] ;  /* 0x01500000400cd984 */ /* 0x000e680000000c00 */
        /* <DEDUP_REMOVED lines=10> */
[----:B------:R-:W-:Y:S02]  /*71d0*/  @!P5 IMAD.SHL.U32 R11, R45, 0x8, RZ ;  /* 0x000000082d0bd824 */ /* 0x000fe400078e00ff */
        /* <DEDUP_REMOVED lines=13> */
.L_x_11421:
[----:B------:R-:W-:Y:S05]  /*72b0*/  BSYNC B0 ;  /* 0x0000000000007941 */ /* 0x000fea0003800000 */
.L_x_11412:
        /* <DEDUP_REMOVED lines=16> */
.L_x_11465:
[----:B------:R-:W-:Y:S05]  /*73c0*/  BSYNC B0 ;  /* 0x0000000000007941 */ /* 0x000fea0003800000 */
.L_x_11464:
[----:B------:R-:W5:Y:S01]  /*73d0*/  SYNCS.PHASECHK.TRANS64.TRYWAIT P2, [R34+URZ+0x2d8b0], R86 ;  /* 0x02d8b056220075a7 */ /* 0x000f62000804017f */
[----:B------:R-:W-:Y:S04]  /*73e0*/  BSSY B0, `(.L_x_11466) ;  /* 0x0000002000007945 */ /* 0x000fe80003800000 */
[----:B-----5:R-:W-:Y:S05]  /*73f0*/  @!P2 BRA `(.L_x_11467) ;  /* 0x000001f800b8a947 */ /* 0x020fea0003800000 */
.L_x_11778:
[----:B------:R-:W-:Y:S05]  /*7400*/  BSYNC B0 ;  /* 0x0000000000007941 */ /* 0x000fea0003800000 */
.L_x_11466:
[----:B-1-34-:R-:W1:Y:S01]  /*7410*/  S2R R14, SR_TID.X ;  /* 0x00000000000e7919 */ /* 0x01ae620000002100 */
[----:B------:R-:W-:Y:S01]  /*7420*/  ULDC.64 UR4, c[0x0][0x328] ;  /* 0x0000ca0000047ab9 */ /* 0x000fe20000000a00 */
[----:B------:R-:W-:Y:S01]  /*7430*/  ULDC.64 UR6, c[0x0][0x318] ;  /* 0x0000c60000067ab9 */ /* 0x000fe20000000a00 */
[----:B------:R-:W-:Y:S01]  /*7440*/  IMAD R83, R83, UR4, RZ ;  /* 0x0000000453537c24 */ /* 0x000fe2000f8e02ff */
[----:B------:R-:W-:Y:S01]  /*7450*/  BSSY B0, `(.L_x_11468) ;  /* 0x000003c000007945 */ /* 0x000fe20003800000 */
[----:B--2---:R-:W-:-:S04]  /*7460*/  IMAD.WIDE.U32 R12, R82, UR4, RZ ;  /* 0x00000004520c7c25 */ /* 0x004fc8000f8e00ff */
[----:B------:R-:W-:Y:S01]  /*7470*/  IMAD R83, R82, UR5, R83 ;  /* 0x0000000552537c24 */ /* 0x000fe2000f8e0253 */
[----:B------:R-:W-:Y:S02]  /*7480*/  ULDC.64 UR4, c[0x0][0x338] ;  /* 0x0000ce0000047ab9 */ /* 0x000fe40000000a00 */
        /* <DEDUP_REMOVED lines=8> */
[----:B------:R-:W-:Y:S01]  /*7510*/  LEA R11, P2, R12, UR6, 0x1 ;  /* 0x000000060c0b7c11 */ /* 0x000fe2000f8408ff */
[C---:B-1----:R-:W-:Y:S02]  /*7520*/  VIADD R15, R14.reuse, 0xffffff80 ;  /* 0xffffff800e0f7836 */ /* 0x042fe40000000000 */
[----:B------:R-:W-:Y:S01]  /*7530*/  VIADD R14, R14, 0xffffff80 ;  /* 0xffffff800e0e7836 */ /* 0x000fe20000000000 */
[----:B------:R-:W-:Y:S01]  /*7540*/  LEA.HI.X R12, R12, UR7, R13, 0x1, P2 ;  /* 0x000000070c0c7c11 */ /* 0x000fe200090f0c0d */
[----:B------:R0:W1:Y:S03]  /*7550*/  SHFL.IDX PT, R40, R11, RZ, 0x1e1f ;  /* 0x001e1fff0b287589 */ /* 0x00006600000e0000 */
[----:B------:R-:W-:Y:S01]  /*7560*/  LEA.HI R14, R14, R15, RZ, 0x1 ;  /* 0x0000000f0e0e7211 */ /* 0x000fe200078f08ff */
[----:B------:R0:W2:Y:S03]  /*7570*/  SHFL.IDX PT, R41, R12, RZ, 0x1e1f ;  /* 0x001e1fff0c297589 */ /* 0x0000a600000e0000 */
[----:B------:R-:W-:-:S04]  /*7580*/  SHF.R.S32.HI R14, RZ, 0x1, R14 ;  /* 0x00000001ff0e7819 */ /* 0x000fc8000001140e */
[----:B------:R-:W-:-:S13]  /*7590*/  ISETP.GT.AND P2, PT, R85, R14, PT ;  /* 0x0000000e5500720c */ /* 0x000fda0003f44270 */
[----:B01----:R-:W-:Y:S05]  /*75a0*/  @!P2 BRA `(.L_x_11469) ;  /* 0x000000000098a947 */ /* 0x003fea0003800000 */
[----:B------:R-:W3:Y:S01]  /*75b0*/  LDL R15, [R1+0x80] ;  /* 0x00008000010f7983 */ /* 0x000ee20000100800 */
[----:B------:R-:W-:-:S03]  /*75c0*/  ULDC UR4, c[0x0][0x2f4] ;  /* 0x0000bd0000047ab9 */ /* 0x000fc60000000800 */
[----:B------:R-:W4:Y:S04]  /*75d0*/  LDL R14, [R1+0x7c] ;  /* 0x00007c00010e7983 */ /* 0x000f280000100800 */
[----:B------:R-:W5:Y:S04]  /*75e0*/  LDL R46, [R1+0x68] ;  /* 0x00006800012e7983 */ /* 0x000f680000100800 */
[----:B------:R-:W5:Y:S01]  /*75f0*/  LDL R45, [R1+0x6c] ;  /* 0x00006c00012d7983 */ /* 0x000f620000100800 */
[C---:B------:R-:W-:Y:S02]  /*7600*/  ISETP.GE.AND P5, PT, R18.reuse, UR4, PT ;  /* 0x0000000412007c0c */ /* 0x040fe4000bfa6270 */
[----:B------:R-:W-:Y:S01]  /*7610*/  ISETP.GE.AND P4, PT, R137, UR4, PT ;  /* 0x0000000489007c0c */ /* 0x000fe2000bf86270 */
[----:B------:R-:W5:Y:S10]  /*7620*/  LDL R44, [R1+0x78] ;  /* 0x00007800012c7983 */ /* 0x000f740000100800 */
[----:B------:R-:W-:-:S04]  /*7630*/  @!P5 LEA R42, P2, R18, R40, 0x1 ;  /* 0x00000028122ad211 */ /* 0x000fc800078408ff */
        /* <DEDUP_REMOVED lines=10> */
[----:B-----5:R-:W-:-:S04]  /*76e0*/  @!P5 IMAD.SHL.U32 R11, R46, 0x8, RZ ;  /* 0x000000082e0bd824 */ /* 0x020fc800078e00ff */
        /* <DEDUP_REMOVED lines=18> */
.L_x_11469:
[----:B------:R-:W-:Y:S05]  /*7810*/  BSYNC B0 ;  /* 0x0000000000007941 */ /* 0x000fea0003800000 */
.L_x_11468:
[----:B0-----:R-:W3:Y:S01]  /*7820*/  LDL.LU R12, [R1+0xc] ;  /* 0x00000c00010c7983 */ /* 0x001ee20000300800 */
        /* <DEDUP_REMOVED lines=11> */
[----:B------:R-:W-:Y:S02]  /*78e0*/  SEL R11, RZ, 0x1, P2 ;  /* 0x00000001ff0b7807 */ /* 0x000fe40001000000 */
[----:B------:R-:W-:Y:S01]  /*78f0*/  SEL R22, R22, RZ, P2 ;  /* 0x000000ff16167207 */ /* 0x000fe20001000000 */
[----:B------:R0:W-:Y:S01]  /*7900*/  @!P3 SYNCS.ARRIVE.TRANS64.RED.A1T0 RZ, [R34+URZ], RZ ;  /* 0x000000ff22ffb9a7 */ /* 0x0001e2000810043f */
[----:B---3--:R-:W-:-:S05]  /*7910*/  LOP3.LUT R12, R12, R11, RZ, 0x3c, !PT ;  /* 0x0000000b0c0c7212 */ /* 0x008fca00078e3cff */
[----:B------:R0:W-:Y:S01]  /*7920*/  STL [R1+0xc], R12 ;  /* 0x00000c0c01007387 */ /* 0x0001e20000100800 */
[----:B------:R-:W-:Y:S05]  /*7930*/  @P1 BRA `(.L_x_11470) ;  /* 0xffffffb400181947 */ /* 0x000fea000383ffff */
[----:B0-----:R-:W0:Y:S01]  /*7940*/  S2R R12, SR_TID.X ;  /* 0x00000000000c7919 */ /* 0x001e220000002100 */
[----:B------:R-:W-:Y:S02]  /*7950*/  PLOP3.LUT P0, PT, PT, PT, PT, 0x8, 0x0 ;  /* 0x000000000000781c */ /* 0x000fe40003f0e170 */
[----:B0-----:R-:W-:-:S04]  /*7960*/  SHF.R.U32.HI R12, RZ, 0x7, R12 ;  /* 0x00000007ff0c7819 */ /* 0x001fc8000001160c */
[----:B------:R-:W-:-:S13]  /*7970*/  ISETP.NE.AND P4, PT, R12, 0x1, PT ;  /* 0x000000010c00780c */ /* 0x000fda0003f85270 */
[----:B------:R-:W-:Y:S06]  /*7980*/  @!P4 BAR.ARV 0x9, 0x100 ;  /* 0x024400000000cb1d */ /* 0x000fec0000002000 */
.L_x_11407:
[----:B------:R-:W3:Y:S01]  /*7990*/  LDL R8, [R1+0x5c] ;  /* 0x00005c0001087983 */ /* 0x000ee20000100800 */
[----:B------:R-:W0:Y:S01]  /*79a0*/  LDC R0, c[0x0][0x448] ;  /* 0x00011200ff007b82 */ /* 0x000e220000000800 */
[----:B------:R-:W-:-:S07]  /*79b0*/  IADD3 R7, R157, 0x1, -R154 ;  /* 0x000000019d077810 */ /* 0x000fce0007ffe89a */
[----:B------:R-:W1:Y:S01]  /*79c0*/  LDC.64 R4, c[0x0][0x9e0] ;  /* 0x00027800ff047b82 */ /* 0x000e620000000a00 */
[----:B0-----:R-:W-:Y:S02]  /*79d0*/  ISETP.NE.AND P1, PT, R0, 0x1, PT ;  /* 0x000000010000780c */ /* 0x001fe40003f25270 */
        /* <DEDUP_REMOVED lines=8> */
[----:B------:R-:W0:Y:S01]  /*7a60*/  FENCE.VIEW.ASYNC.G ;  /* 0x00000000000073c6 */ /* 0x000e220000000100 */
[----:B------:R-:W-:Y:S05]  /*7a70*/  WARPSYNC.ALL ;  /* 0x0000000000007948 */ /* 0x000fea0003800000 */
[----:B0-----:R-:W-:Y:S06]  /*7a80*/  BAR.ARV 0xc, 0x200 ;  /* 0x0308000000007b1d */ /* 0x001fec0000002000 */
.L_x_11471:
        /* <DEDUP_REMOVED lines=13> */
.L_x_11474:
[----:B------:R-:W-:-:S13]  /*7b60*/  ISETP.NE.AND P0, PT, R5, 0x1, PT ;  /* 0x000000010500780c */ /* 0x000fda0003f05270 */
[----:B------:R-:W0:Y:S02]  /*7b70*/  @P0 LDC.64 R6, c[0x0][0x9e8] ;  /* 0x00027a00ff060b82 */ /* 0x000e240000000a00 */
[----:B0-----:R-:W-:-:S05]  /*7b80*/  @P0 IMAD.HI.U32 R6, R0, R6, RZ ;  /* 0x0000000600060227 */ /* 0x001fca00078e00ff */
[----:B------:R-:W-:-:S07]  /*7b90*/  @P0 SHF.R.U32.HI R0, RZ, R7, R6 ;  /* 0x00000007ff000219 */ /* 0x000fce0000011606 */
.L_x_11475:
[----:B------:R-:W-:Y:S05]  /*7ba0*/  BSYNC B0 ;  /* 0x0000000000007941 */ /* 0x000fea0003800000 */
.L_x_11473:
[----:B------:R-:W-:-:S05]  /*7bb0*/  IMAD R3, R0, R5, R5 ;  /* 0x0000000500037224 */ /* 0x000fca00078e0205 */
[----:B------:R-:W-:-:S07]  /*7bc0*/  VIMNMX R4, R4, R3, PT ;  /* 0x0000000304047248 */ /* 0x000fce0003fe0100 */
.L_x_11472:
[----:B------:R-:W0:Y:S01]  /*7bd0*/  @P1 LDC R0, c[0x0][0x44c] ;  /* 0x00011300ff001b82 */ /* 0x000e220000000800 */
[----:B------:R-:W-:Y:S01]  /*7be0*/  VIADD R4, R4, 0x7f ;  /* 0x0000007f04047836 */ /* 0x000fe20000000000 */
[----:B------:R-:W-:-:S04]  /*7bf0*/  ULDC UR4, c[0x0][0x9dc] ;  /* 0x0002770000047ab9 */ /* 0x000fc80000000800 */
[----:B------:R-:W-:Y:S02]  /*7c00*/  SHF.R.S32.HI R3, RZ, 0x1f, R4 ;  /* 0x0000001fff037819 */ /* 0x000fe40000011404 */
[----:B------:R-:W1:Y:S02]  /*7c10*/  @P1 LDC R7, c[0x0][0x450] ;  /* 0x00011400ff071b82 */ /* 0x000e640000000800 */
[----:B------:R-:W-:-:S04]  /*7c20*/  LEA.HI R3, R3, R4, RZ, 0x7 ;  /* 0x0000000403037211 */ /* 0x000fc800078f38ff */
[----:B------:R-:W-:-:S04]  /*7c30*/  SHF.R.S32.HI R3, RZ, 0x7, R3 ;  /* 0x00000007ff037819 */ /* 0x000fc80000011403 */
        /* <DEDUP_REMOVED lines=17> */
.L_x_11478:
[----:B------:R-:W-:-:S13]  /*7d50*/  ISETP.NE.AND P0, PT, R5, 0x1, PT ;  /* 0x000000010500780c */ /* 0x000fda0003f05270 */
[----:B------:R-:W0:Y:S02]  /*7d60*/  @P0 LDC.64 R6, c[0x0][0x9e8] ;  /* 0x00027a00ff060b82 */ /* 0x000e240000000a00 */
[----:B0-----:R-:W-:-:S05]  /*7d70*/  @P0 IMAD.HI.U32 R4, R0, R6, RZ ;  /* 0x0000000600040227 */ /* 0x001fca00078e00ff */
[----:B------:R-:W-:-:S07]  /*7d80*/  @P0 SHF.R.U32.HI R0, RZ, R7, R4 ;  /* 0x00000007ff000219 */ /* 0x000fce0000011604 */
.L_x_11479:
[----:B------:R-:W-:Y:S05]  /*7d90*/  BSYNC B0 ;  /* 0x0000000000007941 */ /* 0x000fea0003800000 */
.L_x_11477:
[----:B------:R-:W-:-:S05]  /*7da0*/  IMAD R0, R0, R5, RZ ;  /* 0x0000000500007224 */ /* 0x000fca00078e02ff */
[----:B------:R-:W-:-:S07]  /*7db0*/  VIMNMX R3, R3, R0, !PT ;  /* 0x0000000003037248 */ /* 0x000fce0007fe0100 */
.L_x_11476:
        /* <DEDUP_REMOVED lines=38> */
[----:B------:R-:W-:-:S05]  /*8020*/  @!P1 LOP3.LUT R5, RZ, R11, RZ, 0x33, !PT ;  /* 0x0000000bff059212 */ /* 0x000fca00078e33ff */
[----:B------:R-:W-:-:S07]  /*8030*/  IMAD.MOV.U32 R97, RZ, RZ, R5 ;  /* 0x000000ffff617224 */ /* 0x000fce00078e0005 */
.L_x_11481:
[----:B------:R-:W-:Y:S05]  /*8040*/  BSYNC B0 ;  /* 0x0000000000007941 */ /* 0x000fea0003800000 */
.L_x_11480:
[----:B------:R-:W3:Y:S01]  /*8050*/  LDL R0, [R1+0xb0] ;  /* 0x0000b00001007983 */ /* 0x000ee20000100800 */
        /* <DEDUP_REMOVED lines=25> */
[----:B---3--:R-:W-:-:S02]  /*81f0*/  IMAD R4, R0, R97, R9 ;  /* 0x0000006100047224 */ /* 0x008fc400078e0209 */
[----:B------:R-:W-:-:S03]  /*8200*/  IMAD.MOV.U32 R0, RZ, RZ, RZ ;  /* 0x000000ffff007224 */ /* 0x000fc600078e00ff */
[----:B------:R0:W-:Y:S01]  /*8210*/  STL [R1+0xa0], R4 ;  /* 0x0000a00401007387 */ /* 0x0001e20000100800 */
[----:B------:R-:W-:Y:S02]  /*8220*/  VIADDMNMX R97, R4, R97, R100, PT ;  /* 0x0000006104617246 */ /* 0x000fe40003800164 */
[----:B------:R-:W-:Y:S02]  /*8230*/  CS2R R100, SRZ ;  /* 0x0000000000647805 */ /* 0x000fe4000001ff00 */
[----:B------:R-:W-:-:S13]  /*8240*/  ISETP.GT.AND P1, PT, R97, R4, PT ;  /* 0x000000046100720c */ /* 0x000fda0003f24270 */
[----:B0-----:R-:W-:Y:S05]  /*8250*/  @!P1 BRA `(.L_x_11482) ;  /* 0x0000013800549947 */ /* 0x001fea0003800000 */
[----:B------:R-:W0:Y:S01]  /*8260*/  S2R R4, SR_TID.X ;  /* 0x0000000000047919 */ /* 0x000e220000002100 */
[----:B------:R-:W-:Y:S01]  /*8270*/  UMOV UR4, 0xffffffff ;  /* 0xffffffff00047882 */ /* 0x000fe20000000000 */
[----:B0-----:R-:W-:-:S05]  /*8280*/  VIADD R40, R4, 0xffffff80 ;  /* 0xffffff8004287836 */ /* 0x001fca0000000000 */
[----:B--2---:R-:W-:-:S04]  /*8290*/  SHF.R.S32.HI R41, RZ, 0x1f, R40 ;  /* 0x0000001fff297819 */ /* 0x004fc80000011428 */
[----:B------:R-:W-:-:S04]  /*82a0*/  LEA.HI R13, R41, R40, RZ, 0x7 ;  /* 0x00000028290d7211 */ /* 0x000fc800078f38ff */
[----:B------:R-:W-:Y:S01]  /*82b0*/  SHF.R.S32.HI R13, RZ, 0x7, R13 ;  /* 0x00000007ff0d7819 */ /* 0x000fe2000001140d */
[----:B------:R-:W-:Y:S06]  /*82c0*/  BRA.DIV UR4, `(.L_x_11483) ;  /* 0x000001ee04187947 */ /* 0x000fec000b800000 */
[----:B------:R-:W0:Y:S04]  /*82d0*/  SHFL.IDX PT, R0, R13, RZ, 0x1f ;  /* 0x00001fff0d007589 */ /* 0x000e2800000e0000 */
[----:B0-----:R1:W-:Y:S02]  /*82e0*/  STL [R1+0x48], R0 ;  /* 0x0000480001007387 */ /* 0x0013e40000100800 */
.L_x_11781:
[----:B------:R-:W1:Y:S01]  /*82f0*/  LDL R3, [R1+0x48] ;  /* 0x0000480001037983 */ /* 0x000e620000100800 */
[----:B------:R-:W-:Y:S01]  /*8300*/  VIADD R4, R2, 0x21800 ;  /* 0x0002180002047836 */ /* 0x000fe20000000000 */
[----:B------:R-:W-:Y:S04]  /*8310*/  BSSY B6, `(.L_x_11484) ;  /* 0x000001e000067945 */ /* 0x000fe80003800000 */
[----:B------:R-:W-:Y:S01]  /*8320*/  LOP3.LUT P0, RZ, R4, 0x3ff, RZ, 0xc0, !PT ;  /* 0x000003ff04ff7812 */ /* 0x000fe2000780c0ff */
[----:B-1----:R-:W-:-:S05]  /*8330*/  IMAD.HI R0, R3, 0x55555556, RZ ;  /* 0x5555555603007827 */ /* 0x002fca00078e02ff */
[----:B------:R-:W-:-:S05]  /*8340*/  LEA.HI R141, R0, R0, RZ, 0x1 ;  /* 0x00000000008d7211 */ /* 0x000fca00078f08ff */
[----:B------:R-:W-:-:S04]  /*8350*/  IMAD R141, R141, -0x3, R3 ;  /* 0xfffffffd8d8d7824 */ /* 0x000fc800078e0203 */
[C---:B------:R-:W-:Y:S02]  /*8360*/  IMAD R3, R141.reuse, 0x2000, R4 ;  /* 0x000020008d037824 */ /* 0x040fe400078e0204 */
[----:B------:R-:W-:-:S03]  /*8370*/  IMAD R0, R141, 0x1000, R2 ;  /* 0x000010008d007824 */ /* 0x000fc600078e0202 */
[----:B------:R-:W-:Y:S01]  /*8380*/  SHF.R.U32.HI R3, RZ, 0x4, R3 ;  /* 0x00000004ff037819 */ /* 0x000fe20000011603 */
[----:B------:R-:W-:-:S03]  /*8390*/  VIADD R0, R0, 0xc400 ;  /* 0x0000c40000007836 */ /* 0x000fc60000000000 */
[----:B------:R-:W-:Y:S02]  /*83a0*/  LOP3.LUT R3, R3, 0x3fff, RZ, 0xc0, !PT ;  /* 0x00003fff03037812 */ /* 0x000fe400078ec0ff */
[----:B------:R-:W-:-:S03]  /*83b0*/  SHF.R.U32.HI R0, RZ, 0x4, R0 ;  /* 0x00000004ff007819 */ /* 0x000fc60000011600 */
[----:B------:R1:W-:Y:S01]  /*83c0*/  STL [R1+0x94], R3 ;  /* 0x0000940301007387 */ /* 0x0003e20000100800 */
[----:B------:R-:W-:Y:S01]  /*83d0*/  LOP3.LUT R44, R0, 0x3fff, RZ, 0xc0, !PT ;  /* 0x00003fff002c7812 */ /* 0x000fe200078ec0ff */
[----:B------:R-:W-:Y:S06]  /*83e0*/  @!P0 BRA `(.L_x_11485) ;  /* 0x0000000000408947 */ /* 0x000fec0003800000 */
[----:B0-----:R-:W-:Y:S01]  /*83f0*/  MOV R14, 0x0 ;  /* 0x00000000000e7802 */ /* 0x001fe20000000f00 */
[----:B------:R-:W-:Y:S01]  /*8400*/  ULDC.64 UR4, c[0x4][0x138] ;  /* 0x01004e0000047ab9 */ /* 0x000fe20000000a00 */
[----:B------:R-:W-:Y:S01]  /*8410*/  ULDC.64 UR6, c[0x4][0x140] ;  /* 0x0100500000067ab9 */ /* 0x000fe20000000a00 */
[----:B------:R-:W-:Y:S01]  /*8420*/  IMAD.U32 R4, RZ, RZ, UR4 ;  /* 0x00000004ff047e24 */ /* 0x000fe2000f8e00ff */
[----:B------:R-:W-:Y:S01]  /*8430*/  MOV R8, 0x70 ;  /* 0x0000007000087802 */ /* 0x000fe20000000f00 */
        /* <DEDUP_REMOVED lines=8> */
[----:B------:R-:W-:-:S07]  /*84c0*/  IMAD.MOV.U32 R13, RZ, RZ, RZ ;  /* 0x000000ffff0d7224 */ /* 0x000fce00078e00ff */
[----:B------:R-:W-:-:S07]  /*84d0*/  LEPC R20, `(.L_x_11485) ;  /* 0x000000001014794e */ /* 0x000fce0000000000 */
[----:B01---5:R-:W-:Y:S05]  /*84e0*/  CALL.ABS.NOINC R14 ;  /* 0x000000000e007343 */ /* 0x023fea0003c00000 */
.L_x_11485:
[----:B------:R-:W-:Y:S05]  /*84f0*/  BSYNC B6 ;  /* 0x0000000000067941 */ /* 0x000fea0003800000 */
.L_x_11484:
[----:B------:R-:W-:Y:S02]  /*8500*/  ULDC UR4, c[0x0][0x3f4] ;  /* 0x0000fd0000047ab9 */ /* 0x000fe40000000800 */
[----:B------:R-:W-:-:S13]  /*8510*/  ISETP.LT.AND P0, PT, RZ, UR4, PT ;  /* 0x00000004ff007c0c */ /* 0x000fda000bf01270 */
[----:B------:R-:W-:Y:S05]  /*8520*/  @P0 BRA `(.L_x_11486) ;  /* 0x0000000000400947 */ /* 0x000fea0003800000 */
[----:B------:R-:W-:-:S04]  /*8530*/  ULEA.HI UR4, UR37, UR37, URZ, 0x1 ;  /* 0x0000002525047291 */ /* 0x000fc8000f8f083f */
[----:B------:R-:W-:-:S04]  /*8540*/  ULOP3.LUT UR4, UR4, 0xfffffffe, URZ, 0xc0, !UPT ;  /* 0xfffffffe04047892 */ /* 0x000fc8000f8ec03f */
[----:B------:R-:W-:-:S06]  /*8550*/  UIADD3 UR4, UR37, -UR4, URZ ;  /* 0x8000000425047290 */ /* 0x000fcc000fffe03f */
[----:B-1----:R-:W-:-:S05]  /*8560*/  IMAD.U32 R3, RZ, RZ, UR4 ;  /* 0x00000004ff037e24 */ /* 0x002fca000f8e00ff */
[----:B------:R-:W-:-:S04]  /*8570*/  SHF.L.U32 R3, R3, 0x1f, RZ ;  /* 0x0000001f03037819 */ /* 0x000fc800000006ff */
[----:B------:R1:W2:Y:S03]  /*8580*/  SYNCS.PHASECHK.TRANS64.TRYWAIT P0, [R2+URZ+0x2d800], R3 ;  /* 0x02d80003020075a7 */ /* 0x0002a6000800017f */
[----:B--2---:R-:W-:Y:S05]  /*8590*/  @!P0 NANOSLEEP.SYNCS 0x989680 ;  /* 0x009896800000895d */ /* 0x004fea0003900000 */
[----:B------:R-:W2:Y:S01]  /*85a0*/  @!P0 SYNCS.PHASECHK.TRANS64 P0, [R2+URZ+0x2d800], R3 ;  /* 0x02d80003020085a7 */ /* 0x000ea2000800007f */
[----:B------:R-:W-:Y:S04]  /*85b0*/  BSSY B0, `(.L_x_11487) ;  /* 0x0000006000007945 */ /* 0x000fe80003800000 */
[----:B--2---:R-:W-:Y:S05]  /*85c0*/  @P0 BRA `(.L_x_11488) ;  /* 0x0000000000100947 */ /* 0x004fea0003800000 */
.L_x_11489:
[----:B--2---:R2:W3:Y:S02]  /*85d0*/  SYNCS.PHASECHK.TRANS64.TRYWAIT P0, [R2+URZ+0x2d800], R3 ;  /* 0x02d80003020075a7 */ /* 0x0044e4000800017f */
[----:B---3--:R-:W-:Y:S05]  /*85e0*/  @!P0 NANOSLEEP.SYNCS 0x989680 ;  /* 0x009896800000895d */ /* 0x008fea0003900000 */
[----:B------:R-:W3:Y:S02]  /*85f0*/  @!P0 SYNCS.PHASECHK.TRANS64 P0, [R2+URZ+0x2d800], R3 ;  /* 0x02d80003020085a7 */ /* 0x000ee4000800007f */
[----:B---3--:R-:W-:Y:S05]  /*8600*/  @!P0 BRA `(.L_x_11489) ;  /* 0xfffffffc00f08947 */ /* 0x008fea000383ffff */
.L_x_11488:
[----:B------:R-:W-:Y:S05]  /*8610*/  BSYNC B0 ;  /* 0x0000000000007941 */ /* 0x000fea0003800000 */
.L_x_11487:
[----:B------:R-:W-:Y:S05]  /*8620*/  BRA `(.L_x_11490) ;  /* 0x0000003c00b47947 */ /* 0x000fea0003800000 */
.L_x_11486:
[----:B------:R-:W-:Y:S01]  /*8630*/  ULOP3.LUT UP0, URZ, UR40, 0x1bf, URZ, 0xc0, !UPT ;  /* 0x000001bf283f7892 */ /* 0x000fe2000f80c03f */
[----:B-----5:R-:W-:Y:S01]  /*8640*/  SHF.R.S32.HI R0, RZ, 0x1f, R96 ;  /* 0x0000001fff007819 */ /* 0x020fe20000011460 */
[----:B------:R-:W-:Y:S01]  /*8650*/  ULDC.64 UR4, c[0x0][0x3f8] ;  /* 0x0000fe0000047ab9 */ /* 0x000fe20000000a00 */
[----:B------:R-:W-:Y:S01]  /*8660*/  ULDC.64 UR6, c[0x0][0x408] ;  /* 0x0001020000067ab9 */ /* 0x000fe20000000a00 */
[----:B------:R-:W-:Y:S02]  /*8670*/  IMAD.WIDE.U32 R24, R96, UR4, RZ ;  /* 0x0000000460187c25 */ /* 0x000fe4000f8e00ff */
[----:B------:R-:W-:Y:S02]  /*8680*/  PLOP3.LUT P0, PT, PT, PT, UP0, 0x80, 0x0 ;  /* 0x000000000000781c */ /* 0x000fe40003f0f008 */
[C---:B-1----:R-:W-:Y:S02]  /*8690*/  IMAD R3, R0.reuse, UR4, RZ ;  /* 0x0000000400037c24 */ /* 0x042fe4000f8e02ff */
[----:B------:R-:W-:-:S02]  /*86a0*/  IMAD R5, R0, UR6, RZ ;  /* 0x0000000600057c24 */ /* 0x000fc4000f8e02ff */
[C---:B------:R-:W-:Y:S02]  /*86b0*/  IMAD R3, R96.reuse, UR5, R3 ;  /* 0x0000000560037c24 */ /* 0x040fe4000f8e0203 */
[C---:B------:R-:W-:Y:S02]  /*86c0*/  IMAD R5, R96.reuse, UR7, R5 ;  /* 0x0000000760057c24 */ /* 0x040fe4000f8e0205 */
[----:B------:R-:W-:-:S04]  /*86d0*/  IMAD.WIDE.U32 R26, R96, UR6, RZ ;  /* 0x00000006601a7c25 */ /* 0x000fc8000f8e00ff */
[----:B------:R-:W-:Y:S02]  /*86e0*/  IMAD.IADD R29, R3, 0x1, R25 ;  /* 0x00000001031d7824 */ /* 0x000fe400078e0219 */
[----:B------:R-:W-:Y:S01]  /*86f0*/  IMAD.IADD R31, R5, 0x1, R27 ;  /* 0x00000001051f7824 */ /* 0x000fe200078e021b */
[----:B------:R-:W-:Y:S06]  /*8700*/  @!P0 BRA `(.L_x_11491) ;  /* 0x0000000000408947 */ /* 0x000fec0003800000 */
[----:B0-----:R-:W-:Y:S01]  /*8710*/  MOV R14, 0x0 ;  /* 0x00000000000e7802 */ /* 0x001fe20000000f00 */
        /* <DEDUP_REMOVED lines=15> */
.L_x_11491:
[----:B------:R-:W2:Y:S01]  /*8810*/  LDL R20, [R1+0x5c] ;  /* 0x00005c0001147983 */ /* 0x000ea20000100800 */
[----:B------:R-:W-:Y:S01]  /*8820*/  ULDC.U8 UR4, c[0x0][0x410] ;  /* 0x0001040000047ab9 */ /* 0x000fe20000000000 */
[----:B------:R-:W1:Y:S01]  /*8830*/  S2R R21, SR_TID.X ;  /* 0x0000000000157919 */ /* 0x000e620000002100 */
[----:B------:R-:W-:Y:S01]  /*8840*/  ISETP.NE.AND P0, PT, RZ, UR4, PT ;  /* 0x00000004ff007c0c */ /* 0x000fe2000bf05270 */
[----:B------:R-:W-:Y:S01]  /*8850*/  BSSY B0, `(.L_x_11492) ;  /* 0x00003c2000007945 */ /* 0x000fe20003800000 */
[C---:B-1----:R-:W-:Y:S02]  /*8860*/  VIADD R52, R21.reuse, 0xffffff80 ;  /* 0xffffff8015347836 */ /* 0x042fe40000000000 */
[----:B------:R-:W-:-:S05]  /*8870*/  VIADD R50, R21, 0xffffff80 ;  /* 0xffffff8015327836 */ /* 0x000fca0000000000 */
[----:B------:R-:W-:-:S04]  /*8880*/  LEA.HI R50, R50, R52, RZ, 0x1 ;  /* 0x0000003432327211 */ /* 0x000fc800078f08ff */
[----:B------:R-:W-:-:S05]  /*8890*/  SHF.R.S32.HI R50, RZ, 0x1, R50 ;  /* 0x00000001ff327819 */ /* 0x000fca0000011432 */
[----:B--2---:R-:W-:Y:S01]  /*88a0*/  IMAD.IADD R6, R50, 0x1, R20 ;  /* 0x0000000132067824 */ /* 0x004fe200078e0214 */
[----:B------:R-:W-:Y:S06]  /*88b0*/  @!P0 BRA `(.L_x_11493) ;  /* 0x0000001c00688947 */ /* 0x000fec0003800000 */
        /* <DEDUP_REMOVED lines=8> */
[----:B-1----:R-:W-:Y:S01]  /*8940*/  @P0 IMAD.HI.U32 R0, R6, R3, RZ ;  /* 0x0000000306000227 */ /* 0x002fe200078e00ff */
[----:B------:R-:W-:-:S04]  /*8950*/  MOV R3, R6 ;  /* 0x0000000600037202 */ /* 0x000fc80000000f00 */
[----:B--2---:R-:W-:-:S04]  /*8960*/  @P0 SHF.R.U32.HI R3, RZ, R7, R0 ;  /* 0x00000007ff030219 */ /* 0x004fc80000011600 */
        /* <DEDUP_REMOVED lines=18> */
[----:B------:R-:W3:Y:S04]  /*8a90*/  SHFL.IDX PT, R38, R38, RZ, 0x1e1f ;  /* 0x001e1fff26267589 */ /* 0x000ee800000e0000 */
[----:B------:R-:W4:Y:S04]  /*8aa0*/  SHFL.IDX PT, R0, R0, RZ, 0x1e1f ;  /* 0x001e1fff00007589 */ /* 0x000f2800000e0000 */
[----:B-1----:R-:W0:Y:S02]  /*8ab0*/  SHFL.IDX PT, R39, R39, RZ, 0x1e1f ;  /* 0x001e1fff27277589 */ /* 0x002e2400000e0000 */
.L_x_11787:
[----:B------:R-:W-:Y:S01]  /*8ac0*/  IMAD R42, R154, R5, RZ ;  /* 0x000000059a2a7224 */ /* 0x000fe200078e02ff */
[----:B------:R-:W-:Y:S01]  /*8ad0*/  BSSY B1, `(.L_x_11495) ;  /* 0x000005e000017945 */ /* 0x000fe20003800000 */
        /* <DEDUP_REMOVED lines=13> */
[----:B------:R-:W-:Y:S01]  /*8bb0*/  CS2R R10, SRZ ;  /* 0x00000000000a7805 */ /* 0x000fe2000001ff00 */
[----:B------:R-:W-:Y:S06]  /*8bc0*/  @P0 BRA `(.L_x_11496) ;  /* 0x0000000400380947 */ /* 0x000fec0003800000 */
[----:B------:R-:W2:Y:S01]  /*8bd0*/  LDL R51, [R1+0x90] ;  /* 0x0000900001337983 */ /* 0x000ea20000100800 */
[----:B------:R-:W-:-:S03]  /*8be0*/  ULDC UR4, c[0x0][0x3f4] ;  /* 0x0000fd0000047ab9 */ /* 0x000fc60000000800 */
[----:B------:R-:W3:Y:S04]  /*8bf0*/  LDL R49, [R1+0x88] ;  /* 0x0000880001317983 */ /* 0x000ee80000100800 */
[----:B------:R-:W4:Y:S04]  /*8c00*/  LDL R48, [R1+0x8c] ;  /* 0x00008c0001307983 */ /* 0x000f280000100800 */
[----:B------:R-:W4:Y:S04]  /*8c10*/  LDL R45, [R1+0x84] ;  /* 0x00008400012d7983 */ /* 0x000f280000100800 */
[----:B------:R-:W4:Y:S04]  /*8c20*/  LDL.64 R46, [R1+0x60] ;  /* 0x00006000012e7983 */ /* 0x000f280000100a00 */
[----:B------:R-:W4:Y:S01]  /*8c30*/  LDL R43, [R1+0x98] ;  /* 0x00009800012b7983 */ /* 0x000f220000100800 */
[----:B------:R-:W-:-:S02]  /*8c40*/  CS2R R36, SRZ ;  /* 0x0000000000247805 */ /* 0x000fc4000001ff00 */
[----:B------:R-:W-:Y:S02]  /*8c50*/  CS2R R34, SRZ ;  /* 0x0000000000227805 */ /* 0x000fe4000001ff00 */
[----:B------:R-:W-:Y:S02]  /*8c60*/  CS2R R32, SRZ ;  /* 0x0000000000207805 */ /* 0x000fe4000001ff00 */
[C---:B--2---:R-:W-:Y:S01]  /*8c70*/  ISETP.GE.AND P3, PT, R51.reuse, UR4, PT ;  /* 0x0000000433007c0c */ /* 0x044fe2000bf66270 */
[----:B------:R-:W-:Y:S01]  /*8c80*/  IMAD.SHL.U32 R24, R51, 0x2, RZ ;  /* 0x0000000233187824 */ /* 0x000fe200078e00ff */
[----:B------:R-:W-:Y:S02]  /*8c90*/  SHF.R.S32.HI R5, RZ, 0x1f, R51 ;  /* 0x0000001fff057819 */ /* 0x000fe40000011433 */
[C---:B---3--:R-:W-:Y:S01]  /*8ca0*/  ISETP.GE.AND P2, PT, R49.reuse, UR4, PT ;  /* 0x0000000431007c0c */ /* 0x048fe2000bf46270 */
[----:B------:R-:W-:Y:S01]  /*8cb0*/  IMAD.SHL.U32 R14, R49, 0x2, RZ ;  /* 0x00000002310e7824 */ /* 0x000fe200078e00ff */
[----:B------:R-:W-:-:S02]  /*8cc0*/  SHF.L.U64.HI R5, R51, 0x1, R5 ;  /* 0x0000000133057819 */ /* 0x000fc40000010205 */
[C---:B----4-:R-:W-:Y:S01]  /*8cd0*/  ISETP.GE.AND P1, PT, R48.reuse, UR4, PT ;  /* 0x0000000430007c0c */ /* 0x050fe2000bf26270 */
[----:B------:R-:W-:Y:S01]  /*8ce0*/  IMAD.SHL.U32 R10, R48, 0x2, RZ ;  /* 0x00000002300a7824 */ /* 0x000fe200078e00ff */
[----:B------:R-:W-:Y:S02]  /*8cf0*/  SHF.R.S32.HI R4, RZ, 0x1f, R49 ;  /* 0x0000001fff047819 */ /* 0x000fe40000011431 */
[C---:B------:R-:W-:Y:S01]  /*8d00*/  ISETP.GE.AND P0, PT, R45.reuse, UR4, PT ;  /* 0x000000042d007c0c */ /* 0x040fe2000bf06270 */
[----:B------:R-:W-:Y:S01]  /*8d10*/  IMAD.SHL.U32 R28, R45, 0x2, RZ ;  /* 0x000000022d1c7824 */ /* 0x000fe200078e00ff */
[CC--:B------:R-:W-:Y:S02]  /*8d20*/  @!P3 IADD3 R26, P4, R38.reuse, R24.reuse, RZ ;  /* 0x00000018261ab210 */ /* 0x0c0fe40007f9e0ff */
[----:B------:R-:W-:Y:S02]  /*8d30*/  @!P3 IADD3 R24, P5, R39, R24, RZ ;  /* 0x000000182718b210 */ /* 0x000fe40007fbe0ff */
[----:B------:R-:W-:Y:S01]  /*8d40*/  SHF.L.U64.HI R4, R49, 0x1, R4 ;  /* 0x0000000131047819 */ /* 0x000fe20000010204 */
[--C-:B------:R-:W-:Y:S01]  /*8d50*/  @!P3 IMAD.X R27, R3, 0x1, R5.reuse, P4 ;  /* 0x00000001031bb824 */ /* 0x100fe200020e0605 */
[-C--:B------:R-:W-:Y:S01]  /*8d60*/  @!P2 IADD3 R20, P4, R38, R14.reuse, RZ ;  /* 0x0000000e2614a210 */ /* 0x080fe20007f9e0ff */
[----:B------:R-:W-:Y:S01]  /*8d70*/  @!P3 IMAD.X R25, R0, 0x1, R5, P5 ;  /* 0x000000010019b824 */ /* 0x000fe200028e0605 */
[----:B------:R-:W-:Y:S01]  /*8d80*/  @!P2 IADD3 R14, P5, R39, R14, RZ ;  /* 0x0000000e270ea210 */ /* 0x000fe20007fbe0ff */
[----:B------:R-:W-:Y:S01]  /*8d90*/  IMAD.SHL.U32 R31, R43, 0x2, RZ ;  /* 0x000000022b1f7824 */ /* 0x000fe200078e00ff */
[----:B------:R-:W-:Y:S01]  /*8da0*/  SHF.R.S32.HI R7, RZ, 0x1f, R48 ;  /* 0x0000001fff077819 */ /* 0x000fe20000011430 */
[--C-:B------:R-:W-:Y:S01]  /*8db0*/  @!P2 IMAD.X R21, R3, 0x1, R4.reuse, P4 ;  /* 0x000000010315a824 */ /* 0x100fe200020e0604 */
[-C--:B------:R-:W-:Y:S01]  /*8dc0*/  @!P1 IADD3 R12, P4, R38, R10.reuse, RZ ;  /* 0x0000000a260c9210 */ /* 0x080fe20007f9e0ff */
[----:B------:R-:W-:Y:S01]  /*8dd0*/  @!P2 IMAD.X R15, R0, 0x1, R4, P5 ;  /* 0x00000001000fa824 */ /* 0x000fe200028e0604 */
[----:B------:R-:W-:Y:S01]  /*8de0*/  SHF.L.U64.HI R7, R48, 0x1, R7 ;  /* 0x0000000130077819 */ /* 0x000fe20000010207 */
[----:B------:R-:W5:Y:S01]  /*8df0*/  @!P3 LD.E.64 R32, desc[UR54][R26.64] ;  /* 0x000000361a20b980 */ /* 0x000f62000c101b00 */
        /* <DEDUP_REMOVED lines=21> */
[----:B0-----:R-:W-:-:S05]  /*8f50*/  @!P5 IADD3 R6, P4, R38, R31, RZ ;  /* 0x0000001f2606d210 */ /* 0x001fca0007f9e0ff */
[--C-:B------:R-:W-:Y:S01]  /*8f60*/  @!P5 IMAD.X R7, R3, 0x1, R30.reuse, P4 ;  /* 0x000000010307d824 */ /* 0x100fe200020e061e */
        /* <DEDUP_REMOVED lines=20> */
.L_x_11496:
[----:B------:R-:W-:Y:S05]  /*90b0*/  BSYNC B1 ;  /* 0x0000000000017941 */ /* 0x000fea0003800000 */
.L_x_11495:
[----:B------:R-:W-:Y:S01]  /*90c0*/  ULEA.HI UR4, UR37, UR37, URZ, 0x1 ;  /* 0x0000002525047291 */ /* 0x000fe2000f8f083f */
[----:B--2--5:R-:W-:Y:S01]  /*90d0*/  IMAD.MOV.U32 R3, RZ, RZ, R35 ;  /* 0x000000ffff037224 */ /* 0x024fe200078e0023 */
[----:B------:R-:W-:Y:S01]  /*90e0*/  VIMNMX R42, R42, 0xc0, PT ;  /* 0x000000c02a2a7848 */ /* 0x000fe20003fe0100 */
[----:B----4-:R-:W-:Y:S01]  /*90f0*/  IMAD.MOV.U32 R0, RZ, RZ, R34 ;  /* 0x000000ffff007224 */ /* 0x010fe200078e0022 */
[----:B------:R-:W-:Y:S01]  /*9100*/  ULOP3.LUT UR4, UR4, 0xfffffffe, URZ, 0xc0, !UPT ;  /* 0xfffffffe04047892 */ /* 0x000fe2000f8ec03f */
[----:B0-----:R-:W-:Y:S01]  /*9110*/  IMAD.MOV.U32 R4, RZ, RZ, R30 ;  /* 0x000000ffff047224 */ /* 0x001fe200078e001e */
        /* <DEDUP_REMOVED lines=8> */
[----:B------:R-:W-:Y:S01]  /*91a0*/  IMAD.U32 R3, RZ, RZ, UR4 ;  /* 0x00000004ff037e24 */ /* 0x000fe2000f8e00ff */
[----:B------:R-:W-:Y:S01]  /*91b0*/  PRMT R49, R0, 0x7610, R49 ;  /* 0x0000761000317816 */ /* 0x000fe20000000031 */
[----:B------:R-:W-:Y:S01]  /*91c0*/  IMAD.MOV.U32 R0, RZ, RZ, R20 ;  /* 0x000000ffff007224 */ /* 0x000fe200078e0014 */
[----:B------:R-:W-:Y:S01]  /*91d0*/  PRMT R48, R4, 0x7610, R48 ;  /* 0x0000761004307816 */ /* 0x000fe20000000030 */
[----:B------:R-:W-:Y:S01]  /*91e0*/  IMAD.MOV.U32 R4, RZ, RZ, R21 ;  /* 0x000000ffff047224 */ /* 0x000fe200078e0015 */
[----:B------:R-:W-:Y:S01]  /*91f0*/  SHF.L.U32 R3, R3, 0x1f, RZ ;  /* 0x0000001f03037819 */ /* 0x000fe200000006ff */
[----:B------:R-:W-:Y:S01]  /*9200*/  IMAD.MOV.U32 R5, RZ, RZ, R12 ;  /* 0x000000ffff057224 */ /* 0x000fe200078e000c */
[----:B------:R-:W-:Y:S01]  /*9210*/  ISETP.GE.AND P1, PT, R50, R42, PT ;  /* 0x0000002a3200720c */ /* 0x000fe20003f26270 */
[----:B------:R-:W-:Y:S01]  /*9220*/  IMAD.MOV.U32 R6, RZ, RZ, R13 ;  /* 0x000000ffff067224 */ /* 0x000fe200078e000d */
[----:B------:R-:W0:Y:S01]  /*9230*/  SYNCS.PHASECHK.TRANS64.TRYWAIT P0, [R2+URZ+0x2d800], R3 ;  /* 0x02d80003020075a7 */ /* 0x000e22000800017f */
[----:B------:R-:W-:Y:S01]  /*9240*/  PRMT R45, R0, 0x5410, R4 ;  /* 0x00005410002d7816 */ /* 0x000fe20000000004 */
[----:B------:R-:W-:Y:S01]  /*9250*/  IMAD.MOV.U32 R0, RZ, RZ, R8 ;  /* 0x000000ffff007224 */ /* 0x000fe200078e0008 */
[----:B------:R-:W-:Y:S01]  /*9260*/  MOV R4, R9 ;  /* 0x0000000900047202 */ /* 0x000fe20000000f00 */
[----:B------:R-:W-:Y:S01]  /*9270*/  BSSY B1, `(.L_x_11497) ;  /* 0x0000017000017945 */ /* 0x000fe20003800000 */
[----:B------:R-:W-:Y:S01]  /*9280*/  PRMT R42, R5, 0x5410, R6 ;  /* 0x00005410052a7816 */ /* 0x000fe20000000006 */
[----:B------:R-:W-:Y:S01]  /*9290*/  IMAD.MOV.U32 R5, RZ, RZ, R36 ;  /* 0x000000ffff057224 */ /* 0x000fe200078e0024 */
[----:B---3--:R-:W-:Y:S01]  /*92a0*/  PRMT R38, R0, 0x5410, R4 ;  /* 0x0000541000267816 */ /* 0x008fe20000000004 */
[----:B------:R-:W-:-:S02]  /*92b0*/  IMAD.MOV.U32 R6, RZ, RZ, R37 ;  /* 0x000000ffff067224 */ /* 0x000fc400078e0025 */
[----:B------:R-:W-:Y:S01]  /*92c0*/  IMAD.MOV.U32 R0, RZ, RZ, R32 ;  /* 0x000000ffff007224 */ /* 0x000fe200078e0020 */
        /* <DEDUP_REMOVED lines=16> */
[----:B0-----:R-:W-:Y:S06]  /*93d0*/  @!P0 BRA `(.L_x_11498) ;  /* 0x000001dc006c8947 */ /* 0x001fec0003800000 */
.L_x_11788:
[----:B------:R-:W-:Y:S05]  /*93e0*/  BSYNC B1 ;  /* 0x0000000000017941 */ /* 0x000fea0003800000 */
.L_x_11497:
[----:B------:R-:W-:Y:S01]  /*93f0*/  PRMT R39, R0, 0x5410, R4 ;  /* 0x0000541000277816 */ /* 0x000fe20000000004 */
[----:B------:R-:W-:Y:S06]  /*9400*/  @P1 BRA `(.L_x_11499) ;  /* 0x0000003000181947 */ /* 0x000fec0003800000 */
[----:B------:R-:W2:Y:S01]  /*9410*/  LDL.64 R54, [R1+0x60] ;  /* 0x0000600001367983 */ /* 0x000ea20000100a00 */
[----:B------:R-:W2:Y:S03]  /*9420*/  LDC R4, c[0x0][0x3f4] ;  /* 0x0000fd00ff047b82 */ /* 0x000ea60000000800 */
[----:B------:R-:W3:Y:S04]  /*9430*/  LDL R58, [R1+0xa4] ;  /* 0x0000a400013a7983 */ /* 0x000ee80000100800 */
[----:B------:R-:W4:Y:S04]  /*9440*/  LDL R53, [R1+0x90] ;  /* 0x0000900001357983 */ /* 0x000f280000100800 */
[----:B------:R-:W5:Y:S04]  /*9450*/  LDL R52, [R1+0x88] ;  /* 0x0000880001347983 */ /* 0x000f680000100800 */
[----:B------:R-:W5:Y:S04]  /*9460*/  LDL R50, [R1+0x8c] ;  /* 0x00008c0001327983 */ /* 0x000f680000100800 */
[----:B------:R-:W5:Y:S04]  /*9470*/  LDL R7, [R1+0x84] ;  /* 0x0000840001077983 */ /* 0x000f680000100800 */
[----:B------:R-:W5:Y:S01]  /*9480*/  LDL R6, [R1+0x98] ;  /* 0x0000980001067983 */ /* 0x000f620000100800 */
[----:B------:R-:W-:-:S04]  /*9490*/  LEA.HI R40, R41, R40, RZ, 0x2 ;  /* 0x0000002829287211 */ /* 0x000fc800078f10ff */
[--C-:B------:R-:W-:Y:S02]  /*94a0*/  SHF.R.S32.HI R0, RZ, 0x2, R40.reuse ;  /* 0x00000002ff007819 */ /* 0x100fe40000011428 */
[----:B0-----:R-:W-:-:S04]  /*94b0*/  SHF.R.S32.HI R3, RZ, 0x1f, R40 ;  /* 0x0000001fff037819 */ /* 0x001fc80000011428 */
[----:B------:R-:W-:-:S04]  /*94c0*/  LEA.HI R3, R3, R0, RZ, 0x2 ;  /* 0x0000000003037211 */ /* 0x000fc800078f10ff */
[----:B------:R-:W-:Y:S01]  /*94d0*/  LOP3.LUT R5, R3, 0xfffffffc, RZ, 0xc0, !PT ;  /* 0xfffffffc03057812 */ /* 0x000fe200078ec0ff */
[----:B------:R-:W-:Y:S04]  /*94e0*/  BSSY B1, `(.L_x_11500) ;  /* 0x0000036000017945 */ /* 0x000fe80003800000 */
[----:B------:R-:W-:-:S05]  /*94f0*/  IMAD.IADD R5, R0, 0x1, -R5 ;  /* 0x0000000100057824 */ /* 0x000fca00078e0a05 */
[----:B------:R-:W-:Y:S02]  /*9500*/  LOP3.LUT P0, RZ, R5, 0x2, RZ, 0xc0, !PT ;  /* 0x0000000205ff7812 */ /* 0x000fe4000780c0ff */
[----:B--2---:R-:W-:Y:S01]  /*9510*/  ISETP.GE.AND P6, PT, R54, R4, PT ;  /* 0x000000043600720c */ /* 0x004fe20003fc6270 */
[----:B---3--:R-:W-:-:S04]  /*9520*/  IMAD R3, R58, 0x2, R2 ;  /* 0x000000023a037824 */ /* 0x008fc800078e0202 */
[----:B------:R-:W-:Y:S01]  /*9530*/  VIADD R0, R3, 0x20 ;  /* 0x0000002003007836 */ /* 0x000fe20000000000 */
[-C--:B----4-:R-:W-:Y:S02]  /*9540*/  ISETP.GE.AND P1, PT, R53, R4.reuse, PT ;  /* 0x000000043500720c */ /* 0x090fe40003f26270 */
[-C--:B-----5:R-:W-:Y:S02]  /*9550*/  ISETP.GE.AND P2, PT, R52, R4.reuse, PT ;  /* 0x000000043400720c */ /* 0x0a0fe40003f46270 */
[-C--:B------:R-:W-:Y:S02]  /*9560*/  ISETP.GE.AND P3, PT, R50, R4.reuse, PT ;  /* 0x000000043200720c */ /* 0x080fe40003f66270 */
        /* <DEDUP_REMOVED lines=21> */
[----:B------:R-:W-:Y:S01]  /*96c0*/  FFMA.FTZ R54, R37, R50, -R54 ;  /* 0x0000003225367223 */ /* 0x000fe20000010836 */
[-C--:B------:R-:W-:Y:S01]  /*96d0*/  FMUL.FTZ R50, R4, R41.reuse ;  /* 0x0000002904327220 */ /* 0x080fe20000410000 */
[----:B------:R-:W-:Y:S02]  /*96e0*/  HADD2.F32 R35, -RZ, R6.H1_H1 ;  /* 0x30000006ff237230 */ /* 0x000fe40000004100 */
[----:B------:R-:W-:Y:S01]  /*96f0*/  FFMA.FTZ R41, R7, R41, -R40 ;  /* 0x0000002907297223 */ /* 0x000fe20000010828 */
[----:B------:R-:W-:Y:S02]  /*9700*/  HADD2.F32 R6, -RZ, R5.H0_H0 ;  /* 0x20000005ff067230 */ /* 0x000fe40000004100 */
[----:B------:R-:W-:Y:S01]  /*9710*/  FFMA.FTZ R53, R37, R52, R53 ;  /* 0x0000003425357223 */ /* 0x000fe20000010035 */
[----:B------:R-:W-:Y:S02]  /*9720*/  HADD2.F32 R40, -RZ, R49.H1_H1 ;  /* 0x30000031ff287230 */ /* 0x000fe40000004100 */
[----:B------:R-:W-:Y:S01]  /*9730*/  FFMA.FTZ R50, R7, R51, R50 ;  /* 0x0000003307327223 */ /* 0x000fe20000010032 */
[----:B------:R-:W-:-:S02]  /*9740*/  HADD2.F32 R5, -RZ, R5.H1_H1 ;  /* 0x30000005ff057230 */ /* 0x000fc40000004100 */
[----:B------:R-:W-:Y:S02]  /*9750*/  HADD2.F32 R4, -RZ, R56.H1_H1 ;  /* 0x30000038ff047230 */ /* 0x000fe40000004100 */
[----:B------:R-:W-:Y:S01]  /*9760*/  FMUL.FTZ R51, R35, R40 ;  /* 0x0000002823337220 */ /* 0x000fe20000410000 */
[----:B------:R-:W-:Y:S02]  /*9770*/  HADD2.F32 R37, -RZ, R55.H0_H0 ;  /* 0x20000037ff257230 */ /* 0x000fe40000004100 */
[----:B------:R-:W-:Y:S01]  /*9780*/  FMUL.FTZ R52, R5, R36 ;  /* 0x0000002405347220 */ /* 0x000fe20000410000 */
[-C--:B------:R-:W-:Y:S01]  /*9790*/  FMUL.FTZ R35, R35, R4.reuse ;  /* 0x0000000423237220 */ /* 0x080fe20000410000 */
[----:B------:R-:W-:Y:S01]  /*97a0*/  FFMA.FTZ R51, R34, R4, -R51 ;  /* 0x0000000422337223 */ /* 0x000fe20000010833 */
        /* <DEDUP_REMOVED lines=9> */
.L_x_11501:
[----:B------:R-:W-:Y:S05]  /*9840*/  BSYNC B1 ;  /* 0x0000000000017941 */ /* 0x000fea0003800000 */
.L_x_11500:
[----:B------:R-:W-:Y:S01]  /*9850*/  BSSY B1, `(.L_x_11502) ;  /* 0x000002d000017945 */ /* 0x000fe20003800000 */
[----:B------:R-:W-:-:S03]  /*9860*/  @P0 VIADD R0, R3, 0xffffffe0 ;  /* 0xffffffe003000836 */ /* 0x000fc60000000000 */
        /* <DEDUP_REMOVED lines=10> */
[----:B------:R-:W-:-:S02]  /*9910*/  HADD2.F32 R49, -RZ, R49.H0_H0 ;  /* 0x20000031ff317230 */ /* 0x000fc40000004100 */
        /* <DEDUP_REMOVED lines=32> */
.L_x_11503:
[----:B------:R-:W-:Y:S05]  /*9b20*/  BSYNC B1 ;  /* 0x0000000000017941 */ /* 0x000fea0003800000 */
.L_x_11502:
        /* <DEDUP_REMOVED lines=44> */
.L_x_11505:
[----:B------:R-:W-:Y:S05]  /*9df0*/  BSYNC B1 ;  /* 0x0000000000017941 */ /* 0x000fea0003800000 */
.L_x_11504:
        /* <DEDUP_REMOVED lines=44> */
.L_x_11507:
[----:B------:R-:W-:Y:S05]  /*a0c0*/  BSYNC B1 ;  /* 0x0000000000017941 */ /* 0x000fea0003800000 */
.L_x_11506:
        /* <DEDUP_REMOVED lines=44> */
.L_x_11509:
[----:B------:R-:W-:Y:S05]  /*a390*/  BSYNC B1 ;  /* 0x0000000000017941 */ /* 0x000fea0003800000 */
.L_x_11508:
        /* <DEDUP_REMOVED lines=44> */
.L_x_11493:
[----:B------:R-:W1:Y:S01]  /*a660*/  LDC R7, c[0x0][0x448] ;  /* 0x00011200ff077b82 */ /* 0x000e620000000800 */
[----:B------:R-:W-:Y:S01]  /*a670*/  ULDC.64 UR4, c[0x0][0x3f8] ;  /* 0x0000fe0000047ab9 */ /* 0x000fe20000000a00 */
[----:B------:R-:W-:Y:S01]  /*a680*/  ULDC.64 UR6, c[0x0][0x408] ;  /* 0x0001020000067ab9 */ /* 0x000fe20000000a00 */
[----:B------:R-:W-:Y:S01]  /*a690*/  MOV R25, R29 ;  /* 0x0000001d00197202 */ /* 0x000fe20000000f00 */
[----:B------:R-:W-:Y:S01]  /*a6a0*/  IMAD.MOV.U32 R27, RZ, RZ, R31 ;  /* 0x000000ffff1b7224 */ /* 0x000fe200078e001f */
[----:B-1----:R-:W-:-:S13]  /*a6b0*/  ISETP.NE.AND P0, PT, R7, 0x1, PT ;  /* 0x000000010700780c */ /* 0x002fda0003f05270 */
[----:B------:R-:W1:Y:S08]  /*a6c0*/  @P0 LDC R3, c[0x0][0x44c] ;  /* 0x00011300ff030b82 */ /* 0x000e700000000800 */
[----:B------:R-:W2:Y:S01]  /*a6d0*/  @P0 LDC R5, c[0x0][0x450] ;  /* 0x00011400ff050b82 */ /* 0x000ea20000000800 */
[----:B-1----:R-:W-:-:S04]  /*a6e0*/  @P0 IMAD.HI.U32 R0, R6, R3, RZ ;  /* 0x0000000306000227 */ /* 0x002fc800078e00ff */
[----:B------:R-:W-:Y:S01]  /*a6f0*/  IMAD.MOV.U32 R3, RZ, RZ, R6 ;  /* 0x000000ffff037224 */ /* 0x000fe200078e0006 */
[----:B--2---:R-:W-:-:S04]  /*a700*/  @P0 SHF.R.U32.HI R3, RZ, R5, R0 ;  /* 0x00000005ff030219 */ /* 0x004fc80000011600 */
[----:B------:R-:W-:Y:S01]  /*a710*/  SHF.R.S32.HI R0, RZ, 0x1f, R3 ;  /* 0x0000001fff007819 */ /* 0x000fe20000011403 */
[----:B------:R-:W-:-:S04]  /*a720*/  IMAD.WIDE.U32 R24, R3, UR4, R24 ;  /* 0x0000000403187c25 */ /* 0x000fc8000f8e0018 */
[C---:B------:R-:W-:Y:S02]  /*a730*/  IMAD R4, R0.reuse, UR4, RZ ;  /* 0x0000000400047c24 */ /* 0x040fe4000f8e02ff */
[----:B------:R-:W-:Y:S02]  /*a740*/  IMAD R0, R0, UR6, RZ ;  /* 0x0000000600007c24 */ /* 0x000fe4000f8e02ff */
[C---:B------:R-:W-:Y:S01]  /*a750*/  IMAD R13, R3.reuse, UR5, R4 ;  /* 0x00000005030d7c24 */ /* 0x040fe2000f8e0204 */
[----:B------:R-:W-:Y:S01]  /*a760*/  ULDC.64 UR4, c[0x0][0x3e8] ;  /* 0x0000fa0000047ab9 */ /* 0x000fe20000000a00 */
[----:B------:R-:W-:-:S04]  /*a770*/  IMAD.WIDE.U32 R26, R3, UR6, R26 ;  /* 0x00000006031a7c25 */ /* 0x000fc8000f8e001a */
        /* <DEDUP_REMOVED lines=10> */
[----:B------:R1:W2:Y:S04]  /*a820*/  SHFL.IDX PT, R0, R13, RZ, 0x1e1f ;  /* 0x001e1fff0d007589 */ /* 0x0002a800000e0000 */
[----:B------:R-:W3:Y:S04]  /*a830*/  SHFL.IDX PT, R3, R3, RZ, 0x1e1f ;  /* 0x001e1fff03037589 */ /* 0x000ee800000e0000 */
[----:B------:R1:W4:Y:S04]  /*a840*/  SHFL.IDX PT, R37, R26, RZ, 0x1e1f ;  /* 0x001e1fff1a257589 */ /* 0x00032800000e0000 */
[----:B------:R-:W0:Y:S02]  /*a850*/  SHFL.IDX PT, R38, R38, RZ, 0x1e1f ;  /* 0x001e1fff26267589 */ /* 0x000e2400000e0000 */
.L_x_11794:
[----:B------:R-:W-:Y:S01]  /*a860*/  IMAD R7, R154, R7, RZ ;  /* 0x000000079a077224 */ /* 0x000fe200078e02ff */
[----:B------:R-:W-:Y:S01]  /*a870*/  BSSY B1, `(.L_x_11511) ;  /* 0x000003a000017945 */ /* 0x000fe20003800000 */
[----:B------:R-:W-:Y:S02]  /*a880*/  CS2R R4, SRZ ;  /* 0x0000000000047805 */ /* 0x000fe4000001ff00 */
[----:B------:R-:W-:Y:S01]  /*a890*/  CS2R R8, SRZ ;  /* 0x0000000000087805 */ /* 0x000fe2000001ff00 */
[----:B------:R-:W-:Y:S01]  /*a8a0*/  IMAD R40, R33, -0xc0, R7 ;  /* 0xffffff4021287824 */ /* 0x000fe200078e0207 */
[----:B------:R-:W-:Y:S02]  /*a8b0*/  ISETP.GE.AND P0, PT, R6, R7, PT ;  /* 0x000000070600720c */ /* 0x000fe40003f06270 */
[----:B------:R-:W-:Y:S02]  /*a8c0*/  CS2R R6, SRZ ;  /* 0x0000000000067805 */ /* 0x000fe4000001ff00 */
[----:B------:R-:W-:-:S02]  /*a8d0*/  CS2R R10, SRZ ;  /* 0x00000000000a7805 */ /* 0x000fc4000001ff00 */
[----:B-1----:R-:W-:Y:S02]  /*a8e0*/  CS2R R12, SRZ ;  /* 0x00000000000c7805 */ /* 0x002fe4000001ff00 */
[----:B0-----:R-:W-:Y:S02]  /*a8f0*/  CS2R R14, SRZ ;  /* 0x00000000000e7805 */ /* 0x001fe4000001ff00 */
[----:B------:R-:W-:Y:S02]  /*a900*/  CS2R R24, SRZ ;  /* 0x0000000000187805 */ /* 0x000fe4000001ff00 */
[----:B------:R-:W-:Y:S02]  /*a910*/  CS2R R26, SRZ ;  /* 0x00000000001a7805 */ /* 0x000fe4000001ff00 */
[----:B------:R-:W-:Y:S02]  /*a920*/  CS2R R28, SRZ ;  /* 0x00000000001c7805 */ /* 0x000fe4000001ff00 */
[----:B------:R-:W-:-:S02]  /*a930*/  CS2R R30, SRZ ;  /* 0x00000000001e7805 */ /* 0x000fc4000001ff00 */
[----:B------:R-:W-:Y:S02]  /*a940*/  CS2R R32, SRZ ;  /* 0x0000000000207805 */ /* 0x000fe4000001ff00 */
[----:B------:R-:W-:Y:S01]  /*a950*/  CS2R R34, SRZ ;  /* 0x0000000000227805 */ /* 0x000fe2000001ff00 */
[----:B------:R-:W-:Y:S06]  /*a960*/  @P0 BRA `(.L_x_11512) ;  /* 0x0000000000a80947 */ /* 0x000fec0003800000 */
[----:B------:R-:W4:Y:S04]  /*a970*/  LDL R21, [R1+0x68] ;  /* 0x0000680001157983 */ /* 0x000f280000100800 */
[----:B------:R-:W4:Y:S01]  /*a980*/  LDL R20, [R1+0x6c] ;  /* 0x00006c0001147983 */ /* 0x000f220000100800 */
[C---:B------:R-:W-:Y:S01]  /*a990*/  VIADD R4, R18.reuse, 0x10 ;  /* 0x0000001012047836 */ /* 0x040fe20000000000 */
[----:B------:R-:W-:Y:S01]  /*a9a0*/  ULDC UR4, c[0x0][0x3f4] ;  /* 0x0000fd0000047ab9 */ /* 0x000fe20000000800 */
[C---:B------:R-:W-:Y:S01]  /*a9b0*/  VIADD R5, R18.reuse, 0x20 ;  /* 0x0000002012057836 */ /* 0x040fe20000000000 */
[----:B------:R-:W-:Y:S01]  /*a9c0*/  ISETP.GE.AND P2, PT, R18, UR4, PT ;  /* 0x0000000412007c0c */ /* 0x000fe2000bf46270 */
[----:B---3--:R-:W-:Y:S01]  /*a9d0*/  IMAD.MOV.U32 R6, RZ, RZ, R3 ;  /* 0x000000ffff067224 */ /* 0x008fe200078e0003 */
[----:B------:R-:W-:Y:S01]  /*a9e0*/  ISETP.GE.AND P3, PT, R4, UR4, PT ;  /* 0x0000000404007c0c */ /* 0x000fe2000bf66270 */
[----:B--2---:R-:W-:Y:S01]  /*a9f0*/  IMAD.MOV.U32 R7, RZ, RZ, R0 ;  /* 0x000000ffff077224 */ /* 0x004fe200078e0000 */
[----:B------:R-:W-:Y:S01]  /*aa00*/  ISETP.GE.AND P4, PT, R5, UR4, PT ;  /* 0x0000000405007c0c */ /* 0x000fe2000bf86270 */
[----:B------:R-:W-:Y:S01]  /*aa10*/  IMAD.MOV.U32 R8, RZ, RZ, R38 ;  /* 0x000000ffff087224 */ /* 0x000fe200078e0026 */
[----:B------:R-:W-:Y:S01]  /*aa20*/  CS2R R28, SRZ ;  /* 0x00000000001c7805 */ /* 0x000fe2000001ff00 */
[----:B----4-:R-:W-:Y:S01]  /*aa30*/  IMAD.MOV.U32 R9, RZ, RZ, R37 ;  /* 0x000000ffff097224 */ /* 0x010fe200078e0025 */
[----:B------:R-:W-:-:S02]  /*aa40*/  CS2R R30, SRZ ;  /* 0x00000000001e7805 */ /* 0x000fc4000001ff00 */
[----:B------:R-:W-:Y:S02]  /*aa50*/  CS2R R10, SRZ ;  /* 0x00000000000a7805 */ /* 0x000fe4000001ff00 */
[----:B------:R-:W-:Y:S02]  /*aa60*/  CS2R R32, SRZ ;  /* 0x0000000000207805 */ /* 0x000fe4000001ff00 */
[----:B------:R-:W-:Y:S01]  /*aa70*/  CS2R R34, SRZ ;  /* 0x0000000000227805 */ /* 0x000fe2000001ff00 */
[----:B------:R-:W-:Y:S01]  /*aa80*/  @!P2 IMAD.SHL.U32 R36, R18, 0x2, RZ ;  /* 0x000000021224a824 */ /* 0x000fe200078e00ff */
[----:B------:R-:W-:Y:S02]  /*aa90*/  CS2R R14, SRZ ;  /* 0x00000000000e7805 */ /* 0x000fe4000001ff00 */
[----:B------:R-:W-:Y:S02]  /*aaa0*/  CS2R R24, SRZ ;  /* 0x0000000000187805 */ /* 0x000fe4000001ff00 */
[----:B------:R-:W-:Y:S01]  /*aab0*/  CS2R R26, SRZ ;  /* 0x00000000001a7805 */ /* 0x000fe2000001ff00 */
[----:B------:R-:W-:-:S02]  /*aac0*/  @!P3 IMAD.SHL.U32 R13, R21, 0x8, RZ ;  /* 0x00000008150db824 */ /* 0x000fc400078e00ff */
[----:B------:R-:W-:Y:S01]  /*aad0*/  @!P4 IMAD.SHL.U32 R39, R20, 0x8, RZ ;  /* 0x000000081427c824 */ /* 0x000fe200078e00ff */
        /* <DEDUP_REMOVED lines=10> */
[----:B0-----:R-:W-:Y:S01]  /*ab80*/  CS2R R4, SRZ ;  /* 0x0000000000047805 */ /* 0x001fe2000001ff00 */
[--C-:B------:R-:W-:Y:S02]  /*ab90*/  @!P2 IMAD.X R21, R0, 0x1, R3.reuse, P0 ;  /* 0x000000010015a824 */ /* 0x100fe400000e0603 */
[----:B------:R-:W-:Y:S01]  /*aba0*/  @!P2 IMAD.X R37, R37, 0x1, R3, P1 ;  /* 0x000000012525a824 */ /* 0x000fe200008e0603 */
[----:B------:R0:W5:Y:S01]  /*abb0*/  @!P3 LD.E.128 R8, desc[UR54][R12.64] ;  /* 0x000000360c08b980 */ /* 0x000162000c101d00 */
[----:B-1----:R-:W-:-:S03]  /*abc0*/  CS2R R6, SRZ ;  /* 0x0000000000067805 */ /* 0x002fc6000001ff00 */
[----:B------:R1:W5:Y:S04]  /*abd0*/  @!P2 LD.E.128 R24, desc[UR54][R20.64] ;  /* 0x000000361418a980 */ /* 0x000368000c101d00 */
[----:B------:R1:W5:Y:S01]  /*abe0*/  @!P2 LD.E.128 R4, desc[UR54][R36.64] ;  /* 0x000000362404a980 */ /* 0x000362000c101d00 */
[----:B0-----:R-:W-:-:S06]  /*abf0*/  CS2R R12, SRZ ;  /* 0x00000000000c7805 */ /* 0x001fcc000001ff00 */
[----:B------:R1:W5:Y:S02]  /*ac00*/  @!P4 LD.E.128 R12, desc[UR54][R38.64] ;  /* 0x00000036260cc980 */ /* 0x000364000c101d00 */
.L_x_11512:
[----:B------:R-:W-:Y:S05]  /*ac10*/  BSYNC B1 ;  /* 0x0000000000017941 */ /* 0x000fea0003800000 */
.L_x_11511:
[----:B---3--:R-:W0:Y:S01]  /*ac20*/  S2R R3, SR_TID.X ;  /* 0x0000000000037919 */ /* 0x008e220000002100 */
[----:B------:R-:W-:Y:S01]  /*ac30*/  ULEA.HI UR4, UR37, UR37, URZ, 0x1 ;  /* 0x0000002525047291 */ /* 0x000fe2000f8f083f */
[----:B--2--5:R-:W-:Y:S01]  /*ac40*/  IMAD.MOV.U32 R0, RZ, RZ, R4 ;  /* 0x000000ffff007224 */ /* 0x024fe200078e0004 */
[----:B------:R-:W-:Y:S01]  /*ac50*/  VIMNMX R40, R40, 0xc0, PT ;  /* 0x000000c028287848 */ /* 0x000fe20003fe0100 */
[----:B-1----:R-:W-:Y:S01]  /*ac60*/  IMAD.MOV.U32 R20, RZ, RZ, R6 ;  /* 0x000000ffff147224 */ /* 0x002fe200078e0006 */
[----:B------:R-:W-:Y:S01]  /*ac70*/  ULOP3.LUT UR4, UR4, 0xfffffffe, URZ, 0xc0, !UPT ;  /* 0xfffffffe04047892 */ /* 0x000fe2000f8ec03f */
[----:B----4-:R-:W-:Y:S01]  /*ac80*/  IMAD.MOV.U32 R37, RZ, RZ, R25 ;  /* 0x000000ffff257224 */ /* 0x010fe200078e0019 */
        /* <DEDUP_REMOVED lines=11> */
[----:B------:R-:W-:Y:S02]  /*ad40*/  BSSY B1, `(.L_x_11513) ;  /* 0x0000028000017945 */ /* 0x000fe40003800000 */
[----:B------:R-:W-:Y:S01]  /*ad50*/  PRMT R49, R49, 0x5410, R0 ;  /* 0x0000541031317816 */ /* 0x000fe20000000000 */
[----:B------:R-:W-:Y:S01]  /*ad60*/  IMAD.MOV.U32 R0, RZ, RZ, R14 ;  /* 0x000000ffff007224 */ /* 0x000fe200078e000e */
[----:B------:R-:W-:Y:S01]  /*ad70*/  PRMT R48, R20, 0x7610, R48 ;  /* 0x0000761014307816 */ /* 0x000fe20000000030 */
[----:B------:R-:W-:-:S05]  /*ad80*/  IMAD.MOV.U32 R20, RZ, RZ, R15 ;  /* 0x000000ffff147224 */ /* 0x000fca00078e000f */
[----:B------:R-:W-:Y:S01]  /*ad90*/  PRMT R45, R0, 0x5410, R20 ;  /* 0x00005410002d7816 */ /* 0x000fe20000000014 */
[----:B------:R-:W-:Y:S02]  /*ada0*/  IMAD.MOV.U32 R20, RZ, RZ, R27 ;  /* 0x000000ffff147224 */ /* 0x000fe400078e001b */
[----:B------:R-:W-:Y:S02]  /*adb0*/  IMAD.MOV.U32 R0, RZ, RZ, R26 ;  /* 0x000000ffff007224 */ /* 0x000fe400078e001a */
[C---:B0-----:R-:W-:Y:S01]  /*adc0*/  VIADD R36, R3.reuse, 0xffffff80 ;  /* 0xffffff8003247836 */ /* 0x041fe20000000000 */
[----:B------:R-:W-:Y:S01]  /*add0*/  PRMT R67, R20, 0x7610, R67 ;  /* 0x0000761014437816 */ /* 0x000fe20000000043 */
[----:B------:R-:W-:Y:S01]  /*ade0*/  VIADD R21, R3, 0xffffff80 ;  /* 0xffffff8003157836 */ /* 0x000fe20000000000 */
[----:B------:R-:W-:Y:S01]  /*adf0*/  MOV R3, R5 ;  /* 0x0000000500037202 */ /* 0x000fe20000000f00 */
[----:B------:R-:W-:Y:S01]  /*ae00*/  IMAD.MOV.U32 R20, RZ, RZ, R31 ;  /* 0x000000ffff147224 */ /* 0x000fe200078e001f */
[----:B------:R-:W-:-:S02]  /*ae10*/  PRMT R66, R66, 0x5410, R0 ;  /* 0x0000541042427816 */ /* 0x000fc40000000000 */
[----:B------:R-:W-:Y:S01]  /*ae20*/  PRMT R61, R3, 0x7610, R61 ;  /* 0x00007610033d7816 */ /* 0x000fe2000000003d */
[----:B------:R-:W-:Y:S01]  /*ae30*/  IMAD.U32 R3, RZ, RZ, UR4 ;  /* 0x00000004ff037e24 */ /* 0x000fe2000f8e00ff */
[----:B------:R-:W-:Y:S01]  /*ae40*/  LEA.HI R21, R21, R36, RZ, 0x1 ;  /* 0x0000002415157211 */ /* 0x000fe200078f08ff */
[----:B------:R-:W-:Y:S01]  /*ae50*/  IMAD.MOV.U32 R36, RZ, RZ, R13 ;  /* 0x000000ffff247224 */ /* 0x000fe200078e000d */
[----:B------:R-:W-:Y:S02]  /*ae60*/  MOV R0, R30 ;  /* 0x0000001e00007202 */ /* 0x000fe40000000f00 */
[----:B------:R-:W-:Y:S02]  /*ae70*/  SHF.L.U32 R3, R3, 0x1f, RZ ;  /* 0x0000001f03037819 */ /* 0x000fe400000006ff */
[----:B------:R-:W-:Y:S02]  /*ae80*/  SHF.R.S32.HI R21, RZ, 0x1, R21 ;  /* 0x00000001ff157819 */ /* 0x000fe40000011415 */
[----:B------:R-:W0:Y:S01]  /*ae90*/  SYNCS.PHASECHK.TRANS64.TRYWAIT P0, [R2+URZ+0x2d800], R3 ;  /* 0x02d80003020075a7 */ /* 0x000e22000800017f */
[----:B------:R-:W-:Y:S01]  /*aea0*/  PRMT R48, R48, 0x5410, R0 ;  /* 0x0000541030307816 */ /* 0x000fe20000000000 */
[----:B------:R-:W-:Y:S01]  /*aeb0*/  IMAD.MOV.U32 R0, RZ, RZ, R34 ;  /* 0x000000ffff007224 */ /* 0x000fe200078e0022 */
[----:B------:R-:W-:Y:S01]  /*aec0*/  ISETP.GE.AND P1, PT, R21, R40, PT ;  /* 0x000000281500720c */ /* 0x000fe20003f26270 */
[----:B------:R-:W-:Y:S01]  /*aed0*/  IMAD.MOV.U32 R21, RZ, RZ, R9 ;  /* 0x000000ffff157224 */ /* 0x000fe200078e0009 */
[----:B------:R-:W-:Y:S01]  /*aee0*/  PRMT R49, R20, 0x7610, R49 ;  /* 0x0000761014317816 */ /* 0x000fe20000000031 */
[----:B------:R-:W-:-:S03]  /*aef0*/  IMAD.MOV.U32 R20, RZ, RZ, R35 ;  /* 0x000000ffff147224 */ /* 0x000fc600078e0023 */
[----:B------:R-:W-:Y:S01]  /*af00*/  PRMT R53, R21, 0x7610, R53 ;  /* 0x0000761015357816 */ /* 0x000fe20000000035 */
[----:B------:R-:W-:-:S03]  /*af10*/  IMAD.MOV.U32 R21, RZ, RZ, R12 ;  /* 0x000000ffff157224 */ /* 0x000fc600078e000c */
        /* <DEDUP_REMOVED lines=9> */
[----:B0-----:R-:W-:Y:S06]  /*afb0*/  @!P0 BRA `(.L_x_11514) ;  /* 0x000001c000f88947 */ /* 0x001fec0003800000 */
.L_x_11795:
[----:B------:R-:W-:Y:S05]  /*afc0*/  BSYNC B1 ;  /* 0x0000000000017941 */ /* 0x000fea0003800000 */
.L_x_11513:
[----:B------:R-:W-:Y:S01]  /*afd0*/  PRMT R47, R0, 0x5410, R20 ;  /* 0x00005410002f7816 */ /* 0x000fe20000000014 */
[----:B------:R-:W-:Y:S06]  /*afe0*/  @P1 BRA `(.L_x_11499) ;  /* 0x0000001400201947 */ /* 0x000fec0003800000 */
[----:B------:R1:W5:Y:S01]  /*aff0*/  LDL R70, [R1+0x50] ;  /* 0x0000500001467983 */ /* 0x0003620000100800 */
[----:B0-----:R-:W0:Y:S03]  /*b000*/  LDC R3, c[0x0][0x3f4] ;  /* 0x0000fd00ff037b82 */ /* 0x001e260000000800 */
[----:B------:R1:W5:Y:S04]  /*b010*/  LDL R69, [R1+0x58] ;  /* 0x0000580001457983 */ /* 0x0003680000100800 */
[----:B------:R1:W5:Y:S01]  /*b020*/  LDL R68, [R1+0x54] ;  /* 0x0000540001447983 */ /* 0x0003620000100800 */
[C---:B------:R-:W-:Y:S01]  /*b030*/  VIADD R0, R18.reuse, 0x10 ;  /* 0x0000001012007836 */ /* 0x040fe20000000000 */
[----:B------:R-:W-:Y:S01]  /*b040*/  BSSY B1, `(.L_x_11515) ;  /* 0x0000066000017945 */ /* 0x000fe20003800000 */
[C---:B------:R-:W-:Y:S01]  /*b050*/  VIADD R20, R18.reuse, 0x20 ;  /* 0x0000002012147836 */ /* 0x040fe20000000000 */
[----:B0-----:R-:W-:-:S02]  /*b060*/  ISETP.GE.AND P0, PT, R18, R3, PT ;  /* 0x000000031200720c */ /* 0x001fc40003f06270 */
[-C--:B------:R-:W-:Y:S02]  /*b070*/  ISETP.GE.AND P1, PT, R0, R3.reuse, PT ;  /* 0x000000030000720c */ /* 0x080fe40003f26270 */
[----:B------:R-:W-:-:S09]  /*b080*/  ISETP.GE.AND P2, PT, R20, R3, PT ;  /* 0x000000031400720c */ /* 0x000fd20003f46270 */
[----:B-1----:R-:W-:Y:S05]  /*b090*/  @P0 BRA `(.L_x_11516) ;  /* 0x0000000400800947 */ /* 0x002fea0003800000 */
[----:B------:R-:W2:Y:S04]  /*b0a0*/  LDL R36, [R1+0xb4] ;  /* 0x0000b40001247983 */ /* 0x000ea80000100800 */
[----:B------:R-:W3:Y:S01]  /*b0b0*/  LDL R71, [R1+0xbc] ;  /* 0x0000bc0001477983 */ /* 0x000ee20000100800 */
[--C-:B------:R-:W-:Y:S01]  /*b0c0*/  SHF.R.U64 R4, R4, 0x10, R5.reuse ;  /* 0x0000001004047819 */ /* 0x100fe20000001205 */
[----:B------:R-:W-:Y:S01]  /*b0d0*/  HADD2.F32 R61, -RZ, R61.H0_H0 ;  /* 0x2000003dff3d7230 */ /* 0x000fe20000004100 */
[----:B------:R-:W-:Y:S01]  /*b0e0*/  SHF.R.U32.HI R58, RZ, 0x10, R5 ;  /* 0x00000010ff3a7819 */ /* 0x000fe20000011605 */
[----:B------:R-:W-:Y:S01]  /*b0f0*/  HADD2.F32 R60, -RZ, R60.H0_H0 ;  /* 0x2000003cff3c7230 */ /* 0x000fe20000004100 */
[--C-:B------:R-:W-:Y:S02]  /*b100*/  SHF.R.U64 R5, R26, 0x10, R27.reuse ;  /* 0x000000101a057819 */ /* 0x100fe4000000121b */
[----:B------:R-:W-:Y:S01]  /*b110*/  SHF.R.U32.HI R26, RZ, 0x10, R27 ;  /* 0x00000010ff1a7819 */ /* 0x000fe2000001161b */
[----:B------:R-:W-:Y:S01]  /*b120*/  HADD2.F32 R58, -RZ, R58.H0_H0 ;  /* 0x2000003aff3a7230 */ /* 0x000fe20000004100 */
[----:B------:R-:W-:Y:S01]  /*b130*/  SHF.R.U32.HI R52, RZ, 0x10, R25 ;  /* 0x00000010ff347819 */ /* 0x000fe20000011619 */
[----:B------:R-:W-:Y:S01]  /*b140*/  HADD2.F32 R5, -RZ, R5.H0_H0 ;  /* 0x20000005ff057230 */ /* 0x000fe20000004100 */
[----:B------:R-:W-:-:S02]  /*b150*/  SHF.R.U64 R6, R6, 0x10, R7 ;  /* 0x0000001006067819 */ /* 0x000fc40000001207 */
[----:B------:R-:W-:Y:S01]  /*b160*/  SHF.R.U32.HI R7, RZ, 0x10, R7 ;  /* 0x00000010ff077819 */ /* 0x000fe20000011607 */
[----:B------:R-:W-:Y:S01]  /*b170*/  HADD2.F32 R52, -RZ, R52.H0_H0 ;  /* 0x20000034ff347230 */ /* 0x000fe20000004100 */
[----:B--2---:R-:W-:-:S04]  /*b180*/  LEA.HI R0, R3, R36, RZ, 0x1d ;  /* 0x0000002403007211 */ /* 0x004fc800078fe8ff */
[----:B------:R-:W-:-:S04]  /*b190*/  SHF.R.S32.HI R37, RZ, 0x1f, R0 ;  /* 0x0000001fff257819 */ /* 0x000fc80000011400 */
[----:B------:R-:W-:Y:S01]  /*b1a0*/  LEA.HI R37, R37, R0, RZ, 0x2 ;  /* 0x0000000025257211 */ /* 0x000fe200078f10ff */
[----:B------:R-:W-:-:S03]  /*b1b0*/  IMAD.SHL.U32 R0, R0, 0x8, RZ ;  /* 0x0000000800007824 */ /* 0x000fc600078e00ff */
[----:B------:R-:W-:Y:S02]  /*b1c0*/  SHF.R.S32.HI R37, RZ, 0x2, R37 ;  /* 0x00000002ff257819 */ /* 0x000fe40000011425 */
[----:B-----5:R-:W-:-:S03]  /*b1d0*/  LOP3.LUT R0, R70, 0x18, R0, 0xf8, !PT ;  /* 0x0000001846007812 */ /* 0x020fc600078ef800 */
[----:B------:R-:W-:Y:S01]  /*b1e0*/  IMAD R20, R37, 0x1800, R69 ;  /* 0x0000180025147824 */ /* 0x000fe200078e0245 */
[----:B------:R-:W-:Y:S01]  /*b1f0*/  LOP3.LUT R41, R0, R68, RZ, 0x3c, !PT ;  /* 0x0000004400297212 */ /* 0x000fe200078e3cff */
[----:B---3--:R-:W0:Y:S04]  /*b200*/  LDS.128 R36, [R71] ;  /* 0x0000000047247984 */ /* 0x008e280000000c00 */
[----:B------:R-:W-:Y:S01]  /*b210*/  IMAD.IADD R41, R20, 0x1, R41 ;  /* 0x0000000114297824 */ /* 0x000fe200078e0229 */
[----:B------:R-:W-:-:S03]  /*b220*/  SHF.R.U64 R20, R24, 0x10, R25 ;  /* 0x0000001018147819 */ /* 0x000fc60000001219 */
[----:B------:R-:W-:-:S05]  /*b230*/  IMAD R0, R41, 0x2, R2 ;  /* 0x0000000229007824 */ /* 0x000fca00078e0202 */
[----:B------:R-:W1:Y:S01]  /*b240*/  LDS.128 R40, [R0+0xc400] ;  /* 0x00c4000000287984 */ /* 0x000e620000000c00 */
[--C-:B0-----:R-:W-:Y:S02]  /*b250*/  HADD2.F32 R56, -RZ, R37.reuse.H0_H0 ;  /* 0x20000025ff387230 */ /* 0x101fe40000004100 */
[----:B------:R-:W-:Y:S02]  /*b260*/  HADD2.F32 R54, -RZ, R37.H1_H1 ;  /* 0x30000025ff367230 */ /* 0x000fe40000004100 */
[----:B------:R-:W-:Y:S02]  /*b270*/  HADD2.F32 R37, -RZ, R55.H0_H0 ;  /* 0x20000037ff257230 */ /* 0x000fe40000004100 */
[----:B------:R-:W-:Y:S02]  /*b280*/  HADD2.F32 R51, -RZ, R36.H0_H0 ;  /* 0x20000024ff337230 */ /* 0x000fe40000004100 */
[----:B------:R-:W-:Y:S02]  /*b290*/  HADD2.F32 R25, -RZ, R38.H0_H0 ;  /* 0x20000026ff197230 */ /* 0x000fe40000004100 */
[----:B------:R-:W-:-:S02]  /*b2a0*/  HADD2.F32 R24, -RZ, R39.H0_H0 ;  /* 0x20000027ff187230 */ /* 0x000fc40000004100 */
        /* <DEDUP_REMOVED lines=8> */
[----:B------:R-:W-:Y:S01]  /*b330*/  FFMA.FTZ R37, R56, R61, R65 ;  /* 0x0000003d38257223 */ /* 0x000fe20000010041 */
[--C-:B------:R-:W-:Y:S02]  /*b340*/  HADD2.F32 R56, -RZ, R62.reuse.H1_H1 ;  /* 0x3000003eff387230 */ /* 0x100fe40000004100 */
[C---:B------:R-:W-:Y:S01]  /*b350*/  FMUL.FTZ R63, R59.reuse, R58 ;  /* 0x0000003a3b3f7220 */ /* 0x040fe20000410000 */
[----:B------:R-:W-:Y:S01]  /*b360*/  FMUL.FTZ R59, R59, R52 ;  /* 0x000000343b3b7220 */ /* 0x000fe20000410000 */
[C---:B------:R-:W-:Y:S01]  /*b370*/  FMUL.FTZ R64, R57.reuse, R60 ;  /* 0x0000003c39407220 */ /* 0x040fe20000410000 */
[----:B------:R-:W-:Y:S02]  /*b380*/  HADD2.F32 R62, -RZ, R62.H0_H0 ;  /* 0x2000003eff3e7230 */ /* 0x000fe40000004100 */
[----:B------:R-:W-:Y:S01]  /*b390*/  FMUL.FTZ R57, R57, R56 ;  /* 0x0000003839397220 */ /* 0x000fe20000410000 */
[C---:B------:R-:W-:Y:S01]  /*b3a0*/  FFMA.FTZ R52, R54.reuse, R52, -R63 ;  /* 0x0000003436347223 */ /* 0x040fe2000001083f */
[----:B------:R-:W-:Y:S01]  /*b3b0*/  FFMA.FTZ R54, R54, R58, R59 ;  /* 0x0000003a36367223 */ /* 0x000fe2000001003b */
[----:B------:R-:W-:Y:S01]  /*b3c0*/  FFMA.FTZ R56, R51, R56, -R64 ;  /* 0x0000003833387223 */ /* 0x000fe20000010840 */
[----:B------:R-:W-:-:S02]  /*b3d0*/  HADD2.F32 R58, -RZ, R66.H1_H1 ;  /* 0x30000042ff3a7230 */ /* 0x000fc40000004100 */
[----:B------:R-:W-:Y:S01]  /*b3e0*/  FFMA.FTZ R51, R51, R60, R57 ;  /* 0x0000003c33337223 */ /* 0x000fe20000010039 */
[C---:B------:R-:W-:Y:S01]  /*b3f0*/  FMUL.FTZ R60, R55.reuse, R62 ;  /* 0x0000003e373c7220 */ /* 0x040fe20000410000 */
[----:B------:R-:W-:Y:S02]  /*b400*/  HADD2.F32 R41, -RZ, R43.H0_H0 ;  /* 0x2000002bff297230 */ /* 0x000fe40000004100 */
[----:B------:R-:W-:Y:S02]  /*b410*/  HADD2.F32 R57, -RZ, R67.H0_H0 ;  /* 0x20000043ff397230 */ /* 0x000fe40000004100 */
[-C--:B------:R-:W-:Y:S01]  /*b420*/  FMUL.FTZ R64, R55, R58.reuse ;  /* 0x0000003a37407220 */ /* 0x080fe20000410000 */
[----:B------:R-:W-:Y:S02]  /*b430*/  HADD2.F32 R59, -RZ, R66.H0_H0 ;  /* 0x20000042ff3b7230 */ /* 0x000fe40000004100 */
[----:B------:R-:W-:Y:S01]  /*b440*/  FFMA.FTZ R55, R25, R58, -R60 ;  /* 0x0000003a19377223 */ /* 0x000fe2000001083c */
[----:B------:R-:W-:-:S02]  /*b450*/  HADD2.F32 R60, -RZ, R7.H0_H0 ;  /* 0x20000007ff3c7230 */ /* 0x000fc40000004100 */
[C---:B------:R-:W-:Y:S01]  /*b460*/  FMUL.FTZ R66, R41.reuse, R57 ;  /* 0x0000003929427220 */ /* 0x040fe20000410000 */
[----:B------:R-:W-:Y:S02]  /*b470*/  HADD2.F32 R43, -RZ, R43.H1_H1 ;  /* 0x3000002bff2b7230 */ /* 0x000fe40000004100 */
[-C--:B------:R-:W-:Y:S01]  /*b480*/  FMUL.FTZ R7, R41, R59.reuse ;  /* 0x0000003b29077220 */ /* 0x080fe20000410000 */
[----:B------:R-:W-:Y:S02]  /*b490*/  HADD2.F32 R58, -RZ, R26.H0_H0 ;  /* 0x2000001aff3a7230 */ /* 0x000fe40000004100 */
[----:B------:R-:W-:Y:S01]  /*b4a0*/  FFMA.FTZ R26, R25, R62, R64 ;  /* 0x0000003e191a7223 */ /* 0x000fe20000010040 */
[C---:B------:R-:W-:Y:S01]  /*b4b0*/  FFMA.FTZ R66, R24.reuse, R59, R66 ;  /* 0x0000003b18427223 */ /* 0x040fe20000010042 */
[----:B------:R-:W-:Y:S01]  /*b4c0*/  FFMA.FTZ R57, R24, R57, -R7 ;  /* 0x0000003918397223 */ /* 0x000fe20000010807 */
        /* <DEDUP_REMOVED lines=29> */
.L_x_11516:
[----:B------:R-:W-:Y:S05]  /*b6a0*/  BSYNC B1 ;  /* 0x0000000000017941 */ /* 0x000fea0003800000 */
.L_x_11515:
[----:B------:R-:W-:Y:S04]  /*b6b0*/  BSSY B1, `(.L_x_11517) ;  /* 0x000006d000017945 */ /* 0x000fe80003800000 */
[----:B------:R-:W-:Y:S05]  /*b6c0*/  @P1 BRA `(.L_x_11518) ;  /* 0x0000000400ac1947 */ /* 0x000fea0003800000 */
[----:B0-----:R-:W2:Y:S04]  /*b6d0*/  LDL R6, [R1+0x88] ;  /* 0x0000880001067983 */ /* 0x001ea80000100800 */
[----:B------:R-:W2:Y:S04]  /*b6e0*/  LDL.64 R4, [R1+0x60] ;  /* 0x0000600001047983 */ /* 0x000ea80000100a00 */
[----:B------:R-:W3:Y:S01]  /*b6f0*/  LDL R0, [R1+0x68] ;  /* 0x0000680001007983 */ /* 0x000ee20000100800 */
[--C-:B------:R-:W-:Y:S01]  /*b700*/  HADD2.F32 R51, -RZ, R53.reuse.H1_H1 ;  /* 0x30000035ff337230 */ /* 0x100fe20000004100 */
[----:B------:R-:W-:Y:S01]  /*b710*/  SHF.R.U32.HI R54, RZ, 0x10, R9 ;  /* 0x00000010ff367819 */ /* 0x000fe20000011609 */
[----:B------:R-:W-:Y:S01]  /*b720*/  HADD2.F32 R53, -RZ, R53.H0_H0 ;  /* 0x20000035ff357230 */ /* 0x000fe20000004100 */
[----:B------:R-:W-:-:S02]  /*b730*/  SHF.R.U64 R28, R28, 0x10, R29 ;  /* 0x000000101c1c7819 */ /* 0x000fc4000000121d */
[----:B------:R-:W-:Y:S01]  /*b740*/  SHF.R.U32.HI R52, RZ, 0x10, R29 ;  /* 0x00000010ff347819 */ /* 0x000fe2000001161d */
[----:B------:R-:W-:Y:S01]  /*b750*/  HADD2.F32 R54, -RZ, R54.H0_H0 ;  /* 0x20000036ff367230 */ /* 0x000fe20000004100 */
[----:B------:R-:W-:Y:S02]  /*b760*/  SHF.R.U64 R29, R8, 0x10, R9 ;  /* 0x00000010081d7819 */ /* 0x000fe40000001209 */
[--C-:B------:R-:W-:Y:S02]  /*b770*/  SHF.R.U64 R8, R30, 0x10, R31.reuse ;  /* 0x000000101e087819 */ /* 0x100fe4000000121f */
[----:B------:R-:W-:Y:S01]  /*b780*/  SHF.R.U32.HI R30, RZ, 0x10, R31 ;  /* 0x00000010ff1e7819 */ /* 0x000fe2000001161f */
[----:B------:R-:W-:Y:S01]  /*b790*/  HADD2.F32 R29, -RZ, R29.H0_H0 ;  /* 0x2000001dff1d7230 */ /* 0x000fe20000004100 */
[--C-:B------:R-:W-:Y:S02]  /*b7a0*/  SHF.R.U64 R9, R10, 0x10, R11.reuse ;  /* 0x000000100a097819 */ /* 0x100fe4000000120b */
[----:B------:R-:W-:Y:S01]  /*b7b0*/  SHF.R.U32.HI R10, RZ, 0x10, R11 ;  /* 0x00000010ff0a7819 */ /* 0x000fe2000001160b */
[----:B------:R-:W-:-:S04]  /*b7c0*/  HADD2.F32 R30, -RZ, R30.H0_H0 ;  /* 0x2000001eff1e7230 */ /* 0x000fc80000004100 */
[----:B------:R-:W-:Y:S02]  /*b7d0*/  HADD2.F32 R10, -RZ, R10.H0_H0 ;  /* 0x2000000aff0a7230 */ /* 0x000fe40000004100 */
[----:B--2---:R-:W-:Y:S01]  /*b7e0*/  IMAD.IADD R4, R4, 0x1, R6 ;  /* 0x0000000104047824 */ /* 0x004fe200078e0206 */
[----:B---3--:R-:W-:-:S04]  /*b7f0*/  LEA.HI R0, R3, R0, RZ, 0x1d ;  /* 0x0000000003007211 */ /* 0x008fc800078fe8ff */
[----:B------:R-:W-:-:S04]  /*b800*/  SHF.R.S32.HI R5, RZ, 0x1f, R4 ;  /* 0x0000001fff057819 */ /* 0x000fc80000011404 */
[CC--:B------:R-:W-:Y:S02]  /*b810*/  LEA.HI R6, R5.reuse, R4.reuse, RZ, 0x5 ;  /* 0x0000000405067211 */ /* 0x0c0fe400078f28ff */
[----:B------:R-:W-:Y:S02]  /*b820*/  LEA.HI R4, R5, R4, RZ, 0x3 ;  /* 0x0000000405047211 */ /* 0x000fe400078f18ff */
[----:B------:R-:W-:Y:S02]  /*b830*/  SHF.R.S32.HI R5, RZ, 0x1f, R0 ;  /* 0x0000001fff057819 */ /* 0x000fe40000011400 */
[----:B-----5:R-:W-:Y:S02]  /*b840*/  LOP3.LUT R4, R70, 0x18, R4, 0xf8, !PT ;  /* 0x0000001846047812 */ /* 0x020fe400078ef804 */
[----:B------:R-:W-:Y:S01]  /*b850*/  LEA.HI R5, R5, R0, RZ, 0x2 ;  /* 0x0000000005057211 */ /* 0x000fe200078f10ff */
[----:B------:R-:W-:Y:S01]  /*b860*/  IMAD.SHL.U32 R0, R0, 0x8, RZ ;  /* 0x0000000800007824 */ /* 0x000fe200078e00ff */
[----:B------:R-:W-:-:S02]  /*b870*/  LOP3.LUT R7, R4, R68, RZ, 0x3c, !PT ;  /* 0x0000004404077212 */ /* 0x000fc400078e3cff */
[----:B------:R-:W-:Y:S02]  /*b880*/  SHF.R.S32.HI R5, RZ, 0x2, R5 ;  /* 0x00000002ff057819 */ /* 0x000fe40000011405 */
[----:B------:R-:W-:Y:S02]  /*b890*/  LOP3.LUT R4, R70, 0x18, R0, 0xf8, !PT ;  /* 0x0000001846047812 */ /* 0x000fe400078ef800 */
[----:B------:R-:W-:Y:S01]  /*b8a0*/  SHF.R.S32.HI R6, RZ, 0x5, R6 ;  /* 0x00000005ff067819 */ /* 0x000fe20000011406 */
[----:B------:R-:W-:Y:S01]  /*b8b0*/  IMAD R20, R5, 0x1800, R69 ;  /* 0x0000180005147824 */ /* 0x000fe200078e0245 */
[----:B------:R-:W-:-:S03]  /*b8c0*/  LOP3.LUT R25, R4, R68, RZ, 0x3c, !PT ;  /* 0x0000004404197212 */ /* 0x000fc600078e3cff */
[----:B------:R-:W-:Y:S02]  /*b8d0*/  IMAD R6, R6, 0x1800, R69 ;  /* 0x0000180006067824 */ /* 0x000fe400078e0245 */
[----:B------:R-:W-:Y:S02]  /*b8e0*/  IMAD.IADD R25, R20, 0x1, R25 ;  /* 0x0000000114197824 */ /* 0x000fe400078e0219 */
[----:B------:R-:W-:Y:S02]  /*b8f0*/  IMAD.IADD R6, R6, 0x1, R7 ;  /* 0x0000000106067824 */ /* 0x000fe400078e0207 */
[----:B------:R-:W-:-:S03]  /*b900*/  IMAD R20, R25, 0x2, R2 ;  /* 0x0000000219147824 */ /* 0x000fc600078e0202 */
[----:B------:R-:W-:Y:S02]  /*b910*/  LEA R0, R6, UR40, 0x1 ;  /* 0x0000002806007c11 */ /* 0x000fe4000f8e08ff */
[----:B------:R-:W0:Y:S04]  /*b920*/  LDS.128 R24, [R20+0xc400] ;  /* 0x00c4000014187984 */ /* 0x000e280000000c00 */
[----:B------:R-:W1:Y:S01]  /*b930*/  LDS.128 R4, [R0] ;  /* 0x0000000000047984 */ /* 0x000e620000000c00 */
[--C-:B0-----:R-:W-:Y:S02]  /*b940*/  HADD2.F32 R40, -RZ, R25.reuse.H0_H0 ;  /* 0x20000019ff287230 */ /* 0x101fe40000004100 */
[----:B------:R-:W-:Y:S02]  /*b950*/  HADD2.F32 R41, -RZ, R25.H1_H1 ;  /* 0x30000019ff297230 */ /* 0x000fe40000004100 */
[----:B-1----:R-:W-:-:S02]  /*b960*/  HADD2.F32 R36, -RZ, R5.H0_H0 ;  /* 0x20000005ff247230 */ /* 0x002fc40000004100 */
[C---:B------:R-:W-:Y:S01]  /*b970*/  FMUL.FTZ R25, R40.reuse, R53 ;  /* 0x0000003528197220 */ /* 0x040fe20000410000 */
[--C-:B------:R-:W-:Y:S02]  /*b980*/  HADD2.F32 R43, -RZ, R27.reuse.H0_H0 ;  /* 0x2000001bff2b7230 */ /* 0x100fe40000004100 */
[----:B------:R-:W-:Y:S02]  /*b990*/  HADD2.F32 R31, -RZ, R27.H1_H1 ;  /* 0x3000001bff1f7230 */ /* 0x000fe40000004100 */
[-C--:B------:R-:W-:Y:S01]  /*b9a0*/  FMUL.FTZ R27, R40, R51.reuse ;  /* 0x00000033281b7220 */ /* 0x080fe20000410000 */
[----:B------:R-:W-:Y:S02]  /*b9b0*/  HADD2.F32 R38, -RZ, R5.H1_H1 ;  /* 0x30000005ff267230 */ /* 0x000fe40000004100 */
[----:B------:R-:W-:Y:S01]  /*b9c0*/  FFMA.FTZ R25, R36, R51, -R25 ;  /* 0x0000003324197223 */ /* 0x000fe20000010819 */
[----:B------:R-:W-:Y:S02]  /*b9d0*/  HADD2.F32 R40, -RZ, R52.H0_H0 ;  /* 0x20000034ff287230 */ /* 0x000fe40000004100 */
[----:B------:R-:W-:Y:S01]  /*b9e0*/  FMUL.FTZ R51, R41, R54 ;  /* 0x0000003629337220 */ /* 0x000fe20000410000 */
[----:B------:R-:W-:-:S02]  /*b9f0*/  HADD2.F32 R37, -RZ, R24.H0_H0 ;  /* 0x20000018ff257230 */ /* 0x000fc40000004100 */
[----:B------:R-:W-:Y:S01]  /*ba00*/  FFMA.FTZ R27, R36, R53, R27 ;  /* 0x00000035241b7223 */ /* 0x000fe2000001001b */
[--C-:B------:R-:W-:Y:S02]  /*ba10*/  HADD2.F32 R52, -RZ, R50.reuse.H1_H1 ;  /* 0x30000032ff347230 */ /* 0x100fe40000004100 */
[-C--:B------:R-:W-:Y:S01]  /*ba20*/  FMUL.FTZ R53, R41, R40.reuse ;  /* 0x0000002829357220 */ /* 0x080fe20000410000 */
[----:B------:R-:W-:Y:S02]  /*ba30*/  HADD2.F32 R50, -RZ, R50.H0_H0 ;  /* 0x20000032ff327230 */ /* 0x000fe40000004100 */
[----:B------:R-:W-:Y:S01]  /*ba40*/  FFMA.FTZ R36, R38, R40, -R51 ;  /* 0x0000002826247223 */ /* 0x000fe20000010833 */
[----:B------:R-:W-:Y:S02]  /*ba50*/  HADD2.F32 R39, -RZ, R4.H0_H0 ;  /* 0x20000004ff277230 */ /* 0x000fe40000004100 */
[----:B------:R-:W-:Y:S01]  /*ba60*/  FMUL.FTZ R40, R37, R52 ;  /* 0x0000003425287220 */ /* 0x000fe20000410000 */
[----:B------:R-:W-:-:S02]  /*ba70*/  HADD2.F32 R42, -RZ, R26.H0_H0 ;  /* 0x2000001aff2a7230 */ /* 0x000fc40000004100 */
[-C--:B------:R-:W-:Y:S01]  /*ba80*/  FMUL.FTZ R51, R37, R50.reuse ;  /* 0x0000003225337220 */ /* 0x080fe20000410000 */
[----:B------:R-:W-:Y:S02]  /*ba90*/  HADD2.F32 R41, -RZ, R49.H1_H1 ;  /* 0x30000031ff297230 */ /* 0x000fe40000004100 */
[C---:B------:R-:W-:Y:S01]  /*baa0*/  FFMA.FTZ R37, R39.reuse, R50, -R40 ;  /* 0x0000003227257223 */ /* 0x040fe20000010828 */
[----:B------:R-:W-:Y:S02]  /*bab0*/  HADD2.F32 R5, -RZ, R6.H0_H0 ;  /* 0x20000006ff057230 */ /* 0x000fe40000004100 */
[----:B------:R-:W-:Y:S01]  /*bac0*/  FFMA.FTZ R51, R39, R52, R51 ;  /* 0x0000003427337223 */ /* 0x000fe20000010033 */
[--C-:B------:R-:W-:Y:S02]  /*bad0*/  HADD2.F32 R40, -RZ, R48.reuse.H1_H1 ;  /* 0x30000030ff287230 */ /* 0x100fe40000004100 */
[----:B------:R-:W-:Y:S01]  /*bae0*/  FMUL.FTZ R52, R42, R41 ;  /* 0x000000292a347220 */ /* 0x000fe20000410000 */
[----:B------:R-:W-:-:S02]  /*baf0*/  HADD2.F32 R48, -RZ, R48.H0_H0 ;  /* 0x20000030ff307230 */ /* 0x000fc40000004100 */
[----:B------:R-:W-:Y:S01]  /*bb00*/  FFMA.FTZ R38, R38, R54, R53 ;  /* 0x0000003626267223 */ /* 0x000fe20000010035 */
[----:B------:R-:W-:Y:S02]  /*bb10*/  HADD2.F32 R50, -RZ, R49.H0_H0 ;  /* 0x20000031ff327230 */ /* 0x000fe40000004100 */
[-C--:B------:R-:W-:Y:S01]  /*bb20*/  FMUL.FTZ R42, R42, R40.reuse ;  /* 0x000000282a2a7220 */ /* 0x080fe20000410000 */
[----:B------:R-:W-:Y:S01]  /*bb30*/  FFMA.FTZ R52, R5, R40, -R52 ;  /* 0x0000002805347223 */ /* 0x000fe20000010834 */
[--C-:B------:R-:W-:Y:S02]  /*bb40*/  HADD2.F32 R11, -RZ, R7.reuse.H0_H0 ;  /* 0x20000007ff0b7230 */ /* 0x100fe40000004100 */
[C---:B------:R-:W-:Y:S01]  /*bb50*/  FMUL.FTZ R40, R43.reuse, R48 ;  /* 0x000000302b287220 */ /* 0x040fe20000410000 */
[----:B------:R-:W-:Y:S01]  /*bb60*/  FMUL.FTZ R43, R43, R50 ;  /* 0x000000322b2b7220 */ /* 0x000fe20000410000 */
[----:B------:R-:W-:Y:S02]  /*bb70*/  HADD2.F32 R7, -RZ, R7.H1_H1 ;  /* 0x30000007ff077230 */ /* 0x000fe40000004100 */
[----:B------:R-:W-:Y:S01]  /*bb80*/  FFMA.FTZ R42, R5, R41, R42 ;  /* 0x00000029052a7223 */ /* 0x000fe2000001002a */
[----:B------:R-:W-:-:S02]  /*bb90*/  HADD2.F32 R24, -RZ, R24.H1_H1 ;  /* 0x30000018ff187230 */ /* 0x000fc40000004100 */
[----:B------:R-:W-:Y:S01]  /*bba0*/  FFMA.FTZ R43, R11, R48, R43 ;  /* 0x000000300b2b7223 */ /* 0x000fe2000001002b */
[----:B------:R-:W-:Y:S01]  /*bbb0*/  FMUL.FTZ R54, R31, R10 ;  /* 0x0000000a1f367220 */ /* 0x000fe20000410000 */
[----:B------:R-:W-:Y:S01]  /*bbc0*/  FFMA.FTZ R40, R11, R50, -R40 ;  /* 0x000000320b287223 */ /* 0x000fe20000010828 */
        /* <DEDUP_REMOVED lines=8> */
[----:B------:R-:W-:Y:S01]  /*bc50*/  FMUL.FTZ R24, R24, R5 ;  /* 0x0000000518187220 */ /* 0x000fe20000410000 */
[----:B------:R-:W-:Y:S02]  /*bc60*/  HADD2.F32 R4, -RZ, R4.H1_H1 ;  /* 0x30000004ff047230 */ /* 0x000fe40000004100 */
[C---:B------:R-:W-:Y:S01]  /*bc70*/  FMUL.FTZ R31, R26.reuse, R11 ;  /* 0x0000000b1a1f7220 */ /* 0x040fe20000410000 */
        /* <DEDUP_REMOVED lines=16> */
.L_x_11518:
[----:B------:R-:W-:Y:S05]  /*bd80*/  BSYNC B1 ;  /* 0x0000000000017941 */ /* 0x000fea0003800000 */
.L_x_11517:
[----:B------:R-:W-:Y:S05]  /*bd90*/  @P2 BRA `(.L_x_11499) ;  /* 0x0000000400b42947 */ /* 0x000fea0003800000 */
[----:B01----:R-:W2:Y:S04]  /*bda0*/  LDL.64 R4, [R1+0x60] ;  /* 0x0000600001047983 */ /* 0x003ea80000100a00 */
[----:B------:R-:W3:Y:S01]  /*bdb0*/  LDL R0, [R1+0x84] ;  /* 0x0000840001007983 */ /* 0x000ee20000100800 */
[----:B--2---:R-:W-:-:S03]  /*bdc0*/  IMAD.MOV.U32 R6, RZ, RZ, R4 ;  /* 0x000000ffff067224 */ /* 0x004fc600078e0004 */
[----:B------:R-:W2:Y:S01]  /*bdd0*/  LDL R4, [R1+0x6c] ;  /* 0x00006c0001047983 */ /* 0x000ea20000100800 */
[----:B------:R-:W-:Y:S01]  /*bde0*/  IMAD.MOV.U32 R7, RZ, RZ, R5 ;  /* 0x000000ffff077224 */ /* 0x000fe200078e0005 */
[----:B---3--:R-:W-:-:S04]  /*bdf0*/  IADD3 R0, R6, R0, RZ ;  /* 0x0000000006007210 */ /* 0x008fc80007ffe0ff */
[----:B------:R-:W-:Y:S01]  /*be00*/  SHF.R.S32.HI R5, RZ, 0x1f, R0 ;  /* 0x0000001fff057819 */ /* 0x000fe20000011400 */
[----:B------:R-:W-:Y:S01]  /*be10*/  HADD2.F32 R31, -RZ, R46.H1_H1 ;  /* 0x3000002eff1f7230 */ /* 0x000fe20000004100 */
[--C-:B------:R-:W-:Y:S02]  /*be20*/  SHF.R.U64 R20, R32, 0x10, R33.reuse ;  /* 0x0000001020147819 */ /* 0x100fe40000001221 */
[----:B------:R-:W-:Y:S01]  /*be30*/  SHF.R.U32.HI R36, RZ, 0x10, R33 ;  /* 0x00000010ff247819 */ /* 0x000fe20000011621 */
[----:B------:R-:W-:Y:S01]  /*be40*/  HADD2.F32 R33, -RZ, R21.H1_H1 ;  /* 0x30000015ff217230 */ /* 0x000fe20000004100 */
[--C-:B------:R-:W-:Y:S02]  /*be50*/  SHF.R.U32.HI R32, RZ, 0x10, R13.reuse ;  /* 0x00000010ff207819 */ /* 0x100fe4000001160d */
[----:B------:R-:W-:Y:S02]  /*be60*/  SHF.R.U64 R24, R12, 0x10, R13 ;  /* 0x000000100c187819 */ /* 0x000fe4000000120d */
[--C-:B------:R-:W-:Y:S01]  /*be70*/  SHF.R.U64 R12, R34, 0x10, R35.reuse ;  /* 0x00000010220c7819 */ /* 0x100fe20000001223 */
[----:B------:R-:W-:Y:S01]  /*be80*/  HADD2.F32 R34, -RZ, R32.H0_H0 ;  /* 0x20000020ff227230 */ /* 0x000fe20000004100 */
[----:B------:R-:W-:-:S02]  /*be90*/  SHF.R.U32.HI R40, RZ, 0x10, R35 ;  /* 0x00000010ff287819 */ /* 0x000fc40000011623 */
[--C-:B------:R-:W-:Y:S01]  /*bea0*/  SHF.R.U64 R13, R14, 0x10, R15.reuse ;  /* 0x000000100e0d7819 */ /* 0x100fe2000000120f */
[----:B------:R-:W-:Y:S01]  /*beb0*/  HADD2.F32 R32, -RZ, R21.H0_H0 ;  /* 0x20000015ff207230 */ /* 0x000fe20000004100 */
[----:B------:R-:W-:Y:S01]  /*bec0*/  SHF.R.U32.HI R39, RZ, 0x10, R15 ;  /* 0x00000010ff277819 */ /* 0x000fe2000001160f */
[----:B------:R-:W-:Y:S02]  /*bed0*/  HADD2.F32 R46, -RZ, R46.H0_H0 ;  /* 0x2000002eff2e7230 */ /* 0x000fe40000004100 */
[----:B------:R-:W-:Y:S01]  /*bee0*/  HADD2.F32 R13, -RZ, R13.H0_H0 ;  /* 0x2000000dff0d7230 */ /* 0x000fe20000004100 */
[----:B--2---:R-:W-:Y:S02]  /*bef0*/  LEA.HI R3, R3, R4, RZ, 0x1d ;  /* 0x0000000403037211 */ /* 0x004fe400078fe8ff */
[CC--:B------:R-:W-:Y:S02]  /*bf00*/  LEA.HI R4, R5.reuse, R0.reuse, RZ, 0x5 ;  /* 0x0000000005047211 */ /* 0x0c0fe400078f28ff */
[----:B------:R-:W-:-:S02]  /*bf10*/  LEA.HI R5, R5, R0, RZ, 0x3 ;  /* 0x0000000005057211 */ /* 0x000fc400078f18ff */
[----:B------:R-:W-:Y:S02]  /*bf20*/  SHF.R.S32.HI R0, RZ, 0x1f, R3 ;  /* 0x0000001fff007819 */ /* 0x000fe40000011403 */
[----:B------:R-:W-:Y:S02]  /*bf30*/  SHF.R.S32.HI R4, RZ, 0x5, R4 ;  /* 0x00000005ff047819 */ /* 0x000fe40000011404 */
[----:B------:R-:W-:Y:S01]  /*bf40*/  LEA.HI R0, R0, R3, RZ, 0x2 ;  /* 0x0000000300007211 */ /* 0x000fe200078f10ff */
[----:B------:R-:W-:Y:S02]  /*bf50*/  IMAD.SHL.U32 R3, R3, 0x8, RZ ;  /* 0x0000000803037824 */ /* 0x000fe400078e00ff */
[----:B-----5:R-:W-:Y:S01]  /*bf60*/  IMAD R6, R4, 0x1800, R69 ;  /* 0x0000180004067824 */ /* 0x020fe200078e0245 */
[----:B------:R-:W-:Y:S02]  /*bf70*/  SHF.R.S32.HI R4, RZ, 0x2, R0 ;  /* 0x00000002ff047819 */ /* 0x000fe40000011400 */
[----:B------:R-:W-:-:S02]  /*bf80*/  LOP3.LUT R3, R70, 0x18, R3, 0xf8, !PT ;  /* 0x0000001846037812 */ /* 0x000fc400078ef803 */
[----:B------:R-:W-:Y:S01]  /*bf90*/  LOP3.LUT R5, R70, 0x18, R5, 0xf8, !PT ;  /* 0x0000001846057812 */ /* 0x000fe200078ef805 */
[----:B------:R-:W-:Y:S01]  /*bfa0*/  IMAD R8, R4, 0x1800, R69 ;  /* 0x0000180004087824 */ /* 0x000fe200078e0245 */
[-C--:B------:R-:W-:Y:S02]  /*bfb0*/  LOP3.LUT R3, R3, R68.reuse, RZ, 0x3c, !PT ;  /* 0x0000004403037212 */ /* 0x080fe400078e3cff */
[----:B------:R-:W-:-:S03]  /*bfc0*/  LOP3.LUT R5, R5, R68, RZ, 0x3c, !PT ;  /* 0x0000004405057212 */ /* 0x000fc600078e3cff */
        /* <DEDUP_REMOVED lines=10> */
[-C--:B------:R-:W-:Y:S01]  /*c070*/  FMUL.FTZ R37, R27, R31.reuse ;  /* 0x0000001f1b257220 */ /* 0x080fe20000410000 */
[----:B------:R-:W-:Y:S02]  /*c080*/  HADD2.F32 R9, -RZ, R8.H0_H0 ;  /* 0x20000008ff097230 */ /* 0x000fe40000004100 */
[----:B------:R-:W-:Y:S02]  /*c090*/  HADD2.F32 R27, -RZ, R36.H0_H0 ;  /* 0x20000024ff1b7230 */ /* 0x000fe40000004100 */
[C---:B------:R-:W-:Y:S01]  /*c0a0*/  FFMA.FTZ R35, R14.reuse, R31, -R35 ;  /* 0x0000001f0e237223 */ /* 0x040fe20000010823 */
[----:B------:R-:W-:Y:S02]  /*c0b0*/  HADD2.F32 R15, -RZ, R5.H1_H1 ;  /* 0x30000005ff0f7230 */ /* 0x000fe40000004100 */
[----:B------:R-:W-:Y:S01]  /*c0c0*/  FFMA.FTZ R37, R14, R33, R37 ;  /* 0x000000210e257223 */ /* 0x000fe20000010025 */
[----:B------:R-:W-:-:S02]  /*c0d0*/  HADD2.F32 R5, -RZ, R4.H0_H0 ;  /* 0x20000004ff057230 */ /* 0x000fc40000004100 */
[C---:B------:R-:W-:Y:S01]  /*c0e0*/  FMUL.FTZ R36, R28.reuse, R34 ;  /* 0x000000221c247220 */ /* 0x040fe20000410000 */
[-C--:B------:R-:W-:Y:S01]  /*c0f0*/  FMUL.FTZ R38, R28, R27.reuse ;  /* 0x0000001b1c267220 */ /* 0x080fe20000410000 */
[C---:B------:R-:W-:Y:S01]  /*c100*/  FMUL.FTZ R14, R9.reuse, R32 ;  /* 0x00000020090e7220 */ /* 0x040fe20000410000 */
[----:B------:R-:W-:Y:S02]  /*c110*/  HADD2.F32 R29, -RZ, R10.H0_H0 ;  /* 0x2000000aff1d7230 */ /* 0x000fe40000004100 */
[----:B------:R-:W-:Y:S01]  /*c120*/  FMUL.FTZ R9, R9, R46 ;  /* 0x0000002e09097220 */ /* 0x000fe20000410000 */
[----:B------:R-:W-:Y:S02]  /*c130*/  HADD2.F32 R28, -RZ, R45.H0_H0 ;  /* 0x2000002dff1c7230 */ /* 0x000fe40000004100 */
[C---:B------:R-:W-:Y:S01]  /*c140*/  FFMA.FTZ R36, R15.reuse, R27, -R36 ;  /* 0x0000001b0f247223 */ /* 0x040fe20000010824 */
[----:B------:R-:W-:Y:S01]  /*c150*/  FFMA.FTZ R38, R15, R34, R38 ;  /* 0x000000220f267223 */ /* 0x000fe20000010026 */
[----:B------:R-:W-:Y:S01]  /*c160*/  FFMA.FTZ R46, R5, R46, -R14 ;  /* 0x0000002e052e7223 */ /* 0x000fe2000001080e */
[----:B------:R-:W-:-:S02]  /*c170*/  HADD2.F32 R25, -RZ, R6.H0_H0 ;  /* 0x20000006ff197230 */ /* 0x000fc40000004100 */
[----:B------:R-:W-:Y:S01]  /*c180*/  FFMA.FTZ R15, R5, R32, R9 ;  /* 0x00000020050f7223 */ /* 0x000fe20000010009 */
[----:B------:R-:W-:Y:S02]  /*c190*/  HADD2.F32 R30, -RZ, R11.H0_H0 ;  /* 0x2000000bff1e7230 */ /* 0x000fe40000004100 */
[C---:B------:R-:W-:Y:S01]  /*c1a0*/  FMUL.FTZ R32, R29.reuse, R28 ;  /* 0x0000001c1d207220 */ /* 0x040fe20000410000 */
[----:B------:R-:W-:Y:S02]  /*c1b0*/  HADD2.F32 R14, -RZ, R47.H0_H0 ;  /* 0x2000002fff0e7230 */ /* 0x000fe40000004100 */
        /* <DEDUP_REMOVED lines=9> */
[----:B------:R-:W-:Y:S02]  /*c250*/  HADD2.F32 R14, -RZ, R40.H0_H0 ;  /* 0x20000028ff0e7230 */ /* 0x000fe40000004100 */
[----:B------:R-:W-:Y:S01]  /*c260*/  FFMA.FTZ R34, R25, R28, R34 ;  /* 0x0000001c19227223 */ /* 0x000fe20000010022 */
[C---:B------:R-:W-:Y:S01]  /*c270*/  FFMA.FTZ R47, R26.reuse, R47, -R5 ;  /* 0x0000002f1a2f7223 */ /* 0x040fe20000010805 */
[----:B------:R-:W-:Y:S01]  /*c280*/  FFMA.FTZ R30, R26, R45, R30 ;  /* 0x0000002d1a1e7223 */ /* 0x000fe2000001001e */
[----:B------:R-:W-:-:S02]  /*c290*/  HADD2.F32 R7, -RZ, R7.H1_H1 ;  /* 0x30000007ff077230 */ /* 0x000fc40000004100 */
[C---:B------:R-:W-:Y:S01]  /*c2a0*/  FMUL.FTZ R28, R11.reuse, R32 ;  /* 0x000000200b1c7220 */ /* 0x040fe20000410000 */
[----:B------:R-:W-:Y:S01]  /*c2b0*/  FMUL.FTZ R26, R11, R14 ;  /* 0x0000000e0b1a7220 */ /* 0x000fe20000410000 */
[----:B------:R-:W-:Y:S02]  /*c2c0*/  HADD2.F32 R8, -RZ, R8.H1_H1 ;  /* 0x30000008ff087230 */ /* 0x000fe40000004100 */
[----:B------:R-:W-:Y:S02]  /*c2d0*/  HADD2.F32 R10, -RZ, R10.H1_H1 ;  /* 0x3000000aff0a7230 */ /* 0x000fe40000004100 */
[----:B------:R-:W-:Y:S02]  /*c2e0*/  HADD2.F32 R11, -RZ, R24.H0_H0 ;  /* 0x20000018ff0b7230 */ /* 0x000fe40000004100 */
[----:B------:R-:W-:Y:S02]  /*c2f0*/  HADD2.F32 R5, -RZ, R20.H0_H0 ;  /* 0x20000014ff057230 */ /* 0x000fe40000004100 */
[----:B------:R-:W-:-:S02]  /*c300*/  HADD2.F32 R9, -RZ, R12.H0_H0 ;  /* 0x2000000cff097230 */ /* 0x000fc40000004100 */
[C---:B------:R-:W-:Y:S01]  /*c310*/  FFMA.FTZ R28, R7.reuse, R14, -R28 ;  /* 0x0000000e071c7223 */ /* 0x040fe2000001081c */
[----:B------:R-:W-:Y:S02]  /*c320*/  HADD2.F32 R4, -RZ, R4.H1_H1 ;  /* 0x30000004ff047230 */ /* 0x000fe40000004100 */
        /* <DEDUP_REMOVED lines=20> */
.L_x_11499:
[----:B------:R-:W-:Y:S05]  /*c470*/  BSYNC B0 ;  /* 0x0000000000007941 */ /* 0x000fea0003800000 */
.L_x_11492:
        /* <DEDUP_REMOVED lines=8> */
.L_x_11490:
[----:B0--3--:R-:W-:-:S05]  /*c500*/  IMAD.U32 R0, RZ, RZ, UR39 ;  /* 0x00000027ff007e24 */ /* 0x009fca000f8e00ff */
[----:B------:R-:W-:-:S13]  /*c510*/  ISETP.NE.AND P0, PT, R0, 0x3, PT ;  /* 0x000000030000780c */ /* 0x000fda0003f05270 */
[----:B------:R-:W-:Y:S05]  /*c520*/  @!P0 BRA `(.L_x_11519) ;  /* 0x0000000000048947 */ /* 0x000fea0003800000 */
[----:B------:R-:W-:Y:S01]  /*c530*/  BPT.TRAP 0x1 ;  /* 0x000000040000795c */ /* 0x000fe20000300000 */
.L_x_11519:
[----:B------:R-:W-:Y:S01]  /*c540*/  IMAD R0, R17, 0x8, R2 ;  /* 0x0000000811007824 */ /* 0x000fe200078e0202 */
[----:B--2-4-:R-:W-:-:S04]  /*c550*/  SHF.L.U32 R5, R23, 0x1f, RZ ;  /* 0x0000001f17057819 */ /* 0x014fc800000006ff */
[----:B------:R0:W2:Y:S01]  /*c560*/  SYNCS.PHASECHK.TRANS64.TRYWAIT P1, [R0+URZ+0x2d830], R5 ;  /* 0x02d83005000075a7 */ /* 0x0000a2000802017f */
[----:B------:R-:W-:Y:S05]  /*c570*/  @!P0 BRA `(.L_x_11520) ;  /* 0x0000000000048947 */ /* 0x000fea0003800000 */
[----:B------:R-:W-:Y:S01]  /*c580*/  BPT.TRAP 0x1 ;  /* 0x000000040000795c */ /* 0x000fe20000300000 */
.L_x_11520:
[----:B-1----:R-:W-:Y:S01]  /*c590*/  VIADD R3, R2, 0x15400 ;  /* 0x0001540002037836 */ /* 0x002fe20000000000 */
[----:B------:R-:W-:Y:S01]  /*c5a0*/  LOP3.LUT R6, R44, 0x10000, RZ, 0xfc, !PT ;  /* 0x000100002c067812 */ /* 0x000fe200078efcff */
[----:B------:R-:W-:-:S03]  /*c5b0*/  IMAD.MOV.U32 R7, RZ, RZ, -0x7fffffe0 ;  /* 0x80000020ff077424 */ /* 0x000fc600078e00ff */
[----:B------:R-:W-:Y:S02]  /*c5c0*/  SHF.R.U32.HI R3, RZ, 0x4, R3 ;  /* 0x00000004ff037819 */ /* 0x000fe40000011603 */
[----:B------:R1:W-:Y:S02]  /*c5d0*/  STL.64 [R1+0x10], R6 ;  /* 0x0000100601007387 */ /* 0x0003e40000100a00 */
[----:B------:R-:W-:-:S04]  /*c5e0*/  LOP3.LUT R3, R3, 0x3fff, RZ, 0xc0, !PT ;  /* 0x00003fff03037812 */ /* 0x000fc800078ec0ff */
[----:B------:R-:W-:-:S05]  /*c5f0*/  LOP3.LUT R3, R3, 0x10000, RZ, 0xfc, !PT ;  /* 0x0001000003037812 */ /* 0x000fca00078efcff */
[----:B------:R1:W-:Y:S01]  /*c600*/  STL [R1+0x4c], R3 ;  /* 0x00004c0301007387 */ /* 0x0003e20000100800 */
[----:B--2---:R-:W-:Y:S05]  /*c610*/  @P1 BRA `(.L_x_11521) ;  /* 0x0000000000081947 */ /* 0x004fea0003800000 */
[----:B------:R-:W2:Y:S02]  /*c620*/  SYNCS.PHASECHK.TRANS64.TRYWAIT P1, [R0+URZ+0x2d830], R5 ;  /* 0x02d83005000075a7 */ /* 0x000ea4000802017f */
[----:B--2---:R-:W-:Y:S05]  /*c630*/  @!P1 BRA `(.L_x_11522) ;  /* 0x000001ac006c9947 */ /* 0x004fea0003800000 */
.L_x_11521:
[----:B-1----:R-:W3:Y:S04]  /*c640*/  LDL R3, [R1+0x4c] ;  /* 0x00004c0001037983 */ /* 0x002ee80000100800 */
[----:B------:R-:W4:Y:S01]  /*c650*/  LDL.64 R8, [R1+0x10] ;  /* 0x0000100001087983 */ /* 0x000f220000100a00 */
[----:B0-2---:R-:W-:Y:S01]  /*c660*/  IMAD.MOV.U32 R5, RZ, RZ, -0x7fffffe0 ;  /* 0x80000020ff057424 */ /* 0x005fe200078e00ff */
[----:B------:R-:W-:Y:S05]  /*c670*/  WARPSYNC.ALL ;  /* 0x0000000000007948 */ /* 0x000fea0003800000 */
[----:B------:R-:W-:Y:S01]  /*c680*/  R2UR UR7, R5 ;  /* 0x00000000050772ca */ /* 0x000fe200000e0000 */
[----:B-----5:R-:W-:Y:S01]  /*c690*/  WARPGROUP.ARRIVE ;  /* 0x00000000000079c5 */ /* 0x020fe20000000000 */
[----:B------:R-:W-:-:S02]  /*c6a0*/  IMAD.MOV.U32 R7, RZ, RZ, -0x7fffffe0 ;  /* 0x80000020ff077424 */ /* 0x000fc400078e00ff */
[----:B------:R-:W-:Y:S02]  /*c6b0*/  IMAD.MOV.U32 R21, RZ, RZ, -0x7fffffe0 ;  /* 0x80000020ff157424 */ /* 0x000fe400078e00ff */
[----:B------:R-:W-:Y:S02]  /*c6c0*/  IMAD.MOV.U32 R15, RZ, RZ, -0x7fffffe0 ;  /* 0x80000020ff0f7424 */ /* 0x000fe400078e00ff */
[----:B------:R-:W-:Y:S02]  /*c6d0*/  IMAD.MOV.U32 R13, RZ, RZ, -0x7fffffe0 ;  /* 0x80000020ff0d7424 */ /* 0x000fe400078e00ff */
[----:B------:R-:W-:Y:S02]  /*c6e0*/  IMAD.MOV.U32 R11, RZ, RZ, -0x7fffffe0 ;  /* 0x80000020ff0b7424 */ /* 0x000fe400078e00ff */
[----:B------:R-:W-:Y:S02]  /*c6f0*/  IMAD.MOV.U32 R5, RZ, RZ, -0x7fffffe0 ;  /* 0x80000020ff057424 */ /* 0x000fe400078e00ff */
[----:B---3--:R-:W-:Y:S01]  /*c700*/  IMAD R4, R17, 0x600, R3 ;  /* 0x0000060011047824 */ /* 0x008fe200078e0203 */
[----:B----4-:R-:W-:-:S03]  /*c710*/  R2UR UR4, R8 ;  /* 0x00000000080472ca */ /* 0x010fc600000e0000 */
[----:B------:R-:W-:Y:S01]  /*c720*/  VIADD R6, R4, 0x2 ;  /* 0x0000000204067836 */ /* 0x000fe20000000000 */
[----:B------:R-:W-:Y:S01]  /*c730*/  R2UR UR5, R9 ;  /* 0x00000000090572ca */ /* 0x000fe200000e0000 */
[----:B------:R-:W-:Y:S01]  /*c740*/  VIADD R20, R8, 0x2 ;  /* 0x0000000208147836 */ /* 0x000fe20000000000 */
[----:B------:R-:W-:Y:S01]  /*c750*/  R2UR UR6, R4 ;  /* 0x00000000040672ca */ /* 0x000fe200000e0000 */
[C---:B------:R-:W-:Y:S02]  /*c760*/  VIADD R14, R8.reuse, 0x300 ;  /* 0x00000300080e7836 */ /* 0x040fe40000000000 */
[C---:B------:R-:W-:Y:S01]  /*c770*/  VIADD R12, R8.reuse, 0x302 ;  /* 0x00000302080c7836 */ /* 0x040fe20000000000 */
[----:B------:R0:W-:Y:S01]  /*c780*/  STL.64 [R1+0x38], R20 ;  /* 0x0000381401007387 */ /* 0x0001e20000100a00 */
[----:B------:R-:W-:-:S03]  /*c790*/  VIADD R10, R8, 0x600 ;  /* 0x00000600080a7836 */ /* 0x000fc60000000000 */
[----:B------:R0:W-:Y:S04]  /*c7a0*/  STL.64 [R1+0x30], R14 ;  /* 0x0000300e01007387 */ /* 0x0001e80000100a00 */
[----:B------:R0:W-:Y:S01]  /*c7b0*/  STL.64 [R1+0x28], R12 ;  /* 0x0000280c01007387 */ /* 0x0001e20000100a00 */
[----:B------:R-:W-:Y:S01]  /*c7c0*/  HGMMA.64x128x16.F32 R24, gdesc[UR4], RZ, !UPT, gsb0 ;  /* 0x01e00000041879f0 */ /* 0x000fe2000c0008ff */
[----:B------:R-:W-:Y:S01]  /*c7d0*/  R2UR UR6, R6 ;  /* 0x00000000060672ca */ /* 0x000fe200000e0000 */
[----:B------:R-:W-:Y:S01]  /*c7e0*/  VIADD R6, R4, 0x200 ;  /* 0x0000020004067836 */ /* 0x000fe20000000000 */
[----:B------:R-:W-:Y:S01]  /*c7f0*/  R2UR UR7, R7 ;  /* 0x00000000070772ca */ /* 0x000fe200000e0000 */
[----:B------:R-:W-:Y:S01]  /*c800*/  IMAD.MOV.U32 R7, RZ, RZ, -0x7fffffe0 ;  /* 0x80000020ff077424 */ /* 0x000fe200078e00ff */
[----:B------:R-:W-:Y:S01]  /*c810*/  R2UR UR4, R20 ;  /* 0x00000000140472ca */ /* 0x000fe200000e0000 */
[----:B------:R0:W-:Y:S01]  /*c820*/  STL.64 [R1+0x20], R10 ;  /* 0x0000200a01007387 */ /* 0x0001e20000100a00 */
[----:B------:R-:W-:Y:S01]  /*c830*/  R2UR UR5, R21 ;  /* 0x00000000150572ca */ /* 0x000fe200000e0000 */
[----:B------:R-:W-:-:S02]  /*c840*/  WARPGROUP.DEPBAR.LE gsb0, 0x0 ;  /* 0x00008000000079c5 */ /* 0x000fc40000010000 */
[----:B------:R-:W-:-:S10]  /*c850*/  WARPGROUP.ARRIVE ;  /* 0x00000000000079c5 */ /* 0x000fd40000000000 */
[----:B------:R-:W-:Y:S01]  /*c860*/  HGMMA.64x128x16.F32 R24, gdesc[UR4], R24, gsb0 ;  /* 0x01e00000041879f0 */ /* 0x000fe20008000818 */
[----:B------:R-:W-:Y:S02]  /*c870*/  R2UR UR6, R6 ;  /* 0x00000000060672ca */ /* 0x000fe400000e0000 */
        /* <DEDUP_REMOVED lines=12> */
[----:B------:R-:W-:Y:S01]  /*c940*/  R2UR UR4, R12 ;  /* 0x000000000c0472ca */ /* 0x000fe200000e0000 */
[----:B------:R-:W-:Y:S01]  /*c950*/  VIADD R4, R4, 0x402 ;  /* 0x0000040204047836 */ /* 0x000fe20000000000 */
        /* <DEDUP_REMOVED lines=24> */
.L_x_11523:
[----:B------:R-:W2:Y:S01]  /*cae0*/  LDL R3, [R1+0x9c] ;  /* 0x00009c0001037983 */ /* 0x000ea20000100800 */
[----:B------:R-:W0:Y:S01]  /*caf0*/  LDC R142, c[0x0][0x448] ;  /* 0x00011200ff8e7b82 */ /* 0x000e220000000800 */
[----:B------:R-:W-:Y:S02]  /*cb00*/  ULDC UR4, c[0x0][0x9d8] ;  /* 0x0002760000047ab9 */ /* 0x000fe40000000800 */
[----:B------:R-:W2:Y:S01]  /*cb10*/  LDL R88, [R1+0x5c] ;  /* 0x00005c0001587983 */ /* 0x000ea20000100800 */
        /* <DEDUP_REMOVED lines=8> */
[----:B------:R-:W-:Y:S02]  /*cba0*/  IMAD.U32 R71, RZ, RZ, UR38 ;  /* 0x00000026ff477e24 */ /* 0x000fe4000f8e00ff */
[----:B------:R-:W-:Y:S01]  /*cbb0*/  FMUL.FTZ R32, R46, UR4 ;  /* 0x000000042e207c20 */ /* 0x000fe20008410000 */
[----:B------:R-:W-:Y:S01]  /*cbc0*/  FMUL.FTZ R45, R59, UR4 ;  /* 0x000000043b2d7c20 */ /* 0x000fe20008410000 */
[----:B------:R-:W-:Y:S01]  /*cbd0*/  FMUL.FTZ R46, R60, UR4 ;  /* 0x000000043c2e7c20 */ /* 0x000fe20008410000 */
[----:B------:R-:W-:Y:S01]  /*cbe0*/  FMUL.FTZ R59, R73, UR4 ;  /* 0x00000004493b7c20 */ /* 0x000fe20008410000 */
[----:B------:R-:W-:Y:S01]  /*cbf0*/  FMUL.FTZ R60, R74, UR4 ;  /* 0x000000044a3c7c20 */ /* 0x000fe20008410000 */
[----:B------:R-:W-:Y:S01]  /*cc00*/  IMAD.MOV.U32 R73, RZ, RZ, -0x80 ;  /* 0xffffff80ff497424 */ /* 0x000fe200078e00ff */
[----:B------:R-:W-:Y:S01]  /*cc10*/  PRMT R0, R71, 0x654, R0 ;  /* 0x0000065447007816 */ /* 0x000fe20000000000 */
[----:B------:R-:W-:Y:S01]  /*cc20*/  ULDC.64 UR6, c[0x0][0x9e0] ;  /* 0x0002780000067ab9 */ /* 0x000fe20000000a00 */
        /* <DEDUP_REMOVED lines=14> */
[----:B------:R-:W-:Y:S01]  /*cd10*/  UISETP.GE.AND UP0, UPT, UR7, 0x1, UPT ;  /* 0x000000010700788c */ /* 0x000fe2000bf06270 */
[----:B------:R-:W-:Y:S01]  /*cd20*/  LOP3.LUT R16, R16, 0xffffffdf, RZ, 0xc0, !PT ;  /* 0xffffffdf10107812 */ /* 0x000fe200078ec0ff */
        /* <DEDUP_REMOVED lines=33> */
[----:B------:R-:W-:Y:S01]  /*cf40*/  @P1 LOP3.LUT R16, R16, 0x20, RZ, 0xfc, !PT ;  /* 0x0000002010101812 */ /* 0x000fe200078efcff */
[----:B------:R-:W-:Y:S01]  /*cf50*/  ULDC UR52, c[0x0][0x9dc] ;  /* 0x0002770000347ab9 */ /* 0x000fe20000000800 */
[C-C-:B------:R-:W-:Y:S01]  /*cf60*/  IADD3 R79, -R156.reuse, 0x1, R73.reuse ;  /* 0x000000019c4f7810 */ /* 0x140fe20007ffe149 */
[----:B------:R-:W3:Y:S01]  /*cf70*/  MUFU.TANH R6, R6 ;  /* 0x0000000600067308 */ /* 0x000ee20000002400 */
[----:B------:R-:W-:Y:S01]  /*cf80*/  ULOP3.LUT UR52, URZ, UR52, URZ, 0x33, !UPT ;  /* 0x000000343f347292 */ /* 0x000fe2000f8e333f */
[----:B------:R-:W-:-:S02]  /*cf90*/  IADD3 R78, -R156, R157, R73 ;  /* 0x0000009d9c4e7210 */ /* 0x000fc40007ffe149 */
[----:B------:R-:W-:Y:S02]  /*cfa0*/  IADD3 R79, -R154, R79, R157 ;  /* 0x0000004f9a4f7210 */ /* 0x000fe40007ffe19d */
[----:B------:R-:W-:Y:S02]  /*cfb0*/  LEA R77, R97, 0xffffff80, 0x7 ;  /* 0xffffff80614d7811 */ /* 0x000fe400078e38ff */
        /* <DEDUP_REMOVED lines=27> */
[----:B------:R-:W3:Y:S01]  /*d170*/  MUFU.TANH R44, R44 ;  /* 0x0000002c002c7308 */ /* 0x000ee20000002400 */
[----:B--2---:R-:W-:-:S07]  /*d180*/  IMAD.IADD R3, R3, 0x1, R88 ;  /* 0x0000000103037824 */ /* 0x004fce00078e0258 */
[----:B------:R-:W2:Y:S01]  /*d190*/  MUFU.TANH R45, R45 ;  /* 0x0000002d002d7308 */ /* 0x000ea20000002400 */
[----:B0-----:R-:W-:-:S05]  /*d1a0*/  @P1 IMAD.HI.U32 R5, R3, R5, RZ ;  /* 0x0000000503051227 */ /* 0x001fca00078e00ff */
[----:B-1----:R-:W-:Y:S01]  /*d1b0*/  @P1 SHF.R.U32.HI R3, RZ, R4, R5 ;  /* 0x00000004ff031219 */ /* 0x002fe20000011605 */
        /* <DEDUP_REMOVED lines=11> */
[----:B------:R-:W-:Y:S01]  /*d270*/  PLOP3.LUT P1, PT, PT, PT, UP0, 0x40, 0x0 ;  /* 0x000000000000781c */ /* 0x000fe20003f2e808 */
[----:B------:R-:W1:Y:S01]  /*d280*/  MUFU.TANH R4, R4 ;  /* 0x0000000400047308 */ /* 0x000e620000002400 */
[----:B------:R-:W-:-:S02]  /*d290*/  VIADD R80, R79, UR6 ;  /* 0x000000064f507c36 */ /* 0x000fc40008000000 */
[----:B------:R-:W-:-:S05]  /*d2a0*/  VIADD R79, R79, UR52 ;  /* 0x000000344f4f7c36 */ /* 0x000fca0008000000 */
[----:B------:R-:W1:Y:S08]  /*d2b0*/  MUFU.TANH R5, R5 ;  /* 0x0000000500057308 */ /* 0x000e700000002400 */
[----:B------:R-:W1:Y:S01]  /*d2c0*/  MUFU.TANH R24, R24 ;  /* 0x0000001800187308 */ /* 0x000e620000002400 */
[----:B0-----:R-:W-:Y:S02]  /*d2d0*/  VIADDMNMX R76, R74, R80, R78, PT ;  /* 0x000000504a4c7246 */ /* 0x001fe4000380014e */
[----:B------:R-:W-:-:S05]  /*d2e0*/  IADD3 R75, R79, R74, RZ ;  /* 0x0000004a4f4b7210 */ /* 0x000fca0007ffe0ff */
        /* <DEDUP_REMOVED lines=36> */
[----:B------:R-:W-:Y:S01]  /*d530*/  UISETP.NE.AND UP1, UPT, UR7, 0x1, UPT ;  /* 0x000000010700788c */ /* 0x000fe2000bf25270 */
[----:B------:R-:W-:-:S05]  /*d540*/  LOP3.LUT R74, RZ, R74, RZ, 0x33, !PT ;  /* 0x0000004aff4a7212 */ /* 0x000fca00078e33ff */
[----:B------:R-:W-:-:S05]  /*d550*/  PLOP3.LUT P1, PT, PT, PT, UP1, 0x80, 0x0 ;  /* 0x000000000000781c */ /* 0x000fca0003f2f018 */
[----:B------:R-:W-:-:S08]  /*d560*/  @UP1 ULDC.64 UR4, c[0x0][0x9e8] ;  /* 0x00027a0000041ab9 */ /* 0x000fd00000000a00 */
[----:B------:R-:W-:-:S05]  /*d570*/  @P1 IMAD.HI.U32 R81, R74, UR4, RZ ;  /* 0x000000044a511c27 */ /* 0x000fca000f8e00ff */
[----:B------:R-:W-:-:S04]  /*d580*/  @P1 SHF.R.U32.HI R74, RZ, UR5, R81 ;  /* 0x00000005ff4a1c19 */ /* 0x000fc80008011651 */
[----:B------:R-:W-:Y:S01]  /*d590*/  LOP3.LUT R74, RZ, R74, RZ, 0x33, !PT ;  /* 0x0000004aff4a7212 */ /* 0x000fe200078e33ff */
[----:B------:R-:W-:Y:S06]  /*d5a0*/  BRA `(.L_x_11527) ;  /* 0x0000000000147947 */ /* 0x000fec0003800000 */
.L_x_11526:
[----:B------:R-:W-:-:S06]  /*d5b0*/  UISETP.NE.AND UP1, UPT, UR7, 0x1, UPT ;  /* 0x000000010700788c */ /* 0x000fcc000bf25270 */
[----:B------:R-:W-:-:S05]  /*d5c0*/  PLOP3.LUT P1, PT, PT, PT, UP1, 0x80, 0x0 ;  /* 0x000000000000781c */ /* 0x000fca0003f2f018 */
[----:B------:R-:W-:-:S08]  /*d5d0*/  @UP1 ULDC.64 UR4, c[0x0][0x9e8] ;  /* 0x00027a0000041ab9 */ /* 0x000fd00000000a00 */
[----:B------:R-:W-:-:S05]  /*d5e0*/  @P1 IMAD.HI.U32 R81, R74, UR4, RZ ;  /* 0x000000044a511c27 */ /* 0x000fca000f8e00ff */
[----:B------:R-:W-:-:S07]  /*d5f0*/  @P1 SHF.R.U32.HI R74, RZ, UR5, R81 ;  /* 0x00000005ff4a1c19 */ /* 0x000fce0008011651 */
.L_x_11527:
[----:B------:R-:W-:Y:S05]  /*d600*/  BSYNC B0 ;  /* 0x0000000000007941 */ /* 0x000fea0003800000 */
.L_x_11525:
[----:B------:R-:W-:-:S04]  /*d610*/  IMAD R74, R74, UR7, -R77 ;  /* 0x000000074a4a7c24 */ /* 0x000fc8000f8e0a4d */
[----:B------:R-:W-:-:S05]  /*d620*/  IMAD.IADD R74, R74, 0x1, -R156 ;  /* 0x000000014a4a7824 */ /* 0x000fca00078e0a9c */
[----:B------:R-:W-:Y:S02]  /*d630*/  VIMNMX R75, R75, R74, !PT ;  /* 0x0000004a4b4b7248 */ /* 0x000fe40007fe0100 */
[----:B------:R-:W-:-:S07]  /*d640*/  VIADDMNMX R76, R74, UR7, R76, PT ;  /* 0x000000074a4c7c46 */ /* 0x000fce000b80014c */
.L_x_11524:
[C---:B------:R-:W-:Y:S01]  /*d650*/  ISETP.GE.AND P2, PT, R73.reuse, 0x9, PT ;  /* 0x000000094900780c */ /* 0x040fe20003f46270 */
[----:B------:R-:W1:Y:S01]  /*d660*/  SHFL.IDX PT, R3, R3, 0x1, 0x1c1f ;  /* 0x003c1f0003037f89 */ /* 0x000e6200000e0000 */
[----:B------:R-:W-:Y:S02]  /*d670*/  ISETP.GE.AND P1, PT, R73, 0x2, PT ;  /* 0x000000024900780c */ /* 0x000fe40003f26270 */
[----:B------:R-:W-:Y:S02]  /*d680*/  LOP3.LUT R16, R16, 0xfffffffe, RZ, 0xc0, !PT ;  /* 0xfffffffe10107812 */ /* 0x000fe400078ec0ff */
[----:B------:R-:W-:Y:S02]  /*d690*/  ISETP.GT.AND P3, PT, R75, 0x1, !P1 ;  /* 0x000000014b00780c */ /* 0x000fe40004f64270 */
[----:B------:R-:W-:Y:S02]  /*d6a0*/  ISETP.GE.AND P4, PT, R73, 0xa, PT ;  /* 0x0000000a4900780c */ /* 0x000fe40003f86270 */
[----:B------:R-:W-:-:S02]  /*d6b0*/  ISETP.LT.OR P3, PT, R76, 0x2, P3 ;  /* 0x000000024c00780c */ /* 0x000fc40001f61670 */
[----:B------:R-:W-:Y:S02]  /*d6c0*/  ISETP.GE.AND P6, PT, R73, 0x1, PT ;  /* 0x000000014900780c */ /* 0x000fe40003fc6270 */
[----:B------:R-:W-:Y:S02]  /*d6d0*/  @P2 LOP3.LUT R16, R16, 0x1, RZ, 0xfc, !PT ;  /* 0x0000000110102812 */ /* 0x000fe400078efcff */
[----:B------:R-:W-:Y:S02]  /*d6e0*/  ISETP.GT.AND P2, PT, R75, 0x8, !P2 ;  /* 0x000000084b00780c */ /* 0x000fe40005744270 */
[----:B------:R-:W-:Y:S02]  /*d6f0*/  FSEL R74, R5, -INF , !P3 ;  /* 0xff800000054a7808 */ /* 0x000fe40005800000 */
[----:B------:R-:W-:Y:S02]  /*d700*/  ISETP.LT.OR P2, PT, R76, 0x9, P2 ;  /* 0x000000094c00780c */ /* 0x000fe40001741670 */
[----:B------:R-:W-:-:S02]  /*d710*/  ISETP.GE.AND P3, PT, R73, 0x11, PT ;  /* 0x000000114900780c */ /* 0x000fc40003f66270 */
[----:B------:R-:W-:Y:S01]  /*d720*/  LOP3.LUT R16, R16, 0xfffffffd, RZ, 0xc0, !PT ;  /* 0xfffffffd10107812 */ /* 0x000fe200078ec0ff */
[----:B-1----:R-:W-:Y:S01]  /*d730*/  IMAD.IADD R79, R79, 0x1, R3 ;  /* 0x000000014f4f7824 */ /* 0x002fe200078e0203 */
[----:B------:R-:W-:Y:S02]  /*d740*/  FSEL R8, R8, -INF , !P2 ;  /* 0xff80000008087808 */ /* 0x000fe40005000000 */
[----:B------:R-:W-:Y:S02]  /*d750*/  ISETP.GT.AND P2, PT, R75, 0x9, !P4 ;  /* 0x000000094b00780c */ /* 0x000fe40006744270 */
[----:B------:R-:W-:Y:S02]  /*d760*/  @P4 LOP3.LUT R16, R16, 0x2, RZ, 0xfc, !PT ;  /* 0x0000000210104812 */ /* 0x000fe400078efcff */
[----:B------:R-:W-:Y:S02]  /*d770*/  ISETP.LT.OR P2, PT, R76, 0xa, P2 ;  /* 0x0000000a4c00780c */ /* 0x000fe40001741670 */
[----:B------:R-:W-:-:S02]  /*d780*/  LOP3.LUT R16, R16, 0xfffffffb, RZ, 0xc0, !PT ;  /* 0xfffffffb10107812 */ /* 0x000fc400078ec0ff */
[----:B------:R-:W-:Y:S02]  /*d790*/  FSEL R9, R9, -INF , !P2 ;  /* 0xff80000009097808 */ /* 0x000fe40005000000 */
[----:B------:R-:W-:Y:S02]  /*d7a0*/  @P3 LOP3.LUT R16, R16, 0x4, RZ, 0xfc, !PT ;  /* 0x0000000410103812 */ /* 0x000fe400078efcff */
[----:B------:R-:W-:Y:S02]  /*d7b0*/  ISETP.GT.AND P2, PT, R75, 0x10, !P3 ;  /* 0x000000104b00780c */ /* 0x000fe40005f44270 */
[----:B------:R-:W-:Y:S02]  /*d7c0*/  ISETP.GE.AND P3, PT, R73, 0x12, PT ;  /* 0x000000124900780c */ /* 0x000fe40003f66270 */
[----:B------:R-:W-:Y:S02]  /*d7d0*/  ISETP.LT.OR P2, PT, R76, 0x11, P2 ;  /* 0x000000114c00780c */ /* 0x000fe40001741670 */
[----:B------:R-:W-:-:S02]  /*d7e0*/  LOP3.LUT R16, R16, 0xfdffffff, RZ, 0xc0, !PT ;  /* 0xfdffffff10107812 */ /* 0x000fc400078ec0ff */
[----:B------:R-:W-:Y:S02]  /*d7f0*/  FSEL R12, R12, -INF , !P2 ;  /* 0xff8000000c0c7808 */ /* 0x000fe40005000000 */
[----:B------:R-:W-:Y:S02]  /*d800*/  ISETP.GT.AND P2, PT, R75, 0x11, !P3 ;  /* 0x000000114b00780c */ /* 0x000fe40005f44270 */
[----:B------:R-:W-:Y:S02]  /*d810*/  VIADDMNMX R78, R3, R80, R78, PT ;  /* 0x00000050034e7246 */ /* 0x000fe4000380014e */
[----:B------:R-:W-:Y:S02]  /*d820*/  ISETP.LT.OR P2, PT, R76, 0x12, P2 ;  /* 0x000000124c00780c */ /* 0x000fe40001741670 */
[----:B------:R-:W-:Y:S02]  /*d830*/  @P3 LOP3.LUT R16, R16, 0x2000000, RZ, 0xfc, !PT ;  /* 0x0200000010103812 */ /* 0x000fe400078efcff */
[----:B------:R-:W-:-:S02]  /*d840*/  ISETP.GE.AND P3, PT, R73, 0x19, PT ;  /* 0x000000194900780c */ /* 0x000fc40003f66270 */
        /* <DEDUP_REMOVED lines=55> */
[----:B0-----:R-:W-:Y:S02]  /*dbc0*/  FSEL R38, R38, -INF , !P2 ;  /* 0xff80000026267808 */ /* 0x001fe40005000000 */
        /* <DEDUP_REMOVED lines=89> */
[----:B------:R-:W-:-:S04]  /*e160*/  ISETP.GT.AND P5, PT, R75, RZ, !P6 ;  /* 0x000000ff4b00720c */ /* 0x000fc800077a4270 */
        /* <DEDUP_REMOVED lines=17> */
[----:B------:R-:W-:Y:S01]  /*e280*/  @P5 IMAD.HI.U32 R5, R3, UR4, RZ ;  /* 0x0000000403055c27 */ /* 0x000fe2000f8e00ff */
[----:B------:R-:W-:-:S13]  /*e290*/  PLOP3.LUT P5, PT, PT, PT, UP1, 0x80, 0x0 ;  /* 0x000000000000781c */ /* 0x000fda0003faf018 */
[----:B------:R-:W-:-:S04]  /*e2a0*/  @P5 SHF.R.U32.HI R3, RZ, UR5, R5 ;  /* 0x00000005ff035c19 */ /* 0x000fc80008011605 */
[----:B------:R-:W-:Y:S01]  /*e2b0*/  LOP3.LUT R3, RZ, R3, RZ, 0x33, !PT ;  /* 0x00000003ff037212 */ /* 0x000fe200078e33ff */
[----:B------:R-:W-:Y:S06]  /*e2c0*/  BRA `(.L_x_11531) ;  /* 0x0000000000187947 */ /* 0x000fec0003800000 */
.L_x_11530:
[----:B------:R-:W-:-:S06]  /*e2d0*/  UISETP.NE.AND UP1, UPT, UR7, 0x1, UPT ;  /* 0x000000010700788c */ /* 0x000fcc000bf25270 */
[----:B------:R-:W-:-:S05]  /*e2e0*/  PLOP3.LUT P5, PT, PT, PT, UP1, 0x80, 0x0 ;  /* 0x000000000000781c */ /* 0x000fca0003faf018 */
[----:B------:R-:W-:-:S08]  /*e2f0*/  @UP1 ULDC.64 UR4, c[0x0][0x9e8] ;  /* 0x00027a0000041ab9 */ /* 0x000fd00000000a00 */
[----:B------:R-:W-:Y:S01]  /*e300*/  @P5 IMAD.HI.U32 R5, R3, UR4, RZ ;  /* 0x0000000403055c27 */ /* 0x000fe2000f8e00ff */
[----:B------:R-:W-:-:S13]  /*e310*/  PLOP3.LUT P5, PT, PT, PT, UP1, 0x80, 0x0 ;  /* 0x000000000000781c */ /* 0x000fda0003faf018 */
[----:B------:R-:W-:-:S07]  /*e320*/  @P5 SHF.R.U32.HI R3, RZ, UR5, R5 ;  /* 0x00000005ff035c19 */ /* 0x000fce0008011605 */
.L_x_11531:
[----:B------:R-:W-:Y:S05]  /*e330*/  BSYNC B0 ;  /* 0x0000000000007941 */ /* 0x000fea0003800000 */
.L_x_11529:
[----:B------:R-:W-:-:S04]  /*e340*/  IMAD R3, R3, UR7, -R77 ;  /* 0x0000000703037c24 */ /* 0x000fc8000f8e0a4d */
[----:B------:R-:W-:-:S05]  /*e350*/  IMAD.IADD R3, R3, 0x1, -R156 ;  /* 0x0000000103037824 */ /* 0x000fca00078e0a9c */
[----:B------:R-:W-:Y:S02]  /*e360*/  VIMNMX R79, R79, R3, !PT ;  /* 0x000000034f4f7248 */ /* 0x000fe40007fe0100 */
[----:B------:R-:W-:-:S07]  /*e370*/  VIADDMNMX R78, R3, UR7, R78, PT ;  /* 0x00000007034e7c46 */ /* 0x000fce000b80014e */
.L_x_11528:
[----:B------:R-:W-:Y:S01]  /*e380*/  ISETP.GT.AND P1, PT, R79, 0x1, !P1 ;  /* 0x000000014f00780c */ /* 0x000fe20004f24270 */
[----:B------:R-:W-:Y:S01]  /*e390*/  ULDC UR51, c[0x0][0x988] ;  /* 0x0002620000337ab9 */ /* 0x000fe20000000800 */
[----:B------:R-:W2:Y:S02]  /*e3a0*/  LDL R82, [R1] ;  /* 0x0000000001527983 */ /* 0x000ea40000100800 */
[----:B------:R-:W-:Y:S02]  /*e3b0*/  ISETP.LT.OR P1, PT, R78, 0x2, P1 ;  /* 0x000000024e00780c */ /* 0x000fe40000f21670 */
[----:B------:R-:W3:Y:S02]  /*e3c0*/  LDL R83, [R1+0x70] ;  /* 0x0000700001537983 */ /* 0x000ee40000100800 */
[----:B------:R-:W-:Y:S02]  /*e3d0*/  FSEL R7, R7, -INF , !P1 ;  /* 0xff80000007077808 */ /* 0x000fe40004800000 */
[----:B------:R-:W-:Y:S01]  /*e3e0*/  LOP3.LUT P1, RZ, R16, 0x1, RZ, 0xc0, !PT ;  /* 0x0000000110ff7812 */ /* 0x000fe2000782c0ff */
[----:B------:R-:W4:Y:S03]  /*e3f0*/  LDL R81, [R1+0x8] ;  /* 0x0000080001517983 */ /* 0x000f260000100800 */
[----:B------:R-:W-:Y:S01]  /*e400*/  ISETP.GT.AND P1, PT, R79, 0x8, !P1 ;  /* 0x000000084f00780c */ /* 0x000fe20004f24270 */
[----:B------:R-:W5:Y:S03]  /*e410*/  LDL R80, [R1+0x4] ;  /* 0x0000040001507983 */ /* 0x000f660000100800 */
[----:B------:R-:W-:-:S04]  /*e420*/  ISETP.LT.OR P1, PT, R78, 0x9, P1 ;  /* 0x000000094e00780c */ /* 0x000fc80000f21670 */
[----:B------:R-:W-:Y:S02]  /*e430*/  FSEL R10, R10, -INF , !P1 ;  /* 0xff8000000a0a7808 */ /* 0x000fe40004800000 */
[----:B------:R-:W-:-:S04]  /*e440*/  LOP3.LUT P1, RZ, R16, 0x2, RZ, 0xc0, !PT ;  /* 0x0000000210ff7812 */ /* 0x000fc8000782c0ff */
[----:B------:R-:W-:Y:S02]  /*e450*/  ISETP.GT.AND P1, PT, R79, 0x9, !P1 ;  /* 0x000000094f00780c */ /* 0x000fe40004f24270 */
[----:B------:R-:W-:Y:S02]  /*e460*/  LOP3.LUT P5, RZ, R16, 0x4, RZ, 0xc0, !PT ;  /* 0x0000000410ff7812 */ /* 0x000fe400078ac0ff */
[----:B------:R-:W-:-:S04]  /*e470*/  ISETP.LT.OR P1, PT, R78, 0xa, P1 ;  /* 0x0000000a4e00780c */ /* 0x000fc80000f21670 */
[----:B------:R-:W-:Y:S02]  /*e480*/  FSEL R11, R11, -INF , !P1 ;  /* 0xff8000000b0b7808 */ /* 0x000fe40004800000 */
        /* <DEDUP_REMOVED lines=50> */
[----:B------:R-:W-:Y:S02]  /*e7b0*/  LOP3.LUT P5, RZ, R16, 0x8000, RZ, 0xc0, !PT ;  /* 0x0000800010ff7812 */ /* 0x000fe400078ac0ff */
[----:B------:R-:W-:Y:S02]  /*e7c0*/  FMNMX.FTZ R3, R27, R3, !PT ;  /* 0x000000031b037209 */ /* 0x000fe40007810000 */
[----:B------:R-:W-:Y:S02]  /*e7d0*/  FSEL R40, R40, -INF , !P1 ;  /* 0xff80000028287808 */ /* 0x000fe40004800000 */
[----:B------:R-:W-:-:S02]  /*e7e0*/  ISETP.GT.AND P1, PT, R79, 0x39, !P5 ;  /* 0x000000394f00780c */ /* 0x000fc40006f24270 */
[----:B------:R-:W-:Y:S02]  /*e7f0*/  FMNMX.FTZ R3, R30, R3, !PT ;  /* 0x000000031e037209 */ /* 0x000fe40007810000 */
[----:B------:R-:W-:Y:S02]  /*e800*/  ISETP.LT.OR P1, PT, R78, 0x3a, P1 ;  /* 0x0000003a4e00780c */ /* 0x000fe40000f21670 */
[----:B------:R-:W-:Y:S02]  /*e810*/  FMNMX.FTZ R3, R31, R3, !PT ;  /* 0x000000031f037209 */ /* 0x000fe40007810000 */
[----:B------:R-:W-:Y:S02]  /*e820*/  FSEL R41, R41, -INF , !P1 ;  /* 0xff80000029297808 */ /* 0x000fe40004800000 */
[----:B------:R-:W-:Y:S02]  /*e830*/  FMNMX.FTZ R3, R34, R3, !PT ;  /* 0x0000000322037209 */ /* 0x000fe40007810000 */
        /* <DEDUP_REMOVED lines=43> */
[----:B------:R-:W-:Y:S01]  /*eaf0*/  LOP3.LUT P1, RZ, R16, 0x100, RZ, 0xc0, !PT ;  /* 0x0000010010ff7812 */ /* 0x000fe2000782c0ff */
[----:B------:R-:W0:Y:S03]  /*eb00*/  SHFL.BFLY PT, R5, R3, 0x2, 0x1f ;  /* 0x0c401f0003057f89 */ /* 0x000e2600000e0000 */
[----:B------:R-:W-:-:S04]  /*eb10*/  ISETP.GT.AND P1, PT, R79, 0x58, !P1 ;  /* 0x000000584f00780c */ /* 0x000fc80004f24270 */
[----:B------:R-:W-:-:S04]  /*eb20*/  ISETP.LT.OR P1, PT, R78, 0x59, P1 ;  /* 0x000000594e00780c */ /* 0x000fc80000f21670 */
[----:B------:R-:W-:Y:S02]  /*eb30*/  FSEL R56, R56, -INF , !P1 ;  /* 0xff80000038387808 */ /* 0x000fe40004800000 */
[----:B------:R-:W-:-:S04]  /*eb40*/  LOP3.LUT P1, RZ, R16, 0x80, RZ, 0xc0, !PT ;  /* 0x0000008010ff7812 */ /* 0x000fc8000782c0ff */
[----:B------:R-:W-:-:S04]  /*eb50*/  ISETP.GT.AND P1, PT, R79, 0x59, !P1 ;  /* 0x000000594f00780c */ /* 0x000fc80004f24270 */
[----:B------:R-:W-:Y:S02]  /*eb60*/  ISETP.LT.OR P1, PT, R78, 0x5a, P1 ;  /* 0x0000005a4e00780c */ /* 0x000fe40000f21670 */
[----:B0-----:R-:W-:Y:S02]  /*eb70*/  FMNMX.FTZ R5, R3, R5, !PT ;  /* 0x0000000503057209 */ /* 0x001fe40007810000 */
[----:B------:R-:W-:Y:S02]  /*eb80*/  FSEL R57, R57, -INF , !P1 ;  /* 0xff80000039397808 */ /* 0x000fe40004800000 */
[----:B------:R-:W-:Y:S01]  /*eb90*/  LOP3.LUT P1, RZ, R16, 0x40, RZ, 0xc0, !PT ;  /* 0x0000004010ff7812 */ /* 0x000fe2000782c0ff */
[----:B------:R-:W0:Y:S03]  /*eba0*/  SHFL.BFLY PT, R3, R5, 0x1, 0x1f ;  /* 0x0c201f0005037f89 */ /* 0x000e2600000e0000 */
[----:B------:R-:W-:-:S04]  /*ebb0*/  ISETP.GT.AND P1, PT, R79, 0x60, !P1 ;  /* 0x000000604f00780c */ /* 0x000fc80004f24270 */
[----:B------:R-:W-:-:S04]  /*ebc0*/  ISETP.LT.OR P1, PT, R78, 0x61, P1 ;  /* 0x000000614e00780c */ /* 0x000fc80000f21670 */
[----:B------:R-:W-:Y:S02]  /*ebd0*/  FSEL R60, R60, -INF , !P1 ;  /* 0xff8000003c3c7808 */ /* 0x000fe40004800000 */
[----:B------:R-:W-:-:S04]  /*ebe0*/  LOP3.LUT P1, RZ, R16, 0x10, RZ, 0xc0, !PT ;  /* 0x0000001010ff7812 */ /* 0x000fc8000782c0ff */
[----:B------:R-:W-:Y:S02]  /*ebf0*/  ISETP.GT.AND P1, PT, R79, 0x61, !P1 ;  /* 0x000000614f00780c */ /* 0x000fe40004f24270 */
[----:B------:R-:W-:Y:S02]  /*ec00*/  LOP3.LUT P5, RZ, R16, 0x8, RZ, 0xc0, !PT ;  /* 0x0000000810ff7812 */ /* 0x000fe400078ac0ff */
[----:B------:R-:W-:-:S04]  /*ec10*/  ISETP.LT.OR P1, PT, R78, 0x62, P1 ;  /* 0x000000624e00780c */ /* 0x000fc80000f21670 */
[----:B------:R-:W-:Y:S02]  /*ec20*/  FSEL R61, R61, -INF , !P1 ;  /* 0xff8000003d3d7808 */ /* 0x000fe40004800000 */
[----:B------:R-:W-:Y:S02]  /*ec30*/  ISETP.GT.AND P1, PT, R79, 0x68, !P5 ;  /* 0x000000684f00780c */ /* 0x000fe40006f24270 */
[----:B0-----:R-:W-:Y:S02]  /*ec40*/  FMNMX.FTZ R5, R5, R3, !PT ;  /* 0x0000000305057209 */ /* 0x001fe40007810000 */
[----:B------:R-:W-:-:S03]  /*ec50*/  ISETP.LT.OR P1, PT, R78, 0x69, P1 ;  /* 0x000000694e00780c */ /* 0x000fc60000f21670 */
[----:B------:R-:W-:Y:S01]  /*ec60*/  FMUL.FTZ R3, R5, UR51 ;  /* 0x0000003305037c20 */ /* 0x000fe20008410000 */
[----:B------:R-:W-:Y:S02]  /*ec70*/  FSEL R65, R65, -INF , !P1 ;  /* 0xff80000041417808 */ /* 0x000fe40004800000 */
[----:B------:R-:W-:Y:S02]  /*ec80*/  FSETP.NEU.FTZ.AND P1, PT, R5, -INF , PT ;  /* 0xff8000000500780b */ /* 0x000fe40003f3d000 */
[----:B------:R-:W-:Y:S02]  /*ec90*/  ISETP.GT.AND P6, PT, R79, RZ, !P6 ;  /* 0x000000ff4f00720c */ /* 0x000fe400077c4270 */
[----:B------:R-:W-:Y:S02]  /*eca0*/  FSEL R3, R3, RZ, P1 ;  /* 0x000000ff03037208 */ /* 0x000fe40000800000 */
[----:B------:R-:W-:-:S03]  /*ecb0*/  ISETP.LT.OR P6, PT, R78, 0x1, P6 ;  /* 0x000000014e00780c */ /* 0x000fc600037c1670 */
        /* <DEDUP_REMOVED lines=32> */
[----:B------:R-:W-:-:S04]  /*eec0*/  FSEL R72, R6, -INF , !P6 ;  /* 0xff80000006487808 */ /* 0x000fc80007000000 */
        /* <DEDUP_REMOVED lines=21> */
[----:B------:R-:W-:Y:S02]  /*f020*/  FMNMX.FTZ R6, R56, R75, !PT ;  /* 0x0000004b38067209 */ /* 0x000fe40007810000 */
[----:B------:R-:W-:Y:S02]  /*f030*/  LOP3.LUT P5, RZ, R16, 0x4000000, RZ, 0xc0, !PT ;  /* 0x0400000010ff7812 */ /* 0x000fe400078ac0ff */
[----:B------:R-:W-:Y:S02]  /*f040*/  FMNMX.FTZ R75, R57, R6, !PT ;  /* 0x00000006394b7209 */ /* 0x000fe40007810000 */
[----:B------:R-:W-:Y:S02]  /*f050*/  ISETP.GT.AND P1, PT, R79, 0x69, !P5 ;  /* 0x000000694f00780c */ /* 0x000fe40006f24270 */
[----:B------:R-:W-:Y:S02]  /*f060*/  FMNMX.FTZ R6, R60, R75, !PT ;  /* 0x0000004b3c067209 */ /* 0x000fe40007810000 */
[----:B------:R-:W-:-:S02]  /*f070*/  ISETP.LT.OR P1, PT, R78, 0x6a, P1 ;  /* 0x0000006a4e00780c */ /* 0x000fc40000f21670 */
[----:B------:R-:W-:Y:S02]  /*f080*/  ISETP.GT.AND P2, PT, R79, 0x70, !P2 ;  /* 0x000000704f00780c */ /* 0x000fe40005744270 */
[----:B------:R-:W-:Y:S02]  /*f090*/  FMNMX.FTZ R6, R61, R6, !PT ;  /* 0x000000063d067209 */ /* 0x000fe40007810000 */
[----:B------:R-:W-:Y:S02]  /*f0a0*/  FSEL R64, R64, -INF , !P1 ;  /* 0xff80000040407808 */ /* 0x000fe40004800000 */
[----:B------:R-:W-:Y:S02]  /*f0b0*/  ISETP.GT.AND P3, PT, R79, 0x71, !P3 ;  /* 0x000000714f00780c */ /* 0x000fe40005f64270 */
[----:B------:R-:W-:Y:S02]  /*f0c0*/  ISETP.LT.OR P2, PT, R78, 0x71, P2 ;  /* 0x000000714e00780c */ /* 0x000fe40001741670 */
[----:B------:R-:W-:-:S02]  /*f0d0*/  FMNMX.FTZ R6, R65, R6, !PT ;  /* 0x0000000641067209 */ /* 0x000fc40007810000 */
[----:B------:R-:W-:Y:S02]  /*f0e0*/  LOP3.LUT P5, RZ, R16, 0x8000000, RZ, 0xc0, !PT ;  /* 0x0800000010ff7812 */ /* 0x000fe400078ac0ff */
[C---:B------:R-:W-:Y:S02]  /*f0f0*/  ISETP.GT.AND P4, PT, R79.reuse, 0x78, !P4 ;  /* 0x000000784f00780c */ /* 0x040fe40006784270 */
[----:B------:R-:W-:Y:S02]  /*f100*/  ISETP.LT.OR P3, PT, R78, 0x72, P3 ;  /* 0x000000724e00780c */ /* 0x000fe40001f61670 */
[----:B------:R-:W-:Y:S02]  /*f110*/  FSEL R66, R66, -INF , !P2 ;  /* 0xff80000042427808 */ /* 0x000fe40005000000 */
[----:B------:R-:W-:Y:S02]  /*f120*/  FMNMX.FTZ R6, R64, R6, !PT ;  /* 0x0000000640067209 */ /* 0x000fe40007810000 */
[----:B------:R-:W-:-:S02]  /*f130*/  ISETP.GT.AND P1, PT, R79, 0x79, !P5 ;  /* 0x000000794f00780c */ /* 0x000fc40006f24270 */
[----:B------:R-:W-:Y:S02]  /*f140*/  ISETP.LT.OR P4, PT, R78, 0x79, P4 ;  /* 0x000000794e00780c */ /* 0x000fe40002781670 */
[----:B------:R-:W-:Y:S02]  /*f150*/  FSEL R68, R68, -INF , !P3 ;  /* 0xff80000044447808 */ /* 0x000fe40005800000 */
[----:B------:R-:W-:Y:S02]  /*f160*/  FMNMX.FTZ R6, R66, R6, !PT ;  /* 0x0000000642067209 */ /* 0x000fe40007810000 */
[----:B------:R-:W-:Y:S02]  /*f170*/  ISETP.LT.OR P1, PT, R78, 0x7a, P1 ;  /* 0x0000007a4e00780c */ /* 0x000fe40000f21670 */
[----:B------:R-:W-:Y:S02]  /*f180*/  FSEL R0, R0, -INF , !P4 ;  /* 0xff80000000007808 */ /* 0x000fe40006000000 */
[----:B------:R-:W-:-:S02]  /*f190*/  FMNMX.FTZ R6, R68, R6, !PT ;  /* 0x0000000644067209 */ /* 0x000fc40007810000 */
[----:B------:R-:W-:Y:S02]  /*f1a0*/  FSEL R71, R71, -INF , !P1 ;  /* 0xff80000047477808 */ /* 0x000fe40004800000 */
[----:B------:R-:W-:-:S04]  /*f1b0*/  FMNMX.FTZ R6, R0, R6, !PT ;  /* 0x0000000600067209 */ /* 0x000fc80007810000 */
[----:B------:R-:W-:-:S05]  /*f1c0*/  FMNMX.FTZ R6, R71, R6, !PT ;  /* 0x0000000647067209 */ /* 0x000fca0007810000 */
[----:B------:R-:W0:Y:S01]  /*f1d0*/  SHFL.BFLY PT, R75, R6, 0x2, 0x1f ;  /* 0x0c401f00064b7f89 */ /* 0x000e2200000e0000 */
[----:B------:R-:W-:Y:S08]  /*f1e0*/  MUFU.EX2 R8, R4 ;  /* 0x0000000400087308 */ /* 0x000ff00000000800 */
[----:B------:R-:W1:Y:S01]  /*f1f0*/  MUFU.EX2 R74, R74 ;  /* 0x0000004a004a7308 */ /* 0x000e620000000800 */
[----:B0-----:R-:W-:Y:S01]  /*f200*/  FMNMX.FTZ R6, R6, R75, !PT ;  /* 0x0000004b06067209 */ /* 0x001fe20007810000 */
[----:B-1----:R-:W-:Y:S01]  /*f210*/  FADD.FTZ R4, R8, R74 ;  /* 0x0000004a08047221 */ /* 0x002fe20000010000 */
[----:B------:R-:W-:-:S05]  /*f220*/  F2FP.F16.F32.PACK_AB R8, R74, R8 ;  /* 0x000000084a08723e */ /* 0x000fca00000000ff */
[----:B------:R-:W-:Y:S08]  /*f230*/  MUFU.EX2 R74, R30 ;  /* 0x0000001e004a7308 */ /* 0x000ff00000000800 */
[----:B------:R0:W-:Y:S02]  /*f240*/  MUFU.EX2 R30, R38 ;  /* 0x00000026001e7308 */ /* 0x0001e40000000800 */
[----:B0-----:R-:W0:Y:S06]  /*f250*/  SHFL.BFLY PT, R38, R6, 0x1, 0x1f ;  /* 0x0c201f0006267f89 */ /* 0x001e2c00000e0000 */
[----:B------:R-:W1:Y:S08]  /*f260*/  MUFU.EX2 R73, R73 ;  /* 0x0000004900497308 */ /* 0x000e700000000800 */
[----:B------:R-:W2:Y:S01]  /*f270*/  MUFU.EX2 R9, R9 ;  /* 0x0000000900097308 */ /* 0x000ea20000000800 */
[----:B0-----:R-:W-:-:S04]  /*f280*/  FMNMX.FTZ R6, R6, R38, !PT ;  /* 0x0000002606067209 */ /* 0x001fc80007810000 */
[C---:B------:R-:W-:Y:S01]  /*f290*/  FSETP.NEU.FTZ.AND P1, PT, R6.reuse, -INF , PT ;  /* 0xff8000000600780b */ /* 0x040fe20003f3d000 */
[----:B------:R-:W-:Y:S02]  /*f2a0*/  FMUL.FTZ R75, R6, UR51 ;  /* 0x00000033064b7c20 */ /* 0x000fe40008410000 */
[----:B------:R-:W0:Y:S03]  /*f2b0*/  MUFU.EX2 R12, R12 ;  /* 0x0000000c000c7308 */ /* 0x000e260000000800 */
[----:B------:R-:W-:-:S05]  /*f2c0*/  FSEL R75, R75, RZ, P1 ;  /* 0x000000ff4b4b7208 */ /* 0x000fca0000800000 */
[----:B------:R-:W3:Y:S01]  /*f2d0*/  MUFU.EX2 R13, R13 ;  /* 0x0000000d000d7308 */ /* 0x000ee20000000800 */
[--C-:B------:R-:W-:Y:S01]  /*f2e0*/  FFMA.FTZ R72, R72, UR51, -R75.reuse ;  /* 0x0000003348487c23 */ /* 0x100fe2000801084b */
[--C-:B------:R-:W-:Y:S01]  /*f2f0*/  FFMA.FTZ R7, R7, UR51, -R75.reuse ;  /* 0x0000003307077c23 */ /* 0x100fe2000801084b */
[----:B-1----:R-:W-:Y:S01]  /*f300*/  FADD.FTZ R4, R73, R4 ;  /* 0x0000000449047221 */ /* 0x002fe20000010000 */
[----:B------:R-:W-:-:S04]  /*f310*/  FFMA.FTZ R10, R10, UR51, -R75 ;  /* 0x000000330a0a7c23 */ /* 0x000fc8000801084b */
[----:B------:R-:W1:Y:S01]  /*f320*/  MUFU.EX2 R20, R20 ;  /* 0x0000001400147308 */ /* 0x000e620000000800 */
[----:B------:R-:W-:Y:S01]  /*f330*/  FFMA.FTZ R11, R11, UR51, -R75 ;  /* 0x000000330b0b7c23 */ /* 0x000fe2000801084b */
[----:B--2---:R-:W-:-:S06]  /*f340*/  FADD.FTZ R4, R9, R4 ;  /* 0x0000000409047221 */ /* 0x004fcc0000010000 */
[----:B------:R-:W-:Y:S01]  /*f350*/  MUFU.EX2 R72, R72 ;  /* 0x0000004800487308 */ /* 0x000fe20000000800 */
[----:B0-----:R-:W-:-:S07]  /*f360*/  FADD.FTZ R4, R12, R4 ;  /* 0x000000040c047221 */ /* 0x001fce0000010000 */
[----:B------:R-:W0:Y:S01]  /*f370*/  MUFU.EX2 R7, R7 ;  /* 0x0000000700077308 */ /* 0x000e220000000800 */
[----:B------:R-:W-:-:S07]  /*f380*/  FFMA.FTZ R14, R14, UR51, -R75 ;  /* 0x000000330e0e7c23 */ /* 0x000fce000801084b */
[----:B------:R-:W2:Y:S01]  /*f390*/  MUFU.EX2 R21, R21 ;  /* 0x0000001500157308 */ /* 0x000ea20000000800 */
[----:B------:R-:W-:-:S07]  /*f3a0*/  FFMA.FTZ R15, R15, UR51, -R75 ;  /* 0x000000330f0f7c23 */ /* 0x000fce000801084b */
[----:B------:R4:W5:Y:S01]  /*f3b0*/  MUFU.EX2 R38, R10 ;  /* 0x0000000a00267308 */ /* 0x0009620000000800 */
[--C-:B------:R-:W-:Y:S01]  /*f3c0*/  FFMA.FTZ R24, R24, UR51, -R75.reuse ;  /* 0x0000003318187c23 */ /* 0x100fe2000801084b */
[--C-:B------:R-:W-:Y:S01]  /*f3d0*/  FFMA.FTZ R25, R25, UR51, -R75.reuse ;  /* 0x0000003319197c23 */ /* 0x100fe2000801084b */
[----:B------:R-:W-:-:S05]  /*f3e0*/  FFMA.FTZ R28, R28, UR51, -R75 ;  /* 0x000000331c1c7c23 */ /* 0x000fca000801084b */
[----:B------:R-:W5:Y:S01]  /*f3f0*/  MUFU.EX2 R26, R26 ;  /* 0x0000001a001a7308 */ /* 0x000f620000000800 */
[----:B----4-:R-:W-:Y:S01]  /*f400*/  F2FP.F16.F32.PACK_AB R10, R9, R73 ;  /* 0x00000049090a723e */ /* 0x010fe200000000ff */
[--C-:B------:R-:W-:Y:S01]  /*f410*/  FFMA.FTZ R29, R29, UR51, -R75.reuse ;  /* 0x000000331d1d7c23 */ /* 0x100fe2000801084b */
[--C-:B------:R-:W-:Y:S01]  /*f420*/  FFMA.FTZ R32, R32, UR51, -R75.reuse ;  /* 0x0000003320207c23 */ /* 0x100fe2000801084b */
[--C-:B------:R-:W-:Y:S01]  /*f430*/  FFMA.FTZ R33, R33, UR51, -R75.reuse ;  /* 0x0000003321217c23 */ /* 0x100fe2000801084b */
[----:B------:R-:W-:-:S03]  /*f440*/  FFMA.FTZ R36, R36, UR51, -R75 ;  /* 0x0000003324247c23 */ /* 0x000fc6000801084b */
[----:B------:R-:W4:Y:S01]  /*f450*/  MUFU.EX2 R11, R11 ;  /* 0x0000000b000b7308 */ /* 0x000f220000000800 */
[--C-:B------:R-:W-:Y:S01]  /*f460*/  FFMA.FTZ R37, R37, UR51, -R75.reuse ;  /* 0x0000003325257c23 */ /* 0x100fe2000801084b */
[--C-:B------:R-:W-:Y:S01]  /*f470*/  FFMA.FTZ R40, R40, UR51, -R75.reuse ;  /* 0x0000003328287c23 */ /* 0x100fe2000801084b */
[--C-:B------:R-:W-:Y:S01]  /*f480*/  FFMA.FTZ R41, R41, UR51, -R75.reuse ;  /* 0x0000003329297c23 */ /* 0x100fe2000801084b */
[--C-:B------:R-:W-:Y:S01]  /*f490*/  FFMA.FTZ R44, R44, UR51, -R75.reuse ;  /* 0x000000332c2c7c23 */ /* 0x100fe2000801084b */
[--C-:B------:R-:W-:Y:S01]  /*f4a0*/  FFMA.FTZ R45, R45, UR51, -R75.reuse ;  /* 0x000000332d2d7c23 */ /* 0x100fe2000801084b */
[--C-:B------:R-:W-:Y:S01]  /*f4b0*/  FFMA.FTZ R48, R48, UR51, -R75.reuse ;  /* 0x0000003330307c23 */ /* 0x100fe2000801084b */
[--C-:B------:R-:W-:Y:S01]  /*f4c0*/  FFMA.FTZ R49, R49, UR51, -R75.reuse ;  /* 0x0000003331317c23 */ /* 0x100fe2000801084b */
        /* <DEDUP_REMOVED lines=13> */
[C---:B---3--:R-:W-:Y:S01]  /*f5a0*/  FADD.FTZ R9, R13.reuse, R4 ;  /* 0x000000040d097221 */ /* 0x048fe20000010000 */
[----:B------:R3:W4:Y:S01]  /*f5b0*/  MUFU.EX2 R75, R14 ;  /* 0x0000000e004b7308 */ /* 0x0007220000000800 */
[----:B------:R-:W-:-:S02]  /*f5c0*/  F2FP.F16.F32.PACK_AB R12, R13, R12 ;  /* 0x0000000c0d0c723e */ /* 0x000fc400000000ff */
[----:B-1----:R-:W-:Y:S01]  /*f5d0*/  FADD.FTZ R4, R20, R9 ;  /* 0x0000000914047221 */ /* 0x002fe20000010000 */
[----:B0-----:R-:W-:-:S04]  /*f5e0*/  FADD.FTZ R13, R72, R7 ;  /* 0x00000007480d7221 */ /* 0x001fc80000010000 */
[----:B------:R-:W0:Y:S01]  /*f5f0*/  MUFU.EX2 R15, R15 ;  /* 0x0000000f000f7308 */ /* 0x000e220000000800 */
[C---:B--2---:R-:W-:Y:S01]  /*f600*/  FADD.FTZ R9, R21.reuse, R4 ;  /* 0x0000000415097221 */ /* 0x044fe20000010000 */
[----:B---3--:R-:W-:Y:S01]  /*f610*/  F2FP.F16.F32.PACK_AB R14, R21, R20 ;  /* 0x00000014150e723e */ /* 0x008fe200000000ff */
[----:B-----5:R-:W-:Y:S02]  /*f620*/  FADD.FTZ R20, R38, R13 ;  /* 0x0000000d26147221 */ /* 0x020fe40000010000 */
[----:B------:R-:W-:-:S03]  /*f630*/  FADD.FTZ R4, R26, R9 ;  /* 0x000000091a047221 */ /* 0x000fc60000010000 */
[----:B------:R-:W1:Y:S01]  /*f640*/  MUFU.EX2 R76, R24 ;  /* 0x00000018004c7308 */ /* 0x000e620000000800 */
[----:B----4-:R-:W-:Y:S01]  /*f650*/  FADD.FTZ R20, R11, R20 ;  /* 0x000000140b147221 */ /* 0x010fe20000010000 */
[----:B------:R-:W-:-:S06]  /*f660*/  FADD.FTZ R9, R27, R4 ;  /* 0x000000041b097221 */ /* 0x000fcc0000010000 */
[----:B------:R-:W2:Y:S01]  /*f670*/  MUFU.EX2 R25, R25 ;  /* 0x0000001900197308 */ /* 0x000ea20000000800 */
[----:B------:R-:W-:Y:S01]  /*f680*/  FADD.FTZ R20, R75, R20 ;  /* 0x000000144b147221 */ /* 0x000fe20000010000 */
[----:B------:R-:W-:Y:S01]  /*f690*/  FADD.FTZ R4, R74, R9 ;  /* 0x000000094a047221 */ /* 0x000fe20000010000 */
[----:B------:R-:W-:-:S05]  /*f6a0*/  F2FP.F16.F32.PACK_AB R9, R7, R72 ;  /* 0x000000480709723e */ /* 0x000fca00000000ff */
[----:B------:R-:W3:Y:S01]  /*f6b0*/  MUFU.EX2 R31, R31 ;  /* 0x0000001f001f7308 */ /* 0x000ee20000000800 */
[----:B0-----:R-:W-:-:S07]  /*f6c0*/  FADD.FTZ R7, R15, R20 ;  /* 0x000000140f077221 */ /* 0x001fce0000010000 */
[----:B------:R-:W0:Y:S01]  /*f6d0*/  MUFU.EX2 R28, R28 ;  /* 0x0000001c001c7308 */ /* 0x000e220000000800 */
[----:B-1----:R-:W-:-:S07]  /*f6e0*/  FADD.FTZ R20, R76, R7 ;  /* 0x000000074c147221 */ /* 0x002fce0000010000 */
[----:B------:R-:W1:Y:S08]  /*f6f0*/  MUFU.EX2 R34, R34 ;  /* 0x0000002200227308 */ /* 0x000e700000000800 */
[----:B------:R-:W4:Y:S01]  /*f700*/  MUFU.EX2 R77, R29 ;  /* 0x0000001d004d7308 */ /* 0x000f220000000800 */
[----:B--2---:R-:W-:-:S07]  /*f710*/  FADD.FTZ R7, R25, R20 ;  /* 0x0000001419077221 */ /* 0x004fce0000010000 */
[----:B------:R-:W2:Y:S08]  /*f720*/  MUFU.EX2 R35, R35 ;  /* 0x0000002300237308 */ /* 0x000eb00000000800 */
[----:B------:R-:W5:Y:S08]  /*f730*/  MUFU.EX2 R32, R32 ;  /* 0x0000002000207308 */ /* 0x000f700000000800 */
[----:B------:R-:W5:Y:S01]  /*f740*/  MUFU.EX2 R33, R33 ;  /* 0x0000002100217308 */ /* 0x000f620000000800 */
[----:B---3--:R-:W-:Y:S01]  /*f750*/  FADD.FTZ R4, R31, R4 ;  /* 0x000000041f047221 */ /* 0x008fe20000010000 */
[----:B0-----:R-:W-:-:S03]  /*f760*/  FADD.FTZ R20, R28, R7 ;  /* 0x000000071c147221 */ /* 0x001fc60000010000 */
[----:B-1----:R-:W-:Y:S01]  /*f770*/  FADD.FTZ R4, R34, R4 ;  /* 0x0000000422047221 */ /* 0x002fe20000010000 */
[----:B----4-:R-:W-:Y:S01]  /*f780*/  FADD.FTZ R7, R77, R20 ;  /* 0x000000144d077221 */ /* 0x010fe20000010000 */
[----:B------:R-:W-:Y:S02]  /*f790*/  F2FP.F16.F32.PACK_AB R24, R27, R26 ;  /* 0x0000001a1b18723e */ /* 0x000fe400000000ff */
[----:B--2---:R-:W-:Y:S01]  /*f7a0*/  FADD.FTZ R21, R35, R4 ;  /* 0x0000000423157221 */ /* 0x004fe20000010000 */
[----:B-----5:R-:W-:Y:S01]  /*f7b0*/  FADD.FTZ R4, R32, R7 ;  /* 0x0000000720047221 */ /* 0x020fe20000010000 */
[C---:B------:R-:W-:Y:S02]  /*f7c0*/  F2FP.F16.F32.PACK_AB R27, R33.reuse, R32 ;  /* 0x00000020211b723e */ /* 0x040fe400000000ff */
[----:B------:R-:W2:Y:S01]  /*f7d0*/  LDL R32, [R1+0x74] ;  /* 0x0000740001207983 */ /* 0x000ea20000100800 */
[----:B------:R-:W0:Y:S08]  /*f7e0*/  MUFU.EX2 R39, R39 ;  /* 0x0000002700277308 */ /* 0x000e300000000800 */
[----:B------:R-:W1:Y:S08]  /*f7f0*/  MUFU.EX2 R29, R36 ;  /* 0x00000024001d7308 */ /* 0x000e700000000800 */
[----:B------:R-:W3:Y:S08]  /*f800*/  MUFU.EX2 R42, R42 ;  /* 0x0000002a002a7308 */ /* 0x000ef00000000800 */
[----:B------:R-:W4:Y:S01]  /*f810*/  MUFU.EX2 R37, R37 ;  /* 0x0000002500257308 */ /* 0x000f220000000800 */
[----:B------:R-:W-:Y:S01]  /*f820*/  FADD.FTZ R20, R30, R21 ;  /* 0x000000151e147221 */ /* 0x000fe20000010000 */
[----:B------:R-:W-:-:S06]  /*f830*/  FADD.FTZ R4, R33, R4 ;  /* 0x0000000421047221 */ /* 0x000fcc0000010000 */
[----:B------:R-:W5:Y:S08]  /*f840*/  MUFU.EX2 R43, R43 ;  /* 0x0000002b002b7308 */ /* 0x000f700000000800 */
[----:B------:R-:W5:Y:S01]  /*f850*/  MUFU.EX2 R40, R40 ;  /* 0x0000002800287308 */ /* 0x000f620000000800 */
[----:B0-----:R-:W-:Y:S01]  /*f860*/  FADD.FTZ R7, R39, R20 ;  /* 0x0000001427077221 */ /* 0x001fe20000010000 */
[----:B-1----:R-:W-:-:S06]  /*f870*/  FADD.FTZ R4, R29, R4 ;  /* 0x000000041d047221 */ /* 0x002fcc0000010000 */
[----:B------:R-:W0:Y:S08]  /*f880*/  MUFU.EX2 R46, R46 ;  /* 0x0000002e002e7308 */ /* 0x000e300000000800 */
[----:B------:R-:W1:Y:S01]  /*f890*/  MUFU.EX2 R41, R41 ;  /* 0x0000002900297308 */ /* 0x000e620000000800 */
[----:B---3--:R-:W-:Y:S01]  /*f8a0*/  FADD.FTZ R20, R42, R7 ;  /* 0x000000072a147221 */ /* 0x008fe20000010000 */
[----:B----4-:R-:W-:-:S06]  /*f8b0*/  FADD.FTZ R7, R37, R4 ;  /* 0x0000000425077221 */ /* 0x010fcc0000010000 */
[----:B------:R-:W-:Y:S08]  /*f8c0*/  MUFU.EX2 R47, R47 ;  /* 0x0000002f002f7308 */ /* 0x000ff00000000800 */
[----:B------:R-:W3:Y:S01]  /*f8d0*/  MUFU.EX2 R44, R44 ;  /* 0x0000002c002c7308 */ /* 0x000ee20000000800 */
[----:B-----5:R-:W-:Y:S01]  /*f8e0*/  FADD.FTZ R21, R43, R20 ;  /* 0x000000142b157221 */ /* 0x020fe20000010000 */
[----:B------:R-:W-:-:S06]  /*f8f0*/  FADD.FTZ R4, R40, R7 ;  /* 0x0000000728047221 */ /* 0x000fcc0000010000 */
[----:B------:R-:W-:Y:S01]  /*f900*/  MUFU.EX2 R50, R50 ;  /* 0x0000003200327308 */ /* 0x000fe20000000800 */
[----:B------:R-:W-:-:S07]  /*f910*/  F2FP.F16.F32.PACK_AB R11, R11, R38 ;  /* 0x000000260b0b723e */ /* 0x000fce00000000ff */
[----:B------:R-:W4:Y:S01]  /*f920*/  MUFU.EX2 R45, R45 ;  /* 0x0000002d002d7308 */ /* 0x000f220000000800 */
[----:B0-----:R-:W-:Y:S01]  /*f930*/  FADD.FTZ R20, R46, R21 ;  /* 0x000000152e147221 */ /* 0x001fe20000010000 */
[----:B-1----:R-:W-:-:S06]  /*f940*/  FADD.FTZ R7, R41, R4 ;  /* 0x0000000429077221 */ /* 0x002fcc0000010000 */
[----:B------:R-:W0:Y:S01]  /*f950*/  MUFU.EX2 R51, R51 ;  /* 0x0000003300337308 */ /* 0x000e220000000800 */
[----:B------:R-:W-:-:S07]  /*f960*/  F2FP.F16.F32.PACK_AB R13, R15, R75 ;  /* 0x0000004b0f0d723e */ /* 0x000fce00000000ff */
[----:B------:R-:W1:Y:S01]  /*f970*/  MUFU.EX2 R48, R48 ;  /* 0x0000003000307308 */ /* 0x000e620000000800 */
[----:B------:R-:W-:Y:S01]  /*f980*/  F2FP.F16.F32.PACK_AB R15, R25, R76 ;  /* 0x0000004c190f723e */ /* 0x000fe200000000ff */
[----:B------:R5:W-:Y:S01]  /*f990*/  STSM.16.M88.4 [R82+0x21800], R8 ;  /* 0x0218000852007844 */ /* 0x000be20000000200 */
[----:B---3--:R-:W-:-:S05]  /*f9a0*/  FADD.FTZ R4, R44, R7 ;  /* 0x000000072c047221 */ /* 0x008fca0000010000 */
[----:B------:R-:W3:Y:S08]  /*f9b0*/  MUFU.EX2 R54, R54 ;  /* 0x0000003600367308 */ /* 0x000ef00000000800 */
[----:B------:R-:W3:Y:S01]  /*f9c0*/  MUFU.EX2 R49, R49 ;  /* 0x0000003100317308 */ /* 0x000ee20000000800 */
[----:B-----5:R-:W-:Y:S01]  /*f9d0*/  FADD.FTZ R9, R47, R20 ;  /* 0x000000142f097221 */ /* 0x020fe20000010000 */
[----:B------:R5:W-:Y:S06]  /*f9e0*/  STSM.16.M88.4 [R83], R12 ;  /* 0x0000000c53007844 */ /* 0x000bec0000000200 */
[----:B------:R-:W3:Y:S01]  /*f9f0*/  MUFU.EX2 R55, R55 ;  /* 0x0000003700377308 */ /* 0x000ee20000000800 */
[----:B----4-:R-:W-:-:S07]  /*fa00*/  FADD.FTZ R7, R45, R4 ;  /* 0x000000042d077221 */ /* 0x010fce0000010000 */
[----:B------:R-:W4:Y:S01]  /*fa10*/  MUFU.EX2 R52, R52 ;  /* 0x0000003400347308 */ /* 0x000f220000000800 */
[----:B-----5:R-:W-:-:S07]  /*fa20*/  FADD.FTZ R12, R50, R9 ;  /* 0x00000009320c7221 */ /* 0x020fce0000010000 */
[----:B------:R-:W5:Y:S01]  /*fa30*/  MUFU.EX2 R58, R58 ;  /* 0x0000003a003a7308 */ /* 0x000f620000000800 */
[----:B0-----:R-:W-:Y:S01]  /*fa40*/  FADD.FTZ R9, R51, R12 ;  /* 0x0000000c33097221 */ /* 0x001fe20000010000 */
[----:B-1----:R-:W-:-:S06]  /*fa50*/  FADD.FTZ R4, R48, R7 ;  /* 0x0000000730047221 */ /* 0x002fcc0000010000 */
[----:B------:R-:W0:Y:S01]  /*fa60*/  MUFU.EX2 R53, R53 ;  /* 0x0000003500357308 */ /* 0x000e220000000800 */
[----:B---3--:R-:W-:Y:S01]  /*fa70*/  FADD.FTZ R12, R54, R9 ;  /* 0x00000009360c7221 */ /* 0x008fe20000010000 */
[----:B------:R-:W-:-:S06]  /*fa80*/  FADD.FTZ R13, R49, R4 ;  /* 0x00000004310d7221 */ /* 0x000fcc0000010000 */
[----:B------:R-:W1:Y:S08]  /*fa90*/  MUFU.EX2 R59, R59 ;  /* 0x0000003b003b7308 */ /* 0x000e700000000800 */
[----:B------:R-:W3:Y:S01]  /*faa0*/  MUFU.EX2 R56, R56 ;  /* 0x0000003800387308 */ /* 0x000ee20000000800 */
[----:B------:R-:W-:Y:S01]  /*fab0*/  FADD.FTZ R15, R55, R12 ;  /* 0x0000000c370f7221 */ /* 0x000fe20000010000 */
[----:B----4-:R-:W-:Y:S01]  /*fac0*/  FADD.FTZ R4, R52, R13 ;  /* 0x0000000d34047221 */ /* 0x010fe20000010000 */
[----:B------:R-:W-:-:S05]  /*fad0*/  ISETP.NE.AND P5, PT, R142, 0x1, PT ;  /* 0x000000018e00780c */ /* 0x000fca0003fa5270 */
[----:B------:R-:W4:Y:S08]  /*fae0*/  MUFU.EX2 R62, R62 ;  /* 0x0000003e003e7308 */ /* 0x000f300000000800 */
[----:B------:R-:W4:Y:S01]  /*faf0*/  MUFU.EX2 R57, R57 ;  /* 0x0000003900397308 */ /* 0x000f220000000800 */
[----:B-----5:R-:W-:Y:S01]  /*fb00*/  FADD.FTZ R12, R58, R15 ;  /* 0x0000000f3a0c7221 */ /* 0x020fe20000010000 */
[----:B0-----:R-:W-:-:S06]  /*fb10*/  FADD.FTZ R13, R53, R4 ;  /* 0x00000004350d7221 */ /* 0x001fcc0000010000 */
[----:B------:R-:W0:Y:S01]  /*fb20*/  MUFU.EX2 R63, R63 ;  /* 0x0000003f003f7308 */ /* 0x000e220000000800 */
[----:B------:R-:W-:-:S07]  /*fb30*/  F2FP.F16.F32.PACK_AB R26, R31, R74 ;  /* 0x0000004a1f1a723e */ /* 0x000fce00000000ff */
[----:B------:R-:W5:Y:S01]  /*fb40*/  MUFU.EX2 R60, R60 ;  /* 0x0000003c003c7308 */ /* 0x000f620000000800 */
[----:B------:R-:W-:-:S07]  /*fb50*/  F2FP.F16.F32.PACK_AB R25, R77, R28 ;  /* 0x0000001c4d19723e */ /* 0x000fce00000000ff */
[----:B------:R-:W5:Y:S01]  /*fb60*/  MUFU.EX2 R61, R61 ;  /* 0x0000003d003d7308 */ /* 0x000f620000000800 */
[----:B------:R-:W-:-:S07]  /*fb70*/  F2FP.F16.F32.PACK_AB R28, R35, R34 ;  /* 0x00000022231c723e */ /* 0x000fce00000000ff */
[----:B------:R-:W-:Y:S01]  /*fb80*/  MUFU.EX2 R65, R65 ;  /* 0x0000004100417308 */ /* 0x000fe20000000800 */
[----:B------:R-:W-:-:S07]  /*fb90*/  F2FP.F16.F32.PACK_AB R30, R39, R30 ;  /* 0x0000001e271e723e */ /* 0x000fce00000000ff */
[----:B------:R-:W5:Y:S01]  /*fba0*/  MUFU.EX2 R64, R64 ;  /* 0x0000004000407308 */ /* 0x000f620000000800 */
[----:B------:R-:W-:-:S07]  /*fbb0*/  F2FP.F16.F32.PACK_AB R29, R37, R29 ;  /* 0x0000001d251d723e */ /* 0x000fce00000000ff */
[----:B------:R-:W-:Y:S01]  /*fbc0*/  MUFU.EX2 R67, R67 ;  /* 0x0000004300437308 */ /* 0x000fe20000000800 */
[----:B------:R-:W-:-:S07]  /*fbd0*/  F2FP.F16.F32.PACK_AB R31, R41, R40 ;  /* 0x00000028291f723e */ /* 0x000fce00000000ff */
[----:B------:R-:W5:Y:S01]  /*fbe0*/  MUFU.EX2 R69, R69 ;  /* 0x0000004500457308 */ /* 0x000f620000000800 */
[----:B-1----:R-:W-:-:S07]  /*fbf0*/  FADD.FTZ R15, R59, R12 ;  /* 0x0000000c3b0f7221 */ /* 0x002fce0000010000 */
[----:B------:R-:W-:Y:S01]  /*fc00*/  MUFU.EX2 R70, R70 ;  /* 0x0000004600467308 */ /* 0x000fe20000000800 */
[----:B---3--:R-:W-:-:S07]  /*fc10*/  FADD.FTZ R4, R56, R13 ;  /* 0x0000000d38047221 */ /* 0x008fce0000010000 */
[----:B------:R-:W1:Y:S08]  /*fc20*/  MUFU.EX2 R3, R3 ;  /* 0x0000000300037308 */ /* 0x000e700000000800 */
[----:B------:R-:W-:Y:S08]  /*fc30*/  MUFU.EX2 R66, R66 ;  /* 0x0000004200427308 */ /* 0x000ff00000000800 */
[----:B------:R-:W3:Y:S08]  /*fc40*/  MUFU.EX2 R7, R68 ;  /* 0x0000004400077308 */ /* 0x000ef00000000800 */
[----:B------:R-:W-:Y:S08]  /*fc50*/  MUFU.EX2 R0, R0 ;  /* 0x0000000000007308 */ /* 0x000ff00000000800 */
[----:B------:R-:W2:Y:S01]  /*fc60*/  MUFU.EX2 R71, R71 ;  /* 0x0000004700477308 */ /* 0x000ea20000000800 */
[----:B------:R-:W-:Y:S01]  /*fc70*/  F2FP.F16.F32.PACK_AB R8, R43, R42 ;  /* 0x0000002a2b08723e */ /* 0x000fe200000000ff */
[----:B------:R-:W-:Y:S01]  /*fc80*/  STSM.16.M88.4 [R81], R24 ;  /* 0x0000001851007844 */ /* 0x000fe20000000200 */
[----:B------:R-:W-:-:S02]  /*fc90*/  F2FP.F16.F32.PACK_AB R10, R47, R46 ;  /* 0x0000002e2f0a723e */ /* 0x000fc400000000ff */
[----:B------:R-:W-:Y:S02]  /*fca0*/  F2FP.F16.F32.PACK_AB R9, R45, R44 ;  /* 0x0000002c2d09723e */ /* 0x000fe400000000ff */
[----:B------:R-:W-:Y:S01]  /*fcb0*/  F2FP.F16.F32.PACK_AB R11, R49, R48 ;  /* 0x00000030310b723e */ /* 0x000fe200000000ff */
[----:B------:R1:W-:Y:S01]  /*fcc0*/  STSM.16.M88.4 [R80], R28 ;  /* 0x0000001c50007844 */ /* 0x0003e20000000200 */
[----:B----4-:R-:W-:Y:S01]  /*fcd0*/  FADD.FTZ R14, R62, R15 ;  /* 0x0000000f3e0e7221 */ /* 0x010fe20000010000 */
[----:B------:R-:W-:Y:S02]  /*fce0*/  FADD.FTZ R13, R57, R4 ;  /* 0x00000004390d7221 */ /* 0x000fe40000010000 */
[----:B------:R4:W-:Y:S01]  /*fcf0*/  STSM.16.M88.4 [R82+0x27800], R8 ;  /* 0x0278000852007844 */ /* 0x0009e20000000200 */
[----:B0-----:R-:W-:Y:S01]  /*fd00*/  FADD.FTZ R20, R63, R14 ;  /* 0x0000000e3f147221 */ /* 0x001fe20000010000 */
[----:B-----5:R-:W-:Y:S01]  /*fd10*/  FADD.FTZ R4, R60, R13 ;  /* 0x0000000d3c047221 */ /* 0x020fe20000010000 */
[----:B------:R-:W-:-:S02]  /*fd20*/  F2FP.F16.F32.PACK_AB R12, R59, R58 ;  /* 0x0000003a3b0c723e */ /* 0x000fc400000000ff */
[----:B------:R-:W-:Y:S02]  /*fd30*/  F2FP.F16.F32.PACK_AB R14, R63, R62 ;  /* 0x0000003e3f0e723e */ /* 0x000fe400000000ff */
[----:B------:R-:W-:Y:S01]  /*fd40*/  F2FP.F16.F32.PACK_AB R13, R61, R60 ;  /* 0x0000003c3d0d723e */ /* 0x000fe200000000ff */
[----:B-1----:R-:W0:Y:S01]  /*fd50*/  @P5 LDC R28, c[0x0][0x44c] ;  /* 0x00011300ff1c5b82 */ /* 0x002e220000000800 */
[----:B------:R-:W-:Y:S02]  /*fd60*/  F2FP.F16.F32.PACK_AB R15, R64, R65 ;  /* 0x00000041400f723e */ /* 0x000fe400000000ff */
[----:B----4-:R-:W-:Y:S02]  /*fd70*/  F2FP.F16.F32.PACK_AB R8, R51, R50 ;  /* 0x000000323308723e */ /* 0x010fe400000000ff */
[----:B------:R-:W-:Y:S02]  /*fd80*/  F2FP.F16.F32.PACK_AB R10, R55, R54 ;  /* 0x00000036370a723e */ /* 0x000fe400000000ff */
[----:B------:R-:W-:Y:S01]  /*fd90*/  F2FP.F16.F32.PACK_AB R9, R53, R52 ;  /* 0x000000343509723e */ /* 0x000fe200000000ff */
[----:B------:R-:W1:Y:S01]  /*fda0*/  @P5 LDC R29, c[0x0][0x450] ;  /* 0x00011400ff1d5b82 */ /* 0x000e620000000800 */
[----:B------:R-:W-:-:S02]  /*fdb0*/  F2FP.F16.F32.PACK_AB R11, R57, R56 ;  /* 0x00000038390b723e */ /* 0x000fc400000000ff */
[----:B------:R-:W-:Y:S02]  /*fdc0*/  F2FP.F16.F32.PACK_AB R24, R69, R67 ;  /* 0x000000434518723e */ /* 0x000fe400000000ff */
[----:B------:R-:W-:Y:S02]  /*fdd0*/  F2FP.F16.F32.PACK_AB R26, R3, R70 ;  /* 0x00000046031a723e */ /* 0x000fe400000000ff */
[----:B---3--:R-:W-:Y:S02]  /*fde0*/  F2FP.F16.F32.PACK_AB R25, R7, R66 ;  /* 0x000000420719723e */ /* 0x008fe400000000ff */
[----:B--2---:R-:W-:Y:S01]  /*fdf0*/  F2FP.F16.F32.PACK_AB R27, R71, R0 ;  /* 0x00000000471b723e */ /* 0x004fe200000000ff */
[----:B------:R2:W-:Y:S04]  /*fe00*/  STSM.16.M88.4 [R32], R8 ;  /* 0x0000000820007844 */ /* 0x0005e80000000200 */
[----:B------:R2:W-:Y:S01]  /*fe10*/  STSM.16.M88.4 [R81+0x6000], R12 ;  /* 0x0060000c51007844 */ /* 0x0005e20000000200 */
[----:B------:R-:W-:-:S03]  /*fe20*/  FADD.FTZ R4, R61, R4 ;  /* 0x000000043d047221 */ /* 0x000fc60000010000 */
[----:B------:R2:W-:Y:S01]  /*fe30*/  STSM.16.M88.4 [R80+0x6000], R24 ;  /* 0x0060001850007844 */ /* 0x0005e20000000200 */
[----:B------:R3:W-:Y:S06]  /*fe40*/  MEMBAR.ALL.CTA ;  /* 0x0000000000007992 */ /* 0x0007ec0000008000 */
[----:B---3--:R-:W3:Y:S01]  /*fe50*/  FENCE.VIEW.ASYNC.S ;  /* 0x00000000000073c6 */ /* 0x008ee20000000000 */
[----:B------:R-:W-:Y:S01]  /*fe60*/  FADD.FTZ R21, R65, R4 ;  /* 0x0000000441157221 */ /* 0x000fe20000010000 */
[----:B------:R-:W-:Y:S01]  /*fe70*/  FADD.FTZ R20, R67, R20 ;  /* 0x0000001443147221 */ /* 0x000fe20000010000 */
[----:B------:R-:W-:-:S02]  /*fe80*/  PLOP3.LUT P1, PT, PT, PT, UP0, 0x40, 0x0 ;  /* 0x000000000000781c */ /* 0x000fc40003f2e808 */
[----:B------:R-:W-:Y:S01]  /*fe90*/  FADD.FTZ R21, R64, R21 ;  /* 0x0000001540157221 */ /* 0x000fe20000010000 */
[----:B0-----:R-:W-:-:S04]  /*fea0*/  @P5 IMAD.HI.U32 R28, R88, R28, RZ ;  /* 0x0000001c581c5227 */ /* 0x001fc800078e00ff */
[----:B------:R-:W-:Y:S01]  /*feb0*/  FADD.FTZ R69, R69, R20 ;  /* 0x0000001445457221 */ /* 0x000fe20000010000 */
[----:B------:R-:W-:Y:S01]  /*fec0*/  FADD.FTZ R66, R66, R21 ;  /* 0x0000001542427221 */ /* 0x000fe20000010000 */
[----:B------:R-:W-:Y:S01]  /*fed0*/  IMAD.MOV.U32 R20, RZ, RZ, R88 ;  /* 0x000000ffff147224 */ /* 0x000fe200078e0058 */
[----:B-1----:R-:W-:Y:S02]  /*fee0*/  @P5 SHF.R.U32.HI R20, RZ, R29, R28 ;  /* 0x0000001dff145219 */ /* 0x002fe4000001161c */
[----:B------:R-:W-:Y:S01]  /*fef0*/  FADD.FTZ R7, R7, R66 ;  /* 0x0000004207077221 */ /* 0x000fe20000010000 */
[----:B------:R-:W-:Y:S02]  /*ff00*/  FADD.FTZ R4, R70, R69 ;  /* 0x0000004546047221 */ /* 0x000fe40000010000 */
[----:B------:R-:W-:Y:S02]  /*ff10*/  IMAD.IADD R139, R139, 0x1, R20 ;  /* 0x000000018b8b7824 */ /* 0x000fe400078e0214 */
[----:B------:R-:W-:Y:S01]  /*ff20*/  FADD.FTZ R0, R0, R7 ;  /* 0x0000000700007221 */ /* 0x000fe20000010000 */
[----:B------:R-:W-:Y:S01]  /*ff30*/  FADD.FTZ R4, R3, R4 ;  /* 0x0000000403047221 */ /* 0x000fe20000010000 */
[----:B------:R-:W-:-:S02]  /*ff40*/  VIADD R7, R139, UR6 ;  /* 0x000000068b077c36 */ /* 0x000fc40008000000 */
[----:B------:R-:W-:Y:S01]  /*ff50*/  FADD.FTZ R3, R71, R0 ;  /* 0x0000000047037221 */ /* 0x000fe20000010000 */
[----:B------:R-:W-:Y:S01]  /*ff60*/  VIADD R0, R97, 0xfffffffe ;  /* 0xfffffffe61007836 */ /* 0x000fe20000000000 */
[----:B---3--:R-:W-:Y:S01]  /*ff70*/  NOP ;  /* 0x0000000000007918 */ /* 0x008fe20000000000 */
[----:B--2---:R-:W-:Y:S05]  /*ff80*/  @P1 BRA `(.L_x_11532) ;  /* 0x0000000000541947 */ /* 0x004fea0003800000 */
[C---:B------:R-:W-:Y:S01]  /*ff90*/  ISETP.GT.AND P1, PT, R139.reuse, RZ, PT ;  /* 0x000000ff8b00720c */ /* 0x040fe20003f24270 */
[----:B------:R-:W-:Y:S01]  /*ffa0*/  BSSY B0, `(.L_x_11533) ;  /* 0x0000010000007945 */ /* 0x000fe20003800000 */
[----:B------:R-:W-:-:S11]  /*ffb0*/  VIADD R8, R139, 0xffffffff ;  /* 0xffffffff8b087836 */ /* 0x000fd60000000000 */
[----:B------:R-:W-:Y:S05]  /*ffc0*/  @P1 BRA `(.L_x_11534) ;  /* 0x0000000000201947 */ /* 0x000fea0003800000 */
[----:B------:R-:W-:Y:S01]  /*ffd0*/  UISETP.NE.AND UP1, UPT, UR7, 0x1, UPT ;  /* 0x000000010700788c */ /* 0x000fe2000bf25270 */
[----:B------:R-:W-:-:S05]  /*ffe0*/  IMAD.MOV R8, RZ, RZ, -R139 ;  /* 0x000000ffff087224 */ /* 0x000fca00078e0a8b */
[----:B------:R-:W-:-:S05]  /*fff0*/  PLOP3.LUT P1, PT, PT, PT, UP1, 0x80, 0x0 ;  /* 0x000000000000781c */ /* 0x000fca0003f2f018 */
[----:B------:R-:W-:-:S08]  /*10000*/  @UP1 ULDC.64 UR4, c[0x0][0x9e8] ;  /* 0x00027a0000041ab9 */ /* 0x000fd00000000a00 */
[----:B------:R-:W-:-:S05]  /*10010*/  @P1 IMAD.HI.U32 R9, R8, UR4, RZ ;  /* 0x0000000408091c27 */ /* 0x000fca000f8e00ff */
[----:B------:R-:W-:-:S04]  /*10020*/  @P1 SHF.R.U32.HI R8, RZ, UR5, R9 ;  /* 0x00000005ff081c19 */ /* 0x000fc80008011609 */
[----:B------:R-:W-:Y:S01]  /*10030*/  LOP3.LUT R8, RZ, R8, RZ, 0x33, !PT ;  /* 0x00000008ff087212 */ /* 0x000fe200078e33ff */
[----:B------:R-:W-:Y:S06]  /*10040*/  BRA `(.L_x_11535) ;  /* 0x0000000000147947 */ /* 0x000fec0003800000 */
.L_x_11534:
[----:B------:R-:W-:-:S06]  /*10050*/  UISETP.NE.AND UP1, UPT, UR7, 0x1, UPT ;  /* 0x000000010700788c */ /* 0x000fcc000bf25270 */
[----:B------:R-:W-:-:S05]  /*10060*/  PLOP3.LUT P1, PT, PT, PT, UP1, 0x80, 0x0 ;  /* 0x000000000000781c */ /* 0x000fca0003f2f018 */
[----:B------:R-:W-:-:S08]  /*10070*/  @UP1 ULDC.64 UR4, c[0x0][0x9e8] ;  /* 0x00027a0000041ab9 */ /* 0x000fd00000000a00 */
[----:B------:R-:W-:-:S05]  /*10080*/  @P1 IMAD.HI.U32 R9, R8, UR4, RZ ;  /* 0x0000000408091c27 */ /* 0x000fca000f8e00ff */
[----:B------:R-:W-:-:S07]  /*10090*/  @P1 SHF.R.U32.HI R8, RZ, UR5, R9 ;  /* 0x00000005ff081c19 */ /* 0x000fce0008011609 */
.L_x_11535:
[----:B------:R-:W-:Y:S05]  /*100a0*/  BSYNC B0 ;  /* 0x0000000000007941 */ /* 0x000fea0003800000 */
.L_x_11533:
[----:B------:R-:W-:-:S04]  /*100b0*/  IMAD.U32 R9, RZ, RZ, UR7 ;  /* 0x00000007ff097e24 */ /* 0x000fc8000f8e00ff */
[----:B------:R-:W-:-:S05]  /*100c0*/  IMAD R8, R8, R9, UR7 ;  /* 0x0000000708087e24 */ /* 0x000fca000f8e0209 */
[----:B------:R-:W-:-:S07]  /*100d0*/  VIMNMX R7, R7, R8, PT ;  /* 0x0000000807077248 */ /* 0x000fce0003fe0100 */
.L_x_11532:
[----:B------:R-:W2:Y:S01]  /*100e0*/  LDL R9, [R1+0xa0] ;  /* 0x0000a00001097983 */ /* 0x000ea20000100800 */
        /* <DEDUP_REMOVED lines=12> */
[----:B------:R-:W-:Y:S01]  /*101b0*/  ULDC UR42, c[0x0][0x9e0] ;  /* 0x00027800002a7ab9 */ /* 0x000fe20000000800 */
        /* <DEDUP_REMOVED lines=24> */
[----:B--2---:R-:W-:-:S04]  /*10340*/  VIMNMX R140, R9, R8, !PT ;  /* 0x00000008098c7248 */ /* 0x004fc80007fe0100 */
[----:B------:R-:W-:-:S13]  /*10350*/  ISETP.GE.AND P1, PT, R0, R140, PT ;  /* 0x0000008c0000720c */ /* 0x000fda0003f26270 */
[----:B------:R-:W-:Y:S05]  /*10360*/  @!P1 BRA `(.L_x_11536) ;  /* 0x0000003c00809947 */ /* 0x000fea0003800000 */
[----:B------:R-:W-:-:S07]  /*10370*/  IMAD.MOV.U32 R135, RZ, RZ, RZ ;  /* 0x000000ffff877224 */ /* 0x000fce00078e00ff */
.L_x_11556:
[----:B------:R-:W2:Y:S01]  /*10380*/  LDL R9, [R1+0x48] ;  /* 0x0000480001097983 */ /* 0x000ea20000100800 */
[----:B------:R-:W-:Y:S01]  /*10390*/  VIADD R7, R17, 0x1 ;  /* 0x0000000111077836 */ /* 0x000fe20000000000 */
[----:B------:R-:W-:Y:S05]  /*103a0*/  YIELD ;  /* 0x0000000000007946 */ /* 0x000fea0003800000 */
[----:B------:R-:W-:-:S04]  /*103b0*/  ISETP.NE.AND P2, PT, R7, 0x2, PT ;  /* 0x000000020700780c */ /* 0x000fc80003f45270 */
[----:B------:R-:W-:Y:S02]  /*103c0*/  SEL R8, RZ, 0x1, P2 ;  /* 0x00000001ff087807 */ /* 0x000fe40001000000 */
[----:B------:R-:W-:Y:S02]  /*103d0*/  SEL R7, R7, RZ, P2 ;  /* 0x000000ff07077207 */ /* 0x000fe40001000000 */
[----:B------:R-:W-:Y:S02]  /*103e0*/  LOP3.LUT R139, R23, R8, RZ, 0x3c, !PT ;  /* 0x00000008178b7212 */ /* 0x000fe400078e3cff */
[----:B--2---:R-:W-:-:S13]  /*103f0*/  ISETP.NE.AND P1, PT, R9, RZ, PT ;  /* 0x000000ff0900720c */ /* 0x004fda0003f25270 */
[----:B0-----:R-:W-:Y:S05]  /*10400*/  @P1 BRA `(.L_x_11537) ;  /* 0x0000000000301947 */ /* 0x001fea0003800000 */
[----:B------:R-:W-:Y:S05]  /*10410*/  @!P0 BRA `(.L_x_11538) ;  /* 0x0000000000048947 */ /* 0x000fea0003800000 */
[----:B------:R-:W-:Y:S01]  /*10420*/  BPT.TRAP 0x1 ;  /* 0x000000040000795c */ /* 0x000fe20000300000 */
.L_x_11538:
[----:B------:R-:W-:Y:S01]  /*10430*/  IMAD R9, R7, 0x8, R2 ;  /* 0x0000000807097824 */ /* 0x000fe200078e0202 */
[----:B------:R-:W-:-:S04]  /*10440*/  SHF.L.U32 R8, R139, 0x1f, RZ ;  /* 0x0000001f8b087819 */ /* 0x000fc800000006ff */
[----:B------:R0:W1:Y:S01]  /*10450*/  SYNCS.PHASECHK.TRANS64.TRYWAIT P2, [R9+URZ+0x2d830], R8 ;  /* 0x02d83008090075a7 */ /* 0x000062000804017f */
[----:B------:R-:W-:Y:S05]  /*10460*/  @!P0 BRA `(.L_x_11539) ;  /* 0x0000000000048947 */ /* 0x000fea0003800000 */
[----:B------:R-:W-:Y:S01]  /*10470*/  BPT.TRAP 0x1 ;  /* 0x000000040000795c */ /* 0x000fe20000300000 */
.L_x_11539:
[----:B------:R-:W-:Y:S04]  /*10480*/  BSSY B0, `(.L_x_11537) ;  /* 0x0000004000007945 */ /* 0x000fe80003800000 */
[----:B-1----:R-:W-:Y:S05]  /*10490*/  @P2 BRA `(.L_x_11540) ;  /* 0x0000000000082947 */ /* 0x002fea0003800000 */
[----:B------:R-:W1:Y:S02]  /*104a0*/  SYNCS.PHASECHK.TRANS64.TRYWAIT P2, [R9+URZ+0x2d830], R8 ;  /* 0x02d83008090075a7 */ /* 0x000e64000804017f */
[----:B-1----:R-:W-:Y:S05]  /*104b0*/  @!P2 BRA `(.L_x_11541) ;  /* 0x0000016c00e0a947 */ /* 0x002fea0003800000 */
.L_x_11540:
[----:B------:R-:W-:Y:S05]  /*104c0*/  BSYNC B0 ;  /* 0x0000000000007941 */ /* 0x000fea0003800000 */
.L_x_11537:
[----:B01----:R-:W2:Y:S04]  /*104d0*/  LDL R8, [R1+0x4c] ;  /* 0x00004c0001087983 */ /* 0x003ea80000100800 */
[----:B------:R-:W3:Y:S04]  /*104e0*/  LDL.64 R24, [R1+0x10] ;  /* 0x0000100001187983 */ /* 0x000ee80000100a00 */
[----:B------:R-:W4:Y:S04]  /*104f0*/  LDL.64 R152, [R1+0x38] ;  /* 0x0000380001987983 */ /* 0x000f280000100a00 */
[----:B------:R-:W5:Y:S01]  /*10500*/  LDL.64 R150, [R1+0x30] ;  /* 0x0000300001967983 */ /* 0x000f620000100a00 */
[----:B------:R-:W0:Y:S01]  /*10510*/  S2R R10, SR_TID.X ;  /* 0x00000000000a7919 */ /* 0x000e220000002100 */
[----:B------:R-:W-:Y:S05]  /*10520*/  WARPSYNC.ALL ;  /* 0x0000000000007948 */ /* 0x000fea0003800000 */
        /* <DEDUP_REMOVED lines=8> */
[----:B------:R-:W-:Y:S01]  /*105b0*/  R2UR UR15, R13 ;  /* 0x000000000d0f72ca */ /* 0x000fe200000e0000 */
[----:B------:R0:W-:Y:S01]  /*105c0*/  BAR.SYNC.DEFER_BLOCKING R20, 0x100 ;  /* 0x000400140000751d */ /* 0x0001e20000010000 */
[----:B------:R-:W-:Y:S02]  /*105d0*/  IMAD.MOV.U32 R11, RZ, RZ, -0x7fffffe0 ;  /* 0x80000020ff0b7424 */ /* 0x000fe400078e00ff */
[----:B--2---:R-:W-:Y:S01]  /*105e0*/  IMAD R8, R7, 0x600, R8 ;  /* 0x0000060007087824 */ /* 0x004fe200078e0208 */
[----:B---3--:R-:W-:-:S04]  /*105f0*/  R2UR UR8, R24 ;  /* 0x00000000180872ca */ /* 0x008fc800000e0000 */
[----:B------:R-:W-:Y:S02]  /*10600*/  R2UR UR10, R8 ;  /* 0x00000000080a72ca */ /* 0x000fe400000e0000 */
[----:B------:R-:W-:Y:S02]  /*10610*/  R2UR UR9, R25 ;  /* 0x00000000190972ca */ /* 0x000fe400000e0000 */
[----:B------:R-:W-:-:S11]  /*10620*/  WARPGROUP.ARRIVE ;  /* 0x00000000000079c5 */ /* 0x000fd60000000000 */
[----:B------:R-:W-:Y:S01]  /*10630*/  HGMMA.64x128x16.F32 R24, gdesc[UR8], RZ, !UPT, gsb0 ;  /* 0x01e00000081879f0 */ /* 0x000fe2000c0008ff */
[----:B------:R-:W-:Y:S01]  /*10640*/  VIADD R12, R8, 0x2 ;  /* 0x00000002080c7836 */ /* 0x000fe20000000000 */
[----:B----4-:R-:W-:Y:S02]  /*10650*/  R2UR UR12, R152 ;  /* 0x00000000980c72ca */ /* 0x010fe400000e0000 */
[----:B------:R-:W-:Y:S02]  /*10660*/  R2UR UR13, R153 ;  /* 0x00000000990d72ca */ /* 0x000fe400000e0000 */
[----:B------:R-:W-:Y:S01]  /*10670*/  R2UR UR14, R12 ;  /* 0x000000000c0e72ca */ /* 0x000fe200000e0000 */
[----:B------:R-:W-:Y:S01]  /*10680*/  VIADD R10, R8, 0x200 ;  /* 0x00000200080a7836 */ /* 0x000fe20000000000 */
[----:B------:R-:W-:Y:S02]  /*10690*/  R2UR UR19, R11 ;  /* 0x000000000b1372ca */ /* 0x000fe400000e0000 */
[----:B-----5:R-:W-:-:S02]  /*106a0*/  R2UR UR16, R150 ;  /* 0x00000000961072ca */ /* 0x020fc400000e0000 */
        /* <DEDUP_REMOVED lines=12> */
[----:B------:R-:W-:Y:S01]  /*10770*/  HGMMA.64x128x16.F32 R24, gdesc[UR16], R24, gsb0 ;  /* 0x01e00000101879f0 */ /* 0x000fe20008000818 */
[----:B------:R-:W-:Y:S02]  /*10780*/  VIADD R14, R8, 0x400 ;  /* 0x00000400080e7836 */ /* 0x000fe40000000000 */
[----:B------:R-:W-:Y:S01]  /*10790*/  IMAD.MOV.U32 R15, RZ, RZ, -0x7fffffe0 ;  /* 0x80000020ff0f7424 */ /* 0x000fe200078e00ff */
[----:B------:R-:W-:Y:S02]  /*107a0*/  R2UR UR24, R146 ;  /* 0x00000000921872ca */ /* 0x000fe400000e0000 */
[----:B------:R-:W-:Y:S02]  /*107b0*/  R2UR UR26, R14 ;  /* 0x000000000e1a72ca */ /* 0x000fe400000e0000 */
[----:B------:R-:W-:Y:S02]  /*107c0*/  R2UR UR27, R15 ;  /* 0x000000000f1b72ca */ /* 0x000fe400000e0000 */
[----:B------:R-:W-:Y:S01]  /*107d0*/  R2UR UR25, R147 ;  /* 0x00000000931972ca */ /* 0x000fe200000e0000 */
[----:B------:R-:W-:-:S02]  /*107e0*/  WARPGROUP.DEPBAR.LE gsb0, 0x0 ;  /* 0x00008000000079c5 */ /* 0x000fc40000010000 */
        /* <DEDUP_REMOVED lines=17> */
.L_x_11543:
[----:B------:R-:W-:Y:S01]  /*10900*/  SHF.L.U32 R8, R23, 0x1f, RZ ;  /* 0x0000001f17087819 */ /* 0x000fe200000006ff */
[----:B------:R-:W-:-:S04]  /*10910*/  IMAD R9, R17, 0x8, R2 ;  /* 0x0000000811097824 */ /* 0x000fc800078e0202 */
[----:B------:R0:W1:Y:S01]  /*10920*/  SYNCS.PHASECHK.TRANS64.TRYWAIT P1, [R9+URZ+0x2d850], R8 ;  /* 0x02d85008090075a7 */ /* 0x000062000802017f */
[----:B------:R-:W-:Y:S05]  /*10930*/  @!P0 BRA `(.L_x_11544) ;  /* 0x0000000000048947 */ /* 0x000fea0003800000 */
[----:B------:R-:W-:Y:S01]  /*10940*/  BPT.TRAP 0x1 ;  /* 0x000000040000795c */ /* 0x000fe20000300000 */
.L_x_11544:
[----:B-1----:R-:W-:Y:S05]  /*10950*/  @P1 BRA `(.L_x_11542) ;  /* 0x0000000000081947 */ /* 0x002fea0003800000 */
[----:B------:R-:W1:Y:S02]  /*10960*/  SYNCS.PHASECHK.TRANS64.TRYWAIT P1, [R9+URZ+0x2d850], R8 ;  /* 0x02d85008090075a7 */ /* 0x000e64000802017f */
[----:B-1----:R-:W-:Y:S05]  /*10970*/  @!P1 BRA `(.L_x_11545) ;  /* 0x0000016800c49947 */ /* 0x002fea0003800000 */
.L_x_11542:
[----:B01----:R-:W-:Y:S01]  /*10980*/  VIADD R8, R2, 0x400 ;  /* 0x0000040002087836 */ /* 0x003fe20000000000 */
[----:B------:R-:W-:Y:S05]  /*10990*/  WARPSYNC.ALL ;  /* 0x0000000000007948 */ /* 0x000fea0003800000 */
[----:B------:R-:W-:Y:S01]  /*109a0*/  SHF.R.U32.HI R8, RZ, 0x4, R8 ;  /* 0x00000004ff087819 */ /* 0x000fe20000011608 */
[----:B------:R-:W-:Y:S01]  /*109b0*/  IMAD.MOV.U32 R9, RZ, RZ, -0x7fffffe0 ;  /* 0x80000020ff097424 */ /* 0x000fe200078e00ff */
[----:B------:R-:W-:Y:S01]  /*109c0*/  WARPGROUP.ARRIVE ;  /* 0x00000000000079c5 */ /* 0x000fe20000000000 */
[----:B------:R-:W-:Y:S01]  /*109d0*/  UMOV UR9, 0x40000040 ;  /* 0x4000004000097882 */ /* 0x000fe20000000000 */
[----:B------:R-:W-:Y:S01]  /*109e0*/  LOP3.LUT R8, R8, 0x3fff, RZ, 0xc0, !PT ;  /* 0x00003fff08087812 */ /* 0x000fe200078ec0ff */
[----:B------:R-:W-:Y:S01]  /*109f0*/  IMAD.MOV.U32 R11, RZ, RZ, -0x7fffffe0 ;  /* 0x80000020ff0b7424 */ /* 0x000fe200078e00ff */
[----:B------:R-:W-:Y:S01]  /*10a00*/  R2UR UR11, R9 ;  /* 0x00000000090b72ca */ /* 0x000fe200000e0000 */
[----:B------:R-:W-:Y:S01]  /*10a10*/  UMOV UR13, 0x40000040 ;  /* 0x40000040000d7882 */ /* 0x000fe20000000000 */
[----:B------:R-:W-:Y:S01]  /*10a20*/  LOP3.LUT R8, R8, 0x2000000, RZ, 0xfc, !PT ;  /* 0x0200000008087812 */ /* 0x000fe200078efcff */
[----:B------:R-:W-:Y:S01]  /*10a30*/  UMOV UR17, 0x40000040 ;  /* 0x4000004000117882 */ /* 0x000fe20000000000 */
[C---:B------:R-:W-:Y:S01]  /*10a40*/  R2UR UR15, R11.reuse ;  /* 0x000000000b0f72ca */ /* 0x040fe200000e0000 */
[----:B------:R-:W-:Y:S01]  /*10a50*/  UMOV UR21, 0x40000040 ;  /* 0x4000004000157882 */ /* 0x000fe20000000000 */
[----:B------:R-:W-:Y:S01]  /*10a60*/  R2UR UR19, R11 ;  /* 0x000000000b1372ca */ /* 0x000fe200000e0000 */
[----:B------:R-:W-:Y:S01]  /*10a70*/  IMAD R8, R17, 0x600, R8 ;  /* 0x0000060011087824 */ /* 0x000fe200078e0208 */
[C---:B------:R-:W-:Y:S01]  /*10a80*/  R2UR UR23, R11.reuse ;  /* 0x000000000b1772ca */ /* 0x040fe200000e0000 */
[----:B------:R-:W-:Y:S01]  /*10a90*/  UMOV UR25, 0x40000040 ;  /* 0x4000004000197882 */ /* 0x000fe20000000000 */
[C---:B------:R-:W-:Y:S01]  /*10aa0*/  R2UR UR27, R11.reuse ;  /* 0x000000000b1b72ca */ /* 0x040fe200000e0000 */
[C---:B------:R-:W-:Y:S01]  /*10ab0*/  VIADD R10, R8.reuse, 0x40 ;  /* 0x00000040080a7836 */ /* 0x040fe20000000000 */
[----:B------:R-:W-:Y:S01]  /*10ac0*/  R2UR UR10, R8 ;  /* 0x00000000080a72ca */ /* 0x000fe200000e0000 */
[----:B------:R-:W-:Y:S01]  /*10ad0*/  UMOV UR29, 0x40000040 ;  /* 0x40000040001d7882 */ /* 0x000fe20000000000 */
[C---:B------:R-:W-:Y:S01]  /*10ae0*/  R2UR UR31, R11.reuse ;  /* 0x000000000b1f72ca */ /* 0x040fe200000e0000 */
[----:B------:R-:W-:Y:S01]  /*10af0*/  UMOV UR33, 0x40000040 ;  /* 0x4000004000217882 */ /* 0x000fe20000000000 */
[----:B------:R-:W-:Y:S01]  /*10b00*/  R2UR UR14, R10 ;  /* 0x000000000a0e72ca */ /* 0x000fe200000e0000 */
[----:B------:R-:W-:Y:S01]  /*10b10*/  VIADD R10, R8, 0x80 ;  /* 0x00000080080a7836 */ /* 0x000fe20000000000 */
[----:B------:R-:W-:Y:S01]  /*10b20*/  R2UR UR35, R11 ;  /* 0x000000000b2372ca */ /* 0x000fe200000e0000 */
[----:B------:R-:W-:Y:S01]  /*10b30*/  UMOV UR45, 0x40000040 ;  /* 0x40000040002d7882 */ /* 0x000fe20000000000 */
[----:B------:R-:W-:Y:S01]  /*10b40*/  R2UR UR47, R9 ;  /* 0x00000000092f72ca */ /* 0x000fe200000e0000 */
[----:B------:R-:W0:Y:S01]  /*10b50*/  S2R R13, SR_TID.X ;  /* 0x00000000000d7919 */ /* 0x000e220000002100 */
[----:B------:R-:W-:Y:S01]  /*10b60*/  R2UR UR18, R10 ;  /* 0x000000000a1272ca */ /* 0x000fe200000e0000 */
[----:B------:R-:W-:-:S05]  /*10b70*/  VIADD R10, R8, 0xc0 ;  /* 0x000000c0080a7836 */ /* 0x000fca0000000000 */
[----:B------:R-:W-:Y:S01]  /*10b80*/  R2UR UR22, R10 ;  /* 0x000000000a1672ca */ /* 0x000fe200000e0000 */
[----:B------:R-:W-:-:S05]  /*10b90*/  VIADD R10, R8, 0x100 ;  /* 0x00000100080a7836 */ /* 0x000fca0000000000 */
[----:B------:R-:W-:Y:S01]  /*10ba0*/  R2UR UR26, R10 ;  /* 0x000000000a1a72ca */ /* 0x000fe200000e0000 */
[----:B------:R-:W-:-:S05]  /*10bb0*/  VIADD R10, R8, 0x140 ;  /* 0x00000140080a7836 */ /* 0x000fca0000000000 */
[----:B------:R-:W-:Y:S01]  /*10bc0*/  R2UR UR30, R10 ;  /* 0x000000000a1e72ca */ /* 0x000fe200000e0000 */
[C---:B------:R-:W-:Y:S02]  /*10bd0*/  VIADD R10, R8.reuse, 0x180 ;  /* 0x00000180080a7836 */ /* 0x040fe40000000000 */
[----:B------:R-:W-:-:S03]  /*10be0*/  VIADD R8, R8, 0x1c0 ;  /* 0x000001c008087836 */ /* 0x000fc60000000000 */
[----:B------:R-:W-:Y:S02]  /*10bf0*/  R2UR UR34, R10 ;  /* 0x000000000a2272ca */ /* 0x000fe400000e0000 */
[----:B------:R-:W-:Y:S01]  /*10c00*/  R2UR UR46, R8 ;  /* 0x00000000082e72ca */ /* 0x000fe200000e0000 */
[----:B------:R-:W-:Y:S01]  /*10c10*/  IMAD R8, R141, 0x2000, R2 ;  /* 0x000020008d087824 */ /* 0x000fe200078e0202 */
[----:B0-----:R-:W-:-:S04]  /*10c20*/  SHF.R.U32.HI R12, RZ, 0x7, R13 ;  /* 0x00000007ff0c7819 */ /* 0x001fc8000001160d */
[----:B------:R-:W-:Y:S02]  /*10c30*/  R2UR UR8, R8 ;  /* 0x00000000080872ca */ /* 0x000fe400000e0000 */
[----:B------:R-:W-:Y:S02]  /*10c40*/  ISETP.GE.U32.AND P1, PT, R13, 0x180, PT ;  /* 0x000001800d00780c */ /* 0x000fe40003f26070 */
[----:B------:R-:W-:-:S04]  /*10c50*/  IADD3 R8, R12, 0x9, RZ ;  /* 0x000000090c087810 */ /* 0x000fc80007ffe0ff */
[----:B------:R-:W-:-:S05]  /*10c60*/  SEL R8, R8, 0x9, !P1 ;  /* 0x0000000908087807 */ /* 0x000fca0004800000 */
[----:B------:R-:W-:-:S04]  /*10c70*/  UIADD3 UR8, UR8, 0x21800, URZ ;  /* 0x0002180008087890 */ /* 0x000fc8000fffe03f */
[----:B------:R-:W-:-:S04]  /*10c80*/  USHF.R.U32.HI UR8, URZ, 0x4, UR8 ;  /* 0x000000043f087899 */ /* 0x000fc80008011608 */
[----:B------:R-:W-:-:S04]  /*10c90*/  ULOP3.LUT UR8, UR8, 0x3fff, URZ, 0xc0, !UPT ;  /* 0x00003fff08087892 */ /* 0x000fc8000f8ec03f */
[----:B------:R-:W-:-:S04]  /*10ca0*/  ULOP3.LUT UR8, UR8, 0x10000, URZ, 0xfc, !UPT ;  /* 0x0001000008087892 */ /* 0x000fc8000f8efc3f */
[----:B------:R-:W-:Y:S02]  /*10cb0*/  UIADD3 UR12, UR8, 0x2, URZ ;  /* 0x00000002080c7890 */ /* 0x000fe4000fffe03f */
[----:B------:R-:W-:Y:S02]  /*10cc0*/  UIADD3 UR16, UR8, 0x4, URZ ;  /* 0x0000000408107890 */ /* 0x000fe4000fffe03f */
[----:B------:R-:W-:Y:S02]  /*10cd0*/  UIADD3 UR20, UR8, 0x6, URZ ;  /* 0x0000000608147890 */ /* 0x000fe4000fffe03f */
[----:B------:R-:W-:Y:S01]  /*10ce0*/  HGMMA.64x96x16.F32 R88, gdesc[UR8].tnspB, R88, gsb0 ;  /* 0x41600000085879f0 */ /* 0x000fe20008000858 */
[----:B------:R-:W-:Y:S02]  /*10cf0*/  UIADD3 UR24, UR8, 0x600, URZ ;  /* 0x0000060008187890 */ /* 0x000fe4000fffe03f */
[----:B------:R-:W-:Y:S02]  /*10d00*/  UIADD3 UR28, UR8, 0x602, URZ ;  /* 0x00000602081c7890 */ /* 0x000fe4000fffe03f */
[----:B------:R-:W-:-:S02]  /*10d10*/  UIADD3 UR32, UR8, 0x604, URZ ;  /* 0x0000060408207890 */ /* 0x000fc4000fffe03f */
        /* <DEDUP_REMOVED lines=26> */
.L_x_11546:
[----:B------:R-:W2:Y:S04]  /*10ec0*/  LDL R11, [R1+0x5c] ;  /* 0x00005c00010b7983 */ /* 0x000ea80000100800 */
[----:B0-----:R-:W2:Y:S01]  /*10ed0*/  LDL R8, [R1+0x9c] ;  /* 0x00009c0001087983 */ /* 0x001ea20000100800 */
[----:B------:R-:W-:Y:S01]  /*10ee0*/  ISETP.NE.AND P1, PT, R142, 0x1, PT ;  /* 0x000000018e00780c */ /* 0x000fe20003f25270 */
        /* <DEDUP_REMOVED lines=43> */
[----:B------:R-:W-:Y:S01]  /*111a0*/  IMAD R52, R7, 0x8, R2 ;  /* 0x0000000807347824 */ /* 0x000fe200078e0202 */
[----:B------:R-:W3:Y:S01]  /*111b0*/  MUFU.TANH R12, R12 ;  /* 0x0000000c000c7308 */ /* 0x000ee20000002400 */
[----:B------:R-:W-:-:S02]  /*111c0*/  IMAD.U32 R53, RZ, RZ, UR38 ;  /* 0x00000026ff357e24 */ /* 0x000fc4000f8e00ff */
[----:B------:R-:W-:-:S05]  /*111d0*/  VIADD R52, R52, 0x2d840 ;  /* 0x0002d84034347836 */ /* 0x000fca0000000000 */
        /* <DEDUP_REMOVED lines=33> */
[----:B--2---:R-:W-:-:S02]  /*113f0*/  IMAD.IADD R8, R8, 0x1, R11 ;  /* 0x0000000108087824 */ /* 0x004fc400078e020b */
        /* <DEDUP_REMOVED lines=8> */
[----:B-1----:R-:W-:Y:S01]  /*11480*/  @P1 SHF.R.U32.HI R8, RZ, R9, R10 ;  /* 0x00000009ff081219 */ /* 0x002fe2000001160a */
        /* <DEDUP_REMOVED lines=18> */
[----:B------:R-:W-:Y:S01]  /*115b0*/  PLOP3.LUT P1, PT, PT, PT, UP0, 0x40, 0x0 ;  /* 0x000000000000781c */ /* 0x000fe20003f2e808 */
[----:B------:R-:W1:Y:S01]  /*115c0*/  MUFU.TANH R9, R9 ;  /* 0x0000000900097308 */ /* 0x000e620000002400 */
[----:B------:R-:W-:-:S04]  /*115d0*/  IADD3 R83, -R156, 0x1, -R78 ;  /* 0x000000019c537810 */ /* 0x000fc80007ffe94e */
[----:B------:R-:W-:-:S03]  /*115e0*/  IADD3 R83, -R154, R83, R157 ;  /* 0x000000539a537210 */ /* 0x000fc60007ffe19d */
[----:B------:R-:W2:Y:S02]  /*115f0*/  MUFU.TANH R10, R10 ;  /* 0x0000000a000a7308 */ /* 0x000ea40000002400 */
[C---:B------:R-:W-:Y:S02]  /*11600*/  VIADD R84, R83.reuse, UR49 ;  /* 0x0000003153547c36 */ /* 0x040fe40008000000 */
[----:B------:R-:W-:Y:S02]  /*11610*/  VIADD R83, R83, UR52 ;  /* 0x0000003453537c36 */ /* 0x000fe40008000000 */
[C---:B0-----:R-:W-:Y:S02]  /*11620*/  IMAD.IADD R82, R85.reuse, 0x1, R84 ;  /* 0x0000000155527824 */ /* 0x041fe400078e0254 */
[----:B------:R-:W0:Y:S01]  /*11630*/  MUFU.TANH R11, R11 ;  /* 0x0000000b000b7308 */ /* 0x000e220000002400 */
[----:B------:R-:W-:-:S07]  /*11640*/  IMAD.IADD R81, R85, 0x1, R83 ;  /* 0x0000000155517824 */ /* 0x000fce00078e0253 */
        /* <DEDUP_REMOVED lines=42> */
.L_x_11549:
[----:B------:R-:W-:-:S05]  /*118f0*/  IMAD.U32 R86, RZ, RZ, UR41 ;  /* 0x00000029ff567e24 */ /* 0x000fca000f8e00ff */
[----:B------:R-:W-:-:S13]  /*11900*/  ISETP.NE.AND P1, PT, R86, 0x1, PT ;  /* 0x000000015600780c */ /* 0x000fda0003f25270 */
[----:B------:R-:W1:Y:S02]  /*11910*/  @P1 LDC.64 R52, c[0x0][0x9e8] ;  /* 0x00027a00ff341b82 */ /* 0x000e640000000a00 */
[----:B-1----:R-:W-:-:S05]  /*11920*/  @P1 IMAD.HI.U32 R52, R85, R52, RZ ;  /* 0x0000003455341227 */ /* 0x002fca00078e00ff */
[----:B------:R-:W-:-:S07]  /*11930*/  @P1 SHF.R.U32.HI R85, RZ, R53, R52 ;  /* 0x00000035ff551219 */ /* 0x000fce0000011634 */
.L_x_11550:
[----:B------:R-:W-:Y:S05]  /*11940*/  BSYNC B0 ;  /* 0x0000000000007941 */ /* 0x000fea0003800000 */
.L_x_11548:
[----:B------:R-:W-:-:S04]  /*11950*/  IMAD R85, R85, R86, -R78 ;  /* 0x0000005655557224 */ /* 0x000fc800078e0a4e */
[----:B------:R-:W-:-:S05]  /*11960*/  IMAD.IADD R85, R85, 0x1, -R156 ;  /* 0x0000000155557824 */ /* 0x000fca00078e0a9c */
[----:B------:R-:W-:Y:S02]  /*11970*/  VIMNMX R81, R81, R85, !PT ;  /* 0x0000005551517248 */ /* 0x000fe40007fe0100 */
[----:B------:R-:W-:-:S07]  /*11980*/  VIADDMNMX R82, R85, R86, R82, PT ;  /* 0x0000005655527246 */ /* 0x000fce0003800152 */
.L_x_11547:
[----:B------:R-:W-:Y:S01]  /*11990*/  ISETP.GT.AND P1, PT, R0, -0x1, PT ;  /* 0xffffffff0000780c */ /* 0x000fe20003f24270 */
[----:B------:R-:W1:Y:S03]  /*119a0*/  SHFL.IDX PT, R8, R8, 0x1, 0x1c1f ;  /* 0x003c1f0008087f89 */ /* 0x000e6600000e0000 */
        /* <DEDUP_REMOVED lines=14> */
[----:B------:R-:W-:Y:S02]  /*11a90*/  ISETP.GT.AND P2, PT, R81, 0x10, P1 ;  /* 0x000000105100780c */ /* 0x000fe40000f44270 */
[----:B------:R-:W-:Y:S02]  /*11aa0*/  FSEL R23, R23, -INF , !P4 ;  /* 0xff80000017177808 */ /* 0x000fe40006000000 */
[----:B------:R-:W-:Y:S02]  /*11ab0*/  ISETP.GT.AND P4, PT, R81, 0x20, P1 ;  /* 0x000000205100780c */ /* 0x000fe40000f84270 */
[----:B------:R-:W-:-:S02]  /*11ac0*/  ISETP.LT.OR P3, PT, R82, 0xa, P3 ;  /* 0x0000000a5200780c */ /* 0x000fc40001f61670 */
[C---:B------:R-:W-:Y:S02]  /*11ad0*/  ISETP.LT.OR P2, PT, R82.reuse, 0x11, P2 ;  /* 0x000000115200780c */ /* 0x040fe40001741670 */
[----:B------:R-:W-:Y:S02]  /*11ae0*/  ISETP.LT.OR P4, PT, R82, 0x21, P4 ;  /* 0x000000215200780c */ /* 0x000fe40002781670 */
[----:B------:R-:W-:Y:S02]  /*11af0*/  FSEL R14, R14, -INF , !P3 ;  /* 0xff8000000e0e7808 */ /* 0x000fe40005800000 */
[----:B------:R-:W-:Y:S02]  /*11b00*/  FSEL R21, R21, -INF , !P2 ;  /* 0xff80000015157808 */ /* 0x000fe40005000000 */
[C---:B------:R-:W-:Y:S02]  /*11b10*/  ISETP.GT.AND P3, PT, R81.reuse, 0x18, P1 ;  /* 0x000000185100780c */ /* 0x040fe40000f64270 */
[----:B------:R-:W-:-:S02]  /*11b20*/  ISETP.GT.AND P2, PT, R81, 0x19, P1 ;  /* 0x000000195100780c */ /* 0x000fc40000f44270 */
[----:B------:R-:W-:Y:S02]  /*11b30*/  FSEL R30, R30, -INF , !P4 ;  /* 0xff8000001e1e7808 */ /* 0x000fe40006000000 */
[----:B------:R-:W-:Y:S02]  /*11b40*/  ISETP.GT.AND P4, PT, R81, 0x29, P1 ;  /* 0x000000295100780c */ /* 0x000fe40000f84270 */
[C---:B------:R-:W-:Y:S02]  /*11b50*/  ISETP.LT.OR P3, PT, R82.reuse, 0x19, P3 ;  /* 0x000000195200780c */ /* 0x040fe40001f61670 */
[C---:B------:R-:W-:Y:S02]  /*11b60*/  ISETP.LT.OR P2, PT, R82.reuse, 0x1a, P2 ;  /* 0x0000001a5200780c */ /* 0x040fe40001741670 */
[----:B------:R-:W-:Y:S02]  /*11b70*/  ISETP.LT.OR P4, PT, R82, 0x2a, P4 ;  /* 0x0000002a5200780c */ /* 0x000fe40002781670 */
[----:B0-----:R-:W-:-:S02]  /*11b80*/  FSEL R52, R26, -INF , !P3 ;  /* 0xff8000001a347808 */ /* 0x001fc40005800000 */
[----:B------:R-:W-:Y:S02]  /*11b90*/  FSEL R53, R27, -INF , !P2 ;  /* 0xff8000001b357808 */ /* 0x000fe40005000000 */
[C---:B------:R-:W-:Y:S02]  /*11ba0*/  ISETP.GT.AND P3, PT, R81.reuse, 0x21, P1 ;  /* 0x000000215100780c */ /* 0x040fe40000f64270 */
        /* <DEDUP_REMOVED lines=56> */
[----:B------:R-:W-:Y:S02]  /*11f30*/  PLOP3.LUT P4, PT, PT, PT, UP0, 0x40, 0x0 ;  /* 0x000000000000781c */ /* 0x000fe40003f8e808 */
[----:B------:R-:W-:-:S02]  /*11f40*/  ISETP.LT.OR P3, PT, R82, 0x6a, P3 ;  /* 0x0000006a5200780c */ /* 0x000fc40001f61670 */
[----:B------:R-:W-:Y:S02]  /*11f50*/  ISETP.LT.OR P2, PT, R82, 0x71, P2 ;  /* 0x000000715200780c */ /* 0x000fe40001741670 */
[----:B------:R-:W-:Y:S02]  /*11f60*/  FSEL R69, R69, -INF , !P3 ;  /* 0xff80000045457808 */ /* 0x000fe40005800000 */
[----:B------:R-:W-:Y:S02]  /*11f70*/  FSEL R72, R72, -INF , !P2 ;  /* 0xff80000048487808 */ /* 0x000fe40005000000 */
[C---:B------:R-:W-:Y:S02]  /*11f80*/  ISETP.GT.AND P3, PT, R81.reuse, 0x78, P1 ;  /* 0x000000785100780c */ /* 0x040fe40000f64270 */
[----:B------:R-:W-:Y:S02]  /*11f90*/  ISETP.GT.AND P2, PT, R81, 0x79, P1 ;  /* 0x000000795100780c */ /* 0x000fe40000f44270 */
[----:B------:R-:W-:-:S02]  /*11fa0*/  ISETP.LT.OR P3, PT, R82, 0x79, P3 ;  /* 0x000000795200780c */ /* 0x000fc40001f61670 */
[----:B------:R-:W-:Y:S02]  /*11fb0*/  ISETP.LT.OR P2, PT, R82, 0x7a, P2 ;  /* 0x0000007a5200780c */ /* 0x000fe40001741670 */
[----:B------:R-:W-:Y:S02]  /*11fc0*/  FSEL R76, R76, -INF , !P3 ;  /* 0xff8000004c4c7808 */ /* 0x000fe40005800000 */
[----:B------:R-:W-:Y:S01]  /*11fd0*/  FSEL R77, R77, -INF , !P2 ;  /* 0xff8000004d4d7808 */ /* 0x000fe20005000000 */
[----:B------:R-:W-:Y:S08]  /*11fe0*/  @P4 BRA `(.L_x_11551) ;  /* 0x0000000000584947 */ /* 0x000ff00003800000 */
        /* <DEDUP_REMOVED lines=12> */
.L_x_11553:
[----:B------:R-:W-:-:S05]  /*120b0*/  IMAD.U32 R81, RZ, RZ, UR41 ;  /* 0x00000029ff517e24 */ /* 0x000fca000f8e00ff */
[----:B------:R-:W-:-:S13]  /*120c0*/  ISETP.NE.AND P2, PT, R81, 0x1, PT ;  /* 0x000000015100780c */ /* 0x000fda0003f45270 */
[----:B------:R-:W0:Y:S02]  /*120d0*/  @P2 LDC.64 R26, c[0x0][0x9e8] ;  /* 0x00027a00ff1a2b82 */ /* 0x000e240000000a00 */
[----:B0-----:R-:W-:-:S05]  /*120e0*/  @P2 IMAD.HI.U32 R26, R8, R26, RZ ;  /* 0x0000001a081a2227 */ /* 0x001fca00078e00ff */
[----:B------:R-:W-:-:S07]  /*120f0*/  @P2 SHF.R.U32.HI R8, RZ, R27, R26 ;  /* 0x0000001bff082219 */ /* 0x000fce000001161a */
.L_x_11554:
[----:B------:R-:W-:Y:S05]  /*12100*/  BSYNC B0 ;  /* 0x0000000000007941 */ /* 0x000fea0003800000 */
.L_x_11552:
[----:B------:R-:W-:-:S04]  /*12110*/  IMAD R8, R8, R81, -R78 ;  /* 0x0000005108087224 */ /* 0x000fc800078e0a4e */
[----:B------:R-:W-:-:S05]  /*12120*/  IMAD.IADD R8, R8, 0x1, -R156 ;  /* 0x0000000108087824 */ /* 0x000fca00078e0a9c */
[----:B------:R-:W-:Y:S02]  /*12130*/  VIMNMX R83, R83, R8, !PT ;  /* 0x0000000853537248 */ /* 0x000fe40007fe0100 */
[----:B------:R-:W-:-:S07]  /*12140*/  VIADDMNMX R84, R8, R81, R84, PT ;  /* 0x0000005108547246 */ /* 0x000fce0003800154 */
.L_x_11551:
[----:B------:R-:W-:Y:S01]  /*12150*/  FMNMX.FTZ R8, R9, R5, !PT ;  /* 0x0000000509087209 */ /* 0x000fe20007810000 */
[----:B------:R-:W-:Y:S01]  /*12160*/  UMOV UR51, UR7 ;  /* 0x0000000700337c82 */ /* 0x000fe20008000000 */
[C---:B------:R-:W-:Y:S02]  /*12170*/  ISETP.GT.AND P4, PT, R83.reuse, 0x1, P1 ;  /* 0x000000015300780c */ /* 0x040fe40000f84270 */
[C---:B------:R-:W-:Y:S02]  /*12180*/  ISETP.GT.AND P2, PT, R83.reuse, 0x8, P1 ;  /* 0x000000085300780c */ /* 0x040fe40000f44270 */
[----:B------:R-:W-:Y:S02]  /*12190*/  ISETP.GT.AND P3, PT, R83, 0x9, P1 ;  /* 0x000000095300780c */ /* 0x000fe40000f64270 */
[----:B------:R-:W-:Y:S02]  /*121a0*/  FMNMX.FTZ R8, R10, R8, !PT ;  /* 0x000000080a087209 */ /* 0x000fe40007810000 */
[----:B------:R-:W-:-:S02]  /*121b0*/  ISETP.LT.OR P4, PT, R84, 0x2, P4 ;  /* 0x000000025400780c */ /* 0x000fc40002781670 */
[C---:B------:R-:W-:Y:S02]  /*121c0*/  ISETP.LT.OR P2, PT, R84.reuse, 0x9, P2 ;  /* 0x000000095400780c */ /* 0x040fe40001741670 */
[----:B------:R-:W-:Y:S02]  /*121d0*/  ISETP.LT.OR P3, PT, R84, 0xa, P3 ;  /* 0x0000000a5400780c */ /* 0x000fe40001f61670 */
[----:B------:R-:W-:Y:S02]  /*121e0*/  FMNMX.FTZ R8, R13, R8, !PT ;  /* 0x000000080d087209 */ /* 0x000fe40007810000 */
[----:B------:R-:W-:Y:S02]  /*121f0*/  FSEL R12, R12, -INF , !P4 ;  /* 0xff8000000c0c7808 */ /* 0x000fe40006000000 */
[----:B------:R-:W-:Y:S02]  /*12200*/  FSEL R15, R15, -INF , !P2 ;  /* 0xff8000000f0f7808 */ /* 0x000fe40005000000 */
[----:B------:R-:W-:-:S02]  /*12210*/  FSEL R20, R20, -INF , !P3 ;  /* 0xff80000014147808 */ /* 0x000fc40005800000 */
[----:B------:R-:W-:Y:S02]  /*12220*/  FMNMX.FTZ R8, R14, R8, !PT ;  /* 0x000000080e087209 */ /* 0x000fe40007810000 */
        /* <DEDUP_REMOVED lines=11> */
[C---:B------:R-:W-:Y:S02]  /*122e0*/  ISETP.GT.AND P4, PT, R83.reuse, 0x19, P1 ;  /* 0x000000195300780c */ /* 0x040fe40000f84270 */
[C---:B------:R-:W-:Y:S02]  /*122f0*/  ISETP.GT.AND P2, PT, R83.reuse, 0x20, P1 ;  /* 0x000000205300780c */ /* 0x040fe40000f44270 */
[----:B------:R-:W-:Y:S02]  /*12300*/  ISETP.GT.AND P3, PT, R83, 0x21, P1 ;  /* 0x000000215300780c */ /* 0x000fe40000f64270 */
[----:B------:R-:W-:Y:S02]  /*12310*/  FMNMX.FTZ R8, R52, R8, !PT ;  /* 0x0000000834087209 */ /* 0x000fe40007810000 */
[C---:B------:R-:W-:Y:S02]  /*12320*/  ISETP.LT.OR P4, PT, R84.reuse, 0x1a, P4 ;  /* 0x0000001a5400780c */ /* 0x040fe40002781670 */
[----:B------:R-:W-:-:S02]  /*12330*/  ISETP.LT.OR P2, PT, R84, 0x21, P2 ;  /* 0x000000215400780c */ /* 0x000fc40001741670 */
[----:B------:R-:W-:Y:S02]  /*12340*/  ISETP.LT.OR P3, PT, R84, 0x22, P3 ;  /* 0x000000225400780c */ /* 0x000fe40001f61670 */
[----:B------:R-:W-:Y:S02]  /*12350*/  FMNMX.FTZ R8, R53, R8, !PT ;  /* 0x0000000835087209 */ /* 0x000fe40007810000 */
[----:B------:R-:W-:Y:S02]  /*12360*/  FSEL R29, R29, -INF , !P4 ;  /* 0xff8000001d1d7808 */ /* 0x000fe40006000000 */
[----:B------:R-:W-:Y:S02]  /*12370*/  FSEL R32, R32, -INF , !P2 ;  /* 0xff80000020207808 */ /* 0x000fe40005000000 */
[----:B------:R-:W-:Y:S02]  /*12380*/  FSEL R33, R33, -INF , !P3 ;  /* 0xff80000021217808 */ /* 0x000fe40005800000 */
[----:B------:R-:W-:-:S02]  /*12390*/  ISETP.GT.AND P4, PT, R83, 0x28, P1 ;  /* 0x000000285300780c */ /* 0x000fc40000f84270 */
[C---:B------:R-:W-:Y:S02]  /*123a0*/  ISETP.GT.AND P2, PT, R83.reuse, 0x29, P1 ;  /* 0x000000295300780c */ /* 0x040fe40000f44270 */
[----:B------:R-:W-:Y:S02]  /*123b0*/  ISETP.GT.AND P3, PT, R83, 0x30, P1 ;  /* 0x000000305300780c */ /* 0x000fe40000f64270 */
[----:B------:R-:W-:Y:S02]  /*123c0*/  FMNMX.FTZ R8, R30, R8, !PT ;  /* 0x000000081e087209 */ /* 0x000fe40007810000 */
[C---:B------:R-:W-:Y:S02]  /*123d0*/  ISETP.LT.OR P4, PT, R84.reuse, 0x29, P4 ;  /* 0x000000295400780c */ /* 0x040fe40002781670 */
[C---:B------:R-:W-:Y:S02]  /*123e0*/  ISETP.LT.OR P2, PT, R84.reuse, 0x2a, P2 ;  /* 0x0000002a5400780c */ /* 0x040fe40001741670 */
[----:B------:R-:W-:-:S02]  /*123f0*/  ISETP.LT.OR P3, PT, R84, 0x31, P3 ;  /* 0x000000315400780c */ /* 0x000fc40001f61670 */
[----:B------:R-:W-:Y:S02]  /*12400*/  FMNMX.FTZ R8, R31, R8, !PT ;  /* 0x000000081f087209 */ /* 0x000fe40007810000 */
[----:B------:R-:W-:Y:S02]  /*12410*/  FSEL R36, R36, -INF , !P4 ;  /* 0xff80000024247808 */ /* 0x000fe40006000000 */
[----:B------:R-:W-:Y:S02]  /*12420*/  FSEL R37, R37, -INF , !P2 ;  /* 0xff80000025257808 */ /* 0x000fe40005000000 */
[----:B------:R-:W-:Y:S02]  /*12430*/  FSEL R40, R40, -INF , !P3 ;  /* 0xff80000028287808 */ /* 0x000fe40005800000 */
[C---:B------:R-:W-:Y:S02]  /*12440*/  ISETP.GT.AND P4, PT, R83.reuse, 0x31, P1 ;  /* 0x000000315300780c */ /* 0x040fe40000f84270 */
[----:B------:R-:W-:-:S02]  /*12450*/  ISETP.GT.AND P2, PT, R83, 0x38, P1 ;  /* 0x000000385300780c */ /* 0x000fc40000f44270 */
[----:B------:R-:W-:Y:S02]  /*12460*/  ISETP.GT.AND P3, PT, R83, 0x39, P1 ;  /* 0x000000395300780c */ /* 0x000fe40000f64270 */
[----:B------:R-:W-:Y:S02]  /*12470*/  FMNMX.FTZ R8, R34, R8, !PT ;  /* 0x0000000822087209 */ /* 0x000fe40007810000 */
[C---:B------:R-:W-:Y:S02]  /*12480*/  ISETP.LT.OR P4, PT, R84.reuse, 0x32, P4 ;  /* 0x000000325400780c */ /* 0x040fe40002781670 */
[C---:B------:R-:W-:Y:S02]  /*12490*/  ISETP.LT.OR P2, PT, R84.reuse, 0x39, P2 ;  /* 0x000000395400780c */ /* 0x040fe40001741670 */
[----:B------:R-:W-:Y:S02]  /*124a0*/  ISETP.LT.OR P3, PT, R84, 0x3a, P3 ;  /* 0x0000003a5400780c */ /* 0x000fe40001f61670 */
[----:B------:R-:W-:-:S02]  /*124b0*/  FMNMX.FTZ R8, R35, R8, !PT ;  /* 0x0000000823087209 */ /* 0x000fc40007810000 */
[----:B------:R-:W-:Y:S02]  /*124c0*/  FSEL R41, R41, -INF , !P4 ;  /* 0xff80000029297808 */ /* 0x000fe40006000000 */
[----:B------:R-:W-:Y:S02]  /*124d0*/  FSEL R44, R44, -INF , !P2 ;  /* 0xff8000002c2c7808 */ /* 0x000fe40005000000 */
[----:B------:R-:W-:Y:S02]  /*124e0*/  FSEL R45, R45, -INF , !P3 ;  /* 0xff8000002d2d7808 */ /* 0x000fe40005800000 */
[----:B------:R-:W-:Y:S02]  /*124f0*/  FMNMX.FTZ R8, R38, R8, !PT ;  /* 0x0000000826087209 */ /* 0x000fe40007810000 */
[----:B------:R-:W-:Y:S02]  /*12500*/  LOP3.LUT R16, R16, 0xdfffffff, RZ, 0xc0, !PT ;  /* 0xdfffffff10107812 */ /* 0x000fe400078ec0ff */
[----:B------:R-:W-:-:S02]  /*12510*/  ISETP.GT.AND P4, PT, R83, 0x40, P1 ;  /* 0x000000405300780c */ /* 0x000fc40000f84270 */
[C---:B------:R-:W-:Y:S02]  /*12520*/  ISETP.GT.AND P2, PT, R83.reuse, 0x41, P1 ;  /* 0x000000415300780c */ /* 0x040fe40000f44270 */
[----:B------:R-:W-:Y:S02]  /*12530*/  ISETP.GT.AND P3, PT, R83, 0x48, P1 ;  /* 0x000000485300780c */ /* 0x000fe40000f64270 */
[----:B------:R-:W-:Y:S02]  /*12540*/  FMNMX.FTZ R8, R39, R8, !PT ;  /* 0x0000000827087209 */ /* 0x000fe40007810000 */
[----:B------:R-:W-:Y:S02]  /*12550*/  @P0 LOP3.LUT R16, R16, 0x20000000, RZ, 0xfc, !PT ;  /* 0x2000000010100812 */ /* 0x000fe400078efcff */
[C---:B------:R-:W-:Y:S02]  /*12560*/  ISETP.LT.OR P4, PT, R84.reuse, 0x41, P4 ;  /* 0x000000415400780c */ /* 0x040fe40002781670 */
[----:B------:R-:W-:-:S02]  /*12570*/  ISETP.LT.OR P2, PT, R84, 0x42, P2 ;  /* 0x000000425400780c */ /* 0x000fc40001741670 */
[----:B------:R-:W-:Y:S02]  /*12580*/  ISETP.LT.OR P3, PT, R84, 0x49, P3 ;  /* 0x000000495400780c */ /* 0x000fe40001f61670 */
[----:B------:R-:W-:Y:S02]  /*12590*/  ISETP.GT.AND P0, PT, R83, 0x61, P1 ;  /* 0x000000615300780c */ /* 0x000fe40000f04270 */
        /* <DEDUP_REMOVED lines=11> */
[----:B------:R-:W-:Y:S02]  /*12650*/  LOP3.LUT R16, R16, 0x7fffffff, RZ, 0xc0, !PT ;  /* 0x7fffffff10107812 */ /* 0x000fe400078ec0ff */
[----:B------:R-:W-:Y:S02]  /*12660*/  FMNMX.FTZ R8, R46, R8, !PT ;  /* 0x000000082e087209 */ /* 0x000fe40007810000 */
[----:B------:R-:W-:Y:S02]  /*12670*/  FSEL R55, R55, -INF , !P4 ;  /* 0xff80000037377808 */ /* 0x000fe40006000000 */
[----:B------:R-:W-:Y:S02]  /*12680*/  FSEL R58, R58, -INF , !P2 ;  /* 0xff8000003a3a7808 */ /* 0x000fe40005000000 */
[----:B------:R-:W-:-:S02]  /*12690*/  FSEL R59, R59, -INF , !P3 ;  /* 0xff8000003b3b7808 */ /* 0x000fc40005800000 */
[C---:B------:R-:W-:Y:S02]  /*126a0*/  ISETP.GT.AND P4, PT, R83.reuse, 0x58, P1 ;  /* 0x000000585300780c */ /* 0x040fe40000f84270 */
[C---:B------:R-:W-:Y:S02]  /*126b0*/  ISETP.GT.AND P2, PT, R83.reuse, 0x59, P1 ;  /* 0x000000595300780c */ /* 0x040fe40000f44270 */
[C---:B------:R-:W-:Y:S02]  /*126c0*/  ISETP.GT.AND P3, PT, R83.reuse, 0x60, P1 ;  /* 0x000000605300780c */ /* 0x040fe40000f64270 */
[----:B------:R-:W-:Y:S02]  /*126d0*/  @P0 LOP3.LUT R16, R16, 0x80000000, RZ, 0xfc, !PT ;  /* 0x8000000010100812 */ /* 0x000fe400078efcff */
[----:B------:R-:W-:Y:S02]  /*126e0*/  ISETP.GT.AND P0, PT, R83, RZ, P1 ;  /* 0x000000ff5300720c */ /* 0x000fe40000f04270 */
[----:B------:R-:W-:-:S02]  /*126f0*/  FMNMX.FTZ R8, R47, R8, !PT ;  /* 0x000000082f087209 */ /* 0x000fc40007810000 */
[C---:B------:R-:W-:Y:S02]  /*12700*/  ISETP.LT.OR P4, PT, R84.reuse, 0x59, P4 ;  /* 0x000000595400780c */ /* 0x040fe40002781670 */
[C---:B------:R-:W-:Y:S02]  /*12710*/  ISETP.LT.OR P2, PT, R84.reuse, 0x5a, P2 ;  /* 0x0000005a5400780c */ /* 0x040fe40001741670 */
[----:B------:R-:W-:Y:S02]  /*12720*/  ISETP.LT.OR P3, PT, R84, 0x61, P3 ;  /* 0x000000615400780c */ /* 0x000fe40001f61670 */
[----:B------:R-:W-:Y:S02]  /*12730*/  FMNMX.FTZ R8, R50, R8, !PT ;  /* 0x0000000832087209 */ /* 0x000fe40007810000 */
        /* <DEDUP_REMOVED lines=9> */
[----:B------:R-:W-:Y:S02]  /*127d0*/  LOP3.LUT R16, R16, 0xfffffff7, RZ, 0xc0, !PT ;  /* 0xfffffff710107812 */ /* 0x000fe400078ec0ff */
[----:B------:R-:W-:Y:S02]  /*127e0*/  ISETP.GT.AND P1, PT, R83, 0x79, P1 ;  /* 0x000000795300780c */ /* 0x000fe40000f24270 */
[----:B------:R-:W-:Y:S02]  /*127f0*/  FMNMX.FTZ R8, R56, R8, !PT ;  /* 0x0000000838087209 */ /* 0x000fe40007810000 */
[----:B------:R-:W-:Y:S02]  /*12800*/  @P0 LOP3.LUT R16, R16, 0x8, RZ, 0xfc, !PT ;  /* 0x0000000810100812 */ /* 0x000fe400078efcff */
[----:B------:R-:W-:-:S02]  /*12810*/  FMNMX.FTZ R8, R57, R8, !PT ;  /* 0x0000000839087209 */ /* 0x000fc40007810000 */
[C---:B------:R-:W-:Y:S02]  /*12820*/  LOP3.LUT P0, RZ, R16.reuse, 0x80000000, RZ, 0xc0, !PT ;  /* 0x8000000010ff7812 */ /* 0x040fe4000780c0ff */
[----:B------:R-:W-:Y:S02]  /*12830*/  LOP3.LUT R16, R16, 0xfffffffd, RZ, 0xc0, !PT ;  /* 0xfffffffd10107812 */ /* 0x000fe400078ec0ff */
[----:B------:R-:W-:Y:S02]  /*12840*/  FMNMX.FTZ R8, R60, R8, !PT ;  /* 0x000000083c087209 */ /* 0x000fe40007810000 */
[----:B------:R-:W-:Y:S02]  /*12850*/  @P1 LOP3.LUT R16, R16, 0x2, RZ, 0xfc, !PT ;  /* 0x0000000210101812 */ /* 0x000fe400078efcff */
[----:B------:R-:W-:Y:S02]  /*12860*/  FMNMX.FTZ R8, R61, R8, !PT ;  /* 0x000000083d087209 */ /* 0x000fe40007810000 */
[----:B------:R-:W-:-:S02]  /*12870*/  LOP3.LUT P1, RZ, R16, 0x8, RZ, 0xc0, !PT ;  /* 0x0000000810ff7812 */ /* 0x000fc4000782c0ff */
[----:B------:R-:W-:Y:S02]  /*12880*/  FMNMX.FTZ R8, R64, R8, !PT ;  /* 0x0000000840087209 */ /* 0x000fe40007810000 */
[----:B------:R-:W-:Y:S02]  /*12890*/  ISETP.LT.OR P1, PT, R84, 0x1, P1 ;  /* 0x000000015400780c */ /* 0x000fe40000f21670 */
[----:B------:R-:W-:Y:S02]  /*128a0*/  FMNMX.FTZ R8, R65, R8, !PT ;  /* 0x0000000841087209 */ /* 0x000fe40007810000 */
[----:B------:R-:W-:Y:S02]  /*128b0*/  FSEL R11, R11, -INF , !P1 ;  /* 0xff8000000b0b7808 */ /* 0x000fe40004800000 */
[----:B------:R-:W-:Y:S02]  /*128c0*/  FMNMX.FTZ R8, R68, R8, !PT ;  /* 0x0000000844087209 */ /* 0x000fe40007810000 */
[----:B------:R-:W-:-:S02]  /*128d0*/  FMNMX.FTZ R27, R11, R6, !PT ;  /* 0x000000060b1b7209 */ /* 0x000fc40007810000 */
[----:B------:R-:W-:Y:S02]  /*128e0*/  FMNMX.FTZ R8, R69, R8, !PT ;  /* 0x0000000845087209 */ /* 0x000fe40007810000 */
[----:B------:R-:W-:Y:S02]  /*128f0*/  FMNMX.FTZ R27, R12, R27, !PT ;  /* 0x0000001b0c1b7209 */ /* 0x000fe40007810000 */
[----:B------:R-:W-:Y:S02]  /*12900*/  FMNMX.FTZ R8, R72, R8, !PT ;  /* 0x0000000848087209 */ /* 0x000fe40007810000 */
[----:B------:R-:W-:Y:S02]  /*12910*/  FMNMX.FTZ R27, R15, R27, !PT ;  /* 0x0000001b0f1b7209 */ /* 0x000fe40007810000 */
[----:B------:R-:W-:Y:S02]  /*12920*/  FMNMX.FTZ R8, R73, R8, !PT ;  /* 0x0000000849087209 */ /* 0x000fe40007810000 */
[----:B------:R-:W-:-:S02]  /*12930*/  FMNMX.FTZ R27, R20, R27, !PT ;  /* 0x0000001b141b7209 */ /* 0x000fc40007810000 */
[----:B------:R-:W-:Y:S02]  /*12940*/  FMNMX.FTZ R8, R76, R8, !PT ;  /* 0x000000084c087209 */ /* 0x000fe40007810000 */
[----:B------:R-:W-:Y:S02]  /*12950*/  FMNMX.FTZ R27, R24, R27, !PT ;  /* 0x0000001b181b7209 */ /* 0x000fe40007810000 */
[----:B------:R-:W-:Y:S02]  /*12960*/  FMNMX.FTZ R8, R77, R8, !PT ;  /* 0x000000084d087209 */ /* 0x000fe40007810000 */
[----:B------:R-:W-:Y:S02]  /*12970*/  FMNMX.FTZ R27, R25, R27, !PT ;  /* 0x0000001b191b7209 */ /* 0x000fe40007810000 */
[----:B------:R-:W-:Y:S01]  /*12980*/  ISETP.LT.OR P0, PT, R84, 0x62, P0 ;  /* 0x000000625400780c */ /* 0x000fe20000701670 */
[----:B------:R-:W0:Y:S01]  /*12990*/  SHFL.BFLY PT, R26, R8, 0x2, 0x1f ;  /* 0x0c401f00081a7f89 */ /* 0x000e2200000e0000 */
[----:B------:R-:W-:-:S02]  /*129a0*/  FMNMX.FTZ R27, R28, R27, !PT ;  /* 0x0000001b1c1b7209 */ /* 0x000fc40007810000 */
[----:B------:R-:W-:Y:S02]  /*129b0*/  LOP3.LUT R16, R16, 0xffffffef, RZ, 0xc0, !PT ;  /* 0xffffffef10107812 */ /* 0x000fe400078ec0ff */
[----:B------:R-:W-:Y:S02]  /*129c0*/  FMNMX.FTZ R27, R29, R27, !PT ;  /* 0x0000001b1d1b7209 */ /* 0x000fe40007810000 */
[----:B------:R-:W-:Y:S02]  /*129d0*/  ISETP.LT.OR P4, PT, R84, 0x71, P4 ;  /* 0x000000715400780c */ /* 0x000fe40002781670 */
[----:B------:R-:W-:Y:S02]  /*129e0*/  FMNMX.FTZ R27, R32, R27, !PT ;  /* 0x0000001b201b7209 */ /* 0x000fe40007810000 */
[----:B------:R-:W-:Y:S02]  /*129f0*/  ISETP.LT.OR P5, PT, R84, 0x72, P5 ;  /* 0x000000725400780c */ /* 0x000fe40002fa1670 */
[----:B------:R-:W-:-:S02]  /*12a00*/  FMNMX.FTZ R27, R33, R27, !PT ;  /* 0x0000001b211b7209 */ /* 0x000fc40007810000 */
[----:B------:R-:W-:Y:S02]  /*12a10*/  @P0 LOP3.LUT R16, R16, 0x10, RZ, 0xfc, !PT ;  /* 0x0000001010100812 */ /* 0x000fe400078efcff */
[----:B------:R-:W-:Y:S02]  /*12a20*/  FMNMX.FTZ R27, R36, R27, !PT ;  /* 0x0000001b241b7209 */ /* 0x000fe40007810000 */
[----:B------:R-:W-:Y:S02]  /*12a30*/  ISETP.LT.OR P0, PT, R84, 0x69, P2 ;  /* 0x000000695400780c */ /* 0x000fe40001701670 */
[----:B------:R-:W-:Y:S02]  /*12a40*/  FMNMX.FTZ R27, R37, R27, !PT ;  /* 0x0000001b251b7209 */ /* 0x000fe40007810000 */
[----:B------:R-:W-:Y:S02]  /*12a50*/  LOP3.LUT P2, RZ, R16, 0x2, RZ, 0xc0, !PT ;  /* 0x0000000210ff7812 */ /* 0x000fe4000784c0ff */
[----:B0-----:R-:W-:-:S02]  /*12a60*/  FMNMX.FTZ R8, R8, R26, !PT ;  /* 0x0000001a08087209 */ /* 0x001fc40007810000 */
[----:B------:R-:W-:Y:S02]  /*12a70*/  FMNMX.FTZ R27, R40, R27, !PT ;  /* 0x0000001b281b7209 */ /* 0x000fe40007810000 */
[----:B------:R-:W-:Y:S01]  /*12a80*/  LOP3.LUT R16, R16, 0xfffffffb, RZ, 0xc0, !PT ;  /* 0xfffffffb10107812 */ /* 0x000fe200078ec0ff */
[----:B------:R-:W0:Y:S01]  /*12a90*/  SHFL.BFLY PT, R26, R8, 0x1, 0x1f ;  /* 0x0c201f00081a7f89 */ /* 0x000e2200000e0000 */
[----:B------:R-:W-:Y:S02]  /*12aa0*/  FMNMX.FTZ R27, R41, R27, !PT ;  /* 0x0000001b291b7209 */ /* 0x000fe40007810000 */
[----:B------:R-:W-:Y:S02]  /*12ab0*/  @P0 LOP3.LUT R16, R16, 0x4, RZ, 0xfc, !PT ;  /* 0x0000000410100812 */ /* 0x000fe400078efcff */
[----:B------:R-:W-:Y:S02]  /*12ac0*/  FMNMX.FTZ R27, R44, R27, !PT ;  /* 0x0000001b2c1b7209 */ /* 0x000fe40007810000 */
[----:B------:R-:W-:-:S02]  /*12ad0*/  ISETP.LT.OR P0, PT, R84, 0x6a, P3 ;  /* 0x0000006a5400780c */ /* 0x000fc40001f01670 */
[----:B------:R-:W-:Y:S02]  /*12ae0*/  FMNMX.FTZ R27, R45, R27, !PT ;  /* 0x0000001b2d1b7209 */ /* 0x000fe40007810000 */
[----:B------:R-:W-:Y:S02]  /*12af0*/  LOP3.LUT R16, R16, 0xbfffffff, RZ, 0xc0, !PT ;  /* 0xbfffffff10107812 */ /* 0x000fe400078ec0ff */
[----:B------:R-:W-:Y:S02]  /*12b00*/  FMNMX.FTZ R27, R48, R27, !PT ;  /* 0x0000001b301b7209 */ /* 0x000fe40007810000 */
[----:B------:R-:W-:Y:S02]  /*12b10*/  FSEL R74, R74, -INF , !P4 ;  /* 0xff8000004a4a7808 */ /* 0x000fe40006000000 */
[----:B------:R-:W-:Y:S02]  /*12b20*/  FMNMX.FTZ R27, R49, R27, !PT ;  /* 0x0000001b311b7209 */ /* 0x000fe40007810000 */
[----:B------:R-:W-:-:S02]  /*12b30*/  ISETP.LT.OR P6, PT, R84, 0x79, P6 ;  /* 0x000000795400780c */ /* 0x000fc400037c1670 */
[----:B------:R-:W-:Y:S02]  /*12b40*/  FMNMX.FTZ R27, R54, R27, !PT ;  /* 0x0000001b361b7209 */ /* 0x000fe40007810000 */
[----:B------:R-:W-:Y:S02]  /*12b50*/  @P0 LOP3.LUT R16, R16, 0x40000000, RZ, 0xfc, !PT ;  /* 0x4000000010100812 */ /* 0x000fe400078efcff */
[----:B0-----:R-:W-:Y:S02]  /*12b60*/  FMNMX.FTZ R8, R8, R26, !PT ;  /* 0x0000001a08087209 */ /* 0x001fe40007810000 */
[----:B------:R-:W-:Y:S02]  /*12b70*/  FMNMX.FTZ R27, R55, R27, !PT ;  /* 0x0000001b371b7209 */ /* 0x000fe40007810000 */
[----:B------:R-:W-:Y:S02]  /*12b80*/  FSETP.NEU.FTZ.AND P3, PT, R8, -INF , PT ;  /* 0xff8000000800780b */ /* 0x000fe40003f7d000 */
[----:B------:R-:W-:-:S02]  /*12b90*/  FMNMX.FTZ R27, R58, R27, !PT ;  /* 0x0000001b3a1b7209 */ /* 0x000fc40007810000 */
[----:B------:R-:W-:Y:S02]  /*12ba0*/  FSEL R26, R8, RZ, P3 ;  /* 0x000000ff081a7208 */ /* 0x000fe40001800000 */
[----:B------:R-:W-:Y:S02]  /*12bb0*/  FMNMX.FTZ R27, R59, R27, !PT ;  /* 0x0000001b3b1b7209 */ /* 0x000fe40007810000 */
[----:B------:R-:W-:Y:S01]  /*12bc0*/  LOP3.LUT P0, RZ, R16, 0x10, RZ, 0xc0, !PT ;  /* 0x0000001010ff7812 */ /* 0x000fe2000780c0ff */
[----:B------:R-:W-:Y:S01]  /*12bd0*/  FADD.FTZ R5, -R26, R5 ;  /* 0x000000051a057221 */ /* 0x000fe20000010100 */
[----:B------:R-:W-:Y:S01]  /*12be0*/  FMNMX.FTZ R27, R62, R27, !PT ;  /* 0x0000001b3e1b7209 */ /* 0x000fe20007810000 */
[----:B------:R-:W-:Y:S01]  /*12bf0*/  FMUL.FTZ R26, R8, UR51 ;  /* 0x00000033081a7c20 */ /* 0x000fe20008410000 */
[----:B------:R-:W-:Y:S01]  /*12c00*/  FSEL R67, R67, -INF , !P0 ;  /* 0xff80000043437808 */ /* 0x000fe20004000000 */
[----:B------:R-:W-:Y:S01]  /*12c10*/  FMUL.FTZ R5, R5, UR51 ;  /* 0x0000003305057c20 */ /* 0x000fe20008410000 */
[----:B------:R-:W-:-:S02]  /*12c20*/  FMNMX.FTZ R27, R63, R27, !PT ;  /* 0x0000001b3f1b7209 */ /* 0x000fc40007810000 */
[----:B------:R-:W-:Y:S02]  /*12c30*/  FSEL R26, R26, RZ, P3 ;  /* 0x000000ff1a1a7208 */ /* 0x000fe40001800000 */
[----:B------:R-:W-:Y:S01]  /*12c40*/  LOP3.LUT P3, RZ, R16, 0x4, RZ, 0xc0, !PT ;  /* 0x0000000410ff7812 */ /* 0x000fe2000786c0ff */
[----:B------:R-:W-:Y:S01]  /*12c50*/  MUFU.EX2 R5, R5 ;  /* 0x0000000500057308 */ /* 0x000fe20000000800 */
        /* <DEDUP_REMOVED lines=47> */
[----:B------:R-:W0:Y:S01]  /*12f50*/  MUFU.EX2 R9, R9 ;  /* 0x0000000900097308 */ /* 0x000e220000000800 */
[----:B------:R-:W1:Y:S01]  /*12f60*/  SHFL.BFLY PT, R77, R27, 0x2, 0x1f ;  /* 0x0c401f001b4d7f89 */ /* 0x000e6200000e0000 */
[----:B------:R-:W-:-:S06]  /*12f70*/  LOP3.LUT P0, RZ, R16, 0x20000000, RZ, 0xc0, !PT ;  /* 0x2000000010ff7812 */ /* 0x000fcc000780c0ff */
[----:B------:R-:W2:Y:S08]  /*12f80*/  MUFU.EX2 R10, R10 ;  /* 0x0000000a000a7308 */ /* 0x000eb00000000800 */
[----:B------:R-:W-:Y:S01]  /*12f90*/  MUFU.EX2 R13, R13 ;  /* 0x0000000d000d7308 */ /* 0x000fe20000000800 */
[----:B0-----:R-:W-:-:S07]  /*12fa0*/  FFMA.FTZ R4, R5, R4, R9 ;  /* 0x0000000405047223 */ /* 0x001fce0000010009 */
[----:B------:R-:W-:Y:S01]  /*12fb0*/  MUFU.EX2 R14, R14 ;  /* 0x0000000e000e7308 */ /* 0x000fe20000000800 */
[----:B-1----:R-:W-:Y:S01]  /*12fc0*/  FMNMX.FTZ R27, R27, R77, !PT ;  /* 0x0000004d1b1b7209 */ /* 0x002fe20007810000 */
[----:B--2---:R-:W-:-:S04]  /*12fd0*/  FADD.FTZ R4, R10, R4 ;  /* 0x000000040a047221 */ /* 0x004fc80000010000 */
[----:B------:R-:W0:Y:S02]  /*12fe0*/  SHFL.BFLY PT, R78, R27, 0x1, 0x1f ;  /* 0x0c201f001b4e7f89 */ /* 0x000e2400000e0000 */
[----:B------:R0:W-:Y:S08]  /*12ff0*/  MUFU.EX2 R77, R69 ;  /* 0x00000045004d7308 */ /* 0x0001f00000000800 */
[----:B------:R-:W-:Y:S08]  /*13000*/  MUFU.EX2 R21, R21 ;  /* 0x0000001500157308 */ /* 0x000ff00000000800 */
[----:B------:R-:W-:Y:S01]  /*13010*/  MUFU.EX2 R23, R23 ;  /* 0x0000001700177308 */ /* 0x000fe20000000800 */
[----:B0-----:R-:W-:-:S07]  /*13020*/  FMNMX.FTZ R69, R27, R78, !PT ;  /* 0x0000004e1b457209 */ /* 0x001fce0007810000 */
[----:B------:R-:W-:Y:S01]  /*13030*/  MUFU.EX2 R52, R52 ;  /* 0x0000003400347308 */ /* 0x000fe20000000800 */
[C---:B------:R-:W-:Y:S01]  /*13040*/  FSETP.NEU.FTZ.AND P1, PT, R69.reuse, -INF , PT ;  /* 0xff8000004500780b */ /* 0x040fe20003f3d000 */
[----:B------:R-:W-:-:S03]  /*13050*/  FMUL.FTZ R78, R69, UR51 ;  /* 0x00000033454e7c20 */ /* 0x000fc60008410000 */
[----:B------:R-:W-:Y:S02]  /*13060*/  FSEL R27, R69, RZ, P1 ;  /* 0x000000ff451b7208 */ /* 0x000fe40000800000 */
[----:B------:R-:W-:Y:S01]  /*13070*/  FSEL R78, R78, RZ, P1 ;  /* 0x000000ff4e4e7208 */ /* 0x000fe20000800000 */
[----:B------:R-:W-:Y:S02]  /*13080*/  MUFU.EX2 R53, R53 ;  /* 0x0000003500357308 */ /* 0x000fe40000000800 */
[----:B------:R-:W-:Y:S02]  /*13090*/  FADD.FTZ R27, -R27, R6 ;  /* 0x000000061b1b7221 */ /* 0x000fe40000010100 */
        /* <DEDUP_REMOVED lines=21> */
[----:B0-----:R-:W-:Y:S01]  /*131f0*/  FMUL.FTZ R11, R27, UR51 ;  /* 0x000000331b0b7c20 */ /* 0x001fe20008410000 */
        /* <DEDUP_REMOVED lines=15> */
[----:B------:R-:W-:-:S07]  /*132f0*/  FFMA.FTZ R80, R80, UR51, -R78 ;  /* 0x0000003350507c23 */ /* 0x000fce000801084e */
[----:B------:R-:W2:Y:S01]  /*13300*/  MUFU.EX2 R82, R20 ;  /* 0x0000001400527308 */ /* 0x000ea20000000800 */
[----:B0-----:R-:W-:-:S07]  /*13310*/  FFMA.FTZ R3, R11, R3, R26 ;  /* 0x000000030b037223 */ /* 0x001fce000001001a */
[----:B------:R0:W3:Y:S08]  /*13320*/  MUFU.EX2 R78, R24 ;  /* 0x00000018004e7308 */ /* 0x0000f00000000800 */
[----:B------:R-:W4:Y:S01]  /*13330*/  MUFU.EX2 R81, R25 ;  /* 0x0000001900517308 */ /* 0x000f220000000800 */
[----:B0-----:R-:W-:Y:S01]  /*13340*/  FADD.FTZ R24, R83, R3 ;  /* 0x0000000353187221 */ /* 0x001fe20000010000 */
[----:B------:R-:W-:-:S03]  /*13350*/  FADD.FTZ R3, R13, R4 ;  /* 0x000000040d037221 */ /* 0x000fc60000010000 */
[----:B-1----:R-:W-:Y:S01]  /*13360*/  FADD.FTZ R4, R12, R24 ;  /* 0x000000180c047221 */ /* 0x002fe20000010000 */
[----:B------:R-:W-:Y:S02]  /*13370*/  FADD.FTZ R3, R14, R3 ;  /* 0x000000030e037221 */ /* 0x000fe40000010000 */
[----:B------:R-:W0:Y:S01]  /*13380*/  MUFU.EX2 R15, R28 ;  /* 0x0000001c000f7308 */ /* 0x000e220000000800 */
[----:B--2---:R-:W-:Y:S01]  /*13390*/  FADD.FTZ R4, R82, R4 ;  /* 0x0000000452047221 */ /* 0x004fe20000010000 */
[----:B------:R-:W-:-:S03]  /*133a0*/  FADD.FTZ R3, R21, R3 ;  /* 0x0000000315037221 */ /* 0x000fc60000010000 */
[----:B---3--:R-:W-:Y:S01]  /*133b0*/  FADD.FTZ R4, R78, R4 ;  /* 0x000000044e047221 */ /* 0x008fe20000010000 */
[----:B------:R-:W-:Y:S02]  /*133c0*/  FADD.FTZ R3, R23, R3 ;  /* 0x0000000317037221 */ /* 0x000fe40000010000 */
[----:B------:R-:W1:Y:S01]  /*133d0*/  MUFU.EX2 R29, R29 ;  /* 0x0000001d001d7308 */ /* 0x000e620000000800 */
[----:B----4-:R-:W-:Y:S01]  /*133e0*/  FADD.FTZ R4, R81, R4 ;  /* 0x0000000451047221 */ /* 0x010fe20000010000 */
        /* <DEDUP_REMOVED lines=79> */
[----:B--2---:R-:W-:-:S04]  /*138e0*/  FADD.FTZ R3, R68, R3 ;  /* 0x0000000344037221 */ /* 0x004fc80000010000 */
[----:B------:R-:W-:-:S03]  /*138f0*/  FADD.FTZ R3, R77, R3 ;  /* 0x000000034d037221 */ /* 0x000fc60000010000 */
        /* <DEDUP_REMOVED lines=15> */
[----:B------:R-:W-:Y:S01]  /*139f0*/  FADD.FTZ R4, R6, R3 ;  /* 0x0000000306047221 */ /* 0x000fe20000010000 */
[----:B--2---:R-:W-:Y:S01]  /*13a00*/  FADD.FTZ R3, R80, R24 ;  /* 0x0000001850037221 */ /* 0x004fe20000010000 */
[----:B------:R-:W-:Y:S06]  /*13a10*/  @!P0 BRA `(.L_x_11555) ;  /* 0x0000000000048947 */ /* 0x000fec0003800000 */
[----:B------:R-:W-:Y:S01]  /*13a20*/  BPT.TRAP 0x1 ;  /* 0x000000040000795c */ /* 0x000fe20000300000 */
.L_x_11555:
[----:B------:R-:W2:Y:S04]  /*13a30*/  LDL R143, [R1] ;  /* 0x00000000018f7983 */ /* 0x000ea80000100800 */
[----:B------:R-:W3:Y:S04]  /*13a40*/  LDL R32, [R1+0x70] ;  /* 0x0000700001207983 */ /* 0x000ee80000100800 */
[----:B------:R-:W4:Y:S04]  /*13a50*/  LDL R71, [R1+0x8] ;  /* 0x0000080001477983 */ /* 0x000f280000100800 */
[----:B------:R-:W5:Y:S04]  /*13a60*/  LDL R62, [R1+0x4] ;  /* 0x00000400013e7983 */ /* 0x000f680000100800 */
[----:B------:R-:W5:Y:S01]  /*13a70*/  LDL R87, [R1+0x74] ;  /* 0x0000740001577983 */ /* 0x000f620000100800 */
[----:B------:R-:W-:Y:S01]  /*13a80*/  LEA R17, R17, R2, 0x3 ;  /* 0x0000000211117211 */ /* 0x000fe200078e18ff */
[----:B------:R-:W-:-:S04]  /*13a90*/  IMAD.U32 R24, RZ, RZ, UR38 ;  /* 0x00000026ff187e24 */ /* 0x000fc8000f8e00ff */
[----:B------:R-:W-:Y:S01]  /*13aa0*/  VIADD R17, R17, 0x2d860 ;  /* 0x0002d86011117836 */ /* 0x000fe20000000000 */
[----:B------:R-:W-:Y:S02]  /*13ab0*/  F2FP.F16.F32.PACK_AB R25, R83, R26 ;  /* 0x0000001a5319723e */ /* 0x000fe400000000ff */
[----:B------:R-:W-:Y:S02]  /*13ac0*/  F2FP.F16.F32.PACK_AB R26, R14, R13 ;  /* 0x0000000d0e1a723e */ /* 0x000fe400000000ff */
[----:B------:R-:W-:Y:S02]  /*13ad0*/  PRMT R17, R24, 0x654, R17 ;  /* 0x0000065418117816 */ /* 0x000fe40000000011 */
[----:B------:R-:W-:Y:S02]  /*13ae0*/  F2FP.F16.F32.PACK_AB R24, R10, R9 ;  /* 0x000000090a18723e */ /* 0x000fe400000000ff */
[----:B------:R-:W-:Y:S01]  /*13af0*/  F2FP.F16.F32.PACK_AB R27, R82, R12 ;  /* 0x0000000c521b723e */ /* 0x000fe200000000ff */
        /* <DEDUP_REMOVED lines=81> */
[----:B0-----:R-:W-:Y:S01]  /*14010*/  IMAD.MOV.U32 R17, RZ, RZ, R7 ;  /* 0x000000ffff117224 */ /* 0x001fe200078e0007 */
[----:B--2---:R-:W-:Y:S04]  /*14020*/  STSM.16.M88.4 [R143+0x21800], R24 ;  /* 0x021800188f007844 */ /* 0x004fe80000000200 */
[----:B---3--:R0:W-:Y:S02]  /*14030*/  STSM.16.M88.4 [R32], R12 ;  /* 0x0000000c20007844 */ /* 0x0081e40000000200 */
[----:B0-----:R-:W-:-:S05]  /*14040*/  F2FP.F16.F32.PACK_AB R32, R31, R30 ;  /* 0x0000001e1f20723e */ /* 0x001fca00000000ff */
[----:B----4-:R0:W-:Y:S04]  /*14050*/  STSM.16.M88.4 [R71], R32 ;  /* 0x0000002047007844 */ /* 0x0101e80000000200 */
[----:B-----5:R0:W-:Y:S04]  /*14060*/  STSM.16.M88.4 [R62], R40 ;  /* 0x000000283e007844 */ /* 0x0201e80000000200 */
        /* <DEDUP_REMOVED lines=9> */
[----:B-1----:R-:W1:Y:S02]  /*14100*/  FENCE.VIEW.ASYNC.S ;  /* 0x00000000000073c6 */ /* 0x002e640000000000 */
[----:B-1----:R-:W-:Y:S01]  /*14110*/  NOP ;  /* 0x0000000000007918 */ /* 0x002fe20000000000 */
[----:B------:R-:W-:Y:S05]  /*14120*/  @P1 BRA `(.L_x_11556) ;  /* 0xffffffc000941947 */ /* 0x000fea000383ffff */
[----:B------:R-:W-:Y:S02]  /*14130*/  IMAD.MOV.U32 R6, RZ, RZ, R69 ;  /* 0x000000ffff067224 */ /* 0x000fe400078e0045 */
[----:B------:R-:W-:Y:S02]  /*14140*/  IMAD.MOV.U32 R5, RZ, RZ, R8 ;  /* 0x000000ffff057224 */ /* 0x000fe400078e0008 */
[----:B------:R-:W-:Y:S02]  /*14150*/  IMAD.MOV.U32 R17, RZ, RZ, R7 ;  /* 0x000000ffff117224 */ /* 0x000fe400078e0007 */
[----:B------:R-:W-:-:S07]  /*14160*/  IMAD.MOV.U32 R23, RZ, RZ, R139 ;  /* 0x000000ffff177224 */ /* 0x000fce00078e008b */
.L_x_11536:
[----:B------:R-:W2:Y:S01]  /*14170*/  LDL R7, [R1+0x5c] ;  /* 0x00005c0001077983 */ /* 0x000ea20000100800 */
[----:B------:R-:W1:Y:S01]  /*14180*/  LDC R8, c[0x0][0x448] ;  /* 0x00011200ff087b82 */ /* 0x000e620000000800 */
[----:B------:R-:W-:Y:S01]  /*14190*/  LOP3.LUT R16, R16, 0xfffffffb, RZ, 0xc0, !PT ;  /* 0xfffffffb10107812 */ /* 0x000fe200078ec0ff */
[----:B------:R-:W-:Y:S01]  /*141a0*/  ULDC UR8, c[0x0][0x9dc] ;  /* 0x0002770000087ab9 */ /* 0x000fe20000000800 */
[----:B------:R-:W-:-:S05]  /*141b0*/  IADD3 R10, R157, 0x1, -R154 ;  /* 0x000000019d0a7810 */ /* 0x000fca0007ffe89a */
[----:B------:R-:W3:Y:S01]  /*141c0*/  LDC R11, c[0x0][0x9e4] ;  /* 0x00027900ff0b7b82 */ /* 0x000ee20000000800 */
[----:B-1----:R-:W-:-:S13]  /*141d0*/  ISETP.NE.AND P1, PT, R8, 0x1, PT ;  /* 0x000000010800780c */ /* 0x002fda0003f25270 */
[----:B------:R-:W1:Y:S01]  /*141e0*/  @P1 LDC R8, c[0x0][0x44c] ;  /* 0x00011300ff081b82 */ /* 0x000e620000000800 */
[----:B------:R-:W-:-:S04]  /*141f0*/  @P1 LOP3.LUT R16, R16, 0x4, RZ, 0xfc, !PT ;  /* 0x0000000410101812 */ /* 0x000fc800078efcff */
[----:B------:R-:W-:-:S03]  /*14200*/  LOP3.LUT R16, R16, 0xfffffff7, RZ, 0xc0, !PT ;  /* 0xfffffff710107812 */ /* 0x000fc600078ec0ff */
[----:B------:R-:W4:Y:S01]  /*14210*/  @P1 LDC R9, c[0x0][0x450] ;  /* 0x00011400ff091b82 */ /* 0x000f220000000800 */
[----:B--2---:R-:W-:-:S04]  /*14220*/  VIADD R7, R7, 0xbf ;  /* 0x000000bf07077836 */ /* 0x004fc80000000000 */
[----:B-1----:R-:W-:-:S05]  /*14230*/  @P1 IMAD.HI.U32 R8, R7, R8, RZ ;  /* 0x0000000807081227 */ /* 0x002fca00078e00ff */
[----:B----4-:R-:W-:Y:S02]  /*14240*/  @P1 SHF.R.U32.HI R7, RZ, R9, R8 ;  /* 0x00000009ff071219 */ /* 0x010fe40000011608 */
[----:B---3--:R-:W-:-:S03]  /*14250*/  ISETP.GE.AND P1, PT, R11, 0x1, PT ;  /* 0x000000010b00780c */ /* 0x008fc60003f26270 */
[----:B------:R-:W-:-:S04]  /*14260*/  IMAD.IADD R7, R10, 0x1, R7 ;  /* 0x000000010a077824 */ /* 0x000fc800078e0207 */
[----:B------:R-:W-:-:S06]  /*14270*/  VIADD R10, R7, -UR8 ;  /* 0x80000008070a7c36 */ /* 0x000fcc0008000000 */
[----:B------:R-:W-:Y:S01]  /*14280*/  @P1 LOP3.LUT R16, R16, 0x8, RZ, 0xfc, !PT ;  /* 0x0000000810101812 */ /* 0x000fe200078efcff */
        /* <DEDUP_REMOVED lines=11> */
.L_x_11559:
[----:B------:R-:W-:-:S13]  /*14340*/  ISETP.NE.AND P1, PT, R11, 0x1, PT ;  /* 0x000000010b00780c */ /* 0x000fda0003f25270 */
[----:B------:R-:W1:Y:S02]  /*14350*/  @P1 LDC.64 R8, c[0x0][0x9e8] ;  /* 0x00027a00ff081b82 */ /* 0x000e640000000a00 */
[----:B-1----:R-:W-:-:S05]  /*14360*/  @P1 IMAD.HI.U32 R8, R7, R8, RZ ;  /* 0x0000000807081227 */ /* 0x002fca00078e00ff */
[----:B------:R-:W-:-:S07]  /*14370*/  @P1 SHF.R.U32.HI R7, RZ, R9, R8 ;  /* 0x00000009ff071219 */ /* 0x000fce0000011608 */
.L_x_11560:
[----:B------:R-:W-:Y:S05]  /*14380*/  BSYNC B0 ;  /* 0x0000000000007941 */ /* 0x000fea0003800000 */
.L_x_11558:
[----:B------:R-:W-:-:S05]  /*14390*/  IMAD R7, R7, R11, RZ ;  /* 0x0000000b07077224 */ /* 0x000fca00078e02ff */
[----:B------:R-:W-:-:S07]  /*143a0*/  VIMNMX R10, R10, R7, !PT ;  /* 0x000000070a0a7248 */ /* 0x000fce0007fe0100 */
.L_x_11557:
[----:B------:R-:W2:Y:S01]  /*143b0*/  LDL R8, [R1+0xa0] ;  /* 0x0000a00001087983 */ /* 0x000ea20000100800 */
[----:B------:R-:W-:-:S05]  /*143c0*/  VIADD R10, R10, 0x7f ;  /* 0x0000007f0a0a7836 */ /* 0x000fca0000000000 */
[----:B------:R-:W-:-:S04]  /*143d0*/  SHF.R.S32.HI R7, RZ, 0x1f, R10 ;  /* 0x0000001fff077819 */ /* 0x000fc8000001140a */
[----:B------:R-:W-:-:S04]  /*143e0*/  LEA.HI R7, R7, R10, RZ, 0x7 ;  /* 0x0000000a07077211 */ /* 0x000fc800078f38ff */
[----:B------:R-:W-:-:S04]  /*143f0*/  SHF.R.S32.HI R7, RZ, 0x7, R7 ;  /* 0x00000007ff077819 */ /* 0x000fc80000011407 */
[----:B--2---:R-:W-:-:S04]  /*14400*/  VIMNMX R8, R8, R7, !PT ;  /* 0x0000000708087248 */ /* 0x004fc80007fe0100 */
[----:B------:R-:W-:Y:S01]  /*14410*/  ISETP.GE.AND P1, PT, R0, R8, PT ;  /* 0x000000080000720c */ /* 0x000fe20003f26270 */
[----:B------:R1:W-:-:S12]  /*14420*/  STL [R1+0x44], R8 ;  /* 0x0000440801007387 */ /* 0x0003d80000100800 */
[----:B-1----:R-:W-:Y:S05]  /*14430*/  @!P1 BRA `(.L_x_11561) ;  /* 0x0000002c00449947 */ /* 0x002fea0003800000 */
[----:B------:R-:W-:Y:S01]  /*14440*/  IMAD.MOV.U32 R8, RZ, RZ, R6 ;  /* 0x000000ffff087224 */ /* 0x000fe200078e0006 */
[----:B------:R-:W-:Y:S01]  /*14450*/  MOV R10, R23 ;  /* 0x00000017000a7202 */ /* 0x000fe20000000f00 */
[----:B------:R-:W-:Y:S02]  /*14460*/  IMAD.MOV.U32 R7, RZ, RZ, R5 ;  /* 0x000000ffff077224 */ /* 0x000fe400078e0005 */
[----:B------:R-:W-:-:S07]  /*14470*/  IMAD.MOV.U32 R9, RZ, RZ, R17 ;  /* 0x000000ffff097224 */ /* 0x000fce00078e0011 */
.L_x_11573:
[----:B------:R-:W2:Y:S01]  /*14480*/  LDL R5, [R1+0x48] ;  /* 0x0000480001057983 */ /* 0x000ea20000100800 */
[----:B------:R-:W-:Y:S01]  /*14490*/  ISETP.NE.AND P1, PT, R9, 0x1, PT ;  /* 0x000000010900780c */ /* 0x000fe20003f25270 */
[----:B------:R-:W-:Y:S05]  /*144a0*/  YIELD ;  /* 0x0000000000007946 */ /* 0x000fea0003800000 */
[----:B------:R-:W-:-:S04]  /*144b0*/  SEL R23, RZ, 0x1, P1 ;  /* 0x00000001ff177807 */ /* 0x000fc80000800000 */
[----:B------:R-:W-:Y:S02]  /*144c0*/  LOP3.LUT R23, R10, R23, RZ, 0x3c, !PT ;  /* 0x000000170a177212 */ /* 0x000fe400078e3cff */
[----:B--2---:R-:W-:-:S13]  /*144d0*/  ISETP.NE.AND P1, PT, R5, RZ, PT ;  /* 0x000000ff0500720c */ /* 0x004fda0003f25270 */
[----:B------:R-:W-:Y:S05]  /*144e0*/  @P1 BRA `(.L_x_11562) ;  /* 0x00000000003c1947 */ /* 0x000fea0003800000 */
[----:B------:R-:W-:Y:S05]  /*144f0*/  @!P0 BRA `(.L_x_11563) ;  /* 0x0000000000048947 */ /* 0x000fea0003800000 */
[----:B------:R-:W-:Y:S01]  /*14500*/  BPT.TRAP 0x1 ;  /* 0x000000040000795c */ /* 0x000fe20000300000 */
.L_x_11563:
[----:B------:R-:W-:Y:S01]  /*14510*/  VIADD R5, R9, 0x1 ;  /* 0x0000000109057836 */ /* 0x000fe20000000000 */
[----:B------:R-:W-:-:S04]  /*14520*/  SHF.L.U32 R6, R23, 0x1f, RZ ;  /* 0x0000001f17067819 */ /* 0x000fc800000006ff */
[----:B------:R-:W-:-:S04]  /*14530*/  ISETP.NE.AND P2, PT, R5, 0x2, PT ;  /* 0x000000020500780c */ /* 0x000fc80003f45270 */
[----:B------:R-:W-:-:S05]  /*14540*/  SEL R5, R5, RZ, P2 ;  /* 0x000000ff05057207 */ /* 0x000fca0001000000 */
[----:B------:R-:W-:-:S04]  /*14550*/  IMAD R5, R5, 0x8, R2 ;  /* 0x0000000805057824 */ /* 0x000fc800078e0202 */
[----:B------:R1:W2:Y:S01]  /*14560*/  SYNCS.PHASECHK.TRANS64.TRYWAIT P2, [R5+URZ+0x2d830], R6 ;  /* 0x02d83006050075a7 */ /* 0x0002a2000804017f */
[----:B------:R-:W-:Y:S05]  /*14570*/  @!P0 BRA `(.L_x_11564) ;  /* 0x0000000000048947 */ /* 0x000fea0003800000 */
[----:B------:R-:W-:Y:S01]  /*14580*/  BPT.TRAP 0x1 ;  /* 0x000000040000795c */ /* 0x000fe20000300000 */
.L_x_11564:
[----:B------:R-:W-:Y:S04]  /*14590*/  BSSY B0, `(.L_x_11562) ;  /* 0x0000004000007945 */ /* 0x000fe80003800000 */
[----:B--2---:R-:W-:Y:S05]  /*145a0*/  @P2 BRA `(.L_x_11565) ;  /* 0x0000000000082947 */ /* 0x004fea0003800000 */
[----:B------:R-:W2:Y:S02]  /*145b0*/  SYNCS.PHASECHK.TRANS64.TRYWAIT P2, [R5+URZ+0x2d830], R6 ;  /* 0x02d83006050075a7 */ /* 0x000ea4000804017f */
[----:B--2---:R-:W-:Y:S05]  /*145c0*/  @!P2 BRA `(.L_x_11566) ;  /* 0x0000012c00c4a947 */ /* 0x004fea0003800000 */
.L_x_11565:
[----:B------:R-:W-:Y:S05]  /*145d0*/  BSYNC B0 ;  /* 0x0000000000007941 */ /* 0x000fea0003800000 */
.L_x_11562:
[----:B-12---:R-:W2:Y:S04]  /*145e0*/  LDL R6, [R1+0x4c] ;  /* 0x00004c0001067983 */ /* 0x006ea80000100800 */
[----:B------:R-:W3:Y:S04]  /*145f0*/  LDL.64 R26, [R1+0x10] ;  /* 0x00001000011a7983 */ /* 0x000ee80000100a00 */
[----:B------:R-:W4:Y:S04]  /*14600*/  LDL.64 R148, [R1+0x38] ;  /* 0x0000380001947983 */ /* 0x000f280000100a00 */
[----:B------:R-:W5:Y:S01]  /*14610*/  LDL.64 R146, [R1+0x30] ;  /* 0x0000300001927983 */ /* 0x000f620000100a00 */
[----:B------:R-:W1:Y:S01]  /*14620*/  S2R R5, SR_TID.X ;  /* 0x0000000000057919 */ /* 0x000e620000002100 */
[----:B------:R-:W-:Y:S01]  /*14630*/  VIADD R17, R9, 0x1 ;  /* 0x0000000109117836 */ /* 0x000fe20000000000 */
[----:B------:R-:W-:Y:S05]  /*14640*/  WARPSYNC.ALL ;  /* 0x0000000000007948 */ /* 0x000fea0003800000 */
[C---:B------:R-:W-:Y:S01]  /*14650*/  ISETP.NE.AND P2, PT, R17.reuse, 0x2, PT ;  /* 0x000000021100780c */ /* 0x040fe20003f45270 */
[----:B------:R-:W5:Y:S03]  /*14660*/  LDL.64 R144, [R1+0x28] ;  /* 0x0000280001907983 */ /* 0x000f660000100a00 */
[----:B------:R-:W-:Y:S01]  /*14670*/  SEL R17, R17, RZ, P2 ;  /* 0x000000ff11117207 */ /* 0x000fe20001000000 */
[----:B0-----:R-:W5:Y:S04]  /*14680*/  LDL.64 R142, [R1+0x20] ;  /* 0x00002000018e7983 */ /* 0x001f680000100a00 */
[----:B------:R-:W5:Y:S01]  /*14690*/  LDL.64 R140, [R1+0x18] ;  /* 0x00001800018c7983 */ /* 0x000f620000100a00 */
[----:B-1----:R-:W-:-:S05]  /*146a0*/  SHF.R.U32.HI R5, RZ, 0x7, R5 ;  /* 0x00000007ff057819 */ /* 0x002fca0000011605 */
[----:B------:R-:W-:Y:S02]  /*146b0*/  VIADD R5, R5, 0x8 ;  /* 0x0000000805057836 */ /* 0x000fe40000000000 */
[----:B------:R-:W-:Y:S02]  /*146c0*/  IMAD.MOV.U32 R13, RZ, RZ, -0x7fffffe0 ;  /* 0x80000020ff0d7424 */ /* 0x000fe400078e00ff */
[----:B------:R-:W-:-:S03]  /*146d0*/  IMAD.MOV.U32 R25, RZ, RZ, -0x7fffffe0 ;  /* 0x80000020ff197424 */ /* 0x000fc600078e00ff */
[----:B------:R-:W-:Y:S02]  /*146e0*/  R2UR UR11, R13 ;  /* 0x000000000d0b72ca */ /* 0x000fe400000e0000 */
[----:B------:R-:W-:Y:S01]  /*146f0*/  R2UR UR27, R25 ;  /* 0x00000000191b72ca */ /* 0x000fe200000e0000 */
[----:B------:R-:W-:-:S05]  /*14700*/  IMAD.MOV.U32 R21, RZ, RZ, -0x7fffffe0 ;  /* 0x80000020ff157424 */ /* 0x000fca00078e00ff */
[----:B------:R-:W-:Y:S01]  /*14710*/  R2UR UR15, R21 ;  /* 0x00000000150f72ca */ /* 0x000fe200000e0000 */
[----:B------:R0:W-:Y:S01]  /*14720*/  BAR.SYNC.DEFER_BLOCKING R5, 0x100 ;  /* 0x000400050000751d */ /* 0x0001e20000010000 */
[----:B------:R-:W-:Y:S02]  /*14730*/  IMAD.MOV.U32 R15, RZ, RZ, -0x7fffffe0 ;  /* 0x80000020ff0f7424 */ /* 0x000fe400078e00ff */
[----:B--2---:R-:W-:Y:S01]  /*14740*/  IMAD R12, R17, 0x600, R6 ;  /* 0x00000600110c7824 */ /* 0x004fe200078e0206 */
[----:B---3--:R-:W-:-:S03]  /*14750*/  R2UR UR8, R26 ;  /* 0x000000001a0872ca */ /* 0x008fc600000e0000 */
[C---:B------:R-:W-:Y:S01]  /*14760*/  VIADD R24, R12.reuse, 0x400 ;  /* 0x000004000c187836 */ /* 0x040fe20000000000 */
[----:B------:R-:W-:Y:S02]  /*14770*/  R2UR UR10, R12 ;  /* 0x000000000c0a72ca */ /* 0x000fe400000e0000 */
[----:B------:R-:W-:Y:S02]  /*14780*/  R2UR UR9, R27 ;  /* 0x000000001b0972ca */ /* 0x000fe400000e0000 */
[----:B------:R-:W-:Y:S02]  /*14790*/  R2UR UR26, R24 ;  /* 0x00000000181a72ca */ /* 0x000fe400000e0000 */
[----:B------:R-:W-:-:S09]  /*147a0*/  WARPGROUP.ARRIVE ;  /* 0x00000000000079c5 */ /* 0x000fd20000000000 */
        /* <DEDUP_REMOVED lines=41> */
.L_x_11568:
[----:B------:R-:W-:Y:S01]  /*14a40*/  SHF.L.U32 R5, R10, 0x1f, RZ ;  /* 0x0000001f0a057819 */ /* 0x000fe200000006ff */
[----:B------:R-:W-:-:S04]  /*14a50*/  IMAD R6, R9, 0x8, R2 ;  /* 0x0000000809067824 */ /* 0x000fc800078e0202 */
[----:B------:R0:W1:Y:S01]  /*14a60*/  SYNCS.PHASECHK.TRANS64.TRYWAIT P1, [R6+URZ+0x2d850], R5 ;  /* 0x02d85005060075a7 */ /* 0x000062000802017f */
[----:B------:R-:W-:Y:S05]  /*14a70*/  @!P0 BRA `(.L_x_11569) ;  /* 0x0000000000048947 */ /* 0x000fea0003800000 */
[----:B------:R-:W-:Y:S01]  /*14a80*/  BPT.TRAP 0x1 ;  /* 0x000000040000795c */ /* 0x000fe20000300000 */
.L_x_11569:
[----:B-1----:R-:W-:Y:S05]  /*14a90*/  @P1 BRA `(.L_x_11567) ;  /* 0x0000000000081947 */ /* 0x002fea0003800000 */
[----:B------:R-:W1:Y:S02]  /*14aa0*/  SYNCS.PHASECHK.TRANS64.TRYWAIT P1, [R6+URZ+0x2d850], R5 ;  /* 0x02d85005060075a7 */ /* 0x000e64000802017f */
[----:B-1----:R-:W-:Y:S05]  /*14ab0*/  @!P1 BRA `(.L_x_11570) ;  /* 0x00000128009c9947 */ /* 0x002fea0003800000 */
.L_x_11567:
[----:B------:R-:W2:Y:S01]  /*14ac0*/  LDL R14, [R1+0x94] ;  /* 0x00009400010e7983 */ /* 0x000ea20000100800 */
[----:B01----:R-:W-:Y:S01]  /*14ad0*/  VIADD R5, R2, 0x400 ;  /* 0x0000040002057836 */ /* 0x003fe20000000000 */
[----:B------:R-:W-:Y:S05]  /*14ae0*/  WARPSYNC.ALL ;  /* 0x0000000000007948 */ /* 0x000fea0003800000 */
[----:B------:R-:W-:Y:S01]  /*14af0*/  SHF.R.U32.HI R5, RZ, 0x4, R5 ;  /* 0x00000004ff057819 */ /* 0x000fe20000011605 */
[----:B------:R-:W-:Y:S01]  /*14b00*/  IMAD.MOV.U32 R11, RZ, RZ, -0x7fffffe0 ;  /* 0x80000020ff0b7424 */ /* 0x000fe200078e00ff */
[----:B------:R-:W-:Y:S01]  /*14b10*/  WARPGROUP.ARRIVE ;  /* 0x00000000000079c5 */ /* 0x000fe20000000000 */
[----:B------:R-:W-:Y:S01]  /*14b20*/  IMAD.MOV.U32 R13, RZ, RZ, -0x7fffffe0 ;  /* 0x80000020ff0d7424 */ /* 0x000fe200078e00ff */
[----:B------:R-:W-:-:S02]  /*14b30*/  LOP3.LUT R5, R5, 0x3fff, RZ, 0xc0, !PT ;  /* 0x00003fff05057812 */ /* 0x000fc400078ec0ff */
[----:B------:R-:W-:Y:S02]  /*14b40*/  R2UR UR11, R11 ;  /* 0x000000000b0b72ca */ /* 0x000fe400000e0000 */
[----:B------:R-:W-:Y:S02]  /*14b50*/  LOP3.LUT R5, R5, 0x2000000, RZ, 0xfc, !PT ;  /* 0x0200000005057812 */ /* 0x000fe400078efcff */
[----:B------:R-:W-:Y:S01]  /*14b60*/  R2UR UR47, R11 ;  /* 0x000000000b2f72ca */ /* 0x000fe200000e0000 */
[----:B------:R-:W-:Y:S01]  /*14b70*/  IMAD.MOV.U32 R11, RZ, RZ, 0x40000040 ;  /* 0x40000040ff0b7424 */ /* 0x000fe200078e00ff */
[----:B------:R-:W-:Y:S01]  /*14b80*/  R2UR UR15, R13 ;  /* 0x000000000d0f72ca */ /* 0x000fe200000e0000 */
[----:B------:R-:W-:Y:S01]  /*14b90*/  IMAD R10, R9, 0x600, R5 ;  /* 0x00000600090a7824 */ /* 0x000fe200078e0205 */
[----:B------:R-:W-:Y:S02]  /*14ba0*/  R2UR UR19, R13 ;  /* 0x000000000d1372ca */ /* 0x000fe400000e0000 */
[----:B------:R-:W-:Y:S01]  /*14bb0*/  R2UR UR9, R11 ;  /* 0x000000000b0972ca */ /* 0x000fe200000e0000 */
[----:B------:R-:W-:Y:S01]  /*14bc0*/  IMAD.MOV.U32 R11, RZ, RZ, 0x40000040 ;  /* 0x40000040ff0b7424 */ /* 0x000fe200078e00ff */
[----:B------:R-:W-:-:S02]  /*14bd0*/  IADD3 R12, R10, 0x40, RZ ;  /* 0x000000400a0c7810 */ /* 0x000fc40007ffe0ff */
[----:B------:R-:W-:Y:S02]  /*14be0*/  R2UR UR10, R10 ;  /* 0x000000000a0a72ca */ /* 0x000fe400000e0000 */
[----:B------:R-:W-:Y:S01]  /*14bf0*/  R2UR UR14, R12 ;  /* 0x000000000c0e72ca */ /* 0x000fe200000e0000 */
[----:B------:R-:W-:Y:S01]  /*14c00*/  VIADD R12, R10, 0x80 ;  /* 0x000000800a0c7836 */ /* 0x000fe20000000000 */
[C---:B------:R-:W-:Y:S02]  /*14c10*/  R2UR UR23, R13.reuse ;  /* 0x000000000d1772ca */ /* 0x040fe400000e0000 */
[C---:B------:R-:W-:Y:S02]  /*14c20*/  R2UR UR27, R13.reuse ;  /* 0x000000000d1b72ca */ /* 0x040fe400000e0000 */
[----:B------:R-:W-:Y:S01]  /*14c30*/  R2UR UR18, R12 ;  /* 0x000000000c1272ca */ /* 0x000fe200000e0000 */
[----:B------:R-:W-:Y:S01]  /*14c40*/  VIADD R12, R10, 0xc0 ;  /* 0x000000c00a0c7836 */ /* 0x000fe20000000000 */
[----:B------:R-:W-:-:S02]  /*14c50*/  R2UR UR31, R13 ;  /* 0x000000000d1f72ca */ /* 0x000fc400000e0000 */
[----:B------:R-:W-:Y:S01]  /*14c60*/  R2UR UR35, R13 ;  /* 0x000000000d2372ca */ /* 0x000fe200000e0000 */
[----:B------:R-:W-:Y:S01]  /*14c70*/  IMAD.MOV.U32 R13, RZ, RZ, 0x40000040 ;  /* 0x40000040ff0d7424 */ /* 0x000fe200078e00ff */
[----:B------:R-:W-:Y:S01]  /*14c80*/  R2UR UR22, R12 ;  /* 0x000000000c1672ca */ /* 0x000fe200000e0000 */
[----:B------:R-:W-:Y:S01]  /*14c90*/  VIADD R12, R10, 0x100 ;  /* 0x000001000a0c7836 */ /* 0x000fe20000000000 */
[----:B------:R-:W-:Y:S02]  /*14ca0*/  R2UR UR45, R11 ;  /* 0x000000000b2d72ca */ /* 0x000fe400000e0000 */
[----:B------:R-:W-:Y:S01]  /*14cb0*/  R2UR UR13, R13 ;  /* 0x000000000d0d72ca */ /* 0x000fe200000e0000 */
[----:B------:R-:W-:Y:S01]  /*14cc0*/  IMAD.MOV.U32 R13, RZ, RZ, 0x40000040 ;  /* 0x40000040ff0d7424 */ /* 0x000fe200078e00ff */
[----:B------:R-:W-:Y:S01]  /*14cd0*/  R2UR UR26, R12 ;  /* 0x000000000c1a72ca */ /* 0x000fe200000e0000 */
[----:B------:R-:W-:-:S03]  /*14ce0*/  VIADD R12, R10, 0x140 ;  /* 0x000001400a0c7836 */ /* 0x000fc60000000000 */
[----:B------:R-:W-:Y:S01]  /*14cf0*/  R2UR UR17, R13 ;  /* 0x000000000d1172ca */ /* 0x000fe200000e0000 */
[----:B------:R-:W-:Y:S01]  /*14d00*/  IMAD.MOV.U32 R13, RZ, RZ, 0x40000040 ;  /* 0x40000040ff0d7424 */ /* 0x000fe200078e00ff */
[----:B------:R-:W-:Y:S01]  /*14d10*/  R2UR UR30, R12 ;  /* 0x000000000c1e72ca */ /* 0x000fe200000e0000 */
[C---:B------:R-:W-:Y:S02]  /*14d20*/  VIADD R12, R10.reuse, 0x180 ;  /* 0x000001800a0c7836 */ /* 0x040fe40000000000 */
[----:B------:R-:W-:Y:S01]  /*14d30*/  VIADD R10, R10, 0x1c0 ;  /* 0x000001c00a0a7836 */ /* 0x000fe20000000000 */
[----:B------:R-:W-:Y:S01]  /*14d40*/  R2UR UR21, R13 ;  /* 0x000000000d1572ca */ /* 0x000fe200000e0000 */
[----:B------:R-:W-:Y:S01]  /*14d50*/  IMAD.MOV.U32 R13, RZ, RZ, 0x40000040 ;  /* 0x40000040ff0d7424 */ /* 0x000fe200078e00ff */
[----:B------:R-:W-:Y:S02]  /*14d60*/  R2UR UR34, R12 ;  /* 0x000000000c2272ca */ /* 0x000fe400000e0000 */
[----:B------:R-:W-:-:S02]  /*14d70*/  R2UR UR46, R10 ;  /* 0x000000000a2e72ca */ /* 0x000fc400000e0000 */
[----:B------:R-:W-:Y:S02]  /*14d80*/  R2UR UR25, R13 ;  /* 0x000000000d1972ca */ /* 0x000fe400000e0000 */
[----:B------:R-:W-:-:S04]  /*14d90*/  MOV R13, 0x40000040 ;  /* 0x40000040000d7802 */ /* 0x000fc80000000f00 */
[----:B------:R-:W-:Y:S01]  /*14da0*/  R2UR UR29, R13 ;  /* 0x000000000d1d72ca */ /* 0x000fe200000e0000 */
[----:B------:R-:W-:-:S05]  /*14db0*/  IMAD.MOV.U32 R13, RZ, RZ, 0x40000040 ;  /* 0x40000040ff0d7424 */ /* 0x000fca00078e00ff */
[----:B------:R-:W-:Y:S02]  /*14dc0*/  R2UR UR33, R13 ;  /* 0x000000000d2172ca */ /* 0x000fe400000e0000 */
[----:B--2---:R-:W-:Y:S02]  /*14dd0*/  LOP3.LUT R10, R14, 0x10000, RZ, 0xfc, !PT ;  /* 0x000100000e0a7812 */ /* 0x004fe400078efcff */
[----:B------:R-:W0:Y:S02]  /*14de0*/  S2R R14, SR_TID.X ;  /* 0x00000000000e7919 */ /* 0x000e240000002100 */
[C---:B------:R-:W-:Y:S01]  /*14df0*/  R2UR UR8, R10.reuse ;  /* 0x000000000a0872ca */ /* 0x040fe200000e0000 */
[----:B------:R-:W-:-:S05]  /*14e00*/  VIADD R12, R10, 0x2 ;  /* 0x000000020a0c7836 */ /* 0x000fca0000000000 */
[----:B------:R-:W-:Y:S01]  /*14e10*/  R2UR UR12, R12 ;  /* 0x000000000c0c72ca */ /* 0x000fe200000e0000 */
[----:B------:R-:W-:-:S05]  /*14e20*/  VIADD R12, R10, 0x4 ;  /* 0x000000040a0c7836 */ /* 0x000fca0000000000 */
        /* <DEDUP_REMOVED lines=9> */
[----:B------:R-:W-:Y:S01]  /*14ec0*/  VIADD R12, R10, 0x604 ;  /* 0x000006040a0c7836 */ /* 0x000fe20000000000 */
[----:B------:R-:W-:Y:S01]  /*14ed0*/  ISETP.GE.U32.AND P1, PT, R14, 0x180, PT ;  /* 0x000001800e00780c */ /* 0x000fe20003f26070 */
[----:B------:R-:W-:Y:S02]  /*14ee0*/  VIADD R10, R10, 0x606 ;  /* 0x000006060a0a7836 */ /* 0x000fe40000000000 */
[----:B------:R-:W-:Y:S01]  /*14ef0*/  VIADD R5, R5, 0x9 ;  /* 0x0000000905057836 */ /* 0x000fe20000000000 */
        /* <DEDUP_REMOVED lines=28> */
.L_x_11571:
[----:B------:R-:W-:Y:S01]  /*150c0*/  FMUL.FTZ R11, R24, UR48 ;  /* 0x00000030180b7c20 */ /* 0x000fe20008410000 */
[----:B------:R-:W-:Y:S01]  /*150d0*/  FMUL.FTZ R24, R25, UR48 ;  /* 0x0000003019187c20 */ /* 0x000fe20008410000 */
[----:B------:R-:W-:Y:S01]  /*150e0*/  FMUL.FTZ R153, R26, UR48 ;  /* 0x000000301a997c20 */ /* 0x000fe20008410000 */
[----:B------:R-:W-:Y:S01]  /*150f0*/  FMUL.FTZ R26, R28, UR48 ;  /* 0x000000301c1a7c20 */ /* 0x000fe20008410000 */
[----:B0-----:R-:W-:Y:S02]  /*15100*/  IMAD R5, R17, 0x8, R2 ;  /* 0x0000000811057824 */ /* 0x001fe400078e0202 */
[----:B------:R-:W-:Y:S01]  /*15110*/  FMUL.FTZ R28, R29, UR48 ;  /* 0x000000301d1c7c20 */ /* 0x000fe20008410000 */
[----:B------:R-:W0:Y:S01]  /*15120*/  MUFU.TANH R11, R11 ;  /* 0x0000000b000b7308 */ /* 0x000e220000002400 */
[----:B------:R-:W-:Y:S02]  /*15130*/  IMAD.U32 R6, RZ, RZ, UR38 ;  /* 0x00000026ff067e24 */ /* 0x000fe4000f8e00ff */
[----:B------:R-:W-:Y:S01]  /*15140*/  FMUL.FTZ R151, R30, UR48 ;  /* 0x000000301e977c20 */ /* 0x000fe20008410000 */
[----:B------:R-:W-:-:S02]  /*15150*/  VIADD R5, R5, 0x2d840 ;  /* 0x0002d84005057836 */ /* 0x000fc40000000000 */
[----:B------:R-:W-:Y:S01]  /*15160*/  FMUL.FTZ R30, R32, UR48 ;  /* 0x00000030201e7c20 */ /* 0x000fe20008410000 */
[----:B------:R-:W-:Y:S01]  /*15170*/  FMUL.FTZ R32, R33, UR48 ;  /* 0x0000003021207c20 */ /* 0x000fe20008410000 */
[----:B------:R-:W-:Y:S01]  /*15180*/  FMUL.FTZ R33, R36, UR48 ;  /* 0x0000003024217c20 */ /* 0x000fe20008410000 */
[----:B------:R-:W-:Y:S01]  /*15190*/  FMUL.FTZ R149, R34, UR48 ;  /* 0x0000003022957c20 */ /* 0x000fe20008410000 */
[----:B------:R-:W1:Y:S01]  /*151a0*/  MUFU.TANH R24, R24 ;  /* 0x0000001800187308 */ /* 0x000e620000002400 */
[----:B------:R-:W-:Y:S01]  /*151b0*/  PRMT R5, R6, 0x654, R5 ;  /* 0x0000065406057816 */ /* 0x000fe20000000005 */
[----:B------:R-:W-:Y:S01]  /*151c0*/  FMUL.FTZ R34, R37, UR48 ;  /* 0x0000003025227c20 */ /* 0x000fe20008410000 */
[----:B------:R-:W-:Y:S01]  /*151d0*/  FMUL.FTZ R10, R35, UR48 ;  /* 0x00000030230a7c20 */ /* 0x000fe20008410000 */
[----:B------:R-:W-:Y:S01]  /*151e0*/  FMUL.FTZ R35, R40, UR48 ;  /* 0x0000003028237c20 */ /* 0x000fe20008410000 */
[----:B------:R0:W-:Y:S01]  /*151f0*/  SYNCS.ARRIVE.TRANS64.RED.A1T0 RZ, [R5+URZ], RZ ;  /* 0x000000ff05ff79a7 */ /* 0x0001e2000810043f */
[----:B------:R-:W-:Y:S01]  /*15200*/  FMUL.FTZ R36, R41, UR48 ;  /* 0x0000003029247c20 */ /* 0x000fe20008410000 */
[----:B------:R-:W-:Y:S01]  /*15210*/  FMUL.FTZ R37, R44, UR48 ;  /* 0x000000302c257c20 */ /* 0x000fe20008410000 */
[----:B------:R-:W2:Y:S01]  /*15220*/  MUFU.TANH R26, R26 ;  /* 0x0000001a001a7308 */ /* 0x000ea20000002400 */
[----:B------:R-:W-:Y:S01]  /*15230*/  FMUL.FTZ R40, R45, UR48 ;  /* 0x000000302d287c20 */ /* 0x000fe20008410000 */
[----:B------:R-:W-:Y:S01]  /*15240*/  FMUL.FTZ R45, R48, UR48 ;  /* 0x00000030302d7c20 */ /* 0x000fe20008410000 */
[----:B------:R-:W-:Y:S01]  /*15250*/  FMUL.FTZ R139, R49, UR48 ;  /* 0x00000030318b7c20 */ /* 0x000fe20008410000 */
[----:B------:R-:W-:Y:S01]  /*15260*/  FMUL.FTZ R140, R52, UR48 ;  /* 0x00000030348c7c20 */ /* 0x000fe20008410000 */
[----:B0-----:R-:W-:Y:S01]  /*15270*/  FMNMX.FTZ R5, R11, R7, !PT ;  /* 0x000000070b057209 */ /* 0x001fe20007810000 */
        /* <DEDUP_REMOVED lines=61> */
[----:B------:R-:W-:-:S05]  /*15650*/  UMOV UR51, UR6 ;  /* 0x0000000600337c82 */ /* 0x000fca0008000000 */
        /* <DEDUP_REMOVED lines=117> */
[----:B------:R-:W-:-:S04]  /*15db0*/  FMUL.FTZ R38, R5, UR51 ;  /* 0x0000003305267c20 */ /* 0x000fc80008410000 */
[----:B------:R-:W-:Y:S01]  /*15dc0*/  FADD.FTZ R42, -R6, R8 ;  /* 0x00000008062a7221 */ /* 0x000fe20000010100 */
[----:B------:R-:W-:Y:S01]  /*15dd0*/  FMUL.FTZ R8, R7, UR51 ;  /* 0x0000003307087c20 */ /* 0x000fe20008410000 */
[--C-:B------:R-:W-:Y:S01]  /*15de0*/  FFMA.FTZ R33, R33, UR51, -R38.reuse ;  /* 0x0000003321217c23 */ /* 0x100fe20008010826 */
[--C-:B------:R-:W-:Y:S01]  /*15df0*/  FFMA.FTZ R79, R24, UR51, -R38.reuse ;  /* 0x00000033184f7c23 */ /* 0x100fe20008010826 */
[----:B------:R-:W-:Y:S01]  /*15e00*/  FMUL.FTZ R7, R42, UR51 ;  /* 0x000000332a077c20 */ /* 0x000fe20008410000 */
[--C-:B------:R-:W-:Y:S01]  /*15e10*/  FFMA.FTZ R42, R11, UR51, -R38.reuse ;  /* 0x000000330b2a7c23 */ /* 0x100fe20008010826 */
[--C-:B------:R-:W-:Y:S01]  /*15e20*/  FFMA.FTZ R11, R80, UR51, -R38.reuse ;  /* 0x00000033500b7c23 */ /* 0x100fe20008010826 */
[----:B------:R-:W-:Y:S01]  /*15e30*/  FMUL.FTZ R80, R6, UR51 ;  /* 0x0000003306507c20 */ /* 0x000fe20008410000 */
[--C-:B------:R-:W-:Y:S01]  /*15e40*/  FFMA.FTZ R26, R26, UR51, -R38.reuse ;  /* 0x000000331a1a7c23 */ /* 0x100fe20008010826 */
[--C-:B------:R-:W-:Y:S01]  /*15e50*/  FFMA.FTZ R28, R28, UR51, -R38.reuse ;  /* 0x000000331c1c7c23 */ /* 0x100fe20008010826 */
[----:B------:R-:W-:Y:S01]  /*15e60*/  FFMA.FTZ R30, R30, UR51, -R38 ;  /* 0x000000331e1e7c23 */ /* 0x000fe20008010826 */
[----:B------:R-:W-:Y:S01]  /*15e70*/  FFMA.FTZ R78, R153, UR51, -R80 ;  /* 0x00000033994e7c23 */ /* 0x000fe20008010850 */
        /* <DEDUP_REMOVED lines=55> */
[----:B------:R-:W-:-:S02]  /*161f0*/  FFMA.FTZ R21, R21, UR51, -R80 ;  /* 0x0000003315157c23 */ /* 0x000fc40008010850 */
[----:B------:R-:W0:Y:S01]  /*16200*/  MUFU.EX2 R78, R78 ;  /* 0x0000004e004e7308 */ /* 0x000e220000000800 */
[----:B-1----:R-:W-:-:S07]  /*16210*/  FFMA.FTZ R4, R8, R4, R32 ;  /* 0x0000000408047223 */ /* 0x002fce0000010020 */
[----:B------:R1:W-:Y:S08]  /*16220*/  MUFU.EX2 R42, R76 ;  /* 0x0000004c002a7308 */ /* 0x0003f00000000800 */
[----:B------:R-:W2:Y:S01]  /*16230*/  MUFU.EX2 R79, R79 ;  /* 0x0000004f004f7308 */ /* 0x000ea20000000800 */
[----:B-1----:R-:W-:Y:S01]  /*16240*/  FFMA.FTZ R76, R151, UR51, -R80 ;  /* 0x00000033974c7c23 */ /* 0x002fe20008010850 */
[----:B0-----:R-:W-:-:S06]  /*16250*/  FFMA.FTZ R3, R7, R3, R78 ;  /* 0x0000000307037223 */ /* 0x001fcc000001004e */
[----:B------:R-:W-:Y:S08]  /*16260*/  MUFU.EX2 R73, R24 ;  /* 0x0000001800497308 */ /* 0x000ff00000000800 */
[----:B------:R-:W0:Y:S01]  /*16270*/  MUFU.EX2 R33, R33 ;  /* 0x0000002100217308 */ /* 0x000e220000000800 */
[----:B--2---:R-:W-:-:S07]  /*16280*/  FADD.FTZ R4, R79, R4 ;  /* 0x000000044f047221 */ /* 0x004fce0000010000 */
[----:B------:R1:W-:Y:S08]  /*16290*/  MUFU.EX2 R24, R35 ;  /* 0x0000002300187308 */ /* 0x0003f00000000800 */
[----:B------:R-:W2:Y:S01]  /*162a0*/  MUFU.EX2 R34, R26 ;  /* 0x0000001a00227308 */ /* 0x000ea20000000800 */
[----:B-1----:R-:W-:-:S07]  /*162b0*/  FFMA.FTZ R35, R150, UR51, -R80 ;  /* 0x0000003396237c23 */ /* 0x002fce0008010850 */
[----:B------:R-:W1:Y:S08]  /*162c0*/  MUFU.EX2 R76, R76 ;  /* 0x0000004c004c7308 */ /* 0x000e700000000800 */
[----:B------:R-:W3:Y:S08]  /*162d0*/  MUFU.EX2 R77, R28 ;  /* 0x0000001c004d7308 */ /* 0x000ef00000000800 */
[----:B------:R-:W4:Y:S08]  /*162e0*/  MUFU.EX2 R35, R35 ;  /* 0x0000002300237308 */ /* 0x000f300000000800 */
[----:B------:R5:W-:Y:S08]  /*162f0*/  MUFU.EX2 R26, R37 ;  /* 0x00000025001a7308 */ /* 0x000bf00000000800 */
[----:B------:R-:W4:Y:S01]  /*16300*/  MUFU.EX2 R36, R30 ;  /* 0x0000001e00247308 */ /* 0x000f220000000800 */
[----:B-----5:R-:W-:-:S07]  /*16310*/  FFMA.FTZ R37, R10, UR51, -R80 ;  /* 0x000000330a257c23 */ /* 0x020fce0008010850 */
[----:B------:R-:W5:Y:S08]  /*16320*/  MUFU.EX2 R74, R74 ;  /* 0x0000004a004a7308 */ /* 0x000f700000000800 */
[----:B------:R-:W-:Y:S08]  /*16330*/  MUFU.EX2 R28, R45 ;  /* 0x0000002d001c7308 */ /* 0x000ff00000000800 */
[----:B------:R-:W5:Y:S08]  /*16340*/  MUFU.EX2 R75, R75 ;  /* 0x0000004b004b7308 */ /* 0x000f700000000800 */
[----:B------:R0:W-:Y:S08]  /*16350*/  MUFU.EX2 R45, R66 ;  /* 0x00000042002d7308 */ /* 0x0001f00000000800 */
[----:B------:R-:W5:Y:S01]  /*16360*/  MUFU.EX2 R37, R37 ;  /* 0x0000002500257308 */ /* 0x000f620000000800 */
[----:B0-----:R-:W-:Y:S01]  /*16370*/  FFMA.FTZ R66, R12, UR51, -R80 ;  /* 0x000000330c427c23 */ /* 0x001fe20008010850 */
[----:B------:R-:W-:Y:S01]  /*16380*/  FADD.FTZ R80, R33, R3 ;  /* 0x0000000321507221 */ /* 0x000fe20000010000 */
[----:B--2---:R-:W-:-:S03]  /*16390*/  FADD.FTZ R3, R34, R4 ;  /* 0x0000000422037221 */ /* 0x004fc60000010000 */
[----:B-1----:R-:W-:Y:S01]  /*163a0*/  FADD.FTZ R4, R76, R80 ;  /* 0x000000504c047221 */ /* 0x002fe20000010000 */
[----:B---3--:R-:W-:Y:S01]  /*163b0*/  FADD.FTZ R3, R77, R3 ;  /* 0x000000034d037221 */ /* 0x008fe20000010000 */
[----:B------:R-:W0:Y:S02]  /*163c0*/  MUFU.EX2 R72, R72 ;  /* 0x0000004800487308 */ /* 0x000e240000000800 */
[----:B----4-:R-:W-:Y:S01]  /*163d0*/  FADD.FTZ R4, R35, R4 ;  /* 0x0000000423047221 */ /* 0x010fe20000010000 */
[----:B------:R-:W-:-:S03]  /*163e0*/  FADD.FTZ R3, R36, R3 ;  /* 0x0000000324037221 */ /* 0x000fc60000010000 */
[----:B-----5:R-:W-:Y:S01]  /*163f0*/  FADD.FTZ R4, R74, R4 ;  /* 0x000000044a047221 */ /* 0x020fe20000010000 */
[----:B------:R-:W-:Y:S01]  /*16400*/  FADD.FTZ R3, R75, R3 ;  /* 0x000000034b037221 */ /* 0x000fe20000010000 */
[----:B------:R-:W1:Y:S02]  /*16410*/  MUFU.EX2 R39, R39 ;  /* 0x0000002700277308 */ /* 0x000e640000000800 */
[----:B------:R-:W-:Y:S01]  /*16420*/  FADD.FTZ R4, R37, R4 ;  /* 0x0000000425047221 */ /* 0x000fe20000010000 */
[----:B------:R-:W-:-:S04]  /*16430*/  FADD.FTZ R3, R38, R3 ;  /* 0x0000000326037221 */ /* 0x000fc80000010000 */
[----:B------:R-:W-:Y:S01]  /*16440*/  FADD.FTZ R3, R73, R3 ;  /* 0x0000000349037221 */ /* 0x000fe20000010000 */
[----:B------:R-:W2:Y:S01]  /*16450*/  MUFU.EX2 R70, R70 ;  /* 0x0000004600467308 */ /* 0x000ea20000000800 */
[----:B0-----:R-:W-:Y:S02]  /*16460*/  FADD.FTZ R4, R72, R4 ;  /* 0x0000000448047221 */ /* 0x001fe40000010000 */
[----:B------:R-:W-:-:S05]  /*16470*/  FADD.FTZ R3, R24, R3 ;  /* 0x0000000318037221 */ /* 0x000fca0000010000 */
[----:B------:R-:W0:Y:S01]  /*16480*/  MUFU.EX2 R71, R71 ;  /* 0x0000004700477308 */ /* 0x000e220000000800 */
[----:B-1----:R-:W-:-:S07]  /*16490*/  FADD.FTZ R4, R39, R4 ;  /* 0x0000000427047221 */ /* 0x002fce0000010000 */
[----:B------:R-:W1:Y:S01]  /*164a0*/  MUFU.EX2 R25, R25 ;  /* 0x0000001900197308 */ /* 0x000e620000000800 */
[----:B--2---:R-:W-:-:S07]  /*164b0*/  FADD.FTZ R4, R70, R4 ;  /* 0x0000000446047221 */ /* 0x004fce0000010000 */
[----:B------:R-:W2:Y:S01]  /*164c0*/  MUFU.EX2 R68, R68 ;  /* 0x0000004400447308 */ /* 0x000ea20000000800 */
[----:B0-----:R-:W-:-:S04]  /*164d0*/  FADD.FTZ R3, R71, R3 ;  /* 0x0000000347037221 */ /* 0x001fc80000010000 */
[----:B------:R-:W-:-:S03]  /*164e0*/  FADD.FTZ R3, R26, R3 ;  /* 0x000000031a037221 */ /* 0x000fc60000010000 */
        /* <DEDUP_REMOVED lines=85> */
.L_x_11572:
[----:B------:R-:W2:Y:S04]  /*16a40*/  LDL R84, [R1] ;  /* 0x0000000001547983 */ /* 0x000ea80000100800 */
[----:B------:R-:W3:Y:S04]  /*16a50*/  LDL R85, [R1+0x70] ;  /* 0x0000700001557983 */ /* 0x000ee80000100800 */
[----:B------:R-:W4:Y:S01]  /*16a60*/  LDL R82, [R1+0x8] ;  /* 0x0000080001527983 */ /* 0x000f220000100800 */
[----:B------:R-:W-:-:S03]  /*16a70*/  IMAD R9, R9, 0x8, R2 ;  /* 0x0000000809097824 */ /* 0x000fc600078e0202 */
[----:B------:R-:W5:Y:S04]  /*16a80*/  LDL R81, [R1+0x4] ;  /* 0x0000040001517983 */ /* 0x000f680000100800 */
[----:B------:R-:W5:Y:S01]  /*16a90*/  LDL R83, [R1+0x74] ;  /* 0x0000740001537983 */ /* 0x000f620000100800 */
[----:B------:R-:W-:Y:S02]  /*16aa0*/  VIADD R9, R9, 0x2d860 ;  /* 0x0002d86009097836 */ /* 0x000fe40000000000 */
[----:B------:R-:W-:-:S05]  /*16ab0*/  IMAD.U32 R80, RZ, RZ, UR38 ;  /* 0x00000026ff507e24 */ /* 0x000fca000f8e00ff */
[----:B------:R-:W-:-:S04]  /*16ac0*/  PRMT R9, R80, 0x654, R9 ;  /* 0x0000065450097816 */ /* 0x000fc80000000009 */
[----:B------:R0:W-:Y:S02]  /*16ad0*/  SYNCS.ARRIVE.TRANS64.RED.A1T0 RZ, [R9+URZ], RZ ;  /* 0x000000ff09ff79a7 */ /* 0x0001e4000810043f */
[----:B0-----:R-:W5:Y:S01]  /*16ae0*/  LDL R9, [R1+0x44] ;  /* 0x0000440001097983 */ /* 0x001f620000100800 */
        /* <DEDUP_REMOVED lines=70> */
[----:B--2---:R0:W-:Y:S04]  /*16f50*/  STSM.16.M88.4 [R84+0x21800], R32 ;  /* 0x0218002054007844 */ /* 0x0041e80000000200 */
[----:B---3--:R1:W-:Y:S04]  /*16f60*/  STSM.16.M88.4 [R85], R36 ;  /* 0x0000002455007844 */ /* 0x0083e80000000200 */
[----:B----4-:R2:W-:Y:S04]  /*16f70*/  STSM.16.M88.4 [R82], R24 ;  /* 0x0000001852007844 */ /* 0x0105e80000000200 */
[----:B-----5:R3:W-:Y:S01]  /*16f80*/  STSM.16.M88.4 [R81], R28 ;  /* 0x0000001c51007844 */ /* 0x0207e20000000200 */
[----:B0-----:R-:W-:-:S02]  /*16f90*/  F2FP.F16.F32.PACK_AB R32, R63, R62 ;  /* 0x0000003e3f20723e */ /* 0x001fc400000000ff */
[----:B------:R-:W-:Y:S02]  /*16fa0*/  F2FP.F16.F32.PACK_AB R33, R60, R61 ;  /* 0x0000003d3c21723e */ /* 0x000fe400000000ff */
[----:B------:R-:W-:Y:S02]  /*16fb0*/  F2FP.F16.F32.PACK_AB R34, R59, R58 ;  /* 0x0000003a3b22723e */ /* 0x000fe400000000ff */
[----:B------:R-:W-:Y:S02]  /*16fc0*/  F2FP.F16.F32.PACK_AB R35, R56, R57 ;  /* 0x000000393823723e */ /* 0x000fe400000000ff */
[----:B-1----:R-:W-:Y:S02]  /*16fd0*/  F2FP.F16.F32.PACK_AB R36, R55, R54 ;  /* 0x000000363724723e */ /* 0x002fe400000000ff */
[----:B------:R-:W-:Y:S02]  /*16fe0*/  F2FP.F16.F32.PACK_AB R37, R52, R53 ;  /* 0x000000353425723e */ /* 0x000fe400000000ff */
[----:B------:R-:W-:-:S02]  /*16ff0*/  F2FP.F16.F32.PACK_AB R38, R51, R50 ;  /* 0x000000323326723e */ /* 0x000fc400000000ff */
[----:B------:R-:W-:Y:S02]  /*17000*/  F2FP.F16.F32.PACK_AB R39, R48, R49 ;  /* 0x000000313027723e */ /* 0x000fe400000000ff */
[----:B--2---:R-:W-:Y:S02]  /*17010*/  F2FP.F16.F32.PACK_AB R24, R10, R11 ;  /* 0x0000000b0a18723e */ /* 0x004fe400000000ff */
[----:B------:R-:W-:Y:S02]  /*17020*/  F2FP.F16.F32.PACK_AB R25, R15, R14 ;  /* 0x0000000e0f19723e */ /* 0x000fe400000000ff */
[----:B------:R-:W-:Y:S02]  /*17030*/  F2FP.F16.F32.PACK_AB R26, R13, R12 ;  /* 0x0000000c0d1a723e */ /* 0x000fe400000000ff */
        /* <DEDUP_REMOVED lines=10> */
[----:B0-----:R-:W0:Y:S01]  /*170e0*/  FENCE.VIEW.ASYNC.S ;  /* 0x00000000000073c6 */ /* 0x001e220000000000 */
[C---:B------:R-:W-:Y:S01]  /*170f0*/  ISETP.GT.AND P1, PT, R0.reuse, R9, PT ;  /* 0x000000090000720c */ /* 0x040fe20003f24270 */
[----:B------:R-:W-:-:S02]  /*17100*/  VIADD R0, R0, 0xffffffff ;  /* 0xffffffff00007836 */ /* 0x000fc40000000000 */
[----:B------:R-:W-:Y:S02]  /*17110*/  IMAD.MOV.U32 R10, RZ, RZ, R23 ;  /* 0x000000ffff0a7224 */ /* 0x000fe400078e0017 */
[----:B------:R-:W-:Y:S01]  /*17120*/  IMAD.MOV.U32 R9, RZ, RZ, R17 ;  /* 0x000000ffff097224 */ /* 0x000fe200078e0011 */
[----:B0-----:R-:W-:-:S07]  /*17130*/  NOP ;  /* 0x0000000000007918 */ /* 0x001fce0000000000 */
[----:B---3--:R-:W-:Y:S05]  /*17140*/  @P1 BRA `(.L_x_11573) ;  /* 0xffffffd000cc1947 */ /* 0x008fea000383ffff */
.L_x_11561:
[----:B------:R-:W2:Y:S02]  /*17150*/  LDL R7, [R1+0xa0] ;  /* 0x0000a00001077983 */ /* 0x000ea40000100800 */
[----:B--2---:R-:W-:-:S13]  /*17160*/  ISETP.GE.AND P1, PT, R0, R7, PT ;  /* 0x000000070000720c */ /* 0x004fda0003f26270 */
[----:B------:R-:W-:Y:S05]  /*17170*/  @!P1 BRA `(.L_x_11574) ;  /* 0x0000003c00889947 */ /* 0x000fea0003800000 */
[----:B------:R-:W-:Y:S01]  /*17180*/  IMAD.MOV.U32 R8, RZ, RZ, R6 ;  /* 0x000000ffff087224 */ /* 0x000fe200078e0006 */
[----:B------:R-:W-:Y:S01]  /*17190*/  MOV R9, R5 ;  /* 0x0000000500097202 */ /* 0x000fe20000000f00 */
[----:B------:R-:W-:Y:S02]  /*171a0*/  IMAD.MOV.U32 R10, RZ, RZ, R23 ;  /* 0x000000ffff0a7224 */ /* 0x000fe400078e0017 */
[----:B------:R-:W-:-:S07]  /*171b0*/  IMAD.MOV.U32 R7, RZ, RZ, R17 ;  /* 0x000000ffff077224 */ /* 0x000fce00078e0011 */
.L_x_11594:
        /* <DEDUP_REMOVED lines=9> */
.L_x_11576:
        /* <DEDUP_REMOVED lines=8> */
.L_x_11577:
[----:B------:R-:W-:Y:S04]  /*172d0*/  BSSY B0, `(.L_x_11575) ;  /* 0x0000004000007945 */ /* 0x000fe80003800000 */
[----:B--2---:R-:W-:Y:S05]  /*172e0*/  @P2 BRA `(.L_x_11578) ;  /* 0x0000000000082947 */ /* 0x004fea0003800000 */
[----:B------:R-:W2:Y:S02]  /*172f0*/  SYNCS.PHASECHK.TRANS64.TRYWAIT P2, [R5+URZ+0x2d830], R6 ;  /* 0x02d83006050075a7 */ /* 0x000ea4000804017f */
[----:B--2---:R-:W-:Y:S05]  /*17300*/  @!P2 BRA `(.L_x_11579) ;  /* 0x00000100009ca947 */ /* 0x004fea0003800000 */
.L_x_11578:
[----:B------:R-:W-:Y:S05]  /*17310*/  BSYNC B0 ;  /* 0x0000000000007941 */ /* 0x000fea0003800000 */
.L_x_11575:
        /* <DEDUP_REMOVED lines=70> */
.L_x_11581:
[----:B------:R-:W-:Y:S01]  /*17780*/  SHF.L.U32 R5, R10, 0x1f, RZ ;  /* 0x0000001f0a057819 */ /* 0x000fe200000006ff */
[----:B------:R-:W-:-:S04]  /*17790*/  IMAD R6, R7, 0x8, R2 ;  /* 0x0000000807067824 */ /* 0x000fc800078e0202 */
[----:B------:R0:W1:Y:S01]  /*177a0*/  SYNCS.PHASECHK.TRANS64.TRYWAIT P1, [R6+URZ+0x2d850], R5 ;  /* 0x02d85005060075a7 */ /* 0x000062000802017f */
[----:B------:R-:W-:Y:S05]  /*177b0*/  @!P0 BRA `(.L_x_11582) ;  /* 0x0000000000048947 */ /* 0x000fea0003800000 */
[----:B------:R-:W-:Y:S01]  /*177c0*/  BPT.TRAP 0x1 ;  /* 0x000000040000795c */ /* 0x000fe20000300000 */
.L_x_11582:
[----:B-1----:R-:W-:Y:S05]  /*177d0*/  @P1 BRA `(.L_x_11580) ;  /* 0x0000000000081947 */ /* 0x002fea0003800000 */
[----:B------:R-:W1:Y:S02]  /*177e0*/  SYNCS.PHASECHK.TRANS64.TRYWAIT P1, [R6+URZ+0x2d850], R5 ;  /* 0x02d85005060075a7 */ /* 0x000e64000802017f */
[----:B-1----:R-:W-:Y:S05]  /*177f0*/  @!P1 BRA `(.L_x_11583) ;  /* 0x000000fc00749947 */ /* 0x002fea0003800000 */
.L_x_11580:
[----:B------:R-:W2:Y:S01]  /*17800*/  LDL R14, [R1+0x94] ;  /* 0x00009400010e7983 */ /* 0x000ea20000100800 */
[----:B01----:R-:W-:Y:S01]  /*17810*/  VIADD R5, R2, 0x400 ;  /* 0x0000040002057836 */ /* 0x003fe20000000000 */
[----:B------:R-:W-:Y:S05]  /*17820*/  WARPSYNC.ALL ;  /* 0x0000000000007948 */ /* 0x000fea0003800000 */
[----:B------:R-:W-:Y:S01]  /*17830*/  SHF.R.U32.HI R5, RZ, 0x4, R5 ;  /* 0x00000004ff057819 */ /* 0x000fe20000011605 */
[----:B------:R-:W-:Y:S01]  /*17840*/  WARPGROUP.ARRIVE ;  /* 0x00000000000079c5 */ /* 0x000fe20000000000 */
[----:B------:R-:W-:Y:S01]  /*17850*/  MOV R11, 0x80000020 ;  /* 0x80000020000b7802 */ /* 0x000fe20000000f00 */
        /* <DEDUP_REMOVED lines=10> */
[C---:B------:R-:W-:Y:S01]  /*17900*/  VIADD R12, R10.reuse, 0x40 ;  /* 0x000000400a0c7836 */ /* 0x040fe20000000000 */
[----:B------:R-:W-:Y:S01]  /*17910*/  R2UR UR10, R10 ;  /* 0x000000000a0a72ca */ /* 0x000fe200000e0000 */
[----:B------:R-:W-:Y:S01]  /*17920*/  IMAD.MOV.U32 R11, RZ, RZ, 0x40000040 ;  /* 0x40000040ff0b7424 */ /* 0x000fe200078e00ff */
[----:B------:R-:W-:-:S02]  /*17930*/  R2UR UR23, R13 ;  /* 0x000000000d1772ca */ /* 0x000fc400000e0000 */
[----:B------:R-:W-:Y:S01]  /*17940*/  R2UR UR14, R12 ;  /* 0x000000000c0e72ca */ /* 0x000fe200000e0000 */
[----:B------:R-:W-:Y:S01]  /*17950*/  VIADD R12, R10, 0x80 ;  /* 0x000000800a0c7836 */ /* 0x000fe20000000000 */
[C---:B------:R-:W-:Y:S02]  /*17960*/  R2UR UR27, R13.reuse ;  /* 0x000000000d1b72ca */ /* 0x040fe400000e0000 */
[C---:B------:R-:W-:Y:S02]  /*17970*/  R2UR UR31, R13.reuse ;  /* 0x000000000d1f72ca */ /* 0x040fe400000e0000 */
        /* <DEDUP_REMOVED lines=13> */
[----:B------:R-:W-:Y:S01]  /*17a50*/  R2UR UR30, R12 ;  /* 0x000000000c1e72ca */ /* 0x000fe200000e0000 */
[C---:B------:R-:W-:Y:S01]  /*17a60*/  VIADD R12, R10.reuse, 0x180 ;  /* 0x000001800a0c7836 */ /* 0x040fe20000000000 */
[----:B------:R-:W-:Y:S01]  /*17a70*/  R2UR UR21, R13 ;  /* 0x000000000d1572ca */ /* 0x000fe200000e0000 */
[----:B------:R-:W-:Y:S02]  /*17a80*/  VIADD R10, R10, 0x1c0 ;  /* 0x000001c00a0a7836 */ /* 0x000fe40000000000 */
[----:B------:R-:W-:Y:S01]  /*17a90*/  IMAD.MOV.U32 R13, RZ, RZ, 0x40000040 ;  /* 0x40000040ff0d7424 */ /* 0x000fe200078e00ff */
[----:B------:R-:W-:Y:S02]  /*17aa0*/  R2UR UR34, R12 ;  /* 0x000000000c2272ca */ /* 0x000fe400000e0000 */
[----:B------:R-:W-:Y:S02]  /*17ab0*/  R2UR UR46, R10 ;  /* 0x000000000a2e72ca */ /* 0x000fe400000e0000 */
        /* <DEDUP_REMOVED lines=16> */
[----:B------:R-:W-:Y:S02]  /*17bc0*/  R2UR UR24, R12 ;  /* 0x000000000c1872ca */ /* 0x000fe400000e0000 */
[----:B------:R-:W-:Y:S02]  /*17bd0*/  IADD3 R12, R10, 0x602, RZ ;  /* 0x000006020a0c7810 */ /* 0x000fe40007ffe0ff */
[----:B0-----:R-:W-:Y:S02]  /*17be0*/  SHF.R.U32.HI R5, RZ, 0x7, R14 ;  /* 0x00000007ff057819 */ /* 0x001fe4000001160e */
[----:B------:R-:W-:Y:S01]  /*17bf0*/  R2UR UR28, R12 ;  /* 0x000000000c1c72ca */ /* 0x000fe200000e0000 */
[----:B------:R-:W-:Y:S01]  /*17c00*/  VIADD R12, R10, 0x604 ;  /* 0x000006040a0c7836 */ /* 0x000fe20000000000 */
[----:B------:R-:W-:Y:S01]  /*17c10*/  ISETP.GE.U32.AND P1, PT, R14, 0x180, PT ;  /* 0x000001800e00780c */ /* 0x000fe20003f26070 */
[----:B------:R-:W-:Y:S02]  /*17c20*/  VIADD R10, R10, 0x606 ;  /* 0x000006060a0a7836 */ /* 0x000fe40000000000 */
[----:B------:R-:W-:Y:S01]  /*17c30*/  VIADD R5, R5, 0x9 ;  /* 0x0000000905057836 */ /* 0x000fe20000000000 */
[----:B------:R-:W-:-:S02]  /*17c40*/  R2UR UR32, R12 ;  /* 0x000000000c2072ca */ /* 0x000fc400000e0000 */
[----:B------:R-:W-:Y:S02]  /*17c50*/  R2UR UR44, R10 ;  /* 0x000000000a2c72ca */ /* 0x000fe400000e0000 */
[----:B------:R-:W-:Y:S01]  /*17c60*/  SEL R5, R5, 0x9, !P1 ;  /* 0x0000000905057807 */ /* 0x000fe20004800000 */
        /* <DEDUP_REMOVED lines=25> */
.L_x_11584:
[----:B------:R-:W2:Y:S01]  /*17e00*/  LDL R11, [R1+0x5c] ;  /* 0x00005c00010b7983 */ /* 0x000ea20000100800 */
[----:B------:R-:W1:Y:S03]  /*17e10*/  LDC R6, c[0x0][0x448] ;  /* 0x00011200ff067b82 */ /* 0x000e660000000800 */
[----:B0-----:R-:W2:Y:S05]  /*17e20*/  LDL R5, [R1+0x9c] ;  /* 0x00009c0001057983 */ /* 0x001eaa0000100800 */
[----:B------:R-:W0:Y:S01]  /*17e30*/  LDC R139, c[0x0][0x9e4] ;  /* 0x00027900ff8b7b82 */ /* 0x000e220000000800 */
[----:B-1----:R-:W-:-:S13]  /*17e40*/  ISETP.NE.AND P1, PT, R6, 0x1, PT ;  /* 0x000000010600780c */ /* 0x002fda0003f25270 */
[----:B------:R-:W1:Y:S08]  /*17e50*/  @P1 LDC R10, c[0x0][0x44c] ;  /* 0x00011300ff0a1b82 */ /* 0x000e700000000800 */
[----:B------:R-:W3:Y:S01]  /*17e60*/  @P1 LDC R6, c[0x0][0x450] ;  /* 0x00011400ff061b82 */ /* 0x000ee20000000800 */
[----:B------:R-:W-:Y:S01]  /*17e70*/  FMUL.FTZ R141, R38, UR43 ;  /* 0x0000002b268d7c20 */ /* 0x000fe20008410000 */
[----:B------:R-:W-:-:S02]  /*17e80*/  IMAD.U32 R38, RZ, RZ, UR38 ;  /* 0x00000026ff267e24 */ /* 0x000fc4000f8e00ff */
        /* <DEDUP_REMOVED lines=54> */
[----:B0-----:R-:W-:-:S02]  /*181f0*/  ISETP.GE.AND P3, PT, R139, 0x1, PT ;  /* 0x000000018b00780c */ /* 0x001fc40003f66270 */
[----:B------:R-:W-:Y:S01]  /*18200*/  IADD3 R86, -R156, 0x1, -R76 ;  /* 0x000000019c567810 */ /* 0x000fe20007ffe94c */
[----:B------:R-:W0:Y:S03]  /*18210*/  MUFU.TANH R150, R150 ;  /* 0x0000009600967308 */ /* 0x000e260000002400 */
[----:B------:R-:W-:-:S05]  /*18220*/  IADD3 R86, -R154, R86, R157 ;  /* 0x000000569a567210 */ /* 0x000fca0007ffe19d */
[----:B------:R-:W4:Y:S01]  /*18230*/  MUFU.TANH R146, R146 ;  /* 0x0000009200927308 */ /* 0x000f220000002400 */
        /* <DEDUP_REMOVED lines=21> */
[----:B--2---:R-:W-:-:S02]  /*18390*/  IMAD.IADD R5, R5, 0x1, R11 ;  /* 0x0000000105057824 */ /* 0x004fc400078e020b */
[----:B------:R-:W-:Y:S01]  /*183a0*/  FMUL.FTZ R11, R24, UR43 ;  /* 0x0000002b180b7c20 */ /* 0x000fe20008410000 */
[----:B------:R-:W-:Y:S01]  /*183b0*/  FMUL.FTZ R24, R28, UR43 ;  /* 0x0000002b1c187c20 */ /* 0x000fe20008410000 */
[----:B------:R-:W-:Y:S01]  /*183c0*/  FMUL.FTZ R28, R32, UR43 ;  /* 0x0000002b201c7c20 */ /* 0x000fe20008410000 */
[----:B------:R-:W-:Y:S01]  /*183d0*/  FMUL.FTZ R32, R36, UR43 ;  /* 0x0000002b24207c20 */ /* 0x000fe20008410000 */
[----:B-1----:R-:W-:-:S04]  /*183e0*/  @P1 IMAD.HI.U32 R10, R5, R10, RZ ;  /* 0x0000000a050a1227 */ /* 0x002fc800078e00ff */
[----:B------:R-:W-:Y:S01]  /*183f0*/  IMAD R36, R17, 0x8, R2 ;  /* 0x0000000811247824 */ /* 0x000fe200078e0202 */
[----:B---3--:R-:W-:-:S03]  /*18400*/  @P1 SHF.R.U32.HI R5, RZ, R6, R10 ;  /* 0x00000006ff051219 */ /* 0x008fc6000001160a */
[----:B------:R-:W-:-:S05]  /*18410*/  VIADD R36, R36, 0x2d840 ;  /* 0x0002d84024247836 */ /* 0x000fca0000000000 */
[----:B------:R-:W-:Y:S02]  /*18420*/  PRMT R38, R38, 0x654, R36 ;  /* 0x0000065426267816 */ /* 0x000fe40000000024 */
[----:B------:R-:W1:Y:S01]  /*18430*/  SHFL.IDX PT, R36, R5, RZ, 0x1c1f ;  /* 0x001c1fff05247589 */ /* 0x000e6200000e0000 */
[----:B------:R-:W-:Y:S01]  /*18440*/  FMUL.FTZ R10, R25, UR43 ;  /* 0x0000002b190a7c20 */ /* 0x000fe20008410000 */
[----:B------:R-:W-:Y:S01]  /*18450*/  FMUL.FTZ R6, R42, UR43 ;  /* 0x0000002b2a067c20 */ /* 0x000fe20008410000 */
[----:B------:R-:W-:Y:S01]  /*18460*/  FMUL.FTZ R25, R43, UR43 ;  /* 0x0000002b2b197c20 */ /* 0x000fe20008410000 */
[----:B------:R-:W-:Y:S01]  /*18470*/  FMUL.FTZ R42, R48, UR43 ;  /* 0x0000002b302a7c20 */ /* 0x000fe20008410000 */
[----:B------:R-:W-:Y:S01]  /*18480*/  FMUL.FTZ R48, R71, UR43 ;  /* 0x0000002b47307c20 */ /* 0x000fe20008410000 */
[----:B------:R-:W-:Y:S01]  /*18490*/  FMUL.FTZ R43, R79, UR43 ;  /* 0x0000002b4f2b7c20 */ /* 0x000fe20008410000 */
        /* <DEDUP_REMOVED lines=33> */
[----:B------:R-:W-:Y:S01]  /*186b0*/  VIADD R86, R86, UR52 ;  /* 0x0000003456567c36 */ /* 0x000fe20008000000 */
[----:B------:R0:W-:Y:S06]  /*186c0*/  SYNCS.ARRIVE.TRANS64.RED.A1T0 RZ, [R38+URZ], RZ ;  /* 0x000000ff26ff79a7 */ /* 0x0001ec000810043f */
        /* <DEDUP_REMOVED lines=9> */
[----:B-1----:R-:W-:-:S02]  /*18760*/  IMAD.IADD R87, R36, 0x1, R85 ;  /* 0x0000000124577824 */ /* 0x002fc400078e0255 */
[----:B------:R-:W-:Y:S01]  /*18770*/  IMAD.IADD R139, R36, 0x1, R86 ;  /* 0x00000001248b7824 */ /* 0x000fe200078e0256 */
[----:B--234-:R-:W-:Y:S06]  /*18780*/  @!P3 BRA `(.L_x_11585) ;  /* 0x000000000058b947 */ /* 0x01cfec0003800000 */
[----:B------:R-:W-:Y:S01]  /*18790*/  IADD3 R36, -R154, R157, R36 ;  /* 0x0000009d9a247210 */ /* 0x000fe20007ffe124 */
[----:B------:R-:W-:Y:S03]  /*187a0*/  BSSY B0, `(.L_x_11586) ;  /* 0x0000010000007945 */ /* 0x000fe60003800000 */
[----:B------:R-:W-:-:S13]  /*187b0*/  ISETP.GT.AND P1, PT, R36, -0x1, PT ;  /* 0xffffffff2400780c */ /* 0x000fda0003f24270 */
[----:B------:R-:W-:Y:S05]  /*187c0*/  @P1 BRA `(.L_x_11587) ;  /* 0x0000000000201947 */ /* 0x000fea0003800000 */
[----:B0-----:R-:W-:Y:S01]  /*187d0*/  IMAD.U32 R38, RZ, RZ, UR5 ;  /* 0x00000005ff267e24 */ /* 0x001fe2000f8e00ff */
[----:B------:R-:W-:-:S04]  /*187e0*/  LOP3.LUT R36, RZ, R36, RZ, 0x33, !PT ;  /* 0x00000024ff247212 */ /* 0x000fc800078e33ff */
[----:B------:R-:W-:-:S13]  /*187f0*/  ISETP.NE.AND P1, PT, R38, 0x1, PT ;  /* 0x000000012600780c */ /* 0x000fda0003f25270 */
[----:B------:R-:W0:Y:S02]  /*18800*/  @P1 LDC.64 R50, c[0x0][0x9e8] ;  /* 0x00027a00ff321b82 */ /* 0x000e240000000a00 */
[----:B0-----:R-:W-:-:S05]  /*18810*/  @P1 IMAD.HI.U32 R50, R36, R50, RZ ;  /* 0x0000003224321227 */ /* 0x001fca00078e00ff */
[----:B------:R-:W-:-:S04]  /*18820*/  @P1 SHF.R.U32.HI R36, RZ, R51, R50 ;  /* 0x00000033ff241219 */ /* 0x000fc80000011632 */
[----:B------:R-:W-:Y:S01]  /*18830*/  LOP3.LUT R36, RZ, R36, RZ, 0x33, !PT ;  /* 0x00000024ff247212 */ /* 0x000fe200078e33ff */
[----:B------:R-:W-:Y:S06]  /*18840*/  BRA `(.L_x_11588) ;  /* 0x0000000000147947 */ /* 0x000fec0003800000 */
.L_x_11587:
[----:B0-----:R-:W-:-:S05]  /*18850*/  IMAD.U32 R38, RZ, RZ, UR5 ;  /* 0x00000005ff267e24 */ /* 0x001fca000f8e00ff */
[----:B------:R-:W-:-:S13]  /*18860*/  ISETP.NE.AND P1, PT, R38, 0x1, PT ;  /* 0x000000012600780c */ /* 0x000fda0003f25270 */
[----:B------:R-:W0:Y:S02]  /*18870*/  @P1 LDC.64 R50, c[0x0][0x9e8] ;  /* 0x00027a00ff321b82 */ /* 0x000e240000000a00 */
[----:B0-----:R-:W-:-:S05]  /*18880*/  @P1 IMAD.HI.U32 R50, R36, R50, RZ ;  /* 0x0000003224321227 */ /* 0x001fca00078e00ff */
[----:B------:R-:W-:-:S07]  /*18890*/  @P1 SHF.R.U32.HI R36, RZ, R51, R50 ;  /* 0x00000033ff241219 */ /* 0x000fce0000011632 */
.L_x_11588:
[----:B------:R-:W-:Y:S05]  /*188a0*/  BSYNC B0 ;  /* 0x0000000000007941 */ /* 0x000fea0003800000 */
.L_x_11586:
[----:B------:R-:W-:-:S05]  /*188b0*/  IMAD R36, R36, R38, -R76 ;  /* 0x0000002624247224 */ /* 0x000fca00078e0a4c */
[----:B------:R-:W-:-:S04]  /*188c0*/  IADD3 R36, -R156, R36, RZ ;  /* 0x000000249c247210 */ /* 0x000fc80007ffe1ff */
[----:B------:R-:W-:Y:S02]  /*188d0*/  VIMNMX R139, R139, R36, !PT ;  /* 0x000000248b8b7248 */ /* 0x000fe40007fe0100 */
[----:B------:R-:W-:-:S07]  /*188e0*/  VIADDMNMX R87, R36, R38, R87, PT ;  /* 0x0000002624577246 */ /* 0x000fce0003800157 */
.L_x_11585:
[----:B------:R-:W-:Y:S01]  /*188f0*/  ISETP.GT.AND P5, PT, R0, -0x1, PT ;  /* 0xffffffff0000780c */ /* 0x000fe20003fa4270 */
[----:B------:R-:W1:Y:S03]  /*18900*/  SHFL.IDX PT, R5, R5, 0x1, 0x1c1f ;  /* 0x003c1f0005057f89 */ /* 0x000e6600000e0000 */
[C---:B------:R-:W-:Y:S02]  /*18910*/  ISETP.GT.AND P2, PT, R139.reuse, RZ, P5 ;  /* 0x000000ff8b00720c */ /* 0x040fe40002f44270 */
[----:B------:R-:W-:Y:S02]  /*18920*/  ISETP.GT.AND P1, PT, R139, 0x1, P5 ;  /* 0x000000018b00780c */ /* 0x000fe40002f24270 */
[C---:B------:R-:W-:Y:S02]  /*18930*/  ISETP.LT.OR P2, PT, R87.reuse, 0x1, P2 ;  /* 0x000000015700780c */ /* 0x040fe40001741670 */
[----:B------:R-:W-:-:S02]  /*18940*/  ISETP.LT.OR P1, PT, R87, 0x2, P1 ;  /* 0x000000025700780c */ /* 0x000fc40000f21670 */
[----:B------:R-:W-:Y:S02]  /*18950*/  FSEL R82, R11, -INF , !P2 ;  /* 0xff8000000b527808 */ /* 0x000fe40005000000 */
[----:B0-----:R-:W-:Y:S02]  /*18960*/  FSEL R79, R10, -INF , !P1 ;  /* 0xff8000000a4f7808 */ /* 0x001fe40004800000 */
[C---:B------:R-:W-:Y:S02]  /*18970*/  ISETP.GT.AND P2, PT, R139.reuse, 0x8, P5 ;  /* 0x000000088b00780c */ /* 0x040fe40002f44270 */
[----:B------:R-:W-:Y:S02]  /*18980*/  ISETP.GT.AND P1, PT, R139, 0x9, P5 ;  /* 0x000000098b00780c */ /* 0x000fe40002f24270 */
[C---:B------:R-:W-:Y:S02]  /*18990*/  ISETP.LT.OR P2, PT, R87.reuse, 0x9, P2 ;  /* 0x000000095700780c */ /* 0x040fe40001741670 */
[----:B------:R-:W-:-:S02]  /*189a0*/  ISETP.LT.OR P1, PT, R87, 0xa, P1 ;  /* 0x0000000a5700780c */ /* 0x000fc40000f21670 */
[----:B------:R-:W-:Y:S01]  /*189b0*/  FSEL R81, R24, -INF , !P2 ;  /* 0xff80000018517808 */ /* 0x000fe20005000000 */
[--C-:B-1----:R-:W-:Y:S01]  /*189c0*/  IMAD.IADD R85, R85, 0x1, R5.reuse ;  /* 0x0000000155557824 */ /* 0x102fe200078e0205 */
[----:B------:R-:W-:Y:S01]  /*189d0*/  FSEL R77, R13, -INF , !P1 ;  /* 0xff8000000d4d7808 */ /* 0x000fe20004800000 */
[----:B------:R-:W-:Y:S01]  /*189e0*/  IMAD.IADD R86, R86, 0x1, R5 ;  /* 0x0000000156567824 */ /* 0x000fe200078e0205 */
        /* <DEDUP_REMOVED lines=83> */
[----:B------:R-:W-:Y:S01]  /*18f20*/  FSEL R80, R83, -INF , !P1 ;  /* 0xff80000053507808 */ /* 0x000fe20004800000 */
[----:B------:R-:W-:Y:S08]  /*18f30*/  @!P3 BRA `(.L_x_11589) ;  /* 0x000000000058b947 */ /* 0x000ff00003800000 */
        /* <DEDUP_REMOVED lines=12> */
.L_x_11591:
[----:B------:R-:W-:-:S05]  /*19000*/  IMAD.U32 R35, RZ, RZ, UR5 ;  /* 0x00000005ff237e24 */ /* 0x000fca000f8e00ff */
[----:B------:R-:W-:-:S13]  /*19010*/  ISETP.NE.AND P1, PT, R35, 0x1, PT ;  /* 0x000000012300780c */ /* 0x000fda0003f25270 */
[----:B------:R-:W0:Y:S02]  /*19020*/  @P1 LDC.64 R32, c[0x0][0x9e8] ;  /* 0x00027a00ff201b82 */ /* 0x000e240000000a00 */
[----:B0-----:R-:W-:-:S05]  /*19030*/  @P1 IMAD.HI.U32 R32, R5, R32, RZ ;  /* 0x0000002005201227 */ /* 0x001fca00078e00ff */
[----:B------:R-:W-:-:S07]  /*19040*/  @P1 SHF.R.U32.HI R5, RZ, R33, R32 ;  /* 0x00000021ff051219 */ /* 0x000fce0000011620 */
.L_x_11592:
[----:B------:R-:W-:Y:S05]  /*19050*/  BSYNC B0 ;  /* 0x0000000000007941 */ /* 0x000fea0003800000 */
.L_x_11590:
[----:B------:R-:W-:-:S04]  /*19060*/  IMAD R5, R5, R35, -R76 ;  /* 0x0000002305057224 */ /* 0x000fc800078e0a4c */
[----:B------:R-:W-:-:S05]  /*19070*/  IMAD.IADD R5, R5, 0x1, -R156 ;  /* 0x0000000105057824 */ /* 0x000fca00078e0a9c */
[----:B------:R-:W-:Y:S02]  /*19080*/  VIMNMX R86, R86, R5, !PT ;  /* 0x0000000556567248 */ /* 0x000fe40007fe0100 */
[----:B------:R-:W-:-:S07]  /*19090*/  VIADDMNMX R85, R5, R35, R85, PT ;  /* 0x0000002305557246 */ /* 0x000fce0003800155 */
.L_x_11589:
        /* <DEDUP_REMOVED lines=30> */
[----:B------:R-:W-:-:S02]  /*19280*/  LOP3.LUT R16, R16, 0xdfffffff, RZ, 0xc0, !PT ;  /* 0xdfffffff10107812 */ /* 0x000fc400078ec0ff */
[----:B------:R-:W-:Y:S02]  /*19290*/  FMNMX.FTZ R5, R65, R5, !PT ;  /* 0x0000000541057209 */ /* 0x000fe40007810000 */
[----:B------:R-:W-:Y:S02]  /*192a0*/  @P0 LOP3.LUT R16, R16, 0x20000000, RZ, 0xfc, !PT ;  /* 0x2000000010100812 */ /* 0x000fe400078efcff */
[----:B------:R-:W-:Y:S02]  /*192b0*/  FMNMX.FTZ R5, R62, R5, !PT ;  /* 0x000000053e057209 */ /* 0x000fe40007810000 */
[C---:B------:R-:W-:Y:S02]  /*192c0*/  ISETP.GT.AND P1, PT, R86.reuse, 0x1, P5 ;  /* 0x000000015600780c */ /* 0x040fe40002f24270 */
[----:B------:R-:W-:Y:S02]  /*192d0*/  FMNMX.FTZ R5, R63, R5, !PT ;  /* 0x000000053f057209 */ /* 0x000fe40007810000 */
[----:B------:R-:W-:-:S02]  /*192e0*/  ISETP.GT.AND P2, PT, R86, 0x28, P5 ;  /* 0x000000285600780c */ /* 0x000fc40002f44270 */
[----:B------:R-:W-:Y:S02]  /*192f0*/  FMNMX.FTZ R5, R58, R5, !PT ;  /* 0x000000053a057209 */ /* 0x000fe40007810000 */
[----:B------:R-:W-:Y:S02]  /*19300*/  LOP3.LUT R16, R16, 0xfffffffd, RZ, 0xc0, !PT ;  /* 0xfffffffd10107812 */ /* 0x000fe400078ec0ff */
[----:B------:R-:W-:Y:S02]  /*19310*/  FMNMX.FTZ R5, R59, R5, !PT ;  /* 0x000000053b057209 */ /* 0x000fe40007810000 */
[C---:B------:R-:W-:Y:S02]  /*19320*/  ISETP.LT.OR P1, PT, R85.reuse, 0x2, P1 ;  /* 0x000000025500780c */ /* 0x040fe40000f21670 */
[----:B------:R-:W-:Y:S02]  /*19330*/  FMNMX.FTZ R5, R54, R5, !PT ;  /* 0x0000000536057209 */ /* 0x000fe40007810000 */
[----:B------:R-:W-:-:S02]  /*19340*/  ISETP.LT.OR P2, PT, R85, 0x29, P2 ;  /* 0x000000295500780c */ /* 0x000fc40001741670 */
[----:B------:R-:W-:Y:S02]  /*19350*/  FMNMX.FTZ R5, R55, R5, !PT ;  /* 0x0000000537057209 */ /* 0x000fe40007810000 */
[----:B------:R-:W-:Y:S02]  /*19360*/  ISETP.GT.AND P6, PT, R86, 0x69, P5 ;  /* 0x000000695600780c */ /* 0x000fe40002fc4270 */
[----:B------:R-:W-:Y:S02]  /*19370*/  FMNMX.FTZ R5, R50, R5, !PT ;  /* 0x0000000532057209 */ /* 0x000fe40007810000 */
[----:B------:R-:W-:Y:S02]  /*19380*/  @P4 LOP3.LUT R16, R16, 0x2, RZ, 0xfc, !PT ;  /* 0x0000000210104812 */ /* 0x000fe400078efcff */
[----:B------:R-:W-:Y:S02]  /*19390*/  FMNMX.FTZ R5, R51, R5, !PT ;  /* 0x0000000533057209 */ /* 0x000fe40007810000 */
[----:B------:R-:W-:-:S02]  /*193a0*/  FSEL R33, R146, -INF , !P1 ;  /* 0xff80000092217808 */ /* 0x000fc40004800000 */
[----:B------:R-:W-:Y:S02]  /*193b0*/  FMNMX.FTZ R5, R40, R5, !PT ;  /* 0x0000000528057209 */ /* 0x000fe40007810000 */
[----:B------:R-:W-:Y:S02]  /*193c0*/  FSEL R68, R12, -INF , !P2 ;  /* 0xff8000000c447808 */ /* 0x000fe40005000000 */
[----:B------:R-:W-:Y:S02]  /*193d0*/  FMNMX.FTZ R5, R47, R5, !PT ;  /* 0x000000052f057209 */ /* 0x000fe40007810000 */
[----:B------:R-:W-:Y:S02]  /*193e0*/  ISETP.GT.AND P0, PT, R86, RZ, P5 ;  /* 0x000000ff5600720c */ /* 0x000fe40002f04270 */
[----:B------:R-:W-:Y:S02]  /*193f0*/  FMNMX.FTZ R5, R42, R5, !PT ;  /* 0x000000052a057209 */ /* 0x000fe40007810000 */
[----:B------:R-:W-:-:S02]  /*19400*/  ISETP.LT.OR P4, PT, R85, 0x6a, P6 ;  /* 0x0000006a5500780c */ /* 0x000fc40003781670 */
[----:B------:R-:W-:Y:S02]  /*19410*/  FMNMX.FTZ R5, R45, R5, !PT ;  /* 0x000000052d057209 */ /* 0x000fe40007810000 */
[C---:B------:R-:W-:Y:S02]  /*19420*/  ISETP.GT.AND P1, PT, R86.reuse, 0x9, P5 ;  /* 0x000000095600780c */ /* 0x040fe40002f24270 */
[----:B------:R-:W-:Y:S02]  /*19430*/  FMNMX.FTZ R5, R13, R5, !PT ;  /* 0x000000050d057209 */ /* 0x000fe40007810000 */
[----:B------:R-:W-:Y:S02]  /*19440*/  ISETP.GT.AND P2, PT, R86, 0x30, P5 ;  /* 0x000000305600780c */ /* 0x000fe40002f44270 */
[----:B------:R-:W-:Y:S02]  /*19450*/  FMNMX.FTZ R5, R10, R5, !PT ;  /* 0x000000050a057209 */ /* 0x000fe40007810000 */
[----:B------:R-:W-:-:S02]  /*19460*/  ISETP.GT.AND P3, PT, R86, 0x70, P5 ;  /* 0x000000705600780c */ /* 0x000fc40002f64270 */
[----:B------:R-:W-:Y:S02]  /*19470*/  FMNMX.FTZ R5, R11, R5, !PT ;  /* 0x000000050b057209 */ /* 0x000fe40007810000 */
[C---:B------:R-:W-:Y:S02]  /*19480*/  ISETP.LT.OR P0, PT, R85.reuse, 0x1, P0 ;  /* 0x000000015500780c */ /* 0x040fe40000701670 */
        /* <DEDUP_REMOVED lines=8> */
[----:B------:R-:W-:Y:S02]  /*19510*/  ISETP.GT.AND P1, PT, R86, 0x11, P5 ;  /* 0x000000115600780c */ /* 0x000fe40002f24270 */
[----:B------:R-:W-:Y:S02]  /*19520*/  FSEL R14, R34, -INF , !P3 ;  /* 0xff800000220e7808 */ /* 0x000fe40005800000 */
[----:B------:R-:W-:-:S02]  /*19530*/  ISETP.LT.OR P1, PT, R85, 0x12, P1 ;  /* 0x000000125500780c */ /* 0x000fc40000f21670 */
[----:B------:R-:W-:Y:S02]  /*19540*/  ISETP.GT.AND P2, PT, R86, 0x38, P5 ;  /* 0x000000385600780c */ /* 0x000fe40002f44270 */
[----:B------:R-:W-:Y:S02]  /*19550*/  FSEL R37, R142, -INF , !P1 ;  /* 0xff8000008e257808 */ /* 0x000fe40004800000 */
[----:B------:R-:W-:Y:S02]  /*19560*/  ISETP.GT.AND P1, PT, R86, 0x19, P5 ;  /* 0x000000195600780c */ /* 0x000fe40002f24270 */
[C---:B------:R-:W-:Y:S02]  /*19570*/  ISETP.LT.OR P2, PT, R85.reuse, 0x39, P2 ;  /* 0x000000395500780c */ /* 0x040fe40001741670 */
[----:B------:R-:W-:Y:S02]  /*19580*/  ISETP.LT.OR P1, PT, R85, 0x1a, P1 ;  /* 0x0000001a5500780c */ /* 0x000fe40000f21670 */
[----:B0-----:R-:W-:-:S02]  /*19590*/  FMNMX.FTZ R5, R5, R6, !PT ;  /* 0x0000000605057209 */ /* 0x001fc40007810000 */
[----:B------:R-:W-:Y:S02]  /*195a0*/  FSEL R39, R140, -INF , !P1 ;  /* 0xff8000008c277808 */ /* 0x000fe40004800000 */
[C---:B------:R-:W-:Y:S01]  /*195b0*/  ISETP.GT.AND P1, PT, R86.reuse, 0x21, P5 ;  /* 0x000000215600780c */ /* 0x040fe20002f24270 */
[----:B------:R-:W0:Y:S01]  /*195c0*/  SHFL.BFLY PT, R6, R5, 0x1, 0x1f ;  /* 0x0c201f0005067f89 */ /* 0x000e2200000e0000 */
[----:B------:R-:W-:Y:S02]  /*195d0*/  FSEL R64, R15, -INF , !P2 ;  /* 0xff8000000f407808 */ /* 0x000fe40005000000 */
[----:B------:R-:W-:Y:S02]  /*195e0*/  ISETP.LT.OR P1, PT, R85, 0x22, P1 ;  /* 0x000000225500780c */ /* 0x000fe40000f21670 */
[----:B------:R-:W-:Y:S02]  /*195f0*/  ISETP.GT.AND P2, PT, R86, 0x40, P5 ;  /* 0x000000405600780c */ /* 0x000fe40002f44270 */
[----:B------:R-:W-:-:S02]  /*19600*/  FSEL R25, R25, -INF , !P1 ;  /* 0xff80000019197808 */ /* 0x000fc40004800000 */
[C---:B------:R-:W-:Y:S02]  /*19610*/  ISETP.GT.AND P1, PT, R86.reuse, 0x29, P5 ;  /* 0x000000295600780c */ /* 0x040fe40002f24270 */
[C---:B------:R-:W-:Y:S02]  /*19620*/  ISETP.LT.OR P2, PT, R85.reuse, 0x41, P2 ;  /* 0x000000415500780c */ /* 0x040fe40001741670 */
[----:B------:R-:W-:Y:S02]  /*19630*/  ISETP.LT.OR P1, PT, R85, 0x2a, P1 ;  /* 0x0000002a5500780c */ /* 0x000fe40000f21670 */
[----:B------:R-:W-:Y:S02]  /*19640*/  FSEL R61, R21, -INF , !P2 ;  /* 0xff800000153d7808 */ /* 0x000fe40005000000 */
[----:B------:R-:W-:Y:S02]  /*19650*/  FSEL R27, R27, -INF , !P1 ;  /* 0xff8000001b1b7808 */ /* 0x000fe40004800000 */
[----:B------:R-:W-:-:S02]  /*19660*/  ISETP.GT.AND P1, PT, R86, 0x31, P5 ;  /* 0x000000315600780c */ /* 0x000fc40002f24270 */
[C---:B------:R-:W-:Y:S02]  /*19670*/  ISETP.GT.AND P2, PT, R86.reuse, 0x48, P5 ;  /* 0x000000485600780c */ /* 0x040fe40002f44270 */
[----:B------:R-:W-:Y:S02]  /*19680*/  ISETP.LT.OR P1, PT, R85, 0x32, P1 ;  /* 0x000000325500780c */ /* 0x000fe40000f21670 */
[----:B0-----:R-:W-:Y:S02]  /*19690*/  FMNMX.FTZ R5, R5, R6, !PT ;  /* 0x0000000605057209 */ /* 0x001fe40007810000 */
[----:B------:R-:W-:Y:S02]  /*196a0*/  FSEL R29, R29, -INF , !P1 ;  /* 0xff8000001d1d7808 */ /* 0x000fe40004800000 */
[C---:B------:R-:W-:Y:S01]  /*196b0*/  FSETP.NEU.FTZ.AND P6, PT, R5.reuse, -INF , PT ;  /* 0xff8000000500780b */ /* 0x040fe20003fdd000 */
[----:B------:R-:W-:Y:S01]  /*196c0*/  FMUL.FTZ R6, R5, UR51 ;  /* 0x0000003305067c20 */ /* 0x000fe20008410000 */
[----:B------:R-:W-:-:S02]  /*196d0*/  ISETP.GT.AND P1, PT, R86, 0x39, P5 ;  /* 0x000000395600780c */ /* 0x000fc40002f24270 */
[----:B------:R-:W-:Y:S02]  /*196e0*/  FSEL R12, R5, RZ, P6 ;  /* 0x000000ff050c7208 */ /* 0x000fe40003000000 */
[----:B------:R-:W-:Y:S02]  /*196f0*/  FSEL R6, R6, RZ, P6 ;  /* 0x000000ff06067208 */ /* 0x000fe40003000000 */
[C---:B------:R-:W-:Y:S01]  /*19700*/  ISETP.LT.OR P1, PT, R85.reuse, 0x3a, P1 ;  /* 0x0000003a5500780c */ /* 0x040fe20000f21670 */
[----:B------:R-:W-:Y:S01]  /*19710*/  FADD.FTZ R12, -R12, R9 ;  /* 0x000000090c0c7221 */ /* 0x000fe20000010100 */
[----:B------:R-:W-:Y:S01]  /*19720*/  ISETP.LT.OR P2, PT, R85, 0x49, P2 ;  /* 0x000000495500780c */ /* 0x000fe20001741670 */
        /* <DEDUP_REMOVED lines=33> */
[----:B------:R-:W-:Y:S01]  /*19940*/  FMUL.FTZ R12, R12, UR51 ;  /* 0x000000330c0c7c20 */ /* 0x000fe20008410000 */
[----:B------:R-:W-:Y:S01]  /*19950*/  FSEL R31, R31, -INF , !P1 ;  /* 0xff8000001f1f7808 */ /* 0x000fe20004800000 */
[----:B------:R-:W-:Y:S01]  /*19960*/  MUFU.EX2 R32, R32 ;  /* 0x0000002000207308 */ /* 0x000fe20000000800 */
[----:B------:R-:W-:-:S02]  /*19970*/  FMNMX.FTZ R6, R33, R6, !PT ;  /* 0x0000000621067209 */ /* 0x000fc40007810000 */
[----:B------:R-:W-:Y:S02]  /*19980*/  ISETP.GT.AND P1, PT, R86, 0x41, P5 ;  /* 0x000000415600780c */ /* 0x000fe40002f24270 */
[----:B------:R-:W-:Y:S02]  /*19990*/  FMNMX.FTZ R6, R76, R6, !PT ;  /* 0x000000064c067209 */ /* 0x000fe40007810000 */
[----:B------:R-:W-:Y:S01]  /*199a0*/  ISETP.LT.OR P1, PT, R85, 0x42, P1 ;  /* 0x000000425500780c */ /* 0x000fe20000f21670 */
[----:B------:R-:W0:Y:S01]  /*199b0*/  MUFU.EX2 R12, R12 ;  /* 0x0000000c000c7308 */ /* 0x000e220000000800 */
[----:B------:R-:W-:Y:S02]  /*199c0*/  FMNMX.FTZ R6, R35, R6, !PT ;  /* 0x0000000623067209 */ /* 0x000fe40007810000 */
[----:B------:R-:W-:Y:S02]  /*199d0*/  FSEL R60, R20, -INF , !P1 ;  /* 0xff800000143c7808 */ /* 0x000fe40004800000 */
[----:B------:R-:W-:-:S02]  /*199e0*/  FMNMX.FTZ R6, R74, R6, !PT ;  /* 0x000000064a067209 */ /* 0x000fc40007810000 */
[----:B------:R-:W-:Y:S01]  /*199f0*/  ISETP.GT.AND P1, PT, R86, 0x49, P5 ;  /* 0x000000495600780c */ /* 0x000fe20002f24270 */
[----:B------:R-:W1:Y:S01]  /*19a00*/  MUFU.EX2 R79, R79 ;  /* 0x0000004f004f7308 */ /* 0x000e620000000800 */
[----:B------:R-:W-:Y:S02]  /*19a10*/  FMNMX.FTZ R6, R37, R6, !PT ;  /* 0x0000000625067209 */ /* 0x000fe40007810000 */
[----:B------:R-:W-:Y:S02]  /*19a20*/  ISETP.LT.OR P1, PT, R85, 0x4a, P1 ;  /* 0x0000004a5500780c */ /* 0x000fe40000f21670 */
[----:B------:R-:W-:Y:S02]  /*19a30*/  FMNMX.FTZ R6, R72, R6, !PT ;  /* 0x0000000648067209 */ /* 0x000fe40007810000 */
[----:B------:R-:W-:Y:S01]  /*19a40*/  FSEL R57, R57, -INF , !P2 ;  /* 0xff80000039397808 */ /* 0x000fe20005000000 */
[----:B------:R-:W-:Y:S01]  /*19a50*/  MUFU.EX2 R34, R34 ;  /* 0x0000002200227308 */ /* 0x000fe20000000800 */
[----:B------:R-:W-:Y:S01]  /*19a60*/  FMNMX.FTZ R6, R39, R6, !PT ;  /* 0x0000000627067209 */ /* 0x000fe20007810000 */
[----:B0-----:R-:W-:Y:S01]  /*19a70*/  FFMA.FTZ R4, R12, R4, R32 ;  /* 0x000000040c047223 */ /* 0x001fe20000010020 */
[----:B------:R-:W-:-:S02]  /*19a80*/  ISETP.GT.AND P2, PT, R86, 0x50, P5 ;  /* 0x000000505600780c */ /* 0x000fc40002f44270 */
[----:B------:R-:W-:Y:S02]  /*19a90*/  FMNMX.FTZ R6, R70, R6, !PT ;  /* 0x0000000646067209 */ /* 0x000fe40007810000 */
[----:B------:R-:W-:Y:S01]  /*19aa0*/  FSEL R56, R56, -INF , !P1 ;  /* 0xff80000038387808 */ /* 0x000fe20004800000 */
[----:B------:R-:W-:Y:S01]  /*19ab0*/  MUFU.EX2 R77, R77 ;  /* 0x0000004d004d7308 */ /* 0x000fe20000000800 */
[----:B------:R-:W-:Y:S01]  /*19ac0*/  FMNMX.FTZ R6, R25, R6, !PT ;  /* 0x0000000619067209 */ /* 0x000fe20007810000 */
[----:B-1----:R-:W-:Y:S01]  /*19ad0*/  FADD.FTZ R4, R79, R4 ;  /* 0x000000044f047221 */ /* 0x002fe20000010000 */
[----:B------:R-:W-:Y:S02]  /*19ae0*/  ISETP.GT.AND P1, PT, R86, 0x51, P5 ;  /* 0x000000515600780c */ /* 0x000fe40002f24270 */
[----:B------:R-:W-:Y:S02]  /*19af0*/  FMNMX.FTZ R6, R68, R6, !PT ;  /* 0x0000000644067209 */ /* 0x000fe40007810000 */
[----:B------:R-:W-:Y:S01]  /*19b00*/  ISETP.LT.OR P2, PT, R85, 0x51, P2 ;  /* 0x000000515500780c */ /* 0x000fe20001741670 */
[----:B------:R-:W-:Y:S01]  /*19b10*/  MUFU.EX2 R36, R36 ;  /* 0x0000002400247308 */ /* 0x000fe20000000800 */
[----:B------:R-:W-:-:S02]  /*19b20*/  FMNMX.FTZ R6, R27, R6, !PT ;  /* 0x000000061b067209 */ /* 0x000fc40007810000 */
[----:B------:R-:W-:Y:S02]  /*19b30*/  ISETP.LT.OR P1, PT, R85, 0x52, P1 ;  /* 0x000000525500780c */ /* 0x000fe40000f21670 */
[----:B------:R-:W-:Y:S02]  /*19b40*/  FMNMX.FTZ R6, R66, R6, !PT ;  /* 0x0000000642067209 */ /* 0x000fe40007810000 */
[----:B------:R-:W-:Y:S01]  /*19b50*/  FSEL R53, R53, -INF , !P2 ;  /* 0xff80000035357808 */ /* 0x000fe20005000000 */
[----:B------:R-:W-:Y:S01]  /*19b60*/  MUFU.EX2 R75, R75 ;  /* 0x0000004b004b7308 */ /* 0x000fe20000000800 */
[----:B------:R-:W-:Y:S02]  /*19b70*/  FMNMX.FTZ R6, R29, R6, !PT ;  /* 0x000000061d067209 */ /* 0x000fe40007810000 */
[----:B------:R-:W-:Y:S02]  /*19b80*/  ISETP.GT.AND P2, PT, R86, 0x58, P5 ;  /* 0x000000585600780c */ /* 0x000fe40002f44270 */
[----:B------:R-:W-:-:S02]  /*19b90*/  FMNMX.FTZ R6, R64, R6, !PT ;  /* 0x0000000640067209 */ /* 0x000fc40007810000 */
[----:B------:R-:W-:Y:S01]  /*19ba0*/  FSEL R52, R52, -INF , !P1 ;  /* 0xff80000034347808 */ /* 0x000fe20004800000 */
[----:B------:R-:W-:Y:S01]  /*19bb0*/  MUFU.EX2 R38, R38 ;  /* 0x0000002600267308 */ /* 0x000fe20000000800 */
[----:B------:R-:W-:Y:S02]  /*19bc0*/  FMNMX.FTZ R6, R31, R6, !PT ;  /* 0x000000061f067209 */ /* 0x000fe40007810000 */
        /* <DEDUP_REMOVED lines=16> */
[----:B------:R-:W-:Y:S02]  /*19cd0*/  ISETP.LT.OR P2, PT, R85, 0x61, P2 ;  /* 0x000000615500780c */ /* 0x000fe40001741670 */
[----:B------:R-:W-:Y:S01]  /*19ce0*/  FMNMX.FTZ R6, R49, R6, !PT ;  /* 0x0000000631067209 */ /* 0x000fe20007810000 */
[----:B------:R-:W-:Y:S01]  /*19cf0*/  MUFU.EX2 R26, R26 ;  /* 0x0000001a001a7308 */ /* 0x000fe20000000800 */
[----:B------:R-:W-:-:S02]  /*19d00*/  ISETP.LT.OR P1, PT, R85, 0x62, P1 ;  /* 0x000000625500780c */ /* 0x000fc40000f21670 */
[----:B------:R-:W-:Y:S02]  /*19d10*/  FSEL R46, R46, -INF , !P2 ;  /* 0xff8000002e2e7808 */ /* 0x000fe40005000000 */
[----:B------:R-:W-:Y:S02]  /*19d20*/  FMNMX.FTZ R6, R48, R6, !PT ;  /* 0x0000000630067209 */ /* 0x000fe40007810000 */
[----:B------:R-:W-:Y:S01]  /*19d30*/  FSEL R41, R41, -INF , !P1 ;  /* 0xff80000029297808 */ /* 0x000fe20004800000 */
[----:B------:R-:W-:Y:S01]  /*19d40*/  MUFU.EX2 R69, R69 ;  /* 0x0000004500457308 */ /* 0x000fe20000000800 */
[----:B------:R-:W-:Y:S02]  /*19d50*/  LOP3.LUT P6, RZ, R16, 0x2, RZ, 0xc0, !PT ;  /* 0x0000000210ff7812 */ /* 0x000fe400078cc0ff */
[----:B------:R-:W-:Y:S02]  /*19d60*/  FMNMX.FTZ R6, R46, R6, !PT ;  /* 0x000000062e067209 */ /* 0x000fe40007810000 */
[----:B------:R-:W-:-:S02]  /*19d70*/  FSEL R44, R44, -INF , !P6 ;  /* 0xff8000002c2c7808 */ /* 0x000fc40007000000 */
[----:B------:R-:W-:Y:S01]  /*19d80*/  FMNMX.FTZ R6, R41, R6, !PT ;  /* 0x0000000629067209 */ /* 0x000fe20007810000 */
[----:B------:R-:W-:Y:S01]  /*19d90*/  MUFU.EX2 R28, R28 ;  /* 0x0000001c001c7308 */ /* 0x000fe20000000800 */
[----:B------:R-:W-:Y:S02]  /*19da0*/  ISETP.GT.AND P2, PT, R86, 0x71, P5 ;  /* 0x000000715600780c */ /* 0x000fe40002f44270 */
[----:B------:R-:W-:Y:S02]  /*19db0*/  FSEL R43, R43, -INF , !P4 ;  /* 0xff8000002b2b7808 */ /* 0x000fe40006000000 */
[----:B------:R-:W-:Y:S02]  /*19dc0*/  FMNMX.FTZ R6, R44, R6, !PT ;  /* 0x000000062c067209 */ /* 0x000fe40007810000 */
[----:B------:R-:W-:Y:S01]  /*19dd0*/  ISETP.GT.AND P1, PT, R86, 0x78, P5 ;  /* 0x000000785600780c */ /* 0x000fe20002f24270 */
[----:B------:R-:W-:Y:S01]  /*19de0*/  MUFU.EX2 R67, R67 ;  /* 0x0000004300437308 */ /* 0x000fe20000000800 */
[----:B------:R-:W-:-:S02]  /*19df0*/  ISETP.LT.OR P2, PT, R85, 0x72, P2 ;  /* 0x000000725500780c */ /* 0x000fc40001741670 */
[----:B------:R-:W-:Y:S02]  /*19e00*/  FMNMX.FTZ R6, R43, R6, !PT ;  /* 0x000000062b067209 */ /* 0x000fe40007810000 */
[----:B------:R-:W-:Y:S02]  /*19e10*/  ISETP.GT.AND P5, PT, R86, 0x79, P5 ;  /* 0x000000795600780c */ /* 0x000fe40002fa4270 */
[----:B------:R-:W-:Y:S01]  /*19e20*/  ISETP.LT.OR P1, PT, R85, 0x79, P1 ;  /* 0x000000795500780c */ /* 0x000fe20000f21670 */
[----:B------:R-:W-:Y:S01]  /*19e30*/  MUFU.EX2 R30, R30 ;  /* 0x0000001e001e7308 */ /* 0x000fe20000000800 */
[----:B------:R-:W-:Y:S02]  /*19e40*/  FSEL R15, R149, -INF , !P2 ;  /* 0xff800000950f7808 */ /* 0x000fe40005000000 */
[----:B------:R-:W-:Y:S02]  /*19e50*/  FMNMX.FTZ R6, R14, R6, !PT ;  /* 0x000000060e067209 */ /* 0x000fe40007810000 */
[----:B------:R-:W-:-:S02]  /*19e60*/  ISETP.LT.OR P5, PT, R85, 0x7a, P5 ;  /* 0x0000007a5500780c */ /* 0x000fc40002fa1670 */
[----:B------:R-:W-:Y:S01]  /*19e70*/  FSEL R20, R148, -INF , !P1 ;  /* 0xff80000094147808 */ /* 0x000fe20004800000 */
[----:B------:R-:W-:Y:S01]  /*19e80*/  MUFU.EX2 R65, R65 ;  /* 0x0000004100417308 */ /* 0x000fe20000000800 */
[----:B------:R-:W-:Y:S02]  /*19e90*/  FMNMX.FTZ R6, R15, R6, !PT ;  /* 0x000000060f067209 */ /* 0x000fe40007810000 */
[----:B------:R-:W-:Y:S02]  /*19ea0*/  FSEL R21, R147, -INF , !P5 ;  /* 0xff80000093157808 */ /* 0x000fe40006800000 */
[----:B------:R-:W-:Y:S02]  /*19eb0*/  FMNMX.FTZ R6, R20, R6, !PT ;  /* 0x0000000614067209 */ /* 0x000fe40007810000 */
[----:B------:R-:W-:Y:S01]  /*19ec0*/  LOP3.LUT P0, RZ, R16, 0x20000000, RZ, 0xc0, !PT ;  /* 0x2000000010ff7812 */ /* 0x000fe2000780c0ff */
[----:B------:R-:W-:Y:S01]  /*19ed0*/  MUFU.EX2 R62, R62 ;  /* 0x0000003e003e7308 */ /* 0x000fe20000000800 */
[----:B------:R-:W-:-:S05]  /*19ee0*/  FMNMX.FTZ R6, R21, R6, !PT ;  /* 0x0000000615067209 */ /* 0x000fca0007810000 */
[----:B------:R-:W0:Y:S02]  /*19ef0*/  SHFL.BFLY PT, R13, R6, 0x2, 0x1f ;  /* 0x0c401f00060d7f89 */ /* 0x000e2400000e0000 */
        /* <DEDUP_REMOVED lines=13> */
[----:B------:R-:W-:Y:S02]  /*19fd0*/  FADD.FTZ R13, -R13, R8 ;  /* 0x000000080d0d7221 */ /* 0x000fe40000010100 */
[----:B------:R-:W-:Y:S02]  /*19fe0*/  MUFU.EX2 R47, R47 ;  /* 0x0000002f002f7308 */ /* 0x000fe40000000800 */
[----:B------:R-:W-:-:S06]  /*19ff0*/  FMUL.FTZ R13, R13, UR51 ;  /* 0x000000330d0d7c20 */ /* 0x000fcc0008410000 */
[----:B------:R0:W-:Y:S08]  /*1a000*/  MUFU.EX2 R8, R80 ;  /* 0x0000005000087308 */ /* 0x0001f00000000800 */
[----:B------:R-:W-:Y:S01]  /*1a010*/  MUFU.EX2 R13, R13 ;  /* 0x0000000d000d7308 */ /* 0x000fe20000000800 */
[----:B0-----:R-:W-:-:S05]  /*1a020*/  FMUL.FTZ R80, R6, UR51 ;  /* 0x0000003306507c20 */ /* 0x001fca0008410000 */
[----:B------:R-:W-:Y:S02]  /*1a030*/  FSEL R80, R80, RZ, P1 ;  /* 0x000000ff50507208 */ /* 0x000fe40000800000 */
[----:B------:R-:W-:Y:S03]  /*1a040*/  MUFU.EX2 R42, R42 ;  /* 0x0000002a002a7308 */ /* 0x000fe60000000800 */
        /* <DEDUP_REMOVED lines=37> */
[----:B-1----:R-:W-:Y:S01]  /*1a2a0*/  FADD.FTZ R80, R33, R3 ;  /* 0x0000000321507221 */ /* 0x002fe20000010000 */
[----:B------:R-:W1:Y:S01]  /*1a2b0*/  MUFU.EX2 R74, R74 ;  /* 0x0000004a004a7308 */ /* 0x000e620000000800 */
[----:B------:R-:W-:-:S02]  /*1a2c0*/  FADD.FTZ R3, R34, R4 ;  /* 0x0000000422037221 */ /* 0x000fc40000010000 */
[----:B--2---:R-:W-:Y:S02]  /*1a2d0*/  FADD.FTZ R4, R76, R80 ;  /* 0x000000504c047221 */ /* 0x004fe40000010000 */
[----:B------:R-:W-:-:S03]  /*1a2e0*/  FADD.FTZ R3, R77, R3 ;  /* 0x000000034d037221 */ /* 0x000fc60000010000 */
        /* <DEDUP_REMOVED lines=90> */
.L_x_11593:
        /* <DEDUP_REMOVED lines=108> */
[----:B------:R-:W-:Y:S02]  /*1af50*/  IMAD.MOV.U32 R9, RZ, RZ, R5 ;  /* 0x000000ffff097224 */ /* 0x000fe400078e0005 */
[----:B------:R-:W-:Y:S02]  /*1af60*/  IMAD.MOV.U32 R10, RZ, RZ, R23 ;  /* 0x000000ffff0a7224 */ /* 0x000fe400078e0017 */
[----:B------:R-:W-:Y:S01]  /*1af70*/  IMAD.MOV.U32 R7, RZ, RZ, R17 ;  /* 0x000000ffff077224 */ /* 0x000fe200078e0011 */
[----:B0-----:R-:W-:-:S03]  /*1af80*/  NOP ;  /* 0x0000000000007918 */ /* 0x001fc60000000000 */
[----:B---3--:R-:W-:Y:S05]  /*1af90*/  @P1 BRA `(.L_x_11594) ;  /* 0xffffffc000881947 */ /* 0x008fea000383ffff */
.L_x_11574:
[----:B------:R-:W-:Y:S05]  /*1afa0*/  WARPSYNC.ALL ;  /* 0x0000000000007948 */ /* 0x000fea0003800000 */
[----:B------:R-:W-:Y:S06]  /*1afb0*/  BAR.ARV 0x8, 0x200 ;  /* 0x0208000000007b1d */ /* 0x000fec0000002000 */
[----:B------:R-:W-:Y:S05]  /*1afc0*/  @!P0 BRA `(.L_x_11595) ;  /* 0x0000000000048947 */ /* 0x000fea0003800000 */
[----:B------:R-:W-:Y:S01]  /*1afd0*/  BPT.TRAP 0x1 ;  /* 0x000000040000795c */ /* 0x000fe20000300000 */
.L_x_11595:
[----:B------:R-:W-:Y:S01]  /*1afe0*/  IMAD R7, R17, 0x8, R2 ;  /* 0x0000000811077824 */ /* 0x000fe200078e0202 */
[----:B------:R-:W-:-:S04]  /*1aff0*/  SHF.L.U32 R0, R23, 0x1f, RZ ;  /* 0x0000001f17007819 */ /* 0x000fc800000006ff */
[----:B------:R1:W2:Y:S01]  /*1b000*/  SYNCS.PHASECHK.TRANS64.TRYWAIT P1, [R7+URZ+0x2d850], R0 ;  /* 0x02d85000070075a7 */ /* 0x0002a2000802017f */
[----:B------:R-:W-:Y:S05]  /*1b010*/  @!P0 BRA `(.L_x_11596) ;  /* 0x0000000000048947 */ /* 0x000fea0003800000 */
[----:B------:R-:W-:Y:S01]  /*1b020*/  BPT.TRAP 0x1 ;  /* 0x000000040000795c */ /* 0x000fe20000300000 */
.L_x_11596:
[----:B------:R-:W3:Y:S01]  /*1b030*/  LDL.LU R8, [R1+0x94] ;  /* 0x0000940001087983 */ /* 0x000ee20000300800 */
[----:B------:R-:W-:Y:S02]  /*1b040*/  VIADD R2, R2, 0x400 ;  /* 0x0000040002027836 */ /* 0x000fe40000000000 */
[----:B------:R-:W-:-:S03]  /*1b050*/  IMAD.MOV.U32 R9, RZ, RZ, 0x40000040 ;  /* 0x40000040ff097424 */ /* 0x000fc600078e00ff */
[----:B------:R-:W-:-:S04]  /*1b060*/  SHF.R.U32.HI R2, RZ, 0x4, R2 ;  /* 0x00000004ff027819 */ /* 0x000fc80000011602 */
[----:B------:R-:W-:-:S04]  /*1b070*/  LOP3.LUT R2, R2, 0x3fff, RZ, 0xc0, !PT ;  /* 0x00003fff02027812 */ /* 0x000fc800078ec0ff */
[----:B------:R-:W-:Y:S02]  /*1b080*/  LOP3.LUT R2, R2, 0x2000000, RZ, 0xfc, !PT ;  /* 0x0200000002027812 */ /* 0x000fe400078efcff */
[----:B---3--:R-:W-:Y:S01]  /*1b090*/  LOP3.LUT R8, R8, 0x10000, RZ, 0xfc, !PT ;  /* 0x0001000008087812 */ /* 0x008fe200078efcff */
[----:B--2---:R-:W-:Y:S06]  /*1b0a0*/  @P1 BRA `(.L_x_11597) ;  /* 0x0000000000081947 */ /* 0x004fec0003800000 */
[----:B------:R-:W2:Y:S02]  /*1b0b0*/  SYNCS.PHASECHK.TRANS64.TRYWAIT P1, [R7+URZ+0x2d850], R0 ;  /* 0x02d85000070075a7 */ /* 0x000ea4000802017f */
[----:B--2---:R-:W-:Y:S05]  /*1b0c0*/  @!P1 BRA `(.L_x_11598) ;  /* 0x000000c400549947 */ /* 0x004fea0003800000 */
.L_x_11597:
[----:B------:R-:W-:Y:S01]  /*1b0d0*/  IMAD R10, R17, 0x600, R2 ;  /* 0x00000600110a7824 */ /* 0x000fe200078e0202 */
[----:B------:R-:W-:Y:S05]  /*1b0e0*/  WARPSYNC.ALL ;  /* 0x0000000000007948 */ /* 0x000fea0003800000 */
[----:B------:R-:W-:Y:S01]  /*1b0f0*/  IMAD.MOV.U32 R11, RZ, RZ, -0x7fffffe0 ;  /* 0x80000020ff0b7424 */ /* 0x000fe200078e00ff */
[----:B------:R-:W-:Y:S01]  /*1b100*/  R2UR UR4, R8 ;  /* 0x00000000080472ca */ /* 0x000fe200000e0000 */
[----:B------:R-:W-:Y:S01]  /*1b110*/  WARPGROUP.ARRIVE ;  /* 0x00000000000079c5 */ /* 0x000fe20000000000 */
[----:B------:R-:W-:Y:S01]  /*1b120*/  R2UR UR5, R9 ;  /* 0x00000000090572ca */ /* 0x000fe200000e0000 */
[C---:B------:R-:W-:Y:S01]  /*1b130*/  VIADD R14, R10.reuse, 0x40 ;  /* 0x000000400a0e7836 */ /* 0x040fe20000000000 */
[----:B------:R-:W-:Y:S01]  /*1b140*/  R2UR UR6, R10 ;  /* 0x000000000a0672ca */ /* 0x000fe200000e0000 */
[----:B------:R-:W-:Y:S01]  /*1b150*/  IMAD.MOV.U32 R13, RZ, RZ, 0x40000040 ;  /* 0x40000040ff0d7424 */ /* 0x000fe200078e00ff */
[----:B------:R-:W-:Y:S01]  /*1b160*/  R2UR UR7, R11 ;  /* 0x000000000b0772ca */ /* 0x000fe200000e0000 */
[----:B------:R-:W-:Y:S01]  /*1b170*/  IMAD.MOV.U32 R15, RZ, RZ, -0x7fffffe0 ;  /* 0x80000020ff0f7424 */ /* 0x000fe200078e00ff */
[----:B------:R-:W-:Y:S01]  /*1b180*/  IADD3 R12, R8, 0x2, RZ ;  /* 0x00000002080c7810 */ /* 0x000fe20007ffe0ff */
[----:B------:R-:W-:Y:S01]  /*1b190*/  IMAD.MOV.U32 R9, RZ, RZ, 0x40000040 ;  /* 0x40000040ff097424 */ /* 0x000fe200078e00ff */
[----:B-12---:R-:W1:Y:S01]  /*1b1a0*/  SHFL.BFLY PT, R0, R3, 0x2, 0x1f ;  /* 0x0c401f0003007f89 */ /* 0x006e6200000e0000 */
[----:B------:R-:W-:-:S02]  /*1b1b0*/  IMAD.MOV.U32 R11, RZ, RZ, -0x7fffffe0 ;  /* 0x80000020ff0b7424 */ /* 0x000fc400078e00ff */
[----:B------:R-:W-:-:S06]  /*1b1c0*/  IMAD.MOV.U32 R2, RZ, RZ, RZ ;  /* 0x000000ffff027224 */ /* 0x000fcc00078e00ff */
        /* <DEDUP_REMOVED lines=52> */
[----:B------:R-:W-:Y:S02]  /*1b510*/  IMAD.MOV.U32 R15, RZ, RZ, -0x7fffffe0 ;  /* 0x80000020ff0f7424 */ /* 0x000fe400078e00ff */
[----:B------:R-:W-:-:S02]  /*1b520*/  VIADD R8, R8, 0x606 ;  /* 0x0000060608087836 */ /* 0x000fc40000000000 */
[----:B------:R-:W-:Y:S01]  /*1b530*/  VIADD R10, R10, 0x1c0 ;  /* 0x000001c00a0a7836 */ /* 0x000fe20000000000 */
[----:B------:R-:W-:Y:S02]  /*1b540*/  WARPGROUP.DEPBAR.LE gsb0, 0x0 ;  /* 0x00008000000079c5 */ /* 0x000fe40000010000 */
[----:B------:R-:W-:-:S06]  /*1b550*/  WARPGROUP.ARRIVE ;  /* 0x00000000000079c5 */ /* 0x000fcc0000000000 */
[----:B------:R-:W-:Y:S01]  /*1b560*/  HGMMA.64x96x16.F32 R88, gdesc[UR4].tnspB, R88, gsb0 ;  /* 0x41600000045879f0 */ /* 0x000fe20008000858 */
[----:B------:R-:W-:Y:S02]  /*1b570*/  R2UR UR4, R12 ;  /* 0x000000000c0472ca */ /* 0x000fe400000e0000 */
[----:B------:R-:W-:Y:S02]  /*1b580*/  R2UR UR5, R13 ;  /* 0x000000000d0572ca */ /* 0x000fe400000e0000 */
[----:B------:R-:W-:Y:S01]  /*1b590*/  R2UR UR6, R14 ;  /* 0x000000000e0672ca */ /* 0x000fe200000e0000 */
[----:B------:R-:W-:Y:S01]  /*1b5a0*/  IMAD.U32 R14, RZ, RZ, UR51 ;  /* 0x00000033ff0e7e24 */ /* 0x000fe2000f8e00ff */
[----:B------:R-:W-:Y:S01]  /*1b5b0*/  R2UR UR7, R15 ;  /* 0x000000000f0772ca */ /* 0x000fe200000e0000 */
[----:B------:R-:W-:Y:S02]  /*1b5c0*/  WARPGROUP.DEPBAR.LE gsb0, 0x0 ;  /* 0x00008000000079c5 */ /* 0x000fe40000010000 */
[----:B------:R-:W-:-:S10]  /*1b5d0*/  WARPGROUP.ARRIVE ;  /* 0x00000000000079c5 */ /* 0x000fd40000000000 */
[----:B------:R-:W-:Y:S01]  /*1b5e0*/  HGMMA.64x96x16.F32 R88, gdesc[UR4].tnspB, R88, gsb0 ;  /* 0x41600000045879f0 */ /* 0x000fe20008000858 */
[----:B------:R-:W-:Y:S01]  /*1b5f0*/  R2UR UR4, R8 ;  /* 0x00000000080472ca */ /* 0x000fe200000e0000 */
[----:B-1----:R-:W-:Y:S01]  /*1b600*/  FADD.FTZ R8, R0, R3 ;  /* 0x0000000300087221 */ /* 0x002fe20000010000 */
[----:B------:R-:W-:Y:S01]  /*1b610*/  R2UR UR5, R9 ;  /* 0x00000000090572ca */ /* 0x000fe200000e0000 */
[----:B------:R-:W-:Y:S01]  /*1b620*/  IMAD.MOV.U32 R3, RZ, RZ, -0x800000 ;  /* 0xff800000ff037424 */ /* 0x000fe200078e00ff */
[----:B------:R-:W-:Y:S01]  /*1b630*/  R2UR UR6, R10 ;  /* 0x000000000a0672ca */ /* 0x000fe200000e0000 */
[----:B------:R-:W1:Y:S01]  /*1b640*/  SHFL.BFLY PT, R9, R4, 0x2, 0x1f ;  /* 0x0c401f0004097f89 */ /* 0x000e6200000e0000 */
[----:B------:R-:W-:-:S03]  /*1b650*/  R2UR UR7, R11 ;  /* 0x000000000b0772ca */ /* 0x000fc600000e0000 */
[----:B------:R-:W2:Y:S01]  /*1b660*/  SHFL.BFLY PT, R11, R8, 0x1, 0x1f ;  /* 0x0c201f00080b7f89 */ /* 0x000ea200000e0000 */
[----:B-1----:R-:W-:Y:S01]  /*1b670*/  FADD.FTZ R9, R9, R4 ;  /* 0x0000000409097221 */ /* 0x002fe20000010000 */
[----:B------:R-:W-:Y:S02]  /*1b680*/  IMAD.MOV.U32 R4, RZ, RZ, RZ ;  /* 0x000000ffff047224 */ /* 0x000fe400078e00ff */
[----:B--2---:R-:W-:Y:S02]  /*1b690*/  FADD.FTZ R13, R8, R11 ;  /* 0x0000000b080d7221 */ /* 0x004fe40000010000 */
[----:B------:R-:W1:Y:S03]  /*1b6a0*/  SHFL.BFLY PT, R0, R9, 0x1, 0x1f ;  /* 0x0c201f0009007f89 */ /* 0x000e6600000e0000 */
[----:B------:R-:W-:-:S13]  /*1b6b0*/  FSETP.NE.FTZ.AND P2, PT, R13, RZ, PT ;  /* 0x000000ff0d00720b */ /* 0x000fda0003f55000 */
[----:B------:R-:W2:Y:S01]  /*1b6c0*/  @P2 MUFU.LG2 R11, R13 ;  /* 0x0000000d000b2308 */ /* 0x000ea20000000c00 */
[----:B------:R-:W-:Y:S01]  /*1b6d0*/  @P2 FMUL.FTZ R14, R14, 0.69314718246459960938 ;  /* 0x3f3172180e0e2820 */ /* 0x000fe20000410000 */
[----:B-1----:R-:W-:-:S06]  /*1b6e0*/  FADD.FTZ R12, R9, R0 ;  /* 0x00000000090c7221 */ /* 0x002fcc0000010000 */
[----:B------:R-:W-:Y:S01]  /*1b6f0*/  @P2 MUFU.RCP R2, R13 ;  /* 0x0000000d00022308 */ /* 0x000fe20000001000 */
[----:B------:R-:W-:Y:S02]  /*1b700*/  IMAD.U32 R9, RZ, RZ, UR51 ;  /* 0x00000033ff097e24 */ /* 0x000fe4000f8e00ff */
[----:B------:R-:W-:Y:S01]  /*1b710*/  IMAD.MOV.U32 R0, RZ, RZ, -0x800000 ;  /* 0xff800000ff007424 */ /* 0x000fe200078e00ff */
[----:B------:R-:W-:Y:S01]  /*1b720*/  FSETP.NE.FTZ.AND P1, PT, R12, RZ, PT ;  /* 0x000000ff0c00720b */ /* 0x000fe20003f35000 */
[----:B--2---:R-:W-:-:S04]  /*1b730*/  @P2 FMUL.FTZ R11, R11, 0.69314718246459960938 ;  /* 0x3f3172180b0b2820 */ /* 0x004fc80000410000 */
[----:B------:R-:W-:-:S08]  /*1b740*/  @P2 FFMA.FTZ R3, R14, R6, R11 ;  /* 0x000000060e032223 */ /* 0x000fd0000001000b */
[----:B------:R-:W1:Y:S01]  /*1b750*/  @P1 MUFU.LG2 R10, R12 ;  /* 0x0000000c000a1308 */ /* 0x000e620000000c00 */
[----:B------:R-:W-:-:S07]  /*1b760*/  @P1 FMUL.FTZ R8, R9, 0.69314718246459960938 ;  /* 0x3f31721809081820 */ /* 0x000fce0000410000 */
[----:B------:R2:W3:Y:S01]  /*1b770*/  @P1 MUFU.RCP R4, R12 ;  /* 0x0000000c00041308 */ /* 0x0004e20000001000 */
[----:B-1----:R-:W-:-:S04]  /*1b780*/  @P1 FMUL.FTZ R9, R10, 0.69314718246459960938 ;  /* 0x3f3172180a091820 */ /* 0x002fc80000410000 */
[----:B------:R-:W-:Y:S01]  /*1b790*/  @P1 FFMA.FTZ R0, R8, R5, R9 ;  /* 0x0000000508001223 */ /* 0x000fe20000010009 */
[----:B------:R-:W-:Y:S02]  /*1b7a0*/  WARPGROUP.DEPBAR.LE gsb0, 0x0 ;  /* 0x00008000000079c5 */ /* 0x000fe40000010000 */
[----:B------:R-:W-:-:S06]  /*1b7b0*/  WARPGROUP.ARRIVE ;  /* 0x00000000000079c5 */ /* 0x000fcc0000000000 */
[----:B------:R-:W-:Y:S03]  /*1b7c0*/  HGMMA.64x96x16.F32 R88, gdesc[UR4].tnspB, R88, gsb0 ;  /* 0x41600000045879f0 */ /* 0x000fe60008000858 */
[----:B------:R-:W-:Y:S02]  /*1b7d0*/  WARPGROUP.DEPBAR.LE gsb0, 0x0 ;  /* 0x00008000000079c5 */ /* 0x000fe40000010000 */
[----:B--23--:R-:W-:Y:S05]  /*1b7e0*/  @!P0 BRA `(.L_x_11599) ;  /* 0x0000000000048947 */ /* 0x00cfea0003800000 */
[----:B------:R-:W-:Y:S01]  /*1b7f0*/  BPT.TRAP 0x1 ;  /* 0x000000040000795c */ /* 0x000fe20000300000 */
.L_x_11599:
        /* <DEDUP_REMOVED lines=59> */
.L_x_11482:
[----:B------:R-:W-:Y:S05]  /*1bbb0*/  WARPSYNC.ALL ;  /* 0x0000000000007948 */ /* 0x000fea0003800000 */
[----:B------:R-:W1:Y:S08]  /*1bbc0*/  S2UR UR38, SR_CgaCtaId ;  /* 0x00000000002679c3 */ /* 0x000e700000008800 */
[----:B------:R-:W-:Y:S06]  /*1bbd0*/  BAR.SYNC.DEFER_BLOCKING 0x5, 0x200 ;  /* 0x0148000000007b1d */ /* 0x000fec0000010000 */
[----:B------:R-:W-:Y:S01]  /*1bbe0*/  UMOV UR4, 0x400 ;  /* 0x0000040000047882 */ /* 0x000fe20000000000 */
[----:B------:R-:W-:Y:S01]  /*1bbf0*/  BSSY B0, `(.L_x_11600) ;  /* 0x00002c7000007945 */ /* 0x000fe20003800000 */
[----:B-1----:R-:W-:-:S06]  /*1bc00*/  ULEA UR4, UR38, UR4, 0x18 ;  /* 0x0000000426047291 */ /* 0x002fcc000f8ec03f */
[----:B------:R-:W-:-:S05]  /*1bc10*/  IMAD.U32 R2, RZ, RZ, UR4 ;  /* 0x00000004ff027e24 */ /* 0x000fca000f8e00ff */
[----:B0-----:R0:W1:Y:S01]  /*1bc20*/  LDS.128 R32, [R2+0x2d8d0] ;  /* 0x02d8d00002207984 */ /* 0x0010620000000c00 */
[----:B------:R-:W-:Y:S06]  /*1bc30*/  BAR.ARV 0x4, 0x200 ;  /* 0x0108000000007b1d */ /* 0x000fec0000002000 */
[----:B------:R-:W-:Y:S05]  /*1bc40*/  @P0 BRA `(.L_x_11601) ;  /* 0x0000002000340947 */ /* 0x000fea0003800000 */
[----:B------:R-:W3:Y:S01]  /*1bc50*/  LDL R4, [R1+0xc4] ;  /* 0x0000c40001047983 */ /* 0x000ee20000100800 */
[----:B------:R-:W-:-:S03]  /*1bc60*/  ULDC UR4, c[0x0][0xad4] ;  /* 0x0002b50000047ab9 */ /* 0x000fc60000000800 */
[----:B------:R-:W4:Y:S04]  /*1bc70*/  LDL.LU R30, [R1+0xa8] ;  /* 0x0000a800011e7983 */ /* 0x000f280000300800 */
[----:B--2---:R-:W2:Y:S01]  /*1bc80*/  LDL R41, [R1+0xac] ;  /* 0x0000ac0001297983 */ /* 0x004ea20000100800 */
[----:B------:R-:W0:Y:S01]  /*1bc90*/  S2R R5, SR_SWINHI ;  /* 0x0000000000057919 */ /* 0x000e220000002f00 */
[----:B------:R-:W-:Y:S02]  /*1bca0*/  MOV R28, R2 ;  /* 0x00000002001c7202 */ /* 0x000fe40000000f00 */
[----:B0-----:R-:W-:-:S03]  /*1bcb0*/  MOV R29, R5 ;  /* 0x00000005001d7202 */ /* 0x001fc60000000f00 */
[----:B---3--:R-:W-:-:S03]  /*1bcc0*/  IMAD.WIDE R4, R4, 0x2, R28 ;  /* 0x0000000204047825 */ /* 0x008fc600078e021c */
[C---:B------:R-:W-:Y:S02]  /*1bcd0*/  IADD3 R39, P0, R4.reuse, 0x6020, RZ ;  /* 0x0000602004277810 */ /* 0x040fe40007f1e0ff */
[----:B------:R-:W-:-:S03]  /*1bce0*/  IADD3 R27, P4, R4, 0x20, RZ ;  /* 0x00000020041b7810 */ /* 0x000fc60007f9e0ff */
[----:B------:R-:W-:Y:S01]  /*1bcf0*/  IMAD.X R11, RZ, RZ, R5, P0 ;  /* 0x000000ffff0b7224 */ /* 0x000fe200000e0605 */
[----:B----4-:R-:W-:Y:S02]  /*1bd00*/  ISETP.NE.AND P0, PT, R30, RZ, PT ;  /* 0x000000ff1e00720c */ /* 0x010fe40003f05270 */
[----:B------:R-:W-:Y:S02]  /*1bd10*/  LOP3.LUT R7, R4, 0x180, RZ, 0xc0, !PT ;  /* 0x0000018004077812 */ /* 0x000fe400078ec0ff */
[----:B------:R-:W-:Y:S01]  /*1bd20*/  SEL R30, R30, UR4, P0 ;  /* 0x000000041e1e7c07 */ /* 0x000fe20008000000 */
[----:B------:R-:W-:Y:S05]  /*1bd30*/  WARPSYNC.ALL ;  /* 0x0000000000007948 */ /* 0x000fea0003800000 */
[----:B------:R-:W-:-:S02]  /*1bd40*/  LOP3.LUT R6, R27, 0x180, RZ, 0xc0, !PT ;  /* 0x000001801b067812 */ /* 0x000fc400078ec0ff */
[C---:B------:R-:W-:Y:S02]  /*1bd50*/  IADD3 R8, P2, R4.reuse, 0x3020, RZ ;  /* 0x0000302004087810 */ /* 0x040fe40007f5e0ff */
[C---:B------:R-:W-:Y:S02]  /*1bd60*/  IADD3 R37, P1, R4.reuse, 0x6000, RZ ;  /* 0x0000600004257810 */ /* 0x040fe40007f3e0ff */
[----:B------:R-:W-:Y:S02]  /*1bd70*/  IADD3 R31, P3, R4, 0x3000, RZ ;  /* 0x00003000041f7810 */ /* 0x000fe40007f7e0ff */
[----:B------:R-:W-:Y:S01]  /*1bd80*/  LOP3.LUT R26, R39, 0x180, RZ, 0xc0, !PT ;  /* 0x00000180271a7812 */ /* 0x000fe200078ec0ff */
[----:B------:R-:W-:Y:S01]  /*1bd90*/  IMAD.X R13, RZ, RZ, R5, P4 ;  /* 0x000000ffff0d7224 */ /* 0x000fe200020e0605 */
[----:B------:R-:W-:Y:S01]  /*1bda0*/  SHF.R.U64 R7, R7, 0x3, RZ ;  /* 0x0000000307077819 */ /* 0x000fe200000012ff */
[----:B------:R-:W-:Y:S01]  /*1bdb0*/  ULDC.64 UR4, c[0x0][0xc00] ;  /* 0x0003000000047ab9 */ /* 0x000fe20000000a00 */
[----:B------:R-:W-:Y:S01]  /*1bdc0*/  SHF.R.U64 R6, R6, 0x3, RZ ;  /* 0x0000000306067819 */ /* 0x000fe200000012ff */
[----:B------:R-:W-:Y:S01]  /*1bdd0*/  ULDC.64 UR6, c[0x0][0xc08] ;  /* 0x0003020000067ab9 */ /* 0x000fe20000000a00 */
[----:B------:R-:W-:-:S02]  /*1bde0*/  LOP3.LUT R4, R7, R4, RZ, 0x3c, !PT ;  /* 0x0000000407047212 */ /* 0x000fc400078e3cff */
[----:B------:R-:W-:Y:S02]  /*1bdf0*/  LOP3.LUT R7, R8, 0x180, RZ, 0xc0, !PT ;  /* 0x0000018008077812 */ /* 0x000fe400078ec0ff */
[----:B------:R-:W-:Y:S02]  /*1be00*/  LOP3.LUT R12, R6, R27, RZ, 0x3c, !PT ;  /* 0x0000001b060c7212 */ /* 0x000fe400078e3cff */
[----:B------:R-:W-:Y:S02]  /*1be10*/  LOP3.LUT R10, R37, 0x180, RZ, 0xc0, !PT ;  /* 0x00000180250a7812 */ /* 0x000fe400078ec0ff */
[----:B------:R-:W-:Y:S02]  /*1be20*/  LOP3.LUT R6, R31, 0x180, RZ, 0xc0, !PT ;  /* 0x000001801f067812 */ /* 0x000fe400078ec0ff */
[----:B------:R-:W-:Y:S02]  /*1be30*/  SHF.R.U64 R7, R7, 0x3, RZ ;  /* 0x0000000307077819 */ /* 0x000fe400000012ff */
[----:B------:R-:W-:-:S02]  /*1be40*/  SHF.R.U64 R10, R10, 0x3, RZ ;  /* 0x000000030a0a7819 */ /* 0x000fc400000012ff */
[----:B------:R-:W-:Y:S02]  /*1be50*/  SHF.R.U64 R6, R6, 0x3, RZ ;  /* 0x0000000306067819 */ /* 0x000fe400000012ff */
[----:B------:R-:W-:Y:S01]  /*1be60*/  SHF.R.U64 R26, R26, 0x3, RZ ;  /* 0x000000031a1a7819 */ /* 0x000fe200000012ff */
[--C-:B------:R-:W-:Y:S01]  /*1be70*/  IMAD.X R15, RZ, RZ, R5.reuse, P3 ;  /* 0x000000ffff0f7224 */ /* 0x100fe200018e0605 */
[----:B------:R-:W-:Y:S02]  /*1be80*/  LOP3.LUT R24, R7, R8, RZ, 0x3c, !PT ;  /* 0x0000000807187212 */ /* 0x000fe400078e3cff */
[----:B------:R-:W-:Y:S01]  /*1be90*/  LOP3.LUT R8, R10, R37, RZ, 0x3c, !PT ;  /* 0x000000250a087212 */ /* 0x000fe200078e3cff */
[--C-:B------:R-:W-:Y:S01]  /*1bea0*/  IMAD.X R25, RZ, RZ, R5.reuse, P2 ;  /* 0x000000ffff197224 */ /* 0x100fe200010e0605 */
[----:B------:R-:W-:Y:S01]  /*1beb0*/  LOP3.LUT R14, R6, R31, RZ, 0x3c, !PT ;  /* 0x0000001f060e7212 */ /* 0x000fe200078e3cff */
[----:B------:R-:W-:Y:S01]  /*1bec0*/  IMAD.X R9, RZ, RZ, R5, P1 ;  /* 0x000000ffff097224 */ /* 0x000fe200008e0605 */
[----:B------:R-:W-:Y:S01]  /*1bed0*/  LOP3.LUT R10, R26, R39, RZ, 0x3c, !PT ;  /* 0x000000271a0a7212 */ /* 0x000fe200078e3cff */
[----:B------:R-:W2:Y:S01]  /*1bee0*/  LDC.64 R36, c[0x0][0xc00] ;  /* 0x00030000ff247b82 */ /* 0x000ea20000000a00 */
[----:B------:R-:W-:-:S02]  /*1bef0*/  MOV R26, R4 ;  /* 0x00000004001a7202 */ /* 0x000fc40000000f00 */
[----:B------:R-:W-:Y:S02]  /*1bf00*/  F2FP.F16.F32.PACK_AB R4, R89, R88 ;  /* 0x000000585904723e */ /* 0x000fe400000000ff */
[----:B------:R-:W-:Y:S02]  /*1bf10*/  F2FP.F16.F32.PACK_AB R5, R91, R90 ;  /* 0x0000005a5b05723e */ /* 0x000fe400000000ff */
[----:B------:R-:W-:Y:S02]  /*1bf20*/  F2FP.F16.F32.PACK_AB R6, R93, R92 ;  /* 0x0000005c5d06723e */ /* 0x000fe400000000ff */
[----:B------:R-:W-:Y:S01]  /*1bf30*/  F2FP.F16.F32.PACK_AB R7, R95, R94 ;  /* 0x0000005e5f07723e */ /* 0x000fe200000000ff */
[----:B------:R-:W-:Y:S01]  /*1bf40*/  BAR.SYNC.DEFER_BLOCKING 0x1, 0x180 ;  /* 0x0046000000007b1d */ /* 0x000fe20000010000 */
[----:B------:R-:W-:Y:S02]  /*1bf50*/  MOV R40, R12 ;  /* 0x0000000c00287202 */ /* 0x000fe40000000f00 */
[----:B-1----:R-:W-:-:S02]  /*1bf60*/  MOV R32, R14 ;  /* 0x0000000e00207202 */ /* 0x002fc40000000f00 */
[----:B------:R-:W-:Y:S02]  /*1bf70*/  F2FP.F16.F32.PACK_AB R12, R21, R20 ;  /* 0x00000014150c723e */ /* 0x000fe400000000ff */
[----:B------:R-:W-:Y:S02]  /*1bf80*/  F2FP.F16.F32.PACK_AB R13, R99, R98 ;  /* 0x00000062630d723e */ /* 0x000fe400000000ff */
[----:B------:R-:W-:Y:S02]  /*1bf90*/  F2FP.F16.F32.PACK_AB R14, R101, R100 ;  /* 0x00000064650e723e */ /* 0x000fe400000000ff */
[----:B------:R-:W-:Y:S02]  /*1bfa0*/  F2FP.F16.F32.PACK_AB R15, R103, R102 ;  /* 0x00000066670f723e */ /* 0x000fe400000000ff */
[----:B------:R-:W-:Y:S02]  /*1bfb0*/  MOV R31, R24 ;  /* 0x00000018001f7202 */ /* 0x000fe40000000f00 */
[----:B------:R-:W-:-:S02]  /*1bfc0*/  F2FP.F16.F32.PACK_AB R24, R105, R104 ;  /* 0x000000686918723e */ /* 0x000fc400000000ff */
[----:B------:R-:W-:Y:S02]  /*1bfd0*/  F2FP.F16.F32.PACK_AB R25, R107, R106 ;  /* 0x0000006a6b19723e */ /* 0x000fe400000000ff */
[----:B------:R-:W-:Y:S02]  /*1bfe0*/  F2FP.F16.F32.PACK_AB R27, R111, R110 ;  /* 0x0000006e6f1b723e */ /* 0x000fe400000000ff */
[----:B------:R-:W-:Y:S01]  /*1bff0*/  MOV R39, R8 ;  /* 0x0000000800277202 */ /* 0x000fe20000000f00 */
[----:B------:R0:W-:Y:S01]  /*1c000*/  STSM.16.M88.4 [R26], R4 ;  /* 0x000000041a007844 */ /* 0x0001e20000000200 */
[----:B------:R-:W-:Y:S02]  /*1c010*/  MOV R38, R10 ;  /* 0x0000000a00267202 */ /* 0x000fe40000000f00 */
[----:B------:R-:W-:Y:S01]  /*1c020*/  F2FP.F16.F32.PACK_AB R8, R121, R120 ;  /* 0x000000787908723e */ /* 0x000fe200000000ff */
[----:B------:R1:W-:Y:S01]  /*1c030*/  STSM.16.M88.4 [R40], R12 ;  /* 0x0000000c28007844 */ /* 0x0003e20000000200 */
[----:B------:R-:W-:-:S02]  /*1c040*/  F2FP.F16.F32.PACK_AB R9, R123, R122 ;  /* 0x0000007a7b09723e */ /* 0x000fc400000000ff */
[----:B------:R-:W-:Y:S02]  /*1c050*/  F2FP.F16.F32.PACK_AB R10, R125, R124 ;  /* 0x0000007c7d0a723e */ /* 0x000fe400000000ff */
[----:B------:R-:W-:Y:S02]  /*1c060*/  F2FP.F16.F32.PACK_AB R11, R127, R126 ;  /* 0x0000007e7f0b723e */ /* 0x000fe400000000ff */
[----:B0-----:R-:W-:Y:S02]  /*1c070*/  F2FP.F16.F32.PACK_AB R26, R109, R108 ;  /* 0x0000006c6d1a723e */ /* 0x001fe400000000ff */
[----:B------:R-:W-:Y:S02]  /*1c080*/  F2FP.F16.F32.PACK_AB R4, R113, R112 ;  /* 0x000000707104723e */ /* 0x000fe400000000ff */
[----:B------:R-:W-:Y:S02]  /*1c090*/  F2FP.F16.F32.PACK_AB R5, R115, R114 ;  /* 0x000000727305723e */ /* 0x000fe400000000ff */
[----:B------:R-:W-:-:S02]  /*1c0a0*/  F2FP.F16.F32.PACK_AB R6, R117, R116 ;  /* 0x000000747506723e */ /* 0x000fc400000000ff */
[----:B------:R-:W-:Y:S02]  /*1c0b0*/  F2FP.F16.F32.PACK_AB R7, R119, R118 ;  /* 0x000000767707723e */ /* 0x000fe400000000ff */
[----:B-1----:R-:W-:Y:S02]  /*1c0c0*/  F2FP.F16.F32.PACK_AB R12, R129, R128 ;  /* 0x00000080810c723e */ /* 0x002fe400000000ff */
        /* <DEDUP_REMOVED lines=9> */
[----:B------:R-:W-:Y:S01]  /*1c160*/  ISETP.NE.AND.EX P3, PT, RZ, UR5, PT, P3 ;  /* 0x00000005ff007c0c */ /* 0x000fe2000bf65330 */
[----:B0-----:R-:W-:Y:S02]  /*1c170*/  IMAD.MOV.U32 R32, RZ, RZ, RZ ;  /* 0x000000ffff207224 */ /* 0x001fe400078e00ff */
[----:B--2---:R-:W-:Y:S01]  /*1c180*/  IMAD.WIDE R24, R41, 0x4, R36 ;  /* 0x0000000429187825 */ /* 0x004fe200078e0224 */
[----:B------:R-:W-:Y:S02]  /*1c190*/  ISETP.NE.U32.AND P0, PT, RZ, UR6, PT ;  /* 0x00000006ff007c0c */ /* 0x000fe4000bf05070 */
[----:B------:R-:W-:Y:S01]  /*1c1a0*/  ISETP.GT.AND P1, PT, R30, 0x1, PT ;  /* 0x000000011e00780c */ /* 0x000fe20003f24270 */
[----:B-1----:R-:W-:Y:S01]  /*1c1b0*/  IMAD.MOV.U32 R10, RZ, RZ, 0x9b8 ;  /* 0x000009b8ff0a7424 */ /* 0x002fe200078e00ff */
[----:B---3--:R-:W0:Y:S05]  /*1c1c0*/  LDC R14, c[0x0][0xbe8] ;  /* 0x0002fa00ff0e7b82 */ /* 0x008e2a0000000800 */
[----:B------:R-:W5:Y:S01]  /*1c1d0*/  @P3 LDG.E R32, desc[UR54][R24.64] ;  /* 0x0000003618203981 */ /* 0x000f62000c1e1900 */
[----:B------:R-:W-:-:S13]  /*1c1e0*/  ISETP.NE.AND.EX P0, PT, RZ, UR7, PT, P0 ;  /* 0x00000007ff007c0c */ /* 0x000fda000bf05300 */
[----:B------:R-:W1:Y:S01]  /*1c1f0*/  @P0 LDC.64 R4, c[0x0][0xc08] ;  /* 0x00030200ff040b82 */ /* 0x000e620000000a00 */
[----:B------:R-:W-:Y:S02]  /*1c200*/  ULDC UR6, c[0x0][0xa88] ;  /* 0x0002a20000067ab9 */ /* 0x000fe40000000800 */
[----:B------:R-:W-:Y:S01]  /*1c210*/  IMAD.U32 R26, RZ, RZ, UR6 ;  /* 0x00000006ff1a7e24 */ /* 0x000fe2000f8e00ff */
[----:B------:R-:W-:-:S04]  /*1c220*/  SEL R10, R10, 0x978, P1 ;  /* 0x000009780a0a7807 */ /* 0x000fc80000800000 */
[----:B------:R2:W3:Y:S08]  /*1c230*/  LDC.64 R6, c[0x0][R10+0x218] ;  /* 0x000086000a067b82 */ /* 0x0004f00000000a00 */
[----:B------:R2:W4:Y:S01]  /*1c240*/  LDC.64 R8, c[0x0][R10+0x228] ;  /* 0x00008a000a087b82 */ /* 0x0005220000000a00 */
[----:B-1----:R-:W-:-:S05]  /*1c250*/  @P0 IMAD.WIDE R4, R41, 0x4, R4 ;  /* 0x0000000429040825 */ /* 0x002fca00078e0204 */
[----:B------:R1:W5:Y:S02]  /*1c260*/  @P0 LDG.E R26, desc[UR54][R4.64] ;  /* 0x00000036041a0981 */ /* 0x000364000c1e1900 */
[----:B-1----:R2:W1:Y:S01]  /*1c270*/  LDC.64 R4, c[0x0][R10+0x220] ;  /* 0x000088000a047b82 */ /* 0x0024620000000a00 */
[----:B0-----:R-:W-:Y:S01]  /*1c280*/  ISETP.NE.AND P2, PT, R14, 0x1, PT ;  /* 0x000000010e00780c */ /* 0x001fe20003f45270 */
[----:B---34-:R-:W-:-:S12]  /*1c290*/  @P0 BRA `(.L_x_11602) ;  /* 0x0000000000100947 */ /* 0x018fd80003800000 */
[----:B------:R-:W-:Y:S05]  /*1c2a0*/  @!P3 BRA `(.L_x_11602) ;  /* 0x00000000000cb947 */ /* 0x000fea0003800000 */
[----:B------:R-:W3:Y:S04]  /*1c2b0*/  LDG.E R11, desc[UR54][R24.64] ;  /* 0x00000036180b7981 */ /* 0x000ee8000c1e1900 */
[----:B-----5:R-:W3:Y:S02]  /*1c2c0*/  LDG.E R26, desc[UR54][R24.64+0x4] ;  /* 0x00000436181a7981 */ /* 0x020ee4000c1e1900 */
[----:B---3--:R-:W-:-:S07]  /*1c2d0*/  IMAD.IADD R26, R26, 0x1, -R11 ;  /* 0x000000011a1a7824 */ /* 0x008fce00078e0a0b */
.L_x_11602:
[----:B------:R-:W3:Y:S04]  /*1c2e0*/  LDL R30, [R1+0x9c] ;  /* 0x00009c00011e7983 */ /* 0x000ee80000100800 */
[----:B------:R-:W3:Y:S04]  /*1c2f0*/  LDL R52, [R1+0x5c] ;  /* 0x00005c0001347983 */ /* 0x000ee80000100800 */
[----:B------:R-:W4:Y:S01]  /*1c300*/  LDL R50, [R1+0xb0] ;  /* 0x0000b00001327983 */ /* 0x000f220000100800 */
[----:B------:R-:W-:Y:S01]  /*1c310*/  ISETP.NE.U32.AND P0, PT, RZ, UR4, PT ;  /* 0x00000004ff007c0c */ /* 0x000fe2000bf05070 */
[----:B--2---:R-:W0:Y:S01]  /*1c320*/  LDC.64 R10, c[0x0][R10+0x210] ;  /* 0x000084000a0a7b82 */ /* 0x004e220000000a00 */
[----:B------:R-:W-:Y:S01]  /*1c330*/  SHF.R.S32.HI R24, RZ, 0x1f, R41 ;  /* 0x0000001fff187819 */ /* 0x000fe20000011429 */
[----:B------:R-:W2:Y:S01]  /*1c340*/  LDL R36, [R1+0xc0] ;  /* 0x0000c00001247983 */ /* 0x000ea20000100800 */
[----:B------:R-:W-:Y:S01]  /*1c350*/  ISETP.NE.AND.EX P0, PT, RZ, UR5, PT, P0 ;  /* 0x00000005ff007c0c */ /* 0x000fe2000bf05300 */
[----:B------:R-:W-:-:S02]  /*1c360*/  IMAD R31, R7, R155, RZ ;  /* 0x0000009b071f7224 */ /* 0x000fc400078e02ff */
[----:B------:R-:W-:Y:S01]  /*1c370*/  IMAD.WIDE.U32 R6, R6, R155, RZ ;  /* 0x0000009b06067225 */ /* 0x000fe200078e00ff */
[----:B------:R-:W-:Y:S01]  /*1c380*/  SEL R27, R24, RZ, !P0 ;  /* 0x000000ff181b7207 */ /* 0x000fe20004000000 */
[----:B------:R-:W0:Y:S01]  /*1c390*/  @P2 LDC R39, c[0x0][0xbec] ;  /* 0x0002fb00ff272b82 */ /* 0x000e220000000800 */
[----:B------:R-:W-:-:S05]  /*1c3a0*/  SEL R15, R41, RZ, !P0 ;  /* 0x000000ff290f7207 */ /* 0x000fca0004000000 */
[----:B-1----:R-:W-:Y:S02]  /*1c3b0*/  IMAD R5, R5, R15, RZ ;  /* 0x0000000f05057224 */ /* 0x002fe400078e02ff */
[----:B------:R-:W1:Y:S02]  /*1c3c0*/  @P2 LDC R25, c[0x0][0xbf0] ;  /* 0x0002fc00ff192b82 */ /* 0x000e640000000800 */
[C---:B------:R-:W-:Y:S02]  /*1c3d0*/  IMAD R37, R4.reuse, R27, R5 ;  /* 0x0000001b04257224 */ /* 0x040fe400078e0205 */
[----:B------:R-:W-:-:S04]  /*1c3e0*/  IMAD.WIDE.U32 R4, R4, R15, RZ ;  /* 0x0000000f04047225 */ /* 0x000fc800078e00ff */
[----:B------:R-:W0:Y:S01]  /*1c3f0*/  LDC.64 R12, c[0x0][0xba8] ;  /* 0x0002ea00ff0c7b82 */ /* 0x000e220000000a00 */
[--C-:B-----5:R-:W-:Y:S01]  /*1c400*/  IADD3 R6, P0, P3, R4, R6, R32.reuse ;  /* 0x0000000604067210 */ /* 0x120fe20007b1e020 */
[----:B------:R-:W-:Y:S02]  /*1c410*/  IMAD.IADD R37, R5, 0x1, R37 ;  /* 0x0000000105257824 */ /* 0x000fe400078e0225 */
[----:B------:R-:W-:Y:S01]  /*1c420*/  IMAD.IADD R7, R7, 0x1, R31 ;  /* 0x0000000107077824 */ /* 0x000fe200078e021f */
[----:B------:R-:W-:Y:S01]  /*1c430*/  SHF.R.S32.HI R48, RZ, 0x1f, R32 ;  /* 0x0000001fff307819 */ /* 0x000fe20000011420 */
[----:B---3--:R-:W-:Y:S02]  /*1c440*/  IMAD.IADD R24, R30, 0x1, R52 ;  /* 0x000000011e187824 */ /* 0x008fe400078e0234 */
[----:B0-----:R-:W0:Y:S01]  /*1c450*/  @!P1 LDC R12, c[0x0][0xb50] ;  /* 0x0002d400ff0c9b82 */ /* 0x001e220000000800 */
[----:B------:R-:W3:Y:S01]  /*1c460*/  LDL R30, [R1+0xb8] ;  /* 0x0000b800011e7983 */ /* 0x000ee20000100800 */
[----:B------:R-:W-:Y:S01]  /*1c470*/  @P2 IMAD.HI.U32 R4, R24, R39, RZ ;  /* 0x0000002718042227 */ /* 0x000fe200078e00ff */
[----:B----4-:R-:W-:-:S03]  /*1c480*/  SEL R27, R50, RZ, P1 ;  /* 0x000000ff321b7207 */ /* 0x010fc60000800000 */
[----:B------:R-:W-:Y:S01]  /*1c490*/  IMAD.MOV.U32 R5, RZ, RZ, R24 ;  /* 0x000000ffff057224 */ /* 0x000fe200078e0018 */
[----:B-1----:R-:W-:Y:S01]  /*1c4a0*/  @P2 SHF.R.U32.HI R5, RZ, R25, R4 ;  /* 0x00000019ff052219 */ /* 0x002fe20000011604 */
[-C--:B------:R-:W-:Y:S01]  /*1c4b0*/  IMAD R31, R9, R27.reuse, RZ ;  /* 0x0000001b091f7224 */ /* 0x080fe200078e02ff */
[----:B------:R-:W1:Y:S01]  /*1c4c0*/  @!P1 LDC R13, c[0x0][0xb54] ;  /* 0x0002d500ff0d9b82 */ /* 0x000e620000000800 */
[----:B------:R-:W-:Y:S01]  /*1c4d0*/  IMAD.WIDE.U32 R8, R8, R27, RZ ;  /* 0x0000001b08087225 */ /* 0x000fe200078e00ff */
[----:B------:R-:W-:-:S03]  /*1c4e0*/  IADD3.X R7, R37, R7, R48, P0, P3 ;  /* 0x0000000725077210 */ /* 0x000fc600007e6430 */
[----:B------:R-:W-:Y:S01]  /*1c4f0*/  IMAD.MOV R25, RZ, RZ, -R5 ;  /* 0x000000ffff197224 */ /* 0x000fe200078e0a05 */
[----:B------:R-:W-:Y:S01]  /*1c500*/  IADD3 R8, P0, P3, R5, R6, R8 ;  /* 0x0000000605087210 */ /* 0x000fe20007b1e008 */
[----:B------:R-:W-:Y:S01]  /*1c510*/  IMAD.IADD R31, R9, 0x1, R31 ;  /* 0x00000001091f7824 */ /* 0x000fe200078e021f */
        /* <DEDUP_REMOVED lines=10> */
[----:B------:R-:W-:Y:S01]  /*1c5c0*/  SHFL.IDX PT, R6, R12, 0x1, 0x1c1f ;  /* 0x003c1f000c067f89 */ /* 0x000fe200000e0000 */
[----:B--2---:R-:W-:-:S03]  /*1c5d0*/  IADD3 R10, R36, R52, RZ ;  /* 0x00000034240a7210 */ /* 0x004fc60007ffe0ff */
[----:B------:R-:W-:Y:S04]  /*1c5e0*/  SHFL.IDX PT, R4, R12, RZ, 0x1c1f ;  /* 0x001c1fff0c047589 */ /* 0x000fe800000e0000 */
[----:B------:R-:W0:Y:S04]  /*1c5f0*/  SHFL.IDX PT, R5, R13, RZ, 0x1c1f ;  /* 0x001c1fff0d057589 */ /* 0x000e2800000e0000 */
[----:B------:R-:W1:Y:S01]  /*1c600*/  SHFL.IDX PT, R7, R13, 0x1, 0x1c1f ;  /* 0x003c1f000d077f89 */ /* 0x000e6200000e0000 */
[----:B------:R-:W-:Y:S02]  /*1c610*/  IMAD R8, R26, R14, RZ ;  /* 0x0000000e1a087224 */ /* 0x000fe400078e02ff */
[----:B------:R-:W-:Y:S01]  /*1c620*/  VIADD R9, R10, 0x8 ;  /* 0x000000080a097836 */ /* 0x000fe20000000000 */
[----:B---3--:R-:W-:-:S04]  /*1c630*/  LOP3.LUT P0, RZ, R30, 0x3, RZ, 0xc0, !PT ;  /* 0x000000031eff7812 */ /* 0x008fc8000780c0ff */
        /* <DEDUP_REMOVED lines=14> */
[----:B------:R-:W-:-:S04]  /*1c720*/  IMAD.IADD R49, R0, 0x1, -R5 ;  /* 0x0000000100317824 */ /* 0x000fc800078e0a05 */
[----:B------:R-:W-:-:S04]  /*1c730*/  IMAD.SHL.U32 R21, R49, 0x8, RZ ;  /* 0x0000000831157824 */ /* 0x000fc800078e00ff */
[----:B------:R-:W-:-:S04]  /*1c740*/  IMAD R5, R20, 0x20, R21 ;  /* 0x0000002014057824 */ /* 0x000fc800078e0215 */
[----:B------:R-:W-:-:S03]  /*1c750*/  IMAD.WIDE R4, R5, 0x2, R28 ;  /* 0x0000000205047825 */ /* 0x000fc600078e021c */
[----:B------:R-:W-:Y:S01]  /*1c760*/  IADD3 R3, P5, R4, 0x7800, RZ ;  /* 0x0000780004037810 */ /* 0x000fe20007fbe0ff */
[----:B------:R-:W-:Y:S01]  /*1c770*/  IMAD.WIDE.U32 R10, R32, UR4, RZ ;  /* 0x00000004200a7c25 */ /* 0x000fe2000f8e00ff */
[C---:B------:R-:W-:Y:S02]  /*1c780*/  IADD3 R25, P0, R4.reuse, 0x1800, RZ ;  /* 0x0000180004197810 */ /* 0x040fe40007f1e0ff */
[----:B------:R-:W-:Y:S01]  /*1c790*/  LOP3.LUT R0, R3, 0x180, RZ, 0xc0, !PT ;  /* 0x0000018003007812 */ /* 0x000fe200078ec0ff */
[----:B------:R-:W-:Y:S01]  /*1c7a0*/  IMAD.X R45, RZ, RZ, R5, P5 ;  /* 0x000000ffff2d7224 */ /* 0x000fe200028e0605 */
[----:B------:R-:W-:Y:S02]  /*1c7b0*/  IADD3 R29, P1, R4, 0x3000, RZ ;  /* 0x00003000041d7810 */ /* 0x000fe40007f3e0ff */
[----:B------:R-:W-:Y:S02]  /*1c7c0*/  SHF.R.U64 R0, R0, 0x3, RZ ;  /* 0x0000000300007819 */ /* 0x000fe400000012ff */
[----:B------:R-:W-:-:S02]  /*1c7d0*/  IADD3 R37, P3, R4, 0x4800, RZ ;  /* 0x0000480004257810 */ /* 0x000fc40007f7e0ff */
[----:B------:R-:W-:Y:S01]  /*1c7e0*/  LOP3.LUT R44, R0, R3, RZ, 0x3c, !PT ;  /* 0x00000003002c7212 */ /* 0x000fe200078e3cff */
[----:B------:R-:W-:Y:S01]  /*1c7f0*/  IMAD R3, R48, UR4, RZ ;  /* 0x0000000430037c24 */ /* 0x000fe2000f8e02ff */
[----:B------:R-:W-:Y:S01]  /*1c800*/  IADD3 R41, P4, R4, 0x6000, RZ ;  /* 0x0000600004297810 */ /* 0x000fe20007f9e0ff */
[----:B------:R-:W-:Y:S01]  /*1c810*/  IMAD R0, R49, 0x60, R20 ;  /* 0x0000006031007824 */ /* 0x000fe200078e0214 */
[----:B------:R-:W-:Y:S01]  /*1c820*/  LOP3.LUT R24, R25, 0x180, RZ, 0xc0, !PT ;  /* 0x0000018019187812 */ /* 0x000fe200078ec0ff */
[----:B------:R-:W-:Y:S01]  /*1c830*/  IMAD R3, R32, UR5, R3 ;  /* 0x0000000520037c24 */ /* 0x000fe2000f8e0203 */
[----:B------:R-:W-:Y:S01]  /*1c840*/  ULDC.64 UR4, c[0x0][0xae8] ;  /* 0x0002ba0000047ab9 */ /* 0x000fe20000000a00 */
[----:B------:R-:W-:Y:S01]  /*1c850*/  IMAD.IADD R32, R52, 0x1, R0 ;  /* 0x0000000134207824 */ /* 0x000fe200078e0200 */
[----:B------:R-:W-:Y:S01]  /*1c860*/  LOP3.LUT R28, R29, 0x180, RZ, 0xc0, !PT ;  /* 0x000001801d1c7812 */ /* 0x000fe200078ec0ff */
[----:B------:R-:W-:Y:S01]  /*1c870*/  IMAD.IADD R11, R11, 0x1, R3 ;  /* 0x000000010b0b7824 */ /* 0x000fe200078e0203 */
[----:B------:R-:W-:Y:S01]  /*1c880*/  LOP3.LUT R36, R37, 0x180, RZ, 0xc0, !PT ;  /* 0x0000018025247812 */ /* 0x000fe200078ec0ff */
[----:B------:R-:W5:Y:S01]  /*1c890*/  LD.E.128 R44, desc[UR54][R44.64] ;  /* 0x000000362c2c7980 */ /* 0x000f62000c101d00 */
[----:B------:R-:W-:Y:S01]  /*1c8a0*/  LOP3.LUT R40, R41, 0x180, RZ, 0xc0, !PT ;  /* 0x0000018029287812 */ /* 0x000fe200078ec0ff */
[----:B------:R-:W-:Y:S01]  /*1c8b0*/  IMAD.WIDE.U32 R10, R155, UR4, R10 ;  /* 0x000000049b0a7c25 */ /* 0x000fe2000f8e000a */
[----:B------:R-:W-:-:S02]  /*1c8c0*/  LOP3.LUT R7, R4, 0x180, RZ, 0xc0, !PT ;  /* 0x0000018004077812 */ /* 0x000fc400078ec0ff */
[----:B------:R-:W-:Y:S01]  /*1c8d0*/  SHF.R.S32.HI R12, RZ, 0x1f, R15 ;  /* 0x0000001fff0c7819 */ /* 0x000fe2000001140f */
[----:B-1----:R-:W-:Y:S01]  /*1c8e0*/  @P2 IMAD.HI.U32 R0, R32, R9, RZ ;  /* 0x0000000920002227 */ /* 0x002fe200078e00ff */
[----:B------:R-:W-:Y:S02]  /*1c8f0*/  SHF.R.U64 R24, R24, 0x3, RZ ;  /* 0x0000000318187819 */ /* 0x000fe400000012ff */
[----:B------:R-:W-:Y:S01]  /*1c900*/  SHF.R.U64 R28, R28, 0x3, RZ ;  /* 0x000000031c1c7819 */ /* 0x000fe200000012ff */
[----:B------:R-:W-:Y:S01]  /*1c910*/  IMAD R11, R155, UR5, R11 ;  /* 0x000000059b0b7c24 */ /* 0x000fe2000f8e020b */
[----:B------:R-:W-:Y:S01]  /*1c920*/  SHF.R.U64 R36, R36, 0x3, RZ ;  /* 0x0000000324247819 */ /* 0x000fe200000012ff */
[----:B------:R-:W-:Y:S01]  /*1c930*/  ULDC.64 UR4, c[0x0][0xaf0] ;  /* 0x0002bc0000047ab9 */ /* 0x000fe20000000a00 */
        /* <DEDUP_REMOVED lines=11> */
[----:B--2---:R-:W-:Y:S01]  /*1c9f0*/  @P2 SHF.R.U32.HI R3, RZ, R13, R0 ;  /* 0x0000000dff032219 */ /* 0x004fe20000011600 */
[----:B------:R-:W-:Y:S01]  /*1ca00*/  IMAD.X R41, RZ, RZ, R5, P4 ;  /* 0x000000ffff297224 */ /* 0x000fe200020e0605 */
[----:B------:R-:W-:Y:S01]  /*1ca10*/  LOP3.LUT R4, R7, R4, RZ, 0x3c, !PT ;  /* 0x0000000407047212 */ /* 0x000fe200078e3cff */
[C---:B------:R-:W-:Y:S01]  /*1ca20*/  IMAD R9, R15.reuse, UR5, R12 ;  /* 0x000000050f097c24 */ /* 0x040fe2000f8e020c */
[----:B------:R-:W-:Y:S01]  /*1ca30*/  SHF.R.S32.HI R0, RZ, 0x1f, R3 ;  /* 0x0000001fff007819 */ /* 0x000fe20000011403 */
[----:B------:R-:W-:Y:S01]  /*1ca40*/  IMAD.WIDE.U32 R10, R15, UR4, R10 ;  /* 0x000000040f0a7c25 */ /* 0x000fe2000f8e000a */
[----:B------:R-:W5:Y:S01]  /*1ca50*/  LD.E.128 R24, desc[UR54][R24.64] ;  /* 0x0000003618187980 */ /* 0x000f62000c101d00 */
[----:B------:R-:W-:-:S02]  /*1ca60*/  ULDC.64 UR4, c[0x0][0xae0] ;  /* 0x0002b80000047ab9 */ /* 0x000fc40000000a00 */
[----:B------:R-:W-:Y:S01]  /*1ca70*/  IMAD.MOV R13, RZ, RZ, -R3 ;  /* 0x000000ffff0d7224 */ /* 0x000fe200078e0a03 */
[----:B------:R-:W5:Y:S01]  /*1ca80*/  LD.E.128 R4, desc[UR54][R4.64] ;  /* 0x0000003604047980 */ /* 0x000f62000c101d00 */
[----:B------:R-:W-:-:S03]  /*1ca90*/  IMAD.IADD R11, R11, 0x1, R9 ;  /* 0x000000010b0b7824 */ /* 0x000fc600078e0209 */
[----:B------:R-:W5:Y:S01]  /*1caa0*/  LD.E.128 R28, desc[UR54][R28.64] ;  /* 0x000000361c1c7980 */ /* 0x000f62000c101d00 */
[----:B------:R-:W-:-:S03]  /*1cab0*/  IMAD R0, R0, UR4, RZ ;  /* 0x0000000400007c24 */ /* 0x000fc6000f8e02ff */
[----:B------:R-:W5:Y:S01]  /*1cac0*/  LD.E.128 R36, desc[UR54][R36.64] ;  /* 0x0000003624247980 */ /* 0x000f62000c101d00 */
[----:B------:R-:W-:-:S03]  /*1cad0*/  IMAD R9, R14, R13, R32 ;  /* 0x0000000d0e097224 */ /* 0x000fc600078e0220 */
[----:B------:R-:W5:Y:S01]  /*1cae0*/  LD.E.128 R40, desc[UR54][R40.64] ;  /* 0x0000003628287980 */ /* 0x000f62000c101d00 */
[----:B------:R-:W-:Y:S01]  /*1caf0*/  @!PT LDS RZ, [RZ] ;  /* 0x00000000fffff984 */ /* 0x000fe20000000800 */
[----:B------:R-:W-:Y:S01]  /*1cb00*/  @!PT LDS RZ, [RZ] ;  /* 0x00000000fffff984 */ /* 0x000fe20000000800 */
[----:B------:R-:W-:Y:S01]  /*1cb10*/  @!PT LDS RZ, [RZ] ;  /* 0x00000000fffff984 */ /* 0x000fe20000000800 */
[----:B------:R-:W-:Y:S01]  /*1cb20*/  @!PT LDS RZ, [RZ] ;  /* 0x00000000fffff984 */ /* 0x000fe20000000800 */
[----:B------:R0:W-:Y:S06]  /*1cb30*/  MEMBAR.ALL.CTA ;  /* 0x0000000000007992 */ /* 0x0001ec0000008000 */
[----:B0-----:R-:W0:Y:S01]  /*1cb40*/  FENCE.VIEW.ASYNC.S ;  /* 0x00000000000073c6 */ /* 0x001e220000000000 */
[----:B------:R-:W-:-:S04]  /*1cb50*/  IMAD.WIDE.U32 R10, R3, UR4, R10 ;  /* 0x00000004030a7c25 */ /* 0x000fc8000f8e000a */
[----:B------:R-:W-:Y:S01]  /*1cb60*/  IMAD R13, R3, UR5, R0 ;  /* 0x00000005030d7c24 */ /* 0x000fe2000f8e0200 */
[----:B------:R-:W-:Y:S01]  /*1cb70*/  SHF.R.S32.HI R3, RZ, 0x1f, R9 ;  /* 0x0000001fff037819 */ /* 0x000fe20000011409 */
[----:B------:R-:W-:Y:S02]  /*1cb80*/  ULDC.64 UR4, c[0x0][0xad8] ;  /* 0x0002b60000047ab9 */ /* 0x000fe40000000a00 */
[----:B------:R-:W-:Y:S02]  /*1cb90*/  IMAD.IADD R11, R11, 0x1, R13 ;  /* 0x000000010b0b7824 */ /* 0x000fe400078e020d */
[----:B------:R-:W-:Y:S02]  /*1cba0*/  IMAD R12, R3, UR4, RZ ;  /* 0x00000004030c7c24 */ /* 0x000fe4000f8e02ff */
[----:B------:R-:W-:Y:S02]  /*1cbb0*/  VIADD R0, R2, 0x2d820 ;  /* 0x0002d82002007836 */ /* 0x000fe40000000000 */
[----:B------:R-:W-:-:S02]  /*1cbc0*/  IMAD R3, R9, UR5, R12 ;  /* 0x0000000509037c24 */ /* 0x000fc4000f8e020c */
[----:B------:R-:W-:Y:S01]  /*1cbd0*/  IMAD.WIDE.U32 R10, R9, UR4, R10 ;  /* 0x00000004090a7c25 */ /* 0x000fe2000f8e000a */
[----:B------:R-:W-:Y:S01]  /*1cbe0*/  ULDC.64 UR4, c[0x0][0xa80] ;  /* 0x0002a00000047ab9 */ /* 0x000fe20000000a00 */
[----:B------:R-:W-:-:S03]  /*1cbf0*/  PRMT R0, RZ, 0x654, R0 ;  /* 0x00000654ff007816 */ /* 0x000fc60000000000 */
[----:B------:R-:W-:Y:S02]  /*1cc00*/  IADD3 R3, R11, R3, RZ ;  /* 0x000000030b037210 */ /* 0x000fe40007ffe0ff */
[C---:B------:R-:W-:Y:S01]  /*1cc10*/  LEA R9, P0, R10.reuse, UR4, 0x1 ;  /* 0x000000040a097c11 */ /* 0x040fe2000f8008ff */
[C---:B------:R-:W-:Y:S01]  /*1cc20*/  VIADD R53, R21.reuse, 0x20 ;  /* 0x0000002015357836 */ /* 0x040fe20000000000 */
[----:B------:R-:W-:Y:S01]  /*1cc30*/  UMOV UR4, 0xffffffff ;  /* 0xffffffff00047882 */ /* 0x000fe20000000000 */
[----:B------:R-:W-:Y:S01]  /*1cc40*/  VIADD R51, R21, 0x40 ;  /* 0x0000004015337836 */ /* 0x000fe20000000000 */
[----:B0-----:R0:W-:Y:S01]  /*1cc50*/  SYNCS.ARRIVE.TRANS64.RED.A1T0 RZ, [R0+URZ], RZ ;  /* 0x000000ff00ff79a7 */ /* 0x0011e2000810043f */
[----:B------:R-:W-:Y:S02]  /*1cc60*/  LEA.HI.X R3, R10, UR5, R3, 0x1, P0 ;  /* 0x000000050a037c11 */ /* 0x000fe400080f0c03 */
[----:B------:R-:W-:Y:S02]  /*1cc70*/  SHF.R.S32.HI R32, RZ, 0x1f, R53 ;  /* 0x0000001fff207819 */ /* 0x000fe40000011435 */
[----:B------:R-:W-:Y:S01]  /*1cc80*/  SHF.R.S32.HI R48, RZ, 0x1f, R51 ;  /* 0x0000001fff307819 */ /* 0x000fe20000011433 */
[----:B------:R-:W-:Y:S06]  /*1cc90*/  BRA.DIV UR4, `(.L_x_11604) ;  /* 0x000000aa04747947 */ /* 0x000fec000b800000 */
[----:B0-----:R0:W1:Y:S04]  /*1cca0*/  SHFL.IDX PT, R0, R3, RZ, 0x1c1f ;  /* 0x001c1fff03007589 */ /* 0x00106800000e0000 */
[----:B------:R0:W2:Y:S02]  /*1ccb0*/  SHFL.IDX PT, R14, R9, RZ, 0x1c1f ;  /* 0x001c1fff090e7589 */ /* 0x0000a400000e0000 */
.L_x_11798:
[----:B------:R-:W-:Y:S01]  /*1ccc0*/  IMAD.IADD R49, R20, 0x1, R52 ;  /* 0x0000000114317824 */ /* 0x000fe200078e0234 */
        /* <DEDUP_REMOVED lines=8> */
[-C--:B--2---:R-:W-:Y:S02]  /*1cd50*/  @!P1 LEA R12, P3, R53, R14.reuse, 0x1 ;  /* 0x0000000e350c9211 */ /* 0x084fe400078608ff */
[----:B------:R-:W-:Y:S01]  /*1cd60*/  @!P2 LEA R10, P4, R51, R14, 0x1 ;  /* 0x0000000e330aa211 */ /* 0x000fe200078808ff */
[----:B------:R-:W-:Y:S01]  /*1cd70*/  @!P0 IMAD.WIDE R14, R21, 0x2, R14 ;  /* 0x00000002150e8825 */ /* 0x000fe200078e020e */
[-C--:B------:R-:W-:Y:S02]  /*1cd80*/  @!P1 LEA.HI.X R13, R53, R0.reuse, R32, 0x1, P3 ;  /* 0x00000000350d9211 */ /* 0x080fe400018f0c20 */
[----:B------:R-:W-:Y:S02]  /*1cd90*/  @!P2 LEA.HI.X R11, R51, R0, R48, 0x1, P4 ;  /* 0x00000000330ba211 */ /* 0x000fe400020f0c30 */
[----:B-----5:R3:W-:Y:S04]  /*1cda0*/  @!P0 ST.E.128 desc[UR54][R14.64], R4 ;  /* 0x000000040e008985 */ /* 0x0207e8000c101d36 */
[----:B------:R3:W-:Y:S04]  /*1cdb0*/  @!P1 ST.E.128 desc[UR54][R12.64], R28 ;  /* 0x0000001c0c009985 */ /* 0x0007e8000c101d36 */
[----:B------:R3:W-:Y:S02]  /*1cdc0*/  @!P2 ST.E.128 desc[UR54][R10.64], R40 ;  /* 0x000000280a00a985 */ /* 0x0007e4000c101d36 */
.L_x_11606:
[----:B------:R-:W-:Y:S05]  /*1cdd0*/  BSYNC B1 ;  /* 0x0000000000017941 */ /* 0x000fea0003800000 */
.L_x_11605:
[----:B------:R-:W-:-:S03]  /*1cde0*/  UMOV UR4, 0xffffffff ;  /* 0xffffffff00047882 */ /* 0x000fc60000000000 */
[----:B------:R-:W-:Y:S05]  /*1cdf0*/  BRA.DIV UR4, `(.L_x_11607) ;  /* 0x000000aa04507947 */ /* 0x000fea000b800000 */
[----:B0-----:R-:W0:Y:S04]  /*1ce00*/  SHFL.IDX PT, R3, R3, 0x1, 0x1c1f ;  /* 0x003c1f0003037f89 */ /* 0x001e2800000e0000 */
[----:B--23--:R2:W3:Y:S02]  /*1ce10*/  SHFL.IDX PT, R14, R9, 0x1, 0x1c1f ;  /* 0x003c1f00090e7f89 */ /* 0x00c4e400000e0000 */
.L_x_11802:
[----:B-----5:R-:W-:-:S05]  /*1ce20*/  VIADD R5, R49, 0x60 ;  /* 0x0000006031057836 */ /* 0x020fca0000000000 */
[----:B------:R-:W-:-:S13]  /*1ce30*/  ISETP.GE.AND P0, PT, R5, R8, PT ;  /* 0x000000080500720c */ /* 0x000fda0003f06270 */
[----:B------:R-:W-:Y:S05]  /*1ce40*/  @P0 BRA `(.L_x_11608) ;  /* 0x0000001800840947 */ /* 0x000fea0003800000 */
[----:B------:R-:W-:Y:S02]  /*1ce50*/  ULDC UR4, c[0x0][0xac8] ;  /* 0x0002b20000047ab9 */ /* 0x000fe40000000800 */
[----:B------:R-:W-:Y:S02]  /*1ce60*/  ISETP.GE.AND P1, PT, R21, UR4, PT ;  /* 0x0000000415007c0c */ /* 0x000fe4000bf26270 */
[----:B------:R-:W-:-:S11]  /*1ce70*/  ISETP.GE.AND P2, PT, R53, UR4, PT ;  /* 0x0000000435007c0c */ /* 0x000fd6000bf46270 */
[----:B0-----:R-:W-:Y:S02]  /*1ce80*/  @!P1 IMAD.MOV.U32 R15, RZ, RZ, R3 ;  /* 0x000000ffff0f9224 */ /* 0x001fe400078e0003 */
[----:B---3--:R-:W-:Y:S01]  /*1ce90*/  @!P2 LEA R4, P0, R53, R14, 0x1 ;  /* 0x0000000e3504a211 */ /* 0x008fe200078008ff */
        /* <DEDUP_REMOVED lines=10> */
.L_x_11603:
[----:B------:R-:W-:Y:S01]  /*1cf40*/  ULDC.64 UR4, c[0x0][0xb08] ;  /* 0x0002c20000047ab9 */ /* 0x000fe20000000a00 */
[----:B------:R-:W1:Y:S01]  /*1cf50*/  @P2 LDC R11, c[0x0][0xbec] ;  /* 0x0002fb00ff0b2b82 */ /* 0x000e620000000800 */
[----:B0-----:R-:W-:Y:S01]  /*1cf60*/  IMAD R3, R48, UR4, RZ ;  /* 0x0000000430037c24 */ /* 0x001fe2000f8e02ff */
[----:B------:R-:W-:Y:S01]  /*1cf70*/  SHF.R.S32.HI R0, RZ, 0x1f, R15 ;  /* 0x0000001fff007819 */ /* 0x000fe2000001140f */
[----:B------:R-:W-:-:S04]  /*1cf80*/  IMAD.WIDE.U32 R4, R32, UR4, RZ ;  /* 0x0000000420047c25 */ /* 0x000fc8000f8e00ff */
[----:B------:R-:W-:Y:S01]  /*1cf90*/  IMAD R3, R32, UR5, R3 ;  /* 0x0000000520037c24 */ /* 0x000fe2000f8e0203 */
[----:B------:R-:W0:Y:S01]  /*1cfa0*/  @P2 LDC R6, c[0x0][0xbf0] ;  /* 0x0002fc00ff062b82 */ /* 0x000e220000000800 */
[----:B------:R-:W-:Y:S02]  /*1cfb0*/  ULDC.64 UR4, c[0x0][0xb38] ;  /* 0x0002ce0000047ab9 */ /* 0x000fe40000000a00 */
[----:B------:R-:W-:Y:S02]  /*1cfc0*/  IMAD.IADD R5, R5, 0x1, R3 ;  /* 0x0000000105057824 */ /* 0x000fe400078e0203 */
[----:B------:R-:W-:Y:S02]  /*1cfd0*/  IMAD.MOV.U32 R3, RZ, RZ, R24 ;  /* 0x000000ffff037224 */ /* 0x000fe400078e0018 */
[----:B------:R-:W-:-:S04]  /*1cfe0*/  IMAD.WIDE.U32 R4, R155, UR4, R4 ;  /* 0x000000049b047c25 */ /* 0x000fc8000f8e0004 */
[----:B------:R-:W-:Y:S01]  /*1cff0*/  IMAD R5, R155, UR5, R5 ;  /* 0x000000059b057c24 */ /* 0x000fe2000f8e0205 */
[----:B------:R-:W-:Y:S02]  /*1d000*/  ULDC.64 UR4, c[0x0][0xb40] ;  /* 0x0002d00000047ab9 */ /* 0x000fe40000000a00 */
[----:B------:R-:W-:Y:S02]  /*1d010*/  IMAD R0, R0, UR4, RZ ;  /* 0x0000000400007c24 */ /* 0x000fe4000f8e02ff */
[----:B------:R-:W-:-:S04]  /*1d020*/  IMAD.WIDE.U32 R4, R15, UR4, R4 ;  /* 0x000000040f047c25 */ /* 0x000fc8000f8e0004 */
[----:B------:R-:W-:Y:S01]  /*1d030*/  IMAD R7, R15, UR5, R0 ;  /* 0x000000050f077c24 */ /* 0x000fe2000f8e0200 */
[----:B------:R-:W-:Y:S01]  /*1d040*/  ULDC.64 UR4, c[0x0][0xb48] ;  /* 0x0002d20000047ab9 */ /* 0x000fe20000000a00 */
[----:B-1----:R-:W-:-:S04]  /*1d050*/  @P2 IMAD.HI.U32 R11, R24, R11, RZ ;  /* 0x0000000b180b2227 */ /* 0x002fc800078e00ff */
[----:B------:R-:W-:Y:S01]  /*1d060*/  IMAD.IADD R5, R5, 0x1, R7 ;  /* 0x0000000105057824 */ /* 0x000fe200078e0207 */
[----:B0-----:R-:W-:Y:S01]  /*1d070*/  @P2 SHF.R.U32.HI R3, RZ, R6, R11 ;  /* 0x00000006ff032219 */ /* 0x001fe2000001160b */
[----:B------:R-:W-:Y:S02]  /*1d080*/  VIADD R6, R2, 0x2d820 ;  /* 0x0002d82002067836 */ /* 0x000fe40000000000 */
[C---:B------:R-:W-:Y:S01]  /*1d090*/  IMAD.WIDE.U32 R4, R50.reuse, UR4, R4 ;  /* 0x0000000432047c25 */ /* 0x040fe2000f8e0004 */
[--C-:B------:R-:W-:Y:S02]  /*1d0a0*/  SHF.R.S32.HI R0, RZ, 0x1f, R3.reuse ;  /* 0x0000001fff007819 */ /* 0x100fe40000011403 */
[----:B------:R-:W-:Y:S01]  /*1d0b0*/  PRMT R6, RZ, 0x654, R6 ;  /* 0x00000654ff067816 */ /* 0x000fe20000000006 */
[----:B------:R-:W-:Y:S02]  /*1d0c0*/  IMAD.MOV R7, RZ, RZ, -R3 ;  /* 0x000000ffff077224 */ /* 0x000fe400078e0a03 */
[----:B------:R-:W-:Y:S01]  /*1d0d0*/  IMAD R5, R50, UR5, R5 ;  /* 0x0000000532057c24 */ /* 0x000fe2000f8e0205 */
[----:B------:R-:W-:Y:S01]  /*1d0e0*/  ULDC.64 UR4, c[0x0][0xb30] ;  /* 0x0002cc0000047ab9 */ /* 0x000fe20000000a00 */
[----:B------:R-:W-:Y:S01]  /*1d0f0*/  IMAD R7, R14, R7, R24 ;  /* 0x000000070e077224 */ /* 0x000fe200078e0218 */
[----:B------:R0:W-:Y:S01]  /*1d100*/  SYNCS.ARRIVE.TRANS64.RED.A1T0 RZ, [R6+URZ], RZ ;  /* 0x000000ff06ff79a7 */ /* 0x0001e2000810043f */
[----:B------:R-:W-:-:S02]  /*1d110*/  IMAD R0, R0, UR4, RZ ;  /* 0x0000000400007c24 */ /* 0x000fc4000f8e02ff */
        /* <DEDUP_REMOVED lines=13> */
[----:B0-----:R-:W-:Y:S06]  /*1d1f0*/  BRA.DIV UR4, `(.L_x_11609) ;  /* 0x000000a604987947 */ /* 0x001fec000b800000 */
[----:B------:R0:W1:Y:S04]  /*1d200*/  SHFL.IDX PT, R3, R24, RZ, 0x1c1f ;  /* 0x001c1fff18037589 */ /* 0x00006800000e0000 */
[----:B------:R0:W2:Y:S02]  /*1d210*/  SHFL.IDX PT, R14, R0, RZ, 0x1c1f ;  /* 0x001c1fff000e7589 */ /* 0x0000a400000e0000 */
.L_x_11805:
[----:B------:R-:W-:Y:S01]  /*1d220*/  ISETP.GE.AND P0, PT, R10, R8, PT ;  /* 0x000000080a00720c */ /* 0x000fe20003f06270 */
[----:B------:R-:W-:-:S12]  /*1d230*/  BSSY B1, `(.L_x_11610) ;  /* 0x0000054000017945 */ /* 0x000fd80003800000 */
[----:B------:R-:W-:Y:S05]  /*1d240*/  @P0 BRA `(.L_x_11611) ;  /* 0x0000000400480947 */ /* 0x000fea0003800000 */
[----:B------:R-:W-:Y:S01]  /*1d250*/  ULDC UR4, c[0x0][0xac8] ;  /* 0x0002b20000047ab9 */ /* 0x000fe20000000800 */
[C---:B------:R-:W-:Y:S01]  /*1d260*/  VIADD R15, R156.reuse, 0x8 ;  /* 0x000000089c0f7836 */ /* 0x040fe20000000000 */
[C---:B------:R-:W-:Y:S01]  /*1d270*/  ISETP.GE.AND P2, PT, R156.reuse, UR4, PT ;  /* 0x000000049c007c0c */ /* 0x040fe2000bf46270 */
[C---:B------:R-:W-:Y:S01]  /*1d280*/  VIADD R12, R156.reuse, 0x10 ;  /* 0x000000109c0c7836 */ /* 0x040fe20000000000 */
[----:B------:R-:W-:Y:S01]  /*1d290*/  SHF.R.S32.HI R6, RZ, 0x1f, R156 ;  /* 0x0000001fff067819 */ /* 0x000fe2000001149c */
[C---:B------:R-:W-:Y:S01]  /*1d2a0*/  VIADD R13, R156.reuse, 0x18 ;  /* 0x000000189c0d7836 */ /* 0x040fe20000000000 */
[----:B------:R-:W-:Y:S01]  /*1d2b0*/  ISETP.GE.AND P3, PT, R15, UR4, PT ;  /* 0x000000040f007c0c */ /* 0x000fe2000bf66270 */
[----:B------:R-:W-:Y:S01]  /*1d2c0*/  VIADD R11, R156, 0x20 ;  /* 0x000000209c0b7836 */ /* 0x000fe20000000000 */
[----:B------:R-:W-:Y:S01]  /*1d2d0*/  ISETP.GE.AND P0, PT, R12, UR4, PT ;  /* 0x000000040c007c0c */ /* 0x000fe2000bf06270 */
[C---:B------:R-:W-:Y:S01]  /*1d2e0*/  VIADD R25, R156.reuse, 0x10 ;  /* 0x000000109c197836 */ /* 0x040fe20000000000 */
[C---:B------:R-:W-:Y:S01]  /*1d2f0*/  IADD3 R26, R156.reuse, 0x8, RZ ;  /* 0x000000089c1a7810 */ /* 0x040fe20007ffe0ff */
[----:B------:R-:W-:-:S02]  /*1d300*/  VIADD R27, R156, 0x28 ;  /* 0x000000289c1b7836 */ /* 0x000fc40000000000 */
[C---:B------:R-:W-:Y:S01]  /*1d310*/  VIADD R10, R156.reuse, 0x40 ;  /* 0x000000409c0a7836 */ /* 0x040fe20000000000 */
[----:B------:R-:W-:Y:S02]  /*1d320*/  SHF.R.S32.HI R26, RZ, 0x1f, R26 ;  /* 0x0000001fff1a7819 */ /* 0x000fe4000001141a */
[CC--:B--2---:R-:W-:Y:S02]  /*1d330*/  @!P2 LEA R4, P1, R156.reuse, R14.reuse, 0x2 ;  /* 0x0000000e9c04a211 */ /* 0x0c4fe400078210ff */
[----:B------:R-:W-:Y:S02]  /*1d340*/  SHF.R.S32.HI R25, RZ, 0x1f, R25 ;  /* 0x0000001fff197819 */ /* 0x000fe40000011419 */
[----:B-1----:R-:W-:Y:S02]  /*1d350*/  @!P2 LEA.HI.X R5, R156, R3, R6, 0x2, P1 ;  /* 0x000000039c05a211 */ /* 0x002fe400008f1406 */
[----:B------:R-:W-:Y:S02]  /*1d360*/  ISETP.GE.AND P1, PT, R13, UR4, PT ;  /* 0x000000040d007c0c */ /* 0x000fe4000bf26270 */
[----:B------:R-:W-:Y:S01]  /*1d370*/  @!P3 LEA R6, P4, R15, R14, 0x2 ;  /* 0x0000000e0f06b211 */ /* 0x000fe200078810ff */
[----:B------:R1:W-:Y:S01]  /*1d380*/  @!P2 ST.E.64 desc[UR54][R4.64], R88 ;  /* 0x000000580400a985 */ /* 0x0003e2000c101b36 */
[----:B------:R-:W-:-:S02]  /*1d390*/  ISETP.GE.AND P2, PT, R11, UR4, PT ;  /* 0x000000040b007c0c */ /* 0x000fc4000bf46270 */
[----:B------:R-:W-:Y:S01]  /*1d3a0*/  @!P3 LEA.HI.X R7, R15, R3, R26, 0x2, P4 ;  /* 0x000000030f07b211 */ /* 0x000fe200020f141a */
[C---:B------:R-:W-:Y:S01]  /*1d3b0*/  VIADD R15, R156.reuse, 0x28 ;  /* 0x000000289c0f7836 */ /* 0x040fe20000000000 */
[----:B------:R-:W-:Y:S01]  /*1d3c0*/  SHF.R.S32.HI R27, RZ, 0x1f, R27 ;  /* 0x0000001fff1b7819 */ /* 0x000fe2000001141b */
[----:B------:R-:W-:Y:S01]  /*1d3d0*/  VIADD R26, R156, 0x18 ;  /* 0x000000189c1a7836 */ /* 0x000fe20000000000 */
[----:B------:R-:W-:Y:S01]  /*1d3e0*/  SHF.R.S32.HI R10, RZ, 0x1f, R10 ;  /* 0x0000001fff0a7819 */ /* 0x000fe2000001140a */
[----:B------:R2:W-:Y:S01]  /*1d3f0*/  @!P3 ST.E.64 desc[UR54][R6.64], R92 ;  /* 0x0000005c0600b985 */ /* 0x0005e2000c101b36 */
[----:B------:R-:W-:Y:S02]  /*1d400*/  ISETP.GE.AND P3, PT, R15, UR4, PT ;  /* 0x000000040f007c0c */ /* 0x000fe4000bf66270 */
[----:B------:R-:W-:Y:S02]  /*1d410*/  SHF.R.S32.HI R26, RZ, 0x1f, R26 ;  /* 0x0000001fff1a7819 */ /* 0x000fe4000001141a */
[----:B-1----:R-:W-:-:S04]  /*1d420*/  @!P0 LEA R4, P5, R12, R14, 0x2 ;  /* 0x0000000e0c048211 */ /* 0x002fc800078a10ff */
[-C--:B------:R-:W-:Y:S01]  /*1d430*/  @!P0 LEA.HI.X R5, R12, R3.reuse, R25, 0x2, P5 ;  /* 0x000000030c058211 */ /* 0x080fe200028f1419 */
[C---:B------:R-:W-:Y:S02]  /*1d440*/  VIADD R25, R156.reuse, 0x30 ;  /* 0x000000309c197836 */ /* 0x040fe40000000000 */
[C---:B------:R-:W-:Y:S01]  /*1d450*/  VIADD R12, R156.reuse, 0x20 ;  /* 0x000000209c0c7836 */ /* 0x040fe20000000000 */
[----:B--2---:R-:W-:Y:S01]  /*1d460*/  @!P1 LEA R6, P4, R13, R14, 0x2 ;  /* 0x0000000e0d069211 */ /* 0x004fe200078810ff */
[----:B------:R1:W-:Y:S01]  /*1d470*/  @!P0 ST.E.64 desc[UR54][R4.64], R20 ;  /* 0x0000001404008985 */ /* 0x0003e2000c101b36 */
[----:B------:R-:W-:Y:S02]  /*1d480*/  ISETP.GE.AND P0, PT, R25, UR4, PT ;  /* 0x0000000419007c0c */ /* 0x000fe4000bf06270 */
[----:B------:R-:W-:Y:S02]  /*1d490*/  SHF.R.S32.HI R12, RZ, 0x1f, R12 ;  /* 0x0000001fff0c7819 */ /* 0x000fe4000001140c */
[----:B------:R-:W-:Y:S01]  /*1d4a0*/  @!P1 LEA.HI.X R7, R13, R3, R26, 0x2, P4 ;  /* 0x000000030d079211 */ /* 0x000fe200020f141a */
[----:B------:R-:W-:-:S02]  /*1d4b0*/  VIADD R13, R156, 0x38 ;  /* 0x000000389c0d7836 */ /* 0x000fc40000000000 */
[----:B------:R-:W-:Y:S02]  /*1d4c0*/  VIADD R26, R156, 0x30 ;  /* 0x000000309c1a7836 */ /* 0x000fe40000000000 */
[----:B------:R2:W-:Y:S01]  /*1d4d0*/  @!P1 ST.E.64 desc[UR54][R6.64], R100 ;  /* 0x0000006406009985 */ /* 0x0005e2000c101b36 */
[----:B------:R-:W-:Y:S02]  /*1d4e0*/  ISETP.GE.AND P1, PT, R13, UR4, PT ;  /* 0x000000040d007c0c */ /* 0x000fe4000bf26270 */
[----:B------:R-:W-:Y:S02]  /*1d4f0*/  SHF.R.S32.HI R26, RZ, 0x1f, R26 ;  /* 0x0000001fff1a7819 */ /* 0x000fe4000001141a */
[----:B-1----:R-:W-:-:S04]  /*1d500*/  @!P2 LEA R4, P5, R11, R14, 0x2 ;  /* 0x0000000e0b04a211 */ /* 0x002fc800078a10ff */
[-C--:B------:R-:W-:Y:S01]  /*1d510*/  @!P2 LEA.HI.X R5, R11, R3.reuse, R12, 0x2, P5 ;  /* 0x000000030b05a211 */ /* 0x080fe200028f140c */
[C---:B------:R-:W-:Y:S02]  /*1d520*/  VIADD R11, R156.reuse, 0x40 ;  /* 0x000000409c0b7836 */ /* 0x040fe40000000000 */
[C---:B------:R-:W-:Y:S02]  /*1d530*/  VIADD R12, R156.reuse, 0x48 ;  /* 0x000000489c0c7836 */ /* 0x040fe40000000000 */
[----:B------:R1:W-:Y:S01]  /*1d540*/  @!P2 ST.E.64 desc[UR54][R4.64], R104 ;  /* 0x000000680400a985 */ /* 0x0003e2000c101b36 */
[----:B--2---:R-:W-:Y:S02]  /*1d550*/  @!P3 LEA R6, P5, R15, R14, 0x2 ;  /* 0x0000000e0f06b211 */ /* 0x004fe400078a10ff */
[----:B------:R-:W-:Y:S02]  /*1d560*/  ISETP.GE.AND P2, PT, R11, UR4, PT ;  /* 0x000000040b007c0c */ /* 0x000fe4000bf46270 */
[----:B------:R-:W-:Y:S01]  /*1d570*/  @!P3 LEA.HI.X R7, R15, R3, R27, 0x2, P5 ;  /* 0x000000030f07b211 */ /* 0x000fe200028f141b */
[----:B------:R-:W-:Y:S01]  /*1d580*/  VIADD R15, R156, 0x50 ;  /* 0x000000509c0f7836 */ /* 0x000fe20000000000 */
[----:B------:R-:W-:-:S03]  /*1d590*/  ISETP.GE.AND P5, PT, R12, UR4, PT ;  /* 0x000000040c007c0c */ /* 0x000fc6000bfa6270 */
[----:B------:R2:W-:Y:S01]  /*1d5a0*/  @!P3 ST.E.64 desc[UR54][R6.64], R108 ;  /* 0x0000006c0600b985 */ /* 0x0005e2000c101b36 */
[----:B------:R-:W-:Y:S02]  /*1d5b0*/  ISETP.GE.AND P3, PT, R15, UR4, PT ;  /* 0x000000040f007c0c */ /* 0x000fe4000bf66270 */
[----:B-1----:R-:W-:-:S04]  /*1d5c0*/  @!P0 LEA R4, P4, R25, R14, 0x2 ;  /* 0x0000000e19048211 */ /* 0x002fc800078810ff */
[----:B------:R-:W-:Y:S01]  /*1d5d0*/  @!P0 LEA.HI.X R5, R25, R3, R26, 0x2, P4 ;  /* 0x0000000319058211 */ /* 0x000fe200020f141a */
[C---:B------:R-:W-:Y:S02]  /*1d5e0*/  VIADD R26, R156.reuse, 0x38 ;  /* 0x000000389c1a7836 */ /* 0x040fe40000000000 */
[----:B------:R-:W-:Y:S02]  /*1d5f0*/  VIADD R25, R156, 0x58 ;  /* 0x000000589c197836 */ /* 0x000fe40000000000 */
[----:B------:R1:W-:Y:S01]  /*1d600*/  @!P0 ST.E.64 desc[UR54][R4.64], R112 ;  /* 0x0000007004008985 */ /* 0x0003e2000c101b36 */
[----:B--2---:R-:W-:Y:S02]  /*1d610*/  @!P1 LEA R6, P4, R13, R14, 0x2 ;  /* 0x0000000e0d069211 */ /* 0x004fe400078810ff */
[----:B------:R-:W-:Y:S02]  /*1d620*/  SHF.R.S32.HI R26, RZ, 0x1f, R26 ;  /* 0x0000001fff1a7819 */ /* 0x000fe4000001141a */
[----:B------:R-:W-:-:S02]  /*1d630*/  SHF.R.S32.HI R20, RZ, 0x1f, R25 ;  /* 0x0000001fff147819 */ /* 0x000fc40000011419 */
[----:B------:R-:W-:Y:S01]  /*1d640*/  @!P1 LEA.HI.X R7, R13, R3, R26, 0x2, P4 ;  /* 0x000000030d079211 */ /* 0x000fe200020f141a */
[C---:B------:R-:W-:Y:S01]  /*1d650*/  VIADD R13, R156.reuse, 0x48 ;  /* 0x000000489c0d7836 */ /* 0x040fe20000000000 */
[----:B------:R-:W-:Y:S01]  /*1d660*/  ISETP.GE.AND P4, PT, R25, UR4, PT ;  /* 0x0000000419007c0c */ /* 0x000fe2000bf86270 */
[----:B------:R-:W-:Y:S02]  /*1d670*/  VIADD R26, R156, 0x50 ;  /* 0x000000509c1a7836 */ /* 0x000fe40000000000 */
[----:B------:R3:W-:Y:S01]  /*1d680*/  @!P1 ST.E.64 desc[UR54][R6.64], R116 ;  /* 0x0000007406009985 */ /* 0x0007e2000c101b36 */
[----:B------:R-:W-:Y:S02]  /*1d690*/  SHF.R.S32.HI R13, RZ, 0x1f, R13 ;  /* 0x0000001fff0d7819 */ /* 0x000fe4000001140d */
[----:B-1----:R-:W-:Y:S02]  /*1d6a0*/  @!P2 LEA R4, P0, R11, R14, 0x2 ;  /* 0x0000000e0b04a211 */ /* 0x002fe400078010ff */
[----:B------:R-:W-:-:S02]  /*1d6b0*/  SHF.R.S32.HI R26, RZ, 0x1f, R26 ;  /* 0x0000001fff1a7819 */ /* 0x000fc4000001141a */
[----:B------:R-:W-:Y:S02]  /*1d6c0*/  @!P2 LEA.HI.X R5, R11, R3, R10, 0x2, P0 ;  /* 0x000000030b05a211 */ /* 0x000fe400000f140a */
[----:B------:R-:W-:-:S03]  /*1d6d0*/  @!P5 LEA R10, P0, R12, R14, 0x2 ;  /* 0x0000000e0c0ad211 */ /* 0x000fc600078010ff */
[----:B------:R3:W-:Y:S01]  /*1d6e0*/  @!P2 ST.E.64 desc[UR54][R4.64], R120 ;  /* 0x000000780400a985 */ /* 0x0007e2000c101b36 */
[----:B------:R-:W-:Y:S02]  /*1d6f0*/  @!P5 LEA.HI.X R11, R12, R3, R13, 0x2, P0 ;  /* 0x000000030c0bd211 */ /* 0x000fe400000f140d */
[----:B------:R-:W-:-:S03]  /*1d700*/  @!P3 LEA R12, P0, R15, R14, 0x2 ;  /* 0x0000000e0f0cb211 */ /* 0x000fc600078010ff */
[----:B------:R3:W-:Y:S01]  /*1d710*/  @!P5 ST.E.64 desc[UR54][R10.64], R124 ;  /* 0x0000007c0a00d985 */ /* 0x0007e2000c101b36 */
[----:B------:R-:W-:Y:S02]  /*1d720*/  @!P3 LEA.HI.X R13, R15, R3, R26, 0x2, P0 ;  /* 0x000000030f0db211 */ /* 0x000fe400000f141a */
[----:B------:R-:W-:-:S03]  /*1d730*/  @!P4 LEA R14, P0, R25, R14, 0x2 ;  /* 0x0000000e190ec211 */ /* 0x000fc600078010ff */
[----:B------:R3:W-:Y:S01]  /*1d740*/  @!P3 ST.E.64 desc[UR54][R12.64], R128 ;  /* 0x000000800c00b985 */ /* 0x0007e2000c101b36 */
[----:B------:R-:W-:-:S05]  /*1d750*/  @!P4 LEA.HI.X R15, R25, R3, R20, 0x2, P0 ;  /* 0x00000003190fc211 */ /* 0x000fca00000f1414 */
[----:B------:R3:W-:Y:S04]  /*1d760*/  @!P4 ST.E.64 desc[UR54][R14.64], R132 ;  /* 0x000000840e00c985 */ /* 0x0007e8000c101b36 */
.L_x_11611:
[----:B------:R-:W-:Y:S05]  /*1d770*/  BSYNC B1 ;  /* 0x0000000000017941 */ /* 0x000fea0003800000 */
.L_x_11610:
[----:B------:R-:W-:-:S03]  /*1d780*/  UMOV UR4, 0xffffffff ;  /* 0xffffffff00047882 */ /* 0x000fc60000000000 */
[----:B------:R-:W-:Y:S05]  /*1d790*/  BRA.DIV UR4, `(.L_x_11612) ;  /* 0x000000a204647947 */ /* 0x000fea000b800000 */
[----:B-1----:R1:W4:Y:S04]  /*1d7a0*/  SHFL.IDX PT, R3, R24, 0x1, 0x1c1f ;  /* 0x003c1f0018037f89 */ /* 0x00232800000e0000 */
[----:B--23--:R1:W2:Y:S02]  /*1d7b0*/  SHFL.IDX PT, R14, R0, 0x1, 0x1c1f ;  /* 0x003c1f00000e7f89 */ /* 0x00c2a400000e0000 */
.L_x_11809:
[----:B------:R-:W-:-:S13]  /*1d7c0*/  ISETP.GE.AND P0, PT, R9, R8, PT ;  /* 0x000000080900720c */ /* 0x000fda0003f06270 */
[----:B------:R-:W-:Y:S05]  /*1d7d0*/  @P0 BRA `(.L_x_11608) ;  /* 0x0000001000200947 */ /* 0x000fea0003800000 */
[----:B------:R-:W-:Y:S01]  /*1d7e0*/  ULDC UR4, c[0x0][0xac8] ;  /* 0x0002b20000047ab9 */ /* 0x000fe20000000800 */
[C---:B------:R-:W-:Y:S01]  /*1d7f0*/  VIADD R12, R156.reuse, 0x8 ;  /* 0x000000089c0c7836 */ /* 0x040fe20000000000 */
[C---:B------:R-:W-:Y:S01]  /*1d800*/  ISETP.GE.AND P3, PT, R156.reuse, UR4, PT ;  /* 0x000000049c007c0c */ /* 0x040fe2000bf66270 */
[C---:B------:R-:W-:Y:S01]  /*1d810*/  VIADD R15, R156.reuse, 0x18 ;  /* 0x000000189c0f7836 */ /* 0x040fe20000000000 */
[C---:B------:R-:W-:Y:S01]  /*1d820*/  IADD3 R10, R156.reuse, 0x10, RZ ;  /* 0x000000109c0a7810 */ /* 0x040fe20007ffe0ff */
[----:B------:R-:W-:Y:S01]  /*1d830*/  VIADD R13, R156, 0x8 ;  /* 0x000000089c0d7836 */ /* 0x000fe20000000000 */
[----:B------:R-:W-:Y:S01]  /*1d840*/  ISETP.GE.AND P4, PT, R12, UR4, PT ;  /* 0x000000040c007c0c */ /* 0x000fe2000bf86270 */
[----:B------:R-:W-:Y:S01]  /*1d850*/  VIADD R11, R156, 0x10 ;  /* 0x000000109c0b7836 */ /* 0x000fe20000000000 */
[----:B------:R-:W-:Y:S01]  /*1d860*/  ISETP.GE.AND P1, PT, R10, UR4, PT ;  /* 0x000000040a007c0c */ /* 0x000fe2000bf26270 */
[C---:B------:R-:W-:Y:S01]  /*1d870*/  VIADD R20, R156.reuse, 0x20 ;  /* 0x000000209c147836 */ /* 0x040fe20000000000 */
[----:B01----:R-:W-:Y:S01]  /*1d880*/  SHF.R.S32.HI R0, RZ, 0x1f, R156 ;  /* 0x0000001fff007819 */ /* 0x003fe2000001149c */
[C---:B------:R-:W-:Y:S01]  /*1d890*/  VIADD R21, R156.reuse, 0x30 ;  /* 0x000000309c157836 */ /* 0x040fe20000000000 */
[----:B------:R-:W-:Y:S01]  /*1d8a0*/  ISETP.GE.AND P2, PT, R15, UR4, PT ;  /* 0x000000040f007c0c */ /* 0x000fe2000bf46270 */
[C---:B------:R-:W-:Y:S01]  /*1d8b0*/  VIADD R25, R156.reuse, 0x18 ;  /* 0x000000189c197836 */ /* 0x040fe20000000000 */
[----:B------:R-:W-:Y:S01]  /*1d8c0*/  SHF.R.S32.HI R13, RZ, 0x1f, R13 ;  /* 0x0000001fff0d7819 */ /* 0x000fe2000001140d */
[C---:B------:R-:W-:Y:S01]  /*1d8d0*/  VIADD R24, R156.reuse, 0x20 ;  /* 0x000000209c187836 */ /* 0x040fe20000000000 */
[----:B--2---:R-:W-:-:S02]  /*1d8e0*/  @!P3 LEA R4, P0, R156, R14, 0x2 ;  /* 0x0000000e9c04b211 */ /* 0x004fc400078010ff */
[----:B------:R-:W-:Y:S02]  /*1d8f0*/  SHF.R.S32.HI R11, RZ, 0x1f, R11 ;  /* 0x0000001fff0b7819 */ /* 0x000fe4000001140b */
[CC--:B----4-:R-:W-:Y:S01]  /*1d900*/  @!P3 LEA.HI.X R5, R156.reuse, R3.reuse, R0, 0x2, P0 ;  /* 0x000000039c05b211 */ /* 0x0d0fe200000f1400 */
[----:B------:R-:W-:Y:S01]  /*1d910*/  VIADD R0, R156, 0x28 ;  /* 0x000000289c007836 */ /* 0x000fe20000000000 */
[-C--:B------:R-:W-:Y:S02]  /*1d920*/  @!P4 LEA R6, P0, R12, R14.reuse, 0x2 ;  /* 0x0000000e0c06c211 */ /* 0x080fe400078010ff */
[----:B------:R-:W-:Y:S01]  /*1d930*/  @!P1 LEA R8, P5, R10, R14, 0x2 ;  /* 0x0000000e0a089211 */ /* 0x000fe200078a10ff */
[----:B------:R-:W-:Y:S01]  /*1d940*/  @!P3 ST.E.64 desc[UR54][R4.64], R90 ;  /* 0x0000005a0400b985 */ /* 0x000fe2000c101b36 */
[----:B------:R-:W-:Y:S02]  /*1d950*/  ISETP.GE.AND P3, PT, R20, UR4, PT ;  /* 0x0000000414007c0c */ /* 0x000fe4000bf66270 */
[----:B------:R-:W-:-:S02]  /*1d960*/  @!P4 LEA.HI.X R7, R12, R3, R13, 0x2, P0 ;  /* 0x000000030c07c211 */ /* 0x000fc400000f140d */
[----:B------:R-:W-:Y:S02]  /*1d970*/  @!P1 LEA.HI.X R9, R10, R3, R11, 0x2, P5 ;  /* 0x000000030a099211 */ /* 0x000fe400028f140b */
[----:B------:R-:W-:Y:S01]  /*1d980*/  SHF.R.S32.HI R25, RZ, 0x1f, R25 ;  /* 0x0000001fff197819 */ /* 0x000fe20000011419 */
[----:B------:R0:W-:Y:S01]  /*1d990*/  @!P4 ST.E.64 desc[UR54][R6.64], R94 ;  /* 0x0000005e0600c985 */ /* 0x0001e2000c101b36 */
[-C--:B------:R-:W-:Y:S02]  /*1d9a0*/  @!P2 LEA R10, P4, R15, R14.reuse, 0x2 ;  /* 0x0000000e0f0aa211 */ /* 0x080fe400078810ff */
[----:B------:R-:W-:Y:S01]  /*1d9b0*/  ISETP.GE.AND P0, PT, R0, UR4, PT ;  /* 0x0000000400007c0c */ /* 0x000fe2000bf06270 */
[----:B------:R1:W-:Y:S01]  /*1d9c0*/  @!P1 ST.E.64 desc[UR54][R8.64], R98 ;  /* 0x0000006208009985 */ /* 0x0003e2000c101b36 */
[----:B------:R-:W-:Y:S02]  /*1d9d0*/  ISETP.GE.AND P1, PT, R21, UR4, PT ;  /* 0x0000000415007c0c */ /* 0x000fe4000bf26270 */
[----:B------:R-:W-:-:S02]  /*1d9e0*/  @!P3 LEA R12, P5, R20, R14, 0x2 ;  /* 0x0000000e140cb211 */ /* 0x000fc400078a10ff */
[----:B------:R-:W-:Y:S02]  /*1d9f0*/  SHF.R.S32.HI R24, RZ, 0x1f, R24 ;  /* 0x0000001fff187819 */ /* 0x000fe40000011418 */
[-C--:B------:R-:W-:Y:S01]  /*1da00*/  @!P2 LEA.HI.X R11, R15, R3.reuse, R25, 0x2, P4 ;  /* 0x000000030f0ba211 */ /* 0x080fe200020f1419 */
[----:B------:R-:W-:Y:S01]  /*1da10*/  VIADD R15, R156, 0x38 ;  /* 0x000000389c0f7836 */ /* 0x000fe20000000000 */
[----:B------:R-:W-:Y:S01]  /*1da20*/  @!P3 LEA.HI.X R13, R20, R3, R24, 0x2, P5 ;  /* 0x00000003140db211 */ /* 0x000fe200028f1418 */
[C---:B------:R-:W-:Y:S02]  /*1da30*/  VIADD R25, R156.reuse, 0x30 ;  /* 0x000000309c197836 */ /* 0x040fe40000000000 */
[C---:B------:R-:W-:Y:S01]  /*1da40*/  VIADD R24, R156.reuse, 0x28 ;  /* 0x000000289c187836 */ /* 0x040fe20000000000 */
[----:B------:R2:W-:Y:S01]  /*1da50*/  @!P2 ST.E.64 desc[UR54][R10.64], R102 ;  /* 0x000000660a00a985 */ /* 0x0005e2000c101b36 */
[----:B------:R-:W-:Y:S01]  /*1da60*/  ISETP.GE.AND P2, PT, R15, UR4, PT ;  /* 0x000000040f007c0c */ /* 0x000fe2000bf46270 */
[----:B------:R-:W-:Y:S01]  /*1da70*/  VIADD R20, R156, 0x40 ;  /* 0x000000409c147836 */ /* 0x000fe20000000000 */
[----:B------:R-:W-:Y:S01]  /*1da80*/  SHF.R.S32.HI R25, RZ, 0x1f, R25 ;  /* 0x0000001fff197819 */ /* 0x000fe20000011419 */
[----:B------:R3:W-:Y:S01]  /*1da90*/  @!P3 ST.E.64 desc[UR54][R12.64], R106 ;  /* 0x0000006a0c00b985 */ /* 0x0007e2000c101b36 */
[----:B0-----:R-:W-:-:S02]  /*1daa0*/  @!P1 LEA R6, P5, R21, R14, 0x2 ;  /* 0x0000000e15069211 */ /* 0x001fc400078a10ff */
[-C--:B------:R-:W-:Y:S02]  /*1dab0*/  @!P0 LEA R4, P4, R0, R14.reuse, 0x2 ;  /* 0x0000000e00048211 */ /* 0x080fe400078810ff */
[----:B------:R-:W-:Y:S02]  /*1dac0*/  SHF.R.S32.HI R24, RZ, 0x1f, R24 ;  /* 0x0000001fff187819 */ /* 0x000fe40000011418 */
[-C--:B------:R-:W-:Y:S01]  /*1dad0*/  @!P1 LEA.HI.X R7, R21, R3.reuse, R25, 0x2, P5 ;  /* 0x0000000315079211 */ /* 0x080fe200028f1419 */
[----:B------:R-:W-:Y:S01]  /*1dae0*/  VIADD R21, R156, 0x38 ;  /* 0x000000389c157836 */ /* 0x000fe20000000000 */
[----:B------:R-:W-:Y:S01]  /*1daf0*/  @!P0 LEA.HI.X R5, R0, R3, R24, 0x2, P4 ;  /* 0x0000000300058211 */ /* 0x000fe200020f1418 */
[----:B------:R-:W-:Y:S01]  /*1db00*/  VIADD R24, R156, 0x48 ;  /* 0x000000489c187836 */ /* 0x000fe20000000000 */
[----:B------:R-:W-:Y:S01]  /*1db10*/  ISETP.GE.AND P4, PT, R20, UR4, PT ;  /* 0x0000000414007c0c */ /* 0x000fe2000bf86270 */
[----:B------:R-:W-:Y:S01]  /*1db20*/  VIADD R0, R156, 0x50 ;  /* 0x000000509c007836 */ /* 0x000fe20000000000 */
[----:B------:R-:W-:Y:S01]  /*1db30*/  SHF.R.S32.HI R21, RZ, 0x1f, R21 ;  /* 0x0000001fff157819 */ /* 0x000fe20000011415 */
[----:B------:R0:W-:Y:S01]  /*1db40*/  @!P0 ST.E.64 desc[UR54][R4.64], R110 ;  /* 0x0000006e04008985 */ /* 0x0001e2000c101b36 */
[----:B-1----:R-:W-:-:S02]  /*1db50*/  @!P2 LEA R8, P5, R15, R14, 0x2 ;  /* 0x0000000e0f08a211 */ /* 0x002fc400078a10ff */
[----:B------:R-:W-:Y:S01]  /*1db60*/  ISETP.GE.AND P3, PT, R24, UR4, PT ;  /* 0x0000000418007c0c */ /* 0x000fe2000bf66270 */
[----:B------:R0:W-:Y:S01]  /*1db70*/  @!P1 ST.E.64 desc[UR54][R6.64], R114 ;  /* 0x0000007206009985 */ /* 0x0001e2000c101b36 */
[----:B------:R-:W-:Y:S02]  /*1db80*/  ISETP.GE.AND P0, PT, R0, UR4, PT ;  /* 0x0000000400007c0c */ /* 0x000fe4000bf06270 */
[----:B------:R-:W-:Y:S01]  /*1db90*/  @!P2 LEA.HI.X R9, R15, R3, R21, 0x2, P5 ;  /* 0x000000030f09a211 */ /* 0x000fe200028f1415 */
[C---:B------:R-:W-:Y:S01]  /*1dba0*/  VIADD R21, R156.reuse, 0x40 ;  /* 0x000000409c157836 */ /* 0x040fe20000000000 */
[C---:B------:R-:W-:Y:S01]  /*1dbb0*/  IADD3 R25, R156.reuse, 0x48, RZ ;  /* 0x000000489c197810 */ /* 0x040fe20007ffe0ff */
[----:B------:R-:W-:Y:S01]  /*1dbc0*/  VIADD R15, R156, 0x50 ;  /* 0x000000509c0f7836 */ /* 0x000fe20000000000 */
[----:B--2---:R-:W-:Y:S01]  /*1dbd0*/  @!P4 LEA R10, P1, R20, R14, 0x2 ;  /* 0x0000000e140ac211 */ /* 0x004fe200078210ff */
[----:B------:R0:W-:Y:S01]  /*1dbe0*/  @!P2 ST.E.64 desc[UR54][R8.64], R118 ;  /* 0x000000760800a985 */ /* 0x0001e2000c101b36 */
[----:B------:R-:W-:-:S02]  /*1dbf0*/  SHF.R.S32.HI R21, RZ, 0x1f, R21 ;  /* 0x0000001fff157819 */ /* 0x000fc40000011415 */
[----:B------:R-:W-:Y:S02]  /*1dc00*/  SHF.R.S32.HI R25, RZ, 0x1f, R25 ;  /* 0x0000001fff197819 */ /* 0x000fe40000011419 */
[-C--:B---3--:R-:W-:Y:S02]  /*1dc10*/  @!P3 LEA R12, P5, R24, R14.reuse, 0x2 ;  /* 0x0000000e180cb211 */ /* 0x088fe400078a10ff */
[-C--:B------:R-:W-:Y:S02]  /*1dc20*/  @!P4 LEA.HI.X R11, R20, R3.reuse, R21, 0x2, P1 ;  /* 0x00000003140bc211 */ /* 0x080fe400008f1415 */
[----:B------:R-:W-:Y:S02]  /*1dc30*/  SHF.R.S32.HI R15, RZ, 0x1f, R15 ;  /* 0x0000001fff0f7819 */ /* 0x000fe4000001140f */
[----:B------:R-:W-:Y:S01]  /*1dc40*/  @!P0 LEA R20, P1, R0, R14, 0x2 ;  /* 0x0000000e00148211 */ /* 0x000fe200078210ff */
[----:B------:R0:W-:Y:S01]  /*1dc50*/  @!P4 ST.E.64 desc[UR54][R10.64], R122 ;  /* 0x0000007a0a00c985 */ /* 0x0001e2000c101b36 */
[-C--:B------:R-:W-:Y:S01]  /*1dc60*/  @!P3 LEA.HI.X R13, R24, R3.reuse, R25, 0x2, P5 ;  /* 0x00000003180db211 */ /* 0x080fe200028f1419 */
[----:B------:R-:W-:Y:S01]  /*1dc70*/  VIADD R24, R156, 0x58 ;  /* 0x000000589c187836 */ /* 0x000fe20000000000 */
[----:B------:R-:W-:-:S03]  /*1dc80*/  @!P0 LEA.HI.X R21, R0, R3, R15, 0x2, P1 ;  /* 0x0000000300158211 */ /* 0x000fc600008f140f */
[----:B------:R0:W-:Y:S04]  /*1dc90*/  @!P3 ST.E.64 desc[UR54][R12.64], R126 ;  /* 0x0000007e0c00b985 */ /* 0x0001e8000c101b36 */
[----:B------:R0:W-:Y:S01]  /*1dca0*/  @!P0 ST.E.64 desc[UR54][R20.64], R130 ;  /* 0x0000008214008985 */ /* 0x0001e2000c101b36 */
[----:B------:R-:W-:-:S13]  /*1dcb0*/  ISETP.GE.AND P0, PT, R24, UR4, PT ;  /* 0x0000000418007c0c */ /* 0x000fda000bf06270 */
[----:B0-----:R-:W-:Y:S05]  /*1dcc0*/  @P0 BRA `(.L_x_11608) ;  /* 0x0000000800e40947 */ /* 0x001fea0003800000 */
[----:B------:R-:W-:Y:S02]  /*1dcd0*/  LEA R14, P0, R24, R14, 0x2 ;  /* 0x0000000e180e7211 */ /* 0x000fe400078010ff */
[----:B------:R-:W-:-:S04]  /*1dce0*/  SHF.R.S32.HI R0, RZ, 0x1f, R24 ;  /* 0x0000001fff007819 */ /* 0x000fc80000011418 */
[----:B------:R-:W-:-:S05]  /*1dcf0*/  LEA.HI.X R15, R24, R3, R0, 0x2, P0 ;  /* 0x00000003180f7211 */ /* 0x000fca00000f1400 */
[----:B------:R0:W-:Y:S01]  /*1dd00*/  ST.E.64 desc[UR54][R14.64], R134 ;  /* 0x000000860e007985 */ /* 0x0001e2000c101b36 */
[----:B------:R-:W-:Y:S05]  /*1dd10*/  BRA `(.L_x_11608) ;  /* 0x0000000800d07947 */ /* 0x000fea0003800000 */
.L_x_11601:
        /* <DEDUP_REMOVED lines=10> */
[----:B------:R-:W2:Y:S01]  /*1ddc0*/  @P1 LDC.64 R6, c[0x0][0xc08] ;  /* 0x00030200ff061b82 */ /* 0x000ea20000000a00 */
[----:B------:R-:W-:Y:S02]  /*1ddd0*/  ULDC UR4, c[0x0][0xa88] ;  /* 0x0002a20000047ab9 */ /* 0x000fe40000000800 */
[----:B------:R-:W-:Y:S01]  /*1dde0*/  IMAD.U32 R20, RZ, RZ, UR4 ;  /* 0x00000004ff147e24 */ /* 0x000fe2000f8e00ff */
[----:B------:R-:W0:Y:S01]  /*1ddf0*/  S2R R9, SR_TID.X ;  /* 0x0000000000097919 */ /* 0x000e220000002100 */
[----:B---3--:R-:W-:-:S04]  /*1de00*/  IMAD.WIDE R4, R0, 0x4, R4 ;  /* 0x0000000400047825 */ /* 0x008fc800078e0204 */
[----:B--2---:R-:W-:Y:S01]  /*1de10*/  @P1 IMAD.WIDE R6, R0, 0x4, R6 ;  /* 0x0000000400061825 */ /* 0x004fe200078e0206 */
[----:B------:R2:W5:Y:S04]  /*1de20*/  @P0 LDG.E R3, desc[UR54][R4.64] ;  /* 0x0000003604030981 */ /* 0x000568000c1e1900 */
[----:B------:R2:W5:Y:S01]  /*1de30*/  @P1 LDG.E R20, desc[UR54][R6.64] ;  /* 0x0000003606141981 */ /* 0x000562000c1e1900 */
[----:B----4-:R-:W-:Y:S01]  /*1de40*/  ISETP.NE.AND P2, PT, R8, RZ, PT ;  /* 0x000000ff0800720c */ /* 0x010fe20003f45270 */
[----:B0-----:R-:W-:Y:S01]  /*1de50*/  VIADD R30, R9, 0xffffff80 ;  /* 0xffffff80091e7836 */ /* 0x001fe20000000000 */
[----:B------:R-:W-:-:S04]  /*1de60*/  SHF.R.S32.HI R28, RZ, 0x1f, R0 ;  /* 0x0000001fff1c7819 */ /* 0x000fc80000011400 */
        /* <DEDUP_REMOVED lines=9> */
.L_x_11613:
[----:B------:R-:W-:Y:S01]  /*1df00*/  BSSY B1, `(.L_x_11614) ;  /* 0x0000037000017945 */ /* 0x000fe20003800000 */
[----:B------:R-:W-:Y:S02]  /*1df10*/  SEL R29, R0, RZ, !P0 ;  /* 0x000000ff001d7207 */ /* 0x000fe40004000000 */
[----:B------:R-:W-:Y:S02]  /*1df20*/  SEL R28, R28, RZ, !P0 ;  /* 0x000000ff1c1c7207 */ /* 0x000fe40004000000 */
[----:B-----5:R-:W-:Y:S01]  /*1df30*/  SHF.R.S32.HI R26, RZ, 0x1f, R3 ;  /* 0x0000001fff1a7819 */ /* 0x020fe20000011403 */
[----:B------:R-:W-:Y:S06]  /*1df40*/  @P3 BRA `(.L_x_11615) ;  /* 0x0000000000c83947 */ /* 0x000fec0003800000 */
[----:B--2---:R-:W2:Y:S01]  /*1df50*/  LDL R4, [R1+0x5c] ;  /* 0x00005c0001047983 */ /* 0x004ea20000100800 */
[----:B------:R-:W0:Y:S02]  /*1df60*/  LDC R37, c[0x0][0xbe8] ;  /* 0x0002fa00ff257b82 */ /* 0x000e240000000800 */
[----:B0-----:R-:W-:Y:S01]  /*1df70*/  IMAD R0, R20, R37, RZ ;  /* 0x0000002514007224 */ /* 0x001fe200078e02ff */
[----:B--2---:R-:W-:-:S04]  /*1df80*/  IADD3 R31, R4, -0x80, R9 ;  /* 0xffffff80041f7810 */ /* 0x004fc80007ffe009 */
[----:B------:R-:W-:-:S13]  /*1df90*/  ISETP.GE.AND P0, PT, R31, R0, PT ;  /* 0x000000001f00720c */ /* 0x000fda0003f06270 */
[----:B------:R-:W-:Y:S05]  /*1dfa0*/  @P0 BRA `(.L_x_11615) ;  /* 0x0000000000b00947 */ /* 0x000fea0003800000 */
[----:B-1----:R-:W2:Y:S01]  /*1dfb0*/  LDL.LU R32, [R1+0xb0] ;  /* 0x0000b00001207983 */ /* 0x002ea20000300800 */
        /* <DEDUP_REMOVED lines=23> */
[----:B------:R-:W-:Y:S02]  /*1e130*/  IMAD.MOV R0, RZ, RZ, -R21 ;  /* 0x000000ffff007224 */ /* 0x000fe400078e0a15 */
[----:B------:R-:W-:Y:S02]  /*1e140*/  IMAD.IADD R27, R11, 0x1, R27 ;  /* 0x000000010b1b7824 */ /* 0x000fe400078e021b */
[----:B------:R-:W-:-:S03]  /*1e150*/  IMAD R11, R37, R0, R31 ;  /* 0x00000000250b7224 */ /* 0x000fc600078e021f */
        /* <DEDUP_REMOVED lines=17> */
.L_x_11615:
[----:B------:R-:W-:Y:S05]  /*1e270*/  BSYNC B1 ;  /* 0x0000000000017941 */ /* 0x000fea0003800000 */
.L_x_11614:
[----:B------:R-:W-:Y:S05]  /*1e280*/  @P2 BRA `(.L_x_11608) ;  /* 0x0000000400742947 */ /* 0x000fea0003800000 */
[----:B------:R-:W3:Y:S01]  /*1e290*/  LDL R27, [R1+0x5c] ;  /* 0x00005c00011b7983 */ /* 0x000ee20000100800 */
[----:B------:R-:W4:Y:S01]  /*1e2a0*/  LDC R21, c[0x0][0xbe8] ;  /* 0x0002fa00ff157b82 */ /* 0x000f220000000800 */
[----:B0-2---:R-:W-:Y:S01]  /*1e2b0*/  SHF.R.S32.HI R5, RZ, 0x1f, R30 ;  /* 0x0000001fff057819 */ /* 0x005fe2000001141e */
        /* <DEDUP_REMOVED lines=10> */
[----:B------:R-:W-:Y:S02]  /*1e360*/  IMAD.IADD R13, R30, 0x1, -R9 ;  /* 0x000000011e0d7824 */ /* 0x000fe400078e0a09 */
[----:B------:R-:W-:Y:S02]  /*1e370*/  IMAD.IADD R5, R5, 0x1, R7 ;  /* 0x0000000105057824 */ /* 0x000fe400078e0207 */
[----:B------:R-:W-:-:S02]  /*1e380*/  IMAD R0, R13, 0x60, R10 ;  /* 0x000000600d007824 */ /* 0x000fc400078e020a */
[----:B------:R-:W-:Y:S01]  /*1e390*/  IMAD.WIDE.U32 R4, R155, UR4, R4 ;  /* 0x000000049b047c25 */ /* 0x000fe2000f8e0004 */
[----:B----4-:R-:W-:-:S03]  /*1e3a0*/  ISETP.NE.AND P0, PT, R21, 0x1, PT ;  /* 0x000000011500780c */ /* 0x010fc60003f05270 */
[----:B------:R-:W-:Y:S01]  /*1e3b0*/  IMAD R5, R155, UR5, R5 ;  /* 0x000000059b057c24 */ /* 0x000fe2000f8e0205 */
[----:B------:R-:W-:Y:S01]  /*1e3c0*/  ULDC.64 UR4, c[0x0][0xae0] ;  /* 0x0002b80000047ab9 */ /* 0x000fe20000000a00 */
[C---:B------:R-:W-:Y:S02]  /*1e3d0*/  IMAD R7, R29.reuse, UR7, R6 ;  /* 0x000000071d077c24 */ /* 0x040fe4000f8e0206 */
[----:B------:R-:W-:-:S04]  /*1e3e0*/  IMAD.WIDE.U32 R4, R29, UR6, R4 ;  /* 0x000000061d047c25 */ /* 0x000fc8000f8e0004 */
[----:B------:R-:W-:Y:S02]  /*1e3f0*/  IMAD.IADD R5, R5, 0x1, R7 ;  /* 0x0000000105057824 */ /* 0x000fe400078e0207 */
[----:B------:R-:W0:Y:S08]  /*1e400*/  @P0 LDC R8, c[0x0][0xbec] ;  /* 0x0002fb00ff080b82 */ /* 0x000e300000000800 */
[----:B------:R-:W2:Y:S01]  /*1e410*/  @P0 LDC R11, c[0x0][0xbf0] ;  /* 0x0002fc00ff0b0b82 */ /* 0x000ea20000000800 */
[----:B---3--:R-:W-:-:S04]  /*1e420*/  IMAD.IADD R9, R27, 0x1, R0 ;  /* 0x000000011b097824 */ /* 0x008fc800078e0200 */
[----:B0-----:R-:W-:-:S04]  /*1e430*/  @P0 IMAD.HI.U32 R0, R9, R8, RZ ;  /* 0x0000000809000227 */ /* 0x001fc800078e00ff */
[----:B------:R-:W-:Y:S01]  /*1e440*/  IMAD.MOV.U32 R3, RZ, RZ, R9 ;  /* 0x000000ffff037224 */ /* 0x000fe200078e0009 */
[----:B--2---:R-:W-:-:S04]  /*1e450*/  @P0 SHF.R.U32.HI R3, RZ, R11, R0 ;  /* 0x0000000bff030219 */ /* 0x004fc80000011600 */
[----:B------:R-:W-:Y:S01]  /*1e460*/  SHF.R.S32.HI R0, RZ, 0x1f, R3 ;  /* 0x0000001fff007819 */ /* 0x000fe20000011403 */
[C---:B------:R-:W-:Y:S01]  /*1e470*/  IMAD.WIDE.U32 R4, R3.reuse, UR4, R4 ;  /* 0x0000000403047c25 */ /* 0x040fe2000f8e0004 */
[----:B------:R-:W-:-:S03]  /*1e480*/  IADD3 R6, -R3, RZ, RZ ;  /* 0x000000ff03067210 */ /* 0x000fc60007ffe1ff */
[----:B------:R-:W-:Y:S02]  /*1e490*/  IMAD R0, R0, UR4, RZ ;  /* 0x0000000400007c24 */ /* 0x000fe4000f8e02ff */
[----:B------:R-:W-:Y:S02]  /*1e4a0*/  IMAD R7, R21, R6, R9 ;  /* 0x0000000615077224 */ /* 0x000fe400078e0209 */
[----:B------:R-:W-:Y:S01]  /*1e4b0*/  IMAD R9, R3, UR5, R0 ;  /* 0x0000000503097c24 */ /* 0x000fe2000f8e0200 */
[----:B------:R-:W-:Y:S02]  /*1e4c0*/  ULDC.64 UR4, c[0x0][0xad8] ;  /* 0x0002b60000047ab9 */ /* 0x000fe40000000a00 */
[----:B------:R-:W-:Y:S01]  /*1e4d0*/  SHF.R.S32.HI R0, RZ, 0x1f, R7 ;  /* 0x0000001fff007819 */ /* 0x000fe20000011407 */
[----:B------:R-:W-:Y:S02]  /*1e4e0*/  IMAD.IADD R5, R5, 0x1, R9 ;  /* 0x0000000105057824 */ /* 0x000fe400078e0209 */
[----:B------:R-:W-:-:S02]  /*1e4f0*/  IMAD.SHL.U32 R9, R13, 0x8, RZ ;  /* 0x000000080d097824 */ /* 0x000fc400078e00ff */
        /* <DEDUP_REMOVED lines=15> */
.L_x_11812:
[----:B------:R-:W-:Y:S01]  /*1e5f0*/  IMAD R21, R20, R21, RZ ;  /* 0x0000001514157224 */ /* 0x000fe200078e02ff */
[----:B------:R-:W-:Y:S01]  /*1e600*/  BSSY B1, `(.L_x_11617) ;  /* 0x0000011000017945 */ /* 0x000fe20003800000 */
[----:B------:R-:W-:-:S05]  /*1e610*/  IMAD.IADD R6, R10, 0x1, R27 ;  /* 0x000000010a067824 */ /* 0x000fca00078e021b */
        /* <DEDUP_REMOVED lines=15> */
.L_x_11618:
[----:B------:R-:W-:Y:S05]  /*1e710*/  BSYNC B1 ;  /* 0x0000000000017941 */ /* 0x000fea0003800000 */
.L_x_11617:
[----:B------:R-:W-:-:S03]  /*1e720*/  UMOV UR4, 0xffffffff ;  /* 0xffffffff00047882 */ /* 0x000fc60000000000 */
[----:B------:R-:W-:Y:S05]  /*1e730*/  BRA.DIV UR4, `(.L_x_11619) ;  /* 0x0000009204f87947 */ /* 0x000fea000b800000 */
[----:B--2---:R2:W0:Y:S04]  /*1e740*/  SHFL.IDX PT, R3, R4, 0x1, 0x1c1f ;  /* 0x003c1f0004037f89 */ /* 0x00442800000e0000 */
[----:B---34-:R2:W3:Y:S02]  /*1e750*/  SHFL.IDX PT, R14, R0, 0x1, 0x1c1f ;  /* 0x003c1f00000e7f89 */ /* 0x0184e400000e0000 */
.L_x_11816:
[----:B0-2---:R-:W-:-:S05]  /*1e760*/  VIADD R0, R6, 0x60 ;  /* 0x0000006006007836 */ /* 0x005fca0000000000 */
        /* <DEDUP_REMOVED lines=15> */
.L_x_11608:
[----:B------:R-:W-:Y:S05]  /*1e860*/  BSYNC B0 ;  /* 0x0000000000007941 */ /* 0x000fea0003800000 */
.L_x_11600:
[----:B------:R-:W-:Y:S02]  /*1e870*/  ULDC UR4, c[0x0][0xc3c] ;  /* 0x00030f0000047ab9 */ /* 0x000fe40000000800 */
[----:B-1----:R-:W-:-:S13]  /*1e880*/  ISETP.GE.AND P0, PT, R35, UR4, PT ;  /* 0x0000000423007c0c */ /* 0x002fda000bf06270 */
[----:B------:R-:W-:Y:S05]  /*1e890*/  @!P0 BRA `(.L_x_11620) ;  /* 0xfffffe2c00288947 */ /* 0x000fea000383ffff */
[----:B------:R-:W-:Y:S05]  /*1e8a0*/  BRA `(.L_x_11393) ;  /* 0x0000008000687947 */ /* 0x000fea0003800000 */
.L_x_11391:
        /* <DEDUP_REMOVED lines=16> */
.L_x_11621:
        /* <DEDUP_REMOVED lines=44> */
.L_x_11625:
        /* <DEDUP_REMOVED lines=37> */
.L_x_11623:
        /* <DEDUP_REMOVED lines=13> */
.L_x_11626:
[----:B-1----:R-:W-:Y:S02]  /*1ef90*/  IMAD R24, R24, UR5, R5 ;  /* 0x0000000518187c24 */ /* 0x002fe4000f8e0205 */
[----:B------:R-:W-:-:S03]  /*1efa0*/  VIADD R27, R27, UR4 ;  /* 0x000000041b1b7c36 */ /* 0x000fc60008000000 */
[----:B------:R-:W-:Y:S01]  /*1efb0*/  IADD3 R4, -R24, UR6, RZ ;  /* 0x0000000618047c10 */ /* 0x000fe2000fffe1ff */
[----:B------:R-:W-:Y:S06]  /*1efc0*/  @!P1 BRA `(.L_x_11627) ;  /* 0x0000000000e89947 */ /* 0x000fec0003800000 */
[----:B--2---:R-:W-:Y:S02]  /*1efd0*/  IABS R7, R25 ;  /* 0x0000001900077213 */ /* 0x004fe40000000000 */
[----:B------:R-:W-:Y:S02]  /*1efe0*/  IABS R5, R6 ;  /* 0x0000000600057213 */ /* 0x000fe40000000000 */
[----:B------:R-:W1:Y:S08]  /*1eff0*/  I2F.RP R8, R7 ;  /* 0x0000000700087306 */ /* 0x000e700000209400 */
[----:B-1----:R-:W0:Y:S02]  /*1f000*/  MUFU.RCP R8, R8 ;  /* 0x0000000800087308 */ /* 0x002e240000001000 */
[----:B0-----:R-:W-:Y:S01]  /*1f010*/  VIADD R2, R8, 0xffffffe ;  /* 0x0ffffffe08027836 */ /* 0x001fe20000000000 */
[----:B------:R-:W-:-:S05]  /*1f020*/  IABS R8, R4 ;  /* 0x0000000400087213 */ /* 0x000fca0000000000 */
[----:B------:R0:W1:Y:S02]  /*1f030*/  F2I.FTZ.U32.TRUNC.NTZ R3, R2 ;  /* 0x0000000200037305 */ /* 0x000064000021f000 */
[----:B0-----:R-:W-:Y:S01]  /*1f040*/  MOV R2, RZ ;  /* 0x000000ff00027202 */ /* 0x001fe20000000f00 */
[----:B-1----:R-:W-:-:S04]  /*1f050*/  IMAD.MOV R10, RZ, RZ, -R3 ;  /* 0x000000ffff0a7224 */ /* 0x002fc800078e0a03 */
[----:B------:R-:W-:Y:S01]  /*1f060*/  IMAD R9, R10, R7, RZ ;  /* 0x000000070a097224 */ /* 0x000fe200078e02ff */
[----:B------:R-:W-:-:S03]  /*1f070*/  IABS R10, R25 ;  /* 0x00000019000a7213 */ /* 0x000fc60000000000 */
[----:B------:R-:W-:Y:S02]  /*1f080*/  IMAD.HI.U32 R3, R3, R9, R2 ;  /* 0x0000000903037227 */ /* 0x000fe400078e0002 */
[----:B------:R-:W0:Y:S02]  /*1f090*/  I2F.RP R9, R5 ;  /* 0x0000000500097306 */ /* 0x000e240000209400 */
[----:B------:R-:W-:Y:S01]  /*1f0a0*/  IMAD.MOV R11, RZ, RZ, -R10 ;  /* 0x000000ffff0b7224 */ /* 0x000fe200078e0a0a */
[----:B------:R-:W-:Y:S01]  /*1f0b0*/  IABS R10, R6 ;  /* 0x00000006000a7213 */ /* 0x000fe20000000000 */
[----:B------:R-:W-:-:S04]  /*1f0c0*/  IMAD.HI.U32 R2, R3, R8, RZ ;  /* 0x0000000803027227 */ /* 0x000fc800078e00ff */
[----:B------:R-:W-:Y:S02]  /*1f0d0*/  IMAD R8, R2, R11, R8 ;  /* 0x0000000b02087224 */ /* 0x000fe400078e0208 */
[----:B------:R-:W-:-:S03]  /*1f0e0*/  IMAD.MOV R10, RZ, RZ, -R10 ;  /* 0x000000ffff0a7224 */ /* 0x000fc600078e0a0a */
[----:B------:R-:W-:Y:S01]  /*1f0f0*/  ISETP.GT.U32.AND P1, PT, R7, R8, PT ;  /* 0x000000080700720c */ /* 0x000fe20003f24070 */
[----:B0-----:R-:W0:-:S12]  /*1f100*/  MUFU.RCP R9, R9 ;  /* 0x0000000900097308 */ /* 0x001e180000001000 */
[----:B------:R-:W-:Y:S02]  /*1f110*/  @!P1 IMAD.IADD R8, R8, 0x1, -R7 ;  /* 0x0000000108089824 */ /* 0x000fe400078e0a07 */
[----:B------:R-:W-:Y:S01]  /*1f120*/  @!P1 VIADD R2, R2, 0x1 ;  /* 0x0000000102029836 */ /* 0x000fe20000000000 */
[----:B------:R-:W-:Y:S02]  /*1f130*/  ISETP.NE.AND P1, PT, R25, RZ, PT ;  /* 0x000000ff1900720c */ /* 0x000fe40003f25270 */
[----:B------:R-:W-:Y:S01]  /*1f140*/  ISETP.GE.U32.AND P0, PT, R8, R7, PT ;  /* 0x000000070800720c */ /* 0x000fe20003f06070 */
[----:B0-----:R-:W-:Y:S01]  /*1f150*/  VIADD R3, R9, 0xffffffe ;  /* 0x0ffffffe09037836 */ /* 0x001fe20000000000 */
[----:B------:R-:W-:-:S04]  /*1f160*/  LOP3.LUT R7, R4, R25, RZ, 0x3c, !PT ;  /* 0x0000001904077212 */ /* 0x000fc800078e3cff */
[----:B------:R-:W-:Y:S01]  /*1f170*/  ISETP.GE.AND P2, PT, R7, RZ, PT ;  /* 0x000000ff0700720c */ /* 0x000fe20003f46270 */
[----:B------:R-:W0:Y:S06]  /*1f180*/  F2I.FTZ.U32.TRUNC.NTZ R3, R3 ;  /* 0x0000000300037305 */ /* 0x000e2c000021f000 */
[----:B------:R-:W-:-:S04]  /*1f190*/  @P0 VIADD R2, R2, 0x1 ;  /* 0x0000000102020836 */ /* 0x000fc80000000000 */
[----:B------:R-:W-:-:S04]  /*1f1a0*/  IMAD.MOV.U32 R9, RZ, RZ, R2 ;  /* 0x000000ffff097224 */ /* 0x000fc800078e0002 */
[----:B------:R-:W-:Y:S01]  /*1f1b0*/  @!P2 IMAD.MOV R9, RZ, RZ, -R9 ;  /* 0x000000ffff09a224 */ /* 0x000fe200078e0a09 */
[----:B------:R-:W-:Y:S01]  /*1f1c0*/  @!P1 LOP3.LUT R9, RZ, R25, RZ, 0x33, !PT ;  /* 0x00000019ff099212 */ /* 0x000fe200078e33ff */
[----:B0-----:R-:W-:-:S03]  /*1f1d0*/  IMAD.MOV R2, RZ, RZ, -R3 ;  /* 0x000000ffff027224 */ /* 0x001fc600078e0a03 */
[----:B------:R-:W-:Y:S01]  /*1f1e0*/  IABS R8, R9 ;  /* 0x0000000900087213 */ /* 0x000fe20000000000 */
[----:B------:R-:W-:Y:S02]  /*1f1f0*/  IMAD R7, R2, R5, RZ ;  /* 0x0000000502077224 */ /* 0x000fe400078e02ff */
[----:B------:R-:W-:-:S04]  /*1f200*/  IMAD.MOV.U32 R2, RZ, RZ, RZ ;  /* 0x000000ffff027224 */ /* 0x000fc800078e00ff */
        /* <DEDUP_REMOVED lines=22> */
.L_x_11627:
        /* <DEDUP_REMOVED lines=15> */
[----:B------:R-:W-:Y:S02]  /*1f460*/  IMAD.MOV.U32 R9, RZ, RZ, R11 ;  /* 0x000000ffff097224 */ /* 0x000fe400078e000b */
        /* <DEDUP_REMOVED lines=19> */
[----:B------:R-:W-:-:S02]  /*1f5a0*/  IABS R10, R4 ;  /* 0x00000004000a7213 */ /* 0x000fc40000000000 */
[----:B------:R-:W-:Y:S01]  /*1f5b0*/  IABS R8, R6 ;  /* 0x0000000600087213 */ /* 0x000fe20000000000 */
[----:B------:R-:W-:Y:S01]  /*1f5c0*/  IMAD.MOV R26, RZ, RZ, -R6 ;  /* 0x000000ffff1a7224 */ /* 0x000fe200078e0a06 */
[----:B------:R-:W-:Y:S02]  /*1f5d0*/  IADD3 R7, R7, 0x1000000, R4 ;  /* 0x0100000007077810 */ /* 0x000fe40007ffe004 */
        /* <DEDUP_REMOVED lines=8> */
[----:B------:R-:W-:-:S03]  /*1f660*/  IADD3 R3, RZ, -R11, RZ ;  /* 0x8000000bff037210 */ /* 0x000fc60007ffe0ff */
[----:B------:R-:W-:-:S04]  /*1f670*/  IMAD.MOV.U32 R5, RZ, RZ, R10 ;  /* 0x000000ffff057224 */ /* 0x000fc800078e000a */
        /* <DEDUP_REMOVED lines=13> */
.L_x_11628:
[----:B------:R-:W-:-:S05]  /*1f750*/  LOP3.LUT R2, RZ, R2, RZ, 0x33, !PT ;  /* 0x00000002ff027212 */ /* 0x000fca00078e33ff */
[----:B------:R-:W-:Y:S01]  /*1f760*/  IMAD.IADD R25, R25, 0x1, R2 ;  /* 0x0000000119197824 */ /* 0x000fe200078e0202 */
[----:B------:R-:W-:Y:S06]  /*1f770*/  BRA `(.L_x_11629) ;  /* 0x00000000000c7947 */ /* 0x000fec0003800000 */
.L_x_11624:
[----:B------:R-:W-:Y:S02]  /*1f780*/  IMAD.MOV.U32 R25, RZ, RZ, RZ ;  /* 0x000000ffff197224 */ /* 0x000fe400078e00ff */
[----:B------:R-:W-:Y:S02]  /*1f790*/  IMAD.U32 R24, RZ, RZ, UR6 ;  /* 0x00000006ff187e24 */ /* 0x000fe4000f8e00ff */
[----:B------:R-:W-:-:S07]  /*1f7a0*/  IMAD.MOV.U32 R26, RZ, RZ, RZ ;  /* 0x000000ffff1a7224 */ /* 0x000fce00078e00ff */
.L_x_11629:
[----:B------:R-:W-:-:S13]  /*1f7b0*/  ISETP.NE.AND P0, PT, R0, RZ, PT ;  /* 0x000000ff0000720c */ /* 0x000fda0003f05270 */
[----:B------:R-:W0:Y:S01]  /*1f7c0*/  @!P0 S2R R3, SR_CgaCtaId ;  /* 0x0000000000038919 */ /* 0x000e220000008800 */
[----:B------:R-:W-:-:S04]  /*1f7d0*/  @!P0 MOV R0, 0x400 ;  /* 0x0000040000008802 */ /* 0x000fc80000000f00 */
[----:B0-----:R-:W-:-:S05]  /*1f7e0*/  @!P0 LEA R0, R3, R0, 0x18 ;  /* 0x0000000003008211 */ /* 0x001fca00078ec0ff */
[----:B------:R0:W-:Y:S01]  /*1f7f0*/  @!P0 STS.128 [R0+0x2d8d0], R24 ;  /* 0x02d8d01800008388 */ /* 0x0001e20000000c00 */
[----:B------:R-:W-:Y:S06]  /*1f800*/  BAR.ARV 0x5, 0x200 ;  /* 0x0148000000007b1d */ /* 0x000fec0000002000 */
.L_x_11622:
        /* <DEDUP_REMOVED lines=18> */
[----:B0-----:R-:W-:-:S04]  /*1f930*/  IMAD.SHL.U32 R0, R7, 0x8, RZ ;  /* 0x0000000807007824 */ /* 0x001fc800078e00ff */
[----:B------:R-:W-:Y:S01]  /*1f940*/  IMAD.SHL.U32 R4, R6, 0x8, RZ ;  /* 0x0000000806047824 */ /* 0x000fe200078e00ff */
[C---:B------:R-:W-:Y:S02]  /*1f950*/  LOP3.LUT R3, R0.reuse, 0x20, RZ, 0xc0, !PT ;  /* 0x0000002000037812 */ /* 0x040fe400078ec0ff */
[----:B------:R-:W-:Y:S02]  /*1f960*/  LOP3.LUT R2, R0, 0xd8, RZ, 0xc0, !PT ;  /* 0x000000d800027812 */ /* 0x000fe400078ec0ff */
[----:B------:R-:W-:Y:S01]  /*1f970*/  LOP3.LUT R3, R3, 0x300, R4, 0xf8, !PT ;  /* 0x0000030003037812 */ /* 0x000fe200078ef804 */
[----:B------:R-:W-:Y:S01]  /*1f980*/  IMAD.MOV.U32 R4, RZ, RZ, 0x1 ;  /* 0x00000001ff047424 */ /* 0x000fe200078e00ff */
[----:B------:R-:W-:Y:S02]  /*1f990*/  LOP3.LUT R2, R2, 0x18, R7, 0x78, !PT ;  /* 0x0000001802027812 */ /* 0x000fe400078e7807 */
[----:B------:R-:W-:Y:S02]  /*1f9a0*/  LOP3.LUT R0, R0, 0x18, RZ, 0xc0, !PT ;  /* 0x0000001800007812 */ /* 0x000fe400078ec0ff */
[----:B------:R-:W-:Y:S01]  /*1f9b0*/  LOP3.LUT R5, R3, R2, RZ, 0xfc, !PT ;  /* 0x0000000203057212 */ /* 0x000fe200078efcff */
[----:B------:R-:W-:Y:S01]  /*1f9c0*/  IMAD.SHL.U32 R2, R7, 0x20, RZ ;  /* 0x0000002007027824 */ /* 0x000fe200078e00ff */
[----:B------:R-:W-:Y:S01]  /*1f9d0*/  SHF.R.U32.HI R3, RZ, 0x2, R6 ;  /* 0x00000002ff037819 */ /* 0x000fe20000011606 */
[----:B------:R-:W-:-:S02]  /*1f9e0*/  IMAD.MOV.U32 R6, RZ, RZ, 0x1 ;  /* 0x00000001ff067424 */ /* 0x000fc400078e00ff */
[----:B------:R-:W-:Y:S01]  /*1f9f0*/  STL [R1+0x10], R5 ;  /* 0x0000100501007387 */ /* 0x000fe20000100800 */
[----:B------:R-:W-:-:S03]  /*1fa00*/  LOP3.LUT R2, R2, 0x60, RZ, 0xc0, !PT ;  /* 0x0000006002027812 */ /* 0x000fc600078ec0ff */
[----:B------:R-:W-:Y:S04]  /*1fa10*/  STL [R1+0x48], RZ ;  /* 0x000048ff01007387 */ /* 0x000fe80000100800 */
[----:B------:R0:W-:Y:S04]  /*1fa20*/  STL [R1+0x4], R4 ;  /* 0x0000040401007387 */ /* 0x0001e80000100800 */
[----:B------:R1:W-:Y:S01]  /*1fa30*/  STL [R1], R6 ;  /* 0x0000000601007387 */ /* 0x0003e20000100800 */
[----:B0-----:R-:W-:Y:S02]  /*1fa40*/  LOP3.LUT R4, R3, R2, RZ, 0xfc, !PT ;  /* 0x0000000203047212 */ /* 0x001fe400078efcff */
[----:B------:R-:W-:-:S02]  /*1fa50*/  LOP3.LUT R3, R0, 0x20, RZ, 0xfc, !PT ;  /* 0x0000002000037812 */ /* 0x000fc400078efcff */
[----:B------:R-:W-:Y:S02]  /*1fa60*/  LOP3.LUT R2, R0, 0x40, RZ, 0xfc, !PT ;  /* 0x0000004000027812 */ /* 0x000fe400078efcff */
[----:B------:R-:W-:-:S05]  /*1fa70*/  LEA R0, R5, R18, 0x1 ;  /* 0x0000001205007211 */ /* 0x000fca00078e08ff */
[----:B------:R1:W-:Y:S02]  /*1fa80*/  STL [R1+0x30], R0 ;  /* 0x0000300001007387 */ /* 0x0003e40000100800 */
.L_x_11751:
[----:B------:R-:W-:Y:S05]  /*1fa90*/  YIELD ;  /* 0x0000000000007946 */ /* 0x000fea0003800000 */
[----:B------:R-:W-:Y:S01]  /*1faa0*/  ULDC.64 UR4, c[0x0][0xa28] ;  /* 0x00028a0000047ab9 */ /* 0x000fe20000000a00 */
[----:B------:R-:W-:Y:S01]  /*1fab0*/  IMAD.MOV.U32 R11, RZ, RZ, RZ ;  /* 0x000000ffff0b7224 */ /* 0x000fe200078e00ff */
[----:B------:R-:W-:Y:S01]  /*1fac0*/  ISETP.NE.U32.AND P0, PT, RZ, UR4, PT ;  /* 0x00000004ff007c0c */ /* 0x000fe2000bf05070 */
[----:B01----:R-:W0:Y:S01]  /*1fad0*/  LDC.64 R6, c[0x0][0xa00] ;  /* 0x00028000ff067b82 */ /* 0x003e220000000a00 */
[----:B------:R-:W-:Y:S01]  /*1fae0*/  IMAD.MOV.U32 R0, RZ, RZ, RZ ;  /* 0x000000ffff007224 */ /* 0x000fe200078e00ff */
[----:B------:R-:W-:Y:S01]  /*1faf0*/  ULDC.64 UR6, c[0x0][0xa10] ;  /* 0x0002840000067ab9 */ /* 0x000fe20000000a00 */
[----:B------:R-:W-:Y:S01]  /*1fb00*/  ISETP.NE.AND.EX P0, PT, RZ, UR5, PT, P0 ;  /* 0x00000005ff007c0c */ /* 0x000fe2000bf05300 */
[----:B------:R-:W-:-:S12]  /*1fb10*/  ULDC.64 UR4, c[0x0][0xa18] ;  /* 0x0002860000047ab9 */ /* 0x000fd80000000a00 */
[----:B------:R-:W1:Y:S02]  /*1fb20*/  @P0 LDC.64 R2, c[0x0][0xa28] ;  /* 0x00028a00ff020b82 */ /* 0x000e640000000a00 */
[----:B-1----:R-:W-:-:S05]  /*1fb30*/  @P0 IMAD.WIDE R2, R27, 0x4, R2 ;  /* 0x000000041b020825 */ /* 0x002fca00078e0202 */
[----:B--2---:R1:W2:Y:S01]  /*1fb40*/  @P0 LDG.E R11, desc[UR54][R2.64] ;  /* 0x00000036020b0981 */ /* 0x0042a2000c1e1900 */
[----:B------:R-:W-:Y:S01]  /*1fb50*/  ISETP.NE.U32.AND P0, PT, RZ, UR4, PT ;  /* 0x00000004ff007c0c */ /* 0x000fe2000bf05070 */
[----:B0-----:R-:W-:Y:S01]  /*1fb60*/  IMAD.WIDE R6, R27, 0x4, R6 ;  /* 0x000000041b067825 */ /* 0x001fe200078e0206 */
[----:B------:R-:W-:Y:S02]  /*1fb70*/  ISETP.NE.U32.AND P1, PT, RZ, UR6, PT ;  /* 0x00000006ff007c0c */ /* 0x000fe4000bf25070 */
[----:B------:R-:W-:Y:S01]  /*1fb80*/  ISETP.NE.AND.EX P2, PT, RZ, UR5, PT, P0 ;  /* 0x00000005ff007c0c */ /* 0x000fe2000bf45300 */
[----:B------:R-:W-:Y:S01]  /*1fb90*/  ULDC.64 UR4, c[0x0][0xa00] ;  /* 0x0002800000047ab9 */ /* 0x000fe20000000a00 */
[----:B------:R-:W-:Y:S01]  /*1fba0*/  ISETP.NE.AND.EX P1, PT, RZ, UR7, PT, P1 ;  /* 0x00000007ff007c0c */ /* 0x000fe2000bf25310 */
[----:B------:R-:W-:Y:S01]  /*1fbb0*/  IMAD.MOV.U32 R4, RZ, RZ, RZ ;  /* 0x000000ffff047224 */ /* 0x000fe200078e00ff */
[----:B------:R-:W-:Y:S01]  /*1fbc0*/  ISETP.NE.U32.AND P0, PT, RZ, UR4, PT ;  /* 0x00000004ff007c0c */ /* 0x000fe2000bf05070 */
[----:B-1----:R-:W0:Y:S03]  /*1fbd0*/  LDC.64 R2, c[0x0][0xa10] ;  /* 0x00028400ff027b82 */ /* 0x002e260000000a00 */
[----:B------:R-:W-:-:S05]  /*1fbe0*/  ISETP.NE.AND.EX P0, PT, RZ, UR5, PT, P0 ;  /* 0x00000005ff007c0c */ /* 0x000fca000bf05300 */
[----:B------:R-:W1:Y:S08]  /*1fbf0*/  @P2 LDC.64 R8, c[0x0][0xa18] ;  /* 0x00028600ff082b82 */ /* 0x000e700000000a00 */
[----:B---3--:R-:W3:Y:S01]  /*1fc00*/  @P0 LDG.E R0, desc[UR54][R6.64] ;  /* 0x0000003606000981 */ /* 0x008ee2000c1e1900 */
[----:B------:R-:W-:Y:S01]  /*1fc10*/  ULDC UR4, c[0x0][0x288] ;  /* 0x0000a20000047ab9 */ /* 0x000fe20000000800 */
[----:B0-----:R-:W-:-:S05]  /*1fc20*/  IMAD.WIDE R2, R27, 0x4, R2 ;  /* 0x000000041b027825 */ /* 0x001fca00078e0202 */
[----:B-----5:R-:W5:Y:S01]  /*1fc30*/  @P1 LDG.E R4, desc[UR54][R2.64] ;  /* 0x0000003602041981 */ /* 0x020f62000c1e1900 */
[----:B-1----:R-:W-:-:S03]  /*1fc40*/  @P2 IMAD.WIDE R8, R27, 0x4, R8 ;  /* 0x000000041b082825 */ /* 0x002fc600078e0208 */
[----:B---3--:R0:W-:Y:S02]  /*1fc50*/  STL [R1+0x34], R0 ;  /* 0x0000340001007387 */ /* 0x0081e40000100800 */
[----:B0-----:R-:W-:Y:S01]  /*1fc60*/  IMAD.U32 R0, RZ, RZ, UR4 ;  /* 0x00000004ff007e24 */ /* 0x001fe2000f8e00ff */
[----:B------:R-:W-:-:S05]  /*1fc70*/  ULDC.64 UR4, c[0x0][0x418] ;  /* 0x0001060000047ab9 */ /* 0x000fca0000000a00 */
        /* <DEDUP_REMOVED lines=10> */
[----:B---3--:R0:W-:Y:S04]  /*1fd20*/  STL [R1+0x8], R0 ;  /* 0x0000080001007387 */ /* 0x0081e80000100800 */
[----:B--2---:R0:W-:Y:S01]  /*1fd30*/  STL [R1+0x28], R11 ;  /* 0x0000280b01007387 */ /* 0x0041e20000100800 */
[----:B------:R-:W-:Y:S01]  /*1fd40*/  IMAD.MOV.U32 R12, RZ, RZ, R0 ;  /* 0x000000ffff0c7224 */ /* 0x000fe200078e0000 */
[----:B------:R-:W-:Y:S06]  /*1fd50*/  @P2 BRA `(.L_x_11631) ;  /* 0x0000000000142947 */ /* 0x000fec0003800000 */
[----:B------:R-:W-:Y:S05]  /*1fd60*/  @!P0 BRA `(.L_x_11631) ;  /* 0x0000000000108947 */ /* 0x000fea0003800000 */
[----:B0-----:R-:W2:Y:S04]  /*1fd70*/  LDG.E R0, desc[UR54][R6.64] ;  /* 0x0000003606007981 */ /* 0x001ea8000c1e1900 */
[----:B------:R-:W2:Y:S02]  /*1fd80*/  LDG.E R6, desc[UR54][R6.64+0x4] ;  /* 0x0000043606067981 */ /* 0x000ea4000c1e1900 */
[----:B--2---:R-:W-:-:S05]  /*1fd90*/  IMAD.IADD R12, R6, 0x1, -R0 ;  /* 0x00000001060c7824 */ /* 0x004fca00078e0a00 */
[----:B------:R1:W-:Y:S02]  /*1fda0*/  STL [R1+0x8], R12 ;  /* 0x0000080c01007387 */ /* 0x0003e40000100800 */
.L_x_11631:
[----:B------:R-:W-:Y:S01]  /*1fdb0*/  ULDC.64 UR4, c[0x0][0xa20] ;  /* 0x0002880000047ab9 */ /* 0x000fe20000000a00 */
[C---:B------:R-:W-:Y:S02]  /*1fdc0*/  LOP3.LUT R10, R26.reuse, 0xff000000, RZ, 0xc0, !PT ;  /* 0xff0000001a0a7812 */ /* 0x040fe400078ec0ff */
[----:B------:R-:W-:Y:S02]  /*1fdd0*/  ISETP.NE.U32.AND P0, PT, RZ, UR4, PT ;  /* 0x00000004ff007c0c */ /* 0x000fe4000bf05070 */
[----:B------:R-:W-:Y:S02]  /*1fde0*/  SHF.R.U32.HI R10, RZ, 0x8, R10 ;  /* 0x00000008ff0a7819 */ /* 0x000fe4000001160a */
[----:B------:R-:W-:Y:S02]  /*1fdf0*/  ISETP.NE.AND.EX P0, PT, RZ, UR5, PT, P0 ;  /* 0x00000005ff007c0c */ /* 0x000fe4000bf05300 */
[C---:B0-----:R-:W-:Y:S02]  /*1fe00*/  LOP3.LUT R0, R26.reuse, 0xff0000, RZ, 0xc0, !PT ;  /* 0x00ff00001a007812 */ /* 0x041fe400078ec0ff */
[----:B------:R-:W-:-:S02]  /*1fe10*/  LOP3.LUT R17, R26, 0xffff, RZ, 0xc0, !PT ;  /* 0x0000ffff1a117812 */ /* 0x000fc400078ec0ff */
[----:B------:R-:W-:-:S07]  /*1fe20*/  LEA.HI R10, R0, R10, RZ, 0x10 ;  /* 0x0000000a000a7211 */ /* 0x000fce00078f80ff */
[----:B------:R-:W-:Y:S05]  /*1fe30*/  @!P0 BRA `(.L_x_11632) ;  /* 0x0000000000108947 */ /* 0x000fea0003800000 */
[----:B------:R-:W0:Y:S02]  /*1fe40*/  LDC.64 R6, c[0x0][0xa20] ;  /* 0x00028800ff067b82 */ /* 0x000e240000000a00 */
[----:B0-----:R-:W-:-:S05]  /*1fe50*/  IMAD.WIDE R6, R27, 0x4, R6 ;  /* 0x000000041b067825 */ /* 0x001fca00078e0206 */
[----:B------:R0:W5:Y:S01]  /*1fe60*/  LDG.E R5, desc[UR54][R6.64] ;  /* 0x0000003606057981 */ /* 0x000162000c1e1900 */
[----:B------:R-:W-:Y:S05]  /*1fe70*/  BRA `(.L_x_11633) ;  /* 0x0000000000247947 */ /* 0x000fea0003800000 */
.L_x_11632:
        /* <DEDUP_REMOVED lines=9> */
.L_x_11633:
[----:B------:R-:W2:Y:S04]  /*1ff10*/  @P1 LDG.E R0, desc[UR54][R2.64] ;  /* 0x0000003602001981 */ /* 0x000ea8000c1e1900 */
[----:B0-----:R0:W2:Y:S01]  /*1ff20*/  @P1 LDG.E R6, desc[UR54][R2.64+0x4] ;  /* 0x0000043602061981 */ /* 0x0010a2000c1e1900 */
[----:B------:R-:W-:Y:S02]  /*1ff30*/  IMAD R25, R25, 0xc0, RZ ;  /* 0x000000c019197824 */ /* 0x000fe400078e02ff */
[----:B-----5:R-:W-:Y:S01]  /*1ff40*/  IMAD.IADD R5, R5, 0x1, -R11 ;  /* 0x0000000105057824 */ /* 0x020fe200078e0a0b */
[----:B0-----:R-:W0:Y:S02]  /*1ff50*/  LDC R2, c[0x0][0x448] ;  /* 0x00011200ff027b82 */ /* 0x001e240000000800 */
[----:B0-----:R-:W-:-:S13]  /*1ff60*/  ISETP.NE.AND P2, PT, R2, 0x1, PT ;  /* 0x000000010200780c */ /* 0x001fda0003f45270 */
[----:B------:R-:W0:Y:S08]  /*1ff70*/  @P2 LDC R3, c[0x0][0x44c] ;  /* 0x00011300ff032b82 */ /* 0x000e300000000800 */
[----:B------:R-:W3:Y:S01]  /*1ff80*/  @P2 LDC R2, c[0x0][0x450] ;  /* 0x00011400ff022b82 */ /* 0x000ee20000000800 */
[----:B--2---:R-:W-:Y:S02]  /*1ff90*/  @P1 IMAD.IADD R8, R6, 0x1, -R0 ;  /* 0x0000000106081824 */ /* 0x004fe400078e0a00 */
[----:B------:R-:W-:-:S02]  /*1ffa0*/  VIADD R0, R25, 0xbf ;  /* 0x000000bf19007836 */ /* 0x000fc40000000000 */
[----:B------:R-:W-:Y:S02]  /*1ffb0*/  IMAD.IADD R11, R5, 0x1, R8 ;  /* 0x00000001050b7824 */ /* 0x000fe400078e0208 */
[----:B0-----:R-:W-:-:S03]  /*1ffc0*/  @P2 IMAD.HI.U32 R3, R0, R3, RZ ;  /* 0x0000000300032227 */ /* 0x001fc600078e00ff */
[----:B------:R0:W-:Y:S01]  /*1ffd0*/  STL [R1+0x18], R11 ;  /* 0x0000180b01007387 */ /* 0x0001e20000100800 */
[C---:B------:R-:W-:Y:S01]  /*1ffe0*/  VIADD R22, R11.reuse, 0x7f ;  /* 0x0000007f0b167836 */ /* 0x040fe20000000000 */
[----:B---3--:R-:W-:Y:S02]  /*1fff0*/  @P2 SHF.R.U32.HI R0, RZ, R2, R3 ;  /* 0x00000002ff002219 */ /* 0x008fe40000011603 */
[----:B------:R-:W-:Y:S02]  /*20000*/  IADD3 R21, R11, 0x1, -R12 ;  /* 0x000000010b157810 */ /* 0x000fe40007ffe80c */
[----:B------:R-:W-:-:S03]  /*20010*/  SHF.R.S32.HI R2, RZ, 0x1f, R22 ;  /* 0x0000001fff027819 */ /* 0x000fc60000011416 */
[----:B------:R-:W-:Y:S01]  /*20020*/  IMAD.IADD R0, R21, 0x1, R0 ;  /* 0x0000000115007824 */ /* 0x000fe200078e0200 */
[----:B------:R-:W-:Y:S02]  /*20030*/  LEA.HI R22, R2, R22, RZ, 0x7 ;  /* 0x0000001602167211 */ /* 0x000fe400078f38ff */
[----:B------:R-:W2:Y:S02]  /*20040*/  LDC.64 R2, c[0x0][0x9e0] ;  /* 0x00027800ff027b82 */ /* 0x000ea40000000a00 */
[----:B------:R-:W-:Y:S02]  /*20050*/  SHF.R.S32.HI R22, RZ, 0x7, R22 ;  /* 0x00000007ff167819 */ /* 0x000fe40000011416 */
[----:B--2---:R-:W-:Y:S01]  /*20060*/  ISETP.GE.AND P3, PT, R3, 0x1, PT ;  /* 0x000000010300780c */ /* 0x004fe20003f66270 */
[----:B------:R-:W-:-:S12]  /*20070*/  IMAD.IADD R2, R0, 0x1, R2 ;  /* 0x0000000100027824 */ /* 0x000fd800078e0202 */
[----:B0-----:R-:W-:Y:S05]  /*20080*/  @!P3 BRA `(.L_x_11634) ;  /* 0x000000000048b947 */ /* 0x001fea0003800000 */
        /* <DEDUP_REMOVED lines=11> */
.L_x_11636:
[----:B------:R-:W-:-:S13]  /*20140*/  ISETP.NE.AND P0, PT, R3, 0x1, PT ;  /* 0x000000010300780c */ /* 0x000fda0003f05270 */
[----:B------:R-:W0:Y:S02]  /*20150*/  @P0 LDC.64 R6, c[0x0][0x9e8] ;  /* 0x00027a00ff060b82 */ /* 0x000e240000000a00 */
[----:B0-----:R-:W-:-:S05]  /*20160*/  @P0 IMAD.HI.U32 R6, R9, R6, RZ ;  /* 0x0000000609060227 */ /* 0x001fca00078e00ff */
[----:B------:R-:W-:-:S07]  /*20170*/  @P0 SHF.R.U32.HI R9, RZ, R7, R6 ;  /* 0x00000007ff090219 */ /* 0x000fce0000011606 */
.L_x_11637:
[----:B------:R-:W-:Y:S05]  /*20180*/  BSYNC B0 ;  /* 0x0000000000007941 */ /* 0x000fea0003800000 */
.L_x_11635:
[----:B------:R-:W-:-:S05]  /*20190*/  IMAD R9, R9, R3, R3 ;  /* 0x0000000309097224 */ /* 0x000fca00078e0203 */
[----:B------:R-:W-:-:S07]  /*201a0*/  VIMNMX R2, R2, R9, PT ;  /* 0x0000000902027248 */ /* 0x000fce0003fe0100 */
.L_x_11634:
[----:B------:R-:W0:Y:S01]  /*201b0*/  @P2 LDC R6, c[0x0][0x44c] ;  /* 0x00011300ff062b82 */ /* 0x000e220000000800 */
[----:B------:R-:W-:Y:S01]  /*201c0*/  VIADD R2, R2, 0x7f ;  /* 0x0000007f02027836 */ /* 0x000fe20000000000 */
[----:B------:R-:W-:Y:S01]  /*201d0*/  ULDC UR4, c[0x0][0x9dc] ;  /* 0x0002770000047ab9 */ /* 0x000fe20000000800 */
[----:B------:R-:W-:Y:S02]  /*201e0*/  IMAD.MOV.U32 R0, RZ, RZ, R25 ;  /* 0x000000ffff007224 */ /* 0x000fe400078e0019 */
[----:B------:R-:W-:-:S03]  /*201f0*/  IMAD.IADD R20, R11, 0x1, -R12 ;  /* 0x000000010b147824 */ /* 0x000fc600078e0a0c */
[----:B------:R-:W2:Y:S01]  /*20200*/  @P2 LDC R7, c[0x0][0x450] ;  /* 0x00011400ff072b82 */ /* 0x000ea20000000800 */
[----:B0-----:R-:W-:-:S05]  /*20210*/  @P2 IMAD.HI.U32 R6, R25, R6, RZ ;  /* 0x0000000619062227 */ /* 0x001fca00078e00ff */
[----:B--2---:R-:W-:Y:S02]  /*20220*/  @P2 SHF.R.U32.HI R0, RZ, R7, R6 ;  /* 0x00000007ff002219 */ /* 0x004fe40000011606 */
[----:B------:R-:W-:-:S04]  /*20230*/  SHF.R.S32.HI R6, RZ, 0x1f, R2 ;  /* 0x0000001fff067819 */ /* 0x000fc80000011402 */
[----:B------:R-:W-:Y:S01]  /*20240*/  LEA.HI R6, R6, R2, RZ, 0x7 ;  /* 0x0000000206067211 */ /* 0x000fe200078f38ff */
[----:B------:R-:W-:-:S03]  /*20250*/  IMAD.IADD R2, R20, 0x1, R0 ;  /* 0x0000000114027824 */ /* 0x000fc600078e0200 */
[----:B------:R-:W-:Y:S01]  /*20260*/  SHF.R.S32.HI R9, RZ, 0x7, R6 ;  /* 0x00000007ff097819 */ /* 0x000fe20000011406 */
[----:B------:R-:W-:-:S03]  /*20270*/  VIADD R0, R2, -UR4 ;  /* 0x8000000402007c36 */ /* 0x000fc60008000000 */
        /* <DEDUP_REMOVED lines=12> */
.L_x_11640:
[----:B------:R-:W-:-:S13]  /*20340*/  ISETP.NE.AND P0, PT, R3, 0x1, PT ;  /* 0x000000010300780c */ /* 0x000fda0003f05270 */
[----:B------:R-:W0:Y:S02]  /*20350*/  @P0 LDC.64 R6, c[0x0][0x9e8] ;  /* 0x00027a00ff060b82 */ /* 0x000e240000000a00 */
[----:B0-----:R-:W-:-:S05]  /*20360*/  @P0 IMAD.HI.U32 R6, R2, R6, RZ ;  /* 0x0000000602060227 */ /* 0x001fca00078e00ff */
[----:B------:R-:W-:-:S07]  /*20370*/  @P0 SHF.R.U32.HI R2, RZ, R7, R6 ;  /* 0x00000007ff020219 */ /* 0x000fce0000011606 */
.L_x_11641:
[----:B------:R-:W-:Y:S05]  /*20380*/  BSYNC B0 ;  /* 0x0000000000007941 */ /* 0x000fea0003800000 */
.L_x_11639:
[----:B------:R-:W-:-:S05]  /*20390*/  IMAD R2, R2, R3, RZ ;  /* 0x0000000302027224 */ /* 0x000fca00078e02ff */
[----:B------:R-:W-:-:S07]  /*203a0*/  VIMNMX R0, R0, R2, !PT ;  /* 0x0000000200007248 */ /* 0x000fce0007fe0100 */
.L_x_11638:
        /* <DEDUP_REMOVED lines=19> */
[----:B------:R0:W2:Y:S02]  /*204e0*/  F2I.FTZ.U32.TRUNC.NTZ R3, R2 ;  /* 0x0000000200037305 */ /* 0x0000a4000021f000 */
[----:B0-----:R-:W-:-:S04]  /*204f0*/  LOP3.LUT R2, R11, R7, RZ, 0x3c, !PT ;  /* 0x000000070b027212 */ /* 0x001fc800078e3cff */
[----:B------:R-:W-:Y:S01]  /*20500*/  ISETP.GE.AND P3, PT, R2, RZ, PT ;  /* 0x000000ff0200720c */ /* 0x000fe20003f66270 */
[----:B--2---:R-:W-:-:S04]  /*20510*/  IMAD.MOV R2, RZ, RZ, -R3 ;  /* 0x000000ffff027224 */ /* 0x004fc800078e0a03 */
[----:B-1----:R-:W-:Y:S02]  /*20520*/  IMAD R12, R2, R10, RZ ;  /* 0x0000000a020c7224 */ /* 0x002fe400078e02ff */
        /* <DEDUP_REMOVED lines=16> */
.L_x_11643:
[----:B------:R-:W-:Y:S05]  /*20630*/  BSYNC B0 ;  /* 0x0000000000007941 */ /* 0x000fea0003800000 */
.L_x_11642:
[-C--:B------:R-:W-:Y:S01]  /*20640*/  IMAD R6, R19, R2.reuse, R6 ;  /* 0x0000000213067224 */ /* 0x080fe200078e0206 */
        /* <DEDUP_REMOVED lines=23> */
.L_x_11819:
[----:B--2---:R-:W-:Y:S02]  /*207c0*/  ISETP.NE.AND P0, PT, R14, RZ, PT ;  /* 0x000000ff0e00720c */ /* 0x004fe40003f05270 */
[----:B------:R-:W-:-:S11]  /*207d0*/  PLOP3.LUT P6, PT, PT, PT, PT, 0x8, 0x0 ;  /* 0x000000000000781c */ /* 0x000fd60003fce170 */
[----:B------:R-:W-:Y:S05]  /*207e0*/  @P0 BRA `(.L_x_11647) ;  /* 0x00000000000c0947 */ /* 0x000fea0003800000 */
[----:B------:R-:W-:-:S03]  /*207f0*/  UMOV UR4, 0xffffffff ;  /* 0xffffffff00047882 */ /* 0x000fc60000000000 */
[----:B------:R-:W-:Y:S05]  /*20800*/  BRA.DIV UR4, `(.L_x_11648) ;  /* 0x0000007604407947 */ /* 0x000fea000b800000 */
[----:B------:R-:W-:-:S13]  /*20810*/  ELECT P6, URZ, PT ;  /* 0x00000000003f782f */ /* 0x000fda00038c0000 */
.L_x_11647:
        /* <DEDUP_REMOVED lines=9> */
.L_x_11822:
[----:B------:R-:W-:Y:S05]  /*208b0*/  BSYNC B1 ;  /* 0x0000000000017941 */ /* 0x000fea0003800000 */
.L_x_11649:
[----:B------:R-:W-:Y:S04]  /*208c0*/  BSSY B1, `(.L_x_11651) ;  /* 0x000008c000017945 */ /* 0x000fe80003800000 */
[----:B------:R-:W-:Y:S05]  /*208d0*/  @!P6 BRA `(.L_x_11652) ;  /* 0x000000080028e947 */ /* 0x000fea0003800000 */
[----:B------:R-:W2:Y:S01]  /*208e0*/  LDL R8, [R1+0x4] ;  /* 0x0000040001087983 */ /* 0x000ea20000100800 */
[----:B------:R-:W-:Y:S01]  /*208f0*/  IMAD R10, R29, 0x8, R18 ;  /* 0x000000081d0a7824 */ /* 0x000fe200078e0212 */
[----:B------:R-:W3:Y:S01]  /*20900*/  S2R R7, SR_TID.X ;  /* 0x0000000000077919 */ /* 0x000ee20000002100 */
[----:B------:R-:W-:Y:S01]  /*20910*/  BSSY B2, `(.L_x_11653) ;  /* 0x0000006000027945 */ /* 0x000fe20003800000 */
[----:B---3--:R-:W-:-:S04]  /*20920*/  LOP3.LUT R7, R7, 0x7f, RZ, 0xc0, !PT ;  /* 0x0000007f07077812 */ /* 0x008fc800078ec0ff */
[----:B------:R-:W-:Y:S02]  /*20930*/  ISETP.NE.AND P1, PT, R7, RZ, PT ;  /* 0x000000ff0700720c */ /* 0x000fe40003f25270 */
[----:B--2---:R-:W-:-:S04]  /*20940*/  SHF.L.U32 R9, R8, 0x1f, RZ ;  /* 0x0000001f08097819 */ /* 0x004fc800000006ff */
[----:B------:R-:W2:Y:S02]  /*20950*/  SYNCS.PHASECHK.TRANS64.TRYWAIT P0, [R10+URZ+0x2d8a0], R9 ;  /* 0x02d8a0090a0075a7 */ /* 0x000ea4000800017f */
[----:B--2---:R-:W-:Y:S05]  /*20960*/  @!P0 BRA `(.L_x_11654) ;  /* 0x00000074001c8947 */ /* 0x004fea0003800000 */
.L_x_11823:
[----:B------:R-:W-:Y:S05]  /*20970*/  BSYNC B2 ;  /* 0x0000000000027941 */ /* 0x000fea0003800000 */
.L_x_11653:
[----:B------:R-:W-:Y:S04]  /*20980*/  BSSY B2, `(.L_x_11655) ;  /* 0x0000009000027945 */ /* 0x000fe80003800000 */
[----:B------:R-:W-:Y:S05]  /*20990*/  @P1 BRA `(.L_x_11656) ;  /* 0x00000000001c1947 */ /* 0x000fea0003800000 */
[----:B0-----:R-:W0:Y:S02]  /*209a0*/  S2R R6, SR_TID.X ;  /* 0x0000000000067919 */ /* 0x001e240000002100 */
[----:B0-----:R-:W-:Y:S01]  /*209b0*/  LOP3.LUT R7, R6, 0x1f, RZ, 0xc0, !PT ;  /* 0x0000001f06077812 */ /* 0x001fe200078ec0ff */
[----:B------:R-:W-:-:S03]  /*209c0*/  IMAD.MOV.U32 R6, RZ, RZ, 0x6000 ;  /* 0x00006000ff067424 */ /* 0x000fc600078e00ff */
[----:B------:R-:W-:Y:S01]  /*209d0*/  ISETP.NE.AND P0, PT, R7, RZ, PT ;  /* 0x000000ff0700720c */ /* 0x000fe20003f05270 */
[----:B------:R3:W-:-:S12]  /*209e0*/  SYNCS.ARRIVE.TRANS64 RZ, [R10+URZ+0x2d890], R6 ;  /* 0x02d890060aff79a7 */ /* 0x0007d8000800003f */
[----:B---3--:R-:W-:Y:S05]  /*209f0*/  @!P0 BRA `(.L_x_11656) ;  /* 0x0000000000048947 */ /* 0x008fea0003800000 */
[----:B------:R-:W-:Y:S01]  /*20a00*/  BPT.TRAP 0x1 ;  /* 0x000000040000795c */ /* 0x000fe20000300000 */
.L_x_11656:
[----:B------:R-:W-:Y:S05]  /*20a10*/  BSYNC B2 ;  /* 0x0000000000027941 */ /* 0x000fea0003800000 */
.L_x_11655:
[----:B------:R-:W-:Y:S01]  /*20a20*/  IMAD.MOV.U32 R23, RZ, RZ, RZ ;  /* 0x000000ffff177224 */ /* 0x000fe200078e00ff */
[----:B------:R-:W-:Y:S01]  /*20a30*/  UIADD3 UR4, UP0, UR40, 0x570, URZ ;  /* 0x0000057028047890 */ /* 0x000fe2000ff1e03f */
[----:B------:R-:W-:Y:S01]  /*20a40*/  IMAD R7, R3, 0x80, R4 ;  /* 0x0000008003077824 */ /* 0x000fe200078e0204 */
[----:B------:R-:W-:Y:S01]  /*20a50*/  PLOP3.LUT P0, PT, PT, PT, PT, 0x80, 0x0 ;  /* 0x000000000000781c */ /* 0x000fe20003f0f070 */
[----:B------:R-:W-:Y:S01]  /*20a60*/  IMAD R8, R29, 0x6000, R18 ;  /* 0x000060001d087824 */ /* 0x000fe200078e0212 */
[----:B------:R-:W-:Y:S01]  /*20a70*/  R2UR UR10, R23 ;  /* 0x00000000170a72ca */ /* 0x000fe200000e0000 */
[----:B------:R-:W-:Y:S01]  /*20a80*/  VIADD R7, R7, 0xffffff80 ;  /* 0xffffff8007077836 */ /* 0x000fe20000000000 */
[----:B------:R-:W-:Y:S01]  /*20a90*/  UIADD3.X UR5, URZ, UR41, URZ, UP0, !UPT ;  /* 0x000000293f057290 */ /* 0x000fe200087fe43f */
[----:B0-----:R-:W-:Y:S01]  /*20aa0*/  VIADD R6, R10, 0x2d890 ;  /* 0x0002d8900a067836 */ /* 0x001fe20000000000 */
[----:B------:R-:W-:Y:S01]  /*20ab0*/  UMOV UR6, 0x0 ;  /* 0x0000000000067882 */ /* 0x000fe20000000000 */
[----:B------:R-:W-:Y:S01]  /*20ac0*/  VIADD R11, R8, 0x15400 ;  /* 0x00015400080b7836 */ /* 0x000fe20000000000 */
[----:B------:R-:W-:-:S09]  /*20ad0*/  UMOV UR7, 0x12f00000 ;  /* 0x12f0000000077882 */ /* 0x000fd20000000000 */
.L_x_11657:
        /* <DEDUP_REMOVED lines=16> */
.L_x_11658:
        /* <DEDUP_REMOVED lines=16> */
.L_x_11659:
        /* <DEDUP_REMOVED lines=13> */
.L_x_11824:
[----:B------:R-:W-:Y:S05]  /*20db0*/  BSYNC B2 ;  /* 0x0000000000027941 */ /* 0x000fea0003800000 */
.L_x_11660:
[----:B------:R-:W-:Y:S01]  /*20dc0*/  BSSY B2, `(.L_x_11662) ;  /* 0x000000b000027945 */ /* 0x000fe20003800000 */
[----:B-1----:R-:W-:Y:S02]  /*20dd0*/  IMAD.MOV.U32 R12, RZ, RZ, 0x0 ;  /* 0x00000000ff0c7424 */ /* 0x002fe400078e00ff */
[----:B------:R-:W-:Y:S01]  /*20de0*/  IMAD.MOV.U32 R13, RZ, RZ, 0x12f00000 ;  /* 0x12f00000ff0d7424 */ /* 0x000fe200078e00ff */
[----:B------:R-:W-:Y:S06]  /*20df0*/  @P1 BRA `(.L_x_11663) ;  /* 0x00000000001c1947 */ /* 0x000fec0003800000 */
[----:B------:R-:W1:Y:S02]  /*20e00*/  S2R R6, SR_TID.X ;  /* 0x0000000000067919 */ /* 0x000e640000002100 */
[----:B-1----:R-:W-:Y:S02]  /*20e10*/  LOP3.LUT R11, R6, 0x1f, RZ, 0xc0, !PT ;  /* 0x0000001f060b7812 */ /* 0x002fe400078ec0ff */
[----:B------:R-:W-:Y:S02]  /*20e20*/  MOV R6, 0x6000 ;  /* 0x0000600000067802 */ /* 0x000fe40000000f00 */
[----:B------:R-:W-:Y:S02]  /*20e30*/  ISETP.NE.AND P0, PT, R11, RZ, PT ;  /* 0x000000ff0b00720c */ /* 0x000fe40003f05270 */
[----:B------:R1:W-:Y:S11]  /*20e40*/  SYNCS.ARRIVE.TRANS64 RZ, [R10+URZ+0x2d8b0], R6 ;  /* 0x02d8b0060aff79a7 */ /* 0x0003f6000800003f */
[----:B-1----:R-:W-:Y:S05]  /*20e50*/  @!P0 BRA `(.L_x_11663) ;  /* 0x0000000000048947 */ /* 0x002fea0003800000 */
[----:B------:R-:W-:Y:S01]  /*20e60*/  BPT.TRAP 0x1 ;  /* 0x000000040000795c */ /* 0x000fe20000300000 */
.L_x_11663:
[----:B------:R-:W-:Y:S05]  /*20e70*/  BSYNC B2 ;  /* 0x0000000000027941 */ /* 0x000fea0003800000 */
.L_x_11662:
[----:B------:R-:W-:Y:S01]  /*20e80*/  R2UR UR10, R23 ;  /* 0x00000000170a72ca */ /* 0x000fe200000e0000 */
[----:B------:R-:W-:Y:S01]  /*20e90*/  UIADD3 UR4, UP0, UR40, 0x670, URZ ;  /* 0x0000067028047890 */ /* 0x000fe2000ff1e03f */
[----:B------:R-:W-:Y:S01]  /*20ea0*/  R2UR UR6, R12 ;  /* 0x000000000c0672ca */ /* 0x000fe200000e0000 */
[----:B0-2---:R-:W-:Y:S01]  /*20eb0*/  VIADD R10, R10, 0x2d8b0 ;  /* 0x0002d8b00a0a7836 */ /* 0x005fe20000000000 */
[----:B------:R-:W-:Y:S01]  /*20ec0*/  R2UR UR7, R13 ;  /* 0x000000000d0772ca */ /* 0x000fe200000e0000 */
[----:B------:R-:W-:Y:S01]  /*20ed0*/  VIADD R6, R8, 0x400 ;  /* 0x0000040008067836 */ /* 0x000fe20000000000 */
[----:B------:R-:W-:Y:S01]  /*20ee0*/  PLOP3.LUT P0, PT, PT, PT, PT, 0x80, 0x0 ;  /* 0x000000000000781c */ /* 0x000fe20003f0f070 */
[----:B------:R-:W-:-:S12]  /*20ef0*/  UIADD3.X UR5, URZ, UR41, URZ, UP0, !UPT ;  /* 0x000000293f057290 */ /* 0x000fd800087fe43f */
.L_x_11664:
        /* <DEDUP_REMOVED lines=15> */
.L_x_11665:
        /* <DEDUP_REMOVED lines=15> */
.L_x_11666:
        /* <DEDUP_REMOVED lines=10> */
.L_x_11652:
[----:B------:R-:W-:Y:S05]  /*21180*/  BSYNC B1 ;  /* 0x0000000000017941 */ /* 0x000fea0003800000 */
.L_x_11651:
[----:B0-----:R-:W2:Y:S01]  /*21190*/  LDL.LU R6, [R1+0x4] ;  /* 0x0000040001067983 */ /* 0x001ea20000300800 */
[----:B------:R-:W-:Y:S01]  /*211a0*/  VIADD R29, R29, 0x1 ;  /* 0x000000011d1d7836 */ /* 0x000fe20000000000 */
[----:B------:R-:W-:Y:S01]  /*211b0*/  PLOP3.LUT P0, PT, PT, PT, PT, 0x8, 0x0 ;  /* 0x000000000000781c */ /* 0x000fe20003f0e170 */
[----:B------:R-:W-:-:S03]  /*211c0*/  VIADD R10, R3, 0xfffffffe ;  /* 0xfffffffe030a7836 */ /* 0x000fc60000000000 */
[C---:B------:R-:W-:Y:S02]  /*211d0*/  ISETP.NE.AND P1, PT, R29.reuse, 0x2, PT ;  /* 0x000000021d00780c */ /* 0x040fe40003f25270 */
[----:B------:R-:W-:Y:S02]  /*211e0*/  ISETP.GE.AND P2, PT, R10, R5, PT ;  /* 0x000000050a00720c */ /* 0x000fe40003f46270 */
[----:B------:R-:W-:Y:S02]  /*211f0*/  SEL R3, RZ, 0x1, P1 ;  /* 0x00000001ff037807 */ /* 0x000fe40000800000 */
[----:B------:R-:W-:Y:S02]  /*21200*/  SEL R29, R29, RZ, P1 ;  /* 0x000000ff1d1d7207 */ /* 0x000fe40000800000 */
[----:B--2---:R-:W-:-:S05]  /*21210*/  LOP3.LUT R6, R6, R3, RZ, 0x3c, !PT ;  /* 0x0000000306067212 */ /* 0x004fca00078e3cff */
[----:B------:R0:W-:Y:S02]  /*21220*/  STL [R1+0x4], R6 ;  /* 0x0000040601007387 */ /* 0x0001e40000100800 */
[----:B------:R-:W-:Y:S05]  /*21230*/  @!P2 BRA `(.L_x_11645) ;  /* 0x00000008005ca947 */ /* 0x000fea0003800000 */
.L_x_11683:
[----:B------:R-:W-:Y:S05]  /*21240*/  YIELD ;  /* 0x0000000000007946 */ /* 0x000fea0003800000 */
[----:B------:R-:W-:Y:S04]  /*21250*/  BSSY B1, `(.L_x_11667) ;  /* 0x000008b000017945 */ /* 0x000fe80003800000 */
[----:B--2---:R-:W-:Y:S05]  /*21260*/  @!P6 BRA `(.L_x_11668) ;  /* 0x000000080024e947 */ /* 0x004fea0003800000 */
[----:B0-----:R-:W2:Y:S01]  /*21270*/  LDL R6, [R1+0x4] ;  /* 0x0000040001067983 */ /* 0x001ea20000100800 */
[----:B------:R-:W-:Y:S01]  /*21280*/  IMAD R9, R29, 0x8, R18 ;  /* 0x000000081d097824 */ /* 0x000fe200078e0212 */
[----:B------:R-:W0:Y:S01]  /*21290*/  S2R R3, SR_TID.X ;  /* 0x0000000000037919 */ /* 0x000e220000002100 */
[----:B------:R-:W-:Y:S01]  /*212a0*/  BSSY B2, `(.L_x_11669) ;  /* 0x0000006000027945 */ /* 0x000fe20003800000 */
[----:B0-----:R-:W-:-:S04]  /*212b0*/  LOP3.LUT R3, R3, 0x7f, RZ, 0xc0, !PT ;  /* 0x0000007f03037812 */ /* 0x001fc800078ec0ff */
[----:B------:R-:W-:Y:S02]  /*212c0*/  ISETP.NE.AND P2, PT, R3, RZ, PT ;  /* 0x000000ff0300720c */ /* 0x000fe40003f45270 */
[----:B--2---:R-:W-:-:S04]  /*212d0*/  SHF.L.U32 R8, R6, 0x1f, RZ ;  /* 0x0000001f06087819 */ /* 0x004fc800000006ff */
[----:B------:R-:W0:Y:S02]  /*212e0*/  SYNCS.PHASECHK.TRANS64.TRYWAIT P1, [R9+URZ+0x2d8a0], R8 ;  /* 0x02d8a008090075a7 */ /* 0x000e24000802017f */
[----:B0-----:R-:W-:Y:S05]  /*212f0*/  @!P1 BRA `(.L_x_11670) ;  /* 0x0000006800e09947 */ /* 0x001fea0003800000 */
.L_x_11825:
[----:B------:R-:W-:Y:S05]  /*21300*/  BSYNC B2 ;  /* 0x0000000000027941 */ /* 0x000fea0003800000 */
.L_x_11669:
[----:B------:R-:W-:Y:S04]  /*21310*/  BSSY B2, `(.L_x_11671) ;  /* 0x0000009000027945 */ /* 0x000fe80003800000 */
        /* <DEDUP_REMOVED lines=8> */
.L_x_11672:
[----:B------:R-:W-:Y:S05]  /*213a0*/  BSYNC B2 ;  /* 0x0000000000027941 */ /* 0x000fea0003800000 */
.L_x_11671:
        /* <DEDUP_REMOVED lines=11> */
.L_x_11673:
        /* <DEDUP_REMOVED lines=10> */
[----:B------:R-:W-:Y:S01]  /*21500*/  IMAD.MOV.U32 R23, RZ, RZ, 0x20 ;  /* 0x00000020ff177424 */ /* 0x000fe200078e00ff */
[----:B------:R-:W-:Y:S01]  /*21510*/  PLOP3.LUT P1, PT, PT, PT, PT, 0x80, 0x0 ;  /* 0x000000000000781c */ /* 0x000fe20003f2f070 */
[----:B------:R-:W-:Y:S01]  /*21520*/  VIADD R11, R7, 0x17400 ;  /* 0x00017400070b7836 */ /* 0x000fe20000000000 */
[----:B------:R-:W-:Y:S01]  /*21530*/  UMOV UR6, 0x0 ;  /* 0x0000000000067882 */ /* 0x000fe20000000000 */
[----:B------:R-:W-:Y:S01]  /*21540*/  UMOV UR7, 0x12f00000 ;  /* 0x12f0000000077882 */ /* 0x000fe20000000000 */
[----:B------:R-:W-:-:S15]  /*21550*/  R2UR UR10, R23 ;  /* 0x00000000170a72ca */ /* 0x000fde00000e0000 */
.L_x_11674:
        /* <DEDUP_REMOVED lines=16> */
.L_x_11675:
        /* <DEDUP_REMOVED lines=10> */
[----:B------:R-:W2:Y:S01]  /*21700*/  SYNCS.PHASECHK.TRANS64.TRYWAIT P1, [R9+URZ+0x2d8c0], R8 ;  /* 0x02d8c008090075a7 */ /* 0x000ea2000802017f */
[----:B------:R-:W-:Y:S04]  /*21710*/  BSSY B2, `(.L_x_11676) ;  /* 0x0000002000027945 */ /* 0x000fe80003800000 */
[----:B--2---:R-:W-:Y:S05]  /*21720*/  @!P1 BRA `(.L_x_11677) ;  /* 0x0000006400e89947 */ /* 0x004fea0003800000 */
.L_x_11826:
[----:B------:R-:W-:Y:S05]  /*21730*/  BSYNC B2 ;  /* 0x0000000000027941 */ /* 0x000fea0003800000 */
.L_x_11676:
[----:B------:R-:W-:Y:S01]  /*21740*/  BSSY B2, `(.L_x_11678) ;  /* 0x000000b000027945 */ /* 0x000fe20003800000 */
[----:B-1----:R-:W-:Y:S01]  /*21750*/  IMAD.MOV.U32 R12, RZ, RZ, 0x0 ;  /* 0x00000000ff0c7424 */ /* 0x002fe200078e00ff */
[----:B------:R-:W-:Y:S02]  /*21760*/  MOV R13, 0x12f00000 ;  /* 0x12f00000000d7802 */ /* 0x000fe40000000f00 */
        /* <DEDUP_REMOVED lines=8> */
.L_x_11679:
[----:B------:R-:W-:Y:S05]  /*217f0*/  BSYNC B2 ;  /* 0x0000000000027941 */ /* 0x000fea0003800000 */
.L_x_11678:
        /* <DEDUP_REMOVED lines=8> */
.L_x_11680:
        /* <DEDUP_REMOVED lines=15> */
.L_x_11681:
        /* <DEDUP_REMOVED lines=15> */
.L_x_11682:
        /* <DEDUP_REMOVED lines=10> */
.L_x_11668:
[----:B------:R-:W-:Y:S05]  /*21b00*/  BSYNC B1 ;  /* 0x0000000000017941 */ /* 0x000fea0003800000 */
.L_x_11667:
        /* <DEDUP_REMOVED lines=10> */
.L_x_11645:
[----:B------:R-:W-:Y:S05]  /*21bb0*/  BSYNC B0 ;  /* 0x0000000000007941 */ /* 0x000fea0003800000 */
.L_x_11644:
[----:B------:R-:W3:Y:S01]  /*21bc0*/  LDC R2, c[0x0][0x448] ;  /* 0x00011200ff027b82 */ /* 0x000ee20000000800 */
[----:B------:R-:W-:Y:S01]  /*21bd0*/  VIADD R3, R25, 0xbf ;  /* 0x000000bf19037836 */ /* 0x000fe20000000000 */
[----:B------:R-:W-:Y:S06]  /*21be0*/  @!P0 WARPSYNC.ALL ;  /* 0x0000000000008948 */ /* 0x000fec0003800000 */
[----:B------:R-:W-:Y:S01]  /*21bf0*/  @!P0 BAR.SYNC.DEFER_BLOCKING 0xc, 0x200 ;  /* 0x0308000000008b1d */ /* 0x000fe20000010000 */
[----:B---3--:R-:W-:-:S13]  /*21c00*/  ISETP.NE.AND P1, PT, R2, 0x1, PT ;  /* 0x000000010200780c */ /* 0x008fda0003f25270 */
[----:B------:R-:W3:Y:S08]  /*21c10*/  @P1 LDC R4, c[0x0][0x44c] ;  /* 0x00011300ff041b82 */ /* 0x000ef00000000800 */
[----:B------:R-:W4:Y:S01]  /*21c20*/  @P1 LDC R2, c[0x0][0x450] ;  /* 0x00011400ff021b82 */ /* 0x000f220000000800 */
[----:B---3--:R-:W-:-:S05]  /*21c30*/  @P1 IMAD.HI.U32 R4, R3, R4, RZ ;  /* 0x0000000403041227 */ /* 0x008fca00078e00ff */
[----:B----4-:R-:W-:-:S05]  /*21c40*/  @P1 SHF.R.U32.HI R3, RZ, R2, R4 ;  /* 0x00000002ff031219 */ /* 0x010fca0000011604 */
[----:B------:R-:W-:Y:S02]  /*21c50*/  IMAD.IADD R21, R21, 0x1, R3 ;  /* 0x0000000115157824 */ /* 0x000fe400078e0203 */
[----:B------:R-:W3:Y:S02]  /*21c60*/  LDC.64 R2, c[0x0][0x9e0] ;  /* 0x00027800ff027b82 */ /* 0x000ee40000000a00 */
[----:B---3--:R-:W-:Y:S01]  /*21c70*/  ISETP.GE.AND P2, PT, R3, 0x1, PT ;  /* 0x000000010300780c */ /* 0x008fe20003f46270 */
[----:B------:R-:W-:-:S12]  /*21c80*/  IMAD.IADD R2, R21, 0x1, R2 ;  /* 0x0000000115027824 */ /* 0x000fd800078e0202 */
[----:B------:R-:W-:Y:S05]  /*21c90*/  @!P2 BRA `(.L_x_11684) ;  /* 0x000000000048a947 */ /* 0x000fea0003800000 */
[C---:B------:R-:W-:Y:S01]  /*21ca0*/  ISETP.GT.AND P0, PT, R21.reuse, RZ, PT ;  /* 0x000000ff1500720c */ /* 0x040fe20003f04270 */
[----:B------:R-:W-:Y:S01]  /*21cb0*/  BSSY B0, `(.L_x_11685) ;  /* 0x000000e000007945 */ /* 0x000fe20003800000 */
[----:B0-----:R-:W-:-:S11]  /*21cc0*/  VIADD R6, R21, 0xffffffff ;  /* 0xffffffff15067836 */ /* 0x001fd60000000000 */
        /* <DEDUP_REMOVED lines=8> */
.L_x_11686:
[----:B------:R-:W-:-:S13]  /*21d50*/  ISETP.NE.AND P0, PT, R3, 0x1, PT ;  /* 0x000000010300780c */ /* 0x000fda0003f05270 */
[----:B------:R-:W0:Y:S02]  /*21d60*/  @P0 LDC.64 R4, c[0x0][0x9e8] ;  /* 0x00027a00ff040b82 */ /* 0x000e240000000a00 */
[----:B0-----:R-:W-:-:S05]  /*21d70*/  @P0 IMAD.HI.U32 R4, R6, R4, RZ ;  /* 0x0000000406040227 */ /* 0x001fca00078e00ff */
[----:B------:R-:W-:-:S07]  /*21d80*/  @P0 SHF.R.U32.HI R6, RZ, R5, R4 ;  /* 0x00000005ff060219 */ /* 0x000fce0000011604 */
.L_x_11687:
[----:B------:R-:W-:Y:S05]  /*21d90*/  BSYNC B0 ;  /* 0x0000000000007941 */ /* 0x000fea0003800000 */
.L_x_11685:
[----:B------:R-:W-:-:S05]  /*21da0*/  IMAD R6, R6, R3, R3 ;  /* 0x0000000306067224 */ /* 0x000fca00078e0203 */
[----:B------:R-:W-:-:S07]  /*21db0*/  VIMNMX R2, R2, R6, PT ;  /* 0x0000000602027248 */ /* 0x000fce0003fe0100 */
.L_x_11684:
[----:B------:R-:W-:Y:S01]  /*21dc0*/  VIADD R2, R2, 0x7f ;  /* 0x0000007f02027836 */ /* 0x000fe20000000000 */
[----:B------:R-:W-:Y:S01]  /*21dd0*/  ULDC UR4, c[0x0][0x9dc] ;  /* 0x0002770000047ab9 */ /* 0x000fe20000000800 */
[----:B------:R-:W-:-:S03]  /*21de0*/  IMAD.MOV.U32 R5, RZ, RZ, R25 ;  /* 0x000000ffff057224 */ /* 0x000fc600078e0019 */
[----:B------:R-:W-:-:S04]  /*21df0*/  SHF.R.S32.HI R4, RZ, 0x1f, R2 ;  /* 0x0000001fff047819 */ /* 0x000fc80000011402 */
[----:B------:R-:W-:Y:S02]  /*21e00*/  LEA.HI R4, R4, R2, RZ, 0x7 ;  /* 0x0000000204047211 */ /* 0x000fe400078f38ff */
[----:B------:R-:W3:Y:S02]  /*21e10*/  @P1 LDC R2, c[0x0][0x450] ;  /* 0x00011400ff021b82 */ /* 0x000ee40000000800 */
[----:B------:R-:W-:-:S04]  /*21e20*/  SHF.R.S32.HI R4, RZ, 0x7, R4 ;  /* 0x00000007ff047819 */ /* 0x000fc80000011404 */
[----:B0-----:R-:W-:Y:S02]  /*21e30*/  VIMNMX R6, R22, R4, PT ;  /* 0x0000000416067248 */ /* 0x001fe40003fe0100 */
[----:B------:R-:W0:Y:S02]  /*21e40*/  @P1 LDC R4, c[0x0][0x44c] ;  /* 0x00011300ff041b82 */ /* 0x000e240000000800 */
[----:B0-----:R-:W-:-:S05]  /*21e50*/  @P1 IMAD.HI.U32 R4, R25, R4, RZ ;  /* 0x0000000419041227 */ /* 0x001fca00078e00ff */
[----:B---3--:R-:W-:-:S05]  /*21e60*/  @P1 SHF.R.U32.HI R5, RZ, R2, R4 ;  /* 0x00000002ff051219 */ /* 0x008fca0000011604 */
        /* <DEDUP_REMOVED lines=13> */
.L_x_11690:
[----:B------:R-:W-:-:S13]  /*21f40*/  ISETP.NE.AND P0, PT, R3, 0x1, PT ;  /* 0x000000010300780c */ /* 0x000fda0003f05270 */
[----:B------:R-:W0:Y:S02]  /*21f50*/  @P0 LDC.64 R4, c[0x0][0x9e8] ;  /* 0x00027a00ff040b82 */ /* 0x000e240000000a00 */
[----:B0-----:R-:W-:-:S05]  /*21f60*/  @P0 IMAD.HI.U32 R4, R7, R4, RZ ;  /* 0x0000000407040227 */ /* 0x001fca00078e00ff */
[----:B------:R-:W-:-:S07]  /*21f70*/  @P0 SHF.R.U32.HI R7, RZ, R5, R4 ;  /* 0x00000005ff070219 */ /* 0x000fce0000011604 */
.L_x_11691:
[----:B------:R-:W-:Y:S05]  /*21f80*/  BSYNC B0 ;  /* 0x0000000000007941 */ /* 0x000fea0003800000 */
.L_x_11689:
[----:B------:R-:W-:-:S05]  /*21f90*/  IMAD R3, R7, R3, RZ ;  /* 0x0000000307037224 */ /* 0x000fca00078e02ff */
[----:B------:R-:W-:-:S07]  /*21fa0*/  VIMNMX R2, R2, R3, !PT ;  /* 0x0000000302027248 */ /* 0x000fce0007fe0100 */
.L_x_11688:
[----:B------:R-:W-:Y:S01]  /*21fb0*/  ISETP.NE.AND P1, PT, R0, RZ, PT ;  /* 0x000000ff0000720c */ /* 0x000fe20003f25270 */
[----:B------:R-:W-:Y:S01]  /*21fc0*/  BSSY B0, `(.L_x_11692) ;  /* 0x0000024000007945 */ /* 0x000fe20003800000 */
[----:B------:R-:W-:-:S04]  /*21fd0*/  SHF.R.S32.HI R3, RZ, 0x1f, R2 ;  /* 0x0000001fff037819 */ /* 0x000fc80000011402 */
[----:B------:R-:W-:Y:S01]  /*21fe0*/  LEA.HI R3, R3, R2, RZ, 0x7 ;  /* 0x0000000203037211 */ /* 0x000fe200078f38ff */
[----:B------:R-:W-:-:S03]  /*21ff0*/  IMAD.MOV.U32 R2, RZ, RZ, RZ ;  /* 0x000000ffff027224 */ /* 0x000fc600078e00ff */
[----:B------:R-:W-:-:S03]  /*22000*/  SHF.R.S32.HI R3, RZ, 0x7, R3 ;  /* 0x00000007ff037819 */ /* 0x000fc60000011403 */
[----:B------:R-:W0:Y:S01]  /*22010*/  @!P1 LDC R0, c[0x0][0x9f0] ;  /* 0x00027c00ff009b82 */ /* 0x000e220000000800 */
[----:B------:R-:W-:-:S04]  /*22020*/  VIMNMX R4, RZ, R3, !PT ;  /* 0x00000003ff047248 */ /* 0x000fc80007fe0100 */
[----:B------:R-:W-:-:S13]  /*22030*/  ISETP.GT.AND P0, PT, R6, R4, PT ;  /* 0x000000040600720c */ /* 0x000fda0003f04270 */
[----:B------:R-:W-:Y:S05]  /*22040*/  @!P0 BRA `(.L_x_11693) ;  /* 0x00000000006c8947 */ /* 0x000fea0003800000 */
[-C--:B0-----:R-:W-:Y:S02]  /*22050*/  IABS R5, R0.reuse ;  /* 0x0000000000057213 */ /* 0x081fe40000000000 */
[----:B--2---:R-:W-:Y:S02]  /*22060*/  IABS R8, R0 ;  /* 0x0000000000087213 */ /* 0x004fe40000000000 */
[----:B------:R-:W0:Y:S03]  /*22070*/  I2F.RP R2, R5 ;  /* 0x0000000500027306 */ /* 0x000e260000209400 */
[----:B------:R-:W-:-:S05]  /*22080*/  IMAD.MOV R8, RZ, RZ, -R8 ;  /* 0x000000ffff087224 */ /* 0x000fca00078e0a08 */
[----:B0-----:R-:W0:Y:S02]  /*22090*/  MUFU.RCP R2, R2 ;  /* 0x0000000200027308 */ /* 0x001e240000001000 */
[----:B0-----:R-:W-:-:S06]  /*220a0*/  IADD3 R2, R2, 0xffffffe, RZ ;  /* 0x0ffffffe02027810 */ /* 0x001fcc0007ffe0ff */
[----:B------:R-:W0:Y:S02]  /*220b0*/  F2I.FTZ.U32.TRUNC.NTZ R3, R2 ;  /* 0x0000000200037305 */ /* 0x000e24000021f000 */
[----:B0-----:R-:W-:-:S04]  /*220c0*/  IMAD.MOV R2, RZ, RZ, -R3 ;  /* 0x000000ffff027224 */ /* 0x001fc800078e0a03 */
[----:B------:R-:W-:Y:S02]  /*220d0*/  IMAD R7, R2, R5, RZ ;  /* 0x0000000502077224 */ /* 0x000fe400078e02ff */
[----:B------:R-:W-:-:S04]  /*220e0*/  IMAD.MOV.U32 R2, RZ, RZ, RZ ;  /* 0x000000ffff027224 */ /* 0x000fc800078e00ff */
        /* <DEDUP_REMOVED lines=17> */
.L_x_11693:
[----:B------:R-:W-:Y:S05]  /*22200*/  BSYNC B0 ;  /* 0x0000000000007941 */ /* 0x000fea0003800000 */
.L_x_11692:
[-C--:B0-----:R-:W-:Y:S01]  /*22210*/  IMAD R0, R19, R2.reuse, R4 ;  /* 0x0000000213007224 */ /* 0x081fe200078e0204 */
        /* <DEDUP_REMOVED lines=12> */
[----:B------:R-:W3:Y:S01]  /*222e0*/  LDC.64 R2, c[0x0][0xc60] ;  /* 0x00031800ff027b82 */ /* 0x000ee20000000a00 */
[----:B------:R-:W0:Y:S02]  /*222f0*/  FLO.U32 R0, UR4 ;  /* 0x0000000400007d00 */ /* 0x000e2400080e0000 */
[----:B0-----:R-:W-:-:S06]  /*22300*/  ISETP.EQ.U32.AND P0, PT, R0, R5, PT ;  /* 0x000000050000720c */ /* 0x001fcc0003f02070 */
[----:B------:R-:W3:Y:S07]  /*22310*/  POPC R5, UR4 ;  /* 0x0000000400057d09 */ /* 0x000eee0008000000 */
[----:B---3--:R-:W3:Y:S01]  /*22320*/  @P0 ATOMG.E.ADD.STRONG.GPU PT, R3, desc[UR54][R2.64], R5 ;  /* 0x00000005020309a8 */ /* 0x008ee200081ee1f6 */
[----:B------:R-:W0:Y:S02]  /*22330*/  S2R R4, SR_LTMASK ;  /* 0x0000000000047919 */ /* 0x000e240000003900 */
[----:B0-----:R-:W-:-:S04]  /*22340*/  LOP3.LUT R4, R4, UR4, RZ, 0xc0, !PT ;  /* 0x0000000404047c12 */ /* 0x001fc8000f8ec0ff */
[----:B------:R-:W0:Y:S01]  /*22350*/  POPC R7, R4 ;  /* 0x0000000400077309 */ /* 0x000e220000000000 */
[----:B---3--:R-:W0:Y:S02]  /*22360*/  SHFL.IDX PT, R0, R3, R0, 0x1f ;  /* 0x00001f0003007589 */ /* 0x008e2400000e0000 */
[----:B0-----:R-:W-:Y:S01]  /*22370*/  IADD3 R24, R0, UR37, R7 ;  /* 0x0000002500187c10 */ /* 0x001fe2000fffe007 */
[----:B------:R-:W-:Y:S06]  /*22380*/  BRA `(.L_x_11696) ;  /* 0x0000003000b47947 */ /* 0x000fec0003800000 */
.L_x_11695:
        /* <DEDUP_REMOVED lines=9> */
[----:B-1----:R-:W-:Y:S01]  /*22420*/  MOV R12, 0x1 ;  /* 0x00000001000c7802 */ /* 0x002fe20000000f00 */
[----:B------:R-:W0:Y:S01]  /*22430*/  LDC.64 R2, c[0x4][R2] ;  /* 0x0100000002027b82 */ /* 0x000e220000000a00 */
[----:B------:R-:W-:Y:S02]  /*22440*/  IMAD.U32 R5, RZ, RZ, UR7 ;  /* 0x00000007ff057e24 */ /* 0x000fe4000f8e00ff */
[----:B------:R-:W-:Y:S02]  /*22450*/  IMAD.U32 R6, RZ, RZ, UR8 ;  /* 0x00000008ff067e24 */ /* 0x000fe4000f8e00ff */
[----:B------:R-:W-:-:S02]  /*22460*/  IMAD.U32 R7, RZ, RZ, UR9 ;  /* 0x00000009ff077e24 */ /* 0x000fc4000f8e00ff */
[----:B------:R-:W-:Y:S02]  /*22470*/  IMAD.U32 R10, RZ, RZ, UR4 ;  /* 0x00000004ff0a7e24 */ /* 0x000fe4000f8e00ff */
[----:B------:R-:W-:Y:S02]  /*22480*/  IMAD.U32 R11, RZ, RZ, UR5 ;  /* 0x00000005ff0b7e24 */ /* 0x000fe4000f8e00ff */
[----:B--2---:R-:W-:Y:S02]  /*22490*/  IMAD.MOV.U32 R8, RZ, RZ, 0x70 ;  /* 0x00000070ff087424 */ /* 0x004fe400078e00ff */
[----:B------:R-:W-:-:S07]  /*224a0*/  IMAD.MOV.U32 R13, RZ, RZ, RZ ;  /* 0x000000ffff0d7224 */ /* 0x000fce00078e00ff */
[----:B------:R-:W-:-:S07]  /*224b0*/  LEPC R20, `(.L_x_11698) ;  /* 0x000000001014794e */ /* 0x000fce0000000000 */
[----:B0-----:R-:W-:Y:S05]  /*224c0*/  CALL.ABS.NOINC R2 ;  /* 0x0000000002007343 */ /* 0x001fea0003c00000 */
.L_x_11698:
[----:B------:R-:W-:Y:S05]  /*224d0*/  BSYNC B6 ;  /* 0x0000000000067941 */ /* 0x000fea0003800000 */
.L_x_11697:
        /* <DEDUP_REMOVED lines=9> */
[----:B------:R-:W-:Y:S02]  /*22570*/  IMAD.U32 R4, RZ, RZ, UR6 ;  /* 0x00000006ff047e24 */ /* 0x000fe4000f8e00ff */
[----:B------:R-:W-:Y:S02]  /*22580*/  IMAD.U32 R5, RZ, RZ, UR7 ;  /* 0x00000007ff057e24 */ /* 0x000fe4000f8e00ff */
[----:B------:R-:W-:Y:S02]  /*22590*/  IMAD.U32 R6, RZ, RZ, UR8 ;  /* 0x00000008ff067e24 */ /* 0x000fe4000f8e00ff */
[----:B------:R-:W-:-:S02]  /*225a0*/  IMAD.U32 R7, RZ, RZ, UR9 ;  /* 0x00000009ff077e24 */ /* 0x000fc4000f8e00ff */
[----:B------:R-:W-:Y:S02]  /*225b0*/  IMAD.U32 R10, RZ, RZ, UR4 ;  /* 0x00000004ff0a7e24 */ /* 0x000fe4000f8e00ff */
[----:B------:R-:W-:Y:S02]  /*225c0*/  IMAD.U32 R11, RZ, RZ, UR5 ;  /* 0x00000005ff0b7e24 */ /* 0x000fe4000f8e00ff */
[----:B--2---:R-:W-:Y:S02]  /*225d0*/  IMAD.MOV.U32 R8, RZ, RZ, 0x70 ;  /* 0x00000070ff087424 */ /* 0x004fe400078e00ff */
[----:B-1----:R-:W-:Y:S02]  /*225e0*/  IMAD.MOV.U32 R12, RZ, RZ, 0x1 ;  /* 0x00000001ff0c7424 */ /* 0x002fe400078e00ff */
[----:B0-----:R-:W-:-:S07]  /*225f0*/  IMAD.MOV.U32 R13, RZ, RZ, RZ ;  /* 0x000000ffff0d7224 */ /* 0x001fce00078e00ff */
[----:B------:R-:W-:-:S07]  /*22600*/  LEPC R20, `(.L_x_11701) ;  /* 0x000000001014794e */ /* 0x000fce0000000000 */
[----:B---3--:R-:W-:Y:S05]  /*22610*/  CALL.ABS.NOINC R2 ;  /* 0x0000000002007343 */ /* 0x008fea0003c00000 */
.L_x_11701:
        /* <DEDUP_REMOVED lines=15> */
.L_x_11700:
[----:B------:R-:W-:Y:S05]  /*22710*/  BSYNC B6 ;  /* 0x0000000000067941 */ /* 0x000fea0003800000 */
.L_x_11699:
[----:B------:R-:W-:Y:S01]  /*22720*/  ULDC.64 UR4, c[0x0][0x9f8] ;  /* 0x00027e0000047ab9 */ /* 0x000fe20000000a00 */
[----:B------:R-:W3:Y:S01]  /*22730*/  LDL R20, [R1+0x18] ;  /* 0x0000180001147983 */ /* 0x000ee20000100800 */
[----:B------:R-:W-:-:S03]  /*22740*/  ISETP.NE.U32.AND P0, PT, RZ, UR4, PT ;  /* 0x00000004ff007c0c */ /* 0x000fc6000bf05070 */
[----:B------:R-:W4:Y:S01]  /*22750*/  LDL R19, [R1+0x28] ;  /* 0x0000280001137983 */ /* 0x000f220000100800 */
[----:B------:R-:W-:Y:S01]  /*22760*/  ISETP.NE.AND.EX P0, PT, RZ, UR5, PT, P0 ;  /* 0x00000005ff007c0c */ /* 0x000fe2000bf05300 */
[----:B------:R-:W-:Y:S01]  /*22770*/  IMAD.MOV.U32 R9, RZ, RZ, R27 ;  /* 0x000000ffff097224 */ /* 0x000fe200078e001b */
[----:B------:R-:W0:Y:S01]  /*22780*/  LDC R5, c[0x0][0x430] ;  /* 0x00010c00ff057b82 */ /* 0x000e220000000800 */
[----:B------:R-:W1:Y:S01]  /*22790*/  S2R R22, SR_TID.X ;  /* 0x0000000000167919 */ /* 0x000e620000002100 */
[----:B------:R-:W2:Y:S01]  /*227a0*/  S2R R21, SR_TID.X ;  /* 0x0000000000157919 */ /* 0x000ea20000002100 */
[----:B------:R-:W-:Y:S01]  /*227b0*/  VIADD R23, R23, 0xffffffff ;  /* 0xffffffff17177836 */ /* 0x000fe20000000000 */
[----:B------:R-:W-:-:S07]  /*227c0*/  ULDC UR4, c[0x0][0x2f4] ;  /* 0x0000bd0000047ab9 */ /* 0x000fce0000000800 */
[----:B------:R-:W1:Y:S02]  /*227d0*/  @P0 LDC.64 R2, c[0x0][0x9f8] ;  /* 0x00027e00ff020b82 */ /* 0x000e640000000a00 */
[----:B-1----:R-:W-:-:S05]  /*227e0*/  @P0 IMAD.WIDE R2, R27, 0x4, R2 ;  /* 0x000000041b020825 */ /* 0x002fca00078e0202 */
[----:B------:R1:W4:Y:S01]  /*227f0*/  @P0 LDG.E R9, desc[UR54][R2.64] ;  /* 0x0000003602090981 */ /* 0x000322000c1e1900 */
[----:B0-----:R-:W-:Y:S01]  /*22800*/  ISETP.NE.AND P1, PT, R5, 0x1, PT ;  /* 0x000000010500780c */ /* 0x001fe20003f25270 */
[----:B------:R-:W-:Y:S01]  /*22810*/  IMAD.SHL.U32 R22, R22, 0x20, RZ ;  /* 0x0000002016167824 */ /* 0x000fe200078e00ff */
[----:B--2---:R-:W-:Y:S01]  /*22820*/  LOP3.LUT R21, R21, 0x7f, RZ, 0xc0, !PT ;  /* 0x0000007f15157812 */ /* 0x004fe200078ec0ff */
[----:B------:R-:W-:-:S03]  /*22830*/  IMAD.SHL.U32 R8, R23, 0x80, RZ ;  /* 0x0000008017087824 */ /* 0x000fc600078e00ff */
[----:B------:R-:W-:Y:S02]  /*22840*/  SHF.R.U32.HI R21, RZ, 0x2, R21 ;  /* 0x00000002ff157819 */ /* 0x000fe40000011615 */
[----:B------:R-:W-:-:S04]  /*22850*/  LOP3.LUT R22, R22, 0x60, RZ, 0xc0, !PT ;  /* 0x0000006016167812 */ /* 0x000fc800078ec0ff */
[----:B------:R-:W-:Y:S01]  /*22860*/  LOP3.LUT R0, R8, R21, R22, 0xfe, !PT ;  /* 0x0000001508007212 */ /* 0x000fe200078efe16 */
[----:B-1----:R-:W0:Y:S08]  /*22870*/  @P1 LDC R3, c[0x0][0x434] ;  /* 0x00010d00ff031b82 */ /* 0x002e300000000800 */
[----:B------:R-:W1:Y:S01]  /*22880*/  @P1 LDC R2, c[0x0][0x438] ;  /* 0x00010e00ff021b82 */ /* 0x000e620000000800 */
[----:B------:R-:W-:Y:S01]  /*22890*/  LOP3.LUT R16, R16, 0xfffffff7, RZ, 0xc0, !PT ;  /* 0xfffffff710107812 */ /* 0x000fe200078ec0ff */
[----:B------:R-:W-:Y:S01]  /*228a0*/  UMOV UR5, 0xffffffff ;  /* 0xffffffff00057882 */ /* 0x000fe20000000000 */
[C---:B---3--:R-:W-:Y:S01]  /*228b0*/  ISETP.GE.AND P0, PT, R0.reuse, R20, PT ;  /* 0x000000140000720c */ /* 0x048fe20003f06270 */
[----:B----4-:R-:W-:-:S04]  /*228c0*/  IMAD.IADD R0, R0, 0x1, R19 ;  /* 0x0000000100007824 */ /* 0x010fc800078e0213 */
[----:B0-----:R-:W-:-:S04]  /*228d0*/  @P1 IMAD.HI.U32 R3, R0, R3, RZ ;  /* 0x0000000300031227 */ /* 0x001fc800078e00ff */
[----:B------:R-:W-:Y:S01]  /*228e0*/  IMAD.MOV.U32 R6, RZ, RZ, R0 ;  /* 0x000000ffff067224 */ /* 0x000fe200078e0000 */
[----:B-1----:R-:W-:-:S03]  /*228f0*/  @P1 SHF.R.U32.HI R6, RZ, R2, R3 ;  /* 0x00000002ff061219 */ /* 0x002fc60000011603 */
[----:B------:R-:W0:Y:S01]  /*22900*/  @!P0 LDC.64 R2, c[0x0][0x428] ;  /* 0x00010a00ff028b82 */ /* 0x000e220000000a00 */
[--C-:B------:R-:W-:Y:S01]  /*22910*/  @!P0 SHF.R.S32.HI R7, RZ, 0x1f, R6.reuse ;  /* 0x0000001fff078819 */ /* 0x100fe20000011406 */
[----:B------:R-:W-:-:S04]  /*22920*/  IMAD.MOV R4, RZ, RZ, -R6 ;  /* 0x000000ffff047224 */ /* 0x000fc800078e0a06 */
[----:B------:R-:W-:Y:S01]  /*22930*/  IMAD R4, R5, R4, R0 ;  /* 0x0000000405047224 */ /* 0x000fe200078e0200 */
[----:B------:R-:W-:Y:S01]  /*22940*/  SHF.R.S32.HI R10, RZ, 0x1f, R9 ;  /* 0x0000001fff0a7819 */ /* 0x000fe20000011409 */
[----:B------:R1:W-:Y:S01]  /*22950*/  STL [R1+0xc], R9 ;  /* 0x00000c0901007387 */ /* 0x0003e20000100800 */
[----:B0-----:R-:W-:-:S03]  /*22960*/  @!P0 IMAD.WIDE.U32 R6, R9, R2, R6 ;  /* 0x0000000209068225 */ /* 0x001fc600078e0006 */
[----:B------:R0:W-:Y:S01]  /*22970*/  STL [R1+0x2c], R10 ;  /* 0x00002c0a01007387 */ /* 0x0001e20000100800 */
[----:B------:R-:W-:-:S04]  /*22980*/  @!P0 IMAD R0, R10, R2, RZ ;  /* 0x000000020a008224 */ /* 0x000fc800078e02ff */
[----:B------:R-:W-:Y:S02]  /*22990*/  @!P0 IMAD R0, R9, R3, R0 ;  /* 0x0000000309008224 */ /* 0x000fe400078e0200 */
[----:B-1----:R-:W1:Y:S01]  /*229a0*/  S2R R9, SR_TID.X ;  /* 0x0000000000097919 */ /* 0x002e620000002100 */
[----:B------:R-:W2:Y:S01]  /*229b0*/  @!P0 LDC.64 R2, c[0x0][0x418] ;  /* 0x00010600ff028b82 */ /* 0x000ea20000000a00 */
[----:B------:R-:W-:Y:S02]  /*229c0*/  @!P0 IMAD.IADD R0, R7, 0x1, R0 ;  /* 0x0000000107008824 */ /* 0x000fe400078e0200 */
[----:B------:R-:W-:-:S05]  /*229d0*/  IMAD.U32 R5, RZ, RZ, UR38 ;  /* 0x00000026ff057e24 */ /* 0x000fca000f8e00ff */
[----:B------:R-:W-:Y:S02]  /*229e0*/  ISETP.NE.AND P2, PT, R5, 0x3, PT ;  /* 0x000000030500780c */ /* 0x000fe40003f45270 */
[----:B--2---:R-:W-:-:S04]  /*229f0*/  @!P0 LEA R2, P1, R6, R2, 0x2 ;  /* 0x0000000206028211 */ /* 0x004fc800078210ff */
[----:B------:R-:W-:Y:S01]  /*22a00*/  @!P0 LEA.HI.X R3, R6, R3, R0, 0x2, P1 ;  /* 0x0000000306038211 */ /* 0x000fe200008f1400 */
[----:B------:R-:W-:Y:S02]  /*22a10*/  IMAD.MOV.U32 R0, RZ, RZ, RZ ;  /* 0x000000ffff007224 */ /* 0x000fe400078e00ff */
[----:B-1----:R-:W-:-:S04]  /*22a20*/  IMAD.SHL.U32 R9, R9, 0x8, RZ ;  /* 0x0000000809097824 */ /* 0x002fc800078e00ff */
[----:B------:R1:W5:Y:S01]  /*22a30*/  @!P0 LDG.E R0, desc[UR54][R2.64] ;  /* 0x0000003602008981 */ /* 0x000362000c1e1900 */
[----:B------:R-:W-:Y:S02]  /*22a40*/  LOP3.LUT R9, R9, 0x18, RZ, 0xc0, !PT ;  /* 0x0000001809097812 */ /* 0x000fe400078ec0ff */
[----:B------:R-:W-:Y:S02]  /*22a50*/  @P2 LOP3.LUT R16, R16, 0x8, RZ, 0xfc, !PT ;  /* 0x0000000810102812 */ /* 0x000fe400078efcff */
[C---:B------:R-:W-:Y:S02]  /*22a60*/  ISETP.GE.AND P0, PT, R9.reuse, UR4, PT ;  /* 0x0000000409007c0c */ /* 0x040fe4000bf06270 */
[C---:B0-----:R-:W-:Y:S02]  /*22a70*/  LOP3.LUT R10, R9.reuse, 0x20, RZ, 0xfc, !PT ;  /* 0x00000020090a7812 */ /* 0x041fe400078efcff */
[----:B------:R-:W-:Y:S02]  /*22a80*/  LOP3.LUT R16, R16, 0xfffffffb, RZ, 0xc0, !PT ;  /* 0xfffffffb10107812 */ /* 0x000fe400078ec0ff */
[----:B------:R-:W-:-:S02]  /*22a90*/  LOP3.LUT R9, R9, 0x40, RZ, 0xfc, !PT ;  /* 0x0000004009097812 */ /* 0x000fc400078efcff */
[----:B------:R-:W-:-:S05]  /*22aa0*/  ISETP.GE.AND P1, PT, R10, UR4, PT ;  /* 0x000000040a007c0c */ /* 0x000fca000bf26270 */
[----:B------:R-:W-:Y:S02]  /*22ab0*/  @P0 LOP3.LUT R16, R16, 0x4, RZ, 0xfc, !PT ;  /* 0x0000000410100812 */ /* 0x000fe400078efcff */
[----:B------:R-:W-:Y:S02]  /*22ac0*/  ISETP.GE.AND P0, PT, R9, UR4, PT ;  /* 0x0000000409007c0c */ /* 0x000fe4000bf06270 */
[----:B------:R-:W-:-:S04]  /*22ad0*/  LOP3.LUT R16, R16, 0xfffffffe, RZ, 0xc0, !PT ;  /* 0xfffffffe10107812 */ /* 0x000fc800078ec0ff */
[----:B------:R-:W-:-:S04]  /*22ae0*/  LOP3.LUT R16, R16, 0xfffffffd, RZ, 0xc0, !PT ;  /* 0xfffffffd10107812 */ /* 0x000fc800078ec0ff */
[----:B------:R-:W-:-:S04]  /*22af0*/  @P1 LOP3.LUT R16, R16, 0x2, RZ, 0xfc, !PT ;  /* 0x0000000210101812 */ /* 0x000fc800078efcff */
[----:B------:R-:W-:Y:S01]  /*22b00*/  @P0 LOP3.LUT R16, R16, 0x1, RZ, 0xfc, !PT ;  /* 0x0000000110100812 */ /* 0x000fe200078efcff */
[----:B-1----:R-:W-:Y:S06]  /*22b10*/  BRA.DIV UR5, `(.L_x_11702) ;  /* 0x0000005605007947 */ /* 0x002fec000b800000 */
.L_x_11829:
[----:B------:R-:W-:Y:S05]  /*22b20*/  @!P2 BRA `(.L_x_11703) ;  /* 0x000000000004a947 */ /* 0x000fea0003800000 */
[----:B------:R-:W-:Y:S01]  /*22b30*/  BPT.TRAP 0x1 ;  /* 0x000000040000795c */ /* 0x000fe20000300000 */
.L_x_11703:
[----:B------:R-:W2:Y:S01]  /*22b40*/  LDL R9, [R1] ;  /* 0x0000000001097983 */ /* 0x000ea20000100800 */
        /* <DEDUP_REMOVED lines=17> */
[----:B------:R-:W-:-:S04]  /*22c60*/  LEA R19, P0, R2, UR6, 0x1 ;  /* 0x0000000602137c11 */ /* 0x000fc8000f8008ff */
[----:B------:R-:W-:Y:S01]  /*22c70*/  LEA.HI.X R22, R2, UR7, R22, 0x1, P0 ;  /* 0x0000000702167c11 */ /* 0x000fe200080f0c16 */
[----:B------:R-:W-:Y:S01]  /*22c80*/  IMAD R2, R28, 0x8, R18 ;  /* 0x000000081c027824 */ /* 0x000fe200078e0212 */
[----:B--2---:R-:W-:-:S06]  /*22c90*/  SHF.L.U32 R3, R9, 0x1f, RZ ;  /* 0x0000001f09037819 */ /* 0x004fcc00000006ff */
[----:B------:R-:W0:Y:S02]  /*22ca0*/  SYNCS.PHASECHK.TRANS64.TRYWAIT P0, [R2+URZ+0x2d840], R3 ;  /* 0x02d84003020075a7 */ /* 0x000e24000800017f */
[----:B0-----:R-:W-:Y:S05]  /*22cb0*/  @!P0 BRA `(.L_x_11705) ;  /* 0x0000005000cc8947 */ /* 0x001fea0003800000 */
.L_x_11830:
[----:B------:R-:W-:Y:S05]  /*22cc0*/  BSYNC B0 ;  /* 0x0000000000007941 */ /* 0x000fea0003800000 */
.L_x_11704:
[----:B------:R-:W2:Y:S01]  /*22cd0*/  LDL R12, [R1+0x18] ;  /* 0x00001800010c7983 */ /* 0x000ea20000100800 */
[----:B------:R-:W-:Y:S01]  /*22ce0*/  ULDC.64 UR4, c[0x0][0x300] ;  /* 0x0000c00000047ab9 */ /* 0x000fe20000000a00 */
[----:B------:R-:W-:Y:S02]  /*22cf0*/  ULDC.64 UR6, c[0x0][0x2e8] ;  /* 0x0000ba0000067ab9 */ /* 0x000fe40000000a00 */
[----:B------:R-:W3:Y:S01]  /*22d00*/  LDL R10, [R1+0x10] ;  /* 0x00001000010a7983 */ /* 0x000ee20000100800 */
[----:B------:R-:W-:Y:S01]  /*22d10*/  IMAD R5, R5, UR4, RZ ;  /* 0x0000000405057c24 */ /* 0x000fe2000f8e02ff */
[----:B------:R-:W-:Y:S01]  /*22d20*/  LOP3.LUT P4, RZ, R16, 0x4, RZ, 0xc0, !PT ;  /* 0x0000000410ff7812 */ /* 0x000fe2000788c0ff */
[----:B------:R-:W1:Y:S02]  /*22d30*/  S2R R7, SR_TID.X ;  /* 0x0000000000077919 */ /* 0x000e640000002100 */
[----:B0-----:R-:W-:Y:S01]  /*22d40*/  IMAD R3, R4, UR5, R5 ;  /* 0x0000000504037c24 */ /* 0x001fe2000f8e0205 */
        /* <DEDUP_REMOVED lines=8> */
[----:B------:R-:W-:-:S04]  /*22dd0*/  ULDC.64 UR4, c[0x0][0x308] ;  /* 0x0000c20000047ab9 */ /* 0x000fc80000000a00 */
[----:B------:R-:W-:-:S03]  /*22de0*/  IADD3 R5, R5, R0, RZ ;  /* 0x0000000005057210 */ /* 0x000fc60007ffe0ff */
[----:B------:R-:W-:Y:S01]  /*22df0*/  IMAD.WIDE.U32 R4, R17, UR4, R4 ;  /* 0x0000000411047c25 */ /* 0x000fe2000f8e0004 */
[----:B------:R-:W-:Y:S02]  /*22e00*/  UMOV UR4, 0xffffffff ;  /* 0xffffffff00047882 */ /* 0x000fe40000000000 */
[----:B------:R-:W-:Y:S02]  /*22e10*/  LEA R0, P0, R4, UR6, 0x1 ;  /* 0x0000000604007c11 */ /* 0x000fe4000f8008ff */
[----:B-1----:R-:W-:Y:S01]  /*22e20*/  LOP3.LUT R9, R7, 0x7f, RZ, 0xc0, !PT ;  /* 0x0000007f07097812 */ /* 0x002fe200078ec0ff */
[----:B------:R-:W-:-:S03]  /*22e30*/  IMAD R7, R17, UR5, R5 ;  /* 0x0000000511077c24 */ /* 0x000fc6000f8e0205 */
[----:B------:R-:W-:Y:S02]  /*22e40*/  SHF.R.U32.HI R11, RZ, 0x2, R9 ;  /* 0x00000002ff0b7819 */ /* 0x000fe40000011609 */
[----:B------:R-:W0:Y:S01]  /*22e50*/  S2R R9, SR_TID.X ;  /* 0x0000000000097919 */ /* 0x000e220000002100 */
[----:B------:R-:W-:Y:S01]  /*22e60*/  LEA.HI.X R7, R4, UR7, R7, 0x1, P0 ;  /* 0x0000000704077c11 */ /* 0x000fe200080f0c07 */
[----:B0-----:R-:W-:-:S05]  /*22e70*/  IMAD.SHL.U32 R9, R9, 0x8, RZ ;  /* 0x0000000809097824 */ /* 0x001fca00078e00ff */
[----:B------:R-:W-:Y:S02]  /*22e80*/  LOP3.LUT R9, R9, 0x18, RZ, 0xc0, !PT ;  /* 0x0000001809097812 */ /* 0x000fe400078ec0ff */
[----:B--2---:R-:W-:-:S04]  /*22e90*/  IADD3 R3, -R11, R12, -R8 ;  /* 0x0000000c0b037210 */ /* 0x004fc80007ffe908 */
[----:B------:R-:W-:Y:S01]  /*22ea0*/  ISETP.GE.AND P0, PT, R3, 0x1, PT ;  /* 0x000000010300780c */ /* 0x000fe20003f06270 */
[----:B---3--:R-:W-:Y:S01]  /*22eb0*/  IMAD R8, R28, 0x3000, R10 ;  /* 0x000030001c087824 */ /* 0x008fe200078e020a */
[----:B------:R-:W-:Y:S11]  /*22ec0*/  BRA.DIV UR4, `(.L_x_11706) ;  /* 0x00000052045c7947 */ /* 0x000ff6000b800000 */
        /* <DEDUP_REMOVED lines=38> */
.L_x_11840:
        /* <DEDUP_REMOVED lines=12> */
.L_x_11707:
        /* <DEDUP_REMOVED lines=11> */
.L_x_11708:
[----:B------:R1:W5:Y:S01]  /*232a0*/  LDL.LU R3, [R1+0x34] ;  /* 0x0000340001037983 */ /* 0x0003620000300800 */
[----:B------:R1:W-:Y:S02]  /*232b0*/  SYNCS.ARRIVE.TRANS64.A1T0 RZ, [R2+URZ+0x2d830], RZ ;  /* 0x02d830ff02ff79a7 */ /* 0x0003e4000810003f */
[----:B------:R-:W-:Y:S05]  /*232c0*/  WARPSYNC.ALL ;  /* 0x0000000000007948 */ /* 0x000fea0003800000 */
[----:B------:R-:W-:Y:S01]  /*232d0*/  ULDC.64 UR4, c[0x0][0x298] ;  /* 0x0000a60000047ab9 */ /* 0x000fe20000000a00 */
[----:B------:R-:W-:Y:S01]  /*232e0*/  VIADD R0, R18, 0xc400 ;  /* 0x0000c40012007836 */ /* 0x000fe20000000000 */
[----:B------:R-:W-:Y:S01]  /*232f0*/  ULDC.64 UR6, c[0x0][0xa00] ;  /* 0x0002800000067ab9 */ /* 0x000fe20000000a00 */
[----:B------:R-:W-:Y:S01]  /*23300*/  BSSY B6, `(.L_x_11709) ;  /* 0x0000021000067945 */ /* 0x000fe20003800000 */
[----:B------:R-:W-:Y:S01]  /*23310*/  BAR.SYNC.DEFER_BLOCKING 0x8, 0x200 ;  /* 0x0208000000007b1d */ /* 0x000fe20000010000 */
[----:B------:R-:W-:-:S02]  /*23320*/  ISETP.NE.U32.AND P0, PT, RZ, UR6, PT ;  /* 0x00000006ff007c0c */ /* 0x000fc4000bf05070 */
[----:B------:R-:W-:Y:S02]  /*23330*/  LOP3.LUT P1, RZ, R0, 0x1bf, RZ, 0xc0, !PT ;  /* 0x000001bf00ff7812 */ /* 0x000fe4000782c0ff */
[----:B------:R-:W-:-:S04]  /*23340*/  ISETP.NE.AND.EX P0, PT, RZ, UR7, PT, P0 ;  /* 0x00000007ff007c0c */ /* 0x000fc8000bf05300 */
[----:B------:R-:W-:Y:S02]  /*23350*/  SEL R26, R27, RZ, !P0 ;  /* 0x000000ff1b1a7207 */ /* 0x000fe40004000000 */
[----:B-1---5:R-:W-:Y:S01]  /*23360*/  SHF.R.S32.HI R2, RZ, 0x1f, R3 ;  /* 0x0000001fff027819 */ /* 0x022fe20000011403 */
[----:B0-----:R-:W-:-:S04]  /*23370*/  IMAD.WIDE.U32 R4, R3, UR4, RZ ;  /* 0x0000000403047c25 */ /* 0x001fc8000f8e00ff */
[----:B------:R-:W-:Y:S01]  /*23380*/  IMAD R2, R2, UR4, RZ ;  /* 0x0000000402027c24 */ /* 0x000fe2000f8e02ff */
[----:B------:R0:W-:Y:S03]  /*23390*/  STL.64 [R1+0x38], R4 ;  /* 0x0000380401007387 */ /* 0x0001e60000100a00 */
[----:B------:R-:W-:Y:S01]  /*233a0*/  IMAD R0, R3, UR5, R2 ;  /* 0x0000000503007c24 */ /* 0x000fe2000f8e0202 */
[----:B------:R-:W-:-:S03]  /*233b0*/  SHF.R.S32.HI R2, RZ, 0x1f, R27 ;  /* 0x0000001fff027819 */ /* 0x000fc6000001141b */
[----:B------:R-:W-:Y:S01]  /*233c0*/  IMAD.IADD R3, R5, 0x1, R0 ;  /* 0x0000000105037824 */ /* 0x000fe200078e0200 */
[----:B------:R-:W-:-:S04]  /*233d0*/  SEL R0, R2, RZ, !P0 ;  /* 0x000000ff02007207 */ /* 0x000fc80004000000 */
[----:B------:R0:W-:Y:S04]  /*233e0*/  STL [R1+0x34], R3 ;  /* 0x0000340301007387 */ /* 0x0001e80000100800 */
[----:B------:R0:W-:Y:S01]  /*233f0*/  STL [R1+0x44], R0 ;  /* 0x0000440001007387 */ /* 0x0001e20000100800 */
        /* <DEDUP_REMOVED lines=17> */
.L_x_11710:
[----:B------:R-:W-:Y:S05]  /*23510*/  BSYNC B6 ;  /* 0x0000000000067941 */ /* 0x000fea0003800000 */
.L_x_11709:
[----:B------:R-:W2:Y:S01]  /*23520*/  LDL.LU R2, [R1+0x34] ;  /* 0x0000340001027983 */ /* 0x000ea20000300800 */
[----:B------:R-:W1:Y:S01]  /*23530*/  LDC R9, c[0x0][0x448] ;  /* 0x00011200ff097b82 */ /* 0x000e620000000800 */
[----:B------:R-:W-:Y:S01]  /*23540*/  ULDC.64 UR4, c[0x0][0x2d8] ;  /* 0x0000b60000047ab9 */ /* 0x000fe20000000a00 */
[----:B------:R-:W-:Y:S01]  /*23550*/  ULDC.64 UR6, c[0x0][0x2e0] ;  /* 0x0000b80000067ab9 */ /* 0x000fe20000000a00 */
[----:B------:R-:W3:Y:S01]  /*23560*/  LDL.LU.64 R20, [R1+0x38] ;  /* 0x0000380001147983 */ /* 0x000ee20000300a00 */
[----:B------:R-:W-:-:S03]  /*23570*/  ULDC.64 UR8, c[0x0][0x280] ;  /* 0x0000a00000087ab9 */ /* 0x000fc60000000a00 */
[----:B0-----:R-:W4:Y:S01]  /*23580*/  LDL.LU R0, [R1+0x44] ;  /* 0x0000440001007983 */ /* 0x001f220000300800 */
[----:B-1----:R-:W-:-:S13]  /*23590*/  ISETP.NE.AND P1, PT, R9, 0x1, PT ;  /* 0x000000010900780c */ /* 0x002fda0003f25270 */
        /* <DEDUP_REMOVED lines=20> */
[----:B------:R2:W5:Y:S03]  /*236e0*/  LDL R21, [R1+0x8] ;  /* 0x0000080001157983 */ /* 0x0005660000100800 */
[----:B------:R-:W-:-:S04]  /*236f0*/  IMAD.IADD R0, R20, 0x1, R25 ;  /* 0x0000000114007824 */ /* 0x000fc800078e0219 */
        /* <DEDUP_REMOVED lines=16> */
[----:B------:R-:W-:Y:S01]  /*23800*/  IMAD.IADD R6, R5, 0x1, R6 ;  /* 0x0000000105067824 */ /* 0x000fe200078e0206 */
        /* <DEDUP_REMOVED lines=13> */
[----:B------:R-:W-:-:S04]  /*238e0*/  IMAD R6, R6, UR5, R7 ;  /* 0x0000000506067c24 */ /* 0x000fc8000f8e0207 */
[----:B------:R-:W-:Y:S01]  /*238f0*/  IMAD.IADD R3, R3, 0x1, R6 ;  /* 0x0000000103037824 */ /* 0x000fe200078e0206 */
[----:B------:R-:W-:-:S05]  /*23900*/  SHF.R.S32.HI R6, RZ, 0x1f, R0 ;  /* 0x0000001fff067819 */ /* 0x000fca0000011400 */
[----:B------:R-:W-:Y:S02]  /*23910*/  IMAD R6, R6, UR6, RZ ;  /* 0x0000000606067c24 */ /* 0x000fe4000f8e02ff */
[----:B------:R-:W-:-:S04]  /*23920*/  IMAD.WIDE.U32 R2, R0, UR6, R2 ;  /* 0x0000000600027c25 */ /* 0x000fc8000f8e0002 */
[C---:B0-----:R-:W-:Y:S02]  /*23930*/  IMAD.SHL.U32 R11, R13.reuse, 0x8, RZ ;  /* 0x000000080d0b7824 */ /* 0x041fe400078e00ff */
[----:B------:R-:W-:Y:S01]  /*23940*/  IMAD R6, R0, UR7, R6 ;  /* 0x0000000700067c24 */ /* 0x000fe2000f8e0206 */
[----:B------:R-:W-:Y:S02]  /*23950*/  SHF.L.U32 R10, R13, 0x3, RZ ;  /* 0x000000030d0a7819 */ /* 0x000fe400000006ff */
        /* <DEDUP_REMOVED lines=16> */
[----:B------:R-:W-:Y:S01]  /*23a60*/  IMAD.IADD R25, R20, 0x1, R25 ;  /* 0x0000000114197824 */ /* 0x000fe200078e0219 */
[----:B------:R-:W1:Y:S04]  /*23a70*/  SHFL.IDX PT, R2, R4, RZ, 0x1c1f ;  /* 0x001c1fff04027589 */ /* 0x000e6800000e0000 */
[----:B------:R-:W-:-:S13]  /*23a80*/  ISETP.GE.AND P3, PT, R25, R0, PT ;  /* 0x000000001900720c */ /* 0x000fda0003f66270 */
[----:B0-----:R-:W-:-:S05]  /*23a90*/  @!P3 LEA R3, P4, R10, R3, 0x1 ;  /* 0x000000030a03b211 */ /* 0x001fca00078808ff */
[----:B-1----:R-:W-:-:S05]  /*23aa0*/  @!P3 IMAD.X R2, RZ, RZ, R2, P4 ;  /* 0x000000ffff02b224 */ /* 0x002fca00020e0602 */
        /* <DEDUP_REMOVED lines=45> */
[----:B0-----:R-:W-:-:S05]  /*23d80*/  @!P3 LEA R3, P4, R10, R3, 0x1 ;  /* 0x000000030a03b211 */ /* 0x001fca00078808ff */
[----:B-1----:R-:W-:-:S05]  /*23d90*/  @!P3 IMAD.X R2, RZ, RZ, R2, P4 ;  /* 0x000000ffff02b224 */ /* 0x002fca00020e0602 */
[----:B------:R-:W-:-:S04]  /*23da0*/  @!P3 LOP3.LUT R3, R3, R2, RZ, 0x3c, !PT ;  /* 0x000000020303b212 */ /* 0x000fc800078e3cff */
[----:B------:R-:W-:-:S04]  /*23db0*/  @!P3 LOP3.LUT R2, R3, R2, RZ, 0x3c, !PT ;  /* 0x000000020302b212 */ /* 0x000fc800078e3cff */
[----:B------:R-:W-:-:S05]  /*23dc0*/  @!P3 LOP3.LUT R3, R3, R2, RZ, 0x3c, !PT ;  /* 0x000000020303b212 */ /* 0x000fca00078e3cff */
[----:B------:R-:W-:Y:S04]  /*23dd0*/  @!P3 LDGSTS.E.BYPASS.LTC128B.128 [R8+0xe400], desc[UR54][R2.64], !P0 ;  /* 0x0e4000000208bfae */ /* 0x000fe8000c101d76 */
[----:B------:R-:W-:Y:S04]  /*23de0*/  @!P3 LDGSTS.E.BYPASS.LTC128B.128 [R8+0x11400], desc[UR54][R2.64+0x40], !P1 ;  /* 0x114000400208bfae */ /* 0x000fe8000c901d76 */
[----:B------:R0:W-:Y:S04]  /*23df0*/  @!P3 LDGSTS.E.BYPASS.LTC128B.128 [R8+0x14400], desc[UR54][R2.64+0x80], !P2 ;  /* 0x144000800208bfae */ /* 0x0001e8000d101d76 */
[----:B0-2---:R0:W1:Y:S02]  /*23e00*/  SHFL.IDX PT, R2, R7, 0x1, 0x1c1f ;  /* 0x003c1f0007027f89 */ /* 0x00506400000e0000 */
.L_x_11853:
        /* <DEDUP_REMOVED lines=12> */
.L_x_11712:
        /* <DEDUP_REMOVED lines=18> */
.L_x_11854:
[----:B------:R-:W-:Y:S05]  /*23ff0*/  BSYNC B0 ;  /* 0x0000000000007941 */ /* 0x000fea0003800000 */
.L_x_11713:
        /* <DEDUP_REMOVED lines=8> */
[----:B------:R-:W-:Y:S01]  /*24080*/  MOV R10, R28 ;  /* 0x0000001c000a7202 */ /* 0x000fe20000000f00 */
[----:B------:R2:W5:Y:S04]  /*24090*/  LDL.LU R20, [R1] ;  /* 0x0000000001147983 */ /* 0x0005680000300800 */
[----:B------:R2:W-:Y:S01]  /*240a0*/  STL [R1+0x8], R23 ;  /* 0x0000081701007387 */ /* 0x0005e20000100800 */
[----:B-1----:R-:W-:-:S05]  /*240b0*/  IMAD.SHL.U32 R4, R2, 0x8, RZ ;  /* 0x0000000802047824 */ /* 0x002fca00078e00ff */
[----:B------:R-:W-:-:S04]  /*240c0*/  LOP3.LUT R4, R4, 0x18, RZ, 0xc0, !PT ;  /* 0x0000001804047812 */ /* 0x000fc800078ec0ff */
[C---:B------:R-:W-:Y:S02]  /*240d0*/  LOP3.LUT R3, R4.reuse, 0x20, RZ, 0xfc, !PT ;  /* 0x0000002004037812 */ /* 0x040fe400078efcff */
[C---:B------:R-:W-:Y:S02]  /*240e0*/  LOP3.LUT R2, R4.reuse, 0x40, RZ, 0xfc, !PT ;  /* 0x0000004004027812 */ /* 0x040fe400078efcff */
[----:B------:R-:W-:Y:S02]  /*240f0*/  ISETP.GE.AND P3, PT, R4, UR4, PT ;  /* 0x0000000404007c0c */ /* 0x000fe4000bf66270 */
[----:B------:R-:W-:Y:S02]  /*24100*/  ISETP.GE.AND P2, PT, R3, UR4, PT ;  /* 0x0000000403007c0c */ /* 0x000fe4000bf46270 */
[----:B--2---:R-:W-:-:S13]  /*24110*/  ISETP.GE.AND P1, PT, R2, UR4, PT ;  /* 0x0000000402007c0c */ /* 0x004fda000bf26270 */
.L_x_11729:
        /* <DEDUP_REMOVED lines=10> */
[----:B------:R-:W-:Y:S02]  /*241c0*/  IMAD.SHL.U32 R2, R2, 0x20, RZ ;  /* 0x0000002002027824 */ /* 0x000fe400078e00ff */
        /* <DEDUP_REMOVED lines=14> */
[----:B------:R-:W-:-:S03]  /*242b0*/  ULDC.64 UR4, c[0x0][0x418] ;  /* 0x0001060000047ab9 */ /* 0x000fc60000000a00 */
[----:B------:R-:W-:Y:S01]  /*242c0*/  IMAD.IADD R3, R4, 0x1, R3 ;  /* 0x0000000104037824 */ /* 0x000fe200078e0203 */
        /* <DEDUP_REMOVED lines=15> */
.L_x_11717:
[----:B------:R-:W-:Y:S01]  /*243c0*/  IMAD R5, R28, 0x8, R18 ;  /* 0x000000081c057824 */ /* 0x000fe200078e0212 */
[----:B------:R-:W-:Y:S01]  /*243d0*/  SHF.L.U32 R0, R2, 0x1f, RZ ;  /* 0x0000001f02007819 */ /* 0x000fe200000006ff */
[----:B------:R-:W-:Y:S03]  /*243e0*/  BSSY B1, `(.L_x_11718) ;  /* 0x0000003000017945 */ /* 0x000fe60003800000 */
[----:B------:R-:W0:Y:S02]  /*243f0*/  SYNCS.PHASECHK.TRANS64.TRYWAIT P0, [R5+URZ+0x2d840], R0 ;  /* 0x02d84000050075a7 */ /* 0x000e24000800017f */
[----:B0-----:R-:W-:Y:S05]  /*24400*/  @!P0 BRA `(.L_x_11719) ;  /* 0x0000004800988947 */ /* 0x001fea0003800000 */
.L_x_11855:
[----:B------:R-:W-:Y:S05]  /*24410*/  BSYNC B1 ;  /* 0x0000000000017941 */ /* 0x000fea0003800000 */
.L_x_11718:
        /* <DEDUP_REMOVED lines=52> */
.L_x_11865:
        /* <DEDUP_REMOVED lines=11> */
.L_x_11721:
        /* <DEDUP_REMOVED lines=11> */
.L_x_11722:
[----:B------:R1:W-:Y:S01]  /*248c0*/  SYNCS.ARRIVE.TRANS64.A1T0 RZ, [R5+URZ+0x2d830], RZ ;  /* 0x02d830ff05ff79a7 */ /* 0x0003e2000810003f */
[----:B------:R-:W-:Y:S05]  /*248d0*/  @!P5 BRA `(.L_x_11723) ;  /* 0x000000000004d947 */ /* 0x000fea0003800000 */
[----:B------:R-:W-:Y:S01]  /*248e0*/  BPT.TRAP 0x1 ;  /* 0x000000040000795c */ /* 0x000fe20000300000 */
.L_x_11723:
[----:B------:R-:W-:Y:S01]  /*248f0*/  SHF.L.U32 R2, R20, 0x1f, RZ ;  /* 0x0000001f14027819 */ /* 0x000fe200000006ff */
[----:B-1----:R-:W-:Y:S01]  /*24900*/  IMAD R5, R10, 0x8, R18 ;  /* 0x000000080a057824 */ /* 0x002fe200078e0212 */
[----:B------:R-:W-:Y:S03]  /*24910*/  BSSY B1, `(.L_x_11724) ;  /* 0x0000003000017945 */ /* 0x000fe60003800000 */
[----:B------:R-:W1:Y:S02]  /*24920*/  SYNCS.PHASECHK.TRANS64.TRYWAIT P0, [R5+URZ+0x2d860], R2 ;  /* 0x02d86002050075a7 */ /* 0x000e64000800017f */
[----:B-1----:R-:W-:Y:S05]  /*24930*/  @!P0 BRA `(.L_x_11725) ;  /* 0x0000004800b48947 */ /* 0x002fea0003800000 */
.L_x_11866:
[----:B------:R-:W-:Y:S05]  /*24940*/  BSYNC B1 ;  /* 0x0000000000017941 */ /* 0x000fea0003800000 */
.L_x_11724:
        /* <DEDUP_REMOVED lines=8> */
[----:B---3--:R-:W-:Y:S02]  /*249d0*/  IMAD R4, R10, 0x3000, R4 ;  /* 0x000030000a047824 */ /* 0x008fe400078e0204 */
        /* <DEDUP_REMOVED lines=36> */
.L_x_11876:
        /* <DEDUP_REMOVED lines=29> */
.L_x_11727:
        /* <DEDUP_REMOVED lines=12> */
.L_x_11728:
        /* <DEDUP_REMOVED lines=8> */
.L_x_11716:
[----:B------:R-:W-:Y:S05]  /*24f30*/  BSYNC B0 ;  /* 0x0000000000007941 */ /* 0x000fea0003800000 */
.L_x_11715:
        /* <DEDUP_REMOVED lines=17> */
.L_x_11731:
[----:B------:R-:W-:Y:S05]  /*25050*/  BSYNC B0 ;  /* 0x0000000000007941 */ /* 0x000fea0003800000 */
.L_x_11730:
[----:B------:R-:W-:-:S05]  /*25060*/  IMAD.U32 R0, RZ, RZ, UR38 ;  /* 0x00000026ff007e24 */ /* 0x000fca000f8e00ff */
[----:B------:R-:W-:-:S13]  /*25070*/  ISETP.NE.AND P0, PT, R0, 0x3, PT ;  /* 0x000000030000780c */ /* 0x000fda0003f05270 */
[----:B------:R-:W-:Y:S05]  /*25080*/  @!P0 BRA `(.L_x_11732) ;  /* 0x0000000000048947 */ /* 0x000fea0003800000 */
[----:B------:R-:W-:Y:S01]  /*25090*/  BPT.TRAP 0x1 ;  /* 0x000000040000795c */ /* 0x000fe20000300000 */
.L_x_11732:
        /* <DEDUP_REMOVED lines=8> */
.L_x_11877:
[----:B------:R-:W-:Y:S05]  /*25120*/  BSYNC B0 ;  /* 0x0000000000007941 */ /* 0x000fea0003800000 */
.L_x_11733:
        /* <DEDUP_REMOVED lines=51> */
.L_x_11887:
        /* <DEDUP_REMOVED lines=13> */
.L_x_11736:
        /* <DEDUP_REMOVED lines=11> */
.L_x_11737:
        /* <DEDUP_REMOVED lines=8> */
.L_x_11696:
[----:B------:R-:W-:Y:S05]  /*25660*/  BSYNC B7 ;  /* 0x0000000000077941 */ /* 0x000fea0003800000 */
.L_x_11694:
[----:B------:R-:W-:-:S13]  /*25670*/  LOP3.LUT P0, RZ, R16, 0x10, RZ, 0xc0, !PT ;  /* 0x0000001010ff7812 */ /* 0x000fda000780c0ff */
[----:B------:R-:W-:Y:S05]  /*25680*/  @!P0 BRA `(.L_x_11738) ;  /* 0x0000000000248947 */ /* 0x000fea0003800000 */
[----:B------:R-:W-:Y:S05]  /*25690*/  WARPSYNC.ALL ;  /* 0x0000000000007948 */ /* 0x000fea0003800000 */
[----:B------:R-:W3:Y:S08]  /*256a0*/  S2UR UR5, SR_CgaCtaId ;  /* 0x00000000000579c3 */ /* 0x000ef00000008800 */
[----:B------:R-:W-:Y:S06]  /*256b0*/  BAR.SYNC.DEFER_BLOCKING 0x5, 0x200 ;  /* 0x0148000000007b1d */ /* 0x000fec0000010000 */
[----:B------:R-:W-:-:S02]  /*256c0*/  UMOV UR4, 0x400 ;  /* 0x0000040000047882 */ /* 0x000fc40000000000 */
[----:B---3--:R-:W-:-:S06]  /*256d0*/  ULEA UR4, UR5, UR4, 0x18 ;  /* 0x0000000405047291 */ /* 0x008fcc000f8ec03f */
[----:B------:R-:W-:-:S05]  /*256e0*/  IMAD.U32 R18, RZ, RZ, UR4 ;  /* 0x00000004ff127e24 */ /* 0x000fca000f8e00ff */
[----:B------:R3:W4:Y:S01]  /*256f0*/  LDS.128 R24, [R18+0x2d8d0] ;  /* 0x02d8d00012187984 */ /* 0x0007220000000c00 */
[----:B------:R-:W-:Y:S06]  /*25700*/  BAR.ARV 0x4, 0x200 ;  /* 0x0108000000007b1d */ /* 0x000fec0000002000 */
[----:B------:R-:W-:Y:S05]  /*25710*/  BRA `(.L_x_11739) ;  /* 0x0000000c00d87947 */ /* 0x000fea0003800000 */
.L_x_11738:
        /* <DEDUP_REMOVED lines=23> */
[----:B---3--:R-:W-:Y:S02]  /*25890*/  @!P1 IMAD.MOV.U32 R25, RZ, RZ, R7 ;  /* 0x000000ffff199224 */ /* 0x008fe400078e0007 */
        /* <DEDUP_REMOVED lines=18> */
[----:B------:R0:W2:Y:S02]  /*259c0*/  SHFL.IDX PT, R14, R2, 0x1f, 0x1f ;  /* 0x03e01f00020e7f89 */ /* 0x0000a400000e0000 */
.L_x_11897:
[----:B------:R-:W-:Y:S02]  /*259d0*/  ULDC UR4, c[0x0][0xc38] ;  /* 0x00030e0000047ab9 */ /* 0x000fe40000000800 */
[----:B------:R-:W-:-:S04]  /*259e0*/  IMAD.U32 R4, RZ, RZ, UR4 ;  /* 0x00000004ff047e24 */ /* 0x000fc8000f8e00ff */
[----:B--2---:R-:W-:-:S04]  /*259f0*/  IMAD R3, R14, R4, RZ ;  /* 0x000000040e037224 */ /* 0x004fc800078e02ff */
[----:B------:R-:W-:-:S05]  /*25a00*/  IMAD.IADD R6, R6, 0x1, R3 ;  /* 0x0000000106067824 */ /* 0x000fca00078e0203 */
[----:B------:R-:W-:-:S13]  /*25a10*/  ISETP.GT.AND P6, PT, R6, R0, PT ;  /* 0x000000000600720c */ /* 0x000fda0003fc4270 */
[----:B------:R-:W-:Y:S05]  /*25a20*/  @P6 BRA `(.L_x_11741) ;  /* 0x0000000000a46947 */ /* 0x000fea0003800000 */
.L_x_11744:
        /* <DEDUP_REMOVED lines=34> */
[----:B------:R0:W2:Y:S02]  /*25c50*/  SHFL.IDX PT, R14, R2, 0x1f, 0x1f ;  /* 0x03e01f00020e7f89 */ /* 0x0000a400000e0000 */
.L_x_11905:
[----:B------:R-:W-:Y:S02]  /*25c60*/  ULDC UR4, c[0x0][0xc38] ;  /* 0x00030e0000047ab9 */ /* 0x000fe40000000800 */
[----:B------:R-:W-:-:S04]  /*25c70*/  IMAD.U32 R4, RZ, RZ, UR4 ;  /* 0x00000004ff047e24 */ /* 0x000fc8000f8e00ff */
[----:B--2---:R-:W-:-:S04]  /*25c80*/  IMAD R3, R14, R4, RZ ;  /* 0x000000040e037224 */ /* 0x004fc800078e02ff */
[----:B------:R-:W-:-:S05]  /*25c90*/  IMAD.IADD R6, R3, 0x1, R6 ;  /* 0x0000000103067824 */ /* 0x000fca00078e0206 */
[----:B------:R-:W-:-:S13]  /*25ca0*/  ISETP.GT.AND P6, PT, R6, R0, PT ;  /* 0x000000000600720c */ /* 0x000fda0003fc4270 */
[----:B------:R-:W-:Y:S05]  /*25cb0*/  @!P6 BRA `(.L_x_11744) ;  /* 0xfffffffc005ce947 */ /* 0x000fea000383ffff */
.L_x_11741:
        /* <DEDUP_REMOVED lines=8> */
[----:B------:R-:W-:-:S03]  /*25d40*/  IMAD.IADD R27, R7, 0x1, R27 ;  /* 0x00000001071b7824 */ /* 0x000fc600078e021b */
[----:B------:R2:W4:Y:S04]  /*25d50*/  SHFL.IDX PT, R5, R5, R7, 0x1f ;  /* 0x00001f0705057589 */ /* 0x00052800000e0000 */
.L_x_11910:
[----:B------:R-:W-:-:S13]  /*25d60*/  ISETP.NE.AND P0, PT, R3, RZ, PT ;  /* 0x000000ff0300720c */ /* 0x000fda0003f05270 */
[----:B------:R-:W-:Y:S05]  /*25d70*/  @!P0 BRA `(.L_x_11746) ;  /* 0x0000000000108947 */ /* 0x000fea0003800000 */
[----:B------:R-:W-:Y:S01]  /*25d80*/  UMOV UR4, 0xffffffff ;  /* 0xffffffff00047882 */ /* 0x000fe20000000000 */
[----:B-1----:R-:W-:Y:S02]  /*25d90*/  IADD3 R12, R7, -0x1, RZ ;  /* 0xffffffff070c7810 */ /* 0x002fe40007ffe0ff */
[----:B------:R-:W-:Y:S05]  /*25da0*/  BRA.DIV UR4, `(.L_x_11747) ;  /* 0x0000004a04e47947 */ /* 0x000fea000b800000 */
[----:B------:R1:W0:Y:S02]  /*25db0*/  SHFL.IDX PT, R24, R2, R12, 0x1f ;  /* 0x00001f0c02187589 */ /* 0x00022400000e0000 */
.L_x_11746:
[----:B----4-:R-:W-:Y:S01]  /*25dc0*/  ISETP.NE.AND P0, PT, R5, 0x1, PT ;  /* 0x000000010500780c */ /* 0x010fe20003f05270 */
[----:B0-----:R-:W-:-:S04]  /*25dd0*/  IMAD R24, R24, R4, R6 ;  /* 0x0000000418187224 */ /* 0x001fc800078e0206 */
[----:B------:R-:W-:-:S08]  /*25de0*/  IMAD.IADD R0, R0, 0x1, -R24 ;  /* 0x0000000100007824 */ /* 0x000fd000078e0a18 */
[----:B------:R-:W-:Y:S05]  /*25df0*/  @!P0 BRA `(.L_x_11748) ;  /* 0x0000000000dc8947 */ /* 0x000fea0003800000 */
[-C--:B---3--:R-:W-:Y:S01]  /*25e00*/  IABS R6, R25.reuse ;  /* 0x0000001900067213 */ /* 0x088fe20000000000 */
[----:B-1----:R-:W-:Y:S01]  /*25e10*/  IMAD.MOV.U32 R2, RZ, RZ, RZ ;  /* 0x000000ffff027224 */ /* 0x002fe200078e00ff */
[----:B------:R-:W-:Y:S02]  /*25e20*/  IABS R8, R25 ;  /* 0x0000001900087213 */ /* 0x000fe40000000000 */
[----:B------:R-:W0:Y:S03]  /*25e30*/  I2F.RP R4, R6 ;  /* 0x0000000600047306 */ /* 0x000e260000209400 */
[----:B------:R-:W-:-:S05]  /*25e40*/  IMAD.MOV R8, RZ, RZ, -R8 ;  /* 0x000000ffff087224 */ /* 0x000fca00078e0a08 */
[----:B0-----:R-:W2:Y:S02]  /*25e50*/  MUFU.RCP R4, R4 ;  /* 0x0000000400047308 */ /* 0x001ea40000001000 */
[----:B--2---:R-:W-:-:S06]  /*25e60*/  VIADD R7, R4, 0xffffffe ;  /* 0x0ffffffe04077836 */ /* 0x004fcc0000000000 */
[----:B------:R-:W0:Y:S02]  /*25e70*/  F2I.FTZ.U32.TRUNC.NTZ R3, R7 ;  /* 0x0000000700037305 */ /* 0x000e24000021f000 */
[----:B0-----:R-:W-:-:S04]  /*25e80*/  IMAD.MOV R9, RZ, RZ, -R3 ;  /* 0x000000ffff097224 */ /* 0x001fc800078e0a03 */
[----:B------:R-:W-:-:S04]  /*25e90*/  IMAD R9, R9, R6, RZ ;  /* 0x0000000609097224 */ /* 0x000fc800078e02ff */
[----:B------:R-:W-:Y:S01]  /*25ea0*/  IMAD.HI.U32 R2, R3, R9, R2 ;  /* 0x0000000903027227 */ /* 0x000fe200078e0002 */
[----:B------:R-:W-:-:S05]  /*25eb0*/  IABS R3, R0 ;  /* 0x0000000000037213 */ /* 0x000fca0000000000 */
[----:B------:R-:W-:-:S04]  /*25ec0*/  IMAD.HI.U32 R4, R2, R3, RZ ;  /* 0x0000000302047227 */ /* 0x000fc800078e00ff */
[----:B------:R-:W-:Y:S02]  /*25ed0*/  IMAD R3, R4, R8, R3 ;  /* 0x0000000804037224 */ /* 0x000fe400078e0203 */
[----:B------:R-:W-:-:S03]  /*25ee0*/  IMAD.MOV.U32 R2, RZ, RZ, RZ ;  /* 0x000000ffff027224 */ /* 0x000fc600078e00ff */
[----:B------:R-:W-:-:S13]  /*25ef0*/  ISETP.GT.U32.AND P1, PT, R6, R3, PT ;  /* 0x000000030600720c */ /* 0x000fda0003f24070 */
[----:B------:R-:W-:Y:S02]  /*25f00*/  @!P1 IMAD.IADD R3, R3, 0x1, -R6 ;  /* 0x0000000103039824 */ /* 0x000fe400078e0a06 */
[----:B------:R-:W-:Y:S01]  /*25f10*/  @!P1 VIADD R4, R4, 0x1 ;  /* 0x0000000104049836 */ /* 0x000fe20000000000 */
[----:B------:R-:W-:Y:S02]  /*25f20*/  ISETP.NE.AND P1, PT, R25, RZ, PT ;  /* 0x000000ff1900720c */ /* 0x000fe40003f25270 */
[----:B------:R-:W-:Y:S02]  /*25f30*/  ISETP.GE.U32.AND P0, PT, R3, R6, PT ;  /* 0x000000060300720c */ /* 0x000fe40003f06070 */
[----:B------:R-:W-:-:S04]  /*25f40*/  IABS R6, R5 ;  /* 0x0000000500067213 */ /* 0x000fc80000000000 */
[----:B------:R-:W0:Y:S07]  /*25f50*/  I2F.RP R7, R6 ;  /* 0x0000000600077306 */ /* 0x000e2e0000209400 */
        /* <DEDUP_REMOVED lines=27> */
[C---:B------:R-:W-:Y:S02]  /*26110*/  IMAD R26, R5.reuse, 0x1000000, R2 ;  /* 0x01000000051a7824 */ /* 0x040fe400078e0202 */
[--C-:B------:R-:W-:Y:S02]  /*26120*/  IMAD.MOV R2, RZ, RZ, -R4.reuse ;  /* 0x000000ffff027224 */ /* 0x100fe400078e0a04 */
[----:B------:R-:W-:Y:S02]  /*26130*/  IMAD R5, R5, R3, R4 ;  /* 0x0000000305057224 */ /* 0x000fe400078e0204 */
[----:B------:R-:W-:Y:S02]  /*26140*/  IMAD R2, R25, R2, R0 ;  /* 0x0000000219027224 */ /* 0x000fe400078e0200 */
[----:B------:R-:W-:Y:S01]  /*26150*/  IMAD R26, R5, 0x10000, R26 ;  /* 0x00010000051a7824 */ /* 0x000fe200078e021a */
[----:B------:R-:W-:Y:S06]  /*26160*/  BRA `(.L_x_11749) ;  /* 0x0000000000f47947 */ /* 0x000fec0003800000 */
.L_x_11748:
[----:B-1----:R-:W0:Y:S02]  /*26170*/  LDC.64 R2, c[0x0][0xc90] ;  /* 0x00032400ff027b82 */ /* 0x002e240000000a00 */
[----:B0-----:R-:W-:-:S05]  /*26180*/  IMAD.WIDE R2, R27, 0x4, R2 ;  /* 0x000000041b027825 */ /* 0x001fca00078e0202 */
[----:B------:R0:W3:Y:S02]  /*26190*/  LDG.E R6, desc[UR54][R2.64] ;  /* 0x0000003602067981 */ /* 0x0000e4000c1e1900 */
[----:B0-----:R-:W-:Y:S02]  /*261a0*/  IMAD.MOV.U32 R2, RZ, RZ, RZ ;  /* 0x000000ffff027224 */ /* 0x001fe400078e00ff */
[----:B---3--:R-:W-:-:S05]  /*261b0*/  IMAD R5, R25, R6, RZ ;  /* 0x0000000619057224 */ /* 0x008fca00078e02ff */
[----:B--2---:R-:W-:-:S04]  /*261c0*/  IABS R7, R5 ;  /* 0x0000000500077213 */ /* 0x004fc80000000000 */
        /* <DEDUP_REMOVED lines=19> */
[----:B------:R-:W-:-:S06]  /*26300*/  IMAD.MOV.U32 R2, RZ, RZ, RZ ;  /* 0x000000ffff027224 */ /* 0x000fcc00078e00ff */
[----:B------:R-:W-:-:S04]  /*26310*/  @P0 VIADD R9, R9, 0x1 ;  /* 0x0000000109090836 */ /* 0x000fc80000000000 */
[----:B------:R-:W-:-:S04]  /*26320*/  IMAD.MOV.U32 R7, RZ, RZ, R9 ;  /* 0x000000ffff077224 */ /* 0x000fc800078e0009 */
[----:B------:R-:W-:Y:S01]  /*26330*/  @!P2 IMAD.MOV R7, RZ, RZ, -R7 ;  /* 0x000000ffff07a224 */ /* 0x000fe200078e0a07 */
[----:B------:R-:W-:-:S05]  /*26340*/  @!P1 LOP3.LUT R7, RZ, R5, RZ, 0x33, !PT ;  /* 0x00000005ff079212 */ /* 0x000fca00078e33ff */
[----:B------:R-:W-:Y:S02]  /*26350*/  IMAD R8, R6, R7, RZ ;  /* 0x0000000706087224 */ /* 0x000fe400078e02ff */
[----:B------:R-:W-:Y:S02]  /*26360*/  IMAD.MOV R7, RZ, RZ, -R7 ;  /* 0x000000ffff077224 */ /* 0x000fe400078e0a07 */
[----:B------:R-:W-:Y:S02]  /*26370*/  IMAD.MOV R3, RZ, RZ, -R8 ;  /* 0x000000ffff037224 */ /* 0x000fe400078e0a08 */
[----:B------:R-:W-:-:S03]  /*26380*/  IMAD R5, R5, R7, R0 ;  /* 0x0000000705057224 */ /* 0x000fc600078e0200 */
[----:B------:R-:W-:-:S04]  /*26390*/  VIADDMNMX R4, R3, R4, R6, PT ;  /* 0x0000000403047246 */ /* 0x000fc80003800106 */
[-C--:B------:R-:W-:Y:S02]  /*263a0*/  IABS R6, R4.reuse ;  /* 0x0000000400067213 */ /* 0x080fe40000000000 */
[----:B------:R-:W-:Y:S02]  /*263b0*/  IABS R0, R4 ;  /* 0x0000000400007213 */ /* 0x000fe40000000000 */
[----:B------:R-:W0:Y:S02]  /*263c0*/  I2F.RP R9, R6 ;  /* 0x0000000600097306 */ /* 0x000e240000209400 */
[----:B------:R-:W-:-:S06]  /*263d0*/  IADD3 R0, RZ, -R0, RZ ;  /* 0x80000000ff007210 */ /* 0x000fcc0007ffe0ff */
        /* <DEDUP_REMOVED lines=9> */
[----:B------:R-:W-:Y:S02]  /*26470*/  LOP3.LUT R0, R5, R4, RZ, 0x3c, !PT ;  /* 0x0000000405007212 */ /* 0x000fe400078e3cff */
[----:B------:R-:W-:Y:S02]  /*26480*/  IADD3 R5, R8, 0x1000000, R5 ;  /* 0x0100000008057810 */ /* 0x000fe40007ffe005 */
        /* <DEDUP_REMOVED lines=8> */
[----:B------:R-:W-:Y:S01]  /*26510*/  @!P1 LOP3.LUT R2, RZ, R4, RZ, 0x33, !PT ;  /* 0x00000004ff029212 */ /* 0x000fe200078e33ff */
[----:B------:R-:W-:-:S04]  /*26520*/  IMAD.MOV R4, RZ, RZ, -R4 ;  /* 0x000000ffff047224 */ /* 0x000fc800078e0a04 */
[----:B------:R-:W-:-:S07]  /*26530*/  IMAD R26, R2, R4, R5 ;  /* 0x00000004021a7224 */ /* 0x000fce00078e0205 */
.L_x_11749:
[----:B------:R-:W-:-:S05]  /*26540*/  LOP3.LUT R2, RZ, R2, RZ, 0x33, !PT ;  /* 0x00000002ff027212 */ /* 0x000fca00078e33ff */
[----:B------:R-:W-:Y:S01]  /*26550*/  IMAD.IADD R25, R25, 0x1, R2 ;  /* 0x0000000119197824 */ /* 0x000fe200078e0202 */
[----:B------:R-:W-:Y:S06]  /*26560*/  BRA `(.L_x_11750) ;  /* 0x00000000001c7947 */ /* 0x000fec0003800000 */
.L_x_11742:
[----:B------:R-:W-:Y:S01]  /*26570*/  UMOV UR4, URZ ;  /* 0x0000003f00047c82 */ /* 0x000fe20008000000 */
[----:B------:R-:W-:Y:S01]  /*26580*/  UMOV UR5, URZ ;  /* 0x0000003f00057c82 */ /* 0x000fe20008000000 */
[----:B------:R-:W-:Y:S01]  /*26590*/  ULDC UR6, c[0x0][0xc3c] ;  /* 0x00030f0000067ab9 */ /* 0x000fe20000000800 */
[----:B------:R-:W-:Y:S02]  /*265a0*/  IMAD.MOV.U32 R24, RZ, RZ, R0 ;  /* 0x000000ffff187224 */ /* 0x000fe400078e0000 */
[----:B------:R-:W-:Y:S02]  /*265b0*/  IMAD.U32 R25, RZ, RZ, UR4 ;  /* 0x00000004ff197e24 */ /* 0x000fe4000f8e00ff */
[----:B------:R-:W-:Y:S02]  /*265c0*/  IMAD.U32 R26, RZ, RZ, UR5 ;  /* 0x00000005ff1a7e24 */ /* 0x000fe4000f8e00ff */
[----:B------:R-:W-:-:S07]  /*265d0*/  IMAD.U32 R27, RZ, RZ, UR6 ;  /* 0x00000006ff1b7e24 */ /* 0x000fce000f8e00ff */
.L_x_11750:
        /* <DEDUP_REMOVED lines=10> */
.L_x_11739:
[----:B------:R-:W-:Y:S02]  /*26680*/  ULDC UR4, c[0x0][0xc3c] ;  /* 0x00030f0000047ab9 */ /* 0x000fe40000000800 */
[----:B----4-:R-:W-:-:S13]  /*26690*/  ISETP.GE.AND P0, PT, R27, UR4, PT ;  /* 0x000000041b007c0c */ /* 0x010fda000bf06270 */
[----:B------:R-:W-:Y:S05]  /*266a0*/  @!P0 BRA `(.L_x_11751) ;  /* 0xffffff9000f88947 */ /* 0x000fea000383ffff */
[----:B------:R-:W-:Y:S05]  /*266b0*/  BSYNC B8 ;  /* 0x0000000000087941 */ /* 0x000fea0003800000 */
.L_x_11630:
[----:B0-----:R-:W4:Y:S01]  /*266c0*/  LDL.LU R0, [R1+0x48] ;  /* 0x0000480001007983 */ /* 0x001f220000300800 */
[----:B------:R-:W-:Y:S01]  /*266d0*/  BSSY B0, `(.L_x_11752) ;  /* 0x000000b000007945 */ /* 0x000fe20003800000 */
[----:B------:R-:W0:Y:S01]  /*266e0*/  S2R R5, SR_CgaCtaId ;  /* 0x0000000000057919 */ /* 0x000e220000008800 */
        /* <DEDUP_REMOVED lines=9> */
.L_x_11913:
[----:B------:R-:W-:Y:S05]  /*26780*/  BSYNC B0 ;  /* 0x0000000000007941 */ /* 0x000fea0003800000 */
.L_x_11752:
[----:B------:R-:W-:-:S03]  /*26790*/  UMOV UR4, 0xffffffff ;  /* 0xffffffff00047882 */ /* 0x000fc60000000000 */
[----:B------:R-:W-:Y:S05]  /*267a0*/  BRA.DIV UR4, `(.L_x_11754) ;  /* 0x0000004204a07947 */ /* 0x000fea000b800000 */
[----:B0-----:R-:W0:Y:S02]  /*267b0*/  S2R R0, SR_TID.X ;  /* 0x0000000000007919 */ /* 0x001e240000002100 */
[----:B0-----:R-:W-:-:S04]  /*267c0*/  SHF.R.U32.HI R0, RZ, 0x5, R0 ;  /* 0x00000005ff007819 */ /* 0x001fc80000011600 */
[----:B------:R-:W-:-:S05]  /*267d0*/  LOP3.LUT R0, R0, 0x3, RZ, 0xc0, !PT ;  /* 0x0000000300007812 */ /* 0x000fca00078ec0ff */
[----:B------:R0:W4:Y:S02]  /*267e0*/  SHFL.IDX PT, R14, R0, RZ, 0x1f ;  /* 0x00001fff000e7589 */ /* 0x00012400000e0000 */
.L_x_11916:
[----:B----4-:R-:W-:-:S13]  /*267f0*/  ISETP.NE.AND P0, PT, R14, RZ, PT ;  /* 0x000000ff0e00720c */ /* 0x010fda0003f05270 */
[----:B------:R-:W-:Y:S05]  /*26800*/  @P0 BRA `(.L_x_11393) ;  /* 0x0000000000900947 */ /* 0x000fea0003800000 */
[----:B------:R-:W-:-:S03]  /*26810*/  UMOV UR4, 0xffffffff ;  /* 0xffffffff00047882 */ /* 0x000fc60000000000 */
[----:B------:R-:W-:Y:S05]  /*26820*/  BRA.DIV UR4, `(.L_x_11755) ;  /* 0x0000004204b47947 */ /* 0x000fea000b800000 */
[----:B------:R-:W-:-:S13]  /*26830*/  ELECT P6, URZ, PT ;  /* 0x00000000003f782f */ /* 0x000fda00038c0000 */
.L_x_11919:
[----:B------:R-:W-:Y:S05]  /*26840*/  @!P6 BRA `(.L_x_11393) ;  /* 0x000000000080e947 */ /* 0x000fea0003800000 */
[----:B------:R-:W-:-:S06]  /*26850*/  ULOP3.LUT UR4, UR36, 0x2, URZ, 0xfc, !UPT ;  /* 0x0000000224047892 */ /* 0x000fcc000f8efc3f */
[----:B0-----:R-:W-:-:S05]  /*26860*/  IMAD.U32 R0, RZ, RZ, UR4 ;  /* 0x00000004ff007e24 */ /* 0x001fca000f8e00ff */
[----:B------:R-:W-:-:S13]  /*26870*/  ISETP.NE.AND P0, PT, R0, 0x3, PT ;  /* 0x000000030000780c */ /* 0x000fda0003f05270 */
[----:B------:R-:W-:Y:S05]  /*26880*/  @!P0 BRA `(.L_x_11756) ;  /* 0x0000000000048947 */ /* 0x000fea0003800000 */
[----:B------:R-:W-:Y:S01]  /*26890*/  BPT.TRAP 0x1 ;  /* 0x000000040000795c */ /* 0x000fe20000300000 */
.L_x_11756:
[----:B------:R-:W4:Y:S01]  /*268a0*/  LDL R0, [R1] ;  /* 0x0000000001007983 */ /* 0x000f220000100800 */
[C---:B------:R-:W-:Y:S02]  /*268b0*/  IMAD R3, R28.reuse, 0x8, R5 ;  /* 0x000000081c037824 */ /* 0x040fe400078e0205 */
[----:B------:R-:W-:-:S05]  /*268c0*/  VIADD R28, R28, 0x1 ;  /* 0x000000011c1c7836 */ /* 0x000fca0000000000 */
[----:B------:R-:W-:Y:S02]  /*268d0*/  ISETP.NE.AND P2, PT, R28, 0x2, PT ;  /* 0x000000021c00780c */ /* 0x000fe40003f45270 */
[----:B----4-:R-:W-:Y:S02]  /*268e0*/  SHF.L.U32 R2, R0, 0x1f, RZ ;  /* 0x0000001f00027819 */ /* 0x010fe400000006ff */
[----:B------:R-:W-:Y:S02]  /*268f0*/  SEL R0, RZ, 0x1, P2 ;  /* 0x00000001ff007807 */ /* 0x000fe40001000000 */
[----:B------:R-:W0:Y:S02]  /*26900*/  SYNCS.PHASECHK.TRANS64.TRYWAIT P1, [R3+URZ+0x2d840], R2 ;  /* 0x02d84002030075a7 */ /* 0x000e24000802017f */
[----:B0-----:R-:W-:Y:S05]  /*26910*/  @!P1 BRA `(.L_x_11757) ;  /* 0x0000004000989947 */ /* 0x001fea0003800000 */
.L_x_11920:
[----:B------:R-:W4:Y:S01]  /*26920*/  LDL.LU R4, [R1] ;  /* 0x0000000001047983 */ /* 0x000f220000300800 */
[----:B------:R-:W-:Y:S02]  /*26930*/  SEL R28, R28, RZ, P2 ;  /* 0x000000ff1c1c7207 */ /* 0x000fe40001000000 */
[----:B----4-:R-:W-:Y:S01]  /*26940*/  LOP3.LUT R0, R4, R0, RZ, 0x3c, !PT ;  /* 0x0000000004007212 */ /* 0x010fe200078e3cff */
[----:B------:R-:W-:Y:S06]  /*26950*/  @!P0 BRA `(.L_x_11758) ;  /* 0x0000000000048947 */ /* 0x000fec0003800000 */
[----:B------:R-:W-:Y:S01]  /*26960*/  BPT.TRAP 0x1 ;  /* 0x000000040000795c */ /* 0x000fe20000300000 */
.L_x_11758:
[----:B------:R-:W-:Y:S01]  /*26970*/  IMAD R5, R28, 0x8, R5 ;  /* 0x000000081c057824 */ /* 0x000fe200078e0205 */
[----:B------:R-:W-:-:S04]  /*26980*/  SHF.L.U32 R0, R0, 0x1f, RZ ;  /* 0x0000001f00007819 */ /* 0x000fc800000006ff */
[----:B------:R-:W4:Y:S02]  /*26990*/  SYNCS.PHASECHK.TRANS64.TRYWAIT P1, [R5+URZ+0x2d840], R0 ;  /* 0x02d84000050075a7 */ /* 0x000f24000802017f */
[----:B----4-:R-:W-:Y:S05]  /*269a0*/  @!P1 BRA `(.L_x_11759) ;  /* 0x0000004000889947 */ /* 0x010fea0003800000 */
.L_x_11921:
[----:B------:R-:W-:Y:S05]  /*269b0*/  @!P0 BRA `(.L_x_11760) ;  /* 0x0000000000048947 */ /* 0x000fea0003800000 */
[----:B------:R-:W-:Y:S01]  /*269c0*/  BPT.TRAP 0x1 ;  /* 0x000000040000795c */ /* 0x000fe20000300000 */
.L_x_11760:
[----:B------:R-:W0:Y:S02]  /*269d0*/  SYNCS.PHASECHK.TRANS64.TRYWAIT P1, [R3+URZ+0x2d860], R2 ;  /* 0x02d86002030075a7 */ /* 0x000e24000802017f */
[----:B0-----:R-:W-:Y:S05]  /*269e0*/  @!P1 BRA `(.L_x_11761) ;  /* 0x00000040008c9947 */ /* 0x001fea0003800000 */
.L_x_11922:
[----:B------:R-:W-:Y:S05]  /*269f0*/  @!P0 BRA `(.L_x_11762) ;  /* 0x0000000000048947 */ /* 0x000fea0003800000 */
[----:B------:R-:W-:Y:S01]  /*26a00*/  BPT.TRAP 0x1 ;  /* 0x000000040000795c */ /* 0x000fe20000300000 */
.L_x_11762:
[----:B------:R0:W0:Y:S02]  /*26a10*/  SYNCS.PHASECHK.TRANS64.TRYWAIT P0, [R5+URZ+0x2d860], R0 ;  /* 0x02d86000050075a7 */ /* 0x000024000800017f */
[----:B0-----:R-:W-:Y:S05]  /*26a20*/  @!P0 NANOSLEEP.SYNCS 0x989680 ;  /* 0x009896800000895d */ /* 0x001fea0003900000 */
[----:B------:R-:W0:Y:S02]  /*26a30*/  @!P0 SYNCS.PHASECHK.TRANS64 P0, [R5+URZ+0x2d860], R0 ;  /* 0x02d86000050085a7 */ /* 0x000e24000800007f */
[----:B0-----:R-:W-:Y:S05]  /*26a40*/  @!P0 BRA `(.L_x_11762) ;  /* 0xfffffffc00f08947 */ /* 0x001fea000383ffff */
.L_x_11393:
[----:B------:R-:W-:Y:S05]  /*26a50*/  BSYNC B9 ;  /* 0x0000000000097941 */ /* 0x000fea0003800000 */
.L_x_11390:
[----:B------:R-:W-:Y:S05]  /*26a60*/  EXIT ;  /* 0x000000000000794d */ /* 0x000fea0003800000 */
.L_x_11419:
[----:B0-----:R0:W1:Y:S02]  /*26a70*/  SYNCS.PHASECHK.TRANS64.TRYWAIT P4, [R34+URZ+0x2d890], R86 ;  /* 0x02d89056220075a7 */ /* 0x001064000808017f */
[----:B-1----:R-:W-:Y:S05]  /*26a80*/  @!P4 NANOSLEEP.SYNCS 0x989680 ;  /* 0x009896800000c95d */ /* 0x002fea0003900000 */
[----:B------:R-:W1:Y:S02]  /*26a90*/  @!P4 SYNCS.PHASECHK.TRANS64 P4, [R34+URZ+0x2d890], R86 ;  /* 0x02d890562200c5a7 */ /* 0x000e64000808007f */
[----:B-1----:R-:W-:Y:S05]  /*26aa0*/  @!P4 BRA `(.L_x_11419) ;  /* 0xfffffffc00f0c947 */ /* 0x002fea000383ffff */
[----:B------:R-:W-:Y:S05]  /*26ab0*/  BRA `(.L_x_11763) ;  /* 0xfffffdcc00a47947 */ /* 0x000fea000383ffff */
.L_x_11420:
        /* <DEDUP_REMOVED lines=8> */
.L_x_11765:
[----:B------:R-:W-:Y:S05]  /*26b40*/  BSYNC B1 ;  /* 0x0000000000017941 */ /* 0x000fea0003800000 */
.L_x_11764:
        /* <DEDUP_REMOVED lines=8> */
.L_x_11766:
[----:B------:R-:W-:Y:S01]  /*26bd0*/  IMAD.MOV.U32 R60, RZ, RZ, R14 ;  /* 0x000000ffff3c7224 */ /* 0x000fe200078e000e */
[----:B------:R-:W-:Y:S06]  /*26be0*/  BRA `(.L_x_11767) ;  /* 0xfffffdcc006c7947 */ /* 0x000fec000383ffff */
.L_x_11448:
[----:B0-----:R0:W1:Y:S02]  /*26bf0*/  SYNCS.PHASECHK.TRANS64.TRYWAIT P4, [R34+URZ+0x2d890], R86 ;  /* 0x02d89056220075a7 */ /* 0x001064000808017f */
[----:B-1----:R-:W-:Y:S05]  /*26c00*/  @!P4 NANOSLEEP.SYNCS 0x989680 ;  /* 0x009896800000c95d */ /* 0x002fea0003900000 */
[----:B------:R-:W1:Y:S02]  /*26c10*/  @!P4 SYNCS.PHASECHK.TRANS64 P4, [R34+URZ+0x2d890], R86 ;  /* 0x02d890562200c5a7 */ /* 0x000e64000808007f */
[----:B-1----:R-:W-:Y:S05]  /*26c20*/  @!P4 BRA `(.L_x_11448) ;  /* 0xfffffffc00f0c947 */ /* 0x002fea000383ffff */
[----:B------:R-:W-:Y:S05]  /*26c30*/  BRA `(.L_x_11768) ;  /* 0xfffffde8005c7947 */ /* 0x000fea000383ffff */
.L_x_11449:
        /* <DEDUP_REMOVED lines=8> */
.L_x_11770:
[----:B------:R-:W-:Y:S05]  /*26cc0*/  BSYNC B1 ;  /* 0x0000000000017941 */ /* 0x000fea0003800000 */
.L_x_11769:
        /* <DEDUP_REMOVED lines=8> */
.L_x_11771:
[----:B------:R-:W-:Y:S01]  /*26d50*/  MOV R90, R14 ;  /* 0x0000000e005a7202 */ /* 0x000fe20000000f00 */
[----:B------:R-:W-:Y:S06]  /*26d60*/  BRA `(.L_x_11772) ;  /* 0xfffffde800247947 */ /* 0x000fec000383ffff */
.L_x_11462:
[----:B0-----:R0:W1:Y:S02]  /*26d70*/  SYNCS.PHASECHK.TRANS64.TRYWAIT P3, [R34+URZ+0x2d890], R86 ;  /* 0x02d89056220075a7 */ /* 0x001064000806017f */
[----:B-1----:R-:W-:Y:S05]  /*26d80*/  @!P3 NANOSLEEP.SYNCS 0x989680 ;  /* 0x009896800000b95d */ /* 0x002fea0003900000 */
[----:B------:R-:W1:Y:S02]  /*26d90*/  @!P3 SYNCS.PHASECHK.TRANS64 P3, [R34+URZ+0x2d890], R86 ;  /* 0x02d890562200b5a7 */ /* 0x000e64000806007f */
[----:B-1----:R-:W-:Y:S05]  /*26da0*/  @!P3 BRA `(.L_x_11462) ;  /* 0xfffffffc00f0b947 */ /* 0x002fea000383ffff */
[----:B------:R-:W-:Y:S05]  /*26db0*/  BRA `(.L_x_11773) ;  /* 0xfffffe0000207947 */ /* 0x000fea000383ffff */
.L_x_11463:
[----:B------:R-:W-:Y:S01]  /*26dc0*/  BSSY B1, `(.L_x_11774) ;  /* 0x0000007000017945 */ /* 0x000fe20003800000 */
[----:B------:R-:W-:Y:S02]  /*26dd0*/  IMAD.MOV.U32 R12, RZ, RZ, RZ ;  /* 0x000000ffff0c7224 */ /* 0x000fe400078e00ff */
[----:B------:R-:W-:Y:S02]  /*26de0*/  IMAD.MOV.U32 R11, RZ, RZ, 0x1e1f ;  /* 0x00001e1fff0b7424 */ /* 0x000fe400078e00ff */
[----:B------:R-:W-:-:S07]  /*26df0*/  IMAD.MOV.U32 R15, RZ, RZ, -0x1 ;  /* 0xffffffffff0f7424 */ /* 0x000fce00078e00ff */
[----:B0-----:R-:W-:Y:S05]  /*26e00*/  WARPSYNC.COLLECTIVE R15, `(.L_x_11775) ;  /* 0x000000000f087348 */ /* 0x001fea0003c00000 */
[----:B------:R1:W2:Y:S02]  /*26e10*/  SHFL.IDX P6, R14, R13, R12, R11 ;  /* 0x0000000c0d0e7389 */ /* 0x0002a400000c000b */
[----:B012---:R-:W-:Y:S01]  /*26e20*/  ENDCOLLECTIVE ;  /* 0x000000000000791b */ /* 0x007fe20003800000 */
.L_x_11775:
[----:B------:R-:W-:Y:S05]  /*26e30*/  BSYNC B1 ;  /* 0x0000000000017941 */ /* 0x000fea0003800000 */
.L_x_11774:
        /* <DEDUP_REMOVED lines=8> */
.L_x_11776:
[----:B------:R-:W-:Y:S01]  /*26ec0*/  IMAD.MOV.U32 R43, RZ, RZ, R14 ;  /* 0x000000ffff2b7224 */ /* 0x000fe200078e000e */
[----:B------:R-:W-:Y:S06]  /*26ed0*/  BRA `(.L_x_11777) ;  /* 0xfffffe0000507947 */ /* 0x000fec000383ffff */
.L_x_11467:
[----:B------:R0:W0:Y:S02]  /*26ee0*/  SYNCS.PHASECHK.TRANS64.TRYWAIT P2, [R34+URZ+0x2d8b0], R86 ;  /* 0x02d8b056220075a7 */ /* 0x000024000804017f */
[----:B0-----:R-:W-:Y:S05]  /*26ef0*/  @!P2 NANOSLEEP.SYNCS 0x989680 ;  /* 0x009896800000a95d */ /* 0x001fea0003900000 */
[----:B------:R-:W0:Y:S02]  /*26f00*/  @!P2 SYNCS.PHASECHK.TRANS64 P2, [R34+URZ+0x2d8b0], R86 ;  /* 0x02d8b0562200a5a7 */ /* 0x000e24000804007f */
[----:B0-----:R-:W-:Y:S05]  /*26f10*/  @!P2 BRA `(.L_x_11467) ;  /* 0xfffffffc00f0a947 */ /* 0x001fea000383ffff */
[----:B------:R-:W-:Y:S05]  /*26f20*/  BRA `(.L_x_11778) ;  /* 0xfffffe0400347947 */ /* 0x000fea000383ffff */
.L_x_11483:
[----:B------:R-:W-:Y:S01]  /*26f30*/  BSSY B0, `(.L_x_11779) ;  /* 0x0000007000007945 */ /* 0x000fe20003800000 */
[----:B------:R-:W-:Y:S02]  /*26f40*/  IMAD.MOV.U32 R12, RZ, RZ, RZ ;  /* 0x000000ffff0c7224 */ /* 0x000fe400078e00ff */
[----:B------:R-:W-:Y:S02]  /*26f50*/  IMAD.MOV.U32 R11, RZ, RZ, 0x1f ;  /* 0x0000001fff0b7424 */ /* 0x000fe400078e00ff */
[----:B------:R-:W-:-:S07]  /*26f60*/  IMAD.MOV.U32 R15, RZ, RZ, -0x1 ;  /* 0xffffffffff0f7424 */ /* 0x000fce00078e00ff */
[----:B-----5:R-:W-:Y:S05]  /*26f70*/  WARPSYNC.COLLECTIVE R15, `(.L_x_11780) ;  /* 0x000000000f087348 */ /* 0x020fea0003c00000 */
[----:B------:R0:W1:Y:S02]  /*26f80*/  SHFL.IDX P6, R14, R13, R12, R11 ;  /* 0x0000000c0d0e7389 */ /* 0x00006400000c000b */
[----:B01---5:R-:W-:Y:S01]  /*26f90*/  ENDCOLLECTIVE ;  /* 0x000000000000791b */ /* 0x023fe20003800000 */
.L_x_11780:
[----:B------:R-:W-:Y:S05]  /*26fa0*/  BSYNC B0 ;  /* 0x0000000000007941 */ /* 0x000fea0003800000 */
.L_x_11779:
[----:B------:R0:W-:Y:S01]  /*26fb0*/  STL [R1+0x48], R14 ;  /* 0x0000480e01007387 */ /* 0x0001e20000100800 */
[----:B------:R-:W-:Y:S05]  /*26fc0*/  BRA `(.L_x_11781) ;  /* 0xfffffe1000c87947 */ /* 0x000fea000383ffff */
.L_x_11494:
[----:B------:R-:W-:Y:S01]  /*26fd0*/  BSSY B1, `(.L_x_11782) ;  /* 0x0000007000017945 */ /* 0x000fe20003800000 */
[----:B------:R-:W-:Y:S02]  /*26fe0*/  IMAD.MOV.U32 R12, RZ, RZ, RZ ;  /* 0x000000ffff0c7224 */ /* 0x000fe400078e00ff */
[----:B------:R-:W-:Y:S02]  /*26ff0*/  IMAD.MOV.U32 R11, RZ, RZ, 0x1e1f ;  /* 0x00001e1fff0b7424 */ /* 0x000fe400078e00ff */
[----:B------:R-:W-:-:S07]  /*27000*/  IMAD.MOV.U32 R15, RZ, RZ, -0x1 ;  /* 0xffffffffff0f7424 */ /* 0x000fce00078e00ff */
[----:B0-----:R-:W-:Y:S05]  /*27010*/  WARPSYNC.COLLECTIVE R15, `(.L_x_11783) ;  /* 0x000000000f087348 */ /* 0x001fea0003c00000 */
[----:B0-----:R0:W1:Y:S02]  /*27020*/  SHFL.IDX P6, R14, R13, R12, R11 ;  /* 0x0000000c0d0e7389 */ /* 0x00106400000c000b */
[----:B01----:R-:W-:Y:S01]  /*27030*/  ENDCOLLECTIVE ;  /* 0x000000000000791b */ /* 0x003fe20003800000 */
.L_x_11783:
[----:B------:R-:W-:Y:S05]  /*27040*/  BSYNC B1 ;  /* 0x0000000000017941 */ /* 0x000fea0003800000 */
.L_x_11782:
        /* <DEDUP_REMOVED lines=8> */
.L_x_11784:
[----:B------:R-:W-:Y:S02]  /*270d0*/  IMAD.MOV.U32 R13, RZ, RZ, R0 ;  /* 0x000000ffff0d7224 */ /* 0x000fe400078e0000 */
[----:B------:R-:W-:-:S07]  /*270e0*/  IMAD.MOV.U32 R38, RZ, RZ, R14 ;  /* 0x000000ffff267224 */ /* 0x000fce00078e000e */
[----:B------:R-:W-:Y:S05]  /*270f0*/  WARPSYNC.COLLECTIVE R15, `(.L_x_11785) ;  /* 0x000000000f087348 */ /* 0x000fea0003c00000 */
[----:B------:R0:W1:Y:S02]  /*27100*/  SHFL.IDX P6, R14, R13, R12, R11 ;  /* 0x0000000c0d0e7389 */ /* 0x00006400000c000b */
[----:B01----:R-:W-:Y:S01]  /*27110*/  ENDCOLLECTIVE ;  /* 0x000000000000791b */ /* 0x003fe20003800000 */
.L_x_11785:
[----:B------:R-:W-:Y:S02]  /*27120*/  IMAD.MOV.U32 R13, RZ, RZ, R39 ;  /* 0x000000ffff0d7224 */ /* 0x000fe400078e0027 */
[----:B------:R-:W-:-:S07]  /*27130*/  IMAD.MOV.U32 R0, RZ, RZ, R14 ;  /* 0x000000ffff007224 */ /* 0x000fce00078e000e */
[----:B------:R-:W-:Y:S05]  /*27140*/  WARPSYNC.COLLECTIVE R15, `(.L_x_11786) ;  /* 0x000000000f087348 */ /* 0x000fea0003c00000 */
[----:B------:R0:W1:Y:S02]  /*27150*/  SHFL.IDX P6, R14, R13, R12, R11 ;  /* 0x0000000c0d0e7389 */ /* 0x00006400000c000b */
[----:B01----:R-:W-:Y:S01]  /*27160*/  ENDCOLLECTIVE ;  /* 0x000000000000791b */ /* 0x003fe20003800000 */
.L_x_11786:
[----:B------:R-:W-:Y:S01]  /*27170*/  IMAD.MOV.U32 R39, RZ, RZ, R14 ;  /* 0x000000ffff277224 */ /* 0x000fe200078e000e */
[----:B------:R-:W-:Y:S06]  /*27180*/  BRA `(.L_x_11787) ;  /* 0xfffffe18004c7947 */ /* 0x000fec000383ffff */
.L_x_11498:
[----:B0-----:R0:W1:Y:S02]  /*27190*/  SYNCS.PHASECHK.TRANS64.TRYWAIT P0, [R2+URZ+0x2d800], R3 ;  /* 0x02d80003020075a7 */ /* 0x001064000800017f */
[----:B-1----:R-:W-:Y:S05]  /*271a0*/  @!P0 NANOSLEEP.SYNCS 0x989680 ;  /* 0x009896800000895d */ /* 0x002fea0003900000 */
[----:B------:R-:W1:Y:S02]  /*271b0*/  @!P0 SYNCS.PHASECHK.TRANS64 P0, [R2+URZ+0x2d800], R3 ;  /* 0x02d80003020085a7 */ /* 0x000e64000800007f */
[----:B-1----:R-:W-:Y:S05]  /*271c0*/  @!P0 BRA `(.L_x_11498) ;  /* 0xfffffffc00f08947 */ /* 0x002fea000383ffff */
[----:B------:R-:W-:Y:S05]  /*271d0*/  BRA `(.L_x_11788) ;  /* 0xfffffe2000807947 */ /* 0x000fea000383ffff */
.L_x_11510:
[----:B------:R-:W-:Y:S01]  /*271e0*/  BSSY B1, `(.L_x_11789) ;  /* 0x0000007000017945 */ /* 0x000fe20003800000 */
[----:B------:R-:W-:Y:S02]  /*271f0*/  IMAD.MOV.U32 R12, RZ, RZ, RZ ;  /* 0x000000ffff0c7224 */ /* 0x000fe400078e00ff */
[----:B------:R-:W-:Y:S02]  /*27200*/  IMAD.MOV.U32 R11, RZ, RZ, 0x1e1f ;  /* 0x00001e1fff0b7424 */ /* 0x000fe400078e00ff */
[----:B------:R-:W-:-:S07]  /*27210*/  IMAD.MOV.U32 R15, RZ, RZ, -0x1 ;  /* 0xffffffffff0f7424 */ /* 0x000fce00078e00ff */
[----:B0-----:R-:W-:Y:S05]  /*27220*/  WARPSYNC.COLLECTIVE R15, `(.L_x_11790) ;  /* 0x000000000f087348 */ /* 0x001fea0003c00000 */
[----:B0-----:R0:W1:Y:S02]  /*27230*/  SHFL.IDX P6, R14, R13, R12, R11 ;  /* 0x0000000c0d0e7389 */ /* 0x00106400000c000b */
[----:B01----:R-:W-:Y:S01]  /*27240*/  ENDCOLLECTIVE ;  /* 0x000000000000791b */ /* 0x003fe20003800000 */
.L_x_11790:
[----:B------:R-:W-:Y:S05]  /*27250*/  BSYNC B1 ;  /* 0x0000000000017941 */ /* 0x000fea0003800000 */
.L_x_11789:
        /* <DEDUP_REMOVED lines=8> */
.L_x_11791:
[----:B------:R-:W-:Y:S02]  /*272e0*/  IMAD.MOV.U32 R13, RZ, RZ, R26 ;  /* 0x000000ffff0d7224 */ /* 0x000fe400078e001a */
[----:B------:R-:W-:-:S07]  /*272f0*/  IMAD.MOV.U32 R3, RZ, RZ, R14 ;  /* 0x000000ffff037224 */ /* 0x000fce00078e000e */
[----:B------:R-:W-:Y:S05]  /*27300*/  WARPSYNC.COLLECTIVE R15, `(.L_x_11792) ;  /* 0x000000000f087348 */ /* 0x000fea0003c00000 */
[----:B------:R0:W1:Y:S02]  /*27310*/  SHFL.IDX P6, R14, R13, R12, R11 ;  /* 0x0000000c0d0e7389 */ /* 0x00006400000c000b */
[----:B01----:R-:W-:Y:S01]  /*27320*/  ENDCOLLECTIVE ;  /* 0x000000000000791b */ /* 0x003fe20003800000 */
.L_x_11792:
[----:B------:R-:W-:Y:S01]  /*27330*/  IMAD.MOV.U32 R13, RZ, RZ, R38 ;  /* 0x000000ffff0d7224 */ /* 0x000fe200078e0026 */
[----:B------:R-:W-:-:S07]  /*27340*/  MOV R37, R14 ;  /* 0x0000000e00257202 */ /* 0x000fce0000000f00 */
[----:B------:R-:W-:Y:S05]  /*27350*/  WARPSYNC.COLLECTIVE R15, `(.L_x_11793) ;  /* 0x000000000f087348 */ /* 0x000fea0003c00000 */
[----:B------:R0:W1:Y:S02]  /*27360*/  SHFL.IDX P6, R14, R13, R12, R11 ;  /* 0x0000000c0d0e7389 */ /* 0x00006400000c000b */
[----:B01----:R-:W-:Y:S01]  /*27370*/  ENDCOLLECTIVE ;  /* 0x000000000000791b */ /* 0x003fe20003800000 */
.L_x_11793:
[----:B------:R-:W-:Y:S01]  /*27380*/  IMAD.MOV.U32 R38, RZ, RZ, R14 ;  /* 0x000000ffff267224 */ /* 0x000fe200078e000e */
[----:B------:R-:W-:Y:S06]  /*27390*/  BRA `(.L_x_11794) ;  /* 0xfffffe3400307947 */ /* 0x000fec000383ffff */
.L_x_11514:
[----:B0-----:R0:W1:Y:S02]  /*273a0*/  SYNCS.PHASECHK.TRANS64.TRYWAIT P0, [R2+URZ+0x2d800], R3 ;  /* 0x02d80003020075a7 */ /* 0x001064000800017f */
[----:B-1----:R-:W-:Y:S05]  /*273b0*/  @!P0 NANOSLEEP.SYNCS 0x989680 ;  /* 0x009896800000895d */ /* 0x002fea0003900000 */
[----:B------:R-:W1:Y:S02]  /*273c0*/  @!P0 SYNCS.PHASECHK.TRANS64 P0, [R2+URZ+0x2d800], R3 ;  /* 0x02d80003020085a7 */ /* 0x000e64000800007f */
[----:B-1----:R-:W-:Y:S05]  /*273d0*/  @!P0 BRA `(.L_x_11514) ;  /* 0xfffffffc00f08947 */ /* 0x002fea000383ffff */
[----:B------:R-:W-:Y:S05]  /*273e0*/  BRA `(.L_x_11795) ;  /* 0xfffffe3800f47947 */ /* 0x000fea000383ffff */
.L_x_11522:
[----:B--2---:R2:W3:Y:S02]  /*273f0*/  SYNCS.PHASECHK.TRANS64.TRYWAIT P1, [R0+URZ+0x2d830], R5 ;  /* 0x02d83005000075a7 */ /* 0x0044e4000802017f */
[----:B---3--:R-:W-:Y:S05]  /*27400*/  @!P1 NANOSLEEP.SYNCS 0x989680 ;  /* 0x009896800000995d */ /* 0x008fea0003900000 */
[----:B------:R-:W3:Y:S02]  /*27410*/  @!P1 SYNCS.PHASECHK.TRANS64 P1, [R0+URZ+0x2d830], R5 ;  /* 0x02d83005000095a7 */ /* 0x000ee4000802007f */
[----:B---3--:R-:W-:Y:S05]  /*27420*/  @!P1 BRA `(.L_x_11522) ;  /* 0xfffffffc00f09947 */ /* 0x008fea000383ffff */
[----:B------:R-:W-:Y:S05]  /*27430*/  BRA `(.L_x_11521) ;  /* 0xfffffe5000807947 */ /* 0x000fea000383ffff */
.L_x_11541:
[----:B-1----:R1:W2:Y:S02]  /*27440*/  SYNCS.PHASECHK.TRANS64.TRYWAIT P2, [R9+URZ+0x2d830], R8 ;  /* 0x02d83008090075a7 */ /* 0x0022a4000804017f */
[----:B--2---:R-:W-:Y:S05]  /*27450*/  @!P2 NANOSLEEP.SYNCS 0x989680 ;  /* 0x009896800000a95d */ /* 0x004fea0003900000 */
[----:B------:R-:W2:Y:S02]  /*27460*/  @!P2 SYNCS.PHASECHK.TRANS64 P2, [R9+URZ+0x2d830], R8 ;  /* 0x02d830080900a5a7 */ /* 0x000ea4000804007f */
[----:B--2---:R-:W-:Y:S05]  /*27470*/  @!P2 BRA `(.L_x_11541) ;  /* 0xfffffffc00f0a947 */ /* 0x004fea000383ffff */
[----:B------:R-:W-:Y:S05]  /*27480*/  BRA `(.L_x_11540) ;  /* 0xfffffe90000c7947 */ /* 0x000fea000383ffff */
.L_x_11545:
[----:B-1----:R1:W2:Y:S02]  /*27490*/  SYNCS.PHASECHK.TRANS64.TRYWAIT P1, [R9+URZ+0x2d850], R8 ;  /* 0x02d85008090075a7 */ /* 0x0022a4000802017f */
[----:B--2---:R-:W-:Y:S05]  /*274a0*/  @!P1 NANOSLEEP.SYNCS 0x989680 ;  /* 0x009896800000995d */ /* 0x004fea0003900000 */
[----:B------:R-:W2:Y:S02]  /*274b0*/  @!P1 SYNCS.PHASECHK.TRANS64 P1, [R9+URZ+0x2d850], R8 ;  /* 0x02d85008090095a7 */ /* 0x000ea4000802007f */
[----:B--2---:R-:W-:Y:S05]  /*274c0*/  @!P1 BRA `(.L_x_11545) ;  /* 0xfffffffc00f09947 */ /* 0x004fea000383ffff */
[----:B------:R-:W-:Y:S05]  /*274d0*/  BRA `(.L_x_11542) ;  /* 0xfffffe9400287947 */ /* 0x000fea000383ffff */
.L_x_11566:
[----:B--2---:R2:W3:Y:S02]  /*274e0*/  SYNCS.PHASECHK.TRANS64.TRYWAIT P2, [R5+URZ+0x2d830], R6 ;  /* 0x02d83006050075a7 */ /* 0x0044e4000804017f */
[----:B---3--:R-:W-:Y:S05]  /*274f0*/  @!P2 NANOSLEEP.SYNCS 0x989680 ;  /* 0x009896800000a95d */ /* 0x008fea0003900000 */
[----:B------:R-:W3:Y:S02]  /*27500*/  @!P2 SYNCS.PHASECHK.TRANS64 P2, [R5+URZ+0x2d830], R6 ;  /* 0x02d830060500a5a7 */ /* 0x000ee4000804007f */
[----:B---3--:R-:W-:Y:S05]  /*27510*/  @!P2 BRA `(.L_x_11566) ;  /* 0xfffffffc00f0a947 */ /* 0x008fea000383ffff */
[----:B------:R-:W-:Y:S05]  /*27520*/  BRA `(.L_x_11565) ;  /* 0xfffffed000287947 */ /* 0x000fea000383ffff */
.L_x_11570:
[----:B-1----:R1:W2:Y:S02]  /*27530*/  SYNCS.PHASECHK.TRANS64.TRYWAIT P1, [R6+URZ+0x2d850], R5 ;  /* 0x02d85005060075a7 */ /* 0x0022a4000802017f */
[----:B--2---:R-:W-:Y:S05]  /*27540*/  @!P1 NANOSLEEP.SYNCS 0x989680 ;  /* 0x009896800000995d */ /* 0x004fea0003900000 */
[----:B------:R-:W2:Y:S02]  /*27550*/  @!P1 SYNCS.PHASECHK.TRANS64 P1, [R6+URZ+0x2d850], R5 ;  /* 0x02d85005060095a7 */ /* 0x000ea4000802007f */
[----:B--2---:R-:W-:Y:S05]  /*27560*/  @!P1 BRA `(.L_x_11570) ;  /* 0xfffffffc00f09947 */ /* 0x004fea000383ffff */
[----:B------:R-:W-:Y:S05]  /*27570*/  BRA `(.L_x_11567) ;  /* 0xfffffed400507947 */ /* 0x000fea000383ffff */
.L_x_11579:
[----:B--2---:R2:W3:Y:S02]  /*27580*/  SYNCS.PHASECHK.TRANS64.TRYWAIT P2, [R5+URZ+0x2d830], R6 ;  /* 0x02d83006050075a7 */ /* 0x0044e4000804017f */
[----:B---3--:R-:W-:Y:S05]  /*27590*/  @!P2 NANOSLEEP.SYNCS 0x989680 ;  /* 0x009896800000a95d */ /* 0x008fea0003900000 */
[----:B------:R-:W3:Y:S02]  /*275a0*/  @!P2 SYNCS.PHASECHK.TRANS64 P2, [R5+URZ+0x2d830], R6 ;  /* 0x02d830060500a5a7 */ /* 0x000ee4000804007f */
[----:B---3--:R-:W-:Y:S05]  /*275b0*/  @!P2 BRA `(.L_x_11579) ;  /* 0xfffffffc00f0a947 */ /* 0x008fea000383ffff */
[----:B------:R-:W-:Y:S05]  /*275c0*/  BRA `(.L_x_11578) ;  /* 0xfffffefc00507947 */ /* 0x000fea000383ffff */
.L_x_11583:
[----:B-1----:R1:W2:Y:S02]  /*275d0*/  SYNCS.PHASECHK.TRANS64.TRYWAIT P1, [R6+URZ+0x2d850], R5 ;  /* 0x02d85005060075a7 */ /* 0x0022a4000802017f */
[----:B--2---:R-:W-:Y:S05]  /*275e0*/  @!P1 NANOSLEEP.SYNCS 0x989680 ;  /* 0x009896800000995d */ /* 0x004fea0003900000 */
[----:B------:R-:W2:Y:S02]  /*275f0*/  @!P1 SYNCS.PHASECHK.TRANS64 P1, [R6+URZ+0x2d850], R5 ;  /* 0x02d85005060095a7 */ /* 0x000ea4000802007f */
[----:B--2---:R-:W-:Y:S05]  /*27600*/  @!P1 BRA `(.L_x_11583) ;  /* 0xfffffffc00f09947 */ /* 0x004fea000383ffff */
[----:B------:R-:W-:Y:S05]  /*27610*/  BRA `(.L_x_11580) ;  /* 0xffffff0000787947 */ /* 0x000fea000383ffff */
.L_x_11598:
[----:B--2---:R2:W3:Y:S02]  /*27620*/  SYNCS.PHASECHK.TRANS64.TRYWAIT P1, [R7+URZ+0x2d850], R0 ;  /* 0x02d85000070075a7 */ /* 0x0044e4000802017f */
[----:B---3--:R-:W-:Y:S05]  /*27630*/  @!P1 NANOSLEEP.SYNCS 0x989680 ;  /* 0x009896800000995d */ /* 0x008fea0003900000 */
[----:B------:R-:W3:Y:S02]  /*27640*/  @!P1 SYNCS.PHASECHK.TRANS64 P1, [R7+URZ+0x2d850], R0 ;  /* 0x02d85000070095a7 */ /* 0x000ee4000802007f */
[----:B---3--:R-:W-:Y:S05]  /*27650*/  @!P1 BRA `(.L_x_11598) ;  /* 0xfffffffc00f09947 */ /* 0x008fea000383ffff */
[----:B------:R-:W-:Y:S05]  /*27660*/  BRA `(.L_x_11597) ;  /* 0xffffff3800987947 */ /* 0x000fea000383ffff */
.L_x_11604:
[----:B------:R-:W-:Y:S02]  /*27670*/  IMAD.MOV.U32 R13, RZ, RZ, R3 ;  /* 0x000000ffff0d7224 */ /* 0x000fe400078e0003 */
[----:B------:R-:W-:Y:S02]  /*27680*/  IMAD.MOV.U32 R12, RZ, RZ, RZ ;  /* 0x000000ffff0c7224 */ /* 0x000fe400078e00ff */
[----:B------:R-:W-:Y:S02]  /*27690*/  IMAD.MOV.U32 R11, RZ, RZ, 0x1c1f ;  /* 0x00001c1fff0b7424 */ /* 0x000fe400078e00ff */
[----:B------:R-:W-:-:S07]  /*276a0*/  IMAD.MOV.U32 R15, RZ, RZ, -0x1 ;  /* 0xffffffffff0f7424 */ /* 0x000fce00078e00ff */
[----:B0----5:R-:W-:Y:S05]  /*276b0*/  WARPSYNC.COLLECTIVE R15, `(.L_x_11796) ;  /* 0x000000000f087348 */ /* 0x021fea0003c00000 */
[----:B------:R1:W2:Y:S02]  /*276c0*/  SHFL.IDX P6, R14, R13, R12, R11 ;  /* 0x0000000c0d0e7389 */ /* 0x0002a400000c000b */
[----:B012--5:R-:W-:Y:S01]  /*276d0*/  ENDCOLLECTIVE ;  /* 0x000000000000791b */ /* 0x027fe20003800000 */
.L_x_11796:
[----:B------:R-:W-:Y:S02]  /*276e0*/  IMAD.MOV.U32 R13, RZ, RZ, R9 ;  /* 0x000000ffff0d7224 */ /* 0x000fe400078e0009 */
[----:B------:R-:W-:-:S07]  /*276f0*/  IMAD.MOV.U32 R0, RZ, RZ, R14 ;  /* 0x000000ffff007224 */ /* 0x000fce00078e000e */
[----:B------:R-:W-:Y:S05]  /*27700*/  WARPSYNC.COLLECTIVE R15, `(.L_x_11797) ;  /* 0x000000000f087348 */ /* 0x000fea0003c00000 */
[----:B------:R0:W1:Y:S02]  /*27710*/  SHFL.IDX P6, R14, R13, R12, R11 ;  /* 0x0000000c0d0e7389 */ /* 0x00006400000c000b */
[----:B01----:R-:W-:Y:S01]  /*27720*/  ENDCOLLECTIVE ;  /* 0x000000000000791b */ /* 0x003fe20003800000 */
.L_x_11797:
[----:B------:R-:W-:Y:S05]  /*27730*/  BRA `(.L_x_11798) ;  /* 0xffffff5400607947 */ /* 0x000fea000383ffff */
.L_x_11607:
[----:B------:R-:W-:Y:S01]  /*27740*/  BSSY B1, `(.L_x_11799) ;  /* 0x0000008000017945 */ /* 0x000fe20003800000 */
[----:B---3--:R-:W-:Y:S02]  /*27750*/  IMAD.MOV.U32 R13, RZ, RZ, R3 ;  /* 0x000000ffff0d7224 */ /* 0x008fe400078e0003 */
[----:B------:R-:W-:Y:S02]  /*27760*/  IMAD.MOV.U32 R12, RZ, RZ, 0x1 ;  /* 0x00000001ff0c7424 */ /* 0x000fe400078e00ff */
[----:B------:R-:W-:Y:S02]  /*27770*/  IMAD.MOV.U32 R11, RZ, RZ, 0x1c1f ;  /* 0x00001c1fff0b7424 */ /* 0x000fe400078e00ff */
[----:B------:R-:W-:-:S07]  /*27780*/  IMAD.MOV.U32 R15, RZ, RZ, -0x1 ;  /* 0xffffffffff0f7424 */ /* 0x000fce00078e00ff */
[----:B012--5:R-:W-:Y:S05]  /*27790*/  WARPSYNC.COLLECTIVE R15, `(.L_x_11800) ;  /* 0x000000000f087348 */ /* 0x027fea0003c00000 */
[----:B--2---:R2:W3:Y:S02]  /*277a0*/  SHFL.IDX P6, R14, R13, R12, R11 ;  /* 0x0000000c0d0e7389 */ /* 0x0044e400000c000b */
[----:B0123-5:R-:W-:Y:S01]  /*277b0*/  ENDCOLLECTIVE ;  /* 0x000000000000791b */ /* 0x02ffe20003800000 */
.L_x_11800:
[----:B------:R-:W-:Y:S05]  /*277c0*/  BSYNC B1 ;  /* 0x0000000000017941 */ /* 0x000fea0003800000 */
.L_x_11799:
        /* <DEDUP_REMOVED lines=8> */
.L_x_11801:
[----:B------:R-:W-:Y:S05]  /*27850*/  BRA `(.L_x_11802) ;  /* 0xffffff5400707947 */ /* 0x000fea000383ffff */
.L_x_11609:
[----:B------:R-:W-:Y:S01]  /*27860*/  MOV R13, R24 ;  /* 0x00000018000d7202 */ /* 0x000fe20000000f00 */
[----:B------:R-:W-:Y:S02]  /*27870*/  IMAD.MOV.U32 R12, RZ, RZ, RZ ;  /* 0x000000ffff0c7224 */ /* 0x000fe400078e00ff */
[----:B------:R-:W-:Y:S02]  /*27880*/  IMAD.MOV.U32 R11, RZ, RZ, 0x1c1f ;  /* 0x00001c1fff0b7424 */ /* 0x000fe400078e00ff */
[----:B------:R-:W-:-:S07]  /*27890*/  IMAD.MOV.U32 R15, RZ, RZ, -0x1 ;  /* 0xffffffffff0f7424 */ /* 0x000fce00078e00ff */
[----:B------:R-:W-:Y:S05]  /*278a0*/  WARPSYNC.COLLECTIVE R15, `(.L_x_11803) ;  /* 0x000000000f087348 */ /* 0x000fea0003c00000 */
[----:B------:R0:W1:Y:S02]  /*278b0*/  SHFL.IDX P6, R14, R13, R12, R11 ;  /* 0x0000000c0d0e7389 */ /* 0x00006400000c000b */
[----:B01----:R-:W-:Y:S01]  /*278c0*/  ENDCOLLECTIVE ;  /* 0x000000000000791b */ /* 0x003fe20003800000 */
.L_x_11803:
[----:B------:R-:W-:Y:S02]  /*278d0*/  IMAD.MOV.U32 R13, RZ, RZ, R0 ;  /* 0x000000ffff0d7224 */ /* 0x000fe400078e0000 */
[----:B------:R-:W-:-:S07]  /*278e0*/  IMAD.MOV.U32 R3, RZ, RZ, R14 ;  /* 0x000000ffff037224 */ /* 0x000fce00078e000e */
[----:B------:R-:W-:Y:S05]  /*278f0*/  WARPSYNC.COLLECTIVE R15, `(.L_x_11804) ;  /* 0x000000000f087348 */ /* 0x000fea0003c00000 */
[----:B------:R0:W1:Y:S02]  /*27900*/  SHFL.IDX P6, R14, R13, R12, R11 ;  /* 0x0000000c0d0e7389 */ /* 0x00006400000c000b */
[----:B01----:R-:W-:Y:S01]  /*27910*/  ENDCOLLECTIVE ;  /* 0x000000000000791b */ /* 0x003fe20003800000 */
.L_x_11804:
[----:B------:R-:W-:Y:S05]  /*27920*/  BRA `(.L_x_11805) ;  /* 0xffffff58003c7947 */ /* 0x000fea000383ffff */
.L_x_11612:
[----:B------:R-:W-:Y:S01]  /*27930*/  BSSY B1, `(.L_x_11806) ;  /* 0x0000008000017945 */ /* 0x000fe20003800000 */
[----:B---3--:R-:W-:Y:S02]  /*27940*/  IMAD.MOV.U32 R13, RZ, RZ, R24 ;  /* 0x000000ffff0d7224 */ /* 0x008fe400078e0018 */
[----:B------:R-:W-:Y:S02]  /*27950*/  IMAD.MOV.U32 R12, RZ, RZ, 0x1 ;  /* 0x00000001ff0c7424 */ /* 0x000fe400078e00ff */
[----:B------:R-:W-:Y:S02]  /*27960*/  IMAD.MOV.U32 R11, RZ, RZ, 0x1c1f ;  /* 0x00001c1fff0b7424 */ /* 0x000fe400078e00ff */
[----:B------:R-:W-:-:S07]  /*27970*/  IMAD.MOV.U32 R15, RZ, RZ, -0x1 ;  /* 0xffffffffff0f7424 */ /* 0x000fce00078e00ff */
[----:B012---:R-:W-:Y:S05]  /*27980*/  WARPSYNC.COLLECTIVE R15, `(.L_x_11807) ;  /* 0x000000000f087348 */ /* 0x007fea0003c00000 */
[----:B--2---:R2:W3:Y:S02]  /*27990*/  SHFL.IDX P6, R14, R13, R12, R11 ;  /* 0x0000000c0d0e7389 */ /* 0x0044e400000c000b */
[----:B0123--:R-:W-:Y:S01]  /*279a0*/  ENDCOLLECTIVE ;  /* 0x000000000000791b */ /* 0x00ffe20003800000 */
.L_x_11807:
[----:B------:R-:W-:Y:S05]  /*279b0*/  BSYNC B1 ;  /* 0x0000000000017941 */ /* 0x000fea0003800000 */
.L_x_11806:
        /* <DEDUP_REMOVED lines=8> */
.L_x_11808:
[----:B------:R-:W-:Y:S05]  /*27a40*/  BRA `(.L_x_11809) ;  /* 0xffffff5c005c7947 */ /* 0x000fea000383ffff */
.L_x_11616:
[----:B------:R-:W-:Y:S01]  /*27a50*/  IMAD.MOV.U32 R13, RZ, RZ, R4 ;  /* 0x000000ffff0d7224 */ /* 0x000fe200078e0004 */
[----:B------:R-:W-:Y:S01]  /*27a60*/  MOV R15, 0xffffffff ;  /* 0xffffffff000f7802 */ /* 0x000fe20000000f00 */
[----:B------:R-:W-:Y:S02]  /*27a70*/  IMAD.MOV.U32 R12, RZ, RZ, RZ ;  /* 0x000000ffff0c7224 */ /* 0x000fe400078e00ff */
[----:B------:R-:W-:-:S07]  /*27a80*/  IMAD.MOV.U32 R11, RZ, RZ, 0x1c1f ;  /* 0x00001c1fff0b7424 */ /* 0x000fce00078e00ff */
[----:B-1----:R-:W-:Y:S05]  /*27a90*/  WARPSYNC.COLLECTIVE R15, `(.L_x_11810) ;  /* 0x000000000f087348 */ /* 0x002fea0003c00000 */
[----:B------:R0:W2:Y:S02]  /*27aa0*/  SHFL.IDX P6, R14, R13, R12, R11 ;  /* 0x0000000c0d0e7389 */ /* 0x0000a400000c000b */
[----:B012---:R-:W-:Y:S01]  /*27ab0*/  ENDCOLLECTIVE ;  /* 0x000000000000791b */ /* 0x007fe20003800000 */
.L_x_11810:
[----:B------:R-:W-:Y:S02]  /*27ac0*/  IMAD.MOV.U32 R13, RZ, RZ, R0 ;  /* 0x000000ffff0d7224 */ /* 0x000fe400078e0000 */
[----:B------:R-:W-:-:S07]  /*27ad0*/  IMAD.MOV.U32 R3, RZ, RZ, R14 ;  /* 0x000000ffff037224 */ /* 0x000fce00078e000e */
[----:B------:R-:W-:Y:S05]  /*27ae0*/  WARPSYNC.COLLECTIVE R15, `(.L_x_11811) ;  /* 0x000000000f087348 */ /* 0x000fea0003c00000 */
[----:B------:R0:W1:Y:S02]  /*27af0*/  SHFL.IDX P6, R14, R13, R12, R11 ;  /* 0x0000000c0d0e7389 */ /* 0x00006400000c000b */
[----:B01----:R-:W-:Y:S01]  /*27b00*/  ENDCOLLECTIVE ;  /* 0x000000000000791b */ /* 0x003fe20003800000 */
.L_x_11811:
[----:B------:R-:W-:Y:S05]  /*27b10*/  BRA `(.L_x_11812) ;  /* 0xffffff6800b47947 */ /* 0x000fea000383ffff */
.L_x_11619:
[----:B------:R-:W-:Y:S01]  /*27b20*/  BSSY B1, `(.L_x_11813) ;  /* 0x0000008000017945 */ /* 0x000fe20003800000 */
[----:B----4-:R-:W-:Y:S02]  /*27b30*/  IMAD.MOV.U32 R13, RZ, RZ, R4 ;  /* 0x000000ffff0d7224 */ /* 0x010fe400078e0004 */
[----:B------:R-:W-:Y:S02]  /*27b40*/  IMAD.MOV.U32 R12, RZ, RZ, 0x1 ;  /* 0x00000001ff0c7424 */ /* 0x000fe400078e00ff */
[----:B------:R-:W-:Y:S02]  /*27b50*/  IMAD.MOV.U32 R11, RZ, RZ, 0x1c1f ;  /* 0x00001c1fff0b7424 */ /* 0x000fe400078e00ff */
[----:B------:R-:W-:-:S07]  /*27b60*/  IMAD.MOV.U32 R15, RZ, RZ, -0x1 ;  /* 0xffffffffff0f7424 */ /* 0x000fce00078e00ff */
[----:B0123--:R-:W-:Y:S05]  /*27b70*/  WARPSYNC.COLLECTIVE R15, `(.L_x_11814) ;  /* 0x000000000f087348 */ /* 0x00ffea0003c00000 */
[----:B---3--:R3:W4:Y:S02]  /*27b80*/  SHFL.IDX P6, R14, R13, R12, R11 ;  /* 0x0000000c0d0e7389 */ /* 0x00872400000c000b */
[----:B01234-:R-:W-:Y:S01]  /*27b90*/  ENDCOLLECTIVE ;  /* 0x000000000000791b */ /* 0x01ffe20003800000 */
.L_x_11814:
[----:B------:R-:W-:Y:S05]  /*27ba0*/  BSYNC B1 ;  /* 0x0000000000017941 */ /* 0x000fea0003800000 */
.L_x_11813:
        /* <DEDUP_REMOVED lines=8> */
.L_x_11815:
[----:B------:R-:W-:Y:S05]  /*27c30*/  BRA `(.L_x_11816) ;  /* 0xffffff6800c87947 */ /* 0x000fea000383ffff */
.L_x_11646:
[----:B------:R-:W0:Y:S01]  /*27c40*/  S2R R7, SR_TID.X ;  /* 0x0000000000077919 */ /* 0x000e220000002100 */
[----:B------:R-:W-:Y:S01]  /*27c50*/  BSSY B1, `(.L_x_11817) ;  /* 0x000000a000017945 */ /* 0x000fe20003800000 */
[----:B-1----:R-:W-:Y:S02]  /*27c60*/  IMAD.MOV.U32 R12, RZ, RZ, RZ ;  /* 0x000000ffff0c7224 */ /* 0x002fe400078e00ff */
        /* <DEDUP_REMOVED lines=8> */
.L_x_11818:
[----:B------:R-:W-:Y:S05]  /*27cf0*/  BSYNC B1 ;  /* 0x0000000000017941 */ /* 0x000fea0003800000 */
.L_x_11817:
[----:B------:R-:W-:Y:S05]  /*27d00*/  BRA `(.L_x_11819) ;  /* 0xffffff8800ac7947 */ /* 0x000fea000383ffff */
.L_x_11648:
[----:B------:R-:W-:Y:S01]  /*27d10*/  BSSY B1, `(.L_x_11820) ;  /* 0x0000006000017945 */ /* 0x000fe20003800000 */
[----:B------:R-:W-:-:S07]  /*27d20*/  IMAD.MOV.U32 R15, RZ, RZ, -0x1 ;  /* 0xffffffffff0f7424 */ /* 0x000fce00078e00ff */
[----:B01----:R-:W-:Y:S05]  /*27d30*/  WARPSYNC.COLLECTIVE R15, `(.L_x_11821) ;  /* 0x000000000f0c7348 */ /* 0x003fea0003c00000 */
[----:B------:R-:W-:Y:S02]  /*27d40*/  ELECT P6, UR62, PT ;  /* 0x00000000003e782f */ /* 0x000fe400038c0000 */
[----:B------:R-:W-:Y:S01]  /*27d50*/  MOV R14, UR62 ;  /* 0x0000003e000e7c02 */ /* 0x000fe20008000f00 */
[----:B01----:R-:W-:Y:S10]  /*27d60*/  ENDCOLLECTIVE ;  /* 0x000000000000791b */ /* 0x003ff40003800000 */
.L_x_11821:
[----:B------:R-:W-:Y:S05]  /*27d70*/  BSYNC B1 ;  /* 0x0000000000017941 */ /* 0x000fea0003800000 */
.L_x_11820:
[----:B------:R-:W-:Y:S05]  /*27d80*/  BRA `(.L_x_11647) ;  /* 0xffffff8800a47947 */ /* 0x000fea000383ffff */
.L_x_11650:
[----:B0-----:R0:W2:Y:S02]  /*27d90*/  SYNCS.PHASECHK.TRANS64.TRYWAIT P0, [R18+URZ+0x2d820], R6 ;  /* 0x02d82006120075a7 */ /* 0x0010a4000800017f */
[----:B--2---:R-:W-:Y:S05]  /*27da0*/  @!P0 NANOSLEEP.SYNCS 0x989680 ;  /* 0x009896800000895d */ /* 0x004fea0003900000 */
[----:B------:R-:W2:Y:S02]  /*27db0*/  @!P0 SYNCS.PHASECHK.TRANS64 P0, [R18+URZ+0x2d820], R6 ;  /* 0x02d82006120085a7 */ /* 0x000ea4000800007f */
[----:B--2---:R-:W-:Y:S05]  /*27dc0*/  @!P0 BRA `(.L_x_11650) ;  /* 0xfffffffc00f08947 */ /* 0x004fea000383ffff */
[----:B------:R-:W-:Y:S05]  /*27dd0*/  BRA `(.L_x_11822) ;  /* 0xffffff8800b47947 */ /* 0x000fea000383ffff */
.L_x_11654:
[----:B--2---:R2:W3:Y:S02]  /*27de0*/  SYNCS.PHASECHK.TRANS64.TRYWAIT P0, [R10+URZ+0x2d8a0], R9 ;  /* 0x02d8a0090a0075a7 */ /* 0x0044e4000800017f */
[----:B---3--:R-:W-:Y:S05]  /*27df0*/  @!P0 NANOSLEEP.SYNCS 0x989680 ;  /* 0x009896800000895d */ /* 0x008fea0003900000 */
[----:B------:R-:W3:Y:S02]  /*27e00*/  @!P0 SYNCS.PHASECHK.TRANS64 P0, [R10+URZ+0x2d8a0], R9 ;  /* 0x02d8a0090a0085a7 */ /* 0x000ee4000800007f */
[----:B---3--:R-:W-:Y:S05]  /*27e10*/  @!P0 BRA `(.L_x_11654) ;  /* 0xfffffffc00f08947 */ /* 0x008fea000383ffff */
[----:B------:R-:W-:Y:S05]  /*27e20*/  BRA `(.L_x_11823) ;  /* 0xffffff8800d07947 */ /* 0x000fea000383ffff */
.L_x_11661:
[----:B0-----:R0:W3:Y:S02]  /*27e30*/  SYNCS.PHASECHK.TRANS64.TRYWAIT P0, [R10+URZ+0x2d8c0], R9 ;  /* 0x02d8c0090a0075a7 */ /* 0x0010e4000800017f */
[----:B---3--:R-:W-:Y:S05]  /*27e40*/  @!P0 NANOSLEEP.SYNCS 0x989680 ;  /* 0x009896800000895d */ /* 0x008fea0003900000 */
[----:B------:R-:W3:Y:S02]  /*27e50*/  @!P0 SYNCS.PHASECHK.TRANS64 P0, [R10+URZ+0x2d8c0], R9 ;  /* 0x02d8c0090a0085a7 */ /* 0x000ee4000800007f */
[----:B---3--:R-:W-:Y:S05]  /*27e60*/  @!P0 BRA `(.L_x_11661) ;  /* 0xfffffffc00f08947 */ /* 0x008fea000383ffff */
[----:B------:R-:W-:Y:S05]  /*27e70*/  BRA `(.L_x_11824) ;  /* 0xffffff8c00cc7947 */ /* 0x000fea000383ffff */
.L_x_11670:
[----:B0-----:R0:W2:Y:S02]  /*27e80*/  SYNCS.PHASECHK.TRANS64.TRYWAIT P1, [R9+URZ+0x2d8a0], R8 ;  /* 0x02d8a008090075a7 */ /* 0x0010a4000802017f */
[----:B--2---:R-:W-:Y:S05]  /*27e90*/  @!P1 NANOSLEEP.SYNCS 0x989680 ;  /* 0x009896800000995d */ /* 0x004fea0003900000 */
[----:B------:R-:W2:Y:S02]  /*27ea0*/  @!P1 SYNCS.PHASECHK.TRANS64 P1, [R9+URZ+0x2d8a0], R8 ;  /* 0x02d8a008090095a7 */ /* 0x000ea4000802007f */
[----:B--2---:R-:W-:Y:S05]  /*27eb0*/  @!P1 BRA `(.L_x_11670) ;  /* 0xfffffffc00f09947 */ /* 0x004fea000383ffff */
[----:B------:R-:W-:Y:S05]  /*27ec0*/  BRA `(.L_x_11825) ;  /* 0xffffff94000c7947 */ /* 0x000fea000383ffff */
.L_x_11677:
[----:B--2---:R2:W3:Y:S02]  /*27ed0*/  SYNCS.PHASECHK.TRANS64.TRYWAIT P1, [R9+URZ+0x2d8c0], R8 ;  /* 0x02d8c008090075a7 */ /* 0x0044e4000802017f */
[----:B---3--:R-:W-:Y:S05]  /*27ee0*/  @!P1 NANOSLEEP.SYNCS 0x989680 ;  /* 0x009896800000995d */ /* 0x008fea0003900000 */
[----:B------:R-:W3:Y:S02]  /*27ef0*/  @!P1 SYNCS.PHASECHK.TRANS64 P1, [R9+URZ+0x2d8c0], R8 ;  /* 0x02d8c008090095a7 */ /* 0x000ee4000802007f */
[----:B---3--:R-:W-:Y:S05]  /*27f00*/  @!P1 BRA `(.L_x_11677) ;  /* 0xfffffffc00f09947 */ /* 0x008fea000383ffff */
[----:B------:R-:W-:Y:S05]  /*27f10*/  BRA `(.L_x_11826) ;  /* 0xffffff9800047947 */ /* 0x000fea000383ffff */
.L_x_11702:
        /* <DEDUP_REMOVED lines=11> */
.L_x_11828:
[----:B------:R-:W-:Y:S05]  /*27fd0*/  BSYNC B0 ;  /* 0x0000000000007941 */ /* 0x000fea0003800000 */
.L_x_11827:
[----:B------:R-:W-:Y:S05]  /*27fe0*/  BRA `(.L_x_11829) ;  /* 0xffffffa800cc7947 */ /* 0x000fea000383ffff */
.L_x_11705:
[----:B0-----:R0:W1:Y:S02]  /*27ff0*/  SYNCS.PHASECHK.TRANS64.TRYWAIT P0, [R2+URZ+0x2d840], R3 ;  /* 0x02d84003020075a7 */ /* 0x001064000800017f */
[----:B-1----:R-:W-:Y:S05]  /*28000*/  @!P0 NANOSLEEP.SYNCS 0x989680 ;  /* 0x009896800000895d */ /* 0x002fea0003900000 */
[----:B------:R-:W1:Y:S02]  /*28010*/  @!P0 SYNCS.PHASECHK.TRANS64 P0, [R2+URZ+0x2d840], R3 ;  /* 0x02d84003020085a7 */ /* 0x000e64000800007f */
[----:B-1----:R-:W-:Y:S05]  /*28020*/  @!P0 BRA `(.L_x_11705) ;  /* 0xfffffffc00f08947 */ /* 0x002fea000383ffff */
[----:B------:R-:W-:Y:S05]  /*28030*/  BRA `(.L_x_11830) ;  /* 0xffffffac00207947 */ /* 0x000fea000383ffff */
.L_x_11706:
        /* <DEDUP_REMOVED lines=8> */
.L_x_11832:
[----:B------:R-:W-:Y:S05]  /*280c0*/  BSYNC B0 ;  /* 0x0000000000007941 */ /* 0x000fea0003800000 */
.L_x_11831:
        /* <DEDUP_REMOVED lines=9> */
.L_x_11833:
[----:B------:R-:W-:Y:S02]  /*28160*/  IMAD.MOV.U32 R13, RZ, RZ, R7 ;  /* 0x000000ffff0d7224 */ /* 0x000fe400078e0007 */
[----:B------:R-:W-:Y:S02]  /*28170*/  IMAD.MOV.U32 R12, RZ, RZ, 0x1 ;  /* 0x00000001ff0c7424 */ /* 0x000fe400078e00ff */
[----:B------:R-:W-:-:S07]  /*28180*/  IMAD.MOV.U32 R5, RZ, RZ, R14 ;  /* 0x000000ffff057224 */ /* 0x000fce00078e000e */
[----:B------:R-:W-:Y:S05]  /*28190*/  WARPSYNC.COLLECTIVE R15, `(.L_x_11834) ;  /* 0x000000000f087348 */ /* 0x000fea0003c00000 */
[----:B------:R0:W1:Y:S02]  /*281a0*/  SHFL.IDX P6, R14, R13, R12, R11 ;  /* 0x0000000c0d0e7389 */ /* 0x00006400000c000b */
[----:B01----:R-:W-:Y:S01]  /*281b0*/  ENDCOLLECTIVE ;  /* 0x000000000000791b */ /* 0x003fe20003800000 */
.L_x_11834:
[----:B------:R-:W-:-:S05]  /*281c0*/  @P0 LEA R5, P1, R9, R5, 0x1 ;  /* 0x0000000509050211 */ /* 0x000fca00078208ff */
[----:B------:R-:W-:Y:S01]  /*281d0*/  @P0 IMAD.X R4, RZ, RZ, R4, P1 ;  /* 0x000000ffff040224 */ /* 0x000fe200008e0604 */
[----:B------:R-:W-:-:S04]  /*281e0*/  ISETP.GE.AND P1, PT, R3, 0x21, PT ;  /* 0x000000210300780c */ /* 0x000fc80003f26270 */
        /* <DEDUP_REMOVED lines=14> */
.L_x_11835:
[----:B------:R-:W-:Y:S02]  /*282d0*/  @P1 IMAD R6, R8, 0x2, R18 ;  /* 0x0000000208061824 */ /* 0x000fe400078e0212 */
[----:B------:R-:W-:Y:S02]  /*282e0*/  IMAD.MOV.U32 R13, RZ, RZ, R7 ;  /* 0x000000ffff0d7224 */ /* 0x000fe400078e0007 */
[----:B------:R-:W-:Y:S02]  /*282f0*/  IMAD.MOV.U32 R12, RZ, RZ, 0x2 ;  /* 0x00000002ff0c7424 */ /* 0x000fe400078e00ff */
[----:B------:R-:W-:-:S07]  /*28300*/  IMAD.MOV.U32 R5, RZ, RZ, R14 ;  /* 0x000000ffff057224 */ /* 0x000fce00078e000e */
[----:B------:R-:W-:Y:S05]  /*28310*/  WARPSYNC.COLLECTIVE R15, `(.L_x_11836) ;  /* 0x000000000f087348 */ /* 0x000fea0003c00000 */
[----:B------:R0:W1:Y:S02]  /*28320*/  SHFL.IDX P6, R14, R13, R12, R11 ;  /* 0x0000000c0d0e7389 */ /* 0x00006400000c000b */
[----:B01----:R-:W-:Y:S01]  /*28330*/  ENDCOLLECTIVE ;  /* 0x000000000000791b */ /* 0x003fe20003800000 */
.L_x_11836:
        /* <DEDUP_REMOVED lines=17> */
.L_x_11837:
[----:B------:R-:W-:Y:S02]  /*28450*/  @P1 IMAD R6, R8, 0x2, R18 ;  /* 0x0000000208061824 */ /* 0x000fe400078e0212 */
[----:B------:R-:W-:Y:S02]  /*28460*/  IMAD.MOV.U32 R13, RZ, RZ, R7 ;  /* 0x000000ffff0d7224 */ /* 0x000fe400078e0007 */
[----:B------:R-:W-:Y:S02]  /*28470*/  IMAD.MOV.U32 R12, RZ, RZ, 0x3 ;  /* 0x00000003ff0c7424 */ /* 0x000fe400078e00ff */
[----:B------:R-:W-:-:S07]  /*28480*/  IMAD.MOV.U32 R5, RZ, RZ, R14 ;  /* 0x000000ffff057224 */ /* 0x000fce00078e000e */
[----:B------:R-:W-:Y:S05]  /*28490*/  WARPSYNC.COLLECTIVE R15, `(.L_x_11838) ;  /* 0x000000000f087348 */ /* 0x000fea0003c00000 */
[----:B------:R0:W1:Y:S02]  /*284a0*/  SHFL.IDX P6, R14, R13, R12, R11 ;  /* 0x0000000c0d0e7389 */ /* 0x00006400000c000b */
[----:B01----:R-:W-:Y:S01]  /*284b0*/  ENDCOLLECTIVE ;  /* 0x000000000000791b */ /* 0x003fe20003800000 */
.L_x_11838:
        /* <DEDUP_REMOVED lines=10> */
.L_x_11839:
        /* <DEDUP_REMOVED lines=8> */
.L_x_11711:
        /* <DEDUP_REMOVED lines=9> */
.L_x_11841:
[C---:B------:R-:W-:Y:S01]  /*28670*/  VIADD R9, R25.reuse, 0x20 ;  /* 0x0000002019097836 */ /* 0x040fe20000000000 */
[----:B------:R-:W-:Y:S01]  /*28680*/  ISETP.GE.AND P3, PT, R25, R0, PT ;  /* 0x000000001900720c */ /* 0x000fe20003f66270 */
[----:B------:R-:W-:Y:S02]  /*28690*/  IMAD.MOV.U32 R13, RZ, RZ, R5 ;  /* 0x000000ffff0d7224 */ /* 0x000fe400078e0005 */
[----:B------:R-:W-:-:S10]  /*286a0*/  IMAD.MOV.U32 R2, RZ, RZ, R14 ;  /* 0x000000ffff027224 */ /* 0x000fd400078e000e */
[----:B------:R-:W-:Y:S05]  /*286b0*/  WARPSYNC.COLLECTIVE R15, `(.L_x_11842) ;  /* 0x000000000f087348 */ /* 0x000fea0003c00000 */
[----:B------:R0:W1:Y:S02]  /*286c0*/  SHFL.IDX P6, R14, R13, R12, R11 ;  /* 0x0000000c0d0e7389 */ /* 0x00006400000c000b */
[----:B01----:R-:W-:Y:S01]  /*286d0*/  ENDCOLLECTIVE ;  /* 0x000000000000791b */ /* 0x003fe20003800000 */
.L_x_11842:
[----:B------:R-:W-:Y:S02]  /*286e0*/  IMAD.MOV.U32 R13, RZ, RZ, R4 ;  /* 0x000000ffff0d7224 */ /* 0x000fe400078e0004 */
[----:B------:R-:W-:Y:S02]  /*286f0*/  IMAD.MOV.U32 R12, RZ, RZ, 0x1 ;  /* 0x00000001ff0c7424 */ /* 0x000fe400078e00ff */
[----:B------:R-:W-:-:S07]  /*28700*/  IMAD.MOV.U32 R3, RZ, RZ, R14 ;  /* 0x000000ffff037224 */ /* 0x000fce00078e000e */
[----:B------:R-:W-:Y:S05]  /*28710*/  WARPSYNC.COLLECTIVE R15, `(.L_x_11843) ;  /* 0x000000000f087348 */ /* 0x000fea0003c00000 */
[----:B------:R0:W1:Y:S02]  /*28720*/  SHFL.IDX P6, R14, R13, R12, R11 ;  /* 0x0000000c0d0e7389 */ /* 0x00006400000c000b */
[----:B01----:R-:W-:Y:S01]  /*28730*/  ENDCOLLECTIVE ;  /* 0x000000000000791b */ /* 0x003fe20003800000 */
.L_x_11843:
        /* <DEDUP_REMOVED lines=17> */
.L_x_11844:
[----:B------:R-:W-:Y:S02]  /*28850*/  IMAD.MOV.U32 R13, RZ, RZ, R4 ;  /* 0x000000ffff0d7224 */ /* 0x000fe400078e0004 */
[----:B------:R-:W-:Y:S02]  /*28860*/  IMAD.MOV.U32 R12, RZ, RZ, 0x2 ;  /* 0x00000002ff0c7424 */ /* 0x000fe400078e00ff */
[----:B------:R-:W-:-:S07]  /*28870*/  IMAD.MOV.U32 R3, RZ, RZ, R14 ;  /* 0x000000ffff037224 */ /* 0x000fce00078e000e */
[----:B------:R-:W-:Y:S05]  /*28880*/  WARPSYNC.COLLECTIVE R15, `(.L_x_11845) ;  /* 0x000000000f087348 */ /* 0x000fea0003c00000 */
[----:B------:R0:W1:Y:S02]  /*28890*/  SHFL.IDX P6, R14, R13, R12, R11 ;  /* 0x0000000c0d0e7389 */ /* 0x00006400000c000b */
[----:B01----:R-:W-:Y:S01]  /*288a0*/  ENDCOLLECTIVE ;  /* 0x000000000000791b */ /* 0x003fe20003800000 */
.L_x_11845:
        /* <DEDUP_REMOVED lines=18> */
.L_x_11846:
[----:B------:R-:W-:Y:S02]  /*289d0*/  IMAD.MOV.U32 R13, RZ, RZ, R4 ;  /* 0x000000ffff0d7224 */ /* 0x000fe400078e0004 */
[----:B------:R-:W-:Y:S02]  /*289e0*/  IMAD.MOV.U32 R12, RZ, RZ, 0x3 ;  /* 0x00000003ff0c7424 */ /* 0x000fe400078e00ff */
[----:B------:R-:W-:-:S07]  /*289f0*/  IMAD.MOV.U32 R3, RZ, RZ, R14 ;  /* 0x000000ffff037224 */ /* 0x000fce00078e000e */
[----:B------:R-:W-:Y:S05]  /*28a00*/  WARPSYNC.COLLECTIVE R15, `(.L_x_11847) ;  /* 0x000000000f087348 */ /* 0x000fea0003c00000 */
[----:B------:R0:W1:Y:S02]  /*28a10*/  SHFL.IDX P6, R14, R13, R12, R11 ;  /* 0x0000000c0d0e7389 */ /* 0x00006400000c000b */
[----:B01----:R-:W-:Y:S01]  /*28a20*/  ENDCOLLECTIVE ;  /* 0x000000000000791b */ /* 0x003fe20003800000 */
.L_x_11847:
        /* <DEDUP_REMOVED lines=10> */
.L_x_11848:
[----:B------:R-:W-:Y:S01]  /*28ad0*/  @!PT LDS RZ, [RZ] ;  /* 0x00000000fffff984 */ /* 0x000fe20000000800 */
[----:B------:R-:W-:Y:S01]  /*28ae0*/  @!PT LDS RZ, [RZ] ;  /* 0x00000000fffff984 */ /* 0x000fe20000000800 */
[----:B------:R-:W-:Y:S01]  /*28af0*/  @!PT LDS RZ, [RZ] ;  /* 0x00000000fffff984 */ /* 0x000fe20000000800 */
[----:B------:R-:W-:Y:S04]  /*28b00*/  @!P3 LDGSTS.E.BYPASS.LTC128B.128 [R8+0xd400], desc[UR54][R2.64], !P0 ;  /* 0x0d4000000208bfae */ /* 0x000fe8000c101d76 */
[----:B------:R-:W-:Y:S04]  /*28b10*/  @!P3 LDGSTS.E.BYPASS.LTC128B.128 [R8+0x10400], desc[UR54][R2.64+0x40], !P1 ;  /* 0x104000400208bfae */ /* 0x000fe8000c901d76 */
[----:B------:R0:W-:Y:S01]  /*28b20*/  @!P3 LDGSTS.E.BYPASS.LTC128B.128 [R8+0x13400], desc[UR54][R2.64+0x80], !P2 ;  /* 0x134000800208bfae */ /* 0x0001e2000d101d76 */
[----:B------:R-:W-:Y:S02]  /*28b30*/  IMAD.MOV.U32 R13, RZ, RZ, R6 ;  /* 0x000000ffff0d7224 */ /* 0x000fe400078e0006 */
[----:B------:R-:W-:-:S02]  /*28b40*/  IMAD.MOV.U32 R12, RZ, RZ, RZ ;  /* 0x000000ffff0c7224 */ /* 0x000fc400078e00ff */
[----:B0-----:R-:W-:Y:S02]  /*28b50*/  VIADD R2, R25, 0x60 ;  /* 0x0000006019027836 */ /* 0x001fe40000000000 */
[----:B------:R-:W-:-:S07]  /*28b60*/  IMAD.MOV.U32 R5, RZ, RZ, R14 ;  /* 0x000000ffff057224 */ /* 0x000fce00078e000e */
[----:B------:R-:W-:Y:S05]  /*28b70*/  WARPSYNC.COLLECTIVE R15, `(.L_x_11849) ;  /* 0x000000000f087348 */ /* 0x000fea0003c00000 */
[----:B------:R0:W1:Y:S02]  /*28b80*/  SHFL.IDX P6, R14, R13, R12, R11 ;  /* 0x0000000c0d0e7389 */ /* 0x00006400000c000b */
[----:B01----:R-:W-:Y:S01]  /*28b90*/  ENDCOLLECTIVE ;  /* 0x000000000000791b */ /* 0x003fe20003800000 */
.L_x_11849:
[----:B------:R-:W-:-:S13]  /*28ba0*/  ISETP.GE.AND P3, PT, R2, R0, PT ;  /* 0x000000000200720c */ /* 0x000fda0003f66270 */
[----:B------:R-:W-:Y:S01]  /*28bb0*/  @!P3 LEA R2, P4, R10, R5, 0x1 ;  /* 0x000000050a02b211 */ /* 0x000fe200078808ff */
[----:B------:R-:W-:-:S04]  /*28bc0*/  IMAD.MOV.U32 R13, RZ, RZ, R7 ;  /* 0x000000ffff0d7224 */ /* 0x000fc800078e0007 */
[----:B------:R-:W-:-:S05]  /*28bd0*/  @!P3 IMAD.X R3, RZ, RZ, R4, P4 ;  /* 0x000000ffff03b224 */ /* 0x000fca00020e0604 */
        /* <DEDUP_REMOVED lines=12> */
.L_x_11850:
[----:B------:R-:W-:Y:S01]  /*28ca0*/  IMAD.MOV.U32 R13, RZ, RZ, R6 ;  /* 0x000000ffff0d7224 */ /* 0x000fe200078e0006 */
[----:B------:R-:W-:Y:S01]  /*28cb0*/  MOV R12, 0x1 ;  /* 0x00000001000c7802 */ /* 0x000fe20000000f00 */
[----:B------:R-:W-:-:S07]  /*28cc0*/  IMAD.MOV.U32 R3, RZ, RZ, R14 ;  /* 0x000000ffff037224 */ /* 0x000fce00078e000e */
[----:B------:R-:W-:Y:S05]  /*28cd0*/  WARPSYNC.COLLECTIVE R15, `(.L_x_11851) ;  /* 0x000000000f087348 */ /* 0x000fea0003c00000 */
[----:B------:R0:W1:Y:S02]  /*28ce0*/  SHFL.IDX P6, R14, R13, R12, R11 ;  /* 0x0000000c0d0e7389 */ /* 0x00006400000c000b */
[----:B01----:R-:W-:Y:S01]  /*28cf0*/  ENDCOLLECTIVE ;  /* 0x000000000000791b */ /* 0x003fe20003800000 */
.L_x_11851:
        /* <DEDUP_REMOVED lines=10> */
.L_x_11852:
[----:B------:R-:W-:Y:S01]  /*28da0*/  @!PT LDS RZ, [RZ] ;  /* 0x00000000fffff984 */ /* 0x000fe20000000800 */
[----:B------:R-:W-:Y:S01]  /*28db0*/  @!PT LDS RZ, [RZ] ;  /* 0x00000000fffff984 */ /* 0x000fe20000000800 */
[----:B------:R-:W-:Y:S01]  /*28dc0*/  @!PT LDS RZ, [RZ] ;  /* 0x00000000fffff984 */ /* 0x000fe20000000800 */
[----:B------:R-:W-:Y:S04]  /*28dd0*/  @!P3 LDGSTS.E.BYPASS.LTC128B.128 [R8+0xe400], desc[UR54][R2.64], !P0 ;  /* 0x0e4000000208bfae */ /* 0x000fe8000c101d76 */
[----:B------:R-:W-:Y:S04]  /*28de0*/  @!P3 LDGSTS.E.BYPASS.LTC128B.128 [R8+0x11400], desc[UR54][R2.64+0x40], !P1 ;  /* 0x114000400208bfae */ /* 0x000fe8000c901d76 */
[----:B------:R0:W-:Y:S02]  /*28df0*/  @!P3 LDGSTS.E.BYPASS.LTC128B.128 [R8+0x14400], desc[UR54][R2.64+0x80], !P2 ;  /* 0x144000800208bfae */ /* 0x0001e4000d101d76 */
[----:B0-----:R-:W-:Y:S01]  /*28e00*/  IMAD.MOV.U32 R2, RZ, RZ, R14 ;  /* 0x000000ffff027224 */ /* 0x001fe200078e000e */
[----:B------:R-:W-:Y:S06]  /*28e10*/  BRA `(.L_x_11853) ;  /* 0xffffffac00fc7947 */ /* 0x000fec000383ffff */
.L_x_11714:
[----:B-1----:R1:W2:Y:S02]  /*28e20*/  SYNCS.PHASECHK.TRANS64.TRYWAIT P0, [R18+URZ+0x2d820], R0 ;  /* 0x02d82000120075a7 */ /* 0x0022a4000800017f */
[----:B--2---:R-:W-:Y:S05]  /*28e30*/  @!P0 NANOSLEEP.SYNCS 0x989680 ;  /* 0x009896800000895d */ /* 0x004fea0003900000 */
[----:B------:R-:W2:Y:S02]  /*28e40*/  @!P0 SYNCS.PHASECHK.TRANS64 P0, [R18+URZ+0x2d820], R0 ;  /* 0x02d82000120085a7 */ /* 0x000ea4000800007f */
[----:B--2---:R-:W-:Y:S05]  /*28e50*/  @!P0 BRA `(.L_x_11714) ;  /* 0xfffffffc00f08947 */ /* 0x004fea000383ffff */
[----:B------:R-:W-:Y:S05]  /*28e60*/  BRA `(.L_x_11854) ;  /* 0xffffffb000607947 */ /* 0x000fea000383ffff */
.L_x_11719:
[----:B0-----:R0:W1:Y:S02]  /*28e70*/  SYNCS.PHASECHK.TRANS64.TRYWAIT P0, [R5+URZ+0x2d840], R0 ;  /* 0x02d84000050075a7 */ /* 0x001064000800017f */
[----:B-1----:R-:W-:Y:S05]  /*28e80*/  @!P0 NANOSLEEP.SYNCS 0x989680 ;  /* 0x009896800000895d */ /* 0x002fea0003900000 */
[----:B------:R-:W1:Y:S02]  /*28e90*/  @!P0 SYNCS.PHASECHK.TRANS64 P0, [R5+URZ+0x2d840], R0 ;  /* 0x02d84000050085a7 */ /* 0x000e64000800007f */
[----:B-1----:R-:W-:Y:S05]  /*28ea0*/  @!P0 BRA `(.L_x_11719) ;  /* 0xfffffffc00f08947 */ /* 0x002fea000383ffff */
[----:B------:R-:W-:Y:S05]  /*28eb0*/  BRA `(.L_x_11855) ;  /* 0xffffffb400547947 */ /* 0x000fea000383ffff */
.L_x_11720:
        /* <DEDUP_REMOVED lines=8> */
.L_x_11857:
[----:B------:R-:W-:Y:S05]  /*28f40*/  BSYNC B1 ;  /* 0x0000000000017941 */ /* 0x000fea0003800000 */
.L_x_11856:
        /* <DEDUP_REMOVED lines=13> */
.L_x_11858:
[----:B------:R-:W-:Y:S01]  /*29020*/  MOV R13, R7 ;  /* 0x00000007000d7202 */ /* 0x000fe20000000f00 */
[----:B------:R-:W-:Y:S02]  /*29030*/  IMAD.MOV.U32 R12, RZ, RZ, 0x1 ;  /* 0x00000001ff0c7424 */ /* 0x000fe400078e00ff */
[----:B------:R-:W-:Y:S02]  /*29040*/  IMAD.SHL.U32 R21, R21, 0x8, RZ ;  /* 0x0000000815157824 */ /* 0x000fe400078e00ff */
[----:B------:R-:W-:-:S03]  /*29050*/  IMAD.MOV.U32 R2, RZ, RZ, R14 ;  /* 0x000000ffff027224 */ /* 0x000fc600078e000e */
[----:B------:R-:W-:-:S07]  /*29060*/  LOP3.LUT R21, R21, 0x18, RZ, 0xc0, !PT ;  /* 0x0000001815157812 */ /* 0x000fce00078ec0ff */
[----:B------:R-:W-:Y:S05]  /*29070*/  WARPSYNC.COLLECTIVE R15, `(.L_x_11859) ;  /* 0x000000000f087348 */ /* 0x000fea0003c00000 */
[----:B------:R0:W1:Y:S02]  /*29080*/  SHFL.IDX P6, R14, R13, R12, R11 ;  /* 0x0000000c0d0e7389 */ /* 0x00006400000c000b */
[----:B01----:R-:W-:Y:S01]  /*29090*/  ENDCOLLECTIVE ;  /* 0x000000000000791b */ /* 0x003fe20003800000 */
.L_x_11859:
        /* <DEDUP_REMOVED lines=14> */
.L_x_11860:
[----:B------:R-:W-:Y:S02]  /*29180*/  IMAD.MOV.U32 R13, RZ, RZ, R7 ;  /* 0x000000ffff0d7224 */ /* 0x000fe400078e0007 */
[----:B------:R-:W-:Y:S02]  /*29190*/  IMAD.MOV.U32 R12, RZ, RZ, 0x2 ;  /* 0x00000002ff0c7424 */ /* 0x000fe400078e00ff */
[----:B------:R-:W-:-:S07]  /*291a0*/  IMAD.MOV.U32 R2, RZ, RZ, R14 ;  /* 0x000000ffff027224 */ /* 0x000fce00078e000e */
[----:B------:R-:W-:Y:S05]  /*291b0*/  WARPSYNC.COLLECTIVE R15, `(.L_x_11861) ;  /* 0x000000000f087348 */ /* 0x000fea0003c00000 */
[----:B------:R0:W1:Y:S02]  /*291c0*/  SHFL.IDX P6, R14, R13, R12, R11 ;  /* 0x0000000c0d0e7389 */ /* 0x00006400000c000b */
[----:B01----:R-:W-:Y:S01]  /*291d0*/  ENDCOLLECTIVE ;  /* 0x000000000000791b */ /* 0x003fe20003800000 */
.L_x_11861:
        /* <DEDUP_REMOVED lines=13> */
.L_x_11862:
[----:B------:R-:W-:Y:S02]  /*292b0*/  IMAD.MOV.U32 R13, RZ, RZ, R7 ;  /* 0x000000ffff0d7224 */ /* 0x000fe400078e0007 */
[----:B------:R-:W-:Y:S02]  /*292c0*/  IMAD.MOV.U32 R12, RZ, RZ, 0x3 ;  /* 0x00000003ff0c7424 */ /* 0x000fe400078e00ff */
[----:B------:R-:W-:-:S07]  /*292d0*/  IMAD.MOV.U32 R2, RZ, RZ, R14 ;  /* 0x000000ffff027224 */ /* 0x000fce00078e000e */
[----:B------:R-:W-:Y:S05]  /*292e0*/  WARPSYNC.COLLECTIVE R15, `(.L_x_11863) ;  /* 0x000000000f087348 */ /* 0x000fea0003c00000 */
[----:B------:R0:W1:Y:S02]  /*292f0*/  SHFL.IDX P6, R14, R13, R12, R11 ;  /* 0x0000000c0d0e7389 */ /* 0x00006400000c000b */
[----:B01----:R-:W-:Y:S01]  /*29300*/  ENDCOLLECTIVE ;  /* 0x000000000000791b */ /* 0x003fe20003800000 */
.L_x_11863:
        /* <DEDUP_REMOVED lines=14> */
.L_x_11864:
[----:B------:R-:W-:Y:S01]  /*293f0*/  IMAD.MOV.U32 R2, RZ, RZ, R14 ;  /* 0x000000ffff027224 */ /* 0x000fe200078e000e */
[----:B------:R-:W-:Y:S06]  /*29400*/  BRA `(.L_x_11865) ;  /* 0xffffffb000d47947 */ /* 0x000fec000383ffff */
.L_x_11725:
[----:B-1----:R1:W2:Y:S02]  /*29410*/  SYNCS.PHASECHK.TRANS64.TRYWAIT P0, [R5+URZ+0x2d860], R2 ;  /* 0x02d86002050075a7 */ /* 0x0022a4000800017f */
[----:B--2---:R-:W-:Y:S05]  /*29420*/  @!P0 NANOSLEEP.SYNCS 0x989680 ;  /* 0x009896800000895d */ /* 0x004fea0003900000 */
[----:B------:R-:W2:Y:S02]  /*29430*/  @!P0 SYNCS.PHASECHK.TRANS64 P0, [R5+URZ+0x2d860], R2 ;  /* 0x02d86002050085a7 */ /* 0x000ea4000800007f */
[----:B--2---:R-:W-:Y:S05]  /*29440*/  @!P0 BRA `(.L_x_11725) ;  /* 0xfffffffc00f08947 */ /* 0x004fea000383ffff */
[----:B------:R-:W-:Y:S05]  /*29450*/  BRA `(.L_x_11866) ;  /* 0xffffffb400387947 */ /* 0x000fea000383ffff */
.L_x_11726:
        /* <DEDUP_REMOVED lines=8> */
.L_x_11868:
[----:B------:R-:W-:Y:S05]  /*294e0*/  BSYNC B1 ;  /* 0x0000000000017941 */ /* 0x000fea0003800000 */
.L_x_11867:
        /* <DEDUP_REMOVED lines=9> */
.L_x_11869:
[----:B------:R-:W-:Y:S02]  /*29580*/  IMAD.MOV.U32 R13, RZ, RZ, R22 ;  /* 0x000000ffff0d7224 */ /* 0x000fe400078e0016 */
[----:B------:R-:W-:Y:S02]  /*29590*/  IMAD.MOV.U32 R12, RZ, RZ, 0x1 ;  /* 0x00000001ff0c7424 */ /* 0x000fe400078e00ff */
[----:B------:R-:W-:-:S07]  /*295a0*/  IMAD.MOV.U32 R2, RZ, RZ, R14 ;  /* 0x000000ffff027224 */ /* 0x000fce00078e000e */
[----:B------:R-:W-:Y:S05]  /*295b0*/  WARPSYNC.COLLECTIVE R15, `(.L_x_11870) ;  /* 0x000000000f087348 */ /* 0x000fea0003c00000 */
[----:B------:R0:W1:Y:S02]  /*295c0*/  SHFL.IDX P6, R14, R13, R12, R11 ;  /* 0x0000000c0d0e7389 */ /* 0x00006400000c000b */
[----:B01----:R-:W-:Y:S01]  /*295d0*/  ENDCOLLECTIVE ;  /* 0x000000000000791b */ /* 0x003fe20003800000 */
.L_x_11870:
        /* <DEDUP_REMOVED lines=16> */
.L_x_11871:
[----:B------:R-:W-:Y:S01]  /*296e0*/  IMAD.MOV.U32 R13, RZ, RZ, R22 ;  /* 0x000000ffff0d7224 */ /* 0x000fe200078e0016 */
[----:B------:R-:W-:Y:S01]  /*296f0*/  MOV R12, 0x2 ;  /* 0x00000002000c7802 */ /* 0x000fe20000000f00 */
[----:B------:R-:W-:-:S07]  /*29700*/  IMAD.MOV.U32 R2, RZ, RZ, R14 ;  /* 0x000000ffff027224 */ /* 0x000fce00078e000e */
[----:B------:R-:W-:Y:S05]  /*29710*/  WARPSYNC.COLLECTIVE R15, `(.L_x_11872) ;  /* 0x000000000f087348 */ /* 0x000fea0003c00000 */
[----:B------:R0:W1:Y:S02]  /*29720*/  SHFL.IDX P6, R14, R13, R12, R11 ;  /* 0x0000000c0d0e7389 */ /* 0x00006400000c000b */
[----:B01----:R-:W-:Y:S01]  /*29730*/  ENDCOLLECTIVE ;  /* 0x000000000000791b */ /* 0x003fe20003800000 */
.L_x_11872:
        /* <DEDUP_REMOVED lines=16> */
.L_x_11873:
[----:B------:R-:W-:Y:S02]  /*29840*/  IMAD.MOV.U32 R13, RZ, RZ, R22 ;  /* 0x000000ffff0d7224 */ /* 0x000fe400078e0016 */
[----:B------:R-:W-:Y:S02]  /*29850*/  IMAD.MOV.U32 R12, RZ, RZ, 0x3 ;  /* 0x00000003ff0c7424 */ /* 0x000fe400078e00ff */
[----:B------:R-:W-:-:S07]  /*29860*/  IMAD.MOV.U32 R2, RZ, RZ, R14 ;  /* 0x000000ffff027224 */ /* 0x000fce00078e000e */
[----:B------:R-:W-:Y:S05]  /*29870*/  WARPSYNC.COLLECTIVE R15, `(.L_x_11874) ;  /* 0x000000000f087348 */ /* 0x000fea0003c00000 */
[----:B------:R0:W1:Y:S02]  /*29880*/  SHFL.IDX P6, R14, R13, R12, R11 ;  /* 0x0000000c0d0e7389 */ /* 0x00006400000c000b */
[----:B01----:R-:W-:Y:S01]  /*29890*/  ENDCOLLECTIVE ;  /* 0x000000000000791b */ /* 0x003fe20003800000 */
.L_x_11874:
        /* <DEDUP_REMOVED lines=13> */
.L_x_11875:
        /* <DEDUP_REMOVED lines=8> */
.L_x_11734:
[----:B-1----:R1:W2:Y:S02]  /*299f0*/  SYNCS.PHASECHK.TRANS64.TRYWAIT P0, [R0+URZ+0x2d860], R3 ;  /* 0x02d86003000075a7 */ /* 0x0022a4000800017f */
[----:B--2---:R-:W-:Y:S05]  /*29a00*/  @!P0 NANOSLEEP.SYNCS 0x989680 ;  /* 0x009896800000895d */ /* 0x004fea0003900000 */
[----:B------:R-:W2:Y:S02]  /*29a10*/  @!P0 SYNCS.PHASECHK.TRANS64 P0, [R0+URZ+0x2d860], R3 ;  /* 0x02d86003000085a7 */ /* 0x000ea4000800007f */
[----:B--2---:R-:W-:Y:S05]  /*29a20*/  @!P0 BRA `(.L_x_11734) ;  /* 0xfffffffc00f08947 */ /* 0x004fea000383ffff */
[----:B------:R-:W-:Y:S05]  /*29a30*/  BRA `(.L_x_11877) ;  /* 0xffffffb400b87947 */ /* 0x000fea000383ffff */
.L_x_11735:
[----:B------:R-:W-:Y:S01]  /*29a40*/  BSSY B0, `(.L_x_11878) ;  /* 0x0000008000007945 */ /* 0x000fe20003800000 */
[----:B------:R-:W-:Y:S02]  /*29a50*/  IMAD.MOV.U32 R13, RZ, RZ, R22 ;  /* 0x000000ffff0d7224 */ /* 0x000fe400078e0016 */
[----:B------:R-:W-:Y:S02]  /*29a60*/  IMAD.MOV.U32 R12, RZ, RZ, RZ ;  /* 0x000000ffff0c7224 */ /* 0x000fe400078e00ff */
[----:B------:R-:W-:Y:S02]  /*29a70*/  IMAD.MOV.U32 R11, RZ, RZ, 0x1c1f ;  /* 0x00001c1fff0b7424 */ /* 0x000fe400078e00ff */
[----:B------:R-:W-:-:S07]  /*29a80*/  IMAD.MOV.U32 R15, RZ, RZ, -0x1 ;  /* 0xffffffffff0f7424 */ /* 0x000fce00078e00ff */
[----:B01---5:R-:W-:Y:S05]  /*29a90*/  WARPSYNC.COLLECTIVE R15, `(.L_x_11879) ;  /* 0x000000000f087348 */ /* 0x023fea0003c00000 */
[----:B------:R2:W3:Y:S02]  /*29aa0*/  SHFL.IDX P6, R14, R13, R12, R11 ;  /* 0x0000000c0d0e7389 */ /* 0x0004e400000c000b */
[----:B0123-5:R-:W-:Y:S01]  /*29ab0*/  ENDCOLLECTIVE ;  /* 0x000000000000791b */ /* 0x02ffe20003800000 */
.L_x_11879:
[----:B------:R-:W-:Y:S05]  /*29ac0*/  BSYNC B0 ;  /* 0x0000000000007941 */ /* 0x000fea0003800000 */
.L_x_11878:
        /* <DEDUP_REMOVED lines=10> */
.L_x_11880:
        /* <DEDUP_REMOVED lines=17> */
.L_x_11881:
        /* <DEDUP_REMOVED lines=14> */
.L_x_11882:
[----:B------:R-:W-:Y:S02]  /*29d60*/  IMAD.MOV.U32 R13, RZ, RZ, R22 ;  /* 0x000000ffff0d7224 */ /* 0x000fe400078e0016 */
[----:B------:R-:W-:Y:S01]  /*29d70*/  IMAD.MOV.U32 R12, RZ, RZ, 0x2 ;  /* 0x00000002ff0c7424 */ /* 0x000fe200078e00ff */
[----:B------:R-:W-:-:S13]  /*29d80*/  IADD3 R2, P4, R14, R5, RZ ;  /* 0x000000050e027210 */ /* 0x000fda0007f9e0ff */
[----:B------:R-:W-:Y:S05]  /*29d90*/  WARPSYNC.COLLECTIVE R15, `(.L_x_11883) ;  /* 0x000000000f087348 */ /* 0x000fea0003c00000 */
[----:B------:R0:W1:Y:S02]  /*29da0*/  SHFL.IDX P6, R14, R13, R12, R11 ;  /* 0x0000000c0d0e7389 */ /* 0x00006400000c000b */
[----:B01----:R-:W-:Y:S01]  /*29db0*/  ENDCOLLECTIVE ;  /* 0x000000000000791b */ /* 0x003fe20003800000 */
.L_x_11883:
        /* <DEDUP_REMOVED lines=15> */
.L_x_11884:
[----:B------:R-:W-:Y:S02]  /*29eb0*/  IMAD.MOV.U32 R13, RZ, RZ, R22 ;  /* 0x000000ffff0d7224 */ /* 0x000fe400078e0016 */
[----:B------:R-:W-:Y:S01]  /*29ec0*/  IMAD.MOV.U32 R12, RZ, RZ, 0x3 ;  /* 0x00000003ff0c7424 */ /* 0x000fe200078e00ff */
[----:B------:R-:W-:-:S13]  /*29ed0*/  IADD3 R2, P4, R14, R5, RZ ;  /* 0x000000050e027210 */ /* 0x000fda0007f9e0ff */
[----:B------:R-:W-:Y:S05]  /*29ee0*/  WARPSYNC.COLLECTIVE R15, `(.L_x_11885) ;  /* 0x000000000f087348 */ /* 0x000fea0003c00000 */
[----:B------:R0:W1:Y:S02]  /*29ef0*/  SHFL.IDX P6, R14, R13, R12, R11 ;  /* 0x0000000c0d0e7389 */ /* 0x00006400000c000b */
[----:B01----:R-:W-:Y:S01]  /*29f00*/  ENDCOLLECTIVE ;  /* 0x000000000000791b */ /* 0x003fe20003800000 */
.L_x_11885:
        /* <DEDUP_REMOVED lines=10> */
[----:B------:R-:W-:-:S07]  /*29fb0*/  IMAD.MOV.U32 R22, RZ, RZ, R14 ;  /* 0x000000ffff167224 */ /* 0x000fce00078e000e */
[----:B0-----:R-:W-:Y:S05]  /*29fc0*/  WARPSYNC.COLLECTIVE R15, `(.L_x_11886) ;  /* 0x000000000f087348 */ /* 0x001fea0003c00000 */
[----:B------:R1:W2:Y:S02]  /*29fd0*/  SHFL.IDX P6, R14, R13, R12, R11 ;  /* 0x0000000c0d0e7389 */ /* 0x0002a400000c000b */
[----:B012---:R-:W-:Y:S01]  /*29fe0*/  ENDCOLLECTIVE ;  /* 0x000000000000791b */ /* 0x007fe20003800000 */
.L_x_11886:
[----:B------:R-:W-:Y:S05]  /*29ff0*/  BRA `(.L_x_11887) ;  /* 0xffffffb400187947 */ /* 0x000fea000383ffff */
.L_x_11740:
[----:B------:R-:W-:Y:S01]  /*2a000*/  BSSY B0, `(.L_x_11888) ;  /* 0x0000008000007945 */ /* 0x000fe20003800000 */
[----:B------:R-:W-:Y:S02]  /*2a010*/  IMAD.MOV.U32 R13, RZ, RZ, R24 ;  /* 0x000000ffff0d7224 */ /* 0x000fe400078e0018 */
[----:B-1----:R-:W-:Y:S02]  /*2a020*/  IMAD.MOV.U32 R12, RZ, RZ, RZ ;  /* 0x000000ffff0c7224 */ /* 0x002fe400078e00ff */
[----:B------:R-:W-:Y:S02]  /*2a030*/  IMAD.MOV.U32 R11, RZ, RZ, 0x1f ;  /* 0x0000001fff0b7424 */ /* 0x000fe400078e00ff */
[----:B------:R-:W-:-:S07]  /*2a040*/  IMAD.MOV.U32 R15, RZ, RZ, -0x1 ;  /* 0xffffffffff0f7424 */ /* 0x000fce00078e00ff */
[----:B0----5:R-:W-:Y:S05]  /*2a050*/  WARPSYNC.COLLECTIVE R15, `(.L_x_11889) ;  /* 0x000000000f087348 */ /* 0x021fea0003c00000 */
[----:B------:R1:W2:Y:S02]  /*2a060*/  SHFL.IDX P6, R14, R13, R12, R11 ;  /* 0x0000000c0d0e7389 */ /* 0x0002a400000c000b */
[----:B012--5:R-:W-:Y:S01]  /*2a070*/  ENDCOLLECTIVE ;  /* 0x000000000000791b */ /* 0x027fe20003800000 */
.L_x_11889:
[----:B------:R-:W-:Y:S05]  /*2a080*/  BSYNC B0 ;  /* 0x0000000000007941 */ /* 0x000fea0003800000 */
.L_x_11888:
        /* <DEDUP_REMOVED lines=9> */
.L_x_11890:
        /* <DEDUP_REMOVED lines=23> */
.L_x_11891:
[----:B------:R-:W-:Y:S02]  /*2a290*/  MOV R12, 0x2 ;  /* 0x00000002000c7802 */ /* 0x000fe40000000f00 */
[----:B------:R-:W-:-:S05]  /*2a2a0*/  SEL R4, R14, RZ, P1 ;  /* 0x000000ff0e047207 */ /* 0x000fca0000800000 */
[----:B------:R-:W-:-:S04]  /*2a2b0*/  IMAD.IADD R4, R13, 0x1, R4 ;  /* 0x000000010d047824 */ /* 0x000fc800078e0204 */
[----:B------:R-:W-:-:S07]  /*2a2c0*/  IMAD.MOV.U32 R13, RZ, RZ, R4 ;  /* 0x000000ffff0d7224 */ /* 0x000fce00078e0004 */
[----:B------:R-:W-:Y:S05]  /*2a2d0*/  WARPSYNC.COLLECTIVE R15, `(.L_x_11892) ;  /* 0x000000000f087348 */ /* 0x000fea0003c00000 */
[----:B------:R0:W1:Y:S02]  /*2a2e0*/  SHFL.UP P6, R14, R13, R12, R11 ;  /* 0x0400000c0d0e7389 */ /* 0x00006400000c000b */
[----:B01----:R-:W-:Y:S01]  /*2a2f0*/  ENDCOLLECTIVE ;  /* 0x000000000000791b */ /* 0x003fe20003800000 */
.L_x_11892:
[----:B------:R-:W-:Y:S01]  /*2a300*/  IMAD.MOV.U32 R12, RZ, RZ, 0x4 ;  /* 0x00000004ff0c7424 */ /* 0x000fe200078e00ff */
[----:B------:R-:W-:-:S05]  /*2a310*/  SEL R3, R14, RZ, P2 ;  /* 0x000000ff0e037207 */ /* 0x000fca0001000000 */
[----:B------:R-:W-:-:S04]  /*2a320*/  IMAD.IADD R2, R4, 0x1, R3 ;  /* 0x0000000104027824 */ /* 0x000fc800078e0203 */
[----:B------:R-:W-:-:S07]  /*2a330*/  IMAD.MOV.U32 R13, RZ, RZ, R2 ;  /* 0x000000ffff0d7224 */ /* 0x000fce00078e0002 */
[----:B------:R-:W-:Y:S05]  /*2a340*/  WARPSYNC.COLLECTIVE R15, `(.L_x_11893) ;  /* 0x000000000f087348 */ /* 0x000fea0003c00000 */
[----:B------:R0:W1:Y:S02]  /*2a350*/  SHFL.UP P6, R14, R13, R12, R11 ;  /* 0x0400000c0d0e7389 */ /* 0x00006400000c000b */
[----:B01----:R-:W-:Y:S01]  /*2a360*/  ENDCOLLECTIVE ;  /* 0x000000000000791b */ /* 0x003fe20003800000 */
.L_x_11893:
[----:B------:R-:W-:Y:S01]  /*2a370*/  IMAD.MOV.U32 R12, RZ, RZ, 0x8 ;  /* 0x00000008ff0c7424 */ /* 0x000fe200078e00ff */
[----:B------:R-:W-:-:S05]  /*2a380*/  SEL R3, R14, RZ, P3 ;  /* 0x000000ff0e037207 */ /* 0x000fca0001800000 */
[----:B------:R-:W-:-:S04]  /*2a390*/  IMAD.IADD R3, R2, 0x1, R3 ;  /* 0x0000000102037824 */ /* 0x000fc800078e0203 */
[----:B------:R-:W-:-:S07]  /*2a3a0*/  IMAD.MOV.U32 R13, RZ, RZ, R3 ;  /* 0x000000ffff0d7224 */ /* 0x000fce00078e0003 */
[----:B------:R-:W-:Y:S05]  /*2a3b0*/  WARPSYNC.COLLECTIVE R15, `(.L_x_11894) ;  /* 0x000000000f087348 */ /* 0x000fea0003c00000 */
[----:B------:R0:W1:Y:S02]  /*2a3c0*/  SHFL.UP P6, R14, R13, R12, R11 ;  /* 0x0400000c0d0e7389 */ /* 0x00006400000c000b */
[----:B01----:R-:W-:Y:S01]  /*2a3d0*/  ENDCOLLECTIVE ;  /* 0x000000000000791b */ /* 0x003fe20003800000 */
.L_x_11894:
[----:B------:R-:W-:Y:S01]  /*2a3e0*/  IMAD.MOV.U32 R12, RZ, RZ, 0x10 ;  /* 0x00000010ff0c7424 */ /* 0x000fe200078e00ff */
[----:B------:R-:W-:-:S05]  /*2a3f0*/  SEL R4, R14, RZ, P4 ;  /* 0x000000ff0e047207 */ /* 0x000fca0002000000 */
[----:B------:R-:W-:-:S04]  /*2a400*/  IMAD.IADD R4, R3, 0x1, R4 ;  /* 0x0000000103047824 */ /* 0x000fc800078e0204 */
[----:B------:R-:W-:-:S07]  /*2a410*/  IMAD.MOV.U32 R13, RZ, RZ, R4 ;  /* 0x000000ffff0d7224 */ /* 0x000fce00078e0004 */
[----:B------:R-:W-:Y:S05]  /*2a420*/  WARPSYNC.COLLECTIVE R15, `(.L_x_11895) ;  /* 0x000000000f087348 */ /* 0x000fea0003c00000 */
[----:B------:R0:W1:Y:S02]  /*2a430*/  SHFL.UP P6, R14, R13, R12, R11 ;  /* 0x0400000c0d0e7389 */ /* 0x00006400000c000b */
[----:B01----:R-:W-:Y:S01]  /*2a440*/  ENDCOLLECTIVE ;  /* 0x000000000000791b */ /* 0x003fe20003800000 */
.L_x_11895:
        /* <DEDUP_REMOVED lines=8> */
.L_x_11896:
[----:B------:R-:W-:Y:S05]  /*2a4d0*/  BRA `(.L_x_11897) ;  /* 0xffffffb4003c7947 */ /* 0x000fea000383ffff */
.L_x_11743:
[----:B------:R-:W-:Y:S01]  /*2a4e0*/  BSSY B0, `(.L_x_11898) ;  /* 0x0000007000007945 */ /* 0x000fe20003800000 */
[----:B-1----:R-:W-:Y:S02]  /*2a4f0*/  IMAD.MOV.U32 R12, RZ, RZ, 0x1 ;  /* 0x00000001ff0c7424 */ /* 0x002fe400078e00ff */
[----:B------:R-:W-:Y:S02]  /*2a500*/  IMAD.MOV.U32 R11, RZ, RZ, RZ ;  /* 0x000000ffff0b7224 */ /* 0x000fe400078e00ff */
[----:B------:R-:W-:-:S07]  /*2a510*/  IMAD.MOV.U32 R15, RZ, RZ, -0x1 ;  /* 0xffffffffff0f7424 */ /* 0x000fce00078e00ff */
[----:B-----5:R-:W-:Y:S05]  /*2a520*/  WARPSYNC.COLLECTIVE R15, `(.L_x_11899) ;  /* 0x000000000f087348 */ /* 0x020fea0003c00000 */
[----:B------:R0:W1:Y:S02]  /*2a530*/  SHFL.UP P6, R14, R13, R12, R11 ;  /* 0x0400000c0d0e7389 */ /* 0x00006400000c000b */
[----:B01---5:R-:W-:Y:S01]  /*2a540*/  ENDCOLLECTIVE ;  /* 0x000000000000791b */ /* 0x023fe20003800000 */
.L_x_11899:
[----:B------:R-:W-:Y:S05]  /*2a550*/  BSYNC B0 ;  /* 0x0000000000007941 */ /* 0x000fea0003800000 */
.L_x_11898:
        /* <DEDUP_REMOVED lines=8> */
.L_x_11900:
[----:B------:R-:W-:Y:S01]  /*2a5e0*/  IMAD.MOV.U32 R12, RZ, RZ, 0x4 ;  /* 0x00000004ff0c7424 */ /* 0x000fe200078e00ff */
[----:B------:R-:W-:-:S05]  /*2a5f0*/  SEL R14, R14, RZ, P2 ;  /* 0x000000ff0e0e7207 */ /* 0x000fca0001000000 */
[----:B------:R-:W-:-:S04]  /*2a600*/  IMAD.IADD R3, R13, 0x1, R14 ;  /* 0x000000010d037824 */ /* 0x000fc800078e020e */
[----:B------:R-:W-:-:S07]  /*2a610*/  IMAD.MOV.U32 R13, RZ, RZ, R3 ;  /* 0x000000ffff0d7224 */ /* 0x000fce00078e0003 */
[----:B------:R-:W-:Y:S05]  /*2a620*/  WARPSYNC.COLLECTIVE R15, `(.L_x_11901) ;  /* 0x000000000f087348 */ /* 0x000fea0003c00000 */
[----:B------:R0:W1:Y:S02]  /*2a630*/  SHFL.UP P6, R14, R13, R12, R11 ;  /* 0x0400000c0d0e7389 */ /* 0x00006400000c000b */
[----:B01----:R-:W-:Y:S01]  /*2a640*/  ENDCOLLECTIVE ;  /* 0x000000000000791b */ /* 0x003fe20003800000 */
.L_x_11901:
[----:B------:R-:W-:Y:S01]  /*2a650*/  IMAD.MOV.U32 R12, RZ, RZ, 0x8 ;  /* 0x00000008ff0c7424 */ /* 0x000fe200078e00ff */
[----:B------:R-:W-:-:S05]  /*2a660*/  SEL R4, R14, RZ, P3 ;  /* 0x000000ff0e047207 */ /* 0x000fca0001800000 */
[----:B------:R-:W-:-:S04]  /*2a670*/  IMAD.IADD R4, R3, 0x1, R4 ;  /* 0x0000000103047824 */ /* 0x000fc800078e0204 */
[----:B------:R-:W-:-:S07]  /*2a680*/  IMAD.MOV.U32 R13, RZ, RZ, R4 ;  /* 0x000000ffff0d7224 */ /* 0x000fce00078e0004 */
[----:B------:R-:W-:Y:S05]  /*2a690*/  WARPSYNC.COLLECTIVE R15, `(.L_x_11902) ;  /* 0x000000000f087348 */ /* 0x000fea0003c00000 */
[----:B------:R0:W1:Y:S02]  /*2a6a0*/  SHFL.UP P6, R14, R13, R12, R11 ;  /* 0x0400000c0d0e7389 */ /* 0x00006400000c000b */
[----:B01----:R-:W-:Y:S01]  /*2a6b0*/  ENDCOLLECTIVE ;  /* 0x000000000000791b */ /* 0x003fe20003800000 */
.L_x_11902:
[----:B------:R-:W-:Y:S01]  /*2a6c0*/  IMAD.MOV.U32 R12, RZ, RZ, 0x10 ;  /* 0x00000010ff0c7424 */ /* 0x000fe200078e00ff */
[----:B------:R-:W-:-:S05]  /*2a6d0*/  SEL R7, R14, RZ, P4 ;  /* 0x000000ff0e077207 */ /* 0x000fca0002000000 */
[----:B------:R-:W-:-:S04]  /*2a6e0*/  IMAD.IADD R7, R4, 0x1, R7 ;  /* 0x0000000104077824 */ /* 0x000fc800078e0207 */
[----:B------:R-:W-:-:S07]  /*2a6f0*/  IMAD.MOV.U32 R13, RZ, RZ, R7 ;  /* 0x000000ffff0d7224 */ /* 0x000fce00078e0007 */
[----:B------:R-:W-:Y:S05]  /*2a700*/  WARPSYNC.COLLECTIVE R15, `(.L_x_11903) ;  /* 0x000000000f087348 */ /* 0x000fea0003c00000 */
[----:B------:R0:W1:Y:S02]  /*2a710*/  SHFL.UP P6, R14, R13, R12, R11 ;  /* 0x0400000c0d0e7389 */ /* 0x00006400000c000b */
[----:B01----:R-:W-:Y:S01]  /*2a720*/  ENDCOLLECTIVE ;  /* 0x000000000000791b */ /* 0x003fe20003800000 */
.L_x_11903:
        /* <DEDUP_REMOVED lines=8> */
.L_x_11904:
[----:B------:R-:W-:Y:S05]  /*2a7b0*/  BRA `(.L_x_11905) ;  /* 0xffffffb400287947 */ /* 0x000fea000383ffff */
.L_x_11745:
[----:B------:R-:W-:Y:S01]  /*2a7c0*/  BSSY B0, `(.L_x_11906) ;  /* 0x0000006000007945 */ /* 0x000fe20003800000 */
[----:B------:R-:W-:Y:S01]  /*2a7d0*/  PLOP3.LUT P6, PT, P6, PT, PT, 0x8, 0x0 ;  /* 0x000000000000781c */ /* 0x000fe200037ce170 */
[----:B------:R-:W-:-:S12]  /*2a7e0*/  IMAD.MOV.U32 R15, RZ, RZ, -0x1 ;  /* 0xffffffffff0f7424 */ /* 0x000fd800078e00ff */
[----:B01---5:R-:W-:Y:S05]  /*2a7f0*/  WARPSYNC.COLLECTIVE R15, `(.L_x_11907) ;  /* 0x000000000f087348 */ /* 0x023fea0003c00000 */
[----:B------:R-:W-:Y:S01]  /*2a800*/  VOTE.ANY R14, PT, P6 ;  /* 0x00000000000e7806 */ /* 0x000fe200030e0100 */
[----:B01---5:R-:W-:Y:S06]  /*2a810*/  ENDCOLLECTIVE ;  /* 0x000000000000791b */ /* 0x023fec0003800000 */
.L_x_11907:
[----:B------:R-:W-:Y:S05]  /*2a820*/  BSYNC B0 ;  /* 0x0000000000007941 */ /* 0x000fea0003800000 */
.L_x_11906:
[----:B------:R-:W-:Y:S01]  /*2a830*/  IMAD.MOV.U32 R3, RZ, RZ, R14 ;  /* 0x000000ffff037224 */ /* 0x000fe200078e000e */
[----:B------:R-:W-:Y:S01]  /*2a840*/  MOV R13, R25 ;  /* 0x00000019000d7202 */ /* 0x000fe20000000f00 */
[----:B------:R-:W-:Y:S02]  /*2a850*/  IMAD.MOV.U32 R11, RZ, RZ, 0x1f ;  /* 0x0000001fff0b7424 */ /* 0x000fe400078e00ff */
[----:B------:R-:W0:Y:S01]  /*2a860*/  POPC R7, R3 ;  /* 0x0000000300077309 */ /* 0x000e220000000000 */
[----:B------:R-:W-:Y:S02]  /*2a870*/  IMAD.MOV.U32 R15, RZ, RZ, -0x1 ;  /* 0xffffffffff0f7424 */ /* 0x000fe400078e00ff */
[----:B0-----:R-:W-:Y:S02]  /*2a880*/  IMAD.MOV.U32 R12, RZ, RZ, R7 ;  /* 0x000000ffff0c7224 */ /* 0x001fe400078e0007 */
[----:B------:R-:W-:-:S07]  /*2a890*/  IMAD.IADD R27, R7, 0x1, R27 ;  /* 0x00000001071b7824 */ /* 0x000fce00078e021b */
[----:B------:R-:W-:Y:S05]  /*2a8a0*/  WARPSYNC.COLLECTIVE R15, `(.L_x_11908) ;  /* 0x000000000f087348 */ /* 0x000fea0003c00000 */
[----:B------:R0:W1:Y:S02]  /*2a8b0*/  SHFL.IDX P6, R14, R13, R12, R11 ;  /* 0x0000000c0d0e7389 */ /* 0x00006400000c000b */
[----:B01----:R-:W-:Y:S01]  /*2a8c0*/  ENDCOLLECTIVE ;  /* 0x000000000000791b */ /* 0x003fe20003800000 */
.L_x_11908:
[----:B------:R-:W-:Y:S02]  /*2a8d0*/  IMAD.MOV.U32 R13, RZ, RZ, R5 ;  /* 0x000000ffff0d7224 */ /* 0x000fe400078e0005 */
[----:B------:R-:W-:-:S07]  /*2a8e0*/  IMAD.MOV.U32 R25, RZ, RZ, R14 ;  /* 0x000000ffff197224 */ /* 0x000fce00078e000e */
[----:B------:R-:W-:Y:S05]  /*2a8f0*/  WARPSYNC.COLLECTIVE R15, `(.L_x_11909) ;  /* 0x000000000f087348 */ /* 0x000fea0003c00000 */
[----:B------:R0:W1:Y:S02]  /*2a900*/  SHFL.IDX P6, R14, R13, R12, R11 ;  /* 0x0000000c0d0e7389 */ /* 0x00006400000c000b */
[----:B01----:R-:W-:Y:S01]  /*2a910*/  ENDCOLLECTIVE ;  /* 0x000000000000791b */ /* 0x003fe20003800000 */
.L_x_11909:
[----:B------:R-:W-:Y:S01]  /*2a920*/  IMAD.MOV.U32 R5, RZ, RZ, R14 ;  /* 0x000000ffff057224 */ /* 0x000fe200078e000e */
[----:B------:R-:W-:Y:S06]  /*2a930*/  BRA `(.L_x_11910) ;  /* 0xffffffb400087947 */ /* 0x000fec000383ffff */
.L_x_11747:
[----:B------:R-:W-:Y:S01]  /*2a940*/  BSSY B0, `(.L_x_11911) ;  /* 0x0000007000007945 */ /* 0x000fe20003800000 */
[----:B------:R-:W-:Y:S02]  /*2a950*/  IMAD.MOV.U32 R13, RZ, RZ, R2 ;  /* 0x000000ffff0d7224 */ /* 0x000fe400078e0002 */
[----:B------:R-:W-:Y:S02]  /*2a960*/  IMAD.MOV.U32 R11, RZ, RZ, 0x1f ;  /* 0x0000001fff0b7424 */ /* 0x000fe400078e00ff */
[----:B------:R-:W-:-:S07]  /*2a970*/  IMAD.MOV.U32 R15, RZ, RZ, -0x1 ;  /* 0xffffffffff0f7424 */ /* 0x000fce00078e00ff */
[----:B0-2345:R-:W-:Y:S05]  /*2a980*/  WARPSYNC.COLLECTIVE R15, `(.L_x_11912) ;  /* 0x000000000f087348 */ /* 0x03dfea0003c00000 */
[----:B------:R1:W0:Y:S02]  /*2a990*/  SHFL.IDX P6, R14, R13, R12, R11 ;  /* 0x0000000c0d0e7389 */ /* 0x00022400000c000b */
[----:B012345:R-:W-:Y:S01]  /*2a9a0*/  ENDCOLLECTIVE ;  /* 0x000000000000791b */ /* 0x03ffe20003800000 */
.L_x_11912:
[----:B------:R-:W-:Y:S05]  /*2a9b0*/  BSYNC B0 ;  /* 0x0000000000007941 */ /* 0x000fea0003800000 */
.L_x_11911:
[----:B------:R-:W-:Y:S01]  /*2a9c0*/  IMAD.MOV.U32 R24, RZ, RZ, R14 ;  /* 0x000000ffff187224 */ /* 0x000fe200078e000e */
[----:B------:R-:W-:Y:S06]  /*2a9d0*/  BRA `(.L_x_11746) ;  /* 0xffffffb000f87947 */ /* 0x000fec000383ffff */
.L_x_11753:
[----:B0-----:R0:W4:Y:S02]  /*2a9e0*/  SYNCS.PHASECHK.TRANS64.TRYWAIT P0, [R5+URZ+0x2d820], R0 ;  /* 0x02d82000050075a7 */ /* 0x001124000800017f */
[----:B----4-:R-:W-:Y:S05]  /*2a9f0*/  @!P0 NANOSLEEP.SYNCS 0x989680 ;  /* 0x009896800000895d */ /* 0x010fea0003900000 */
[----:B------:R-:W4:Y:S02]  /*2aa00*/  @!P0 SYNCS.PHASECHK.TRANS64 P0, [R5+URZ+0x2d820], R0 ;  /* 0x02d82000050085a7 */ /* 0x000f24000800007f */
[----:B----4-:R-:W-:Y:S05]  /*2aa10*/  @!P0 BRA `(.L_x_11753) ;  /* 0xfffffffc00f08947 */ /* 0x010fea000383ffff */
[----:B------:R-:W-:Y:S05]  /*2aa20*/  BRA `(.L_x_11913) ;  /* 0xffffffbc00547947 */ /* 0x000fea000383ffff */
.L_x_11754:
[----:B------:R-:W4:Y:S01]  /*2aa30*/  S2R R2, SR_TID.X ;  /* 0x0000000000027919 */ /* 0x000f220000002100 */
[----:B------:R-:W-:Y:S01]  /*2aa40*/  BSSY B0, `(.L_x_11914) ;  /* 0x000000a000007945 */ /* 0x000fe20003800000 */
[----:B-1----:R-:W-:Y:S02]  /*2aa50*/  IMAD.MOV.U32 R12, RZ, RZ, RZ ;  /* 0x000000ffff0c7224 */ /* 0x002fe400078e00ff */
[----:B------:R-:W-:Y:S02]  /*2aa60*/  IMAD.MOV.U32 R11, RZ, RZ, 0x1f ;  /* 0x0000001fff0b7424 */ /* 0x000fe400078e00ff */
[----:B------:R-:W-:Y:S01]  /*2aa70*/  IMAD.MOV.U32 R15, RZ, RZ, -0x1 ;  /* 0xffffffffff0f7424 */ /* 0x000fe200078e00ff */
[----:B----4-:R-:W-:-:S04]  /*2aa80*/  SHF.R.U32.HI R2, RZ, 0x5, R2 ;  /* 0x00000005ff027819 */ /* 0x010fc80000011602 */
[----:B------:R-:W-:-:S05]  /*2aa90*/  LOP3.LUT R2, R2, 0x3, RZ, 0xc0, !PT ;  /* 0x0000000302027812 */ /* 0x000fca00078ec0ff */
[----:B------:R-:W-:-:S07]  /*2aaa0*/  IMAD.MOV.U32 R13, RZ, RZ, R2 ;  /* 0x000000ffff0d7224 */ /* 0x000fce00078e0002 */
[----:B0-23-5:R-:W-:Y:S05]  /*2aab0*/  WARPSYNC.COLLECTIVE R15, `(.L_x_11915) ;  /* 0x000000000f087348 */ /* 0x02dfea0003c00000 */
[----:B------:R1:W4:Y:S02]  /*2aac0*/  SHFL.IDX P6, R14, R13, R12, R11 ;  /* 0x0000000c0d0e7389 */ /* 0x00032400000c000b */
[----:B012345:R-:W-:Y:S01]  /*2aad0*/  ENDCOLLECTIVE ;  /* 0x000000000000791b */ /* 0x03ffe20003800000 */
.L_x_11915:
[----:B------:R-:W-:Y:S05]  /*2aae0*/  BSYNC B0 ;  /* 0x0000000000007941 */ /* 0x000fea0003800000 */
.L_x_11914:
[----:B------:R-:W-:Y:S05]  /*2aaf0*/  BRA `(.L_x_11916) ;  /* 0xffffffbc003c7947 */ /* 0x000fea000383ffff */
.L_x_11755:
[----:B------:R-:W-:Y:S01]  /*2ab00*/  BSSY B0, `(.L_x_11917) ;  /* 0x0000006000007945 */ /* 0x000fe20003800000 */
[----:B------:R-:W-:-:S07]  /*2ab10*/  IMAD.MOV.U32 R15, RZ, RZ, -0x1 ;  /* 0xffffffffff0f7424 */ /* 0x000fce00078e00ff */
[----:B0123-5:R-:W-:Y:S05]  /*2ab20*/  WARPSYNC.COLLECTIVE R15, `(.L_x_11918) ;  /* 0x000000000f0c7348 */ /* 0x02ffea0003c00000 */
[----:B------:R-:W-:Y:S02]  /*2ab30*/  ELECT P6, UR62, PT ;  /* 0x00000000003e782f */ /* 0x000fe400038c0000 */
[----:B------:R-:W-:Y:S01]  /*2ab40*/  MOV R14, UR62 ;  /* 0x0000003e000e7c02 */ /* 0x000fe20008000f00 */
[----:B0123-5:R-:W-:Y:S10]  /*2ab50*/  ENDCOLLECTIVE ;  /* 0x000000000000791b */ /* 0x02fff40003800000 */
.L_x_11918:
[----:B------:R-:W-:Y:S05]  /*2ab60*/  BSYNC B0 ;  /* 0x0000000000007941 */ /* 0x000fea0003800000 */
.L_x_11917:
[----:B------:R-:W-:Y:S05]  /*2ab70*/  BRA `(.L_x_11919) ;  /* 0xffffffbc00307947 */ /* 0x000fea000383ffff */
.L_x_11757:
[----:B0-----:R0:W4:Y:S02]  /*2ab80*/  SYNCS.PHASECHK.TRANS64.TRYWAIT P1, [R3+URZ+0x2d840], R2 ;  /* 0x02d84002030075a7 */ /* 0x001124000802017f */
[----:B----4-:R-:W-:Y:S05]  /*2ab90*/  @!P1 NANOSLEEP.SYNCS 0x989680 ;  /* 0x009896800000995d */ /* 0x010fea0003900000 */
[----:B------:R-:W4:Y:S02]  /*2aba0*/  @!P1 SYNCS.PHASECHK.TRANS64 P1, [R3+URZ+0x2d840], R2 ;  /* 0x02d84002030095a7 */ /* 0x000f24000802007f */
[----:B----4-:R-:W-:Y:S05]  /*2abb0*/  @!P1 BRA `(.L_x_11757) ;  /* 0xfffffffc00f09947 */ /* 0x010fea000383ffff */
[----:B------:R-:W-:Y:S05]  /*2abc0*/  BRA `(.L_x_11920) ;  /* 0xffffffbc00547947 */ /* 0x000fea000383ffff */
.L_x_11759:
[----:B----4-:R4:W0:Y:S02]  /*2abd0*/  SYNCS.PHASECHK.TRANS64.TRYWAIT P1, [R5+URZ+0x2d840], R0 ;  /* 0x02d84000050075a7 */ /* 0x010824000802017f */
[----:B0-----:R-:W-:Y:S05]  /*2abe0*/  @!P1 NANOSLEEP.SYNCS 0x989680 ;  /* 0x009896800000995d */ /* 0x001fea0003900000 */
[----:B------:R-:W0:Y:S02]  /*2abf0*/  @!P1 SYNCS.PHASECHK.TRANS64 P1, [R5+URZ+0x2d840], R0 ;  /* 0x02d84000050095a7 */ /* 0x000e24000802007f */
[----:B0-----:R-:W-:Y:S05]  /*2ac00*/  @!P1 BRA `(.L_x_11759) ;  /* 0xfffffffc00f09947 */ /* 0x001fea000383ffff */
[----:B------:R-:W-:Y:S05]  /*2ac10*/  BRA `(.L_x_11921) ;  /* 0xffffffbc00647947 */ /* 0x000fea000383ffff */
.L_x_11761:
[----:B------:R0:W0:Y:S02]  /*2ac20*/  SYNCS.PHASECHK.TRANS64.TRYWAIT P1, [R3+URZ+0x2d860], R2 ;  /* 0x02d86002030075a7 */ /* 0x000024000802017f */
[----:B0-----:R-:W-:Y:S05]  /*2ac30*/  @!P1 NANOSLEEP.SYNCS 0x989680 ;  /* 0x009896800000995d */ /* 0x001fea0003900000 */
[----:B------:R-:W0:Y:S02]  /*2ac40*/  @!P1 SYNCS.PHASECHK.TRANS64 P1, [R3+URZ+0x2d860], R2 ;  /* 0x02d86002030095a7 */ /* 0x000e24000802007f */
[----:B0-----:R-:W-:Y:S05]  /*2ac50*/  @!P1 BRA `(.L_x_11761) ;  /* 0xfffffffc00f09947 */ /* 0x001fea000383ffff */
[----:B------:R-:W-:Y:S05]  /*2ac60*/  BRA `(.L_x_11922) ;  /* 0xffffffbc00607947 */ /* 0x000fea000383ffff */
.L_x_11923:
        /* <DEDUP_REMOVED lines=9> */
.L_x_16002:


//--------------------- .text._ZN7cutlass13device_kernelIN5flash11enable_sm90INS1_16FlashAttnFwdSm90INS1_25CollectiveMainloopFwdSm90ILi2EN4cute5tupleIJNS5_1CILi1EEES8_S8_EEENS6_IJNS7_ILi192EEENS7_ILi128EEENS7_ILi96EEEEEELi96ENS_6half_tEfNS_4arch4Sm90ELb1ELb0ELb1ELb0ELb1ELb0ELb0ELb0ELb1ELb1ELb1ELb0EEENS1_21CollectiveEpilogueFwdINS6_IJSA_SC_SB_EEES9_SE_SG_Li384ELb0ELb1ELb1ELb0EEENS1_19SingleTileSchedulerILb0ELb1ELb1ELi192EEEEEEEEEvNT_6ParamsE --------------------------
	.section	.text._ZN7cutlass13device_kernelIN5flash11enable_sm90INS1_16FlashAttnFwdSm90INS1_25CollectiveMainloopFwdSm90ILi2EN4cute5tupleIJNS5_1CILi1EEES8_S8_EEENS6_IJNS7_ILi192EEENS7_ILi128EEENS7_ILi96EEEEEELi96ENS_6half_tEfNS_4arch4Sm90ELb1ELb0ELb1ELb0ELb1ELb0ELb0ELb0ELb1ELb1ELb1ELb0EEENS1_21CollectiveEpilogueFwdINS6_IJSA_SC_SB_EEES9_SE_SG_Li384ELb0ELb1ELb1ELb0EEENS1_19SingleTileSchedulerILb0ELb1ELb1ELi192EEEEEEEEEvNT_6ParamsE,"ax",@progbits
	.align	128
.text._ZN7cutlass13device_kernelIN5flash11enable_sm90INS1_16FlashAttnFwdSm90INS1_25CollectiveMainloopFwdSm90ILi2EN4cute5tupleIJNS5_1CILi1EEES8_S8_EEENS6_IJNS7_ILi192EEENS7_ILi128EEENS7_ILi96EEEEEELi96ENS_6half_tEfNS_4arch4Sm90ELb1ELb0ELb1ELb0ELb1ELb0ELb0ELb0ELb1ELb1ELb1ELb0EEENS1_21CollectiveEpilogueFwdINS6_IJSA_SC_SB_EEES9_SE_SG_Li384ELb0ELb1ELb1ELb0EEENS1_19SingleTileSchedulerILb0ELb1ELb1ELi192EEEEEEEEEvNT_6ParamsE:
        .type           _ZN7cutlass13device_kernelIN5flash11enable_sm90INS1_16FlashAttnFwdSm90INS1_25CollectiveMainloopFwdSm90ILi2EN4cute5tupleIJNS5_1CILi1EEES8_S8_EEENS6_IJNS7_ILi192EEENS7_ILi128EEENS7_ILi96EEEEEELi96ENS_6half_tEfNS_4arch4Sm90ELb1ELb0ELb1ELb0ELb1ELb0ELb0ELb0ELb1ELb1ELb1ELb0EEENS1_21CollectiveEpilogueFwdINS6_IJSA_SC_SB_EEES9_SE_SG_Li384ELb0ELb1ELb1ELb0EEENS1_19SingleTileSchedulerILb0ELb1ELb1ELi192EEEEEEEEEvNT_6ParamsE,@function
        .size           _ZN7cutlass13device_kernelIN5flash11enable_sm90INS1_16FlashAttnFwdSm90INS1_25CollectiveMainloopFwdSm90ILi2EN4cute5tupleIJNS5_1CILi1EEES8_S8_EEENS6_IJNS7_ILi192EEENS7_ILi128EEENS7_ILi96EEEEEELi96ENS_6half_tEfNS_4arch4Sm90ELb1ELb0ELb1ELb0ELb1ELb0ELb0ELb0ELb1ELb1ELb1ELb0EEENS1_21CollectiveEpilogueFwdINS6_IJSA_SC_SB_EEES9_SE_SG_Li384ELb0ELb1ELb1ELb0EEENS1_19SingleTileSchedulerILb0ELb1ELb1ELi192EEEEEEEEEvNT_6ParamsE,(.L_x_16003 - _ZN7cutlass13device_kernelIN5flash11enable_sm90INS1_16FlashAttnFwdSm90INS1_25CollectiveMainloopFwdSm90ILi2EN4cute5tupleIJNS5_1CILi1EEES8_S8_EEENS6_IJNS7_ILi192EEENS7_ILi128EEENS7_ILi96EEEEEELi96ENS_6half_tEfNS_4arch4Sm90ELb1ELb0ELb1ELb0ELb1ELb0ELb0ELb0ELb1ELb1ELb1ELb0EEENS1_21CollectiveEpilogueFwdINS6_IJSA_SC_SB_EEES9_SE_SG_Li384ELb0ELb1ELb1ELb0EEENS1_19SingleTileSchedulerILb0ELb1ELb1ELi192EEEEEEEEEvNT_6ParamsE)
        .other          _ZN7cutlass13device_kernelIN5flash11enable_sm90INS1_16FlashAttnFwdSm90INS1_25CollectiveMainloopFwdSm90ILi2EN4cute5tupleIJNS5_1CILi1EEES8_S8_EEENS6_IJNS7_ILi192EEENS7_ILi128EEENS7_ILi96EEEEEELi96ENS_6half_tEfNS_4arch4Sm90ELb1ELb0ELb1ELb0ELb1ELb0ELb0ELb0ELb1ELb1ELb1ELb0EEENS1_21CollectiveEpilogueFwdINS6_IJSA_SC_SB_EEES9_SE_SG_Li384ELb0ELb1ELb1ELb0EEENS1_19SingleTileSchedulerILb0ELb1ELb1ELi192EEEEEEEEEvNT_6ParamsE,@"STO_CUDA_ENTRY STV_DEFAULT"
_ZN7cutlass13device_kernelIN5flash11enable_sm90INS1_16FlashAttnFwdSm90INS1_25CollectiveMainloopFwdSm90ILi2EN4cute5tupleIJNS5_1CILi1EEES8_S8_EEENS6_IJNS7_ILi192EEENS7_ILi128EEENS7_ILi96EEEEEELi96ENS_6half_tEfNS_4arch4Sm90ELb1ELb0ELb1ELb0ELb1ELb0ELb0ELb0ELb1ELb1ELb1ELb0EEENS1_21CollectiveEpilogueFwdINS6_IJSA_SC_SB_EEES9_SE_SG_Li384ELb0ELb1ELb1ELb0EEENS1_19SingleTileSchedulerILb0ELb1ELb1ELi192EEEEEEEEEvNT_6ParamsE:
        /* <DEDUP_REMOVED lines=45> */
.L_x_11924:
        /* <DEDUP_REMOVED lines=22> */
.L_x_11925:
        /* <DEDUP_REMOVED lines=18> */
.L_x_11926:
        /* <DEDUP_REMOVED lines=22> */
.L_x_11927:
        /* <DEDUP_REMOVED lines=23> */
.L_x_11928:
        /* <DEDUP_REMOVED lines=11> */
.L_x_11931:
        /* <DEDUP_REMOVED lines=24> */
[----:B------:R-:W1:Y:S01]  /*0a50*/  S2UR UR42, SR_CTAID.X ;  /* 0x00000000002a79c3 */ /* 0x000e620000002500 */
        /* <DEDUP_REMOVED lines=15> */
[----:B-1----:R-:W-:-:S04]  /*0b50*/  UIMAD UR42, UR42, 0xc0, URZ ;  /* 0x000000c02a2a78a4 */ /* 0x002fc8000f8e023f */
[----:B------:R-:W-:Y:S02]  /*0b60*/  @UP1 UIADD3 UR4, UR42, 0xbf, URZ ;  /* 0x000000bf2a041890 */ /* 0x000fe4000fffe03f */
[----:B------:R-:W-:Y:S02]  /*0b70*/  UIADD3 UR6, UR42, 0xbf, URZ ;  /* 0x000000bf2a067890 */ /* 0x000fe4000fffe03f */
[----:B------:R-:W-:Y:S02]  /*0b80*/  UIMAD.WIDE.U32 UR4, UR4, UR5, URZ ;  /* 0x00000005040472a5 */ /* 0x000fe4000f8e003f */
[----:B------:R-:W-:Y:S02]  /*0b90*/  UIMAD UR4, UR40, UR8, 0x7f ;  /* 0x0000007f280474a4 */ /* 0x000fe4000f8e0208 */
[----:B------:R-:W-:Y:S02]  /*0ba0*/  @UP1 USHF.R.U32.HI UR6, URZ, UR10, UR5 ;  /* 0x0000000a3f061299 */ /* 0x000fe40008011605 */
[----:B------:R-:W-:-:S02]  /*0bb0*/  USHF.R.S32.HI UR5, URZ, 0x1f, UR4 ;  /* 0x0000001f3f057899 */ /* 0x000fc40008011404 */
        /* <DEDUP_REMOVED lines=10> */
[----:B------:R-:W-:Y:S02]  /*0c60*/  UISETP.GE.AND UP1, UPT, UR10, 0x1, UPT ;  /* 0x000000010a00788c */ /* 0x000fe4000bf26270 */
[----:B------:R-:W-:-:S04]  /*0c70*/  ULOP3.LUT UR7, UR9, 0xffff, URZ, 0xc0, !UPT ;  /* 0x0000ffff09077892 */ /* 0x000fc8000f8ec03f */
[----:B------:R-:W-:-:S03]  /*0c80*/  PLOP3.LUT P0, PT, PT, PT, UP1, 0x80, 0x0 ;  /* 0x000000000000781c */ /* 0x000fc60003f0f018 */
[----:B------:R-:W-:-:S10]  /*0c90*/  @!UP0 ULDC UR11, c[0x0][0x9f0] ;  /* 0x00027c00000b8ab9 */ /* 0x000fd40000000800 */
[----:B------:R-:W-:Y:S05]  /*0ca0*/  @!P0 BRA `(.L_x_11933) ;  /* 0x0000000000848947 */ /* 0x000fea0003800000 */
[----:B------:R-:W-:Y:S01]  /*0cb0*/  IMAD.U32 R3, RZ, RZ, UR11 ;  /* 0x0000000bff037e24 */ /* 0x000fe2000f8e00ff */
[----:B------:R-:W-:Y:S01]  /*0cc0*/  UIADD3 UR6, UR11, -0x1, UR10 ;  /* 0xffffffff0b067890 */ /* 0x000fe2000fffe00a */
[----:B------:R-:W-:-:S03]  /*0cd0*/  UMOV UR4, URZ ;  /* 0x0000003f00047c82 */ /* 0x000fc60008000000 */
[-C--:B------:R-:W-:Y:S02]  /*0ce0*/  IABS R0, R3.reuse ;  /* 0x0000000300007213 */ /* 0x080fe40000000000 */
[----:B------:R-:W-:Y:S01]  /*0cf0*/  IMAD.U32 R4, RZ, RZ, UR6 ;  /* 0x00000006ff047e24 */ /* 0x000fe2000f8e00ff */
[----:B------:R-:W-:Y:S01]  /*0d00*/  IABS R5, R3 ;  /* 0x0000000300057213 */ /* 0x000fe20000000000 */
[----:B------:R-:W-:Y:S01]  /*0d10*/  ULOP3.LUT UR6, UR6, UR11, URZ, 0x3c, !UPT ;  /* 0x0000000b06067292 */ /* 0x000fe2000f8e3c3f */
[----:B------:R-:W-:Y:S02]  /*0d20*/  R2UR UR12, R0 ;  /* 0x00000000000c72ca */ /* 0x000fe400000e0000 */
[----:B------:R-:W-:-:S05]  /*0d30*/  IABS R4, R4 ;  /* 0x0000000400047213 */ /* 0x000fca0000000000 */
[----:B------:R-:W-:-:S05]  /*0d40*/  IMAD.MOV.U32 R3, RZ, RZ, R4 ;  /* 0x000000ffff037224 */ /* 0x000fca00078e0004 */
[----:B------:R-:W-:Y:S01]  /*0d50*/  R2UR UR9, R3 ;  /* 0x00000000030972ca */ /* 0x000fe200000e0000 */
[----:B------:R-:W1:Y:S08]  /*0d60*/  I2F.RP R0, UR12 ;  /* 0x0000000c00007d06 */ /* 0x000e700008209400 */
[----:B-1----:R-:W0:Y:S02]  /*0d70*/  MUFU.RCP R0, R0 ;  /* 0x0000000000007308 */ /* 0x002e240000001000 */
        /* <DEDUP_REMOVED lines=20> */
.L_x_11933:
[----:B------:R-:W-:Y:S01]  /*0ec0*/  UIMAD UR5, UR7, UR4, URZ ;  /* 0x00000004070572a4 */ /* 0x000fe2000f8e023f */
[----:B------:R-:W-:Y:S01]  /*0ed0*/  IMAD.U32 R0, RZ, RZ, UR10 ;  /* 0x0000000aff007e24 */ /* 0x000fe2000f8e00ff */
[----:B------:R-:W-:Y:S01]  /*0ee0*/  MOV R3, UR4 ;  /* 0x0000000400037c02 */ /* 0x000fe20008000f00 */
[----:B------:R-:W-:Y:S01]  /*0ef0*/  VIADD R17, R6, 0xffffff80 ;  /* 0xffffff8006117836 */ /* 0x000fe20000000000 */
[----:B------:R-:W-:Y:S01]  /*0f00*/  PLOP3.LUT P0, PT, PT, PT, PT, 0x80, 0x0 ;  /* 0x000000000000781c */ /* 0x000fe20003f0f070 */
[----:B0-----:R-:W-:Y:S01]  /*0f10*/  IMAD.MOV.U32 R2, RZ, RZ, RZ ;  /* 0x000000ffff027224 */ /* 0x001fe200078e00ff */
        /* <DEDUP_REMOVED lines=43> */
[----:B------:R-:W-:Y:S02]  /*11d0*/  MOV R16, UR7 ;  /* 0x0000000700107c02 */ /* 0x000fe40008000f00 */
        /* <DEDUP_REMOVED lines=27> */
.L_x_11935:
[----:B------:R-:W-:-:S04]  /*1390*/  SHF.L.U32 R0, RZ, 0x1f, RZ ;  /* 0x0000001fff007819 */ /* 0x000fc800000006ff */
[----:B------:R-:W0:Y:S02]  /*13a0*/  SYNCS.PHASECHK.TRANS64.TRYWAIT P0, [UR38+0x2d800], R0 ;  /* 0x02d80000ff0075a7 */ /* 0x000e240008000166 */
[----:B0-----:R-:W-:Y:S05]  /*13b0*/  @!P0 BRA `(.L_x_11936) ;  /* 0x000000e8001c8947 */ /* 0x001fea0003800000 */
.L_x_12021:
[----:B------:R-:W2:Y:S02]  /*13c0*/  LDL R2, [R1+0xc] ;  /* 0x00000c0001027983 */ /* 0x000ea40000100800 */
[----:B--2---:R-:W-:-:S13]  /*13d0*/  R2UR UR4, R2 ;  /* 0x00000000020472ca */ /* 0x004fda00000e0000 */
[----:B------:R-:W-:-:S06]  /*13e0*/  ULOP3.LUT UR4, UR4, 0x1, URZ, 0xfc, !UPT ;  /* 0x0000000104047892 */ /* 0x000fcc000f8efc3f */
[----:B------:R-:W-:-:S05]  /*13f0*/  IMAD.U32 R2, RZ, RZ, UR4 ;  /* 0x00000004ff027e24 */ /* 0x000fca000f8e00ff */
[----:B------:R-:W-:-:S13]  /*1400*/  ISETP.NE.AND P0, PT, R2, 0x3, PT ;  /* 0x000000030200780c */ /* 0x000fda0003f05270 */
[----:B------:R-:W-:Y:S05]  /*1410*/  @!P0 BRA `(.L_x_11937) ;  /* 0x0000000000048947 */ /* 0x000fea0003800000 */
[----:B------:R-:W-:Y:S01]  /*1420*/  BPT.TRAP 0x1 ;  /* 0x000000040000795c */ /* 0x000fe20000300000 */
.L_x_11937:
[----:B------:R1:W2:Y:S01]  /*1430*/  SYNCS.PHASECHK.TRANS64.TRYWAIT P1, [UR38+0x2d830], R0 ;  /* 0x02d83000ff0075a7 */ /* 0x0002a20008020166 */
[----:B------:R-:W-:Y:S05]  /*1440*/  @!P0 BRA `(.L_x_11938) ;  /* 0x0000000000048947 */ /* 0x000fea0003800000 */
[----:B------:R-:W-:Y:S01]  /*1450*/  BPT.TRAP 0x1 ;  /* 0x000000040000795c */ /* 0x000fe20000300000 */
.L_x_11938:
[----:B------:R-:W-:-:S05]  /*1460*/  IMAD.U32 R6, RZ, RZ, UR43 ;  /* 0x0000002bff067e24 */ /* 0x000fca000f8e00ff */
[----:B------:R-:W-:Y:S01]  /*1470*/  LOP3.LUT R6, R6, 0x10000, RZ, 0xfc, !PT ;  /* 0x0001000006067812 */ /* 0x000fe200078efcff */
[----:B--2---:R-:W-:Y:S06]  /*1480*/  @P1 BRA `(.L_x_11939) ;  /* 0x0000000000081947 */ /* 0x004fec0003800000 */
[----:B------:R-:W2:Y:S02]  /*1490*/  SYNCS.PHASECHK.TRANS64.TRYWAIT P1, [UR38+0x2d830], R0 ;  /* 0x02d83000ff0075a7 */ /* 0x000ea40008020166 */
[----:B--2---:R-:W-:Y:S05]  /*14a0*/  @!P1 BRA `(.L_x_11940) ;  /* 0x000000e400f89947 */ /* 0x004fea0003800000 */
.L_x_11939:
        /* <DEDUP_REMOVED lines=14> */
[----:B------:R-:W-:Y:S01]  /*1590*/  UMOV UR5, UR17 ;  /* 0x0000001100057c82 */ /* 0x000fe20008000000 */
        /* <DEDUP_REMOVED lines=10> */
[----:B------:R-:W-:Y:S01]  /*1640*/  UIADD3 UR6, UR60, 0x202, URZ ;  /* 0x000002023c067890 */ /* 0x000fe2000fffe03f */
[----:B------:R-:W-:Y:S01]  /*1650*/  UMOV UR4, UR16 ;  /* 0x0000001000047c82 */ /* 0x000fe20008000000 */
[----:B------:R-:W-:Y:S01]  /*1660*/  UIADD3 UR20, UR24, 0x600, URZ ;  /* 0x0000060018147890 */ /* 0x000fe2000fffe03f */
[----:B------:R-:W-:Y:S01]  /*1670*/  UMOV UR21, 0x80000020 ;  /* 0x8000002000157882 */ /* 0x000fe20000000000 */
[----:B------:R-:W-:Y:S01]  /*1680*/  UIADD3 UR24, UR24, 0x602, URZ ;  /* 0x0000060218187890 */ /* 0x000fe2000fffe03f */
        /* <DEDUP_REMOVED lines=27> */
.L_x_11941:
[----:B------:R-:W-:Y:S01]  /*1840*/  LOP3.LUT R90, R90, 0xffffff80, RZ, 0xc0, !PT ;  /* 0xffffff805a5a7812 */ /* 0x000fe200078ec0ff */
[----:B------:R-:W-:Y:S01]  /*1850*/  ULDC UR10, c[0x0][0x9d8] ;  /* 0x00027600000a7ab9 */ /* 0x000fe20000000800 */
[----:B------:R-:W-:-:S04]  /*1860*/  IMAD.HI R10, R22, 0x55555556, RZ ;  /* 0x55555556160a7827 */ /* 0x000fc800078e02ff */
[----:B------:R-:W-:Y:S01]  /*1870*/  FMUL.FTZ R88, R28, UR10 ;  /* 0x0000000a1c587c20 */ /* 0x000fe20008410000 */
[----:B------:R-:W-:Y:S01]  /*1880*/  LEA.HI R28, R18, R17, RZ, 0x2 ;  /* 0x00000011121c7211 */ /* 0x000fe200078f10ff */
[----:B01----:R-:W-:Y:S01]  /*1890*/  FMUL.FTZ R0, R27, UR10 ;  /* 0x0000000a1b007c20 */ /* 0x003fe20008410000 */
[----:B------:R-:W-:Y:S01]  /*18a0*/  IMAD.IADD R90, R17, 0x1, -R90 ;  /* 0x00000001115a7824 */ /* 0x000fe200078e0a5a */
[----:B------:R-:W-:Y:S01]  /*18b0*/  LEA.HI R27, R10, R10, RZ, 0x1 ;  /* 0x0000000a0a1b7211 */ /* 0x000fe200078f08ff */
[----:B------:R-:W-:Y:S01]  /*18c0*/  UISETP.NE.AND UP0, UPT, UR41, URZ, UPT ;  /* 0x0000003f2900728c */ /* 0x000fe2000bf05270 */
[----:B------:R-:W-:Y:S01]  /*18d0*/  LOP3.LUT R28, R28, 0xfffffffc, RZ, 0xc0, !PT ;  /* 0xfffffffc1c1c7812 */ /* 0x000fe200078ec0ff */
[----:B------:R-:W-:Y:S01]  /*18e0*/  FMUL.FTZ R89, R29, UR10 ;  /* 0x0000000a1d597c20 */ /* 0x000fe20008410000 */
[----:B------:R-:W-:Y:S01]  /*18f0*/  SHF.R.S32.HI R11, RZ, 0x1f, R90 ;  /* 0x0000001fff0b7819 */ /* 0x000fe2000001145a */
[----:B------:R-:W-:Y:S01]  /*1900*/  IMAD R22, R27, -0x3, R22 ;  /* 0xfffffffd1b167824 */ /* 0x000fe200078e0216 */
[----:B------:R-:W-:Y:S01]  /*1910*/  IADD3 R28, R17, -R28, RZ ;  /* 0x8000001c111c7210 */ /* 0x000fe20007ffe0ff */
[----:B------:R-:W-:Y:S01]  /*1920*/  FMUL.FTZ R13, R24, UR10 ;  /* 0x0000000a180d7c20 */ /* 0x000fe20008410000 */
[-C--:B------:R-:W-:Y:S01]  /*1930*/  LEA.HI R20, R11, R90.reuse, RZ, 0x2 ;  /* 0x0000005a0b147211 */ /* 0x080fe200078f10ff */
[----:B------:R-:W-:Y:S01]  /*1940*/  FMUL.FTZ R14, R25, UR10 ;  /* 0x0000000a190e7c20 */ /* 0x000fe20008410000 */
[----:B------:R-:W-:Y:S01]  /*1950*/  LEA.HI R11, R11, R90, RZ, 0x5 ;  /* 0x0000005a0b0b7211 */ /* 0x000fe200078f28ff */
[----:B------:R-:W-:Y:S01]  /*1960*/  FMUL.FTZ R9, R39, UR10 ;  /* 0x0000000a27097c20 */ /* 0x000fe20008410000 */
[--C-:B------:R-:W-:Y:S01]  /*1970*/  SHF.R.S32.HI R10, RZ, 0x2, R20.reuse ;  /* 0x00000002ff0a7819 */ /* 0x100fe20000011414 */
[----:B------:R-:W-:Y:S01]  /*1980*/  @UP0 ULDC UR4, c[0x0][0x44c] ;  /* 0x0001130000040ab9 */ /* 0x000fe20000000800 */
[----:B------:R-:W-:Y:S01]  /*1990*/  SHF.R.S32.HI R15, RZ, 0x1f, R20 ;  /* 0x0000001fff0f7819 */ /* 0x000fe20000011414 */
[----:B------:R-:W-:Y:S01]  /*19a0*/  @UP0 ULDC UR5, c[0x0][0x450] ;  /* 0x0001140000050ab9 */ /* 0x000fe20000000800 */
[----:B------:R-:W-:Y:S01]  /*19b0*/  SHF.R.S32.HI R11, RZ, 0x5, R11 ;  /* 0x00000005ff0b7819 */ /* 0x000fe2000001140b */
[----:B------:R-:W-:Y:S01]  /*19c0*/  FMUL.FTZ R12, R38, UR10 ;  /* 0x0000000a260c7c20 */ /* 0x000fe20008410000 */
[----:B------:R-:W-:Y:S01]  /*19d0*/  LEA.HI R15, R15, R10, RZ, 0x3 ;  /* 0x0000000a0f0f7211 */ /* 0x000fe200078f18ff */
[----:B------:R-:W-:Y:S01]  /*19e0*/  FMUL.FTZ R38, R45, UR10 ;  /* 0x0000000a2d267c20 */ /* 0x000fe20008410000 */
[----:B------:R-:W-:Y:S01]  /*19f0*/  LEA R29, R11, UR42, 0x4 ;  /* 0x0000002a0b1d7c11 */ /* 0x000fe2000f8e20ff */
[----:B------:R-:W-:Y:S01]  /*1a00*/  FMUL.FTZ R45, R52, UR10 ;  /* 0x0000000a342d7c20 */ /* 0x000fe20008410000 */
[----:B------:R-:W-:Y:S01]  /*1a10*/  LOP3.LUT R15, R15, 0xfffffff8, RZ, 0xc0, !PT ;  /* 0xfffffff80f0f7812 */ /* 0x000fe200078ec0ff */
[----:B------:R-:W0:Y:S01]  /*1a20*/  MUFU.TANH R13, R13 ;  /* 0x0000000d000d7308 */ /* 0x000e220000002400 */
[----:B------:R-:W-:Y:S01]  /*1a30*/  LEA.HI R11, R28, R28, RZ, 0x1 ;  /* 0x0000001c1c0b7211 */ /* 0x000fe200078f08ff */
[----:B------:R-:W-:Y:S01]  /*1a40*/  FMUL.FTZ R5, R34, UR10 ;  /* 0x0000000a22057c20 */ /* 0x000fe20008410000 */
[----:B------:R-:W-:Y:S01]  /*1a50*/  IADD3 R15, R29, R10, -R15 ;  /* 0x0000000a1d0f7210 */ /* 0x000fe20007ffe80f */
[----:B------:R-:W-:Y:S01]  /*1a60*/  ULDC UR7, c[0x0][0x288] ;  /* 0x0000a20000077ab9 */ /* 0x000fe20000000800 */
[----:B------:R-:W-:Y:S01]  /*1a70*/  LOP3.LUT R11, R11, 0x1ffffffe, RZ, 0xc0, !PT ;  /* 0x1ffffffe0b0b7812 */ /* 0x000fe200078ec0ff */
[----:B------:R-:W-:Y:S01]  /*1a80*/  FMUL.FTZ R34, R59, UR10 ;  /* 0x0000000a3b227c20 */ /* 0x000fe20008410000 */
[----:B------:R-:W-:Y:S01]  /*1a90*/  PLOP3.LUT P1, PT, PT, PT, UP0, 0x80, 0x0 ;  /* 0x000000000000781c */ /* 0x000fe20003f2f008 */
[----:B------:R-:W-:Y:S01]  /*1aa0*/  IMAD R15, R22, 0x40, R15 ;  /* 0x00000040160f7824 */ /* 0x000fe200078e020f */
[----:B------:R-:W-:Y:S01]  /*1ab0*/  PLOP3.LUT P2, PT, PT, PT, UP0, 0x80, 0x0 ;  /* 0x000000000000781c */ /* 0x000fe20003f4f008 */
[----:B------:R-:W-:Y:S01]  /*1ac0*/  IMAD.IADD R10, R28, 0x1, -R11 ;  /* 0x000000011c0a7824 */ /* 0x000fe200078e0a0b */
[----:B------:R-:W1:Y:S01]  /*1ad0*/  MUFU.TANH R14, R14 ;  /* 0x0000000e000e7308 */ /* 0x000e620000002400 */
[----:B------:R-:W-:Y:S01]  /*1ae0*/  FMUL.FTZ R4, R30, UR10 ;  /* 0x0000000a1e047c20 */ /* 0x000fe20008410000 */
[----:B------:R-:W-:Y:S01]  /*1af0*/  FMUL.FTZ R30, R32, UR10 ;  /* 0x0000000a201e7c20 */ /* 0x000fe20008410000 */
[----:B------:R-:W-:-:S02]  /*1b00*/  IMAD R10, R10, 0x8, R15 ;  /* 0x000000080a0a7824 */ /* 0x000fc400078e020f */
[----:B------:R-:W-:Y:S01]  /*1b10*/  FMUL.FTZ R3, R31, UR10 ;  /* 0x0000000a1f037c20 */ /* 0x000fe20008410000 */
[----:B------:R-:W-:Y:S01]  /*1b20*/  FMUL.FTZ R31, R33, UR10 ;  /* 0x0000000a211f7c20 */ /* 0x000fe20008410000 */
[----:B------:R-:W-:Y:S01]  /*1b30*/  FMUL.FTZ R57, R57, UR10 ;  /* 0x0000000a39397c20 */ /* 0x000fe20008410000 */
[----:B------:R-:W-:Y:S01]  /*1b40*/  IMAD.MOV.U32 R15, RZ, RZ, R10 ;  /* 0x000000ffff0f7224 */ /* 0x000fe200078e000a */
[----:B------:R-:W2:Y:S01]  /*1b50*/  MUFU.TANH R88, R88 ;  /* 0x0000005800587308 */ /* 0x000ea20000002400 */
[----:B------:R-:W-:Y:S01]  /*1b60*/  @P1 IMAD.HI.U32 R11, R10, UR4, RZ ;  /* 0x000000040a0b1c27 */ /* 0x000fe2000f8e00ff */
[----:B------:R-:W-:-:S03]  /*1b70*/  UMOV UR4, 0xffffff80 ;  /* 0xffffff8000047882 */ /* 0x000fc60000000000 */
[----:B------:R-:W-:Y:S01]  /*1b80*/  FMUL.FTZ R32, R36, UR10 ;  /* 0x0000000a24207c20 */ /* 0x000fe20008410000 */
[----:B------:R-:W-:Y:S01]  /*1b90*/  UIMAD UR4, UR39, UR4, 0x80 ;  /* 0x00000080270474a4 */ /* 0x000fe2000f8e0204 */
[----:B------:R-:W-:Y:S01]  /*1ba0*/  FMUL.FTZ R19, R42, UR10 ;  /* 0x0000000a2a137c20 */ /* 0x000fe20008410000 */
[----:B------:R-:W-:Y:S01]  /*1bb0*/  @P2 SHF.R.U32.HI R15, RZ, UR5, R11 ;  /* 0x00000005ff0f2c19 */ /* 0x000fe2000801160b */
[----:B------:R-:W-:Y:S01]  /*1bc0*/  ULDC UR5, c[0x0][0x2f0] ;  /* 0x0000bc0000057ab9 */ /* 0x000fe20000000800 */
[----:B------:R-:W-:Y:S01]  /*1bd0*/  UIADD3 UR6, UR4, 0x1, URZ ;  /* 0x0000000104067890 */ /* 0x000fe2000fffe03f */
[----:B------:R-:W-:Y:S01]  /*1be0*/  LOP3.LUT R11, R20, 0x7ffffffc, RZ, 0xc0, !PT ;  /* 0x7ffffffc140b7812 */ /* 0x000fe200078ec0ff */
[----:B------:R-:W-:Y:S01]  /*1bf0*/  UIMAD UR4, UR40, UR5, UR4 ;  /* 0x00000005280472a4 */ /* 0x000fe2000f8e0204 */
[----:B------:R-:W3:Y:S01]  /*1c00*/  SHFL.IDX PT, R22, R15, RZ, 0x1c1f ;  /* 0x001c1fff0f167589 */ /* 0x000ee200000e0000 */
[----:B------:R-:W-:Y:S01]  /*1c10*/  IMAD.U32 R39, RZ, RZ, UR5 ;  /* 0x00000005ff277e24 */ /* 0x000fe2000f8e00ff */
[----:B------:R-:W-:Y:S01]  /*1c20*/  IADD3 R11, R90, -R11, RZ ;  /* 0x8000000b5a0b7210 */ /* 0x000fe20007ffe0ff */
[----:B------:R-:W-:Y:S01]  /*1c30*/  IMAD.U32 R20, RZ, RZ, UR6 ;  /* 0x00000006ff147e24 */ /* 0x000fe2000f8e00ff */
[----:B------:R-:W4:Y:S01]  /*1c40*/  MUFU.TANH R89, R89 ;  /* 0x0000005900597308 */ /* 0x000f220000002400 */
[----:B------:R-:W-:-:S02]  /*1c50*/  IMAD.U32 R52, RZ, RZ, UR4 ;  /* 0x00000004ff347e24 */ /* 0x000fc4000f8e00ff */
[----:B------:R-:W-:Y:S01]  /*1c60*/  FMUL.FTZ R29, R58, UR10 ;  /* 0x0000000a3a1d7c20 */ /* 0x000fe20008410000 */
[----:B------:R-:W-:Y:S02]  /*1c70*/  IMAD R20, R11, -0x2, R20 ;  /* 0xfffffffe0b147824 */ /* 0x000fe400078e0214 */
[----:B------:R-:W-:Y:S01]  /*1c80*/  FMUL.FTZ R33, R37, UR10 ;  /* 0x0000000a25217c20 */ /* 0x000fe20008410000 */
[----:B------:R-:W-:Y:S02]  /*1c90*/  IMAD R52, R11, -0x2, R52 ;  /* 0xfffffffe0b347824 */ /* 0x000fe400078e0234 */
[----:B------:R-:W-:Y:S01]  /*1ca0*/  FMUL.FTZ R8, R35, UR10 ;  /* 0x0000000a23087c20 */ /* 0x000fe20008410000 */
[----:B------:R-:W-:Y:S01]  /*1cb0*/  IMAD R20, R39, UR40, R20 ;  /* 0x0000002827147c24 */ /* 0x000fe2000f8e0214 */
[----:B------:R-:W-:Y:S01]  /*1cc0*/  MUFU.TANH R30, R30 ;  /* 0x0000001e001e7308 */ /* 0x000fe20000002400 */
[----:B------:R-:W-:Y:S01]  /*1cd0*/  FMUL.FTZ R35, R40, UR10 ;  /* 0x0000000a28237c20 */ /* 0x000fe20008410000 */
[----:B------:R-:W-:Y:S01]  /*1ce0*/  FMUL.FTZ R56, R56, UR10 ;  /* 0x0000000a38387c20 */ /* 0x000fe20008410000 */
[----:B------:R-:W-:-:S02]  /*1cf0*/  VIADD R59, R20, -UR7 ;  /* 0x80000007143b7c36 */ /* 0x000fc40008000000 */
        /* <DEDUP_REMOVED lines=8> */
[----:B---3--:R-:W-:Y:S01]  /*1d80*/  VIADDMNMX R59, R22, R59, R52, PT ;  /* 0x0000003b163b7246 */ /* 0x008fe20003800134 */
[----:B------:R-:W-:Y:S01]  /*1d90*/  FMUL.FTZ R47, R48, UR10 ;  /* 0x0000000a302f7c20 */ /* 0x000fe20008410000 */
[----:B------:R-:W-:Y:S01]  /*1da0*/  FMUL.FTZ R23, R46, UR10 ;  /* 0x0000000a2e177c20 */ /* 0x000fe20008410000 */
[----:B------:R-:W-:Y:S01]  /*1db0*/  FMUL.FTZ R46, R49, UR10 ;  /* 0x0000000a312e7c20 */ /* 0x000fe20008410000 */
[C---:B------:R-:W-:Y:S01]  /*1dc0*/  ISETP.GT.AND P1, PT, R59.reuse, RZ, PT ;  /* 0x000000ff3b00720c */ /* 0x040fe20003f24270 */
[----:B------:R1:W-:Y:S01]  /*1dd0*/  MUFU.TANH R42, R57 ;  /* 0x00000039002a7308 */ /* 0x0003e20000002400 */
[C---:B------:R-:W-:Y:S01]  /*1de0*/  ISETP.GT.AND P2, PT, R59.reuse, 0x1, PT ;  /* 0x000000013b00780c */ /* 0x040fe20003f44270 */
[----:B------:R-:W-:Y:S01]  /*1df0*/  FMUL.FTZ R2, R26, UR10 ;  /* 0x0000000a1a027c20 */ /* 0x000fe20008410000 */
[----:B------:R-:W-:Y:S01]  /*1e00*/  ISETP.GT.AND P3, PT, R59, 0x8, PT ;  /* 0x000000083b00780c */ /* 0x000fe20003f64270 */
[----:B------:R-:W-:Y:S01]  /*1e10*/  FMUL.FTZ R26, R51, UR10 ;  /* 0x0000000a331a7c20 */ /* 0x000fe20008410000 */
[----:B0-----:R-:W-:Y:S01]  /*1e20*/  FSEL R58, R13, -INF , P1 ;  /* 0xff8000000d3a7808 */ /* 0x001fe20000800000 */
[----:B------:R-:W-:Y:S01]  /*1e30*/  FMUL.FTZ R25, R50, UR10 ;  /* 0x0000000a32197c20 */ /* 0x000fe20008410000 */
[----:B------:R-:W-:Y:S01]  /*1e40*/  ISETP.GT.AND P1, PT, R59, 0x9, PT ;  /* 0x000000093b00780c */ /* 0x000fe20003f24270 */
[----:B------:R-:W0:Y:S01]  /*1e50*/  MUFU.TANH R32, R32 ;  /* 0x0000002000207308 */ /* 0x000e220000002400 */
[----:B-1----:R-:W-:Y:S01]  /*1e60*/  FSEL R57, R14, -INF , P2 ;  /* 0xff8000000e397808 */ /* 0x002fe20001000000 */
[----:B------:R-:W-:Y:S01]  /*1e70*/  FMUL.FTZ R60, R60, UR10 ;  /* 0x0000000a3c3c7c20 */ /* 0x000fe20008410000 */
[----:B--2---:R-:W-:Y:S01]  /*1e80*/  FSEL R88, R88, -INF , P3 ;  /* 0xff80000058587808 */ /* 0x004fe20001800000 */
[----:B------:R-:W-:Y:S01]  /*1e90*/  FMUL.FTZ R61, R61, UR10 ;  /* 0x0000000a3d3d7c20 */ /* 0x000fe20008410000 */
[----:B------:R-:W-:Y:S01]  /*1ea0*/  FMNMX.FTZ R13, R58, R57, !PT ;  /* 0x000000393a0d7209 */ /* 0x000fe20007810000 */
[----:B------:R-:W-:Y:S01]  /*1eb0*/  FMUL.FTZ R64, R64, UR10 ;  /* 0x0000000a40407c20 */ /* 0x000fe20008410000 */
[----:B------:R-:W-:Y:S01]  /*1ec0*/  ISETP.GT.AND P2, PT, R59, 0x10, PT ;  /* 0x000000103b00780c */ /* 0x000fe20003f44270 */
[----:B------:R-:W-:Y:S01]  /*1ed0*/  MUFU.TANH R33, R33 ;  /* 0x0000002100217308 */ /* 0x000fe20000002400 */
[----:B----4-:R-:W-:Y:S01]  /*1ee0*/  FSEL R89, R89, -INF , P1 ;  /* 0xff80000059597808 */ /* 0x010fe20000800000 */
[----:B------:R-:W-:Y:S01]  /*1ef0*/  FMUL.FTZ R65, R65, UR10 ;  /* 0x0000000a41417c20 */ /* 0x000fe20008410000 */
[----:B------:R-:W-:Y:S01]  /*1f00*/  FMNMX.FTZ R14, R88, R13, !PT ;  /* 0x0000000d580e7209 */ /* 0x000fe20007810000 */
[----:B------:R-:W-:Y:S01]  /*1f10*/  FMUL.FTZ R68, R68, UR10 ;  /* 0x0000000a44447c20 */ /* 0x000fe20008410000 */
[----:B------:R-:W-:Y:S01]  /*1f20*/  ISETP.GT.AND P1, PT, R59, 0x11, PT ;  /* 0x000000113b00780c */ /* 0x000fe20003f24270 */
[----:B------:R-:W-:Y:S01]  /*1f30*/  FMUL.FTZ R69, R69, UR10 ;  /* 0x0000000a45457c20 */ /* 0x000fe20008410000 */
[----:B------:R-:W-:Y:S01]  /*1f40*/  FMNMX.FTZ R13, R89, R14, !PT ;  /* 0x0000000e590d7209 */ /* 0x000fe20007810000 */
[----:B------:R-:W1:Y:S01]  /*1f50*/  MUFU.TANH R35, R35 ;  /* 0x0000002300237308 */ /* 0x000e620000002400 */
[----:B-----5:R-:W-:Y:S01]  /*1f60*/  FSEL R55, R31, -INF , P1 ;  /* 0xff8000001f377808 */ /* 0x020fe20000800000 */
[----:B------:R-:W-:Y:S01]  /*1f70*/  FMUL.FTZ R72, R72, UR10 ;  /* 0x0000000a48487c20 */ /* 0x000fe20008410000 */
[----:B------:R-:W-:Y:S01]  /*1f80*/  ISETP.GT.AND P1, PT, R59, 0x19, PT ;  /* 0x000000193b00780c */ /* 0x000fe20003f24270 */
        /* <DEDUP_REMOVED lines=8> */
[----:B------:R-:W-:Y:S01]  /*2010*/  ULDC UR35, c[0x0][0x988] ;  /* 0x0002620000237ab9 */ /* 0x000fe20000000800 */
[----:B------:R-:W3:Y:S01]  /*2020*/  S2UR UR11, SR_CgaCtaId ;  /* 0x00000000000b79c3 */ /* 0x000ee20000008800 */
[----:B------:R-:W-:Y:S01]  /*2030*/  UIADD3 UR4, UR38, 0x2d840, URZ ;  /* 0x0002d84026047890 */ /* 0x000fe2000fffe03f */
[----:B------:R-:W-:Y:S01]  /*2040*/  R2UR UR15, R142 ;  /* 0x000000008e0f72ca */ /* 0x000fe200000e0000 */
[----:B------:R-:W-:Y:S01]  /*2050*/  MUFU.TANH R36, R36 ;  /* 0x0000002400247308 */ /* 0x000fe20000002400 */
[----:B--2---:R-:W-:Y:S01]  /*2060*/  FSEL R56, R30, -INF , P2 ;  /* 0xff8000001e387808 */ /* 0x004fe20001000000 */
[----:B------:R-:W-:Y:S01]  /*2070*/  @UP0 ULDC UR14, c[0x0][0x450] ;  /* 0x00011400000e0ab9 */ /* 0x000fe20000000800 */
[----:B------:R-:W-:Y:S01]  /*2080*/  ISETP.GT.AND P2, PT, R59, 0x18, PT ;  /* 0x000000183b00780c */ /* 0x000fe20003f44270 */
[----:B------:R-:W-:Y:S01]  /*2090*/  UIMAD UR5, UR40, UR5, -UR7 ;  /* 0x00000005280572a4 */ /* 0x000fe2000f8e0a07 */
[----:B------:R-:W-:Y:S01]  /*20a0*/  FMNMX.FTZ R14, R56, R13, !PT ;  /* 0x0000000d380e7209 */ /* 0x000fe20007810000 */
[----:B------:R-:W-:Y:S01]  /*20b0*/  UIADD3 UR39, UR39, -0x2, URZ ;  /* 0xfffffffe27277890 */ /* 0x000fe2000fffe03f */
[----:B0-----:R-:W-:Y:S01]  /*20c0*/  FSEL R54, R32, -INF , P2 ;  /* 0xff80000020367808 */ /* 0x001fe20001000000 */
[----:B------:R-:W0:Y:S01]  /*20d0*/  MUFU.TANH R37, R37 ;  /* 0x0000002500257308 */ /* 0x000e220000002400 */
[----:B------:R-:W-:Y:S01]  /*20e0*/  FMNMX.FTZ R13, R55, R14, !PT ;  /* 0x0000000e370d7209 */ /* 0x000fe20007810000 */
[----:B------:R-:W-:Y:S01]  /*20f0*/  UMOV UR6, URZ ;  /* 0x0000003f00067c82 */ /* 0x000fe20008000000 */
[----:B------:R-:W-:-:S02]  /*2100*/  ISETP.GT.AND P2, PT, R59, 0x20, PT ;  /* 0x000000203b00780c */ /* 0x000fc40003f44270 */
[----:B------:R-:W-:Y:S02]  /*2110*/  CS2R R134, SRZ ;  /* 0x0000000000867805 */ /* 0x000fe4000001ff00 */
[----:B------:R-:W-:Y:S02]  /*2120*/  FMNMX.FTZ R14, R54, R13, !PT ;  /* 0x0000000d360e7209 */ /* 0x000fe40007810000 */
[----:B------:R-:W-:Y:S02]  /*2130*/  CS2R R132, SRZ ;  /* 0x0000000000847805 */ /* 0x000fe4000001ff00 */
[----:B-1----:R-:W-:Y:S01]  /*2140*/  FSEL R51, R35, -INF , P2 ;  /* 0xff80000023337808 */ /* 0x002fe20001000000 */
[----:B------:R-:W1:Y:S01]  /*2150*/  MUFU.TANH R38, R38 ;  /* 0x0000002600267308 */ /* 0x000e620000002400 */
[----:B------:R-:W-:Y:S02]  /*2160*/  ISETP.GT.AND P2, PT, R59, 0x28, PT ;  /* 0x000000283b00780c */ /* 0x000fe40003f44270 */
[----:B------:R-:W-:-:S02]  /*2170*/  CS2R R130, SRZ ;  /* 0x0000000000827805 */ /* 0x000fc4000001ff00 */
[----:B------:R-:W-:Y:S02]  /*2180*/  CS2R R128, SRZ ;  /* 0x0000000000807805 */ /* 0x000fe4000001ff00 */
[----:B------:R-:W-:Y:S01]  /*2190*/  CS2R R126, SRZ ;  /* 0x00000000007e7805 */ /* 0x000fe2000001ff00 */
[----:B---3--:R-:W-:Y:S01]  /*21a0*/  UPRMT UR4, UR11, 0x654, UR4 ;  /* 0x000006540b047896 */ /* 0x008fe20008000004 */
[----:B------:R-:W-:Y:S02]  /*21b0*/  CS2R R124, SRZ ;  /* 0x00000000007c7805 */ /* 0x000fe4000001ff00 */
[----:B------:R-:W-:Y:S01]  /*21c0*/  CS2R R122, SRZ ;  /* 0x00000000007a7805 */ /* 0x000fe2000001ff00 */
[----:B------:R2:W-:Y:S01]  /*21d0*/  MUFU.TANH R44, R53 ;  /* 0x00000035002c7308 */ /* 0x0005e20000002400 */
[----:B0-----:R-:W-:Y:S02]  /*21e0*/  FSEL R49, R37, -INF , P2 ;  /* 0xff80000025317808 */ /* 0x001fe40001000000 */
[----:B------:R-:W-:-:S02]  /*21f0*/  CS2R R120, SRZ ;  /* 0x0000000000787805 */ /* 0x000fc4000001ff00 */
[----:B------:R-:W-:Y:S02]  /*2200*/  ISETP.GT.AND P2, PT, R59, 0x30, PT ;  /* 0x000000303b00780c */ /* 0x000fe40003f44270 */
[----:B------:R-:W-:Y:S02]  /*2210*/  CS2R R118, SRZ ;  /* 0x0000000000767805 */ /* 0x000fe4000001ff00 */
[----:B------:R-:W-:Y:S01]  /*2220*/  CS2R R116, SRZ ;  /* 0x0000000000747805 */ /* 0x000fe2000001ff00 */
[----:B------:R-:W-:Y:S01]  /*2230*/  SYNCS.ARRIVE.TRANS64.RED.A1T0 RZ, [UR4], RZ ;  /* 0x000000ffffff79a7 */ /* 0x000fe20008100404 */
[----:B------:R-:W-:Y:S01]  /*2240*/  UMOV UR4, URZ ;  /* 0x0000003f00047c82 */ /* 0x000fe20008000000 */
        /* <DEDUP_REMOVED lines=8> */
[----:B------:R-:W2:Y:S01]  /*22d0*/  MUFU.TANH R46, R46 ;  /* 0x0000002e002e7308 */ /* 0x000ea20000002400 */
[----:B------:R-:W-:-:S02]  /*22e0*/  FMNMX.FTZ R13, R51, R14, !PT ;  /* 0x0000000e330d7209 */ /* 0x000fc40007810000 */
[----:B------:R-:W-:Y:S02]  /*22f0*/  CS2R R108, SRZ ;  /* 0x00000000006c7805 */ /* 0x000fe4000001ff00 */
[----:B------:R-:W-:Y:S02]  /*2300*/  ISETP.GT.AND P1, PT, R59, 0x29, PT ;  /* 0x000000293b00780c */ /* 0x000fe40003f24270 */
[----:B------:R-:W-:Y:S02]  /*2310*/  CS2R R106, SRZ ;  /* 0x00000000006a7805 */ /* 0x000fe4000001ff00 */
[----:B------:R-:W-:Y:S02]  /*2320*/  FMNMX.FTZ R14, R50, R13, !PT ;  /* 0x0000000d320e7209 */ /* 0x000fe40007810000 */
[----:B------:R-:W-:Y:S02]  /*2330*/  CS2R R104, SRZ ;  /* 0x0000000000687805 */ /* 0x000fe4000001ff00 */
[----:B-1----:R-:W-:Y:S01]  /*2340*/  FSEL R48, R38, -INF , P1 ;  /* 0xff80000026307808 */ /* 0x002fe20000800000 */
[----:B------:R-:W1:Y:S01]  /*2350*/  MUFU.TANH R45, R45 ;  /* 0x0000002d002d7308 */ /* 0x000e620000002400 */
        /* <DEDUP_REMOVED lines=10> */
[----:B--2---:R-:W-:Y:S02]  /*2400*/  FSEL R46, R46, -INF , P1 ;  /* 0xff8000002e2e7808 */ /* 0x004fe40000800000 */
[----:B------:R-:W-:Y:S02]  /*2410*/  CS2R R94, SRZ ;  /* 0x00000000005e7805 */ /* 0x000fe4000001ff00 */
[----:B------:R-:W-:Y:S02]  /*2420*/  FMNMX.FTZ R13, R47, R14, !PT ;  /* 0x0000000e2f0d7209 */ /* 0x000fe40007810000 */
[----:B------:R-:W-:Y:S02]  /*2430*/  CS2R R92, SRZ ;  /* 0x00000000005c7805 */ /* 0x000fe4000001ff00 */
[----:B------:R-:W-:Y:S01]  /*2440*/  ISETP.GT.AND P1, PT, R59, 0x39, PT ;  /* 0x000000393b00780c */ /* 0x000fe20003f24270 */
[----:B------:R2:W3:Y:S01]  /*2450*/  MUFU.TANH R40, R61 ;  /* 0x0000003d00287308 */ /* 0x0004e20000002400 */
[----:B-1----:R-:W-:-:S02]  /*2460*/  FSEL R45, R45, -INF , P2 ;  /* 0xff8000002d2d7808 */ /* 0x002fc40001000000 */
[----:B------:R-:W-:Y:S02]  /*2470*/  CS2R R90, SRZ ;  /* 0x00000000005a7805 */ /* 0x000fe4000001ff00 */
[----:B------:R-:W-:Y:S02]  /*2480*/  FMNMX.FTZ R14, R46, R13, !PT ;  /* 0x0000000d2e0e7209 */ /* 0x000fe40007810000 */
[----:B------:R-:W-:Y:S02]  /*2490*/  ISETP.GT.AND P2, PT, R59, 0x40, PT ;  /* 0x000000403b00780c */ /* 0x000fe40003f44270 */
[----:B------:R-:W-:Y:S01]  /*24a0*/  FSEL R44, R44, -INF , P1 ;  /* 0xff8000002c2c7808 */ /* 0x000fe20000800000 */
[----:B------:R1:W4:Y:S01]  /*24b0*/  MUFU.TANH R39, R64 ;  /* 0x0000004000277308 */ /* 0x0003220000002400 */
[----:B------:R-:W-:Y:S01]  /*24c0*/  FMNMX.FTZ R13, R45, R14, !PT ;  /* 0x0000000e2d0d7209 */ /* 0x000fe20007810000 */
[----:B--2---:R-:W2:Y:S01]  /*24d0*/  SHFL.IDX PT, R61, R15, 0x1, 0x1c1f ;  /* 0x003c1f000f3d7f89 */ /* 0x004ea200000e0000 */
[----:B------:R-:W-:-:S02]  /*24e0*/  ISETP.GT.AND P1, PT, R59, 0x41, PT ;  /* 0x000000413b00780c */ /* 0x000fc40003f24270 */
[----:B------:R-:W-:Y:S02]  /*24f0*/  FSEL R43, R43, -INF , P2 ;  /* 0xff8000002b2b7808 */ /* 0x000fe40001000000 */
[----:B------:R-:W-:Y:S01]  /*2500*/  FMNMX.FTZ R14, R44, R13, !PT ;  /* 0x0000000d2c0e7209 */ /* 0x000fe20007810000 */
[----:B------:R-:W5:Y:S01]  /*2510*/  MUFU.TANH R65, R65 ;  /* 0x0000004100417308 */ /* 0x000f620000002400 */
[----:B------:R-:W-:Y:S01]  /*2520*/  ISETP.GT.AND P2, PT, R59, 0x48, PT ;  /* 0x000000483b00780c */ /* 0x000fe20003f44270 */
[----:B-1----:R-:W-:Y:S01]  /*2530*/  FMUL.FTZ R64, R71, UR10 ;  /* 0x0000000a47407c20 */ /* 0x002fe20008410000 */
[----:B------:R-:W-:Y:S02]  /*2540*/  FSEL R42, R42, -INF , P1 ;  /* 0xff8000002a2a7808 */ /* 0x000fe40000800000 */
[----:B------:R-:W-:Y:S02]  /*2550*/  FMNMX.FTZ R13, R43, R14, !PT ;  /* 0x0000000e2b0d7209 */ /* 0x000fe40007810000 */
[----:B------:R-:W-:Y:S01]  /*2560*/  ISETP.GT.AND P1, PT, R59, 0x49, PT ;  /* 0x000000493b00780c */ /* 0x000fe20003f24270 */
[----:B------:R-:W1:Y:S01]  /*2570*/  MUFU.TANH R68, R68 ;  /* 0x0000004400447308 */ /* 0x000e620000002400 */
[----:B0-----:R-:W-:-:S02]  /*2580*/  FSEL R41, R41, -INF , P2 ;  /* 0xff80000029297808 */ /* 0x001fc40001000000 */
[----:B------:R-:W-:Y:S02]  /*2590*/  FMNMX.FTZ R14, R42, R13, !PT ;  /* 0x0000000d2a0e7209 */ /* 0x000fe40007810000 */
[----:B------:R-:W-:Y:S02]  /*25a0*/  ISETP.GT.AND P2, PT, R59, 0x50, PT ;  /* 0x000000503b00780c */ /* 0x000fe40003f44270 */
[----:B---3--:R-:W-:Y:S01]  /*25b0*/  FSEL R40, R40, -INF , P1 ;  /* 0xff80000028287808 */ /* 0x008fe20000800000 */
[----:B------:R0:W3:Y:S01]  /*25c0*/  MUFU.TANH R36, R69 ;  /* 0x0000004500247308 */ /* 0x0000e20000002400 */
[----:B------:R-:W-:Y:S02]  /*25d0*/  FMNMX.FTZ R13, R41, R14, !PT ;  /* 0x0000000e290d7209 */ /* 0x000fe40007810000 */
[----:B------:R-:W-:Y:S02]  /*25e0*/  ISETP.GT.AND P1, PT, R59, 0x51, PT ;  /* 0x000000513b00780c */ /* 0x000fe40003f24270 */
[----:B----4-:R-:W-:-:S02]  /*25f0*/  FSEL R39, R39, -INF , P2 ;  /* 0xff80000027277808 */ /* 0x010fc40001000000 */
[----:B------:R-:W-:Y:S01]  /*2600*/  FMNMX.FTZ R14, R40, R13, !PT ;  /* 0x0000000d280e7209 */ /* 0x000fe20007810000 */
[----:B------:R4:W2:Y:S01]  /*2610*/  MUFU.TANH R35, R72 ;  /* 0x0000004800237308 */ /* 0x0008a20000002400 */
[----:B------:R-:W-:Y:S01]  /*2620*/  ISETP.GT.AND P2, PT, R59, 0x58, PT ;  /* 0x000000583b00780c */ /* 0x000fe20003f44270 */
[----:B0-----:R-:W-:Y:S01]  /*2630*/  FMUL.FTZ R69, R83, UR10 ;  /* 0x0000000a53457c20 */ /* 0x001fe20008410000 */
[----:B-----5:R-:W-:Y:S01]  /*2640*/  FSEL R37, R65, -INF , P1 ;  /* 0xff80000041257808 */ /* 0x020fe20000800000 */
[----:B------:R-:W-:Y:S01]  /*2650*/  FMUL.FTZ R65, R78, UR10 ;  /* 0x0000000a4e417c20 */ /* 0x000fe20008410000 */
[----:B------:R-:W-:Y:S02]  /*2660*/  FMNMX.FTZ R14, R39, R14, !PT ;  /* 0x0000000e270e7209 */ /* 0x000fe40007810000 */
[----:B------:R-:W-:Y:S01]  /*2670*/  ISETP.GT.AND P1, PT, R59, 0x59, PT ;  /* 0x000000593b00780c */ /* 0x000fe20003f24270 */
[----:B------:R0:W5:Y:S01]  /*2680*/  MUFU.TANH R32, R73 ;  /* 0x0000004900207308 */ /* 0x0001620000002400 */
[----:B-1----:R-:W-:Y:S01]  /*2690*/  FSEL R38, R68, -INF , P2 ;  /* 0xff80000044267808 */ /* 0x002fe20001000000 */
[----:B------:R-:W-:Y:S01]  /*26a0*/  FMUL.FTZ R68, R79, UR10 ;  /* 0x0000000a4f447c20 */ /* 0x000fe20008410000 */
[----:B------:R-:W-:Y:S01]  /*26b0*/  FMNMX.FTZ R13, R37, R14, !PT ;  /* 0x0000000e250d7209 */ /* 0x000fe20007810000 */
[----:B----4-:R-:W-:Y:S01]  /*26c0*/  FMUL.FTZ R72, R87, UR10 ;  /* 0x0000000a57487c20 */ /* 0x010fe20008410000 */
[----:B------:R-:W-:-:S02]  /*26d0*/  ISETP.GT.AND P2, PT, R59, 0x60, PT ;  /* 0x000000603b00780c */ /* 0x000fc40003f44270 */
[----:B---3--:R-:W-:Y:S01]  /*26e0*/  FSEL R36, R36, -INF , P1 ;  /* 0xff80000024247808 */ /* 0x008fe20000800000 */
[----:B------:R1:W3:Y:S01]  /*26f0*/  MUFU.TANH R33, R76 ;  /* 0x0000004c00217308 */ /* 0x0002e20000002400 */
[----:B------:R-:W-:Y:S01]  /*2700*/  FMNMX.FTZ R13, R38, R13, !PT ;  /* 0x0000000d260d7209 */ /* 0x000fe20007810000 */
[----:B0-----:R-:W-:Y:S01]  /*2710*/  FMUL.FTZ R73, R62, UR10 ;  /* 0x0000000a3e497c20 */ /* 0x001fe20008410000 */
[----:B------:R-:W-:Y:S01]  /*2720*/  ISETP.GT.AND P1, PT, R59, 0x61, PT ;  /* 0x000000613b00780c */ /* 0x000fe20003f24270 */
[----:B------:R-:W-:Y:S01]  /*2730*/  FMUL.FTZ R62, R70, UR10 ;  /* 0x0000000a463e7c20 */ /* 0x000fe20008410000 */
[----:B--2---:R-:W-:Y:S01]  /*2740*/  FSEL R35, R35, -INF , P2 ;  /* 0xff80000023237808 */ /* 0x004fe20001000000 */
[----:B------:R-:W-:Y:S01]  /*2750*/  FMUL.FTZ R70, R86, UR10 ;  /* 0x0000000a56467c20 */ /* 0x000fe20008410000 */
[----:B------:R-:W-:Y:S01]  /*2760*/  FMNMX.FTZ R14, R36, R13, !PT ;  /* 0x0000000d240e7209 */ /* 0x000fe20007810000 */
[----:B------:R0:W2:Y:S01]  /*2770*/  MUFU.TANH R30, R77 ;  /* 0x0000004d001e7308 */ /* 0x0000a20000002400 */
[----:B------:R-:W-:Y:S01]  /*2780*/  ISETP.GT.AND P2, PT, R59, 0x68, PT ;  /* 0x000000683b00780c */ /* 0x000fe20003f44270 */
[----:B-1----:R-:W-:Y:S01]  /*2790*/  FMUL.FTZ R76, R63, UR10 ;  /* 0x0000000a3f4c7c20 */ /* 0x002fe20008410000 */
[----:B-----5:R-:W-:Y:S01]  /*27a0*/  FSEL R32, R32, -INF , P1 ;  /* 0xff80000020207808 */ /* 0x020fe20000800000 */
[----:B------:R-:W-:Y:S01]  /*27b0*/  FMUL.FTZ R63, R74, UR10 ;  /* 0x0000000a4a3f7c20 */ /* 0x000fe20008410000 */
[----:B------:R-:W-:-:S02]  /*27c0*/  FMNMX.FTZ R13, R35, R14, !PT ;  /* 0x0000000e230d7209 */ /* 0x000fc40007810000 */
[----:B------:R-:W-:Y:S01]  /*27d0*/  ISETP.GT.AND P1, PT, R59, 0x69, PT ;  /* 0x000000693b00780c */ /* 0x000fe20003f24270 */
[----:B------:R1:W4:Y:S01]  /*27e0*/  MUFU.TANH R31, R80 ;  /* 0x00000050001f7308 */ /* 0x0003220000002400 */
[----:B---3--:R-:W-:Y:S01]  /*27f0*/  FSEL R33, R33, -INF , P2 ;  /* 0xff80000021217808 */ /* 0x008fe20001000000 */
[----:B0-----:R-:W-:Y:S01]  /*2800*/  FMUL.FTZ R77, R66, UR10 ;  /* 0x0000000a424d7c20 */ /* 0x001fe20008410000 */
[----:B------:R-:W-:Y:S01]  /*2810*/  FMNMX.FTZ R14, R32, R13, !PT ;  /* 0x0000000d200e7209 */ /* 0x000fe20007810000 */
[----:B------:R-:W-:Y:S01]  /*2820*/  FMUL.FTZ R66, R75, UR10 ;  /* 0x0000000a4b427c20 */ /* 0x000fe20008410000 */
[----:B------:R-:W-:Y:S02]  /*2830*/  ISETP.GT.AND P2, PT, R59, 0x70, PT ;  /* 0x000000703b00780c */ /* 0x000fe40003f44270 */
[----:B------:R-:W-:Y:S01]  /*2840*/  FMNMX.FTZ R13, R33, R14, !PT ;  /* 0x0000000e210d7209 */ /* 0x000fe20007810000 */
[----:B------:R-:W0:Y:S01]  /*2850*/  MUFU.TANH R22, R81 ;  /* 0x0000005100167308 */ /* 0x000e220000002400 */
[----:B--2---:R-:W-:Y:S01]  /*2860*/  FSEL R30, R30, -INF , P1 ;  /* 0xff8000001e1e7808 */ /* 0x004fe20000800000 */
[----:B-1----:R-:W-:Y:S01]  /*2870*/  FMUL.FTZ R80, R67, UR10 ;  /* 0x0000000a43507c20 */ /* 0x002fe20008410000 */
[----:B------:R-:W-:Y:S01]  /*2880*/  ISETP.GT.AND P1, PT, R59, 0x71, PT ;  /* 0x000000713b00780c */ /* 0x000fe20003f24270 */
[----:B------:R-:W-:Y:S01]  /*2890*/  FMUL.FTZ R67, R82, UR10 ;  /* 0x0000000a52437c20 */ /* 0x000fe20008410000 */
[----:B------:R-:W-:Y:S01]  /*28a0*/  FMNMX.FTZ R14, R30, R13, !PT ;  /* 0x0000000d1e0e7209 */ /* 0x000fe20007810000 */
[----:B------:R-:W-:Y:S01]  /*28b0*/  @UP0 ULDC UR10, c[0x0][0x44c] ;  /* 0x00011300000a0ab9 */ /* 0x000fe20000000800 */
[----:B------:R-:W-:Y:S01]  /*28c0*/  IADD3 R61, R61, -UR7, R20 ;  /* 0x800000073d3d7c10 */ /* 0x000fe2000fffe014 */
[----:B------:R-:W1:Y:S01]  /*28d0*/  MUFU.TANH R84, R84 ;  /* 0x0000005400547308 */ /* 0x000e620000002400 */
[----:B----4-:R-:W-:Y:S01]  /*28e0*/  FSEL R31, R31, -INF , P2 ;  /* 0xff8000001f1f7808 */ /* 0x010fe20001000000 */
[----:B------:R-:W-:Y:S01]  /*28f0*/  UIMAD.WIDE.U32 UR10, UR42, UR10, URZ ;  /* 0x0000000a2a0a72a5 */ /* 0x000fe2000f8e003f */
[----:B------:R-:W-:-:S02]  /*2900*/  ISETP.GT.AND P2, PT, R59, 0x78, PT ;  /* 0x000000783b00780c */ /* 0x000fc40003f44270 */
[----:B------:R-:W-:Y:S01]  /*2910*/  FMNMX.FTZ R13, R31, R14, !PT ;  /* 0x0000000e1f0d7209 */ /* 0x000fe20007810000 */
[----:B------:R-:W-:Y:S01]  /*2920*/  @UP0 USHF.R.U32.HI UR42, URZ, UR14, UR11 ;  /* 0x0000000e3f2a0299 */ /* 0x000fe2000801160b */
[----:B------:R-:W-:Y:S01]  /*2930*/  VIMNMX R75, R52, R61, PT ;  /* 0x0000003d344b7248 */ /* 0x000fe20003fe0100 */
[----:B------:R-:W2:Y:S01]  /*2940*/  MUFU.TANH R85, R85 ;  /* 0x0000005500557308 */ /* 0x000ea20000002400 */
[----:B0-----:R-:W-:Y:S01]  /*2950*/  FSEL R22, R22, -INF , P1 ;  /* 0xff80000016167808 */ /* 0x001fe20000800000 */
[----:B------:R-:W-:Y:S01]  /*2960*/  UIADD3 UR5, UR5, UR42, URZ ;  /* 0x0000002a05057290 */ /* 0x000fe2000fffe03f */
[----:B------:R-:W-:Y:S02]  /*2970*/  ISETP.GT.AND P1, PT, R59, 0x79, PT ;  /* 0x000000793b00780c */ /* 0x000fe40003f24270 */
[----:B------:R-:W-:Y:S01]  /*2980*/  FMNMX.FTZ R59, R22, R13, !PT ;  /* 0x0000000d163b7209 */ /* 0x000fe20007810000 */
[----:B------:R-:W-:Y:S01]  /*2990*/  USHF.R.S32.HI UR7, URZ, 0x1f, UR5 ;  /* 0x0000001f3f077899 */ /* 0x000fe20008011405 */
[C---:B------:R-:W-:Y:S01]  /*29a0*/  ISETP.GT.AND P3, PT, R75.reuse, 0x8, PT ;  /* 0x000000084b00780c */ /* 0x040fe20003f64270 */
[----:B------:R-:W-:Y:S01]  /*29b0*/  MUFU.TANH R2, R2 ;  /* 0x0000000200027308 */ /* 0x000fe20000002400 */
[----:B-1----:R-:W-:Y:S01]  /*29c0*/  FSEL R14, R84, -INF , P2 ;  /* 0xff800000540e7808 */ /* 0x002fe20001000000 */
[----:B------:R-:W-:Y:S01]  /*29d0*/  ULEA.HI UR7, UR7, UR5, URZ, 0x7 ;  /* 0x0000000507077291 */ /* 0x000fe2000f8f383f */
[----:B------:R-:W-:-:S02]  /*29e0*/  ISETP.GT.AND P2, PT, R75, 0x1, PT ;  /* 0x000000014b00780c */ /* 0x000fc40003f44270 */
[----:B------:R-:W-:Y:S01]  /*29f0*/  FMNMX.FTZ R60, R14, R59, !PT ;  /* 0x0000003b0e3c7209 */ /* 0x000fe20007810000 */
[----:B------:R-:W-:Y:S02]  /*2a00*/  USHF.R.S32.HI UR7, URZ, 0x7, UR7 ;  /* 0x000000073f077899 */ /* 0x000fe40008011407 */
[----:B------:R-:W0:Y:S01]  /*2a10*/  MUFU.TANH R0, R0 ;  /* 0x0000000000007308 */ /* 0x000e220000002400 */
[----:B--2---:R-:W-:Y:S01]  /*2a20*/  FSEL R13, R85, -INF , P1 ;  /* 0xff800000550d7808 */ /* 0x004fe20000800000 */
[----:B------:R-:W-:-:S03]  /*2a30*/  UISETP.LT.AND UP0, UPT, UR15, UR7, UPT ;  /* 0x000000070f00728c */ /* 0x000fc6000bf01270 */
[----:B------:R-:W-:Y:S01]  /*2a40*/  FMNMX.FTZ R60, R13, R60, !PT ;  /* 0x0000003c0d3c7209 */ /* 0x000fe20007810000 */
[----:B------:R-:W-:Y:S02]  /*2a50*/  USEL UR32, UR15, UR7, !UP0 ;  /* 0x000000070f207287 */ /* 0x000fe4000c000000 */
[----:B------:R-:W-:Y:S02]  /*2a60*/  MUFU.TANH R4, R4 ;  /* 0x0000000400047308 */ /* 0x000fe40000002400 */
[----:B------:R-:W1:Y:S01]  /*2a70*/  SHFL.BFLY PT, R59, R60, 0x2, 0x1f ;  /* 0x0c401f003c3b7f89 */ /* 0x000e6200000e0000 */
[----:B------:R-:W-:-:S05]  /*2a80*/  UISETP.GE.AND UP0, UPT, UR39, UR32, UPT ;  /* 0x000000202700728c */ /* 0x000fca000bf06270 */
[----:B------:R-:W-:Y:S01]  /*2a90*/  MUFU.TANH R3, R3 ;  /* 0x0000000300037308 */ /* 0x000fe20000002400 */
[----:B0-----:R-:W-:Y:S02]  /*2aa0*/  FSEL R61, R0, -INF , P2 ;  /* 0xff800000003d7808 */ /* 0x001fe40001000000 */
[----:B------:R-:W-:-:S05]  /*2ab0*/  ISETP.GT.AND P2, PT, R75, 0x10, PT ;  /* 0x000000104b00780c */ /* 0x000fca0003f44270 */
[----:B------:R-:W0:Y:S08]  /*2ac0*/  MUFU.TANH R5, R5 ;  /* 0x0000000500057308 */ /* 0x000e300000002400 */
[----:B------:R-:W-:Y:S01]  /*2ad0*/  MUFU.TANH R8, R8 ;  /* 0x0000000800087308 */ /* 0x000fe20000002400 */
[----:B-1----:R-:W-:-:S05]  /*2ae0*/  FMNMX.FTZ R59, R60, R59, !PT ;  /* 0x0000003b3c3b7209 */ /* 0x002fca0007810000 */
[----:B------:R-:W1:Y:S02]  /*2af0*/  SHFL.BFLY PT, R60, R59, 0x1, 0x1f ;  /* 0x0c201f003b3c7f89 */ /* 0x000e6400000e0000 */
[----:B------:R-:W2:Y:S08]  /*2b00*/  MUFU.TANH R12, R12 ;  /* 0x0000000c000c7308 */ /* 0x000eb00000002400 */
[----:B------:R-:W3:Y:S08]  /*2b10*/  MUFU.TANH R9, R9 ;  /* 0x0000000900097308 */ /* 0x000ef00000002400 */
[----:B------:R-:W4:Y:S01]  /*2b20*/  MUFU.TANH R19, R19 ;  /* 0x0000001300137308 */ /* 0x000f220000002400 */
[----:B-1----:R-:W-:-:S07]  /*2b30*/  FMNMX.FTZ R71, R59, R60, !PT ;  /* 0x0000003c3b477209 */ /* 0x002fce0007810000 */
[----:B------:R-:W1:Y:S01]  /*2b40*/  MUFU.TANH R21, R21 ;  /* 0x0000001500157308 */ /* 0x000e620000002400 */
[----:B0-----:R-:W-:Y:S02]  /*2b50*/  FSEL R60, R5, -INF , P2 ;  /* 0xff800000053c7808 */ /* 0x001fe40001000000 */
[C---:B------:R-:W-:Y:S01]  /*2b60*/  FSETP.NEU.FTZ.AND P1, PT, R71.reuse, -INF , PT ;  /* 0xff8000004700780b */ /* 0x040fe20003f3d000 */
[----:B------:R-:W-:Y:S01]  /*2b70*/  FMUL.FTZ R59, R71, UR35 ;  /* 0x00000023473b7c20 */ /* 0x000fe20008410000 */
[----:B------:R-:W-:-:S03]  /*2b80*/  ISETP.GT.AND P2, PT, R75, 0x18, PT ;  /* 0x000000184b00780c */ /* 0x000fc60003f44270 */
[----:B------:R-:W0:Y:S01]  /*2b90*/  MUFU.TANH R23, R23 ;  /* 0x0000001700177308 */ /* 0x000e220000002400 */
[----:B------:R-:W-:Y:S02]  /*2ba0*/  FSEL R59, R59, RZ, P1 ;  /* 0x000000ff3b3b7208 */ /* 0x000fe40000800000 */
[----:B------:R-:W-:Y:S02]  /*2bb0*/  ISETP.GT.AND P1, PT, R75, RZ, PT ;  /* 0x000000ff4b00720c */ /* 0x000fe40003f24270 */
[----:B--2---:R-:W-:Y:S01]  /*2bc0*/  FSEL R12, R12, -INF , P2 ;  /* 0xff8000000c0c7808 */ /* 0x004fe20001000000 */
[--C-:B------:R-:W-:Y:S01]  /*2bd0*/  FFMA.FTZ R58, R58, UR35, -R59.reuse ;  /* 0x000000233a3a7c23 */ /* 0x100fe2000801083b */
[----:B------:R-:W-:Y:S01]  /*2be0*/  FSEL R52, R2, -INF , P1 ;  /* 0xff80000002347808 */ /* 0x000fe20000800000 */
        /* <DEDUP_REMOVED lines=9> */
[----:B------:R-:W-:Y:S01]  /*2c80*/  FMNMX.FTZ R79, R57, R0, !PT ;  /* 0x00000000394f7209 */ /* 0x000fe20007810000 */
[----:B------:R-:W5:Y:S01]  /*2c90*/  MUFU.TANH R24, R24 ;  /* 0x0000001800187308 */ /* 0x000f620000002400 */
[----:B--2---:R-:W-:Y:S01]  /*2ca0*/  FSEL R58, R3, -INF , P1 ;  /* 0xff800000033a7808 */ /* 0x004fe20000800000 */
[--C-:B------:R-:W-:Y:S01]  /*2cb0*/  FFMA.FTZ R0, R56, UR35, -R59.reuse ;  /* 0x0000002338007c23 */ /* 0x100fe2000801083b */
[----:B------:R-:W-:Y:S01]  /*2cc0*/  ISETP.GT.AND P1, PT, R75, 0x11, PT ;  /* 0x000000114b00780c */ /* 0x000fe20003f24270 */
[--C-:B------:R-:W-:Y:S01]  /*2cd0*/  FFMA.FTZ R89, R89, UR35, -R59.reuse ;  /* 0x0000002359597c23 */ /* 0x100fe2000801083b */
[----:B------:R-:W-:Y:S01]  /*2ce0*/  FMNMX.FTZ R79, R58, R79, !PT ;  /* 0x0000004f3a4f7209 */ /* 0x000fe20007810000 */
[--C-:B------:R-:W-:Y:S01]  /*2cf0*/  FFMA.FTZ R43, R43, UR35, -R59.reuse ;  /* 0x000000232b2b7c23 */ /* 0x100fe2000801083b */
[----:B------:R-:W-:Y:S01]  /*2d00*/  FSEL R8, R8, -INF , P1 ;  /* 0xff80000008087808 */ /* 0x000fe20000800000 */
[----:B------:R-:W2:Y:S01]  /*2d10*/  MUFU.TANH R25, R25 ;  /* 0x0000001900197308 */ /* 0x000ea20000002400 */
[----:B------:R-:W-:Y:S01]  /*2d20*/  FMNMX.FTZ R79, R60, R79, !PT ;  /* 0x0000004f3c4f7209 */ /* 0x000fe20007810000 */
        /* <DEDUP_REMOVED lines=13> */
[----:B------:R-:W-:Y:S01]  /*2e00*/  FMNMX.FTZ R9, R55, R4, !PT ;  /* 0x0000000437097209 */ /* 0x000fe20007810000 */
[----:B------:R-:W4:Y:S01]  /*2e10*/  MUFU.TANH R27, R27 ;  /* 0x0000001b001b7308 */ /* 0x000f220000002400 */
[----:B------:R-:W-:Y:S01]  /*2e20*/  ISETP.GT.AND P2, PT, R75, 0x28, PT ;  /* 0x000000284b00780c */ /* 0x000fe20003f44270 */
[--C-:B------:R-:W-:Y:S01]  /*2e30*/  FFMA.FTZ R32, R32, UR35, -R59.reuse ;  /* 0x0000002320207c23 */ /* 0x100fe2000801083b */
[----:B-1----:R-:W-:Y:S01]  /*2e40*/  FSEL R54, R21, -INF , P1 ;  /* 0xff80000015367808 */ /* 0x002fe20000800000 */
[--C-:B------:R-:W-:Y:S01]  /*2e50*/  FFMA.FTZ R21, R53, UR35, -R59.reuse ;  /* 0x0000002335157c23 */ /* 0x100fe2000801083b */
[----:B------:R-:W-:Y:S01]  /*2e60*/  FMNMX.FTZ R9, R56, R9, !PT ;  /* 0x0000000938097209 */ /* 0x000fe20007810000 */
[----:B------:R-:W-:Y:S01]  /*2e70*/  FFMA.FTZ R33, R33, UR35, -R59 ;  /* 0x0000002321217c23 */ /* 0x000fe2000801083b */
[----:B------:R-:W-:Y:S01]  /*2e80*/  ISETP.GT.AND P1, PT, R75, 0x29, PT ;  /* 0x000000294b00780c */ /* 0x000fe20003f24270 */
[----:B------:R-:W1:Y:S01]  /*2e90*/  MUFU.TANH R28, R28 ;  /* 0x0000001c001c7308 */ /* 0x000e620000002400 */
[----:B0-----:R-:W-:-:S02]  /*2ea0*/  FSEL R74, R23, -INF , P2 ;  /* 0xff800000174a7808 */ /* 0x001fc40001000000 */
[----:B------:R-:W-:Y:S02]  /*2eb0*/  FMNMX.FTZ R19, R54, R9, !PT ;  /* 0x0000000936137209 */ /* 0x000fe40007810000 */
[----:B-----5:R-:W-:Y:S02]  /*2ec0*/  FSEL R53, R24, -INF , P1 ;  /* 0xff80000018357808 */ /* 0x020fe40000800000 */
[C---:B------:R-:W-:Y:S01]  /*2ed0*/  ISETP.GT.AND P2, PT, R75.reuse, 0x30, PT ;  /* 0x000000304b00780c */ /* 0x040fe20003f44270 */
[----:B------:R-:W0:Y:S01]  /*2ee0*/  MUFU.TANH R29, R29 ;  /* 0x0000001d001d7308 */ /* 0x000e220000002400 */
[----:B------:R-:W-:Y:S01]  /*2ef0*/  FMNMX.FTZ R24, R74, R19, !PT ;  /* 0x000000134a187209 */ /* 0x000fe20007810000 */
[----:B------:R-:W-:Y:S01]  /*2f00*/  FFMA.FTZ R19, R50, UR35, -R59 ;  /* 0x0000002332137c23 */ /* 0x000fe2000801083b */
[----:B------:R-:W-:Y:S02]  /*2f10*/  ISETP.GT.AND P1, PT, R75, 0x31, PT ;  /* 0x000000314b00780c */ /* 0x000fe40003f24270 */
[----:B--2---:R-:W-:-:S02]  /*2f20*/  FSEL R25, R25, -INF , P2 ;  /* 0xff80000019197808 */ /* 0x004fc40001000000 */
[----:B------:R-:W-:Y:S01]  /*2f30*/  ISETP.GT.AND P2, PT, R75, 0x38, PT ;  /* 0x000000384b00780c */ /* 0x000fe20003f44270 */
[----:B------:R2:W-:Y:S01]  /*2f40*/  MUFU.EX2 R4, R78 ;  /* 0x0000004e00047308 */ /* 0x0005e20000000800 */
[----:B---3--:R-:W-:Y:S01]  /*2f50*/  FSEL R51, R26, -INF , P1 ;  /* 0xff8000001a337808 */ /* 0x008fe20000800000 */
[----:B------:R-:W-:Y:S01]  /*2f60*/  FFMA.FTZ R26, R49, UR35, -R59 ;  /* 0x00000023311a7c23 */ /* 0x000fe2000801083b */
[----:B------:R-:W-:Y:S02]  /*2f70*/  ISETP.GT.AND P1, PT, R75, 0x39, PT ;  /* 0x000000394b00780c */ /* 0x000fe40003f24270 */
[----:B----4-:R-:W-:Y:S02]  /*2f80*/  FSEL R27, R27, -INF , P2 ;  /* 0xff8000001b1b7808 */ /* 0x010fe40001000000 */
[----:B------:R-:W-:Y:S01]  /*2f90*/  ISETP.GT.AND P2, PT, R75, 0x40, PT ;  /* 0x000000404b00780c */ /* 0x000fe20003f44270 */
[----:B------:R-:W3:Y:S01]  /*2fa0*/  MUFU.TANH R34, R34 ;  /* 0x0000002200227308 */ /* 0x000ee20000002400 */
[----:B--2---:R-:W-:-:S02]  /*2fb0*/  FMNMX.FTZ R78, R53, R24, !PT ;  /* 0x00000018354e7209 */ /* 0x004fc40007810000 */
[----:B-1----:R-:W-:Y:S02]  /*2fc0*/  FSEL R23, R28, -INF , P1 ;  /* 0xff8000001c177808 */ /* 0x002fe40000800000 */
[----:B------:R-:W-:Y:S02]  /*2fd0*/  FMNMX.FTZ R78, R25, R78, !PT ;  /* 0x0000004e194e7209 */ /* 0x000fe40007810000 */
[----:B------:R-:W-:Y:S01]  /*2fe0*/  ISETP.GT.AND P1, PT, R75, 0x41, PT ;  /* 0x000000414b00780c */ /* 0x000fe20003f24270 */
[----:B------:R-:W1:Y:S01]  /*2ff0*/  MUFU.TANH R73, R73 ;  /* 0x0000004900497308 */ /* 0x000e620000002400 */
[----:B------:R-:W-:Y:S02]  /*3000*/  FMNMX.FTZ R78, R51, R78, !PT ;  /* 0x0000004e334e7209 */ /* 0x000fe40007810000 */
[----:B0-----:R-:W-:Y:S02]  /*3010*/  FSEL R50, R29, -INF , P2 ;  /* 0xff8000001d327808 */ /* 0x001fe40001000000 */
[----:B------:R-:W-:-:S02]  /*3020*/  FMNMX.FTZ R78, R27, R78, !PT ;  /* 0x0000004e1b4e7209 */ /* 0x000fc40007810000 */
[C---:B------:R-:W-:Y:S01]  /*3030*/  ISETP.GT.AND P2, PT, R75.reuse, 0x48, PT ;  /* 0x000000484b00780c */ /* 0x040fe20003f44270 */
[----:B------:R-:W-:Y:S01]  /*3040*/  MUFU.TANH R76, R76 ;  /* 0x0000004c004c7308 */ /* 0x000fe20000002400 */
[----:B---3--:R-:W-:Y:S02]  /*3050*/  FSEL R49, R34, -INF , P1 ;  /* 0xff80000022317808 */ /* 0x008fe40000800000 */
[----:B------:R-:W-:-:S05]  /*3060*/  ISETP.GT.AND P1, PT, R75, 0x49, PT ;  /* 0x000000494b00780c */ /* 0x000fca0003f24270 */
[----:B------:R-:W0:Y:S01]  /*3070*/  MUFU.TANH R77, R77 ;  /* 0x0000004d004d7308 */ /* 0x000e220000002400 */
[----:B-1----:R-:W-:Y:S02]  /*3080*/  FSEL R73, R73, -INF , P2 ;  /* 0xff80000049497808 */ /* 0x002fe40001000000 */
[----:B------:R-:W-:-:S05]  /*3090*/  ISETP.GT.AND P2, PT, R75, 0x50, PT ;  /* 0x000000504b00780c */ /* 0x000fca0003f44270 */
[----:B------:R1:W-:Y:S08]  /*30a0*/  MUFU.EX2 R9, R21 ;  /* 0x0000001500097308 */ /* 0x0003f00000000800 */
[----:B------:R-:W2:Y:S01]  /*30b0*/  MUFU.TANH R80, R80 ;  /* 0x0000005000507308 */ /* 0x000ea20000002400 */
[----:B-1----:R-:W-:Y:S01]  /*30c0*/  FMNMX.FTZ R21, R23, R78, !PT ;  /* 0x0000004e17157209 */ /* 0x002fe20007810000 */
[----:B------:R-:W-:Y:S01]  /*30d0*/  FFMA.FTZ R78, R22, UR35, -R59 ;  /* 0x00000023164e7c23 */ /* 0x000fe2000801083b */
[----:B0-----:R-:W-:-:S02]  /*30e0*/  FSEL R77, R77, -INF , P2 ;  /* 0xff8000004d4d7808 */ /* 0x001fc40001000000 */
[----:B------:R-:W-:Y:S01]  /*30f0*/  FMNMX.FTZ R28, R50, R21, !PT ;  /* 0x00000015321c7209 */ /* 0x000fe20007810000 */
[--C-:B------:R-:W-:Y:S01]  /*3100*/  FFMA.FTZ R21, R48, UR35, -R59.reuse ;  /* 0x0000002330157c23 */ /* 0x100fe2000801083b */
[----:B------:R-:W-:Y:S01]  /*3110*/  FSEL R48, R76, -INF , P1 ;  /* 0xff8000004c307808 */ /* 0x000fe20000800000 */
[----:B------:R-:W0:Y:S01]  /*3120*/  MUFU.TANH R62, R62 ;  /* 0x0000003e003e7308 */ /* 0x000e220000002400 */
[----:B------:R-:W-:Y:S01]  /*3130*/  FMNMX.FTZ R28, R49, R28, !PT ;  /* 0x0000001c311c7209 */ /* 0x000fe20007810000 */
[--C-:B------:R-:W-:Y:S01]  /*3140*/  FFMA.FTZ R76, R46, UR35, -R59.reuse ;  /* 0x000000232e4c7c23 */ /* 0x100fe2000801083b */
[----:B------:R-:W-:Y:S02]  /*3150*/  ISETP.GT.AND P1, PT, R75, 0x51, PT ;  /* 0x000000514b00780c */ /* 0x000fe40003f24270 */
[----:B------:R-:W-:Y:S01]  /*3160*/  FMNMX.FTZ R29, R73, R28, !PT ;  /* 0x0000001c491d7209 */ /* 0x000fe20007810000 */
[----:B------:R-:W-:Y:S01]  /*3170*/  FFMA.FTZ R28, R47, UR35, -R59 ;  /* 0x000000232f1c7c23 */ /* 0x000fe2000801083b */
[----:B------:R-:W-:Y:S01]  /*3180*/  ISETP.GT.AND P2, PT, R75, 0x58, PT ;  /* 0x000000584b00780c */ /* 0x000fe20003f44270 */
[----:B------:R-:W1:Y:S01]  /*3190*/  MUFU.TANH R64, R64 ;  /* 0x0000004000407308 */ /* 0x000e620000002400 */
[----:B------:R-:W-:-:S02]  /*31a0*/  FMNMX.FTZ R34, R48, R29, !PT ;  /* 0x0000001d30227209 */ /* 0x000fc40007810000 */
[----:B--2---:R-:W-:Y:S02]  /*31b0*/  FSEL R80, R80, -INF , P1 ;  /* 0xff80000050507808 */ /* 0x004fe40000800000 */
[----:B------:R-:W-:Y:S01]  /*31c0*/  FMNMX.FTZ R29, R77, R34, !PT ;  /* 0x000000224d1d7209 */ /* 0x000fe20007810000 */
[----:B------:R-:W-:Y:S01]  /*31d0*/  FFMA.FTZ R34, R45, UR35, -R59 ;  /* 0x000000232d227c23 */ /* 0x000fe2000801083b */
[C---:B------:R-:W-:Y:S01]  /*31e0*/  ISETP.GT.AND P1, PT, R75.reuse, 0x59, PT ;  /* 0x000000594b00780c */ /* 0x040fe20003f24270 */
[----:B------:R-:W2:Y:S01]  /*31f0*/  MUFU.TANH R63, R63 ;  /* 0x0000003f003f7308 */ /* 0x000ea20000002400 */
[----:B0-----:R-:W-:Y:S02]  /*3200*/  FSEL R62, R62, -INF , P2 ;  /* 0xff8000003e3e7808 */ /* 0x001fe40001000000 */
[----:B------:R-:W-:Y:S02]  /*3210*/  FMNMX.FTZ R47, R80, R29, !PT ;  /* 0x0000001d502f7209 */ /* 0x000fe40007810000 */
[----:B------:R-:W-:-:S02]  /*3220*/  ISETP.GT.AND P2, PT, R75, 0x60, PT ;  /* 0x000000604b00780c */ /* 0x000fc40003f44270 */
[----:B------:R-:W-:Y:S01]  /*3230*/  FMNMX.FTZ R47, R62, R47, !PT ;  /* 0x0000002f3e2f7209 */ /* 0x000fe20007810000 */
[----:B------:R-:W0:Y:S01]  /*3240*/  MUFU.TANH R66, R66 ;  /* 0x0000004200427308 */ /* 0x000e220000002400 */
[----:B-1----:R-:W-:Y:S02]  /*3250*/  FSEL R64, R64, -INF , P1 ;  /* 0xff80000040407808 */ /* 0x002fe40000800000 */
[----:B------:R-:W-:Y:S02]  /*3260*/  ISETP.GT.AND P1, PT, R75, 0x61, PT ;  /* 0x000000614b00780c */ /* 0x000fe40003f24270 */
[----:B------:R-:W-:-:S03]  /*3270*/  FMNMX.FTZ R46, R64, R47, !PT ;  /* 0x0000002f402e7209 */ /* 0x000fc60007810000 */
[----:B------:R-:W1:Y:S01]  /*3280*/  MUFU.TANH R65, R65 ;  /* 0x0000004100417308 */ /* 0x000e620000002400 */
[----:B--2---:R-:W-:Y:S02]  /*3290*/  FSEL R63, R63, -INF , P2 ;  /* 0xff8000003f3f7808 */ /* 0x004fe40001000000 */
[----:B------:R-:W-:Y:S02]  /*32a0*/  ISETP.GT.AND P2, PT, R75, 0x68, PT ;  /* 0x000000684b00780c */ /* 0x000fe40003f44270 */
[----:B------:R-:W-:Y:S01]  /*32b0*/  FMNMX.FTZ R45, R63, R46, !PT ;  /* 0x0000002e3f2d7209 */ /* 0x000fe20007810000 */
[----:B------:R-:W-:Y:S02]  /*32c0*/  FFMA.FTZ R46, R44, UR35, -R59 ;  /* 0x000000232c2e7c23 */ /* 0x000fe4000801083b */
        /* <DEDUP_REMOVED lines=19> */
[----:B------:R-:W-:Y:S01]  /*3400*/  FMNMX.FTZ R47, R69, R44, !PT ;  /* 0x0000002c452f7209 */ /* 0x000fe20007810000 */
[--C-:B------:R-:W-:Y:S01]  /*3410*/  FFMA.FTZ R44, R40, UR35, -R59.reuse ;  /* 0x00000023282c7c23 */ /* 0x100fe2000801083b */
[--C-:B------:R-:W-:Y:S01]  /*3420*/  FFMA.FTZ R40, R37, UR35, -R59.reuse ;  /* 0x0000002325287c23 */ /* 0x100fe2000801083b */
[----:B------:R1:W-:Y:S01]  /*3430*/  MUFU.EX2 R45, R46 ;  /* 0x0000002e002d7308 */ /* 0x0003e20000000800 */
[----:B--2---:R-:W-:Y:S01]  /*3440*/  FSEL R70, R70, -INF , P2 ;  /* 0xff80000046467808 */ /* 0x004fe20001000000 */
[----:B------:R-:W-:-:S03]  /*3450*/  FFMA.FTZ R37, R38, UR35, -R59 ;  /* 0x0000002326257c23 */ /* 0x000fc6000801083b */
[----:B------:R-:W-:-:S03]  /*3460*/  FMNMX.FTZ R47, R70, R47, !PT ;  /* 0x0000002f462f7209 */ /* 0x000fc60007810000 */
[----:B------:R-:W-:Y:S01]  /*3470*/  MUFU.EX2 R29, R76 ;  /* 0x0000004c001d7308 */ /* 0x000fe20000000800 */
[----:B0-----:R-:W-:-:S04]  /*3480*/  FSEL R72, R72, -INF , P1 ;  /* 0xff80000048487808 */ /* 0x001fc80000800000 */
[----:B------:R-:W-:-:S03]  /*3490*/  FMNMX.FTZ R47, R72, R47, !PT ;  /* 0x0000002f482f7209 */ /* 0x000fc60007810000 */
[----:B------:R-:W-:Y:S02]  /*34a0*/  MUFU.EX2 R24, R79 ;  /* 0x0000004f00187308 */ /* 0x000fe40000000800 */
[----:B-1----:R-:W0:Y:S06]  /*34b0*/  SHFL.BFLY PT, R46, R47, 0x2, 0x1f ;  /* 0x0c401f002f2e7f89 */ /* 0x002e2c00000e0000 */
[----:B------:R-:W1:Y:S08]  /*34c0*/  MUFU.EX2 R20, R20 ;  /* 0x0000001400147308 */ /* 0x000e700000000800 */
[----:B------:R-:W2:Y:S08]  /*34d0*/  MUFU.EX2 R2, R88 ;  /* 0x0000005800027308 */ /* 0x000eb00000000800 */
[----:B------:R3:W4:Y:S01]  /*34e0*/  MUFU.EX2 R3, R89 ;  /* 0x0000005900037308 */ /* 0x0007220000000800 */
[----:B0-----:R-:W-:Y:S01]  /*34f0*/  FMNMX.FTZ R38, R47, R46, !PT ;  /* 0x0000002e2f267209 */ /* 0x001fe20007810000 */
[--C-:B------:R-:W-:Y:S01]  /*3500*/  FFMA.FTZ R46, R30, UR35, -R59.reuse ;  /* 0x000000231e2e7c23 */ /* 0x100fe2000801083b */
[----:B------:R-:W-:-:S03]  /*3510*/  FFMA.FTZ R47, R31, UR35, -R59 ;  /* 0x000000231f2f7c23 */ /* 0x000fc6000801083b */
[----:B------:R-:W0:Y:S02]  /*3520*/  SHFL.BFLY PT, R75, R38, 0x1, 0x1f ;  /* 0x0c201f00264b7f89 */ /* 0x000e2400000e0000 */
[----:B------:R-:W5:Y:S01]  /*3530*/  MUFU.EX2 R0, R0 ;  /* 0x0000000000007308 */ /* 0x000f620000000800 */
[----:B---3--:R-:W-:-:S07]  /*3540*/  CS2R R88, SRZ ;  /* 0x0000000000587805 */ /* 0x008fce000001ff00 */
[----:B------:R-:W3:Y:S08]  /*3550*/  MUFU.EX2 R5, R5 ;  /* 0x0000000500057308 */ /* 0x000ef00000000800 */
[----:B------:R-:W-:Y:S01]  /*3560*/  MUFU.EX2 R19, R19 ;  /* 0x0000001300137308 */ /* 0x000fe20000000800 */
[----:B0-----:R-:W-:Y:S01]  /*3570*/  FMNMX.FTZ R76, R38, R75, !PT ;  /* 0x0000004b264c7209 */ /* 0x001fe20007810000 */
[--C-:B------:R-:W-:Y:S01]  /*3580*/  FFMA.FTZ R38, R14, UR35, -R59.reuse ;  /* 0x000000230e267c23 */ /* 0x100fe2000801083b */
[----:B------:R-:W-:-:S05]  /*3590*/  FFMA.FTZ R59, R13, UR35, -R59 ;  /* 0x000000230d3b7c23 */ /* 0x000fca000801083b */
[----:B------:R-:W-:Y:S01]  /*35a0*/  MUFU.EX2 R26, R26 ;  /* 0x0000001a001a7308 */ /* 0x000fe20000000800 */
[C---:B------:R-:W-:Y:S01]  /*35b0*/  FSETP.NEU.FTZ.AND P1, PT, R76.reuse, -INF , PT ;  /* 0xff8000004c00780b */ /* 0x040fe20003f3d000 */
[----:B------:R-:W-:-:S05]  /*35c0*/  FMUL.FTZ R79, R76, UR35 ;  /* 0x000000234c4f7c20 */ /* 0x000fca0008410000 */
[----:B------:R-:W-:Y:S01]  /*35d0*/  FSEL R79, R79, RZ, P1 ;  /* 0x000000ff4f4f7208 */ /* 0x000fe20000800000 */
[----:B------:R-:W-:Y:S04]  /*35e0*/  MUFU.EX2 R21, R21 ;  /* 0x0000001500157308 */ /* 0x000fe80000000800 */
[--C-:B------:R-:W-:Y:S01]  /*35f0*/  FFMA.FTZ R13, R52, UR35, -R79.reuse ;  /* 0x00000023340d7c23 */ /* 0x100fe2000801084f */
[--C-:B------:R-:W-:Y:S01]  /*3600*/  FFMA.FTZ R52, R58, UR35, -R79.reuse ;  /* 0x000000233a347c23 */ /* 0x100fe2000801084f */
        /* <DEDUP_REMOVED lines=9> */
[----:B------:R-:W-:Y:S01]  /*36a0*/  IADD3 R14, R17, -R14, RZ ;  /* 0x8000000e110e7210 */ /* 0x000fe20007ffe0ff */
[--C-:B------:R-:W-:Y:S01]  /*36b0*/  FFMA.FTZ R30, R61, UR35, -R79.reuse ;  /* 0x000000233d1e7c23 */ /* 0x100fe2000801084f */
[----:B------:R-:W-:Y:S01]  /*36c0*/  SHF.R.S32.HI R22, RZ, 0x4, R12 ;  /* 0x00000004ff167819 */ /* 0x000fe2000001140c */
[----:B------:R-:W-:Y:S01]  /*36d0*/  MUFU.EX2 R13, R13 ;  /* 0x0000000d000d7308 */ /* 0x000fe20000000800 */
[----:B------:R-:W-:Y:S01]  /*36e0*/  SHF.R.S32.HI R25, RZ, 0x1f, R14 ;  /* 0x0000001fff197819 */ /* 0x000fe2000001140e */
[--C-:B------:R-:W-:Y:S01]  /*36f0*/  FFMA.FTZ R61, R55, UR35, -R79.reuse ;  /* 0x00000023373d7c23 */ /* 0x100fe2000801084f */
[----:B------:R-:W-:Y:S01]  /*3700*/  LEA.HI R17, R18, R17, RZ, 0x5 ;  /* 0x0000001112117211 */ /* 0x000fe200078f28ff */
[--C-:B------:R-:W-:Y:S01]  /*3710*/  FFMA.FTZ R55, R56, UR35, -R79.reuse ;  /* 0x0000002338377c23 */ /* 0x100fe2000801084f */
[----:B------:R-:W-:Y:S01]  /*3720*/  LEA.HI R25, R25, R14, RZ, 0x3 ;  /* 0x0000000e19197211 */ /* 0x000fe200078f18ff */
[--C-:B------:R-:W-:Y:S01]  /*3730*/  FFMA.FTZ R56, R74, UR35, -R79.reuse ;  /* 0x000000234a387c23 */ /* 0x100fe2000801084f */
[--C-:B------:R-:W-:Y:S01]  /*3740*/  FFMA.FTZ R23, R23, UR35, -R79.reuse ;  /* 0x0000002317177c23 */ /* 0x100fe2000801084f */
[----:B------:R-:W0:Y:S01]  /*3750*/  MUFU.EX2 R30, R30 ;  /* 0x0000001e001e7308 */ /* 0x000e220000000800 */
[C---:B------:R-:W-:Y:S01]  /*3760*/  LOP3.LUT R51, R25.reuse, 0xfffffff8, RZ, 0xc0, !PT ;  /* 0xfffffff819337812 */ /* 0x040fe200078ec0ff */
[--C-:B------:R-:W-:Y:S01]  /*3770*/  FFMA.FTZ R8, R8, UR35, -R79.reuse ;  /* 0x0000002308087c23 */ /* 0x100fe2000801084f */
[----:B------:R-:W-:Y:S01]  /*3780*/  SHF.L.U32 R74, R25, 0x6, RZ ;  /* 0x00000006194a7819 */ /* 0x000fe200000006ff */
[--C-:B------:R-:W-:Y:S01]  /*3790*/  FFMA.FTZ R80, R80, UR35, -R79.reuse ;  /* 0x0000002350507c23 */ /* 0x100fe2000801084f */
[----:B------:R-:W-:Y:S01]  /*37a0*/  FFMA.FTZ R64, R64, UR35, -R79 ;  /* 0x0000002340407c23 */ /* 0x000fe2000801084f */
[----:B------:R-:W-:-:S02]  /*37b0*/  IMAD.IADD R14, R14, 0x1, -R51 ;  /* 0x000000010e0e7824 */ /* 0x000fc400078e0a33 */
[--C-:B------:R-:W-:Y:S01]  /*37c0*/  FFMA.FTZ R51, R27, UR35, -R79.reuse ;  /* 0x000000231b337c23 */ /* 0x100fe2000801084f */
[----:B------:R-:W-:Y:S01]  /*37d0*/  IMAD.SHL.U32 R27, R22, 0x8, RZ ;  /* 0x00000008161b7824 */ /* 0x000fe200078e00ff */
[----:B------:R-:W0:Y:S01]  /*37e0*/  MUFU.EX2 R31, R31 ;  /* 0x0000001f001f7308 */ /* 0x000e220000000800 */
[----:B------:R-:W-:Y:S01]  /*37f0*/  IMAD.SHL.U32 R12, R14, 0x40, RZ ;  /* 0x000000400e0c7824 */ /* 0x000fe200078e00ff */
[----:B------:R-:W-:Y:S01]  /*3800*/  LOP3.LUT R74, R74, 0x7ffffe00, RZ, 0xc0, !PT ;  /* 0x7ffffe004a4a7812 */ /* 0x000fe200078ec0ff */
[----:B------:R-:W-:Y:S01]  /*3810*/  IMAD.SHL.U32 R22, R17, 0x20, RZ ;  /* 0x0000002011167824 */ /* 0x000fe200078e00ff */
[----:B------:R-:W-:Y:S01]  /*3820*/  LOP3.LUT P1, RZ, R14, 0x4, RZ, 0xc0, !PT ;  /* 0x000000040eff7812 */ /* 0x000fe2000782c0ff */
[--C-:B------:R-:W-:Y:S01]  /*3830*/  FFMA.FTZ R17, R50, UR35, -R79.reuse ;  /* 0x0000002332117c23 */ /* 0x100fe2000801084f */
[----:B------:R-:W-:Y:S01]  /*3840*/  LOP3.LUT R12, R12, 0x1c0, RZ, 0xc0, !PT ;  /* 0x000001c00c0c7812 */ /* 0x000fe200078ec0ff */
[--C-:B------:R-:W-:Y:S01]  /*3850*/  FFMA.FTZ R50, R77, UR35, -R79.reuse ;  /* 0x000000234d327c23 */ /* 0x100fe2000801084f */
[----:B------:R1:W-:Y:S01]  /*3860*/  MUFU.EX2 R18, R23 ;  /* 0x0000001700127308 */ /* 0x0003e20000000800 */
[----:B------:R-:W-:Y:S01]  /*3870*/  LOP3.LUT R25, R22, 0x7ffffc00, RZ, 0xc0, !PT ;  /* 0x7ffffc0016197812 */ /* 0x000fe200078ec0ff */
[----:B------:R-:W-:Y:S01]  /*3880*/  FFMA.FTZ R63, R63, UR35, -R79 ;  /* 0x000000233f3f7c23 */ /* 0x000fe2000801084f */
[----:B------:R-:W-:Y:S01]  /*3890*/  LOP3.LUT R27, R12, 0x8, R27, 0xf8, !PT ;  /* 0x000000080c1b7812 */ /* 0x000fe200078ef81b */
[--C-:B------:R-:W-:Y:S01]  /*38a0*/  FFMA.FTZ R66, R66, UR35, -R79.reuse ;  /* 0x0000002342427c23 */ /* 0x100fe2000801084f */
[----:B------:R-:W-:Y:S01]  /*38b0*/  SHF.R.U32.HI R12, RZ, 0x3, R12 ;  /* 0x00000003ff0c7819 */ /* 0x000fe2000001160c */
[--C-:B------:R-:W-:Y:S01]  /*38c0*/  FFMA.FTZ R65, R65, UR35, -R79.reuse ;  /* 0x0000002341417c23 */ /* 0x100fe2000801084f */
[----:B------:R-:W-:Y:S01]  /*38d0*/  LOP3.LUT P2, RZ, R14, 0x2, RZ, 0xc0, !PT ;  /* 0x000000020eff7812 */ /* 0x000fe2000784c0ff */
[----:B------:R-:W0:Y:S01]  /*38e0*/  MUFU.EX2 R52, R52 ;  /* 0x0000003400347308 */ /* 0x000e220000000800 */
[----:B------:R-:W-:Y:S01]  /*38f0*/  LOP3.LUT R12, R27, R12, RZ, 0x3c, !PT ;  /* 0x0000000c1b0c7212 */ /* 0x000fe200078e3cff */
[----:B-1----:R-:W-:Y:S01]  /*3900*/  FADD.FTZ R23, R15, R20 ;  /* 0x000000140f177221 */ /* 0x002fe20000010000 */
[--C-:B------:R-:W-:Y:S01]  /*3910*/  FFMA.FTZ R14, R48, UR35, -R79.reuse ;  /* 0x00000023300e7c23 */ /* 0x100fe2000801084f */
[----:B------:R-:W-:Y:S01]  /*3920*/  FFMA.FTZ R27, R62, UR35, -R79 ;  /* 0x000000233e1b7c23 */ /* 0x000fe2000801084f */
[----:B------:R-:W-:Y:S01]  /*3930*/  IADD3 R74, R12, R74, R25 ;  /* 0x0000004a0c4a7210 */ /* 0x000fe20007ffe019 */
[----:B------:R-:W-:Y:S01]  /*3940*/  FFMA.FTZ R12, R49, UR35, -R79 ;  /* 0x00000023310c7c23 */ /* 0x000fe2000801084f */
[----:B--2---:R-:W-:Y:S01]  /*3950*/  FADD.FTZ R22, R2, R23 ;  /* 0x0000001702167221 */ /* 0x004fe20000010000 */
[----:B------:R-:W1:Y:S01]  /*3960*/  MUFU.EX2 R57, R57 ;  /* 0x0000003900397308 */ /* 0x000e620000000800 */
[--C-:B------:R-:W-:Y:S01]  /*3970*/  FFMA.FTZ R49, R73, UR35, -R79.reuse ;  /* 0x0000002349317c23 */ /* 0x100fe2000801084f */
[--C-:B------:R-:W-:Y:S01]  /*3980*/  FFMA.FTZ R68, R68, UR35, -R79.reuse ;  /* 0x0000002344447c23 */ /* 0x100fe2000801084f */
[----:B----4-:R-:W-:Y:S01]  /*3990*/  FADD.FTZ R23, R3, R22 ;  /* 0x0000001603177221 */ /* 0x010fe20000010000 */
[--C-:B------:R-:W-:Y:S01]  /*39a0*/  FFMA.FTZ R67, R67, UR35, -R79.reuse ;  /* 0x0000002343437c23 */ /* 0x100fe2000801084f */
[--C-:B------:R-:W-:Y:S01]  /*39b0*/  FFMA.FTZ R70, R70, UR35, -R79.reuse ;  /* 0x0000002346467c23 */ /* 0x100fe2000801084f */
[----:B------:R-:W-:Y:S01]  /*39c0*/  FFMA.FTZ R69, R69, UR35, -R79 ;  /* 0x0000002345457c23 */ /* 0x000fe2000801084f */
[----:B-----5:R-:W-:Y:S01]  /*39d0*/  FADD.FTZ R22, R0, R23 ;  /* 0x0000001700167221 */ /* 0x020fe20000010000 */
[----:B------:R-:W2:Y:S01]  /*39e0*/  MUFU.EX2 R8, R8 ;  /* 0x0000000800087308 */ /* 0x000ea20000000800 */
[----:B------:R-:W-:-:S02]  /*39f0*/  FFMA.FTZ R72, R72, UR35, -R79 ;  /* 0x0000002348487c23 */ /* 0x000fc4000801084f */
[----:B---3--:R-:W-:-:S04]  /*3a00*/  FADD.FTZ R25, R5, R22 ;  /* 0x0000001605197221 */ /* 0x008fc80000010000 */
[----:B------:R-:W-:Y:S01]  /*3a10*/  FADD.FTZ R22, R4, R25 ;  /* 0x0000001904167221 */ /* 0x000fe20000010000 */
[----:B------:R0:W-:Y:S03]  /*3a20*/  MUFU.EX2 R48, R12 ;  /* 0x0000000c00307308 */ /* 0x0001e60000000800 */
[----:B------:R-:W-:-:S04]  /*3a30*/  FADD.FTZ R25, R9, R22 ;  /* 0x0000001609197221 */ /* 0x000fc80000010000 */
[----:B------:R-:W-:Y:S01]  /*3a40*/  FADD.FTZ R22, R24, R25 ;  /* 0x0000001918167221 */ /* 0x000fe20000010000 */
[----:B------:R-:W3:Y:S01]  /*3a50*/  MUFU.EX2 R58, R58 ;  /* 0x0000003a003a7308 */ /* 0x000ee20000000800 */
[----:B0-----:R-:W-:Y:S01]  /*3a60*/  FADD.FTZ R12, R13, R30 ;  /* 0x0000001e0d0c7221 */ /* 0x001fe20000010000 */
[----:B------:R-:W-:Y:S02]  /*3a70*/  F2FP.F16.F32.PACK_AB R24, R19, R24 ;  /* 0x000000181318723e */ /* 0x000fe400000000ff */
[----:B------:R-:W-:Y:S01]  /*3a80*/  F2FP.F16.F32.PACK_AB R13, R30, R13 ;  /* 0x0000000d1e0d723e */ /* 0x000fe200000000ff */
[----:B------:R-:W-:-:S03]  /*3a90*/  FADD.FTZ R23, R31, R12 ;  /* 0x0000000c1f177221 */ /* 0x000fc60000010000 */
[----:B------:R-:W0:Y:S01]  /*3aa0*/  MUFU.EX2 R61, R61 ;  /* 0x0000003d003d7308 */ /* 0x000e220000000800 */
[----:B------:R-:W-:-:S04]  /*3ab0*/  FADD.FTZ R12, R52, R23 ;  /* 0x00000017340c7221 */ /* 0x000fc80000010000 */
[----:B-1----:R-:W-:Y:S01]  /*3ac0*/  FADD.FTZ R23, R57, R12 ;  /* 0x0000000c39177221 */ /* 0x002fe20000010000 */
[----:B------:R-:W-:Y:S01]  /*3ad0*/  F2FP.F16.F32.PACK_AB R12, R20, R15 ;  /* 0x0000000f140c723e */ /* 0x000fe200000000ff */
[----:B------:R-:W-:Y:S01]  /*3ae0*/  FADD.FTZ R15, R19, R22 ;  /* 0x00000016130f7221 */ /* 0x000fe20000010000 */
[----:B------:R-:W1:Y:S01]  /*3af0*/  MUFU.EX2 R55, R55 ;  /* 0x0000003700377308 */ /* 0x000e620000000800 */
[----:B--2---:R-:W-:Y:S01]  /*3b00*/  FADD.FTZ R23, R8, R23 ;  /* 0x0000001708177221 */ /* 0x004fe20000010000 */
[----:B------:R-:W-:Y:S02]  /*3b10*/  F2FP.F16.F32.PACK_AB R20, R5, R0 ;  /* 0x000000000514723e */ /* 0x000fe400000000ff */
[----:B------:R-:W-:Y:S01]  /*3b20*/  F2FP.F16.F32.PACK_AB R22, R9, R4 ;  /* 0x000000040916723e */ /* 0x000fe200000000ff */
[----:B---3--:R-:W-:-:S03]  /*3b30*/  FADD.FTZ R0, R58, R23 ;  /* 0x000000173a007221 */ /* 0x008fc60000010000 */
[----:B------:R-:W2:Y:S01]  /*3b40*/  MUFU.EX2 R60, R60 ;  /* 0x0000003c003c7308 */ /* 0x000ea20000000800 */
[C---:B0-----:R-:W-:Y:S01]  /*3b50*/  FADD.FTZ R0, R61.reuse, R0 ;  /* 0x000000003d007221 */ /* 0x041fe20000010000 */
[----:B------:R-:W-:-:S06]  /*3b60*/  F2FP.F16.F32.PACK_AB R23, R61, R58 ;  /* 0x0000003a3d17723e */ /* 0x000fcc00000000ff */
[----:B------:R-:W0:Y:S01]  /*3b70*/  MUFU.EX2 R56, R56 ;  /* 0x0000003800387308 */ /* 0x000e220000000800 */
[----:B-1----:R-:W-:-:S07]  /*3b80*/  FADD.FTZ R5, R55, R0 ;  /* 0x0000000037057221 */ /* 0x002fce0000010000 */
[----:B------:R-:W-:Y:S01]  /*3b90*/  MUFU.EX2 R28, R28 ;  /* 0x0000001c001c7308 */ /* 0x000fe20000000800 */
[C---:B--2---:R-:W-:Y:S01]  /*3ba0*/  FADD.FTZ R5, R60.reuse, R5 ;  /* 0x000000053c057221 */ /* 0x044fe20000010000 */
[----:B------:R-:W-:Y:S01]  /*3bb0*/  F2FP.F16.F32.PACK_AB R25, R60, R55 ;  /* 0x000000373c19723e */ /* 0x000fe200000000ff */
[----:B------:R-:W-:-:S05]  /*3bc0*/  IMAD.MOV.U32 R55, RZ, RZ, 0x40 ;  /* 0x00000040ff377424 */ /* 0x000fca00078e00ff */
[----:B------:R-:W1:Y:S01]  /*3bd0*/  MUFU.EX2 R75, R75 ;  /* 0x0000004b004b7308 */ /* 0x000e620000000800 */
[----:B0-----:R-:W-:Y:S01]  /*3be0*/  FADD.FTZ R0, R56, R5 ;  /* 0x0000000538007221 */ /* 0x001fe20000010000 */
[----:B------:R-:W-:Y:S02]  /*3bf0*/  SEL R55, R55, 0xffffffc0, !P1 ;  /* 0xffffffc037377807 */ /* 0x000fe40004800000 */
[----:B------:R-:W-:-:S04]  /*3c00*/  PLOP3.LUT P1, PT, PT, PT, UP0, 0x80, 0x0 ;  /* 0x000000000000781c */ /* 0x000fc80003f2f008 */
[----:B------:R-:W0:Y:S08]  /*3c10*/  MUFU.EX2 R53, R53 ;  /* 0x0000003500357308 */ /* 0x000e300000000800 */
[----:B------:R2:W-:Y:S08]  /*3c20*/  MUFU.EX2 R62, R14 ;  /* 0x0000000e003e7308 */ /* 0x0005f00000000800 */
[----:B------:R-:W3:Y:S01]  /*3c30*/  MUFU.EX2 R34, R34 ;  /* 0x0000002200227308 */ /* 0x000ee20000000800 */
[----:B--2---:R-:W-:Y:S01]  /*3c40*/  F2FP.F16.F32.PACK_AB R14, R3, R2 ;  /* 0x00000002030e723e */ /* 0x004fe200000000ff */
[----:B------:R-:W-:Y:S01]  /*3c50*/  FADD.FTZ R2, R26, R15 ;  /* 0x0000000f1a027221 */ /* 0x000fe20000010000 */
[----:B------:R-:W-:-:S02]  /*3c60*/  F2FP.F16.F32.PACK_AB R26, R21, R26 ;  /* 0x0000001a151a723e */ /* 0x000fc400000000ff */
[----:B------:R-:W-:Y:S01]  /*3c70*/  F2FP.F16.F32.PACK_AB R15, R52, R31 ;  /* 0x0000001f340f723e */ /* 0x000fe200000000ff */
[----:B------:R-:W-:Y:S01]  /*3c80*/  FADD.FTZ R19, R21, R2 ;  /* 0x0000000215137221 */ /* 0x000fe20000010000 */
[----:B------:R-:W-:Y:S01]  /*3c90*/  F2FP.F16.F32.PACK_AB R21, R8, R57 ;  /* 0x000000390815723e */ /* 0x000fe200000000ff */
[----:B------:R-:W2:Y:S01]  /*3ca0*/  MUFU.EX2 R54, R54 ;  /* 0x0000003600367308 */ /* 0x000ea20000000800 */
[----:B-1----:R-:W-:Y:S01]  /*3cb0*/  FADD.FTZ R2, R75, R0 ;  /* 0x000000004b027221 */ /* 0x002fe20000010000 */
[----:B------:R-:W-:Y:S01]  /*3cc0*/  FADD.FTZ R8, R28, R19 ;  /* 0x000000131c087221 */ /* 0x000fe20000010000 */
[----:B------:R-:W-:Y:S02]  /*3cd0*/  LEA R0, R74, UR38, 0x1 ;  /* 0x000000264a007c11 */ /* 0x000fe4000f8e08ff */
[----:B0-----:R-:W-:Y:S01]  /*3ce0*/  FADD.FTZ R5, R53, R2 ;  /* 0x0000000235057221 */ /* 0x001fe20000010000 */
[C---:B------:R-:W-:Y:S01]  /*3cf0*/  FADD.FTZ R19, R29.reuse, R8 ;  /* 0x000000081d137221 */ /* 0x040fe20000010000 */
[----:B------:R-:W-:Y:S01]  /*3d00*/  F2FP.F16.F32.PACK_AB R28, R29, R28 ;  /* 0x0000001c1d1c723e */ /* 0x000fe200000000ff */
[----:B------:R-:W0:Y:S01]  /*3d10*/  MUFU.EX2 R51, R51 ;  /* 0x0000003300337308 */ /* 0x000e220000000800 */
[----:B------:R-:W-:-:S02]  /*3d20*/  VIADD R52, R0, 0x21800 ;  /* 0x0002180000347836 */ /* 0x000fc40000000000 */
[----:B---3--:R-:W-:Y:S01]  /*3d30*/  FADD.FTZ R30, R34, R19 ;  /* 0x00000013221e7221 */ /* 0x008fe20000010000 */
[----:B------:R-:W-:Y:S01]  /*3d40*/  VIADD R8, R0, 0x21820 ;  /* 0x0002182000087836 */ /* 0x000fe20000000000 */
[----:B------:R1:W-:Y:S01]  /*3d50*/  STSM.16.M88.4 [R0+0x21800], R12 ;  /* 0x0218000c00007844 */ /* 0x0003e20000000200 */
[----:B------:R-:W-:Y:S02]  /*3d60*/  @P2 VIADD R8, R52, 0xffffffe0 ;  /* 0xffffffe034082836 */ /* 0x000fe40000000000 */
[----:B------:R-:W-:Y:S01]  /*3d70*/  FADD.FTZ R30, R45, R30 ;  /* 0x0000001e2d1e7221 */ /* 0x000fe20000010000 */
[----:B------:R-:W3:Y:S01]  /*3d80*/  MUFU.EX2 R43, R43 ;  /* 0x0000002b002b7308 */ /* 0x000ee20000000800 */
[----:B--2---:R-:W-:Y:S01]  /*3d90*/  FADD.FTZ R2, R54, R5 ;  /* 0x0000000536027221 */ /* 0x004fe20000010000 */
[----:B------:R2:W-:Y:S01]  /*3da0*/  STSM.16.M88.4 [R8], R20 ;  /* 0x0000001408007844 */ /* 0x0005e20000000200 */
[----:B------:R-:W-:-:S05]  /*3db0*/  IADD3 R5, R52, R55, RZ ;  /* 0x0000003734057210 */ /* 0x000fca0007ffe0ff */
[----:B------:R-:W4:Y:S01]  /*3dc0*/  MUFU.EX2 R42, R42 ;  /* 0x0000002a002a7308 */ /* 0x000f220000000800 */
[----:B0-----:R-:W-:-:S04]  /*3dd0*/  FADD.FTZ R19, R51, R2 ;  /* 0x0000000233137221 */ /* 0x001fc80000010000 */
[----:B------:R-:W-:-:S03]  /*3de0*/  FADD.FTZ R2, R18, R19 ;  /* 0x0000001312027221 */ /* 0x000fc60000010000 */
[----:B------:R-:W0:Y:S01]  /*3df0*/  MUFU.EX2 R17, R17 ;  /* 0x0000001100117308 */ /* 0x000e220000000800 */
[----:B---3--:R-:W-:-:S07]  /*3e00*/  FADD.FTZ R31, R43, R30 ;  /* 0x0000001e2b1f7221 */ /* 0x008fce0000010000 */
[----:B------:R-:W3:Y:S01]  /*3e10*/  MUFU.EX2 R41, R41 ;  /* 0x0000002900297308 */ /* 0x000ee20000000800 */
[C---:B----4-:R-:W-:Y:S01]  /*3e20*/  FADD.FTZ R30, R42.reuse, R31 ;  /* 0x0000001f2a1e7221 */ /* 0x050fe20000010000 */
[----:B-1----:R-:W-:-:S06]  /*3e30*/  F2FP.F16.F32.PACK_AB R12, R42, R43 ;  /* 0x0000002b2a0c723e */ /* 0x002fcc00000000ff */
[----:B------:R-:W1:Y:S01]  /*3e40*/  MUFU.EX2 R44, R44 ;  /* 0x0000002c002c7308 */ /* 0x000e620000000800 */
[----:B0-----:R-:W-:-:S04]  /*3e50*/  FADD.FTZ R19, R17, R2 ;  /* 0x0000000211137221 */ /* 0x001fc80000010000 */
[----:B------:R-:W-:-:S03]  /*3e60*/  FADD.FTZ R2, R48, R19 ;  /* 0x0000001330027221 */ /* 0x000fc60000010000 */
[----:B------:R-:W0:Y:S01]  /*3e70*/  MUFU.EX2 R49, R49 ;  /* 0x0000003100317308 */ /* 0x000e220000000800 */
[----:B---3--:R-:W-:-:S07]  /*3e80*/  FADD.FTZ R31, R41, R30 ;  /* 0x0000001e291f7221 */ /* 0x008fce0000010000 */
[----:B------:R-:W3:Y:S01]  /*3e90*/  MUFU.EX2 R39, R39 ;  /* 0x0000002700277308 */ /* 0x000ee20000000800 */
[----:B-1----:R-:W-:Y:S01]  /*3ea0*/  FADD.FTZ R30, R44, R31 ;  /* 0x0000001f2c1e7221 */ /* 0x002fe20000010000 */
[----:B------:R-:W-:Y:S02]  /*3eb0*/  F2FP.F16.F32.PACK_AB R31, R18, R51 ;  /* 0x00000033121f723e */ /* 0x000fe400000000ff */
[----:B------:R-:W-:-:S04]  /*3ec0*/  F2FP.F16.F32.PACK_AB R14, R44, R41 ;  /* 0x000000292c0e723e */ /* 0x000fc800000000ff */
[----:B------:R-:W2:Y:S01]  /*3ed0*/  MUFU.EX2 R40, R40 ;  /* 0x0000002800287308 */ /* 0x000ea20000000800 */
[----:B0-----:R-:W-:-:S04]  /*3ee0*/  FADD.FTZ R19, R49, R2 ;  /* 0x0000000231137221 */ /* 0x001fc80000010000 */
[----:B------:R-:W-:-:S03]  /*3ef0*/  FADD.FTZ R19, R62, R19 ;  /* 0x000000133e137221 */ /* 0x000fc60000010000 */
[----:B------:R-:W0:Y:S01]  /*3f00*/  MUFU.EX2 R50, R50 ;  /* 0x0000003200327308 */ /* 0x000e220000000800 */
[----:B---3--:R-:W-:Y:S01]  /*3f10*/  FADD.FTZ R29, R39, R30 ;  /* 0x0000001e271d7221 */ /* 0x008fe20000010000 */
[----:B------:R-:W-:-:S06]  /*3f20*/  F2FP.F16.F32.PACK_AB R30, R45, R34 ;  /* 0x000000222d1e723e */ /* 0x000fcc00000000ff */
[----:B------:R-:W1:Y:S01]  /*3f30*/  MUFU.EX2 R37, R37 ;  /* 0x0000002500257308 */ /* 0x000e620000000800 */
[----:B--2---:R-:W-:Y:S01]  /*3f40*/  FADD.FTZ R20, R40, R29 ;  /* 0x0000001d28147221 */ /* 0x004fe20000010000 */
[----:B------:R-:W-:Y:S02]  /*3f50*/  F2FP.F16.F32.PACK_AB R29, R54, R53 ;  /* 0x00000035361d723e */ /* 0x000fe400000000ff */
[----:B------:R-:W-:-:S04]  /*3f60*/  F2FP.F16.F32.PACK_AB R40, R40, R39 ;  /* 0x000000272828723e */ /* 0x000fc800000000ff */
[----:B------:R-:W2:Y:S01]  /*3f70*/  MUFU.EX2 R3, R80 ;  /* 0x0000005000037308 */ /* 0x000ea20000000800 */
[----:B0-----:R-:W-:-:S07]  /*3f80*/  FADD.FTZ R2, R50, R19 ;  /* 0x0000001332027221 */ /* 0x001fce0000010000 */
[----:B------:R-:W0:Y:S01]  /*3f90*/  MUFU.EX2 R36, R36 ;  /* 0x0000002400247308 */ /* 0x000e220000000800 */
[----:B-1----:R-:W-:-:S07]  /*3fa0*/  FADD.FTZ R13, R37, R20 ;  /* 0x00000014250d7221 */ /* 0x002fce0000010000 */
[----:B------:R1:W3:Y:S01]  /*3fb0*/  MUFU.EX2 R4, R27 ;  /* 0x0000001b00047308 */ /* 0x0002e20000000800 */
[C---:B--2---:R-:W-:Y:S01]  /*3fc0*/  FADD.FTZ R15, R3.reuse, R2 ;  /* 0x00000002030f7221 */ /* 0x044fe20000010000 */
[----:B------:R-:W-:-:S06]  /*3fd0*/  F2FP.F16.F32.PACK_AB R41, R3, R50 ;  /* 0x000000320329723e */ /* 0x000fcc00000000ff */
[----:B------:R-:W2:Y:S01]  /*3fe0*/  MUFU.EX2 R35, R35 ;  /* 0x0000002300237308 */ /* 0x000ea20000000800 */
[----:B0-----:R-:W-:Y:S01]  /*3ff0*/  FADD.FTZ R2, R36, R13 ;  /* 0x0000000d24027221 */ /* 0x001fe20000010000 */
[----:B------:R-:W-:Y:S02]  /*4000*/  F2FP.F16.F32.PACK_AB R13, R48, R17 ;  /* 0x00000011300d723e */ /* 0x000fe400000000ff */
[----:B-1----:R-:W-:Y:S02]  /*4010*/  F2FP.F16.F32.PACK_AB R27, R75, R56 ;  /* 0x000000384b1b723e */ /* 0x002fe400000000ff */
[----:B------:R-:W-:Y:S02]  /*4020*/  F2FP.F16.F32.PACK_AB R42, R36, R37 ;  /* 0x00000025242a723e */ /* 0x000fe400000000ff */
[----:B------:R-:W0:Y:S01]  /*4030*/  MUFU.EX2 R9, R64 ;  /* 0x0000004000097308 */ /* 0x000e220000000800 */
[----:B---3--:R-:W-:Y:S01]  /*4040*/  FADD.FTZ R20, R4, R15 ;  /* 0x0000000f04147221 */ /* 0x008fe20000010000 */
[----:B------:R-:W-:Y:S01]  /*4050*/  F2FP.F16.F32.PACK_AB R15, R62, R49 ;  /* 0x000000313e0f723e */ /* 0x000fe200000000ff */
[----:B------:R-:W-:Y:S05]  /*4060*/  STSM.16.M88.4 [R5], R24 ;  /* 0x0000001805007844 */ /* 0x000fea0000000200 */
[----:B------:R-:W1:Y:S01]  /*4070*/  MUFU.EX2 R32, R32 ;  /* 0x0000002000207308 */ /* 0x000e620000000800 */
[----:B--2---:R-:W-:Y:S01]  /*4080*/  FADD.FTZ R17, R35, R2 ;  /* 0x0000000223117221 */ /* 0x004fe20000010000 */
[----:B------:R-:W-:-:S05]  /*4090*/  IMAD.IADD R2, R55, 0x1, R8 ;  /* 0x0000000137027824 */ /* 0x000fca00078e0208 */
[----:B------:R-:W-:Y:S01]  /*40a0*/  STSM.16.M88.4 [R2], R28 ;  /* 0x0000001c02007844 */ /* 0x000fe20000000200 */
[----:B------:R-:W2:Y:S01]  /*40b0*/  MUFU.EX2 R63, R63 ;  /* 0x0000003f003f7308 */ /* 0x000ea20000000800 */
[C---:B0-----:R-:W-:Y:S01]  /*40c0*/  FADD.FTZ R20, R9.reuse, R20 ;  /* 0x0000001409147221 */ /* 0x041fe20000010000 */
[----:B------:R-:W-:Y:S01]  /*40d0*/  F2FP.F16.F32.PACK_AB R43, R9, R4 ;  /* 0x00000004092b723e */ /* 0x000fe200000000ff */
[----:B------:R0:W-:Y:S01]  /*40e0*/  STSM.16.M88.4 [R0+0x27800], R12 ;  /* 0x0278000c00007844 */ /* 0x0001e20000000200 */
[----:B------:R-:W-:-:S03]  /*40f0*/  VIADD R9, R8, 0x6000 ;  /* 0x0000600008097836 */ /* 0x000fc60000000000 */
[----:B------:R3:W-:Y:S01]  /*4100*/  STSM.16.M88.4 [R8+0x6000], R40 ;  /* 0x0060002808007844 */ /* 0x0007e20000000200 */
[----:B------:R-:W4:Y:S01]  /*4110*/  MUFU.EX2 R66, R66 ;  /* 0x0000004200427308 */ /* 0x000f220000000800 */
[C---:B-1----:R-:W-:Y:S01]  /*4120*/  FADD.FTZ R22, R32.reuse, R17 ;  /* 0x0000001120167221 */ /* 0x042fe20000010000 */
[----:B------:R-:W-:-:S06]  /*4130*/  F2FP.F16.F32.PACK_AB R32, R32, R35 ;  /* 0x000000232020723e */ /* 0x000fcc00000000ff */
[----:B------:R-:W1:Y:S01]  /*4140*/  MUFU.EX2 R33, R33 ;  /* 0x0000002100217308 */ /* 0x000e620000000800 */
[----:B--2---:R-:W-:-:S07]  /*4150*/  FADD.FTZ R17, R63, R20 ;  /* 0x000000143f117221 */ /* 0x004fce0000010000 */
[----:B------:R-:W2:Y:S01]  /*4160*/  MUFU.EX2 R46, R46 ;  /* 0x0000002e002e7308 */ /* 0x000ea20000000800 */
[----:B----4-:R-:W-:-:S07]  /*4170*/  FADD.FTZ R20, R66, R17 ;  /* 0x0000001142147221 */ /* 0x010fce0000010000 */
[----:B------:R-:W4:Y:S01]  /*4180*/  MUFU.EX2 R65, R65 ;  /* 0x0000004100417308 */ /* 0x000f220000000800 */
[----:B-1----:R-:W-:-:S07]  /*4190*/  FADD.FTZ R19, R33, R22 ;  /* 0x0000001621137221 */ /* 0x002fce0000010000 */
[----:B------:R-:W1:Y:S01]  /*41a0*/  MUFU.EX2 R68, R68 ;  /* 0x0000004400447308 */ /* 0x000e620000000800 */
[C---:B--2---:R-:W-:Y:S01]  /*41b0*/  F2FP.F16.F32.PACK_AB R34, R46.reuse, R33 ;  /* 0x000000212e22723e */ /* 0x044fe200000000ff */
[----:B------:R-:W-:Y:S01]  /*41c0*/  FADD.FTZ R22, R46, R19 ;  /* 0x000000132e167221 */ /* 0x000fe20000010000 */
[----:B------:R-:W-:-:S05]  /*41d0*/  F2FP.F16.F32.PACK_AB R33, R66, R63 ;  /* 0x0000003f4221723e */ /* 0x000fca00000000ff */
[----:B------:R-:W2:Y:S01]  /*41e0*/  MUFU.EX2 R47, R47 ;  /* 0x0000002f002f7308 */ /* 0x000ea20000000800 */
[----:B----4-:R-:W-:-:S07]  /*41f0*/  FADD.FTZ R19, R65, R20 ;  /* 0x0000001441137221 */ /* 0x010fce0000010000 */
[----:B------:R-:W0:Y:S01]  /*4200*/  MUFU.EX2 R78, R78 ;  /* 0x0000004e004e7308 */ /* 0x000e220000000800 */
[C---:B-1----:R-:W-:Y:S01]  /*4210*/  F2FP.F16.F32.PACK_AB R35, R68.reuse, R65 ;  /* 0x000000414423723e */ /* 0x042fe200000000ff */
[----:B------:R-:W-:-:S04]  /*4220*/  FADD.FTZ R20, R68, R19 ;  /* 0x0000001344147221 */ /* 0x000fc80000010000 */
[----:B------:R3:W-:Y:S02]  /*4230*/  STSM.16.M88.4 [R5+0x6000], R32 ;  /* 0x0060002005007844 */ /* 0x0007e40000000200 */
[----:B------:R-:W1:Y:S01]  /*4240*/  MUFU.EX2 R38, R38 ;  /* 0x0000002600267308 */ /* 0x000e620000000800 */
[----:B--2---:R-:W-:-:S07]  /*4250*/  FADD.FTZ R21, R47, R22 ;  /* 0x000000162f157221 */ /* 0x004fce0000010000 */
[----:B------:R-:W2:Y:S01]  /*4260*/  MUFU.EX2 R59, R59 ;  /* 0x0000003b003b7308 */ /* 0x000ea20000000800 */
[C---:B0-----:R-:W-:Y:S01]  /*4270*/  F2FP.F16.F32.PACK_AB R12, R78.reuse, R47 ;  /* 0x0000002f4e0c723e */ /* 0x041fe200000000ff */
[----:B------:R-:W-:-:S06]  /*4280*/  FADD.FTZ R21, R78, R21 ;  /* 0x000000154e157221 */ /* 0x000fcc0000010000 */
[----:B------:R-:W0:Y:S01]  /*4290*/  MUFU.EX2 R67, R67 ;  /* 0x0000004300437308 */ /* 0x000e220000000800 */
[----:B-1----:R-:W-:-:S07]  /*42a0*/  FADD.FTZ R4, R38, R21 ;  /* 0x0000001526047221 */ /* 0x002fce0000010000 */
[----:B------:R-:W1:Y:S01]  /*42b0*/  MUFU.EX2 R18, R69 ;  /* 0x0000004500127308 */ /* 0x000e620000000800 */
[C---:B--2---:R-:W-:Y:S01]  /*42c0*/  F2FP.F16.F32.PACK_AB R14, R59.reuse, R38 ;  /* 0x000000263b0e723e */ /* 0x044fe200000000ff */
[----:B------:R-:W-:-:S06]  /*42d0*/  FADD.FTZ R4, R59, R4 ;  /* 0x000000043b047221 */ /* 0x000fcc0000010000 */
[----:B------:R-:W-:Y:S01]  /*42e0*/  MUFU.EX2 R70, R70 ;  /* 0x0000004600467308 */ /* 0x000fe20000000800 */
[----:B0-----:R-:W-:-:S07]  /*42f0*/  FADD.FTZ R3, R67, R20 ;  /* 0x0000001443037221 */ /* 0x001fce0000010000 */
[----:B------:R-:W0:Y:S01]  /*4300*/  MUFU.EX2 R17, R72 ;  /* 0x0000004800117308 */ /* 0x000e220000000800 */
[C---:B-1----:R-:W-:Y:S01]  /*4310*/  F2FP.F16.F32.PACK_AB R13, R18.reuse, R67 ;  /* 0x00000043120d723e */ /* 0x042fe200000000ff */
[----:B------:R-:W-:Y:S01]  /*4320*/  FADD.FTZ R3, R18, R3 ;  /* 0x0000000312037221 */ /* 0x000fe20000010000 */
[----:B0-----:R-:W-:-:S03]  /*4330*/  F2FP.F16.F32.PACK_AB R15, R17, R70 ;  /* 0x00000046110f723e */ /* 0x001fc600000000ff */
[----:B------:R-:W-:Y:S02]  /*4340*/  FADD.FTZ R70, R70, R3 ;  /* 0x0000000346467221 */ /* 0x000fe40000010000 */
[----:B------:R3:W-:Y:S02]  /*4350*/  STSM.16.M88.4 [R2+0x6000], R12 ;  /* 0x0060000c02007844 */ /* 0x0007e40000000200 */
[----:B------:R-:W-:Y:S01]  /*4360*/  FADD.FTZ R3, R17, R70 ;  /* 0x0000004611037221 */ /* 0x000fe20000010000 */
[----:B------:R0:W-:Y:S06]  /*4370*/  MEMBAR.ALL.CTA ;  /* 0x0000000000007992 */ /* 0x0001ec0000008000 */
[----:B0-----:R-:W0:Y:S02]  /*4380*/  FENCE.VIEW.ASYNC.S ;  /* 0x00000000000073c6 */ /* 0x001e240000000000 */
[----:B0-----:R-:W-:Y:S01]  /*4390*/  NOP ;  /* 0x0000000000007918 */ /* 0x001fe20000000000 */
[----:B------:R-:W-:Y:S05]  /*43a0*/  @!P1 BRA `(.L_x_11942) ;  /* 0x0000003000d09947 */ /* 0x000fea0003800000 */
[----:B---3--:R-:W-:Y:S01]  /*43b0*/  IMAD.MOV.U32 R13, RZ, RZ, R76 ;  /* 0x000000ffff0d7224 */ /* 0x008fe200078e004c */
[----:B------:R-:W-:Y:S01]  /*43c0*/  MOV R135, RZ ;  /* 0x000000ff00877202 */ /* 0x000fe20000000f00 */
[----:B------:R-:W-:Y:S01]  /*43d0*/  IMAD.MOV.U32 R12, RZ, RZ, R71 ;  /* 0x000000ffff0c7224 */ /* 0x000fe200078e0047 */
[----:B------:R-:W-:Y:S01]  /*43e0*/  UMOV UR42, URZ ;  /* 0x0000003f002a7c82 */ /* 0x000fe20008000000 */
[----:B------:R-:W-:Y:S01]  /*43f0*/  UMOV UR5, URZ ;  /* 0x0000003f00057c82 */ /* 0x000fe20008000000 */
[----:B------:R-:W-:Y:S01]  /*4400*/  ULDC UR34, c[0x0][0x288] ;  /* 0x0000a20000227ab9 */ /* 0x000fe20000000800 */
[----:B------:R-:W-:Y:S01]  /*4410*/  ULDC UR33, c[0x0][0x2f0] ;  /* 0x0000bc0000217ab9 */ /* 0x000fe20000000800 */
[----:B------:R-:W-:Y:S01]  /*4420*/  ULDC UR7, c[0x0][0x9d8] ;  /* 0x0002760000077ab9 */ /* 0x000fe20000000800 */
[----:B------:R-:W-:-:S05]  /*4430*/  ULDC UR35, c[0x0][0x988] ;  /* 0x0002620000237ab9 */ /* 0x000fca0000000800 */
.L_x_11953:
        /* <DEDUP_REMOVED lines=8> */
.L_x_11944:
        /* <DEDUP_REMOVED lines=9> */
.L_x_11945:
[----:B-1----:R-:W-:Y:S05]  /*4550*/  @P1 BRA `(.L_x_11943) ;  /* 0x0000000000081947 */ /* 0x002fea0003800000 */
[----:B------:R-:W1:Y:S02]  /*4560*/  SYNCS.PHASECHK.TRANS64.TRYWAIT P1, [UR4+0x2d830], R14 ;  /* 0x02d8300eff0075a7 */ /* 0x000e640008020144 */
[----:B-1----:R-:W-:Y:S05]  /*4570*/  @!P1 BRA `(.L_x_11946) ;  /* 0x000000b400dc9947 */ /* 0x002fea0003800000 */
.L_x_11943:
        /* <DEDUP_REMOVED lines=42> */
.L_x_11948:
[----:B------:R-:W-:Y:S01]  /*4820*/  ULEA UR10, UR5, UR38, 0x3 ;  /* 0x00000026050a7291 */ /* 0x000fe2000f8e183f */
[----:B------:R-:W-:-:S05]  /*4830*/  IMAD.U32 R14, RZ, RZ, UR42 ;  /* 0x0000002aff0e7e24 */ /* 0x000fca000f8e00ff */
[----:B------:R-:W-:-:S04]  /*4840*/  SHF.L.U32 R14, R14, 0x1f, RZ ;  /* 0x0000001f0e0e7819 */ /* 0x000fc800000006ff */
[----:B------:R0:W1:Y:S01]  /*4850*/  SYNCS.PHASECHK.TRANS64.TRYWAIT P1, [UR10+0x2d850], R14 ;  /* 0x02d8500eff0075a7 */ /* 0x000062000802014a */
[----:B------:R-:W-:Y:S05]  /*4860*/  @!P0 BRA `(.L_x_11949) ;  /* 0x0000000000048947 */ /* 0x000fea0003800000 */
[----:B------:R-:W-:Y:S01]  /*4870*/  BPT.TRAP 0x1 ;  /* 0x000000040000795c */ /* 0x000fe20000300000 */
.L_x_11949:
[----:B-1----:R-:W-:Y:S05]  /*4880*/  @P1 BRA `(.L_x_11947) ;  /* 0x0000000000081947 */ /* 0x002fea0003800000 */
[----:B------:R-:W1:Y:S02]  /*4890*/  SYNCS.PHASECHK.TRANS64.TRYWAIT P1, [UR10+0x2d850], R14 ;  /* 0x02d8500eff0075a7 */ /* 0x000e64000802014a */
[----:B-1----:R-:W-:Y:S05]  /*48a0*/  @!P1 BRA `(.L_x_11950) ;  /* 0x000000b400289947 */ /* 0x002fea0003800000 */
.L_x_11947:
        /* <DEDUP_REMOVED lines=71> */
.L_x_11951:
[----:B------:R-:W-:Y:S01]  /*4d20*/  UISETP.NE.AND UP0, UPT, UR41, URZ, UPT ;  /* 0x0000003f2900728c */ /* 0x000fe2000bf05270 */
[----:B------:R-:W-:Y:S01]  /*4d30*/  FMUL.FTZ R17, R30, UR7 ;  /* 0x000000071e117c20 */ /* 0x000fe20008410000 */
[----:B------:R-:W-:Y:S01]  /*4d40*/  MOV R137, R10 ;  /* 0x0000000a00897202 */ /* 0x000fe20000000f00 */
[----:B------:R-:W-:Y:S01]  /*4d50*/  FMUL.FTZ R144, R33, UR7 ;  /* 0x0000000721907c20 */ /* 0x000fe20008410000 */
[----:B------:R-:W-:Y:S01]  /*4d60*/  FMUL.FTZ R140, R24, UR7 ;  /* 0x00000007188c7c20 */ /* 0x000fe20008410000 */
[----:B------:R-:W-:Y:S01]  /*4d70*/  IMAD.MOV.U32 R136, RZ, RZ, -0x2 ;  /* 0xfffffffeff887424 */ /* 0x000fe200078e00ff */
[----:B------:R-:W-:Y:S01]  /*4d80*/  PLOP3.LUT P1, PT, PT, PT, UP0, 0x80, 0x0 ;  /* 0x000000000000781c */ /* 0x000fe20003f2f008 */
[----:B------:R-:W-:Y:S01]  /*4d90*/  FMUL.FTZ R139, R25, UR7 ;  /* 0x00000007198b7c20 */ /* 0x000fe20008410000 */
[----:B------:R-:W-:Y:S01]  /*4da0*/  PLOP3.LUT P2, PT, PT, PT, UP0, 0x80, 0x0 ;  /* 0x000000000000781c */ /* 0x000fe20003f4f008 */
[----:B------:R-:W-:Y:S01]  /*4db0*/  FMUL.FTZ R20, R35, UR7 ;  /* 0x0000000723147c20 */ /* 0x000fe20008410000 */
[----:B------:R-:W1:Y:S01]  /*4dc0*/  MUFU.TANH R140, R140 ;  /* 0x0000008c008c7308 */ /* 0x000e620000002400 */
[----:B------:R-:W-:Y:S01]  /*4dd0*/  @UP0 ULDC UR10, c[0x0][0x44c] ;  /* 0x00011300000a0ab9 */ /* 0x000fe20000000800 */
[----:B------:R-:W-:-:S02]  /*4de0*/  IMAD.U32 R35, RZ, RZ, UR33 ;  /* 0x00000021ff237e24 */ /* 0x000fc4000f8e00ff */
[----:B------:R-:W-:Y:S01]  /*4df0*/  FMUL.FTZ R138, R28, UR7 ;  /* 0x000000071c8a7c20 */ /* 0x000fe20008410000 */
[----:B------:R-:W-:Y:S01]  /*4e00*/  FMUL.FTZ R143, R29, UR7 ;  /* 0x000000071d8f7c20 */ /* 0x000fe20008410000 */
[----:B------:R-:W-:Y:S01]  /*4e10*/  FMUL.FTZ R145, R32, UR7 ;  /* 0x0000000720917c20 */ /* 0x000fe20008410000 */
[----:B------:R-:W-:Y:S01]  /*4e20*/  FMUL.FTZ R36, R36, UR7 ;  /* 0x0000000724247c20 */ /* 0x000fe20008410000 */
[----:B------:R-:W-:Y:S01]  /*4e30*/  FMUL.FTZ R19, R34, UR7 ;  /* 0x0000000722137c20 */ /* 0x000fe20008410000 */
[----:B------:R-:W2:Y:S01]  /*4e40*/  MUFU.TANH R139, R139 ;  /* 0x0000008b008b7308 */ /* 0x000ea20000002400 */
[----:B------:R-:W-:Y:S01]  /*4e50*/  @P1 IMAD.HI.U32 R30, R10, UR10, RZ ;  /* 0x0000000a0a1e1c27 */ /* 0x000fe2000f8e00ff */
[----:B------:R-:W-:-:S03]  /*4e60*/  @UP0 ULDC UR10, c[0x0][0x450] ;  /* 0x00011400000a0ab9 */ /* 0x000fc60000000800 */
[----:B------:R-:W-:Y:S01]  /*4e70*/  FMUL.FTZ R37, R37, UR7 ;  /* 0x0000000725257c20 */ /* 0x000fe20008410000 */
[----:B------:R-:W-:Y:S01]  /*4e80*/  FMUL.FTZ R21, R38, UR7 ;  /* 0x0000000726157c20 */ /* 0x000fe20008410000 */
[----:B------:R-:W-:Y:S01]  /*4e90*/  FMUL.FTZ R38, R40, UR7 ;  /* 0x0000000728267c20 */ /* 0x000fe20008410000 */
[----:B------:R-:W-:Y:S01]  /*4ea0*/  @P2 SHF.R.U32.HI R137, RZ, UR10, R30 ;  /* 0x0000000aff892c19 */ /* 0x000fe2000801161e */
[----:B------:R-:W-:Y:S01]  /*4eb0*/  UMOV UR10, 0xffffff80 ;  /* 0xffffff80000a7882 */ /* 0x000fe20000000000 */
[----:B------:R-:W3:Y:S01]  /*4ec0*/  MUFU.TANH R138, R138 ;  /* 0x0000008a008a7308 */ /* 0x000ee20000002400 */
[----:B------:R-:W-:Y:S01]  /*4ed0*/  UIMAD UR10, UR39, UR10, 0x1 ;  /* 0x00000001270a74a4 */ /* 0x000fe2000f8e020a */
[----:B------:R-:W-:Y:S01]  /*4ee0*/  FMUL.FTZ R40, R44, UR7 ;  /* 0x000000072c287c20 */ /* 0x000fe20008410000 */
[----:B------:R-:W4:Y:S01]  /*4ef0*/  SHFL.IDX PT, R33, R137, RZ, 0x1c1f ;  /* 0x001c1fff89217589 */ /* 0x000f2200000e0000 */
[----:B------:R-:W-:Y:S01]  /*4f00*/  FMUL.FTZ R44, R52, UR7 ;  /* 0x00000007342c7c20 */ /* 0x000fe20008410000 */
[----:B------:R-:W-:Y:S01]  /*4f10*/  FMUL.FTZ R22, R39, UR7 ;  /* 0x0000000727167c20 */ /* 0x000fe20008410000 */
[----:B------:R-:W-:Y:S01]  /*4f20*/  FMUL.FTZ R39, R41, UR7 ;  /* 0x0000000729277c20 */ /* 0x000fe20008410000 */
[----:B------:R-:W-:Y:S01]  /*4f30*/  IMAD R136, R11, R136, UR10 ;  /* 0x0000000a0b887e24 */ /* 0x000fe2000f8e0288 */
[----:B------:R-:W5:Y:S01]  /*4f40*/  MUFU.TANH R143, R143 ;  /* 0x0000008f008f7308 */ /* 0x000f620000002400 */
[----:B------:R-:W-:Y:S01]  /*4f50*/  FMUL.FTZ R28, R51, UR7 ;  /* 0x00000007331c7c20 */ /* 0x000fe20008410000 */
[----:B------:R-:W-:Y:S01]  /*4f60*/  FMUL.FTZ R41, R45, UR7 ;  /* 0x000000072d297c20 */ /* 0x000fe20008410000 */
[----:B------:R-:W-:-:S02]  /*4f70*/  IMAD R136, R35, UR40, R136 ;  /* 0x0000002823887c24 */ /* 0x000fc4000f8e0288 */
        /* <DEDUP_REMOVED lines=10> */
[----:B0-----:R-:W-:Y:S01]  /*5020*/  FMUL.FTZ R14, R26, UR7 ;  /* 0x000000071a0e7c20 */ /* 0x001fe20008410000 */
[----:B------:R-:W-:Y:S01]  /*5030*/  FMUL.FTZ R26, R47, UR7 ;  /* 0x000000072f1a7c20 */ /* 0x000fe20008410000 */
[----:B------:R-:W0:Y:S01]  /*5040*/  MUFU.TANH R144, R144 ;  /* 0x0000009000907308 */ /* 0x000e220000002400 */
[----:B------:R-:W-:Y:S01]  /*5050*/  FMUL.FTZ R47, R57, UR7 ;  /* 0x00000007392f7c20 */ /* 0x000fe20008410000 */
[----:B------:R-:W-:Y:S01]  /*5060*/  FMUL.FTZ R49, R60, UR7 ;  /* 0x000000073c317c20 */ /* 0x000fe20008410000 */
[----:B----4-:R-:W-:Y:S01]  /*5070*/  IADD3 R146, R33, -UR34, R136 ;  /* 0x8000002221927c10 */ /* 0x010fe2000fffe088 */
[----:B------:R-:W-:Y:S01]  /*5080*/  FMUL.FTZ R48, R61, UR7 ;  /* 0x000000073d307c20 */ /* 0x000fe20008410000 */
[----:B------:R-:W-:Y:S01]  /*5090*/  FMUL.FTZ R15, R27, UR7 ;  /* 0x000000071b0f7c20 */ /* 0x000fe20008410000 */
[----:B------:R-:W-:Y:S01]  /*50a0*/  FMUL.FTZ R27, R50, UR7 ;  /* 0x00000007321b7c20 */ /* 0x000fe20008410000 */
[C---:B------:R-:W-:Y:S01]  /*50b0*/  ISETP.GT.AND P1, PT, R146.reuse, RZ, PT ;  /* 0x000000ff9200720c */ /* 0x040fe20003f24270 */
[----:B------:R-:W4:Y:S01]  /*50c0*/  MUFU.TANH R36, R36 ;  /* 0x0000002400247308 */ /* 0x000f220000002400 */
[----:B------:R-:W-:Y:S01]  /*50d0*/  ISETP.GT.AND P2, PT, R146, 0x1, PT ;  /* 0x000000019200780c */ /* 0x000fe20003f44270 */
[----:B------:R-:W-:Y:S01]  /*50e0*/  FMUL.FTZ R50, R64, UR7 ;  /* 0x0000000740327c20 */ /* 0x000fe20008410000 */
[----:B-1----:R-:W-:Y:S01]  /*50f0*/  FSEL R140, R140, -INF , P1 ;  /* 0xff8000008c8c7808 */ /* 0x002fe20000800000 */
[----:B------:R-:W-:Y:S01]  /*5100*/  FMUL.FTZ R18, R31, UR7 ;  /* 0x000000071f127c20 */ /* 0x000fe20008410000 */
[----:B------:R-:W-:Y:S01]  /*5110*/  ISETP.GT.AND P1, PT, R146, 0x8, PT ;  /* 0x000000089200780c */ /* 0x000fe20003f24270 */
[----:B------:R-:W-:Y:S01]  /*5120*/  FMUL.FTZ R31, R58, UR7 ;  /* 0x000000073a1f7c20 */ /* 0x000fe20008410000 */
[----:B--2---:R-:W-:Y:S01]  /*5130*/  FSEL R139, R139, -INF , P2 ;  /* 0xff8000008b8b7808 */ /* 0x004fe20001000000 */
[----:B------:R-:W1:Y:S01]  /*5140*/  MUFU.TANH R37, R37 ;  /* 0x0000002500257308 */ /* 0x000e620000002400 */
[----:B------:R-:W-:Y:S01]  /*5150*/  FMNMX.FTZ R34, R140, R12, !PT ;  /* 0x0000000c8c227209 */ /* 0x000fe20007810000 */
[----:B------:R-:W-:Y:S01]  /*5160*/  FMUL.FTZ R32, R59, UR7 ;  /* 0x000000073b207c20 */ /* 0x000fe20008410000 */
[----:B------:R-:W-:Y:S01]  /*5170*/  ISETP.GT.AND P2, PT, R146, 0x9, PT ;  /* 0x000000099200780c */ /* 0x000fe20003f44270 */
[----:B------:R-:W-:Y:S01]  /*5180*/  FMUL.FTZ R80, R80, UR7 ;  /* 0x0000000750507c20 */ /* 0x000fe20008410000 */
[----:B---3--:R-:W-:Y:S01]  /*5190*/  FSEL R138, R138, -INF , P1 ;  /* 0xff8000008a8a7808 */ /* 0x008fe20000800000 */
[----:B------:R-:W-:Y:S01]  /*51a0*/  FMUL.FTZ R81, R81, UR7 ;  /* 0x0000000751517c20 */ /* 0x000fe20008410000 */
[----:B------:R-:W-:Y:S01]  /*51b0*/  FMNMX.FTZ R35, R139, R34, !PT ;  /* 0x000000228b237209 */ /* 0x000fe20007810000 */
[----:B------:R-:W2:Y:S01]  /*51c0*/  MUFU.TANH R38, R38 ;  /* 0x0000002600267308 */ /* 0x000ea20000002400 */
[----:B------:R-:W-:Y:S01]  /*51d0*/  ISETP.GT.AND P1, PT, R146, 0x10, PT ;  /* 0x000000109200780c */ /* 0x000fe20003f24270 */
[----:B------:R-:W-:Y:S01]  /*51e0*/  FMUL.FTZ R84, R84, UR7 ;  /* 0x0000000754547c20 */ /* 0x000fe20008410000 */
[----:B-----5:R-:W-:Y:S01]  /*51f0*/  FSEL R33, R143, -INF , P2 ;  /* 0xff8000008f217808 */ /* 0x020fe20001000000 */
[----:B------:R-:W-:Y:S01]  /*5200*/  FMUL.FTZ R85, R85, UR7 ;  /* 0x0000000755557c20 */ /* 0x000fe20008410000 */
[----:B------:R-:W-:Y:S01]  /*5210*/  FMNMX.FTZ R52, R138, R35, !PT ;  /* 0x000000238a347209 */ /* 0x000fe20007810000 */
[----:B------:R-:W-:Y:S01]  /*5220*/  FMUL.FTZ R63, R63, UR7 ;  /* 0x000000073f3f7c20 */ /* 0x000fe20008410000 */
[C---:B------:R-:W-:Y:S01]  /*5230*/  ISETP.GT.AND P2, PT, R146.reuse, 0x11, PT ;  /* 0x000000119200780c */ /* 0x040fe20003f44270 */
[----:B------:R-:W3:Y:S01]  /*5240*/  MUFU.TANH R39, R39 ;  /* 0x0000002700277308 */ /* 0x000ee20000002400 */
[----:B------:R-:W-:Y:S01]  /*5250*/  FSEL R34, R145, -INF , P1 ;  /* 0xff80000091227808 */ /* 0x000fe20000800000 */
[----:B------:R-:W5:Y:S01]  /*5260*/  S2UR UR11, SR_CgaCtaId ;  /* 0x00000000000b79c3 */ /* 0x000f620000008800 */
[----:B------:R-:W-:Y:S01]  /*5270*/  FMNMX.FTZ R51, R33, R52, !PT ;  /* 0x0000003421337209 */ /* 0x000fe20007810000 */
[----:B------:R-:W-:Y:S01]  /*5280*/  ULEA UR10, UR4, UR38, 0x3 ;  /* 0x00000026040a7291 */ /* 0x000fe2000f8e183f */
[----:B------:R-:W-:-:S02]  /*5290*/  ISETP.GT.AND P1, PT, R146, 0x18, PT ;  /* 0x000000189200780c */ /* 0x000fc40003f24270 */
[----:B0-----:R-:W-:Y:S01]  /*52a0*/  FSEL R35, R144, -INF , P2 ;  /* 0xff80000090237808 */ /* 0x001fe20001000000 */
[----:B------:R-:W0:Y:S01]  /*52b0*/  MUFU.TANH R40, R40 ;  /* 0x0000002800287308 */ /* 0x000e220000002400 */
[----:B------:R-:W-:Y:S01]  /*52c0*/  FMNMX.FTZ R52, R34, R51, !PT ;  /* 0x0000003322347209 */ /* 0x000fe20007810000 */
[----:B------:R-:W-:Y:S01]  /*52d0*/  FMUL.FTZ R51, R65, UR7 ;  /* 0x0000000741337c20 */ /* 0x000fe20008410000 */
[----:B------:R-:W-:Y:S01]  /*52e0*/  ISETP.GT.AND P2, PT, R146, 0x19, PT ;  /* 0x000000199200780c */ /* 0x000fe20003f44270 */
[----:B------:R-:W-:Y:S01]  /*52f0*/  UIADD3 UR10, UR10, 0x2d840, URZ ;  /* 0x0002d8400a0a7890 */ /* 0x000fe2000fffe03f */
[----:B----4-:R-:W-:Y:S02]  /*5300*/  FSEL R36, R36, -INF , P1 ;  /* 0xff80000024247808 */ /* 0x010fe40000800000 */
        /* <DEDUP_REMOVED lines=10> */
[----:B--2---:R-:W-:Y:S01]  /*53b0*/  FSEL R38, R38, -INF , P1 ;  /* 0xff80000026267808 */ /* 0x004fe20000800000 */
[----:B-----5:R-:W-:Y:S01]  /*53c0*/  UPRMT UR10, UR11, 0x654, UR10 ;  /* 0x000006540b0a7896 */ /* 0x020fe2000800000a */
[----:B------:R-:W-:-:S02]  /*53d0*/  FMNMX.FTZ R53, R37, R54, !PT ;  /* 0x0000003625357209 */ /* 0x000fc40007810000 */
[----:B------:R-:W-:Y:S02]  /*53e0*/  ISETP.GT.AND P1, PT, R146, 0x28, PT ;  /* 0x000000289200780c */ /* 0x000fe40003f24270 */
[----:B---3--:R-:W-:Y:S01]  /*53f0*/  FSEL R39, R39, -INF , P2 ;  /* 0xff80000027277808 */ /* 0x008fe20001000000 */
[----:B------:R-:W2:Y:S01]  /*5400*/  MUFU.TANH R43, R43 ;  /* 0x0000002b002b7308 */ /* 0x000ea20000002400 */
[----:B------:R-:W-:Y:S01]  /*5410*/  FMNMX.FTZ R54, R38, R53, !PT ;  /* 0x0000003526367209 */ /* 0x000fe20007810000 */
[----:B------:R-:W-:Y:S01]  /*5420*/  FMUL.FTZ R53, R69, UR7 ;  /* 0x0000000745357c20 */ /* 0x000fe20008410000 */
[----:B------:R-:W-:Y:S01]  /*5430*/  ISETP.GT.AND P2, PT, R146, 0x29, PT ;  /* 0x000000299200780c */ /* 0x000fe20003f44270 */
[----:B------:R-:W-:Y:S01]  /*5440*/  SYNCS.ARRIVE.TRANS64.RED.A1T0 RZ, [UR10], RZ ;  /* 0x000000ffffff79a7 */ /* 0x000fe2000810040a */
[----:B0-----:R-:W-:Y:S02]  /*5450*/  FSEL R40, R40, -INF , P1 ;  /* 0xff80000028287808 */ /* 0x001fe40000800000 */
[----:B------:R-:W-:Y:S01]  /*5460*/  FMNMX.FTZ R55, R39, R54, !PT ;  /* 0x0000003627377209 */ /* 0x000fe20007810000 */
[----:B------:R-:W0:Y:S01]  /*5470*/  MUFU.TANH R44, R44 ;  /* 0x0000002c002c7308 */ /* 0x000e220000002400 */
[----:B------:R-:W-:-:S02]  /*5480*/  ISETP.GT.AND P1, PT, R146, 0x30, PT ;  /* 0x000000309200780c */ /* 0x000fc40003f24270 */
[----:B----4-:R-:W-:Y:S02]  /*5490*/  FSEL R41, R41, -INF , P2 ;  /* 0xff80000029297808 */ /* 0x010fe40001000000 */
[----:B------:R-:W-:Y:S01]  /*54a0*/  FMNMX.FTZ R54, R40, R55, !PT ;  /* 0x0000003728367209 */ /* 0x000fe20007810000 */
[----:B------:R-:W-:Y:S01]  /*54b0*/  FMUL.FTZ R55, R72, UR7 ;  /* 0x0000000748377c20 */ /* 0x000fe20008410000 */
[----:B------:R-:W-:Y:S01]  /*54c0*/  ISETP.GT.AND P2, PT, R146, 0x31, PT ;  /* 0x000000319200780c */ /* 0x000fe20003f44270 */
[----:B------:R-:W3:Y:S01]  /*54d0*/  MUFU.TANH R45, R45 ;  /* 0x0000002d002d7308 */ /* 0x000ee20000002400 */
[----:B-1----:R-:W-:Y:S02]  /*54e0*/  FSEL R42, R42, -INF , P1 ;  /* 0xff8000002a2a7808 */ /* 0x002fe40000800000 */
[----:B------:R-:W-:Y:S01]  /*54f0*/  FMNMX.FTZ R57, R41, R54, !PT ;  /* 0x0000003629397209 */ /* 0x000fe20007810000 */
[----:B------:R-:W-:Y:S01]  /*5500*/  FMUL.FTZ R54, R73, UR7 ;  /* 0x0000000749367c20 */ /* 0x000fe20008410000 */
[----:B------:R-:W-:Y:S01]  /*5510*/  ISETP.GT.AND P1, PT, R146, 0x38, PT ;  /* 0x000000389200780c */ /* 0x000fe20003f24270 */
[----:B------:R-:W-:Y:S01]  /*5520*/  FMUL.FTZ R73, R82, UR7 ;  /* 0x0000000752497c20 */ /* 0x000fe20008410000 */
[----:B--2---:R-:W-:Y:S01]  /*5530*/  FSEL R43, R43, -INF , P2 ;  /* 0xff8000002b2b7808 */ /* 0x004fe20001000000 */
[----:B------:R-:W1:Y:S01]  /*5540*/  MUFU.TANH R46, R46 ;  /* 0x0000002e002e7308 */ /* 0x000e620000002400 */
[----:B------:R-:W-:-:S02]  /*5550*/  FMNMX.FTZ R56, R42, R57, !PT ;  /* 0x000000392a387209 */ /* 0x000fc40007810000 */
[----:B------:R-:W-:Y:S02]  /*5560*/  ISETP.GT.AND P2, PT, R146, 0x39, PT ;  /* 0x000000399200780c */ /* 0x000fe40003f44270 */
[----:B0-----:R-:W-:Y:S02]  /*5570*/  FSEL R44, R44, -INF , P1 ;  /* 0xff8000002c2c7808 */ /* 0x001fe40000800000 */
[----:B------:R-:W-:Y:S01]  /*5580*/  FMNMX.FTZ R57, R43, R56, !PT ;  /* 0x000000382b397209 */ /* 0x000fe20007810000 */
[----:B------:R-:W0:Y:S01]  /*5590*/  MUFU.TANH R47, R47 ;  /* 0x0000002f002f7308 */ /* 0x000e220000002400 */
[----:B------:R-:W-:Y:S01]  /*55a0*/  ISETP.GT.AND P1, PT, R146, 0x40, PT ;  /* 0x000000409200780c */ /* 0x000fe20003f24270 */
[----:B------:R-:W-:Y:S01]  /*55b0*/  FMUL.FTZ R56, R76, UR7 ;  /* 0x000000074c387c20 */ /* 0x000fe20008410000 */
[----:B---3--:R-:W-:Y:S02]  /*55c0*/  FSEL R45, R45, -INF , P2 ;  /* 0xff8000002d2d7808 */ /* 0x008fe40001000000 */
[----:B------:R-:W-:-:S02]  /*55d0*/  FMNMX.FTZ R58, R44, R57, !PT ;  /* 0x000000392c3a7209 */ /* 0x000fc40007810000 */
[----:B------:R-:W-:Y:S01]  /*55e0*/  ISETP.GT.AND P2, PT, R146, 0x41, PT ;  /* 0x000000419200780c */ /* 0x000fe20003f44270 */
[----:B------:R-:W2:Y:S01]  /*55f0*/  MUFU.TANH R49, R49 ;  /* 0x0000003100317308 */ /* 0x000ea20000002400 */
[----:B-1----:R-:W-:Y:S02]  /*5600*/  FSEL R46, R46, -INF , P1 ;  /* 0xff8000002e2e7808 */ /* 0x002fe40000800000 */
[----:B------:R-:W-:Y:S02]  /*5610*/  FMNMX.FTZ R57, R45, R58, !PT ;  /* 0x0000003a2d397209 */ /* 0x000fe40007810000 */
[----:B------:R-:W-:Y:S02]  /*5620*/  ISETP.GT.AND P1, PT, R146, 0x48, PT ;  /* 0x000000489200780c */ /* 0x000fe40003f24270 */
[----:B------:R-:W-:Y:S01]  /*5630*/  FMNMX.FTZ R58, R46, R57, !PT ;  /* 0x000000392e3a7209 */ /* 0x000fe20007810000 */
[----:B------:R-:W1:Y:S01]  /*5640*/  MUFU.TANH R48, R48 ;  /* 0x0000003000307308 */ /* 0x000e620000002400 */
[----:B0-----:R-:W-:Y:S01]  /*5650*/  FSEL R47, R47, -INF , P2 ;  /* 0xff8000002f2f7808 */ /* 0x001fe20001000000 */
[----:B------:R-:W-:Y:S01]  /*5660*/  FMUL.FTZ R57, R77, UR7 ;  /* 0x000000074d397c20 */ /* 0x000fe20008410000 */
        /* <DEDUP_REMOVED lines=37> */
[----:B------:R-:W-:Y:S01]  /*58c0*/  FMNMX.FTZ R60, R56, R59, !PT ;  /* 0x0000003b383c7209 */ /* 0x000fe20007810000 */
[----:B------:R-:W-:Y:S02]  /*58d0*/  FMUL.FTZ R59, R62, UR7 ;  /* 0x000000073e3b7c20 */ /* 0x000fe40008410000 */
[----:B------:R-:W0:Y:S01]  /*58e0*/  MUFU.TANH R81, R81 ;  /* 0x0000005100517308 */ /* 0x000e220000002400 */
[----:B--2---:R-:W-:Y:S02]  /*58f0*/  FSEL R57, R57, -INF , P2 ;  /* 0xff80000039397808 */ /* 0x004fe40001000000 */
[----:B------:R-:W-:-:S02]  /*5900*/  ISETP.GT.AND P2, PT, R146, 0x71, PT ;  /* 0x000000719200780c */ /* 0x000fc40003f44270 */
        /* <DEDUP_REMOVED lines=10> */
[----:B--2---:R-:W-:-:S04]  /*59b0*/  FSEL R61, R84, -INF , P1 ;  /* 0xff800000543d7808 */ /* 0x004fc80000800000 */
[----:B------:R-:W-:Y:S01]  /*59c0*/  FMNMX.FTZ R65, R61, R64, !PT ;  /* 0x000000403d417209 */ /* 0x000fe20007810000 */
[----:B------:R-:W-:Y:S01]  /*59d0*/  FMUL.FTZ R64, R66, UR7 ;  /* 0x0000000742407c20 */ /* 0x000fe20008410000 */
[----:B------:R-:W-:Y:S01]  /*59e0*/  FMUL.FTZ R66, R70, UR7 ;  /* 0x0000000746427c20 */ /* 0x000fe20008410000 */
[----:B------:R-:W2:Y:S01]  /*59f0*/  MUFU.TANH R15, R15 ;  /* 0x0000000f000f7308 */ /* 0x000ea20000002400 */
[----:B-1----:R-:W-:Y:S01]  /*5a00*/  FSEL R62, R85, -INF , P2 ;  /* 0xff800000553e7808 */ /* 0x002fe20001000000 */
[----:B------:R-:W-:-:S03]  /*5a10*/  FMUL.FTZ R70, R78, UR7 ;  /* 0x000000074e467c20 */ /* 0x000fc60008410000 */
[----:B------:R-:W-:Y:S01]  /*5a20*/  FMNMX.FTZ R72, R62, R65, !PT ;  /* 0x000000413e487209 */ /* 0x000fe20007810000 */
[----:B------:R-:W-:Y:S01]  /*5a30*/  FMUL.FTZ R65, R67, UR7 ;  /* 0x0000000743417c20 */ /* 0x000fe20008410000 */
[----:B------:R-:W-:Y:S01]  /*5a40*/  FMUL.FTZ R67, R71, UR7 ;  /* 0x0000000747437c20 */ /* 0x000fe20008410000 */
[----:B------:R-:W1:Y:S02]  /*5a50*/  MUFU.TANH R17, R17 ;  /* 0x0000001100117308 */ /* 0x000e640000002400 */
[----:B------:R-:W3:Y:S06]  /*5a60*/  SHFL.BFLY PT, R69, R72, 0x2, 0x1f ;  /* 0x0c401f0048457f89 */ /* 0x000eec00000e0000 */
[----:B------:R-:W4:Y:S08]  /*5a70*/  MUFU.TANH R18, R18 ;  /* 0x0000001200127308 */ /* 0x000f300000002400 */
[----:B------:R-:W5:Y:S08]  /*5a80*/  MUFU.TANH R19, R19 ;  /* 0x0000001300137308 */ /* 0x000f700000002400 */
[----:B------:R-:W5:Y:S01]  /*5a90*/  MUFU.TANH R20, R20 ;  /* 0x0000001400147308 */ /* 0x000f620000002400 */
[----:B---3--:R-:W-:Y:S01]  /*5aa0*/  FMNMX.FTZ R76, R72, R69, !PT ;  /* 0x00000045484c7209 */ /* 0x008fe20007810000 */
[----:B------:R-:W-:Y:S01]  /*5ab0*/  FMUL.FTZ R69, R75, UR7 ;  /* 0x000000074b457c20 */ /* 0x000fe20008410000 */
[----:B------:R-:W-:Y:S01]  /*5ac0*/  FMUL.FTZ R72, R79, UR7 ;  /* 0x000000074f487c20 */ /* 0x000fe20008410000 */
[----:B------:R-:W3:Y:S01]  /*5ad0*/  SHFL.IDX PT, R75, R137, 0x1, 0x1c1f ;  /* 0x003c1f00894b7f89 */ /* 0x000ee200000e0000 */
[----:B------:R-:W-:-:S03]  /*5ae0*/  FMUL.FTZ R79, R87, UR7 ;  /* 0x00000007574f7c20 */ /* 0x000fc60008410000 */
[----:B------:R-:W5:Y:S01]  /*5af0*/  MUFU.TANH R21, R21 ;  /* 0x0000001500157308 */ /* 0x000f620000002400 */
[----:B------:R-:W0:Y:S07]  /*5b00*/  SHFL.BFLY PT, R71, R76, 0x1, 0x1f ;  /* 0x0c201f004c477f89 */ /* 0x000e2e00000e0000 */
[----:B------:R-:W5:Y:S08]  /*5b10*/  MUFU.TANH R22, R22 ;  /* 0x0000001600167308 */ /* 0x000f700000002400 */
[----:B------:R-:W5:Y:S01]  /*5b20*/  MUFU.TANH R23, R23 ;  /* 0x0000001700177308 */ /* 0x000f620000002400 */
[----:B---3--:R-:W-:-:S07]  /*5b30*/  IADD3 R80, R75, -UR34, R136 ;  /* 0x800000224b507c10 */ /* 0x008fce000fffe088 */
[----:B------:R-:W3:Y:S01]  /*5b40*/  MUFU.TANH R24, R24 ;  /* 0x0000001800187308 */ /* 0x000ee20000002400 */
[----:B0-----:R-:W-:Y:S01]  /*5b50*/  FMNMX.FTZ R71, R76, R71, !PT ;  /* 0x000000474c477209 */ /* 0x001fe20007810000 */
[----:B------:R-:W-:Y:S01]  /*5b60*/  FMUL.FTZ R76, R86, UR7 ;  /* 0x00000007564c7c20 */ /* 0x000fe20008410000 */
[C---:B------:R-:W-:Y:S02]  /*5b70*/  ISETP.GT.AND P2, PT, R80.reuse, RZ, PT ;  /* 0x000000ff5000720c */ /* 0x040fe40003f44270 */
[----:B------:R-:W-:Y:S01]  /*5b80*/  ISETP.GT.AND P3, PT, R80, 0x1, PT ;  /* 0x000000015000780c */ /* 0x000fe20003f64270 */
[C---:B------:R-:W-:Y:S01]  /*5b90*/  FMUL.FTZ R78, R71.reuse, UR35 ;  /* 0x00000023474e7c20 */ /* 0x040fe20008410000 */
[----:B------:R-:W-:Y:S01]  /*5ba0*/  FSEL R14, R14, -INF , P2 ;  /* 0xff8000000e0e7808 */ /* 0x000fe20001000000 */
[----:B------:R-:W0:Y:S01]  /*5bb0*/  MUFU.TANH R25, R25 ;  /* 0x0000001900197308 */ /* 0x000e220000002400 */
[----:B------:R-:W-:Y:S02]  /*5bc0*/  FSETP.NEU.FTZ.AND P1, PT, R71, -INF , PT ;  /* 0xff8000004700780b */ /* 0x000fe40003f3d000 */
[----:B------:R-:W-:-:S02]  /*5bd0*/  ISETP.GT.AND P2, PT, R80, 0x8, PT ;  /* 0x000000085000780c */ /* 0x000fc40003f44270 */
[----:B--2---:R-:W-:Y:S02]  /*5be0*/  FSEL R81, R15, -INF , P3 ;  /* 0xff8000000f517808 */ /* 0x004fe40001800000 */
[----:B------:R-:W-:Y:S01]  /*5bf0*/  FMNMX.FTZ R82, R14, R13, !PT ;  /* 0x0000000d0e527209 */ /* 0x000fe20007810000 */
[----:B------:R-:W2:Y:S01]  /*5c00*/  MUFU.TANH R26, R26 ;  /* 0x0000001a001a7308 */ /* 0x000ea20000002400 */
[----:B------:R-:W-:Y:S02]  /*5c10*/  FSEL R78, R78, RZ, P1 ;  /* 0x000000ff4e4e7208 */ /* 0x000fe40000800000 */
[----:B------:R-:W-:Y:S02]  /*5c20*/  ISETP.GT.AND P3, PT, R80, 0x9, PT ;  /* 0x000000095000780c */ /* 0x000fe40003f64270 */
        /* <DEDUP_REMOVED lines=13> */
[----:B------:R4:W-:Y:S01]  /*5d00*/  MUFU.EX2 R18, R84 ;  /* 0x0000005400127308 */ /* 0x0009e20000000800 */
[----:B------:R-:W-:Y:S01]  /*5d10*/  FMNMX.FTZ R82, R33, R82, !PT ;  /* 0x0000005221527209 */ /* 0x000fe20007810000 */
[--C-:B------:R-:W-:Y:S01]  /*5d20*/  FFMA.FTZ R41, R41, UR35, -R78.reuse ;  /* 0x0000002329297c23 */ /* 0x100fe2000801084e */
[----:B------:R-:W-:Y:S01]  /*5d30*/  ISETP.GT.AND P2, PT, R80, 0x18, PT ;  /* 0x000000185000780c */ /* 0x000fe20003f44270 */
[--C-:B------:R-:W-:Y:S01]  /*5d40*/  FFMA.FTZ R42, R42, UR35, -R78.reuse ;  /* 0x000000232a2a7c23 */ /* 0x100fe2000801084e */
[----:B------:R-:W-:Y:S01]  /*5d50*/  FSEL R34, R20, -INF , P3 ;  /* 0xff80000014227808 */ /* 0x000fe20001800000 */
[--C-:B------:R-:W-:Y:S01]  /*5d60*/  FFMA.FTZ R43, R43, UR35, -R78.reuse ;  /* 0x000000232b2b7c23 */ /* 0x100fe2000801084e */
[----:B------:R-:W-:Y:S01]  /*5d70*/  FMNMX.FTZ R83, R19, R82, !PT ;  /* 0x0000005213537209 */ /* 0x000fe20007810000 */
[----:B------:R5:W-:Y:S01]  /*5d80*/  MUFU.EX2 R20, R85 ;  /* 0x0000005500147308 */ /* 0x000be20000000800 */
[----:B------:R-:W-:Y:S01]  /*5d90*/  ISETP.GT.AND P3, PT, R80, 0x19, PT ;  /* 0x000000195000780c */ /* 0x000fe20003f64270 */
[--C-:B----4-:R-:W-:Y:S01]  /*5da0*/  FFMA.FTZ R84, R35, UR35, -R78.reuse ;  /* 0x0000002323547c23 */ /* 0x110fe2000801084e */
[----:B------:R-:W-:Y:S01]  /*5db0*/  FSEL R21, R21, -INF , P2 ;  /* 0xff80000015157808 */ /* 0x000fe20001000000 */
[--C-:B------:R-:W-:Y:S01]  /*5dc0*/  FFMA.FTZ R44, R44, UR35, -R78.reuse ;  /* 0x000000232c2c7c23 */ /* 0x100fe2000801084e */
[----:B------:R-:W-:Y:S01]  /*5dd0*/  FMNMX.FTZ R82, R34, R83, !PT ;  /* 0x0000005322527209 */ /* 0x000fe20007810000 */
[--C-:B------:R-:W-:Y:S01]  /*5de0*/  FFMA.FTZ R45, R45, UR35, -R78.reuse ;  /* 0x000000232d2d7c23 */ /* 0x100fe2000801084e */
[----:B------:R-:W-:Y:S01]  /*5df0*/  ISETP.GT.AND P2, PT, R80, 0x20, PT ;  /* 0x000000205000780c */ /* 0x000fe20003f44270 */
[----:B------:R-:W-:Y:S01]  /*5e00*/  MUFU.TANH R28, R28 ;  /* 0x0000001c001c7308 */ /* 0x000fe20000002400 */
[----:B------:R-:W-:Y:S01]  /*5e10*/  FSEL R35, R22, -INF , P3 ;  /* 0xff80000016237808 */ /* 0x000fe20001800000 */
[--C-:B-----5:R-:W-:Y:S01]  /*5e20*/  FFMA.FTZ R85, R36, UR35, -R78.reuse ;  /* 0x0000002324557c23 */ /* 0x120fe2000801084e */
[----:B------:R-:W-:Y:S01]  /*5e30*/  FMNMX.FTZ R82, R21, R82, !PT ;  /* 0x0000005215527209 */ /* 0x000fe20007810000 */
[--C-:B------:R-:W-:Y:S01]  /*5e40*/  FFMA.FTZ R46, R46, UR35, -R78.reuse ;  /* 0x000000232e2e7c23 */ /* 0x100fe2000801084e */
[C---:B------:R-:W-:Y:S01]  /*5e50*/  ISETP.GT.AND P3, PT, R80.reuse, 0x21, PT ;  /* 0x000000215000780c */ /* 0x040fe20003f64270 */
[--C-:B------:R-:W-:Y:S01]  /*5e60*/  FFMA.FTZ R47, R47, UR35, -R78.reuse ;  /* 0x000000232f2f7c23 */ /* 0x100fe2000801084e */
[----:B------:R-:W-:Y:S01]  /*5e70*/  FSEL R23, R23, -INF , P2 ;  /* 0xff80000017177808 */ /* 0x000fe20001000000 */
[----:B------:R-:W4:Y:S01]  /*5e80*/  MUFU.TANH R29, R29 ;  /* 0x0000001d001d7308 */ /* 0x000f220000002400 */
[----:B------:R-:W-:Y:S01]  /*5e90*/  FMNMX.FTZ R82, R35, R82, !PT ;  /* 0x0000005223527209 */ /* 0x000fe20007810000 */
[--C-:B------:R-:W-:Y:S01]  /*5ea0*/  FFMA.FTZ R49, R49, UR35, -R78.reuse ;  /* 0x0000002331317c23 */ /* 0x100fe2000801084e */
[----:B------:R-:W-:Y:S01]  /*5eb0*/  ISETP.GT.AND P2, PT, R80, 0x28, PT ;  /* 0x000000285000780c */ /* 0x000fe20003f44270 */
[--C-:B------:R-:W-:Y:S01]  /*5ec0*/  FFMA.FTZ R48, R48, UR35, -R78.reuse ;  /* 0x0000002330307c23 */ /* 0x100fe2000801084e */
[----:B---3--:R-:W-:Y:S01]  /*5ed0*/  FSEL R36, R24, -INF , P3 ;  /* 0xff80000018247808 */ /* 0x008fe20001800000 */
[--C-:B------:R-:W-:Y:S01]  /*5ee0*/  FFMA.FTZ R50, R50, UR35, -R78.reuse ;  /* 0x0000002332327c23 */ /* 0x100fe2000801084e */
[----:B------:R-:W-:Y:S01]  /*5ef0*/  FMNMX.FTZ R83, R23, R82, !PT ;  /* 0x0000005217537209 */ /* 0x000fe20007810000 */
[----:B------:R3:W-:Y:S01]  /*5f00*/  MUFU.EX2 R22, R84 ;  /* 0x0000005400167308 */ /* 0x0007e20000000800 */
[----:B------:R-:W-:Y:S01]  /*5f10*/  ISETP.GT.AND P3, PT, R80, 0x29, PT ;  /* 0x000000295000780c */ /* 0x000fe20003f64270 */
[--C-:B------:R-:W-:Y:S01]  /*5f20*/  FFMA.FTZ R51, R51, UR35, -R78.reuse ;  /* 0x0000002333337c23 */ /* 0x100fe2000801084e */
[----:B0-----:R-:W-:Y:S01]  /*5f30*/  FSEL R25, R25, -INF , P2 ;  /* 0xff80000019197808 */ /* 0x001fe20001000000 */
[--C-:B------:R-:W-:Y:S01]  /*5f40*/  FFMA.FTZ R52, R52, UR35, -R78.reuse ;  /* 0x0000002334347c23 */ /* 0x100fe2000801084e */
[----:B------:R-:W-:Y:S01]  /*5f50*/  FMNMX.FTZ R82, R36, R83, !PT ;  /* 0x0000005324527209 */ /* 0x000fe20007810000 */
[--C-:B------:R-:W-:Y:S01]  /*5f60*/  FFMA.FTZ R53, R53, UR35, -R78.reuse ;  /* 0x0000002335357c23 */ /* 0x100fe2000801084e */
[----:B------:R-:W-:Y:S01]  /*5f70*/  ISETP.GT.AND P2, PT, R80, 0x30, PT ;  /* 0x000000305000780c */ /* 0x000fe20003f44270 */
[----:B------:R-:W-:Y:S01]  /*5f80*/  MUFU.TANH R30, R30 ;  /* 0x0000001e001e7308 */ /* 0x000fe20000002400 */
[--C-:B---3--:R-:W-:Y:S01]  /*5f90*/  FFMA.FTZ R84, R37, UR35, -R78.reuse ;  /* 0x0000002325547c23 */ /* 0x108fe2000801084e */
[----:B--2---:R-:W-:Y:S01]  /*5fa0*/  FSEL R37, R26, -INF , P3 ;  /* 0xff8000001a257808 */ /* 0x004fe20001800000 */
[--C-:B------:R-:W-:Y:S01]  /*5fb0*/  FFMA.FTZ R55, R55, UR35, -R78.reuse ;  /* 0x0000002337377c23 */ /* 0x100fe2000801084e */
[----:B------:R-:W-:Y:S01]  /*5fc0*/  FMNMX.FTZ R82, R25, R82, !PT ;  /* 0x0000005219527209 */ /* 0x000fe20007810000 */
[--C-:B------:R-:W-:Y:S01]  /*5fd0*/  FFMA.FTZ R54, R54, UR35, -R78.reuse ;  /* 0x0000002336367c23 */ /* 0x100fe2000801084e */
[----:B------:R-:W-:Y:S01]  /*5fe0*/  ISETP.GT.AND P3, PT, R80, 0x31, PT ;  /* 0x000000315000780c */ /* 0x000fe20003f64270 */
[--C-:B------:R-:W-:Y:S01]  /*5ff0*/  FFMA.FTZ R56, R56, UR35, -R78.reuse ;  /* 0x0000002338387c23 */ /* 0x100fe2000801084e */
[----:B------:R-:W0:Y:S01]  /*6000*/  MUFU.TANH R31, R31 ;  /* 0x0000001f001f7308 */ /* 0x000e220000002400 */
[----:B-1----:R-:W-:Y:S01]  /*6010*/  FSEL R27, R27, -INF , P2 ;  /* 0xff8000001b1b7808 */ /* 0x002fe20001000000 */
[--C-:B------:R-:W-:Y:S01]  /*6020*/  FFMA.FTZ R57, R57, UR35, -R78.reuse ;  /* 0x0000002339397c23 */ /* 0x100fe2000801084e */
[----:B------:R-:W-:Y:S01]  /*6030*/  FMNMX.FTZ R82, R37, R82, !PT ;  /* 0x0000005225527209 */ /* 0x000fe20007810000 */
[--C-:B------:R-:W-:Y:S01]  /*6040*/  FFMA.FTZ R58, R58, UR35, -R78.reuse ;  /* 0x000000233a3a7c23 */ /* 0x100fe2000801084e */
[----:B------:R-:W-:Y:S01]  /*6050*/  ISETP.GT.AND P2, PT, R80, 0x38, PT ;  /* 0x000000385000780c */ /* 0x000fe20003f44270 */
[--C-:B------:R-:W-:Y:S01]  /*6060*/  FFMA.FTZ R60, R60, UR35, -R78.reuse ;  /* 0x000000233c3c7c23 */ /* 0x100fe2000801084e */
[----:B------:R-:W-:Y:S01]  /*6070*/  FMNMX.FTZ R83, R27, R82, !PT ;  /* 0x000000521b537209 */ /* 0x000fe20007810000 */
[----:B------:R1:W-:Y:S01]  /*6080*/  MUFU.EX2 R24, R85 ;  /* 0x0000005500187308 */ /* 0x0003e20000000800 */
[----:B----4-:R-:W-:Y:S01]  /*6090*/  FSEL R29, R29, -INF , P2 ;  /* 0xff8000001d1d7808 */ /* 0x010fe20001000000 */
[--C-:B------:R-:W-:Y:S01]  /*60a0*/  FFMA.FTZ R61, R61, UR35, -R78.reuse ;  /* 0x000000233d3d7c23 */ /* 0x100fe2000801084e */
[----:B------:R-:W-:Y:S01]  /*60b0*/  ISETP.GT.AND P2, PT, R80, 0x40, PT ;  /* 0x000000405000780c */ /* 0x000fe20003f44270 */
[----:B------:R-:W-:-:S04]  /*60c0*/  FFMA.FTZ R62, R62, UR35, -R78 ;  /* 0x000000233e3e7c23 */ /* 0x000fc8000801084e */
[----:B------:R-:W-:Y:S01]  /*60d0*/  MUFU.TANH R32, R32 ;  /* 0x0000002000207308 */ /* 0x000fe20000002400 */
[----:B-1----:R-:W-:Y:S01]  /*60e0*/  FFMA.FTZ R85, R38, UR35, -R78 ;  /* 0x0000002326557c23 */ /* 0x002fe2000801084e */
[----:B------:R-:W-:Y:S02]  /*60f0*/  FSEL R38, R28, -INF , P3 ;  /* 0xff8000001c267808 */ /* 0x000fe40001800000 */
[----:B------:R-:W-:Y:S02]  /*6100*/  ISETP.GT.AND P3, PT, R80, 0x39, PT ;  /* 0x000000395000780c */ /* 0x000fe40003f64270 */
[----:B------:R-:W-:Y:S02]  /*6110*/  FMNMX.FTZ R82, R38, R83, !PT ;  /* 0x0000005326527209 */ /* 0x000fe40007810000 */
[----:B------:R-:W1:Y:S01]  /*6120*/  MUFU.TANH R59, R59 ;  /* 0x0000003b003b7308 */ /* 0x000e620000002400 */
[----:B0-----:R-:W-:Y:S02]  /*6130*/  FSEL R31, R31, -INF , P2 ;  /* 0xff8000001f1f7808 */ /* 0x001fe40001000000 */
[----:B------:R-:W-:-:S02]  /*6140*/  FMNMX.FTZ R82, R29, R82, !PT ;  /* 0x000000521d527209 */ /* 0x000fc40007810000 */
[----:B------:R-:W-:-:S03]  /*6150*/  ISETP.GT.AND P2, PT, R80, 0x48, PT ;  /* 0x000000485000780c */ /* 0x000fc60003f44270 */
[----:B------:R0:W-:Y:S08]  /*6160*/  MUFU.EX2 R26, R84 ;  /* 0x00000054001a7308 */ /* 0x0001f00000000800 */
[----:B------:R-:W2:Y:S01]  /*6170*/  MUFU.TANH R63, R63 ;  /* 0x0000003f003f7308 */ /* 0x000ea20000002400 */
[----:B0-----:R-:W-:Y:S01]  /*6180*/  FFMA.FTZ R84, R39, UR35, -R78 ;  /* 0x0000002327547c23 */ /* 0x001fe2000801084e */
[----:B------:R-:W-:-:S02]  /*6190*/  FSEL R39, R30, -INF , P3 ;  /* 0xff8000001e277808 */ /* 0x000fc40001800000 */
[C---:B------:R-:W-:Y:S02]  /*61a0*/  ISETP.GT.AND P3, PT, R80.reuse, 0x41, PT ;  /* 0x000000415000780c */ /* 0x040fe40003f64270 */
[----:B------:R-:W-:Y:S02]  /*61b0*/  FMNMX.FTZ R82, R39, R82, !PT ;  /* 0x0000005227527209 */ /* 0x000fe40007810000 */
[----:B------:R-:W0:Y:S01]  /*61c0*/  MUFU.TANH R64, R64 ;  /* 0x0000004000407308 */ /* 0x000e220000002400 */
[----:B-1----:R-:W-:Y:S02]  /*61d0*/  FSEL R59, R59, -INF , P2 ;  /* 0xff8000003b3b7808 */ /* 0x002fe40001000000 */
[----:B------:R-:W-:Y:S02]  /*61e0*/  FMNMX.FTZ R83, R31, R82, !PT ;  /* 0x000000521f537209 */ /* 0x000fe40007810000 */
[----:B------:R-:W-:-:S03]  /*61f0*/  ISETP.GT.AND P2, PT, R80, 0x50, PT ;  /* 0x000000505000780c */ /* 0x000fc60003f44270 */
[----:B------:R1:W-:Y:S08]  /*6200*/  MUFU.EX2 R28, R85 ;  /* 0x00000055001c7308 */ /* 0x0003f00000000800 */
[----:B------:R-:W3:Y:S01]  /*6210*/  MUFU.TANH R65, R65 ;  /* 0x0000004100417308 */ /* 0x000ee20000002400 */
[----:B-1----:R-:W-:Y:S01]  /*6220*/  FFMA.FTZ R85, R40, UR35, -R78 ;  /* 0x0000002328557c23 */ /* 0x002fe2000801084e */
[----:B------:R-:W-:-:S02]  /*6230*/  FSEL R40, R32, -INF , P3 ;  /* 0xff80000020287808 */ /* 0x000fc40001800000 */
[----:B------:R-:W-:Y:S02]  /*6240*/  ISETP.GT.AND P3, PT, R80, 0x49, PT ;  /* 0x000000495000780c */ /* 0x000fe40003f64270 */
[----:B------:R-:W-:Y:S02]  /*6250*/  FMNMX.FTZ R82, R40, R83, !PT ;  /* 0x0000005328527209 */ /* 0x000fe40007810000 */
[----:B------:R-:W1:Y:S01]  /*6260*/  MUFU.TANH R66, R66 ;  /* 0x0000004200427308 */ /* 0x000e620000002400 */
[----:B--2---:R-:W-:Y:S02]  /*6270*/  FSEL R63, R63, -INF , P3 ;  /* 0xff8000003f3f7808 */ /* 0x004fe40001800000 */
[----:B------:R-:W-:Y:S02]  /*6280*/  FMNMX.FTZ R82, R59, R82, !PT ;  /* 0x000000523b527209 */ /* 0x000fe40007810000 */
[----:B------:R-:W-:Y:S02]  /*6290*/  ISETP.GT.AND P3, PT, R80, 0x51, PT ;  /* 0x000000515000780c */ /* 0x000fe40003f64270 */
[----:B0-----:R-:W-:Y:S01]  /*62a0*/  FSEL R64, R64, -INF , P2 ;  /* 0xff80000040407808 */ /* 0x001fe20001000000 */
[----:B------:R-:W0:Y:S01]  /*62b0*/  MUFU.TANH R67, R67 ;  /* 0x0000004300437308 */ /* 0x000e220000002400 */
[----:B------:R-:W-:-:S02]  /*62c0*/  FMNMX.FTZ R83, R63, R82, !PT ;  /* 0x000000523f537209 */ /* 0x000fc40007810000 */
[----:B------:R-:W-:Y:S02]  /*62d0*/  ISETP.GT.AND P2, PT, R80, 0x58, PT ;  /* 0x000000585000780c */ /* 0x000fe40003f44270 */
[----:B---3--:R-:W-:Y:S02]  /*62e0*/  FSEL R65, R65, -INF , P3 ;  /* 0xff80000041417808 */ /* 0x008fe40001800000 */
[----:B------:R-:W-:Y:S01]  /*62f0*/  FMNMX.FTZ R82, R64, R83, !PT ;  /* 0x0000005340527209 */ /* 0x000fe20007810000 */
[----:B------:R-:W2:Y:S01]  /*6300*/  MUFU.TANH R68, R68 ;  /* 0x0000004400447308 */ /* 0x000ea20000002400 */
[----:B------:R-:W-:Y:S02]  /*6310*/  ISETP.GT.AND P3, PT, R80, 0x59, PT ;  /* 0x000000595000780c */ /* 0x000fe40003f64270 */
[----:B-1----:R-:W-:Y:S02]  /*6320*/  FSEL R66, R66, -INF , P2 ;  /* 0xff80000042427808 */ /* 0x002fe40001000000 */
[----:B------:R-:W-:-:S02]  /*6330*/  FMNMX.FTZ R83, R65, R82, !PT ;  /* 0x0000005241537209 */ /* 0x000fc40007810000 */
[----:B------:R-:W-:Y:S01]  /*6340*/  ISETP.GT.AND P2, PT, R80, 0x60, PT ;  /* 0x000000605000780c */ /* 0x000fe20003f44270 */
[----:B------:R-:W1:Y:S01]  /*6350*/  MUFU.TANH R69, R69 ;  /* 0x0000004500457308 */ /* 0x000e620000002400 */
[----:B0-----:R-:W-:Y:S02]  /*6360*/  FSEL R67, R67, -INF , P3 ;  /* 0xff80000043437808 */ /* 0x001fe40001800000 */
[----:B------:R-:W-:Y:S02]  /*6370*/  FMNMX.FTZ R82, R66, R83, !PT ;  /* 0x0000005342527209 */ /* 0x000fe40007810000 */
[----:B------:R-:W-:Y:S02]  /*6380*/  ISETP.GT.AND P3, PT, R80, 0x61, PT ;  /* 0x000000615000780c */ /* 0x000fe40003f64270 */
[----:B------:R-:W-:Y:S01]  /*6390*/  FMNMX.FTZ R83, R67, R82, !PT ;  /* 0x0000005243537209 */ /* 0x000fe20007810000 */
[----:B------:R-:W0:Y:S01]  /*63a0*/  MUFU.TANH R70, R70 ;  /* 0x0000004600467308 */ /* 0x000e220000002400 */
[----:B--2---:R-:W-:-:S02]  /*63b0*/  FSEL R68, R68, -INF , P2 ;  /* 0xff80000044447808 */ /* 0x004fc40001000000 */
        /* <DEDUP_REMOVED lines=22> */
[----:B------:R0:W-:Y:S01]  /*6520*/  MUFU.EX2 R30, R84 ;  /* 0x00000054001e7308 */ /* 0x0001e20000000800 */
[----:B--2---:R-:W-:-:S04]  /*6530*/  FSEL R80, R76, -INF , P2 ;  /* 0xff8000004c507808 */ /* 0x004fc80001000000 */
[----:B------:R-:W-:-:S03]  /*6540*/  FMNMX.FTZ R76, R80, R83, !PT ;  /* 0x00000053504c7209 */ /* 0x000fc60007810000 */
[----:B------:R-:W-:Y:S01]  /*6550*/  MUFU.EX2 R77, R77 ;  /* 0x0000004d004d7308 */ /* 0x000fe20000000800 */
[----:B-1----:R-:W-:-:S04]  /*6560*/  FSEL R79, R79, -INF , P3 ;  /* 0xff8000004f4f7808 */ /* 0x002fc80001800000 */
[----:B------:R-:W-:-:S03]  /*6570*/  FMNMX.FTZ R76, R79, R76, !PT ;  /* 0x0000004c4f4c7209 */ /* 0x000fc60007810000 */
[----:B------:R-:W-:Y:S02]  /*6580*/  MUFU.EX2 R75, R139 ;  /* 0x0000008b004b7308 */ /* 0x000fe40000000800 */
[----:B------:R-:W1:Y:S06]  /*6590*/  SHFL.BFLY PT, R83, R76, 0x2, 0x1f ;  /* 0x0c401f004c537f89 */ /* 0x000e6c00000e0000 */
[----:B------:R-:W-:Y:S08]  /*65a0*/  MUFU.EX2 R15, R138 ;  /* 0x0000008a000f7308 */ /* 0x000ff00000000800 */
[----:B------:R2:W-:Y:S08]  /*65b0*/  MUFU.EX2 R32, R85 ;  /* 0x0000005500207308 */ /* 0x0005f00000000800 */
        /* <DEDUP_REMOVED lines=9> */
[----:B0-----:R-:W-:-:S06]  /*6650*/  FMUL.FTZ R84, R76, UR35 ;  /* 0x000000234c547c20 */ /* 0x001fcc0008410000 */
        /* <DEDUP_REMOVED lines=15> */
[--C-:B--2---:R-:W-:Y:S01]  /*6750*/  FFMA.FTZ R85, R35, UR35, -R84.reuse ;  /* 0x0000002323557c23 */ /* 0x104fe20008010854 */
        /* <DEDUP_REMOVED lines=31> */
[----:B------:R-:W-:Y:S01]  /*6950*/  FFMA.FTZ R70, R79, UR35, -R84 ;  /* 0x000000234f467c23 */ /* 0x000fe20008010854 */
[----:B------:R-:W-:-:S03]  /*6960*/  FADD.FTZ R13, R18, R13 ;  /* 0x0000000d120d7221 */ /* 0x000fc60000010000 */
[----:B------:R-:W2:Y:S01]  /*6970*/  MUFU.EX2 R87, R87 ;  /* 0x0000005700577308 */ /* 0x000ea20000000800 */
[----:B-1----:R-:W-:Y:S01]  /*6980*/  FFMA.FTZ R3, R17, R3, R14 ;  /* 0x0000000311037223 */ /* 0x002fe2000001000e */
[----:B------:R-:W-:-:S03]  /*6990*/  FADD.FTZ R13, R20, R13 ;  /* 0x0000000d140d7221 */ /* 0x000fc60000010000 */
[----:B------:R-:W-:Y:S01]  /*69a0*/  FADD.FTZ R3, R136, R3 ;  /* 0x0000000388037221 */ /* 0x000fe20000010000 */
        /* <DEDUP_REMOVED lines=102> */
.L_x_11952:
[----:B------:R-:W0:Y:S01]  /*7010*/  S2UR UR10, SR_CgaCtaId ;  /* 0x00000000000a79c3 */ /* 0x000e220000008800 */
[----:B------:R-:W-:Y:S01]  /*7020*/  ULEA UR5, UR5, UR38, 0x3 ;  /* 0x0000002605057291 */ /* 0x000fe2000f8e183f */
[----:B------:R-:W-:Y:S01]  /*7030*/  F2FP.F16.F32.PACK_AB R13, R136, R14 ;  /* 0x0000000e880d723e */ /* 0x000fe200000000ff */
[----:B------:R-:W-:Y:S01]  /*7040*/  UISETP.GT.AND UP0, UPT, UR39, UR32, UPT ;  /* 0x000000202700728c */ /* 0x000fe2000bf04270 */
[----:B------:R-:W-:Y:S01]  /*7050*/  F2FP.F16.F32.PACK_AB R14, R18, R15 ;  /* 0x0000000f120e723e */ /* 0x000fe200000000ff */
[----:B------:R-:W-:Y:S01]  /*7060*/  UIADD3 UR5, UR5, 0x2d860, URZ ;  /* 0x0002d86005057890 */ /* 0x000fe2000fffe03f */
[----:B------:R-:W-:Y:S01]  /*7070*/  F2FP.F16.F32.PACK_AB R12, R75, R77 ;  /* 0x0000004d4b0c723e */ /* 0x000fe200000000ff */
[----:B------:R-:W-:Y:S01]  /*7080*/  UMOV UR42, UR6 ;  /* 0x00000006002a7c82 */ /* 0x000fe20008000000 */
        /* <DEDUP_REMOVED lines=16> */
[----:B0-----:R-:W-:Y:S01]  /*7190*/  UPRMT UR5, UR10, 0x654, UR5 ;  /* 0x000006540a057896 */ /* 0x001fe20008000005 */
[----:B------:R-:W-:Y:S01]  /*71a0*/  F2FP.F16.F32.PACK_AB R31, R36, R33 ;  /* 0x00000021241f723e */ /* 0x000fe200000000ff */
[----:B------:R-:W-:Y:S01]  /*71b0*/  UIADD3 UR10, UR39, -0x1, URZ ;  /* 0xffffffff270a7890 */ /* 0x000fe2000fffe03f */
        /* <DEDUP_REMOVED lines=14> */
[----:B------:R-:W-:Y:S01]  /*72a0*/  UMOV UR5, UR4 ;  /* 0x0000000400057c82 */ /* 0x000fe20008000000 */
[----:B------:R-:W-:Y:S01]  /*72b0*/  F2FP.F16.F32.PACK_AB R35, R138, R38 ;  /* 0x000000268a23723e */ /* 0x000fe200000000ff */
[----:B------:R2:W-:Y:S01]  /*72c0*/  STSM.16.M88.4 [R5], R28 ;  /* 0x0000001c05007844 */ /* 0x0005e20000000200 */
[----:B------:R-:W-:Y:S01]  /*72d0*/  PLOP3.LUT P1, PT, PT, PT, UP0, 0x80, 0x0 ;  /* 0x000000000000781c */ /* 0x000fe20003f2f008 */
[-C--:B------:R-:W-:Y:S01]  /*72e0*/  FMUL.FTZ R109, R109, R19.reuse ;  /* 0x000000136d6d7220 */ /* 0x080fe20000410000 */
[-C--:B------:R-:W-:Y:S01]  /*72f0*/  FMUL.FTZ R112, R112, R19.reuse ;  /* 0x0000001370707220 */ /* 0x080fe20000410000 */
[----:B------:R-:W-:Y:S01]  /*7300*/  STSM.16.M88.4 [R2], R24 ;  /* 0x0000001802007844 */ /* 0x000fe20000000200 */
[-C--:B------:R-:W-:Y:S01]  /*7310*/  FMUL.FTZ R113, R113, R19.reuse ;  /* 0x0000001371717220 */ /* 0x080fe20000410000 */
[-C--:B------:R-:W-:Y:S01]  /*7320*/  FMUL.FTZ R116, R116, R19.reuse ;  /* 0x0000001374747220 */ /* 0x080fe20000410000 */
[----:B------:R-:W-:Y:S01]  /*7330*/  FMUL.FTZ R117, R117, R19 ;  /* 0x0000001375757220 */ /* 0x000fe20000410000 */
[----:B0-----:R-:W-:Y:S01]  /*7340*/  F2FP.F16.F32.PACK_AB R12, R51, R50 ;  /* 0x00000032330c723e */ /* 0x001fe200000000ff */
[----:B------:R-:W-:Y:S01]  /*7350*/  STSM.16.M88.4 [R0+0x27800], R32 ;  /* 0x0278002000007844 */ /* 0x000fe20000000200 */
[----:B------:R-:W-:Y:S01]  /*7360*/  F2FP.F16.F32.PACK_AB R13, R137, R39 ;  /* 0x00000027890d723e */ /* 0x000fe200000000ff */
[-C--:B------:R-:W-:Y:S01]  /*7370*/  FMUL.FTZ R120, R120, R19.reuse ;  /* 0x0000001378787220 */ /* 0x080fe20000410000 */
[----:B------:R-:W-:Y:S01]  /*7380*/  F2FP.F16.F32.PACK_AB R14, R53, R52 ;  /* 0x00000034350e723e */ /* 0x000fe200000000ff */
[-C--:B------:R-:W-:Y:S01]  /*7390*/  FMUL.FTZ R121, R121, R19.reuse ;  /* 0x0000001379797220 */ /* 0x080fe20000410000 */
[----:B------:R-:W-:Y:S01]  /*73a0*/  F2FP.F16.F32.PACK_AB R15, R67, R40 ;  /* 0x00000028430f723e */ /* 0x000fe200000000ff */
[----:B------:R-:W-:Y:S01]  /*73b0*/  FMUL.FTZ R124, R124, R19 ;  /* 0x000000137c7c7220 */ /* 0x000fe20000410000 */
[----:B-1----:R-:W-:Y:S01]  /*73c0*/  F2FP.F16.F32.PACK_AB R20, R54, R55 ;  /* 0x000000373614723e */ /* 0x002fe200000000ff */
[----:B------:R-:W-:Y:S01]  /*73d0*/  FMUL.FTZ R125, R125, R19 ;  /* 0x000000137d7d7220 */ /* 0x000fe20000410000 */
[----:B------:R-:W-:Y:S01]  /*73e0*/  F2FP.F16.F32.PACK_AB R21, R66, R59 ;  /* 0x0000003b4215723e */ /* 0x000fe200000000ff */
[----:B------:R0:W-:Y:S01]  /*73f0*/  STSM.16.M88.4 [R9], R12 ;  /* 0x0000000c09007844 */ /* 0x0001e20000000200 */
[----:B------:R-:W-:Y:S01]  /*7400*/  F2FP.F16.F32.PACK_AB R22, R57, R56 ;  /* 0x000000383916723e */ /* 0x000fe200000000ff */
[----:B------:R-:W-:Y:S01]  /*7410*/  FMUL.FTZ R128, R128, R19 ;  /* 0x0000001380807220 */ /* 0x000fe20000410000 */
[----:B------:R-:W-:Y:S01]  /*7420*/  F2FP.F16.F32.PACK_AB R23, R65, R63 ;  /* 0x0000003f4117723e */ /* 0x000fe200000000ff */
[-C--:B------:R-:W-:Y:S01]  /*7430*/  FMUL.FTZ R129, R129, R19.reuse ;  /* 0x0000001381817220 */ /* 0x080fe20000410000 */
[----:B--2---:R-:W-:Y:S01]  /*7440*/  F2FP.F16.F32.PACK_AB R28, R60, R58 ;  /* 0x0000003a3c1c723e */ /* 0x004fe200000000ff */
[----:B------:R-:W-:Y:S01]  /*7450*/  FMUL.FTZ R132, R132, R19 ;  /* 0x0000001384847220 */ /* 0x000fe20000410000 */
[----:B------:R-:W-:Y:S01]  /*7460*/  F2FP.F16.F32.PACK_AB R29, R68, R64 ;  /* 0x00000040441d723e */ /* 0x000fe200000000ff */
[----:B------:R1:W-:Y:S01]  /*7470*/  STSM.16.M88.4 [R5+0x6000], R20 ;  /* 0x0060001405007844 */ /* 0x0003e20000000200 */
[----:B------:R-:W-:Y:S01]  /*7480*/  F2FP.F16.F32.PACK_AB R30, R62, R61 ;  /* 0x0000003d3e1e723e */ /* 0x000fe200000000ff */
[----:B------:R-:W-:Y:S01]  /*7490*/  FMUL.FTZ R133, R133, R19 ;  /* 0x0000001385857220 */ /* 0x000fe20000410000 */
[----:B------:R-:W-:Y:S01]  /*74a0*/  F2FP.F16.F32.PACK_AB R31, R70, R69 ;  /* 0x00000045461f723e */ /* 0x000fe200000000ff */
[-C--:B------:R-:W-:Y:S01]  /*74b0*/  FMUL.FTZ R90, R90, R17.reuse ;  /* 0x000000115a5a7220 */ /* 0x080fe20000410000 */
[-C--:B------:R-:W-:Y:S01]  /*74c0*/  FMUL.FTZ R91, R91, R17.reuse ;  /* 0x000000115b5b7220 */ /* 0x080fe20000410000 */
[-C--:B------:R-:W-:Y:S01]  /*74d0*/  FMUL.FTZ R94, R94, R17.reuse ;  /* 0x000000115e5e7220 */ /* 0x080fe20000410000 */
[-C--:B------:R-:W-:Y:S01]  /*74e0*/  FMUL.FTZ R95, R95, R17.reuse ;  /* 0x000000115f5f7220 */ /* 0x080fe20000410000 */
        /* <DEDUP_REMOVED lines=27> */
[----:B0-----:R-:W-:-:S02]  /*76a0*/  IMAD.MOV.U32 R13, RZ, RZ, R76 ;  /* 0x000000ffff0d7224 */ /* 0x001fc400078e004c */
[----:B------:R-:W-:Y:S01]  /*76b0*/  IMAD.MOV.U32 R12, RZ, RZ, R71 ;  /* 0x000000ffff0c7224 */ /* 0x000fe200078e0047 */
[----:B--2---:R-:W-:Y:S01]  /*76c0*/  NOP ;  /* 0x0000000000007918 */ /* 0x004fe20000000000 */
[----:B-1----:R-:W-:Y:S05]  /*76d0*/  @P1 BRA `(.L_x_11953) ;  /* 0xffffffcc00581947 */ /* 0x002fea000383ffff */
[----:B------:R-:W-:-:S05]  /*76e0*/  UMOV UR39, UR10 ;  /* 0x0000000a00277c82 */ /* 0x000fca0008000000 */
.L_x_11942:
[----:B------:R-:W-:-:S13]  /*76f0*/  R2UR UR5, R142 ;  /* 0x000000008e0572ca */ /* 0x000fda00000e0000 */
[----:B------:R-:W-:-:S06]  /*7700*/  UISETP.GE.AND UP0, UPT, UR39, UR5, UPT ;  /* 0x000000052700728c */ /* 0x000fcc000bf06270 */
[----:B------:R-:W-:-:S13]  /*7710*/  PLOP3.LUT P1, PT, PT, PT, UP0, 0x80, 0x0 ;  /* 0x000000000000781c */ /* 0x000fda0003f2f008 */
[----:B------:R-:W-:Y:S05]  /*7720*/  @!P1 BRA `(.L_x_11954) ;  /* 0x0000002800789947 */ /* 0x000fea0003800000 */
[----:B------:R-:W3:Y:S01]  /*7730*/  S2R R10, SR_TID.X ;  /* 0x00000000000a7919 */ /* 0x000ee20000002100 */
[----:B------:R-:W-:Y:S01]  /*7740*/  R2UR UR5, R141 ;  /* 0x000000008d0572ca */ /* 0x000fe200000e0000 */
[----:B------:R-:W-:Y:S01]  /*7750*/  UMOV UR7, UR4 ;  /* 0x0000000400077c82 */ /* 0x000fe20008000000 */
[----:B------:R-:W-:Y:S01]  /*7760*/  UMOV UR11, 0x40000040 ;  /* 0x40000040000b7882 */ /* 0x000fe20000000000 */
[----:B------:R-:W-:Y:S01]  /*7770*/  MOV R11, R76 ;  /* 0x0000004c000b7202 */ /* 0x000fe20000000f00 */
[----:B------:R-:W-:Y:S01]  /*7780*/  UMOV UR30, UR6 ;  /* 0x00000006001e7c82 */ /* 0x000fe20008000000 */
[----:B------:R-:W-:Y:S01]  /*7790*/  MOV R137, UR11 ;  /* 0x0000000b00897c02 */ /* 0x000fe20008000f00 */
[----:B------:R-:W-:Y:S01]  /*77a0*/  UMOV UR29, 0x40000040 ;  /* 0x40000040001d7882 */ /* 0x000fe20000000000 */
        /* <DEDUP_REMOVED lines=10> */
[----:B------:R-:W-:Y:S01]  /*7850*/  UIADD3 UR40, UR61, 0x600, URZ ;  /* 0x000006003d287890 */ /* 0x000fe2000fffe03f */
[----:B------:R-:W-:Y:S01]  /*7860*/  UMOV UR10, UR4 ;  /* 0x00000004000a7c82 */ /* 0x000fe20008000000 */
[----:B------:R-:W-:Y:S01]  /*7870*/  UIADD3 UR44, UR61, 0x602, URZ ;  /* 0x000006023d2c7890 */ /* 0x000fe2000fffe03f */
[----:B------:R-:W-:Y:S01]  /*7880*/  IMAD.U32 R136, RZ, RZ, UR10 ;  /* 0x0000000aff887e24 */ /* 0x000fe2000f8e00ff */
[----:B------:R-:W-:-:S02]  /*7890*/  UIADD3 UR48, UR61, 0x604, URZ ;  /* 0x000006043d307890 */ /* 0x000fc4000fffe03f */
[----:B------:R-:W-:Y:S01]  /*78a0*/  UIADD3 UR52, UR61, 0x606, URZ ;  /* 0x000006063d347890 */ /* 0x000fe2000fffe03f */
[----:B---3--:R-:W-:Y:S02]  /*78b0*/  SHF.R.U32.HI R12, RZ, 0x7, R10 ;  /* 0x00000007ff0c7819 */ /* 0x008fe4000001160a */
[----:B------:R-:W-:Y:S01]  /*78c0*/  ISETP.GE.U32.AND P1, PT, R10, 0x180, PT ;  /* 0x000001800a00780c */ /* 0x000fe20003f26070 */
[----:B------:R-:W-:Y:S02]  /*78d0*/  IMAD.MOV.U32 R10, RZ, RZ, R71 ;  /* 0x000000ffff0a7224 */ /* 0x000fe400078e0047 */
[C---:B------:R-:W-:Y:S02]  /*78e0*/  VIADD R138, R12.reuse, 0x9 ;  /* 0x000000090c8a7836 */ /* 0x040fe40000000000 */
[----:B------:R-:W-:-:S03]  /*78f0*/  VIADD R139, R12, 0x8 ;  /* 0x000000080c8b7836 */ /* 0x000fc60000000000 */
[----:B------:R-:W-:-:S07]  /*7900*/  SEL R138, R138, 0x9, !P1 ;  /* 0x000000098a8a7807 */ /* 0x000fce0004800000 */
.L_x_11965:
[----:B------:R-:W-:Y:S01]  /*7910*/  R2UR UR10, R16 ;  /* 0x00000000100a72ca */ /* 0x000fe200000e0000 */
[----:B------:R-:W-:-:S04]  /*7920*/  UIADD3 UR4, UR7, 0x1, URZ ;  /* 0x0000000107047890 */ /* 0x000fc8000fffe03f */
[----:B------:R-:W-:-:S04]  /*7930*/  UISETP.NE.AND UP0, UPT, UR4, 0x2, UPT ;  /* 0x000000020400788c */ /* 0x000fc8000bf05270 */
[----:B------:R-:W-:Y:S02]  /*7940*/  USEL UR6, URZ, 0x1, UP0 ;  /* 0x000000013f067887 */ /* 0x000fe40008000000 */
[----:B------:R-:W-:Y:S02]  /*7950*/  USEL UR4, UR4, URZ, UP0 ;  /* 0x0000003f04047287 */ /* 0x000fe40008000000 */
[----:B------:R-:W-:Y:S01]  /*7960*/  ISETP.NE.AND P2, PT, RZ, UR10, PT ;  /* 0x0000000aff007c0c */ /* 0x000fe2000bf45270 */
[----:B------:R-:W-:-:S12]  /*7970*/  ULOP3.LUT UR6, UR30, UR6, URZ, 0x3c, !UPT ;  /* 0x000000061e067292 */ /* 0x000fd8000f8e3c3f */
[----:B0-----:R-:W-:Y:S05]  /*7980*/  @P2 BRA `(.L_x_11955) ;  /* 0x00000000002c2947 */ /* 0x001fea0003800000 */
[----:B------:R-:W-:Y:S05]  /*7990*/  @!P0 BRA `(.L_x_11956) ;  /* 0x0000000000048947 */ /* 0x000fea0003800000 */
[----:B------:R-:W-:Y:S01]  /*79a0*/  BPT.TRAP 0x1 ;  /* 0x000000040000795c */ /* 0x000fe20000300000 */
.L_x_11956:
[----:B------:R-:W-:Y:S01]  /*79b0*/  ULEA UR10, UR4, UR38, 0x3 ;  /* 0x00000026040a7291 */ /* 0x000fe2000f8e183f */
[----:B------:R-:W-:-:S05]  /*79c0*/  IMAD.U32 R12, RZ, RZ, UR6 ;  /* 0x00000006ff0c7e24 */ /* 0x000fca000f8e00ff */
[----:B------:R-:W-:-:S04]  /*79d0*/  SHF.L.U32 R12, R12, 0x1f, RZ ;  /* 0x0000001f0c0c7819 */ /* 0x000fc800000006ff */
[----:B------:R0:W1:Y:S01]  /*79e0*/  SYNCS.PHASECHK.TRANS64.TRYWAIT P1, [UR10+0x2d830], R12 ;  /* 0x02d8300cff0075a7 */ /* 0x000062000802014a */
[----:B------:R-:W-:Y:S05]  /*79f0*/  @!P0 BRA `(.L_x_11957) ;  /* 0x0000000000048947 */ /* 0x000fea0003800000 */
[----:B------:R-:W-:Y:S01]  /*7a00*/  BPT.TRAP 0x1 ;  /* 0x000000040000795c */ /* 0x000fe20000300000 */
.L_x_11957:
[----:B-1----:R-:W-:Y:S05]  /*7a10*/  @P1 BRA `(.L_x_11955) ;  /* 0x0000000000081947 */ /* 0x002fea0003800000 */
[----:B------:R-:W1:Y:S02]  /*7a20*/  SYNCS.PHASECHK.TRANS64.TRYWAIT P1, [UR10+0x2d830], R12 ;  /* 0x02d8300cff0075a7 */ /* 0x000e64000802014a */
[----:B-1----:R-:W-:Y:S05]  /*7a30*/  @!P1 BRA `(.L_x_11958) ;  /* 0x0000008000dc9947 */ /* 0x002fea0003800000 */
.L_x_11955:
        /* <DEDUP_REMOVED lines=37> */
.L_x_11960:
[----:B------:R-:W-:Y:S01]  /*7c90*/  ULEA UR10, UR7, UR38, 0x3 ;  /* 0x00000026070a7291 */ /* 0x000fe2000f8e183f */
[----:B01----:R-:W-:-:S05]  /*7ca0*/  IMAD.U32 R12, RZ, RZ, UR30 ;  /* 0x0000001eff0c7e24 */ /* 0x003fca000f8e00ff */
[----:B------:R-:W-:-:S04]  /*7cb0*/  SHF.L.U32 R12, R12, 0x1f, RZ ;  /* 0x0000001f0c0c7819 */ /* 0x000fc800000006ff */
[----:B------:R0:W1:Y:S01]  /*7cc0*/  SYNCS.PHASECHK.TRANS64.TRYWAIT P1, [UR10+0x2d850], R12 ;  /* 0x02d8500cff0075a7 */ /* 0x000062000802014a */
[----:B------:R-:W-:Y:S05]  /*7cd0*/  @!P0 BRA `(.L_x_11961) ;  /* 0x0000000000048947 */ /* 0x000fea0003800000 */
[----:B------:R-:W-:Y:S01]  /*7ce0*/  BPT.TRAP 0x1 ;  /* 0x000000040000795c */ /* 0x000fe20000300000 */
.L_x_11961:
[----:B-1----:R-:W-:Y:S05]  /*7cf0*/  @P1 BRA `(.L_x_11959) ;  /* 0x0000000000081947 */ /* 0x002fea0003800000 */
[----:B------:R-:W1:Y:S02]  /*7d00*/  SYNCS.PHASECHK.TRANS64.TRYWAIT P1, [UR10+0x2d850], R12 ;  /* 0x02d8500cff0075a7 */ /* 0x000e64000802014a */
[----:B-1----:R-:W-:Y:S05]  /*7d10*/  @!P1 BRA `(.L_x_11962) ;  /* 0x00000080003c9947 */ /* 0x002fea0003800000 */
.L_x_11959:
[----:B------:R-:W-:Y:S01]  /*7d20*/  UIADD3 UR10, UR38, 0x400, URZ ;  /* 0x00000400260a7890 */ /* 0x000fe2000fffe03f */
[----:B------:R-:W-:Y:S01]  /*7d30*/  WARPGROUP.ARRIVE ;  /* 0x00000000000079c5 */ /* 0x000fe20000000000 */
[----:B------:R-:W-:Y:S01]  /*7d40*/  UMOV UR56, UR61 ;  /* 0x0000003d00387c82 */ /* 0x000fe20008000000 */
[----:B------:R-:W-:Y:S01]  /*7d50*/  UMOV UR57, 0x40000040 ;  /* 0x4000004000397882 */ /* 0x000fe20000000000 */
[----:B------:R-:W-:Y:S01]  /*7d60*/  USHF.R.U32.HI UR10, URZ, 0x4, UR10 ;  /* 0x000000043f0a7899 */ /* 0x000fe2000801160a */
[----:B01----:R-:W-:Y:S01]  /*7d70*/  MOV R12, UR13 ;  /* 0x0000000d000c7c02 */ /* 0x003fe20008000f00 */
[----:B------:R-:W-:Y:S01]  /*7d80*/  UMOV UR59, 0x80000020 ;  /* 0x80000020003b7882 */ /* 0x000fe20000000000 */
[----:B------:R-:W-:Y:S01]  /*7d90*/  MOV R13, UR12 ;  /* 0x0000000c000d7c02 */ /* 0x000fe20008000f00 */
[----:B------:R-:W-:Y:S01]  /*7da0*/  ULOP3.LUT UR10, UR10, 0x3fff, URZ, 0xc0, !UPT ;  /* 0x00003fff0a0a7892 */ /* 0x000fe2000f8ec03f */
[----:B------:R-:W-:Y:S01]  /*7db0*/  R2UR UR12, R136 ;  /* 0x00000000880c72ca */ /* 0x000fe200000e0000 */
[----:B------:R-:W-:Y:S01]  /*7dc0*/  UMOV UR15, 0x80000020 ;  /* 0x80000020000f7882 */ /* 0x000fe20000000000 */
[----:B------:R-:W-:Y:S01]  /*7dd0*/  R2UR UR13, R137 ;  /* 0x00000000890d72ca */ /* 0x000fe200000e0000 */
[----:B------:R-:W-:Y:S01]  /*7de0*/  ULOP3.LUT UR10, UR10, 0x2000000, URZ, 0xfc, !UPT ;  /* 0x020000000a0a7892 */ /* 0x000fe2000f8efc3f */
        /* <DEDUP_REMOVED lines=8> */
[----:B------:R-:W-:Y:S01]  /*7e70*/  HGMMA.64x96x16.F32 R88, gdesc[UR56].tnspB, R88, gsb0 ;  /* 0x41600000385879f0 */ /* 0x000fe20008000858 */
[----:B------:R-:W-:Y:S01]  /*7e80*/  UIADD3 UR42, UR58, 0x100, URZ ;  /* 0x000001003a2a7890 */ /* 0x000fe2000fffe03f */
[----:B------:R-:W-:Y:S01]  /*7e90*/  UMOV UR14, UR10 ;  /* 0x0000000a000e7c82 */ /* 0x000fe20008000000 */
[----:B------:R-:W-:-:S02]  /*7ea0*/  UIADD3 UR46, UR58, 0x140, URZ ;  /* 0x000001403a2e7890 */ /* 0x000fc4000fffe03f */
[----:B------:R-:W-:Y:S01]  /*7eb0*/  UIADD3 UR50, UR58, 0x180, URZ ;  /* 0x000001803a327890 */ /* 0x000fe2000fffe03f */
[----:B------:R-:W-:Y:S01]  /*7ec0*/  UMOV UR51, 0x80000020 ;  /* 0x8000002000337882 */ /* 0x000fe20000000000 */
[----:B------:R-:W-:Y:S01]  /*7ed0*/  UIADD3 UR54, UR58, 0x1c0, URZ ;  /* 0x000001c03a367890 */ /* 0x000fe2000fffe03f */
[----:B------:R-:W-:Y:S01]  /*7ee0*/  UMOV UR55, 0x80000020 ;  /* 0x8000002000377882 */ /* 0x000fe20000000000 */
[----:B------:R-:W-:Y:S02]  /*7ef0*/  WARPGROUP.DEPBAR.LE gsb0, 0x0 ;  /* 0x00008000000079c5 */ /* 0x000fe40000010000 */
[----:B------:R-:W-:-:S06]  /*7f00*/  WARPGROUP.ARRIVE ;  /* 0x00000000000079c5 */ /* 0x000fcc0000000000 */
[----:B------:R-:W-:Y:S01]  /*7f10*/  HGMMA.64x96x16.F32 R88, gdesc[UR12].tnspB, R88, gsb0 ;  /* 0x416000000c5879f0 */ /* 0x000fe20008000858 */
[----:B------:R-:W-:Y:S02]  /*7f20*/  R2UR UR13, R12 ;  /* 0x000000000c0d72ca */ /* 0x000fe400000e0000 */
[----:B------:R-:W-:Y:S01]  /*7f30*/  R2UR UR12, R13 ;  /* 0x000000000d0c72ca */ /* 0x000fe200000e0000 */
        /* <DEDUP_REMOVED lines=22> */
.L_x_11963:
        /* <DEDUP_REMOVED lines=66> */
[----:B------:R-:W-:Y:S01]  /*84c0*/  ULDC UR10, c[0x0][0x988] ;  /* 0x00026200000a7ab9 */ /* 0x000fe20000000800 */
[----:B------:R-:W3:Y:S01]  /*84d0*/  S2UR UR11, SR_CgaCtaId ;  /* 0x00000000000b79c3 */ /* 0x000ee20000008800 */
[----:B------:R-:W-:Y:S01]  /*84e0*/  UMOV UR35, UR10 ;  /* 0x0000000a00237c82 */ /* 0x000fe20008000000 */
[----:B------:R-:W-:Y:S01]  /*84f0*/  ULEA UR10, UR4, UR38, 0x3 ;  /* 0x00000026040a7291 */ /* 0x000fe2000f8e183f */
[----:B------:R-:W4:Y:S01]  /*8500*/  MUFU.TANH R21, R21 ;  /* 0x0000001500157308 */ /* 0x000f220000002400 */
[----:B-1----:R-:W-:Y:S01]  /*8510*/  FMNMX.FTZ R66, R18, R65, !PT ;  /* 0x0000004112427209 */ /* 0x002fe20007810000 */
[----:B------:R-:W-:Y:S01]  /*8520*/  FMUL.FTZ R65, R76, UR5 ;  /* 0x000000054c417c20 */ /* 0x000fe20008410000 */
[----:B------:R-:W-:-:S05]  /*8530*/  UIADD3 UR10, UR10, 0x2d840, URZ ;  /* 0x0002d8400a0a7890 */ /* 0x000fca000fffe03f */
        /* <DEDUP_REMOVED lines=13> */
[----:B-1----:R-:W-:Y:S01]  /*8610*/  FMNMX.FTZ R67, R25, R66, !PT ;  /* 0x0000004219437209 */ /* 0x002fe20007810000 */
[----:B------:R-:W-:-:S06]  /*8620*/  FMUL.FTZ R66, R77, UR5 ;  /* 0x000000054d427c20 */ /* 0x000fcc0008410000 */
[----:B------:R-:W1:Y:S01]  /*8630*/  MUFU.TANH R28, R28 ;  /* 0x0000001c001c7308 */ /* 0x000e620000002400 */
[----:B--2---:R-:W-:-:S07]  /*8640*/  FMNMX.FTZ R69, R27, R68, !PT ;  /* 0x000000441b457209 */ /* 0x004fce0007810000 */
[----:B------:R-:W2:Y:S01]  /*8650*/  MUFU.TANH R29, R29 ;  /* 0x0000001d001d7308 */ /* 0x000ea20000002400 */
[----:B---3--:R-:W-:Y:S01]  /*8660*/  FMNMX.FTZ R68, R26, R67, !PT ;  /* 0x000000431a447209 */ /* 0x008fe20007810000 */
[----:B------:R-:W-:-:S06]  /*8670*/  FMUL.FTZ R67, R78, UR5 ;  /* 0x000000054e437c20 */ /* 0x000fcc0008410000 */
        /* <DEDUP_REMOVED lines=16> */
[----:B--2---:R-:W-:Y:S01]  /*8780*/  FMNMX.FTZ R70, R34, R69, !PT ;  /* 0x0000004522467209 */ /* 0x004fe20007810000 */
[----:B------:R-:W-:-:S06]  /*8790*/  FMUL.FTZ R69, R80, UR5 ;  /* 0x0000000550457c20 */ /* 0x000fcc0008410000 */
        /* <DEDUP_REMOVED lines=84> */
[----:B--2---:R-:W-:Y:S02]  /*8ce0*/  FMNMX.FTZ R71, R77, R76, !PT ;  /* 0x0000004c4d477209 */ /* 0x004fe40007810000 */
[----:B---3--:R-:W-:Y:S02]  /*8cf0*/  FMNMX.FTZ R80, R75, R80, !PT ;  /* 0x000000504b507209 */ /* 0x008fe40007810000 */
[----:B-1----:R-:W-:-:S03]  /*8d00*/  FMNMX.FTZ R79, R78, R71, !PT ;  /* 0x000000474e4f7209 */ /* 0x002fc60007810000 */
[----:B------:R-:W1:Y:S04]  /*8d10*/  SHFL.BFLY PT, R71, R80, 0x2, 0x1f ;  /* 0x0c401f0050477f89 */ /* 0x000e6800000e0000 */
[----:B------:R-:W2:Y:S01]  /*8d20*/  SHFL.BFLY PT, R76, R79, 0x2, 0x1f ;  /* 0x0c401f004f4c7f89 */ /* 0x000ea200000e0000 */
[----:B-1----:R-:W-:Y:S02]  /*8d30*/  FMNMX.FTZ R81, R80, R71, !PT ;  /* 0x0000004750517209 */ /* 0x002fe40007810000 */
[----:B--2---:R-:W-:-:S03]  /*8d40*/  FMNMX.FTZ R82, R79, R76, !PT ;  /* 0x0000004c4f527209 */ /* 0x004fc60007810000 */
[----:B------:R-:W1:Y:S04]  /*8d50*/  SHFL.BFLY PT, R76, R81, 0x1, 0x1f ;  /* 0x0c201f00514c7f89 */ /* 0x000e6800000e0000 */
[----:B------:R-:W2:Y:S01]  /*8d60*/  SHFL.BFLY PT, R83, R82, 0x1, 0x1f ;  /* 0x0c201f0052537f89 */ /* 0x000ea200000e0000 */
[----:B-1----:R-:W-:Y:S02]  /*8d70*/  FMNMX.FTZ R71, R81, R76, !PT ;  /* 0x0000004c51477209 */ /* 0x002fe40007810000 */
[----:B--2---:R-:W-:-:S03]  /*8d80*/  FMNMX.FTZ R76, R82, R83, !PT ;  /* 0x00000053524c7209 */ /* 0x004fc60007810000 */
[C---:B------:R-:W-:Y:S01]  /*8d90*/  FADD.FTZ R10, -R71.reuse, R10 ;  /* 0x0000000a470a7221 */ /* 0x040fe20000010100 */
        /* <DEDUP_REMOVED lines=34> */
[C---:B------:R-:W-:Y:S01]  /*8fc0*/  FADD.FTZ R10, -R76.reuse, R11 ;  /* 0x0000000b4c0a7221 */ /* 0x040fe20000010100 */
[----:B------:R-:W-:Y:S01]  /*8fd0*/  FMUL.FTZ R79, R76, UR35 ;  /* 0x000000234c4f7c20 */ /* 0x000fe20008410000 */
[----:B------:R1:W-:Y:S02]  /*8fe0*/  MUFU.EX2 R11, R83 ;  /* 0x00000053000b7308 */ /* 0x0003e40000000800 */
[----:B------:R-:W-:Y:S01]  /*8ff0*/  FMUL.FTZ R10, R10, UR35 ;  /* 0x000000230a0a7c20 */ /* 0x000fe20008410000 */
[--C-:B------:R-:W-:Y:S01]  /*9000*/  FFMA.FTZ R14, R14, UR35, -R79.reuse ;  /* 0x000000230e0e7c23 */ /* 0x100fe2000801084f */
[--C-:B------:R-:W-:Y:S01]  /*9010*/  FFMA.FTZ R87, R15, UR35, -R79.reuse ;  /* 0x000000230f577c23 */ /* 0x100fe2000801084f */
[--C-:B------:R-:W-:Y:S01]  /*9020*/  FFMA.FTZ R15, R19, UR35, -R79.reuse ;  /* 0x00000023130f7c23 */ /* 0x100fe2000801084f */
[--C-:B------:R-:W-:Y:S01]  /*9030*/  FFMA.FTZ R20, R20, UR35, -R79.reuse ;  /* 0x0000002314147c23 */ /* 0x100fe2000801084f */
[--C-:B------:R-:W-:Y:S01]  /*9040*/  FFMA.FTZ R19, R23, UR35, -R79.reuse ;  /* 0x0000002317137c23 */ /* 0x100fe2000801084f */
[----:B------:R-:W2:Y:S01]  /*9050*/  MUFU.EX2 R12, R12 ;  /* 0x0000000c000c7308 */ /* 0x000ea20000000800 */
[--C-:B------:R-:W-:Y:S01]  /*9060*/  FFMA.FTZ R86, R24, UR35, -R79.reuse ;  /* 0x0000002318567c23 */ /* 0x100fe2000801084f */
[--C-:B-1----:R-:W-:Y:S01]  /*9070*/  FFMA.FTZ R83, R40, UR35, -R79.reuse ;  /* 0x0000002328537c23 */ /* 0x102fe2000801084f */
        /* <DEDUP_REMOVED lines=14> */
[----:B--2---:R-:W-:Y:S01]  /*9160*/  FFMA.FTZ R4, R11, R4, R12 ;  /* 0x000000040b047223 */ /* 0x004fe2000001000c */
[--C-:B------:R-:W-:Y:S01]  /*9170*/  FFMA.FTZ R80, R52, UR35, -R79.reuse ;  /* 0x0000002334507c23 */ /* 0x100fe2000801084f */
[--C-:B------:R-:W-:Y:S01]  /*9180*/  FFMA.FTZ R52, R60, UR35, -R79.reuse ;  /* 0x000000233c347c23 */ /* 0x100fe2000801084f */
[----:B------:R-:W-:-:S04]  /*9190*/  FFMA.FTZ R51, R64, UR35, -R79 ;  /* 0x0000002340337c23 */ /* 0x000fc8000801084f */
[----:B------:R-:W2:Y:S08]  /*91a0*/  MUFU.EX2 R13, R13 ;  /* 0x0000000d000d7308 */ /* 0x000eb00000000800 */
[----:B------:R-:W3:Y:S01]  /*91b0*/  MUFU.EX2 R87, R87 ;  /* 0x0000005700577308 */ /* 0x000ee20000000800 */
[----:B-1----:R-:W-:-:S07]  /*91c0*/  FFMA.FTZ R40, R10, R3, R14 ;  /* 0x000000030a287223 */ /* 0x002fce000001000e */
        /* <DEDUP_REMOVED lines=11> */
[----:B-1----:R-:W-:Y:S01]  /*9280*/  FADD.FTZ R40, R20, R39 ;  /* 0x0000002714287221 */ /* 0x002fe20000010000 */
[--C-:B------:R-:W-:Y:S01]  /*9290*/  FFMA.FTZ R39, R55, UR35, -R79.reuse ;  /* 0x0000002337277c23 */ /* 0x100fe2000801084f */
[----:B------:R-:W-:-:S05]  /*92a0*/  FFMA.FTZ R55, R56, UR35, -R79 ;  /* 0x0000002338377c23 */ /* 0x000fca000801084f */
        /* <DEDUP_REMOVED lines=12> */
[----:B------:R-:W-:-:S06]  /*9370*/  FFMA.FTZ R40, R59, UR35, -R79 ;  /* 0x000000233b287c23 */ /* 0x000fcc000801084f */
        /* <DEDUP_REMOVED lines=29> */
[----:B------:R-:W-:-:S06]  /*9550*/  FFMA.FTZ R44, R67, UR35, -R79 ;  /* 0x00000023432c7c23 */ /* 0x000fcc000801084f */
        /* <DEDUP_REMOVED lines=16> */
[----:B--2---:R-:W-:Y:S01]  /*9660*/  FADD.FTZ R3, R81, R48 ;  /* 0x0000003051037221 */ /* 0x004fe20000010000 */
[----:B------:R-:W-:-:S06]  /*9670*/  FFMA.FTZ R48, R72, UR35, -R79 ;  /* 0x0000002348307c23 */ /* 0x000fcc000801084f */
        /* <DEDUP_REMOVED lines=55> */
[----:B--2---:R-:W-:-:S03]  /*99f0*/  FADD.FTZ R4, R75, R64 ;  /* 0x000000404b047221 */ /* 0x004fc60000010000 */
[----:B---3--:R-:W-:Y:S01]  /*9a00*/  FADD.FTZ R3, R60, R3 ;  /* 0x000000033c037221 */ /* 0x008fe20000010000 */
[----:B------:R-:W-:Y:S06]  /*9a10*/  @!P0 BRA `(.L_x_11964) ;  /* 0x0000000000048947 */ /* 0x000fec0003800000 */
[----:B------:R-:W-:Y:S01]  /*9a20*/  BPT.TRAP 0x1 ;  /* 0x000000040000795c */ /* 0x000fe20000300000 */
.L_x_11964:
[----:B------:R-:W1:Y:S01]  /*9a30*/  S2UR UR10, SR_CgaCtaId ;  /* 0x00000000000a79c3 */ /* 0x000e620000008800 */
        /* <DEDUP_REMOVED lines=23> */
[----:B-1----:R-:W-:Y:S01]  /*9bb0*/  UPRMT UR7, UR10, 0x654, UR7 ;  /* 0x000006540a077896 */ /* 0x002fe20008000007 */
        /* <DEDUP_REMOVED lines=10> */
[----:B------:R1:W-:Y:S01]  /*9c60*/  STSM.16.M88.4 [R0+0x21800], R12 ;  /* 0x0218000c00007844 */ /* 0x0003e20000000200 */
[----:B------:R-:W-:Y:S01]  /*9c70*/  F2FP.F16.F32.PACK_AB R33, R81, R35 ;  /* 0x000000235121723e */ /* 0x000fe200000000ff */
[----:B------:R-:W-:Y:S01]  /*9c80*/  UIADD3 UR7, UR39, -0x1, URZ ;  /* 0xffffffff27077890 */ /* 0x000fe2000fffe03f */
[----:B------:R-:W-:Y:S01]  /*9c90*/  F2FP.F16.F32.PACK_AB R32, R46, R45 ;  /* 0x0000002d2e20723e */ /* 0x000fe200000000ff */
[----:B------:R2:W-:Y:S01]  /*9ca0*/  STSM.16.M88.4 [R8], R20 ;  /* 0x0000001408007844 */ /* 0x0005e20000000200 */
[----:B------:R-:W-:Y:S01]  /*9cb0*/  F2FP.F16.F32.PACK_AB R34, R50, R49 ;  /* 0x000000313222723e */ /* 0x000fe200000000ff */
[-C--:B------:R-:W-:Y:S01]  /*9cc0*/  FMUL.FTZ R113, R113, R11.reuse ;  /* 0x0000000b71717220 */ /* 0x080fe20000410000 */
[----:B------:R-:W-:Y:S01]  /*9cd0*/  F2FP.F16.F32.PACK_AB R35, R80, R36 ;  /* 0x000000245023723e */ /* 0x000fe200000000ff */
[----:B------:R4:W-:Y:S01]  /*9ce0*/  STSM.16.M88.4 [R5], R24 ;  /* 0x0000001805007844 */ /* 0x0009e20000000200 */
[----:B------:R-:W-:Y:S01]  /*9cf0*/  R2UR UR10, R142 ;  /* 0x000000008e0a72ca */ /* 0x000fe200000e0000 */
[----:B------:R-:W-:Y:S01]  /*9d00*/  FMUL.FTZ R116, R116, R11 ;  /* 0x0000000b74747220 */ /* 0x000fe20000410000 */
[----:B------:R-:W-:Y:S01]  /*9d10*/  F2FP.F16.F32.PACK_AB R74, R75, R74 ;  /* 0x0000004a4b4a723e */ /* 0x000fe200000000ff */
[----:B------:R4:W-:Y:S01]  /*9d20*/  STSM.16.M88.4 [R2], R28 ;  /* 0x0000001c02007844 */ /* 0x0009e20000000200 */
[----:B------:R-:W-:Y:S01]  /*9d30*/  F2FP.F16.F32.PACK_AB R72, R70, R69 ;  /* 0x000000454648723e */ /* 0x000fe200000000ff */
[----:B------:R-:W-:Y:S01]  /*9d40*/  FMUL.FTZ R117, R117, R11 ;  /* 0x0000000b75757220 */ /* 0x000fe20000410000 */
[----:B------:R-:W-:Y:S01]  /*9d50*/  F2FP.F16.F32.PACK_AB R73, R56, R48 ;  /* 0x000000303849723e */ /* 0x000fe200000000ff */
[----:B------:R4:W-:Y:S01]  /*9d60*/  STSM.16.M88.4 [R0+0x27800], R32 ;  /* 0x0278002000007844 */ /* 0x0009e20000000200 */
[----:B-1----:R-:W-:Y:S01]  /*9d70*/  F2FP.F16.F32.PACK_AB R12, R54, R53 ;  /* 0x00000035360c723e */ /* 0x002fe200000000ff */
[----:B------:R-:W-:Y:S01]  /*9d80*/  FMUL.FTZ R120, R120, R11 ;  /* 0x0000000b78787220 */ /* 0x000fe20000410000 */
[----:B------:R-:W-:Y:S01]  /*9d90*/  F2FP.F16.F32.PACK_AB R13, R55, R39 ;  /* 0x00000027370d723e */ /* 0x000fe200000000ff */
[----:B------:R-:W-:Y:S01]  /*9da0*/  FMUL.FTZ R121, R121, R11 ;  /* 0x0000000b79797220 */ /* 0x000fe20000410000 */
[----:B------:R-:W-:Y:S01]  /*9db0*/  F2FP.F16.F32.PACK_AB R14, R58, R57 ;  /* 0x000000393a0e723e */ /* 0x000fe200000000ff */
[----:B------:R-:W-:Y:S01]  /*9dc0*/  UISETP.GT.AND UP0, UPT, UR39, UR10, UPT ;  /* 0x0000000a2700728c */ /* 0x000fe2000bf04270 */
[----:B------:R-:W-:Y:S01]  /*9dd0*/  F2FP.F16.F32.PACK_AB R15, R52, R40 ;  /* 0x00000028340f723e */ /* 0x000fe200000000ff */
[----:B------:R-:W-:Y:S01]  /*9de0*/  FMUL.FTZ R124, R124, R11 ;  /* 0x0000000b7c7c7220 */ /* 0x000fe20000410000 */
[----:B--2---:R-:W-:Y:S01]  /*9df0*/  F2FP.F16.F32.PACK_AB R20, R62, R61 ;  /* 0x0000003d3e14723e */ /* 0x004fe200000000ff */
[----:B------:R-:W-:Y:S01]  /*9e00*/  UMOV UR39, UR7 ;  /* 0x0000000700277c82 */ /* 0x000fe20008000000 */
[----:B------:R-:W-:Y:S01]  /*9e10*/  F2FP.F16.F32.PACK_AB R21, R51, R43 ;  /* 0x0000002b3315723e */ /* 0x000fe200000000ff */
[----:B------:R4:W-:Y:S01]  /*9e20*/  STSM.16.M88.4 [R9], R12 ;  /* 0x0000000c09007844 */ /* 0x0009e20000000200 */
[----:B------:R-:W-:Y:S01]  /*9e30*/  F2FP.F16.F32.PACK_AB R22, R66, R65 ;  /* 0x000000414216723e */ /* 0x000fe200000000ff */
[----:B------:R-:W-:Y:S01]  /*9e40*/  UMOV UR7, UR4 ;  /* 0x0000000400077c82 */ /* 0x000fe20008000000 */
[----:B------:R-:W-:Y:S01]  /*9e50*/  F2FP.F16.F32.PACK_AB R23, R47, R44 ;  /* 0x0000002c2f17723e */ /* 0x000fe200000000ff */
[----:B------:R-:W-:Y:S01]  /*9e60*/  FMUL.FTZ R125, R125, R11 ;  /* 0x0000000b7d7d7220 */ /* 0x000fe20000410000 */
[----:B------:R-:W-:Y:S01]  /*9e70*/  F2FP.F16.F32.PACK_AB R75, R60, R59 ;  /* 0x0000003b3c4b723e */ /* 0x000fe200000000ff */
[-C--:B------:R-:W-:Y:S01]  /*9e80*/  FMUL.FTZ R128, R128, R11.reuse ;  /* 0x0000000b80807220 */ /* 0x080fe20000410000 */
[----:B------:R-:W-:Y:S01]  /*9e90*/  PLOP3.LUT P1, PT, PT, PT, UP0, 0x80, 0x0 ;  /* 0x000000000000781c */ /* 0x000fe20003f2f008 */
[----:B------:R4:W-:Y:S01]  /*9ea0*/  STSM.16.M88.4 [R5+0x6000], R20 ;  /* 0x0060001405007844 */ /* 0x0009e20000000200 */
[-C--:B------:R-:W-:Y:S01]  /*9eb0*/  FMUL.FTZ R129, R129, R11.reuse ;  /* 0x0000000b81817220 */ /* 0x080fe20000410000 */
[-C--:B------:R-:W-:Y:S01]  /*9ec0*/  FMUL.FTZ R132, R132, R11.reuse ;  /* 0x0000000b84847220 */ /* 0x080fe20000410000 */
[----:B------:R-:W-:Y:S01]  /*9ed0*/  FMUL.FTZ R133, R133, R11 ;  /* 0x0000000b85857220 */ /* 0x000fe20000410000 */
        /* <DEDUP_REMOVED lines=9> */
[----:B-1----:R-:W1:Y:S01]  /*9f70*/  FENCE.VIEW.ASYNC.S ;  /* 0x00000000000073c6 */ /* 0x002e620000000000 */
        /* <DEDUP_REMOVED lines=23> */
[----:B-1----:R-:W-:Y:S01]  /*a0f0*/  NOP ;  /* 0x0000000000007918 */ /* 0x002fe20000000000 */
[----:B----4-:R-:W-:Y:S05]  /*a100*/  @P1 BRA `(.L_x_11965) ;  /* 0xffffffd800001947 */ /* 0x010fea000383ffff */
.L_x_11954:
[----:B------:R-:W-:Y:S06]  /*a110*/  BAR.ARV 0x8, 0x200 ;  /* 0x0208000000007b1d */ /* 0x000fec0000002000 */
[----:B------:R-:W-:Y:S05]  /*a120*/  @!P0 BRA `(.L_x_11966) ;  /* 0x0000000000048947 */ /* 0x000fea0003800000 */
[----:B------:R-:W-:Y:S01]  /*a130*/  BPT.TRAP 0x1 ;  /* 0x000000040000795c */ /* 0x000fe20000300000 */
.L_x_11966:
[----:B------:R-:W-:Y:S01]  /*a140*/  ULEA UR5, UR4, UR38, 0x3 ;  /* 0x0000002604057291 */ /* 0x000fe2000f8e183f */
[----:B------:R-:W-:-:S04]  /*a150*/  MOV R0, UR6 ;  /* 0x0000000600007c02 */ /* 0x000fc80008000f00 */
[----:B------:R-:W-:-:S04]  /*a160*/  SHF.L.U32 R0, R0, 0x1f, RZ ;  /* 0x0000001f00007819 */ /* 0x000fc800000006ff */
[----:B------:R1:W2:Y:S01]  /*a170*/  SYNCS.PHASECHK.TRANS64.TRYWAIT P1, [UR5+0x2d850], R0 ;  /* 0x02d85000ff0075a7 */ /* 0x0002a20008020145 */
[----:B------:R-:W-:Y:S05]  /*a180*/  @!P0 BRA `(.L_x_11967) ;  /* 0x0000000000048947 */ /* 0x000fea0003800000 */
[----:B------:R-:W-:Y:S01]  /*a190*/  BPT.TRAP 0x1 ;  /* 0x000000040000795c */ /* 0x000fe20000300000 */
.L_x_11967:
[----:B--2---:R-:W-:Y:S05]  /*a1a0*/  @P1 BRA `(.L_x_11968) ;  /* 0x0000000000081947 */ /* 0x004fea0003800000 */
[----:B------:R-:W2:Y:S02]  /*a1b0*/  SYNCS.PHASECHK.TRANS64.TRYWAIT P1, [UR5+0x2d850], R0 ;  /* 0x02d85000ff0075a7 */ /* 0x000ea40008020145 */
[----:B--2---:R-:W-:Y:S05]  /*a1c0*/  @!P1 BRA `(.L_x_11969) ;  /* 0x0000005c00289947 */ /* 0x004fea0003800000 */
.L_x_11968:
[----:B------:R-:W-:Y:S01]  /*a1d0*/  UIADD3 UR38, UR38, 0x400, URZ ;  /* 0x0000040026267890 */ /* 0x000fe2000fffe03f */
[----:B------:R-:W-:Y:S01]  /*a1e0*/  R2UR UR6, R141 ;  /* 0x000000008d0672ca */ /* 0x000fe200000e0000 */
[----:B------:R-:W-:Y:S01]  /*a1f0*/  WARPGROUP.ARRIVE ;  /* 0x00000000000079c5 */ /* 0x000fe20000000000 */
[----:B------:R-:W-:Y:S01]  /*a200*/  UMOV UR9, 0x40000040 ;  /* 0x4000004000097882 */ /* 0x000fe20000000000 */
[----:B------:R-:W-:Y:S01]  /*a210*/  USHF.R.U32.HI UR38, URZ, 0x4, UR38 ;  /* 0x000000043f267899 */ /* 0x000fe20008011626 */
[----:B--23--:R-:W2:Y:S01]  /*a220*/  SHFL.BFLY PT, R5, R4, 0x2, 0x1f ;  /* 0x0c401f0004057f89 */ /* 0x00cea200000e0000 */
[----:B------:R-:W-:Y:S01]  /*a230*/  UMOV UR11, 0x80000020 ;  /* 0x80000020000b7882 */ /* 0x000fe20000000000 */
[----:B------:R-:W-:Y:S01]  /*a240*/  IMAD.U32 R12, RZ, RZ, UR35 ;  /* 0x00000023ff0c7e24 */ /* 0x000fe2000f8e00ff */
[----:B------:R-:W-:Y:S01]  /*a250*/  ULOP3.LUT UR38, UR38, 0x3fff, URZ, 0xc0, !UPT ;  /* 0x00003fff26267892 */ /* 0x000fe2000f8ec03f */
[----:B-1----:R-:W1:Y:S03]  /*a260*/  SHFL.BFLY PT, R0, R3, 0x2, 0x1f ;  /* 0x0c401f0003007f89 */ /* 0x002e6600000e0000 */
[----:B------:R-:W-:-:S02]  /*a270*/  ULOP3.LUT UR38, UR38, 0x2000000, URZ, 0xfc, !UPT ;  /* 0x0200000026267892 */ /* 0x000fc4000f8efc3f */
[----:B------:R-:W-:Y:S02]  /*a280*/  ULOP3.LUT UR6, UR6, 0x10000, URZ, 0xfc, !UPT ;  /* 0x0001000006067892 */ /* 0x000fe4000f8efc3f */
[----:B------:R-:W-:-:S05]  /*a290*/  UIMAD UR4, UR4, 0x600, UR38 ;  /* 0x00000600040478a4 */ /* 0x000fca000f8e0226 */
[----:B------:R-:W-:Y:S02]  /*a2a0*/  UMOV UR8, UR6 ;  /* 0x0000000600087c82 */ /* 0x000fe40008000000 */
[----:B------:R-:W-:Y:S02]  /*a2b0*/  UMOV UR10, UR4 ;  /* 0x00000004000a7c82 */ /* 0x000fe40008000000 */
[----:B------:R-:W-:Y:S01]  /*a2c0*/  HGMMA.64x96x16.F32 R88, gdesc[UR8].tnspB, R88, gsb0 ;  /* 0x41600000085879f0 */ /* 0x000fe20008000858 */
[----:B------:R-:W-:Y:S02]  /*a2d0*/  UIADD3 UR8, UR6, 0x2, URZ ;  /* 0x0000000206087890 */ /* 0x000fe4000fffe03f */
[----:B------:R-:W-:Y:S01]  /*a2e0*/  UIADD3 UR10, UR4, 0x40, URZ ;  /* 0x00000040040a7890 */ /* 0x000fe2000fffe03f */
[----:B--2---:R-:W-:Y:S01]  /*a2f0*/  FADD.FTZ R5, R5, R4 ;  /* 0x0000000405057221 */ /* 0x004fe20000010000 */
[----:B------:R-:W-:Y:S01]  /*a300*/  UMOV UR9, 0x40000040 ;  /* 0x4000004000097882 */ /* 0x000fe20000000000 */
[----:B------:R-:W-:Y:S01]  /*a310*/  UMOV UR11, 0x80000020 ;  /* 0x80000020000b7882 */ /* 0x000fe20000000000 */
[----:B------:R-:W-:-:S02]  /*a320*/  IMAD.U32 R4, RZ, RZ, UR35 ;  /* 0x00000023ff047e24 */ /* 0x000fc4000f8e00ff */
[----:B-1----:R-:W-:Y:S01]  /*a330*/  FADD.FTZ R2, R0, R3 ;  /* 0x0000000300027221 */ /* 0x002fe20000010000 */
[----:B------:R-:W-:Y:S01]  /*a340*/  IMAD.MOV.U32 R3, RZ, RZ, RZ ;  /* 0x000000ffff037224 */ /* 0x000fe200078e00ff */
[----:B------:R-:W1:Y:S04]  /*a350*/  SHFL.BFLY PT, R0, R5, 0x1, 0x1f ;  /* 0x0c201f0005007f89 */ /* 0x000e6800000e0000 */
[----:B------:R-:W2:Y:S01]  /*a360*/  SHFL.BFLY PT, R7, R2, 0x1, 0x1f ;  /* 0x0c201f0002077f89 */ /* 0x000ea200000e0000 */
[----:B-1----:R-:W-:Y:S01]  /*a370*/  FADD.FTZ R10, R5, R0 ;  /* 0x00000000050a7221 */ /* 0x002fe20000010000 */
[----:B------:R-:W-:Y:S02]  /*a380*/  IMAD.MOV.U32 R0, RZ, RZ, -0x800000 ;  /* 0xff800000ff007424 */ /* 0x000fe400078e00ff */
[----:B--2---:R-:W-:-:S02]  /*a390*/  FADD.FTZ R11, R2, R7 ;  /* 0x00000007020b7221 */ /* 0x004fc40000010000 */
[----:B------:R-:W-:Y:S01]  /*a3a0*/  FSETP.NE.FTZ.AND P1, PT, R10, RZ, PT ;  /* 0x000000ff0a00720b */ /* 0x000fe20003f35000 */
[----:B------:R-:W-:Y:S01]  /*a3b0*/  IMAD.MOV.U32 R7, RZ, RZ, RZ ;  /* 0x000000ffff077224 */ /* 0x000fe200078e00ff */
[----:B------:R-:W-:Y:S02]  /*a3c0*/  MOV R2, 0xff800000 ;  /* 0xff80000000027802 */ /* 0x000fe40000000f00 */
[----:B------:R-:W-:-:S09]  /*a3d0*/  FSETP.NE.FTZ.AND P2, PT, R11, RZ, PT ;  /* 0x000000ff0b00720b */ /* 0x000fd20003f55000 */
[----:B------:R-:W1:Y:S01]  /*a3e0*/  @P1 MUFU.LG2 R6, R10 ;  /* 0x0000000a00061308 */ /* 0x000e620000000c00 */
[----:B------:R-:W-:-:S03]  /*a3f0*/  @P1 FMUL.FTZ R4, R4, 0.69314718246459960938 ;  /* 0x3f31721804041820 */ /* 0x000fc60000410000 */
[----:B------:R-:W-:-:S04]  /*a400*/  @P2 FMUL.FTZ R12, R12, 0.69314718246459960938 ;  /* 0x3f3172180c0c2820 */ /* 0x000fc80000410000 */
[----:B------:R-:W2:Y:S08]  /*a410*/  @P2 MUFU.LG2 R8, R11 ;  /* 0x0000000b00082308 */ /* 0x000eb00000000c00 */
[----:B------:R3:W4:Y:S01]  /*a420*/  @P1 MUFU.RCP R3, R10 ;  /* 0x0000000a00031308 */ /* 0x0007220000001000 */
[----:B-1----:R-:W-:-:S04]  /*a430*/  @P1 FMUL.FTZ R5, R6, 0.69314718246459960938 ;  /* 0x3f31721806051820 */ /* 0x002fc80000410000 */
[----:B------:R-:W-:-:S03]  /*a440*/  @P1 FFMA.FTZ R2, R4, R71, R5 ;  /* 0x0000004704021223 */ /* 0x000fc60000010005 */
[----:B------:R3:W1:Y:S01]  /*a450*/  @P2 MUFU.RCP R7, R11 ;  /* 0x0000000b00072308 */ /* 0x0006620000001000 */
[----:B--2---:R-:W-:-:S04]  /*a460*/  @P2 FMUL.FTZ R9, R8, 0.69314718246459960938 ;  /* 0x3f31721808092820 */ /* 0x004fc80000410000 */
        /* <DEDUP_REMOVED lines=47> */
[----:B-1-34-:R-:W-:Y:S05]  /*a760*/  @!P0 BRA `(.L_x_11970) ;  /* 0x0000000000048947 */ /* 0x01afea0003800000 */
[----:B------:R-:W-:Y:S01]  /*a770*/  BPT.TRAP 0x1 ;  /* 0x000000040000795c */ /* 0x000fe20000300000 */
.L_x_11970:
[----:B------:R-:W1:Y:S01]  /*a780*/  S2UR UR4, SR_CgaCtaId ;  /* 0x00000000000479c3 */ /* 0x000e620000008800 */
        /* <DEDUP_REMOVED lines=23> */
[----:B-1----:R-:W-:Y:S01]  /*a900*/  UPRMT UR5, UR4, 0x654, UR5 ;  /* 0x0000065404057896 */ /* 0x002fe20008000005 */
        /* <DEDUP_REMOVED lines=28> */
.L_x_11934:
[----:B------:R-:W-:Y:S05]  /*aad0*/  @P0 BRA `(.L_x_11971) ;  /* 0x0000001000940947 */ /* 0x000fea0003800000 */
[----:B------:R-:W2:Y:S01]  /*aae0*/  LDL R4, [R1+0x4] ;  /* 0x0000040001047983 */ /* 0x000ea20000100800 */
[----:B------:R-:W1:Y:S01]  /*aaf0*/  LDC R7, c[0x0][0xbe8] ;  /* 0x0002fa00ff077b82 */ /* 0x000e620000000800 */
[----:B------:R-:W-:Y:S01]  /*ab00*/  ULDC.64 UR8, c[0x0][0xbd0] ;  /* 0x0002f40000087ab9 */ /* 0x000fe20000000a00 */
[----:B------:R-:W-:Y:S01]  /*ab10*/  BSSY B0, `(.L_x_11972) ;  /* 0x00000d5000007945 */ /* 0x000fe20003800000 */
[----:B------:R-:W3:Y:S01]  /*ab20*/  S2R R3, SR_TID.X ;  /* 0x0000000000037919 */ /* 0x000ee20000002100 */
[----:B------:R-:W4:Y:S04]  /*ab30*/  S2R R21, SR_CTAID.X ;  /* 0x0000000000157919 */ /* 0x000f280000002500 */
[----:B------:R-:W5:Y:S08]  /*ab40*/  S2UR UR12, SR_CTAID.Z ;  /* 0x00000000000c79c3 */ /* 0x000f700000002700 */
[----:B------:R-:W0:Y:S08]  /*ab50*/  LDC.64 R14, c[0x0][0xbd8] ;  /* 0x0002f600ff0e7b82 */ /* 0x000e300000000a00 */
[----:B------:R-:W-:Y:S01]  /*ab60*/  BAR.SYNC.DEFER_BLOCKING 0x1, 0x180 ;  /* 0x0046000000007b1d */ /* 0x000fe20000010000 */
[----:B-1----:R-:W-:-:S07]  /*ab70*/  ISETP.NE.AND P0, PT, R7, 0x1, PT ;  /* 0x000000010700780c */ /* 0x002fce0003f05270 */
[----:B------:R-:W1:Y:S01]  /*ab80*/  S2UR UR11, SR_CTAID.Y ;  /* 0x00000000000b79c3 */ /* 0x000e620000002600 */
[----:B-----5:R-:W-:-:S07]  /*ab90*/  USHF.R.S32.HI UR10, URZ, 0x1f, UR12 ;  /* 0x0000001f3f0a7899 */ /* 0x020fce000801140c */
[----:B------:R-:W1:Y:S08]  /*aba0*/  LDC R20, c[0x0][0xc50] ;  /* 0x00031400ff147b82 */ /* 0x000e700000000800 */
[----:B------:R-:W5:Y:S08]  /*abb0*/  LDC.64 R18, c[0x0][0xb40] ;  /* 0x0002d000ff127b82 */ /* 0x000f700000000a00 */
[----:B------:R-:W5:Y:S08]  /*abc0*/  @P0 LDC R16, c[0x0][0xbf0] ;  /* 0x0002fc00ff100b82 */ /* 0x000f700000000800 */
[----:B------:R-:W5:Y:S08]  /*abd0*/  @P0 LDC R25, c[0x0][0xbec] ;  /* 0x0002fb00ff190b82 */ /* 0x000f700000000800 */
[----:B------:R-:W5:Y:S01]  /*abe0*/  @P0 LDC R22, c[0x0][0xbf0] ;  /* 0x0002fc00ff160b82 */ /* 0x000f620000000800 */
[----:B--2---:R-:W-:Y:S01]  /*abf0*/  R2UR UR13, R4 ;  /* 0x00000000040d72ca */ /* 0x004fe200000e0000 */
[----:B---3--:R-:W-:-:S05]  /*ac00*/  VIADD R4, R3, 0xffffff80 ;  /* 0xffffff8003047836 */ /* 0x008fca0000000000 */
        /* <DEDUP_REMOVED lines=26> */
[----:B-1----:R-:W-:Y:S01]  /*adb0*/  IMAD R23, R20, R17, UR11 ;  /* 0x0000000b14177e24 */ /* 0x002fe2000f8e0211 */
[----:B------:R-:W-:Y:S02]  /*adc0*/  LOP3.LUT R8, R5, 0x1ffffffe, RZ, 0xc0, !PT ;  /* 0x1ffffffe05087812 */ /* 0x000fe400078ec0ff */
[----:B------:R-:W-:Y:S02]  /*add0*/  LOP3.LUT R12, R12, 0xfffffff8, RZ, 0xc0, !PT ;  /* 0xfffffff80c0c7812 */ /* 0x000fe400078ec0ff */
[----:B------:R-:W-:Y:S02]  /*ade0*/  SHF.R.S32.HI R5, RZ, 0x5, R10 ;  /* 0x00000005ff057819 */ /* 0x000fe4000001140a */
[----:B------:R-:W-:Y:S01]  /*adf0*/  IADD3 R4, R11, -R12, RZ ;  /* 0x8000000c0b047210 */ /* 0x000fe20007ffe0ff */
[----:B------:R-:W-:Y:S01]  /*ae00*/  IMAD.IADD R11, R13, 0x1, -R8 ;  /* 0x000000010d0b7824 */ /* 0x000fe200078e0a08 */
[----:B------:R-:W-:Y:S01]  /*ae10*/  LOP3.LUT R6, R6, 0x7ffffffc, RZ, 0xc0, !PT ;  /* 0x7ffffffc06067812 */ /* 0x000fe200078ec0ff */
[----:B------:R-:W1:Y:S01]  /*ae20*/  @P0 LDC R13, c[0x0][0xbec] ;  /* 0x0002fb00ff0d0b82 */ /* 0x000e620000000800 */
[----:B0-----:R-:W-:-:S02]  /*ae30*/  IMAD R12, R14, UR10, RZ ;  /* 0x0000000a0e0c7c24 */ /* 0x001fc4000f8e02ff */
[----:B------:R-:W-:Y:S02]  /*ae40*/  IMAD R8, R5, 0x10, R4 ;  /* 0x0000001005087824 */ /* 0x000fe400078e0204 */
[----:B------:R-:W-:Y:S01]  /*ae50*/  IMAD.U32 R5, RZ, RZ, UR5 ;  /* 0x00000005ff057e24 */ /* 0x000fe2000f8e00ff */
[----:B------:R-:W-:Y:S01]  /*ae60*/  MOV R5, UR6 ;  /* 0x0000000600057c02 */ /* 0x000fe20008000f00 */
[----:B------:R-:W-:Y:S01]  /*ae70*/  IMAD R10, R9, 0x40, R8 ;  /* 0x00000040090a7824 */ /* 0x000fe200078e0208 */
[----:B------:R-:W-:Y:S01]  /*ae80*/  UIMAD UR6, UR13, UR9, UR7 ;  /* 0x000000090d0672a4 */ /* 0x000fe2000f8e0207 */
[----:B------:R-:W-:Y:S01]  /*ae90*/  IMAD.U32 R4, RZ, RZ, UR4 ;  /* 0x00000004ff047e24 */ /* 0x000fe2000f8e00ff */
[----:B------:R-:W-:Y:S01]  /*aea0*/  UIMAD.WIDE.U32 UR4, UR13, UR8, URZ ;  /* 0x000000080d0472a5 */ /* 0x000fe2000f8e003f */
[----:B------:R-:W-:Y:S02]  /*aeb0*/  IMAD R8, R11, 0x8, R10 ;  /* 0x000000080b087824 */ /* 0x000fe400078e020a */
[----:B------:R-:W-:Y:S01]  /*aec0*/  IMAD R15, R15, UR12, R12 ;  /* 0x0000000c0f0f7c24 */ /* 0x000fe2000f8e020c */
[----:B------:R-:W-:Y:S01]  /*aed0*/  UIADD3 UR6, UR5, UR6, URZ ;  /* 0x0000000605067290 */ /* 0x000fe2000fffe03f */
[----:B----4-:R-:W-:Y:S01]  /*aee0*/  IMAD R12, R21, 0xc0, R8 ;  /* 0x000000c0150c7824 */ /* 0x010fe200078e0208 */
[----:B------:R-:W-:Y:S01]  /*aef0*/  ULDC.64 UR8, c[0x0][0xb28] ;  /* 0x0002ca0000087ab9 */ /* 0x000fe20000000a00 */
[----:B------:R-:W-:-:S02]  /*af00*/  IMAD.U32 R9, RZ, RZ, UR5 ;  /* 0x00000005ff097e24 */ /* 0x000fc4000f8e00ff */
[----:B------:R-:W-:Y:S01]  /*af10*/  IMAD.WIDE.U32 R4, R14, UR12, R4 ;  /* 0x0000000c0e047c25 */ /* 0x000fe2000f8e0004 */
[----:B------:R-:W-:Y:S01]  /*af20*/  MOV R9, UR6 ;  /* 0x0000000600097c02 */ /* 0x000fe20008000f00 */
[----:B------:R-:W-:Y:S02]  /*af30*/  ULDC.64 UR6, c[0x0][0xb48] ;  /* 0x0002d20000067ab9 */ /* 0x000fe40000000a00 */
[----:B------:R-:W-:Y:S01]  /*af40*/  IMAD.U32 R8, RZ, RZ, UR4 ;  /* 0x00000004ff087e24 */ /* 0x000fe2000f8e00ff */
[----:B------:R-:W-:Y:S01]  /*af50*/  ULDC.64 UR4, c[0x0][0xbe0] ;  /* 0x0002f80000047ab9 */ /* 0x000fe20000000a00 */
[----:B-1----:R-:W-:-:S04]  /*af60*/  @P0 IMAD.HI.U32 R13, R12, R13, RZ ;  /* 0x0000000d0c0d0227 */ /* 0x002fc800078e00ff */
[C---:B-----5:R-:W-:Y:S02]  /*af70*/  IMAD R14, R18.reuse, UR10, RZ ;  /* 0x0000000a120e7c24 */ /* 0x060fe4000f8e02ff */
[----:B------:R-:W-:Y:S01]  /*af80*/  IMAD.MOV.U32 R11, RZ, RZ, R12 ;  /* 0x000000ffff0b7224 */ /* 0x000fe200078e000c */
[----:B------:R-:W-:Y:S01]  /*af90*/  @P0 SHF.R.U32.HI R11, RZ, R16, R13 ;  /* 0x00000010ff0b0219 */ /* 0x000fe2000001160d */
[----:B------:R-:W-:Y:S01]  /*afa0*/  IMAD.IADD R5, R5, 0x1, R15 ;  /* 0x0000000105057824 */ /* 0x000fe200078e020f */
[----:B------:R-:W-:Y:S01]  /*afb0*/  SHF.R.S32.HI R16, RZ, 0x1f, R23 ;  /* 0x0000001fff107819 */ /* 0x000fe20000011417 */
[----:B------:R-:W-:Y:S02]  /*afc0*/  IMAD R15, R19, UR12, R14 ;  /* 0x0000000c130f7c24 */ /* 0x000fe4000f8e020e */
[----:B------:R-:W-:-:S04]  /*afd0*/  IMAD.WIDE.U32 R8, R18, UR12, R8 ;  /* 0x0000000c12087c25 */ /* 0x000fc8000f8e0008 */
[----:B------:R-:W-:Y:S01]  /*afe0*/  @P0 IMAD.HI.U32 R25, R12, R25, RZ ;  /* 0x000000190c190227 */ /* 0x000fe200078e00ff */
[----:B------:R-:W-:-:S03]  /*aff0*/  IADD3 R9, R9, R15, RZ ;  /* 0x0000000f09097210 */ /* 0x000fc60007ffe0ff */
        /* <DEDUP_REMOVED lines=42> */
[----:B------:R-:W-:Y:S01]  /*b2a0*/  SHFL.IDX PT, R10, R14, 0x1, 0x1c1f ;  /* 0x003c1f000e0a7f89 */ /* 0x000fe200000e0000 */
[----:B------:R-:W-:Y:S01]  /*b2b0*/  LEA.HI.X R22, R8, UR9, R5, 0x2, P1 ;  /* 0x0000000908167c11 */ /* 0x000fe200088f1405 */
[----:B0-----:R-:W-:Y:S01]  /*b2c0*/  ULEA UR4, UR5, UR4, 0x18 ;  /* 0x0000000405047291 */ /* 0x001fe2000f8ec03f */
[----:B------:R-:W-:Y:S01]  /*b2d0*/  IMAD R19, R7, UR6, RZ ;  /* 0x0000000607137c24 */ /* 0x000fe2000f8e02ff */
[----:B------:R-:W-:Y:S01]  /*b2e0*/  SHFL.IDX PT, R8, R14, RZ, 0x1c1f ;  /* 0x001c1fff0e087589 */ /* 0x000fe200000e0000 */
[C---:B------:R-:W-:Y:S01]  /*b2f0*/  LOP3.LUT P0, RZ, R3.reuse, 0x3, RZ, 0xc0, !PT ;  /* 0x0000000303ff7812 */ /* 0x040fe2000780c0ff */
[C---:B------:R-:W-:Y:S01]  /*b300*/  VIADD R18, R12.reuse, 0x8 ;  /* 0x000000080c127836 */ /* 0x040fe20000000000 */
[----:B------:R-:W-:Y:S01]  /*b310*/  UIADD3 UR4, UR4, 0x2d820, URZ ;  /* 0x0002d82004047890 */ /* 0x000fe2000fffe03f */
[----:B------:R-:W0:Y:S01]  /*b320*/  SHFL.IDX PT, R9, R13, RZ, 0x1c1f ;  /* 0x001c1fff0d097589 */ /* 0x000e2200000e0000 */
[-C--:B------:R-:W-:Y:S01]  /*b330*/  ISETP.GE.OR P1, PT, R12, R19.reuse, P0 ;  /* 0x000000130c00720c */ /* 0x080fe20000726670 */
[----:B------:R-:W-:Y:S01]  /*b340*/  IMAD.IADD R3, R3, 0x1, -R6 ;  /* 0x0000000103037824 */ /* 0x000fe200078e0a06 */
[-C--:B------:R-:W-:Y:S01]  /*b350*/  ISETP.GE.OR P0, PT, R18, R19.reuse, P0 ;  /* 0x000000131200720c */ /* 0x080fe20000706670 */
[----:B------:R-:W1:Y:S01]  /*b360*/  SHFL.IDX PT, R11, R13, 0x1, 0x1c1f ;  /* 0x003c1f000d0b7f89 */ /* 0x000e6200000e0000 */
[----:B------:R-:W-:Y:S01]  /*b370*/  UPRMT UR4, URZ, 0x654, UR4 ;  /* 0x000006543f047896 */ /* 0x000fe20008000004 */
[----:B------:R-:W-:Y:S01]  /*b380*/  ISETP.GE.AND P2, PT, R12, R19, PT ;  /* 0x000000130c00720c */ /* 0x000fe20003f46270 */
[----:B------:R-:W-:Y:S01]  /*b390*/  IMAD.SHL.U32 R3, R3, 0x2, RZ ;  /* 0x0000000203037824 */ /* 0x000fe200078e00ff */
[----:B------:R2:W3:Y:S04]  /*b3a0*/  SHFL.IDX PT, R4, R20, RZ, 0x1c1f ;  /* 0x001c1fff14047589 */ /* 0x0004e800000e0000 */
[----:B------:R2:W4:Y:S02]  /*b3b0*/  SHFL.IDX PT, R5, R22, RZ, 0x1c1f ;  /* 0x001c1fff16057589 */ /* 0x00052400000e0000 */
[----:B------:R-:W-:Y:S02]  /*b3c0*/  SYNCS.ARRIVE.TRANS64.RED.A1T0 RZ, [UR4], RZ ;  /* 0x000000ffffff79a7 */ /* 0x000fe40008100404 */
        /* <DEDUP_REMOVED lines=25> */
[----:B------:R0:W-:Y:S01]  /*b560*/  @!P0 ST.E.64 desc[UR36][R6.64], R88 ;  /* 0x0000005806008985 */ /* 0x0001e2000c101b24 */
[C---:B------:R-:W-:Y:S01]  /*b570*/  IADD3 R2, R3.reuse, 0x30, RZ ;  /* 0x0000003003027810 */ /* 0x040fe20007ffe0ff */
        /* <DEDUP_REMOVED lines=8> */
[----:B------:R-:W-:-:S02]  /*b600*/  @!P4 IMAD.WIDE R14, R15, 0x4, R4 ;  /* 0x000000040f0ec825 */ /* 0x000fc400078e0204 */
[----:B------:R3:W-:Y:S01]  /*b610*/  @!P3 ST.E.64 desc[UR36][R12.64], R100 ;  /* 0x000000640c00b985 */ /* 0x0007e2000c101b24 */
[----:B------:R-:W-:Y:S01]  /*b620*/  ISETP.GE.AND P3, PT, R17, UR4, PT ;  /* 0x0000000411007c0c */ /* 0x000fe2000bf66270 */
[C---:B0-----:R-:W-:Y:S02]  /*b630*/  VIADD R7, R3.reuse, 0x50 ;  /* 0x0000005003077836 */ /* 0x041fe40000000000 */
[C---:B------:R-:W-:Y:S01]  /*b640*/  VIADD R6, R3.reuse, 0x48 ;  /* 0x0000004803067836 */ /* 0x040fe20000000000 */
[----:B-1----:R-:W-:Y:S01]  /*b650*/  IADD3 R9, R3, 0x58, RZ ;  /* 0x0000005803097810 */ /* 0x002fe20007ffe0ff */
[----:B------:R0:W-:Y:S01]  /*b660*/  @!P4 ST.E.64 desc[UR36][R14.64], R104 ;  /* 0x000000680e00c985 */ /* 0x0001e2000c101b24 */
[----:B------:R-:W-:Y:S02]  /*b670*/  ISETP.GE.AND P5, PT, R7, UR4, PT ;  /* 0x0000000407007c0c */ /* 0x000fe4000bfa6270 */
[----:B------:R-:W-:Y:S02]  /*b680*/  ISETP.GE.AND P4, PT, R6, UR4, PT ;  /* 0x0000000406007c0c */ /* 0x000fe4000bf86270 */
[----:B------:R-:W-:-:S02]  /*b690*/  ISETP.GE.AND P6, PT, R9, UR4, PT ;  /* 0x0000000409007c0c */ /* 0x000fc4000bfc6270 */
[----:B------:R-:W-:Y:S02]  /*b6a0*/  @!P0 LEA.HI R0, R0, R0, RZ, 0x1 ;  /* 0x0000000000008211 */ /* 0x000fe400078f08ff */
[----:B------:R-:W-:Y:S02]  /*b6b0*/  @!P1 LEA.HI R2, R2, R2, RZ, 0x1 ;  /* 0x0000000202029211 */ /* 0x000fe400078f08ff */
[----:B------:R-:W-:Y:S02]  /*b6c0*/  @!P2 LEA.HI R16, R16, R16, RZ, 0x1 ;  /* 0x000000101010a211 */ /* 0x000fe400078f08ff */
[----:B------:R-:W-:Y:S02]  /*b6d0*/  @!P3 LEA.HI R17, R17, R17, RZ, 0x1 ;  /* 0x000000111111b211 */ /* 0x000fe400078f08ff */
[----:B------:R-:W-:Y:S02]  /*b6e0*/  @!P5 LEA.HI R8, R7, R7, RZ, 0x1 ;  /* 0x000000070708d211 */ /* 0x000fe400078f08ff */
[----:B------:R-:W-:-:S02]  /*b6f0*/  @!P4 LEA.HI R6, R6, R6, RZ, 0x1 ;  /* 0x000000060606c211 */ /* 0x000fc400078f08ff */
[----:B--2---:R-:W-:Y:S02]  /*b700*/  @!P6 LEA.HI R10, R9, R9, RZ, 0x1 ;  /* 0x00000009090ae211 */ /* 0x004fe400078f08ff */
[----:B------:R-:W-:Y:S02]  /*b710*/  @!P0 LOP3.LUT R7, R0, 0xfffffffe, RZ, 0xc0, !PT ;  /* 0xfffffffe00078812 */ /* 0x000fe400078ec0ff */
[----:B------:R-:W-:Y:S02]  /*b720*/  @!P1 LOP3.LUT R9, R2, 0xfffffffe, RZ, 0xc0, !PT ;  /* 0xfffffffe02099812 */ /* 0x000fe400078ec0ff */
[----:B------:R-:W-:Y:S02]  /*b730*/  @!P2 LOP3.LUT R11, R16, 0xfffffffe, RZ, 0xc0, !PT ;  /* 0xfffffffe100ba812 */ /* 0x000fe400078ec0ff */
[----:B---3--:R-:W-:Y:S02]  /*b740*/  @!P3 LOP3.LUT R13, R17, 0xfffffffe, RZ, 0xc0, !PT ;  /* 0xfffffffe110db812 */ /* 0x008fe400078ec0ff */
[----:B0-----:R-:W-:Y:S01]  /*b750*/  @!P4 LOP3.LUT R15, R6, 0xfffffffe, RZ, 0xc0, !PT ;  /* 0xfffffffe060fc812 */ /* 0x001fe200078ec0ff */
[----:B------:R-:W-:Y:S01]  /*b760*/  @!P0 IMAD.WIDE R6, R7, 0x4, R4 ;  /* 0x0000000407068825 */ /* 0x000fe200078e0204 */
[----:B------:R-:W-:-:S02]  /*b770*/  @!P5 LOP3.LUT R17, R8, 0xfffffffe, RZ, 0xc0, !PT ;  /* 0xfffffffe0811d812 */ /* 0x000fc400078ec0ff */
        /* <DEDUP_REMOVED lines=14> */
.L_x_11973:
[----:B------:R-:W-:Y:S05]  /*b860*/  BSYNC B0 ;  /* 0x0000000000007941 */ /* 0x000fea0003800000 */
.L_x_11972:
[----:B------:R-:W-:Y:S01]  /*b870*/  ISETP.GE.AND P0, PT, R18, R19, PT ;  /* 0x000000131200720c */ /* 0x000fe20003f06270 */
[----:B0-----:R0:W1:Y:S04]  /*b880*/  SHFL.IDX PT, R15, R22, 0x1, 0x1c1f ;  /* 0x003c1f00160f7f89 */ /* 0x00106800000e0000 */
[----:B------:R0:W0:Y:S08]  /*b890*/  SHFL.IDX PT, R14, R20, 0x1, 0x1c1f ;  /* 0x003c1f00140e7f89 */ /* 0x00003000000e0000 */
[----:B------:R-:W-:Y:S05]  /*b8a0*/  @P0 BRA `(.L_x_11932) ;  /* 0x0000004000d80947 */ /* 0x000fea0003800000 */
        /* <DEDUP_REMOVED lines=11> */
[----:B------:R-:W-:-:S02]  /*b960*/  IADD3 R13, R3, 0x28, RZ ;  /* 0x00000028030d7810 */ /* 0x000fc40007ffe0ff */
[----:B------:R-:W-:Y:S02]  /*b970*/  ISETP.GE.AND P0, PT, R12, UR4, PT ;  /* 0x000000040c007c0c */ /* 0x000fe4000bf06270 */
[----:B------:R-:W-:Y:S02]  /*b980*/  ISETP.GE.AND P1, PT, R13, UR4, PT ;  /* 0x000000040d007c0c */ /* 0x000fe4000bf26270 */
[----:B------:R-:W-:Y:S02]  /*b990*/  IADD3 R18, R3, 0x50, RZ ;  /* 0x0000005003127810 */ /* 0x000fe40007ffe0ff */
        /* <DEDUP_REMOVED lines=8> */
[--C-:B01--4-:R-:W-:Y:S01]  /*ba20*/  @!P2 IMAD.WIDE R4, R3, 0x4, R14.reuse ;  /* 0x000000040304a825 */ /* 0x113fe200078e020e */
[----:B------:R-:W-:Y:S02]  /*ba30*/  ISETP.GE.AND P6, PT, R18, UR4, PT ;  /* 0x0000000412007c0c */ /* 0x000fe4000bfc6270 */
[----:B------:R-:W-:Y:S01]  /*ba40*/  @!P0 LEA.HI R12, R12, R12, RZ, 0x1 ;  /* 0x0000000c0c0c8211 */ /* 0x000fe200078f08ff */
        /* <DEDUP_REMOVED lines=11> */
[----:B------:R-:W-:Y:S01]  /*bb00*/  ISETP.GE.AND P5, PT, R17, UR4, PT ;  /* 0x0000000411007c0c */ /* 0x000fe2000bfa6270 */
[----:B------:R-:W-:Y:S01]  /*bb10*/  VIADD R3, R3, 0x58 ;  /* 0x0000005803037836 */ /* 0x000fe20000000000 */
[----:B0-----:R-:W-:-:S02]  /*bb20*/  @!P0 LOP3.LUT R5, R12, 0xfffffffe, RZ, 0xc0, !PT ;  /* 0xfffffffe0c058812 */ /* 0x001fc400078ec0ff */
[----:B------:R-:W-:Y:S02]  /*bb30*/  @!P2 LEA.HI R0, R0, R0, RZ, 0x1 ;  /* 0x000000000000a211 */ /* 0x000fe400078f08ff */
[----:B-1----:R-:W-:Y:S01]  /*bb40*/  @!P1 LOP3.LUT R7, R13, 0xfffffffe, RZ, 0xc0, !PT ;  /* 0xfffffffe0d079812 */ /* 0x002fe200078ec0ff */
        /* <DEDUP_REMOVED lines=30> */
.L_x_11971:
[----:B------:R-:W1:Y:S02]  /*bd30*/  S2R R2, SR_TID.X ;  /* 0x0000000000027919 */ /* 0x000e640000002100 */
[----:B-1----:R-:W-:-:S05]  /*bd40*/  VIADD R0, R2, 0xffffff80 ;  /* 0xffffff8002007836 */ /* 0x002fca0000000000 */
[----:B------:R-:W-:-:S13]  /*bd50*/  ISETP.GT.AND P0, PT, R0, 0xbf, PT ;  /* 0x000000bf0000780c */ /* 0x000fda0003f04270 */
[----:B------:R-:W-:Y:S05]  /*bd60*/  @P0 BRA `(.L_x_11932) ;  /* 0x0000003c00a80947 */ /* 0x000fea0003800000 */
[----:B------:R-:W1:Y:S01]  /*bd70*/  S2R R0, SR_CTAID.X ;  /* 0x0000000000007919 */ /* 0x000e620000002500 */
[----:B------:R-:W2:Y:S01]  /*bd80*/  LDC R6, c[0x0][0xbe8] ;  /* 0x0002fa00ff067b82 */ /* 0x000ea20000000800 */
[----:B------:R-:W-:Y:S02]  /*bd90*/  ULDC UR4, c[0x0][0xa88] ;  /* 0x0002a20000047ab9 */ /* 0x000fe40000000800 */
[----:B--2---:R-:W-:Y:S02]  /*bda0*/  IMAD R3, R6, UR4, RZ ;  /* 0x0000000406037c24 */ /* 0x004fe4000f8e02ff */
[----:B-1----:R-:W-:-:S04]  /*bdb0*/  IMAD R0, R0, 0xc0, R2 ;  /* 0x000000c000007824 */ /* 0x002fc800078e0202 */
[----:B------:R-:W-:-:S05]  /*bdc0*/  VIADD R0, R0, 0xffffff80 ;  /* 0xffffff8000007836 */ /* 0x000fca0000000000 */
[----:B------:R-:W-:-:S13]  /*bdd0*/  ISETP.GE.AND P0, PT, R0, R3, PT ;  /* 0x000000030000720c */ /* 0x000fda0003f06270 */
[----:B------:R-:W-:Y:S05]  /*bde0*/  @P0 BRA `(.L_x_11932) ;  /* 0x0000003c00880947 */ /* 0x000fea0003800000 */
[----:B------:R-:W2:Y:S01]  /*bdf0*/  LDL R2, [R1+0x4] ;  /* 0x0000040001027983 */ /* 0x000ea20000100800 */
[----:B------:R-:W-:Y:S01]  /*be00*/  ISETP.NE.AND P0, PT, R6, 0x1, PT ;  /* 0x000000010600780c */ /* 0x000fe20003f05270 */
[----:B------:R-:W-:Y:S01]  /*be10*/  S2UR UR7, SR_CTAID.Z ;  /* 0x00000000000779c3 */ /* 0x000fe20000002700 */
[----:B------:R-:W-:Y:S01]  /*be20*/  ULDC.64 UR8, c[0x0][0xbd0] ;  /* 0x0002f40000087ab9 */ /* 0x000fe20000000a00 */
[----:B------:R-:W-:-:S06]  /*be30*/  IMAD.MOV.U32 R5, RZ, RZ, R0 ;  /* 0x000000ffff057224 */ /* 0x000fcc00078e0000 */
[----:B------:R-:W1:Y:S08]  /*be40*/  LDC.64 R10, c[0x0][0xbd8] ;  /* 0x0002f600ff0a7b82 */ /* 0x000e700000000a00 */
[----:B------:R-:W3:Y:S08]  /*be50*/  @P0 LDC R7, c[0x0][0xbec] ;  /* 0x0002fb00ff070b82 */ /* 0x000ef00000000800 */
[----:B------:R-:W4:Y:S08]  /*be60*/  @P0 LDC R9, c[0x0][0xbf0] ;  /* 0x0002fc00ff090b82 */ /* 0x000f300000000800 */
[----:B------:R-:W5:Y:S08]  /*be70*/  S2UR UR10, SR_CTAID.Y ;  /* 0x00000000000a79c3 */ /* 0x000f700000002600 */
[----:B------:R-:W5:Y:S01]  /*be80*/  LDC R8, c[0x0][0xc50] ;  /* 0x00031400ff087b82 */ /* 0x000f620000000800 */
[----:B---3--:R-:W-:-:S05]  /*be90*/  @P0 IMAD.HI.U32 R4, R0, R7, RZ ;  /* 0x0000000700040227 */ /* 0x008fca00078e00ff */
[----:B----4-:R-:W-:Y:S02]  /*bea0*/  @P0 SHF.R.U32.HI R5, RZ, R9, R4 ;  /* 0x00000009ff050219 */ /* 0x010fe40000011604 */
[----:B--2---:R-:W-:-:S13]  /*beb0*/  R2UR UR11, R2 ;  /* 0x00000000020b72ca */ /* 0x004fda00000e0000 */
        /* <DEDUP_REMOVED lines=8> */
[----:B------:R-:W-:Y:S01]  /*bf40*/  MOV R2, UR4 ;  /* 0x0000000400027c02 */ /* 0x000fe20008000f00 */
[----:B------:R-:W-:Y:S01]  /*bf50*/  IMAD.U32 R3, RZ, RZ, UR5 ;  /* 0x00000005ff037e24 */ /* 0x000fe2000f8e00ff */
[----:B------:R-:W-:Y:S01]  /*bf60*/  SHF.R.S32.HI R4, RZ, 0x1f, R9 ;  /* 0x0000001fff047819 */ /* 0x000fe20000011409 */
[----:B------:R-:W-:Y:S01]  /*bf70*/  UIADD3 UR6, UR5, UR6, URZ ;  /* 0x0000000605067290 */ /* 0x000fe2000fffe03f */
[----:B-1----:R-:W-:-:S02]  /*bf80*/  IMAD R12, R10, UR8, RZ ;  /* 0x000000080a0c7c24 */ /* 0x002fc4000f8e02ff */
[----:B------:R-:W-:Y:S01]  /*bf90*/  ULDC.64 UR4, c[0x0][0xbe0] ;  /* 0x0002f80000047ab9 */ /* 0x000fe20000000a00 */
[----:B------:R-:W-:Y:S02]  /*bfa0*/  IMAD R7, R6, R7, R0 ;  /* 0x0000000706077224 */ /* 0x000fe400078e0200 */
[----:B------:R-:W-:Y:S02]  /*bfb0*/  IMAD.U32 R3, RZ, RZ, UR6 ;  /* 0x00000006ff037e24 */ /* 0x000fe4000f8e00ff */
[----:B------:R-:W-:Y:S01]  /*bfc0*/  IMAD R11, R11, UR7, R12 ;  /* 0x000000070b0b7c24 */ /* 0x000fe2000f8e020c */
[----:B------:R-:W-:Y:S01]  /*bfd0*/  SHF.R.S32.HI R0, RZ, 0x1f, R7 ;  /* 0x0000001fff007819 */ /* 0x000fe20000011407 */
[----:B------:R-:W-:-:S04]  /*bfe0*/  IMAD.WIDE.U32 R2, R10, UR7, R2 ;  /* 0x000000070a027c25 */ /* 0x000fc8000f8e0002 */
[----:B------:R-:W-:Y:S01]  /*bff0*/  IMAD R4, R4, UR4, RZ ;  /* 0x0000000404047c24 */ /* 0x000fe2000f8e02ff */
[----:B------:R-:W-:-:S03]  /*c000*/  IADD3 R3, R11, R3, RZ ;  /* 0x000000030b037210 */ /* 0x000fc60007ffe0ff */
[C---:B------:R-:W-:Y:S02]  /*c010*/  IMAD R4, R9.reuse, UR5, R4 ;  /* 0x0000000509047c24 */ /* 0x040fe4000f8e0204 */
[----:B------:R-:W-:Y:S01]  /*c020*/  IMAD.WIDE.U32 R2, R9, UR4, R2 ;  /* 0x0000000409027c25 */ /* 0x000fe2000f8e0002 */
[----:B------:R-:W-:Y:S01]  /*c030*/  SHF.R.S32.HI R9, RZ, 0x1f, R5 ;  /* 0x0000001fff097819 */ /* 0x000fe20000011405 */
[----:B------:R-:W-:Y:S02]  /*c040*/  ULDC.64 UR4, c[0x0][0xbc8] ;  /* 0x0002f20000047ab9 */ /* 0x000fe40000000a00 */
[----:B------:R-:W-:Y:S01]  /*c050*/  IMAD R0, R0, UR4, RZ ;  /* 0x0000000400007c24 */ /* 0x000fe2000f8e02ff */
[----:B------:R-:W-:-:S03]  /*c060*/  IADD3 R2, P0, R5, R2, RZ ;  /* 0x0000000205027210 */ /* 0x000fc60007f1e0ff */
[----:B------:R-:W-:Y:S01]  /*c070*/  IMAD R5, R7, UR5, R0 ;  /* 0x0000000507057c24 */ /* 0x000fe2000f8e0200 */
[----:B------:R-:W-:-:S03]  /*c080*/  IADD3.X R3, R9, R3, R4, P0, !PT ;  /* 0x0000000309037210 */ /* 0x000fc600007fe404 */
        /* <DEDUP_REMOVED lines=8> */
.L_x_11930:
        /* <DEDUP_REMOVED lines=18> */
.L_x_11974:
[----:B------:R-:W-:Y:S01]  /*c230*/  ULDC UR44, c[0x0][0xc50] ;  /* 0x00031400002c7ab9 */ /* 0x000fe20000000800 */
[----:B------:R-:W-:Y:S01]  /*c240*/  UMOV UR41, UR6 ;  /* 0x0000000600297c82 */ /* 0x000fe20008000000 */
[----:B------:R-:W-:-:S11]  /*c250*/  UISETP.NE.AND UP0, UPT, UR44, 0x1, UPT ;  /* 0x000000012c00788c */ /* 0x000fd6000bf05270 */
[----:B------:R-:W-:Y:S01]  /*c260*/  @UP0 ULDC UR4, c[0x0][0xc54] ;  /* 0x0003150000040ab9 */ /* 0x000fe20000000800 */
[----:B------:R-:W-:Y:S01]  /*c270*/  @UP0 ULDC UR7, c[0x0][0xc58] ;  /* 0x0003160000070ab9 */ /* 0x000fe20000000800 */
[----:B------:R-:W-:-:S04]  /*c280*/  UIMAD.WIDE.U32 UR4, UR6, UR4, URZ ;  /* 0x00000004060472a5 */ /* 0x000fc8000f8e003f */
[----:B------:R-:W-:-:S12]  /*c290*/  @UP0 USHF.R.U32.HI UR41, URZ, UR7, UR5 ;  /* 0x000000073f290299 */ /* 0x000fd80008011605 */
.L_x_11975:
        /* <DEDUP_REMOVED lines=8> */
[----:B------:R-:W-:Y:S01]  /*c320*/  ULDC UR6, c[0x0][0x448] ;  /* 0x0001120000067ab9 */ /* 0x000fe20000000800 */
[----:B------:R-:W-:Y:S01]  /*c330*/  ULDC.64 UR4, c[0x0][0x418] ;  /* 0x0001060000047ab9 */ /* 0x000fe20000000a00 */
[----:B------:R-:W-:-:S05]  /*c340*/  IMAD.MOV.U32 R22, RZ, RZ, RZ ;  /* 0x000000ffff167224 */ /* 0x000fca00078e00ff */
[----:B------:R-:W1:Y:S01]  /*c350*/  S2UR UR48, SR_CTAID.X ;  /* 0x00000000003079c3 */ /* 0x000e620000002500 */
[----:B------:R-:W-:Y:S02]  /*c360*/  UISETP.NE.AND UP1, UPT, UR6, 0x1, UPT ;  /* 0x000000010600788c */ /* 0x000fe4000bf25270 */
[----:B------:R-:W-:Y:S01]  /*c370*/  UISETP.NE.U32.AND UP0, UPT, UR4, URZ, UPT ;  /* 0x0000003f0400728c */ /* 0x000fe2000bf05070 */
[----:B------:R-:W-:Y:S02]  /*c380*/  UMOV UR6, 0xc0 ;  /* 0x000000c000067882 */ /* 0x000fe40000000000 */
[----:B------:R-:W-:Y:S01]  /*c390*/  ULDC UR4, c[0x0][0x424] ;  /* 0x0001090000047ab9 */ /* 0x000fe20000000800 */
[----:B------:R-:W-:Y:S01]  /*c3a0*/  UISETP.NE.AND.EX UP0, UPT, UR5, URZ, UPT, UP0 ;  /* 0x0000003f0500728c */ /* 0x000fe2000bf05300 */
[----:B------:R-:W-:Y:S01]  /*c3b0*/  ULDC UR7, c[0x0][0x2f0] ;  /* 0x0000bc0000077ab9 */ /* 0x000fe20000000800 */
[----:B------:R-:W-:Y:S02]  /*c3c0*/  ULDC UR8, c[0x0][0x288] ;  /* 0x0000a20000087ab9 */ /* 0x000fe40000000800 */
[----:B------:R-:W-:Y:S01]  /*c3d0*/  USEL UR42, UR4, 0x1, UP0 ;  /* 0x00000001042a7887 */ /* 0x000fe20008000000 */
[----:B------:R-:W-:Y:S01]  /*c3e0*/  @UP1 ULDC UR5, c[0x0][0x44c] ;  /* 0x0001130000051ab9 */ /* 0x000fe20000000800 */
[----:B0-----:R-:W-:-:S04]  /*c3f0*/  ISETP.NE.U32.AND P0, PT, R2, RZ, PT ;  /* 0x000000ff0200720c */ /* 0x001fc80003f05070 */
[----:B------:R-:W-:Y:S01]  /*c400*/  ISETP.NE.AND.EX P0, PT, R3, RZ, PT, P0 ;  /* 0x000000ff0300720c */ /* 0x000fe20003f05300 */
[----:B-1----:R-:W-:Y:S02]  /*c410*/  UIMAD UR6, UR48, UR6, 0xbf ;  /* 0x000000bf300674a4 */ /* 0x002fe4000f8e0206 */
        /* <DEDUP_REMOVED lines=57> */
.L_x_11977:
        /* <DEDUP_REMOVED lines=31> */
.L_x_11978:
        /* <DEDUP_REMOVED lines=19> */
[----:B-1---5:R-:W-:Y:S05]  /*cad0*/  CALL.ABS.NOINC R2 ;  /* 0x0000000002007343 */ /* 0x022fea0003c00000 */
.L_x_11980:
        /* <DEDUP_REMOVED lines=15> */
.L_x_11979:
[----:B------:R-:W0:Y:S01]  /*cbd0*/  LDC.64 R2, c[0x0][0x9f8] ;  /* 0x00027e00ff027b82 */ /* 0x000e220000000a00 */
[----:B------:R-:W-:Y:S01]  /*cbe0*/  MOV R6, R24 ;  /* 0x0000001800067202 */ /* 0x000fe20000000f00 */
        /* <DEDUP_REMOVED lines=18> */
[----:B------:R-:W-:Y:S02]  /*cd10*/  @P1 LOP3.LUT R16, R16, 0x10, RZ, 0xfc, !PT ;  /* 0x0000001010101812 */ /* 0x000fe400078efcff */
[C---:B------:R-:W-:Y:S02]  /*cd20*/  ISETP.GE.AND P0, PT, R7.reuse, UR42, PT ;  /* 0x0000002a07007c0c */ /* 0x040fe4000bf06270 */
[----:B-----5:R-:W-:-:S03]  /*cd30*/  IADD3 R8, R7, R22, RZ ;  /* 0x0000001607087210 */ /* 0x020fc60007ffe0ff */
[----:B0-----:R-:W0:Y:S02]  /*cd40*/  @P1 LDC R3, c[0x0][0x438] ;  /* 0x00010e00ff031b82 */ /* 0x001e240000000800 */
[----:B------:R-:W-:-:S06]  /*cd50*/  IMAD.MOV.U32 R7, RZ, RZ, R8 ;  /* 0x000000ffff077224 */ /* 0x000fcc00078e0008 */
        /* <DEDUP_REMOVED lines=16> */
[----:B0-----:R-:W-:Y:S01]  /*ce60*/  IMAD.MOV.U32 R6, RZ, RZ, RZ ;  /* 0x000000ffff067224 */ /* 0x001fe200078e00ff */
[----:B--2---:R-:W-:Y:S02]  /*ce70*/  SHF.L.U32 R9, R21, 0x3, RZ ;  /* 0x0000000315097819 */ /* 0x004fe400000006ff */
        /* <DEDUP_REMOVED lines=14> */
.L_x_12023:
        /* <DEDUP_REMOVED lines=14> */
.L_x_11982:
        /* <DEDUP_REMOVED lines=26> */
.L_x_12024:
[----:B------:R-:W-:Y:S01]  /*d1e0*/  ULDC.64 UR4, c[0x0][0x300] ;  /* 0x0000c00000047ab9 */ /* 0x000fe20000000a00 */
[----:B------:R-:W1:Y:S01]  /*d1f0*/  S2R R11, SR_TID.X ;  /* 0x00000000000b7919 */ /* 0x000e620000002100 */
[----:B------:R-:W-:Y:S01]  /*d200*/  IMAD R2, R7, UR4, RZ ;  /* 0x0000000407027c24 */ /* 0x000fe2000f8e02ff */
[----:B------:R-:W-:Y:S01]  /*d210*/  R2UR UR6, R29 ;  /* 0x000000001d0672ca */ /* 0x000fe200000e0000 */
[----:B0-----:R-:W0:Y:S02]  /*d220*/  S2R R10, SR_TID.X ;  /* 0x00000000000a7919 */ /* 0x001e240000002100 */
[C---:B------:R-:W-:Y:S01]  /*d230*/  IMAD R7, R5.reuse, UR5, R2 ;  /* 0x0000000505077c24 */ /* 0x040fe2000f8e0202 */
[C---:B------:R-:W-:Y:S01]  /*d240*/  LOP3.LUT P4, RZ, R16.reuse, 0x4, RZ, 0xc0, !PT ;  /* 0x0000000410ff7812 */ /* 0x040fe2000788c0ff */
[----:B------:R-:W-:Y:S01]  /*d250*/  IMAD.WIDE.U32 R2, R5, UR4, RZ ;  /* 0x0000000405027c25 */ /* 0x000fe2000f8e00ff */
[----:B------:R-:W-:Y:S01]  /*d260*/  ULDC.64 UR4, c[0x0][0x310] ;  /* 0x0000c40000047ab9 */ /* 0x000fe20000000a00 */
[----:B------:R-:W-:-:S02]  /*d270*/  LOP3.LUT P3, RZ, R16, 0x2, RZ, 0xc0, !PT ;  /* 0x0000000210ff7812 */ /* 0x000fc4000786c0ff */
[----:B------:R-:W-:Y:S01]  /*d280*/  IMAD R5, R4, UR4, RZ ;  /* 0x0000000404057c24 */ /* 0x000fe2000f8e02ff */
[----:B------:R-:W-:Y:S01]  /*d290*/  IADD3 R3, R3, R7, RZ ;  /* 0x0000000703037210 */ /* 0x000fe20007ffe0ff */
[----:B------:R-:W-:Y:S01]  /*d2a0*/  IMAD.SHL.U32 R4, R20, 0x8, RZ ;  /* 0x0000000814047824 */ /* 0x000fe200078e00ff */
[----:B------:R-:W-:Y:S01]  /*d2b0*/  LOP3.LUT P2, RZ, R16, 0x1, RZ, 0xc0, !PT ;  /* 0x0000000110ff7812 */ /* 0x000fe2000784c0ff */
[C---:B------:R-:W-:Y:S02]  /*d2c0*/  IMAD R5, R6.reuse, UR5, R5 ;  /* 0x0000000506057c24 */ /* 0x040fe4000f8e0205 */
[----:B------:R-:W-:Y:S01]  /*d2d0*/  IMAD.WIDE.U32 R2, R6, UR4, R2 ;  /* 0x0000000406027c25 */ /* 0x000fe2000f8e0002 */
[----:B------:R-:W-:Y:S01]  /*d2e0*/  ULDC.64 UR4, c[0x0][0x308] ;  /* 0x0000c20000047ab9 */ /* 0x000fe20000000a00 */
[----:B------:R-:W-:Y:S02]  /*d2f0*/  LOP3.LUT R6, R9, 0xc0, RZ, 0xc0, !PT ;  /* 0x000000c009067812 */ /* 0x000fe400078ec0ff */
[----:B------:R-:W-:Y:S01]  /*d300*/  IMAD.IADD R3, R3, 0x1, R5 ;  /* 0x0000000103037824 */ /* 0x000fe200078e0205 */
[----:B------:R-:W-:Y:S01]  /*d310*/  LOP3.LUT R4, R4, 0x300, RZ, 0xc0, !PT ;  /* 0x0000030004047812 */ /* 0x000fe200078ec0ff */
[----:B------:R-:W-:Y:S01]  /*d320*/  IMAD.MOV.U32 R5, RZ, RZ, -0x80 ;  /* 0xffffff80ff057424 */ /* 0x000fe200078e00ff */
[----:B------:R-:W-:-:S02]  /*d330*/  LOP3.LUT R6, R6, 0x18, R9, 0xf8, !PT ;  /* 0x0000001806067812 */ /* 0x000fc400078ef809 */
[----:B------:R-:W-:Y:S01]  /*d340*/  LOP3.LUT R4, R4, 0x20, R9, 0xf8, !PT ;  /* 0x0000002004047812 */ /* 0x000fe200078ef809 */
[----:B------:R-:W-:Y:S02]  /*d350*/  IMAD R8, R0, R5, UR42 ;  /* 0x0000002a00087e24 */ /* 0x000fe4000f8e0205 */
[----:B------:R-:W-:Y:S01]  /*d360*/  IMAD.U32 R5, RZ, RZ, UR4 ;  /* 0x00000004ff057e24 */ /* 0x000fe2000f8e00ff */
[----:B------:R-:W-:Y:S01]  /*d370*/  UIMAD UR4, UR6, UR4, URZ ;  /* 0x00000004060472a4 */ /* 0x000fe2000f8e023f */
[----:B-1----:R-:W-:Y:S02]  /*d380*/  LOP3.LUT R11, R11, 0x7f, RZ, 0xc0, !PT ;  /* 0x0000007f0b0b7812 */ /* 0x002fe400078ec0ff */
[----:B------:R-:W-:Y:S01]  /*d390*/  IMAD.WIDE.U32 R2, R5, UR41, R2 ;  /* 0x0000002905027c25 */ /* 0x000fe2000f8e0002 */
[----:B------:R-:W-:Y:S01]  /*d3a0*/  UIMAD UR4, UR41, UR5, UR4 ;  /* 0x00000005290472a4 */ /* 0x000fe2000f8e0204 */
[----:B------:R-:W-:Y:S01]  /*d3b0*/  ULDC.64 UR6, c[0x0][0x2e8] ;  /* 0x0000ba0000067ab9 */ /* 0x000fe20000000a00 */
[----:B------:R-:W-:-:S02]  /*d3c0*/  SHF.R.U32.HI R11, RZ, 0x2, R11 ;  /* 0x00000002ff0b7819 */ /* 0x000fc4000001160b */
[----:B------:R-:W-:Y:S02]  /*d3d0*/  LEA R0, P1, R2, UR6, 0x1 ;  /* 0x0000000602007c11 */ /* 0x000fe4000f8208ff */
[----:B------:R-:W-:Y:S01]  /*d3e0*/  VIADD R9, R3, UR4 ;  /* 0x0000000403097c36 */ /* 0x000fe20008000000 */
[----:B------:R-:W-:Y:S01]  /*d3f0*/  UMOV UR4, 0xffffffff ;  /* 0xffffffff00047882 */ /* 0x000fe20000000000 */
[----:B0-----:R-:W-:Y:S02]  /*d400*/  LOP3.LUT R28, R6, 0x18, R10, 0x78, !PT ;  /* 0x00000018061c7812 */ /* 0x001fe400078e780a */
[----:B------:R-:W-:Y:S02]  /*d410*/  IADD3 R8, -R11, R8, RZ ;  /* 0x000000080b087210 */ /* 0x000fe40007ffe1ff */
[----:B------:R-:W-:Y:S02]  /*d420*/  LEA.HI.X R9, R2, UR7, R9, 0x1, P1 ;  /* 0x0000000702097c11 */ /* 0x000fe400088f0c09 */
[----:B------:R-:W-:-:S02]  /*d430*/  ISETP.GE.AND P0, PT, R8, 0x1, PT ;  /* 0x000000010800780c */ /* 0x000fc40003f06270 */
[----:B------:R-:W-:Y:S01]  /*d440*/  LOP3.LUT R28, R4, R28, RZ, 0xfc, !PT ;  /* 0x0000001c041c7212 */ /* 0x000fe200078efcff */
[----:B------:R-:W-:Y:S10]  /*d450*/  BRA.DIV UR4, `(.L_x_11984) ;  /* 0x0000002a04d47947 */ /* 0x000ff4000b800000 */
        /* <DEDUP_REMOVED lines=36> */
.L_x_12034:
[----:B------:R-:W-:Y:S01]  /*d6a0*/  ISETP.GE.AND P0, PT, R8, 0x61, PT ;  /* 0x000000610800780c */ /* 0x000fe20003f06270 */
[----:B--2---:R-:W-:Y:S01]  /*d6b0*/  IMAD.MOV.U32 R2, RZ, RZ, R14 ;  /* 0x000000ffff027224 */ /* 0x004fe200078e000e */
[----:B------:R-:W-:Y:S01]  /*d6c0*/  SHF.L.U32 R27, R10, 0x3, RZ ;  /* 0x000000030a1b7819 */ /* 0x000fe200000006ff */
[----:B------:R-:W-:-:S03]  /*d6d0*/  IMAD.MOV.U32 R3, RZ, RZ, R9 ;  /* 0x000000ffff037224 */ /* 0x000fc600078e0009 */
        /* <DEDUP_REMOVED lines=16> */
.L_x_11985:
        /* <DEDUP_REMOVED lines=30> */
.L_x_11986:
[----:B------:R-:W0:Y:S01]  /*d9c0*/  S2R R13, SR_TID.X ;  /* 0x00000000000d7919 */ /* 0x000e220000002100 */
[----:B------:R-:W-:Y:S01]  /*d9d0*/  UISETP.NE.AND UP0, UPT, UR49, URZ, UPT ;  /* 0x0000003f3100728c */ /* 0x000fe2000bf05270 */
[----:B------:R-:W-:Y:S01]  /*d9e0*/  IMAD.U32 R4, RZ, RZ, UR38 ;  /* 0x00000026ff047e24 */ /* 0x000fe2000f8e00ff */
[----:B------:R-:W-:Y:S01]  /*d9f0*/  ULDC.64 UR4, c[0x0][0x2e0] ;  /* 0x0000b80000047ab9 */ /* 0x000fe20000000a00 */
[----:B------:R-:W-:Y:S01]  /*da00*/  IMAD.U32 R7, RZ, RZ, UR48 ;  /* 0x00000030ff077e24 */ /* 0x000fe2000f8e00ff */
[----:B------:R-:W1:Y:S01]  /*da10*/  LDC R20, c[0x0][0x448] ;  /* 0x00011200ff147b82 */ /* 0x000e620000000800 */
[----:B------:R-:W-:Y:S01]  /*da20*/  IMAD.U32 R3, RZ, RZ, UR47 ;  /* 0x0000002fff037e24 */ /* 0x000fe2000f8e00ff */
[----:B------:R-:W-:Y:S01]  /*da30*/  PLOP3.LUT P1, PT, PT, PT, UP0, 0x80, 0x0 ;  /* 0x000000000000781c */ /* 0x000fe20003f2f008 */
[----:B------:R-:W-:Y:S01]  /*da40*/  IMAD R25, R25, UR4, RZ ;  /* 0x0000000419197c24 */ /* 0x000fe2000f8e02ff */
[----:B------:R-:W-:Y:S01]  /*da50*/  MOV R2, R4 ;  /* 0x0000000400027202 */ /* 0x000fe20000000f00 */
[----:B------:R-:W-:Y:S01]  /*da60*/  IMAD.U32 R5, RZ, RZ, UR39 ;  /* 0x00000027ff057e24 */ /* 0x000fe2000f8e00ff */
[----:B------:R-:W-:Y:S01]  /*da70*/  PLOP3.LUT P0, PT, PT, PT, UP0, 0x80, 0x0 ;  /* 0x000000000000781c */ /* 0x000fe20003f0f008 */
[----:B------:R-:W-:-:S02]  /*da80*/  IMAD R25, R24, UR5, R25 ;  /* 0x0000000518197c24 */ /* 0x000fc4000f8e0219 */
[----:B------:R-:W-:Y:S01]  /*da90*/  IMAD.WIDE.U32 R2, R24, UR4, R2 ;  /* 0x0000000418027c25 */ /* 0x000fe2000f8e0002 */
[----:B------:R-:W-:-:S03]  /*daa0*/  @UP0 ULDC UR4, c[0x0][0x44c] ;  /* 0x0001130000040ab9 */ /* 0x000fc60000000800 */
[----:B------:R-:W-:Y:S01]  /*dab0*/  IMAD.IADD R3, R3, 0x1, R25 ;  /* 0x0000000103037824 */ /* 0x000fe200078e0219 */
[C---:B0-----:R-:W-:Y:S01]  /*dac0*/  LOP3.LUT R21, R13.reuse, 0x7f, RZ, 0xc0, !PT ;  /* 0x0000007f0d157812 */ /* 0x041fe200078ec0ff */
[----:B------:R-:W-:-:S03]  /*dad0*/  IMAD.SHL.U32 R13, R13, 0x8, RZ ;  /* 0x000000080d0d7824 */ /* 0x000fc600078e00ff */
[----:B------:R-:W-:Y:S02]  /*dae0*/  SHF.R.U32.HI R21, RZ, 0x2, R21 ;  /* 0x00000002ff157819 */ /* 0x000fe40000011615 */
[----:B------:R-:W-:-:S03]  /*daf0*/  LOP3.LUT R13, R13, 0x18, RZ, 0xc0, !PT ;  /* 0x000000180d0d7812 */ /* 0x000fc600078ec0ff */
[----:B------:R-:W-:Y:S01]  /*db00*/  IMAD.IADD R0, R23, 0x1, R21 ;  /* 0x0000000117007824 */ /* 0x000fe200078e0215 */
[C---:B------:R-:W-:Y:S02]  /*db10*/  LOP3.LUT R14, R13.reuse, 0x20, RZ, 0xfc, !PT ;  /* 0x000000200d0e7812 */ /* 0x040fe400078efcff */
[----:B------:R-:W-:Y:S01]  /*db20*/  LOP3.LUT R13, R13, 0x40, RZ, 0xfc, !PT ;  /* 0x000000400d0d7812 */ /* 0x000fe200078efcff */
[----:B------:R-:W-:-:S04]  /*db30*/  IMAD R7, R7, 0xc0, R0 ;  /* 0x000000c007077824 */ /* 0x000fc800078e0200 */
[C---:B------:R-:W-:Y:S01]  /*db40*/  @P1 IMAD.HI.U32 R0, R7.reuse, UR4, RZ ;  /* 0x0000000407001c27 */ /* 0x040fe2000f8e00ff */
[----:B------:R-:W-:Y:S01]  /*db50*/  PLOP3.LUT P1, PT, PT, PT, UP0, 0x80, 0x0 ;  /* 0x000000000000781c */ /* 0x000fe20003f2f008 */
[----:B------:R-:W-:Y:S02]  /*db60*/  @UP0 ULDC UR4, c[0x0][0x450] ;  /* 0x0001140000040ab9 */ /* 0x000fe40000000800 */
[----:B------:R-:W-:Y:S01]  /*db70*/  IMAD.MOV.U32 R5, RZ, RZ, R7 ;  /* 0x000000ffff057224 */ /* 0x000fe200078e0007 */
[----:B------:R-:W-:Y:S01]  /*db80*/  @P0 SHF.R.U32.HI R5, RZ, UR4, R0 ;  /* 0x00000004ff050c19 */ /* 0x000fe20008011600 */
[----:B------:R-:W-:Y:S01]  /*db90*/  @UP0 ULDC UR4, c[0x0][0x44c] ;  /* 0x0001130000040ab9 */ /* 0x000fe20000000800 */
[----:B------:R-:W-:Y:S02]  /*dba0*/  PLOP3.LUT P0, PT, PT, PT, UP0, 0x80, 0x0 ;  /* 0x000000000000781c */ /* 0x000fe40003f0f008 */
[----:B------:R-:W-:Y:S01]  /*dbb0*/  IADD3 R0, R7, 0x80, RZ ;  /* 0x0000008007007810 */ /* 0x000fe20007ffe0ff */
[----:B------:R-:W-:-:S04]  /*dbc0*/  IMAD.MOV R9, RZ, RZ, -R5 ;  /* 0x000000ffff097224 */ /* 0x000fc800078e0a05 */
[----:B------:R-:W-:Y:S01]  /*dbd0*/  @P1 IMAD.HI.U32 R4, R0, UR4, RZ ;  /* 0x0000000400041c27 */ /* 0x000fe2000f8e00ff */
[----:B------:R-:W-:-:S03]  /*dbe0*/  @UP0 ULDC UR4, c[0x0][0x450] ;  /* 0x0001140000040ab9 */ /* 0x000fc60000000800 */
[----:B------:R-:W-:Y:S02]  /*dbf0*/  IMAD.MOV.U32 R10, RZ, RZ, R0 ;  /* 0x000000ffff0a7224 */ /* 0x000fe400078e0000 */
[----:B------:R-:W-:Y:S01]  /*dc00*/  @P0 SHF.R.U32.HI R10, RZ, UR4, R4 ;  /* 0x00000004ff0a0c19 */ /* 0x000fe20008011604 */
[----:B------:R-:W-:Y:S01]  /*dc10*/  ULDC.64 UR4, c[0x0][0x2d0] ;  /* 0x0000b40000047ab9 */ /* 0x000fe20000000a00 */
[----:B------:R-:W-:Y:S01]  /*dc20*/  SHF.R.S32.HI R4, RZ, 0x1f, R5 ;  /* 0x0000001fff047819 */ /* 0x000fe20000011405 */
[----:B-1----:R-:W-:Y:S01]  /*dc30*/  IMAD R9, R20, R9, R7 ;  /* 0x0000000914097224 */ /* 0x002fe200078e0207 */
[----:B------:R-:W-:Y:S01]  /*dc40*/  SHF.R.S32.HI R12, RZ, 0x1f, R10 ;  /* 0x0000001fff0c7819 */ /* 0x000fe2000001140a */
[----:B------:R-:W-:-:S04]  /*dc50*/  IMAD.WIDE.U32 R6, R10, UR4, R2 ;  /* 0x000000040a067c25 */ /* 0x000fc8000f8e0002 */
[----:B------:R-:W-:Y:S02]  /*dc60*/  IMAD R4, R4, UR4, RZ ;  /* 0x0000000404047c24 */ /* 0x000fe4000f8e02ff */
[----:B------:R-:W-:Y:S02]  /*dc70*/  IMAD R12, R12, UR4, RZ ;  /* 0x000000040c0c7c24 */ /* 0x000fe4000f8e02ff */
[C---:B------:R-:W-:Y:S02]  /*dc80*/  IMAD R8, R5.reuse, UR5, R4 ;  /* 0x0000000505087c24 */ /* 0x040fe4000f8e0204 */
[----:B------:R-:W-:Y:S01]  /*dc90*/  IMAD.WIDE.U32 R4, R5, UR4, R2 ;  /* 0x0000000405047c25 */ /* 0x000fe2000f8e0002 */
[----:B------:R-:W-:-:S03]  /*dca0*/  SHF.R.S32.HI R2, RZ, 0x1f, R9 ;  /* 0x0000001fff027819 */ /* 0x000fc60000011409 */
[----:B------:R-:W-:Y:S01]  /*dcb0*/  IMAD.MOV R11, RZ, RZ, -R10 ;  /* 0x000000ffff0b7224 */ /* 0x000fe200078e0a0a */
[----:B------:R-:W-:Y:S01]  /*dcc0*/  IADD3 R3, R5, R8, RZ ;  /* 0x0000000805037210 */ /* 0x000fe20007ffe0ff */
[----:B------:R-:W-:Y:S01]  /*dcd0*/  IMAD R10, R10, UR5, R12 ;  /* 0x000000050a0a7c24 */ /* 0x000fe2000f8e020c */
[----:B------:R-:W-:Y:S01]  /*dce0*/  ULDC.64 UR4, c[0x0][0x2c8] ;  /* 0x0000b20000047ab9 */ /* 0x000fe20000000a00 */
[----:B------:R-:W-:Y:S02]  /*dcf0*/  IMAD R0, R20, R11, R0 ;  /* 0x0000000b14007224 */ /* 0x000fe400078e0200 */
[----:B------:R-:W-:Y:S02]  /*dd00*/  IMAD R8, R2, UR4, RZ ;  /* 0x0000000402087c24 */ /* 0x000fe4000f8e02ff */
[----:B------:R-:W-:Y:S02]  /*dd10*/  IMAD.MOV.U32 R2, RZ, RZ, R4 ;  /* 0x000000ffff027224 */ /* 0x000fe400078e0004 */
[----:B------:R-:W-:-:S02]  /*dd20*/  IMAD R8, R9, UR5, R8 ;  /* 0x0000000509087c24 */ /* 0x000fc4000f8e0208 */
[----:B------:R-:W-:Y:S01]  /*dd30*/  IMAD.WIDE.U32 R4, R9, UR4, R2 ;  /* 0x0000000409047c25 */ /* 0x000fe2000f8e0002 */
[----:B------:R-:W-:-:S03]  /*dd40*/  SHF.R.S32.HI R2, RZ, 0x1f, R0 ;  /* 0x0000001fff027819 */ /* 0x000fc60000011400 */
[----:B------:R-:W-:Y:S01]  /*dd50*/  IMAD.IADD R3, R7, 0x1, R10 ;  /* 0x0000000107037824 */ /* 0x000fe200078e020a */
[----:B------:R-:W-:Y:S01]  /*dd60*/  IADD3 R9, R5, R8, RZ ;  /* 0x0000000805097210 */ /* 0x000fe20007ffe0ff */
[----:B------:R-:W-:Y:S02]  /*dd70*/  IMAD R7, R2, UR4, RZ ;  /* 0x0000000402077c24 */ /* 0x000fe4000f8e02ff */
[----:B------:R-:W-:Y:S02]  /*dd80*/  IMAD.MOV.U32 R2, RZ, RZ, R6 ;  /* 0x000000ffff027224 */ /* 0x000fe400078e0006 */
[C---:B------:R-:W-:Y:S02]  /*dd90*/  IMAD R6, R0.reuse, UR5, R7 ;  /* 0x0000000500067c24 */ /* 0x040fe4000f8e0207 */
[----:B------:R-:W-:Y:S01]  /*dda0*/  IMAD.WIDE.U32 R2, R0, UR4, R2 ;  /* 0x0000000400027c25 */ /* 0x000fe2000f8e0002 */
[----:B------:R-:W-:Y:S02]  /*ddb0*/  ULDC.64 UR4, c[0x0][0x280] ;  /* 0x0000a00000047ab9 */ /* 0x000fe40000000a00 */
[----:B------:R-:W-:Y:S01]  /*ddc0*/  LEA R7, P0, R4, UR4, 0x1 ;  /* 0x0000000404077c11 */ /* 0x000fe2000f8008ff */
        /* <DEDUP_REMOVED lines=11> */
[----:B------:R-:W-:Y:S01]  /*de80*/  IMAD.U32 R0, RZ, RZ, UR48 ;  /* 0x00000030ff007e24 */ /* 0x000fe2000f8e00ff */
        /* <DEDUP_REMOVED lines=9> */
[----:B------:R-:W-:Y:S01]  /*df20*/  IMAD R0, R0, 0xc0, R3 ;  /* 0x000000c000007824 */ /* 0x000fe200078e0203 */
[----:B------:R-:W-:Y:S01]  /*df30*/  MOV R3, R2 ;  /* 0x0000000200037202 */ /* 0x000fe20000000f00 */
[----:B------:R-:W-:Y:S02]  /*df40*/  IMAD.MOV.U32 R2, RZ, RZ, R14 ;  /* 0x000000ffff027224 */ /* 0x000fe400078e000e */
[----:B------:R-:W0:Y:S01]  /*df50*/  SHFL.IDX PT, R14, R7, 0x1, 0x1c1f ;  /* 0x003c1f00070e7f89 */ /* 0x000e2200000e0000 */
[C---:B------:R-:W-:Y:S01]  /*df60*/  ISETP.GE.AND P2, PT, R0.reuse, R6, PT ;  /* 0x000000060000720c */ /* 0x040fe20003f46270 */
[----:B------:R-:W-:-:S12]  /*df70*/  VIADD R11, R0, 0x20 ;  /* 0x00000020000b7836 */ /* 0x000fd80000000000 */
[----:B------:R-:W-:Y:S01]  /*df80*/  @!P2 IMAD.WIDE.U32 R2, R27, 0x2, R2 ;  /* 0x000000021b02a825 */ /* 0x000fe200078e0002 */
[----:B------:R-:W-:-:S05]  /*df90*/  @!P2 LEA R21, R28, UR46, 0x1 ;  /* 0x0000002e1c15ac11 */ /* 0x000fca000f8e08ff */
[----:B------:R-:W-:Y:S04]  /*dfa0*/  @!P2 LDGSTS.E.BYPASS.LTC128B.128 [R21+0xc400], desc[UR36][R2.64], !P3 ;  /* 0x0c4000000215afae */ /* 0x000fe8000d901d64 */
[----:B------:R-:W-:Y:S01]  /*dfb0*/  @!P2 LDGSTS.E.BYPASS.LTC128B.128 [R21+0xf400], desc[UR36][R2.64+0x40], !P0 ;  /* 0x0f4000400215afae */ /* 0x000fe2000c101d64 */
[----:B0-----:R-:W-:-:S03]  /*dfc0*/  MOV R4, R14 ;  /* 0x0000000e00047202 */ /* 0x001fc60000000f00 */
        /* <DEDUP_REMOVED lines=10> */
[----:B------:R-:W-:Y:S02]  /*e070*/  ISETP.GE.AND P2, PT, R11, R6, PT ;  /* 0x000000060b00720c */ /* 0x000fe40003f46270 */
[----:B------:R-:W-:Y:S01]  /*e080*/  IADD3 R11, R0, 0x60, RZ ;  /* 0x00000060000b7810 */ /* 0x000fe20007ffe0ff */
[----:B0-----:R-:W-:-:S02]  /*e090*/  IMAD.MOV.U32 R3, RZ, RZ, R2 ;  /* 0x000000ffff037224 */ /* 0x001fc400078e0002 */
        /* <DEDUP_REMOVED lines=25> */
.L_x_12047:
[----:B------:R-:W-:Y:S01]  /*e230*/  VIADD R5, R0, 0xa0 ;  /* 0x000000a000057836 */ /* 0x000fe20000000000 */
[----:B------:R-:W-:Y:S01]  /*e240*/  BSSY B0, `(.L_x_11988) ;  /* 0x000000d000007945 */ /* 0x000fe20003800000 */
[----:B-1----:R-:W-:Y:S01]  /*e250*/  MOV R2, R14 ;  /* 0x0000000e00027202 */ /* 0x002fe20000000f00 */
[----:B--2---:R-:W-:Y:S02]  /*e260*/  IMAD.MOV.U32 R3, RZ, RZ, R4 ;  /* 0x000000ffff037224 */ /* 0x004fe400078e0004 */
        /* <DEDUP_REMOVED lines=10> */
.L_x_11989:
[----:B------:R-:W-:Y:S05]  /*e310*/  BSYNC B0 ;  /* 0x0000000000007941 */ /* 0x000fea0003800000 */
.L_x_11988:
        /* <DEDUP_REMOVED lines=11> */
.L_x_12048:
[----:B------:R-:W-:Y:S01]  /*e3d0*/  MOV R21, RZ ;  /* 0x000000ff00157202 */ /* 0x000fe20000000f00 */
[----:B------:R-:W-:Y:S06]  /*e3e0*/  @!P0 BRA `(.L_x_11991) ;  /* 0x0000000c00c88947 */ /* 0x000fec0003800000 */
[----:B0-----:R-:W0:Y:S01]  /*e3f0*/  S2R R2, SR_TID.X ;  /* 0x0000000000027919 */ /* 0x001e220000002100 */
[----:B------:R-:W-:Y:S01]  /*e400*/  UIADD3 UR4, UR44, 0x1, URZ ;  /* 0x000000012c047890 */ /* 0x000fe2000fffe03f */
[----:B------:R-:W-:Y:S01]  /*e410*/  LOP3.LUT R0, RZ, UR43, RZ, 0x33, !PT ;  /* 0x0000002bff007c12 */ /* 0x000fe2000f8e33ff */
[----:B------:R-:W-:Y:S01]  /*e420*/  ULOP3.LUT UR5, URZ, UR45, URZ, 0x33, !UPT ;  /* 0x0000002d3f057292 */ /* 0x000fe2000f8e333f */
[----:B------:R-:W1:Y:S01]  /*e430*/  S2R R4, SR_TID.X ;  /* 0x0000000000047919 */ /* 0x000e620000002100 */
[----:B------:R-:W-:Y:S01]  /*e440*/  UIMAD UR4, UR4, UR40, URZ ;  /* 0x00000028040472a4 */ /* 0x000fe2000f8e023f */
[----:B------:R-:W-:Y:S01]  /*e450*/  BSSY B0, `(.L_x_11991) ;  /* 0x00000eb000007945 */ /* 0x000fe20003800000 */
[----:B------:R-:W-:-:S04]  /*e460*/  IMAD.MOV.U32 R20, RZ, RZ, RZ ;  /* 0x000000ffff147224 */ /* 0x000fc800078e00ff */
[----:B------:R-:W-:Y:S01]  /*e470*/  LOP3.LUT R3, RZ, UR4, RZ, 0x33, !PT ;  /* 0x00000004ff037c12 */ /* 0x000fe2000f8e33ff */
[----:B------:R-:W-:-:S03]  /*e480*/  ULDC UR4, c[0x0][0x2f4] ;  /* 0x0000bd0000047ab9 */ /* 0x000fc60000000800 */
[----:B------:R-:W-:-:S04]  /*e490*/  VIMNMX3 R0, R0, UR5, R3, !PT ;  /* 0x0000000500007c0f */ /* 0x000fc8000f800103 */
[----:B------:R-:W-:Y:S02]  /*e4a0*/  IADD3 R26, -R0, -0x2, RZ ;  /* 0xfffffffe001a7810 */ /* 0x000fe40007ffe1ff */
[----:B0-----:R-:W-:-:S04]  /*e4b0*/  LOP3.LUT R2, R2, 0x7f, RZ, 0xc0, !PT ;  /* 0x0000007f02027812 */ /* 0x001fc800078ec0ff */
[----:B------:R-:W-:-:S04]  /*e4c0*/  SHF.R.U32.HI R2, RZ, 0x2, R2 ;  /* 0x00000002ff027819 */ /* 0x000fc80000011602 */
[----:B------:R-:W-:Y:S01]  /*e4d0*/  IADD3 R23, R23, R22, R2 ;  /* 0x0000001617177210 */ /* 0x000fe20007ffe002 */
[----:B------:R-:W-:Y:S01]  /*e4e0*/  IMAD.MOV.U32 R22, RZ, RZ, 0x1 ;  /* 0x00000001ff167424 */ /* 0x000fe200078e00ff */
[----:B------:R-:W-:Y:S01]  /*e4f0*/  IADD3 R3, -R2, UR42, RZ ;  /* 0x0000002a02037c10 */ /* 0x000fe2000fffe1ff */
[C---:B-1----:R-:W-:Y:S01]  /*e500*/  IMAD.SHL.U32 R2, R4.reuse, 0x8, RZ ;  /* 0x0000000804027824 */ /* 0x042fe200078e00ff */
[----:B------:R-:W-:Y:S01]  /*e510*/  IADD3 R23, R23, -0x180, RZ ;  /* 0xfffffe8017177810 */ /* 0x000fe20007ffe0ff */
[----:B------:R-:W-:Y:S02]  /*e520*/  IMAD.SHL.U32 R4, R4, 0x8, RZ ;  /* 0x0000000804047824 */ /* 0x000fe400078e00ff */
[----:B------:R-:W-:Y:S01]  /*e530*/  IMAD R3, R0, 0x80, R3 ;  /* 0x0000008000037824 */ /* 0x000fe200078e0203 */
[----:B------:R-:W-:Y:S01]  /*e540*/  LOP3.LUT R2, R2, 0x18, RZ, 0xc0, !PT ;  /* 0x0000001802027812 */ /* 0x000fe200078ec0ff */
[----:B------:R-:W-:Y:S01]  /*e550*/  IMAD R10, R0, -0x80, R23 ;  /* 0xffffff80000a7824 */ /* 0x000fe200078e0217 */
[----:B------:R-:W-:Y:S01]  /*e560*/  LOP3.LUT R4, R4, 0x18, RZ, 0xc0, !PT ;  /* 0x0000001804047812 */ /* 0x000fe200078ec0ff */
[----:B------:R-:W-:Y:S01]  /*e570*/  VIADD R0, R3, 0x100 ;  /* 0x0000010003007836 */ /* 0x000fe20000000000 */
[----:B------:R-:W-:-:S02]  /*e580*/  ISETP.GE.AND P3, PT, R2, UR4, PT ;  /* 0x0000000402007c0c */ /* 0x000fc4000bf66270 */
[----:B------:R-:W-:Y:S02]  /*e590*/  LOP3.LUT R4, R4, 0x20, RZ, 0xfc, !PT ;  /* 0x0000002004047812 */ /* 0x000fe400078efcff */
[----:B------:R-:W-:Y:S02]  /*e5a0*/  LOP3.LUT R2, R2, 0x40, RZ, 0xfc, !PT ;  /* 0x0000004002027812 */ /* 0x000fe400078efcff */
[----:B------:R-:W-:Y:S02]  /*e5b0*/  ISETP.GE.AND P2, PT, R4, UR4, PT ;  /* 0x0000000404007c0c */ /* 0x000fe4000bf46270 */
[----:B------:R-:W-:-:S13]  /*e5c0*/  ISETP.GE.AND P1, PT, R2, UR4, PT ;  /* 0x0000000402007c0c */ /* 0x000fda000bf26270 */
.L_x_12004:
[----:B------:R-:W2:Y:S01]  /*e5d0*/  LDL R7, [R1+0x8] ;  /* 0x0000080001077983 */ /* 0x000ea20000100800 */
[----:B------:R-:W0:Y:S03]  /*e5e0*/  LDC R2, c[0x0][0x430] ;  /* 0x00010c00ff027b82 */ /* 0x000e260000000800 */
[----:B------:R-:W3:Y:S01]  /*e5f0*/  LDL R6, [R1] ;  /* 0x0000000001067983 */ /* 0x000ee20000100800 */
[----:B------:R-:W-:Y:S01]  /*e600*/  MOV R4, R10 ;  /* 0x0000000a00047202 */ /* 0x000fe20000000f00 */
        /* <DEDUP_REMOVED lines=25> */
.L_x_11992:
[----:B------:R-:W-:Y:S01]  /*e7a0*/  LEA R7, R21, UR46, 0x3 ;  /* 0x0000002e15077c11 */ /* 0x000fe2000f8e18ff */
[----:B------:R-:W-:Y:S01]  /*e7b0*/  BSSY B1, `(.L_x_11993) ;  /* 0x0000004000017945 */ /* 0x000fe20003800000 */
[----:B------:R-:W-:-:S04]  /*e7c0*/  SHF.L.U32 R2, R24, 0x1f, RZ ;  /* 0x0000001f18027819 */ /* 0x000fc800000006ff */
[----:B------:R-:W0:Y:S02]  /*e7d0*/  SYNCS.PHASECHK.TRANS64.TRYWAIT P0, [R7+URZ+0x2d840], R2 ;  /* 0x02d84002070075a7 */ /* 0x000e24000800017f */
[----:B0-----:R-:W-:Y:S05]  /*e7e0*/  @!P0 BRA `(.L_x_11994) ;  /* 0x0000002400648947 */ /* 0x001fea0003800000 */
.L_x_12049:
[----:B------:R-:W-:Y:S05]  /*e7f0*/  BSYNC B1 ;  /* 0x0000000000017941 */ /* 0x000fea0003800000 */
.L_x_11993:
        /* <DEDUP_REMOVED lines=34> */
[----:B0-----:R-:W-:-:S03]  /*ea20*/  SHF.L.U32 R11, R3, 0x3, RZ ;  /* 0x00000003030b7819 */ /* 0x001fc600000006ff */
[----:B------:R-:W0:Y:S01]  /*ea30*/  SHFL.IDX PT, R3, R19, RZ, 0x1c1f ;  /* 0x001c1fff13037589 */ /* 0x000e2200000e0000 */
        /* <DEDUP_REMOVED lines=22> */
.L_x_12059:
        /* <DEDUP_REMOVED lines=11> */
.L_x_11996:
        /* <DEDUP_REMOVED lines=10> */
.L_x_11997:
[----:B------:R2:W-:Y:S01]  /*ecf0*/  SYNCS.ARRIVE.TRANS64.A1T0 RZ, [R7+URZ+0x2d830], RZ ;  /* 0x02d830ff07ff79a7 */ /* 0x0005e2000810003f */
[----:B------:R-:W-:Y:S05]  /*ed00*/  @!P5 BRA `(.L_x_11998) ;  /* 0x000000000004d947 */ /* 0x000fea0003800000 */
[----:B------:R-:W-:Y:S01]  /*ed10*/  BPT.TRAP 0x1 ;  /* 0x000000040000795c */ /* 0x000fe20000300000 */
.L_x_11998:
[----:B-1----:R-:W-:Y:S01]  /*ed20*/  SHF.L.U32 R2, R22, 0x1f, RZ ;  /* 0x0000001f16027819 */ /* 0x002fe200000006ff */
[----:B------:R-:W-:Y:S01]  /*ed30*/  BSSY B1, `(.L_x_11999) ;  /* 0x0000004000017945 */ /* 0x000fe20003800000 */
[----:B--2---:R-:W-:-:S04]  /*ed40*/  LEA R7, R20, UR46, 0x3 ;  /* 0x0000002e14077c11 */ /* 0x004fc8000f8e18ff */
[----:B------:R-:W1:Y:S02]  /*ed50*/  SYNCS.PHASECHK.TRANS64.TRYWAIT P0, [R7+URZ+0x2d860], R2 ;  /* 0x02d86002070075a7 */ /* 0x000e64000800017f */
[----:B-1----:R-:W-:Y:S05]  /*ed60*/  @!P0 BRA `(.L_x_12000) ;  /* 0x00000024006c8947 */ /* 0x002fea0003800000 */
.L_x_12060:
[----:B------:R-:W-:Y:S05]  /*ed70*/  BSYNC B1 ;  /* 0x0000000000017941 */ /* 0x000fea0003800000 */
.L_x_11999:
        /* <DEDUP_REMOVED lines=29> */
[----:B0-----:R-:W-:Y:S02]  /*ef50*/  IADD3.X R3, RZ, R3, RZ, P0, !PT ;  /* 0x00000003ff037210 */ /* 0x001fe400007fe4ff */
[----:B------:R-:W-:-:S13]  /*ef60*/  ISETP.LT.OR P0, PT, R0, 0x41, P3 ;  /* 0x000000410000780c */ /* 0x000fda0001f01670 */
[----:B------:R2:W-:Y:S01]  /*ef70*/  LDGSTS.E.BYPASS.LTC128B.128 [R8+0x1400], desc[UR36][R2.64], !P0 ;  /* 0x0140000002087fae */ /* 0x0005e2000c101d64 */
[----:B------:R-:W-:-:S13]  /*ef80*/  ISETP.LT.OR P0, PT, R0, 0x41, P2 ;  /* 0x000000410000780c */ /* 0x000fda0001701670 */
[----:B------:R2:W-:Y:S01]  /*ef90*/  LDGSTS.E.BYPASS.LTC128B.128 [R8+0x3400], desc[UR36][R2.64+0x40], !P0 ;  /* 0x0340004002087fae */ /* 0x0005e2000c101d64 */
[----:B------:R-:W-:-:S13]  /*efa0*/  ISETP.LT.OR P0, PT, R0, 0x41, P1 ;  /* 0x000000410000780c */ /* 0x000fda0000f01670 */
[----:B-1-3--:R2:W-:Y:S02]  /*efb0*/  LDGSTS.E.BYPASS.LTC128B.128 [R8+0x5400], desc[UR36][R2.64+0x80], !P0 ;  /* 0x0540008002087fae */ /* 0x00a5e4000c101d64 */
.L_x_12070:
        /* <DEDUP_REMOVED lines=23> */
.L_x_12002:
        /* <DEDUP_REMOVED lines=10> */
.L_x_12003:
[----:B------:R-:W-:Y:S01]  /*f1d0*/  R2UR UR6, R29 ;  /* 0x000000001d0672ca */ /* 0x000fe200000e0000 */
[----:B------:R-:W-:Y:S01]  /*f1e0*/  ULDC.64 UR4, c[0x0][0x330] ;  /* 0x0000cc0000047ab9 */ /* 0x000fe20000000a00 */
[----:B------:R-:W-:Y:S01]  /*f1f0*/  MOV R18, R2 ;  /* 0x0000000200127202 */ /* 0x000fe20000000f00 */
[----:B------:R-:W-:Y:S01]  /*f200*/  IMAD.U32 R3, RZ, RZ, UR4 ;  /* 0x00000004ff037e24 */ /* 0x000fe2000f8e00ff */
[----:B------:R-:W-:Y:S01]  /*f210*/  IADD3 R26, R26, -0x1, RZ ;  /* 0xffffffff1a1a7810 */ /* 0x000fe20007ffe0ff */
[----:B------:R0:W-:Y:S01]  /*f220*/  SYNCS.ARRIVE.TRANS64.A1T0 RZ, [R7+URZ+0x2d850], RZ ;  /* 0x02d850ff07ff79a7 */ /* 0x0001e2000810003f */
[----:B------:R-:W-:Y:S02]  /*f230*/  VIADD R0, R0, 0x80 ;  /* 0x0000008000007836 */ /* 0x000fe40000000000 */
[----:B------:R-:W-:-:S04]  /*f240*/  IMAD.WIDE.U32 R18, R3, UR41, R18 ;  /* 0x0000002903127c25 */ /* 0x000fc8000f8e0012 */
[----:B------:R-:W-:Y:S01]  /*f250*/  VIADD R10, R10, 0xffffff80 ;  /* 0xffffff800a0a7836 */ /* 0x000fe20000000000 */
[----:B------:R-:W-:Y:S01]  /*f260*/  UIMAD UR4, UR6, UR4, URZ ;  /* 0x00000004060472a4 */ /* 0x000fe2000f8e023f */
[----:B------:R-:W-:Y:S02]  /*f270*/  IMAD.MOV.U32 R22, RZ, RZ, R24 ;  /* 0x000000ffff167224 */ /* 0x000fe400078e0018 */
[----:B------:R-:W-:Y:S01]  /*f280*/  ULDC.64 UR6, c[0x0][0x318] ;  /* 0x0000c60000067ab9 */ /* 0x000fe20000000a00 */
[----:B------:R-:W-:Y:S01]  /*f290*/  UIMAD UR4, UR41, UR5, UR4 ;  /* 0x00000005290472a4 */ /* 0x000fe2000f8e0204 */
[----:B------:R-:W-:Y:S01]  /*f2a0*/  LEA R17, P0, R18, UR6, 0x1 ;  /* 0x0000000612117c11 */ /* 0x000fe2000f8008ff */
[----:B------:R-:W-:-:S04]  /*f2b0*/  IMAD.MOV.U32 R20, RZ, RZ, R21 ;  /* 0x000000ffff147224 */ /* 0x000fc800078e0015 */
[----:B------:R-:W-:-:S05]  /*f2c0*/  VIADD R3, R19, UR4 ;  /* 0x0000000413037c36 */ /* 0x000fca0008000000 */
[----:B------:R-:W-:Y:S02]  /*f2d0*/  LEA.HI.X R18, R18, UR7, R3, 0x1, P0 ;  /* 0x0000000712127c11 */ /* 0x000fe400080f0c03 */
[----:B------:R-:W-:-:S13]  /*f2e0*/  ISETP.GT.AND P0, PT, R26, UR50, PT ;  /* 0x000000321a007c0c */ /* 0x000fda000bf04270 */
[----:B0-----:R-:W-:Y:S05]  /*f2f0*/  @P0 BRA `(.L_x_12004) ;  /* 0xfffffff000b40947 */ /* 0x001fea000383ffff */
[----:B------:R-:W-:Y:S05]  /*f300*/  BSYNC B0 ;  /* 0x0000000000007941 */ /* 0x000fea0003800000 */
.L_x_11991:
[----:B------:R-:W-:-:S13]  /*f310*/  LOP3.LUT P0, RZ, R16, 0x8, RZ, 0xc0, !PT ;  /* 0x0000000810ff7812 */ /* 0x000fda000780c0ff */
[----:B------:R-:W-:Y:S05]  /*f320*/  @!P0 BRA `(.L_x_12005) ;  /* 0x0000000000048947 */ /* 0x000fea0003800000 */
[----:B------:R-:W-:Y:S01]  /*f330*/  BPT.TRAP 0x1 ;  /* 0x000000040000795c */ /* 0x000fe20000300000 */
.L_x_12005:
[C---:B0-----:R-:W-:Y:S01]  /*f340*/  LEA R0, R21.reuse, UR46, 0x3 ;  /* 0x0000002e15007c11 */ /* 0x041fe2000f8e18ff */
        /* <DEDUP_REMOVED lines=11> */
.L_x_12071:
[----:B------:R-:W-:Y:S05]  /*f400*/  BSYNC B0 ;  /* 0x0000000000007941 */ /* 0x000fea0003800000 */
.L_x_12006:
        /* <DEDUP_REMOVED lines=12> */
[----:B------:R-:W1:Y:S01]  /*f4d0*/  SHFL.IDX PT, R14, R17, 0x1, 0x1c1f ;  /* 0x003c1f00110e7f89 */ /* 0x000e6200000e0000 */
[----:B------:R-:W-:-:S02]  /*f4e0*/  LOP3.LUT R8, R7, 0x20, RZ, 0xfc, !PT ;  /* 0x0000002007087812 */ /* 0x000fc400078efcff */
[----:B------:R-:W-:Y:S01]  /*f4f0*/  LOP3.LUT R7, R7, 0x40, RZ, 0xfc, !PT ;  /* 0x0000004007077812 */ /* 0x000fe200078efcff */
[----:B------:R-:W2:Y:S01]  /*f500*/  SHFL.IDX PT, R6, R18, 0x1, 0x1c1f ;  /* 0x003c1f0012067f89 */ /* 0x000ea200000e0000 */
[----:B------:R-:W-:Y:S02]  /*f510*/  ISETP.GE.AND P1, PT, R8, UR4, PT ;  /* 0x0000000408007c0c */ /* 0x000fe4000bf26270 */
[----:B------:R-:W-:Y:S01]  /*f520*/  ISETP.GE.AND P0, PT, R7, UR4, PT ;  /* 0x0000000407007c0c */ /* 0x000fe2000bf06270 */
[----:B------:R-:W3:Y:S01]  /*f530*/  SHFL.IDX PT, R8, R17, 0x2, 0x1c1f ;  /* 0x005c1f0011087f89 */ /* 0x000ee200000e0000 */
[C---:B------:R-:W-:Y:S02]  /*f540*/  ISETP.LT.OR P3, PT, R5.reuse, 0x1, P2 ;  /* 0x000000010500780c */ /* 0x040fe40001761670 */
[C---:B------:R-:W-:Y:S01]  /*f550*/  ISETP.LT.OR P4, PT, R5.reuse, 0x1, P1 ;  /* 0x000000010500780c */ /* 0x040fe20000f81670 */
[----:B------:R-:W4:Y:S01]  /*f560*/  SHFL.IDX PT, R7, R18, 0x2, 0x1c1f ;  /* 0x005c1f0012077f89 */ /* 0x000f2200000e0000 */
[----:B------:R-:W-:-:S03]  /*f570*/  ISETP.LT.OR P5, PT, R5, 0x1, P0 ;  /* 0x000000010500780c */ /* 0x000fc600007a1670 */
[----:B------:R-:W1:Y:S01]  /*f580*/  SHFL.IDX PT, R18, R18, 0x3, 0x1c1f ;  /* 0x007c1f0012127f89 */ /* 0x000e6200000e0000 */
        /* <DEDUP_REMOVED lines=9> */
[----:B------:R0:W1:Y:S01]  /*f620*/  SHFL.IDX PT, R14, R17, 0x3, 0x1c1f ;  /* 0x007c1f00110e7f89 */ /* 0x00006200000e0000 */
[----:B------:R-:W-:Y:S02]  /*f630*/  MOV R6, RZ ;  /* 0x000000ff00067202 */ /* 0x000fe40000000f00 */
[----:B------:R-:W-:-:S05]  /*f640*/  IMAD.WIDE.U32 R2, R9, 0x2, R2 ;  /* 0x0000000209027825 */ /* 0x000fca00078e0002 */
[----:B------:R-:W-:Y:S01]  /*f650*/  LDGSTS.E.BYPASS.LTC128B.128 [R4+0xc00], desc[UR36][R2.64], !P3 ;  /* 0x00c0000002047fae */ /* 0x000fe2000d901d64 */
[----:B------:R-:W-:-:S03]  /*f660*/  ISETP.LT.OR P3, PT, R5, 0x41, P2 ;  /* 0x000000410500780c */ /* 0x000fc60001761670 */
[----:B------:R-:W-:Y:S01]  /*f670*/  LDGSTS.E.BYPASS.LTC128B.128 [R4+0x2c00], desc[UR36][R2.64+0x40], !P4 ;  /* 0x02c0004002047fae */ /* 0x000fe2000e101d64 */
[----:B------:R-:W-:-:S03]  /*f680*/  ISETP.LT.OR P4, PT, R5, 0x41, P1 ;  /* 0x000000410500780c */ /* 0x000fc60000f81670 */
[----:B------:R3:W-:Y:S01]  /*f690*/  LDGSTS.E.BYPASS.LTC128B.128 [R4+0x4c00], desc[UR36][R2.64+0x80], !P5 ;  /* 0x04c0008002047fae */ /* 0x0007e2000e901d64 */
[----:B------:R-:W-:Y:S01]  /*f6a0*/  ISETP.LT.OR P5, PT, R5, 0x41, P0 ;  /* 0x000000410500780c */ /* 0x000fe200007a1670 */
[----:B---3--:R-:W-:Y:S02]  /*f6b0*/  IMAD.MOV.U32 R2, RZ, RZ, R8 ;  /* 0x000000ffff027224 */ /* 0x008fe400078e0008 */
[----:B----4-:R-:W-:Y:S02]  /*f6c0*/  IMAD.MOV.U32 R3, RZ, RZ, R7 ;  /* 0x000000ffff037224 */ /* 0x010fe400078e0007 */
[----:B------:R-:W-:-:S05]  /*f6d0*/  IMAD.WIDE.U32 R2, R9, 0x2, R2 ;  /* 0x0000000209027825 */ /* 0x000fca00078e0002 */
[----:B------:R0:W-:Y:S04]  /*f6e0*/  LDGSTS.E.BYPASS.LTC128B.128 [R4+0x1400], desc[UR36][R2.64], !P3 ;  /* 0x0140000002047fae */ /* 0x0001e8000d901d64 */
[----:B------:R0:W-:Y:S04]  /*f6f0*/  LDGSTS.E.BYPASS.LTC128B.128 [R4+0x3400], desc[UR36][R2.64+0x40], !P4 ;  /* 0x0340004002047fae */ /* 0x0001e8000e101d64 */
[----:B-1----:R0:W-:Y:S02]  /*f700*/  LDGSTS.E.BYPASS.LTC128B.128 [R4+0x5400], desc[UR36][R2.64+0x80], !P5 ;  /* 0x0540008002047fae */ /* 0x0021e4000e901d64 */
.L_x_12081:
        /* <DEDUP_REMOVED lines=14> */
.L_x_12009:
        /* <DEDUP_REMOVED lines=10> */
.L_x_12010:
[----:B0-----:R-:W-:Y:S01]  /*f890*/  VIADD R2, R21, 0x1 ;  /* 0x0000000115027836 */ /* 0x001fe20000000000 */
[----:B------:R0:W-:Y:S04]  /*f8a0*/  SYNCS.ARRIVE.TRANS64.A1T0 RZ, [R0+URZ+0x2d850], RZ ;  /* 0x02d850ff00ff79a7 */ /* 0x0001e8000810003f */
[----:B------:R-:W-:-:S04]  /*f8b0*/  ISETP.NE.AND P0, PT, R2, 0x2, PT ;  /* 0x000000020200780c */ /* 0x000fc80003f05270 */
[----:B------:R-:W-:Y:S02]  /*f8c0*/  SEL R3, RZ, 0x1, P0 ;  /* 0x00000001ff037807 */ /* 0x000fe40000000000 */
[----:B------:R-:W-:Y:S02]  /*f8d0*/  SEL R2, R2, RZ, P0 ;  /* 0x000000ff02027207 */ /* 0x000fe40000000000 */
[----:B0-----:R-:W-:-:S07]  /*f8e0*/  LOP3.LUT R0, R24, R3, RZ, 0x3c, !PT ;  /* 0x0000000318007212 */ /* 0x001fce00078e3cff */
.L_x_11976:
[----:B------:R-:W0:Y:S01]  /*f8f0*/  S2R R4, SR_CgaCtaId ;  /* 0x0000000000047919 */ /* 0x000e220000008800 */
[----:B------:R-:W-:Y:S02]  /*f900*/  MOV R3, 0x400 ;  /* 0x0000040000037802 */ /* 0x000fe40000000f00 */
[----:B------:R-:W-:Y:S02]  /*f910*/  SHF.L.U32 R6, R6, 0x1f, RZ ;  /* 0x0000001f06067819 */ /* 0x000fe400000006ff */
[----:B0-----:R-:W-:-:S04]  /*f920*/  LEA R7, R4, R3, 0x18 ;  /* 0x0000000304077211 */ /* 0x001fc800078ec0ff */
[----:B------:R-:W0:Y:S02]  /*f930*/  SYNCS.PHASECHK.TRANS64.TRYWAIT P0, [R7+URZ+0x2d820], R6 ;  /* 0x02d82006070075a7 */ /* 0x000e24000800017f */
[----:B0-----:R-:W-:Y:S05]  /*f940*/  @!P0 BRA `(.L_x_12011) ;  /* 0x00000024006c8947 */ /* 0x001fea0003800000 */
.L_x_12082:
[----:B------:R-:W-:-:S03]  /*f950*/  UMOV UR4, 0xffffffff ;  /* 0xffffffff00047882 */ /* 0x000fc60000000000 */
[----:B------:R-:W-:Y:S05]  /*f960*/  BRA.DIV UR4, `(.L_x_12012) ;  /* 0x0000002604787947 */ /* 0x000fea000b800000 */
[----:B------:R-:W1:Y:S02]  /*f970*/  S2R R3, SR_TID.X ;  /* 0x0000000000037919 */ /* 0x000e640000002100 */
[----:B-1----:R-:W-:-:S04]  /*f980*/  SHF.R.U32.HI R3, RZ, 0x5, R3 ;  /* 0x00000005ff037819 */ /* 0x002fc80000011603 */
[----:B------:R-:W-:-:S05]  /*f990*/  LOP3.LUT R3, R3, 0x3, RZ, 0xc0, !PT ;  /* 0x0000000303037812 */ /* 0x000fca00078ec0ff */
[----:B------:R1:W2:Y:S02]  /*f9a0*/  SHFL.IDX PT, R14, R3, RZ, 0x1f ;  /* 0x00001fff030e7589 */ /* 0x0002a400000e0000 */
.L_x_12085:
[----:B--2---:R-:W-:-:S13]  /*f9b0*/  ISETP.NE.AND P0, PT, R14, RZ, PT ;  /* 0x000000ff0e00720c */ /* 0x004fda0003f05270 */
[----:B------:R-:W-:Y:S05]  /*f9c0*/  @P0 BRA `(.L_x_11932) ;  /* 0x0000000000900947 */ /* 0x000fea0003800000 */
[----:B------:R-:W-:-:S03]  /*f9d0*/  UMOV UR4, 0xffffffff ;  /* 0xffffffff00047882 */ /* 0x000fc60000000000 */
[----:B------:R-:W-:Y:S05]  /*f9e0*/  BRA.DIV UR4, `(.L_x_12013) ;  /* 0x00000026048c7947 */ /* 0x000fea000b800000 */
[----:B------:R-:W-:-:S13]  /*f9f0*/  ELECT P6, URZ, PT ;  /* 0x00000000003f782f */ /* 0x000fda00038c0000 */
.L_x_12088:
        /* <DEDUP_REMOVED lines=8> */
.L_x_12014:
[----:B------:R-:W-:Y:S01]  /*fa80*/  IMAD R5, R2, 0x8, R7 ;  /* 0x0000000802057824 */ /* 0x000fe200078e0207 */
[----:B------:R-:W-:Y:S01]  /*fa90*/  SHF.L.U32 R4, R0, 0x1f, RZ ;  /* 0x0000001f00047819 */ /* 0x000fe200000006ff */
[----:B------:R-:W-:-:S03]  /*faa0*/  VIADD R2, R2, 0x1 ;  /* 0x0000000102027836 */ /* 0x000fc60000000000 */
[----:B------:R-:W1:Y:S02]  /*fab0*/  SYNCS.PHASECHK.TRANS64.TRYWAIT P1, [R5+URZ+0x2d840], R4 ;  /* 0x02d84004050075a7 */ /* 0x000e64000802017f */
[----:B------:R-:W-:-:S04]  /*fac0*/  ISETP.NE.AND P2, PT, R2, 0x2, PT ;  /* 0x000000020200780c */ /* 0x000fc80003f45270 */
[----:B------:R-:W-:Y:S01]  /*fad0*/  SEL R3, RZ, 0x1, P2 ;  /* 0x00000001ff037807 */ /* 0x000fe20001000000 */
[----:B-1----:R-:W-:Y:S08]  /*fae0*/  @!P1 BRA `(.L_x_12015) ;  /* 0x00000024006c9947 */ /* 0x002ff00003800000 */
.L_x_12089:
[----:B------:R-:W-:Y:S02]  /*faf0*/  SEL R2, R2, RZ, P2 ;  /* 0x000000ff02027207 */ /* 0x000fe40001000000 */
[----:B------:R-:W-:Y:S01]  /*fb00*/  LOP3.LUT R0, R0, R3, RZ, 0x3c, !PT ;  /* 0x0000000300007212 */ /* 0x000fe200078e3cff */
[----:B------:R-:W-:Y:S06]  /*fb10*/  @!P0 BRA `(.L_x_12016) ;  /* 0x0000000000048947 */ /* 0x000fec0003800000 */
[----:B------:R-:W-:Y:S01]  /*fb20*/  BPT.TRAP 0x1 ;  /* 0x000000040000795c */ /* 0x000fe20000300000 */
.L_x_12016:
[----:B------:R-:W-:Y:S01]  /*fb30*/  IMAD R3, R2, 0x8, R7 ;  /* 0x0000000802037824 */ /* 0x000fe200078e0207 */
[----:B------:R-:W-:-:S04]  /*fb40*/  SHF.L.U32 R0, R0, 0x1f, RZ ;  /* 0x0000001f00007819 */ /* 0x000fc800000006ff */
[----:B------:R-:W2:Y:S02]  /*fb50*/  SYNCS.PHASECHK.TRANS64.TRYWAIT P1, [R3+URZ+0x2d840], R0 ;  /* 0x02d84000030075a7 */ /* 0x000ea4000802017f */
[----:B--2---:R-:W-:Y:S05]  /*fb60*/  @!P1 BRA `(.L_x_12017) ;  /* 0x0000002400609947 */ /* 0x004fea0003800000 */
.L_x_12090:
[----:B------:R-:W-:Y:S05]  /*fb70*/  @!P0 BRA `(.L_x_12018) ;  /* 0x0000000000048947 */ /* 0x000fea0003800000 */
[----:B------:R-:W-:Y:S01]  /*fb80*/  BPT.TRAP 0x1 ;  /* 0x000000040000795c */ /* 0x000fe20000300000 */
.L_x_12018:
[----:B------:R-:W3:Y:S02]  /*fb90*/  SYNCS.PHASECHK.TRANS64.TRYWAIT P1, [R5+URZ+0x2d860], R4 ;  /* 0x02d86004050075a7 */ /* 0x000ee4000802017f */
[----:B---3--:R-:W-:Y:S05]  /*fba0*/  @!P1 BRA `(.L_x_12019) ;  /* 0x0000002400649947 */ /* 0x008fea0003800000 */
.L_x_12091:
[----:B------:R-:W-:Y:S05]  /*fbb0*/  @!P0 BRA `(.L_x_12020) ;  /* 0x0000000000048947 */ /* 0x000fea0003800000 */
[----:B------:R-:W-:Y:S01]  /*fbc0*/  BPT.TRAP 0x1 ;  /* 0x000000040000795c */ /* 0x000fe20000300000 */
.L_x_12020:
[----:B----4-:R4:W0:Y:S02]  /*fbd0*/  SYNCS.PHASECHK.TRANS64.TRYWAIT P0, [R3+URZ+0x2d860], R0 ;  /* 0x02d86000030075a7 */ /* 0x010824000800017f */
[----:B0-----:R-:W-:Y:S05]  /*fbe0*/  @!P0 NANOSLEEP.SYNCS 0x989680 ;  /* 0x009896800000895d */ /* 0x001fea0003900000 */
[----:B------:R-:W0:Y:S02]  /*fbf0*/  @!P0 SYNCS.PHASECHK.TRANS64 P0, [R3+URZ+0x2d860], R0 ;  /* 0x02d86000030085a7 */ /* 0x000e24000800007f */
[----:B0-----:R-:W-:Y:S05]  /*fc00*/  @!P0 BRA `(.L_x_12020) ;  /* 0xfffffffc00f08947 */ /* 0x001fea000383ffff */
.L_x_11932:
[----:B------:R-:W-:Y:S05]  /*fc10*/  BSYNC B6 ;  /* 0x0000000000067941 */ /* 0x000fea0003800000 */
.L_x_11929:
[----:B------:R-:W-:Y:S05]  /*fc20*/  EXIT ;  /* 0x000000000000794d */ /* 0x000fea0003800000 */
.L_x_11936:
[----:B0-----:R-:W-:-:S04]  /*fc30*/  MOV R3, UR38 ;  /* 0x0000002600037c02 */ /* 0x001fc80008000f00 */
[----:B------:R0:W1:Y:S03]  /*fc40*/  SYNCS.PHASECHK.TRANS64.TRYWAIT P0, [R3+URZ+0x2d800], R0 ;  /* 0x02d80000030075a7 */ /* 0x000066000800017f */
[----:B-1----:R-:W-:Y:S05]  /*fc50*/  @!P0 NANOSLEEP.SYNCS 0x989680 ;  /* 0x009896800000895d */ /* 0x002fea0003900000 */
[----:B------:R-:W1:Y:S02]  /*fc60*/  @!P0 SYNCS.PHASECHK.TRANS64 P0, [R3+URZ+0x2d800], R0 ;  /* 0x02d80000030085a7 */ /* 0x000e64000800007f */
[----:B-1----:R-:W-:Y:S05]  /*fc70*/  @!P0 BRA `(.L_x_11936) ;  /* 0xfffffffc00ec8947 */ /* 0x002fea000383ffff */
[----:B------:R-:W-:Y:S05]  /*fc80*/  BRA `(.L_x_12021) ;  /* 0xffffff1400cc7947 */ /* 0x000fea000383ffff */
.L_x_11940:
[----:B0-----:R-:W-:-:S04]  /*fc90*/  IMAD.U32 R3, RZ, RZ, UR38 ;  /* 0x00000026ff037e24 */ /* 0x001fc8000f8e00ff */
[----:B------:R0:W2:Y:S03]  /*fca0*/  SYNCS.PHASECHK.TRANS64.TRYWAIT P1, [R3+URZ+0x2d830], R0 ;  /* 0x02d83000030075a7 */ /* 0x0000a6000802017f */
[----:B--2---:R-:W-:Y:S05]  /*fcb0*/  @!P1 NANOSLEEP.SYNCS 0x989680 ;  /* 0x009896800000995d */ /* 0x004fea0003900000 */
[----:B------:R-:W2:Y:S02]  /*fcc0*/  @!P1 SYNCS.PHASECHK.TRANS64 P1, [R3+URZ+0x2d830], R0 ;  /* 0x02d83000030095a7 */ /* 0x000ea4000802007f */
[----:B--2---:R-:W-:Y:S05]  /*fcd0*/  @!P1 BRA `(.L_x_11940) ;  /* 0xfffffffc00ec9947 */ /* 0x004fea000383ffff */
[----:B------:R-:W-:Y:S05]  /*fce0*/  BRA `(.L_x_11939) ;  /* 0xffffff1400f07947 */ /* 0x000fea000383ffff */
.L_x_11946:
[----:B-1----:R-:W-:-:S04]  /*fcf0*/  IMAD.U32 R15, RZ, RZ, UR4 ;  /* 0x00000004ff0f7e24 */ /* 0x002fc8000f8e00ff */
[----:B------:R1:W2:Y:S03]  /*fd00*/  SYNCS.PHASECHK.TRANS64.TRYWAIT P1, [R15+URZ+0x2d830], R14 ;  /* 0x02d8300e0f0075a7 */ /* 0x0002a6000802017f */
[----:B--2---:R-:W-:Y:S05]  /*fd10*/  @!P1 NANOSLEEP.SYNCS 0x989680 ;  /* 0x009896800000995d */ /* 0x004fea0003900000 */
[----:B------:R-:W2:Y:S02]  /*fd20*/  @!P1 SYNCS.PHASECHK.TRANS64 P1, [R15+URZ+0x2d830], R14 ;  /* 0x02d8300e0f0095a7 */ /* 0x000ea4000802007f */
[----:B--2---:R-:W-:Y:S05]  /*fd30*/  @!P1 BRA `(.L_x_11946) ;  /* 0xfffffffc00ec9947 */ /* 0x004fea000383ffff */
[----:B------:R-:W-:Y:S05]  /*fd40*/  BRA `(.L_x_11943) ;  /* 0xffffff48000c7947 */ /* 0x000fea000383ffff */
.L_x_11950:
[----:B-1----:R-:W-:-:S04]  /*fd50*/  IMAD.U32 R15, RZ, RZ, UR10 ;  /* 0x0000000aff0f7e24 */ /* 0x002fc8000f8e00ff */
[----:B------:R1:W2:Y:S03]  /*fd60*/  SYNCS.PHASECHK.TRANS64.TRYWAIT P1, [R15+URZ+0x2d850], R14 ;  /* 0x02d8500e0f0075a7 */ /* 0x0002a6000802017f */
[----:B--2---:R-:W-:Y:S05]  /*fd70*/  @!P1 NANOSLEEP.SYNCS 0x989680 ;  /* 0x009896800000995d */ /* 0x004fea0003900000 */
[----:B------:R-:W2:Y:S02]  /*fd80*/  @!P1 SYNCS.PHASECHK.TRANS64 P1, [R15+URZ+0x2d850], R14 ;  /* 0x02d8500e0f0095a7 */ /* 0x000ea4000802007f */
[----:B--2---:R-:W-:Y:S05]  /*fd90*/  @!P1 BRA `(.L_x_11950) ;  /* 0xfffffffc00ec9947 */ /* 0x004fea000383ffff */
[----:B------:R-:W-:Y:S05]  /*fda0*/  BRA `(.L_x_11947) ;  /* 0xffffff4800c07947 */ /* 0x000fea000383ffff */
.L_x_11958:
[----:B-1----:R-:W-:-:S04]  /*fdb0*/  MOV R13, UR10 ;  /* 0x0000000a000d7c02 */ /* 0x002fc80008000f00 */
[----:B------:R1:W2:Y:S03]  /*fdc0*/  SYNCS.PHASECHK.TRANS64.TRYWAIT P1, [R13+URZ+0x2d830], R12 ;  /* 0x02d8300c0d0075a7 */ /* 0x0002a6000802017f */
[----:B--2---:R-:W-:Y:S05]  /*fdd0*/  @!P1 NANOSLEEP.SYNCS 0x989680 ;  /* 0x009896800000995d */ /* 0x004fea0003900000 */
[----:B------:R-:W2:Y:S02]  /*fde0*/  @!P1 SYNCS.PHASECHK.TRANS64 P1, [R13+URZ+0x2d830], R12 ;  /* 0x02d8300c0d0095a7 */ /* 0x000ea4000802007f */
[----:B--2---:R-:W-:Y:S05]  /*fdf0*/  @!P1 BRA `(.L_x_11958) ;  /* 0xfffffffc00ec9947 */ /* 0x004fea000383ffff */
[----:B------:R-:W-:Y:S05]  /*fe00*/  BRA `(.L_x_11955) ;  /* 0xffffff7c000c7947 */ /* 0x000fea000383ffff */
.L_x_11962:
[----:B-1----:R-:W-:-:S04]  /*fe10*/  IMAD.U32 R13, RZ, RZ, UR10 ;  /* 0x0000000aff0d7e24 */ /* 0x002fc8000f8e00ff */
[----:B------:R1:W2:Y:S03]  /*fe20*/  SYNCS.PHASECHK.TRANS64.TRYWAIT P1, [R13+URZ+0x2d850], R12 ;  /* 0x02d8500c0d0075a7 */ /* 0x0002a6000802017f */
[----:B--2---:R-:W-:Y:S05]  /*fe30*/  @!P1 NANOSLEEP.SYNCS 0x989680 ;  /* 0x009896800000995d */ /* 0x004fea0003900000 */
[----:B------:R-:W2:Y:S02]  /*fe40*/  @!P1 SYNCS.PHASECHK.TRANS64 P1, [R13+URZ+0x2d850], R12 ;  /* 0x02d8500c0d0095a7 */ /* 0x000ea4000802007f */
[----:B--2---:R-:W-:Y:S05]  /*fe50*/  @!P1 BRA `(.L_x_11962) ;  /* 0xfffffffc00ec9947 */ /* 0x004fea000383ffff */
[----:B------:R-:W-:Y:S05]  /*fe60*/  BRA `(.L_x_11959) ;  /* 0xffffff7c00ac7947 */ /* 0x000fea000383ffff */
.L_x_11969:
[----:B--23--:R-:W-:-:S04]  /*fe70*/  IMAD.U32 R5, RZ, RZ, UR5 ;  /* 0x00000005ff057e24 */ /* 0x00cfc8000f8e00ff */
[----:B------:R2:W3:Y:S03]  /*fe80*/  SYNCS.PHASECHK.TRANS64.TRYWAIT P1, [R5+URZ+0x2d850], R0 ;  /* 0x02d85000050075a7 */ /* 0x0004e6000802017f */
[----:B---3--:R-:W-:Y:S05]  /*fe90*/  @!P1 NANOSLEEP.SYNCS 0x989680 ;  /* 0x009896800000995d */ /* 0x008fea0003900000 */
[----:B------:R-:W3:Y:S02]  /*fea0*/  @!P1 SYNCS.PHASECHK.TRANS64 P1, [R5+URZ+0x2d850], R0 ;  /* 0x02d85000050095a7 */ /* 0x000ee4000802007f */
[----:B---3--:R-:W-:Y:S05]  /*feb0*/  @!P1 BRA `(.L_x_11969) ;  /* 0xfffffffc00ec9947 */ /* 0x008fea000383ffff */
[----:B------:R-:W-:Y:S05]  /*fec0*/  BRA `(.L_x_11968) ;  /* 0xffffffa000c07947 */ /* 0x000fea000383ffff */
.L_x_11981:
[----:B------:R-:W-:Y:S01]  /*fed0*/  IMAD.MOV.U32 R13, RZ, RZ, R18 ;  /* 0x000000ffff0d7224 */ /* 0x000fe200078e0012 */
[----:B------:R-:W-:Y:S01]  /*fee0*/  MOV R12, RZ ;  /* 0x000000ff000c7202 */ /* 0x000fe20000000f00 */
[----:B------:R-:W-:Y:S02]  /*fef0*/  IMAD.MOV.U32 R11, RZ, RZ, 0x1f ;  /* 0x0000001fff0b7424 */ /* 0x000fe400078e00ff */
[----:B------:R-:W-:-:S07]  /*ff00*/  IMAD.MOV.U32 R15, RZ, RZ, -0x1 ;  /* 0xffffffffff0f7424 */ /* 0x000fce00078e00ff */
[----:B-----5:R-:W-:Y:S05]  /*ff10*/  WARPSYNC.COLLECTIVE R15, `(.L_x_12022) ;  /* 0x000000000f087348 */ /* 0x020fea0003c00000 */
[----:B------:R0:W1:Y:S02]  /*ff20*/  SHFL.IDX P6, R14, R13, R12, R11 ;  /* 0x0000000c0d0e7389 */ /* 0x00006400000c000b */
[----:B01---5:R-:W-:Y:S01]  /*ff30*/  ENDCOLLECTIVE ;  /* 0x000000000000791b */ /* 0x023fe20003800000 */
.L_x_12022:
[----:B------:R-:W-:Y:S05]  /*ff40*/  BRA `(.L_x_12023) ;  /* 0xffffffd000047947 */ /* 0x000fea000383ffff */
.L_x_11983:
[----:B0-----:R-:W-:-:S04]  /*ff50*/  IMAD.U32 R3, RZ, RZ, UR46 ;  /* 0x0000002eff037e24 */ /* 0x001fc8000f8e00ff */
[----:B------:R0:W1:Y:S03]  /*ff60*/  SYNCS.PHASECHK.TRANS64.TRYWAIT P0, [R3+URZ+0x2d840], R10 ;  /* 0x02d8400a030075a7 */ /* 0x000066000800017f */
[----:B-1----:R-:W-:Y:S05]  /*ff70*/  @!P0 NANOSLEEP.SYNCS 0x989680 ;  /* 0x009896800000895d */ /* 0x002fea0003900000 */
[----:B------:R-:W1:Y:S02]  /*ff80*/  @!P0 SYNCS.PHASECHK.TRANS64 P0, [R3+URZ+0x2d840], R10 ;  /* 0x02d8400a030085a7 */ /* 0x000e64000800007f */
[----:B-1----:R-:W-:Y:S05]  /*ff90*/  @!P0 BRA `(.L_x_11983) ;  /* 0xfffffffc00ec8947 */ /* 0x002fea000383ffff */
[----:B------:R-:W-:Y:S05]  /*ffa0*/  BRA `(.L_x_12024) ;  /* 0xffffffd0008c7947 */ /* 0x000fea000383ffff */
.L_x_11984:
        /* <DEDUP_REMOVED lines=8> */
.L_x_12026:
[----:B------:R-:W-:Y:S05]  /*10030*/  BSYNC B0 ;  /* 0x0000000000007941 */ /* 0x000fea0003800000 */
.L_x_12025:
[----:B------:R-:W-:Y:S01]  /*10040*/  IMAD.MOV.U32 R13, RZ, RZ, R0 ;  /* 0x000000ffff0d7224 */ /* 0x000fe200078e0000 */
[----:B------:R-:W-:Y:S01]  /*10050*/  MOV R15, 0xffffffff ;  /* 0xffffffff000f7802 */ /* 0x000fe20000000f00 */
[----:B------:R-:W-:Y:S01]  /*10060*/  IMAD.MOV.U32 R12, RZ, RZ, RZ ;  /* 0x000000ffff0c7224 */ /* 0x000fe200078e00ff */
[----:B------:R-:W-:Y:S01]  /*10070*/  MOV R6, R14 ;  /* 0x0000000e00067202 */ /* 0x000fe20000000f00 */
[----:B------:R-:W-:Y:S01]  /*10080*/  IMAD.MOV.U32 R11, RZ, RZ, 0x1c1f ;  /* 0x00001c1fff0b7424 */ /* 0x000fe200078e00ff */
[----:B------:R-:W0:Y:S03]  /*10090*/  S2R R21, SR_TID.X ;  /* 0x0000000000157919 */ /* 0x000e260000002100 */
[----:B------:R-:W-:-:S07]  /*100a0*/  IMAD.MOV.U32 R7, RZ, RZ, R6 ;  /* 0x000000ffff077224 */ /* 0x000fce00078e0006 */
[----:B0-----:R-:W-:Y:S05]  /*100b0*/  WARPSYNC.COLLECTIVE R15, `(.L_x_12027) ;  /* 0x000000000f087348 */ /* 0x001fea0003c00000 */
[----:B------:R1:W2:Y:S02]  /*100c0*/  SHFL.IDX P6, R14, R13, R12, R11 ;  /* 0x0000000c0d0e7389 */ /* 0x0002a400000c000b */
[----:B012---:R-:W-:Y:S01]  /*100d0*/  ENDCOLLECTIVE ;  /* 0x000000000000791b */ /* 0x007fe20003800000 */
.L_x_12027:
[----:B------:R-:W-:Y:S01]  /*100e0*/  MOV R13, R9 ;  /* 0x00000009000d7202 */ /* 0x000fe20000000f00 */
[----:B------:R-:W-:Y:S02]  /*100f0*/  IMAD.MOV.U32 R12, RZ, RZ, 0x1 ;  /* 0x00000001ff0c7424 */ /* 0x000fe400078e00ff */
[----:B------:R-:W-:-:S07]  /*10100*/  IMAD.MOV.U32 R6, RZ, RZ, R14 ;  /* 0x000000ffff067224 */ /* 0x000fce00078e000e */
[----:B------:R-:W-:Y:S05]  /*10110*/  WARPSYNC.COLLECTIVE R15, `(.L_x_12028) ;  /* 0x000000000f087348 */ /* 0x000fea0003c00000 */
[----:B------:R0:W1:Y:S02]  /*10120*/  SHFL.IDX P6, R14, R13, R12, R11 ;  /* 0x0000000c0d0e7389 */ /* 0x00006400000c000b */
[----:B01----:R-:W-:Y:S01]  /*10130*/  ENDCOLLECTIVE ;  /* 0x000000000000791b */ /* 0x003fe20003800000 */
.L_x_12028:
[----:B------:R-:W-:Y:S01]  /*10140*/  IMAD.SHL.U32 R27, R21, 0x8, RZ ;  /* 0x00000008151b7824 */ /* 0x000fe200078e00ff */
[----:B------:R-:W-:-:S04]  /*10150*/  @P0 LEA R21, R28, UR46, 0x1 ;  /* 0x0000002e1c150c11 */ /* 0x000fc8000f8e08ff */
[----:B------:R-:W-:-:S05]  /*10160*/  LOP3.LUT R27, R27, 0x18, RZ, 0xc0, !PT ;  /* 0x000000181b1b7812 */ /* 0x000fca00078ec0ff */
[----:B------:R-:W-:-:S04]  /*10170*/  @P0 IMAD.WIDE.U32 R6, R27, 0x2, R6 ;  /* 0x000000021b060825 */ /* 0x000fc800078e0006 */
[----:B------:R-:W-:Y:S01]  /*10180*/  IMAD.MOV.U32 R13, RZ, RZ, R0 ;  /* 0x000000ffff0d7224 */ /* 0x000fe200078e0000 */
[----:B------:R-:W-:Y:S01]  /*10190*/  @!PT LDS RZ, [RZ] ;  /* 0x00000000fffff984 */ /* 0x000fe20000000800 */
[----:B------:R-:W-:Y:S01]  /*101a0*/  @!PT LDS RZ, [RZ] ;  /* 0x00000000fffff984 */ /* 0x000fe20000000800 */
[----:B------:R-:W-:Y:S01]  /*101b0*/  @!PT LDS RZ, [RZ] ;  /* 0x00000000fffff984 */ /* 0x000fe20000000800 */
        /* <DEDUP_REMOVED lines=8> */
.L_x_12029:
[----:B------:R-:W-:Y:S01]  /*10240*/  @P0 LEA R25, R28, UR46, 0x1 ;  /* 0x0000002e1c190c11 */ /* 0x000fe2000f8e08ff */
[----:B------:R-:W-:Y:S02]  /*10250*/  IMAD.MOV.U32 R13, RZ, RZ, R9 ;  /* 0x000000ffff0d7224 */ /* 0x000fe400078e0009 */
[----:B------:R-:W-:Y:S01]  /*10260*/  IMAD.MOV.U32 R12, RZ, RZ, 0x2 ;  /* 0x00000002ff0c7424 */ /* 0x000fe200078e00ff */
[----:B------:R-:W-:-:S07]  /*10270*/  MOV R5, R14 ;  /* 0x0000000e00057202 */ /* 0x000fce0000000f00 */
[----:B------:R-:W-:Y:S05]  /*10280*/  WARPSYNC.COLLECTIVE R15, `(.L_x_12030) ;  /* 0x000000000f087348 */ /* 0x000fea0003c00000 */
[----:B------:R0:W1:Y:S02]  /*10290*/  SHFL.IDX P6, R14, R13, R12, R11 ;  /* 0x0000000c0d0e7389 */ /* 0x00006400000c000b */
[----:B01----:R-:W-:Y:S01]  /*102a0*/  ENDCOLLECTIVE ;  /* 0x000000000000791b */ /* 0x003fe20003800000 */
.L_x_12030:
[----:B------:R-:W-:-:S04]  /*102b0*/  LOP3.LUT R5, R5, R4, RZ, 0x3c, !PT ;  /* 0x0000000405057212 */ /* 0x000fc800078e3cff */
[----:B------:R-:W-:-:S04]  /*102c0*/  LOP3.LUT R4, R5, R4, RZ, 0x3c, !PT ;  /* 0x0000000405047212 */ /* 0x000fc800078e3cff */
[----:B------:R-:W-:Y:S02]  /*102d0*/  LOP3.LUT R5, R5, R4, RZ, 0x3c, !PT ;  /* 0x0000000405057212 */ /* 0x000fe400078e3cff */
[----:B------:R-:W-:Y:S01]  /*102e0*/  MOV R13, R0 ;  /* 0x00000000000d7202 */ /* 0x000fe20000000f00 */
        /* <DEDUP_REMOVED lines=10> */
.L_x_12031:
        /* <DEDUP_REMOVED lines=11> */
.L_x_12032:
        /* <DEDUP_REMOVED lines=16> */
.L_x_12033:
[----:B------:R-:W-:Y:S05]  /*10540*/  BRA `(.L_x_12034) ;  /* 0xffffffd000547947 */ /* 0x000fea000383ffff */
.L_x_11987:
[----:B------:R-:W-:Y:S01]  /*10550*/  IMAD.MOV.U32 R13, RZ, RZ, R9 ;  /* 0x000000ffff0d7224 */ /* 0x000fe200078e0009 */
[----:B------:R-:W-:Y:S01]  /*10560*/  MOV R11, 0x1c1f ;  /* 0x00001c1f000b7802 */ /* 0x000fe20000000f00 */
[----:B------:R-:W-:Y:S01]  /*10570*/  IMAD.MOV.U32 R12, RZ, RZ, RZ ;  /* 0x000000ffff0c7224 */ /* 0x000fe200078e00ff */
[----:B------:R-:W-:Y:S01]  /*10580*/  MOV R0, UR48 ;  /* 0x0000003000007c02 */ /* 0x000fe20008000f00 */
[----:B------:R-:W-:Y:S02]  /*10590*/  IMAD.MOV.U32 R15, RZ, RZ, -0x1 ;  /* 0xffffffffff0f7424 */ /* 0x000fe400078e00ff */
[----:B------:R-:W-:Y:S02]  /*105a0*/  IMAD.MOV.U32 R24, RZ, RZ, 0x1 ;  /* 0x00000001ff187424 */ /* 0x000fe400078e00ff */
[----:B------:R-:W-:-:S07]  /*105b0*/  IMAD R0, R0, 0xc0, R21 ;  /* 0x000000c000007824 */ /* 0x000fce00078e0215 */
[----:B------:R-:W-:Y:S05]  /*105c0*/  WARPSYNC.COLLECTIVE R15, `(.L_x_12035) ;  /* 0x000000000f087348 */ /* 0x000fea0003c00000 */
[----:B------:R0:W1:Y:S02]  /*105d0*/  SHFL.IDX P6, R14, R13, R12, R11 ;  /* 0x0000000c0d0e7389 */ /* 0x00006400000c000b */
[----:B01----:R-:W-:Y:S01]  /*105e0*/  ENDCOLLECTIVE ;  /* 0x000000000000791b */ /* 0x003fe20003800000 */
.L_x_12035:
[----:B------:R-:W-:Y:S02]  /*105f0*/  VIADD R5, R0, 0x20 ;  /* 0x0000002000057836 */ /* 0x000fe40000000000 */
[----:B------:R-:W-:Y:S02]  /*10600*/  IMAD.MOV.U32 R13, RZ, RZ, R7 ;  /* 0x000000ffff0d7224 */ /* 0x000fe400078e0007 */
[----:B------:R-:W-:-:S07]  /*10610*/  IMAD.MOV.U32 R2, RZ, RZ, R14 ;  /* 0x000000ffff027224 */ /* 0x000fce00078e000e */
[----:B------:R-:W-:Y:S05]  /*10620*/  WARPSYNC.COLLECTIVE R15, `(.L_x_12036) ;  /* 0x000000000f087348 */ /* 0x000fea0003c00000 */
[----:B------:R0:W1:Y:S02]  /*10630*/  SHFL.IDX P6, R14, R13, R12, R11 ;  /* 0x0000000c0d0e7389 */ /* 0x00006400000c000b */
[----:B01----:R-:W-:Y:S01]  /*10640*/  ENDCOLLECTIVE ;  /* 0x000000000000791b */ /* 0x003fe20003800000 */
.L_x_12036:
[----:B------:R-:W-:Y:S01]  /*10650*/  ULDC UR4, c[0x0][0x288] ;  /* 0x0000a20000047ab9 */ /* 0x000fe20000000800 */
[----:B------:R-:W-:Y:S02]  /*10660*/  IMAD.MOV.U32 R3, RZ, RZ, R2 ;  /* 0x000000ffff037224 */ /* 0x000fe400078e0002 */
        /* <DEDUP_REMOVED lines=9> */
.L_x_12037:
        /* <DEDUP_REMOVED lines=13> */
.L_x_12038:
[----:B------:R-:W-:Y:S01]  /*107d0*/  VIADD R3, R0, 0x40 ;  /* 0x0000004000037836 */ /* 0x000fe20000000000 */
[----:B------:R-:W-:Y:S02]  /*107e0*/  MOV R5, R4 ;  /* 0x0000000400057202 */ /* 0x000fe40000000f00 */
[----:B------:R-:W-:Y:S01]  /*107f0*/  @!P2 LEA R25, R28, UR46, 0x1 ;  /* 0x0000002e1c19ac11 */ /* 0x000fe2000f8e08ff */
[----:B------:R-:W-:Y:S01]  /*10800*/  IMAD.MOV.U32 R13, RZ, RZ, R9 ;  /* 0x000000ffff0d7224 */ /* 0x000fe200078e0009 */
[----:B------:R-:W-:Y:S01]  /*10810*/  MOV R12, 0x2 ;  /* 0x00000002000c7802 */ /* 0x000fe20000000f00 */
[----:B------:R-:W-:-:S07]  /*10820*/  IMAD.MOV.U32 R4, RZ, RZ, R14 ;  /* 0x000000ffff047224 */ /* 0x000fce00078e000e */
[----:B------:R-:W-:Y:S05]  /*10830*/  WARPSYNC.COLLECTIVE R15, `(.L_x_12039) ;  /* 0x000000000f087348 */ /* 0x000fea0003c00000 */
[----:B------:R0:W1:Y:S02]  /*10840*/  SHFL.IDX P6, R14, R13, R12, R11 ;  /* 0x0000000c0d0e7389 */ /* 0x00006400000c000b */
[----:B01----:R-:W-:Y:S01]  /*10850*/  ENDCOLLECTIVE ;  /* 0x000000000000791b */ /* 0x003fe20003800000 */
.L_x_12039:
        /* <DEDUP_REMOVED lines=13> */
.L_x_12040:
[----:B------:R-:W-:Y:S01]  /*10930*/  IMAD.MOV.U32 R3, RZ, RZ, R2 ;  /* 0x000000ffff037224 */ /* 0x000fe200078e0002 */
[----:B------:R-:W-:Y:S01]  /*10940*/  @!P2 LEA R21, R28, UR46, 0x1 ;  /* 0x0000002e1c15ac11 */ /* 0x000fe2000f8e08ff */
[----:B------:R-:W-:Y:S02]  /*10950*/  IMAD.MOV.U32 R13, RZ, RZ, R9 ;  /* 0x000000ffff0d7224 */ /* 0x000fe400078e0009 */
[----:B------:R-:W-:Y:S01]  /*10960*/  IMAD.MOV.U32 R12, RZ, RZ, 0x3 ;  /* 0x00000003ff0c7424 */ /* 0x000fe200078e00ff */
[----:B------:R-:W-:-:S07]  /*10970*/  MOV R2, R14 ;  /* 0x0000000e00027202 */ /* 0x000fce0000000f00 */
[----:B------:R-:W-:Y:S05]  /*10980*/  WARPSYNC.COLLECTIVE R15, `(.L_x_12041) ;  /* 0x000000000f087348 */ /* 0x000fea0003c00000 */
[----:B------:R0:W1:Y:S02]  /*10990*/  SHFL.IDX P6, R14, R13, R12, R11 ;  /* 0x0000000c0d0e7389 */ /* 0x00006400000c000b */
[----:B01----:R-:W-:Y:S01]  /*109a0*/  ENDCOLLECTIVE ;  /* 0x000000000000791b */ /* 0x003fe20003800000 */
.L_x_12041:
        /* <DEDUP_REMOVED lines=12> */
.L_x_12042:
[----:B------:R-:W-:-:S05]  /*10a70*/  VIADD R3, R0, 0x60 ;  /* 0x0000006000037836 */ /* 0x000fca0000000000 */
[----:B------:R-:W-:Y:S01]  /*10a80*/  ISETP.GE.AND P2, PT, R3, R6, PT ;  /* 0x000000060300720c */ /* 0x000fe20003f46270 */
[----:B------:R-:W-:Y:S01]  /*10a90*/  VIADD R3, R0, 0x80 ;  /* 0x0000008000037836 */ /* 0x000fe20000000000 */
[----:B------:R-:W-:Y:S01]  /*10aa0*/  MOV R13, R8 ;  /* 0x00000008000d7202 */ /* 0x000fe20000000f00 */
[----:B------:R-:W-:-:S10]  /*10ab0*/  IMAD.MOV.U32 R12, RZ, RZ, RZ ;  /* 0x000000ffff0c7224 */ /* 0x000fd400078e00ff */
[----:B------:R-:W-:Y:S01]  /*10ac0*/  @!P2 LEA R25, R28, UR46, 0x1 ;  /* 0x0000002e1c19ac11 */ /* 0x000fe2000f8e08ff */
[----:B------:R-:W-:-:S07]  /*10ad0*/  IMAD.MOV.U32 R4, RZ, RZ, R14 ;  /* 0x000000ffff047224 */ /* 0x000fce00078e000e */
[----:B------:R-:W-:Y:S05]  /*10ae0*/  WARPSYNC.COLLECTIVE R15, `(.L_x_12043) ;  /* 0x000000000f087348 */ /* 0x000fea0003c00000 */
[----:B------:R0:W1:Y:S02]  /*10af0*/  SHFL.IDX P6, R14, R13, R12, R11 ;  /* 0x0000000c0d0e7389 */ /* 0x00006400000c000b */
[----:B01----:R-:W-:Y:S01]  /*10b00*/  ENDCOLLECTIVE ;  /* 0x000000000000791b */ /* 0x003fe20003800000 */
.L_x_12043:
        /* <DEDUP_REMOVED lines=13> */
.L_x_12044:
[----:B------:R-:W-:Y:S01]  /*10be0*/  @!P2 LEA R7, R28, UR46, 0x1 ;  /* 0x0000002e1c07ac11 */ /* 0x000fe2000f8e08ff */
[----:B------:R-:W-:Y:S02]  /*10bf0*/  IMAD.MOV.U32 R13, RZ, RZ, R8 ;  /* 0x000000ffff0d7224 */ /* 0x000fe400078e0008 */
[----:B------:R-:W-:Y:S01]  /*10c00*/  IMAD.MOV.U32 R12, RZ, RZ, 0x1 ;  /* 0x00000001ff0c7424 */ /* 0x000fe200078e00ff */
[----:B------:R-:W-:-:S07]  /*10c10*/  MOV R2, R14 ;  /* 0x0000000e00027202 */ /* 0x000fce0000000f00 */
[----:B------:R-:W-:Y:S05]  /*10c20*/  WARPSYNC.COLLECTIVE R15, `(.L_x_12045) ;  /* 0x000000000f087348 */ /* 0x000fea0003c00000 */
[----:B------:R0:W1:Y:S02]  /*10c30*/  SHFL.IDX P6, R14, R13, R12, R11 ;  /* 0x0000000c0d0e7389 */ /* 0x00006400000c000b */
[----:B01----:R-:W-:Y:S01]  /*10c40*/  ENDCOLLECTIVE ;  /* 0x000000000000791b */ /* 0x003fe20003800000 */
.L_x_12045:
        /* <DEDUP_REMOVED lines=12> */
.L_x_12046:
[----:B------:R-:W-:Y:S05]  /*10d10*/  BRA `(.L_x_12047) ;  /* 0xffffffd400447947 */ /* 0x000fea000383ffff */
.L_x_11990:
[----:B0-----:R-:W-:-:S04]  /*10d20*/  IMAD.U32 R3, RZ, RZ, UR46 ;  /* 0x0000002eff037e24 */ /* 0x001fc8000f8e00ff */
[----:B------:R0:W1:Y:S03]  /*10d30*/  SYNCS.PHASECHK.TRANS64.TRYWAIT P1, [R3+URZ+0x2d820], R0 ;  /* 0x02d82000030075a7 */ /* 0x000066000802017f */
[----:B-1----:R-:W-:Y:S05]  /*10d40*/  @!P1 NANOSLEEP.SYNCS 0x989680 ;  /* 0x009896800000995d */ /* 0x002fea0003900000 */
[----:B------:R-:W1:Y:S02]  /*10d50*/  @!P1 SYNCS.PHASECHK.TRANS64 P1, [R3+URZ+0x2d820], R0 ;  /* 0x02d82000030095a7 */ /* 0x000e64000802007f */
[----:B-1----:R-:W-:Y:S05]  /*10d60*/  @!P1 BRA `(.L_x_11990) ;  /* 0xfffffffc00ec9947 */ /* 0x002fea000383ffff */
[----:B------:R-:W-:Y:S05]  /*10d70*/  BRA `(.L_x_12048) ;  /* 0xffffffd400947947 */ /* 0x000fea000383ffff */
.L_x_11994:
[----:B0-----:R0:W1:Y:S02]  /*10d80*/  SYNCS.PHASECHK.TRANS64.TRYWAIT P0, [R7+URZ+0x2d840], R2 ;  /* 0x02d84002070075a7 */ /* 0x001064000800017f */
[----:B-1----:R-:W-:Y:S05]  /*10d90*/  @!P0 NANOSLEEP.SYNCS 0x989680 ;  /* 0x009896800000895d */ /* 0x002fea0003900000 */
[----:B------:R-:W1:Y:S02]  /*10da0*/  @!P0 SYNCS.PHASECHK.TRANS64 P0, [R7+URZ+0x2d840], R2 ;  /* 0x02d84002070085a7 */ /* 0x000e64000800007f */
[----:B-1----:R-:W-:Y:S05]  /*10db0*/  @!P0 BRA `(.L_x_11994) ;  /* 0xfffffffc00f08947 */ /* 0x002fea000383ffff */
[----:B------:R-:W-:Y:S05]  /*10dc0*/  BRA `(.L_x_12049) ;  /* 0xffffffd800887947 */ /* 0x000fea000383ffff */
.L_x_11995:
        /* <DEDUP_REMOVED lines=8> */
.L_x_12051:
[----:B------:R-:W-:Y:S05]  /*10e50*/  BSYNC B1 ;  /* 0x0000000000017941 */ /* 0x000fea0003800000 */
.L_x_12050:
[----:B------:R-:W0:Y:S01]  /*10e60*/  S2R R27, SR_TID.X ;  /* 0x00000000001b7919 */ /* 0x000e220000002100 */
[----:B------:R-:W-:Y:S01]  /*10e70*/  MOV R13, R8 ;  /* 0x00000008000d7202 */ /* 0x000fe20000000f00 */
[----:B------:R-:W-:Y:S01]  /*10e80*/  IMAD.MOV.U32 R12, RZ, RZ, RZ ;  /* 0x000000ffff0c7224 */ /* 0x000fe200078e00ff */
[----:B------:R-:W-:Y:S01]  /*10e90*/  MOV R15, 0xffffffff ;  /* 0xffffffff000f7802 */ /* 0x000fe20000000f00 */
[----:B------:R-:W-:Y:S01]  /*10ea0*/  IMAD.MOV.U32 R11, RZ, RZ, 0x1c1f ;  /* 0x00001c1fff0b7424 */ /* 0x000fe200078e00ff */
[----:B------:R-:W-:Y:S01]  /*10eb0*/  LOP3.LUT R16, R16, 0xffffffdf, RZ, 0xc0, !PT ;  /* 0xffffffdf10107812 */ /* 0x000fe200078ec0ff */
[----:B------:R-:W-:Y:S01]  /*10ec0*/  IMAD.MOV.U32 R3, RZ, RZ, R14 ;  /* 0x000000ffff037224 */ /* 0x000fe200078e000e */
[----:B------:R-:W-:-:S07]  /*10ed0*/  LEA R9, R9, UR46, 0x1 ;  /* 0x0000002e09097c11 */ /* 0x000fce000f8e08ff */
[----:B0-----:R-:W-:Y:S05]  /*10ee0*/  WARPSYNC.COLLECTIVE R15, `(.L_x_12052) ;  /* 0x000000000f087348 */ /* 0x001fea0003c00000 */
[----:B------:R1:W2:Y:S02]  /*10ef0*/  SHFL.IDX P6, R14, R13, R12, R11 ;  /* 0x0000000c0d0e7389 */ /* 0x0002a400000c000b */
[----:B012---:R-:W-:Y:S01]  /*10f00*/  ENDCOLLECTIVE ;  /* 0x000000000000791b */ /* 0x007fe20003800000 */
.L_x_12052:
[----:B------:R-:W-:-:S04]  /*10f10*/  @P1 LOP3.LUT R16, R16, 0x20, RZ, 0xfc, !PT ;  /* 0x0000002010101812 */ /* 0x000fc800078efcff */
[----:B------:R-:W-:Y:S02]  /*10f20*/  LOP3.LUT P1, RZ, R16, 0x4, RZ, 0xc0, !PT ;  /* 0x0000000410ff7812 */ /* 0x000fe4000782c0ff */
[----:B------:R-:W-:Y:S01]  /*10f30*/  MOV R13, R19 ;  /* 0x00000013000d7202 */ /* 0x000fe20000000f00 */
[----:B------:R-:W-:Y:S02]  /*10f40*/  IMAD.MOV.U32 R12, RZ, RZ, 0x1 ;  /* 0x00000001ff0c7424 */ /* 0x000fe400078e00ff */
[----:B------:R-:W-:Y:S02]  /*10f50*/  IMAD.SHL.U32 R27, R27, 0x8, RZ ;  /* 0x000000081b1b7824 */ /* 0x000fe400078e00ff */
[----:B------:R-:W-:-:S07]  /*10f60*/  IMAD.MOV.U32 R2, RZ, RZ, R14 ;  /* 0x000000ffff027224 */ /* 0x000fce00078e000e */
[----:B------:R-:W-:Y:S05]  /*10f70*/  WARPSYNC.COLLECTIVE R15, `(.L_x_12053) ;  /* 0x000000000f087348 */ /* 0x000fea0003c00000 */
[----:B------:R0:W1:Y:S02]  /*10f80*/  SHFL.IDX P6, R14, R13, R12, R11 ;  /* 0x0000000c0d0e7389 */ /* 0x00006400000c000b */
[----:B01----:R-:W-:Y:S01]  /*10f90*/  ENDCOLLECTIVE ;  /* 0x000000000000791b */ /* 0x003fe20003800000 */
.L_x_12053:
[----:B------:R-:W-:-:S05]  /*10fa0*/  LOP3.LUT R27, R27, 0x18, RZ, 0xc0, !PT ;  /* 0x000000181b1b7812 */ /* 0x000fca00078ec0ff */
[----:B------:R-:W-:-:S05]  /*10fb0*/  IMAD.SHL.U32 R4, R27, 0x2, RZ ;  /* 0x000000021b047824 */ /* 0x000fca00078e00ff */
[----:B------:R-:W-:Y:S01]  /*10fc0*/  IADD3 R2, P0, R2, R4, RZ ;  /* 0x0000000402027210 */ /* 0x000fe20007f1e0ff */
[----:B------:R-:W-:-:S04]  /*10fd0*/  IMAD.MOV.U32 R13, RZ, RZ, R8 ;  /* 0x000000ffff0d7224 */ /* 0x000fc800078e0008 */
[----:B------:R-:W-:-:S05]  /*10fe0*/  IMAD.X R3, RZ, RZ, R3, P0 ;  /* 0x000000ffff037224 */ /* 0x000fca00000e0603 */
        /* <DEDUP_REMOVED lines=10> */
.L_x_12054:
[----:B------:R-:W-:Y:S02]  /*11090*/  IMAD.MOV.U32 R13, RZ, RZ, R19 ;  /* 0x000000ffff0d7224 */ /* 0x000fe400078e0013 */
[----:B------:R-:W-:Y:S01]  /*110a0*/  IMAD.MOV.U32 R12, RZ, RZ, 0x2 ;  /* 0x00000002ff0c7424 */ /* 0x000fe200078e00ff */
[----:B------:R-:W-:-:S07]  /*110b0*/  MOV R2, R14 ;  /* 0x0000000e00027202 */ /* 0x000fce0000000f00 */
[----:B------:R-:W-:Y:S05]  /*110c0*/  WARPSYNC.COLLECTIVE R15, `(.L_x_12055) ;  /* 0x000000000f087348 */ /* 0x000fea0003c00000 */
[----:B------:R0:W1:Y:S02]  /*110d0*/  SHFL.IDX P6, R14, R13, R12, R11 ;  /* 0x0000000c0d0e7389 */ /* 0x00006400000c000b */
[----:B01----:R-:W-:Y:S01]  /*110e0*/  ENDCOLLECTIVE ;  /* 0x000000000000791b */ /* 0x003fe20003800000 */
.L_x_12055:
        /* <DEDUP_REMOVED lines=13> */
.L_x_12056:
[----:B------:R-:W-:Y:S01]  /*111c0*/  MOV R13, R19 ;  /* 0x00000013000d7202 */ /* 0x000fe20000000f00 */
[----:B------:R-:W-:Y:S02]  /*111d0*/  IMAD.MOV.U32 R12, RZ, RZ, 0x3 ;  /* 0x00000003ff0c7424 */ /* 0x000fe400078e00ff */
[----:B------:R-:W-:-:S07]  /*111e0*/  IMAD.MOV.U32 R2, RZ, RZ, R14 ;  /* 0x000000ffff027224 */ /* 0x000fce00078e000e */
[----:B------:R-:W-:Y:S05]  /*111f0*/  WARPSYNC.COLLECTIVE R15, `(.L_x_12057) ;  /* 0x000000000f087348 */ /* 0x000fea0003c00000 */
[----:B------:R0:W1:Y:S02]  /*11200*/  SHFL.IDX P6, R14, R13, R12, R11 ;  /* 0x0000000c0d0e7389 */ /* 0x00006400000c000b */
[----:B01----:R-:W-:Y:S01]  /*11210*/  ENDCOLLECTIVE ;  /* 0x000000000000791b */ /* 0x003fe20003800000 */
.L_x_12057:
        /* <DEDUP_REMOVED lines=14> */
.L_x_12058:
[----:B------:R-:W-:Y:S01]  /*11300*/  MOV R2, R14 ;  /* 0x0000000e00027202 */ /* 0x000fe20000000f00 */
[----:B------:R-:W-:Y:S06]  /*11310*/  BRA `(.L_x_12059) ;  /* 0xffffffd800207947 */ /* 0x000fec000383ffff */
.L_x_12000:
[----:B-1----:R1:W2:Y:S02]  /*11320*/  SYNCS.PHASECHK.TRANS64.TRYWAIT P0, [R7+URZ+0x2d860], R2 ;  /* 0x02d86002070075a7 */ /* 0x0022a4000800017f */
[----:B--2---:R-:W-:Y:S05]  /*11330*/  @!P0 NANOSLEEP.SYNCS 0x989680 ;  /* 0x009896800000895d */ /* 0x004fea0003900000 */
[----:B------:R-:W2:Y:S02]  /*11340*/  @!P0 SYNCS.PHASECHK.TRANS64 P0, [R7+URZ+0x2d860], R2 ;  /* 0x02d86002070085a7 */ /* 0x000ea4000800007f */
[----:B--2---:R-:W-:Y:S05]  /*11350*/  @!P0 BRA `(.L_x_12000) ;  /* 0xfffffffc00f08947 */ /* 0x004fea000383ffff */
[----:B------:R-:W-:Y:S05]  /*11360*/  BRA `(.L_x_12060) ;  /* 0xffffffd800807947 */ /* 0x000fea000383ffff */
.L_x_12001:
        /* <DEDUP_REMOVED lines=8> */
.L_x_12062:
[----:B------:R-:W-:Y:S05]  /*113f0*/  BSYNC B1 ;  /* 0x0000000000017941 */ /* 0x000fea0003800000 */
.L_x_12061:
        /* <DEDUP_REMOVED lines=9> */
.L_x_12063:
[----:B------:R-:W-:Y:S01]  /*11490*/  IMAD.MOV.U32 R13, RZ, RZ, R18 ;  /* 0x000000ffff0d7224 */ /* 0x000fe200078e0012 */
[----:B------:R-:W-:Y:S02]  /*114a0*/  MOV R12, 0x1 ;  /* 0x00000001000c7802 */ /* 0x000fe40000000f00 */
[----:B------:R-:W-:-:S13]  /*114b0*/  IADD3 R2, P0, R14, R4, RZ ;  /* 0x000000040e027210 */ /* 0x000fda0007f1e0ff */
[----:B------:R-:W-:Y:S05]  /*114c0*/  WARPSYNC.COLLECTIVE R15, `(.L_x_12064) ;  /* 0x000000000f087348 */ /* 0x000fea0003c00000 */
[----:B------:R0:W1:Y:S02]  /*114d0*/  SHFL.IDX P6, R14, R13, R12, R11 ;  /* 0x0000000c0d0e7389 */ /* 0x00006400000c000b */
[----:B01----:R-:W-:Y:S01]  /*114e0*/  ENDCOLLECTIVE ;  /* 0x000000000000791b */ /* 0x003fe20003800000 */
.L_x_12064:
        /* <DEDUP_REMOVED lines=15> */
.L_x_12065:
[----:B------:R-:W-:Y:S01]  /*115e0*/  MOV R13, R18 ;  /* 0x00000012000d7202 */ /* 0x000fe20000000f00 */
[----:B------:R-:W-:Y:S01]  /*115f0*/  IMAD.MOV.U32 R12, RZ, RZ, 0x2 ;  /* 0x00000002ff0c7424 */ /* 0x000fe200078e00ff */
[----:B------:R-:W-:-:S13]  /*11600*/  IADD3 R2, P0, R14, R4, RZ ;  /* 0x000000040e027210 */ /* 0x000fda0007f1e0ff */
[----:B------:R-:W-:Y:S05]  /*11610*/  WARPSYNC.COLLECTIVE R15, `(.L_x_12066) ;  /* 0x000000000f087348 */ /* 0x000fea0003c00000 */
[----:B------:R0:W1:Y:S02]  /*11620*/  SHFL.IDX P6, R14, R13, R12, R11 ;  /* 0x0000000c0d0e7389 */ /* 0x00006400000c000b */
[----:B01----:R-:W-:Y:S01]  /*11630*/  ENDCOLLECTIVE ;  /* 0x000000000000791b */ /* 0x003fe20003800000 */
.L_x_12066:
        /* <DEDUP_REMOVED lines=15> */
.L_x_12067:
[----:B------:R-:W-:Y:S02]  /*11730*/  IMAD.MOV.U32 R13, RZ, RZ, R18 ;  /* 0x000000ffff0d7224 */ /* 0x000fe400078e0012 */
[----:B------:R-:W-:Y:S01]  /*11740*/  IMAD.MOV.U32 R12, RZ, RZ, 0x3 ;  /* 0x00000003ff0c7424 */ /* 0x000fe200078e00ff */
[----:B------:R-:W-:-:S13]  /*11750*/  IADD3 R2, P0, R14, R4, RZ ;  /* 0x000000040e027210 */ /* 0x000fda0007f1e0ff */
[----:B------:R-:W-:Y:S05]  /*11760*/  WARPSYNC.COLLECTIVE R15, `(.L_x_12068) ;  /* 0x000000000f087348 */ /* 0x000fea0003c00000 */
[----:B------:R0:W1:Y:S02]  /*11770*/  SHFL.IDX P6, R14, R13, R12, R11 ;  /* 0x0000000c0d0e7389 */ /* 0x00006400000c000b */
[----:B01----:R-:W-:Y:S01]  /*11780*/  ENDCOLLECTIVE ;  /* 0x000000000000791b */ /* 0x003fe20003800000 */
.L_x_12068:
        /* <DEDUP_REMOVED lines=12> */
.L_x_12069:
[----:B------:R-:W-:Y:S01]  /*11850*/  @!PT LDS RZ, [RZ] ;  /* 0x00000000fffff984 */ /* 0x000fe20000000800 */
[----:B------:R-:W-:Y:S01]  /*11860*/  @!PT LDS RZ, [RZ] ;  /* 0x00000000fffff984 */ /* 0x000fe20000000800 */
[----:B------:R-:W-:Y:S01]  /*11870*/  @!PT LDS RZ, [RZ] ;  /* 0x00000000fffff984 */ /* 0x000fe20000000800 */
[----:B------:R0:W-:Y:S01]  /*11880*/  LDGSTS.E.BYPASS.LTC128B.128 [R8+0x3400], desc[UR36][R2.64+0x40], !P0 ;  /* 0x0340004002087fae */ /* 0x0001e2000c101d64 */
[----:B------:R-:W-:-:S13]  /*11890*/  ISETP.LT.OR P0, PT, R0, 0x41, P1 ;  /* 0x000000410000780c */ /* 0x000fda0000f01670 */
[----:B------:R0:W-:Y:S01]  /*118a0*/  LDGSTS.E.BYPASS.LTC128B.128 [R8+0x5400], desc[UR36][R2.64+0x80], !P0 ;  /* 0x0540008002087fae */ /* 0x0001e2000c101d64 */
[----:B------:R-:W-:Y:S05]  /*118b0*/  BRA `(.L_x_12070) ;  /* 0xffffffd400c07947 */ /* 0x000fea000383ffff */
.L_x_12007:
[----:B0-----:R0:W1:Y:S02]  /*118c0*/  SYNCS.PHASECHK.TRANS64.TRYWAIT P0, [R0+URZ+0x2d860], R3 ;  /* 0x02d86003000075a7 */ /* 0x001064000800017f */
[----:B-1----:R-:W-:Y:S05]  /*118d0*/  @!P0 NANOSLEEP.SYNCS 0x989680 ;  /* 0x009896800000895d */ /* 0x002fea0003900000 */
[----:B------:R-:W1:Y:S02]  /*118e0*/  @!P0 SYNCS.PHASECHK.TRANS64 P0, [R0+URZ+0x2d860], R3 ;  /* 0x02d86003000085a7 */ /* 0x000e64000800007f */
[----:B-1----:R-:W-:Y:S05]  /*118f0*/  @!P0 BRA `(.L_x_12007) ;  /* 0xfffffffc00f08947 */ /* 0x002fea000383ffff */
[----:B------:R-:W-:Y:S05]  /*11900*/  BRA `(.L_x_12071) ;  /* 0xffffffd800bc7947 */ /* 0x000fea000383ffff */
.L_x_12008:
        /* <DEDUP_REMOVED lines=8> */
.L_x_12073:
[----:B------:R-:W-:Y:S05]  /*11990*/  BSYNC B0 ;  /* 0x0000000000007941 */ /* 0x000fea0003800000 */
.L_x_12072:
        /* <DEDUP_REMOVED lines=10> */
.L_x_12074:
[----:B------:R-:W-:Y:S02]  /*11a40*/  ULDC UR4, c[0x0][0x2f4] ;  /* 0x0000bd0000047ab9 */ /* 0x000fe40000000800 */
[----:B------:R-:W-:-:S04]  /*11a50*/  ISETP.GE.AND P2, PT, R9, UR4, PT ;  /* 0x0000000409007c0c */ /* 0x000fc8000bf46270 */
[----:B------:R-:W-:Y:S02]  /*11a60*/  ISETP.LT.OR P3, PT, R5, 0x1, P2 ;  /* 0x000000010500780c */ /* 0x000fe40001761670 */
[----:B------:R-:W-:Y:S01]  /*11a70*/  MOV R13, R18 ;  /* 0x00000012000d7202 */ /* 0x000fe20000000f00 */
[----:B------:R-:W-:Y:S01]  /*11a80*/  IMAD.MOV.U32 R12, RZ, RZ, 0x1 ;  /* 0x00000001ff0c7424 */ /* 0x000fe200078e00ff */
[----:B------:R-:W-:-:S04]  /*11a90*/  SHF.L.U32 R2, R2, 0x3, RZ ;  /* 0x0000000302027819 */ /* 0x000fc800000006ff */
        /* <DEDUP_REMOVED lines=9> */
.L_x_12075:
        /* <DEDUP_REMOVED lines=17> */
.L_x_12076:
        /* <DEDUP_REMOVED lines=8> */
.L_x_12077:
        /* <DEDUP_REMOVED lines=15> */
.L_x_12078:
[----:B------:R-:W-:Y:S01]  /*11db0*/  MOV R3, R7 ;  /* 0x0000000700037202 */ /* 0x000fe20000000f00 */
[----:B------:R-:W-:Y:S02]  /*11dc0*/  IMAD.MOV.U32 R13, RZ, RZ, R18 ;  /* 0x000000ffff0d7224 */ /* 0x000fe400078e0012 */
[----:B------:R-:W-:Y:S02]  /*11dd0*/  IMAD.MOV.U32 R12, RZ, RZ, 0x3 ;  /* 0x00000003ff0c7424 */ /* 0x000fe400078e00ff */
[----:B------:R-:W-:-:S07]  /*11de0*/  IMAD.MOV.U32 R8, RZ, RZ, R14 ;  /* 0x000000ffff087224 */ /* 0x000fce00078e000e */
[----:B------:R-:W-:Y:S05]  /*11df0*/  WARPSYNC.COLLECTIVE R15, `(.L_x_12079) ;  /* 0x000000000f087348 */ /* 0x000fea0003c00000 */
[----:B------:R0:W1:Y:S02]  /*11e00*/  SHFL.IDX P6, R14, R13, R12, R11 ;  /* 0x0000000c0d0e7389 */ /* 0x00006400000c000b */
[----:B01----:R-:W-:Y:S01]  /*11e10*/  ENDCOLLECTIVE ;  /* 0x000000000000791b */ /* 0x003fe20003800000 */
.L_x_12079:
        /* <DEDUP_REMOVED lines=13> */
.L_x_12080:
[----:B------:R-:W-:Y:S05]  /*11ef0*/  BRA `(.L_x_12081) ;  /* 0xffffffd800047947 */ /* 0x000fea000383ffff */
.L_x_12011:
[----:B0-----:R0:W1:Y:S02]  /*11f00*/  SYNCS.PHASECHK.TRANS64.TRYWAIT P0, [R7+URZ+0x2d820], R6 ;  /* 0x02d82006070075a7 */ /* 0x001064000800017f */
[----:B-1----:R-:W-:Y:S05]  /*11f10*/  @!P0 NANOSLEEP.SYNCS 0x989680 ;  /* 0x009896800000895d */ /* 0x002fea0003900000 */
[----:B------:R-:W1:Y:S02]  /*11f20*/  @!P0 SYNCS.PHASECHK.TRANS64 P0, [R7+URZ+0x2d820], R6 ;  /* 0x02d82006070085a7 */ /* 0x000e64000800007f */
[----:B-1----:R-:W-:Y:S05]  /*11f30*/  @!P0 BRA `(.L_x_12011) ;  /* 0xfffffffc00f08947 */ /* 0x002fea000383ffff */
[----:B------:R-:W-:Y:S05]  /*11f40*/  BRA `(.L_x_12082) ;  /* 0xffffffd800807947 */ /* 0x000fea000383ffff */
.L_x_12012:
        /* <DEDUP_REMOVED lines=8> */
[----:B0----5:R-:W-:Y:S05]  /*11fd0*/  WARPSYNC.COLLECTIVE R15, `(.L_x_12084) ;  /* 0x000000000f087348 */ /* 0x021fea0003c00000 */
[----:B------:R1:W2:Y:S02]  /*11fe0*/  SHFL.IDX P6, R14, R13, R12, R11 ;  /* 0x0000000c0d0e7389 */ /* 0x0002a400000c000b */
[----:B012--5:R-:W-:Y:S01]  /*11ff0*/  ENDCOLLECTIVE ;  /* 0x000000000000791b */ /* 0x027fe20003800000 */
.L_x_12084:
[----:B------:R-:W-:Y:S05]  /*12000*/  BSYNC B0 ;  /* 0x0000000000007941 */ /* 0x000fea0003800000 */
.L_x_12083:
[----:B------:R-:W-:Y:S05]  /*12010*/  BRA `(.L_x_12085) ;  /* 0xffffffd800647947 */ /* 0x000fea000383ffff */
.L_x_12013:
[----:B------:R-:W-:Y:S01]  /*12020*/  BSSY B0, `(.L_x_12086) ;  /* 0x0000006000007945 */ /* 0x000fe20003800000 */
[----:B------:R-:W-:-:S07]  /*12030*/  IMAD.MOV.U32 R15, RZ, RZ, -0x1 ;  /* 0xffffffffff0f7424 */ /* 0x000fce00078e00ff */
[----:B01---5:R-:W-:Y:S05]  /*12040*/  WARPSYNC.COLLECTIVE R15, `(.L_x_12087) ;  /* 0x000000000f0c7348 */ /* 0x023fea0003c00000 */
[----:B------:R-:W-:Y:S02]  /*12050*/  ELECT P6, UR62, PT ;  /* 0x00000000003e782f */ /* 0x000fe400038c0000 */
[----:B------:R-:W-:Y:S01]  /*12060*/  MOV R14, UR62 ;  /* 0x0000003e000e7c02 */ /* 0x000fe20008000f00 */
[----:B01---5:R-:W-:Y:S10]  /*12070*/  ENDCOLLECTIVE ;  /* 0x000000000000791b */ /* 0x023ff40003800000 */
.L_x_12087:
[----:B------:R-:W-:Y:S05]  /*12080*/  BSYNC B0 ;  /* 0x0000000000007941 */ /* 0x000fea0003800000 */
.L_x_12086:
[----:B------:R-:W-:Y:S05]  /*12090*/  BRA `(.L_x_12088) ;  /* 0xffffffd800587947 */ /* 0x000fea000383ffff */
.L_x_12015:
[----:B-1----:R1:W2:Y:S02]  /*120a0*/  SYNCS.PHASECHK.TRANS64.TRYWAIT P1, [R5+URZ+0x2d840], R4 ;  /* 0x02d84004050075a7 */ /* 0x0022a4000802017f */
[----:B--2---:R-:W-:Y:S05]  /*120b0*/  @!P1 NANOSLEEP.SYNCS 0x989680 ;  /* 0x009896800000995d */ /* 0x004fea0003900000 */
[----:B------:R-:W2:Y:S02]  /*120c0*/  @!P1 SYNCS.PHASECHK.TRANS64 P1, [R5+URZ+0x2d840], R4 ;  /* 0x02d84004050095a7 */ /* 0x000ea4000802007f */
[----:B--2---:R-:W-:Y:S05]  /*120d0*/  @!P1 BRA `(.L_x_12015) ;  /* 0xfffffffc00f09947 */ /* 0x004fea000383ffff */
[----:B------:R-:W-:Y:S05]  /*120e0*/  BRA `(.L_x_12089) ;  /* 0xffffffd800807947 */ /* 0x000fea000383ffff */
.L_x_12017:
[----:B--2---:R2:W3:Y:S02]  /*120f0*/  SYNCS.PHASECHK.TRANS64.TRYWAIT P1, [R3+URZ+0x2d840], R0 ;  /* 0x02d84000030075a7 */ /* 0x0044e4000802017f */
[----:B---3--:R-:W-:Y:S05]  /*12100*/  @!P1 NANOSLEEP.SYNCS 0x989680 ;  /* 0x009896800000995d */ /* 0x008fea0003900000 */
[----:B------:R-:W3:Y:S02]  /*12110*/  @!P1 SYNCS.PHASECHK.TRANS64 P1, [R3+URZ+0x2d840], R0 ;  /* 0x02d84000030095a7 */ /* 0x000ee4000802007f */
[----:B---3--:R-:W-:Y:S05]  /*12120*/  @!P1 BRA `(.L_x_12017) ;  /* 0xfffffffc00f09947 */ /* 0x008fea000383ffff */
[----:B------:R-:W-:Y:S05]  /*12130*/  BRA `(.L_x_12090) ;  /* 0xffffffd8008c7947 */ /* 0x000fea000383ffff */
.L_x_12019:
[----:B---3--:R3:W4:Y:S02]  /*12140*/  SYNCS.PHASECHK.TRANS64.TRYWAIT P1, [R5+URZ+0x2d860], R4 ;  /* 0x02d86004050075a7 */ /* 0x008724000802017f */
[----:B----4-:R-:W-:Y:S05]  /*12150*/  @!P1 NANOSLEEP.SYNCS 0x989680 ;  /* 0x009896800000995d */ /* 0x010fea0003900000 */
[----:B------:R-:W4:Y:S02]  /*12160*/  @!P1 SYNCS.PHASECHK.TRANS64 P1, [R5+URZ+0x2d860], R4 ;  /* 0x02d86004050095a7 */ /* 0x000f24000802007f */
[----:B----4-:R-:W-:Y:S05]  /*12170*/  @!P1 BRA `(.L_x_12019) ;  /* 0xfffffffc00f09947 */ /* 0x010fea000383ffff */
[----:B------:R-:W-:Y:S05]  /*12180*/  BRA `(.L_x_12091) ;  /* 0xffffffd800887947 */ /* 0x000fea000383ffff */
.L_x_12092:
        /* <DEDUP_REMOVED lines=15> */
.L_x_16003:


//--------------------- .text._ZN7cutlass13device_kernelIN5flash11enable_sm90INS1_16FlashAttnFwdSm90INS1_25CollectiveMainloopFwdSm90ILi2EN4cute5tupleIJNS5_1CILi1EEES8_S8_EEENS6_IJNS7_ILi192EEENS7_ILi128EEENS7_ILi96EEEEEELi96ENS_6half_tEfNS_4arch4Sm90ELb1ELb0ELb1ELb1ELb1ELb0ELb0ELb0ELb1ELb1ELb1ELb0EEENS1_21CollectiveEpilogueFwdINS6_IJSA_SC_SB_EEES9_SE_SG_Li384ELb1ELb1ELb1ELb0EEENS1_36VarlenDynamicPersistentTileSchedulerILi192ELi128ELi384ELi128ELb1ELb1ELb1ELb1ELb1ELb1EEEEEEEEEvNT_6ParamsE --------------------------
	.section	.text._ZN7cutlass13device_kernelIN5flash11enable_sm90INS1_16FlashAttnFwdSm90INS1_25CollectiveMainloopFwdSm90ILi2EN4cute5tupleIJNS5_1CILi1EEES8_S8_EEENS6_IJNS7_ILi192EEENS7_ILi128EEENS7_ILi96EEEEEELi96ENS_6half_tEfNS_4arch4Sm90ELb1ELb0ELb1ELb1ELb1ELb0ELb0ELb0ELb1ELb1ELb1ELb0EEENS1_21CollectiveEpilogueFwdINS6_IJSA_SC_SB_EEES9_SE_SG_Li384ELb1ELb1ELb1ELb0EEENS1_36VarlenDynamicPersistentTileSchedulerILi192ELi128ELi384ELi128ELb1ELb1ELb1ELb1ELb1ELb1EEEEEEEEEvNT_6ParamsE,"ax",@progbits
	.align	128
.text._ZN7cutlass13device_kernelIN5flash11enable_sm90INS1_16FlashAttnFwdSm90INS1_25CollectiveMainloopFwdSm90ILi2EN4cute5tupleIJNS5_1CILi1EEES8_S8_EEENS6_IJNS7_ILi192EEENS7_ILi128EEENS7_ILi96EEEEEELi96ENS_6half_tEfNS_4arch4Sm90ELb1ELb0ELb1ELb1ELb1ELb0ELb0ELb0ELb1ELb1ELb1ELb0EEENS1_21CollectiveEpilogueFwdINS6_IJSA_SC_SB_EEES9_SE_SG_Li384ELb1ELb1ELb1ELb0EEENS1_36VarlenDynamicPersistentTileSchedulerILi192ELi128ELi384ELi128ELb1ELb1ELb1ELb1ELb1ELb1EEEEEEEEEvNT_6ParamsE:
        .type           _ZN7cutlass13device_kernelIN5flash11enable_sm90INS1_16FlashAttnFwdSm90INS1_25CollectiveMainloopFwdSm90ILi2EN4cute5tupleIJNS5_1CILi1EEES8_S8_EEENS6_IJNS7_ILi192EEENS7_ILi128EEENS7_ILi96EEEEEELi96ENS_6half_tEfNS_4arch4Sm90ELb1ELb0ELb1ELb1ELb1ELb0ELb0ELb0ELb1ELb1ELb1ELb0EEENS1_21CollectiveEpilogueFwdINS6_IJSA_SC_SB_EEES9_SE_SG_Li384ELb1ELb1ELb1ELb0EEENS1_36VarlenDynamicPersistentTileSchedulerILi192ELi128ELi384ELi128ELb1ELb1ELb1ELb1ELb1ELb1EEEEEEEEEvNT_6ParamsE,@function
        .size           _ZN7cutlass13device_kernelIN5flash11enable_sm90INS1_16FlashAttnFwdSm90INS1_25CollectiveMainloopFwdSm90ILi2EN4cute5tupleIJNS5_1CILi1EEES8_S8_EEENS6_IJNS7_ILi192EEENS7_ILi128EEENS7_ILi96EEEEEELi96ENS_6half_tEfNS_4arch4Sm90ELb1ELb0ELb1ELb1ELb1ELb0ELb0ELb0ELb1ELb1ELb1ELb0EEENS1_21CollectiveEpilogueFwdINS6_IJSA_SC_SB_EEES9_SE_SG_Li384ELb1ELb1ELb1ELb0EEENS1_36VarlenDynamicPersistentTileSchedulerILi192ELi128ELi384ELi128ELb1ELb1ELb1ELb1ELb1ELb1EEEEEEEEEvNT_6ParamsE,(.L_x_16004 - _ZN7cutlass13device_kernelIN5flash11enable_sm90INS1_16FlashAttnFwdSm90INS1_25CollectiveMainloopFwdSm90ILi2EN4cute5tupleIJNS5_1CILi1EEES8_S8_EEENS6_IJNS7_ILi192EEENS7_ILi128EEENS7_ILi96EEEEEELi96ENS_6half_tEfNS_4arch4Sm90ELb1ELb0ELb1ELb1ELb1ELb0ELb0ELb0ELb1ELb1ELb1ELb0EEENS1_21CollectiveEpilogueFwdINS6_IJSA_SC_SB_EEES9_SE_SG_Li384ELb1ELb1ELb1ELb0EEENS1_36VarlenDynamicPersistentTileSchedulerILi192ELi128ELi384ELi128ELb1ELb1ELb1ELb1ELb1ELb1EEEEEEEEEvNT_6ParamsE)
        .other          _ZN7cutlass13device_kernelIN5flash11enable_sm90INS1_16FlashAttnFwdSm90INS1_25CollectiveMainloopFwdSm90ILi2EN4cute5tupleIJNS5_1CILi1EEES8_S8_EEENS6_IJNS7_ILi192EEENS7_ILi128EEENS7_ILi96EEEEEELi96ENS_6half_tEfNS_4arch4Sm90ELb1ELb0ELb1ELb1ELb1ELb0ELb0ELb0ELb1ELb1ELb1ELb0EEENS1_21CollectiveEpilogueFwdINS6_IJSA_SC_SB_EEES9_SE_SG_Li384ELb1ELb1ELb1ELb0EEENS1_36VarlenDynamicPersistentTileSchedulerILi192ELi128ELi384ELi128ELb1ELb1ELb1ELb1ELb1ELb1EEEEEEEEEvNT_6ParamsE,@"STO_CUDA_ENTRY STV_DEFAULT"
_ZN7cutlass13device_kernelIN5flash11enable_sm90INS1_16FlashAttnFwdSm90INS1_25CollectiveMainloopFwdSm90ILi2EN4cute5tupleIJNS5_1CILi1EEES8_S8_EEENS6_IJNS7_ILi192EEENS7_ILi128EEENS7_ILi96EEEEEELi96ENS_6half_tEfNS_4arch4Sm90ELb1ELb0ELb1ELb1ELb1ELb0ELb0ELb0ELb1ELb1ELb1ELb0EEENS1_21CollectiveEpilogueFwdINS6_IJSA_SC_SB_EEES9_SE_SG_Li384ELb1ELb1ELb1ELb0EEENS1_36VarlenDynamicPersistentTileSchedulerILi192ELi128ELi384ELi128ELb1ELb1ELb1ELb1ELb1ELb1EEEEEEEEEvNT_6ParamsE:
        /* <DEDUP_REMOVED lines=45> */
.L_x_12093:
        /* <DEDUP_REMOVED lines=22> */
.L_x_12094:
        /* <DEDUP_REMOVED lines=18> */
.L_x_12095:
        /* <DEDUP_REMOVED lines=22> */
.L_x_12096:
        /* <DEDUP_REMOVED lines=22> */
.L_x_12097:
        /* <DEDUP_REMOVED lines=8> */
.L_x_12099:
        /* <DEDUP_REMOVED lines=35> */
[----:B------:R-:W-:Y:S02]  /*0ac0*/  LOP3.LUT R3, R5, 0xfffffff8, RZ, 0xc0, !PT ;  /* 0xfffffff805037812 */ /* 0x000fe400078ec0ff */
[----:B------:R-:W-:Y:S01]  /*0ad0*/  SHF.R.S32.HI R12, RZ, 0x1f, R18 ;  /* 0x0000001fff0c7819 */ /* 0x000fe20000011412 */
[----:B------:R-:W-:-:S03]  /*0ae0*/  IMAD.HI R2, R16, 0x55555556, RZ ;  /* 0x5555555610027827 */ /* 0x000fc600078e02ff */
[----:B------:R-:W-:Y:S01]  /*0af0*/  LEA.HI R13, R12, R18, RZ, 0x2 ;  /* 0x000000120c0d7211 */ /* 0x000fe200078f10ff */
[----:B------:R-:W-:Y:S02]  /*0b00*/  IMAD.IADD R3, R4, 0x1, -R3 ;  /* 0x0000000104037824 */ /* 0x000fe400078e0a03 */
[----:B------:R-:W-:Y:S02]  /*0b10*/  IMAD.IADD R7, R6, 0x1, -R7 ;  /* 0x0000000106077824 */ /* 0x000fe400078e0a07 */
[----:B------:R-:W-:Y:S01]  /*0b20*/  IMAD R6, R8, 0x10, R4 ;  /* 0x0000001008067824 */ /* 0x000fe200078e0204 */
[----:B------:R-:W-:Y:S01]  /*0b30*/  LEA.HI R4, R2, R2, RZ, 0x1 ;  /* 0x0000000202047211 */ /* 0x000fe200078f08ff */
[----:B------:R-:W-:Y:S01]  /*0b40*/  IMAD.SHL.U32 R2, R3, 0x40, RZ ;  /* 0x0000004003027824 */ /* 0x000fe200078e00ff */
[--C-:B------:R-:W-:Y:S02]  /*0b50*/  SHF.R.S32.HI R14, RZ, 0x2, R13.reuse ;  /* 0x00000002ff0e7819 */ /* 0x100fe4000001140d */
[----:B------:R-:W-:Y:S01]  /*0b60*/  SHF.R.S32.HI R15, RZ, 0x1f, R13 ;  /* 0x0000001fff0f7819 */ /* 0x000fe2000001140d */
[----:B------:R-:W-:Y:S01]  /*0b70*/  IMAD.SHL.U32 R7, R7, 0x8, RZ ;  /* 0x0000000807077824 */ /* 0x000fe200078e00ff */
[----:B------:R-:W-:-:S02]  /*0b80*/  LOP3.LUT R2, R2, 0x1c0, RZ, 0xc0, !PT ;  /* 0x000001c002027812 */ /* 0x000fc400078ec0ff */
[----:B------:R-:W-:Y:S02]  /*0b90*/  LEA.HI R15, R15, R14, RZ, 0x3 ;  /* 0x0000000e0f0f7211 */ /* 0x000fe400078f18ff */
[----:B------:R-:W-:Y:S01]  /*0ba0*/  SHF.L.U32 R5, R5, 0x6, RZ ;  /* 0x0000000605057819 */ /* 0x000fe200000006ff */
[--C-:B------:R-:W-:Y:S01]  /*0bb0*/  IMAD.U32 R6, R6, 0x20, R7.reuse ;  /* 0x0000002006067824 */ /* 0x100fe200078e0007 */
[----:B------:R-:W-:Y:S02]  /*0bc0*/  LOP3.LUT R15, R15, 0xfffffff8, RZ, 0xc0, !PT ;  /* 0xfffffff80f0f7812 */ /* 0x000fe400078ec0ff */
[----:B------:R-:W-:Y:S02]  /*0bd0*/  LEA.HI R12, R12, R18, RZ, 0x5 ;  /* 0x000000120c0c7211 */ /* 0x000fe400078f28ff */
[----:B------:R-:W-:Y:S02]  /*0be0*/  LOP3.LUT R7, R2, 0x8, R7, 0xf8, !PT ;  /* 0x0000000802077812 */ /* 0x000fe400078ef807 */
[----:B------:R-:W-:-:S02]  /*0bf0*/  LOP3.LUT R5, R5, 0x7ffffe00, RZ, 0xc0, !PT ;  /* 0x7ffffe0005057812 */ /* 0x000fc400078ec0ff */
[----:B------:R-:W-:Y:S01]  /*0c00*/  SHF.R.U32.HI R2, RZ, 0x3, R2 ;  /* 0x00000003ff027819 */ /* 0x000fe20000011602 */
[----:B------:R-:W-:Y:S01]  /*0c10*/  IMAD.IADD R15, R14, 0x1, -R15 ;  /* 0x000000010e0f7824 */ /* 0x000fe200078e0a0f */
[----:B------:R-:W-:Y:S01]  /*0c20*/  SHF.R.S32.HI R12, RZ, 0x5, R12 ;  /* 0x00000005ff0c7819 */ /* 0x000fe2000001140c */
[----:B------:R-:W-:Y:S01]  /*0c30*/  IMAD R5, R8, 0x400, R5 ;  /* 0x0000040008057824 */ /* 0x000fe200078e0205 */
[----:B------:R-:W-:Y:S01]  /*0c40*/  LOP3.LUT R2, R7, R2, RZ, 0x3c, !PT ;  /* 0x0000000207027212 */ /* 0x000fe200078e3cff */
[----:B------:R-:W-:Y:S01]  /*0c50*/  IMAD R4, R4, -0x3, R16 ;  /* 0xfffffffd04047824 */ /* 0x000fe200078e0210 */
[----:B------:R-:W-:Y:S01]  /*0c60*/  LEA.HI R0, R0, R17, RZ, 0x2 ;  /* 0x0000001100007211 */ /* 0x000fe200078f10ff */
[----:B------:R-:W-:Y:S02]  /*0c70*/  IMAD R15, R12, 0x10, R15 ;  /* 0x000000100c0f7824 */ /* 0x000fe400078e020f */
[----:B------:R-:W-:Y:S01]  /*0c80*/  IMAD.IADD R16, R5, 0x1, R2 ;  /* 0x0000000105107824 */ /* 0x000fe200078e0202 */
[----:B------:R-:W-:Y:S01]  /*0c90*/  LOP3.LUT R2, R0, 0xfffffffc, RZ, 0xc0, !PT ;  /* 0xfffffffc00027812 */ /* 0x000fe200078ec0ff */
[----:B------:R-:W-:Y:S01]  /*0ca0*/  IMAD R8, R4, 0x40, R15 ;  /* 0x0000004004087824 */ /* 0x000fe200078e020f */
[----:B------:R0:W-:Y:S01]  /*0cb0*/  STL [R1+0x40], R6 ;  /* 0x0000400601007387 */ /* 0x0001e20000100800 */
[----:B------:R-:W-:-:S02]  /*0cc0*/  LOP3.LUT R13, R13, 0x7ffffffc, RZ, 0xc0, !PT ;  /* 0x7ffffffc0d0d7812 */ /* 0x000fc400078ec0ff */
[----:B------:R-:W-:Y:S01]  /*0cd0*/  IMAD.IADD R4, R17, 0x1, -R2 ;  /* 0x0000000111047824 */ /* 0x000fe200078e0a02 */
[----:B------:R1:W-:Y:S01]  /*0ce0*/  STL [R1+0x3c], R8 ;  /* 0x00003c0801007387 */ /* 0x0003e20000100800 */
[----:B------:R-:W-:-:S03]  /*0cf0*/  R2P PR, R3, 0x6 ;  /* 0x0000000603007804 */ /* 0x000fc60000000000 */
[----:B------:R1:W-:Y:S01]  /*0d00*/  STL [R1+0x20], RZ ;  /* 0x000020ff01007387 */ /* 0x0003e20000100800 */
[C---:B------:R-:W-:Y:S01]  /*0d10*/  LEA.HI R3, R4.reuse, R4, RZ, 0x1 ;  /* 0x0000000404037211 */ /* 0x040fe200078f08ff */
[----:B------:R-:W-:Y:S02]  /*0d20*/  IMAD.SHL.U32 R149, R4, 0x8, RZ ;  /* 0x0000000804957824 */ /* 0x000fe400078e00ff */
[----:B------:R-:W-:Y:S01]  /*0d30*/  IMAD.IADD R13, R18, 0x1, -R13 ;  /* 0x00000001120d7824 */ /* 0x000fe200078e0a0d */
[----:B------:R-:W-:Y:S01]  /*0d40*/  LOP3.LUT R3, R3, 0x1ffffffe, RZ, 0xc0, !PT ;  /* 0x1ffffffe03037812 */ /* 0x000fe200078ec0ff */
[C---:B------:R-:W-:Y:S01]  /*0d50*/  VIADD R154, R149.reuse, 0x40 ;  /* 0x00000040959a7836 */ /* 0x040fe20000000000 */
[----:B------:R-:W-:Y:S01]  /*0d60*/  LEA R16, R16, UR41, 0x1 ;  /* 0x0000002910107c11 */ /* 0x000fe2000f8e08ff */
[----:B------:R-:W-:Y:S02]  /*0d70*/  VIADD R153, R149, 0x20 ;  /* 0x0000002095997836 */ /* 0x000fe40000000000 */
[----:B------:R-:W-:Y:S01]  /*0d80*/  IMAD.SHL.U32 R145, R13, 0x2, RZ ;  /* 0x000000020d917824 */ /* 0x000fe200078e00ff */
[----:B------:R-:W-:Y:S01]  /*0d90*/  MOV R17, 0x40 ;  /* 0x0000004000117802 */ /* 0x000fe20000000f00 */
[----:B------:R-:W-:Y:S01]  /*0da0*/  IMAD.MOV.U32 R5, RZ, RZ, R9 ;  /* 0x000000ffff057224 */ /* 0x000fe200078e0009 */
[----:B------:R-:W-:Y:S01]  /*0db0*/  SHF.R.S32.HI R0, RZ, 0x2, R0 ;  /* 0x00000002ff007819 */ /* 0x000fe20000011400 */
[----:B------:R-:W-:Y:S01]  /*0dc0*/  IMAD.IADD R3, R4, 0x1, -R3 ;  /* 0x0000000104037824 */ /* 0x000fe200078e0a03 */
[----:B------:R-:W-:Y:S01]  /*0dd0*/  SHF.R.S32.HI R0, RZ, 0x1f, R154 ;  /* 0x0000001fff007819 */ /* 0x000fe2000001149a */
[----:B------:R-:W-:Y:S01]  /*0de0*/  VIADD R9, R145, 0x30 ;  /* 0x0000003091097836 */ /* 0x000fe20000000000 */
[----:B------:R-:W-:Y:S01]  /*0df0*/  SHF.R.S32.HI R4, RZ, 0x1f, R153 ;  /* 0x0000001fff047819 */ /* 0x000fe20000011499 */
[----:B------:R-:W-:Y:S01]  /*0e00*/  VIADD R18, R16, 0x21800 ;  /* 0x0002180010127836 */ /* 0x000fe20000000000 */
[----:B------:R-:W-:Y:S01]  /*0e10*/  SEL R17, R17, 0xffffffc0, !P2 ;  /* 0xffffffc011117807 */ /* 0x000fe20005000000 */
[----:B------:R-:W-:-:S02]  /*0e20*/  VIADD R0, R145, 0x40 ;  /* 0x0000004091007836 */ /* 0x000fc40000000000 */
[----:B0-----:R-:W-:Y:S02]  /*0e30*/  IMAD.MOV.U32 R6, RZ, RZ, R10 ;  /* 0x000000ffff067224 */ /* 0x001fe400078e000a */
[C---:B------:R-:W-:Y:S02]  /*0e40*/  VIADD R4, R145.reuse, 0x38 ;  /* 0x0000003891047836 */ /* 0x040fe40000000000 */
[C---:B------:R-:W-:Y:S02]  /*0e50*/  VIADD R157, R145.reuse, 0x48 ;  /* 0x00000048919d7836 */ /* 0x040fe40000000000 */
[----:B------:R-:W-:Y:S01]  /*0e60*/  IMAD.MOV.U32 R7, RZ, RZ, R11 ;  /* 0x000000ffff077224 */ /* 0x000fe200078e000b */
[C---:B------:R-:W-:Y:S01]  /*0e70*/  IADD3 R11, R145.reuse, 0x20, RZ ;  /* 0x00000020910b7810 */ /* 0x040fe20007ffe0ff */
[C---:B------:R-:W-:Y:S02]  /*0e80*/  VIADD R14, R145.reuse, 0x8 ;  /* 0x00000008910e7836 */ /* 0x040fe40000000000 */
[----:B------:R-:W-:-:S02]  /*0e90*/  VIADD R13, R145, 0x10 ;  /* 0x00000010910d7836 */ /* 0x000fc40000000000 */
[C---:B------:R-:W-:Y:S02]  /*0ea0*/  VIADD R12, R145.reuse, 0x18 ;  /* 0x00000018910c7836 */ /* 0x040fe40000000000 */
[C---:B------:R-:W-:Y:S02]  /*0eb0*/  VIADD R10, R145.reuse, 0x28 ;  /* 0x00000028910a7836 */ /* 0x040fe40000000000 */
[C---:B------:R-:W-:Y:S02]  /*0ec0*/  VIADD R156, R145.reuse, 0x50 ;  /* 0x00000050919c7836 */ /* 0x040fe40000000000 */
[----:B------:R-:W-:Y:S02]  /*0ed0*/  VIADD R155, R145, 0x58 ;  /* 0x00000058919b7836 */ /* 0x000fe40000000000 */
[----:B------:R-:W-:Y:S01]  /*0ee0*/  VIADD R22, R16, 0x21820 ;  /* 0x0002182010167836 */ /* 0x000fe20000000000 */
[----:B------:R-:W-:Y:S01]  /*0ef0*/  SHF.R.S32.HI R9, RZ, 0x1f, R9 ;  /* 0x0000001fff097819 */ /* 0x000fe20000011409 */
[C---:B------:R-:W-:Y:S01]  /*0f00*/  @P1 VIADD R22, R18.reuse, 0xffffffe0 ;  /* 0xffffffe012161836 */ /* 0x040fe20000000000 */
[----:B------:R-:W-:Y:S01]  /*0f10*/  SHF.R.S32.HI R9, RZ, 0x1f, R0 ;  /* 0x0000001fff097819 */ /* 0x000fe20000011400 */
[----:B------:R-:W-:Y:S01]  /*0f20*/  IMAD.IADD R18, R18, 0x1, R17 ;  /* 0x0000000112127824 */ /* 0x000fe200078e0211 */
[----:B------:R-:W-:Y:S01]  /*0f30*/  SHF.R.S32.HI R4, RZ, 0x1f, R4 ;  /* 0x0000001fff047819 */ /* 0x000fe20000011404 */
[----:B------:R-:W-:Y:S01]  /*0f40*/  IMAD.MOV.U32 R2, RZ, RZ, RZ ;  /* 0x000000ffff027224 */ /* 0x000fe200078e00ff */
[----:B------:R-:W-:Y:S01]  /*0f50*/  SHF.R.S32.HI R0, RZ, 0x1f, R157 ;  /* 0x0000001fff007819 */ /* 0x000fe2000001149d */
[----:B------:R-:W-:Y:S01]  /*0f60*/  IMAD.IADD R17, R17, 0x1, R22 ;  /* 0x0000000111117824 */ /* 0x000fe200078e0216 */
[----:B------:R-:W-:Y:S01]  /*0f70*/  SHF.R.S32.HI R14, RZ, 0x1f, R14 ;  /* 0x0000001fff0e7819 */ /* 0x000fe2000001140e */
[----:B------:R-:W-:Y:S01]  /*0f80*/  VIADD R23, R22, 0x6000 ;  /* 0x0000600016177836 */ /* 0x000fe20000000000 */
[----:B------:R-:W-:-:S02]  /*0f90*/  SHF.R.S32.HI R13, RZ, 0x1f, R13 ;  /* 0x0000001fff0d7819 */ /* 0x000fc4000001140d */
[----:B------:R-:W-:Y:S02]  /*0fa0*/  SHF.R.S32.HI R12, RZ, 0x1f, R12 ;  /* 0x0000001fff0c7819 */ /* 0x000fe4000001140c */
[----:B------:R-:W-:Y:S02]  /*0fb0*/  SHF.R.S32.HI R11, RZ, 0x1f, R11 ;  /* 0x0000001fff0b7819 */ /* 0x000fe4000001140b */
[----:B------:R-:W-:Y:S02]  /*0fc0*/  SHF.R.S32.HI R10, RZ, 0x1f, R10 ;  /* 0x0000001fff0a7819 */ /* 0x000fe4000001140a */
[----:B------:R-:W-:Y:S02]  /*0fd0*/  SHF.R.S32.HI R4, RZ, 0x1f, R156 ;  /* 0x0000001fff047819 */ /* 0x000fe4000001149c */
[----:B------:R-:W-:Y:S02]  /*0fe0*/  SHF.R.S32.HI R0, RZ, 0x1f, R155 ;  /* 0x0000001fff007819 */ /* 0x000fe4000001149b */
[----:B------:R-:W-:Y:S01]  /*0ff0*/  LEA R147, R3, R8, 0x3 ;  /* 0x0000000803937211 */ /* 0x000fe200078e18ff */
[----:B------:R-:W-:Y:S01]  /*1000*/  UMOV UR38, URZ ;  /* 0x0000003f00267c82 */ /* 0x000fe20008000000 */
[----:B-12---:R-:W-:-:S07]  /*1010*/  LOP3.LUT R19, R19, 0x1, RZ, 0xfc, !PT ;  /* 0x0000000113137812 */ /* 0x006fce00078efcff */
.L_x_12155:
[----:B01----:R-:W0:Y:S01]  /*1020*/  LDC.64 R8, c[0x0][0xc88] ;  /* 0x00032200ff087b82 */ /* 0x003e220000000a00 */
[----:B------:R-:W-:Y:S01]  /*1030*/  ULDC.64 UR4, c[0x0][0xa28] ;  /* 0x00028a0000047ab9 */ /* 0x000fe20000000a00 */
[----:B------:R-:W-:-:S06]  /*1040*/  ULDC.64 UR6, c[0x0][0xa18] ;  /* 0x0002860000067ab9 */ /* 0x000fcc0000000a00 */
[----:B---34-:R-:W1:Y:S08]  /*1050*/  LDC.64 R12, c[0x0][0x418] ;  /* 0x00010600ff0c7b82 */ /* 0x018e700000000a00 */
[----:B------:R-:W2:Y:S01]  /*1060*/  LDC R0, c[0x0][0x424] ;  /* 0x00010900ff007b82 */ /* 0x000ea20000000800 */
[----:B0-----:R-:W-:Y:S01]  /*1070*/  IMAD.WIDE R8, R7, 0x4, R8 ;  /* 0x0000000407087825 */ /* 0x001fe200078e0208 */
[----:B------:R-:W-:-:S06]  /*1080*/  ISETP.NE.U32.AND P1, PT, RZ, UR4, PT ;  /* 0x00000004ff007c0c */ /* 0x000fcc000bf25070 */
[----:B------:R-:W0:Y:S01]  /*1090*/  LDC R7, c[0x0][0x2f0] ;  /* 0x0000bc00ff077b82 */ /* 0x000e220000000800 */
[----:B------:R-:W3:Y:S01]  /*10a0*/  LDG.E R148, desc[UR36][R8.64] ;  /* 0x0000002408947981 */ /* 0x000ee2000c1e1900 */
[----:B------:R-:W-:Y:S01]  /*10b0*/  ISETP.NE.AND.EX P1, PT, RZ, UR5, PT, P1 ;  /* 0x00000005ff007c0c */ /* 0x000fe2000bf25310 */
[----:B------:R-:W-:Y:S01]  /*10c0*/  IMAD.MOV.U32 R3, RZ, RZ, RZ ;  /* 0x000000ffff037224 */ /* 0x000fe200078e00ff */
[----:B------:R-:W-:-:S04]  /*10d0*/  ISETP.NE.U32.AND P0, PT, RZ, UR6, PT ;  /* 0x00000006ff007c0c */ /* 0x000fc8000bf05070 */
[----:B------:R-:W-:Y:S02]  /*10e0*/  ISETP.NE.AND.EX P0, PT, RZ, UR7, PT, P0 ;  /* 0x00000007ff007c0c */ /* 0x000fe4000bf05300 */
[----:B---3--:R-:W-:-:S05]  /*10f0*/  SHF.R.S32.HI R152, RZ, 0x1f, R148 ;  /* 0x0000001fff987819 */ /* 0x008fca0000011494 */
[----:B------:R-:W-:-:S04]  /*1100*/  @P1 LEA R10, P2, R148, UR4, 0x2 ;  /* 0x00000004940a1c11 */ /* 0x000fc8000f8410ff */
[C---:B------:R-:W-:Y:S02]  /*1110*/  @P1 LEA.HI.X R11, R148.reuse, UR5, R152, 0x2, P2 ;  /* 0x00000005940b1c11 */ /* 0x040fe400090f1498 */
[----:B------:R-:W-:-:S03]  /*1120*/  @P0 LEA R8, P2, R148, UR6, 0x2 ;  /* 0x0000000694080c11 */ /* 0x000fc6000f8410ff */
[----:B------:R3:W5:Y:S01]  /*1130*/  @P1 LDG.E R3, desc[UR36][R10.64] ;  /* 0x000000240a031981 */ /* 0x000762000c1e1900 */
[----:B------:R-:W-:Y:S01]  /*1140*/  @P0 LEA.HI.X R9, R148, UR7, R152, 0x2, P2 ;  /* 0x0000000794090c11 */ /* 0x000fe200090f1498 */
[----:B------:R-:W-:-:S04]  /*1150*/  ULDC.64 UR6, c[0x0][0xa20] ;  /* 0x0002880000067ab9 */ /* 0x000fc80000000a00 */
[----:B------:R3:W5:Y:S01]  /*1160*/  @P0 LDG.E R143, desc[UR36][R8.64] ;  /* 0x00000024088f0981 */ /* 0x000762000c1e1900 */
[----:B-1----:R-:W-:Y:S02]  /*1170*/  ISETP.NE.U32.AND P1, PT, R12, RZ, PT ;  /* 0x000000ff0c00720c */ /* 0x002fe40003f25070 */
[----:B------:R-:W-:Y:S02]  /*1180*/  ISETP.NE.U32.AND P2, PT, RZ, UR6, PT ;  /* 0x00000006ff007c0c */ /* 0x000fe4000bf45070 */
[----:B------:R-:W-:Y:S02]  /*1190*/  ISETP.NE.AND.EX P1, PT, R13, RZ, PT, P1 ;  /* 0x000000ff0d00720c */ /* 0x000fe40003f25310 */
[----:B------:R-:W-:Y:S02]  /*11a0*/  ISETP.NE.AND.EX P2, PT, RZ, UR7, PT, P2 ;  /* 0x00000007ff007c0c */ /* 0x000fe4000bf45320 */
[----:B--2---:R-:W-:Y:S01]  /*11b0*/  SEL R0, R0, 0x1, P1 ;  /* 0x0000000100007807 */ /* 0x004fe20000800000 */
[----:B0--3--:R-:W-:Y:S10]  /*11c0*/  @P0 BRA `(.L_x_12100) ;  /* 0x0000000000280947 */ /* 0x009ff40003800000 */
[----:B------:R-:W-:Y:S01]  /*11d0*/  ULDC.64 UR4, c[0x0][0xa00] ;  /* 0x0002800000047ab9 */ /* 0x000fe20000000a00 */
[----:B-----5:R-:W0:Y:S01]  /*11e0*/  LDC R143, c[0x0][0x288] ;  /* 0x0000a200ff8f7b82 */ /* 0x020e220000000800 */
[----:B------:R-:W-:-:S04]  /*11f0*/  ISETP.NE.U32.AND P0, PT, RZ, UR4, PT ;  /* 0x00000004ff007c0c */ /* 0x000fc8000bf05070 */
[----:B------:R-:W-:-:S13]  /*1200*/  ISETP.NE.AND.EX P0, PT, RZ, UR5, PT, P0 ;  /* 0x00000005ff007c0c */ /* 0x000fda000bf05300 */
[----:B------:R-:W-:Y:S05]  /*1210*/  @!P0 BRA `(.L_x_12100) ;  /* 0x0000000000148947 */ /* 0x000fea0003800000 */
[----:B------:R-:W1:Y:S02]  /*1220*/  LDC.64 R8, c[0x0][0xa00] ;  /* 0x00028000ff087b82 */ /* 0x000e640000000a00 */
[----:B-1----:R-:W-:-:S05]  /*1230*/  IMAD.WIDE R8, R148, 0x4, R8 ;  /* 0x0000000494087825 */ /* 0x002fca00078e0208 */
[----:B0-----:R-:W2:Y:S04]  /*1240*/  LDG.E R143, desc[UR36][R8.64] ;  /* 0x00000024088f7981 */ /* 0x001ea8000c1e1900 */
[----:B------:R-:W2:Y:S02]  /*1250*/  LDG.E R4, desc[UR36][R8.64+0x4] ;  /* 0x0000042408047981 */ /* 0x000ea4000c1e1900 */
[----:B--2---:R-:W-:-:S07]  /*1260*/  IMAD.IADD R143, R4, 0x1, -R143 ;  /* 0x00000001048f7824 */ /* 0x004fce00078e0a8f */
.L_x_12100:
[----:B------:R-:W-:Y:S01]  /*1270*/  IMAD R142, R0, R7, RZ ;  /* 0x00000007008e7224 */ /* 0x000fe200078e02ff */
[----:B------:R-:W-:Y:S01]  /*1280*/  LOP3.LUT R150, R6, 0xffff, RZ, 0xc0, !PT ;  /* 0x0000ffff06967812 */ /* 0x000fe200078ec0ff */
[----:B------:R-:W-:Y:S06]  /*1290*/  @!P2 BRA `(.L_x_12101) ;  /* 0x000000000010a947 */ /* 0x000fec0003800000 */
[----:B------:R-:W-:-:S04]  /*12a0*/  LEA R8, P0, R148, UR6, 0x2 ;  /* 0x0000000694087c11 */ /* 0x000fc8000f8010ff */
[----:B------:R-:W-:-:S05]  /*12b0*/  LEA.HI.X R9, R148, UR7, R152, 0x2, P0 ;  /* 0x0000000794097c11 */ /* 0x000fca00080f1498 */
[----:B------:R1:W5:Y:S01]  /*12c0*/  LDG.E R142, desc[UR36][R8.64] ;  /* 0x00000024088e7981 */ /* 0x000362000c1e1900 */
[----:B------:R-:W-:Y:S05]  /*12d0*/  BRA `(.L_x_12102) ;  /* 0x0000000000247947 */ /* 0x000fea0003800000 */
.L_x_12101:
        /* <DEDUP_REMOVED lines=9> */
.L_x_12102:
[----:B------:R-:W2:Y:S01]  /*1370*/  LDL.LU R0, [R1] ;  /* 0x0000000001007983 */ /* 0x000ea20000300800 */
[----:B------:R-:W3:Y:S01]  /*1380*/  LDC R4, c[0x0][0x448] ;  /* 0x00011200ff047b82 */ /* 0x000ee20000000800 */
[----:B------:R-:W-:Y:S02]  /*1390*/  IMAD R136, R5, 0xc0, RZ ;  /* 0x000000c005887824 */ /* 0x000fe400078e02ff */
[----:B-----5:R-:W-:-:S05]  /*13a0*/  IMAD.IADD R142, R142, 0x1, -R3 ;  /* 0x000000018e8e7824 */ /* 0x020fca00078e0a03 */
[----:B0-----:R-:W-:Y:S02]  /*13b0*/  IADD3 R5, R142, 0x80, -R143 ;  /* 0x000000808e057810 */ /* 0x001fe40007ffe88f */
[----:B---3--:R-:W-:-:S13]  /*13c0*/  ISETP.NE.AND P0, PT, R4, 0x1, PT ;  /* 0x000000010400780c */ /* 0x008fda0003f05270 */
[----:B------:R-:W0:Y:S08]  /*13d0*/  @P0 LDC R7, c[0x0][0x44c] ;  /* 0x00011300ff070b82 */ /* 0x000e300000000800 */
[----:B------:R-:W3:Y:S01]  /*13e0*/  @P0 LDC R4, c[0x0][0x450] ;  /* 0x00011400ff040b82 */ /* 0x000ee20000000800 */
[----:B--2---:R-:W-:-:S04]  /*13f0*/  LOP3.LUT R0, R0, 0xfffffffd, RZ, 0xc0, !PT ;  /* 0xfffffffd00007812 */ /* 0x004fc800078ec0ff */
[----:B------:R-:W-:-:S05]  /*1400*/  @P0 LOP3.LUT R0, R0, 0x2, RZ, 0xfc, !PT ;  /* 0x0000000200000812 */ /* 0x000fca00078efcff */
[----:B------:R2:W-:Y:S02]  /*1410*/  STL [R1], R0 ;  /* 0x0000000001007387 */ /* 0x0005e40000100800 */
[----:B--2---:R-:W-:-:S04]  /*1420*/  VIADD R0, R136, 0xbf ;  /* 0x000000bf88007836 */ /* 0x004fc80000000000 */
[----:B0-----:R-:W-:-:S05]  /*1430*/  @P0 IMAD.HI.U32 R3, R0, R7, RZ ;  /* 0x0000000700030227 */ /* 0x001fca00078e00ff */
[----:B---3--:R-:W-:Y:S01]  /*1440*/  @P0 SHF.R.U32.HI R0, RZ, R4, R3 ;  /* 0x00000004ff000219 */ /* 0x008fe20000011603 */
[----:B------:R-:W-:-:S04]  /*1450*/  VIADD R3, R142, 0x7f ;  /* 0x0000007f8e037836 */ /* 0x000fc80000000000 */
[----:B------:R-:W-:Y:S01]  /*1460*/  IMAD.IADD R5, R5, 0x1, R0 ;  /* 0x0000000105057824 */ /* 0x000fe200078e0200 */
[----:B------:R-:W-:-:S04]  /*1470*/  SHF.R.S32.HI R0, RZ, 0x1f, R3 ;  /* 0x0000001fff007819 */ /* 0x000fc80000011403 */
[----:B------:R-:W-:Y:S02]  /*1480*/  SHF.R.S32.HI R4, RZ, 0x1f, R5 ;  /* 0x0000001fff047819 */ /* 0x000fe40000011405 */
[----:B------:R-:W-:Y:S02]  /*1490*/  LEA.HI R0, R0, R3, RZ, 0x7 ;  /* 0x0000000300007211 */ /* 0x000fe400078f38ff */
[----:B------:R-:W-:Y:S02]  /*14a0*/  LEA.HI R4, R4, R5, RZ, 0x7 ;  /* 0x0000000504047211 */ /* 0x000fe400078f38ff */
[----:B------:R-:W-:Y:S02]  /*14b0*/  SHF.R.S32.HI R3, RZ, 0x7, R0 ;  /* 0x00000007ff037819 */ /* 0x000fe40000011400 */
[----:B------:R-:W-:Y:S02]  /*14c0*/  SHF.R.S32.HI R4, RZ, 0x7, R4 ;  /* 0x00000007ff047819 */ /* 0x000fe40000011404 */
[----:B------:R-:W-:-:S02]  /*14d0*/  LOP3.LUT R0, R6, 0xff000000, RZ, 0xc0, !PT ;  /* 0xff00000006007812 */ /* 0x000fc400078ec0ff */
[----:B------:R-:W-:Y:S02]  /*14e0*/  VIMNMX R88, R3, R4, PT ;  /* 0x0000000403587248 */ /* 0x000fe40003fe0100 */
[----:B------:R-:W-:Y:S02]  /*14f0*/  LOP3.LUT R6, R6, 0xff0000, RZ, 0xc0, !PT ;  /* 0x00ff000006067812 */ /* 0x000fe400078ec0ff */
[----:B------:R-:W-:Y:S02]  /*1500*/  SHF.R.U32.HI R3, RZ, 0x8, R0 ;  /* 0x00000008ff037819 */ /* 0x000fe40000011600 */
[----:B------:R-:W-:Y:S02]  /*1510*/  ISETP.GE.AND P0, PT, R88, 0x1, PT ;  /* 0x000000015800780c */ /* 0x000fe40003f06270 */
[----:B------:R-:W-:Y:S02]  /*1520*/  LEA.HI R3, R6, R3, RZ, 0x10 ;  /* 0x0000000306037211 */ /* 0x000fe400078f80ff */
[----:B------:R-:W-:-:S02]  /*1530*/  MOV R5, RZ ;  /* 0x000000ff00057202 */ /* 0x000fc40000000f00 */
[----:B------:R-:W-:Y:S02]  /*1540*/  LOP3.LUT R11, R3, 0xff, RZ, 0xc0, !PT ;  /* 0x000000ff030b7812 */ /* 0x000fe400078ec0ff */
[----:B------:R-:W-:-:S03]  /*1550*/  SHF.R.U32.HI R151, RZ, 0x10, R3 ;  /* 0x00000010ff977819 */ /* 0x000fc60000011603 */
[----:B------:R0:W-:Y:S02]  /*1560*/  STL [R1+0x14], R11 ;  /* 0x0000140b01007387 */ /* 0x0001e40000100800 */
[----:B------:R-:W-:Y:S05]  /*1570*/  @!P0 BRA `(.L_x_12103) ;  /* 0x0000000000708947 */ /* 0x000fea0003800000 */
[----:B------:R-:W1:Y:S01]  /*1580*/  LDC R0, c[0x0][0x9f0] ;  /* 0x00027c00ff007b82 */ /* 0x000e620000000800 */
[----:B------:R-:W-:-:S04]  /*1590*/  ISETP.NE.AND P0, PT, R151, RZ, PT ;  /* 0x000000ff9700720c */ /* 0x000fc80003f05270 */
[----:B-1----:R-:W-:-:S04]  /*15a0*/  SEL R9, R151, R0, P0 ;  /* 0x0000000097097207 */ /* 0x002fc80000000000 */
        /* <DEDUP_REMOVED lines=8> */
[----:B-1----:R-:W-:Y:S02]  /*1630*/  VIADD R4, R3, 0xffffffe ;  /* 0x0ffffffe03047836 */ /* 0x002fe40000000000 */
[----:B------:R-:W-:-:S04]  /*1640*/  IMAD.MOV R3, RZ, RZ, -R10 ;  /* 0x000000ffff037224 */ /* 0x000fc800078e0a0a */
        /* <DEDUP_REMOVED lines=15> */
.L_x_12103:
        /* <DEDUP_REMOVED lines=31> */
[----:B------:R-:W2:Y:S01]  /*1930*/  S2R R4, SR_TID.X ;  /* 0x0000000000047919 */ /* 0x000ea20000002100 */
[----:B------:R-:W-:-:S04]  /*1940*/  UIADD3 UR6, UR41, 0x21800, URZ ;  /* 0x0002180029067890 */ /* 0x000fc8000fffe03f */
[----:B------:R-:W-:-:S06]  /*1950*/  ULOP3.LUT UP0, URZ, UR6, 0x3ff, URZ, 0xc0, !UPT ;  /* 0x000003ff063f7892 */ /* 0x000fcc000f80c03f */
[----:B------:R-:W-:Y:S02]  /*1960*/  PLOP3.LUT P0, PT, PT, PT, UP0, 0x80, 0x0 ;  /* 0x000000000000781c */ /* 0x000fe40003f0f008 */
[----:B--2---:R-:W-:-:S04]  /*1970*/  IADD3 R6, R4, -0x80, RZ ;  /* 0xffffff8004067810 */ /* 0x004fc80007ffe0ff */
[----:B------:R-:W-:-:S04]  /*1980*/  SHF.R.S32.HI R4, RZ, 0x1f, R6 ;  /* 0x0000001fff047819 */ /* 0x000fc80000011406 */
[----:B------:R-:W-:-:S04]  /*1990*/  LEA.HI R4, R4, R6, RZ, 0x7 ;  /* 0x0000000604047211 */ /* 0x000fc800078f38ff */
[----:B------:R-:W-:-:S05]  /*19a0*/  SHF.R.S32.HI R4, RZ, 0x7, R4 ;  /* 0x00000007ff047819 */ /* 0x000fca0000011404 */
[----:B------:R-:W2:Y:S02]  /*19b0*/  SHFL.IDX PT, R0, R4, RZ, 0x1f ;  /* 0x00001fff04007589 */ /* 0x000ea400000e0000 */
[----:B--2---:R-:W-:-:S13]  /*19c0*/  R2UR UR40, R0 ;  /* 0x00000000002872ca */ /* 0x004fda00000e0000 */
[----:B------:R-:W-:-:S04]  /*19d0*/  UIMAD.WIDE UR4, UR40, 0x55555556, URZ ;  /* 0x55555556280478a5 */ /* 0x000fc8000f8e023f */
        /* <DEDUP_REMOVED lines=8> */
[----:B------:R-:W-:Y:S01]  /*1a60*/  ULOP3.LUT UR43, UR4, 0x3fff, URZ, 0xc0, !UPT ;  /* 0x00003fff042b7892 */ /* 0x000fe2000f8ec03f */
[----:B------:R-:W-:Y:S11]  /*1a70*/  @!P0 BRA `(.L_x_12105) ;  /* 0x0000000000408947 */ /* 0x000ff60003800000 */
[----:B------:R-:W-:Y:S01]  /*1a80*/  MOV R0, 0x0 ;  /* 0x0000000000007802 */ /* 0x000fe20000000f00 */
[----:B------:R-:W-:Y:S01]  /*1a90*/  ULDC.64 UR4, c[0x4][0x138] ;  /* 0x01004e0000047ab9 */ /* 0x000fe20000000a00 */
[----:B------:R-:W-:Y:S01]  /*1aa0*/  ULDC.64 UR6, c[0x4][0x28] ;  /* 0x01000a0000067ab9 */ /* 0x000fe20000000a00 */
[----:B------:R-:W-:Y:S01]  /*1ab0*/  IMAD.U32 R4, RZ, RZ, UR4 ;  /* 0x00000004ff047e24 */ /* 0x000fe2000f8e00ff */
[----:B------:R2:W3:Y:S01]  /*1ac0*/  LDC.64 R14, c[0x4][R0] ;  /* 0x01000000000e7b82 */ /* 0x0004e20000000a00 */
[----:B------:R-:W-:Y:S01]  /*1ad0*/  IMAD.U32 R5, RZ, RZ, UR5 ;  /* 0x00000005ff057e24 */ /* 0x000fe2000f8e00ff */
[----:B------:R-:W-:Y:S01]  /*1ae0*/  ULDC.64 UR4, c[0x4][0x140] ;  /* 0x0100500000047ab9 */ /* 0x000fe20000000a00 */
[----:B------:R-:W-:Y:S02]  /*1af0*/  IMAD.U32 R10, RZ, RZ, UR6 ;  /* 0x00000006ff0a7e24 */ /* 0x000fe4000f8e00ff */
[----:B------:R-:W-:Y:S02]  /*1b00*/  IMAD.U32 R6, RZ, RZ, UR4 ;  /* 0x00000004ff067e24 */ /* 0x000fe4000f8e00ff */
[----:B------:R-:W-:-:S02]  /*1b10*/  IMAD.U32 R7, RZ, RZ, UR5 ;  /* 0x00000005ff077e24 */ /* 0x000fc4000f8e00ff */
[----:B0-----:R-:W-:Y:S02]  /*1b20*/  IMAD.U32 R11, RZ, RZ, UR7 ;  /* 0x00000007ff0b7e24 */ /* 0x001fe4000f8e00ff */
[----:B-1----:R-:W-:Y:S02]  /*1b30*/  IMAD.MOV.U32 R8, RZ, RZ, 0x70 ;  /* 0x00000070ff087424 */ /* 0x002fe400078e00ff */
[----:B------:R-:W-:Y:S02]  /*1b40*/  IMAD.MOV.U32 R12, RZ, RZ, 0x1 ;  /* 0x00000001ff0c7424 */ /* 0x000fe400078e00ff */
[----:B--2---:R-:W-:-:S07]  /*1b50*/  IMAD.MOV.U32 R13, RZ, RZ, RZ ;  /* 0x000000ffff0d7224 */ /* 0x004fce00078e00ff */
[----:B------:R-:W-:-:S07]  /*1b60*/  LEPC R20, `(.L_x_12105) ;  /* 0x000000001014794e */ /* 0x000fce0000000000 */
[----:B---3--:R-:W-:Y:S05]  /*1b70*/  CALL.ABS.NOINC R14 ;  /* 0x000000000e007343 */ /* 0x008fea0003c00000 */
.L_x_12105:
[----:B------:R-:W2:Y:S01]  /*1b80*/  LDL R20, [R1+0x20] ;  /* 0x0000200001147983 */ /* 0x000ea20000100800 */
[----:B------:R-:W-:Y:S02]  /*1b90*/  ISETP.NE.AND P0, PT, R19, 0x3, PT ;  /* 0x000000031300780c */ /* 0x000fe40003f05270 */
[----:B--2---:R-:W-:-:S04]  /*1ba0*/  LEA.HI R0, R20, R20, RZ, 0x1 ;  /* 0x0000001414007211 */ /* 0x004fc800078f08ff */
[----:B------:R-:W-:-:S05]  /*1bb0*/  LOP3.LUT R0, R0, 0xfffffffe, RZ, 0xc0, !PT ;  /* 0xfffffffe00007812 */ /* 0x000fca00078ec0ff */
[----:B------:R-:W-:-:S05]  /*1bc0*/  IMAD.IADD R0, R20, 0x1, -R0 ;  /* 0x0000000114007824 */ /* 0x000fca00078e0a00 */
[----:B------:R-:W-:-:S04]  /*1bd0*/  SHF.L.U32 R0, R0, 0x1f, RZ ;  /* 0x0000001f00007819 */ /* 0x000fc800000006ff */
[----:B------:R-:W2:Y:S02]  /*1be0*/  SYNCS.PHASECHK.TRANS64.TRYWAIT P1, [UR41+0x2d800], R0 ;  /* 0x02d80000ff0075a7 */ /* 0x000ea40008020169 */
[----:B--2---:R-:W-:Y:S05]  /*1bf0*/  @!P1 BRA `(.L_x_12106) ;  /* 0x0000011c00109947 */ /* 0x004fea0003800000 */
.L_x_12242:
[----:B------:R-:W-:Y:S05]  /*1c00*/  @!P0 BRA `(.L_x_12107) ;  /* 0x0000000000048947 */ /* 0x000fea0003800000 */
[----:B------:R-:W-:Y:S01]  /*1c10*/  BPT.TRAP 0x1 ;  /* 0x000000040000795c */ /* 0x000fe20000300000 */
.L_x_12107:
[----:B--2---:R-:W-:Y:S02]  /*1c20*/  MOV R0, UR38 ;  /* 0x0000002600007c02 */ /* 0x004fe40008000f00 */
[----:B------:R-:W-:Y:S02]  /*1c30*/  SHF.L.U32 R3, R2, 0x1f, RZ ;  /* 0x0000001f02037819 */ /* 0x000fe400000006ff */
[----:B------:R-:W-:-:S04]  /*1c40*/  LEA R0, R0, UR41, 0x3 ;  /* 0x0000002900007c11 */ /* 0x000fc8000f8e18ff */
[----:B------:R2:W3:Y:S01]  /*1c50*/  SYNCS.PHASECHK.TRANS64.TRYWAIT P1, [R0+URZ+0x2d830], R3 ;  /* 0x02d83003000075a7 */ /* 0x0004e2000802017f */
[----:B------:R-:W-:Y:S05]  /*1c60*/  @!P0 BRA `(.L_x_12108) ;  /* 0x0000000000048947 */ /* 0x000fea0003800000 */
[----:B------:R-:W-:Y:S01]  /*1c70*/  BPT.TRAP 0x1 ;  /* 0x000000040000795c */ /* 0x000fe20000300000 */
.L_x_12108:
[----:B---3--:R-:W-:Y:S05]  /*1c80*/  @P1 BRA `(.L_x_12109) ;  /* 0x0000000000081947 */ /* 0x008fea0003800000 */
[----:B------:R-:W3:Y:S02]  /*1c90*/  SYNCS.PHASECHK.TRANS64.TRYWAIT P1, [R0+URZ+0x2d830], R3 ;  /* 0x02d83003000075a7 */ /* 0x000ee4000802017f */
[----:B---3--:R-:W-:Y:S05]  /*1ca0*/  @!P1 BRA `(.L_x_12110) ;  /* 0x0000011800fc9947 */ /* 0x008fea0003800000 */
.L_x_12109:
        /* <DEDUP_REMOVED lines=12> */
[----:B------:R-:W-:Y:S02]  /*1d70*/  UIMAD UR10, UR38, 0x600, UR4 ;  /* 0x00000600260a78a4 */ /* 0x000fe4000f8e0204 */
        /* <DEDUP_REMOVED lines=36> */
.L_x_12111:
[----:B------:R-:W4:Y:S01]  /*1fc0*/  LDC R7, c[0x0][0x448] ;  /* 0x00011200ff077b82 */ /* 0x000f220000000800 */
[----:B------:R-:W-:Y:S01]  /*1fd0*/  ULDC UR5, c[0x0][0x9d8] ;  /* 0x0002760000057ab9 */ /* 0x000fe20000000800 */
[----:B------:R-:W-:Y:S01]  /*1fe0*/  ULDC UR6, c[0x0][0x988] ;  /* 0x0002620000067ab9 */ /* 0x000fe20000000800 */
[----:B------:R-:W-:Y:S01]  /*1ff0*/  FMUL.FTZ R5, R28, UR5 ;  /* 0x000000051c057c20 */ /* 0x000fe20008410000 */
[----:B------:R-:W-:Y:S01]  /*2000*/  FMUL.FTZ R108, R26, UR5 ;  /* 0x000000051a6c7c20 */ /* 0x000fe20008410000 */
[----:B------:R-:W-:Y:S01]  /*2010*/  FMUL.FTZ R26, R53, UR5 ;  /* 0x00000005351a7c20 */ /* 0x000fe20008410000 */
[----:B------:R-:W-:Y:S02]  /*2020*/  IMAD.IADD R53, R147, 0x1, R136 ;  /* 0x0000000193357824 */ /* 0x000fe400078e0288 */
[----:B------:R-:W-:Y:S01]  /*2030*/  FMUL.FTZ R6, R29, UR5 ;  /* 0x000000051d067c20 */ /* 0x000fe20008410000 */
[----:B------:R-:W-:Y:S02]  /*2040*/  IMAD.MOV.U32 R29, RZ, RZ, -0x80 ;  /* 0xffffff80ff1d7424 */ /* 0x000fe400078e00ff */
[----:B------:R-:W-:Y:S01]  /*2050*/  FMUL.FTZ R104, R27, UR5 ;  /* 0x000000051b687c20 */ /* 0x000fe20008410000 */
[----:B------:R-:W-:Y:S01]  /*2060*/  FMUL.FTZ R90, R30, UR5 ;  /* 0x000000051e5a7c20 */ /* 0x000fe20008410000 */
[----:B------:R-:W5:Y:S01]  /*2070*/  MUFU.TANH R108, R108 ;  /* 0x0000006c006c7308 */ /* 0x000f620000002400 */
[----:B------:R-:W-:Y:S01]  /*2080*/  FMUL.FTZ R30, R31, UR5 ;  /* 0x000000051f1e7c20 */ /* 0x000fe20008410000 */
[----:B------:R-:W-:Y:S01]  /*2090*/  FMUL.FTZ R27, R56, UR5 ;  /* 0x00000005381b7c20 */ /* 0x000fe20008410000 */
[----:B------:R-:W-:Y:S01]  /*20a0*/  FMUL.FTZ R56, R59, UR5 ;  /* 0x000000053b387c20 */ /* 0x000fe20008410000 */
[----:B------:R-:W-:Y:S01]  /*20b0*/  FMUL.FTZ R34, R34, UR5 ;  /* 0x0000000522227c20 */ /* 0x000fe20008410000 */
[----:B-1----:R-:W-:Y:S01]  /*20c0*/  FMUL.FTZ R9, R32, UR5 ;  /* 0x0000000520097c20 */ /* 0x002fe20008410000 */
[----:B------:R-:W-:Y:S01]  /*20d0*/  FMUL.FTZ R32, R35, UR5 ;  /* 0x0000000523207c20 */ /* 0x000fe20008410000 */
[----:B------:R-:W-:Y:S01]  /*20e0*/  FMUL.FTZ R38, R38, UR5 ;  /* 0x0000000526267c20 */ /* 0x000fe20008410000 */
[----:B------:R-:W1:Y:S01]  /*20f0*/  MUFU.TANH R104, R104 ;  /* 0x0000006800687308 */ /* 0x000e620000002400 */
[----:B0-----:R-:W-:Y:S01]  /*2100*/  FMUL.FTZ R11, R36, UR5 ;  /* 0x00000005240b7c20 */ /* 0x001fe20008410000 */
[----:B------:R-:W-:Y:S01]  /*2110*/  FMUL.FTZ R36, R39, UR5 ;  /* 0x0000000527247c20 */ /* 0x000fe20008410000 */
[----:B------:R-:W-:Y:S01]  /*2120*/  FMUL.FTZ R42, R42, UR5 ;  /* 0x000000052a2a7c20 */ /* 0x000fe20008410000 */
[----:B------:R-:W-:Y:S01]  /*2130*/  FMUL.FTZ R13, R40, UR5 ;  /* 0x00000005280d7c20 */ /* 0x000fe20008410000 */
[----:B----4-:R-:W-:Y:S01]  /*2140*/  ISETP.NE.AND P4, PT, R7, 0x1, PT ;  /* 0x000000010700780c */ /* 0x010fe20003f85270 */
        /* <DEDUP_REMOVED lines=12> */
[----:B------:R-:W5:Y:S01]  /*2210*/  @P4 LDC R8, c[0x0][0x44c] ;  /* 0x00011300ff084b82 */ /* 0x000f620000000800 */
[----:B------:R-:W-:Y:S01]  /*2220*/  FMUL.FTZ R12, R37, UR5 ;  /* 0x00000005250c7c20 */ /* 0x000fe20008410000 */
[----:B------:R-:W-:Y:S01]  /*2230*/  FMUL.FTZ R25, R52, UR5 ;  /* 0x0000000534197c20 */ /* 0x000fe20008410000 */
[----:B------:R-:W-:Y:S01]  /*2240*/  FMUL.FTZ R52, R55, UR5 ;  /* 0x0000000537347c20 */ /* 0x000fe20008410000 */
[----:B------:R-:W-:Y:S01]  /*2250*/  FMUL.FTZ R58, R58, UR5 ;  /* 0x000000053a3a7c20 */ /* 0x000fe20008410000 */
[----:B------:R-:W-:Y:S01]  /*2260*/  FMUL.FTZ R92, R75, UR5 ;  /* 0x000000054b5c7c20 */ /* 0x000fe20008410000 */
[----:B------:R-:W4:Y:S01]  /*2270*/  MUFU.TANH R34, R34 ;  /* 0x0000002200227308 */ /* 0x000f220000002400 */
[----:B------:R-:W-:Y:S01]  /*2280*/  FMUL.FTZ R78, R78, UR5 ;  /* 0x000000054e4e7c20 */ /* 0x000fe20008410000 */
[----:B------:R-:W1:Y:S01]  /*2290*/  @P4 LDC R28, c[0x0][0x450] ;  /* 0x00011400ff1c4b82 */ /* 0x000e620000000800 */
[----:B------:R-:W-:Y:S01]  /*22a0*/  FMUL.FTZ R79, R79, UR5 ;  /* 0x000000054f4f7c20 */ /* 0x000fe20008410000 */
[----:B------:R-:W-:Y:S01]  /*22b0*/  FMUL.FTZ R14, R41, UR5 ;  /* 0x00000005290e7c20 */ /* 0x000fe20008410000 */
[----:B------:R-:W-:Y:S01]  /*22c0*/  FMUL.FTZ R83, R83, UR5 ;  /* 0x0000000553537c20 */ /* 0x000fe20008410000 */
[----:B------:R-:W-:Y:S01]  /*22d0*/  FMUL.FTZ R87, R87, UR5 ;  /* 0x0000000557577c20 */ /* 0x000fe20008410000 */
[----:B--23--:R-:W-:Y:S01]  /*22e0*/  FMUL.FTZ R3, R24, UR5 ;  /* 0x0000000518037c20 */ /* 0x00cfe20008410000 */
        /* <DEDUP_REMOVED lines=9> */
[----:B------:R-:W-:Y:S01]  /*2380*/  CS2R R134, SRZ ;  /* 0x0000000000867805 */ /* 0x000fe2000001ff00 */
[----:B-----5:R-:W-:-:S04]  /*2390*/  @P4 IMAD.HI.U32 R7, R53, R8, RZ ;  /* 0x0000000835074227 */ /* 0x020fc800078e00ff */
[----:B------:R-:W-:Y:S02]  /*23a0*/  IMAD R8, R88, R29, 0x80 ;  /* 0x0000008058087424 */ /* 0x000fe400078e021d */
[----:B------:R-:W5:Y:S01]  /*23b0*/  MUFU.TANH R36, R36 ;  /* 0x0000002400247308 */ /* 0x000f620000002400 */
[----:B-1----:R-:W-:Y:S01]  /*23c0*/  @P4 SHF.R.U32.HI R53, RZ, R28, R7 ;  /* 0x0000001cff354219 */ /* 0x002fe20000011607 */
[----:B------:R-:W-:Y:S01]  /*23d0*/  FMUL.FTZ R28, R57, UR5 ;  /* 0x00000005391c7c20 */ /* 0x000fe20008410000 */
[C-C-:B------:R-:W-:Y:S02]  /*23e0*/  IADD3 R106, -R145.reuse, 0x1, R8.reuse ;  /* 0x00000001916a7810 */ /* 0x140fe40007ffe108 */
[----:B------:R-:W-:Y:S01]  /*23f0*/  IADD3 R59, -R145, R142, R8 ;  /* 0x0000008e913b7210 */ /* 0x000fe20007ffe108 */
[----:B------:R-:W1:Y:S01]  /*2400*/  SHFL.IDX PT, R7, R53, 0x1, 0x1c1f ;  /* 0x003c1f0035077f89 */ /* 0x000e6200000e0000 */
[----:B------:R-:W-:Y:S01]  /*2410*/  IADD3 R106, -R143, R106, R142 ;  /* 0x0000006a8f6a7210 */ /* 0x000fe20007ffe18e */
[----:B------:R-:W5:Y:S01]  /*2420*/  MUFU.TANH R42, R42 ;  /* 0x0000002a002a7308 */ /* 0x000f620000002400 */
[----:B------:R-:W-:Y:S01]  /*2430*/  FMUL.FTZ R8, R62, UR5 ;  /* 0x000000053e087c20 */ /* 0x000fe20008410000 */
[----:B------:R-:W-:Y:S01]  /*2440*/  FMUL.FTZ R62, R63, UR5 ;  /* 0x000000053f3e7c20 */ /* 0x000fe20008410000 */
[----:B------:R-:W5:Y:S05]  /*2450*/  SHFL.IDX PT, R55, R53, RZ, 0x1c1f ;  /* 0x001c1fff35377589 */ /* 0x000f6a00000e0000 */
[----:B------:R-:W5:Y:S08]  /*2460*/  MUFU.TANH R40, R40 ;  /* 0x0000002800287308 */ /* 0x000f700000002400 */
[----:B------:R-:W5:Y:S01]  /*2470*/  MUFU.TANH R46, R46 ;  /* 0x0000002e002e7308 */ /* 0x000f620000002400 */
[----:B-1----:R-:W-:-:S07]  /*2480*/  VIADDMNMX R7, R7, R106, R59, PT ;  /* 0x0000006a07077246 */ /* 0x002fce000380013b */
[----:B------:R-:W1:Y:S01]  /*2490*/  MUFU.TANH R44, R44 ;  /* 0x0000002c002c7308 */ /* 0x000e620000002400 */
[C---:B------:R-:W-:Y:S02]  /*24a0*/  ISETP.GT.AND P1, PT, R7.reuse, RZ, PT ;  /* 0x000000ff0700720c */ /* 0x040fe40003f24270 */
[C---:B------:R-:W-:Y:S02]  /*24b0*/  ISETP.GT.AND P2, PT, R7.reuse, 0x1, PT ;  /* 0x000000010700780c */ /* 0x040fe40003f44270 */
[C---:B------:R-:W-:Y:S02]  /*24c0*/  ISETP.GT.AND P3, PT, R7.reuse, 0x8, PT ;  /* 0x000000080700780c */ /* 0x040fe40003f64270 */
[----:B------:R-:W-:Y:S01]  /*24d0*/  FSEL R108, R108, -INF , P1 ;  /* 0xff8000006c6c7808 */ /* 0x000fe20000800000 */
[----:B------:R-:W1:Y:S01]  /*24e0*/  MUFU.TANH R50, R50 ;  /* 0x0000003200327308 */ /* 0x000e620000002400 */
[----:B------:R-:W-:Y:S02]  /*24f0*/  FSEL R104, R104, -INF , P2 ;  /* 0xff80000068687808 */ /* 0x000fe40001000000 */
[----:B------:R-:W-:-:S02]  /*2500*/  ISETP.GT.AND P1, PT, R7, 0x9, PT ;  /* 0x000000090700780c */ /* 0x000fc40003f24270 */
[----:B0-----:R-:W-:Y:S02]  /*2510*/  FSEL R90, R90, -INF , P3 ;  /* 0xff8000005a5a7808 */ /* 0x001fe40001800000 */
[----:B------:R-:W-:Y:S01]  /*2520*/  FMNMX.FTZ R29, R108, R104, !PT ;  /* 0x000000686c1d7209 */ /* 0x000fe20007810000 */
[----:B------:R-:W0:Y:S01]  /*2530*/  MUFU.TANH R48, R48 ;  /* 0x0000003000307308 */ /* 0x000e220000002400 */
[C---:B------:R-:W-:Y:S02]  /*2540*/  ISETP.GT.AND P2, PT, R7.reuse, 0x10, PT ;  /* 0x000000100700780c */ /* 0x040fe40003f44270 */
[----:B----4-:R-:W-:Y:S02]  /*2550*/  FSEL R30, R30, -INF , P1 ;  /* 0xff8000001e1e7808 */ /* 0x010fe40000800000 */
[----:B------:R-:W-:Y:S01]  /*2560*/  FMNMX.FTZ R31, R90, R29, !PT ;  /* 0x0000001d5a1f7209 */ /* 0x000fe20007810000 */
[----:B------:R-:W-:Y:S01]  /*2570*/  FMUL.FTZ R29, R66, UR5 ;  /* 0x00000005421d7c20 */ /* 0x000fe20008410000 */
[----:B------:R-:W-:Y:S01]  /*2580*/  ISETP.GT.AND P1, PT, R7, 0x11, PT ;  /* 0x000000110700780c */ /* 0x000fe20003f24270 */
[----:B------:R-:W4:Y:S01]  /*2590*/  MUFU.TANH R54, R54 ;  /* 0x0000003600367308 */ /* 0x000f220000002400 */
[----:B------:R-:W-:-:S02]  /*25a0*/  FSEL R34, R34, -INF , P2 ;  /* 0xff80000022227808 */ /* 0x000fc40001000000 */
[----:B------:R-:W-:Y:S02]  /*25b0*/  FMNMX.FTZ R31, R30, R31, !PT ;  /* 0x0000001f1e1f7209 */ /* 0x000fe40007810000 */
[----:B------:R-:W-:Y:S02]  /*25c0*/  ISETP.GT.AND P2, PT, R7, 0x18, PT ;  /* 0x000000180700780c */ /* 0x000fe40003f44270 */
[----:B--2---:R-:W-:Y:S01]  /*25d0*/  FSEL R32, R32, -INF , P1 ;  /* 0xff80000020207808 */ /* 0x004fe20000800000 */
[----:B------:R-:W2:Y:S01]  /*25e0*/  MUFU.TANH R52, R52 ;  /* 0x0000003400347308 */ /* 0x000ea20000002400 */
[----:B------:R-:W-:Y:S01]  /*25f0*/  FMNMX.FTZ R33, R34, R31, !PT ;  /* 0x0000001f22217209 */ /* 0x000fe20007810000 */
[----:B------:R-:W-:Y:S01]  /*2600*/  FMUL.FTZ R31, R67, UR5 ;  /* 0x00000005431f7c20 */ /* 0x000fe20008410000 */
[----:B------:R-:W-:Y:S02]  /*2610*/  ISETP.GT.AND P1, PT, R7, 0x19, PT ;  /* 0x000000190700780c */ /* 0x000fe40003f24270 */
[----:B---3--:R-:W-:-:S02]  /*2620*/  FSEL R38, R38, -INF , P2 ;  /* 0xff80000026267808 */ /* 0x008fc40001000000 */
[----:B------:R-:W-:Y:S01]  /*2630*/  FMNMX.FTZ R33, R32, R33, !PT ;  /* 0x0000002120217209 */ /* 0x000fe20007810000 */
[----:B------:R-:W3:Y:S01]  /*2640*/  MUFU.TANH R58, R58 ;  /* 0x0000003a003a7308 */ /* 0x000ee20000002400 */
[C---:B------:R-:W-:Y:S02]  /*2650*/  ISETP.GT.AND P2, PT, R7.reuse, 0x20, PT ;  /* 0x000000200700780c */ /* 0x040fe40003f44270 */
[----:B-----5:R-:W-:Y:S02]  /*2660*/  FSEL R36, R36, -INF , P1 ;  /* 0xff80000024247808 */ /* 0x020fe40000800000 */
[----:B------:R-:W-:Y:S01]  /*2670*/  FMNMX.FTZ R35, R38, R33, !PT ;  /* 0x0000002126237209 */ /* 0x000fe20007810000 */
[----:B------:R-:W-:Y:S01]  /*2680*/  FMUL.FTZ R33, R70, UR5 ;  /* 0x0000000546217c20 */ /* 0x000fe20008410000 */
[----:B------:R-:W-:Y:S01]  /*2690*/  ISETP.GT.AND P1, PT, R7, 0x21, PT ;  /* 0x000000210700780c */ /* 0x000fe20003f24270 */
[----:B------:R-:W5:Y:S01]  /*26a0*/  MUFU.TANH R56, R56 ;  /* 0x0000003800387308 */ /* 0x000f620000002400 */
[----:B------:R-:W-:-:S02]  /*26b0*/  FSEL R42, R42, -INF , P2 ;  /* 0xff8000002a2a7808 */ /* 0x000fc40001000000 */
[----:B------:R-:W-:Y:S02]  /*26c0*/  FMNMX.FTZ R35, R36, R35, !PT ;  /* 0x0000002324237209 */ /* 0x000fe40007810000 */
[----:B------:R-:W-:Y:S02]  /*26d0*/  ISETP.GT.AND P2, PT, R7, 0x28, PT ;  /* 0x000000280700780c */ /* 0x000fe40003f44270 */
[----:B------:R-:W-:Y:S01]  /*26e0*/  FSEL R40, R40, -INF , P1 ;  /* 0xff80000028287808 */ /* 0x000fe20000800000 */
[----:B------:R-:W5:Y:S01]  /*26f0*/  MUFU.TANH R8, R8 ;  /* 0x0000000800087308 */ /* 0x000f620000002400 */
[----:B------:R-:W-:Y:S01]  /*2700*/  FMNMX.FTZ R37, R42, R35, !PT ;  /* 0x000000232a257209 */ /* 0x000fe20007810000 */
[----:B------:R-:W-:Y:S01]  /*2710*/  FMUL.FTZ R35, R71, UR5 ;  /* 0x0000000547237c20 */ /* 0x000fe20008410000 */
[----:B------:R-:W-:Y:S02]  /*2720*/  ISETP.GT.AND P1, PT, R7, 0x29, PT ;  /* 0x000000290700780c */ /* 0x000fe40003f24270 */
[----:B------:R-:W-:-:S02]  /*2730*/  FSEL R46, R46, -INF , P2 ;  /* 0xff8000002e2e7808 */ /* 0x000fc40001000000 */
[----:B------:R-:W-:Y:S01]  /*2740*/  FMNMX.FTZ R37, R40, R37, !PT ;  /* 0x0000002528257209 */ /* 0x000fe20007810000 */
[----:B------:R-:W5:Y:S01]  /*2750*/  MUFU.TANH R62, R62 ;  /* 0x0000003e003e7308 */ /* 0x000f620000002400 */
[C---:B------:R-:W-:Y:S02]  /*2760*/  ISETP.GT.AND P2, PT, R7.reuse, 0x30, PT ;  /* 0x000000300700780c */ /* 0x040fe40003f44270 */
[----:B-1----:R-:W-:Y:S02]  /*2770*/  FSEL R44, R44, -INF , P1 ;  /* 0xff8000002c2c7808 */ /* 0x002fe40000800000 */
[----:B------:R-:W-:Y:S01]  /*2780*/  FMNMX.FTZ R39, R46, R37, !PT ;  /* 0x000000252e277209 */ /* 0x000fe20007810000 */
[----:B------:R-:W-:Y:S01]  /*2790*/  FMUL.FTZ R37, R74, UR5 ;  /* 0x000000054a257c20 */ /* 0x000fe20008410000 */
[----:B------:R-:W-:Y:S01]  /*27a0*/  ISETP.GT.AND P1, PT, R7, 0x31, PT ;  /* 0x000000310700780c */ /* 0x000fe20003f24270 */
[----:B------:R-:W1:Y:S01]  /*27b0*/  MUFU.TANH R29, R29 ;  /* 0x0000001d001d7308 */ /* 0x000e620000002400 */
[----:B------:R-:W-:-:S02]  /*27c0*/  FSEL R50, R50, -INF , P2 ;  /* 0xff80000032327808 */ /* 0x000fc40001000000 */
[----:B------:R-:W-:Y:S02]  /*27d0*/  FMNMX.FTZ R39, R44, R39, !PT ;  /* 0x000000272c277209 */ /* 0x000fe40007810000 */
[C---:B------:R-:W-:Y:S02]  /*27e0*/  ISETP.GT.AND P2, PT, R7.reuse, 0x38, PT ;  /* 0x000000380700780c */ /* 0x040fe40003f44270 */
[----:B0-----:R-:W-:Y:S01]  /*27f0*/  FSEL R48, R48, -INF , P1 ;  /* 0xff80000030307808 */ /* 0x001fe20000800000 */
[----:B------:R-:W0:Y:S01]  /*2800*/  MUFU.TANH R31, R31 ;  /* 0x0000001f001f7308 */ /* 0x000e220000002400 */
[----:B------:R-:W-:Y:S02]  /*2810*/  FMNMX.FTZ R39, R50, R39, !PT ;  /* 0x0000002732277209 */ /* 0x000fe40007810000 */
[----:B------:R-:W-:Y:S02]  /*2820*/  ISETP.GT.AND P1, PT, R7, 0x39, PT ;  /* 0x000000390700780c */ /* 0x000fe40003f24270 */
[----:B----4-:R-:W-:-:S02]  /*2830*/  FSEL R54, R54, -INF , P2 ;  /* 0xff80000036367808 */ /* 0x010fc40001000000 */
[----:B------:R-:W-:Y:S01]  /*2840*/  FMNMX.FTZ R39, R48, R39, !PT ;  /* 0x0000002730277209 */ /* 0x000fe20007810000 */
[----:B------:R-:W4:Y:S01]  /*2850*/  MUFU.TANH R33, R33 ;  /* 0x0000002100217308 */ /* 0x000f220000002400 */
[C---:B------:R-:W-:Y:S02]  /*2860*/  ISETP.GT.AND P2, PT, R7.reuse, 0x40, PT ;  /* 0x000000400700780c */ /* 0x040fe40003f44270 */
[----:B--2---:R-:W-:Y:S02]  /*2870*/  FSEL R52, R52, -INF , P1 ;  /* 0xff80000034347808 */ /* 0x004fe40000800000 */
[----:B------:R-:W-:Y:S02]  /*2880*/  FMNMX.FTZ R39, R54, R39, !PT ;  /* 0x0000002736277209 */ /* 0x000fe40007810000 */
[----:B------:R-:W-:Y:S01]  /*2890*/  ISETP.GT.AND P1, PT, R7, 0x41, PT ;  /* 0x000000410700780c */ /* 0x000fe20003f24270 */
[----:B------:R-:W2:Y:S01]  /*28a0*/  MUFU.TANH R35, R35 ;  /* 0x0000002300237308 */ /* 0x000ea20000002400 */
[----:B---3--:R-:W-:-:S02]  /*28b0*/  FSEL R58, R58, -INF , P2 ;  /* 0xff8000003a3a7808 */ /* 0x008fc40001000000 */
[----:B------:R-:W-:Y:S02]  /*28c0*/  FMNMX.FTZ R39, R52, R39, !PT ;  /* 0x0000002734277209 */ /* 0x000fe40007810000 */
[C---:B------:R-:W-:Y:S02]  /*28d0*/  ISETP.GT.AND P2, PT, R7.reuse, 0x48, PT ;  /* 0x000000480700780c */ /* 0x040fe40003f44270 */
[----:B-----5:R-:W-:Y:S01]  /*28e0*/  FSEL R56, R56, -INF , P1 ;  /* 0xff80000038387808 */ /* 0x020fe20000800000 */
[----:B------:R-:W3:Y:S01]  /*28f0*/  MUFU.TANH R37, R37 ;  /* 0x0000002500257308 */ /* 0x000ee20000002400 */
[----:B------:R-:W-:Y:S02]  /*2900*/  FMNMX.FTZ R39, R58, R39, !PT ;  /* 0x000000273a277209 */ /* 0x000fe40007810000 */
[C---:B------:R-:W-:Y:S02]  /*2910*/  ISETP.GT.AND P1, PT, R7.reuse, 0x49, PT ;  /* 0x000000490700780c */ /* 0x040fe40003f24270 */
[----:B------:R-:W-:Y:S01]  /*2920*/  FSEL R66, R8, -INF , P2 ;  /* 0xff80000008427808 */ /* 0x000fe20001000000 */
[----:B------:R-:W-:Y:S01]  /*2930*/  FMUL.FTZ R8, R82, UR5 ;  /* 0x0000000552087c20 */ /* 0x000fe20008410000 */
[----:B------:R-:W-:Y:S01]  /*2940*/  FMNMX.FTZ R39, R56, R39, !PT ;  /* 0x0000002738277209 */ /* 0x000fe20007810000 */
[----:B------:R-:W5:Y:S01]  /*2950*/  MUFU.TANH R92, R92 ;  /* 0x0000005c005c7308 */ /* 0x000f620000002400 */
[----:B------:R-:W-:-:S02]  /*2960*/  ISETP.GT.AND P2, PT, R7, 0x50, PT ;  /* 0x000000500700780c */ /* 0x000fc40003f44270 */
[----:B------:R-:W-:Y:S02]  /*2970*/  FSEL R62, R62, -INF , P1 ;  /* 0xff8000003e3e7808 */ /* 0x000fe40000800000 */
[----:B------:R-:W-:Y:S02]  /*2980*/  FMNMX.FTZ R39, R66, R39, !PT ;  /* 0x0000002742277209 */ /* 0x000fe40007810000 */
[----:B------:R-:W-:Y:S01]  /*2990*/  ISETP.GT.AND P1, PT, R7, 0x51, PT ;  /* 0x000000510700780c */ /* 0x000fe20003f24270 */
[----:B------:R4:W5:Y:S01]  /*29a0*/  MUFU.TANH R94, R78 ;  /* 0x0000004e005e7308 */ /* 0x0009620000002400 */
[----:B-1----:R-:W-:Y:S01]  /*29b0*/  FSEL R70, R29, -INF , P2 ;  /* 0xff8000001d467808 */ /* 0x002fe20001000000 */
[----:B------:R-:W-:Y:S01]  /*29c0*/  FMUL.FTZ R29, R60, UR5 ;  /* 0x000000053c1d7c20 */ /* 0x000fe20008410000 */
[----:B------:R-:W-:Y:S02]  /*29d0*/  FMNMX.FTZ R39, R62, R39, !PT ;  /* 0x000000273e277209 */ /* 0x000fe40007810000 */
[----:B------:R-:W-:-:S02]  /*29e0*/  ISETP.GT.AND P2, PT, R7, 0x58, PT ;  /* 0x000000580700780c */ /* 0x000fc40003f44270 */
[----:B0-----:R-:W-:Y:S01]  /*29f0*/  FSEL R74, R31, -INF , P1 ;  /* 0xff8000001f4a7808 */ /* 0x001fe20000800000 */
[----:B------:R-:W0:Y:S01]  /*2a00*/  MUFU.TANH R79, R79 ;  /* 0x0000004f004f7308 */ /* 0x000e220000002400 */
[----:B------:R-:W-:Y:S01]  /*2a10*/  FMNMX.FTZ R39, R70, R39, !PT ;  /* 0x0000002746277209 */ /* 0x000fe20007810000 */
[----:B------:R-:W-:Y:S01]  /*2a20*/  FMUL.FTZ R31, R61, UR5 ;  /* 0x000000053d1f7c20 */ /* 0x000fe20008410000 */
[----:B------:R-:W-:Y:S01]  /*2a30*/  ISETP.GT.AND P1, PT, R7, 0x59, PT ;  /* 0x000000590700780c */ /* 0x000fe20003f24270 */
[----:B------:R-:W-:Y:S01]  /*2a40*/  FMUL.FTZ R61, R85, UR5 ;  /* 0x00000005553d7c20 */ /* 0x000fe20008410000 */
[----:B----4-:R-:W-:Y:S01]  /*2a50*/  FSEL R78, R33, -INF , P2 ;  /* 0xff800000214e7808 */ /* 0x010fe20001000000 */
[----:B------:R-:W-:Y:S01]  /*2a60*/  FMUL.FTZ R33, R64, UR5 ;  /* 0x0000000540217c20 */ /* 0x000fe20008410000 */
[----:B------:R-:W-:Y:S01]  /*2a70*/  FMNMX.FTZ R39, R74, R39, !PT ;  /* 0x000000274a277209 */ /* 0x000fe20007810000 */
[----:B------:R1:W4:Y:S01]  /*2a80*/  MUFU.TANH R41, R8 ;  /* 0x0000000800297308 */ /* 0x0003220000002400 */
[----:B------:R-:W-:-:S02]  /*2a90*/  ISETP.GT.AND P2, PT, R7, 0x60, PT ;  /* 0x000000600700780c */ /* 0x000fc40003f44270 */
[----:B--2---:R-:W-:Y:S01]  /*2aa0*/  FSEL R82, R35, -INF , P1 ;  /* 0xff80000023527808 */ /* 0x004fe20000800000 */
[----:B------:R-:W-:Y:S01]  /*2ab0*/  FMUL.FTZ R35, R65, UR5 ;  /* 0x0000000541237c20 */ /* 0x000fe20008410000 */
[----:B------:R-:W-:Y:S02]  /*2ac0*/  FMNMX.FTZ R39, R78, R39, !PT ;  /* 0x000000274e277209 */ /* 0x000fe40007810000 */
[----:B------:R-:W-:Y:S01]  /*2ad0*/  ISETP.GT.AND P1, PT, R7, 0x61, PT ;  /* 0x000000610700780c */ /* 0x000fe20003f24270 */
[----:B------:R-:W2:Y:S01]  /*2ae0*/  MUFU.TANH R83, R83 ;  /* 0x0000005300537308 */ /* 0x000ea20000002400 */
[----:B-1----:R-:W-:Y:S01]  /*2af0*/  FMUL.FTZ R8, R86, UR5 ;  /* 0x0000000556087c20 */ /* 0x002fe20008410000 */
[----:B---3--:R-:W-:Y:S01]  /*2b00*/  FSEL R86, R37, -INF , P2 ;  /* 0xff80000025567808 */ /* 0x008fe20001000000 */
[----:B------:R-:W-:Y:S01]  /*2b10*/  FMUL.FTZ R37, R68, UR5 ;  /* 0x0000000544257c20 */ /* 0x000fe20008410000 */
[----:B------:R-:W-:Y:S02]  /*2b20*/  FMNMX.FTZ R39, R82, R39, !PT ;  /* 0x0000002752277209 */ /* 0x000fe40007810000 */
[----:B------:R-:W-:-:S02]  /*2b30*/  ISETP.GT.AND P2, PT, R7, 0x68, PT ;  /* 0x000000680700780c */ /* 0x000fc40003f44270 */
[----:B-----5:R-:W-:Y:S01]  /*2b40*/  FSEL R92, R92, -INF , P1 ;  /* 0xff8000005c5c7808 */ /* 0x020fe20000800000 */
[----:B------:R-:W1:Y:S01]  /*2b50*/  MUFU.TANH R8, R8 ;  /* 0x0000000800087308 */ /* 0x000e620000002400 */
[----:B------:R-:W-:Y:S02]  /*2b60*/  FMNMX.FTZ R39, R86, R39, !PT ;  /* 0x0000002756277209 */ /* 0x000fe40007810000 */
[C---:B------:R-:W-:Y:S02]  /*2b70*/  ISETP.GT.AND P1, PT, R7.reuse, 0x69, PT ;  /* 0x000000690700780c */ /* 0x040fe40003f24270 */
[----:B------:R-:W-:Y:S02]  /*2b80*/  FSEL R94, R94, -INF , P2 ;  /* 0xff8000005e5e7808 */ /* 0x000fe40001000000 */
[----:B------:R-:W-:Y:S01]  /*2b90*/  FMNMX.FTZ R39, R92, R39, !PT ;  /* 0x000000275c277209 */ /* 0x000fe20007810000 */
[----:B------:R-:W3:Y:S01]  /*2ba0*/  MUFU.TANH R87, R87 ;  /* 0x0000005700577308 */ /* 0x000ee20000002400 */
[----:B------:R-:W-:-:S02]  /*2bb0*/  ISETP.GT.AND P2, PT, R7, 0x70, PT ;  /* 0x000000700700780c */ /* 0x000fc40003f44270 */
[----:B0-----:R-:W-:Y:S02]  /*2bc0*/  FSEL R98, R79, -INF , P1 ;  /* 0xff8000004f627808 */ /* 0x001fe40000800000 */
[----:B------:R-:W-:Y:S02]  /*2bd0*/  FMNMX.FTZ R39, R94, R39, !PT ;  /* 0x000000275e277209 */ /* 0x000fe40007810000 */
[----:B------:R-:W-:Y:S01]  /*2be0*/  ISETP.GT.AND P1, PT, R7, 0x71, PT ;  /* 0x000000710700780c */ /* 0x000fe20003f24270 */
[----:B------:R-:W-:Y:S01]  /*2bf0*/  MUFU.TANH R3, R3 ;  /* 0x0000000300037308 */ /* 0x000fe20000002400 */
[----:B----4-:R-:W-:Y:S01]  /*2c00*/  FSEL R60, R41, -INF , P2 ;  /* 0xff800000293c7808 */ /* 0x010fe20001000000 */
[----:B------:R-:W-:Y:S01]  /*2c10*/  FMUL.FTZ R41, R72, UR5 ;  /* 0x0000000548297c20 */ /* 0x000fe20008410000 */
[----:B------:R-:W-:Y:S02]  /*2c20*/  FMNMX.FTZ R39, R98, R39, !PT ;  /* 0x0000002762277209 */ /* 0x000fe40007810000 */
[----:B------:R-:W-:-:S02]  /*2c30*/  ISETP.GT.AND P2, PT, R7, 0x78, PT ;  /* 0x000000780700780c */ /* 0x000fc40003f44270 */
[----:B--2---:R-:W-:Y:S01]  /*2c40*/  FSEL R96, R83, -INF , P1 ;  /* 0xff80000053607808 */ /* 0x004fe20000800000 */
[----:B------:R-:W0:Y:S01]  /*2c50*/  MUFU.TANH R4, R4 ;  /* 0x0000000400047308 */ /* 0x000e220000002400 */
[----:B------:R-:W-:Y:S02]  /*2c60*/  FMNMX.FTZ R39, R60, R39, !PT ;  /* 0x000000273c277209 */ /* 0x000fe40007810000 */
[----:B------:R-:W-:Y:S02]  /*2c70*/  ISETP.GT.AND P1, PT, R7, 0x79, PT ;  /* 0x000000790700780c */ /* 0x000fe40003f24270 */
[----:B-1----:R-:W-:Y:S02]  /*2c80*/  FSEL R100, R8, -INF , P2 ;  /* 0xff80000008647808 */ /* 0x002fe40001000000 */
[----:B------:R-:W-:Y:S01]  /*2c90*/  FMNMX.FTZ R39, R96, R39, !PT ;  /* 0x0000002760277209 */ /* 0x000fe20007810000 */
[----:B------:R-:W1:Y:S01]  /*2ca0*/  MUFU.TANH R5, R5 ;  /* 0x0000000500057308 */ /* 0x000e620000002400 */
[----:B---3--:R-:W-:-:S02]  /*2cb0*/  FSEL R102, R87, -INF , P1 ;  /* 0xff80000057667808 */ /* 0x008fc40000800000 */
[----:B------:R-:W-:Y:S02]  /*2cc0*/  FMNMX.FTZ R39, R100, R39, !PT ;  /* 0x0000002764277209 */ /* 0x000fe40007810000 */
[----:B------:R-:W-:Y:S02]  /*2cd0*/  VIADDMNMX R59, R55, R106, R59, PT ;  /* 0x0000006a373b7246 */ /* 0x000fe4000380013b */
[----:B------:R-:W-:Y:S01]  /*2ce0*/  FMNMX.FTZ R7, R102, R39, !PT ;  /* 0x0000002766077209 */ /* 0x000fe20007810000 */
[----:B------:R-:W-:Y:S01]  /*2cf0*/  MUFU.TANH R6, R6 ;  /* 0x0000000600067308 */ /* 0x000fe20000002400 */
[----:B------:R-:W-:Y:S01]  /*2d00*/  ISETP.GT.AND P2, PT, R59, 0x1, PT ;  /* 0x000000013b00780c */ /* 0x000fe20003f44270 */
[----:B------:R-:W-:Y:S01]  /*2d10*/  FMUL.FTZ R39, R69, UR5 ;  /* 0x0000000545277c20 */ /* 0x000fe20008410000 */
[----:B------:R-:W-:Y:S01]  /*2d20*/  ISETP.GT.AND P3, PT, R59, 0x8, PT ;  /* 0x000000083b00780c */ /* 0x000fe20003f64270 */
[----:B------:R-:W2:Y:S01]  /*2d30*/  SHFL.BFLY PT, R8, R7, 0x2, 0x1f ;  /* 0x0c401f0007087f89 */ /* 0x000ea200000e0000 */
[----:B0-----:R-:W-:-:S02]  /*2d40*/  FSEL R4, R4, -INF , P2 ;  /* 0xff80000004047808 */ /* 0x001fc40001000000 */
[----:B------:R-:W-:Y:S01]  /*2d50*/  ISETP.GT.AND P2, PT, R59, 0x10, PT ;  /* 0x000000103b00780c */ /* 0x000fe20003f44270 */
[----:B------:R-:W0:Y:S01]  /*2d60*/  MUFU.TANH R9, R9 ;  /* 0x0000000900097308 */ /* 0x000e220000002400 */
[----:B-1----:R-:W-:-:S07]  /*2d70*/  FSEL R68, R5, -INF , P3 ;  /* 0xff80000005447808 */ /* 0x002fce0001800000 */
[----:B------:R-:W-:Y:S08]  /*2d80*/  MUFU.TANH R10, R10 ;  /* 0x0000000a000a7308 */ /* 0x000ff00000002400 */
[----:B------:R-:W1:Y:S01]  /*2d90*/  MUFU.TANH R11, R11 ;  /* 0x0000000b000b7308 */ /* 0x000e620000002400 */
[----:B0-----:R-:W-:Y:S02]  /*2da0*/  FSEL R80, R9, -INF , P2 ;  /* 0xff80000009507808 */ /* 0x001fe40001000000 */
[----:B------:R-:W-:-:S02]  /*2db0*/  ISETP.GT.AND P2, PT, R59, 0x18, PT ;  /* 0x000000183b00780c */ /* 0x000fc40003f44270 */
[----:B--2---:R-:W-:Y:S01]  /*2dc0*/  FMNMX.FTZ R57, R7, R8, !PT ;  /* 0x0000000807397209 */ /* 0x004fe20007810000 */
[----:B------:R-:W-:Y:S02]  /*2dd0*/  IMAD.U32 R7, RZ, RZ, UR6 ;  /* 0x00000006ff077e24 */ /* 0x000fe4000f8e00ff */
[----:B------:R-:W0:Y:S02]  /*2de0*/  MUFU.TANH R12, R12 ;  /* 0x0000000c000c7308 */ /* 0x000e240000002400 */
[----:B------:R-:W2:Y:S06]  /*2df0*/  SHFL.BFLY PT, R8, R57, 0x1, 0x1f ;  /* 0x0c201f0039087f89 */ /* 0x000eac00000e0000 */
[----:B------:R-:W3:Y:S08]  /*2e00*/  MUFU.TANH R13, R13 ;  /* 0x0000000d000d7308 */ /* 0x000ef00000002400 */
[----:B------:R-:W4:Y:S08]  /*2e10*/  MUFU.TANH R14, R14 ;  /* 0x0000000e000e7308 */ /* 0x000f300000002400 */
[----:B------:R-:W5:Y:S01]  /*2e20*/  MUFU.TANH R15, R15 ;  /* 0x0000000f000f7308 */ /* 0x000f620000002400 */
[----:B--2---:R-:W-:Y:S01]  /*2e30*/  FMNMX.FTZ R8, R57, R8, !PT ;  /* 0x0000000839087209 */ /* 0x004fe20007810000 */
[----:B------:R-:W-:Y:S01]  /*2e40*/  FMUL.FTZ R57, R84, UR5 ;  /* 0x0000000554397c20 */ /* 0x000fe20008410000 */
[----:B-1----:R-:W-:-:S02]  /*2e50*/  FSEL R84, R11, -INF , P2 ;  /* 0xff8000000b547808 */ /* 0x002fc40001000000 */
[C---:B------:R-:W-:Y:S01]  /*2e60*/  FSETP.NEU.FTZ.AND P1, PT, R8.reuse, -INF , PT ;  /* 0xff8000000800780b */ /* 0x040fe20003f3d000 */
[-C--:B------:R-:W-:Y:S02]  /*2e70*/  FMUL.FTZ R63, R8, R7.reuse ;  /* 0x00000007083f7220 */ /* 0x080fe40000410000 */
[----:B------:R-:W1:Y:S01]  /*2e80*/  MUFU.TANH R20, R20 ;  /* 0x0000001400147308 */ /* 0x000e620000002400 */
[----:B------:R-:W-:Y:S02]  /*2e90*/  ISETP.GT.AND P2, PT, R59, 0x20, PT ;  /* 0x000000203b00780c */ /* 0x000fe40003f44270 */
[----:B------:R-:W-:Y:S02]  /*2ea0*/  R2UR UR5, R0 ;  /* 0x00000000000572ca */ /* 0x000fe400000e0000 */
[----:B------:R-:W-:Y:S02]  /*2eb0*/  FSEL R53, R63, RZ, P1 ;  /* 0x000000ff3f357208 */ /* 0x000fe40000800000 */
[----:B------:R-:W-:Y:S01]  /*2ec0*/  ISETP.GT.AND P1, PT, R59, RZ, PT ;  /* 0x000000ff3b00720c */ /* 0x000fe20003f24270 */
[----:B------:R-:W2:Y:S02]  /*2ed0*/  MUFU.TANH R21, R21 ;  /* 0x0000001500157308 */ /* 0x000ea40000002400 */
[-CC-:B------:R-:W-:Y:S01]  /*2ee0*/  FFMA.FTZ R90, R90, R7.reuse, -R53.reuse ;  /* 0x000000075a5a7223 */ /* 0x180fe20000010835 */
[----:B------:R-:W-:Y:S01]  /*2ef0*/  FSEL R64, R3, -INF , P1 ;  /* 0xff80000003407808 */ /* 0x000fe20000800000 */
[-CC-:B------:R-:W-:Y:S01]  /*2f00*/  FFMA.FTZ R72, R104, R7.reuse, -R53.reuse ;  /* 0x0000000768487223 */ /* 0x180fe20000010835 */
[C---:B------:R-:W-:Y:S01]  /*2f10*/  ISETP.GT.AND P1, PT, R59.reuse, 0x9, PT ;  /* 0x000000093b00780c */ /* 0x040fe20003f24270 */
[-CC-:B------:R-:W-:Y:S01]  /*2f20*/  FFMA.FTZ R55, R108, R7.reuse, -R53.reuse ;  /* 0x000000076c377223 */ /* 0x180fe20000010835 */
[----:B------:R-:W-:Y:S01]  /*2f30*/  FMNMX.FTZ R3, R64, R4, !PT ;  /* 0x0000000440037209 */ /* 0x000fe20007810000 */
[----:B------:R-:W2:Y:S01]  /*2f40*/  MUFU.TANH R24, R24 ;  /* 0x0000001800187308 */ /* 0x000ea20000002400 */
[----:B------:R-:W-:Y:S01]  /*2f50*/  FSEL R76, R6, -INF , P1 ;  /* 0xff800000064c7808 */ /* 0x000fe20000800000 */
[--C-:B------:R-:W-:Y:S01]  /*2f60*/  FFMA.FTZ R6, R34, R7, -R53.reuse ;  /* 0x0000000722067223 */ /* 0x100fe20000010835 */
[----:B------:R-:W-:Y:S01]  /*2f70*/  FMNMX.FTZ R5, R68, R3, !PT ;  /* 0x0000000344057209 */ /* 0x000fe20007810000 */
[-CC-:B------:R-:W-:Y:S01]  /*2f80*/  FFMA.FTZ R30, R30, R7.reuse, -R53.reuse ;  /* 0x000000071e1e7223 */ /* 0x180fe20000010835 */
[C---:B------:R-:W-:Y:S01]  /*2f90*/  ISETP.GT.AND P1, PT, R59.reuse, 0x11, PT ;  /* 0x000000113b00780c */ /* 0x040fe20003f24270 */
[--C-:B------:R-:W-:Y:S01]  /*2fa0*/  FFMA.FTZ R56, R56, R7, -R53.reuse ;  /* 0x0000000738387223 */ /* 0x100fe20000010835 */
[----:B------:R-:W-:Y:S01]  /*2fb0*/  FMNMX.FTZ R5, R76, R5, !PT ;  /* 0x000000054c057209 */ /* 0x000fe20007810000 */
[----:B------:R4:W-:Y:S01]  /*2fc0*/  MUFU.EX2 R3, R90 ;  /* 0x0000005a00037308 */ /* 0x0009e20000000800 */
[----:B------:R-:W-:Y:S01]  /*2fd0*/  FSEL R10, R10, -INF , P1 ;  /* 0xff8000000a0a7808 */ /* 0x000fe20000800000 */
[----:B------:R-:W-:Y:S01]  /*2fe0*/  UIADD3 UR5, UR5, 0x2d840, URZ ;  /* 0x0002d84005057890 */ /* 0x000fe2000fffe03f */
[----:B------:R-:W-:Y:S01]  /*2ff0*/  FMNMX.FTZ R5, R80, R5, !PT ;  /* 0x0000000550057209 */ /* 0x000fe20007810000 */
[----:B------:R-:W-:Y:S01]  /*3000*/  FFMA.FTZ R62, R62, R7, -R53 ;  /* 0x000000073e3e7223 */ /* 0x000fe20000010835 */
[----:B------:R-:W-:Y:S01]  /*3010*/  ISETP.GT.AND P1, PT, R59, 0x19, PT ;  /* 0x000000193b00780c */ /* 0x000fe20003f24270 */
[----:B------:R-:W-:Y:S01]  /*3020*/  UPRMT UR5, UR42, 0x654, UR5 ;  /* 0x000006542a057896 */ /* 0x000fe20008000005 */
[----:B------:R-:W-:Y:S01]  /*3030*/  FMNMX.FTZ R5, R10, R5, !PT ;  /* 0x000000050a057209 */ /* 0x000fe20007810000 */
[----:B------:R-:W2:Y:S01]  /*3040*/  MUFU.TANH R25, R25 ;  /* 0x0000001900197308 */ /* 0x000ea20000002400 */
[----:B0-----:R-:W-:-:S02]  /*3050*/  FSEL R12, R12, -INF , P1 ;  /* 0xff8000000c0c7808 */ /* 0x001fc40000800000 */
[----:B------:R-:W-:Y:S02]  /*3060*/  FMNMX.FTZ R9, R84, R5, !PT ;  /* 0x0000000554097209 */ /* 0x000fe40007810000 */
[----:B------:R-:W-:Y:S02]  /*3070*/  ISETP.GT.AND P1, PT, R59, 0x21, PT ;  /* 0x000000213b00780c */ /* 0x000fe40003f24270 */
[----:B---3--:R-:W-:Y:S01]  /*3080*/  FSEL R34, R13, -INF , P2 ;  /* 0xff8000000d227808 */ /* 0x008fe20001000000 */
[----:B------:R-:W0:Y:S01]  /*3090*/  MUFU.TANH R26, R26 ;  /* 0x0000001a001a7308 */ /* 0x000e220000002400 */
[----:B------:R-:W-:Y:S01]  /*30a0*/  FMNMX.FTZ R9, R12, R9, !PT ;  /* 0x000000090c097209 */ /* 0x000fe20007810000 */
[----:B------:R-:W-:Y:S01]  /*30b0*/  SYNCS.ARRIVE.TRANS64.RED.A1T0 RZ, [UR5], RZ ;  /* 0x000000ffffff79a7 */ /* 0x000fe20008100405 */
[C---:B------:R-:W-:Y:S02]  /*30c0*/  ISETP.GT.AND P2, PT, R59.reuse, 0x28, PT ;  /* 0x000000283b00780c */ /* 0x040fe40003f44270 */
[----:B----4-:R-:W-:Y:S01]  /*30d0*/  FSEL R90, R14, -INF , P1 ;  /* 0xff8000000e5a7808 */ /* 0x010fe20000800000 */
[----:B------:R-:W-:Y:S01]  /*30e0*/  FFMA.FTZ R14, R32, R7, -R53 ;  /* 0x00000007200e7223 */ /* 0x000fe20000010835 */
[----:B------:R-:W-:Y:S01]  /*30f0*/  FMNMX.FTZ R9, R34, R9, !PT ;  /* 0x0000000922097209 */ /* 0x000fe20007810000 */
[----:B------:R3:W-:Y:S01]  /*3100*/  MUFU.EX2 R5, R6 ;  /* 0x0000000600057308 */ /* 0x0007e20000000800 */
[----:B------:R-:W-:-:S02]  /*3110*/  ISETP.GT.AND P1, PT, R59, 0x29, PT ;  /* 0x000000293b00780c */ /* 0x000fc40003f24270 */
[----:B-----5:R-:W-:Y:S02]  /*3120*/  FSEL R32, R15, -INF , P2 ;  /* 0xff8000000f207808 */ /* 0x020fe40001000000 */
[----:B------:R-:W-:Y:S02]  /*3130*/  FMNMX.FTZ R9, R90, R9, !PT ;  /* 0x000000095a097209 */ /* 0x000fe40007810000 */
[C---:B------:R-:W-:Y:S01]  /*3140*/  ISETP.GT.AND P2, PT, R59.reuse, 0x30, PT ;  /* 0x000000303b00780c */ /* 0x040fe20003f44270 */
[----:B------:R-:W-:Y:S01]  /*3150*/  MUFU.TANH R27, R27 ;  /* 0x0000001b001b7308 */ /* 0x000fe20000002400 */
[----:B-1----:R-:W-:Y:S01]  /*3160*/  FSEL R20, R20, -INF , P1 ;  /* 0xff80000014147808 */ /* 0x002fe20000800000 */
[----:B---3--:R-:W-:Y:S01]  /*3170*/  FFMA.FTZ R6, R38, R7, -R53 ;  /* 0x0000000726067223 */ /* 0x008fe20000010835 */
[----:B------:R-:W-:Y:S02]  /*3180*/  FMNMX.FTZ R11, R32, R9, !PT ;  /* 0x00000009200b7209 */ /* 0x000fe40007810000 */
[----:B------:R-:W-:-:S02]  /*3190*/  ISETP.GT.AND P1, PT, R59, 0x31, PT ;  /* 0x000000313b00780c */ /* 0x000fc40003f24270 */
[----:B--2---:R-:W-:Y:S01]  /*31a0*/  FSEL R38, R21, -INF , P2 ;  /* 0xff80000015267808 */ /* 0x004fe20001000000 */
[----:B------:R-:W1:Y:S01]  /*31b0*/  MUFU.TANH R28, R28 ;  /* 0x0000001c001c7308 */ /* 0x000e620000002400 */
[----:B------:R-:W-:Y:S01]  /*31c0*/  FMNMX.FTZ R11, R20, R11, !PT ;  /* 0x0000000b140b7209 */ /* 0x000fe20007810000 */
[-CC-:B------:R-:W-:Y:S01]  /*31d0*/  FFMA.FTZ R21, R50, R7.reuse, -R53.reuse ;  /* 0x0000000732157223 */ /* 0x180fe20000010835 */
[C---:B------:R-:W-:Y:S01]  /*31e0*/  ISETP.GT.AND P2, PT, R59.reuse, 0x38, PT ;  /* 0x000000383b00780c */ /* 0x040fe20003f44270 */
[-CC-:B------:R-:W-:Y:S01]  /*31f0*/  FFMA.FTZ R50, R92, R7.reuse, -R53.reuse ;  /* 0x000000075c327223 */ /* 0x180fe20000010835 */
[----:B------:R-:W-:Y:S01]  /*3200*/  FSEL R104, R24, -INF , P1 ;  /* 0xff80000018687808 */ /* 0x000fe20000800000 */
[----:B------:R-:W-:Y:S01]  /*3210*/  FFMA.FTZ R24, R36, R7, -R53 ;  /* 0x0000000724187223 */ /* 0x000fe20000010835 */
[----:B------:R-:W-:Y:S01]  /*3220*/  FMNMX.FTZ R11, R38, R11, !PT ;  /* 0x0000000b260b7209 */ /* 0x000fe20007810000 */
[----:B------:R-:W2:Y:S01]  /*3230*/  MUFU.TANH R29, R29 ;  /* 0x0000001d001d7308 */ /* 0x000ea20000002400 */
[----:B------:R-:W-:-:S02]  /*3240*/  ISETP.GT.AND P1, PT, R59, 0x39, PT ;  /* 0x000000393b00780c */ /* 0x000fc40003f24270 */
[----:B------:R-:W-:Y:S02]  /*3250*/  CS2R R92, SRZ ;  /* 0x00000000005c7805 */ /* 0x000fe4000001ff00 */
[----:B------:R-:W-:Y:S02]  /*3260*/  FSEL R36, R25, -INF , P2 ;  /* 0xff80000019247808 */ /* 0x000fe40001000000 */
[----:B------:R-:W-:Y:S02]  /*3270*/  FMNMX.FTZ R11, R104, R11, !PT ;  /* 0x0000000b680b7209 */ /* 0x000fe40007810000 */
[----:B------:R-:W-:Y:S01]  /*3280*/  ISETP.GT.AND P2, PT, R59, 0x40, PT ;  /* 0x000000403b00780c */ /* 0x000fe20003f44270 */
[----:B------:R-:W3:Y:S01]  /*3290*/  MUFU.TANH R31, R31 ;  /* 0x0000001f001f7308 */ /* 0x000ee20000002400 */
[----:B0-----:R-:W-:Y:S02]  /*32a0*/  FSEL R26, R26, -INF , P1 ;  /* 0xff8000001a1a7808 */ /* 0x001fe40000800000 */
[----:B------:R-:W-:-:S02]  /*32b0*/  FMNMX.FTZ R13, R36, R11, !PT ;  /* 0x0000000b240d7209 */ /* 0x000fc40007810000 */
[C---:B------:R-:W-:Y:S02]  /*32c0*/  ISETP.GT.AND P1, PT, R59.reuse, 0x41, PT ;  /* 0x000000413b00780c */ /* 0x040fe40003f24270 */
[----:B------:R-:W-:Y:S01]  /*32d0*/  FMNMX.FTZ R13, R26, R13, !PT ;  /* 0x0000000d1a0d7209 */ /* 0x000fe20007810000 */
[----:B------:R0:W-:Y:S01]  /*32e0*/  MUFU.EX2 R9, R6 ;  /* 0x0000000600097308 */ /* 0x0001e20000000800 */
[----:B-1----:R-:W-:Y:S01]  /*32f0*/  FSEL R106, R28, -INF , P1 ;  /* 0xff8000001c6a7808 */ /* 0x002fe20000800000 */
[-CC-:B------:R-:W-:Y:S01]  /*3300*/  FFMA.FTZ R28, R40, R7.reuse, -R53.reuse ;  /* 0x00000007281c7223 */ /* 0x180fe20000010835 */
[----:B------:R-:W-:Y:S01]  /*3310*/  ISETP.GT.AND P1, PT, R59, 0x49, PT ;  /* 0x000000493b00780c */ /* 0x000fe20003f24270 */
[-CC-:B------:R-:W-:Y:S01]  /*3320*/  FFMA.FTZ R40, R44, R7.reuse, -R53.reuse ;  /* 0x000000072c287223 */ /* 0x180fe20000010835 */
[-CC-:B------:R-:W-:Y:S01]  /*3330*/  FFMA.FTZ R44, R48, R7.reuse, -R53.reuse ;  /* 0x00000007302c7223 */ /* 0x180fe20000010835 */
[-CC-:B------:R-:W-:Y:S01]  /*3340*/  FFMA.FTZ R48, R52, R7.reuse, -R53.reuse ;  /* 0x0000000734307223 */ /* 0x180fe20000010835 */
[-CC-:B------:R-:W-:Y:S01]  /*3350*/  FFMA.FTZ R52, R82, R7.reuse, -R53.reuse ;  /* 0x0000000752347223 */ /* 0x180fe20000010835 */
[----:B------:R-:W1:Y:S01]  /*3360*/  MUFU.TANH R33, R33 ;  /* 0x0000002100217308 */ /* 0x000e620000002400 */
[----:B0-----:R-:W-:Y:S01]  /*3370*/  FFMA.FTZ R6, R42, R7, -R53 ;  /* 0x000000072a067223 */ /* 0x001fe20000010835 */
[----:B------:R-:W-:-:S02]  /*3380*/  FSEL R42, R27, -INF , P2 ;  /* 0xff8000001b2a7808 */ /* 0x000fc40001000000 */
[----:B------:R-:W-:Y:S02]  /*3390*/  ISETP.GT.AND P2, PT, R59, 0x48, PT ;  /* 0x000000483b00780c */ /* 0x000fe40003f44270 */
[----:B------:R-:W-:Y:S02]  /*33a0*/  FMNMX.FTZ R13, R42, R13, !PT ;  /* 0x0000000d2a0d7209 */ /* 0x000fe40007810000 */
[----:B------:R-:W0:Y:S01]  /*33b0*/  MUFU.TANH R35, R35 ;  /* 0x0000002300237308 */ /* 0x000e220000002400 */
[----:B--2---:R-:W-:Y:S02]  /*33c0*/  FSEL R108, R29, -INF , P2 ;  /* 0xff8000001d6c7808 */ /* 0x004fe40001000000 */
[----:B------:R-:W-:Y:S02]  /*33d0*/  FMNMX.FTZ R13, R106, R13, !PT ;  /* 0x0000000d6a0d7209 */ /* 0x000fe40007810000 */
[----:B------:R-:W-:Y:S02]  /*33e0*/  ISETP.GT.AND P2, PT, R59, 0x50, PT ;  /* 0x000000503b00780c */ /* 0x000fe40003f44270 */
[----:B---3--:R-:W-:Y:S01]  /*33f0*/  FSEL R110, R31, -INF , P1 ;  /* 0xff8000001f6e7808 */ /* 0x008fe20000800000 */
[----:B------:R-:W2:Y:S01]  /*3400*/  MUFU.TANH R37, R37 ;  /* 0x0000002500257308 */ /* 0x000ea20000002400 */
[----:B------:R-:W-:Y:S01]  /*3410*/  FMNMX.FTZ R13, R108, R13, !PT ;  /* 0x0000000d6c0d7209 */ /* 0x000fe20007810000 */
[----:B------:R-:W-:Y:S01]  /*3420*/  FFMA.FTZ R31, R46, R7, -R53 ;  /* 0x000000072e1f7223 */ /* 0x000fe20000010835 */
[----:B------:R-:W-:-:S02]  /*3430*/  ISETP.GT.AND P1, PT, R59, 0x51, PT ;  /* 0x000000513b00780c */ /* 0x000fc40003f24270 */
[----:B-1----:R-:W-:Y:S01]  /*3440*/  FSEL R46, R33, -INF , P2 ;  /* 0xff800000212e7808 */ /* 0x002fe20001000000 */
[--C-:B------:R-:W-:Y:S01]  /*3450*/  FFMA.FTZ R33, R54, R7, -R53.reuse ;  /* 0x0000000736217223 */ /* 0x100fe20000010835 */
[----:B------:R-:W-:Y:S01]  /*3460*/  FMNMX.FTZ R13, R110, R13, !PT ;  /* 0x0000000d6e0d7209 */ /* 0x000fe20007810000 */
[----:B------:R-:W1:Y:S01]  /*3470*/  MUFU.TANH R39, R39 ;  /* 0x0000002700277308 */ /* 0x000e620000002400 */
[----:B------:R-:W-:Y:S01]  /*3480*/  ISETP.GT.AND P2, PT, R59, 0x58, PT ;  /* 0x000000583b00780c */ /* 0x000fe20003f44270 */
[-CC-:B------:R-:W-:Y:S01]  /*3490*/  FFMA.FTZ R54, R98, R7.reuse, -R53.reuse ;  /* 0x0000000762367223 */ /* 0x180fe20000010835 */
[----:B0-----:R-:W-:Y:S01]  /*34a0*/  FSEL R112, R35, -INF , P1 ;  /* 0xff80000023707808 */ /* 0x001fe20000800000 */
[----:B------:R-:W-:Y:S01]  /*34b0*/  FFMA.FTZ R35, R100, R7, -R53 ;  /* 0x0000000764237223 */ /* 0x000fe20000010835 */
[----:B------:R-:W-:Y:S02]  /*34c0*/  FMNMX.FTZ R13, R46, R13, !PT ;  /* 0x0000000d2e0d7209 */ /* 0x000fe40007810000 */
[----:B------:R-:W-:-:S02]  /*34d0*/  CS2R R100, SRZ ;  /* 0x0000000000647805 */ /* 0x000fc4000001ff00 */
[----:B------:R-:W-:Y:S01]  /*34e0*/  ISETP.GT.AND P1, PT, R59, 0x59, PT ;  /* 0x000000593b00780c */ /* 0x000fe20003f24270 */
[----:B------:R-:W0:Y:S01]  /*34f0*/  MUFU.TANH R41, R41 ;  /* 0x0000002900297308 */ /* 0x000e220000002400 */
[----:B--2---:R-:W-:Y:S01]  /*3500*/  FSEL R114, R37, -INF , P2 ;  /* 0xff80000025727808 */ /* 0x004fe20001000000 */
[--C-:B------:R-:W-:Y:S01]  /*3510*/  FFMA.FTZ R37, R58, R7, -R53.reuse ;  /* 0x000000073a257223 */ /* 0x100fe20000010835 */
[----:B------:R-:W-:Y:S01]  /*3520*/  FMNMX.FTZ R13, R112, R13, !PT ;  /* 0x0000000d700d7209 */ /* 0x000fe20007810000 */
[--C-:B------:R-:W-:Y:S01]  /*3530*/  FFMA.FTZ R58, R96, R7, -R53.reuse ;  /* 0x00000007603a7223 */ /* 0x100fe20000010835 */
[----:B------:R-:W-:Y:S02]  /*3540*/  ISETP.GT.AND P2, PT, R59, 0x60, PT ;  /* 0x000000603b00780c */ /* 0x000fe40003f44270 */
[----:B------:R-:W-:Y:S02]  /*3550*/  CS2R R98, SRZ ;  /* 0x0000000000627805 */ /* 0x000fe4000001ff00 */
[----:B------:R-:W-:Y:S01]  /*3560*/  FMNMX.FTZ R13, R114, R13, !PT ;  /* 0x0000000d720d7209 */ /* 0x000fe20007810000 */
[----:B------:R-:W2:Y:S01]  /*3570*/  MUFU.TANH R43, R43 ;  /* 0x0000002b002b7308 */ /* 0x000ea20000002400 */
[----:B-1----:R-:W-:Y:S01]  /*3580*/  FSEL R116, R39, -INF , P1 ;  /* 0xff80000027747808 */ /* 0x002fe20000800000 */
[-CC-:B------:R-:W-:Y:S01]  /*3590*/  FFMA.FTZ R39, R66, R7.reuse, -R53.reuse ;  /* 0x0000000742277223 */ /* 0x180fe20000010835 */
[----:B------:R-:W-:Y:S01]  /*35a0*/  ISETP.GT.AND P1, PT, R59, 0x61, PT ;  /* 0x000000613b00780c */ /* 0x000fe20003f24270 */
[----:B------:R-:W-:Y:S01]  /*35b0*/  FFMA.FTZ R66, R74, R7, -R53 ;  /* 0x000000074a427223 */ /* 0x000fe20000010835 */
[----:B------:R-:W-:-:S02]  /*35c0*/  FMNMX.FTZ R13, R116, R13, !PT ;  /* 0x0000000d740d7209 */ /* 0x000fc40007810000 */
[----:B------:R-:W-:Y:S01]  /*35d0*/  CS2R R96, SRZ ;  /* 0x0000000000607805 */ /* 0x000fe2000001ff00 */
[----:B------:R-:W1:Y:S01]  /*35e0*/  MUFU.TANH R45, R45 ;  /* 0x0000002d002d7308 */ /* 0x000e620000002400 */
[----:B0-----:R-:W-:Y:S01]  /*35f0*/  FSEL R118, R41, -INF , P2 ;  /* 0xff80000029767808 */ /* 0x001fe20001000000 */
[----:B------:R-:W-:Y:S01]  /*3600*/  FFMA.FTZ R41, R70, R7, -R53 ;  /* 0x0000000746297223 */ /* 0x000fe20000010835 */
[----:B------:R-:W-:Y:S02]  /*3610*/  ISETP.GT.AND P2, PT, R59, 0x68, PT ;  /* 0x000000683b00780c */ /* 0x000fe40003f44270 */
[----:B------:R-:W-:-:S03]  /*3620*/  FMNMX.FTZ R13, R118, R13, !PT ;  /* 0x0000000d760d7209 */ /* 0x000fc60007810000 */
[----:B------:R-:W0:Y:S01]  /*3630*/  MUFU.TANH R47, R47 ;  /* 0x0000002f002f7308 */ /* 0x000e220000002400 */
[----:B--2---:R-:W-:Y:S01]  /*3640*/  FSEL R120, R43, -INF , P1 ;  /* 0xff8000002b787808 */ /* 0x004fe20000800000 */
[----:B------:R-:W-:Y:S01]  /*3650*/  FFMA.FTZ R43, R78, R7, -R53 ;  /* 0x000000074e2b7223 */ /* 0x000fe20000010835 */
[----:B------:R-:W-:Y:S02]  /*3660*/  ISETP.GT.AND P1, PT, R59, 0x69, PT ;  /* 0x000000693b00780c */ /* 0x000fe40003f24270 */
[----:B------:R-:W-:-:S03]  /*3670*/  FMNMX.FTZ R13, R120, R13, !PT ;  /* 0x0000000d780d7209 */ /* 0x000fc60007810000 */
[----:B------:R-:W2:Y:S01]  /*3680*/  MUFU.TANH R49, R49 ;  /* 0x0000003100317308 */ /* 0x000ea20000002400 */
[----:B-1----:R-:W-:Y:S01]  /*3690*/  FSEL R122, R45, -INF , P2 ;  /* 0xff8000002d7a7808 */ /* 0x002fe20001000000 */
[----:B------:R-:W-:Y:S01]  /*36a0*/  FFMA.FTZ R45, R86, R7, -R53 ;  /* 0x00000007562d7223 */ /* 0x000fe20000010835 */
[----:B------:R-:W-:Y:S02]  /*36b0*/  ISETP.GT.AND P2, PT, R59, 0x70, PT ;  /* 0x000000703b00780c */ /* 0x000fe40003f44270 */
[----:B------:R-:W-:-:S03]  /*36c0*/  FMNMX.FTZ R13, R122, R13, !PT ;  /* 0x0000000d7a0d7209 */ /* 0x000fc60007810000 */
[----:B------:R-:W1:Y:S01]  /*36d0*/  MUFU.TANH R51, R51 ;  /* 0x0000003300337308 */ /* 0x000e620000002400 */
[----:B0-----:R-:W-:Y:S01]  /*36e0*/  FSEL R124, R47, -INF , P1 ;  /* 0xff8000002f7c7808 */ /* 0x001fe20000800000 */
[--C-:B------:R-:W-:Y:S01]  /*36f0*/  FFMA.FTZ R47, R94, R7, -R53.reuse ;  /* 0x000000075e2f7223 */ /* 0x100fe20000010835 */
[----:B------:R-:W-:Y:S02]  /*3700*/  ISETP.GT.AND P1, PT, R59, 0x71, PT ;  /* 0x000000713b00780c */ /* 0x000fe40003f24270 */
[----:B------:R-:W-:Y:S02]  /*3710*/  CS2R R94, SRZ ;  /* 0x00000000005e7805 */ /* 0x000fe4000001ff00 */
[----:B------:R-:W-:Y:S01]  /*3720*/  FMNMX.FTZ R13, R124, R13, !PT ;  /* 0x0000000d7c0d7209 */ /* 0x000fe20007810000 */
[----:B------:R-:W0:Y:S01]  /*3730*/  MUFU.TANH R57, R57 ;  /* 0x0000003900397308 */ /* 0x000e220000002400 */
[----:B--2---:R-:W-:Y:S01]  /*3740*/  FSEL R126, R49, -INF , P2 ;  /* 0xff800000317e7808 */ /* 0x004fe20001000000 */
[-CC-:B------:R-:W-:Y:S01]  /*3750*/  FFMA.FTZ R49, R60, R7.reuse, -R53.reuse ;  /* 0x000000073c317223 */ /* 0x180fe20000010835 */
[----:B------:R-:W-:Y:S01]  /*3760*/  ISETP.GT.AND P2, PT, R59, 0x78, PT ;  /* 0x000000783b00780c */ /* 0x000fe20003f44270 */
[----:B------:R-:W-:Y:S01]  /*3770*/  FFMA.FTZ R53, R102, R7, -R53 ;  /* 0x0000000766357223 */ /* 0x000fe20000010835 */
[----:B------:R-:W-:-:S02]  /*3780*/  FMNMX.FTZ R13, R126, R13, !PT ;  /* 0x0000000d7e0d7209 */ /* 0x000fc40007810000 */
[----:B------:R-:W-:Y:S01]  /*3790*/  CS2R R102, SRZ ;  /* 0x0000000000667805 */ /* 0x000fe2000001ff00 */
[----:B------:R-:W2:Y:S01]  /*37a0*/  MUFU.TANH R61, R61 ;  /* 0x0000003d003d7308 */ /* 0x000ea20000002400 */
[----:B-1----:R-:W-:Y:S02]  /*37b0*/  FSEL R128, R51, -INF , P1 ;  /* 0xff80000033807808 */ /* 0x002fe40000800000 */
[----:B------:R-:W-:Y:S02]  /*37c0*/  ISETP.GT.AND P1, PT, R59, 0x79, PT ;  /* 0x000000793b00780c */ /* 0x000fe40003f24270 */
[----:B------:R-:W-:-:S03]  /*37d0*/  FMNMX.FTZ R13, R128, R13, !PT ;  /* 0x0000000d800d7209 */ /* 0x000fc60007810000 */
[----:B------:R1:W-:Y:S01]  /*37e0*/  MUFU.EX2 R11, R6 ;  /* 0x00000006000b7308 */ /* 0x0003e20000000800 */
[----:B0-----:R-:W-:-:S04]  /*37f0*/  FSEL R130, R57, -INF , P2 ;  /* 0xff80000039827808 */ /* 0x001fc80001000000 */
[----:B------:R-:W-:-:S03]  /*3800*/  FMNMX.FTZ R13, R130, R13, !PT ;  /* 0x0000000d820d7209 */ /* 0x000fc60007810000 */
[----:B------:R-:W-:Y:S01]  /*3810*/  MUFU.EX2 R55, R55 ;  /* 0x0000003700377308 */ /* 0x000fe20000000800 */
[----:B--2---:R-:W-:-:S04]  /*3820*/  FSEL R132, R61, -INF , P1 ;  /* 0xff8000003d847808 */ /* 0x004fc80000800000 */
[----:B------:R-:W-:-:S03]  /*3830*/  FMNMX.FTZ R13, R132, R13, !PT ;  /* 0x0000000d840d7209 */ /* 0x000fc60007810000 */
[----:B------:R-:W0:Y:S02]  /*3840*/  MUFU.EX2 R72, R72 ;  /* 0x0000004800487308 */ /* 0x000e240000000800 */
[----:B-1----:R-:W1:Y:S06]  /*3850*/  SHFL.BFLY PT, R6, R13, 0x2, 0x1f ;  /* 0x0c401f000d067f89 */ /* 0x002e6c00000e0000 */
[----:B------:R-:W2:Y:S08]  /*3860*/  MUFU.EX2 R30, R30 ;  /* 0x0000001e001e7308 */ /* 0x000eb00000000800 */
[----:B------:R-:W3:Y:S08]  /*3870*/  MUFU.EX2 R14, R14 ;  /* 0x0000000e000e7308 */ /* 0x000ef00000000800 */
        /* <DEDUP_REMOVED lines=22> */
[----:B0-----:R-:W-:Y:S01]  /*39e0*/  FADD.FTZ R26, R55, R72 ;  /* 0x00000048371a7221 */ /* 0x001fe20000010000 */
[-CC-:B------:R-:W-:Y:S01]  /*39f0*/  FFMA.FTZ R10, R34, R7.reuse, -R13.reuse ;  /* 0x00000007220a7223 */ /* 0x180fe2000001080d */
[-CC-:B------:R-:W-:Y:S01]  /*3a00*/  FFMA.FTZ R57, R90, R7.reuse, -R13.reuse ;  /* 0x000000075a397223 */ /* 0x180fe2000001080d */
[-CC-:B------:R-:W-:Y:S01]  /*3a10*/  FFMA.FTZ R32, R32, R7.reuse, -R13.reuse ;  /* 0x0000000720207223 */ /* 0x180fe2000001080d */
[----:B------:R-:W0:Y:S01]  /*3a20*/  MUFU.EX2 R4, R4 ;  /* 0x0000000400047308 */ /* 0x000e220000000800 */
[----:B------:R-:W-:Y:S01]  /*3a30*/  FADD.FTZ R25, R3, R26 ;  /* 0x0000001a03197221 */ /* 0x000fe20000010000 */
[-CC-:B------:R-:W-:Y:S01]  /*3a40*/  FFMA.FTZ R61, R20, R7.reuse, -R13.reuse ;  /* 0x00000007143d7223 */ /* 0x180fe2000001080d */
[-CC-:B------:R-:W-:Y:S01]  /*3a50*/  FFMA.FTZ R20, R38, R7.reuse, -R13.reuse ;  /* 0x0000000726147223 */ /* 0x180fe2000001080d */
[----:B------:R-:W-:Y:S01]  /*3a60*/  FFMA.FTZ R65, R104, R7, -R13 ;  /* 0x0000000768417223 */ /* 0x000fe2000001080d */
[----:B--2---:R-:W-:Y:S01]  /*3a70*/  FADD.FTZ R26, R30, R25 ;  /* 0x000000191e1a7221 */ /* 0x004fe20000010000 */
[----:B---3--:R-:W-:Y:S01]  /*3a80*/  F2FP.F16.F32.PACK_AB R25, R14, R5 ;  /* 0x000000050e19723e */ /* 0x008fe200000000ff */
        /* <DEDUP_REMOVED lines=20> */
[-CC-:B------:R-:W-:Y:S01]  /*3bd0*/  FFMA.FTZ R130, R130, R7.reuse, -R13.reuse ;  /* 0x0000000782827223 */ /* 0x180fe2000001080d */
[----:B------:R-:W-:Y:S01]  /*3be0*/  FFMA.FTZ R132, R132, R7, -R13 ;  /* 0x0000000784847223 */ /* 0x000fe2000001080d */
[----:B------:R-:W-:-:S02]  /*3bf0*/  F2FP.F16.F32.PACK_AB R13, R72, R55 ;  /* 0x00000037480d723e */ /* 0x000fc400000000ff */
[----:B------:R-:W-:Y:S02]  /*3c00*/  CS2R R110, SRZ ;  /* 0x00000000006e7805 */ /* 0x000fe4000001ff00 */
[----:B------:R-:W-:Y:S01]  /*3c10*/  CS2R R106, SRZ ;  /* 0x00000000006a7805 */ /* 0x000fe2000001ff00 */
[----:B------:R-:W1:Y:S01]  /*3c20*/  MUFU.EX2 R64, R64 ;  /* 0x0000004000407308 */ /* 0x000e620000000800 */
[----:B--2---:R-:W-:Y:S01]  /*3c30*/  FADD.FTZ R12, R60, R15 ;  /* 0x0000000f3c0c7221 */ /* 0x004fe20000010000 */
[----:B------:R-:W-:Y:S01]  /*3c40*/  FADD.FTZ R15, R5, R26 ;  /* 0x0000001a050f7221 */ /* 0x000fe20000010000 */
[----:B------:R-:W-:Y:S02]  /*3c50*/  CS2R R104, SRZ ;  /* 0x0000000000687805 */ /* 0x000fe4000001ff00 */
[----:B------:R-:W-:Y:S01]  /*3c60*/  CS2R R90, SRZ ;  /* 0x00000000005a7805 */ /* 0x000fe2000001ff00 */
[----:B------:R-:W-:Y:S01]  /*3c70*/  FADD.FTZ R26, R14, R15 ;  /* 0x0000000f0e1a7221 */ /* 0x000fe20000010000 */
[----:B------:R-:W-:Y:S01]  /*3c80*/  F2FP.F16.F32.PACK_AB R15, R30, R3 ;  /* 0x000000031e0f723e */ /* 0x000fe200000000ff */
[----:B------:R-:W2:Y:S01]  /*3c90*/  MUFU.EX2 R63, R63 ;  /* 0x0000003f003f7308 */ /* 0x000ea20000000800 */
[----:B0-----:R-:W-:Y:S01]  /*3ca0*/  FADD.FTZ R27, R59, R12 ;  /* 0x0000000c3b1b7221 */ /* 0x001fe20000010000 */
[----:B------:R-:W-:-:S06]  /*3cb0*/  F2FP.F16.F32.PACK_AB R14, R60, R51 ;  /* 0x000000333c0e723e */ /* 0x000fcc00000000ff */
[----:B------:R-:W0:Y:S01]  /*3cc0*/  MUFU.EX2 R68, R68 ;  /* 0x0000004400447308 */ /* 0x000e220000000800 */
[----:B-1----:R-:W-:Y:S01]  /*3cd0*/  FADD.FTZ R12, R64, R27 ;  /* 0x0000001b400c7221 */ /* 0x002fe20000010000 */
[----:B------:R-:W-:-:S04]  /*3ce0*/  FADD.FTZ R27, R9, R26 ;  /* 0x0000001a091b7221 */ /* 0x000fc80000010000 */
[C---:B------:R-:W-:Y:S01]  /*3cf0*/  FADD.FTZ R26, R24.reuse, R27 ;  /* 0x0000001b181a7221 */ /* 0x040fe20000010000 */
[----:B------:R-:W-:Y:S01]  /*3d00*/  F2FP.F16.F32.PACK_AB R27, R24, R9 ;  /* 0x00000009181b723e */ /* 0x000fe200000000ff */
[----:B------:R-:W1:Y:S01]  /*3d10*/  MUFU.EX2 R10, R10 ;  /* 0x0000000a000a7308 */ /* 0x000e620000000800 */
[----:B--2---:R-:W-:Y:S01]  /*3d20*/  FADD.FTZ R5, R63, R12 ;  /* 0x0000000c3f057221 */ /* 0x004fe20000010000 */
[----:B------:R-:W-:Y:S01]  /*3d30*/  F2FP.F16.F32.PACK_AB R12, R4, R29 ;  /* 0x0000001d040c723e */ /* 0x000fe200000000ff */
[----:B------:R-:W-:Y:S01]  /*3d40*/  FADD.FTZ R9, R11, R26 ;  /* 0x0000001a0b097221 */ /* 0x000fe20000010000 */
[----:B------:R-:W-:Y:S02]  /*3d50*/  F2FP.F16.F32.PACK_AB R29, R28, R11 ;  /* 0x0000000b1c1d723e */ /* 0x000fe400000000ff */
[----:B------:R-:W-:Y:S01]  /*3d60*/  F2FP.F16.F32.PACK_AB R24, R64, R59 ;  /* 0x0000003b4018723e */ /* 0x000fe200000000ff */
[----:B------:R-:W-:Y:S01]  /*3d70*/  FADD.FTZ R30, R28, R9 ;  /* 0x000000091c1e7221 */ /* 0x000fe20000010000 */
[----:B------:R-:W2:Y:S01]  /*3d80*/  MUFU.EX2 R57, R57 ;  /* 0x0000003900397308 */ /* 0x000ea20000000800 */
[----:B0-----:R-:W-:Y:S01]  /*3d90*/  FADD.FTZ R5, R68, R5 ;  /* 0x0000000544057221 */ /* 0x001fe20000010000 */
[----:B------:R0:W-:Y:S01]  /*3da0*/  STSM.16.M88.4 [R16+0x21800], R12 ;  /* 0x0218000c10007844 */ /* 0x0001e20000000200 */
[----:B------:R-:W-:Y:S01]  /*3db0*/  FADD.FTZ R9, R31, R30 ;  /* 0x0000001e1f097221 */ /* 0x000fe20000010000 */
[----:B------:R-:W-:-:S02]  /*3dc0*/  F2FP.F16.F32.PACK_AB R31, R40, R31 ;  /* 0x0000001f281f723e */ /* 0x000fc400000000ff */
[----:B------:R-:W-:Y:S01]  /*3dd0*/  F2FP.F16.F32.PACK_AB R26, R68, R63 ;  /* 0x0000003f441a723e */ /* 0x000fe200000000ff */
[----:B------:R-:W-:Y:S01]  /*3de0*/  FADD.FTZ R30, R40, R9 ;  /* 0x00000009281e7221 */ /* 0x000fe20000010000 */
[----:B------:R-:W3:Y:S01]  /*3df0*/  MUFU.EX2 R32, R32 ;  /* 0x0000002000207308 */ /* 0x000ee20000000800 */
[----:B-1----:R-:W-:Y:S02]  /*3e00*/  FADD.FTZ R4, R10, R5 ;  /* 0x000000050a047221 */ /* 0x002fe40000010000 */
[----:B------:R-:W-:Y:S01]  /*3e10*/  FADD.FTZ R9, R21, R30 ;  /* 0x0000001e15097221 */ /* 0x000fe20000010000 */
[----:B------:R-:W-:Y:S03]  /*3e20*/  STSM.16.M88.4 [R22], R24 ;  /* 0x0000001816007844 */ /* 0x000fe60000000200 */
[----:B------:R-:W-:Y:S01]  /*3e30*/  FADD.FTZ R40, R44, R9 ;  /* 0x000000092c287221 */ /* 0x000fe20000010000 */
[----:B------:R-:W1:Y:S01]  /*3e40*/  MUFU.EX2 R61, R61 ;  /* 0x0000003d003d7308 */ /* 0x000e620000000800 */
[C---:B--2---:R-:W-:Y:S01]  /*3e50*/  FADD.FTZ R5, R57.reuse, R4 ;  /* 0x0000000439057221 */ /* 0x044fe20000010000 */
[----:B------:R-:W-:-:S02]  /*3e60*/  F2FP.F16.F32.PACK_AB R28, R57, R10 ;  /* 0x0000000a391c723e */ /* 0x000fc400000000ff */
[----:B0-----:R-:W-:-:S04]  /*3e70*/  F2FP.F16.F32.PACK_AB R13, R44, R21 ;  /* 0x000000152c0d723e */ /* 0x001fc800000000ff */
[----:B------:R-:W0:Y:S01]  /*3e80*/  MUFU.EX2 R20, R20 ;  /* 0x0000001400147308 */ /* 0x000e220000000800 */
[----:B---3--:R-:W-:-:S07]  /*3e90*/  FADD.FTZ R4, R32, R5 ;  /* 0x0000000520047221 */ /* 0x008fce0000010000 */
[----:B------:R-:W2:Y:S01]  /*3ea0*/  MUFU.EX2 R65, R65 ;  /* 0x0000004100417308 */ /* 0x000ea20000000800 */
[C---:B-1----:R-:W-:Y:S01]  /*3eb0*/  FADD.FTZ R5, R61.reuse, R4 ;  /* 0x000000043d057221 */ /* 0x042fe20000010000 */
[----:B------:R-:W-:-:S05]  /*3ec0*/  F2FP.F16.F32.PACK_AB R30, R61, R32 ;  /* 0x000000203d1e723e */ /* 0x000fca00000000ff */
[----:B------:R1:W-:Y:S01]  /*3ed0*/  STSM.16.M88.4 [R18], R28 ;  /* 0x0000001c12007844 */ /* 0x0003e20000000200 */
[----:B------:R-:W3:Y:S01]  /*3ee0*/  MUFU.EX2 R36, R36 ;  /* 0x0000002400247308 */ /* 0x000ee20000000800 */
[----:B0-----:R-:W-:-:S07]  /*3ef0*/  FADD.FTZ R4, R20, R5 ;  /* 0x0000000514047221 */ /* 0x001fce0000010000 */
[----:B------:R-:W0:Y:S01]  /*3f00*/  MUFU.EX2 R33, R33 ;  /* 0x0000002100217308 */ /* 0x000e220000000800 */
[C---:B--2---:R-:W-:Y:S01]  /*3f10*/  FADD.FTZ R9, R65.reuse, R4 ;  /* 0x0000000441097221 */ /* 0x044fe20000010000 */
[----:B------:R-:W-:Y:S01]  /*3f20*/  F2FP.F16.F32.PACK_AB R12, R65, R20 ;  /* 0x00000014410c723e */ /* 0x000fe200000000ff */
[----:B------:R-:W-:Y:S01]  /*3f30*/  IMAD.MOV.U32 R20, RZ, RZ, R136 ;  /* 0x000000ffff147224 */ /* 0x000fe200078e0088 */
[----:B-1----:R-:W1:Y:S04]  /*3f40*/  @P4 LDC R31, c[0x0][0x450] ;  /* 0x00011400ff1f4b82 */ /* 0x002e680000000800 */
[----:B------:R-:W2:Y:S01]  /*3f50*/  MUFU.EX2 R69, R69 ;  /* 0x0000004500457308 */ /* 0x000ea20000000800 */
[----:B---3--:R-:W-:-:S07]  /*3f60*/  FADD.FTZ R4, R36, R9 ;  /* 0x0000000924047221 */ /* 0x008fce0000010000 */
[----:B------:R-:W3:Y:S01]  /*3f70*/  MUFU.EX2 R48, R48 ;  /* 0x0000003000307308 */ /* 0x000ee20000000800 */
[----:B0-----:R-:W-:-:S07]  /*3f80*/  FADD.FTZ R9, R33, R40 ;  /* 0x0000002821097221 */ /* 0x001fce0000010000 */
[----:B------:R-:W0:Y:S01]  /*3f90*/  MUFU.EX2 R34, R34 ;  /* 0x0000002200227308 */ /* 0x000e220000000800 */
[C---:B--2---:R-:W-:Y:S01]  /*3fa0*/  FADD.FTZ R11, R69.reuse, R4 ;  /* 0x00000004450b7221 */ /* 0x044fe20000010000 */
[----:B------:R-:W-:-:S06]  /*3fb0*/  F2FP.F16.F32.PACK_AB R14, R69, R36 ;  /* 0x00000024450e723e */ /* 0x000fcc00000000ff */
[----:B------:R-:W2:Y:S01]  /*3fc0*/  MUFU.EX2 R37, R37 ;  /* 0x0000002500257308 */ /* 0x000ea20000000800 */
[C---:B---3--:R-:W-:Y:S01]  /*3fd0*/  FADD.FTZ R4, R48.reuse, R9 ;  /* 0x0000000930047221 */ /* 0x048fe20000010000 */
[----:B------:R-:W-:Y:S02]  /*3fe0*/  F2FP.F16.F32.PACK_AB R15, R48, R33 ;  /* 0x00000021300f723e */ /* 0x000fe400000000ff */
[----:B------:R-:W3:Y:S03]  /*3ff0*/  @P4 LDC R33, c[0x0][0x44c] ;  /* 0x00011300ff214b82 */ /* 0x000ee60000000800 */
[----:B------:R4:W-:Y:S01]  /*4000*/  STSM.16.M88.4 [R17], R12 ;  /* 0x0000000c11007844 */ /* 0x0009e20000000200 */
[----:B------:R-:W5:Y:S01]  /*4010*/  MUFU.EX2 R67, R67 ;  /* 0x0000004300437308 */ /* 0x000f620000000800 */
[----:B0-----:R-:W-:-:S07]  /*4020*/  FADD.FTZ R10, R34, R11 ;  /* 0x0000000b220a7221 */ /* 0x001fce0000010000 */
[----:B------:R-:W0:Y:S01]  /*4030*/  MUFU.EX2 R56, R56 ;  /* 0x0000003800387308 */ /* 0x000e220000000800 */
[----:B--2---:R-:W-:-:S07]  /*4040*/  FADD.FTZ R11, R37, R4 ;  /* 0x00000004250b7221 */ /* 0x004fce0000010000 */
[----:B------:R2:W1:Y:S01]  /*4050*/  MUFU.EX2 R0, R108 ;  /* 0x0000006c00007308 */ /* 0x0004620000000800 */
[C---:B-----5:R-:W-:Y:S01]  /*4060*/  FADD.FTZ R21, R67.reuse, R10 ;  /* 0x0000000a43157221 */ /* 0x060fe20000010000 */
[----:B----4-:R-:W-:Y:S01]  /*4070*/  F2FP.F16.F32.PACK_AB R12, R67, R34 ;  /* 0x00000022430c723e */ /* 0x010fe200000000ff */
[----:B---3--:R-:W-:-:S05]  /*4080*/  @P4 IMAD.HI.U32 R28, R136, R33, RZ ;  /* 0x00000021881c4227 */ /* 0x008fca00078e00ff */
[----:B------:R-:W3:Y:S01]  /*4090*/  MUFU.EX2 R39, R39 ;  /* 0x0000002700277308 */ /* 0x000ee20000000800 */
[C---:B0-----:R-:W-:Y:S01]  /*40a0*/  FADD.FTZ R4, R56.reuse, R11 ;  /* 0x0000000b38047221 */ /* 0x041fe20000010000 */
[----:B------:R-:W-:Y:S02]  /*40b0*/  F2FP.F16.F32.PACK_AB R13, R56, R37 ;  /* 0x00000025380d723e */ /* 0x000fe400000000ff */
[----:B--2---:R-:W-:Y:S02]  /*40c0*/  CS2R R108, SRZ ;  /* 0x00000000006c7805 */ /* 0x004fe4000001ff00 */
[----:B-1----:R-:W-:Y:S02]  /*40d0*/  @P4 SHF.R.U32.HI R20, RZ, R31, R28 ;  /* 0x0000001fff144219 */ /* 0x002fe4000001161c */
[----:B------:R-:W0:Y:S01]  /*40e0*/  MUFU.EX2 R71, R71 ;  /* 0x0000004700477308 */ /* 0x000e220000000800 */
[----:B------:R-:W-:-:S07]  /*40f0*/  FADD.FTZ R10, R0, R21 ;  /* 0x00000015000a7221 */ /* 0x000fce0000010000 */
[----:B------:R-:W1:Y:S01]  /*4100*/  MUFU.EX2 R62, R62 ;  /* 0x0000003e003e7308 */ /* 0x000e620000000800 */
[----:B---3--:R-:W-:-:S07]  /*4110*/  FADD.FTZ R11, R39, R4 ;  /* 0x00000004270b7221 */ /* 0x008fce0000010000 */
[----:B------:R-:W2:Y:S01]  /*4120*/  MUFU.EX2 R38, R38 ;  /* 0x0000002600267308 */ /* 0x000ea20000000800 */
[C---:B0-----:R-:W-:Y:S01]  /*4130*/  FADD.FTZ R21, R71.reuse, R10 ;  /* 0x0000000a47157221 */ /* 0x041fe20000010000 */
[----:B------:R-:W-:-:S06]  /*4140*/  F2FP.F16.F32.PACK_AB R14, R71, R0 ;  /* 0x00000000470e723e */ /* 0x000fcc00000000ff */
[----:B------:R-:W0:Y:S01]  /*4150*/  MUFU.EX2 R41, R41 ;  /* 0x0000002900297308 */ /* 0x000e220000000800 */
[C---:B-1----:R-:W-:Y:S01]  /*4160*/  FADD.FTZ R4, R62.reuse, R11 ;  /* 0x0000000b3e047221 */ /* 0x042fe20000010000 */
[----:B------:R-:W-:-:S05]  /*4170*/  F2FP.F16.F32.PACK_AB R15, R62, R39 ;  /* 0x000000273e0f723e */ /* 0x000fca00000000ff */
[----:B------:R1:W-:Y:S01]  /*4180*/  STSM.16.M88.4 [R16+0x27800], R12 ;  /* 0x0278000c10007844 */ /* 0x0003e20000000200 */
[----:B------:R3:W4:Y:S01]  /*4190*/  MUFU.EX2 R55, R112 ;  /* 0x0000007000377308 */ /* 0x0007220000000800 */
[----:B--2---:R-:W-:-:S07]  /*41a0*/  FADD.FTZ R0, R38, R21 ;  /* 0x0000001526007221 */ /* 0x004fce0000010000 */
[----:B------:R-:W2:Y:S01]  /*41b0*/  MUFU.EX2 R66, R66 ;  /* 0x0000004200427308 */ /* 0x000ea20000000800 */
[----:B0-----:R-:W-:Y:S01]  /*41c0*/  FADD.FTZ R21, R41, R4 ;  /* 0x0000000429157221 */ /* 0x001fe20000010000 */
[----:B---3--:R-:W-:-:S06]  /*41d0*/  CS2R R112, SRZ ;  /* 0x0000000000707805 */ /* 0x008fcc000001ff00 */
[----:B------:R0:W3:Y:S01]  /*41e0*/  MUFU.EX2 R3, R114 ;  /* 0x0000007200037308 */ /* 0x0000e20000000800 */
[C---:B----4-:R-:W-:Y:S01]  /*41f0*/  FADD.FTZ R0, R55.reuse, R0 ;  /* 0x0000000037007221 */ /* 0x050fe20000010000 */
[----:B------:R-:W-:-:S06]  /*4200*/  F2FP.F16.F32.PACK_AB R24, R55, R38 ;  /* 0x000000263718723e */ /* 0x000fcc00000000ff */
[----:B------:R-:W4:Y:S01]  /*4210*/  MUFU.EX2 R43, R43 ;  /* 0x0000002b002b7308 */ /* 0x000f220000000800 */
[C---:B--2---:R-:W-:Y:S01]  /*4220*/  FADD.FTZ R4, R66.reuse, R21 ;  /* 0x0000001542047221 */ /* 0x044fe20000010000 */
[----:B------:R-:W-:Y:S02]  /*4230*/  F2FP.F16.F32.PACK_AB R25, R66, R41 ;  /* 0x000000294219723e */ /* 0x000fe400000000ff */
[----:B0-----:R-:W-:-:S04]  /*4240*/  CS2R R114, SRZ ;  /* 0x0000000000727805 */ /* 0x001fc8000001ff00 */
[----:B------:R-:W0:Y:S01]  /*4250*/  MUFU.EX2 R116, R116 ;  /* 0x0000007400747308 */ /* 0x000e220000000800 */
[----:B---3--:R-:W-:-:S07]  /*4260*/  FADD.FTZ R21, R3, R0 ;  /* 0x0000000003157221 */ /* 0x008fce0000010000 */
[----:B------:R-:W2:Y:S01]  /*4270*/  MUFU.EX2 R52, R52 ;  /* 0x0000003400347308 */ /* 0x000ea20000000800 */
[----:B----4-:R-:W-:-:S07]  /*4280*/  FADD.FTZ R27, R43, R4 ;  /* 0x000000042b1b7221 */ /* 0x010fce0000010000 */
[----:B------:R-:W3:Y:S01]  /*4290*/  MUFU.EX2 R118, R118 ;  /* 0x0000007600767308 */ /* 0x000ee20000000800 */
[C---:B0-----:R-:W-:Y:S01]  /*42a0*/  FADD.FTZ R21, R116.reuse, R21 ;  /* 0x0000001574157221 */ /* 0x041fe20000010000 */
[----:B------:R-:W-:Y:S02]  /*42b0*/  F2FP.F16.F32.PACK_AB R26, R116, R3 ;  /* 0x00000003741a723e */ /* 0x000fe400000000ff */
[----:B------:R-:W-:-:S04]  /*42c0*/  CS2R R116, SRZ ;  /* 0x0000000000747805 */ /* 0x000fc8000001ff00 */
[----:B------:R-:W0:Y:S01]  /*42d0*/  MUFU.EX2 R45, R45 ;  /* 0x0000002d002d7308 */ /* 0x000e220000000800 */
[C---:B--2---:R-:W-:Y:S01]  /*42e0*/  FADD.FTZ R0, R52.reuse, R27 ;  /* 0x0000001b34007221 */ /* 0x044fe20000010000 */
[----:B------:R-:W-:-:S05]  /*42f0*/  F2FP.F16.F32.PACK_AB R27, R52, R43 ;  /* 0x0000002b341b723e */ /* 0x000fca00000000ff */
[----:B------:R2:W-:Y:S01]  /*4300*/  STSM.16.M88.4 [R23], R24 ;  /* 0x0000001817007844 */ /* 0x0005e20000000200 */
[----:B------:R4:W5:Y:S01]  /*4310*/  MUFU.EX2 R5, R120 ;  /* 0x0000007800057308 */ /* 0x0009620000000800 */
[----:B---3--:R-:W-:-:S07]  /*4320*/  FADD.FTZ R4, R118, R21 ;  /* 0x0000001576047221 */ /* 0x008fce0000010000 */
[----:B------:R-:W3:Y:S01]  /*4330*/  MUFU.EX2 R50, R50 ;  /* 0x0000003200327308 */ /* 0x000ee20000000800 */
[----:B0-----:R-:W-:Y:S01]  /*4340*/  FADD.FTZ R21, R45, R0 ;  /* 0x000000002d157221 */ /* 0x001fe20000010000 */
[----:B----4-:R-:W-:-:S06]  /*4350*/  CS2R R120, SRZ ;  /* 0x0000000000787805 */ /* 0x010fcc000001ff00 */
[----:B------:R-:W0:Y:S01]  /*4360*/  MUFU.EX2 R47, R47 ;  /* 0x0000002f002f7308 */ /* 0x000e220000000800 */
[C---:B-----5:R-:W-:Y:S01]  /*4370*/  FADD.FTZ R29, R5.reuse, R4 ;  /* 0x00000004051d7221 */ /* 0x060fe20000010000 */
[----:B-1----:R-:W-:Y:S02]  /*4380*/  F2FP.F16.F32.PACK_AB R12, R5, R118 ;  /* 0x00000076050c723e */ /* 0x002fe400000000ff */
[----:B------:R-:W-:-:S04]  /*4390*/  CS2R R118, SRZ ;  /* 0x0000000000767805 */ /* 0x000fc8000001ff00 */
[----:B------:R-:W1:Y:S01]  /*43a0*/  MUFU.EX2 R54, R54 ;  /* 0x0000003600367308 */ /* 0x000e620000000800 */
[----:B---3--:R-:W-:-:S07]  /*43b0*/  FADD.FTZ R4, R50, R21 ;  /* 0x0000001532047221 */ /* 0x008fce0000010000 */
[----:B------:R-:W3:Y:S01]  /*43c0*/  MUFU.EX2 R122, R122 ;  /* 0x0000007a007a7308 */ /* 0x000ee20000000800 */
[----:B0-----:R-:W-:-:S07]  /*43d0*/  FADD.FTZ R13, R47, R4 ;  /* 0x000000042f0d7221 */ /* 0x001fce0000010000 */
[----:B------:R-:W0:Y:S01]  /*43e0*/  MUFU.EX2 R49, R49 ;  /* 0x0000003100317308 */ /* 0x000e220000000800 */
[----:B-1----:R-:W-:Y:S01]  /*43f0*/  FADD.FTZ R4, R54, R13 ;  /* 0x0000000d36047221 */ /* 0x002fe20000010000 */
[----:B------:R-:W-:-:S06]  /*4400*/  F2FP.F16.F32.PACK_AB R13, R50, R45 ;  /* 0x0000002d320d723e */ /* 0x000fcc00000000ff */
[----:B------:R1:W4:Y:S01]  /*4410*/  MUFU.EX2 R9, R124 ;  /* 0x0000007c00097308 */ /* 0x0003220000000800 */
[----:B---3--:R-:W-:-:S07]  /*4420*/  FADD.FTZ R10, R122, R29 ;  /* 0x0000001d7a0a7221 */ /* 0x008fce0000010000 */
[----:B------:R-:W3:Y:S01]  /*4430*/  MUFU.EX2 R58, R58 ;  /* 0x0000003a003a7308 */ /* 0x000ee20000000800 */
[----:B0-----:R-:W-:Y:S01]  /*4440*/  FADD.FTZ R5, R49, R4 ;  /* 0x0000000431057221 */ /* 0x001fe20000010000 */
[----:B-1----:R-:W-:-:S06]  /*4450*/  CS2R R124, SRZ ;  /* 0x00000000007c7805 */ /* 0x002fcc000001ff00 */
[----:B------:R-:W0:Y:S01]  /*4460*/  MUFU.EX2 R126, R126 ;  /* 0x0000007e007e7308 */ /* 0x000e220000000800 */
[C---:B----4-:R-:W-:Y:S01]  /*4470*/  FADD.FTZ R15, R9.reuse, R10 ;  /* 0x0000000a090f7221 */ /* 0x050fe20000010000 */
[----:B------:R-:W-:Y:S02]  /*4480*/  F2FP.F16.F32.PACK_AB R14, R9, R122 ;  /* 0x0000007a090e723e */ /* 0x000fe400000000ff */
[----:B------:R-:W-:-:S04]  /*4490*/  CS2R R122, SRZ ;  /* 0x00000000007a7805 */ /* 0x000fc8000001ff00 */
[----:B------:R-:W-:Y:S01]  /*44a0*/  MUFU.EX2 R35, R35 ;  /* 0x0000002300237308 */ /* 0x000fe20000000800 */
[----:B---3--:R-:W-:Y:S01]  /*44b0*/  FADD.FTZ R4, R58, R5 ;  /* 0x000000053a047221 */ /* 0x008fe20000010000 */
[----:B------:R-:W-:Y:S02]  /*44c0*/  IADD3 R5, R20, R142, -R143 ;  /* 0x0000008e14057210 */ /* 0x000fe40007ffe88f */
[----:B--2---:R-:W-:-:S04]  /*44d0*/  F2FP.F16.F32.PACK_AB R25, R58, R49 ;  /* 0x000000313a19723e */ /* 0x004fc800000000ff */
[----:B------:R1:W2:Y:S01]  /*44e0*/  MUFU.EX2 R11, R128 ;  /* 0x00000080000b7308 */ /* 0x0002a20000000800 */
[----:B0-----:R-:W-:Y:S01]  /*44f0*/  FADD.FTZ R10, R126, R15 ;  /* 0x0000000f7e0a7221 */ /* 0x001fe20000010000 */
[----:B------:R-:W-:-:S05]  /*4500*/  F2FP.F16.F32.PACK_AB R15, R54, R47 ;  /* 0x0000002f360f723e */ /* 0x000fca00000000ff */
[----:B------:R0:W-:Y:S01]  /*4510*/  STSM.16.M88.4 [R18+0x6000], R12 ;  /* 0x0060000c12007844 */ /* 0x0001e20000000200 */
[----:B------:R-:W-:Y:S01]  /*4520*/  MUFU.EX2 R130, R130 ;  /* 0x0000008200827308 */ /* 0x000fe20000000800 */
[----:B-1----:R-:W-:-:S07]  /*4530*/  CS2R R128, SRZ ;  /* 0x0000000000807805 */ /* 0x002fce000001ff00 */
[----:B------:R1:W3:Y:S01]  /*4540*/  MUFU.EX2 R3, R132 ;  /* 0x0000008400037308 */ /* 0x0002e20000000800 */
[C---:B--2---:R-:W-:Y:S01]  /*4550*/  F2FP.F16.F32.PACK_AB R24, R11.reuse, R126 ;  /* 0x0000007e0b18723e */ /* 0x044fe200000000ff */
[----:B------:R-:W-:Y:S01]  /*4560*/  FADD.FTZ R9, R11, R10 ;  /* 0x0000000a0b097221 */ /* 0x000fe20000010000 */
[----:B------:R-:W-:-:S05]  /*4570*/  CS2R R126, SRZ ;  /* 0x00000000007e7805 */ /* 0x000fca000001ff00 */
[----:B------:R-:W2:Y:S01]  /*4580*/  MUFU.EX2 R0, R53 ;  /* 0x0000003500007308 */ /* 0x000ea20000000800 */
[----:B-1----:R-:W-:Y:S02]  /*4590*/  CS2R R132, SRZ ;  /* 0x0000000000847805 */ /* 0x002fe4000001ff00 */
[----:B---3--:R-:W-:Y:S01]  /*45a0*/  F2FP.F16.F32.PACK_AB R26, R3, R130 ;  /* 0x00000082031a723e */ /* 0x008fe200000000ff */
[----:B------:R-:W-:-:S04]  /*45b0*/  FADD.FTZ R130, R130, R9 ;  /* 0x0000000982827221 */ /* 0x000fc80000010000 */
[----:B------:R-:W-:Y:S01]  /*45c0*/  FADD.FTZ R3, R3, R130 ;  /* 0x0000008203037221 */ /* 0x000fe20000010000 */
[----:B------:R-:W-:Y:S02]  /*45d0*/  CS2R R130, SRZ ;  /* 0x0000000000827805 */ /* 0x000fe4000001ff00 */
[----:B--2---:R-:W-:Y:S01]  /*45e0*/  F2FP.F16.F32.PACK_AB R27, R0, R35 ;  /* 0x00000023001b723e */ /* 0x004fe200000000ff */
[----:B------:R-:W-:Y:S01]  /*45f0*/  FADD.FTZ R35, R35, R4 ;  /* 0x0000000423237221 */ /* 0x000fe20000010000 */
[----:B------:R-:W-:-:S03]  /*4600*/  SHF.R.S32.HI R4, RZ, 0x1f, R5 ;  /* 0x0000001fff047819 */ /* 0x000fc60000011405 */
[----:B------:R0:W-:Y:S01]  /*4610*/  STSM.16.M88.4 [R17+0x6000], R24 ;  /* 0x0060001811007844 */ /* 0x0001e20000000200 */
[----:B------:R-:W-:Y:S01]  /*4620*/  LEA.HI R5, R4, R5, RZ, 0x7 ;  /* 0x0000000504057211 */ /* 0x000fe200078f38ff */
[----:B------:R-:W-:Y:S02]  /*4630*/  VIADD R4, R88, 0xfffffffe ;  /* 0xfffffffe58047836 */ /* 0x000fe40000000000 */
[----:B------:R-:W-:Y:S01]  /*4640*/  FADD.FTZ R0, R0, R35 ;  /* 0x0000002300007221 */ /* 0x000fe20000010000 */
[----:B------:R1:W-:Y:S06]  /*4650*/  MEMBAR.ALL.CTA ;  /* 0x0000000000007992 */ /* 0x0003ec0000008000 */
[----:B-1----:R-:W1:Y:S01]  /*4660*/  FENCE.VIEW.ASYNC.S ;  /* 0x00000000000073c6 */ /* 0x002e620000000000 */
[----:B------:R-:W-:-:S02]  /*4670*/  SHF.R.S32.HI R5, RZ, 0x7, R5 ;  /* 0x00000007ff057819 */ /* 0x000fc40000011405 */
[----:B------:R-:W-:Y:S02]  /*4680*/  CS2R R88, SRZ ;  /* 0x0000000000587805 */ /* 0x000fe4000001ff00 */
[----:B------:R-:W-:-:S04]  /*4690*/  VIMNMX R144, R146, R5, !PT ;  /* 0x0000000592907248 */ /* 0x000fc80007fe0100 */
[----:B------:R-:W-:Y:S01]  /*46a0*/  ISETP.GE.AND P1, PT, R4, R144, PT ;  /* 0x000000900400720c */ /* 0x000fe20003f26270 */
[----:B-1----:R-:W-:-:S12]  /*46b0*/  NOP ;  /* 0x0000000000007918 */ /* 0x002fd80000000000 */
[----:B0-----:R-:W-:Y:S05]  /*46c0*/  @!P1 BRA `(.L_x_12112) ;  /* 0x0000003000909947 */ /* 0x001fea0003800000 */
[----:B------:R-:W-:Y:S01]  /*46d0*/  IMAD.MOV.U32 R5, RZ, RZ, R8 ;  /* 0x000000ffff057224 */ /* 0x000fe200078e0008 */
[----:B------:R-:W-:Y:S01]  /*46e0*/  UMOV UR6, UR38 ;  /* 0x0000002600067c82 */ /* 0x000fe20008000000 */
[----:B------:R-:W-:Y:S01]  /*46f0*/  IMAD.MOV.U32 R9, RZ, RZ, R6 ;  /* 0x000000ffff097224 */ /* 0x000fe200078e0006 */
[----:B------:R-:W-:Y:S01]  /*4700*/  ULDC UR5, c[0x0][0x9d8] ;  /* 0x0002760000057ab9 */ /* 0x000fe20000000800 */
[----:B------:R-:W-:Y:S02]  /*4710*/  IMAD.MOV.U32 R10, RZ, RZ, R2 ;  /* 0x000000ffff0a7224 */ /* 0x000fe400078e0002 */
[----:B------:R-:W-:-:S07]  /*4720*/  IMAD.MOV.U32 R135, RZ, RZ, RZ ;  /* 0x000000ffff877224 */ /* 0x000fce00078e00ff */
.L_x_12123:
[----:B------:R-:W-:Y:S01]  /*4730*/  ISETP.NE.AND P2, PT, RZ, UR40, PT ;  /* 0x00000028ff007c0c */ /* 0x000fe2000bf45270 */
[----:B------:R-:W-:-:S04]  /*4740*/  UISETP.NE.AND UP0, UPT, UR6, 0x1, UPT ;  /* 0x000000010600788c */ /* 0x000fc8000bf05270 */
[----:B------:R-:W-:-:S06]  /*4750*/  USEL UR7, URZ, 0x1, UP0 ;  /* 0x000000013f077887 */ /* 0x000fcc0008000000 */
[----:B------:R-:W-:Y:S02]  /*4760*/  LOP3.LUT R2, R10, UR7, RZ, 0x3c, !PT ;  /* 0x000000070a027c12 */ /* 0x000fe4000f8e3cff */
[----:B------:R-:W-:Y:S05]  /*4770*/  @P2 BRA `(.L_x_12113) ;  /* 0x0000000000342947 */ /* 0x000fea0003800000 */
[----:B------:R-:W-:Y:S05]  /*4780*/  @!P0 BRA `(.L_x_12114) ;  /* 0x0000000000048947 */ /* 0x000fea0003800000 */
[----:B------:R-:W-:Y:S01]  /*4790*/  BPT.TRAP 0x1 ;  /* 0x000000040000795c */ /* 0x000fe20000300000 */
.L_x_12114:
[----:B------:R-:W-:Y:S01]  /*47a0*/  UIADD3 UR7, UR6, 0x1, URZ ;  /* 0x0000000106077890 */ /* 0x000fe2000fffe03f */
[----:B------:R-:W-:-:S03]  /*47b0*/  SHF.L.U32 R6, R2, 0x1f, RZ ;  /* 0x0000001f02067819 */ /* 0x000fc600000006ff */
[----:B------:R-:W-:-:S04]  /*47c0*/  UISETP.NE.AND UP0, UPT, UR7, 0x2, UPT ;  /* 0x000000020700788c */ /* 0x000fc8000bf05270 */
[----:B------:R-:W-:-:S04]  /*47d0*/  USEL UR7, UR7, URZ, UP0 ;  /* 0x0000003f07077287 */ /* 0x000fc80008000000 */
[----:B------:R-:W-:-:S09]  /*47e0*/  ULEA UR7, UR7, UR41, 0x3 ;  /* 0x0000002907077291 */ /* 0x000fd2000f8e183f */
[----:B------:R0:W1:Y:S01]  /*47f0*/  SYNCS.PHASECHK.TRANS64.TRYWAIT P1, [UR7+0x2d830], R6 ;  /* 0x02d83006ff0075a7 */ /* 0x0000620008020147 */
[----:B------:R-:W-:Y:S05]  /*4800*/  @!P0 BRA `(.L_x_12115) ;  /* 0x0000000000048947 */ /* 0x000fea0003800000 */
[----:B------:R-:W-:Y:S01]  /*4810*/  BPT.TRAP 0x1 ;  /* 0x000000040000795c */ /* 0x000fe20000300000 */
.L_x_12115:
[----:B-1----:R-:W-:Y:S05]  /*4820*/  @P1 BRA `(.L_x_12113) ;  /* 0x0000000000081947 */ /* 0x002fea0003800000 */
[----:B------:R-:W1:Y:S02]  /*4830*/  SYNCS.PHASECHK.TRANS64.TRYWAIT P1, [UR7+0x2d830], R6 ;  /* 0x02d83006ff0075a7 */ /* 0x000e640008020147 */
[----:B-1----:R-:W-:Y:S05]  /*4840*/  @!P1 BRA `(.L_x_12116) ;  /* 0x000000f000289947 */ /* 0x002fea0003800000 */
.L_x_12113:
        /* <DEDUP_REMOVED lines=40> */
.L_x_12118:
[----:B------:R-:W-:Y:S01]  /*4ad0*/  ULEA UR7, UR6, UR41, 0x3 ;  /* 0x0000002906077291 */ /* 0x000fe2000f8e183f */
[----:B------:R-:W-:-:S08]  /*4ae0*/  SHF.L.U32 R6, R10, 0x1f, RZ ;  /* 0x0000001f0a067819 */ /* 0x000fd000000006ff */
[----:B------:R0:W1:Y:S01]  /*4af0*/  SYNCS.PHASECHK.TRANS64.TRYWAIT P1, [UR7+0x2d850], R6 ;  /* 0x02d85006ff0075a7 */ /* 0x0000620008020147 */
[----:B------:R-:W-:Y:S05]  /*4b00*/  @!P0 BRA `(.L_x_12119) ;  /* 0x0000000000048947 */ /* 0x000fea0003800000 */
[----:B------:R-:W-:Y:S01]  /*4b10*/  BPT.TRAP 0x1 ;  /* 0x000000040000795c */ /* 0x000fe20000300000 */
.L_x_12119:
[----:B-1----:R-:W-:Y:S05]  /*4b20*/  @P1 BRA `(.L_x_12117) ;  /* 0x0000000000081947 */ /* 0x002fea0003800000 */
[----:B------:R-:W1:Y:S02]  /*4b30*/  SYNCS.PHASECHK.TRANS64.TRYWAIT P1, [UR7+0x2d850], R6 ;  /* 0x02d85006ff0075a7 */ /* 0x000e640008020147 */
[----:B-1----:R-:W-:Y:S05]  /*4b40*/  @!P1 BRA `(.L_x_12120) ;  /* 0x000000ec00809947 */ /* 0x002fea0003800000 */
.L_x_12117:
        /* <DEDUP_REMOVED lines=18> */
[----:B------:R-:W-:-:S02]  /*4c70*/  ISETP.GE.U32.AND P1, PT, R8, 0x180, PT ;  /* 0x000001800800780c */ /* 0x000fc40003f26070 */
[----:B0-----:R-:W-:-:S04]  /*4c80*/  IADD3 R6, R7, 0x9, RZ ;  /* 0x0000000907067810 */ /* 0x001fc80007ffe0ff */
        /* <DEDUP_REMOVED lines=50> */
.L_x_12121:
[----:B0-----:R-:W0:Y:S01]  /*4fb0*/  LDC R6, c[0x0][0x448] ;  /* 0x00011200ff067b82 */ /* 0x001e220000000800 */
[----:B------:R-:W-:Y:S02]  /*4fc0*/  IMAD.IADD R10, R147, 0x1, R136 ;  /* 0x00000001930a7824 */ /* 0x000fe400078e0288 */
        /* <DEDUP_REMOVED lines=22> */
[----:B0-----:R-:W-:Y:S01]  /*5130*/  ISETP.NE.AND P1, PT, R6, 0x1, PT ;  /* 0x000000010600780c */ /* 0x001fe20003f25270 */
        /* <DEDUP_REMOVED lines=15> */
[----:B------:R-:W-:Y:S01]  /*5230*/  FMUL.FTZ R41, R59, UR5 ;  /* 0x000000053b297c20 */ /* 0x000fe20008410000 */
[----:B------:R-:W-:Y:S01]  /*5240*/  FMUL.FTZ R40, R52, UR5 ;  /* 0x0000000534287c20 */ /* 0x000fe20008410000 */
[----:B------:R-:W-:Y:S01]  /*5250*/  FMUL.FTZ R52, R67, UR5 ;  /* 0x0000000543347c20 */ /* 0x000fe20008410000 */
[----:B------:R-:W-:Y:S01]  /*5260*/  FMUL.FTZ R67, R85, UR5 ;  /* 0x0000000555437c20 */ /* 0x000fe20008410000 */
[----:B------:R-:W5:Y:S01]  /*5270*/  MUFU.TANH R35, R35 ;  /* 0x0000002300237308 */ /* 0x000f620000002400 */
[----:B------:R-:W1:Y:S01]  /*5280*/  @P1 LDC R6, c[0x0][0x450] ;  /* 0x00011400ff061b82 */ /* 0x000e620000000800 */
        /* <DEDUP_REMOVED lines=15> */
[----:B----4-:R-:W-:-:S04]  /*5380*/  @P1 IMAD.HI.U32 R7, R10, R7, RZ ;  /* 0x000000070a071227 */ /* 0x010fc800078e00ff */
[----:B------:R-:W-:Y:S01]  /*5390*/  FMUL.FTZ R78, R78, UR5 ;  /* 0x000000054e4e7c20 */ /* 0x000fe20008410000 */
[----:B------:R-:W-:-:S04]  /*53a0*/  ULEA UR7, UR38, UR41, 0x3 ;  /* 0x0000002926077291 */ /* 0x000fc8000f8e183f */
[----:B------:R-:W-:Y:S01]  /*53b0*/  UIADD3 UR7, UR7, 0x2d840, URZ ;  /* 0x0002d84007077890 */ /* 0x000fe2000fffe03f */
[----:B------:R-:W-:Y:S01]  /*53c0*/  MUFU.TANH R139, R139 ;  /* 0x0000008b008b7308 */ /* 0x000fe20000002400 */
[----:B-1----:R-:W-:Y:S01]  /*53d0*/  @P1 SHF.R.U32.HI R10, RZ, R6, R7 ;  /* 0x00000006ff0a1219 */ /* 0x002fe20000011607 */
[----:B------:R-:W-:Y:S01]  /*53e0*/  FMUL.FTZ R6, R27, UR5 ;  /* 0x000000051b067c20 */ /* 0x000fe20008410000 */
[----:B------:R-:W-:Y:S01]  /*53f0*/  FMUL.FTZ R27, R46, UR5 ;  /* 0x000000052e1b7c20 */ /* 0x000fe20008410000 */
[----:B------:R-:W-:Y:S01]  /*5400*/  FMUL.FTZ R46, R57, UR5 ;  /* 0x00000005392e7c20 */ /* 0x000fe20008410000 */
[----:B------:R-:W-:Y:S01]  /*5410*/  FMUL.FTZ R57, R58, UR5 ;  /* 0x000000053a397c20 */ /* 0x000fe20008410000 */
[----:B------:R-:W1:Y:S01]  /*5420*/  SHFL.IDX PT, R69, R10, RZ, 0x1c1f ;  /* 0x001c1fff0a457589 */ /* 0x000e6200000e0000 */
[----:B------:R-:W-:Y:S02]  /*5430*/  IMAD.MOV.U32 R58, RZ, RZ, -0x80 ;  /* 0xffffff80ff3a7424 */ /* 0x000fe400078e00ff */
[----:B------:R-:W-:Y:S01]  /*5440*/  FMUL.FTZ R7, R26, UR5 ;  /* 0x000000051a077c20 */ /* 0x000fe20008410000 */
[----:B------:R-:W-:Y:S01]  /*5450*/  FMUL.FTZ R26, R43, UR5 ;  /* 0x000000052b1a7c20 */ /* 0x000fe20008410000 */
[----:B------:R-:W-:Y:S01]  /*5460*/  FMUL.FTZ R43, R56, UR5 ;  /* 0x00000005382b7c20 */ /* 0x000fe20008410000 */
[----:B------:R-:W-:-:S02]  /*5470*/  IMAD R58, R4, R58, 0x1 ;  /* 0x00000001043a7424 */ /* 0x000fc400078e023a */
[----:B------:R-:W-:Y:S01]  /*5480*/  FMUL.FTZ R56, R63, UR5 ;  /* 0x000000053f387c20 */ /* 0x000fe20008410000 */
[----:B------:R-:W-:Y:S01]  /*5490*/  FMUL.FTZ R63, R76, UR5 ;  /* 0x000000054c3f7c20 */ /* 0x000fe20008410000 */
[----:B------:R-:W4:Y:S01]  /*54a0*/  MUFU.TANH R46, R46 ;  /* 0x0000002e002e7308 */ /* 0x000f220000002400 */
[----:B------:R-:W2:Y:S01]  /*54b0*/  SHFL.IDX PT, R76, R10, 0x1, 0x1c1f ;  /* 0x003c1f000a4c7f89 */ /* 0x000ea200000e0000 */
[----:B------:R-:W-:Y:S01]  /*54c0*/  IADD3 R58, R142, R58, -R145 ;  /* 0x0000003a8e3a7210 */ /* 0x000fe20007ffe891 */
[----:B------:R-:W-:-:S04]  /*54d0*/  UPRMT UR7, UR42, 0x654, UR7 ;  /* 0x000006542a077896 */ /* 0x000fc80008000007 */
[----:B------:R-:W-:Y:S01]  /*54e0*/  IMAD.IADD R58, R58, 0x1, -R143 ;  /* 0x000000013a3a7824 */ /* 0x000fe200078e0a8f */
[----:B------:R-:W4:Y:S04]  /*54f0*/  MUFU.TANH R47, R47 ;  /* 0x0000002f002f7308 */ /* 0x000f280000002400 */
[----:B------:R-:W-:Y:S01]  /*5500*/  SYNCS.ARRIVE.TRANS64.RED.A1T0 RZ, [UR7], RZ ;  /* 0x000000ffffff79a7 */ /* 0x000fe20008100407 */
[----:B-1----:R-:W-:-:S03]  /*5510*/  IMAD.IADD R69, R58, 0x1, R69 ;  /* 0x000000013a457824 */ /* 0x002fc600078e0245 */
[----:B------:R-:W1:Y:S02]  /*5520*/  MUFU.TANH R60, R60 ;  /* 0x0000003c003c7308 */ /* 0x000e640000002400 */
[C---:B------:R-:W-:Y:S02]  /*5530*/  ISETP.GT.AND P4, PT, R69.reuse, 0x8, PT ;  /* 0x000000084500780c */ /* 0x040fe40003f84270 */
[C---:B------:R-:W-:Y:S02]  /*5540*/  ISETP.GT.AND P5, PT, R69.reuse, 0x9, PT ;  /* 0x000000094500780c */ /* 0x040fe40003fa4270 */
[----:B------:R-:W-:Y:S02]  /*5550*/  FSEL R138, R138, -INF , P4 ;  /* 0xff8000008a8a7808 */ /* 0x000fe40002000000 */
[----:B------:R-:W1:Y:S01]  /*5560*/  MUFU.TANH R13, R13 ;  /* 0x0000000d000d7308 */ /* 0x000e620000002400 */
[----:B------:R-:W-:Y:S01]  /*5570*/  ISETP.GT.AND P4, PT, R69, 0x19, PT ;  /* 0x000000194500780c */ /* 0x000fe20003f84270 */
[----:B--2---:R-:W-:Y:S01]  /*5580*/  IMAD.IADD R76, R58, 0x1, R76 ;  /* 0x000000013a4c7824 */ /* 0x004fe200078e024c */
[----:B------:R-:W-:-:S02]  /*5590*/  FSEL R74, R11, -INF , P5 ;  /* 0xff8000000b4a7808 */ /* 0x000fc40002800000 */
[----:B------:R-:W-:Y:S02]  /*55a0*/  ISETP.GT.AND P5, PT, R69, 0x20, PT ;  /* 0x000000204500780c */ /* 0x000fe40003fa4270 */
[----:B0-----:R-:W-:Y:S01]  /*55b0*/  FSEL R70, R21, -INF , P4 ;  /* 0xff80000015467808 */ /* 0x001fe20002000000 */
[----:B------:R-:W0:Y:S01]  /*55c0*/  MUFU.TANH R10, R80 ;  /* 0x00000050000a7308 */ /* 0x000e220000002400 */
[----:B------:R-:W-:Y:S02]  /*55d0*/  ISETP.GT.AND P4, PT, R69, 0x30, PT ;  /* 0x000000304500780c */ /* 0x000fe40003f84270 */
[----:B---3--:R-:W-:Y:S02]  /*55e0*/  FSEL R84, R29, -INF , P5 ;  /* 0xff8000001d547808 */ /* 0x008fe40002800000 */
[----:B------:R-:W-:Y:S02]  /*55f0*/  ISETP.GT.AND P5, PT, R69, 0x31, PT ;  /* 0x000000314500780c */ /* 0x000fe40003fa4270 */
[----:B-----5:R-:W-:Y:S01]  /*5600*/  FSEL R77, R35, -INF , P4 ;  /* 0xff800000234d7808 */ /* 0x020fe20002000000 */
[----:B------:R-:W2:Y:S01]  /*5610*/  MUFU.TANH R140, R140 ;  /* 0x0000008c008c7308 */ /* 0x000ea20000002400 */
[----:B------:R-:W-:-:S02]  /*5620*/  ISETP.GT.AND P4, PT, R69, 0x41, PT ;  /* 0x000000414500780c */ /* 0x000fc40003f84270 */
[----:B------:R-:W-:Y:S02]  /*5630*/  FSEL R29, R37, -INF , P5 ;  /* 0xff800000251d7808 */ /* 0x000fe40002800000 */
[C---:B------:R-:W-:Y:S02]  /*5640*/  ISETP.GT.AND P5, PT, R69.reuse, 0x48, PT ;  /* 0x000000484500780c */ /* 0x040fe40003fa4270 */
[----:B----4-:R-:W-:Y:S01]  /*5650*/  FSEL R59, R46, -INF , P4 ;  /* 0xff8000002e3b7808 */ /* 0x010fe20002000000 */
[----:B------:R-:W3:Y:S01]  /*5660*/  MUFU.TANH R33, R33 ;  /* 0x0000002100217308 */ /* 0x000ee20000002400 */
[C---:B------:R-:W-:Y:S02]  /*5670*/  ISETP.GT.AND P3, PT, R69.reuse, 0x1, PT ;  /* 0x000000014500780c */ /* 0x040fe40003f64270 */
[----:B------:R-:W-:Y:S02]  /*5680*/  ISETP.GT.AND P4, PT, R69, 0x58, PT ;  /* 0x000000584500780c */ /* 0x000fe40003f84270 */
[----:B------:R-:W-:-:S02]  /*5690*/  FSEL R54, R54, -INF , P5 ;  /* 0xff80000036367808 */ /* 0x000fc40002800000 */
[----:B------:R-:W-:Y:S01]  /*56a0*/  ISETP.GT.AND P5, PT, R69, 0x59, PT ;  /* 0x000000594500780c */ /* 0x000fe20003fa4270 */
[----:B------:R-:W4:Y:S01]  /*56b0*/  MUFU.TANH R6, R6 ;  /* 0x0000000600067308 */ /* 0x000f220000002400 */
[----:B------:R-:W-:Y:S02]  /*56c0*/  FSEL R139, R139, -INF , P3 ;  /* 0xff8000008b8b7808 */ /* 0x000fe40001800000 */
[----:B------:R-:W-:Y:S02]  /*56d0*/  FSEL R46, R47, -INF , P4 ;  /* 0xff8000002f2e7808 */ /* 0x000fe40002000000 */
[C---:B------:R-:W-:Y:S02]  /*56e0*/  ISETP.GT.AND P3, PT, R69.reuse, 0x18, PT ;  /* 0x000000184500780c */ /* 0x040fe40003f64270 */
[----:B-1----:R-:W-:Y:S01]  /*56f0*/  FSEL R47, R60, -INF , P5 ;  /* 0xff8000003c2f7808 */ /* 0x002fe20002800000 */
[----:B------:R-:W1:Y:S01]  /*5700*/  MUFU.TANH R137, R137 ;  /* 0x0000008900897308 */ /* 0x000e620000002400 */
[----:B------:R-:W-:-:S02]  /*5710*/  ISETP.GT.AND P5, PT, R69, 0x70, PT ;  /* 0x000000704500780c */ /* 0x000fc40003fa4270 */
[----:B------:R-:W-:Y:S02]  /*5720*/  ISETP.GT.AND P2, PT, R69, RZ, PT ;  /* 0x000000ff4500720c */ /* 0x000fe40003f44270 */
[----:B------:R-:W-:Y:S02]  /*5730*/  FSEL R85, R13, -INF , P3 ;  /* 0xff8000000d557808 */ /* 0x000fe40001800000 */
[----:B------:R-:W-:Y:S01]  /*5740*/  ISETP.GT.AND P3, PT, R69, 0x29, PT ;  /* 0x000000294500780c */ /* 0x000fe20003f64270 */
[----:B------:R-:W5:Y:S01]  /*5750*/  MUFU.TANH R12, R12 ;  /* 0x0000000c000c7308 */ /* 0x000f620000002400 */
[----:B0-----:R-:W-:Y:S02]  /*5760*/  FSEL R10, R10, -INF , P5 ;  /* 0xff8000000a0a7808 */ /* 0x001fe40002800000 */
[----:B------:R-:W-:Y:S02]  /*5770*/  ISETP.GT.AND P5, PT, R76, 0x1, PT ;  /* 0x000000014c00780c */ /* 0x000fe40003fa4270 */
[----:B--2---:R-:W-:-:S02]  /*5780*/  FSEL R140, R140, -INF , P2 ;  /* 0xff8000008c8c7808 */ /* 0x004fc40001000000 */
[----:B---3--:R-:W-:Y:S01]  /*5790*/  FSEL R80, R33, -INF , P3 ;  /* 0xff80000021507808 */ /* 0x008fe20001800000 */
[----:B------:R-:W0:Y:S01]  /*57a0*/  MUFU.TANH R30, R30 ;  /* 0x0000001e001e7308 */ /* 0x000e220000002400 */
[----:B----4-:R-:W-:Y:S02]  /*57b0*/  FSEL R33, R6, -INF , P5 ;  /* 0xff80000006217808 */ /* 0x010fe40002800000 */
[----:B------:R-:W-:Y:S02]  /*57c0*/  FMNMX.FTZ R6, R140, R9, !PT ;  /* 0x000000098c067209 */ /* 0x000fe40007810000 */
[----:B------:R-:W-:Y:S02]  /*57d0*/  ISETP.GT.AND P1, PT, R69, 0x10, PT ;  /* 0x000000104500780c */ /* 0x000fe40003f24270 */
[----:B------:R-:W-:Y:S01]  /*57e0*/  FMNMX.FTZ R6, R139, R6, !PT ;  /* 0x000000068b067209 */ /* 0x000fe20007810000 */
[----:B------:R-:W2:Y:S01]  /*57f0*/  MUFU.TANH R31, R31 ;  /* 0x0000001f001f7308 */ /* 0x000ea20000002400 */
[----:B------:R-:W-:-:S02]  /*5800*/  ISETP.GT.AND P2, PT, R69, 0x11, PT ;  /* 0x000000114500780c */ /* 0x000fc40003f44270 */
[----:B------:R-:W-:Y:S02]  /*5810*/  FMNMX.FTZ R6, R138, R6, !PT ;  /* 0x000000068a067209 */ /* 0x000fe40007810000 */
[----:B-1----:R-:W-:Y:S02]  /*5820*/  FSEL R137, R137, -INF , P1 ;  /* 0xff80000089897808 */ /* 0x002fe40000800000 */
[----:B------:R-:W-:Y:S01]  /*5830*/  FMNMX.FTZ R6, R74, R6, !PT ;  /* 0x000000064a067209 */ /* 0x000fe20007810000 */
[----:B------:R-:W1:Y:S01]  /*5840*/  MUFU.TANH R40, R40 ;  /* 0x0000002800287308 */ /* 0x000e620000002400 */
[----:B-----5:R-:W-:Y:S02]  /*5850*/  FSEL R72, R12, -INF , P2 ;  /* 0xff8000000c487808 */ /* 0x020fe40001000000 */
        /* <DEDUP_REMOVED lines=9> */
[----:B--2---:R-:W-:-:S02]  /*58f0*/  FSEL R81, R31, -INF , P2 ;  /* 0xff8000001f517808 */ /* 0x004fc40001000000 */
[----:B------:R-:W-:Y:S02]  /*5900*/  FMNMX.FTZ R6, R84, R6, !PT ;  /* 0x0000000654067209 */ /* 0x000fe40007810000 */
[C---:B------:R-:W-:Y:S02]  /*5910*/  ISETP.GT.AND P1, PT, R69.reuse, 0x38, PT ;  /* 0x000000384500780c */ /* 0x040fe40003f24270 */
[----:B------:R-:W-:Y:S01]  /*5920*/  FMNMX.FTZ R6, R68, R6, !PT ;  /* 0x0000000644067209 */ /* 0x000fe20007810000 */
[----:B------:R-:W2:Y:S01]  /*5930*/  MUFU.TANH R55, R55 ;  /* 0x0000003700377308 */ /* 0x000ea20000002400 */
[----:B------:R-:W-:Y:S02]  /*5940*/  ISETP.GT.AND P2, PT, R69, 0x39, PT ;  /* 0x000000394500780c */ /* 0x000fe40003f44270 */
[----:B------:R-:W-:Y:S02]  /*5950*/  FMNMX.FTZ R6, R81, R6, !PT ;  /* 0x0000000651067209 */ /* 0x000fe40007810000 */
[----:B-1----:R-:W-:-:S02]  /*5960*/  FSEL R31, R40, -INF , P1 ;  /* 0xff800000281f7808 */ /* 0x002fc40000800000 */
[----:B------:R-:W-:Y:S01]  /*5970*/  FMNMX.FTZ R6, R80, R6, !PT ;  /* 0x0000000650067209 */ /* 0x000fe20007810000 */
[----:B------:R-:W1:Y:S01]  /*5980*/  MUFU.TANH R50, R50 ;  /* 0x0000003200327308 */ /* 0x000e620000002400 */
[----:B------:R-:W-:Y:S02]  /*5990*/  ISETP.GT.AND P3, PT, R69, 0x40, PT ;  /* 0x000000404500780c */ /* 0x000fe40003f64270 */
[----:B------:R-:W-:Y:S02]  /*59a0*/  FMNMX.FTZ R6, R77, R6, !PT ;  /* 0x000000064d067209 */ /* 0x000fe40007810000 */
[----:B---3--:R-:W-:Y:S02]  /*59b0*/  FSEL R30, R42, -INF , P2 ;  /* 0xff8000002a1e7808 */ /* 0x008fe40001000000 */
[----:B------:R-:W-:Y:S01]  /*59c0*/  FMNMX.FTZ R6, R29, R6, !PT ;  /* 0x000000061d067209 */ /* 0x000fe20007810000 */
[----:B------:R-:W3:Y:S01]  /*59d0*/  MUFU.TANH R51, R51 ;  /* 0x0000003300337308 */ /* 0x000ee20000002400 */
[----:B0-----:R-:W-:-:S02]  /*59e0*/  FSEL R58, R43, -INF , P3 ;  /* 0xff8000002b3a7808 */ /* 0x001fc40001800000 */
[----:B------:R-:W-:Y:S02]  /*59f0*/  FMNMX.FTZ R6, R31, R6, !PT ;  /* 0x000000061f067209 */ /* 0x000fe40007810000 */
[C---:B------:R-:W-:Y:S02]  /*5a00*/  ISETP.GT.AND P1, PT, R69.reuse, 0x49, PT ;  /* 0x000000494500780c */ /* 0x040fe40003f24270 */
[----:B------:R-:W-:Y:S01]  /*5a10*/  FMNMX.FTZ R6, R30, R6, !PT ;  /* 0x000000061e067209 */ /* 0x000fe20007810000 */
[----:B------:R-:W0:Y:S01]  /*5a20*/  MUFU.TANH R61, R61 ;  /* 0x0000003d003d7308 */ /* 0x000e220000002400 */
[----:B------:R-:W-:Y:S02]  /*5a30*/  ISETP.GT.AND P2, PT, R69, 0x50, PT ;  /* 0x000000504500780c */ /* 0x000fe40003f44270 */
[----:B------:R-:W-:Y:S02]  /*5a40*/  FMNMX.FTZ R6, R58, R6, !PT ;  /* 0x000000063a067209 */ /* 0x000fe40007810000 */
[----:B--2---:R-:W-:-:S02]  /*5a50*/  FSEL R55, R55, -INF , P1 ;  /* 0xff80000037377808 */ /* 0x004fc40000800000 */
[----:B------:R-:W-:Y:S01]  /*5a60*/  FMNMX.FTZ R6, R59, R6, !PT ;  /* 0x000000063b067209 */ /* 0x000fe20007810000 */
[----:B------:R-:W2:Y:S01]  /*5a70*/  MUFU.TANH R62, R62 ;  /* 0x0000003e003e7308 */ /* 0x000ea20000002400 */
[----:B------:R-:W-:Y:S02]  /*5a80*/  ISETP.GT.AND P3, PT, R69, 0x51, PT ;  /* 0x000000514500780c */ /* 0x000fe40003f64270 */
[----:B------:R-:W-:Y:S02]  /*5a90*/  FMNMX.FTZ R6, R54, R6, !PT ;  /* 0x0000000636067209 */ /* 0x000fe40007810000 */
[----:B-1----:R-:W-:Y:S02]  /*5aa0*/  FSEL R50, R50, -INF , P2 ;  /* 0xff80000032327808 */ /* 0x002fe40001000000 */
[----:B------:R-:W-:Y:S01]  /*5ab0*/  FMNMX.FTZ R6, R55, R6, !PT ;  /* 0x0000000637067209 */ /* 0x000fe20007810000 */
[----:B------:R-:W1:Y:S01]  /*5ac0*/  MUFU.TANH R63, R63 ;  /* 0x0000003f003f7308 */ /* 0x000e620000002400 */
[----:B---3--:R-:W-:-:S02]  /*5ad0*/  FSEL R51, R51, -INF , P3 ;  /* 0xff80000033337808 */ /* 0x008fc40001800000 */
[----:B------:R-:W-:Y:S02]  /*5ae0*/  FMNMX.FTZ R6, R50, R6, !PT ;  /* 0x0000000632067209 */ /* 0x000fe40007810000 */
[----:B------:R-:W-:Y:S02]  /*5af0*/  ISETP.GT.AND P1, PT, R69, 0x60, PT ;  /* 0x000000604500780c */ /* 0x000fe40003f24270 */
[----:B------:R-:W-:Y:S01]  /*5b00*/  FMNMX.FTZ R6, R51, R6, !PT ;  /* 0x0000000633067209 */ /* 0x000fe20007810000 */
[----:B------:R-:W3:Y:S01]  /*5b10*/  MUFU.TANH R64, R64 ;  /* 0x0000004000407308 */ /* 0x000ee20000002400 */
[----:B------:R-:W-:Y:S02]  /*5b20*/  ISETP.GT.AND P2, PT, R69, 0x61, PT ;  /* 0x000000614500780c */ /* 0x000fe40003f44270 */
[----:B------:R-:W-:Y:S02]  /*5b30*/  FMNMX.FTZ R6, R46, R6, !PT ;  /* 0x000000062e067209 */ /* 0x000fe40007810000 */
[----:B0-----:R-:W-:-:S02]  /*5b40*/  FSEL R40, R61, -INF , P1 ;  /* 0xff8000003d287808 */ /* 0x001fc40000800000 */
[----:B------:R-:W-:Y:S01]  /*5b50*/  FMNMX.FTZ R6, R47, R6, !PT ;  /* 0x000000062f067209 */ /* 0x000fe20007810000 */
[----:B------:R-:W0:Y:S01]  /*5b60*/  MUFU.TANH R66, R66 ;  /* 0x0000004200427308 */ /* 0x000e220000002400 */
[C---:B------:R-:W-:Y:S02]  /*5b70*/  ISETP.GT.AND P3, PT, R69.reuse, 0x68, PT ;  /* 0x000000684500780c */ /* 0x040fe40003f64270 */
[----:B--2---:R-:W-:Y:S02]  /*5b80*/  FSEL R43, R62, -INF , P2 ;  /* 0xff8000003e2b7808 */ /* 0x004fe40001000000 */
[----:B------:R-:W-:Y:S02]  /*5b90*/  FMNMX.FTZ R6, R40, R6, !PT ;  /* 0x0000000628067209 */ /* 0x000fe40007810000 */
[----:B------:R-:W-:Y:S01]  /*5ba0*/  ISETP.GT.AND P4, PT, R69, 0x69, PT ;  /* 0x000000694500780c */ /* 0x000fe20003f84270 */
[----:B------:R-:W2:Y:S01]  /*5bb0*/  MUFU.TANH R65, R65 ;  /* 0x0000004100417308 */ /* 0x000ea20000002400 */
[----:B-1----:R-:W-:-:S02]  /*5bc0*/  FSEL R42, R63, -INF , P3 ;  /* 0xff8000003f2a7808 */ /* 0x002fc40001800000 */
[----:B------:R-:W-:Y:S02]  /*5bd0*/  FMNMX.FTZ R6, R43, R6, !PT ;  /* 0x000000062b067209 */ /* 0x000fe40007810000 */
[----:B---3--:R-:W-:Y:S02]  /*5be0*/  FSEL R21, R64, -INF , P4 ;  /* 0xff80000040157808 */ /* 0x008fe40002000000 */
[----:B------:R-:W-:Y:S01]  /*5bf0*/  FMNMX.FTZ R6, R42, R6, !PT ;  /* 0x000000062a067209 */ /* 0x000fe20007810000 */
[----:B------:R-:W1:Y:S01]  /*5c00*/  MUFU.TANH R67, R67 ;  /* 0x0000004300437308 */ /* 0x000e620000002400 */
[----:B------:R-:W-:Y:S02]  /*5c10*/  ISETP.GT.AND P1, PT, R69, 0x71, PT ;  /* 0x000000714500780c */ /* 0x000fe40003f24270 */
[----:B------:R-:W-:Y:S02]  /*5c20*/  FMNMX.FTZ R6, R21, R6, !PT ;  /* 0x0000000615067209 */ /* 0x000fe40007810000 */
[----:B------:R-:W-:-:S02]  /*5c30*/  ISETP.GT.AND P2, PT, R69, 0x78, PT ;  /* 0x000000784500780c */ /* 0x000fc40003f44270 */
[----:B0-----:R-:W-:Y:S01]  /*5c40*/  FSEL R11, R66, -INF , P1 ;  /* 0xff800000420b7808 */ /* 0x001fe20000800000 */
[----:B------:R-:W0:Y:S01]  /*5c50*/  MUFU.TANH R7, R7 ;  /* 0x0000000700077308 */ /* 0x000e220000002400 */
[----:B------:R-:W-:Y:S02]  /*5c60*/  FMNMX.FTZ R6, R10, R6, !PT ;  /* 0x000000060a067209 */ /* 0x000fe40007810000 */
[----:B------:R-:W-:Y:S02]  /*5c70*/  ISETP.GT.AND P3, PT, R69, 0x79, PT ;  /* 0x000000794500780c */ /* 0x000fe40003f64270 */
[----:B--2---:R-:W-:Y:S02]  /*5c80*/  FSEL R12, R65, -INF , P2 ;  /* 0xff800000410c7808 */ /* 0x004fe40001000000 */
[----:B------:R-:W-:Y:S01]  /*5c90*/  FMNMX.FTZ R6, R11, R6, !PT ;  /* 0x000000060b067209 */ /* 0x000fe20007810000 */
[----:B------:R-:W2:Y:S01]  /*5ca0*/  MUFU.TANH R14, R14 ;  /* 0x0000000e000e7308 */ /* 0x000ea20000002400 */
[----:B-1----:R-:W-:-:S02]  /*5cb0*/  FSEL R13, R67, -INF , P3 ;  /* 0xff800000430d7808 */ /* 0x002fc40001800000 */
[----:B------:R-:W-:Y:S02]  /*5cc0*/  FMNMX.FTZ R6, R12, R6, !PT ;  /* 0x000000060c067209 */ /* 0x000fe40007810000 */
[C---:B------:R-:W-:Y:S02]  /*5cd0*/  ISETP.GT.AND P4, PT, R76.reuse, RZ, PT ;  /* 0x000000ff4c00720c */ /* 0x040fe40003f84270 */
[----:B------:R-:W-:Y:S01]  /*5ce0*/  FMNMX.FTZ R6, R13, R6, !PT ;  /* 0x000000060d067209 */ /* 0x000fe20007810000 */
[----:B------:R-:W1:Y:S01]  /*5cf0*/  MUFU.TANH R20, R20 ;  /* 0x0000001400147308 */ /* 0x000e620000002400 */
[----:B0-----:R-:W-:Y:S02]  /*5d00*/  FSEL R75, R7, -INF , P4 ;  /* 0xff800000074b7808 */ /* 0x001fe40002000000 */
[C---:B------:R-:W-:Y:S01]  /*5d10*/  ISETP.GT.AND P2, PT, R76.reuse, 0x9, PT ;  /* 0x000000094c00780c */ /* 0x040fe20003f44270 */
[----:B------:R-:W0:Y:S01]  /*5d20*/  SHFL.BFLY PT, R7, R6, 0x2, 0x1f ;  /* 0x0c401f0006077f89 */ /* 0x000e2200000e0000 */
[----:B------:R-:W-:-:S02]  /*5d30*/  ISETP.GT.AND P3, PT, R76, 0x10, PT ;  /* 0x000000104c00780c */ /* 0x000fc40003f64270 */
[C---:B------:R-:W-:Y:S01]  /*5d40*/  ISETP.GT.AND P1, PT, R76.reuse, 0x8, PT ;  /* 0x000000084c00780c */ /* 0x040fe20003f24270 */
[----:B------:R-:W3:Y:S01]  /*5d50*/  MUFU.TANH R8, R8 ;  /* 0x0000000800087308 */ /* 0x000ee20000002400 */
[----:B------:R-:W-:Y:S02]  /*5d60*/  ISETP.GT.AND P4, PT, R76, 0x11, PT ;  /* 0x000000114c00780c */ /* 0x000fe40003f84270 */
[----:B--2---:R-:W-:Y:S02]  /*5d70*/  FSEL R35, R14, -INF , P2 ;  /* 0xff8000000e237808 */ /* 0x004fe40001000000 */
[C---:B------:R-:W-:Y:S02]  /*5d80*/  ISETP.GT.AND P2, PT, R76.reuse, 0x20, PT ;  /* 0x000000204c00780c */ /* 0x040fe40003f44270 */
[----:B------:R-:W-:Y:S01]  /*5d90*/  ISETP.GT.AND P5, PT, R76, 0x18, PT ;  /* 0x000000184c00780c */ /* 0x000fe20003fa4270 */
[----:B------:R-:W2:Y:S01]  /*5da0*/  MUFU.TANH R15, R15 ;  /* 0x0000000f000f7308 */ /* 0x000ea20000002400 */
[----:B-1----:R-:W-:Y:S01]  /*5db0*/  FSEL R71, R20, -INF , P3 ;  /* 0xff80000014477808 */ /* 0x002fe20001800000 */
[----:B------:R-:W-:Y:S01]  /*5dc0*/  FMUL.FTZ R20, R79, UR5 ;  /* 0x000000054f147c20 */ /* 0x000fe20008410000 */
[----:B------:R-:W-:Y:S01]  /*5dd0*/  ISETP.GT.AND P3, PT, R76, 0x21, PT ;  /* 0x000000214c00780c */ /* 0x000fe20003f64270 */
[----:B------:R-:W-:-:S04]  /*5de0*/  FMUL.FTZ R79, R87, UR5 ;  /* 0x00000005574f7c20 */ /* 0x000fc80008410000 */
[----:B------:R-:W1:Y:S01]  /*5df0*/  MUFU.TANH R25, R25 ;  /* 0x0000001900197308 */ /* 0x000e620000002400 */
[----:B---3--:R-:W-:Y:S02]  /*5e00*/  FSEL R73, R8, -INF , P1 ;  /* 0xff80000008497808 */ /* 0x008fe40000800000 */
[----:B------:R-:W-:Y:S02]  /*5e10*/  ISETP.GT.AND P1, PT, R76, 0x19, PT ;  /* 0x000000194c00780c */ /* 0x000fe40003f24270 */
[----:B0-----:R-:W-:-:S03]  /*5e20*/  FMNMX.FTZ R6, R6, R7, !PT ;  /* 0x0000000706067209 */ /* 0x001fc60007810000 */
[----:B------:R-:W0:Y:S01]  /*5e30*/  MUFU.TANH R26, R26 ;  /* 0x0000001a001a7308 */ /* 0x000e220000002400 */
[----:B--2---:R-:W-:Y:S01]  /*5e40*/  FSEL R37, R15, -INF , P4 ;  /* 0xff8000000f257808 */ /* 0x004fe20002000000 */
[----:B------:R-:W2:Y:S01]  /*5e50*/  SHFL.BFLY PT, R7, R6, 0x1, 0x1f ;  /* 0x0c201f0006077f89 */ /* 0x000ea200000e0000 */
[----:B------:R-:W-:Y:S01]  /*5e60*/  ISETP.GT.AND P4, PT, R76, 0x28, PT ;  /* 0x000000284c00780c */ /* 0x000fe20003f84270 */
[----:B------:R-:W-:-:S04]  /*5e70*/  FMUL.FTZ R15, R82, UR5 ;  /* 0x00000005520f7c20 */ /* 0x000fc80008410000 */
[----:B------:R-:W3:Y:S01]  /*5e80*/  MUFU.TANH R24, R24 ;  /* 0x0000001800187308 */ /* 0x000ee20000002400 */
[----:B-1----:R-:W-:Y:S02]  /*5e90*/  FSEL R67, R25, -INF , P2 ;  /* 0xff80000019437808 */ /* 0x002fe40001000000 */
[----:B------:R-:W-:-:S05]  /*5ea0*/  ISETP.GT.AND P2, PT, R76, 0x31, PT ;  /* 0x000000314c00780c */ /* 0x000fca0003f44270 */
[----:B------:R-:W1:Y:S01]  /*5eb0*/  MUFU.TANH R39, R39 ;  /* 0x0000002700277308 */ /* 0x000e620000002400 */
[----:B0-----:R-:W-:Y:S02]  /*5ec0*/  FSEL R25, R26, -INF , P3 ;  /* 0xff8000001a197808 */ /* 0x001fe40001800000 */
[----:B------:R-:W-:-:S05]  /*5ed0*/  ISETP.GT.AND P3, PT, R76, 0x38, PT ;  /* 0x000000384c00780c */ /* 0x000fca0003f64270 */
[----:B------:R-:W0:Y:S01]  /*5ee0*/  MUFU.TANH R27, R27 ;  /* 0x0000001b001b7308 */ /* 0x000e220000002400 */
[----:B---3--:R-:W-:Y:S02]  /*5ef0*/  FSEL R69, R24, -INF , P5 ;  /* 0xff80000018457808 */ /* 0x008fe40002800000 */
[----:B--2---:R-:W-:Y:S02]  /*5f00*/  FMNMX.FTZ R6, R6, R7, !PT ;  /* 0x0000000706067209 */ /* 0x004fe40007810000 */
[----:B------:R-:W-:Y:S02]  /*5f10*/  ISETP.GT.AND P5, PT, R76, 0x29, PT ;  /* 0x000000294c00780c */ /* 0x000fe40003fa4270 */
[C---:B------:R-:W-:Y:S01]  /*5f20*/  FSETP.NEU.FTZ.AND P6, PT, R6.reuse, -INF , PT ;  /* 0xff8000000600780b */ /* 0x040fe20003fdd000 */
[----:B------:R-:W2:Y:S01]  /*5f30*/  MUFU.TANH R36, R36 ;  /* 0x0000002400247308 */ /* 0x000ea20000002400 */
[----:B-1----:R-:W-:Y:S02]  /*5f40*/  FSEL R39, R39, -INF , P1 ;  /* 0xff80000027277808 */ /* 0x002fe40000800000 */
[----:B------:R-:W-:-:S02]  /*5f50*/  FSEL R7, R6, RZ, P6 ;  /* 0x000000ff06077208 */ /* 0x000fc40003000000 */
[----:B------:R-:W-:-:S03]  /*5f60*/  ISETP.GT.AND P1, PT, R76, 0x30, PT ;  /* 0x000000304c00780c */ /* 0x000fc60003f24270 */
[----:B------:R-:W-:Y:S01]  /*5f70*/  FADD.FTZ R9, -R7, R9 ;  /* 0x0000000907097221 */ /* 0x000fe20000010100 */
[----:B------:R-:W1:Y:S01]  /*5f80*/  MUFU.TANH R28, R28 ;  /* 0x0000001c001c7308 */ /* 0x000e620000002400 */
[----:B------:R-:W3:Y:S01]  /*5f90*/  LDC R7, c[0x0][0x988] ;  /* 0x00026200ff077b82 */ /* 0x000ee20000000800 */
[----:B0-----:R-:W-:Y:S02]  /*5fa0*/  FSEL R65, R27, -INF , P4 ;  /* 0xff8000001b417808 */ /* 0x001fe40002000000 */
[----:B------:R-:W-:-:S04]  /*5fb0*/  ISETP.GT.AND P4, PT, R76, 0x39, PT ;  /* 0x000000394c00780c */ /* 0x000fc80003f84270 */
[----:B------:R-:W0:Y:S01]  /*5fc0*/  MUFU.TANH R32, R32 ;  /* 0x0000002000207308 */ /* 0x000e220000002400 */
[----:B--2---:R-:W-:Y:S02]  /*5fd0*/  FSEL R61, R36, -INF , P3 ;  /* 0xff800000243d7808 */ /* 0x004fe40001800000 */
[----:B------:R-:W-:-:S05]  /*5fe0*/  ISETP.GT.AND P3, PT, R76, 0x49, PT ;  /* 0x000000494c00780c */ /* 0x000fca0003f64270 */
[----:B------:R-:W2:Y:S01]  /*5ff0*/  MUFU.TANH R34, R34 ;  /* 0x0000002200227308 */ /* 0x000ea20000002400 */
[----:B-1----:R-:W-:Y:S02]  /*6000*/  FSEL R66, R28, -INF , P5 ;  /* 0xff8000001c427808 */ /* 0x002fe40002800000 */
[----:B------:R-:W-:-:S05]  /*6010*/  ISETP.GT.AND P5, PT, R76, 0x40, PT ;  /* 0x000000404c00780c */ /* 0x000fca0003fa4270 */
[----:B------:R-:W1:Y:S01]  /*6020*/  MUFU.TANH R38, R38 ;  /* 0x0000002600267308 */ /* 0x000e620000002400 */
[----:B0-----:R-:W-:Y:S01]  /*6030*/  FSEL R63, R32, -INF , P1 ;  /* 0xff800000203f7808 */ /* 0x001fe20000800000 */
[-C--:B---3--:R-:W-:Y:S01]  /*6040*/  FMUL.FTZ R8, R6, R7.reuse ;  /* 0x0000000706087220 */ /* 0x088fe20000410000 */
[----:B------:R-:W-:Y:S01]  /*6050*/  ISETP.GT.AND P1, PT, R76, 0x41, PT ;  /* 0x000000414c00780c */ /* 0x000fe20003f24270 */
[----:B------:R-:W-:-:S03]  /*6060*/  FMUL.FTZ R9, R9, R7 ;  /* 0x0000000709097220 */ /* 0x000fc60000410000 */
[----:B------:R-:W-:Y:S01]  /*6070*/  FSEL R8, R8, RZ, P6 ;  /* 0x000000ff08087208 */ /* 0x000fe20003000000 */
[----:B------:R-:W0:Y:S01]  /*6080*/  MUFU.TANH R56, R56 ;  /* 0x0000003800387308 */ /* 0x000e220000002400 */
[----:B--2---:R-:W-:Y:S02]  /*6090*/  FSEL R64, R34, -INF , P2 ;  /* 0xff80000022407808 */ /* 0x004fe40001000000 */
[----:B------:R-:W-:Y:S01]  /*60a0*/  ISETP.GT.AND P2, PT, R76, 0x48, PT ;  /* 0x000000484c00780c */ /* 0x000fe20003f44270 */
[-CC-:B------:R-:W-:Y:S01]  /*60b0*/  FFMA.FTZ R32, R140, R7.reuse, -R8.reuse ;  /* 0x000000078c207223 */ /* 0x180fe20000010808 */
[----:B------:R-:W-:Y:S01]  /*60c0*/  ISETP.GT.AND P6, PT, R76, 0x68, PT ;  /* 0x000000684c00780c */ /* 0x000fe20003fc4270 */
[-CC-:B------:R-:W-:Y:S01]  /*60d0*/  FFMA.FTZ R34, R138, R7.reuse, -R8.reuse ;  /* 0x000000078a227223 */ /* 0x180fe20000010808 */
[-CC-:B------:R-:W-:Y:S01]  /*60e0*/  FFMA.FTZ R74, R74, R7.reuse, -R8.reuse ;  /* 0x000000074a4a7223 */ /* 0x180fe20000010808 */
[----:B------:R-:W2:Y:S01]  /*60f0*/  MUFU.TANH R57, R57 ;  /* 0x0000003900397308 */ /* 0x000ea20000002400 */
        /* <DEDUP_REMOVED lines=8> */
[----:B0-----:R-:W-:Y:S01]  /*6180*/  FSEL R56, R56, -INF , P3 ;  /* 0xff80000038387808 */ /* 0x001fe20001800000 */
[-CC-:B------:R-:W-:Y:S01]  /*6190*/  FFMA.FTZ R68, R68, R7.reuse, -R8.reuse ;  /* 0x0000000744447223 */ /* 0x180fe20000010808 */
[----:B------:R-:W-:Y:S01]  /*61a0*/  ISETP.GT.AND P3, PT, R76, 0x60, PT ;  /* 0x000000604c00780c */ /* 0x000fe20003f64270 */
[-CC-:B------:R-:W-:Y:S01]  /*61b0*/  FFMA.FTZ R26, R81, R7.reuse, -R8.reuse ;  /* 0x00000007511a7223 */ /* 0x180fe20000010808 */
[-CC-:B------:R-:W-:Y:S01]  /*61c0*/  FFMA.FTZ R27, R80, R7.reuse, -R8.reuse ;  /* 0x00000007501b7223 */ /* 0x180fe20000010808 */
[-CC-:B------:R-:W-:Y:S01]  /*61d0*/  FFMA.FTZ R28, R77, R7.reuse, -R8.reuse ;  /* 0x000000074d1c7223 */ /* 0x180fe20000010808 */
[-CC-:B------:R-:W-:Y:S01]  /*61e0*/  FFMA.FTZ R29, R29, R7.reuse, -R8.reuse ;  /* 0x000000071d1d7223 */ /* 0x180fe20000010808 */
[----:B------:R-:W0:Y:S01]  /*61f0*/  MUFU.TANH R53, R53 ;  /* 0x0000003500357308 */ /* 0x000e220000002400 */
[----:B--2---:R-:W-:Y:S01]  /*6200*/  FSEL R57, R57, -INF , P5 ;  /* 0xff80000039397808 */ /* 0x004fe20002800000 */
[-CC-:B------:R-:W-:Y:S01]  /*6210*/  FFMA.FTZ R31, R31, R7.reuse, -R8.reuse ;  /* 0x000000071f1f7223 */ /* 0x180fe20000010808 */
[----:B------:R-:W-:Y:S01]  /*6220*/  ISETP.GT.AND P5, PT, R76, 0x51, PT ;  /* 0x000000514c00780c */ /* 0x000fe20003fa4270 */
[-CC-:B------:R-:W-:Y:S01]  /*6230*/  FFMA.FTZ R30, R30, R7.reuse, -R8.reuse ;  /* 0x000000071e1e7223 */ /* 0x180fe20000010808 */
[-CC-:B------:R-:W-:Y:S01]  /*6240*/  FFMA.FTZ R58, R58, R7.reuse, -R8.reuse ;  /* 0x000000073a3a7223 */ /* 0x180fe20000010808 */
        /* <DEDUP_REMOVED lines=23> */
[----:B------:R-:W-:Y:S01]  /*63c0*/  FFMA.FTZ R13, R13, R7, -R8 ;  /* 0x000000070d0d7223 */ /* 0x000fe20000010808 */
[----:B------:R-:W-:-:S02]  /*63d0*/  FMUL.FTZ R77, R83, UR5 ;  /* 0x00000005534d7c20 */ /* 0x000fc40008410000 */
[----:B------:R-:W2:Y:S01]  /*63e0*/  MUFU.TANH R45, R45 ;  /* 0x0000002d002d7308 */ /* 0x000ea20000002400 */
[----:B-1----:R-:W-:Y:S02]  /*63f0*/  FSEL R41, R44, -INF , P3 ;  /* 0xff8000002c297808 */ /* 0x002fe40001800000 */
[----:B------:R-:W-:-:S05]  /*6400*/  ISETP.GT.AND P3, PT, R76, 0x71, PT ;  /* 0x000000714c00780c */ /* 0x000fca0003f64270 */
[----:B------:R-:W1:Y:S01]  /*6410*/  MUFU.TANH R48, R48 ;  /* 0x0000003000307308 */ /* 0x000e620000002400 */
[----:B0-----:R-:W-:Y:S02]  /*6420*/  FSEL R52, R52, -INF , P5 ;  /* 0xff80000034347808 */ /* 0x001fe40002800000 */
[----:B------:R-:W-:-:S05]  /*6430*/  ISETP.GT.AND P5, PT, R76, 0x79, PT ;  /* 0x000000794c00780c */ /* 0x000fca0003fa4270 */
[----:B------:R-:W0:Y:S01]  /*6440*/  MUFU.TANH R141, R141 ;  /* 0x0000008d008d7308 */ /* 0x000e220000002400 */
[----:B--2---:R-:W-:Y:S02]  /*6450*/  FSEL R45, R45, -INF , P1 ;  /* 0xff8000002d2d7808 */ /* 0x004fe40000800000 */
[----:B------:R-:W-:-:S05]  /*6460*/  ISETP.GT.AND P1, PT, R76, 0x69, PT ;  /* 0x000000694c00780c */ /* 0x000fca0003f24270 */
[----:B------:R2:W3:Y:S01]  /*6470*/  MUFU.TANH R14, R78 ;  /* 0x0000004e000e7308 */ /* 0x0004e20000002400 */
[----:B-1----:R-:W-:Y:S02]  /*6480*/  FSEL R48, R48, -INF , P2 ;  /* 0xff80000030307808 */ /* 0x002fe40001000000 */
[----:B------:R-:W-:-:S05]  /*6490*/  ISETP.GT.AND P2, PT, R76, 0x70, PT ;  /* 0x000000704c00780c */ /* 0x000fca0003f44270 */
[----:B------:R-:W1:Y:S01]  /*64a0*/  MUFU.TANH R20, R20 ;  /* 0x0000001400147308 */ /* 0x000e620000002400 */
[----:B0-----:R-:W-:Y:S01]  /*64b0*/  FSEL R44, R141, -INF , P4 ;  /* 0xff8000008d2c7808 */ /* 0x001fe20002000000 */
[----:B--2---:R-:W-:Y:S01]  /*64c0*/  FMUL.FTZ R78, R86, UR5 ;  /* 0x00000005564e7c20 */ /* 0x004fe20008410000 */
[----:B------:R-:W-:Y:S01]  /*64d0*/  ISETP.GT.AND P4, PT, R76, 0x78, PT ;  /* 0x000000784c00780c */ /* 0x000fe20003f84270 */
[----:B------:R-:W-:Y:S01]  /*64e0*/  FFMA.FTZ R76, R139, R7, -R8 ;  /* 0x000000078b4c7223 */ /* 0x000fe20000010808 */
[----:B------:R-:W-:-:S03]  /*64f0*/  FMNMX.FTZ R8, R75, R5, !PT ;  /* 0x000000054b087209 */ /* 0x000fc60007810000 */
[----:B------:R-:W0:Y:S01]  /*6500*/  MUFU.TANH R15, R15 ;  /* 0x0000000f000f7308 */ /* 0x000e220000002400 */
[----:B------:R-:W-:Y:S02]  /*6510*/  FMNMX.FTZ R8, R33, R8, !PT ;  /* 0x0000000821087209 */ /* 0x000fe40007810000 */
[----:B---3--:R-:W-:Y:S02]  /*6520*/  FSEL R14, R14, -INF , P6 ;  /* 0xff8000000e0e7808 */ /* 0x008fe40003000000 */
[----:B------:R-:W-:-:S03]  /*6530*/  FMNMX.FTZ R8, R73, R8, !PT ;  /* 0x0000000849087209 */ /* 0x000fc60007810000 */
[----:B------:R-:W2:Y:S01]  /*6540*/  MUFU.TANH R77, R77 ;  /* 0x0000004d004d7308 */ /* 0x000ea20000002400 */
[----:B------:R-:W-:Y:S02]  /*6550*/  FMNMX.FTZ R8, R35, R8, !PT ;  /* 0x0000000823087209 */ /* 0x000fe40007810000 */
[----:B-1----:R-:W-:Y:S02]  /*6560*/  FSEL R20, R20, -INF , P1 ;  /* 0xff80000014147808 */ /* 0x002fe40000800000 */
[----:B------:R-:W-:-:S03]  /*6570*/  FMNMX.FTZ R8, R71, R8, !PT ;  /* 0x0000000847087209 */ /* 0x000fc60007810000 */
[----:B------:R-:W1:Y:S01]  /*6580*/  MUFU.TANH R78, R78 ;  /* 0x0000004e004e7308 */ /* 0x000e620000002400 */
[----:B------:R-:W-:Y:S02]  /*6590*/  FMNMX.FTZ R8, R37, R8, !PT ;  /* 0x0000000825087209 */ /* 0x000fe40007810000 */
[----:B0-----:R-:W-:Y:S02]  /*65a0*/  FSEL R15, R15, -INF , P2 ;  /* 0xff8000000f0f7808 */ /* 0x001fe40001000000 */
[----:B------:R-:W-:-:S03]  /*65b0*/  FMNMX.FTZ R8, R69, R8, !PT ;  /* 0x0000000845087209 */ /* 0x000fc60007810000 */
[----:B------:R-:W0:Y:S01]  /*65c0*/  MUFU.TANH R79, R79 ;  /* 0x0000004f004f7308 */ /* 0x000e220000002400 */
[----:B------:R-:W-:Y:S02]  /*65d0*/  FMNMX.FTZ R8, R39, R8, !PT ;  /* 0x0000000827087209 */ /* 0x000fe40007810000 */
[----:B--2---:R-:W-:Y:S02]  /*65e0*/  FSEL R77, R77, -INF , P3 ;  /* 0xff8000004d4d7808 */ /* 0x004fe40001800000 */
[----:B------:R-:W-:-:S03]  /*65f0*/  FMNMX.FTZ R8, R67, R8, !PT ;  /* 0x0000000843087209 */ /* 0x000fc60007810000 */
[----:B------:R-:W-:Y:S01]  /*6600*/  MUFU.EX2 R32, R32 ;  /* 0x0000002000207308 */ /* 0x000fe20000000800 */
[----:B------:R-:W-:Y:S02]  /*6610*/  FMNMX.FTZ R8, R25, R8, !PT ;  /* 0x0000000819087209 */ /* 0x000fe40007810000 */
[----:B-1----:R-:W-:Y:S02]  /*6620*/  FSEL R78, R78, -INF , P4 ;  /* 0xff8000004e4e7808 */ /* 0x002fe40002000000 */
[----:B------:R-:W-:-:S03]  /*6630*/  FMNMX.FTZ R8, R65, R8, !PT ;  /* 0x0000000841087209 */ /* 0x000fc60007810000 */
[----:B------:R-:W1:Y:S01]  /*6640*/  MUFU.EX2 R9, R9 ;  /* 0x0000000900097308 */ /* 0x000e620000000800 */
[----:B------:R-:W-:Y:S02]  /*6650*/  FMNMX.FTZ R8, R66, R8, !PT ;  /* 0x0000000842087209 */ /* 0x000fe40007810000 */
[----:B0-----:R-:W-:Y:S02]  /*6660*/  FSEL R79, R79, -INF , P5 ;  /* 0xff8000004f4f7808 */ /* 0x001fe40002800000 */
[----:B------:R-:W-:-:S03]  /*6670*/  FMNMX.FTZ R8, R63, R8, !PT ;  /* 0x000000083f087209 */ /* 0x000fc60007810000 */
[----:B------:R-:W0:Y:S01]  /*6680*/  MUFU.EX2 R76, R76 ;  /* 0x0000004c004c7308 */ /* 0x000e220000000800 */
[----:B------:R-:W-:-:S04]  /*6690*/  FMNMX.FTZ R8, R64, R8, !PT ;  /* 0x0000000840087209 */ /* 0x000fc80007810000 */
[----:B------:R-:W-:-:S03]  /*66a0*/  FMNMX.FTZ R8, R61, R8, !PT ;  /* 0x000000083d087209 */ /* 0x000fc60007810000 */
[----:B------:R-:W-:Y:S01]  /*66b0*/  MUFU.EX2 R34, R34 ;  /* 0x0000002200227308 */ /* 0x000fe20000000800 */
[----:B------:R-:W-:Y:S01]  /*66c0*/  FMNMX.FTZ R8, R62, R8, !PT ;  /* 0x000000083e087209 */ /* 0x000fe20007810000 */
[----:B-1----:R-:W-:-:S03]  /*66d0*/  FFMA.FTZ R3, R9, R3, R32 ;  /* 0x0000000309037223 */ /* 0x002fc60000010020 */
[----:B------:R-:W-:-:S03]  /*66e0*/  FMNMX.FTZ R8, R57, R8, !PT ;  /* 0x0000000839087209 */ /* 0x000fc60007810000 */
[----:B------:R-:W-:Y:S01]  /*66f0*/  MUFU.EX2 R74, R74 ;  /* 0x0000004a004a7308 */ /* 0x000fe20000000800 */
[----:B------:R-:W-:Y:S01]  /*6700*/  FMNMX.FTZ R8, R60, R8, !PT ;  /* 0x000000083c087209 */ /* 0x000fe20007810000 */
[----:B0-----:R-:W-:-:S03]  /*6710*/  FADD.FTZ R3, R76, R3 ;  /* 0x000000034c037221 */ /* 0x001fc60000010000 */
        /* <DEDUP_REMOVED lines=77> */
[----:B------:R-:W-:Y:S01]  /*6bf0*/  FFMA.FTZ R79, R79, R7, -R80 ;  /* 0x000000074f4f7223 */ /* 0x000fe20000010850 */
[----:B-1----:R-:W-:Y:S01]  /*6c00*/  FADD.FTZ R80, R33, R0 ;  /* 0x0000000021507221 */ /* 0x002fe20000010000 */
[----:B------:R-:W-:Y:S01]  /*6c10*/  FADD.FTZ R0, R34, R3 ;  /* 0x0000000322007221 */ /* 0x000fe20000010000 */
[----:B------:R-:W1:Y:S02]  /*6c20*/  MUFU.EX2 R71, R71 ;  /* 0x0000004700477308 */ /* 0x000e640000000800 */
[----:B--2---:R-:W-:Y:S01]  /*6c30*/  FADD.FTZ R3, R73, R80 ;  /* 0x0000005049037221 */ /* 0x004fe20000010000 */
[----:B------:R-:W-:-:S04]  /*6c40*/  FADD.FTZ R0, R74, R0 ;  /* 0x000000004a007221 */ /* 0x000fc80000010000 */
[----:B------:R-:W-:Y:S01]  /*6c50*/  FADD.FTZ R0, R36, R0 ;  /* 0x0000000024007221 */ /* 0x000fe20000010000 */
[----:B------:R-:W2:Y:S01]  /*6c60*/  MUFU.EX2 R37, R37 ;  /* 0x0000002500257308 */ /* 0x000ea20000000800 */
[----:B0-----:R-:W-:Y:S02]  /*6c70*/  FADD.FTZ R3, R35, R3 ;  /* 0x0000000323037221 */ /* 0x001fe40000010000 */
[----:B------:R-:W-:-:S04]  /*6c80*/  FADD.FTZ R0, R72, R0 ;  /* 0x0000000048007221 */ /* 0x000fc80000010000 */
[----:B------:R-:W-:Y:S01]  /*6c90*/  FADD.FTZ R0, R38, R0 ;  /* 0x0000000026007221 */ /* 0x000fe20000010000 */
[----:B------:R-:W0:Y:S01]  /*6ca0*/  MUFU.EX2 R69, R69 ;  /* 0x0000004500457308 */ /* 0x000e220000000800 */
[----:B-1----:R-:W-:Y:S02]  /*6cb0*/  FADD.FTZ R3, R71, R3 ;  /* 0x0000000347037221 */ /* 0x002fe40000010000 */
[----:B------:R-:W-:-:S04]  /*6cc0*/  FADD.FTZ R0, R70, R0 ;  /* 0x0000000046007221 */ /* 0x000fc80000010000 */
[----:B------:R-:W-:Y:S01]  /*6cd0*/  FADD.FTZ R0, R24, R0 ;  /* 0x0000000018007221 */ /* 0x000fe20000010000 */
[----:B------:R-:W1:Y:S01]  /*6ce0*/  MUFU.EX2 R39, R39 ;  /* 0x0000002700277308 */ /* 0x000e620000000800 */
[----:B--2---:R-:W-:Y:S02]  /*6cf0*/  FADD.FTZ R3, R37, R3 ;  /* 0x0000000325037221 */ /* 0x004fe40000010000 */
        /* <DEDUP_REMOVED lines=20> */
[----:B------:R-:W-:-:S05]  /*6e40*/  FADD.FTZ R0, R55, R0 ;  /* 0x0000000037007221 */ /* 0x000fca0000010000 */
        /* <DEDUP_REMOVED lines=66> */
.L_x_12122:
[----:B------:R-:W-:Y:S01]  /*7270*/  ULEA UR6, UR6, UR41, 0x3 ;  /* 0x0000002906067291 */ /* 0x000fe2000f8e183f */
[----:B------:R-:W-:Y:S01]  /*7280*/  F2FP.F16.F32.PACK_AB R32, R76, R32 ;  /* 0x000000204c20723e */ /* 0x000fe200000000ff */
[----:B------:R-:W-:Y:S01]  /*7290*/  FMUL.FTZ R88, R88, R9 ;  /* 0x0000000958587220 */ /* 0x000fe20000410000 */
[----:B------:R-:W-:Y:S01]  /*72a0*/  F2FP.F16.F32.PACK_AB R33, R33, R75 ;  /* 0x0000004b2121723e */ /* 0x000fe200000000ff */
        /* <DEDUP_REMOVED lines=54> */
[----:B------:R-:W-:Y:S01]  /*7610*/  FMUL.FTZ R124, R124, R9 ;  /* 0x000000097c7c7220 */ /* 0x000fe20000410000 */
[----:B------:R-:W-:Y:S01]  /*7620*/  F2FP.F16.F32.PACK_AB R25, R77, R15 ;  /* 0x0000000f4d19723e */ /* 0x000fe200000000ff */
[----:B------:R3:W-:Y:S01]  /*7630*/  STSM.16.M88.4 [R18+0x6000], R40 ;  /* 0x0060002812007844 */ /* 0x0007e20000000200 */
[----:B------:R-:W-:Y:S01]  /*7640*/  F2FP.F16.F32.PACK_AB R26, R13, R12 ;  /* 0x0000000c0d1a723e */ /* 0x000fe200000000ff */
[-C--:B------:R-:W-:Y:S01]  /*7650*/  FMUL.FTZ R125, R125, R9.reuse ;  /* 0x000000097d7d7220 */ /* 0x080fe20000410000 */
[----:B------:R-:W-:Y:S01]  /*7660*/  F2FP.F16.F32.PACK_AB R27, R79, R78 ;  /* 0x0000004e4f1b723e */ /* 0x000fe200000000ff */
[-C--:B------:R-:W-:Y:S01]  /*7670*/  FMUL.FTZ R128, R128, R9.reuse ;  /* 0x0000000980807220 */ /* 0x080fe20000410000 */
        /* <DEDUP_REMOVED lines=41> */
.L_x_12112:
[----:B------:R-:W-:-:S13]  /*7910*/  ISETP.GE.AND P1, PT, R4, R146, PT ;  /* 0x000000920400720c */ /* 0x000fda0003f26270 */
[----:B------:R-:W-:Y:S05]  /*7920*/  @!P1 BRA `(.L_x_12124) ;  /* 0x0000002800389947 */ /* 0x000fea0003800000 */
[----:B------:R-:W-:Y:S01]  /*7930*/  IMAD.MOV.U32 R9, RZ, RZ, R8 ;  /* 0x000000ffff097224 */ /* 0x000fe200078e0008 */
[----:B------:R-:W-:Y:S01]  /*7940*/  MOV R5, R6 ;  /* 0x0000000600057202 */ /* 0x000fe20000000f00 */
[----:B------:R-:W-:Y:S01]  /*7950*/  IMAD.MOV.U32 R10, RZ, RZ, R2 ;  /* 0x000000ffff0a7224 */ /* 0x000fe200078e0002 */
[----:B------:R-:W-:Y:S01]  /*7960*/  UMOV UR6, UR38 ;  /* 0x0000002600067c82 */ /* 0x000fe20008000000 */
[----:B------:R-:W-:-:S05]  /*7970*/  ULDC UR5, c[0x0][0x9d8] ;  /* 0x0002760000057ab9 */ /* 0x000fca0000000800 */
.L_x_12135:
[----:B------:R-:W-:Y:S01]  /*7980*/  ISETP.NE.AND P2, PT, RZ, UR40, PT ;  /* 0x00000028ff007c0c */ /* 0x000fe2000bf45270 */
[----:B------:R-:W-:-:S04]  /*7990*/  UISETP.NE.AND UP0, UPT, UR6, 0x1, UPT ;  /* 0x000000010600788c */ /* 0x000fc8000bf05270 */
[----:B------:R-:W-:-:S06]  /*79a0*/  USEL UR7, URZ, 0x1, UP0 ;  /* 0x000000013f077887 */ /* 0x000fcc0008000000 */
[----:B------:R-:W-:Y:S02]  /*79b0*/  LOP3.LUT R2, R10, UR7, RZ, 0x3c, !PT ;  /* 0x000000070a027c12 */ /* 0x000fe4000f8e3cff */
[----:B------:R-:W-:Y:S05]  /*79c0*/  @P2 BRA `(.L_x_12125) ;  /* 0x0000000000342947 */ /* 0x000fea0003800000 */
[----:B------:R-:W-:Y:S05]  /*79d0*/  @!P0 BRA `(.L_x_12126) ;  /* 0x0000000000048947 */ /* 0x000fea0003800000 */
[----:B------:R-:W-:Y:S01]  /*79e0*/  BPT.TRAP 0x1 ;  /* 0x000000040000795c */ /* 0x000fe20000300000 */
.L_x_12126:
        /* <DEDUP_REMOVED lines=8> */
.L_x_12127:
[----:B-1----:R-:W-:Y:S05]  /*7a70*/  @P1 BRA `(.L_x_12125) ;  /* 0x0000000000081947 */ /* 0x002fea0003800000 */
[----:B------:R-:W1:Y:S02]  /*7a80*/  SYNCS.PHASECHK.TRANS64.TRYWAIT P1, [UR7+0x2d830], R6 ;  /* 0x02d83006ff0075a7 */ /* 0x000e640008020147 */
[----:B-1----:R-:W-:Y:S05]  /*7a90*/  @!P1 BRA `(.L_x_12128) ;  /* 0x000000bc00c49947 */ /* 0x002fea0003800000 */
.L_x_12125:
        /* <DEDUP_REMOVED lines=40> */
.L_x_12130:
[----:B------:R-:W-:Y:S01]  /*7d20*/  ULEA UR7, UR6, UR41, 0x3 ;  /* 0x0000002906077291 */ /* 0x000fe2000f8e183f */
[----:B------:R-:W-:-:S08]  /*7d30*/  SHF.L.U32 R6, R10, 0x1f, RZ ;  /* 0x0000001f0a067819 */ /* 0x000fd000000006ff */
[----:B------:R0:W1:Y:S01]  /*7d40*/  SYNCS.PHASECHK.TRANS64.TRYWAIT P1, [UR7+0x2d850], R6 ;  /* 0x02d85006ff0075a7 */ /* 0x0000620008020147 */
[----:B------:R-:W-:Y:S05]  /*7d50*/  @!P0 BRA `(.L_x_12131) ;  /* 0x0000000000048947 */ /* 0x000fea0003800000 */
[----:B------:R-:W-:Y:S01]  /*7d60*/  BPT.TRAP 0x1 ;  /* 0x000000040000795c */ /* 0x000fe20000300000 */
.L_x_12131:
[----:B-1----:R-:W-:Y:S05]  /*7d70*/  @P1 BRA `(.L_x_12129) ;  /* 0x0000000000081947 */ /* 0x002fea0003800000 */
[----:B------:R-:W1:Y:S02]  /*7d80*/  SYNCS.PHASECHK.TRANS64.TRYWAIT P1, [UR7+0x2d850], R6 ;  /* 0x02d85006ff0075a7 */ /* 0x000e640008020147 */
[----:B-1----:R-:W-:Y:S05]  /*7d90*/  @!P1 BRA `(.L_x_12132) ;  /* 0x000000bc001c9947 */ /* 0x002fea0003800000 */
.L_x_12129:
        /* <DEDUP_REMOVED lines=70> */
.L_x_12133:
        /* <DEDUP_REMOVED lines=276> */
[----:B------:R-:W-:-:S07]  /*9340*/  FFMA.FTZ R80, R79, R7, -R80 ;  /* 0x000000074f507223 */ /* 0x000fce0000010850 */
[----:B------:R-:W-:Y:S08]  /*9350*/  MUFU.EX2 R9, R9 ;  /* 0x0000000900097308 */ /* 0x000ff00000000800 */
[----:B------:R-:W1:Y:S01]  /*9360*/  MUFU.EX2 R79, R12 ;  /* 0x0000000c004f7308 */ /* 0x000e620000000800 */
[----:B0-----:R-:W-:-:S07]  /*9370*/  FFMA.FTZ R3, R5, R3, R10 ;  /* 0x0000000305037223 */ /* 0x001fce000001000a */
        /* <DEDUP_REMOVED lines=127> */
.L_x_12134:
[----:B------:R-:W-:Y:S01]  /*9b70*/  ULEA UR6, UR6, UR41, 0x3 ;  /* 0x0000002906067291 */ /* 0x000fe2000f8e183f */
[----:B------:R-:W-:Y:S01]  /*9b80*/  F2FP.F16.F32.PACK_AB R24, R25, R24 ;  /* 0x000000181918723e */ /* 0x000fe200000000ff */
[-C--:B------:R-:W-:Y:S01]  /*9b90*/  FMUL.FTZ R88, R88, R5.reuse ;  /* 0x0000000558587220 */ /* 0x080fe20000410000 */
[----:B------:R-:W-:Y:S01]  /*9ba0*/  F2FP.F16.F32.PACK_AB R25, R82, R26 ;  /* 0x0000001a5219723e */ /* 0x000fe200000000ff */
[----:B------:R-:W-:Y:S01]  /*9bb0*/  UIADD3 UR6, UR6, 0x2d860, URZ ;  /* 0x0002d86006067890 */ /* 0x000fe2000fffe03f */
[----:B------:R-:W-:Y:S01]  /*9bc0*/  F2FP.F16.F32.PACK_AB R14, R15, R14 ;  /* 0x0000000e0f0e723e */ /* 0x000fe200000000ff */
[-C--:B------:R-:W-:Y:S01]  /*9bd0*/  FMUL.FTZ R89, R89, R5.reuse ;  /* 0x0000000559597220 */ /* 0x080fe20000410000 */
        /* <DEDUP_REMOVED lines=99> */
.L_x_12124:
[----:B------:R-:W-:Y:S06]  /*a210*/  BAR.ARV 0x8, 0x200 ;  /* 0x0208000000007b1d */ /* 0x000fec0000002000 */
[----:B------:R-:W-:Y:S05]  /*a220*/  @!P0 BRA `(.L_x_12136) ;  /* 0x0000000000048947 */ /* 0x000fea0003800000 */
[----:B------:R-:W-:Y:S01]  /*a230*/  BPT.TRAP 0x1 ;  /* 0x000000040000795c */ /* 0x000fe20000300000 */
.L_x_12136:
[----:B------:R-:W-:Y:S01]  /*a240*/  ULEA UR4, UR38, UR41, 0x3 ;  /* 0x0000002926047291 */ /* 0x000fe2000f8e183f */
[----:B------:R-:W-:-:S08]  /*a250*/  SHF.L.U32 R4, R2, 0x1f, RZ ;  /* 0x0000001f02047819 */ /* 0x000fd000000006ff */
[----:B------:R0:W1:Y:S01]  /*a260*/  SYNCS.PHASECHK.TRANS64.TRYWAIT P1, [UR4+0x2d850], R4 ;  /* 0x02d85004ff0075a7 */ /* 0x0000620008020144 */
[----:B------:R-:W-:Y:S05]  /*a270*/  @!P0 BRA `(.L_x_12137) ;  /* 0x0000000000048947 */ /* 0x000fea0003800000 */
[----:B------:R-:W-:Y:S01]  /*a280*/  BPT.TRAP 0x1 ;  /* 0x000000040000795c */ /* 0x000fe20000300000 */
.L_x_12137:
[----:B-1----:R-:W-:Y:S05]  /*a290*/  @P1 BRA `(.L_x_12138) ;  /* 0x0000000000081947 */ /* 0x002fea0003800000 */
[----:B------:R-:W1:Y:S02]  /*a2a0*/  SYNCS.PHASECHK.TRANS64.TRYWAIT P1, [UR4+0x2d850], R4 ;  /* 0x02d85004ff0075a7 */ /* 0x000e640008020144 */
[----:B-1----:R-:W-:Y:S05]  /*a2b0*/  @!P1 BRA `(.L_x_12139) ;  /* 0x0000009400ec9947 */ /* 0x002fea0003800000 */
.L_x_12138:
[----:B------:R-:W-:Y:S01]  /*a2c0*/  UIADD3 UR41, UR41, 0x400, URZ ;  /* 0x0000040029297890 */ /* 0x000fe2000fffe03f */
[----:B------:R-:W-:Y:S01]  /*a2d0*/  WARPGROUP.ARRIVE ;  /* 0x00000000000079c5 */ /* 0x000fe20000000000 */
[----:B------:R-:W-:Y:S01]  /*a2e0*/  ULOP3.LUT UR39, UR39, 0x10000, URZ, 0xfc, !UPT ;  /* 0x0001000027277892 */ /* 0x000fe2000f8efc3f */
[----:B01----:R-:W0:Y:S01]  /*a2f0*/  SHFL.BFLY PT, R4, R3, 0x2, 0x1f ;  /* 0x0c401f0003047f89 */ /* 0x003e2200000e0000 */
[----:B------:R-:W-:Y:S01]  /*a300*/  USHF.R.U32.HI UR41, URZ, 0x4, UR41 ;  /* 0x000000043f297899 */ /* 0x000fe20008011629 */
[----:B------:R-:W-:Y:S01]  /*a310*/  UMOV UR9, 0x40000040 ;  /* 0x4000004000097882 */ /* 0x000fe20000000000 */
[----:B------:R-:W-:Y:S02]  /*a320*/  UMOV UR11, 0x80000020 ;  /* 0x80000020000b7882 */ /* 0x000fe40000000000 */
        /* <DEDUP_REMOVED lines=10> */
[----:B------:R-:W-:Y:S01]  /*a3d0*/  MOV R3, 0xff800000 ;  /* 0xff80000000037802 */ /* 0x000fe20000000f00 */
[----:B------:R-:W-:Y:S01]  /*a3e0*/  UMOV UR9, 0x40000040 ;  /* 0x4000004000097882 */ /* 0x000fe20000000000 */
[----:B------:R-:W-:Y:S01]  /*a3f0*/  UMOV UR11, 0x80000020 ;  /* 0x80000020000b7882 */ /* 0x000fe20000000000 */
[----:B------:R-:W0:Y:S01]  /*a400*/  SHFL.BFLY PT, R4, R5, 0x1, 0x1f ;  /* 0x0c201f0005047f89 */ /* 0x000e2200000e0000 */
[----:B-1----:R-:W-:Y:S01]  /*a410*/  FADD.FTZ R9, R9, R0 ;  /* 0x0000000009097221 */ /* 0x002fe20000010000 */
[----:B------:R-:W-:-:S04]  /*a420*/  IMAD.MOV.U32 R0, RZ, RZ, -0x800000 ;  /* 0xff800000ff007424 */ /* 0x000fc800078e00ff */
[----:B------:R-:W1:Y:S01]  /*a430*/  SHFL.BFLY PT, R10, R9, 0x1, 0x1f ;  /* 0x0c201f00090a7f89 */ /* 0x000e6200000e0000 */
[----:B0-----:R-:W-:Y:S01]  /*a440*/  FADD.FTZ R14, R5, R4 ;  /* 0x00000004050e7221 */ /* 0x001fe20000010000 */
[----:B------:R-:W-:-:S04]  /*a450*/  IMAD.MOV.U32 R4, RZ, RZ, RZ ;  /* 0x000000ffff047224 */ /* 0x000fc800078e00ff */
[----:B------:R-:W-:Y:S01]  /*a460*/  FSETP.NE.FTZ.AND P1, PT, R14, RZ, PT ;  /* 0x000000ff0e00720b */ /* 0x000fe20003f35000 */
[----:B-1----:R-:W-:Y:S01]  /*a470*/  FADD.FTZ R15, R9, R10 ;  /* 0x0000000a090f7221 */ /* 0x002fe20000010000 */
[----:B------:R-:W-:-:S04]  /*a480*/  IMAD.MOV.U32 R10, RZ, RZ, RZ ;  /* 0x000000ffff0a7224 */ /* 0x000fc800078e00ff */
        /* <DEDUP_REMOVED lines=59> */
.L_x_12140:
        /* <DEDUP_REMOVED lines=60> */
.L_x_12104:
[----:B------:R-:W3:Y:S08]  /*ac00*/  S2UR UR42, SR_CgaCtaId ;  /* 0x00000000002a79c3 */ /* 0x000ef00000008800 */
[----:B------:R-:W-:Y:S06]  /*ac10*/  BAR.SYNC.DEFER_BLOCKING 0x5, 0x200 ;  /* 0x0148000000007b1d */ /* 0x000fec0000010000 */
[----:B------:R-:W-:Y:S01]  /*ac20*/  UMOV UR41, 0x400 ;  /* 0x0000040000297882 */ /* 0x000fe20000000000 */
[----:B------:R-:W-:Y:S01]  /*ac30*/  BSSY B0, `(.L_x_12141) ;  /* 0x0000287000007945 */ /* 0x000fe20003800000 */
[----:B---3--:R-:W-:-:S09]  /*ac40*/  ULEA UR41, UR42, UR41, 0x18 ;  /* 0x000000292a297291 */ /* 0x008fd2000f8ec03f */
[----:B--2---:R-:W2:Y:S01]  /*ac50*/  LDS.128 R4, [UR41+0x2d8d0] ;  /* 0x02d8d029ff047984 */ /* 0x004ea20008000c00 */
[----:B------:R-:W-:Y:S06]  /*ac60*/  BAR.ARV 0x4, 0x200 ;  /* 0x0108000000007b1d */ /* 0x000fec0000002000 */
[----:B------:R-:W-:Y:S05]  /*ac70*/  @P0 BRA `(.L_x_12142) ;  /* 0x0000001c006c0947 */ /* 0x000fea0003800000 */
[----:B-1----:R-:W3:Y:S01]  /*ac80*/  LDL R8, [R1+0x40] ;  /* 0x0000400001087983 */ /* 0x002ee20000100800 */
[----:B------:R-:W1:Y:S03]  /*ac90*/  S2UR UR6, SR_SWINHI ;  /* 0x00000000000679c3 */ /* 0x000e660000002f00 */
[----:B------:R-:W4:Y:S01]  /*aca0*/  LDL R48, [R1+0x14] ;  /* 0x0000140001307983 */ /* 0x000f220000100800 */
[----:B------:R-:W-:Y:S01]  /*acb0*/  UMOV UR4, UR41 ;  /* 0x0000002900047c82 */ /* 0x000fe20008000000 */
[----:B-1----:R-:W-:Y:S01]  /*acc0*/  UMOV UR5, UR6 ;  /* 0x0000000600057c82 */ /* 0x002fe20008000000 */
[----:B------:R-:W-:Y:S02]  /*acd0*/  IMAD.U32 R32, RZ, RZ, UR4 ;  /* 0x00000004ff207e24 */ /* 0x000fe4000f8e00ff */
[----:B------:R-:W-:Y:S01]  /*ace0*/  IMAD.U32 R33, RZ, RZ, UR5 ;  /* 0x00000005ff217e24 */ /* 0x000fe2000f8e00ff */
[----:B------:R-:W-:Y:S01]  /*acf0*/  ULDC.64 UR4, c[0x0][0xc08] ;  /* 0x0003020000047ab9 */ /* 0x000fe20000000a00 */
[----:B------:R-:W-:Y:S01]  /*ad00*/  BAR.SYNC.DEFER_BLOCKING 0x1, 0x180 ;  /* 0x0046000000007b1d */ /* 0x000fe20000010000 */
[----:B---3--:R-:W-:-:S03]  /*ad10*/  IMAD.WIDE R8, R8, 0x2, R32 ;  /* 0x0000000208087825 */ /* 0x008fc600078e0220 */
[----:B------:R-:W-:-:S04]  /*ad20*/  IADD3 R39, P1, R8, 0x6000, RZ ;  /* 0x0000600008277810 */ /* 0x000fc80007f3e0ff */
[----:B--2---:R-:W-:Y:S02]  /*ad30*/  LOP3.LUT R4, R39, 0x180, RZ, 0xc0, !PT ;  /* 0x0000018027047812 */ /* 0x004fe400078ec0ff */
[C---:B------:R-:W-:Y:S02]  /*ad40*/  IADD3 R35, P3, R8.reuse, 0x3000, RZ ;  /* 0x0000300008237810 */ /* 0x040fe40007f7e0ff */
[----:B------:R-:W-:Y:S02]  /*ad50*/  IADD3 R41, P0, R8, 0x6020, RZ ;  /* 0x0000602008297810 */ /* 0x000fe40007f1e0ff */
[----:B------:R-:W-:Y:S02]  /*ad60*/  SHF.R.U64 R4, R4, 0x3, RZ ;  /* 0x0000000304047819 */ /* 0x000fe400000012ff */
[C---:B0-----:R-:W-:Y:S02]  /*ad70*/  LOP3.LUT R11, R8.reuse, 0x180, RZ, 0xc0, !PT ;  /* 0x00000180080b7812 */ /* 0x041fe400078ec0ff */
[----:B------:R-:W-:-:S02]  /*ad80*/  IADD3 R31, P4, R8, 0x20, RZ ;  /* 0x00000020081f7810 */ /* 0x000fc40007f9e0ff */
[----:B------:R-:W-:Y:S02]  /*ad90*/  LOP3.LUT R26, R35, 0x180, RZ, 0xc0, !PT ;  /* 0x00000180231a7812 */ /* 0x000fe400078ec0ff */
[----:B------:R-:W-:Y:S02]  /*ada0*/  LOP3.LUT R10, R41, 0x180, RZ, 0xc0, !PT ;  /* 0x00000180290a7812 */ /* 0x000fe400078ec0ff */
[----:B------:R-:W-:Y:S02]  /*adb0*/  LOP3.LUT R12, R4, R39, RZ, 0x3c, !PT ;  /* 0x00000027040c7212 */ /* 0x000fe400078e3cff */
[----:B------:R-:W-:Y:S02]  /*adc0*/  IADD3 R37, P2, R8, 0x3020, RZ ;  /* 0x0000302008257810 */ /* 0x000fe40007f5e0ff */
[----:B------:R-:W-:Y:S02]  /*add0*/  SHF.R.U64 R11, R11, 0x3, RZ ;  /* 0x000000030b0b7819 */ /* 0x000fe400000012ff */
[----:B------:R-:W-:-:S02]  /*ade0*/  LOP3.LUT R4, R31, 0x180, RZ, 0xc0, !PT ;  /* 0x000001801f047812 */ /* 0x000fc400078ec0ff */
[----:B------:R-:W-:Y:S02]  /*adf0*/  SHF.R.U64 R26, R26, 0x3, RZ ;  /* 0x000000031a1a7819 */ /* 0x000fe400000012ff */
[----:B------:R-:W-:Y:S02]  /*ae00*/  SHF.R.U64 R10, R10, 0x3, RZ ;  /* 0x000000030a0a7819 */ /* 0x000fe400000012ff */
[----:B------:R-:W-:Y:S02]  /*ae10*/  LOP3.LUT R8, R11, R8, RZ, 0x3c, !PT ;  /* 0x000000080b087212 */ /* 0x000fe400078e3cff */
[----:B------:R-:W-:Y:S02]  /*ae20*/  LOP3.LUT R14, R37, 0x180, RZ, 0xc0, !PT ;  /* 0x00000180250e7812 */ /* 0x000fe400078ec0ff */
[----:B------:R-:W-:Y:S01]  /*ae30*/  SHF.R.U64 R4, R4, 0x3, RZ ;  /* 0x0000000304047819 */ /* 0x000fe200000012ff */
[--C-:B------:R-:W-:Y:S01]  /*ae40*/  IMAD.X R25, RZ, RZ, R9.reuse, P0 ;  /* 0x000000ffff197224 */ /* 0x100fe200000e0609 */
[----:B------:R-:W-:Y:S01]  /*ae50*/  LOP3.LUT R26, R26, R35, RZ, 0x3c, !PT ;  /* 0x000000231a1a7212 */ /* 0x000fe200078e3cff */
[--C-:B------:R-:W-:Y:S01]  /*ae60*/  IMAD.X R27, RZ, RZ, R9.reuse, P3 ;  /* 0x000000ffff1b7224 */ /* 0x100fe200018e0609 */
[----:B------:R-:W-:Y:S01]  /*ae70*/  LOP3.LUT R24, R10, R41, RZ, 0x3c, !PT ;  /* 0x000000290a187212 */ /* 0x000fe200078e3cff */
[--C-:B------:R-:W-:Y:S01]  /*ae80*/  IMAD.X R29, RZ, RZ, R9.reuse, P4 ;  /* 0x000000ffff1d7224 */ /* 0x100fe200020e0609 */
[----:B------:R-:W0:Y:S01]  /*ae90*/  LDC.64 R34, c[0x0][0xc00] ;  /* 0x00030000ff227b82 */ /* 0x000e220000000a00 */
[--C-:B------:R-:W-:Y:S01]  /*aea0*/  IMAD.X R13, RZ, RZ, R9.reuse, P1 ;  /* 0x000000ffff0d7224 */ /* 0x100fe200008e0609 */
[----:B------:R-:W-:Y:S01]  /*aeb0*/  MOV R30, R8 ;  /* 0x00000008001e7202 */ /* 0x000fe20000000f00 */
[----:B------:R-:W-:Y:S01]  /*aec0*/  IMAD.X R15, RZ, RZ, R9, P2 ;  /* 0x000000ffff0f7224 */ /* 0x000fe200010e0609 */
[----:B------:R-:W-:-:S02]  /*aed0*/  SHF.R.U64 R14, R14, 0x3, RZ ;  /* 0x000000030e0e7819 */ /* 0x000fc400000012ff */
[----:B------:R-:W-:Y:S02]  /*aee0*/  LOP3.LUT R28, R4, R31, RZ, 0x3c, !PT ;  /* 0x0000001f041c7212 */ /* 0x000fe400078e3cff */
[----:B------:R-:W-:Y:S02]  /*aef0*/  F2FP.F16.F32.PACK_AB R8, R21, R20 ;  /* 0x000000141508723e */ /* 0x000fe400000000ff */
[----:B------:R-:W-:Y:S02]  /*af00*/  F2FP.F16.F32.PACK_AB R9, R91, R90 ;  /* 0x0000005a5b09723e */ /* 0x000fe400000000ff */
[----:B------:R-:W-:Y:S02]  /*af10*/  F2FP.F16.F32.PACK_AB R10, R93, R92 ;  /* 0x0000005c5d0a723e */ /* 0x000fe400000000ff */
[----:B------:R-:W-:Y:S02]  /*af20*/  F2FP.F16.F32.PACK_AB R11, R95, R94 ;  /* 0x0000005e5f0b723e */ /* 0x000fe400000000ff */
[----:B------:R-:W-:-:S02]  /*af30*/  MOV R38, R24 ;  /* 0x0000001800267202 */ /* 0x000fc40000000f00 */
[----:B------:R-:W-:Y:S02]  /*af40*/  MOV R4, R26 ;  /* 0x0000001a00047202 */ /* 0x000fe40000000f00 */
[----:B------:R-:W-:Y:S02]  /*af50*/  LOP3.LUT R14, R14, R37, RZ, 0x3c, !PT ;  /* 0x000000250e0e7212 */ /* 0x000fe400078e3cff */
[----:B------:R-:W-:Y:S01]  /*af60*/  MOV R41, R28 ;  /* 0x0000001c00297202 */ /* 0x000fe20000000f00 */
[----:B------:R1:W-:Y:S01]  /*af70*/  STSM.16.M88.4 [R30], R8 ;  /* 0x000000081e007844 */ /* 0x0003e20000000200 */
[----:B------:R-:W-:Y:S01]  /*af80*/  F2FP.F16.F32.PACK_AB R24, R97, R96 ;  /* 0x000000606118723e */ /* 0x000fe200000000ff */
[----:B------:R-:W2:Y:S01]  /*af90*/  LDC.64 R36, c[0x0][0xc00] ;  /* 0x00030000ff247b82 */ /* 0x000ea20000000a00 */
[----:B------:R-:W-:Y:S02]  /*afa0*/  F2FP.F16.F32.PACK_AB R25, R99, R98 ;  /* 0x000000626319723e */ /* 0x000fe400000000ff */
[----:B------:R-:W-:-:S02]  /*afb0*/  F2FP.F16.F32.PACK_AB R26, R101, R100 ;  /* 0x00000064651a723e */ /* 0x000fc400000000ff */
[----:B------:R-:W-:Y:S02]  /*afc0*/  F2FP.F16.F32.PACK_AB R27, R103, R102 ;  /* 0x00000066671b723e */ /* 0x000fe400000000ff */
[----:B------:R-:W-:Y:S02]  /*afd0*/  F2FP.F16.F32.PACK_AB R28, R105, R104 ;  /* 0x00000068691c723e */ /* 0x000fe400000000ff */
[----:B------:R-:W-:Y:S02]  /*afe0*/  F2FP.F16.F32.PACK_AB R29, R107, R106 ;  /* 0x0000006a6b1d723e */ /* 0x000fe400000000ff */
[----:B------:R-:W-:Y:S01]  /*aff0*/  F2FP.F16.F32.PACK_AB R31, R111, R110 ;  /* 0x0000006e6f1f723e */ /* 0x000fe200000000ff */
[----:B------:R3:W-:Y:S01]  /*b000*/  STSM.16.M88.4 [R41], R24 ;  /* 0x0000001829007844 */ /* 0x0007e20000000200 */
[----:B------:R-:W-:Y:S02]  /*b010*/  MOV R39, R12 ;  /* 0x0000000c00277202 */ /* 0x000fe40000000f00 */
[----:B-1----:R-:W-:-:S02]  /*b020*/  F2FP.F16.F32.PACK_AB R30, R109, R108 ;  /* 0x0000006c6d1e723e */ /* 0x002fc400000000ff */
        /* <DEDUP_REMOVED lines=9> */
[----:B---3--:R-:W-:Y:S02]  /*b0c0*/  F2FP.F16.F32.PACK_AB R24, R129, R128 ;  /* 0x000000808118723e */ /* 0x008fe400000000ff */
[----:B------:R-:W-:Y:S02]  /*b0d0*/  F2FP.F16.F32.PACK_AB R25, R131, R130 ;  /* 0x000000828319723e */ /* 0x000fe400000000ff */
[----:B------:R-:W-:-:S02]  /*b0e0*/  F2FP.F16.F32.PACK_AB R26, R133, R132 ;  /* 0x00000084851a723e */ /* 0x000fc400000000ff */
[----:B------:R-:W-:Y:S01]  /*b0f0*/  F2FP.F16.F32.PACK_AB R27, R135, R134 ;  /* 0x00000086871b723e */ /* 0x000fe200000000ff */
[----:B------:R1:W-:Y:S04]  /*b100*/  STSM.16.M88.4 [R4], R28 ;  /* 0x0000001c04007844 */ /* 0x0003e80000000200 */
[----:B------:R3:W-:Y:S04]  /*b110*/  STSM.16.M88.4 [R40], R8 ;  /* 0x0000000828007844 */ /* 0x0007e80000000200 */
[----:B------:R4:W-:Y:S04]  /*b120*/  STSM.16.M88.4 [R39], R12 ;  /* 0x0000000c27007844 */ /* 0x0009e80000000200 */
[----:B------:R4:W-:Y:S01]  /*b130*/  STSM.16.M88.4 [R38], R24 ;  /* 0x0000001826007844 */ /* 0x0009e20000000200 */
[----:B0-----:R-:W-:-:S04]  /*b140*/  ISETP.NE.U32.AND P0, PT, R34, RZ, PT ;  /* 0x000000ff2200720c */ /* 0x001fc80003f05070 */
[----:B------:R-:W-:Y:S01]  /*b150*/  ISETP.NE.AND.EX P0, PT, R35, RZ, PT, P0 ;  /* 0x000000ff2300720c */ /* 0x000fe20003f05300 */
[----:B-1----:R-:W-:Y:S02]  /*b160*/  IMAD.MOV.U32 R4, RZ, RZ, RZ ;  /* 0x000000ffff047224 */ /* 0x002fe400078e00ff */
[----:B--2---:R-:W-:Y:S01]  /*b170*/  IMAD.WIDE R28, R148, 0x4, R36 ;  /* 0x00000004941c7825 */ /* 0x004fe200078e0224 */
[----:B------:R-:W-:Y:S01]  /*b180*/  BAR.SYNC.DEFER_BLOCKING 0x1, 0x180 ;  /* 0x0046000000007b1d */ /* 0x000fe20000010000 */
[----:B------:R-:W-:-:S07]  /*b190*/  ISETP.NE.U32.AND P1, PT, RZ, UR4, PT ;  /* 0x00000004ff007c0c */ /* 0x000fce000bf25070 */
[----:B---3--:R-:W0:Y:S08]  /*b1a0*/  LDC R10, c[0x0][0xad4] ;  /* 0x0002b500ff0a7b82 */ /* 0x008e300000000800 */
[----:B------:R-:W1:Y:S08]  /*b1b0*/  LDC R40, c[0x0][0xbe8] ;  /* 0x0002fa00ff287b82 */ /* 0x000e700000000800 */
[----:B----4-:R-:W2:Y:S01]  /*b1c0*/  LDC.64 R14, c[0x0][0xba8] ;  /* 0x0002ea00ff0e7b82 */ /* 0x010ea20000000a00 */
[----:B------:R-:W3:Y:S01]  /*b1d0*/  @P0 LDG.E R4, desc[UR36][R28.64] ;  /* 0x000000241c040981 */ /* 0x000ee2000c1e1900 */
[----:B------:R-:W-:-:S13]  /*b1e0*/  ISETP.NE.AND.EX P1, PT, RZ, UR5, PT, P1 ;  /* 0x00000005ff007c0c */ /* 0x000fda000bf25310 */
[----:B------:R-:W-:-:S04]  /*b1f0*/  @P1 LEA R8, P2, R148, UR4, 0x2 ;  /* 0x0000000494081c11 */ /* 0x000fc8000f8410ff */
[----:B------:R-:W-:Y:S02]  /*b200*/  @P1 LEA.HI.X R9, R148, UR5, R152, 0x2, P2 ;  /* 0x0000000594091c11 */ /* 0x000fe400090f1498 */
        /* <DEDUP_REMOVED lines=17> */
[----:B------:R2:W4:Y:S01]  /*b320*/  LDC.64 R12, c[0x0][R24+0x228] ;  /* 0x00008a00180c7b82 */ /* 0x0005220000000a00 */
[----:B0-----:R-:W-:Y:S02]  /*b330*/  IMAD R9, R9, R148, RZ ;  /* 0x0000009409097224 */ /* 0x001fe400078e02ff */
[-C--:B-1----:R-:W-:Y:S02]  /*b340*/  IMAD R37, R11, R150.reuse, RZ ;  /* 0x000000960b257224 */ /* 0x082fe400078e02ff */
[----:B------:R-:W-:Y:S02]  /*b350*/  IMAD R39, R8, R25, R9 ;  /* 0x0000001908277224 */ /* 0x000fe400078e0209 */
[----:B------:R-:W-:Y:S01]  /*b360*/  IMAD.WIDE.U32 R10, R10, R150, RZ ;  /* 0x000000960a0a7225 */ /* 0x000fe200078e00ff */
[----:B--2---:R-:W0:Y:S03]  /*b370*/  LDC.64 R24, c[0x0][R24+0x210] ;  /* 0x0000840018187b82 */ /* 0x004e260000000a00 */
[----:B------:R-:W-:-:S04]  /*b380*/  IMAD.WIDE.U32 R8, R8, R148, RZ ;  /* 0x0000009408087225 */ /* 0x000fc800078e00ff */
[----:B------:R-:W-:Y:S01]  /*b390*/  IMAD.IADD R27, R147, 0x1, R136 ;  /* 0x00000001931b7824 */ /* 0x000fe200078e0288 */
[----:B------:R-:W-:Y:S01]  /*b3a0*/  SEL R35, R48, RZ, P3 ;  /* 0x000000ff30237207 */ /* 0x000fe20001800000 */
[----:B------:R-:W-:Y:S01]  /*b3b0*/  IMAD.IADD R30, R11, 0x1, R37 ;  /* 0x000000010b1e7824 */ /* 0x000fe200078e0225 */
[----:B------:R-:W1:Y:S01]  /*b3c0*/  @!P3 LDC R14, c[0x0][0xb50] ;  /* 0x0002d400ff0ebb82 */ /* 0x000e620000000800 */
[----:B------:R-:W-:Y:S02]  /*b3d0*/  IMAD.IADD R11, R9, 0x1, R39 ;  /* 0x00000001090b7824 */ /* 0x000fe400078e0227 */
[----:B------:R-:W-:Y:S02]  /*b3e0*/  IMAD.MOV.U32 R9, RZ, RZ, R27 ;  /* 0x000000ffff097224 */ /* 0x000fe400078e001b */
[-C--:B----4-:R-:W-:Y:S02]  /*b3f0*/  IMAD R37, R13, R35.reuse, RZ ;  /* 0x000000230d257224 */ /* 0x090fe400078e02ff */
[----:B------:R-:W-:Y:S01]  /*b400*/  IMAD.WIDE.U32 R12, R12, R35, RZ ;  /* 0x000000230c0c7225 */ /* 0x000fe200078e00ff */
[----:B------:R-:W2:Y:S03]  /*b410*/  @!P3 LDC R15, c[0x0][0xb54] ;  /* 0x0002d500ff0fbb82 */ /* 0x000ea60000000800 */
[----:B------:R-:W-:Y:S01]  /*b420*/  IMAD.IADD R37, R13, 0x1, R37 ;  /* 0x000000010d257824 */ /* 0x000fe200078e0225 */
[--C-:B---3--:R-:W-:Y:S01]  /*b430*/  IADD3 R10, P2, P5, R8, R10, R4.reuse ;  /* 0x0000000a080a7210 */ /* 0x108fe20007d5e004 */
        /* <DEDUP_REMOVED lines=21> */
.L_x_12143:
[----:B------:R-:W2:Y:S01]  /*b590*/  LDL R13, [R1+0x3c] ;  /* 0x00003c00010d7983 */ /* 0x000ea20000100800 */
[----:B------:R-:W0:Y:S03]  /*b5a0*/  S2R R8, SR_TID.X ;  /* 0x0000000000087919 */ /* 0x000e260000002100 */
[----:B------:R-:W-:Y:S04]  /*b5b0*/  SHFL.IDX PT, R9, R15, RZ, 0x1c1f ;  /* 0x001c1fff0f097589 */ /* 0x000fe800000e0000 */
[----:B------:R-:W-:Y:S04]  /*b5c0*/  SHFL.IDX PT, R10, R14, 0x1, 0x1c1f ;  /* 0x003c1f000e0a7f89 */ /* 0x000fe800000e0000 */
[----:B------:R-:W-:Y:S01]  /*b5d0*/  SHFL.IDX PT, R11, R15, 0x1, 0x1c1f ;  /* 0x003c1f000f0b7f89 */ /* 0x000fe200000e0000 */
[----:B0-----:R-:W-:-:S05]  /*b5e0*/  VIADD R24, R8, 0xffffff80 ;  /* 0xffffff8008187836 */ /* 0x001fca0000000000 */
[----:B------:R-:W-:-:S04]  /*b5f0*/  SHF.R.S32.HI R12, RZ, 0x1f, R24 ;  /* 0x0000001fff0c7819 */ /* 0x000fc80000011418 */
[----:B------:R-:W-:Y:S01]  /*b600*/  LEA.HI R12, R12, R24, RZ, 0x7 ;  /* 0x000000180c0c7211 */ /* 0x000fe200078f38ff */
[----:B------:R-:W0:Y:S03]  /*b610*/  SHFL.IDX PT, R8, R14, RZ, 0x1c1f ;  /* 0x001c1fff0e087589 */ /* 0x000e2600000e0000 */
[----:B------:R-:W-:Y:S01]  /*b620*/  LOP3.LUT R12, R12, 0xffffff80, RZ, 0xc0, !PT ;  /* 0xffffff800c0c7812 */ /* 0x000fe200078ec0ff */
[----:B-----5:R-:W-:-:S04]  /*b630*/  IMAD R42, R31, R40, RZ ;  /* 0x000000281f2a7224 */ /* 0x020fc800078e02ff */
[----:B------:R-:W-:-:S05]  /*b640*/  IMAD.IADD R12, R24, 0x1, -R12 ;  /* 0x00000001180c7824 */ /* 0x000fca00078e0a0c */
[----:B------:R-:W-:Y:S02]  /*b650*/  LOP3.LUT P0, RZ, R12, 0x3, RZ, 0xc0, !PT ;  /* 0x000000030cff7812 */ /* 0x000fe4000780c0ff */
[----:B--2---:R-:W-:-:S05]  /*b660*/  IADD3 R25, R13, R136, RZ ;  /* 0x000000880d197210 */ /* 0x004fca0007ffe0ff */
        /* <DEDUP_REMOVED lines=17> */
[----:B0-----:R-:W-:Y:S01]  /*b780*/  IMAD R3, R44, 0x20, R149 ;  /* 0x000000202c037824 */ /* 0x001fe200078e0295 */
[----:B------:R-:W-:-:S03]  /*b790*/  SHF.R.S32.HI R46, RZ, 0x1f, R47 ;  /* 0x0000001fff2e7819 */ /* 0x000fc6000001142f */
[----:B------:R-:W-:Y:S01]  /*b7a0*/  IMAD.WIDE R32, R3, 0x2, R32 ;  /* 0x0000000203207825 */ /* 0x000fe200078e0220 */
[----:B------:R-:W-:Y:S02]  /*b7b0*/  LEA.HI R46, R46, R47, RZ, 0x2 ;  /* 0x0000002f2e2e7211 */ /* 0x000fe400078f10ff */
[----:B------:R-:W-:Y:S01]  /*b7c0*/  IADD3 R3, P5, R32, 0x7800, RZ ;  /* 0x0000780020037810 */ /* 0x000fe20007fbe0ff */
[----:B------:R-:W-:Y:S01]  /*b7d0*/  IMAD R41, R41, UR4, RZ ;  /* 0x0000000429297c24 */ /* 0x000fe2000f8e02ff */
[----:B------:R-:W-:Y:S02]  /*b7e0*/  LOP3.LUT R46, R46, 0xfffffffc, RZ, 0xc0, !PT ;  /* 0xfffffffc2e2e7812 */ /* 0x000fe400078ec0ff */
[----:B------:R-:W-:Y:S01]  /*b7f0*/  LOP3.LUT R0, R3, 0x180, RZ, 0xc0, !PT ;  /* 0x0000018003007812 */ /* 0x000fe200078ec0ff */
[----:B------:R-:W-:Y:S01]  /*b800*/  IMAD R41, R4, UR5, R41 ;  /* 0x0000000504297c24 */ /* 0x000fe2000f8e0229 */
[----:B------:R-:W-:Y:S01]  /*b810*/  IADD3 R13, P0, R32, 0x1800, RZ ;  /* 0x00001800200d7810 */ /* 0x000fe20007f1e0ff */
[----:B------:R-:W-:Y:S01]  /*b820*/  IMAD.IADD R46, R47, 0x1, -R46 ;  /* 0x000000012f2e7824 */ /* 0x000fe200078e0a2e */
[----:B------:R-:W-:Y:S01]  /*b830*/  SHF.R.U64 R0, R0, 0x3, RZ ;  /* 0x0000000300007819 */ /* 0x000fe200000012ff */
[----:B------:R-:W-:Y:S01]  /*b840*/  IMAD.WIDE.U32 R20, R4, UR4, RZ ;  /* 0x0000000404147c25 */ /* 0x000fe2000f8e00ff */
[----:B------:R-:W-:Y:S01]  /*b850*/  ULDC.64 UR4, c[0x0][0xae8] ;  /* 0x0002ba0000047ab9 */ /* 0x000fe20000000a00 */
[----:B------:R-:W-:-:S02]  /*b860*/  IADD3 R25, P1, R32, 0x3000, RZ ;  /* 0x0000300020197810 */ /* 0x000fc40007f3e0ff */
[----:B------:R-:W-:Y:S01]  /*b870*/  LOP3.LUT R36, R0, R3, RZ, 0x3c, !PT ;  /* 0x0000000300247212 */ /* 0x000fe200078e3cff */
[----:B------:R-:W-:Y:S01]  /*b880*/  IMAD R3, R46, 0x60, R44 ;  /* 0x000000602e037824 */ /* 0x000fe200078e022c */
[----:B------:R-:W-:Y:S01]  /*b890*/  IADD3 R21, R21, R41, RZ ;  /* 0x0000002915157210 */ /* 0x000fe20007ffe0ff */
[----:B------:R-:W-:Y:S01]  /*b8a0*/  IMAD.X R37, RZ, RZ, R33, P5 ;  /* 0x000000ffff257224 */ /* 0x000fe200028e0621 */
[----:B------:R-:W-:Y:S01]  /*b8b0*/  IADD3 R29, P2, R32, 0x4800, RZ ;  /* 0x00004800201d7810 */ /* 0x000fe20007f5e0ff */
[----:B------:R-:W-:Y:S01]  /*b8c0*/  IMAD.IADD R4, R136, 0x1, R3 ;  /* 0x0000000188047824 */ /* 0x000fe200078e0203 */
[----:B------:R-:W-:Y:S01]  /*b8d0*/  IADD3 R35, P3, R32, 0x6000, RZ ;  /* 0x0000600020237810 */ /* 0x000fe20007f7e0ff */
[----:B------:R-:W-:Y:S01]  /*b8e0*/  IMAD.WIDE.U32 R20, R150, UR4, R20 ;  /* 0x0000000496147c25 */ /* 0x000fe2000f8e0014 */
[----:B------:R-:W-:Y:S01]  /*b8f0*/  SHF.R.S32.HI R41, RZ, 0x1f, R148 ;  /* 0x0000001fff297819 */ /* 0x000fe20000011494 */
[----:B------:R-:W5:Y:S01]  /*b900*/  LD.E.128 R36, desc[UR36][R36.64] ;  /* 0x0000002424247980 */ /* 0x000f62000c101d00 */
[----:B------:R-:W-:Y:S01]  /*b910*/  LOP3.LUT R12, R13, 0x180, RZ, 0xc0, !PT ;  /* 0x000001800d0c7812 */ /* 0x000fe200078ec0ff */
[----:B--2---:R-:W-:Y:S01]  /*b920*/  @P4 IMAD.HI.U32 R0, R4, R43, RZ ;  /* 0x0000002b04004227 */ /* 0x004fe200078e00ff */
[----:B------:R-:W-:-:S02]  /*b930*/  LOP3.LUT R24, R25, 0x180, RZ, 0xc0, !PT ;  /* 0x0000018019187812 */ /* 0x000fc400078ec0ff */
[----:B------:R-:W-:Y:S01]  /*b940*/  LOP3.LUT R28, R29, 0x180, RZ, 0xc0, !PT ;  /* 0x000001801d1c7812 */ /* 0x000fe200078ec0ff */
[----:B------:R-:W-:Y:S01]  /*b950*/  IMAD R21, R150, UR5, R21 ;  /* 0x0000000596157c24 */ /* 0x000fe2000f8e0215 */
[----:B------:R-:W-:Y:S01]  /*b960*/  LOP3.LUT R34, R35, 0x180, RZ, 0xc0, !PT ;  /* 0x0000018023227812 */ /* 0x000fe200078ec0ff */
[----:B------:R-:W-:Y:S01]  /*b970*/  ULDC.64 UR4, c[0x0][0xaf0] ;  /* 0x0002bc0000047ab9 */ /* 0x000fe20000000a00 */
[----:B------:R-:W-:Y:S01]  /*b980*/  LOP3.LUT R9, R32, 0x180, RZ, 0xc0, !PT ;  /* 0x0000018020097812 */ /* 0x000fe200078ec0ff */
[----:B------:R-:W-:Y:S01]  /*b990*/  IMAD.MOV.U32 R3, RZ, RZ, R4 ;  /* 0x000000ffff037224 */ /* 0x000fe200078e0004 */
[----:B---3--:R-:W-:Y:S01]  /*b9a0*/  @P4 SHF.R.U32.HI R3, RZ, R45, R0 ;  /* 0x0000002dff034219 */ /* 0x008fe20000011600 */
[----:B------:R-:W-:Y:S01]  /*b9b0*/  IMAD R41, R41, UR4, RZ ;  /* 0x0000000429297c24 */ /* 0x000fe2000f8e02ff */
[----:B------:R-:W-:Y:S02]  /*b9c0*/  SHF.R.U64 R12, R12, 0x3, RZ ;  /* 0x000000030c0c7819 */ /* 0x000fe400000012ff */
[----:B------:R-:W-:-:S02]  /*b9d0*/  SHF.R.U64 R24, R24, 0x3, RZ ;  /* 0x0000000318187819 */ /* 0x000fc400000012ff */
[----:B------:R-:W-:Y:S02]  /*b9e0*/  SHF.R.U64 R28, R28, 0x3, RZ ;  /* 0x000000031c1c7819 */ /* 0x000fe400000012ff */
[----:B------:R-:W-:Y:S02]  /*b9f0*/  SHF.R.U64 R34, R34, 0x3, RZ ;  /* 0x0000000322227819 */ /* 0x000fe400000012ff */
[----:B------:R-:W-:Y:S01]  /*ba00*/  SHF.R.U64 R9, R9, 0x3, RZ ;  /* 0x0000000309097819 */ /* 0x000fe200000012ff */
[C---:B------:R-:W-:Y:S01]  /*ba10*/  IMAD R41, R148.reuse, UR5, R41 ;  /* 0x0000000594297c24 */ /* 0x040fe2000f8e0229 */
[----:B------:R-:W-:Y:S01]  /*ba20*/  SHF.R.S32.HI R0, RZ, 0x1f, R3 ;  /* 0x0000001fff007819 */ /* 0x000fe20000011403 */
[----:B------:R-:W-:Y:S01]  /*ba30*/  IMAD.WIDE.U32 R20, R148, UR4, R20 ;  /* 0x0000000494147c25 */ /* 0x000fe2000f8e0014 */
[----:B------:R-:W-:Y:S01]  /*ba40*/  LOP3.LUT R12, R12, R13, RZ, 0x3c, !PT ;  /* 0x0000000d0c0c7212 */ /* 0x000fe200078e3cff */
        /* <DEDUP_REMOVED lines=12> */
[----:B------:R-:W-:Y:S01]  /*bb10*/  IMAD.IADD R21, R21, 0x1, R41 ;  /* 0x0000000115157824 */ /* 0x000fe200078e0229 */
[----:B------:R-:W5:Y:S01]  /*bb20*/  LD.E.128 R24, desc[UR36][R24.64] ;  /* 0x0000002418187980 */ /* 0x000f62000c101d00 */
[----:B------:R-:W-:Y:S02]  /*bb30*/  IMAD R0, R0, UR4, RZ ;  /* 0x0000000400007c24 */ /* 0x000fe4000f8e02ff */
[----:B------:R-:W-:Y:S01]  /*bb40*/  IMAD R41, R40, R43, R4 ;  /* 0x0000002b28297224 */ /* 0x000fe200078e0204 */
[----:B------:R-:W5:Y:S01]  /*bb50*/  LD.E.128 R8, desc[UR36][R8.64] ;  /* 0x0000002408087980 */ /* 0x000f62000c101d00 */
[----:B------:R-:W-:-:S03]  /*bb60*/  IMAD R43, R3, UR5, R0 ;  /* 0x00000005032b7c24 */ /* 0x000fc6000f8e0200 */
[----:B------:R-:W5:Y:S01]  /*bb70*/  LD.E.128 R28, desc[UR36][R28.64] ;  /* 0x000000241c1c7980 */ /* 0x000f62000c101d00 */
[----:B------:R-:W-:-:S03]  /*bb80*/  SHF.R.S32.HI R0, RZ, 0x1f, R41 ;  /* 0x0000001fff007819 */ /* 0x000fc60000011429 */
        /* <DEDUP_REMOVED lines=14> */
[----:B------:R-:W-:Y:S01]  /*bc70*/  UIADD3 UR4, UR41, 0x2d820, URZ ;  /* 0x0002d82029047890 */ /* 0x000fe2000fffe03f */
[----:B------:R-:W-:Y:S02]  /*bc80*/  ISETP.GE.AND P0, PT, R43, R42, PT ;  /* 0x0000002a2b00720c */ /* 0x000fe40003f06270 */
[----:B------:R-:W-:Y:S01]  /*bc90*/  IMAD.IADD R3, R21, 0x1, R3 ;  /* 0x0000000115037824 */ /* 0x000fe200078e0203 */
[----:B------:R-:W-:Y:S01]  /*bca0*/  UPRMT UR4, URZ, 0x654, UR4 ;  /* 0x000006543f047896 */ /* 0x000fe20008000004 */
[----:B------:R-:W-:-:S04]  /*bcb0*/  LEA R0, P1, R20, UR6, 0x1 ;  /* 0x0000000614007c11 */ /* 0x000fc8000f8208ff */
[----:B------:R-:W-:Y:S01]  /*bcc0*/  LEA.HI.X R4, R20, UR7, R3, 0x1, P1 ;  /* 0x0000000714047c11 */ /* 0x000fe200088f0c03 */
[----:B0-----:R0:W1:Y:S01]  /*bcd0*/  SHFL.IDX PT, R40, R0, RZ, 0x1c1f ;  /* 0x001c1fff00287589 */ /* 0x00106200000e0000 */
[----:B------:R-:W-:Y:S02]  /*bce0*/  BSSY B1, `(.L_x_12145) ;  /* 0x0000012000017945 */ /* 0x000fe40003800000 */
[----:B------:R-:W-:Y:S01]  /*bcf0*/  SYNCS.ARRIVE.TRANS64.RED.A1T0 RZ, [UR4], RZ ;  /* 0x000000ffffff79a7 */ /* 0x000fe20008100404 */
        /* <DEDUP_REMOVED lines=9> */
[C---:B------:R-:W-:Y:S02]  /*bd90*/  @!P2 LEA R46, P4, R154.reuse, R40, 0x1 ;  /* 0x000000289a2ea211 */ /* 0x040fe400078808ff */
[----:B--2---:R-:W-:Y:S01]  /*bda0*/  @!P0 IMAD.WIDE R20, R149, 0x2, R40 ;  /* 0x0000000295148825 */ /* 0x004fe200078e0228 */
[-C--:B------:R-:W-:Y:S02]  /*bdb0*/  @!P1 LEA.HI.X R45, R153, R41.reuse, R49, 0x1, P3 ;  /* 0x00000029992d9211 */ /* 0x080fe400018f0c31 */
[----:B------:R-:W-:Y:S02]  /*bdc0*/  @!P2 LEA.HI.X R47, R154, R41, R48, 0x1, P4 ;  /* 0x000000299a2fa211 */ /* 0x000fe400020f0c30 */
[----:B-----5:R3:W-:Y:S04]  /*bdd0*/  @!P0 ST.E.128 desc[UR36][R20.64], R8 ;  /* 0x0000000814008985 */ /* 0x0207e8000c101d24 */
[----:B------:R3:W-:Y:S04]  /*bde0*/  @!P1 ST.E.128 desc[UR36][R44.64], R24 ;  /* 0x000000182c009985 */ /* 0x0007e8000c101d24 */
[----:B------:R3:W-:Y:S02]  /*bdf0*/  @!P2 ST.E.128 desc[UR36][R46.64], R32 ;  /* 0x000000202e00a985 */ /* 0x0007e4000c101d24 */
.L_x_12146:
[----:B------:R-:W-:Y:S05]  /*be00*/  BSYNC B1 ;  /* 0x0000000000017941 */ /* 0x000fea0003800000 */
.L_x_12145:
        /* <DEDUP_REMOVED lines=19> */
.L_x_12144:
[----:B0-----:R-:W0:Y:S01]  /*bf40*/  @P4 LDC R0, c[0x0][0xbec] ;  /* 0x0002fb00ff004b82 */ /* 0x001e220000000800 */
[----:B------:R-:W-:Y:S01]  /*bf50*/  ULDC.64 UR4, c[0x0][0xb08] ;  /* 0x0002c20000047ab9 */ /* 0x000fe20000000a00 */
[----:B------:R-:W-:Y:S01]  /*bf60*/  SHF.R.S32.HI R3, RZ, 0x1f, R148 ;  /* 0x0000001fff037819 */ /* 0x000fe20000011494 */
[----:B------:R-:W-:Y:S01]  /*bf70*/  IMAD R41, R41, UR4, RZ ;  /* 0x0000000429297c24 */ /* 0x000fe2000f8e02ff */
[----:B------:R-:W-:Y:S01]  /*bf80*/  ULDC.64 UR6, c[0x0][0xb30] ;  /* 0x0002cc0000067ab9 */ /* 0x000fe20000000a00 */
[C---:B------:R-:W-:Y:S01]  /*bf90*/  IMAD.WIDE.U32 R8, R4.reuse, UR4, RZ ;  /* 0x0000000404087c25 */ /* 0x040fe2000f8e00ff */
[C---:B------:R-:W-:Y:S01]  /*bfa0*/  IADD3 R37, R145.reuse, 0x28, RZ ;  /* 0x0000002891257810 */ /* 0x040fe20007ffe0ff */
[----:B------:R-:W-:Y:S01]  /*bfb0*/  BSSY B1, `(.L_x_12148) ;  /* 0x0000072000017945 */ /* 0x000fe20003800000 */
[----:B------:R-:W1:Y:S01]  /*bfc0*/  @P4 LDC R13, c[0x0][0xbf0] ;  /* 0x0002fc00ff0d4b82 */ /* 0x000e620000000800 */
[----:B------:R-:W-:Y:S01]  /*bfd0*/  IMAD R41, R4, UR5, R41 ;  /* 0x0000000504297c24 */ /* 0x000fe2000f8e0229 */
[----:B------:R-:W-:Y:S01]  /*bfe0*/  ULDC.64 UR4, c[0x0][0xb38] ;  /* 0x0002ce0000047ab9 */ /* 0x000fe20000000a00 */
[----:B------:R-:W-:Y:S01]  /*bff0*/  VIADD R31, R145, 0x40 ;  /* 0x00000040911f7836 */ /* 0x000fe20000000000 */
[----:B------:R-:W-:Y:S01]  /*c000*/  SHF.R.S32.HI R4, RZ, 0x1f, R155 ;  /* 0x0000001fff047819 */ /* 0x000fe2000001149b */
[----:B------:R-:W-:Y:S01]  /*c010*/  IMAD.IADD R9, R9, 0x1, R41 ;  /* 0x0000000109097824 */ /* 0x000fe200078e0229 */
        /* <DEDUP_REMOVED lines=8> */
[----:B------:R-:W-:Y:S01]  /*c0a0*/  VIADD R35, R145, 0x30 ;  /* 0x0000003091237836 */ /* 0x000fe20000000000 */
[----:B------:R-:W-:Y:S01]  /*c0b0*/  SHF.R.S32.HI R37, RZ, 0x1f, R37 ;  /* 0x0000001fff257819 */ /* 0x000fe20000011425 */
[----:B------:R-:W-:Y:S02]  /*c0c0*/  IMAD R3, R3, UR4, RZ ;  /* 0x0000000403037c24 */ /* 0x000fe4000f8e02ff */
[----:B0-----:R-:W-:Y:S01]  /*c0d0*/  @P4 IMAD.HI.U32 R0, R27, R0, RZ ;  /* 0x000000001b004227 */ /* 0x001fe200078e00ff */
[----:B------:R-:W-:-:S03]  /*c0e0*/  SHF.R.S32.HI R35, RZ, 0x1f, R35 ;  /* 0x0000001fff237819 */ /* 0x000fc60000011423 */
[C---:B------:R-:W-:Y:S02]  /*c0f0*/  IMAD R11, R148.reuse, UR5, R3 ;  /* 0x00000005940b7c24 */ /* 0x040fe4000f8e0203 */
[----:B------:R-:W-:Y:S01]  /*c100*/  IMAD.WIDE.U32 R8, R148, UR4, R8 ;  /* 0x0000000494087c25 */ /* 0x000fe2000f8e0008 */
[----:B------:R-:W-:-:S03]  /*c110*/  ULDC.64 UR4, c[0x0][0xb48] ;  /* 0x0002d20000047ab9 */ /* 0x000fc60000000a00 */
[----:B------:R-:W-:Y:S01]  /*c120*/  IMAD.MOV.U32 R3, RZ, RZ, R27 ;  /* 0x000000ffff037224 */ /* 0x000fe200078e001b */
[----:B-1----:R-:W-:Y:S01]  /*c130*/  @P4 SHF.R.U32.HI R3, RZ, R13, R0 ;  /* 0x0000000dff034219 */ /* 0x002fe20000011600 */
[----:B------:R-:W-:Y:S01]  /*c140*/  VIADD R39, R145, 0x20 ;  /* 0x0000002091277836 */ /* 0x000fe20000000000 */
[----:B------:R-:W-:Y:S01]  /*c150*/  IADD3 R9, R9, R11, RZ ;  /* 0x0000000b09097210 */ /* 0x000fe20007ffe0ff */
[----:B------:R-:W-:Y:S01]  /*c160*/  VIADD R41, R145, 0x18 ;  /* 0x0000001891297836 */ /* 0x000fe20000000000 */
[--C-:B------:R-:W-:Y:S01]  /*c170*/  SHF.R.S32.HI R0, RZ, 0x1f, R3.reuse ;  /* 0x0000001fff007819 */ /* 0x100fe20000011403 */
[----:B------:R-:W-:Y:S01]  /*c180*/  IMAD.MOV R11, RZ, RZ, -R3 ;  /* 0x000000ffff0b7224 */ /* 0x000fe200078e0a03 */
[----:B------:R-:W-:Y:S01]  /*c190*/  SHF.R.S32.HI R39, RZ, 0x1f, R39 ;  /* 0x0000001fff277819 */ /* 0x000fe20000011427 */
[----:B------:R-:W-:Y:S01]  /*c1a0*/  IMAD.WIDE.U32 R8, R48, UR4, R8 ;  /* 0x0000000430087c25 */ /* 0x000fe2000f8e0008 */
[----:B------:R-:W-:Y:S01]  /*c1b0*/  UIADD3 UR4, UR41, 0x2d820, URZ ;  /* 0x0002d82029047890 */ /* 0x000fe2000fffe03f */
[----:B------:R-:W-:-:S02]  /*c1c0*/  SHF.R.S32.HI R41, RZ, 0x1f, R41 ;  /* 0x0000001fff297819 */ /* 0x000fc40000011429 */
        /* <DEDUP_REMOVED lines=15> */
[C---:B------:R-:W-:Y:S01]  /*c2c0*/  LEA R0, P1, R8.reuse, UR6, 0x2 ;  /* 0x0000000608007c11 */ /* 0x040fe2000f8210ff */
[C---:B------:R-:W-:Y:S02]  /*c2d0*/  VIADD R43, R145.reuse, 0x10 ;  /* 0x00000010912b7836 */ /* 0x040fe40000000000 */
        /* <DEDUP_REMOVED lines=10> */
[----:B------:R-:W-:-:S02]  /*c380*/  VIADD R38, R145, 0x20 ;  /* 0x0000002091267836 */ /* 0x000fc40000000000 */
[C---:B------:R-:W-:Y:S02]  /*c390*/  VIADD R40, R145.reuse, 0x18 ;  /* 0x0000001891287836 */ /* 0x040fe40000000000 */
[C---:B------:R-:W-:Y:S02]  /*c3a0*/  VIADD R42, R145.reuse, 0x10 ;  /* 0x00000010912a7836 */ /* 0x040fe40000000000 */
[----:B------:R-:W-:Y:S01]  /*c3b0*/  VIADD R44, R145, 0x8 ;  /* 0x00000008912c7836 */ /* 0x000fe20000000000 */
[----:B0-----:R-:W-:Y:S06]  /*c3c0*/  @P2 BRA `(.L_x_12149) ;  /* 0x0000000000c02947 */ /* 0x001fec0003800000 */
[----:B------:R-:W-:Y:S02]  /*c3d0*/  ULDC UR4, c[0x0][0xac8] ;  /* 0x0002b20000047ab9 */ /* 0x000fe40000000800 */
[----:B------:R-:W-:Y:S02]  /*c3e0*/  ISETP.GE.AND P3, PT, R44, UR4, PT ;  /* 0x000000042c007c0c */ /* 0x000fe4000bf66270 */
[----:B------:R-:W-:Y:S02]  /*c3f0*/  ISETP.GE.AND P1, PT, R145, UR4, PT ;  /* 0x0000000491007c0c */ /* 0x000fe4000bf26270 */
[----:B------:R-:W-:Y:S02]  /*c400*/  ISETP.GE.AND P4, PT, R42, UR4, PT ;  /* 0x000000042a007c0c */ /* 0x000fe4000bf86270 */
[----:B------:R-:W-:-:S07]  /*c410*/  ISETP.GE.AND P2, PT, R40, UR4, PT ;  /* 0x0000000428007c0c */ /* 0x000fce000bf46270 */
[CC--:B-1----:R-:W-:Y:S02]  /*c420*/  @!P3 LEA R10, P5, R44.reuse, R8.reuse, 0x2 ;  /* 0x000000082c0ab211 */ /* 0x0c2fe400078a10ff */
        /* <DEDUP_REMOVED lines=16> */
[-C--:B0-----:R-:W-:Y:S02]  /*c530*/  @!P3 LEA R12, P6, R36, R8.reuse, 0x2 ;  /* 0x00000008240cb211 */ /* 0x081fe400078c10ff */
[----:B-1----:R-:W-:Y:S01]  /*c540*/  @!P1 LEA R10, P4, R34, R8, 0x2 ;  /* 0x00000008220a9211 */ /* 0x002fe200078810ff */
[----:B------:R-:W-:Y:S01]  /*c550*/  @!P5 ST.E.64 desc[UR36][R26.64], R104 ;  /* 0x000000681a00d985 */ /* 0x000fe2000c101b24 */
        /* <DEDUP_REMOVED lines=12> */
[CC--:B---3--:R-:W-:Y:S02]  /*c620*/  @!P4 LEA R24, P2, R157.reuse, R8.reuse, 0x2 ;  /* 0x000000089d18c211 */ /* 0x0c8fe400078410ff */
[-C--:B------:R-:W-:Y:S02]  /*c630*/  @!P5 LEA.HI.X R21, R30, R9.reuse, R31, 0x2, P6 ;  /* 0x000000091e15d211 */ /* 0x080fe400030f141f */
[CC--:B0-----:R-:W-:Y:S02]  /*c640*/  @!P3 LEA R12, P6, R156.reuse, R8.reuse, 0x2 ;  /* 0x000000089c0cb211 */ /* 0x0c1fe400078c10ff */
        /* <DEDUP_REMOVED lines=8> */
.L_x_12149:
[----:B------:R-:W-:Y:S05]  /*c6d0*/  BSYNC B1 ;  /* 0x0000000000017941 */ /* 0x000fea0003800000 */
.L_x_12148:
[----:B----4-:R0:W3:Y:S04]  /*c6e0*/  SHFL.IDX PT, R11, R3, 0x1, 0x1c1f ;  /* 0x003c1f00030b7f89 */ /* 0x0100e800000e0000 */
[----:B------:R0:W4:Y:S01]  /*c6f0*/  SHFL.IDX PT, R10, R0, 0x1, 0x1c1f ;  /* 0x003c1f00000a7f89 */ /* 0x00012200000e0000 */
[----:B------:R-:W-:Y:S05]  /*c700*/  @P0 BRA `(.L_x_12147) ;  /* 0x0000000c00640947 */ /* 0x000fea0003800000 */
[----:B------:R-:W-:Y:S02]  /*c710*/  ULDC UR4, c[0x0][0xac8] ;  /* 0x0002b20000047ab9 */ /* 0x000fe40000000800 */
[----:B------:R-:W-:Y:S02]  /*c720*/  ISETP.GE.AND P5, PT, R44, UR4, PT ;  /* 0x000000042c007c0c */ /* 0x000fe4000bfa6270 */
[----:B------:R-:W-:Y:S02]  /*c730*/  ISETP.GE.AND P1, PT, R145, UR4, PT ;  /* 0x0000000491007c0c */ /* 0x000fe4000bf26270 */
[----:B------:R-:W-:Y:S02]  /*c740*/  ISETP.GE.AND P3, PT, R42, UR4, PT ;  /* 0x000000042a007c0c */ /* 0x000fe4000bf66270 */
[----:B------:R-:W-:Y:S02]  /*c750*/  ISETP.GE.AND P2, PT, R40, UR4, PT ;  /* 0x0000000428007c0c */ /* 0x000fe4000bf46270 */
[----:B------:R-:W-:-:S05]  /*c760*/  ISETP.GE.AND P4, PT, R38, UR4, PT ;  /* 0x0000000426007c0c */ /* 0x000fca000bf86270 */
[CC--:B----4-:R-:W-:Y:S02]  /*c770*/  @!P5 LEA R12, P0, R44.reuse, R10.reuse, 0x2 ;  /* 0x0000000a2c0cd211 */ /* 0x0d0fe400078010ff */
[----:B-123--:R-:W-:Y:S02]  /*c780*/  @!P1 IMAD.WIDE R8, R145, 0x4, R10 ;  /* 0x0000000491089825 */ /* 0x00efe400078e020a */
        /* <DEDUP_REMOVED lines=12> */
[----:B-1----:R-:W-:Y:S01]  /*c850*/  @!P1 LEA R8, P5, R36, R10, 0x2 ;  /* 0x0000000a24089211 */ /* 0x002fe200078a10ff */
[----:B------:R1:W-:Y:S01]  /*c860*/  @!P2 ST.E.64 desc[UR36][R20.64], R102 ;  /* 0x000000661400a985 */ /* 0x0003e2000c101b24 */
[----:B------:R-:W-:-:S02]  /*c870*/  ISETP.GE.AND P3, PT, R30, UR4, PT ;  /* 0x000000041e007c0c */ /* 0x000fc4000bf66270 */
[----:B------:R-:W-:Y:S01]  /*c880*/  ISETP.GE.AND P2, PT, R157, UR4, PT ;  /* 0x000000049d007c0c */ /* 0x000fe2000bf46270 */
[----:B------:R3:W-:Y:S01]  /*c890*/  @!P4 ST.E.64 desc[UR36][R24.64], R106 ;  /* 0x0000006a1800c985 */ /* 0x0007e2000c101b24 */
[----:B------:R-:W-:Y:S02]  /*c8a0*/  ISETP.GE.AND P4, PT, R32, UR4, PT ;  /* 0x0000000420007c0c */ /* 0x000fe4000bf86270 */
[-C--:B------:R-:W-:Y:S02]  /*c8b0*/  @!P1 LEA.HI.X R9, R36, R11.reuse, R37, 0x2, P5 ;  /* 0x0000000b24099211 */ /* 0x080fe400028f1425 */
[----:B------:R-:W-:Y:S02]  /*c8c0*/  ISETP.GE.AND P5, PT, R156, UR4, PT ;  /* 0x000000049c007c0c */ /* 0x000fe4000bfa6270 */
[C---:B--2---:R-:W-:Y:S01]  /*c8d0*/  @!P0 LEA R12, P6, R34.reuse, R10, 0x2 ;  /* 0x0000000a220c8211 */ /* 0x044fe200078c10ff */
[----:B------:R2:W-:Y:S03]  /*c8e0*/  @!P1 ST.E.64 desc[UR36][R8.64], R110 ;  /* 0x0000006e08009985 */ /* 0x0005e6000c101b24 */
[----:B------:R-:W-:-:S02]  /*c8f0*/  @!P0 LEA.HI.X R13, R34, R11, R35, 0x2, P6 ;  /* 0x0000000b220d8211 */ /* 0x000fc400030f1423 */
[-C--:B-1----:R-:W-:Y:S02]  /*c900*/  @!P3 LEA R20, P6, R30, R10.reuse, 0x2 ;  /* 0x0000000a1e14b211 */ /* 0x082fe400078c10ff */
[CC--:B------:R-:W-:Y:S01]  /*c910*/  @!P4 LEA R14, P1, R32.reuse, R10.reuse, 0x2 ;  /* 0x0000000a200ec211 */ /* 0x0c0fe200078210ff */
[----:B------:R2:W-:Y:S01]  /*c920*/  @!P0 ST.E.64 desc[UR36][R12.64], R114 ;  /* 0x000000720c008985 */ /* 0x0005e2000c101b24 */
[CC--:B---3--:R-:W-:Y:S02]  /*c930*/  @!P2 LEA R24, P0, R157.reuse, R10.reuse, 0x2 ;  /* 0x0000000a9d18a211 */ /* 0x0c8fe400078010ff */
        /* <DEDUP_REMOVED lines=11> */
[----:B--2---:R-:W-:-:S04]  /*c9f0*/  LEA R8, P0, R155, R10, 0x2 ;  /* 0x0000000a9b087211 */ /* 0x004fc800078010ff */
[----:B------:R-:W-:-:S05]  /*ca00*/  LEA.HI.X R9, R155, R11, R4, 0x2, P0 ;  /* 0x0000000b9b097211 */ /* 0x000fca00000f1404 */
[----:B------:R1:W-:Y:S01]  /*ca10*/  ST.E.64 desc[UR36][R8.64], R134 ;  /* 0x0000008608007985 */ /* 0x0003e2000c101b24 */
[----:B------:R-:W-:Y:S05]  /*ca20*/  BRA `(.L_x_12147) ;  /* 0x00000008009c7947 */ /* 0x000fea0003800000 */
.L_x_12142:
[----:B0-----:R-:W0:Y:S01]  /*ca30*/  LDC.64 R10, c[0x0][0xc00] ;  /* 0x00030000ff0a7b82 */ /* 0x001e220000000a00 */
[----:B------:R-:W-:Y:S01]  /*ca40*/  ULDC.64 UR4, c[0x0][0xc08] ;  /* 0x0003020000047ab9 */ /* 0x000fe20000000a00 */
[----:B------:R-:W-:Y:S01]  /*ca50*/  IMAD.MOV.U32 R3, RZ, RZ, RZ ;  /* 0x000000ffff037224 */ /* 0x000fe200078e00ff */
[----:B------:R-:W-:-:S04]  /*ca60*/  ISETP.NE.U32.AND P1, PT, RZ, UR4, PT ;  /* 0x00000004ff007c0c */ /* 0x000fc8000bf25070 */
[----:B------:R-:W-:Y:S01]  /*ca70*/  ISETP.NE.AND.EX P1, PT, RZ, UR5, PT, P1 ;  /* 0x00000005ff007c0c */ /* 0x000fe2000bf25310 */
[----:B-1----:R-:W1:Y:S01]  /*ca80*/  LDC.64 R8, c[0x0][0xc00] ;  /* 0x00030000ff087b82 */ /* 0x002e620000000a00 */
[----:B0-----:R-:W-:-:S04]  /*ca90*/  ISETP.NE.U32.AND P0, PT, R10, RZ, PT ;  /* 0x000000ff0a00720c */ /* 0x001fc80003f05070 */
[----:B------:R-:W-:-:S07]  /*caa0*/  ISETP.NE.AND.EX P0, PT, R11, RZ, PT, P0 ;  /* 0x000000ff0b00720c */ /* 0x000fce0003f05300 */
[C---:B------:R-:W-:Y:S01]  /*cab0*/  @P1 LEA R10, P2, R148.reuse, UR4, 0x2 ;  /* 0x00000004940a1c11 */ /* 0x040fe2000f8410ff */
[----:B------:R-:W-:Y:S01]  /*cac0*/  ULDC UR4, c[0x0][0xa88] ;  /* 0x0002a20000047ab9 */ /* 0x000fe20000000800 */
[C---:B-1----:R-:W-:Y:S02]  /*cad0*/  IMAD.WIDE R8, R148.reuse, 0x4, R8 ;  /* 0x0000000494087825 */ /* 0x042fe400078e0208 */
[----:B------:R-:W-:Y:S02]  /*cae0*/  @P1 LEA.HI.X R11, R148, UR5, R152, 0x2, P2 ;  /* 0x00000005940b1c11 */ /* 0x000fe400090f1498 */
[----:B------:R-:W-:Y:S01]  /*caf0*/  IMAD.U32 R0, RZ, RZ, UR4 ;  /* 0x00000004ff007e24 */ /* 0x000fe2000f8e00ff */
[----:B------:R0:W5:Y:S05]  /*cb00*/  @P0 LDG.E R3, desc[UR36][R8.64] ;  /* 0x0000002408030981 */ /* 0x00016a000c1e1900 */
[----:B------:R0:W5:Y:S01]  /*cb10*/  @P1 LDG.E R0, desc[UR36][R10.64] ;  /* 0x000000240a001981 */ /* 0x000162000c1e1900 */
[----:B------:R-:W-:Y:S01]  /*cb20*/  ISETP.NE.AND P2, PT, R151, RZ, PT ;  /* 0x000000ff9700720c */ /* 0x000fe20003f45270 */
[----:B------:R-:W1:-:S12]  /*cb30*/  S2R R12, SR_TID.X ;  /* 0x00000000000c7919 */ /* 0x000e580000002100 */
[----:B------:R-:W3:Y:S01]  /*cb40*/  @!P2 LDC R151, c[0x0][0xad4] ;  /* 0x0002b500ff97ab82 */ /* 0x000ee20000000800 */
[----:B-1----:R-:W-:Y:S02]  /*cb50*/  IADD3 R32, R12, -0x80, RZ ;  /* 0xffffff800c207810 */ /* 0x002fe40007ffe0ff */
[----:B---3--:R-:W-:Y:S02]  /*cb60*/  ISETP.GT.AND P2, PT, R151, 0x1, PT ;  /* 0x000000019700780c */ /* 0x008fe40003f44270 */
[----:B------:R-:W-:Y:S01]  /*cb70*/  ISETP.GT.AND P3, PT, R32, 0xbf, PT ;  /* 0x000000bf2000780c */ /* 0x000fe20003f64270 */
[----:B0-----:R-:W-:-:S12]  /*cb80*/  @P1 BRA `(.L_x_12150) ;  /* 0x0000000000101947 */ /* 0x001fd80003800000 */
[----:B------:R-:W-:Y:S05]  /*cb90*/  @!P0 BRA `(.L_x_12150) ;  /* 0x00000000000c8947 */ /* 0x000fea0003800000 */
[----:B------:R-:W3:Y:S04]  /*cba0*/  LDG.E R11, desc[UR36][R8.64] ;  /* 0x00000024080b7981 */ /* 0x000ee8000c1e1900 */
[----:B-----5:R-:W3:Y:S02]  /*cbb0*/  LDG.E R0, desc[UR36][R8.64+0x4] ;  /* 0x0000042408007981 */ /* 0x020ee4000c1e1900 */
[----:B---3--:R-:W-:-:S07]  /*cbc0*/  IMAD.IADD R0, R0, 0x1, -R11 ;  /* 0x0000000100007824 */ /* 0x008fce00078e0a0b */
.L_x_12150:
[----:B------:R-:W-:Y:S01]  /*cbd0*/  BSSY B1, `(.L_x_12151) ;  /* 0x0000036000017945 */ /* 0x000fe20003800000 */
[----:B------:R-:W-:Y:S02]  /*cbe0*/  SEL R33, R148, RZ, !P0 ;  /* 0x000000ff94217207 */ /* 0x000fe40004000000 */
[----:B------:R-:W-:Y:S02]  /*cbf0*/  SEL R152, R152, RZ, !P0 ;  /* 0x000000ff98987207 */ /* 0x000fe40004000000 */
[----:B-----5:R-:W-:Y:S01]  /*cc00*/  SHF.R.S32.HI R28, RZ, 0x1f, R3 ;  /* 0x0000001fff1c7819 */ /* 0x020fe20000011403 */
[----:B------:R-:W-:Y:S06]  /*cc10*/  @P3 BRA `(.L_x_12152) ;  /* 0x0000000000c43947 */ /* 0x000fec0003800000 */
[----:B------:R-:W2:Y:S01]  /*cc20*/  LDC R35, c[0x0][0xbe8] ;  /* 0x0002fa00ff237b82 */ /* 0x000ea20000000800 */
[----:B------:R-:W-:Y:S01]  /*cc30*/  IADD3 R30, R136, -0x80, R12 ;  /* 0xffffff80881e7810 */ /* 0x000fe20007ffe00c */
[----:B--2---:R-:W-:-:S05]  /*cc40*/  IMAD R4, R0, R35, RZ ;  /* 0x0000002300047224 */ /* 0x004fca00078e02ff */
[----:B------:R-:W-:-:S13]  /*cc50*/  ISETP.GE.AND P0, PT, R30, R4, PT ;  /* 0x000000041e00720c */ /* 0x000fda0003f06270 */
[----:B------:R-:W-:Y:S05]  /*cc60*/  @P0 BRA `(.L_x_12152) ;  /* 0x0000000000b00947 */ /* 0x000fea0003800000 */
[----:B------:R-:W2:Y:S01]  /*cc70*/  LDL.LU R34, [R1+0x14] ;  /* 0x0000140001227983 */ /* 0x000ea20000300800 */
[----:B------:R-:W-:Y:S01]  /*cc80*/  ISETP.NE.AND P1, PT, R35, 0x1, PT ;  /* 0x000000012300780c */ /* 0x000fe20003f25270 */
[----:B------:R-:W-:Y:S01]  /*cc90*/  IMAD.MOV.U32 R26, RZ, RZ, 0x9b8 ;  /* 0x000009b8ff1a7424 */ /* 0x000fe200078e00ff */
[----:B------:R-:W-:Y:S01]  /*cca0*/  ISETP.GT.AND P0, PT, R151, 0x1, PT ;  /* 0x000000019700780c */ /* 0x000fe20003f04270 */
[----:B------:R-:W0:Y:S01]  /*ccb0*/  LDC.64 R8, c[0x0][0xba8] ;  /* 0x0002ea00ff087b82 */ /* 0x000e220000000a00 */
[----:B------:R-:W-:Y:S02]  /*ccc0*/  IMAD.MOV.U32 R27, RZ, RZ, R30 ;  /* 0x000000ffff1b7224 */ /* 0x000fe400078e001e */
[----:B------:R-:W-:-:S05]  /*ccd0*/  SEL R26, R26, 0x978, P0 ;  /* 0x000009781a1a7807 */ /* 0x000fca0000000000 */
[----:B------:R-:W1:Y:S08]  /*cce0*/  LDC.64 R20, c[0x0][R26+0x220] ;  /* 0x000088001a147b82 */ /* 0x000e700000000a00 */
[----:B------:R-:W3:Y:S08]  /*ccf0*/  @P1 LDC R25, c[0x0][0xbec] ;  /* 0x0002fb00ff191b82 */ /* 0x000ef00000000800 */
[----:B------:R-:W4:Y:S08]  /*cd00*/  @P1 LDC R31, c[0x0][0xbf0] ;  /* 0x0002fc00ff1f1b82 */ /* 0x000f300000000800 */
[----:B------:R-:W5:Y:S01]  /*cd10*/  LDC.64 R14, c[0x0][R26+0x218] ;  /* 0x000086001a0e7b82 */ /* 0x000f620000000a00 */
[----:B-1----:R-:W-:-:S07]  /*cd20*/  IMAD R21, R21, R33, RZ ;  /* 0x0000002115157224 */ /* 0x002fce00078e02ff */
[----:B------:R-:W1:Y:S01]  /*cd30*/  LDC.64 R12, c[0x0][R26+0x228] ;  /* 0x00008a001a0c7b82 */ /* 0x000e620000000a00 */
[----:B---3--:R-:W-:-:S04]  /*cd40*/  @P1 IMAD.HI.U32 R4, R30, R25, RZ ;  /* 0x000000191e041227 */ /* 0x008fc800078e00ff */
[----:B------:R-:W-:-:S03]  /*cd50*/  IMAD.WIDE.U32 R24, R20, R33, RZ ;  /* 0x0000002114187225 */ /* 0x000fc600078e00ff */
[----:B------:R-:W3:Y:S01]  /*cd60*/  LDC.64 R10, c[0x0][R26+0x210] ;  /* 0x000084001a0a7b82 */ /* 0x000ee20000000a00 */
[----:B----4-:R-:W-:Y:S01]  /*cd70*/  @P1 SHF.R.U32.HI R27, RZ, R31, R4 ;  /* 0x0000001fff1b1219 */ /* 0x010fe20000011604 */
[----:B------:R-:W-:-:S04]  /*cd80*/  IMAD R31, R20, R152, R21 ;  /* 0x00000098141f7224 */ /* 0x000fc800078e0215 */
[----:B------:R-:W-:Y:S02]  /*cd90*/  IMAD.IADD R4, R25, 0x1, R31 ;  /* 0x0000000119047824 */ /* 0x000fe400078e021f */
[-C--:B-----5:R-:W-:Y:S01]  /*cda0*/  IMAD R29, R15, R150.reuse, RZ ;  /* 0x000000960f1d7224 */ /* 0x0a0fe200078e02ff */
[----:B0-----:R-:W0:Y:S01]  /*cdb0*/  @!P0 LDC R8, c[0x0][0xb50] ;  /* 0x0002d400ff088b82 */ /* 0x001e220000000800 */
[----:B------:R-:W-:-:S04]  /*cdc0*/  IMAD.WIDE.U32 R14, R14, R150, RZ ;  /* 0x000000960e0e7225 */ /* 0x000fc800078e00ff */
[----:B------:R-:W-:Y:S01]  /*cdd0*/  IMAD.IADD R29, R15, 0x1, R29 ;  /* 0x000000010f1d7824 */ /* 0x000fe200078e021d */
[----:B------:R-:W-:Y:S01]  /*cde0*/  IADD3 R14, P1, P3, R24, R14, R3 ;  /* 0x0000000e180e7210 */ /* 0x000fe20007b3e003 */
[----:B------:R-:W-:Y:S01]  /*cdf0*/  IMAD.MOV R15, RZ, RZ, -R27 ;  /* 0x000000ffff0f7224 */ /* 0x000fe200078e0a1b */
[----:B------:R-:W4:Y:S02]  /*ce00*/  @!P0 LDC R9, c[0x0][0xb54] ;  /* 0x0002d500ff098b82 */ /* 0x000f240000000800 */
[----:B------:R-:W-:Y:S01]  /*ce10*/  IADD3.X R4, R4, R29, R28, P1, P3 ;  /* 0x0000001d04047210 */ /* 0x000fe20000fe641c */
[----:B------:R-:W-:Y:S01]  /*ce20*/  IMAD R15, R35, R15, R30 ;  /* 0x0000000f230f7224 */ /* 0x000fe200078e021e */
[----:B--2---:R-:W-:-:S05]  /*ce30*/  SEL R21, R34, RZ, P0 ;  /* 0x000000ff22157207 */ /* 0x004fca0000000000 */
[-C--:B-1----:R-:W-:Y:S02]  /*ce40*/  IMAD R25, R13, R21.reuse, RZ ;  /* 0x000000150d197224 */ /* 0x082fe400078e02ff */
[----:B------:R-:W-:Y:S01]  /*ce50*/  IMAD.WIDE.U32 R12, R12, R21, RZ ;  /* 0x000000150c0c7225 */ /* 0x000fe200078e00ff */
[----:B------:R-:W-:-:S03]  /*ce60*/  SHF.R.S32.HI R21, RZ, 0x1f, R15 ;  /* 0x0000001fff157819 */ /* 0x000fc6000001140f */
[----:B------:R-:W-:Y:S01]  /*ce70*/  IMAD.IADD R25, R13, 0x1, R25 ;  /* 0x000000010d197824 */ /* 0x000fe200078e0219 */
[----:B------:R-:W-:Y:S02]  /*ce80*/  IADD3 R12, P0, P1, R27, R14, R12 ;  /* 0x0000000e1b0c7210 */ /* 0x000fe4000791e00c */
[----:B------:R-:W-:-:S04]  /*ce90*/  SHF.R.S32.HI R27, RZ, 0x1f, R27 ;  /* 0x0000001fff1b7819 */ /* 0x000fc8000001141b */
[----:B------:R-:W-:Y:S01]  /*cea0*/  IADD3.X R13, R27, R4, R25, P0, P1 ;  /* 0x000000041b0d7210 */ /* 0x000fe200007e2419 */
[----:B---3--:R-:W-:-:S04]  /*ceb0*/  IMAD R4, R11, R15, RZ ;  /* 0x0000000f0b047224 */ /* 0x008fc800078e02ff */
[C---:B------:R-:W-:Y:S02]  /*cec0*/  IMAD R21, R10.reuse, R21, R4 ;  /* 0x000000150a157224 */ /* 0x040fe400078e0204 */
[----:B------:R-:W-:-:S04]  /*ced0*/  IMAD.WIDE.U32 R10, R10, R15, R12 ;  /* 0x0000000f0a0a7225 */ /* 0x000fc800078e000c */
[----:B------:R-:W-:Y:S01]  /*cee0*/  IMAD.IADD R4, R11, 0x1, R21 ;  /* 0x000000010b047824 */ /* 0x000fe200078e0215 */
[----:B0-----:R-:W-:Y:S01]  /*cef0*/  LEA R8, P0, R10, R8, 0x2 ;  /* 0x000000080a087211 */ /* 0x001fe200078010ff */
[----:B------:R-:W-:-:S03]  /*cf00*/  IMAD.MOV.U32 R11, RZ, RZ, -0x800000 ;  /* 0xff800000ff0b7424 */ /* 0x000fc600078e00ff */
[----:B----4-:R-:W-:-:S05]  /*cf10*/  LEA.HI.X R9, R10, R9, R4, 0x2, P0 ;  /* 0x000000090a097211 */ /* 0x010fca00000f1404 */
[----:B------:R0:W-:Y:S04]  /*cf20*/  STG.E desc[UR36][R8.64], R11 ;  /* 0x0000000b08007986 */ /* 0x0001e8000c101924 */
.L_x_12152:
[----:B------:R-:W-:Y:S05]  /*cf30*/  BSYNC B1 ;  /* 0x0000000000017941 */ /* 0x000fea0003800000 */
.L_x_12151:
[----:B------:R-:W-:Y:S05]  /*cf40*/  @P2 BRA `(.L_x_12147) ;  /* 0x0000000400542947 */ /* 0x000fea0003800000 */
[----:B------:R-:W1:Y:S01]  /*cf50*/  LDC R15, c[0x0][0xbe8] ;  /* 0x0002fa00ff0f7b82 */ /* 0x000e620000000800 */
[--C-:B------:R-:W-:Y:S01]  /*cf60*/  SHF.R.S32.HI R10, RZ, 0x1f, R32.reuse ;  /* 0x0000001fff0a7819 */ /* 0x100fe20000011420 */
[----:B------:R-:W-:Y:S01]  /*cf70*/  ULDC.64 UR4, c[0x0][0xaa0] ;  /* 0x0002a80000047ab9 */ /* 0x000fe20000000a00 */
[----:B------:R-:W-:Y:S01]  /*cf80*/  SHF.R.S32.HI R14, RZ, 0x1f, R32 ;  /* 0x0000001fff0e7819 */ /* 0x000fe20000011420 */
[----:B--2---:R-:W-:Y:S01]  /*cf90*/  IMAD R4, R28, UR4, RZ ;  /* 0x000000041c047c24 */ /* 0x004fe2000f8e02ff */
        /* <DEDUP_REMOVED lines=10> */
[----:B------:R-:W-:-:S02]  /*d040*/  IADD3 R9, R9, R11, RZ ;  /* 0x0000000b09097210 */ /* 0x000fc40007ffe0ff */
[----:B------:R-:W-:Y:S01]  /*d050*/  SHF.R.S32.HI R24, RZ, 0x1f, R154 ;  /* 0x0000001fff187819 */ /* 0x000fe2000001149a */
[----:B------:R-:W-:Y:S01]  /*d060*/  IMAD R3, R10, 0x60, R14 ;  /* 0x000000600a037824 */ /* 0x000fe200078e020e */
[----:B------:R-:W-:Y:S01]  /*d070*/  SHF.R.S32.HI R25, RZ, 0x1f, R153 ;  /* 0x0000001fff197819 */ /* 0x000fe20000011499 */
[----:B------:R-:W-:Y:S01]  /*d080*/  IMAD.WIDE.U32 R8, R150, UR4, R8 ;  /* 0x0000000496087c25 */ /* 0x000fe2000f8e0008 */
[----:B-1----:R-:W-:-:S03]  /*d090*/  ISETP.NE.AND P0, PT, R15, 0x1, PT ;  /* 0x000000010f00780c */ /* 0x002fc60003f05270 */
[----:B------:R-:W-:Y:S02]  /*d0a0*/  IMAD.IADD R12, R136, 0x1, R3 ;  /* 0x00000001880c7824 */ /* 0x000fe400078e0203 */
        /* <DEDUP_REMOVED lines=11> */
[--C-:B------:R-:W-:Y:S01]  /*d160*/  SHF.R.S32.HI R4, RZ, 0x1f, R3.reuse ;  /* 0x0000001fff047819 */ /* 0x100fe20000011403 */
[----:B------:R-:W-:Y:S02]  /*d170*/  IMAD.MOV R11, RZ, RZ, -R3 ;  /* 0x000000ffff0b7224 */ /* 0x000fe400078e0a03 */
[----:B------:R-:W-:-:S04]  /*d180*/  IMAD.WIDE.U32 R8, R3, UR4, R8 ;  /* 0x0000000403087c25 */ /* 0x000fc8000f8e0008 */
[----:B------:R-:W-:Y:S02]  /*d190*/  IMAD R11, R15, R11, R12 ;  /* 0x0000000b0f0b7224 */ /* 0x000fe400078e020c */
[----:B------:R-:W-:Y:S02]  /*d1a0*/  IMAD R4, R4, UR4, RZ ;  /* 0x0000000404047c24 */ /* 0x000fe4000f8e02ff */
[----:B------:R-:W-:Y:S02]  /*d1b0*/  IMAD R15, R0, R15, RZ ;  /* 0x0000000f000f7224 */ /* 0x000fe400078e02ff */
[----:B------:R-:W-:Y:S01]  /*d1c0*/  IMAD R13, R3, UR5, R4 ;  /* 0x00000005030d7c24 */ /* 0x000fe2000f8e0204 */
[----:B------:R-:W-:Y:S01]  /*d1d0*/  SHF.R.S32.HI R4, RZ, 0x1f, R11 ;  /* 0x0000001fff047819 */ /* 0x000fe2000001140b */
[----:B------:R-:W-:Y:S01]  /*d1e0*/  ULDC.64 UR4, c[0x0][0xad8] ;  /* 0x0002b60000047ab9 */ /* 0x000fe20000000a00 */
[----:B------:R-:W-:Y:S02]  /*d1f0*/  IMAD.IADD R0, R14, 0x1, R136 ;  /* 0x000000010e007824 */ /* 0x000fe400078e0288 */
        /* <DEDUP_REMOVED lines=21> */
[----:B------:R3:W-:Y:S04]  /*d350*/  @!P2 ST.E.128 desc[UR36][R10.64], RZ ;  /* 0x000000ff0a00a985 */ /* 0x0007e8000c101d24 */
[----:B------:R3:W-:Y:S04]  /*d360*/  @!P3 ST.E.128 desc[UR36][R12.64], RZ ;  /* 0x000000ff0c00b985 */ /* 0x0007e8000c101d24 */
[----:B------:R3:W-:Y:S02]  /*d370*/  @!P4 ST.E.128 desc[UR36][R20.64], RZ ;  /* 0x000000ff1400c985 */ /* 0x0007e4000c101d24 */
.L_x_12154:
[----:B------:R-:W-:Y:S05]  /*d380*/  BSYNC B1 ;  /* 0x0000000000017941 */ /* 0x000fea0003800000 */
.L_x_12153:
[----:B------:R-:W-:Y:S01]  /*d390*/  VIADD R0, R0, 0x60 ;  /* 0x0000006000007836 */ /* 0x000fe20000000000 */
[----:B--2---:R4:W2:Y:S04]  /*d3a0*/  SHFL.IDX PT, R9, R3, 0x1, 0x1c1f ;  /* 0x003c1f0003097f89 */ /* 0x0048a800000e0000 */
[----:B------:R-:W-:Y:S01]  /*d3b0*/  ISETP.GE.AND P0, PT, R0, R15, PT ;  /* 0x0000000f0000720c */ /* 0x000fe20003f06270 */
[----:B-1----:R4:W1:-:S12]  /*d3c0*/  SHFL.IDX PT, R8, R4, 0x1, 0x1c1f ;  /* 0x003c1f0004087f89 */ /* 0x00285800000e0000 */
[----:B----4-:R-:W-:Y:S05]  /*d3d0*/  @P0 BRA `(.L_x_12147) ;  /* 0x0000000000300947 */ /* 0x010fea0003800000 */
[----:B------:R-:W-:Y:S02]  /*d3e0*/  ULDC UR4, c[0x0][0xac8] ;  /* 0x0002b20000047ab9 */ /* 0x000fe40000000800 */
[----:B------:R-:W-:Y:S02]  /*d3f0*/  ISETP.GE.AND P3, PT, R153, UR4, PT ;  /* 0x0000000499007c0c */ /* 0x000fe4000bf66270 */
[----:B------:R-:W-:Y:S02]  /*d400*/  ISETP.GE.AND P4, PT, R154, UR4, PT ;  /* 0x000000049a007c0c */ /* 0x000fe4000bf86270 */
[----:B------:R-:W-:-:S09]  /*d410*/  ISETP.GE.AND P2, PT, R149, UR4, PT ;  /* 0x0000000495007c0c */ /* 0x000fd2000bf46270 */
[-C--:B-1-3--:R-:W-:Y:S02]  /*d420*/  @!P3 LEA R12, P0, R153, R8.reuse, 0x1 ;  /* 0x00000008990cb211 */ /* 0x08afe400078008ff */
[C---:B------:R-:W-:Y:S02]  /*d430*/  @!P4 LEA R14, P1, R154.reuse, R8, 0x1 ;  /* 0x000000089a0ec211 */ /* 0x040fe400078208ff */
[----:B--2---:R-:W-:Y:S01]  /*d440*/  @!P2 IMAD.WIDE R10, R149, 0x2, R8 ;  /* 0x00000002950aa825 */ /* 0x004fe200078e0208 */
[-C--:B------:R-:W-:Y:S02]  /*d450*/  @!P3 LEA.HI.X R13, R153, R9.reuse, R25, 0x1, P0 ;  /* 0x00000009990db211 */ /* 0x080fe400000f0c19 */
[----:B------:R-:W-:Y:S02]  /*d460*/  @!P4 LEA.HI.X R15, R154, R9, R24, 0x1, P1 ;  /* 0x000000099a0fc211 */ /* 0x000fe400008f0c18 */
[----:B------:R4:W-:Y:S04]  /*d470*/  @!P2 ST.E.128 desc[UR36][R10.64], RZ ;  /* 0x000000ff0a00a985 */ /* 0x0009e8000c101d24 */
[----:B------:R4:W-:Y:S04]  /*d480*/  @!P3 ST.E.128 desc[UR36][R12.64], RZ ;  /* 0x000000ff0c00b985 */ /* 0x0009e8000c101d24 */
[----:B------:R4:W-:Y:S02]  /*d490*/  @!P4 ST.E.128 desc[UR36][R14.64], RZ ;  /* 0x000000ff0e00c985 */ /* 0x0009e4000c101d24 */
.L_x_12147:
[----:B------:R-:W-:Y:S05]  /*d4a0*/  BSYNC B0 ;  /* 0x0000000000007941 */ /* 0x000fea0003800000 */
.L_x_12141:
[----:B------:R-:W-:Y:S02]  /*d4b0*/  ULDC UR4, c[0x0][0xc3c] ;  /* 0x00030f0000047ab9 */ /* 0x000fe40000000800 */
[----:B--2---:R-:W-:-:S13]  /*d4c0*/  ISETP.GE.AND P0, PT, R7, UR4, PT ;  /* 0x0000000407007c0c */ /* 0x004fda000bf06270 */
[----:B------:R-:W-:Y:S05]  /*d4d0*/  @!P0 BRA `(.L_x_12155) ;  /* 0xffffff3800d08947 */ /* 0x000fea000383ffff */
[----:B------:R-:W-:Y:S05]  /*d4e0*/  EXIT ;  /* 0x000000000000794d */ /* 0x000fea0003800000 */
.L_x_12098:
        /* <DEDUP_REMOVED lines=18> */
.L_x_12156:
[----:B------:R-:W1:Y:S01]  /*d610*/  S2R R0, SR_TID.X ;  /* 0x0000000000007919 */ /* 0x000e620000002100 */
[----:B------:R-:W-:Y:S01]  /*d620*/  ULDC UR4, c[0x0][0xc3c] ;  /* 0x00030f0000047ab9 */ /* 0x000fe20000000800 */
[----:B------:R-:W-:Y:S01]  /*d630*/  IMAD.MOV.U32 R6, RZ, RZ, RZ ;  /* 0x000000ffff067224 */ /* 0x000fe200078e00ff */
[----:B------:R-:W2:Y:S01]  /*d640*/  S2UR UR6, SR_CTAID.X ;  /* 0x00000000000679c3 */ /* 0x000ea20000002500 */
[----:B------:R-:W-:Y:S01]  /*d650*/  ULDC UR5, c[0x0][0xc38] ;  /* 0x00030e0000057ab9 */ /* 0x000fe20000000800 */
[----:B-1----:R-:W-:-:S04]  /*d660*/  LOP3.LUT R0, R0, 0x1f, RZ, 0xc0, !PT ;  /* 0x0000001f00007812 */ /* 0x002fc800078ec0ff */
[----:B------:R-:W-:-:S04]  /*d670*/  ISETP.NE.AND P0, PT, R0, 0x1f, PT ;  /* 0x0000001f0000780c */ /* 0x000fc80003f05270 */
[----:B------:R-:W-:-:S13]  /*d680*/  ISETP.GE.OR P1, PT, R0, UR4, !P0 ;  /* 0x0000000400007c0c */ /* 0x000fda000c726670 */
[----:B------:R-:W1:Y:S08]  /*d690*/  @!P1 LDC.64 R4, c[0x0][0xc80] ;  /* 0x00032000ff049b82 */ /* 0x000e700000000a00 */
[----:B0-----:R-:W0:Y:S01]  /*d6a0*/  @!P1 LDC.64 R2, c[0x0][0xc78] ;  /* 0x00031e00ff029b82 */ /* 0x001e220000000a00 */
[----:B-1----:R-:W-:-:S05]  /*d6b0*/  @!P1 IMAD.WIDE.U32 R4, R0, 0x4, R4 ;  /* 0x0000000400049825 */ /* 0x002fca00078e0004 */
[----:B------:R-:W3:Y:S01]  /*d6c0*/  @!P1 LDG.E R17, desc[UR36][R4.64] ;  /* 0x0000002404119981 */ /* 0x000ee2000c1e1900 */
[----:B0-----:R-:W-:-:S05]  /*d6d0*/  @!P1 IMAD.WIDE.U32 R2, R0, 0x4, R2 ;  /* 0x0000000400029825 */ /* 0x001fca00078e0002 */
        /* <DEDUP_REMOVED lines=25> */
[----:B--2---:R-:W-:Y:S01]  /*d870*/  ISETP.GT.AND P6, PT, R7, UR6, PT ;  /* 0x0000000607007c0c */ /* 0x004fe2000bfc4270 */
[----:B------:R-:W-:-:S12]  /*d880*/  IMAD.MOV.U32 R4, RZ, RZ, R7 ;  /* 0x000000ffff047224 */ /* 0x000fd800078e0007 */
[----:B------:R-:W-:Y:S05]  /*d890*/  @P6 BRA `(.L_x_12158) ;  /* 0x0000000000986947 */ /* 0x000fea0003800000 */
[----:B------:R-:W-:Y:S01]  /*d8a0*/  IMAD.MOV.U32 R7, RZ, RZ, R4 ;  /* 0x000000ffff077224 */ /* 0x000fe200078e0004 */
[----:B------:R-:W-:Y:S01]  /*d8b0*/  UMOV UR4, URZ ;  /* 0x0000003f00047c82 */ /* 0x000fe20008000000 */
[----:B------:R-:W-:-:S05]  /*d8c0*/  ULDC UR5, c[0x0][0xc38] ;  /* 0x00030e0000057ab9 */ /* 0x000fca0000000800 */
.L_x_12160:
[----:B------:R-:W0:Y:S01]  /*d8d0*/  LDC R2, c[0x0][0xc3c] ;  /* 0x00030f00ff027b82 */ /* 0x000e220000000800 */
[----:B------:R-:W-:-:S06]  /*d8e0*/  UIADD3 UR4, UR4, 0x1f, URZ ;  /* 0x0000001f04047890 */ /* 0x000fcc000fffe03f */
        /* <DEDUP_REMOVED lines=33> */
.L_x_12158:
        /* <DEDUP_REMOVED lines=13> */
.L_x_12161:
        /* <DEDUP_REMOVED lines=40> */
[----:B------:R-:W-:Y:S01]  /*de50*/  IMAD.HI.U32 R2, R3, R7, R2 ;  /* 0x0000000703027227 */ /* 0x000fe200078e0002 */
[----:B------:R-:W-:-:S03]  /*de60*/  MOV R3, R8 ;  /* 0x0000000800037202 */ /* 0x000fc60000000f00 */
        /* <DEDUP_REMOVED lines=20> */
.L_x_12162:
        /* <DEDUP_REMOVED lines=43> */
[----:B0-----:R-:W-:-:S05]  /*e260*/  IADD3 R11, RZ, -R3, RZ ;  /* 0x80000003ff0b7210 */ /* 0x001fca0007ffe0ff */
[----:B------:R-:W-:Y:S01]  /*e270*/  IMAD R5, R11, R8, RZ ;  /* 0x000000080b057224 */ /* 0x000fe200078e02ff */
[----:B------:R-:W-:-:S03]  /*e280*/  IABS R11, R6 ;  /* 0x00000006000b7213 */ /* 0x000fc60000000000 */
        /* <DEDUP_REMOVED lines=16> */
.L_x_12163:
[----:B------:R-:W-:-:S05]  /*e390*/  LOP3.LUT R2, RZ, R2, RZ, 0x33, !PT ;  /* 0x00000002ff027212 */ /* 0x000fca00078e33ff */
[----:B------:R-:W-:Y:S01]  /*e3a0*/  IMAD.IADD R17, R17, 0x1, R2 ;  /* 0x0000000111117824 */ /* 0x000fe200078e0202 */
[----:B------:R-:W-:Y:S06]  /*e3b0*/  BRA `(.L_x_12164) ;  /* 0x0000000000147947 */ /* 0x000fec0003800000 */
.L_x_12159:
[----:B------:R-:W-:Y:S01]  /*e3c0*/  ULDC UR4, c[0x0][0xc3c] ;  /* 0x00030f0000047ab9 */ /* 0x000fe20000000800 */
[----:B------:R-:W-:Y:S01]  /*e3d0*/  IMAD.MOV.U32 R17, RZ, RZ, RZ ;  /* 0x000000ffff117224 */ /* 0x000fe200078e00ff */
[----:B------:R-:W-:Y:S01]  /*e3e0*/  MOV R16, UR6 ;  /* 0x0000000600107c02 */ /* 0x000fe20008000f00 */
[----:B------:R-:W-:Y:S02]  /*e3f0*/  IMAD.MOV.U32 R18, RZ, RZ, RZ ;  /* 0x000000ffff127224 */ /* 0x000fe400078e00ff */
[----:B------:R-:W-:-:S07]  /*e400*/  IMAD.U32 R19, RZ, RZ, UR4 ;  /* 0x00000004ff137e24 */ /* 0x000fce000f8e00ff */
.L_x_12164:
[----:B------:R-:W-:-:S13]  /*e410*/  ISETP.NE.AND P0, PT, R0, RZ, PT ;  /* 0x000000ff0000720c */ /* 0x000fda0003f05270 */
[----:B------:R-:W0:Y:S01]  /*e420*/  @!P0 S2R R3, SR_CgaCtaId ;  /* 0x0000000000038919 */ /* 0x000e220000008800 */
[----:B------:R-:W-:-:S04]  /*e430*/  @!P0 MOV R0, 0x400 ;  /* 0x0000040000008802 */ /* 0x000fc80000000f00 */
[----:B0-----:R-:W-:-:S05]  /*e440*/  @!P0 LEA R0, R3, R0, 0x18 ;  /* 0x0000000003008211 */ /* 0x001fca00078ec0ff */
[----:B------:R2:W-:Y:S01]  /*e450*/  @!P0 STS.128 [R0+0x2d8d0], R16 ;  /* 0x02d8d01000008388 */ /* 0x0005e20000000c00 */
[----:B------:R-:W-:Y:S06]  /*e460*/  BAR.ARV 0x5, 0x200 ;  /* 0x0148000000007b1d */ /* 0x000fec0000002000 */
.L_x_12157:
[----:B------:R3:W-:Y:S01]  /*e470*/  STL [R1+0x34], RZ ;  /* 0x000034ff01007387 */ /* 0x0007e20000100800 */
[----:B------:R-:W-:Y:S01]  /*e480*/  ULDC UR4, c[0x0][0xc3c] ;  /* 0x00030f0000047ab9 */ /* 0x000fe20000000800 */
[----:B------:R-:W-:Y:S01]  /*e490*/  IMAD.MOV.U32 R28, RZ, RZ, 0x1 ;  /* 0x00000001ff1c7424 */ /* 0x000fe200078e00ff */
[----:B-1----:R-:W-:Y:S01]  /*e4a0*/  ISETP.GE.AND P0, PT, R19, UR4, PT ;  /* 0x0000000413007c0c */ /* 0x002fe2000bf06270 */
[----:B------:R-:W-:-:S12]  /*e4b0*/  IMAD.MOV.U32 R24, RZ, RZ, RZ ;  /* 0x000000ffff187224 */ /* 0x000fd800078e00ff */
[----:B---3--:R-:W-:Y:S05]  /*e4c0*/  @P0 BRA `(.L_x_12165) ;  /* 0x0000004c00f40947 */ /* 0x008fea0003800000 */
[----:B------:R-:W3:Y:S01]  /*e4d0*/  LDL R6, [R1+0x1c] ;  /* 0x00001c0001067983 */ /* 0x000ee20000100800 */
[----:B------:R-:W2:Y:S01]  /*e4e0*/  S2R R3, SR_TID.X ;  /* 0x0000000000037919 */ /* 0x000ea20000002100 */
[----:B------:R-:W1:Y:S01]  /*e4f0*/  S2UR UR5, SR_CgaCtaId ;  /* 0x00000000000579c3 */ /* 0x000e620000008800 */
[----:B------:R-:W-:Y:S01]  /*e500*/  UMOV UR4, 0x400 ;  /* 0x0000040000047882 */ /* 0x000fe20000000000 */
[C---:B--2---:R-:W-:Y:S01]  /*e510*/  IMAD.SHL.U32 R0, R3.reuse, 0x8, RZ ;  /* 0x0000000803007824 */ /* 0x044fe200078e00ff */
[C---:B------:R-:W-:Y:S01]  /*e520*/  LOP3.LUT R5, R3.reuse, 0x7f, RZ, 0xc0, !PT ;  /* 0x0000007f03057812 */ /* 0x040fe200078ec0ff */
[----:B------:R-:W-:-:S03]  /*e530*/  IMAD.SHL.U32 R4, R3, 0x20, RZ ;  /* 0x0000002003047824 */ /* 0x000fc600078e00ff */
[----:B0-----:R-:W-:Y:S01]  /*e540*/  LOP3.LUT R2, R0, 0xd8, RZ, 0xc0, !PT ;  /* 0x000000d800027812 */ /* 0x001fe200078ec0ff */
        /* <DEDUP_REMOVED lines=8> */
[----:B---3--:R-:W-:Y:S02]  /*e5d0*/  LOP3.LUT R2, R6, 0x2, RZ, 0xfc, !PT ;  /* 0x0000000206027812 */ /* 0x008fe400078efcff */
        /* <DEDUP_REMOVED lines=10> */
.L_x_12228:
[----:B------:R-:W1:Y:S01]  /*e680*/  LDC.64 R2, c[0x0][0xc88] ;  /* 0x00032200ff027b82 */ /* 0x000e620000000a00 */
[----:B--2---:R-:W2:Y:S01]  /*e690*/  LDL.LU R6, [R1] ;  /* 0x0000000001067983 */ /* 0x004ea20000300800 */
[----:B-1----:R-:W-:-:S05]  /*e6a0*/  IMAD.WIDE R2, R19, 0x4, R2 ;  /* 0x0000000413027825 */ /* 0x002fca00078e0202 */
[----:B0-----:R-:W0:Y:S01]  /*e6b0*/  LDG.E R27, desc[UR36][R2.64] ;  /* 0x00000024021b7981 */ /* 0x001e22000c1e1900 */
[----:B------:R-:W-:Y:S05]  /*e6c0*/  YIELD ;  /* 0x0000000000007946 */ /* 0x000fea0003800000 */
[----:B------:R-:W-:Y:S01]  /*e6d0*/  ULDC.64 UR4, c[0x0][0xa28] ;  /* 0x00028a0000047ab9 */ /* 0x000fe20000000a00 */
[----:B------:R-:W-:Y:S01]  /*e6e0*/  MOV R7, RZ ;  /* 0x000000ff00077202 */ /* 0x000fe20000000f00 */
[----:B------:R-:W-:Y:S01]  /*e6f0*/  ULDC.64 UR6, c[0x0][0xa18] ;  /* 0x0002860000067ab9 */ /* 0x000fe20000000a00 */
[----:B------:R-:W-:-:S04]  /*e700*/  ISETP.NE.U32.AND P0, PT, RZ, UR4, PT ;  /* 0x00000004ff007c0c */ /* 0x000fc8000bf05070 */
[----:B------:R-:W-:Y:S01]  /*e710*/  ISETP.NE.AND.EX P0, PT, RZ, UR5, PT, P0 ;  /* 0x00000005ff007c0c */ /* 0x000fe2000bf05300 */
[----:B------:R-:W-:Y:S01]  /*e720*/  IMAD.MOV.U32 R29, RZ, RZ, RZ ;  /* 0x000000ffff1d7224 */ /* 0x000fe200078e00ff */
[----:B0-----:R-:W-:-:S11]  /*e730*/  SHF.R.S32.HI R0, RZ, 0x1f, R27 ;  /* 0x0000001fff007819 */ /* 0x001fd6000001141b */
[C---:B------:R-:W-:Y:S01]  /*e740*/  @P0 LEA R2, P1, R27.reuse, UR4, 0x2 ;  /* 0x000000041b020c11 */ /* 0x040fe2000f8210ff */
[C---:B------:R-:W-:Y:S01]  /*e750*/  IMAD.SHL.U32 R23, R27.reuse, 0x4, RZ ;  /* 0x000000041b177824 */ /* 0x040fe200078e00ff */
[C-C-:B------:R-:W-:Y:S01]  /*e760*/  SHF.L.U64.HI R25, R27.reuse, 0x2, R0.reuse ;  /* 0x000000021b197819 */ /* 0x140fe20000010200 */
[----:B------:R0:W-:Y:S01]  /*e770*/  STL [R1+0x24], R0 ;  /* 0x0000240001007387 */ /* 0x0001e20000100800 */
[----:B------:R-:W-:Y:S01]  /*e780*/  @P0 LEA.HI.X R3, R27, UR5, R0, 0x2, P1 ;  /* 0x000000051b030c11 */ /* 0x000fe200088f1400 */
[----:B------:R-:W-:-:S04]  /*e790*/  ULDC.64 UR4, c[0x0][0xa00] ;  /* 0x0002800000047ab9 */ /* 0x000fc80000000a00 */
[----:B------:R1:W3:Y:S01]  /*e7a0*/  @P0 LDG.E R7, desc[UR36][R2.64] ;  /* 0x0000002402070981 */ /* 0x0002e2000c1e1900 */
[----:B------:R-:W-:Y:S02]  /*e7b0*/  ISETP.NE.U32.AND P0, PT, RZ, UR4, PT ;  /* 0x00000004ff007c0c */ /* 0x000fe4000bf05070 */
[----:B--2---:R-:W-:Y:S02]  /*e7c0*/  LOP3.LUT R6, R6, 0xffffffbf, RZ, 0xc0, !PT ;  /* 0xffffffbf06067812 */ /* 0x004fe400078ec0ff */
        /* <DEDUP_REMOVED lines=8> */
[----:B------:R-:W-:Y:S01]  /*e850*/  @P0 IADD3 R4, P1, R23, UR6, RZ ;  /* 0x0000000617040c10 */ /* 0x000fe2000ff3e0ff */
[----:B------:R1:W-:Y:S03]  /*e860*/  STL [R1], R6 ;  /* 0x0000000601007387 */ /* 0x0003e60000100800 */
[----:B------:R-:W-:-:S05]  /*e870*/  @P0 IADD3.X R5, R25, UR7, RZ, P1, !PT ;  /* 0x0000000719050c10 */ /* 0x000fca0008ffe4ff */
[----:B------:R-:W2:Y:S01]  /*e880*/  @P0 LDG.E R4, desc[UR36][R4.64] ;  /* 0x0000002404040981 */ /* 0x000ea2000c1e1900 */
[----:B------:R-:W-:-:S03]  /*e890*/  UISETP.NE.U32.AND UP0, UPT, UR4, URZ, UPT ;  /* 0x0000003f0400728c */ /* 0x000fc6000bf05070 */
[----:B------:R-:W-:Y:S01]  /*e8a0*/  ULDC UR4, c[0x0][0x424] ;  /* 0x0001090000047ab9 */ /* 0x000fe20000000800 */
[----:B------:R-:W-:-:S03]  /*e8b0*/  UISETP.NE.AND.EX UP0, UPT, UR5, URZ, UPT, UP0 ;  /* 0x0000003f0500728c */ /* 0x000fc6000bf05300 */
[----:B------:R-:W-:Y:S01]  /*e8c0*/  ULDC UR5, c[0x0][0x2f0] ;  /* 0x0000bc0000057ab9 */ /* 0x000fe20000000800 */
[----:B------:R-:W-:-:S04]  /*e8d0*/  USEL UR4, UR4, 0x1, UP0 ;  /* 0x0000000104047887 */ /* 0x000fc80008000000 */
[----:B------:R-:W-:-:S06]  /*e8e0*/  UIMAD UR4, UR4, UR5, URZ ;  /* 0x00000005040472a4 */ /* 0x000fcc000f8e023f */
[----:B0-----:R-:W-:Y:S01]  /*e8f0*/  IMAD.U32 R0, RZ, RZ, UR4 ;  /* 0x00000004ff007e24 */ /* 0x001fe2000f8e00ff */
[----:B---3--:R1:W-:Y:S04]  /*e900*/  STL [R1+0x10], R7 ;  /* 0x0000100701007387 */ /* 0x0083e80000100800 */
[----:B--2---:R1:W-:Y:S01]  /*e910*/  @P0 STL [R1+0x20], R4 ;  /* 0x0000200401000387 */ /* 0x0043e20000100800 */
        /* <DEDUP_REMOVED lines=9> */
.L_x_12166:
        /* <DEDUP_REMOVED lines=10> */
.L_x_12167:
        /* <DEDUP_REMOVED lines=9> */
.L_x_12168:
[----:B0-2---:R-:W-:Y:S01]  /*eae0*/  IMAD.MOV.U32 R2, RZ, RZ, R6 ;  /* 0x000000ffff027224 */ /* 0x005fe200078e0006 */
[----:B------:R-:W0:Y:S01]  /*eaf0*/  LDC R3, c[0x0][0x448] ;  /* 0x00011200ff037b82 */ /* 0x000e220000000800 */
[----:B------:R-:W2:Y:S01]  /*eb00*/  LDL R6, [R1+0x20] ;  /* 0x0000200001067983 */ /* 0x000ea20000100800 */
[----:B-----5:R-:W-:Y:S01]  /*eb10*/  IMAD.IADD R5, R0, 0x1, -R7 ;  /* 0x0000000100057824 */ /* 0x020fe200078e0a07 */
[----:B------:R-:W-:Y:S01]  /*eb20*/  BSSY B0, `(.L_x_12169) ;  /* 0x0000039000007945 */ /* 0x000fe20003800000 */
[----:B------:R-:W-:Y:S02]  /*eb30*/  LOP3.LUT R2, R2, 0xffffffdf, RZ, 0xc0, !PT ;  /* 0xffffffdf02027812 */ /* 0x000fe400078ec0ff */
[----:B0-----:R-:W-:-:S13]  /*eb40*/  ISETP.NE.AND P0, PT, R3, 0x1, PT ;  /* 0x000000010300780c */ /* 0x001fda0003f05270 */
[----:B------:R-:W0:Y:S01]  /*eb50*/  @P0 LDC R4, c[0x0][0x44c] ;  /* 0x00011300ff040b82 */ /* 0x000e220000000800 */
[----:B------:R-:W-:-:S05]  /*eb60*/  @P0 LOP3.LUT R2, R2, 0x20, RZ, 0xfc, !PT ;  /* 0x0000002002020812 */ /* 0x000fca00078efcff */
[----:B------:R1:W-:Y:S02]  /*eb70*/  STL [R1], R2 ;  /* 0x0000000201007387 */ /* 0x0003e40000100800 */
[----:B------:R-:W3:Y:S02]  /*eb80*/  @P0 LDC R3, c[0x0][0x450] ;  /* 0x00011400ff030b82 */ /* 0x000ee40000000800 */
[----:B------:R4:W-:Y:S01]  /*eb90*/  STL [R1+0x8], R5 ;  /* 0x0000080501007387 */ /* 0x0009e20000100800 */
[----:B-1----:R-:W-:-:S04]  /*eba0*/  IMAD R2, R17, 0xc0, RZ ;  /* 0x000000c011027824 */ /* 0x002fc800078e02ff */
[----:B------:R-:W-:-:S04]  /*ebb0*/  VIADD R2, R2, 0xbf ;  /* 0x000000bf02027836 */ /* 0x000fc80000000000 */
[----:B0-----:R-:W-:-:S05]  /*ebc0*/  @P0 IMAD.HI.U32 R4, R2, R4, RZ ;  /* 0x0000000402040227 */ /* 0x001fca00078e00ff */
[----:B---3--:R-:W-:Y:S02]  /*ebd0*/  @P0 SHF.R.U32.HI R2, RZ, R3, R4 ;  /* 0x00000003ff020219 */ /* 0x008fe40000011604 */
[----:B------:R-:W-:-:S04]  /*ebe0*/  LOP3.LUT R4, R18, 0xff000000, RZ, 0xc0, !PT ;  /* 0xff00000012047812 */ /* 0x000fc800078ec0ff */
[----:B------:R-:W-:Y:S02]  /*ebf0*/  SHF.R.U32.HI R4, RZ, 0x8, R4 ;  /* 0x00000008ff047819 */ /* 0x000fe40000011604 */
[----:B--2---:R-:W-:-:S04]  /*ec00*/  IADD3 R0, R5, 0x80, -R6 ;  /* 0x0000008005007810 */ /* 0x004fc80007ffe806 */
[----:B------:R-:W-:-:S04]  /*ec10*/  IADD3 R0, R0, R2, RZ ;  /* 0x0000000200007210 */ /* 0x000fc80007ffe0ff */
[----:B------:R-:W-:-:S04]  /*ec20*/  SHF.R.S32.HI R2, RZ, 0x1f, R0 ;  /* 0x0000001fff027819 */ /* 0x000fc80000011400 */
[----:B------:R-:W-:Y:S01]  /*ec30*/  LEA.HI R0, R2, R0, RZ, 0x7 ;  /* 0x0000000002007211 */ /* 0x000fe200078f38ff */
[----:B------:R-:W-:-:S03]  /*ec40*/  VIADD R2, R5, 0x7f ;  /* 0x0000007f05027836 */ /* 0x000fc60000000000 */
[----:B------:R-:W-:Y:S02]  /*ec50*/  SHF.R.S32.HI R0, RZ, 0x7, R0 ;  /* 0x00000007ff007819 */ /* 0x000fe40000011400 */
[----:B------:R-:W-:-:S04]  /*ec60*/  SHF.R.S32.HI R3, RZ, 0x1f, R2 ;  /* 0x0000001fff037819 */ /* 0x000fc80000011402 */
[----:B------:R-:W-:-:S04]  /*ec70*/  LEA.HI R2, R3, R2, RZ, 0x7 ;  /* 0x0000000203027211 */ /* 0x000fc800078f38ff */
[----:B------:R-:W-:-:S04]  /*ec80*/  SHF.R.S32.HI R2, RZ, 0x7, R2 ;  /* 0x00000007ff027819 */ /* 0x000fc80000011402 */
[----:B------:R-:W-:Y:S02]  /*ec90*/  VIMNMX R0, R2, R0, PT ;  /* 0x0000000002007248 */ /* 0x000fe40003fe0100 */
[----:B------:R-:W-:Y:S02]  /*eca0*/  LOP3.LUT R2, R18, 0xff0000, RZ, 0xc0, !PT ;  /* 0x00ff000012027812 */ /* 0x000fe400078ec0ff */
[----:B------:R-:W-:Y:S02]  /*ecb0*/  ISETP.GE.AND P0, PT, R0, 0x1, PT ;  /* 0x000000010000780c */ /* 0x000fe40003f06270 */
[----:B------:R-:W-:Y:S01]  /*ecc0*/  LEA.HI R4, R2, R4, RZ, 0x10 ;  /* 0x0000000402047211 */ /* 0x000fe200078f80ff */
[----:B------:R-:W-:-:S10]  /*ecd0*/  IMAD.MOV.U32 R2, RZ, RZ, RZ ;  /* 0x000000ffff027224 */ /* 0x000fd400078e00ff */
[----:B----4-:R-:W-:Y:S05]  /*ece0*/  @!P0 BRA `(.L_x_12170) ;  /* 0x0000000000708947 */ /* 0x010fea0003800000 */
        /* <DEDUP_REMOVED lines=28> */
.L_x_12170:
[----:B------:R-:W-:Y:S05]  /*eeb0*/  BSYNC B0 ;  /* 0x0000000000007941 */ /* 0x000fea0003800000 */
.L_x_12169:
        /* <DEDUP_REMOVED lines=25> */
.L_x_12172:
        /* <DEDUP_REMOVED lines=20> */
.L_x_12175:
[----:B------:R-:W-:Y:S05]  /*f190*/  BSYNC B6 ;  /* 0x0000000000067941 */ /* 0x000fea0003800000 */
.L_x_12174:
        /* <DEDUP_REMOVED lines=20> */
.L_x_12178:
        /* <DEDUP_REMOVED lines=15> */
.L_x_12177:
[----:B------:R-:W-:Y:S05]  /*f3d0*/  BSYNC B6 ;  /* 0x0000000000067941 */ /* 0x000fea0003800000 */
.L_x_12176:
[----:B------:R-:W2:Y:S01]  /*f3e0*/  LDL.LU R2, [R1] ;  /* 0x0000000001027983 */ /* 0x000ea20000300800 */
[----:B------:R-:W-:Y:S01]  /*f3f0*/  ULDC.64 UR4, c[0x0][0x9f8] ;  /* 0x00027e0000047ab9 */ /* 0x000fe20000000a00 */
[----:B------:R-:W0:Y:S02]  /*f400*/  LDC R5, c[0x0][0x430] ;  /* 0x00010c00ff057b82 */ /* 0x000e240000000800 */
[----:B------:R-:W3:Y:S01]  /*f410*/  LDL R21, [R1+0x4] ;  /* 0x0000040001157983 */ /* 0x000ee20000100800 */
[----:B------:R-:W-:-:S03]  /*f420*/  ISETP.NE.U32.AND P0, PT, RZ, UR4, PT ;  /* 0x00000004ff007c0c */ /* 0x000fc6000bf05070 */
[----:B------:R-:W4:Y:S01]  /*f430*/  LDL R26, [R1+0x30] ;  /* 0x00003000011a7983 */ /* 0x000f220000100800 */
[----:B------:R-:W-:-:S03]  /*f440*/  ISETP.NE.AND.EX P0, PT, RZ, UR5, PT, P0 ;  /* 0x00000005ff007c0c */ /* 0x000fc6000bf05300 */
[----:B------:R-:W4:Y:S04]  /*f450*/  LDL R6, [R1+0x8] ;  /* 0x0000080001067983 */ /* 0x000f280000100800 */
[----:B------:R-:W4:Y:S01]  /*f460*/  LDL R4, [R1+0x10] ;  /* 0x0000100001047983 */ /* 0x000f220000100800 */
[----:B------:R-:W1:Y:S01]  /*f470*/  S2R R7, SR_TID.X ;  /* 0x0000000000077919 */ /* 0x000e620000002100 */
[----:B------:R-:W4:Y:S01]  /*f480*/  S2R R0, SR_TID.X ;  /* 0x0000000000007919 */ /* 0x000f220000002100 */
[----:B--2---:R-:W-:-:S03]  /*f490*/  IMAD.MOV.U32 R20, RZ, RZ, R2 ;  /* 0x000000ffff147224 */ /* 0x004fc600078e0002 */
[----:B------:R-:W-:Y:S02]  /*f4a0*/  @P0 IADD3 R2, P1, R23, UR4, RZ ;  /* 0x0000000417020c10 */ /* 0x000fe4000ff3e0ff */
[----:B0-----:R-:W-:Y:S01]  /*f4b0*/  ISETP.NE.AND P2, PT, R5, 0x1, PT ;  /* 0x000000010500780c */ /* 0x001fe20003f45270 */
[----:B-1----:R-:W-:Y:S01]  /*f4c0*/  IMAD.SHL.U32 R7, R7, 0x20, RZ ;  /* 0x0000002007077824 */ /* 0x002fe200078e00ff */
[----:B------:R-:W-:Y:S01]  /*f4d0*/  @P0 IADD3.X R3, R25, UR5, RZ, P1, !PT ;  /* 0x0000000519030c10 */ /* 0x000fe20008ffe4ff */
[----:B------:R-:W-:-:S04]  /*f4e0*/  ULDC UR4, c[0x0][0x2f4] ;  /* 0x0000bd0000047ab9 */ /* 0x000fc80000000800 */
[----:B---3--:R0:W2:Y:S01]  /*f4f0*/  @P0 LDG.E R21, desc[UR36][R2.64] ;  /* 0x0000002402150981 */ /* 0x0080a2000c1e1900 */
[----:B----4-:R-:W-:Y:S01]  /*f500*/  VIADD R26, R26, 0xffffffff ;  /* 0xffffffff1a1a7836 */ /* 0x010fe20000000000 */
[----:B------:R-:W-:-:S04]  /*f510*/  LOP3.LUT R0, R0, 0x7f, RZ, 0xc0, !PT ;  /* 0x0000007f00007812 */ /* 0x000fc800078ec0ff */
[----:B0-----:R-:W0:Y:S01]  /*f520*/  @P2 LDC R3, c[0x0][0x434] ;  /* 0x00010d00ff032b82 */ /* 0x001e220000000800 */
[----:B------:R-:W-:Y:S01]  /*f530*/  IMAD.SHL.U32 R8, R26, 0x80, RZ ;  /* 0x000000801a087824 */ /* 0x000fe200078e00ff */
[----:B------:R-:W-:Y:S02]  /*f540*/  SHF.R.U32.HI R0, RZ, 0x2, R0 ;  /* 0x00000002ff007819 */ /* 0x000fe40000011600 */
[----:B------:R-:W-:-:S04]  /*f550*/  LOP3.LUT R7, R7, 0x60, RZ, 0xc0, !PT ;  /* 0x0000006007077812 */ /* 0x000fc800078ec0ff */
[----:B------:R-:W1:Y:S01]  /*f560*/  @P2 LDC R2, c[0x0][0x438] ;  /* 0x00010e00ff022b82 */ /* 0x000e620000000800 */
[----:B------:R-:W-:Y:S02]  /*f570*/  LOP3.LUT R0, R8, R0, R7, 0xfe, !PT ;  /* 0x0000000008007212 */ /* 0x000fe400078efe07 */
[----:B------:R-:W-:-:S04]  /*f580*/  LOP3.LUT R20, R20, 0xffffffef, RZ, 0xc0, !PT ;  /* 0xffffffef14147812 */ /* 0x000fc800078ec0ff */
[----:B------:R-:W-:-:S04]  /*f590*/  @P2 LOP3.LUT R20, R20, 0x10, RZ, 0xfc, !PT ;  /* 0x0000001014142812 */ /* 0x000fc800078efcff */
[----:B------:R-:W-:Y:S01]  /*f5a0*/  LOP3.LUT R20, R20, 0xfffffffb, RZ, 0xc0, !PT ;  /* 0xfffffffb14147812 */ /* 0x000fe200078ec0ff */
[----:B------:R-:W-:Y:S01]  /*f5b0*/  UMOV UR5, 0xffffffff ;  /* 0xffffffff00057882 */ /* 0x000fe20000000000 */
[----:B------:R-:W-:Y:S01]  /*f5c0*/  LOP3.LUT R25, R18, 0xffff, RZ, 0xc0, !PT ;  /* 0x0000ffff12197812 */ /* 0x000fe200078ec0ff */
[----:B--2---:R-:W-:Y:S01]  /*f5d0*/  @P0 STL [R1+0x4], R21 ;  /* 0x0000041501000387 */ /* 0x004fe20000100800 */
[C---:B------:R-:W-:Y:S02]  /*f5e0*/  ISETP.GE.AND P0, PT, R0.reuse, R6, PT ;  /* 0x000000060000720c */ /* 0x040fe40003f06270 */
[----:B------:R-:W-:-:S05]  /*f5f0*/  IADD3 R0, R0, R4, RZ ;  /* 0x0000000400007210 */ /* 0x000fca0007ffe0ff */
[----:B0-----:R-:W-:-:S04]  /*f600*/  @P2 IMAD.HI.U32 R3, R0, R3, RZ ;  /* 0x0000000300032227 */ /* 0x001fc800078e00ff */
[----:B------:R-:W-:Y:S01]  /*f610*/  IMAD.MOV.U32 R6, RZ, RZ, R0 ;  /* 0x000000ffff067224 */ /* 0x000fe200078e0000 */
[----:B-1----:R-:W-:Y:S02]  /*f620*/  @P2 SHF.R.U32.HI R6, RZ, R2, R3 ;  /* 0x00000002ff062219 */ /* 0x002fe40000011603 */
[----:B------:R-:W0:Y:S03]  /*f630*/  @!P0 LDC.64 R2, c[0x0][0x428] ;  /* 0x00010a00ff028b82 */ /* 0x000e260000000a00 */
[--C-:B------:R-:W-:Y:S01]  /*f640*/  IMAD.MOV R4, RZ, RZ, -R6.reuse ;  /* 0x000000ffff047224 */ /* 0x100fe200078e0a06 */
[----:B------:R-:W-:-:S03]  /*f650*/  @!P0 SHF.R.S32.HI R7, RZ, 0x1f, R6 ;  /* 0x0000001fff078819 */ /* 0x000fc60000011406 */
[----:B------:R-:W-:Y:S01]  /*f660*/  IMAD R4, R5, R4, R0 ;  /* 0x0000000405047224 */ /* 0x000fe200078e0200 */
[----:B------:R-:W-:-:S05]  /*f670*/  SHF.R.S32.HI R5, RZ, 0x1f, R21 ;  /* 0x0000001fff057819 */ /* 0x000fca0000011415 */
[----:B------:R1:W-:Y:S01]  /*f680*/  STL [R1+0x14], R5 ;  /* 0x0000140501007387 */ /* 0x0003e20000100800 */
[----:B0-----:R-:W-:-:S04]  /*f690*/  @!P0 IMAD.WIDE.U32 R6, R21, R2, R6 ;  /* 0x0000000215068225 */ /* 0x001fc800078e0006 */
[----:B------:R-:W-:Y:S02]  /*f6a0*/  @!P0 IMAD R2, R5, R2, RZ ;  /* 0x0000000205028224 */ /* 0x000fe400078e02ff */
[----:B-1----:R-:W0:Y:S02]  /*f6b0*/  S2R R5, SR_TID.X ;  /* 0x0000000000057919 */ /* 0x002e240000002100 */
[----:B------:R-:W-:Y:S02]  /*f6c0*/  @!P0 IMAD R0, R21, R3, R2 ;  /* 0x0000000315008224 */ /* 0x000fe400078e0202 */
[----:B------:R-:W1:Y:S02]  /*f6d0*/  @!P0 LDC.64 R2, c[0x0][0x418] ;  /* 0x00010600ff028b82 */ /* 0x000e640000000a00 */
[----:B------:R-:W-:Y:S02]  /*f6e0*/  @!P0 IMAD.IADD R0, R7, 0x1, R0 ;  /* 0x0000000107008824 */ /* 0x000fe400078e0200 */
[----:B0-----:R-:W-:-:S05]  /*f6f0*/  IMAD.SHL.U32 R21, R5, 0x8, RZ ;  /* 0x0000000805157824 */ /* 0x001fca00078e00ff */
[----:B------:R-:W-:-:S04]  /*f700*/  LOP3.LUT R21, R21, 0x18, RZ, 0xc0, !PT ;  /* 0x0000001815157812 */ /* 0x000fc800078ec0ff */
[C---:B------:R-:W-:Y:S02]  /*f710*/  ISETP.GE.AND P2, PT, R21.reuse, UR4, PT ;  /* 0x0000000415007c0c */ /* 0x040fe4000bf46270 */
[C---:B-1----:R-:W-:Y:S02]  /*f720*/  @!P0 LEA R2, P1, R6.reuse, R2, 0x2 ;  /* 0x0000000206028211 */ /* 0x042fe400078210ff */
[C---:B------:R-:W-:Y:S02]  /*f730*/  LOP3.LUT R9, R21.reuse, 0x20, RZ, 0xfc, !PT ;  /* 0x0000002015097812 */ /* 0x040fe400078efcff */
[----:B------:R-:W-:Y:S01]  /*f740*/  @!P0 LEA.HI.X R3, R6, R3, R0, 0x2, P1 ;  /* 0x0000000306038211 */ /* 0x000fe200008f1400 */
[----:B------:R-:W-:Y:S01]  /*f750*/  IMAD.MOV.U32 R0, RZ, RZ, RZ ;  /* 0x000000ffff007224 */ /* 0x000fe200078e00ff */
[----:B------:R-:W-:Y:S02]  /*f760*/  LOP3.LUT R5, R21, 0x40, RZ, 0xfc, !PT ;  /* 0x0000004015057812 */ /* 0x000fe400078efcff */
[----:B------:R-:W-:-:S03]  /*f770*/  ISETP.GE.AND P1, PT, R9, UR4, PT ;  /* 0x0000000409007c0c */ /* 0x000fc6000bf26270 */
[----:B------:R-:W-:Y:S01]  /*f780*/  @P2 LOP3.LUT R20, R20, 0x4, RZ, 0xfc, !PT ;  /* 0x0000000414142812 */ /* 0x000fe200078efcff */
[----:B------:R0:W5:Y:S01]  /*f790*/  @!P0 LDG.E R0, desc[UR36][R2.64] ;  /* 0x0000002402008981 */ /* 0x000162000c1e1900 */
[----:B------:R-:W-:Y:S02]  /*f7a0*/  ISETP.GE.AND P0, PT, R5, UR4, PT ;  /* 0x0000000405007c0c */ /* 0x000fe4000bf06270 */
[----:B------:R-:W-:-:S04]  /*f7b0*/  LOP3.LUT R20, R20, 0xfffffffe, RZ, 0xc0, !PT ;  /* 0xfffffffe14147812 */ /* 0x000fc800078ec0ff */
[----:B------:R-:W-:-:S04]  /*f7c0*/  LOP3.LUT R20, R20, 0xfffffffd, RZ, 0xc0, !PT ;  /* 0xfffffffd14147812 */ /* 0x000fc800078ec0ff */
[----:B------:R-:W-:-:S04]  /*f7d0*/  @P1 LOP3.LUT R20, R20, 0x2, RZ, 0xfc, !PT ;  /* 0x0000000214141812 */ /* 0x000fc800078efcff */
[----:B------:R-:W-:-:S05]  /*f7e0*/  @P0 LOP3.LUT R20, R20, 0x1, RZ, 0xfc, !PT ;  /* 0x0000000114140812 */ /* 0x000fca00078efcff */
[----:B------:R0:W-:Y:S01]  /*f7f0*/  STL [R1], R20 ;  /* 0x0000001401007387 */ /* 0x0001e20000100800 */
[----:B------:R-:W-:Y:S05]  /*f800*/  BRA.DIV UR5, `(.L_x_12179) ;  /* 0x0000004205b07947 */ /* 0x000fea000b800000 */
.L_x_12245:
[----:B0-----:R-:W2:Y:S01]  /*f810*/  LDL R3, [R1+0x38] ;  /* 0x0000380001037983 */ /* 0x001ea20000100800 */
[----:B------:R-:W-:-:S05]  /*f820*/  IMAD.MOV.U32 R2, RZ, RZ, R20 ;  /* 0x000000ffff027224 */ /* 0x000fca00078e0014 */
[----:B------:R-:W-:Y:S02]  /*f830*/  LOP3.LUT R2, R2, 0xfffffff7, RZ, 0xc0, !PT ;  /* 0xfffffff702027812 */ /* 0x000fe400078ec0ff */
[----:B--2---:R-:W-:-:S13]  /*f840*/  ISETP.NE.AND P0, PT, R3, 0x3, PT ;  /* 0x000000030300780c */ /* 0x004fda0003f05270 */
[----:B------:R-:W-:-:S05]  /*f850*/  @P0 LOP3.LUT R2, R2, 0x8, RZ, 0xfc, !PT ;  /* 0x0000000802020812 */ /* 0x000fca00078efcff */
[----:B------:R0:W-:Y:S01]  /*f860*/  STL [R1], R2 ;  /* 0x0000000201007387 */ /* 0x0001e20000100800 */
[----:B------:R-:W-:Y:S05]  /*f870*/  @!P0 BRA `(.L_x_12180) ;  /* 0x0000000000048947 */ /* 0x000fea0003800000 */
[----:B------:R-:W-:Y:S01]  /*f880*/  BPT.TRAP 0x1 ;  /* 0x000000040000795c */ /* 0x000fe20000300000 */
.L_x_12180:
[----:B------:R-:W-:Y:S01]  /*f890*/  SHF.R.S32.HI R5, RZ, 0x1f, R4 ;  /* 0x0000001fff057819 */ /* 0x000fe20000011404 */
[----:B------:R-:W-:Y:S01]  /*f8a0*/  ULDC.64 UR4, c[0x0][0x328] ;  /* 0x0000ca0000047ab9 */ /* 0x000fe20000000a00 */
[----:B------:R-:W-:Y:S01]  /*f8b0*/  ULDC.64 UR6, c[0x0][0x318] ;  /* 0x0000c60000067ab9 */ /* 0x000fe20000000a00 */
[----:B0-----:R-:W-:Y:S01]  /*f8c0*/  IMAD.WIDE.U32 R2, R4, UR4, RZ ;  /* 0x0000000404027c25 */ /* 0x001fe2000f8e00ff */
        /* <DEDUP_REMOVED lines=13> */
[----:B------:R-:W-:Y:S02]  /*f9a0*/  LEA R18, P0, R2, UR6, 0x1 ;  /* 0x0000000602127c11 */ /* 0x000fe4000f8008ff */
[----:B------:R-:W-:Y:S02]  /*f9b0*/  SHF.L.U32 R3, R28, 0x1f, RZ ;  /* 0x0000001f1c037819 */ /* 0x000fe400000006ff */
[----:B------:R-:W-:Y:S01]  /*f9c0*/  LEA.HI.X R23, R2, UR7, R23, 0x1, P0 ;  /* 0x0000000702177c11 */ /* 0x000fe200080f0c17 */
[----:B------:R-:W-:-:S07]  /*f9d0*/  IMAD R2, R24, 0x8, R22 ;  /* 0x0000000818027824 */ /* 0x000fce00078e0216 */
[----:B------:R-:W0:Y:S02]  /*f9e0*/  SYNCS.PHASECHK.TRANS64.TRYWAIT P0, [R2+URZ+0x2d840], R3 ;  /* 0x02d84003020075a7 */ /* 0x000e24000800017f */
[----:B0-----:R-:W-:Y:S05]  /*f9f0*/  @!P0 BRA `(.L_x_12182) ;  /* 0x0000004000688947 */ /* 0x001fea0003800000 */
.L_x_12246:
[----:B------:R-:W-:Y:S05]  /*fa00*/  BSYNC B0 ;  /* 0x0000000000007941 */ /* 0x000fea0003800000 */
.L_x_12181:
[----:B------:R-:W2:Y:S01]  /*fa10*/  LDL R7, [R1] ;  /* 0x0000000001077983 */ /* 0x000ea20000100800 */
[----:B------:R-:W-:Y:S01]  /*fa20*/  ULDC.64 UR4, c[0x0][0x300] ;  /* 0x0000c00000047ab9 */ /* 0x000fe20000000a00 */
[----:B------:R-:W-:Y:S02]  /*fa30*/  ULDC.64 UR6, c[0x0][0x2e8] ;  /* 0x0000ba0000067ab9 */ /* 0x000fe40000000a00 */
[----:B------:R-:W3:Y:S01]  /*fa40*/  LDL R12, [R1+0x8] ;  /* 0x00000800010c7983 */ /* 0x000ee20000100800 */
[----:B------:R-:W-:Y:S01]  /*fa50*/  IMAD R5, R5, UR4, RZ ;  /* 0x0000000405057c24 */ /* 0x000fe2000f8e02ff */
[----:B------:R-:W1:Y:S03]  /*fa60*/  S2R R9, SR_TID.X ;  /* 0x0000000000097919 */ /* 0x000e660000002100 */
        /* <DEDUP_REMOVED lines=12> */
[----:B------:R-:W-:Y:S01]  /*fb30*/  LEA R0, P0, R4, UR6, 0x1 ;  /* 0x0000000604007c11 */ /* 0x000fe2000f8008ff */
[----:B-1----:R-:W-:-:S03]  /*fb40*/  IMAD.SHL.U32 R10, R9, 0x8, RZ ;  /* 0x00000008090a7824 */ /* 0x002fc600078e00ff */
[----:B------:R-:W-:Y:S02]  /*fb50*/  LEA.HI.X R6, R4, UR7, R6, 0x1, P0 ;  /* 0x0000000704067c11 */ /* 0x000fe400080f0c06 */
[C---:B--2---:R-:W-:Y:S02]  /*fb60*/  LOP3.LUT P4, RZ, R7.reuse, 0x4, RZ, 0xc0, !PT ;  /* 0x0000000407ff7812 */ /* 0x044fe4000788c0ff */
[C---:B------:R-:W-:Y:S02]  /*fb70*/  LOP3.LUT P3, RZ, R7.reuse, 0x2, RZ, 0xc0, !PT ;  /* 0x0000000207ff7812 */ /* 0x040fe4000786c0ff */
[----:B------:R-:W-:Y:S02]  /*fb80*/  LOP3.LUT P2, RZ, R7, 0x1, RZ, 0xc0, !PT ;  /* 0x0000000107ff7812 */ /* 0x000fe4000784c0ff */
[----:B------:R-:W0:Y:S02]  /*fb90*/  S2R R7, SR_TID.X ;  /* 0x0000000000077919 */ /* 0x000e240000002100 */
[----:B0-----:R-:W-:Y:S01]  /*fba0*/  LOP3.LUT R11, R7, 0x7f, RZ, 0xc0, !PT ;  /* 0x0000007f070b7812 */ /* 0x001fe200078ec0ff */
[----:B------:R-:W-:-:S03]  /*fbb0*/  IMAD.SHL.U32 R7, R9, 0x8, RZ ;  /* 0x0000000809077824 */ /* 0x000fc600078e00ff */
[----:B------:R-:W-:Y:S02]  /*fbc0*/  SHF.R.U32.HI R11, RZ, 0x2, R11 ;  /* 0x00000002ff0b7819 */ /* 0x000fe4000001160b */
[----:B------:R-:W-:Y:S02]  /*fbd0*/  LOP3.LUT R7, R7, 0xd8, RZ, 0xc0, !PT ;  /* 0x000000d807077812 */ /* 0x000fe400078ec0ff */
[----:B---3--:R-:W-:Y:S02]  /*fbe0*/  IADD3 R3, -R11, R12, -R8 ;  /* 0x0000000c0b037210 */ /* 0x008fe40007ffe908 */
[----:B------:R-:W-:Y:S01]  /*fbf0*/  LOP3.LUT R7, R7, 0x18, R9, 0x78, !PT ;  /* 0x0000001807077812 */ /* 0x000fe200078e7809 */
[----:B------:R-:W-:Y:S01]  /*fc00*/  IMAD.SHL.U32 R9, R9, 0x8, RZ ;  /* 0x0000000809097824 */ /* 0x000fe200078e00ff */
[----:B------:R-:W-:Y:S02]  /*fc10*/  ISETP.GE.AND P0, PT, R3, 0x1, PT ;  /* 0x000000010300780c */ /* 0x000fe40003f06270 */
[----:B------:R-:W-:-:S02]  /*fc20*/  LOP3.LUT R7, R7, 0x320, R10, 0xf8, !PT ;  /* 0x0000032007077812 */ /* 0x000fc400078ef80a */
[----:B------:R-:W-:-:S03]  /*fc30*/  LOP3.LUT R9, R9, 0x18, RZ, 0xc0, !PT ;  /* 0x0000001809097812 */ /* 0x000fc600078ec0ff */
[----:B------:R-:W-:Y:S01]  /*fc40*/  IMAD R7, R24, 0x3000, R7 ;  /* 0x0000300018077824 */ /* 0x000fe200078e0207 */
[----:B------:R-:W-:Y:S06]  /*fc50*/  BRA.DIV UR4, `(.L_x_12183) ;  /* 0x0000003e04e47947 */ /* 0x000fec000b800000 */
        /* <DEDUP_REMOVED lines=38> */
.L_x_12256:
        /* <DEDUP_REMOVED lines=12> */
.L_x_12184:
        /* <DEDUP_REMOVED lines=11> */
.L_x_12185:
[----:B------:R1:W5:Y:S01]  /*10030*/  LDL R3, [R1] ;  /* 0x0000000001037983 */ /* 0x0003620000100800 */
[----:B------:R1:W-:Y:S03]  /*10040*/  SYNCS.ARRIVE.TRANS64.A1T0 RZ, [R2+URZ+0x2d830], RZ ;  /* 0x02d830ff02ff79a7 */ /* 0x0003e6000810003f */
[----:B------:R1:W5:Y:S02]  /*10050*/  LDL.LU R0, [R1+0x24] ;  /* 0x0000240001007983 */ /* 0x0003640000300800 */
[----:B------:R-:W-:Y:S05]  /*10060*/  WARPSYNC.ALL ;  /* 0x0000000000007948 */ /* 0x000fea0003800000 */
[----:B------:R-:W-:Y:S01]  /*10070*/  ULDC.64 UR4, c[0x0][0x298] ;  /* 0x0000a60000047ab9 */ /* 0x000fe20000000a00 */
[----:B-1----:R-:W-:Y:S01]  /*10080*/  VIADD R2, R22, 0xc400 ;  /* 0x0000c40016027836 */ /* 0x002fe20000000000 */
[----:B------:R-:W-:Y:S01]  /*10090*/  BSSY B6, `(.L_x_12186) ;  /* 0x000001e000067945 */ /* 0x000fe20003800000 */
[----:B0-----:R-:W-:Y:S01]  /*100a0*/  IMAD.WIDE.U32 R4, R29, UR4, RZ ;  /* 0x000000041d047c25 */ /* 0x001fe2000f8e00ff */
[----:B------:R-:W-:Y:S01]  /*100b0*/  BAR.SYNC.DEFER_BLOCKING 0x8, 0x200 ;  /* 0x0208000000007b1d */ /* 0x000fe20000010000 */
[----:B-----5:R-:W-:-:S04]  /*100c0*/  LOP3.LUT P0, RZ, R3, 0x40, RZ, 0xc0, !PT ;  /* 0x0000004003ff7812 */ /* 0x020fc8000780c0ff */
[----:B------:R-:W-:Y:S02]  /*100d0*/  SEL R0, R0, RZ, !P0 ;  /* 0x000000ff00007207 */ /* 0x000fe40004000000 */
[----:B------:R-:W-:Y:S02]  /*100e0*/  SEL R27, R27, RZ, !P0 ;  /* 0x000000ff1b1b7207 */ /* 0x000fe40004000000 */
[----:B------:R-:W-:Y:S01]  /*100f0*/  LOP3.LUT P0, RZ, R2, 0x1bf, RZ, 0xc0, !PT ;  /* 0x000001bf02ff7812 */ /* 0x000fe2000780c0ff */
        /* <DEDUP_REMOVED lines=12> */
[----:B------:R-:W-:Y:S01]  /*101c0*/  MOV R13, RZ ;  /* 0x000000ff000d7202 */ /* 0x000fe20000000f00 */
[----:B------:R-:W0:Y:S01]  /*101d0*/  LDC.64 R2, c[0x4][R2] ;  /* 0x0100000002027b82 */ /* 0x000e220000000a00 */
[----:B------:R-:W-:Y:S02]  /*101e0*/  IMAD.U32 R5, RZ, RZ, UR7 ;  /* 0x00000007ff057e24 */ /* 0x000fe4000f8e00ff */
[----:B------:R-:W-:Y:S02]  /*101f0*/  IMAD.U32 R6, RZ, RZ, UR8 ;  /* 0x00000008ff067e24 */ /* 0x000fe4000f8e00ff */
[----:B------:R-:W-:-:S02]  /*10200*/  IMAD.U32 R7, RZ, RZ, UR9 ;  /* 0x00000009ff077e24 */ /* 0x000fc4000f8e00ff */
[----:B------:R-:W-:Y:S02]  /*10210*/  IMAD.U32 R10, RZ, RZ, UR4 ;  /* 0x00000004ff0a7e24 */ /* 0x000fe4000f8e00ff */
[----:B------:R-:W-:Y:S02]  /*10220*/  IMAD.U32 R11, RZ, RZ, UR5 ;  /* 0x00000005ff0b7e24 */ /* 0x000fe4000f8e00ff */
[----:B------:R-:W-:Y:S02]  /*10230*/  IMAD.MOV.U32 R8, RZ, RZ, 0x70 ;  /* 0x00000070ff087424 */ /* 0x000fe400078e00ff */
[----:B------:R-:W-:-:S07]  /*10240*/  IMAD.MOV.U32 R12, RZ, RZ, 0x1 ;  /* 0x00000001ff0c7424 */ /* 0x000fce00078e00ff */
[----:B------:R-:W-:-:S07]  /*10250*/  LEPC R20, `(.L_x_12187) ;  /* 0x000000001014794e */ /* 0x000fce0000000000 */
[----:B0-----:R-:W-:Y:S05]  /*10260*/  CALL.ABS.NOINC R2 ;  /* 0x0000000002007343 */ /* 0x001fea0003c00000 */
.L_x_12187:
[----:B------:R-:W-:Y:S05]  /*10270*/  BSYNC B6 ;  /* 0x0000000000067941 */ /* 0x000fea0003800000 */
.L_x_12186:
[----:B------:R-:W2:Y:S01]  /*10280*/  LDL.LU R20, [R1+0x24] ;  /* 0x0000240001147983 */ /* 0x000ea20000300800 */
[----:B------:R-:W-:Y:S01]  /*10290*/  ULDC.64 UR4, c[0x0][0x2d8] ;  /* 0x0000b60000047ab9 */ /* 0x000fe20000000a00 */
[----:B------:R-:W-:Y:S01]  /*102a0*/  ULDC.64 UR6, c[0x0][0x2e0] ;  /* 0x0000b80000067ab9 */ /* 0x000fe20000000a00 */
[----:B------:R-:W0:Y:S01]  /*102b0*/  LDC R0, c[0x0][0x448] ;  /* 0x00011200ff007b82 */ /* 0x000e220000000800 */
[----:B------:R-:W3:Y:S01]  /*102c0*/  LDL.LU.64 R2, [R1+0x28] ;  /* 0x0000280001027983 */ /* 0x000ee20000300a00 */
[----:B------:R-:W-:-:S06]  /*102d0*/  ULDC.64 UR8, c[0x0][0x280] ;  /* 0x0000a00000087ab9 */ /* 0x000fcc0000000a00 */
[----:B------:R-:W1:Y:S01]  /*102e0*/  LDC R10, c[0x0][0x448] ;  /* 0x00011200ff0a7b82 */ /* 0x000e620000000800 */
[----:B0-----:R-:W-:-:S13]  /*102f0*/  ISETP.NE.AND P6, PT, R0, 0x1, PT ;  /* 0x000000010000780c */ /* 0x001fda0003fc5270 */
[----:B------:R-:W0:Y:S08]  /*10300*/  @P6 LDC R4, c[0x0][0x44c] ;  /* 0x00011300ff046b82 */ /* 0x000e300000000800 */
[----:B------:R-:W4:Y:S01]  /*10310*/  @P6 LDC R0, c[0x0][0x450] ;  /* 0x00011400ff006b82 */ /* 0x000f220000000800 */
[----:B--2---:R-:W-:Y:S02]  /*10320*/  IMAD.MOV.U32 R21, RZ, RZ, R20 ;  /* 0x000000ffff157224 */ /* 0x004fe400078e0014 */
[----:B------:R-:W2:Y:S01]  /*10330*/  S2R R20, SR_TID.X ;  /* 0x0000000000147919 */ /* 0x000ea20000002100 */
[----:B---3--:R-:W-:-:S02]  /*10340*/  IMAD.MOV.U32 R3, RZ, RZ, R29 ;  /* 0x000000ffff037224 */ /* 0x008fc400078e001d */
[----:B------:R-:W-:Y:S02]  /*10350*/  IMAD R5, R21, UR6, RZ ;  /* 0x0000000615057c24 */ /* 0x000fe4000f8e02ff */
[C---:B------:R-:W-:Y:S01]  /*10360*/  IMAD.WIDE.U32 R2, R25.reuse, UR4, R2 ;  /* 0x0000000419027c25 */ /* 0x040fe2000f8e0002 */
[----:B------:R-:W3:Y:S03]  /*10370*/  S2R R21, SR_TID.X ;  /* 0x0000000000157919 */ /* 0x000ee60000002100 */
[----:B------:R-:W-:Y:S01]  /*10380*/  IMAD R3, R25, UR5, R3 ;  /* 0x0000000519037c24 */ /* 0x000fe2000f8e0203 */
[----:B------:R-:W-:Y:S01]  /*10390*/  ULDC.64 UR4, c[0x0][0x2d0] ;  /* 0x0000b40000047ab9 */ /* 0x000fe20000000a00 */
[C---:B------:R-:W-:Y:S02]  /*103a0*/  IMAD R5, R27.reuse, UR7, R5 ;  /* 0x000000071b057c24 */ /* 0x040fe4000f8e0205 */
[----:B------:R-:W-:Y:S01]  /*103b0*/  IMAD.WIDE.U32 R2, R27, UR6, R2 ;  /* 0x000000061b027c25 */ /* 0x000fe2000f8e0002 */
[----:B------:R-:W-:Y:S01]  /*103c0*/  ULDC.64 UR6, c[0x0][0x2c8] ;  /* 0x0000b20000067ab9 */ /* 0x000fe20000000a00 */
[----:B------:R0:W5:Y:S02]  /*103d0*/  LDL R27, [R1+0x20] ;  /* 0x00002000011b7983 */ /* 0x0001640000100800 */
[----:B------:R-:W-:Y:S01]  /*103e0*/  IMAD.IADD R3, R3, 0x1, R5 ;  /* 0x0000000103037824 */ /* 0x000fe200078e0205 */
[----:B--2---:R-:W-:-:S04]  /*103f0*/  LOP3.LUT R20, R20, 0x7f, RZ, 0xc0, !PT ;  /* 0x0000007f14147812 */ /* 0x004fc800078ec0ff */
[----:B------:R-:W-:Y:S01]  /*10400*/  SHF.R.U32.HI R20, RZ, 0x2, R20 ;  /* 0x00000002ff147819 */ /* 0x000fe20000011614 */
[----:B---3--:R-:W-:-:S05]  /*10410*/  IMAD.SHL.U32 R21, R21, 0x20, RZ ;  /* 0x0000002015157824 */ /* 0x008fca00078e00ff */
[----:B------:R-:W-:-:S04]  /*10420*/  LOP3.LUT R21, R21, 0x60, RZ, 0xc0, !PT ;  /* 0x0000006015157812 */ /* 0x000fc800078ec0ff */
[----:B------:R-:W-:-:S05]  /*10430*/  LOP3.LUT R20, R20, R21, RZ, 0xfc, !PT ;  /* 0x0000001514147212 */ /* 0x000fca00078efcff */
[----:B------:R-:W-:-:S04]  /*10440*/  IMAD R6, R17, 0xc0, R20 ;  /* 0x000000c011067824 */ /* 0x000fc800078e0214 */
[----:B0-----:R-:W-:-:S04]  /*10450*/  @P6 IMAD.HI.U32 R5, R6, R4, RZ ;  /* 0x0000000406056227 */ /* 0x001fc800078e00ff */
[----:B------:R-:W-:Y:S01]  /*10460*/  IMAD.MOV.U32 R4, RZ, RZ, R6 ;  /* 0x000000ffff047224 */ /* 0x000fe200078e0006 */
[----:B----4-:R-:W-:-:S04]  /*10470*/  @P6 SHF.R.U32.HI R4, RZ, R0, R5 ;  /* 0x00000000ff046219 */ /* 0x010fc80000011605 */
[--C-:B------:R-:W-:Y:S01]  /*10480*/  SHF.R.S32.HI R0, RZ, 0x1f, R4.reuse ;  /* 0x0000001fff007819 */ /* 0x100fe20000011404 */
[----:B------:R-:W-:-:S04]  /*10490*/  IMAD.MOV R7, RZ, RZ, -R4 ;  /* 0x000000ffff077224 */ /* 0x000fc800078e0a04 */
[----:B------:R-:W-:-:S04]  /*104a0*/  IMAD R0, R0, UR4, RZ ;  /* 0x0000000400007c24 */ /* 0x000fc8000f8e02ff */
[C---:B------:R-:W-:Y:S02]  /*104b0*/  IMAD R0, R4.reuse, UR5, R0 ;  /* 0x0000000504007c24 */ /* 0x040fe4000f8e0200 */
[----:B------:R-:W-:-:S04]  /*104c0*/  IMAD.WIDE.U32 R4, R4, UR4, R2 ;  /* 0x0000000404047c25 */ /* 0x000fc8000f8e0002 */
[----:B------:R-:W-:Y:S02]  /*104d0*/  IMAD.IADD R5, R5, 0x1, R0 ;  /* 0x0000000105057824 */ /* 0x000fe400078e0200 */
[----:B-1----:R-:W-:-:S05]  /*104e0*/  IMAD R0, R10, R7, R6 ;  /* 0x000000070a007224 */ /* 0x002fca00078e0206 */
[----:B------:R-:W-:Y:S01]  /*104f0*/  SHF.R.S32.HI R7, RZ, 0x1f, R0 ;  /* 0x0000001fff077819 */ /* 0x000fe20000011400 */
[----:B------:R-:W-:-:S04]  /*10500*/  IMAD.WIDE.U32 R8, R0, UR6, R4 ;  /* 0x0000000600087c25 */ /* 0x000fc8000f8e0004 */
[----:B------:R-:W-:-:S04]  /*10510*/  IMAD R7, R7, UR6, RZ ;  /* 0x0000000607077c24 */ /* 0x000fc8000f8e02ff */
[----:B------:R-:W-:Y:S01]  /*10520*/  IMAD R0, R0, UR7, R7 ;  /* 0x0000000700007c24 */ /* 0x000fe2000f8e0207 */
[----:B------:R-:W-:Y:S01]  /*10530*/  LEA R4, P0, R8, UR8, 0x1 ;  /* 0x0000000808047c11 */ /* 0x000fe2000f8008ff */
[----:B------:R-:W0:Y:S02]  /*10540*/  @P6 LDC R7, c[0x0][0x44c] ;  /* 0x00011300ff076b82 */ /* 0x000e240000000800 */
[----:B------:R-:W-:-:S05]  /*10550*/  IMAD.IADD R0, R9, 0x1, R0 ;  /* 0x0000000109007824 */ /* 0x000fca00078e0200 */
[----:B------:R-:W-:Y:S02]  /*10560*/  LEA.HI.X R0, R8, UR9, R0, 0x1, P0 ;  /* 0x0000000908007c11 */ /* 0x000fe400080f0c00 */
[----:B------:R-:W1:Y:S01]  /*10570*/  @P6 LDC R8, c[0x0][0x450] ;  /* 0x00011400ff086b82 */ /* 0x000e620000000800 */
[----:B------:R-:W-:Y:S01]  /*10580*/  VIADD R5, R6, 0x80 ;  /* 0x0000008006057836 */ /* 0x000fe20000000000 */
[----:B------:R-:W2:Y:S03]  /*10590*/  S2R R13, SR_TID.X ;  /* 0x00000000000d7919 */ /* 0x000ea60000002100 */
[----:B------:R-:W-:Y:S02]  /*105a0*/  IMAD.MOV.U32 R6, RZ, RZ, R5 ;  /* 0x000000ffff067224 */ /* 0x000fe400078e0005 */
[----:B0-----:R-:W-:-:S05]  /*105b0*/  @P6 IMAD.HI.U32 R7, R5, R7, RZ ;  /* 0x0000000705076227 */ /* 0x001fca00078e00ff */
[----:B-1----:R-:W-:-:S04]  /*105c0*/  @P6 SHF.R.U32.HI R6, RZ, R8, R7 ;  /* 0x00000008ff066219 */ /* 0x002fc80000011607 */
[----:B------:R-:W-:-:S05]  /*105d0*/  IADD3 R7, -R6, RZ, RZ ;  /* 0x000000ff06077210 */ /* 0x000fca0007ffe1ff */
[----:B------:R-:W-:Y:S01]  /*105e0*/  IMAD R5, R10, R7, R5 ;  /* 0x000000070a057224 */ /* 0x000fe200078e0205 */
[----:B------:R-:W-:Y:S01]  /*105f0*/  SHF.R.S32.HI R7, RZ, 0x1f, R6 ;  /* 0x0000001fff077819 */ /* 0x000fe20000011406 */
[----:B------:R-:W-:-:S04]  /*10600*/  IMAD.WIDE.U32 R2, R6, UR4, R2 ;  /* 0x0000000406027c25 */ /* 0x000fc8000f8e0002 */
[----:B------:R-:W-:Y:S01]  /*10610*/  IMAD R7, R7, UR4, RZ ;  /* 0x0000000407077c24 */ /* 0x000fe2000f8e02ff */
[----:B------:R-:W-:-:S03]  /*10620*/  ULDC UR4, c[0x0][0x2b8] ;  /* 0x0000ae0000047ab9 */ /* 0x000fc60000000800 */
[----:B------:R-:W-:Y:S01]  /*10630*/  IMAD R7, R6, UR5, R7 ;  /* 0x0000000506077c24 */ /* 0x000fe2000f8e0207 */
[----:B------:R-:W-:Y:S01]  /*10640*/  SHF.R.S32.HI R6, RZ, 0x1f, R5 ;  /* 0x0000001fff067819 */ /* 0x000fe20000011405 */
[----:B--2---:R-:W-:Y:S02]  /*10650*/  IMAD.SHL.U32 R11, R13, 0x8, RZ ;  /* 0x000000080d0b7824 */ /* 0x004fe400078e00ff */
[----:B------:R-:W-:Y:S02]  /*10660*/  IMAD.IADD R3, R3, 0x1, R7 ;  /* 0x0000000103037824 */ /* 0x000fe400078e0207 */
[----:B------:R-:W-:Y:S01]  /*10670*/  IMAD R6, R6, UR6, RZ ;  /* 0x0000000606067c24 */ /* 0x000fe2000f8e02ff */
[----:B------:R-:W-:Y:S01]  /*10680*/  LOP3.LUT R11, R11, 0x18, RZ, 0xc0, !PT ;  /* 0x000000180b0b7812 */ /* 0x000fe200078ec0ff */
[----:B------:R-:W-:-:S04]  /*10690*/  IMAD.WIDE.U32 R2, R5, UR6, R2 ;  /* 0x0000000605027c25 */ /* 0x000fc8000f8e0002 */
[----:B------:R-:W-:Y:S02]  /*106a0*/  IMAD R6, R5, UR7, R6 ;  /* 0x0000000705067c24 */ /* 0x000fe4000f8e0206 */
[----:B------:R-:W-:Y:S01]  /*106b0*/  IMAD.SHL.U32 R20, R13, 0x8, RZ ;  /* 0x000000080d147824 */ /* 0x000fe200078e00ff */
[----:B------:R-:W-:Y:S01]  /*106c0*/  LEA R8, P0, R2, UR8, 0x1 ;  /* 0x0000000802087c11 */ /* 0x000fe2000f8008ff */
[----:B------:R-:W-:Y:S01]  /*106d0*/  IMAD.IADD R3, R3, 0x1, R6 ;  /* 0x0000000103037824 */ /* 0x000fe200078e0206 */
[C---:B------:R-:W-:Y:S02]  /*106e0*/  LOP3.LUT R12, R11.reuse, 0x20, RZ, 0xfc, !PT ;  /* 0x000000200b0c7812 */ /* 0x040fe400078efcff */
[----:B------:R-:W-:Y:S02]  /*106f0*/  LOP3.LUT R20, R20, 0x18, RZ, 0xc0, !PT ;  /* 0x0000001814147812 */ /* 0x000fe400078ec0ff */
[----:B------:R-:W-:Y:S01]  /*10700*/  LOP3.LUT R11, R11, 0x40, RZ, 0xfc, !PT ;  /* 0x000000400b0b7812 */ /* 0x000fe200078efcff */
[----:B------:R-:W-:Y:S01]  /*10710*/  UMOV UR5, 0xffffffff ;  /* 0xffffffff00057882 */ /* 0x000fe20000000000 */
[----:B------:R-:W-:-:S02]  /*10720*/  LEA.HI.X R3, R2, UR9, R3, 0x1, P0 ;  /* 0x0000000902037c11 */ /* 0x000fc400080f0c03 */
[----:B------:R-:W-:Y:S02]  /*10730*/  LOP3.LUT R21, R13, 0x7f, RZ, 0xc0, !PT ;  /* 0x0000007f0d157812 */ /* 0x000fe400078ec0ff */
[----:B------:R-:W-:Y:S02]  /*10740*/  ISETP.GE.AND P3, PT, R20, UR4, PT ;  /* 0x0000000414007c0c */ /* 0x000fe4000bf66270 */
[----:B------:R-:W-:Y:S02]  /*10750*/  ISETP.GE.AND P0, PT, R12, UR4, PT ;  /* 0x000000040c007c0c */ /* 0x000fe4000bf06270 */
[----:B------:R-:W-:Y:S02]  /*10760*/  ISETP.GE.AND P1, PT, R11, UR4, PT ;  /* 0x000000040b007c0c */ /* 0x000fe4000bf26270 */
[----:B------:R-:W-:Y:S01]  /*10770*/  SHF.R.U32.HI R21, RZ, 0x2, R21 ;  /* 0x00000002ff157819 */ /* 0x000fe20000011615 */
[----:B------:R-:W-:Y:S10]  /*10780*/  BRA.DIV UR5, `(.L_x_12188) ;  /* 0x0000003a05807947 */ /* 0x000ff4000b800000 */
[----:B------:R-:W2:Y:S01]  /*10790*/  LDL R9, [R1+0x18] ;  /* 0x0000180001097983 */ /* 0x000ea20000100800 */
[----:B-----5:R-:W-:Y:S02]  /*107a0*/  IMAD R2, R27, R10, RZ ;  /* 0x0000000a1b027224 */ /* 0x020fe400078e02ff */
[----:B------:R-:W-:Y:S01]  /*107b0*/  IMAD R17, R17, 0xc0, R21 ;  /* 0x000000c011117824 */ /* 0x000fe200078e0215 */
        /* <DEDUP_REMOVED lines=23> */
[----:B------:R-:W-:-:S03]  /*10930*/  IADD3 R6, R17, 0x40, RZ ;  /* 0x0000004011067810 */ /* 0x000fc60007ffe0ff */
[----:B------:R-:W2:Y:S01]  /*10940*/  SHFL.IDX PT, R0, R0, 0x3, 0x1c1f ;  /* 0x007c1f0000007f89 */ /* 0x000ea200000e0000 */
[----:B------:R-:W-:-:S13]  /*10950*/  ISETP.GE.AND P2, PT, R6, R2, PT ;  /* 0x000000020600720c */ /* 0x000fda0003f46270 */
[----:B0-----:R-:W-:-:S05]  /*10960*/  @!P2 LEA R5, P4, R20, R5, 0x1 ;  /* 0x000000051405a211 */ /* 0x001fca00078808ff */
[----:B------:R-:W-:Y:S02]  /*10970*/  @!P2 IMAD.MOV.U32 R6, RZ, RZ, R5 ;  /* 0x000000ffff06a224 */ /* 0x000fe400078e0005 */
[----:B-1----:R-:W-:Y:S02]  /*10980*/  @!P2 IMAD.X R7, RZ, RZ, R7, P4 ;  /* 0x000000ffff07a224 */ /* 0x002fe400020e0607 */
        /* <DEDUP_REMOVED lines=23> */
.L_x_12269:
        /* <DEDUP_REMOVED lines=13> */
.L_x_12189:
[----:B------:R-:W-:Y:S02]  /*10bd0*/  PLOP3.LUT P1, PT, P1, P0, PT, 0xa2, 0x0 ;  /* 0x000000000000781c */ /* 0x000fe40000f21472 */
[----:B------:R-:W-:-:S08]  /*10be0*/  @P0 R2UR P1, UR4, R22 ;  /* 0x00000000160402ca */ /* 0x000fd00000020000 */
[----:B------:R-:W-:-:S05]  /*10bf0*/  @P0 PLOP3.LUT P0, PT, P1, PT, PT, 0x80, 0x0 ;  /* 0x000000000000081c */ /* 0x000fca0000f0f070 */
[----:B------:R-:W-:Y:S01]  /*10c00*/  @!P1 SYNCS.ARRIVE.TRANS64.RED.A0T1 RZ, [UR4+0x2d800], RZ ;  /* 0x02d800ffffff99a7 */ /* 0x000fe20008200404 */
[----:B------:R-:W-:Y:S07]  /*10c10*/  @!P1 ARRIVES.LDGSTSBAR.64.TRANSCNT [UR4+0x2d800] ;  /* 0x02d80000ff0099b0 */ /* 0x000fee0008000a84 */
[----:B------:R-:W-:Y:S05]  /*10c20*/  @P0 BRA.U.ANY `(.L_x_12189) ;  /* 0xfffffffd00e80947 */ /* 0x000fea000393ffff */
[----:B-1----:R-:W2:Y:S02]  /*10c30*/  LDL.LU R2, [R1+0x34] ;  /* 0x0000340001027983 */ /* 0x002ea40000300800 */
[----:B--2---:R-:W-:-:S04]  /*10c40*/  IADD3 R2, R2, 0x1, RZ ;  /* 0x0000000102027810 */ /* 0x004fc80007ffe0ff */
[----:B------:R-:W-:Y:S01]  /*10c50*/  LEA.HI R0, R2, R2, RZ, 0x1 ;  /* 0x0000000202007211 */ /* 0x000fe200078f08ff */
[----:B------:R1:W-:Y:S03]  /*10c60*/  STL [R1+0x34], R2 ;  /* 0x0000340201007387 */ /* 0x0003e60000100800 */
        /* <DEDUP_REMOVED lines=8> */
.L_x_12270:
[----:B------:R-:W-:Y:S05]  /*10cf0*/  BSYNC B0 ;  /* 0x0000000000007941 */ /* 0x000fea0003800000 */
.L_x_12190:
        /* <DEDUP_REMOVED lines=8> */
[----:B------:R-:W-:Y:S02]  /*10d80*/  IMAD.MOV.U32 R17, RZ, RZ, R28 ;  /* 0x000000ffff117224 */ /* 0x000fe400078e001c */
[----:B------:R-:W-:Y:S02]  /*10d90*/  IMAD.MOV.U32 R10, RZ, RZ, R24 ;  /* 0x000000ffff0a7224 */ /* 0x000fe400078e0018 */
[----:B------:R-:W-:Y:S02]  /*10da0*/  IMAD.MOV.U32 R29, RZ, RZ, R26 ;  /* 0x000000ffff1d7224 */ /* 0x000fe400078e001a */
[----:B0-----:R-:W-:-:S05]  /*10db0*/  IMAD.SHL.U32 R4, R2, 0x8, RZ ;  /* 0x0000000802047824 */ /* 0x001fca00078e00ff */
[----:B------:R-:W-:-:S04]  /*10dc0*/  LOP3.LUT R4, R4, 0x18, RZ, 0xc0, !PT ;  /* 0x0000001804047812 */ /* 0x000fc800078ec0ff */
[C---:B------:R-:W-:Y:S02]  /*10dd0*/  LOP3.LUT R3, R4.reuse, 0x20, RZ, 0xfc, !PT ;  /* 0x0000002004037812 */ /* 0x040fe400078efcff */
[C---:B------:R-:W-:Y:S02]  /*10de0*/  LOP3.LUT R2, R4.reuse, 0x40, RZ, 0xfc, !PT ;  /* 0x0000004004027812 */ /* 0x040fe400078efcff */
[----:B------:R-:W-:Y:S02]  /*10df0*/  ISETP.GE.AND P3, PT, R4, UR4, PT ;  /* 0x0000000404007c0c */ /* 0x000fe4000bf66270 */
[----:B------:R-:W-:Y:S02]  /*10e00*/  ISETP.GE.AND P2, PT, R3, UR4, PT ;  /* 0x0000000403007c0c */ /* 0x000fe4000bf46270 */
[----:B------:R-:W-:-:S13]  /*10e10*/  ISETP.GE.AND P1, PT, R2, UR4, PT ;  /* 0x0000000402007c0c */ /* 0x000fda000bf26270 */
.L_x_12206:
        /* <DEDUP_REMOVED lines=27> */
[----:B------:R-:W-:-:S04]  /*10fd0*/  ULDC.64 UR4, c[0x0][0x418] ;  /* 0x0001060000047ab9 */ /* 0x000fc80000000a00 */
[----:B------:R-:W-:Y:S02]  /*10fe0*/  IADD3 R3, R4, R3, RZ ;  /* 0x0000000304037210 */ /* 0x000fe40007ffe0ff */
[----:B------:R-:W-:-:S04]  /*10ff0*/  LEA R4, P0, R2, UR4, 0x2 ;  /* 0x0000000402047c11 */ /* 0x000fc8000f8010ff */
[----:B------:R-:W-:-:S05]  /*11000*/  LEA.HI.X R5, R2, UR5, R3, 0x2, P0 ;  /* 0x0000000502057c11 */ /* 0x000fca00080f1403 */
[----:B------:R-:W2:Y:S01]  /*11010*/  LDG.E R4, desc[UR36][R4.64] ;  /* 0x0000002404047981 */ /* 0x000ea2000c1e1900 */
[----:B-----5:R-:W-:Y:S01]  /*11020*/  ISETP.NE.AND P4, PT, R6, 0x3, PT ;  /* 0x000000030600780c */ /* 0x020fe20003f85270 */
[----:B------:R-:W-:-:S05]  /*11030*/  VIADD R24, R10, 0x1 ;  /* 0x000000010a187836 */ /* 0x000fca0000000000 */
        /* <DEDUP_REMOVED lines=8> */
.L_x_12194:
[----:B------:R-:W-:Y:S01]  /*110c0*/  IMAD R5, R24, 0x8, R22 ;  /* 0x0000000818057824 */ /* 0x000fe200078e0216 */
[----:B------:R-:W-:Y:S01]  /*110d0*/  SHF.L.U32 R0, R28, 0x1f, RZ ;  /* 0x0000001f1c007819 */ /* 0x000fe200000006ff */
[----:B------:R-:W-:Y:S03]  /*110e0*/  BSSY B1, `(.L_x_12195) ;  /* 0x0000003000017945 */ /* 0x000fe60003800000 */
[----:B------:R-:W0:Y:S02]  /*110f0*/  SYNCS.PHASECHK.TRANS64.TRYWAIT P0, [R5+URZ+0x2d840], R0 ;  /* 0x02d84000050075a7 */ /* 0x000e24000800017f */
[----:B0-----:R-:W-:Y:S05]  /*11100*/  @!P0 BRA `(.L_x_12196) ;  /* 0x0000003800308947 */ /* 0x001fea0003800000 */
.L_x_12271:
[----:B------:R-:W-:Y:S05]  /*11110*/  BSYNC B1 ;  /* 0x0000000000017941 */ /* 0x000fea0003800000 */
.L_x_12195:
[----:B------:R-:W2:Y:S01]  /*11120*/  LDL R2, [R1] ;  /* 0x0000000001027983 */ /* 0x000ea20000100800 */
[----:B------:R-:W-:Y:S01]  /*11130*/  SHF.R.S32.HI R20, RZ, 0x1f, R8 ;  /* 0x0000001fff147819 */ /* 0x000fe20000011408 */
[----:B------:R-:W-:Y:S01]  /*11140*/  ULDC.64 UR4, c[0x0][0x300] ;  /* 0x0000c00000047ab9 */ /* 0x000fe20000000a00 */
[----:B------:R-:W-:Y:S01]  /*11150*/  ULDC.64 UR6, c[0x0][0x2e8] ;  /* 0x0000ba0000067ab9 */ /* 0x000fe20000000a00 */
[----:B------:R-:W1:Y:S02]  /*11160*/  S2R R7, SR_TID.X ;  /* 0x0000000000077919 */ /* 0x000e640000002100 */
[----:B0-----:R-:W-:-:S04]  /*11170*/  IMAD R0, R20, UR4, RZ ;  /* 0x0000000414007c24 */ /* 0x001fc8000f8e02ff */
[----:B------:R-:W-:Y:S02]  /*11180*/  IMAD R0, R8, UR5, R0 ;  /* 0x0000000508007c24 */ /* 0x000fe4000f8e0200 */
[C---:B-1----:R-:W-:Y:S02]  /*11190*/  IMAD.SHL.U32 R6, R7.reuse, 0x8, RZ ;  /* 0x0000000807067824 */ /* 0x042fe400078e00ff */
[----:B------:R-:W-:-:S03]  /*111a0*/  IMAD.SHL.U32 R11, R7, 0x8, RZ ;  /* 0x00000008070b7824 */ /* 0x000fc600078e00ff */
[----:B------:R-:W-:-:S04]  /*111b0*/  LOP3.LUT R6, R6, 0xd8, RZ, 0xc0, !PT ;  /* 0x000000d806067812 */ /* 0x000fc800078ec0ff */
[----:B------:R-:W-:-:S04]  /*111c0*/  LOP3.LUT R6, R6, 0x18, R7, 0x78, !PT ;  /* 0x0000001806067812 */ /* 0x000fc800078e7807 */
[----:B------:R-:W-:-:S05]  /*111d0*/  LOP3.LUT R6, R6, 0x320, R11, 0xf8, !PT ;  /* 0x0000032006067812 */ /* 0x000fca00078ef80b */
[----:B------:R-:W-:Y:S01]  /*111e0*/  IMAD R6, R24, 0x3000, R6 ;  /* 0x0000300018067824 */ /* 0x000fe200078e0206 */
[C---:B--2---:R-:W-:Y:S02]  /*111f0*/  LOP3.LUT P5, RZ, R2.reuse, 0x2, RZ, 0xc0, !PT ;  /* 0x0000000202ff7812 */ /* 0x044fe400078ac0ff */
[----:B------:R-:W-:Y:S01]  /*11200*/  LOP3.LUT P4, RZ, R2, 0x1, RZ, 0xc0, !PT ;  /* 0x0000000102ff7812 */ /* 0x000fe2000788c0ff */
        /* <DEDUP_REMOVED lines=15> */
[----:B------:R-:W-:Y:S01]  /*11300*/  LEA R6, R6, R22, 0x1 ;  /* 0x0000001606067211 */ /* 0x000fe200078e08ff */
[----:B------:R-:W0:Y:S02]  /*11310*/  S2R R11, SR_TID.X ;  /* 0x00000000000b7919 */ /* 0x000e240000002100 */
[----:B------:R-:W1:Y:S04]  /*11320*/  SHFL.IDX PT, R2, R7, RZ, 0x1c1f ;  /* 0x001c1fff07027589 */ /* 0x000e6800000e0000 */
[----:B------:R-:W-:Y:S01]  /*11330*/  SHFL.IDX PT, R21, R9, 0x2, 0x1c1f ;  /* 0x005c1f0009157f89 */ /* 0x000fe200000e0000 */
[----:B0-----:R-:W-:-:S05]  /*11340*/  IMAD.SHL.U32 R11, R11, 0x8, RZ ;  /* 0x000000080b0b7824 */ /* 0x001fca00078e00ff */
[----:B------:R-:W-:-:S05]  /*11350*/  LOP3.LUT R11, R11, 0x18, RZ, 0xc0, !PT ;  /* 0x000000180b0b7812 */ /* 0x000fca00078ec0ff */
[----:B------:R-:W-:-:S05]  /*11360*/  IMAD.SHL.U32 R0, R11, 0x2, RZ ;  /* 0x000000020b007824 */ /* 0x000fca00078e00ff */
[----:B-1----:R-:W-:Y:S02]  /*11370*/  IADD3 R2, P0, R2, R0, RZ ;  /* 0x0000000002027210 */ /* 0x002fe40007f1e0ff */
[----:B--2---:R-:W-:Y:S02]  /*11380*/  LOP3.LUT P6, RZ, R3, 0x4, RZ, 0xc0, !PT ;  /* 0x0000000403ff7812 */ /* 0x004fe400078cc0ff */
        /* <DEDUP_REMOVED lines=20> */
.L_x_12281:
        /* <DEDUP_REMOVED lines=12> */
.L_x_12198:
        /* <DEDUP_REMOVED lines=11> */
.L_x_12199:
[----:B------:R1:W-:Y:S01]  /*11640*/  SYNCS.ARRIVE.TRANS64.A1T0 RZ, [R5+URZ+0x2d830], RZ ;  /* 0x02d830ff05ff79a7 */ /* 0x0003e2000810003f */
[----:B------:R-:W-:Y:S05]  /*11650*/  @!P5 BRA `(.L_x_12200) ;  /* 0x000000000004d947 */ /* 0x000fea0003800000 */
[----:B------:R-:W-:Y:S01]  /*11660*/  BPT.TRAP 0x1 ;  /* 0x000000040000795c */ /* 0x000fe20000300000 */
.L_x_12200:
[----:B------:R-:W-:Y:S01]  /*11670*/  SHF.L.U32 R2, R17, 0x1f, RZ ;  /* 0x0000001f11027819 */ /* 0x000fe200000006ff */
[----:B------:R-:W-:Y:S01]  /*11680*/  IMAD R6, R10, 0x8, R22 ;  /* 0x000000080a067824 */ /* 0x000fe200078e0216 */
[----:B------:R-:W-:Y:S03]  /*11690*/  BSSY B1, `(.L_x_12201) ;  /* 0x0000003000017945 */ /* 0x000fe60003800000 */
[----:B------:R-:W2:Y:S02]  /*116a0*/  SYNCS.PHASECHK.TRANS64.TRYWAIT P0, [R6+URZ+0x2d860], R2 ;  /* 0x02d86002060075a7 */ /* 0x000ea4000800017f */
[----:B--2---:R-:W-:Y:S05]  /*116b0*/  @!P0 BRA `(.L_x_12202) ;  /* 0x0000003800488947 */ /* 0x004fea0003800000 */
.L_x_12282:
[----:B------:R-:W-:Y:S05]  /*116c0*/  BSYNC B1 ;  /* 0x0000000000017941 */ /* 0x000fea0003800000 */
.L_x_12201:
[----:B0-----:R-:W3:Y:S01]  /*116d0*/  LDL R7, [R1+0x8] ;  /* 0x0000080001077983 */ /* 0x001ee20000100800 */
[----:B------:R-:W1:Y:S01]  /*116e0*/  S2R R11, SR_TID.X ;  /* 0x00000000000b7919 */ /* 0x000e620000002100 */
[----:B------:R-:W-:Y:S01]  /*116f0*/  UMOV UR4, 0xffffffff ;  /* 0xffffffff00047882 */ /* 0x000fe20000000000 */
[C---:B-1----:R-:W-:Y:S01]  /*11700*/  IMAD.SHL.U32 R5, R11.reuse, 0x8, RZ ;  /* 0x000000080b057824 */ /* 0x042fe200078e00ff */
[C---:B------:R-:W-:Y:S01]  /*11710*/  LOP3.LUT R3, R11.reuse, 0x7f, RZ, 0xc0, !PT ;  /* 0x0000007f0b037812 */ /* 0x040fe200078ec0ff */
[----:B------:R-:W-:-:S03]  /*11720*/  IMAD.SHL.U32 R9, R11, 0x8, RZ ;  /* 0x000000080b097824 */ /* 0x000fc600078e00ff */
[----:B------:R-:W-:-:S04]  /*11730*/  LOP3.LUT R5, R5, 0xd8, RZ, 0xc0, !PT ;  /* 0x000000d805057812 */ /* 0x000fc800078ec0ff */
[----:B------:R-:W-:Y:S02]  /*11740*/  LOP3.LUT R5, R5, 0x18, R11, 0x78, !PT ;  /* 0x0000001805057812 */ /* 0x000fe400078e780b */
[----:B------:R-:W-:Y:S02]  /*11750*/  SHF.R.U32.HI R3, RZ, 0x2, R3 ;  /* 0x00000002ff037819 */ /* 0x000fe40000011603 */
[----:B------:R-:W-:-:S05]  /*11760*/  LOP3.LUT R5, R5, 0x320, R9, 0xf8, !PT ;  /* 0x0000032005057812 */ /* 0x000fca00078ef809 */
[----:B------:R-:W-:Y:S02]  /*11770*/  IMAD R5, R10, 0x3000, R5 ;  /* 0x000030000a057824 */ /* 0x000fe400078e0205 */
[----:B---3--:R-:W-:-:S04]  /*11780*/  IMAD R7, R29, -0x80, R7 ;  /* 0xffffff801d077824 */ /* 0x008fc800078e0207 */
[----:B------:R-:W-:Y:S01]  /*11790*/  IMAD.IADD R7, R7, 0x1, -R3 ;  /* 0x0000000107077824 */ /* 0x000fe200078e0a03 */
[----:B------:R-:W-:Y:S06]  /*117a0*/  BRA.DIV UR4, `(.L_x_12203) ;  /* 0x0000003a04207947 */ /* 0x000fec000b800000 */
[----:B--2---:R-:W0:Y:S01]  /*117b0*/  SHFL.IDX PT, R2, R18, RZ, 0x1c1f ;  /* 0x001c1fff12027589 */ /* 0x004e2200000e0000 */
        /* <DEDUP_REMOVED lines=33> */
.L_x_12292:
        /* <DEDUP_REMOVED lines=29> */
.L_x_12204:
        /* <DEDUP_REMOVED lines=8> */
[----:B------:R-:W-:Y:S01]  /*11c20*/  IMAD.MOV.U32 R23, RZ, RZ, R0 ;  /* 0x000000ffff177224 */ /* 0x000fe200078e0000 */
[----:B--2---:R-:W-:-:S13]  /*11c30*/  ISETP.NE.AND P5, PT, R2, 0x3, PT ;  /* 0x000000030200780c */ /* 0x004fda0003fa5270 */
[----:B------:R-:W-:Y:S05]  /*11c40*/  @!P5 BRA `(.L_x_12205) ;  /* 0x000000000004d947 */ /* 0x000fea0003800000 */
[----:B------:R-:W-:Y:S01]  /*11c50*/  BPT.TRAP 0x1 ;  /* 0x000000040000795c */ /* 0x000fe20000300000 */
.L_x_12205:
[----:B------:R-:W2:Y:S01]  /*11c60*/  LDL R2, [R1+0xc] ;  /* 0x00000c0001027983 */ /* 0x000ea20000100800 */
[----:B------:R1:W-:Y:S01]  /*11c70*/  SYNCS.ARRIVE.TRANS64.A1T0 RZ, [R6+URZ+0x2d850], RZ ;  /* 0x02d850ff06ff79a7 */ /* 0x0003e2000810003f */
[C---:B------:R-:W-:Y:S02]  /*11c80*/  VIADD R0, R26.reuse, 0xffffffff ;  /* 0xffffffff1a007836 */ /* 0x040fe40000000000 */
[----:B------:R-:W-:Y:S02]  /*11c90*/  IMAD.MOV.U32 R17, RZ, RZ, R28 ;  /* 0x000000ffff117224 */ /* 0x000fe400078e001c */
[----:B------:R-:W-:Y:S02]  /*11ca0*/  IMAD.MOV.U32 R10, RZ, RZ, R24 ;  /* 0x000000ffff0a7224 */ /* 0x000fe400078e0018 */
[----:B------:R-:W-:Y:S01]  /*11cb0*/  IMAD.MOV.U32 R29, RZ, RZ, R26 ;  /* 0x000000ffff1d7224 */ /* 0x000fe200078e001a */
[----:B--2---:R-:W-:-:S13]  /*11cc0*/  ISETP.GT.AND P0, PT, R26, R2, PT ;  /* 0x000000021a00720c */ /* 0x004fda0003f04270 */
[----:B-1----:R-:W-:Y:S05]  /*11cd0*/  @P0 BRA `(.L_x_12206) ;  /* 0xfffffff000500947 */ /* 0x002fea000383ffff */
.L_x_12193:
[----:B------:R-:W-:Y:S05]  /*11ce0*/  BSYNC B0 ;  /* 0x0000000000007941 */ /* 0x000fea0003800000 */
.L_x_12192:
        /* <DEDUP_REMOVED lines=17> */
.L_x_12208:
[----:B------:R-:W-:Y:S05]  /*11e00*/  BSYNC B0 ;  /* 0x0000000000007941 */ /* 0x000fea0003800000 */
.L_x_12207:
[----:B------:R-:W2:Y:S02]  /*11e10*/  LDL R0, [R1+0x38] ;  /* 0x0000380001007983 */ /* 0x000ea40000100800 */
[----:B--2---:R-:W-:-:S13]  /*11e20*/  ISETP.NE.AND P0, PT, R0, 0x3, PT ;  /* 0x000000030000780c */ /* 0x004fda0003f05270 */
[----:B------:R-:W-:Y:S05]  /*11e30*/  @!P0 BRA `(.L_x_12209) ;  /* 0x0000000000048947 */ /* 0x000fea0003800000 */
[----:B------:R-:W-:Y:S01]  /*11e40*/  BPT.TRAP 0x1 ;  /* 0x000000040000795c */ /* 0x000fe20000300000 */
.L_x_12209:
[----:B------:R-:W2:Y:S01]  /*11e50*/  LDL.LU R2, [R1+0x8] ;  /* 0x0000080001027983 */ /* 0x000ea20000300800 */
[----:B------:R-:W-:Y:S01]  /*11e60*/  IMAD R0, R24, 0x8, R22 ;  /* 0x0000000818007824 */ /* 0x000fe200078e0216 */
[----:B------:R-:W-:Y:S01]  /*11e70*/  SHF.L.U32 R3, R28, 0x1f, RZ ;  /* 0x0000001f1c037819 */ /* 0x000fe200000006ff */
[----:B------:R-:W-:Y:S03]  /*11e80*/  BSSY B0, `(.L_x_12210) ;  /* 0x0000004000007945 */ /* 0x000fe60003800000 */
[----:B------:R-:W1:Y:S01]  /*11e90*/  SYNCS.PHASECHK.TRANS64.TRYWAIT P0, [R0+URZ+0x2d860], R3 ;  /* 0x02d86003000075a7 */ /* 0x000e62000800017f */
[----:B--2---:R-:W-:Y:S01]  /*11ea0*/  IMAD R6, R26, -0x80, R2 ;  /* 0xffffff801a067824 */ /* 0x004fe200078e0202 */
[----:B-1----:R-:W-:Y:S06]  /*11eb0*/  @!P0 BRA `(.L_x_12211) ;  /* 0x0000003400c08947 */ /* 0x002fec0003800000 */
.L_x_12293:
[----:B------:R-:W-:Y:S05]  /*11ec0*/  BSYNC B0 ;  /* 0x0000000000007941 */ /* 0x000fea0003800000 */
.L_x_12210:
[----:B------:R-:W0:Y:S01]  /*11ed0*/  S2R R2, SR_TID.X ;  /* 0x0000000000027919 */ /* 0x000e220000002100 */
[----:B------:R-:W-:Y:S01]  /*11ee0*/  UMOV UR4, 0xffffffff ;  /* 0xffffffff00047882 */ /* 0x000fe20000000000 */
[----:B------:R-:W2:Y:S01]  /*11ef0*/  S2R R7, SR_TID.X ;  /* 0x0000000000077919 */ /* 0x000ea20000002100 */
[----:B0-----:R-:W-:Y:S02]  /*11f00*/  LOP3.LUT R5, R2, 0x7f, RZ, 0xc0, !PT ;  /* 0x0000007f02057812 */ /* 0x001fe400078ec0ff */
[C---:B--2---:R-:W-:Y:S01]  /*11f10*/  SHF.L.U32 R2, R7.reuse, 0x3, RZ ;  /* 0x0000000307027819 */ /* 0x044fe200000006ff */
[----:B------:R-:W-:Y:S01]  /*11f20*/  IMAD.SHL.U32 R4, R7, 0x8, RZ ;  /* 0x0000000807047824 */ /* 0x000fe200078e00ff */
[----:B------:R-:W-:Y:S02]  /*11f30*/  SHF.R.U32.HI R5, RZ, 0x2, R5 ;  /* 0x00000002ff057819 */ /* 0x000fe40000011605 */
        /* <DEDUP_REMOVED lines=49> */
.L_x_12303:
        /* <DEDUP_REMOVED lines=13> */
.L_x_12213:
        /* <DEDUP_REMOVED lines=11> */
.L_x_12214:
[----:B------:R0:W-:Y:S01]  /*123d0*/  SYNCS.ARRIVE.TRANS64.A1T0 RZ, [R0+URZ+0x2d850], RZ ;  /* 0x02d850ff00ff79a7 */ /* 0x0001e2000810003f */
[----:B------:R-:W-:-:S05]  /*123e0*/  VIADD R24, R24, 0x1 ;  /* 0x0000000118187836 */ /* 0x000fca0000000000 */
[----:B------:R-:W-:-:S04]  /*123f0*/  ISETP.NE.AND P0, PT, R24, 0x2, PT ;  /* 0x000000021800780c */ /* 0x000fc80003f05270 */
[----:B------:R-:W-:Y:S02]  /*12400*/  SEL R3, RZ, 0x1, P0 ;  /* 0x00000001ff037807 */ /* 0x000fe40000000000 */
[----:B------:R-:W-:Y:S02]  /*12410*/  SEL R24, R24, RZ, P0 ;  /* 0x000000ff18187207 */ /* 0x000fe40000000000 */
[----:B0-----:R-:W-:-:S07]  /*12420*/  LOP3.LUT R28, R28, R3, RZ, 0x3c, !PT ;  /* 0x000000031c1c7212 */ /* 0x001fce00078e3cff */
.L_x_12173:
[----:B------:R-:W-:Y:S05]  /*12430*/  BSYNC B7 ;  /* 0x0000000000077941 */ /* 0x000fea0003800000 */
.L_x_12171:
[----:B------:R-:W2:Y:S02]  /*12440*/  LDL R0, [R1] ;  /* 0x0000000001007983 */ /* 0x000ea40000100800 */
[----:B--2---:R-:W-:-:S13]  /*12450*/  LOP3.LUT P0, RZ, R0, 0x80, RZ, 0xc0, !PT ;  /* 0x0000008000ff7812 */ /* 0x004fda000780c0ff */
        /* <DEDUP_REMOVED lines=10> */
.L_x_12215:
        /* <DEDUP_REMOVED lines=43> */
.L_x_12313:
[----:B------:R-:W-:Y:S02]  /*127b0*/  ULDC UR4, c[0x0][0xc38] ;  /* 0x00030e0000047ab9 */ /* 0x000fe40000000800 */
[----:B------:R-:W-:-:S05]  /*127c0*/  MOV R4, UR4 ;  /* 0x0000000400047c02 */ /* 0x000fca0008000f00 */
[----:B-1----:R-:W-:-:S04]  /*127d0*/  IMAD R3, R14, R4, RZ ;  /* 0x000000040e037224 */ /* 0x002fc800078e02ff */
[----:B------:R-:W-:-:S05]  /*127e0*/  IMAD.IADD R6, R6, 0x1, R3 ;  /* 0x0000000106067824 */ /* 0x000fca00078e0203 */
[----:B------:R-:W-:-:S13]  /*127f0*/  ISETP.GT.AND P6, PT, R6, R0, PT ;  /* 0x000000000600720c */ /* 0x000fda0003fc4270 */
[----:B------:R-:W-:Y:S05]  /*12800*/  @P6 BRA `(.L_x_12218) ;  /* 0x0000000000a46947 */ /* 0x000fea0003800000 */
.L_x_12221:
        /* <DEDUP_REMOVED lines=35> */
.L_x_12321:
[----:B------:R-:W-:Y:S02]  /*12a40*/  ULDC UR4, c[0x0][0xc38] ;  /* 0x00030e0000047ab9 */ /* 0x000fe40000000800 */
[----:B------:R-:W-:-:S05]  /*12a50*/  MOV R4, UR4 ;  /* 0x0000000400047c02 */ /* 0x000fca0008000f00 */
[----:B-1----:R-:W-:-:S04]  /*12a60*/  IMAD R3, R14, R4, RZ ;  /* 0x000000040e037224 */ /* 0x002fc800078e02ff */
[----:B------:R-:W-:-:S05]  /*12a70*/  IMAD.IADD R6, R3, 0x1, R6 ;  /* 0x0000000103067824 */ /* 0x000fca00078e0206 */
[----:B------:R-:W-:-:S13]  /*12a80*/  ISETP.GT.AND P6, PT, R6, R0, PT ;  /* 0x000000000600720c */ /* 0x000fda0003fc4270 */
[----:B------:R-:W-:Y:S05]  /*12a90*/  @!P6 BRA `(.L_x_12221) ;  /* 0xfffffffc005ce947 */ /* 0x000fea000383ffff */
.L_x_12218:
        /* <DEDUP_REMOVED lines=10> */
.L_x_12326:
[----:B------:R-:W-:-:S13]  /*12b40*/  ISETP.NE.AND P0, PT, R3, RZ, PT ;  /* 0x000000ff0300720c */ /* 0x000fda0003f05270 */
[----:B------:R-:W-:Y:S05]  /*12b50*/  @!P0 BRA `(.L_x_12223) ;  /* 0x0000000000108947 */ /* 0x000fea0003800000 */
[----:B------:R-:W-:Y:S01]  /*12b60*/  UMOV UR4, 0xffffffff ;  /* 0xffffffff00047882 */ /* 0x000fe20000000000 */
[----:B------:R-:W-:Y:S02]  /*12b70*/  VIADD R12, R7, 0xffffffff ;  /* 0xffffffff070c7836 */ /* 0x000fe40000000000 */
[----:B------:R-:W-:Y:S05]  /*12b80*/  BRA.DIV UR4, `(.L_x_12224) ;  /* 0x0000003a04607947 */ /* 0x000fea000b800000 */
[----:B------:R4:W0:Y:S02]  /*12b90*/  SHFL.IDX PT, R16, R2, R12, 0x1f ;  /* 0x00001f0c02107589 */ /* 0x00082400000e0000 */
.L_x_12223:
[----:B---3--:R-:W-:Y:S01]  /*12ba0*/  ISETP.NE.AND P0, PT, R5, 0x1, PT ;  /* 0x000000010500780c */ /* 0x008fe20003f05270 */
[----:B0-----:R-:W-:-:S04]  /*12bb0*/  IMAD R16, R16, R4, R6 ;  /* 0x0000000410107224 */ /* 0x001fc800078e0206 */
[----:B------:R-:W-:-:S08]  /*12bc0*/  IMAD.IADD R0, R0, 0x1, -R16 ;  /* 0x0000000100007824 */ /* 0x000fd000078e0a10 */
[----:B------:R-:W-:Y:S05]  /*12bd0*/  @!P0 BRA `(.L_x_12225) ;  /* 0x0000000000dc8947 */ /* 0x000fea0003800000 */
[-C--:B--2---:R-:W-:Y:S01]  /*12be0*/  IABS R6, R17.reuse ;  /* 0x0000001100067213 */ /* 0x084fe20000000000 */
[----:B----4-:R-:W-:Y:S01]  /*12bf0*/  IMAD.MOV.U32 R2, RZ, RZ, RZ ;  /* 0x000000ffff027224 */ /* 0x010fe200078e00ff */
[----:B------:R-:W-:Y:S02]  /*12c00*/  IABS R8, R17 ;  /* 0x0000001100087213 */ /* 0x000fe40000000000 */
[----:B------:R-:W0:Y:S03]  /*12c10*/  I2F.RP R4, R6 ;  /* 0x0000000600047306 */ /* 0x000e260000209400 */
[----:B------:R-:W-:-:S05]  /*12c20*/  IMAD.MOV R8, RZ, RZ, -R8 ;  /* 0x000000ffff087224 */ /* 0x000fca00078e0a08 */
[----:B0-----:R-:W1:Y:S02]  /*12c30*/  MUFU.RCP R4, R4 ;  /* 0x0000000400047308 */ /* 0x001e640000001000 */
[----:B-1----:R-:W-:-:S06]  /*12c40*/  VIADD R7, R4, 0xffffffe ;  /* 0x0ffffffe04077836 */ /* 0x002fcc0000000000 */
        /* <DEDUP_REMOVED lines=17> */
[----:B0-----:R-:W-:-:S02]  /*12d60*/  IADD3 R8, R7, 0xffffffe, RZ ;  /* 0x0ffffffe07087810 */ /* 0x001fc40007ffe0ff */
[----:B------:R-:W-:-:S04]  /*12d70*/  IABS R7, R5 ;  /* 0x0000000500077213 */ /* 0x000fc80000000000 */
        /* <DEDUP_REMOVED lines=29> */
.L_x_12225:
[----:B----4-:R-:W0:Y:S02]  /*12f50*/  LDC.64 R2, c[0x0][0xc90] ;  /* 0x00032400ff027b82 */ /* 0x010e240000000a00 */
[----:B0-----:R-:W-:-:S05]  /*12f60*/  IMAD.WIDE R2, R19, 0x4, R2 ;  /* 0x0000000413027825 */ /* 0x001fca00078e0202 */
[----:B------:R0:W2:Y:S02]  /*12f70*/  LDG.E R6, desc[UR36][R2.64] ;  /* 0x0000002402067981 */ /* 0x0000a4000c1e1900 */
[----:B0-----:R-:W-:Y:S02]  /*12f80*/  IMAD.MOV.U32 R2, RZ, RZ, RZ ;  /* 0x000000ffff027224 */ /* 0x001fe400078e00ff */
[----:B--2---:R-:W-:-:S05]  /*12f90*/  IMAD R5, R17, R6, RZ ;  /* 0x0000000611057224 */ /* 0x004fca00078e02ff */
[----:B-1----:R-:W-:-:S04]  /*12fa0*/  IABS R7, R5 ;  /* 0x0000000500077213 */ /* 0x002fc80000000000 */
        /* <DEDUP_REMOVED lines=20> */
[----:B------:R-:W-:-:S05]  /*130f0*/  @P0 IADD3 R9, R9, 0x1, RZ ;  /* 0x0000000109090810 */ /* 0x000fca0007ffe0ff */
        /* <DEDUP_REMOVED lines=10> */
[----:B------:R-:W0:Y:S03]  /*131a0*/  I2F.RP R9, R6 ;  /* 0x0000000600097306 */ /* 0x000e260000209400 */
[----:B------:R-:W-:-:S05]  /*131b0*/  IMAD.MOV R0, RZ, RZ, -R0 ;  /* 0x000000ffff007224 */ /* 0x000fca00078e0a00 */
        /* <DEDUP_REMOVED lines=13> */
[----:B------:R-:W-:Y:S01]  /*13290*/  @!P1 IMAD.IADD R3, R3, 0x1, -R6 ;  /* 0x0000000103039824 */ /* 0x000fe200078e0a06 */
[----:B------:R-:W-:Y:S02]  /*132a0*/  @!P1 IADD3 R2, R2, 0x1, RZ ;  /* 0x0000000102029810 */ /* 0x000fe40007ffe0ff */
[----:B------:R-:W-:Y:S02]  /*132b0*/  ISETP.NE.AND P1, PT, R4, RZ, PT ;  /* 0x000000ff0400720c */ /* 0x000fe40003f25270 */
[----:B------:R-:W-:-:S13]  /*132c0*/  ISETP.GE.U32.AND P0, PT, R3, R6, PT ;  /* 0x000000060300720c */ /* 0x000fda0003f06070 */
[----:B------:R-:W-:-:S04]  /*132d0*/  @P0 VIADD R2, R2, 0x1 ;  /* 0x0000000102020836 */ /* 0x000fc80000000000 */
[----:B------:R-:W-:Y:S01]  /*132e0*/  @!P2 IMAD.MOV R2, RZ, RZ, -R2 ;  /* 0x000000ffff02a224 */ /* 0x000fe200078e0a02 */
[----:B------:R-:W-:Y:S01]  /*132f0*/  @!P1 LOP3.LUT R2, RZ, R4, RZ, 0x33, !PT ;  /* 0x00000004ff029212 */ /* 0x000fe200078e33ff */
[----:B------:R-:W-:-:S04]  /*13300*/  IMAD.MOV R4, RZ, RZ, -R4 ;  /* 0x000000ffff047224 */ /* 0x000fc800078e0a04 */
[----:B------:R-:W-:-:S07]  /*13310*/  IMAD R18, R2, R4, R5 ;  /* 0x0000000402127224 */ /* 0x000fce00078e0205 */
.L_x_12226:
[----:B------:R-:W-:-:S05]  /*13320*/  LOP3.LUT R2, RZ, R2, RZ, 0x33, !PT ;  /* 0x00000002ff027212 */ /* 0x000fca00078e33ff */
[----:B------:R-:W-:Y:S01]  /*13330*/  IMAD.IADD R17, R17, 0x1, R2 ;  /* 0x0000000111117824 */ /* 0x000fe200078e0202 */
[----:B------:R-:W-:Y:S06]  /*13340*/  BRA `(.L_x_12227) ;  /* 0x00000000001c7947 */ /* 0x000fec0003800000 */
.L_x_12219:
[----:B------:R-:W-:Y:S01]  /*13350*/  UMOV UR4, URZ ;  /* 0x0000003f00047c82 */ /* 0x000fe20008000000 */
[----:B------:R-:W-:Y:S01]  /*13360*/  UMOV UR5, URZ ;  /* 0x0000003f00057c82 */ /* 0x000fe20008000000 */
[----:B------:R-:W-:Y:S01]  /*13370*/  ULDC UR6, c[0x0][0xc3c] ;  /* 0x00030f0000067ab9 */ /* 0x000fe20000000800 */
[----:B------:R-:W-:Y:S02]  /*13380*/  IMAD.MOV.U32 R16, RZ, RZ, R0 ;  /* 0x000000ffff107224 */ /* 0x000fe400078e0000 */
[----:B------:R-:W-:Y:S02]  /*13390*/  IMAD.U32 R17, RZ, RZ, UR4 ;  /* 0x00000004ff117e24 */ /* 0x000fe4000f8e00ff */
[----:B------:R-:W-:Y:S02]  /*133a0*/  IMAD.U32 R18, RZ, RZ, UR5 ;  /* 0x00000005ff127e24 */ /* 0x000fe4000f8e00ff */
[----:B------:R-:W-:-:S07]  /*133b0*/  IMAD.U32 R19, RZ, RZ, UR6 ;  /* 0x00000006ff137e24 */ /* 0x000fce000f8e00ff */
.L_x_12227:
        /* <DEDUP_REMOVED lines=10> */
.L_x_12216:
[----:B------:R-:W-:Y:S02]  /*13460*/  ULDC UR4, c[0x0][0xc3c] ;  /* 0x00030f0000047ab9 */ /* 0x000fe40000000800 */
[----:B-1----:R-:W-:-:S13]  /*13470*/  ISETP.GE.AND P0, PT, R19, UR4, PT ;  /* 0x0000000413007c0c */ /* 0x002fda000bf06270 */
[----:B------:R-:W-:Y:S05]  /*13480*/  @!P0 BRA `(.L_x_12228) ;  /* 0xffffffb0007c8947 */ /* 0x000fea000383ffff */
[----:B------:R-:W-:Y:S05]  /*13490*/  BSYNC B8 ;  /* 0x0000000000087941 */ /* 0x000fea0003800000 */
.L_x_12165:
[----:B--2---:R-:W2:Y:S01]  /*134a0*/  LDL.LU R0, [R1+0x34] ;  /* 0x0000340001007983 */ /* 0x004ea20000300800 */
[----:B------:R-:W-:Y:S01]  /*134b0*/  BSSY B0, `(.L_x_12229) ;  /* 0x000000b000007945 */ /* 0x000fe20003800000 */
[----:B------:R-:W1:Y:S01]  /*134c0*/  S2R R5, SR_CgaCtaId ;  /* 0x0000000000057919 */ /* 0x000e620000008800 */
[----:B--2---:R-:W-:-:S05]  /*134d0*/  VIADD R0, R0, 0x1 ;  /* 0x0000000100007836 */ /* 0x004fca0000000000 */
[----:B0-----:R-:W-:-:S04]  /*134e0*/  LEA.HI R2, R0, R0, RZ, 0x1 ;  /* 0x0000000000027211 */ /* 0x001fc800078f08ff */
[----:B------:R-:W-:Y:S02]  /*134f0*/  LOP3.LUT R3, R2, 0xfffffffe, RZ, 0xc0, !PT ;  /* 0xfffffffe02037812 */ /* 0x000fe400078ec0ff */
[----:B------:R-:W-:Y:S02]  /*13500*/  MOV R2, 0x400 ;  /* 0x0000040000027802 */ /* 0x000fe40000000f00 */
[----:B------:R-:W-:Y:S02]  /*13510*/  IADD3 R0, R0, -R3, RZ ;  /* 0x8000000300007210 */ /* 0x000fe40007ffe0ff */
[----:B-1----:R-:W-:Y:S02]  /*13520*/  LEA R7, R5, R2, 0x18 ;  /* 0x0000000205077211 */ /* 0x002fe400078ec0ff */
[----:B------:R-:W-:-:S04]  /*13530*/  SHF.L.U32 R0, R0, 0x1f, RZ ;  /* 0x0000001f00007819 */ /* 0x000fc800000006ff */
[----:B------:R-:W0:Y:S02]  /*13540*/  SYNCS.PHASECHK.TRANS64.TRYWAIT P0, [R7+URZ+0x2d820], R0 ;  /* 0x02d82000070075a7 */ /* 0x000e24000800017f */
[----:B0-----:R-:W-:Y:S05]  /*13550*/  @!P0 BRA `(.L_x_12230) ;  /* 0x0000003000148947 */ /* 0x001fea0003800000 */
.L_x_12329:
[----:B------:R-:W-:Y:S05]  /*13560*/  BSYNC B0 ;  /* 0x0000000000007941 */ /* 0x000fea0003800000 */
.L_x_12229:
[----:B------:R-:W-:-:S03]  /*13570*/  UMOV UR4, 0xffffffff ;  /* 0xffffffff00047882 */ /* 0x000fc60000000000 */
[----:B------:R-:W-:Y:S05]  /*13580*/  BRA.DIV UR4, `(.L_x_12231) ;  /* 0x00000032041c7947 */ /* 0x000fea000b800000 */
[----:B0-----:R-:W0:Y:S02]  /*13590*/  S2R R0, SR_TID.X ;  /* 0x0000000000007919 */ /* 0x001e240000002100 */
[----:B0-----:R-:W-:-:S04]  /*135a0*/  SHF.R.U32.HI R0, RZ, 0x5, R0 ;  /* 0x00000005ff007819 */ /* 0x001fc80000011600 */
[----:B------:R-:W-:-:S05]  /*135b0*/  LOP3.LUT R0, R0, 0x3, RZ, 0xc0, !PT ;  /* 0x0000000300007812 */ /* 0x000fca00078ec0ff */
[----:B------:R0:W1:Y:S02]  /*135c0*/  SHFL.IDX PT, R14, R0, RZ, 0x1f ;  /* 0x00001fff000e7589 */ /* 0x00006400000e0000 */
.L_x_12332:
[----:B-1----:R-:W-:Y:S01]  /*135d0*/  ISETP.NE.AND P0, PT, R14, RZ, PT ;  /* 0x000000ff0e00720c */ /* 0x002fe20003f05270 */
[----:B------:R-:W-:-:S12]  /*135e0*/  BSSY B0, `(.L_x_12232) ;  /* 0x0000024000007945 */ /* 0x000fd80003800000 */
[----:B------:R-:W-:Y:S05]  /*135f0*/  @P0 BRA `(.L_x_12233) ;  /* 0x0000000000880947 */ /* 0x000fea0003800000 */
[----:B------:R-:W-:-:S03]  /*13600*/  UMOV UR4, 0xffffffff ;  /* 0xffffffff00047882 */ /* 0x000fc60000000000 */
[----:B------:R-:W-:Y:S05]  /*13610*/  BRA.DIV UR4, `(.L_x_12234) ;  /* 0x00000032042c7947 */ /* 0x000fea000b800000 */
[----:B------:R-:W-:-:S13]  /*13620*/  ELECT P6, URZ, PT ;  /* 0x00000000003f782f */ /* 0x000fda00038c0000 */
.L_x_12335:
[----:B------:R-:W-:Y:S05]  /*13630*/  @!P6 BRA `(.L_x_12233) ;  /* 0x000000000078e947 */ /* 0x000fea0003800000 */
[----:B0-----:R-:W2:Y:S02]  /*13640*/  LDL.LU R0, [R1+0x1c] ;  /* 0x00001c0001007983 */ /* 0x001ea40000300800 */
[----:B--2---:R-:W-:-:S04]  /*13650*/  LOP3.LUT R0, R0, 0x2, RZ, 0xfc, !PT ;  /* 0x0000000200007812 */ /* 0x004fc800078efcff */
[----:B------:R-:W-:-:S13]  /*13660*/  ISETP.NE.AND P0, PT, R0, 0x3, PT ;  /* 0x000000030000780c */ /* 0x000fda0003f05270 */
[----:B------:R-:W-:Y:S05]  /*13670*/  @!P0 BRA `(.L_x_12235) ;  /* 0x0000000000048947 */ /* 0x000fea0003800000 */
[----:B------:R-:W-:Y:S01]  /*13680*/  BPT.TRAP 0x1 ;  /* 0x000000040000795c */ /* 0x000fe20000300000 */
.L_x_12235:
[----:B------:R-:W-:Y:S01]  /*13690*/  IMAD R5, R24, 0x8, R7 ;  /* 0x0000000818057824 */ /* 0x000fe200078e0207 */
[----:B------:R-:W-:Y:S01]  /*136a0*/  SHF.L.U32 R0, R28, 0x1f, RZ ;  /* 0x0000001f1c007819 */ /* 0x000fe200000006ff */
[----:B------:R-:W-:-:S03]  /*136b0*/  VIADD R24, R24, 0x1 ;  /* 0x0000000118187836 */ /* 0x000fc60000000000 */
[----:B------:R-:W0:Y:S02]  /*136c0*/  SYNCS.PHASECHK.TRANS64.TRYWAIT P1, [R5+URZ+0x2d840], R0 ;  /* 0x02d84000050075a7 */ /* 0x000e24000802017f */
[----:B------:R-:W-:-:S04]  /*136d0*/  ISETP.NE.AND P2, PT, R24, 0x2, PT ;  /* 0x000000021800780c */ /* 0x000fc80003f45270 */
[----:B------:R-:W-:Y:S01]  /*136e0*/  SEL R3, RZ, 0x1, P2 ;  /* 0x00000001ff037807 */ /* 0x000fe20001000000 */
[----:B0-----:R-:W-:Y:S08]  /*136f0*/  @!P1 BRA `(.L_x_12236) ;  /* 0x0000003000149947 */ /* 0x001ff00003800000 */
.L_x_12336:
[----:B------:R-:W-:Y:S02]  /*13700*/  SEL R24, R24, RZ, P2 ;  /* 0x000000ff18187207 */ /* 0x000fe40001000000 */
[----:B------:R-:W-:Y:S01]  /*13710*/  LOP3.LUT R2, R28, R3, RZ, 0x3c, !PT ;  /* 0x000000031c027212 */ /* 0x000fe200078e3cff */
[----:B------:R-:W-:Y:S06]  /*13720*/  @!P0 BRA `(.L_x_12237) ;  /* 0x0000000000048947 */ /* 0x000fec0003800000 */
[----:B------:R-:W-:Y:S01]  /*13730*/  BPT.TRAP 0x1 ;  /* 0x000000040000795c */ /* 0x000fe20000300000 */
.L_x_12237:
[----:B------:R-:W-:Y:S01]  /*13740*/  IMAD R3, R24, 0x8, R7 ;  /* 0x0000000818037824 */ /* 0x000fe200078e0207 */
[----:B------:R-:W-:-:S04]  /*13750*/  SHF.L.U32 R2, R2, 0x1f, RZ ;  /* 0x0000001f02027819 */ /* 0x000fc800000006ff */
[----:B------:R-:W1:Y:S02]  /*13760*/  SYNCS.PHASECHK.TRANS64.TRYWAIT P1, [R3+URZ+0x2d840], R2 ;  /* 0x02d84002030075a7 */ /* 0x000e64000802017f */
[----:B-1----:R-:W-:Y:S05]  /*13770*/  @!P1 BRA `(.L_x_12238) ;  /* 0x0000003000089947 */ /* 0x002fea0003800000 */
.L_x_12337:
[----:B------:R-:W-:Y:S05]  /*13780*/  @!P0 BRA `(.L_x_12239) ;  /* 0x0000000000048947 */ /* 0x000fea0003800000 */
[----:B------:R-:W-:Y:S01]  /*13790*/  BPT.TRAP 0x1 ;  /* 0x000000040000795c */ /* 0x000fe20000300000 */
.L_x_12239:
[----:B------:R-:W2:Y:S02]  /*137a0*/  SYNCS.PHASECHK.TRANS64.TRYWAIT P1, [R5+URZ+0x2d860], R0 ;  /* 0x02d86000050075a7 */ /* 0x000ea4000802017f */
[----:B--2---:R-:W-:Y:S05]  /*137b0*/  @!P1 BRA `(.L_x_12240) ;  /* 0x00000030000c9947 */ /* 0x004fea0003800000 */
.L_x_12338:
[----:B------:R-:W-:Y:S05]  /*137c0*/  @!P0 BRA `(.L_x_12241) ;  /* 0x0000000000048947 */ /* 0x000fea0003800000 */
[----:B------:R-:W-:Y:S01]  /*137d0*/  BPT.TRAP 0x1 ;  /* 0x000000040000795c */ /* 0x000fe20000300000 */
.L_x_12241:
[----:B---3--:R3:W4:Y:S02]  /*137e0*/  SYNCS.PHASECHK.TRANS64.TRYWAIT P0, [R3+URZ+0x2d860], R2 ;  /* 0x02d86002030075a7 */ /* 0x008724000800017f */
[----:B----4-:R-:W-:Y:S05]  /*137f0*/  @!P0 NANOSLEEP.SYNCS 0x989680 ;  /* 0x009896800000895d */ /* 0x010fea0003900000 */
[----:B------:R-:W4:Y:S02]  /*13800*/  @!P0 SYNCS.PHASECHK.TRANS64 P0, [R3+URZ+0x2d860], R2 ;  /* 0x02d86002030085a7 */ /* 0x000f24000800007f */
[----:B----4-:R-:W-:Y:S05]  /*13810*/  @!P0 BRA `(.L_x_12241) ;  /* 0xfffffffc00f08947 */ /* 0x010fea000383ffff */
.L_x_12233:
[----:B------:R-:W-:Y:S05]  /*13820*/  BSYNC B0 ;  /* 0x0000000000007941 */ /* 0x000fea0003800000 */
.L_x_12232:
[----:B------:R-:W-:Y:S05]  /*13830*/  EXIT ;  /* 0x000000000000794d */ /* 0x000fea0003800000 */
.L_x_12106:
[----:B--2---:R-:W-:-:S04]  /*13840*/  IMAD.U32 R3, RZ, RZ, UR41 ;  /* 0x00000029ff037e24 */ /* 0x004fc8000f8e00ff */
[----:B------:R2:W3:Y:S03]  /*13850*/  SYNCS.PHASECHK.TRANS64.TRYWAIT P1, [R3+URZ+0x2d800], R0 ;  /* 0x02d80000030075a7 */ /* 0x0004e6000802017f */
[----:B---3--:R-:W-:Y:S05]  /*13860*/  @!P1 NANOSLEEP.SYNCS 0x989680 ;  /* 0x009896800000995d */ /* 0x008fea0003900000 */
[----:B------:R-:W3:Y:S02]  /*13870*/  @!P1 SYNCS.PHASECHK.TRANS64 P1, [R3+URZ+0x2d800], R0 ;  /* 0x02d80000030095a7 */ /* 0x000ee4000802007f */
[----:B---3--:R-:W-:Y:S05]  /*13880*/  @!P1 BRA `(.L_x_12106) ;  /* 0xfffffffc00ec9947 */ /* 0x008fea000383ffff */
[----:B------:R-:W-:Y:S05]  /*13890*/  BRA `(.L_x_12242) ;  /* 0xfffffee000d87947 */ /* 0x000fea000383ffff */
.L_x_12110:
[----:B---3--:R3:W4:Y:S02]  /*138a0*/  SYNCS.PHASECHK.TRANS64.TRYWAIT P1, [R0+URZ+0x2d830], R3 ;  /* 0x02d83003000075a7 */ /* 0x008724000802017f */
[----:B----4-:R-:W-:Y:S05]  /*138b0*/  @!P1 NANOSLEEP.SYNCS 0x989680 ;  /* 0x009896800000995d */ /* 0x010fea0003900000 */
[----:B------:R-:W4:Y:S02]  /*138c0*/  @!P1 SYNCS.PHASECHK.TRANS64 P1, [R0+URZ+0x2d830], R3 ;  /* 0x02d83003000095a7 */ /* 0x000f24000802007f */
[----:B----4-:R-:W-:Y:S05]  /*138d0*/  @!P1 BRA `(.L_x_12110) ;  /* 0xfffffffc00f09947 */ /* 0x010fea000383ffff */
[----:B------:R-:W-:Y:S05]  /*138e0*/  BRA `(.L_x_12109) ;  /* 0xfffffee000f07947 */ /* 0x000fea000383ffff */
.L_x_12116:
[----:B-1----:R-:W-:-:S04]  /*138f0*/  IMAD.U32 R7, RZ, RZ, UR7 ;  /* 0x00000007ff077e24 */ /* 0x002fc8000f8e00ff */
[----:B------:R1:W2:Y:S03]  /*13900*/  SYNCS.PHASECHK.TRANS64.TRYWAIT P1, [R7+URZ+0x2d830], R6 ;  /* 0x02d83006070075a7 */ /* 0x0002a6000802017f */
[----:B--2---:R-:W-:Y:S05]  /*13910*/  @!P1 NANOSLEEP.SYNCS 0x989680 ;  /* 0x009896800000995d */ /* 0x004fea0003900000 */
[----:B------:R-:W2:Y:S02]  /*13920*/  @!P1 SYNCS.PHASECHK.TRANS64 P1, [R7+URZ+0x2d830], R6 ;  /* 0x02d83006070095a7 */ /* 0x000ea4000802007f */
[----:B--2---:R-:W-:Y:S05]  /*13930*/  @!P1 BRA `(.L_x_12116) ;  /* 0xfffffffc00ec9947 */ /* 0x004fea000383ffff */
[----:B------:R-:W-:Y:S05]  /*13940*/  BRA `(.L_x_12113) ;  /* 0xffffff0c00c07947 */ /* 0x000fea000383ffff */
.L_x_12120:
[----:B-1----:R-:W-:-:S04]  /*13950*/  IMAD.U32 R7, RZ, RZ, UR7 ;  /* 0x00000007ff077e24 */ /* 0x002fc8000f8e00ff */
[----:B------:R1:W2:Y:S03]  /*13960*/  SYNCS.PHASECHK.TRANS64.TRYWAIT P1, [R7+URZ+0x2d850], R6 ;  /* 0x02d85006070075a7 */ /* 0x0002a6000802017f */
[----:B--2---:R-:W-:Y:S05]  /*13970*/  @!P1 NANOSLEEP.SYNCS 0x989680 ;  /* 0x009896800000995d */ /* 0x004fea0003900000 */
[----:B------:R-:W2:Y:S02]  /*13980*/  @!P1 SYNCS.PHASECHK.TRANS64 P1, [R7+URZ+0x2d850], R6 ;  /* 0x02d85006070095a7 */ /* 0x000ea4000802007f */
[----:B--2---:R-:W-:Y:S05]  /*13990*/  @!P1 BRA `(.L_x_12120) ;  /* 0xfffffffc00ec9947 */ /* 0x004fea000383ffff */
[----:B------:R-:W-:Y:S05]  /*139a0*/  BRA `(.L_x_12117) ;  /* 0xffffff1000687947 */ /* 0x000fea000383ffff */
.L_x_12128:
[----:B-1----:R-:W-:-:S04]  /*139b0*/  IMAD.U32 R7, RZ, RZ, UR7 ;  /* 0x00000007ff077e24 */ /* 0x002fc8000f8e00ff */
[----:B------:R1:W2:Y:S03]  /*139c0*/  SYNCS.PHASECHK.TRANS64.TRYWAIT P1, [R7+URZ+0x2d830], R6 ;  /* 0x02d83006070075a7 */ /* 0x0002a6000802017f */
[----:B--2---:R-:W-:Y:S05]  /*139d0*/  @!P1 NANOSLEEP.SYNCS 0x989680 ;  /* 0x009896800000995d */ /* 0x004fea0003900000 */
[----:B------:R-:W2:Y:S02]  /*139e0*/  @!P1 SYNCS.PHASECHK.TRANS64 P1, [R7+URZ+0x2d830], R6 ;  /* 0x02d83006070095a7 */ /* 0x000ea4000802007f */
[----:B--2---:R-:W-:Y:S05]  /*139f0*/  @!P1 BRA `(.L_x_12128) ;  /* 0xfffffffc00ec9947 */ /* 0x004fea000383ffff */
[----:B------:R-:W-:Y:S05]  /*13a00*/  BRA `(.L_x_12125) ;  /* 0xffffff4000247947 */ /* 0x000fea000383ffff */
.L_x_12132:
[----:B-1----:R-:W-:-:S04]  /*13a10*/  IMAD.U32 R7, RZ, RZ, UR7 ;  /* 0x00000007ff077e24 */ /* 0x002fc8000f8e00ff */
[----:B------:R1:W2:Y:S03]  /*13a20*/  SYNCS.PHASECHK.TRANS64.TRYWAIT P1, [R7+URZ+0x2d850], R6 ;  /* 0x02d85006070075a7 */ /* 0x0002a6000802017f */
[----:B--2---:R-:W-:Y:S05]  /*13a30*/  @!P1 NANOSLEEP.SYNCS 0x989680 ;  /* 0x009896800000995d */ /* 0x004fea0003900000 */
[----:B------:R-:W2:Y:S02]  /*13a40*/  @!P1 SYNCS.PHASECHK.TRANS64 P1, [R7+URZ+0x2d850], R6 ;  /* 0x02d85006070095a7 */ /* 0x000ea4000802007f */
[----:B--2---:R-:W-:Y:S05]  /*13a50*/  @!P1 BRA `(.L_x_12132) ;  /* 0xfffffffc00ec9947 */ /* 0x004fea000383ffff */
[----:B------:R-:W-:Y:S05]  /*13a60*/  BRA `(.L_x_12129) ;  /* 0xffffff4000cc7947 */ /* 0x000fea000383ffff */
.L_x_12139:
[----:B-1----:R-:W-:-:S04]  /*13a70*/  IMAD.U32 R5, RZ, RZ, UR4 ;  /* 0x00000004ff057e24 */ /* 0x002fc8000f8e00ff */
[----:B------:R1:W2:Y:S03]  /*13a80*/  SYNCS.PHASECHK.TRANS64.TRYWAIT P1, [R5+URZ+0x2d850], R4 ;  /* 0x02d85004050075a7 */ /* 0x0002a6000802017f */
[----:B--2---:R-:W-:Y:S05]  /*13a90*/  @!P1 NANOSLEEP.SYNCS 0x989680 ;  /* 0x009896800000995d */ /* 0x004fea0003900000 */
[----:B------:R-:W2:Y:S02]  /*13aa0*/  @!P1 SYNCS.PHASECHK.TRANS64 P1, [R5+URZ+0x2d850], R4 ;  /* 0x02d85004050095a7 */ /* 0x000ea4000802007f */
[----:B--2---:R-:W-:Y:S05]  /*13ab0*/  @!P1 BRA `(.L_x_12139) ;  /* 0xfffffffc00ec9947 */ /* 0x004fea000383ffff */
[----:B------:R-:W-:Y:S05]  /*13ac0*/  BRA `(.L_x_12138) ;  /* 0xffffff6400fc7947 */ /* 0x000fea000383ffff */
.L_x_12179:
        /* <DEDUP_REMOVED lines=8> */
[----:B0----5:R-:W-:Y:S05]  /*13b50*/  WARPSYNC.COLLECTIVE R15, `(.L_x_12244) ;  /* 0x000000000f087348 */ /* 0x021fea0003c00000 */
[----:B------:R1:W2:Y:S02]  /*13b60*/  SHFL.IDX P6, R14, R13, R12, R11 ;  /* 0x0000000c0d0e7389 */ /* 0x0002a400000c000b */
[----:B012--5:R-:W-:Y:S01]  /*13b70*/  ENDCOLLECTIVE ;  /* 0x000000000000791b */ /* 0x027fe20003800000 */
.L_x_12244:
[----:B------:R-:W-:Y:S05]  /*13b80*/  BSYNC B0 ;  /* 0x0000000000007941 */ /* 0x000fea0003800000 */
.L_x_12243:
[----:B------:R-:W-:Y:S05]  /*13b90*/  BRA `(.L_x_12245) ;  /* 0xffffffbc001c7947 */ /* 0x000fea000383ffff */
.L_x_12182:
[----:B0-----:R0:W1:Y:S02]  /*13ba0*/  SYNCS.PHASECHK.TRANS64.TRYWAIT P0, [R2+URZ+0x2d840], R3 ;  /* 0x02d84003020075a7 */ /* 0x001064000800017f */
[----:B-1----:R-:W-:Y:S05]  /*13bb0*/  @!P0 NANOSLEEP.SYNCS 0x989680 ;  /* 0x009896800000895d */ /* 0x002fea0003900000 */
[----:B------:R-:W1:Y:S02]  /*13bc0*/  @!P0 SYNCS.PHASECHK.TRANS64 P0, [R2+URZ+0x2d840], R3 ;  /* 0x02d84003020085a7 */ /* 0x000e64000800007f */
[----:B-1----:R-:W-:Y:S05]  /*13bd0*/  @!P0 BRA `(.L_x_12182) ;  /* 0xfffffffc00f08947 */ /* 0x002fea000383ffff */
[----:B------:R-:W-:Y:S05]  /*13be0*/  BRA `(.L_x_12246) ;  /* 0xffffffbc00847947 */ /* 0x000fea000383ffff */
.L_x_12183:
        /* <DEDUP_REMOVED lines=8> */
.L_x_12248:
[----:B------:R-:W-:Y:S05]  /*13c70*/  BSYNC B0 ;  /* 0x0000000000007941 */ /* 0x000fea0003800000 */
.L_x_12247:
        /* <DEDUP_REMOVED lines=9> */
.L_x_12249:
[----:B------:R-:W-:Y:S02]  /*13d10*/  IMAD.MOV.U32 R13, RZ, RZ, R6 ;  /* 0x000000ffff0d7224 */ /* 0x000fe400078e0006 */
[----:B------:R-:W-:Y:S02]  /*13d20*/  IMAD.MOV.U32 R12, RZ, RZ, 0x1 ;  /* 0x00000001ff0c7424 */ /* 0x000fe400078e00ff */
[----:B------:R-:W-:-:S07]  /*13d30*/  IMAD.MOV.U32 R5, RZ, RZ, R14 ;  /* 0x000000ffff057224 */ /* 0x000fce00078e000e */
[----:B------:R-:W-:Y:S05]  /*13d40*/  WARPSYNC.COLLECTIVE R15, `(.L_x_12250) ;  /* 0x000000000f087348 */ /* 0x000fea0003c00000 */
[----:B------:R0:W1:Y:S02]  /*13d50*/  SHFL.IDX P6, R14, R13, R12, R11 ;  /* 0x0000000c0d0e7389 */ /* 0x00006400000c000b */
[----:B01----:R-:W-:Y:S01]  /*13d60*/  ENDCOLLECTIVE ;  /* 0x000000000000791b */ /* 0x003fe20003800000 */
.L_x_12250:
        /* <DEDUP_REMOVED lines=17> */
.L_x_12251:
[----:B------:R-:W-:Y:S02]  /*13e80*/  @P1 IMAD R8, R7, 0x2, R22 ;  /* 0x0000000207081824 */ /* 0x000fe400078e0216 */
[----:B------:R-:W-:Y:S02]  /*13e90*/  IMAD.MOV.U32 R13, RZ, RZ, R6 ;  /* 0x000000ffff0d7224 */ /* 0x000fe400078e0006 */
[----:B------:R-:W-:Y:S01]  /*13ea0*/  IMAD.MOV.U32 R12, RZ, RZ, 0x2 ;  /* 0x00000002ff0c7424 */ /* 0x000fe200078e00ff */
[----:B------:R-:W-:-:S07]  /*13eb0*/  MOV R5, R14 ;  /* 0x0000000e00057202 */ /* 0x000fce0000000f00 */
[----:B------:R-:W-:Y:S05]  /*13ec0*/  WARPSYNC.COLLECTIVE R15, `(.L_x_12252) ;  /* 0x000000000f087348 */ /* 0x000fea0003c00000 */
[----:B------:R0:W1:Y:S02]  /*13ed0*/  SHFL.IDX P6, R14, R13, R12, R11 ;  /* 0x0000000c0d0e7389 */ /* 0x00006400000c000b */
[----:B01----:R-:W-:Y:S01]  /*13ee0*/  ENDCOLLECTIVE ;  /* 0x000000000000791b */ /* 0x003fe20003800000 */
.L_x_12252:
        /* <DEDUP_REMOVED lines=17> */
.L_x_12253:
[----:B------:R-:W-:Y:S01]  /*14000*/  @P1 IMAD R8, R7, 0x2, R22 ;  /* 0x0000000207081824 */ /* 0x000fe200078e0216 */
[----:B------:R-:W-:Y:S01]  /*14010*/  MOV R13, R6 ;  /* 0x00000006000d7202 */ /* 0x000fe20000000f00 */
[----:B------:R-:W-:Y:S02]  /*14020*/  IMAD.MOV.U32 R12, RZ, RZ, 0x3 ;  /* 0x00000003ff0c7424 */ /* 0x000fe400078e00ff */
[----:B------:R-:W-:-:S07]  /*14030*/  IMAD.MOV.U32 R5, RZ, RZ, R14 ;  /* 0x000000ffff057224 */ /* 0x000fce00078e000e */
[----:B------:R-:W-:Y:S05]  /*14040*/  WARPSYNC.COLLECTIVE R15, `(.L_x_12254) ;  /* 0x000000000f087348 */ /* 0x000fea0003c00000 */
[----:B------:R0:W1:Y:S02]  /*14050*/  SHFL.IDX P6, R14, R13, R12, R11 ;  /* 0x0000000c0d0e7389 */ /* 0x00006400000c000b */
[----:B01----:R-:W-:Y:S01]  /*14060*/  ENDCOLLECTIVE ;  /* 0x000000000000791b */ /* 0x003fe20003800000 */
.L_x_12254:
        /* <DEDUP_REMOVED lines=10> */
.L_x_12255:
        /* <DEDUP_REMOVED lines=8> */
.L_x_12188:
[----:B------:R0:W5:Y:S01]  /*14190*/  LDL R9, [R1+0x18] ;  /* 0x0000180001097983 */ /* 0x0001620000100800 */
[----:B------:R-:W-:Y:S02]  /*141a0*/  IMAD.MOV.U32 R13, RZ, RZ, R0 ;  /* 0x000000ffff0d7224 */ /* 0x000fe400078e0000 */
[----:B------:R-:W-:Y:S02]  /*141b0*/  IMAD.MOV.U32 R12, RZ, RZ, RZ ;  /* 0x000000ffff0c7224 */ /* 0x000fe400078e00ff */
[----:B------:R-:W-:Y:S02]  /*141c0*/  IMAD.MOV.U32 R11, RZ, RZ, 0x1c1f ;  /* 0x00001c1fff0b7424 */ /* 0x000fe400078e00ff */
[----:B------:R-:W-:Y:S02]  /*141d0*/  IMAD.MOV.U32 R15, RZ, RZ, -0x1 ;  /* 0xffffffffff0f7424 */ /* 0x000fe400078e00ff */
[----:B-----5:R-:W-:Y:S02]  /*141e0*/  IMAD R2, R27, R10, RZ ;  /* 0x0000000a1b027224 */ /* 0x020fe400078e02ff */
[----:B0-----:R-:W-:-:S07]  /*141f0*/  IMAD R17, R17, 0xc0, R21 ;  /* 0x000000c011117824 */ /* 0x001fce00078e0215 */
[----:B------:R-:W-:Y:S05]  /*14200*/  WARPSYNC.COLLECTIVE R15, `(.L_x_12257) ;  /* 0x000000000f087348 */ /* 0x000fea0003c00000 */
[----:B------:R0:W1:Y:S02]  /*14210*/  SHFL.IDX P6, R14, R13, R12, R11 ;  /* 0x0000000c0d0e7389 */ /* 0x00006400000c000b */
[----:B01----:R-:W-:Y:S01]  /*14220*/  ENDCOLLECTIVE ;  /* 0x000000000000791b */ /* 0x003fe20003800000 */
.L_x_12257:
[----:B------:R-:W-:Y:S02]  /*14230*/  ISETP.GE.AND P2, PT, R17, R2, PT ;  /* 0x000000021100720c */ /* 0x000fe40003f46270 */
[----:B------:R-:W-:Y:S01]  /*14240*/  MOV R13, R4 ;  /* 0x00000004000d7202 */ /* 0x000fe20000000f00 */
[----:B------:R-:W-:-:S10]  /*14250*/  IMAD.MOV.U32 R6, RZ, RZ, R14 ;  /* 0x000000ffff067224 */ /* 0x000fd400078e000e */
[----:B------:R-:W-:Y:S05]  /*14260*/  WARPSYNC.COLLECTIVE R15, `(.L_x_12258) ;  /* 0x000000000f087348 */ /* 0x000fea0003c00000 */
[----:B------:R0:W1:Y:S02]  /*14270*/  SHFL.IDX P6, R14, R13, R12, R11 ;  /* 0x0000000c0d0e7389 */ /* 0x00006400000c000b */
[----:B01----:R-:W-:Y:S01]  /*14280*/  ENDCOLLECTIVE ;  /* 0x000000000000791b */ /* 0x003fe20003800000 */
.L_x_12258:
[----:B------:R-:W-:Y:S02]  /*14290*/  IMAD.MOV.U32 R13, RZ, RZ, R0 ;  /* 0x000000ffff0d7224 */ /* 0x000fe400078e0000 */
[----:B------:R-:W-:Y:S02]  /*142a0*/  IMAD.MOV.U32 R12, RZ, RZ, 0x1 ;  /* 0x00000001ff0c7424 */ /* 0x000fe400078e00ff */
[----:B------:R-:W-:-:S07]  /*142b0*/  IMAD.MOV.U32 R5, RZ, RZ, R14 ;  /* 0x000000ffff057224 */ /* 0x000fce00078e000e */
[----:B------:R-:W-:Y:S05]  /*142c0*/  WARPSYNC.COLLECTIVE R15, `(.L_x_12259) ;  /* 0x000000000f087348 */ /* 0x000fea0003c00000 */
[----:B------:R0:W1:Y:S02]  /*142d0*/  SHFL.IDX P6, R14, R13, R12, R11 ;  /* 0x0000000c0d0e7389 */ /* 0x00006400000c000b */
[----:B01----:R-:W-:Y:S01]  /*142e0*/  ENDCOLLECTIVE ;  /* 0x000000000000791b */ /* 0x003fe20003800000 */
.L_x_12259:
        /* <DEDUP_REMOVED lines=17> */
.L_x_12260:
[----:B------:R-:W-:Y:S02]  /*14400*/  IMAD.MOV.U32 R13, RZ, RZ, R0 ;  /* 0x000000ffff0d7224 */ /* 0x000fe400078e0000 */
[----:B------:R-:W-:Y:S01]  /*14410*/  IMAD.MOV.U32 R12, RZ, RZ, 0x2 ;  /* 0x00000002ff0c7424 */ /* 0x000fe200078e00ff */
[----:B------:R-:W-:-:S07]  /*14420*/  MOV R5, R14 ;  /* 0x0000000e00057202 */ /* 0x000fce0000000f00 */
[----:B------:R-:W-:Y:S05]  /*14430*/  WARPSYNC.COLLECTIVE R15, `(.L_x_12261) ;  /* 0x000000000f087348 */ /* 0x000fea0003c00000 */
[----:B------:R0:W1:Y:S02]  /*14440*/  SHFL.IDX P6, R14, R13, R12, R11 ;  /* 0x0000000c0d0e7389 */ /* 0x00006400000c000b */
[----:B01----:R-:W-:Y:S01]  /*14450*/  ENDCOLLECTIVE ;  /* 0x000000000000791b */ /* 0x003fe20003800000 */
.L_x_12261:
        /* <DEDUP_REMOVED lines=16> */
.L_x_12262:
[----:B------:R-:W-:Y:S02]  /*14560*/  IMAD.MOV.U32 R13, RZ, RZ, R0 ;  /* 0x000000ffff0d7224 */ /* 0x000fe400078e0000 */
[----:B------:R-:W-:Y:S02]  /*14570*/  IMAD.MOV.U32 R12, RZ, RZ, 0x3 ;  /* 0x00000003ff0c7424 */ /* 0x000fe400078e00ff */
[----:B------:R-:W-:-:S07]  /*14580*/  IMAD.MOV.U32 R5, RZ, RZ, R14 ;  /* 0x000000ffff057224 */ /* 0x000fce00078e000e */
[----:B------:R-:W-:Y:S05]  /*14590*/  WARPSYNC.COLLECTIVE R15, `(.L_x_12263) ;  /* 0x000000000f087348 */ /* 0x000fea0003c00000 */
[----:B------:R0:W1:Y:S02]  /*145a0*/  SHFL.IDX P6, R14, R13, R12, R11 ;  /* 0x0000000c0d0e7389 */ /* 0x00006400000c000b */
[----:B01----:R-:W-:Y:S01]  /*145b0*/  ENDCOLLECTIVE ;  /* 0x000000000000791b */ /* 0x003fe20003800000 */
.L_x_12263:
[----:B------:R-:W-:-:S04]  /*145c0*/  @!P2 LEA R5, P4, R20, R5, 0x1 ;  /* 0x000000051405a211 */ /* 0x000fc800078808ff */
[----:B------:R-:W-:Y:S01]  /*145d0*/  @!P2 MOV R6, R5 ;  /* 0x000000050006a202 */ /* 0x000fe20000000f00 */
[----:B------:R-:W-:Y:S02]  /*145e0*/  @!P2 IMAD.X R7, RZ, RZ, R7, P4 ;  /* 0x000000ffff07a224 */ /* 0x000fe400020e0607 */
[----:B------:R-:W-:-:S03]  /*145f0*/  VIADD R5, R17, 0x60 ;  /* 0x0000006011057836 */ /* 0x000fc60000000000 */
[----:B------:R-:W-:Y:S01]  /*14600*/  @!PT LDS RZ, [RZ] ;  /* 0x00000000fffff984 */ /* 0x000fe20000000800 */
[----:B------:R-:W-:Y:S01]  /*14610*/  @!PT LDS RZ, [RZ] ;  /* 0x00000000fffff984 */ /* 0x000fe20000000800 */
[----:B------:R-:W-:Y:S01]  /*14620*/  @!PT LDS RZ, [RZ] ;  /* 0x00000000fffff984 */ /* 0x000fe20000000800 */
        /* <DEDUP_REMOVED lines=9> */
.L_x_12264:
[----:B------:R-:W-:Y:S01]  /*146c0*/  MOV R13, R3 ;  /* 0x00000003000d7202 */ /* 0x000fe20000000f00 */
[----:B------:R-:W-:Y:S02]  /*146d0*/  IMAD.MOV.U32 R12, RZ, RZ, RZ ;  /* 0x000000ffff0c7224 */ /* 0x000fe400078e00ff */
[----:B------:R-:W-:-:S07]  /*146e0*/  IMAD.MOV.U32 R4, RZ, RZ, R14 ;  /* 0x000000ffff047224 */ /* 0x000fce00078e000e */
[----:B------:R-:W-:Y:S05]  /*146f0*/  WARPSYNC.COLLECTIVE R15, `(.L_x_12265) ;  /* 0x000000000f087348 */ /* 0x000fea0003c00000 */
[----:B------:R0:W1:Y:S02]  /*14700*/  SHFL.IDX P6, R14, R13, R12, R11 ;  /* 0x0000000c0d0e7389 */ /* 0x00006400000c000b */
[----:B01----:R-:W-:Y:S01]  /*14710*/  ENDCOLLECTIVE ;  /* 0x000000000000791b */ /* 0x003fe20003800000 */
.L_x_12265:
        /* <DEDUP_REMOVED lines=16> */
.L_x_12266:
[----:B------:R-:W-:Y:S02]  /*14820*/  IMAD.MOV.U32 R13, RZ, RZ, R3 ;  /* 0x000000ffff0d7224 */ /* 0x000fe400078e0003 */
[----:B------:R-:W-:Y:S02]  /*14830*/  IMAD.MOV.U32 R12, RZ, RZ, 0x1 ;  /* 0x00000001ff0c7424 */ /* 0x000fe400078e00ff */
[----:B------:R-:W-:-:S07]  /*14840*/  IMAD.MOV.U32 R4, RZ, RZ, R14 ;  /* 0x000000ffff047224 */ /* 0x000fce00078e000e */
[----:B------:R-:W-:Y:S05]  /*14850*/  WARPSYNC.COLLECTIVE R15, `(.L_x_12267) ;  /* 0x000000000f087348 */ /* 0x000fea0003c00000 */
[----:B------:R0:W1:Y:S02]  /*14860*/  SHFL.IDX P6, R14, R13, R12, R11 ;  /* 0x0000000c0d0e7389 */ /* 0x00006400000c000b */
[----:B01----:R-:W-:Y:S01]  /*14870*/  ENDCOLLECTIVE ;  /* 0x000000000000791b */ /* 0x003fe20003800000 */
.L_x_12267:
[----:B------:R-:W-:-:S05]  /*14880*/  @!P2 LEA R4, P4, R20, R4, 0x1 ;  /* 0x000000041404a211 */ /* 0x000fca00078808ff */
[----:B------:R-:W-:-:S04]  /*14890*/  @!P2 IMAD.X R0, RZ, RZ, R0, P4 ;  /* 0x000000ffff00a224 */ /* 0x000fc800020e0600 */
[----:B------:R-:W-:Y:S01]  /*148a0*/  @!P2 IMAD.MOV.U32 R5, RZ, RZ, R0 ;  /* 0x000000ffff05a224 */ /* 0x000fe200078e0000 */
[----:B------:R-:W-:-:S04]  /*148b0*/  MOV R13, R8 ;  /* 0x00000008000d7202 */ /* 0x000fc80000000f00 */
        /* <DEDUP_REMOVED lines=10> */
.L_x_12268:
[----:B------:R-:W-:Y:S01]  /*14960*/  IMAD.MOV.U32 R8, RZ, RZ, R14 ;  /* 0x000000ffff087224 */ /* 0x000fe200078e000e */
[----:B------:R-:W-:Y:S06]  /*14970*/  BRA `(.L_x_12269) ;  /* 0xffffffc000607947 */ /* 0x000fec000383ffff */
.L_x_12191:
[----:B-1----:R1:W2:Y:S02]  /*14980*/  SYNCS.PHASECHK.TRANS64.TRYWAIT P0, [R22+URZ+0x2d820], R0 ;  /* 0x02d82000160075a7 */ /* 0x0022a4000800017f */
[----:B--2---:R-:W-:Y:S05]  /*14990*/  @!P0 NANOSLEEP.SYNCS 0x989680 ;  /* 0x009896800000895d */ /* 0x004fea0003900000 */
[----:B------:R-:W2:Y:S02]  /*149a0*/  @!P0 SYNCS.PHASECHK.TRANS64 P0, [R22+URZ+0x2d820], R0 ;  /* 0x02d82000160085a7 */ /* 0x000ea4000800007f */
[----:B--2---:R-:W-:Y:S05]  /*149b0*/  @!P0 BRA `(.L_x_12191) ;  /* 0xfffffffc00f08947 */ /* 0x004fea000383ffff */
[----:B------:R-:W-:Y:S05]  /*149c0*/  BRA `(.L_x_12270) ;  /* 0xffffffc000c87947 */ /* 0x000fea000383ffff */
.L_x_12196:
[----:B0-----:R0:W1:Y:S02]  /*149d0*/  SYNCS.PHASECHK.TRANS64.TRYWAIT P0, [R5+URZ+0x2d840], R0 ;  /* 0x02d84000050075a7 */ /* 0x001064000800017f */
[----:B-1----:R-:W-:Y:S05]  /*149e0*/  @!P0 NANOSLEEP.SYNCS 0x989680 ;  /* 0x009896800000895d */ /* 0x002fea0003900000 */
[----:B------:R-:W1:Y:S02]  /*149f0*/  @!P0 SYNCS.PHASECHK.TRANS64 P0, [R5+URZ+0x2d840], R0 ;  /* 0x02d84000050085a7 */ /* 0x000e64000800007f */
[----:B-1----:R-:W-:Y:S05]  /*14a00*/  @!P0 BRA `(.L_x_12196) ;  /* 0xfffffffc00f08947 */ /* 0x002fea000383ffff */
[----:B------:R-:W-:Y:S05]  /*14a10*/  BRA `(.L_x_12271) ;  /* 0xffffffc400bc7947 */ /* 0x000fea000383ffff */
.L_x_12197:
        /* <DEDUP_REMOVED lines=8> */
.L_x_12273:
[----:B------:R-:W-:Y:S05]  /*14aa0*/  BSYNC B1 ;  /* 0x0000000000017941 */ /* 0x000fea0003800000 */
.L_x_12272:
[----:B------:R0:W-:Y:S04]  /*14ab0*/  STL [R1+0x44], R4 ;  /* 0x0000440401007387 */ /* 0x0001e80000100800 */
[----:B0-----:R0:W5:Y:S01]  /*14ac0*/  LDL.LU R4, [R1] ;  /* 0x0000000001047983 */ /* 0x0011620000300800 */
[----:B------:R-:W-:Y:S02]  /*14ad0*/  IMAD.MOV.U32 R13, RZ, RZ, R7 ;  /* 0x000000ffff0d7224 */ /* 0x000fe400078e0007 */
[----:B------:R-:W-:Y:S01]  /*14ae0*/  IMAD.MOV.U32 R12, RZ, RZ, RZ ;  /* 0x000000ffff0c7224 */ /* 0x000fe200078e00ff */
[----:B------:R-:W1:Y:S01]  /*14af0*/  S2R R21, SR_TID.X ;  /* 0x0000000000157919 */ /* 0x000e620000002100 */
[----:B------:R-:W-:Y:S02]  /*14b00*/  IMAD.MOV.U32 R11, RZ, RZ, 0x1c1f ;  /* 0x00001c1fff0b7424 */ /* 0x000fe400078e00ff */
[----:B------:R-:W-:-:S02]  /*14b10*/  IMAD.MOV.U32 R15, RZ, RZ, -0x1 ;  /* 0xffffffffff0f7424 */ /* 0x000fc400078e00ff */
[----:B------:R-:W-:Y:S02]  /*14b20*/  IMAD.MOV.U32 R3, RZ, RZ, R14 ;  /* 0x000000ffff037224 */ /* 0x000fe400078e000e */
[----:B0-----:R-:W-:-:S07]  /*14b30*/  IMAD R6, R6, 0x2, R22 ;  /* 0x0000000206067824 */ /* 0x001fce00078e0216 */
[----:B-1---5:R-:W-:Y:S05]  /*14b40*/  WARPSYNC.COLLECTIVE R15, `(.L_x_12274) ;  /* 0x000000000f087348 */ /* 0x022fea0003c00000 */
[----:B------:R0:W2:Y:S02]  /*14b50*/  SHFL.IDX P6, R14, R13, R12, R11 ;  /* 0x0000000c0d0e7389 */ /* 0x0000a400000c000b */
[----:B012--5:R-:W-:Y:S01]  /*14b60*/  ENDCOLLECTIVE ;  /* 0x000000000000791b */ /* 0x027fe20003800000 */
.L_x_12274:
[----:B------:R-:W-:Y:S02]  /*14b70*/  IMAD.MOV.U32 R13, RZ, RZ, R9 ;  /* 0x000000ffff0d7224 */ /* 0x000fe400078e0009 */
[----:B------:R-:W-:Y:S01]  /*14b80*/  IMAD.MOV.U32 R12, RZ, RZ, 0x1 ;  /* 0x00000001ff0c7424 */ /* 0x000fe200078e00ff */
[----:B------:R-:W-:Y:S01]  /*14b90*/  SHF.L.U32 R21, R21, 0x3, RZ ;  /* 0x0000000315157819 */ /* 0x000fe200000006ff */
[----:B------:R-:W-:-:S07]  /*14ba0*/  IMAD.MOV.U32 R2, RZ, RZ, R14 ;  /* 0x000000ffff027224 */ /* 0x000fce00078e000e */
[----:B------:R-:W-:Y:S05]  /*14bb0*/  WARPSYNC.COLLECTIVE R15, `(.L_x_12275) ;  /* 0x000000000f087348 */ /* 0x000fea0003c00000 */
[----:B------:R0:W1:Y:S02]  /*14bc0*/  SHFL.IDX P6, R14, R13, R12, R11 ;  /* 0x0000000c0d0e7389 */ /* 0x00006400000c000b */
[----:B01----:R-:W-:Y:S01]  /*14bd0*/  ENDCOLLECTIVE ;  /* 0x000000000000791b */ /* 0x003fe20003800000 */
.L_x_12275:
[----:B------:R-:W-:-:S05]  /*14be0*/  LOP3.LUT R21, R21, 0x18, RZ, 0xc0, !PT ;  /* 0x0000001815157812 */ /* 0x000fca00078ec0ff */
[----:B------:R-:W-:-:S05]  /*14bf0*/  IMAD.SHL.U32 R0, R21, 0x2, RZ ;  /* 0x0000000215007824 */ /* 0x000fca00078e00ff */
[----:B------:R-:W-:Y:S01]  /*14c00*/  IADD3 R2, P0, R2, R0, RZ ;  /* 0x0000000002027210 */ /* 0x000fe20007f1e0ff */
[----:B------:R-:W-:-:S04]  /*14c10*/  IMAD.MOV.U32 R13, RZ, RZ, R7 ;  /* 0x000000ffff0d7224 */ /* 0x000fc800078e0007 */
[----:B------:R-:W-:Y:S01]  /*14c20*/  IMAD.X R3, RZ, RZ, R3, P0 ;  /* 0x000000ffff037224 */ /* 0x000fe200000e0603 */
        /* <DEDUP_REMOVED lines=14> */
.L_x_12276:
[----:B------:R-:W-:Y:S02]  /*14d10*/  IMAD.MOV.U32 R13, RZ, RZ, R9 ;  /* 0x000000ffff0d7224 */ /* 0x000fe400078e0009 */
[----:B------:R-:W-:Y:S01]  /*14d20*/  IMAD.MOV.U32 R12, RZ, RZ, 0x2 ;  /* 0x00000002ff0c7424 */ /* 0x000fe200078e00ff */
[----:B------:R-:W-:-:S07]  /*14d30*/  MOV R2, R14 ;  /* 0x0000000e00027202 */ /* 0x000fce0000000f00 */
[----:B------:R-:W-:Y:S05]  /*14d40*/  WARPSYNC.COLLECTIVE R15, `(.L_x_12277) ;  /* 0x000000000f087348 */ /* 0x000fea0003c00000 */
[----:B------:R0:W1:Y:S02]  /*14d50*/  SHFL.IDX P6, R14, R13, R12, R11 ;  /* 0x0000000c0d0e7389 */ /* 0x00006400000c000b */
[----:B01----:R-:W-:Y:S01]  /*14d60*/  ENDCOLLECTIVE ;  /* 0x000000000000791b */ /* 0x003fe20003800000 */
.L_x_12277:
        /* <DEDUP_REMOVED lines=13> */
.L_x_12278:
        /* <DEDUP_REMOVED lines=9> */
[----:B------:R-:W-:Y:S02]  /*14ed0*/  IMAD.MOV.U32 R13, RZ, RZ, R9 ;  /* 0x000000ffff0d7224 */ /* 0x000fe400078e0009 */
[----:B------:R-:W-:Y:S01]  /*14ee0*/  IMAD.MOV.U32 R12, RZ, RZ, 0x3 ;  /* 0x00000003ff0c7424 */ /* 0x000fe200078e00ff */
[----:B------:R0:W-:Y:S06]  /*14ef0*/  LDGSTS.E.BYPASS.LTC128B.128 [R6+0x18400], desc[UR36][R2.64+0x40], !P5 ;  /* 0x1840004002067fae */ /* 0x0001ec000e901d64 */
[----:B0----5:R-:W-:Y:S05]  /*14f00*/  WARPSYNC.COLLECTIVE R15, `(.L_x_12279) ;  /* 0x000000000f087348 */ /* 0x021fea0003c00000 */
[----:B------:R1:W2:Y:S02]  /*14f10*/  SHFL.IDX P6, R14, R13, R12, R11 ;  /* 0x0000000c0d0e7389 */ /* 0x0002a400000c000b */
[----:B012--5:R-:W-:Y:S01]  /*14f20*/  ENDCOLLECTIVE ;  /* 0x000000000000791b */ /* 0x027fe20003800000 */
.L_x_12279:
[----:B------:R-:W-:Y:S01]  /*14f30*/  @!PT LDS RZ, [RZ] ;  /* 0x00000000fffff984 */ /* 0x000fe20000000800 */
[----:B------:R-:W-:Y:S01]  /*14f40*/  @!PT LDS RZ, [RZ] ;  /* 0x00000000fffff984 */ /* 0x000fe20000000800 */
[----:B------:R-:W-:Y:S01]  /*14f50*/  @!PT LDS RZ, [RZ] ;  /* 0x00000000fffff984 */ /* 0x000fe20000000800 */
[----:B------:R0:W-:Y:S01]  /*14f60*/  LDGSTS.E.BYPASS.LTC128B.128 [R6+0x1a400], desc[UR36][R2.64+0x80], !P4 ;  /* 0x1a40008002067fae */ /* 0x0001e2000e101d64 */
[----:B------:R-:W-:Y:S01]  /*14f70*/  IMAD.MOV.U32 R13, RZ, RZ, R7 ;  /* 0x000000ffff0d7224 */ /* 0x000fe200078e0007 */
[----:B------:R-:W-:-:S07]  /*14f80*/  MOV R21, R14 ;  /* 0x0000000e00157202 */ /* 0x000fce0000000f00 */
[----:B0-----:R-:W-:Y:S05]  /*14f90*/  WARPSYNC.COLLECTIVE R15, `(.L_x_12280) ;  /* 0x000000000f087348 */ /* 0x001fea0003c00000 */
[----:B------:R1:W2:Y:S02]  /*14fa0*/  SHFL.IDX P6, R14, R13, R12, R11 ;  /* 0x0000000c0d0e7389 */ /* 0x0002a400000c000b */
[----:B012---:R-:W-:Y:S01]  /*14fb0*/  ENDCOLLECTIVE ;  /* 0x000000000000791b */ /* 0x007fe20003800000 */
.L_x_12280:
[----:B------:R-:W-:Y:S01]  /*14fc0*/  IMAD.MOV.U32 R2, RZ, RZ, R14 ;  /* 0x000000ffff027224 */ /* 0x000fe200078e000e */
[----:B------:R-:W-:Y:S06]  /*14fd0*/  BRA `(.L_x_12281) ;  /* 0xffffffc4003c7947 */ /* 0x000fec000383ffff */
.L_x_12202:
[----:B--2---:R2:W3:Y:S02]  /*14fe0*/  SYNCS.PHASECHK.TRANS64.TRYWAIT P0, [R6+URZ+0x2d860], R2 ;  /* 0x02d86002060075a7 */ /* 0x0044e4000800017f */
[----:B---3--:R-:W-:Y:S05]  /*14ff0*/  @!P0 NANOSLEEP.SYNCS 0x989680 ;  /* 0x009896800000895d */ /* 0x008fea0003900000 */
[----:B------:R-:W3:Y:S02]  /*15000*/  @!P0 SYNCS.PHASECHK.TRANS64 P0, [R6+URZ+0x2d860], R2 ;  /* 0x02d86002060085a7 */ /* 0x000ee4000800007f */
[----:B---3--:R-:W-:Y:S05]  /*15010*/  @!P0 BRA `(.L_x_12202) ;  /* 0xfffffffc00f08947 */ /* 0x008fea000383ffff */
[----:B------:R-:W-:Y:S05]  /*15020*/  BRA `(.L_x_12282) ;  /* 0xffffffc400a47947 */ /* 0x000fea000383ffff */
.L_x_12203:
[----:B------:R-:W-:Y:S01]  /*15030*/  BSSY B1, `(.L_x_12283) ;  /* 0x0000008000017945 */ /* 0x000fe20003800000 */
[----:B------:R-:W-:Y:S02]  /*15040*/  IMAD.MOV.U32 R13, RZ, RZ, R23 ;  /* 0x000000ffff0d7224 */ /* 0x000fe400078e0017 */
[----:B------:R-:W-:Y:S02]  /*15050*/  IMAD.MOV.U32 R12, RZ, RZ, RZ ;  /* 0x000000ffff0c7224 */ /* 0x000fe400078e00ff */
[----:B------:R-:W-:Y:S02]  /*15060*/  IMAD.MOV.U32 R11, RZ, RZ, 0x1c1f ;  /* 0x00001c1fff0b7424 */ /* 0x000fe400078e00ff */
[----:B------:R-:W-:-:S07]  /*15070*/  IMAD.MOV.U32 R15, RZ, RZ, -0x1 ;  /* 0xffffffffff0f7424 */ /* 0x000fce00078e00ff */
[----:B--2---:R-:W-:Y:S05]  /*15080*/  WARPSYNC.COLLECTIVE R15, `(.L_x_12284) ;  /* 0x000000000f087348 */ /* 0x004fea0003c00000 */
[----:B------:R0:W1:Y:S02]  /*15090*/  SHFL.IDX P6, R14, R13, R12, R11 ;  /* 0x0000000c0d0e7389 */ /* 0x00006400000c000b */
[----:B012---:R-:W-:Y:S01]  /*150a0*/  ENDCOLLECTIVE ;  /* 0x000000000000791b */ /* 0x007fe20003800000 */
.L_x_12284:
[----:B------:R-:W-:Y:S05]  /*150b0*/  BSYNC B1 ;  /* 0x0000000000017941 */ /* 0x000fea0003800000 */
.L_x_12283:
[----:B------:R-:W-:Y:S01]  /*150c0*/  IMAD.MOV.U32 R13, RZ, RZ, R18 ;  /* 0x000000ffff0d7224 */ /* 0x000fe200078e0012 */
[----:B------:R-:W-:Y:S01]  /*150d0*/  MOV R11, 0x1c1f ;  /* 0x00001c1f000b7802 */ /* 0x000fe20000000f00 */
[----:B------:R-:W-:Y:S02]  /*150e0*/  IMAD.MOV.U32 R12, RZ, RZ, RZ ;  /* 0x000000ffff0c7224 */ /* 0x000fe400078e00ff */
[----:B------:R-:W-:Y:S02]  /*150f0*/  IMAD.MOV.U32 R15, RZ, RZ, -0x1 ;  /* 0xffffffffff0f7424 */ /* 0x000fe400078e00ff */
[----:B------:R-:W-:Y:S02]  /*15100*/  IMAD.MOV.U32 R3, RZ, RZ, R14 ;  /* 0x000000ffff037224 */ /* 0x000fe400078e000e */
[----:B------:R-:W-:-:S07]  /*15110*/  IMAD R5, R5, 0x2, R22 ;  /* 0x0000000205057824 */ /* 0x000fce00078e0216 */
[----:B------:R-:W-:Y:S05]  /*15120*/  WARPSYNC.COLLECTIVE R15, `(.L_x_12285) ;  /* 0x000000000f087348 */ /* 0x000fea0003c00000 */
[----:B------:R0:W1:Y:S02]  /*15130*/  SHFL.IDX P6, R14, R13, R12, R11 ;  /* 0x0000000c0d0e7389 */ /* 0x00006400000c000b */
[----:B01----:R-:W-:Y:S01]  /*15140*/  ENDCOLLECTIVE ;  /* 0x000000000000791b */ /* 0x003fe20003800000 */
.L_x_12285:
[----:B------:R-:W-:Y:S02]  /*15150*/  IMAD.MOV.U32 R13, RZ, RZ, R23 ;  /* 0x000000ffff0d7224 */ /* 0x000fe400078e0017 */
[----:B------:R-:W-:Y:S02]  /*15160*/  IMAD.MOV.U32 R12, RZ, RZ, 0x1 ;  /* 0x00000001ff0c7424 */ /* 0x000fe400078e00ff */
[----:B------:R-:W-:-:S07]  /*15170*/  IMAD.MOV.U32 R2, RZ, RZ, R14 ;  /* 0x000000ffff027224 */ /* 0x000fce00078e000e */
[----:B------:R-:W-:Y:S05]  /*15180*/  WARPSYNC.COLLECTIVE R15, `(.L_x_12286) ;  /* 0x000000000f087348 */ /* 0x000fea0003c00000 */
[----:B------:R0:W1:Y:S02]  /*15190*/  SHFL.IDX P6, R14, R13, R12, R11 ;  /* 0x0000000c0d0e7389 */ /* 0x00006400000c000b */
[----:B01----:R-:W-:Y:S01]  /*151a0*/  ENDCOLLECTIVE ;  /* 0x000000000000791b */ /* 0x003fe20003800000 */
.L_x_12286:
        /* <DEDUP_REMOVED lines=16> */
.L_x_12287:
[----:B------:R-:W-:Y:S02]  /*152b0*/  IMAD.MOV.U32 R13, RZ, RZ, R23 ;  /* 0x000000ffff0d7224 */ /* 0x000fe400078e0017 */
[----:B------:R-:W-:Y:S02]  /*152c0*/  IMAD.MOV.U32 R12, RZ, RZ, 0x2 ;  /* 0x00000002ff0c7424 */ /* 0x000fe400078e00ff */
[----:B------:R-:W-:-:S07]  /*152d0*/  IMAD.MOV.U32 R2, RZ, RZ, R14 ;  /* 0x000000ffff027224 */ /* 0x000fce00078e000e */
[----:B------:R-:W-:Y:S05]  /*152e0*/  WARPSYNC.COLLECTIVE R15, `(.L_x_12288) ;  /* 0x000000000f087348 */ /* 0x000fea0003c00000 */
[----:B------:R0:W1:Y:S02]  /*152f0*/  SHFL.IDX P6, R14, R13, R12, R11 ;  /* 0x0000000c0d0e7389 */ /* 0x00006400000c000b */
[----:B01----:R-:W-:Y:S01]  /*15300*/  ENDCOLLECTIVE ;  /* 0x000000000000791b */ /* 0x003fe20003800000 */
.L_x_12288:
        /* <DEDUP_REMOVED lines=16> */
.L_x_12289:
[----:B------:R-:W-:Y:S02]  /*15410*/  IMAD.MOV.U32 R13, RZ, RZ, R23 ;  /* 0x000000ffff0d7224 */ /* 0x000fe400078e0017 */
[----:B------:R-:W-:Y:S02]  /*15420*/  IMAD.MOV.U32 R12, RZ, RZ, 0x3 ;  /* 0x00000003ff0c7424 */ /* 0x000fe400078e00ff */
[----:B------:R-:W-:-:S07]  /*15430*/  IMAD.MOV.U32 R2, RZ, RZ, R14 ;  /* 0x000000ffff027224 */ /* 0x000fce00078e000e */
[----:B------:R-:W-:Y:S05]  /*15440*/  WARPSYNC.COLLECTIVE R15, `(.L_x_12290) ;  /* 0x000000000f087348 */ /* 0x000fea0003c00000 */
[----:B------:R0:W1:Y:S02]  /*15450*/  SHFL.IDX P6, R14, R13, R12, R11 ;  /* 0x0000000c0d0e7389 */ /* 0x00006400000c000b */
[----:B01----:R-:W-:Y:S01]  /*15460*/  ENDCOLLECTIVE ;  /* 0x000000000000791b */ /* 0x003fe20003800000 */
.L_x_12290:
[----:B------:R-:W-:-:S05]  /*15470*/  IADD3 R2, P0, R2, R0, RZ ;  /* 0x0000000002027210 */ /* 0x000fca0007f1e0ff */
        /* <DEDUP_REMOVED lines=12> */
.L_x_12291:
        /* <DEDUP_REMOVED lines=8> */
.L_x_12211:
[----:B-1----:R1:W2:Y:S02]  /*155c0*/  SYNCS.PHASECHK.TRANS64.TRYWAIT P0, [R0+URZ+0x2d860], R3 ;  /* 0x02d86003000075a7 */ /* 0x0022a4000800017f */
[----:B--2---:R-:W-:Y:S05]  /*155d0*/  @!P0 NANOSLEEP.SYNCS 0x989680 ;  /* 0x009896800000895d */ /* 0x004fea0003900000 */
[----:B------:R-:W2:Y:S02]  /*155e0*/  @!P0 SYNCS.PHASECHK.TRANS64 P0, [R0+URZ+0x2d860], R3 ;  /* 0x02d86003000085a7 */ /* 0x000ea4000800007f */
[----:B--2---:R-:W-:Y:S05]  /*155f0*/  @!P0 BRA `(.L_x_12211) ;  /* 0xfffffffc00f08947 */ /* 0x004fea000383ffff */
[----:B------:R-:W-:Y:S05]  /*15600*/  BRA `(.L_x_12293) ;  /* 0xffffffc8002c7947 */ /* 0x000fea000383ffff */
.L_x_12212:
        /* <DEDUP_REMOVED lines=8> */
.L_x_12295:
[----:B------:R-:W-:Y:S05]  /*15690*/  BSYNC B0 ;  /* 0x0000000000007941 */ /* 0x000fea0003800000 */
.L_x_12294:
        /* <DEDUP_REMOVED lines=10> */
.L_x_12296:
        /* <DEDUP_REMOVED lines=17> */
.L_x_12297:
        /* <DEDUP_REMOVED lines=14> */
.L_x_12298:
[----:B------:R-:W-:Y:S01]  /*15930*/  MOV R13, R23 ;  /* 0x00000017000d7202 */ /* 0x000fe20000000f00 */
[----:B------:R-:W-:Y:S01]  /*15940*/  IMAD.MOV.U32 R12, RZ, RZ, 0x2 ;  /* 0x00000002ff0c7424 */ /* 0x000fe200078e00ff */
[----:B------:R-:W-:-:S13]  /*15950*/  IADD3 R2, P4, R14, R5, RZ ;  /* 0x000000050e027210 */ /* 0x000fda0007f9e0ff */
[----:B------:R-:W-:Y:S05]  /*15960*/  WARPSYNC.COLLECTIVE R15, `(.L_x_12299) ;  /* 0x000000000f087348 */ /* 0x000fea0003c00000 */
[----:B------:R0:W1:Y:S02]  /*15970*/  SHFL.IDX P6, R14, R13, R12, R11 ;  /* 0x0000000c0d0e7389 */ /* 0x00006400000c000b */
[----:B01----:R-:W-:Y:S01]  /*15980*/  ENDCOLLECTIVE ;  /* 0x000000000000791b */ /* 0x003fe20003800000 */
.L_x_12299:
        /* <DEDUP_REMOVED lines=15> */
.L_x_12300:
[----:B------:R-:W-:Y:S02]  /*15a80*/  IMAD.MOV.U32 R13, RZ, RZ, R23 ;  /* 0x000000ffff0d7224 */ /* 0x000fe400078e0017 */
[----:B------:R-:W-:Y:S01]  /*15a90*/  IMAD.MOV.U32 R12, RZ, RZ, 0x3 ;  /* 0x00000003ff0c7424 */ /* 0x000fe200078e00ff */
[----:B------:R-:W-:-:S13]  /*15aa0*/  IADD3 R2, P4, R14, R5, RZ ;  /* 0x000000050e027210 */ /* 0x000fda0007f9e0ff */
[----:B------:R-:W-:Y:S05]  /*15ab0*/  WARPSYNC.COLLECTIVE R15, `(.L_x_12301) ;  /* 0x000000000f087348 */ /* 0x000fea0003c00000 */
[----:B------:R0:W1:Y:S02]  /*15ac0*/  SHFL.IDX P6, R14, R13, R12, R11 ;  /* 0x0000000c0d0e7389 */ /* 0x00006400000c000b */
[----:B01----:R-:W-:Y:S01]  /*15ad0*/  ENDCOLLECTIVE ;  /* 0x000000000000791b */ /* 0x003fe20003800000 */
.L_x_12301:
        /* <DEDUP_REMOVED lines=14> */
.L_x_12302:
[----:B------:R-:W-:Y:S05]  /*15bc0*/  BRA `(.L_x_12303) ;  /* 0xffffffc400a07947 */ /* 0x000fea000383ffff */
.L_x_12217:
        /* <DEDUP_REMOVED lines=8> */
.L_x_12305:
[----:B------:R-:W-:Y:S05]  /*15c50*/  BSYNC B0 ;  /* 0x0000000000007941 */ /* 0x000fea0003800000 */
.L_x_12304:
        /* <DEDUP_REMOVED lines=9> */
.L_x_12306:
        /* <DEDUP_REMOVED lines=23> */
.L_x_12307:
[----:B------:R-:W-:Y:S01]  /*15e60*/  IMAD.MOV.U32 R12, RZ, RZ, 0x2 ;  /* 0x00000002ff0c7424 */ /* 0x000fe200078e00ff */
[----:B------:R-:W-:-:S05]  /*15e70*/  SEL R4, R14, RZ, P1 ;  /* 0x000000ff0e047207 */ /* 0x000fca0000800000 */
[----:B------:R-:W-:-:S04]  /*15e80*/  IMAD.IADD R4, R13, 0x1, R4 ;  /* 0x000000010d047824 */ /* 0x000fc800078e0204 */
[----:B------:R-:W-:-:S07]  /*15e90*/  IMAD.MOV.U32 R13, RZ, RZ, R4 ;  /* 0x000000ffff0d7224 */ /* 0x000fce00078e0004 */
[----:B------:R-:W-:Y:S05]  /*15ea0*/  WARPSYNC.COLLECTIVE R15, `(.L_x_12308) ;  /* 0x000000000f087348 */ /* 0x000fea0003c00000 */
[----:B------:R0:W1:Y:S02]  /*15eb0*/  SHFL.UP P6, R14, R13, R12, R11 ;  /* 0x0400000c0d0e7389 */ /* 0x00006400000c000b */
[----:B01----:R-:W-:Y:S01]  /*15ec0*/  ENDCOLLECTIVE ;  /* 0x000000000000791b */ /* 0x003fe20003800000 */
.L_x_12308:
[----:B------:R-:W-:Y:S01]  /*15ed0*/  IMAD.MOV.U32 R12, RZ, RZ, 0x4 ;  /* 0x00000004ff0c7424 */ /* 0x000fe200078e00ff */
[----:B------:R-:W-:-:S05]  /*15ee0*/  SEL R3, R14, RZ, P2 ;  /* 0x000000ff0e037207 */ /* 0x000fca0001000000 */
[----:B------:R-:W-:-:S04]  /*15ef0*/  IMAD.IADD R2, R4, 0x1, R3 ;  /* 0x0000000104027824 */ /* 0x000fc800078e0203 */
[----:B------:R-:W-:-:S07]  /*15f00*/  IMAD.MOV.U32 R13, RZ, RZ, R2 ;  /* 0x000000ffff0d7224 */ /* 0x000fce00078e0002 */
[----:B------:R-:W-:Y:S05]  /*15f10*/  WARPSYNC.COLLECTIVE R15, `(.L_x_12309) ;  /* 0x000000000f087348 */ /* 0x000fea0003c00000 */
[----:B------:R0:W1:Y:S02]  /*15f20*/  SHFL.UP P6, R14, R13, R12, R11 ;  /* 0x0400000c0d0e7389 */ /* 0x00006400000c000b */
[----:B01----:R-:W-:Y:S01]  /*15f30*/  ENDCOLLECTIVE ;  /* 0x000000000000791b */ /* 0x003fe20003800000 */
.L_x_12309:
[----:B------:R-:W-:Y:S01]  /*15f40*/  IMAD.MOV.U32 R12, RZ, RZ, 0x8 ;  /* 0x00000008ff0c7424 */ /* 0x000fe200078e00ff */
[----:B------:R-:W-:-:S04]  /*15f50*/  SEL R3, R14, RZ, P3 ;  /* 0x000000ff0e037207 */ /* 0x000fc80001800000 */
[----:B------:R-:W-:-:S05]  /*15f60*/  IADD3 R3, R2, R3, RZ ;  /* 0x0000000302037210 */ /* 0x000fca0007ffe0ff */
[----:B------:R-:W-:-:S07]  /*15f70*/  IMAD.MOV.U32 R13, RZ, RZ, R3 ;  /* 0x000000ffff0d7224 */ /* 0x000fce00078e0003 */
[----:B------:R-:W-:Y:S05]  /*15f80*/  WARPSYNC.COLLECTIVE R15, `(.L_x_12310) ;  /* 0x000000000f087348 */ /* 0x000fea0003c00000 */
[----:B------:R0:W1:Y:S02]  /*15f90*/  SHFL.UP P6, R14, R13, R12, R11 ;  /* 0x0400000c0d0e7389 */ /* 0x00006400000c000b */
[----:B01----:R-:W-:Y:S01]  /*15fa0*/  ENDCOLLECTIVE ;  /* 0x000000000000791b */ /* 0x003fe20003800000 */
.L_x_12310:
[----:B------:R-:W-:Y:S01]  /*15fb0*/  IMAD.MOV.U32 R12, RZ, RZ, 0x10 ;  /* 0x00000010ff0c7424 */ /* 0x000fe200078e00ff */
[----:B------:R-:W-:-:S05]  /*15fc0*/  SEL R4, R14, RZ, P4 ;  /* 0x000000ff0e047207 */ /* 0x000fca0002000000 */
[----:B------:R-:W-:-:S04]  /*15fd0*/  IMAD.IADD R4, R3, 0x1, R4 ;  /* 0x0000000103047824 */ /* 0x000fc800078e0204 */
[----:B------:R-:W-:-:S07]  /*15fe0*/  IMAD.MOV.U32 R13, RZ, RZ, R4 ;  /* 0x000000ffff0d7224 */ /* 0x000fce00078e0004 */
[----:B------:R-:W-:Y:S05]  /*15ff0*/  WARPSYNC.COLLECTIVE R15, `(.L_x_12311) ;  /* 0x000000000f087348 */ /* 0x000fea0003c00000 */
[----:B------:R0:W1:Y:S02]  /*16000*/  SHFL.UP P6, R14, R13, R12, R11 ;  /* 0x0400000c0d0e7389 */ /* 0x00006400000c000b */
[----:B01----:R-:W-:Y:S01]  /*16010*/  ENDCOLLECTIVE ;  /* 0x000000000000791b */ /* 0x003fe20003800000 */
.L_x_12311:
        /* <DEDUP_REMOVED lines=8> */
.L_x_12312:
[----:B------:R-:W-:Y:S05]  /*160a0*/  BRA `(.L_x_12313) ;  /* 0xffffffc400c07947 */ /* 0x000fea000383ffff */
.L_x_12220:
[----:B------:R-:W-:Y:S01]  /*160b0*/  BSSY B0, `(.L_x_12314) ;  /* 0x0000007000007945 */ /* 0x000fe20003800000 */
[----:B------:R-:W-:Y:S01]  /*160c0*/  MOV R12, 0x1 ;  /* 0x00000001000c7802 */ /* 0x000fe20000000f00 */
[----:B------:R-:W-:Y:S02]  /*160d0*/  IMAD.MOV.U32 R11, RZ, RZ, RZ ;  /* 0x000000ffff0b7224 */ /* 0x000fe400078e00ff */
[----:B------:R-:W-:-:S07]  /*160e0*/  IMAD.MOV.U32 R15, RZ, RZ, -0x1 ;  /* 0xffffffffff0f7424 */ /* 0x000fce00078e00ff */
[----:B------:R-:W-:Y:S05]  /*160f0*/  WARPSYNC.COLLECTIVE R15, `(.L_x_12315) ;  /* 0x000000000f087348 */ /* 0x000fea0003c00000 */
[----:B------:R0:W1:Y:S02]  /*16100*/  SHFL.UP P6, R14, R13, R12, R11 ;  /* 0x0400000c0d0e7389 */ /* 0x00006400000c000b */
[----:B01----:R-:W-:Y:S01]  /*16110*/  ENDCOLLECTIVE ;  /* 0x000000000000791b */ /* 0x003fe20003800000 */
.L_x_12315:
[----:B------:R-:W-:Y:S05]  /*16120*/  BSYNC B0 ;  /* 0x0000000000007941 */ /* 0x000fea0003800000 */
.L_x_12314:
        /* <DEDUP_REMOVED lines=8> */
.L_x_12316:
[----:B------:R-:W-:Y:S01]  /*161b0*/  IMAD.MOV.U32 R12, RZ, RZ, 0x4 ;  /* 0x00000004ff0c7424 */ /* 0x000fe200078e00ff */
[----:B------:R-:W-:-:S05]  /*161c0*/  SEL R14, R14, RZ, P2 ;  /* 0x000000ff0e0e7207 */ /* 0x000fca0001000000 */
[----:B------:R-:W-:-:S04]  /*161d0*/  IMAD.IADD R3, R13, 0x1, R14 ;  /* 0x000000010d037824 */ /* 0x000fc800078e020e */
[----:B------:R-:W-:-:S07]  /*161e0*/  IMAD.MOV.U32 R13, RZ, RZ, R3 ;  /* 0x000000ffff0d7224 */ /* 0x000fce00078e0003 */
[----:B------:R-:W-:Y:S05]  /*161f0*/  WARPSYNC.COLLECTIVE R15, `(.L_x_12317) ;  /* 0x000000000f087348 */ /* 0x000fea0003c00000 */
[----:B------:R0:W1:Y:S02]  /*16200*/  SHFL.UP P6, R14, R13, R12, R11 ;  /* 0x0400000c0d0e7389 */ /* 0x00006400000c000b */
[----:B01----:R-:W-:Y:S01]  /*16210*/  ENDCOLLECTIVE ;  /* 0x000000000000791b */ /* 0x003fe20003800000 */
.L_x_12317:
[----:B------:R-:W-:Y:S01]  /*16220*/  IMAD.MOV.U32 R12, RZ, RZ, 0x8 ;  /* 0x00000008ff0c7424 */ /* 0x000fe200078e00ff */
[----:B------:R-:W-:-:S04]  /*16230*/  SEL R4, R14, RZ, P3 ;  /* 0x000000ff0e047207 */ /* 0x000fc80001800000 */
[----:B------:R-:W-:-:S05]  /*16240*/  IADD3 R4, R3, R4, RZ ;  /* 0x0000000403047210 */ /* 0x000fca0007ffe0ff */
[----:B------:R-:W-:-:S07]  /*16250*/  IMAD.MOV.U32 R13, RZ, RZ, R4 ;  /* 0x000000ffff0d7224 */ /* 0x000fce00078e0004 */
[----:B------:R-:W-:Y:S05]  /*16260*/  WARPSYNC.COLLECTIVE R15, `(.L_x_12318) ;  /* 0x000000000f087348 */ /* 0x000fea0003c00000 */
[----:B------:R0:W1:Y:S02]  /*16270*/  SHFL.UP P6, R14, R13, R12, R11 ;  /* 0x0400000c0d0e7389 */ /* 0x00006400000c000b */
[----:B01----:R-:W-:Y:S01]  /*16280*/  ENDCOLLECTIVE ;  /* 0x000000000000791b */ /* 0x003fe20003800000 */
.L_x_12318:
[----:B------:R-:W-:Y:S01]  /*16290*/  IMAD.MOV.U32 R12, RZ, RZ, 0x10 ;  /* 0x00000010ff0c7424 */ /* 0x000fe200078e00ff */
[----:B------:R-:W-:-:S05]  /*162a0*/  SEL R7, R14, RZ, P4 ;  /* 0x000000ff0e077207 */ /* 0x000fca0002000000 */
[----:B------:R-:W-:-:S04]  /*162b0*/  IMAD.IADD R7, R4, 0x1, R7 ;  /* 0x0000000104077824 */ /* 0x000fc800078e0207 */
[----:B------:R-:W-:-:S07]  /*162c0*/  IMAD.MOV.U32 R13, RZ, RZ, R7 ;  /* 0x000000ffff0d7224 */ /* 0x000fce00078e0007 */
[----:B------:R-:W-:Y:S05]  /*162d0*/  WARPSYNC.COLLECTIVE R15, `(.L_x_12319) ;  /* 0x000000000f087348 */ /* 0x000fea0003c00000 */
[----:B------:R0:W1:Y:S02]  /*162e0*/  SHFL.UP P6, R14, R13, R12, R11 ;  /* 0x0400000c0d0e7389 */ /* 0x00006400000c000b */
[----:B01----:R-:W-:Y:S01]  /*162f0*/  ENDCOLLECTIVE ;  /* 0x000000000000791b */ /* 0x003fe20003800000 */
.L_x_12319:
        /* <DEDUP_REMOVED lines=8> */
.L_x_12320:
[----:B------:R-:W-:Y:S05]  /*16380*/  BRA `(.L_x_12321) ;  /* 0xffffffc400ac7947 */ /* 0x000fea000383ffff */
.L_x_12222:
[----:B------:R-:W-:Y:S01]  /*16390*/  BSSY B0, `(.L_x_12322) ;  /* 0x0000006000007945 */ /* 0x000fe20003800000 */
[----:B------:R-:W-:Y:S02]  /*163a0*/  PLOP3.LUT P6, PT, P6, PT, PT, 0x8, 0x0 ;  /* 0x000000000000781c */ /* 0x000fe400037ce170 */
[----:B------:R-:W-:-:S11]  /*163b0*/  MOV R15, 0xffffffff ;  /* 0xffffffff000f7802 */ /* 0x000fd60000000f00 */
[----:B0-----:R-:W-:Y:S05]  /*163c0*/  WARPSYNC.COLLECTIVE R15, `(.L_x_12323) ;  /* 0x000000000f087348 */ /* 0x001fea0003c00000 */
[----:B------:R-:W-:Y:S01]  /*163d0*/  VOTE.ANY R14, PT, P6 ;  /* 0x00000000000e7806 */ /* 0x000fe200030e0100 */
[----:B0-----:R-:W-:Y:S06]  /*163e0*/  ENDCOLLECTIVE ;  /* 0x000000000000791b */ /* 0x001fec0003800000 */
.L_x_12323:
[----:B------:R-:W-:Y:S05]  /*163f0*/  BSYNC B0 ;  /* 0x0000000000007941 */ /* 0x000fea0003800000 */
.L_x_12322:
        /* <DEDUP_REMOVED lines=10> */
.L_x_12324:
[----:B------:R-:W-:Y:S02]  /*164a0*/  IMAD.MOV.U32 R13, RZ, RZ, R5 ;  /* 0x000000ffff0d7224 */ /* 0x000fe400078e0005 */
[----:B------:R-:W-:-:S07]  /*164b0*/  IMAD.MOV.U32 R17, RZ, RZ, R14 ;  /* 0x000000ffff117224 */ /* 0x000fce00078e000e */
[----:B------:R-:W-:Y:S05]  /*164c0*/  WARPSYNC.COLLECTIVE R15, `(.L_x_12325) ;  /* 0x000000000f087348 */ /* 0x000fea0003c00000 */
[----:B------:R0:W1:Y:S02]  /*164d0*/  SHFL.IDX P6, R14, R13, R12, R11 ;  /* 0x0000000c0d0e7389 */ /* 0x00006400000c000b */
[----:B01----:R-:W-:Y:S01]  /*164e0*/  ENDCOLLECTIVE ;  /* 0x000000000000791b */ /* 0x003fe20003800000 */
.L_x_12325:
[----:B------:R-:W-:Y:S01]  /*164f0*/  IMAD.MOV.U32 R5, RZ, RZ, R14 ;  /* 0x000000ffff057224 */ /* 0x000fe200078e000e */
[----:B------:R-:W-:Y:S06]  /*16500*/  BRA `(.L_x_12326) ;  /* 0xffffffc4008c7947 */ /* 0x000fec000383ffff */
.L_x_12224:
[----:B------:R-:W-:Y:S01]  /*16510*/  BSSY B0, `(.L_x_12327) ;  /* 0x0000007000007945 */ /* 0x000fe20003800000 */
[----:B------:R-:W-:Y:S01]  /*16520*/  MOV R13, R2 ;  /* 0x00000002000d7202 */ /* 0x000fe20000000f00 */
[----:B------:R-:W-:Y:S02]  /*16530*/  IMAD.MOV.U32 R11, RZ, RZ, 0x1f ;  /* 0x0000001fff0b7424 */ /* 0x000fe400078e00ff */
[----:B------:R-:W-:-:S07]  /*16540*/  IMAD.MOV.U32 R15, RZ, RZ, -0x1 ;  /* 0xffffffffff0f7424 */ /* 0x000fce00078e00ff */
[----:B0123--:R-:W-:Y:S05]  /*16550*/  WARPSYNC.COLLECTIVE R15, `(.L_x_12328) ;  /* 0x000000000f087348 */ /* 0x00ffea0003c00000 */
[----:B------:R4:W0:Y:S02]  /*16560*/  SHFL.IDX P6, R14, R13, R12, R11 ;  /* 0x0000000c0d0e7389 */ /* 0x00082400000c000b */
[----:B01234-:R-:W-:Y:S01]  /*16570*/  ENDCOLLECTIVE ;  /* 0x000000000000791b */ /* 0x01ffe20003800000 */
.L_x_12328:
[----:B------:R-:W-:Y:S05]  /*16580*/  BSYNC B0 ;  /* 0x0000000000007941 */ /* 0x000fea0003800000 */
.L_x_12327:
[----:B------:R-:W-:Y:S01]  /*16590*/  IMAD.MOV.U32 R16, RZ, RZ, R14 ;  /* 0x000000ffff107224 */ /* 0x000fe200078e000e */
[----:B------:R-:W-:Y:S06]  /*165a0*/  BRA `(.L_x_12223) ;  /* 0xffffffc4007c7947 */ /* 0x000fec000383ffff */
.L_x_12230:
[----:B0-----:R0:W1:Y:S02]  /*165b0*/  SYNCS.PHASECHK.TRANS64.TRYWAIT P0, [R7+URZ+0x2d820], R0 ;  /* 0x02d82000070075a7 */ /* 0x001064000800017f */
[----:B-1----:R-:W-:Y:S05]  /*165c0*/  @!P0 NANOSLEEP.SYNCS 0x989680 ;  /* 0x009896800000895d */ /* 0x002fea0003900000 */
[----:B------:R-:W1:Y:S02]  /*165d0*/  @!P0 SYNCS.PHASECHK.TRANS64 P0, [R7+URZ+0x2d820], R0 ;  /* 0x02d82000070085a7 */ /* 0x000e64000800007f */
[----:B-1----:R-:W-:Y:S05]  /*165e0*/  @!P0 BRA `(.L_x_12230) ;  /* 0xfffffffc00f08947 */ /* 0x002fea000383ffff */
[----:B------:R-:W-:Y:S05]  /*165f0*/  BRA `(.L_x_12329) ;  /* 0xffffffcc00d87947 */ /* 0x000fea000383ffff */
.L_x_12231:
        /* <DEDUP_REMOVED lines=8> */
[----:B0-----:R-:W-:Y:S05]  /*16680*/  WARPSYNC.COLLECTIVE R15, `(.L_x_12331) ;  /* 0x000000000f087348 */ /* 0x001fea0003c00000 */
[----:B------:R1:W2:Y:S02]  /*16690*/  SHFL.IDX P6, R14, R13, R12, R11 ;  /* 0x0000000c0d0e7389 */ /* 0x0002a400000c000b */
[----:B012---:R-:W-:Y:S01]  /*166a0*/  ENDCOLLECTIVE ;  /* 0x000000000000791b */ /* 0x007fe20003800000 */
.L_x_12331:
[----:B------:R-:W-:Y:S05]  /*166b0*/  BSYNC B0 ;  /* 0x0000000000007941 */ /* 0x000fea0003800000 */
.L_x_12330:
[----:B------:R-:W-:Y:S05]  /*166c0*/  BRA `(.L_x_12332) ;  /* 0xffffffcc00c07947 */ /* 0x000fea000383ffff */
.L_x_12234:
[----:B------:R-:W-:Y:S01]  /*166d0*/  BSSY B1, `(.L_x_12333) ;  /* 0x0000006000017945 */ /* 0x000fe20003800000 */
[----:B------:R-:W-:-:S07]  /*166e0*/  IMAD.MOV.U32 R15, RZ, RZ, -0x1 ;  /* 0xffffffffff0f7424 */ /* 0x000fce00078e00ff */
[----:B0-----:R-:W-:Y:S05]  /*166f0*/  WARPSYNC.COLLECTIVE R15, `(.L_x_12334) ;  /* 0x000000000f0c7348 */ /* 0x001fea0003c00000 */
[----:B------:R-:W-:Y:S02]  /*16700*/  ELECT P6, UR62, PT ;  /* 0x00000000003e782f */ /* 0x000fe400038c0000 */
[----:B------:R-:W-:Y:S01]  /*16710*/  MOV R14, UR62 ;  /* 0x0000003e000e7c02 */ /* 0x000fe20008000f00 */
[----:B0-----:R-:W-:Y:S10]  /*16720*/  ENDCOLLECTIVE ;  /* 0x000000000000791b */ /* 0x001ff40003800000 */
.L_x_12334:
[----:B------:R-:W-:Y:S05]  /*16730*/  BSYNC B1 ;  /* 0x0000000000017941 */ /* 0x000fea0003800000 */
.L_x_12333:
[----:B------:R-:W-:Y:S05]  /*16740*/  BRA `(.L_x_12335) ;  /* 0xffffffcc00b87947 */ /* 0x000fea000383ffff */
.L_x_12236:
[----:B0-----:R0:W1:Y:S02]  /*16750*/  SYNCS.PHASECHK.TRANS64.TRYWAIT P1, [R5+URZ+0x2d840], R0 ;  /* 0x02d84000050075a7 */ /* 0x001064000802017f */
[----:B-1----:R-:W-:Y:S05]  /*16760*/  @!P1 NANOSLEEP.SYNCS 0x989680 ;  /* 0x009896800000995d */ /* 0x002fea0003900000 */
[----:B------:R-:W1:Y:S02]  /*16770*/  @!P1 SYNCS.PHASECHK.TRANS64 P1, [R5+URZ+0x2d840], R0 ;  /* 0x02d84000050095a7 */ /* 0x000e64000802007f */
[----:B-1----:R-:W-:Y:S05]  /*16780*/  @!P1 BRA `(.L_x_12236) ;  /* 0xfffffffc00f09947 */ /* 0x002fea000383ffff */
[----:B------:R-:W-:Y:S05]  /*16790*/  BRA `(.L_x_12336) ;  /* 0xffffffcc00d87947 */ /* 0x000fea000383ffff */
.L_x_12238:
[----:B-1----:R1:W2:Y:S02]  /*167a0*/  SYNCS.PHASECHK.TRANS64.TRYWAIT P1, [R3+URZ+0x2d840], R2 ;  /* 0x02d84002030075a7 */ /* 0x0022a4000802017f */
[----:B--2---:R-:W-:Y:S05]  /*167b0*/  @!P1 NANOSLEEP.SYNCS 0x989680 ;  /* 0x009896800000995d */ /* 0x004fea0003900000 */
[----:B------:R-:W2:Y:S02]  /*167c0*/  @!P1 SYNCS.PHASECHK.TRANS64 P1, [R3+URZ+0x2d840], R2 ;  /* 0x02d84002030095a7 */ /* 0x000ea4000802007f */
[----:B--2---:R-:W-:Y:S05]  /*167d0*/  @!P1 BRA `(.L_x_12238) ;  /* 0xfffffffc00f09947 */ /* 0x004fea000383ffff */
[----:B------:R-:W-:Y:S05]  /*167e0*/  BRA `(.L_x_12337) ;  /* 0xffffffcc00e47947 */ /* 0x000fea000383ffff */
.L_x_12240:
[----:B--2---:R2:W3:Y:S02]  /*167f0*/  SYNCS.PHASECHK.TRANS64.TRYWAIT P1, [R5+URZ+0x2d860], R0 ;  /* 0x02d86000050075a7 */ /* 0x0044e4000802017f */
[----:B---3--:R-:W-:Y:S05]  /*16800*/  @!P1 NANOSLEEP.SYNCS 0x989680 ;  /* 0x009896800000995d */ /* 0x008fea0003900000 */
[----:B------:R-:W3:Y:S02]  /*16810*/  @!P1 SYNCS.PHASECHK.TRANS64 P1, [R5+URZ+0x2d860], R0 ;  /* 0x02d86000050095a7 */ /* 0x000ee4000802007f */
[----:B---3--:R-:W-:Y:S05]  /*16820*/  @!P1 BRA `(.L_x_12240) ;  /* 0xfffffffc00f09947 */ /* 0x008fea000383ffff */
[----:B------:R-:W-:Y:S05]  /*16830*/  BRA `(.L_x_12338) ;  /* 0xffffffcc00e07947 */ /* 0x000fea000383ffff */
.L_x_12339:
        /* <DEDUP_REMOVED lines=12> */
.L_x_16004:


//--------------------- .text._ZN7cutlass13device_kernelIN5flash11enable_sm90INS1_16FlashAttnFwdSm90INS1_25CollectiveMainloopFwdSm90ILi2EN4cute5tupleIJNS5_1CILi1EEES8_S8_EEENS6_IJNS7_ILi192EEENS7_ILi128EEENS7_ILi96EEEEEELi96ENS_6half_tEfNS_4arch4Sm90ELb1ELb0ELb1ELb1ELb1ELb1ELb0ELb0ELb1ELb1ELb1ELb0EEENS1_21CollectiveEpilogueFwdINS6_IJSA_SC_SB_EEES9_SE_SG_Li384ELb1ELb1ELb1ELb0EEENS1_36VarlenDynamicPersistentTileSchedulerILi192ELi128ELi384ELi128ELb1ELb1ELb1ELb1ELb1ELb1EEEEEEEEEvNT_6ParamsE --------------------------
	.section	.text._ZN7cutlass13device_kernelIN5flash11enable_sm90INS1_16FlashAttnFwdSm90INS1_25CollectiveMainloopFwdSm90ILi2EN4cute5tupleIJNS5_1CILi1EEES8_S8_EEENS6_IJNS7_ILi192EEENS7_ILi128EEENS7_ILi96EEEEEELi96ENS_6half_tEfNS_4arch4Sm90ELb1ELb0ELb1ELb1ELb1ELb1ELb0ELb0ELb1ELb1ELb1ELb0EEENS1_21CollectiveEpilogueFwdINS6_IJSA_SC_SB_EEES9_SE_SG_Li384ELb1ELb1ELb1ELb0EEENS1_36VarlenDynamicPersistentTileSchedulerILi192ELi128ELi384ELi128ELb1ELb1ELb1ELb1ELb1ELb1EEEEEEEEEvNT_6ParamsE,"ax",@progbits
	.align	128
.text._ZN7cutlass13device_kernelIN5flash11enable_sm90INS1_16FlashAttnFwdSm90INS1_25CollectiveMainloopFwdSm90ILi2EN4cute5tupleIJNS5_1CILi1EEES8_S8_EEENS6_IJNS7_ILi192EEENS7_ILi128EEENS7_ILi96EEEEEELi96ENS_6half_tEfNS_4arch4Sm90ELb1ELb0ELb1ELb1ELb1ELb1ELb0ELb0ELb1ELb1ELb1ELb0EEENS1_21CollectiveEpilogueFwdINS6_IJSA_SC_SB_EEES9_SE_SG_Li384ELb1ELb1ELb1ELb0EEENS1_36VarlenDynamicPersistentTileSchedulerILi192ELi128ELi384ELi128ELb1ELb1ELb1ELb1ELb1ELb1EEEEEEEEEvNT_6ParamsE:
        .type           _ZN7cutlass13device_kernelIN5flash11enable_sm90INS1_16FlashAttnFwdSm90INS1_25CollectiveMainloopFwdSm90ILi2EN4cute5tupleIJNS5_1CILi1EEES8_S8_EEENS6_IJNS7_ILi192EEENS7_ILi128EEENS7_ILi96EEEEEELi96ENS_6half_tEfNS_4arch4Sm90ELb1ELb0ELb1ELb1ELb1ELb1ELb0ELb0ELb1ELb1ELb1ELb0EEENS1_21CollectiveEpilogueFwdINS6_IJSA_SC_SB_EEES9_SE_SG_Li384ELb1ELb1ELb1ELb0EEENS1_36VarlenDynamicPersistentTileSchedulerILi192ELi128ELi384ELi128ELb1ELb1ELb1ELb1ELb1ELb1EEEEEEEEEvNT_6ParamsE,@function
        .size           _ZN7cutlass13device_kernelIN5flash11enable_sm90INS1_16FlashAttnFwdSm90INS1_25CollectiveMainloopFwdSm90ILi2EN4cute5tupleIJNS5_1CILi1EEES8_S8_EEENS6_IJNS7_ILi192EEENS7_ILi128EEENS7_ILi96EEEEEELi96ENS_6half_tEfNS_4arch4Sm90ELb1ELb0ELb1ELb1ELb1ELb1ELb0ELb0ELb1ELb1ELb1ELb0EEENS1_21CollectiveEpilogueFwdINS6_IJSA_SC_SB_EEES9_SE_SG_Li384ELb1ELb1ELb1ELb0EEENS1_36VarlenDynamicPersistentTileSchedulerILi192ELi128ELi384ELi128ELb1ELb1ELb1ELb1ELb1ELb1EEEEEEEEEvNT_6ParamsE,(.L_x_16005 - _ZN7cutlass13device_kernelIN5flash11enable_sm90INS1_16FlashAttnFwdSm90INS1_25CollectiveMainloopFwdSm90ILi2EN4cute5tupleIJNS5_1CILi1EEES8_S8_EEENS6_IJNS7_ILi192EEENS7_ILi128EEENS7_ILi96EEEEEELi96ENS_6half_tEfNS_4arch4Sm90ELb1ELb0ELb1ELb1ELb1ELb1ELb0ELb0ELb1ELb1ELb1ELb0EEENS1_21CollectiveEpilogueFwdINS6_IJSA_SC_SB_EEES9_SE_SG_Li384ELb1ELb1ELb1ELb0EEENS1_36VarlenDynamicPersistentTileSchedulerILi192ELi128ELi384ELi128ELb1ELb1ELb1ELb1ELb1ELb1EEEEEEEEEvNT_6ParamsE)
        .other          _ZN7cutlass13device_kernelIN5flash11enable_sm90INS1_16FlashAttnFwdSm90INS1_25CollectiveMainloopFwdSm90ILi2EN4cute5tupleIJNS5_1CILi1EEES8_S8_EEENS6_IJNS7_ILi192EEENS7_ILi128EEENS7_ILi96EEEEEELi96ENS_6half_tEfNS_4arch4Sm90ELb1ELb0ELb1ELb1ELb1ELb1ELb0ELb0ELb1ELb1ELb1ELb0EEENS1_21CollectiveEpilogueFwdINS6_IJSA_SC_SB_EEES9_SE_SG_Li384ELb1ELb1ELb1ELb0EEENS1_36VarlenDynamicPersistentTileSchedulerILi192ELi128ELi384ELi128ELb1ELb1ELb1ELb1ELb1ELb1EEEEEEEEEvNT_6ParamsE,@"STO_CUDA_ENTRY STV_DEFAULT"
_ZN7cutlass13device_kernelIN5flash11enable_sm90INS1_16FlashAttnFwdSm90INS1_25CollectiveMainloopFwdSm90ILi2EN4cute5tupleIJNS5_1CILi1EEES8_S8_EEENS6_IJNS7_ILi192EEENS7_ILi128EEENS7_ILi96EEEEEELi96ENS_6half_tEfNS_4arch4Sm90ELb1ELb0ELb1ELb1ELb1ELb1ELb0ELb0ELb1ELb1ELb1ELb0EEENS1_21CollectiveEpilogueFwdINS6_IJSA_SC_SB_EEES9_SE_SG_Li384ELb1ELb1ELb1ELb0EEENS1_36VarlenDynamicPersistentTileSchedulerILi192ELi128ELi384ELi128ELb1ELb1ELb1ELb1ELb1ELb1EEEEEEEEEvNT_6ParamsE:
        /* <DEDUP_REMOVED lines=18> */
.L_x_12341:
[----:B------:R-:W-:Y:S05]  /*0120*/  BSYNC B0 ;  /* 0x0000000000007941 */ /* 0x000fea0003800000 */
.L_x_12340:
        /* <DEDUP_REMOVED lines=41> */
.L_x_12342:
        /* <DEDUP_REMOVED lines=22> */
.L_x_12343:
        /* <DEDUP_REMOVED lines=18> */
.L_x_12344:
        /* <DEDUP_REMOVED lines=22> */
.L_x_12345:
        /* <DEDUP_REMOVED lines=22> */
.L_x_12346:
        /* <DEDUP_REMOVED lines=8> */
.L_x_12349:
        /* <DEDUP_REMOVED lines=35> */
[--C-:B------:R-:W-:Y:S02]  /*0bb0*/  SHF.R.S32.HI R8, RZ, 0x2, R4.reuse ;  /* 0x00000002ff087819 */ /* 0x100fe40000011404 */
[----:B------:R-:W-:Y:S02]  /*0bc0*/  SHF.R.S32.HI R13, RZ, 0x1f, R4 ;  /* 0x0000001fff0d7819 */ /* 0x000fe40000011404 */
[----:B------:R-:W-:Y:S02]  /*0bd0*/  LOP3.LUT R15, R4, 0xfffffffc, RZ, 0xc0, !PT ;  /* 0xfffffffc040f7812 */ /* 0x000fe400078ec0ff */
[----:B------:R-:W-:Y:S02]  /*0be0*/  SHF.R.S32.HI R4, RZ, 0x7, R3 ;  /* 0x00000007ff047819 */ /* 0x000fe40000011403 */
[----:B------:R-:W-:Y:S02]  /*0bf0*/  LOP3.LUT R11, R9, 0xfffffffe, RZ, 0xc0, !PT ;  /* 0xfffffffe090b7812 */ /* 0x000fe400078ec0ff */
[----:B------:R-:W-:Y:S01]  /*0c00*/  SHF.R.S32.HI R156, RZ, 0x1, R9 ;  /* 0x00000001ff9c7819 */ /* 0x000fe20000011409 */
[----:B------:R-:W-:Y:S01]  /*0c10*/  IMAD.HI R10, R4, 0x55555556, RZ ;  /* 0x55555556040a7827 */ /* 0x000fe200078e02ff */
[----:B------:R-:W-:-:S02]  /*0c20*/  LOP3.LUT R17, R3, 0xffffff80, RZ, 0xc0, !PT ;  /* 0xffffff8003117812 */ /* 0x000fc400078ec0ff */
[----:B------:R-:W-:Y:S01]  /*0c30*/  LEA.HI R13, R13, R8, RZ, 0x2 ;  /* 0x000000080d0d7211 */ /* 0x000fe200078f10ff */
[C---:B------:R-:W-:Y:S01]  /*0c40*/  IMAD.IADD R16, R0.reuse, 0x1, -R11 ;  /* 0x0000000100107824 */ /* 0x040fe200078e0a0b */
[----:B------:R-:W-:Y:S01]  /*0c50*/  LEA.HI R9, R9, R156, RZ, 0x1 ;  /* 0x0000009c09097211 */ /* 0x000fe200078f08ff */
[----:B------:R-:W-:Y:S01]  /*0c60*/  IMAD.IADD R21, R0, 0x1, -R17 ;  /* 0x0000000100157824 */ /* 0x000fe200078e0a11 */
[----:B------:R-:W-:Y:S01]  /*0c70*/  LOP3.LUT R3, R5, 0xfffffff0, RZ, 0xc0, !PT ;  /* 0xfffffff005037812 */ /* 0x000fe200078ec0ff */
[----:B------:R-:W-:Y:S01]  /*0c80*/  IMAD.SHL.U32 R24, R16, 0x4, RZ ;  /* 0x0000000410187824 */ /* 0x000fe200078e00ff */
[----:B------:R-:W-:Y:S01]  /*0c90*/  SHF.R.S32.HI R6, RZ, 0x4, R5 ;  /* 0x00000004ff067819 */ /* 0x000fe20000011405 */
[----:B------:R0:W-:Y:S01]  /*0ca0*/  STL [R1+0xdc], R16 ;  /* 0x0000dc1001007387 */ /* 0x0001e20000100800 */
[----:B------:R-:W-:Y:S01]  /*0cb0*/  LOP3.LUT R13, R13, 0xfffffffc, RZ, 0xc0, !PT ;  /* 0xfffffffc0d0d7812 */ /* 0x000fe200078ec0ff */
[----:B------:R-:W-:Y:S01]  /*0cc0*/  IMAD.IADD R3, R0, 0x1, -R3 ;  /* 0x0000000100037824 */ /* 0x000fe200078e0a03 */
[----:B------:R-:W-:Y:S01]  /*0cd0*/  LEA.HI R11, R10, R10, RZ, 0x1 ;  /* 0x0000000a0a0b7211 */ /* 0x000fe200078f08ff */
[----:B------:R-:W-:Y:S01]  /*0ce0*/  VIADD R12, R24, 0x10 ;  /* 0x00000010180c7836 */ /* 0x000fe20000000000 */
[----:B------:R-:W-:Y:S01]  /*0cf0*/  IADD3 R15, R0, -R15, RZ ;  /* 0x8000000f000f7210 */ /* 0x000fe20007ffe0ff */
[----:B------:R-:W-:Y:S01]  /*0d00*/  IMAD.IADD R13, R8, 0x1, -R13 ;  /* 0x00000001080d7824 */ /* 0x000fe200078e0a0d */
[----:B------:R-:W-:Y:S01]  /*0d10*/  LOP3.LUT R9, R9, 0x7fffffe, RZ, 0xc0, !PT ;  /* 0x07fffffe09097812 */ /* 0x000fe200078ec0ff */
[----:B------:R-:W-:Y:S01]  /*0d20*/  IMAD R11, R11, -0x3, R4 ;  /* 0xfffffffd0b0b7824 */ /* 0x000fe200078e0204 */
[----:B------:R-:W-:Y:S01]  /*0d30*/  LEA.HI R5, R5, R6, RZ, 0x1 ;  /* 0x0000000605057211 */ /* 0x000fe200078f08ff */
[----:B------:R-:W-:Y:S01]  /*0d40*/  STL [R1+0xe0], R21 ;  /* 0x0000e01501007387 */ /* 0x000fe20000100800 */
[----:B------:R-:W-:Y:S01]  /*0d50*/  SHF.R.S32.HI R8, RZ, 0x1f, R21 ;  /* 0x0000001fff087819 */ /* 0x000fe20000011415 */
[----:B------:R-:W-:Y:S01]  /*0d60*/  IMAD.IADD R9, R156, 0x1, -R9 ;  /* 0x000000019c097824 */ /* 0x000fe200078e0a09 */
[----:B------:R-:W-:Y:S01]  /*0d70*/  LEA.HI R4, R15, R15, RZ, 0x1 ;  /* 0x0000000f0f047211 */ /* 0x000fe200078f08ff */
[----:B------:R-:W-:Y:S01]  /*0d80*/  STL [R1+0x38], R24 ;  /* 0x0000381801007387 */ /* 0x000fe20000100800 */
[----:B------:R-:W-:Y:S01]  /*0d90*/  LOP3.LUT R5, R5, 0x1ffffffe, RZ, 0xc0, !PT ;  /* 0x1ffffffe05057812 */ /* 0x000fe200078ec0ff */
[----:B------:R-:W-:Y:S01]  /*0da0*/  VIADD R18, R24, 0x20 ;  /* 0x0000002018127836 */ /* 0x000fe20000000000 */
[----:B------:R-:W-:Y:S01]  /*0db0*/  SHF.R.S32.HI R0, RZ, 0x1f, R3 ;  /* 0x0000001fff007819 */ /* 0x000fe20000011403 */
[----:B------:R1:W-:Y:S01]  /*0dc0*/  STL [R1+0x6c], R12 ;  /* 0x00006c0c01007387 */ /* 0x0003e20000100800 */
[----:B------:R-:W-:Y:S01]  /*0dd0*/  LEA.HI R10, R8, R21, RZ, 0x2 ;  /* 0x00000015080a7211 */ /* 0x000fe200078f10ff */
[----:B------:R-:W-:Y:S01]  /*0de0*/  IMAD.IADD R5, R6, 0x1, -R5 ;  /* 0x0000000106057824 */ /* 0x000fe200078e0a05 */
[----:B------:R-:W-:Y:S01]  /*0df0*/  LOP3.LUT R4, R4, 0x1ffffffe, RZ, 0xc0, !PT ;  /* 0x1ffffffe04047812 */ /* 0x000fe200078ec0ff */
[----:B------:R2:W-:Y:S01]  /*0e00*/  STL [R1+0x68], R18 ;  /* 0x0000681201007387 */ /* 0x0005e20000100800 */
[----:B------:R-:W-:Y:S01]  /*0e10*/  LEA R20, R6, R9, 0x3 ;  /* 0x0000000906147211 */ /* 0x000fe200078e18ff */
[----:B0-----:R-:W-:Y:S01]  /*0e20*/  IMAD.SHL.U32 R16, R16, 0x8, RZ ;  /* 0x0000000810107824 */ /* 0x001fe200078e00ff */
[----:B------:R-:W-:Y:S01]  /*0e30*/  LEA.HI R0, R0, R3, RZ, 0x3 ;  /* 0x0000000300007211 */ /* 0x000fe200078f18ff */
[----:B------:R-:W-:Y:S01]  /*0e40*/  IMAD.IADD R15, R15, 0x1, -R4 ;  /* 0x000000010f0f7824 */ /* 0x000fe200078e0a04 */
[----:B------:R-:W-:Y:S01]  /*0e50*/  SHF.R.S32.HI R6, RZ, 0x2, R10 ;  /* 0x00000002ff067819 */ /* 0x000fe2000001140a */
[----:B-1----:R-:W-:Y:S01]  /*0e60*/  IMAD.IADD R12, R24, 0x1, R12 ;  /* 0x00000001180c7824 */ /* 0x002fe200078e020c */
[----:B------:R-:W-:Y:S01]  /*0e70*/  SHF.R.S32.HI R9, RZ, 0x1f, R10 ;  /* 0x0000001fff097819 */ /* 0x000fe2000001140a */
[----:B------:R-:W-:Y:S01]  /*0e80*/  VIADD R136, R16, 0x30 ;  /* 0x0000003010887836 */ /* 0x000fe20000000000 */
[----:B------:R-:W-:Y:S01]  /*0e90*/  LOP3.LUT R4, R0, 0xfffffff8, RZ, 0xc0, !PT ;  /* 0xfffffff800047812 */ /* 0x000fe200078ec0ff */
[C---:B------:R-:W-:Y:S01]  /*0ea0*/  VIADD R23, R16.reuse, 0x40 ;  /* 0x0000004010177836 */ /* 0x040fe20000000000 */
[----:B------:R-:W-:Y:S01]  /*0eb0*/  LEA.HI R9, R9, R6, RZ, 0x3 ;  /* 0x0000000609097211 */ /* 0x000fe200078f18ff */
[----:B------:R-:W-:Y:S01]  /*0ec0*/  VIADD R137, R16, 0x50 ;  /* 0x0000005010897836 */ /* 0x000fe20000000000 */
[----:B------:R-:W-:Y:S01]  /*0ed0*/  SHF.R.S32.HI R17, RZ, 0x1f, R12 ;  /* 0x0000001fff117819 */ /* 0x000fe2000001140c */
[----:B------:R-:W-:Y:S01]  /*0ee0*/  IMAD.SHL.U32 R13, R13, 0x40, RZ ;  /* 0x000000400d0d7824 */ /* 0x000fe200078e00ff */
[----:B------:R-:W-:-:S02]  /*0ef0*/  SHF.R.S32.HI R7, RZ, 0x5, R7 ;  /* 0x00000005ff077819 */ /* 0x000fc40000011407 */
[----:B------:R-:W-:Y:S02]  /*0f00*/  IADD3 R4, R3, -R4, RZ ;  /* 0x8000000403047210 */ /* 0x000fe40007ffe0ff */
[----:B------:R-:W-:Y:S02]  /*0f10*/  LOP3.LUT R9, R9, 0xfffffff8, RZ, 0xc0, !PT ;  /* 0xfffffff809097812 */ /* 0x000fe400078ec0ff */
[----:B------:R-:W-:Y:S01]  /*0f20*/  LEA.HI R14, R17, R12, RZ, 0x3 ;  /* 0x0000000c110e7211 */ /* 0x000fe200078f18ff */
[----:B------:R-:W-:Y:S01]  /*0f30*/  IMAD R17, R7, 0x10, R3 ;  /* 0x0000001007117824 */ /* 0x000fe200078e0203 */
[----:B------:R-:W-:Y:S01]  /*0f40*/  LEA.HI R8, R8, R21, RZ, 0x5 ;  /* 0x0000001508087211 */ /* 0x000fe200078f28ff */
[C---:B------:R-:W-:Y:S01]  /*0f50*/  IMAD.SHL.U32 R3, R4.reuse, 0x40, RZ ;  /* 0x0000004004037824 */ /* 0x040fe200078e00ff */
[----:B------:R-:W-:Y:S01]  /*0f60*/  R2P PR, R4, 0x6 ;  /* 0x0000000604007804 */ /* 0x000fe20000000000 */
[----:B------:R-:W-:Y:S01]  /*0f70*/  IMAD.IADD R9, R6, 0x1, -R9 ;  /* 0x0000000106097824 */ /* 0x000fe200078e0a09 */
[----:B------:R-:W-:Y:S01]  /*0f80*/  SHF.R.S32.HI R8, RZ, 0x5, R8 ;  /* 0x00000005ff087819 */ /* 0x000fe20000011408 */
[----:B------:R-:W-:Y:S01]  /*0f90*/  IMAD.SHL.U32 R6, R0, 0x40, RZ ;  /* 0x0000004000067824 */ /* 0x000fe200078e00ff */
[----:B------:R-:W-:Y:S01]  /*0fa0*/  LOP3.LUT R3, R3, 0x1c0, RZ, 0xc0, !PT ;  /* 0x000001c003037812 */ /* 0x000fe200078ec0ff */
[----:B------:R-:W-:Y:S01]  /*0fb0*/  IMAD.SHL.U32 R0, R5, 0x8, RZ ;  /* 0x0000000805007824 */ /* 0x000fe200078e00ff */
[----:B------:R-:W-:Y:S01]  /*0fc0*/  LOP3.LUT R10, R10, 0x7ffffffc, RZ, 0xc0, !PT ;  /* 0x7ffffffc0a0a7812 */ /* 0x000fe200078ec0ff */
[----:B------:R-:W-:Y:S01]  /*0fd0*/  IMAD.IADD R12, R24, 0x1, R18 ;  /* 0x00000001180c7824 */ /* 0x000fe200078e0212 */
[----:B------:R-:W-:Y:S01]  /*0fe0*/  LOP3.LUT R6, R6, 0x7ffffe00, RZ, 0xc0, !PT ;  /* 0x7ffffe0006067812 */ /* 0x000fe200078ec0ff */
[----:B------:R-:W-:Y:S01]  /*0ff0*/  IMAD R8, R8, 0x10, R9 ;  /* 0x0000001008087824 */ /* 0x000fe200078e0209 */
[----:B--2---:R-:W-:Y:S01]  /*1000*/  LEA R18, R17, R0, 0x5 ;  /* 0x0000000011127211 */ /* 0x004fe200078e28ff */
[C---:B------:R-:W-:Y:S01]  /*1010*/  VIADD R4, R24.reuse, 0x18 ;  /* 0x0000001818047836 */ /* 0x040fe20000000000 */
[----:B------:R-:W-:Y:S01]  /*1020*/  LOP3.LUT R0, R3, 0x8, R0, 0xf8, !PT ;  /* 0x0000000803007812 */ /* 0x000fe200078ef800 */
[----:B------:R-:W-:Y:S01]  /*1030*/  IMAD R6, R7, 0x400, R6 ;  /* 0x0000040007067824 */ /* 0x000fe200078e0206 */
[----:B------:R-:W-:Y:S01]  /*1040*/  SHF.R.U32.HI R3, RZ, 0x3, R3 ;  /* 0x00000003ff037819 */ /* 0x000fe20000011603 */
[----:B------:R-:W-:Y:S01]  /*1050*/  IMAD R11, R11, 0x40, R8 ;  /* 0x000000400b0b7824 */ /* 0x000fe200078e0208 */
[----:B------:R-:W-:Y:S01]  /*1060*/  IADD3 R7, R24, 0x8, RZ ;  /* 0x0000000818077810 */ /* 0x000fe20007ffe0ff */
[----:B------:R0:W-:Y:S01]  /*1070*/  STL [R1+0x110], R18 ;  /* 0x0001101201007387 */ /* 0x0001e20000100800 */
[----:B------:R-:W-:Y:S01]  /*1080*/  LOP3.LUT R3, R0, R3, RZ, 0x3c, !PT ;  /* 0x0000000300037212 */ /* 0x000fe200078e3cff */
[----:B------:R-:W-:Y:S01]  /*1090*/  VIADD R0, R24, 0x28 ;  /* 0x0000002818007836 */ /* 0x000fe20000000000 */
[----:B------:R-:W-:Y:S01]  /*10a0*/  SHF.R.S32.HI R5, RZ, 0x1f, R12 ;  /* 0x0000001fff057819 */ /* 0x000fe2000001140c */
[----:B------:R-:W-:Y:S01]  /*10b0*/  STL [R1+0x10c], R11 ;  /* 0x00010c0b01007387 */ /* 0x000fe20000100800 */
[----:B------:R-:W-:Y:S01]  /*10c0*/  IMAD.IADD R10, R21, 0x1, -R10 ;  /* 0x00000001150a7824 */ /* 0x000fe200078e0a0a */
[----:B------:R-:W-:Y:S01]  /*10d0*/  SHF.R.S32.HI R8, RZ, 0x3, R14 ;  /* 0x00000003ff087819 */ /* 0x000fe2000001140e */
[----:B------:R-:W-:Y:S01]  /*10e0*/  IMAD.SHL.U32 R21, R20, 0x20, RZ ;  /* 0x0000002014157824 */ /* 0x000fe200078e00ff */
[----:B------:R-:W-:Y:S01]  /*10f0*/  STL [R1+0x78], R7 ;  /* 0x0000780701007387 */ /* 0x000fe20000100800 */
[----:B------:R-:W-:Y:S01]  /*1100*/  LEA.HI R5, R5, R12, RZ, 0x3 ;  /* 0x0000000c05057211 */ /* 0x000fe200078f18ff */
[----:B------:R-:W-:Y:S01]  /*1110*/  IMAD.IADD R3, R6, 0x1, R3 ;  /* 0x0000000106037824 */ /* 0x000fe200078e0203 */
[----:B------:R-:W-:Y:S01]  /*1120*/  SHF.L.U32 R24, R10, 0x1, RZ ;  /* 0x000000010a187819 */ /* 0x000fe200000006ff */
[----:B------:R1:W-:Y:S01]  /*1130*/  STL [R1+0x74], R4 ;  /* 0x0000740401007387 */ /* 0x0003e20000100800 */
[----:B------:R-:W-:Y:S01]  /*1140*/  IMAD.MOV.U32 R6, RZ, RZ, 0x40 ;  /* 0x00000040ff067424 */ /* 0x000fe200078e00ff */
[----:B0-----:R-:W-:-:S02]  /*1150*/  CS2R R18, SRZ ;  /* 0x0000000000127805 */ /* 0x001fc4000001ff00 */
[C---:B------:R-:W-:Y:S01]  /*1160*/  IADD3 R9, R24.reuse, 0x30, RZ ;  /* 0x0000003018097810 */ /* 0x040fe20007ffe0ff */
[----:B------:R0:W-:Y:S01]  /*1170*/  STL [R1+0x7c], R0 ;  /* 0x00007c0001007387 */ /* 0x0001e20000100800 */
[C---:B------:R-:W-:Y:S01]  /*1180*/  VIADD R20, R24.reuse, 0x8 ;  /* 0x0000000818147836 */ /* 0x040fe20000000000 */
[----:B------:R-:W-:Y:S01]  /*1190*/  SHF.R.S32.HI R17, RZ, 0x1f, R16 ;  /* 0x0000001fff117819 */ /* 0x000fe20000011410 */
[C---:B------:R-:W-:Y:S02]  /*11a0*/  VIADD R14, R24.reuse, 0x10 ;  /* 0x00000010180e7836 */ /* 0x040fe40000000000 */
[C---:B------:R-:W-:Y:S01]  /*11b0*/  VIADD R12, R24.reuse, 0x20 ;  /* 0x00000020180c7836 */ /* 0x040fe20000000000 */
[----:B-1----:R-:W-:Y:S01]  /*11c0*/  SHF.R.S32.HI R4, RZ, 0x1f, R136 ;  /* 0x0000001fff047819 */ /* 0x002fe20000011488 */
[----:B------:R-:W-:Y:S02]  /*11d0*/  VIADD R10, R24, 0x28 ;  /* 0x00000028180a7836 */ /* 0x000fe40000000000 */
[----:B------:R-:W-:Y:S01]  /*11e0*/  IMAD R157, R3, 0x2, R2 ;  /* 0x00000002039d7824 */ /* 0x000fe200078e0202 */
[----:B0-----:R-:W-:Y:S01]  /*11f0*/  SHF.R.S32.HI R0, RZ, 0x1f, R23 ;  /* 0x0000001fff007819 */ /* 0x001fe20000011417 */
[----:B------:R0:W-:Y:S01]  /*1200*/  STL [R1+0x5c], R4 ;  /* 0x00005c0401007387 */ /* 0x0001e20000100800 */
[----:B------:R-:W-:-:S03]  /*1210*/  SHF.R.S32.HI R3, RZ, 0x1f, R10 ;  /* 0x0000001fff037819 */ /* 0x000fc6000001140a */
[----:B------:R1:W-:Y:S01]  /*1220*/  STL [R1+0x58], R0 ;  /* 0x0000580001007387 */ /* 0x0003e20000100800 */
[----:B0-----:R-:W-:Y:S01]  /*1230*/  LOP3.LUT R4, R13, 0xc0, RZ, 0xc0, !PT ;  /* 0x000000c00d047812 */ /* 0x001fe200078ec0ff */
[----:B------:R-:W-:Y:S01]  /*1240*/  VIADD R13, R24, 0x18 ;  /* 0x00000018180d7836 */ /* 0x000fe20000000000 */
[----:B-1----:R-:W-:Y:S02]  /*1250*/  SHF.R.S32.HI R0, RZ, 0x1f, R137 ;  /* 0x0000001fff007819 */ /* 0x002fe40000011489 */
[----:B------:R-:W-:-:S03]  /*1260*/  SHF.R.U32.HI R7, RZ, 0x3, R4 ;  /* 0x00000003ff077819 */ /* 0x000fc60000011604 */
[----:B------:R0:W-:Y:S04]  /*1270*/  STL [R1+0x54], R0 ;  /* 0x0000540001007387 */ /* 0x0001e80000100800 */
[----:B------:R1:W-:Y:S04]  /*1280*/  STL [R1+0x40], R4 ;  /* 0x0000400401007387 */ /* 0x0003e80000100800 */
[----:B------:R-:W-:Y:S01]  /*1290*/  STL [R1+0x48], R21 ;  /* 0x0000481501007387 */ /* 0x000fe20000100800 */
[----:B0-----:R-:W-:-:S03]  /*12a0*/  LOP3.LUT R0, R4, 0x8, R16, 0xf8, !PT ;  /* 0x0000000804007812 */ /* 0x001fc600078ef810 */
[----:B------:R-:W-:Y:S01]  /*12b0*/  STL [R1+0x90], R24 ;  /* 0x0000901801007387 */ /* 0x000fe20000100800 */
[----:B-1----:R-:W-:-:S03]  /*12c0*/  LOP3.LUT R4, R4, 0x18, R16, 0xf8, !PT ;  /* 0x0000001804047812 */ /* 0x002fc600078ef810 */
[----:B------:R0:W-:Y:S01]  /*12d0*/  STL [R1+0x44], R7 ;  /* 0x0000440701007387 */ /* 0x0001e20000100800 */
[-C--:B------:R-:W-:Y:S02]  /*12e0*/  LOP3.LUT R0, R0, R7.reuse, RZ, 0x3c, !PT ;  /* 0x0000000700007212 */ /* 0x080fe400078e3cff */
[----:B------:R-:W-:Y:S01]  /*12f0*/  LOP3.LUT R4, R4, R7, RZ, 0x3c, !PT ;  /* 0x0000000704047212 */ /* 0x000fe200078e3cff */
[----:B------:R1:W-:Y:S02]  /*1300*/  STL [R1+0x4c], R8 ;  /* 0x00004c0801007387 */ /* 0x0003e40000100800 */
[C---:B------:R-:W-:Y:S01]  /*1310*/  IMAD.IADD R0, R21.reuse, 0x1, R0 ;  /* 0x0000000115007824 */ /* 0x040fe200078e0200 */
[----:B------:R-:W-:Y:S01]  /*1320*/  IADD3 R4, R21, R4, RZ ;  /* 0x0000000415047210 */ /* 0x000fe20007ffe0ff */
[----:B0-----:R-:W-:Y:S01]  /*1330*/  VIADD R7, R24, 0x40 ;  /* 0x0000004018077836 */ /* 0x001fe20000000000 */
[----:B-1----:R-:W-:Y:S02]  /*1340*/  SHF.R.S32.HI R8, RZ, 0x3, R5 ;  /* 0x00000003ff087819 */ /* 0x002fe40000011405 */
[----:B------:R-:W-:Y:S01]  /*1350*/  SEL R5, R6, 0xffffffc0, !P2 ;  /* 0xffffffc006057807 */ /* 0x000fe20005000000 */
[----:B------:R-:W-:-:S02]  /*1360*/  VIADD R6, R24, 0x48 ;  /* 0x0000004818067836 */ /* 0x000fc40000000000 */
[----:B------:R0:W-:Y:S04]  /*1370*/  STL [R1+0x50], R8 ;  /* 0x0000500801007387 */ /* 0x0001e80000100800 */
[----:B------:R1:W-:Y:S04]  /*1380*/  STL [R1+0xd4], R20 ;  /* 0x0000d41401007387 */ /* 0x0003e80000100800 */
[----:B------:R-:W-:Y:S01]  /*1390*/  STL [R1+0xd0], R14 ;  /* 0x0000d00e01007387 */ /* 0x000fe20000100800 */
[----:B0-----:R-:W-:-:S03]  /*13a0*/  VIADD R8, R24, 0x38 ;  /* 0x0000003818087836 */ /* 0x001fc60000000000 */
[----:B------:R0:W-:Y:S01]  /*13b0*/  STL [R1+0xcc], R13 ;  /* 0x0000cc0d01007387 */ /* 0x0001e20000100800 */
[----:B------:R-:W-:Y:S01]  /*13c0*/  VIADD R24, R24, 0x50 ;  /* 0x0000005018187836 */ /* 0x000fe20000000000 */
[----:B-1----:R-:W-:Y:S02]  /*13d0*/  SHF.R.S32.HI R20, RZ, 0x1f, R20 ;  /* 0x0000001fff147819 */ /* 0x002fe40000011414 */
[----:B------:R-:W-:Y:S04]  /*13e0*/  STL [R1+0xc8], R12 ;  /* 0x0000c80c01007387 */ /* 0x000fe80000100800 */
[----:B------:R-:W-:Y:S01]  /*13f0*/  STL [R1+0xc4], R10 ;  /* 0x0000c40a01007387 */ /* 0x000fe20000100800 */
[----:B0-----:R-:W-:-:S03]  /*1400*/  SHF.R.S32.HI R13, RZ, 0x1f, R13 ;  /* 0x0000001fff0d7819 */ /* 0x001fc6000001140d */
[----:B------:R0:W-:Y:S04]  /*1410*/  STL [R1+0xc0], R9 ;  /* 0x0000c00901007387 */ /* 0x0001e80000100800 */
[----:B------:R-:W-:Y:S04]  /*1420*/  STL [R1+0xbc], R8 ;  /* 0x0000bc0801007387 */ /* 0x000fe80000100800 */
[----:B------:R-:W-:Y:S01]  /*1430*/  STL [R1+0xac], R24 ;  /* 0x0000ac1801007387 */ /* 0x000fe20000100800 */
[----:B0-----:R-:W-:-:S03]  /*1440*/  SHF.R.S32.HI R9, RZ, 0x1f, R9 ;  /* 0x0000001fff097819 */ /* 0x001fc60000011409 */
[----:B------:R-:W-:Y:S04]  /*1450*/  STL [R1+0xb8], R7 ;  /* 0x0000b80701007387 */ /* 0x000fe80000100800 */
[----:B------:R0:W-:Y:S04]  /*1460*/  STL [R1+0x94], R0 ;  /* 0x0000940001007387 */ /* 0x0001e80000100800 */
[----:B------:R-:W-:Y:S04]  /*1470*/  STL [R1+0xb4], R6 ;  /* 0x0000b40601007387 */ /* 0x000fe80000100800 */
[----:B------:R-:W-:Y:S01]  /*1480*/  STL [R1+0x104], R20 ;  /* 0x0001041401007387 */ /* 0x000fe20000100800 */
[----:B0-----:R-:W-:-:S05]  /*1490*/  SHF.R.S32.HI R0, RZ, 0x1f, R14 ;  /* 0x0000001fff007819 */ /* 0x001fca000001140e */
[----:B------:R0:W-:Y:S04]  /*14a0*/  STL [R1+0x100], R0 ;  /* 0x0001000001007387 */ /* 0x0001e80000100800 */
[----:B------:R-:W-:Y:S01]  /*14b0*/  STL [R1+0xfc], R13 ;  /* 0x0000fc0d01007387 */ /* 0x000fe20000100800 */
[----:B0-----:R-:W-:-:S05]  /*14c0*/  SHF.R.S32.HI R0, RZ, 0x1f, R12 ;  /* 0x0000001fff007819 */ /* 0x001fca000001140c */
[----:B------:R0:W-:Y:S04]  /*14d0*/  STL [R1+0xf8], R0 ;  /* 0x0000f80001007387 */ /* 0x0001e80000100800 */
[----:B------:R1:W-:Y:S04]  /*14e0*/  STL [R1+0xf4], R3 ;  /* 0x0000f40301007387 */ /* 0x0003e80000100800 */
[----:B------:R2:W-:Y:S01]  /*14f0*/  STL [R1+0xf0], R9 ;  /* 0x0000f00901007387 */ /* 0x0005e20000100800 */
[C---:B0-----:R-:W-:Y:S02]  /*1500*/  VIADD R0, R157.reuse, 0x21800 ;  /* 0x000218009d007836 */ /* 0x041fe40000000000 */
[----:B-1----:R-:W-:-:S02]  /*1510*/  VIADD R3, R157, 0x21820 ;  /* 0x000218209d037836 */ /* 0x002fc40000000000 */
[C---:B------:R-:W-:Y:S01]  /*1520*/  @P1 VIADD R3, R0.reuse, 0xffffffe0 ;  /* 0xffffffe000031836 */ /* 0x040fe20000000000 */
[----:B------:R-:W-:Y:S02]  /*1530*/  IADD3 R0, R0, R5, RZ ;  /* 0x0000000500007210 */ /* 0x000fe40007ffe0ff */
[----:B--2---:R-:W-:Y:S02]  /*1540*/  SHF.R.S32.HI R9, RZ, 0x1f, R8 ;  /* 0x0000001fff097819 */ /* 0x004fe40000011408 */
[----:B------:R-:W-:Y:S02]  /*1550*/  SHF.R.S32.HI R8, RZ, 0x1f, R7 ;  /* 0x0000001fff087819 */ /* 0x000fe40000011407 */
[----:B------:R-:W-:Y:S01]  /*1560*/  SHF.R.S32.HI R7, RZ, 0x1f, R6 ;  /* 0x0000001fff077819 */ /* 0x000fe20000011406 */
[----:B------:R-:W-:Y:S01]  /*1570*/  STL [R1+0xec], R9 ;  /* 0x0000ec0901007387 */ /* 0x000fe20000100800 */
[----:B------:R-:W-:Y:S01]  /*1580*/  LEA R6, R4, UR42, 0x1 ;  /* 0x0000002a04067c11 */ /* 0x000fe2000f8e08ff */
[----:B------:R-:W-:-:S02]  /*1590*/  IMAD R4, R15, 0x8, R11 ;  /* 0x000000080f047824 */ /* 0x000fc400078e020b */
[----:B------:R-:W-:Y:S04]  /*15a0*/  STL [R1+0xe8], R8 ;  /* 0x0000e80801007387 */ /* 0x000fe80000100800 */
        /* <DEDUP_REMOVED lines=9> */
.L_x_12516:
[----:B0-2---:R-:W0:Y:S02]  /*1640*/  LDC.64 R4, c[0x0][0xc88] ;  /* 0x00032200ff047b82 */ /* 0x005e240000000a00 */
        /* <DEDUP_REMOVED lines=13> */
[----:B----4-:R-:W-:-:S08]  /*1720*/  IMAD.SHL.U32 R27, R30, 0x4, RZ ;  /* 0x000000041e1b7824 */ /* 0x010fd000078e00ff */
[C---:B------:R-:W-:Y:S01]  /*1730*/  @P1 LEA R6, P2, R30.reuse, UR4, 0x2 ;  /* 0x000000041e061c11 */ /* 0x040fe2000f8410ff */
[----:B------:R0:W-:Y:S01]  /*1740*/  STL [R1+0xa0], R30 ;  /* 0x0000a01e01007387 */ /* 0x0001e20000100800 */
[C-C-:B------:R-:W-:Y:S02]  /*1750*/  SHF.L.U64.HI R31, R30.reuse, 0x2, R0.reuse ;  /* 0x000000021e1f7819 */ /* 0x140fe40000010200 */
[----:B------:R-:W-:Y:S01]  /*1760*/  @P1 LEA.HI.X R7, R30, UR5, R0, 0x2, P2 ;  /* 0x000000051e071c11 */ /* 0x000fe200090f1400 */
[----:B------:R-:W-:Y:S01]  /*1770*/  ULDC UR4, c[0x0][0x288] ;  /* 0x0000a20000047ab9 */ /* 0x000fe20000000800 */
[----:B------:R-:W-:Y:S01]  /*1780*/  ISETP.NE.U32.AND P2, PT, RZ, UR8, PT ;  /* 0x00000008ff007c0c */ /* 0x000fe2000bf45070 */
[----:B------:R0:W-:Y:S01]  /*1790*/  STL [R1+0xd8], R0 ;  /* 0x0000d80001007387 */ /* 0x0001e20000100800 */
[----:B------:R-:W-:Y:S02]  /*17a0*/  IADD3 R4, P3, R27, UR6, RZ ;  /* 0x000000061b047c10 */ /* 0x000fe4000ff7e0ff */
[----:B------:R-:W-:Y:S01]  /*17b0*/  ISETP.NE.AND.EX P2, PT, RZ, UR9, PT, P2 ;  /* 0x00000009ff007c0c */ /* 0x000fe2000bf45320 */
[----:B------:R0:W5:Y:S01]  /*17c0*/  @P1 LDG.E R11, desc[UR38][R6.64] ;  /* 0x00000026060b1981 */ /* 0x000162000c1e1900 */
[----:B------:R-:W-:Y:S01]  /*17d0*/  MOV R147, UR4 ;  /* 0x0000000400937c02 */ /* 0x000fe20008000f00 */
[----:B------:R-:W-:Y:S01]  /*17e0*/  ULDC.64 UR4, c[0x0][0x418] ;  /* 0x0001060000047ab9 */ /* 0x000fe20000000a00 */
[----:B------:R-:W-:Y:S01]  /*17f0*/  IADD3.X R5, R31, UR7, RZ, P3, !PT ;  /* 0x000000071f057c10 */ /* 0x000fe20009ffe4ff */
        /* <DEDUP_REMOVED lines=25> */
.L_x_12351:
        /* <DEDUP_REMOVED lines=13> */
.L_x_12352:
[----:B------:R-:W-:Y:S05]  /*1a60*/  @!P0 BRA `(.L_x_12353) ;  /* 0x00000000000c8947 */ /* 0x000fea0003800000 */
[----:B------:R-:W2:Y:S04]  /*1a70*/  LDG.E R3, desc[UR38][R4.64] ;  /* 0x0000002604037981 */ /* 0x000ea8000c1e1900 */
[----:B------:R-:W2:Y:S02]  /*1a80*/  LDG.E R28, desc[UR38][R4.64+0x4] ;  /* 0x00000426041c7981 */ /* 0x000ea4000c1e1900 */
[----:B--2---:R-:W-:-:S07]  /*1a90*/  IMAD.IADD R28, R28, 0x1, -R3 ;  /* 0x000000011c1c7824 */ /* 0x004fce00078e0a03 */
.L_x_12353:
[----:B------:R-:W-:Y:S01]  /*1aa0*/  ULDC.64 UR4, c[0x0][0xa10] ;  /* 0x0002840000047ab9 */ /* 0x000fe20000000a00 */
[----:B------:R-:W1:Y:S01]  /*1ab0*/  LDC R8, c[0x0][0x448] ;  /* 0x00011200ff087b82 */ /* 0x000e620000000800 */
[----:B------:R-:W-:-:S04]  /*1ac0*/  ISETP.NE.U32.AND P0, PT, RZ, UR4, PT ;  /* 0x00000004ff007c0c */ /* 0x000fc8000bf05070 */
[----:B------:R-:W-:Y:S01]  /*1ad0*/  ISETP.NE.AND.EX P0, PT, RZ, UR5, PT, P0 ;  /* 0x00000005ff007c0c */ /* 0x000fe2000bf05300 */
[----:B------:R-:W-:-:S12]  /*1ae0*/  ULDC.64 UR4, c[0x0][0xa30] ;  /* 0x00028c0000047ab9 */ /* 0x000fd80000000a00 */
[----:B------:R-:W2:Y:S02]  /*1af0*/  @P0 LDC.64 R4, c[0x0][0xa10] ;  /* 0x00028400ff040b82 */ /* 0x000ea40000000a00 */
[----:B--2---:R-:W-:-:S05]  /*1b00*/  @P0 IMAD.WIDE R4, R30, 0x4, R4 ;  /* 0x000000041e040825 */ /* 0x004fca00078e0204 */
        /* <DEDUP_REMOVED lines=9> */
[----:B------:R-:W-:Y:S01]  /*1ba0*/  IMAD R12, R97, 0xc0, RZ ;  /* 0x000000c0610c7824 */ /* 0x000fe200078e02ff */
[----:B------:R-:W-:Y:S01]  /*1bb0*/  LOP3.LUT R13, R10, 0xff, RZ, 0xc0, !PT ;  /* 0x000000ff0a0d7812 */ /* 0x000fe200078ec0ff */
[----:B------:R-:W-:Y:S01]  /*1bc0*/  IMAD.IADD R11, R28, 0x1, -R11 ;  /* 0x000000011c0b7824 */ /* 0x000fe200078e0a0b */
[----:B------:R-:W-:Y:S02]  /*1bd0*/  BSSY B0, `(.L_x_12354) ;  /* 0x0000036000007945 */ /* 0x000fe40003800000 */
[----:B---3--:R-:W-:Y:S01]  /*1be0*/  IADD3 R4, R12, 0xbf, RZ ;  /* 0x000000bf0c047810 */ /* 0x008fe20007ffe0ff */
[----:B------:R1:W-:Y:S01]  /*1bf0*/  STL [R1+0x88], R12 ;  /* 0x0000880c01007387 */ /* 0x0003e20000100800 */
[----:B----4-:R-:W-:-:S03]  /*1c00*/  SHF.R.U32.HI R6, RZ, 0x10, R10 ;  /* 0x00000010ff067819 */ /* 0x010fc6000001160a */
[----:B------:R1:W-:Y:S02]  /*1c10*/  STL [R1+0xb0], R13 ;  /* 0x0000b00d01007387 */ /* 0x0003e40000100800 */
[----:B------:R-:W3:Y:S02]  /*1c20*/  @P1 LDC R9, c[0x0][0x44c] ;  /* 0x00011300ff091b82 */ /* 0x000ee40000000800 */
[----:B------:R1:W-:Y:S06]  /*1c30*/  STL [R1+0x9c], R6 ;  /* 0x00009c0601007387 */ /* 0x0003ec0000100800 */
[----:B------:R-:W4:Y:S01]  /*1c40*/  @P1 LDC R5, c[0x0][0x450] ;  /* 0x00011400ff051b82 */ /* 0x000f220000000800 */
[----:B--2---:R-:W-:-:S02]  /*1c50*/  @P0 IMAD.IADD R24, R3, 0x1, -R0 ;  /* 0x0000000103180824 */ /* 0x004fc400078e0a00 */
[----:B---3--:R-:W-:-:S04]  /*1c60*/  @P1 IMAD.HI.U32 R0, R4, R9, RZ ;  /* 0x0000000904001227 */ /* 0x008fc800078e00ff */
[----:B------:R-:W-:Y:S01]  /*1c70*/  IMAD.IADD R148, R11, 0x1, R24 ;  /* 0x000000010b947824 */ /* 0x000fe200078e0218 */
[----:B----4-:R-:W-:-:S03]  /*1c80*/  @P1 SHF.R.U32.HI R4, RZ, R5, R0 ;  /* 0x00000005ff041219 */ /* 0x010fc60000011600 */
[C---:B------:R-:W-:Y:S01]  /*1c90*/  VIADD R0, R148.reuse, 0x7f ;  /* 0x0000007f94007836 */ /* 0x040fe20000000000 */
[----:B------:R-:W-:-:S04]  /*1ca0*/  IADD3 R100, R148, 0x80, -R147 ;  /* 0x0000008094647810 */ /* 0x000fc80007ffe893 */
[----:B------:R-:W-:Y:S01]  /*1cb0*/  SHF.R.S32.HI R3, RZ, 0x1f, R0 ;  /* 0x0000001fff037819 */ /* 0x000fe20000011400 */
[----:B------:R-:W-:-:S03]  /*1cc0*/  IMAD.IADD R4, R100, 0x1, R4 ;  /* 0x0000000164047824 */ /* 0x000fc600078e0204 */
[----:B------:R-:W-:Y:S02]  /*1cd0*/  LEA.HI R3, R3, R0, RZ, 0x7 ;  /* 0x0000000003037211 */ /* 0x000fe400078f38ff */
[----:B------:R-:W-:Y:S02]  /*1ce0*/  SHF.R.S32.HI R5, RZ, 0x1f, R4 ;  /* 0x0000001fff057819 */ /* 0x000fe40000011404 */
[----:B------:R-:W-:Y:S02]  /*1cf0*/  SHF.R.S32.HI R101, RZ, 0x7, R3 ;  /* 0x00000007ff657819 */ /* 0x000fe40000011403 */
[----:B------:R-:W-:-:S04]  /*1d00*/  LEA.HI R5, R5, R4, RZ, 0x7 ;  /* 0x0000000405057211 */ /* 0x000fc800078f38ff */
[----:B------:R-:W-:-:S04]  /*1d10*/  SHF.R.S32.HI R0, RZ, 0x7, R5 ;  /* 0x00000007ff007819 */ /* 0x000fc80000011405 */
[----:B------:R-:W-:Y:S02]  /*1d20*/  VIMNMX R9, R101, R0, PT ;  /* 0x0000000065097248 */ /* 0x000fe40003fe0100 */
[----:B------:R-:W-:Y:S02]  /*1d30*/  MOV R0, RZ ;  /* 0x000000ff00007202 */ /* 0x000fe40000000f00 */
[----:B------:R-:W-:-:S13]  /*1d40*/  ISETP.GE.AND P0, PT, R9, 0x1, PT ;  /* 0x000000010900780c */ /* 0x000fda0003f06270 */
[----:B-1----:R-:W-:Y:S05]  /*1d50*/  @!P0 BRA `(.L_x_12355) ;  /* 0x0000000000748947 */ /* 0x002fea0003800000 */
[----:B------:R-:W-:Y:S01]  /*1d60*/  ISETP.NE.AND P0, PT, R6, RZ, PT ;  /* 0x000000ff0600720c */ /* 0x000fe20003f05270 */
[----:B------:R-:W-:-:S03]  /*1d70*/  ULDC UR4, c[0x0][0x9f0] ;  /* 0x00027c0000047ab9 */ /* 0x000fc60000000800 */
[----:B------:R-:W-:-:S04]  /*1d80*/  SEL R10, R6, UR4, P0 ;  /* 0x00000004060a7c07 */ /* 0x000fc80008000000 */
[-C--:B------:R-:W-:Y:S02]  /*1d90*/  IABS R6, R10.reuse ;  /* 0x0000000a00067213 */ /* 0x080fe40000000000 */
[----:B------:R-:W-:Y:S02]  /*1da0*/  IADD3 R0, R10, -0x1, R9 ;  /* 0xffffffff0a007810 */ /* 0x000fe40007ffe009 */
[----:B------:R-:W1:Y:S01]  /*1db0*/  I2F.RP R3, R6 ;  /* 0x0000000600037306 */ /* 0x000e620000209400 */
[----:B------:R-:W-:Y:S02]  /*1dc0*/  IABS R12, R10 ;  /* 0x0000000a000c7213 */ /* 0x000fe40000000000 */
        /* <DEDUP_REMOVED lines=22> */
.L_x_12355:
[----:B------:R-:W-:Y:S05]  /*1f30*/  BSYNC B0 ;  /* 0x0000000000007941 */ /* 0x000fea0003800000 */
.L_x_12354:
        /* <DEDUP_REMOVED lines=35> */
[----:B01---5:R-:W-:Y:S05]  /*2170*/  CALL.ABS.NOINC R14 ;  /* 0x000000000e007343 */ /* 0x023fea0003c00000 */
.L_x_12358:
[----:B------:R-:W-:Y:S05]  /*2180*/  BSYNC B6 ;  /* 0x0000000000067941 */ /* 0x000fea0003800000 */
.L_x_12357:
        /* <DEDUP_REMOVED lines=10> */
[----:B------:R-:W1:Y:S01]  /*2230*/  LDC.64 R14, c[0x4][R14] ;  /* 0x010000000e0e7b82 */ /* 0x000e620000000a00 */
        /* <DEDUP_REMOVED lines=8> */
[----:B01---5:R-:W-:Y:S05]  /*22c0*/  CALL.ABS.NOINC R14 ;  /* 0x000000000e007343 */ /* 0x023fea0003c00000 */
.L_x_12360:
[----:B------:R-:W-:Y:S05]  /*22d0*/  BSYNC B6 ;  /* 0x0000000000067941 */ /* 0x000fea0003800000 */
.L_x_12359:
[----:B------:R-:W2:Y:S01]  /*22e0*/  LDL.64 R20, [R1+0x38] ;  /* 0x0000380001147983 */ /* 0x000ea20000100a00 */
[----:B------:R-:W-:Y:S01]  /*22f0*/  ULDC.64 UR4, c[0x0][0x9f8] ;  /* 0x00027e0000047ab9 */ /* 0x000fe20000000a00 */
[----:B------:R-:W1:Y:S02]  /*2300*/  LDC.64 R8, c[0x0][0x408] ;  /* 0x00010200ff087b82 */ /* 0x000e640000000a00 */
[----:B------:R-:W2:Y:S01]  /*2310*/  LDL.64 R32, [R1+0x38] ;  /* 0x0000380001207983 */ /* 0x000ea20000100a00 */
[----:B------:R-:W-:Y:S01]  /*2320*/  ISETP.NE.U32.AND P0, PT, RZ, UR4, PT ;  /* 0x00000004ff007c0c */ /* 0x000fe2000bf05070 */
[----:B------:R-:W-:-:S03]  /*2330*/  IMAD.MOV.U32 R0, RZ, RZ, R30 ;  /* 0x000000ffff007224 */ /* 0x000fc600078e001e */
[----:B------:R-:W-:Y:S01]  /*2340*/  ISETP.NE.AND.EX P0, PT, RZ, UR5, PT, P0 ;  /* 0x00000005ff007c0c */ /* 0x000fe2000bf05300 */
[----:B------:R-:W3:Y:S01]  /*2350*/  LDC.64 R10, c[0x0][0x3f8] ;  /* 0x0000fe00ff0a7b82 */ /* 0x000ee20000000a00 */
[----:B------:R-:W-:-:S07]  /*2360*/  SHF.R.S32.HI R15, RZ, 0x1f, R156 ;  /* 0x0000001fff0f7819 */ /* 0x000fce000001149c */
[----:B------:R-:W4:Y:S04]  /*2370*/  LDC R13, c[0x0][0x3f4] ;  /* 0x0000fd00ff0d7b82 */ /* 0x000f280000000800 */
[----:B------:R-:W-:Y:S02]  /*2380*/  @P0 IADD3 R4, P1, R27, UR4, RZ ;  /* 0x000000041b040c10 */ /* 0x000fe4000ff3e0ff */
[----:B------:R-:W0:Y:S02]  /*2390*/  S2R R27, SR_TID.X ;  /* 0x00000000001b7919 */ /* 0x000e240000002100 */
[----:B------:R-:W-:-:S05]  /*23a0*/  @P0 IADD3.X R5, R31, UR5, RZ, P1, !PT ;  /* 0x000000051f050c10 */ /* 0x000fca0008ffe4ff */
[----:B------:R4:W2:Y:S01]  /*23b0*/  @P0 LDG.E R0, desc[UR38][R4.64] ;  /* 0x0000002604000981 */ /* 0x0008a2000c1e1900 */
[----:B------:R-:W-:Y:S01]  /*23c0*/  LOP3.LUT R22, R22, 0xfffffffb, RZ, 0xc0, !PT ;  /* 0xfffffffb16167812 */ /* 0x000fe200078ec0ff */
[----:B-1----:R-:W-:Y:S01]  /*23d0*/  IMAD.WIDE.U32 R64, R156, R8, R16 ;  /* 0x000000089c407225 */ /* 0x002fe200078e0010 */
[----:B------:R-:W-:-:S03]  /*23e0*/  IADD3 R77, R77, R28, RZ ;  /* 0x0000001c4d4d7210 */ /* 0x000fc60007ffe0ff */
[----:B---3--:R-:W-:-:S04]  /*23f0*/  IMAD.WIDE.U32 R68, R156, R10, R16 ;  /* 0x0000000a9c447225 */ /* 0x008fc800078e0010 */
[----:B0-----:R-:W-:Y:S01]  /*2400*/  VIADD R3, R27, 0xffffff80 ;  /* 0xffffff801b037836 */ /* 0x001fe20000000000 */
[----:B------:R-:W-:-:S04]  /*2410*/  SHF.R.U32.HI R30, RZ, 0x7, R27 ;  /* 0x00000007ff1e7819 */ /* 0x000fc8000001161b */
[----:B------:R-:W-:Y:S02]  /*2420*/  ISETP.NE.AND P6, PT, R30, 0x1, PT ;  /* 0x000000011e00780c */ /* 0x000fe40003fc5270 */
[----:B------:R-:W-:-:S04]  /*2430*/  SHF.R.S32.HI R6, RZ, 0x1f, R3 ;  /* 0x0000001fff067819 */ /* 0x000fc80000011403 */
[----:B------:R-:W-:Y:S02]  /*2440*/  LEA.HI R6, R6, R3, RZ, 0x2 ;  /* 0x0000000306067211 */ /* 0x000fe400078f10ff */
[C---:B------:R-:W-:Y:S02]  /*2450*/  IADD3 R3, R16.reuse, 0x10, RZ ;  /* 0x0000001010037810 */ /* 0x040fe40007ffe0ff */
[--C-:B------:R-:W-:Y:S02]  /*2460*/  SHF.R.S32.HI R56, RZ, 0x2, R6.reuse ;  /* 0x00000002ff387819 */ /* 0x100fe40000011406 */
[----:B------:R-:W-:Y:S01]  /*2470*/  SHF.R.S32.HI R7, RZ, 0x1f, R6 ;  /* 0x0000001fff077819 */ /* 0x000fe20000011406 */
[----:B------:R-:W-:Y:S05]  /*2480*/  @!P6 WARPSYNC.ALL ;  /* 0x000000000000e948 */ /* 0x000fea0003800000 */
[----:B------:R-:W-:Y:S01]  /*2490*/  ULDC UR4, c[0x0][0x2f4] ;  /* 0x0000bd0000047ab9 */ /* 0x000fe20000000800 */
[----:B------:R-:W-:Y:S01]  /*24a0*/  LEA.HI R7, R7, R56, RZ, 0x2 ;  /* 0x0000003807077211 */ /* 0x000fe200078f10ff */
[----:B------:R-:W-:Y:S01]  /*24b0*/  IMAD R6, R15, R8, RZ ;  /* 0x000000080f067224 */ /* 0x000fe200078e02ff */
[----:B------:R-:W-:Y:S01]  /*24c0*/  ISETP.GE.AND P1, PT, R3, UR4, PT ;  /* 0x0000000403007c0c */ /* 0x000fe2000bf26270 */
[----:B------:R-:W-:Y:S01]  /*24d0*/  IMAD R15, R15, R10, RZ ;  /* 0x0000000a0f0f7224 */ /* 0x000fe200078e02ff */
[----:B------:R-:W-:-:S02]  /*24e0*/  ISETP.GE.AND P0, PT, R16, UR4, PT ;  /* 0x0000000410007c0c */ /* 0x000fc4000bf06270 */
[----:B----4-:R-:W-:Y:S01]  /*24f0*/  SEL R5, RZ, 0xffffffff, P1 ;  /* 0xffffffffff057807 */ /* 0x010fe20000800000 */
[----:B------:R-:W-:Y:S01]  /*2500*/  IMAD R15, R156, R11, R15 ;  /* 0x0000000b9c0f7224 */ /* 0x000fe200078e020f */
[----:B------:R-:W-:Y:S02]  /*2510*/  SEL R4, RZ, 0x1, P0 ;  /* 0x00000001ff047807 */ /* 0x000fe40000000000 */
[----:B------:R-:W-:Y:S01]  /*2520*/  LOP3.LUT R7, R7, 0xfffffffc, RZ, 0xc0, !PT ;  /* 0xfffffffc07077812 */ /* 0x000fe200078ec0ff */
[----:B------:R-:W-:Y:S01]  /*2530*/  IMAD.SHL.U32 R5, R5, 0x2, RZ ;  /* 0x0000000205057824 */ /* 0x000fe200078e00ff */
[----:B------:R-:W-:Y:S02]  /*2540*/  ISETP.GE.AND P1, PT, R136, UR4, PT ;  /* 0x0000000488007c0c */ /* 0x000fe4000bf26270 */
[----:B------:R-:W-:Y:S01]  /*2550*/  ISETP.GE.AND P2, PT, R3, R13, PT ;  /* 0x0000000d0300720c */ /* 0x000fe20003f46270 */
[----:B------:R-:W-:Y:S01]  /*2560*/  IMAD.IADD R56, R56, 0x1, -R7 ;  /* 0x0000000138387824 */ /* 0x000fe200078e0a07 */
[----:B------:R-:W-:Y:S01]  /*2570*/  LOP3.LUT R5, R5, 0x2, R4, 0xe2, !PT ;  /* 0x0000000205057812 */ /* 0x000fe200078ee204 */
[----:B------:R-:W-:Y:S01]  /*2580*/  VIADD R4, R16, 0x20 ;  /* 0x0000002010047836 */ /* 0x000fe20000000000 */
[----:B------:R-:W-:-:S04]  /*2590*/  SEL R7, RZ, 0x8, P1 ;  /* 0x00000008ff077807 */ /* 0x000fc80000800000 */
[C---:B------:R-:W-:Y:S02]  /*25a0*/  ISETP.GE.AND P0, PT, R4.reuse, UR4, PT ;  /* 0x0000000404007c0c */ /* 0x040fe4000bf06270 */
[----:B------:R-:W-:Y:S01]  /*25b0*/  ISETP.GE.AND P1, PT, R4, R13, PT ;  /* 0x0000000d0400720c */ /* 0x000fe20003f26270 */
[----:B--2---:R-:W-:Y:S02]  /*25c0*/  IMAD.MOV.U32 R32, RZ, RZ, R20 ;  /* 0x000000ffff207224 */ /* 0x004fe400078e0014 */
[----:B------:R-:W-:Y:S01]  /*25d0*/  IMAD R21, R156, R9, R6 ;  /* 0x000000099c157224 */ /* 0x000fe200078e0206 */
[----:B------:R-:W-:Y:S02]  /*25e0*/  SEL R6, RZ, 0x4, P0 ;  /* 0x00000004ff067807 */ /* 0x000fe40000000000 */
[----:B------:R-:W-:Y:S01]  /*25f0*/  SHF.R.S32.HI R33, RZ, 0x1f, R32 ;  /* 0x0000001fff217819 */ /* 0x000fe20000011420 */
[----:B------:R-:W-:Y:S01]  /*2600*/  IMAD.IADD R65, R65, 0x1, R21 ;  /* 0x0000000141417824 */ /* 0x000fe200078e0215 */
[----:B------:R-:W-:-:S02]  /*2610*/  ISETP.GE.AND P0, PT, R23, UR4, PT ;  /* 0x0000000417007c0c */ /* 0x000fc4000bf06270 */
[----:B------:R-:W-:Y:S01]  /*2620*/  LOP3.LUT R5, R7, R5, R6, 0xfe, !PT ;  /* 0x0000000507057212 */ /* 0x000fe200078efe06 */
[----:B------:R0:W-:Y:S01]  /*2630*/  STL [R1+0x3c], R33 ;  /* 0x00003c2101007387 */ /* 0x0001e20000100800 */
[C-C-:B------:R-:W-:Y:S01]  /*2640*/  IMAD.WIDE.U32 R66, R156.reuse, R8, R32.reuse ;  /* 0x000000089c427225 */ /* 0x140fe200078e0020 */
[----:B------:R-:W-:Y:S02]  /*2650*/  SEL R6, RZ, 0x10, P0 ;  /* 0x00000010ff067807 */ /* 0x000fe40000000000 */
[----:B------:R-:W2:Y:S01]  /*2660*/  LDL R27, [R1+0x40] ;  /* 0x00004000011b7983 */ /* 0x000ea20000100800 */
[----:B------:R-:W-:Y:S01]  /*2670*/  IMAD.WIDE.U32 R70, R156, R10, R32 ;  /* 0x0000000a9c467225 */ /* 0x000fe200078e0020 */
[----:B------:R-:W-:Y:S02]  /*2680*/  LOP3.LUT P0, RZ, R56, 0x2, RZ, 0xc0, !PT ;  /* 0x0000000238ff7812 */ /* 0x000fe4000780c0ff */
[----:B------:R-:W3:Y:S01]  /*2690*/  LDL R34, [R1+0x44] ;  /* 0x0000440001227983 */ /* 0x000ee20000100800 */
[----:B------:R-:W-:Y:S01]  /*26a0*/  LOP3.LUT R29, R5, R6, RZ, 0xfc, !PT ;  /* 0x00000006051d7212 */ /* 0x000fe200078efcff */
[----:B------:R-:W-:-:S02]  /*26b0*/  IMAD.IADD R67, R21, 0x1, R67 ;  /* 0x0000000115437824 */ /* 0x000fc400078e0243 */
[----:B0-----:R-:W4:Y:S04]  /*26c0*/  LDL R33, [R1+0x48] ;  /* 0x0000480001217983 */ /* 0x001f280000100800 */
[----:B------:R-:W4:Y:S03]  /*26d0*/  LDL R32, [R1+0xdc] ;  /* 0x0000dc0001207983 */ /* 0x000f260000100800 */
[----:B------:R-:W-:Y:S02]  /*26e0*/  @P0 LOP3.LUT R22, R22, 0x4, RZ, 0xfc, !PT ;  /* 0x0000000416160812 */ /* 0x000fe400078efcff */
[----:B------:R-:W-:-:S04]  /*26f0*/  ISETP.GE.AND P0, PT, R16, R13, PT ;  /* 0x0000000d1000720c */ /* 0x000fc80003f06270 */
[C---:B------:R-:W-:Y:S02]  /*2700*/  SEL R5, R13.reuse, RZ, P0 ;  /* 0x000000ff0d057207 */ /* 0x040fe40000000000 */
[C---:B------:R-:W-:Y:S02]  /*2710*/  SEL R7, R13.reuse, RZ, P1 ;  /* 0x000000ff0d077207 */ /* 0x040fe40000800000 */
[----:B------:R-:W-:Y:S01]  /*2720*/  SEL R12, R13, RZ, P2 ;  /* 0x000000ff0d0c7207 */ /* 0x000fe20001000000 */
[----:B------:R-:W-:Y:S01]  /*2730*/  IMAD.IADD R6, R16, 0x1, R5 ;  /* 0x0000000110067824 */ /* 0x000fe200078e0205 */
[----:B------:R-:W-:-:S03]  /*2740*/  IADD3 R20, R4, R7, RZ ;  /* 0x0000000704147210 */ /* 0x000fc60007ffe0ff */
[----:B------:R-:W-:Y:S01]  /*2750*/  IMAD.IADD R14, R3, 0x1, R12 ;  /* 0x00000001030e7824 */ /* 0x000fe200078e020c */
[----:B------:R-:W-:Y:S02]  /*2760*/  SHF.R.S32.HI R7, RZ, 0x1f, R6 ;  /* 0x0000001fff077819 */ /* 0x000fe40000011406 */
[----:B------:R-:W-:Y:S01]  /*2770*/  SHF.R.S32.HI R21, RZ, 0x1f, R20 ;  /* 0x0000001fff157819 */ /* 0x000fe20000011414 */
[----:B------:R-:W-:Y:S01]  /*2780*/  IMAD.IADD R69, R69, 0x1, R15 ;  /* 0x0000000145457824 */ /* 0x000fe200078e020f */
[-C--:B------:R-:W-:Y:S01]  /*2790*/  LEA.HI R5, R7, R6.reuse, RZ, 0x3 ;  /* 0x0000000607057211 */ /* 0x080fe200078f18ff */
[----:B------:R-:W-:Y:S01]  /*27a0*/  IMAD.IADD R71, R15, 0x1, R71 ;  /* 0x000000010f477824 */ /* 0x000fe200078e0247 */
[----:B------:R-:W-:Y:S02]  /*27b0*/  SHF.R.S32.HI R15, RZ, 0x1f, R14 ;  /* 0x0000001fff0f7819 */ /* 0x000fe4000001140e */
[----:B------:R-:W-:Y:S02]  /*27c0*/  LEA.HI R12, R7, R6, RZ, 0x5 ;  /* 0x00000006070c7211 */ /* 0x000fe400078f28ff */
[----:B------:R-:W-:-:S02]  /*27d0*/  LOP3.LUT R22, R22, 0xfffffffe, RZ, 0xc0, !PT ;  /* 0xfffffffe16167812 */ /* 0x000fc400078ec0ff */
[CC--:B------:R-:W-:Y:S02]  /*27e0*/  LEA.HI R7, R21.reuse, R20.reuse, RZ, 0x3 ;  /* 0x0000001415077211 */ /* 0x0c0fe400078f18ff */
[----:B------:R-:W-:Y:S02]  /*27f0*/  LEA.HI R20, R21, R20, RZ, 0x5 ;  /* 0x0000001415147211 */ /* 0x000fe400078f28ff */
[CC--:B------:R-:W-:Y:S02]  /*2800*/  LEA.HI R6, R15.reuse, R14.reuse, RZ, 0x3 ;  /* 0x0000000e0f067211 */ /* 0x0c0fe400078f18ff */
[----:B------:R-:W-:Y:S02]  /*2810*/  @P2 LOP3.LUT R22, R22, 0x1, RZ, 0xfc, !PT ;  /* 0x0000000116162812 */ /* 0x000fe400078efcff */
[----:B------:R-:W-:Y:S01]  /*2820*/  LEA.HI R15, R15, R14, RZ, 0x5 ;  /* 0x0000000e0f0f7211 */ /* 0x000fe200078f28ff */
[----:B------:R-:W-:Y:S01]  /*2830*/  IMAD.SHL.U32 R14, R12, 0x80, RZ ;  /* 0x000000800c0e7824 */ /* 0x000fe200078e00ff */
[----:B-----5:R-:W-:Y:S01]  /*2840*/  SHF.R.S32.HI R31, RZ, 0x1f, R95 ;  /* 0x0000001fff1f7819 */ /* 0x020fe2000001145f */
[----:B------:R-:W-:Y:S01]  /*2850*/  IMAD.SHL.U32 R28, R20, 0x80, RZ ;  /* 0x00000080141c7824 */ /* 0x000fe200078e00ff */
[----:B------:R-:W-:Y:S01]  /*2860*/  LOP3.LUT R22, R22, 0xfffffffd, RZ, 0xc0, !PT ;  /* 0xfffffffd16167812 */ /* 0x000fe200078ec0ff */
[----:B------:R-:W-:Y:S01]  /*2870*/  IMAD.SHL.U32 R21, R15, 0x80, RZ ;  /* 0x000000800f157824 */ /* 0x000fe200078e00ff */
[----:B------:R-:W-:-:S02]  /*2880*/  LOP3.LUT R14, R14, 0xfffff000, RZ, 0xc0, !PT ;  /* 0xfffff0000e0e7812 */ /* 0x000fc400078ec0ff */
[----:B------:R-:W-:Y:S02]  /*2890*/  @P1 LOP3.LUT R22, R22, 0x2, RZ, 0xfc, !PT ;  /* 0x0000000216161812 */ /* 0x000fe400078efcff */
[----:B------:R-:W-:Y:S02]  /*28a0*/  LOP3.LUT R28, R28, 0xfffff000, RZ, 0xc0, !PT ;  /* 0xfffff0001c1c7812 */ /* 0x000fe400078ec0ff */
[----:B------:R-:W-:Y:S02]  /*28b0*/  ISETP.GE.AND P1, PT, R137, UR4, PT ;  /* 0x0000000489007c0c */ /* 0x000fe4000bf26270 */
[----:B------:R-:W-:Y:S01]  /*28c0*/  LOP3.LUT R21, R21, 0xfffff000, RZ, 0xc0, !PT ;  /* 0xfffff00015157812 */ /* 0x000fe200078ec0ff */
[----:B------:R-:W-:Y:S01]  /*28d0*/  IMAD.WIDE.U32 R68, R95, R10, R68 ;  /* 0x0000000a5f447225 */ /* 0x000fe200078e0044 */
[----:B------:R-:W-:-:S03]  /*28e0*/  SHF.L.U64.HI R79, R8, 0x7, R9 ;  /* 0x00000007084f7819 */ /* 0x000fc60000010209 */
[----:B------:R-:W-:Y:S01]  /*28f0*/  IMAD.WIDE.U32 R64, R95, R8, R64 ;  /* 0x000000085f407225 */ /* 0x000fe200078e0040 */
[----:B------:R-:W-:-:S03]  /*2900*/  SHF.L.U64.HI R86, R10, 0x7, R11 ;  /* 0x000000070a567819 */ /* 0x000fc6000001020b */
[----:B------:R-:W-:Y:S01]  /*2910*/  IMAD.WIDE.U32 R66, R95, R8, R66 ;  /* 0x000000085f427225 */ /* 0x000fe200078e0042 */
[----:B------:R-:W-:-:S03]  /*2920*/  IADD3 R99, R30, 0x8, RZ ;  /* 0x000000081e637810 */ /* 0x000fc60007ffe0ff */
[----:B------:R-:W-:Y:S01]  /*2930*/  IMAD.WIDE.U32 R70, R95, R10, R70 ;  /* 0x0000000a5f467225 */ /* 0x000fe200078e0046 */
[----:B------:R-:W-:-:S03]  /*2940*/  SHF.R.S32.HI R78, RZ, 0x1f, R0 ;  /* 0x0000001fff4e7819 */ /* 0x000fc60000011400 */
[----:B------:R-:W-:Y:S01]  /*2950*/  IMAD.SHL.U32 R98, R13, 0x2, RZ ;  /* 0x000000020d627824 */ /* 0x000fe200078e00ff */
[----:B------:R-:W-:Y:S01]  /*2960*/  @!P6 BAR.SYNC.DEFER_BLOCKING 0x9, 0x100 ;  /* 0x024400000000eb1d */ /* 0x000fe20000010000 */
[C---:B--2---:R-:W-:Y:S02]  /*2970*/  LOP3.LUT R12, R27.reuse, 0x18, R5, 0xf8, !PT ;  /* 0x000000181b0c7812 */ /* 0x044fe400078ef805 */
[C---:B------:R-:W-:Y:S02]  /*2980*/  LOP3.LUT R20, R27.reuse, 0x18, R6, 0xf8, !PT ;  /* 0x000000181b147812 */ /* 0x040fe400078ef806 */
[----:B------:R-:W-:Y:S02]  /*2990*/  LOP3.LUT R27, R27, 0x18, R7, 0xf8, !PT ;  /* 0x000000181b1b7812 */ /* 0x000fe400078ef807 */
[----:B---3--:R-:W-:Y:S01]  /*29a0*/  LOP3.LUT R15, R12, R34, RZ, 0x3c, !PT ;  /* 0x000000220c0f7212 */ /* 0x008fe200078e3cff */
[----:B------:R-:W-:Y:S01]  /*29b0*/  IMAD R12, R31, R8, RZ ;  /* 0x000000081f0c7224 */ /* 0x000fe200078e02ff */
[----:B------:R-:W-:-:S02]  /*29c0*/  LOP3.LUT R27, R27, R34, RZ, 0x3c, !PT ;  /* 0x000000221b1b7212 */ /* 0x000fc400078e3cff */
[--C-:B----4-:R-:W-:Y:S01]  /*29d0*/  IADD3 R94, R15, R14, R33.reuse ;  /* 0x0000000e0f5e7210 */ /* 0x110fe20007ffe021 */
[----:B------:R-:W-:Y:S01]  /*29e0*/  IMAD R15, R95, R9, R12 ;  /* 0x000000095f0f7224 */ /* 0x000fe200078e020c */
[----:B------:R-:W-:Y:S01]  /*29f0*/  LOP3.LUT R20, R20, R34, RZ, 0x3c, !PT ;  /* 0x0000002214147212 */ /* 0x000fe200078e3cff */
[----:B------:R-:W-:Y:S01]  /*2a00*/  IMAD R12, R31, R10, RZ ;  /* 0x0000000a1f0c7224 */ /* 0x000fe200078e02ff */
[--C-:B------:R-:W-:Y:S02]  /*2a10*/  IADD3 R92, R27, R28, R33.reuse ;  /* 0x0000001c1b5c7210 */ /* 0x100fe40007ffe021 */
[----:B------:R-:W-:Y:S01]  /*2a20*/  SEL R28, RZ, 0x20, P1 ;  /* 0x00000020ff1c7807 */ /* 0x000fe20000800000 */
[----:B------:R-:W-:Y:S01]  /*2a30*/  IMAD R73, R95, R11, R12 ;  /* 0x0000000b5f497224 */ /* 0x000fe200078e020c */
[----:B------:R-:W-:Y:S02]  /*2a40*/  IADD3 R93, R20, R21, R33 ;  /* 0x00000015145d7210 */ /* 0x000fe40007ffe021 */
[----:B------:R-:W-:-:S02]  /*2a50*/  LOP3.LUT R20, R5, 0xfffffff8, RZ, 0xc0, !PT ;  /* 0xfffffff805147812 */ /* 0x000fc400078ec0ff */
[----:B------:R-:W-:Y:S02]  /*2a60*/  LOP3.LUT R21, R6, 0xfffffff8, RZ, 0xc0, !PT ;  /* 0xfffffff806157812 */ /* 0x000fe400078ec0ff */
[----:B------:R-:W-:Y:S02]  /*2a70*/  LOP3.LUT R27, R7, 0xfffffff8, RZ, 0xc0, !PT ;  /* 0xfffffff8071b7812 */ /* 0x000fe400078ec0ff */
[----:B------:R-:W-:Y:S01]  /*2a80*/  LOP3.LUT R28, R29, R28, RZ, 0xfc, !PT ;  /* 0x0000001c1d1c7212 */ /* 0x000fe200078efcff */
[----:B------:R-:W-:Y:S01]  /*2a90*/  IMAD.SHL.U32 R9, R10, 0x80, RZ ;  /* 0x000000800a097824 */ /* 0x000fe200078e00ff */
[----:B------:R-:W-:Y:S01]  /*2aa0*/  SHF.R.S32.HI R91, RZ, 0x1f, R20 ;  /* 0x0000001fff5b7819 */ /* 0x000fe20000011414 */
[----:B------:R-:W-:Y:S01]  /*2ab0*/  IMAD.IADD R75, R69, 0x1, R73 ;  /* 0x00000001454b7824 */ /* 0x000fe200078e0249 */
[----:B------:R-:W-:Y:S01]  /*2ac0*/  SHF.R.S32.HI R90, RZ, 0x1f, R21 ;  /* 0x0000001fff5a7819 */ /* 0x000fe20000011415 */
[----:B------:R-:W-:Y:S01]  /*2ad0*/  IMAD.SHL.U32 R8, R8, 0x80, RZ ;  /* 0x0000008008087824 */ /* 0x000fe200078e00ff */
[----:B------:R-:W-:Y:S01]  /*2ae0*/  SHF.R.S32.HI R87, RZ, 0x1f, R27 ;  /* 0x0000001fff577819 */ /* 0x000fe2000001141b */
[----:B------:R-:W-:Y:S01]  /*2af0*/  IMAD R10, R32, 0xc0, R156 ;  /* 0x000000c0200a7824 */ /* 0x000fe200078e029c */
[----:B------:R-:W-:Y:S01]  /*2b00*/  LOP3.LUT R29, R29, 0x1, RZ, 0xc0, !PT ;  /* 0x000000011d1d7812 */ /* 0x000fe200078ec0ff */
[----:B------:R-:W-:Y:S01]  /*2b10*/  IMAD.IADD R76, R65, 0x1, R15 ;  /* 0x00000001414c7824 */ /* 0x000fe200078e020f */
[C---:B------:R-:W-:Y:S01]  /*2b20*/  LOP3.LUT R30, R28.reuse, 0x2, RZ, 0xc0, !PT ;  /* 0x000000021c1e7812 */ /* 0x040fe200078ec0ff */
[----:B------:R-:W-:Y:S01]  /*2b30*/  IMAD.IADD R74, R15, 0x1, R67 ;  /* 0x000000010f4a7824 */ /* 0x000fe200078e0243 */
[----:B------:R-:W-:Y:S01]  /*2b40*/  LOP3.LUT R31, R28, 0x4, RZ, 0xc0, !PT ;  /* 0x000000041c1f7812 */ /* 0x000fe200078ec0ff */
[----:B------:R-:W-:-:S07]  /*2b50*/  IMAD.IADD R73, R73, 0x1, R71 ;  /* 0x0000000149497824 */ /* 0x000fce00078e0247 */
.L_x_12419:
[----:B--2---:R-:W2:Y:S01]  /*2b60*/  LDL R35, [R1+0x94] ;  /* 0x0000940001237983 */ /* 0x004ea20000100800 */
[----:B------:R-:W0:Y:S01]  /*2b70*/  LDC R81, c[0x0][0x430] ;  /* 0x00010c00ff517b82 */ /* 0x000e220000000800 */
        /* <DEDUP_REMOVED lines=10> */
[----:B---3--:R-:W3:Y:S08]  /*2c20*/  @!P1 LDC.64 R12, c[0x0][0x418] ;  /* 0x00010600ff0c9b82 */ /* 0x008ef00000000a00 */
        /* <DEDUP_REMOVED lines=13> */
[----:B------:R-:W-:Y:S05]  /*2d00*/  YIELD ;  /* 0x0000000000007946 */ /* 0x000fea0003800000 */
[----:B------:R-:W-:Y:S01]  /*2d10*/  IADD3 R14, -R32, RZ, RZ ;  /* 0x000000ff200e7210 */ /* 0x000fe20007ffe1ff */
[----:B------:R-:W-:Y:S01]  /*2d20*/  BSSY B0, `(.L_x_12361) ;  /* 0x0000424000007945 */ /* 0x000fe20003800000 */
[----:B------:R0:W5:Y:S01]  /*2d30*/  @!P1 LDG.E R80, desc[UR38][R12.64] ;  /* 0x000000260c509981 */ /* 0x000162000c1e1900 */
[----:B------:R-:W-:Y:S01]  /*2d40*/  ISETP.GT.AND P1, PT, R11, R72, PT ;  /* 0x000000480b00720c */ /* 0x000fe20003f24270 */
[----:B------:R-:W-:-:S02]  /*2d50*/  IMAD.MOV.U32 R25, RZ, RZ, R11 ;  /* 0x000000ffff197224 */ /* 0x000fc400078e000b */
[----:B------:R-:W-:Y:S02]  /*2d60*/  IMAD R81, R81, R14, R36 ;  /* 0x0000000e51517224 */ /* 0x000fe400078e0224 */
        /* <DEDUP_REMOVED lines=14> */
[----:B------:R-:W-:Y:S01]  /*2e50*/  SHF.R.S32.HI R14, RZ, 0x1f, R25 ;  /* 0x0000001fff0e7819 */ /* 0x000fe20000011419 */
[----:B------:R-:W-:Y:S01]  /*2e60*/  IMAD R33, R83, UR4, RZ ;  /* 0x0000000453217c24 */ /* 0x000fe2000f8e02ff */
[----:B------:R-:W-:Y:S02]  /*2e70*/  VIMNMX R84, R84, 0x80, PT ;  /* 0x0000008054547848 */ /* 0x000fe40003fe0100 */
[----:B------:R-:W-:Y:S01]  /*2e80*/  IADD3 R13, R13, R15, RZ ;  /* 0x0000000f0d0d7210 */ /* 0x000fe20007ffe0ff */
[----:B------:R-:W-:-:S02]  /*2e90*/  IMAD R33, R80, UR5, R33 ;  /* 0x0000000550217c24 */ /* 0x000fc4000f8e0221 */
[----:B------:R-:W-:Y:S02]  /*2ea0*/  IMAD R15, R86, R25, RZ ;  /* 0x00000019560f7224 */ /* 0x000fe400078e02ff */
[----:B------:R-:W-:Y:S01]  /*2eb0*/  IMAD.WIDE.U32 R12, R80, UR4, R12 ;  /* 0x00000004500c7c25 */ /* 0x000fe2000f8e000c */
[----:B------:R-:W-:-:S03]  /*2ec0*/  ULDC.64 UR4, c[0x0][0x308] ;  /* 0x0000c20000047ab9 */ /* 0x000fc60000000a00 */
[----:B------:R-:W-:Y:S02]  /*2ed0*/  IMAD.IADD R13, R13, 0x1, R33 ;  /* 0x000000010d0d7824 */ /* 0x000fe400078e0221 */
[----:B------:R-:W-:Y:S02]  /*2ee0*/  IMAD R33, R14, R9, R15 ;  /* 0x000000090e217224 */ /* 0x000fe400078e020f */
[----:B------:R-:W-:-:S04]  /*2ef0*/  IMAD.WIDE.U32 R12, R138, UR4, R12 ;  /* 0x000000048a0c7c25 */ /* 0x000fc8000f8e000c */
[----:B------:R-:W-:Y:S01]  /*2f00*/  IMAD R61, R138, UR5, R13 ;  /* 0x000000058a3d7c24 */ /* 0x000fe2000f8e020d */
[----:B------:R-:W-:Y:S01]  /*2f10*/  ULDC.64 UR4, c[0x0][0x2e8] ;  /* 0x0000ba0000047ab9 */ /* 0x000fe20000000a00 */
[-C--:B------:R-:W-:Y:S01]  /*2f20*/  IMAD R13, R79, R25.reuse, RZ ;  /* 0x000000194f0d7224 */ /* 0x080fe200078e02ff */
[----:B------:R-:W-:Y:S01]  /*2f30*/  LEA R60, P2, R12, UR4, 0x1 ;  /* 0x000000040c3c7c11 */ /* 0x000fe2000f8408ff */
[----:B------:R-:W-:Y:S02]  /*2f40*/  ULDC.U8 UR4, c[0x0][0x410] ;  /* 0x0001040000047ab9 */ /* 0x000fe40000000000 */
[----:B------:R-:W-:Y:S01]  /*2f50*/  IMAD R57, R14, R8, R13 ;  /* 0x000000080e397224 */ /* 0x000fe200078e020d */
[----:B------:R-:W-:Y:S01]  /*2f60*/  LEA.HI.X R61, R12, UR5, R61, 0x1, P2 ;  /* 0x000000050c3d7c11 */ /* 0x000fe200090f0c3d */
[----:B------:R-:W-:Y:S01]  /*2f70*/  IMAD.WIDE.U32 R14, R9, R25, RZ ;  /* 0x00000019090e7225 */ /* 0x000fe200078e00ff */
[----:B------:R-:W-:-:S03]  /*2f80*/  ISETP.NE.AND P2, PT, RZ, UR4, PT ;  /* 0x00000004ff007c0c */ /* 0x000fc6000bf45270 */
[----:B------:R-:W-:-:S04]  /*2f90*/  IMAD.WIDE.U32 R12, R8, R25, RZ ;  /* 0x00000019080c7225 */ /* 0x000fc800078e00ff */
[----:B------:R-:W-:Y:S02]  /*2fa0*/  IMAD.IADD R11, R15, 0x1, R33 ;  /* 0x000000010f0b7824 */ /* 0x000fe400078e0221 */
[----:B------:R-:W-:-:S04]  /*2fb0*/  IMAD.IADD R57, R13, 0x1, R57 ;  /* 0x000000010d397824 */ /* 0x000fc800078e0239 */
        /* <DEDUP_REMOVED lines=62> */
.L_x_12365:
[----:B------:R-:W-:Y:S05]  /*33a0*/  BSYNC B1 ;  /* 0x0000000000017941 */ /* 0x000fea0003800000 */
.L_x_12364:
        /* <DEDUP_REMOVED lines=43> */
.L_x_12366:
[----:B------:R-:W-:Y:S01]  /*3660*/  LEA R57, R18, R2, 0x3 ;  /* 0x0000000212397211 */ /* 0x000fe200078e18ff */
[----:B------:R-:W-:Y:S01]  /*3670*/  BSSY B1, `(.L_x_12367) ;  /* 0x0000004000017945 */ /* 0x000fe20003800000 */
[----:B------:R-:W-:-:S04]  /*3680*/  SHF.L.U32 R85, R149, 0x1f, RZ ;  /* 0x0000001f95557819 */ /* 0x000fc800000006ff */
[----:B------:R-:W0:Y:S02]  /*3690*/  SYNCS.PHASECHK.TRANS64.TRYWAIT P4, [R57+URZ+0x2d890], R85 ;  /* 0x02d89055390075a7 */ /* 0x000e24000808017f */
[----:B0-----:R-:W-:Y:S05]  /*36a0*/  @!P4 BRA `(.L_x_12368) ;  /* 0x000001c800ecc947 */ /* 0x001fea0003800000 */
.L_x_12643:
[----:B------:R-:W-:Y:S05]  /*36b0*/  BSYNC B1 ;  /* 0x0000000000017941 */ /* 0x000fea0003800000 */
.L_x_12367:
[----:B------:R-:W-:-:S03]  /*36c0*/  UMOV UR4, 0xffffffff ;  /* 0xffffffff00047882 */ /* 0x000fc60000000000 */
[----:B------:R-:W-:Y:S05]  /*36d0*/  BRA.DIV UR4, `(.L_x_12369) ;  /* 0x000001ca04f47947 */ /* 0x000fea000b800000 */
[----:B------:R-:W1:Y:S04]  /*36e0*/  SHFL.IDX PT, R61, R61, RZ, 0x1e1f ;  /* 0x001e1fff3d3d7589 */ /* 0x000e6800000e0000 */
[----:B------:R-:W2:Y:S02]  /*36f0*/  SHFL.IDX PT, R60, R60, RZ, 0x1e1f ;  /* 0x001e1fff3c3c7589 */ /* 0x000ea400000e0000 */
.L_x_12647:
        /* <DEDUP_REMOVED lines=31> */
[----:B------:R-:W-:-:S04]  /*38f0*/  FMUL.FTZ R52, R15, R54 ;  /* 0x000000360f347220 */ /* 0x000fc80000410000 */
        /* <DEDUP_REMOVED lines=20> */
.L_x_12374:
[----:B------:R-:W-:Y:S05]  /*3a40*/  BSYNC B2 ;  /* 0x0000000000027941 */ /* 0x000fea0003800000 */
.L_x_12373:
[----:B--2---:R-:W-:-:S04]  /*3a50*/  LEA R52, P3, R16, R60, 0x1 ;  /* 0x0000003c10347211 */ /* 0x004fc800078608ff */
[----:B-1----:R-:W-:-:S05]  /*3a60*/  LEA.HI.X R53, R16, R61, R17, 0x1, P3 ;  /* 0x0000003d10357211 */ /* 0x002fca00018f0c11 */
[----:B------:R3:W-:Y:S04]  /*3a70*/  ST.E.128 desc[UR38][R52.64], R12 ;  /* 0x0000000c34007985 */ /* 0x0007e8000c101d26 */
.L_x_12372:
[----:B------:R-:W-:Y:S05]  /*3a80*/  BSYNC B1 ;  /* 0x0000000000017941 */ /* 0x000fea0003800000 */
.L_x_12371:
        /* <DEDUP_REMOVED lines=50> */
.L_x_12378:
[----:B------:R-:W-:Y:S05]  /*3db0*/  BSYNC B2 ;  /* 0x0000000000027941 */ /* 0x000fea0003800000 */
.L_x_12377:
[----:B------:R-:W3:Y:S01]  /*3dc0*/  LDL R11, [R1+0x4c] ;  /* 0x00004c00010b7983 */ /* 0x000ee20000100800 */
[----:B--2---:R-:W-:Y:S02]  /*3dd0*/  IMAD.MOV.U32 R48, RZ, RZ, R60 ;  /* 0x000000ffff307224 */ /* 0x004fe400078e003c */
[----:B-1----:R-:W-:Y:S01]  /*3de0*/  IMAD.MOV.U32 R49, RZ, RZ, R61 ;  /* 0x000000ffff317224 */ /* 0x002fe200078e003d */
[----:B---3--:R-:W-:-:S05]  /*3df0*/  SHF.L.U32 R11, R11, 0x3, RZ ;  /* 0x000000030b0b7819 */ /* 0x008fca00000006ff */
[----:B------:R-:W-:-:S05]  /*3e00*/  IMAD.WIDE R48, R11, 0x2, R48 ;  /* 0x000000020b307825 */ /* 0x000fca00078e0230 */
[----:B------:R4:W-:Y:S02]  /*3e10*/  ST.E.128 desc[UR38][R48.64], R12 ;  /* 0x0000000c30007985 */ /* 0x0009e4000c101d26 */
.L_x_12376:
[----:B------:R-:W-:Y:S05]  /*3e20*/  BSYNC B1 ;  /* 0x0000000000017941 */ /* 0x000fea0003800000 */
.L_x_12375:
        /* <DEDUP_REMOVED lines=50> */
[----:B------:R-:W-:-:S03]  /*4150*/  IMAD.MOV.U32 R12, RZ, RZ, R46 ;  /* 0x000000ffff0c7224 */ /* 0x000fc600078e002e */
[----:B------:R-:W-:-:S07]  /*4160*/  MOV R14, R47 ;  /* 0x0000002f000e7202 */ /* 0x000fce0000000f00 */
.L_x_12382:
[----:B------:R-:W-:Y:S05]  /*4170*/  BSYNC B2 ;  /* 0x0000000000027941 */ /* 0x000fea0003800000 */
.L_x_12381:
[----:B------:R-:W3:Y:S01]  /*4180*/  LDL R11, [R1+0x50] ;  /* 0x00005000010b7983 */ /* 0x000ee20000100800 */
[----:B--2---:R-:W-:Y:S02]  /*4190*/  IMAD.MOV.U32 R44, RZ, RZ, R60 ;  /* 0x000000ffff2c7224 */ /* 0x004fe400078e003c */
[----:B-1----:R-:W-:Y:S02]  /*41a0*/  IMAD.MOV.U32 R45, RZ, RZ, R61 ;  /* 0x000000ffff2d7224 */ /* 0x002fe400078e003d */
[----:B---3--:R-:W-:-:S04]  /*41b0*/  IMAD.SHL.U32 R11, R11, 0x8, RZ ;  /* 0x000000080b0b7824 */ /* 0x008fc800078e00ff */
[----:B------:R-:W-:-:S05]  /*41c0*/  IMAD.WIDE R44, R11, 0x2, R44 ;  /* 0x000000020b2c7825 */ /* 0x000fca00078e022c */
[----:B------:R1:W-:Y:S02]  /*41d0*/  ST.E.128 desc[UR38][R44.64], R12 ;  /* 0x0000000c2c007985 */ /* 0x0003e4000c101d26 */
.L_x_12380:
[----:B------:R-:W-:Y:S05]  /*41e0*/  BSYNC B1 ;  /* 0x0000000000017941 */ /* 0x000fea0003800000 */
.L_x_12379:
        /* <DEDUP_REMOVED lines=8> */
[----:B------:R-:W-:Y:S01]  /*4270*/  SHF.R.U64 R11, R40, 0x10, R41 ;  /* 0x00000010280b7819 */ /* 0x000fe20000001229 */
[----:B------:R-:W-:Y:S01]  /*4280*/  IMAD.MOV.U32 R44, RZ, RZ, R13 ;  /* 0x000000ffff2c7224 */ /* 0x000fe200078e000d */
[----:B------:R-:W-:Y:S02]  /*4290*/  SHF.R.U32.HI R40, RZ, 0x10, R41 ;  /* 0x00000010ff287819 */ /* 0x000fe40000011629 */
[--C-:B------:R-:W-:Y:S01]  /*42a0*/  SHF.R.U64 R41, R42, 0x10, R43.reuse ;  /* 0x000000102a297819 */ /* 0x100fe2000000122b */
[----:B------:R-:W-:Y:S01]  /*42b0*/  HADD2.F32 R11, -RZ, R11.H0_H0 ;  /* 0x2000000bff0b7230 */ /* 0x000fe20000004100 */
[----:B------:R-:W-:Y:S01]  /*42c0*/  SHF.R.U32.HI R42, RZ, 0x10, R43 ;  /* 0x00000010ff2a7819 */ /* 0x000fe2000001162b */
[--C-:B------:R-:W-:Y:S02]  /*42d0*/  HADD2.F32 R13, -RZ, R44.reuse.H1_H1 ;  /* 0x3000002cff0d7230 */ /* 0x100fe40000004100 */
[----:B------:R-:W-:Y:S02]  /*42e0*/  HADD2.F32 R43, -RZ, R41.H0_H0 ;  /* 0x20000029ff2b7230 */ /* 0x000fe40000004100 */
[----:B------:R-:W-:-:S02]  /*42f0*/  HADD2.F32 R41, -RZ, R44.H0_H0 ;  /* 0x2000002cff297230 */ /* 0x000fc40000004100 */
[----:B------:R-:W-:Y:S02]  /*4300*/  HADD2.F32 R42, -RZ, R42.H0_H0 ;  /* 0x2000002aff2a7230 */ /* 0x000fe40000004100 */
[-C--:B------:R-:W-:Y:S01]  /*4310*/  FMUL.FTZ R44, R13, R43.reuse ;  /* 0x0000002b0d2c7220 */ /* 0x080fe20000410000 */
[----:B------:R-:W-:Y:S02]  /*4320*/  HADD2.F32 R40, -RZ, R40.H0_H0 ;  /* 0x20000028ff287230 */ /* 0x000fe40000004100 */
[C---:B------:R-:W-:Y:S01]  /*4330*/  FMUL.FTZ R43, R41.reuse, R43 ;  /* 0x0000002b292b7220 */ /* 0x040fe20000410000 */
[----:B------:R-:W-:-:S03]  /*4340*/  FFMA.FTZ R44, R41, R11, -R44 ;  /* 0x0000000b292c7223 */ /* 0x000fc6000001082c */
        /* <DEDUP_REMOVED lines=30> */
.L_x_12386:
[----:B------:R-:W-:Y:S05]  /*4530*/  BSYNC B2 ;  /* 0x0000000000027941 */ /* 0x000fea0003800000 */
.L_x_12385:
[----:B------:R-:W3:Y:S01]  /*4540*/  LDL R11, [R1+0x5c] ;  /* 0x00005c00010b7983 */ /* 0x000ee20000100800 */
[----:B--2---:R-:W-:-:S04]  /*4550*/  LEA R40, P3, R136, R60, 0x1 ;  /* 0x0000003c88287211 */ /* 0x004fc800078608ff */
[----:B---3--:R-:W-:-:S05]  /*4560*/  LEA.HI.X R41, R136, R61, R11, 0x1, P3 ;  /* 0x0000003d88297211 */ /* 0x008fca00018f0c0b */
[----:B------:R1:W-:Y:S04]  /*4570*/  ST.E.128 desc[UR38][R40.64], R12 ;  /* 0x0000000c28007985 */ /* 0x0003e8000c101d26 */
.L_x_12384:
[----:B------:R-:W-:Y:S05]  /*4580*/  BSYNC B1 ;  /* 0x0000000000017941 */ /* 0x000fea0003800000 */
.L_x_12383:
        /* <DEDUP_REMOVED lines=45> */
[----:B------:R-:W-:-:S05]  /*4860*/  HADD2.F32 R14, -RZ, R14.H1_H1 ;  /* 0x3000000eff0e7230 */ /* 0x000fca0000004100 */
[-C--:B------:R-:W-:Y:S01]  /*4870*/  FMUL.FTZ R42, R14, R103.reuse ;  /* 0x000000670e2a7220 */ /* 0x080fe20000410000 */
[----:B------:R-:W-:-:S03]  /*4880*/  FMUL.FTZ R103, R37, R103 ;  /* 0x0000006725677220 */ /* 0x000fc60000410000 */
[-C--:B------:R-:W-:Y:S01]  /*4890*/  FFMA.FTZ R42, R37, R102.reuse, -R42 ;  /* 0x00000066252a7223 */ /* 0x080fe2000001082a */
[----:B------:R-:W-:Y:S01]  /*48a0*/  FFMA.FTZ R103, R14, R102, R103 ;  /* 0x000000660e677223 */ /* 0x000fe20000010067 */
[----:B------:R-:W-:Y:S01]  /*48b0*/  F2FP.F16.F32.PACK_AB R37, R13, R12 ;  /* 0x0000000c0d25723e */ /* 0x000fe200000000ff */
[----:B------:R-:W-:Y:S01]  /*48c0*/  IMAD.MOV.U32 R13, RZ, RZ, R11 ;  /* 0x000000ffff0d7224 */ /* 0x000fe200078e000b */
[----:B------:R-:W-:Y:S02]  /*48d0*/  F2FP.F16.F32.PACK_AB R12, R36, R15 ;  /* 0x0000000f240c723e */ /* 0x000fe400000000ff */
[----:B------:R-:W-:Y:S01]  /*48e0*/  F2FP.F16.F32.PACK_AB R14, R103, R42 ;  /* 0x0000002a670e723e */ /* 0x000fe200000000ff */
[----:B------:R-:W-:-:S07]  /*48f0*/  IMAD.MOV.U32 R15, RZ, RZ, R37 ;  /* 0x000000ffff0f7224 */ /* 0x000fce00078e0025 */
.L_x_12390:
[----:B------:R-:W-:Y:S05]  /*4900*/  BSYNC B2 ;  /* 0x0000000000027941 */ /* 0x000fea0003800000 */
.L_x_12389:
[----:B--2---:R1:W-:Y:S02]  /*4910*/  ST.E.128 desc[UR38][R40.64], R12 ;  /* 0x0000000c28007985 */ /* 0x0043e4000c101d26 */
.L_x_12388:
[----:B------:R-:W-:Y:S05]  /*4920*/  BSYNC B1 ;  /* 0x0000000000017941 */ /* 0x000fea0003800000 */
.L_x_12387:
        /* <DEDUP_REMOVED lines=51> */
.L_x_12392:
[----:B------:R-:W-:Y:S05]  /*4c60*/  BSYNC B1 ;  /* 0x0000000000017941 */ /* 0x000fea0003800000 */
.L_x_12391:
[----:B--2---:R1:W-:Y:S01]  /*4c70*/  ST.E.128 desc[UR38][R36.64], R12 ;  /* 0x0000000c24007985 */ /* 0x0043e2000c101d26 */
[----:B------:R-:W-:Y:S05]  /*4c80*/  BRA `(.L_x_12370) ;  /* 0x0000002000b47947 */ /* 0x000fea0003800000 */
.L_x_12363:
        /* <DEDUP_REMOVED lines=46> */
.L_x_12394:
[----:B------:R-:W-:Y:S05]  /*4f70*/  BSYNC B1 ;  /* 0x0000000000017941 */ /* 0x000fea0003800000 */
.L_x_12393:
[----:B-----5:R-:W-:Y:S01]  /*4f80*/  IMAD.MOV.U32 R11, RZ, RZ, R34 ;  /* 0x000000ffff0b7224 */ /* 0x020fe200078e0022 */
[----:B------:R-:W-:Y:S01]  /*4f90*/  UISETP.NE.AND UP0, UPT, UR41, 0x3, UPT ;  /* 0x000000032900788c */ /* 0x000fe2000bf05270 */
[----:B0-----:R-:W-:-:S05]  /*4fa0*/  IMAD.MOV.U32 R12, RZ, RZ, R35 ;  /* 0x000000ffff0c7224 */ /* 0x001fca00078e0023 */
[----:B------:R-:W-:Y:S01]  /*4fb0*/  PRMT R109, R11, 0x5410, R12 ;  /* 0x000054100b6d7816 */ /* 0x000fe2000000000c */
[----:B------:R-:W-:Y:S01]  /*4fc0*/  IMAD.MOV.U32 R12, RZ, RZ, R32 ;  /* 0x000000ffff0c7224 */ /* 0x000fe200078e0020 */
[----:B------:R-:W-:Y:S02]  /*4fd0*/  MOV R11, R33 ;  /* 0x00000021000b7202 */ /* 0x000fe40000000f00 */
[----:B------:R-:W-:Y:S02]  /*4fe0*/  PLOP3.LUT P2, PT, PT, PT, UP0, 0x80, 0x0 ;  /* 0x000000000000781c */ /* 0x000fe40003f4f008 */
[----:B------:R-:W-:Y:S01]  /*4ff0*/  PRMT R110, R12, 0x5410, R11 ;  /* 0x000054100c6e7816 */ /* 0x000fe2000000000b */
[----:B------:R-:W-:Y:S02]  /*5000*/  IMAD.MOV.U32 R11, RZ, RZ, R39 ;  /* 0x000000ffff0b7224 */ /* 0x000fe400078e0027 */
[----:B------:R-:W-:-:S03]  /*5010*/  IMAD.MOV.U32 R12, RZ, RZ, R38 ;  /* 0x000000ffff0c7224 */ /* 0x000fc600078e0026 */
[----:B------:R-:W-:Y:S01]  /*5020*/  PRMT R115, R11, 0x7610, R115 ;  /* 0x000076100b737816 */ /* 0x000fe20000000073 */
[----:B------:R-:W-:Y:S01]  /*5030*/  IMAD.MOV.U32 R11, RZ, RZ, R37 ;  /* 0x000000ffff0b7224 */ /* 0x000fe200078e0025 */
[----:B------:R-:W-:Y:S01]  /*5040*/  PRMT R113, R113, 0x5410, R12 ;  /* 0x0000541071717816 */ /* 0x000fe2000000000c */
[----:B------:R-:W-:-:S03]  /*5050*/  IMAD.MOV.U32 R12, RZ, RZ, R36 ;  /* 0x000000ffff0c7224 */ /* 0x000fc600078e0024 */
[----:B------:R-:W-:Y:S01]  /*5060*/  PRMT R116, R11, 0x7610, R116 ;  /* 0x000076100b747816 */ /* 0x000fe20000000074 */
[----:B------:R-:W-:Y:S01]  /*5070*/  IMAD.MOV.U32 R11, RZ, RZ, R42 ;  /* 0x000000ffff0b7224 */ /* 0x000fe200078e002a */
[----:B------:R-:W-:Y:S02]  /*5080*/  PRMT R114, R12, 0x7610, R114 ;  /* 0x000076100c727816 */ /* 0x000fe40000000072 */
[----:B------:R-:W-:-:S04]  /*5090*/  MOV R12, R43 ;  /* 0x0000002b000c7202 */ /* 0x000fc80000000f00 */
        /* <DEDUP_REMOVED lines=29> */
.L_x_12395:
[----:B------:R-:W-:Y:S01]  /*5270*/  IMAD R57, R18, 0x8, R2 ;  /* 0x0000000812397824 */ /* 0x000fe200078e0202 */
[----:B------:R-:W-:Y:S01]  /*5280*/  SHF.L.U32 R85, R149, 0x1f, RZ ;  /* 0x0000001f95557819 */ /* 0x000fe200000006ff */
[----:B------:R-:W-:Y:S03]  /*5290*/  BSSY B1, `(.L_x_12396) ;  /* 0x0000003000017945 */ /* 0x000fe60003800000 */
[----:B------:R-:W0:Y:S02]  /*52a0*/  SYNCS.PHASECHK.TRANS64.TRYWAIT P4, [R57+URZ+0x2d890], R85 ;  /* 0x02d89055390075a7 */ /* 0x000e24000808017f */
[----:B0-----:R-:W-:Y:S05]  /*52b0*/  @!P4 BRA `(.L_x_12397) ;  /* 0x000001b00048c947 */ /* 0x001fea0003800000 */
.L_x_12648:
[----:B------:R-:W-:Y:S05]  /*52c0*/  BSYNC B1 ;  /* 0x0000000000017941 */ /* 0x000fea0003800000 */
.L_x_12396:
[----:B------:R-:W-:-:S03]  /*52d0*/  UMOV UR4, 0xffffffff ;  /* 0xffffffff00047882 */ /* 0x000fc60000000000 */
[----:B------:R-:W-:Y:S05]  /*52e0*/  BRA.DIV UR4, `(.L_x_12398) ;  /* 0x000001b204507947 */ /* 0x000fea000b800000 */
[----:B------:R1:W2:Y:S04]  /*52f0*/  SHFL.IDX PT, R89, R61, RZ, 0x1e1f ;  /* 0x001e1fff3d597589 */ /* 0x0002a800000e0000 */
[----:B------:R1:W3:Y:S02]  /*5300*/  SHFL.IDX PT, R88, R60, RZ, 0x1e1f ;  /* 0x001e1fff3c587589 */ /* 0x0002e400000e0000 */
.L_x_12652:
[----:B------:R-:W-:Y:S05]  /*5310*/  @P3 BRA `(.L_x_12370) ;  /* 0x0000001c00103947 */ /* 0x000fea0003800000 */
[----:B------:R-:W4:Y:S01]  /*5320*/  LDC R11, c[0x0][0x2f4] ;  /* 0x0000bd00ff0b7b82 */ /* 0x000f220000000800 */
[----:B------:R-:W-:Y:S01]  /*5330*/  ISETP.NE.AND P3, PT, R29, RZ, PT ;  /* 0x000000ff1d00720c */ /* 0x000fe20003f65270 */
[----:B------:R-:W-:Y:S01]  /*5340*/  BSSY B1, `(.L_x_12399) ;  /* 0x000007c000017945 */ /* 0x000fe20003800000 */
[----:B----4-:R-:W-:-:S11]  /*5350*/  IMAD.IADD R102, R11, 0x1, -R98 ;  /* 0x000000010b667824 */ /* 0x010fd600078e0a62 */
        /* <DEDUP_REMOVED lines=13> */
[----:B------:R-:W-:-:S03]  /*5430*/  IMAD.SHL.U32 R103, R103, 0x8, RZ ;  /* 0x0000000867677824 */ /* 0x000fc600078e00ff */
[----:B------:R-:W-:-:S04]  /*5440*/  SHF.L.U32 R12, R12, 0xa, RZ ;  /* 0x0000000a0c0c7819 */ /* 0x000fc800000006ff */
        /* <DEDUP_REMOVED lines=42> */
[----:B------:R-:W-:Y:S01]  /*56f0*/  HADD2.F32 R42, -RZ, R42.H0_H0 ;  /* 0x2000002aff2a7230 */ /* 0x000fe20000004100 */
        /* <DEDUP_REMOVED lines=36> */
[--C-:B------:R-:W-:Y:S02]  /*5940*/  HADD2.F32 R53, -RZ, R62.reuse.H0_H0 ;  /* 0x2000003eff357230 */ /* 0x100fe40000004100 */
        /* <DEDUP_REMOVED lines=15> */
[----:B------:R-:W-:Y:S02]  /*5a40*/  F2FP.F16.F32.PACK_AB R53, R53, R60 ;  /* 0x0000003c3535723e */ /* 0x000fe400000000ff */
[----:B------:R-:W-:Y:S02]  /*5a50*/  F2FP.F16.F32.PACK_AB R43, R43, R106 ;  /* 0x0000006a2b2b723e */ /* 0x000fe400000000ff */
[----:B------:R-:W-:Y:S01]  /*5a60*/  MOV R60, R40 ;  /* 0x00000028003c7202 */ /* 0x000fe20000000f00 */
[----:B------:R-:W-:Y:S02]  /*5a70*/  IMAD.MOV.U32 R14, RZ, RZ, R53 ;  /* 0x000000ffff0e7224 */ /* 0x000fe400078e0035 */
[----:B------:R-:W-:-:S07]  /*5a80*/  IMAD.MOV.U32 R62, RZ, RZ, R43 ;  /* 0x000000ffff3e7224 */ /* 0x000fce00078e002b */
.L_x_12402:
[----:B------:R-:W-:Y:S05]  /*5a90*/  BSYNC B2 ;  /* 0x0000000000027941 */ /* 0x000fea0003800000 */
.L_x_12401:
[----:B---3--:R-:W-:-:S04]  /*5aa0*/  LEA R40, P3, R20, R88, 0x1 ;  /* 0x0000005814287211 */ /* 0x008fc800078608ff */
[----:B------:R-:W-:Y:S02]  /*5ab0*/  LEA.HI.X R41, R20, R89, R91, 0x1, P3 ;  /* 0x0000005914297211 */ /* 0x000fe400018f0c5b */
[----:B------:R-:W-:-:S03]  /*5ac0*/  ISETP.GE.AND P3, PT, R103, R11, PT ;  /* 0x0000000b6700720c */ /* 0x000fc60003f66270 */
[----:B--2---:R2:W-:Y:S10]  /*5ad0*/  ST.E.128 desc[UR38][R40.64], R12 ;  /* 0x0000000c28007985 */ /* 0x0045f4000c101d26 */
[----:B--2---:R-:W-:-:S05]  /*5ae0*/  @!P3 IMAD.WIDE R12, R103, 0x2, R88 ;  /* 0x00000002670cb825 */ /* 0x004fca00078e0258 */
[----:B-1----:R4:W-:Y:S02]  /*5af0*/  @!P3 ST.E.128 desc[UR38][R12.64], R60 ;  /* 0x0000003c0c00b985 */ /* 0x0029e4000c101d26 */
.L_x_12400:
[----:B------:R-:W-:Y:S05]  /*5b00*/  BSYNC B1 ;  /* 0x0000000000017941 */ /* 0x000fea0003800000 */
.L_x_12399:
        /* <DEDUP_REMOVED lines=81> */
[----:B------:R-:W-:Y:S01]  /*6020*/  HADD2.F32 R53, -RZ, R114.H1_H1 ;  /* 0x30000072ff357230 */ /* 0x000fe20000004100 */
        /* <DEDUP_REMOVED lines=14> */
[--C-:B------:R-:W-:Y:S02]  /*6110*/  HADD2.F32 R40, -RZ, R113.reuse.H0_H0 ;  /* 0x20000071ff287230 */ /* 0x100fe40000004100 */
        /* <DEDUP_REMOVED lines=19> */
[----:B------:R-:W-:Y:S01]  /*6250*/  IMAD.MOV.U32 R14, RZ, RZ, R50 ;  /* 0x000000ffff0e7224 */ /* 0x000fe200078e0032 */
[----:B------:R-:W-:Y:S01]  /*6260*/  MOV R42, R39 ;  /* 0x00000027002a7202 */ /* 0x000fe20000000f00 */
[----:B------:R-:W-:-:S07]  /*6270*/  IMAD.MOV.U32 R43, RZ, RZ, R55 ;  /* 0x000000ffff2b7224 */ /* 0x000fce00078e0037 */
.L_x_12406:
[----:B------:R-:W-:Y:S05]  /*6280*/  BSYNC B2 ;  /* 0x0000000000027941 */ /* 0x000fea0003800000 */
.L_x_12405:
[----:B------:R-:W-:-:S04]  /*6290*/  LEA R36, P3, R21, R88, 0x1 ;  /* 0x0000005815247211 */ /* 0x000fc800078608ff */
[----:B------:R-:W-:Y:S02]  /*62a0*/  LEA.HI.X R37, R21, R89, R90, 0x1, P3 ;  /* 0x0000005915257211 */ /* 0x000fe400018f0c5a */
[----:B------:R-:W-:-:S03]  /*62b0*/  ISETP.GE.AND P3, PT, R52, R11, PT ;  /* 0x0000000b3400720c */ /* 0x000fc60003f66270 */
[----:B---3--:R3:W-:Y:S10]  /*62c0*/  ST.E.128 desc[UR38][R36.64], R12 ;  /* 0x0000000c24007985 */ /* 0x0087f4000c101d26 */
[----:B---3--:R-:W-:-:S05]  /*62d0*/  @!P3 IMAD.WIDE R12, R52, 0x2, R88 ;  /* 0x00000002340cb825 */ /* 0x008fca00078e0258 */
[----:B--2---:R2:W-:Y:S02]  /*62e0*/  @!P3 ST.E.128 desc[UR38][R12.64], R40 ;  /* 0x000000280c00b985 */ /* 0x0045e4000c101d26 */
.L_x_12404:
[----:B------:R-:W-:Y:S05]  /*62f0*/  BSYNC B1 ;  /* 0x0000000000017941 */ /* 0x000fea0003800000 */
.L_x_12403:
        /* <DEDUP_REMOVED lines=63> */
[-C--:B------:R-:W-:Y:S01]  /*66f0*/  FMUL.FTZ R50, R45, R39.reuse ;  /* 0x000000272d327220 */ /* 0x080fe20000410000 */
[----:B------:R-:W-:Y:S01]  /*6700*/  FMUL.FTZ R39, R49, R39 ;  /* 0x0000002731277220 */ /* 0x000fe20000410000 */
[----:B------:R-:W-:Y:S02]  /*6710*/  HADD2.F32 R32, -RZ, R32.H0_H0 ;  /* 0x20000020ff207230 */ /* 0x000fe40000004100 */
[----:B------:R-:W-:Y:S02]  /*6720*/  HADD2.F32 R111, -RZ, R111.H0_H0 ;  /* 0x2000006fff6f7230 */ /* 0x000fe40000004100 */
[-C--:B------:R-:W-:Y:S01]  /*6730*/  FFMA.FTZ R39, R45, R48.reuse, R39 ;  /* 0x000000302d277223 */ /* 0x080fe20000010027 */
[----:B------:R-:W-:Y:S01]  /*6740*/  SHF.R.U32.HI R45, RZ, 0x10, R35 ;  /* 0x00000010ff2d7819 */ /* 0x000fe20000011623 */
[----:B------:R-:W-:Y:S01]  /*6750*/  FFMA.FTZ R50, R49, R48, -R50 ;  /* 0x0000003031327223 */ /* 0x000fe20000010832 */
[--C-:B------:R-:W-:Y:S01]  /*6760*/  SHF.R.U64 R35, R46, 0x10, R47.reuse ;  /* 0x000000102e237819 */ /* 0x100fe2000000122f */
[----:B------:R-:W-:Y:S01]  /*6770*/  HADD2.F32 R109, -RZ, R109.H0_H0 ;  /* 0x2000006dff6d7230 */ /* 0x000fe20000004100 */
[----:B------:R-:W-:Y:S01]  /*6780*/  SHF.R.U32.HI R46, RZ, 0x10, R47 ;  /* 0x00000010ff2e7819 */ /* 0x000fe2000001162f */
[----:B------:R-:W-:-:S02]  /*6790*/  HADD2.F32 R45, -RZ, R45.H0_H0 ;  /* 0x2000002dff2d7230 */ /* 0x000fc40000004100 */
[----:B------:R-:W-:Y:S02]  /*67a0*/  HADD2.F32 R35, -RZ, R35.H0_H0 ;  /* 0x20000023ff237230 */ /* 0x000fe40000004100 */
[----:B------:R-:W-:Y:S02]  /*67b0*/  HADD2.F32 R46, -RZ, R46.H0_H0 ;  /* 0x2000002eff2e7230 */ /* 0x000fe40000004100 */
[----:B------:R-:W-:-:S03]  /*67c0*/  IMAD.MOV.U32 R13, RZ, RZ, R33 ;  /* 0x000000ffff0d7224 */ /* 0x000fc600078e0021 */
        /* <DEDUP_REMOVED lines=14> */
[----:B------:R-:W-:-:S05]  /*68b0*/  HADD2.F32 R37, -RZ, R36.H1_H1 ;  /* 0x30000024ff257230 */ /* 0x000fca0000004100 */
        /* <DEDUP_REMOVED lines=10> */
[C---:B------:R-:W-:Y:S01]  /*6960*/  FMUL.FTZ R111, R12.reuse, R111 ;  /* 0x0000006f0c6f7220 */ /* 0x040fe20000410000 */
[----:B------:R-:W-:Y:S01]  /*6970*/  F2FP.F16.F32.PACK_AB R36, R37, R112 ;  /* 0x000000702524723e */ /* 0x000fe200000000ff */
[----:B------:R-:W-:Y:S01]  /*6980*/  FFMA.FTZ R12, R12, R109, -R49 ;  /* 0x0000006d0c0c7223 */ /* 0x000fe20000010831 */
[----:B------:R-:W-:-:S02]  /*6990*/  HADD2.F32 R49, -RZ, R34.H0_H0 ;  /* 0x20000022ff317230 */ /* 0x000fc40000004100 */
[-C--:B------:R-:W-:Y:S01]  /*69a0*/  FMUL.FTZ R53, R38, R35.reuse ;  /* 0x0000002326357220 */ /* 0x080fe20000410000 */
[----:B------:R-:W-:Y:S01]  /*69b0*/  FMUL.FTZ R55, R14, R35 ;  /* 0x000000230e377220 */ /* 0x000fe20000410000 */
[----:B------:R-:W-:Y:S01]  /*69c0*/  FFMA.FTZ R32, R32, R109, R111 ;  /* 0x0000006d20207223 */ /* 0x000fe2000001006f */
[----:B------:R-:W-:Y:S02]  /*69d0*/  IMAD.MOV.U32 R37, RZ, RZ, R43 ;  /* 0x000000ffff257224 */ /* 0x000fe400078e002b */
[-C--:B------:R-:W-:Y:S01]  /*69e0*/  FFMA.FTZ R35, R14, R49.reuse, -R53 ;  /* 0x000000310e237223 */ /* 0x080fe20000010835 */
[----:B------:R-:W-:-:S04]  /*69f0*/  FFMA.FTZ R49, R38, R49, R55 ;  /* 0x0000003126317223 */ /* 0x000fc80000010037 */
[----:B------:R-:W-:Y:S01]  /*6a00*/  F2FP.F16.F32.PACK_AB R14, R35, R12 ;  /* 0x0000000c230e723e */ /* 0x000fe200000000ff */
[----:B------:R-:W-:Y:S01]  /*6a10*/  IMAD.MOV.U32 R12, RZ, RZ, R46 ;  /* 0x000000ffff0c7224 */ /* 0x000fe200078e002e */
[----:B------:R-:W-:-:S07]  /*6a20*/  F2FP.F16.F32.PACK_AB R38, R49, R32 ;  /* 0x000000203126723e */ /* 0x000fce00000000ff */
.L_x_12408:
[----:B------:R-:W-:Y:S05]  /*6a30*/  BSYNC B1 ;  /* 0x0000000000017941 */ /* 0x000fea0003800000 */
.L_x_12407:
[----:B---3--:R3:W-:Y:S01]  /*6a40*/  ST.E.128 desc[UR38][R40.64], R12 ;  /* 0x0000000c28007985 */ /* 0x0087e2000c101d26 */
[----:B------:R-:W-:-:S13]  /*6a50*/  ISETP.GE.AND P3, PT, R42, R11, PT ;  /* 0x0000000b2a00720c */ /* 0x000fda0003f66270 */
[----:B------:R-:W-:Y:S05]  /*6a60*/  @P3 BRA `(.L_x_12370) ;  /* 0x00000004003c3947 */ /* 0x000fea0003800000 */
[----:B------:R-:W-:-:S05]  /*6a70*/  IMAD.WIDE R88, R42, 0x2, R88 ;  /* 0x000000022a587825 */ /* 0x000fca00078e0258 */
[----:B--2---:R2:W-:Y:S01]  /*6a80*/  ST.E.128 desc[UR38][R88.64], R36 ;  /* 0x0000002458007985 */ /* 0x0045e2000c101d26 */
[----:B------:R-:W-:Y:S05]  /*6a90*/  BRA `(.L_x_12370) ;  /* 0x0000000400307947 */ /* 0x000fea0003800000 */
.L_x_12362:
[----:B------:R-:W-:-:S06]  /*6aa0*/  UISETP.NE.AND UP0, UPT, UR41, 0x3, UPT ;  /* 0x000000032900788c */ /* 0x000fcc000bf05270 */
[----:B------:R-:W-:-:S13]  /*6ab0*/  PLOP3.LUT P2, PT, PT, PT, UP0, 0x80, 0x0 ;  /* 0x000000000000781c */ /* 0x000fda0003f4f008 */
[----:B------:R-:W-:Y:S05]  /*6ac0*/  @!P2 BRA `(.L_x_12409) ;  /* 0x000000000004a947 */ /* 0x000fea0003800000 */
[----:B------:R-:W-:Y:S01]  /*6ad0*/  BPT.TRAP 0x1 ;  /* 0x000000040000795c */ /* 0x000fe20000300000 */
.L_x_12409:
[----:B------:R-:W-:Y:S01]  /*6ae0*/  IMAD R57, R18, 0x8, R2 ;  /* 0x0000000812397824 */ /* 0x000fe200078e0202 */
[----:B------:R-:W-:Y:S01]  /*6af0*/  SHF.L.U32 R85, R149, 0x1f, RZ ;  /* 0x0000001f95557819 */ /* 0x000fe200000006ff */
[----:B------:R-:W-:Y:S01]  /*6b00*/  BSSY B1, `(.L_x_12410) ;  /* 0x0000004000017945 */ /* 0x000fe20003800000 */
[----:B------:R-:W-:Y:S02]  /*6b10*/  SHF.R.S32.HI R82, RZ, 0x1f, R81 ;  /* 0x0000001fff527819 */ /* 0x000fe40000011451 */
[----:B------:R-:W0:Y:S02]  /*6b20*/  SYNCS.PHASECHK.TRANS64.TRYWAIT P3, [R57+URZ+0x2d890], R85 ;  /* 0x02d89055390075a7 */ /* 0x000e24000806017f */
[----:B0-----:R-:W-:Y:S05]  /*6b30*/  @!P3 BRA `(.L_x_12411) ;  /* 0x000001980088b947 */ /* 0x001fea0003800000 */
.L_x_12653:
[----:B------:R-:W-:Y:S05]  /*6b40*/  BSYNC B1 ;  /* 0x0000000000017941 */ /* 0x000fea0003800000 */
.L_x_12410:
        /* <DEDUP_REMOVED lines=24> */
.L_x_12657:
[----:B------:R-:W-:Y:S05]  /*6cd0*/  @!P3 BRA `(.L_x_12370) ;  /* 0x0000000000a0b947 */ /* 0x000fea0003800000 */
[----:B-1----:R-:W4:Y:S01]  /*6ce0*/  LDL R13, [R1+0x5c] ;  /* 0x00005c00010d7983 */ /* 0x002f220000100800 */
[----:B------:R-:W-:-:S03]  /*6cf0*/  ULDC UR4, c[0x0][0x2f4] ;  /* 0x0000bd0000047ab9 */ /* 0x000fc60000000800 */
[----:B------:R-:W5:Y:S04]  /*6d00*/  LDL R12, [R1+0x58] ;  /* 0x00005800010c7983 */ /* 0x000f680000100800 */
[----:B------:R-:W5:Y:S04]  /*6d10*/  LDL R11, [R1+0x4c] ;  /* 0x00004c00010b7983 */ /* 0x000f680000100800 */
[----:B------:R-:W5:Y:S01]  /*6d20*/  LDL R41, [R1+0x50] ;  /* 0x0000500001297983 */ /* 0x000f620000100800 */
[----:B------:R-:W-:Y:S02]  /*6d30*/  ISETP.GE.AND P5, PT, R16, UR4, PT ;  /* 0x0000000410007c0c */ /* 0x000fe4000bfa6270 */
        /* <DEDUP_REMOVED lines=20> */
[----:B------:R-:W-:Y:S01]  /*6e80*/  @!P5 IMAD.SHL.U32 R11, R41, 0x8, RZ ;  /* 0x00000008290bd824 */ /* 0x000fe200078e00ff */
[----:B-1----:R-:W-:Y:S01]  /*6e90*/  @!P5 MOV R36, R39 ;  /* 0x000000270024d202 */ /* 0x002fe20000000f00 */
[----:B------:R-:W-:-:S04]  /*6ea0*/  @!P5 IMAD.MOV.U32 R37, RZ, RZ, R38 ;  /* 0x000000ffff25d224 */ /* 0x000fc800078e0026 */
        /* <DEDUP_REMOVED lines=11> */
.L_x_12370:
[----:B------:R-:W-:Y:S05]  /*6f60*/  BSYNC B0 ;  /* 0x0000000000007941 */ /* 0x000fea0003800000 */
.L_x_12361:
        /* <DEDUP_REMOVED lines=16> */
.L_x_12414:
[----:B------:R-:W-:Y:S05]  /*7070*/  BSYNC B0 ;  /* 0x0000000000007941 */ /* 0x000fea0003800000 */
.L_x_12413:
[----:B------:R-:W5:Y:S01]  /*7080*/  SYNCS.PHASECHK.TRANS64.TRYWAIT P2, [R57+URZ+0x2d8b0], R85 ;  /* 0x02d8b055390075a7 */ /* 0x000f62000804017f */
[----:B------:R-:W-:Y:S04]  /*7090*/  BSSY B0, `(.L_x_12415) ;  /* 0x0000002000007945 */ /* 0x000fe80003800000 */
[----:B-----5:R-:W-:Y:S05]  /*70a0*/  @!P2 BRA `(.L_x_12416) ;  /* 0x000001940088a947 */ /* 0x020fea0003800000 */
.L_x_12658:
[----:B------:R-:W-:Y:S05]  /*70b0*/  BSYNC B0 ;  /* 0x0000000000007941 */ /* 0x000fea0003800000 */
.L_x_12415:
        /* <DEDUP_REMOVED lines=13> */
[----:B------:R-:W-:-:S04]  /*7190*/  IMAD.WIDE.U32 R12, R138, UR4, R12 ;  /* 0x000000048a0c7c25 */ /* 0x000fc8000f8e000c */
[----:B------:R-:W-:Y:S01]  /*71a0*/  IMAD R13, R138, UR5, R13 ;  /* 0x000000058a0d7c24 */ /* 0x000fe2000f8e020d */
[----:B0-----:R-:W-:-:S04]  /*71b0*/  LEA R11, P2, R12, UR6, 0x1 ;  /* 0x000000060c0b7c11 */ /* 0x001fc8000f8408ff */
[----:B------:R-:W-:Y:S01]  /*71c0*/  LEA.HI.X R12, R12, UR7, R13, 0x1, P2 ;  /* 0x000000070c0c7c11 */ /* 0x000fe200090f0c0d */
[----:B------:R0:W1:Y:S01]  /*71d0*/  SHFL.IDX PT, R36, R11, RZ, 0x1e1f ;  /* 0x001e1fff0b247589 */ /* 0x00006200000e0000 */
[----:B------:R-:W-:-:S03]  /*71e0*/  ISETP.GT.AND P2, PT, R84, R156, PT ;  /* 0x0000009c5400720c */ /* 0x000fc60003f44270 */
[----:B------:R0:W2:Y:S10]  /*71f0*/  SHFL.IDX PT, R37, R12, RZ, 0x1e1f ;  /* 0x001e1fff0c257589 */ /* 0x0000b400000e0000 */
[----:B0-----:R-:W-:Y:S05]  /*7200*/  @!P2 BRA `(.L_x_12418) ;  /* 0x000000000098a947 */ /* 0x001fea0003800000 */
[----:B------:R-:W3:Y:S01]  /*7210*/  LDL R15, [R1+0x5c] ;  /* 0x00005c00010f7983 */ /* 0x000ee20000100800 */
[----:B------:R-:W-:-:S03]  /*7220*/  ULDC UR4, c[0x0][0x2f4] ;  /* 0x0000bd0000047ab9 */ /* 0x000fc60000000800 */
[----:B------:R-:W4:Y:S04]  /*7230*/  LDL R14, [R1+0x58] ;  /* 0x00005800010e7983 */ /* 0x000f280000100800 */
[----:B------:R-:W5:Y:S04]  /*7240*/  LDL R42, [R1+0x4c] ;  /* 0x00004c00012a7983 */ /* 0x000f680000100800 */
[----:B------:R-:W5:Y:S01]  /*7250*/  LDL R41, [R1+0x50] ;  /* 0x0000500001297983 */ /* 0x000f620000100800 */
[----:B------:R-:W-:Y:S02]  /*7260*/  ISETP.GE.AND P5, PT, R16, UR4, PT ;  /* 0x0000000410007c0c */ /* 0x000fe4000bfa6270 */
        /* <DEDUP_REMOVED lines=18> */
[----:B------:R-:W-:Y:S01]  /*7390*/  @!P5 SHF.L.U32 R11, R41, 0x3, RZ ;  /* 0x00000003290bd819 */ /* 0x000fe200000006ff */
        /* <DEDUP_REMOVED lines=13> */
.L_x_12418:
[----:B------:R-:W-:Y:S05]  /*7470*/  BSYNC B0 ;  /* 0x0000000000007941 */ /* 0x000fea0003800000 */
.L_x_12417:
[----:B------:R-:W-:Y:S01]  /*7480*/  @!PT LDS RZ, [RZ] ;  /* 0x00000000fffff984 */ /* 0x000fe20000000800 */
[----:B------:R-:W-:Y:S01]  /*7490*/  @!PT LDS RZ, [RZ] ;  /* 0x00000000fffff984 */ /* 0x000fe20000000800 */
[----:B------:R-:W-:Y:S01]  /*74a0*/  @!PT LDS RZ, [RZ] ;  /* 0x00000000fffff984 */ /* 0x000fe20000000800 */
[----:B------:R-:W-:Y:S01]  /*74b0*/  @!PT LDS RZ, [RZ] ;  /* 0x00000000fffff984 */ /* 0x000fe20000000800 */
[----:B------:R3:W-:Y:S06]  /*74c0*/  MEMBAR.ALL.CTA ;  /* 0x0000000000007992 */ /* 0x0007ec0000008000 */
[----:B---3--:R-:W3:Y:S01]  /*74d0*/  FENCE.VIEW.ASYNC.S ;  /* 0x00000000000073c6 */ /* 0x008ee20000000000 */
[----:B------:R-:W-:Y:S02]  /*74e0*/  VIADD R18, R18, 0x1 ;  /* 0x0000000112127836 */ /* 0x000fe40000000000 */
[----:B------:R-:W-:Y:S01]  /*74f0*/  @!P3 VIADD R57, R57, 0x2d8c0 ;  /* 0x0002d8c03939b836 */ /* 0x000fe20000000000 */
[----:B---3--:R3:W-:Y:S02]  /*7500*/  BAR.SYNC.DEFER_BLOCKING R99, 0x80 ;  /* 0x000200630000751d */ /* 0x0087e40000010000 */
[----:B------:R-:W-:-:S02]  /*7510*/  ISETP.NE.AND P2, PT, R18, 0x2, PT ;  /* 0x000000021200780c */ /* 0x000fc40003f45270 */
[----:B------:R-:W-:Y:S02]  /*7520*/  @!P3 PRMT R57, RZ, 0x654, R57 ;  /* 0x00000654ff39b816 */ /* 0x000fe40000000039 */
[----:B0-----:R-:W-:Y:S02]  /*7530*/  SEL R12, RZ, 0x1, P2 ;  /* 0x00000001ff0c7807 */ /* 0x001fe40001000000 */
[----:B------:R-:W-:Y:S02]  /*7540*/  SEL R18, R18, RZ, P2 ;  /* 0x000000ff12127207 */ /* 0x000fe40001000000 */
[----:B------:R-:W-:Y:S01]  /*7550*/  LOP3.LUT R149, R149, R12, RZ, 0x3c, !PT ;  /* 0x0000000c95957212 */ /* 0x000fe200078e3cff */
[----:B------:R3:W-:Y:S01]  /*7560*/  @!P3 SYNCS.ARRIVE.TRANS64.RED.A1T0 RZ, [R57+URZ], RZ ;  /* 0x000000ff39ffb9a7 */ /* 0x0007e2000810043f */
[----:B------:R-:W-:Y:S05]  /*7570*/  @P1 BRA `(.L_x_12419) ;  /* 0xffffffb400781947 */ /* 0x000fea000383ffff */
[----:B------:R-:W0:Y:S01]  /*7580*/  S2R R11, SR_TID.X ;  /* 0x00000000000b7919 */ /* 0x000e220000002100 */
[----:B------:R-:W-:Y:S02]  /*7590*/  PLOP3.LUT P0, PT, PT, PT, PT, 0x8, 0x0 ;  /* 0x000000000000781c */ /* 0x000fe40003f0e170 */
[----:B0-----:R-:W-:-:S04]  /*75a0*/  SHF.R.U32.HI R11, RZ, 0x7, R11 ;  /* 0x00000007ff0b7819 */ /* 0x001fc8000001160b */
[----:B------:R-:W-:-:S13]  /*75b0*/  ISETP.NE.AND P4, PT, R11, 0x1, PT ;  /* 0x000000010b00780c */ /* 0x000fda0003f85270 */
[----:B------:R-:W-:Y:S06]  /*75c0*/  @!P4 BAR.ARV 0x9, 0x100 ;  /* 0x024400000000cb1d */ /* 0x000fec0000002000 */
.L_x_12356:
[----:B------:R-:W4:Y:S01]  /*75d0*/  LDL R3, [R1+0x88] ;  /* 0x0000880001037983 */ /* 0x000f220000100800 */
[----:B------:R-:W0:Y:S01]  /*75e0*/  LDC R0, c[0x0][0x448] ;  /* 0x00011200ff007b82 */ /* 0x000e220000000800 */
[----:B------:R-:W-:Y:S01]  /*75f0*/  IMAD.MOV.U32 R94, RZ, RZ, RZ ;  /* 0x000000ffff5e7224 */ /* 0x000fe200078e00ff */
[----:B0-----:R-:W-:-:S13]  /*7600*/  ISETP.NE.AND P1, PT, R0, 0x1, PT ;  /* 0x000000010000780c */ /* 0x001fda0003f25270 */
[----:B------:R-:W0:Y:S08]  /*7610*/  @P1 LDC R0, c[0x0][0x44c] ;  /* 0x00011300ff001b82 */ /* 0x000e300000000800 */
[----:B------:R-:W1:Y:S01]  /*7620*/  @P1 LDC R5, c[0x0][0x450] ;  /* 0x00011400ff051b82 */ /* 0x000e620000000800 */
[----:B----4-:R-:W-:-:S04]  /*7630*/  VIADD R3, R3, 0xbf ;  /* 0x000000bf03037836 */ /* 0x010fc80000000000 */
[----:B0-----:R-:W-:-:S05]  /*7640*/  @P1 IMAD.HI.U32 R0, R3, R0, RZ ;  /* 0x0000000003001227 */ /* 0x001fca00078e00ff */
[----:B-1----:R-:W-:-:S04]  /*7650*/  @P1 SHF.R.U32.HI R3, RZ, R5, R0 ;  /* 0x00000005ff031219 */ /* 0x002fc80000011600 */
        /* <DEDUP_REMOVED lines=10> */
.L_x_12420:
[----:B------:R-:W-:Y:S04]  /*7700*/  BSSY B0, `(.L_x_12421) ;  /* 0x0000020000007945 */ /* 0x000fe80003800000 */
[----:B------:R-:W-:Y:S05]  /*7710*/  @!P1 BRA `(.L_x_12422) ;  /* 0x0000000000789947 */ /* 0x000fea0003800000 */
[----:B------:R-:W4:Y:S01]  /*7720*/  LDL R0, [R1+0x9c] ;  /* 0x00009c0001007983 */ /* 0x000f220000100800 */
[----:B------:R-:W-:Y:S01]  /*7730*/  ULDC UR4, c[0x0][0x9f0] ;  /* 0x00027c0000047ab9 */ /* 0x000fe20000000800 */
[----:B----4-:R-:W-:-:S04]  /*7740*/  ISETP.NE.AND P0, PT, R0, RZ, PT ;  /* 0x000000ff0000720c */ /* 0x010fc80003f05270 */
        /* <DEDUP_REMOVED lines=27> */
.L_x_12422:
[----:B------:R-:W-:Y:S05]  /*7900*/  BSYNC B0 ;  /* 0x0000000000007941 */ /* 0x000fea0003800000 */
.L_x_12421:
        /* <DEDUP_REMOVED lines=26> */
[----:B----4-:R-:W-:Y:S01]  /*7ab0*/  IMAD R4, R0, R94, RZ ;  /* 0x0000005e00047224 */ /* 0x010fe200078e02ff */
[----:B------:R-:W-:-:S04]  /*7ac0*/  MOV R0, RZ ;  /* 0x000000ff00007202 */ /* 0x000fc80000000f00 */
        /* <DEDUP_REMOVED lines=14> */
.L_x_12661:
[----:B------:R-:W1:Y:S01]  /*7bb0*/  LDL R3, [R1+0x60] ;  /* 0x0000600001037983 */ /* 0x000e620000100800 */
[----:B------:R-:W-:Y:S01]  /*7bc0*/  BSSY B6, `(.L_x_12425) ;  /* 0x000001b000067945 */ /* 0x000fe20003800000 */
[----:B-1----:R-:W-:-:S05]  /*7bd0*/  IMAD.HI R0, R3, 0x55555556, RZ ;  /* 0x5555555603007827 */ /* 0x002fca00078e02ff */
[----:B------:R-:W-:-:S05]  /*7be0*/  LEA.HI R44, R0, R0, RZ, 0x1 ;  /* 0x00000000002c7211 */ /* 0x000fca00078f08ff */
[----:B------:R-:W-:Y:S02]  /*7bf0*/  IMAD R44, R44, -0x3, R3 ;  /* 0xfffffffd2c2c7824 */ /* 0x000fe400078e0203 */
[----:B------:R-:W-:-:S04]  /*7c00*/  VIADD R3, R2, 0x21800 ;  /* 0x0002180002037836 */ /* 0x000fc80000000000 */
[----:B------:R-:W-:Y:S01]  /*7c10*/  IMAD R0, R44, 0x2000, R3 ;  /* 0x000020002c007824 */ /* 0x000fe200078e0203 */
[----:B------:R-:W-:-:S04]  /*7c20*/  LOP3.LUT P0, RZ, R3, 0x3ff, RZ, 0xc0, !PT ;  /* 0x000003ff03ff7812 */ /* 0x000fc8000780c0ff */
        /* <DEDUP_REMOVED lines=19> */
[----:B0123-5:R-:W-:Y:S05]  /*7d60*/  CALL.ABS.NOINC R14 ;  /* 0x000000000e007343 */ /* 0x02ffea0003c00000 */
.L_x_12426:
[----:B------:R-:W-:Y:S05]  /*7d70*/  BSYNC B6 ;  /* 0x0000000000067941 */ /* 0x000fea0003800000 */
.L_x_12425:
        /* <DEDUP_REMOVED lines=8> */
[----:B------:R4:W0:Y:S03]  /*7e00*/  SYNCS.PHASECHK.TRANS64.TRYWAIT P0, [R2+URZ+0x2d800], R3 ;  /* 0x02d80003020075a7 */ /* 0x000826000800017f */
[----:B0-----:R-:W-:Y:S05]  /*7e10*/  @!P0 NANOSLEEP.SYNCS 0x989680 ;  /* 0x009896800000895d */ /* 0x001fea0003900000 */
[----:B------:R-:W0:Y:S01]  /*7e20*/  @!P0 SYNCS.PHASECHK.TRANS64 P0, [R2+URZ+0x2d800], R3 ;  /* 0x02d80003020085a7 */ /* 0x000e22000800007f */
[----:B------:R-:W-:Y:S04]  /*7e30*/  BSSY B0, `(.L_x_12428) ;  /* 0x0000006000007945 */ /* 0x000fe80003800000 */
[----:B0-----:R-:W-:Y:S05]  /*7e40*/  @P0 BRA `(.L_x_12429) ;  /* 0x0000000000100947 */ /* 0x001fea0003800000 */
.L_x_12430:
[----:B------:R0:W0:Y:S02]  /*7e50*/  SYNCS.PHASECHK.TRANS64.TRYWAIT P0, [R2+URZ+0x2d800], R3 ;  /* 0x02d80003020075a7 */ /* 0x000024000800017f */
[----:B0-----:R-:W-:Y:S05]  /*7e60*/  @!P0 NANOSLEEP.SYNCS 0x989680 ;  /* 0x009896800000895d */ /* 0x001fea0003900000 */
[----:B------:R-:W0:Y:S02]  /*7e70*/  @!P0 SYNCS.PHASECHK.TRANS64 P0, [R2+URZ+0x2d800], R3 ;  /* 0x02d80003020085a7 */ /* 0x000e24000800007f */
[----:B0-----:R-:W-:Y:S05]  /*7e80*/  @!P0 BRA `(.L_x_12430) ;  /* 0xfffffffc00f08947 */ /* 0x001fea000383ffff */
.L_x_12429:
[----:B------:R-:W-:Y:S05]  /*7e90*/  BSYNC B0 ;  /* 0x0000000000007941 */ /* 0x000fea0003800000 */
.L_x_12428:
[----:B------:R-:W-:Y:S05]  /*7ea0*/  BRA `(.L_x_12431) ;  /* 0x0000003c00907947 */ /* 0x000fea0003800000 */
.L_x_12427:
[----:B------:R-:W-:Y:S01]  /*7eb0*/  ULOP3.LUT UP0, URZ, UR42, 0x1bf, URZ, 0xc0, !UPT ;  /* 0x000001bf2a3f7892 */ /* 0x000fe2000f80c03f */
[----:B-1---5:R-:W-:Y:S01]  /*7ec0*/  SHF.R.S32.HI R0, RZ, 0x1f, R95 ;  /* 0x0000001fff007819 */ /* 0x022fe2000001145f */
[----:B------:R-:W-:Y:S01]  /*7ed0*/  ULDC.64 UR4, c[0x0][0x3f8] ;  /* 0x0000fe0000047ab9 */ /* 0x000fe20000000a00 */
[----:B------:R-:W-:Y:S01]  /*7ee0*/  ULDC.64 UR6, c[0x0][0x408] ;  /* 0x0001020000067ab9 */ /* 0x000fe20000000a00 */
[----:B------:R-:W-:Y:S02]  /*7ef0*/  IMAD.WIDE.U32 R24, R95, UR4, RZ ;  /* 0x000000045f187c25 */ /* 0x000fe4000f8e00ff */
[----:B------:R-:W-:Y:S02]  /*7f00*/  PLOP3.LUT P0, PT, PT, PT, UP0, 0x80, 0x0 ;  /* 0x000000000000781c */ /* 0x000fe40003f0f008 */
        /* <DEDUP_REMOVED lines=23> */
[----:B0-23--:R-:W-:Y:S05]  /*8080*/  CALL.ABS.NOINC R14 ;  /* 0x000000000e007343 */ /* 0x00dfea0003c00000 */
.L_x_12432:
[----:B------:R-:W4:Y:S01]  /*8090*/  LDL R20, [R1+0x88] ;  /* 0x0000880001147983 */ /* 0x000f220000100800 */
[----:B------:R-:W-:Y:S01]  /*80a0*/  ULDC.U8 UR4, c[0x0][0x410] ;  /* 0x0001040000047ab9 */ /* 0x000fe20000000000 */
[----:B------:R-:W-:Y:S01]  /*80b0*/  BSSY B0, `(.L_x_12433) ;  /* 0x00003bb000007945 */ /* 0x000fe20003800000 */
[----:B------:R-:W-:Y:S01]  /*80c0*/  ISETP.NE.AND P0, PT, RZ, UR4, PT ;  /* 0x00000004ff007c0c */ /* 0x000fe2000bf05270 */
[----:B----4-:R-:W-:-:S12]  /*80d0*/  IMAD.IADD R9, R156, 0x1, R20 ;  /* 0x000000019c097824 */ /* 0x010fd800078e0214 */
[----:B------:R-:W-:Y:S05]  /*80e0*/  @!P0 BRA `(.L_x_12434) ;  /* 0x0000001c00688947 */ /* 0x000fea0003800000 */
[----:B------:R-:W1:Y:S01]  /*80f0*/  LDC R6, c[0x0][0x448] ;  /* 0x00011200ff067b82 */ /* 0x000e620000000800 */
[----:B------:R-:W-:Y:S01]  /*8100*/  IMAD.MOV.U32 R3, RZ, RZ, R9 ;  /* 0x000000ffff037224 */ /* 0x000fe200078e0009 */
[----:B------:R-:W-:Y:S01]  /*8110*/  ULDC.64 UR4, c[0x0][0x3f8] ;  /* 0x0000fe0000047ab9 */ /* 0x000fe20000000a00 */
[----:B------:R-:W-:Y:S01]  /*8120*/  ULDC.64 UR6, c[0x0][0x408] ;  /* 0x0001020000067ab9 */ /* 0x000fe20000000a00 */
[----:B------:R-:W-:Y:S02]  /*8130*/  IMAD.MOV.U32 R25, RZ, RZ, R29 ;  /* 0x000000ffff197224 */ /* 0x000fe400078e001d */
[----:B------:R-:W-:Y:S01]  /*8140*/  IMAD.MOV.U32 R27, RZ, RZ, R31 ;  /* 0x000000ffff1b7224 */ /* 0x000fe200078e001f */
[----:B-1----:R-:W-:-:S13]  /*8150*/  ISETP.NE.AND P0, PT, R6, 0x1, PT ;  /* 0x000000010600780c */ /* 0x002fda0003f05270 */
[----:B------:R-:W1:Y:S08]  /*8160*/  @P0 LDC R0, c[0x0][0x44c] ;  /* 0x00011300ff000b82 */ /* 0x000e700000000800 */
[----:B------:R-:W4:Y:S01]  /*8170*/  @P0 LDC R5, c[0x0][0x450] ;  /* 0x00011400ff050b82 */ /* 0x000f220000000800 */
[----:B-1----:R-:W-:-:S05]  /*8180*/  @P0 IMAD.HI.U32 R0, R9, R0, RZ ;  /* 0x0000000009000227 */ /* 0x002fca00078e00ff */
[----:B----4-:R-:W-:-:S04]  /*8190*/  @P0 SHF.R.U32.HI R3, RZ, R5, R0 ;  /* 0x00000005ff030219 */ /* 0x010fc80000011600 */
        /* <DEDUP_REMOVED lines=17> */
[----:B------:R1:W4:Y:S04]  /*82b0*/  SHFL.IDX PT, R3, R13, RZ, 0x1e1f ;  /* 0x001e1fff0d037589 */ /* 0x00032800000e0000 */
[----:B------:R-:W0:Y:S04]  /*82c0*/  SHFL.IDX PT, R38, R38, RZ, 0x1e1f ;  /* 0x001e1fff26267589 */ /* 0x000e2800000e0000 */
[----:B------:R-:W0:Y:S04]  /*82d0*/  SHFL.IDX PT, R0, R0, RZ, 0x1e1f ;  /* 0x001e1fff00007589 */ /* 0x000e2800000e0000 */
[----:B-1----:R-:W0:Y:S02]  /*82e0*/  SHFL.IDX PT, R39, R39, RZ, 0x1e1f ;  /* 0x001e1fff27277589 */ /* 0x002e2400000e0000 */
.L_x_12667:
        /* <DEDUP_REMOVED lines=8> */
[----:B------:R-:W-:Y:S02]  /*8370*/  CS2R R12, SRZ ;  /* 0x00000000000c7805 */ /* 0x000fe4000001ff00 */
[----:B------:R-:W-:Y:S02]  /*8380*/  CS2R R8, SRZ ;  /* 0x0000000000087805 */ /* 0x000fe4000001ff00 */
[----:B--2---:R-:W-:Y:S02]  /*8390*/  CS2R R36, SRZ ;  /* 0x0000000000247805 */ /* 0x004fe4000001ff00 */
        /* <DEDUP_REMOVED lines=27> */
[-C--:B------:R-:W-:Y:S02]  /*8550*/  @!P3 IADD3 R26, P4, R38, R24.reuse, RZ ;  /* 0x00000018261ab210 */ /* 0x080fe40007f9e0ff */
[----:B------:R-:W-:Y:S02]  /*8560*/  @!P3 IADD3 R24, P5, R39, R24, RZ ;  /* 0x000000182718b210 */ /* 0x000fe40007fbe0ff */
[----:B------:R-:W-:Y:S01]  /*8570*/  SHF.L.U64.HI R5, R48, 0x1, R5 ;  /* 0x0000000130057819 */ /* 0x000fe20000010205 */
[----:B------:R-:W-:Y:S01]  /*8580*/  @!P3 IMAD.X R27, R3, 0x1, R4, P4 ;  /* 0x00000001031bb824 */ /* 0x000fe200020e0604 */
[----:B------:R-:W-:Y:S01]  /*8590*/  @!P2 IADD3 R20, P4, R38, R14, RZ ;  /* 0x0000000e2614a210 */ /* 0x000fe20007f9e0ff */
[----:B------:R-:W-:Y:S01]  /*85a0*/  IMAD.SHL.U32 R31, R42, 0x2, RZ ;  /* 0x000000022a1f7824 */ /* 0x000fe200078e00ff */
[----:B------:R-:W-:-:S02]  /*85b0*/  @!P3 IADD3.X R25, R0, R4, RZ, P5, !PT ;  /* 0x000000040019b210 */ /* 0x000fc40002ffe4ff */
[----:B------:R-:W-:Y:S01]  /*85c0*/  @!P2 IADD3 R14, P5, R39, R14, RZ ;  /* 0x0000000e270ea210 */ /* 0x000fe20007fbe0ff */
[----:B------:R-:W-:Y:S01]  /*85d0*/  @!P2 IMAD.X R21, R3, 0x1, R5, P4 ;  /* 0x000000010315a824 */ /* 0x000fe200020e0605 */
[----:B------:R-:W-:Y:S01]  /*85e0*/  SHF.R.S32.HI R7, RZ, 0x1f, R45 ;  /* 0x0000001fff077819 */ /* 0x000fe2000001142d */
[----:B------:R-:W5:Y:S01]  /*85f0*/  @!P3 LD.E.64 R32, desc[UR38][R26.64] ;  /* 0x000000261a20b980 */ /* 0x000f62000c101b00 */
[-C--:B------:R-:W-:Y:S01]  /*8600*/  @!P1 IADD3 R12, P4, R38, R10.reuse, RZ ;  /* 0x0000000a260c9210 */ /* 0x080fe20007f9e0ff */
[----:B------:R-:W-:Y:S01]  /*8610*/  @!P2 IMAD.X R15, R0, 0x1, R5, P5 ;  /* 0x00000001000fa824 */ /* 0x000fe200028e0605 */
[----:B------:R-:W-:Y:S02]  /*8620*/  SHF.L.U64.HI R7, R45, 0x1, R7 ;  /* 0x000000012d077819 */ /* 0x000fe40000010207 */
[----:B------:R-:W-:Y:S02]  /*8630*/  @!P1 IADD3 R10, P5, R39, R10, RZ ;  /* 0x0000000a270a9210 */ /* 0x000fe40007fbe0ff */
[----:B------:R-:W-:Y:S01]  /*8640*/  SHF.R.S32.HI R6, RZ, 0x1f, R43 ;  /* 0x0000001fff067819 */ /* 0x000fe2000001142b */
[--C-:B------:R-:W-:Y:S01]  /*8650*/  @!P1 IMAD.X R13, R3, 0x1, R7.reuse, P4 ;  /* 0x00000001030d9824 */ /* 0x100fe200020e0607 */
[----:B------:R-:W-:Y:S01]  /*8660*/  ISETP.GE.AND P4, PT, R46, UR4, PT ;  /* 0x000000042e007c0c */ /* 0x000fe2000bf86270 */
[----:B------:R-:W-:Y:S01]  /*8670*/  @!P1 IMAD.X R11, R0, 0x1, R7, P5 ;  /* 0x00000001000b9824 */ /* 0x000fe200028e0607 */
[----:B------:R-:W-:-:S02]  /*8680*/  SHF.L.U64.HI R6, R43, 0x1, R6 ;  /* 0x000000012b067819 */ /* 0x000fc40000010206 */
[----:B------:R-:W-:Y:S02]  /*8690*/  @!P0 IADD3 R8, P5, R38, R28, RZ ;  /* 0x0000001c26088210 */ /* 0x000fe40007fbe0ff */
[----:B------:R-:W-:-:S03]  /*86a0*/  SHF.R.S32.HI R30, RZ, 0x1f, R42 ;  /* 0x0000001fff1e7819 */ /* 0x000fc6000001142a */
[----:B------:R-:W-:Y:S01]  /*86b0*/  @!P0 IMAD.X R9, R3, 0x1, R6, P5 ;  /* 0x0000000103098824 */ /* 0x000fe200028e0606 */
[----:B------:R-:W-:-:S03]  /*86c0*/  @!P0 IADD3 R4, P5, R39, R28, RZ ;  /* 0x0000001c27048210 */ /* 0x000fc60007fbe0ff */
[----:B------:R-:W-:Y:S01]  /*86d0*/  @!P4 IMAD.MOV.U32 R28, RZ, RZ, R38 ;  /* 0x000000ffff1cc224 */ /* 0x000fe200078e0026 */
[----:B------:R-:W-:Y:S01]  /*86e0*/  @!P0 IADD3.X R5, R0, R6, RZ, P5, !PT ;  /* 0x0000000600058210 */ /* 0x000fe20002ffe4ff */
[----:B------:R-:W-:Y:S01]  /*86f0*/  @!P4 IMAD.MOV.U32 R29, RZ, RZ, R3 ;  /* 0x000000ffff1dc224 */ /* 0x000fe200078e0003 */
        /* <DEDUP_REMOVED lines=30> */
.L_x_12437:
[----:B------:R-:W-:Y:S05]  /*88e0*/  BSYNC B1 ;  /* 0x0000000000017941 */ /* 0x000fea0003800000 */
.L_x_12436:
[----:B------:R-:W-:Y:S01]  /*88f0*/  ULEA.HI UR4, UR37, UR37, URZ, 0x1 ;  /* 0x0000002525047291 */ /* 0x000fe2000f8f083f */
[----:B----45:R-:W-:Y:S01]  /*8900*/  IMAD.MOV.U32 R3, RZ, RZ, R35 ;  /* 0x000000ffff037224 */ /* 0x030fe200078e0023 */
[----:B0-----:R-:W-:Y:S01]  /*8910*/  MOV R6, R13 ;  /* 0x0000000d00067202 */ /* 0x001fe20000000f00 */
[----:B------:R-:W-:Y:S01]  /*8920*/  IMAD.MOV.U32 R4, RZ, RZ, R30 ;  /* 0x000000ffff047224 */ /* 0x000fe200078e001e */
[----:B------:R-:W-:Y:S01]  /*8930*/  ULOP3.LUT UR4, UR4, 0xfffffffe, URZ, 0xc0, !UPT ;  /* 0xfffffffe04047892 */ /* 0x000fe2000f8ec03f */
[----:B------:R-:W-:Y:S01]  /*8940*/  IMAD.MOV.U32 R0, RZ, RZ, R34 ;  /* 0x000000ffff007224 */ /* 0x000fe200078e0022 */
[----:B------:R-:W-:Y:S01]  /*8950*/  VIMNMX R97, R97, 0xc0, PT ;  /* 0x000000c061617848 */ /* 0x000fe20003fe0100 */
[----:B------:R-:W-:Y:S01]  /*8960*/  IMAD.MOV.U32 R5, RZ, RZ, R27 ;  /* 0x000000ffff057224 */ /* 0x000fe200078e001b */
[----:B------:R-:W-:Y:S01]  /*8970*/  UIADD3 UR4, UR37, -UR4, URZ ;  /* 0x8000000425047290 */ /* 0x000fe2000fffe03f */
[----:B------:R-:W-:Y:S01]  /*8980*/  PRMT R58, R3, 0x5410, R4 ;  /* 0x00005410033a7816 */ /* 0x000fe20000000004 */
[----:B------:R-:W-:Y:S01]  /*8990*/  IMAD.MOV.U32 R4, RZ, RZ, R26 ;  /* 0x000000ffff047224 */ /* 0x000fe200078e001a */
[----:B------:R-:W-:Y:S01]  /*89a0*/  PRMT R50, R0, 0x7610, R50 ;  /* 0x0000761000327816 */ /* 0x000fe20000000032 */
[----:B------:R-:W-:Y:S01]  /*89b0*/  BSSY B1, `(.L_x_12438) ;  /* 0x0000026000017945 */ /* 0x000fe20003800000 */
[----:B------:R-:W-:Y:S01]  /*89c0*/  MOV R0, R31 ;  /* 0x0000001f00007202 */ /* 0x000fe20000000f00 */
[----:B------:R-:W-:Y:S01]  /*89d0*/  IMAD.U32 R3, RZ, RZ, UR4 ;  /* 0x00000004ff037e24 */ /* 0x000fe2000f8e00ff */
[----:B------:R-:W-:Y:S01]  /*89e0*/  PRMT R48, R4, 0x7610, R48 ;  /* 0x0000761004307816 */ /* 0x000fe20000000030 */
[----:B------:R-:W-:Y:S01]  /*89f0*/  IMAD.MOV.U32 R4, RZ, RZ, R21 ;  /* 0x000000ffff047224 */ /* 0x000fe200078e0015 */
[----:B------:R-:W-:Y:S01]  /*8a00*/  PRMT R49, R0, 0x7610, R49 ;  /* 0x0000761000317816 */ /* 0x000fe20000000031 */
[----:B------:R-:W-:Y:S01]  /*8a10*/  IMAD.MOV.U32 R0, RZ, RZ, R20 ;  /* 0x000000ffff007224 */ /* 0x000fe200078e0014 */
[----:B------:R-:W-:-:S02]  /*8a20*/  SHF.L.U32 R3, R3, 0x1f, RZ ;  /* 0x0000001f03037819 */ /* 0x000fc400000006ff */
[----:B------:R-:W-:Y:S01]  /*8a30*/  PRMT R47, R47, 0x5410, R5 ;  /* 0x000054102f2f7816 */ /* 0x000fe20000000005 */
[----:B------:R-:W-:Y:S01]  /*8a40*/  IMAD.MOV.U32 R5, RZ, RZ, R12 ;  /* 0x000000ffff057224 */ /* 0x000fe200078e000c */
[----:B------:R-:W0:Y:S01]  /*8a50*/  SYNCS.PHASECHK.TRANS64.TRYWAIT P0, [R2+URZ+0x2d800], R3 ;  /* 0x02d80003020075a7 */ /* 0x000e22000800017f */
[----:B------:R-:W-:Y:S01]  /*8a60*/  PRMT R45, R0, 0x5410, R4 ;  /* 0x00005410002d7816 */ /* 0x000fe20000000004 */
[----:B------:R-:W-:Y:S01]  /*8a70*/  IMAD.MOV.U32 R0, RZ, RZ, R8 ;  /* 0x000000ffff007224 */ /* 0x000fe200078e0008 */
[----:B------:R-:W-:Y:S01]  /*8a80*/  ISETP.GE.AND P1, PT, R156, R97, PT ;  /* 0x000000619c00720c */ /* 0x000fe20003f26270 */
        /* <DEDUP_REMOVED lines=23> */
[----:B0-----:R-:W-:Y:S06]  /*8c00*/  @!P0 BRA `(.L_x_12439) ;  /* 0x0000017c005c8947 */ /* 0x001fec0003800000 */
.L_x_12668:
[----:B------:R-:W-:Y:S05]  /*8c10*/  BSYNC B1 ;  /* 0x0000000000017941 */ /* 0x000fea0003800000 */
.L_x_12438:
[----:B------:R-:W-:Y:S01]  /*8c20*/  PRMT R39, R0, 0x5410, R4 ;  /* 0x0000541000277816 */ /* 0x000fe20000000004 */
[----:B------:R-:W-:Y:S06]  /*8c30*/  @P1 BRA `(.L_x_12440) ;  /* 0x0000003000081947 */ /* 0x000fec0003800000 */
[----:B------:R-:W2:Y:S01]  /*8c40*/  LDL.64 R54, [R1+0x38] ;  /* 0x0000380001367983 */ /* 0x000ea20000100a00 */
[----:B------:R-:W2:Y:S03]  /*8c50*/  LDC R4, c[0x0][0x3f4] ;  /* 0x0000fd00ff047b82 */ /* 0x000ea60000000800 */
[----:B------:R-:W4:Y:S04]  /*8c60*/  LDL R56, [R1+0x94] ;  /* 0x0000940001387983 */ /* 0x000f280000100800 */
[----:B------:R-:W5:Y:S04]  /*8c70*/  LDL R53, [R1+0x78] ;  /* 0x0000780001357983 */ /* 0x000f680000100800 */
[----:B------:R-:W3:Y:S04]  /*8c80*/  LDL R52, [R1+0x6c] ;  /* 0x00006c0001347983 */ /* 0x000ee80000100800 */
[----:B------:R-:W3:Y:S04]  /*8c90*/  LDL R51, [R1+0x74] ;  /* 0x0000740001337983 */ /* 0x000ee80000100800 */
[----:B------:R-:W3:Y:S04]  /*8ca0*/  LDL R7, [R1+0x68] ;  /* 0x0000680001077983 */ /* 0x000ee80000100800 */
[----:B------:R-:W3:Y:S01]  /*8cb0*/  LDL R6, [R1+0x7c] ;  /* 0x00007c0001067983 */ /* 0x000ee20000100800 */
        /* <DEDUP_REMOVED lines=9> */
[----:B----4-:R-:W-:-:S04]  /*8d50*/  IMAD R3, R56, 0x2, R2 ;  /* 0x0000000238037824 */ /* 0x010fc800078e0202 */
[----:B------:R-:W-:Y:S01]  /*8d60*/  VIADD R0, R3, 0x20 ;  /* 0x0000002003007836 */ /* 0x000fe20000000000 */
[-C--:B-----5:R-:W-:Y:S02]  /*8d70*/  ISETP.GE.AND P1, PT, R53, R4.reuse, PT ;  /* 0x000000043500720c */ /* 0x0a0fe40003f26270 */
[-C--:B---3--:R-:W-:Y:S02]  /*8d80*/  ISETP.GE.AND P2, PT, R52, R4.reuse, PT ;  /* 0x000000043400720c */ /* 0x088fe40003f46270 */
[-C--:B------:R-:W-:Y:S02]  /*8d90*/  ISETP.GE.AND P3, PT, R51, R4.reuse, PT ;  /* 0x000000043300720c */ /* 0x080fe40003f66270 */
[-C--:B------:R-:W-:Y:S02]  /*8da0*/  ISETP.GE.AND P4, PT, R7, R4.reuse, PT ;  /* 0x000000040700720c */ /* 0x080fe40003f86270 */
[----:B------:R-:W-:Y:S01]  /*8db0*/  ISETP.GE.AND P5, PT, R6, R4, PT ;  /* 0x000000040600720c */ /* 0x000fe20003fa6270 */
[----:B------:R-:W-:-:S12]  /*8dc0*/  @P6 BRA `(.L_x_12442) ;  /* 0x0000000000a86947 */ /* 0x000fd80003800000 */
        /* <DEDUP_REMOVED lines=13> */
[C---:B------:R-:W-:Y:S01]  /*8ea0*/  FMUL.FTZ R54, R37.reuse, R41 ;  /* 0x0000002925367220 */ /* 0x040fe20000410000 */
[-C--:B------:R-:W-:Y:S01]  /*8eb0*/  FMUL.FTZ R53, R37, R51.reuse ;  /* 0x0000003325357220 */ /* 0x080fe20000410000 */
        /* <DEDUP_REMOVED lines=8> */
[----:B------:R-:W-:Y:S02]  /*8f40*/  HADD2.F32 R40, -RZ, R58.H0_H0 ;  /* 0x2000003aff287230 */ /* 0x000fe40000004100 */
        /* <DEDUP_REMOVED lines=18> */
.L_x_12442:
[----:B------:R-:W-:Y:S05]  /*9070*/  BSYNC B1 ;  /* 0x0000000000017941 */ /* 0x000fea0003800000 */
.L_x_12441:
[----:B------:R-:W-:Y:S01]  /*9080*/  BSSY B1, `(.L_x_12443) ;  /* 0x000002d000017945 */ /* 0x000fe20003800000 */
[----:B------:R-:W-:-:S03]  /*9090*/  @P0 IADD3 R0, R3, -0x20, RZ ;  /* 0xffffffe003000810 */ /* 0x000fc60007ffe0ff */
[----:B------:R-:W-:Y:S05]  /*90a0*/  @P1 BRA `(.L_x_12444) ;  /* 0x0000000000a81947 */ /* 0x000fea0003800000 */
[----:B0-----:R-:W0:Y:S01]  /*90b0*/  LDS.128 R4, [R0+0xc400] ;  /* 0x00c4000000047984 */ /* 0x001e220000000c00 */
[----:B------:R-:W-:Y:S01]  /*90c0*/  SHF.R.U32.HI R35, RZ, 0x10, R33 ;  /* 0x00000010ff237819 */ /* 0x000fe20000011621 */
[----:B------:R-:W-:Y:S01]  /*90d0*/  HADD2.F32 R34, -RZ, R59.H1_H1 ;  /* 0x3000003bff227230 */ /* 0x000fe20000004100 */
[----:B------:R-:W-:Y:S01]  /*90e0*/  SHF.R.U32.HI R37, RZ, 0x10, R31 ;  /* 0x00000010ff257819 */ /* 0x000fe2000001161f */
[----:B------:R-:W-:Y:S01]  /*90f0*/  HADD2.F32 R36, -RZ, R58.H1_H1 ;  /* 0x3000003aff247230 */ /* 0x000fe20000004100 */
        /* <DEDUP_REMOVED lines=37> */
.L_x_12444:
[----:B------:R-:W-:Y:S05]  /*9350*/  BSYNC B1 ;  /* 0x0000000000017941 */ /* 0x000fea0003800000 */
.L_x_12443:
        /* <DEDUP_REMOVED lines=44> */
.L_x_12446:
[----:B------:R-:W-:Y:S05]  /*9620*/  BSYNC B1 ;  /* 0x0000000000017941 */ /* 0x000fea0003800000 */
.L_x_12445:
        /* <DEDUP_REMOVED lines=44> */
.L_x_12448:
[----:B------:R-:W-:Y:S05]  /*98f0*/  BSYNC B1 ;  /* 0x0000000000017941 */ /* 0x000fea0003800000 */
.L_x_12447:
        /* <DEDUP_REMOVED lines=44> */
.L_x_12450:
[----:B------:R-:W-:Y:S05]  /*9bc0*/  BSYNC B1 ;  /* 0x0000000000017941 */ /* 0x000fea0003800000 */
.L_x_12449:
        /* <DEDUP_REMOVED lines=44> */
.L_x_12434:
[----:B------:R-:W1:Y:S01]  /*9e90*/  LDC R10, c[0x0][0x448] ;  /* 0x00011200ff0a7b82 */ /* 0x000e620000000800 */
[----:B------:R-:W-:Y:S01]  /*9ea0*/  IMAD.MOV.U32 R3, RZ, RZ, R9 ;  /* 0x000000ffff037224 */ /* 0x000fe200078e0009 */
[----:B------:R-:W-:Y:S01]  /*9eb0*/  ULDC.64 UR4, c[0x0][0x3f8] ;  /* 0x0000fe0000047ab9 */ /* 0x000fe20000000a00 */
[----:B------:R-:W-:Y:S01]  /*9ec0*/  ULDC.64 UR6, c[0x0][0x408] ;  /* 0x0001020000067ab9 */ /* 0x000fe20000000a00 */
[----:B------:R-:W-:Y:S02]  /*9ed0*/  IMAD.MOV.U32 R4, RZ, RZ, R24 ;  /* 0x000000ffff047224 */ /* 0x000fe400078e0018 */
[----:B------:R-:W-:Y:S02]  /*9ee0*/  IMAD.MOV.U32 R6, RZ, RZ, R26 ;  /* 0x000000ffff067224 */ /* 0x000fe400078e001a */
[----:B------:R-:W-:Y:S01]  /*9ef0*/  IMAD.MOV.U32 R7, RZ, RZ, R31 ;  /* 0x000000ffff077224 */ /* 0x000fe200078e001f */
[----:B-1----:R-:W-:-:S13]  /*9f00*/  ISETP.NE.AND P0, PT, R10, 0x1, PT ;  /* 0x000000010a00780c */ /* 0x002fda0003f05270 */
[----:B------:R-:W1:Y:S08]  /*9f10*/  @P0 LDC R0, c[0x0][0x44c] ;  /* 0x00011300ff000b82 */ /* 0x000e700000000800 */
[----:B------:R-:W4:Y:S01]  /*9f20*/  @P0 LDC R5, c[0x0][0x450] ;  /* 0x00011400ff050b82 */ /* 0x000f220000000800 */
[----:B-1----:R-:W-:-:S05]  /*9f30*/  @P0 IMAD.HI.U32 R0, R9, R0, RZ ;  /* 0x0000000009000227 */ /* 0x002fca00078e00ff */
[----:B----4-:R-:W-:Y:S01]  /*9f40*/  @P0 SHF.R.U32.HI R3, RZ, R5, R0 ;  /* 0x00000005ff030219 */ /* 0x010fe20000011600 */
[----:B------:R-:W-:-:S03]  /*9f50*/  IMAD.MOV.U32 R5, RZ, RZ, R29 ;  /* 0x000000ffff057224 */ /* 0x000fc600078e001d */
[----:B------:R-:W-:Y:S01]  /*9f60*/  SHF.R.S32.HI R0, RZ, 0x1f, R3 ;  /* 0x0000001fff007819 */ /* 0x000fe20000011403 */
[----:B------:R-:W-:-:S04]  /*9f70*/  IMAD.WIDE.U32 R4, R3, UR4, R4 ;  /* 0x0000000403047c25 */ /* 0x000fc8000f8e0004 */
[C---:B------:R-:W-:Y:S02]  /*9f80*/  IMAD R8, R0.reuse, UR4, RZ ;  /* 0x0000000400087c24 */ /* 0x040fe4000f8e02ff */
[----:B------:R-:W-:Y:S02]  /*9f90*/  IMAD R0, R0, UR6, RZ ;  /* 0x0000000600007c24 */ /* 0x000fe4000f8e02ff */
[C---:B------:R-:W-:Y:S01]  /*9fa0*/  IMAD R13, R3.reuse, UR5, R8 ;  /* 0x00000005030d7c24 */ /* 0x040fe2000f8e0208 */
[----:B------:R-:W-:Y:S01]  /*9fb0*/  ULDC.64 UR4, c[0x0][0x3e8] ;  /* 0x0000fa0000047ab9 */ /* 0x000fe20000000a00 */
[----:B------:R-:W-:-:S03]  /*9fc0*/  IMAD.WIDE.U32 R6, R3, UR6, R6 ;  /* 0x0000000603067c25 */ /* 0x000fc6000f8e0006 */
[----:B------:R-:W-:Y:S01]  /*9fd0*/  IADD3 R13, R5, R13, RZ ;  /* 0x0000000d050d7210 */ /* 0x000fe20007ffe0ff */
[----:B--2---:R-:W-:Y:S01]  /*9fe0*/  IMAD R37, R3, UR7, R0 ;  /* 0x0000000703257c24 */ /* 0x004fe2000f8e0200 */
[----:B------:R-:W-:Y:S01]  /*9ff0*/  ULDC.64 UR6, c[0x0][0x400] ;  /* 0x0001000000067ab9 */ /* 0x000fe20000000a00 */
[----:B------:R-:W-:Y:S01]  /*a000*/  LEA R3, P0, R4, UR4, 0x1 ;  /* 0x0000000404037c11 */ /* 0x000fe2000f8008ff */
[----:B------:R-:W-:Y:S01]  /*a010*/  UMOV UR4, 0xffffffff ;  /* 0xffffffff00047882 */ /* 0x000fe20000000000 */
[----:B------:R-:W-:Y:S01]  /*a020*/  IMAD.IADD R37, R7, 0x1, R37 ;  /* 0x0000000107257824 */ /* 0x000fe200078e0225 */
[----:B------:R-:W-:Y:S02]  /*a030*/  LEA R38, P1, R6, UR6, 0x1 ;  /* 0x0000000606267c11 */ /* 0x000fe4000f8208ff */
[----:B------:R-:W-:Y:S02]  /*a040*/  LEA.HI.X R13, R4, UR5, R13, 0x1, P0 ;  /* 0x00000005040d7c11 */ /* 0x000fe400080f0c0d */
[----:B------:R-:W-:Y:S01]  /*a050*/  LEA.HI.X R37, R6, UR7, R37, 0x1, P1 ;  /* 0x0000000706257c11 */ /* 0x000fe200088f0c25 */
[----:B------:R-:W-:Y:S08]  /*a060*/  BRA.DIV UR4, `(.L_x_12451) ;  /* 0x0000016a04587947 */ /* 0x000ff0000b800000 */
[----:B------:R1:W2:Y:S04]  /*a070*/  SHFL.IDX PT, R0, R13, RZ, 0x1e1f ;  /* 0x001e1fff0d007589 */ /* 0x0002a800000e0000 */
[----:B------:R-:W4:Y:S04]  /*a080*/  SHFL.IDX PT, R3, R3, RZ, 0x1e1f ;  /* 0x001e1fff03037589 */ /* 0x000f2800000e0000 */
[----:B------:R-:W0:Y:S04]  /*a090*/  SHFL.IDX PT, R37, R37, RZ, 0x1e1f ;  /* 0x001e1fff25257589 */ /* 0x000e2800000e0000 */
[----:B-1----:R-:W0:Y:S02]  /*a0a0*/  SHFL.IDX PT, R38, R38, RZ, 0x1e1f ;  /* 0x001e1fff26267589 */ /* 0x002e2400000e0000 */
.L_x_12674:
        /* <DEDUP_REMOVED lines=17> */
[----:B------:R-:W3:Y:S04]  /*a1c0*/  LDL R21, [R1+0x4c] ;  /* 0x00004c0001157983 */ /* 0x000ee80000100800 */
[----:B------:R-:W3:Y:S01]  /*a1d0*/  LDL R20, [R1+0x50] ;  /* 0x0000500001147983 */ /* 0x000ee20000100800 */
[C---:B------:R-:W-:Y:S01]  /*a1e0*/  VIADD R4, R16.reuse, 0x10 ;  /* 0x0000001010047836 */ /* 0x040fe20000000000 */
[----:B------:R-:W-:Y:S01]  /*a1f0*/  ULDC UR4, c[0x0][0x3f4] ;  /* 0x0000fd0000047ab9 */ /* 0x000fe20000000800 */
[C---:B------:R-:W-:Y:S01]  /*a200*/  VIADD R5, R16.reuse, 0x20 ;  /* 0x0000002010057836 */ /* 0x040fe20000000000 */
[----:B------:R-:W-:Y:S01]  /*a210*/  ISETP.GE.AND P2, PT, R16, UR4, PT ;  /* 0x0000000410007c0c */ /* 0x000fe2000bf46270 */
[----:B----4-:R-:W-:Y:S01]  /*a220*/  IMAD.MOV.U32 R6, RZ, RZ, R3 ;  /* 0x000000ffff067224 */ /* 0x010fe200078e0003 */
[----:B------:R-:W-:Y:S01]  /*a230*/  ISETP.GE.AND P3, PT, R4, UR4, PT ;  /* 0x0000000404007c0c */ /* 0x000fe2000bf66270 */
[----:B------:R-:W-:Y:S01]  /*a240*/  IMAD.MOV.U32 R8, RZ, RZ, R38 ;  /* 0x000000ffff087224 */ /* 0x000fe200078e0026 */
[----:B------:R-:W-:Y:S01]  /*a250*/  ISETP.GE.AND P4, PT, R5, UR4, PT ;  /* 0x0000000405007c0c */ /* 0x000fe2000bf86270 */
[----:B------:R-:W-:Y:S01]  /*a260*/  IMAD.MOV.U32 R9, RZ, RZ, R37 ;  /* 0x000000ffff097224 */ /* 0x000fe200078e0025 */
[----:B--2---:R-:W-:-:S02]  /*a270*/  MOV R7, R0 ;  /* 0x0000000000077202 */ /* 0x004fc40000000f00 */
[----:B------:R-:W-:Y:S02]  /*a280*/  CS2R R28, SRZ ;  /* 0x00000000001c7805 */ /* 0x000fe4000001ff00 */
[----:B------:R-:W-:Y:S02]  /*a290*/  CS2R R30, SRZ ;  /* 0x00000000001e7805 */ /* 0x000fe4000001ff00 */
[----:B------:R-:W-:Y:S02]  /*a2a0*/  CS2R R10, SRZ ;  /* 0x00000000000a7805 */ /* 0x000fe4000001ff00 */
[----:B------:R-:W-:Y:S02]  /*a2b0*/  CS2R R32, SRZ ;  /* 0x0000000000207805 */ /* 0x000fe4000001ff00 */
[----:B------:R-:W-:Y:S01]  /*a2c0*/  CS2R R34, SRZ ;  /* 0x0000000000227805 */ /* 0x000fe2000001ff00 */
[----:B------:R-:W-:Y:S01]  /*a2d0*/  @!P2 IMAD.SHL.U32 R36, R16, 0x2, RZ ;  /* 0x000000021024a824 */ /* 0x000fe200078e00ff */
[----:B------:R-:W-:-:S02]  /*a2e0*/  CS2R R14, SRZ ;  /* 0x00000000000e7805 */ /* 0x000fc4000001ff00 */
[----:B------:R-:W-:Y:S02]  /*a2f0*/  CS2R R24, SRZ ;  /* 0x0000000000187805 */ /* 0x000fe4000001ff00 */
[----:B------:R-:W-:Y:S01]  /*a300*/  CS2R R26, SRZ ;  /* 0x00000000001a7805 */ /* 0x000fe2000001ff00 */
[----:B---3--:R-:W-:Y:S02]  /*a310*/  @!P3 IMAD.SHL.U32 R13, R21, 0x8, RZ ;  /* 0x00000008150db824 */ /* 0x008fe400078e00ff */
[----:B------:R-:W-:Y:S01]  /*a320*/  @!P4 IMAD.SHL.U32 R39, R20, 0x8, RZ ;  /* 0x000000081427c824 */ /* 0x000fe200078e00ff */
[-C--:B------:R-:W-:Y:S01]  /*a330*/  @!P2 IADD3 R20, P0, R3, R36.reuse, RZ ;  /* 0x000000240314a210 */ /* 0x080fe20007f1e0ff */
[----:B------:R-:W-:Y:S01]  /*a340*/  @!P3 IMAD.WIDE R4, R13, 0x2, R6 ;  /* 0x000000020d04b825 */ /* 0x000fe200078e0206 */
[----:B------:R-:W-:Y:S02]  /*a350*/  @!P2 IADD3 R36, P1, R38, R36, RZ ;  /* 0x000000242624a210 */ /* 0x000fe40007f3e0ff */
[----:B------:R-:W-:Y:S01]  /*a360*/  @!P2 SHF.L.U64.HI R3, R16, 0x1, R17 ;  /* 0x000000011003a819 */ /* 0x000fe20000010211 */
[----:B------:R-:W-:Y:S01]  /*a370*/  @!P4 IMAD.WIDE R6, R39, 0x2, R6 ;  /* 0x000000022706c825 */ /* 0x000fe200078e0206 */
[----:B------:R0:W5:Y:S02]  /*a380*/  @!P3 LD.E.128 R28, desc[UR38][R4.64] ;  /* 0x00000026041cb980 */ /* 0x000164000c101d00 */
[----:B------:R-:W-:Y:S01]  /*a390*/  @!P2 IADD3.X R37, R37, R3, RZ, P1, !PT ;  /* 0x000000032525a210 */ /* 0x000fe20000ffe4ff */
[--C-:B------:R-:W-:Y:S01]  /*a3a0*/  @!P3 IMAD.WIDE R12, R13, 0x2, R8.reuse ;  /* 0x000000020d0cb825 */ /* 0x100fe200078e0208 */
[----:B------:R1:W5:Y:S03]  /*a3b0*/  @!P4 LD.E.128 R32, desc[UR38][R6.64] ;  /* 0x000000260620c980 */ /* 0x000366000c101d00 */
[----:B------:R-:W-:Y:S01]  /*a3c0*/  @!P4 IMAD.WIDE R38, R39, 0x2, R8 ;  /* 0x000000022726c825 */ /* 0x000fe200078e0208 */
[----:B------:R-:W-:-:S02]  /*a3d0*/  CS2R R8, SRZ ;  /* 0x0000000000087805 */ /* 0x000fc4000001ff00 */
[----:B0-----:R-:W-:Y:S01]  /*a3e0*/  CS2R R4, SRZ ;  /* 0x0000000000047805 */ /* 0x001fe2000001ff00 */
[----:B------:R-:W-:-:S03]  /*a3f0*/  @!P2 IMAD.X R21, R0, 0x1, R3, P0 ;  /* 0x000000010015a824 */ /* 0x000fc600000e0603 */
[----:B------:R0:W5:Y:S01]  /*a400*/  @!P3 LD.E.128 R8, desc[UR38][R12.64] ;  /* 0x000000260c08b980 */ /* 0x000162000c101d00 */
[----:B-1----:R-:W-:-:S03]  /*a410*/  CS2R R6, SRZ ;  /* 0x0000000000067805 */ /* 0x002fc6000001ff00 */
[----:B------:R1:W5:Y:S04]  /*a420*/  @!P2 LD.E.128 R24, desc[UR38][R20.64] ;  /* 0x000000261418a980 */ /* 0x000368000c101d00 */
[----:B------:R1:W5:Y:S01]  /*a430*/  @!P2 LD.E.128 R4, desc[UR38][R36.64] ;  /* 0x000000262404a980 */ /* 0x000362000c101d00 */
[----:B0-----:R-:W-:-:S06]  /*a440*/  CS2R R12, SRZ ;  /* 0x00000000000c7805 */ /* 0x001fcc000001ff00 */
[----:B------:R1:W5:Y:S02]  /*a450*/  @!P4 LD.E.128 R12, desc[UR38][R38.64] ;  /* 0x00000026260cc980 */ /* 0x000364000c101d00 */
.L_x_12453:
[----:B------:R-:W-:Y:S05]  /*a460*/  BSYNC B1 ;  /* 0x0000000000017941 */ /* 0x000fea0003800000 */
.L_x_12452:
[----:B------:R-:W-:Y:S01]  /*a470*/  ULEA.HI UR4, UR37, UR37, URZ, 0x1 ;  /* 0x0000002525047291 */ /* 0x000fe2000f8f083f */
[----:B----45:R-:W-:Y:S01]  /*a480*/  IMAD.MOV.U32 R3, RZ, RZ, R5 ;  /* 0x000000ffff037224 */ /* 0x030fe200078e0005 */
[----:B------:R-:W-:Y:S01]  /*a490*/  VIMNMX R97, R97, 0xc0, PT ;  /* 0x000000c061617848 */ /* 0x000fe20003fe0100 */
[----:B-1----:R-:W-:Y:S01]  /*a4a0*/  IMAD.MOV.U32 R20, RZ, RZ, R6 ;  /* 0x000000ffff147224 */ /* 0x002fe200078e0006 */
[----:B------:R-:W-:Y:S01]  /*a4b0*/  ULOP3.LUT UR4, UR4, 0xfffffffe, URZ, 0xc0, !UPT ;  /* 0xfffffffe04047892 */ /* 0x000fe2000f8ec03f */
[----:B--2---:R-:W-:Y:S01]  /*a4c0*/  IMAD.MOV.U32 R0, RZ, RZ, R4 ;  /* 0x000000ffff007224 */ /* 0x004fe200078e0004 */
[----:B------:R-:W-:Y:S01]  /*a4d0*/  PRMT R62, R3, 0x7610, R62 ;  /* 0x00007610033e7816 */ /* 0x000fe2000000003e */
[----:B------:R-:W-:Y:S01]  /*a4e0*/  IMAD.MOV.U32 R21, RZ, RZ, R9 ;  /* 0x000000ffff157224 */ /* 0x000fe200078e0009 */
[----:B------:R-:W-:Y:S01]  /*a4f0*/  UIADD3 UR4, UR37, -UR4, URZ ;  /* 0x8000000425047290 */ /* 0x000fe2000fffe03f */
[----:B------:R-:W-:Y:S01]  /*a500*/  PRMT R67, R20, 0x7610, R67 ;  /* 0x0000761014437816 */ /* 0x000fe20000000043 */
[----:B------:R-:W-:Y:S01]  /*a510*/  IMAD.MOV.U32 R36, RZ, RZ, R13 ;  /* 0x000000ffff247224 */ /* 0x000fe200078e000d */
[----:B------:R-:W-:Y:S01]  /*a520*/  PRMT R63, R0, 0x7610, R63 ;  /* 0x00007610003f7816 */ /* 0x000fe2000000003f */
[----:B------:R-:W-:Y:S01]  /*a530*/  IMAD.MOV.U32 R0, RZ, RZ, R7 ;  /* 0x000000ffff007224 */ /* 0x000fe200078e0007 */
[----:B------:R-:W-:Y:S01]  /*a540*/  MOV R20, R8 ;  /* 0x0000000800147202 */ /* 0x000fe20000000f00 */
[----:B------:R-:W-:Y:S01]  /*a550*/  IMAD.U32 R3, RZ, RZ, UR4 ;  /* 0x00000004ff037e24 */ /* 0x000fe2000f8e00ff */
[----:B------:R-:W-:Y:S01]  /*a560*/  PRMT R50, R21, 0x7610, R50 ;  /* 0x0000761015327816 */ /* 0x000fe20000000032 */
[----:B------:R-:W-:Y:S01]  /*a570*/  IMAD.MOV.U32 R21, RZ, RZ, R12 ;  /* 0x000000ffff157224 */ /* 0x000fe200078e000c */
[----:B------:R-:W-:Y:S01]  /*a580*/  PRMT R49, R49, 0x5410, R20 ;  /* 0x0000541031317816 */ /* 0x000fe20000000014 */
[----:B------:R-:W-:Y:S01]  /*a590*/  IMAD.MOV.U32 R20, RZ, RZ, R11 ;  /* 0x000000ffff147224 */ /* 0x000fe200078e000b */
[----:B------:R-:W-:Y:S01]  /*a5a0*/  SHF.L.U32 R3, R3, 0x1f, RZ ;  /* 0x0000001f03037819 */ /* 0x000fe200000006ff */
[----:B------:R-:W-:Y:S01]  /*a5b0*/  IMAD.MOV.U32 R38, RZ, RZ, R25 ;  /* 0x000000ffff267224 */ /* 0x000fe200078e0019 */
[----:B------:R-:W-:Y:S01]  /*a5c0*/  PRMT R67, R67, 0x5410, R0 ;  /* 0x0000541043437816 */ /* 0x000fe20000000000 */
[----:B------:R-:W-:Y:S01]  /*a5d0*/  IMAD.MOV.U32 R0, RZ, RZ, R10 ;  /* 0x000000ffff007224 */ /* 0x000fe200078e000a */
[----:B------:R-:W0:Y:S01]  /*a5e0*/  SYNCS.PHASECHK.TRANS64.TRYWAIT P0, [R2+URZ+0x2d800], R3 ;  /* 0x02d80003020075a7 */ /* 0x000e22000800017f */
[----:B------:R-:W-:Y:S01]  /*a5f0*/  PRMT R47, R20, 0x7610, R47 ;  /* 0x00007610142f7816 */ /* 0x000fe2000000002f */
[----:B------:R-:W-:Y:S01]  /*a600*/  IMAD.MOV.U32 R37, RZ, RZ, R24 ;  /* 0x000000ffff257224 */ /* 0x000fe200078e0018 */
[----:B------:R-:W-:Y:S01]  /*a610*/  PRMT R20, R21, 0x5410, R36 ;  /* 0x0000541015147816 */ /* 0x000fe20000000024 */
[----:B------:R-:W-:Y:S01]  /*a620*/  IMAD.MOV.U32 R36, RZ, RZ, R15 ;  /* 0x000000ffff247224 */ /* 0x000fe200078e000f */
[----:B------:R-:W-:Y:S01]  /*a630*/  PRMT R48, R48, 0x5410, R0 ;  /* 0x0000541030307816 */ /* 0x000fe20000000000 */
[----:B------:R-:W-:Y:S01]  /*a640*/  BSSY B1, `(.L_x_12454) ;  /* 0x0000017000017945 */ /* 0x000fe20003800000 */
        /* <DEDUP_REMOVED lines=14> */
[----:B------:R-:W-:Y:S01]  /*a730*/  ISETP.GE.AND P1, PT, R156, R97, PT ;  /* 0x000000619c00720c */ /* 0x000fe20003f26270 */
[----:B------:R-:W-:Y:S01]  /*a740*/  IMAD.MOV.U32 R37, RZ, RZ, R32 ;  /* 0x000000ffff257224 */ /* 0x000fe200078e0020 */
[----:B------:R-:W-:-:S02]  /*a750*/  PRMT R47, R47, 0x5410, R0 ;  /* 0x000054102f2f7816 */ /* 0x000fc40000000000 */
[----:B------:R-:W-:Y:S01]  /*a760*/  PRMT R48, R36, 0x7610, R48 ;  /* 0x0000761024307816 */ /* 0x000fe20000000030 */
[----:B------:R-:W-:Y:S01]  /*a770*/  IMAD.MOV.U32 R36, RZ, RZ, R35 ;  /* 0x000000ffff247224 */ /* 0x000fe200078e0023 */
[----:B------:R-:W-:Y:S02]  /*a780*/  PRMT R45, R37, 0x5410, R38 ;  /* 0x00005410252d7816 */ /* 0x000fe40000000026 */
[----:B------:R-:W-:Y:S01]  /*a790*/  MOV R0, R34 ;  /* 0x0000002200007202 */ /* 0x000fe20000000f00 */
[----:B0-----:R-:W-:Y:S06]  /*a7a0*/  @!P0 BRA `(.L_x_12455) ;  /* 0x0000016000f88947 */ /* 0x001fec0003800000 */
.L_x_12675:
[----:B------:R-:W-:Y:S05]  /*a7b0*/  BSYNC B1 ;  /* 0x0000000000017941 */ /* 0x000fea0003800000 */
.L_x_12454:
        /* <DEDUP_REMOVED lines=14> */
[----:B------:R-:W4:Y:S01]  /*a8a0*/  LDL R73, [R1+0x108] ;  /* 0x0001080001497983 */ /* 0x000f220000100800 */
[----:B------:R-:W-:Y:S01]  /*a8b0*/  HADD2.F32 R62, -RZ, R62.H0_H0 ;  /* 0x2000003eff3e7230 */ /* 0x000fe20000004100 */
[----:B------:R-:W-:Y:S01]  /*a8c0*/  SHF.R.U32.HI R61, RZ, 0x10, R5 ;  /* 0x00000010ff3d7819 */ /* 0x000fe20000011605 */
[----:B------:R-:W-:Y:S01]  /*a8d0*/  HADD2.F32 R60, -RZ, R60.H0_H0 ;  /* 0x2000003cff3c7230 */ /* 0x000fe20000004100 */
[----:B------:R-:W-:Y:S02]  /*a8e0*/  SHF.R.U32.HI R54, RZ, 0x10, R25 ;  /* 0x00000010ff367819 */ /* 0x000fe40000011619 */
        /* <DEDUP_REMOVED lines=17> */
[----:B----4-:R-:W0:Y:S04]  /*aa00*/  LDS.128 R36, [R73] ;  /* 0x0000000049247984 */ /* 0x010e280000000c00 */
[----:B------:R-:W-:-:S05]  /*aa10*/  IMAD.IADD R41, R40, 0x1, R41 ;  /* 0x0000000128297824 */ /* 0x000fca00078e0229 */
        /* <DEDUP_REMOVED lines=11> */
[----:B---3--:R-:W-:Y:S02]  /*aad0*/  HADD2.F32 R57, -RZ, R40.H0_H0 ;  /* 0x20000028ff397230 */ /* 0x008fe40000004100 */
[C---:B------:R-:W-:Y:S01]  /*aae0*/  FMUL.FTZ R64, R37.reuse, R62 ;  /* 0x0000003e25407220 */ /* 0x040fe20000410000 */
[----:B------:R-:W-:Y:S01]  /*aaf0*/  FMUL.FTZ R66, R37, R60 ;  /* 0x0000003c25427220 */ /* 0x000fe20000410000 */
[----:B------:R-:W-:-:S02]  /*ab00*/  HADD2.F32 R53, -RZ, R42.H0_H0 ;  /* 0x2000002aff357230 */ /* 0x000fc40000004100 */
[C---:B------:R-:W-:Y:S01]  /*ab10*/  FFMA.FTZ R37, R55.reuse, R60, -R64 ;  /* 0x0000003c37257223 */ /* 0x040fe20000010840 */
[----:B------:R-:W-:Y:S02]  /*ab20*/  HADD2.F32 R60, -RZ, R63.H0_H0 ;  /* 0x2000003fff3c7230 */ /* 0x000fe40000004100 */
[C---:B------:R-:W-:Y:S01]  /*ab30*/  FMUL.FTZ R63, R58.reuse, R61 ;  /* 0x0000003d3a3f7220 */ /* 0x040fe20000410000 */
[----:B------:R-:W-:Y:S01]  /*ab40*/  FFMA.FTZ R41, R55, R62, R66 ;  /* 0x0000003e37297223 */ /* 0x000fe20000010042 */
[----:B------:R-:W-:Y:S02]  /*ab50*/  HADD2.F32 R55, -RZ, R65.H0_H0 ;  /* 0x20000041ff377230 */ /* 0x000fe40000004100 */
[-C--:B------:R-:W-:Y:S01]  /*ab60*/  FMUL.FTZ R65, R58, R59.reuse ;  /* 0x0000003b3a417220 */ /* 0x080fe20000410000 */
[----:B------:R-:W-:Y:S01]  /*ab70*/  FFMA.FTZ R54, R56, R59, -R63 ;  /* 0x0000003b38367223 */ /* 0x000fe2000001083f */
[----:B------:R-:W-:Y:S01]  /*ab80*/  FMUL.FTZ R59, R57, R60 ;  /* 0x0000003c393b7220 */ /* 0x000fe20000410000 */
[----:B------:R-:W-:-:S02]  /*ab90*/  HADD2.F32 R62, -RZ, R67.H0_H0 ;  /* 0x20000043ff3e7230 */ /* 0x000fc40000004100 */
[-C--:B------:R-:W-:Y:S01]  /*aba0*/  FMUL.FTZ R57, R57, R55.reuse ;  /* 0x0000003739397220 */ /* 0x080fe20000410000 */
[--C-:B------:R-:W-:Y:S02]  /*abb0*/  HADD2.F32 R58, -RZ, R68.reuse.H0_H0 ;  /* 0x20000044ff3a7230 */ /* 0x100fe40000004100 */
[C---:B------:R-:W-:Y:S01]  /*abc0*/  FFMA.FTZ R55, R52.reuse, R55, -R59 ;  /* 0x0000003734377223 */ /* 0x040fe2000001083b */
[----:B------:R-:W-:Y:S02]  /*abd0*/  HADD2.F32 R51, -RZ, R43.H0_H0 ;  /* 0x2000002bff337230 */ /* 0x000fe40000004100 */
[----:B------:R-:W-:Y:S01]  /*abe0*/  FFMA.FTZ R52, R52, R60, R57 ;  /* 0x0000003c34347223 */ /* 0x000fe20000010039 */
[----:B------:R-:W-:Y:S02]  /*abf0*/  HADD2.F32 R64, -RZ, R67.H1_H1 ;  /* 0x30000043ff407230 */ /* 0x000fe40000004100 */
[----:B------:R-:W-:Y:S01]  /*ac00*/  FMUL.FTZ R66, R53, R62 ;  /* 0x0000003e35427220 */ /* 0x000fe20000410000 */
[----:B------:R-:W-:-:S02]  /*ac10*/  HADD2.F32 R60, -RZ, R68.H1_H1 ;  /* 0x30000044ff3c7230 */ /* 0x000fc40000004100 */
[-C--:B------:R-:W-:Y:S01]  /*ac20*/  FMUL.FTZ R68, R53, R58.reuse ;  /* 0x0000003a35447220 */ /* 0x080fe20000410000 */
[----:B------:R-:W-:Y:S02]  /*ac30*/  HADD2.F32 R43, -RZ, R43.H1_H1 ;  /* 0x3000002bff2b7230 */ /* 0x000fe40000004100 */
[----:B------:R-:W-:Y:S01]  /*ac40*/  FFMA.FTZ R53, R27, R58, -R66 ;  /* 0x0000003a1b357223 */ /* 0x000fe20000010842 */
[C---:B------:R-:W-:Y:S01]  /*ac50*/  FMUL.FTZ R70, R51.reuse, R64 ;  /* 0x0000004033467220 */ /* 0x040fe20000410000 */
[----:B------:R-:W-:Y:S02]  /*ac60*/  HADD2.F32 R66, -RZ, R7.H0_H0 ;  /* 0x20000007ff427230 */ /* 0x000fe40000004100 */
[----:B------:R-:W-:Y:S01]  /*ac70*/  FMUL.FTZ R51, R51, R60 ;  /* 0x0000003c33337220 */ /* 0x000fe20000410000 */
        /* <DEDUP_REMOVED lines=15> */
[C---:B------:R-:W-:Y:S01]  /*ad70*/  FMUL.FTZ R43, R42.reuse, R27 ;  /* 0x0000001b2a2b7220 */ /* 0x040fe20000410000 */
[----:B------:R-:W-:Y:S01]  /*ad80*/  FMUL.FTZ R42, R42, R5 ;  /* 0x000000052a2a7220 */ /* 0x000fe20000410000 */
[-C--:B------:R-:W-:Y:S01]  /*ad90*/  FMUL.FTZ R40, R40, R7.reuse ;  /* 0x0000000728287220 */ /* 0x080fe20000410000 */
        /* <DEDUP_REMOVED lines=15> */
.L_x_12457:
[----:B------:R-:W-:Y:S05]  /*ae90*/  BSYNC B1 ;  /* 0x0000000000017941 */ /* 0x000fea0003800000 */
.L_x_12456:
[----:B------:R-:W-:Y:S04]  /*aea0*/  BSSY B1, `(.L_x_12458) ;  /* 0x000006d000017945 */ /* 0x000fe80003800000 */
[----:B------:R-:W-:Y:S05]  /*aeb0*/  @P1 BRA `(.L_x_12459) ;  /* 0x0000000400ac1947 */ /* 0x000fea0003800000 */
[----:B0-----:R-:W2:Y:S04]  /*aec0*/  LDL R6, [R1+0x6c] ;  /* 0x00006c0001067983 */ /* 0x001ea80000100800 */
[----:B------:R-:W2:Y:S04]  /*aed0*/  LDL.64 R4, [R1+0x38] ;  /* 0x0000380001047983 */ /* 0x000ea80000100a00 */
[----:B------:R-:W4:Y:S01]  /*aee0*/  LDL R0, [R1+0x4c] ;  /* 0x00004c0001007983 */ /* 0x000f220000100800 */
[--C-:B------:R-:W-:Y:S01]  /*aef0*/  SHF.R.U64 R28, R28, 0x10, R29.reuse ;  /* 0x000000101c1c7819 */ /* 0x100fe2000000121d */
[--C-:B------:R-:W-:Y:S01]  /*af00*/  HADD2.F32 R51, -RZ, R50.reuse.H1_H1 ;  /* 0x30000032ff337230 */ /* 0x100fe20000004100 */
[----:B------:R-:W-:Y:S01]  /*af10*/  SHF.R.U32.HI R54, RZ, 0x10, R29 ;  /* 0x00000010ff367819 */ /* 0x000fe2000001161d */
[----:B------:R-:W-:Y:S01]  /*af20*/  HADD2.F32 R52, -RZ, R50.H0_H0 ;  /* 0x20000032ff347230 */ /* 0x000fe20000004100 */
[----:B------:R-:W-:Y:S01]  /*af30*/  SHF.R.U64 R29, R8, 0x10, R9 ;  /* 0x00000010081d7819 */ /* 0x000fe20000001209 */
[--C-:B------:R-:W-:Y:S01]  /*af40*/  HADD2.F32 R56, -RZ, R48.reuse.H1_H1 ;  /* 0x30000030ff387230 */ /* 0x100fe20000004100 */
[----:B------:R-:W-:Y:S01]  /*af50*/  SHF.R.U64 R8, R30, 0x10, R31 ;  /* 0x000000101e087819 */ /* 0x000fe2000000121f */
[----:B------:R-:W-:Y:S01]  /*af60*/  HADD2.F32 R48, -RZ, R48.H0_H0 ;  /* 0x20000030ff307230 */ /* 0x000fe20000004100 */
[----:B------:R-:W-:Y:S01]  /*af70*/  SHF.R.U32.HI R53, RZ, 0x10, R9 ;  /* 0x00000010ff357819 */ /* 0x000fe20000011609 */
[----:B------:R-:W-:Y:S01]  /*af80*/  HADD2.F32 R29, -RZ, R29.H0_H0 ;  /* 0x2000001dff1d7230 */ /* 0x000fe20000004100 */
[----:B------:R-:W-:-:S02]  /*af90*/  SHF.R.U32.HI R30, RZ, 0x10, R31 ;  /* 0x00000010ff1e7819 */ /* 0x000fc4000001161f */
[--C-:B------:R-:W-:Y:S01]  /*afa0*/  SHF.R.U64 R9, R10, 0x10, R11.reuse ;  /* 0x000000100a097819 */ /* 0x100fe2000000120b */
[----:B------:R-:W-:Y:S01]  /*afb0*/  HADD2.F32 R53, -RZ, R53.H0_H0 ;  /* 0x20000035ff357230 */ /* 0x000fe20000004100 */
[----:B------:R-:W-:Y:S01]  /*afc0*/  SHF.R.U32.HI R10, RZ, 0x10, R11 ;  /* 0x00000010ff0a7819 */ /* 0x000fe2000001160b */
[----:B------:R-:W-:-:S04]  /*afd0*/  HADD2.F32 R30, -RZ, R30.H0_H0 ;  /* 0x2000001eff1e7230 */ /* 0x000fc80000004100 */
[----:B------:R-:W-:Y:S02]  /*afe0*/  HADD2.F32 R10, -RZ, R10.H0_H0 ;  /* 0x2000000aff0a7230 */ /* 0x000fe40000004100 */
[----:B--2---:R-:W-:Y:S01]  /*aff0*/  IMAD.IADD R4, R4, 0x1, R6 ;  /* 0x0000000104047824 */ /* 0x004fe200078e0206 */
[----:B----4-:R-:W-:-:S04]  /*b000*/  LEA.HI R0, R3, R0, RZ, 0x1d ;  /* 0x0000000003007211 */ /* 0x010fc800078fe8ff */
        /* <DEDUP_REMOVED lines=20> */
[----:B0-----:R-:W-:Y:S02]  /*b150*/  HADD2.F32 R41, -RZ, R25.H0_H0 ;  /* 0x20000019ff297230 */ /* 0x001fe40000004100 */
[----:B------:R-:W-:Y:S02]  /*b160*/  HADD2.F32 R50, -RZ, R27.H0_H0 ;  /* 0x2000001bff327230 */ /* 0x000fe40000004100 */
[----:B-1----:R-:W-:-:S02]  /*b170*/  HADD2.F32 R38, -RZ, R5.H0_H0 ;  /* 0x20000005ff267230 */ /* 0x002fc40000004100 */
[----:B------:R-:W-:Y:S02]  /*b180*/  HADD2.F32 R31, -RZ, R27.H1_H1 ;  /* 0x3000001bff1f7230 */ /* 0x000fe40000004100 */
[CC--:B------:R-:W-:Y:S01]  /*b190*/  FMUL.FTZ R27, R41.reuse, R51.reuse ;  /* 0x00000033291b7220 */ /* 0x0c0fe20000410000 */
[----:B------:R-:W-:Y:S02]  /*b1a0*/  HADD2.F32 R42, -RZ, R25.H1_H1 ;  /* 0x30000019ff2a7230 */ /* 0x000fe40000004100 */
[-C--:B------:R-:W-:Y:S01]  /*b1b0*/  FMUL.FTZ R25, R41, R52.reuse ;  /* 0x0000003429197220 */ /* 0x080fe20000410000 */
[----:B------:R-:W-:Y:S02]  /*b1c0*/  HADD2.F32 R41, -RZ, R54.H0_H0 ;  /* 0x20000036ff297230 */ /* 0x000fe40000004100 */
[C---:B------:R-:W-:Y:S01]  /*b1d0*/  FFMA.FTZ R27, R38.reuse, R52, R27 ;  /* 0x00000034261b7223 */ /* 0x040fe2000001001b */
[----:B------:R-:W-:Y:S02]  /*b1e0*/  HADD2.F32 R39, -RZ, R24.H0_H0 ;  /* 0x20000018ff277230 */ /* 0x000fe40000004100 */
[----:B------:R-:W-:Y:S01]  /*b1f0*/  FFMA.FTZ R25, R38, R51, -R25 ;  /* 0x0000003326197223 */ /* 0x000fe20000010819 */
[----:B------:R-:W-:-:S02]  /*b200*/  HADD2.F32 R54, -RZ, R49.H1_H1 ;  /* 0x30000031ff367230 */ /* 0x000fc40000004100 */
[C---:B------:R-:W-:Y:S01]  /*b210*/  FMUL.FTZ R51, R42.reuse, R53 ;  /* 0x000000352a337220 */ /* 0x040fe20000410000 */
[----:B------:R-:W-:Y:S02]  /*b220*/  HADD2.F32 R52, -RZ, R49.H0_H0 ;  /* 0x20000031ff347230 */ /* 0x000fe40000004100 */
[----:B------:R-:W-:Y:S01]  /*b230*/  FMUL.FTZ R49, R42, R41 ;  /* 0x000000292a317220 */ /* 0x000fe20000410000 */
[----:B------:R-:W-:Y:S02]  /*b240*/  HADD2.F32 R37, -RZ, R4.H0_H0 ;  /* 0x20000004ff257230 */ /* 0x000fe40000004100 */
[C---:B------:R-:W-:Y:S01]  /*b250*/  FMUL.FTZ R42, R39.reuse, R54 ;  /* 0x00000036272a7220 */ /* 0x040fe20000410000 */
[----:B------:R-:W-:Y:S02]  /*b260*/  HADD2.F32 R43, -RZ, R26.H0_H0 ;  /* 0x2000001aff2b7230 */ /* 0x000fe40000004100 */
[----:B------:R-:W-:Y:S01]  /*b270*/  FMUL.FTZ R39, R39, R52 ;  /* 0x0000003427277220 */ /* 0x000fe20000410000 */
[----:B------:R-:W-:-:S02]  /*b280*/  HADD2.F32 R40, -RZ, R5.H1_H1 ;  /* 0x30000005ff287230 */ /* 0x000fc40000004100 */
[C---:B------:R-:W-:Y:S01]  /*b290*/  FFMA.FTZ R52, R37.reuse, R52, -R42 ;  /* 0x0000003425347223 */ /* 0x040fe2000001082a */
[----:B------:R-:W-:Y:S02]  /*b2a0*/  HADD2.F32 R5, -RZ, R6.H0_H0 ;  /* 0x20000006ff057230 */ /* 0x000fe40000004100 */
[----:B------:R-:W-:Y:S01]  /*b2b0*/  FFMA.FTZ R39, R37, R54, R39 ;  /* 0x0000003625277223 */ /* 0x000fe20000010027 */
[--C-:B------:R-:W-:Y:S02]  /*b2c0*/  HADD2.F32 R42, -RZ, R47.reuse.H1_H1 ;  /* 0x3000002fff2a7230 */ /* 0x100fe40000004100 */
[----:B------:R-:W-:Y:S01]  /*b2d0*/  FMUL.FTZ R54, R43, R56 ;  /* 0x000000382b367220 */ /* 0x000fe20000410000 */
[----:B------:R-:W-:Y:S02]  /*b2e0*/  HADD2.F32 R47, -RZ, R47.H0_H0 ;  /* 0x2000002fff2f7230 */ /* 0x000fe40000004100 */
[----:B------:R-:W-:Y:S01]  /*b2f0*/  FFMA.FTZ R38, R40, R41, -R51 ;  /* 0x0000002928267223 */ /* 0x000fe20000010833 */
[----:B------:R-:W-:-:S02]  /*b300*/  HADD2.F32 R11, -RZ, R7.H0_H0 ;  /* 0x20000007ff0b7230 */ /* 0x000fc40000004100 */
[-C--:B------:R-:W-:Y:S01]  /*b310*/  FMUL.FTZ R58, R43, R42.reuse ;  /* 0x0000002a2b3a7220 */ /* 0x080fe20000410000 */
[C---:B------:R-:W-:Y:S01]  /*b320*/  FFMA.FTZ R54, R5.reuse, R42, -R54 ;  /* 0x0000002a05367223 */ /* 0x040fe20000010836 */
[CC--:B------:R-:W-:Y:S01]  /*b330*/  FMUL.FTZ R42, R50.reuse, R47.reuse ;  /* 0x0000002f322a7220 */ /* 0x0c0fe20000410000 */
[----:B------:R-:W-:Y:S01]  /*b340*/  FMUL.FTZ R50, R50, R48 ;  /* 0x0000003032327220 */ /* 0x000fe20000410000 */
[----:B------:R-:W-:Y:S02]  /*b350*/  HADD2.F32 R7, -RZ, R7.H1_H1 ;  /* 0x30000007ff077230 */ /* 0x000fe40000004100 */
        /* <DEDUP_REMOVED lines=8> */
[----:B------:R-:W-:Y:S02]  /*b3e0*/  HADD2.F32 R5, -RZ, R28.H0_H0 ;  /* 0x2000001cff057230 */ /* 0x000fe40000004100 */
[----:B------:R-:W-:Y:S01]  /*b3f0*/  FFMA.FTZ R43, R7, R10, R48 ;  /* 0x0000000a072b7223 */ /* 0x000fe20000010030 */
[----:B------:R-:W-:Y:S02]  /*b400*/  HADD2.F32 R11, -RZ, R9.H0_H0 ;  /* 0x20000009ff0b7230 */ /* 0x000fe40000004100 */
[C---:B------:R-:W-:Y:S01]  /*b410*/  FMUL.FTZ R7, R24.reuse, R29 ;  /* 0x0000001d18077220 */ /* 0x040fe20000410000 */
[----:B------:R-:W-:Y:S02]  /*b420*/  HADD2.F32 R9, -RZ, R8.H0_H0 ;  /* 0x20000008ff097230 */ /* 0x000fe40000004100 */
[----:B------:R-:W-:Y:S01]  /*b430*/  FMUL.FTZ R24, R24, R5 ;  /* 0x0000000518187220 */ /* 0x000fe20000410000 */
[----:B------:R-:W-:-:S02]  /*b440*/  HADD2.F32 R4, -RZ, R4.H1_H1 ;  /* 0x30000004ff047230 */ /* 0x000fc40000004100 */
[C---:B------:R-:W-:Y:S01]  /*b450*/  FMUL.FTZ R37, R26.reuse, R11 ;  /* 0x0000000b1a257220 */ /* 0x040fe20000410000 */
[----:B------:R-:W-:Y:S02]  /*b460*/  HADD2.F32 R6, -RZ, R6.H1_H1 ;  /* 0x30000006ff067230 */ /* 0x000fe40000004100 */
[----:B------:R-:W-:Y:S01]  /*b470*/  FMUL.FTZ R26, R26, R9 ;  /* 0x000000091a1a7220 */ /* 0x000fe20000410000 */
[----:B------:R-:W-:Y:S01]  /*b480*/  FFMA.FTZ R40, R40, R53, R49 ;  /* 0x0000003528287223 */ /* 0x000fe20000010031 */
        /* <DEDUP_REMOVED lines=14> */
.L_x_12459:
[----:B------:R-:W-:Y:S05]  /*b570*/  BSYNC B1 ;  /* 0x0000000000017941 */ /* 0x000fea0003800000 */
.L_x_12458:
[----:B------:R-:W-:Y:S05]  /*b580*/  @P2 BRA `(.L_x_12440) ;  /* 0x0000000400b42947 */ /* 0x000fea0003800000 */
[----:B01----:R-:W2:Y:S04]  /*b590*/  LDL.64 R4, [R1+0x38] ;  /* 0x0000380001047983 */ /* 0x003ea80000100a00 */
[----:B------:R-:W4:Y:S01]  /*b5a0*/  LDL R0, [R1+0x68] ;  /* 0x0000680001007983 */ /* 0x000f220000100800 */
[----:B--2---:R-:W-:Y:S01]  /*b5b0*/  MOV R6, R4 ;  /* 0x0000000400067202 */ /* 0x004fe20000000f00 */
[----:B------:R-:W-:Y:S02]  /*b5c0*/  IMAD.MOV.U32 R7, RZ, RZ, R5 ;  /* 0x000000ffff077224 */ /* 0x000fe400078e0005 */
[----:B------:R-:W2:Y:S01]  /*b5d0*/  LDL R4, [R1+0x50] ;  /* 0x0000500001047983 */ /* 0x000ea20000100800 */
[----:B------:R-:W-:Y:S01]  /*b5e0*/  SHF.R.U64 R25, R12, 0x10, R13 ;  /* 0x000000100c197819 */ /* 0x000fe2000000120d */
[----:B----4-:R-:W-:Y:S01]  /*b5f0*/  IMAD.IADD R0, R6, 0x1, R0 ;  /* 0x0000000106007824 */ /* 0x010fe200078e0200 */
[----:B------:R-:W-:Y:S01]  /*b600*/  SHF.R.U64 R12, R34, 0x10, R35 ;  /* 0x00000010220c7819 */ /* 0x000fe20000001223 */
[----:B------:R-:W-:Y:S01]  /*b610*/  HADD2.F32 R34, -RZ, R20.H1_H1 ;  /* 0x30000014ff227230 */ /* 0x000fe20000004100 */
[----:B------:R-:W-:Y:S01]  /*b620*/  SHF.R.U64 R24, R32, 0x10, R33 ;  /* 0x0000001020187819 */ /* 0x000fe20000001221 */
[----:B------:R-:W-:Y:S01]  /*b630*/  HADD2.F32 R32, -RZ, R45.H1_H1 ;  /* 0x3000002dff207230 */ /* 0x000fe20000004100 */
[----:B------:R-:W-:Y:S01]  /*b640*/  SHF.R.S32.HI R5, RZ, 0x1f, R0 ;  /* 0x0000001fff057819 */ /* 0x000fe20000011400 */
[----:B------:R-:W-:Y:S01]  /*b650*/  HADD2.F32 R25, -RZ, R25.H0_H0 ;  /* 0x20000019ff197230 */ /* 0x000fe20000004100 */
[----:B------:R-:W-:-:S02]  /*b660*/  SHF.R.U32.HI R31, RZ, 0x10, R13 ;  /* 0x00000010ff1f7819 */ /* 0x000fc4000001160d */
[----:B------:R-:W-:Y:S02]  /*b670*/  SHF.R.U32.HI R33, RZ, 0x10, R33 ;  /* 0x00000010ff217819 */ /* 0x000fe40000011621 */
[----:B------:R-:W-:Y:S01]  /*b680*/  SHF.R.U64 R37, R14, 0x10, R15 ;  /* 0x000000100e257819 */ /* 0x000fe2000000120f */
[----:B------:R-:W-:Y:S01]  /*b690*/  HADD2.F32 R31, -RZ, R31.H0_H0 ;  /* 0x2000001fff1f7230 */ /* 0x000fe20000004100 */
[----:B------:R-:W-:Y:S02]  /*b6a0*/  SHF.R.U32.HI R39, RZ, 0x10, R35 ;  /* 0x00000010ff277819 */ /* 0x000fe40000011623 */
[----:B------:R-:W-:Y:S02]  /*b6b0*/  SHF.R.U32.HI R35, RZ, 0x10, R15 ;  /* 0x00000010ff237819 */ /* 0x000fe4000001160f */
[----:B--2---:R-:W-:Y:S02]  /*b6c0*/  LEA.HI R3, R3, R4, RZ, 0x1d ;  /* 0x0000000403037211 */ /* 0x004fe400078fe8ff */
[----:B------:R-:W-:-:S02]  /*b6d0*/  LEA.HI R4, R5, R0, RZ, 0x5 ;  /* 0x0000000005047211 */ /* 0x000fc400078f28ff */
[----:B------:R-:W-:Y:S02]  /*b6e0*/  LEA.HI R5, R5, R0, RZ, 0x3 ;  /* 0x0000000005057211 */ /* 0x000fe400078f18ff */
[----:B------:R-:W-:Y:S02]  /*b6f0*/  SHF.R.S32.HI R0, RZ, 0x1f, R3 ;  /* 0x0000001fff007819 */ /* 0x000fe40000011403 */
[----:B------:R-:W-:Y:S02]  /*b700*/  SHF.R.S32.HI R4, RZ, 0x5, R4 ;  /* 0x00000005ff047819 */ /* 0x000fe40000011404 */
[----:B------:R-:W-:Y:S01]  /*b710*/  LEA.HI R0, R0, R3, RZ, 0x2 ;  /* 0x0000000300007211 */ /* 0x000fe200078f10ff */
[----:B------:R-:W-:Y:S01]  /*b720*/  IMAD.SHL.U32 R3, R3, 0x8, RZ ;  /* 0x0000000803037824 */ /* 0x000fe200078e00ff */
[----:B-----5:R-:W-:Y:S01]  /*b730*/  LOP3.LUT R5, R72, 0x18, R5, 0xf8, !PT ;  /* 0x0000001848057812 */ /* 0x020fe200078ef805 */
[----:B------:R-:W-:Y:S01]  /*b740*/  IMAD R6, R4, 0x1800, R71 ;  /* 0x0000180004067824 */ /* 0x000fe200078e0247 */
[----:B------:R-:W-:-:S02]  /*b750*/  SHF.R.S32.HI R4, RZ, 0x2, R0 ;  /* 0x00000002ff047819 */ /* 0x000fc40000011400 */
[----:B------:R-:W-:Y:S02]  /*b760*/  LOP3.LUT R3, R72, 0x18, R3, 0xf8, !PT ;  /* 0x0000001848037812 */ /* 0x000fe400078ef803 */
[-C--:B------:R-:W-:Y:S01]  /*b770*/  LOP3.LUT R5, R5, R69.reuse, RZ, 0x3c, !PT ;  /* 0x0000004505057212 */ /* 0x080fe200078e3cff */
[----:B------:R-:W-:Y:S01]  /*b780*/  IMAD R8, R4, 0x1800, R71 ;  /* 0x0000180004087824 */ /* 0x000fe200078e0247 */
[----:B------:R-:W-:-:S03]  /*b790*/  LOP3.LUT R3, R3, R69, RZ, 0x3c, !PT ;  /* 0x0000004503037212 */ /* 0x000fc600078e3cff */
[----:B------:R-:W-:Y:S02]  /*b7a0*/  IMAD.IADD R0, R6, 0x1, R5 ;  /* 0x0000000106007824 */ /* 0x000fe400078e0205 */
[----:B------:R-:W-:-:S03]  /*b7b0*/  IMAD.IADD R3, R8, 0x1, R3 ;  /* 0x0000000108037824 */ /* 0x000fc600078e0203 */
[----:B------:R-:W-:Y:S02]  /*b7c0*/  LEA R0, R0, UR42, 0x1 ;  /* 0x0000002a00007c11 */ /* 0x000fe4000f8e08ff */
[----:B------:R-:W-:-:S03]  /*b7d0*/  LEA R3, R3, R2, 0x1 ;  /* 0x0000000203037211 */ /* 0x000fc600078e08ff */
        /* <DEDUP_REMOVED lines=72> */
.L_x_12440:
[----:B------:R-:W-:Y:S05]  /*bc60*/  BSYNC B0 ;  /* 0x0000000000007941 */ /* 0x000fea0003800000 */
.L_x_12433:
        /* <DEDUP_REMOVED lines=8> */
.L_x_12431:
[----:B01-3--:R-:W-:-:S05]  /*bcf0*/  IMAD.U32 R0, RZ, RZ, UR41 ;  /* 0x00000029ff007e24 */ /* 0x00bfca000f8e00ff */
[----:B------:R-:W-:-:S13]  /*bd00*/  ISETP.NE.AND P0, PT, R0, 0x3, PT ;  /* 0x000000030000780c */ /* 0x000fda0003f05270 */
[----:B------:R-:W-:Y:S05]  /*bd10*/  @!P0 BRA `(.L_x_12460) ;  /* 0x0000000000048947 */ /* 0x000fea0003800000 */
[----:B------:R-:W-:Y:S01]  /*bd20*/  BPT.TRAP 0x1 ;  /* 0x000000040000795c */ /* 0x000fe20000300000 */
.L_x_12460:
[----:B------:R-:W-:Y:S01]  /*bd30*/  IMAD R0, R19, 0x8, R2 ;  /* 0x0000000813007824 */ /* 0x000fe200078e0202 */
[----:B--2-4-:R-:W-:-:S04]  /*bd40*/  SHF.L.U32 R5, R139, 0x1f, RZ ;  /* 0x0000001f8b057819 */ /* 0x014fc800000006ff */
[----:B------:R0:W1:Y:S01]  /*bd50*/  SYNCS.PHASECHK.TRANS64.TRYWAIT P1, [R0+URZ+0x2d830], R5 ;  /* 0x02d83005000075a7 */ /* 0x000062000802017f */
[----:B------:R-:W-:Y:S05]  /*bd60*/  @!P0 BRA `(.L_x_12461) ;  /* 0x0000000000048947 */ /* 0x000fea0003800000 */
[----:B------:R-:W-:Y:S01]  /*bd70*/  BPT.TRAP 0x1 ;  /* 0x000000040000795c */ /* 0x000fe20000300000 */
.L_x_12461:
[----:B------:R-:W-:Y:S02]  /*bd80*/  VIADD R3, R2, 0x15400 ;  /* 0x0001540002037836 */ /* 0x000fe40000000000 */
        /* <DEDUP_REMOVED lines=11> */
.L_x_12462:
[----:B--2---:R-:W2:Y:S01]  /*be40*/  LDL R3, [R1+0x64] ;  /* 0x0000640001037983 */ /* 0x004ea20000100800 */
[----:B------:R-:W-:Y:S01]  /*be50*/  IMAD.MOV.U32 R9, RZ, RZ, -0x7fffffe0 ;  /* 0x80000020ff097424 */ /* 0x000fe200078e00ff */
[----:B------:R-:W-:Y:S01]  /*be60*/  LOP3.LUT R8, R44, 0x10000, RZ, 0xfc, !PT ;  /* 0x000100002c087812 */ /* 0x000fe200078efcff */
[----:B------:R-:W-:Y:S05]  /*be70*/  WARPSYNC.ALL ;  /* 0x0000000000007948 */ /* 0x000fea0003800000 */
[----:B01----:R-:W-:Y:S01]  /*be80*/  MOV R5, 0x80000020 ;  /* 0x8000002000057802 */ /* 0x003fe20000000f00 */
[----:B-----5:R-:W-:Y:S01]  /*be90*/  WARPGROUP.ARRIVE ;  /* 0x00000000000079c5 */ /* 0x020fe20000000000 */
[C---:B------:R-:W-:Y:S01]  /*bea0*/  R2UR UR4, R8.reuse ;  /* 0x00000000080472ca */ /* 0x040fe200000e0000 */
[C---:B------:R-:W-:Y:S01]  /*beb0*/  VIADD R20, R8.reuse, 0x2 ;  /* 0x0000000208147836 */ /* 0x040fe20000000000 */
[----:B------:R-:W-:Y:S01]  /*bec0*/  R2UR UR7, R5 ;  /* 0x00000000050772ca */ /* 0x000fe200000e0000 */
[----:B------:R-:W-:Y:S01]  /*bed0*/  IMAD.MOV.U32 R7, RZ, RZ, -0x7fffffe0 ;  /* 0x80000020ff077424 */ /* 0x000fe200078e00ff */
[----:B------:R-:W-:Y:S01]  /*bee0*/  R2UR UR5, R9 ;  /* 0x00000000090572ca */ /* 0x000fe200000e0000 */
[----:B------:R-:W-:Y:S01]  /*bef0*/  IMAD.MOV.U32 R21, RZ, RZ, -0x7fffffe0 ;  /* 0x80000020ff157424 */ /* 0x000fe200078e00ff */
[C---:B------:R-:W-:Y:S01]  /*bf00*/  IADD3 R12, R8.reuse, 0x302, RZ ;  /* 0x00000302080c7810 */ /* 0x040fe20007ffe0ff */
[----:B------:R-:W-:Y:S01]  /*bf10*/  VIADD R14, R8, 0x300 ;  /* 0x00000300080e7836 */ /* 0x000fe20000000000 */
[----:B------:R0:W-:Y:S01]  /*bf20*/  STL.64 [R1], R8 ;  /* 0x0000000801007387 */ /* 0x0001e20000100a00 */
[----:B------:R-:W-:-:S02]  /*bf30*/  IMAD.MOV.U32 R15, RZ, RZ, -0x7fffffe0 ;  /* 0x80000020ff0f7424 */ /* 0x000fc400078e00ff */
[----:B------:R-:W-:Y:S01]  /*bf40*/  IMAD.MOV.U32 R13, RZ, RZ, -0x7fffffe0 ;  /* 0x80000020ff0d7424 */ /* 0x000fe200078e00ff */
[----:B------:R0:W-:Y:S01]  /*bf50*/  STL.64 [R1+0x30], R20 ;  /* 0x0000301401007387 */ /* 0x0001e20000100a00 */
[----:B------:R-:W-:Y:S02]  /*bf60*/  VIADD R10, R8, 0x600 ;  /* 0x00000600080a7836 */ /* 0x000fe40000000000 */
[----:B------:R-:W-:Y:S01]  /*bf70*/  IMAD.MOV.U32 R11, RZ, RZ, -0x7fffffe0 ;  /* 0x80000020ff0b7424 */ /* 0x000fe200078e00ff */
[----:B------:R0:W-:Y:S01]  /*bf80*/  STL.64 [R1+0x28], R14 ;  /* 0x0000280e01007387 */ /* 0x0001e20000100a00 */
[----:B------:R-:W-:-:S03]  /*bf90*/  IMAD.MOV.U32 R5, RZ, RZ, -0x7fffffe0 ;  /* 0x80000020ff057424 */ /* 0x000fc600078e00ff */
[----:B------:R0:W-:Y:S04]  /*bfa0*/  STL.64 [R1+0x20], R12 ;  /* 0x0000200c01007387 */ /* 0x0001e80000100a00 */
[----:B------:R0:W-:Y:S01]  /*bfb0*/  STL.64 [R1+0x18], R10 ;  /* 0x0000180a01007387 */ /* 0x0001e20000100a00 */
[----:B--2---:R-:W-:-:S04]  /*bfc0*/  IMAD R4, R19, 0x600, R3 ;  /* 0x0000060013047824 */ /* 0x004fc800078e0203 */
[C---:B------:R-:W-:Y:S01]  /*bfd0*/  VIADD R6, R4.reuse, 0x2 ;  /* 0x0000000204067836 */ /* 0x040fe20000000000 */
[----:B------:R-:W-:-:S13]  /*bfe0*/  R2UR UR6, R4 ;  /* 0x00000000040672ca */ /* 0x000fda00000e0000 */
[----:B------:R-:W-:Y:S01]  /*bff0*/  HGMMA.64x128x16.F32 R24, gdesc[UR4], RZ, !UPT, gsb0 ;  /* 0x01e00000041879f0 */ /* 0x000fe2000c0008ff */
        /* <DEDUP_REMOVED lines=48> */
.L_x_12464:
[----:B------:R-:W2:Y:S01]  /*c300*/  LDL R5, [R1+0x98] ;  /* 0x0000980001057983 */ /* 0x000ea20000100800 */
[----:B------:R-:W0:Y:S01]  /*c310*/  LDC R150, c[0x0][0x448] ;  /* 0x00011200ff967b82 */ /* 0x000e220000000800 */
[----:B------:R-:W-:Y:S01]  /*c320*/  ULDC UR4, c[0x0][0x9d8] ;  /* 0x0002760000047ab9 */ /* 0x000fe20000000800 */
[----:B------:R-:W-:Y:S01]  /*c330*/  ULDC UR47, c[0x0][0x988] ;  /* 0x00026200002f7ab9 */ /* 0x000fe20000000800 */
[----:B------:R-:W2:Y:S04]  /*c340*/  LDL R90, [R1+0x88] ;  /* 0x00008800015a7983 */ /* 0x000ea80000100800 */
[----:B------:R-:W3:Y:S01]  /*c350*/  LDL R8, [R1+0x90] ;  /* 0x0000900001087983 */ /* 0x000ee20000100800 */
[----:B------:R-:W-:Y:S01]  /*c360*/  LOP3.LUT R22, R22, 0xfffffffe, RZ, 0xc0, !PT ;  /* 0xfffffffe16167812 */ /* 0x000fe200078ec0ff */
[----:B------:R-:W-:Y:S01]  /*c370*/  ULDC UR45, c[0x0][0x9d8] ;  /* 0x00027600002d7ab9 */ /* 0x000fe20000000800 */
[----:B------:R-:W-:Y:S01]  /*c380*/  ULDC UR46, c[0x0][0x9d8] ;  /* 0x00027600002e7ab9 */ /* 0x000fe20000000800 */
[----:B------:R-:W4:Y:S01]  /*c390*/  LDL R91, [R1+0x80] ;  /* 0x00008000015b7983 */ /* 0x000f220000100800 */
[----:B------:R-:W-:Y:S01]  /*c3a0*/  ULDC UR43, c[0x0][0x988] ;  /* 0x00026200002b7ab9 */ /* 0x000fe20000000800 */
[----:B------:R-:W-:-:S02]  /*c3b0*/  ULDC UR44, c[0x0][0x988] ;  /* 0x00026200002c7ab9 */ /* 0x000fc40000000800 */
[----:B------:R-:W5:Y:S04]  /*c3c0*/  LDL R89, [R1+0xc] ;  /* 0x00000c0001597983 */ /* 0x000f680000100800 */
[----:B------:R-:W5:Y:S01]  /*c3d0*/  LDL R88, [R1+0x8] ;  /* 0x0000080001587983 */ /* 0x000f620000100800 */
[----:B0-----:R-:W-:-:S13]  /*c3e0*/  ISETP.NE.AND P5, PT, R150, 0x1, PT ;  /* 0x000000019600780c */ /* 0x001fda0003fa5270 */
[----:B------:R-:W0:Y:S08]  /*c3f0*/  @P5 LDC R4, c[0x0][0x44c] ;  /* 0x00011300ff045b82 */ /* 0x000e300000000800 */
[----:B------:R-:W1:Y:S01]  /*c400*/  @P5 LDC R3, c[0x0][0x450] ;  /* 0x00011400ff035b82 */ /* 0x000e620000000800 */
        /* <DEDUP_REMOVED lines=8> */
[----:B------:R-:W-:Y:S01]  /*c490*/  FMUL.FTZ R31, R44, UR4 ;  /* 0x000000042c1f7c20 */ /* 0x000fe20008410000 */
[----:B------:R-:W-:-:S04]  /*c4a0*/  FMUL.FTZ R32, R45, UR4 ;  /* 0x000000042d207c20 */ /* 0x000fc80008410000 */
[----:B------:R-:W-:Y:S01]  /*c4b0*/  MUFU.TANH R10, R10 ;  /* 0x0000000a000a7308 */ /* 0x000fe20000002400 */
[----:B------:R-:W-:Y:S01]  /*c4c0*/  FMUL.FTZ R20, R35, UR4 ;  /* 0x0000000423147c20 */ /* 0x000fe20008410000 */
[----:B------:R-:W-:Y:S01]  /*c4d0*/  FMUL.FTZ R35, R48, UR4 ;  /* 0x0000000430237c20 */ /* 0x000fe20008410000 */
[----:B------:R-:W-:-:S05]  /*c4e0*/  FMUL.FTZ R36, R49, UR4 ;  /* 0x0000000431247c20 */ /* 0x000fca0008410000 */
[----:B------:R-:W-:Y:S01]  /*c4f0*/  MUFU.TANH R13, R13 ;  /* 0x0000000d000d7308 */ /* 0x000fe20000002400 */
[----:B------:R-:W-:-:S07]  /*c500*/  FMUL.FTZ R11, R30, UR4 ;  /* 0x000000041e0b7c20 */ /* 0x000fce0008410000 */
[----:B------:R-:W-:Y:S01]  /*c510*/  MUFU.TANH R14, R14 ;  /* 0x0000000e000e7308 */ /* 0x000fe20000002400 */
[----:B------:R-:W-:-:S07]  /*c520*/  FMUL.FTZ R15, R34, UR4 ;  /* 0x00000004220f7c20 */ /* 0x000fce0008410000 */
        /* <DEDUP_REMOVED lines=10> */
[----:B------:R-:W-:Y:S01]  /*c5d0*/  FMUL.FTZ R57, R70, UR4 ;  /* 0x0000000446397c20 */ /* 0x000fe20008410000 */
[----:B------:R-:W-:-:S06]  /*c5e0*/  FMUL.FTZ R58, R71, UR4 ;  /* 0x00000004473a7c20 */ /* 0x000fcc0008410000 */
[----:B------:R-:W-:Y:S01]  /*c5f0*/  MUFU.TANH R32, R32 ;  /* 0x0000002000207308 */ /* 0x000fe20000002400 */
[----:B------:R-:W-:Y:S01]  /*c600*/  FMUL.FTZ R29, R42, UR4 ;  /* 0x000000042a1d7c20 */ /* 0x000fe20008410000 */
[----:B------:R-:W-:Y:S01]  /*c610*/  FMUL.FTZ R42, R55, UR4 ;  /* 0x00000004372a7c20 */ /* 0x000fe20008410000 */
[----:B------:R-:W-:Y:S01]  /*c620*/  FMUL.FTZ R55, R68, UR4 ;  /* 0x0000000444377c20 */ /* 0x000fe20008410000 */
[----:B------:R-:W-:-:S04]  /*c630*/  FMUL.FTZ R56, R69, UR4 ;  /* 0x0000000445387c20 */ /* 0x000fc80008410000 */
[----:B------:R-:W-:Y:S01]  /*c640*/  MUFU.TANH R35, R35 ;  /* 0x0000002300237308 */ /* 0x000fe20000002400 */
[----:B------:R-:W-:-:S07]  /*c650*/  FMUL.FTZ R33, R46, UR4 ;  /* 0x000000042e217c20 */ /* 0x000fce0008410000 */
[----:B------:R-:W-:Y:S01]  /*c660*/  MUFU.TANH R36, R36 ;  /* 0x0000002400247308 */ /* 0x000fe20000002400 */
[----:B------:R-:W-:Y:S01]  /*c670*/  FMUL.FTZ R46, R59, UR4 ;  /* 0x000000043b2e7c20 */ /* 0x000fe20008410000 */
[----:B------:R-:W-:Y:S01]  /*c680*/  FMUL.FTZ R59, R72, UR4 ;  /* 0x00000004483b7c20 */ /* 0x000fe20008410000 */
[----:B------:R-:W-:-:S05]  /*c690*/  FMUL.FTZ R60, R73, UR4 ;  /* 0x00000004493c7c20 */ /* 0x000fca0008410000 */
        /* <DEDUP_REMOVED lines=17> */
[----:B------:R-:W-:-:S04]  /*c7b0*/  IMAD.MOV.U32 R5, RZ, RZ, -0x80 ;  /* 0xffffff80ff057424 */ /* 0x000fc800078e00ff */
[----:B------:R-:W-:-:S05]  /*c7c0*/  IMAD R5, R94, R5, 0x80 ;  /* 0x000000805e057424 */ /* 0x000fca00078e0205 */
[C-C-:B---3--:R-:W-:Y:S02]  /*c7d0*/  IADD3 R6, -R8.reuse, 0x1, R5.reuse ;  /* 0x0000000108067810 */ /* 0x148fe40007ffe105 */
[----:B------:R-:W-:Y:S02]  /*c7e0*/  IADD3 R5, -R8, R148, R5 ;  /* 0x0000009408057210 */ /* 0x000fe40007ffe105 */
[----:B------:R-:W-:-:S04]  /*c7f0*/  IADD3 R6, -R147, R6, R148 ;  /* 0x0000000693067210 */ /* 0x000fc80007ffe194 */
[-CC-:B0-----:R-:W-:Y:S02]  /*c800*/  VIADDMNMX R3, R3, R6.reuse, R5.reuse, PT ;  /* 0x0000000603037246 */ /* 0x181fe40003800105 */
[----:B-1----:R-:W-:Y:S01]  /*c810*/  VIADDMNMX R4, R4, R6, R5, PT ;  /* 0x0000000604047246 */ /* 0x002fe20003800105 */
[----:B------:R-:W-:Y:S01]  /*c820*/  FMUL.FTZ R5, R24, UR4 ;  /* 0x0000000418057c20 */ /* 0x000fe20008410000 */
[----:B------:R-:W-:Y:S01]  /*c830*/  FMUL.FTZ R6, R25, UR4 ;  /* 0x0000000419067c20 */ /* 0x000fe20008410000 */
[----:B------:R-:W-:Y:S01]  /*c840*/  FMUL.FTZ R24, R37, UR4 ;  /* 0x0000000425187c20 */ /* 0x000fe20008410000 */
[----:B------:R-:W-:-:S03]  /*c850*/  FMUL.FTZ R8, R27, UR4 ;  /* 0x000000041b087c20 */ /* 0x000fc60008410000 */
[----:B------:R-:W0:Y:S01]  /*c860*/  MUFU.TANH R5, R5 ;  /* 0x0000000500057308 */ /* 0x000e220000002400 */
[----:B------:R-:W-:-:S07]  /*c870*/  FMUL.FTZ R27, R40, UR4 ;  /* 0x00000004281b7c20 */ /* 0x000fce0008410000 */
[----:B------:R-:W1:Y:S01]  /*c880*/  MUFU.TANH R6, R6 ;  /* 0x0000000600067308 */ /* 0x000e620000002400 */
[----:B------:R-:W-:Y:S01]  /*c890*/  FMUL.FTZ R7, R26, UR4 ;  /* 0x000000041a077c20 */ /* 0x000fe20008410000 */
[----:B------:R-:W-:Y:S01]  /*c8a0*/  FMUL.FTZ R26, R39, UR4 ;  /* 0x00000004271a7c20 */ /* 0x000fe20008410000 */
[----:B------:R-:W-:Y:S01]  /*c8b0*/  FMUL.FTZ R39, R52, UR4 ;  /* 0x0000000434277c20 */ /* 0x000fe20008410000 */
[----:B------:R-:W-:-:S04]  /*c8c0*/  FMUL.FTZ R40, R53, UR4 ;  /* 0x0000000435287c20 */ /* 0x000fc80008410000 */
[----:B------:R-:W2:Y:S01]  /*c8d0*/  MUFU.TANH R24, R24 ;  /* 0x0000001800187308 */ /* 0x000ea20000002400 */
[C---:B------:R-:W-:Y:S02]  /*c8e0*/  ISETP.GT.AND P3, PT, R3.reuse, RZ, PT ;  /* 0x000000ff0300720c */ /* 0x040fe40003f64270 */
[C---:B------:R-:W-:Y:S02]  /*c8f0*/  ISETP.GT.AND P4, PT, R3.reuse, 0x1, PT ;  /* 0x000000010300780c */ /* 0x040fe40003f84270 */
[----:B------:R-:W-:-:S03]  /*c900*/  ISETP.GT.AND P1, PT, R3, 0x8, PT ;  /* 0x000000080300780c */ /* 0x000fc60003f24270 */
[----:B------:R-:W3:Y:S01]  /*c910*/  MUFU.TANH R27, R27 ;  /* 0x0000001b001b7308 */ /* 0x000ee20000002400 */
[----:B------:R-:W-:Y:S01]  /*c920*/  ISETP.GT.AND P2, PT, R3, 0x9, PT ;  /* 0x000000090300780c */ /* 0x000fe20003f44270 */
[----:B------:R-:W-:Y:S01]  /*c930*/  FMUL.FTZ R25, R38, UR4 ;  /* 0x0000000426197c20 */ /* 0x000fe20008410000 */
[----:B0-----:R-:W-:Y:S01]  /*c940*/  FSEL R70, R5, -INF , P3 ;  /* 0xff80000005467808 */ /* 0x001fe20001800000 */
[----:B------:R-:W-:Y:S01]  /*c950*/  FMUL.FTZ R38, R51, UR4 ;  /* 0x0000000433267c20 */ /* 0x000fe20008410000 */
[----:B-1----:R-:W-:-:S03]  /*c960*/  FSEL R71, R6, -INF , P4 ;  /* 0xff80000006477808 */ /* 0x002fc60002000000 */
[----:B------:R-:W0:Y:S01]  /*c970*/  MUFU.TANH R39, R39 ;  /* 0x0000002700277308 */ /* 0x000e220000002400 */
[----:B------:R-:W-:Y:S02]  /*c980*/  FSEL R9, R9, -INF , P1 ;  /* 0xff80000009097808 */ /* 0x000fe40000800000 */
[----:B------:R-:W-:Y:S01]  /*c990*/  FSEL R10, R10, -INF , P2 ;  /* 0xff8000000a0a7808 */ /* 0x000fe20001000000 */
[----:B------:R-:W-:Y:S01]  /*c9a0*/  FMUL.FTZ R51, R64, UR4 ;  /* 0x0000000440337c20 */ /* 0x000fe20008410000 */
[----:B------:R-:W-:-:S03]  /*c9b0*/  ISETP.GT.AND P3, PT, R3, 0x10, PT ;  /* 0x000000100300780c */ /* 0x000fc60003f64270 */
[----:B------:R-:W1:Y:S01]  /*c9c0*/  MUFU.TANH R40, R40 ;  /* 0x0000002800287308 */ /* 0x000e620000002400 */
[----:B------:R-:W-:Y:S01]  /*c9d0*/  ISETP.GT.AND P4, PT, R3, 0x11, PT ;  /* 0x000000110300780c */ /* 0x000fe20003f84270 */
[----:B------:R-:W-:Y:S01]  /*c9e0*/  FMUL.FTZ R52, R65, UR4 ;  /* 0x0000000441347c20 */ /* 0x000fe20008410000 */
[C---:B------:R-:W-:Y:S02]  /*c9f0*/  ISETP.GT.AND P1, PT, R3.reuse, 0x18, PT ;  /* 0x000000180300780c */ /* 0x040fe40003f24270 */
[----:B------:R-:W-:Y:S01]  /*ca00*/  ISETP.GT.AND P2, PT, R3, 0x19, PT ;  /* 0x000000190300780c */ /* 0x000fe20003f44270 */
[----:B------:R-:W-:Y:S01]  /*ca10*/  FMUL.FTZ R37, R50, UR4 ;  /* 0x0000000432257c20 */ /* 0x000fe20008410000 */
[----:B------:R-:W-:Y:S01]  /*ca20*/  FSEL R5, R13, -INF , P3 ;  /* 0xff8000000d057808 */ /* 0x000fe20001800000 */
[----:B------:R-:W-:Y:S01]  /*ca30*/  FMUL.FTZ R50, R63, UR4 ;  /* 0x000000043f327c20 */ /* 0x000fe20008410000 */
[----:B------:R-:W-:Y:S02]  /*ca40*/  FSEL R6, R14, -INF , P4 ;  /* 0xff8000000e067808 */ /* 0x000fe40002000000 */
[----:B------:R-:W-:-:S02]  /*ca50*/  FSEL R21, R21, -INF , P1 ;  /* 0xff80000015157808 */ /* 0x000fc40000800000 */
[----:B--2---:R-:W-:Y:S01]  /*ca60*/  FSEL R24, R24, -INF , P2 ;  /* 0xff80000018187808 */ /* 0x004fe20001000000 */
[----:B------:R-:W-:Y:S01]  /*ca70*/  FMUL.FTZ R63, R76, UR4 ;  /* 0x000000044c3f7c20 */ /* 0x000fe20008410000 */
[----:B------:R-:W-:Y:S01]  /*ca80*/  ISETP.GT.AND P3, PT, R3, 0x20, PT ;  /* 0x000000200300780c */ /* 0x000fe20003f64270 */
[----:B------:R-:W-:Y:S01]  /*ca90*/  FMUL.FTZ R64, R77, UR4 ;  /* 0x000000044d407c20 */ /* 0x000fe20008410000 */
[C---:B------:R-:W-:Y:S02]  /*caa0*/  ISETP.GT.AND P4, PT, R3.reuse, 0x21, PT ;  /* 0x000000210300780c */ /* 0x040fe40003f84270 */
[C---:B------:R-:W-:Y:S02]  /*cab0*/  ISETP.GT.AND P1, PT, R3.reuse, 0x28, PT ;  /* 0x000000280300780c */ /* 0x040fe40003f24270 */
[----:B------:R-:W-:Y:S01]  /*cac0*/  ISETP.GT.AND P2, PT, R3, 0x29, PT ;  /* 0x000000290300780c */ /* 0x000fe20003f44270 */
[----:B------:R-:W2:Y:S01]  /*cad0*/  MUFU.TANH R51, R51 ;  /* 0x0000003300337308 */ /* 0x000ea20000002400 */
[----:B---3--:R-:W-:-:S02]  /*cae0*/  FSEL R27, R27, -INF , P3 ;  /* 0xff8000001b1b7808 */ /* 0x008fc40001800000 */
[----:B------:R-:W-:Y:S02]  /*caf0*/  FSEL R28, R28, -INF , P4 ;  /* 0xff8000001c1c7808 */ /* 0x000fe40002000000 */
[----:B------:R-:W-:-:S03]  /*cb00*/  FSEL R31, R31, -INF , P1 ;  /* 0xff8000001f1f7808 */ /* 0x000fc60000800000 */
[----:B------:R-:W3:Y:S01]  /*cb10*/  MUFU.TANH R52, R52 ;  /* 0x0000003400347308 */ /* 0x000ee20000002400 */
[----:B------:R-:W-:Y:S02]  /*cb20*/  FSEL R32, R32, -INF , P2 ;  /* 0xff80000020207808 */ /* 0x000fe40001000000 */
[C---:B------:R-:W-:Y:S02]  /*cb30*/  ISETP.GT.AND P3, PT, R3.reuse, 0x30, PT ;  /* 0x000000300300780c */ /* 0x040fe40003f64270 */
[C---:B------:R-:W-:Y:S02]  /*cb40*/  ISETP.GT.AND P4, PT, R3.reuse, 0x31, PT ;  /* 0x000000310300780c */ /* 0x040fe40003f84270 */
[C---:B------:R-:W-:Y:S02]  /*cb50*/  ISETP.GT.AND P1, PT, R3.reuse, 0x38, PT ;  /* 0x000000380300780c */ /* 0x040fe40003f24270 */
[----:B------:R-:W-:Y:S01]  /*cb60*/  ISETP.GT.AND P2, PT, R3, 0x39, PT ;  /* 0x000000390300780c */ /* 0x000fe20003f44270 */
[----:B------:R-:W4:Y:S01]  /*cb70*/  MUFU.TANH R63, R63 ;  /* 0x0000003f003f7308 */ /* 0x000f220000002400 */
[----:B------:R-:W-:-:S02]  /*cb80*/  FSEL R35, R35, -INF , P3 ;  /* 0xff80000023237808 */ /* 0x000fc40001800000 */
[----:B------:R-:W-:Y:S02]  /*cb90*/  FSEL R36, R36, -INF , P4 ;  /* 0xff80000024247808 */ /* 0x000fe40002000000 */
[----:B0-----:R-:W-:-:S03]  /*cba0*/  FSEL R39, R39, -INF , P1 ;  /* 0xff80000027277808 */ /* 0x001fc60000800000 */
[----:B------:R-:W0:Y:S01]  /*cbb0*/  MUFU.TANH R64, R64 ;  /* 0x0000004000407308 */ /* 0x000e220000002400 */
[----:B-1----:R-:W-:Y:S02]  /*cbc0*/  FSEL R40, R40, -INF , P2 ;  /* 0xff80000028287808 */ /* 0x002fe40001000000 */
[C---:B------:R-:W-:Y:S02]  /*cbd0*/  ISETP.GT.AND P3, PT, R3.reuse, 0x40, PT ;  /* 0x000000400300780c */ /* 0x040fe40003f64270 */
[C---:B------:R-:W-:Y:S02]  /*cbe0*/  ISETP.GT.AND P4, PT, R3.reuse, 0x41, PT ;  /* 0x000000410300780c */ /* 0x040fe40003f84270 */
[C---:B------:R-:W-:Y:S02]  /*cbf0*/  ISETP.GT.AND P1, PT, R3.reuse, 0x48, PT ;  /* 0x000000480300780c */ /* 0x040fe40003f24270 */
[----:B------:R-:W-:Y:S01]  /*cc00*/  ISETP.GT.AND P2, PT, R3, 0x49, PT ;  /* 0x000000490300780c */ /* 0x000fe20003f44270 */
[----:B------:R-:W1:Y:S01]  /*cc10*/  MUFU.TANH R7, R7 ;  /* 0x0000000700077308 */ /* 0x000e620000002400 */
[----:B------:R-:W-:-:S02]  /*cc20*/  FSEL R43, R43, -INF , P3 ;  /* 0xff8000002b2b7808 */ /* 0x000fc40001800000 */
[----:B------:R-:W-:Y:S02]  /*cc30*/  FSEL R44, R44, -INF , P4 ;  /* 0xff8000002c2c7808 */ /* 0x000fe40002000000 */
[----:B------:R-:W-:-:S03]  /*cc40*/  FSEL R47, R47, -INF , P1 ;  /* 0xff8000002f2f7808 */ /* 0x000fc60000800000 */
[----:B------:R-:W5:Y:S01]  /*cc50*/  MUFU.TANH R8, R8 ;  /* 0x0000000800087308 */ /* 0x000f620000002400 */
[----:B------:R-:W-:Y:S02]  /*cc60*/  FSEL R48, R48, -INF , P2 ;  /* 0xff80000030307808 */ /* 0x000fe40001000000 */
[C---:B------:R-:W-:Y:S02]  /*cc70*/  ISETP.GT.AND P3, PT, R3.reuse, 0x50, PT ;  /* 0x000000500300780c */ /* 0x040fe40003f64270 */
[C---:B------:R-:W-:Y:S02]  /*cc80*/  ISETP.GT.AND P4, PT, R3.reuse, 0x51, PT ;  /* 0x000000510300780c */ /* 0x040fe40003f84270 */
[C---:B------:R-:W-:Y:S02]  /*cc90*/  ISETP.GT.AND P1, PT, R3.reuse, 0x58, PT ;  /* 0x000000580300780c */ /* 0x040fe40003f24270 */
[----:B------:R-:W-:Y:S01]  /*cca0*/  ISETP.GT.AND P2, PT, R3, 0x59, PT ;  /* 0x000000590300780c */ /* 0x000fe20003f44270 */
[----:B------:R-:W5:Y:S01]  /*ccb0*/  MUFU.TANH R20, R20 ;  /* 0x0000001400147308 */ /* 0x000f620000002400 */
[----:B--2---:R-:W-:-:S02]  /*ccc0*/  FSEL R51, R51, -INF , P3 ;  /* 0xff80000033337808 */ /* 0x004fc40001800000 */
[----:B---3--:R-:W-:Y:S02]  /*ccd0*/  FSEL R52, R52, -INF , P4 ;  /* 0xff80000034347808 */ /* 0x008fe40002000000 */
[----:B------:R-:W-:-:S03]  /*cce0*/  FSEL R55, R55, -INF , P1 ;  /* 0xff80000037377808 */ /* 0x000fc60000800000 */
[----:B------:R-:W2:Y:S01]  /*ccf0*/  MUFU.TANH R25, R25 ;  /* 0x0000001900197308 */ /* 0x000ea20000002400 */
[----:B------:R-:W-:Y:S02]  /*cd00*/  FSEL R56, R56, -INF , P2 ;  /* 0xff80000038387808 */ /* 0x000fe40001000000 */
[C---:B------:R-:W-:Y:S02]  /*cd10*/  ISETP.GT.AND P3, PT, R3.reuse, 0x60, PT ;  /* 0x000000600300780c */ /* 0x040fe40003f64270 */
[----:B------:R-:W-:-:S03]  /*cd20*/  ISETP.GT.AND P4, PT, R3, 0x61, PT ;  /* 0x000000610300780c */ /* 0x000fc60003f84270 */
[----:B------:R-:W3:Y:S01]  /*cd30*/  MUFU.TANH R26, R26 ;  /* 0x0000001a001a7308 */ /* 0x000ee20000002400 */
[C---:B------:R-:W-:Y:S02]  /*cd40*/  ISETP.GT.AND P1, PT, R3.reuse, 0x68, PT ;  /* 0x000000680300780c */ /* 0x040fe40003f24270 */
[----:B------:R-:W-:Y:S02]  /*cd50*/  ISETP.GT.AND P2, PT, R3, 0x69, PT ;  /* 0x000000690300780c */ /* 0x000fe40003f44270 */
[----:B------:R-:W-:-:S03]  /*cd60*/  FSEL R59, R59, -INF , P3 ;  /* 0xff8000003b3b7808 */ /* 0x000fc60001800000 */
[----:B------:R-:W3:Y:S01]  /*cd70*/  MUFU.TANH R29, R29 ;  /* 0x0000001d001d7308 */ /* 0x000ee20000002400 */
[----:B------:R-:W-:Y:S02]  /*cd80*/  FSEL R60, R60, -INF , P4 ;  /* 0xff8000003c3c7808 */ /* 0x000fe40002000000 */
[----:B----4-:R-:W-:Y:S02]  /*cd90*/  FSEL R63, R63, -INF , P1 ;  /* 0xff8000003f3f7808 */ /* 0x010fe40000800000 */
[----:B0-----:R-:W-:-:S03]  /*cda0*/  FSEL R64, R64, -INF , P2 ;  /* 0xff80000040407808 */ /* 0x001fc60001000000 */
[----:B------:R-:W0:Y:S01]  /*cdb0*/  MUFU.TANH R30, R30 ;  /* 0x0000001e001e7308 */ /* 0x000e220000002400 */
[----:B------:R-:W-:Y:S01]  /*cdc0*/  ISETP.GT.AND P3, PT, R4, RZ, PT ;  /* 0x000000ff0400720c */ /* 0x000fe20003f64270 */
[----:B------:R-:W-:Y:S01]  /*cdd0*/  FMUL.FTZ R49, R62, UR4 ;  /* 0x000000043e317c20 */ /* 0x000fe20008410000 */
[C---:B------:R-:W-:Y:S02]  /*cde0*/  ISETP.GT.AND P4, PT, R4.reuse, 0x1, PT ;  /* 0x000000010400780c */ /* 0x040fe40003f84270 */
[----:B------:R-:W-:-:S03]  /*cdf0*/  ISETP.GT.AND P1, PT, R4, 0x8, PT ;  /* 0x000000080400780c */ /* 0x000fc60003f24270 */
[----:B------:R-:W4:Y:S01]  /*ce00*/  MUFU.TANH R33, R33 ;  /* 0x0000002100217308 */ /* 0x000f220000002400 */
[----:B------:R-:W-:-:S07]  /*ce10*/  ISETP.GT.AND P2, PT, R4, 0x9, PT ;  /* 0x000000090400780c */ /* 0x000fce0003f44270 */
[----:B------:R-:W4:Y:S01]  /*ce20*/  MUFU.TANH R34, R34 ;  /* 0x0000002200227308 */ /* 0x000f220000002400 */
[----:B-1----:R-:W-:Y:S02]  /*ce30*/  FSEL R7, R7, -INF , P3 ;  /* 0xff80000007077808 */ /* 0x002fe40001800000 */
[----:B-----5:R-:W-:Y:S02]  /*ce40*/  FSEL R13, R8, -INF , P4 ;  /* 0xff800000080d7808 */ /* 0x020fe40002000000 */
[----:B------:R-:W-:-:S03]  /*ce50*/  FSEL R11, R11, -INF , P1 ;  /* 0xff8000000b0b7808 */ /* 0x000fc60000800000 */
[----:B------:R-:W1:Y:S01]  /*ce60*/  MUFU.TANH R37, R37 ;  /* 0x0000002500257308 */ /* 0x000e620000002400 */
[----:B------:R-:W-:Y:S01]  /*ce70*/  FSEL R12, R12, -INF , P2 ;  /* 0xff8000000c0c7808 */ /* 0x000fe20001000000 */
[----:B------:R-:W-:Y:S01]  /*ce80*/  FMUL.FTZ R53, R66, UR4 ;  /* 0x0000000442357c20 */ /* 0x000fe20008410000 */
[C---:B------:R-:W-:Y:S01]  /*ce90*/  ISETP.GT.AND P3, PT, R4.reuse, 0x10, PT ;  /* 0x000000100400780c */ /* 0x040fe20003f64270 */
[----:B------:R-:W-:Y:S01]  /*cea0*/  FMUL.FTZ R54, R67, UR4 ;  /* 0x0000000443367c20 */ /* 0x000fe20008410000 */
[----:B------:R-:W-:-:S03]  /*ceb0*/  ISETP.GT.AND P4, PT, R4, 0x11, PT ;  /* 0x000000110400780c */ /* 0x000fc60003f84270 */
[----:B------:R-:W5:Y:S01]  /*cec0*/  MUFU.TANH R38, R38 ;  /* 0x0000002600267308 */ /* 0x000f620000002400 */
[C---:B------:R-:W-:Y:S02]  /*ced0*/  ISETP.GT.AND P1, PT, R4.reuse, 0x18, PT ;  /* 0x000000180400780c */ /* 0x040fe40003f24270 */
[----:B------:R-:W-:-:S05]  /*cee0*/  ISETP.GT.AND P2, PT, R4, 0x19, PT ;  /* 0x000000190400780c */ /* 0x000fca0003f44270 */
[----:B------:R-:W5:Y:S01]  /*cef0*/  MUFU.TANH R41, R41 ;  /* 0x0000002900297308 */ /* 0x000f620000002400 */
[----:B------:R-:W-:-:S07]  /*cf00*/  FSEL R15, R15, -INF , P3 ;  /* 0xff8000000f0f7808 */ /* 0x000fce0001800000 */
[----:B------:R-:W5:Y:S01]  /*cf10*/  MUFU.TANH R42, R42 ;  /* 0x0000002a002a7308 */ /* 0x000f620000002400 */
[----:B------:R-:W-:Y:S02]  /*cf20*/  FSEL R20, R20, -INF , P4 ;  /* 0xff80000014147808 */ /* 0x000fe40002000000 */
[----:B--2---:R-:W-:Y:S02]  /*cf30*/  FSEL R25, R25, -INF , P1 ;  /* 0xff80000019197808 */ /* 0x004fe40000800000 */
[----:B---3--:R-:W-:-:S03]  /*cf40*/  FSEL R26, R26, -INF , P2 ;  /* 0xff8000001a1a7808 */ /* 0x008fc60001000000 */
[----:B------:R-:W2:Y:S01]  /*cf50*/  MUFU.TANH R45, R45 ;  /* 0x0000002d002d7308 */ /* 0x000ea20000002400 */
[----:B------:R-:W-:Y:S01]  /*cf60*/  ISETP.GT.AND P3, PT, R4, 0x20, PT ;  /* 0x000000200400780c */ /* 0x000fe20003f64270 */
[----:B------:R-:W-:Y:S01]  /*cf70*/  FMUL.FTZ R61, R74, UR4 ;  /* 0x000000044a3d7c20 */ /* 0x000fe20008410000 */
[C---:B------:R-:W-:Y:S01]  /*cf80*/  ISETP.GT.AND P4, PT, R4.reuse, 0x21, PT ;  /* 0x000000210400780c */ /* 0x040fe20003f84270 */
[----:B------:R-:W-:Y:S01]  /*cf90*/  FMUL.FTZ R62, R75, UR4 ;  /* 0x000000044b3e7c20 */ /* 0x000fe20008410000 */
[----:B------:R-:W-:-:S03]  /*cfa0*/  ISETP.GT.AND P1, PT, R4, 0x28, PT ;  /* 0x000000280400780c */ /* 0x000fc60003f24270 */
[----:B------:R-:W3:Y:S01]  /*cfb0*/  MUFU.TANH R46, R46 ;  /* 0x0000002e002e7308 */ /* 0x000ee20000002400 */
[----:B------:R-:W-:Y:S01]  /*cfc0*/  ISETP.GT.AND P2, PT, R4, 0x29, PT ;  /* 0x000000290400780c */ /* 0x000fe20003f44270 */
[----:B------:R-:W-:Y:S01]  /*cfd0*/  FMUL.FTZ R65, R78, UR4 ;  /* 0x000000044e417c20 */ /* 0x000fe20008410000 */
[----:B------:R-:W-:-:S05]  /*cfe0*/  FMUL.FTZ R66, R79, UR4 ;  /* 0x000000044f427c20 */ /* 0x000fca0008410000 */
[----:B------:R-:W3:Y:S01]  /*cff0*/  MUFU.TANH R49, R49 ;  /* 0x0000003100317308 */ /* 0x000ee20000002400 */
[----:B------:R-:W-:-:S07]  /*d000*/  FSEL R29, R29, -INF , P3 ;  /* 0xff8000001d1d7808 */ /* 0x000fce0001800000 */
[----:B------:R-:W3:Y:S01]  /*d010*/  MUFU.TANH R50, R50 ;  /* 0x0000003200327308 */ /* 0x000ee20000002400 */
[----:B0-----:R-:W-:Y:S02]  /*d020*/  FSEL R30, R30, -INF , P4 ;  /* 0xff8000001e1e7808 */ /* 0x001fe40002000000 */
[----:B----4-:R-:W-:Y:S02]  /*d030*/  FSEL R33, R33, -INF , P1 ;  /* 0xff80000021217808 */ /* 0x010fe40000800000 */
[----:B------:R-:W-:-:S03]  /*d040*/  FSEL R34, R34, -INF , P2 ;  /* 0xff80000022227808 */ /* 0x000fc60001000000 */
[----:B------:R-:W0:Y:S01]  /*d050*/  MUFU.TANH R53, R53 ;  /* 0x0000003500357308 */ /* 0x000e220000002400 */
[----:B------:R-:W-:Y:S01]  /*d060*/  ISETP.GT.AND P3, PT, R4, 0x30, PT ;  /* 0x000000300400780c */ /* 0x000fe20003f64270 */
[----:B------:R-:W-:Y:S01]  /*d070*/  FMUL.FTZ R69, R86, UR4 ;  /* 0x0000000456457c20 */ /* 0x000fe20008410000 */
[C---:B------:R-:W-:Y:S02]  /*d080*/  ISETP.GT.AND P4, PT, R4.reuse, 0x31, PT ;  /* 0x000000310400780c */ /* 0x040fe40003f84270 */
[----:B------:R-:W-:-:S03]  /*d090*/  ISETP.GT.AND P1, PT, R4, 0x38, PT ;  /* 0x000000380400780c */ /* 0x000fc60003f24270 */
[----:B------:R-:W4:Y:S01]  /*d0a0*/  MUFU.TANH R54, R54 ;  /* 0x0000003600367308 */ /* 0x000f220000002400 */
[----:B------:R-:W-:-:S07]  /*d0b0*/  ISETP.GT.AND P2, PT, R4, 0x39, PT ;  /* 0x000000390400780c */ /* 0x000fce0003f44270 */
[----:B------:R-:W4:Y:S01]  /*d0c0*/  MUFU.TANH R57, R57 ;  /* 0x0000003900397308 */ /* 0x000f220000002400 */
[----:B-1----:R-:W-:-:S07]  /*d0d0*/  FSEL R37, R37, -INF , P3 ;  /* 0xff80000025257808 */ /* 0x002fce0001800000 */
[----:B------:R-:W1:Y:S01]  /*d0e0*/  MUFU.TANH R58, R58 ;  /* 0x0000003a003a7308 */ /* 0x000e620000002400 */
[----:B-----5:R-:W-:Y:S02]  /*d0f0*/  FSEL R38, R38, -INF , P4 ;  /* 0xff80000026267808 */ /* 0x020fe40002000000 */
[----:B------:R-:W-:Y:S02]  /*d100*/  FSEL R41, R41, -INF , P1 ;  /* 0xff80000029297808 */ /* 0x000fe40000800000 */
[----:B------:R-:W-:-:S03]  /*d110*/  FSEL R42, R42, -INF , P2 ;  /* 0xff8000002a2a7808 */ /* 0x000fc60001000000 */
[----:B------:R-:W5:Y:S01]  /*d120*/  MUFU.TANH R61, R61 ;  /* 0x0000003d003d7308 */ /* 0x000f620000002400 */
[C---:B------:R-:W-:Y:S02]  /*d130*/  ISETP.GT.AND P3, PT, R4.reuse, 0x40, PT ;  /* 0x000000400400780c */ /* 0x040fe40003f64270 */
[C---:B------:R-:W-:Y:S02]  /*d140*/  ISETP.GT.AND P4, PT, R4.reuse, 0x41, PT ;  /* 0x000000410400780c */ /* 0x040fe40003f84270 */
[----:B------:R-:W-:-:S03]  /*d150*/  ISETP.GT.AND P1, PT, R4, 0x48, PT ;  /* 0x000000480400780c */ /* 0x000fc60003f24270 */
[----:B------:R-:W5:Y:S01]  /*d160*/  MUFU.TANH R62, R62 ;  /* 0x0000003e003e7308 */ /* 0x000f620000002400 */
[----:B------:R-:W-:Y:S02]  /*d170*/  ISETP.GT.AND P2, PT, R4, 0x49, PT ;  /* 0x000000490400780c */ /* 0x000fe40003f44270 */
[----:B------:R-:W-:-:S05]  /*d180*/  FMNMX.FTZ R8, R7, R13, !PT ;  /* 0x0000000d07087209 */ /* 0x000fca0007810000 */
[----:B------:R-:W5:Y:S01]  /*d190*/  MUFU.TANH R65, R65 ;  /* 0x0000004100417308 */ /* 0x000f620000002400 */
[----:B------:R-:W-:Y:S01]  /*d1a0*/  FMUL.FTZ R67, R82, UR4 ;  /* 0x0000000452437c20 */ /* 0x000fe20008410000 */
[----:B------:R-:W-:Y:S01]  /*d1b0*/  FMUL.FTZ R68, R83, UR4 ;  /* 0x0000000453447c20 */ /* 0x000fe20008410000 */
[----:B------:R-:W-:-:S05]  /*d1c0*/  FMUL.FTZ R72, R87, UR4 ;  /* 0x0000000457487c20 */ /* 0x000fca0008410000 */
[----:B------:R-:W5:Y:S01]  /*d1d0*/  MUFU.TANH R66, R66 ;  /* 0x0000004200427308 */ /* 0x000f620000002400 */
[----:B--2---:R-:W-:Y:S02]  /*d1e0*/  FSEL R45, R45, -INF , P3 ;  /* 0xff8000002d2d7808 */ /* 0x004fe40001800000 */
[----:B---3--:R-:W-:Y:S02]  /*d1f0*/  FSEL R46, R46, -INF , P4 ;  /* 0xff8000002e2e7808 */ /* 0x008fe40002000000 */
[----:B------:R-:W-:-:S03]  /*d200*/  FSEL R49, R49, -INF , P1 ;  /* 0xff80000031317808 */ /* 0x000fc60000800000 */
[----:B------:R-:W2:Y:S01]  /*d210*/  MUFU.TANH R69, R69 ;  /* 0x0000004500457308 */ /* 0x000ea20000002400 */
[----:B------:R-:W-:Y:S02]  /*d220*/  FSEL R50, R50, -INF , P2 ;  /* 0xff80000032327808 */ /* 0x000fe40001000000 */
[----:B------:R-:W-:Y:S02]  /*d230*/  FMNMX.FTZ R8, R11, R8, !PT ;  /* 0x000000080b087209 */ /* 0x000fe40007810000 */
[C---:B------:R-:W-:Y:S02]  /*d240*/  ISETP.GT.AND P3, PT, R4.reuse, 0x50, PT ;  /* 0x000000500400780c */ /* 0x040fe40003f64270 */
[C---:B------:R-:W-:Y:S02]  /*d250*/  ISETP.GT.AND P4, PT, R4.reuse, 0x51, PT ;  /* 0x000000510400780c */ /* 0x040fe40003f84270 */
[C---:B------:R-:W-:Y:S02]  /*d260*/  ISETP.GT.AND P1, PT, R4.reuse, 0x58, PT ;  /* 0x000000580400780c */ /* 0x040fe40003f24270 */
[----:B------:R-:W-:Y:S01]  /*d270*/  ISETP.GT.AND P2, PT, R4, 0x59, PT ;  /* 0x000000590400780c */ /* 0x000fe20003f44270 */
[----:B------:R-:W3:Y:S01]  /*d280*/  MUFU.TANH R67, R67 ;  /* 0x0000004300437308 */ /* 0x000ee20000002400 */
[----:B------:R-:W-:-:S02]  /*d290*/  FMNMX.FTZ R8, R12, R8, !PT ;  /* 0x000000080c087209 */ /* 0x000fc40007810000 */
[----:B0-----:R-:W-:Y:S02]  /*d2a0*/  FSEL R53, R53, -INF , P3 ;  /* 0xff80000035357808 */ /* 0x001fe40001800000 */
[----:B----4-:R-:W-:Y:S02]  /*d2b0*/  FSEL R54, R54, -INF , P4 ;  /* 0xff80000036367808 */ /* 0x010fe40002000000 */
[----:B------:R-:W-:Y:S01]  /*d2c0*/  FSEL R57, R57, -INF , P1 ;  /* 0xff80000039397808 */ /* 0x000fe20000800000 */
[----:B------:R-:W0:Y:S01]  /*d2d0*/  MUFU.TANH R68, R68 ;  /* 0x0000004400447308 */ /* 0x000e220000002400 */
[----:B-1----:R-:W-:Y:S02]  /*d2e0*/  FSEL R58, R58, -INF , P2 ;  /* 0xff8000003a3a7808 */ /* 0x002fe40001000000 */
[C---:B------:R-:W-:Y:S02]  /*d2f0*/  ISETP.GT.AND P3, PT, R4.reuse, 0x60, PT ;  /* 0x000000600400780c */ /* 0x040fe40003f64270 */
[----:B------:R-:W-:-:S03]  /*d300*/  ISETP.GT.AND P4, PT, R4, 0x61, PT ;  /* 0x000000610400780c */ /* 0x000fc60003f84270 */
[----:B------:R-:W1:Y:S01]  /*d310*/  MUFU.TANH R72, R72 ;  /* 0x0000004800487308 */ /* 0x000e620000002400 */
[C---:B------:R-:W-:Y:S02]  /*d320*/  ISETP.GT.AND P1, PT, R4.reuse, 0x68, PT ;  /* 0x000000680400780c */ /* 0x040fe40003f24270 */
[----:B------:R-:W-:Y:S02]  /*d330*/  ISETP.GT.AND P2, PT, R4, 0x69, PT ;  /* 0x000000690400780c */ /* 0x000fe40003f44270 */
[----:B------:R-:W-:Y:S02]  /*d340*/  FMNMX.FTZ R73, R15, R8, !PT ;  /* 0x000000080f497209 */ /* 0x000fe40007810000 */
[----:B-----5:R-:W-:Y:S02]  /*d350*/  FSEL R61, R61, -INF , P3 ;  /* 0xff8000003d3d7808 */ /* 0x020fe40001800000 */
[----:B------:R-:W-:Y:S02]  /*d360*/  FSEL R62, R62, -INF , P4 ;  /* 0xff8000003e3e7808 */ /* 0x000fe40002000000 */
[----:B------:R-:W-:-:S02]  /*d370*/  FSEL R65, R65, -INF , P1 ;  /* 0xff80000041417808 */ /* 0x000fc40000800000 */
[----:B------:R-:W-:Y:S02]  /*d380*/  FSEL R66, R66, -INF , P2 ;  /* 0xff80000042427808 */ /* 0x000fe40001000000 */
[C---:B------:R-:W-:Y:S02]  /*d390*/  ISETP.GT.AND P3, PT, R4.reuse, 0x70, PT ;  /* 0x000000700400780c */ /* 0x040fe40003f64270 */
[C---:B------:R-:W-:Y:S02]  /*d3a0*/  ISETP.GT.AND P4, PT, R4.reuse, 0x71, PT ;  /* 0x000000710400780c */ /* 0x040fe40003f84270 */
[C---:B------:R-:W-:Y:S02]  /*d3b0*/  ISETP.GT.AND P1, PT, R4.reuse, 0x78, PT ;  /* 0x000000780400780c */ /* 0x040fe40003f24270 */
[----:B------:R-:W-:Y:S02]  /*d3c0*/  ISETP.GT.AND P2, PT, R4, 0x79, PT ;  /* 0x000000790400780c */ /* 0x000fe40003f44270 */
[----:B------:R-:W-:-:S02]  /*d3d0*/  FMNMX.FTZ R4, R20, R73, !PT ;  /* 0x0000004914047209 */ /* 0x000fc40007810000 */
[----:B--2---:R-:W-:Y:S02]  /*d3e0*/  FSEL R73, R69, -INF , P1 ;  /* 0xff80000045497808 */ /* 0x004fe40000800000 */
[----:B------:R-:W-:Y:S02]  /*d3f0*/  FMNMX.FTZ R69, R25, R4, !PT ;  /* 0x0000000419457209 */ /* 0x000fe40007810000 */
[----:B------:R-:W-:Y:S02]  /*d400*/  FMNMX.FTZ R4, R70, R71, !PT ;  /* 0x0000004746047209 */ /* 0x000fe40007810000 */
[----:B------:R-:W-:Y:S02]  /*d410*/  FMNMX.FTZ R8, R26, R69, !PT ;  /* 0x000000451a087209 */ /* 0x000fe40007810000 */
[----:B---3--:R-:W-:Y:S02]  /*d420*/  FSEL R67, R67, -INF , P3 ;  /* 0xff80000043437808 */ /* 0x008fe40001800000 */
[----:B0-----:R-:W-:-:S02]  /*d430*/  FSEL R14, R68, -INF , P4 ;  /* 0xff800000440e7808 */ /* 0x001fc40002000000 */
[----:B-1----:R-:W-:Y:S02]  /*d440*/  FSEL R72, R72, -INF , P2 ;  /* 0xff80000048487808 */ /* 0x002fe40001000000 */
[C---:B------:R-:W-:Y:S02]  /*d450*/  ISETP.GT.AND P3, PT, R3.reuse, 0x70, PT ;  /* 0x000000700300780c */ /* 0x040fe40003f64270 */
[C---:B------:R-:W-:Y:S02]  /*d460*/  ISETP.GT.AND P4, PT, R3.reuse, 0x71, PT ;  /* 0x000000710300780c */ /* 0x040fe40003f84270 */
[C---:B------:R-:W-:Y:S02]  /*d470*/  ISETP.GT.AND P1, PT, R3.reuse, 0x78, PT ;  /* 0x000000780300780c */ /* 0x040fe40003f24270 */
[----:B------:R-:W-:Y:S02]  /*d480*/  ISETP.GT.AND P2, PT, R3, 0x79, PT ;  /* 0x000000790300780c */ /* 0x000fe40003f44270 */
        /* <DEDUP_REMOVED lines=37> */
[----:B------:R-:W-:Y:S01]  /*d6e0*/  FMNMX.FTZ R3, R65, R8, !PT ;  /* 0x0000000841037209 */ /* 0x000fe20007810000 */
[----:B------:R-:W-:Y:S01]  /*d6f0*/  FMUL.FTZ R68, R80, UR4 ;  /* 0x0000000450447c20 */ /* 0x000fe20008410000 */
[----:B------:R-:W-:Y:S02]  /*d700*/  FMNMX.FTZ R8, R52, R69, !PT ;  /* 0x0000004534087209 */ /* 0x000fe40007810000 */
[----:B------:R-:W-:Y:S01]  /*d710*/  FMNMX.FTZ R74, R66, R3, !PT ;  /* 0x00000003424a7209 */ /* 0x000fe20007810000 */
[----:B------:R-:W-:Y:S01]  /*d720*/  FMUL.FTZ R4, R81, UR4 ;  /* 0x0000000451047c20 */ /* 0x000fe20008410000 */
[----:B------:R-:W-:Y:S02]  /*d730*/  FMNMX.FTZ R69, R55, R8, !PT ;  /* 0x0000000837457209 */ /* 0x000fe40007810000 */
[----:B------:R-:W-:Y:S01]  /*d740*/  FMNMX.FTZ R3, R67, R74, !PT ;  /* 0x0000004a43037209 */ /* 0x000fe20007810000 */
[----:B------:R-:W0:Y:S01]  /*d750*/  MUFU.TANH R68, R68 ;  /* 0x0000004400447308 */ /* 0x000e220000002400 */
[----:B------:R-:W-:-:S02]  /*d760*/  FMNMX.FTZ R8, R56, R69, !PT ;  /* 0x0000004538087209 */ /* 0x000fc40007810000 */
[----:B------:R-:W-:Y:S01]  /*d770*/  FMNMX.FTZ R74, R14, R3, !PT ;  /* 0x000000030e4a7209 */ /* 0x000fe20007810000 */
[----:B------:R-:W-:Y:S01]  /*d780*/  FMUL.FTZ R84, R84, UR4 ;  /* 0x0000000454547c20 */ /* 0x000fe20008410000 */
[----:B------:R-:W-:-:S03]  /*d790*/  FMNMX.FTZ R75, R59, R8, !PT ;  /* 0x000000083b4b7209 */ /* 0x000fc60007810000 */
[----:B------:R-:W1:Y:S01]  /*d7a0*/  MUFU.TANH R4, R4 ;  /* 0x0000000400047308 */ /* 0x000e620000002400 */
[----:B------:R-:W-:Y:S01]  /*d7b0*/  FMNMX.FTZ R69, R73, R74, !PT ;  /* 0x0000004a49457209 */ /* 0x000fe20007810000 */
[----:B------:R-:W-:Y:S01]  /*d7c0*/  FMUL.FTZ R85, R85, UR4 ;  /* 0x0000000455557c20 */ /* 0x000fe20008410000 */
[----:B------:R-:W-:Y:S02]  /*d7d0*/  FMNMX.FTZ R74, R60, R75, !PT ;  /* 0x0000004b3c4a7209 */ /* 0x000fe40007810000 */
[----:B------:R-:W-:-:S03]  /*d7e0*/  FMNMX.FTZ R8, R72, R69, !PT ;  /* 0x0000004548087209 */ /* 0x000fc60007810000 */
[----:B------:R-:W2:Y:S01]  /*d7f0*/  MUFU.TANH R3, R84 ;  /* 0x0000005400037308 */ /* 0x000ea20000002400 */
[----:B------:R-:W-:Y:S02]  /*d800*/  FMNMX.FTZ R75, R63, R74, !PT ;  /* 0x0000004a3f4b7209 */ /* 0x000fe40007810000 */
[----:B0-----:R-:W-:-:S05]  /*d810*/  FSEL R68, R68, -INF , P3 ;  /* 0xff80000044447808 */ /* 0x001fca0001800000 */
[----:B------:R-:W0:Y:S01]  /*d820*/  MUFU.TANH R69, R85 ;  /* 0x0000005500457308 */ /* 0x000e220000002400 */
[----:B------:R-:W-:Y:S01]  /*d830*/  FMNMX.FTZ R75, R64, R75, !PT ;  /* 0x0000004b404b7209 */ /* 0x000fe20007810000 */
[----:B------:R-:W3:Y:S01]  /*d840*/  SHFL.BFLY PT, R74, R8, 0x2, 0x1f ;  /* 0x0c401f00084a7f89 */ /* 0x000ee200000e0000 */
[----:B-1----:R-:W-:Y:S02]  /*d850*/  FSEL R4, R4, -INF , P4 ;  /* 0xff80000004047808 */ /* 0x002fe40002000000 */
[----:B------:R-:W-:Y:S02]  /*d860*/  FMNMX.FTZ R75, R68, R75, !PT ;  /* 0x0000004b444b7209 */ /* 0x000fe40007810000 */
[----:B--2---:R-:W-:Y:S02]  /*d870*/  FSEL R3, R3, -INF , P1 ;  /* 0xff80000003037808 */ /* 0x004fe40000800000 */
[----:B------:R-:W-:-:S04]  /*d880*/  FMNMX.FTZ R75, R4, R75, !PT ;  /* 0x0000004b044b7209 */ /* 0x000fc80007810000 */
[----:B------:R-:W-:Y:S02]  /*d890*/  FMNMX.FTZ R76, R3, R75, !PT ;  /* 0x0000004b034c7209 */ /* 0x000fe40007810000 */
[----:B0-----:R-:W-:-:S04]  /*d8a0*/  FSEL R69, R69, -INF , P2 ;  /* 0xff80000045457808 */ /* 0x001fc80001000000 */
[----:B------:R-:W-:-:S05]  /*d8b0*/  FMNMX.FTZ R77, R69, R76, !PT ;  /* 0x0000004c454d7209 */ /* 0x000fca0007810000 */
[----:B------:R-:W0:Y:S01]  /*d8c0*/  SHFL.BFLY PT, R75, R77, 0x2, 0x1f ;  /* 0x0c401f004d4b7f89 */ /* 0x000e2200000e0000 */
[----:B---3--:R-:W-:-:S05]  /*d8d0*/  FMNMX.FTZ R8, R8, R74, !PT ;  /* 0x0000004a08087209 */ /* 0x008fca0007810000 */
[----:B------:R-:W1:Y:S01]  /*d8e0*/  SHFL.BFLY PT, R74, R8, 0x1, 0x1f ;  /* 0x0c201f00084a7f89 */ /* 0x000e6200000e0000 */
[----:B0-----:R-:W-:-:S05]  /*d8f0*/  FMNMX.FTZ R77, R77, R75, !PT ;  /* 0x0000004b4d4d7209 */ /* 0x001fca0007810000 */
[----:B------:R-:W0:Y:S01]  /*d900*/  SHFL.BFLY PT, R78, R77, 0x1, 0x1f ;  /* 0x0c201f004d4e7f89 */ /* 0x000e2200000e0000 */
[----:B-1----:R-:W-:-:S04]  /*d910*/  FMNMX.FTZ R8, R8, R74, !PT ;  /* 0x0000004a08087209 */ /* 0x002fc80007810000 */
[C---:B------:R-:W-:Y:S01]  /*d920*/  FSETP.NEU.FTZ.AND P1, PT, R8.reuse, -INF , PT ;  /* 0xff8000000800780b */ /* 0x040fe20003f3d000 */
[----:B------:R-:W-:-:S05]  /*d930*/  FMUL.FTZ R76, R8, UR47 ;  /* 0x0000002f084c7c20 */ /* 0x000fca0008410000 */
[----:B------:R-:W-:-:S05]  /*d940*/  FSEL R76, R76, RZ, P1 ;  /* 0x000000ff4c4c7208 */ /* 0x000fca0000800000 */
[--C-:B------:R-:W-:Y:S01]  /*d950*/  FFMA.FTZ R74, R7, UR47, -R76.reuse ;  /* 0x0000002f074a7c23 */ /* 0x100fe2000801084c */
[--C-:B------:R-:W-:Y:S01]  /*d960*/  FFMA.FTZ R75, R13, UR47, -R76.reuse ;  /* 0x0000002f0d4b7c23 */ /* 0x100fe2000801084c */
[----:B0-----:R-:W-:Y:S01]  /*d970*/  FMNMX.FTZ R7, R77, R78, !PT ;  /* 0x0000004e4d077209 */ /* 0x001fe20007810000 */
[----:B------:R-:W-:-:S03]  /*d980*/  FFMA.FTZ R77, R12, UR47, -R76 ;  /* 0x0000002f0c4d7c23 */ /* 0x000fc6000801084c */
[C---:B------:R-:W-:Y:S01]  /*d990*/  FSETP.NEU.FTZ.AND P1, PT, R7.reuse, -INF , PT ;  /* 0xff8000000700780b */ /* 0x040fe20003f3d000 */
[----:B------:R-:W-:Y:S01]  /*d9a0*/  FMUL.FTZ R13, R7, UR47 ;  /* 0x0000002f070d7c20 */ /* 0x000fe20008410000 */
[----:B------:R-:W-:-:S04]  /*d9b0*/  IADD3 R12, R0, 0x2d840, RZ ;  /* 0x0002d840000c7810 */ /* 0x000fc80007ffe0ff */
[----:B------:R-:W-:Y:S01]  /*d9c0*/  FSEL R0, R13, RZ, P1 ;  /* 0x000000ff0d007208 */ /* 0x000fe20000800000 */
[----:B------:R-:W-:-:S04]  /*d9d0*/  FFMA.FTZ R11, R11, UR47, -R76 ;  /* 0x0000002f0b0b7c23 */ /* 0x000fc8000801084c */
[--C-:B------:R-:W-:Y:S01]  /*d9e0*/  FFMA.FTZ R70, R70, UR47, -R0.reuse ;  /* 0x0000002f46467c23 */ /* 0x100fe20008010800 */
[--C-:B------:R-:W-:Y:S01]  /*d9f0*/  FFMA.FTZ R78, R71, UR47, -R0.reuse ;  /* 0x0000002f474e7c23 */ /* 0x100fe20008010800 */
[--C-:B------:R-:W-:Y:S01]  /*da00*/  FFMA.FTZ R9, R9, UR47, -R0.reuse ;  /* 0x0000002f09097c23 */ /* 0x100fe20008010800 */
[----:B------:R-:W-:Y:S01]  /*da10*/  FFMA.FTZ R10, R10, UR47, -R0 ;  /* 0x0000002f0a0a7c23 */ /* 0x000fe20008010800 */
[----:B------:R-:W-:Y:S01]  /*da20*/  MUFU.EX2 R74, R74 ;  /* 0x0000004a004a7308 */ /* 0x000fe20000000800 */
[----:B------:R-:W-:-:S07]  /*da30*/  IMAD.U32 R13, RZ, RZ, UR40 ;  /* 0x00000028ff0d7e24 */ /* 0x000fce000f8e00ff */
[----:B------:R-:W0:Y:S08]  /*da40*/  MUFU.EX2 R75, R75 ;  /* 0x0000004b004b7308 */ /* 0x000e300000000800 */
[----:B------:R-:W-:Y:S08]  /*da50*/  MUFU.EX2 R11, R11 ;  /* 0x0000000b000b7308 */ /* 0x000ff00000000800 */
[----:B------:R-:W1:Y:S08]  /*da60*/  MUFU.EX2 R77, R77 ;  /* 0x0000004d004d7308 */ /* 0x000e700000000800 */
[----:B------:R-:W-:Y:S08]  /*da70*/  MUFU.EX2 R70, R70 ;  /* 0x0000004600467308 */ /* 0x000ff00000000800 */
[----:B------:R-:W2:Y:S08]  /*da80*/  MUFU.EX2 R78, R78 ;  /* 0x0000004e004e7308 */ /* 0x000eb00000000800 */
[----:B------:R-:W-:Y:S08]  /*da90*/  MUFU.EX2 R9, R9 ;  /* 0x0000000900097308 */ /* 0x000ff00000000800 */
[----:B------:R-:W3:Y:S01]  /*daa0*/  MUFU.EX2 R10, R10 ;  /* 0x0000000a000a7308 */ /* 0x000ee20000000800 */
[----:B------:R-:W-:Y:S01]  /*dab0*/  FFMA.FTZ R71, R15, UR47, -R76 ;  /* 0x0000002f0f477c23 */ /* 0x000fe2000801084c */
[----:B------:R-:W-:Y:S01]  /*dac0*/  PRMT R12, R13, 0x654, R12 ;  /* 0x000006540d0c7816 */ /* 0x000fe2000000000c */
[--C-:B------:R-:W-:Y:S01]  /*dad0*/  FFMA.FTZ R20, R20, UR47, -R76.reuse ;  /* 0x0000002f14147c23 */ /* 0x100fe2000801084c */
[--C-:B------:R-:W-:Y:S01]  /*dae0*/  FFMA.FTZ R79, R14, UR47, -R76.reuse ;  /* 0x0000002f0e4f7c23 */ /* 0x100fe2000801084c */
[----:B0-----:R-:W-:Y:S01]  /*daf0*/  F2FP.F16.F32.PACK_AB R13, R75, R74 ;  /* 0x0000004a4b0d723e */ /* 0x001fe200000000ff */
[----:B------:R2:W-:Y:S01]  /*db00*/  SYNCS.ARRIVE.TRANS64.RED.A1T0 RZ, [R12+URZ], RZ ;  /* 0x000000ff0cff79a7 */ /* 0x0005e2000810043f */
[----:B-1----:R-:W-:Y:S01]  /*db10*/  F2FP.F16.F32.PACK_AB R15, R77, R11 ;  /* 0x0000000b4d0f723e */ /* 0x002fe200000000ff */
[----:B------:R-:W0:Y:S01]  /*db20*/  MUFU.EX2 R71, R71 ;  /* 0x0000004700477308 */ /* 0x000e220000000800 */
[--C-:B------:R-:W-:Y:S01]  /*db30*/  FFMA.FTZ R25, R25, UR47, -R76.reuse ;  /* 0x0000002f19197c23 */ /* 0x100fe2000801084c */
[----:B------:R-:W-:Y:S01]  /*db40*/  FFMA.FTZ R30, R30, UR47, -R76 ;  /* 0x0000002f1e1e7c23 */ /* 0x000fe2000801084c */
[----:B--2---:R-:W-:-:S02]  /*db50*/  F2FP.F16.F32.PACK_AB R12, R78, R70 ;  /* 0x000000464e0c723e */ /* 0x004fc400000000ff */
[----:B---3--:R-:W-:-:S03]  /*db60*/  F2FP.F16.F32.PACK_AB R14, R10, R9 ;  /* 0x000000090a0e723e */ /* 0x008fc600000000ff */
[----:B------:R-:W1:Y:S01]  /*db70*/  MUFU.EX2 R20, R20 ;  /* 0x0000001400147308 */ /* 0x000e620000000800 */
[----:B------:R-:W-:Y:S01]  /*db80*/  FADD.FTZ R74, R74, R75 ;  /* 0x0000004b4a4a7221 */ /* 0x000fe20000010000 */
[--C-:B------:R-:W-:Y:S01]  /*db90*/  FFMA.FTZ R26, R26, UR47, -R76.reuse ;  /* 0x0000002f1a1a7c23 */ /* 0x100fe2000801084c */
[----:B------:R-:W-:Y:S01]  /*dba0*/  FFMA.FTZ R33, R33, UR47, -R76 ;  /* 0x0000002f21217c23 */ /* 0x000fe2000801084c */
[----:B------:R2:W-:Y:S01]  /*dbb0*/  STSM.16.M88.4 [R157+0x21800], R12 ;  /* 0x0218000c9d007844 */ /* 0x0005e20000000200 */
[----:B------:R-:W-:-:S03]  /*dbc0*/  FADD.FTZ R74, R11, R74 ;  /* 0x0000004a0b4a7221 */ /* 0x000fc60000010000 */
[----:B------:R-:W3:Y:S01]  /*dbd0*/  MUFU.EX2 R25, R25 ;  /* 0x0000001900197308 */ /* 0x000ee20000000800 */
[----:B------:R-:W-:Y:S01]  /*dbe0*/  FFMA.FTZ R29, R29, UR47, -R76 ;  /* 0x0000002f1d1d7c23 */ /* 0x000fe2000801084c */
[----:B------:R-:W-:Y:S01]  /*dbf0*/  FADD.FTZ R74, R77, R74 ;  /* 0x0000004a4d4a7221 */ /* 0x000fe20000010000 */
[--C-:B------:R-:W-:Y:S01]  /*dc00*/  FFMA.FTZ R34, R34, UR47, -R76.reuse ;  /* 0x0000002f22227c23 */ /* 0x100fe2000801084c */
[----:B------:R-:W-:-:S04]  /*dc10*/  FFMA.FTZ R37, R37, UR47, -R76 ;  /* 0x0000002f25257c23 */ /* 0x000fc8000801084c */
[----:B--2---:R2:W-:Y:S01]  /*dc20*/  MUFU.EX2 R12, R30 ;  /* 0x0000001e000c7308 */ /* 0x0045e20000000800 */
[--C-:B------:R-:W-:Y:S01]  /*dc30*/  FFMA.FTZ R38, R38, UR47, -R76.reuse ;  /* 0x0000002f26267c23 */ /* 0x100fe2000801084c */
[----:B------:R-:W-:Y:S01]  /*dc40*/  FFMA.FTZ R41, R41, UR47, -R76 ;  /* 0x0000002f29297c23 */ /* 0x000fe2000801084c */
[----:B--2---:R-:W-:-:S05]  /*dc50*/  FFMA.FTZ R30, R5, UR47, -R0 ;  /* 0x0000002f051e7c23 */ /* 0x004fca0008010800 */
[----:B------:R2:W-:Y:S01]  /*dc60*/  MUFU.EX2 R15, R33 ;  /* 0x00000021000f7308 */ /* 0x0005e20000000800 */
[--C-:B------:R-:W-:Y:S01]  /*dc70*/  FFMA.FTZ R42, R42, UR47, -R76.reuse ;  /* 0x0000002f2a2a7c23 */ /* 0x100fe2000801084c */
[--C-:B------:R-:W-:Y:S01]  /*dc80*/  FFMA.FTZ R45, R45, UR47, -R76.reuse ;  /* 0x0000002f2d2d7c23 */ /* 0x100fe2000801084c */
[--C-:B------:R-:W-:Y:S01]  /*dc90*/  FFMA.FTZ R46, R46, UR47, -R76.reuse ;  /* 0x0000002f2e2e7c23 */ /* 0x100fe2000801084c */
[--C-:B------:R-:W-:Y:S01]  /*dca0*/  FFMA.FTZ R49, R49, UR47, -R76.reuse ;  /* 0x0000002f31317c23 */ /* 0x100fe2000801084c */
[----:B------:R-:W-:-:S03]  /*dcb0*/  FFMA.FTZ R50, R50, UR47, -R76 ;  /* 0x0000002f32327c23 */ /* 0x000fc6000801084c */
[----:B------:R-:W4:Y:S01]  /*dcc0*/  MUFU.EX2 R26, R26 ;  /* 0x0000001a001a7308 */ /* 0x000f220000000800 */
[----:B--2---:R-:W-:Y:S01]  /*dcd0*/  FFMA.FTZ R33, R6, UR47, -R0 ;  /* 0x0000002f06217c23 */ /* 0x004fe20008010800 */
        /* <DEDUP_REMOVED lines=9> */
[--C-:B------:R-:W-:Y:S01]  /*dd70*/  FFMA.FTZ R67, R67, UR47, -R76.reuse ;  /* 0x0000002f43437c23 */ /* 0x100fe2000801084c */
[--C-:B------:R-:W-:Y:S01]  /*dd80*/  FFMA.FTZ R73, R73, UR47, -R76.reuse ;  /* 0x0000002f49497c23 */ /* 0x100fe2000801084c */
[----:B------:R-:W-:Y:S01]  /*dd90*/  FFMA.FTZ R72, R72, UR47, -R76 ;  /* 0x0000002f48487c23 */ /* 0x000fe2000801084c */
[----:B------:R-:W-:-:S02]  /*dda0*/  FFMA.FTZ R76, R21, UR47, -R0 ;  /* 0x0000002f154c7c23 */ /* 0x000fc40008010800 */
[----:B------:R0:W-:Y:S01]  /*ddb0*/  MUFU.EX2 R13, R29 ;  /* 0x0000001d000d7308 */ /* 0x0001e20000000800 */
[----:B------:R-:W-:Y:S01]  /*ddc0*/  FADD.FTZ R70, R70, R78 ;  /* 0x0000004e46467221 */ /* 0x000fe20000010000 */
[--C-:B------:R-:W-:Y:S01]  /*ddd0*/  FFMA.FTZ R80, R24, UR47, -R0.reuse ;  /* 0x0000002f18507c23 */ /* 0x100fe20008010800 */
[--C-:B------:R-:W-:Y:S01]  /*dde0*/  FFMA.FTZ R6, R28, UR47, -R0.reuse ;  /* 0x0000002f1c067c23 */ /* 0x100fe20008010800 */
[----:B------:R-:W-:-:S04]  /*ddf0*/  FFMA.FTZ R21, R32, UR47, -R0 ;  /* 0x0000002f20157c23 */ /* 0x000fc80008010800 */
[----:B------:R-:W5:Y:S01]  /*de00*/  MUFU.EX2 R33, R33 ;  /* 0x0000002100217308 */ /* 0x000f620000000800 */
[----:B0-----:R-:W-:Y:S01]  /*de10*/  FADD.FTZ R29, R71, R74 ;  /* 0x0000004a471d7221 */ /* 0x001fe20000010000 */
[----:B------:R-:W-:Y:S01]  /*de20*/  FFMA.FTZ R32, R39, UR47, -R0 ;  /* 0x0000002f27207c23 */ /* 0x000fe20008010800 */
[----:B------:R-:W-:Y:S02]  /*de30*/  FADD.FTZ R39, R9, R70 ;  /* 0x0000004609277221 */ /* 0x000fe40000010000 */
[----:B-1----:R-:W-:Y:S01]  /*de40*/  FADD.FTZ R28, R20, R29 ;  /* 0x0000001d141c7221 */ /* 0x002fe20000010000 */
[--C-:B------:R-:W-:Y:S02]  /*de50*/  FFMA.FTZ R5, R27, UR47, -R0.reuse ;  /* 0x0000002f1b057c23 */ /* 0x100fe40008010800 */
[----:B------:R-:W0:Y:S01]  /*de60*/  MUFU.EX2 R76, R76 ;  /* 0x0000004c004c7308 */ /* 0x000e220000000800 */
[----:B------:R-:W-:Y:S01]  /*de70*/  FFMA.FTZ R14, R31, UR47, -R0 ;  /* 0x0000002f1f0e7c23 */ /* 0x000fe20008010800 */
[----:B---3--:R-:W-:Y:S01]  /*de80*/  FADD.FTZ R31, R25, R28 ;  /* 0x0000001c191f7221 */ /* 0x008fe20000010000 */
[--C-:B------:R-:W-:Y:S01]  /*de90*/  FFMA.FTZ R24, R35, UR47, -R0.reuse ;  /* 0x0000002f23187c23 */ /* 0x100fe20008010800 */
[----:B------:R-:W-:Y:S01]  /*dea0*/  FADD.FTZ R39, R10, R39 ;  /* 0x000000270a277221 */ /* 0x000fe20000010000 */
[----:B------:R-:W-:-:S03]  /*deb0*/  FFMA.FTZ R35, R40, UR47, -R0 ;  /* 0x0000002f28237c23 */ /* 0x000fc60008010800 */
[----:B------:R-:W1:Y:S01]  /*dec0*/  MUFU.EX2 R80, R80 ;  /* 0x0000005000507308 */ /* 0x000e620000000800 */
[C---:B----4-:R-:W-:Y:S01]  /*ded0*/  FADD.FTZ R40, R26.reuse, R31 ;  /* 0x0000001f1a287221 */ /* 0x050fe20000010000 */
[----:B------:R-:W-:Y:S01]  /*dee0*/  F2FP.F16.F32.PACK_AB R31, R26, R25 ;  /* 0x000000191a1f723e */ /* 0x000fe200000000ff */
[----:B--2---:R-:W-:-:S05]  /*def0*/  FADD.FTZ R26, R30, R39 ;  /* 0x000000271e1a7221 */ /* 0x004fca0000010000 */
[----:B------:R-:W2:Y:S01]  /*df00*/  MUFU.EX2 R5, R5 ;  /* 0x0000000500057308 */ /* 0x000ea20000000800 */
[----:B-----5:R-:W-:-:S07]  /*df10*/  FADD.FTZ R25, R33, R26 ;  /* 0x0000001a21197221 */ /* 0x020fce0000010000 */
[----:B------:R-:W3:Y:S01]  /*df20*/  MUFU.EX2 R6, R6 ;  /* 0x0000000600067308 */ /* 0x000ee20000000800 */
[----:B0-----:R-:W-:Y:S01]  /*df30*/  FADD.FTZ R25, R76, R25 ;  /* 0x000000194c197221 */ /* 0x001fe20000010000 */
[----:B------:R-:W-:-:S06]  /*df40*/  FFMA.FTZ R27, R36, UR47, -R0 ;  /* 0x0000002f241b7c23 */ /* 0x000fcc0008010800 */
[----:B------:R-:W0:Y:S01]  /*df50*/  MUFU.EX2 R14, R14 ;  /* 0x0000000e000e7308 */ /* 0x000e220000000800 */
[----:B-1----:R-:W-:Y:S01]  /*df60*/  FADD.FTZ R26, R80, R25 ;  /* 0x00000019501a7221 */ /* 0x002fe20000010000 */
[----:B------:R-:W-:Y:S01]  /*df70*/  FFMA.FTZ R36, R43, UR47, -R0 ;  /* 0x0000002f2b247c23 */ /* 0x000fe20008010800 */
[----:B------:R-:W-:-:S05]  /*df80*/  FADD.FTZ R43, R13, R40 ;  /* 0x000000280d2b7221 */ /* 0x000fca0000010000 */
[----:B------:R-:W1:Y:S01]  /*df90*/  MUFU.EX2 R34, R34 ;  /* 0x0000002200227308 */ /* 0x000e620000000800 */
[----:B--2---:R-:W-:-:S07]  /*dfa0*/  FADD.FTZ R25, R5, R26 ;  /* 0x0000001a05197221 */ /* 0x004fce0000010000 */
[----:B------:R-:W2:Y:S01]  /*dfb0*/  MUFU.EX2 R21, R21 ;  /* 0x0000001500157308 */ /* 0x000ea20000000800 */
[----:B------:R-:W-:Y:S01]  /*dfc0*/  FFMA.FTZ R47, R47, UR47, -R0 ;  /* 0x0000002f2f2f7c23 */ /* 0x000fe20008010800 */
[----:B------:R-:W-:-:S06]  /*dfd0*/  FADD.FTZ R26, R12, R43 ;  /* 0x0000002b0c1a7221 */ /* 0x000fcc0000010000 */
[----:B------:R-:W4:Y:S01]  /*dfe0*/  MUFU.EX2 R37, R37 ;  /* 0x0000002500257308 */ /* 0x000f220000000800 */
[----:B---3--:R-:W-:-:S07]  /*dff0*/  FADD.FTZ R25, R6, R25 ;  /* 0x0000001906197221 */ /* 0x008fce0000010000 */
[----:B------:R-:W3:Y:S08]  /*e000*/  MUFU.EX2 R24, R24 ;  /* 0x0000001800187308 */ /* 0x000ef00000000800 */
[----:B------:R-:W5:Y:S01]  /*e010*/  MUFU.EX2 R38, R38 ;  /* 0x0000002600267308 */ /* 0x000f620000000800 */
[----:B------:R-:W-:-:S07]  /*e020*/  FFMA.FTZ R11, R48, UR47, -R0 ;  /* 0x0000002f300b7c23 */ /* 0x000fce0008010800 */
[----:B------:R-:W5:Y:S08]  /*e030*/  MUFU.EX2 R27, R27 ;  /* 0x0000001b001b7308 */ /* 0x000f700000000800 */
[----:B------:R0:W-:Y:S08]  /*e040*/  MUFU.EX2 R10, R47 ;  /* 0x0000002f000a7308 */ /* 0x0001f00000000800 */
[----:B------:R-:W5:Y:S01]  /*e050*/  MUFU.EX2 R32, R32 ;  /* 0x0000002000207308 */ /* 0x000f620000000800 */
[----:B0-----:R-:W-:Y:S01]  /*e060*/  FADD.FTZ R47, R15, R26 ;  /* 0x0000001a0f2f7221 */ /* 0x001fe20000010000 */
[----:B------:R-:W-:-:S03]  /*e070*/  FADD.FTZ R26, R14, R25 ;  /* 0x000000190e1a7221 */ /* 0x000fc60000010000 */
[----:B-1----:R-:W-:-:S03]  /*e080*/  FADD.FTZ R48, R34, R47 ;  /* 0x0000002f22307221 */ /* 0x002fc60000010000 */
[----:B------:R-:W0:Y:S01]  /*e090*/  MUFU.EX2 R41, R41 ;  /* 0x0000002900297308 */ /* 0x000e220000000800 */
[----:B--2---:R-:W-:Y:S01]  /*e0a0*/  FADD.FTZ R25, R21, R26 ;  /* 0x0000001a15197221 */ /* 0x004fe20000010000 */
[----:B------:R-:W-:Y:S01]  /*e0b0*/  F2FP.F16.F32.PACK_AB R13, R12, R13 ;  /* 0x0000000d0c0d723e */ /* 0x000fe200000000ff */
[----:B----4-:R-:W-:-:S05]  /*e0c0*/  FADD.FTZ R47, R37, R48 ;  /* 0x00000030252f7221 */ /* 0x010fca0000010000 */
[----:B------:R-:W1:Y:S01]  /*e0d0*/  MUFU.EX2 R35, R35 ;  /* 0x0000002300237308 */ /* 0x000e620000000800 */
[----:B---3--:R-:W-:-:S07]  /*e0e0*/  FADD.FTZ R12, R24, R25 ;  /* 0x00000019180c7221 */ /* 0x008fce0000010000 */
[----:B------:R-:W2:Y:S01]  /*e0f0*/  MUFU.EX2 R42, R42 ;  /* 0x0000002a002a7308 */ /* 0x000ea20000000800 */
[----:B------:R-:W-:Y:S01]  /*e100*/  FFMA.FTZ R44, R44, UR47, -R0 ;  /* 0x0000002f2c2c7c23 */ /* 0x000fe20008010800 */
[----:B-----5:R-:W-:Y:S01]  /*e110*/  FADD.FTZ R26, R38, R47 ;  /* 0x0000002f261a7221 */ /* 0x020fe20000010000 */
[----:B------:R-:W-:-:S05]  /*e120*/  FADD.FTZ R47, R27, R12 ;  /* 0x0000000c1b2f7221 */ /* 0x000fca0000010000 */
[----:B------:R-:W3:Y:S01]  /*e130*/  MUFU.EX2 R45, R45 ;  /* 0x0000002d002d7308 */ /* 0x000ee20000000800 */
[----:B------:R-:W-:Y:S01]  /*e140*/  F2FP.F16.F32.PACK_AB R12, R6, R5 ;  /* 0x00000005060c723e */ /* 0x000fe200000000ff */
[----:B------:R-:W-:-:S06]  /*e150*/  FADD.FTZ R6, R32, R47 ;  /* 0x0000002f20067221 */ /* 0x000fcc0000010000 */
[----:B------:R-:W-:Y:S01]  /*e160*/  MUFU.EX2 R36, R36 ;  /* 0x0000002400247308 */ /* 0x000fe20000000800 */
[----:B0-----:R-:W-:-:S07]  /*e170*/  FADD.FTZ R5, R41, R26 ;  /* 0x0000001a29057221 */ /* 0x001fce0000010000 */
[----:B------:R-:W0:Y:S01]  /*e180*/  MUFU.EX2 R46, R46 ;  /* 0x0000002e002e7308 */ /* 0x000e220000000800 */
[----:B------:R-:W-:Y:S01]  /*e190*/  F2FP.F16.F32.PACK_AB R14, R21, R14 ;  /* 0x0000000e150e723e */ /* 0x000fe200000000ff */
[----:B-1----:R-:W-:Y:S01]  /*e1a0*/  FADD.FTZ R21, R35, R6 ;  /* 0x0000000623157221 */ /* 0x002fe20000010000 */
[----:B------:R-:W-:-:S05]  /*e1b0*/  F2FP.F16.F32.PACK_AB R29, R20, R71 ;  /* 0x00000047141d723e */ /* 0x000fca00000000ff */
[----:B------:R-:W1:Y:S01]  /*e1c0*/  MUFU.EX2 R9, R44 ;  /* 0x0000002c00097308 */ /* 0x000e620000000800 */
[----:B------:R-:W-:Y:S01]  /*e1d0*/  FFMA.FTZ R20, R51, UR47, -R0 ;  /* 0x0000002f33147c23 */ /* 0x000fe20008010800 */
[----:B------:R-:W-:Y:S01]  /*e1e0*/  F2FP.F16.F32.PACK_AB R28, R33, R30 ;  /* 0x0000001e211c723e */ /* 0x000fe200000000ff */
[----:B--2---:R-:W-:-:S05]  /*e1f0*/  FADD.FTZ R6, R42, R5 ;  /* 0x000000052a067221 */ /* 0x004fca0000010000 */
[----:B------:R-:W2:Y:S01]  /*e200*/  MUFU.EX2 R49, R49 ;  /* 0x0000003100317308 */ /* 0x000ea20000000800 */
[----:B------:R-:W-:Y:S01]  /*e210*/  F2FP.F16.F32.PACK_AB R30, R80, R76 ;  /* 0x0000004c501e723e */ /* 0x000fe200000000ff */
[----:B---3--:R-:W-:-:S06]  /*e220*/  FADD.FTZ R5, R45, R6 ;  /* 0x000000062d057221 */ /* 0x008fcc0000010000 */
[----:B------:R-:W3:Y:S01]  /*e230*/  MUFU.EX2 R50, R50 ;  /* 0x0000003200327308 */ /* 0x000ee20000000800 */
[--C-:B------:R-:W-:Y:S01]  /*e240*/  FFMA.FTZ R52, R52, UR47, -R0.reuse ;  /* 0x0000002f34347c23 */ /* 0x100fe20008010800 */
[----:B------:R4:W-:Y:S06]  /*e250*/  STSM.16.M88.4 [R91], R28 ;  /* 0x0000001c5b007844 */ /* 0x0009ec0000000200 */
[----:B------:R-:W-:Y:S01]  /*e260*/  MUFU.EX2 R11, R11 ;  /* 0x0000000b000b7308 */ /* 0x000fe20000000800 */
[----:B------:R-:W-:Y:S01]  /*e270*/  FFMA.FTZ R39, R55, UR47, -R0 ;  /* 0x0000002f37277c23 */ /* 0x000fe20008010800 */
[----:B0-----:R-:W-:-:S06]  /*e280*/  FADD.FTZ R6, R46, R5 ;  /* 0x000000052e067221 */ /* 0x001fcc0000010000 */
[----:B------:R-:W0:Y:S01]  /*e290*/  MUFU.EX2 R53, R53 ;  /* 0x0000003500357308 */ /* 0x000e220000000800 */
[----:B------:R-:W-:Y:S01]  /*e2a0*/  F2FP.F16.F32.PACK_AB R15, R34, R15 ;  /* 0x0000000f220f723e */ /* 0x000fe200000000ff */
[----:B----4-:R-:W-:Y:S01]  /*e2b0*/  FADD.FTZ R28, R36, R21 ;  /* 0x00000015241c7221 */ /* 0x010fe20000010000 */
[----:B------:R-:W4:Y:S05]  /*e2c0*/  LDL R51, [R1+0x84] ;  /* 0x0000840001337983 */ /* 0x000f2a0000100800 */
[----:B------:R-:W5:Y:S01]  /*e2d0*/  MUFU.EX2 R20, R20 ;  /* 0x0000001400147308 */ /* 0x000f620000000800 */
[----:B-1----:R-:W-:Y:S01]  /*e2e0*/  FADD.FTZ R21, R9, R28 ;  /* 0x0000001c09157221 */ /* 0x002fe20000010000 */
[----:B--2---:R-:W-:-:S06]  /*e2f0*/  FADD.FTZ R5, R49, R6 ;  /* 0x0000000631057221 */ /* 0x004fcc0000010000 */
[----:B------:R-:W1:Y:S01]  /*e300*/  MUFU.EX2 R54, R54 ;  /* 0x0000003600367308 */ /* 0x000e620000000800 */
[----:B------:R-:W-:Y:S01]  /*e310*/  FADD.FTZ R28, R10, R21 ;  /* 0x000000150a1c7221 */ /* 0x000fe20000010000 */
[----:B---3--:R-:W-:-:S06]  /*e320*/  FADD.FTZ R6, R50, R5 ;  /* 0x0000000532067221 */ /* 0x008fcc0000010000 */
[----:B------:R-:W2:Y:S01]  /*e330*/  MUFU.EX2 R33, R52 ;  /* 0x0000003400217308 */ /* 0x000ea20000000800 */
[----:B------:R3:W-:Y:S07]  /*e340*/  STSM.16.M88.4 [R89], R12 ;  /* 0x0000000c59007844 */ /* 0x0007ee0000000200 */
[----:B------:R-:W2:Y:S01]  /*e350*/  MUFU.EX2 R57, R57 ;  /* 0x0000003900397308 */ /* 0x000ea20000000800 */
[----:B0-----:R-:W-:-:S07]  /*e360*/  FADD.FTZ R5, R53, R6 ;  /* 0x0000000635057221 */ /* 0x001fce0000010000 */
[----:B------:R-:W-:Y:S01]  /*e370*/  MUFU.EX2 R58, R58 ;  /* 0x0000003a003a7308 */ /* 0x000fe20000000800 */
[----:B---3--:R-:W-:Y:S01]  /*e380*/  F2FP.F16.F32.PACK_AB R12, R9, R36 ;  /* 0x00000024090c723e */ /* 0x008fe200000000ff */
[----:B------:R-:W-:-:S06]  /*e390*/  FADD.FTZ R9, R11, R28 ;  /* 0x0000001c0b097221 */ /* 0x000fcc0000010000 */
[----:B------:R-:W0:Y:S01]  /*e3a0*/  MUFU.EX2 R39, R39 ;  /* 0x0000002700277308 */ /* 0x000e220000000800 */
[----:B------:R-:W-:Y:S01]  /*e3b0*/  F2FP.F16.F32.PACK_AB R14, R11, R10 ;  /* 0x0000000a0b0e723e */ /* 0x000fe200000000ff */
[----:B-----5:R-:W-:Y:S01]  /*e3c0*/  FADD.FTZ R10, R20, R9 ;  /* 0x00000009140a7221 */ /* 0x020fe20000010000 */
[----:B-1----:R-:W-:-:S05]  /*e3d0*/  FADD.FTZ R6, R54, R5 ;  /* 0x0000000536067221 */ /* 0x002fca0000010000 */
[----:B------:R-:W1:Y:S01]  /*e3e0*/  MUFU.EX2 R61, R61 ;  /* 0x0000003d003d7308 */ /* 0x000e620000000800 */
[----:B--2---:R-:W-:Y:S01]  /*e3f0*/  FADD.FTZ R10, R33, R10 ;  /* 0x0000000a210a7221 */ /* 0x004fe20000010000 */
[----:B------:R-:W-:-:S06]  /*e400*/  FADD.FTZ R9, R57, R6 ;  /* 0x0000000639097221 */ /* 0x000fcc0000010000 */
[----:B------:R-:W2:Y:S01]  /*e410*/  MUFU.EX2 R62, R62 ;  /* 0x0000003e003e7308 */ /* 0x000ea20000000800 */
[----:B0-----:R-:W-:Y:S01]  /*e420*/  FADD.FTZ R5, R39, R10 ;  /* 0x0000000a27057221 */ /* 0x001fe20000010000 */
[----:B------:R-:W-:-:S06]  /*e430*/  FADD.FTZ R10, R58, R9 ;  /* 0x000000093a0a7221 */ /* 0x000fcc0000010000 */
[----:B------:R-:W0:Y:S01]  /*e440*/  MUFU.EX2 R65, R65 ;  /* 0x0000004100417308 */ /* 0x000e220000000800 */
[----:B-1----:R-:W-:Y:S01]  /*e450*/  FADD.FTZ R11, R61, R10 ;  /* 0x0000000a3d0b7221 */ /* 0x002fe20000010000 */
[--C-:B------:R-:W-:Y:S01]  /*e460*/  FFMA.FTZ R56, R56, UR47, -R0.reuse ;  /* 0x0000002f38387c23 */ /* 0x100fe20008010800 */
[--C-:B------:R-:W-:Y:S01]  /*e470*/  FFMA.FTZ R59, R59, UR47, -R0.reuse ;  /* 0x0000002f3b3b7c23 */ /* 0x100fe20008010800 */
[--C-:B------:R-:W-:Y:S01]  /*e480*/  FFMA.FTZ R44, R60, UR47, -R0.reuse ;  /* 0x0000002f3c2c7c23 */ /* 0x100fe20008010800 */
[--C-:B------:R-:W-:Y:S01]  /*e490*/  FFMA.FTZ R43, R4, UR47, -R0.reuse ;  /* 0x0000002f042b7c23 */ /* 0x100fe20008010800 */
[--C-:B------:R-:W-:Y:S01]  /*e4a0*/  FFMA.FTZ R63, R63, UR47, -R0.reuse ;  /* 0x0000002f3f3f7c23 */ /* 0x100fe20008010800 */
[----:B------:R-:W1:Y:S01]  /*e4b0*/  @P5 LDC R21, c[0x0][0x44c] ;  /* 0x00011300ff155b82 */ /* 0x000e620000000800 */
[----:B--2---:R-:W-:Y:S01]  /*e4c0*/  FADD.FTZ R10, R62, R11 ;  /* 0x0000000b3e0a7221 */ /* 0x004fe20000010000 */
[--C-:B------:R-:W-:Y:S01]  /*e4d0*/  FFMA.FTZ R64, R64, UR47, -R0.reuse ;  /* 0x0000002f40407c23 */ /* 0x100fe20008010800 */
[----:B------:R-:W-:-:S05]  /*e4e0*/  FFMA.FTZ R68, R68, UR47, -R0 ;  /* 0x0000002f44447c23 */ /* 0x000fca0008010800 */
[----:B------:R-:W2:Y:S01]  /*e4f0*/  @P5 LDC R28, c[0x0][0x450] ;  /* 0x00011400ff1c5b82 */ /* 0x000ea20000000800 */
[----:B0-----:R-:W-:Y:S02]  /*e500*/  FADD.FTZ R11, R65, R10 ;  /* 0x0000000a410b7221 */ /* 0x001fe40000010000 */
[----:B------:R-:W3:Y:S01]  /*e510*/  LDL R10, [R1+0x8c] ;  /* 0x00008c00010a7983 */ /* 0x000ee20000100800 */
[----:B------:R-:W0:Y:S01]  /*e520*/  MUFU.EX2 R40, R56 ;  /* 0x0000003800287308 */ /* 0x000e220000000800 */
[----:B------:R-:W-:-:S07]  /*e530*/  FFMA.FTZ R4, R3, UR47, -R0 ;  /* 0x0000002f03047c23 */ /* 0x000fce0008010800 */
[----:B------:R-:W5:Y:S08]  /*e540*/  MUFU.EX2 R3, R59 ;  /* 0x0000003b00037308 */ /* 0x000f700000000800 */
[----:B------:R-:W1:Y:S01]  /*e550*/  MUFU.EX2 R44, R44 ;  /* 0x0000002c002c7308 */ /* 0x000e620000000800 */
[----:B0-----:R-:W-:-:S07]  /*e560*/  FADD.FTZ R6, R40, R5 ;  /* 0x0000000528067221 */ /* 0x001fce0000010000 */
[----:B------:R-:W0:Y:S01]  /*e570*/  MUFU.EX2 R63, R63 ;  /* 0x0000003f003f7308 */ /* 0x000e220000000800 */
[----:B-----5:R-:W-:-:S07]  /*e580*/  FADD.FTZ R9, R3, R6 ;  /* 0x0000000603097221 */ /* 0x020fce0000010000 */
[----:B------:R-:W5:Y:S01]  /*e590*/  MUFU.EX2 R64, R64 ;  /* 0x0000004000407308 */ /* 0x000f620000000800 */
[----:B------:R-:W-:Y:S01]  /*e5a0*/  FFMA.FTZ R0, R69, UR47, -R0 ;  /* 0x0000002f45007c23 */ /* 0x000fe20008010800 */
[----:B-1----:R-:W-:-:S06]  /*e5b0*/  FADD.FTZ R6, R44, R9 ;  /* 0x000000092c067221 */ /* 0x002fcc0000010000 */
[----:B------:R-:W1:Y:S01]  /*e5c0*/  MUFU.EX2 R68, R68 ;  /* 0x0000004400447308 */ /* 0x000e620000000800 */
[----:B------:R-:W-:Y:S01]  /*e5d0*/  F2FP.F16.F32.PACK_AB R24, R27, R24 ;  /* 0x000000181b18723e */ /* 0x000fe200000000ff */
[----:B0-----:R-:W-:-:S06]  /*e5e0*/  FADD.FTZ R9, R63, R6 ;  /* 0x000000063f097221 */ /* 0x001fcc0000010000 */
[----:B------:R-:W0:Y:S01]  /*e5f0*/  MUFU.EX2 R43, R43 ;  /* 0x0000002b002b7308 */ /* 0x000e220000000800 */
[----:B------:R-:W-:Y:S02]  /*e600*/  F2FP.F16.F32.PACK_AB R25, R38, R37 ;  /* 0x000000252619723e */ /* 0x000fe400000000ff */
[----:B------:R-:W-:-:S05]  /*e610*/  F2FP.F16.F32.PACK_AB R26, R35, R32 ;  /* 0x00000020231a723e */ /* 0x000fca00000000ff */
[----:B------:R-:W0:Y:S01]  /*e620*/  MUFU.EX2 R66, R66 ;  /* 0x0000004200427308 */ /* 0x000e220000000800 */
[----:B------:R-:W-:Y:S01]  /*e630*/  F2FP.F16.F32.PACK_AB R27, R42, R41 ;  /* 0x000000292a1b723e */ /* 0x000fe200000000ff */
[----:B------:R-:W-:-:S06]  /*e640*/  @P5 IMAD.HI.U32 R21, R90, R21, RZ ;  /* 0x000000155a155227 */ /* 0x000fcc00078e00ff */
[----:B------:R-:W0:Y:S01]  /*e650*/  MUFU.EX2 R67, R67 ;  /* 0x0000004300437308 */ /* 0x000e220000000800 */
[----:B-----5:R-:W-:-:S07]  /*e660*/  FADD.FTZ R9, R64, R9 ;  /* 0x0000000940097221 */ /* 0x020fce0000010000 */
[----:B------:R-:W5:Y:S01]  /*e670*/  MUFU.EX2 R79, R79 ;  /* 0x0000004f004f7308 */ /* 0x000f620000000800 */
[----:B------:R-:W-:-:S07]  /*e680*/  F2FP.F16.F32.PACK_AB R13, R46, R45 ;  /* 0x0000002d2e0d723e */ /* 0x000fce00000000ff */
[----:B------:R-:W-:Y:S01]  /*e690*/  MUFU.EX2 R73, R73 ;  /* 0x0000004900497308 */ /* 0x000fe20000000800 */
[----:B------:R-:W-:-:S07]  /*e6a0*/  F2FP.F16.F32.PACK_AB R15, R50, R49 ;  /* 0x00000031320f723e */ /* 0x000fce00000000ff */
[----:B------:R-:W-:Y:S08]  /*e6b0*/  MUFU.EX2 R4, R4 ;  /* 0x0000000400047308 */ /* 0x000ff00000000800 */
[----:B------:R5:W4:Y:S08]  /*e6c0*/  MUFU.EX2 R5, R0 ;  /* 0x0000000000057308 */ /* 0x000b300000000800 */
[----:B------:R-:W4:Y:S01]  /*e6d0*/  MUFU.EX2 R72, R72 ;  /* 0x0000004800487308 */ /* 0x000f220000000800 */
[----:B------:R2:W-:Y:S01]  /*e6e0*/  STSM.16.M88.4 [R88], R24 ;  /* 0x0000001858007844 */ /* 0x0005e20000000200 */
[----:B-1----:R-:W-:-:S03]  /*e6f0*/  FADD.FTZ R6, R68, R9 ;  /* 0x0000000944067221 */ /* 0x002fc60000010000 */
[----:B------:R1:W-:Y:S01]  /*e700*/  STSM.16.M88.4 [R157+0x27800], R12 ;  /* 0x0278000c9d007844 */ /* 0x0003e20000000200 */
[----:B--2---:R-:W-:Y:S01]  /*e710*/  F2FP.F16.F32.PACK_AB R24, R33, R20 ;  /* 0x000000142118723e */ /* 0x004fe200000000ff */
[----:B------:R-:W-:Y:S01]  /*e720*/  IMAD.MOV.U32 R20, RZ, RZ, R90 ;  /* 0x000000ffff147224 */ /* 0x000fe200078e005a */
[----:B------:R-:W-:Y:S02]  /*e730*/  F2FP.F16.F32.PACK_AB R25, R54, R53 ;  /* 0x000000353619723e */ /* 0x000fe400000000ff */
[----:B------:R-:W-:Y:S02]  /*e740*/  F2FP.F16.F32.PACK_AB R26, R40, R39 ;  /* 0x00000027281a723e */ /* 0x000fe400000000ff */
[----:B------:R-:W-:Y:S02]  /*e750*/  F2FP.F16.F32.PACK_AB R27, R58, R57 ;  /* 0x000000393a1b723e */ /* 0x000fe400000000ff */
[----:B------:R-:W-:Y:S02]  /*e760*/  @P5 SHF.R.U32.HI R20, RZ, R28, R21 ;  /* 0x0000001cff145219 */ /* 0x000fe40000011615 */
[----:B-1----:R-:W-:Y:S01]  /*e770*/  F2FP.F16.F32.PACK_AB R12, R44, R3 ;  /* 0x000000032c0c723e */ /* 0x002fe200000000ff */
[----:B0-----:R-:W-:Y:S01]  /*e780*/  FADD.FTZ R3, R43, R6 ;  /* 0x000000062b037221 */ /* 0x001fe20000010000 */
[----:B------:R-:W-:-:S02]  /*e790*/  IADD3 R6, R20, R148, -R147 ;  /* 0x0000009414067210 */ /* 0x000fc40007ffe893 */
[----:B------:R-:W-:Y:S02]  /*e7a0*/  F2FP.F16.F32.PACK_AB R13, R62, R61 ;  /* 0x0000003d3e0d723e */ /* 0x000fe400000000ff */
[----:B------:R-:W-:Y:S02]  /*e7b0*/  F2FP.F16.F32.PACK_AB R14, R64, R63 ;  /* 0x0000003f400e723e */ /* 0x000fe400000000ff */
[----:B------:R-:W-:Y:S02]  /*e7c0*/  F2FP.F16.F32.PACK_AB R15, R66, R65 ;  /* 0x00000041420f723e */ /* 0x000fe400000000ff */
[----:B------:R-:W-:-:S04]  /*e7d0*/  SHF.R.S32.HI R9, RZ, 0x1f, R6 ;  /* 0x0000001fff097819 */ /* 0x000fc80000011406 */
[----:B------:R-:W-:-:S04]  /*e7e0*/  LEA.HI R9, R9, R6, RZ, 0x7 ;  /* 0x0000000609097211 */ /* 0x000fc800078f38ff */
[----:B------:R-:W-:Y:S01]  /*e7f0*/  SHF.R.S32.HI R9, RZ, 0x7, R9 ;  /* 0x00000007ff097819 */ /* 0x000fe20000011409 */
[----:B-----5:R-:W-:-:S04]  /*e800*/  FADD.FTZ R0, R66, R11 ;  /* 0x0000000b42007221 */ /* 0x020fc80000010000 */
[----:B------:R-:W-:-:S04]  /*e810*/  FADD.FTZ R0, R67, R0 ;  /* 0x0000000043007221 */ /* 0x000fc80000010000 */
[----:B------:R-:W-:Y:S01]  /*e820*/  FADD.FTZ R0, R79, R0 ;  /* 0x000000004f007221 */ /* 0x000fe20000010000 */
[----:B------:R-:W-:Y:S02]  /*e830*/  @P5 LOP3.LUT R22, R22, 0x1, RZ, 0xfc, !PT ;  /* 0x0000000116165812 */ /* 0x000fe400078efcff */
        /* <DEDUP_REMOVED lines=18> */
[----:B----4-:R0:W-:Y:S04]  /*e960*/  STSM.16.M88.4 [R51], R24 ;  /* 0x0000001833007844 */ /* 0x0101e80000000200 */
[----:B------:R-:W-:Y:S01]  /*e970*/  STSM.16.M88.4 [R89+0x6000], R12 ;  /* 0x0060000c59007844 */ /* 0x000fe20000000200 */
[----:B0-----:R-:W-:Y:S02]  /*e980*/  F2FP.F16.F32.PACK_AB R24, R43, R68 ;  /* 0x000000442b18723e */ /* 0x001fe400000000ff */
[----:B------:R-:W-:Y:S02]  /*e990*/  F2FP.F16.F32.PACK_AB R25, R79, R67 ;  /* 0x000000434f19723e */ /* 0x000fe400000000ff */
[----:B------:R-:W-:-:S02]  /*e9a0*/  F2FP.F16.F32.PACK_AB R26, R5, R4 ;  /* 0x00000004051a723e */ /* 0x000fc400000000ff */
[----:B------:R-:W-:Y:S01]  /*e9b0*/  F2FP.F16.F32.PACK_AB R27, R72, R73 ;  /* 0x00000049481b723e */ /* 0x000fe200000000ff */
[----:B------:R-:W-:-:S04]  /*e9c0*/  FADD.FTZ R4, R4, R3 ;  /* 0x0000000304047221 */ /* 0x000fc80000010000 */
[----:B------:R0:W-:Y:S01]  /*e9d0*/  STSM.16.M88.4 [R88+0x6000], R24 ;  /* 0x0060001858007844 */ /* 0x0001e20000000200 */
[----:B------:R1:W-:Y:S06]  /*e9e0*/  MEMBAR.ALL.CTA ;  /* 0x0000000000007992 */ /* 0x0003ec0000008000 */
[----:B-1----:R-:W1:Y:S01]  /*e9f0*/  FENCE.VIEW.ASYNC.S ;  /* 0x00000000000073c6 */ /* 0x002e620000000000 */
[----:B------:R-:W-:Y:S01]  /*ea00*/  FADD.FTZ R3, R5, R4 ;  /* 0x0000000405037221 */ /* 0x000fe20000010000 */
[----:B------:R-:W-:Y:S02]  /*ea10*/  VIADD R4, R94, 0xfffffffe ;  /* 0xfffffffe5e047836 */ /* 0x000fe40000000000 */
[----:B------:R-:W-:Y:S01]  /*ea20*/  FADD.FTZ R73, R73, R0 ;  /* 0x0000000049497221 */ /* 0x000fe20000010000 */
[----:B------:R-:W-:-:S02]  /*ea30*/  CS2R R98, SRZ ;  /* 0x0000000000627805 */ /* 0x000fc4000001ff00 */
[----:B------:R-:W-:Y:S02]  /*ea40*/  CS2R R96, SRZ ;  /* 0x0000000000607805 */ /* 0x000fe4000001ff00 */
[----:B------:R-:W-:Y:S01]  /*ea50*/  CS2R R94, SRZ ;  /* 0x00000000005e7805 */ /* 0x000fe2000001ff00 */
[----:B------:R-:W-:Y:S01]  /*ea60*/  FADD.FTZ R0, R72, R73 ;  /* 0x0000004948007221 */ /* 0x000fe20000010000 */
[----:B------:R-:W-:Y:S02]  /*ea70*/  CS2R R92, SRZ ;  /* 0x00000000005c7805 */ /* 0x000fe4000001ff00 */
[----:B------:R-:W-:Y:S02]  /*ea80*/  CS2R R90, SRZ ;  /* 0x00000000005a7805 */ /* 0x000fe4000001ff00 */
[----:B0-----:R-:W-:Y:S02]  /*ea90*/  CS2R R88, SRZ ;  /* 0x0000000000587805 */ /* 0x001fe4000001ff00 */
[----:B---3--:R-:W-:-:S04]  /*eaa0*/  VIMNMX R146, R10, R9, !PT ;  /* 0x000000090a927248 */ /* 0x008fc80007fe0100 */
[----:B------:R-:W-:Y:S01]  /*eab0*/  ISETP.GE.AND P1, PT, R4, R146, PT ;  /* 0x000000920400720c */ /* 0x000fe20003f26270 */
[----:B-1----:R-:W-:-:S12]  /*eac0*/  NOP ;  /* 0x0000000000007918 */ /* 0x002fd80000000000 */
[----:B------:R-:W-:Y:S05]  /*ead0*/  @!P1 BRA `(.L_x_12465) ;  /* 0x00000034009c9947 */ /* 0x000fea0003800000 */
[----:B------:R-:W-:Y:S01]  /*eae0*/  IMAD.MOV.U32 R6, RZ, RZ, R8 ;  /* 0x000000ffff067224 */ /* 0x000fe200078e0008 */
[----:B------:R-:W-:Y:S01]  /*eaf0*/  MOV R10, R139 ;  /* 0x0000008b000a7202 */ /* 0x000fe20000000f00 */
[----:B------:R-:W-:Y:S02]  /*eb00*/  IMAD.MOV.U32 R9, RZ, RZ, R7 ;  /* 0x000000ffff097224 */ /* 0x000fe400078e0007 */
[----:B------:R-:W-:Y:S02]  /*eb10*/  IMAD.MOV.U32 R5, RZ, RZ, R19 ;  /* 0x000000ffff057224 */ /* 0x000fe400078e0013 */
[----:B------:R-:W-:-:S07]  /*eb20*/  IMAD.MOV.U32 R135, RZ, RZ, RZ ;  /* 0x000000ffff877224 */ /* 0x000fce00078e00ff */
.L_x_12477:
[----:B--2---:R-:W2:Y:S01]  /*eb30*/  LDL R7, [R1+0x60] ;  /* 0x0000600001077983 */ /* 0x004ea20000100800 */
        /* <DEDUP_REMOVED lines=8> */
.L_x_12467:
        /* <DEDUP_REMOVED lines=8> */
.L_x_12468:
[----:B------:R-:W-:Y:S04]  /*ec40*/  BSSY B0, `(.L_x_12466) ;  /* 0x0000004000007945 */ /* 0x000fe80003800000 */
[----:B-1----:R-:W-:Y:S05]  /*ec50*/  @P2 BRA `(.L_x_12469) ;  /* 0x0000000000082947 */ /* 0x002fea0003800000 */
[----:B------:R-:W1:Y:S02]  /*ec60*/  SYNCS.PHASECHK.TRANS64.TRYWAIT P2, [R7+URZ+0x2d830], R8 ;  /* 0x02d83008070075a7 */ /* 0x000e64000804017f */
[----:B-1----:R-:W-:Y:S05]  /*ec70*/  @!P2 BRA `(.L_x_12470) ;  /* 0x0000011c00eca947 */ /* 0x002fea0003800000 */
.L_x_12469:
[----:B------:R-:W-:Y:S05]  /*ec80*/  BSYNC B0 ;  /* 0x0000000000007941 */ /* 0x000fea0003800000 */
.L_x_12466:
[----:B01----:R-:W2:Y:S04]  /*ec90*/  LDL R8, [R1+0x64] ;  /* 0x0000640001087983 */ /* 0x003ea80000100800 */
[----:B------:R-:W3:Y:S04]  /*eca0*/  LDL.64 R26, [R1] ;  /* 0x00000000011a7983 */ /* 0x000ee80000100a00 */
[----:B------:R-:W4:Y:S04]  /*ecb0*/  LDL.64 R154, [R1+0x30] ;  /* 0x00003000019a7983 */ /* 0x000f280000100a00 */
[----:B------:R-:W5:Y:S01]  /*ecc0*/  LDL.64 R152, [R1+0x28] ;  /* 0x0000280001987983 */ /* 0x000f620000100a00 */
[----:B------:R-:W0:Y:S01]  /*ecd0*/  S2R R7, SR_TID.X ;  /* 0x0000000000077919 */ /* 0x000e220000002100 */
[----:B------:R-:W-:Y:S01]  /*ece0*/  VIADD R19, R5, 0x1 ;  /* 0x0000000105137836 */ /* 0x000fe20000000000 */
[----:B------:R-:W-:Y:S05]  /*ecf0*/  WARPSYNC.ALL ;  /* 0x0000000000007948 */ /* 0x000fea0003800000 */
[C---:B------:R-:W-:Y:S01]  /*ed00*/  ISETP.NE.AND P2, PT, R19.reuse, 0x2, PT ;  /* 0x000000021300780c */ /* 0x040fe20003f45270 */
[----:B------:R-:W-:Y:S01]  /*ed10*/  IMAD.MOV.U32 R13, RZ, RZ, -0x7fffffe0 ;  /* 0x80000020ff0d7424 */ /* 0x000fe200078e00ff */
[----:B------:R-:W5:Y:S02]  /*ed20*/  LDL.64 R144, [R1+0x20] ;  /* 0x0000200001907983 */ /* 0x000f640000100a00 */
[----:B------:R-:W-:-:S02]  /*ed30*/  SEL R19, R19, RZ, P2 ;  /* 0x000000ff13137207 */ /* 0x000fc40001000000 */
[----:B------:R-:W5:Y:S04]  /*ed40*/  LDL.64 R142, [R1+0x18] ;  /* 0x00001800018e7983 */ /* 0x000f680000100a00 */
[----:B------:R-:W5:Y:S01]  /*ed50*/  LDL.64 R140, [R1+0x10] ;  /* 0x00001000018c7983 */ /* 0x000f620000100a00 */
[----:B0-----:R-:W-:-:S04]  /*ed60*/  SHF.R.U32.HI R7, RZ, 0x7, R7 ;  /* 0x00000007ff077819 */ /* 0x001fc80000011607 */
[----:B------:R-:W-:Y:S01]  /*ed70*/  IADD3 R7, R7, 0x8, RZ ;  /* 0x0000000807077810 */ /* 0x000fe20007ffe0ff */
[----:B------:R-:W-:Y:S01]  /*ed80*/  IMAD.MOV.U32 R25, RZ, RZ, -0x7fffffe0 ;  /* 0x80000020ff197424 */ /* 0x000fe200078e00ff */
[----:B------:R-:W-:-:S04]  /*ed90*/  R2UR UR7, R13 ;  /* 0x000000000d0772ca */ /* 0x000fc800000e0000 */
[----:B------:R-:W-:Y:S01]  /*eda0*/  R2UR UR23, R25 ;  /* 0x00000000191772ca */ /* 0x000fe200000e0000 */
[----:B------:R-:W-:-:S05]  /*edb0*/  IMAD.MOV.U32 R21, RZ, RZ, -0x7fffffe0 ;  /* 0x80000020ff157424 */ /* 0x000fca00078e00ff */
[----:B------:R-:W-:Y:S01]  /*edc0*/  R2UR UR11, R21 ;  /* 0x00000000150b72ca */ /* 0x000fe200000e0000 */
[----:B------:R0:W-:Y:S01]  /*edd0*/  BAR.SYNC.DEFER_BLOCKING R7, 0x100 ;  /* 0x000400070000751d */ /* 0x0001e20000010000 */
[----:B------:R-:W-:Y:S02]  /*ede0*/  IMAD.MOV.U32 R15, RZ, RZ, -0x7fffffe0 ;  /* 0x80000020ff0f7424 */ /* 0x000fe400078e00ff */
[----:B--2---:R-:W-:Y:S01]  /*edf0*/  IMAD R12, R19, 0x600, R8 ;  /* 0x00000600130c7824 */ /* 0x004fe200078e0208 */
[----:B---3--:R-:W-:-:S04]  /*ee00*/  R2UR UR4, R26 ;  /* 0x000000001a0472ca */ /* 0x008fc800000e0000 */
[C---:B------:R-:W-:Y:S02]  /*ee10*/  R2UR UR6, R12.reuse ;  /* 0x000000000c0672ca */ /* 0x040fe400000e0000 */
[----:B------:R-:W-:Y:S02]  /*ee20*/  R2UR UR5, R27 ;  /* 0x000000001b0572ca */ /* 0x000fe400000e0000 */
[----:B------:R-:W-:-:S04]  /*ee30*/  IADD3 R24, R12, 0x400, RZ ;  /* 0x000004000c187810 */ /* 0x000fc80007ffe0ff */
[----:B------:R-:W-:Y:S02]  /*ee40*/  R2UR UR22, R24 ;  /* 0x00000000181672ca */ /* 0x000fe400000e0000 */
[----:B------:R-:W-:-:S06]  /*ee50*/  WARPGROUP.ARRIVE ;  /* 0x00000000000079c5 */ /* 0x000fcc0000000000 */
        /* <DEDUP_REMOVED lines=41> */
.L_x_12472:
[----:B------:R-:W-:Y:S01]  /*f0f0*/  SHF.L.U32 R7, R10, 0x1f, RZ ;  /* 0x0000001f0a077819 */ /* 0x000fe200000006ff */
[----:B------:R-:W-:-:S04]  /*f100*/  IMAD R8, R5, 0x8, R2 ;  /* 0x0000000805087824 */ /* 0x000fc800078e0202 */
[----:B------:R0:W1:Y:S01]  /*f110*/  SYNCS.PHASECHK.TRANS64.TRYWAIT P1, [R8+URZ+0x2d850], R7 ;  /* 0x02d85007080075a7 */ /* 0x000062000802017f */
[----:B------:R-:W-:Y:S05]  /*f120*/  @!P0 BRA `(.L_x_12473) ;  /* 0x0000000000048947 */ /* 0x000fea0003800000 */
[----:B------:R-:W-:Y:S01]  /*f130*/  BPT.TRAP 0x1 ;  /* 0x000000040000795c */ /* 0x000fe20000300000 */
.L_x_12473:
[----:B-1----:R-:W-:Y:S05]  /*f140*/  @P1 BRA `(.L_x_12471) ;  /* 0x0000000000081947 */ /* 0x002fea0003800000 */
[----:B------:R-:W1:Y:S02]  /*f150*/  SYNCS.PHASECHK.TRANS64.TRYWAIT P1, [R8+URZ+0x2d850], R7 ;  /* 0x02d85007080075a7 */ /* 0x000e64000802017f */
[----:B-1----:R-:W-:Y:S05]  /*f160*/  @!P1 BRA `(.L_x_12474) ;  /* 0x0000011800c49947 */ /* 0x002fea0003800000 */
.L_x_12471:
        /* <DEDUP_REMOVED lines=33> */
[----:B------:R-:W-:Y:S02]  /*f380*/  R2UR UR22, R12 ;  /* 0x000000000c1672ca */ /* 0x000fe400000e0000 */
[----:B------:R-:W-:Y:S02]  /*f390*/  IADD3 R12, R10, 0x140, RZ ;  /* 0x000001400a0c7810 */ /* 0x000fe40007ffe0ff */
[----:B------:R-:W-:Y:S01]  /*f3a0*/  R2UR UR13, R13 ;  /* 0x000000000d0d72ca */ /* 0x000fe200000e0000 */
[----:B------:R-:W-:Y:S01]  /*f3b0*/  IMAD.MOV.U32 R13, RZ, RZ, 0x40000040 ;  /* 0x40000040ff0d7424 */ /* 0x000fe200078e00ff */
[----:B------:R-:W-:Y:S01]  /*f3c0*/  R2UR UR26, R12 ;  /* 0x000000000c1a72ca */ /* 0x000fe200000e0000 */
[C---:B------:R-:W-:Y:S02]  /*f3d0*/  VIADD R12, R10.reuse, 0x180 ;  /* 0x000001800a0c7836 */ /* 0x040fe40000000000 */
[----:B------:R-:W-:Y:S01]  /*f3e0*/  VIADD R10, R10, 0x1c0 ;  /* 0x000001c00a0a7836 */ /* 0x000fe20000000000 */
[----:B------:R-:W-:Y:S01]  /*f3f0*/  R2UR UR17, R13 ;  /* 0x000000000d1172ca */ /* 0x000fe200000e0000 */
[----:B------:R-:W-:Y:S01]  /*f400*/  IMAD.MOV.U32 R13, RZ, RZ, 0x40000040 ;  /* 0x40000040ff0d7424 */ /* 0x000fe200078e00ff */
[----:B------:R-:W-:-:S02]  /*f410*/  R2UR UR30, R12 ;  /* 0x000000000c1e72ca */ /* 0x000fc400000e0000 */
        /* <DEDUP_REMOVED lines=23> */
[----:B------:R-:W-:Y:S01]  /*f590*/  VIADD R10, R10, 0x606 ;  /* 0x000006060a0a7836 */ /* 0x000fe20000000000 */
[----:B------:R-:W-:-:S02]  /*f5a0*/  IADD3 R7, R7, 0x9, RZ ;  /* 0x0000000907077810 */ /* 0x000fc40007ffe0ff */
[----:B------:R-:W-:Y:S02]  /*f5b0*/  R2UR UR28, R12 ;  /* 0x000000000c1c72ca */ /* 0x000fe400000e0000 */
        /* <DEDUP_REMOVED lines=27> */
.L_x_12475:
[----:B------:R-:W2:Y:S04]  /*f770*/  LDL R11, [R1+0x88] ;  /* 0x00008800010b7983 */ /* 0x000ea80000100800 */
[----:B------:R-:W2:Y:S01]  /*f780*/  LDL R10, [R1+0x98] ;  /* 0x00009800010a7983 */ /* 0x000ea20000100800 */
[----:B------:R-:W-:-:S03]  /*f790*/  ISETP.NE.AND P1, PT, R150, 0x1, PT ;  /* 0x000000019600780c */ /* 0x000fc60003f25270 */
[----:B------:R-:W3:Y:S10]  /*f7a0*/  LDL R141, [R1+0x90] ;  /* 0x00009000018d7983 */ /* 0x000ef40000100800 */
[----:B------:R-:W1:Y:S08]  /*f7b0*/  @P1 LDC R8, c[0x0][0x44c] ;  /* 0x00011300ff081b82 */ /* 0x000e700000000800 */
[----:B0-----:R-:W0:Y:S01]  /*f7c0*/  @P1 LDC R7, c[0x0][0x450] ;  /* 0x00011400ff071b82 */ /* 0x001e220000000800 */
[----:B------:R-:W-:Y:S01]  /*f7d0*/  FMUL.FTZ R142, R30, UR46 ;  /* 0x0000002e1e8e7c20 */ /* 0x000fe20008410000 */
[----:B------:R-:W-:Y:S01]  /*f7e0*/  FMUL.FTZ R30, R33, UR46 ;  /* 0x0000002e211e7c20 */ /* 0x000fe20008410000 */
[----:B------:R-:W-:Y:S01]  /*f7f0*/  FMUL.FTZ R33, R36, UR46 ;  /* 0x0000002e24217c20 */ /* 0x000fe20008410000 */
[----:B------:R-:W-:Y:S01]  /*f800*/  FMUL.FTZ R14, R38, UR46 ;  /* 0x0000002e260e7c20 */ /* 0x000fe20008410000 */
[----:B------:R-:W-:-:S02]  /*f810*/  IMAD.MOV.U32 R38, RZ, RZ, -0x80 ;  /* 0xffffff80ff267424 */ /* 0x000fc400078e00ff */
[----:B------:R-:W-:Y:S02]  /*f820*/  FMUL.FTZ R13, R29, UR46 ;  /* 0x0000002e1d0d7c20 */ /* 0x000fe40008410000 */
[----:B------:R-:W-:-:S04]  /*f830*/  IMAD R38, R4, R38, 0x1 ;  /* 0x0000000104267424 */ /* 0x000fc800078e0226 */
        /* <DEDUP_REMOVED lines=16> */
[----:B------:R-:W-:-:S03]  /*f940*/  FMUL.FTZ R144, R27, UR46 ;  /* 0x0000002e1b907c20 */ /* 0x000fc60008410000 */
        /* <DEDUP_REMOVED lines=13> */
[----:B------:R-:W-:Y:S01]  /*fa20*/  MUFU.TANH R78, R85 ;  /* 0x00000055004e7308 */ /* 0x000fe20000002400 */
[----:B------:R-:W-:Y:S01]  /*fa30*/  FMUL.FTZ R32, R58, UR46 ;  /* 0x0000002e3a207c20 */ /* 0x000fe20008410000 */
[----:B------:R-:W-:-:S06]  /*fa40*/  FMUL.FTZ R58, R60, UR46 ;  /* 0x0000002e3c3a7c20 */ /* 0x000fcc0008410000 */
[----:B------:R-:W-:Y:S01]  /*fa50*/  MUFU.TANH R74, R74 ;  /* 0x0000004a004a7308 */ /* 0x000fe20000002400 */
[----:B------:R-:W-:Y:S01]  /*fa60*/  FMUL.FTZ R60, R64, UR46 ;  /* 0x0000002e403c7c20 */ /* 0x000fe20008410000 */
[----:B------:R-:W-:Y:S01]  /*fa70*/  FMUL.FTZ R64, R68, UR46 ;  /* 0x0000002e44407c20 */ /* 0x000fe20008410000 */
[----:B------:R-:W-:Y:S01]  /*fa80*/  FMUL.FTZ R68, R72, UR46 ;  /* 0x0000002e48447c20 */ /* 0x000fe20008410000 */
[----:B------:R-:W-:Y:S01]  /*fa90*/  FMUL.FTZ R72, R76, UR46 ;  /* 0x0000002e4c487c20 */ /* 0x000fe20008410000 */
[----:B------:R-:W-:-:S03]  /*faa0*/  FMUL.FTZ R76, R80, UR46 ;  /* 0x0000002e504c7c20 */ /* 0x000fc60008410000 */
[----:B------:R-:W-:Y:S08]  /*fab0*/  MUFU.TANH R26, R26 ;  /* 0x0000001a001a7308 */ /* 0x000ff00000002400 */
[----:B------:R-:W-:Y:S08]  /*fac0*/  MUFU.TANH R33, R33 ;  /* 0x0000002100217308 */ /* 0x000ff00000002400 */
        /* <DEDUP_REMOVED lines=9> */
[----:B------:R-:W-:-:S07]  /*fb60*/  FMUL.FTZ R61, R65, UR46 ;  /* 0x0000002e413d7c20 */ /* 0x000fce0008410000 */
[----:B------:R-:W-:Y:S01]  /*fb70*/  MUFU.TANH R58, R58 ;  /* 0x0000003a003a7308 */ /* 0x000fe20000002400 */
[----:B--2---:R-:W-:-:S04]  /*fb80*/  IMAD.IADD R10, R10, 0x1, R11 ;  /* 0x000000010a0a7824 */ /* 0x004fc800078e020b */
[----:B-1----:R-:W-:-:S05]  /*fb90*/  @P1 IMAD.HI.U32 R8, R10, R8, RZ ;  /* 0x000000080a081227 */ /* 0x002fca00078e00ff */
[----:B0-----:R-:W-:-:S05]  /*fba0*/  @P1 SHF.R.U32.HI R10, RZ, R7, R8 ;  /* 0x00000007ff0a1219 */ /* 0x001fca0000011608 */
[----:B------:R-:W0:Y:S01]  /*fbb0*/  SHFL.IDX PT, R36, R10, RZ, 0x1c1f ;  /* 0x001c1fff0a247589 */ /* 0x000e2200000e0000 */
[----:B------:R-:W-:Y:S01]  /*fbc0*/  FMUL.FTZ R8, R35, UR46 ;  /* 0x0000002e23087c20 */ /* 0x000fe20008410000 */
[----:B------:R-:W-:Y:S01]  /*fbd0*/  FMUL.FTZ R35, R37, UR46 ;  /* 0x0000002e25237c20 */ /* 0x000fe20008410000 */
[----:B---3--:R-:W-:Y:S01]  /*fbe0*/  IADD3 R38, R148, R38, -R141 ;  /* 0x0000002694267210 */ /* 0x008fe20007ffe88d */
[----:B------:R-:W-:Y:S01]  /*fbf0*/  FMUL.FTZ R11, R25, UR46 ;  /* 0x0000002e190b7c20 */ /* 0x000fe20008410000 */
[----:B------:R-:W-:Y:S01]  /*fc00*/  FMUL.FTZ R25, R43, UR46 ;  /* 0x0000002e2b197c20 */ /* 0x000fe20008410000 */
[----:B------:R-:W-:Y:S02]  /*fc10*/  FMUL.FTZ R43, R45, UR46 ;  /* 0x0000002e2d2b7c20 */ /* 0x000fe40008410000 */
[----:B------:R-:W-:Y:S01]  /*fc20*/  IMAD.IADD R38, R38, 0x1, -R147 ;  /* 0x0000000126267824 */ /* 0x000fe200078e0a93 */
[----:B------:R-:W1:Y:S01]  /*fc30*/  MUFU.TANH R35, R35 ;  /* 0x0000002300237308 */ /* 0x000e620000002400 */
[----:B------:R2:W3:Y:S02]  /*fc40*/  SHFL.IDX PT, R44, R10, 0x1, 0x1c1f ;  /* 0x003c1f000a2c7f89 */ /* 0x0004e400000e0000 */
[----:B--2---:R-:W-:-:S05]  /*fc50*/  FMUL.FTZ R10, R81, UR46 ;  /* 0x0000002e510a7c20 */ /* 0x004fca0008410000 */
[----:B------:R-:W2:Y:S01]  /*fc60*/  MUFU.TANH R11, R11 ;  /* 0x0000000b000b7308 */ /* 0x000ea20000002400 */
[----:B0-----:R-:W-:-:S07]  /*fc70*/  IMAD.IADD R81, R38, 0x1, R36 ;  /* 0x0000000126517824 */ /* 0x001fce00078e0224 */
[----:B------:R-:W0:Y:S01]  /*fc80*/  MUFU.TANH R43, R43 ;  /* 0x0000002b002b7308 */ /* 0x000e220000002400 */
[----:B------:R-:W-:Y:S01]  /*fc90*/  ISETP.GT.AND P1, PT, R81, 0x9, PT ;  /* 0x000000095100780c */ /* 0x000fe20003f24270 */
[----:B------:R-:W-:-:S03]  /*fca0*/  FMUL.FTZ R37, R40, UR46 ;  /* 0x0000002e28257c20 */ /* 0x000fc60008410000 */
[----:B----4-:R-:W-:Y:S02]  /*fcb0*/  FSEL R77, R13, -INF , P1 ;  /* 0xff8000000d4d7808 */ /* 0x010fe40000800000 */
[C---:B------:R-:W-:Y:S01]  /*fcc0*/  ISETP.GT.AND P1, PT, R81.reuse, 0x19, PT ;  /* 0x000000195100780c */ /* 0x040fe20003f24270 */
[----:B------:R-:W-:Y:S01]  /*fcd0*/  FMUL.FTZ R45, R48, UR46 ;  /* 0x0000002e302d7c20 */ /* 0x000fe20008410000 */
[----:B------:R-:W-:Y:S02]  /*fce0*/  ISETP.GT.AND P3, PT, R81, 0x1, PT ;  /* 0x000000015100780c */ /* 0x000fe40003f64270 */
[----:B-1----:R-:W-:Y:S01]  /*fcf0*/  FSEL R73, R35, -INF , P1 ;  /* 0xff80000023497808 */ /* 0x002fe20000800000 */
[----:B------:R-:W1:Y:S01]  /*fd00*/  MUFU.TANH R37, R37 ;  /* 0x0000002500257308 */ /* 0x000e620000002400 */
[----:B------:R-:W-:Y:S02]  /*fd10*/  ISETP.GT.AND P1, PT, R81, 0x29, PT ;  /* 0x000000295100780c */ /* 0x000fe40003f24270 */
[----:B--2---:R-:W-:-:S02]  /*fd20*/  FSEL R85, R11, -INF , P3 ;  /* 0xff8000000b557808 */ /* 0x004fc40001800000 */
[C---:B------:R-:W-:Y:S02]  /*fd30*/  ISETP.GT.AND P2, PT, R81.reuse, RZ, PT ;  /* 0x000000ff5100720c */ /* 0x040fe40003f44270 */
[----:B------:R-:W-:Y:S02]  /*fd40*/  ISETP.GT.AND P3, PT, R81, 0x11, PT ;  /* 0x000000115100780c */ /* 0x000fe40003f64270 */
[----:B0-----:R-:W-:Y:S01]  /*fd50*/  FSEL R69, R43, -INF , P1 ;  /* 0xff8000002b457808 */ /* 0x001fe20000800000 */
[----:B------:R-:W-:Y:S01]  /*fd60*/  FMUL.FTZ R40, R41, UR46 ;  /* 0x0000002e29287c20 */ /* 0x000fe20008410000 */
[----:B------:R-:W-:Y:S01]  /*fd70*/  ISETP.GT.AND P1, PT, R81, 0x39, PT ;  /* 0x000000395100780c */ /* 0x000fe20003f24270 */
[----:B------:R-:W0:Y:S01]  /*fd80*/  MUFU.TANH R45, R45 ;  /* 0x0000002d002d7308 */ /* 0x000e220000002400 */
[----:B------:R-:W-:Y:S01]  /*fd90*/  FMUL.FTZ R41, R75, UR46 ;  /* 0x0000002e4b297c20 */ /* 0x000fe20008410000 */
[----:B------:R-:W-:Y:S02]  /*fda0*/  FSEL R140, R140, -INF , P2 ;  /* 0xff8000008c8c7808 */ /* 0x000fe40001000000 */
[----:B------:R-:W-:-:S02]  /*fdb0*/  FSEL R75, R30, -INF , P3 ;  /* 0xff8000001e4b7808 */ /* 0x000fc40001800000 */
[----:B------:R-:W-:Y:S02]  /*fdc0*/  ISETP.GT.AND P2, PT, R81, 0x10, PT ;  /* 0x000000105100780c */ /* 0x000fe40003f44270 */
[----:B------:R-:W-:Y:S01]  /*fdd0*/  FSEL R30, R51, -INF , P1 ;  /* 0xff800000331e7808 */ /* 0x000fe20000800000 */
[----:B------:R-:W-:Y:S01]  /*fde0*/  FMUL.FTZ R7, R31, UR46 ;  /* 0x0000002e1f077c20 */ /* 0x000fe20008410000 */
[C---:B------:R-:W-:Y:S02]  /*fdf0*/  ISETP.GT.AND P1, PT, R81.reuse, 0x49, PT ;  /* 0x000000495100780c */ /* 0x040fe40003f24270 */
[----:B------:R-:W-:Y:S02]  /*fe00*/  FSEL R36, R28, -INF , P2 ;  /* 0xff8000001c247808 */ /* 0x000fe40001000000 */
[----:B------:R-:W-:Y:S02]  /*fe10*/  ISETP.GT.AND P2, PT, R81, 0x20, PT ;  /* 0x000000205100780c */ /* 0x000fe40003f44270 */
[----:B------:R-:W-:-:S02]  /*fe20*/  FSEL R59, R59, -INF , P1 ;  /* 0xff8000003b3b7808 */ /* 0x000fc40000800000 */
[----:B------:R-:W-:Y:S01]  /*fe30*/  ISETP.GT.AND P1, PT, R81, 0x59, PT ;  /* 0x000000595100780c */ /* 0x000fe20003f24270 */
[----:B------:R-:W2:Y:S01]  /*fe40*/  MUFU.TANH R7, R7 ;  /* 0x0000000700077308 */ /* 0x000ea20000002400 */
[----:B-1----:R-:W-:Y:S02]  /*fe50*/  FSEL R80, R37, -INF , P2 ;  /* 0xff80000025507808 */ /* 0x002fe40001000000 */
[C---:B------:R-:W-:Y:S02]  /*fe60*/  ISETP.GT.AND P2, PT, R81.reuse, 0x30, PT ;  /* 0x000000305100780c */ /* 0x040fe40003f44270 */
[----:B------:R-:W-:Y:S02]  /*fe70*/  FSEL R51, R66, -INF , P1 ;  /* 0xff80000042337808 */ /* 0x000fe40000800000 */
[----:B------:R-:W-:Y:S02]  /*fe80*/  ISETP.GT.AND P1, PT, R81, 0x69, PT ;  /* 0x000000695100780c */ /* 0x000fe40003f24270 */
[----:B0-----:R-:W-:Y:S01]  /*fe90*/  FSEL R28, R45, -INF , P2 ;  /* 0xff8000002d1c7808 */ /* 0x001fe20001000000 */
[----:B---3--:R-:W-:Y:S01]  /*fea0*/  IMAD.IADD R44, R38, 0x1, R44 ;  /* 0x00000001262c7824 */ /* 0x008fe200078e022c */
[----:B------:R-:W-:-:S02]  /*feb0*/  FSEL R45, R74, -INF , P1 ;  /* 0xff8000004a2d7808 */ /* 0x000fc40000800000 */
[----:B------:R-:W-:-:S04]  /*fec0*/  ISETP.GT.AND P1, PT, R81, 0x79, PT ;  /* 0x000000795100780c */ /* 0x000fc80003f24270 */
[----:B------:R-:W-:Y:S02]  /*fed0*/  FSEL R11, R78, -INF , P1 ;  /* 0xff8000004e0b7808 */ /* 0x000fe40000800000 */
[----:B------:R-:W-:Y:S02]  /*fee0*/  ISETP.GT.AND P1, PT, R44, 0x9, PT ;  /* 0x000000092c00780c */ /* 0x000fe40003f24270 */
[----:B------:R-:W-:Y:S02]  /*fef0*/  ISETP.GT.AND P4, PT, R81, 0x8, PT ;  /* 0x000000085100780c */ /* 0x000fe40003f84270 */
[----:B--2---:R-:W-:Y:S02]  /*ff00*/  FSEL R35, R7, -INF , P1 ;  /* 0xff80000007237808 */ /* 0x004fe40000800000 */
[----:B------:R-:W-:Y:S01]  /*ff10*/  FMNMX.FTZ R7, R140, R9, !PT ;  /* 0x000000098c077209 */ /* 0x000fe20007810000 */
[----:B------:R-:W-:Y:S01]  /*ff20*/  FMUL.FTZ R141, R84, UR46 ;  /* 0x0000002e548d7c20 */ /* 0x000fe20008410000 */
[----:B------:R-:W-:-:S02]  /*ff30*/  FSEL R84, R26, -INF , P4 ;  /* 0xff8000001a547808 */ /* 0x000fc40002000000 */
[----:B------:R-:W-:-:S04]  /*ff40*/  FMNMX.FTZ R7, R85, R7, !PT ;  /* 0x0000000755077209 */ /* 0x000fc80007810000 */
[----:B------:R-:W-:Y:S01]  /*ff50*/  FMNMX.FTZ R7, R84, R7, !PT ;  /* 0x0000000754077209 */ /* 0x000fe20007810000 */
[----:B------:R-:W0:Y:S03]  /*ff60*/  MUFU.TANH R40, R40 ;  /* 0x0000002800287308 */ /* 0x000e260000002400 */
[----:B------:R-:W-:Y:S02]  /*ff70*/  FMNMX.FTZ R7, R77, R7, !PT ;  /* 0x000000074d077209 */ /* 0x000fe40007810000 */
[----:B------:R-:W-:Y:S02]  /*ff80*/  ISETP.GT.AND P4, PT, R81, 0x18, PT ;  /* 0x000000185100780c */ /* 0x000fe40003f84270 */
[----:B------:R-:W-:Y:S02]  /*ff90*/  FMNMX.FTZ R7, R36, R7, !PT ;  /* 0x0000000724077209 */ /* 0x000fe40007810000 */
[----:B------:R-:W-:-:S02]  /*ffa0*/  FSEL R38, R33, -INF , P4 ;  /* 0xff80000021267808 */ /* 0x000fc40002000000 */
[----:B------:R-:W-:-:S04]  /*ffb0*/  FMNMX.FTZ R7, R75, R7, !PT ;  /* 0x000000074b077209 */ /* 0x000fc80007810000 */
[----:B------:R-:W-:Y:S02]  /*ffc0*/  FMNMX.FTZ R7, R38, R7, !PT ;  /* 0x0000000726077209 */ /* 0x000fe40007810000 */
[----:B------:R-:W-:Y:S02]  /*ffd0*/  ISETP.GT.AND P3, PT, R81, 0x21, PT ;  /* 0x000000215100780c */ /* 0x000fe40003f64270 */
[----:B------:R-:W-:Y:S01]  /*ffe0*/  FMNMX.FTZ R7, R73, R7, !PT ;  /* 0x0000000749077209 */ /* 0x000fe20007810000 */
[----:B------:R-:W-:Y:S01]  /*fff0*/  FMUL.FTZ R48, R71, UR46 ;  /* 0x0000002e47307c20 */ /* 0x000fe20008410000 */
[----:B------:R-:W-:Y:S02]  /*10000*/  ISETP.GT.AND P4, PT, R81, 0x28, PT ;  /* 0x000000285100780c */ /* 0x000fe40003f84270 */
[----:B0-----:R-:W-:Y:S02]  /*10010*/  FSEL R71, R40, -INF , P3 ;  /* 0xff80000028477808 */ /* 0x001fe40001800000 */
[----:B------:R-:W-:-:S02]  /*10020*/  FMNMX.FTZ R7, R80, R7, !PT ;  /* 0x0000000750077209 */ /* 0x000fc40007810000 */
[----:B------:R-:W-:Y:S02]  /*10030*/  FSEL R26, R42, -INF , P4 ;  /* 0xff8000002a1a7808 */ /* 0x000fe40002000000 */
[----:B------:R-:W-:Y:S01]  /*10040*/  FMNMX.FTZ R7, R71, R7, !PT ;  /* 0x0000000747077209 */ /* 0x000fe20007810000 */
[----:B------:R-:W-:Y:S01]  /*10050*/  FMUL.FTZ R31, R55, UR46 ;  /* 0x0000002e371f7c20 */ /* 0x000fe20008410000 */
[----:B------:R-:W-:Y:S02]  /*10060*/  FMUL.FTZ R55, R57, UR46 ;  /* 0x0000002e39377c20 */ /* 0x000fe40008410000 */
[----:B------:R-:W-:Y:S02]  /*10070*/  FMNMX.FTZ R7, R26, R7, !PT ;  /* 0x000000071a077209 */ /* 0x000fe40007810000 */
[----:B------:R-:W-:Y:S02]  /*10080*/  ISETP.GT.AND P3, PT, R81, 0x31, PT ;  /* 0x000000315100780c */ /* 0x000fe40003f64270 */
[----:B------:R-:W-:Y:S01]  /*10090*/  FMNMX.FTZ R7, R69, R7, !PT ;  /* 0x0000000745077209 */ /* 0x000fe20007810000 */
[----:B------:R-:W0:Y:S01]  /*100a0*/  MUFU.TANH R55, R55 ;  /* 0x0000003700377308 */ /* 0x000e220000002400 */
[----:B------:R-:W-:-:S02]  /*100b0*/  ISETP.GT.AND P4, PT, R81, 0x38, PT ;  /* 0x000000385100780c */ /* 0x000fc40003f84270 */
[----:B------:R-:W-:Y:S02]  /*100c0*/  FSEL R67, R47, -INF , P3 ;  /* 0xff8000002f437808 */ /* 0x000fe40001800000 */
[----:B------:R-:W-:Y:S02]  /*100d0*/  FMNMX.FTZ R7, R28, R7, !PT ;  /* 0x000000071c077209 */ /* 0x000fe40007810000 */
[----:B------:R-:W-:Y:S02]  /*100e0*/  FSEL R65, R50, -INF , P4 ;  /* 0xff80000032417808 */ /* 0x000fe40002000000 */
[----:B------:R-:W-:Y:S02]  /*100f0*/  FMNMX.FTZ R7, R67, R7, !PT ;  /* 0x0000000743077209 */ /* 0x000fe40007810000 */
[----:B------:R-:W-:Y:S02]  /*10100*/  ISETP.GT.AND P2, PT, R81, 0x40, PT ;  /* 0x000000405100780c */ /* 0x000fe40003f44270 */
[----:B------:R-:W-:Y:S01]  /*10110*/  FMNMX.FTZ R7, R65, R7, !PT ;  /* 0x0000000741077209 */ /* 0x000fe20007810000 */
[----:B------:R-:W-:Y:S01]  /*10120*/  FMUL.FTZ R57, R62, UR46 ;  /* 0x0000002e3e397c20 */ /* 0x000fe20008410000 */
[----:B------:R-:W1:Y:S01]  /*10130*/  MUFU.TANH R60, R60 ;  /* 0x0000003c003c7308 */ /* 0x000e620000002400 */
[----:B------:R-:W-:-:S02]  /*10140*/  ISETP.GT.AND P3, PT, R81, 0x41, PT ;  /* 0x000000415100780c */ /* 0x000fc40003f64270 */
[----:B------:R-:W-:Y:S02]  /*10150*/  FSEL R62, R54, -INF , P2 ;  /* 0xff800000363e7808 */ /* 0x000fe40001000000 */
[----:B------:R-:W-:Y:S01]  /*10160*/  FMNMX.FTZ R7, R30, R7, !PT ;  /* 0x000000071e077209 */ /* 0x000fe20007810000 */
[----:B------:R-:W-:Y:S01]  /*10170*/  FMUL.FTZ R56, R63, UR46 ;  /* 0x0000002e3f387c20 */ /* 0x000fe20008410000 */
[----:B------:R-:W-:Y:S01]  /*10180*/  ISETP.GT.AND P4, PT, R81, 0x48, PT ;  /* 0x000000485100780c */ /* 0x000fe20003f84270 */
[----:B------:R-:W2:Y:S01]  /*10190*/  MUFU.TANH R61, R61 ;  /* 0x0000003d003d7308 */ /* 0x000ea20000002400 */
[----:B0-----:R-:W-:Y:S02]  /*101a0*/  FSEL R63, R55, -INF , P3 ;  /* 0xff800000373f7808 */ /* 0x001fe40001800000 */
[----:B------:R-:W-:Y:S02]  /*101b0*/  FMNMX.FTZ R7, R62, R7, !PT ;  /* 0x000000073e077209 */ /* 0x000fe40007810000 */
[----:B------:R-:W-:-:S02]  /*101c0*/  FSEL R58, R58, -INF , P4 ;  /* 0xff8000003a3a7808 */ /* 0x000fc40002000000 */
[----:B------:R-:W-:Y:S01]  /*101d0*/  FMNMX.FTZ R7, R63, R7, !PT ;  /* 0x000000073f077209 */ /* 0x000fe20007810000 */
[----:B------:R-:W0:Y:S01]  /*101e0*/  MUFU.TANH R64, R64 ;  /* 0x0000004000407308 */ /* 0x000e220000002400 */
[C---:B------:R-:W-:Y:S02]  /*101f0*/  ISETP.GT.AND P2, PT, R81.reuse, 0x50, PT ;  /* 0x000000505100780c */ /* 0x040fe40003f44270 */
[----:B------:R-:W-:Y:S02]  /*10200*/  FMNMX.FTZ R7, R58, R7, !PT ;  /* 0x000000073a077209 */ /* 0x000fe40007810000 */
[----:B------:R-:W-:Y:S02]  /*10210*/  ISETP.GT.AND P3, PT, R81, 0x51, PT ;  /* 0x000000515100780c */ /* 0x000fe40003f64270 */
[----:B-1----:R-:W-:Y:S01]  /*10220*/  FSEL R54, R60, -INF , P2 ;  /* 0xff8000003c367808 */ /* 0x002fe20001000000 */
[----:B------:R-:W1:Y:S01]  /*10230*/  MUFU.TANH R68, R68 ;  /* 0x0000004400447308 */ /* 0x000e620000002400 */
[----:B------:R-:W-:-:S02]  /*10240*/  FMNMX.FTZ R7, R59, R7, !PT ;  /* 0x000000073b077209 */ /* 0x000fc40007810000 */
[----:B------:R-:W-:Y:S02]  /*10250*/  ISETP.GT.AND P4, PT, R81, 0x58, PT ;  /* 0x000000585100780c */ /* 0x000fe40003f84270 */
[----:B--2---:R-:W-:Y:S02]  /*10260*/  FSEL R55, R61, -INF , P3 ;  /* 0xff8000003d377808 */ /* 0x004fe40001800000 */
[----:B------:R-:W-:Y:S01]  /*10270*/  FMNMX.FTZ R7, R54, R7, !PT ;  /* 0x0000000736077209 */ /* 0x000fe20007810000 */
[----:B------:R-:W2:Y:S01]  /*10280*/  MUFU.TANH R70, R70 ;  /* 0x0000004600467308 */ /* 0x000ea20000002400 */
[----:B0-----:R-:W-:Y:S02]  /*10290*/  FSEL R50, R64, -INF , P4 ;  /* 0xff80000040327808 */ /* 0x001fe40002000000 */
[----:B------:R-:W-:-:S05]  /*102a0*/  FMNMX.FTZ R7, R55, R7, !PT ;  /* 0x0000000737077209 */ /* 0x000fca0007810000 */
[----:B------:R-:W0:Y:S01]  /*102b0*/  MUFU.TANH R72, R72 ;  /* 0x0000004800487308 */ /* 0x000e220000002400 */
[C---:B------:R-:W-:Y:S02]  /*102c0*/  ISETP.GT.AND P2, PT, R81.reuse, 0x60, PT ;  /* 0x000000605100780c */ /* 0x040fe40003f44270 */
[----:B------:R-:W-:Y:S02]  /*102d0*/  FMNMX.FTZ R7, R50, R7, !PT ;  /* 0x0000000732077209 */ /* 0x000fe40007810000 */
[----:B------:R-:W-:Y:S02]  /*102e0*/  ISETP.GT.AND P3, PT, R81, 0x61, PT ;  /* 0x000000615100780c */ /* 0x000fe40003f64270 */
[----:B-1----:R-:W-:Y:S01]  /*102f0*/  FSEL R40, R68, -INF , P2 ;  /* 0xff80000044287808 */ /* 0x002fe20001000000 */
[----:B------:R-:W1:Y:S01]  /*10300*/  MUFU.TANH R76, R76 ;  /* 0x0000004c004c7308 */ /* 0x000e620000002400 */
[----:B------:R-:W-:Y:S02]  /*10310*/  FMNMX.FTZ R7, R51, R7, !PT ;  /* 0x0000000733077209 */ /* 0x000fe40007810000 */
[----:B------:R-:W-:-:S02]  /*10320*/  ISETP.GT.AND P4, PT, R81, 0x68, PT ;  /* 0x000000685100780c */ /* 0x000fc40003f84270 */
        /* <DEDUP_REMOVED lines=8> */
[C---:B------:R-:W-:Y:S02]  /*103b0*/  ISETP.GT.AND P3, PT, R81.reuse, 0x71, PT ;  /* 0x000000715100780c */ /* 0x040fe40003f64270 */
[----:B------:R-:W-:Y:S01]  /*103c0*/  ISETP.GT.AND P4, PT, R81, 0x78, PT ;  /* 0x000000785100780c */ /* 0x000fe20003f84270 */
[----:B------:R-:W3:Y:S01]  /*103d0*/  MUFU.TANH R144, R144 ;  /* 0x0000009000907308 */ /* 0x000ee20000002400 */
[----:B-1----:R-:W-:Y:S02]  /*103e0*/  FSEL R81, R76, -INF , P2 ;  /* 0xff8000004c517808 */ /* 0x002fe40001000000 */
[----:B------:R-:W-:-:S02]  /*103f0*/  FMNMX.FTZ R7, R45, R7, !PT ;  /* 0x000000072d077209 */ /* 0x000fc40007810000 */
[----:B--2---:R-:W-:Y:S02]  /*10400*/  FSEL R13, R10, -INF , P3 ;  /* 0xff8000000a0d7808 */ /* 0x004fe40001800000 */
[----:B------:R-:W-:Y:S01]  /*10410*/  FMNMX.FTZ R7, R81, R7, !PT ;  /* 0x0000000751077209 */ /* 0x000fe20007810000 */
[----:B------:R-:W1:Y:S01]  /*10420*/  MUFU.TANH R8, R8 ;  /* 0x0000000800087308 */ /* 0x000e620000002400 */
[----:B0-----:R-:W-:Y:S02]  /*10430*/  FSEL R10, R141, -INF , P4 ;  /* 0xff8000008d0a7808 */ /* 0x001fe40002000000 */
[----:B------:R-:W-:Y:S02]  /*10440*/  FMNMX.FTZ R7, R13, R7, !PT ;  /* 0x000000070d077209 */ /* 0x000fe40007810000 */
[----:B------:R-:W-:Y:S02]  /*10450*/  ISETP.GT.AND P3, PT, R44, 0x1, PT ;  /* 0x000000012c00780c */ /* 0x000fe40003f64270 */
[----:B------:R-:W-:-:S02]  /*10460*/  FMNMX.FTZ R7, R10, R7, !PT ;  /* 0x000000070a077209 */ /* 0x000fc40007810000 */
[----:B---3--:R-:W-:Y:S02]  /*10470*/  FSEL R33, R144, -INF , P3 ;  /* 0xff80000090217808 */ /* 0x008fe40001800000 */
[----:B------:R-:W-:Y:S02]  /*10480*/  ISETP.GT.AND P3, PT, R44, 0x11, PT ;  /* 0x000000112c00780c */ /* 0x000fe40003f64270 */
[----:B------:R-:W-:Y:S02]  /*10490*/  FMNMX.FTZ R7, R11, R7, !PT ;  /* 0x000000070b077209 */ /* 0x000fe40007810000 */
[----:B-1----:R-:W-:-:S03]  /*104a0*/  FSEL R37, R8, -INF , P3 ;  /* 0xff80000008257808 */ /* 0x002fc60001800000 */
[----:B------:R-:W0:Y:S01]  /*104b0*/  SHFL.BFLY PT, R8, R7, 0x2, 0x1f ;  /* 0x0c401f0007087f89 */ /* 0x000e2200000e0000 */
[----:B------:R-:W1:Y:S01]  /*104c0*/  MUFU.TANH R145, R145 ;  /* 0x0000009100917308 */ /* 0x000e620000002400 */
[----:B------:R-:W-:-:S07]  /*104d0*/  FMUL.FTZ R39, R39, UR46 ;  /* 0x0000002e27277c20 */ /* 0x000fce0008410000 */
[----:B------:R-:W2:Y:S08]  /*104e0*/  MUFU.TANH R142, R142 ;  /* 0x0000008e008e7308 */ /* 0x000eb00000002400 */
[----:B------:R-:W3:Y:S01]  /*104f0*/  MUFU.TANH R12, R12 ;  /* 0x0000000c000c7308 */ /* 0x000ee20000002400 */
[----:B0-----:R-:W-:-:S07]  /*10500*/  FMNMX.FTZ R7, R7, R8, !PT ;  /* 0x0000000807077209 */ /* 0x001fce0007810000 */
[----:B------:R-:W0:Y:S01]  /*10510*/  MUFU.TANH R14, R14 ;  /* 0x0000000e000e7308 */ /* 0x000e220000002400 */
[C---:B------:R-:W-:Y:S01]  /*10520*/  ISETP.GT.AND P2, PT, R44.reuse, RZ, PT ;  /* 0x000000ff2c00720c */ /* 0x040fe20003f44270 */
[----:B------:R-:W4:Y:S01]  /*10530*/  SHFL.BFLY PT, R8, R7, 0x1, 0x1f ;  /* 0x0c201f0007087f89 */ /* 0x000f2200000e0000 */
[----:B------:R-:W-:-:S05]  /*10540*/  ISETP.GT.AND P4, PT, R44, 0x8, PT ;  /* 0x000000082c00780c */ /* 0x000fca0003f84270 */
[----:B------:R-:W5:Y:S01]  /*10550*/  MUFU.TANH R39, R39 ;  /* 0x0000002700277308 */ /* 0x000f620000002400 */
[----:B-1----:R-:W-:-:S07]  /*10560*/  FSEL R78, R145, -INF , P2 ;  /* 0xff800000914e7808 */ /* 0x002fce0001000000 */
[----:B------:R-:W1:Y:S01]  /*10570*/  MUFU.TANH R15, R15 ;  /* 0x0000000f000f7308 */ /* 0x000e620000002400 */
[----:B--2---:R-:W-:-:S07]  /*10580*/  FSEL R76, R142, -INF , P4 ;  /* 0xff8000008e4c7808 */ /* 0x004fce0002000000 */
[----:B------:R-:W2:Y:S08]  /*10590*/  MUFU.TANH R25, R25 ;  /* 0x0000001900197308 */ /* 0x000eb00000002400 */
[----:B------:R-:W4:Y:S01]  /*105a0*/  MUFU.TANH R20, R20 ;  /* 0x0000001400147308 */ /* 0x000f220000002400 */
[C---:B------:R-:W-:Y:S02]  /*105b0*/  ISETP.GT.AND P2, PT, R44.reuse, 0x10, PT ;  /* 0x000000102c00780c */ /* 0x040fe40003f44270 */
[----:B------:R-:W-:-:S05]  /*105c0*/  ISETP.GT.AND P4, PT, R44, 0x18, PT ;  /* 0x000000182c00780c */ /* 0x000fca0003f84270 */
[----:B------:R-:W4:Y:S01]  /*105d0*/  MUFU.TANH R27, R27 ;  /* 0x0000001b001b7308 */ /* 0x000f220000002400 */
[----:B---3--:R-:W-:-:S07]  /*105e0*/  FSEL R74, R12, -INF , P2 ;  /* 0xff8000000c4a7808 */ /* 0x008fce0001000000 */
[----:B------:R-:W3:Y:S01]  /*105f0*/  MUFU.TANH R21, R21 ;  /* 0x0000001500157308 */ /* 0x000ee20000002400 */
[----:B0-----:R-:W-:-:S07]  /*10600*/  FSEL R72, R14, -INF , P4 ;  /* 0xff8000000e487808 */ /* 0x001fce0002000000 */
[----:B------:R-:W0:Y:S08]  /*10610*/  MUFU.TANH R29, R29 ;  /* 0x0000001d001d7308 */ /* 0x000e300000002400 */
[----:B------:R-:W0:Y:S01]  /*10620*/  MUFU.TANH R24, R24 ;  /* 0x0000001800187308 */ /* 0x000e220000002400 */
[C---:B------:R-:W-:Y:S02]  /*10630*/  ISETP.GT.AND P1, PT, R44.reuse, 0x19, PT ;  /* 0x000000192c00780c */ /* 0x040fe40003f24270 */
[----:B------:R-:W-:-:S02]  /*10640*/  ISETP.GT.AND P2, PT, R44, 0x20, PT ;  /* 0x000000202c00780c */ /* 0x000fc40003f44270 */
[----:B------:R-:W-:-:S03]  /*10650*/  ISETP.GT.AND P3, PT, R44, 0x21, PT ;  /* 0x000000212c00780c */ /* 0x000fc60003f64270 */
[----:B------:R-:W0:Y:S01]  /*10660*/  MUFU.TANH R31, R31 ;  /* 0x0000001f001f7308 */ /* 0x000e220000002400 */
[----:B------:R-:W-:-:S07]  /*10670*/  ISETP.GT.AND P4, PT, R44, 0x28, PT ;  /* 0x000000282c00780c */ /* 0x000fce0003f84270 */
[----:B------:R-:W0:Y:S01]  /*10680*/  MUFU.TANH R32, R32 ;  /* 0x0000002000207308 */ /* 0x000e220000002400 */
[----:B-----5:R-:W-:-:S07]  /*10690*/  FSEL R39, R39, -INF , P1 ;  /* 0xff80000027277808 */ /* 0x020fce0000800000 */
[----:B------:R-:W5:Y:S01]  /*106a0*/  MUFU.TANH R34, R34 ;  /* 0x0000002200227308 */ /* 0x000f620000002400 */
[----:B-1----:R-:W-:-:S07]  /*106b0*/  FSEL R70, R15, -INF , P2 ;  /* 0xff8000000f467808 */ /* 0x002fce0001000000 */
[----:B------:R-:W1:Y:S01]  /*106c0*/  MUFU.TANH R57, R57 ;  /* 0x0000003900397308 */ /* 0x000e620000002400 */
[----:B--2---:R-:W-:Y:S02]  /*106d0*/  FSEL R25, R25, -INF , P3 ;  /* 0xff80000019197808 */ /* 0x004fe40001800000 */
[----:B----4-:R-:W-:Y:S02]  /*106e0*/  FSEL R68, R20, -INF , P4 ;  /* 0xff80000014447808 */ /* 0x010fe40002000000 */
[----:B------:R-:W-:-:S03]  /*106f0*/  ISETP.GT.AND P1, PT, R44, 0x29, PT ;  /* 0x000000292c00780c */ /* 0x000fc60003f24270 */
[----:B------:R-:W2:Y:S01]  /*10700*/  MUFU.TANH R56, R56 ;  /* 0x0000003800387308 */ /* 0x000ea20000002400 */
[C---:B------:R-:W-:Y:S02]  /*10710*/  ISETP.GT.AND P2, PT, R44.reuse, 0x30, PT ;  /* 0x000000302c00780c */ /* 0x040fe40003f44270 */
[C---:B------:R-:W-:Y:S02]  /*10720*/  ISETP.GT.AND P3, PT, R44.reuse, 0x31, PT ;  /* 0x000000312c00780c */ /* 0x040fe40003f64270 */
[----:B------:R-:W-:-:S03]  /*10730*/  ISETP.GT.AND P4, PT, R44, 0x38, PT ;  /* 0x000000382c00780c */ /* 0x000fc60003f84270 */
[----:B------:R-:W4:Y:S01]  /*10740*/  MUFU.TANH R53, R53 ;  /* 0x0000003500357308 */ /* 0x000f220000002400 */
[----:B------:R-:W-:-:S07]  /*10750*/  FSEL R27, R27, -INF , P1 ;  /* 0xff8000001b1b7808 */ /* 0x000fce0000800000 */
[----:B------:R-:W4:Y:S01]  /*10760*/  MUFU.TANH R52, R52 ;  /* 0x0000003400347308 */ /* 0x000f220000002400 */
[----:B---3--:R-:W-:-:S07]  /*10770*/  FSEL R66, R21, -INF , P2 ;  /* 0xff80000015427808 */ /* 0x008fce0001000000 */
[----:B------:R-:W3:Y:S01]  /*10780*/  MUFU.TANH R49, R49 ;  /* 0x0000003100317308 */ /* 0x000ee20000002400 */
[----:B0-----:R-:W-:Y:S02]  /*10790*/  FSEL R29, R29, -INF , P3 ;  /* 0xff8000001d1d7808 */ /* 0x001fe40001800000 */
[----:B------:R-:W-:Y:S02]  /*107a0*/  FSEL R64, R24, -INF , P4 ;  /* 0xff80000018407808 */ /* 0x000fe40002000000 */
[----:B------:R-:W-:-:S03]  /*107b0*/  ISETP.GT.AND P1, PT, R44, 0x39, PT ;  /* 0x000000392c00780c */ /* 0x000fc60003f24270 */
[----:B------:R-:W0:Y:S01]  /*107c0*/  MUFU.TANH R48, R48 ;  /* 0x0000003000307308 */ /* 0x000e220000002400 */
[C---:B------:R-:W-:Y:S02]  /*107d0*/  ISETP.GT.AND P2, PT, R44.reuse, 0x40, PT ;  /* 0x000000402c00780c */ /* 0x040fe40003f44270 */
[C---:B------:R-:W-:Y:S02]  /*107e0*/  ISETP.GT.AND P3, PT, R44.reuse, 0x41, PT ;  /* 0x000000412c00780c */ /* 0x040fe40003f64270 */
[----:B------:R-:W-:-:S03]  /*107f0*/  ISETP.GT.AND P4, PT, R44, 0x48, PT ;  /* 0x000000482c00780c */ /* 0x000fc60003f84270 */
[----:B------:R-:W0:Y:S01]  /*10800*/  MUFU.TANH R46, R46 ;  /* 0x0000002e002e7308 */ /* 0x000e220000002400 */
[----:B------:R-:W-:-:S07]  /*10810*/  FMNMX.FTZ R7, R7, R8, !PT ;  /* 0x0000000807077209 */ /* 0x000fce0007810000 */
[----:B------:R-:W0:Y:S01]  /*10820*/  MUFU.TANH R41, R41 ;  /* 0x0000002900297308 */ /* 0x000e220000002400 */
[----:B------:R-:W-:-:S07]  /*10830*/  FSEL R31, R31, -INF , P1 ;  /* 0xff8000001f1f7808 */ /* 0x000fce0000800000 */
[----:B------:R-:W0:Y:S01]  /*10840*/  MUFU.TANH R43, R143 ;  /* 0x0000008f002b7308 */ /* 0x000e220000002400 */
[----:B------:R-:W-:Y:S01]  /*10850*/  FSEL R61, R32, -INF , P2 ;  /* 0xff800000203d7808 */ /* 0x000fe20001000000 */
[----:B------:R-:W-:Y:S01]  /*10860*/  UMOV UR47, UR44 ;  /* 0x0000002c002f7c82 */ /* 0x000fe20008000000 */
[----:B-----5:R-:W-:Y:S02]  /*10870*/  FSEL R60, R34, -INF , P3 ;  /* 0xff800000223c7808 */ /* 0x020fe40001800000 */
[----:B-1----:R-:W-:Y:S02]  /*10880*/  FSEL R57, R57, -INF , P4 ;  /* 0xff80000039397808 */ /* 0x002fe40002000000 */
[C---:B------:R-:W-:Y:S02]  /*10890*/  ISETP.GT.AND P1, PT, R44.reuse, 0x49, PT ;  /* 0x000000492c00780c */ /* 0x040fe40003f24270 */
[C---:B------:R-:W-:Y:S02]  /*108a0*/  ISETP.GT.AND P2, PT, R44.reuse, 0x50, PT ;  /* 0x000000502c00780c */ /* 0x040fe40003f44270 */
[----:B------:R-:W-:-:S02]  /*108b0*/  ISETP.GT.AND P3, PT, R44, 0x51, PT ;  /* 0x000000512c00780c */ /* 0x000fc40003f64270 */
[----:B------:R-:W-:Y:S01]  /*108c0*/  ISETP.GT.AND P4, PT, R44, 0x58, PT ;  /* 0x000000582c00780c */ /* 0x000fe20003f84270 */
[C---:B------:R-:W-:Y:S01]  /*108d0*/  FMUL.FTZ R8, R7.reuse, UR47 ;  /* 0x0000002f07087c20 */ /* 0x040fe20008410000 */
[----:B------:R-:W-:Y:S02]  /*108e0*/  FSETP.NEU.FTZ.AND P6, PT, R7, -INF , PT ;  /* 0xff8000000700780b */ /* 0x000fe40003fdd000 */
[----:B--2---:R-:W-:Y:S02]  /*108f0*/  FSEL R56, R56, -INF , P1 ;  /* 0xff80000038387808 */ /* 0x004fe40000800000 */
[----:B----4-:R-:W-:Y:S02]  /*10900*/  FSEL R53, R53, -INF , P2 ;  /* 0xff80000035357808 */ /* 0x010fe40001000000 */
[----:B------:R-:W-:Y:S02]  /*10910*/  FSEL R52, R52, -INF , P3 ;  /* 0xff80000034347808 */ /* 0x000fe40001800000 */
[----:B---3--:R-:W-:-:S02]  /*10920*/  FSEL R49, R49, -INF , P4 ;  /* 0xff80000031317808 */ /* 0x008fc40002000000 */
[C---:B------:R-:W-:Y:S02]  /*10930*/  ISETP.GT.AND P1, PT, R44.reuse, 0x59, PT ;  /* 0x000000592c00780c */ /* 0x040fe40003f24270 */
[C---:B------:R-:W-:Y:S02]  /*10940*/  ISETP.GT.AND P2, PT, R44.reuse, 0x60, PT ;  /* 0x000000602c00780c */ /* 0x040fe40003f44270 */
[C---:B------:R-:W-:Y:S02]  /*10950*/  ISETP.GT.AND P3, PT, R44.reuse, 0x61, PT ;  /* 0x000000612c00780c */ /* 0x040fe40003f64270 */
[----:B------:R-:W-:Y:S01]  /*10960*/  ISETP.GT.AND P4, PT, R44, 0x68, PT ;  /* 0x000000682c00780c */ /* 0x000fe20003f84270 */
[----:B------:R-:W-:Y:S01]  /*10970*/  FMUL.FTZ R79, R79, UR46 ;  /* 0x0000002e4f4f7c20 */ /* 0x000fe20008410000 */
[----:B------:R-:W-:Y:S02]  /*10980*/  FSEL R12, R7, RZ, P6 ;  /* 0x000000ff070c7208 */ /* 0x000fe40003000000 */
[----:B------:R-:W-:-:S02]  /*10990*/  FSEL R8, R8, RZ, P6 ;  /* 0x000000ff08087208 */ /* 0x000fc40003000000 */
[----:B0-----:R-:W-:Y:S02]  /*109a0*/  FSEL R48, R48, -INF , P1 ;  /* 0xff80000030307808 */ /* 0x001fe40000800000 */
[----:B------:R-:W-:Y:S02]  /*109b0*/  FSEL R46, R46, -INF , P2 ;  /* 0xff8000002e2e7808 */ /* 0x000fe40001000000 */
[----:B------:R-:W-:Y:S02]  /*109c0*/  FSEL R41, R41, -INF , P3 ;  /* 0xff80000029297808 */ /* 0x000fe40001800000 */
[----:B------:R-:W-:Y:S01]  /*109d0*/  FSEL R43, R43, -INF , P4 ;  /* 0xff8000002b2b7808 */ /* 0x000fe20002000000 */
[----:B------:R-:W-:Y:S01]  /*109e0*/  FADD.FTZ R12, -R12, R9 ;  /* 0x000000090c0c7221 */ /* 0x000fe20000010100 */
[C---:B------:R-:W-:Y:S02]  /*109f0*/  ISETP.GT.AND P1, PT, R44.reuse, 0x69, PT ;  /* 0x000000692c00780c */ /* 0x040fe40003f24270 */
[----:B------:R-:W-:-:S02]  /*10a00*/  ISETP.GT.AND P2, PT, R44, 0x70, PT ;  /* 0x000000702c00780c */ /* 0x000fc40003f44270 */
[C---:B------:R-:W-:Y:S02]  /*10a10*/  ISETP.GT.AND P3, PT, R44.reuse, 0x71, PT ;  /* 0x000000712c00780c */ /* 0x040fe40003f64270 */
[C---:B------:R-:W-:Y:S02]  /*10a20*/  ISETP.GT.AND P4, PT, R44.reuse, 0x78, PT ;  /* 0x000000782c00780c */ /* 0x040fe40003f84270 */
[----:B------:R-:W-:Y:S01]  /*10a30*/  ISETP.GT.AND P5, PT, R44, 0x79, PT ;  /* 0x000000792c00780c */ /* 0x000fe20003fa4270 */
[--C-:B------:R-:W-:Y:S01]  /*10a40*/  FFMA.FTZ R32, R140, UR47, -R8.reuse ;  /* 0x0000002f8c207c23 */ /* 0x100fe20008010808 */
[----:B------:R0:W1:Y:S01]  /*10a50*/  MUFU.TANH R44, R79 ;  /* 0x0000004f002c7308 */ /* 0x0000620000002400 */
        /* <DEDUP_REMOVED lines=8> */
[--C-:B0-----:R-:W-:Y:S01]  /*10ae0*/  FFMA.FTZ R79, R85, UR47, -R8.reuse ;  /* 0x0000002f554f7c23 */ /* 0x101fe20008010808 */
        /* <DEDUP_REMOVED lines=48> */
[----:B------:R-:W-:Y:S02]  /*10df0*/  FMUL.FTZ R20, R86, UR46 ;  /* 0x0000002e56147c20 */ /* 0x000fe40008410000 */
[----:B------:R-:W-:Y:S01]  /*10e00*/  FMNMX.FTZ R8, R48, R8, !PT ;  /* 0x0000000830087209 */ /* 0x000fe20007810000 */
[----:B------:R-:W-:-:S03]  /*10e10*/  FMUL.FTZ R21, R87, UR46 ;  /* 0x0000002e57157c20 */ /* 0x000fc60008410000 */
[----:B------:R-:W-:Y:S01]  /*10e20*/  FMNMX.FTZ R8, R46, R8, !PT ;  /* 0x000000082e087209 */ /* 0x000fe20007810000 */
[----:B------:R-:W2:Y:S03]  /*10e30*/  MUFU.TANH R15, R15 ;  /* 0x0000000f000f7308 */ /* 0x000ea60000002400 */
[----:B------:R-:W-:-:S05]  /*10e40*/  FMNMX.FTZ R8, R41, R8, !PT ;  /* 0x0000000829087209 */ /* 0x000fca0007810000 */
[----:B------:R-:W3:Y:S01]  /*10e50*/  MUFU.TANH R20, R20 ;  /* 0x0000001400147308 */ /* 0x000ee20000002400 */
[----:B-1----:R-:W-:Y:S02]  /*10e60*/  FSEL R44, R44, -INF , P1 ;  /* 0xff8000002c2c7808 */ /* 0x002fe40000800000 */
[----:B------:R-:W-:-:S05]  /*10e70*/  FMNMX.FTZ R8, R43, R8, !PT ;  /* 0x000000082b087209 */ /* 0x000fca0007810000 */
[----:B------:R-:W1:Y:S01]  /*10e80*/  MUFU.TANH R21, R21 ;  /* 0x0000001500157308 */ /* 0x000e620000002400 */
[----:B0-----:R-:W-:Y:S02]  /*10e90*/  FSEL R14, R14, -INF , P2 ;  /* 0xff8000000e0e7808 */ /* 0x001fe40001000000 */
[----:B------:R-:W-:Y:S02]  /*10ea0*/  FMNMX.FTZ R8, R44, R8, !PT ;  /* 0x000000082c087209 */ /* 0x000fe40007810000 */
[----:B--2---:R-:W-:Y:S02]  /*10eb0*/  FSEL R15, R15, -INF , P3 ;  /* 0xff8000000f0f7808 */ /* 0x004fe40001800000 */
[----:B------:R-:W-:Y:S02]  /*10ec0*/  FMNMX.FTZ R8, R14, R8, !PT ;  /* 0x000000080e087209 */ /* 0x000fe40007810000 */
[----:B---3--:R-:W-:Y:S02]  /*10ed0*/  FSEL R20, R20, -INF , P4 ;  /* 0xff80000014147808 */ /* 0x008fe40002000000 */
[----:B------:R-:W-:-:S04]  /*10ee0*/  FMNMX.FTZ R8, R15, R8, !PT ;  /* 0x000000080f087209 */ /* 0x000fc80007810000 */
[----:B------:R-:W-:Y:S02]  /*10ef0*/  FMNMX.FTZ R8, R20, R8, !PT ;  /* 0x0000000814087209 */ /* 0x000fe40007810000 */
[----:B-1----:R-:W-:-:S04]  /*10f00*/  FSEL R21, R21, -INF , P5 ;  /* 0xff80000015157808 */ /* 0x002fc80002800000 */
[----:B------:R-:W-:-:S05]  /*10f10*/  FMNMX.FTZ R8, R21, R8, !PT ;  /* 0x0000000815087209 */ /* 0x000fca0007810000 */
[----:B------:R-:W0:Y:S02]  /*10f20*/  SHFL.BFLY PT, R13, R8, 0x2, 0x1f ;  /* 0x0c401f00080d7f89 */ /* 0x000e2400000e0000 */
[----:B0-----:R-:W-:-:S05]  /*10f30*/  FMNMX.FTZ R8, R8, R13, !PT ;  /* 0x0000000d08087209 */ /* 0x001fca0007810000 */
[----:B------:R-:W0:Y:S01]  /*10f40*/  SHFL.BFLY PT, R13, R8, 0x1, 0x1f ;  /* 0x0c201f00080d7f89 */ /* 0x000e2200000e0000 */
[----:B------:R-:W-:Y:S01]  /*10f50*/  FMUL.FTZ R12, R12, UR47 ;  /* 0x0000002f0c0c7c20 */ /* 0x000fe20008410000 */
[----:B------:R-:W-:Y:S01]  /*10f60*/  MUFU.EX2 R32, R32 ;  /* 0x0000002000207308 */ /* 0x000fe20000000800 */
[----:B0-----:R-:W-:-:S04]  /*10f70*/  FMNMX.FTZ R8, R8, R13, !PT ;  /* 0x0000000d08087209 */ /* 0x001fc80007810000 */
[C---:B------:R-:W-:Y:S01]  /*10f80*/  FSETP.NEU.FTZ.AND P1, PT, R8.reuse, -INF , PT ;  /* 0xff8000000800780b */ /* 0x040fe20003f3d000 */
[----:B------:R-:W-:-:S03]  /*10f90*/  FMUL.FTZ R80, R8, UR47 ;  /* 0x0000002f08507c20 */ /* 0x000fc60008410000 */
[----:B------:R-:W-:Y:S02]  /*10fa0*/  FSEL R13, R8, RZ, P1 ;  /* 0x000000ff080d7208 */ /* 0x000fe40000800000 */
[----:B------:R-:W-:-:S03]  /*10fb0*/  FSEL R80, R80, RZ, P1 ;  /* 0x000000ff50507208 */ /* 0x000fc60000800000 */
[----:B------:R-:W-:Y:S02]  /*10fc0*/  FADD.FTZ R13, -R13, R6 ;  /* 0x000000060d0d7221 */ /* 0x000fe40000010100 */
[--C-:B------:R-:W-:Y:S02]  /*10fd0*/  FFMA.FTZ R78, R78, UR47, -R80.reuse ;  /* 0x0000002f4e4e7c23 */ /* 0x100fe40008010850 */
[----:B------:R-:W-:Y:S01]  /*10fe0*/  FMUL.FTZ R13, R13, UR47 ;  /* 0x0000002f0d0d7c20 */ /* 0x000fe20008410000 */
[--C-:B------:R-:W-:Y:S01]  /*10ff0*/  FFMA.FTZ R33, R33, UR47, -R80.reuse ;  /* 0x0000002f21217c23 */ /* 0x100fe20008010850 */
[----:B------:R-:W0:Y:S01]  /*11000*/  MUFU.EX2 R12, R12 ;  /* 0x0000000c000c7308 */ /* 0x000e220000000800 */
[--C-:B------:R-:W-:Y:S01]  /*11010*/  FFMA.FTZ R76, R76, UR47, -R80.reuse ;  /* 0x0000002f4c4c7c23 */ /* 0x100fe20008010850 */
[--C-:B------:R-:W-:Y:S01]  /*11020*/  FFMA.FTZ R35, R35, UR47, -R80.reuse ;  /* 0x0000002f23237c23 */ /* 0x100fe20008010850 */
[----:B------:R-:W-:-:S05]  /*11030*/  FFMA.FTZ R74, R74, UR47, -R80 ;  /* 0x0000002f4a4a7c23 */ /* 0x000fca0008010850 */
[----:B------:R-:W-:Y:S01]  /*11040*/  MUFU.EX2 R78, R78 ;  /* 0x0000004e004e7308 */ /* 0x000fe20000000800 */
[--C-:B------:R-:W-:Y:S01]  /*11050*/  FFMA.FTZ R37, R37, UR47, -R80.reuse ;  /* 0x0000002f25257c23 */ /* 0x100fe20008010850 */
[--C-:B------:R-:W-:Y:S01]  /*11060*/  FFMA.FTZ R72, R72, UR47, -R80.reuse ;  /* 0x0000002f48487c23 */ /* 0x100fe20008010850 */
[----:B------:R-:W-:-:S05]  /*11070*/  FFMA.FTZ R39, R39, UR47, -R80 ;  /* 0x0000002f27277c23 */ /* 0x000fca0008010850 */
[----:B------:R-:W1:Y:S01]  /*11080*/  MUFU.EX2 R13, R13 ;  /* 0x0000000d000d7308 */ /* 0x000e620000000800 */
[--C-:B------:R-:W-:Y:S01]  /*11090*/  FFMA.FTZ R70, R70, UR47, -R80.reuse ;  /* 0x0000002f46467c23 */ /* 0x100fe20008010850 */
[--C-:B------:R-:W-:Y:S01]  /*110a0*/  FFMA.FTZ R25, R25, UR47, -R80.reuse ;  /* 0x0000002f19197c23 */ /* 0x100fe20008010850 */
[--C-:B------:R-:W-:Y:S01]  /*110b0*/  FFMA.FTZ R68, R68, UR47, -R80.reuse ;  /* 0x0000002f44447c23 */ /* 0x100fe20008010850 */
[--C-:B------:R-:W-:Y:S01]  /*110c0*/  FFMA.FTZ R27, R27, UR47, -R80.reuse ;  /* 0x0000002f1b1b7c23 */ /* 0x100fe20008010850 */
[--C-:B------:R-:W-:Y:S01]  /*110d0*/  FFMA.FTZ R66, R66, UR47, -R80.reuse ;  /* 0x0000002f42427c23 */ /* 0x100fe20008010850 */
[--C-:B------:R-:W-:Y:S02]  /*110e0*/  FFMA.FTZ R29, R29, UR47, -R80.reuse ;  /* 0x0000002f1d1d7c23 */ /* 0x100fe40008010850 */
[----:B------:R-:W2:Y:S01]  /*110f0*/  MUFU.EX2 R79, R79 ;  /* 0x0000004f004f7308 */ /* 0x000ea20000000800 */
[--C-:B------:R-:W-:Y:S01]  /*11100*/  FFMA.FTZ R64, R64, UR47, -R80.reuse ;  /* 0x0000002f40407c23 */ /* 0x100fe20008010850 */
[--C-:B------:R-:W-:Y:S01]  /*11110*/  FFMA.FTZ R31, R31, UR47, -R80.reuse ;  /* 0x0000002f1f1f7c23 */ /* 0x100fe20008010850 */
[--C-:B------:R-:W-:Y:S01]  /*11120*/  FFMA.FTZ R61, R61, UR47, -R80.reuse ;  /* 0x0000002f3d3d7c23 */ /* 0x100fe20008010850 */
[--C-:B------:R-:W-:Y:S01]  /*11130*/  FFMA.FTZ R60, R60, UR47, -R80.reuse ;  /* 0x0000002f3c3c7c23 */ /* 0x100fe20008010850 */
[--C-:B------:R-:W-:Y:S01]  /*11140*/  FFMA.FTZ R57, R57, UR47, -R80.reuse ;  /* 0x0000002f39397c23 */ /* 0x100fe20008010850 */
[--C-:B------:R-:W-:Y:S01]  /*11150*/  FFMA.FTZ R56, R56, UR47, -R80.reuse ;  /* 0x0000002f38387c23 */ /* 0x100fe20008010850 */
[--C-:B------:R-:W-:Y:S01]  /*11160*/  FFMA.FTZ R53, R53, UR47, -R80.reuse ;  /* 0x0000002f35357c23 */ /* 0x100fe20008010850 */
[----:B------:R-:W3:Y:S01]  /*11170*/  MUFU.EX2 R33, R33 ;  /* 0x0000002100217308 */ /* 0x000ee20000000800 */
        /* <DEDUP_REMOVED lines=11> */
[----:B------:R-:W-:Y:S01]  /*11230*/  LEA R80, R19, R2, 0x3 ;  /* 0x0000000213507211 */ /* 0x000fe200078e18ff */
[----:B------:R-:W4:Y:S04]  /*11240*/  MUFU.EX2 R34, R34 ;  /* 0x0000002200227308 */ /* 0x000f280000000800 */
[----:B------:R-:W-:-:S04]  /*11250*/  VIADD R80, R80, 0x2d840 ;  /* 0x0002d84050507836 */ /* 0x000fc80000000000 */
[----:B------:R-:W5:Y:S01]  /*11260*/  MUFU.EX2 R76, R76 ;  /* 0x0000004c004c7308 */ /* 0x000f620000000800 */
[----:B0-----:R-:W-:-:S07]  /*11270*/  FFMA.FTZ R3, R12, R3, R32 ;  /* 0x000000030c037223 */ /* 0x001fce0000010020 */
[----:B------:R0:W-:Y:S01]  /*11280*/  MUFU.EX2 R6, R81 ;  /* 0x0000005100067308 */ /* 0x0001e20000000800 */
[----:B-1----:R-:W-:-:S07]  /*11290*/  FFMA.FTZ R0, R13, R0, R78 ;  /* 0x000000000d007223 */ /* 0x002fce000001004e */
[----:B------:R-:W1:Y:S01]  /*112a0*/  MUFU.EX2 R77, R77 ;  /* 0x0000004d004d7308 */ /* 0x000e620000000800 */
[----:B0-----:R-:W-:-:S07]  /*112b0*/  IMAD.U32 R81, RZ, RZ, UR40 ;  /* 0x00000028ff517e24 */ /* 0x001fce000f8e00ff */
[----:B------:R-:W0:Y:S01]  /*112c0*/  MUFU.EX2 R35, R35 ;  /* 0x0000002300237308 */ /* 0x000e220000000800 */
[----:B------:R-:W-:Y:S01]  /*112d0*/  PRMT R80, R81, 0x654, R80 ;  /* 0x0000065451507816 */ /* 0x000fe20000000050 */
[----:B--2---:R-:W-:-:S03]  /*112e0*/  FADD.FTZ R3, R79, R3 ;  /* 0x000000034f037221 */ /* 0x004fc60000010000 */
[----:B------:R3:W-:Y:S03]  /*112f0*/  SYNCS.ARRIVE.TRANS64.RED.A1T0 RZ, [R80+URZ], RZ ;  /* 0x000000ff50ff79a7 */ /* 0x0007e6000810043f */
[----:B------:R-:W2:Y:S08]  /*11300*/  MUFU.EX2 R36, R36 ;  /* 0x0000002400247308 */ /* 0x000eb00000000800 */
[----:B------:R-:W2:Y:S01]  /*11310*/  MUFU.EX2 R74, R74 ;  /* 0x0000004a004a7308 */ /* 0x000ea20000000800 */
[----:B---3--:R-:W-:Y:S01]  /*11320*/  FADD.FTZ R80, R33, R0 ;  /* 0x0000000021507221 */ /* 0x008fe20000010000 */
[----:B----4-:R-:W-:-:S06]  /*11330*/  FADD.FTZ R0, R34, R3 ;  /* 0x0000000322007221 */ /* 0x010fcc0000010000 */
[----:B------:R-:W3:Y:S01]  /*11340*/  MUFU.EX2 R75, R75 ;  /* 0x0000004b004b7308 */ /* 0x000ee20000000800 */
[----:B-----5:R-:W-:-:S07]  /*11350*/  FADD.FTZ R3, R76, R80 ;  /* 0x000000504c037221 */ /* 0x020fce0000010000 */
[----:B------:R-:W4:Y:S01]  /*11360*/  MUFU.EX2 R37, R37 ;  /* 0x0000002500257308 */ /* 0x000f220000000800 */
[----:B-1----:R-:W-:Y:S01]  /*11370*/  FADD.FTZ R0, R77, R0 ;  /* 0x000000004d007221 */ /* 0x002fe20000010000 */
[----:B0-----:R-:W-:-:S06]  /*11380*/  FADD.FTZ R3, R35, R3 ;  /* 0x0000000323037221 */ /* 0x001fcc0000010000 */
[----:B------:R-:W0:Y:S08]  /*11390*/  MUFU.EX2 R38, R38 ;  /* 0x0000002600267308 */ /* 0x000e300000000800 */
[----:B------:R-:W1:Y:S01]  /*113a0*/  MUFU.EX2 R72, R72 ;  /* 0x0000004800487308 */ /* 0x000e620000000800 */
[----:B--2---:R-:W-:Y:S01]  /*113b0*/  FADD.FTZ R0, R36, R0 ;  /* 0x0000000024007221 */ /* 0x004fe20000010000 */
[----:B------:R-:W-:-:S06]  /*113c0*/  FADD.FTZ R3, R74, R3 ;  /* 0x000000034a037221 */ /* 0x000fcc0000010000 */
[----:B------:R-:W2:Y:S08]  /*113d0*/  MUFU.EX2 R73, R73 ;  /* 0x0000004900497308 */ /* 0x000eb00000000800 */
[----:B------:R-:W5:Y:S01]  /*113e0*/  MUFU.EX2 R39, R39 ;  /* 0x0000002700277308 */ /* 0x000f620000000800 */
[----:B---3--:R-:W-:Y:S01]  /*113f0*/  FADD.FTZ R0, R75, R0 ;  /* 0x000000004b007221 */ /* 0x008fe20000010000 */
[----:B----4-:R-:W-:-:S06]  /*11400*/  FADD.FTZ R3, R37, R3 ;  /* 0x0000000325037221 */ /* 0x010fcc0000010000 */
[----:B------:R-:W3:Y:S08]  /*11410*/  MUFU.EX2 R24, R24 ;  /* 0x0000001800187308 */ /* 0x000ef00000000800 */
[----:B------:R-:W4:Y:S01]  /*11420*/  MUFU.EX2 R70, R70 ;  /* 0x0000004600467308 */ /* 0x000f220000000800 */
[----:B0-----:R-:W-:Y:S01]  /*11430*/  FADD.FTZ R0, R38, R0 ;  /* 0x0000000026007221 */ /* 0x001fe20000010000 */
[----:B-1----:R-:W-:-:S06]  /*11440*/  FADD.FTZ R3, R72, R3 ;  /* 0x0000000348037221 */ /* 0x002fcc0000010000 */
[----:B------:R-:W0:Y:S08]  /*11450*/  MUFU.EX2 R71, R71 ;  /* 0x0000004700477308 */ /* 0x000e300000000800 */
[----:B------:R-:W1:Y:S01]  /*11460*/  MUFU.EX2 R25, R25 ;  /* 0x0000001900197308 */ /* 0x000e620000000800 */
[----:B--2---:R-:W-:Y:S01]  /*11470*/  FADD.FTZ R0, R73, R0 ;  /* 0x0000000049007221 */ /* 0x004fe20000010000 */
[----:B-----5:R-:W-:-:S06]  /*11480*/  FADD.FTZ R3, R39, R3 ;  /* 0x0000000327037221 */ /* 0x020fcc0000010000 */
        /* <DEDUP_REMOVED lines=72> */
[----:B------:R-:W2:Y:S01]  /*11910*/  MUFU.EX2 R14, R14 ;  /* 0x0000000e000e7308 */ /* 0x000ea20000000800 */
        /* <DEDUP_REMOVED lines=8> */
[----:B------:R-:W-:Y:S01]  /*119a0*/  FADD.FTZ R0, R6, R0 ;  /* 0x0000000006007221 */ /* 0x000fe20000010000 */
[----:B--2---:R-:W-:-:S06]  /*119b0*/  FADD.FTZ R3, R14, R3 ;  /* 0x000000030e037221 */ /* 0x004fcc0000010000 */
[----:B------:R-:W2:Y:S08]  /*119c0*/  MUFU.EX2 R11, R11 ;  /* 0x0000000b000b7308 */ /* 0x000eb00000000800 */
[----:B------:R-:W5:Y:S01]  /*119d0*/  MUFU.EX2 R21, R21 ;  /* 0x0000001500157308 */ /* 0x000f620000000800 */
[----:B---3--:R-:W-:Y:S01]  /*119e0*/  FADD.FTZ R0, R9, R0 ;  /* 0x0000000009007221 */ /* 0x008fe20000010000 */
[----:B----4-:R-:W-:-:S03]  /*119f0*/  FADD.FTZ R3, R15, R3 ;  /* 0x000000030f037221 */ /* 0x010fc60000010000 */
[----:B0-----:R-:W-:Y:S01]  /*11a00*/  FADD.FTZ R0, R10, R0 ;  /* 0x000000000a007221 */ /* 0x001fe20000010000 */
[----:B-1----:R-:W-:-:S03]  /*11a10*/  FADD.FTZ R80, R20, R3 ;  /* 0x0000000314507221 */ /* 0x002fc60000010000 */
[----:B--2---:R-:W-:Y:S01]  /*11a20*/  FADD.FTZ R3, R11, R0 ;  /* 0x000000000b037221 */ /* 0x004fe20000010000 */
[----:B-----5:R-:W-:Y:S01]  /*11a30*/  FADD.FTZ R0, R21, R80 ;  /* 0x0000005015007221 */ /* 0x020fe20000010000 */
[----:B------:R-:W-:Y:S06]  /*11a40*/  @!P0 BRA `(.L_x_12476) ;  /* 0x0000000000048947 */ /* 0x000fec0003800000 */
[----:B------:R-:W-:Y:S01]  /*11a50*/  BPT.TRAP 0x1 ;  /* 0x000000040000795c */ /* 0x000fe20000300000 */
.L_x_12476:
[----:B------:R-:W2:Y:S04]  /*11a60*/  LDL R84, [R1+0x80] ;  /* 0x0000800001547983 */ /* 0x000ea80000100800 */
[----:B------:R-:W3:Y:S04]  /*11a70*/  LDL R82, [R1+0xc] ;  /* 0x00000c0001527983 */ /* 0x000ee80000100800 */
[----:B------:R-:W4:Y:S04]  /*11a80*/  LDL R81, [R1+0x8] ;  /* 0x0000080001517983 */ /* 0x000f280000100800 */
[----:B------:R-:W5:Y:S01]  /*11a90*/  LDL R83, [R1+0x84] ;  /* 0x0000840001537983 */ /* 0x000f620000100800 */
[----:B------:R-:W-:-:S02]  /*11aa0*/  IMAD R5, R5, 0x8, R2 ;  /* 0x0000000805057824 */ /* 0x000fc400078e0202 */
[----:B------:R-:W-:Y:S02]  /*11ab0*/  IMAD.U32 R80, RZ, RZ, UR40 ;  /* 0x00000028ff507e24 */ /* 0x000fe4000f8e00ff */
        /* <DEDUP_REMOVED lines=15> */
[----:B------:R1:W-:Y:S01]  /*11bb0*/  STSM.16.M88.4 [R157+0x21800], R32 ;  /* 0x021800209d007844 */ /* 0x0003e20000000200 */
[----:B------:R-:W-:Y:S02]  /*11bc0*/  F2FP.F16.F32.PACK_AB R28, R67, R28 ;  /* 0x0000001c431c723e */ /* 0x000fe400000000ff */
[----:B------:R-:W-:Y:S02]  /*11bd0*/  F2FP.F16.F32.PACK_AB R29, R29, R66 ;  /* 0x000000421d1d723e */ /* 0x000fe400000000ff */
[----:B------:R-:W-:Y:S02]  /*11be0*/  F2FP.F16.F32.PACK_AB R30, R30, R65 ;  /* 0x000000411e1e723e */ /* 0x000fe400000000ff */
[----:B------:R-:W-:Y:S02]  /*11bf0*/  F2FP.F16.F32.PACK_AB R31, R31, R64 ;  /* 0x000000401f1f723e */ /* 0x000fe400000000ff */
[----:B------:R-:W-:-:S02]  /*11c00*/  F2FP.F16.F32.PACK_AB R40, R47, R40 ;  /* 0x000000282f28723e */ /* 0x000fc400000000ff */
[----:B------:R-:W-:Y:S02]  /*11c10*/  F2FP.F16.F32.PACK_AB R41, R41, R46 ;  /* 0x0000002e2929723e */ /* 0x000fe400000000ff */
[----:B------:R-:W-:Y:S02]  /*11c20*/  F2FP.F16.F32.PACK_AB R42, R45, R42 ;  /* 0x0000002a2d2a723e */ /* 0x000fe400000000ff */
[----:B-1----:R-:W-:Y:S02]  /*11c30*/  F2FP.F16.F32.PACK_AB R32, R63, R62 ;  /* 0x0000003e3f20723e */ /* 0x002fe400000000ff */
[----:B------:R-:W-:Y:S02]  /*11c40*/  F2FP.F16.F32.PACK_AB R33, R60, R61 ;  /* 0x0000003d3c21723e */ /* 0x000fe400000000ff */
[----:B------:R-:W-:Y:S02]  /*11c50*/  F2FP.F16.F32.PACK_AB R34, R59, R58 ;  /* 0x0000003a3b22723e */ /* 0x000fe400000000ff */
[----:B------:R-:W-:-:S02]  /*11c60*/  F2FP.F16.F32.PACK_AB R35, R56, R57 ;  /* 0x000000393823723e */ /* 0x000fc400000000ff */
        /* <DEDUP_REMOVED lines=50> */
[----:B------:R-:W-:Y:S01]  /*11f90*/  IADD3 R4, R4, -0x1, RZ ;  /* 0xffffffff04047810 */ /* 0x000fe20007ffe0ff */
[----:B0-----:R-:W-:Y:S01]  /*11fa0*/  IMAD.MOV.U32 R5, RZ, RZ, R19 ;  /* 0x000000ffff057224 */ /* 0x001fe200078e0013 */
[----:B--2---:R0:W-:Y:S04]  /*11fb0*/  STSM.16.M88.4 [R84], R36 ;  /* 0x0000002454007844 */ /* 0x0041e80000000200 */
[----:B---3--:R1:W-:Y:S04]  /*11fc0*/  STSM.16.M88.4 [R82], R24 ;  /* 0x0000001852007844 */ /* 0x0083e80000000200 */
[----:B----4-:R2:W-:Y:S04]  /*11fd0*/  STSM.16.M88.4 [R81], R28 ;  /* 0x0000001c51007844 */ /* 0x0105e80000000200 */
[----:B------:R2:W-:Y:S01]  /*11fe0*/  STSM.16.M88.4 [R157+0x27800], R32 ;  /* 0x027800209d007844 */ /* 0x0005e20000000200 */
[----:B0-----:R-:W-:-:S02]  /*11ff0*/  F2FP.F16.F32.PACK_AB R36, R55, R54 ;  /* 0x000000363724723e */ /* 0x001fc400000000ff */
[----:B------:R-:W-:Y:S02]  /*12000*/  F2FP.F16.F32.PACK_AB R37, R52, R53 ;  /* 0x000000353425723e */ /* 0x000fe400000000ff */
[----:B------:R-:W-:Y:S02]  /*12010*/  F2FP.F16.F32.PACK_AB R38, R51, R50 ;  /* 0x000000323326723e */ /* 0x000fe400000000ff */
[----:B------:R-:W-:Y:S02]  /*12020*/  F2FP.F16.F32.PACK_AB R39, R48, R49 ;  /* 0x000000313027723e */ /* 0x000fe400000000ff */
[----:B-1----:R-:W-:Y:S02]  /*12030*/  F2FP.F16.F32.PACK_AB R24, R9, R6 ;  /* 0x000000060918723e */ /* 0x002fe400000000ff */
[----:B------:R-:W-:Y:S02]  /*12040*/  F2FP.F16.F32.PACK_AB R25, R15, R14 ;  /* 0x0000000e0f19723e */ /* 0x000fe400000000ff */
[----:B------:R-:W-:-:S02]  /*12050*/  F2FP.F16.F32.PACK_AB R26, R11, R10 ;  /* 0x0000000a0b1a723e */ /* 0x000fc400000000ff */
[----:B------:R-:W-:Y:S01]  /*12060*/  F2FP.F16.F32.PACK_AB R27, R21, R20 ;  /* 0x00000014151b723e */ /* 0x000fe200000000ff */
[----:B-----5:R2:W-:Y:S04]  /*12070*/  STSM.16.M88.4 [R83], R36 ;  /* 0x0000002453007844 */ /* 0x0205e80000000200 */
        /* <DEDUP_REMOVED lines=8> */
[----:B------:R-:W-:-:S02]  /*12100*/  IMAD.MOV.U32 R6, RZ, RZ, R8 ;  /* 0x000000ffff067224 */ /* 0x000fc400078e0008 */
[----:B------:R-:W-:Y:S02]  /*12110*/  IMAD.MOV.U32 R9, RZ, RZ, R7 ;  /* 0x000000ffff097224 */ /* 0x000fe400078e0007 */
[----:B------:R-:W-:Y:S01]  /*12120*/  IMAD.MOV.U32 R10, RZ, RZ, R139 ;  /* 0x000000ffff0a7224 */ /* 0x000fe200078e008b */
[----:B0-----:R-:W-:Y:S01]  /*12130*/  NOP ;  /* 0x0000000000007918 */ /* 0x001fe20000000000 */
[----:B------:R-:W-:Y:S05]  /*12140*/  @P1 BRA `(.L_x_12477) ;  /* 0xffffffc800781947 */ /* 0x000fea000383ffff */
.L_x_12465:
[----:B------:R-:W3:Y:S02]  /*12150*/  LDL R5, [R1+0x8c] ;  /* 0x00008c0001057983 */ /* 0x000ee40000100800 */
[----:B---3--:R-:W-:-:S13]  /*12160*/  ISETP.GE.AND P1, PT, R4, R5, PT ;  /* 0x000000050400720c */ /* 0x008fda0003f26270 */
[----:B------:R-:W-:Y:S05]  /*12170*/  @!P1 BRA `(.L_x_12478) ;  /* 0x0000002c00409947 */ /* 0x000fea0003800000 */
[----:B------:R-:W-:Y:S01]  /*12180*/  IMAD.MOV.U32 R9, RZ, RZ, R8 ;  /* 0x000000ffff097224 */ /* 0x000fe200078e0008 */
[----:B------:R-:W-:Y:S01]  /*12190*/  MOV R6, R7 ;  /* 0x0000000700067202 */ /* 0x000fe20000000f00 */
[----:B------:R-:W-:Y:S02]  /*121a0*/  IMAD.MOV.U32 R10, RZ, RZ, R139 ;  /* 0x000000ffff0a7224 */ /* 0x000fe400078e008b */
[----:B------:R-:W-:-:S07]  /*121b0*/  IMAD.MOV.U32 R5, RZ, RZ, R19 ;  /* 0x000000ffff057224 */ /* 0x000fce00078e0013 */
.L_x_12490:
[----:B------:R-:W3:Y:S01]  /*121c0*/  LDL R7, [R1+0x60] ;  /* 0x0000600001077983 */ /* 0x000ee20000100800 */
[----:B------:R-:W-:Y:S01]  /*121d0*/  ISETP.NE.AND P1, PT, R5, 0x1, PT ;  /* 0x000000010500780c */ /* 0x000fe20003f25270 */
[----:B------:R-:W-:Y:S05]  /*121e0*/  YIELD ;  /* 0x0000000000007946 */ /* 0x000fea0003800000 */
[----:B------:R-:W-:-:S04]  /*121f0*/  SEL R139, RZ, 0x1, P1 ;  /* 0x00000001ff8b7807 */ /* 0x000fc80000800000 */
[----:B------:R-:W-:Y:S02]  /*12200*/  LOP3.LUT R139, R10, R139, RZ, 0x3c, !PT ;  /* 0x0000008b0a8b7212 */ /* 0x000fe400078e3cff */
[----:B---3--:R-:W-:-:S13]  /*12210*/  ISETP.NE.AND P1, PT, R7, RZ, PT ;  /* 0x000000ff0700720c */ /* 0x008fda0003f25270 */
[----:B------:R-:W-:Y:S05]  /*12220*/  @P1 BRA `(.L_x_12479) ;  /* 0x00000000003c1947 */ /* 0x000fea0003800000 */
[----:B------:R-:W-:Y:S05]  /*12230*/  @!P0 BRA `(.L_x_12480) ;  /* 0x0000000000048947 */ /* 0x000fea0003800000 */
[----:B------:R-:W-:Y:S01]  /*12240*/  BPT.TRAP 0x1 ;  /* 0x000000040000795c */ /* 0x000fe20000300000 */
.L_x_12480:
        /* <DEDUP_REMOVED lines=8> */
.L_x_12481:
[----:B------:R-:W-:Y:S04]  /*122d0*/  BSSY B0, `(.L_x_12479) ;  /* 0x0000004000007945 */ /* 0x000fe80003800000 */
[----:B-1----:R-:W-:Y:S05]  /*122e0*/  @P2 BRA `(.L_x_12482) ;  /* 0x0000000000082947 */ /* 0x002fea0003800000 */
[----:B------:R-:W1:Y:S02]  /*122f0*/  SYNCS.PHASECHK.TRANS64.TRYWAIT P2, [R7+URZ+0x2d830], R8 ;  /* 0x02d83008070075a7 */ /* 0x000e64000804017f */
[----:B-1----:R-:W-:Y:S05]  /*12300*/  @!P2 BRA `(.L_x_12483) ;  /* 0x000000e80070a947 */ /* 0x002fea0003800000 */
.L_x_12482:
[----:B------:R-:W-:Y:S05]  /*12310*/  BSYNC B0 ;  /* 0x0000000000007941 */ /* 0x000fea0003800000 */
.L_x_12479:
[----:B01----:R-:W3:Y:S04]  /*12320*/  LDL R8, [R1+0x64] ;  /* 0x0000640001087983 */ /* 0x003ee80000100800 */
[----:B--2---:R-:W2:Y:S04]  /*12330*/  LDL.64 R26, [R1] ;  /* 0x00000000011a7983 */ /* 0x004ea80000100a00 */
[----:B------:R-:W4:Y:S04]  /*12340*/  LDL.64 R150, [R1+0x30] ;  /* 0x0000300001967983 */ /* 0x000f280000100a00 */
[----:B------:R-:W5:Y:S01]  /*12350*/  LDL.64 R146, [R1+0x28] ;  /* 0x0000280001927983 */ /* 0x000f620000100a00 */
[----:B------:R-:W0:Y:S01]  /*12360*/  S2R R7, SR_TID.X ;  /* 0x0000000000077919 */ /* 0x000e220000002100 */
[----:B------:R-:W-:Y:S01]  /*12370*/  VIADD R19, R5, 0x1 ;  /* 0x0000000105137836 */ /* 0x000fe20000000000 */
[----:B------:R-:W-:Y:S05]  /*12380*/  WARPSYNC.ALL ;  /* 0x0000000000007948 */ /* 0x000fea0003800000 */
[C---:B------:R-:W-:Y:S01]  /*12390*/  ISETP.NE.AND P2, PT, R19.reuse, 0x2, PT ;  /* 0x000000021300780c */ /* 0x040fe20003f45270 */
[----:B------:R-:W5:Y:S03]  /*123a0*/  LDL.64 R144, [R1+0x20] ;  /* 0x0000200001907983 */ /* 0x000f660000100a00 */
[----:B------:R-:W-:Y:S01]  /*123b0*/  SEL R19, R19, RZ, P2 ;  /* 0x000000ff13137207 */ /* 0x000fe20001000000 */
[----:B------:R-:W5:Y:S04]  /*123c0*/  LDL.64 R142, [R1+0x18] ;  /* 0x00001800018e7983 */ /* 0x000f680000100a00 */
[----:B------:R-:W5:Y:S01]  /*123d0*/  LDL.64 R140, [R1+0x10] ;  /* 0x00001000018c7983 */ /* 0x000f620000100a00 */
[----:B0-----:R-:W-:-:S04]  /*123e0*/  SHF.R.U32.HI R7, RZ, 0x7, R7 ;  /* 0x00000007ff077819 */ /* 0x001fc80000011607 */
[----:B------:R-:W-:Y:S01]  /*123f0*/  IADD3 R7, R7, 0x8, RZ ;  /* 0x0000000807077810 */ /* 0x000fe20007ffe0ff */
        /* <DEDUP_REMOVED lines=8> */
[----:B---3--:R-:W-:Y:S01]  /*12480*/  IMAD R12, R19, 0x600, R8 ;  /* 0x00000600130c7824 */ /* 0x008fe200078e0208 */
[----:B--2---:R-:W-:-:S04]  /*12490*/  R2UR UR4, R26 ;  /* 0x000000001a0472ca */ /* 0x004fc800000e0000 */
        /* <DEDUP_REMOVED lines=46> */
.L_x_12485:
[----:B------:R-:W-:Y:S01]  /*12780*/  SHF.L.U32 R7, R10, 0x1f, RZ ;  /* 0x0000001f0a077819 */ /* 0x000fe200000006ff */
[----:B------:R-:W-:-:S04]  /*12790*/  IMAD R8, R5, 0x8, R2 ;  /* 0x0000000805087824 */ /* 0x000fc800078e0202 */
[----:B------:R0:W1:Y:S01]  /*127a0*/  SYNCS.PHASECHK.TRANS64.TRYWAIT P1, [R8+URZ+0x2d850], R7 ;  /* 0x02d85007080075a7 */ /* 0x000062000802017f */
[----:B------:R-:W-:Y:S05]  /*127b0*/  @!P0 BRA `(.L_x_12486) ;  /* 0x0000000000048947 */ /* 0x000fea0003800000 */
[----:B------:R-:W-:Y:S01]  /*127c0*/  BPT.TRAP 0x1 ;  /* 0x000000040000795c */ /* 0x000fe20000300000 */
.L_x_12486:
[----:B-1----:R-:W-:Y:S05]  /*127d0*/  @P1 BRA `(.L_x_12484) ;  /* 0x0000000000081947 */ /* 0x002fea0003800000 */
[----:B------:R-:W1:Y:S02]  /*127e0*/  SYNCS.PHASECHK.TRANS64.TRYWAIT P1, [R8+URZ+0x2d850], R7 ;  /* 0x02d85007080075a7 */ /* 0x000e64000802017f */
[----:B-1----:R-:W-:Y:S05]  /*127f0*/  @!P1 BRA `(.L_x_12487) ;  /* 0x000000e400489947 */ /* 0x002fea0003800000 */
.L_x_12484:
        /* <DEDUP_REMOVED lines=96> */
.L_x_12488:
[----:B------:R-:W-:Y:S01]  /*12e00*/  FMUL.FTZ R10, R24, UR45 ;  /* 0x0000002d180a7c20 */ /* 0x000fe20008410000 */
[----:B------:R-:W-:Y:S01]  /*12e10*/  FMUL.FTZ R13, R25, UR45 ;  /* 0x0000002d190d7c20 */ /* 0x000fe20008410000 */
[----:B------:R-:W-:Y:S01]  /*12e20*/  FMUL.FTZ R24, R28, UR45 ;  /* 0x0000002d1c187c20 */ /* 0x000fe20008410000 */
[----:B0-----:R-:W-:Y:S02]  /*12e30*/  IMAD R7, R19, 0x8, R2 ;  /* 0x0000000813077824 */ /* 0x001fe400078e0202 */
[----:B------:R-:W-:Y:S01]  /*12e40*/  FMUL.FTZ R155, R26, UR45 ;  /* 0x0000002d1a9b7c20 */ /* 0x000fe20008410000 */
[----:B------:R-:W-:Y:S01]  /*12e50*/  FMUL.FTZ R26, R29, UR45 ;  /* 0x0000002d1d1a7c20 */ /* 0x000fe20008410000 */
[----:B------:R-:W0:Y:S01]  /*12e60*/  MUFU.TANH R10, R10 ;  /* 0x0000000a000a7308 */ /* 0x000e220000002400 */
[----:B------:R-:W-:Y:S02]  /*12e70*/  VIADD R7, R7, 0x2d840 ;  /* 0x0002d84007077836 */ /* 0x000fe40000000000 */
[----:B------:R-:W-:Y:S01]  /*12e80*/  FMUL.FTZ R28, R32, UR45 ;  /* 0x0000002d201c7c20 */ /* 0x000fe20008410000 */
[----:B------:R-:W-:-:S02]  /*12e90*/  IMAD.U32 R8, RZ, RZ, UR40 ;  /* 0x00000028ff087e24 */ /* 0x000fc4000f8e00ff */
        /* <DEDUP_REMOVED lines=140> */
[C---:B------:R-:W-:Y:S01]  /*13760*/  FADD.FTZ R6, -R7.reuse, R6 ;  /* 0x0000000607067221 */ /* 0x040fe20000010100 */
[----:B------:R-:W-:Y:S02]  /*13770*/  FMUL.FTZ R47, R7, UR47 ;  /* 0x0000002f072f7c20 */ /* 0x000fe40008410000 */
[----:B---3--:R-:W-:Y:S02]  /*13780*/  FMNMX.FTZ R8, R153, R8, !PT ;  /* 0x0000000899087209 */ /* 0x008fe40007810000 */
[--C-:B------:R-:W-:Y:S01]  /*13790*/  FFMA.FTZ R33, R33, UR47, -R47.reuse ;  /* 0x0000002f21217c23 */ /* 0x100fe2000801082f */
[----:B------:R-:W0:Y:S01]  /*137a0*/  MUFU.TANH R68, R68 ;  /* 0x0000004400447308 */ /* 0x000e220000002400 */
[----:B----4-:R-:W-:Y:S01]  /*137b0*/  FMNMX.FTZ R8, R152, R8, !PT ;  /* 0x0000000898087209 */ /* 0x010fe20007810000 */
[--C-:B------:R-:W-:Y:S01]  /*137c0*/  FFMA.FTZ R24, R24, UR47, -R47.reuse ;  /* 0x0000002f18187c23 */ /* 0x100fe2000801082f */
[--C-:B------:R-:W-:Y:S01]  /*137d0*/  FFMA.FTZ R42, R34, UR47, -R47.reuse ;  /* 0x0000002f222a7c23 */ /* 0x100fe2000801082f */
[--C-:B------:R-:W-:Y:S01]  /*137e0*/  FFMA.FTZ R67, R45, UR47, -R47.reuse ;  /* 0x0000002f2d437c23 */ /* 0x100fe2000801082f */
[----:B-----5:R-:W-:Y:S01]  /*137f0*/  FMNMX.FTZ R8, R151, R8, !PT ;  /* 0x0000000897087209 */ /* 0x020fe20007810000 */
[--C-:B------:R-:W-:Y:S01]  /*13800*/  FFMA.FTZ R45, R73, UR47, -R47.reuse ;  /* 0x0000002f492d7c23 */ /* 0x100fe2000801082f */
[--C-:B------:R-:W-:Y:S01]  /*13810*/  FFMA.FTZ R79, R13, UR47, -R47.reuse ;  /* 0x0000002f0d4f7c23 */ /* 0x100fe2000801082f */
[----:B------:R-:W3:Y:S01]  /*13820*/  MUFU.TANH R27, R27 ;  /* 0x0000001b001b7308 */ /* 0x000ee20000002400 */
[----:B-1----:R-:W-:Y:S01]  /*13830*/  FMNMX.FTZ R8, R150, R8, !PT ;  /* 0x0000000896087209 */ /* 0x002fe20007810000 */
[--C-:B------:R-:W-:Y:S01]  /*13840*/  FFMA.FTZ R75, R30, UR47, -R47.reuse ;  /* 0x0000002f1e4b7c23 */ /* 0x100fe2000801082f */
[--C-:B------:R-:W-:Y:S01]  /*13850*/  FFMA.FTZ R76, R76, UR47, -R47.reuse ;  /* 0x0000002f4c4c7c23 */ /* 0x100fe2000801082f */
[--C-:B------:R-:W-:Y:S01]  /*13860*/  FFMA.FTZ R30, R32, UR47, -R47.reuse ;  /* 0x0000002f201e7c23 */ /* 0x100fe2000801082f */
[----:B------:R-:W-:Y:S01]  /*13870*/  FMNMX.FTZ R8, R72, R8, !PT ;  /* 0x0000000848087209 */ /* 0x000fe20007810000 */
[--C-:B------:R-:W-:Y:S01]  /*13880*/  FFMA.FTZ R26, R26, UR47, -R47.reuse ;  /* 0x0000002f1a1a7c23 */ /* 0x100fe2000801082f */
[--C-:B------:R-:W-:Y:S01]  /*13890*/  FFMA.FTZ R71, R35, UR47, -R47.reuse ;  /* 0x0000002f23477c23 */ /* 0x100fe2000801082f */
[----:B------:R-:W1:Y:S01]  /*138a0*/  MUFU.TANH R12, R12 ;  /* 0x0000000c000c7308 */ /* 0x000e620000002400 */
[----:B------:R-:W-:Y:S01]  /*138b0*/  FMNMX.FTZ R8, R39, R8, !PT ;  /* 0x0000000827087209 */ /* 0x000fe20007810000 */
[--C-:B------:R-:W-:Y:S01]  /*138c0*/  FFMA.FTZ R35, R36, UR47, -R47.reuse ;  /* 0x0000002f24237c23 */ /* 0x100fe2000801082f */
[--C-:B------:R-:W-:Y:S01]  /*138d0*/  FFMA.FTZ R66, R77, UR47, -R47.reuse ;  /* 0x0000002f4d427c23 */ /* 0x100fe2000801082f */
[--C-:B------:R-:W-:Y:S01]  /*138e0*/  FFMA.FTZ R37, R37, UR47, -R47.reuse ;  /* 0x0000002f25257c23 */ /* 0x100fe2000801082f */
[----:B------:R-:W-:Y:S01]  /*138f0*/  FMNMX.FTZ R8, R11, R8, !PT ;  /* 0x000000080b087209 */ /* 0x000fe20007810000 */
[--C-:B------:R-:W-:Y:S01]  /*13900*/  FFMA.FTZ R28, R28, UR47, -R47.reuse ;  /* 0x0000002f1c1c7c23 */ /* 0x100fe2000801082f */
[--C-:B------:R-:W-:Y:S01]  /*13910*/  FFMA.FTZ R51, R69, UR47, -R47.reuse ;  /* 0x0000002f45337c23 */ /* 0x100fe2000801082f */
[----:B------:R-:W4:Y:S01]  /*13920*/  MUFU.TANH R29, R29 ;  /* 0x0000001d001d7308 */ /* 0x000f220000002400 */
[----:B--2---:R-:W-:Y:S01]  /*13930*/  FMNMX.FTZ R8, R25, R8, !PT ;  /* 0x0000000819087209 */ /* 0x004fe20007810000 */
[--C-:B------:R-:W-:Y:S01]  /*13940*/  FFMA.FTZ R40, R40, UR47, -R47.reuse ;  /* 0x0000002f28287c23 */ /* 0x100fe2000801082f */
[--C-:B------:R-:W-:Y:S01]  /*13950*/  FFMA.FTZ R140, R140, UR47, -R47.reuse ;  /* 0x0000002f8c8c7c23 */ /* 0x100fe2000801082f */
[--C-:B------:R-:W-:Y:S01]  /*13960*/  FFMA.FTZ R141, R141, UR47, -R47.reuse ;  /* 0x0000002f8d8d7c23 */ /* 0x100fe2000801082f */
[----:B0-----:R-:W-:Y:S01]  /*13970*/  FMNMX.FTZ R8, R68, R8, !PT ;  /* 0x0000000844087209 */ /* 0x001fe20007810000 */
[--C-:B------:R-:W-:Y:S01]  /*13980*/  FFMA.FTZ R62, R142, UR47, -R47.reuse ;  /* 0x0000002f8e3e7c23 */ /* 0x100fe2000801082f */
[--C-:B------:R-:W-:Y:S01]  /*13990*/  FFMA.FTZ R63, R144, UR47, -R47.reuse ;  /* 0x0000002f903f7c23 */ /* 0x100fe2000801082f */
[----:B------:R-:W0:Y:S01]  /*139a0*/  MUFU.TANH R64, R64 ;  /* 0x0000004000407308 */ /* 0x000e220000002400 */
[----:B---3--:R-:W-:Y:S01]  /*139b0*/  FMNMX.FTZ R8, R27, R8, !PT ;  /* 0x000000081b087209 */ /* 0x008fe20007810000 */
[--C-:B------:R-:W-:Y:S01]  /*139c0*/  FFMA.FTZ R58, R143, UR47, -R47.reuse ;  /* 0x0000002f8f3a7c23 */ /* 0x100fe2000801082f */
[--C-:B------:R-:W-:Y:S01]  /*139d0*/  FFMA.FTZ R59, R145, UR47, -R47.reuse ;  /* 0x0000002f913b7c23 */ /* 0x100fe2000801082f */
[--C-:B------:R-:W-:Y:S01]  /*139e0*/  FFMA.FTZ R54, R146, UR47, -R47.reuse ;  /* 0x0000002f92367c23 */ /* 0x100fe2000801082f */
[----:B-1----:R-:W-:Y:S01]  /*139f0*/  FMNMX.FTZ R8, R12, R8, !PT ;  /* 0x000000080c087209 */ /* 0x002fe20007810000 */
[--C-:B------:R-:W-:Y:S01]  /*13a00*/  FFMA.FTZ R55, R65, UR47, -R47.reuse ;  /* 0x0000002f41377c23 */ /* 0x100fe2000801082f */
[--C-:B------:R-:W-:Y:S01]  /*13a10*/  FFMA.FTZ R50, R147, UR47, -R47.reuse ;  /* 0x0000002f93327c23 */ /* 0x100fe2000801082f */
[----:B------:R-:W1:Y:S01]  /*13a20*/  MUFU.TANH R31, R31 ;  /* 0x0000001f001f7308 */ /* 0x000e620000002400 */
[----:B----4-:R-:W-:Y:S01]  /*13a30*/  FMNMX.FTZ R8, R29, R8, !PT ;  /* 0x000000081d087209 */ /* 0x010fe20007810000 */
[--C-:B------:R-:W-:Y:S01]  /*13a40*/  FFMA.FTZ R148, R148, UR47, -R47.reuse ;  /* 0x0000002f94947c23 */ /* 0x100fe2000801082f */
[--C-:B------:R-:W-:Y:S01]  /*13a50*/  FFMA.FTZ R81, R81, UR47, -R47.reuse ;  /* 0x0000002f51517c23 */ /* 0x100fe2000801082f */
[--C-:B------:R-:W-:Y:S01]  /*13a60*/  FFMA.FTZ R84, R84, UR47, -R47.reuse ;  /* 0x0000002f54547c23 */ /* 0x100fe2000801082f */
[----:B------:R-:W-:-:S03]  /*13a70*/  FFMA.FTZ R13, R85, UR47, -R47 ;  /* 0x0000002f550d7c23 */ /* 0x000fc6000801082f */
        /* <DEDUP_REMOVED lines=32> */
[----:B------:R0:W-:Y:S01]  /*13c80*/  MUFU.EX2 R73, R33 ;  /* 0x0000002100497308 */ /* 0x0001e20000000800 */
[----:B-1----:R-:W-:-:S07]  /*13c90*/  FMNMX.FTZ R8, R20, R8, !PT ;  /* 0x0000000814087209 */ /* 0x002fce0007810000 */
[----:B------:R-:W-:Y:S01]  /*13ca0*/  MUFU.EX2 R34, R24 ;  /* 0x0000001800227308 */ /* 0x000fe20000000800 */
[----:B--2---:R-:W-:-:S05]  /*13cb0*/  FMNMX.FTZ R8, R21, R8, !PT ;  /* 0x0000000815087209 */ /* 0x004fca0007810000 */
[----:B------:R-:W1:Y:S02]  /*13cc0*/  SHFL.BFLY PT, R38, R8, 0x2, 0x1f ;  /* 0x0c401f0008267f89 */ /* 0x000e6400000e0000 */
[----:B------:R-:W-:Y:S08]  /*13cd0*/  MUFU.EX2 R24, R42 ;  /* 0x0000002a00187308 */ /* 0x000ff00000000800 */
[----:B------:R2:W-:Y:S08]  /*13ce0*/  MUFU.EX2 R42, R76 ;  /* 0x0000004c002a7308 */ /* 0x0005f00000000800 */
[----:B------:R-:W-:Y:S01]  /*13cf0*/  MUFU.EX2 R79, R79 ;  /* 0x0000004f004f7308 */ /* 0x000fe20000000800 */
[----:B-1----:R-:W-:-:S07]  /*13d00*/  FMNMX.FTZ R8, R8, R38, !PT ;  /* 0x0000002608087209 */ /* 0x002fce0007810000 */
[----:B------:R-:W-:Y:S01]  /*13d10*/  MUFU.EX2 R77, R26 ;  /* 0x0000001a004d7308 */ /* 0x000fe20000000800 */
[----:B------:R-:W1:Y:S07]  /*13d20*/  SHFL.BFLY PT, R38, R8, 0x1, 0x1f ;  /* 0x0c201f0008267f89 */ /* 0x000e6e00000e0000 */
[----:B------:R3:W-:Y:S08]  /*13d30*/  MUFU.EX2 R26, R35 ;  /* 0x00000023001a7308 */ /* 0x0007f00000000800 */
[----:B------:R4:W-:Y:S08]  /*13d40*/  MUFU.EX2 R69, R37 ;  /* 0x0000002500457308 */ /* 0x0009f00000000800 */
[----:B------:R-:W-:Y:S01]  /*13d50*/  MUFU.EX2 R36, R28 ;  /* 0x0000001c00247308 */ /* 0x000fe20000000800 */
[----:B-1----:R-:W-:-:S05]  /*13d60*/  FMNMX.FTZ R8, R8, R38, !PT ;  /* 0x0000002608087209 */ /* 0x002fca0007810000 */
[----:B------:R-:W-:Y:S01]  /*13d70*/  FADD.FTZ R38, -R8, R9 ;  /* 0x0000000908267221 */ /* 0x000fe20000010100 */
[----:B------:R-:W-:Y:S01]  /*13d80*/  FMUL.FTZ R9, R6, UR47 ;  /* 0x0000002f06097c20 */ /* 0x000fe20008410000 */
[----:B------:R-:W-:Y:S02]  /*13d90*/  MUFU.EX2 R75, R75 ;  /* 0x0000004b004b7308 */ /* 0x000fe40000000800 */
[----:B------:R-:W-:Y:S01]  /*13da0*/  FMUL.FTZ R6, R38, UR47 ;  /* 0x0000002f26067c20 */ /* 0x000fe20008410000 */
[--C-:B------:R-:W-:Y:S01]  /*13db0*/  FFMA.FTZ R38, R10, UR47, -R47.reuse ;  /* 0x0000002f0a267c23 */ /* 0x100fe2000801082f */
[----:B------:R-:W-:Y:S01]  /*13dc0*/  FFMA.FTZ R10, R80, UR47, -R47 ;  /* 0x0000002f500a7c23 */ /* 0x000fe2000801082f */
[----:B------:R-:W-:-:S03]  /*13dd0*/  FMUL.FTZ R80, R8, UR47 ;  /* 0x0000002f08507c20 */ /* 0x000fc60008410000 */
[----:B------:R-:W-:Y:S01]  /*13de0*/  MUFU.EX2 R9, R9 ;  /* 0x0000000900097308 */ /* 0x000fe20000000800 */
[--C-:B------:R-:W-:Y:S01]  /*13df0*/  FFMA.FTZ R78, R155, UR47, -R80.reuse ;  /* 0x0000002f9b4e7c23 */ /* 0x100fe20008010850 */
[--C-:B0-----:R-:W-:Y:S01]  /*13e00*/  FFMA.FTZ R33, R154, UR47, -R80.reuse ;  /* 0x0000002f9a217c23 */ /* 0x101fe20008010850 */
[--C-:B--2---:R-:W-:Y:S01]  /*13e10*/  FFMA.FTZ R76, R153, UR47, -R80.reuse ;  /* 0x0000002f994c7c23 */ /* 0x104fe20008010850 */
[--C-:B---3--:R-:W-:Y:S01]  /*13e20*/  FFMA.FTZ R35, R152, UR47, -R80.reuse ;  /* 0x0000002f98237c23 */ /* 0x108fe20008010850 */
[--C-:B------:R-:W-:Y:S01]  /*13e30*/  FFMA.FTZ R74, R151, UR47, -R80.reuse ;  /* 0x0000002f974a7c23 */ /* 0x100fe20008010850 */
[--C-:B----4-:R-:W-:Y:S01]  /*13e40*/  FFMA.FTZ R37, R150, UR47, -R80.reuse ;  /* 0x0000002f96257c23 */ /* 0x110fe20008010850 */
        /* <DEDUP_REMOVED lines=29> */
[----:B------:R-:W-:Y:S01]  /*14020*/  FFMA.FTZ R21, R21, UR47, -R80 ;  /* 0x0000002f15157c23 */ /* 0x000fe20008010850 */
[----:B------:R-:W-:-:S03]  /*14030*/  FADD.FTZ R3, R79, R3 ;  /* 0x000000034f037221 */ /* 0x000fc60000010000 */
[----:B------:R-:W2:Y:S01]  /*14040*/  MUFU.EX2 R76, R76 ;  /* 0x0000004c004c7308 */ /* 0x000ea20000000800 */
[----:B-1----:R-:W-:-:S07]  /*14050*/  FFMA.FTZ R0, R6, R0, R78 ;  /* 0x0000000006007223 */ /* 0x002fce000001004e */
[----:B------:R-:W1:Y:S08]  /*14060*/  MUFU.EX2 R35, R35 ;  /* 0x0000002300237308 */ /* 0x000e700000000800 */
[----:B------:R-:W3:Y:S08]  /*14070*/  MUFU.EX2 R74, R74 ;  /* 0x0000004a004a7308 */ /* 0x000ef00000000800 */
[----:B------:R-:W-:Y:S08]  /*14080*/  MUFU.EX2 R47, R45 ;  /* 0x0000002d002f7308 */ /* 0x000ff00000000800 */
[----:B------:R4:W-:Y:S08]  /*14090*/  MUFU.EX2 R45, R66 ;  /* 0x00000042002d7308 */ /* 0x0009f00000000800 */
[----:B------:R-:W5:Y:S01]  /*140a0*/  MUFU.EX2 R37, R37 ;  /* 0x0000002500257308 */ /* 0x000f620000000800 */
[----:B----4-:R-:W-:Y:S01]  /*140b0*/  FFMA.FTZ R66, R12, UR47, -R80 ;  /* 0x0000002f0c427c23 */ /* 0x010fe20008010850 */
[----:B0-----:R-:W-:Y:S01]  /*140c0*/  FADD.FTZ R80, R33, R0 ;  /* 0x0000000021507221 */ /* 0x001fe20000010000 */
[----:B------:R-:W-:-:S03]  /*140d0*/  FADD.FTZ R0, R34, R3 ;  /* 0x0000000322007221 */ /* 0x000fc60000010000 */
[----:B--2---:R-:W-:Y:S01]  /*140e0*/  FADD.FTZ R3, R76, R80 ;  /* 0x000000504c037221 */ /* 0x004fe20000010000 */
[----:B------:R-:W-:Y:S01]  /*140f0*/  FADD.FTZ R0, R77, R0 ;  /* 0x000000004d007221 */ /* 0x000fe20000010000 */
[----:B------:R-:W0:Y:S02]  /*14100*/  MUFU.EX2 R38, R30 ;  /* 0x0000001e00267308 */ /* 0x000e240000000800 */
[----:B-1----:R-:W-:Y:S01]  /*14110*/  FADD.FTZ R3, R35, R3 ;  /* 0x0000000323037221 */ /* 0x002fe20000010000 */
[----:B------:R-:W-:-:S03]  /*14120*/  FADD.FTZ R0, R36, R0 ;  /* 0x0000000024007221 */ /* 0x000fc60000010000 */
[----:B---3--:R-:W-:Y:S01]  /*14130*/  FADD.FTZ R3, R74, R3 ;  /* 0x000000034a037221 */ /* 0x008fe20000010000 */
[----:B------:R-:W-:Y:S01]  /*14140*/  FADD.FTZ R0, R75, R0 ;  /* 0x000000004b007221 */ /* 0x000fe20000010000 */
[----:B------:R-:W1:Y:S02]  /*14150*/  MUFU.EX2 R72, R72 ;  /* 0x0000004800487308 */ /* 0x000e640000000800 */
[----:B-----5:R-:W-:-:S06]  /*14160*/  FADD.FTZ R3, R37, R3 ;  /* 0x0000000325037221 */ /* 0x020fcc0000010000 */
        /* <DEDUP_REMOVED lines=97> */
.L_x_12489:
[----:B------:R-:W2:Y:S04]  /*14780*/  LDL R84, [R1+0x80] ;  /* 0x0000800001547983 */ /* 0x000ea80000100800 */
[----:B------:R-:W3:Y:S01]  /*14790*/  LDL R82, [R1+0xc] ;  /* 0x00000c0001527983 */ /* 0x000ee20000100800 */
[----:B------:R-:W-:-:S03]  /*147a0*/  IMAD R5, R5, 0x8, R2 ;  /* 0x0000000805057824 */ /* 0x000fc600078e0202 */
[----:B------:R-:W4:Y:S04]  /*147b0*/  LDL R81, [R1+0x8] ;  /* 0x0000080001517983 */ /* 0x000f280000100800 */
[----:B------:R-:W5:Y:S01]  /*147c0*/  LDL R83, [R1+0x84] ;  /* 0x0000840001537983 */ /* 0x000f620000100800 */
[----:B------:R-:W-:Y:S01]  /*147d0*/  VIADD R5, R5, 0x2d860 ;  /* 0x0002d86005057836 */ /* 0x000fe20000000000 */
[----:B------:R-:W-:-:S04]  /*147e0*/  MOV R80, UR40 ;  /* 0x0000002800507c02 */ /* 0x000fc80008000f00 */
        /* <DEDUP_REMOVED lines=23> */
[----:B0-----:R-:W-:Y:S02]  /*14960*/  F2FP.F16.F32.PACK_AB R32, R63, R62 ;  /* 0x0000003e3f20723e */ /* 0x001fe400000000ff */
[----:B------:R-:W-:Y:S02]  /*14970*/  F2FP.F16.F32.PACK_AB R33, R60, R61 ;  /* 0x0000003d3c21723e */ /* 0x000fe400000000ff */
[----:B------:R-:W-:Y:S02]  /*14980*/  F2FP.F16.F32.PACK_AB R34, R59, R58 ;  /* 0x0000003a3b22723e */ /* 0x000fe400000000ff */
[----:B------:R-:W-:-:S02]  /*14990*/  F2FP.F16.F32.PACK_AB R35, R56, R57 ;  /* 0x000000393823723e */ /* 0x000fc400000000ff */
        /* <DEDUP_REMOVED lines=78> */
.L_x_12478:
[----:B------:R-:W-:Y:S05]  /*14e80*/  WARPSYNC.ALL ;  /* 0x0000000000007948 */ /* 0x000fea0003800000 */
[----:B------:R-:W-:Y:S06]  /*14e90*/  BAR.ARV 0x8, 0x200 ;  /* 0x0208000000007b1d */ /* 0x000fec0000002000 */
[----:B------:R-:W-:Y:S05]  /*14ea0*/  @!P0 BRA `(.L_x_12491) ;  /* 0x0000000000048947 */ /* 0x000fea0003800000 */
[----:B------:R-:W-:Y:S01]  /*14eb0*/  BPT.TRAP 0x1 ;  /* 0x000000040000795c */ /* 0x000fe20000300000 */
.L_x_12491:
[----:B------:R-:W-:Y:S02]  /*14ec0*/  LEA R6, R19, R2, 0x3 ;  /* 0x0000000213067211 */ /* 0x000fe400078e18ff */
[----:B------:R-:W-:-:S04]  /*14ed0*/  SHF.L.U32 R9, R139, 0x1f, RZ ;  /* 0x0000001f8b097819 */ /* 0x000fc800000006ff */
[----:B------:R0:W1:Y:S01]  /*14ee0*/  SYNCS.PHASECHK.TRANS64.TRYWAIT P1, [R6+URZ+0x2d850], R9 ;  /* 0x02d85009060075a7 */ /* 0x000062000802017f */
[----:B------:R-:W-:Y:S05]  /*14ef0*/  @!P0 BRA `(.L_x_12492) ;  /* 0x0000000000048947 */ /* 0x000fea0003800000 */
[----:B------:R-:W-:Y:S01]  /*14f00*/  BPT.TRAP 0x1 ;  /* 0x000000040000795c */ /* 0x000fe20000300000 */
.L_x_12492:
[----:B------:R-:W3:Y:S01]  /*14f10*/  LDL.LU R4, [R1+0x70] ;  /* 0x0000700001047983 */ /* 0x000ee20000300800 */
[----:B------:R-:W-:Y:S02]  /*14f20*/  VIADD R2, R2, 0x400 ;  /* 0x0000040002027836 */ /* 0x000fe40000000000 */
[----:B------:R-:W-:-:S03]  /*14f30*/  IMAD.MOV.U32 R5, RZ, RZ, 0x40000040 ;  /* 0x40000040ff057424 */ /* 0x000fc600078e00ff */
[----:B------:R-:W-:-:S04]  /*14f40*/  SHF.R.U32.HI R2, RZ, 0x4, R2 ;  /* 0x00000004ff027819 */ /* 0x000fc80000011602 */
[----:B------:R-:W-:-:S04]  /*14f50*/  LOP3.LUT R2, R2, 0x3fff, RZ, 0xc0, !PT ;  /* 0x00003fff02027812 */ /* 0x000fc800078ec0ff */
[----:B------:R-:W-:Y:S02]  /*14f60*/  LOP3.LUT R2, R2, 0x2000000, RZ, 0xfc, !PT ;  /* 0x0200000002027812 */ /* 0x000fe400078efcff */
[----:B---3--:R-:W-:Y:S01]  /*14f70*/  LOP3.LUT R4, R4, 0x10000, RZ, 0xfc, !PT ;  /* 0x0001000004047812 */ /* 0x008fe200078efcff */
[----:B-1----:R-:W-:Y:S06]  /*14f80*/  @P1 BRA `(.L_x_12493) ;  /* 0x0000000000081947 */ /* 0x002fec0003800000 */
[----:B------:R-:W1:Y:S02]  /*14f90*/  SYNCS.PHASECHK.TRANS64.TRYWAIT P1, [R6+URZ+0x2d850], R9 ;  /* 0x02d85009060075a7 */ /* 0x000e64000802017f */
[----:B-1----:R-:W-:Y:S05]  /*14fa0*/  @!P1 BRA `(.L_x_12494) ;  /* 0x000000bc00709947 */ /* 0x002fea0003800000 */
.L_x_12493:
        /* <DEDUP_REMOVED lines=8> */
[----:B------:R-:W-:Y:S01]  /*15030*/  VIADD R14, R10, 0x40 ;  /* 0x000000400a0e7836 */ /* 0x000fe20000000000 */
[----:B------:R-:W-:Y:S01]  /*15040*/  R2UR UR7, R11 ;  /* 0x000000000b0772ca */ /* 0x000fe200000e0000 */
[----:B------:R-:W-:Y:S01]  /*15050*/  IMAD.MOV.U32 R15, RZ, RZ, -0x7fffffe0 ;  /* 0x80000020ff0f7424 */ /* 0x000fe200078e00ff */
[----:B------:R-:W-:Y:S01]  /*15060*/  MOV R13, 0x40000040 ;  /* 0x40000040000d7802 */ /* 0x000fe20000000f00 */
[----:B------:R-:W-:Y:S01]  /*15070*/  IMAD.MOV.U32 R11, RZ, RZ, -0x7fffffe0 ;  /* 0x80000020ff0b7424 */ /* 0x000fe200078e00ff */
[----:B------:R-:W-:Y:S01]  /*15080*/  MOV R5, 0x40000040 ;  /* 0x4000004000057802 */ /* 0x000fe20000000f00 */
[----:B------:R-:W-:Y:S01]  /*15090*/  SHFL.BFLY PT, R2, R3, 0x2, 0x1f ;  /* 0x0c401f0003027f89 */ /* 0x000fe200000e0000 */
[----:B------:R-:W-:-:S03]  /*150a0*/  IMAD.U32 R20, RZ, RZ, UR47 ;  /* 0x0000002fff147e24 */ /* 0x000fc6000f8e00ff */
[----:B01----:R-:W0:Y:S04]  /*150b0*/  SHFL.BFLY PT, R9, R0, 0x2, 0x1f ;  /* 0x0c401f0000097f89 */ /* 0x003e2800000e0000 */
        /* <DEDUP_REMOVED lines=8> */
[----:B------:R-:W-:-:S02]  /*15140*/  IMAD.MOV.U32 R15, RZ, RZ, -0x7fffffe0 ;  /* 0x80000020ff0f7424 */ /* 0x000fc400078e00ff */
[----:B0-----:R-:W-:Y:S01]  /*15150*/  FADD.FTZ R9, R9, R0 ;  /* 0x0000000009097221 */ /* 0x001fe20000010000 */
[----:B------:R-:W-:Y:S01]  /*15160*/  MOV R0, 0xff800000 ;  /* 0xff80000000007802 */ /* 0x000fe20000000f00 */
[----:B------:R-:W-:Y:S02]  /*15170*/  WARPGROUP.DEPBAR.LE gsb0, 0x0 ;  /* 0x00008000000079c5 */ /* 0x000fe40000010000 */
[----:B------:R-:W-:-:S06]  /*15180*/  WARPGROUP.ARRIVE ;  /* 0x00000000000079c5 */ /* 0x000fcc0000000000 */
        /* <DEDUP_REMOVED lines=41> */
[C---:B------:R-:W-:Y:S01]  /*15420*/  IADD3 R12, R4.reuse, 0x604, RZ ;  /* 0x00000604040c7810 */ /* 0x040fe20007ffe0ff */
[----:B------:R-:W-:-:S02]  /*15430*/  VIADD R4, R4, 0x606 ;  /* 0x0000060604047836 */ /* 0x000fc40000000000 */
[----:B------:R-:W-:Y:S01]  /*15440*/  VIADD R10, R10, 0x1c0 ;  /* 0x000001c00a0a7836 */ /* 0x000fe20000000000 */
[----:B------:R-:W-:Y:S02]  /*15450*/  WARPGROUP.DEPBAR.LE gsb0, 0x0 ;  /* 0x00008000000079c5 */ /* 0x000fe40000010000 */
[----:B------:R-:W-:-:S06]  /*15460*/  WARPGROUP.ARRIVE ;  /* 0x00000000000079c5 */ /* 0x000fcc0000000000 */
        /* <DEDUP_REMOVED lines=9> */
[----:B------:R-:W-:Y:S01]  /*15500*/  R2UR UR5, R5 ;  /* 0x00000000050572ca */ /* 0x000fe200000e0000 */
[----:B------:R-:W-:Y:S01]  /*15510*/  FADD.FTZ R5, R2, R3 ;  /* 0x0000000302057221 */ /* 0x000fe20000010000 */
[----:B------:R-:W-:Y:S01]  /*15520*/  R2UR UR6, R10 ;  /* 0x000000000a0672ca */ /* 0x000fe200000e0000 */
[----:B------:R-:W0:Y:S01]  /*15530*/  SHFL.BFLY PT, R4, R9, 0x1, 0x1f ;  /* 0x0c201f0009047f89 */ /* 0x000e2200000e0000 */
[----:B------:R-:W-:Y:S01]  /*15540*/  R2UR UR7, R11 ;  /* 0x000000000b0772ca */ /* 0x000fe200000e0000 */
[----:B------:R-:W-:Y:S02]  /*15550*/  IMAD.U32 R10, RZ, RZ, UR47 ;  /* 0x0000002fff0a7e24 */ /* 0x000fe4000f8e00ff */
[----:B------:R-:W1:Y:S01]  /*15560*/  SHFL.BFLY PT, R2, R5, 0x1, 0x1f ;  /* 0x0c201f0005027f89 */ /* 0x000e6200000e0000 */
[----:B------:R-:W-:-:S02]  /*15570*/  IMAD.MOV.U32 R3, RZ, RZ, -0x800000 ;  /* 0xff800000ff037424 */ /* 0x000fc400078e00ff */
[----:B0-----:R-:W-:Y:S01]  /*15580*/  FADD.FTZ R14, R9, R4 ;  /* 0x00000004090e7221 */ /* 0x001fe20000010000 */
[----:B------:R-:W-:Y:S02]  /*15590*/  IMAD.MOV.U32 R4, RZ, RZ, RZ ;  /* 0x000000ffff047224 */ /* 0x000fe400078e00ff */
[----:B-1----:R-:W-:Y:S02]  /*155a0*/  FADD.FTZ R13, R5, R2 ;  /* 0x00000002050d7221 */ /* 0x002fe40000010000 */
[----:B------:R-:W-:Y:S01]  /*155b0*/  FSETP.NE.FTZ.AND P2, PT, R14, RZ, PT ;  /* 0x000000ff0e00720b */ /* 0x000fe20003f55000 */
[----:B------:R-:W-:Y:S02]  /*155c0*/  IMAD.MOV.U32 R2, RZ, RZ, RZ ;  /* 0x000000ffff027224 */ /* 0x000fe400078e00ff */
[----:B------:R-:W-:-:S10]  /*155d0*/  FSETP.NE.FTZ.AND P1, PT, R13, RZ, PT ;  /* 0x000000ff0d00720b */ /* 0x000fd40003f35000 */
[----:B------:R-:W0:Y:S01]  /*155e0*/  @P2 MUFU.LG2 R12, R14 ;  /* 0x0000000e000c2308 */ /* 0x000e220000000c00 */
[----:B------:R-:W-:Y:S02]  /*155f0*/  @P2 FMUL.FTZ R20, R20, 0.69314718246459960938 ;  /* 0x3f31721814142820 */ /* 0x000fe40000410000 */
[----:B------:R-:W-:-:S05]  /*15600*/  @P1 FMUL.FTZ R10, R10, 0.69314718246459960938 ;  /* 0x3f3172180a0a1820 */ /* 0x000fca0000410000 */
        /* <DEDUP_REMOVED lines=9> */
[----:B------:R-:W-:Y:S03]  /*156a0*/  HGMMA.64x96x16.F32 R88, gdesc[UR4].tnspB, R88, gsb0 ;  /* 0x41600000045879f0 */ /* 0x000fe60008000858 */
[----:B------:R-:W-:Y:S02]  /*156b0*/  WARPGROUP.DEPBAR.LE gsb0, 0x0 ;  /* 0x00008000000079c5 */ /* 0x000fe40000010000 */
[----:B---34-:R-:W-:Y:S05]  /*156c0*/  @!P0 BRA `(.L_x_12495) ;  /* 0x0000000000048947 */ /* 0x018fea0003800000 */
[----:B------:R-:W-:Y:S01]  /*156d0*/  BPT.TRAP 0x1 ;  /* 0x000000040000795c */ /* 0x000fe20000300000 */
.L_x_12495:
        /* <DEDUP_REMOVED lines=31> */
[-C--:B0-----:R-:W-:Y:S01]  /*158d0*/  FMUL.FTZ R90, R90, R2.reuse ;  /* 0x000000025a5a7220 */ /* 0x081fe20000410000 */
[----:B------:R-:W-:Y:S01]  /*158e0*/  PLOP3.LUT P0, PT, PT, PT, PT, 0x8, 0x0 ;  /* 0x000000000000781c */ /* 0x000fe20003f0e170 */
[-C--:B------:R-:W-:Y:S01]  /*158f0*/  FMUL.FTZ R91, R91, R2.reuse ;  /* 0x000000025b5b7220 */ /* 0x080fe20000410000 */
[-C--:B--2---:R-:W-:Y:S01]  /*15900*/  FMUL.FTZ R28, R94, R2.reuse ;  /* 0x000000025e1c7220 */ /* 0x084fe20000410000 */
        /* <DEDUP_REMOVED lines=24> */
.L_x_12423:
[----:B------:R-:W-:Y:S05]  /*15a90*/  WARPSYNC.ALL ;  /* 0x0000000000007948 */ /* 0x000fea0003800000 */
[----:B------:R-:W0:Y:S08]  /*15aa0*/  S2UR UR40, SR_CgaCtaId ;  /* 0x00000000002879c3 */ /* 0x000e300000008800 */
[----:B------:R-:W-:Y:S06]  /*15ab0*/  BAR.SYNC.DEFER_BLOCKING 0x5, 0x200 ;  /* 0x0148000000007b1d */ /* 0x000fec0000010000 */
[----:B------:R-:W-:Y:S01]  /*15ac0*/  UMOV UR4, 0x400 ;  /* 0x0000040000047882 */ /* 0x000fe20000000000 */
[----:B------:R-:W-:Y:S01]  /*15ad0*/  BSSY B0, `(.L_x_12496) ;  /* 0x00002b8000007945 */ /* 0x000fe20003800000 */
[----:B0-----:R-:W-:-:S06]  /*15ae0*/  ULEA UR4, UR40, UR4, 0x18 ;  /* 0x0000000428047291 */ /* 0x001fcc000f8ec03f */
[----:B------:R-:W-:-:S05]  /*15af0*/  IMAD.U32 R2, RZ, RZ, UR4 ;  /* 0x00000004ff027e24 */ /* 0x000fca000f8e00ff */
[----:B---3--:R0:W1:Y:S01]  /*15b00*/  LDS.128 R96, [R2+0x2d8d0] ;  /* 0x02d8d00002607984 */ /* 0x0080620000000c00 */
[----:B------:R-:W-:Y:S06]  /*15b10*/  BAR.ARV 0x4, 0x200 ;  /* 0x0108000000007b1d */ /* 0x000fec0000002000 */
[----:B------:R-:W-:Y:S05]  /*15b20*/  @P0 BRA `(.L_x_12497) ;  /* 0x0000001c00f00947 */ /* 0x000fea0003800000 */
[----:B------:R-:W3:Y:S01]  /*15b30*/  LDL R4, [R1+0x110] ;  /* 0x0001100001047983 */ /* 0x000ee20000100800 */
[----:B------:R-:W-:-:S03]  /*15b40*/  ULDC UR4, c[0x0][0xad4] ;  /* 0x0002b50000047ab9 */ /* 0x000fc60000000800 */
[----:B------:R-:W4:Y:S04]  /*15b50*/  LDL.LU R34, [R1+0x9c] ;  /* 0x00009c0001227983 */ /* 0x000f280000300800 */
[----:B------:R-:W2:Y:S04]  /*15b60*/  LDL.LU R41, [R1+0xa4] ;  /* 0x0000a40001297983 */ /* 0x000ea80000300800 */
[----:B------:R-:W2:Y:S01]  /*15b70*/  LDL.LU R40, [R1+0xa8] ;  /* 0x0000a80001287983 */ /* 0x000ea20000300800 */
[----:B------:R-:W0:Y:S01]  /*15b80*/  S2R R5, SR_SWINHI ;  /* 0x0000000000057919 */ /* 0x000e220000002f00 */
[----:B------:R-:W-:-:S02]  /*15b90*/  MOV R32, R2 ;  /* 0x0000000200207202 */ /* 0x000fc40000000f00 */
[----:B0-----:R-:W-:Y:S01]  /*15ba0*/  MOV R33, R5 ;  /* 0x0000000500217202 */ /* 0x001fe20000000f00 */
[----:B------:R-:W-:Y:S02]  /*15bb0*/  IMAD.MOV.U32 R44, RZ, RZ, RZ ;  /* 0x000000ffff2c7224 */ /* 0x000fe400078e00ff */
[----:B---3--:R-:W-:-:S03]  /*15bc0*/  IMAD.WIDE R4, R4, 0x2, R32 ;  /* 0x0000000204047825 */ /* 0x008fc600078e0220 */
[C---:B------:R-:W-:Y:S02]  /*15bd0*/  IADD3 R39, P0, R4.reuse, 0x6020, RZ ;  /* 0x0000602004277810 */ /* 0x040fe40007f1e0ff */
[----:B------:R-:W-:-:S03]  /*15be0*/  IADD3 R27, P4, R4, 0x20, RZ ;  /* 0x00000020041b7810 */ /* 0x000fc60007f9e0ff */
[----:B------:R-:W-:Y:S01]  /*15bf0*/  IMAD.X R11, RZ, RZ, R5, P0 ;  /* 0x000000ffff0b7224 */ /* 0x000fe200000e0605 */
[C---:B----4-:R-:W-:Y:S02]  /*15c00*/  ISETP.NE.AND P0, PT, R34.reuse, RZ, PT ;  /* 0x000000ff2200720c */ /* 0x050fe40003f05270 */
[----:B------:R-:W-:Y:S02]  /*15c10*/  LOP3.LUT R6, R27, 0x180, RZ, 0xc0, !PT ;  /* 0x000001801b067812 */ /* 0x000fe400078ec0ff */
[----:B------:R-:W-:Y:S01]  /*15c20*/  SEL R34, R34, UR4, P0 ;  /* 0x0000000422227c07 */ /* 0x000fe20008000000 */
[----:B------:R-:W-:Y:S05]  /*15c30*/  WARPSYNC.ALL ;  /* 0x0000000000007948 */ /* 0x000fea0003800000 */
[----:B------:R-:W-:Y:S01]  /*15c40*/  LOP3.LUT R7, R4, 0x180, RZ, 0xc0, !PT ;  /* 0x0000018004077812 */ /* 0x000fe200078ec0ff */
[----:B------:R-:W-:Y:S01]  /*15c50*/  ULDC.64 UR4, c[0x0][0xc00] ;  /* 0x0003000000047ab9 */ /* 0x000fe20000000a00 */
[----:B------:R-:W-:Y:S01]  /*15c60*/  SHF.R.U64 R6, R6, 0x3, RZ ;  /* 0x0000000306067819 */ /* 0x000fe200000012ff */
[----:B------:R-:W-:Y:S01]  /*15c70*/  ULDC.64 UR6, c[0x0][0xc08] ;  /* 0x0003020000067ab9 */ /* 0x000fe20000000a00 */
[----:B------:R-:W-:-:S02]  /*15c80*/  IADD3 R35, P3, R4, 0x3000, RZ ;  /* 0x0000300004237810 */ /* 0x000fc40007f7e0ff */
[----:B------:R-:W-:Y:S01]  /*15c90*/  SHF.R.U64 R7, R7, 0x3, RZ ;  /* 0x0000000307077819 */ /* 0x000fe200000012ff */
[----:B------:R-:W-:Y:S01]  /*15ca0*/  BAR.SYNC.DEFER_BLOCKING 0x1, 0x180 ;  /* 0x0046000000007b1d */ /* 0x000fe20000010000 */
[C---:B------:R-:W-:Y:S02]  /*15cb0*/  IADD3 R8, P2, R4.reuse, 0x3020, RZ ;  /* 0x0000302004087810 */ /* 0x040fe40007f5e0ff */
[----:B--2---:R-:W-:Y:S02]  /*15cc0*/  IADD3 R37, P1, R4, 0x6000, RZ ;  /* 0x0000600004257810 */ /* 0x004fe40007f3e0ff */
[----:B------:R-:W-:Y:S02]  /*15cd0*/  LOP3.LUT R12, R6, R27, RZ, 0x3c, !PT ;  /* 0x0000001b060c7212 */ /* 0x000fe400078e3cff */
[----:B------:R-:W-:Y:S02]  /*15ce0*/  LOP3.LUT R4, R7, R4, RZ, 0x3c, !PT ;  /* 0x0000000407047212 */ /* 0x000fe400078e3cff */
[----:B------:R-:W-:-:S02]  /*15cf0*/  LOP3.LUT R6, R35, 0x180, RZ, 0xc0, !PT ;  /* 0x0000018023067812 */ /* 0x000fc400078ec0ff */
[----:B------:R-:W-:Y:S02]  /*15d00*/  LOP3.LUT R7, R8, 0x180, RZ, 0xc0, !PT ;  /* 0x0000018008077812 */ /* 0x000fe400078ec0ff */
[----:B------:R-:W-:Y:S02]  /*15d10*/  LOP3.LUT R10, R37, 0x180, RZ, 0xc0, !PT ;  /* 0x00000180250a7812 */ /* 0x000fe400078ec0ff */
[----:B------:R-:W-:Y:S02]  /*15d20*/  LOP3.LUT R26, R39, 0x180, RZ, 0xc0, !PT ;  /* 0x00000180271a7812 */ /* 0x000fe400078ec0ff */
[----:B------:R-:W-:Y:S02]  /*15d30*/  SHF.R.U64 R6, R6, 0x3, RZ ;  /* 0x0000000306067819 */ /* 0x000fe400000012ff */
[----:B------:R-:W-:Y:S01]  /*15d40*/  SHF.R.U64 R7, R7, 0x3, RZ ;  /* 0x0000000307077819 */ /* 0x000fe200000012ff */
[----:B------:R-:W-:Y:S01]  /*15d50*/  IMAD.X R15, RZ, RZ, R5, P3 ;  /* 0x000000ffff0f7224 */ /* 0x000fe200018e0605 */
[----:B------:R-:W-:-:S02]  /*15d60*/  SHF.R.U64 R10, R10, 0x3, RZ ;  /* 0x000000030a0a7819 */ /* 0x000fc400000012ff */
[----:B------:R-:W-:Y:S01]  /*15d70*/  SHF.R.U64 R26, R26, 0x3, RZ ;  /* 0x000000031a1a7819 */ /* 0x000fe200000012ff */
[--C-:B------:R-:W-:Y:S01]  /*15d80*/  IMAD.X R25, RZ, RZ, R5.reuse, P2 ;  /* 0x000000ffff197224 */ /* 0x100fe200010e0605 */
[----:B------:R-:W-:Y:S01]  /*15d90*/  IADD3.X R13, RZ, R5, RZ, P4, !PT ;  /* 0x00000005ff0d7210 */ /* 0x000fe200027fe4ff */
[----:B------:R-:W-:Y:S01]  /*15da0*/  IMAD.X R9, RZ, RZ, R5, P1 ;  /* 0x000000ffff097224 */ /* 0x000fe200008e0605 */
[----:B------:R-:W-:Y:S02]  /*15db0*/  LOP3.LUT R14, R6, R35, RZ, 0x3c, !PT ;  /* 0x00000023060e7212 */ /* 0x000fe400078e3cff */
[----:B------:R-:W-:Y:S02]  /*15dc0*/  LOP3.LUT R24, R7, R8, RZ, 0x3c, !PT ;  /* 0x0000000807187212 */ /* 0x000fe400078e3cff */
[----:B------:R-:W-:Y:S02]  /*15dd0*/  MOV R27, R4 ;  /* 0x00000004001b7202 */ /* 0x000fe40000000f00 */
[----:B------:R-:W-:-:S02]  /*15de0*/  LOP3.LUT R8, R10, R37, RZ, 0x3c, !PT ;  /* 0x000000250a087212 */ /* 0x000fc400078e3cff */
[----:B------:R-:W-:Y:S02]  /*15df0*/  F2FP.F16.F32.PACK_AB R4, R89, R88 ;  /* 0x000000585904723e */ /* 0x000fe400000000ff */
[----:B------:R-:W-:Y:S02]  /*15e00*/  F2FP.F16.F32.PACK_AB R5, R91, R90 ;  /* 0x0000005a5b05723e */ /* 0x000fe400000000ff */
[----:B------:R-:W-:Y:S02]  /*15e10*/  F2FP.F16.F32.PACK_AB R6, R93, R92 ;  /* 0x0000005c5d06723e */ /* 0x000fe400000000ff */
[----:B------:R-:W-:Y:S02]  /*15e20*/  F2FP.F16.F32.PACK_AB R7, R29, R28 ;  /* 0x0000001c1d07723e */ /* 0x000fe400000000ff */
[----:B------:R-:W-:Y:S02]  /*15e30*/  LOP3.LUT R10, R26, R39, RZ, 0x3c, !PT ;  /* 0x000000271a0a7212 */ /* 0x000fe400078e3cff */
[----:B------:R-:W-:-:S02]  /*15e40*/  MOV R39, R12 ;  /* 0x0000000c00277202 */ /* 0x000fc40000000f00 */
[----:B------:R-:W-:Y:S02]  /*15e50*/  MOV R38, R14 ;  /* 0x0000000e00267202 */ /* 0x000fe40000000f00 */
        /* <DEDUP_REMOVED lines=13> */
[----:B0-----:R-:W-:Y:S02]  /*15f30*/  F2FP.F16.F32.PACK_AB R27, R111, R110 ;  /* 0x0000006e6f1b723e */ /* 0x001fe400000000ff */
        /* <DEDUP_REMOVED lines=18> */
[----:B0-----:R-:W-:-:S04]  /*16060*/  IADD3 R24, P1, R41, UR4, RZ ;  /* 0x0000000429187c10 */ /* 0x001fc8000ff3e0ff */
[----:B------:R-:W-:Y:S02]  /*16070*/  IADD3.X R25, R40, UR5, RZ, P1, !PT ;  /* 0x0000000528197c10 */ /* 0x000fe40008ffe4ff */
[----:B------:R-:W-:Y:S01]  /*16080*/  ISETP.NE.U32.AND P3, PT, RZ, UR6, PT ;  /* 0x00000006ff007c0c */ /* 0x000fe2000bf65070 */
[----:B--2---:R-:W-:Y:S01]  /*16090*/  IMAD.MOV.U32 R10, RZ, RZ, 0x9b8 ;  /* 0x000009b8ff0a7424 */ /* 0x004fe200078e00ff */
[----:B------:R-:W-:Y:S01]  /*160a0*/  ISETP.GT.AND P2, PT, R34, 0x1, PT ;  /* 0x000000012200780c */ /* 0x000fe20003f44270 */
[----:B---3--:R-:W0:Y:S02]  /*160b0*/  LDC R14, c[0x0][0xbe8] ;  /* 0x0002fa00ff0e7b82 */ /* 0x008e240000000800 */
[----:B------:R-:W5:Y:S01]  /*160c0*/  @P0 LDG.E R44, desc[UR38][R24.64] ;  /* 0x00000026182c0981 */ /* 0x000f62000c1e1900 */
[----:B------:R-:W-:Y:S02]  /*160d0*/  ISETP.NE.AND.EX P3, PT, RZ, UR7, PT, P3 ;  /* 0x00000007ff007c0c */ /* 0x000fe4000bf65330 */
[----:B------:R-:W-:-:S11]  /*160e0*/  SEL R10, R10, 0x978, P2 ;  /* 0x000009780a0a7807 */ /* 0x000fd60001000000 */
[----:B------:R-:W-:Y:S01]  /*160f0*/  @P3 IADD3 R4, P1, R41, UR6, RZ ;  /* 0x0000000629043c10 */ /* 0x000fe2000ff3e0ff */
[----:B------:R-:W-:Y:S02]  /*16100*/  ULDC UR6, c[0x0][0xa88] ;  /* 0x0002a20000067ab9 */ /* 0x000fe40000000800 */
[----:B------:R-:W-:Y:S02]  /*16110*/  MOV R27, UR6 ;  /* 0x00000006001b7c02 */ /* 0x000fe40008000f00 */
[----:B------:R-:W-:Y:S01]  /*16120*/  @P3 IADD3.X R5, R40, UR7, RZ, P1, !PT ;  /* 0x0000000728053c10 */ /* 0x000fe20008ffe4ff */
[----:B------:R2:W3:Y:S04]  /*16130*/  LDC.64 R6, c[0x0][R10+0x218] ;  /* 0x000086000a067b82 */ /* 0x0004e80000000a00 */
[----:B------:R4:W5:Y:S04]  /*16140*/  @P3 LDG.E R27, desc[UR38][R4.64] ;  /* 0x00000026041b3981 */ /* 0x000968000c1e1900 */
[----:B------:R2:W1:Y:S08]  /*16150*/  LDC.64 R8, c[0x0][R10+0x228] ;  /* 0x00008a000a087b82 */ /* 0x0004700000000a00 */
[----:B----4-:R2:W4:Y:S01]  /*16160*/  LDC.64 R4, c[0x0][R10+0x220] ;  /* 0x000088000a047b82 */ /* 0x0105220000000a00 */
[----:B0-----:R-:W-:Y:S01]  /*16170*/  ISETP.NE.AND P1, PT, R14, 0x1, PT ;  /* 0x000000010e00780c */ /* 0x001fe20003f25270 */
[----:B--2---:R-:W-:-:S12]  /*16180*/  @P3 BRA `(.L_x_12498) ;  /* 0x0000000000103947 */ /* 0x004fd80003800000 */
[----:B------:R-:W-:Y:S05]  /*16190*/  @!P0 BRA `(.L_x_12498) ;  /* 0x00000000000c8947 */ /* 0x000fea0003800000 */
[----:B------:R-:W2:Y:S04]  /*161a0*/  LDG.E R12, desc[UR38][R24.64] ;  /* 0x00000026180c7981 */ /* 0x000ea8000c1e1900 */
[----:B-----5:R-:W2:Y:S02]  /*161b0*/  LDG.E R27, desc[UR38][R24.64+0x4] ;  /* 0x00000426181b7981 */ /* 0x020ea4000c1e1900 */
[----:B--2---:R-:W-:-:S07]  /*161c0*/  IMAD.IADD R27, R27, 0x1, -R12 ;  /* 0x000000011b1b7824 */ /* 0x004fce00078e0a0c */
.L_x_12498:
[----:B------:R-:W2:Y:S01]  /*161d0*/  LDL.LU R12, [R1+0xa0] ;  /* 0x0000a000010c7983 */ /* 0x000ea20000300800 */
[----:B------:R-:W0:Y:S03]  /*161e0*/  LDC.64 R10, c[0x0][R10+0x210] ;  /* 0x000084000a0a7b82 */ /* 0x000e260000000a00 */
[----:B------:R-:W4:Y:S04]  /*161f0*/  LDL.LU R25, [R1+0xd8] ;  /* 0x0000d80001197983 */ /* 0x000f280000300800 */
[----:B------:R-:W4:Y:S01]  /*16200*/  LDL R24, [R1+0x98] ;  /* 0x0000980001187983 */ /* 0x000f220000100800 */
[----:B------:R-:W-:Y:S01]  /*16210*/  ISETP.NE.U32.AND P0, PT, RZ, UR4, PT ;  /* 0x00000004ff007c0c */ /* 0x000fe2000bf05070 */
[----:B------:R-:W1:Y:S02]  /*16220*/  @P1 LDC R39, c[0x0][0xbec] ;  /* 0x0002fb00ff271b82 */ /* 0x000e640000000800 */
[----:B------:R-:W4:Y:S04]  /*16230*/  LDL R50, [R1+0x88] ;  /* 0x0000880001327983 */ /* 0x000f280000100800 */
[----:B------:R-:W4:Y:S01]  /*16240*/  LDL R49, [R1+0xb0] ;  /* 0x0000b00001317983 */ /* 0x000f220000100800 */
[----:B------:R-:W-:Y:S01]  /*16250*/  ISETP.NE.AND.EX P0, PT, RZ, UR5, PT, P0 ;  /* 0x00000005ff007c0c */ /* 0x000fe2000bf05300 */
[----:B------:R-:W0:Y:S01]  /*16260*/  @P1 LDC R41, c[0x0][0xbf0] ;  /* 0x0002fc00ff291b82 */ /* 0x000e220000000800 */
[-C--:B---3--:R-:W-:Y:S01]  /*16270*/  IMAD R35, R7, R138.reuse, RZ ;  /* 0x0000008a07237224 */ /* 0x088fe200078e02ff */
[----:B------:R-:W3:Y:S01]  /*16280*/  LDL R36, [R1+0x10c] ;  /* 0x00010c0001247983 */ /* 0x000ee20000100800 */
[----:B------:R-:W-:-:S03]  /*16290*/  IMAD.WIDE.U32 R6, R6, R138, RZ ;  /* 0x0000008a06067225 */ /* 0x000fc600078e00ff */
[----:B------:R-:W3:Y:S01]  /*162a0*/  LDL R34, [R1+0xe0] ;  /* 0x0000e00001227983 */ /* 0x000ee20000100800 */
[----:B------:R-:W-:Y:S01]  /*162b0*/  IMAD.IADD R26, R7, 0x1, R35 ;  /* 0x00000001071a7824 */ /* 0x000fe200078e0223 */
[----:B-----5:R-:W-:Y:S02]  /*162c0*/  SHF.R.S32.HI R45, RZ, 0x1f, R44 ;  /* 0x0000001fff2d7819 */ /* 0x020fe4000001142c */
[----:B--2---:R-:W-:Y:S02]  /*162d0*/  SEL R15, R12, RZ, !P0 ;  /* 0x000000ff0c0f7207 */ /* 0x004fe40004000000 */
[----:B------:R-:W2:Y:S01]  /*162e0*/  LDC.64 R12, c[0x0][0xba8] ;  /* 0x0002ea00ff0c7b82 */ /* 0x000ea20000000a00 */
[----:B----4-:R-:W-:Y:S02]  /*162f0*/  SEL R25, R25, RZ, !P0 ;  /* 0x000000ff19197207 */ /* 0x010fe40004000000 */
[----:B------:R-:W-:-:S04]  /*16300*/  IMAD R5, R5, R15, RZ ;  /* 0x0000000f05057224 */ /* 0x000fc800078e02ff */
[C---:B------:R-:W-:Y:S02]  /*16310*/  IMAD R37, R4.reuse, R25, R5 ;  /* 0x0000001904257224 */ /* 0x040fe400078e0205 */
[----:B------:R-:W-:-:S04]  /*16320*/  IMAD.WIDE.U32 R4, R4, R15, RZ ;  /* 0x0000000f04047225 */ /* 0x000fc800078e00ff */
[----:B------:R-:W-:Y:S01]  /*16330*/  IMAD.IADD R24, R24, 0x1, R50 ;  /* 0x0000000118187824 */ /* 0x000fe200078e0232 */
[----:B------:R-:W-:-:S03]  /*16340*/  IADD3 R6, P0, P3, R4, R6, R44 ;  /* 0x0000000604067210 */ /* 0x000fc60007b1e02c */
[----:B-1----:R-:W-:Y:S01]  /*16350*/  @P1 IMAD.HI.U32 R4, R24, R39, RZ ;  /* 0x0000002718041227 */ /* 0x002fe200078e00ff */
[----:B------:R-:W-:-:S03]  /*16360*/  SEL R25, R49, RZ, P2 ;  /* 0x000000ff31197207 */ /* 0x000fc60001000000 */
[----:B------:R-:W-:Y:S01]  /*16370*/  IMAD.IADD R7, R5, 0x1, R37 ;  /* 0x0000000105077824 */ /* 0x000fe200078e0225 */
[----:B------:R-:W-:Y:S02]  /*16380*/  MOV R5, R24 ;  /* 0x0000001800057202 */ /* 0x000fe40000000f00 */
[----:B0-----:R-:W-:Y:S01]  /*16390*/  @P1 SHF.R.U32.HI R5, RZ, R41, R4 ;  /* 0x00000029ff051219 */ /* 0x001fe20000011604 */
[----:B--2---:R-:W0:Y:S01]  /*163a0*/  @!P2 LDC R12, c[0x0][0xb50] ;  /* 0x0002d400ff0cab82 */ /* 0x004e220000000800 */
[-C--:B------:R-:W-:Y:S02]  /*163b0*/  IMAD R35, R9, R25.reuse, RZ ;  /* 0x0000001909237224 */ /* 0x080fe400078e02ff */
[----:B------:R-:W-:Y:S01]  /*163c0*/  IMAD.WIDE.U32 R8, R8, R25, RZ ;  /* 0x0000001908087225 */ /* 0x000fe200078e00ff */
[----:B------:R-:W-:-:S03]  /*163d0*/  IADD3.X R7, R7, R26, R45, P0, P3 ;  /* 0x0000001a07077210 */ /* 0x000fc600007e642d */
[----:B------:R-:W-:Y:S01]  /*163e0*/  IMAD.MOV R25, RZ, RZ, -R5 ;  /* 0x000000ffff197224 */ /* 0x000fe200078e0a05 */
[----:B------:R-:W1:Y:S01]  /*163f0*/  @!P2 LDC R13, c[0x0][0xb54] ;  /* 0x0002d500ff0dab82 */ /* 0x000e620000000800 */
[----:B------:R-:W-:Y:S01]  /*16400*/  IMAD.IADD R35, R9, 0x1, R35 ;  /* 0x0000000109237824 */ /* 0x000fe200078e0223 */
        /* <DEDUP_REMOVED lines=12> */
[----:B---3--:R-:W-:-:S03]  /*164d0*/  IMAD.IADD R10, R36, 0x1, R50 ;  /* 0x00000001240a7824 */ /* 0x008fc600078e0232 */
        /* <DEDUP_REMOVED lines=24> */
[C---:B------:R-:W-:Y:S01]  /*16660*/  IADD3 R3, P5, R4.reuse, 0x7800, RZ ;  /* 0x0000780004037810 */ /* 0x040fe20007fbe0ff */
[----:B------:R-:W-:Y:S01]  /*16670*/  IMAD R45, R45, UR4, RZ ;  /* 0x000000042d2d7c24 */ /* 0x000fe2000f8e02ff */
[C---:B------:R-:W-:Y:S02]  /*16680*/  IADD3 R25, P0, R4.reuse, 0x1800, RZ ;  /* 0x0000180004197810 */ /* 0x040fe40007f1e0ff */
[----:B------:R-:W-:Y:S01]  /*16690*/  LOP3.LUT R0, R3, 0x180, RZ, 0xc0, !PT ;  /* 0x0000018003007812 */ /* 0x000fe200078ec0ff */
[----:B------:R-:W-:Y:S01]  /*166a0*/  IMAD.X R41, RZ, RZ, R5, P5 ;  /* 0x000000ffff297224 */ /* 0x000fe200028e0605 */
[----:B------:R-:W-:Y:S02]  /*166b0*/  IADD3 R29, P2, R4, 0x3000, RZ ;  /* 0x00003000041d7810 */ /* 0x000fe40007f5e0ff */
[----:B------:R-:W-:Y:S02]  /*166c0*/  SHF.R.U64 R0, R0, 0x3, RZ ;  /* 0x0000000300007819 */ /* 0x000fe400000012ff */
[----:B------:R-:W-:-:S02]  /*166d0*/  IADD3 R33, P3, R4, 0x4800, RZ ;  /* 0x0000480004217810 */ /* 0x000fc40007f7e0ff */
[----:B------:R-:W-:Y:S02]  /*166e0*/  IADD3 R37, P4, R4, 0x6000, RZ ;  /* 0x0000600004257810 */ /* 0x000fe40007f9e0ff */
[----:B------:R-:W-:Y:S01]  /*166f0*/  LOP3.LUT R40, R0, R3, RZ, 0x3c, !PT ;  /* 0x0000000300287212 */ /* 0x000fe200078e3cff */
[C---:B------:R-:W-:Y:S01]  /*16700*/  IMAD R3, R44.reuse, UR5, R45 ;  /* 0x000000052c037c24 */ /* 0x040fe2000f8e022d */
[----:B------:R-:W-:Y:S01]  /*16710*/  LOP3.LUT R24, R25, 0x180, RZ, 0xc0, !PT ;  /* 0x0000018019187812 */ /* 0x000fe200078ec0ff */
[----:B------:R-:W-:Y:S01]  /*16720*/  IMAD.WIDE.U32 R44, R44, UR4, RZ ;  /* 0x000000042c2c7c25 */ /* 0x000fe2000f8e00ff */
[----:B------:R-:W-:Y:S01]  /*16730*/  LOP3.LUT R28, R29, 0x180, RZ, 0xc0, !PT ;  /* 0x000001801d1c7812 */ /* 0x000fe200078ec0ff */
[----:B------:R-:W-:Y:S01]  /*16740*/  ULDC.64 UR4, c[0x0][0xae8] ;  /* 0x0002ba0000047ab9 */ /* 0x000fe20000000a00 */
[----:B------:R-:W-:Y:S01]  /*16750*/  LOP3.LUT R32, R33, 0x180, RZ, 0xc0, !PT ;  /* 0x0000018021207812 */ /* 0x000fe200078ec0ff */
[----:B------:R-:W-:Y:S01]  /*16760*/  IMAD R0, R13, 0x60, R20 ;  /* 0x000000600d007824 */ /* 0x000fe200078e0214 */
[----:B------:R-:W-:Y:S01]  /*16770*/  LOP3.LUT R36, R37, 0x180, RZ, 0xc0, !PT ;  /* 0x0000018025247812 */ /* 0x000fe200078ec0ff */
[----:B------:R-:W-:Y:S01]  /*16780*/  IMAD.IADD R45, R45, 0x1, R3 ;  /* 0x000000012d2d7824 */ /* 0x000fe200078e0203 */
[----:B------:R-:W-:Y:S01]  /*16790*/  LOP3.LUT R7, R4, 0x180, RZ, 0xc0, !PT ;  /* 0x0000018004077812 */ /* 0x000fe200078ec0ff */
[----:B------:R-:W-:Y:S01]  /*167a0*/  IMAD.IADD R12, R50, 0x1, R0 ;  /* 0x00000001320c7824 */ /* 0x000fe200078e0200 */
[----:B------:R-:W-:Y:S01]  /*167b0*/  SHF.R.U64 R24, R24, 0x3, RZ ;  /* 0x0000000318187819 */ /* 0x000fe200000012ff */
[----:B------:R-:W5:Y:S01]  /*167c0*/  LD.E.128 R40, desc[UR38][R40.64] ;  /* 0x0000002628287980 */ /* 0x000f62000c101d00 */
[----:B------:R-:W-:-:S02]  /*167d0*/  SHF.R.U64 R28, R28, 0x3, RZ ;  /* 0x000000031c1c7819 */ /* 0x000fc400000012ff */
[----:B------:R-:W-:Y:S02]  /*167e0*/  SHF.R.U64 R32, R32, 0x3, RZ ;  /* 0x0000000320207819 */ /* 0x000fe400000012ff */
[----:B------:R-:W-:Y:S01]  /*167f0*/  SHF.R.U64 R36, R36, 0x3, RZ ;  /* 0x0000000324247819 */ /* 0x000fe200000012ff */
[----:B------:R-:W-:Y:S01]  /*16800*/  IMAD.WIDE.U32 R44, R138, UR4, R44 ;  /* 0x000000048a2c7c25 */ /* 0x000fe2000f8e002c */
[----:B------:R-:W-:Y:S02]  /*16810*/  SHF.R.U64 R7, R7, 0x3, RZ ;  /* 0x0000000307077819 */ /* 0x000fe400000012ff */
[----:B------:R-:W-:Y:S01]  /*16820*/  LOP3.LUT R24, R24, R25, RZ, 0x3c, !PT ;  /* 0x0000001918187212 */ /* 0x000fe200078e3cff */
[----:B-1----:R-:W-:Y:S01]  /*16830*/  @P1 IMAD.HI.U32 R0, R12, R9, RZ ;  /* 0x000000090c001227 */ /* 0x002fe200078e00ff */
[----:B------:R-:W-:Y:S02]  /*16840*/  LOP3.LUT R28, R28, R29, RZ, 0x3c, !PT ;  /* 0x0000001d1c1c7212 */ /* 0x000fe400078e3cff */
[----:B------:R-:W-:Y:S01]  /*16850*/  LOP3.LUT R32, R32, R33, RZ, 0x3c, !PT ;  /* 0x0000002120207212 */ /* 0x000fe200078e3cff */
[--C-:B------:R-:W-:Y:S01]  /*16860*/  IMAD.X R25, RZ, RZ, R5.reuse, P0 ;  /* 0x000000ffff197224 */ /* 0x100fe200000e0605 */
[----:B------:R-:W-:Y:S01]  /*16870*/  LOP3.LUT R36, R36, R37, RZ, 0x3c, !PT ;  /* 0x0000002524247212 */ /* 0x000fe200078e3cff */
[----:B------:R-:W-:Y:S01]  /*16880*/  IMAD.X R29, RZ, RZ, R5, P2 ;  /* 0x000000ffff1d7224 */ /* 0x000fe200010e0605 */
[----:B------:R-:W-:Y:S01]  /*16890*/  SHF.R.S32.HI R10, RZ, 0x1f, R15 ;  /* 0x0000001fff0a7819 */ /* 0x000fe2000001140f */
[----:B------:R-:W-:Y:S01]  /*168a0*/  IMAD.X R37, RZ, RZ, R5, P4 ;  /* 0x000000ffff257224 */ /* 0x000fe200020e0605 */
[----:B------:R-:W-:Y:S01]  /*168b0*/  LOP3.LUT R4, R7, R4, RZ, 0x3c, !PT ;  /* 0x0000000407047212 */ /* 0x000fe200078e3cff */
[----:B------:R-:W-:Y:S01]  /*168c0*/  IMAD R45, R138, UR5, R45 ;  /* 0x000000058a2d7c24 */ /* 0x000fe2000f8e022d */
[----:B------:R-:W-:Y:S01]  /*168d0*/  IADD3.X R33, RZ, R5, RZ, P3, !PT ;  /* 0x00000005ff217210 */ /* 0x000fe20001ffe4ff */
[----:B------:R-:W-:Y:S01]  /*168e0*/  ULDC.64 UR4, c[0x0][0xaf0] ;  /* 0x0002bc0000047ab9 */ /* 0x000fe20000000a00 */
[----:B------:R-:W-:Y:S01]  /*168f0*/  IMAD.MOV.U32 R3, RZ, RZ, R12 ;  /* 0x000000ffff037224 */ /* 0x000fe200078e000c */
[----:B--2---:R-:W-:Y:S01]  /*16900*/  @P1 SHF.R.U32.HI R3, RZ, R11, R0 ;  /* 0x0000000bff031219 */ /* 0x004fe20000011600 */
[----:B------:R-:W-:Y:S01]  /*16910*/  IMAD R10, R10, UR4, RZ ;  /* 0x000000040a0a7c24 */ /* 0x000fe2000f8e02ff */
[----:B------:R-:W5:Y:S01]  /*16920*/  LD.E.128 R4, desc[UR38][R4.64] ;  /* 0x0000002604047980 */ /* 0x000f62000c101d00 */
[----:B------:R-:W-:Y:S01]  /*16930*/  IMAD.WIDE.U32 R44, R15, UR4, R44 ;  /* 0x000000040f2c7c25 */ /* 0x000fe2000f8e002c */
[----:B------:R-:W-:-:S02]  /*16940*/  SHF.R.S32.HI R0, RZ, 0x1f, R3 ;  /* 0x0000001fff007819 */ /* 0x000fc40000011403 */
[----:B------:R-:W5:Y:S01]  /*16950*/  LD.E.128 R24, desc[UR38][R24.64] ;  /* 0x0000002618187980 */ /* 0x000f62000c101d00 */
[----:B------:R-:W-:Y:S01]  /*16960*/  IADD3 R11, -R3, RZ, RZ ;  /* 0x000000ff030b7210 */ /* 0x000fe20007ffe1ff */
[----:B------:R-:W-:Y:S01]  /*16970*/  IMAD R9, R15, UR5, R10 ;  /* 0x000000050f097c24 */ /* 0x000fe2000f8e020a */
[----:B------:R-:W-:Y:S01]  /*16980*/  ULDC.64 UR4, c[0x0][0xae0] ;  /* 0x0002b80000047ab9 */ /* 0x000fe20000000a00 */
        /* <DEDUP_REMOVED lines=19> */
[----:B------:R-:W-:-:S03]  /*16ac0*/  PRMT R0, RZ, 0x654, R0 ;  /* 0x00000654ff007816 */ /* 0x000fc60000000000 */
[C---:B------:R-:W-:Y:S02]  /*16ad0*/  IMAD R9, R11.reuse, UR5, R10 ;  /* 0x000000050b097c24 */ /* 0x040fe4000f8e020a */
[----:B------:R-:W-:Y:S01]  /*16ae0*/  IMAD.WIDE.U32 R10, R11, UR4, R44 ;  /* 0x000000040b0a7c25 */ /* 0x000fe2000f8e002c */
[----:B------:R-:W-:Y:S01]  /*16af0*/  ULDC.64 UR4, c[0x0][0xa80] ;  /* 0x0002a00000047ab9 */ /* 0x000fe20000000a00 */
[----:B0-----:R0:W-:Y:S02]  /*16b00*/  SYNCS.ARRIVE.TRANS64.RED.A1T0 RZ, [R0+URZ], RZ ;  /* 0x000000ff00ff79a7 */ /* 0x0011e4000810043f */
[----:B------:R-:W-:Y:S01]  /*16b10*/  IMAD.IADD R9, R11, 0x1, R9 ;  /* 0x000000010b097824 */ /* 0x000fe200078e0209 */
[C---:B------:R-:W-:Y:S01]  /*16b20*/  IADD3 R47, R21.reuse, 0x40, RZ ;  /* 0x00000040152f7810 */ /* 0x040fe20007ffe0ff */
[----:B------:R-:W-:Y:S01]  /*16b30*/  VIADD R44, R21, 0x20 ;  /* 0x00000020152c7836 */ /* 0x000fe20000000000 */
[----:B0-----:R-:W-:Y:S01]  /*16b40*/  LEA R0, P0, R10, UR4, 0x1 ;  /* 0x000000040a007c11 */ /* 0x001fe2000f8008ff */
[----:B------:R-:W-:-:S03]  /*16b50*/  UMOV UR4, 0xffffffff ;  /* 0xffffffff00047882 */ /* 0x000fc60000000000 */
[----:B------:R-:W-:Y:S02]  /*16b60*/  LEA.HI.X R9, R10, UR5, R9, 0x1, P0 ;  /* 0x000000050a097c11 */ /* 0x000fe400080f0c09 */
[----:B------:R-:W-:Y:S02]  /*16b70*/  SHF.R.S32.HI R46, RZ, 0x1f, R44 ;  /* 0x0000001fff2e7819 */ /* 0x000fe4000001142c */
[----:B------:R-:W-:Y:S01]  /*16b80*/  SHF.R.S32.HI R48, RZ, 0x1f, R47 ;  /* 0x0000001fff307819 */ /* 0x000fe2000001142f */
[----:B------:R-:W-:Y:S06]  /*16b90*/  BRA.DIV UR4, `(.L_x_12500) ;  /* 0x000000a204887947 */ /* 0x000fec000b800000 */
[----:B------:R0:W1:Y:S04]  /*16ba0*/  SHFL.IDX PT, R3, R9, RZ, 0x1c1f ;  /* 0x001c1fff09037589 */ /* 0x00006800000e0000 */
[----:B------:R0:W2:Y:S02]  /*16bb0*/  SHFL.IDX PT, R14, R0, RZ, 0x1c1f ;  /* 0x001c1fff000e7589 */ /* 0x0000a400000e0000 */
.L_x_12678:
        /* <DEDUP_REMOVED lines=17> */
.L_x_12502:
[----:B------:R-:W-:Y:S05]  /*16cd0*/  BSYNC B1 ;  /* 0x0000000000017941 */ /* 0x000fea0003800000 */
.L_x_12501:
[----:B------:R-:W-:-:S03]  /*16ce0*/  UMOV UR4, 0xffffffff ;  /* 0xffffffff00047882 */ /* 0x000fc60000000000 */
[----:B------:R-:W-:Y:S05]  /*16cf0*/  BRA.DIV UR4, `(.L_x_12503) ;  /* 0x000000a204647947 */ /* 0x000fea000b800000 */
[----:B-1----:R1:W4:Y:S04]  /*16d00*/  SHFL.IDX PT, R3, R9, 0x1, 0x1c1f ;  /* 0x003c1f0009037f89 */ /* 0x00232800000e0000 */
[----:B--23--:R1:W2:Y:S02]  /*16d10*/  SHFL.IDX PT, R14, R0, 0x1, 0x1c1f ;  /* 0x003c1f00000e7f89 */ /* 0x00c2a400000e0000 */
.L_x_12682:
        /* <DEDUP_REMOVED lines=18> */
.L_x_12499:
[----:B------:R-:W-:Y:S01]  /*16e40*/  ULDC.64 UR4, c[0x0][0xb08] ;  /* 0x0002c20000047ab9 */ /* 0x000fe20000000a00 */
[----:B------:R-:W1:Y:S01]  /*16e50*/  @P1 LDC R11, c[0x0][0xbec] ;  /* 0x0002fb00ff0b1b82 */ /* 0x000e620000000800 */
[----:B------:R-:W-:Y:S01]  /*16e60*/  IMAD R45, R45, UR4, RZ ;  /* 0x000000042d2d7c24 */ /* 0x000fe2000f8e02ff */
[----:B0-----:R-:W-:Y:S01]  /*16e70*/  SHF.R.S32.HI R0, RZ, 0x1f, R15 ;  /* 0x0000001fff007819 */ /* 0x001fe2000001140f */
[----:B------:R-:W-:Y:S01]  /*16e80*/  IMAD.WIDE.U32 R4, R44, UR4, RZ ;  /* 0x000000042c047c25 */ /* 0x000fe2000f8e00ff */
[----:B------:R-:W-:-:S03]  /*16e90*/  MOV R3, R24 ;  /* 0x0000001800037202 */ /* 0x000fc60000000f00 */
        /* <DEDUP_REMOVED lines=40> */
.L_x_12685:
        /* <DEDUP_REMOVED lines=27> */
[----:B--2---:R-:W-:Y:S01]  /*172d0*/  @!P2 MOV R4, R14 ;  /* 0x0000000e0004a202 */ /* 0x004fe20000000f00 */
[----:B-1----:R-:W-:Y:S01]  /*172e0*/  @!P2 IMAD.MOV.U32 R5, RZ, RZ, R3 ;  /* 0x000000ffff05a224 */ /* 0x002fe200078e0003 */
[----:B------:R-:W-:-:S03]  /*172f0*/  ISETP.GE.AND P1, PT, R39, UR4, PT ;  /* 0x0000000427007c0c */ /* 0x000fc6000bf26270 */
        /* <DEDUP_REMOVED lines=46> */
.L_x_12507:
[----:B------:R-:W-:Y:S05]  /*175e0*/  BSYNC B1 ;  /* 0x0000000000017941 */ /* 0x000fea0003800000 */
.L_x_12506:
[----:B------:R-:W-:-:S03]  /*175f0*/  UMOV UR4, 0xffffffff ;  /* 0xffffffff00047882 */ /* 0x000fc60000000000 */
[----:B------:R-:W-:Y:S05]  /*17600*/  BRA.DIV UR4, `(.L_x_12508) ;  /* 0x0000009a049c7947 */ /* 0x000fea000b800000 */
[----:B-1----:R1:W4:Y:S04]  /*17610*/  SHFL.IDX PT, R3, R24, 0x1, 0x1c1f ;  /* 0x003c1f0018037f89 */ /* 0x00232800000e0000 */
[----:B--23--:R1:W2:Y:S02]  /*17620*/  SHFL.IDX PT, R14, R0, 0x1, 0x1c1f ;  /* 0x003c1f00000e7f89 */ /* 0x00c2a400000e0000 */
.L_x_12689:
        /* <DEDUP_REMOVED lines=64> */
[----:B------:R-:W-:Y:S01]  /*17a30*/  VIADD R0, R24, 0x58 ;  /* 0x0000005818007836 */ /* 0x000fe20000000000 */
[----:B------:R4:W-:Y:S04]  /*17a40*/  @!P2 ST.E.64 desc[UR38][R8.64], R118 ;  /* 0x000000760800a985 */ /* 0x0009e8000c101b26 */
        /* <DEDUP_REMOVED lines=10> */
.L_x_12497:
[----:B------:R-:W3:Y:S01]  /*17af0*/  LDL.LU R0, [R1+0xa8] ;  /* 0x0000a80001007983 */ /* 0x000ee20000300800 */
        /* <DEDUP_REMOVED lines=10> */
[----:B----4-:R-:W-:Y:S01]  /*17ba0*/  IADD3 R4, P2, R6, UR4, RZ ;  /* 0x0000000406047c10 */ /* 0x010fe2000ff5e0ff */
[----:B------:R-:W-:-:S03]  /*17bb0*/  ULDC UR4, c[0x0][0xa88] ;  /* 0x0002a20000047ab9 */ /* 0x000fc60000000800 */
[----:B---3--:R-:W-:-:S05]  /*17bc0*/  IADD3.X R5, R0, UR5, RZ, P2, !PT ;  /* 0x0000000500057c10 */ /* 0x008fca00097fe4ff */
[----:B------:R-:W-:Y:S02]  /*17bd0*/  @P1 IADD3 R6, P2, R6, UR6, RZ ;  /* 0x0000000606061c10 */ /* 0x000fe4000ff5e0ff */
[----:B------:R-:W-:Y:S01]  /*17be0*/  MOV R20, UR4 ;  /* 0x0000000400147c02 */ /* 0x000fe20008000f00 */
[----:B------:R3:W5:Y:S01]  /*17bf0*/  @P0 LDG.E R3, desc[UR38][R4.64] ;  /* 0x0000002604030981 */ /* 0x000762000c1e1900 */
        /* <DEDUP_REMOVED lines=13> */
.L_x_12509:
        /* <DEDUP_REMOVED lines=38> */
[----:B------:R-:W-:-:S04]  /*17f30*/  IMAD.IADD R27, R11, 0x1, R27 ;  /* 0x000000010b1b7824 */ /* 0x000fc800078e021b */
        /* <DEDUP_REMOVED lines=18> */
.L_x_12511:
[----:B------:R-:W-:Y:S05]  /*18060*/  BSYNC B1 ;  /* 0x0000000000017941 */ /* 0x000fea0003800000 */
.L_x_12510:
        /* <DEDUP_REMOVED lines=26> */
[----:B--2---:R-:W-:-:S04]  /*18210*/  IMAD.IADD R9, R27, 0x1, R0 ;  /* 0x000000011b097824 */ /* 0x004fc800078e0200 */
        /* <DEDUP_REMOVED lines=28> */
.L_x_12692:
        /* <DEDUP_REMOVED lines=10> */
[CC--:B---3--:R-:W-:Y:S02]  /*18480*/  @!P3 LEA R26, P0, R10.reuse, R14.reuse, 0x1 ;  /* 0x0000000e0a1ab211 */ /* 0x0c8fe400078008ff */
[----:B------:R-:W-:Y:S01]  /*18490*/  @!P4 LEA R28, P1, R7, R14, 0x1 ;  /* 0x0000000e071cc211 */ /* 0x000fe200078208ff */
[----:B------:R-:W-:Y:S01]  /*184a0*/  @!P2 IMAD.WIDE R12, R9, 0x2, R14 ;  /* 0x00000002090ca825 */ /* 0x000fe200078e020e */
[-C--:B------:R-:W-:Y:S02]  /*184b0*/  @!P3 LEA.HI.X R27, R10, R3.reuse, R24, 0x1, P0 ;  /* 0x000000030a1bb211 */ /* 0x080fe400000f0c18 */
[----:B------:R-:W-:Y:S02]  /*184c0*/  @!P4 LEA.HI.X R29, R7, R3, R8, 0x1, P1 ;  /* 0x00000003071dc211 */ /* 0x000fe400008f0c08 */
[----:B------:R4:W-:Y:S04]  /*184d0*/  @!P2 ST.E.128 desc[UR38][R12.64], RZ ;  /* 0x000000ff0c00a985 */ /* 0x0009e8000c101d26 */
[----:B------:R4:W-:Y:S04]  /*184e0*/  @!P3 ST.E.128 desc[UR38][R26.64], RZ ;  /* 0x000000ff1a00b985 */ /* 0x0009e8000c101d26 */
[----:B------:R4:W-:Y:S02]  /*184f0*/  @!P4 ST.E.128 desc[UR38][R28.64], RZ ;  /* 0x000000ff1c00c985 */ /* 0x0009e4000c101d26 */
.L_x_12514:
[----:B------:R-:W-:Y:S05]  /*18500*/  BSYNC B1 ;  /* 0x0000000000017941 */ /* 0x000fea0003800000 */
.L_x_12513:
[----:B------:R-:W-:-:S03]  /*18510*/  UMOV UR4, 0xffffffff ;  /* 0xffffffff00047882 */ /* 0x000fc60000000000 */
[----:B------:R-:W-:Y:S05]  /*18520*/  BRA.DIV UR4, `(.L_x_12515) ;  /* 0x0000008e04507947 */ /* 0x000fea000b800000 */
[----:B--2---:R2:W0:Y:S04]  /*18530*/  SHFL.IDX PT, R3, R4, 0x1, 0x1c1f ;  /* 0x003c1f0004037f89 */ /* 0x00442800000e0000 */
[----:B---3--:R2:W3:Y:S02]  /*18540*/  SHFL.IDX PT, R14, R0, 0x1, 0x1c1f ;  /* 0x003c1f00000e7f89 */ /* 0x0084e400000e0000 */
.L_x_12696:
        /* <DEDUP_REMOVED lines=8> */
[CC--:B---34-:R-:W-:Y:S02]  /*185d0*/  @!P3 LEA R12, P0, R10.reuse, R14.reuse, 0x1 ;  /* 0x0000000e0a0cb211 */ /* 0x0d8fe400078008ff */
[----:B------:R-:W-:Y:S01]  /*185e0*/  @!P4 LEA R6, P1, R7, R14, 0x1 ;  /* 0x0000000e0706c211 */ /* 0x000fe200078208ff */
[----:B------:R-:W-:Y:S01]  /*185f0*/  @!P2 IMAD.WIDE R4, R9, 0x2, R14 ;  /* 0x000000020904a825 */ /* 0x000fe200078e020e */
[-C--:B------:R-:W-:Y:S02]  /*18600*/  @!P3 LEA.HI.X R13, R10, R3.reuse, R24, 0x1, P0 ;  /* 0x000000030a0db211 */ /* 0x080fe400000f0c18 */
[----:B------:R-:W-:Y:S02]  /*18610*/  @!P4 LEA.HI.X R7, R7, R3, R8, 0x1, P1 ;  /* 0x000000030707c211 */ /* 0x000fe400008f0c08 */
[----:B------:R2:W-:Y:S04]  /*18620*/  @!P2 ST.E.128 desc[UR38][R4.64], RZ ;  /* 0x000000ff0400a985 */ /* 0x0005e8000c101d26 */
[----:B------:R2:W-:Y:S04]  /*18630*/  @!P3 ST.E.128 desc[UR38][R12.64], RZ ;  /* 0x000000ff0c00b985 */ /* 0x0005e8000c101d26 */
[----:B------:R2:W-:Y:S02]  /*18640*/  @!P4 ST.E.128 desc[UR38][R6.64], RZ ;  /* 0x000000ff0600c985 */ /* 0x0005e4000c101d26 */
.L_x_12504:
[----:B------:R-:W-:Y:S05]  /*18650*/  BSYNC B0 ;  /* 0x0000000000007941 */ /* 0x000fea0003800000 */
.L_x_12496:
[----:B------:R-:W-:Y:S02]  /*18660*/  ULDC UR4, c[0x0][0xc3c] ;  /* 0x00030f0000047ab9 */ /* 0x000fe40000000800 */
[----:B-1----:R-:W-:-:S13]  /*18670*/  ISETP.GE.AND P0, PT, R99, UR4, PT ;  /* 0x0000000463007c0c */ /* 0x002fda000bf06270 */
[----:B------:R-:W-:Y:S05]  /*18680*/  @!P0 BRA `(.L_x_12516) ;  /* 0xfffffe8c00ec8947 */ /* 0x000fea000383ffff */
[----:B------:R-:W-:Y:S05]  /*18690*/  BRA `(.L_x_12350) ;  /* 0x0000007800e87947 */ /* 0x000fea0003800000 */
.L_x_12348:
        /* <DEDUP_REMOVED lines=16> */
.L_x_12517:
        /* <DEDUP_REMOVED lines=44> */
.L_x_12521:
[----:B------:R-:W0:Y:S01]  /*18a60*/  LDC R2, c[0x0][0xc3c] ;  /* 0x00030f00ff027b82 */ /* 0x000e220000000800 */
[----:B------:R-:W-:Y:S01]  /*18a70*/  UIADD3 UR4, UR4, 0x1f, URZ ;  /* 0x0000001f04047890 */ /* 0x000fe2000fffe03f */
[----:B------:R-:W-:Y:S02]  /*18a80*/  ULDC UR7, c[0x0][0xc3c] ;  /* 0x00030f0000077ab9 */ /* 0x000fe40000000800 */
[----:B------:R-:W-:-:S03]  /*18a90*/  IMAD.U32 R27, RZ, RZ, UR7 ;  /* 0x00000007ff1b7e24 */ /* 0x000fc6000f8e00ff */
[----:B0-----:R-:W-:-:S13]  /*18aa0*/  ISETP.LE.AND P6, PT, R2, UR4, PT ;  /* 0x0000000402007c0c */ /* 0x001fda000bfc3270 */
[----:B------:R-:W-:Y:S05]  /*18ab0*/  @P6 BRA `(.L_x_12520) ;  /* 0x0000000800ac6947 */ /* 0x000fea0003800000 */
[----:B------:R-:W-:Y:S01]  /*18ac0*/  IADD3 R9, R0, UR4, RZ ;  /* 0x0000000400097c10 */ /* 0x000fe2000fffe0ff */
        /* <DEDUP_REMOVED lines=30> */
.L_x_12519:
        /* <DEDUP_REMOVED lines=13> */
.L_x_12522:
[----:B-1----:R-:W-:Y:S01]  /*18d80*/  IMAD R24, R24, UR5, R5 ;  /* 0x0000000518187c24 */ /* 0x002fe2000f8e0205 */
[----:B------:R-:W-:-:S04]  /*18d90*/  IADD3 R27, R27, UR4, RZ ;  /* 0x000000041b1b7c10 */ /* 0x000fc8000fffe0ff */
        /* <DEDUP_REMOVED lines=9> */
[----:B0-----:R-:W-:Y:S02]  /*18e30*/  IMAD.MOV.U32 R2, RZ, RZ, RZ ;  /* 0x000000ffff027224 */ /* 0x001fe400078e00ff */
        /* <DEDUP_REMOVED lines=15> */
[----:B------:R-:W-:Y:S02]  /*18f30*/  ISETP.GE.U32.AND P0, PT, R8, R7, PT ;  /* 0x000000070800720c */ /* 0x000fe40003f06070 */
[----:B0-----:R-:W-:Y:S02]  /*18f40*/  IADD3 R3, R9, 0xffffffe, RZ ;  /* 0x0ffffffe09037810 */ /* 0x001fe40007ffe0ff */
[----:B------:R-:W-:-:S04]  /*18f50*/  LOP3.LUT R7, R4, R25, RZ, 0x3c, !PT ;  /* 0x0000001904077212 */ /* 0x000fc800078e3cff */
[----:B------:R-:W0:Y:S01]  /*18f60*/  F2I.FTZ.U32.TRUNC.NTZ R3, R3 ;  /* 0x0000000300037305 */ /* 0x000e22000021f000 */
[----:B------:R-:W-:-:S04]  /*18f70*/  ISETP.GE.AND P2, PT, R7, RZ, PT ;  /* 0x000000ff0700720c */ /* 0x000fc80003f46270 */
[----:B------:R-:W-:-:S04]  /*18f80*/  @P0 VIADD R2, R2, 0x1 ;  /* 0x0000000102020836 */ /* 0x000fc80000000000 */
[----:B------:R-:W-:-:S05]  /*18f90*/  IMAD.MOV.U32 R9, RZ, RZ, R2 ;  /* 0x000000ffff097224 */ /* 0x000fca00078e0002 */
[----:B------:R-:W-:Y:S01]  /*18fa0*/  @!P2 IMAD.MOV R9, RZ, RZ, -R9 ;  /* 0x000000ffff09a224 */ /* 0x000fe200078e0a09 */
[----:B------:R-:W-:Y:S01]  /*18fb0*/  @!P1 LOP3.LUT R9, RZ, R25, RZ, 0x33, !PT ;  /* 0x00000019ff099212 */ /* 0x000fe200078e33ff */
[----:B0-----:R-:W-:-:S03]  /*18fc0*/  IMAD.MOV R2, RZ, RZ, -R3 ;  /* 0x000000ffff027224 */ /* 0x001fc600078e0a03 */
[----:B------:R-:W-:Y:S01]  /*18fd0*/  IABS R8, R9 ;  /* 0x0000000900087213 */ /* 0x000fe20000000000 */
[----:B------:R-:W-:Y:S01]  /*18fe0*/  IMAD R7, R2, R5, RZ ;  /* 0x0000000502077224 */ /* 0x000fe200078e02ff */
[----:B------:R-:W-:-:S05]  /*18ff0*/  MOV R2, RZ ;  /* 0x000000ff00027202 */ /* 0x000fca0000000f00 */
        /* <DEDUP_REMOVED lines=13> */
[----:B------:R-:W-:-:S05]  /*190d0*/  @P0 IADD3 R2, R2, 0x1, RZ ;  /* 0x0000000102020810 */ /* 0x000fca0007ffe0ff */
        /* <DEDUP_REMOVED lines=8> */
.L_x_12523:
        /* <DEDUP_REMOVED lines=10> */
[----:B0-----:R-:W-:-:S06]  /*19200*/  IADD3 R8, R7, 0xffffffe, RZ ;  /* 0x0ffffffe07087810 */ /* 0x001fcc0007ffe0ff */
        /* <DEDUP_REMOVED lines=18> */
[----:B------:R-:W-:Y:S01]  /*19330*/  IMAD R7, R6, R2, RZ ;  /* 0x0000000206077224 */ /* 0x000fe200078e02ff */
[----:B------:R-:W-:-:S03]  /*19340*/  IADD3 R2, -R2, RZ, RZ ;  /* 0x000000ff02027210 */ /* 0x000fc60007ffe1ff */
[----:B------:R-:W-:Y:S02]  /*19350*/  IMAD.MOV R3, RZ, RZ, -R7 ;  /* 0x000000ffff037224 */ /* 0x000fe400078e0a07 */
[----:B------:R-:W-:Y:S02]  /*19360*/  IMAD R4, R5, R2, R4 ;  /* 0x0000000205047224 */ /* 0x000fe400078e0204 */
[----:B------:R-:W-:Y:S01]  /*19370*/  IMAD.MOV.U32 R2, RZ, RZ, RZ ;  /* 0x000000ffff027224 */ /* 0x000fe200078e00ff */
[----:B------:R-:W-:Y:S02]  /*19380*/  VIADDMNMX R6, R3, UR5, R6, PT ;  /* 0x0000000503067c46 */ /* 0x000fe4000b800106 */
[----:B------:R-:W-:Y:S02]  /*19390*/  IABS R10, R4 ;  /* 0x00000004000a7213 */ /* 0x000fe40000000000 */
[----:B------:R-:W-:Y:S01]  /*193a0*/  IABS R8, R6 ;  /* 0x0000000600087213 */ /* 0x000fe20000000000 */
[----:B------:R-:W-:Y:S01]  /*193b0*/  IMAD.MOV R26, RZ, RZ, -R6 ;  /* 0x000000ffff1a7224 */ /* 0x000fe200078e0a06 */
[----:B------:R-:W-:-:S02]  /*193c0*/  IADD3 R7, R7, 0x1000000, R4 ;  /* 0x0100000007077810 */ /* 0x000fc40007ffe004 */
[----:B------:R-:W0:Y:S08]  /*193d0*/  I2F.RP R9, R8 ;  /* 0x0000000800097306 */ /* 0x000e300000209400 */
[----:B0-----:R-:W0:Y:S02]  /*193e0*/  MUFU.RCP R9, R9 ;  /* 0x0000000900097308 */ /* 0x001e240000001000 */
[----:B0-----:R-:W-:-:S06]  /*193f0*/  VIADD R3, R9, 0xffffffe ;  /* 0x0ffffffe09037836 */ /* 0x001fcc0000000000 */
[----:B------:R-:W0:Y:S02]  /*19400*/  F2I.FTZ.U32.TRUNC.NTZ R3, R3 ;  /* 0x0000000300037305 */ /* 0x000e24000021f000 */
[----:B0-----:R-:W-:-:S04]  /*19410*/  IMAD.MOV R11, RZ, RZ, -R3 ;  /* 0x000000ffff0b7224 */ /* 0x001fc800078e0a03 */
        /* <DEDUP_REMOVED lines=18> */
.L_x_12524:
[----:B------:R-:W-:-:S04]  /*19540*/  LOP3.LUT R2, RZ, R2, RZ, 0x33, !PT ;  /* 0x00000002ff027212 */ /* 0x000fc800078e33ff */
[----:B------:R-:W-:Y:S01]  /*19550*/  IADD3 R25, R25, R2, RZ ;  /* 0x0000000219197210 */ /* 0x000fe20007ffe0ff */
[----:B------:R-:W-:Y:S06]  /*19560*/  BRA `(.L_x_12525) ;  /* 0x00000000000c7947 */ /* 0x000fec0003800000 */
.L_x_12520:
[----:B------:R-:W-:Y:S02]  /*19570*/  IMAD.MOV.U32 R25, RZ, RZ, RZ ;  /* 0x000000ffff197224 */ /* 0x000fe400078e00ff */
[----:B------:R-:W-:Y:S02]  /*19580*/  IMAD.U32 R24, RZ, RZ, UR6 ;  /* 0x00000006ff187e24 */ /* 0x000fe4000f8e00ff */
[----:B------:R-:W-:-:S07]  /*19590*/  IMAD.MOV.U32 R26, RZ, RZ, RZ ;  /* 0x000000ffff1a7224 */ /* 0x000fce00078e00ff */
.L_x_12525:
[----:B------:R-:W-:-:S13]  /*195a0*/  ISETP.NE.AND P0, PT, R0, RZ, PT ;  /* 0x000000ff0000720c */ /* 0x000fda0003f05270 */
[----:B------:R-:W0:Y:S01]  /*195b0*/  @!P0 S2R R3, SR_CgaCtaId ;  /* 0x0000000000038919 */ /* 0x000e220000008800 */
[----:B------:R-:W-:-:S04]  /*195c0*/  @!P0 MOV R0, 0x400 ;  /* 0x0000040000008802 */ /* 0x000fc80000000f00 */
[----:B0-----:R-:W-:-:S05]  /*195d0*/  @!P0 LEA R0, R3, R0, 0x18 ;  /* 0x0000000003008211 */ /* 0x001fca00078ec0ff */
[----:B------:R1:W-:Y:S01]  /*195e0*/  @!P0 STS.128 [R0+0x2d8d0], R24 ;  /* 0x02d8d01800008388 */ /* 0x0003e20000000c00 */
[----:B------:R-:W-:Y:S06]  /*195f0*/  BAR.ARV 0x5, 0x200 ;  /* 0x0148000000007b1d */ /* 0x000fec0000002000 */
.L_x_12518:
[----:B-1----:R-:W-:Y:S01]  /*19600*/  IMAD.MOV.U32 R0, RZ, RZ, 0x1 ;  /* 0x00000001ff007424 */ /* 0x002fe200078e00ff */
[----:B------:R-:W-:Y:S01]  /*19610*/  ULDC UR4, c[0x0][0xc3c] ;  /* 0x00030f0000047ab9 */ /* 0x000fe20000000800 */
[----:B------:R-:W-:Y:S02]  /*19620*/  MOV R28, RZ ;  /* 0x000000ff001c7202 */ /* 0x000fe40000000f00 */
[----:B0-----:R-:W-:Y:S01]  /*19630*/  ISETP.GE.AND P0, PT, R27, UR4, PT ;  /* 0x000000041b007c0c */ /* 0x001fe2000bf06270 */
[----:B------:R0:W-:Y:S04]  /*19640*/  STL [R1], R0 ;  /* 0x0000000001007387 */ /* 0x0001e80000100800 */
[----:B------:R0:W-:Y:S08]  /*19650*/  STL [R1+0x4c], RZ ;  /* 0x00004cff01007387 */ /* 0x0001f00000100800 */
        /* <DEDUP_REMOVED lines=22> */
[----:B------:R-:W-:-:S02]  /*197c0*/  SHF.R.U32.HI R3, RZ, 0x2, R6 ;  /* 0x00000002ff037819 */ /* 0x000fc40000011606 */
[----:B------:R-:W-:Y:S01]  /*197d0*/  MOV R6, 0x1 ;  /* 0x0000000100067802 */ /* 0x000fe20000000f00 */
[----:B------:R-:W-:Y:S01]  /*197e0*/  STL [R1+0x10], R5 ;  /* 0x0000100501007387 */ /* 0x000fe20000100800 */
[----:B------:R-:W-:-:S03]  /*197f0*/  LOP3.LUT R2, R2, 0x60, RZ, 0xc0, !PT ;  /* 0x0000006002027812 */ /* 0x000fc600078ec0ff */
[----:B------:R-:W-:Y:S04]  /*19800*/  STL [R1+0x4c], RZ ;  /* 0x00004cff01007387 */ /* 0x000fe80000100800 */
[----:B------:R0:W-:Y:S04]  /*19810*/  STL [R1+0x4], R4 ;  /* 0x0000040401007387 */ /* 0x0001e80000100800 */
[----:B------:R1:W-:Y:S01]  /*19820*/  STL [R1], R6 ;  /* 0x0000000601007387 */ /* 0x0003e20000100800 */
[----:B0-----:R-:W-:Y:S02]  /*19830*/  LOP3.LUT R4, R3, R2, RZ, 0xfc, !PT ;  /* 0x0000000203047212 */ /* 0x001fe400078efcff */
[----:B------:R-:W-:-:S02]  /*19840*/  LOP3.LUT R3, R0, 0x20, RZ, 0xfc, !PT ;  /* 0x0000002000037812 */ /* 0x000fc400078efcff */
[----:B------:R-:W-:Y:S01]  /*19850*/  LOP3.LUT R2, R0, 0x40, RZ, 0xfc, !PT ;  /* 0x0000004000027812 */ /* 0x000fe200078efcff */
[----:B------:R-:W-:-:S05]  /*19860*/  IMAD R0, R5, 0x2, R16 ;  /* 0x0000000205007824 */ /* 0x000fca00078e0210 */
[----:B------:R1:W-:Y:S02]  /*19870*/  STL [R1+0x30], R0 ;  /* 0x0000300001007387 */ /* 0x0003e40000100800 */
.L_x_12631:
[----:B------:R-:W0:Y:S02]  /*19880*/  LDC.64 R2, c[0x0][0xc88] ;  /* 0x00032200ff027b82 */ /* 0x000e240000000a00 */
[----:B0-----:R-:W-:-:S05]  /*19890*/  IMAD.WIDE R2, R27, 0x4, R2 ;  /* 0x000000041b027825 */ /* 0x001fca00078e0202 */
[----:B--2---:R-:W2:Y:S01]  /*198a0*/  LDG.E R11, desc[UR38][R2.64] ;  /* 0x00000026020b7981 */ /* 0x004ea2000c1e1900 */
[----:B------:R-:W-:Y:S05]  /*198b0*/  YIELD ;  /* 0x0000000000007946 */ /* 0x000fea0003800000 */
[----:B------:R-:W-:Y:S01]  /*198c0*/  ULDC.64 UR4, c[0x0][0xa28] ;  /* 0x00028a0000047ab9 */ /* 0x000fe20000000a00 */
[----:B------:R-:W-:Y:S01]  /*198d0*/  IMAD.MOV.U32 R10, RZ, RZ, RZ ;  /* 0x000000ffff0a7224 */ /* 0x000fe200078e00ff */
[----:B------:R-:W-:Y:S01]  /*198e0*/  ISETP.NE.U32.AND P0, PT, RZ, UR4, PT ;  /* 0x00000004ff007c0c */ /* 0x000fe2000bf05070 */
[----:B------:R-:W-:Y:S01]  /*198f0*/  ULDC.64 UR8, c[0x0][0xa18] ;  /* 0x0002860000087ab9 */ /* 0x000fe20000000a00 */
[----:B-1----:R-:W-:Y:S01]  /*19900*/  MOV R6, RZ ;  /* 0x000000ff00067202 */ /* 0x002fe20000000f00 */
[----:B------:R-:W-:Y:S01]  /*19910*/  ULDC.64 UR6, c[0x0][0xa10] ;  /* 0x0002840000067ab9 */ /* 0x000fe20000000a00 */
[----:B------:R-:W-:-:S02]  /*19920*/  ISETP.NE.AND.EX P0, PT, RZ, UR5, PT, P0 ;  /* 0x00000005ff007c0c */ /* 0x000fc4000bf05300 */
[----:B--2---:R-:W-:Y:S01]  /*19930*/  SHF.R.S32.HI R0, RZ, 0x1f, R11 ;  /* 0x0000001fff007819 */ /* 0x004fe2000001140b */
[----:B------:R-:W-:-:S10]  /*19940*/  IMAD.SHL.U32 R18, R11, 0x4, RZ ;  /* 0x000000040b127824 */ /* 0x000fd400078e00ff */
[C---:B------:R-:W-:Y:S01]  /*19950*/  @P0 LEA R2, P1, R11.reuse, UR4, 0x2 ;  /* 0x000000040b020c11 */ /* 0x040fe2000f8210ff */
[----:B------:R-:W-:Y:S03]  /*19960*/  STL [R1+0x8], R11 ;  /* 0x0000080b01007387 */ /* 0x000fe60000100800 */
[C-C-:B------:R-:W-:Y:S01]  /*19970*/  @P0 LEA.HI.X R3, R11.reuse, UR5, R0.reuse, 0x2, P1 ;  /* 0x000000050b030c11 */ /* 0x140fe200088f1400 */
[----:B------:R-:W-:Y:S01]  /*19980*/  ULDC.64 UR4, c[0x0][0xa00] ;  /* 0x0002800000047ab9 */ /* 0x000fe20000000a00 */
[----:B------:R-:W-:Y:S01]  /*19990*/  SHF.L.U64.HI R19, R11, 0x2, R0 ;  /* 0x000000020b137819 */ /* 0x000fe20000010200 */
[----:B------:R0:W-:Y:S04]  /*199a0*/  STL [R1+0x48], R0 ;  /* 0x0000480001007387 */ /* 0x0001e80000100800 */
[----:B------:R1:W2:Y:S01]  /*199b0*/  @P0 LDG.E R10, desc[UR38][R2.64] ;  /* 0x00000026020a0981 */ /* 0x0002a2000c1e1900 */
        /* <DEDUP_REMOVED lines=28> */
[----:B0-----:R-:W-:Y:S01]  /*19b80*/  IMAD.U32 R6, RZ, RZ, UR4 ;  /* 0x00000004ff067e24 */ /* 0x001fe2000f8e00ff */
[----:B---3--:R0:W-:Y:S04]  /*19b90*/  STL [R1+0x40], R8 ;  /* 0x0000400801007387 */ /* 0x0081e80000100800 */
[----:B--2---:R0:W-:Y:S01]  /*19ba0*/  STL [R1+0x28], R10 ;  /* 0x0000280a01007387 */ /* 0x0041e20000100800 */
[----:B----4-:R-:W-:Y:S05]  /*19bb0*/  @P2 BRA `(.L_x_12527) ;  /* 0x0000000000142947 */ /* 0x010fea0003800000 */
[----:B------:R-:W-:Y:S05]  /*19bc0*/  @!P0 BRA `(.L_x_12527) ;  /* 0x0000000000108947 */ /* 0x000fea0003800000 */
[----:B------:R-:W0:Y:S04]  /*19bd0*/  LDG.E R7, desc[UR38][R2.64] ;  /* 0x0000002602077981 */ /* 0x000e28000c1e1900 */
[----:B------:R-:W0:Y:S02]  /*19be0*/  LDG.E R2, desc[UR38][R2.64+0x4] ;  /* 0x0000042602027981 */ /* 0x000e24000c1e1900 */
[----:B0-----:R-:W-:-:S05]  /*19bf0*/  IADD3 R8, -R7, R2, RZ ;  /* 0x0000000207087210 */ /* 0x001fca0007ffe1ff */
[----:B------:R1:W-:Y:S02]  /*19c00*/  STL [R1+0x40], R8 ;  /* 0x0000400801007387 */ /* 0x0003e40000100800 */
.L_x_12527:
[----:B------:R-:W-:Y:S01]  /*19c10*/  IMAD.MOV.U32 R12, RZ, RZ, R11 ;  /* 0x000000ffff0c7224 */ /* 0x000fe200078e000b */
[----:B------:R-:W-:Y:S01]  /*19c20*/  ULDC.64 UR4, c[0x0][0xa20] ;  /* 0x0002880000047ab9 */ /* 0x000fe20000000a00 */
[C---:B------:R-:W-:Y:S02]  /*19c30*/  LOP3.LUT R7, R26.reuse, 0xff000000, RZ, 0xc0, !PT ;  /* 0xff0000001a077812 */ /* 0x040fe400078ec0ff */
[----:B------:R-:W-:Y:S01]  /*19c40*/  ISETP.NE.U32.AND P0, PT, RZ, UR4, PT ;  /* 0x00000004ff007c0c */ /* 0x000fe2000bf05070 */
[----:B------:R2:W-:Y:S01]  /*19c50*/  STL [R1+0xc], R12 ;  /* 0x00000c0c01007387 */ /* 0x0005e20000100800 */
[----:B------:R-:W-:Y:S02]  /*19c60*/  SHF.R.U32.HI R7, RZ, 0x8, R7 ;  /* 0x00000008ff077819 */ /* 0x000fe40000011607 */
[----:B------:R-:W-:Y:S02]  /*19c70*/  ISETP.NE.AND.EX P0, PT, RZ, UR5, PT, P0 ;  /* 0x00000005ff007c0c */ /* 0x000fe4000bf05300 */
[----:B------:R-:W-:-:S02]  /*19c80*/  LOP3.LUT R2, R26, 0xff0000, RZ, 0xc0, !PT ;  /* 0x00ff00001a027812 */ /* 0x000fc400078ec0ff */
[----:B------:R-:W-:Y:S02]  /*19c90*/  LOP3.LUT R17, R26, 0xffff, RZ, 0xc0, !PT ;  /* 0x0000ffff1a117812 */ /* 0x000fe400078ec0ff */
[----:B------:R-:W-:-:S07]  /*19ca0*/  LEA.HI R7, R2, R7, RZ, 0x10 ;  /* 0x0000000702077211 */ /* 0x000fce00078f80ff */
[----:B--2---:R-:W-:Y:S05]  /*19cb0*/  @!P0 BRA `(.L_x_12528) ;  /* 0x0000000000108947 */ /* 0x004fea0003800000 */
[----:B------:R-:W-:-:S04]  /*19cc0*/  IADD3 R2, P0, R18, UR4, RZ ;  /* 0x0000000412027c10 */ /* 0x000fc8000ff1e0ff */
[----:B------:R-:W-:-:S05]  /*19cd0*/  IADD3.X R3, R19, UR5, RZ, P0, !PT ;  /* 0x0000000513037c10 */ /* 0x000fca00087fe4ff */
[----:B------:R2:W5:Y:S01]  /*19ce0*/  LDG.E R6, desc[UR38][R2.64] ;  /* 0x0000002602067981 */ /* 0x000562000c1e1900 */
[----:B------:R-:W-:Y:S05]  /*19cf0*/  BRA `(.L_x_12529) ;  /* 0x0000000000247947 */ /* 0x000fea0003800000 */
.L_x_12528:
        /* <DEDUP_REMOVED lines=9> */
.L_x_12529:
[----:B--2---:R-:W2:Y:S01]  /*19d90*/  @P1 LDG.E R2, desc[UR38][R4.64] ;  /* 0x0000002604021981 */ /* 0x004ea2000c1e1900 */
[----:B------:R-:W3:Y:S03]  /*19da0*/  LDC R3, c[0x0][0x448] ;  /* 0x00011200ff037b82 */ /* 0x000ee60000000800 */
[----:B------:R4:W2:Y:S01]  /*19db0*/  @P1 LDG.E R4, desc[UR38][R4.64+0x4] ;  /* 0x0000042604041981 */ /* 0x0008a2000c1e1900 */
[----:B-----5:R-:W-:Y:S01]  /*19dc0*/  IADD3 R6, -R10, R6, RZ ;  /* 0x000000060a067210 */ /* 0x020fe20007ffe1ff */
[----:B------:R-:W-:Y:S01]  /*19dd0*/  BSSY B0, `(.L_x_12530) ;  /* 0x0000037000007945 */ /* 0x000fe20003800000 */
[----:B------:R-:W-:Y:S02]  /*19de0*/  LOP3.LUT R23, R7, 0xff, RZ, 0xc0, !PT ;  /* 0x000000ff07177812 */ /* 0x000fe400078ec0ff */
[----:B---3--:R-:W-:-:S13]  /*19df0*/  ISETP.NE.AND P0, PT, R3, 0x1, PT ;  /* 0x000000010300780c */ /* 0x008fda0003f05270 */
[----:B------:R-:W3:Y:S08]  /*19e00*/  @P0 LDC R3, c[0x0][0x44c] ;  /* 0x00011300ff030b82 */ /* 0x000ef00000000800 */
[----:B----4-:R-:W4:Y:S01]  /*19e10*/  @P0 LDC R5, c[0x0][0x450] ;  /* 0x00011400ff050b82 */ /* 0x010f220000000800 */
[----:B--2---:R-:W-:Y:S02]  /*19e20*/  @P1 IMAD.IADD R9, R4, 0x1, -R2 ;  /* 0x0000000104091824 */ /* 0x004fe400078e0a02 */
[----:B------:R-:W-:-:S04]  /*19e30*/  IMAD R2, R25, 0xc0, RZ ;  /* 0x000000c019027824 */ /* 0x000fc800078e02ff */
[----:B------:R-:W-:-:S04]  /*19e40*/  VIADD R2, R2, 0xbf ;  /* 0x000000bf02027836 */ /* 0x000fc80000000000 */
[----:B---3--:R-:W-:-:S05]  /*19e50*/  @P0 IMAD.HI.U32 R3, R2, R3, RZ ;  /* 0x0000000302030227 */ /* 0x008fca00078e00ff */
[----:B----4-:R-:W-:Y:S01]  /*19e60*/  @P0 SHF.R.U32.HI R2, RZ, R5, R3 ;  /* 0x00000005ff020219 */ /* 0x010fe20000011603 */
[----:B------:R-:W-:-:S05]  /*19e70*/  IMAD.IADD R3, R6, 0x1, R9 ;  /* 0x0000000106037824 */ /* 0x000fca00078e0209 */
[----:B------:R2:W-:Y:S01]  /*19e80*/  STL [R1+0x20], R3 ;  /* 0x0000200301007387 */ /* 0x0005e20000100800 */
[----:B------:R-:W-:-:S05]  /*19e90*/  IADD3 R20, R3, 0x80, -R8 ;  /* 0x0000008003147810 */ /* 0x000fca0007ffe808 */
[----:B------:R-:W-:Y:S02]  /*19ea0*/  IMAD.IADD R2, R20, 0x1, R2 ;  /* 0x0000000114027824 */ /* 0x000fe400078e0202 */
[----:B--2---:R-:W-:-:S05]  /*19eb0*/  VIADD R3, R3, 0x7f ;  /* 0x0000007f03037836 */ /* 0x004fca0000000000 */
[----:B------:R-:W-:-:S04]  /*19ec0*/  SHF.R.S32.HI R4, RZ, 0x1f, R3 ;  /* 0x0000001fff047819 */ /* 0x000fc80000011403 */
[----:B------:R-:W-:Y:S02]  /*19ed0*/  LEA.HI R4, R4, R3, RZ, 0x7 ;  /* 0x0000000304047211 */ /* 0x000fe400078f38ff */
[----:B------:R-:W-:Y:S02]  /*19ee0*/  SHF.R.S32.HI R3, RZ, 0x1f, R2 ;  /* 0x0000001fff037819 */ /* 0x000fe40000011402 */
[----:B------:R-:W-:Y:S02]  /*19ef0*/  SHF.R.S32.HI R21, RZ, 0x7, R4 ;  /* 0x00000007ff157819 */ /* 0x000fe40000011404 */
[----:B------:R-:W-:Y:S01]  /*19f00*/  LEA.HI R3, R3, R2, RZ, 0x7 ;  /* 0x0000000203037211 */ /* 0x000fe200078f38ff */
[----:B------:R-:W-:Y:S01]  /*19f10*/  IMAD.MOV.U32 R2, RZ, RZ, RZ ;  /* 0x000000ffff027224 */ /* 0x000fe200078e00ff */
        /* <DEDUP_REMOVED lines=8> */
[----:B01----:R-:W-:Y:S02]  /*19fa0*/  IABS R8, R7 ;  /* 0x0000000700087213 */ /* 0x003fe40000000000 */
        /* <DEDUP_REMOVED lines=25> */
.L_x_12531:
[----:B------:R-:W-:Y:S05]  /*1a140*/  BSYNC B0 ;  /* 0x0000000000007941 */ /* 0x000fea0003800000 */
.L_x_12530:
[-C--:B------:R-:W-:Y:S01]  /*1a150*/  IMAD R3, R23, R2.reuse, RZ ;  /* 0x0000000217037224 */ /* 0x080fe200078e02ff */
[----:B------:R-:W-:Y:S04]  /*1a160*/  BSSY B0, `(.L_x_12532) ;  /* 0x0000156000007945 */ /* 0x000fe80003800000 */
[C---:B------:R-:W-:Y:S02]  /*1a170*/  VIADDMNMX R2, R3.reuse, R2, R5, PT ;  /* 0x0000000203027246 */ /* 0x040fe40003800105 */
[----:B------:R-:W-:-:S03]  /*1a180*/  LEA R3, R3, -R6, 0x7 ;  /* 0x8000000603037211 */ /* 0x000fc600078e38ff */
        /* <DEDUP_REMOVED lines=16> */
[----:B------:R-:W2:Y:S02]  /*1a290*/  S2R R6, SR_TID.X ;  /* 0x0000000000067919 */ /* 0x000ea40000002100 */
[----:B--2---:R-:W-:-:S04]  /*1a2a0*/  SHF.R.U32.HI R6, RZ, 0x5, R6 ;  /* 0x00000005ff067819 */ /* 0x004fc80000011606 */
[----:B------:R-:W-:-:S05]  /*1a2b0*/  LOP3.LUT R6, R6, 0x3, RZ, 0xc0, !PT ;  /* 0x0000000306067812 */ /* 0x000fca00078ec0ff */
[----:B------:R2:W3:Y:S02]  /*1a2c0*/  SHFL.IDX PT, R14, R6, RZ, 0x1f ;  /* 0x00001fff060e7589 */ /* 0x0004e400000e0000 */
.L_x_12699:
[----:B---3--:R-:W-:Y:S02]  /*1a2d0*/  ISETP.NE.AND P0, PT, R14, RZ, PT ;  /* 0x000000ff0e00720c */ /* 0x008fe40003f05270 */
[----:B------:R-:W-:-:S11]  /*1a2e0*/  PLOP3.LUT P6, PT, PT, PT, PT, 0x8, 0x0 ;  /* 0x000000000000781c */ /* 0x000fd60003fce170 */
[----:B------:R-:W-:Y:S05]  /*1a2f0*/  @P0 BRA `(.L_x_12535) ;  /* 0x00000000000c0947 */ /* 0x000fea0003800000 */
[----:B------:R-:W-:-:S03]  /*1a300*/  UMOV UR4, 0xffffffff ;  /* 0xffffffff00047882 */ /* 0x000fc60000000000 */
[----:B------:R-:W-:Y:S05]  /*1a310*/  BRA.DIV UR4, `(.L_x_12536) ;  /* 0x0000007204507947 */ /* 0x000fea000b800000 */
[----:B------:R-:W-:-:S13]  /*1a320*/  ELECT P6, URZ, PT ;  /* 0x00000000003f782f */ /* 0x000fda00038c0000 */
.L_x_12535:
[----:B--2---:R-:W2:Y:S01]  /*1a330*/  LDL R6, [R1+0x4c] ;  /* 0x00004c0001067983 */ /* 0x004ea20000100800 */
[----:B------:R-:W-:Y:S01]  /*1a340*/  BSSY B1, `(.L_x_12537) ;  /* 0x0000008000017945 */ /* 0x000fe20003800000 */
[----:B--2---:R-:W-:-:S05]  /*1a350*/  VIADD R6, R6, 0x1 ;  /* 0x0000000106067836 */ /* 0x004fca0000000000 */
[----:B------:R-:W-:-:S04]  /*1a360*/  LEA.HI R7, R6, R6, RZ, 0x1 ;  /* 0x0000000606077211 */ /* 0x000fc800078f08ff */
[----:B------:R-:W-:-:S05]  /*1a370*/  LOP3.LUT R7, R7, 0xfffffffe, RZ, 0xc0, !PT ;  /* 0xfffffffe07077812 */ /* 0x000fca00078ec0ff */
[----:B------:R-:W-:-:S05]  /*1a380*/  IMAD.IADD R6, R6, 0x1, -R7 ;  /* 0x0000000106067824 */ /* 0x000fca00078e0a07 */
[----:B------:R-:W-:-:S04]  /*1a390*/  SHF.L.U32 R6, R6, 0x1f, RZ ;  /* 0x0000001f06067819 */ /* 0x000fc800000006ff */
[----:B------:R-:W2:Y:S02]  /*1a3a0*/  SYNCS.PHASECHK.TRANS64.TRYWAIT P0, [R16+URZ+0x2d820], R6 ;  /* 0x02d82006100075a7 */ /* 0x000ea4000800017f */
[----:B--2---:R-:W-:Y:S05]  /*1a3b0*/  @!P0 BRA `(.L_x_12538) ;  /* 0x0000007000488947 */ /* 0x004fea0003800000 */
.L_x_12702:
[----:B------:R-:W-:Y:S05]  /*1a3c0*/  BSYNC B1 ;  /* 0x0000000000017941 */ /* 0x000fea0003800000 */
.L_x_12537:
[----:B------:R-:W-:Y:S04]  /*1a3d0*/  BSSY B1, `(.L_x_12539) ;  /* 0x000008c000017945 */ /* 0x000fe80003800000 */
[----:B------:R-:W-:Y:S05]  /*1a3e0*/  @!P6 BRA `(.L_x_12540) ;  /* 0x000000080028e947 */ /* 0x000fea0003800000 */
[----:B01----:R-:W3:Y:S01]  /*1a3f0*/  LDL R8, [R1+0x4] ;  /* 0x0000040001087983 */ /* 0x003ee20000100800 */
[----:B------:R-:W-:Y:S01]  /*1a400*/  LEA R9, R29, R16, 0x3 ;  /* 0x000000101d097211 */ /* 0x000fe200078e18ff */
[----:B------:R-:W0:Y:S01]  /*1a410*/  S2R R7, SR_TID.X ;  /* 0x0000000000077919 */ /* 0x000e220000002100 */
[----:B------:R-:W-:Y:S01]  /*1a420*/  BSSY B2, `(.L_x_12541) ;  /* 0x0000006000027945 */ /* 0x000fe20003800000 */
[----:B0-----:R-:W-:-:S04]  /*1a430*/  LOP3.LUT R7, R7, 0x7f, RZ, 0xc0, !PT ;  /* 0x0000007f07077812 */ /* 0x001fc800078ec0ff */
[----:B------:R-:W-:Y:S02]  /*1a440*/  ISETP.NE.AND P1, PT, R7, RZ, PT ;  /* 0x000000ff0700720c */ /* 0x000fe40003f25270 */
[----:B---3--:R-:W-:-:S04]  /*1a450*/  SHF.L.U32 R11, R8, 0x1f, RZ ;  /* 0x0000001f080b7819 */ /* 0x008fc800000006ff */
[----:B------:R-:W0:Y:S02]  /*1a460*/  SYNCS.PHASECHK.TRANS64.TRYWAIT P0, [R9+URZ+0x2d8a0], R11 ;  /* 0x02d8a00b090075a7 */ /* 0x000e24000800017f */
[----:B0-----:R-:W-:Y:S05]  /*1a470*/  @!P0 BRA `(.L_x_12542) ;  /* 0x00000070002c8947 */ /* 0x001fea0003800000 */
.L_x_12703:
[----:B------:R-:W-:Y:S05]  /*1a480*/  BSYNC B2 ;  /* 0x0000000000027941 */ /* 0x000fea0003800000 */
.L_x_12541:
[----:B------:R-:W-:Y:S04]  /*1a490*/  BSSY B2, `(.L_x_12543) ;  /* 0x0000009000027945 */ /* 0x000fe80003800000 */
[----:B------:R-:W-:Y:S05]  /*1a4a0*/  @P1 BRA `(.L_x_12544) ;  /* 0x00000000001c1947 */ /* 0x000fea0003800000 */
[----:B--2---:R-:W1:Y:S02]  /*1a4b0*/  S2R R6, SR_TID.X ;  /* 0x0000000000067919 */ /* 0x004e640000002100 */
[----:B-1----:R-:W-:Y:S01]  /*1a4c0*/  LOP3.LUT R7, R6, 0x1f, RZ, 0xc0, !PT ;  /* 0x0000001f06077812 */ /* 0x002fe200078ec0ff */
[----:B------:R-:W-:-:S03]  /*1a4d0*/  IMAD.MOV.U32 R6, RZ, RZ, 0x6000 ;  /* 0x00006000ff067424 */ /* 0x000fc600078e00ff */
[----:B------:R-:W-:Y:S01]  /*1a4e0*/  ISETP.NE.AND P0, PT, R7, RZ, PT ;  /* 0x000000ff0700720c */ /* 0x000fe20003f05270 */
[----:B------:R1:W-:-:S12]  /*1a4f0*/  SYNCS.ARRIVE.TRANS64 RZ, [R9+URZ+0x2d890], R6 ;  /* 0x02d8900609ff79a7 */ /* 0x0003d8000800003f */
[----:B-1----:R-:W-:Y:S05]  /*1a500*/  @!P0 BRA `(.L_x_12544) ;  /* 0x0000000000048947 */ /* 0x002fea0003800000 */
[----:B------:R-:W-:Y:S01]  /*1a510*/  BPT.TRAP 0x1 ;  /* 0x000000040000795c */ /* 0x000fe20000300000 */
.L_x_12544:
[----:B------:R-:W-:Y:S05]  /*1a520*/  BSYNC B2 ;  /* 0x0000000000027941 */ /* 0x000fea0003800000 */
.L_x_12543:
[----:B------:R-:W-:Y:S01]  /*1a530*/  IMAD.MOV.U32 R14, RZ, RZ, RZ ;  /* 0x000000ffff0e7224 */ /* 0x000fe200078e00ff */
[----:B------:R-:W-:Y:S01]  /*1a540*/  UIADD3 UR4, UP0, UR42, 0x570, URZ ;  /* 0x000005702a047890 */ /* 0x000fe2000ff1e03f */
[----:B------:R-:W-:Y:S01]  /*1a550*/  IMAD R7, R5, 0x80, R0 ;  /* 0x0000008005077824 */ /* 0x000fe200078e0200 */
[----:B------:R-:W-:Y:S01]  /*1a560*/  PLOP3.LUT P0, PT, PT, PT, PT, 0x80, 0x0 ;  /* 0x000000000000781c */ /* 0x000fe20003f0f070 */
[----:B------:R-:W-:Y:S01]  /*1a570*/  IMAD R8, R29, 0x6000, R16 ;  /* 0x000060001d087824 */ /* 0x000fe200078e0210 */
[----:B------:R-:W-:Y:S01]  /*1a580*/  R2UR UR10, R14 ;  /* 0x000000000e0a72ca */ /* 0x000fe200000e0000 */
[----:B------:R-:W-:Y:S01]  /*1a590*/  VIADD R7, R7, 0xffffff80 ;  /* 0xffffff8007077836 */ /* 0x000fe20000000000 */
[----:B--2---:R-:W-:Y:S01]  /*1a5a0*/  IADD3 R6, R9, 0x2d890, RZ ;  /* 0x0002d89009067810 */ /* 0x004fe20007ffe0ff */
[----:B------:R-:W-:Y:S01]  /*1a5b0*/  VIADD R10, R8, 0x15400 ;  /* 0x00015400080a7836 */ /* 0x000fe20000000000 */
[----:B------:R-:W-:Y:S01]  /*1a5c0*/  UIADD3.X UR5, URZ, UR43, URZ, UP0, !UPT ;  /* 0x0000002b3f057290 */ /* 0x000fe200087fe43f */
[----:B------:R-:W-:Y:S01]  /*1a5d0*/  UMOV UR6, 0x0 ;  /* 0x0000000000067882 */ /* 0x000fe20000000000 */
[----:B------:R-:W-:-:S10]  /*1a5e0*/  UMOV UR7, 0x12f00000 ;  /* 0x12f0000000077882 */ /* 0x000fd40000000000 */
.L_x_12545:
        /* <DEDUP_REMOVED lines=16> */
.L_x_12546:
        /* <DEDUP_REMOVED lines=16> */
.L_x_12547:
        /* <DEDUP_REMOVED lines=13> */
.L_x_12704:
[----:B------:R-:W-:Y:S05]  /*1a8c0*/  BSYNC B2 ;  /* 0x0000000000027941 */ /* 0x000fea0003800000 */
.L_x_12548:
        /* <DEDUP_REMOVED lines=11> */
.L_x_12551:
[----:B------:R-:W-:Y:S05]  /*1a980*/  BSYNC B2 ;  /* 0x0000000000027941 */ /* 0x000fea0003800000 */
.L_x_12550:
        /* <DEDUP_REMOVED lines=8> */
.L_x_12552:
        /* <DEDUP_REMOVED lines=15> */
.L_x_12553:
        /* <DEDUP_REMOVED lines=15> */
.L_x_12554:
        /* <DEDUP_REMOVED lines=9> */
[----:B---3--:R-:W-:Y:S05]  /*1ac80*/  @P0 BRA.U.ANY `(.L_x_12554) ;  /* 0xfffffffd00d80947 */ /* 0x008fea000393ffff */
.L_x_12540:
[----:B------:R-:W-:Y:S05]  /*1ac90*/  BSYNC B1 ;  /* 0x0000000000017941 */ /* 0x000fea0003800000 */
.L_x_12539:
[----:B--2---:R-:W2:Y:S01]  /*1aca0*/  LDL.LU R6, [R1+0x4] ;  /* 0x0000040001067983 */ /* 0x004ea20000300800 */
[----:B------:R-:W-:Y:S01]  /*1acb0*/  VIADD R29, R29, 0x1 ;  /* 0x000000011d1d7836 */ /* 0x000fe20000000000 */
[----:B------:R-:W-:Y:S01]  /*1acc0*/  PLOP3.LUT P0, PT, PT, PT, PT, 0x8, 0x0 ;  /* 0x000000000000781c */ /* 0x000fe20003f0e170 */
[----:B0-----:R-:W-:-:S03]  /*1acd0*/  VIADD R10, R5, 0xfffffffe ;  /* 0xfffffffe050a7836 */ /* 0x001fc60000000000 */
[C---:B------:R-:W-:Y:S02]  /*1ace0*/  ISETP.NE.AND P1, PT, R29.reuse, 0x2, PT ;  /* 0x000000021d00780c */ /* 0x040fe40003f25270 */
[----:B------:R-:W-:Y:S02]  /*1acf0*/  ISETP.GE.AND P2, PT, R10, R3, PT ;  /* 0x000000030a00720c */ /* 0x000fe40003f46270 */
[----:B------:R-:W-:Y:S02]  /*1ad00*/  SEL R5, RZ, 0x1, P1 ;  /* 0x00000001ff057807 */ /* 0x000fe40000800000 */
[----:B------:R-:W-:Y:S02]  /*1ad10*/  SEL R29, R29, RZ, P1 ;  /* 0x000000ff1d1d7207 */ /* 0x000fe40000800000 */
[----:B--2---:R-:W-:-:S05]  /*1ad20*/  LOP3.LUT R6, R6, R5, RZ, 0x3c, !PT ;  /* 0x0000000506067212 */ /* 0x004fca00078e3cff */
[----:B------:R2:W-:Y:S02]  /*1ad30*/  STL [R1+0x4], R6 ;  /* 0x0000040601007387 */ /* 0x0005e40000100800 */
[----:B------:R-:W-:Y:S05]  /*1ad40*/  @!P2 BRA `(.L_x_12533) ;  /* 0x00000008005ca947 */ /* 0x000fea0003800000 */
.L_x_12571:
[----:B------:R-:W-:Y:S05]  /*1ad50*/  YIELD ;  /* 0x0000000000007946 */ /* 0x000fea0003800000 */
[----:B------:R-:W-:Y:S04]  /*1ad60*/  BSSY B1, `(.L_x_12555) ;  /* 0x000008b000017945 */ /* 0x000fe80003800000 */
[----:B---3--:R-:W-:Y:S05]  /*1ad70*/  @!P6 BRA `(.L_x_12556) ;  /* 0x000000080024e947 */ /* 0x008fea0003800000 */
[----:B--2---:R-:W1:Y:S01]  /*1ad80*/  LDL R6, [R1+0x4] ;  /* 0x0000040001067983 */ /* 0x004e620000100800 */
[----:B------:R-:W-:Y:S01]  /*1ad90*/  LEA R9, R29, R16, 0x3 ;  /* 0x000000101d097211 */ /* 0x000fe200078e18ff */
[----:B------:R-:W0:Y:S01]  /*1ada0*/  S2R R5, SR_TID.X ;  /* 0x0000000000057919 */ /* 0x000e220000002100 */
[----:B------:R-:W-:Y:S01]  /*1adb0*/  BSSY B2, `(.L_x_12557) ;  /* 0x0000006000027945 */ /* 0x000fe20003800000 */
[----:B0-----:R-:W-:-:S04]  /*1adc0*/  LOP3.LUT R5, R5, 0x7f, RZ, 0xc0, !PT ;  /* 0x0000007f05057812 */ /* 0x001fc800078ec0ff */
[----:B------:R-:W-:Y:S02]  /*1add0*/  ISETP.NE.AND P2, PT, R5, RZ, PT ;  /* 0x000000ff0500720c */ /* 0x000fe40003f45270 */
[----:B-1----:R-:W-:-:S04]  /*1ade0*/  SHF.L.U32 R8, R6, 0x1f, RZ ;  /* 0x0000001f06087819 */ /* 0x002fc800000006ff */
[----:B------:R-:W0:Y:S02]  /*1adf0*/  SYNCS.PHASECHK.TRANS64.TRYWAIT P1, [R9+URZ+0x2d8a0], R8 ;  /* 0x02d8a008090075a7 */ /* 0x000e24000802017f */
[----:B0-----:R-:W-:Y:S05]  /*1ae00*/  @!P1 BRA `(.L_x_12558) ;  /* 0x0000006400f09947 */ /* 0x001fea0003800000 */
.L_x_12705:
[----:B------:R-:W-:Y:S05]  /*1ae10*/  BSYNC B2 ;  /* 0x0000000000027941 */ /* 0x000fea0003800000 */
.L_x_12557:
        /* <DEDUP_REMOVED lines=9> */
.L_x_12560:
[----:B------:R-:W-:Y:S05]  /*1aeb0*/  BSYNC B2 ;  /* 0x0000000000027941 */ /* 0x000fea0003800000 */
.L_x_12559:
[----:B------:R-:W-:Y:S01]  /*1aec0*/  IMAD.MOV.U32 R14, RZ, RZ, RZ ;  /* 0x000000ffff0e7224 */ /* 0x000fe200078e00ff */
[----:B------:R-:W-:Y:S01]  /*1aed0*/  UIADD3 UR4, UP0, UR42, 0x570, URZ ;  /* 0x000005702a047890 */ /* 0x000fe2000ff1e03f */
[----:B------:R-:W-:Y:S01]  /*1aee0*/  IMAD R7, R29, 0x6000, R16 ;  /* 0x000060001d077824 */ /* 0x000fe200078e0210 */
[----:B------:R-:W-:Y:S01]  /*1aef0*/  PLOP3.LUT P1, PT, PT, PT, PT, 0x80, 0x0 ;  /* 0x000000000000781c */ /* 0x000fe20003f2f070 */
[----:B------:R-:W-:Y:S01]  /*1af00*/  IMAD R6, R10, 0x80, R0 ;  /* 0x000000800a067824 */ /* 0x000fe200078e0200 */
[----:B------:R-:W-:Y:S01]  /*1af10*/  R2UR UR10, R14 ;  /* 0x000000000e0a72ca */ /* 0x000fe200000e0000 */
[----:B------:R-:W-:Y:S01]  /*1af20*/  VIADD R5, R9, 0x2d890 ;  /* 0x0002d89009057836 */ /* 0x000fe20000000000 */
[----:B------:R-:W-:Y:S01]  /*1af30*/  IADD3 R11, R7, 0x15400, RZ ;  /* 0x00015400070b7810 */ /* 0x000fe20007ffe0ff */
[----:B------:R-:W-:Y:S01]  /*1af40*/  UIADD3.X UR5, URZ, UR43, URZ, UP0, !UPT ;  /* 0x0000002b3f057290 */ /* 0x000fe200087fe43f */
[----:B------:R-:W-:Y:S01]  /*1af50*/  UMOV UR6, 0x0 ;  /* 0x0000000000067882 */ /* 0x000fe20000000000 */
[----:B------:R-:W-:-:S10]  /*1af60*/  UMOV UR7, 0x12f00000 ;  /* 0x12f0000000077882 */ /* 0x000fd40000000000 */
.L_x_12561:
        /* <DEDUP_REMOVED lines=16> */
.L_x_12562:
        /* <DEDUP_REMOVED lines=16> */
.L_x_12563:
        /* <DEDUP_REMOVED lines=13> */
.L_x_12706:
[----:B------:R-:W-:Y:S05]  /*1b240*/  BSYNC B2 ;  /* 0x0000000000027941 */ /* 0x000fea0003800000 */
.L_x_12564:
[----:B------:R-:W-:Y:S01]  /*1b250*/  BSSY B2, `(.L_x_12566) ;  /* 0x000000b000027945 */ /* 0x000fe20003800000 */
[----:B------:R-:W-:Y:S01]  /*1b260*/  MOV R12, 0x0 ;  /* 0x00000000000c7802 */ /* 0x000fe20000000f00 */
[----:B------:R-:W-:Y:S02]  /*1b270*/  IMAD.MOV.U32 R13, RZ, RZ, 0x12f00000 ;  /* 0x12f00000ff0d7424 */ /* 0x000fe400078e00ff */
        /* <DEDUP_REMOVED lines=8> */
.L_x_12567:
[----:B------:R-:W-:Y:S05]  /*1b300*/  BSYNC B2 ;  /* 0x0000000000027941 */ /* 0x000fea0003800000 */
.L_x_12566:
        /* <DEDUP_REMOVED lines=8> */
.L_x_12568:
        /* <DEDUP_REMOVED lines=15> */
.L_x_12569:
        /* <DEDUP_REMOVED lines=15> */
.L_x_12570:
        /* <DEDUP_REMOVED lines=10> */
.L_x_12556:
[----:B------:R-:W-:Y:S05]  /*1b610*/  BSYNC B1 ;  /* 0x0000000000017941 */ /* 0x000fea0003800000 */
.L_x_12555:
[----:B-1----:R-:W3:Y:S01]  /*1b620*/  LDL.LU R8, [R1+0x4] ;  /* 0x0000040001087983 */ /* 0x002ee20000300800 */
[----:B------:R-:W-:Y:S01]  /*1b630*/  VIADD R29, R29, 0x1 ;  /* 0x000000011d1d7836 */ /* 0x000fe20000000000 */
[C---:B------:R-:W-:Y:S01]  /*1b640*/  ISETP.GT.AND P2, PT, R10.reuse, R3, PT ;  /* 0x000000030a00720c */ /* 0x040fe20003f44270 */
[----:B------:R-:W-:-:S03]  /*1b650*/  VIADD R10, R10, 0xffffffff ;  /* 0xffffffff0a0a7836 */ /* 0x000fc60000000000 */
[----:B------:R-:W-:-:S04]  /*1b660*/  ISETP.NE.AND P1, PT, R29, 0x2, PT ;  /* 0x000000021d00780c */ /* 0x000fc80003f25270 */
[----:B------:R-:W-:Y:S02]  /*1b670*/  SEL R5, RZ, 0x1, P1 ;  /* 0x00000001ff057807 */ /* 0x000fe40000800000 */
[----:B------:R-:W-:Y:S02]  /*1b680*/  SEL R29, R29, RZ, P1 ;  /* 0x000000ff1d1d7207 */ /* 0x000fe40000800000 */
[----:B---3--:R-:W-:-:S05]  /*1b690*/  LOP3.LUT R8, R8, R5, RZ, 0x3c, !PT ;  /* 0x0000000508087212 */ /* 0x008fca00078e3cff */
[----:B------:R3:W-:Y:S01]  /*1b6a0*/  STL [R1+0x4], R8 ;  /* 0x0000040801007387 */ /* 0x0007e20000100800 */
[----:B------:R-:W-:Y:S05]  /*1b6b0*/  @P2 BRA `(.L_x_12571) ;  /* 0xfffffff400a42947 */ /* 0x000fea000383ffff */
.L_x_12533:
[----:B------:R-:W-:Y:S05]  /*1b6c0*/  BSYNC B0 ;  /* 0x0000000000007941 */ /* 0x000fea0003800000 */
.L_x_12532:
[----:B------:R-:W4:Y:S01]  /*1b6d0*/  LDC R0, c[0x0][0x448] ;  /* 0x00011200ff007b82 */ /* 0x000f220000000800 */
[----:B------:R-:W-:Y:S01]  /*1b6e0*/  IMAD.MOV.U32 R2, RZ, RZ, 0xc0 ;  /* 0x000000c0ff027424 */ /* 0x000fe200078e00ff */
[----:B------:R-:W-:Y:S01]  /*1b6f0*/  ISETP.NE.AND P2, PT, R4, RZ, PT ;  /* 0x000000ff0400720c */ /* 0x000fe20003f45270 */
[----:B------:R-:W-:Y:S05]  /*1b700*/  @!P0 WARPSYNC.ALL ;  /* 0x0000000000008948 */ /* 0x000fea0003800000 */
[----:B------:R-:W-:Y:S01]  /*1b710*/  IMAD R2, R25, R2, 0xbf ;  /* 0x000000bf19027424 */ /* 0x000fe200078e0202 */
[----:B------:R-:W-:Y:S06]  /*1b720*/  BSSY B0, `(.L_x_12572) ;  /* 0x000002a000007945 */ /* 0x000fec0003800000 */
[----:B------:R-:W0:Y:S08]  /*1b730*/  @!P2 LDC R4, c[0x0][0x9f0] ;  /* 0x00027c00ff04ab82 */ /* 0x000e300000000800 */
[----:B------:R-:W-:Y:S01]  /*1b740*/  @!P0 BAR.SYNC.DEFER_BLOCKING 0xc, 0x200 ;  /* 0x0308000000008b1d */ /* 0x000fe20000010000 */
[----:B----4-:R-:W-:-:S13]  /*1b750*/  ISETP.NE.AND P1, PT, R0, 0x1, PT ;  /* 0x000000010000780c */ /* 0x010fda0003f25270 */
[----:B------:R-:W4:Y:S08]  /*1b760*/  @P1 LDC R0, c[0x0][0x44c] ;  /* 0x00011300ff001b82 */ /* 0x000f300000000800 */
[----:B------:R-:W5:Y:S01]  /*1b770*/  @P1 LDC R3, c[0x0][0x450] ;  /* 0x00011400ff031b82 */ /* 0x000f620000000800 */
[----:B----4-:R-:W-:-:S05]  /*1b780*/  @P1 IMAD.HI.U32 R0, R2, R0, RZ ;  /* 0x0000000002001227 */ /* 0x010fca00078e00ff */
[----:B-----5:R-:W-:-:S04]  /*1b790*/  @P1 SHF.R.U32.HI R2, RZ, R3, R0 ;  /* 0x00000003ff021219 */ /* 0x020fc80000011600 */
[----:B------:R-:W-:-:S04]  /*1b7a0*/  IADD3 R2, R20, R2, RZ ;  /* 0x0000000214027210 */ /* 0x000fc80007ffe0ff */
[----:B------:R-:W-:-:S04]  /*1b7b0*/  SHF.R.S32.HI R0, RZ, 0x1f, R2 ;  /* 0x0000001fff007819 */ /* 0x000fc80000011402 */
[----:B------:R-:W-:-:S04]  /*1b7c0*/  LEA.HI R0, R0, R2, RZ, 0x7 ;  /* 0x0000000200007211 */ /* 0x000fc800078f38ff */
[----:B------:R-:W-:-:S04]  /*1b7d0*/  SHF.R.S32.HI R0, RZ, 0x7, R0 ;  /* 0x00000007ff007819 */ /* 0x000fc80000011400 */
[----:B------:R-:W-:Y:S01]  /*1b7e0*/  VIMNMX R21, R21, R0, PT ;  /* 0x0000000015157248 */ /* 0x000fe20003fe0100 */
[----:B------:R-:W-:-:S03]  /*1b7f0*/  IMAD.MOV.U32 R0, RZ, RZ, RZ ;  /* 0x000000ffff007224 */ /* 0x000fc600078e00ff */
[----:B------:R-:W-:-:S13]  /*1b800*/  ISETP.GE.AND P1, PT, R21, 0x1, PT ;  /* 0x000000011500780c */ /* 0x000fda0003f26270 */
[----:B0-----:R-:W-:Y:S05]  /*1b810*/  @!P1 BRA `(.L_x_12573) ;  /* 0x0000000000689947 */ /* 0x001fea0003800000 */
[-C--:B------:R-:W-:Y:S02]  /*1b820*/  IABS R0, R4.reuse ;  /* 0x0000000400007213 */ /* 0x080fe40000000000 */
[----:B--2---:R-:W-:Y:S02]  /*1b830*/  IABS R6, R4 ;  /* 0x0000000400067213 */ /* 0x004fe40000000000 */
        /* <DEDUP_REMOVED lines=24> */
.L_x_12573:
[----:B------:R-:W-:Y:S05]  /*1b9c0*/  BSYNC B0 ;  /* 0x0000000000007941 */ /* 0x000fea0003800000 */
.L_x_12572:
        /* <DEDUP_REMOVED lines=13> */
[----:B------:R-:W4:Y:S01]  /*1baa0*/  LDC.64 R2, c[0x0][0xc60] ;  /* 0x00031800ff027b82 */ /* 0x000f220000000a00 */
[----:B------:R-:W0:Y:S02]  /*1bab0*/  FLO.U32 R0, UR4 ;  /* 0x0000000400007d00 */ /* 0x000e2400080e0000 */
[----:B0-----:R-:W-:-:S06]  /*1bac0*/  ISETP.EQ.U32.AND P0, PT, R0, R5, PT ;  /* 0x000000050000720c */ /* 0x001fcc0003f02070 */
[----:B------:R-:W4:Y:S07]  /*1bad0*/  POPC R5, UR4 ;  /* 0x0000000400057d09 */ /* 0x000f2e0008000000 */
[----:B----4-:R-:W4:Y:S01]  /*1bae0*/  @P0 ATOMG.E.ADD.STRONG.GPU PT, R3, desc[UR38][R2.64], R5 ;  /* 0x00000005020309a8 */ /* 0x010f2200081ee1e6 */
[----:B------:R-:W0:Y:S02]  /*1baf0*/  S2R R4, SR_LTMASK ;  /* 0x0000000000047919 */ /* 0x000e240000003900 */
[----:B0-----:R-:W-:-:S04]  /*1bb00*/  LOP3.LUT R4, R4, UR4, RZ, 0xc0, !PT ;  /* 0x0000000404047c12 */ /* 0x001fc8000f8ec0ff */
[----:B------:R-:W0:Y:S01]  /*1bb10*/  POPC R7, R4 ;  /* 0x0000000400077309 */ /* 0x000e220000000000 */
[----:B----4-:R-:W0:Y:S02]  /*1bb20*/  SHFL.IDX PT, R0, R3, R0, 0x1f ;  /* 0x00001f0003007589 */ /* 0x010e2400000e0000 */
[----:B0-----:R-:W-:Y:S01]  /*1bb30*/  IADD3 R24, R0, UR37, R7 ;  /* 0x0000002500187c10 */ /* 0x001fe2000fffe007 */
[----:B------:R-:W-:Y:S06]  /*1bb40*/  BRA `(.L_x_12576) ;  /* 0x0000003000c07947 */ /* 0x000fec0003800000 */
.L_x_12575:
        /* <DEDUP_REMOVED lines=13> */
[----:B--2---:R-:W-:Y:S02]  /*1bc20*/  IMAD.U32 R6, RZ, RZ, UR8 ;  /* 0x00000008ff067e24 */ /* 0x004fe4000f8e00ff */
[----:B------:R-:W-:-:S02]  /*1bc30*/  IMAD.U32 R10, RZ, RZ, UR4 ;  /* 0x00000004ff0a7e24 */ /* 0x000fc4000f8e00ff */
[----:B------:R-:W-:Y:S02]  /*1bc40*/  IMAD.U32 R11, RZ, RZ, UR5 ;  /* 0x00000005ff0b7e24 */ /* 0x000fe4000f8e00ff */
[----:B-1-3--:R-:W-:Y:S02]  /*1bc50*/  IMAD.MOV.U32 R8, RZ, RZ, 0x70 ;  /* 0x00000070ff087424 */ /* 0x00afe400078e00ff */
[----:B------:R-:W-:-:S07]  /*1bc60*/  IMAD.MOV.U32 R12, RZ, RZ, 0x1 ;  /* 0x00000001ff0c7424 */ /* 0x000fce00078e00ff */
[----:B------:R-:W-:-:S07]  /*1bc70*/  LEPC R20, `(.L_x_12578) ;  /* 0x000000001014794e */ /* 0x000fce0000000000 */
[----:B0-----:R-:W-:Y:S05]  /*1bc80*/  CALL.ABS.NOINC R2 ;  /* 0x0000000002007343 */ /* 0x001fea0003c00000 */
.L_x_12578:
[----:B------:R-:W-:Y:S05]  /*1bc90*/  BSYNC B6 ;  /* 0x0000000000067941 */ /* 0x000fea0003800000 */
.L_x_12577:
        /* <DEDUP_REMOVED lines=12> */
[----:B------:R-:W-:Y:S01]  /*1bd60*/  MOV R13, RZ ;  /* 0x000000ff000d7202 */ /* 0x000fe20000000f00 */
[----:B--2---:R-:W-:Y:S02]  /*1bd70*/  IMAD.U32 R6, RZ, RZ, UR8 ;  /* 0x00000008ff067e24 */ /* 0x004fe4000f8e00ff */
[----:B------:R-:W-:-:S02]  /*1bd80*/  IMAD.U32 R10, RZ, RZ, UR4 ;  /* 0x00000004ff0a7e24 */ /* 0x000fc4000f8e00ff */
[----:B------:R-:W-:Y:S02]  /*1bd90*/  IMAD.U32 R11, RZ, RZ, UR5 ;  /* 0x00000005ff0b7e24 */ /* 0x000fe4000f8e00ff */
[----:B-1-3--:R-:W-:Y:S02]  /*1bda0*/  IMAD.MOV.U32 R8, RZ, RZ, 0x70 ;  /* 0x00000070ff087424 */ /* 0x00afe400078e00ff */
[----:B0-----:R-:W-:-:S07]  /*1bdb0*/  IMAD.MOV.U32 R12, RZ, RZ, 0x1 ;  /* 0x00000001ff0c7424 */ /* 0x001fce00078e00ff */
[----:B------:R-:W-:-:S07]  /*1bdc0*/  LEPC R20, `(.L_x_12581) ;  /* 0x000000001014794e */ /* 0x000fce0000000000 */
[----:B----4-:R-:W-:Y:S05]  /*1bdd0*/  CALL.ABS.NOINC R2 ;  /* 0x0000000002007343 */ /* 0x010fea0003c00000 */
.L_x_12581:
        /* <DEDUP_REMOVED lines=15> */
.L_x_12580:
[----:B------:R-:W-:Y:S05]  /*1bed0*/  BSYNC B6 ;  /* 0x0000000000067941 */ /* 0x000fea0003800000 */
.L_x_12579:
[----:B------:R0:W4:Y:S01]  /*1bee0*/  LDL R20, [R1+0xc] ;  /* 0x00000c0001147983 */ /* 0x0001220000100800 */
[----:B------:R-:W-:Y:S01]  /*1bef0*/  ULDC.64 UR4, c[0x0][0x9f8] ;  /* 0x00027e0000047ab9 */ /* 0x000fe20000000a00 */
[----:B------:R-:W-:Y:S01]  /*1bf00*/  MOV R23, R26 ;  /* 0x0000001a00177202 */ /* 0x000fe20000000f00 */
[----:B------:R-:W1:Y:S01]  /*1bf10*/  LDC R5, c[0x0][0x430] ;  /* 0x00010c00ff057b82 */ /* 0x000e620000000800 */
[----:B------:R-:W-:Y:S01]  /*1bf20*/  ISETP.NE.U32.AND P0, PT, RZ, UR4, PT ;  /* 0x00000004ff007c0c */ /* 0x000fe2000bf05070 */
[----:B------:R-:W2:Y:S03]  /*1bf30*/  LDL R26, [R1+0x20] ;  /* 0x00002000011a7983 */ /* 0x000ea60000100800 */
[----:B------:R-:W-:Y:S01]  /*1bf40*/  ISETP.NE.AND.EX P0, PT, RZ, UR5, PT, P0 ;  /* 0x00000005ff007c0c */ /* 0x000fe2000bf05300 */
[----:B------:R-:W3:-:S12]  /*1bf50*/  LDL R21, [R1+0x28] ;  /* 0x0000280001157983 */ /* 0x000ed80000100800 */
[----:B------:R-:W-:Y:S01]  /*1bf60*/  @P0 IADD3 R18, P1, R18, UR4, RZ ;  /* 0x0000000412120c10 */ /* 0x000fe2000ff3e0ff */
[----:B------:R-:W0:Y:S01]  /*1bf70*/  S2R R2, SR_TID.X ;  /* 0x0000000000027919 */ /* 0x000e220000002100 */
[----:B------:R-:W0:Y:S02]  /*1bf80*/  S2R R3, SR_TID.X ;  /* 0x0000000000037919 */ /* 0x000e240000002100 */
[----:B------:R-:W-:Y:S01]  /*1bf90*/  @P0 IADD3.X R19, R19, UR5, RZ, P1, !PT ;  /* 0x0000000513130c10 */ /* 0x000fe20008ffe4ff */
[----:B------:R-:W-:Y:S01]  /*1bfa0*/  VIADD R23, R23, 0xffffffff ;  /* 0xffffffff17177836 */ /* 0x000fe20000000000 */
[----:B-1----:R-:W-:Y:S01]  /*1bfb0*/  ISETP.NE.AND P1, PT, R5, 0x1, PT ;  /* 0x000000010500780c */ /* 0x002fe20003f25270 */
[----:B------:R-:W1:Y:S01]  /*1bfc0*/  S2R R11, SR_TID.X ;  /* 0x00000000000b7919 */ /* 0x000e620000002100 */
[----:B------:R-:W-:Y:S01]  /*1bfd0*/  ULDC UR4, c[0x0][0x2f4] ;  /* 0x0000bd0000047ab9 */ /* 0x000fe20000000800 */
[----:B----4-:R-:W4:Y:S01]  /*1bfe0*/  @P0 LDG.E R20, desc[UR38][R18.64] ;  /* 0x0000002612140981 */ /* 0x010f22000c1e1900 */
[----:B0-----:R-:W-:-:S09]  /*1bff0*/  LOP3.LUT R0, R2, 0x7f, RZ, 0xc0, !PT ;  /* 0x0000007f02007812 */ /* 0x001fd200078ec0ff */
[----:B------:R-:W0:Y:S01]  /*1c000*/  @P1 LDC R2, c[0x0][0x434] ;  /* 0x00010d00ff021b82 */ /* 0x000e220000000800 */
[----:B------:R-:W-:Y:S01]  /*1c010*/  IMAD.SHL.U32 R4, R3, 0x20, RZ ;  /* 0x0000002003047824 */ /* 0x000fe200078e00ff */
[----:B------:R-:W-:Y:S01]  /*1c020*/  SHF.R.U32.HI R0, RZ, 0x2, R0 ;  /* 0x00000002ff007819 */ /* 0x000fe20000011600 */
[----:B------:R-:W-:-:S05]  /*1c030*/  IMAD.SHL.U32 R10, R23, 0x80, RZ ;  /* 0x00000080170a7824 */ /* 0x000fca00078e00ff */
[----:B------:R-:W0:Y:S01]  /*1c040*/  @P1 LDC R3, c[0x0][0x438] ;  /* 0x00010e00ff031b82 */ /* 0x000e220000000800 */
[----:B------:R-:W-:-:S04]  /*1c050*/  LOP3.LUT R4, R4, 0x60, RZ, 0xc0, !PT ;  /* 0x0000006004047812 */ /* 0x000fc800078ec0ff */
[----:B------:R-:W-:Y:S02]  /*1c060*/  LOP3.LUT R0, R10, R0, R4, 0xfe, !PT ;  /* 0x000000000a007212 */ /* 0x000fe400078efe04 */
[----:B-1----:R-:W-:-:S04]  /*1c070*/  SHF.L.U32 R11, R11, 0x3, RZ ;  /* 0x000000030b0b7819 */ /* 0x002fc800000006ff */
[----:B------:R-:W-:Y:S02]  /*1c080*/  LOP3.LUT R11, R11, 0x18, RZ, 0xc0, !PT ;  /* 0x000000180b0b7812 */ /* 0x000fe400078ec0ff */
[----:B------:R-:W-:Y:S02]  /*1c090*/  LOP3.LUT R22, R22, 0xfffffff7, RZ, 0xc0, !PT ;  /* 0xfffffff716167812 */ /* 0x000fe400078ec0ff */
[----:B------:R-:W-:Y:S01]  /*1c0a0*/  LOP3.LUT R12, R11, 0x20, RZ, 0xfc, !PT ;  /* 0x000000200b0c7812 */ /* 0x000fe200078efcff */
[----:B------:R-:W-:Y:S01]  /*1c0b0*/  UMOV UR5, 0xffffffff ;  /* 0xffffffff00057882 */ /* 0x000fe20000000000 */
[----:B----4-:R-:W-:Y:S01]  /*1c0c0*/  @P0 STL [R1+0xc], R20 ;  /* 0x00000c1401000387 */ /* 0x010fe20000100800 */
[C---:B--2---:R-:W-:Y:S01]  /*1c0d0*/  ISETP.GE.AND P0, PT, R0.reuse, R26, PT ;  /* 0x0000001a0000720c */ /* 0x044fe20003f06270 */
[----:B---3--:R-:W-:-:S04]  /*1c0e0*/  IMAD.IADD R0, R0, 0x1, R21 ;  /* 0x0000000100007824 */ /* 0x008fc800078e0215 */
[----:B0-----:R-:W-:Y:S01]  /*1c0f0*/  @P1 IMAD.HI.U32 R2, R0, R2, RZ ;  /* 0x0000000200021227 */ /* 0x001fe200078e00ff */
[----:B------:R-:W-:-:S04]  /*1c100*/  MOV R6, R0 ;  /* 0x0000000000067202 */ /* 0x000fc80000000f00 */
[----:B------:R-:W-:-:S03]  /*1c110*/  @P1 SHF.R.U32.HI R6, RZ, R3, R2 ;  /* 0x00000003ff061219 */ /* 0x000fc60000011602 */
        /* <DEDUP_REMOVED lines=9> */
[----:B------:R-:W-:Y:S01]  /*1c1b0*/  IMAD.U32 R5, RZ, RZ, UR40 ;  /* 0x00000028ff057e24 */ /* 0x000fe2000f8e00ff */
[----:B------:R0:W-:Y:S01]  /*1c1c0*/  STL [R1+0x2c], R8 ;  /* 0x00002c0801007387 */ /* 0x0001e20000100800 */
[----:B------:R-:W-:-:S03]  /*1c1d0*/  @!P0 IMAD.IADD R0, R7, 0x1, R0 ;  /* 0x0000000107008824 */ /* 0x000fc600078e0200 */
        /* <DEDUP_REMOVED lines=17> */
.L_x_12709:
[----:B------:R-:W-:Y:S05]  /*1c2f0*/  @!P2 BRA `(.L_x_12583) ;  /* 0x000000000004a947 */ /* 0x000fea0003800000 */
[----:B------:R-:W-:Y:S01]  /*1c300*/  BPT.TRAP 0x1 ;  /* 0x000000040000795c */ /* 0x000fe20000300000 */
.L_x_12583:
        /* <DEDUP_REMOVED lines=21> */
[----:B--2---:R-:W-:-:S06]  /*1c460*/  SHF.L.U32 R5, R5, 0x1f, RZ ;  /* 0x0000001f05057819 */ /* 0x004fcc00000006ff */
[----:B------:R-:W0:Y:S02]  /*1c470*/  SYNCS.PHASECHK.TRANS64.TRYWAIT P0, [R0+URZ+0x2d840], R5 ;  /* 0x02d84005000075a7 */ /* 0x000e24000800017f */
[----:B0-----:R-:W-:Y:S05]  /*1c480*/  @!P0 BRA `(.L_x_12585) ;  /* 0x0000005000ac8947 */ /* 0x001fea0003800000 */
.L_x_12710:
[----:B------:R-:W-:Y:S05]  /*1c490*/  BSYNC B0 ;  /* 0x0000000000007941 */ /* 0x000fea0003800000 */
.L_x_12584:
        /* <DEDUP_REMOVED lines=16> */
[----:B------:R-:W-:-:S04]  /*1c5a0*/  ULDC.64 UR4, c[0x0][0x308] ;  /* 0x0000c20000047ab9 */ /* 0x000fc80000000a00 */
[----:B------:R-:W-:Y:S01]  /*1c5b0*/  IADD3 R3, R5, R2, RZ ;  /* 0x0000000205037210 */ /* 0x000fe20007ffe0ff */
        /* <DEDUP_REMOVED lines=9> */
[----:B--2---:R-:W-:Y:S02]  /*1c650*/  IMAD R8, R28, 0x3000, R9 ;  /* 0x000030001c087824 */ /* 0x004fe400078e0209 */
[----:B0-----:R-:W-:Y:S01]  /*1c660*/  IMAD.SHL.U32 R9, R6, 0x8, RZ ;  /* 0x0000000806097824 */ /* 0x001fe200078e00ff */
[----:B---3--:R-:W-:-:S04]  /*1c670*/  IADD3 R3, -R11, R12, -R10 ;  /* 0x0000000c0b037210 */ /* 0x008fc80007ffe90a */
        /* <DEDUP_REMOVED lines=18> */
[----:B0-----:R-:W-:-:S04]  /*1c7a0*/  @P1 LEA R5, P0, R9, R4, 0x1 ;  /* 0x0000000409051211 */ /* 0x001fc800078008ff */
[----:B-1----:R-:W-:Y:S01]  /*1c7b0*/  @P1 IADD3.X R4, RZ, R6, RZ, P0, !PT ;  /* 0x00000006ff041210 */ /* 0x002fe200007fe4ff */
[----:B------:R-:W-:-:S03]  /*1c7c0*/  @P1 IMAD R6, R8, 0x2, R16 ;  /* 0x0000000208061824 */ /* 0x000fc600078e0210 */
        /* <DEDUP_REMOVED lines=20> */
.L_x_12720:
        /* <DEDUP_REMOVED lines=12> */
.L_x_12587:
        /* <DEDUP_REMOVED lines=11> */
.L_x_12588:
        /* <DEDUP_REMOVED lines=40> */
.L_x_12590:
[----:B------:R-:W-:Y:S05]  /*1cd00*/  BSYNC B6 ;  /* 0x0000000000067941 */ /* 0x000fea0003800000 */
.L_x_12589:
        /* <DEDUP_REMOVED lines=22> */
[----:B------:R-:W-:Y:S01]  /*1ce70*/  IMAD.IADD R3, R3, 0x1, R0 ;  /* 0x0000000103037824 */ /* 0x000fe200078e0200 */
[----:B--2---:R-:W-:Y:S02]  /*1ce80*/  SHF.L.U32 R21, R21, 0x5, RZ ;  /* 0x0000000515157819 */ /* 0x004fe400000006ff */
[----:B---3--:R-:W-:Y:S02]  /*1ce90*/  LOP3.LUT R20, R20, 0x7f, RZ, 0xc0, !PT ;  /* 0x0000007f14147812 */ /* 0x008fe400078ec0ff */
        /* <DEDUP_REMOVED lines=36> */
[----:B------:R-:W-:-:S03]  /*1d0e0*/  SHF.R.S32.HI R6, RZ, 0x1f, R0 ;  /* 0x0000001fff067819 */ /* 0x000fc60000011400 */
[----:B------:R-:W-:Y:S02]  /*1d0f0*/  IMAD.IADD R3, R3, 0x1, R7 ;  /* 0x0000000103037824 */ /* 0x000fe400078e0207 */
[----:B------:R-:W-:Y:S02]  /*1d100*/  IMAD R6, R6, UR6, RZ ;  /* 0x0000000606067c24 */ /* 0x000fe4000f8e02ff */
[----:B------:R-:W-:-:S04]  /*1d110*/  IMAD.WIDE.U32 R2, R0, UR6, R2 ;  /* 0x0000000600027c25 */ /* 0x000fc8000f8e0002 */
[----:B------:R-:W-:Y:S02]  /*1d120*/  IMAD R6, R0, UR7, R6 ;  /* 0x0000000700067c24 */ /* 0x000fe4000f8e0206 */
[C---:B0-----:R-:W-:Y:S02]  /*1d130*/  IMAD.SHL.U32 R11, R13.reuse, 0x8, RZ ;  /* 0x000000080d0b7824 */ /* 0x041fe400078e00ff */
[----:B------:R-:W-:-:S03]  /*1d140*/  IMAD.SHL.U32 R10, R13, 0x8, RZ ;  /* 0x000000080d0a7824 */ /* 0x000fc600078e00ff */
[----:B------:R-:W-:Y:S02]  /*1d150*/  LOP3.LUT R11, R11, 0x18, RZ, 0xc0, !PT ;  /* 0x000000180b0b7812 */ /* 0x000fe400078ec0ff */
[----:B------:R-:W-:Y:S02]  /*1d160*/  IADD3 R6, R3, R6, RZ ;  /* 0x0000000603067210 */ /* 0x000fe40007ffe0ff */
[----:B------:R-:W-:Y:S02]  /*1d170*/  LEA R7, P0, R2, UR8, 0x1 ;  /* 0x0000000802077c11 */ /* 0x000fe4000f8008ff */
        /* <DEDUP_REMOVED lines=10> */
[----:B--2---:R-:W-:Y:S10]  /*1d220*/  BRA.DIV UR5, `(.L_x_12591) ;  /* 0x0000004a05c07947 */ /* 0x004ff4000b800000 */
[----:B------:R-:W0:Y:S01]  /*1d230*/  SHFL.IDX PT, R3, R5, RZ, 0x1c1f ;  /* 0x001c1fff05037589 */ /* 0x000e2200000e0000 */
[----:B-----5:R-:W-:Y:S02]  /*1d240*/  IMAD R0, R21, R9, RZ ;  /* 0x0000000915007224 */ /* 0x020fe400078e02ff */
[----:B------:R-:W-:Y:S01]  /*1d250*/  IMAD R25, R25, 0xc0, R20 ;  /* 0x000000c019197824 */ /* 0x000fe200078e0214 */
        /* <DEDUP_REMOVED lines=40> */
[----:B--2---:R-:W-:Y:S01]  /*1d4e0*/  @!P3 IMAD.X R3, RZ, RZ, R4, P4 ;  /* 0x000000ffff03b224 */ /* 0x004fe200020e0604 */
[----:B------:R-:W-:-:S04]  /*1d4f0*/  IADD3 R4, R25, 0x80, RZ ;  /* 0x0000008019047810 */ /* 0x000fc80007ffe0ff */
        /* <DEDUP_REMOVED lines=16> */
.L_x_12733:
        /* <DEDUP_REMOVED lines=12> */
.L_x_12592:
        /* <DEDUP_REMOVED lines=18> */
.L_x_12734:
[----:B------:R-:W-:Y:S05]  /*1d7e0*/  BSYNC B0 ;  /* 0x0000000000007941 */ /* 0x000fea0003800000 */
.L_x_12593:
        /* <DEDUP_REMOVED lines=8> */
[----:B------:R-:W-:Y:S01]  /*1d870*/  IMAD.MOV.U32 R10, RZ, RZ, R28 ;  /* 0x000000ffff0a7224 */ /* 0x000fe200078e001c */
        /* <DEDUP_REMOVED lines=9> */
.L_x_12609:
        /* <DEDUP_REMOVED lines=10> */
[----:B------:R-:W-:Y:S01]  /*1d9b0*/  IMAD.SHL.U32 R2, R2, 0x20, RZ ;  /* 0x0000002002027824 */ /* 0x000fe200078e00ff */
[----:B------:R-:W-:-:S04]  /*1d9c0*/  LEA R4, R0, R4, 0x7 ;  /* 0x0000000400047211 */ /* 0x000fc800078e38ff */
        /* <DEDUP_REMOVED lines=21> */
[----:B-----5:R-:W-:Y:S02]  /*1db20*/  LOP3.LUT R2, R20, R2, RZ, 0x3c, !PT ;  /* 0x0000000214027212 */ /* 0x020fe400078e3cff */
[----:B------:R-:W-:-:S03]  /*1db30*/  MOV R6, UR40 ;  /* 0x0000002800067c02 */ /* 0x000fc60008000f00 */
[----:B------:R0:W-:Y:S01]  /*1db40*/  STL [R1], R2 ;  /* 0x0000000201007387 */ /* 0x0001e20000100800 */
[----:B------:R-:W-:Y:S01]  /*1db50*/  ISETP.NE.AND P4, PT, R6, 0x3, PT ;  /* 0x000000030600780c */ /* 0x000fe20003f85270 */
[----:B------:R-:W-:Y:S01]  /*1db60*/  IMAD.MOV.U32 R23, RZ, RZ, R0 ;  /* 0x000000ffff177224 */ /* 0x000fe200078e0000 */
[----:B------:R-:W-:Y:S02]  /*1db70*/  SEL R28, R28, RZ, P0 ;  /* 0x000000ff1c1c7207 */ /* 0x000fe40000000000 */
[----:B--2---:R-:W-:-:S09]  /*1db80*/  SHF.R.S32.HI R26, RZ, 0x1f, R7 ;  /* 0x0000001fff1a7819 */ /* 0x004fd20000011407 */
[----:B0-----:R-:W-:Y:S05]  /*1db90*/  @!P4 BRA `(.L_x_12597) ;  /* 0x000000000004c947 */ /* 0x001fea0003800000 */
[----:B------:R-:W-:Y:S01]  /*1dba0*/  BPT.TRAP 0x1 ;  /* 0x000000040000795c */ /* 0x000fe20000300000 */
.L_x_12597:
[----:B------:R-:W-:Y:S01]  /*1dbb0*/  IMAD R5, R28, 0x8, R16 ;  /* 0x000000081c057824 */ /* 0x000fe200078e0210 */
[----:B------:R-:W-:Y:S01]  /*1dbc0*/  SHF.L.U32 R0, R2, 0x1f, RZ ;  /* 0x0000001f02007819 */ /* 0x000fe200000006ff */
[----:B------:R-:W-:Y:S03]  /*1dbd0*/  BSSY B1, `(.L_x_12598) ;  /* 0x0000003000017945 */ /* 0x000fe60003800000 */
[----:B------:R-:W0:Y:S02]  /*1dbe0*/  SYNCS.PHASECHK.TRANS64.TRYWAIT P0, [R5+URZ+0x2d840], R0 ;  /* 0x02d84000050075a7 */ /* 0x000e24000800017f */
[----:B0-----:R-:W-:Y:S05]  /*1dbf0*/  @!P0 BRA `(.L_x_12599) ;  /* 0x00000048007c8947 */ /* 0x001fea0003800000 */
.L_x_12735:
[----:B------:R-:W-:Y:S05]  /*1dc00*/  BSYNC B1 ;  /* 0x0000000000017941 */ /* 0x000fea0003800000 */
.L_x_12598:
        /* <DEDUP_REMOVED lines=52> */
.L_x_12745:
        /* <DEDUP_REMOVED lines=11> */
.L_x_12601:
        /* <DEDUP_REMOVED lines=11> */
.L_x_12602:
[----:B------:R1:W-:Y:S01]  /*1e0b0*/  SYNCS.ARRIVE.TRANS64.A1T0 RZ, [R5+URZ+0x2d830], RZ ;  /* 0x02d830ff05ff79a7 */ /* 0x0003e2000810003f */
[----:B------:R-:W-:Y:S05]  /*1e0c0*/  @!P5 BRA `(.L_x_12603) ;  /* 0x000000000004d947 */ /* 0x000fea0003800000 */
[----:B------:R-:W-:Y:S01]  /*1e0d0*/  BPT.TRAP 0x1 ;  /* 0x000000040000795c */ /* 0x000fe20000300000 */
.L_x_12603:
[----:B------:R-:W-:Y:S01]  /*1e0e0*/  SHF.L.U32 R2, R20, 0x1f, RZ ;  /* 0x0000001f14027819 */ /* 0x000fe200000006ff */
[----:B-1----:R-:W-:Y:S01]  /*1e0f0*/  IMAD R5, R10, 0x8, R16 ;  /* 0x000000080a057824 */ /* 0x002fe200078e0210 */
[----:B------:R-:W-:Y:S03]  /*1e100*/  BSSY B1, `(.L_x_12604) ;  /* 0x0000003000017945 */ /* 0x000fe60003800000 */
[----:B------:R-:W1:Y:S02]  /*1e110*/  SYNCS.PHASECHK.TRANS64.TRYWAIT P0, [R5+URZ+0x2d860], R2 ;  /* 0x02d86002050075a7 */ /* 0x000e64000800017f */
[----:B-1----:R-:W-:Y:S05]  /*1e120*/  @!P0 BRA `(.L_x_12605) ;  /* 0x0000004800988947 */ /* 0x002fea0003800000 */
.L_x_12746:
[----:B------:R-:W-:Y:S05]  /*1e130*/  BSYNC B1 ;  /* 0x0000000000017941 */ /* 0x000fea0003800000 */
.L_x_12604:
        /* <DEDUP_REMOVED lines=45> */
.L_x_12756:
        /* <DEDUP_REMOVED lines=17> */
[----:B------:R-:W-:Y:S01]  /*1e520*/  IMAD R26, R26, UR4, RZ ;  /* 0x000000041a1a7c24 */ /* 0x000fe2000f8e02ff */
[----:B------:R-:W-:-:S03]  /*1e530*/  IADD3 R3, R3, R0, RZ ;  /* 0x0000000003037210 */ /* 0x000fc60007ffe0ff */
        /* <DEDUP_REMOVED lines=10> */
.L_x_12607:
        /* <DEDUP_REMOVED lines=12> */
.L_x_12608:
[----:B------:R-:W2:Y:S01]  /*1e6a0*/  LDL R2, [R1+0x24] ;  /* 0x0000240001027983 */ /* 0x000ea20000100800 */
[----:B------:R1:W-:Y:S01]  /*1e6b0*/  SYNCS.ARRIVE.TRANS64.A1T0 RZ, [R5+URZ+0x2d850], RZ ;  /* 0x02d850ff05ff79a7 */ /* 0x0003e2000810003f */
[C---:B------:R-:W-:Y:S01]  /*1e6c0*/  VIADD R0, R23.reuse, 0xffffffff ;  /* 0xffffffff17007836 */ /* 0x040fe20000000000 */
[----:B------:R-:W-:Y:S01]  /*1e6d0*/  MOV R10, R28 ;  /* 0x0000001c000a7202 */ /* 0x000fe20000000f00 */
[----:B------:R1:W5:Y:S04]  /*1e6e0*/  LDL R20, [R1] ;  /* 0x0000000001147983 */ /* 0x0003680000100800 */
[----:B------:R1:W-:Y:S01]  /*1e6f0*/  STL [R1+0x8], R23 ;  /* 0x0000081701007387 */ /* 0x0003e20000100800 */
[----:B--2---:R-:W-:-:S13]  /*1e700*/  ISETP.GT.AND P0, PT, R23, R2, PT ;  /* 0x000000021700720c */ /* 0x004fda0003f04270 */
[----:B-1----:R-:W-:Y:S05]  /*1e710*/  @P0 BRA `(.L_x_12609) ;  /* 0xfffffff0007c0947 */ /* 0x002fea000383ffff */
.L_x_12596:
[----:B------:R-:W-:Y:S05]  /*1e720*/  BSYNC B0 ;  /* 0x0000000000007941 */ /* 0x000fea0003800000 */
.L_x_12595:
        /* <DEDUP_REMOVED lines=17> */
.L_x_12611:
[----:B------:R-:W-:Y:S05]  /*1e840*/  BSYNC B0 ;  /* 0x0000000000007941 */ /* 0x000fea0003800000 */
.L_x_12610:
[----:B------:R-:W-:-:S05]  /*1e850*/  IMAD.U32 R0, RZ, RZ, UR40 ;  /* 0x00000028ff007e24 */ /* 0x000fca000f8e00ff */
[----:B------:R-:W-:-:S13]  /*1e860*/  ISETP.NE.AND P0, PT, R0, 0x3, PT ;  /* 0x000000030000780c */ /* 0x000fda0003f05270 */
[----:B------:R-:W-:Y:S05]  /*1e870*/  @!P0 BRA `(.L_x_12612) ;  /* 0x0000000000048947 */ /* 0x000fea0003800000 */
[----:B------:R-:W-:Y:S01]  /*1e880*/  BPT.TRAP 0x1 ;  /* 0x000000040000795c */ /* 0x000fe20000300000 */
.L_x_12612:
        /* <DEDUP_REMOVED lines=8> */
.L_x_12757:
[----:B------:R-:W-:Y:S05]  /*1e910*/  BSYNC B0 ;  /* 0x0000000000007941 */ /* 0x000fea0003800000 */
.L_x_12613:
        /* <DEDUP_REMOVED lines=51> */
.L_x_12767:
[C---:B------:R-:W-:Y:S02]  /*1ec50*/  ISETP.LT.OR P2, PT, R6.reuse, 0x61, P2 ;  /* 0x000000610600780c */ /* 0x040fe40001741670 */
[C---:B------:R-:W-:Y:S02]  /*1ec60*/  ISETP.LT.OR P1, PT, R6.reuse, 0x61, P1 ;  /* 0x000000610600780c */ /* 0x040fe40000f21670 */
[----:B------:R-:W-:Y:S02]  /*1ec70*/  ISETP.LT.OR P0, PT, R6, 0x61, P0 ;  /* 0x000000610600780c */ /* 0x000fe40000701670 */
[----:B--2---:R-:W-:-:S04]  /*1ec80*/  IADD3 R2, P3, R14, R5, RZ ;  /* 0x000000050e027210 */ /* 0x004fc80007f7e0ff */
        /* <DEDUP_REMOVED lines=9> */
.L_x_12616:
        /* <DEDUP_REMOVED lines=11> */
.L_x_12617:
        /* <DEDUP_REMOVED lines=8> */
.L_x_12576:
[----:B------:R-:W-:Y:S05]  /*1ee50*/  BSYNC B7 ;  /* 0x0000000000077941 */ /* 0x000fea0003800000 */
.L_x_12574:
[----:B------:R-:W-:-:S13]  /*1ee60*/  LOP3.LUT P0, RZ, R22, 0x10, RZ, 0xc0, !PT ;  /* 0x0000001016ff7812 */ /* 0x000fda000780c0ff */
[----:B------:R-:W-:Y:S05]  /*1ee70*/  @!P0 BRA `(.L_x_12618) ;  /* 0x0000000000248947 */ /* 0x000fea0003800000 */
[----:B------:R-:W-:Y:S05]  /*1ee80*/  WARPSYNC.ALL ;  /* 0x0000000000007948 */ /* 0x000fea0003800000 */
[----:B------:R-:W4:Y:S08]  /*1ee90*/  S2UR UR5, SR_CgaCtaId ;  /* 0x00000000000579c3 */ /* 0x000f300000008800 */
[----:B------:R-:W-:Y:S06]  /*1eea0*/  BAR.SYNC.DEFER_BLOCKING 0x5, 0x200 ;  /* 0x0148000000007b1d */ /* 0x000fec0000010000 */
[----:B------:R-:W-:-:S02]  /*1eeb0*/  UMOV UR4, 0x400 ;  /* 0x0000040000047882 */ /* 0x000fc40000000000 */
[----:B----4-:R-:W-:-:S06]  /*1eec0*/  ULEA UR4, UR5, UR4, 0x18 ;  /* 0x0000000405047291 */ /* 0x010fcc000f8ec03f */
[----:B------:R-:W-:-:S05]  /*1eed0*/  IMAD.U32 R16, RZ, RZ, UR4 ;  /* 0x00000004ff107e24 */ /* 0x000fca000f8e00ff */
[----:B------:R4:W0:Y:S01]  /*1eee0*/  LDS.128 R24, [R16+0x2d8d0] ;  /* 0x02d8d00010187984 */ /* 0x0008220000000c00 */
[----:B------:R-:W-:Y:S06]  /*1eef0*/  BAR.ARV 0x4, 0x200 ;  /* 0x0108000000007b1d */ /* 0x000fec0000002000 */
[----:B------:R-:W-:Y:S05]  /*1ef00*/  BRA `(.L_x_12619) ;  /* 0x0000000c00d87947 */ /* 0x000fea0003800000 */
.L_x_12618:
[----:B------:R-:W1:Y:S01]  /*1ef10*/  S2R R0, SR_TID.X ;  /* 0x0000000000007919 */ /* 0x000e620000002100 */
[----:B------:R-:W-:Y:S01]  /*1ef20*/  UMOV UR4, 0xffffffff ;  /* 0xffffffff00047882 */ /* 0x000fe20000000000 */
[----:B-1-3--:R-:W-:-:S04]  /*1ef30*/  LOP3.LUT R8, R0, 0x1f, RZ, 0xc0, !PT ;  /* 0x0000001f00087812 */ /* 0x00afc800078ec0ff */
[----:B------:R-:W-:Y:S01]  /*1ef40*/  ISETP.NE.AND P0, PT, R8, 0x1f, PT ;  /* 0x0000001f0800780c */ /* 0x000fe20003f05270 */
[----:B------:R-:W-:-:S12]  /*1ef50*/  BRA.DIV UR4, `(.L_x_12620) ;  /* 0x0000004a04087947 */ /* 0x000fd8000b800000 */
[----:B------:R-:W-:Y:S01]  /*1ef60*/  IMAD.IADD R9, R27, 0x1, R8 ;  /* 0x000000011b097824 */ /* 0x000fe200078e0208 */
[----:B------:R-:W-:-:S04]  /*1ef70*/  ULDC UR4, c[0x0][0xc3c] ;  /* 0x00030f0000047ab9 */ /* 0x000fc80000000800 */
[----:B------:R-:W-:-:S13]  /*1ef80*/  ISETP.GE.OR P1, PT, R9, UR4, !P0 ;  /* 0x0000000409007c0c */ /* 0x000fda000c726670 */
[----:B0-----:R-:W0:Y:S08]  /*1ef90*/  @!P1 LDC.64 R2, c[0x0][0xc80] ;  /* 0x00032000ff029b82 */ /* 0x001e300000000a00 */
[----:B------:R-:W1:Y:S01]  /*1efa0*/  @!P1 LDC.64 R4, c[0x0][0xc78] ;  /* 0x00031e00ff049b82 */ /* 0x000e620000000a00 */
[----:B0-----:R-:W-:-:S05]  /*1efb0*/  @!P1 IMAD.WIDE R2, R9, 0x4, R2 ;  /* 0x0000000409029825 */ /* 0x001fca00078e0202 */
[----:B------:R1:W3:Y:S02]  /*1efc0*/  @!P1 LDG.E R7, desc[UR38][R2.64] ;  /* 0x0000002602079981 */ /* 0x0002e4000c1e1900 */
[----:B-1----:R-:W-:-:S05]  /*1efd0*/  @!P1 IMAD.WIDE R2, R9, 0x4, R4 ;  /* 0x0000000409029825 */ /* 0x002fca00078e0204 */
[----:B------:R-:W4:Y:S01]  /*1efe0*/  @!P1 LDG.E R4, desc[UR38][R2.64] ;  /* 0x0000002602049981 */ /* 0x000f22000c1e1900 */
[----:B------:R-:W-:Y:S01]  /*1eff0*/  MOV R25, RZ ;  /* 0x000000ff00197202 */ /* 0x000fe20000000f00 */
[----:B------:R-:W-:Y:S01]  /*1f000*/  IMAD.MOV.U32 R5, RZ, RZ, RZ ;  /* 0x000000ffff057224 */ /* 0x000fe200078e00ff */
[C---:B------:R-:W-:Y:S01]  /*1f010*/  ISETP.GE.U32.AND P2, PT, R8.reuse, 0x2, PT ;  /* 0x000000020800780c */ /* 0x040fe20003f46070 */
[----:B------:R-:W-:Y:S01]  /*1f020*/  SHFL.IDX PT, R0, R24, RZ, 0x1f ;  /* 0x00001fff18007589 */ /* 0x000fe200000e0000 */
[C---:B------:R-:W-:Y:S02]  /*1f030*/  ISETP.GE.U32.AND P3, PT, R8.reuse, 0x4, PT ;  /* 0x000000040800780c */ /* 0x040fe40003f66070 */
[C---:B------:R-:W-:Y:S01]  /*1f040*/  ISETP.GE.U32.AND P4, PT, R8.reuse, 0x8, PT ;  /* 0x000000080800780c */ /* 0x040fe20003f86070 */
[----:B--2---:R0:W-:Y:S01]  /*1f050*/  SHFL.IDX PT, R6, R24, 0x1, 0x1f ;  /* 0x00201f0018067f89 */ /* 0x0041e200000e0000 */
[----:B------:R-:W-:Y:S01]  /*1f060*/  ISETP.GE.U32.AND P5, PT, R8, 0x10, PT ;  /* 0x000000100800780c */ /* 0x000fe20003fa6070 */
[----:B0-----:R-:W-:-:S02]  /*1f070*/  IMAD.MOV.U32 R24, RZ, RZ, RZ ;  /* 0x000000ffff187224 */ /* 0x001fc400078e00ff */
[----:B---3--:R-:W-:Y:S02]  /*1f080*/  @!P1 IMAD.MOV.U32 R25, RZ, RZ, R7 ;  /* 0x000000ffff199224 */ /* 0x008fe400078e0007 */
[----:B----4-:R-:W-:Y:S01]  /*1f090*/  @!P1 IMAD.MOV.U32 R5, RZ, RZ, R4 ;  /* 0x000000ffff059224 */ /* 0x010fe200078e0004 */
        /* <DEDUP_REMOVED lines=18> */
.L_x_12777:
[----:B------:R-:W-:Y:S02]  /*1f1c0*/  ULDC UR4, c[0x0][0xc38] ;  /* 0x00030e0000047ab9 */ /* 0x000fe40000000800 */
[----:B------:R-:W-:-:S05]  /*1f1d0*/  MOV R4, UR4 ;  /* 0x0000000400047c02 */ /* 0x000fca0008000f00 */
[----:B-1----:R-:W-:-:S04]  /*1f1e0*/  IMAD R3, R14, R4, RZ ;  /* 0x000000040e037224 */ /* 0x002fc800078e02ff */
[----:B------:R-:W-:-:S05]  /*1f1f0*/  IMAD.IADD R6, R6, 0x1, R3 ;  /* 0x0000000106067824 */ /* 0x000fca00078e0203 */
[----:B------:R-:W-:-:S13]  /*1f200*/  ISETP.GT.AND P6, PT, R6, R0, PT ;  /* 0x000000000600720c */ /* 0x000fda0003fc4270 */
[----:B------:R-:W-:Y:S05]  /*1f210*/  @P6 BRA `(.L_x_12621) ;  /* 0x0000000000a46947 */ /* 0x000fea0003800000 */
.L_x_12624:
        /* <DEDUP_REMOVED lines=12> */
[----:B------:R-:W-:Y:S01]  /*1f2e0*/  MOV R5, RZ ;  /* 0x000000ff00057202 */ /* 0x000fe20000000f00 */
        /* <DEDUP_REMOVED lines=22> */
.L_x_12785:
[----:B------:R-:W-:Y:S02]  /*1f450*/  ULDC UR4, c[0x0][0xc38] ;  /* 0x00030e0000047ab9 */ /* 0x000fe40000000800 */
[----:B------:R-:W-:-:S04]  /*1f460*/  IMAD.U32 R4, RZ, RZ, UR4 ;  /* 0x00000004ff047e24 */ /* 0x000fc8000f8e00ff */
[----:B-1----:R-:W-:-:S04]  /*1f470*/  IMAD R3, R14, R4, RZ ;  /* 0x000000040e037224 */ /* 0x002fc800078e02ff */
[----:B------:R-:W-:-:S05]  /*1f480*/  IMAD.IADD R6, R3, 0x1, R6 ;  /* 0x0000000103067824 */ /* 0x000fca00078e0206 */
[----:B------:R-:W-:-:S13]  /*1f490*/  ISETP.GT.AND P6, PT, R6, R0, PT ;  /* 0x000000000600720c */ /* 0x000fda0003fc4270 */
[----:B------:R-:W-:Y:S05]  /*1f4a0*/  @!P6 BRA `(.L_x_12624) ;  /* 0xfffffffc005ce947 */ /* 0x000fea000383ffff */
.L_x_12621:
        /* <DEDUP_REMOVED lines=10> */
.L_x_12790:
[----:B------:R-:W-:-:S13]  /*1f550*/  ISETP.NE.AND P0, PT, R3, RZ, PT ;  /* 0x000000ff0300720c */ /* 0x000fda0003f05270 */
[----:B------:R-:W-:Y:S05]  /*1f560*/  @!P0 BRA `(.L_x_12626) ;  /* 0x0000000000108947 */ /* 0x000fea0003800000 */
[----:B------:R-:W-:Y:S01]  /*1f570*/  UMOV UR4, 0xffffffff ;  /* 0xffffffff00047882 */ /* 0x000fe20000000000 */
[----:B------:R-:W-:Y:S02]  /*1f580*/  IADD3 R12, R7, -0x1, RZ ;  /* 0xffffffff070c7810 */ /* 0x000fe40007ffe0ff */
[----:B------:R-:W-:Y:S05]  /*1f590*/  BRA.DIV UR4, `(.L_x_12627) ;  /* 0x0000004a04c87947 */ /* 0x000fea000b800000 */
[----:B------:R4:W0:Y:S02]  /*1f5a0*/  SHFL.IDX PT, R24, R2, R12, 0x1f ;  /* 0x00001f0c02187589 */ /* 0x00082400000e0000 */
.L_x_12626:
[----:B---3--:R-:W-:Y:S01]  /*1f5b0*/  ISETP.NE.AND P0, PT, R5, 0x1, PT ;  /* 0x000000010500780c */ /* 0x008fe20003f05270 */
[----:B0-----:R-:W-:-:S04]  /*1f5c0*/  IMAD R24, R24, R4, R6 ;  /* 0x0000000418187224 */ /* 0x001fc800078e0206 */
[----:B------:R-:W-:-:S08]  /*1f5d0*/  IMAD.IADD R0, R0, 0x1, -R24 ;  /* 0x0000000100007824 */ /* 0x000fd000078e0a18 */
[----:B------:R-:W-:Y:S05]  /*1f5e0*/  @!P0 BRA `(.L_x_12628) ;  /* 0x0000000000dc8947 */ /* 0x000fea0003800000 */
[-C--:B--2---:R-:W-:Y:S01]  /*1f5f0*/  IABS R6, R25.reuse ;  /* 0x0000001900067213 */ /* 0x084fe20000000000 */
[----:B----4-:R-:W-:Y:S01]  /*1f600*/  IMAD.MOV.U32 R2, RZ, RZ, RZ ;  /* 0x000000ffff027224 */ /* 0x010fe200078e00ff */
[----:B------:R-:W-:Y:S02]  /*1f610*/  IABS R8, R25 ;  /* 0x0000001900087213 */ /* 0x000fe40000000000 */
[----:B------:R-:W0:Y:S02]  /*1f620*/  I2F.RP R4, R6 ;  /* 0x0000000600047306 */ /* 0x000e240000209400 */
[----:B------:R-:W-:-:S06]  /*1f630*/  IADD3 R8, RZ, -R8, RZ ;  /* 0x80000008ff087210 */ /* 0x000fcc0007ffe0ff */
        /* <DEDUP_REMOVED lines=11> */
[----:B------:R-:W-:Y:S01]  /*1f6f0*/  @!P1 IMAD.IADD R3, R3, 0x1, -R6 ;  /* 0x0000000103039824 */ /* 0x000fe200078e0a06 */
[----:B------:R-:W-:Y:S02]  /*1f700*/  @!P1 IADD3 R4, R4, 0x1, RZ ;  /* 0x0000000104049810 */ /* 0x000fe40007ffe0ff */
        /* <DEDUP_REMOVED lines=31> */
[C---:B------:R-:W-:Y:S01]  /*1f900*/  IMAD R26, R5.reuse, 0x1000000, R2 ;  /* 0x01000000051a7824 */ /* 0x040fe200078e0202 */
[----:B------:R-:W-:Y:S01]  /*1f910*/  IADD3 R2, -R4, RZ, RZ ;  /* 0x000000ff04027210 */ /* 0x000fe20007ffe1ff */
[----:B------:R-:W-:-:S04]  /*1f920*/  IMAD R5, R5, R3, R4 ;  /* 0x0000000305057224 */ /* 0x000fc800078e0204 */
[----:B------:R-:W-:Y:S02]  /*1f930*/  IMAD R2, R25, R2, R0 ;  /* 0x0000000219027224 */ /* 0x000fe400078e0200 */
[----:B------:R-:W-:Y:S01]  /*1f940*/  IMAD R26, R5, 0x10000, R26 ;  /* 0x00010000051a7824 */ /* 0x000fe200078e021a */
[----:B------:R-:W-:Y:S06]  /*1f950*/  BRA `(.L_x_12629) ;  /* 0x0000000000f47947 */ /* 0x000fec0003800000 */
.L_x_12628:
        /* <DEDUP_REMOVED lines=25> */
[----:B------:R-:W-:-:S05]  /*1faf0*/  MOV R2, RZ ;  /* 0x000000ff00027202 */ /* 0x000fca0000000f00 */
[----:B------:R-:W-:-:S04]  /*1fb00*/  @P0 VIADD R9, R9, 0x1 ;  /* 0x0000000109090836 */ /* 0x000fc80000000000 */
[----:B------:R-:W-:-:S05]  /*1fb10*/  IMAD.MOV.U32 R7, RZ, RZ, R9 ;  /* 0x000000ffff077224 */ /* 0x000fca00078e0009 */
[----:B------:R-:W-:Y:S02]  /*1fb20*/  @!P2 IADD3 R7, -R7, RZ, RZ ;  /* 0x000000ff0707a210 */ /* 0x000fe40007ffe1ff */
        /* <DEDUP_REMOVED lines=29> */
[----:B------:R-:W-:Y:S01]  /*1fd00*/  @!P1 LOP3.LUT R2, RZ, R4, RZ, 0x33, !PT ;  /* 0x00000004ff029212 */ /* 0x000fe200078e33ff */
[----:B------:R-:W-:-:S04]  /*1fd10*/  IMAD.MOV R4, RZ, RZ, -R4 ;  /* 0x000000ffff047224 */ /* 0x000fc800078e0a04 */
[----:B------:R-:W-:-:S07]  /*1fd20*/  IMAD R26, R2, R4, R5 ;  /* 0x00000004021a7224 */ /* 0x000fce00078e0205 */
.L_x_12629:
[----:B------:R-:W-:-:S05]  /*1fd30*/  LOP3.LUT R2, RZ, R2, RZ, 0x33, !PT ;  /* 0x00000002ff027212 */ /* 0x000fca00078e33ff */
[----:B------:R-:W-:Y:S01]  /*1fd40*/  IMAD.IADD R25, R25, 0x1, R2 ;  /* 0x0000000119197824 */ /* 0x000fe200078e0202 */
[----:B------:R-:W-:Y:S06]  /*1fd50*/  BRA `(.L_x_12630) ;  /* 0x00000000001c7947 */ /* 0x000fec0003800000 */
.L_x_12622:
[----:B------:R-:W-:Y:S01]  /*1fd60*/  UMOV UR4, URZ ;  /* 0x0000003f00047c82 */ /* 0x000fe20008000000 */
[----:B------:R-:W-:Y:S01]  /*1fd70*/  UMOV UR5, URZ ;  /* 0x0000003f00057c82 */ /* 0x000fe20008000000 */
[----:B------:R-:W-:Y:S01]  /*1fd80*/  ULDC UR6, c[0x0][0xc3c] ;  /* 0x00030f0000067ab9 */ /* 0x000fe20000000800 */
[----:B------:R-:W-:Y:S01]  /*1fd90*/  IMAD.MOV.U32 R24, RZ, RZ, R0 ;  /* 0x000000ffff187224 */ /* 0x000fe200078e0000 */
[----:B------:R-:W-:Y:S01]  /*1fda0*/  MOV R26, UR5 ;  /* 0x00000005001a7c02 */ /* 0x000fe20008000f00 */
[----:B------:R-:W-:Y:S02]  /*1fdb0*/  IMAD.U32 R25, RZ, RZ, UR4 ;  /* 0x00000004ff197e24 */ /* 0x000fe4000f8e00ff */
[----:B------:R-:W-:-:S07]  /*1fdc0*/  IMAD.U32 R27, RZ, RZ, UR6 ;  /* 0x00000006ff1b7e24 */ /* 0x000fce000f8e00ff */
.L_x_12630:
        /* <DEDUP_REMOVED lines=10> */
.L_x_12619:
[----:B------:R-:W-:Y:S02]  /*1fe70*/  ULDC UR4, c[0x0][0xc3c] ;  /* 0x00030f0000047ab9 */ /* 0x000fe40000000800 */
[----:B0-----:R-:W-:-:S13]  /*1fe80*/  ISETP.GE.AND P0, PT, R27, UR4, PT ;  /* 0x000000041b007c0c */ /* 0x001fda000bf06270 */
[----:B------:R-:W-:Y:S05]  /*1fe90*/  @!P0 BRA `(.L_x_12631) ;  /* 0xffffff9800788947 */ /* 0x000fea000383ffff */
[----:B------:R-:W-:Y:S05]  /*1fea0*/  BSYNC B8 ;  /* 0x0000000000087941 */ /* 0x000fea0003800000 */
.L_x_12526:
[----:B0-----:R-:W2:Y:S01]  /*1feb0*/  LDL.LU R0, [R1+0x4c] ;  /* 0x00004c0001007983 */ /* 0x001ea20000300800 */
[----:B------:R-:W-:Y:S01]  /*1fec0*/  BSSY B0, `(.L_x_12632) ;  /* 0x000000b000007945 */ /* 0x000fe20003800000 */
[----:B------:R-:W0:Y:S01]  /*1fed0*/  S2R R5, SR_CgaCtaId ;  /* 0x0000000000057919 */ /* 0x000e220000008800 */
[----:B--2---:R-:W-:-:S05]  /*1fee0*/  VIADD R0, R0, 0x1 ;  /* 0x0000000100007836 */ /* 0x004fca0000000000 */
        /* <DEDUP_REMOVED lines=8> */
.L_x_12793:
[----:B------:R-:W-:Y:S05]  /*1ff70*/  BSYNC B0 ;  /* 0x0000000000007941 */ /* 0x000fea0003800000 */
.L_x_12632:
[----:B------:R-:W-:-:S03]  /*1ff80*/  UMOV UR4, 0xffffffff ;  /* 0xffffffff00047882 */ /* 0x000fc60000000000 */
[----:B------:R-:W-:Y:S05]  /*1ff90*/  BRA.DIV UR4, `(.L_x_12634) ;  /* 0x0000004204847947 */ /* 0x000fea000b800000 */
[----:B0-----:R-:W0:Y:S02]  /*1ffa0*/  S2R R0, SR_TID.X ;  /* 0x0000000000007919 */ /* 0x001e240000002100 */
[----:B0-----:R-:W-:-:S04]  /*1ffb0*/  SHF.R.U32.HI R0, RZ, 0x5, R0 ;  /* 0x00000005ff007819 */ /* 0x001fc80000011600 */
[----:B------:R-:W-:-:S05]  /*1ffc0*/  LOP3.LUT R0, R0, 0x3, RZ, 0xc0, !PT ;  /* 0x0000000300007812 */ /* 0x000fca00078ec0ff */
[----:B------:R0:W2:Y:S02]  /*1ffd0*/  SHFL.IDX PT, R14, R0, RZ, 0x1f ;  /* 0x00001fff000e7589 */ /* 0x0000a400000e0000 */
.L_x_12796:
[----:B--2---:R-:W-:-:S13]  /*1ffe0*/  ISETP.NE.AND P0, PT, R14, RZ, PT ;  /* 0x000000ff0e00720c */ /* 0x004fda0003f05270 */
[----:B------:R-:W-:Y:S05]  /*1fff0*/  @P0 BRA `(.L_x_12350) ;  /* 0x0000000000900947 */ /* 0x000fea0003800000 */
[----:B------:R-:W-:-:S03]  /*20000*/  UMOV UR4, 0xffffffff ;  /* 0xffffffff00047882 */ /* 0x000fc60000000000 */
[----:B------:R-:W-:Y:S05]  /*20010*/  BRA.DIV UR4, `(.L_x_12635) ;  /* 0x0000004204987947 */ /* 0x000fea000b800000 */
[----:B------:R-:W-:-:S13]  /*20020*/  ELECT P6, URZ, PT ;  /* 0x00000000003f782f */ /* 0x000fda00038c0000 */
.L_x_12799:
[----:B------:R-:W-:Y:S05]  /*20030*/  @!P6 BRA `(.L_x_12350) ;  /* 0x000000000080e947 */ /* 0x000fea0003800000 */
[----:B------:R-:W-:-:S06]  /*20040*/  ULOP3.LUT UR4, UR36, 0x2, URZ, 0xfc, !UPT ;  /* 0x0000000224047892 */ /* 0x000fcc000f8efc3f */
[----:B0-----:R-:W-:-:S05]  /*20050*/  IMAD.U32 R0, RZ, RZ, UR4 ;  /* 0x00000004ff007e24 */ /* 0x001fca000f8e00ff */
[----:B------:R-:W-:-:S13]  /*20060*/  ISETP.NE.AND P0, PT, R0, 0x3, PT ;  /* 0x000000030000780c */ /* 0x000fda0003f05270 */
[----:B------:R-:W-:Y:S05]  /*20070*/  @!P0 BRA `(.L_x_12636) ;  /* 0x0000000000048947 */ /* 0x000fea0003800000 */
[----:B------:R-:W-:Y:S01]  /*20080*/  BPT.TRAP 0x1 ;  /* 0x000000040000795c */ /* 0x000fe20000300000 */
.L_x_12636:
[----:B------:R-:W2:Y:S01]  /*20090*/  LDL R0, [R1] ;  /* 0x0000000001007983 */ /* 0x000ea20000100800 */
[C---:B------:R-:W-:Y:S01]  /*200a0*/  LEA R3, R28.reuse, R5, 0x3 ;  /* 0x000000051c037211 */ /* 0x040fe200078e18ff */
[----:B------:R-:W-:-:S05]  /*200b0*/  VIADD R28, R28, 0x1 ;  /* 0x000000011c1c7836 */ /* 0x000fca0000000000 */
[----:B------:R-:W-:Y:S02]  /*200c0*/  ISETP.NE.AND P2, PT, R28, 0x2, PT ;  /* 0x000000021c00780c */ /* 0x000fe40003f45270 */
[----:B--2---:R-:W-:Y:S02]  /*200d0*/  SHF.L.U32 R2, R0, 0x1f, RZ ;  /* 0x0000001f00027819 */ /* 0x004fe400000006ff */
[----:B------:R-:W-:Y:S02]  /*200e0*/  SEL R0, RZ, 0x1, P2 ;  /* 0x00000001ff007807 */ /* 0x000fe40001000000 */
[----:B------:R-:W0:Y:S02]  /*200f0*/  SYNCS.PHASECHK.TRANS64.TRYWAIT P1, [R3+URZ+0x2d840], R2 ;  /* 0x02d84002030075a7 */ /* 0x000e24000802017f */
[----:B0-----:R-:W-:Y:S05]  /*20100*/  @!P1 BRA `(.L_x_12637) ;  /* 0x00000040007c9947 */ /* 0x001fea0003800000 */
.L_x_12800:
[----:B------:R-:W2:Y:S01]  /*20110*/  LDL.LU R4, [R1] ;  /* 0x0000000001047983 */ /* 0x000ea20000300800 */
[----:B------:R-:W-:Y:S02]  /*20120*/  SEL R28, R28, RZ, P2 ;  /* 0x000000ff1c1c7207 */ /* 0x000fe40001000000 */
[----:B--2---:R-:W-:Y:S01]  /*20130*/  LOP3.LUT R0, R4, R0, RZ, 0x3c, !PT ;  /* 0x0000000004007212 */ /* 0x004fe200078e3cff */
[----:B------:R-:W-:Y:S06]  /*20140*/  @!P0 BRA `(.L_x_12638) ;  /* 0x0000000000048947 */ /* 0x000fec0003800000 */
[----:B------:R-:W-:Y:S01]  /*20150*/  BPT.TRAP 0x1 ;  /* 0x000000040000795c */ /* 0x000fe20000300000 */
.L_x_12638:
[----:B------:R-:W-:Y:S01]  /*20160*/  IMAD R5, R28, 0x8, R5 ;  /* 0x000000081c057824 */ /* 0x000fe200078e0205 */
[----:B------:R-:W-:-:S04]  /*20170*/  SHF.L.U32 R0, R0, 0x1f, RZ ;  /* 0x0000001f00007819 */ /* 0x000fc800000006ff */
[----:B------:R-:W2:Y:S02]  /*20180*/  SYNCS.PHASECHK.TRANS64.TRYWAIT P1, [R5+URZ+0x2d840], R0 ;  /* 0x02d84000050075a7 */ /* 0x000ea4000802017f */
[----:B--2---:R-:W-:Y:S05]  /*20190*/  @!P1 BRA `(.L_x_12639) ;  /* 0x00000040006c9947 */ /* 0x004fea0003800000 */
.L_x_12801:
[----:B------:R-:W-:Y:S05]  /*201a0*/  @!P0 BRA `(.L_x_12640) ;  /* 0x0000000000048947 */ /* 0x000fea0003800000 */
[----:B------:R-:W-:Y:S01]  /*201b0*/  BPT.TRAP 0x1 ;  /* 0x000000040000795c */ /* 0x000fe20000300000 */
.L_x_12640:
[----:B------:R-:W0:Y:S02]  /*201c0*/  SYNCS.PHASECHK.TRANS64.TRYWAIT P1, [R3+URZ+0x2d860], R2 ;  /* 0x02d86002030075a7 */ /* 0x000e24000802017f */
[----:B0-----:R-:W-:Y:S05]  /*201d0*/  @!P1 BRA `(.L_x_12641) ;  /* 0x0000004000709947 */ /* 0x001fea0003800000 */
.L_x_12802:
[----:B------:R-:W-:Y:S05]  /*201e0*/  @!P0 BRA `(.L_x_12642) ;  /* 0x0000000000048947 */ /* 0x000fea0003800000 */
[----:B------:R-:W-:Y:S01]  /*201f0*/  BPT.TRAP 0x1 ;  /* 0x000000040000795c */ /* 0x000fe20000300000 */
.L_x_12642:
[----:B------:R0:W0:Y:S02]  /*20200*/  SYNCS.PHASECHK.TRANS64.TRYWAIT P0, [R5+URZ+0x2d860], R0 ;  /* 0x02d86000050075a7 */ /* 0x000024000800017f */
[----:B0-----:R-:W-:Y:S05]  /*20210*/  @!P0 NANOSLEEP.SYNCS 0x989680 ;  /* 0x009896800000895d */ /* 0x001fea0003900000 */
[----:B------:R-:W0:Y:S02]  /*20220*/  @!P0 SYNCS.PHASECHK.TRANS64 P0, [R5+URZ+0x2d860], R0 ;  /* 0x02d86000050085a7 */ /* 0x000e24000800007f */
[----:B0-----:R-:W-:Y:S05]  /*20230*/  @!P0 BRA `(.L_x_12642) ;  /* 0xfffffffc00f08947 */ /* 0x001fea000383ffff */
.L_x_12350:
[----:B------:R-:W-:Y:S05]  /*20240*/  BSYNC B9 ;  /* 0x0000000000097941 */ /* 0x000fea0003800000 */
.L_x_12347:
[----:B------:R-:W-:Y:S05]  /*20250*/  EXIT ;  /* 0x000000000000794d */ /* 0x000fea0003800000 */
.L_x_12368:
[----:B0-----:R0:W1:Y:S02]  /*20260*/  SYNCS.PHASECHK.TRANS64.TRYWAIT P4, [R57+URZ+0x2d890], R85 ;  /* 0x02d89055390075a7 */ /* 0x001064000808017f */
[----:B-1----:R-:W-:Y:S05]  /*20270*/  @!P4 NANOSLEEP.SYNCS 0x989680 ;  /* 0x009896800000c95d */ /* 0x002fea0003900000 */
[----:B------:R-:W1:Y:S02]  /*20280*/  @!P4 SYNCS.PHASECHK.TRANS64 P4, [R57+URZ+0x2d890], R85 ;  /* 0x02d890553900c5a7 */ /* 0x000e64000808007f */
[----:B-1----:R-:W-:Y:S05]  /*20290*/  @!P4 BRA `(.L_x_12368) ;  /* 0xfffffffc00f0c947 */ /* 0x002fea000383ffff */
[----:B------:R-:W-:Y:S05]  /*202a0*/  BRA `(.L_x_12643) ;  /* 0xfffffe3400007947 */ /* 0x000fea000383ffff */
.L_x_12369:
        /* <DEDUP_REMOVED lines=8> */
.L_x_12645:
[----:B------:R-:W-:Y:S05]  /*20330*/  BSYNC B1 ;  /* 0x0000000000017941 */ /* 0x000fea0003800000 */
.L_x_12644:
        /* <DEDUP_REMOVED lines=8> */
.L_x_12646:
[----:B------:R-:W-:Y:S01]  /*203c0*/  IMAD.MOV.U32 R60, RZ, RZ, R14 ;  /* 0x000000ffff3c7224 */ /* 0x000fe200078e000e */
[----:B------:R-:W-:Y:S06]  /*203d0*/  BRA `(.L_x_12647) ;  /* 0xfffffe3000c87947 */ /* 0x000fec000383ffff */
.L_x_12397:
[----:B0-----:R0:W1:Y:S02]  /*203e0*/  SYNCS.PHASECHK.TRANS64.TRYWAIT P4, [R57+URZ+0x2d890], R85 ;  /* 0x02d89055390075a7 */ /* 0x001064000808017f */
[----:B-1----:R-:W-:Y:S05]  /*203f0*/  @!P4 NANOSLEEP.SYNCS 0x989680 ;  /* 0x009896800000c95d */ /* 0x002fea0003900000 */
[----:B------:R-:W1:Y:S02]  /*20400*/  @!P4 SYNCS.PHASECHK.TRANS64 P4, [R57+URZ+0x2d890], R85 ;  /* 0x02d890553900c5a7 */ /* 0x000e64000808007f */
[----:B-1----:R-:W-:Y:S05]  /*20410*/  @!P4 BRA `(.L_x_12397) ;  /* 0xfffffffc00f0c947 */ /* 0x002fea000383ffff */
[----:B------:R-:W-:Y:S05]  /*20420*/  BRA `(.L_x_12648) ;  /* 0xfffffe4c00a47947 */ /* 0x000fea000383ffff */
.L_x_12398:
        /* <DEDUP_REMOVED lines=8> */
.L_x_12650:
[----:B------:R-:W-:Y:S05]  /*204b0*/  BSYNC B1 ;  /* 0x0000000000017941 */ /* 0x000fea0003800000 */
.L_x_12649:
        /* <DEDUP_REMOVED lines=8> */
.L_x_12651:
[----:B------:R-:W-:Y:S01]  /*20540*/  IMAD.MOV.U32 R88, RZ, RZ, R14 ;  /* 0x000000ffff587224 */ /* 0x000fe200078e000e */
[----:B------:R-:W-:Y:S06]  /*20550*/  BRA `(.L_x_12652) ;  /* 0xfffffe4c006c7947 */ /* 0x000fec000383ffff */
.L_x_12411:
[----:B0-----:R0:W1:Y:S02]  /*20560*/  SYNCS.PHASECHK.TRANS64.TRYWAIT P3, [R57+URZ+0x2d890], R85 ;  /* 0x02d89055390075a7 */ /* 0x001064000806017f */
[----:B-1----:R-:W-:Y:S05]  /*20570*/  @!P3 NANOSLEEP.SYNCS 0x989680 ;  /* 0x009896800000b95d */ /* 0x002fea0003900000 */
[----:B------:R-:W1:Y:S02]  /*20580*/  @!P3 SYNCS.PHASECHK.TRANS64 P3, [R57+URZ+0x2d890], R85 ;  /* 0x02d890553900b5a7 */ /* 0x000e64000806007f */
[----:B-1----:R-:W-:Y:S05]  /*20590*/  @!P3 BRA `(.L_x_12411) ;  /* 0xfffffffc00f0b947 */ /* 0x002fea000383ffff */
[----:B------:R-:W-:Y:S05]  /*205a0*/  BRA `(.L_x_12653) ;  /* 0xfffffe6400647947 */ /* 0x000fea000383ffff */
.L_x_12412:
[----:B------:R-:W-:Y:S01]  /*205b0*/  BSSY B1, `(.L_x_12654) ;  /* 0x0000007000017945 */ /* 0x000fe20003800000 */
[----:B------:R-:W-:Y:S01]  /*205c0*/  IMAD.MOV.U32 R12, RZ, RZ, RZ ;  /* 0x000000ffff0c7224 */ /* 0x000fe200078e00ff */
[----:B------:R-:W-:Y:S01]  /*205d0*/  MOV R15, 0xffffffff ;  /* 0xffffffff000f7802 */ /* 0x000fe20000000f00 */
[----:B------:R-:W-:-:S07]  /*205e0*/  IMAD.MOV.U32 R11, RZ, RZ, 0x1e1f ;  /* 0x00001e1fff0b7424 */ /* 0x000fce00078e00ff */
[----:B0-----:R-:W-:Y:S05]  /*205f0*/  WARPSYNC.COLLECTIVE R15, `(.L_x_12655) ;  /* 0x000000000f087348 */ /* 0x001fea0003c00000 */
[----:B------:R1:W2:Y:S02]  /*20600*/  SHFL.IDX P6, R14, R13, R12, R11 ;  /* 0x0000000c0d0e7389 */ /* 0x0002a400000c000b */
[----:B012---:R-:W-:Y:S01]  /*20610*/  ENDCOLLECTIVE ;  /* 0x000000000000791b */ /* 0x007fe20003800000 */
.L_x_12655:
[----:B------:R-:W-:Y:S05]  /*20620*/  BSYNC B1 ;  /* 0x0000000000017941 */ /* 0x000fea0003800000 */
.L_x_12654:
[----:B------:R-:W-:Y:S01]  /*20630*/  IMAD.MOV.U32 R13, RZ, RZ, R39 ;  /* 0x000000ffff0d7224 */ /* 0x000fe200078e0027 */
[----:B------:R-:W-:Y:S01]  /*20640*/  MOV R15, 0xffffffff ;  /* 0xffffffff000f7802 */ /* 0x000fe20000000f00 */
[----:B------:R-:W-:Y:S02]  /*20650*/  IMAD.MOV.U32 R12, RZ, RZ, RZ ;  /* 0x000000ffff0c7224 */ /* 0x000fe400078e00ff */
[----:B------:R-:W-:Y:S02]  /*20660*/  IMAD.MOV.U32 R11, RZ, RZ, 0x1e1f ;  /* 0x00001e1fff0b7424 */ /* 0x000fe400078e00ff */
[----:B------:R-:W-:-:S07]  /*20670*/  IMAD.MOV.U32 R38, RZ, RZ, R14 ;  /* 0x000000ffff267224 */ /* 0x000fce00078e000e */
[----:B------:R-:W-:Y:S05]  /*20680*/  WARPSYNC.COLLECTIVE R15, `(.L_x_12656) ;  /* 0x000000000f087348 */ /* 0x000fea0003c00000 */
[----:B------:R0:W1:Y:S02]  /*20690*/  SHFL.IDX P6, R14, R13, R12, R11 ;  /* 0x0000000c0d0e7389 */ /* 0x00006400000c000b */
[----:B01----:R-:W-:Y:S01]  /*206a0*/  ENDCOLLECTIVE ;  /* 0x000000000000791b */ /* 0x003fe20003800000 */
.L_x_12656:
[----:B------:R-:W-:Y:S01]  /*206b0*/  IMAD.MOV.U32 R39, RZ, RZ, R14 ;  /* 0x000000ffff277224 */ /* 0x000fe200078e000e */
[----:B------:R-:W-:Y:S06]  /*206c0*/  BRA `(.L_x_12657) ;  /* 0xfffffe6400807947 */ /* 0x000fec000383ffff */
.L_x_12416:
[----:B------:R0:W0:Y:S02]  /*206d0*/  SYNCS.PHASECHK.TRANS64.TRYWAIT P2, [R57+URZ+0x2d8b0], R85 ;  /* 0x02d8b055390075a7 */ /* 0x000024000804017f */
[----:B0-----:R-:W-:Y:S05]  /*206e0*/  @!P2 NANOSLEEP.SYNCS 0x989680 ;  /* 0x009896800000a95d */ /* 0x001fea0003900000 */
[----:B------:R-:W0:Y:S02]  /*206f0*/  @!P2 SYNCS.PHASECHK.TRANS64 P2, [R57+URZ+0x2d8b0], R85 ;  /* 0x02d8b0553900a5a7 */ /* 0x000e24000804007f */
[----:B0-----:R-:W-:Y:S05]  /*20700*/  @!P2 BRA `(.L_x_12416) ;  /* 0xfffffffc00f0a947 */ /* 0x001fea000383ffff */
[----:B------:R-:W-:Y:S05]  /*20710*/  BRA `(.L_x_12658) ;  /* 0xfffffe6800647947 */ /* 0x000fea000383ffff */
.L_x_12424:
[----:B------:R-:W-:Y:S01]  /*20720*/  BSSY B0, `(.L_x_12659) ;  /* 0x0000007000007945 */ /* 0x000fe20003800000 */
[----:B------:R-:W-:Y:S02]  /*20730*/  IMAD.MOV.U32 R12, RZ, RZ, RZ ;  /* 0x000000ffff0c7224 */ /* 0x000fe400078e00ff */
[----:B------:R-:W-:Y:S02]  /*20740*/  IMAD.MOV.U32 R11, RZ, RZ, 0x1f ;  /* 0x0000001fff0b7424 */ /* 0x000fe400078e00ff */
[----:B------:R-:W-:-:S07]  /*20750*/  IMAD.MOV.U32 R15, RZ, RZ, -0x1 ;  /* 0xffffffffff0f7424 */ /* 0x000fce00078e00ff */
[----:B--23-5:R-:W-:Y:S05]  /*20760*/  WARPSYNC.COLLECTIVE R15, `(.L_x_12660) ;  /* 0x000000000f087348 */ /* 0x02cfea0003c00000 */
[----:B------:R0:W1:Y:S02]  /*20770*/  SHFL.IDX P6, R14, R13, R12, R11 ;  /* 0x0000000c0d0e7389 */ /* 0x00006400000c000b */
[----:B0123-5:R-:W-:Y:S01]  /*20780*/  ENDCOLLECTIVE ;  /* 0x000000000000791b */ /* 0x02ffe20003800000 */
.L_x_12660:
[----:B------:R-:W-:Y:S05]  /*20790*/  BSYNC B0 ;  /* 0x0000000000007941 */ /* 0x000fea0003800000 */
.L_x_12659:
[----:B------:R0:W-:Y:S01]  /*207a0*/  STL [R1+0x60], R14 ;  /* 0x0000600e01007387 */ /* 0x0001e20000100800 */
[----:B------:R-:W-:Y:S05]  /*207b0*/  BRA `(.L_x_12661) ;  /* 0xfffffe7000fc7947 */ /* 0x000fea000383ffff */
.L_x_12435:
[----:B------:R-:W-:Y:S01]  /*207c0*/  BSSY B1, `(.L_x_12662) ;  /* 0x0000007000017945 */ /* 0x000fe20003800000 */
[----:B------:R-:W-:Y:S01]  /*207d0*/  MOV R12, RZ ;  /* 0x000000ff000c7202 */ /* 0x000fe20000000f00 */
[----:B------:R-:W-:Y:S02]  /*207e0*/  IMAD.MOV.U32 R11, RZ, RZ, 0x1e1f ;  /* 0x00001e1fff0b7424 */ /* 0x000fe400078e00ff */
[----:B------:R-:W-:-:S07]  /*207f0*/  IMAD.MOV.U32 R15, RZ, RZ, -0x1 ;  /* 0xffffffffff0f7424 */ /* 0x000fce00078e00ff */
[----:B0-23--:R-:W-:Y:S05]  /*20800*/  WARPSYNC.COLLECTIVE R15, `(.L_x_12663) ;  /* 0x000000000f087348 */ /* 0x00dfea0003c00000 */
[----:B0-----:R0:W1:Y:S02]  /*20810*/  SHFL.IDX P6, R14, R13, R12, R11 ;  /* 0x0000000c0d0e7389 */ /* 0x00106400000c000b */
[----:B0123--:R-:W-:Y:S01]  /*20820*/  ENDCOLLECTIVE ;  /* 0x000000000000791b */ /* 0x00ffe20003800000 */
.L_x_12663:
[----:B------:R-:W-:Y:S05]  /*20830*/  BSYNC B1 ;  /* 0x0000000000017941 */ /* 0x000fea0003800000 */
.L_x_12662:
        /* <DEDUP_REMOVED lines=8> */
.L_x_12664:
[----:B------:R-:W-:Y:S02]  /*208c0*/  IMAD.MOV.U32 R13, RZ, RZ, R0 ;  /* 0x000000ffff0d7224 */ /* 0x000fe400078e0000 */
[----:B------:R-:W-:-:S07]  /*208d0*/  IMAD.MOV.U32 R38, RZ, RZ, R14 ;  /* 0x000000ffff267224 */ /* 0x000fce00078e000e */
[----:B------:R-:W-:Y:S05]  /*208e0*/  WARPSYNC.COLLECTIVE R15, `(.L_x_12665) ;  /* 0x000000000f087348 */ /* 0x000fea0003c00000 */
[----:B------:R0:W1:Y:S02]  /*208f0*/  SHFL.IDX P6, R14, R13, R12, R11 ;  /* 0x0000000c0d0e7389 */ /* 0x00006400000c000b */
[----:B01----:R-:W-:Y:S01]  /*20900*/  ENDCOLLECTIVE ;  /* 0x000000000000791b */ /* 0x003fe20003800000 */
.L_x_12665:
[----:B------:R-:W-:Y:S01]  /*20910*/  IMAD.MOV.U32 R13, RZ, RZ, R39 ;  /* 0x000000ffff0d7224 */ /* 0x000fe200078e0027 */
[----:B------:R-:W-:-:S07]  /*20920*/  MOV R0, R14 ;  /* 0x0000000e00007202 */ /* 0x000fce0000000f00 */
[----:B------:R-:W-:Y:S05]  /*20930*/  WARPSYNC.COLLECTIVE R15, `(.L_x_12666) ;  /* 0x000000000f087348 */ /* 0x000fea0003c00000 */
[----:B------:R0:W1:Y:S02]  /*20940*/  SHFL.IDX P6, R14, R13, R12, R11 ;  /* 0x0000000c0d0e7389 */ /* 0x00006400000c000b */
[----:B01----:R-:W-:Y:S01]  /*20950*/  ENDCOLLECTIVE ;  /* 0x000000000000791b */ /* 0x003fe20003800000 */
.L_x_12666:
[----:B------:R-:W-:Y:S01]  /*20960*/  IMAD.MOV.U32 R39, RZ, RZ, R14 ;  /* 0x000000ffff277224 */ /* 0x000fe200078e000e */
[----:B------:R-:W-:Y:S06]  /*20970*/  BRA `(.L_x_12667) ;  /* 0xfffffe78005c7947 */ /* 0x000fec000383ffff */
.L_x_12439:
[----:B0-----:R0:W1:Y:S02]  /*20980*/  SYNCS.PHASECHK.TRANS64.TRYWAIT P0, [R2+URZ+0x2d800], R3 ;  /* 0x02d80003020075a7 */ /* 0x001064000800017f */
[----:B-1----:R-:W-:Y:S05]  /*20990*/  @!P0 NANOSLEEP.SYNCS 0x989680 ;  /* 0x009896800000895d */ /* 0x002fea0003900000 */
[----:B------:R-:W1:Y:S02]  /*209a0*/  @!P0 SYNCS.PHASECHK.TRANS64 P0, [R2+URZ+0x2d800], R3 ;  /* 0x02d80003020085a7 */ /* 0x000e64000800007f */
[----:B-1----:R-:W-:Y:S05]  /*209b0*/  @!P0 BRA `(.L_x_12439) ;  /* 0xfffffffc00f08947 */ /* 0x002fea000383ffff */
[----:B------:R-:W-:Y:S05]  /*209c0*/  BRA `(.L_x_12668) ;  /* 0xfffffe8000907947 */ /* 0x000fea000383ffff */
.L_x_12451:
[----:B------:R-:W-:Y:S01]  /*209d0*/  BSSY B1, `(.L_x_12669) ;  /* 0x0000007000017945 */ /* 0x000fe20003800000 */
[----:B------:R-:W-:Y:S01]  /*209e0*/  IMAD.MOV.U32 R12, RZ, RZ, RZ ;  /* 0x000000ffff0c7224 */ /* 0x000fe200078e00ff */
[----:B------:R-:W-:Y:S01]  /*209f0*/  MOV R15, 0xffffffff ;  /* 0xffffffff000f7802 */ /* 0x000fe20000000f00 */
[----:B------:R-:W-:-:S07]  /*20a00*/  IMAD.MOV.U32 R11, RZ, RZ, 0x1e1f ;  /* 0x00001e1fff0b7424 */ /* 0x000fce00078e00ff */
[----:B0--3--:R-:W-:Y:S05]  /*20a10*/  WARPSYNC.COLLECTIVE R15, `(.L_x_12670) ;  /* 0x000000000f087348 */ /* 0x009fea0003c00000 */
[----:B0-----:R0:W1:Y:S02]  /*20a20*/  SHFL.IDX P6, R14, R13, R12, R11 ;  /* 0x0000000c0d0e7389 */ /* 0x00106400000c000b */
[----:B01-3--:R-:W-:Y:S01]  /*20a30*/  ENDCOLLECTIVE ;  /* 0x000000000000791b */ /* 0x00bfe20003800000 */
.L_x_12670:
[----:B------:R-:W-:Y:S05]  /*20a40*/  BSYNC B1 ;  /* 0x0000000000017941 */ /* 0x000fea0003800000 */
.L_x_12669:
        /* <DEDUP_REMOVED lines=8> */
.L_x_12671:
[----:B------:R-:W-:Y:S02]  /*20ad0*/  IMAD.MOV.U32 R13, RZ, RZ, R37 ;  /* 0x000000ffff0d7224 */ /* 0x000fe400078e0025 */
[----:B------:R-:W-:-:S07]  /*20ae0*/  IMAD.MOV.U32 R3, RZ, RZ, R14 ;  /* 0x000000ffff037224 */ /* 0x000fce00078e000e */
[----:B------:R-:W-:Y:S05]  /*20af0*/  WARPSYNC.COLLECTIVE R15, `(.L_x_12672) ;  /* 0x000000000f087348 */ /* 0x000fea0003c00000 */
[----:B------:R0:W1:Y:S02]  /*20b00*/  SHFL.IDX P6, R14, R13, R12, R11 ;  /* 0x0000000c0d0e7389 */ /* 0x00006400000c000b */
[----:B01----:R-:W-:Y:S01]  /*20b10*/  ENDCOLLECTIVE ;  /* 0x000000000000791b */ /* 0x003fe20003800000 */
.L_x_12672:
[----:B------:R-:W-:Y:S02]  /*20b20*/  IMAD.MOV.U32 R13, RZ, RZ, R38 ;  /* 0x000000ffff0d7224 */ /* 0x000fe400078e0026 */
[----:B------:R-:W-:-:S07]  /*20b30*/  IMAD.MOV.U32 R37, RZ, RZ, R14 ;  /* 0x000000ffff257224 */ /* 0x000fce00078e000e */
[----:B------:R-:W-:Y:S05]  /*20b40*/  WARPSYNC.COLLECTIVE R15, `(.L_x_12673) ;  /* 0x000000000f087348 */ /* 0x000fea0003c00000 */
[----:B------:R0:W1:Y:S02]  /*20b50*/  SHFL.IDX P6, R14, R13, R12, R11 ;  /* 0x0000000c0d0e7389 */ /* 0x00006400000c000b */
[----:B01----:R-:W-:Y:S01]  /*20b60*/  ENDCOLLECTIVE ;  /* 0x000000000000791b */ /* 0x003fe20003800000 */
.L_x_12673:
[----:B------:R-:W-:Y:S01]  /*20b70*/  MOV R38, R14 ;  /* 0x0000000e00267202 */ /* 0x000fe20000000f00 */
[----:B------:R-:W-:Y:S06]  /*20b80*/  BRA `(.L_x_12674) ;  /* 0xfffffe9400487947 */ /* 0x000fec000383ffff */
.L_x_12455:
[----:B0-----:R0:W1:Y:S02]  /*20b90*/  SYNCS.PHASECHK.TRANS64.TRYWAIT P0, [R2+URZ+0x2d800], R3 ;  /* 0x02d80003020075a7 */ /* 0x001064000800017f */
[----:B-1----:R-:W-:Y:S05]  /*20ba0*/  @!P0 NANOSLEEP.SYNCS 0x989680 ;  /* 0x009896800000895d */ /* 0x002fea0003900000 */
[----:B------:R-:W1:Y:S02]  /*20bb0*/  @!P0 SYNCS.PHASECHK.TRANS64 P0, [R2+URZ+0x2d800], R3 ;  /* 0x02d80003020085a7 */ /* 0x000e64000800007f */
[----:B-1----:R-:W-:Y:S05]  /*20bc0*/  @!P0 BRA `(.L_x_12455) ;  /* 0xfffffffc00f08947 */ /* 0x002fea000383ffff */
[----:B------:R-:W-:Y:S05]  /*20bd0*/  BRA `(.L_x_12675) ;  /* 0xfffffe9800f47947 */ /* 0x000fea000383ffff */
.L_x_12463:
[----:B-1----:R1:W3:Y:S02]  /*20be0*/  SYNCS.PHASECHK.TRANS64.TRYWAIT P1, [R0+URZ+0x2d830], R5 ;  /* 0x02d83005000075a7 */ /* 0x0022e4000802017f */
[----:B---3--:R-:W-:Y:S05]  /*20bf0*/  @!P1 NANOSLEEP.SYNCS 0x989680 ;  /* 0x009896800000995d */ /* 0x008fea0003900000 */
[----:B------:R-:W3:Y:S02]  /*20c00*/  @!P1 SYNCS.PHASECHK.TRANS64 P1, [R0+URZ+0x2d830], R5 ;  /* 0x02d83005000095a7 */ /* 0x000ee4000802007f */
[----:B---3--:R-:W-:Y:S05]  /*20c10*/  @!P1 BRA `(.L_x_12463) ;  /* 0xfffffffc00f09947 */ /* 0x008fea000383ffff */
[----:B------:R-:W-:Y:S05]  /*20c20*/  BRA `(.L_x_12462) ;  /* 0xfffffeb000847947 */ /* 0x000fea000383ffff */
.L_x_12470:
[----:B-1----:R1:W2:Y:S02]  /*20c30*/  SYNCS.PHASECHK.TRANS64.TRYWAIT P2, [R7+URZ+0x2d830], R8 ;  /* 0x02d83008070075a7 */ /* 0x0022a4000804017f */
[----:B--2---:R-:W-:Y:S05]  /*20c40*/  @!P2 NANOSLEEP.SYNCS 0x989680 ;  /* 0x009896800000a95d */ /* 0x004fea0003900000 */
[----:B------:R-:W2:Y:S02]  /*20c50*/  @!P2 SYNCS.PHASECHK.TRANS64 P2, [R7+URZ+0x2d830], R8 ;  /* 0x02d830080700a5a7 */ /* 0x000ea4000804007f */
[----:B--2---:R-:W-:Y:S05]  /*20c60*/  @!P2 BRA `(.L_x_12470) ;  /* 0xfffffffc00f0a947 */ /* 0x004fea000383ffff */
[----:B------:R-:W-:Y:S05]  /*20c70*/  BRA `(.L_x_12469) ;  /* 0xfffffee000007947 */ /* 0x000fea000383ffff */
.L_x_12474:
[----:B-1----:R1:W2:Y:S02]  /*20c80*/  SYNCS.PHASECHK.TRANS64.TRYWAIT P1, [R8+URZ+0x2d850], R7 ;  /* 0x02d85007080075a7 */ /* 0x0022a4000802017f */
[----:B--2---:R-:W-:Y:S05]  /*20c90*/  @!P1 NANOSLEEP.SYNCS 0x989680 ;  /* 0x009896800000995d */ /* 0x004fea0003900000 */
[----:B------:R-:W2:Y:S02]  /*20ca0*/  @!P1 SYNCS.PHASECHK.TRANS64 P1, [R8+URZ+0x2d850], R7 ;  /* 0x02d85007080095a7 */ /* 0x000ea4000802007f */
[----:B--2---:R-:W-:Y:S05]  /*20cb0*/  @!P1 BRA `(.L_x_12474) ;  /* 0xfffffffc00f09947 */ /* 0x004fea000383ffff */
[----:B------:R-:W-:Y:S05]  /*20cc0*/  BRA `(.L_x_12471) ;  /* 0xfffffee400287947 */ /* 0x000fea000383ffff */
.L_x_12483:
[----:B-1----:R1:W3:Y:S02]  /*20cd0*/  SYNCS.PHASECHK.TRANS64.TRYWAIT P2, [R7+URZ+0x2d830], R8 ;  /* 0x02d83008070075a7 */ /* 0x0022e4000804017f */
[----:B---3--:R-:W-:Y:S05]  /*20ce0*/  @!P2 NANOSLEEP.SYNCS 0x989680 ;  /* 0x009896800000a95d */ /* 0x008fea0003900000 */
[----:B------:R-:W3:Y:S02]  /*20cf0*/  @!P2 SYNCS.PHASECHK.TRANS64 P2, [R7+URZ+0x2d830], R8 ;  /* 0x02d830080700a5a7 */ /* 0x000ee4000804007f */
[----:B---3--:R-:W-:Y:S05]  /*20d00*/  @!P2 BRA `(.L_x_12483) ;  /* 0xfffffffc00f0a947 */ /* 0x008fea000383ffff */
[----:B------:R-:W-:Y:S05]  /*20d10*/  BRA `(.L_x_12482) ;  /* 0xffffff14007c7947 */ /* 0x000fea000383ffff */
.L_x_12487:
[----:B-1----:R1:W2:Y:S02]  /*20d20*/  SYNCS.PHASECHK.TRANS64.TRYWAIT P1, [R8+URZ+0x2d850], R7 ;  /* 0x02d85007080075a7 */ /* 0x0022a4000802017f */
[----:B--2---:R-:W-:Y:S05]  /*20d30*/  @!P1 NANOSLEEP.SYNCS 0x989680 ;  /* 0x009896800000995d */ /* 0x004fea0003900000 */
[----:B------:R-:W2:Y:S02]  /*20d40*/  @!P1 SYNCS.PHASECHK.TRANS64 P1, [R8+URZ+0x2d850], R7 ;  /* 0x02d85007080095a7 */ /* 0x000ea4000802007f */
[----:B--2---:R-:W-:Y:S05]  /*20d50*/  @!P1 BRA `(.L_x_12487) ;  /* 0xfffffffc00f09947 */ /* 0x004fea000383ffff */
[----:B------:R-:W-:Y:S05]  /*20d60*/  BRA `(.L_x_12484) ;  /* 0xffffff1800a47947 */ /* 0x000fea000383ffff */
.L_x_12494:
[----:B-1----:R1:W3:Y:S02]  /*20d70*/  SYNCS.PHASECHK.TRANS64.TRYWAIT P1, [R6+URZ+0x2d850], R9 ;  /* 0x02d85009060075a7 */ /* 0x0022e4000802017f */
[----:B---3--:R-:W-:Y:S05]  /*20d80*/  @!P1 NANOSLEEP.SYNCS 0x989680 ;  /* 0x009896800000995d */ /* 0x008fea0003900000 */
[----:B------:R-:W3:Y:S02]  /*20d90*/  @!P1 SYNCS.PHASECHK.TRANS64 P1, [R6+URZ+0x2d850], R9 ;  /* 0x02d85009060095a7 */ /* 0x000ee4000802007f */
[----:B---3--:R-:W-:Y:S05]  /*20da0*/  @!P1 BRA `(.L_x_12494) ;  /* 0xfffffffc00f09947 */ /* 0x008fea000383ffff */
[----:B------:R-:W-:Y:S05]  /*20db0*/  BRA `(.L_x_12493) ;  /* 0xffffff40007c7947 */ /* 0x000fea000383ffff */
.L_x_12500:
[----:B------:R-:W-:Y:S02]  /*20dc0*/  IMAD.MOV.U32 R13, RZ, RZ, R9 ;  /* 0x000000ffff0d7224 */ /* 0x000fe400078e0009 */
[----:B------:R-:W-:Y:S02]  /*20dd0*/  IMAD.MOV.U32 R12, RZ, RZ, RZ ;  /* 0x000000ffff0c7224 */ /* 0x000fe400078e00ff */
[----:B------:R-:W-:Y:S02]  /*20de0*/  IMAD.MOV.U32 R11, RZ, RZ, 0x1c1f ;  /* 0x00001c1fff0b7424 */ /* 0x000fe400078e00ff */
[----:B------:R-:W-:-:S07]  /*20df0*/  IMAD.MOV.U32 R15, RZ, RZ, -0x1 ;  /* 0xffffffffff0f7424 */ /* 0x000fce00078e00ff */
[----:B-----5:R-:W-:Y:S05]  /*20e00*/  WARPSYNC.COLLECTIVE R15, `(.L_x_12676) ;  /* 0x000000000f087348 */ /* 0x020fea0003c00000 */
[----:B------:R0:W1:Y:S02]  /*20e10*/  SHFL.IDX P6, R14, R13, R12, R11 ;  /* 0x0000000c0d0e7389 */ /* 0x00006400000c000b */
[----:B01---5:R-:W-:Y:S01]  /*20e20*/  ENDCOLLECTIVE ;  /* 0x000000000000791b */ /* 0x023fe20003800000 */
.L_x_12676:
[----:B------:R-:W-:Y:S01]  /*20e30*/  IMAD.MOV.U32 R13, RZ, RZ, R0 ;  /* 0x000000ffff0d7224 */ /* 0x000fe200078e0000 */
[----:B------:R-:W-:-:S07]  /*20e40*/  MOV R3, R14 ;  /* 0x0000000e00037202 */ /* 0x000fce0000000f00 */
[----:B------:R-:W-:Y:S05]  /*20e50*/  WARPSYNC.COLLECTIVE R15, `(.L_x_12677) ;  /* 0x000000000f087348 */ /* 0x000fea0003c00000 */
[----:B------:R0:W1:Y:S02]  /*20e60*/  SHFL.IDX P6, R14, R13, R12, R11 ;  /* 0x0000000c0d0e7389 */ /* 0x00006400000c000b */
[----:B01----:R-:W-:Y:S01]  /*20e70*/  ENDCOLLECTIVE ;  /* 0x000000000000791b */ /* 0x003fe20003800000 */
.L_x_12677:
[----:B------:R-:W-:Y:S05]  /*20e80*/  BRA `(.L_x_12678) ;  /* 0xffffff5c004c7947 */ /* 0x000fea000383ffff */
.L_x_12503:
        /* <DEDUP_REMOVED lines=8> */
.L_x_12680:
[----:B------:R-:W-:Y:S05]  /*20f10*/  BSYNC B1 ;  /* 0x0000000000017941 */ /* 0x000fea0003800000 */
.L_x_12679:
        /* <DEDUP_REMOVED lines=8> */
.L_x_12681:
[----:B------:R-:W-:Y:S05]  /*20fa0*/  BRA `(.L_x_12682) ;  /* 0xffffff5c005c7947 */ /* 0x000fea000383ffff */
.L_x_12505:
[----:B------:R-:W-:Y:S02]  /*20fb0*/  IMAD.MOV.U32 R13, RZ, RZ, R24 ;  /* 0x000000ffff0d7224 */ /* 0x000fe400078e0018 */
[----:B------:R-:W-:Y:S02]  /*20fc0*/  IMAD.MOV.U32 R12, RZ, RZ, RZ ;  /* 0x000000ffff0c7224 */ /* 0x000fe400078e00ff */
[----:B------:R-:W-:Y:S02]  /*20fd0*/  IMAD.MOV.U32 R11, RZ, RZ, 0x1c1f ;  /* 0x00001c1fff0b7424 */ /* 0x000fe400078e00ff */
[----:B------:R-:W-:-:S07]  /*20fe0*/  IMAD.MOV.U32 R15, RZ, RZ, -0x1 ;  /* 0xffffffffff0f7424 */ /* 0x000fce00078e00ff */
[----:B------:R-:W-:Y:S05]  /*20ff0*/  WARPSYNC.COLLECTIVE R15, `(.L_x_12683) ;  /* 0x000000000f087348 */ /* 0x000fea0003c00000 */
[----:B------:R0:W1:Y:S02]  /*21000*/  SHFL.IDX P6, R14, R13, R12, R11 ;  /* 0x0000000c0d0e7389 */ /* 0x00006400000c000b */
[----:B01----:R-:W-:Y:S01]  /*21010*/  ENDCOLLECTIVE ;  /* 0x000000000000791b */ /* 0x003fe20003800000 */
.L_x_12683:
[----:B------:R-:W-:Y:S01]  /*21020*/  IMAD.MOV.U32 R13, RZ, RZ, R0 ;  /* 0x000000ffff0d7224 */ /* 0x000fe200078e0000 */
[----:B------:R-:W-:-:S07]  /*21030*/  MOV R3, R14 ;  /* 0x0000000e00037202 */ /* 0x000fce0000000f00 */
[----:B------:R-:W-:Y:S05]  /*21040*/  WARPSYNC.COLLECTIVE R15, `(.L_x_12684) ;  /* 0x000000000f087348 */ /* 0x000fea0003c00000 */
[----:B------:R0:W1:Y:S02]  /*21050*/  SHFL.IDX P6, R14, R13, R12, R11 ;  /* 0x0000000c0d0e7389 */ /* 0x00006400000c000b */
[----:B01----:R-:W-:Y:S01]  /*21060*/  ENDCOLLECTIVE ;  /* 0x000000000000791b */ /* 0x003fe20003800000 */
.L_x_12684:
[----:B------:R-:W-:Y:S05]  /*21070*/  BRA `(.L_x_12685) ;  /* 0xffffff6000287947 */ /* 0x000fea000383ffff */
.L_x_12508:
[----:B------:R-:W-:Y:S01]  /*21080*/  BSSY B1, `(.L_x_12686) ;  /* 0x0000008000017945 */ /* 0x000fe20003800000 */
[----:B---3--:R-:W-:Y:S01]  /*21090*/  IMAD.MOV.U32 R13, RZ, RZ, R24 ;  /* 0x000000ffff0d7224 */ /* 0x008fe200078e0018 */
[----:B------:R-:W-:Y:S01]  /*210a0*/  MOV R15, 0xffffffff ;  /* 0xffffffff000f7802 */ /* 0x000fe20000000f00 */
[----:B------:R-:W-:Y:S02]  /*210b0*/  IMAD.MOV.U32 R12, RZ, RZ, 0x1 ;  /* 0x00000001ff0c7424 */ /* 0x000fe400078e00ff */
[----:B------:R-:W-:-:S07]  /*210c0*/  IMAD.MOV.U32 R11, RZ, RZ, 0x1c1f ;  /* 0x00001c1fff0b7424 */ /* 0x000fce00078e00ff */
[----:B012---:R-:W-:Y:S05]  /*210d0*/  WARPSYNC.COLLECTIVE R15, `(.L_x_12687) ;  /* 0x000000000f087348 */ /* 0x007fea0003c00000 */
[----:B--2---:R2:W3:Y:S02]  /*210e0*/  SHFL.IDX P6, R14, R13, R12, R11 ;  /* 0x0000000c0d0e7389 */ /* 0x0044e400000c000b */
[----:B0123--:R-:W-:Y:S01]  /*210f0*/  ENDCOLLECTIVE ;  /* 0x000000000000791b */ /* 0x00ffe20003800000 */
.L_x_12687:
[----:B------:R-:W-:Y:S05]  /*21100*/  BSYNC B1 ;  /* 0x0000000000017941 */ /* 0x000fea0003800000 */
.L_x_12686:
        /* <DEDUP_REMOVED lines=8> */
.L_x_12688:
[----:B------:R-:W-:Y:S05]  /*21190*/  BRA `(.L_x_12689) ;  /* 0xffffff6400247947 */ /* 0x000fea000383ffff */
.L_x_12512:
[----:B------:R-:W-:Y:S02]  /*211a0*/  IMAD.MOV.U32 R13, RZ, RZ, R4 ;  /* 0x000000ffff0d7224 */ /* 0x000fe400078e0004 */
[----:B------:R-:W-:Y:S02]  /*211b0*/  IMAD.MOV.U32 R12, RZ, RZ, RZ ;  /* 0x000000ffff0c7224 */ /* 0x000fe400078e00ff */
[----:B------:R-:W-:Y:S02]  /*211c0*/  IMAD.MOV.U32 R11, RZ, RZ, 0x1c1f ;  /* 0x00001c1fff0b7424 */ /* 0x000fe400078e00ff */
[----:B------:R-:W-:-:S07]  /*211d0*/  IMAD.MOV.U32 R15, RZ, RZ, -0x1 ;  /* 0xffffffffff0f7424 */ /* 0x000fce00078e00ff */
[----:B-1----:R-:W-:Y:S05]  /*211e0*/  WARPSYNC.COLLECTIVE R15, `(.L_x_12690) ;  /* 0x000000000f087348 */ /* 0x002fea0003c00000 */
[----:B------:R0:W2:Y:S02]  /*211f0*/  SHFL.IDX P6, R14, R13, R12, R11 ;  /* 0x0000000c0d0e7389 */ /* 0x0000a400000c000b */
[----:B012---:R-:W-:Y:S01]  /*21200*/  ENDCOLLECTIVE ;  /* 0x000000000000791b */ /* 0x007fe20003800000 */
.L_x_12690:
[----:B------:R-:W-:Y:S01]  /*21210*/  IMAD.MOV.U32 R13, RZ, RZ, R0 ;  /* 0x000000ffff0d7224 */ /* 0x000fe200078e0000 */
[----:B------:R-:W-:-:S07]  /*21220*/  MOV R3, R14 ;  /* 0x0000000e00037202 */ /* 0x000fce0000000f00 */
[----:B------:R-:W-:Y:S05]  /*21230*/  WARPSYNC.COLLECTIVE R15, `(.L_x_12691) ;  /* 0x000000000f087348 */ /* 0x000fea0003c00000 */
[----:B------:R0:W1:Y:S02]  /*21240*/  SHFL.IDX P6, R14, R13, R12, R11 ;  /* 0x0000000c0d0e7389 */ /* 0x00006400000c000b */
[----:B01----:R-:W-:Y:S01]  /*21250*/  ENDCOLLECTIVE ;  /* 0x000000000000791b */ /* 0x003fe20003800000 */
.L_x_12691:
[----:B------:R-:W-:Y:S05]  /*21260*/  BRA `(.L_x_12692) ;  /* 0xffffff70005c7947 */ /* 0x000fea000383ffff */
.L_x_12515:
[----:B------:R-:W-:Y:S01]  /*21270*/  BSSY B1, `(.L_x_12693) ;  /* 0x0000008000017945 */ /* 0x000fe20003800000 */
[----:B----4-:R-:W-:Y:S01]  /*21280*/  IMAD.MOV.U32 R13, RZ, RZ, R4 ;  /* 0x000000ffff0d7224 */ /* 0x010fe200078e0004 */
[----:B------:R-:W-:Y:S01]  /*21290*/  MOV R15, 0xffffffff ;  /* 0xffffffff000f7802 */ /* 0x000fe20000000f00 */
[----:B------:R-:W-:Y:S02]  /*212a0*/  IMAD.MOV.U32 R12, RZ, RZ, 0x1 ;  /* 0x00000001ff0c7424 */ /* 0x000fe400078e00ff */
[----:B------:R-:W-:-:S07]  /*212b0*/  IMAD.MOV.U32 R11, RZ, RZ, 0x1c1f ;  /* 0x00001c1fff0b7424 */ /* 0x000fce00078e00ff */
[----:B0123--:R-:W-:Y:S05]  /*212c0*/  WARPSYNC.COLLECTIVE R15, `(.L_x_12694) ;  /* 0x000000000f087348 */ /* 0x00ffea0003c00000 */
[----:B---3--:R3:W4:Y:S02]  /*212d0*/  SHFL.IDX P6, R14, R13, R12, R11 ;  /* 0x0000000c0d0e7389 */ /* 0x00872400000c000b */
[----:B01234-:R-:W-:Y:S01]  /*212e0*/  ENDCOLLECTIVE ;  /* 0x000000000000791b */ /* 0x01ffe20003800000 */
.L_x_12694:
[----:B------:R-:W-:Y:S05]  /*212f0*/  BSYNC B1 ;  /* 0x0000000000017941 */ /* 0x000fea0003800000 */
.L_x_12693:
        /* <DEDUP_REMOVED lines=8> */
.L_x_12695:
[----:B------:R-:W-:Y:S05]  /*21380*/  BRA `(.L_x_12696) ;  /* 0xffffff7000707947 */ /* 0x000fea000383ffff */
.L_x_12534:
        /* <DEDUP_REMOVED lines=11> */
.L_x_12698:
[----:B------:R-:W-:Y:S05]  /*21440*/  BSYNC B1 ;  /* 0x0000000000017941 */ /* 0x000fea0003800000 */
.L_x_12697:
[----:B------:R-:W-:Y:S05]  /*21450*/  BRA `(.L_x_12699) ;  /* 0xffffff8c009c7947 */ /* 0x000fea000383ffff */
.L_x_12536:
[----:B------:R-:W-:Y:S01]  /*21460*/  BSSY B1, `(.L_x_12700) ;  /* 0x0000006000017945 */ /* 0x000fe20003800000 */
[----:B------:R-:W-:-:S07]  /*21470*/  MOV R15, 0xffffffff ;  /* 0xffffffff000f7802 */ /* 0x000fce0000000f00 */
[----:B012---:R-:W-:Y:S05]  /*21480*/  WARPSYNC.COLLECTIVE R15, `(.L_x_12701) ;  /* 0x000000000f0c7348 */ /* 0x007fea0003c00000 */
[----:B------:R-:W-:Y:S02]  /*21490*/  ELECT P6, UR62, PT ;  /* 0x00000000003e782f */ /* 0x000fe400038c0000 */
[----:B------:R-:W-:Y:S01]  /*214a0*/  MOV R14, UR62 ;  /* 0x0000003e000e7c02 */ /* 0x000fe20008000f00 */
[----:B012---:R-:W-:Y:S10]  /*214b0*/  ENDCOLLECTIVE ;  /* 0x000000000000791b */ /* 0x007ff40003800000 */
.L_x_12701:
[----:B------:R-:W-:Y:S05]  /*214c0*/  BSYNC B1 ;  /* 0x0000000000017941 */ /* 0x000fea0003800000 */
.L_x_12700:
[----:B------:R-:W-:Y:S05]  /*214d0*/  BRA `(.L_x_12535) ;  /* 0xffffff8c00947947 */ /* 0x000fea000383ffff */
.L_x_12538:
[----:B--2---:R2:W3:Y:S02]  /*214e0*/  SYNCS.PHASECHK.TRANS64.TRYWAIT P0, [R16+URZ+0x2d820], R6 ;  /* 0x02d82006100075a7 */ /* 0x0044e4000800017f */
[----:B---3--:R-:W-:Y:S05]  /*214f0*/  @!P0 NANOSLEEP.SYNCS 0x989680 ;  /* 0x009896800000895d */ /* 0x008fea0003900000 */
[----:B------:R-:W3:Y:S02]  /*21500*/  @!P0 SYNCS.PHASECHK.TRANS64 P0, [R16+URZ+0x2d820], R6 ;  /* 0x02d82006100085a7 */ /* 0x000ee4000800007f */
[----:B---3--:R-:W-:Y:S05]  /*21510*/  @!P0 BRA `(.L_x_12538) ;  /* 0xfffffffc00f08947 */ /* 0x008fea000383ffff */
[----:B------:R-:W-:Y:S05]  /*21520*/  BRA `(.L_x_12702) ;  /* 0xffffff8c00a47947 */ /* 0x000fea000383ffff */
.L_x_12542:
[----:B0-----:R0:W1:Y:S02]  /*21530*/  SYNCS.PHASECHK.TRANS64.TRYWAIT P0, [R9+URZ+0x2d8a0], R11 ;  /* 0x02d8a00b090075a7 */ /* 0x001064000800017f */
[----:B-1----:R-:W-:Y:S05]  /*21540*/  @!P0 NANOSLEEP.SYNCS 0x989680 ;  /* 0x009896800000895d */ /* 0x002fea0003900000 */
[----:B------:R-:W1:Y:S02]  /*21550*/  @!P0 SYNCS.PHASECHK.TRANS64 P0, [R9+URZ+0x2d8a0], R11 ;  /* 0x02d8a00b090085a7 */ /* 0x000e64000800007f */
[----:B-1----:R-:W-:Y:S05]  /*21560*/  @!P0 BRA `(.L_x_12542) ;  /* 0xfffffffc00f08947 */ /* 0x002fea000383ffff */
[----:B------:R-:W-:Y:S05]  /*21570*/  BRA `(.L_x_12703) ;  /* 0xffffff8c00c07947 */ /* 0x000fea000383ffff */
.L_x_12549:
[----:B-1----:R1:W2:Y:S02]  /*21580*/  SYNCS.PHASECHK.TRANS64.TRYWAIT P0, [R9+URZ+0x2d8c0], R11 ;  /* 0x02d8c00b090075a7 */ /* 0x0022a4000800017f */
[----:B--2---:R-:W-:Y:S05]  /*21590*/  @!P0 NANOSLEEP.SYNCS 0x989680 ;  /* 0x009896800000895d */ /* 0x004fea0003900000 */
[----:B------:R-:W2:Y:S02]  /*215a0*/  @!P0 SYNCS.PHASECHK.TRANS64 P0, [R9+URZ+0x2d8c0], R11 ;  /* 0x02d8c00b090085a7 */ /* 0x000ea4000800007f */
[----:B--2---:R-:W-:Y:S05]  /*215b0*/  @!P0 BRA `(.L_x_12549) ;  /* 0xfffffffc00f08947 */ /* 0x004fea000383ffff */
[----:B------:R-:W-:Y:S05]  /*215c0*/  BRA `(.L_x_12704) ;  /* 0xffffff9000bc7947 */ /* 0x000fea000383ffff */
.L_x_12558:
[----:B0-----:R0:W1:Y:S02]  /*215d0*/  SYNCS.PHASECHK.TRANS64.TRYWAIT P1, [R9+URZ+0x2d8a0], R8 ;  /* 0x02d8a008090075a7 */ /* 0x001064000802017f */
[----:B-1----:R-:W-:Y:S05]  /*215e0*/  @!P1 NANOSLEEP.SYNCS 0x989680 ;  /* 0x009896800000995d */ /* 0x002fea0003900000 */
[----:B------:R-:W1:Y:S02]  /*215f0*/  @!P1 SYNCS.PHASECHK.TRANS64 P1, [R9+URZ+0x2d8a0], R8 ;  /* 0x02d8a008090095a7 */ /* 0x000e64000802007f */
[----:B-1----:R-:W-:Y:S05]  /*21600*/  @!P1 BRA `(.L_x_12558) ;  /* 0xfffffffc00f09947 */ /* 0x002fea000383ffff */
[----:B------:R-:W-:Y:S05]  /*21610*/  BRA `(.L_x_12705) ;  /* 0xffffff9400fc7947 */ /* 0x000fea000383ffff */
.L_x_12565:
[----:B-1----:R1:W2:Y:S02]  /*21620*/  SYNCS.PHASECHK.TRANS64.TRYWAIT P1, [R9+URZ+0x2d8c0], R8 ;  /* 0x02d8c008090075a7 */ /* 0x0022a4000802017f */
[----:B--2---:R-:W-:Y:S05]  /*21630*/  @!P1 NANOSLEEP.SYNCS 0x989680 ;  /* 0x009896800000995d */ /* 0x004fea0003900000 */
[----:B------:R-:W2:Y:S02]  /*21640*/  @!P1 SYNCS.PHASECHK.TRANS64 P1, [R9+URZ+0x2d8c0], R8 ;  /* 0x02d8c008090095a7 */ /* 0x000ea4000802007f */
[----:B--2---:R-:W-:Y:S05]  /*21650*/  @!P1 BRA `(.L_x_12565) ;  /* 0xfffffffc00f09947 */ /* 0x004fea000383ffff */
[----:B------:R-:W-:Y:S05]  /*21660*/  BRA `(.L_x_12706) ;  /* 0xffffff9800f47947 */ /* 0x000fea000383ffff */
.L_x_12582:
[----:B------:R-:W0:Y:S01]  /*21670*/  S2R R20, SR_TID.X ;  /* 0x0000000000147919 */ /* 0x000e220000002100 */
[----:B------:R-:W-:Y:S01]  /*21680*/  BSSY B0, `(.L_x_12707) ;  /* 0x000000a000007945 */ /* 0x000fe20003800000 */
[----:B------:R-:W-:Y:S02]  /*21690*/  IMAD.MOV.U32 R12, RZ, RZ, RZ ;  /* 0x000000ffff0c7224 */ /* 0x000fe400078e00ff */
[----:B------:R-:W-:Y:S01]  /*216a0*/  IMAD.MOV.U32 R15, RZ, RZ, -0x1 ;  /* 0xffffffffff0f7424 */ /* 0x000fe200078e00ff */
[----:B0-----:R-:W-:-:S04]  /*216b0*/  SHF.R.U32.HI R11, RZ, 0x5, R20 ;  /* 0x00000005ff0b7819 */ /* 0x001fc80000011614 */
[----:B------:R-:W-:-:S05]  /*216c0*/  LOP3.LUT R11, R11, 0x3, RZ, 0xc0, !PT ;  /* 0x000000030b0b7812 */ /* 0x000fca00078ec0ff */
[----:B------:R-:W-:Y:S02]  /*216d0*/  IMAD.MOV.U32 R13, RZ, RZ, R11 ;  /* 0x000000ffff0d7224 */ /* 0x000fe400078e000b */
[----:B------:R-:W-:-:S07]  /*216e0*/  IMAD.MOV.U32 R11, RZ, RZ, 0x1f ;  /* 0x0000001fff0b7424 */ /* 0x000fce00078e00ff */
[----:B-----5:R-:W-:Y:S05]  /*216f0*/  WARPSYNC.COLLECTIVE R15, `(.L_x_12708) ;  /* 0x000000000f087348 */ /* 0x020fea0003c00000 */
[----:B------:R0:W1:Y:S02]  /*21700*/  SHFL.IDX P6, R14, R13, R12, R11 ;  /* 0x0000000c0d0e7389 */ /* 0x00006400000c000b */
[----:B01---5:R-:W-:Y:S01]  /*21710*/  ENDCOLLECTIVE ;  /* 0x000000000000791b */ /* 0x023fe20003800000 */
.L_x_12708:
[----:B------:R-:W-:Y:S05]  /*21720*/  BSYNC B0 ;  /* 0x0000000000007941 */ /* 0x000fea0003800000 */
.L_x_12707:
[----:B------:R-:W-:Y:S05]  /*21730*/  BRA `(.L_x_12709) ;  /* 0xffffffa800ec7947 */ /* 0x000fea000383ffff */
.L_x_12585:
[----:B0-----:R0:W1:Y:S02]  /*21740*/  SYNCS.PHASECHK.TRANS64.TRYWAIT P0, [R0+URZ+0x2d840], R5 ;  /* 0x02d84005000075a7 */ /* 0x001064000800017f */
[----:B-1----:R-:W-:Y:S05]  /*21750*/  @!P0 NANOSLEEP.SYNCS 0x989680 ;  /* 0x009896800000895d */ /* 0x002fea0003900000 */
[----:B------:R-:W1:Y:S02]  /*21760*/  @!P0 SYNCS.PHASECHK.TRANS64 P0, [R0+URZ+0x2d840], R5 ;  /* 0x02d84005000085a7 */ /* 0x000e64000800007f */
[----:B-1----:R-:W-:Y:S05]  /*21770*/  @!P0 BRA `(.L_x_12585) ;  /* 0xfffffffc00f08947 */ /* 0x002fea000383ffff */
[----:B------:R-:W-:Y:S05]  /*21780*/  BRA `(.L_x_12710) ;  /* 0xffffffac00407947 */ /* 0x000fea000383ffff */
.L_x_12586:
        /* <DEDUP_REMOVED lines=8> */
.L_x_12712:
[----:B------:R-:W-:Y:S05]  /*21810*/  BSYNC B0 ;  /* 0x0000000000007941 */ /* 0x000fea0003800000 */
.L_x_12711:
        /* <DEDUP_REMOVED lines=8> */
.L_x_12713:
[----:B------:R-:W-:Y:S02]  /*218a0*/  IMAD.MOV.U32 R13, RZ, RZ, R7 ;  /* 0x000000ffff0d7224 */ /* 0x000fe400078e0007 */
[----:B------:R-:W-:Y:S02]  /*218b0*/  IMAD.MOV.U32 R12, RZ, RZ, 0x1 ;  /* 0x00000001ff0c7424 */ /* 0x000fe400078e00ff */
[----:B------:R-:W-:-:S07]  /*218c0*/  IMAD.MOV.U32 R4, RZ, RZ, R14 ;  /* 0x000000ffff047224 */ /* 0x000fce00078e000e */
[----:B------:R-:W-:Y:S05]  /*218d0*/  WARPSYNC.COLLECTIVE R15, `(.L_x_12714) ;  /* 0x000000000f087348 */ /* 0x000fea0003c00000 */
[----:B------:R0:W1:Y:S02]  /*218e0*/  SHFL.IDX P6, R14, R13, R12, R11 ;  /* 0x0000000c0d0e7389 */ /* 0x00006400000c000b */
[----:B01----:R-:W-:Y:S01]  /*218f0*/  ENDCOLLECTIVE ;  /* 0x000000000000791b */ /* 0x003fe20003800000 */
.L_x_12714:
[----:B------:R-:W-:-:S04]  /*21900*/  @P0 LEA R5, P1, R9, R4, 0x1 ;  /* 0x0000000409050211 */ /* 0x000fc800078208ff */
[----:B------:R-:W-:Y:S01]  /*21910*/  @P0 IADD3.X R4, RZ, R6, RZ, P1, !PT ;  /* 0x00000006ff040210 */ /* 0x000fe20000ffe4ff */
[----:B------:R-:W-:Y:S01]  /*21920*/  @P0 IMAD R6, R8, 0x2, R16 ;  /* 0x0000000208060824 */ /* 0x000fe200078e0210 */
        /* <DEDUP_REMOVED lines=15> */
.L_x_12715:
[----:B------:R-:W-:Y:S01]  /*21a20*/  IMAD.MOV.U32 R13, RZ, RZ, R7 ;  /* 0x000000ffff0d7224 */ /* 0x000fe200078e0007 */
[----:B------:R-:W-:Y:S01]  /*21a30*/  MOV R12, 0x2 ;  /* 0x00000002000c7802 */ /* 0x000fe20000000f00 */
[----:B------:R-:W-:-:S07]  /*21a40*/  IMAD.MOV.U32 R4, RZ, RZ, R14 ;  /* 0x000000ffff047224 */ /* 0x000fce00078e000e */
[----:B------:R-:W-:Y:S05]  /*21a50*/  WARPSYNC.COLLECTIVE R15, `(.L_x_12716) ;  /* 0x000000000f087348 */ /* 0x000fea0003c00000 */
[----:B------:R0:W1:Y:S02]  /*21a60*/  SHFL.IDX P6, R14, R13, R12, R11 ;  /* 0x0000000c0d0e7389 */ /* 0x00006400000c000b */
[----:B01----:R-:W-:Y:S01]  /*21a70*/  ENDCOLLECTIVE ;  /* 0x000000000000791b */ /* 0x003fe20003800000 */
.L_x_12716:
        /* <DEDUP_REMOVED lines=18> */
.L_x_12717:
[----:B------:R-:W-:Y:S02]  /*21ba0*/  IMAD.MOV.U32 R13, RZ, RZ, R7 ;  /* 0x000000ffff0d7224 */ /* 0x000fe400078e0007 */
[----:B------:R-:W-:Y:S02]  /*21bb0*/  IMAD.MOV.U32 R12, RZ, RZ, 0x3 ;  /* 0x00000003ff0c7424 */ /* 0x000fe400078e00ff */
[----:B------:R-:W-:-:S07]  /*21bc0*/  IMAD.MOV.U32 R4, RZ, RZ, R14 ;  /* 0x000000ffff047224 */ /* 0x000fce00078e000e */
[----:B------:R-:W-:Y:S05]  /*21bd0*/  WARPSYNC.COLLECTIVE R15, `(.L_x_12718) ;  /* 0x000000000f087348 */ /* 0x000fea0003c00000 */
[----:B------:R0:W1:Y:S02]  /*21be0*/  SHFL.IDX P6, R14, R13, R12, R11 ;  /* 0x0000000c0d0e7389 */ /* 0x00006400000c000b */
[----:B01----:R-:W-:Y:S01]  /*21bf0*/  ENDCOLLECTIVE ;  /* 0x000000000000791b */ /* 0x003fe20003800000 */
.L_x_12718:
[----:B------:R-:W-:-:S05]  /*21c00*/  @P1 LEA R5, P0, R9, R4, 0x1 ;  /* 0x0000000409051211 */ /* 0x000fca00078008ff */
[----:B------:R-:W-:Y:S01]  /*21c10*/  @P1 IMAD.X R4, RZ, RZ, R6, P0 ;  /* 0x000000ffff041224 */ /* 0x000fe200000e0606 */
[----:B------:R-:W-:-:S04]  /*21c20*/  @P1 LEA R6, R8, R16, 0x1 ;  /* 0x0000001008061211 */ /* 0x000fc800078e08ff */
        /* <DEDUP_REMOVED lines=8> */
.L_x_12719:
        /* <DEDUP_REMOVED lines=8> */
.L_x_12591:
        /* <DEDUP_REMOVED lines=9> */
.L_x_12721:
[C---:B------:R-:W-:Y:S01]  /*21dc0*/  VIADD R9, R25.reuse, 0x20 ;  /* 0x0000002019097836 */ /* 0x040fe20000000000 */
[----:B------:R-:W-:Y:S01]  /*21dd0*/  ISETP.GE.AND P3, PT, R25, R0, PT ;  /* 0x000000001900720c */ /* 0x000fe20003f66270 */
[----:B------:R-:W-:Y:S01]  /*21de0*/  IMAD.MOV.U32 R13, RZ, RZ, R5 ;  /* 0x000000ffff0d7224 */ /* 0x000fe200078e0005 */
[----:B------:R-:W-:-:S11]  /*21df0*/  MOV R2, R14 ;  /* 0x0000000e00027202 */ /* 0x000fd60000000f00 */
[----:B------:R-:W-:Y:S05]  /*21e00*/  WARPSYNC.COLLECTIVE R15, `(.L_x_12722) ;  /* 0x000000000f087348 */ /* 0x000fea0003c00000 */
[----:B------:R0:W1:Y:S02]  /*21e10*/  SHFL.IDX P6, R14, R13, R12, R11 ;  /* 0x0000000c0d0e7389 */ /* 0x00006400000c000b */
[----:B01----:R-:W-:Y:S01]  /*21e20*/  ENDCOLLECTIVE ;  /* 0x000000000000791b */ /* 0x003fe20003800000 */
.L_x_12722:
[----:B------:R-:W-:Y:S01]  /*21e30*/  MOV R13, R4 ;  /* 0x00000004000d7202 */ /* 0x000fe20000000f00 */
[----:B------:R-:W-:Y:S02]  /*21e40*/  IMAD.MOV.U32 R12, RZ, RZ, 0x1 ;  /* 0x00000001ff0c7424 */ /* 0x000fe400078e00ff */
[----:B------:R-:W-:-:S07]  /*21e50*/  IMAD.MOV.U32 R3, RZ, RZ, R14 ;  /* 0x000000ffff037224 */ /* 0x000fce00078e000e */
[----:B------:R-:W-:Y:S05]  /*21e60*/  WARPSYNC.COLLECTIVE R15, `(.L_x_12723) ;  /* 0x000000000f087348 */ /* 0x000fea0003c00000 */
[----:B------:R0:W1:Y:S02]  /*21e70*/  SHFL.IDX P6, R14, R13, R12, R11 ;  /* 0x0000000c0d0e7389 */ /* 0x00006400000c000b */
[----:B01----:R-:W-:Y:S01]  /*21e80*/  ENDCOLLECTIVE ;  /* 0x000000000000791b */ /* 0x003fe20003800000 */
.L_x_12723:
        /* <DEDUP_REMOVED lines=17> */
.L_x_12724:
[----:B------:R-:W-:Y:S02]  /*21fa0*/  IMAD.MOV.U32 R13, RZ, RZ, R4 ;  /* 0x000000ffff0d7224 */ /* 0x000fe400078e0004 */
[----:B------:R-:W-:Y:S02]  /*21fb0*/  IMAD.MOV.U32 R12, RZ, RZ, 0x2 ;  /* 0x00000002ff0c7424 */ /* 0x000fe400078e00ff */
[----:B------:R-:W-:-:S07]  /*21fc0*/  IMAD.MOV.U32 R3, RZ, RZ, R14 ;  /* 0x000000ffff037224 */ /* 0x000fce00078e000e */
[----:B------:R-:W-:Y:S05]  /*21fd0*/  WARPSYNC.COLLECTIVE R15, `(.L_x_12725) ;  /* 0x000000000f087348 */ /* 0x000fea0003c00000 */
[----:B------:R0:W1:Y:S02]  /*21fe0*/  SHFL.IDX P6, R14, R13, R12, R11 ;  /* 0x0000000c0d0e7389 */ /* 0x00006400000c000b */
[----:B01----:R-:W-:Y:S01]  /*21ff0*/  ENDCOLLECTIVE ;  /* 0x000000000000791b */ /* 0x003fe20003800000 */
.L_x_12725:
[----:B------:R-:W-:-:S04]  /*22000*/  @!P3 LEA R3, P4, R10, R3, 0x1 ;  /* 0x000000030a03b211 */ /* 0x000fc800078808ff */
[----:B------:R-:W-:-:S04]  /*22010*/  @!P3 IADD3.X R2, RZ, R2, RZ, P4, !PT ;  /* 0x00000002ff02b210 */ /* 0x000fc800027fe4ff */
        /* <DEDUP_REMOVED lines=16> */
.L_x_12726:
[----:B------:R-:W-:Y:S02]  /*22120*/  IMAD.MOV.U32 R13, RZ, RZ, R4 ;  /* 0x000000ffff0d7224 */ /* 0x000fe400078e0004 */
[----:B------:R-:W-:Y:S02]  /*22130*/  IMAD.MOV.U32 R12, RZ, RZ, 0x3 ;  /* 0x00000003ff0c7424 */ /* 0x000fe400078e00ff */
[----:B------:R-:W-:-:S07]  /*22140*/  IMAD.MOV.U32 R3, RZ, RZ, R14 ;  /* 0x000000ffff037224 */ /* 0x000fce00078e000e */
[----:B------:R-:W-:Y:S05]  /*22150*/  WARPSYNC.COLLECTIVE R15, `(.L_x_12727) ;  /* 0x000000000f087348 */ /* 0x000fea0003c00000 */
[----:B------:R0:W1:Y:S02]  /*22160*/  SHFL.IDX P6, R14, R13, R12, R11 ;  /* 0x0000000c0d0e7389 */ /* 0x00006400000c000b */
[----:B01----:R-:W-:Y:S01]  /*22170*/  ENDCOLLECTIVE ;  /* 0x000000000000791b */ /* 0x003fe20003800000 */
.L_x_12727:
[----:B------:R-:W-:-:S05]  /*22180*/  @!P3 LEA R3, P4, R10, R3, 0x1 ;  /* 0x000000030a03b211 */ /* 0x000fca00078808ff */
[----:B------:R-:W-:-:S05]  /*22190*/  @!P3 IMAD.X R2, RZ, RZ, R2, P4 ;  /* 0x000000ffff02b224 */ /* 0x000fca00020e0602 */
[----:B------:R-:W-:Y:S01]  /*221a0*/  @!P3 LOP3.LUT R3, R3, R2, RZ, 0x3c, !PT ;  /* 0x000000020303b212 */ /* 0x000fe200078e3cff */
[----:B------:R-:W-:-:S03]  /*221b0*/  IMAD.MOV.U32 R13, RZ, RZ, R5 ;  /* 0x000000ffff0d7224 */ /* 0x000fc600078e0005 */
[----:B------:R-:W-:-:S04]  /*221c0*/  @!P3 LOP3.LUT R2, R3, R2, RZ, 0x3c, !PT ;  /* 0x000000020302b212 */ /* 0x000fc800078e3cff */
[----:B------:R-:W-:Y:S02]  /*221d0*/  @!P3 LOP3.LUT R3, R3, R2, RZ, 0x3c, !PT ;  /* 0x000000020303b212 */ /* 0x000fe400078e3cff */
[----:B------:R-:W-:-:S07]  /*221e0*/  MOV R4, R14 ;  /* 0x0000000e00047202 */ /* 0x000fce0000000f00 */
[----:B------:R-:W-:Y:S05]  /*221f0*/  WARPSYNC.COLLECTIVE R15, `(.L_x_12728) ;  /* 0x000000000f087348 */ /* 0x000fea0003c00000 */
[----:B------:R0:W1:Y:S02]  /*22200*/  SHFL.IDX P6, R14, R13, R12, R11 ;  /* 0x0000000c0d0e7389 */ /* 0x00006400000c000b */
[----:B01----:R-:W-:Y:S01]  /*22210*/  ENDCOLLECTIVE ;  /* 0x000000000000791b */ /* 0x003fe20003800000 */
.L_x_12728:
        /* <DEDUP_REMOVED lines=13> */
.L_x_12729:
        /* <DEDUP_REMOVED lines=10> */
[----:B0-----:R-:W-:-:S04]  /*22390*/  IADD3 R2, R25, 0x80, RZ ;  /* 0x0000008019027810 */ /* 0x001fc80007ffe0ff */
[----:B------:R-:W-:Y:S01]  /*223a0*/  ISETP.GE.AND P3, PT, R2, R0, PT ;  /* 0x000000000200720c */ /* 0x000fe20003f66270 */
[----:B------:R-:W-:-:S12]  /*223b0*/  IMAD.MOV.U32 R2, RZ, RZ, R14 ;  /* 0x000000ffff027224 */ /* 0x000fd800078e000e */
[----:B------:R-:W-:Y:S05]  /*223c0*/  WARPSYNC.COLLECTIVE R15, `(.L_x_12730) ;  /* 0x000000000f087348 */ /* 0x000fea0003c00000 */
[----:B------:R0:W1:Y:S02]  /*223d0*/  SHFL.IDX P6, R14, R13, R12, R11 ;  /* 0x0000000c0d0e7389 */ /* 0x00006400000c000b */
[----:B01----:R-:W-:Y:S01]  /*223e0*/  ENDCOLLECTIVE ;  /* 0x000000000000791b */ /* 0x003fe20003800000 */
.L_x_12730:
[----:B------:R-:W-:Y:S02]  /*223f0*/  IMAD.MOV.U32 R13, RZ, RZ, R6 ;  /* 0x000000ffff0d7224 */ /* 0x000fe400078e0006 */
[----:B------:R-:W-:Y:S01]  /*22400*/  IMAD.MOV.U32 R12, RZ, RZ, 0x1 ;  /* 0x00000001ff0c7424 */ /* 0x000fe200078e00ff */
[----:B------:R-:W-:-:S07]  /*22410*/  MOV R3, R14 ;  /* 0x0000000e00037202 */ /* 0x000fce0000000f00 */
[----:B------:R-:W-:Y:S05]  /*22420*/  WARPSYNC.COLLECTIVE R15, `(.L_x_12731) ;  /* 0x000000000f087348 */ /* 0x000fea0003c00000 */
[----:B------:R0:W1:Y:S02]  /*22430*/  SHFL.IDX P6, R14, R13, R12, R11 ;  /* 0x0000000c0d0e7389 */ /* 0x00006400000c000b */
[----:B01----:R-:W-:Y:S01]  /*22440*/  ENDCOLLECTIVE ;  /* 0x000000000000791b */ /* 0x003fe20003800000 */
.L_x_12731:
[----:B------:R-:W-:-:S05]  /*22450*/  @!P3 LEA R3, P4, R10, R3, 0x1 ;  /* 0x000000030a03b211 */ /* 0x000fca00078808ff */
[----:B------:R-:W-:-:S05]  /*22460*/  @!P3 IMAD.X R2, RZ, RZ, R2, P4 ;  /* 0x000000ffff02b224 */ /* 0x000fca00020e0602 */
[-C--:B------:R-:W-:Y:S02]  /*22470*/  @!P3 LOP3.LUT R3, R3, R2.reuse, RZ, 0x3c, !PT ;  /* 0x000000020303b212 */ /* 0x080fe400078e3cff */
[----:B------:R-:W-:Y:S02]  /*22480*/  MOV R13, R7 ;  /* 0x00000007000d7202 */ /* 0x000fe40000000f00 */
[----:B------:R-:W-:-:S04]  /*22490*/  @!P3 LOP3.LUT R2, R3, R2, RZ, 0x3c, !PT ;  /* 0x000000020302b212 */ /* 0x000fc800078e3cff */
[----:B------:R-:W-:Y:S01]  /*224a0*/  @!P3 LOP3.LUT R3, R3, R2, RZ, 0x3c, !PT ;  /* 0x000000020303b212 */ /* 0x000fe200078e3cff */
[----:B------:R-:W-:-:S04]  /*224b0*/  IMAD.MOV.U32 R6, RZ, RZ, R14 ;  /* 0x000000ffff067224 */ /* 0x000fc800078e000e */
[----:B------:R-:W-:Y:S01]  /*224c0*/  @!PT LDS RZ, [RZ] ;  /* 0x00000000fffff984 */ /* 0x000fe20000000800 */
[----:B------:R-:W-:Y:S01]  /*224d0*/  @!PT LDS RZ, [RZ] ;  /* 0x00000000fffff984 */ /* 0x000fe20000000800 */
[----:B------:R-:W-:Y:S01]  /*224e0*/  @!PT LDS RZ, [RZ] ;  /* 0x00000000fffff984 */ /* 0x000fe20000000800 */
[----:B------:R0:W-:Y:S03]  /*224f0*/  @!P3 LDGSTS.E.BYPASS.LTC128B.128 [R8+0xe400], desc[UR38][R2.64], !P0 ;  /* 0x0e4000000208bfae */ /* 0x0001e6000c101d66 */
[----:B0-----:R-:W-:Y:S05]  /*22500*/  WARPSYNC.COLLECTIVE R15, `(.L_x_12732) ;  /* 0x000000000f087348 */ /* 0x001fea0003c00000 */
[----:B------:R1:W2:Y:S02]  /*22510*/  SHFL.IDX P6, R14, R13, R12, R11 ;  /* 0x0000000c0d0e7389 */ /* 0x0002a400000c000b */
[----:B012---:R-:W-:Y:S01]  /*22520*/  ENDCOLLECTIVE ;  /* 0x000000000000791b */ /* 0x007fe20003800000 */
.L_x_12732:
[----:B------:R-:W-:Y:S01]  /*22530*/  @!PT LDS RZ, [RZ] ;  /* 0x00000000fffff984 */ /* 0x000fe20000000800 */
[----:B------:R-:W-:Y:S01]  /*22540*/  @!PT LDS RZ, [RZ] ;  /* 0x00000000fffff984 */ /* 0x000fe20000000800 */
[----:B------:R-:W-:Y:S01]  /*22550*/  @!PT LDS RZ, [RZ] ;  /* 0x00000000fffff984 */ /* 0x000fe20000000800 */
[----:B------:R-:W-:Y:S04]  /*22560*/  @!P3 LDGSTS.E.BYPASS.LTC128B.128 [R8+0x11400], desc[UR38][R2.64+0x40], !P1 ;  /* 0x114000400208bfae */ /* 0x000fe8000c901d66 */
[----:B------:R0:W-:Y:S02]  /*22570*/  @!P3 LDGSTS.E.BYPASS.LTC128B.128 [R8+0x14400], desc[UR38][R2.64+0x80], !P2 ;  /* 0x144000800208bfae */ /* 0x0001e4000d101d66 */
[----:B0-----:R-:W-:Y:S01]  /*22580*/  IMAD.MOV.U32 R2, RZ, RZ, R14 ;  /* 0x000000ffff027224 */ /* 0x001fe200078e000e */
[----:B------:R-:W-:Y:S06]  /*22590*/  BRA `(.L_x_12733) ;  /* 0xffffffb000187947 */ /* 0x000fec000383ffff */
.L_x_12594:
[----:B-1----:R1:W2:Y:S02]  /*225a0*/  SYNCS.PHASECHK.TRANS64.TRYWAIT P0, [R16+URZ+0x2d820], R0 ;  /* 0x02d82000100075a7 */ /* 0x0022a4000800017f */
[----:B--2---:R-:W-:Y:S05]  /*225b0*/  @!P0 NANOSLEEP.SYNCS 0x989680 ;  /* 0x009896800000895d */ /* 0x004fea0003900000 */
[----:B------:R-:W2:Y:S02]  /*225c0*/  @!P0 SYNCS.PHASECHK.TRANS64 P0, [R16+URZ+0x2d820], R0 ;  /* 0x02d82000100085a7 */ /* 0x000ea4000800007f */
[----:B--2---:R-:W-:Y:S05]  /*225d0*/  @!P0 BRA `(.L_x_12594) ;  /* 0xfffffffc00f08947 */ /* 0x004fea000383ffff */
[----:B------:R-:W-:Y:S05]  /*225e0*/  BRA `(.L_x_12734) ;  /* 0xffffffb0007c7947 */ /* 0x000fea000383ffff */
.L_x_12599:
[----:B0-----:R0:W1:Y:S02]  /*225f0*/  SYNCS.PHASECHK.TRANS64.TRYWAIT P0, [R5+URZ+0x2d840], R0 ;  /* 0x02d84000050075a7 */ /* 0x001064000800017f */
[----:B-1----:R-:W-:Y:S05]  /*22600*/  @!P0 NANOSLEEP.SYNCS 0x989680 ;  /* 0x009896800000895d */ /* 0x002fea0003900000 */
[----:B------:R-:W1:Y:S02]  /*22610*/  @!P0 SYNCS.PHASECHK.TRANS64 P0, [R5+URZ+0x2d840], R0 ;  /* 0x02d84000050085a7 */ /* 0x000e64000800007f */
[----:B-1----:R-:W-:Y:S05]  /*22620*/  @!P0 BRA `(.L_x_12599) ;  /* 0xfffffffc00f08947 */ /* 0x002fea000383ffff */
[----:B------:R-:W-:Y:S05]  /*22630*/  BRA `(.L_x_12735) ;  /* 0xffffffb400707947 */ /* 0x000fea000383ffff */
.L_x_12600:
        /* <DEDUP_REMOVED lines=8> */
.L_x_12737:
[----:B------:R-:W-:Y:S05]  /*226c0*/  BSYNC B1 ;  /* 0x0000000000017941 */ /* 0x000fea0003800000 */
.L_x_12736:
[----:B------:R-:W0:Y:S01]  /*226d0*/  S2R R21, SR_TID.X ;  /* 0x0000000000157919 */ /* 0x000e220000002100 */
[----:B------:R-:W-:Y:S01]  /*226e0*/  IMAD.MOV.U32 R13, RZ, RZ, R6 ;  /* 0x000000ffff0d7224 */ /* 0x000fe200078e0006 */
[----:B------:R-:W-:Y:S01]  /*226f0*/  LOP3.LUT R22, R22, 0xffffffdf, RZ, 0xc0, !PT ;  /* 0xffffffdf16167812 */ /* 0x000fe200078ec0ff */
[----:B------:R-:W-:Y:S01]  /*22700*/  IMAD.MOV.U32 R12, RZ, RZ, RZ ;  /* 0x000000ffff0c7224 */ /* 0x000fe200078e00ff */
[----:B------:R-:W-:Y:S01]  /*22710*/  LEA R4, R4, R16, 0x1 ;  /* 0x0000001004047211 */ /* 0x000fe200078e08ff */
        /* <DEDUP_REMOVED lines=8> */
.L_x_12738:
        /* <DEDUP_REMOVED lines=8> */
.L_x_12739:
        /* <DEDUP_REMOVED lines=14> */
.L_x_12740:
[----:B------:R-:W-:Y:S02]  /*22900*/  IMAD.MOV.U32 R13, RZ, RZ, R8 ;  /* 0x000000ffff0d7224 */ /* 0x000fe400078e0008 */
[----:B------:R-:W-:Y:S01]  /*22910*/  IMAD.MOV.U32 R12, RZ, RZ, 0x2 ;  /* 0x00000002ff0c7424 */ /* 0x000fe200078e00ff */
[----:B------:R-:W-:-:S07]  /*22920*/  MOV R2, R14 ;  /* 0x0000000e00027202 */ /* 0x000fce0000000f00 */
[----:B------:R-:W-:Y:S05]  /*22930*/  WARPSYNC.COLLECTIVE R15, `(.L_x_12741) ;  /* 0x000000000f087348 */ /* 0x000fea0003c00000 */
[----:B------:R0:W1:Y:S02]  /*22940*/  SHFL.IDX P6, R14, R13, R12, R11 ;  /* 0x0000000c0d0e7389 */ /* 0x00006400000c000b */
[----:B01----:R-:W-:Y:S01]  /*22950*/  ENDCOLLECTIVE ;  /* 0x000000000000791b */ /* 0x003fe20003800000 */
.L_x_12741:
        /* <DEDUP_REMOVED lines=13> */
.L_x_12742:
[----:B------:R-:W-:Y:S02]  /*22a30*/  IMAD.MOV.U32 R13, RZ, RZ, R8 ;  /* 0x000000ffff0d7224 */ /* 0x000fe400078e0008 */
[----:B------:R-:W-:Y:S02]  /*22a40*/  IMAD.MOV.U32 R12, RZ, RZ, 0x3 ;  /* 0x00000003ff0c7424 */ /* 0x000fe400078e00ff */
[----:B------:R-:W-:-:S07]  /*22a50*/  IMAD.MOV.U32 R2, RZ, RZ, R14 ;  /* 0x000000ffff027224 */ /* 0x000fce00078e000e */
[----:B------:R-:W-:Y:S05]  /*22a60*/  WARPSYNC.COLLECTIVE R15, `(.L_x_12743) ;  /* 0x000000000f087348 */ /* 0x000fea0003c00000 */
[----:B------:R0:W1:Y:S02]  /*22a70*/  SHFL.IDX P6, R14, R13, R12, R11 ;  /* 0x0000000c0d0e7389 */ /* 0x00006400000c000b */
[----:B01----:R-:W-:Y:S01]  /*22a80*/  ENDCOLLECTIVE ;  /* 0x000000000000791b */ /* 0x003fe20003800000 */
.L_x_12743:
        /* <DEDUP_REMOVED lines=10> */
[----:B------:R-:W-:-:S07]  /*22b30*/  MOV R21, R14 ;  /* 0x0000000e00157202 */ /* 0x000fce0000000f00 */
[----:B0-----:R-:W-:Y:S05]  /*22b40*/  WARPSYNC.COLLECTIVE R15, `(.L_x_12744) ;  /* 0x000000000f087348 */ /* 0x001fea0003c00000 */
[----:B------:R1:W2:Y:S02]  /*22b50*/  SHFL.IDX P6, R14, R13, R12, R11 ;  /* 0x0000000c0d0e7389 */ /* 0x0002a400000c000b */
[----:B012---:R-:W-:Y:S01]  /*22b60*/  ENDCOLLECTIVE ;  /* 0x000000000000791b */ /* 0x007fe20003800000 */
.L_x_12744:
[----:B------:R-:W-:Y:S01]  /*22b70*/  IMAD.MOV.U32 R2, RZ, RZ, R14 ;  /* 0x000000ffff027224 */ /* 0x000fe200078e000e */
[----:B------:R-:W-:Y:S06]  /*22b80*/  BRA `(.L_x_12745) ;  /* 0xffffffb000f07947 */ /* 0x000fec000383ffff */
.L_x_12605:
[----:B-1----:R1:W2:Y:S02]  /*22b90*/  SYNCS.PHASECHK.TRANS64.TRYWAIT P0, [R5+URZ+0x2d860], R2 ;  /* 0x02d86002050075a7 */ /* 0x0022a4000800017f */
[----:B--2---:R-:W-:Y:S05]  /*22ba0*/  @!P0 NANOSLEEP.SYNCS 0x989680 ;  /* 0x009896800000895d */ /* 0x004fea0003900000 */
[----:B------:R-:W2:Y:S02]  /*22bb0*/  @!P0 SYNCS.PHASECHK.TRANS64 P0, [R5+URZ+0x2d860], R2 ;  /* 0x02d86002050085a7 */ /* 0x000ea4000800007f */
[----:B--2---:R-:W-:Y:S05]  /*22bc0*/  @!P0 BRA `(.L_x_12605) ;  /* 0xfffffffc00f08947 */ /* 0x004fea000383ffff */
[----:B------:R-:W-:Y:S05]  /*22bd0*/  BRA `(.L_x_12746) ;  /* 0xffffffb400547947 */ /* 0x000fea000383ffff */
.L_x_12606:
        /* <DEDUP_REMOVED lines=8> */
.L_x_12748:
[----:B------:R-:W-:Y:S05]  /*22c60*/  BSYNC B1 ;  /* 0x0000000000017941 */ /* 0x000fea0003800000 */
.L_x_12747:
        /* <DEDUP_REMOVED lines=9> */
.L_x_12749:
[----:B------:R-:W-:Y:S01]  /*22d00*/  MOV R13, R19 ;  /* 0x00000013000d7202 */ /* 0x000fe20000000f00 */
[----:B------:R-:W-:Y:S02]  /*22d10*/  IMAD.MOV.U32 R12, RZ, RZ, 0x1 ;  /* 0x00000001ff0c7424 */ /* 0x000fe400078e00ff */
[----:B------:R-:W-:-:S07]  /*22d20*/  IMAD.MOV.U32 R2, RZ, RZ, R14 ;  /* 0x000000ffff027224 */ /* 0x000fce00078e000e */
[----:B------:R-:W-:Y:S05]  /*22d30*/  WARPSYNC.COLLECTIVE R15, `(.L_x_12750) ;  /* 0x000000000f087348 */ /* 0x000fea0003c00000 */
[----:B------:R0:W1:Y:S02]  /*22d40*/  SHFL.IDX P6, R14, R13, R12, R11 ;  /* 0x0000000c0d0e7389 */ /* 0x00006400000c000b */
[----:B01----:R-:W-:Y:S01]  /*22d50*/  ENDCOLLECTIVE ;  /* 0x000000000000791b */ /* 0x003fe20003800000 */
.L_x_12750:
        /* <DEDUP_REMOVED lines=16> */
.L_x_12751:
[----:B------:R-:W-:Y:S02]  /*22e60*/  IMAD.MOV.U32 R13, RZ, RZ, R19 ;  /* 0x000000ffff0d7224 */ /* 0x000fe400078e0013 */
[----:B------:R-:W-:Y:S02]  /*22e70*/  IMAD.MOV.U32 R12, RZ, RZ, 0x2 ;  /* 0x00000002ff0c7424 */ /* 0x000fe400078e00ff */
[----:B------:R-:W-:-:S07]  /*22e80*/  IMAD.MOV.U32 R2, RZ, RZ, R14 ;  /* 0x000000ffff027224 */ /* 0x000fce00078e000e */
[----:B------:R-:W-:Y:S05]  /*22e90*/  WARPSYNC.COLLECTIVE R15, `(.L_x_12752) ;  /* 0x000000000f087348 */ /* 0x000fea0003c00000 */
[----:B------:R0:W1:Y:S02]  /*22ea0*/  SHFL.IDX P6, R14, R13, R12, R11 ;  /* 0x0000000c0d0e7389 */ /* 0x00006400000c000b */
[----:B01----:R-:W-:Y:S01]  /*22eb0*/  ENDCOLLECTIVE ;  /* 0x000000000000791b */ /* 0x003fe20003800000 */
.L_x_12752:
        /* <DEDUP_REMOVED lines=16> */
.L_x_12753:
[----:B------:R-:W-:Y:S02]  /*22fc0*/  IMAD.MOV.U32 R13, RZ, RZ, R19 ;  /* 0x000000ffff0d7224 */ /* 0x000fe400078e0013 */
[----:B------:R-:W-:Y:S01]  /*22fd0*/  IMAD.MOV.U32 R12, RZ, RZ, 0x3 ;  /* 0x00000003ff0c7424 */ /* 0x000fe200078e00ff */
[----:B------:R-:W-:-:S07]  /*22fe0*/  MOV R2, R14 ;  /* 0x0000000e00027202 */ /* 0x000fce0000000f00 */
[----:B------:R-:W-:Y:S05]  /*22ff0*/  WARPSYNC.COLLECTIVE R15, `(.L_x_12754) ;  /* 0x000000000f087348 */ /* 0x000fea0003c00000 */
[----:B------:R0:W1:Y:S02]  /*23000*/  SHFL.IDX P6, R14, R13, R12, R11 ;  /* 0x0000000c0d0e7389 */ /* 0x00006400000c000b */
[----:B01----:R-:W-:Y:S01]  /*23010*/  ENDCOLLECTIVE ;  /* 0x000000000000791b */ /* 0x003fe20003800000 */
.L_x_12754:
        /* <DEDUP_REMOVED lines=13> */
.L_x_12755:
        /* <DEDUP_REMOVED lines=8> */
.L_x_12614:
[----:B-1----:R1:W2:Y:S02]  /*23170*/  SYNCS.PHASECHK.TRANS64.TRYWAIT P0, [R0+URZ+0x2d860], R3 ;  /* 0x02d86003000075a7 */ /* 0x0022a4000800017f */
[----:B--2---:R-:W-:Y:S05]  /*23180*/  @!P0 NANOSLEEP.SYNCS 0x989680 ;  /* 0x009896800000895d */ /* 0x004fea0003900000 */
[----:B------:R-:W2:Y:S02]  /*23190*/  @!P0 SYNCS.PHASECHK.TRANS64 P0, [R0+URZ+0x2d860], R3 ;  /* 0x02d86003000085a7 */ /* 0x000ea4000800007f */
[----:B--2---:R-:W-:Y:S05]  /*231a0*/  @!P0 BRA `(.L_x_12614) ;  /* 0xfffffffc00f08947 */ /* 0x004fea000383ffff */
[----:B------:R-:W-:Y:S05]  /*231b0*/  BRA `(.L_x_12757) ;  /* 0xffffffb400d47947 */ /* 0x000fea000383ffff */
.L_x_12615:
        /* <DEDUP_REMOVED lines=8> */
.L_x_12759:
[----:B------:R-:W-:Y:S05]  /*23240*/  BSYNC B0 ;  /* 0x0000000000007941 */ /* 0x000fea0003800000 */
.L_x_12758:
        /* <DEDUP_REMOVED lines=10> */
.L_x_12760:
[----:B------:R-:W-:Y:S01]  /*232f0*/  ULDC UR4, c[0x0][0x2f4] ;  /* 0x0000bd0000047ab9 */ /* 0x000fe20000000800 */
[----:B------:R-:W-:Y:S01]  /*23300*/  MOV R13, R19 ;  /* 0x00000013000d7202 */ /* 0x000fe20000000f00 */
        /* <DEDUP_REMOVED lines=15> */
.L_x_12761:
        /* <DEDUP_REMOVED lines=14> */
.L_x_12762:
[----:B------:R-:W-:Y:S01]  /*234e0*/  MOV R13, R19 ;  /* 0x00000013000d7202 */ /* 0x000fe20000000f00 */
[----:B------:R-:W-:Y:S01]  /*234f0*/  IMAD.MOV.U32 R12, RZ, RZ, 0x2 ;  /* 0x00000002ff0c7424 */ /* 0x000fe200078e00ff */
[----:B------:R-:W-:-:S13]  /*23500*/  IADD3 R2, P4, R14, R5, RZ ;  /* 0x000000050e027210 */ /* 0x000fda0007f9e0ff */
[----:B------:R-:W-:Y:S05]  /*23510*/  WARPSYNC.COLLECTIVE R15, `(.L_x_12763) ;  /* 0x000000000f087348 */ /* 0x000fea0003c00000 */
[----:B------:R0:W1:Y:S02]  /*23520*/  SHFL.IDX P6, R14, R13, R12, R11 ;  /* 0x0000000c0d0e7389 */ /* 0x00006400000c000b */
[----:B01----:R-:W-:Y:S01]  /*23530*/  ENDCOLLECTIVE ;  /* 0x000000000000791b */ /* 0x003fe20003800000 */
.L_x_12763:
        /* <DEDUP_REMOVED lines=15> */
.L_x_12764:
[----:B------:R-:W-:Y:S01]  /*23630*/  MOV R13, R19 ;  /* 0x00000013000d7202 */ /* 0x000fe20000000f00 */
[----:B------:R-:W-:Y:S01]  /*23640*/  IMAD.MOV.U32 R12, RZ, RZ, 0x3 ;  /* 0x00000003ff0c7424 */ /* 0x000fe200078e00ff */
[----:B------:R-:W-:-:S13]  /*23650*/  IADD3 R2, P4, R14, R5, RZ ;  /* 0x000000050e027210 */ /* 0x000fda0007f9e0ff */
[----:B------:R-:W-:Y:S05]  /*23660*/  WARPSYNC.COLLECTIVE R15, `(.L_x_12765) ;  /* 0x000000000f087348 */ /* 0x000fea0003c00000 */
[----:B------:R0:W1:Y:S02]  /*23670*/  SHFL.IDX P6, R14, R13, R12, R11 ;  /* 0x0000000c0d0e7389 */ /* 0x00006400000c000b */
[----:B01----:R-:W-:Y:S01]  /*23680*/  ENDCOLLECTIVE ;  /* 0x000000000000791b */ /* 0x003fe20003800000 */
.L_x_12765:
        /* <DEDUP_REMOVED lines=14> */
.L_x_12766:
[----:B------:R-:W-:Y:S05]  /*23770*/  BRA `(.L_x_12767) ;  /* 0xffffffb400347947 */ /* 0x000fea000383ffff */
.L_x_12620:
[----:B------:R-:W-:Y:S01]  /*23780*/  BSSY B0, `(.L_x_12768) ;  /* 0x0000008000007945 */ /* 0x000fe20003800000 */
[----:B------:R-:W-:Y:S01]  /*23790*/  IMAD.MOV.U32 R13, RZ, RZ, R24 ;  /* 0x000000ffff0d7224 */ /* 0x000fe200078e0018 */
[----:B------:R-:W-:Y:S01]  /*237a0*/  MOV R12, RZ ;  /* 0x000000ff000c7202 */ /* 0x000fe20000000f00 */
[----:B------:R-:W-:Y:S02]  /*237b0*/  IMAD.MOV.U32 R11, RZ, RZ, 0x1f ;  /* 0x0000001fff0b7424 */ /* 0x000fe400078e00ff */
[----:B------:R-:W-:-:S07]  /*237c0*/  IMAD.MOV.U32 R15, RZ, RZ, -0x1 ;  /* 0xffffffffff0f7424 */ /* 0x000fce00078e00ff */
[----:B0-2--5:R-:W-:Y:S05]  /*237d0*/  WARPSYNC.COLLECTIVE R15, `(.L_x_12769) ;  /* 0x000000000f087348 */ /* 0x025fea0003c00000 */
[----:B------:R1:W3:Y:S02]  /*237e0*/  SHFL.IDX P6, R14, R13, R12, R11 ;  /* 0x0000000c0d0e7389 */ /* 0x0002e400000c000b */
[----:B0123-5:R-:W-:Y:S01]  /*237f0*/  ENDCOLLECTIVE ;  /* 0x000000000000791b */ /* 0x02ffe20003800000 */
.L_x_12769:
[----:B------:R-:W-:Y:S05]  /*23800*/  BSYNC B0 ;  /* 0x0000000000007941 */ /* 0x000fea0003800000 */
.L_x_12768:
        /* <DEDUP_REMOVED lines=9> */
.L_x_12770:
        /* <DEDUP_REMOVED lines=23> */
.L_x_12771:
[----:B------:R-:W-:Y:S01]  /*23a10*/  IMAD.MOV.U32 R12, RZ, RZ, 0x2 ;  /* 0x00000002ff0c7424 */ /* 0x000fe200078e00ff */
[----:B------:R-:W-:-:S05]  /*23a20*/  SEL R4, R14, RZ, P1 ;  /* 0x000000ff0e047207 */ /* 0x000fca0000800000 */
[----:B------:R-:W-:-:S05]  /*23a30*/  IMAD.IADD R4, R13, 0x1, R4 ;  /* 0x000000010d047824 */ /* 0x000fca00078e0204 */
[----:B------:R-:W-:-:S07]  /*23a40*/  MOV R13, R4 ;  /* 0x00000004000d7202 */ /* 0x000fce0000000f00 */
[----:B------:R-:W-:Y:S05]  /*23a50*/  WARPSYNC.COLLECTIVE R15, `(.L_x_12772) ;  /* 0x000000000f087348 */ /* 0x000fea0003c00000 */
[----:B------:R0:W1:Y:S02]  /*23a60*/  SHFL.UP P6, R14, R13, R12, R11 ;  /* 0x0400000c0d0e7389 */ /* 0x00006400000c000b */
[----:B01----:R-:W-:Y:S01]  /*23a70*/  ENDCOLLECTIVE ;  /* 0x000000000000791b */ /* 0x003fe20003800000 */
.L_x_12772:
[----:B------:R-:W-:Y:S01]  /*23a80*/  IMAD.MOV.U32 R12, RZ, RZ, 0x4 ;  /* 0x00000004ff0c7424 */ /* 0x000fe200078e00ff */
[----:B------:R-:W-:-:S05]  /*23a90*/  SEL R3, R14, RZ, P2 ;  /* 0x000000ff0e037207 */ /* 0x000fca0001000000 */
[----:B------:R-:W-:-:S04]  /*23aa0*/  IMAD.IADD R2, R4, 0x1, R3 ;  /* 0x0000000104027824 */ /* 0x000fc800078e0203 */
[----:B------:R-:W-:-:S07]  /*23ab0*/  IMAD.MOV.U32 R13, RZ, RZ, R2 ;  /* 0x000000ffff0d7224 */ /* 0x000fce00078e0002 */
[----:B------:R-:W-:Y:S05]  /*23ac0*/  WARPSYNC.COLLECTIVE R15, `(.L_x_12773) ;  /* 0x000000000f087348 */ /* 0x000fea0003c00000 */
[----:B------:R0:W1:Y:S02]  /*23ad0*/  SHFL.UP P6, R14, R13, R12, R11 ;  /* 0x0400000c0d0e7389 */ /* 0x00006400000c000b */
[----:B01----:R-:W-:Y:S01]  /*23ae0*/  ENDCOLLECTIVE ;  /* 0x000000000000791b */ /* 0x003fe20003800000 */
.L_x_12773:
[----:B------:R-:W-:Y:S01]  /*23af0*/  IMAD.MOV.U32 R12, RZ, RZ, 0x8 ;  /* 0x00000008ff0c7424 */ /* 0x000fe200078e00ff */
[----:B------:R-:W-:-:S04]  /*23b00*/  SEL R3, R14, RZ, P3 ;  /* 0x000000ff0e037207 */ /* 0x000fc80001800000 */
[----:B------:R-:W-:-:S05]  /*23b10*/  IADD3 R3, R2, R3, RZ ;  /* 0x0000000302037210 */ /* 0x000fca0007ffe0ff */
[----:B------:R-:W-:-:S07]  /*23b20*/  IMAD.MOV.U32 R13, RZ, RZ, R3 ;  /* 0x000000ffff0d7224 */ /* 0x000fce00078e0003 */
[----:B------:R-:W-:Y:S05]  /*23b30*/  WARPSYNC.COLLECTIVE R15, `(.L_x_12774) ;  /* 0x000000000f087348 */ /* 0x000fea0003c00000 */
[----:B------:R0:W1:Y:S02]  /*23b40*/  SHFL.UP P6, R14, R13, R12, R11 ;  /* 0x0400000c0d0e7389 */ /* 0x00006400000c000b */
[----:B01----:R-:W-:Y:S01]  /*23b50*/  ENDCOLLECTIVE ;  /* 0x000000000000791b */ /* 0x003fe20003800000 */
.L_x_12774:
[----:B------:R-:W-:Y:S02]  /*23b60*/  MOV R12, 0x10 ;  /* 0x00000010000c7802 */ /* 0x000fe40000000f00 */
[----:B------:R-:W-:-:S05]  /*23b70*/  SEL R4, R14, RZ, P4 ;  /* 0x000000ff0e047207 */ /* 0x000fca0002000000 */
[----:B------:R-:W-:-:S04]  /*23b80*/  IMAD.IADD R4, R3, 0x1, R4 ;  /* 0x0000000103047824 */ /* 0x000fc800078e0204 */
[----:B------:R-:W-:-:S07]  /*23b90*/  IMAD.MOV.U32 R13, RZ, RZ, R4 ;  /* 0x000000ffff0d7224 */ /* 0x000fce00078e0004 */
[----:B------:R-:W-:Y:S05]  /*23ba0*/  WARPSYNC.COLLECTIVE R15, `(.L_x_12775) ;  /* 0x000000000f087348 */ /* 0x000fea0003c00000 */
[----:B------:R0:W1:Y:S02]  /*23bb0*/  SHFL.UP P6, R14, R13, R12, R11 ;  /* 0x0400000c0d0e7389 */ /* 0x00006400000c000b */
[----:B01----:R-:W-:Y:S01]  /*23bc0*/  ENDCOLLECTIVE ;  /* 0x000000000000791b */ /* 0x003fe20003800000 */
.L_x_12775:
        /* <DEDUP_REMOVED lines=8> */
.L_x_12776:
[----:B------:R-:W-:Y:S05]  /*23c50*/  BRA `(.L_x_12777) ;  /* 0xffffffb400587947 */ /* 0x000fea000383ffff */
.L_x_12623:
[----:B------:R-:W-:Y:S01]  /*23c60*/  BSSY B0, `(.L_x_12778) ;  /* 0x0000007000007945 */ /* 0x000fe20003800000 */
[----:B------:R-:W-:Y:S01]  /*23c70*/  MOV R12, 0x1 ;  /* 0x00000001000c7802 */ /* 0x000fe20000000f00 */
[----:B------:R-:W-:Y:S02]  /*23c80*/  IMAD.MOV.U32 R11, RZ, RZ, RZ ;  /* 0x000000ffff0b7224 */ /* 0x000fe400078e00ff */
[----:B------:R-:W-:-:S07]  /*23c90*/  IMAD.MOV.U32 R15, RZ, RZ, -0x1 ;  /* 0xffffffffff0f7424 */ /* 0x000fce00078e00ff */
[----:B-----5:R-:W-:Y:S05]  /*23ca0*/  WARPSYNC.COLLECTIVE R15, `(.L_x_12779) ;  /* 0x000000000f087348 */ /* 0x020fea0003c00000 */
[----:B------:R0:W1:Y:S02]  /*23cb0*/  SHFL.UP P6, R14, R13, R12, R11 ;  /* 0x0400000c0d0e7389 */ /* 0x00006400000c000b */
[----:B01---5:R-:W-:Y:S01]  /*23cc0*/  ENDCOLLECTIVE ;  /* 0x000000000000791b */ /* 0x023fe20003800000 */
.L_x_12779:
[----:B------:R-:W-:Y:S05]  /*23cd0*/  BSYNC B0 ;  /* 0x0000000000007941 */ /* 0x000fea0003800000 */
.L_x_12778:
[----:B------:R-:W-:Y:S01]  /*23ce0*/  SEL R14, R14, RZ, P1 ;  /* 0x000000ff0e0e7207 */ /* 0x000fe20000800000 */
[----:B------:R-:W-:Y:S01]  /*23cf0*/  IMAD.MOV.U32 R12, RZ, RZ, 0x2 ;  /* 0x00000002ff0c7424 */ /* 0x000fe200078e00ff */
[----:B------:R-:W-:Y:S01]  /*23d00*/  MOV R11, RZ ;  /* 0x000000ff000b7202 */ /* 0x000fe20000000f00 */
[----:B------:R-:W-:Y:S02]  /*23d10*/  IMAD.MOV.U32 R15, RZ, RZ, -0x1 ;  /* 0xffffffffff0f7424 */ /* 0x000fe400078e00ff */
[----:B------:R-:W-:-:S07]  /*23d20*/  IMAD.IADD R13, R13, 0x1, R14 ;  /* 0x000000010d0d7824 */ /* 0x000fce00078e020e */
[----:B------:R-:W-:Y:S05]  /*23d30*/  WARPSYNC.COLLECTIVE R15, `(.L_x_12780) ;  /* 0x000000000f087348 */ /* 0x000fea0003c00000 */
[----:B------:R0:W1:Y:S02]  /*23d40*/  SHFL.UP P6, R14, R13, R12, R11 ;  /* 0x0400000c0d0e7389 */ /* 0x00006400000c000b */
[----:B01----:R-:W-:Y:S01]  /*23d50*/  ENDCOLLECTIVE ;  /* 0x000000000000791b */ /* 0x003fe20003800000 */
.L_x_12780:
[----:B------:R-:W-:Y:S01]  /*23d60*/  IMAD.MOV.U32 R12, RZ, RZ, 0x4 ;  /* 0x00000004ff0c7424 */ /* 0x000fe200078e00ff */
[----:B------:R-:W-:-:S05]  /*23d70*/  SEL R14, R14, RZ, P2 ;  /* 0x000000ff0e0e7207 */ /* 0x000fca0001000000 */
[----:B------:R-:W-:-:S04]  /*23d80*/  IMAD.IADD R3, R13, 0x1, R14 ;  /* 0x000000010d037824 */ /* 0x000fc800078e020e */
[----:B------:R-:W-:-:S07]  /*23d90*/  IMAD.MOV.U32 R13, RZ, RZ, R3 ;  /* 0x000000ffff0d7224 */ /* 0x000fce00078e0003 */
[----:B------:R-:W-:Y:S05]  /*23da0*/  WARPSYNC.COLLECTIVE R15, `(.L_x_12781) ;  /* 0x000000000f087348 */ /* 0x000fea0003c00000 */
[----:B------:R0:W1:Y:S02]  /*23db0*/  SHFL.UP P6, R14, R13, R12, R11 ;  /* 0x0400000c0d0e7389 */ /* 0x00006400000c000b */
[----:B01----:R-:W-:Y:S01]  /*23dc0*/  ENDCOLLECTIVE ;  /* 0x000000000000791b */ /* 0x003fe20003800000 */
.L_x_12781:
[----:B------:R-:W-:Y:S01]  /*23dd0*/  IMAD.MOV.U32 R12, RZ, RZ, 0x8 ;  /* 0x00000008ff0c7424 */ /* 0x000fe200078e00ff */
[----:B------:R-:W-:-:S04]  /*23de0*/  SEL R4, R14, RZ, P3 ;  /* 0x000000ff0e047207 */ /* 0x000fc80001800000 */
[----:B------:R-:W-:-:S05]  /*23df0*/  IADD3 R4, R3, R4, RZ ;  /* 0x0000000403047210 */ /* 0x000fca0007ffe0ff */
[----:B------:R-:W-:-:S07]  /*23e00*/  IMAD.MOV.U32 R13, RZ, RZ, R4 ;  /* 0x000000ffff0d7224 */ /* 0x000fce00078e0004 */
[----:B------:R-:W-:Y:S05]  /*23e10*/  WARPSYNC.COLLECTIVE R15, `(.L_x_12782) ;  /* 0x000000000f087348 */ /* 0x000fea0003c00000 */
[----:B------:R0:W1:Y:S02]  /*23e20*/  SHFL.UP P6, R14, R13, R12, R11 ;  /* 0x0400000c0d0e7389 */ /* 0x00006400000c000b */
[----:B01----:R-:W-:Y:S01]  /*23e30*/  ENDCOLLECTIVE ;  /* 0x000000000000791b */ /* 0x003fe20003800000 */
.L_x_12782:
[----:B------:R-:W-:Y:S02]  /*23e40*/  MOV R12, 0x10 ;  /* 0x00000010000c7802 */ /* 0x000fe40000000f00 */
[----:B------:R-:W-:-:S05]  /*23e50*/  SEL R7, R14, RZ, P4 ;  /* 0x000000ff0e077207 */ /* 0x000fca0002000000 */
[----:B------:R-:W-:-:S04]  /*23e60*/  IMAD.IADD R7, R4, 0x1, R7 ;  /* 0x0000000104077824 */ /* 0x000fc800078e0207 */
[----:B------:R-:W-:-:S07]  /*23e70*/  IMAD.MOV.U32 R13, RZ, RZ, R7 ;  /* 0x000000ffff0d7224 */ /* 0x000fce00078e0007 */
[----:B------:R-:W-:Y:S05]  /*23e80*/  WARPSYNC.COLLECTIVE R15, `(.L_x_12783) ;  /* 0x000000000f087348 */ /* 0x000fea0003c00000 */
[----:B------:R0:W1:Y:S02]  /*23e90*/  SHFL.UP P6, R14, R13, R12, R11 ;  /* 0x0400000c0d0e7389 */ /* 0x00006400000c000b */
[----:B01----:R-:W-:Y:S01]  /*23ea0*/  ENDCOLLECTIVE ;  /* 0x000000000000791b */ /* 0x003fe20003800000 */
.L_x_12783:
        /* <DEDUP_REMOVED lines=8> */
.L_x_12784:
[----:B------:R-:W-:Y:S05]  /*23f30*/  BRA `(.L_x_12785) ;  /* 0xffffffb400447947 */ /* 0x000fea000383ffff */
.L_x_12625:
[----:B------:R-:W-:Y:S01]  /*23f40*/  BSSY B0, `(.L_x_12786) ;  /* 0x0000006000007945 */ /* 0x000fe20003800000 */
[----:B------:R-:W-:Y:S02]  /*23f50*/  PLOP3.LUT P6, PT, P6, PT, PT, 0x8, 0x0 ;  /* 0x000000000000781c */ /* 0x000fe400037ce170 */
[----:B------:R-:W-:-:S11]  /*23f60*/  MOV R15, 0xffffffff ;  /* 0xffffffff000f7802 */ /* 0x000fd60000000f00 */
[----:B0----5:R-:W-:Y:S05]  /*23f70*/  WARPSYNC.COLLECTIVE R15, `(.L_x_12787) ;  /* 0x000000000f087348 */ /* 0x021fea0003c00000 */
[----:B------:R-:W-:Y:S01]  /*23f80*/  VOTE.ANY R14, PT, P6 ;  /* 0x00000000000e7806 */ /* 0x000fe200030e0100 */
[----:B0----5:R-:W-:Y:S06]  /*23f90*/  ENDCOLLECTIVE ;  /* 0x000000000000791b */ /* 0x021fec0003800000 */
.L_x_12787:
[----:B------:R-:W-:Y:S05]  /*23fa0*/  BSYNC B0 ;  /* 0x0000000000007941 */ /* 0x000fea0003800000 */
.L_x_12786:
[----:B------:R-:W-:Y:S01]  /*23fb0*/  IMAD.MOV.U32 R3, RZ, RZ, R14 ;  /* 0x000000ffff037224 */ /* 0x000fe200078e000e */
[----:B------:R-:W-:Y:S01]  /*23fc0*/  MOV R15, 0xffffffff ;  /* 0xffffffff000f7802 */ /* 0x000fe20000000f00 */
[----:B------:R-:W-:Y:S02]  /*23fd0*/  IMAD.MOV.U32 R13, RZ, RZ, R25 ;  /* 0x000000ffff0d7224 */ /* 0x000fe400078e0019 */
[----:B------:R-:W0:Y:S01]  /*23fe0*/  POPC R7, R3 ;  /* 0x0000000300077309 */ /* 0x000e220000000000 */
[----:B------:R-:W-:Y:S02]  /*23ff0*/  IMAD.MOV.U32 R11, RZ, RZ, 0x1f ;  /* 0x0000001fff0b7424 */ /* 0x000fe400078e00ff */
[----:B0-----:R-:W-:Y:S02]  /*24000*/  IMAD.MOV.U32 R12, RZ, RZ, R7 ;  /* 0x000000ffff0c7224 */ /* 0x001fe400078e0007 */
[----:B------:R-:W-:-:S07]  /*24010*/  IMAD.IADD R27, R7, 0x1, R27 ;  /* 0x00000001071b7824 */ /* 0x000fce00078e021b */
[----:B------:R-:W-:Y:S05]  /*24020*/  WARPSYNC.COLLECTIVE R15, `(.L_x_12788) ;  /* 0x000000000f087348 */ /* 0x000fea0003c00000 */
[----:B------:R0:W1:Y:S02]  /*24030*/  SHFL.IDX P6, R14, R13, R12, R11 ;  /* 0x0000000c0d0e7389 */ /* 0x00006400000c000b */
[----:B01----:R-:W-:Y:S01]  /*24040*/  ENDCOLLECTIVE ;  /* 0x000000000000791b */ /* 0x003fe20003800000 */
.L_x_12788:
[----:B------:R-:W-:Y:S02]  /*24050*/  IMAD.MOV.U32 R13, RZ, RZ, R5 ;  /* 0x000000ffff0d7224 */ /* 0x000fe400078e0005 */
[----:B------:R-:W-:-:S07]  /*24060*/  IMAD.MOV.U32 R25, RZ, RZ, R14 ;  /* 0x000000ffff197224 */ /* 0x000fce00078e000e */
[----:B------:R-:W-:Y:S05]  /*24070*/  WARPSYNC.COLLECTIVE R15, `(.L_x_12789) ;  /* 0x000000000f087348 */ /* 0x000fea0003c00000 */
[----:B------:R0:W1:Y:S02]  /*24080*/  SHFL.IDX P6, R14, R13, R12, R11 ;  /* 0x0000000c0d0e7389 */ /* 0x00006400000c000b */
[----:B01----:R-:W-:Y:S01]  /*24090*/  ENDCOLLECTIVE ;  /* 0x000000000000791b */ /* 0x003fe20003800000 */
.L_x_12789:
[----:B------:R-:W-:Y:S01]  /*240a0*/  IMAD.MOV.U32 R5, RZ, RZ, R14 ;  /* 0x000000ffff057224 */ /* 0x000fe200078e000e */
[----:B------:R-:W-:Y:S06]  /*240b0*/  BRA `(.L_x_12790) ;  /* 0xffffffb400247947 */ /* 0x000fec000383ffff */
.L_x_12627:
[----:B------:R-:W-:Y:S01]  /*240c0*/  BSSY B0, `(.L_x_12791) ;  /* 0x0000007000007945 */ /* 0x000fe20003800000 */
[----:B------:R-:W-:Y:S01]  /*240d0*/  MOV R13, R2 ;  /* 0x00000002000d7202 */ /* 0x000fe20000000f00 */
[----:B------:R-:W-:Y:S02]  /*240e0*/  IMAD.MOV.U32 R11, RZ, RZ, 0x1f ;  /* 0x0000001fff0b7424 */ /* 0x000fe400078e00ff */
[----:B------:R-:W-:-:S07]  /*240f0*/  IMAD.MOV.U32 R15, RZ, RZ, -0x1 ;  /* 0xffffffffff0f7424 */ /* 0x000fce00078e00ff */
[----:B0123-5:R-:W-:Y:S05]  /*24100*/  WARPSYNC.COLLECTIVE R15, `(.L_x_12792) ;  /* 0x000000000f087348 */ /* 0x02ffea0003c00000 */
[----:B------:R4:W0:Y:S02]  /*24110*/  SHFL.IDX P6, R14, R13, R12, R11 ;  /* 0x0000000c0d0e7389 */ /* 0x00082400000c000b */
[----:B012345:R-:W-:Y:S01]  /*24120*/  ENDCOLLECTIVE ;  /* 0x000000000000791b */ /* 0x03ffe20003800000 */
.L_x_12792:
[----:B------:R-:W-:Y:S05]  /*24130*/  BSYNC B0 ;  /* 0x0000000000007941 */ /* 0x000fea0003800000 */
.L_x_12791:
[----:B------:R-:W-:Y:S01]  /*24140*/  IMAD.MOV.U32 R24, RZ, RZ, R14 ;  /* 0x000000ffff187224 */ /* 0x000fe200078e000e */
[----:B------:R-:W-:Y:S06]  /*24150*/  BRA `(.L_x_12626) ;  /* 0xffffffb400147947 */ /* 0x000fec000383ffff */
.L_x_12633:
[----:B0-----:R0:W2:Y:S02]  /*24160*/  SYNCS.PHASECHK.TRANS64.TRYWAIT P0, [R5+URZ+0x2d820], R0 ;  /* 0x02d82000050075a7 */ /* 0x0010a4000800017f */
[----:B--2---:R-:W-:Y:S05]  /*24170*/  @!P0 NANOSLEEP.SYNCS 0x989680 ;  /* 0x009896800000895d */ /* 0x004fea0003900000 */
[----:B------:R-:W2:Y:S02]  /*24180*/  @!P0 SYNCS.PHASECHK.TRANS64 P0, [R5+URZ+0x2d820], R0 ;  /* 0x02d82000050085a7 */ /* 0x000ea4000800007f */
[----:B--2---:R-:W-:Y:S05]  /*24190*/  @!P0 BRA `(.L_x_12633) ;  /* 0xfffffffc00f08947 */ /* 0x004fea000383ffff */
[----:B------:R-:W-:Y:S05]  /*241a0*/  BRA `(.L_x_12793) ;  /* 0xffffffbc00707947 */ /* 0x000fea000383ffff */
.L_x_12634:
        /* <DEDUP_REMOVED lines=8> */
[----:B01-345:R-:W-:Y:S05]  /*24230*/  WARPSYNC.COLLECTIVE R15, `(.L_x_12795) ;  /* 0x000000000f087348 */ /* 0x03bfea0003c00000 */
[----:B------:R2:W0:Y:S02]  /*24240*/  SHFL.IDX P6, R14, R13, R12, R11 ;  /* 0x0000000c0d0e7389 */ /* 0x00042400000c000b */
[----:B012345:R-:W-:Y:S01]  /*24250*/  ENDCOLLECTIVE ;  /* 0x000000000000791b */ /* 0x03ffe20003800000 */
.L_x_12795:
[----:B------:R-:W-:Y:S05]  /*24260*/  BSYNC B0 ;  /* 0x0000000000007941 */ /* 0x000fea0003800000 */
.L_x_12794:
[----:B------:R-:W-:Y:S05]  /*24270*/  BRA `(.L_x_12796) ;  /* 0xffffffbc00587947 */ /* 0x000fea000383ffff */
.L_x_12635:
[----:B------:R-:W-:Y:S01]  /*24280*/  BSSY B0, `(.L_x_12797) ;  /* 0x0000006000007945 */ /* 0x000fe20003800000 */
[----:B------:R-:W-:-:S07]  /*24290*/  IMAD.MOV.U32 R15, RZ, RZ, -0x1 ;  /* 0xffffffffff0f7424 */ /* 0x000fce00078e00ff */
[----:B01-345:R-:W-:Y:S05]  /*242a0*/  WARPSYNC.COLLECTIVE R15, `(.L_x_12798) ;  /* 0x000000000f0c7348 */ /* 0x03bfea0003c00000 */
[----:B------:R-:W-:Y:S02]  /*242b0*/  ELECT P6, UR62, PT ;  /* 0x00000000003e782f */ /* 0x000fe400038c0000 */
[----:B------:R-:W-:Y:S01]  /*242c0*/  MOV R14, UR62 ;  /* 0x0000003e000e7c02 */ /* 0x000fe20008000f00 */
[----:B01-345:R-:W-:Y:S10]  /*242d0*/  ENDCOLLECTIVE ;  /* 0x000000000000791b */ /* 0x03bff40003800000 */
.L_x_12798:
[----:B------:R-:W-:Y:S05]  /*242e0*/  BSYNC B0 ;  /* 0x0000000000007941 */ /* 0x000fea0003800000 */
.L_x_12797:
[----:B------:R-:W-:Y:S05]  /*242f0*/  BRA `(.L_x_12799) ;  /* 0xffffffbc004c7947 */ /* 0x000fea000383ffff */
.L_x_12637:
[----:B0-----:R0:W2:Y:S02]  /*24300*/  SYNCS.PHASECHK.TRANS64.TRYWAIT P1, [R3+URZ+0x2d840], R2 ;  /* 0x02d84002030075a7 */ /* 0x0010a4000802017f */
[----:B--2---:R-:W-:Y:S05]  /*24310*/  @!P1 NANOSLEEP.SYNCS 0x989680 ;  /* 0x009896800000995d */ /* 0x004fea0003900000 */
[----:B------:R-:W2:Y:S02]  /*24320*/  @!P1 SYNCS.PHASECHK.TRANS64 P1, [R3+URZ+0x2d840], R2 ;  /* 0x02d84002030095a7 */ /* 0x000ea4000802007f */
[----:B--2---:R-:W-:Y:S05]  /*24330*/  @!P1 BRA `(.L_x_12637) ;  /* 0xfffffffc00f09947 */ /* 0x004fea000383ffff */
[----:B------:R-:W-:Y:S05]  /*24340*/  BRA `(.L_x_12800) ;  /* 0xffffffbc00707947 */ /* 0x000fea000383ffff */
.L_x_12639:
[----:B--2---:R2:W0:Y:S02]  /*24350*/  SYNCS.PHASECHK.TRANS64.TRYWAIT P1, [R5+URZ+0x2d840], R0 ;  /* 0x02d84000050075a7 */ /* 0x004424000802017f */
[----:B0-----:R-:W-:Y:S05]  /*24360*/  @!P1 NANOSLEEP.SYNCS 0x989680 ;  /* 0x009896800000995d */ /* 0x001fea0003900000 */
[----:B------:R-:W0:Y:S02]  /*24370*/  @!P1 SYNCS.PHASECHK.TRANS64 P1, [R5+URZ+0x2d840], R0 ;  /* 0x02d84000050095a7 */ /* 0x000e24000802007f */
[----:B0-----:R-:W-:Y:S05]  /*24380*/  @!P1 BRA `(.L_x_12639) ;  /* 0xfffffffc00f09947 */ /* 0x001fea000383ffff */
[----:B------:R-:W-:Y:S05]  /*24390*/  BRA `(.L_x_12801) ;  /* 0xffffffbc00807947 */ /* 0x000fea000383ffff */
.L_x_12641:
[----:B------:R0:W0:Y:S02]  /*243a0*/  SYNCS.PHASECHK.TRANS64.TRYWAIT P1, [R3+URZ+0x2d860], R2 ;  /* 0x02d86002030075a7 */ /* 0x000024000802017f */
[----:B0-----:R-:W-:Y:S05]  /*243b0*/  @!P1 NANOSLEEP.SYNCS 0x989680 ;  /* 0x009896800000995d */ /* 0x001fea0003900000 */
[----:B------:R-:W0:Y:S02]  /*243c0*/  @!P1 SYNCS.PHASECHK.TRANS64 P1, [R3+URZ+0x2d860], R2 ;  /* 0x02d86002030095a7 */ /* 0x000e24000802007f */
[----:B0-----:R-:W-:Y:S05]  /*243d0*/  @!P1 BRA `(.L_x_12641) ;  /* 0xfffffffc00f09947 */ /* 0x001fea000383ffff */
[----:B------:R-:W-:Y:S05]  /*243e0*/  BRA `(.L_x_12802) ;  /* 0xffffffbc007c7947 */ /* 0x000fea000383ffff */
.L_x_12803:
        /* <DEDUP_REMOVED lines=9> */
.L_x_16005:


//--------------------- .text._ZN7cutlass13device_kernelIN5flash11enable_sm90INS1_16FlashAttnFwdSm90INS1_25CollectiveMainloopFwdSm90ILi2EN4cute5tupleIJNS5_1CILi1EEES8_S8_EEENS6_IJNS7_ILi192EEENS7_ILi128EEENS7_ILi64EEEEEELi64ENS_6half_tEfNS_4arch4Sm90ELb0ELb0ELb1ELb0ELb1ELb0ELb0ELb1ELb1ELb1ELb1ELb0EEENS1_21CollectiveEpilogueFwdINS6_IJSA_SC_SB_EEES9_SE_SG_Li384ELb0ELb1ELb1ELb0EEENS1_19SingleTileSchedulerILb0ELb1ELb1ELi192EEEEEEEEEvNT_6ParamsE --------------------------
	.section	.text._ZN7cutlass13device_kernelIN5flash11enable_sm90INS1_16FlashAttnFwdSm90INS1_25CollectiveMainloopFwdSm90ILi2EN4cute5tupleIJNS5_1CILi1EEES8_S8_EEENS6_IJNS7_ILi192EEENS7_ILi128EEENS7_ILi64EEEEEELi64ENS_6half_tEfNS_4arch4Sm90ELb0ELb0ELb1ELb0ELb1ELb0ELb0ELb1ELb1ELb1ELb1ELb0EEENS1_21CollectiveEpilogueFwdINS6_IJSA_SC_SB_EEES9_SE_SG_Li384ELb0ELb1ELb1ELb0EEENS1_19SingleTileSchedulerILb0ELb1ELb1ELi192EEEEEEEEEvNT_6ParamsE,"ax",@progbits
	.align	128
.text._ZN7cutlass13device_kernelIN5flash11enable_sm90INS1_16FlashAttnFwdSm90INS1_25CollectiveMainloopFwdSm90ILi2EN4cute5tupleIJNS5_1CILi1EEES8_S8_EEENS6_IJNS7_ILi192EEENS7_ILi128EEENS7_ILi64EEEEEELi64ENS_6half_tEfNS_4arch4Sm90ELb0ELb0ELb1ELb0ELb1ELb0ELb0ELb1ELb1ELb1ELb1ELb0EEENS1_21CollectiveEpilogueFwdINS6_IJSA_SC_SB_EEES9_SE_SG_Li384ELb0ELb1ELb1ELb0EEENS1_19SingleTileSchedulerILb0ELb1ELb1ELi192EEEEEEEEEvNT_6ParamsE:
        .type           _ZN7cutlass13device_kernelIN5flash11enable_sm90INS1_16FlashAttnFwdSm90INS1_25CollectiveMainloopFwdSm90ILi2EN4cute5tupleIJNS5_1CILi1EEES8_S8_EEENS6_IJNS7_ILi192EEENS7_ILi128EEENS7_ILi64EEEEEELi64ENS_6half_tEfNS_4arch4Sm90ELb0ELb0ELb1ELb0ELb1ELb0ELb0ELb1ELb1ELb1ELb1ELb0EEENS1_21CollectiveEpilogueFwdINS6_IJSA_SC_SB_EEES9_SE_SG_Li384ELb0ELb1ELb1ELb0EEENS1_19SingleTileSchedulerILb0ELb1ELb1ELi192EEEEEEEEEvNT_6ParamsE,@function
        .size           _ZN7cutlass13device_kernelIN5flash11enable_sm90INS1_16FlashAttnFwdSm90INS1_25CollectiveMainloopFwdSm90ILi2EN4cute5tupleIJNS5_1CILi1EEES8_S8_EEENS6_IJNS7_ILi192EEENS7_ILi128EEENS7_ILi64EEEEEELi64ENS_6half_tEfNS_4arch4Sm90ELb0ELb0ELb1ELb0ELb1ELb0ELb0ELb1ELb1ELb1ELb1ELb0EEENS1_21CollectiveEpilogueFwdINS6_IJSA_SC_SB_EEES9_SE_SG_Li384ELb0ELb1ELb1ELb0EEENS1_19SingleTileSchedulerILb0ELb1ELb1ELi192EEEEEEEEEvNT_6ParamsE,(.L_x_16006 - _ZN7cutlass13device_kernelIN5flash11enable_sm90INS1_16FlashAttnFwdSm90INS1_25CollectiveMainloopFwdSm90ILi2EN4cute5tupleIJNS5_1CILi1EEES8_S8_EEENS6_IJNS7_ILi192EEENS7_ILi128EEENS7_ILi64EEEEEELi64ENS_6half_tEfNS_4arch4Sm90ELb0ELb0ELb1ELb0ELb1ELb0ELb0ELb1ELb1ELb1ELb1ELb0EEENS1_21CollectiveEpilogueFwdINS6_IJSA_SC_SB_EEES9_SE_SG_Li384ELb0ELb1ELb1ELb0EEENS1_19SingleTileSchedulerILb0ELb1ELb1ELi192EEEEEEEEEvNT_6ParamsE)
        .other          _ZN7cutlass13device_kernelIN5flash11enable_sm90INS1_16FlashAttnFwdSm90INS1_25CollectiveMainloopFwdSm90ILi2EN4cute5tupleIJNS5_1CILi1EEES8_S8_EEENS6_IJNS7_ILi192EEENS7_ILi128EEENS7_ILi64EEEEEELi64ENS_6half_tEfNS_4arch4Sm90ELb0ELb0ELb1ELb0ELb1ELb0ELb0ELb1ELb1ELb1ELb1ELb0EEENS1_21CollectiveEpilogueFwdINS6_IJSA_SC_SB_EEES9_SE_SG_Li384ELb0ELb1ELb1ELb0EEENS1_19SingleTileSchedulerILb0ELb1ELb1ELi192EEEEEEEEEvNT_6ParamsE,@"STO_CUDA_ENTRY STV_DEFAULT"
_ZN7cutlass13device_kernelIN5flash11enable_sm90INS1_16FlashAttnFwdSm90INS1_25CollectiveMainloopFwdSm90ILi2EN4cute5tupleIJNS5_1CILi1EEES8_S8_EEENS6_IJNS7_ILi192EEENS7_ILi128EEENS7_ILi64EEEEEELi64ENS_6half_tEfNS_4arch4Sm90ELb0ELb0ELb1ELb0ELb1ELb0ELb0ELb1ELb1ELb1ELb1ELb0EEENS1_21CollectiveEpilogueFwdINS6_IJSA_SC_SB_EEES9_SE_SG_Li384ELb0ELb1ELb1ELb0EEENS1_19SingleTileSchedulerILb0ELb1ELb1ELi192EEEEEEEEEvNT_6ParamsE:
        /* <DEDUP_REMOVED lines=45> */
.L_x_12804:
        /* <DEDUP_REMOVED lines=22> */
.L_x_12805:
        /* <DEDUP_REMOVED lines=18> */
.L_x_12806:
        /* <DEDUP_REMOVED lines=22> */
.L_x_12807:
        /* <DEDUP_REMOVED lines=23> */
.L_x_12808:
        /* <DEDUP_REMOVED lines=9> */
.L_x_12811:
        /* <DEDUP_REMOVED lines=73> */
.L_x_12813:
        /* <DEDUP_REMOVED lines=25> */
[----:B------:R-:W-:-:S03]  /*0ed0*/  CS2R R34, SRZ ;  /* 0x0000000000227805 */ /* 0x000fc6000001ff00 */
[----:B------:R-:W-:-:S13]  /*0ee0*/  PLOP3.LUT P1, PT, PT, PT, UP0, 0x80, 0x0 ;  /* 0x000000000000781c */ /* 0x000fda0003f2f008 */
[----:B------:R-:W-:Y:S05]  /*0ef0*/  @!P1 BRA `(.L_x_12814) ;  /* 0x0000005800089947 */ /* 0x000fea0003800000 */
[----:B------:R-:W-:Y:S01]  /*0f00*/  SHF.R.S32.HI R18, RZ, 0x1f, R17 ;  /* 0x0000001fff127819 */ /* 0x000fe20000011411 */
[----:B------:R-:W0:Y:S01]  /*0f10*/  S2UR UR6, SR_CgaCtaId ;  /* 0x00000000000679c3 */ /* 0x000e220000008800 */
[----:B------:R-:W-:Y:S02]  /*0f20*/  UMOV UR40, 0x400 ;  /* 0x0000040000287882 */ /* 0x000fe40000000000 */
[----:B------:R-:W-:-:S04]  /*0f30*/  LEA.HI R18, R18, R17, RZ, 0x7 ;  /* 0x0000001112127211 */ /* 0x000fc800078f38ff */
[----:B------:R-:W-:-:S06]  /*0f40*/  SHF.R.S32.HI R0, RZ, 0x7, R18 ;  /* 0x00000007ff007819 */ /* 0x000fcc0000011412 */
[----:B------:R-:W1:Y:S01]  /*0f50*/  SHFL.IDX PT, R0, R0, RZ, 0x1f ;  /* 0x00001fff00007589 */ /* 0x000e6200000e0000 */
[----:B0-----:R-:W-:Y:S01]  /*0f60*/  ULEA UR40, UR6, UR40, 0x18 ;  /* 0x0000002806287291 */ /* 0x001fe2000f8ec03f */
[----:B-1----:R-:W-:-:S13]  /*0f70*/  R2UR UR44, R0 ;  /* 0x00000000002c72ca */ /* 0x002fda00000e0000 */
[----:B------:R-:W-:Y:S02]  /*0f80*/  UIMAD.WIDE UR4, UR44, 0x55555556, URZ ;  /* 0x555555562c0478a5 */ /* 0x000fe4000f8e023f */
[----:B------:R-:W-:Y:S02]  /*0f90*/  UIADD3 UR4, UR40, 0x8400, URZ ;  /* 0x0000840028047890 */ /* 0x000fe4000fffe03f */
[----:B------:R-:W-:Y:S02]  /*0fa0*/  ULEA.HI UR5, UR5, UR5, URZ, 0x1 ;  /* 0x0000000505057291 */ /* 0x000fe4000f8f083f */
[----:B------:R-:W-:Y:S02]  /*0fb0*/  ULOP3.LUT UP0, URZ, UR4, 0x3ff, URZ, 0xc0, !UPT ;  /* 0x000003ff043f7892 */ /* 0x000fe4000f80c03f */
[----:B------:R-:W-:-:S04]  /*0fc0*/  UIMAD UR5, UR5, -0x3, UR44 ;  /* 0xfffffffd050578a4 */ /* 0x000fc8000f8e022c */
[----:B------:R-:W-:Y:S01]  /*0fd0*/  PLOP3.LUT P0, PT, PT, PT, UP0, 0x80, 0x0 ;  /* 0x000000000000781c */ /* 0x000fe20003f0f008 */
[----:B------:R-:W-:-:S04]  /*0fe0*/  ULEA UR5, UR5, UR4, 0xd ;  /* 0x0000000405057291 */ /* 0x000fc8000f8e683f */
[----:B------:R-:W-:-:S04]  /*0ff0*/  USHF.R.U32.HI UR5, URZ, 0x4, UR5 ;  /* 0x000000043f057899 */ /* 0x000fc80008011605 */
[----:B------:R-:W-:-:S04]  /*1000*/  ULOP3.LUT UR45, UR5, 0x3fff, URZ, 0xc0, !UPT ;  /* 0x00003fff052d7892 */ /* 0x000fc8000f8ec03f */
        /* <DEDUP_REMOVED lines=17> */
.L_x_12815:
[----:B------:R-:W-:-:S04]  /*1120*/  SHF.L.U32 R2, RZ, 0x1f, RZ ;  /* 0x0000001fff027819 */ /* 0x000fc800000006ff */
[----:B------:R-:W0:Y:S02]  /*1130*/  SYNCS.PHASECHK.TRANS64.TRYWAIT P0, [UR40+0x16800], R2 ;  /* 0x01680002ff0075a7 */ /* 0x000e240008000168 */
[----:B0-----:R-:W-:Y:S05]  /*1140*/  @!P0 BRA `(.L_x_12816) ;  /* 0x000000a4001c8947 */ /* 0x001fea0003800000 */
.L_x_12887:
[----:B------:R-:W-:-:S06]  /*1150*/  ULOP3.LUT UR4, UR41, 0x1, URZ, 0xfc, !UPT ;  /* 0x0000000129047892 */ /* 0x000fcc000f8efc3f */
[----:B------:R-:W-:-:S05]  /*1160*/  IMAD.U32 R0, RZ, RZ, UR4 ;  /* 0x00000004ff007e24 */ /* 0x000fca000f8e00ff */
[----:B------:R-:W-:-:S13]  /*1170*/  ISETP.NE.AND P0, PT, R0, 0x3, PT ;  /* 0x000000030000780c */ /* 0x000fda0003f05270 */
[----:B------:R-:W-:Y:S05]  /*1180*/  @!P0 BRA `(.L_x_12817) ;  /* 0x0000000000048947 */ /* 0x000fea0003800000 */
[----:B------:R-:W-:Y:S01]  /*1190*/  BPT.TRAP 0x1 ;  /* 0x000000040000795c */ /* 0x000fe20000300000 */
.L_x_12817:
[----:B------:R1:W2:Y:S01]  /*11a0*/  SYNCS.PHASECHK.TRANS64.TRYWAIT P1, [UR40+0x16830], R2 ;  /* 0x01683002ff0075a7 */ /* 0x0002a20008020168 */
[----:B------:R-:W-:Y:S05]  /*11b0*/  @!P0 BRA `(.L_x_12818) ;  /* 0x0000000000048947 */ /* 0x000fea0003800000 */
[----:B------:R-:W-:Y:S01]  /*11c0*/  BPT.TRAP 0x1 ;  /* 0x000000040000795c */ /* 0x000fe20000300000 */
.L_x_12818:
[----:B------:R-:W-:Y:S02]  /*11d0*/  IMAD.U32 R4, RZ, RZ, UR45 ;  /* 0x0000002dff047e24 */ /* 0x000fe4000f8e00ff */
[----:B------:R-:W-:Y:S01]  /*11e0*/  IMAD.MOV.U32 R0, RZ, RZ, RZ ;  /* 0x000000ffff007224 */ /* 0x000fe200078e00ff */
[----:B--2---:R-:W-:Y:S06]  /*11f0*/  @P1 BRA `(.L_x_12819) ;  /* 0x0000000000081947 */ /* 0x004fec0003800000 */
[----:B------:R-:W2:Y:S02]  /*1200*/  SYNCS.PHASECHK.TRANS64.TRYWAIT P1, [UR40+0x16830], R2 ;  /* 0x01683002ff0075a7 */ /* 0x000ea40008020168 */
[----:B--2---:R-:W-:Y:S05]  /*1210*/  @!P1 BRA `(.L_x_12820) ;  /* 0x000000a400009947 */ /* 0x004fea0003800000 */
.L_x_12819:
[----:B------:R-:W-:Y:S05]  /*1220*/  WARPSYNC.ALL ;  /* 0x0000000000007948 */ /* 0x000fea0003800000 */
[----:B------:R-:W-:Y:S01]  /*1230*/  MOV R119, RZ ;  /* 0x000000ff00777202 */ /* 0x000fe20000000f00 */
[----:B0-----:R-:W-:Y:S01]  /*1240*/  IMAD.MOV.U32 R3, RZ, RZ, 0x40000040 ;  /* 0x40000040ff037424 */ /* 0x001fe200078e00ff */
[----:B-1----:R-:W-:Y:S01]  /*1250*/  LOP3.LUT R2, R4, 0x10000, RZ, 0xfc, !PT ;  /* 0x0001000004027812 */ /* 0x002fe200078efcff */
        /* <DEDUP_REMOVED lines=13> */
[----:B------:R-:W-:-:S03]  /*1330*/  UMOV UR19, 0x40000040 ;  /* 0x4000004000137882 */ /* 0x000fc60000000000 */
        /* <DEDUP_REMOVED lines=9> */
[----:B------:R-:W-:Y:S01]  /*13d0*/  UIADD3 UR16, UR16, 0x6, URZ ;  /* 0x0000000610107890 */ /* 0x000fe2000fffe03f */
        /* <DEDUP_REMOVED lines=12> */
.L_x_12821:
[----:B------:R-:W-:Y:S01]  /*14a0*/  LOP3.LUT R18, R18, 0xffffff80, RZ, 0xc0, !PT ;  /* 0xffffff8012127812 */ /* 0x000fe200078ec0ff */
[----:B------:R-:W-:Y:S01]  /*14b0*/  ULDC UR4, c[0x0][0x9d8] ;  /* 0x0002760000047ab9 */ /* 0x000fe20000000800 */
[----:B------:R-:W-:Y:S01]  /*14c0*/  ULDC UR5, c[0x0][0x988] ;  /* 0x0002620000057ab9 */ /* 0x000fe20000000800 */
[----:B------:R-:W-:Y:S01]  /*14d0*/  FMUL.FTZ R19, R40, UR4 ;  /* 0x0000000428137c20 */ /* 0x000fe20008410000 */
[----:B------:R-:W-:Y:S01]  /*14e0*/  FMUL.FTZ R40, R59, UR4 ;  /* 0x000000043b287c20 */ /* 0x000fe20008410000 */
[----:B------:R-:W-:Y:S02]  /*14f0*/  IMAD.IADD R18, R17, 0x1, -R18 ;  /* 0x0000000111127824 */ /* 0x000fe400078e0a12 */
[----:B------:R-:W-:Y:S01]  /*1500*/  FMUL.FTZ R7, R26, UR4 ;  /* 0x000000041a077c20 */ /* 0x000fe20008410000 */
[----:B------:R-:W-:Y:S01]  /*1510*/  FMUL.FTZ R9, R27, UR4 ;  /* 0x000000041b097c20 */ /* 0x000fe20008410000 */
[----:B------:R-:W-:Y:S01]  /*1520*/  FMUL.FTZ R13, R30, UR4 ;  /* 0x000000041e0d7c20 */ /* 0x000fe20008410000 */
[----:B------:R-:W-:Y:S01]  /*1530*/  FMUL.FTZ R15, R31, UR4 ;  /* 0x000000041f0f7c20 */ /* 0x000fe20008410000 */
[----:B------:R-:W-:Y:S01]  /*1540*/  SHF.R.S32.HI R59, RZ, 0x1f, R18 ;  /* 0x0000001fff3b7819 */ /* 0x000fe20000011412 */
[----:B------:R-:W-:Y:S01]  /*1550*/  FMUL.FTZ R4, R24, UR4 ;  /* 0x0000000418047c20 */ /* 0x000fe20008410000 */
[----:B------:R-:W0:Y:S01]  /*1560*/  MUFU.TANH R7, R7 ;  /* 0x0000000700077308 */ /* 0x000e220000002400 */
[----:B------:R-:W-:Y:S01]  /*1570*/  FMUL.FTZ R24, R34, UR4 ;  /* 0x0000000422187c20 */ /* 0x000fe20008410000 */
[----:B------:R-:W-:Y:S01]  /*1580*/  LEA.HI R59, R59, R18, RZ, 0x2 ;  /* 0x000000123b3b7211 */ /* 0x000fe200078f10ff */
[----:B------:R-:W-:Y:S01]  /*1590*/  FMUL.FTZ R5, R25, UR4 ;  /* 0x0000000419057c20 */ /* 0x000fe20008410000 */
[----:B------:R-:W-:Y:S01]  /*15a0*/  FMUL.FTZ R25, R35, UR4 ;  /* 0x0000000423197c20 */ /* 0x000fe20008410000 */
[----:B------:R-:W-:Y:S01]  /*15b0*/  FMUL.FTZ R8, R29, UR4 ;  /* 0x000000041d087c20 */ /* 0x000fe20008410000 */
[----:B------:R-:W-:Y:S01]  /*15c0*/  LOP3.LUT R59, R59, 0x7ffffffc, RZ, 0xc0, !PT ;  /* 0x7ffffffc3b3b7812 */ /* 0x000fe200078ec0ff */
[----:B------:R-:W-:Y:S01]  /*15d0*/  FMUL.FTZ R29, R38, UR4 ;  /* 0x00000004261d7c20 */ /* 0x000fe20008410000 */
[----:B------:R-:W1:Y:S01]  /*15e0*/  MUFU.TANH R9, R9 ;  /* 0x0000000900097308 */ /* 0x000e620000002400 */
[----:B------:R-:W-:Y:S01]  /*15f0*/  FMUL.FTZ R27, R49, UR4 ;  /* 0x00000004311b7c20 */ /* 0x000fe20008410000 */
[----:B------:R-:W-:Y:S01]  /*1600*/  FMUL.FTZ R49, R62, UR4 ;  /* 0x000000043e317c20 */ /* 0x000fe20008410000 */
[----:B------:R-:W-:Y:S01]  /*1610*/  IMAD.IADD R59, R18, 0x1, -R59 ;  /* 0x00000001123b7824 */ /* 0x000fe200078e0a3b */
[----:B------:R-:W-:Y:S01]  /*1620*/  MOV R18, 0xfffffffe ;  /* 0xfffffffe00127802 */ /* 0x000fe20000000f00 */
[----:B------:R-:W-:Y:S01]  /*1630*/  FMUL.FTZ R6, R28, UR4 ;  /* 0x000000041c067c20 */ /* 0x000fe20008410000 */
[----:B------:R-:W-:Y:S01]  /*1640*/  FMUL.FTZ R11, R37, UR4 ;  /* 0x00000004250b7c20 */ /* 0x000fe20008410000 */
[----:B------:R-:W-:Y:S01]  /*1650*/  FMUL.FTZ R28, R39, UR4 ;  /* 0x00000004271c7c20 */ /* 0x000fe20008410000 */
[----:B------:R-:W2:Y:S01]  /*1660*/  MUFU.TANH R13, R13 ;  /* 0x0000000d000d7308 */ /* 0x000ea20000002400 */
[----:B------:R-:W-:-:S02]  /*1670*/  IMAD R59, R59, R18, 0x80 ;  /* 0x000000803b3b7424 */ /* 0x000fc400078e0212 */
[----:B------:R-:W-:Y:S01]  /*1680*/  FMUL.FTZ R37, R50, UR4 ;  /* 0x0000000432257c20 */ /* 0x000fe20008410000 */
[----:B------:R-:W-:Y:S02]  /*1690*/  IMAD.U32 R18, RZ, RZ, UR43 ;  /* 0x0000002bff127e24 */ /* 0x000fe4000f8e00ff */
[----:B------:R-:W-:Y:S01]  /*16a0*/  FMUL.FTZ R50, R64, UR4 ;  /* 0x0000000440327c20 */ /* 0x000fe20008410000 */
[----:B------:R-:W-:Y:S02]  /*16b0*/  VIADD R59, R59, UR42 ;  /* 0x0000002a3b3b7c36 */ /* 0x000fe40008000000 */
[----:B------:R-:W-:Y:S01]  /*16c0*/  FMUL.FTZ R12, R33, UR4 ;  /* 0x00000004210c7c20 */ /* 0x000fe20008410000 */
[----:B------:R-:W-:Y:S01]  /*16d0*/  FMUL.FTZ R33, R42, UR4 ;  /* 0x000000042a217c20 */ /* 0x000fe20008410000 */
[----:B------:R-:W3:Y:S01]  /*16e0*/  MUFU.TANH R15, R15 ;  /* 0x0000000f000f7308 */ /* 0x000ee20000002400 */
[----:B------:R-:W-:Y:S02]  /*16f0*/  IMAD R59, R18, -0x80, R59 ;  /* 0xffffff80123b7824 */ /* 0x000fe400078e023b */
[----:B------:R-:W-:Y:S01]  /*1700*/  FMUL.FTZ R39, R54, UR4 ;  /* 0x0000000436277c20 */ /* 0x000fe20008410000 */
[----:B------:R-:W-:Y:S01]  /*1710*/  FMUL.FTZ R54, R68, UR4 ;  /* 0x0000000444367c20 */ /* 0x000fe20008410000 */
[----:B------:R-:W-:Y:S01]  /*1720*/  FMUL.FTZ R10, R32, UR4 ;  /* 0x00000004200a7c20 */ /* 0x000fe20008410000 */
[----:B------:R-:W-:Y:S01]  /*1730*/  FMUL.FTZ R30, R43, UR4 ;  /* 0x000000042b1e7c20 */ /* 0x000fe20008410000 */
[----:B------:R-:W-:Y:S01]  /*1740*/  ISETP.GT.AND P2, PT, R59, RZ, PT ;  /* 0x000000ff3b00720c */ /* 0x000fe20003f44270 */
[----:B------:R-:W-:Y:S01]  /*1750*/  FMUL.FTZ R31, R53, UR4 ;  /* 0x00000004351f7c20 */ /* 0x000fe20008410000 */
        /* <DEDUP_REMOVED lines=65> */
[----:B------:R-:W-:Y:S01]  /*1b70*/  P2R R88, PR, RZ, 0x1 ;  /* 0x00000001ff587803 */ /* 0x000fe20000000000 */
        /* <DEDUP_REMOVED lines=8> */
[----:B------:R-:W-:Y:S01]  /*1c00*/  UIADD3 UR21, UR43, -0x2, URZ ;  /* 0xfffffffe2b157890 */ /* 0x000fe2000fffe03f */
[----:B------:R-:W-:Y:S01]  /*1c10*/  ISETP.GT.AND P5, PT, R59, 0x21, PT ;  /* 0x000000213b00780c */ /* 0x000fe20003fa4270 */
[----:B------:R-:W-:Y:S01]  /*1c20*/  UIADD3 UR4, UR40, 0x16840, URZ ;  /* 0x0001684028047890 */ /* 0x000fe2000fffe03f */
[--C-:B------:R-:W-:Y:S01]  /*1c30*/  IMAD.MOV.U32 R117, RZ, RZ, R119.reuse ;  /* 0x000000ffff757224 */ /* 0x100fe200078e0077 */
[----:B------:R-:W-:Y:S01]  /*1c40*/  UISETP.GE.AND UP0, UPT, UR21, UR37, UPT ;  /* 0x000000251500728c */ /* 0x000fe2000bf06270 */
[--C-:B------:R-:W-:Y:S01]  /*1c50*/  IMAD.MOV.U32 R115, RZ, RZ, R119.reuse ;  /* 0x000000ffff737224 */ /* 0x100fe200078e0077 */
[----:B------:R-:W0:Y:S01]  /*1c60*/  MUFU.TANH R30, R30 ;  /* 0x0000001e001e7308 */ /* 0x000e220000002400 */
[----:B-1----:R-:W-:Y:S01]  /*1c70*/  FSEL R78, R33, -INF , P6 ;  /* 0xff800000214e7808 */ /* 0x002fe20003000000 */
[----:B------:R-:W-:Y:S01]  /*1c80*/  UPRMT UR4, UR7, 0x654, UR4 ;  /* 0x0000065407047896 */ /* 0x000fe20008000004 */
[----:B------:R-:W-:-:S02]  /*1c90*/  IMAD.MOV.U32 R113, RZ, RZ, R119 ;  /* 0x000000ffff717224 */ /* 0x000fc400078e0077 */
[--C-:B------:R-:W-:Y:S02]  /*1ca0*/  IMAD.MOV.U32 R111, RZ, RZ, R119.reuse ;  /* 0x000000ffff6f7224 */ /* 0x100fe400078e0077 */
[--C-:B------:R-:W-:Y:S01]  /*1cb0*/  IMAD.MOV.U32 R109, RZ, RZ, R119.reuse ;  /* 0x000000ffff6d7224 */ /* 0x100fe200078e0077 */
[----:B------:R-:W1:Y:S01]  /*1cc0*/  MUFU.TANH R12, R12 ;  /* 0x0000000c000c7308 */ /* 0x000e620000002400 */
[----:B--2---:R-:W-:Y:S01]  /*1cd0*/  FSEL R10, R10, -INF , P4 ;  /* 0xff8000000a0a7808 */ /* 0x004fe20002000000 */
[--C-:B------:R-:W-:Y:S01]  /*1ce0*/  IMAD.MOV.U32 R107, RZ, RZ, R119.reuse ;  /* 0x000000ffff6b7224 */ /* 0x100fe200078e0077 */
[----:B------:R-:W-:Y:S01]  /*1cf0*/  ISETP.GT.AND P4, PT, R59, 0x28, PT ;  /* 0x000000283b00780c */ /* 0x000fe20003f84270 */
[----:B------:R-:W-:Y:S01]  /*1d00*/  SYNCS.ARRIVE.TRANS64.RED.A1T0 RZ, [UR4], RZ ;  /* 0x000000ffffff79a7 */ /* 0x000fe20008100404 */
[----:B------:R-:W-:Y:S01]  /*1d10*/  UMOV UR4, URZ ;  /* 0x0000003f00047c82 */ /* 0x000fe20008000000 */
[--C-:B------:R-:W-:Y:S02]  /*1d20*/  IMAD.MOV.U32 R105, RZ, RZ, R119.reuse ;  /* 0x000000ffff697224 */ /* 0x100fe400078e0077 */
[----:B------:R-:W-:Y:S01]  /*1d30*/  MUFU.TANH R35, R35 ;  /* 0x0000002300237308 */ /* 0x000fe20000002400 */
[----:B0-----:R-:W-:Y:S01]  /*1d40*/  FSEL R70, R30, -INF , P5 ;  /* 0xff8000001e467808 */ /* 0x001fe20002800000 */
[----:B------:R-:W-:-:S02]  /*1d50*/  IMAD.MOV.U32 R103, RZ, RZ, R119 ;  /* 0x000000ffff677224 */ /* 0x000fc400078e0077 */
[--C-:B------:R-:W-:Y:S02]  /*1d60*/  IMAD.MOV.U32 R101, RZ, RZ, R119.reuse ;  /* 0x000000ffff657224 */ /* 0x100fe400078e0077 */
[--C-:B------:R-:W-:Y:S02]  /*1d70*/  IMAD.MOV.U32 R99, RZ, RZ, R119.reuse ;  /* 0x000000ffff637224 */ /* 0x100fe400078e0077 */
[----:B------:R-:W0:Y:S01]  /*1d80*/  MUFU.TANH R14, R14 ;  /* 0x0000000e000e7308 */ /* 0x000e220000002400 */
[----:B-1----:R-:W-:Y:S01]  /*1d90*/  FSEL R12, R12, -INF , P3 ;  /* 0xff8000000c0c7808 */ /* 0x002fe20001800000 */
[--C-:B------:R-:W-:Y:S01]  /*1da0*/  IMAD.MOV.U32 R97, RZ, RZ, R119.reuse ;  /* 0x000000ffff617224 */ /* 0x100fe200078e0077 */
[----:B------:R-:W-:Y:S01]  /*1db0*/  ISETP.GT.AND P3, PT, R59, 0x29, PT ;  /* 0x000000293b00780c */ /* 0x000fe20003f64270 */
[--C-:B------:R-:W-:Y:S02]  /*1dc0*/  IMAD.MOV.U32 R95, RZ, RZ, R119.reuse ;  /* 0x000000ffff5f7224 */ /* 0x100fe400078e0077 */
[----:B------:R-:W-:-:S02]  /*1dd0*/  IMAD.MOV.U32 R93, RZ, RZ, R119 ;  /* 0x000000ffff5d7224 */ /* 0x000fc400078e0077 */
[----:B------:R-:W1:Y:S01]  /*1de0*/  MUFU.TANH R34, R34 ;  /* 0x0000002200227308 */ /* 0x000e620000002400 */
[--C-:B------:R-:W-:Y:S02]  /*1df0*/  IMAD.MOV.U32 R91, RZ, RZ, R119.reuse ;  /* 0x000000ffff5b7224 */ /* 0x100fe400078e0077 */
[----:B------:R-:W-:-:S05]  /*1e00*/  IMAD.MOV.U32 R89, RZ, RZ, R119 ;  /* 0x000000ffff597224 */ /* 0x000fca00078e0077 */
[----:B------:R2:W-:Y:S01]  /*1e10*/  MUFU.TANH R17, R74 ;  /* 0x0000004a00117308 */ /* 0x0005e20000002400 */
[----:B0-----:R-:W-:Y:S02]  /*1e20*/  FSEL R14, R14, -INF , P2 ;  /* 0xff8000000e0e7808 */ /* 0x001fe40001000000 */
[----:B------:R-:W-:-:S05]  /*1e30*/  ISETP.GT.AND P2, PT, R59, 0x30, PT ;  /* 0x000000303b00780c */ /* 0x000fca0003f44270 */
[----:B------:R-:W0:Y:S01]  /*1e40*/  MUFU.TANH R11, R11 ;  /* 0x0000000b000b7308 */ /* 0x000e220000002400 */
[----:B--2---:R-:W-:Y:S02]  /*1e50*/  FSEL R74, R28, -INF , P1 ;  /* 0xff8000001c4a7808 */ /* 0x004fe40000800000 */
[----:B-1----:R-:W-:Y:S02]  /*1e60*/  FSEL R90, R34, -INF , P3 ;  /* 0xff800000225a7808 */ /* 0x002fe40001800000 */
[----:B------:R-:W-:-:S03]  /*1e70*/  FMNMX.FTZ R7, R74, R7, !PT ;  /* 0x000000074a077209 */ /* 0x000fc60007810000 */
[----:B------:R-:W1:Y:S01]  /*1e80*/  MUFU.TANH R37, R37 ;  /* 0x0000002500257308 */ /* 0x000e620000002400 */
[----:B------:R-:W-:-:S04]  /*1e90*/  FMNMX.FTZ R7, R78, R7, !PT ;  /* 0x000000074e077209 */ /* 0x000fc80007810000 */
        /* <DEDUP_REMOVED lines=8> */
[----:B------:R-:W-:-:S05]  /*1f20*/  ISETP.GT.AND P6, PT, R59, 0x38, PT ;  /* 0x000000383b00780c */ /* 0x000fca0003fc4270 */
[----:B------:R-:W2:Y:S01]  /*1f30*/  MUFU.TANH R39, R39 ;  /* 0x0000002700277308 */ /* 0x000ea20000002400 */
[----:B0-----:R-:W-:-:S07]  /*1f40*/  FSEL R94, R36, -INF , P1 ;  /* 0xff800000245e7808 */ /* 0x001fce0000800000 */
[----:B------:R0:W-:Y:S01]  /*1f50*/  MUFU.TANH R126, R86 ;  /* 0x00000056007e7308 */ /* 0x0001e20000002400 */
[----:B-1----:R-:W-:Y:S02]  /*1f60*/  FSEL R20, R20, -INF , P5 ;  /* 0xff80000014147808 */ /* 0x002fe40002800000 */
[----:B------:R-:W-:-:S05]  /*1f70*/  ISETP.GT.AND P5, PT, R59, 0x39, PT ;  /* 0x000000393b00780c */ /* 0x000fca0003fa4270 */
[----:B------:R-:W1:Y:S01]  /*1f80*/  MUFU.TANH R23, R23 ;  /* 0x0000001700177308 */ /* 0x000e620000002400 */
[----:B0-----:R-:W-:Y:S02]  /*1f90*/  FSEL R86, R35, -INF , P4 ;  /* 0xff80000023567808 */ /* 0x001fe40002000000 */
[----:B--2---:R-:W-:Y:S02]  /*1fa0*/  FSEL R96, R39, -INF , P6 ;  /* 0xff80000027607808 */ /* 0x004fe40003000000 */
[----:B------:R-:W-:-:S03]  /*1fb0*/  FMNMX.FTZ R7, R86, R7, !PT ;  /* 0x0000000756077209 */ /* 0x000fc60007810000 */
[----:B------:R-:W0:Y:S01]  /*1fc0*/  MUFU.TANH R38, R38 ;  /* 0x0000002600267308 */ /* 0x000e220000002400 */
[----:B------:R-:W-:-:S04]  /*1fd0*/  FMNMX.FTZ R7, R90, R7, !PT ;  /* 0x000000075a077209 */ /* 0x000fc80007810000 */
[----:B------:R-:W-:-:S03]  /*1fe0*/  FMNMX.FTZ R7, R92, R7, !PT ;  /* 0x000000075c077209 */ /* 0x000fc60007810000 */
[----:B------:R-:W2:Y:S01]  /*1ff0*/  MUFU.TANH R21, R21 ;  /* 0x0000001500157308 */ /* 0x000ea20000002400 */
[----:B------:R-:W-:Y:S02]  /*2000*/  FMNMX.FTZ R7, R94, R7, !PT ;  /* 0x000000075e077209 */ /* 0x000fe40007810000 */
[----:B-1----:R-:W-:Y:S02]  /*2010*/  FSEL R30, R23, -INF , P4 ;  /* 0xff800000171e7808 */ /* 0x002fe40002000000 */
[----:B------:R-:W-:Y:S02]  /*2020*/  ISETP.GT.AND P4, PT, R59, 0x40, PT ;  /* 0x000000403b00780c */ /* 0x000fe40003f84270 */
[----:B------:R-:W-:Y:S01]  /*2030*/  FMNMX.FTZ R7, R96, R7, !PT ;  /* 0x0000000760077209 */ /* 0x000fe20007810000 */
[----:B------:R-:W1:Y:S01]  /*2040*/  MUFU.TANH R43, R43 ;  /* 0x0000002b002b7308 */ /* 0x000e620000002400 */
[----:B0-----:R-:W-:-:S04]  /*2050*/  FSEL R102, R38, -INF , P5 ;  /* 0xff80000026667808 */ /* 0x001fc80002800000 */
[----:B------:R-:W-:-:S03]  /*2060*/  FMNMX.FTZ R7, R102, R7, !PT ;  /* 0x0000000766077209 */ /* 0x000fc60007810000 */
[----:B------:R-:W0:Y:S01]  /*2070*/  MUFU.TANH R26, R26 ;  /* 0x0000001a001a7308 */ /* 0x000e220000002400 */
[----:B--2---:R-:W-:Y:S01]  /*2080*/  FSEL R34, R21, -INF , P3 ;  /* 0xff80000015227808 */ /* 0x004fe20001800000 */
[----:B------:R-:W-:Y:S01]  /*2090*/  IMAD.U32 R21, RZ, RZ, UR5 ;  /* 0x00000005ff157e24 */ /* 0x000fe2000f8e00ff */
        /* <DEDUP_REMOVED lines=42> */
[----:B------:R-:W-:-:S04]  /*2340*/  ISETP.GT.AND P2, PT, R59, 0x60, PT ;  /* 0x000000603b00780c */ /* 0x000fc80003f44270 */
[----:B------:R-:W-:Y:S01]  /*2350*/  FSEL R114, R17, -INF , P2 ;  /* 0xff80000011727808 */ /* 0x000fe20001000000 */
[----:B------:R-:W0:Y:S01]  /*2360*/  MUFU.TANH R50, R50 ;  /* 0x0000003200327308 */ /* 0x000e220000002400 */
[----:B--2---:R-:W-:-:S04]  /*2370*/  FSEL R112, R55, -INF , P3 ;  /* 0xff80000037707808 */ /* 0x004fc80001800000 */
[----:B------:R-:W-:-:S03]  /*2380*/  FMNMX.FTZ R7, R112, R7, !PT ;  /* 0x0000000770077209 */ /* 0x000fc60007810000 */
[----:B------:R-:W2:Y:S01]  /*2390*/  MUFU.TANH R57, R57 ;  /* 0x0000003900397308 */ /* 0x000ea20000002400 */
[----:B-1----:R-:W-:Y:S02]  /*23a0*/  FSEL R48, R48, -INF , P1 ;  /* 0xff80000030307808 */ /* 0x002fe40000800000 */
[----:B------:R-:W-:Y:S02]  /*23b0*/  ISETP.GT.AND P1, PT, R59, 0x61, PT ;  /* 0x000000613b00780c */ /* 0x000fe40003f24270 */
        /* <DEDUP_REMOVED lines=27> */
[----:B------:R-:W-:-:S04]  /*2570*/  ISETP.GT.AND P2, PT, R59, 0x78, PT ;  /* 0x000000783b00780c */ /* 0x000fc80003f44270 */
[----:B------:R-:W-:Y:S01]  /*2580*/  FSEL R126, R126, -INF , P2 ;  /* 0xff8000007e7e7808 */ /* 0x000fe20001000000 */
[----:B------:R-:W1:Y:S01]  /*2590*/  MUFU.TANH R87, R87 ;  /* 0x0000005700577308 */ /* 0x000e620000002400 */
[----:B0-----:R-:W-:-:S04]  /*25a0*/  FSEL R124, R83, -INF , P3 ;  /* 0xff800000537c7808 */ /* 0x001fc80001800000 */
[----:B------:R-:W-:-:S03]  /*25b0*/  FMNMX.FTZ R7, R124, R7, !PT ;  /* 0x000000077c077209 */ /* 0x000fc60007810000 */
[----:B------:R-:W0:Y:S01]  /*25c0*/  MUFU.TANH R76, R76 ;  /* 0x0000004c004c7308 */ /* 0x000e220000002400 */
[----:B--2---:R-:W-:Y:S02]  /*25d0*/  FSEL R60, R45, -INF , P1 ;  /* 0xff8000002d3c7808 */ /* 0x004fe40000800000 */
[----:B------:R-:W-:Y:S02]  /*25e0*/  ISETP.GT.AND P1, PT, R59, 0x79, PT ;  /* 0x000000793b00780c */ /* 0x000fe40003f24270 */
[----:B------:R-:W-:-:S03]  /*25f0*/  FMNMX.FTZ R7, R126, R7, !PT ;  /* 0x000000077e077209 */ /* 0x000fc60007810000 */
[----:B------:R-:W2:Y:S01]  /*2600*/  MUFU.TANH R77, R77 ;  /* 0x0000004d004d7308 */ /* 0x000ea20000002400 */
[----:B-1----:R-:W-:-:S04]  /*2610*/  FSEL R128, R87, -INF , P1 ;  /* 0xff80000057807808 */ /* 0x002fc80000800000 */
[----:B------:R-:W-:-:S03]  /*2620*/  FMNMX.FTZ R11, R128, R7, !PT ;  /* 0x00000007800b7209 */ /* 0x000fc60007810000 */
[----:B------:R-:W1:Y:S02]  /*2630*/  MUFU.TANH R80, R80 ;  /* 0x0000005000507308 */ /* 0x000e640000002400 */
[----:B------:R-:W3:Y:S06]  /*2640*/  SHFL.BFLY PT, R24, R11, 0x2, 0x1f ;  /* 0x0c401f000b187f89 */ /* 0x000eec00000e0000 */
[----:B------:R-:W4:Y:S08]  /*2650*/  MUFU.TANH R81, R81 ;  /* 0x0000005100517308 */ /* 0x000f300000002400 */
[----:B------:R-:W5:Y:S08]  /*2660*/  MUFU.TANH R84, R84 ;  /* 0x0000005400547308 */ /* 0x000f700000002400 */
[----:B------:R-:W5:Y:S01]  /*2670*/  MUFU.TANH R85, R85 ;  /* 0x0000005500557308 */ /* 0x000f620000002400 */
[----:B---3--:R-:W-:-:S05]  /*2680*/  FMNMX.FTZ R13, R11, R24, !PT ;  /* 0x000000180b0d7209 */ /* 0x008fca0007810000 */
[----:B------:R-:W3:Y:S02]  /*2690*/  SHFL.BFLY PT, R24, R13, 0x1, 0x1f ;  /* 0x0c201f000d187f89 */ /* 0x000ee400000e0000 */
[----:B---3--:R-:W-:-:S04]  /*26a0*/  FMNMX.FTZ R24, R13, R24, !PT ;  /* 0x000000180d187209 */ /* 0x008fc80007810000 */
[C---:B------:R-:W-:Y:S01]  /*26b0*/  FSETP.NEU.FTZ.AND P0, PT, R24.reuse, -INF , PT ;  /* 0xff8000001800780b */ /* 0x040fe20003f1d000 */
[----:B------:R-:W-:-:S05]  /*26c0*/  FMUL.FTZ R7, R24, R21 ;  /* 0x0000001518077220 */ /* 0x000fca0000410000 */
[----:B------:R-:W-:Y:S02]  /*26d0*/  FSEL R7, R7, RZ, P0 ;  /* 0x000000ff07077208 */ /* 0x000fe40000000000 */
[----:B------:R-:W-:-:S03]  /*26e0*/  ISETP.NE.AND P0, PT, R88, RZ, PT ;  /* 0x000000ff5800720c */ /* 0x000fc60003f05270 */
[-CC-:B------:R-:W-:Y:S01]  /*26f0*/  FFMA.FTZ R121, R62, R21.reuse, -R7.reuse ;  /* 0x000000153e797223 */ /* 0x180fe20000010807 */
[--C-:B------:R-:W-:Y:S01]  /*2700*/  FFMA.FTZ R62, R9, R21, -R7.reuse ;  /* 0x00000015093e7223 */ /* 0x100fe20000010807 */
[----:B------:R-:W-:Y:S01]  /*2710*/  FMNMX.FTZ R9, R4, R5, !PT ;  /* 0x0000000504097209 */ /* 0x000fe20007810000 */
[-CC-:B------:R-:W-:Y:S01]  /*2720*/  FFMA.FTZ R129, R78, R21.reuse, -R7.reuse ;  /* 0x000000154e817223 */ /* 0x180fe20000010807 */
[----:B0-----:R-:W-:Y:S01]  /*2730*/  FSEL R78, R76, -INF , P6 ;  /* 0xff8000004c4e7808 */ /* 0x001fe20003000000 */
[--C-:B------:R-:W-:Y:S01]  /*2740*/  FFMA.FTZ R125, R66, R21, -R7.reuse ;  /* 0x00000015427d7223 */ /* 0x100fe20000010807 */
[----:B------:R-:W-:Y:S01]  /*2750*/  FMNMX.FTZ R9, R6, R9, !PT ;  /* 0x0000000906097209 */ /* 0x000fe20007810000 */
[-CC-:B------:R-:W-:Y:S01]  /*2760*/  FFMA.FTZ R66, R72, R21.reuse, -R7.reuse ;  /* 0x0000001548427223 */ /* 0x180fe20000010807 */
[-CC-:B------:R-:W-:Y:S01]  /*2770*/  FFMA.FTZ R72, R90, R21.reuse, -R7.reuse ;  /* 0x000000155a487223 */ /* 0x180fe20000010807 */
[----:B--2---:R-:W-:Y:S01]  /*2780*/  FSEL R90, R77, -INF , P5 ;  /* 0xff8000004d5a7808 */ /* 0x004fe20002800000 */
[--C-:B------:R-:W-:Y:S01]  /*2790*/  FFMA.FTZ R133, R92, R21, -R7.reuse ;  /* 0x000000155c857223 */ /* 0x100fe20000010807 */
[----:B------:R-:W-:Y:S01]  /*27a0*/  FMNMX.FTZ R9, R8, R9, !PT ;  /* 0x0000000908097209 */ /* 0x000fe20007810000 */
[-CC-:B------:R-:W-:Y:S01]  /*27b0*/  FFMA.FTZ R123, R64, R21.reuse, -R7.reuse ;  /* 0x00000015407b7223 */ /* 0x180fe20000010807 */
[----:B-1----:R-:W-:Y:S01]  /*27c0*/  FSEL R92, R80, -INF , P4 ;  /* 0xff800000505c7808 */ /* 0x002fe20002000000 */
[--C-:B------:R-:W-:Y:S01]  /*27d0*/  FFMA.FTZ R64, R68, R21, -R7.reuse ;  /* 0x0000001544407223 */ /* 0x100fe20000010807 */
[----:B------:R-:W-:Y:S01]  /*27e0*/  FMNMX.FTZ R9, R10, R9, !PT ;  /* 0x000000090a097209 */ /* 0x000fe20007810000 */
[-CC-:B------:R-:W-:Y:S01]  /*27f0*/  FFMA.FTZ R68, R74, R21.reuse, -R7.reuse ;  /* 0x000000154a447223 */ /* 0x180fe20000010807 */
[-CC-:B------:R-:W-:Y:S01]  /*2800*/  FFMA.FTZ R74, R94, R21.reuse, -R7.reuse ;  /* 0x000000155e4a7223 */ /* 0x180fe20000010807 */
[----:B----4-:R-:W-:Y:S01]  /*2810*/  FSEL R94, R81, -INF , P3 ;  /* 0xff800000515e7808 */ /* 0x010fe20001800000 */
[--C-:B------:R-:W-:Y:S01]  /*2820*/  FFMA.FTZ R135, R96, R21, -R7.reuse ;  /* 0x0000001560877223 */ /* 0x100fe20000010807 */
[----:B------:R-:W-:Y:S01]  /*2830*/  FMNMX.FTZ R9, R12, R9, !PT ;  /* 0x000000090c097209 */ /* 0x000fe20007810000 */
[-CC-:B------:R-:W-:Y:S01]  /*2840*/  FFMA.FTZ R80, R98, R21.reuse, -R7.reuse ;  /* 0x0000001562507223 */ /* 0x180fe20000010807 */
[----:B-----5:R-:W-:Y:S01]  /*2850*/  FSEL R96, R84, -INF , P2 ;  /* 0xff80000054607808 */ /* 0x020fe20001000000 */
[--C-:B------:R-:W-:Y:S01]  /*2860*/  FFMA.FTZ R127, R82, R21, -R7.reuse ;  /* 0x00000015527f7223 */ /* 0x100fe20000010807 */
[----:B------:R-:W-:Y:S01]  /*2870*/  FMNMX.FTZ R9, R14, R9, !PT ;  /* 0x000000090e097209 */ /* 0x000fe20007810000 */
[--C-:B------:R-:W-:Y:S01]  /*2880*/  FFMA.FTZ R82, R32, R21, -R7.reuse ;  /* 0x0000001520527223 */ /* 0x100fe20000010807 */
[----:B------:R-:W-:Y:S01]  /*2890*/  FSEL R98, R85, -INF , P1 ;  /* 0xff80000055627808 */ /* 0x000fe20000800000 */
        /* <DEDUP_REMOVED lines=27> */
[----:B------:R-:W2:Y:S01]  /*2a50*/  MUFU.EX2 R64, R64 ;  /* 0x0000004000407308 */ /* 0x000ea20000000800 */
[----:B------:R-:W-:Y:S01]  /*2a60*/  MOV R118, R119 ;  /* 0x0000007700767202 */ /* 0x000fe20000000f00 */
[--C-:B------:R-:W-:Y:S01]  /*2a70*/  IMAD.MOV.U32 R116, RZ, RZ, R119.reuse ;  /* 0x000000ffff747224 */ /* 0x100fe200078e0077 */
[----:B------:R-:W-:Y:S01]  /*2a80*/  FMNMX.FTZ R9, R38, R9, !PT ;  /* 0x0000000926097209 */ /* 0x000fe20007810000 */
[--C-:B------:R-:W-:Y:S01]  /*2a90*/  IMAD.MOV.U32 R112, RZ, RZ, R119.reuse ;  /* 0x000000ffff707224 */ /* 0x100fe200078e0077 */
[----:B------:R-:W-:Y:S01]  /*2aa0*/  MOV R114, R119 ;  /* 0x0000007700727202 */ /* 0x000fe20000000f00 */
[----:B------:R-:W-:Y:S01]  /*2ab0*/  IMAD.MOV.U32 R108, RZ, RZ, R119 ;  /* 0x000000ffff6c7224 */ /* 0x000fe200078e0077 */
[----:B------:R-:W-:Y:S01]  /*2ac0*/  FMNMX.FTZ R9, R40, R9, !PT ;  /* 0x0000000928097209 */ /* 0x000fe20007810000 */
[----:B------:R-:W3:Y:S01]  /*2ad0*/  MUFU.EX2 R125, R125 ;  /* 0x0000007d007d7308 */ /* 0x000ee20000000800 */
[----:B------:R-:W-:-:S02]  /*2ae0*/  MOV R110, R119 ;  /* 0x00000077006e7202 */ /* 0x000fc40000000f00 */
[----:B------:R-:W-:Y:S02]  /*2af0*/  FMNMX.FTZ R9, R42, R9, !PT ;  /* 0x000000092a097209 */ /* 0x000fe40007810000 */
[----:B------:R-:W-:Y:S02]  /*2b00*/  MOV R106, R119 ;  /* 0x00000077006a7202 */ /* 0x000fe40000000f00 */
[----:B------:R-:W-:Y:S01]  /*2b10*/  FMNMX.FTZ R9, R44, R9, !PT ;  /* 0x000000092c097209 */ /* 0x000fe20007810000 */
[----:B------:R-:W4:Y:S03]  /*2b20*/  MUFU.EX2 R66, R66 ;  /* 0x0000004200427308 */ /* 0x000f260000000800 */
        /* <DEDUP_REMOVED lines=20> */
[----:B------:R-:W-:Y:S04]  /*2c70*/  MUFU.EX2 R133, R133 ;  /* 0x0000008500857308 */ /* 0x000fe80000000800 */
[----:B------:R-:W0:Y:S04]  /*2c80*/  SHFL.BFLY PT, R32, R9, 0x2, 0x1f ;  /* 0x0c401f0009207f89 */ /* 0x000e2800000e0000 */
        /* <DEDUP_REMOVED lines=13> */
[----:B------:R-:W-:Y:S02]  /*2d60*/  FSEL R7, R9, RZ, P1 ;  /* 0x000000ff09077208 */ /* 0x000fe40000800000 */
[----:B------:R-:W-:-:S03]  /*2d70*/  PLOP3.LUT P1, PT, PT, PT, UP0, 0x80, 0x0 ;  /* 0x000000000000781c */ /* 0x000fc60003f2f008 */
[-CC-:B------:R-:W-:Y:S01]  /*2d80*/  FFMA.FTZ R120, R4, R21.reuse, -R7.reuse ;  /* 0x0000001504787223 */ /* 0x180fe20000010807 */
[-CC-:B------:R-:W-:Y:S01]  /*2d90*/  FFMA.FTZ R5, R5, R21.reuse, -R7.reuse ;  /* 0x0000001505057223 */ /* 0x180fe20000010807 */
[-CC-:B------:R-:W-:Y:S01]  /*2da0*/  FFMA.FTZ R122, R6, R21.reuse, -R7.reuse ;  /* 0x00000015067a7223 */ /* 0x180fe20000010807 */
[----:B------:R-:W-:Y:S01]  /*2db0*/  FADD.FTZ R4, R121, R62 ;  /* 0x0000003e79047221 */ /* 0x000fe20000010000 */
[-CC-:B------:R-:W-:Y:S01]  /*2dc0*/  FFMA.FTZ R9, R8, R21.reuse, -R7.reuse ;  /* 0x0000001508097223 */ /* 0x180fe20000010807 */
[-CC-:B------:R-:W-:Y:S01]  /*2dd0*/  FFMA.FTZ R124, R10, R21.reuse, -R7.reuse ;  /* 0x000000150a7c7223 */ /* 0x180fe20000010807 */
[----:B------:R-:W-:Y:S01]  /*2de0*/  MUFU.EX2 R120, R120 ;  /* 0x0000007800787308 */ /* 0x000fe20000000800 */
[----:B-1----:R-:W-:Y:S01]  /*2df0*/  FADD.FTZ R25, R123, R4 ;  /* 0x000000047b197221 */ /* 0x002fe20000010000 */
[-CC-:B------:R-:W-:Y:S01]  /*2e00*/  FFMA.FTZ R11, R12, R21.reuse, -R7.reuse ;  /* 0x000000150c0b7223 */ /* 0x180fe20000010807 */
[-CC-:B------:R-:W-:Y:S01]  /*2e10*/  FFMA.FTZ R126, R14, R21.reuse, -R7.reuse ;  /* 0x000000150e7e7223 */ /* 0x180fe20000010807 */
[-C--:B------:R-:W-:Y:S01]  /*2e20*/  FFMA.FTZ R13, R18, R21.reuse, -R7 ;  /* 0x00000015120d7223 */ /* 0x080fe20000010807 */
[----:B--2---:R-:W-:Y:S01]  /*2e30*/  FADD.FTZ R4, R64, R25 ;  /* 0x0000001940047221 */ /* 0x004fe20000010000 */
[-CC-:B------:R-:W-:Y:S01]  /*2e40*/  FFMA.FTZ R128, R28, R21.reuse, -R7.reuse ;  /* 0x000000151c807223 */ /* 0x180fe20000010807 */
[-CC-:B------:R-:W-:Y:S01]  /*2e50*/  FFMA.FTZ R15, R20, R21.reuse, -R7.reuse ;  /* 0x00000015140f7223 */ /* 0x180fe20000010807 */
[----:B------:R-:W0:Y:S01]  /*2e60*/  MUFU.EX2 R5, R5 ;  /* 0x0000000500057308 */ /* 0x000e220000000800 */
[----:B---3--:R-:W-:Y:S01]  /*2e70*/  FADD.FTZ R27, R125, R4 ;  /* 0x000000047d1b7221 */ /* 0x008fe20000010000 */
[-CC-:B------:R-:W-:Y:S01]  /*2e80*/  FFMA.FTZ R130, R30, R21.reuse, -R7.reuse ;  /* 0x000000151e827223 */ /* 0x180fe20000010807 */
[-CC-:B------:R-:W-:Y:S01]  /*2e90*/  FFMA.FTZ R17, R34, R21.reuse, -R7.reuse ;  /* 0x0000001522117223 */ /* 0x180fe20000010807 */
[-C--:B------:R-:W-:Y:S01]  /*2ea0*/  FFMA.FTZ R132, R26, R21.reuse, -R7 ;  /* 0x000000151a847223 */ /* 0x080fe20000010807 */
[----:B----4-:R-:W-:Y:S01]  /*2eb0*/  FADD.FTZ R4, R66, R27 ;  /* 0x0000001b42047221 */ /* 0x010fe20000010000 */
[-CC-:B------:R-:W-:Y:S01]  /*2ec0*/  FFMA.FTZ R19, R36, R21.reuse, -R7.reuse ;  /* 0x0000001524137223 */ /* 0x180fe20000010807 */
[-CC-:B------:R-:W-:Y:S01]  /*2ed0*/  FFMA.FTZ R134, R38, R21.reuse, -R7.reuse ;  /* 0x0000001526867223 */ /* 0x180fe20000010807 */
[----:B------:R-:W1:Y:S01]  /*2ee0*/  MUFU.EX2 R122, R122 ;  /* 0x0000007a007a7308 */ /* 0x000e620000000800 */
        /* <DEDUP_REMOVED lines=8> */
[----:B0-----:R-:W-:Y:S01]  /*2f70*/  FADD.FTZ R29, R120, R5 ;  /* 0x00000005781d7221 */ /* 0x001fe20000010000 */
        /* <DEDUP_REMOVED lines=8> */
[-CC-:B------:R-:W-:Y:S01]  /*3000*/  FFMA.FTZ R60, R60, R21.reuse, -R7.reuse ;  /* 0x000000153c3c7223 */ /* 0x180fe20000010807 */
[-CC-:B------:R-:W-:Y:S01]  /*3010*/  FFMA.FTZ R78, R78, R21.reuse, -R7.reuse ;  /* 0x000000154e4e7223 */ /* 0x180fe20000010807 */
[-CC-:B------:R-:W-:Y:S01]  /*3020*/  FFMA.FTZ R90, R90, R21.reuse, -R7.reuse ;  /* 0x000000155a5a7223 */ /* 0x180fe20000010807 */
[-CC-:B------:R-:W-:Y:S01]  /*3030*/  FFMA.FTZ R92, R92, R21.reuse, -R7.reuse ;  /* 0x000000155c5c7223 */ /* 0x180fe20000010807 */
[-CC-:B------:R-:W-:Y:S01]  /*3040*/  FFMA.FTZ R94, R94, R21.reuse, -R7.reuse ;  /* 0x000000155e5e7223 */ /* 0x180fe20000010807 */
[-CC-:B------:R-:W-:Y:S01]  /*3050*/  FFMA.FTZ R96, R96, R21.reuse, -R7.reuse ;  /* 0x0000001560607223 */ /* 0x180fe20000010807 */
[----:B------:R-:W1:Y:S01]  /*3060*/  MUFU.EX2 R11, R11 ;  /* 0x0000000b000b7308 */ /* 0x000e620000000800 */
[C---:B--2---:R-:W-:Y:S01]  /*3070*/  FADD.FTZ R29, R9.reuse, R4 ;  /* 0x00000004091d7221 */ /* 0x044fe20000010000 */
[----:B------:R-:W-:Y:S01]  /*3080*/  FFMA.FTZ R98, R98, R21, -R7 ;  /* 0x0000001562627223 */ /* 0x000fe20000010807 */
[----:B------:R-:W-:-:S02]  /*3090*/  F2FP.F16.F32.PACK_AB R122, R9, R122 ;  /* 0x0000007a097a723e */ /* 0x000fc400000000ff */
[----:B------:R-:W-:Y:S02]  /*30a0*/  F2FP.F16.F32.PACK_AB R120, R5, R120 ;  /* 0x000000780578723e */ /* 0x000fe400000000ff */
[----:B------:R-:W-:Y:S01]  /*30b0*/  F2FP.F16.F32.PACK_AB R121, R62, R121 ;  /* 0x000000793e79723e */ /* 0x000fe200000000ff */
[----:B------:R-:W2:Y:S01]  /*30c0*/  MUFU.EX2 R126, R126 ;  /* 0x0000007e007e7308 */ /* 0x000ea20000000800 */
[----:B0-----:R-:W-:Y:S01]  /*30d0*/  FADD.FTZ R4, R124, R29 ;  /* 0x0000001d7c047221 */ /* 0x001fe20000010000 */
[----:B------:R-:W-:Y:S01]  /*30e0*/  FADD.FTZ R29, R131, R6 ;  /* 0x00000006831d7221 */ /* 0x000fe20000010000 */
[----:B------:R-:W-:Y:S02]  /*30f0*/  F2FP.F16.F32.PACK_AB R123, R64, R123 ;  /* 0x0000007b407b723e */ /* 0x000fe400000000ff */
[----:B------:R-:W-:Y:S01]  /*3100*/  F2FP.F16.F32.PACK_AB R125, R66, R125 ;  /* 0x0000007d427d723e */ /* 0x000fe200000000ff */
[----:B------:R-:W-:Y:S01]  /*3110*/  FADD.FTZ R6, R72, R29 ;  /* 0x0000001d48067221 */ /* 0x000fe20000010000 */
[----:B------:R-:W-:Y:S01]  /*3120*/  FFMA.FTZ R29, R52, R21, -R7 ;  /* 0x00000015341d7223 */ /* 0x000fe20000010807 */
        /* <DEDUP_REMOVED lines=11> */
[C---:B------:R-:W-:Y:S01]  /*31e0*/  F2FP.F16.F32.PACK_AB R135, R76.reuse, R135 ;  /* 0x000000874c87723e */ /* 0x040fe200000000ff */
[----:B------:R-:W-:Y:S01]  /*31f0*/  FADD.FTZ R6, R76, R33 ;  /* 0x000000214c067221 */ /* 0x000fe20000010000 */
[----:B------:R-:W-:Y:S01]  /*3200*/  F2FP.F16.F32.PACK_AB R124, R11, R124 ;  /* 0x0000007c0b7c723e */ /* 0x000fe200000000ff */
[----:B------:R-:W2:Y:S01]  /*3210*/  MUFU.EX2 R15, R15 ;  /* 0x0000000f000f7308 */ /* 0x000ea20000000800 */
[----:B0-----:R-:W-:Y:S01]  /*3220*/  FADD.FTZ R31, R13, R4 ;  /* 0x000000040d1f7221 */ /* 0x001fe20000010000 */
[----:B------:R-:W-:Y:S01]  /*3230*/  FADD.FTZ R35, R137, R6 ;  /* 0x0000000689237221 */ /* 0x000fe20000010000 */
[----:B------:R-:W-:-:S02]  /*3240*/  F2FP.F16.F32.PACK_AB R137, R80, R137 ;  /* 0x000000895089723e */ /* 0x000fc400000000ff */
[----:B------:R-:W-:Y:S01]  /*3250*/  F2FP.F16.F32.PACK_AB R126, R13, R126 ;  /* 0x0000007e0d7e723e */ /* 0x000fe200000000ff */
[----:B------:R-:W-:Y:S02]  /*3260*/  FADD.FTZ R6, R80, R35 ;  /* 0x0000002350067221 */ /* 0x000fe40000010000 */
[----:B------:R-:W0:Y:S01]  /*3270*/  MUFU.EX2 R130, R130 ;  /* 0x0000008200827308 */ /* 0x000e220000000800 */
[----:B-1----:R-:W-:Y:S01]  /*3280*/  FADD.FTZ R4, R128, R31 ;  /* 0x0000001f80047221 */ /* 0x002fe20000010000 */
[----:B------:R-:W-:Y:S01]  /*3290*/  FADD.FTZ R35, R139, R6 ;  /* 0x000000068b237221 */ /* 0x000fe20000010000 */
[----:B------:R-:W-:-:S03]  /*32a0*/  F2FP.F16.F32.PACK_AB R139, R82, R139 ;  /* 0x0000008b528b723e */ /* 0x000fc600000000ff */
[----:B------:R-:W-:Y:S02]  /*32b0*/  FADD.FTZ R6, R82, R35 ;  /* 0x0000002352067221 */ /* 0x000fe40000010000 */
[----:B------:R-:W1:Y:S01]  /*32c0*/  MUFU.EX2 R17, R17 ;  /* 0x0000001100117308 */ /* 0x000e620000000800 */
[----:B--2---:R-:W-:Y:S01]  /*32d0*/  FADD.FTZ R31, R15, R4 ;  /* 0x000000040f1f7221 */ /* 0x004fe20000010000 */
        /* <DEDUP_REMOVED lines=65> */
[----:B------:R2:W3:Y:S01]  /*36f0*/  MUFU.EX2 R35, R90 ;  /* 0x0000005a00237308 */ /* 0x0004e20000000800 */
[C---:B0-----:R-:W-:Y:S01]  /*3700*/  FADD.FTZ R39, R33.reuse, R4 ;  /* 0x0000000421277221 */ /* 0x041fe20000010000 */
[----:B------:R-:W-:-:S06]  /*3710*/  F2FP.F16.F32.PACK_AB R144, R33, R58 ;  /* 0x0000003a2190723e */ /* 0x000fcc00000000ff */
[----:B------:R-:W0:Y:S01]  /*3720*/  MUFU.EX2 R92, R92 ;  /* 0x0000005c005c7308 */ /* 0x000e220000000800 */
[----:B-1----:R-:W-:Y:S01]  /*3730*/  FADD.FTZ R4, R78, R39 ;  /* 0x000000274e047221 */ /* 0x002fe20000010000 */
[----:B--2---:R-:W-:-:S06]  /*3740*/  MOV R90, R119 ;  /* 0x00000077005a7202 */ /* 0x004fcc0000000f00 */
[----:B------:R1:W2:Y:S01]  /*3750*/  MUFU.EX2 R37, R94 ;  /* 0x0000005e00257308 */ /* 0x0002a20000000800 */
[C---:B---3--:R-:W-:Y:S01]  /*3760*/  FADD.FTZ R5, R35.reuse, R4 ;  /* 0x0000000423057221 */ /* 0x048fe20000010000 */
[----:B------:R-:W-:-:S06]  /*3770*/  F2FP.F16.F32.PACK_AB R146, R35, R78 ;  /* 0x0000004e2392723e */ /* 0x000fcc00000000ff */
[----:B------:R-:W3:Y:S01]  /*3780*/  MUFU.EX2 R151, R151 ;  /* 0x0000009700977308 */ /* 0x000ee20000000800 */
[----:B0-----:R-:W-:Y:S01]  /*3790*/  FADD.FTZ R4, R92, R5 ;  /* 0x000000055c047221 */ /* 0x001fe20000010000 */
[----:B-1----:R-:W-:-:S06]  /*37a0*/  MOV R94, R119 ;  /* 0x00000077005e7202 */ /* 0x002fcc0000000f00 */
[----:B------:R-:W0:Y:S01]  /*37b0*/  MUFU.EX2 R96, R96 ;  /* 0x0000006000607308 */ /* 0x000e220000000800 */
[C---:B--2---:R-:W-:Y:S01]  /*37c0*/  FADD.FTZ R5, R37.reuse, R4 ;  /* 0x0000000425057221 */ /* 0x044fe20000010000 */
[----:B------:R-:W-:Y:S01]  /*37d0*/  F2FP.F16.F32.PACK_AB R148, R37, R92 ;  /* 0x0000005c2594723e */ /* 0x000fe200000000ff */
[----:B------:R-:W-:-:S05]  /*37e0*/  IMAD.MOV.U32 R92, RZ, RZ, R119 ;  /* 0x000000ffff5c7224 */ /* 0x000fca00078e0077 */
[----:B------:R-:W1:Y:S01]  /*37f0*/  MUFU.EX2 R104, R104 ;  /* 0x0000006800687308 */ /* 0x000e620000000800 */
[----:B---3--:R-:W-:-:S07]  /*3800*/  FADD.FTZ R7, R151, R6 ;  /* 0x0000000697077221 */ /* 0x008fce0000010000 */
[----:B------:R2:W3:Y:S01]  /*3810*/  MUFU.EX2 R9, R98 ;  /* 0x0000006200097308 */ /* 0x0004e20000000800 */
[----:B0-----:R-:W-:Y:S01]  /*3820*/  FADD.FTZ R4, R96, R5 ;  /* 0x0000000560047221 */ /* 0x001fe20000010000 */
[C---:B-1----:R-:W-:Y:S01]  /*3830*/  FADD.FTZ R7, R104.reuse, R7 ;  /* 0x0000000768077221 */ /* 0x042fe20000010000 */
[----:B------:R-:W-:Y:S01]  /*3840*/  F2FP.F16.F32.PACK_AB R151, R104, R151 ;  /* 0x000000976897723e */ /* 0x000fe200000000ff */
[--C-:B------:R-:W-:Y:S01]  /*3850*/  IMAD.MOV.U32 R104, RZ, RZ, R119.reuse ;  /* 0x000000ffff687224 */ /* 0x100fe200078e0077 */
[----:B--2---:R-:W-:Y:S02]  /*3860*/  MOV R98, R119 ;  /* 0x0000007700627202 */ /* 0x004fe40000000f00 */
[C---:B---3--:R-:W-:Y:S01]  /*3870*/  F2FP.F16.F32.PACK_AB R150, R9.reuse, R96 ;  /* 0x000000600996723e */ /* 0x048fe200000000ff */
[----:B------:R-:W-:Y:S01]  /*3880*/  FADD.FTZ R5, R9, R4 ;  /* 0x0000000409057221 */ /* 0x000fe20000010000 */
[----:B------:R-:W-:Y:S01]  /*3890*/  IMAD.MOV.U32 R96, RZ, RZ, R119 ;  /* 0x000000ffff607224 */ /* 0x000fe200078e0077 */
[----:B------:R-:W-:Y:S06]  /*38a0*/  @!P1 BRA `(.L_x_12822) ;  /* 0x0000002400a09947 */ /* 0x000fec0003800000 */
[----:B------:R-:W-:Y:S01]  /*38b0*/  IMAD.MOV.U32 R6, RZ, RZ, R24 ;  /* 0x000000ffff067224 */ /* 0x000fe200078e0018 */
[----:B------:R-:W-:Y:S02]  /*38c0*/  MOV R4, R32 ;  /* 0x0000002000047202 */ /* 0x000fe40000000f00 */
        /* <DEDUP_REMOVED lines=16> */
[----:B------:R-:W-:Y:S01]  /*39d0*/  UMOV UR6, URZ ;  /* 0x0000003f00067c82 */ /* 0x000fe20008000000 */
[----:B------:R-:W-:Y:S01]  /*39e0*/  UMOV UR5, URZ ;  /* 0x0000003f00057c82 */ /* 0x000fe20008000000 */
[----:B------:R-:W-:-:S05]  /*39f0*/  ULDC UR23, c[0x0][0x9d8] ;  /* 0x0002760000177ab9 */ /* 0x000fca0000000800 */
.L_x_12833:
[----:B------:R-:W-:Y:S01]  /*3a00*/  ISETP.NE.AND P2, PT, RZ, UR44, PT ;  /* 0x0000002cff007c0c */ /* 0x000fe2000bf45270 */
[----:B------:R-:W-:-:S04]  /*3a10*/  UISETP.NE.AND UP0, UPT, UR5, 0x1, UPT ;  /* 0x000000010500788c */ /* 0x000fc8000bf05270 */
[----:B------:R-:W-:-:S04]  /*3a20*/  USEL UR4, URZ, 0x1, UP0 ;  /* 0x000000013f047887 */ /* 0x000fc80008000000 */
[----:B------:R-:W-:-:S04]  /*3a30*/  ULOP3.LUT UR4, UR6, UR4, URZ, 0x3c, !UPT ;  /* 0x0000000406047292 */ /* 0x000fc8000f8e3c3f */
[----:B------:R-:W-:Y:S08]  /*3a40*/  @P2 BRA `(.L_x_12823) ;  /* 0x0000000000382947 */ /* 0x000ff00003800000 */
[----:B------:R-:W-:Y:S05]  /*3a50*/  @!P0 BRA `(.L_x_12824) ;  /* 0x0000000000048947 */ /* 0x000fea0003800000 */
[----:B------:R-:W-:Y:S01]  /*3a60*/  BPT.TRAP 0x1 ;  /* 0x000000040000795c */ /* 0x000fe20000300000 */
.L_x_12824:
        /* <DEDUP_REMOVED lines=9> */
.L_x_12825:
[----:B-1----:R-:W-:Y:S05]  /*3b00*/  @P1 BRA `(.L_x_12823) ;  /* 0x0000000000081947 */ /* 0x002fea0003800000 */
[----:B------:R-:W1:Y:S02]  /*3b10*/  SYNCS.PHASECHK.TRANS64.TRYWAIT P1, [UR10+0x16830], R0 ;  /* 0x01683000ff0075a7 */ /* 0x000e64000802014a */
[----:B-1----:R-:W-:Y:S05]  /*3b20*/  @!P1 BRA `(.L_x_12826) ;  /* 0x0000007800d49947 */ /* 0x002fea0003800000 */
.L_x_12823:
        /* <DEDUP_REMOVED lines=12> */
[----:B0-----:R-:W-:Y:S02]  /*3bf0*/  IMAD.U32 R0, RZ, RZ, UR22 ;  /* 0x00000016ff007e24 */ /* 0x001fe4000f8e00ff */
[----:B------:R-:W-:Y:S02]  /*3c00*/  UIADD3 UR10, UR26, 0x2, URZ ;  /* 0x000000021a0a7890 */ /* 0x000fe4000fffe03f */
[----:B------:R-:W-:-:S02]  /*3c10*/  UIADD3 UR14, UR26, 0x4, URZ ;  /* 0x000000041a0e7890 */ /* 0x000fc4000fffe03f */
[----:B------:R-:W-:Y:S01]  /*3c20*/  UIADD3 UR18, UR26, 0x6, URZ ;  /* 0x000000061a127890 */ /* 0x000fe2000fffe03f */
        /* <DEDUP_REMOVED lines=15> */
.L_x_12828:
[----:B------:R-:W-:Y:S01]  /*3d20*/  ULEA UR10, UR5, UR40, 0x3 ;  /* 0x00000028050a7291 */ /* 0x000fe2000f8e183f */
[----:B------:R-:W-:-:S04]  /*3d30*/  MOV R8, UR6 ;  /* 0x0000000600087c02 */ /* 0x000fc80008000f00 */
[----:B------:R-:W-:-:S04]  /*3d40*/  SHF.L.U32 R8, R8, 0x1f, RZ ;  /* 0x0000001f08087819 */ /* 0x000fc800000006ff */
[----:B------:R0:W1:Y:S01]  /*3d50*/  SYNCS.PHASECHK.TRANS64.TRYWAIT P1, [UR10+0x16850], R8 ;  /* 0x01685008ff0075a7 */ /* 0x000062000802014a */
[----:B------:R-:W-:Y:S05]  /*3d60*/  @!P0 BRA `(.L_x_12829) ;  /* 0x0000000000048947 */ /* 0x000fea0003800000 */
[----:B------:R-:W-:Y:S01]  /*3d70*/  BPT.TRAP 0x1 ;  /* 0x000000040000795c */ /* 0x000fe20000300000 */
.L_x_12829:
[----:B-1----:R-:W-:Y:S05]  /*3d80*/  @P1 BRA `(.L_x_12827) ;  /* 0x0000000000081947 */ /* 0x002fea0003800000 */
[----:B------:R-:W1:Y:S02]  /*3d90*/  SYNCS.PHASECHK.TRANS64.TRYWAIT P1, [UR10+0x16850], R8 ;  /* 0x01685008ff0075a7 */ /* 0x000e64000802014a */
[----:B-1----:R-:W-:Y:S05]  /*3da0*/  @!P1 BRA `(.L_x_12830) ;  /* 0x00000078004c9947 */ /* 0x002fea0003800000 */
.L_x_12827:
[----:B------:R-:W-:Y:S01]  /*3db0*/  UIADD3 UR6, UR40, 0x400, URZ ;  /* 0x0000040028067890 */ /* 0x000fe2000fffe03f */
[----:B------:R-:W-:Y:S01]  /*3dc0*/  WARPGROUP.ARRIVE ;  /* 0x00000000000079c5 */ /* 0x000fe20000000000 */
[----:B------:R-:W-:Y:S01]  /*3dd0*/  UMOV UR11, 0x40000040 ;  /* 0x40000040000b7882 */ /* 0x000fe20000000000 */
[----:B01----:R-:W-:Y:S01]  /*3de0*/  VIADD R8, R16, 0x9 ;  /* 0x0000000910087836 */ /* 0x003fe20000000000 */
[----:B------:R-:W-:Y:S01]  /*3df0*/  USHF.R.U32.HI UR6, URZ, 0x4, UR6 ;  /* 0x000000043f067899 */ /* 0x000fe20008011606 */
[----:B------:R-:W-:-:S03]  /*3e00*/  ISETP.GE.U32.AND P1, PT, R22, 0x180, PT ;  /* 0x000001801600780c */ /* 0x000fc60003f26070 */
[----:B------:R-:W-:Y:S01]  /*3e10*/  ULOP3.LUT UR6, UR6, 0x3fff, URZ, 0xc0, !UPT ;  /* 0x00003fff06067892 */ /* 0x000fe2000f8ec03f */
[----:B------:R-:W-:-:S03]  /*3e20*/  SEL R8, R8, 0x9, !P1 ;  /* 0x0000000908087807 */ /* 0x000fc60004800000 */
[----:B------:R-:W-:-:S07]  /*3e30*/  ULEA UR6, UR5, UR6, 0xa ;  /* 0x0000000605067291 */ /* 0x000fce000f8e503f */
[----:B------:R-:W-:Y:S02]  /*3e40*/  UMOV UR10, UR6 ;  /* 0x00000006000a7c82 */ /* 0x000fe40008000000 */
[----:B------:R-:W-:Y:S01]  /*3e50*/  HGMMA.64x64x16.F32 R88, R120, gdesc[UR8].tnspB, R88, gsb0 ;  /* 0x40e0000878587df0 */ /* 0x000fe20008000858 */
[----:B------:R-:W-:Y:S01]  /*3e60*/  UIADD3 UR10, UR6, 0x80, URZ ;  /* 0x00000080060a7890 */ /* 0x000fe2000fffe03f */
[----:B------:R-:W-:Y:S01]  /*3e70*/  UMOV UR11, 0x40000040 ;  /* 0x40000040000b7882 */ /* 0x000fe20000000000 */
[----:B------:R-:W-:Y:S02]  /*3e80*/  WARPGROUP.DEPBAR.LE gsb0, 0x0 ;  /* 0x00008000000079c5 */ /* 0x000fe40000010000 */
[----:B------:R-:W-:-:S06]  /*3e90*/  WARPGROUP.ARRIVE ;  /* 0x00000000000079c5 */ /* 0x000fcc0000000000 */
        /* <DEDUP_REMOVED lines=23> */
[----:B------:R-:W-:Y:S01]  /*4010*/  UIADD3 UR6, UR6, 0x380, URZ ;  /* 0x0000038006067890 */ /* 0x000fe2000fffe03f */
[----:B------:R-:W-:Y:S02]  /*4020*/  WARPGROUP.DEPBAR.LE gsb0, 0x0 ;  /* 0x00008000000079c5 */ /* 0x000fe40000010000 */
[----:B------:R-:W-:-:S06]  /*4030*/  WARPGROUP.ARRIVE ;  /* 0x00000000000079c5 */ /* 0x000fcc0000000000 */
[----:B------:R-:W-:Y:S01]  /*4040*/  HGMMA.64x64x16.F32 R88, R144, gdesc[UR8].tnspB, R88, gsb0 ;  /* 0x40e0000890587df0 */ /* 0x000fe20008000858 */
[----:B------:R-:W-:Y:S01]  /*4050*/  UMOV UR10, UR6 ;  /* 0x00000006000a7c82 */ /* 0x000fe20008000000 */
[----:B------:R-:W-:Y:S01]  /*4060*/  UMOV UR11, 0x40000040 ;  /* 0x40000040000b7882 */ /* 0x000fe20000000000 */
[----:B------:R-:W-:Y:S02]  /*4070*/  WARPGROUP.DEPBAR.LE gsb0, 0x0 ;  /* 0x00008000000079c5 */ /* 0x000fe40000010000 */
[----:B------:R-:W-:-:S06]  /*4080*/  WARPGROUP.ARRIVE ;  /* 0x00000000000079c5 */ /* 0x000fcc0000000000 */
[----:B------:R-:W-:Y:S03]  /*4090*/  HGMMA.64x64x16.F32 R88, R148, gdesc[UR8].tnspB, R88, gsb0 ;  /* 0x40e0000894587df0 */ /* 0x000fe60008000858 */
[----:B------:R-:W-:Y:S02]  /*40a0*/  WARPGROUP.DEPBAR.LE gsb0, 0x0 ;  /* 0x00008000000079c5 */ /* 0x000fe40000010000 */
[----:B------:R0:W-:Y:S06]  /*40b0*/  BAR.ARV R8, 0x100 ;  /* 0x000400080000751d */ /* 0x0001ec0000002000 */
[----:B------:R-:W-:Y:S05]  /*40c0*/  @!P0 BRA `(.L_x_12831) ;  /* 0x0000000000048947 */ /* 0x000fea0003800000 */
[----:B------:R-:W-:Y:S01]  /*40d0*/  BPT.TRAP 0x1 ;  /* 0x000000040000795c */ /* 0x000fe20000300000 */
.L_x_12831:
[----:B------:R-:W-:Y:S01]  /*40e0*/  FMUL.FTZ R9, R24, UR23 ;  /* 0x0000001718097c20 */ /* 0x000fe20008410000 */
[----:B0-----:R-:W-:Y:S01]  /*40f0*/  FMUL.FTZ R8, R25, UR23 ;  /* 0x0000001719087c20 */ /* 0x001fe20008410000 */
        /* <DEDUP_REMOVED lines=204> */
[C---:B-1----:R-:W-:Y:S01]  /*4dc0*/  FMUL.FTZ R55, R32.reuse, R21 ;  /* 0x0000001520377220 */ /* 0x042fe20000410000 */
[----:B------:R-:W-:-:S03]  /*4dd0*/  FADD.FTZ R4, -R32, R4 ;  /* 0x0000000420047221 */ /* 0x000fc60000010100 */
[-CC-:B------:R-:W-:Y:S01]  /*4de0*/  FFMA.FTZ R29, R25, R21.reuse, -R55.reuse ;  /* 0x00000015191d7223 */ /* 0x180fe20000010837 */
[-C--:B------:R-:W-:Y:S01]  /*4df0*/  FMUL.FTZ R37, R4, R21.reuse ;  /* 0x0000001504257220 */ /* 0x080fe20000410000 */
[-CC-:B------:R-:W-:Y:S01]  /*4e00*/  FFMA.FTZ R25, R53, R21.reuse, -R55.reuse ;  /* 0x0000001535197223 */ /* 0x180fe20000010837 */
        /* <DEDUP_REMOVED lines=18> */
[-CC-:B------:R-:W-:Y:S01]  /*4f30*/  FFMA.FTZ R127, R17, R21.reuse, -R53.reuse ;  /* 0x00000015117f7223 */ /* 0x180fe20000010835 */
[-CC-:B------:R-:W-:Y:S01]  /*4f40*/  FFMA.FTZ R133, R30, R21.reuse, -R53.reuse ;  /* 0x000000151e857223 */ /* 0x180fe20000010835 */
[-C--:B------:R-:W-:Y:S01]  /*4f50*/  FFMA.FTZ R30, R38, R21.reuse, -R53 ;  /* 0x00000015261e7223 */ /* 0x080fe20000010835 */
[-C--:B------:R-:W-:Y:S01]  /*4f60*/  FFMA.FTZ R45, R130, R21.reuse, -R55 ;  /* 0x00000015822d7223 */ /* 0x080fe20000010837 */
[-CC-:B------:R-:W-:Y:S01]  /*4f70*/  FFMA.FTZ R18, R18, R21.reuse, -R53.reuse ;  /* 0x0000001512127223 */ /* 0x180fe20000010835 */
[----:B------:R-:W-:Y:S01]  /*4f80*/  MUFU.EX2 R4, R4 ;  /* 0x0000000400047308 */ /* 0x000fe20000000800 */
[-C--:B------:R-:W-:Y:S01]  /*4f90*/  FFMA.FTZ R137, R40, R21.reuse, -R53 ;  /* 0x0000001528897223 */ /* 0x080fe20000010835 */
[-C--:B------:R-:W-:Y:S01]  /*4fa0*/  FFMA.FTZ R128, R132, R21.reuse, -R55 ;  /* 0x0000001584807223 */ /* 0x080fe20000010837 */
[-C--:B------:R-:W-:Y:S01]  /*4fb0*/  FFMA.FTZ R129, R19, R21.reuse, -R53 ;  /* 0x0000001513817223 */ /* 0x080fe20000010835 */
[-C--:B------:R-:W-:Y:S01]  /*4fc0*/  FFMA.FTZ R43, R134, R21.reuse, -R55 ;  /* 0x00000015862b7223 */ /* 0x080fe20000010837 */
[-C--:B------:R-:W-:Y:S01]  /*4fd0*/  FFMA.FTZ R20, R20, R21.reuse, -R53 ;  /* 0x0000001514147223 */ /* 0x080fe20000010835 */
[-C--:B------:R-:W-:Y:S01]  /*4fe0*/  FFMA.FTZ R130, R136, R21.reuse, -R55 ;  /* 0x0000001588827223 */ /* 0x080fe20000010837 */
[----:B------:R-:W-:Y:S01]  /*4ff0*/  FFMA.FTZ R131, R26, R21, -R53 ;  /* 0x000000151a837223 */ /* 0x000fe20000010835 */
[----:B------:R-:W1:Y:S01]  /*5000*/  MUFU.EX2 R121, R121 ;  /* 0x0000007900797308 */ /* 0x000e620000000800 */
[----:B0-----:R-:W-:Y:S01]  /*5010*/  FFMA.FTZ R5, R6, R5, R9 ;  /* 0x0000000506057223 */ /* 0x001fe20000010009 */
[-C--:B------:R-:W-:Y:S01]  /*5020*/  FFMA.FTZ R41, R138, R21.reuse, -R55 ;  /* 0x000000158a297223 */ /* 0x080fe20000010837 */
[-CC-:B------:R-:W-:Y:S01]  /*5030*/  FFMA.FTZ R26, R28, R21.reuse, -R53.reuse ;  /* 0x000000151c1a7223 */ /* 0x180fe20000010835 */
[-CC-:B------:R-:W-:Y:S01]  /*5040*/  FFMA.FTZ R28, R34, R21.reuse, -R53.reuse ;  /* 0x00000015221c7223 */ /* 0x180fe20000010835 */
[-C--:B------:R-:W-:Y:S01]  /*5050*/  FFMA.FTZ R34, R42, R21.reuse, -R53 ;  /* 0x000000152a227223 */ /* 0x080fe20000010835 */
[-CC-:B------:R-:W-:Y:S01]  /*5060*/  FFMA.FTZ R132, R140, R21.reuse, -R55.reuse ;  /* 0x000000158c847223 */ /* 0x180fe20000010837 */
[-CC-:B------:R-:W-:Y:S01]  /*5070*/  FFMA.FTZ R39, R142, R21.reuse, -R55.reuse ;  /* 0x000000158e277223 */ /* 0x180fe20000010837 */
[----:B------:R-:W0:Y:S01]  /*5080*/  MUFU.EX2 R74, R74 ;  /* 0x0000004a004a7308 */ /* 0x000e220000000800 */
[-C--:B------:R-:W-:Y:S01]  /*5090*/  FFMA.FTZ R134, R52, R21.reuse, -R55 ;  /* 0x0000001534867223 */ /* 0x080fe20000010837 */
[-C--:B------:R-:W-:Y:S01]  /*50a0*/  FFMA.FTZ R135, R36, R21.reuse, -R53 ;  /* 0x0000001524877223 */ /* 0x080fe20000010835 */
[-C--:B------:R-:W-:Y:S01]  /*50b0*/  FFMA.FTZ R37, R144, R21.reuse, -R55 ;  /* 0x0000001590257223 */ /* 0x080fe20000010837 */
[-C--:B------:R-:W-:Y:S01]  /*50c0*/  FFMA.FTZ R139, R44, R21.reuse, -R53 ;  /* 0x000000152c8b7223 */ /* 0x080fe20000010835 */
[-CC-:B------:R-:W-:Y:S01]  /*50d0*/  FFMA.FTZ R136, R146, R21.reuse, -R55.reuse ;  /* 0x0000001592887223 */ /* 0x180fe20000010837 */
[-CC-:B------:R-:W-:Y:S01]  /*50e0*/  FFMA.FTZ R35, R148, R21.reuse, -R55.reuse ;  /* 0x0000001594237223 */ /* 0x180fe20000010837 */
[----:B------:R-:W-:Y:S01]  /*50f0*/  FFMA.FTZ R138, R150, R21, -R55 ;  /* 0x00000015968a7223 */ /* 0x000fe20000010837 */
[----:B------:R-:W2:Y:S01]  /*5100*/  MUFU.EX2 R10, R10 ;  /* 0x0000000a000a7308 */ /* 0x000ea20000000800 */
        /* <DEDUP_REMOVED lines=8> */
[----:B0-----:R-:W-:Y:S01]  /*5190*/  FADD.FTZ R5, R74, R5 ;  /* 0x000000054a057221 */ /* 0x001fe20000010000 */
[-C--:B------:R-:W-:Y:S01]  /*51a0*/  FFMA.FTZ R143, R54, R21.reuse, -R53 ;  /* 0x00000015368f7223 */ /* 0x080fe20000010835 */
[-C--:B------:R-:W-:Y:S01]  /*51b0*/  FFMA.FTZ R144, R27, R21.reuse, -R55 ;  /* 0x000000151b907223 */ /* 0x080fe20000010837 */
[-C--:B------:R-:W-:Y:S01]  /*51c0*/  FFMA.FTZ R145, R58, R21.reuse, -R53 ;  /* 0x000000153a917223 */ /* 0x080fe20000010835 */
[-CC-:B------:R-:W-:Y:S01]  /*51d0*/  FFMA.FTZ R27, R51, R21.reuse, -R55.reuse ;  /* 0x00000015331b7223 */ /* 0x180fe20000010837 */
[-C--:B------:R-:W-:Y:S01]  /*51e0*/  FFMA.FTZ R146, R76, R21.reuse, -R55 ;  /* 0x000000154c927223 */ /* 0x080fe20000010837 */
[-C--:B------:R-:W-:Y:S01]  /*51f0*/  FFMA.FTZ R147, R62, R21.reuse, -R53 ;  /* 0x000000153e937223 */ /* 0x080fe20000010835 */
[----:B------:R-:W0:Y:S01]  /*5200*/  MUFU.EX2 R123, R123 ;  /* 0x0000007b007b7308 */ /* 0x000e220000000800 */
[----:B--2---:R-:W-:Y:S01]  /*5210*/  FADD.FTZ R38, R10, R7 ;  /* 0x000000070a267221 */ /* 0x004fe20000010000 */
[-C--:B------:R-:W-:Y:S01]  /*5220*/  FFMA.FTZ R148, R78, R21.reuse, -R55 ;  /* 0x000000154e947223 */ /* 0x080fe20000010837 */
[-C--:B------:R-:W-:Y:S01]  /*5230*/  FFMA.FTZ R149, R66, R21.reuse, -R53 ;  /* 0x0000001542957223 */ /* 0x080fe20000010835 */
[-CC-:B------:R-:W-:Y:S01]  /*5240*/  FFMA.FTZ R23, R80, R21.reuse, -R55.reuse ;  /* 0x0000001550177223 */ /* 0x180fe20000010837 */
[-C--:B------:R-:W-:Y:S01]  /*5250*/  FFMA.FTZ R150, R82, R21.reuse, -R55 ;  /* 0x0000001552967223 */ /* 0x080fe20000010837 */
[-C--:B------:R-:W-:Y:S01]  /*5260*/  FFMA.FTZ R70, R70, R21.reuse, -R53 ;  /* 0x0000001546467223 */ /* 0x080fe20000010835 */
[----:B------:R-:W-:Y:S01]  /*5270*/  FFMA.FTZ R51, R84, R21, -R55 ;  /* 0x0000001554337223 */ /* 0x000fe20000010837 */
        /* <DEDUP_REMOVED lines=12> */
[----:B------:R-:W-:-:S06]  /*5340*/  FFMA.FTZ R38, R50, R21, -R53 ;  /* 0x0000001532267223 */ /* 0x000fcc0000010835 */
        /* <DEDUP_REMOVED lines=16> */
[----:B------:R-:W-:-:S06]  /*5450*/  FFMA.FTZ R40, R56, R21, -R53 ;  /* 0x0000001538287223 */ /* 0x000fcc0000010835 */
        /* <DEDUP_REMOVED lines=16> */
[----:B------:R-:W-:-:S06]  /*5560*/  FFMA.FTZ R42, R60, R21, -R53 ;  /* 0x000000153c2a7223 */ /* 0x000fcc0000010835 */
        /* <DEDUP_REMOVED lines=33> */
[-CC-:B------:R-:W-:Y:S01]  /*5780*/  FFMA.FTZ R46, R68, R21.reuse, -R53.reuse ;  /* 0x00000015442e7223 */ /* 0x180fe20000010835 */
        /* <DEDUP_REMOVED lines=45> */
.L_x_12832:
[----:B------:R-:W-:Y:S01]  /*5a60*/  ULEA UR5, UR5, UR40, 0x3 ;  /* 0x0000002805057291 */ /* 0x000fe2000f8e183f */
[-C--:B------:R-:W-:Y:S01]  /*5a70*/  FMUL.FTZ R88, R88, R6.reuse ;  /* 0x0000000658587220 */ /* 0x080fe20000410000 */
[----:B------:R-:W-:Y:S01]  /*5a80*/  UISETP.GT.AND UP0, UPT, UR21, UR37, UPT ;  /* 0x000000251500728c */ /* 0x000fe2000bf04270 */
[-C--:B------:R-:W-:Y:S01]  /*5a90*/  FMUL.FTZ R89, R89, R6.reuse ;  /* 0x0000000659597220 */ /* 0x080fe20000410000 */
[----:B------:R-:W-:Y:S01]  /*5aa0*/  UIADD3 UR5, UR5, 0x16860, URZ ;  /* 0x0001686005057890 */ /* 0x000fe2000fffe03f */
[-C--:B------:R-:W-:Y:S01]  /*5ab0*/  FMUL.FTZ R92, R92, R6.reuse ;  /* 0x000000065c5c7220 */ /* 0x080fe20000410000 */
[----:B------:R-:W-:Y:S01]  /*5ac0*/  UIADD3 UR10, UR21, -0x1, URZ ;  /* 0xffffffff150a7890 */ /* 0x000fe2000fffe03f */
[-C--:B------:R-:W-:Y:S01]  /*5ad0*/  FMUL.FTZ R93, R93, R6.reuse ;  /* 0x000000065d5d7220 */ /* 0x080fe20000410000 */
[----:B------:R-:W-:Y:S01]  /*5ae0*/  PLOP3.LUT P1, PT, PT, PT, UP0, 0x80, 0x0 ;  /* 0x000000000000781c */ /* 0x000fe20003f2f008 */
[----:B------:R-:W-:Y:S01]  /*5af0*/  UPRMT UR5, UR7, 0x654, UR5 ;  /* 0x0000065407057896 */ /* 0x000fe20008000005 */
[-C--:B------:R-:W-:Y:S01]  /*5b00*/  FMUL.FTZ R96, R96, R6.reuse ;  /* 0x0000000660607220 */ /* 0x080fe20000410000 */
[----:B------:R-:W-:Y:S01]  /*5b10*/  UMOV UR6, UR4 ;  /* 0x0000000400067c82 */ /* 0x000fe20008000000 */
[-C--:B------:R-:W-:Y:S01]  /*5b20*/  FMUL.FTZ R97, R97, R6.reuse ;  /* 0x0000000661617220 */ /* 0x080fe20000410000 */
[----:B------:R-:W-:Y:S01]  /*5b30*/  UMOV UR21, UR10 ;  /* 0x0000000a00157c82 */ /* 0x000fe20008000000 */
        /* <DEDUP_REMOVED lines=63> */
.L_x_12822:
[----:B------:R-:W-:Y:S06]  /*5f30*/  BAR.ARV 0x8, 0x200 ;  /* 0x0208000000007b1d */ /* 0x000fec0000002000 */
[----:B------:R-:W-:Y:S05]  /*5f40*/  @!P0 BRA `(.L_x_12834) ;  /* 0x0000000000048947 */ /* 0x000fea0003800000 */
[----:B------:R-:W-:Y:S01]  /*5f50*/  BPT.TRAP 0x1 ;  /* 0x000000040000795c */ /* 0x000fe20000300000 */
.L_x_12834:
[----:B------:R-:W-:Y:S02]  /*5f60*/  R2UR UR5, R0 ;  /* 0x00000000000572ca */ /* 0x000fe400000e0000 */
[----:B------:R-:W-:-:S04]  /*5f70*/  MOV R2, UR4 ;  /* 0x0000000400027c02 */ /* 0x000fc80008000f00 */
[----:B------:R-:W-:-:S07]  /*5f80*/  SHF.L.U32 R2, R2, 0x1f, RZ ;  /* 0x0000001f02027819 */ /* 0x000fce00000006ff */
[----:B------:R-:W-:-:S09]  /*5f90*/  ULEA UR5, UR5, UR40, 0x3 ;  /* 0x0000002805057291 */ /* 0x000fd2000f8e183f */
[----:B------:R0:W1:Y:S01]  /*5fa0*/  SYNCS.PHASECHK.TRANS64.TRYWAIT P1, [UR5+0x16850], R2 ;  /* 0x01685002ff0075a7 */ /* 0x0000620008020145 */
[----:B------:R-:W-:Y:S05]  /*5fb0*/  @!P0 BRA `(.L_x_12835) ;  /* 0x0000000000048947 */ /* 0x000fea0003800000 */
[----:B------:R-:W-:Y:S01]  /*5fc0*/  BPT.TRAP 0x1 ;  /* 0x000000040000795c */ /* 0x000fe20000300000 */
.L_x_12835:
[----:B-1----:R-:W-:Y:S05]  /*5fd0*/  @P1 BRA `(.L_x_12836) ;  /* 0x0000000000081947 */ /* 0x002fea0003800000 */
[----:B------:R-:W1:Y:S02]  /*5fe0*/  SYNCS.PHASECHK.TRANS64.TRYWAIT P1, [UR5+0x16850], R2 ;  /* 0x01685002ff0075a7 */ /* 0x000e640008020145 */
[----:B-1----:R-:W-:Y:S05]  /*5ff0*/  @!P1 BRA `(.L_x_12837) ;  /* 0x0000005400d09947 */ /* 0x002fea0003800000 */
.L_x_12836:
[----:B------:R-:W-:Y:S01]  /*6000*/  R2UR UR6, R0 ;  /* 0x00000000000672ca */ /* 0x000fe200000e0000 */
[----:B------:R-:W-:Y:S01]  /*6010*/  UIADD3 UR40, UR40, 0x400, URZ ;  /* 0x0000040028287890 */ /* 0x000fe2000fffe03f */
[----:B------:R-:W-:Y:S01]  /*6020*/  WARPGROUP.ARRIVE ;  /* 0x00000000000079c5 */ /* 0x000fe20000000000 */
[----:B------:R-:W-:Y:S01]  /*6030*/  UMOV UR11, 0x40000040 ;  /* 0x40000040000b7882 */ /* 0x000fe20000000000 */
[----:B------:R-:W2:Y:S01]  /*6040*/  SHFL.BFLY PT, R0, R5, 0x2, 0x1f ;  /* 0x0c401f0005007f89 */ /* 0x000ea200000e0000 */
[----:B------:R-:W-:Y:S01]  /*6050*/  USHF.R.U32.HI UR40, URZ, 0x4, UR40 ;  /* 0x000000043f287899 */ /* 0x000fe20008011628 */
[----:B------:R-:W-:Y:S02]  /*6060*/  IMAD.MOV.U32 R29, RZ, RZ, RZ ;  /* 0x000000ffff1d7224 */ /* 0x000fe400078e00ff */
[----:B01----:R-:W0:Y:S01]  /*6070*/  SHFL.BFLY PT, R2, R7, 0x2, 0x1f ;  /* 0x0c401f0007027f89 */ /* 0x003e2200000e0000 */
[----:B------:R-:W-:Y:S01]  /*6080*/  ULOP3.LUT UR4, UR40, 0x3fff, URZ, 0xc0, !UPT ;  /* 0x00003fff28047892 */ /* 0x000fe2000f8ec03f */
[----:B------:R-:W-:-:S02]  /*6090*/  IMAD.MOV.U32 R16, RZ, RZ, RZ ;  /* 0x000000ffff107224 */ /* 0x000fc400078e00ff */
[----:B------:R-:W-:Y:S01]  /*60a0*/  IMAD.MOV.U32 R23, RZ, RZ, -0x800000 ;  /* 0xff800000ff177424 */ /* 0x000fe200078e00ff */
[----:B------:R-:W-:-:S04]  /*60b0*/  ULEA UR4, UR6, UR4, 0xa ;  /* 0x0000000406047291 */ /* 0x000fc8000f8e503f */
[----:B------:R-:W-:-:S03]  /*60c0*/  UIADD3 UR6, UR4, 0x80, URZ ;  /* 0x0000008004067890 */ /* 0x000fc6000fffe03f */
[----:B------:R-:W-:Y:S02]  /*60d0*/  UMOV UR10, UR4 ;  /* 0x00000004000a7c82 */ /* 0x000fe40008000000 */
[----:B------:R-:W-:Y:S01]  /*60e0*/  HGMMA.64x64x16.F32 R88, R120, gdesc[UR8].tnspB, R88, gsb0 ;  /* 0x40e0000878587df0 */ /* 0x000fe20008000858 */
[----:B------:R-:W-:Y:S01]  /*60f0*/  UMOV UR11, 0x40000040 ;  /* 0x40000040000b7882 */ /* 0x000fe20000000000 */
[----:B------:R-:W-:Y:S01]  /*6100*/  UMOV UR10, UR6 ;  /* 0x00000006000a7c82 */ /* 0x000fe20008000000 */
[----:B------:R-:W-:Y:S01]  /*6110*/  UIADD3 UR6, UR4, 0x100, URZ ;  /* 0x0000010004067890 */ /* 0x000fe2000fffe03f */
[----:B--2---:R-:W-:Y:S01]  /*6120*/  FADD.FTZ R0, R0, R5 ;  /* 0x0000000500007221 */ /* 0x004fe20000010000 */
[----:B0-----:R-:W-:-:S04]  /*6130*/  FADD.FTZ R2, R2, R7 ;  /* 0x0000000702027221 */ /* 0x001fc80000010000 */
        /* <DEDUP_REMOVED lines=15> */
[----:B------:R-:W-:Y:S02]  /*6230*/  WARPGROUP.DEPBAR.LE gsb0, 0x0 ;  /* 0x00008000000079c5 */ /* 0x000fe40000010000 */
[----:B------:R-:W-:Y:S01]  /*6240*/  WARPGROUP.ARRIVE ;  /* 0x00000000000079c5 */ /* 0x000fe20000000000 */
[----:B-1----:R-:W-:-:S04]  /*6250*/  @P2 FMUL.FTZ R5, R5, 0.69314718246459960938 ;  /* 0x3f31721805052820 */ /* 0x002fc80000410000 */
[----:B------:R-:W-:Y:S01]  /*6260*/  @P2 FFMA.FTZ R0, R2, R24, R5 ;  /* 0x0000001802002223 */ /* 0x000fe20000010005 */
[----:B------:R-:W-:Y:S01]  /*6270*/  HGMMA.64x64x16.F32 R88, R124, gdesc[UR8].tnspB, R88, gsb0 ;  /* 0x40e000087c587df0 */ /* 0x000fe20008000858 */
[----:B------:R-:W-:Y:S01]  /*6280*/  UMOV UR10, UR6 ;  /* 0x00000006000a7c82 */ /* 0x000fe20008000000 */
[----:B------:R-:W-:Y:S01]  /*6290*/  UMOV UR11, 0x40000040 ;  /* 0x40000040000b7882 */ /* 0x000fe20000000000 */
[----:B------:R-:W-:Y:S01]  /*62a0*/  UIADD3 UR6, UR4, 0x180, URZ ;  /* 0x0000018004067890 */ /* 0x000fe2000fffe03f */
[----:B------:R-:W-:Y:S02]  /*62b0*/  WARPGROUP.DEPBAR.LE gsb0, 0x0 ;  /* 0x00008000000079c5 */ /* 0x000fe40000010000 */
[----:B------:R-:W-:-:S06]  /*62c0*/  WARPGROUP.ARRIVE ;  /* 0x00000000000079c5 */ /* 0x000fcc0000000000 */
        /* <DEDUP_REMOVED lines=15> */
[----:B------:R-:W-:Y:S02]  /*63c0*/  UIADD3 UR6, UR4, 0x300, URZ ;  /* 0x0000030004067890 */ /* 0x000fe4000fffe03f */
        /* <DEDUP_REMOVED lines=15> */
[----:B0-23--:R-:W-:Y:S05]  /*64c0*/  @!P0 BRA `(.L_x_12838) ;  /* 0x0000000000048947 */ /* 0x00dfea0003800000 */
[----:B------:R-:W-:Y:S01]  /*64d0*/  BPT.TRAP 0x1 ;  /* 0x000000040000795c */ /* 0x000fe20000300000 */
.L_x_12838:
        /* <DEDUP_REMOVED lines=36> */
.L_x_12814:
[----:B------:R-:W-:Y:S05]  /*6720*/  @P0 BRA `(.L_x_12839) ;  /* 0x0000000c00c80947 */ /* 0x000fea0003800000 */
[----:B------:R-:W-:Y:S01]  /*6730*/  VIADD R38, R22, 0xffffff80 ;  /* 0xffffff8016267836 */ /* 0x000fe20000000000 */
[----:B------:R-:W0:Y:S01]  /*6740*/  LDC R46, c[0x0][0xbe8] ;  /* 0x0002fa00ff2e7b82 */ /* 0x000e220000000800 */
[----:B------:R-:W1:Y:S01]  /*6750*/  S2R R40, SR_CTAID.X ;  /* 0x0000000000287919 */ /* 0x000e620000002500 */
[----:B------:R-:W-:Y:S02]  /*6760*/  USHF.R.S32.HI UR7, URZ, 0x1f, UR36 ;  /* 0x0000001f3f077899 */ /* 0x000fe40008011424 */
[----:B------:R-:W-:Y:S01]  /*6770*/  IMAD R44, RZ, RZ, -UR36 ;  /* 0x80000024ff2c7e24 */ /* 0x000fe2000f8e02ff */
[----:B------:R-:W-:Y:S01]  /*6780*/  SHF.R.S32.HI R17, RZ, 0x1f, R38 ;  /* 0x0000001fff117819 */ /* 0x000fe20000011426 */
[----:B------:R-:W-:Y:S01]  /*6790*/  ULDC.64 UR8, c[0x0][0xbd0] ;  /* 0x0002f40000087ab9 */ /* 0x000fe20000000a00 */
[----:B------:R-:W-:Y:S01]  /*67a0*/  BSSY B0, `(.L_x_12840) ;  /* 0x00000b6000007945 */ /* 0x000fe20003800000 */
        /* <DEDUP_REMOVED lines=8> */
[----:B------:R-:W-:Y:S01]  /*6830*/  ULDC.64 UR8, c[0x0][0xb38] ;  /* 0x0002ce0000087ab9 */ /* 0x000fe20000000a00 */
[----:B------:R-:W-:Y:S01]  /*6840*/  IMAD.IADD R52, R38, 0x1, -R37 ;  /* 0x0000000126347824 */ /* 0x000fe200078e0a25 */
[----:B------:R-:W-:Y:S01]  /*6850*/  LOP3.LUT R37, R36, 0xfffffffc, RZ, 0xc0, !PT ;  /* 0xfffffffc24257812 */ /* 0x000fe200078ec0ff */
[----:B------:R-:W-:Y:S01]  /*6860*/  IMAD.HI R16, R39, 0x55555556, RZ ;  /* 0x5555555627107827 */ /* 0x000fe200078e02ff */
[----:B------:R-:W3:Y:S01]  /*6870*/  LDC.64 R42, c[0x0][0xbd8] ;  /* 0x0002f600ff2a7b82 */ /* 0x000ee20000000a00 */
[----:B------:R-:W-:Y:S01]  /*6880*/  UIADD3 UR6, UR5, UR6, URZ ;  /* 0x0000000605067290 */ /* 0x000fe2000fffe03f */
[----:B------:R-:W-:Y:S01]  /*6890*/  SHF.R.S32.HI R41, RZ, 0x1f, R52 ;  /* 0x0000001fff297819 */ /* 0x000fe20000011434 */
[----:B------:R-:W-:Y:S01]  /*68a0*/  IMAD.IADD R37, R38, 0x1, -R37 ;  /* 0x0000000126257824 */ /* 0x000fe200078e0a25 */
[----:B0-----:R-:W-:Y:S01]  /*68b0*/  ISETP.NE.AND P0, PT, R46, 0x1, PT ;  /* 0x000000012e00780c */ /* 0x001fe20003f05270 */
[----:B------:R-:W-:Y:S01]  /*68c0*/  UIMAD UR7, UR7, UR8, URZ ;  /* 0x00000008070772a4 */ /* 0x000fe2000f8e023f */
[----:B------:R-:W-:-:S02]  /*68d0*/  LEA.HI R53, R41, R52, RZ, 0x2 ;  /* 0x0000003429357211 */ /* 0x000fc400078f10ff */
[----:B------:R-:W-:Y:S01]  /*68e0*/  LEA.HI R16, R16, R16, RZ, 0x1 ;  /* 0x0000001010107211 */ /* 0x000fe200078f08ff */
[----:B------:R-:W0:Y:S01]  /*68f0*/  S2UR UR11, SR_CTAID.Y ;  /* 0x00000000000b79c3 */ /* 0x000e220000002600 */
[--C-:B------:R-:W-:Y:S02]  /*6900*/  SHF.R.S32.HI R17, RZ, 0x2, R53.reuse ;  /* 0x00000002ff117819 */ /* 0x100fe40000011435 */
[----:B------:R-:W-:Y:S01]  /*6910*/  SHF.R.S32.HI R22, RZ, 0x1f, R53 ;  /* 0x0000001fff167819 */ /* 0x000fe20000011435 */
[----:B--2---:R-:W-:Y:S01]  /*6920*/  USHF.R.S32.HI UR10, URZ, 0x1f, UR12 ;  /* 0x0000001f3f0a7899 */ /* 0x004fe2000801140c */
[----:B------:R-:W-:Y:S02]  /*6930*/  LOP3.LUT R53, R53, 0x7ffffffc, RZ, 0xc0, !PT ;  /* 0x7ffffffc35357812 */ /* 0x000fe400078ec0ff */
[----:B------:R-:W-:Y:S01]  /*6940*/  LEA.HI R22, R22, R17, RZ, 0x3 ;  /* 0x0000001116167211 */ /* 0x000fe200078f18ff */
[----:B------:R-:W0:Y:S03]  /*6950*/  LDC R47, c[0x0][0xc50] ;  /* 0x00031400ff2f7b82 */ /* 0x000e260000000800 */
[----:B------:R-:W-:Y:S01]  /*6960*/  LOP3.LUT R36, R22, 0xfffffff8, RZ, 0xc0, !PT ;  /* 0xfffffff816247812 */ /* 0x000fe200078ec0ff */
[----:B------:R-:W-:Y:S01]  /*6970*/  IMAD R22, R16, -0x3, R39 ;  /* 0xfffffffd10167824 */ /* 0x000fe200078e0227 */
[----:B------:R-:W-:-:S02]  /*6980*/  LEA.HI R16, R41, R52, RZ, 0x5 ;  /* 0x0000003429107211 */ /* 0x000fc400078f28ff */
[----:B------:R-:W-:Y:S01]  /*6990*/  IADD3 R17, R17, -R36, RZ ;  /* 0x8000002411117210 */ /* 0x000fe20007ffe0ff */
[----:B------:R-:W2:Y:S01]  /*69a0*/  @P0 LDC R38, c[0x0][0xbec] ;  /* 0x0002fb00ff260b82 */ /* 0x000ea20000000800 */
[----:B------:R-:W-:Y:S02]  /*69b0*/  LEA.HI R36, R37, R37, RZ, 0x1 ;  /* 0x0000002525247211 */ /* 0x000fe400078f08ff */
[----:B------:R-:W-:Y:S02]  /*69c0*/  SHF.R.S32.HI R16, RZ, 0x5, R16 ;  /* 0x00000005ff107819 */ /* 0x000fe40000011410 */
[----:B------:R-:W-:-:S03]  /*69d0*/  LOP3.LUT R36, R36, 0x1ffffffe, RZ, 0xc0, !PT ;  /* 0x1ffffffe24247812 */ /* 0x000fc600078ec0ff */
[----:B------:R-:W4:Y:S02]  /*69e0*/  LDC.64 R48, c[0x0][0xb40] ;  /* 0x0002d000ff307b82 */ /* 0x000f240000000a00 */
[----:B------:R-:W-:Y:S02]  /*69f0*/  IMAD.IADD R39, R37, 0x1, -R36 ;  /* 0x0000000125277824 */ /* 0x000fe400078e0a24 */
[----:B------:R-:W-:Y:S01]  /*6a00*/  IMAD R37, R16, 0x10, R17 ;  /* 0x0000001010257824 */ /* 0x000fe200078e0211 */
[----:B------:R-:W-:Y:S01]  /*6a10*/  MOV R17, UR5 ;  /* 0x0000000500117c02 */ /* 0x000fe20008000f00 */
[----:B------:R-:W-:Y:S01]  /*6a20*/  IMAD.U32 R16, RZ, RZ, UR4 ;  /* 0x00000004ff107e24 */ /* 0x000fe2000f8e00ff */
[----:B------:R-:W-:Y:S01]  /*6a30*/  UIMAD.WIDE.U32 UR4, UR36, UR8, URZ ;  /* 0x00000008240472a5 */ /* 0x000fe2000f8e003f */
[----:B------:R-:W5:Y:S01]  /*6a40*/  @P0 LDC R50, c[0x0][0xbec] ;  /* 0x0002fb00ff320b82 */ /* 0x000f620000000800 */
[----:B------:R-:W-:Y:S02]  /*6a50*/  IMAD R22, R22, 0x40, R37 ;  /* 0x0000004016167824 */ /* 0x000fe400078e0225 */
[----:B------:R-:W-:Y:S01]  /*6a60*/  IMAD.U32 R17, RZ, RZ, UR6 ;  /* 0x00000006ff117e24 */ /* 0x000fe2000f8e00ff */
[----:B------:R-:W-:Y:S01]  /*6a70*/  UIMAD UR6, UR36, UR9, UR7 ;  /* 0x00000009240672a4 */ /* 0x000fe2000f8e0207 */
[----:B------:R-:W-:-:S02]  /*6a80*/  IMAD R39, R39, 0x8, R22 ;  /* 0x0000000827277824 */ /* 0x000fc400078e0216 */
[----:B---3--:R-:W-:Y:S01]  /*6a90*/  IMAD R36, R42, UR10, RZ ;  /* 0x0000000a2a247c24 */ /* 0x008fe2000f8e02ff */
[----:B------:R-:W3:Y:S01]  /*6aa0*/  @P0 LDC R45, c[0x0][0xbf0] ;  /* 0x0002fc00ff2d0b82 */ /* 0x000ee20000000800 */
[----:B------:R-:W-:Y:S01]  /*6ab0*/  UIADD3 UR6, UR5, UR6, URZ ;  /* 0x0000000605067290 */ /* 0x000fe2000fffe03f */
[----:B-1----:R-:W-:Y:S01]  /*6ac0*/  IMAD R39, R40, 0xc0, R39 ;  /* 0x000000c028277824 */ /* 0x002fe200078e0227 */
[----:B------:R-:W-:Y:S01]  /*6ad0*/  ULDC.64 UR8, c[0x0][0xb28] ;  /* 0x0002ca0000087ab9 */ /* 0x000fe20000000a00 */
[----:B0-----:R-:W-:Y:S02]  /*6ae0*/  IMAD R51, R47, R44, UR11 ;  /* 0x0000000b2f337e24 */ /* 0x001fe4000f8e022c */
[----:B------:R-:W-:Y:S01]  /*6af0*/  IMAD R43, R43, UR12, R36 ;  /* 0x0000000c2b2b7c24 */ /* 0x000fe2000f8e0224 */
[----:B------:R-:W-:Y:S01]  /*6b00*/  MOV R36, UR4 ;  /* 0x0000000400247c02 */ /* 0x000fe20008000f00 */
[----:B------:R-:W0:Y:S01]  /*6b10*/  @P0 LDC R55, c[0x0][0xbf0] ;  /* 0x0002fc00ff370b82 */ /* 0x000e220000000800 */
[----:B------:R-:W-:Y:S01]  /*6b20*/  IMAD.WIDE.U32 R16, R42, UR12, R16 ;  /* 0x0000000c2a107c25 */ /* 0x000fe2000f8e0010 */
[----:B------:R-:W-:-:S02]  /*6b30*/  SHF.R.S32.HI R44, RZ, 0x1f, R51 ;  /* 0x0000001fff2c7819 */ /* 0x000fc40000011433 */
[----:B------:R-:W-:Y:S01]  /*6b40*/  MOV R41, R39 ;  /* 0x0000002700297202 */ /* 0x000fe20000000f00 */
[----:B--2---:R-:W-:-:S04]  /*6b50*/  @P0 IMAD.HI.U32 R38, R39, R38, RZ ;  /* 0x0000002627260227 */ /* 0x004fc800078e00ff */
[----:B------:R-:W-:Y:S01]  /*6b60*/  IMAD.U32 R37, RZ, RZ, UR5 ;  /* 0x00000005ff257e24 */ /* 0x000fe2000f8e00ff */
[----:B------:R-:W-:Y:S01]  /*6b70*/  ULDC.64 UR4, c[0x0][0xbe0] ;  /* 0x0002f80000047ab9 */ /* 0x000fe20000000a00 */
[----:B------:R-:W-:Y:S01]  /*6b80*/  IMAD.U32 R37, RZ, RZ, UR6 ;  /* 0x00000006ff257e24 */ /* 0x000fe2000f8e00ff */
[----:B------:R-:W-:Y:S01]  /*6b90*/  ULDC.64 UR6, c[0x0][0xb48] ;  /* 0x0002d20000067ab9 */ /* 0x000fe20000000a00 */
[----:B------:R-:W-:Y:S02]  /*6ba0*/  IMAD.IADD R17, R17, 0x1, R43 ;  /* 0x0000000111117824 */ /* 0x000fe400078e022b */
[----:B----4-:R-:W-:Y:S01]  /*6bb0*/  IMAD R42, R48, UR10, RZ ;  /* 0x0000000a302a7c24 */ /* 0x010fe2000f8e02ff */
[----:B---3--:R-:W-:Y:S01]  /*6bc0*/  @P0 SHF.R.U32.HI R41, RZ, R45, R38 ;  /* 0x0000002dff290219 */ /* 0x008fe20000011626 */
[----:B-----5:R-:W-:-:S04]  /*6bd0*/  @P0 IMAD.HI.U32 R50, R39, R50, RZ ;  /* 0x0000003227320227 */ /* 0x020fc800078e00ff */
[----:B------:R-:W-:Y:S02]  /*6be0*/  IMAD R45, R49, UR12, R42 ;  /* 0x0000000c312d7c24 */ /* 0x000fe4000f8e022a */
[----:B------:R-:W-:-:S04]  /*6bf0*/  IMAD.WIDE.U32 R36, R48, UR12, R36 ;  /* 0x0000000c30247c25 */ /* 0x000fc8000f8e0024 */
[----:B------:R-:W-:-:S04]  /*6c00*/  IMAD.WIDE.U32 R16, R51, UR4, R16 ;  /* 0x0000000433107c25 */ /* 0x000fc8000f8e0010 */
[----:B------:R-:W-:Y:S01]  /*6c10*/  IMAD.MOV.U32 R43, RZ, RZ, R39 ;  /* 0x000000ffff2b7224 */ /* 0x000fe200078e0027 */
[----:B0-----:R-:W-:Y:S01]  /*6c20*/  @P0 SHF.R.U32.HI R43, RZ, R55, R50 ;  /* 0x00000037ff2b0219 */ /* 0x001fe20000011632 */
[C---:B------:R-:W-:Y:S01]  /*6c30*/  IMAD R38, R44.reuse, UR4, RZ ;  /* 0x000000042c267c24 */ /* 0x040fe2000f8e02ff */
[----:B------:R-:W-:Y:S01]  /*6c40*/  BAR.SYNC.DEFER_BLOCKING 0x1, 0x180 ;  /* 0x0046000000007b1d */ /* 0x000fe20000010000 */
[----:B------:R-:W-:Y:S01]  /*6c50*/  IMAD.IADD R37, R37, 0x1, R45 ;  /* 0x0000000125257824 */ /* 0x000fe200078e022d */
[----:B------:R-:W-:Y:S01]  /*6c60*/  SHF.R.S32.HI R45, RZ, 0x1f, R41 ;  /* 0x0000001fff2d7819 */ /* 0x000fe20000011429 */
[----:B------:R-:W-:Y:S01]  /*6c70*/  IMAD R42, R51, UR5, R38 ;  /* 0x00000005332a7c24 */ /* 0x000fe2000f8e0226 */
[C---:B------:R-:W-:Y:S01]  /*6c80*/  IADD3 R16, P0, R41.reuse, R16, RZ ;  /* 0x0000001029107210 */ /* 0x040fe20007f1e0ff */
[----:B------:R-:W-:Y:S01]  /*6c90*/  IMAD R44, R44, UR6, RZ ;  /* 0x000000062c2c7c24 */ /* 0x000fe2000f8e02ff */
[--C-:B------:R-:W-:Y:S01]  /*6ca0*/  SHF.R.S32.HI R38, RZ, 0x1f, R43.reuse ;  /* 0x0000001fff267819 */ /* 0x100fe2000001142b */
[----:B------:R-:W-:Y:S01]  /*6cb0*/  ULDC.64 UR4, c[0x0][0xb30] ;  /* 0x0002cc0000047ab9 */ /* 0x000fe20000000a00 */
[----:B------:R-:W-:Y:S01]  /*6cc0*/  IADD3 R41, -R41, RZ, RZ ;  /* 0x000000ff29297210 */ /* 0x000fe20007ffe1ff */
[----:B------:R-:W-:Y:S01]  /*6cd0*/  IMAD R47, R51, UR7, R44 ;  /* 0x00000007332f7c24 */ /* 0x000fe2000f8e022c */
[----:B------:R-:W-:Y:S01]  /*6ce0*/  IADD3.X R17, R45, R17, R42, P0, !PT ;  /* 0x000000112d117210 */ /* 0x000fe200007fe42a */
[----:B------:R-:W-:-:S02]  /*6cf0*/  IMAD.MOV R44, RZ, RZ, -R43 ;  /* 0x000000ffff2c7224 */ /* 0x000fc400078e0a2b */
[----:B------:R-:W-:Y:S02]  /*6d00*/  IMAD R38, R38, UR4, RZ ;  /* 0x0000000426267c24 */ /* 0x000fe4000f8e02ff */
        /* <DEDUP_REMOVED lines=32> */
[C---:B------:R-:W-:Y:S01]  /*6f10*/  VIADD R44, R22.reuse, 0x8 ;  /* 0x00000008162c7836 */ /* 0x040fe20000000000 */
[----:B------:R-:W0:Y:S01]  /*6f20*/  SHFL.IDX PT, R17, R39, RZ, 0x1c1f ;  /* 0x001c1fff27117589 */ /* 0x000e2200000e0000 */
[----:B------:R-:W-:Y:S01]  /*6f30*/  UIADD3 UR4, UR4, 0x16820, URZ ;  /* 0x0001682004047890 */ /* 0x000fe2000fffe03f */
[-C--:B------:R-:W-:Y:S01]  /*6f40*/  ISETP.GE.OR P1, PT, R22, R45.reuse, P0 ;  /* 0x0000002d1600720c */ /* 0x080fe20000726670 */
[----:B------:R-:W-:Y:S01]  /*6f50*/  IMAD.IADD R47, R52, 0x1, -R53 ;  /* 0x00000001342f7824 */ /* 0x000fe200078e0a35 */
[----:B------:R-:W-:Y:S01]  /*6f60*/  SHFL.IDX PT, R36, R38, 0x1, 0x1c1f ;  /* 0x003c1f0026247f89 */ /* 0x000fe200000e0000 */
[-C--:B------:R-:W-:Y:S01]  /*6f70*/  ISETP.GE.OR P0, PT, R44, R45.reuse, P0 ;  /* 0x0000002d2c00720c */ /* 0x080fe20000706670 */
[----:B------:R-:W-:Y:S01]  /*6f80*/  UPRMT UR4, URZ, 0x654, UR4 ;  /* 0x000006543f047896 */ /* 0x000fe20008000004 */
[----:B------:R-:W-:Y:S01]  /*6f90*/  ISETP.GE.AND P2, PT, R22, R45, PT ;  /* 0x0000002d1600720c */ /* 0x000fe20003f46270 */
[----:B------:R-:W1:Y:S01]  /*6fa0*/  SHFL.IDX PT, R37, R39, 0x1, 0x1c1f ;  /* 0x003c1f0027257f89 */ /* 0x000e6200000e0000 */
[----:B------:R-:W-:-:S03]  /*6fb0*/  SHF.L.U32 R47, R47, 0x1, RZ ;  /* 0x000000012f2f7819 */ /* 0x000fc600000006ff */
[----:B------:R2:W3:Y:S03]  /*6fc0*/  SHFL.IDX PT, R42, R48, RZ, 0x1c1f ;  /* 0x001c1fff302a7589 */ /* 0x0004e600000e0000 */
[----:B------:R-:W-:Y:S01]  /*6fd0*/  SYNCS.ARRIVE.TRANS64.RED.A1T0 RZ, [UR4], RZ ;  /* 0x000000ffffff79a7 */ /* 0x000fe20008100404 */
[----:B------:R2:W4:Y:S04]  /*6fe0*/  SHFL.IDX PT, R43, R50, RZ, 0x1c1f ;  /* 0x001c1fff322b7589 */ /* 0x00052800000e0000 */
[----:B0-----:R2:W-:Y:S04]  /*6ff0*/  @!P1 ST.E desc[UR38][R16.64], R23 ;  /* 0x0000001710009985 */ /* 0x0015e8000c101926 */
[----:B-1----:R2:W-:Y:S01]  /*7000*/  @!P0 ST.E desc[UR38][R36.64], R0 ;  /* 0x0000000024008985 */ /* 0x0025e2000c101926 */
[----:B------:R-:W-:Y:S05]  /*7010*/  @P2 BRA `(.L_x_12841) ;  /* 0x0000000000b82947 */ /* 0x000fea0003800000 */
[----:B------:R-:W-:Y:S01]  /*7020*/  ULDC UR4, c[0x0][0xac8] ;  /* 0x0002b20000047ab9 */ /* 0x000fe20000000800 */
[C---:B--2---:R-:W-:Y:S01]  /*7030*/  VIADD R0, R47.reuse, 0x8 ;  /* 0x000000082f007836 */ /* 0x044fe20000000000 */
[C---:B------:R-:W-:Y:S01]  /*7040*/  ISETP.GE.AND P0, PT, R47.reuse, UR4, PT ;  /* 0x000000042f007c0c */ /* 0x040fe2000bf06270 */
[C---:B------:R-:W-:Y:S01]  /*7050*/  VIADD R22, R47.reuse, 0x10 ;  /* 0x000000102f167836 */ /* 0x040fe20000000000 */
[C---:B------:R-:W-:Y:S01]  /*7060*/  IADD3 R36, R47.reuse, 0x20, RZ ;  /* 0x000000202f247810 */ /* 0x040fe20007ffe0ff */
[C---:B------:R-:W-:Y:S02]  /*7070*/  VIADD R23, R47.reuse, 0x18 ;  /* 0x000000182f177836 */ /* 0x040fe40000000000 */
[C---:B------:R-:W-:Y:S01]  /*7080*/  VIADD R37, R47.reuse, 0x28 ;  /* 0x000000282f257836 */ /* 0x040fe20000000000 */
[----:B------:R-:W-:Y:S01]  /*7090*/  ISETP.GE.AND P1, PT, R22, UR4, PT ;  /* 0x0000000416007c0c */ /* 0x000fe2000bf26270 */
[----:B------:R-:W-:Y:S01]  /*70a0*/  VIADD R38, R47, 0x30 ;  /* 0x000000302f267836 */ /* 0x000fe20000000000 */
[----:B------:R-:W-:Y:S01]  /*70b0*/  ISETP.GE.AND P2, PT, R23, UR4, PT ;  /* 0x0000000417007c0c */ /* 0x000fe2000bf46270 */
[----:B------:R-:W-:Y:S01]  /*70c0*/  VIADD R39, R47, 0x38 ;  /* 0x000000382f277836 */ /* 0x000fe20000000000 */
[----:B------:R-:W-:-:S02]  /*70d0*/  ISETP.GE.AND P3, PT, R36, UR4, PT ;  /* 0x0000000424007c0c */ /* 0x000fc4000bf66270 */
[----:B------:R-:W-:Y:S01]  /*70e0*/  ISETP.GE.AND P4, PT, R37, UR4, PT ;  /* 0x0000000425007c0c */ /* 0x000fe2000bf86270 */
[----:B---34-:R-:W-:Y:S01]  /*70f0*/  @!P0 IMAD.WIDE R16, R47, 0x4, R42 ;  /* 0x000000042f108825 */ /* 0x018fe200078e022a */
[----:B------:R-:W-:Y:S02]  /*7100*/  ISETP.GE.AND P5, PT, R38, UR4, PT ;  /* 0x0000000426007c0c */ /* 0x000fe4000bfa6270 */
[----:B------:R-:W-:Y:S02]  /*7110*/  ISETP.GE.AND P6, PT, R39, UR4, PT ;  /* 0x0000000427007c0c */ /* 0x000fe4000bfc6270 */
[----:B------:R0:W-:Y:S01]  /*7120*/  @!P0 ST.E.64 desc[UR38][R16.64], R34 ;  /* 0x0000002210008985 */ /* 0x0001e2000c101b26 */
[----:B------:R-:W-:Y:S02]  /*7130*/  ISETP.GE.AND P0, PT, R0, UR4, PT ;  /* 0x0000000400007c0c */ /* 0x000fe4000bf06270 */
[----:B------:R-:W-:Y:S02]  /*7140*/  @!P1 LEA.HI R22, R22, R22, RZ, 0x1 ;  /* 0x0000001616169211 */ /* 0x000fe400078f08ff */
[----:B------:R-:W-:-:S04]  /*7150*/  @!P3 LEA.HI R36, R36, R36, RZ, 0x1 ;  /* 0x000000242424b211 */ /* 0x000fc800078f08ff */
[----:B------:R-:W-:Y:S02]  /*7160*/  @!P5 LEA.HI R38, R38, R38, RZ, 0x1 ;  /* 0x000000262626d211 */ /* 0x000fe400078f08ff */
[----:B------:R-:W-:Y:S02]  /*7170*/  @!P6 LEA.HI R40, R39, R39, RZ, 0x1 ;  /* 0x000000272728e211 */ /* 0x000fe400078f08ff */
[----:B------:R-:W-:Y:S02]  /*7180*/  @!P5 LOP3.LUT R41, R38, 0xfffffffe, RZ, 0xc0, !PT ;  /* 0xfffffffe2629d812 */ /* 0x000fe400078ec0ff */
[----:B------:R-:W-:Y:S02]  /*7190*/  @!P0 LEA.HI R0, R0, R0, RZ, 0x1 ;  /* 0x0000000000008211 */ /* 0x000fe400078f08ff */
[----:B0-----:R-:W-:Y:S02]  /*71a0*/  @!P2 LEA.HI R16, R23, R23, RZ, 0x1 ;  /* 0x000000171710a211 */ /* 0x001fe400078f08ff */
[----:B------:R-:W-:-:S02]  /*71b0*/  @!P4 LEA.HI R34, R37, R37, RZ, 0x1 ;  /* 0x000000252522c211 */ /* 0x000fc400078f08ff */
[----:B------:R-:W-:Y:S02]  /*71c0*/  @!P0 LOP3.LUT R17, R0, 0xfffffffe, RZ, 0xc0, !PT ;  /* 0xfffffffe00118812 */ /* 0x000fe400078ec0ff */
[----:B------:R-:W-:Y:S02]  /*71d0*/  @!P1 LOP3.LUT R23, R22, 0xfffffffe, RZ, 0xc0, !PT ;  /* 0xfffffffe16179812 */ /* 0x000fe400078ec0ff */
[----:B------:R-:W-:Y:S01]  /*71e0*/  @!P2 LOP3.LUT R35, R16, 0xfffffffe, RZ, 0xc0, !PT ;  /* 0xfffffffe1023a812 */ /* 0x000fe200078ec0ff */
[--C-:B------:R-:W-:Y:S01]  /*71f0*/  @!P0 IMAD.WIDE R16, R17, 0x4, R42.reuse ;  /* 0x0000000411108825 */ /* 0x100fe200078e022a */
[----:B------:R-:W-:Y:S02]  /*7200*/  @!P3 LOP3.LUT R37, R36, 0xfffffffe, RZ, 0xc0, !PT ;  /* 0xfffffffe2425b812 */ /* 0x000fe400078ec0ff */
[----:B------:R-:W-:Y:S01]  /*7210*/  @!P4 LOP3.LUT R39, R34, 0xfffffffe, RZ, 0xc0, !PT ;  /* 0xfffffffe2227c812 */ /* 0x000fe200078ec0ff */
[--C-:B------:R-:W-:Y:S01]  /*7220*/  @!P1 IMAD.WIDE R22, R23, 0x4, R42.reuse ;  /* 0x0000000417169825 */ /* 0x100fe200078e022a */
[----:B------:R-:W-:Y:S01]  /*7230*/  @!P6 LOP3.LUT R49, R40, 0xfffffffe, RZ, 0xc0, !PT ;  /* 0xfffffffe2831e812 */ /* 0x000fe200078ec0ff */
[----:B------:R0:W-:Y:S02]  /*7240*/  @!P0 ST.E.64 desc[UR38][R16.64], R2 ;  /* 0x0000000210008985 */ /* 0x0001e4000c101b26 */
[----:B------:R-:W-:-:S02]  /*7250*/  @!P2 IMAD.WIDE R34, R35, 0x4, R42 ;  /* 0x000000042322a825 */ /* 0x000fc400078e022a */
[----:B------:R0:W-:Y:S02]  /*7260*/  @!P1 ST.E.64 desc[UR38][R22.64], R4 ;  /* 0x0000000416009985 */ /* 0x0001e4000c101b26 */
[--C-:B------:R-:W-:Y:S02]  /*7270*/  @!P3 IMAD.WIDE R36, R37, 0x4, R42.reuse ;  /* 0x000000042524b825 */ /* 0x100fe400078e022a */
[----:B------:R0:W-:Y:S02]  /*7280*/  @!P2 ST.E.64 desc[UR38][R34.64], R6 ;  /* 0x000000062200a985 */ /* 0x0001e4000c101b26 */
[--C-:B------:R-:W-:Y:S02]  /*7290*/  @!P4 IMAD.WIDE R38, R39, 0x4, R42.reuse ;  /* 0x000000042726c825 */ /* 0x100fe400078e022a */
[----:B------:R0:W-:Y:S02]  /*72a0*/  @!P3 ST.E.64 desc[UR38][R36.64], R10 ;  /* 0x0000000a2400b985 */ /* 0x0001e4000c101b26 */
[----:B------:R-:W-:-:S02]  /*72b0*/  @!P5 IMAD.WIDE R40, R41, 0x4, R42 ;  /* 0x000000042928d825 */ /* 0x000fc400078e022a */
[----:B------:R0:W-:Y:S02]  /*72c0*/  @!P4 ST.E.64 desc[UR38][R38.64], R14 ;  /* 0x0000000e2600c985 */ /* 0x0001e4000c101b26 */
[----:B------:R-:W-:Y:S02]  /*72d0*/  @!P6 IMAD.WIDE R42, R49, 0x4, R42 ;  /* 0x00000004312ae825 */ /* 0x000fe400078e022a */
[----:B------:R0:W-:Y:S04]  /*72e0*/  @!P5 ST.E.64 desc[UR38][R40.64], R20 ;  /* 0x000000142800d985 */ /* 0x0001e8000c101b26 */
[----:B------:R0:W-:Y:S02]  /*72f0*/  @!P6 ST.E.64 desc[UR38][R42.64], R28 ;  /* 0x0000001c2a00e985 */ /* 0x0001e4000c101b26 */
.L_x_12841:
[----:B------:R-:W-:Y:S05]  /*7300*/  BSYNC B0 ;  /* 0x0000000000007941 */ /* 0x000fea0003800000 */
.L_x_12840:
[----:B------:R-:W-:Y:S01]  /*7310*/  ISETP.GE.AND P0, PT, R44, R45, PT ;  /* 0x0000002d2c00720c */ /* 0x000fe20003f06270 */
[----:B0-2---:R1:W2:Y:S04]  /*7320*/  SHFL.IDX PT, R17, R50, 0x1, 0x1c1f ;  /* 0x003c1f0032117f89 */ /* 0x0052a800000e0000 */
[----:B------:R1:W0:Y:S08]  /*7330*/  SHFL.IDX PT, R16, R48, 0x1, 0x1c1f ;  /* 0x003c1f0030107f89 */ /* 0x00023000000e0000 */
[----:B-1----:R-:W-:Y:S05]  /*7340*/  @P0 BRA `(.L_x_12812) ;  /* 0x0000004000940947 */ /* 0x002fea0003800000 */
[C---:B------:R-:W-:Y:S01]  /*7350*/  IADD3 R0, R47.reuse, 0x8, RZ ;  /* 0x000000082f007810 */ /* 0x040fe20007ffe0ff */
        /* <DEDUP_REMOVED lines=8> */
[----:B------:R-:W-:Y:S02]  /*73e0*/  ISETP.GE.AND P3, PT, R7, UR4, PT ;  /* 0x0000000407007c0c */ /* 0x000fe4000bf66270 */
[----:B------:R-:W-:-:S02]  /*73f0*/  ISETP.GE.AND P4, PT, R10, UR4, PT ;  /* 0x000000040a007c0c */ /* 0x000fc4000bf86270 */
[----:B------:R-:W-:Y:S02]  /*7400*/  ISETP.GE.AND P0, PT, R47, UR4, PT ;  /* 0x000000042f007c0c */ /* 0x000fe4000bf06270 */
[----:B------:R-:W-:Y:S02]  /*7410*/  ISETP.GE.AND P5, PT, R11, UR4, PT ;  /* 0x000000040b007c0c */ /* 0x000fe4000bfa6270 */
[----:B------:R-:W-:Y:S02]  /*7420*/  ISETP.GE.AND P6, PT, R15, UR4, PT ;  /* 0x000000040f007c0c */ /* 0x000fe4000bfc6270 */
[----:B------:R-:W-:Y:S02]  /*7430*/  @!P1 LEA.HI R0, R0, R0, RZ, 0x1 ;  /* 0x0000000000009211 */ /* 0x000fe400078f08ff */
[----:B------:R-:W-:Y:S02]  /*7440*/  @!P2 LEA.HI R6, R6, R6, RZ, 0x1 ;  /* 0x000000060606a211 */ /* 0x000fe400078f08ff */
[----:B------:R-:W-:-:S02]  /*7450*/  @!P1 LOP3.LUT R5, R0, 0xfffffffe, RZ, 0xc0, !PT ;  /* 0xfffffffe00059812 */ /* 0x000fc400078ec0ff */
[----:B------:R-:W-:Y:S01]  /*7460*/  @!P3 LEA.HI R0, R7, R7, RZ, 0x1 ;  /* 0x000000070700b211 */ /* 0x000fe200078f08ff */
[--C-:B0-2---:R-:W-:Y:S01]  /*7470*/  @!P0 IMAD.WIDE R2, R47, 0x4, R16.reuse ;  /* 0x000000042f028825 */ /* 0x105fe200078e0210 */
[----:B------:R-:W-:Y:S02]  /*7480*/  @!P4 LEA.HI R10, R10, R10, RZ, 0x1 ;  /* 0x0000000a0a0ac211 */ /* 0x000fe400078f08ff */
[----:B------:R-:W-:Y:S01]  /*7490*/  @!P5 LEA.HI R14, R11, R11, RZ, 0x1 ;  /* 0x0000000b0b0ed211 */ /* 0x000fe200078f08ff */
[----:B------:R-:W-:Y:S01]  /*74a0*/  @!P1 IMAD.WIDE R4, R5, 0x4, R16 ;  /* 0x0000000405049825 */ /* 0x000fe200078e0210 */
[----:B------:R-:W-:Y:S01]  /*74b0*/  @!P6 LEA.HI R20, R15, R15, RZ, 0x1 ;  /* 0x0000000f0f14e211 */ /* 0x000fe200078f08ff */
[----:B------:R0:W-:Y:S01]  /*74c0*/  @!P0 ST.E.64 desc[UR38][R2.64], R26 ;  /* 0x0000001a02008985 */ /* 0x0001e2000c101b26 */
[----:B------:R-:W-:Y:S01]  /*74d0*/  @!P2 LOP3.LUT R7, R6, 0xfffffffe, RZ, 0xc0, !PT ;  /* 0xfffffffe0607a812 */ /* 0x000fe200078ec0ff */
[----:B------:R-:W-:Y:S01]  /*74e0*/  VIADD R47, R47, 0x38 ;  /* 0x000000382f2f7836 */ /* 0x000fe20000000000 */
[----:B------:R-:W-:Y:S01]  /*74f0*/  @!P3 LOP3.LUT R11, R0, 0xfffffffe, RZ, 0xc0, !PT ;  /* 0xfffffffe000bb812 */ /* 0x000fe200078ec0ff */
[----:B------:R1:W-:Y:S01]  /*7500*/  @!P1 ST.E.64 desc[UR38][R4.64], R32 ;  /* 0x0000002004009985 */ /* 0x0003e2000c101b26 */
        /* <DEDUP_REMOVED lines=20> */
.L_x_12839:
[----:B------:R-:W-:-:S05]  /*7650*/  VIADD R0, R22, 0xffffff80 ;  /* 0xffffff8016007836 */ /* 0x000fca0000000000 */
        /* <DEDUP_REMOVED lines=39> */
[----:B------:R-:W-:Y:S01]  /*78d0*/  IADD3 R2, P0, R5, R2, RZ ;  /* 0x0000000205027210 */ /* 0x000fe20007f1e0ff */
[----:B------:R-:W-:Y:S02]  /*78e0*/  IMAD.MOV R7, RZ, RZ, -R5 ;  /* 0x000000ffff077224 */ /* 0x000fe400078e0a05 */
        /* <DEDUP_REMOVED lines=11> */
[----:B------:R-:W-:Y:S02]  /*79a0*/  LEA R4, P0, R2, UR4, 0x2 ;  /* 0x0000000402047c11 */ /* 0x000fe4000f8010ff */
[----:B------:R-:W-:-:S04]  /*79b0*/  IADD3 R3, R3, R5, RZ ;  /* 0x0000000503037210 */ /* 0x000fc80007ffe0ff */
[----:B------:R-:W-:Y:S01]  /*79c0*/  LEA.HI.X R5, R2, UR5, R3, 0x2, P0 ;  /* 0x0000000502057c11 */ /* 0x000fe200080f1403 */
[----:B------:R-:W-:-:S05]  /*79d0*/  IMAD.MOV.U32 R3, RZ, RZ, -0x800000 ;  /* 0xff800000ff037424 */ /* 0x000fca00078e00ff */
[----:B------:R0:W-:Y:S01]  /*79e0*/  STG.E desc[UR38][R4.64], R3 ;  /* 0x0000000304007986 */ /* 0x0001e2000c101926 */
[----:B------:R-:W-:Y:S05]  /*79f0*/  BRA `(.L_x_12812) ;  /* 0x0000003800e87947 */ /* 0x000fea0003800000 */
.L_x_12810:
        /* <DEDUP_REMOVED lines=18> */
.L_x_12842:
[----:B------:R-:W-:Y:S01]  /*7b20*/  ULDC UR7, c[0x0][0xc50] ;  /* 0x0003140000077ab9 */ /* 0x000fe20000000800 */
[----:B------:R-:W-:Y:S01]  /*7b30*/  UMOV UR42, UR6 ;  /* 0x00000006002a7c82 */ /* 0x000fe20008000000 */
[----:B------:R-:W-:-:S11]  /*7b40*/  UISETP.NE.AND UP0, UPT, UR7, 0x1, UPT ;  /* 0x000000010700788c */ /* 0x000fd6000bf05270 */
[----:B------:R-:W-:Y:S01]  /*7b50*/  @UP0 ULDC UR4, c[0x0][0xc54] ;  /* 0x0003150000040ab9 */ /* 0x000fe20000000800 */
[----:B------:R-:W-:Y:S01]  /*7b60*/  @UP0 ULDC UR8, c[0x0][0xc58] ;  /* 0x0003160000080ab9 */ /* 0x000fe20000000800 */
[----:B------:R-:W-:-:S04]  /*7b70*/  UIMAD.WIDE.U32 UR4, UR6, UR4, URZ ;  /* 0x00000004060472a5 */ /* 0x000fc8000f8e003f */
[----:B------:R-:W-:-:S12]  /*7b80*/  @UP0 USHF.R.U32.HI UR42, URZ, UR8, UR5 ;  /* 0x000000083f2a0299 */ /* 0x000fd80008011605 */
.L_x_12843:
        /* <DEDUP_REMOVED lines=18> */
[----:B------:R-:W-:-:S04]  /*7cb0*/  UIMAD UR43, UR5, UR43, URZ ;  /* 0x0000002b052b72a4 */ /* 0x000fc8000f8e023f */
        /* <DEDUP_REMOVED lines=10> */
[----:B0-----:R-:W-:Y:S08]  /*7d60*/  @!P0 BRA `(.L_x_12845) ;  /* 0x0000000000848947 */ /* 0x001ff00003800000 */
        /* <DEDUP_REMOVED lines=33> */
.L_x_12845:
[----:B------:R-:W-:Y:S02]  /*7f80*/  UIMAD UR48, UR47, UR40, URZ ;  /* 0x000000282f3072a4 */ /* 0x000fe4000f8e023f */
[----:B------:R-:W-:Y:S01]  /*7f90*/  MOV R3, UR40 ;  /* 0x0000002800037c02 */ /* 0x000fe20008000f00 */
[----:B------:R-:W-:-:S03]  /*7fa0*/  IMAD.MOV.U32 R10, RZ, RZ, 0x1 ;  /* 0x00000001ff0a7424 */ /* 0x000fc600078e00ff */
        /* <DEDUP_REMOVED lines=30> */
.L_x_12846:
        /* <DEDUP_REMOVED lines=20> */
.L_x_12848:
        /* <DEDUP_REMOVED lines=15> */
.L_x_12847:
[----:B------:R-:W0:Y:S01]  /*83c0*/  LDC.64 R2, c[0x0][0x9f8] ;  /* 0x00027e00ff027b82 */ /* 0x000e220000000a00 */
[----:B------:R-:W-:-:S07]  /*83d0*/  IMAD.MOV.U32 R28, RZ, RZ, R24 ;  /* 0x000000ffff1c7224 */ /* 0x000fce00078e0018 */
[----:B------:R-:W1:Y:S01]  /*83e0*/  LDC R16, c[0x0][0x430] ;  /* 0x00010c00ff107b82 */ /* 0x000e620000000800 */
[----:B0-----:R-:W-:-:S04]  /*83f0*/  ISETP.NE.U32.AND P0, PT, R2, RZ, PT ;  /* 0x000000ff0200720c */ /* 0x001fc80003f05070 */
[----:B------:R-:W-:-:S13]  /*8400*/  ISETP.NE.AND.EX P0, PT, R3, RZ, PT, P0 ;  /* 0x000000ff0300720c */ /* 0x000fda0003f05300 */
[----:B------:R-:W0:Y:S02]  /*8410*/  @P0 LDC.64 R2, c[0x0][0x9f8] ;  /* 0x00027e00ff020b82 */ /* 0x000e240000000a00 */
[----:B0-----:R-:W-:-:S05]  /*8420*/  @P0 IMAD.WIDE R2, R24, 0x4, R2 ;  /* 0x0000000418020825 */ /* 0x001fca00078e0202 */
[----:B------:R0:W2:Y:S01]  /*8430*/  @P0 LDG.E R28, desc[UR38][R2.64] ;  /* 0x00000026021c0981 */ /* 0x0000a2000c1e1900 */
[----:B------:R-:W-:Y:S01]  /*8440*/  MOV R0, UR49 ;  /* 0x0000003100007c02 */ /* 0x000fe20008000f00 */
[C---:B------:R-:W-:Y:S01]  /*8450*/  IMAD.SHL.U32 R23, R22.reuse, 0x10, RZ ;  /* 0x0000001016177824 */ /* 0x040fe200078e00ff */
[----:B------:R-:W-:Y:S02]  /*8460*/  LOP3.LUT R20, R22, 0x7f, RZ, 0xc0, !PT ;  /* 0x0000007f16147812 */ /* 0x000fe400078ec0ff */
[----:B-1----:R-:W-:Y:S01]  /*8470*/  ISETP.NE.AND P1, PT, R16, 0x1, PT ;  /* 0x000000011000780c */ /* 0x002fe20003f25270 */
[----:B------:R-:W-:Y:S01]  /*8480*/  VIADD R0, R0, 0xffffffff ;  /* 0xffffffff00007836 */ /* 0x000fe20000000000 */
[----:B------:R-:W-:Y:S02]  /*8490*/  SHF.R.U32.HI R4, RZ, 0x3, R20 ;  /* 0x00000003ff047819 */ /* 0x000fe40000011614 */
[----:B------:R-:W-:Y:S02]  /*84a0*/  LOP3.LUT R23, R23, 0x70, RZ, 0xc0, !PT ;  /* 0x0000007017177812 */ /* 0x000fe400078ec0ff */
[----:B------:R-:W-:Y:S01]  /*84b0*/  LOP3.LUT R29, R29, 0xfffffffb, RZ, 0xc0, !PT ;  /* 0xfffffffb1d1d7812 */ /* 0x000fe200078ec0ff */
[----:B------:R-:W-:-:S05]  /*84c0*/  IMAD R4, R0, 0x80, R4 ;  /* 0x0000008000047824 */ /* 0x000fca00078e0204 */
[----:B------:R-:W-:Y:S01]  /*84d0*/  IADD3 R4, R23, R4, RZ ;  /* 0x0000000417047210 */ /* 0x000fe20007ffe0ff */
[----:B0-----:R-:W0:Y:S01]  /*84e0*/  @P1 LDC R2, c[0x0][0x434] ;  /* 0x00010d00ff021b82 */ /* 0x001e220000000800 */
[----:B------:R-:W-:Y:S02]  /*84f0*/  @P1 LOP3.LUT R29, R29, 0x4, RZ, 0xfc, !PT ;  /* 0x000000041d1d1812 */ /* 0x000fe400078efcff */
[C---:B------:R-:W-:Y:S01]  /*8500*/  ISETP.GE.AND P0, PT, R4.reuse, UR43, PT ;  /* 0x0000002b04007c0c */ /* 0x040fe2000bf06270 */
[----:B-----5:R-:W-:-:S04]  /*8510*/  IMAD.IADD R7, R4, 0x1, R19 ;  /* 0x0000000104077824 */ /* 0x020fc800078e0213 */
[----:B------:R-:W1:Y:S01]  /*8520*/  @P1 LDC R3, c[0x0][0x438] ;  /* 0x00010e00ff031b82 */ /* 0x000e620000000800 */
[----:B------:R-:W-:-:S07]  /*8530*/  IMAD.MOV.U32 R10, RZ, RZ, R7 ;  /* 0x000000ffff0a7224 */ /* 0x000fce00078e0007 */
[----:B------:R-:W3:Y:S08]  /*8540*/  @!P0 LDC.64 R8, c[0x0][0x428] ;  /* 0x00010a00ff088b82 */ /* 0x000ef00000000a00 */
[----:B------:R-:W4:Y:S01]  /*8550*/  @!P0 LDC.64 R4, c[0x0][0x418] ;  /* 0x00010600ff048b82 */ /* 0x000f220000000a00 */
[----:B0-----:R-:W-:-:S05]  /*8560*/  @P1 IMAD.HI.U32 R2, R7, R2, RZ ;  /* 0x0000000207021227 */ /* 0x001fca00078e00ff */
[----:B-1----:R-:W-:-:S04]  /*8570*/  @P1 SHF.R.U32.HI R10, RZ, R3, R2 ;  /* 0x00000003ff0a1219 */ /* 0x002fc80000011602 */
[----:B------:R-:W-:Y:S02]  /*8580*/  @!P0 SHF.R.S32.HI R3, RZ, 0x1f, R10 ;  /* 0x0000001fff038819 */ /* 0x000fe4000001140a */
[----:B--2---:R-:W-:-:S05]  /*8590*/  SHF.R.S32.HI R6, RZ, 0x1f, R28 ;  /* 0x0000001fff067819 */ /* 0x004fca000001141c */
[----:B---3--:R-:W-:Y:S01]  /*85a0*/  @!P0 IMAD R2, R6, R8, RZ ;  /* 0x0000000806028224 */ /* 0x008fe200078e02ff */
[----:B------:R0:W-:Y:S03]  /*85b0*/  STL [R1], R6 ;  /* 0x0000000601007387 */ /* 0x0001e60000100800 */
[----:B------:R-:W-:Y:S02]  /*85c0*/  @!P0 IMAD R9, R28, R9, R2 ;  /* 0x000000091c098224 */ /* 0x000fe400078e0202 */
[----:B------:R-:W-:-:S04]  /*85d0*/  @!P0 IMAD.MOV.U32 R2, RZ, RZ, R10 ;  /* 0x000000ffff028224 */ /* 0x000fc800078e000a */
[----:B------:R-:W-:-:S04]  /*85e0*/  @!P0 IMAD.WIDE.U32 R2, R28, R8, R2 ;  /* 0x000000081c028225 */ /* 0x000fc800078e0002 */
[----:B0-----:R-:W-:Y:S01]  /*85f0*/  IMAD.MOV.U32 R6, RZ, RZ, RZ ;  /* 0x000000ffff067224 */ /* 0x001fe200078e00ff */
[----:B------:R-:W-:Y:S02]  /*8600*/  @!P0 IADD3 R3, R3, R9, RZ ;  /* 0x0000000903038210 */ /* 0x000fe40007ffe0ff */
[----:B----4-:R-:W-:-:S04]  /*8610*/  @!P0 LEA R4, P1, R2, R4, 0x2 ;  /* 0x0000000402048211 */ /* 0x010fc800078210ff */
[----:B------:R-:W-:-:S05]  /*8620*/  @!P0 LEA.HI.X R5, R2, R5, R3, 0x2, P1 ;  /* 0x0000000502058211 */ /* 0x000fca00008f1403 */
[----:B------:R0:W5:Y:S01]  /*8630*/  @!P0 LDG.E R6, desc[UR38][R4.64] ;  /* 0x0000002604068981 */ /* 0x000162000c1e1900 */
[----:B------:R-:W-:-:S03]  /*8640*/  UMOV UR4, 0xffffffff ;  /* 0xffffffff00047882 */ /* 0x000fc60000000000 */
[----:B------:R-:W-:Y:S05]  /*8650*/  BRA.DIV UR4, `(.L_x_12849) ;  /* 0x0000003204507947 */ /* 0x000fea000b800000 */
.L_x_12889:
[----:B------:R-:W-:Y:S01]  /*8660*/  ULOP3.LUT UR4, UR41, 0x2, URZ, 0xfc, !UPT ;  /* 0x0000000229047892 */ /* 0x000fe2000f8efc3f */
[----:B------:R-:W-:Y:S01]  /*8670*/  IMAD.MOV R2, RZ, RZ, -R10 ;  /* 0x000000ffff027224 */ /* 0x000fe200078e0a0a */
[----:B------:R-:W-:Y:S01]  /*8680*/  MOV R27, UR42 ;  /* 0x0000002a001b7c02 */ /* 0x000fe20008000f00 */
[----:B------:R-:W-:Y:S01]  /*8690*/  IMAD.SHL.U32 R8, R22, 0x8, RZ ;  /* 0x0000000816087824 */ /* 0x000fe200078e00ff */
[----:B------:R-:W-:Y:S01]  /*86a0*/  LOP3.LUT R29, R29, 0xfffffffd, RZ, 0xc0, !PT ;  /* 0xfffffffd1d1d7812 */ /* 0x000fe200078ec0ff */
[----:B0-----:R-:W-:Y:S01]  /*86b0*/  IMAD R5, R16, R2, R7 ;  /* 0x0000000210057224 */ /* 0x001fe200078e0207 */
[----:B------:R-:W-:Y:S01]  /*86c0*/  SHF.R.S32.HI R27, RZ, 0x1f, R27 ;  /* 0x0000001fff1b7819 */ /* 0x000fe2000001141b */
[----:B------:R-:W-:Y:S01]  /*86d0*/  IMAD.U32 R3, RZ, RZ, UR4 ;  /* 0x00000004ff037e24 */ /* 0x000fe2000f8e00ff */
[----:B------:R-:W-:Y:S01]  /*86e0*/  LOP3.LUT R16, R8, 0x38, RZ, 0xc0, !PT ;  /* 0x0000003808107812 */ /* 0x000fe200078ec0ff */
[----:B------:R-:W-:-:S03]  /*86f0*/  IMAD.MOV.U32 R26, RZ, RZ, R0 ;  /* 0x000000ffff1a7224 */ /* 0x000fc600078e0000 */
[----:B------:R-:W-:-:S13]  /*8700*/  ISETP.NE.AND P0, PT, R3, 0x3, PT ;  /* 0x000000030300780c */ /* 0x000fda0003f05270 */
[----:B------:R-:W-:Y:S01]  /*8710*/  @P0 LOP3.LUT R29, R29, 0x2, RZ, 0xfc, !PT ;  /* 0x000000021d1d0812 */ /* 0x000fe200078efcff */
[----:B------:R-:W-:Y:S06]  /*8720*/  @!P0 BRA `(.L_x_12850) ;  /* 0x0000000000048947 */ /* 0x000fec0003800000 */
[----:B------:R-:W-:Y:S01]  /*8730*/  BPT.TRAP 0x1 ;  /* 0x000000040000795c */ /* 0x000fe20000300000 */
.L_x_12850:
        /* <DEDUP_REMOVED lines=8> */
[----:B------:R-:W-:Y:S01]  /*87c0*/  IMAD.IADD R3, R3, 0x1, R9 ;  /* 0x0000000103037824 */ /* 0x000fe200078e0209 */
[----:B------:R-:W-:Y:S01]  /*87d0*/  MOV R9, 0x1 ;  /* 0x0000000100097802 */ /* 0x000fe20000000f00 */
[----:B------:R-:W-:Y:S02]  /*87e0*/  IMAD R11, R4, UR4, RZ ;  /* 0x00000004040b7c24 */ /* 0x000fe4000f8e02ff */
[----:B------:R-:W-:Y:S01]  /*87f0*/  IMAD.WIDE.U32 R2, R6, UR4, R2 ;  /* 0x0000000406027c25 */ /* 0x000fe2000f8e0002 */
[----:B------:R-:W-:-:S03]  /*8800*/  SHF.L.U32 R9, R9, 0x1f, RZ ;  /* 0x0000001f09097819 */ /* 0x000fc600000006ff */
[----:B------:R-:W-:Y:S01]  /*8810*/  IMAD R11, R6, UR5, R11 ;  /* 0x00000005060b7c24 */ /* 0x000fe2000f8e020b */
[----:B------:R-:W0:Y:S01]  /*8820*/  SYNCS.PHASECHK.TRANS64.TRYWAIT P0, [UR45+0x16840], R9 ;  /* 0x01684009ff0075a7 */ /* 0x000e22000800016d */
[----:B------:R-:W-:Y:S02]  /*8830*/  ULDC.64 UR4, c[0x0][0x330] ;  /* 0x0000cc0000047ab9 */ /* 0x000fe40000000a00 */
        /* <DEDUP_REMOVED lines=9> */
[----:B0-----:R-:W-:Y:S06]  /*88d0*/  @!P0 BRA `(.L_x_12851) ;  /* 0x0000002c00d08947 */ /* 0x001fec0003800000 */
.L_x_12890:
[----:B------:R-:W-:Y:S01]  /*88e0*/  ULDC.64 UR4, c[0x0][0x300] ;  /* 0x0000c00000047ab9 */ /* 0x000fe20000000a00 */
[----:B------:R-:W-:Y:S01]  /*88f0*/  R2UR UR6, R27 ;  /* 0x000000001b0672ca */ /* 0x000fe200000e0000 */
[----:B0-----:R-:W-:Y:S01]  /*8900*/  IMAD R2, R7, UR4, RZ ;  /* 0x0000000407027c24 */ /* 0x001fe2000f8e02ff */
[----:B------:R-:W-:Y:S02]  /*8910*/  SHF.R.U32.HI R10, RZ, 0x3, R20 ;  /* 0x00000003ff0a7819 */ /* 0x000fe40000011614 */
[----:B------:R-:W-:Y:S01]  /*8920*/  LOP3.LUT R29, R29, 0xfffffffe, RZ, 0xc0, !PT ;  /* 0xfffffffe1d1d7812 */ /* 0x000fe200078ec0ff */
[C---:B------:R-:W-:Y:S02]  /*8930*/  IMAD R7, R5.reuse, UR5, R2 ;  /* 0x0000000505077c24 */ /* 0x040fe4000f8e0202 */
[----:B------:R-:W-:Y:S01]  /*8940*/  IMAD.WIDE.U32 R2, R5, UR4, RZ ;  /* 0x0000000405027c25 */ /* 0x000fe2000f8e00ff */
[----:B------:R-:W-:-:S03]  /*8950*/  ULDC.64 UR4, c[0x0][0x310] ;  /* 0x0000c40000047ab9 */ /* 0x000fc60000000a00 */
[----:B------:R-:W-:Y:S01]  /*8960*/  IMAD R5, R4, UR4, RZ ;  /* 0x0000000404057c24 */ /* 0x000fe2000f8e02ff */
[----:B------:R-:W-:Y:S01]  /*8970*/  IADD3 R3, R3, R7, RZ ;  /* 0x0000000703037210 */ /* 0x000fe20007ffe0ff */
[----:B------:R-:W-:Y:S02]  /*8980*/  IMAD.MOV.U32 R7, RZ, RZ, -0x80 ;  /* 0xffffff80ff077424 */ /* 0x000fe400078e00ff */
[C---:B------:R-:W-:Y:S02]  /*8990*/  IMAD R5, R6.reuse, UR5, R5 ;  /* 0x0000000506057c24 */ /* 0x040fe4000f8e0205 */
[----:B------:R-:W-:Y:S01]  /*89a0*/  IMAD.WIDE.U32 R2, R6, UR4, R2 ;  /* 0x0000000406027c25 */ /* 0x000fe2000f8e0002 */
[----:B------:R-:W-:-:S03]  /*89b0*/  ULDC.64 UR4, c[0x0][0x308] ;  /* 0x0000c20000047ab9 */ /* 0x000fc60000000a00 */
[----:B------:R-:W-:Y:S02]  /*89c0*/  IMAD.IADD R3, R3, 0x1, R5 ;  /* 0x0000000103037824 */ /* 0x000fe400078e0205 */
[----:B------:R-:W-:Y:S01]  /*89d0*/  IMAD.U32 R5, RZ, RZ, UR4 ;  /* 0x00000004ff057e24 */ /* 0x000fe2000f8e00ff */
[----:B------:R-:W-:Y:S01]  /*89e0*/  UIMAD UR4, UR6, UR4, URZ ;  /* 0x00000004060472a4 */ /* 0x000fe2000f8e023f */
[----:B------:R-:W-:Y:S02]  /*89f0*/  IMAD R6, R0, R7, UR43 ;  /* 0x0000002b00067e24 */ /* 0x000fe4000f8e0207 */
[----:B------:R-:W-:Y:S01]  /*8a00*/  IMAD.WIDE.U32 R2, R5, UR42, R2 ;  /* 0x0000002a05027c25 */ /* 0x000fe2000f8e0002 */
[----:B------:R-:W-:Y:S01]  /*8a10*/  UIMAD UR4, UR42, UR5, UR4 ;  /* 0x000000052a0472a4 */ /* 0x000fe2000f8e0204 */
[----:B------:R-:W-:Y:S01]  /*8a20*/  LOP3.LUT R5, R8, 0x1c0, RZ, 0xc0, !PT ;  /* 0x000001c008057812 */ /* 0x000fe200078ec0ff */
[----:B------:R-:W-:Y:S02]  /*8a30*/  ULDC.64 UR6, c[0x0][0x2e8] ;  /* 0x0000ba0000067ab9 */ /* 0x000fe40000000a00 */
[----:B------:R-:W-:-:S02]  /*8a40*/  LEA R0, P0, R2, UR6, 0x1 ;  /* 0x0000000602007c11 */ /* 0x000fc4000f8008ff */
[----:B------:R-:W-:Y:S01]  /*8a50*/  IADD3 R3, R3, UR4, RZ ;  /* 0x0000000403037c10 */ /* 0x000fe2000fffe0ff */
[----:B------:R-:W-:Y:S01]  /*8a60*/  ULDC UR4, c[0x0][0x2f4] ;  /* 0x0000bd0000047ab9 */ /* 0x000fe20000000800 */
[----:B------:R-:W-:Y:S02]  /*8a70*/  LOP3.LUT R5, R5, 0x38, R8, 0xf8, !PT ;  /* 0x0000003805057812 */ /* 0x000fe400078ef808 */
[----:B------:R-:W-:Y:S01]  /*8a80*/  ISETP.GE.AND P3, PT, R16, UR4, PT ;  /* 0x0000000410007c0c */ /* 0x000fe2000bf66270 */
[----:B------:R-:W-:Y:S01]  /*8a90*/  UMOV UR4, 0xffffffff ;  /* 0xffffffff00047882 */ /* 0x000fe20000000000 */
[----:B------:R-:W-:Y:S02]  /*8aa0*/  LEA.HI.X R4, R2, UR7, R3, 0x1, P0 ;  /* 0x0000000702047c11 */ /* 0x000fe400080f0c03 */
[----:B------:R-:W-:Y:S01]  /*8ab0*/  LOP3.LUT R3, R5, 0x38, R22, 0x78, !PT ;  /* 0x0000003805037812 */ /* 0x000fe200078e7816 */
[----:B------:R-:W-:Y:S02]  /*8ac0*/  IMAD.IADD R5, R6, 0x1, -R10 ;  /* 0x0000000106057824 */ /* 0x000fe400078e0a0a */
[----:B------:R-:W-:-:S03]  /*8ad0*/  IMAD.SHL.U32 R22, R20, 0x8, RZ ;  /* 0x0000000814167824 */ /* 0x000fc600078e00ff */
[----:B------:R-:W-:Y:S02]  /*8ae0*/  ISETP.GE.AND P0, PT, R5, 0x1, PT ;  /* 0x000000010500780c */ /* 0x000fe40003f06270 */
[----:B------:R-:W-:Y:S02]  /*8af0*/  LOP3.LUT R22, R3, 0x200, R22, 0xf8, !PT ;  /* 0x0000020003167812 */ /* 0x000fe400078ef816 */
[----:B------:R-:W-:Y:S01]  /*8b00*/  @P3 LOP3.LUT R29, R29, 0x1, RZ, 0xfc, !PT ;  /* 0x000000011d1d3812 */ /* 0x000fe200078efcff */
[----:B------:R-:W-:Y:S08]  /*8b10*/  BRA.DIV UR4, `(.L_x_12852) ;  /* 0x0000002e04587947 */ /* 0x000ff0000b800000 */
[----:B------:R-:W0:Y:S01]  /*8b20*/  SHFL.IDX PT, R14, R0, RZ, 0x181f ;  /* 0x00181fff000e7589 */ /* 0x000e2200000e0000 */
[----:B------:R-:W-:-:S03]  /*8b30*/  @P0 LEA R9, R22, UR45, 0x1 ;  /* 0x0000002d16090c11 */ /* 0x000fc6000f8e08ff */
[----:B------:R-:W1:Y:S04]  /*8b40*/  SHFL.IDX PT, R2, R4, RZ, 0x181f ;  /* 0x00181fff04027589 */ /* 0x000e6800000e0000 */
[----:B------:R-:W-:Y:S04]  /*8b50*/  SHFL.IDX PT, R7, R4, 0x1, 0x181f ;  /* 0x00381f0004077f89 */ /* 0x000fe800000e0000 */
[----:B------:R-:W-:Y:S04]  /*8b60*/  SHFL.IDX PT, R21, R0, 0x2, 0x181f ;  /* 0x00581f0000157f89 */ /* 0x000fe800000e0000 */
[----:B------:R-:W-:Y:S01]  /*8b70*/  SHFL.IDX PT, R6, R4, 0x2, 0x181f ;  /* 0x00581f0004067f89 */ /* 0x000fe200000e0000 */
[----:B0-----:R-:W-:-:S05]  /*8b80*/  @P0 LEA R14, P1, R16, R14, 0x1 ;  /* 0x0000000e100e0211 */ /* 0x001fca00078208ff */
[----:B-1----:R-:W-:Y:S01]  /*8b90*/  @P0 IMAD.X R3, RZ, RZ, R2, P1 ;  /* 0x000000ffff030224 */ /* 0x002fe200008e0602 */
[----:B------:R-:W-:Y:S02]  /*8ba0*/  @P0 MOV R2, R14 ;  /* 0x0000000e00020202 */ /* 0x000fe40000000f00 */
[----:B------:R-:W0:Y:S01]  /*8bb0*/  SHFL.IDX PT, R14, R0, 0x1, 0x181f ;  /* 0x00381f00000e7f89 */ /* 0x000e2200000e0000 */
[----:B------:R-:W-:-:S03]  /*8bc0*/  ISETP.GE.AND P1, PT, R5, 0x21, PT ;  /* 0x000000210500780c */ /* 0x000fc60003f26270 */
[----:B------:R1:W-:Y:S01]  /*8bd0*/  @P0 LDGSTS.E.BYPASS.LTC128B.128 [R9+0xe400], desc[UR38][R2.64], !P3 ;  /* 0x0e40000002090fae */ /* 0x0003e2000d901d66 */
[----:B------:R-:W-:-:S03]  /*8be0*/  ISETP.GE.AND P0, PT, R5, 0x11, PT ;  /* 0x000000110500780c */ /* 0x000fc60003f06270 */
[----:B-1----:R-:W-:Y:S10]  /*8bf0*/  SHFL.IDX PT, R9, R0, 0x4, 0x181f ;  /* 0x00981f0000097f89 */ /* 0x002ff400000e0000 */
[----:B------:R-:W-:-:S02]  /*8c00*/  @P0 LEA R25, R22, UR45, 0x1 ;  /* 0x0000002d16190c11 */ /* 0x000fc4000f8e08ff */
[C---:B0-----:R-:W-:Y:S02]  /*8c10*/  @P0 LEA R2, P2, R16.reuse, R14, 0x1 ;  /* 0x0000000e10020211 */ /* 0x041fe400078408ff */
[----:B------:R-:W0:Y:S03]  /*8c20*/  SHFL.IDX PT, R14, R0, 0x3, 0x181f ;  /* 0x00781f00000e7f89 */ /* 0x000e2600000e0000 */
[----:B------:R-:W-:Y:S02]  /*8c30*/  @P0 IMAD.X R3, RZ, RZ, R7, P2 ;  /* 0x000000ffff030224 */ /* 0x000fe400010e0607 */
[----:B------:R-:W1:Y:S04]  /*8c40*/  SHFL.IDX PT, R7, R4, 0x3, 0x181f ;  /* 0x00781f0004077f89 */ /* 0x000e6800000e0000 */
[----:B------:R2:W-:Y:S02]  /*8c50*/  @P0 LDGSTS.E.BYPASS.LTC128B.128 [R25+0xec00], desc[UR38][R2.64], !P3 ;  /* 0x0ec0000002190fae */ /* 0x0005e4000d901d66 */
[----:B--2---:R-:W-:-:S02]  /*8c60*/  @P1 LEA R2, P0, R16, R21, 0x1 ;  /* 0x0000001510021211 */ /* 0x004fc400078008ff */
[----:B------:R-:W-:-:S03]  /*8c70*/  @P1 LEA R21, R22, UR45, 0x1 ;  /* 0x0000002d16151c11 */ /* 0x000fc6000f8e08ff */
[----:B------:R-:W-:Y:S01]  /*8c80*/  @P1 IMAD.X R3, RZ, RZ, R6, P0 ;  /* 0x000000ffff031224 */ /* 0x000fe200000e0606 */
[C---:B------:R-:W-:Y:S01]  /*8c90*/  ISETP.GE.AND P0, PT, R5.reuse, 0x31, PT ;  /* 0x000000310500780c */ /* 0x040fe20003f06270 */
[----:B------:R-:W2:Y:S04]  /*8ca0*/  SHFL.IDX PT, R6, R4, 0x4, 0x181f ;  /* 0x00981f0004067f89 */ /* 0x000ea800000e0000 */
[----:B------:R0:W-:Y:S01]  /*8cb0*/  @P1 LDGSTS.E.BYPASS.LTC128B.128 [R21+0xf400], desc[UR38][R2.64], !P3 ;  /* 0x0f40000002151fae */ /* 0x0001e2000d901d66 */
[----:B------:R-:W-:-:S07]  /*8cc0*/  ISETP.GE.AND P1, PT, R5, 0x41, PT ;  /* 0x000000410500780c */ /* 0x000fce0003f26270 */
[----:B------:R-:W-:Y:S02]  /*8cd0*/  @P0 LEA R25, R22, UR45, 0x1 ;  /* 0x0000002d16190c11 */ /* 0x000fe4000f8e08ff */
[----:B0-----:R-:W-:Y:S02]  /*8ce0*/  @P0 LEA R2, P2, R16, R14, 0x1 ;  /* 0x0000000e10020211 */ /* 0x001fe400078408ff */
[----:B------:R-:W0:Y:S02]  /*8cf0*/  SHFL.IDX PT, R14, R0, 0x5, 0x181f ;  /* 0x00b81f00000e7f89 */ /* 0x000e2400000e0000 */
[----:B------:R-:W-:Y:S01]  /*8d00*/  @P1 LEA R21, R22, UR45, 0x1 ;  /* 0x0000002d16151c11 */ /* 0x000fe2000f8e08ff */
[----:B-1----:R-:W-:Y:S02]  /*8d10*/  @P0 IMAD.X R3, RZ, RZ, R7, P2 ;  /* 0x000000ffff030224 */ /* 0x002fe400010e0607 */
[----:B------:R-:W1:Y:S04]  /*8d20*/  SHFL.IDX PT, R7, R4, 0x5, 0x181f ;  /* 0x00b81f0004077f89 */ /* 0x000e6800000e0000 */
[----:B------:R3:W-:Y:S02]  /*8d30*/  @P0 LDGSTS.E.BYPASS.LTC128B.128 [R25+0xfc00], desc[UR38][R2.64], !P3 ;  /* 0x0fc0000002190fae */ /* 0x0007e4000d901d66 */
[----:B---3--:R-:W-:-:S02]  /*8d40*/  @P1 LEA R2, P0, R16, R9, 0x1 ;  /* 0x0000000910021211 */ /* 0x008fc400078008ff */
[----:B------:R-:W3:Y:S02]  /*8d50*/  SHFL.IDX PT, R9, R0, 0x6, 0x181f ;  /* 0x00d81f0000097f89 */ /* 0x000ee400000e0000 */
[----:B--2---:R-:W-:Y:S02]  /*8d60*/  @P1 IADD3.X R3, RZ, R6, RZ, P0, !PT ;  /* 0x00000006ff031210 */ /* 0x004fe400007fe4ff */
[C---:B------:R-:W-:Y:S01]  /*8d70*/  ISETP.GE.AND P0, PT, R5.reuse, 0x51, PT ;  /* 0x000000510500780c */ /* 0x040fe20003f06270 */
[----:B------:R-:W2:Y:S04]  /*8d80*/  SHFL.IDX PT, R6, R4, 0x6, 0x181f ;  /* 0x00d81f0004067f89 */ /* 0x000ea800000e0000 */
[----:B------:R0:W-:Y:S01]  /*8d90*/  @P1 LDGSTS.E.BYPASS.LTC128B.128 [R21+0x10400], desc[UR38][R2.64], !P3 ;  /* 0x1040000002151fae */ /* 0x0001e2000d901d66 */
[----:B------:R-:W-:-:S03]  /*8da0*/  ISETP.GE.AND P1, PT, R5, 0x61, PT ;  /* 0x000000610500780c */ /* 0x000fc60003f26270 */
[----:B------:R-:W4:Y:S04]  /*8db0*/  SHFL.IDX PT, R4, R4, 0x7, 0x181f ;  /* 0x00f81f0004047f89 */ /* 0x000f2800000e0000 */
[----:B0-----:R-:W-:Y:S02]  /*8dc0*/  @P0 LEA R2, P2, R16, R14, 0x1 ;  /* 0x0000000e10020211 */ /* 0x001fe400078408ff */
[----:B------:R0:W0:Y:S03]  /*8dd0*/  SHFL.IDX PT, R14, R0, 0x7, 0x181f ;  /* 0x00f81f00000e7f89 */ /* 0x00002600000e0000 */
[----:B-1----:R-:W-:Y:S01]  /*8de0*/  @P0 IMAD.X R3, RZ, RZ, R7, P2 ;  /* 0x000000ffff030224 */ /* 0x002fe200010e0607 */
[----:B------:R-:W-:-:S05]  /*8df0*/  @P0 LEA R7, R22, UR45, 0x1 ;  /* 0x0000002d16070c11 */ /* 0x000fca000f8e08ff */
[----:B------:R3:W-:Y:S02]  /*8e00*/  @P0 LDGSTS.E.BYPASS.LTC128B.128 [R7+0x10c00], desc[UR38][R2.64], !P3 ;  /* 0x10c0000002070fae */ /* 0x0007e4000d901d66 */
[----:B---3--:R-:W-:Y:S02]  /*8e10*/  @P1 LEA R2, P0, R16, R9, 0x1 ;  /* 0x0000000910021211 */ /* 0x008fe400078008ff */
[----:B------:R-:W-:-:S03]  /*8e20*/  @P1 LEA R9, R22, UR45, 0x1 ;  /* 0x0000002d16091c11 */ /* 0x000fc6000f8e08ff */
[----:B--2---:R-:W-:-:S05]  /*8e30*/  @P1 IMAD.X R3, RZ, RZ, R6, P0 ;  /* 0x000000ffff031224 */ /* 0x004fca00000e0606 */
[----:B0---4-:R1:W-:Y:S03]  /*8e40*/  @P1 LDGSTS.E.BYPASS.LTC128B.128 [R9+0x11400], desc[UR38][R2.64], !P3 ;  /* 0x1140000002091fae */ /* 0x0113e6000d901d66 */
.L_x_12908:
[----:B------:R-:W-:-:S13]  /*8e50*/  ISETP.GE.AND P0, PT, R5, 0x71, PT ;  /* 0x000000710500780c */ /* 0x000fda0003f06270 */
[----:B-1----:R-:W-:Y:S02]  /*8e60*/  @P0 LEA R2, P1, R16, R14, 0x1 ;  /* 0x0000000e10020211 */ /* 0x002fe400078208ff */
[----:B------:R-:W-:Y:S02]  /*8e70*/  @P0 LEA R5, R22, UR45, 0x1 ;  /* 0x0000002d16050c11 */ /* 0x000fe4000f8e08ff */
[----:B------:R-:W-:-:S05]  /*8e80*/  @P0 IADD3.X R3, RZ, R4, RZ, P1, !PT ;  /* 0x00000004ff030210 */ /* 0x000fca0000ffe4ff */
[----:B------:R-:W-:Y:S01]  /*8e90*/  @!PT LDS RZ, [RZ] ;  /* 0x00000000fffff984 */ /* 0x000fe20000000800 */
[----:B------:R-:W-:Y:S01]  /*8ea0*/  @!PT LDS RZ, [RZ] ;  /* 0x00000000fffff984 */ /* 0x000fe20000000800 */
[----:B------:R-:W-:Y:S01]  /*8eb0*/  @!PT LDS RZ, [RZ] ;  /* 0x00000000fffff984 */ /* 0x000fe20000000800 */
[----:B------:R0:W-:Y:S01]  /*8ec0*/  @P0 LDGSTS.E.BYPASS.LTC128B.128 [R5+0x11c00], desc[UR38][R2.64], !P3 ;  /* 0x11c0000002050fae */ /* 0x0001e2000d901d66 */
[----:B------:R-:W-:Y:S01]  /*8ed0*/  NOP ;  /* 0x0000000000007918 */ /* 0x000fe20000000000 */
[----:B------:R-:W-:Y:S02]  /*8ee0*/  SYNCS.ARRIVE.TRANS64.RED.A0T1 RZ, [UR45+0x16830], RZ ;  /* 0x016830ffffff79a7 */ /* 0x000fe4000820042d */
[----:B------:R-:W-:Y:S01]  /*8ef0*/  ARRIVES.LDGSTSBAR.64.TRANSCNT [UR45+0x16830] ;  /* 0x01683000ff0079b0 */ /* 0x000fe20008000aad */
[----:B------:R-:W-:Y:S01]  /*8f00*/  NOP ;  /* 0x0000000000007918 */ /* 0x000fe20000000000 */
[----:B------:R-:W-:-:S06]  /*8f10*/  ULOP3.LUT UR4, UR41, 0x2, URZ, 0xfc, !UPT ;  /* 0x0000000229047892 */ /* 0x000fcc000f8efc3f */
[----:B------:R-:W-:-:S05]  /*8f20*/  IMAD.U32 R6, RZ, RZ, UR4 ;  /* 0x00000004ff067e24 */ /* 0x000fca000f8e00ff */
[----:B------:R-:W-:-:S13]  /*8f30*/  ISETP.NE.AND P2, PT, R6, 0x3, PT ;  /* 0x000000030600780c */ /* 0x000fda0003f45270 */
[----:B0-----:R-:W-:Y:S05]  /*8f40*/  @!P2 BRA `(.L_x_12853) ;  /* 0x000000000004a947 */ /* 0x001fea0003800000 */
[----:B------:R-:W-:Y:S01]  /*8f50*/  BPT.TRAP 0x1 ;  /* 0x000000040000795c */ /* 0x000fe20000300000 */
.L_x_12853:
        /* <DEDUP_REMOVED lines=30> */
.L_x_12854:
[----:B------:R-:W0:Y:S01]  /*9140*/  LDC R9, c[0x0][0x448] ;  /* 0x00011200ff097b82 */ /* 0x000e220000000800 */
[----:B------:R-:W1:Y:S01]  /*9150*/  S2R R20, SR_TID.X ;  /* 0x0000000000147919 */ /* 0x000e620000002100 */
[----:B------:R-:W-:Y:S01]  /*9160*/  IMAD.U32 R4, RZ, RZ, UR36 ;  /* 0x00000024ff047e24 */ /* 0x000fe2000f8e00ff */
[----:B------:R-:W-:Y:S01]  /*9170*/  ULDC.64 UR4, c[0x0][0x2e0] ;  /* 0x0000b80000047ab9 */ /* 0x000fe20000000a00 */
[----:B------:R-:W-:Y:S01]  /*9180*/  ULDC.64 UR6, c[0x0][0x2c8] ;  /* 0x0000b20000067ab9 */ /* 0x000fe20000000a00 */
[----:B------:R-:W2:Y:S01]  /*9190*/  S2R R2, SR_CTAID.X ;  /* 0x0000000000027919 */ /* 0x000ea20000002500 */
[----:B------:R-:W-:Y:S01]  /*91a0*/  IMAD R25, R25, UR4, RZ ;  /* 0x0000000419197c24 */ /* 0x000fe2000f8e02ff */
[----:B------:R-:W-:-:S03]  /*91b0*/  ULDC.64 UR8, c[0x0][0x280] ;  /* 0x0000a00000087ab9 */ /* 0x000fc60000000a00 */
[----:B------:R-:W-:Y:S01]  /*91c0*/  IMAD R25, R24, UR5, R25 ;  /* 0x0000000518197c24 */ /* 0x000fe2000f8e0219 */
[----:B0-----:R-:W-:Y:S02]  /*91d0*/  ISETP.NE.AND P0, PT, R9, 0x1, PT ;  /* 0x000000010900780c */ /* 0x001fe40003f05270 */
[----:B-1----:R-:W-:-:S11]  /*91e0*/  LOP3.LUT R20, R20, 0x7f, RZ, 0xc0, !PT ;  /* 0x0000007f14147812 */ /* 0x002fd600078ec0ff */
[----:B------:R-:W0:Y:S01]  /*91f0*/  @P0 LDC R3, c[0x0][0x44c] ;  /* 0x00011300ff030b82 */ /* 0x000e220000000800 */
[----:B------:R-:W-:-:S05]  /*9200*/  SHF.R.U32.HI R20, RZ, 0x3, R20 ;  /* 0x00000003ff147819 */ /* 0x000fca0000011614 */
[----:B------:R-:W-:Y:S02]  /*9210*/  IMAD.IADD R0, R23, 0x1, R20 ;  /* 0x0000000117007824 */ /* 0x000fe400078e0214 */
[----:B------:R-:W1:Y:S02]  /*9220*/  @P0 LDC R5, c[0x0][0x450] ;  /* 0x00011400ff050b82 */ /* 0x000e640000000800 */
[----:B--2---:R-:W-:-:S05]  /*9230*/  IMAD R0, R2, 0xc0, R0 ;  /* 0x000000c002007824 */ /* 0x004fca00078e0200 */
[----:B------:R-:W-:Y:S01]  /*9240*/  MOV R7, R0 ;  /* 0x0000000000077202 */ /* 0x000fe20000000f00 */
[----:B------:R-:W2:Y:S01]  /*9250*/  @P0 LDC R6, c[0x0][0x44c] ;  /* 0x00011300ff060b82 */ /* 0x000ea20000000800 */
[----:B0-----:R-:W-:-:S04]  /*9260*/  @P0 IMAD.HI.U32 R2, R0, R3, RZ ;  /* 0x0000000300020227 */ /* 0x001fc800078e00ff */
[----:B------:R-:W-:Y:S01]  /*9270*/  IMAD.U32 R3, RZ, RZ, UR46 ;  /* 0x0000002eff037e24 */ /* 0x000fe2000f8e00ff */
[----:B-1----:R-:W-:Y:S01]  /*9280*/  @P0 SHF.R.U32.HI R7, RZ, R5, R2 ;  /* 0x00000005ff070219 */ /* 0x002fe20000011602 */
[----:B------:R-:W-:Y:S01]  /*9290*/  IMAD.MOV.U32 R2, RZ, RZ, R4 ;  /* 0x000000ffff027224 */ /* 0x000fe200078e0004 */
[----:B------:R-:W-:Y:S02]  /*92a0*/  MOV R5, UR37 ;  /* 0x0000002500057c02 */ /* 0x000fe40008000f00 */
[----:B------:R-:W-:Y:S01]  /*92b0*/  SHF.R.S32.HI R4, RZ, 0x1f, R7 ;  /* 0x0000001fff047819 */ /* 0x000fe20000011407 */
[----:B------:R-:W-:Y:S01]  /*92c0*/  IMAD.WIDE.U32 R2, R24, UR4, R2 ;  /* 0x0000000418027c25 */ /* 0x000fe2000f8e0002 */
[----:B------:R-:W-:Y:S01]  /*92d0*/  ULDC.64 UR4, c[0x0][0x2d0] ;  /* 0x0000b40000047ab9 */ /* 0x000fe20000000a00 */
[----:B------:R-:W-:Y:S01]  /*92e0*/  IADD3 R8, -R7, RZ, RZ ;  /* 0x000000ff07087210 */ /* 0x000fe20007ffe1ff */
[----:B------:R-:W0:Y:S01]  /*92f0*/  S2R R24, SR_CTAID.X ;  /* 0x0000000000187919 */ /* 0x000e220000002500 */
[----:B------:R-:W-:-:S02]  /*9300*/  IMAD R4, R4, UR4, RZ ;  /* 0x0000000404047c24 */ /* 0x000fc4000f8e02ff */
[----:B------:R-:W-:Y:S02]  /*9310*/  IMAD.IADD R3, R3, 0x1, R25 ;  /* 0x0000000103037824 */ /* 0x000fe400078e0219 */
[C---:B------:R-:W-:Y:S02]  /*9320*/  IMAD R11, R7.reuse, UR5, R4 ;  /* 0x00000005070b7c24 */ /* 0x040fe4000f8e0204 */
[----:B------:R-:W-:Y:S02]  /*9330*/  IMAD.WIDE.U32 R4, R7, UR4, R2 ;  /* 0x0000000407047c25 */ /* 0x000fe4000f8e0002 */
[----:B------:R-:W1:Y:S02]  /*9340*/  @P0 LDC R7, c[0x0][0x450] ;  /* 0x00011400ff070b82 */ /* 0x000e640000000800 */
[----:B------:R-:W-:Y:S02]  /*9350*/  IMAD.IADD R5, R5, 0x1, R11 ;  /* 0x0000000105057824 */ /* 0x000fe400078e020b */
[----:B------:R-:W-:-:S02]  /*9360*/  IMAD R11, R9, R8, R0 ;  /* 0x00000008090b7224 */ /* 0x000fc400078e0200 */
[----:B------:R-:W-:Y:S02]  /*9370*/  VIADD R0, R0, 0x80 ;  /* 0x0000008000007836 */ /* 0x000fe40000000000 */
[----:B------:R-:W-:Y:S01]  /*9380*/  IMAD.WIDE.U32 R4, R11, UR6, R4 ;  /* 0x000000060b047c25 */ /* 0x000fe2000f8e0004 */
[----:B------:R-:W-:-:S03]  /*9390*/  SHF.R.S32.HI R8, RZ, 0x1f, R11 ;  /* 0x0000001fff087819 */ /* 0x000fc6000001140b */
[----:B--2---:R-:W-:-:S04]  /*93a0*/  @P0 IMAD.HI.U32 R6, R0, R6, RZ ;  /* 0x0000000600060227 */ /* 0x004fc800078e00ff */
[----:B------:R-:W-:-:S04]  /*93b0*/  IMAD R8, R8, UR6, RZ ;  /* 0x0000000608087c24 */ /* 0x000fc8000f8e02ff */
[----:B------:R-:W-:Y:S01]  /*93c0*/  IMAD R13, R11, UR7, R8 ;  /* 0x000000070b0d7c24 */ /* 0x000fe2000f8e0208 */
[----:B------:R-:W-:Y:S02]  /*93d0*/  MOV R11, R0 ;  /* 0x00000000000b7202 */ /* 0x000fe40000000f00 */
[----:B-1----:R-:W-:Y:S01]  /*93e0*/  @P0 SHF.R.U32.HI R11, RZ, R7, R6 ;  /* 0x00000007ff0b0219 */ /* 0x002fe20000011606 */
[----:B------:R-:W-:Y:S01]  /*93f0*/  IMAD.IADD R13, R5, 0x1, R13 ;  /* 0x00000001050d7824 */ /* 0x000fe200078e020d */
[----:B------:R-:W-:-:S03]  /*9400*/  LEA R5, P0, R4, UR8, 0x1 ;  /* 0x0000000804057c11 */ /* 0x000fc6000f8008ff */
[----:B------:R-:W-:Y:S01]  /*9410*/  IMAD.MOV R7, RZ, RZ, -R11 ;  /* 0x000000ffff077224 */ /* 0x000fe200078e0a0b */
[----:B------:R-:W-:Y:S01]  /*9420*/  LEA.HI.X R8, R4, UR9, R13, 0x1, P0 ;  /* 0x0000000904087c11 */ /* 0x000fe200080f0c0d */
[----:B------:R-:W-:Y:S01]  /*9430*/  IMAD.WIDE.U32 R2, R11, UR4, R2 ;  /* 0x000000040b027c25 */ /* 0x000fe2000f8e0002 */
[----:B------:R-:W-:-:S03]  /*9440*/  SHF.R.S32.HI R4, RZ, 0x1f, R11 ;  /* 0x0000001fff047819 */ /* 0x000fc6000001140b */
[----:B------:R-:W-:Y:S02]  /*9450*/  IMAD R7, R9, R7, R0 ;  /* 0x0000000709077224 */ /* 0x000fe400078e0200 */
[----:B------:R-:W-:Y:S01]  /*9460*/  IMAD R4, R4, UR4, RZ ;  /* 0x0000000404047c24 */ /* 0x000fe2000f8e02ff */
[----:B------:R-:W-:Y:S02]  /*9470*/  ULDC UR4, c[0x0][0x2b8] ;  /* 0x0000ae0000047ab9 */ /* 0x000fe40000000800 */
[----:B------:R-:W-:Y:S01]  /*9480*/  SHF.R.S32.HI R0, RZ, 0x1f, R7 ;  /* 0x0000001fff007819 */ /* 0x000fe20000011407 */
[----:B------:R-:W-:Y:S01]  /*9490*/  IMAD R11, R11, UR5, R4 ;  /* 0x000000050b0b7c24 */ /* 0x000fe2000f8e0204 */
[----:B------:R-:W-:Y:S01]  /*94a0*/  ISETP.GE.AND P0, PT, R16, UR4, PT ;  /* 0x0000000410007c0c */ /* 0x000fe2000bf06270 */
[----:B------:R-:W-:Y:S02]  /*94b0*/  UMOV UR4, 0xffffffff ;  /* 0xffffffff00047882 */ /* 0x000fe40000000000 */
[----:B------:R-:W-:Y:S01]  /*94c0*/  IMAD R0, R0, UR6, RZ ;  /* 0x0000000600007c24 */ /* 0x000fe2000f8e02ff */
[----:B------:R-:W-:-:S03]  /*94d0*/  IADD3 R3, R3, R11, RZ ;  /* 0x0000000b03037210 */ /* 0x000fc60007ffe0ff */
[C---:B------:R-:W-:Y:S02]  /*94e0*/  IMAD R11, R7.reuse, UR7, R0 ;  /* 0x00000007070b7c24 */ /* 0x040fe4000f8e0200 */
[----:B------:R-:W-:-:S04]  /*94f0*/  IMAD.WIDE.U32 R2, R7, UR6, R2 ;  /* 0x0000000607027c25 */ /* 0x000fc8000f8e0002 */
[----:B------:R-:W-:Y:S01]  /*9500*/  IMAD.IADD R7, R3, 0x1, R11 ;  /* 0x0000000103077824 */ /* 0x000fe200078e020b */
[----:B------:R-:W-:-:S04]  /*9510*/  LEA R0, P1, R2, UR8, 0x1 ;  /* 0x0000000802007c11 */ /* 0x000fc8000f8208ff */
[----:B------:R-:W-:Y:S01]  /*9520*/  LEA.HI.X R7, R2, UR9, R7, 0x1, P1 ;  /* 0x0000000902077c11 */ /* 0x000fe200088f0c07 */
[----:B0-----:R-:W-:Y:S08]  /*9530*/  BRA.DIV UR4, `(.L_x_12855) ;  /* 0x0000002e041c7947 */ /* 0x001ff0000b800000 */
[----:B------:R-:W0:Y:S01]  /*9540*/  S2R R2, SR_TID.X ;  /* 0x0000000000027919 */ /* 0x000e220000002100 */
[----:B------:R-:W-:Y:S02]  /*9550*/  ULDC UR4, c[0x0][0x288] ;  /* 0x0000a20000047ab9 */ /* 0x000fe40000000800 */
[----:B------:R-:W-:Y:S01]  /*9560*/  IMAD R4, R9, UR4, RZ ;  /* 0x0000000409047c24 */ /* 0x000fe2000f8e02ff */
[----:B------:R-:W1:Y:S04]  /*9570*/  SHFL.IDX PT, R14, R5, RZ, 0x181f ;  /* 0x00181fff050e7589 */ /* 0x000e6800000e0000 */
[----:B------:R-:W-:Y:S04]  /*9580*/  SHFL.IDX PT, R21, R5, 0x1, 0x181f ;  /* 0x00381f0005157f89 */ /* 0x000fe800000e0000 */
[----:B------:R-:W-:Y:S01]  /*9590*/  SHFL.IDX PT, R10, R8, 0x1, 0x181f ;  /* 0x00381f00080a7f89 */ /* 0x000fe200000e0000 */
[----:B0-----:R-:W-:-:S04]  /*95a0*/  LOP3.LUT R2, R2, 0x7f, RZ, 0xc0, !PT ;  /* 0x0000007f02027812 */ /* 0x001fc800078ec0ff */
[----:B------:R-:W-:-:S05]  /*95b0*/  SHF.R.U32.HI R2, RZ, 0x3, R2 ;  /* 0x00000003ff027819 */ /* 0x000fca0000011602 */
[----:B------:R-:W-:Y:S02]  /*95c0*/  IMAD R6, R24, 0xc0, R2 ;  /* 0x000000c018067824 */ /* 0x000fe400078e0202 */
[----:B------:R-:W0:Y:S02]  /*95d0*/  SHFL.IDX PT, R2, R8, RZ, 0x181f ;  /* 0x00181fff08027589 */ /* 0x000e2400000e0000 */
[C---:B------:R-:W-:Y:S01]  /*95e0*/  VIADD R9, R6.reuse, 0x10 ;  /* 0x0000001006097836 */ /* 0x040fe20000000000 */
[C---:B------:R-:W-:Y:S01]  /*95f0*/  ISETP.GE.AND P1, PT, R6.reuse, R4, PT ;  /* 0x000000040600720c */ /* 0x040fe20003f26270 */
[----:B------:R-:W-:-:S03]  /*9600*/  VIADD R11, R6, 0x20 ;  /* 0x00000020060b7836 */ /* 0x000fc60000000000 */
[----:B------:R-:W-:Y:S02]  /*9610*/  ISETP.GE.AND P3, PT, R9, R4, PT ;  /* 0x000000040900720c */ /* 0x000fe40003f66270 */
[----:B------:R-:W-:Y:S07]  /*9620*/  SHFL.IDX PT, R9, R8, 0x2, 0x181f ;  /* 0x00581f0008097f89 */ /* 0x000fee00000e0000 */
[----:B-1----:R-:W-:Y:S02]  /*9630*/  @!P1 LEA R14, P2, R16, R14, 0x1 ;  /* 0x0000000e100e9211 */ /* 0x002fe400078408ff */
[----:B------:R-:W-:-:S03]  /*9640*/  @!P1 LEA R25, R22, UR45, 0x1 ;  /* 0x0000002d16199c11 */ /* 0x000fc6000f8e08ff */
[----:B0-----:R-:W-:Y:S01]  /*9650*/  @!P1 IMAD.X R3, RZ, RZ, R2, P2 ;  /* 0x000000ffff039224 */ /* 0x001fe200010e0602 */
[----:B------:R-:W-:Y:S02]  /*9660*/  @!P1 MOV R2, R14 ;  /* 0x0000000e00029202 */ /* 0x000fe40000000f00 */
[----:B------:R-:W0:Y:S04]  /*9670*/  SHFL.IDX PT, R14, R5, 0x2, 0x181f ;  /* 0x00581f00050e7f89 */ /* 0x000e2800000e0000 */
[----:B------:R1:W-:Y:S01]  /*9680*/  @!P1 LDGSTS.E.BYPASS.LTC128B.128 [R25+0x8400], desc[UR38][R2.64], !P0 ;  /* 0x0840000002199fae */ /* 0x0003e2000c101d66 */
[----:B------:R-:W-:Y:S02]  /*9690*/  ISETP.GE.AND P1, PT, R11, R4, PT ;  /* 0x000000040b00720c */ /* 0x000fe40003f26270 */
[----:B------:R-:W-:-:S02]  /*96a0*/  IADD3 R11, R6, 0x40, RZ ;  /* 0x00000040060b7810 */ /* 0x000fc40007ffe0ff */
[----:B-1----:R-:W-:Y:S02]  /*96b0*/  @!P3 LEA R2, P2, R16, R21, 0x1 ;  /* 0x000000151002b211 */ /* 0x002fe400078408ff */
[----:B------:R-:W-:Y:S01]  /*96c0*/  @!P3 LEA R25, R22, UR45, 0x1 ;  /* 0x0000002d1619bc11 */ /* 0x000fe2000f8e08ff */
[----:B------:R-:W1:Y:S01]  /*96d0*/  SHFL.IDX PT, R21, R5, 0x3, 0x181f ;  /* 0x00781f0005157f89 */ /* 0x000e6200000e0000 */
[----:B------:R-:W-:-:S05]  /*96e0*/  @!P3 IADD3.X R3, RZ, R10, RZ, P2, !PT ;  /* 0x0000000aff03b210 */ /* 0x000fca00017fe4ff */
[----:B------:R-:W-:Y:S01]  /*96f0*/  @!P1 LEA R20, R22, UR45, 0x1 ;  /* 0x0000002d16149c11 */ /* 0x000fe2000f8e08ff */
[----:B------:R-:W2:Y:S04]  /*9700*/  SHFL.IDX PT, R10, R8, 0x3, 0x181f ;  /* 0x00781f00080a7f89 */ /* 0x000ea800000e0000 */
[----:B------:R0:W-:Y:S02]  /*9710*/  @!P3 LDGSTS.E.BYPASS.LTC128B.128 [R25+0x8c00], desc[UR38][R2.64], !P0 ;  /* 0x08c000000219bfae */ /* 0x0001e4000c101d66 */
[----:B0-----:R-:W-:Y:S02]  /*9720*/  @!P1 LEA R2, P2, R16, R14, 0x1 ;  /* 0x0000000e10029211 */ /* 0x001fe400078408ff */
[----:B------:R-:W0:Y:S03]  /*9730*/  SHFL.IDX PT, R14, R5, 0x4, 0x181f ;  /* 0x00981f00050e7f89 */ /* 0x000e2600000e0000 */
[----:B------:R-:W-:-:S02]  /*9740*/  @!P1 IMAD.X R3, RZ, RZ, R9, P2 ;  /* 0x000000ffff039224 */ /* 0x000fc400010e0609 */
[----:B------:R-:W-:-:S03]  /*9750*/  VIADD R9, R6, 0x30 ;  /* 0x0000003006097836 */ /* 0x000fc60000000000 */
[----:B------:R3:W-:Y:S01]  /*9760*/  @!P1 LDGSTS.E.BYPASS.LTC128B.128 [R20+0x9400], desc[UR38][R2.64], !P0 ;  /* 0x0940000002149fae */ /* 0x0007e2000c101d66 */
[-C--:B------:R-:W-:Y:S01]  /*9770*/  ISETP.GE.AND P1, PT, R11, R4.reuse, PT ;  /* 0x000000040b00720c */ /* 0x080fe20003f26270 */
[----:B------:R-:W-:Y:S01]  /*9780*/  VIADD R11, R6, 0x60 ;  /* 0x00000060060b7836 */ /* 0x000fe20000000000 */
[----:B------:R-:W-:Y:S02]  /*9790*/  ISETP.GE.AND P3, PT, R9, R4, PT ;  /* 0x000000040900720c */ /* 0x000fe40003f66270 */
[----:B------:R-:W4:Y:S09]  /*97a0*/  SHFL.IDX PT, R9, R8, 0x4, 0x181f ;  /* 0x00981f0008097f89 */ /* 0x000f3200000e0000 */
[----:B---3--:R-:W-:-:S02]  /*97b0*/  @!P1 LEA R20, R22, UR45, 0x1 ;  /* 0x0000002d16149c11 */ /* 0x008fc4000f8e08ff */
[----:B-1----:R-:W-:Y:S02]  /*97c0*/  @!P3 LEA R2, P2, R16, R21, 0x1 ;  /* 0x000000151002b211 */ /* 0x002fe400078408ff */
[----:B------:R-:W-:Y:S01]  /*97d0*/  @!P3 LEA R25, R22, UR45, 0x1 ;  /* 0x0000002d1619bc11 */ /* 0x000fe2000f8e08ff */
[----:B------:R-:W1:Y:S02]  /*97e0*/  SHFL.IDX PT, R21, R5, 0x5, 0x181f ;  /* 0x00b81f0005157f89 */ /* 0x000e6400000e0000 */
[----:B--2---:R-:W-:Y:S02]  /*97f0*/  @!P3 IMAD.X R3, RZ, RZ, R10, P2 ;  /* 0x000000ffff03b224 */ /* 0x004fe400010e060a */
[----:B------:R-:W2:Y:S04]  /*9800*/  SHFL.IDX PT, R10, R8, 0x5, 0x181f ;  /* 0x00b81f00080a7f89 */ /* 0x000ea800000e0000 */
[----:B------:R0:W-:Y:S02]  /*9810*/  @!P3 LDGSTS.E.BYPASS.LTC128B.128 [R25+0x9c00], desc[UR38][R2.64], !P0 ;  /* 0x09c000000219bfae */ /* 0x0001e4000c101d66 */
[----:B0-----:R-:W-:-:S02]  /*9820*/  @!P1 LEA R2, P2, R16, R14, 0x1 ;  /* 0x0000000e10029211 */ /* 0x001fc400078408ff */
[----:B------:R-:W0:Y:S03]  /*9830*/  SHFL.IDX PT, R14, R5, 0x6, 0x181f ;  /* 0x00d81f00050e7f89 */ /* 0x000e2600000e0000 */
[----:B----4-:R-:W-:Y:S01]  /*9840*/  @!P1 IMAD.X R3, RZ, RZ, R9, P2 ;  /* 0x000000ffff039224 */ /* 0x010fe200010e0609 */
[----:B------:R-:W-:-:S04]  /*9850*/  IADD3 R9, R6, 0x50, RZ ;  /* 0x0000005006097810 */ /* 0x000fc80007ffe0ff */
[-C--:B------:R-:W-:Y:S01]  /*9860*/  ISETP.GE.AND P3, PT, R9, R4.reuse, PT ;  /* 0x000000040900720c */ /* 0x080fe20003f66270 */
[----:B------:R1:W-:Y:S01]  /*9870*/  @!P1 LDGSTS.E.BYPASS.LTC128B.128 [R20+0xa400], desc[UR38][R2.64], !P0 ;  /* 0x0a40000002149fae */ /* 0x0003e2000c101d66 */
[----:B------:R-:W-:Y:S01]  /*9880*/  ISETP.GE.AND P1, PT, R11, R4, PT ;  /* 0x000000040b00720c */ /* 0x000fe20003f26270 */
[----:B------:R-:W-:Y:S02]  /*9890*/  VIADD R11, R6, 0x80 ;  /* 0x00000080060b7836 */ /* 0x000fe40000000000 */
[----:B------:R-:W3:Y:S04]  /*98a0*/  SHFL.IDX PT, R9, R8, 0x6, 0x181f ;  /* 0x00d81f0008097f89 */ /* 0x000ee800000e0000 */
[----:B------:R-:W-:Y:S04]  /*98b0*/  SHFL.IDX PT, R8, R8, 0x7, 0x181f ;  /* 0x00f81f0008087f89 */ /* 0x000fe800000e0000 */
[----:B-1----:R-:W-:-:S02]  /*98c0*/  @!P3 LEA R2, P2, R16, R21, 0x1 ;  /* 0x000000151002b211 */ /* 0x002fc400078408ff */
[C---:B------:R-:W-:Y:S01]  /*98d0*/  @!P3 LEA R25, R22.reuse, UR45, 0x1 ;  /* 0x0000002d1619bc11 */ /* 0x040fe2000f8e08ff */
[----:B------:R-:W-:Y:S02]  /*98e0*/  SHFL.IDX PT, R21, R0, RZ, 0x181f ;  /* 0x00181fff00157589 */ /* 0x000fe400000e0000 */
[----:B--2---:R-:W-:Y:S01]  /*98f0*/  @!P3 IMAD.X R3, RZ, RZ, R10, P2 ;  /* 0x000000ffff03b224 */ /* 0x004fe200010e060a */
[----:B------:R-:W-:-:S04]  /*9900*/  @!P1 LEA R10, R22, UR45, 0x1 ;  /* 0x0000002d160a9c11 */ /* 0x000fc8000f8e08ff */
[----:B------:R0:W-:Y:S02]  /*9910*/  @!P3 LDGSTS.E.BYPASS.LTC128B.128 [R25+0xac00], desc[UR38][R2.64], !P0 ;  /* 0x0ac000000219bfae */ /* 0x0001e4000c101d66 */
[----:B0-----:R-:W-:Y:S02]  /*9920*/  @!P1 LEA R2, P2, R16, R14, 0x1 ;  /* 0x0000000e10029211 */ /* 0x001fe400078408ff */
[----:B------:R0:W1:Y:S02]  /*9930*/  SHFL.IDX PT, R14, R5, 0x7, 0x181f ;  /* 0x00f81f00050e7f89 */ /* 0x00006400000e0000 */
[----:B---3--:R-:W-:Y:S01]  /*9940*/  @!P1 IADD3.X R3, RZ, R9, RZ, P2, !PT ;  /* 0x00000009ff039210 */ /* 0x008fe200017fe4ff */
[----:B------:R-:W-:-:S04]  /*9950*/  VIADD R9, R6, 0x70 ;  /* 0x0000007006097836 */ /* 0x000fc80000000000 */
[----:B------:R1:W-:Y:S01]  /*9960*/  @!P1 LDGSTS.E.BYPASS.LTC128B.128 [R10+0xb400], desc[UR38][R2.64], !P0 ;  /* 0x0b400000020a9fae */ /* 0x0003e2000c101d66 */
[-C--:B------:R-:W-:Y:S01]  /*9970*/  ISETP.GE.AND P3, PT, R9, R4.reuse, PT ;  /* 0x000000040900720c */ /* 0x080fe20003f66270 */
[C---:B0-----:R-:W-:Y:S01]  /*9980*/  VIADD R5, R6.reuse, 0x90 ;  /* 0x0000009006057836 */ /* 0x041fe20000000000 */
[----:B------:R-:W-:Y:S01]  /*9990*/  ISETP.GE.AND P1, PT, R11, R4, PT ;  /* 0x000000040b00720c */ /* 0x000fe20003f26270 */
[----:B------:R-:W0:Y:S01]  /*99a0*/  SHFL.IDX PT, R9, R7, RZ, 0x181f ;  /* 0x00181fff07097589 */ /* 0x000e2200000e0000 */
[----:B------:R-:W-:-:S09]  /*99b0*/  IADD3 R11, R6, 0xa0, RZ ;  /* 0x000000a0060b7810 */ /* 0x000fd20007ffe0ff */
[----:B------:R-:W-:Y:S02]  /*99c0*/  @!P3 LEA R25, R22, UR45, 0x1 ;  /* 0x0000002d1619bc11 */ /* 0x000fe4000f8e08ff */
[----:B-1----:R-:W-:Y:S02]  /*99d0*/  @!P3 LEA R2, P2, R16, R14, 0x1 ;  /* 0x0000000e1002b211 */ /* 0x002fe400078408ff */
[----:B------:R-:W-:Y:S02]  /*99e0*/  SHFL.IDX PT, R14, R0, 0x2, 0x181f ;  /* 0x00581f00000e7f89 */ /* 0x000fe400000e0000 */
[----:B------:R-:W-:Y:S02]  /*99f0*/  @!P3 IADD3.X R3, RZ, R8, RZ, P2, !PT ;  /* 0x00000008ff03b210 */ /* 0x000fe400017fe4ff */
[----:B------:R-:W-:Y:S04]  /*9a00*/  SHFL.IDX PT, R8, R7, 0x1, 0x181f ;  /* 0x00381f0007087f89 */ /* 0x000fe800000e0000 */
[----:B------:R1:W-:Y:S01]  /*9a10*/  @!P3 LDGSTS.E.BYPASS.LTC128B.128 [R25+0xbc00], desc[UR38][R2.64], !P0 ;  /* 0x0bc000000219bfae */ /* 0x0003e2000c101d66 */
[----:B------:R-:W-:-:S03]  /*9a20*/  ISETP.GE.AND P3, PT, R5, R4, PT ;  /* 0x000000040500720c */ /* 0x000fc60003f66270 */
[----:B------:R-:W-:Y:S04]  /*9a30*/  SHFL.IDX PT, R5, R7, 0x2, 0x181f ;  /* 0x00581f0007057f89 */ /* 0x000fe800000e0000 */
[----:B------:R-:W-:Y:S01]  /*9a40*/  SHFL.IDX PT, R7, R7, 0x3, 0x181f ;  /* 0x00781f0007077f89 */ /* 0x000fe200000e0000 */
[----:B-1----:R-:W-:Y:S02]  /*9a50*/  @!P1 LEA R2, P2, R16, R21, 0x1 ;  /* 0x0000001510029211 */ /* 0x002fe400078408ff */
[----:B------:R-:W-:-:S03]  /*9a60*/  @!P1 LEA R21, R22, UR45, 0x1 ;  /* 0x0000002d16159c11 */ /* 0x000fc6000f8e08ff */
[----:B0-----:R-:W-:Y:S02]  /*9a70*/  @!P1 IMAD.X R3, RZ, RZ, R9, P2 ;  /* 0x000000ffff039224 */ /* 0x001fe400010e0609 */
[----:B------:R-:W0:Y:S04]  /*9a80*/  SHFL.IDX PT, R9, R0, 0x1, 0x181f ;  /* 0x00381f0000097f89 */ /* 0x000e2800000e0000 */
[----:B------:R0:W-:Y:S01]  /*9a90*/  @!P1 LDGSTS.E.BYPASS.LTC128B.128 [R21+0xc400], desc[UR38][R2.64], !P0 ;  /* 0x0c40000002159fae */ /* 0x0001e2000c101d66 */
[----:B------:R-:W-:Y:S02]  /*9aa0*/  ISETP.GE.AND P1, PT, R11, R4, PT ;  /* 0x000000040b00720c */ /* 0x000fe40003f26270 */
[----:B0-----:R-:W-:Y:S02]  /*9ab0*/  @!P3 LEA R2, P2, R16, R9, 0x1 ;  /* 0x000000091002b211 */ /* 0x001fe400078408ff */
[----:B------:R-:W-:-:S03]  /*9ac0*/  @!P3 LEA R9, R22, UR45, 0x1 ;  /* 0x0000002d1609bc11 */ /* 0x000fc6000f8e08ff */
[----:B------:R-:W-:-:S05]  /*9ad0*/  @!P3 IMAD.X R3, RZ, RZ, R8, P2 ;  /* 0x000000ffff03b224 */ /* 0x000fca00010e0608 */
[----:B------:R0:W-:Y:S02]  /*9ae0*/  @!P3 LDGSTS.E.BYPASS.LTC128B.128 [R9+0xcc00], desc[UR38][R2.64], !P0 ;  /* 0x0cc000000209bfae */ /* 0x0001e4000c101d66 */
[----:B0-----:R-:W-:Y:S02]  /*9af0*/  @!P1 LEA R2, P2, R16, R14, 0x1 ;  /* 0x0000000e10029211 */ /* 0x001fe400078408ff */
[----:B------:R0:W1:Y:S03]  /*9b00*/  SHFL.IDX PT, R14, R0, 0x3, 0x181f ;  /* 0x00781f00000e7f89 */ /* 0x00006600000e0000 */
[----:B------:R-:W-:Y:S01]  /*9b10*/  @!P1 IMAD.X R3, RZ, RZ, R5, P2 ;  /* 0x000000ffff039224 */ /* 0x000fe200010e0605 */
[----:B------:R-:W-:-:S05]  /*9b20*/  @!P1 LEA R5, R22, UR45, 0x1 ;  /* 0x0000002d16059c11 */ /* 0x000fca000f8e08ff */
[----:B------:R0:W-:Y:S02]  /*9b30*/  @!P1 LDGSTS.E.BYPASS.LTC128B.128 [R5+0xd400], desc[UR38][R2.64], !P0 ;  /* 0x0d40000002059fae */ /* 0x0001e4000c101d66 */
.L_x_12933:
[----:B0-----:R-:W-:Y:S01]  /*9b40*/  IADD3 R3, R6, 0xb0, RZ ;  /* 0x000000b006037810 */ /* 0x001fe20007ffe0ff */
[----:B------:R-:W-:-:S03]  /*9b50*/  IMAD.MOV.U32 R0, RZ, RZ, 0x1 ;  /* 0x00000001ff007424 */ /* 0x000fc600078e00ff */
[----:B------:R-:W-:Y:S02]  /*9b60*/  ISETP.GE.AND P1, PT, R3, R4, PT ;  /* 0x000000040300720c */ /* 0x000fe40003f26270 */
[----:B------:R-:W-:-:S11]  /*9b70*/  SHF.L.U32 R0, R0, 0x1f, RZ ;  /* 0x0000001f00007819 */ /* 0x000fd600000006ff */
[----:B-1----:R-:W-:Y:S02]  /*9b80*/  @!P1 LEA R2, P2, R16, R14, 0x1 ;  /* 0x0000000e10029211 */ /* 0x002fe400078408ff */
[----:B------:R-:W-:-:S03]  /*9b90*/  @!P1 LEA R5, R22, UR45, 0x1 ;  /* 0x0000002d16059c11 */ /* 0x000fc6000f8e08ff */
[----:B------:R-:W-:-:S05]  /*9ba0*/  @!P1 IMAD.X R3, RZ, RZ, R7, P2 ;  /* 0x000000ffff039224 */ /* 0x000fca00010e0607 */
[----:B------:R-:W-:Y:S01]  /*9bb0*/  @!PT LDS RZ, [RZ] ;  /* 0x00000000fffff984 */ /* 0x000fe20000000800 */
[----:B------:R-:W-:Y:S01]  /*9bc0*/  @!PT LDS RZ, [RZ] ;  /* 0x00000000fffff984 */ /* 0x000fe20000000800 */
[----:B------:R-:W-:Y:S01]  /*9bd0*/  @!PT LDS RZ, [RZ] ;  /* 0x00000000fffff984 */ /* 0x000fe20000000800 */
[----:B------:R0:W-:Y:S01]  /*9be0*/  @!P1 LDGSTS.E.BYPASS.LTC128B.128 [R5+0xdc00], desc[UR38][R2.64], !P0 ;  /* 0x0dc0000002059fae */ /* 0x0001e2000c101d66 */
[----:B------:R-:W-:Y:S01]  /*9bf0*/  NOP ;  /* 0x0000000000007918 */ /* 0x000fe20000000000 */
[----:B------:R-:W-:Y:S02]  /*9c00*/  SYNCS.ARRIVE.TRANS64.RED.A0T1 RZ, [UR45+0x16800], RZ ;  /* 0x016800ffffff79a7 */ /* 0x000fe4000820042d */
[----:B------:R-:W-:Y:S01]  /*9c10*/  ARRIVES.LDGSTSBAR.64.TRANSCNT [UR45+0x16800] ;  /* 0x01680000ff0079b0 */ /* 0x000fe20008000aad */
[----:B------:R-:W-:Y:S01]  /*9c20*/  NOP ;  /* 0x0000000000007918 */ /* 0x000fe20000000000 */
[----:B------:R-:W-:Y:S01]  /*9c30*/  SYNCS.ARRIVE.TRANS64.A1T0 RZ, [UR45+0x16800], RZ ;  /* 0x016800ffffff79a7 */ /* 0x000fe2000810002d */
[----:B------:R-:W1:Y:S02]  /*9c40*/  SYNCS.PHASECHK.TRANS64.TRYWAIT P0, [UR45+0x16820], R0 ;  /* 0x01682000ff0075a7 */ /* 0x000e64000800016d */
[----:B01----:R-:W-:Y:S05]  /*9c50*/  @!P0 BRA `(.L_x_12856) ;  /* 0x0000003000ec8947 */ /* 0x003fea0003800000 */
.L_x_12934:
[----:B------:R-:W-:Y:S01]  /*9c60*/  UIADD3 UR4, UR49, -0x2, URZ ;  /* 0xfffffffe31047890 */ /* 0x000fe2000fffe03f */
[----:B------:R-:W-:Y:S01]  /*9c70*/  MOV R24, 0x1 ;  /* 0x0000000100187802 */ /* 0x000fe20000000f00 */
[----:B------:R-:W-:Y:S02]  /*9c80*/  IMAD.MOV.U32 R20, RZ, RZ, RZ ;  /* 0x000000ffff147224 */ /* 0x000fe400078e00ff */
[----:B------:R-:W-:-:S06]  /*9c90*/  UISETP.GE.AND UP0, UPT, UR4, UR48, UPT ;  /* 0x000000300400728c */ /* 0x000fcc000bf06270 */
[----:B------:R-:W-:-:S13]  /*9ca0*/  PLOP3.LUT P0, PT, PT, PT, UP0, 0x80, 0x0 ;  /* 0x000000000000781c */ /* 0x000fda0003f0f008 */
[----:B------:R-:W-:Y:S05]  /*9cb0*/  @!P0 BRA `(.L_x_12857) ;  /* 0x0000000c00f88947 */ /* 0x000fea0003800000 */
[----:B------:R-:W1:Y:S01]  /*9cc0*/  S2R R2, SR_TID.X ;  /* 0x0000000000027919 */ /* 0x000e620000002100 */
[----:B------:R-:W-:Y:S01]  /*9cd0*/  UIADD3 UR4, UR47, 0x1, URZ ;  /* 0x000000012f047890 */ /* 0x000fe2000fffe03f */
[----:B0-----:R-:W-:Y:S01]  /*9ce0*/  LOP3.LUT R3, RZ, UR44, RZ, 0x33, !PT ;  /* 0x0000002cff037c12 */ /* 0x001fe2000f8e33ff */
[----:B------:R-:W-:Y:S01]  /*9cf0*/  IMAD.SHL.U32 R4, R16, 0x2, RZ ;  /* 0x0000000210047824 */ /* 0x000fe200078e00ff */
[----:B------:R-:W-:Y:S01]  /*9d00*/  BSSY B0, `(.L_x_12857) ;  /* 0x00000f9000007945 */ /* 0x000fe20003800000 */
[----:B------:R-:W-:Y:S01]  /*9d10*/  UIMAD UR4, UR4, UR40, URZ ;  /* 0x00000028040472a4 */ /* 0x000fe2000f8e023f */
[----:B------:R-:W-:Y:S01]  /*9d20*/  IMAD.MOV.U32 R21, RZ, RZ, 0x1 ;  /* 0x00000001ff157424 */ /* 0x000fe200078e00ff */
[----:B------:R-:W-:-:S04]  /*9d30*/  MOV R8, RZ ;  /* 0x000000ff00087202 */ /* 0x000fc80000000f00 */
[----:B------:R-:W-:Y:S01]  /*9d40*/  LOP3.LUT R0, RZ, UR4, RZ, 0x33, !PT ;  /* 0x00000004ff007c12 */ /* 0x000fe2000f8e33ff */
[----:B------:R-:W-:Y:S02]  /*9d50*/  ULDC UR4, c[0x0][0x2f4] ;  /* 0x0000bd0000047ab9 */ /* 0x000fe40000000800 */
[----:B------:R-:W-:Y:S02]  /*9d60*/  ISETP.GE.AND P1, PT, R16, UR4, PT ;  /* 0x0000000410007c0c */ /* 0x000fe4000bf26270 */
[----:B------:R-:W-:-:S04]  /*9d70*/  VIMNMX R3, R0, R3, !PT ;  /* 0x0000000300037248 */ /* 0x000fc80007fe0100 */
[----:B------:R-:W-:Y:S02]  /*9d80*/  IADD3 R26, -R3, -0x2, RZ ;  /* 0xfffffffe031a7810 */ /* 0x000fe40007ffe1ff */
[----:B-1----:R-:W-:-:S04]  /*9d90*/  LOP3.LUT R2, R2, 0x7f, RZ, 0xc0, !PT ;  /* 0x0000007f02027812 */ /* 0x002fc800078ec0ff */
[----:B------:R-:W-:-:S04]  /*9da0*/  SHF.R.U32.HI R2, RZ, 0x3, R2 ;  /* 0x00000003ff027819 */ /* 0x000fc80000011602 */
[----:B------:R-:W-:Y:S02]  /*9db0*/  IADD3 R19, R23, R19, R2 ;  /* 0x0000001317137210 */ /* 0x000fe40007ffe002 */
[----:B------:R-:W-:Y:S02]  /*9dc0*/  IADD3 R0, -R2, UR43, RZ ;  /* 0x0000002b02007c10 */ /* 0x000fe4000fffe1ff */
[----:B------:R-:W-:-:S03]  /*9dd0*/  IADD3 R2, R19, -0x180, RZ ;  /* 0xfffffe8013027810 */ /* 0x000fc60007ffe0ff */
[C---:B------:R-:W-:Y:S02]  /*9de0*/  IMAD R4, R3.reuse, 0x80, R0 ;  /* 0x0000008003047824 */ /* 0x040fe400078e0200 */
[----:B------:R-:W-:Y:S02]  /*9df0*/  IMAD R0, R3, -0x80, R2 ;  /* 0xffffff8003007824 */ /* 0x000fe400078e0202 */
[----:B------:R-:W-:-:S07]  /*9e00*/  VIADD R4, R4, 0x100 ;  /* 0x0000010004047836 */ /* 0x000fce0000000000 */
.L_x_12870:
[----:B------:R-:W2:Y:S01]  /*9e10*/  LDL R6, [R1] ;  /* 0x0000000001067983 */ /* 0x000ea20000100800 */
[----:B------:R-:W0:Y:S01]  /*9e20*/  LDC R2, c[0x0][0x430] ;  /* 0x00010c00ff027b82 */ /* 0x000e220000000800 */
[----:B------:R-:W-:Y:S01]  /*9e30*/  IMAD.MOV.U32 R9, RZ, RZ, R0 ;  /* 0x000000ffff097224 */ /* 0x000fe200078e0000 */
[----:B------:R-:W-:Y:S01]  /*9e40*/  ULDC.64 UR4, c[0x0][0x428] ;  /* 0x00010a0000047ab9 */ /* 0x000fe20000000a00 */
[----:B0-----:R-:W-:-:S13]  /*9e50*/  ISETP.NE.AND P0, PT, R2, 0x1, PT ;  /* 0x000000010200780c */ /* 0x001fda0003f05270 */
[----:B------:R-:W0:Y:S08]  /*9e60*/  @P0 LDC R3, c[0x0][0x434] ;  /* 0x00010d00ff030b82 */ /* 0x000e300000000800 */
[----:B------:R-:W1:Y:S01]  /*9e70*/  @P0 LDC R5, c[0x0][0x438] ;  /* 0x00010e00ff050b82 */ /* 0x000e620000000800 */
[----:B0-----:R-:W-:-:S05]  /*9e80*/  @P0 IMAD.HI.U32 R2, R0, R3, RZ ;  /* 0x0000000300020227 */ /* 0x001fca00078e00ff */
[----:B-1----:R-:W-:-:S04]  /*9e90*/  @P0 SHF.R.U32.HI R9, RZ, R5, R2 ;  /* 0x00000005ff090219 */ /* 0x002fc80000011602 */
[----:B------:R-:W-:Y:S02]  /*9ea0*/  SHF.R.S32.HI R3, RZ, 0x1f, R9 ;  /* 0x0000001fff037819 */ /* 0x000fe40000011409 */
[----:B------:R-:W-:-:S05]  /*9eb0*/  MOV R2, R9 ;  /* 0x0000000900027202 */ /* 0x000fca0000000f00 */
[----:B------:R-:W-:-:S04]  /*9ec0*/  IMAD.WIDE.U32 R2, R28, UR4, R2 ;  /* 0x000000041c027c25 */ /* 0x000fc8000f8e0002 */
[----:B--2---:R-:W-:-:S04]  /*9ed0*/  IMAD R5, R6, UR4, RZ ;  /* 0x0000000406057c24 */ /* 0x004fc8000f8e02ff */
[----:B------:R-:W-:Y:S01]  /*9ee0*/  IMAD R5, R28, UR5, R5 ;  /* 0x000000051c057c24 */ /* 0x000fe2000f8e0205 */
[----:B------:R-:W-:Y:S02]  /*9ef0*/  ULDC.64 UR4, c[0x0][0x418] ;  /* 0x0001060000047ab9 */ /* 0x000fe40000000a00 */
[----:B------:R-:W-:Y:S01]  /*9f00*/  LEA R6, P0, R2, UR4, 0x2 ;  /* 0x0000000402067c11 */ /* 0x000fe2000f8010ff */
[----:B------:R-:W-:-:S05]  /*9f10*/  IMAD.IADD R3, R5, 0x1, R3 ;  /* 0x0000000105037824 */ /* 0x000fca00078e0203 */
[----:B------:R-:W-:-:S05]  /*9f20*/  LEA.HI.X R7, R2, UR5, R3, 0x2, P0 ;  /* 0x0000000502077c11 */ /* 0x000fca00080f1403 */
[----:B------:R-:W2:Y:S01]  /*9f30*/  LDG.E R5, desc[UR38][R6.64] ;  /* 0x0000002606057981 */ /* 0x000ea2000c1e1900 */
[----:B------:R-:W-:-:S06]  /*9f40*/  ULOP3.LUT UR6, UR41, 0x2, URZ, 0xfc, !UPT ;  /* 0x0000000229067892 */ /* 0x000fcc000f8efc3f */
[----:B------:R-:W-:Y:S01]  /*9f50*/  IMAD.U32 R10, RZ, RZ, UR6 ;  /* 0x00000006ff0a7e24 */ /* 0x000fe2000f8e00ff */
[----:B------:R-:W-:-:S04]  /*9f60*/  IADD3 R20, R8, 0x1, RZ ;  /* 0x0000000108147810 */ /* 0x000fc80007ffe0ff */
        /* <DEDUP_REMOVED lines=8> */
.L_x_12858:
[----:B------:R-:W-:Y:S01]  /*9ff0*/  LEA R7, R20, UR45, 0x3 ;  /* 0x0000002d14077c11 */ /* 0x000fe2000f8e18ff */
[----:B------:R-:W-:Y:S01]  /*a000*/  BSSY B1, `(.L_x_12859) ;  /* 0x0000004000017945 */ /* 0x000fe20003800000 */
[----:B------:R-:W-:-:S04]  /*a010*/  SHF.L.U32 R2, R24, 0x1f, RZ ;  /* 0x0000001f18027819 */ /* 0x000fc800000006ff */
[----:B------:R-:W0:Y:S02]  /*a020*/  SYNCS.PHASECHK.TRANS64.TRYWAIT P0, [R7+URZ+0x16840], R2 ;  /* 0x01684002070075a7 */ /* 0x000e24000800017f */
[----:B0-----:R-:W-:Y:S05]  /*a030*/  @!P0 BRA `(.L_x_12860) ;  /* 0x00000030000c8947 */ /* 0x001fea0003800000 */
.L_x_12935:
[----:B------:R-:W-:Y:S05]  /*a040*/  BSYNC B1 ;  /* 0x0000000000017941 */ /* 0x000fea0003800000 */
.L_x_12859:
[----:B------:R-:W-:Y:S01]  /*a050*/  ULDC UR4, c[0x0][0x430] ;  /* 0x00010c0000047ab9 */ /* 0x000fe20000000800 */
[----:B------:R-:W-:Y:S01]  /*a060*/  R2UR UR6, R27 ;  /* 0x000000001b0672ca */ /* 0x000fe200000e0000 */
[----:B------:R-:W-:Y:S01]  /*a070*/  UIADD3 UR4, -UR4, URZ, URZ ;  /* 0x0000003f04047290 */ /* 0x000fe2000fffe13f */
[----:B------:R-:W-:-:S05]  /*a080*/  LOP3.LUT P2, RZ, R29, 0x1, RZ, 0xc0, !PT ;  /* 0x000000011dff7812 */ /* 0x000fca000784c0ff */
[----:B------:R-:W-:Y:S01]  /*a090*/  IMAD R6, R9, UR4, R0 ;  /* 0x0000000409067c24 */ /* 0x000fe2000f8e0200 */
[----:B------:R-:W-:-:S04]  /*a0a0*/  ULDC.64 UR4, c[0x0][0x300] ;  /* 0x0000c00000047ab9 */ /* 0x000fc80000000a00 */
[----:B------:R-:W-:-:S05]  /*a0b0*/  SHF.R.S32.HI R23, RZ, 0x1f, R6 ;  /* 0x0000001fff177819 */ /* 0x000fca0000011406 */
[----:B------:R-:W-:-:S04]  /*a0c0*/  IMAD R3, R23, UR4, RZ ;  /* 0x0000000417037c24 */ /* 0x000fc8000f8e02ff */
[C---:B------:R-:W-:Y:S02]  /*a0d0*/  IMAD R9, R6.reuse, UR5, R3 ;  /* 0x0000000506097c24 */ /* 0x040fe4000f8e0203 */
[----:B0-----:R-:W-:Y:S01]  /*a0e0*/  IMAD.WIDE.U32 R2, R6, UR4, RZ ;  /* 0x0000000406027c25 */ /* 0x001fe2000f8e00ff */
        /* <DEDUP_REMOVED lines=18> */
[----:B------:R-:W0:Y:S01]  /*a210*/  SHFL.IDX PT, R2, R10, RZ, 0x181f ;  /* 0x00181fff0a027589 */ /* 0x000e2200000e0000 */
[----:B------:R-:W-:Y:S02]  /*a220*/  SHF.L.U32 R11, R16, 0x1, RZ ;  /* 0x00000001100b7819 */ /* 0x000fe400000006ff */
[----:B------:R-:W-:Y:S01]  /*a230*/  LEA R9, R9, UR45, 0x1 ;  /* 0x0000002d09097c11 */ /* 0x000fe2000f8e08ff */
[----:B------:R-:W1:Y:S04]  /*a240*/  SHFL.IDX PT, R3, R19, RZ, 0x181f ;  /* 0x00181fff13037589 */ /* 0x000e6800000e0000 */
[----:B------:R-:W-:Y:S01]  /*a250*/  SHFL.IDX PT, R14, R10, 0x7, 0x181f ;  /* 0x00f81f000a0e7f89 */ /* 0x000fe200000e0000 */
[----:B0-----:R-:W-:-:S05]  /*a260*/  IADD3 R2, P0, R2, R11, RZ ;  /* 0x0000000b02027210 */ /* 0x001fca0007f1e0ff */
[----:B-1----:R-:W-:-:S05]  /*a270*/  IMAD.X R3, RZ, RZ, R3, P0 ;  /* 0x000000ffff037224 */ /* 0x002fca00000e0603 */
[----:B------:R0:W-:Y:S04]  /*a280*/  LDGSTS.E.BYPASS.LTC128B.128 [R9+0xe400], desc[UR38][R2.64], !P2 ;  /* 0x0e40000002097fae */ /* 0x0001e8000d101d66 */
[----:B0-----:R-:W0:Y:S04]  /*a290*/  SHFL.IDX PT, R2, R10, 0x1, 0x181f ;  /* 0x00381f000a027f89 */ /* 0x001e2800000e0000 */
[----:B------:R-:W1:Y:S01]  /*a2a0*/  SHFL.IDX PT, R3, R19, 0x1, 0x181f ;  /* 0x00381f0013037f89 */ /* 0x000e6200000e0000 */
[----:B0-----:R-:W-:-:S05]  /*a2b0*/  IADD3 R2, P0, R2, R11, RZ ;  /* 0x0000000b02027210 */ /* 0x001fca0007f1e0ff */
[----:B-1----:R-:W-:-:S05]  /*a2c0*/  IMAD.X R3, RZ, RZ, R3, P0 ;  /* 0x000000ffff037224 */ /* 0x002fca00000e0603 */
[----:B------:R0:W-:Y:S04]  /*a2d0*/  LDGSTS.E.BYPASS.LTC128B.128 [R9+0xec00], desc[UR38][R2.64], !P2 ;  /* 0x0ec0000002097fae */ /* 0x0001e8000d101d66 */
[----:B0-----:R-:W0:Y:S04]  /*a2e0*/  SHFL.IDX PT, R2, R10, 0x2, 0x181f ;  /* 0x00581f000a027f89 */ /* 0x001e2800000e0000 */
[----:B------:R-:W1:Y:S01]  /*a2f0*/  SHFL.IDX PT, R3, R19, 0x2, 0x181f ;  /* 0x00581f0013037f89 */ /* 0x000e6200000e0000 */
[----:B0-----:R-:W-:-:S04]  /*a300*/  IADD3 R2, P0, R2, R11, RZ ;  /* 0x0000000b02027210 */ /* 0x001fc80007f1e0ff */
[----:B-1----:R-:W-:-:S05]  /*a310*/  IADD3.X R3, RZ, R3, RZ, P0, !PT ;  /* 0x00000003ff037210 */ /* 0x002fca00007fe4ff */
        /* <DEDUP_REMOVED lines=17> */
[----:B------:R-:W1:Y:S04]  /*a430*/  SHFL.IDX PT, R3, R19, 0x6, 0x181f ;  /* 0x00d81f0013037f89 */ /* 0x000e6800000e0000 */
[----:B------:R-:W2:Y:S01]  /*a440*/  SHFL.IDX PT, R19, R19, 0x7, 0x181f ;  /* 0x00f81f0013137f89 */ /* 0x000ea200000e0000 */
[----:B0-----:R-:W-:-:S05]  /*a450*/  IADD3 R2, P0, R2, R11, RZ ;  /* 0x0000000b02027210 */ /* 0x001fca0007f1e0ff */
[----:B-1----:R-:W-:-:S05]  /*a460*/  IMAD.X R3, RZ, RZ, R3, P0 ;  /* 0x000000ffff037224 */ /* 0x002fca00000e0603 */
[----:B--2---:R0:W-:Y:S03]  /*a470*/  LDGSTS.E.BYPASS.LTC128B.128 [R9+0x11400], desc[UR38][R2.64], !P2 ;  /* 0x1140000002097fae */ /* 0x0041e6000d101d66 */
.L_x_12953:
[----:B0-----:R-:W-:-:S05]  /*a480*/  IMAD.SHL.U32 R2, R16, 0x2, RZ ;  /* 0x0000000210027824 */ /* 0x001fca00078e00ff */
[----:B------:R-:W-:-:S04]  /*a490*/  IADD3 R2, P0, R14, R2, RZ ;  /* 0x000000020e027210 */ /* 0x000fc80007f1e0ff */
[----:B------:R-:W-:Y:S02]  /*a4a0*/  IADD3.X R3, RZ, R19, RZ, P0, !PT ;  /* 0x00000013ff037210 */ /* 0x000fe400007fe4ff */
[----:B------:R-:W-:-:S03]  /*a4b0*/  PLOP3.LUT P0, PT, PT, PT, PT, 0x80, 0x0 ;  /* 0x000000000000781c */ /* 0x000fc60003f0f070 */
[----:B------:R-:W-:Y:S01]  /*a4c0*/  @!PT LDS RZ, [RZ] ;  /* 0x00000000fffff984 */ /* 0x000fe20000000800 */
[----:B------:R-:W-:Y:S01]  /*a4d0*/  @!PT LDS RZ, [RZ] ;  /* 0x00000000fffff984 */ /* 0x000fe20000000800 */
[----:B------:R-:W-:Y:S01]  /*a4e0*/  @!PT LDS RZ, [RZ] ;  /* 0x00000000fffff984 */ /* 0x000fe20000000800 */
[----:B------:R0:W-:Y:S01]  /*a4f0*/  LDGSTS.E.BYPASS.LTC128B.128 [R9+0x11c00], desc[UR38][R2.64], !P2 ;  /* 0x11c0000002097fae */ /* 0x0001e2000d101d66 */
[----:B------:R-:W-:-:S09]  /*a500*/  NOP ;  /* 0x0000000000007918 */ /* 0x000fd20000000000 */
.L_x_12862:
        /* <DEDUP_REMOVED lines=12> */
.L_x_12863:
[----:B------:R0:W-:Y:S01]  /*a5d0*/  SYNCS.ARRIVE.TRANS64.A1T0 RZ, [R7+URZ+0x16830], RZ ;  /* 0x016830ff07ff79a7 */ /* 0x0001e2000810003f */
[----:B------:R-:W-:Y:S05]  /*a5e0*/  @!P3 BRA `(.L_x_12864) ;  /* 0x000000000004b947 */ /* 0x000fea0003800000 */
[----:B------:R-:W-:Y:S01]  /*a5f0*/  BPT.TRAP 0x1 ;  /* 0x000000040000795c */ /* 0x000fe20000300000 */
.L_x_12864:
[----:B------:R-:W-:Y:S01]  /*a600*/  SHF.L.U32 R2, R21, 0x1f, RZ ;  /* 0x0000001f15027819 */ /* 0x000fe200000006ff */
[----:B------:R-:W-:Y:S01]  /*a610*/  BSSY B1, `(.L_x_12865) ;  /* 0x0000004000017945 */ /* 0x000fe20003800000 */
[----:B0-----:R-:W-:-:S04]  /*a620*/  LEA R7, R8, UR45, 0x3 ;  /* 0x0000002d08077c11 */ /* 0x001fc8000f8e18ff */
[----:B------:R-:W0:Y:S02]  /*a630*/  SYNCS.PHASECHK.TRANS64.TRYWAIT P0, [R7+URZ+0x16860], R2 ;  /* 0x01686002070075a7 */ /* 0x000e24000800017f */
[----:B0-----:R-:W-:Y:S05]  /*a640*/  @!P0 BRA `(.L_x_12866) ;  /* 0x0000003000fc8947 */ /* 0x001fea0003800000 */
.L_x_12954:
[----:B------:R-:W-:Y:S05]  /*a650*/  BSYNC B1 ;  /* 0x0000000000017941 */ /* 0x000fea0003800000 */
.L_x_12865:
[----:B------:R-:W-:Y:S01]  /*a660*/  UMOV UR4, 0xffffffff ;  /* 0xffffffff00047882 */ /* 0x000fe20000000000 */
[----:B------:R-:W-:Y:S01]  /*a670*/  IMAD R8, R8, 0x2000, R22 ;  /* 0x0000200008087824 */ /* 0x000fe200078e0216 */
[----:B------:R-:W-:Y:S01]  /*a680*/  SHF.L.U32 R19, R16, 0x1, RZ ;  /* 0x0000000110137819 */ /* 0x000fe200000006ff */
[----:B------:R-:W-:Y:S06]  /*a690*/  BRA.DIV UR4, `(.L_x_12867) ;  /* 0x0000003204fc7947 */ /* 0x000fec000b800000 */
[----:B------:R-:W0:Y:S01]  /*a6a0*/  SHFL.IDX PT, R14, R17, RZ, 0x181f ;  /* 0x00181fff110e7589 */ /* 0x000e2200000e0000 */
[----:B------:R-:W-:Y:S02]  /*a6b0*/  ISETP.LT.OR P0, PT, R4, 0x1, P1 ;  /* 0x000000010400780c */ /* 0x000fe40000f01670 */
[----:B------:R-:W-:Y:S01]  /*a6c0*/  LEA R8, R8, UR45, 0x1 ;  /* 0x0000002d08087c11 */ /* 0x000fe2000f8e08ff */
[----:B------:R-:W1:Y:S04]  /*a6d0*/  SHFL.IDX PT, R3, R18, RZ, 0x181f ;  /* 0x00181fff12037589 */ /* 0x000e6800000e0000 */
[----:B------:R-:W2:Y:S04]  /*a6e0*/  SHFL.IDX PT, R11, R17, 0x1, 0x181f ;  /* 0x00381f00110b7f89 */ /* 0x000ea800000e0000 */
[----:B------:R-:W3:Y:S04]  /*a6f0*/  SHFL.IDX PT, R9, R18, 0x1, 0x181f ;  /* 0x00381f0012097f89 */ /* 0x000ee800000e0000 */
[----:B------:R-:W4:Y:S04]  /*a700*/  SHFL.IDX PT, R12, R17, 0x2, 0x181f ;  /* 0x00581f00110c7f89 */ /* 0x000f2800000e0000 */
[----:B------:R-:W5:Y:S01]  /*a710*/  SHFL.IDX PT, R10, R18, 0x2, 0x181f ;  /* 0x00581f00120a7f89 */ /* 0x000f6200000e0000 */
[----:B0-----:R-:W-:-:S03]  /*a720*/  IADD3 R2, P2, R14, R19, RZ ;  /* 0x000000130e027210 */ /* 0x001fc60007f5e0ff */
[----:B------:R-:W-:Y:S02]  /*a730*/  SHFL.IDX PT, R14, R17, 0x7, 0x181f ;  /* 0x00f81f00110e7f89 */ /* 0x000fe400000e0000 */
[----:B-1----:R-:W-:-:S05]  /*a740*/  IMAD.X R3, RZ, RZ, R3, P2 ;  /* 0x000000ffff037224 */ /* 0x002fca00010e0603 */
[----:B------:R2:W-:Y:S01]  /*a750*/  LDGSTS.E.BYPASS.LTC128B.128 [R8+0x400], desc[UR38][R2.64], !P0 ;  /* 0x0040000002087fae */ /* 0x0005e2000c101d66 */
[C---:B------:R-:W-:Y:S02]  /*a760*/  ISETP.LT.OR P0, PT, R4.reuse, 0x11, P1 ;  /* 0x000000110400780c */ /* 0x040fe40000f01670 */
[----:B--2---:R-:W-:Y:S02]  /*a770*/  IADD3 R2, P2, R11, R19, RZ ;  /* 0x000000130b027210 */ /* 0x004fe40007f5e0ff */
[----:B------:R-:W0:Y:S03]  /*a780*/  SHFL.IDX PT, R11, R17, 0x3, 0x181f ;  /* 0x00781f00110b7f89 */ /* 0x000e2600000e0000 */
[----:B---3--:R-:W-:Y:S02]  /*a790*/  IMAD.X R3, RZ, RZ, R9, P2 ;  /* 0x000000ffff037224 */ /* 0x008fe400010e0609 */
[----:B------:R-:W1:Y:S04]  /*a7a0*/  SHFL.IDX PT, R9, R18, 0x3, 0x181f ;  /* 0x00781f0012097f89 */ /* 0x000e6800000e0000 */
[----:B------:R4:W-:Y:S01]  /*a7b0*/  LDGSTS.E.BYPASS.LTC128B.128 [R8+0xc00], desc[UR38][R2.64], !P0 ;  /* 0x00c0000002087fae */ /* 0x0009e2000c101d66 */
[----:B------:R-:W-:-:S02]  /*a7c0*/  ISETP.LT.OR P0, PT, R4, 0x21, P1 ;  /* 0x000000210400780c */ /* 0x000fc40000f01670 */
[----:B----4-:R-:W-:Y:S02]  /*a7d0*/  IADD3 R2, P2, R12, R19, RZ ;  /* 0x000000130c027210 */ /* 0x010fe40007f5e0ff */
[----:B------:R-:W2:Y:S02]  /*a7e0*/  SHFL.IDX PT, R12, R17, 0x4, 0x181f ;  /* 0x00981f00110c7f89 */ /* 0x000ea400000e0000 */
[----:B-----5:R-:W-:Y:S02]  /*a7f0*/  IADD3.X R3, RZ, R10, RZ, P2, !PT ;  /* 0x0000000aff037210 */ /* 0x020fe400017fe4ff */
[----:B------:R-:W3:Y:S05]  /*a800*/  SHFL.IDX PT, R10, R18, 0x4, 0x181f ;  /* 0x00981f00120a7f89 */ /* 0x000eea00000e0000 */
[----:B------:R0:W-:Y:S01]  /*a810*/  LDGSTS.E.BYPASS.LTC128B.128 [R8+0x1400], desc[UR38][R2.64], !P0 ;  /* 0x0140000002087fae */ /* 0x0001e2000c101d66 */
[----:B------:R-:W-:-:S02]  /*a820*/  ISETP.LT.OR P0, PT, R4, 0x31, P1 ;  /* 0x000000310400780c */ /* 0x000fc40000f01670 */
[----:B0-----:R-:W-:Y:S02]  /*a830*/  IADD3 R2, P2, R11, R19, RZ ;  /* 0x000000130b027210 */ /* 0x001fe40007f5e0ff */
[----:B------:R-:W0:Y:S03]  /*a840*/  SHFL.IDX PT, R11, R17, 0x5, 0x181f ;  /* 0x00b81f00110b7f89 */ /* 0x000e2600000e0000 */
[----:B-1----:R-:W-:Y:S02]  /*a850*/  IMAD.X R3, RZ, RZ, R9, P2 ;  /* 0x000000ffff037224 */ /* 0x002fe400010e0609 */
[----:B------:R-:W1:Y:S04]  /*a860*/  SHFL.IDX PT, R9, R18, 0x5, 0x181f ;  /* 0x00b81f0012097f89 */ /* 0x000e6800000e0000 */
[----:B------:R2:W-:Y:S01]  /*a870*/  LDGSTS.E.BYPASS.LTC128B.128 [R8+0x1c00], desc[UR38][R2.64], !P0 ;  /* 0x01c0000002087fae */ /* 0x0005e2000c101d66 */
[----:B------:R-:W-:-:S02]  /*a880*/  ISETP.LT.OR P0, PT, R4, 0x41, P1 ;  /* 0x000000410400780c */ /* 0x000fc40000f01670 */
[----:B--2---:R-:W-:Y:S02]  /*a890*/  IADD3 R2, P2, R12, R19, RZ ;  /* 0x000000130c027210 */ /* 0x004fe40007f5e0ff */
[----:B------:R-:W2:Y:S03]  /*a8a0*/  SHFL.IDX PT, R12, R17, 0x6, 0x181f ;  /* 0x00d81f00110c7f89 */ /* 0x000ea600000e0000 */
[----:B---3--:R-:W-:Y:S02]  /*a8b0*/  IMAD.X R3, RZ, RZ, R10, P2 ;  /* 0x000000ffff037224 */ /* 0x008fe400010e060a */
[----:B------:R-:W3:Y:S04]  /*a8c0*/  SHFL.IDX PT, R10, R18, 0x6, 0x181f ;  /* 0x00d81f00120a7f89 */ /* 0x000ee800000e0000 */
[----:B------:R0:W-:Y:S01]  /*a8d0*/  LDGSTS.E.BYPASS.LTC128B.128 [R8+0x2400], desc[UR38][R2.64], !P0 ;  /* 0x0240000002087fae */ /* 0x0001e2000c101d66 */
[----:B------:R-:W-:-:S03]  /*a8e0*/  ISETP.LT.OR P0, PT, R4, 0x51, P1 ;  /* 0x000000510400780c */ /* 0x000fc60000f01670 */
[----:B------:R-:W4:Y:S01]  /*a8f0*/  SHFL.IDX PT, R18, R18, 0x7, 0x181f ;  /* 0x00f81f0012127f89 */ /* 0x000f2200000e0000 */
[----:B0-----:R-:W-:-:S04]  /*a900*/  IADD3 R2, P2, R11, R19, RZ ;  /* 0x000000130b027210 */ /* 0x001fc80007f5e0ff */
[----:B-1----:R-:W-:-:S05]  /*a910*/  IADD3.X R3, RZ, R9, RZ, P2, !PT ;  /* 0x00000009ff037210 */ /* 0x002fca00017fe4ff */
[----:B------:R2:W-:Y:S01]  /*a920*/  LDGSTS.E.BYPASS.LTC128B.128 [R8+0x2c00], desc[UR38][R2.64], !P0 ;  /* 0x02c0000002087fae */ /* 0x0005e2000c101d66 */
[----:B------:R-:W-:Y:S02]  /*a930*/  ISETP.LT.OR P0, PT, R4, 0x61, P1 ;  /* 0x000000610400780c */ /* 0x000fe40000f01670 */
[----:B--2---:R-:W-:-:S05]  /*a940*/  IADD3 R2, P2, R12, R19, RZ ;  /* 0x000000130c027210 */ /* 0x004fca0007f5e0ff */
[----:B---3--:R-:W-:-:S06]  /*a950*/  IMAD.X R3, RZ, RZ, R10, P2 ;  /* 0x000000ffff037224 */ /* 0x008fcc00010e060a */
[----:B----4-:R0:W-:Y:S02]  /*a960*/  LDGSTS.E.BYPASS.LTC128B.128 [R8+0x3400], desc[UR38][R2.64], !P0 ;  /* 0x0340000002087fae */ /* 0x0101e4000c101d66 */
.L_x_12972:
[----:B------:R-:W-:Y:S01]  /*a970*/  ISETP.LT.OR P0, PT, R4, 0x71, P1 ;  /* 0x000000710400780c */ /* 0x000fe20000f01670 */
[----:B------:R-:W-:Y:S01]  /*a980*/  ULDC.64 UR4, c[0x0][0x328] ;  /* 0x0000ca0000047ab9 */ /* 0x000fe20000000a00 */
[----:B0-----:R-:W-:Y:S01]  /*a990*/  IADD3 R2, P2, R14, R19, RZ ;  /* 0x000000130e027210 */ /* 0x001fe20007f5e0ff */
[----:B------:R-:W-:-:S04]  /*a9a0*/  IMAD R23, R23, UR4, RZ ;  /* 0x0000000417177c24 */ /* 0x000fc8000f8e02ff */
[----:B------:R-:W-:Y:S02]  /*a9b0*/  IMAD.X R3, RZ, RZ, R18, P2 ;  /* 0x000000ffff037224 */ /* 0x000fe400010e0612 */
[----:B------:R-:W-:-:S04]  /*a9c0*/  IMAD R23, R6, UR5, R23 ;  /* 0x0000000506177c24 */ /* 0x000fc8000f8e0217 */
[----:B------:R-:W-:Y:S01]  /*a9d0*/  @!PT LDS RZ, [RZ] ;  /* 0x00000000fffff984 */ /* 0x000fe20000000800 */
[----:B------:R-:W-:Y:S01]  /*a9e0*/  @!PT LDS RZ, [RZ] ;  /* 0x00000000fffff984 */ /* 0x000fe20000000800 */
[----:B------:R-:W-:Y:S01]  /*a9f0*/  @!PT LDS RZ, [RZ] ;  /* 0x00000000fffff984 */ /* 0x000fe20000000800 */
        /* <DEDUP_REMOVED lines=10> */
.L_x_12868:
        /* <DEDUP_REMOVED lines=12> */
.L_x_12869:
[----:B------:R-:W-:Y:S01]  /*ab60*/  R2UR UR4, R27 ;  /* 0x000000001b0472ca */ /* 0x000fe200000e0000 */
[----:B------:R-:W-:Y:S01]  /*ab70*/  VIADD R26, R26, 0xffffffff ;  /* 0xffffffff1a1a7836 */ /* 0x000fe20000000000 */
[----:B------:R-:W-:Y:S01]  /*ab80*/  ULDC.64 UR6, c[0x0][0x330] ;  /* 0x0000cc0000067ab9 */ /* 0x000fe20000000a00 */
[----:B------:R-:W-:Y:S01]  /*ab90*/  IMAD.MOV.U32 R18, RZ, RZ, R2 ;  /* 0x000000ffff127224 */ /* 0x000fe200078e0002 */
[----:B------:R-:W-:Y:S01]  /*aba0*/  MOV R3, UR6 ;  /* 0x0000000600037c02 */ /* 0x000fe20008000f00 */
[----:B------:R0:W-:Y:S01]  /*abb0*/  SYNCS.ARRIVE.TRANS64.A1T0 RZ, [R7+URZ+0x16850], RZ ;  /* 0x016850ff07ff79a7 */ /* 0x0001e2000810003f */
[----:B------:R-:W-:Y:S01]  /*abc0*/  ISETP.GT.AND P0, PT, R26, UR48, PT ;  /* 0x000000301a007c0c */ /* 0x000fe2000bf04270 */
[----:B------:R-:W-:Y:S01]  /*abd0*/  VIADD R4, R4, 0x80 ;  /* 0x0000008004047836 */ /* 0x000fe20000000000 */
[----:B------:R-:W-:Y:S01]  /*abe0*/  MOV R21, R24 ;  /* 0x0000001800157202 */ /* 0x000fe20000000f00 */
[----:B------:R-:W-:-:S04]  /*abf0*/  IMAD.WIDE.U32 R18, R3, UR42, R18 ;  /* 0x0000002a03127c25 */ /* 0x000fc8000f8e0012 */
[----:B------:R-:W-:Y:S01]  /*ac00*/  UIMAD UR4, UR4, UR6, URZ ;  /* 0x00000006040472a4 */ /* 0x000fe2000f8e023f */
[----:B------:R-:W-:Y:S02]  /*ac10*/  VIADD R0, R0, 0xffffff80 ;  /* 0xffffff8000007836 */ /* 0x000fe40000000000 */
[----:B------:R-:W-:Y:S01]  /*ac20*/  IMAD.MOV.U32 R8, RZ, RZ, R20 ;  /* 0x000000ffff087224 */ /* 0x000fe200078e0014 */
[----:B------:R-:W-:-:S03]  /*ac30*/  UIMAD UR4, UR42, UR7, UR4 ;  /* 0x000000072a0472a4 */ /* 0x000fc6000f8e0204 */
[----:B------:R-:W-:Y:S02]  /*ac40*/  ULDC.64 UR6, c[0x0][0x318] ;  /* 0x0000c60000067ab9 */ /* 0x000fe40000000a00 */
[----:B------:R-:W-:Y:S02]  /*ac50*/  LEA R17, P2, R18, UR6, 0x1 ;  /* 0x0000000612117c11 */ /* 0x000fe4000f8408ff */
[----:B------:R-:W-:-:S04]  /*ac60*/  IADD3 R3, R19, UR4, RZ ;  /* 0x0000000413037c10 */ /* 0x000fc8000fffe0ff */
[----:B------:R-:W-:Y:S01]  /*ac70*/  LEA.HI.X R18, R18, UR7, R3, 0x1, P2 ;  /* 0x0000000712127c11 */ /* 0x000fe200090f0c03 */
[----:B0-----:R-:W-:Y:S06]  /*ac80*/  @P0 BRA `(.L_x_12870) ;  /* 0xfffffff000600947 */ /* 0x001fec000383ffff */
[----:B------:R-:W-:Y:S05]  /*ac90*/  BSYNC B0 ;  /* 0x0000000000007941 */ /* 0x000fea0003800000 */
.L_x_12857:
[----:B------:R-:W-:-:S06]  /*aca0*/  ULOP3.LUT UR4, UR41, 0x2, URZ, 0xfc, !UPT ;  /* 0x0000000229047892 */ /* 0x000fcc000f8efc3f */
[----:B0-----:R-:W-:-:S05]  /*acb0*/  IMAD.U32 R0, RZ, RZ, UR4 ;  /* 0x00000004ff007e24 */ /* 0x001fca000f8e00ff */
[----:B------:R-:W-:-:S13]  /*acc0*/  ISETP.NE.AND P0, PT, R0, 0x3, PT ;  /* 0x000000030000780c */ /* 0x000fda0003f05270 */
[----:B------:R-:W-:Y:S05]  /*acd0*/  @!P0 BRA `(.L_x_12871) ;  /* 0x0000000000048947 */ /* 0x000fea0003800000 */
[----:B------:R-:W-:Y:S01]  /*ace0*/  BPT.TRAP 0x1 ;  /* 0x000000040000795c */ /* 0x000fe20000300000 */
.L_x_12871:
[----:B------:R-:W-:Y:S01]  /*acf0*/  LEA R0, R20, UR45, 0x3 ;  /* 0x0000002d14007c11 */ /* 0x000fe2000f8e18ff */
        /* <DEDUP_REMOVED lines=11> */
.L_x_12973:
[----:B------:R-:W-:Y:S05]  /*adb0*/  BSYNC B0 ;  /* 0x0000000000007941 */ /* 0x000fea0003800000 */
.L_x_12872:
[----:B------:R-:W-:-:S03]  /*adc0*/  UMOV UR4, 0xffffffff ;  /* 0xffffffff00047882 */ /* 0x000fc60000000000 */
[----:B------:R-:W-:Y:S05]  /*add0*/  BRA.DIV UR4, `(.L_x_12874) ;  /* 0x00000036048c7947 */ /* 0x000fea000b800000 */
[----:B------:R-:W1:Y:S01]  /*ade0*/  SHFL.IDX PT, R14, R17, RZ, 0x181f ;  /* 0x00181fff110e7589 */ /* 0x000e6200000e0000 */
[----:B------:R-:W-:Y:S01]  /*adf0*/  ULDC UR4, c[0x0][0x2f4] ;  /* 0x0000bd0000047ab9 */ /* 0x000fe20000000800 */
[----:B------:R-:W-:Y:S02]  /*ae00*/  LEA R4, R4, UR45, 0x1 ;  /* 0x0000002d04047c11 */ /* 0x000fe4000f8e08ff */
[----:B------:R-:W2:Y:S01]  /*ae10*/  SHFL.IDX PT, R21, R17, 0x2, 0x181f ;  /* 0x00581f0011157f89 */ /* 0x000ea200000e0000 */
[C---:B------:R-:W-:Y:S02]  /*ae20*/  ISETP.GE.AND P0, PT, R16.reuse, UR4, PT ;  /* 0x0000000410007c0c */ /* 0x040fe4000bf06270 */
[----:B------:R-:W-:Y:S01]  /*ae30*/  SHF.L.U32 R16, R16, 0x1, RZ ;  /* 0x0000000110107819 */ /* 0x000fe200000006ff */
[----:B------:R-:W3:Y:S01]  /*ae40*/  SHFL.IDX PT, R9, R17, 0x1, 0x181f ;  /* 0x00381f0011097f89 */ /* 0x000ee200000e0000 */
[C---:B------:R-:W-:Y:S02]  /*ae50*/  ISETP.LT.OR P2, PT, R5.reuse, 0x1, P0 ;  /* 0x000000010500780c */ /* 0x040fe40000741670 */
[----:B------:R-:W-:Y:S01]  /*ae60*/  ISETP.LT.OR P1, PT, R5, 0x11, P0 ;  /* 0x000000110500780c */ /* 0x000fe20000721670 */
[----:B0-----:R-:W0:Y:S04]  /*ae70*/  SHFL.IDX PT, R3, R18, RZ, 0x181f ;  /* 0x00181fff12037589 */ /* 0x001e2800000e0000 */
[----:B------:R-:W4:Y:S04]  /*ae80*/  SHFL.IDX PT, R19, R18, 0x2, 0x181f ;  /* 0x00581f0012137f89 */ /* 0x000f2800000e0000 */
[----:B------:R-:W5:Y:S01]  /*ae90*/  SHFL.IDX PT, R7, R18, 0x1, 0x181f ;  /* 0x00381f0012077f89 */ /* 0x000f6200000e0000 */
[----:B-1----:R-:W-:-:S03]  /*aea0*/  IADD3 R8, P4, R14, R16, RZ ;  /* 0x000000100e087210 */ /* 0x002fc60007f9e0ff */
[----:B------:R-:W-:Y:S01]  /*aeb0*/  SHFL.IDX PT, R10, R18, 0x3, 0x181f ;  /* 0x00781f00120a7f89 */ /* 0x000fe200000e0000 */
[----:B--2---:R-:W-:-:S03]  /*aec0*/  IADD3 R2, P5, R21, R16, RZ ;  /* 0x0000001015027210 */ /* 0x004fc60007fbe0ff */
[----:B------:R-:W-:Y:S01]  /*aed0*/  SHFL.IDX PT, R14, R17, 0x3, 0x181f ;  /* 0x00781f00110e7f89 */ /* 0x000fe200000e0000 */
[----:B---3--:R-:W-:-:S03]  /*aee0*/  IADD3 R6, P3, R9, R16, RZ ;  /* 0x0000001009067210 */ /* 0x008fc60007f7e0ff */
[----:B------:R-:W1:Y:S01]  /*aef0*/  SHFL.IDX PT, R23, R17, 0x4, 0x181f ;  /* 0x00981f0011177f89 */ /* 0x000e6200000e0000 */
[----:B0-----:R-:W-:Y:S01]  /*af00*/  IMAD.X R9, RZ, RZ, R3, P4 ;  /* 0x000000ffff097224 */ /* 0x001fe200020e0603 */
[----:B------:R-:W-:Y:S02]  /*af10*/  ISETP.LT.OR P4, PT, R5, 0x21, P0 ;  /* 0x000000210500780c */ /* 0x000fe40000781670 */
[----:B------:R-:W0:Y:S01]  /*af20*/  SHFL.IDX PT, R25, R17, 0x5, 0x181f ;  /* 0x00b81f0011197f89 */ /* 0x000e2200000e0000 */
[----:B----4-:R-:W-:-:S03]  /*af30*/  IADD3.X R3, RZ, R19, RZ, P5, !PT ;  /* 0x00000013ff037210 */ /* 0x010fc60002ffe4ff */
[----:B------:R-:W2:Y:S01]  /*af40*/  SHFL.IDX PT, R19, R18, 0x4, 0x181f ;  /* 0x00981f0012137f89 */ /* 0x000ea200000e0000 */
[----:B-----5:R-:W-:-:S03]  /*af50*/  IMAD.X R7, RZ, RZ, R7, P3 ;  /* 0x000000ffff077224 */ /* 0x020fc600018e0607 */
[----:B------:R-:W-:Y:S04]  /*af60*/  SHFL.IDX PT, R27, R17, 0x6, 0x181f ;  /* 0x00d81f00111b7f89 */ /* 0x000fe800000e0000 */
[----:B------:R1:W-:Y:S04]  /*af70*/  LDGSTS.E.BYPASS.LTC128B.128 [R4+0x400], desc[UR38][R8.64], !P2 ;  /* 0x0040000008047fae */ /* 0x0003e8000d101d66 */
[----:B------:R-:W3:Y:S04]  /*af80*/  SHFL.IDX PT, R21, R18, 0x5, 0x181f ;  /* 0x00b81f0012157f89 */ /* 0x000ee800000e0000 */
[----:B------:R0:W-:Y:S01]  /*af90*/  LDGSTS.E.BYPASS.LTC128B.128 [R4+0xc00], desc[UR38][R6.64], !P1 ;  /* 0x00c0000006047fae */ /* 0x0001e2000c901d66 */
[----:B------:R-:W-:-:S03]  /*afa0*/  ISETP.LT.OR P1, PT, R5, 0x31, P0 ;  /* 0x000000310500780c */ /* 0x000fc60000721670 */
[----:B------:R-:W4:Y:S04]  /*afb0*/  SHFL.IDX PT, R22, R18, 0x6, 0x181f ;  /* 0x00d81f0012167f89 */ /* 0x000f2800000e0000 */
[----:B------:R5:W-:Y:S01]  /*afc0*/  LDGSTS.E.BYPASS.LTC128B.128 [R4+0x1400], desc[UR38][R2.64], !P4 ;  /* 0x0140000002047fae */ /* 0x000be2000e101d66 */
[-C--:B-1----:R-:W-:Y:S02]  /*afd0*/  IADD3 R8, P4, R23, R16.reuse, RZ ;  /* 0x0000001017087210 */ /* 0x082fe40007f9e0ff */
[----:B0-----:R-:W-:Y:S01]  /*afe0*/  IADD3 R6, P3, R25, R16, RZ ;  /* 0x0000001019067210 */ /* 0x001fe20007f7e0ff */
[----:B------:R-:W0:Y:S02]  /*aff0*/  SHFL.IDX PT, R18, R18, 0x7, 0x181f ;  /* 0x00f81f0012127f89 */ /* 0x000e2400000e0000 */
[----:B--2---:R-:W-:Y:S01]  /*b000*/  IMAD.X R9, RZ, RZ, R19, P4 ;  /* 0x000000ffff097224 */ /* 0x004fe200020e0613 */
[----:B------:R-:W-:-:S02]  /*b010*/  ISETP.LT.OR P4, PT, R5, 0x61, P0 ;  /* 0x000000610500780c */ /* 0x000fc40000781670 */
[----:B-----5:R-:W-:Y:S02]  /*b020*/  IADD3 R2, P2, R14, R16, RZ ;  /* 0x000000100e027210 */ /* 0x020fe40007f5e0ff */
[----:B---3--:R-:W-:Y:S01]  /*b030*/  IADD3.X R7, RZ, R21, RZ, P3, !PT ;  /* 0x00000015ff077210 */ /* 0x008fe20001ffe4ff */
[----:B------:R1:W2:Y:S02]  /*b040*/  SHFL.IDX PT, R14, R17, 0x7, 0x181f ;  /* 0x00f81f00110e7f89 */ /* 0x0002a400000e0000 */
[----:B------:R-:W-:Y:S01]  /*b050*/  IMAD.X R3, RZ, RZ, R10, P2 ;  /* 0x000000ffff037224 */ /* 0x000fe200010e060a */
[----:B------:R-:W-:Y:S01]  /*b060*/  ISETP.LT.OR P2, PT, R5, 0x41, P0 ;  /* 0x000000410500780c */ /* 0x000fe20000741670 */
[----:B------:R-:W-:-:S03]  /*b070*/  IMAD.MOV.U32 R10, RZ, RZ, RZ ;  /* 0x000000ffff0a7224 */ /* 0x000fc600078e00ff */
[----:B------:R3:W-:Y:S01]  /*b080*/  LDGSTS.E.BYPASS.LTC128B.128 [R4+0x1c00], desc[UR38][R2.64], !P1 ;  /* 0x01c0000002047fae */ /* 0x0007e2000c901d66 */
[----:B------:R-:W-:-:S08]  /*b090*/  ISETP.LT.OR P1, PT, R5, 0x51, P0 ;  /* 0x000000510500780c */ /* 0x000fd00000721670 */
[----:B------:R1:W-:Y:S01]  /*b0a0*/  LDGSTS.E.BYPASS.LTC128B.128 [R4+0x2400], desc[UR38][R8.64], !P2 ;  /* 0x0240000008047fae */ /* 0x0003e2000d101d66 */
[----:B---3--:R-:W-:-:S04]  /*b0b0*/  IADD3 R2, P5, R27, R16, RZ ;  /* 0x000000101b027210 */ /* 0x008fc80007fbe0ff */
[----:B------:R1:W-:Y:S01]  /*b0c0*/  LDGSTS.E.BYPASS.LTC128B.128 [R4+0x2c00], desc[UR38][R6.64], !P1 ;  /* 0x02c0000006047fae */ /* 0x0003e2000c901d66 */
[----:B----4-:R-:W-:-:S05]  /*b0d0*/  IMAD.X R3, RZ, RZ, R22, P5 ;  /* 0x000000ffff037224 */ /* 0x010fca00028e0616 */
[----:B0-2---:R1:W-:Y:S03]  /*b0e0*/  LDGSTS.E.BYPASS.LTC128B.128 [R4+0x3400], desc[UR38][R2.64], !P4 ;  /* 0x0340000002047fae */ /* 0x0053e6000e101d66 */
.L_x_12991:
[----:B------:R-:W-:Y:S02]  /*b0f0*/  ISETP.LT.OR P0, PT, R5, 0x71, P0 ;  /* 0x000000710500780c */ /* 0x000fe40000701670 */
[----:B-1----:R-:W-:-:S04]  /*b100*/  IADD3 R2, P1, R14, R16, RZ ;  /* 0x000000100e027210 */ /* 0x002fc80007f3e0ff */
[----:B------:R-:W-:-:S07]  /*b110*/  IADD3.X R3, RZ, R18, RZ, P1, !PT ;  /* 0x00000012ff037210 */ /* 0x000fce0000ffe4ff */
[----:B------:R-:W-:Y:S01]  /*b120*/  @!PT LDS RZ, [RZ] ;  /* 0x00000000fffff984 */ /* 0x000fe20000000800 */
[----:B------:R-:W-:Y:S01]  /*b130*/  @!PT LDS RZ, [RZ] ;  /* 0x00000000fffff984 */ /* 0x000fe20000000800 */
[----:B------:R-:W-:Y:S01]  /*b140*/  @!PT LDS RZ, [RZ] ;  /* 0x00000000fffff984 */ /* 0x000fe20000000800 */
[----:B------:R0:W-:Y:S01]  /*b150*/  LDGSTS.E.BYPASS.LTC128B.128 [R4+0x3c00], desc[UR38][R2.64], !P0 ;  /* 0x03c0000002047fae */ /* 0x0001e2000c101d66 */
[----:B------:R-:W-:Y:S01]  /*b160*/  PLOP3.LUT P0, PT, PT, PT, PT, 0x80, 0x0 ;  /* 0x000000000000781c */ /* 0x000fe20003f0f070 */
[----:B------:R-:W-:-:S12]  /*b170*/  NOP ;  /* 0x0000000000007918 */ /* 0x000fd80000000000 */
.L_x_12875:
        /* <DEDUP_REMOVED lines=12> */
.L_x_12876:
[----:B------:R-:W-:Y:S01]  /*b240*/  VIADD R2, R20, 0x1 ;  /* 0x0000000114027836 */ /* 0x000fe20000000000 */
[----:B------:R0:W-:Y:S04]  /*b250*/  SYNCS.ARRIVE.TRANS64.A1T0 RZ, [R0+URZ+0x16850], RZ ;  /* 0x016850ff00ff79a7 */ /* 0x0001e8000810003f */
[----:B------:R-:W-:-:S04]  /*b260*/  ISETP.NE.AND P0, PT, R2, 0x2, PT ;  /* 0x000000020200780c */ /* 0x000fc80003f05270 */
[----:B------:R-:W-:Y:S02]  /*b270*/  SEL R3, RZ, 0x1, P0 ;  /* 0x00000001ff037807 */ /* 0x000fe40000000000 */
[----:B------:R-:W-:Y:S02]  /*b280*/  SEL R2, R2, RZ, P0 ;  /* 0x000000ff02027207 */ /* 0x000fe40000000000 */
[----:B0-----:R-:W-:-:S07]  /*b290*/  LOP3.LUT R0, R24, R3, RZ, 0x3c, !PT ;  /* 0x0000000318007212 */ /* 0x001fce00078e3cff */
.L_x_12844:
[----:B------:R-:W0:Y:S01]  /*b2a0*/  S2R R4, SR_CgaCtaId ;  /* 0x0000000000047919 */ /* 0x000e220000008800 */
[----:B------:R-:W-:Y:S02]  /*b2b0*/  MOV R3, 0x400 ;  /* 0x0000040000037802 */ /* 0x000fe40000000f00 */
[----:B------:R-:W-:Y:S02]  /*b2c0*/  SHF.L.U32 R10, R10, 0x1f, RZ ;  /* 0x0000001f0a0a7819 */ /* 0x000fe400000006ff */
[----:B0-----:R-:W-:-:S04]  /*b2d0*/  LEA R7, R4, R3, 0x18 ;  /* 0x0000000304077211 */ /* 0x001fc800078ec0ff */
[----:B------:R-:W0:Y:S02]  /*b2e0*/  SYNCS.PHASECHK.TRANS64.TRYWAIT P0, [R7+URZ+0x16820], R10 ;  /* 0x0168200a070075a7 */ /* 0x000e24000800017f */
[----:B0-----:R-:W-:Y:S05]  /*b2f0*/  @!P0 BRA `(.L_x_12877) ;  /* 0x0000003800908947 */ /* 0x001fea0003800000 */
.L_x_12992:
[----:B------:R-:W-:-:S03]  /*b300*/  UMOV UR4, 0xffffffff ;  /* 0xffffffff00047882 */ /* 0x000fc60000000000 */
[----:B------:R-:W-:Y:S05]  /*b310*/  BRA.DIV UR4, `(.L_x_12878) ;  /* 0x0000003a049c7947 */ /* 0x000fea000b800000 */
[----:B------:R-:W1:Y:S02]  /*b320*/  S2R R3, SR_TID.X ;  /* 0x0000000000037919 */ /* 0x000e640000002100 */
[----:B-1----:R-:W-:-:S04]  /*b330*/  SHF.R.U32.HI R3, RZ, 0x5, R3 ;  /* 0x00000005ff037819 */ /* 0x002fc80000011603 */
[----:B------:R-:W-:-:S05]  /*b340*/  LOP3.LUT R3, R3, 0x3, RZ, 0xc0, !PT ;  /* 0x0000000303037812 */ /* 0x000fca00078ec0ff */
[----:B------:R1:W2:Y:S02]  /*b350*/  SHFL.IDX PT, R14, R3, RZ, 0x1f ;  /* 0x00001fff030e7589 */ /* 0x0002a400000e0000 */
.L_x_12995:
[----:B--2---:R-:W-:-:S13]  /*b360*/  ISETP.NE.AND P0, PT, R14, RZ, PT ;  /* 0x000000ff0e00720c */ /* 0x004fda0003f05270 */
[----:B------:R-:W-:Y:S05]  /*b370*/  @P0 BRA `(.L_x_12812) ;  /* 0x0000000000880947 */ /* 0x000fea0003800000 */
[----:B------:R-:W-:-:S03]  /*b380*/  UMOV UR4, 0xffffffff ;  /* 0xffffffff00047882 */ /* 0x000fc60000000000 */
[----:B------:R-:W-:Y:S05]  /*b390*/  BRA.DIV UR4, `(.L_x_12879) ;  /* 0x0000003a04b07947 */ /* 0x000fea000b800000 */
[----:B------:R-:W-:-:S13]  /*b3a0*/  ELECT P6, URZ, PT ;  /* 0x00000000003f782f */ /* 0x000fda00038c0000 */
.L_x_12998:
[----:B------:R-:W-:Y:S05]  /*b3b0*/  @!P6 BRA `(.L_x_12812) ;  /* 0x000000000078e947 */ /* 0x000fea0003800000 */
[----:B------:R-:W-:-:S06]  /*b3c0*/  ULOP3.LUT UR4, UR41, 0x2, URZ, 0xfc, !UPT ;  /* 0x0000000229047892 */ /* 0x000fcc000f8efc3f */
[----:B-1----:R-:W-:-:S04]  /*b3d0*/  MOV R3, UR4 ;  /* 0x0000000400037c02 */ /* 0x002fc80008000f00 */
[----:B------:R-:W-:-:S13]  /*b3e0*/  ISETP.NE.AND P0, PT, R3, 0x3, PT ;  /* 0x000000030300780c */ /* 0x000fda0003f05270 */
[----:B------:R-:W-:Y:S05]  /*b3f0*/  @!P0 BRA `(.L_x_12880) ;  /* 0x0000000000048947 */ /* 0x000fea0003800000 */
[----:B------:R-:W-:Y:S01]  /*b400*/  BPT.TRAP 0x1 ;  /* 0x000000040000795c */ /* 0x000fe20000300000 */
.L_x_12880:
[----:B------:R-:W-:Y:S01]  /*b410*/  IMAD R5, R2, 0x8, R7 ;  /* 0x0000000802057824 */ /* 0x000fe200078e0207 */
[----:B------:R-:W-:Y:S01]  /*b420*/  SHF.L.U32 R4, R0, 0x1f, RZ ;  /* 0x0000001f00047819 */ /* 0x000fe200000006ff */
[----:B------:R-:W-:-:S03]  /*b430*/  VIADD R2, R2, 0x1 ;  /* 0x0000000102027836 */ /* 0x000fc60000000000 */
[----:B------:R-:W1:Y:S02]  /*b440*/  SYNCS.PHASECHK.TRANS64.TRYWAIT P1, [R5+URZ+0x16840], R4 ;  /* 0x01684004050075a7 */ /* 0x000e64000802017f */
[----:B------:R-:W-:-:S04]  /*b450*/  ISETP.NE.AND P2, PT, R2, 0x2, PT ;  /* 0x000000020200780c */ /* 0x000fc80003f45270 */
[----:B------:R-:W-:Y:S01]  /*b460*/  SEL R3, RZ, 0x1, P2 ;  /* 0x00000001ff037807 */ /* 0x000fe20001000000 */
[----:B-1----:R-:W-:Y:S08]  /*b470*/  @!P1 BRA `(.L_x_12881) ;  /* 0x0000003800989947 */ /* 0x002ff00003800000 */
.L_x_12999:
[----:B------:R-:W-:Y:S02]  /*b480*/  SEL R2, R2, RZ, P2 ;  /* 0x000000ff02027207 */ /* 0x000fe40001000000 */
[----:B------:R-:W-:Y:S01]  /*b490*/  LOP3.LUT R0, R0, R3, RZ, 0x3c, !PT ;  /* 0x0000000300007212 */ /* 0x000fe200078e3cff */
[----:B------:R-:W-:Y:S06]  /*b4a0*/  @!P0 BRA `(.L_x_12882) ;  /* 0x0000000000048947 */ /* 0x000fec0003800000 */
[----:B------:R-:W-:Y:S01]  /*b4b0*/  BPT.TRAP 0x1 ;  /* 0x000000040000795c */ /* 0x000fe20000300000 */
.L_x_12882:
[----:B------:R-:W-:Y:S02]  /*b4c0*/  LEA R3, R2, R7, 0x3 ;  /* 0x0000000702037211 */ /* 0x000fe400078e18ff */
[----:B------:R-:W-:-:S04]  /*b4d0*/  SHF.L.U32 R0, R0, 0x1f, RZ ;  /* 0x0000001f00007819 */ /* 0x000fc800000006ff */
[----:B------:R-:W2:Y:S02]  /*b4e0*/  SYNCS.PHASECHK.TRANS64.TRYWAIT P1, [R3+URZ+0x16840], R0 ;  /* 0x01684000030075a7 */ /* 0x000ea4000802017f */
[----:B--2---:R-:W-:Y:S05]  /*b4f0*/  @!P1 BRA `(.L_x_12883) ;  /* 0x00000038008c9947 */ /* 0x004fea0003800000 */
.L_x_13000:
[----:B------:R-:W-:Y:S05]  /*b500*/  @!P0 BRA `(.L_x_12884) ;  /* 0x0000000000048947 */ /* 0x000fea0003800000 */
[----:B------:R-:W-:Y:S01]  /*b510*/  BPT.TRAP 0x1 ;  /* 0x000000040000795c */ /* 0x000fe20000300000 */
.L_x_12884:
[----:B------:R-:W3:Y:S02]  /*b520*/  SYNCS.PHASECHK.TRANS64.TRYWAIT P1, [R5+URZ+0x16860], R4 ;  /* 0x01686004050075a7 */ /* 0x000ee4000802017f */
[----:B---3--:R-:W-:Y:S05]  /*b530*/  @!P1 BRA `(.L_x_12885) ;  /* 0x0000003800909947 */ /* 0x008fea0003800000 */
.L_x_13001:
[----:B------:R-:W-:Y:S05]  /*b540*/  @!P0 BRA `(.L_x_12886) ;  /* 0x0000000000048947 */ /* 0x000fea0003800000 */
[----:B------:R-:W-:Y:S01]  /*b550*/  BPT.TRAP 0x1 ;  /* 0x000000040000795c */ /* 0x000fe20000300000 */
.L_x_12886:
[----:B----4-:R4:W0:Y:S02]  /*b560*/  SYNCS.PHASECHK.TRANS64.TRYWAIT P0, [R3+URZ+0x16860], R0 ;  /* 0x01686000030075a7 */ /* 0x010824000800017f */
[----:B0-----:R-:W-:Y:S05]  /*b570*/  @!P0 NANOSLEEP.SYNCS 0x989680 ;  /* 0x009896800000895d */ /* 0x001fea0003900000 */
[----:B------:R-:W0:Y:S02]  /*b580*/  @!P0 SYNCS.PHASECHK.TRANS64 P0, [R3+URZ+0x16860], R0 ;  /* 0x01686000030085a7 */ /* 0x000e24000800007f */
[----:B0-----:R-:W-:Y:S05]  /*b590*/  @!P0 BRA `(.L_x_12886) ;  /* 0xfffffffc00f08947 */ /* 0x001fea000383ffff */
.L_x_12812:
[----:B------:R-:W-:Y:S05]  /*b5a0*/  BSYNC B6 ;  /* 0x0000000000067941 */ /* 0x000fea0003800000 */
.L_x_12809:
[----:B------:R-:W-:Y:S05]  /*b5b0*/  EXIT ;  /* 0x000000000000794d */ /* 0x000fea0003800000 */
.L_x_12816:
[----:B0-----:R-:W-:-:S04]  /*b5c0*/  IMAD.U32 R3, RZ, RZ, UR40 ;  /* 0x00000028ff037e24 */ /* 0x001fc8000f8e00ff */
[----:B------:R0:W1:Y:S03]  /*b5d0*/  SYNCS.PHASECHK.TRANS64.TRYWAIT P0, [R3+URZ+0x16800], R2 ;  /* 0x01680002030075a7 */ /* 0x000066000800017f */
[----:B-1----:R-:W-:Y:S05]  /*b5e0*/  @!P0 NANOSLEEP.SYNCS 0x989680 ;  /* 0x009896800000895d */ /* 0x002fea0003900000 */
[----:B------:R-:W1:Y:S02]  /*b5f0*/  @!P0 SYNCS.PHASECHK.TRANS64 P0, [R3+URZ+0x16800], R2 ;  /* 0x01680002030085a7 */ /* 0x000e64000800007f */
[----:B-1----:R-:W-:Y:S05]  /*b600*/  @!P0 BRA `(.L_x_12816) ;  /* 0xfffffffc00ec8947 */ /* 0x002fea000383ffff */
[----:B------:R-:W-:Y:S05]  /*b610*/  BRA `(.L_x_12887) ;  /* 0xffffff5800cc7947 */ /* 0x000fea000383ffff */
.L_x_12820:
[----:B0-----:R-:W-:-:S04]  /*b620*/  IMAD.U32 R3, RZ, RZ, UR40 ;  /* 0x00000028ff037e24 */ /* 0x001fc8000f8e00ff */
[----:B------:R0:W2:Y:S03]  /*b630*/  SYNCS.PHASECHK.TRANS64.TRYWAIT P1, [R3+URZ+0x16830], R2 ;  /* 0x01683002030075a7 */ /* 0x0000a6000802017f */
[----:B--2---:R-:W-:Y:S05]  /*b640*/  @!P1 NANOSLEEP.SYNCS 0x989680 ;  /* 0x009896800000995d */ /* 0x004fea0003900000 */
[----:B------:R-:W2:Y:S02]  /*b650*/  @!P1 SYNCS.PHASECHK.TRANS64 P1, [R3+URZ+0x16830], R2 ;  /* 0x01683002030095a7 */ /* 0x000ea4000802007f */
[----:B--2---:R-:W-:Y:S05]  /*b660*/  @!P1 BRA `(.L_x_12820) ;  /* 0xfffffffc00ec9947 */ /* 0x004fea000383ffff */
[----:B------:R-:W-:Y:S05]  /*b670*/  BRA `(.L_x_12819) ;  /* 0xffffff5800e87947 */ /* 0x000fea000383ffff */
.L_x_12826:
[----:B-1----:R-:W-:-:S04]  /*b680*/  MOV R9, UR10 ;  /* 0x0000000a00097c02 */ /* 0x002fc80008000f00 */
[----:B------:R1:W2:Y:S03]  /*b690*/  SYNCS.PHASECHK.TRANS64.TRYWAIT P1, [R9+URZ+0x16830], R0 ;  /* 0x01683000090075a7 */ /* 0x0002a6000802017f */
[----:B--2---:R-:W-:Y:S05]  /*b6a0*/  @!P1 NANOSLEEP.SYNCS 0x989680 ;  /* 0x009896800000995d */ /* 0x004fea0003900000 */
[----:B------:R-:W2:Y:S02]  /*b6b0*/  @!P1 SYNCS.PHASECHK.TRANS64 P1, [R9+URZ+0x16830], R0 ;  /* 0x01683000090095a7 */ /* 0x000ea4000802007f */
[----:B--2---:R-:W-:Y:S05]  /*b6c0*/  @!P1 BRA `(.L_x_12826) ;  /* 0xfffffffc00ec9947 */ /* 0x004fea000383ffff */
[----:B------:R-:W-:Y:S05]  /*b6d0*/  BRA `(.L_x_12823) ;  /* 0xffffff8400147947 */ /* 0x000fea000383ffff */
.L_x_12830:
[----:B-1----:R-:W-:-:S04]  /*b6e0*/  IMAD.U32 R9, RZ, RZ, UR10 ;  /* 0x0000000aff097e24 */ /* 0x002fc8000f8e00ff */
[----:B------:R1:W2:Y:S03]  /*b6f0*/  SYNCS.PHASECHK.TRANS64.TRYWAIT P1, [R9+URZ+0x16850], R8 ;  /* 0x01685008090075a7 */ /* 0x0002a6000802017f */
[----:B--2---:R-:W-:Y:S05]  /*b700*/  @!P1 NANOSLEEP.SYNCS 0x989680 ;  /* 0x009896800000995d */ /* 0x004fea0003900000 */
[----:B------:R-:W2:Y:S02]  /*b710*/  @!P1 SYNCS.PHASECHK.TRANS64 P1, [R9+URZ+0x16850], R8 ;  /* 0x01685008090095a7 */ /* 0x000ea4000802007f */
[----:B--2---:R-:W-:Y:S05]  /*b720*/  @!P1 BRA `(.L_x_12830) ;  /* 0xfffffffc00ec9947 */ /* 0x004fea000383ffff */
[----:B------:R-:W-:Y:S05]  /*b730*/  BRA `(.L_x_12827) ;  /* 0xffffff84009c7947 */ /* 0x000fea000383ffff */
.L_x_12837:
[----:B-1----:R-:W-:-:S04]  /*b740*/  IMAD.U32 R3, RZ, RZ, UR5 ;  /* 0x00000005ff037e24 */ /* 0x002fc8000f8e00ff */
[----:B------:R1:W2:Y:S03]  /*b750*/  SYNCS.PHASECHK.TRANS64.TRYWAIT P1, [R3+URZ+0x16850], R2 ;  /* 0x01685002030075a7 */ /* 0x0002a6000802017f */
[----:B--2---:R-:W-:Y:S05]  /*b760*/  @!P1 NANOSLEEP.SYNCS 0x989680 ;  /* 0x009896800000995d */ /* 0x004fea0003900000 */
[----:B------:R-:W2:Y:S02]  /*b770*/  @!P1 SYNCS.PHASECHK.TRANS64 P1, [R3+URZ+0x16850], R2 ;  /* 0x01685002030095a7 */ /* 0x000ea4000802007f */
[----:B--2---:R-:W-:Y:S05]  /*b780*/  @!P1 BRA `(.L_x_12837) ;  /* 0xfffffffc00ec9947 */ /* 0x004fea000383ffff */
[----:B------:R-:W-:Y:S05]  /*b790*/  BRA `(.L_x_12836) ;  /* 0xffffffa800187947 */ /* 0x000fea000383ffff */
.L_x_12849:
[----:B------:R-:W-:Y:S01]  /*b7a0*/  MOV R13, R17 ;  /* 0x00000011000d7202 */ /* 0x000fe20000000f00 */
[----:B------:R-:W-:Y:S01]  /*b7b0*/  IMAD.MOV.U32 R12, RZ, RZ, RZ ;  /* 0x000000ffff0c7224 */ /* 0x000fe200078e00ff */
[----:B------:R-:W-:Y:S01]  /*b7c0*/  MOV R15, 0xffffffff ;  /* 0xffffffff000f7802 */ /* 0x000fe20000000f00 */
[----:B------:R-:W-:-:S07]  /*b7d0*/  IMAD.MOV.U32 R11, RZ, RZ, 0x1f ;  /* 0x0000001fff0b7424 */ /* 0x000fce00078e00ff */
[----:B0----5:R-:W-:Y:S05]  /*b7e0*/  WARPSYNC.COLLECTIVE R15, `(.L_x_12888) ;  /* 0x000000000f087348 */ /* 0x021fea0003c00000 */
[----:B------:R1:W2:Y:S02]  /*b7f0*/  SHFL.IDX P6, R14, R13, R12, R11 ;  /* 0x0000000c0d0e7389 */ /* 0x0002a400000c000b */
[----:B012--5:R-:W-:Y:S01]  /*b800*/  ENDCOLLECTIVE ;  /* 0x000000000000791b */ /* 0x027fe20003800000 */
.L_x_12888:
[----:B------:R-:W-:Y:S05]  /*b810*/  BRA `(.L_x_12889) ;  /* 0xffffffcc00907947 */ /* 0x000fea000383ffff */
.L_x_12851:
[----:B0-----:R-:W-:-:S04]  /*b820*/  IMAD.U32 R2, RZ, RZ, UR45 ;  /* 0x0000002dff027e24 */ /* 0x001fc8000f8e00ff */
[----:B------:R0:W1:Y:S03]  /*b830*/  SYNCS.PHASECHK.TRANS64.TRYWAIT P0, [R2+URZ+0x16840], R9 ;  /* 0x01684009020075a7 */ /* 0x000066000800017f */
[----:B-1----:R-:W-:Y:S05]  /*b840*/  @!P0 NANOSLEEP.SYNCS 0x989680 ;  /* 0x009896800000895d */ /* 0x002fea0003900000 */
[----:B------:R-:W1:Y:S02]  /*b850*/  @!P0 SYNCS.PHASECHK.TRANS64 P0, [R2+URZ+0x16840], R9 ;  /* 0x01684009020085a7 */ /* 0x000e64000800007f */
[----:B-1----:R-:W-:Y:S05]  /*b860*/  @!P0 BRA `(.L_x_12851) ;  /* 0xfffffffc00ec8947 */ /* 0x002fea000383ffff */
[----:B------:R-:W-:Y:S05]  /*b870*/  BRA `(.L_x_12890) ;  /* 0xffffffd000187947 */ /* 0x000fea000383ffff */
.L_x_12852:
        /* <DEDUP_REMOVED lines=8> */
.L_x_12892:
[----:B------:R-:W-:Y:S05]  /*b900*/  BSYNC B0 ;  /* 0x0000000000007941 */ /* 0x000fea0003800000 */
.L_x_12891:
        /* <DEDUP_REMOVED lines=9> */
.L_x_12893:
[----:B------:R-:W-:Y:S02]  /*b9a0*/  IMAD.MOV.U32 R13, RZ, RZ, R4 ;  /* 0x000000ffff0d7224 */ /* 0x000fe400078e0004 */
[----:B------:R-:W-:Y:S01]  /*b9b0*/  IMAD.MOV.U32 R12, RZ, RZ, 0x1 ;  /* 0x00000001ff0c7424 */ /* 0x000fe200078e00ff */
[----:B------:R-:W-:-:S05]  /*b9c0*/  @P0 LEA R14, P1, R16, R14, 0x1 ;  /* 0x0000000e100e0211 */ /* 0x000fca00078208ff */
[----:B------:R-:W-:Y:S01]  /*b9d0*/  @P0 IMAD.X R3, RZ, RZ, R2, P1 ;  /* 0x000000ffff030224 */ /* 0x000fe200008e0602 */
[----:B------:R-:W-:-:S07]  /*b9e0*/  @P0 MOV R2, R14 ;  /* 0x0000000e00020202 */ /* 0x000fce0000000f00 */
[----:B------:R-:W-:Y:S05]  /*b9f0*/  WARPSYNC.COLLECTIVE R15, `(.L_x_12894) ;  /* 0x000000000f087348 */ /* 0x000fea0003c00000 */
[----:B------:R0:W1:Y:S02]  /*ba00*/  SHFL.IDX P6, R14, R13, R12, R11 ;  /* 0x0000000c0d0e7389 */ /* 0x00006400000c000b */
[----:B01----:R-:W-:Y:S01]  /*ba10*/  ENDCOLLECTIVE ;  /* 0x000000000000791b */ /* 0x003fe20003800000 */
.L_x_12894:
[C---:B------:R-:W-:Y:S01]  /*ba20*/  ISETP.GE.AND P1, PT, R5.reuse, 0x21, PT ;  /* 0x000000210500780c */ /* 0x040fe20003f26270 */
[----:B------:R-:W-:Y:S01]  /*ba30*/  @!PT LDS RZ, [RZ] ;  /* 0x00000000fffff984 */ /* 0x000fe20000000800 */
[----:B------:R-:W-:Y:S01]  /*ba40*/  @!PT LDS RZ, [RZ] ;  /* 0x00000000fffff984 */ /* 0x000fe20000000800 */
[----:B------:R-:W-:Y:S01]  /*ba50*/  @!PT LDS RZ, [RZ] ;  /* 0x00000000fffff984 */ /* 0x000fe20000000800 */
[----:B------:R0:W-:Y:S01]  /*ba60*/  @P0 LDGSTS.E.BYPASS.LTC128B.128 [R9+0xe400], desc[UR38][R2.64], !P3 ;  /* 0x0e40000002090fae */ /* 0x0001e2000d901d66 */
[----:B------:R-:W-:Y:S01]  /*ba70*/  ISETP.GE.AND P0, PT, R5, 0x11, PT ;  /* 0x000000110500780c */ /* 0x000fe20003f06270 */
[----:B------:R-:W-:-:S12]  /*ba80*/  IMAD.MOV.U32 R13, RZ, RZ, R0 ;  /* 0x000000ffff0d7224 */ /* 0x000fd800078e0000 */
[----:B------:R-:W-:Y:S02]  /*ba90*/  @P0 LEA R25, R22, UR45, 0x1 ;  /* 0x0000002d16190c11 */ /* 0x000fe4000f8e08ff */
[----:B0-----:R-:W-:-:S07]  /*baa0*/  MOV R7, R14 ;  /* 0x0000000e00077202 */ /* 0x001fce0000000f00 */
[----:B------:R-:W-:Y:S05]  /*bab0*/  WARPSYNC.COLLECTIVE R15, `(.L_x_12895) ;  /* 0x000000000f087348 */ /* 0x000fea0003c00000 */
[----:B------:R0:W1:Y:S02]  /*bac0*/  SHFL.IDX P6, R14, R13, R12, R11 ;  /* 0x0000000c0d0e7389 */ /* 0x00006400000c000b */
[----:B01----:R-:W-:Y:S01]  /*bad0*/  ENDCOLLECTIVE ;  /* 0x000000000000791b */ /* 0x003fe20003800000 */
.L_x_12895:
[----:B------:R-:W-:Y:S01]  /*bae0*/  MOV R13, R4 ;  /* 0x00000004000d7202 */ /* 0x000fe20000000f00 */
[----:B------:R-:W-:Y:S01]  /*baf0*/  IMAD.MOV.U32 R12, RZ, RZ, 0x2 ;  /* 0x00000002ff0c7424 */ /* 0x000fe200078e00ff */
[----:B------:R-:W-:-:S13]  /*bb00*/  @P0 LEA R2, P2, R16, R14, 0x1 ;  /* 0x0000000e10020211 */ /* 0x000fda00078408ff */
[----:B------:R-:W-:Y:S05]  /*bb10*/  WARPSYNC.COLLECTIVE R15, `(.L_x_12896) ;  /* 0x000000000f087348 */ /* 0x000fea0003c00000 */
[----:B------:R0:W1:Y:S02]  /*bb20*/  SHFL.IDX P6, R14, R13, R12, R11 ;  /* 0x0000000c0d0e7389 */ /* 0x00006400000c000b */
[----:B01----:R-:W-:Y:S01]  /*bb30*/  ENDCOLLECTIVE ;  /* 0x000000000000791b */ /* 0x003fe20003800000 */
.L_x_12896:
[----:B------:R-:W-:-:S05]  /*bb40*/  @P0 IMAD.X R3, RZ, RZ, R7, P2 ;  /* 0x000000ffff030224 */ /* 0x000fca00010e0607 */
[----:B------:R-:W-:Y:S01]  /*bb50*/  @!PT LDS RZ, [RZ] ;  /* 0x00000000fffff984 */ /* 0x000fe20000000800 */
[----:B------:R-:W-:Y:S01]  /*bb60*/  @!PT LDS RZ, [RZ] ;  /* 0x00000000fffff984 */ /* 0x000fe20000000800 */
[----:B------:R-:W-:Y:S01]  /*bb70*/  @!PT LDS RZ, [RZ] ;  /* 0x00000000fffff984 */ /* 0x000fe20000000800 */
[----:B------:R0:W-:Y:S01]  /*bb80*/  @P0 LDGSTS.E.BYPASS.LTC128B.128 [R25+0xec00], desc[UR38][R2.64], !P3 ;  /* 0x0ec0000002190fae */ /* 0x0001e2000d901d66 */
[----:B------:R-:W-:Y:S01]  /*bb90*/  MOV R13, R0 ;  /* 0x00000000000d7202 */ /* 0x000fe20000000f00 */
[----:B------:R-:W-:-:S07]  /*bba0*/  IMAD.MOV.U32 R6, RZ, RZ, R14 ;  /* 0x000000ffff067224 */ /* 0x000fce00078e000e */
[----:B0-----:R-:W-:Y:S05]  /*bbb0*/  WARPSYNC.COLLECTIVE R15, `(.L_x_12897) ;  /* 0x000000000f087348 */ /* 0x001fea0003c00000 */
[----:B------:R1:W2:Y:S02]  /*bbc0*/  SHFL.IDX P6, R14, R13, R12, R11 ;  /* 0x0000000c0d0e7389 */ /* 0x0002a400000c000b */
[----:B012---:R-:W-:Y:S01]  /*bbd0*/  ENDCOLLECTIVE ;  /* 0x000000000000791b */ /* 0x007fe20003800000 */
.L_x_12897:
[----:B------:R-:W-:Y:S01]  /*bbe0*/  MOV R13, R4 ;  /* 0x00000004000d7202 */ /* 0x000fe20000000f00 */
[----:B------:R-:W-:Y:S02]  /*bbf0*/  IMAD.MOV.U32 R12, RZ, RZ, 0x3 ;  /* 0x00000003ff0c7424 */ /* 0x000fe400078e00ff */
[----:B------:R-:W-:-:S07]  /*bc00*/  IMAD.MOV.U32 R21, RZ, RZ, R14 ;  /* 0x000000ffff157224 */ /* 0x000fce00078e000e */
[----:B------:R-:W-:Y:S05]  /*bc10*/  WARPSYNC.COLLECTIVE R15, `(.L_x_12898) ;  /* 0x000000000f087348 */ /* 0x000fea0003c00000 */
[----:B------:R0:W1:Y:S02]  /*bc20*/  SHFL.IDX P6, R14, R13, R12, R11 ;  /* 0x0000000c0d0e7389 */ /* 0x00006400000c000b */
[----:B01----:R-:W-:Y:S01]  /*bc30*/  ENDCOLLECTIVE ;  /* 0x000000000000791b */ /* 0x003fe20003800000 */
.L_x_12898:
[----:B------:R-:W-:Y:S02]  /*bc40*/  @P1 LEA R2, P0, R16, R21, 0x1 ;  /* 0x0000001510021211 */ /* 0x000fe400078008ff */
[----:B------:R-:W-:-:S03]  /*bc50*/  @P1 LEA R21, R22, UR45, 0x1 ;  /* 0x0000002d16151c11 */ /* 0x000fc6000f8e08ff */
[----:B------:R-:W-:Y:S01]  /*bc60*/  @P1 IMAD.X R3, RZ, RZ, R6, P0 ;  /* 0x000000ffff031224 */ /* 0x000fe200000e0606 */
[----:B------:R-:W-:-:S04]  /*bc70*/  ISETP.GE.AND P0, PT, R5, 0x31, PT ;  /* 0x000000310500780c */ /* 0x000fc80003f06270 */
[----:B------:R-:W-:Y:S01]  /*bc80*/  @!PT LDS RZ, [RZ] ;  /* 0x00000000fffff984 */ /* 0x000fe20000000800 */
[----:B------:R-:W-:Y:S01]  /*bc90*/  @!PT LDS RZ, [RZ] ;  /* 0x00000000fffff984 */ /* 0x000fe20000000800 */
[----:B------:R-:W-:Y:S01]  /*bca0*/  @!PT LDS RZ, [RZ] ;  /* 0x00000000fffff984 */ /* 0x000fe20000000800 */
[----:B------:R0:W-:Y:S01]  /*bcb0*/  @P1 LDGSTS.E.BYPASS.LTC128B.128 [R21+0xf400], desc[UR38][R2.64], !P3 ;  /* 0x0f40000002151fae */ /* 0x0001e2000d901d66 */
[----:B------:R-:W-:Y:S02]  /*bcc0*/  MOV R13, R0 ;  /* 0x00000000000d7202 */ /* 0x000fe40000000f00 */
[----:B------:R-:W-:-:S06]  /*bcd0*/  ISETP.GE.AND P1, PT, R5, 0x41, PT ;  /* 0x000000410500780c */ /* 0x000fcc0003f26270 */
[----:B------:R-:W-:Y:S01]  /*bce0*/  @P0 LEA R25, R22, UR45, 0x1 ;  /* 0x0000002d16190c11 */ /* 0x000fe2000f8e08ff */
[----:B------:R-:W-:-:S07]  /*bcf0*/  IMAD.MOV.U32 R7, RZ, RZ, R14 ;  /* 0x000000ffff077224 */ /* 0x000fce00078e000e */
[----:B0-----:R-:W-:Y:S05]  /*bd00*/  WARPSYNC.COLLECTIVE R15, `(.L_x_12899) ;  /* 0x000000000f087348 */ /* 0x001fea0003c00000 */
[----:B------:R1:W2:Y:S02]  /*bd10*/  SHFL.IDX P6, R14, R13, R12, R11 ;  /* 0x0000000c0d0e7389 */ /* 0x0002a400000c000b */
[----:B012---:R-:W-:Y:S01]  /*bd20*/  ENDCOLLECTIVE ;  /* 0x000000000000791b */ /* 0x007fe20003800000 */
.L_x_12899:
[----:B------:R-:W-:Y:S01]  /*bd30*/  @P1 LEA R21, R22, UR45, 0x1 ;  /* 0x0000002d16151c11 */ /* 0x000fe2000f8e08ff */
[----:B------:R-:W-:Y:S01]  /*bd40*/  IMAD.MOV.U32 R13, RZ, RZ, R4 ;  /* 0x000000ffff0d7224 */ /* 0x000fe200078e0004 */
[----:B------:R-:W-:Y:S02]  /*bd50*/  MOV R12, 0x4 ;  /* 0x00000004000c7802 */ /* 0x000fe40000000f00 */
[----:B------:R-:W-:-:S13]  /*bd60*/  @P0 LEA R2, P2, R16, R14, 0x1 ;  /* 0x0000000e10020211 */ /* 0x000fda00078408ff */
[----:B------:R-:W-:Y:S05]  /*bd70*/  WARPSYNC.COLLECTIVE R15, `(.L_x_12900) ;  /* 0x000000000f087348 */ /* 0x000fea0003c00000 */
[----:B------:R0:W1:Y:S02]  /*bd80*/  SHFL.IDX P6, R14, R13, R12, R11 ;  /* 0x0000000c0d0e7389 */ /* 0x00006400000c000b */
[----:B01----:R-:W-:Y:S01]  /*bd90*/  ENDCOLLECTIVE ;  /* 0x000000000000791b */ /* 0x003fe20003800000 */
.L_x_12900:
[----:B------:R-:W-:-:S05]  /*bda0*/  @P0 IMAD.X R3, RZ, RZ, R7, P2 ;  /* 0x000000ffff030224 */ /* 0x000fca00010e0607 */
[----:B------:R-:W-:Y:S01]  /*bdb0*/  @!PT LDS RZ, [RZ] ;  /* 0x00000000fffff984 */ /* 0x000fe20000000800 */
[----:B------:R-:W-:Y:S01]  /*bdc0*/  @!PT LDS RZ, [RZ] ;  /* 0x00000000fffff984 */ /* 0x000fe20000000800 */
[----:B------:R-:W-:Y:S01]  /*bdd0*/  @!PT LDS RZ, [RZ] ;  /* 0x00000000fffff984 */ /* 0x000fe20000000800 */
[----:B------:R0:W-:Y:S01]  /*bde0*/  @P0 LDGSTS.E.BYPASS.LTC128B.128 [R25+0xfc00], desc[UR38][R2.64], !P3 ;  /* 0x0fc0000002190fae */ /* 0x0001e2000d901d66 */
[----:B------:R-:W-:Y:S02]  /*bdf0*/  IMAD.MOV.U32 R13, RZ, RZ, R0 ;  /* 0x000000ffff0d7224 */ /* 0x000fe400078e0000 */
[----:B------:R-:W-:-:S07]  /*be00*/  IMAD.MOV.U32 R6, RZ, RZ, R14 ;  /* 0x000000ffff067224 */ /* 0x000fce00078e000e */
[----:B0-----:R-:W-:Y:S05]  /*be10*/  WARPSYNC.COLLECTIVE R15, `(.L_x_12901) ;  /* 0x000000000f087348 */ /* 0x001fea0003c00000 */
[----:B------:R1:W2:Y:S02]  /*be20*/  SHFL.IDX P6, R14, R13, R12, R11 ;  /* 0x0000000c0d0e7389 */ /* 0x0002a400000c000b */
[----:B012---:R-:W-:Y:S01]  /*be30*/  ENDCOLLECTIVE ;  /* 0x000000000000791b */ /* 0x007fe20003800000 */
.L_x_12901:
[----:B------:R-:W-:Y:S01]  /*be40*/  IMAD.MOV.U32 R13, RZ, RZ, R4 ;  /* 0x000000ffff0d7224 */ /* 0x000fe200078e0004 */
[----:B------:R-:W-:Y:S02]  /*be50*/  MOV R12, 0x5 ;  /* 0x00000005000c7802 */ /* 0x000fe40000000f00 */
[----:B------:R-:W-:-:S07]  /*be60*/  MOV R9, R14 ;  /* 0x0000000e00097202 */ /* 0x000fce0000000f00 */
[----:B------:R-:W-:Y:S05]  /*be70*/  WARPSYNC.COLLECTIVE R15, `(.L_x_12902) ;  /* 0x000000000f087348 */ /* 0x000fea0003c00000 */
[----:B------:R0:W1:Y:S02]  /*be80*/  SHFL.IDX P6, R14, R13, R12, R11 ;  /* 0x0000000c0d0e7389 */ /* 0x00006400000c000b */
[----:B01----:R-:W-:Y:S01]  /*be90*/  ENDCOLLECTIVE ;  /* 0x000000000000791b */ /* 0x003fe20003800000 */
.L_x_12902:
[----:B------:R-:W-:-:S05]  /*bea0*/  @P1 LEA R2, P0, R16, R9, 0x1 ;  /* 0x0000000910021211 */ /* 0x000fca00078008ff */
[----:B------:R-:W-:Y:S01]  /*beb0*/  @P1 IMAD.X R3, RZ, RZ, R6, P0 ;  /* 0x000000ffff031224 */ /* 0x000fe200000e0606 */
[----:B------:R-:W-:-:S04]  /*bec0*/  ISETP.GE.AND P0, PT, R5, 0x51, PT ;  /* 0x000000510500780c */ /* 0x000fc80003f06270 */
[----:B------:R-:W-:Y:S01]  /*bed0*/  @!PT LDS RZ, [RZ] ;  /* 0x00000000fffff984 */ /* 0x000fe20000000800 */
[----:B------:R-:W-:Y:S01]  /*bee0*/  @!PT LDS RZ, [RZ] ;  /* 0x00000000fffff984 */ /* 0x000fe20000000800 */
[----:B------:R-:W-:Y:S01]  /*bef0*/  @!PT LDS RZ, [RZ] ;  /* 0x00000000fffff984 */ /* 0x000fe20000000800 */
[----:B------:R0:W-:Y:S01]  /*bf00*/  @P1 LDGSTS.E.BYPASS.LTC128B.128 [R21+0x10400], desc[UR38][R2.64], !P3 ;  /* 0x1040000002151fae */ /* 0x0001e2000d901d66 */
[----:B------:R-:W-:Y:S01]  /*bf10*/  ISETP.GE.AND P1, PT, R5, 0x61, PT ;  /* 0x000000610500780c */ /* 0x000fe20003f26270 */
[----:B------:R-:W-:Y:S02]  /*bf20*/  IMAD.MOV.U32 R13, RZ, RZ, R0 ;  /* 0x000000ffff0d7224 */ /* 0x000fe400078e0000 */
[----:B------:R-:W-:-:S10]  /*bf30*/  IMAD.MOV.U32 R7, RZ, RZ, R14 ;  /* 0x000000ffff077224 */ /* 0x000fd400078e000e */
[----:B0-----:R-:W-:Y:S05]  /*bf40*/  WARPSYNC.COLLECTIVE R15, `(.L_x_12903) ;  /* 0x000000000f087348 */ /* 0x001fea0003c00000 */
[----:B------:R1:W2:Y:S02]  /*bf50*/  SHFL.IDX P6, R14, R13, R12, R11 ;  /* 0x0000000c0d0e7389 */ /* 0x0002a400000c000b */
[----:B012---:R-:W-:Y:S01]  /*bf60*/  ENDCOLLECTIVE ;  /* 0x000000000000791b */ /* 0x007fe20003800000 */
.L_x_12903:
[----:B------:R-:W-:Y:S02]  /*bf70*/  IMAD.MOV.U32 R13, RZ, RZ, R4 ;  /* 0x000000ffff0d7224 */ /* 0x000fe400078e0004 */
[----:B------:R-:W-:Y:S01]  /*bf80*/  IMAD.MOV.U32 R12, RZ, RZ, 0x6 ;  /* 0x00000006ff0c7424 */ /* 0x000fe200078e00ff */
[----:B------:R-:W-:-:S13]  /*bf90*/  @P0 LEA R2, P2, R16, R14, 0x1 ;  /* 0x0000000e10020211 */ /* 0x000fda00078408ff */
[----:B------:R-:W-:Y:S05]  /*bfa0*/  WARPSYNC.COLLECTIVE R15, `(.L_x_12904) ;  /* 0x000000000f087348 */ /* 0x000fea0003c00000 */
[----:B------:R0:W1:Y:S02]  /*bfb0*/  SHFL.IDX P6, R14, R13, R12, R11 ;  /* 0x0000000c0d0e7389 */ /* 0x00006400000c000b */
[----:B01----:R-:W-:Y:S01]  /*bfc0*/  ENDCOLLECTIVE ;  /* 0x000000000000791b */ /* 0x003fe20003800000 */
.L_x_12904:
[----:B------:R-:W-:Y:S02]  /*bfd0*/  @P0 IADD3.X R3, RZ, R7, RZ, P2, !PT ;  /* 0x00000007ff030210 */ /* 0x000fe400017fe4ff */
[----:B------:R-:W-:-:S05]  /*bfe0*/  @P0 LEA R7, R22, UR45, 0x1 ;  /* 0x0000002d16070c11 */ /* 0x000fca000f8e08ff */
[----:B------:R-:W-:Y:S01]  /*bff0*/  @!PT LDS RZ, [RZ] ;  /* 0x00000000fffff984 */ /* 0x000fe20000000800 */
[----:B------:R-:W-:Y:S01]  /*c000*/  @!PT LDS RZ, [RZ] ;  /* 0x00000000fffff984 */ /* 0x000fe20000000800 */
[----:B------:R-:W-:Y:S01]  /*c010*/  @!PT LDS RZ, [RZ] ;  /* 0x00000000fffff984 */ /* 0x000fe20000000800 */
[----:B------:R0:W-:Y:S01]  /*c020*/  @P0 LDGSTS.E.BYPASS.LTC128B.128 [R7+0x10c00], desc[UR38][R2.64], !P3 ;  /* 0x10c0000002070fae */ /* 0x0001e2000d901d66 */
[----:B------:R-:W-:Y:S01]  /*c030*/  IMAD.MOV.U32 R13, RZ, RZ, R0 ;  /* 0x000000ffff0d7224 */ /* 0x000fe200078e0000 */
[----:B------:R-:W-:-:S07]  /*c040*/  MOV R6, R14 ;  /* 0x0000000e00067202 */ /* 0x000fce0000000f00 */
[----:B0-----:R-:W-:Y:S05]  /*c050*/  WARPSYNC.COLLECTIVE R15, `(.L_x_12905) ;  /* 0x000000000f087348 */ /* 0x001fea0003c00000 */
[----:B------:R1:W2:Y:S02]  /*c060*/  SHFL.IDX P6, R14, R13, R12, R11 ;  /* 0x0000000c0d0e7389 */ /* 0x0002a400000c000b */
[----:B012---:R-:W-:Y:S01]  /*c070*/  ENDCOLLECTIVE ;  /* 0x000000000000791b */ /* 0x007fe20003800000 */
.L_x_12905:
[----:B------:R-:W-:Y:S02]  /*c080*/  IMAD.MOV.U32 R13, RZ, RZ, R4 ;  /* 0x000000ffff0d7224 */ /* 0x000fe400078e0004 */
[----:B------:R-:W-:Y:S02]  /*c090*/  IMAD.MOV.U32 R12, RZ, RZ, 0x7 ;  /* 0x00000007ff0c7424 */ /* 0x000fe400078e00ff */
[----:B------:R-:W-:-:S07]  /*c0a0*/  IMAD.MOV.U32 R9, RZ, RZ, R14 ;  /* 0x000000ffff097224 */ /* 0x000fce00078e000e */
[----:B------:R-:W-:Y:S05]  /*c0b0*/  WARPSYNC.COLLECTIVE R15, `(.L_x_12906) ;  /* 0x000000000f087348 */ /* 0x000fea0003c00000 */
[----:B------:R0:W1:Y:S02]  /*c0c0*/  SHFL.IDX P6, R14, R13, R12, R11 ;  /* 0x0000000c0d0e7389 */ /* 0x00006400000c000b */
[----:B01----:R-:W-:Y:S01]  /*c0d0*/  ENDCOLLECTIVE ;  /* 0x000000000000791b */ /* 0x003fe20003800000 */
.L_x_12906:
[----:B------:R-:W-:Y:S02]  /*c0e0*/  @P1 LEA R2, P0, R16, R9, 0x1 ;  /* 0x0000000910021211 */ /* 0x000fe400078008ff */
[----:B------:R-:W-:Y:S02]  /*c0f0*/  @P1 LEA R9, R22, UR45, 0x1 ;  /* 0x0000002d16091c11 */ /* 0x000fe4000f8e08ff */
[----:B------:R-:W-:-:S05]  /*c100*/  @P1 IADD3.X R3, RZ, R6, RZ, P0, !PT ;  /* 0x00000006ff031210 */ /* 0x000fca00007fe4ff */
        /* <DEDUP_REMOVED lines=9> */
.L_x_12907:
[----:B------:R-:W-:Y:S05]  /*c1a0*/  BRA `(.L_x_12908) ;  /* 0xffffffcc00287947 */ /* 0x000fea000383ffff */
.L_x_12855:
[----:B------:R-:W-:Y:S01]  /*c1b0*/  IMAD.MOV.U32 R13, RZ, RZ, R8 ;  /* 0x000000ffff0d7224 */ /* 0x000fe200078e0008 */
[----:B------:R-:W-:Y:S01]  /*c1c0*/  MOV R12, RZ ;  /* 0x000000ff000c7202 */ /* 0x000fe20000000f00 */
[----:B------:R-:W-:Y:S02]  /*c1d0*/  IMAD.MOV.U32 R11, RZ, RZ, 0x181f ;  /* 0x0000181fff0b7424 */ /* 0x000fe400078e00ff */
[----:B------:R-:W-:Y:S02]  /*c1e0*/  IMAD.MOV.U32 R15, RZ, RZ, -0x1 ;  /* 0xffffffffff0f7424 */ /* 0x000fe400078e00ff */
[----:B------:R-:W-:-:S07]  /*c1f0*/  IMAD R6, R24, 0xc0, R20 ;  /* 0x000000c018067824 */ /* 0x000fce00078e0214 */
[----:B------:R-:W-:Y:S05]  /*c200*/  WARPSYNC.COLLECTIVE R15, `(.L_x_12909) ;  /* 0x000000000f087348 */ /* 0x000fea0003c00000 */
[----:B------:R0:W1:Y:S02]  /*c210*/  SHFL.IDX P6, R14, R13, R12, R11 ;  /* 0x0000000c0d0e7389 */ /* 0x00006400000c000b */
[----:B01----:R-:W-:Y:S01]  /*c220*/  ENDCOLLECTIVE ;  /* 0x000000000000791b */ /* 0x003fe20003800000 */
.L_x_12909:
[----:B------:R-:W-:Y:S01]  /*c230*/  IMAD.MOV.U32 R13, RZ, RZ, R5 ;  /* 0x000000ffff0d7224 */ /* 0x000fe200078e0005 */
[----:B------:R-:W-:-:S07]  /*c240*/  MOV R2, R14 ;  /* 0x0000000e00027202 */ /* 0x000fce0000000f00 */
[----:B------:R-:W-:Y:S05]  /*c250*/  WARPSYNC.COLLECTIVE R15, `(.L_x_12910) ;  /* 0x000000000f087348 */ /* 0x000fea0003c00000 */
[----:B------:R0:W1:Y:S02]  /*c260*/  SHFL.IDX P6, R14, R13, R12, R11 ;  /* 0x0000000c0d0e7389 */ /* 0x00006400000c000b */
[----:B01----:R-:W-:Y:S01]  /*c270*/  ENDCOLLECTIVE ;  /* 0x000000000000791b */ /* 0x003fe20003800000 */
.L_x_12910:
[----:B------:R-:W-:Y:S02]  /*c280*/  ULDC UR4, c[0x0][0x288] ;  /* 0x0000a20000047ab9 */ /* 0x000fe40000000800 */
[----:B------:R-:W-:Y:S02]  /*c290*/  IMAD R4, R9, UR4, RZ ;  /* 0x0000000409047c24 */ /* 0x000fe4000f8e02ff */
[----:B------:R-:W-:-:S03]  /*c2a0*/  VIADD R9, R6, 0x10 ;  /* 0x0000001006097836 */ /* 0x000fc60000000000 */
[----:B------:R-:W-:Y:S01]  /*c2b0*/  ISETP.GE.AND P1, PT, R6, R4, PT ;  /* 0x000000040600720c */ /* 0x000fe20003f26270 */
[----:B------:R-:W-:Y:S01]  /*c2c0*/  IMAD.MOV.U32 R13, RZ, RZ, R8 ;  /* 0x000000ffff0d7224 */ /* 0x000fe200078e0008 */
[----:B------:R-:W-:-:S11]  /*c2d0*/  MOV R12, 0x1 ;  /* 0x00000001000c7802 */ /* 0x000fd60000000f00 */
[----:B------:R-:W-:Y:S02]  /*c2e0*/  @!P1 LEA R25, R22, UR45, 0x1 ;  /* 0x0000002d16199c11 */ /* 0x000fe4000f8e08ff */
[----:B------:R-:W-:-:S05]  /*c2f0*/  @!P1 LEA R14, P2, R16, R14, 0x1 ;  /* 0x0000000e100e9211 */ /* 0x000fca00078408ff */
[----:B------:R-:W-:Y:S01]  /*c300*/  @!P1 IMAD.X R3, RZ, RZ, R2, P2 ;  /* 0x000000ffff039224 */ /* 0x000fe200010e0602 */
[----:B------:R-:W-:-:S07]  /*c310*/  @!P1 MOV R2, R14 ;  /* 0x0000000e00029202 */ /* 0x000fce0000000f00 */
[----:B------:R-:W-:Y:S05]  /*c320*/  WARPSYNC.COLLECTIVE R15, `(.L_x_12911) ;  /* 0x000000000f087348 */ /* 0x000fea0003c00000 */
[----:B------:R0:W1:Y:S02]  /*c330*/  SHFL.IDX P6, R14, R13, R12, R11 ;  /* 0x0000000c0d0e7389 */ /* 0x00006400000c000b */
[----:B01----:R-:W-:Y:S01]  /*c340*/  ENDCOLLECTIVE ;  /* 0x000000000000791b */ /* 0x003fe20003800000 */
.L_x_12911:
[----:B------:R-:W-:Y:S01]  /*c350*/  @!PT LDS RZ, [RZ] ;  /* 0x00000000fffff984 */ /* 0x000fe20000000800 */
[----:B------:R-:W-:Y:S01]  /*c360*/  @!PT LDS RZ, [RZ] ;  /* 0x00000000fffff984 */ /* 0x000fe20000000800 */
[----:B------:R-:W-:Y:S01]  /*c370*/  @!PT LDS RZ, [RZ] ;  /* 0x00000000fffff984 */ /* 0x000fe20000000800 */
[----:B------:R0:W-:Y:S01]  /*c380*/  @!P1 LDGSTS.E.BYPASS.LTC128B.128 [R25+0x8400], desc[UR38][R2.64], !P0 ;  /* 0x0840000002199fae */ /* 0x0001e2000c101d66 */
[----:B------:R-:W-:Y:S01]  /*c390*/  ISETP.GE.AND P1, PT, R9, R4, PT ;  /* 0x000000040900720c */ /* 0x000fe20003f26270 */
[----:B------:R-:W-:Y:S02]  /*c3a0*/  VIADD R9, R6, 0x20 ;  /* 0x0000002006097836 */ /* 0x000fe40000000000 */
[----:B------:R-:W-:-:S10]  /*c3b0*/  IMAD.MOV.U32 R13, RZ, RZ, R5 ;  /* 0x000000ffff0d7224 */ /* 0x000fd400078e0005 */
[----:B0-----:R-:W-:Y:S01]  /*c3c0*/  @!P1 LEA R25, R22, UR45, 0x1 ;  /* 0x0000002d16199c11 */ /* 0x001fe2000f8e08ff */
[----:B------:R-:W-:-:S07]  /*c3d0*/  IMAD.MOV.U32 R10, RZ, RZ, R14 ;  /* 0x000000ffff0a7224 */ /* 0x000fce00078e000e */
[----:B------:R-:W-:Y:S05]  /*c3e0*/  WARPSYNC.COLLECTIVE R15, `(.L_x_12912) ;  /* 0x000000000f087348 */ /* 0x000fea0003c00000 */
[----:B------:R0:W1:Y:S02]  /*c3f0*/  SHFL.IDX P6, R14, R13, R12, R11 ;  /* 0x0000000c0d0e7389 */ /* 0x00006400000c000b */
[----:B01----:R-:W-:Y:S01]  /*c400*/  ENDCOLLECTIVE ;  /* 0x000000000000791b */ /* 0x003fe20003800000 */
.L_x_12912:
[----:B------:R-:W-:Y:S01]  /*c410*/  MOV R13, R8 ;  /* 0x00000008000d7202 */ /* 0x000fe20000000f00 */
[----:B------:R-:W-:Y:S01]  /*c420*/  IMAD.MOV.U32 R12, RZ, RZ, 0x2 ;  /* 0x00000002ff0c7424 */ /* 0x000fe200078e00ff */
[----:B------:R-:W-:-:S07]  /*c430*/  MOV R21, R14 ;  /* 0x0000000e00157202 */ /* 0x000fce0000000f00 */
[----:B------:R-:W-:Y:S05]  /*c440*/  WARPSYNC.COLLECTIVE R15, `(.L_x_12913) ;  /* 0x000000000f087348 */ /* 0x000fea0003c00000 */
[----:B------:R0:W1:Y:S02]  /*c450*/  SHFL.IDX P6, R14, R13, R12, R11 ;  /* 0x0000000c0d0e7389 */ /* 0x00006400000c000b */
[----:B01----:R-:W-:Y:S01]  /*c460*/  ENDCOLLECTIVE ;  /* 0x000000000000791b */ /* 0x003fe20003800000 */
.L_x_12913:
[----:B------:R-:W-:-:S05]  /*c470*/  @!P1 LEA R2, P2, R16, R21, 0x1 ;  /* 0x0000001510029211 */ /* 0x000fca00078408ff */
[----:B------:R-:W-:-:S05]  /*c480*/  @!P1 IMAD.X R3, RZ, RZ, R10, P2 ;  /* 0x000000ffff039224 */ /* 0x000fca00010e060a */
[----:B------:R-:W-:Y:S01]  /*c490*/  @!PT LDS RZ, [RZ] ;  /* 0x00000000fffff984 */ /* 0x000fe20000000800 */
[----:B------:R-:W-:Y:S01]  /*c4a0*/  @!PT LDS RZ, [RZ] ;  /* 0x00000000fffff984 */ /* 0x000fe20000000800 */
[----:B------:R-:W-:Y:S01]  /*c4b0*/  @!PT LDS RZ, [RZ] ;  /* 0x00000000fffff984 */ /* 0x000fe20000000800 */
[----:B------:R0:W-:Y:S01]  /*c4c0*/  @!P1 LDGSTS.E.BYPASS.LTC128B.128 [R25+0x8c00], desc[UR38][R2.64], !P0 ;  /* 0x08c0000002199fae */ /* 0x0001e2000c101d66 */
[----:B------:R-:W-:Y:S02]  /*c4d0*/  ISETP.GE.AND P1, PT, R9, R4, PT ;  /* 0x000000040900720c */ /* 0x000fe40003f26270 */
[----:B------:R-:W-:Y:S01]  /*c4e0*/  MOV R13, R5 ;  /* 0x00000005000d7202 */ /* 0x000fe20000000f00 */
[----:B------:R-:W-:-:S10]  /*c4f0*/  IMAD.MOV.U32 R9, RZ, RZ, R14 ;  /* 0x000000ffff097224 */ /* 0x000fd400078e000e */
[----:B0-----:R-:W-:Y:S05]  /*c500*/  WARPSYNC.COLLECTIVE R15, `(.L_x_12914) ;  /* 0x000000000f087348 */ /* 0x001fea0003c00000 */
[----:B------:R1:W2:Y:S02]  /*c510*/  SHFL.IDX P6, R14, R13, R12, R11 ;  /* 0x0000000c0d0e7389 */ /* 0x0002a400000c000b */
[----:B012---:R-:W-:Y:S01]  /*c520*/  ENDCOLLECTIVE ;  /* 0x000000000000791b */ /* 0x007fe20003800000 */
.L_x_12914:
[----:B------:R-:W-:Y:S02]  /*c530*/  @!P1 LEA R20, R22, UR45, 0x1 ;  /* 0x0000002d16149c11 */ /* 0x000fe4000f8e08ff */
[----:B------:R-:W-:Y:S01]  /*c540*/  MOV R13, R8 ;  /* 0x00000008000d7202 */ /* 0x000fe20000000f00 */
[----:B------:R-:W-:Y:S01]  /*c550*/  IMAD.MOV.U32 R12, RZ, RZ, 0x3 ;  /* 0x00000003ff0c7424 */ /* 0x000fe200078e00ff */
[----:B------:R-:W-:-:S13]  /*c560*/  @!P1 LEA R2, P2, R16, R14, 0x1 ;  /* 0x0000000e10029211 */ /* 0x000fda00078408ff */
[----:B------:R-:W-:Y:S05]  /*c570*/  WARPSYNC.COLLECTIVE R15, `(.L_x_12915) ;  /* 0x000000000f087348 */ /* 0x000fea0003c00000 */
[----:B------:R0:W1:Y:S02]  /*c580*/  SHFL.IDX P6, R14, R13, R12, R11 ;  /* 0x0000000c0d0e7389 */ /* 0x00006400000c000b */
[----:B01----:R-:W-:Y:S01]  /*c590*/  ENDCOLLECTIVE ;  /* 0x000000000000791b */ /* 0x003fe20003800000 */
.L_x_12915:
[----:B------:R-:W-:Y:S02]  /*c5a0*/  @!P1 IMAD.X R3, RZ, RZ, R9, P2 ;  /* 0x000000ffff039224 */ /* 0x000fe400010e0609 */
[----:B------:R-:W-:-:S03]  /*c5b0*/  VIADD R9, R6, 0x30 ;  /* 0x0000003006097836 */ /* 0x000fc60000000000 */
[----:B------:R-:W-:Y:S01]  /*c5c0*/  @!PT LDS RZ, [RZ] ;  /* 0x00000000fffff984 */ /* 0x000fe20000000800 */
[----:B------:R-:W-:Y:S01]  /*c5d0*/  @!PT LDS RZ, [RZ] ;  /* 0x00000000fffff984 */ /* 0x000fe20000000800 */
[----:B------:R-:W-:Y:S01]  /*c5e0*/  @!PT LDS RZ, [RZ] ;  /* 0x00000000fffff984 */ /* 0x000fe20000000800 */
[----:B------:R0:W-:Y:S02]  /*c5f0*/  @!P1 LDGSTS.E.BYPASS.LTC128B.128 [R20+0x9400], desc[UR38][R2.64], !P0 ;  /* 0x0940000002149fae */ /* 0x0001e4000c101d66 */
[----:B------:R-:W-:Y:S02]  /*c600*/  ISETP.GE.AND P1, PT, R9, R4, PT ;  /* 0x000000040900720c */ /* 0x000fe40003f26270 */
[----:B------:R-:W-:Y:S02]  /*c610*/  IADD3 R9, R6, 0x40, RZ ;  /* 0x0000004006097810 */ /* 0x000fe40007ffe0ff */
[----:B------:R-:W-:-:S09]  /*c620*/  MOV R13, R5 ;  /* 0x00000005000d7202 */ /* 0x000fd20000000f00 */
[----:B------:R-:W-:Y:S01]  /*c630*/  @!P1 LEA R25, R22, UR45, 0x1 ;  /* 0x0000002d16199c11 */ /* 0x000fe2000f8e08ff */
[----:B0-----:R-:W-:-:S07]  /*c640*/  IMAD.MOV.U32 R10, RZ, RZ, R14 ;  /* 0x000000ffff0a7224 */ /* 0x001fce00078e000e */
[----:B------:R-:W-:Y:S05]  /*c650*/  WARPSYNC.COLLECTIVE R15, `(.L_x_12916) ;  /* 0x000000000f087348 */ /* 0x000fea0003c00000 */
[----:B------:R0:W1:Y:S02]  /*c660*/  SHFL.IDX P6, R14, R13, R12, R11 ;  /* 0x0000000c0d0e7389 */ /* 0x00006400000c000b */
[----:B01----:R-:W-:Y:S01]  /*c670*/  ENDCOLLECTIVE ;  /* 0x000000000000791b */ /* 0x003fe20003800000 */
.L_x_12916:
[----:B------:R-:W-:Y:S02]  /*c680*/  IMAD.MOV.U32 R13, RZ, RZ, R8 ;  /* 0x000000ffff0d7224 */ /* 0x000fe400078e0008 */
[----:B------:R-:W-:Y:S02]  /*c690*/  IMAD.MOV.U32 R12, RZ, RZ, 0x4 ;  /* 0x00000004ff0c7424 */ /* 0x000fe400078e00ff */
[----:B------:R-:W-:-:S07]  /*c6a0*/  IMAD.MOV.U32 R21, RZ, RZ, R14 ;  /* 0x000000ffff157224 */ /* 0x000fce00078e000e */
[----:B------:R-:W-:Y:S05]  /*c6b0*/  WARPSYNC.COLLECTIVE R15, `(.L_x_12917) ;  /* 0x000000000f087348 */ /* 0x000fea0003c00000 */
[----:B------:R0:W1:Y:S02]  /*c6c0*/  SHFL.IDX P6, R14, R13, R12, R11 ;  /* 0x0000000c0d0e7389 */ /* 0x00006400000c000b */
[----:B01----:R-:W-:Y:S01]  /*c6d0*/  ENDCOLLECTIVE ;  /* 0x000000000000791b */ /* 0x003fe20003800000 */
.L_x_12917:
[----:B------:R-:W-:-:S05]  /*c6e0*/  @!P1 LEA R2, P2, R16, R21, 0x1 ;  /* 0x0000001510029211 */ /* 0x000fca00078408ff */
[----:B------:R-:W-:-:S05]  /*c6f0*/  @!P1 IMAD.X R3, RZ, RZ, R10, P2 ;  /* 0x000000ffff039224 */ /* 0x000fca00010e060a */
[----:B------:R-:W-:Y:S01]  /*c700*/  @!PT LDS RZ, [RZ] ;  /* 0x00000000fffff984 */ /* 0x000fe20000000800 */
[----:B------:R-:W-:Y:S01]  /*c710*/  @!PT LDS RZ, [RZ] ;  /* 0x00000000fffff984 */ /* 0x000fe20000000800 */
[----:B------:R-:W-:Y:S01]  /*c720*/  @!PT LDS RZ, [RZ] ;  /* 0x00000000fffff984 */ /* 0x000fe20000000800 */
[----:B------:R0:W-:Y:S01]  /*c730*/  @!P1 LDGSTS.E.BYPASS.LTC128B.128 [R25+0x9c00], desc[UR38][R2.64], !P0 ;  /* 0x09c0000002199fae */ /* 0x0001e2000c101d66 */
[----:B------:R-:W-:Y:S01]  /*c740*/  IMAD.MOV.U32 R13, RZ, RZ, R5 ;  /* 0x000000ffff0d7224 */ /* 0x000fe200078e0005 */
[----:B------:R-:W-:Y:S02]  /*c750*/  ISETP.GE.AND P1, PT, R9, R4, PT ;  /* 0x000000040900720c */ /* 0x000fe40003f26270 */
[----:B------:R-:W-:-:S11]  /*c760*/  MOV R9, R14 ;  /* 0x0000000e00097202 */ /* 0x000fd60000000f00 */
[----:B0-----:R-:W-:Y:S05]  /*c770*/  WARPSYNC.COLLECTIVE R15, `(.L_x_12918) ;  /* 0x000000000f087348 */ /* 0x001fea0003c00000 */
[----:B------:R1:W2:Y:S02]  /*c780*/  SHFL.IDX P6, R14, R13, R12, R11 ;  /* 0x0000000c0d0e7389 */ /* 0x0002a400000c000b */
[----:B012---:R-:W-:Y:S01]  /*c790*/  ENDCOLLECTIVE ;  /* 0x000000000000791b */ /* 0x007fe20003800000 */
.L_x_12918:
[----:B------:R-:W-:Y:S01]  /*c7a0*/  @!P1 LEA R20, R22, UR45, 0x1 ;  /* 0x0000002d16149c11 */ /* 0x000fe2000f8e08ff */
[----:B------:R-:W-:Y:S02]  /*c7b0*/  IMAD.MOV.U32 R13, RZ, RZ, R8 ;  /* 0x000000ffff0d7224 */ /* 0x000fe400078e0008 */
[----:B------:R-:W-:Y:S01]  /*c7c0*/  IMAD.MOV.U32 R12, RZ, RZ, 0x5 ;  /* 0x00000005ff0c7424 */ /* 0x000fe200078e00ff */
[----:B------:R-:W-:-:S13]  /*c7d0*/  @!P1 LEA R2, P2, R16, R14, 0x1 ;  /* 0x0000000e10029211 */ /* 0x000fda00078408ff */
[----:B------:R-:W-:Y:S05]  /*c7e0*/  WARPSYNC.COLLECTIVE R15, `(.L_x_12919) ;  /* 0x000000000f087348 */ /* 0x000fea0003c00000 */
[----:B------:R0:W1:Y:S02]  /*c7f0*/  SHFL.IDX P6, R14, R13, R12, R11 ;  /* 0x0000000c0d0e7389 */ /* 0x00006400000c000b */
[----:B01----:R-:W-:Y:S01]  /*c800*/  ENDCOLLECTIVE ;  /* 0x000000000000791b */ /* 0x003fe20003800000 */
.L_x_12919:
[----:B------:R-:W-:Y:S01]  /*c810*/  @!P1 IMAD.X R3, RZ, RZ, R9, P2 ;  /* 0x000000ffff039224 */ /* 0x000fe200010e0609 */
[----:B------:R-:W-:-:S04]  /*c820*/  IADD3 R9, R6, 0x50, RZ ;  /* 0x0000005006097810 */ /* 0x000fc80007ffe0ff */
[----:B------:R-:W-:Y:S01]  /*c830*/  @!PT LDS RZ, [RZ] ;  /* 0x00000000fffff984 */ /* 0x000fe20000000800 */
[----:B------:R-:W-:Y:S01]  /*c840*/  @!PT LDS RZ, [RZ] ;  /* 0x00000000fffff984 */ /* 0x000fe20000000800 */
[----:B------:R-:W-:Y:S01]  /*c850*/  @!PT LDS RZ, [RZ] ;  /* 0x00000000fffff984 */ /* 0x000fe20000000800 */
[----:B------:R0:W-:Y:S01]  /*c860*/  @!P1 LDGSTS.E.BYPASS.LTC128B.128 [R20+0xa400], desc[UR38][R2.64], !P0 ;  /* 0x0a40000002149fae */ /* 0x0001e2000c101d66 */
[----:B------:R-:W-:Y:S01]  /*c870*/  ISETP.GE.AND P1, PT, R9, R4, PT ;  /* 0x000000040900720c */ /* 0x000fe20003f26270 */
[----:B------:R-:W-:Y:S02]  /*c880*/  VIADD R9, R6, 0x60 ;  /* 0x0000006006097836 */ /* 0x000fe40000000000 */
[----:B------:R-:W-:-:S10]  /*c890*/  IMAD.MOV.U32 R13, RZ, RZ, R5 ;  /* 0x000000ffff0d7224 */ /* 0x000fd400078e0005 */
[----:B------:R-:W-:Y:S02]  /*c8a0*/  @!P1 LEA R25, R22, UR45, 0x1 ;  /* 0x0000002d16199c11 */ /* 0x000fe4000f8e08ff */
[----:B0-----:R-:W-:-:S07]  /*c8b0*/  MOV R10, R14 ;  /* 0x0000000e000a7202 */ /* 0x001fce0000000f00 */
[----:B------:R-:W-:Y:S05]  /*c8c0*/  WARPSYNC.COLLECTIVE R15, `(.L_x_12920) ;  /* 0x000000000f087348 */ /* 0x000fea0003c00000 */
[----:B------:R0:W1:Y:S02]  /*c8d0*/  SHFL.IDX P6, R14, R13, R12, R11 ;  /* 0x0000000c0d0e7389 */ /* 0x00006400000c000b */
[----:B01----:R-:W-:Y:S01]  /*c8e0*/  ENDCOLLECTIVE ;  /* 0x000000000000791b */ /* 0x003fe20003800000 */
.L_x_12920:
[----:B------:R-:W-:Y:S01]  /*c8f0*/  IMAD.MOV.U32 R13, RZ, RZ, R8 ;  /* 0x000000ffff0d7224 */ /* 0x000fe200078e0008 */
[----:B------:R-:W-:Y:S01]  /*c900*/  MOV R12, 0x6 ;  /* 0x00000006000c7802 */ /* 0x000fe20000000f00 */
[----:B------:R-:W-:-:S07]  /*c910*/  IMAD.MOV.U32 R21, RZ, RZ, R14 ;  /* 0x000000ffff157224 */ /* 0x000fce00078e000e */
[----:B------:R-:W-:Y:S05]  /*c920*/  WARPSYNC.COLLECTIVE R15, `(.L_x_12921) ;  /* 0x000000000f087348 */ /* 0x000fea0003c00000 */
[----:B------:R0:W1:Y:S02]  /*c930*/  SHFL.IDX P6, R14, R13, R12, R11 ;  /* 0x0000000c0d0e7389 */ /* 0x00006400000c000b */
[----:B01----:R-:W-:Y:S01]  /*c940*/  ENDCOLLECTIVE ;  /* 0x000000000000791b */ /* 0x003fe20003800000 */
.L_x_12921:
[----:B------:R-:W-:-:S04]  /*c950*/  @!P1 LEA R2, P2, R16, R21, 0x1 ;  /* 0x0000001510029211 */ /* 0x000fc800078408ff */
[----:B------:R-:W-:-:S05]  /*c960*/  @!P1 IADD3.X R3, RZ, R10, RZ, P2, !PT ;  /* 0x0000000aff039210 */ /* 0x000fca00017fe4ff */
[----:B------:R-:W-:Y:S01]  /*c970*/  @!PT LDS RZ, [RZ] ;  /* 0x00000000fffff984 */ /* 0x000fe20000000800 */
[----:B------:R-:W-:Y:S01]  /*c980*/  @!PT LDS RZ, [RZ] ;  /* 0x00000000fffff984 */ /* 0x000fe20000000800 */
[----:B------:R-:W-:Y:S01]  /*c990*/  @!PT LDS RZ, [RZ] ;  /* 0x00000000fffff984 */ /* 0x000fe20000000800 */
[----:B------:R0:W-:Y:S01]  /*c9a0*/  @!P1 LDGSTS.E.BYPASS.LTC128B.128 [R25+0xac00], desc[UR38][R2.64], !P0 ;  /* 0x0ac0000002199fae */ /* 0x0001e2000c101d66 */
[----:B------:R-:W-:Y:S01]  /*c9b0*/  ISETP.GE.AND P1, PT, R9, R4, PT ;  /* 0x000000040900720c */ /* 0x000fe20003f26270 */
[----:B------:R-:W-:Y:S02]  /*c9c0*/  IMAD.MOV.U32 R13, RZ, RZ, R5 ;  /* 0x000000ffff0d7224 */ /* 0x000fe400078e0005 */
[----:B------:R-:W-:-:S10]  /*c9d0*/  IMAD.MOV.U32 R9, RZ, RZ, R14 ;  /* 0x000000ffff097224 */ /* 0x000fd400078e000e */
[----:B0-----:R-:W-:Y:S05]  /*c9e0*/  WARPSYNC.COLLECTIVE R15, `(.L_x_12922) ;  /* 0x000000000f087348 */ /* 0x001fea0003c00000 */
[----:B------:R1:W2:Y:S02]  /*c9f0*/  SHFL.IDX P6, R14, R13, R12, R11 ;  /* 0x0000000c0d0e7389 */ /* 0x0002a400000c000b */
[----:B012---:R-:W-:Y:S01]  /*ca00*/  ENDCOLLECTIVE ;  /* 0x000000000000791b */ /* 0x007fe20003800000 */
.L_x_12922:
[----:B------:R-:W-:Y:S01]  /*ca10*/  @!P1 LEA R10, R22, UR45, 0x1 ;  /* 0x0000002d160a9c11 */ /* 0x000fe2000f8e08ff */
[----:B------:R-:W-:Y:S02]  /*ca20*/  IMAD.MOV.U32 R13, RZ, RZ, R8 ;  /* 0x000000ffff0d7224 */ /* 0x000fe400078e0008 */
[----:B------:R-:W-:Y:S01]  /*ca30*/  IMAD.MOV.U32 R12, RZ, RZ, 0x7 ;  /* 0x00000007ff0c7424 */ /* 0x000fe200078e00ff */
[----:B------:R-:W-:-:S13]  /*ca40*/  @!P1 LEA R2, P2, R16, R14, 0x1 ;  /* 0x0000000e10029211 */ /* 0x000fda00078408ff */
[----:B------:R-:W-:Y:S05]  /*ca50*/  WARPSYNC.COLLECTIVE R15, `(.L_x_12923) ;  /* 0x000000000f087348 */ /* 0x000fea0003c00000 */
[----:B------:R0:W1:Y:S02]  /*ca60*/  SHFL.IDX P6, R14, R13, R12, R11 ;  /* 0x0000000c0d0e7389 */ /* 0x00006400000c000b */
[----:B01----:R-:W-:Y:S01]  /*ca70*/  ENDCOLLECTIVE ;  /* 0x000000000000791b */ /* 0x003fe20003800000 */
.L_x_12923:
[----:B------:R-:W-:-:S05]  /*ca80*/  @!P1 IADD3.X R3, RZ, R9, RZ, P2, !PT ;  /* 0x00000009ff039210 */ /* 0x000fca00017fe4ff */
[----:B------:R-:W-:Y:S01]  /*ca90*/  @!PT LDS RZ, [RZ] ;  /* 0x00000000fffff984 */ /* 0x000fe20000000800 */
[----:B------:R-:W-:Y:S01]  /*caa0*/  @!PT LDS RZ, [RZ] ;  /* 0x00000000fffff984 */ /* 0x000fe20000000800 */
[----:B------:R-:W-:Y:S01]  /*cab0*/  @!PT LDS RZ, [RZ] ;  /* 0x00000000fffff984 */ /* 0x000fe20000000800 */
[----:B------:R0:W-:Y:S01]  /*cac0*/  @!P1 LDGSTS.E.BYPASS.LTC128B.128 [R10+0xb400], desc[UR38][R2.64], !P0 ;  /* 0x0b400000020a9fae */ /* 0x0001e2000c101d66 */
[----:B------:R-:W-:Y:S02]  /*cad0*/  IMAD.MOV.U32 R13, RZ, RZ, R5 ;  /* 0x000000ffff0d7224 */ /* 0x000fe400078e0005 */
[C---:B------:R-:W-:Y:S02]  /*cae0*/  VIADD R5, R6.reuse, 0x80 ;  /* 0x0000008006057836 */ /* 0x040fe40000000000 */
[----:B0-----:R-:W-:Y:S01]  /*caf0*/  VIADD R3, R6, 0x70 ;  /* 0x0000007006037836 */ /* 0x001fe20000000000 */
[----:B------:R-:W-:-:S07]  /*cb00*/  MOV R8, R14 ;  /* 0x0000000e00087202 */ /* 0x000fce0000000f00 */
[----:B------:R-:W-:Y:S05]  /*cb10*/  WARPSYNC.COLLECTIVE R15, `(.L_x_12924) ;  /* 0x000000000f087348 */ /* 0x000fea0003c00000 */
[----:B------:R0:W1:Y:S02]  /*cb20*/  SHFL.IDX P6, R14, R13, R12, R11 ;  /* 0x0000000c0d0e7389 */ /* 0x00006400000c000b */
[----:B01----:R-:W-:Y:S01]  /*cb30*/  ENDCOLLECTIVE ;  /* 0x000000000000791b */ /* 0x003fe20003800000 */
.L_x_12924:
[----:B------:R-:W-:Y:S01]  /*cb40*/  ISETP.GE.AND P1, PT, R3, R4, PT ;  /* 0x000000040300720c */ /* 0x000fe20003f26270 */
[----:B------:R-:W-:Y:S01]  /*cb50*/  IMAD.MOV.U32 R13, RZ, RZ, R7 ;  /* 0x000000ffff0d7224 */ /* 0x000fe200078e0007 */
[----:B------:R-:W-:-:S11]  /*cb60*/  MOV R12, RZ ;  /* 0x000000ff000c7202 */ /* 0x000fd60000000f00 */
[----:B------:R-:W-:Y:S02]  /*cb70*/  @!P1 LEA R25, R22, UR45, 0x1 ;  /* 0x0000002d16199c11 */ /* 0x000fe4000f8e08ff */
[----:B------:R-:W-:-:S13]  /*cb80*/  @!P1 LEA R2, P2, R16, R14, 0x1 ;  /* 0x0000000e10029211 */ /* 0x000fda00078408ff */
[----:B------:R-:W-:Y:S05]  /*cb90*/  WARPSYNC.COLLECTIVE R15, `(.L_x_12925) ;  /* 0x000000000f087348 */ /* 0x000fea0003c00000 */
[----:B------:R0:W1:Y:S02]  /*cba0*/  SHFL.IDX P6, R14, R13, R12, R11 ;  /* 0x0000000c0d0e7389 */ /* 0x00006400000c000b */
[----:B01----:R-:W-:Y:S01]  /*cbb0*/  ENDCOLLECTIVE ;  /* 0x000000000000791b */ /* 0x003fe20003800000 */
.L_x_12925:
[----:B------:R-:W-:-:S05]  /*cbc0*/  @!P1 IADD3.X R3, RZ, R8, RZ, P2, !PT ;  /* 0x00000008ff039210 */ /* 0x000fca00017fe4ff */
[----:B------:R-:W-:Y:S01]  /*cbd0*/  @!PT LDS RZ, [RZ] ;  /* 0x00000000fffff984 */ /* 0x000fe20000000800 */
[----:B------:R-:W-:Y:S01]  /*cbe0*/  @!PT LDS RZ, [RZ] ;  /* 0x00000000fffff984 */ /* 0x000fe20000000800 */
[----:B------:R-:W-:Y:S01]  /*cbf0*/  @!PT LDS RZ, [RZ] ;  /* 0x00000000fffff984 */ /* 0x000fe20000000800 */
[----:B------:R0:W-:Y:S01]  /*cc00*/  @!P1 LDGSTS.E.BYPASS.LTC128B.128 [R25+0xbc00], desc[UR38][R2.64], !P0 ;  /* 0x0bc0000002199fae */ /* 0x0001e2000c101d66 */
[----:B------:R-:W-:Y:S01]  /*cc10*/  ISETP.GE.AND P1, PT, R5, R4, PT ;  /* 0x000000040500720c */ /* 0x000fe20003f26270 */
[----:B------:R-:W-:Y:S02]  /*cc20*/  VIADD R5, R6, 0x90 ;  /* 0x0000009006057836 */ /* 0x000fe40000000000 */
[----:B------:R-:W-:Y:S02]  /*cc30*/  IMAD.MOV.U32 R13, RZ, RZ, R0 ;  /* 0x000000ffff0d7224 */ /* 0x000fe400078e0000 */
[----:B------:R-:W-:-:S08]  /*cc40*/  IMAD.MOV.U32 R9, RZ, RZ, R14 ;  /* 0x000000ffff097224 */ /* 0x000fd000078e000e */
[----:B0-----:R-:W-:Y:S05]  /*cc50*/  WARPSYNC.COLLECTIVE R15, `(.L_x_12926) ;  /* 0x000000000f087348 */ /* 0x001fea0003c00000 */
[----:B------:R1:W2:Y:S02]  /*cc60*/  SHFL.IDX P6, R14, R13, R12, R11 ;  /* 0x0000000c0d0e7389 */ /* 0x0002a400000c000b */
[----:B012---:R-:W-:Y:S01]  /*cc70*/  ENDCOLLECTIVE ;  /* 0x000000000000791b */ /* 0x007fe20003800000 */
.L_x_12926:
[----:B------:R-:W-:Y:S01]  /*cc80*/  MOV R13, R7 ;  /* 0x00000007000d7202 */ /* 0x000fe20000000f00 */
[----:B------:R-:W-:Y:S01]  /*cc90*/  IMAD.MOV.U32 R12, RZ, RZ, 0x1 ;  /* 0x00000001ff0c7424 */ /* 0x000fe200078e00ff */
[----:B------:R-:W-:-:S07]  /*cca0*/  MOV R21, R14 ;  /* 0x0000000e00157202 */ /* 0x000fce0000000f00 */
[----:B------:R-:W-:Y:S05]  /*ccb0*/  WARPSYNC.COLLECTIVE R15, `(.L_x_12927) ;  /* 0x000000000f087348 */ /* 0x000fea0003c00000 */
[----:B------:R0:W1:Y:S02]  /*ccc0*/  SHFL.IDX P6, R14, R13, R12, R11 ;  /* 0x0000000c0d0e7389 */ /* 0x00006400000c000b */
[----:B01----:R-:W-:Y:S01]  /*ccd0*/  ENDCOLLECTIVE ;  /* 0x000000000000791b */ /* 0x003fe20003800000 */
.L_x_12927:
[----:B------:R-:W-:Y:S02]  /*cce0*/  @!P1 LEA R2, P2, R16, R21, 0x1 ;  /* 0x0000001510029211 */ /* 0x000fe400078408ff */
[----:B------:R-:W-:-:S03]  /*ccf0*/  @!P1 LEA R21, R22, UR45, 0x1 ;  /* 0x0000002d16159c11 */ /* 0x000fc6000f8e08ff */
        /* <DEDUP_REMOVED lines=11> */
.L_x_12928:
[----:B------:R-:W-:Y:S01]  /*cdb0*/  MOV R13, R7 ;  /* 0x00000007000d7202 */ /* 0x000fe20000000f00 */
[----:B------:R-:W-:Y:S02]  /*cdc0*/  IMAD.MOV.U32 R12, RZ, RZ, 0x2 ;  /* 0x00000002ff0c7424 */ /* 0x000fe400078e00ff */
[----:B------:R-:W-:-:S07]  /*cdd0*/  IMAD.MOV.U32 R9, RZ, RZ, R14 ;  /* 0x000000ffff097224 */ /* 0x000fce00078e000e */
[----:B------:R-:W-:Y:S05]  /*cde0*/  WARPSYNC.COLLECTIVE R15, `(.L_x_12929) ;  /* 0x000000000f087348 */ /* 0x000fea0003c00000 */
[----:B------:R0:W1:Y:S02]  /*cdf0*/  SHFL.IDX P6, R14, R13, R12, R11 ;  /* 0x0000000c0d0e7389 */ /* 0x00006400000c000b */
[----:B01----:R-:W-:Y:S01]  /*ce00*/  ENDCOLLECTIVE ;  /* 0x000000000000791b */ /* 0x003fe20003800000 */
.L_x_12929:
[----:B------:R-:W-:Y:S02]  /*ce10*/  @!P1 LEA R2, P2, R16, R9, 0x1 ;  /* 0x0000000910029211 */ /* 0x000fe400078408ff */
[----:B------:R-:W-:-:S03]  /*ce20*/  @!P1 LEA R9, R22, UR45, 0x1 ;  /* 0x0000002d16099c11 */ /* 0x000fc6000f8e08ff */
[----:B------:R-:W-:-:S05]  /*ce30*/  @!P1 IMAD.X R3, RZ, RZ, R8, P2 ;  /* 0x000000ffff039224 */ /* 0x000fca00010e0608 */
[----:B------:R-:W-:Y:S01]  /*ce40*/  @!PT LDS RZ, [RZ] ;  /* 0x00000000fffff984 */ /* 0x000fe20000000800 */
[----:B------:R-:W-:Y:S01]  /*ce50*/  @!PT LDS RZ, [RZ] ;  /* 0x00000000fffff984 */ /* 0x000fe20000000800 */
[----:B------:R-:W-:Y:S01]  /*ce60*/  @!PT LDS RZ, [RZ] ;  /* 0x00000000fffff984 */ /* 0x000fe20000000800 */
[----:B------:R0:W-:Y:S01]  /*ce70*/  @!P1 LDGSTS.E.BYPASS.LTC128B.128 [R9+0xcc00], desc[UR38][R2.64], !P0 ;  /* 0x0cc0000002099fae */ /* 0x0001e2000c101d66 */
[----:B------:R-:W-:Y:S01]  /*ce80*/  MOV R13, R0 ;  /* 0x00000000000d7202 */ /* 0x000fe20000000f00 */
[----:B------:R-:W-:-:S07]  /*ce90*/  IMAD.MOV.U32 R5, RZ, RZ, R14 ;  /* 0x000000ffff057224 */ /* 0x000fce00078e000e */
[----:B0-----:R-:W-:Y:S05]  /*cea0*/  WARPSYNC.COLLECTIVE R15, `(.L_x_12930) ;  /* 0x000000000f087348 */ /* 0x001fea0003c00000 */
[----:B------:R1:W2:Y:S02]  /*ceb0*/  SHFL.IDX P6, R14, R13, R12, R11 ;  /* 0x0000000c0d0e7389 */ /* 0x0002a400000c000b */
[----:B012---:R-:W-:Y:S01]  /*cec0*/  ENDCOLLECTIVE ;  /* 0x000000000000791b */ /* 0x007fe20003800000 */
.L_x_12930:
[----:B------:R-:W-:-:S05]  /*ced0*/  VIADD R3, R6, 0xa0 ;  /* 0x000000a006037836 */ /* 0x000fca0000000000 */
[----:B------:R-:W-:Y:S02]  /*cee0*/  ISETP.GE.AND P1, PT, R3, R4, PT ;  /* 0x000000040300720c */ /* 0x000fe40003f26270 */
[----:B------:R-:W-:Y:S01]  /*cef0*/  MOV R13, R7 ;  /* 0x00000007000d7202 */ /* 0x000fe20000000f00 */
[----:B------:R-:W-:-:S10]  /*cf00*/  IMAD.MOV.U32 R12, RZ, RZ, 0x3 ;  /* 0x00000003ff0c7424 */ /* 0x000fd400078e00ff */
[----:B------:R-:W-:-:S13]  /*cf10*/  @!P1 LEA R2, P2, R16, R14, 0x1 ;  /* 0x0000000e10029211 */ /* 0x000fda00078408ff */
[----:B------:R-:W-:Y:S05]  /*cf20*/  WARPSYNC.COLLECTIVE R15, `(.L_x_12931) ;  /* 0x000000000f087348 */ /* 0x000fea0003c00000 */
[----:B------:R0:W1:Y:S02]  /*cf30*/  SHFL.IDX P6, R14, R13, R12, R11 ;  /* 0x0000000c0d0e7389 */ /* 0x00006400000c000b */
[----:B01----:R-:W-:Y:S01]  /*cf40*/  ENDCOLLECTIVE ;  /* 0x000000000000791b */ /* 0x003fe20003800000 */
.L_x_12931:
[----:B------:R-:W-:Y:S01]  /*cf50*/  @!P1 IMAD.X R3, RZ, RZ, R5, P2 ;  /* 0x000000ffff039224 */ /* 0x000fe200010e0605 */
[----:B------:R-:W-:-:S05]  /*cf60*/  @!P1 LEA R5, R22, UR45, 0x1 ;  /* 0x0000002d16059c11 */ /* 0x000fca000f8e08ff */
        /* <DEDUP_REMOVED lines=9> */
.L_x_12932:
[----:B------:R-:W-:Y:S05]  /*d000*/  BRA `(.L_x_12933) ;  /* 0xffffffc800cc7947 */ /* 0x000fea000383ffff */
.L_x_12856:
[----:B0-----:R-:W-:-:S04]  /*d010*/  IMAD.U32 R3, RZ, RZ, UR45 ;  /* 0x0000002dff037e24 */ /* 0x001fc8000f8e00ff */
[----:B------:R0:W1:Y:S03]  /*d020*/  SYNCS.PHASECHK.TRANS64.TRYWAIT P0, [R3+URZ+0x16820], R0 ;  /* 0x01682000030075a7 */ /* 0x000066000800017f */
[----:B-1----:R-:W-:Y:S05]  /*d030*/  @!P0 NANOSLEEP.SYNCS 0x989680 ;  /* 0x009896800000895d */ /* 0x002fea0003900000 */
[----:B------:R-:W1:Y:S02]  /*d040*/  @!P0 SYNCS.PHASECHK.TRANS64 P0, [R3+URZ+0x16820], R0 ;  /* 0x01682000030085a7 */ /* 0x000e64000800007f */
[----:B-1----:R-:W-:Y:S05]  /*d050*/  @!P0 BRA `(.L_x_12856) ;  /* 0xfffffffc00ec8947 */ /* 0x002fea000383ffff */
[----:B------:R-:W-:Y:S05]  /*d060*/  BRA `(.L_x_12934) ;  /* 0xffffffc800fc7947 */ /* 0x000fea000383ffff */
.L_x_12860:
[----:B0-----:R0:W1:Y:S02]  /*d070*/  SYNCS.PHASECHK.TRANS64.TRYWAIT P0, [R7+URZ+0x16840], R2 ;  /* 0x01684002070075a7 */ /* 0x001064000800017f */
[----:B-1----:R-:W-:Y:S05]  /*d080*/  @!P0 NANOSLEEP.SYNCS 0x989680 ;  /* 0x009896800000895d */ /* 0x002fea0003900000 */
[----:B------:R-:W1:Y:S02]  /*d090*/  @!P0 SYNCS.PHASECHK.TRANS64 P0, [R7+URZ+0x16840], R2 ;  /* 0x01684002070085a7 */ /* 0x000e64000800007f */
[----:B-1----:R-:W-:Y:S05]  /*d0a0*/  @!P0 BRA `(.L_x_12860) ;  /* 0xfffffffc00f08947 */ /* 0x002fea000383ffff */
[----:B------:R-:W-:Y:S05]  /*d0b0*/  BRA `(.L_x_12935) ;  /* 0xffffffcc00e07947 */ /* 0x000fea000383ffff */
.L_x_12861:
        /* <DEDUP_REMOVED lines=8> */
.L_x_12937:
[----:B------:R-:W-:Y:S05]  /*d140*/  BSYNC B1 ;  /* 0x0000000000017941 */ /* 0x000fea0003800000 */
.L_x_12936:
[----:B------:R-:W-:Y:S01]  /*d150*/  IMAD.MOV.U32 R13, RZ, RZ, R10 ;  /* 0x000000ffff0d7224 */ /* 0x000fe200078e000a */
[----:B------:R-:W-:Y:S01]  /*d160*/  MOV R11, 0x181f ;  /* 0x0000181f000b7802 */ /* 0x000fe20000000f00 */
[----:B------:R-:W-:Y:S01]  /*d170*/  IMAD.MOV.U32 R12, RZ, RZ, RZ ;  /* 0x000000ffff0c7224 */ /* 0x000fe200078e00ff */
[----:B------:R-:W-:Y:S01]  /*d180*/  MOV R3, R14 ;  /* 0x0000000e00037202 */ /* 0x000fe20000000f00 */
[----:B------:R-:W-:Y:S01]  /*d190*/  IMAD.MOV.U32 R15, RZ, RZ, -0x1 ;  /* 0xffffffffff0f7424 */ /* 0x000fe200078e00ff */
[----:B------:R-:W-:-:S07]  /*d1a0*/  LEA R9, R9, UR45, 0x1 ;  /* 0x0000002d09097c11 */ /* 0x000fce000f8e08ff */
[----:B------:R-:W-:Y:S05]  /*d1b0*/  WARPSYNC.COLLECTIVE R15, `(.L_x_12938) ;  /* 0x000000000f087348 */ /* 0x000fea0003c00000 */
[----:B------:R0:W1:Y:S02]  /*d1c0*/  SHFL.IDX P6, R14, R13, R12, R11 ;  /* 0x0000000c0d0e7389 */ /* 0x00006400000c000b */
[----:B01----:R-:W-:Y:S01]  /*d1d0*/  ENDCOLLECTIVE ;  /* 0x000000000000791b */ /* 0x003fe20003800000 */
.L_x_12938:
[----:B------:R-:W-:Y:S01]  /*d1e0*/  IMAD.SHL.U32 R15, R16, 0x2, RZ ;  /* 0x00000002100f7824 */ /* 0x000fe200078e00ff */
[----:B------:R-:W-:Y:S01]  /*d1f0*/  MOV R12, 0x1 ;  /* 0x00000001000c7802 */ /* 0x000fe20000000f00 */
[----:B------:R-:W-:Y:S01]  /*d200*/  IMAD.MOV.U32 R13, RZ, RZ, R19 ;  /* 0x000000ffff0d7224 */ /* 0x000fe200078e0013 */
[----:B------:R-:W-:-:S04]  /*d210*/  MOV R2, R14 ;  /* 0x0000000e00027202 */ /* 0x000fc80000000f00 */
[----:B------:R-:W-:Y:S01]  /*d220*/  IADD3 R2, P0, R2, R15, RZ ;  /* 0x0000000f02027210 */ /* 0x000fe20007f1e0ff */
[----:B------:R-:W-:-:S04]  /*d230*/  IMAD.MOV.U32 R15, RZ, RZ, -0x1 ;  /* 0xffffffffff0f7424 */ /* 0x000fc800078e00ff */
[----:B------:R-:W-:-:S08]  /*d240*/  IMAD.X R3, RZ, RZ, R3, P0 ;  /* 0x000000ffff037224 */ /* 0x000fd000000e0603 */
[----:B------:R-:W-:Y:S05]  /*d250*/  WARPSYNC.COLLECTIVE R15, `(.L_x_12939) ;  /* 0x000000000f087348 */ /* 0x000fea0003c00000 */
[----:B------:R0:W1:Y:S02]  /*d260*/  SHFL.IDX P6, R14, R13, R12, R11 ;  /* 0x0000000c0d0e7389 */ /* 0x00006400000c000b */
[----:B01----:R-:W-:Y:S01]  /*d270*/  ENDCOLLECTIVE ;  /* 0x000000000000791b */ /* 0x003fe20003800000 */
.L_x_12939:
[----:B------:R-:W-:Y:S01]  /*d280*/  @!PT LDS RZ, [RZ] ;  /* 0x00000000fffff984 */ /* 0x000fe20000000800 */
[----:B------:R-:W-:Y:S01]  /*d290*/  @!PT LDS RZ, [RZ] ;  /* 0x00000000fffff984 */ /* 0x000fe20000000800 */
[----:B------:R-:W-:Y:S01]  /*d2a0*/  @!PT LDS RZ, [RZ] ;  /* 0x00000000fffff984 */ /* 0x000fe20000000800 */
[----:B------:R0:W-:Y:S01]  /*d2b0*/  LDGSTS.E.BYPASS.LTC128B.128 [R9+0xe400], desc[UR38][R2.64], !P2 ;  /* 0x0e40000002097fae */ /* 0x0001e2000d101d66 */
[----:B------:R-:W-:Y:S01]  /*d2c0*/  MOV R13, R10 ;  /* 0x0000000a000d7202 */ /* 0x000fe20000000f00 */
[----:B0-----:R-:W-:-:S07]  /*d2d0*/  IMAD.MOV.U32 R3, RZ, RZ, R14 ;  /* 0x000000ffff037224 */ /* 0x001fce00078e000e */
[----:B------:R-:W-:Y:S05]  /*d2e0*/  WARPSYNC.COLLECTIVE R15, `(.L_x_12940) ;  /* 0x000000000f087348 */ /* 0x000fea0003c00000 */
[----:B------:R0:W1:Y:S02]  /*d2f0*/  SHFL.IDX P6, R14, R13, R12, R11 ;  /* 0x0000000c0d0e7389 */ /* 0x00006400000c000b */
[----:B01----:R-:W-:Y:S01]  /*d300*/  ENDCOLLECTIVE ;  /* 0x000000000000791b */ /* 0x003fe20003800000 */
.L_x_12940:
[----:B------:R-:W-:Y:S02]  /*d310*/  IMAD.SHL.U32 R15, R16, 0x2, RZ ;  /* 0x00000002100f7824 */ /* 0x000fe400078e00ff */
[----:B------:R-:W-:Y:S02]  /*d320*/  IMAD.MOV.U32 R13, RZ, RZ, R19 ;  /* 0x000000ffff0d7224 */ /* 0x000fe400078e0013 */
[----:B------:R-:W-:Y:S02]  /*d330*/  IMAD.MOV.U32 R12, RZ, RZ, 0x2 ;  /* 0x00000002ff0c7424 */ /* 0x000fe400078e00ff */
[----:B------:R-:W-:-:S05]  /*d340*/  IMAD.MOV.U32 R2, RZ, RZ, R14 ;  /* 0x000000ffff027224 */ /* 0x000fca00078e000e */
[----:B------:R-:W-:Y:S02]  /*d350*/  IADD3 R2, P0, R2, R15, RZ ;  /* 0x0000000f02027210 */ /* 0x000fe40007f1e0ff */
[----:B------:R-:W-:Y:S02]  /*d360*/  MOV R15, 0xffffffff ;  /* 0xffffffff000f7802 */ /* 0x000fe40000000f00 */
[----:B------:R-:W-:-:S09]  /*d370*/  IADD3.X R3, RZ, R3, RZ, P0, !PT ;  /* 0x00000003ff037210 */ /* 0x000fd200007fe4ff */
[----:B------:R-:W-:Y:S05]  /*d380*/  WARPSYNC.COLLECTIVE R15, `(.L_x_12941) ;  /* 0x000000000f087348 */ /* 0x000fea0003c00000 */
[----:B------:R0:W1:Y:S02]  /*d390*/  SHFL.IDX P6, R14, R13, R12, R11 ;  /* 0x0000000c0d0e7389 */ /* 0x00006400000c000b */
[----:B01----:R-:W-:Y:S01]  /*d3a0*/  ENDCOLLECTIVE ;  /* 0x000000000000791b */ /* 0x003fe20003800000 */
.L_x_12941:
[----:B------:R-:W-:Y:S01]  /*d3b0*/  @!PT LDS RZ, [RZ] ;  /* 0x00000000fffff984 */ /* 0x000fe20000000800 */
[----:B------:R-:W-:Y:S01]  /*d3c0*/  @!PT LDS RZ, [RZ] ;  /* 0x00000000fffff984 */ /* 0x000fe20000000800 */
[----:B------:R-:W-:Y:S01]  /*d3d0*/  @!PT LDS RZ, [RZ] ;  /* 0x00000000fffff984 */ /* 0x000fe20000000800 */
[----:B------:R0:W-:Y:S01]  /*d3e0*/  LDGSTS.E.BYPASS.LTC128B.128 [R9+0xec00], desc[UR38][R2.64], !P2 ;  /* 0x0ec0000002097fae */ /* 0x0001e2000d101d66 */
[----:B------:R-:W-:Y:S02]  /*d3f0*/  IMAD.MOV.U32 R13, RZ, RZ, R10 ;  /* 0x000000ffff0d7224 */ /* 0x000fe400078e000a */
[----:B0-----:R-:W-:-:S07]  /*d400*/  IMAD.MOV.U32 R3, RZ, RZ, R14 ;  /* 0x000000ffff037224 */ /* 0x001fce00078e000e */
[----:B------:R-:W-:Y:S05]  /*d410*/  WARPSYNC.COLLECTIVE R15, `(.L_x_12942) ;  /* 0x000000000f087348 */ /* 0x000fea0003c00000 */
[----:B------:R0:W1:Y:S02]  /*d420*/  SHFL.IDX P6, R14, R13, R12, R11 ;  /* 0x0000000c0d0e7389 */ /* 0x00006400000c000b */
[----:B01----:R-:W-:Y:S01]  /*d430*/  ENDCOLLECTIVE ;  /* 0x000000000000791b */ /* 0x003fe20003800000 */
.L_x_12942:
[----:B------:R-:W-:Y:S01]  /*d440*/  SHF.L.U32 R15, R16, 0x1, RZ ;  /* 0x00000001100f7819 */ /* 0x000fe200000006ff */
[----:B------:R-:W-:Y:S01]  /*d450*/  IMAD.MOV.U32 R12, RZ, RZ, 0x3 ;  /* 0x00000003ff0c7424 */ /* 0x000fe200078e00ff */
[----:B------:R-:W-:Y:S01]  /*d460*/  MOV R13, R19 ;  /* 0x00000013000d7202 */ /* 0x000fe20000000f00 */
[----:B------:R-:W-:-:S05]  /*d470*/  IMAD.MOV.U32 R2, RZ, RZ, R14 ;  /* 0x000000ffff027224 */ /* 0x000fca00078e000e */
[----:B------:R-:W-:Y:S01]  /*d480*/  IADD3 R2, P0, R2, R15, RZ ;  /* 0x0000000f02027210 */ /* 0x000fe20007f1e0ff */
[----:B------:R-:W-:-:S04]  /*d490*/  IMAD.MOV.U32 R15, RZ, RZ, -0x1 ;  /* 0xffffffffff0f7424 */ /* 0x000fc800078e00ff */
[----:B------:R-:W-:-:S08]  /*d4a0*/  IMAD.X R3, RZ, RZ, R3, P0 ;  /* 0x000000ffff037224 */ /* 0x000fd000000e0603 */
[----:B------:R-:W-:Y:S05]  /*d4b0*/  WARPSYNC.COLLECTIVE R15, `(.L_x_12943) ;  /* 0x000000000f087348 */ /* 0x000fea0003c00000 */
[----:B------:R0:W1:Y:S02]  /*d4c0*/  SHFL.IDX P6, R14, R13, R12, R11 ;  /* 0x0000000c0d0e7389 */ /* 0x00006400000c000b */
[----:B01----:R-:W-:Y:S01]  /*d4d0*/  ENDCOLLECTIVE ;  /* 0x000000000000791b */ /* 0x003fe20003800000 */
.L_x_12943:
[----:B------:R-:W-:Y:S01]  /*d4e0*/  @!PT LDS RZ, [RZ] ;  /* 0x00000000fffff984 */ /* 0x000fe20000000800 */
[----:B------:R-:W-:Y:S01]  /*d4f0*/  @!PT LDS RZ, [RZ] ;  /* 0x00000000fffff984 */ /* 0x000fe20000000800 */
[----:B------:R-:W-:Y:S01]  /*d500*/  @!PT LDS RZ, [RZ] ;  /* 0x00000000fffff984 */ /* 0x000fe20000000800 */
[----:B------:R0:W-:Y:S01]  /*d510*/  LDGSTS.E.BYPASS.LTC128B.128 [R9+0xf400], desc[UR38][R2.64], !P2 ;  /* 0x0f40000002097fae */ /* 0x0001e2000d101d66 */
[----:B------:R-:W-:Y:S01]  /*d520*/  IMAD.MOV.U32 R13, RZ, RZ, R10 ;  /* 0x000000ffff0d7224 */ /* 0x000fe200078e000a */
[----:B0-----:R-:W-:-:S07]  /*d530*/  MOV R3, R14 ;  /* 0x0000000e00037202 */ /* 0x001fce0000000f00 */
[----:B------:R-:W-:Y:S05]  /*d540*/  WARPSYNC.COLLECTIVE R15, `(.L_x_12944) ;  /* 0x000000000f087348 */ /* 0x000fea0003c00000 */
[----:B------:R0:W1:Y:S02]  /*d550*/  SHFL.IDX P6, R14, R13, R12, R11 ;  /* 0x0000000c0d0e7389 */ /* 0x00006400000c000b */
[----:B01----:R-:W-:Y:S01]  /*d560*/  ENDCOLLECTIVE ;  /* 0x000000000000791b */ /* 0x003fe20003800000 */
.L_x_12944:
        /* <DEDUP_REMOVED lines=10> */
.L_x_12945:
        /* <DEDUP_REMOVED lines=9> */
.L_x_12946:
        /* <DEDUP_REMOVED lines=10> */
.L_x_12947:
        /* <DEDUP_REMOVED lines=9> */
.L_x_12948:
        /* <DEDUP_REMOVED lines=10> */
.L_x_12949:
        /* <DEDUP_REMOVED lines=9> */
.L_x_12950:
        /* <DEDUP_REMOVED lines=10> */
.L_x_12951:
        /* <DEDUP_REMOVED lines=9> */
.L_x_12952:
[----:B------:R-:W-:Y:S05]  /*da30*/  BRA `(.L_x_12953) ;  /* 0xffffffc800907947 */ /* 0x000fea000383ffff */
.L_x_12866:
[----:B0-----:R0:W1:Y:S02]  /*da40*/  SYNCS.PHASECHK.TRANS64.TRYWAIT P0, [R7+URZ+0x16860], R2 ;  /* 0x01686002070075a7 */ /* 0x001064000800017f */
[----:B-1----:R-:W-:Y:S05]  /*da50*/  @!P0 NANOSLEEP.SYNCS 0x989680 ;  /* 0x009896800000895d */ /* 0x002fea0003900000 */
[----:B------:R-:W1:Y:S02]  /*da60*/  @!P0 SYNCS.PHASECHK.TRANS64 P0, [R7+URZ+0x16860], R2 ;  /* 0x01686002070085a7 */ /* 0x000e64000800007f */
[----:B-1----:R-:W-:Y:S05]  /*da70*/  @!P0 BRA `(.L_x_12866) ;  /* 0xfffffffc00f08947 */ /* 0x002fea000383ffff */
[----:B------:R-:W-:Y:S05]  /*da80*/  BRA `(.L_x_12954) ;  /* 0xffffffc800f07947 */ /* 0x000fea000383ffff */
.L_x_12867:
        /* <DEDUP_REMOVED lines=8> */
.L_x_12956:
[----:B------:R-:W-:Y:S05]  /*db10*/  BSYNC B1 ;  /* 0x0000000000017941 */ /* 0x000fea0003800000 */
.L_x_12955:
[----:B------:R-:W-:Y:S01]  /*db20*/  MOV R13, R17 ;  /* 0x00000011000d7202 */ /* 0x000fe20000000f00 */
[----:B------:R-:W-:Y:S01]  /*db30*/  IMAD.MOV.U32 R12, RZ, RZ, RZ ;  /* 0x000000ffff0c7224 */ /* 0x000fe200078e00ff */
[----:B------:R-:W-:Y:S01]  /*db40*/  MOV R15, 0xffffffff ;  /* 0xffffffff000f7802 */ /* 0x000fe20000000f00 */
[----:B------:R-:W-:Y:S01]  /*db50*/  IMAD.MOV.U32 R11, RZ, RZ, 0x181f ;  /* 0x0000181fff0b7424 */ /* 0x000fe200078e00ff */
[----:B------:R-:W-:Y:S01]  /*db60*/  ISETP.LT.OR P2, PT, R4, 0x1, P1 ;  /* 0x000000010400780c */ /* 0x000fe20000f41670 */
[----:B------:R-:W-:Y:S01]  /*db70*/  IMAD.MOV.U32 R3, RZ, RZ, R14 ;  /* 0x000000ffff037224 */ /* 0x000fe200078e000e */
[----:B------:R-:W-:-:S11]  /*db80*/  LEA R8, R8, UR45, 0x1 ;  /* 0x0000002d08087c11 */ /* 0x000fd6000f8e08ff */
[----:B------:R-:W-:Y:S05]  /*db90*/  WARPSYNC.COLLECTIVE R15, `(.L_x_12957) ;  /* 0x000000000f087348 */ /* 0x000fea0003c00000 */
[----:B------:R0:W1:Y:S02]  /*dba0*/  SHFL.IDX P6, R14, R13, R12, R11 ;  /* 0x0000000c0d0e7389 */ /* 0x00006400000c000b */
[----:B01----:R-:W-:Y:S01]  /*dbb0*/  ENDCOLLECTIVE ;  /* 0x000000000000791b */ /* 0x003fe20003800000 */
.L_x_12957:
[----:B------:R-:W-:Y:S01]  /*dbc0*/  IMAD.MOV.U32 R13, RZ, RZ, R18 ;  /* 0x000000ffff0d7224 */ /* 0x000fe200078e0012 */
[----:B------:R-:W-:Y:S02]  /*dbd0*/  MOV R12, 0x1 ;  /* 0x00000001000c7802 */ /* 0x000fe40000000f00 */
[----:B------:R-:W-:-:S13]  /*dbe0*/  IADD3 R2, P0, R14, R19, RZ ;  /* 0x000000130e027210 */ /* 0x000fda0007f1e0ff */
[----:B------:R-:W-:Y:S05]  /*dbf0*/  WARPSYNC.COLLECTIVE R15, `(.L_x_12958) ;  /* 0x000000000f087348 */ /* 0x000fea0003c00000 */
[----:B------:R0:W1:Y:S02]  /*dc00*/  SHFL.IDX P6, R14, R13, R12, R11 ;  /* 0x0000000c0d0e7389 */ /* 0x00006400000c000b */
[----:B01----:R-:W-:Y:S01]  /*dc10*/  ENDCOLLECTIVE ;  /* 0x000000000000791b */ /* 0x003fe20003800000 */
.L_x_12958:
[----:B------:R-:W-:-:S05]  /*dc20*/  IMAD.X R3, RZ, RZ, R3, P0 ;  /* 0x000000ffff037224 */ /* 0x000fca00000e0603 */
[----:B------:R-:W-:Y:S01]  /*dc30*/  @!PT LDS RZ, [RZ] ;  /* 0x00000000fffff984 */ /* 0x000fe20000000800 */
[----:B------:R-:W-:Y:S01]  /*dc40*/  @!PT LDS RZ, [RZ] ;  /* 0x00000000fffff984 */ /* 0x000fe20000000800 */
[----:B------:R-:W-:Y:S01]  /*dc50*/  @!PT LDS RZ, [RZ] ;  /* 0x00000000fffff984 */ /* 0x000fe20000000800 */
[----:B------:R0:W-:Y:S01]  /*dc60*/  LDGSTS.E.BYPASS.LTC128B.128 [R8+0x400], desc[UR38][R2.64], !P2 ;  /* 0x0040000002087fae */ /* 0x0001e2000d101d66 */
[----:B------:R-:W-:Y:S01]  /*dc70*/  ISETP.LT.OR P2, PT, R4, 0x11, P1 ;  /* 0x000000110400780c */ /* 0x000fe20000f41670 */
[----:B------:R-:W-:Y:S02]  /*dc80*/  IMAD.MOV.U32 R13, RZ, RZ, R17 ;  /* 0x000000ffff0d7224 */ /* 0x000fe400078e0011 */
[----:B------:R-:W-:-:S10]  /*dc90*/  IMAD.MOV.U32 R9, RZ, RZ, R14 ;  /* 0x000000ffff097224 */ /* 0x000fd400078e000e */
[----:B0-----:R-:W-:Y:S05]  /*dca0*/  WARPSYNC.COLLECTIVE R15, `(.L_x_12959) ;  /* 0x000000000f087348 */ /* 0x001fea0003c00000 */
[----:B------:R1:W2:Y:S02]  /*dcb0*/  SHFL.IDX P6, R14, R13, R12, R11 ;  /* 0x0000000c0d0e7389 */ /* 0x0002a400000c000b */
[----:B012---:R-:W-:Y:S01]  /*dcc0*/  ENDCOLLECTIVE ;  /* 0x000000000000791b */ /* 0x007fe20003800000 */
.L_x_12959:
[----:B------:R-:W-:Y:S01]  /*dcd0*/  IMAD.MOV.U32 R13, RZ, RZ, R18 ;  /* 0x000000ffff0d7224 */ /* 0x000fe200078e0012 */
[----:B------:R-:W-:Y:S02]  /*dce0*/  MOV R12, 0x2 ;  /* 0x00000002000c7802 */ /* 0x000fe40000000f00 */
[----:B------:R-:W-:-:S04]  /*dcf0*/  MOV R11, R14 ;  /* 0x0000000e000b7202 */ /* 0x000fc80000000f00 */
[----:B------:R-:W-:Y:S01]  /*dd00*/  IADD3 R2, P0, R11, R19, RZ ;  /* 0x000000130b027210 */ /* 0x000fe20007f1e0ff */
[----:B------:R-:W-:-:S04]  /*dd10*/  IMAD.MOV.U32 R11, RZ, RZ, 0x181f ;  /* 0x0000181fff0b7424 */ /* 0x000fc800078e00ff */
[----:B------:R-:W-:-:S08]  /*dd20*/  IMAD.X R3, RZ, RZ, R9, P0 ;  /* 0x000000ffff037224 */ /* 0x000fd000000e0609 */
[----:B------:R-:W-:Y:S05]  /*dd30*/  WARPSYNC.COLLECTIVE R15, `(.L_x_12960) ;  /* 0x000000000f087348 */ /* 0x000fea0003c00000 */
[----:B------:R0:W1:Y:S02]  /*dd40*/  SHFL.IDX P6, R14, R13, R12, R11 ;  /* 0x0000000c0d0e7389 */ /* 0x00006400000c000b */
[----:B01----:R-:W-:Y:S01]  /*dd50*/  ENDCOLLECTIVE ;  /* 0x000000000000791b */ /* 0x003fe20003800000 */
.L_x_12960:
[----:B------:R-:W-:Y:S01]  /*dd60*/  @!PT LDS RZ, [RZ] ;  /* 0x00000000fffff984 */ /* 0x000fe20000000800 */
[----:B------:R-:W-:Y:S01]  /*dd70*/  @!PT LDS RZ, [RZ] ;  /* 0x00000000fffff984 */ /* 0x000fe20000000800 */
[----:B------:R-:W-:Y:S01]  /*dd80*/  @!PT LDS RZ, [RZ] ;  /* 0x00000000fffff984 */ /* 0x000fe20000000800 */
[----:B------:R0:W-:Y:S01]  /*dd90*/  LDGSTS.E.BYPASS.LTC128B.128 [R8+0xc00], desc[UR38][R2.64], !P2 ;  /* 0x00c0000002087fae */ /* 0x0001e2000d101d66 */
[----:B------:R-:W-:Y:S02]  /*dda0*/  ISETP.LT.OR P2, PT, R4, 0x21, P1 ;  /* 0x000000210400780c */ /* 0x000fe40000f41670 */
[----:B------:R-:W-:Y:S01]  /*ddb0*/  MOV R13, R17 ;  /* 0x00000011000d7202 */ /* 0x000fe20000000f00 */
[----:B------:R-:W-:-:S10]  /*ddc0*/  IMAD.MOV.U32 R10, RZ, RZ, R14 ;  /* 0x000000ffff0a7224 */ /* 0x000fd400078e000e */
[----:B0-----:R-:W-:Y:S05]  /*ddd0*/  WARPSYNC.COLLECTIVE R15, `(.L_x_12961) ;  /* 0x000000000f087348 */ /* 0x001fea0003c00000 */
[----:B------:R1:W2:Y:S02]  /*dde0*/  SHFL.IDX P6, R14, R13, R12, R11 ;  /* 0x0000000c0d0e7389 */ /* 0x0002a400000c000b */
[----:B012---:R-:W-:Y:S01]  /*ddf0*/  ENDCOLLECTIVE ;  /* 0x000000000000791b */ /* 0x007fe20003800000 */
.L_x_12961:
[----:B------:R-:W-:Y:S01]  /*de00*/  MOV R13, R18 ;  /* 0x00000012000d7202 */ /* 0x000fe20000000f00 */
[----:B------:R-:W-:-:S05]  /*de10*/  IMAD.MOV.U32 R12, RZ, RZ, R14 ;  /* 0x000000ffff0c7224 */ /* 0x000fca00078e000e */
[----:B------:R-:W-:Y:S01]  /*de20*/  IADD3 R2, P0, R12, R19, RZ ;  /* 0x000000130c027210 */ /* 0x000fe20007f1e0ff */
[----:B------:R-:W-:-:S04]  /*de30*/  IMAD.MOV.U32 R12, RZ, RZ, 0x3 ;  /* 0x00000003ff0c7424 */ /* 0x000fc800078e00ff */
[----:B------:R-:W-:-:S08]  /*de40*/  IMAD.X R3, RZ, RZ, R10, P0 ;  /* 0x000000ffff037224 */ /* 0x000fd000000e060a */
[----:B------:R-:W-:Y:S05]  /*de50*/  WARPSYNC.COLLECTIVE R15, `(.L_x_12962) ;  /* 0x000000000f087348 */ /* 0x000fea0003c00000 */
[----:B------:R0:W1:Y:S02]  /*de60*/  SHFL.IDX P6, R14, R13, R12, R11 ;  /* 0x0000000c0d0e7389 */ /* 0x00006400000c000b */
[----:B01----:R-:W-:Y:S01]  /*de70*/  ENDCOLLECTIVE ;  /* 0x000000000000791b */ /* 0x003fe20003800000 */
.L_x_12962:
        /* <DEDUP_REMOVED lines=10> */
.L_x_12963:
[----:B------:R-:W-:Y:S01]  /*df20*/  MOV R13, R18 ;  /* 0x00000012000d7202 */ /* 0x000fe20000000f00 */
[----:B------:R-:W-:Y:S02]  /*df30*/  IMAD.MOV.U32 R12, RZ, RZ, 0x4 ;  /* 0x00000004ff0c7424 */ /* 0x000fe400078e00ff */
[----:B------:R-:W-:-:S05]  /*df40*/  IMAD.MOV.U32 R11, RZ, RZ, R14 ;  /* 0x000000ffff0b7224 */ /* 0x000fca00078e000e */
[----:B------:R-:W-:Y:S01]  /*df50*/  IADD3 R2, P0, R11, R19, RZ ;  /* 0x000000130b027210 */ /* 0x000fe20007f1e0ff */
[----:B------:R-:W-:-:S04]  /*df60*/  IMAD.MOV.U32 R11, RZ, RZ, 0x181f ;  /* 0x0000181fff0b7424 */ /* 0x000fc800078e00ff */
[----:B------:R-:W-:-:S08]  /*df70*/  IMAD.X R3, RZ, RZ, R9, P0 ;  /* 0x000000ffff037224 */ /* 0x000fd000000e0609 */
[----:B------:R-:W-:Y:S05]  /*df80*/  WARPSYNC.COLLECTIVE R15, `(.L_x_12964) ;  /* 0x000000000f087348 */ /* 0x000fea0003c00000 */
[----:B------:R0:W1:Y:S02]  /*df90*/  SHFL.IDX P6, R14, R13, R12, R11 ;  /* 0x0000000c0d0e7389 */ /* 0x00006400000c000b */
[----:B01----:R-:W-:Y:S01]  /*dfa0*/  ENDCOLLECTIVE ;  /* 0x000000000000791b */ /* 0x003fe20003800000 */
.L_x_12964:
[----:B------:R-:W-:Y:S01]  /*dfb0*/  @!PT LDS RZ, [RZ] ;  /* 0x00000000fffff984 */ /* 0x000fe20000000800 */
[----:B------:R-:W-:Y:S01]  /*dfc0*/  @!PT LDS RZ, [RZ] ;  /* 0x00000000fffff984 */ /* 0x000fe20000000800 */
[----:B------:R-:W-:Y:S01]  /*dfd0*/  @!PT LDS RZ, [RZ] ;  /* 0x00000000fffff984 */ /* 0x000fe20000000800 */
[----:B------:R0:W-:Y:S01]  /*dfe0*/  LDGSTS.E.BYPASS.LTC128B.128 [R8+0x1c00], desc[UR38][R2.64], !P2 ;  /* 0x01c0000002087fae */ /* 0x0001e2000d101d66 */
[----:B------:R-:W-:Y:S01]  /*dff0*/  ISETP.LT.OR P2, PT, R4, 0x41, P1 ;  /* 0x000000410400780c */ /* 0x000fe20000f41670 */
[----:B------:R-:W-:Y:S01]  /*e000*/  IMAD.MOV.U32 R13, RZ, RZ, R17 ;  /* 0x000000ffff0d7224 */ /* 0x000fe200078e0011 */
[----:B------:R-:W-:-:S11]  /*e010*/  MOV R10, R14 ;  /* 0x0000000e000a7202 */ /* 0x000fd60000000f00 */
[----:B0-----:R-:W-:Y:S05]  /*e020*/  WARPSYNC.COLLECTIVE R15, `(.L_x_12965) ;  /* 0x000000000f087348 */ /* 0x001fea0003c00000 */
[----:B------:R1:W2:Y:S02]  /*e030*/  SHFL.IDX P6, R14, R13, R12, R11 ;  /* 0x0000000c0d0e7389 */ /* 0x0002a400000c000b */
[----:B012---:R-:W-:Y:S01]  /*e040*/  ENDCOLLECTIVE ;  /* 0x000000000000791b */ /* 0x007fe20003800000 */
.L_x_12965:
[----:B------:R-:W-:Y:S02]  /*e050*/  IMAD.MOV.U32 R13, RZ, RZ, R18 ;  /* 0x000000ffff0d7224 */ /* 0x000fe400078e0012 */
[----:B------:R-:W-:-:S05]  /*e060*/  IMAD.MOV.U32 R12, RZ, RZ, R14 ;  /* 0x000000ffff0c7224 */ /* 0x000fca00078e000e */
[----:B------:R-:W-:Y:S01]  /*e070*/  IADD3 R2, P0, R12, R19, RZ ;  /* 0x000000130c027210 */ /* 0x000fe20007f1e0ff */
[----:B------:R-:W-:-:S03]  /*e080*/  IMAD.MOV.U32 R12, RZ, RZ, 0x5 ;  /* 0x00000005ff0c7424 */ /* 0x000fc600078e00ff */
[----:B------:R-:W-:-:S09]  /*e090*/  IADD3.X R3, RZ, R10, RZ, P0, !PT ;  /* 0x0000000aff037210 */ /* 0x000fd200007fe4ff */
[----:B------:R-:W-:Y:S05]  /*e0a0*/  WARPSYNC.COLLECTIVE R15, `(.L_x_12966) ;  /* 0x000000000f087348 */ /* 0x000fea0003c00000 */
[----:B------:R0:W1:Y:S02]  /*e0b0*/  SHFL.IDX P6, R14, R13, R12, R11 ;  /* 0x0000000c0d0e7389 */ /* 0x00006400000c000b */
[----:B01----:R-:W-:Y:S01]  /*e0c0*/  ENDCOLLECTIVE ;  /* 0x000000000000791b */ /* 0x003fe20003800000 */
.L_x_12966:
        /* <DEDUP_REMOVED lines=10> */
.L_x_12967:
        /* <DEDUP_REMOVED lines=9> */
.L_x_12968:
        /* <DEDUP_REMOVED lines=10> */
.L_x_12969:
[----:B------:R-:W-:Y:S01]  /*e2a0*/  IMAD.MOV.U32 R13, RZ, RZ, R18 ;  /* 0x000000ffff0d7224 */ /* 0x000fe200078e0012 */
[----:B------:R-:W-:-:S04]  /*e2b0*/  MOV R12, R14 ;  /* 0x0000000e000c7202 */ /* 0x000fc80000000f00 */
[----:B------:R-:W-:Y:S02]  /*e2c0*/  IADD3 R2, P0, R12, R19, RZ ;  /* 0x000000130c027210 */ /* 0x000fe40007f1e0ff */
[----:B------:R-:W-:-:S03]  /*e2d0*/  MOV R12, 0x7 ;  /* 0x00000007000c7802 */ /* 0x000fc60000000f00 */
[----:B------:R-:W-:-:S08]  /*e2e0*/  IMAD.X R3, RZ, RZ, R10, P0 ;  /* 0x000000ffff037224 */ /* 0x000fd000000e060a */
[----:B------:R-:W-:Y:S05]  /*e2f0*/  WARPSYNC.COLLECTIVE R15, `(.L_x_12970) ;  /* 0x000000000f087348 */ /* 0x000fea0003c00000 */
[----:B------:R0:W1:Y:S02]  /*e300*/  SHFL.IDX P6, R14, R13, R12, R11 ;  /* 0x0000000c0d0e7389 */ /* 0x00006400000c000b */
[----:B01----:R-:W-:Y:S01]  /*e310*/  ENDCOLLECTIVE ;  /* 0x000000000000791b */ /* 0x003fe20003800000 */
.L_x_12970:
[----:B------:R-:W-:Y:S01]  /*e320*/  @!PT LDS RZ, [RZ] ;  /* 0x00000000fffff984 */ /* 0x000fe20000000800 */
[----:B------:R-:W-:Y:S01]  /*e330*/  @!PT LDS RZ, [RZ] ;  /* 0x00000000fffff984 */ /* 0x000fe20000000800 */
[----:B------:R-:W-:Y:S01]  /*e340*/  @!PT LDS RZ, [RZ] ;  /* 0x00000000fffff984 */ /* 0x000fe20000000800 */
[----:B------:R0:W-:Y:S01]  /*e350*/  LDGSTS.E.BYPASS.LTC128B.128 [R8+0x3400], desc[UR38][R2.64], !P2 ;  /* 0x0340000002087fae */ /* 0x0001e2000d101d66 */
[----:B------:R-:W-:Y:S02]  /*e360*/  IMAD.MOV.U32 R13, RZ, RZ, R17 ;  /* 0x000000ffff0d7224 */ /* 0x000fe400078e0011 */
[----:B------:R-:W-:-:S07]  /*e370*/  IMAD.MOV.U32 R18, RZ, RZ, R14 ;  /* 0x000000ffff127224 */ /* 0x000fce00078e000e */
[----:B0-----:R-:W-:Y:S05]  /*e380*/  WARPSYNC.COLLECTIVE R15, `(.L_x_12971) ;  /* 0x000000000f087348 */ /* 0x001fea0003c00000 */
[----:B------:R1:W2:Y:S02]  /*e390*/  SHFL.IDX P6, R14, R13, R12, R11 ;  /* 0x0000000c0d0e7389 */ /* 0x0002a400000c000b */
[----:B012---:R-:W-:Y:S01]  /*e3a0*/  ENDCOLLECTIVE ;  /* 0x000000000000791b */ /* 0x007fe20003800000 */
.L_x_12971:
[----:B------:R-:W-:Y:S05]  /*e3b0*/  BRA `(.L_x_12972) ;  /* 0xffffffc4006c7947 */ /* 0x000fea000383ffff */
.L_x_12873:
[----:B0-----:R0:W1:Y:S02]  /*e3c0*/  SYNCS.PHASECHK.TRANS64.TRYWAIT P0, [R0+URZ+0x16860], R3 ;  /* 0x01686003000075a7 */ /* 0x001064000800017f */
[----:B-1----:R-:W-:Y:S05]  /*e3d0*/  @!P0 NANOSLEEP.SYNCS 0x989680 ;  /* 0x009896800000895d */ /* 0x002fea0003900000 */
[----:B------:R-:W1:Y:S02]  /*e3e0*/  @!P0 SYNCS.PHASECHK.TRANS64 P0, [R0+URZ+0x16860], R3 ;  /* 0x01686003000085a7 */ /* 0x000e64000800007f */
[----:B-1----:R-:W-:Y:S05]  /*e3f0*/  @!P0 BRA `(.L_x_12873) ;  /* 0xfffffffc00f08947 */ /* 0x002fea000383ffff */
[----:B------:R-:W-:Y:S05]  /*e400*/  BRA `(.L_x_12973) ;  /* 0xffffffc800687947 */ /* 0x000fea000383ffff */
.L_x_12874:
        /* <DEDUP_REMOVED lines=8> */
.L_x_12975:
[----:B------:R-:W-:Y:S05]  /*e490*/  BSYNC B0 ;  /* 0x0000000000007941 */ /* 0x000fea0003800000 */
.L_x_12974:
        /* <DEDUP_REMOVED lines=9> */
.L_x_12976:
[----:B------:R-:W-:Y:S02]  /*e530*/  ULDC UR4, c[0x0][0x2f4] ;  /* 0x0000bd0000047ab9 */ /* 0x000fe40000000800 */
[C---:B------:R-:W-:Y:S02]  /*e540*/  ISETP.GE.AND P0, PT, R16.reuse, UR4, PT ;  /* 0x0000000410007c0c */ /* 0x040fe4000bf06270 */
[----:B------:R-:W-:Y:S02]  /*e550*/  SHF.L.U32 R16, R16, 0x1, RZ ;  /* 0x0000000110107819 */ /* 0x000fe400000006ff */
[----:B------:R-:W-:Y:S01]  /*e560*/  ISETP.LT.OR P2, PT, R5, 0x1, P0 ;  /* 0x000000010500780c */ /* 0x000fe20000741670 */
[----:B------:R-:W-:Y:S01]  /*e570*/  IMAD.MOV.U32 R13, RZ, RZ, R18 ;  /* 0x000000ffff0d7224 */ /* 0x000fe200078e0012 */
[----:B------:R-:W-:Y:S02]  /*e580*/  MOV R12, 0x1 ;  /* 0x00000001000c7802 */ /* 0x000fe40000000f00 */
[----:B------:R-:W-:-:S13]  /*e590*/  IADD3 R2, P1, R14, R16, RZ ;  /* 0x000000100e027210 */ /* 0x000fda0007f3e0ff */
[----:B------:R-:W-:Y:S05]  /*e5a0*/  WARPSYNC.COLLECTIVE R15, `(.L_x_12977) ;  /* 0x000000000f087348 */ /* 0x000fea0003c00000 */
[----:B------:R0:W1:Y:S02]  /*e5b0*/  SHFL.IDX P6, R14, R13, R12, R11 ;  /* 0x0000000c0d0e7389 */ /* 0x00006400000c000b */
[----:B01----:R-:W-:Y:S01]  /*e5c0*/  ENDCOLLECTIVE ;  /* 0x000000000000791b */ /* 0x003fe20003800000 */
.L_x_12977:
        /* <DEDUP_REMOVED lines=11> */
.L_x_12978:
[----:B------:R-:W-:Y:S01]  /*e680*/  IMAD.MOV.U32 R13, RZ, RZ, R18 ;  /* 0x000000ffff0d7224 */ /* 0x000fe200078e0012 */
[----:B------:R-:W-:Y:S02]  /*e690*/  MOV R12, 0x2 ;  /* 0x00000002000c7802 */ /* 0x000fe40000000f00 */
[----:B------:R-:W-:-:S07]  /*e6a0*/  MOV R9, R14 ;  /* 0x0000000e00097202 */ /* 0x000fce0000000f00 */
[----:B------:R-:W-:Y:S05]  /*e6b0*/  WARPSYNC.COLLECTIVE R15, `(.L_x_12979) ;  /* 0x000000000f087348 */ /* 0x000fea0003c00000 */
[----:B------:R0:W1:Y:S02]  /*e6c0*/  SHFL.IDX P6, R14, R13, R12, R11 ;  /* 0x0000000c0d0e7389 */ /* 0x00006400000c000b */
[----:B01----:R-:W-:Y:S01]  /*e6d0*/  ENDCOLLECTIVE ;  /* 0x000000000000791b */ /* 0x003fe20003800000 */
.L_x_12979:
[----:B------:R-:W-:-:S05]  /*e6e0*/  IADD3 R2, P1, R9, R16, RZ ;  /* 0x0000001009027210 */ /* 0x000fca0007f3e0ff */
        /* <DEDUP_REMOVED lines=11> */
.L_x_12980:
[----:B------:R-:W-:Y:S01]  /*e7a0*/  IMAD.MOV.U32 R13, RZ, RZ, R18 ;  /* 0x000000ffff0d7224 */ /* 0x000fe200078e0012 */
[----:B------:R-:W-:Y:S02]  /*e7b0*/  MOV R12, 0x3 ;  /* 0x00000003000c7802 */ /* 0x000fe40000000f00 */
[----:B------:R-:W-:-:S07]  /*e7c0*/  MOV R21, R14 ;  /* 0x0000000e00157202 */ /* 0x000fce0000000f00 */
[----:B------:R-:W-:Y:S05]  /*e7d0*/  WARPSYNC.COLLECTIVE R15, `(.L_x_12981) ;  /* 0x000000000f087348 */ /* 0x000fea0003c00000 */
[----:B------:R0:W1:Y:S02]  /*e7e0*/  SHFL.IDX P6, R14, R13, R12, R11 ;  /* 0x0000000c0d0e7389 */ /* 0x00006400000c000b */
[----:B01----:R-:W-:Y:S01]  /*e7f0*/  ENDCOLLECTIVE ;  /* 0x000000000000791b */ /* 0x003fe20003800000 */
.L_x_12981:
        /* <DEDUP_REMOVED lines=12> */
.L_x_12982:
[----:B------:R-:W-:Y:S02]  /*e8c0*/  IMAD.MOV.U32 R13, RZ, RZ, R18 ;  /* 0x000000ffff0d7224 */ /* 0x000fe400078e0012 */
[----:B------:R-:W-:Y:S01]  /*e8d0*/  IMAD.MOV.U32 R12, RZ, RZ, 0x4 ;  /* 0x00000004ff0c7424 */ /* 0x000fe200078e00ff */
[----:B------:R-:W-:-:S13]  /*e8e0*/  IADD3 R2, P1, R14, R16, RZ ;  /* 0x000000100e027210 */ /* 0x000fda0007f3e0ff */
[----:B------:R-:W-:Y:S05]  /*e8f0*/  WARPSYNC.COLLECTIVE R15, `(.L_x_12983) ;  /* 0x000000000f087348 */ /* 0x000fea0003c00000 */
[----:B------:R0:W1:Y:S02]  /*e900*/  SHFL.IDX P6, R14, R13, R12, R11 ;  /* 0x0000000c0d0e7389 */ /* 0x00006400000c000b */
[----:B01----:R-:W-:Y:S01]  /*e910*/  ENDCOLLECTIVE ;  /* 0x000000000000791b */ /* 0x003fe20003800000 */
.L_x_12983:
[----:B------:R-:W-:Y:S01]  /*e920*/  IADD3.X R3, RZ, R10, RZ, P1, !PT ;  /* 0x0000000aff037210 */ /* 0x000fe20000ffe4ff */
[----:B------:R-:W-:-:S04]  /*e930*/  IMAD.MOV.U32 R10, RZ, RZ, RZ ;  /* 0x000000ffff0a7224 */ /* 0x000fc800078e00ff */
        /* <DEDUP_REMOVED lines=10> */
.L_x_12984:
[----:B------:R-:W-:Y:S02]  /*e9e0*/  IMAD.MOV.U32 R13, RZ, RZ, R18 ;  /* 0x000000ffff0d7224 */ /* 0x000fe400078e0012 */
[----:B------:R-:W-:Y:S02]  /*e9f0*/  IMAD.MOV.U32 R12, RZ, RZ, 0x5 ;  /* 0x00000005ff0c7424 */ /* 0x000fe400078e00ff */
[----:B------:R-:W-:-:S07]  /*ea00*/  IMAD.MOV.U32 R23, RZ, RZ, R14 ;  /* 0x000000ffff177224 */ /* 0x000fce00078e000e */
[----:B------:R-:W-:Y:S05]  /*ea10*/  WARPSYNC.COLLECTIVE R15, `(.L_x_12985) ;  /* 0x000000000f087348 */ /* 0x000fea0003c00000 */
[----:B------:R0:W1:Y:S02]  /*ea20*/  SHFL.IDX P6, R14, R13, R12, R11 ;  /* 0x0000000c0d0e7389 */ /* 0x00006400000c000b */
[----:B01----:R-:W-:Y:S01]  /*ea30*/  ENDCOLLECTIVE ;  /* 0x000000000000791b */ /* 0x003fe20003800000 */
.L_x_12985:
[----:B------:R-:W-:-:S04]  /*ea40*/  IADD3 R2, P1, R23, R16, RZ ;  /* 0x0000001017027210 */ /* 0x000fc80007f3e0ff */
[----:B------:R-:W-:-:S05]  /*ea50*/  IADD3.X R3, RZ, R19, RZ, P1, !PT ;  /* 0x00000013ff037210 */ /* 0x000fca0000ffe4ff */
        /* <DEDUP_REMOVED lines=10> */
.L_x_12986:
[----:B------:R-:W-:Y:S02]  /*eb00*/  IMAD.MOV.U32 R13, RZ, RZ, R18 ;  /* 0x000000ffff0d7224 */ /* 0x000fe400078e0012 */
[----:B------:R-:W-:Y:S02]  /*eb10*/  IMAD.MOV.U32 R12, RZ, RZ, 0x6 ;  /* 0x00000006ff0c7424 */ /* 0x000fe400078e00ff */
[----:B------:R-:W-:-:S07]  /*eb20*/  IMAD.MOV.U32 R25, RZ, RZ, R14 ;  /* 0x000000ffff197224 */ /* 0x000fce00078e000e */
[----:B------:R-:W-:Y:S05]  /*eb30*/  WARPSYNC.COLLECTIVE R15, `(.L_x_12987) ;  /* 0x000000000f087348 */ /* 0x000fea0003c00000 */
[----:B------:R0:W1:Y:S02]  /*eb40*/  SHFL.IDX P6, R14, R13, R12, R11 ;  /* 0x0000000c0d0e7389 */ /* 0x00006400000c000b */
[----:B01----:R-:W-:Y:S01]  /*eb50*/  ENDCOLLECTIVE ;  /* 0x000000000000791b */ /* 0x003fe20003800000 */
.L_x_12987:
        /* <DEDUP_REMOVED lines=12> */
.L_x_12988:
[----:B------:R-:W-:Y:S02]  /*ec20*/  IMAD.MOV.U32 R13, RZ, RZ, R18 ;  /* 0x000000ffff0d7224 */ /* 0x000fe400078e0012 */
[----:B------:R-:W-:Y:S02]  /*ec30*/  IMAD.MOV.U32 R12, RZ, RZ, 0x7 ;  /* 0x00000007ff0c7424 */ /* 0x000fe400078e00ff */
[----:B------:R-:W-:-:S07]  /*ec40*/  IMAD.MOV.U32 R27, RZ, RZ, R14 ;  /* 0x000000ffff1b7224 */ /* 0x000fce00078e000e */
[----:B------:R-:W-:Y:S05]  /*ec50*/  WARPSYNC.COLLECTIVE R15, `(.L_x_12989) ;  /* 0x000000000f087348 */ /* 0x000fea0003c00000 */
[----:B------:R0:W1:Y:S02]  /*ec60*/  SHFL.IDX P6, R14, R13, R12, R11 ;  /* 0x0000000c0d0e7389 */ /* 0x00006400000c000b */
[----:B01----:R-:W-:Y:S01]  /*ec70*/  ENDCOLLECTIVE ;  /* 0x000000000000791b */ /* 0x003fe20003800000 */
.L_x_12989:
[----:B------:R-:W-:-:S04]  /*ec80*/  IADD3 R2, P1, R27, R16, RZ ;  /* 0x000000101b027210 */ /* 0x000fc80007f3e0ff */
[----:B------:R-:W-:-:S05]  /*ec90*/  IADD3.X R3, RZ, R22, RZ, P1, !PT ;  /* 0x00000016ff037210 */ /* 0x000fca0000ffe4ff */
        /* <DEDUP_REMOVED lines=9> */
.L_x_12990:
[----:B------:R-:W-:Y:S05]  /*ed30*/  BRA `(.L_x_12991) ;  /* 0xffffffc000ec7947 */ /* 0x000fea000383ffff */
.L_x_12877:
[----:B0-----:R0:W1:Y:S02]  /*ed40*/  SYNCS.PHASECHK.TRANS64.TRYWAIT P0, [R7+URZ+0x16820], R10 ;  /* 0x0168200a070075a7 */ /* 0x001064000800017f */
[----:B-1----:R-:W-:Y:S05]  /*ed50*/  @!P0 NANOSLEEP.SYNCS 0x989680 ;  /* 0x009896800000895d */ /* 0x002fea0003900000 */
[----:B------:R-:W1:Y:S02]  /*ed60*/  @!P0 SYNCS.PHASECHK.TRANS64 P0, [R7+URZ+0x16820], R10 ;  /* 0x0168200a070085a7 */ /* 0x000e64000800007f */
[----:B-1----:R-:W-:Y:S05]  /*ed70*/  @!P0 BRA `(.L_x_12877) ;  /* 0xfffffffc00f08947 */ /* 0x002fea000383ffff */
[----:B------:R-:W-:Y:S05]  /*ed80*/  BRA `(.L_x_12992) ;  /* 0xffffffc4005c7947 */ /* 0x000fea000383ffff */
.L_x_12878:
        /* <DEDUP_REMOVED lines=11> */
.L_x_12994:
[----:B------:R-:W-:Y:S05]  /*ee40*/  BSYNC B0 ;  /* 0x0000000000007941 */ /* 0x000fea0003800000 */
.L_x_12993:
[----:B------:R-:W-:Y:S05]  /*ee50*/  BRA `(.L_x_12995) ;  /* 0xffffffc400407947 */ /* 0x000fea000383ffff */
.L_x_12879:
[----:B------:R-:W-:Y:S01]  /*ee60*/  BSSY B0, `(.L_x_12996) ;  /* 0x0000006000007945 */ /* 0x000fe20003800000 */
[----:B------:R-:W-:-:S07]  /*ee70*/  IMAD.MOV.U32 R15, RZ, RZ, -0x1 ;  /* 0xffffffffff0f7424 */ /* 0x000fce00078e00ff */
[----:B01---5:R-:W-:Y:S05]  /*ee80*/  WARPSYNC.COLLECTIVE R15, `(.L_x_12997) ;  /* 0x000000000f0c7348 */ /* 0x023fea0003c00000 */
[----:B------:R-:W-:Y:S02]  /*ee90*/  ELECT P6, UR62, PT ;  /* 0x00000000003e782f */ /* 0x000fe400038c0000 */
[----:B------:R-:W-:Y:S01]  /*eea0*/  MOV R14, UR62 ;  /* 0x0000003e000e7c02 */ /* 0x000fe20008000f00 */
[----:B01---5:R-:W-:Y:S10]  /*eeb0*/  ENDCOLLECTIVE ;  /* 0x000000000000791b */ /* 0x023ff40003800000 */
.L_x_12997:
[----:B------:R-:W-:Y:S05]  /*eec0*/  BSYNC B0 ;  /* 0x0000000000007941 */ /* 0x000fea0003800000 */
.L_x_12996:
[----:B------:R-:W-:Y:S05]  /*eed0*/  BRA `(.L_x_12998) ;  /* 0xffffffc400347947 */ /* 0x000fea000383ffff */
.L_x_12881:
[----:B-1----:R1:W2:Y:S02]  /*eee0*/  SYNCS.PHASECHK.TRANS64.TRYWAIT P1, [R5+URZ+0x16840], R4 ;  /* 0x01684004050075a7 */ /* 0x0022a4000802017f */
[----:B--2---:R-:W-:Y:S05]  /*eef0*/  @!P1 NANOSLEEP.SYNCS 0x989680 ;  /* 0x009896800000995d */ /* 0x004fea0003900000 */
[----:B------:R-:W2:Y:S02]  /*ef00*/  @!P1 SYNCS.PHASECHK.TRANS64 P1, [R5+URZ+0x16840], R4 ;  /* 0x01684004050095a7 */ /* 0x000ea4000802007f */
[----:B--2---:R-:W-:Y:S05]  /*ef10*/  @!P1 BRA `(.L_x_12881) ;  /* 0xfffffffc00f09947 */ /* 0x004fea000383ffff */
[----:B------:R-:W-:Y:S05]  /*ef20*/  BRA `(.L_x_12999) ;  /* 0xffffffc400547947 */ /* 0x000fea000383ffff */
.L_x_12883:
[----:B--2---:R2:W3:Y:S02]  /*ef30*/  SYNCS.PHASECHK.TRANS64.TRYWAIT P1, [R3+URZ+0x16840], R0 ;  /* 0x01684000030075a7 */ /* 0x0044e4000802017f */
[----:B---3--:R-:W-:Y:S05]  /*ef40*/  @!P1 NANOSLEEP.SYNCS 0x989680 ;  /* 0x009896800000995d */ /* 0x008fea0003900000 */
[----:B------:R-:W3:Y:S02]  /*ef50*/  @!P1 SYNCS.PHASECHK.TRANS64 P1, [R3+URZ+0x16840], R0 ;  /* 0x01684000030095a7 */ /* 0x000ee4000802007f */
[----:B---3--:R-:W-:Y:S05]  /*ef60*/  @!P1 BRA `(.L_x_12883) ;  /* 0xfffffffc00f09947 */ /* 0x008fea000383ffff */
[----:B------:R-:W-:Y:S05]  /*ef70*/  BRA `(.L_x_13000) ;  /* 0xffffffc400607947 */ /* 0x000fea000383ffff */
.L_x_12885:
[----:B---3--:R3:W4:Y:S02]  /*ef80*/  SYNCS.PHASECHK.TRANS64.TRYWAIT P1, [R5+URZ+0x16860], R4 ;  /* 0x01686004050075a7 */ /* 0x008724000802017f */
[----:B----4-:R-:W-:Y:S05]  /*ef90*/  @!P1 NANOSLEEP.SYNCS 0x989680 ;  /* 0x009896800000995d */ /* 0x010fea0003900000 */
[----:B------:R-:W4:Y:S02]  /*efa0*/  @!P1 SYNCS.PHASECHK.TRANS64 P1, [R5+URZ+0x16860], R4 ;  /* 0x01686004050095a7 */ /* 0x000f24000802007f */
[----:B----4-:R-:W-:Y:S05]  /*efb0*/  @!P1 BRA `(.L_x_12885) ;  /* 0xfffffffc00f09947 */ /* 0x010fea000383ffff */
[----:B------:R-:W-:Y:S05]  /*efc0*/  BRA `(.L_x_13001) ;  /* 0xffffffc4005c7947 */ /* 0x000fea000383ffff */
.L_x_13002:
        /* <DEDUP_REMOVED lines=11> */
.L_x_16006:


//--------------------- .text._ZN7cutlass13device_kernelIN5flash11enable_sm90INS1_16FlashAttnFwdSm90INS1_25CollectiveMainloopFwdSm90ILi2EN4cute5tupleIJNS5_1CILi1EEES8_S8_EEENS6_IJNS7_ILi192EEENS7_ILi128EEENS7_ILi64EEEEEELi64ENS_6half_tEfNS_4arch4Sm90ELb0ELb0ELb1ELb1ELb1ELb0ELb0ELb1ELb1ELb1ELb1ELb0EEENS1_21CollectiveEpilogueFwdINS6_IJSA_SC_SB_EEES9_SE_SG_Li384ELb1ELb1ELb1ELb0EEENS1_36VarlenDynamicPersistentTileSchedulerILi192ELi128ELi384ELi128ELb1ELb1ELb1ELb0ELb1ELb1EEEEEEEEEvNT_6ParamsE --------------------------
	.section	.text._ZN7cutlass13device_kernelIN5flash11enable_sm90INS1_16FlashAttnFwdSm90INS1_25CollectiveMainloopFwdSm90ILi2EN4cute5tupleIJNS5_1CILi1EEES8_S8_EEENS6_IJNS7_ILi192EEENS7_ILi128EEENS7_ILi64EEEEEELi64ENS_6half_tEfNS_4arch4Sm90ELb0ELb0ELb1ELb1ELb1ELb0ELb0ELb1ELb1ELb1ELb1ELb0EEENS1_21CollectiveEpilogueFwdINS6_IJSA_SC_SB_EEES9_SE_SG_Li384ELb1ELb1ELb1ELb0EEENS1_36VarlenDynamicPersistentTileSchedulerILi192ELi128ELi384ELi128ELb1ELb1ELb1ELb0ELb1ELb1EEEEEEEEEvNT_6ParamsE,"ax",@progbits
	.align	128
.text._ZN7cutlass13device_kernelIN5flash11enable_sm90INS1_16FlashAttnFwdSm90INS1_25CollectiveMainloopFwdSm90ILi2EN4cute5tupleIJNS5_1CILi1EEES8_S8_EEENS6_IJNS7_ILi192EEENS7_ILi128EEENS7_ILi64EEEEEELi64ENS_6half_tEfNS_4arch4Sm90ELb0ELb0ELb1ELb1ELb1ELb0ELb0ELb1ELb1ELb1ELb1ELb0EEENS1_21CollectiveEpilogueFwdINS6_IJSA_SC_SB_EEES9_SE_SG_Li384ELb1ELb1ELb1ELb0EEENS1_36VarlenDynamicPersistentTileSchedulerILi192ELi128ELi384ELi128ELb1ELb1ELb1ELb0ELb1ELb1EEEEEEEEEvNT_6ParamsE:
        .type           _ZN7cutlass13device_kernelIN5flash11enable_sm90INS1_16FlashAttnFwdSm90INS1_25CollectiveMainloopFwdSm90ILi2EN4cute5tupleIJNS5_1CILi1EEES8_S8_EEENS6_IJNS7_ILi192EEENS7_ILi128EEENS7_ILi64EEEEEELi64ENS_6half_tEfNS_4arch4Sm90ELb0ELb0ELb1ELb1ELb1ELb0ELb0ELb1ELb1ELb1ELb1ELb0EEENS1_21CollectiveEpilogueFwdINS6_IJSA_SC_SB_EEES9_SE_SG_Li384ELb1ELb1ELb1ELb0EEENS1_36VarlenDynamicPersistentTileSchedulerILi192ELi128ELi384ELi128ELb1ELb1ELb1ELb0ELb1ELb1EEEEEEEEEvNT_6ParamsE,@function
        .size           _ZN7cutlass13device_kernelIN5flash11enable_sm90INS1_16FlashAttnFwdSm90INS1_25CollectiveMainloopFwdSm90ILi2EN4cute5tupleIJNS5_1CILi1EEES8_S8_EEENS6_IJNS7_ILi192EEENS7_ILi128EEENS7_ILi64EEEEEELi64ENS_6half_tEfNS_4arch4Sm90ELb0ELb0ELb1ELb1ELb1ELb0ELb0ELb1ELb1ELb1ELb1ELb0EEENS1_21CollectiveEpilogueFwdINS6_IJSA_SC_SB_EEES9_SE_SG_Li384ELb1ELb1ELb1ELb0EEENS1_36VarlenDynamicPersistentTileSchedulerILi192ELi128ELi384ELi128ELb1ELb1ELb1ELb0ELb1ELb1EEEEEEEEEvNT_6ParamsE,(.L_x_16007 - _ZN7cutlass13device_kernelIN5flash11enable_sm90INS1_16FlashAttnFwdSm90INS1_25CollectiveMainloopFwdSm90ILi2EN4cute5tupleIJNS5_1CILi1EEES8_S8_EEENS6_IJNS7_ILi192EEENS7_ILi128EEENS7_ILi64EEEEEELi64ENS_6half_tEfNS_4arch4Sm90ELb0ELb0ELb1ELb1ELb1ELb0ELb0ELb1ELb1ELb1ELb1ELb0EEENS1_21CollectiveEpilogueFwdINS6_IJSA_SC_SB_EEES9_SE_SG_Li384ELb1ELb1ELb1ELb0EEENS1_36VarlenDynamicPersistentTileSchedulerILi192ELi128ELi384ELi128ELb1ELb1ELb1ELb0ELb1ELb1EEEEEEEEEvNT_6ParamsE)
        .other          _ZN7cutlass13device_kernelIN5flash11enable_sm90INS1_16FlashAttnFwdSm90INS1_25CollectiveMainloopFwdSm90ILi2EN4cute5tupleIJNS5_1CILi1EEES8_S8_EEENS6_IJNS7_ILi192EEENS7_ILi128EEENS7_ILi64EEEEEELi64ENS_6half_tEfNS_4arch4Sm90ELb0ELb0ELb1ELb1ELb1ELb0ELb0ELb1ELb1ELb1ELb1ELb0EEENS1_21CollectiveEpilogueFwdINS6_IJSA_SC_SB_EEES9_SE_SG_Li384ELb1ELb1ELb1ELb0EEENS1_36VarlenDynamicPersistentTileSchedulerILi192ELi128ELi384ELi128ELb1ELb1ELb1ELb0ELb1ELb1EEEEEEEEEvNT_6ParamsE,@"STO_CUDA_ENTRY STV_DEFAULT"
_ZN7cutlass13device_kernelIN5flash11enable_sm90INS1_16FlashAttnFwdSm90INS1_25CollectiveMainloopFwdSm90ILi2EN4cute5tupleIJNS5_1CILi1EEES8_S8_EEENS6_IJNS7_ILi192EEENS7_ILi128EEENS7_ILi64EEEEEELi64ENS_6half_tEfNS_4arch4Sm90ELb0ELb0ELb1ELb1ELb1ELb0ELb0ELb1ELb1ELb1ELb1ELb0EEENS1_21CollectiveEpilogueFwdINS6_IJSA_SC_SB_EEES9_SE_SG_Li384ELb1ELb1ELb1ELb0EEENS1_36VarlenDynamicPersistentTileSchedulerILi192ELi128ELi384ELi128ELb1ELb1ELb1ELb0ELb1ELb1EEEEEEEEEvNT_6ParamsE:
        /* <DEDUP_REMOVED lines=45> */
.L_x_13003:
        /* <DEDUP_REMOVED lines=22> */
.L_x_13004:
        /* <DEDUP_REMOVED lines=18> */
.L_x_13005:
        /* <DEDUP_REMOVED lines=22> */
.L_x_13006:
        /* <DEDUP_REMOVED lines=22> */
.L_x_13007:
        /* <DEDUP_REMOVED lines=8> */
.L_x_13009:
        /* <DEDUP_REMOVED lines=19> */
[----:B------:R-:W-:-:S05]  /*09c0*/  VIADD R17, R2, 0xffffff80 ;  /* 0xffffff8002117836 */ /* 0x000fca0000000000 */
[----:B------:R-:W-:-:S04]  /*09d0*/  SHF.R.S32.HI R0, RZ, 0x1f, R17 ;  /* 0x0000001fff007819 */ /* 0x000fc80000011411 */
[----:B------:R-:W-:-:S04]  /*09e0*/  LEA.HI R2, R0, R17, RZ, 0x7 ;  /* 0x0000001100027211 */ /* 0x000fc800078f38ff */
[----:B------:R-:W-:-:S05]  /*09f0*/  LOP3.LUT R3, R2, 0xffffff80, RZ, 0xc0, !PT ;  /* 0xffffff8002037812 */ /* 0x000fca00078ec0ff */
[----:B------:R-:W-:Y:S01]  /*0a00*/  IMAD.IADD R16, R17, 0x1, -R3 ;  /* 0x0000000111107824 */ /* 0x000fe200078e0a03 */
[CC--:B------:R-:W-:Y:S02]  /*0a10*/  LEA.HI R4, R0.reuse, R17.reuse, RZ, 0x5 ;  /* 0x0000001100047211 */ /* 0x0c0fe400078f28ff */
[----:B------:R-:W-:Y:S02]  /*0a20*/  LEA.HI R3, R0, R17, RZ, 0x4 ;  /* 0x0000001100037211 */ /* 0x000fe400078f20ff */
[----:B------:R-:W-:Y:S01]  /*0a30*/  SHF.R.S32.HI R6, RZ, 0x1f, R16 ;  /* 0x0000001fff067819 */ /* 0x000fe20000011410 */
[----:B------:R-:W-:Y:S01]  /*0a40*/  IMAD.SHL.U32 R5, R4, 0x20, RZ ;  /* 0x0000002004057824 */ /* 0x000fe200078e00ff */
[----:B------:R-:W-:Y:S02]  /*0a50*/  SHF.R.S32.HI R11, RZ, 0x7, R2 ;  /* 0x00000007ff0b7819 */ /* 0x000fe40000011402 */
[----:B------:R-:W-:Y:S02]  /*0a60*/  LEA.HI R7, R6, R16, RZ, 0x2 ;  /* 0x0000001006077211 */ /* 0x000fe400078f10ff */
[----:B------:R-:W-:-:S02]  /*0a70*/  SHF.R.S32.HI R2, RZ, 0x4, R3 ;  /* 0x00000004ff027819 */ /* 0x000fc40000011403 */
[C---:B------:R-:W-:Y:S02]  /*0a80*/  LOP3.LUT R4, R3.reuse, 0x3fffff0, RZ, 0xc0, !PT ;  /* 0x03fffff003047812 */ /* 0x040fe400078ec0ff */
[--C-:B------:R-:W-:Y:S02]  /*0a90*/  SHF.R.S32.HI R8, RZ, 0x2, R7.reuse ;  /* 0x00000002ff087819 */ /* 0x100fe40000011407 */
[----:B------:R-:W-:Y:S02]  /*0aa0*/  SHF.R.S32.HI R9, RZ, 0x1f, R7 ;  /* 0x0000001fff097819 */ /* 0x000fe40000011407 */
[----:B------:R-:W-:Y:S02]  /*0ab0*/  LEA.HI R3, R3, R2, RZ, 0x1 ;  /* 0x0000000203037211 */ /* 0x000fe400078f08ff */
[----:B------:R-:W-:Y:S02]  /*0ac0*/  LOP3.LUT R5, R5, 0xfffffc00, RZ, 0xc0, !PT ;  /* 0xfffffc0005057812 */ /* 0x000fe400078ec0ff */
[----:B------:R-:W-:-:S02]  /*0ad0*/  IADD3 R4, R17, -R4, RZ ;  /* 0x8000000411047210 */ /* 0x000fc40007ffe0ff */
[-C--:B------:R-:W-:Y:S02]  /*0ae0*/  LEA.HI R10, R0, R17.reuse, RZ, 0x2 ;  /* 0x00000011000a7211 */ /* 0x080fe400078f10ff */
[----:B------:R-:W-:Y:S02]  /*0af0*/  LEA.HI R9, R9, R8, RZ, 0x3 ;  /* 0x0000000809097211 */ /* 0x000fe400078f18ff */
[----:B------:R-:W-:Y:S01]  /*0b00*/  LOP3.LUT R3, R3, 0x1ffffffe, RZ, 0xc0, !PT ;  /* 0x1ffffffe03037812 */ /* 0x000fe200078ec0ff */
[----:B------:R-:W-:Y:S01]  /*0b10*/  IMAD R4, R4, 0x40, R5 ;  /* 0x0000004004047824 */ /* 0x000fe200078e0205 */
[----:B------:R-:W-:Y:S01]  /*0b20*/  LOP3.LUT R10, R10, 0xfffffffc, RZ, 0xc0, !PT ;  /* 0xfffffffc0a0a7812 */ /* 0x000fe200078ec0ff */
[----:B------:R-:W-:Y:S01]  /*0b30*/  IMAD.HI R5, R11, 0x55555556, RZ ;  /* 0x555555560b057827 */ /* 0x000fe200078e02ff */
[----:B------:R-:W-:Y:S02]  /*0b40*/  LEA.HI R0, R0, R17, RZ, 0x3 ;  /* 0x0000001100007211 */ /* 0x000fe400078f18ff */
[----:B------:R-:W-:Y:S01]  /*0b50*/  LOP3.LUT R9, R9, 0xfffffff8, RZ, 0xc0, !PT ;  /* 0xfffffff809097812 */ /* 0x000fe200078ec0ff */
[----:B------:R-:W-:Y:S01]  /*0b60*/  IMAD.IADD R3, R2, 0x1, -R3 ;  /* 0x0000000102037824 */ /* 0x000fe200078e0a03 */
[----:B------:R-:W-:Y:S01]  /*0b70*/  LEA.HI R6, R6, R16, RZ, 0x5 ;  /* 0x0000001006067211 */ /* 0x000fe200078f28ff */
[----:B------:R-:W-:Y:S01]  /*0b80*/  IMAD.IADD R10, R17, 0x1, -R10 ;  /* 0x00000001110a7824 */ /* 0x000fe200078e0a0a */
[----:B------:R-:W-:-:S02]  /*0b90*/  LOP3.LUT R22, R0, 0xfffffff8, RZ, 0xc0, !PT ;  /* 0xfffffff800167812 */ /* 0x000fc400078ec0ff */
[----:B------:R-:W-:Y:S01]  /*0ba0*/  LOP3.LUT R7, R7, 0x7ffffffc, RZ, 0xc0, !PT ;  /* 0x7ffffffc07077812 */ /* 0x000fe200078ec0ff */
[----:B------:R-:W-:Y:S01]  /*0bb0*/  IMAD.IADD R9, R8, 0x1, -R9 ;  /* 0x0000000108097824 */ /* 0x000fe200078e0a09 */
[----:B------:R-:W-:Y:S02]  /*0bc0*/  LEA.HI R5, R5, R5, RZ, 0x1 ;  /* 0x0000000505057211 */ /* 0x000fe400078f08ff */
[----:B------:R-:W-:Y:S02]  /*0bd0*/  SHF.R.S32.HI R6, RZ, 0x5, R6 ;  /* 0x00000005ff067819 */ /* 0x000fe40000011406 */
[----:B------:R-:W-:Y:S01]  /*0be0*/  LEA R2, R3, R4, 0x3 ;  /* 0x0000000403027211 */ /* 0x000fe200078e18ff */
[----:B------:R-:W-:Y:S01]  /*0bf0*/  IMAD.IADD R22, R17, 0x1, -R22 ;  /* 0x0000000111167824 */ /* 0x000fe200078e0a16 */
[----:B------:R-:W-:Y:S01]  /*0c00*/  IADD3 R3, R16, -R7, RZ ;  /* 0x8000000710037210 */ /* 0x000fe20007ffe0ff */
[----:B------:R-:W-:Y:S01]  /*0c10*/  IMAD R5, R5, -0x3, R11 ;  /* 0xfffffffd05057824 */ /* 0x000fe200078e020b */
[----:B------:R-:W-:Y:S01]  /*0c20*/  LEA.HI R8, R10, R10, RZ, 0x1 ;  /* 0x0000000a0a087211 */ /* 0x000fe200078f08ff */
[----:B------:R-:W-:-:S02]  /*0c30*/  IMAD R6, R6, 0x10, R9 ;  /* 0x0000001006067824 */ /* 0x000fc400078e0209 */
[----:B------:R-:W-:Y:S01]  /*0c40*/  IMAD.SHL.U32 R152, R22, 0x8, RZ ;  /* 0x0000000816987824 */ /* 0x000fe200078e00ff */
[----:B------:R-:W-:Y:S01]  /*0c50*/  LOP3.LUT R11, R8, 0x1ffffffe, RZ, 0xc0, !PT ;  /* 0x1ffffffe080b7812 */ /* 0x000fe200078ec0ff */
[----:B------:R-:W-:Y:S02]  /*0c60*/  IMAD.SHL.U32 R9, R3, 0x2, RZ ;  /* 0x0000000203097824 */ /* 0x000fe400078e00ff */
[----:B------:R-:W-:Y:S01]  /*0c70*/  IMAD R8, R5, 0x40, R6 ;  /* 0x0000004005087824 */ /* 0x000fe200078e0206 */
[----:B------:R-:W-:Y:S01]  /*0c80*/  SHF.R.S32.HI R3, RZ, 0x3, R0 ;  /* 0x00000003ff037819 */ /* 0x000fe20000011400 */
[C---:B------:R-:W-:Y:S01]  /*0c90*/  VIADD R4, R9.reuse, 0x8 ;  /* 0x0000000809047836 */ /* 0x040fe20000000000 */
[----:B------:R-:W-:Y:S01]  /*0ca0*/  STL [R1+0x48], R2 ;  /* 0x0000480201007387 */ /* 0x000fe20000100800 */
[----:B------:R-:W-:Y:S01]  /*0cb0*/  SHF.R.S32.HI R0, RZ, 0x1f, R152 ;  /* 0x0000001fff007819 */ /* 0x000fe20000011498 */
[C---:B------:R-:W-:Y:S01]  /*0cc0*/  VIADD R3, R9.reuse, 0x10 ;  /* 0x0000001009037836 */ /* 0x040fe20000000000 */
[C---:B------:R-:W-:Y:S01]  /*0cd0*/  IADD3 R0, R9.reuse, 0x18, RZ ;  /* 0x0000001809007810 */ /* 0x040fe20007ffe0ff */
[----:B------:R-:W-:Y:S01]  /*0ce0*/  STL [R1+0x40], R8 ;  /* 0x0000400801007387 */ /* 0x000fe20000100800 */
[----:B------:R-:W-:-:S03]  /*0cf0*/  VIADD R156, R9, 0x28 ;  /* 0x00000028099c7836 */ /* 0x000fc60000000000 */
[----:B------:R-:W-:Y:S01]  /*0d00*/  STL [R1+0x18], RZ ;  /* 0x000018ff01007387 */ /* 0x000fe20000100800 */
[----:B------:R-:W-:Y:S01]  /*0d10*/  IMAD.IADD R11, R10, 0x1, -R11 ;  /* 0x000000010a0b7824 */ /* 0x000fe200078e0a0b */
[----:B------:R-:W-:Y:S02]  /*0d20*/  SHF.R.S32.HI R10, RZ, 0x1f, R4 ;  /* 0x0000001fff0a7819 */ /* 0x000fe40000011404 */
[----:B------:R0:W-:Y:S01]  /*0d30*/  STL [R1+0x10], R9 ;  /* 0x0000100901007387 */ /* 0x0001e20000100800 */
[C---:B------:R-:W-:Y:S02]  /*0d40*/  VIADD R157, R9.reuse, 0x20 ;  /* 0x00000020099d7836 */ /* 0x040fe40000000000 */
[C---:B------:R-:W-:Y:S01]  /*0d50*/  VIADD R155, R9.reuse, 0x30 ;  /* 0x00000030099b7836 */ /* 0x040fe20000000000 */
[----:B------:R1:W-:Y:S01]  /*0d60*/  STL [R1+0x8], R4 ;  /* 0x0000080401007387 */ /* 0x0003e20000100800 */
[----:B------:R-:W-:-:S03]  /*0d70*/  VIADD R154, R9, 0x38 ;  /* 0x00000038099a7836 */ /* 0x000fc60000000000 */
[----:B------:R-:W-:Y:S01]  /*0d80*/  STL [R1+0x4], R3 ;  /* 0x0000040301007387 */ /* 0x000fe20000100800 */
[----:B0-----:R-:W-:-:S03]  /*0d90*/  SHF.R.S32.HI R9, RZ, 0x1f, R3 ;  /* 0x0000001fff097819 */ /* 0x001fc60000011403 */
[----:B------:R0:W-:Y:S01]  /*0da0*/  STL [R1], R0 ;  /* 0x0000000001007387 */ /* 0x0001e20000100800 */
[----:B-1----:R-:W-:-:S03]  /*0db0*/  SHF.R.S32.HI R4, RZ, 0x1f, R0 ;  /* 0x0000001fff047819 */ /* 0x002fc60000011400 */
[----:B------:R-:W-:Y:S01]  /*0dc0*/  STL [R1+0x38], R10 ;  /* 0x0000380a01007387 */ /* 0x000fe20000100800 */
[----:B0-----:R-:W-:Y:S01]  /*0dd0*/  SHF.R.S32.HI R0, RZ, 0x1f, R156 ;  /* 0x0000001fff007819 */ /* 0x001fe2000001149c */
[----:B------:R-:W-:Y:S02]  /*0de0*/  IMAD R0, R11, 0x8, R8 ;  /* 0x000000080b007824 */ /* 0x000fe400078e0208 */
[----:B------:R-:W-:Y:S04]  /*0df0*/  STL [R1+0x34], R9 ;  /* 0x0000340901007387 */ /* 0x000fe80000100800 */
[----:B------:R0:W-:Y:S04]  /*0e00*/  STL [R1+0x30], R4 ;  /* 0x0000300401007387 */ /* 0x0001e80000100800 */
[----:B------:R1:W-:Y:S01]  /*0e10*/  STL [R1+0x44], R0 ;  /* 0x0000440001007387 */ /* 0x0003e20000100800 */
[----:B------:R-:W-:Y:S01]  /*0e20*/  SHF.R.S32.HI R3, RZ, 0x1f, R157 ;  /* 0x0000001fff037819 */ /* 0x000fe2000001149d */
[----:B------:R-:W-:Y:S01]  /*0e30*/  IMAD.MOV.U32 R5, RZ, RZ, R13 ;  /* 0x000000ffff057224 */ /* 0x000fe200078e000d */
[----:B------:R-:W-:Y:S01]  /*0e40*/  SHF.R.S32.HI R3, RZ, 0x1f, R154 ;  /* 0x0000001fff037819 */ /* 0x000fe2000001149a */
[----:B------:R-:W-:-:S02]  /*0e50*/  IMAD.MOV.U32 R6, RZ, RZ, R14 ;  /* 0x000000ffff067224 */ /* 0x000fc400078e000e */
[----:B------:R-:W-:Y:S01]  /*0e60*/  IMAD.MOV.U32 R7, RZ, RZ, R15 ;  /* 0x000000ffff077224 */ /* 0x000fe200078e000f */
[----:B0-----:R-:W-:Y:S01]  /*0e70*/  SHF.R.S32.HI R4, RZ, 0x1f, R155 ;  /* 0x0000001fff047819 */ /* 0x001fe2000001149b */
[----:B------:R-:W-:Y:S01]  /*0e80*/  UMOV UR38, URZ ;  /* 0x0000003f00267c82 */ /* 0x000fe20008000000 */
[----:B------:R-:W-:Y:S01]  /*0e90*/  UMOV UR39, URZ ;  /* 0x0000003f00277c82 */ /* 0x000fe20008000000 */
[----:B-12---:R-:W-:-:S07]  /*0ea0*/  LOP3.LUT R2, R12, 0x1, RZ, 0xfc, !PT ;  /* 0x000000010c027812 */ /* 0x006fce00078efcff */
.L_x_13047:
[----:B012345:R-:W0:Y:S01]  /*0eb0*/  LDC.64 R8, c[0x0][0xc88] ;  /* 0x00032200ff087b82 */ /* 0x03fe220000000a00 */
[----:B------:R-:W-:-:S07]  /*0ec0*/  ULDC.64 UR4, c[0x0][0xa28] ;  /* 0x00028a0000047ab9 */ /* 0x000fce0000000a00 */
[----:B------:R-:W1:Y:S08]  /*0ed0*/  LDC.64 R12, c[0x0][0x418] ;  /* 0x00010600ff0c7b82 */ /* 0x000e700000000a00 */
[----:B------:R-:W2:Y:S01]  /*0ee0*/  LDC R0, c[0x0][0x424] ;  /* 0x00010900ff007b82 */ /* 0x000ea20000000800 */
[----:B0-----:R-:W-:Y:S01]  /*0ef0*/  IMAD.WIDE R8, R7, 0x4, R8 ;  /* 0x0000000407087825 */ /* 0x001fe200078e0208 */
[----:B------:R-:W-:-:S06]  /*0f00*/  ISETP.NE.U32.AND P0, PT, RZ, UR4, PT ;  /* 0x00000004ff007c0c */ /* 0x000fcc000bf05070 */
[----:B------:R-:W0:Y:S01]  /*0f10*/  LDC R7, c[0x0][0x2f0] ;  /* 0x0000bc00ff077b82 */ /* 0x000e220000000800 */
[----:B------:R-:W3:Y:S01]  /*0f20*/  LDG.E R17, desc[UR36][R8.64] ;  /* 0x0000002408117981 */ /* 0x000ee2000c1e1900 */
[----:B------:R-:W-:Y:S02]  /*0f30*/  ISETP.NE.AND.EX P0, PT, RZ, UR5, PT, P0 ;  /* 0x00000005ff007c0c */ /* 0x000fe4000bf05300 */
[----:B------:R-:W-:Y:S02]  /*0f40*/  MOV R3, RZ ;  /* 0x000000ff00037202 */ /* 0x000fe40000000f00 */
[----:B---3--:R-:W-:-:S09]  /*0f50*/  SHF.R.S32.HI R153, RZ, 0x1f, R17 ;  /* 0x0000001fff997819 */ /* 0x008fd20000011411 */
        /* <DEDUP_REMOVED lines=23> */
.L_x_13010:
[----:B-----5:R-:W-:Y:S01]  /*10d0*/  IMAD.IADD R88, R88, 0x1, -R3 ;  /* 0x0000000158587824 */ /* 0x020fe200078e0a03 */
[C---:B------:R-:W-:Y:S01]  /*10e0*/  LOP3.LUT R3, R6.reuse, 0xff000000, RZ, 0xc0, !PT ;  /* 0xff00000006037812 */ /* 0x040fe200078ec0ff */
[----:B------:R-:W-:Y:S01]  /*10f0*/  IMAD.MOV.U32 R89, RZ, RZ, RZ ;  /* 0x000000ffff597224 */ /* 0x000fe200078e00ff */
[----:B------:R-:W-:Y:S01]  /*1100*/  LOP3.LUT R0, R6, 0xff0000, RZ, 0xc0, !PT ;  /* 0x00ff000006007812 */ /* 0x000fe200078ec0ff */
[C---:B------:R-:W-:Y:S01]  /*1110*/  VIADD R4, R88.reuse, 0x7f ;  /* 0x0000007f58047836 */ /* 0x040fe20000000000 */
[----:B------:R-:W-:Y:S02]  /*1120*/  SHF.R.U32.HI R3, RZ, 0x8, R3 ;  /* 0x00000008ff037819 */ /* 0x000fe40000011603 */
[----:B------:R-:W-:Y:S02]  /*1130*/  ISETP.GE.AND P0, PT, R88, 0x1, PT ;  /* 0x000000015800780c */ /* 0x000fe40003f06270 */
[----:B------:R-:W-:Y:S02]  /*1140*/  LEA.HI R0, R0, R3, RZ, 0x10 ;  /* 0x0000000300007211 */ /* 0x000fe400078f80ff */
[----:B------:R-:W-:-:S02]  /*1150*/  SHF.R.S32.HI R7, RZ, 0x1f, R4 ;  /* 0x0000001fff077819 */ /* 0x000fc40000011404 */
[----:B------:R-:W-:Y:S02]  /*1160*/  LOP3.LUT R14, R0, 0xff, RZ, 0xc0, !PT ;  /* 0x000000ff000e7812 */ /* 0x000fe400078ec0ff */
[----:B------:R-:W-:Y:S02]  /*1170*/  LEA.HI R7, R7, R4, RZ, 0x7 ;  /* 0x0000000407077211 */ /* 0x000fe400078f38ff */
[----:B------:R-:W-:Y:S01]  /*1180*/  SHF.R.U32.HI R19, RZ, 0x10, R0 ;  /* 0x00000010ff137819 */ /* 0x000fe20000011600 */
[----:B------:R0:W-:Y:S01]  /*1190*/  STL [R1+0xc], R14 ;  /* 0x00000c0e01007387 */ /* 0x0001e20000100800 */
[----:B---3--:R-:W-:Y:S01]  /*11a0*/  SHF.R.S32.HI R11, RZ, 0x7, R7 ;  /* 0x00000007ff0b7819 */ /* 0x008fe20000011407 */
[----:B------:R-:W-:Y:S06]  /*11b0*/  @!P0 BRA `(.L_x_13011) ;  /* 0x0000000000748947 */ /* 0x000fec0003800000 */
[----:B------:R-:W1:Y:S01]  /*11c0*/  LDC R0, c[0x0][0x9f0] ;  /* 0x00027c00ff007b82 */ /* 0x000e620000000800 */
[----:B------:R-:W-:-:S04]  /*11d0*/  ISETP.NE.AND P0, PT, R19, RZ, PT ;  /* 0x000000ff1300720c */ /* 0x000fc80003f05270 */
[----:B-1----:R-:W-:-:S04]  /*11e0*/  SEL R12, R19, R0, P0 ;  /* 0x00000000130c7207 */ /* 0x002fc80000000000 */
        /* <DEDUP_REMOVED lines=11> */
[----:B-1----:R-:W-:Y:S01]  /*12a0*/  IMAD.MOV.U32 R8, RZ, RZ, RZ ;  /* 0x000000ffff087224 */ /* 0x002fe200078e00ff */
[----:B--2---:R-:W-:-:S05]  /*12b0*/  IADD3 R7, RZ, -R9, RZ ;  /* 0x80000009ff077210 */ /* 0x004fca0007ffe0ff */
        /* <DEDUP_REMOVED lines=13> */
.L_x_13011:
[-C--:B------:R-:W-:Y:S01]  /*1390*/  IMAD R16, R14, R89.reuse, RZ ;  /* 0x000000590e107224 */ /* 0x080fe200078e02ff */
[----:B------:R-:W-:Y:S01]  /*13a0*/  LOP3.LUT R18, R6, 0xffff, RZ, 0xc0, !PT ;  /* 0x0000ffff06127812 */ /* 0x000fe200078ec0ff */
[----:B------:R-:W-:Y:S01]  /*13b0*/  IMAD.MOV.U32 R23, RZ, RZ, R5 ;  /* 0x000000ffff177224 */ /* 0x000fe200078e0005 */
[----:B------:R-:W-:Y:S01]  /*13c0*/  PLOP3.LUT P0, PT, PT, PT, PT, 0x80, 0x0 ;  /* 0x000000000000781c */ /* 0x000fe20003f0f070 */
[----:B------:R-:W-:Y:S01]  /*13d0*/  IMAD.MOV.U32 R0, RZ, RZ, RZ ;  /* 0x000000ffff007224 */ /* 0x000fe200078e00ff */
[----:B------:R-:W-:Y:S01]  /*13e0*/  VIADDMNMX R89, R16, R89, R11, PT ;  /* 0x0000005910597246 */ /* 0x000fe2000380010b */
[----:B------:R-:W-:Y:S01]  /*13f0*/  IMAD.MOV.U32 R3, RZ, RZ, RZ ;  /* 0x000000ffff037224 */ /* 0x000fe200078e00ff */
[----:B------:R-:W-:Y:S02]  /*1400*/  CS2R R118, SRZ ;  /* 0x0000000000767805 */ /* 0x000fe4000001ff00 */
[----:B------:R-:W-:Y:S02]  /*1410*/  CS2R R40, SRZ ;  /* 0x0000000000287805 */ /* 0x000fe4000001ff00 */
[----:B------:R-:W-:-:S02]  /*1420*/  ISETP.GT.AND P1, PT, R89, R16, PT ;  /* 0x000000105900720c */ /* 0x000fc40003f24270 */
        /* <DEDUP_REMOVED lines=15> */
[----:B------:R-:W1:Y:S01]  /*1520*/  S2R R4, SR_TID.X ;  /* 0x0000000000047919 */ /* 0x000e620000002100 */
[----:B------:R-:W2:Y:S01]  /*1530*/  S2UR UR40, SR_CgaCtaId ;  /* 0x00000000002879c3 */ /* 0x000ea20000008800 */
[----:B------:R-:W-:Y:S02]  /*1540*/  UMOV UR6, 0x400 ;  /* 0x0000040000067882 */ /* 0x000fe40000000000 */
[----:B--2---:R-:W-:Y:S01]  /*1550*/  ULEA UR43, UR40, UR6, 0x18 ;  /* 0x00000006282b7291 */ /* 0x004fe2000f8ec03f */
[----:B-1----:R-:W-:-:S05]  /*1560*/  VIADD R7, R4, 0xffffff80 ;  /* 0xffffff8004077836 */ /* 0x002fca0000000000 */
[----:B------:R-:W-:-:S04]  /*1570*/  SHF.R.S32.HI R4, RZ, 0x1f, R7 ;  /* 0x0000001fff047819 */ /* 0x000fc80000011407 */
[----:B------:R-:W-:-:S04]  /*1580*/  LEA.HI R4, R4, R7, RZ, 0x7 ;  /* 0x0000000704047211 */ /* 0x000fc800078f38ff */
[----:B------:R-:W-:-:S05]  /*1590*/  SHF.R.S32.HI R4, RZ, 0x7, R4 ;  /* 0x00000007ff047819 */ /* 0x000fca0000011404 */
[----:B------:R-:W1:Y:S02]  /*15a0*/  SHFL.IDX PT, R0, R4, RZ, 0x1f ;  /* 0x00001fff04007589 */ /* 0x000e6400000e0000 */
        /* <DEDUP_REMOVED lines=15> */
[----:B0-----:R0:W1:Y:S01]  /*16a0*/  LDC.64 R14, c[0x4][R0] ;  /* 0x01000000000e7b82 */ /* 0x0010620000000a00 */
        /* <DEDUP_REMOVED lines=11> */
.L_x_13013:
[----:B------:R-:W2:Y:S01]  /*1760*/  LDL R20, [R1+0x18] ;  /* 0x0000180001147983 */ /* 0x000ea20000100800 */
[----:B------:R-:W-:Y:S02]  /*1770*/  ISETP.NE.AND P0, PT, R2, 0x3, PT ;  /* 0x000000030200780c */ /* 0x000fe40003f05270 */
[----:B--2---:R-:W-:-:S04]  /*1780*/  LEA.HI R0, R20, R20, RZ, 0x1 ;  /* 0x0000001414007211 */ /* 0x004fc800078f08ff */
[----:B------:R-:W-:-:S05]  /*1790*/  LOP3.LUT R0, R0, 0xfffffffe, RZ, 0xc0, !PT ;  /* 0xfffffffe00007812 */ /* 0x000fca00078ec0ff */
[----:B------:R-:W-:-:S05]  /*17a0*/  IMAD.IADD R0, R20, 0x1, -R0 ;  /* 0x0000000114007824 */ /* 0x000fca00078e0a00 */
[----:B------:R-:W-:-:S04]  /*17b0*/  SHF.L.U32 R0, R0, 0x1f, RZ ;  /* 0x0000001f00007819 */ /* 0x000fc800000006ff */
[----:B------:R-:W1:Y:S02]  /*17c0*/  SYNCS.PHASECHK.TRANS64.TRYWAIT P1, [UR43+0x16800], R0 ;  /* 0x01680000ff0075a7 */ /* 0x000e64000802016b */
[----:B-1----:R-:W-:Y:S05]  /*17d0*/  @!P1 BRA `(.L_x_13014) ;  /* 0x000000d400b89947 */ /* 0x002fea0003800000 */
.L_x_13130:
[----:B------:R-:W-:Y:S05]  /*17e0*/  @!P0 BRA `(.L_x_13015) ;  /* 0x0000000000048947 */ /* 0x000fea0003800000 */
[----:B------:R-:W-:Y:S01]  /*17f0*/  BPT.TRAP 0x1 ;  /* 0x000000040000795c */ /* 0x000fe20000300000 */
.L_x_13015:
[----:B-1----:R-:W-:Y:S02]  /*1800*/  IMAD.U32 R0, RZ, RZ, UR39 ;  /* 0x00000027ff007e24 */ /* 0x002fe4000f8e00ff */
[----:B------:R-:W-:-:S03]  /*1810*/  IMAD.U32 R3, RZ, RZ, UR38 ;  /* 0x00000026ff037e24 */ /* 0x000fc6000f8e00ff */
[----:B------:R-:W-:Y:S02]  /*1820*/  LEA R0, R0, UR43, 0x3 ;  /* 0x0000002b00007c11 */ /* 0x000fe4000f8e18ff */
[----:B------:R-:W-:-:S04]  /*1830*/  SHF.L.U32 R3, R3, 0x1f, RZ ;  /* 0x0000001f03037819 */ /* 0x000fc800000006ff */
[----:B------:R1:W2:Y:S01]  /*1840*/  SYNCS.PHASECHK.TRANS64.TRYWAIT P1, [R0+URZ+0x16830], R3 ;  /* 0x01683003000075a7 */ /* 0x0002a2000802017f */
[----:B------:R-:W-:Y:S05]  /*1850*/  @!P0 BRA `(.L_x_13016) ;  /* 0x0000000000048947 */ /* 0x000fea0003800000 */
[----:B------:R-:W-:Y:S01]  /*1860*/  BPT.TRAP 0x1 ;  /* 0x000000040000795c */ /* 0x000fe20000300000 */
.L_x_13016:
[----:B------:R-:W-:Y:S01]  /*1870*/  MOV R119, RZ ;  /* 0x000000ff00777202 */ /* 0x000fe20000000f00 */
[----:B--2---:R-:W-:Y:S06]  /*1880*/  @P1 BRA `(.L_x_13017) ;  /* 0x0000000000081947 */ /* 0x004fec0003800000 */
[----:B------:R-:W2:Y:S02]  /*1890*/  SYNCS.PHASECHK.TRANS64.TRYWAIT P1, [R0+URZ+0x16830], R3 ;  /* 0x01683003000075a7 */ /* 0x000ea4000802017f */
[----:B--2---:R-:W-:Y:S05]  /*18a0*/  @!P1 BRA `(.L_x_13018) ;  /* 0x000000d4009c9947 */ /* 0x004fea0003800000 */
.L_x_13017:
        /* <DEDUP_REMOVED lines=13> */
[----:B------:R-:W-:Y:S02]  /*1980*/  ULEA UR6, UR39, UR20, 0xa ;  /* 0x0000001427067291 */ /* 0x000fe4000f8e503f */
        /* <DEDUP_REMOVED lines=21> */
.L_x_13019:
[----:B------:R-:W3:Y:S01]  /*1ae0*/  LDL R91, [R1+0x10] ;  /* 0x00001000015b7983 */ /* 0x000ee20000100800 */
[----:B------:R-:W-:Y:S01]  /*1af0*/  ULDC UR6, c[0x0][0x9d8] ;  /* 0x0002760000067ab9 */ /* 0x000fe20000000800 */
[----:B------:R-:W-:Y:S01]  /*1b00*/  ULDC UR7, c[0x0][0x988] ;  /* 0x0002620000077ab9 */ /* 0x000fe20000000800 */
[----:B-12---:R-:W-:Y:S01]  /*1b10*/  FMUL.FTZ R3, R24, UR6 ;  /* 0x0000000618037c20 */ /* 0x006fe20008410000 */
        /* <DEDUP_REMOVED lines=9> */
[----:B0-----:R-:W-:Y:S01]  /*1bb0*/  FMUL.FTZ R14, R33, UR6 ;  /* 0x00000006210e7c20 */ /* 0x001fe20008410000 */
        /* <DEDUP_REMOVED lines=56> */
[--C-:B------:R-:W-:Y:S01]  /*1f40*/  IMAD.MOV.U32 R117, RZ, RZ, R119.reuse ;  /* 0x000000ffff757224 */ /* 0x100fe200078e0077 */
[-C--:B------:R-:W-:Y:S01]  /*1f50*/  MOV R115, R119.reuse ;  /* 0x0000007700737202 */ /* 0x080fe20000000f00 */
[--C-:B------:R-:W-:Y:S01]  /*1f60*/  IMAD.MOV.U32 R113, RZ, RZ, R119.reuse ;  /* 0x000000ffff717224 */ /* 0x100fe200078e0077 */
[----:B------:R-:W5:Y:S01]  /*1f70*/  MUFU.TANH R25, R25 ;  /* 0x0000001900197308 */ /* 0x000f620000002400 */
[--C-:B------:R-:W-:Y:S01]  /*1f80*/  IMAD.MOV.U32 R111, RZ, RZ, R119.reuse ;  /* 0x000000ffff6f7224 */ /* 0x100fe200078e0077 */
[-C--:B------:R-:W-:Y:S01]  /*1f90*/  MOV R109, R119.reuse ;  /* 0x00000077006d7202 */ /* 0x080fe20000000f00 */
[--C-:B------:R-:W-:Y:S01]  /*1fa0*/  IMAD.MOV.U32 R107, RZ, RZ, R119.reuse ;  /* 0x000000ffff6b7224 */ /* 0x100fe200078e0077 */
[-C--:B------:R-:W-:Y:S01]  /*1fb0*/  MOV R103, R119.reuse ;  /* 0x0000007700677202 */ /* 0x080fe20000000f00 */
[--C-:B------:R-:W-:Y:S01]  /*1fc0*/  IMAD.MOV.U32 R105, RZ, RZ, R119.reuse ;  /* 0x000000ffff697224 */ /* 0x100fe200078e0077 */
[----:B------:R-:W-:Y:S01]  /*1fd0*/  MOV R97, R119 ;  /* 0x0000007700617202 */ /* 0x000fe20000000f00 */
[--C-:B------:R-:W-:Y:S01]  /*1fe0*/  IMAD.MOV.U32 R101, RZ, RZ, R119.reuse ;  /* 0x000000ffff657224 */ /* 0x100fe200078e0077 */
[----:B------:R-:W5:Y:S01]  /*1ff0*/  MUFU.TANH R7, R7 ;  /* 0x0000000700077308 */ /* 0x000f620000002400 */
[----:B------:R-:W-:-:S02]  /*2000*/  IMAD.MOV.U32 R99, RZ, RZ, R119 ;  /* 0x000000ffff637224 */ /* 0x000fc400078e0077 */
[--C-:B------:R-:W-:Y:S02]  /*2010*/  IMAD.MOV.U32 R95, RZ, RZ, R119.reuse ;  /* 0x000000ffff5f7224 */ /* 0x100fe400078e0077 */
[----:B------:R-:W-:-:S03]  /*2020*/  IMAD.MOV.U32 R93, RZ, RZ, R119 ;  /* 0x000000ffff5d7224 */ /* 0x000fc600078e0077 */
        /* <DEDUP_REMOVED lines=27> */
[----:B---3--:R-:W-:-:S02]  /*21e0*/  IADD3 R88, R88, 0x80, -R91 ;  /* 0x0000008058587810 */ /* 0x008fc40007ffe85b */
[----:B------:R-:W-:-:S03]  /*21f0*/  MOV R91, R119 ;  /* 0x00000077005b7202 */ /* 0x000fc60000000f00 */
[----:B------:R-:W-:Y:S02]  /*2200*/  IMAD R61, R89, -0x80, R88 ;  /* 0xffffff80593d7824 */ /* 0x000fe400078e0258 */
[----:B------:R-:W3:Y:S03]  /*2210*/  MUFU.TANH R42, R42 ;  /* 0x0000002a002a7308 */ /* 0x000ee60000002400 */
[C---:B------:R-:W-:Y:S02]  /*2220*/  ISETP.GT.AND P2, PT, R61.reuse, RZ, PT ;  /* 0x000000ff3d00720c */ /* 0x040fe40003f44270 */
[C---:B------:R-:W-:Y:S02]  /*2230*/  ISETP.GT.AND P1, PT, R61.reuse, 0x1, PT ;  /* 0x000000013d00780c */ /* 0x040fe40003f24270 */
[----:B------:R-:W-:Y:S01]  /*2240*/  ISETP.GT.AND P6, PT, R61, 0x8, PT ;  /* 0x000000083d00780c */ /* 0x000fe20003fc4270 */
[----:B------:R-:W3:Y:S01]  /*2250*/  MUFU.TANH R50, R50 ;  /* 0x0000003200327308 */ /* 0x000ee20000002400 */
[----:B-1----:R-:W-:-:S02]  /*2260*/  FSEL R3, R3, -INF , P2 ;  /* 0xff80000003037808 */ /* 0x002fc40001000000 */
[----:B0-----:R-:W-:Y:S02]  /*2270*/  FSEL R62, R5, -INF , P1 ;  /* 0xff800000053e7808 */ /* 0x001fe40000800000 */
[----:B------:R-:W-:Y:S02]  /*2280*/  ISETP.GT.AND P5, PT, R61, 0x9, PT ;  /* 0x000000093d00780c */ /* 0x000fe40003fa4270 */
[----:B--2---:R-:W-:Y:S01]  /*2290*/  FSEL R64, R10, -INF , P6 ;  /* 0xff8000000a407808 */ /* 0x004fe20003000000 */
[----:B------:R0:W-:Y:S01]  /*22a0*/  MUFU.TANH R5, R84 ;  /* 0x0000005400057308 */ /* 0x0001e20000002400 */
[----:B------:R-:W-:Y:S02]  /*22b0*/  FMNMX.FTZ R71, R3, R62, !PT ;  /* 0x0000003e03477209 */ /* 0x000fe40007810000 */
[----:B------:R-:W-:Y:S02]  /*22c0*/  ISETP.GT.AND P4, PT, R61, 0x10, PT ;  /* 0x000000103d00780c */ /* 0x000fe40003f84270 */
[----:B----4-:R-:W-:-:S02]  /*22d0*/  FSEL R66, R12, -INF , P5 ;  /* 0xff8000000c427808 */ /* 0x010fc40002800000 */
[----:B------:R-:W-:Y:S01]  /*22e0*/  FMNMX.FTZ R71, R64, R71, !PT ;  /* 0x0000004740477209 */ /* 0x000fe20007810000 */
[----:B------:R-:W1:Y:S01]  /*22f0*/  MUFU.TANH R39, R39 ;  /* 0x0000002700277308 */ /* 0x000e620000002400 */
[C---:B------:R-:W-:Y:S02]  /*2300*/  ISETP.GT.AND P3, PT, R61.reuse, 0x11, PT ;  /* 0x000000113d00780c */ /* 0x040fe40003f64270 */
[----:B-----5:R-:W-:Y:S02]  /*2310*/  FSEL R24, R24, -INF , P4 ;  /* 0xff80000018187808 */ /* 0x020fe40002000000 */
[----:B------:R-:W-:Y:S02]  /*2320*/  FMNMX.FTZ R71, R66, R71, !PT ;  /* 0x0000004742477209 */ /* 0x000fe40007810000 */
[----:B------:R-:W-:Y:S01]  /*2330*/  FSEL R4, R4, -INF , P2 ;  /* 0xff80000004047808 */ /* 0x000fe20001000000 */
[----:B------:R-:W2:Y:S01]  /*2340*/  MUFU.TANH R53, R53 ;  /* 0x0000003500357308 */ /* 0x000ea20000002400 */
        /* <DEDUP_REMOVED lines=9> */
[----:B------:R-:W5:Y:S01]  /*23e0*/  MUFU.TANH R54, R54 ;  /* 0x0000003600367308 */ /* 0x000f620000002400 */
[C---:B------:R-:W-:Y:S02]  /*23f0*/  ISETP.GT.AND P6, PT, R61.reuse, 0x20, PT ;  /* 0x000000203d00780c */ /* 0x040fe40003fc4270 */
[----:B------:R-:W-:Y:S02]  /*2400*/  FSEL R74, R20, -INF , P1 ;  /* 0xff800000144a7808 */ /* 0x000fe40000800000 */
[----:B------:R-:W-:Y:S02]  /*2410*/  FMNMX.FTZ R71, R72, R71, !PT ;  /* 0x0000004748477209 */ /* 0x000fe40007810000 */
[----:B------:R-:W-:Y:S01]  /*2420*/  FSEL R8, R8, -INF , P5 ;  /* 0xff80000008087808 */ /* 0x000fe20002800000 */
[----:B------:R-:W5:Y:S01]  /*2430*/  MUFU.TANH R46, R46 ;  /* 0x0000002e002e7308 */ /* 0x000f620000002400 */
[----:B------:R-:W-:-:S02]  /*2440*/  ISETP.GT.AND P5, PT, R61, 0x21, PT ;  /* 0x000000213d00780c */ /* 0x000fc40003fa4270 */
[----:B------:R-:W-:Y:S02]  /*2450*/  FSEL R76, R28, -INF , P6 ;  /* 0xff8000001c4c7808 */ /* 0x000fe40003000000 */
[----:B------:R-:W-:Y:S02]  /*2460*/  FMNMX.FTZ R71, R74, R71, !PT ;  /* 0x000000474a477209 */ /* 0x000fe40007810000 */
[----:B------:R-:W-:Y:S01]  /*2470*/  FSEL R12, R9, -INF , P4 ;  /* 0xff800000090c7808 */ /* 0x000fe20002000000 */
[----:B------:R-:W5:Y:S01]  /*2480*/  MUFU.TANH R57, R57 ;  /* 0x0000003900397308 */ /* 0x000f620000002400 */
[----:B------:R-:W-:Y:S02]  /*2490*/  ISETP.GT.AND P4, PT, R61, 0x28, PT ;  /* 0x000000283d00780c */ /* 0x000fe40003f84270 */
[----:B------:R-:W-:Y:S01]  /*24a0*/  FSEL R80, R27, -INF , P5 ;  /* 0xff8000001b507808 */ /* 0x000fe20002800000 */
[----:B------:R-:W-:Y:S01]  /*24b0*/  FMUL.FTZ R27, R87, UR6 ;  /* 0x00000006571b7c20 */ /* 0x000fe20008410000 */
[----:B------:R-:W-:-:S02]  /*24c0*/  FMNMX.FTZ R71, R76, R71, !PT ;  /* 0x000000474c477209 */ /* 0x000fc40007810000 */
[----:B------:R-:W-:Y:S01]  /*24d0*/  FSEL R14, R11, -INF , P3 ;  /* 0xff8000000b0e7808 */ /* 0x000fe20001800000 */
[----:B------:R-:W5:Y:S01]  /*24e0*/  MUFU.TANH R49, R49 ;  /* 0x0000003100317308 */ /* 0x000f620000002400 */
[----:B------:R-:W-:Y:S02]  /*24f0*/  ISETP.GT.AND P3, PT, R61, 0x29, PT ;  /* 0x000000293d00780c */ /* 0x000fe40003f64270 */
[----:B0-----:R-:W-:Y:S02]  /*2500*/  FSEL R84, R32, -INF , P4 ;  /* 0xff80000020547808 */ /* 0x001fe40002000000 */
[----:B------:R-:W-:Y:S02]  /*2510*/  FMNMX.FTZ R71, R80, R71, !PT ;  /* 0x0000004750477209 */ /* 0x000fe40007810000 */
[----:B------:R-:W-:Y:S01]  /*2520*/  FSEL R20, R13, -INF , P2 ;  /* 0xff8000000d147808 */ /* 0x000fe20001000000 */
[----:B------:R-:W0:Y:S01]  /*2530*/  MUFU.TANH R58, R58 ;  /* 0x0000003a003a7308 */ /* 0x000e220000002400 */
[----:B------:R-:W-:-:S02]  /*2540*/  ISETP.GT.AND P2, PT, R61, 0x30, PT ;  /* 0x000000303d00780c */ /* 0x000fc40003f44270 */
[----:B------:R-:W-:Y:S01]  /*2550*/  FSEL R88, R31, -INF , P3 ;  /* 0xff8000001f587808 */ /* 0x000fe20001800000 */
[----:B------:R-:W-:Y:S01]  /*2560*/  FMUL.FTZ R31, R82, UR6 ;  /* 0x00000006521f7c20 */ /* 0x000fe20008410000 */
[----:B------:R-:W-:Y:S02]  /*2570*/  FMNMX.FTZ R71, R84, R71, !PT ;  /* 0x0000004754477209 */ /* 0x000fe40007810000 */
[----:B------:R-:W-:Y:S01]  /*2580*/  FSEL R28, R15, -INF , P1 ;  /* 0xff8000000f1c7808 */ /* 0x000fe20000800000 */
[----:B------:R-:W0:Y:S01]  /*2590*/  MUFU.TANH R52, R52 ;  /* 0x0000003400347308 */ /* 0x000e220000002400 */
[----:B------:R-:W-:Y:S02]  /*25a0*/  ISETP.GT.AND P1, PT, R61, 0x31, PT ;  /* 0x000000313d00780c */ /* 0x000fe40003f24270 */
[----:B------:R-:W-:Y:S01]  /*25b0*/  FSEL R94, R35, -INF , P2 ;  /* 0xff800000235e7808 */ /* 0x000fe20001000000 */
[----:B------:R-:W-:Y:S01]  /*25c0*/  FMUL.FTZ R35, R79, UR6 ;  /* 0x000000064f237c20 */ /* 0x000fe20008410000 */
[----:B------:R-:W-:-:S02]  /*25d0*/  FMNMX.FTZ R71, R88, R71, !PT ;  /* 0x0000004758477209 */ /* 0x000fc40007810000 */
[----:B------:R-:W-:Y:S01]  /*25e0*/  FSEL R32, R21, -INF , P6 ;  /* 0xff80000015207808 */ /* 0x000fe20003000000 */
[----:B------:R-:W0:Y:S01]  /*25f0*/  MUFU.TANH R63, R63 ;  /* 0x0000003f003f7308 */ /* 0x000e220000002400 */
[C---:B------:R-:W-:Y:S01]  /*2600*/  ISETP.GT.AND P6, PT, R61.reuse, 0x38, PT ;  /* 0x000000383d00780c */ /* 0x040fe20003fc4270 */
[----:B------:R-:W-:Y:S01]  /*2610*/  FMUL.FTZ R21, R78, UR6 ;  /* 0x000000064e157c20 */ /* 0x000fe20008410000 */
[----:B------:R-:W-:Y:S02]  /*2620*/  FSEL R100, R34, -INF , P1 ;  /* 0xff80000022647808 */ /* 0x000fe40000800000 */
[----:B------:R-:W-:Y:S02]  /*2630*/  FMNMX.FTZ R71, R94, R71, !PT ;  /* 0x000000475e477209 */ /* 0x000fe40007810000 */
[----:B------:R-:W-:Y:S01]  /*2640*/  FSEL R26, R26, -INF , P5 ;  /* 0xff8000001a1a7808 */ /* 0x000fe20002800000 */
[----:B------:R-:W0:Y:S01]  /*2650*/  MUFU.TANH R55, R55 ;  /* 0x0000003700377308 */ /* 0x000e220000002400 */
[----:B------:R-:W-:-:S02]  /*2660*/  ISETP.GT.AND P5, PT, R61, 0x39, PT ;  /* 0x000000393d00780c */ /* 0x000fc40003fa4270 */
[----:B------:R-:W-:Y:S02]  /*2670*/  FSEL R106, R41, -INF , P6 ;  /* 0xff800000296a7808 */ /* 0x000fe40003000000 */
[----:B------:R-:W-:Y:S02]  /*2680*/  FMNMX.FTZ R71, R100, R71, !PT ;  /* 0x0000004764477209 */ /* 0x000fe40007810000 */
[----:B------:R-:W-:Y:S01]  /*2690*/  FSEL R34, R29, -INF , P4 ;  /* 0xff8000001d227808 */ /* 0x000fe20002000000 */
[----:B------:R-:W0:Y:S01]  /*26a0*/  MUFU.TANH R65, R65 ;  /* 0x0000004100417308 */ /* 0x000e220000002400 */
[----:B------:R-:W-:Y:S01]  /*26b0*/  ISETP.GT.AND P4, PT, R61, 0x40, PT ;  /* 0x000000403d00780c */ /* 0x000fe20003f84270 */
[----:B------:R-:W-:Y:S01]  /*26c0*/  FMUL.FTZ R29, R86, UR6 ;  /* 0x00000006561d7c20 */ /* 0x000fe20008410000 */
[----:B------:R-:W-:Y:S02]  /*26d0*/  FSEL R104, R40, -INF , P5 ;  /* 0xff80000028687808 */ /* 0x000fe40002800000 */
[----:B------:R-:W-:-:S02]  /*26e0*/  FMNMX.FTZ R71, R106, R71, !PT ;  /* 0x000000476a477209 */ /* 0x000fc40007810000 */
[----:B------:R-:W-:Y:S01]  /*26f0*/  FSEL R30, R30, -INF , P3 ;  /* 0xff8000001e1e7808 */ /* 0x000fe20001800000 */
[----:B------:R-:W0:Y:S01]  /*2700*/  MUFU.TANH R56, R56 ;  /* 0x0000003800387308 */ /* 0x000e220000002400 */
[----:B------:R-:W-:Y:S02]  /*2710*/  ISETP.GT.AND P3, PT, R61, 0x41, PT ;  /* 0x000000413d00780c */ /* 0x000fe40003f64270 */
[----:B------:R-:W-:Y:S02]  /*2720*/  FSEL R98, R48, -INF , P4 ;  /* 0xff80000030627808 */ /* 0x000fe40002000000 */
[----:B------:R-:W-:Y:S02]  /*2730*/  FMNMX.FTZ R71, R104, R71, !PT ;  /* 0x0000004768477209 */ /* 0x000fe40007810000 */
[----:B------:R-:W-:Y:S01]  /*2740*/  FSEL R40, R33, -INF , P2 ;  /* 0xff80000021287808 */ /* 0x000fe20001000000 */
[----:B------:R-:W0:Y:S01]  /*2750*/  MUFU.TANH R68, R68 ;  /* 0x0000004400447308 */ /* 0x000e220000002400 */
[----:B------:R-:W-:Y:S01]  /*2760*/  ISETP.GT.AND P2, PT, R61, 0x48, PT ;  /* 0x000000483d00780c */ /* 0x000fe20003f44270 */
[----:B------:R-:W-:Y:S01]  /*2770*/  FMUL.FTZ R33, R83, UR6 ;  /* 0x0000000653217c20 */ /* 0x000fe20008410000 */
[----:B------:R-:W-:-:S02]  /*2780*/  FSEL R96, R43, -INF , P3 ;  /* 0xff8000002b607808 */ /* 0x000fc40001800000 */
[----:B------:R-:W-:Y:S02]  /*2790*/  FMNMX.FTZ R71, R98, R71, !PT ;  /* 0x0000004762477209 */ /* 0x000fe40007810000 */
[----:B------:R-:W-:Y:S01]  /*27a0*/  FSEL R36, R36, -INF , P1 ;  /* 0xff80000024247808 */ /* 0x000fe20000800000 */
[----:B------:R-:W0:Y:S01]  /*27b0*/  MUFU.TANH R59, R59 ;  /* 0x0000003b003b7308 */ /* 0x000e220000002400 */
[----:B------:R-:W-:Y:S02]  /*27c0*/  ISETP.GT.AND P1, PT, R61, 0x49, PT ;  /* 0x000000493d00780c */ /* 0x000fe40003f24270 */
        /* <DEDUP_REMOVED lines=9> */
[----:B------:R-:W-:Y:S02]  /*2860*/  ISETP.GT.AND P5, PT, R61, 0x51, PT ;  /* 0x000000513d00780c */ /* 0x000fe40003fa4270 */
[----:B------:R-:W-:Y:S02]  /*2870*/  FSEL R110, R51, -INF , P6 ;  /* 0xff800000336e7808 */ /* 0x000fe40003000000 */
[----:B------:R-:W-:-:S02]  /*2880*/  FMNMX.FTZ R71, R108, R71, !PT ;  /* 0x000000476c477209 */ /* 0x000fc40007810000 */
[----:B---3--:R-:W-:Y:S01]  /*2890*/  FSEL R42, R42, -INF , P4 ;  /* 0xff8000002a2a7808 */ /* 0x008fe20002000000 */
[----:B------:R-:W3:Y:S01]  /*28a0*/  MUFU.TANH R69, R69 ;  /* 0x0000004500457308 */ /* 0x000ee20000002400 */
[----:B------:R-:W-:Y:S02]  /*28b0*/  ISETP.GT.AND P4, PT, R61, 0x58, PT ;  /* 0x000000583d00780c */ /* 0x000fe40003f84270 */
[----:B------:R-:W-:Y:S02]  /*28c0*/  FSEL R112, R50, -INF , P5 ;  /* 0xff80000032707808 */ /* 0x000fe40002800000 */
[----:B------:R-:W-:Y:S02]  /*28d0*/  FMNMX.FTZ R71, R110, R71, !PT ;  /* 0x000000476e477209 */ /* 0x000fe40007810000 */
[----:B-1----:R-:W-:Y:S01]  /*28e0*/  FSEL R50, R39, -INF , P3 ;  /* 0xff80000027327808 */ /* 0x002fe20001800000 */
[----:B------:R-:W-:Y:S01]  /*28f0*/  MUFU.TANH R21, R21 ;  /* 0x0000001500157308 */ /* 0x000fe20000002400 */
[----:B------:R-:W-:Y:S01]  /*2900*/  ISETP.GT.AND P3, PT, R61, 0x59, PT ;  /* 0x000000593d00780c */ /* 0x000fe20003f64270 */
[----:B------:R-:W-:Y:S01]  /*2910*/  IMAD.U32 R39, RZ, RZ, UR7 ;  /* 0x00000007ff277e24 */ /* 0x000fe2000f8e00ff */
[----:B--2---:R-:W-:-:S02]  /*2920*/  FSEL R114, R53, -INF , P4 ;  /* 0xff80000035727808 */ /* 0x004fc40002000000 */
[----:B------:R-:W-:Y:S02]  /*2930*/  FMNMX.FTZ R71, R112, R71, !PT ;  /* 0x0000004770477209 */ /* 0x000fe40007810000 */
[----:B----4-:R-:W-:Y:S01]  /*2940*/  FSEL R44, R44, -INF , P2 ;  /* 0xff8000002c2c7808 */ /* 0x010fe20001000000 */
[----:B------:R-:W-:Y:S01]  /*2950*/  MUFU.TANH R35, R35 ;  /* 0x0000002300237308 */ /* 0x000fe20000002400 */
[C---:B------:R-:W-:Y:S02]  /*2960*/  ISETP.GT.AND P2, PT, R61.reuse, 0x60, PT ;  /* 0x000000603d00780c */ /* 0x040fe40003f44270 */
[----:B-----5:R-:W-:Y:S02]  /*2970*/  FSEL R116, R54, -INF , P3 ;  /* 0xff80000036747808 */ /* 0x020fe40001800000 */
[----:B------:R-:W-:Y:S02]  /*2980*/  FMNMX.FTZ R71, R114, R71, !PT ;  /* 0x0000004772477209 */ /* 0x000fe40007810000 */
[----:B------:R-:W-:Y:S01]  /*2990*/  FSEL R54, R46, -INF , P1 ;  /* 0xff8000002e367808 */ /* 0x000fe20000800000 */
[----:B------:R-:W-:Y:S01]  /*29a0*/  MUFU.TANH R31, R31 ;  /* 0x0000001f001f7308 */ /* 0x000fe20000002400 */
[----:B------:R-:W-:-:S02]  /*29b0*/  ISETP.GT.AND P1, PT, R61, 0x61, PT ;  /* 0x000000613d00780c */ /* 0x000fc40003f24270 */
[----:B------:R-:W-:Y:S02]  /*29c0*/  FSEL R46, R57, -INF , P2 ;  /* 0xff800000392e7808 */ /* 0x000fe40001000000 */
[----:B------:R-:W-:Y:S02]  /*29d0*/  FMNMX.FTZ R71, R116, R71, !PT ;  /* 0x0000004774477209 */ /* 0x000fe40007810000 */
[----:B------:R-:W-:Y:S01]  /*29e0*/  FSEL R118, R49, -INF , P6 ;  /* 0xff80000031767808 */ /* 0x000fe20003000000 */
[----:B------:R-:W-:Y:S01]  /*29f0*/  MUFU.TANH R33, R33 ;  /* 0x0000002100217308 */ /* 0x000fe20000002400 */
[----:B------:R-:W-:Y:S02]  /*2a00*/  ISETP.GT.AND P6, PT, R61, 0x68, PT ;  /* 0x000000683d00780c */ /* 0x000fe40003fc4270 */
[----:B0-----:R-:W-:Y:S02]  /*2a10*/  FSEL R138, R58, -INF , P1 ;  /* 0xff8000003a8a7808 */ /* 0x001fe40000800000 */
[----:B------:R-:W-:-:S02]  /*2a20*/  FMNMX.FTZ R71, R46, R71, !PT ;  /* 0x000000472e477209 */ /* 0x000fc40007810000 */
[----:B------:R-:W-:Y:S01]  /*2a30*/  FSEL R52, R52, -INF , P5 ;  /* 0xff80000034347808 */ /* 0x000fe20002800000 */
[----:B------:R-:W-:Y:S01]  /*2a40*/  MUFU.TANH R29, R29 ;  /* 0x0000001d001d7308 */ /* 0x000fe20000002400 */
[----:B------:R-:W-:Y:S02]  /*2a50*/  ISETP.GT.AND P5, PT, R61, 0x69, PT ;  /* 0x000000693d00780c */ /* 0x000fe40003fa4270 */
[----:B------:R-:W-:Y:S02]  /*2a60*/  FSEL R140, R63, -INF , P6 ;  /* 0xff8000003f8c7808 */ /* 0x000fe40003000000 */
[----:B------:R-:W-:Y:S02]  /*2a70*/  FMNMX.FTZ R71, R138, R71, !PT ;  /* 0x000000478a477209 */ /* 0x000fe40007810000 */
[----:B------:R-:W-:Y:S01]  /*2a80*/  FMNMX.FTZ R7, R4, R6, !PT ;  /* 0x0000000604077209 */ /* 0x000fe20007810000 */
[----:B------:R-:W0:Y:S01]  /*2a90*/  MUFU.TANH R27, R27 ;  /* 0x0000001b001b7308 */ /* 0x000e220000002400 */
[----:B------:R-:W-:-:S02]  /*2aa0*/  FSEL R58, R55, -INF , P4 ;  /* 0xff800000373a7808 */ /* 0x000fc40002000000 */
[----:B------:R-:W-:Y:S02]  /*2ab0*/  ISETP.GT.AND P4, PT, R61, 0x70, PT ;  /* 0x000000703d00780c */ /* 0x000fe40003f84270 */
[----:B------:R-:W-:Y:S02]  /*2ac0*/  FSEL R142, R65, -INF , P5 ;  /* 0xff800000418e7808 */ /* 0x000fe40002800000 */
[----:B------:R-:W-:Y:S02]  /*2ad0*/  FMNMX.FTZ R71, R140, R71, !PT ;  /* 0x000000478c477209 */ /* 0x000fe40007810000 */
[----:B------:R-:W-:Y:S02]  /*2ae0*/  FMNMX.FTZ R7, R10, R7, !PT ;  /* 0x000000070a077209 */ /* 0x000fe40007810000 */
[----:B------:R-:W-:Y:S02]  /*2af0*/  FSEL R56, R56, -INF , P3 ;  /* 0xff80000038387808 */ /* 0x000fe40001800000 */
[----:B------:R-:W-:-:S02]  /*2b00*/  ISETP.GT.AND P3, PT, R61, 0x71, PT ;  /* 0x000000713d00780c */ /* 0x000fc40003f64270 */
[----:B------:R-:W-:Y:S02]  /*2b10*/  FSEL R144, R68, -INF , P4 ;  /* 0xff80000044907808 */ /* 0x000fe40002000000 */
[----:B------:R-:W-:Y:S02]  /*2b20*/  FMNMX.FTZ R71, R142, R71, !PT ;  /* 0x000000478e477209 */ /* 0x000fe40007810000 */
[----:B------:R-:W-:Y:S02]  /*2b30*/  FMNMX.FTZ R7, R8, R7, !PT ;  /* 0x0000000708077209 */ /* 0x000fe40007810000 */
[----:B------:R-:W-:Y:S02]  /*2b40*/  FSEL R68, R59, -INF , P2 ;  /* 0xff8000003b447808 */ /* 0x000fe40001000000 */
[----:B------:R-:W-:Y:S02]  /*2b50*/  ISETP.GT.AND P2, PT, R61, 0x78, PT ;  /* 0x000000783d00780c */ /* 0x000fe40003f44270 */
[----:B------:R-:W-:-:S02]  /*2b60*/  FSEL R146, R67, -INF , P3 ;  /* 0xff80000043927808 */ /* 0x000fc40001800000 */
[----:B------:R-:W-:Y:S02]  /*2b70*/  FMNMX.FTZ R71, R144, R71, !PT ;  /* 0x0000004790477209 */ /* 0x000fe40007810000 */
[----:B------:R-:W-:Y:S02]  /*2b80*/  FMNMX.FTZ R7, R12, R7, !PT ;  /* 0x000000070c077209 */ /* 0x000fe40007810000 */
[----:B------:R-:W-:Y:S02]  /*2b90*/  FSEL R60, R60, -INF , P1 ;  /* 0xff8000003c3c7808 */ /* 0x000fe40000800000 */
[----:B------:R-:W-:Y:S02]  /*2ba0*/  ISETP.GT.AND P1, PT, R61, 0x79, PT ;  /* 0x000000793d00780c */ /* 0x000fe40003f24270 */
[----:B------:R-:W-:Y:S02]  /*2bb0*/  FSEL R150, R5, -INF , P2 ;  /* 0xff80000005967808 */ /* 0x000fe40001000000 */
[----:B------:R-:W-:-:S02]  /*2bc0*/  FMNMX.FTZ R71, R146, R71, !PT ;  /* 0x0000004792477209 */ /* 0x000fc40007810000 */
[----:B------:R-:W-:Y:S02]  /*2bd0*/  FMNMX.FTZ R9, R14, R7, !PT ;  /* 0x000000070e097209 */ /* 0x000fe40007810000 */
[----:B---3--:R-:W-:Y:S02]  /*2be0*/  FSEL R148, R69, -INF , P1 ;  /* 0xff80000045947808 */ /* 0x008fe40000800000 */
[----:B------:R-:W-:Y:S02]  /*2bf0*/  FMNMX.FTZ R71, R150, R71, !PT ;  /* 0x0000004796477209 */ /* 0x000fe40007810000 */
[----:B------:R-:W-:Y:S02]  /*2c00*/  FMNMX.FTZ R9, R20, R9, !PT ;  /* 0x0000000914097209 */ /* 0x000fe40007810000 */
[----:B------:R-:W-:Y:S02]  /*2c10*/  FMNMX.FTZ R71, R148, R71, !PT ;  /* 0x0000004794477209 */ /* 0x000fe40007810000 */
[----:B------:R-:W-:-:S02]  /*2c20*/  FMNMX.FTZ R9, R28, R9, !PT ;  /* 0x000000091c097209 */ /* 0x000fc40007810000 */
[----:B0-----:R-:W-:Y:S01]  /*2c30*/  FSEL R78, R27, -INF , P1 ;  /* 0xff8000001b4e7808 */ /* 0x001fe20000800000 */
[----:B------:R-:W0:Y:S01]  /*2c40*/  SHFL.BFLY PT, R38, R71, 0x2, 0x1f ;  /* 0x0c401f0047267f89 */ /* 0x000e2200000e0000 */
[----:B------:R-:W-:Y:S02]  /*2c50*/  FMNMX.FTZ R9, R32, R9, !PT ;  /* 0x0000000920097209 */ /* 0x000fe40007810000 */
[----:B------:R-:W-:Y:S02]  /*2c60*/  R2UR UR6, R0 ;  /* 0x00000000000672ca */ /* 0x000fe400000e0000 */
[----:B------:R-:W-:-:S04]  /*2c70*/  FMNMX.FTZ R11, R26, R9, !PT ;  /* 0x000000091a0b7209 */ /* 0x000fc80007810000 */
[----:B------:R-:W-:-:S04]  /*2c80*/  FMNMX.FTZ R11, R34, R11, !PT ;  /* 0x0000000b220b7209 */ /* 0x000fc80007810000 */
[----:B------:R-:W-:-:S03]  /*2c90*/  FMNMX.FTZ R11, R30, R11, !PT ;  /* 0x0000000b1e0b7209 */ /* 0x000fc60007810000 */
[----:B------:R-:W-:Y:S01]  /*2ca0*/  UIADD3 UR6, UR6, 0x16840, URZ ;  /* 0x0001684006067890 */ /* 0x000fe2000fffe03f */
[----:B------:R-:W-:-:S03]  /*2cb0*/  FMNMX.FTZ R11, R40, R11, !PT ;  /* 0x0000000b280b7209 */ /* 0x000fc60007810000 */
[----:B------:R-:W-:Y:S01]  /*2cc0*/  UPRMT UR6, UR40, 0x654, UR6 ;  /* 0x0000065428067896 */ /* 0x000fe20008000006 */
[----:B------:R-:W-:Y:S02]  /*2cd0*/  FMNMX.FTZ R13, R36, R11, !PT ;  /* 0x0000000b240d7209 */ /* 0x000fe40007810000 */
[----:B0-----:R-:W-:Y:S02]  /*2ce0*/  FMNMX.FTZ R5, R71, R38, !PT ;  /* 0x0000002647057209 */ /* 0x001fe40007810000 */
[----:B------:R-:W-:-:S03]  /*2cf0*/  FMNMX.FTZ R13, R48, R13, !PT ;  /* 0x0000000d300d7209 */ /* 0x000fc60007810000 */
[----:B------:R-:W0:Y:S01]  /*2d00*/  SHFL.BFLY PT, R38, R5, 0x1, 0x1f ;  /* 0x0c201f0005267f89 */ /* 0x000e2200000e0000 */
[----:B------:R-:W-:Y:S01]  /*2d10*/  FMNMX.FTZ R13, R92, R13, !PT ;  /* 0x0000000d5c0d7209 */ /* 0x000fe20007810000 */
[----:B------:R-:W-:Y:S03]  /*2d20*/  SYNCS.ARRIVE.TRANS64.RED.A1T0 RZ, [UR6], RZ ;  /* 0x000000ffffff79a7 */ /* 0x000fe60008100406 */
        /* <DEDUP_REMOVED lines=26> */
[----:B------:R0:W-:Y:S01]  /*2ed0*/  MUFU.EX2 R9, R74 ;  /* 0x0000004a00097308 */ /* 0x0001e20000000800 */
[----:B------:R-:W-:Y:S01]  /*2ee0*/  FSEL R76, R29, -INF , P2 ;  /* 0xff8000001d4c7808 */ /* 0x000fe20001000000 */
[--C-:B------:R-:W-:Y:S01]  /*2ef0*/  FFMA.FTZ R80, R80, R39, -R25.reuse ;  /* 0x0000002750507223 */ /* 0x100fe20000010819 */
[----:B------:R-:W-:Y:S01]  /*2f00*/  FMNMX.FTZ R37, R64, R37, !PT ;  /* 0x0000002540257209 */ /* 0x000fe20007810000 */
[-CC-:B------:R-:W-:Y:S01]  /*2f10*/  FFMA.FTZ R35, R46, R39.reuse, -R25.reuse ;  /* 0x000000272e237223 */ /* 0x180fe20000010819 */
[-CC-:B------:R-:W-:Y:S01]  /*2f20*/  FFMA.FTZ R5, R66, R39.reuse, -R25.reuse ;  /* 0x0000002742057223 */ /* 0x180fe20000010819 */
[-CC-:B------:R-:W-:Y:S01]  /*2f30*/  FFMA.FTZ R70, R70, R39.reuse, -R25.reuse ;  /* 0x0000002746467223 */ /* 0x180fe20000010819 */
[-CC-:B------:R-:W-:Y:S01]  /*2f40*/  FFMA.FTZ R126, R72, R39.reuse, -R25.reuse ;  /* 0x00000027487e7223 */ /* 0x180fe20000010819 */
[----:B------:R1:W-:Y:S01]  /*2f50*/  MUFU.EX2 R11, R80 ;  /* 0x00000050000b7308 */ /* 0x0003e20000000800 */
[----:B0-----:R-:W-:Y:S01]  /*2f60*/  FSEL R74, R33, -INF , P3 ;  /* 0xff800000214a7808 */ /* 0x001fe20001800000 */
        /* <DEDUP_REMOVED lines=14> */
[----:B------:R-:W0:Y:S01]  /*3050*/  MUFU.EX2 R3, R3 ;  /* 0x0000000300037308 */ /* 0x000e220000000800 */
[-CC-:B------:R-:W-:Y:S01]  /*3060*/  FFMA.FTZ R31, R110, R39.reuse, -R25.reuse ;  /* 0x000000276e1f7223 */ /* 0x180fe20000010819 */
[----:B-1----:R-:W1:Y:S01]  /*3070*/  SHFL.BFLY PT, R80, R37, 0x2, 0x1f ;  /* 0x0c401f0025507f89 */ /* 0x002e6200000e0000 */
[-CC-:B------:R-:W-:Y:S01]  /*3080*/  FFMA.FTZ R33, R114, R39.reuse, -R25.reuse ;  /* 0x0000002772217223 */ /* 0x180fe20000010819 */
[-CC-:B------:R-:W-:Y:S01]  /*3090*/  FFMA.FTZ R72, R116, R39.reuse, -R25.reuse ;  /* 0x0000002774487223 */ /* 0x180fe20000010819 */
[-CC-:B------:R-:W-:Y:S01]  /*30a0*/  FFMA.FTZ R82, R142, R39.reuse, -R25.reuse ;  /* 0x000000278e527223 */ /* 0x180fe20000010819 */
[-CC-:B------:R-:W-:Y:S01]  /*30b0*/  FFMA.FTZ R41, R144, R39.reuse, -R25.reuse ;  /* 0x0000002790297223 */ /* 0x180fe20000010819 */
[-CC-:B------:R-:W-:Y:S01]  /*30c0*/  FFMA.FTZ R84, R146, R39.reuse, -R25.reuse ;  /* 0x0000002792547223 */ /* 0x180fe20000010819 */
[----:B------:R-:W2:Y:S01]  /*30d0*/  MUFU.EX2 R122, R122 ;  /* 0x0000007a007a7308 */ /* 0x000ea20000000800 */
[----:B------:R-:W-:Y:S01]  /*30e0*/  FFMA.FTZ R150, R150, R39, -R25 ;  /* 0x0000002796967223 */ /* 0x000fe20000010819 */
[----:B------:R-:W-:-:S02]  /*30f0*/  IMAD.MOV.U32 R116, RZ, RZ, R119 ;  /* 0x000000ffff747224 */ /* 0x000fc400078e0077 */
[--C-:B------:R-:W-:Y:S02]  /*3100*/  IMAD.MOV.U32 R114, RZ, RZ, R119.reuse ;  /* 0x000000ffff727224 */ /* 0x100fe400078e0077 */
[----:B------:R-:W-:Y:S02]  /*3110*/  IMAD.MOV.U32 R110, RZ, RZ, R119 ;  /* 0x000000ffff6e7224 */ /* 0x000fe400078e0077 */
[----:B------:R-:W3:Y:S01]  /*3120*/  MUFU.EX2 R5, R5 ;  /* 0x0000000500057308 */ /* 0x000ee20000000800 */
[----:B0-----:R-:W-:Y:S01]  /*3130*/  FADD.FTZ R45, R120, R3 ;  /* 0x00000003782d7221 */ /* 0x001fe20000010000 */
[----:B------:R-:W-:Y:S01]  /*3140*/  F2FP.F16.F32.PACK_AB R120, R3, R120 ;  /* 0x000000780378723e */ /* 0x000fe200000000ff */
[--C-:B------:R-:W-:Y:S02]  /*3150*/  IMAD.MOV.U32 R108, RZ, RZ, R119.reuse ;  /* 0x000000ffff6c7224 */ /* 0x100fe400078e0077 */
[--C-:B------:R-:W-:Y:S02]  /*3160*/  IMAD.MOV.U32 R106, RZ, RZ, R119.reuse ;  /* 0x000000ffff6a7224 */ /* 0x100fe400078e0077 */
[--C-:B------:R-:W-:Y:S01]  /*3170*/  IMAD.MOV.U32 R104, RZ, RZ, R119.reuse ;  /* 0x000000ffff687224 */ /* 0x100fe200078e0077 */
[----:B------:R-:W0:Y:S01]  /*3180*/  MUFU.EX2 R124, R124 ;  /* 0x0000007c007c7308 */ /* 0x000e220000000800 */
[----:B------:R-:W-:Y:S01]  /*3190*/  IMAD.MOV.U32 R102, RZ, RZ, R119 ;  /* 0x000000ffff667224 */ /* 0x000fe200078e0077 */
[----:B-1----:R-:W-:Y:S01]  /*31a0*/  FMNMX.FTZ R43, R37, R80, !PT ;  /* 0x00000050252b7209 */ /* 0x002fe20007810000 */
[-CC-:B------:R-:W-:Y:S01]  /*31b0*/  FFMA.FTZ R80, R138, R39.reuse, -R25.reuse ;  /* 0x000000278a507223 */ /* 0x180fe20000010819 */
[----:B------:R-:W-:Y:S01]  /*31c0*/  FFMA.FTZ R37, R140, R39, -R25 ;  /* 0x000000278c257223 */ /* 0x000fe20000010819 */
[----:B------:R-:W-:-:S02]  /*31d0*/  IMAD.MOV.U32 R98, RZ, RZ, R119 ;  /* 0x000000ffff627224 */ /* 0x000fc400078e0077 */
[----:B------:R-:W1:Y:S01]  /*31e0*/  SHFL.BFLY PT, R46, R43, 0x1, 0x1f ;  /* 0x0c201f002b2e7f89 */ /* 0x000e6200000e0000 */
[----:B------:R4:W5:Y:S01]  /*31f0*/  MUFU.EX2 R7, R70 ;  /* 0x0000004600077308 */ /* 0x0009620000000800 */
[--C-:B------:R-:W-:Y:S02]  /*3200*/  IMAD.MOV.U32 R94, RZ, RZ, R119.reuse ;  /* 0x000000ffff5e7224 */ /* 0x100fe400078e0077 */
[----:B------:R-:W-:-:S05]  /*3210*/  IMAD.MOV.U32 R90, RZ, RZ, R119 ;  /* 0x000000ffff5a7224 */ /* 0x000fca00078e0077 */
[----:B------:R-:W5:Y:S01]  /*3220*/  MUFU.EX2 R126, R126 ;  /* 0x0000007e007e7308 */ /* 0x000f620000000800 */
[-CC-:B----4-:R-:W-:Y:S01]  /*3230*/  FFMA.FTZ R70, R112, R39.reuse, -R25.reuse ;  /* 0x0000002770467223 */ /* 0x190fe20000010819 */
[----:B------:R-:W-:Y:S01]  /*3240*/  FFMA.FTZ R25, R148, R39, -R25 ;  /* 0x0000002794197223 */ /* 0x000fe20000010819 */
[----:B------:R-:W-:-:S05]  /*3250*/  IMAD.MOV.U32 R112, RZ, RZ, R119 ;  /* 0x000000ffff707224 */ /* 0x000fca00078e0077 */
[----:B------:R-:W4:Y:S01]  /*3260*/  MUFU.EX2 R128, R128 ;  /* 0x0000008000807308 */ /* 0x000f220000000800 */
        /* <DEDUP_REMOVED lines=9> */
[-C--:B------:R-:W-:Y:S01]  /*3300*/  FFMA.FTZ R10, R28, R39.reuse, -R43 ;  /* 0x000000271c0a7223 */ /* 0x080fe2000001082b */
[----:B--2---:R-:W-:Y:S01]  /*3310*/  FADD.FTZ R28, R122, R45 ;  /* 0x0000002d7a1c7221 */ /* 0x004fe20000010000 */
[-CC-:B------:R-:W-:Y:S01]  /*3320*/  FFMA.FTZ R6, R8, R39.reuse, -R43.reuse ;  /* 0x0000002708067223 */ /* 0x180fe2000001082b */
[----:B------:R-:W-:Y:S01]  /*3330*/  MUFU.EX2 R121, R121 ;  /* 0x0000007900797308 */ /* 0x000fe20000000800 */
[-CC-:B------:R-:W-:Y:S01]  /*3340*/  FFMA.FTZ R125, R12, R39.reuse, -R43.reuse ;  /* 0x000000270c7d7223 */ /* 0x180fe2000001082b */
[----:B---3--:R-:W-:Y:S01]  /*3350*/  FADD.FTZ R45, R5, R28 ;  /* 0x0000001c052d7221 */ /* 0x008fe20000010000 */
[-CC-:B------:R-:W-:Y:S01]  /*3360*/  FFMA.FTZ R8, R14, R39.reuse, -R43.reuse ;  /* 0x000000270e087223 */ /* 0x180fe2000001082b */
[-CC-:B------:R-:W-:Y:S01]  /*3370*/  FFMA.FTZ R14, R30, R39.reuse, -R43.reuse ;  /* 0x000000271e0e7223 */ /* 0x180fe2000001082b */
[-C--:B------:R-:W-:Y:S01]  /*3380*/  FFMA.FTZ R127, R20, R39.reuse, -R43 ;  /* 0x00000027147f7223 */ /* 0x080fe2000001082b */
[----:B0-----:R-:W-:Y:S01]  /*3390*/  FADD.FTZ R30, R124, R45 ;  /* 0x0000002d7c1e7221 */ /* 0x001fe20000010000 */
[-CC-:B------:R-:W-:Y:S01]  /*33a0*/  FFMA.FTZ R129, R32, R39.reuse, -R43.reuse ;  /* 0x0000002720817223 */ /* 0x180fe2000001082b */
[----:B------:R-:W0:Y:S01]  /*33b0*/  MUFU.EX2 R4, R4 ;  /* 0x0000000400047308 */ /* 0x000e220000000800 */
[-CC-:B------:R-:W-:Y:S01]  /*33c0*/  FFMA.FTZ R131, R34, R39.reuse, -R43.reuse ;  /* 0x0000002722837223 */ /* 0x180fe2000001082b */
[----:B-----5:R-:W-:Y:S01]  /*33d0*/  FADD.FTZ R45, R7, R30 ;  /* 0x0000001e072d7221 */ /* 0x020fe20000010000 */
[-CC-:B------:R-:W-:Y:S01]  /*33e0*/  FFMA.FTZ R12, R26, R39.reuse, -R43.reuse ;  /* 0x000000271a0c7223 */ /* 0x180fe2000001082b */
[-CC-:B------:R-:W-:Y:S01]  /*33f0*/  FFMA.FTZ R133, R40, R39.reuse, -R43.reuse ;  /* 0x0000002728857223 */ /* 0x180fe2000001082b */
[-C--:B------:R-:W-:Y:S01]  /*3400*/  FFMA.FTZ R20, R36, R39.reuse, -R43 ;  /* 0x0000002724147223 */ /* 0x080fe2000001082b */
[----:B------:R-:W-:Y:S01]  /*3410*/  FADD.FTZ R30, R126, R45 ;  /* 0x0000002d7e1e7221 */ /* 0x000fe20000010000 */
[-CC-:B------:R-:W-:Y:S01]  /*3420*/  FFMA.FTZ R135, R48, R39.reuse, -R43.reuse ;  /* 0x0000002730877223 */ /* 0x180fe2000001082b */
[----:B------:R-:W1:Y:S01]  /*3430*/  MUFU.EX2 R123, R123 ;  /* 0x0000007b007b7308 */ /* 0x000e620000000800 */
[-CC-:B------:R-:W-:Y:S01]  /*3440*/  FFMA.FTZ R26, R92, R39.reuse, -R43.reuse ;  /* 0x000000275c1a7223 */ /* 0x180fe2000001082b */
[----:B------:R-:W-:Y:S01]  /*3450*/  FADD.FTZ R47, R9, R30 ;  /* 0x0000001e092f7221 */ /* 0x000fe20000010000 */
[-CC-:B------:R-:W-:Y:S01]  /*3460*/  FFMA.FTZ R137, R42, R39.reuse, -R43.reuse ;  /* 0x000000272a897223 */ /* 0x180fe2000001082b */
[-CC-:B------:R-:W-:Y:S01]  /*3470*/  FFMA.FTZ R28, R50, R39.reuse, -R43.reuse ;  /* 0x00000027321c7223 */ /* 0x180fe2000001082b */
[-C--:B------:R-:W-:Y:S01]  /*3480*/  FFMA.FTZ R139, R44, R39.reuse, -R43 ;  /* 0x000000272c8b7223 */ /* 0x080fe2000001082b */
[----:B----4-:R-:W-:Y:S01]  /*3490*/  FADD.FTZ R34, R128, R47 ;  /* 0x0000002f80227221 */ /* 0x010fe20000010000 */
[-CC-:B------:R-:W-:Y:S01]  /*34a0*/  FFMA.FTZ R147, R24, R39.reuse, -R43.reuse ;  /* 0x0000002718937223 */ /* 0x180fe2000001082b */
[----:B------:R-:W2:Y:S01]  /*34b0*/  MUFU.EX2 R6, R6 ;  /* 0x0000000600067308 */ /* 0x000ea20000000800 */
[----:B0-----:R-:W-:Y:S01]  /*34c0*/  FADD.FTZ R32, R121, R4 ;  /* 0x0000000479207221 */ /* 0x001fe20000010000 */
[----:B------:R-:W-:Y:S01]  /*34d0*/  FADD.FTZ R47, R11, R34 ;  /* 0x000000220b2f7221 */ /* 0x000fe20000010000 */
[-CC-:B------:R-:W-:Y:S01]  /*34e0*/  FFMA.FTZ R30, R54, R39.reuse, -R43.reuse ;  /* 0x00000027361e7223 */ /* 0x180fe2000001082b */
[-CC-:B------:R-:W-:Y:S01]  /*34f0*/  FFMA.FTZ R141, R118, R39.reuse, -R43.reuse ;  /* 0x00000027768d7223 */ /* 0x180fe2000001082b */
[-CC-:B------:R-:W-:Y:S01]  /*3500*/  FFMA.FTZ R143, R58, R39.reuse, -R43.reuse ;  /* 0x000000273a8f7223 */ /* 0x180fe2000001082b */
[-CC-:B------:R-:W-:Y:S01]  /*3510*/  FFMA.FTZ R0, R56, R39.reuse, -R43.reuse ;  /* 0x0000002738007223 */ /* 0x180fe2000001082b */
[----:B------:R-:W-:Y:S01]  /*3520*/  F2FP.F16.F32.PACK_AB R122, R5, R122 ;  /* 0x0000007a057a723e */ /* 0x000fe200000000ff */
[----:B------:R-:W0:Y:S01]  /*3530*/  MUFU.EX2 R125, R125 ;  /* 0x0000007d007d7308 */ /* 0x000e220000000800 */
[----:B-1----:R-:W-:Y:S01]  /*3540*/  FADD.FTZ R45, R123, R32 ;  /* 0x000000207b2d7221 */ /* 0x002fe20000010000 */
[-CC-:B------:R-:W-:Y:S01]  /*3550*/  FFMA.FTZ R145, R68, R39.reuse, -R43.reuse ;  /* 0x0000002744917223 */ /* 0x180fe2000001082b */
[-CC-:B------:R-:W-:Y:S01]  /*3560*/  FFMA.FTZ R60, R60, R39.reuse, -R43.reuse ;  /* 0x000000273c3c7223 */ /* 0x180fe2000001082b */
[-CC-:B------:R-:W-:Y:S01]  /*3570*/  FFMA.FTZ R62, R62, R39.reuse, -R43.reuse ;  /* 0x000000273e3e7223 */ /* 0x180fe2000001082b */
[-CC-:B------:R-:W-:Y:S01]  /*3580*/  FFMA.FTZ R64, R64, R39.reuse, -R43.reuse ;  /* 0x0000002740407223 */ /* 0x180fe2000001082b */
[-CC-:B------:R-:W-:Y:S01]  /*3590*/  FFMA.FTZ R74, R74, R39.reuse, -R43.reuse ;  /* 0x000000274a4a7223 */ /* 0x180fe2000001082b */
[----:B------:R-:W-:Y:S01]  /*35a0*/  FFMA.FTZ R76, R76, R39, -R43 ;  /* 0x000000274c4c7223 */ /* 0x000fe2000001082b */
[----:B------:R-:W1:Y:S01]  /*35b0*/  MUFU.EX2 R8, R8 ;  /* 0x0000000800087308 */ /* 0x000e620000000800 */
[----:B--2---:R-:W-:Y:S01]  /*35c0*/  FADD.FTZ R32, R6, R45 ;  /* 0x0000002d06207221 */ /* 0x004fe20000010000 */
[----:B------:R-:W-:Y:S01]  /*35d0*/  F2FP.F16.F32.PACK_AB R121, R4, R121 ;  /* 0x000000790479723e */ /* 0x000fe200000000ff */
[--C-:B------:R-:W-:Y:S01]  /*35e0*/  IMAD.MOV.U32 R118, RZ, RZ, R119.reuse ;  /* 0x000000ffff767224 */ /* 0x100fe200078e0077 */
[----:B------:R-:W-:Y:S01]  /*35f0*/  F2FP.F16.F32.PACK_AB R123, R6, R123 ;  /* 0x0000007b067b723e */ /* 0x000fe200000000ff */
[--C-:B------:R-:W-:Y:S01]  /*3600*/  IMAD.MOV.U32 R92, RZ, RZ, R119.reuse ;  /* 0x000000ffff5c7224 */ /* 0x100fe200078e0077 */
[----:B------:R-:W-:Y:S01]  /*3610*/  F2FP.F16.F32.PACK_AB R124, R7, R124 ;  /* 0x0000007c077c723e */ /* 0x000fe200000000ff */
[----:B------:R-:W-:Y:S01]  /*3620*/  IMAD.MOV.U32 R88, RZ, RZ, R119 ;  /* 0x000000ffff587224 */ /* 0x000fe200078e0077 */
[----:B------:R-:W2:Y:S01]  /*3630*/  MUFU.EX2 R127, R127 ;  /* 0x0000007f007f7308 */ /* 0x000ea20000000800 */
[----:B0-----:R-:W-:Y:S01]  /*3640*/  FADD.FTZ R45, R125, R32 ;  /* 0x000000207d2d7221 */ /* 0x001fe20000010000 */
[----:B------:R-:W-:Y:S01]  /*3650*/  FADD.FTZ R32, R130, R47 ;  /* 0x0000002f82207221 */ /* 0x000fe20000010000 */
[----:B------:R-:W-:-:S02]  /*3660*/  F2FP.F16.F32.PACK_AB R126, R9, R126 ;  /* 0x0000007e097e723e */ /* 0x000fc400000000ff */
[----:B------:R-:W-:Y:S01]  /*3670*/  F2FP.F16.F32.PACK_AB R128, R11, R128 ;  /* 0x000000800b80723e */ /* 0x000fe200000000ff */
[C---:B------:R-:W-:Y:S01]  /*3680*/  FADD.FTZ R47, R13.reuse, R32 ;  /* 0x000000200d2f7221 */ /* 0x040fe20000010000 */
[-C--:B------:R-:W-:Y:S01]  /*3690*/  FFMA.FTZ R32, R52, R39.reuse, -R43 ;  /* 0x0000002734207223 */ /* 0x080fe2000001082b */
[----:B------:R-:W0:Y:S01]  /*36a0*/  MUFU.EX2 R132, R132 ;  /* 0x0000008400847308 */ /* 0x000e220000000800 */
[----:B-1----:R-:W-:Y:S01]  /*36b0*/  FADD.FTZ R34, R8, R45 ;  /* 0x0000002d08227221 */ /* 0x002fe20000010000 */
[----:B------:R-:W-:Y:S01]  /*36c0*/  FFMA.FTZ R43, R78, R39, -R43 ;  /* 0x000000274e2b7223 */ /* 0x000fe2000001082b */
[----:B------:R-:W-:Y:S02]  /*36d0*/  F2FP.F16.F32.PACK_AB R130, R13, R130 ;  /* 0x000000820d82723e */ /* 0x000fe400000000ff */
[----:B------:R-:W-:-:S03]  /*36e0*/  F2FP.F16.F32.PACK_AB R125, R8, R125 ;  /* 0x0000007d087d723e */ /* 0x000fc600000000ff */
        /* <DEDUP_REMOVED lines=23> */
[----:B------:R1:W3:Y:S01]  /*3860*/  MUFU.EX2 R27, R96 ;  /* 0x00000060001b7308 */ /* 0x0002e20000000800 */
[----:B--2---:R-:W-:-:S07]  /*3870*/  FADD.FTZ R36, R136, R47 ;  /* 0x0000002f88247221 */ /* 0x004fce0000010000 */
[----:B------:R-:W2:Y:S01]  /*3880*/  MUFU.EX2 R133, R133 ;  /* 0x0000008500857308 */ /* 0x000ea20000000800 */
[C---:B0-----:R-:W-:Y:S01]  /*3890*/  FADD.FTZ R34, R14.reuse, R45 ;  /* 0x0000002d0e227221 */ /* 0x041fe20000010000 */
[----:B------:R-:W-:Y:S01]  /*38a0*/  F2FP.F16.F32.PACK_AB R131, R14, R131 ;  /* 0x000000830e83723e */ /* 0x000fe200000000ff */
[----:B-1----:R-:W-:-:S05]  /*38b0*/  IMAD.MOV.U32 R96, RZ, RZ, R119 ;  /* 0x000000ffff607224 */ /* 0x002fca00078e0077 */
[----:B------:R-:W0:Y:S01]  /*38c0*/  MUFU.EX2 R29, R29 ;  /* 0x0000001d001d7308 */ /* 0x000e220000000800 */
[C---:B---3--:R-:W-:Y:S01]  /*38d0*/  FADD.FTZ R36, R27.reuse, R36 ;  /* 0x000000241b247221 */ /* 0x048fe20000010000 */
        /* <DEDUP_REMOVED lines=77> */
[----:B------:R-:W-:Y:S01]  /*3db0*/  VIADD R4, R89, 0xfffffffe ;  /* 0xfffffffe59047836 */ /* 0x000fe20000000000 */
[----:B------:R-:W-:Y:S01]  /*3dc0*/  F2FP.F16.F32.PACK_AB R149, R149, R64 ;  /* 0x000000409595723e */ /* 0x000fe200000000ff */
[----:B------:R-:W-:-:S03]  /*3dd0*/  IMAD.MOV.U32 R89, RZ, RZ, R119 ;  /* 0x000000ffff597224 */ /* 0x000fc600078e0077 */
[----:B------:R-:W-:Y:S01]  /*3de0*/  ISETP.GE.AND P1, PT, R4, R16, PT ;  /* 0x000000100400720c */ /* 0x000fe20003f26270 */
[----:B------:R-:W2:Y:S01]  /*3df0*/  MUFU.EX2 R43, R43 ;  /* 0x0000002b002b7308 */ /* 0x000ea20000000800 */
[----:B0-----:R-:W-:Y:S01]  /*3e00*/  FADD.FTZ R6, R76, R5 ;  /* 0x000000054c067221 */ /* 0x001fe20000010000 */
[C---:B-1----:R-:W-:Y:S01]  /*3e10*/  FADD.FTZ R3, R25.reuse, R36 ;  /* 0x0000002419037221 */ /* 0x042fe20000010000 */
[----:B------:R-:W-:Y:S02]  /*3e20*/  F2FP.F16.F32.PACK_AB R150, R25, R150 ;  /* 0x000000961996723e */ /* 0x000fe400000000ff */
[C---:B--2---:R-:W-:Y:S01]  /*3e30*/  FADD.FTZ R6, R43.reuse, R6 ;  /* 0x000000062b067221 */ /* 0x044fe20000010000 */
[----:B------:R-:W-:-:S06]  /*3e40*/  F2FP.F16.F32.PACK_AB R151, R43, R76 ;  /* 0x0000004c2b97723e */ /* 0x000fcc00000000ff */
[----:B------:R-:W-:Y:S05]  /*3e50*/  @!P1 BRA `(.L_x_13020) ;  /* 0x0000002400dc9947 */ /* 0x000fea0003800000 */
        /* <DEDUP_REMOVED lines=18> */
[----:B------:R-:W-:Y:S01]  /*3f80*/  UMOV UR7, UR38 ;  /* 0x0000002600077c82 */ /* 0x000fe20008000000 */
[----:B------:R-:W-:Y:S01]  /*3f90*/  UMOV UR6, UR39 ;  /* 0x0000002700067c82 */ /* 0x000fe20008000000 */
[----:B------:R-:W-:-:S05]  /*3fa0*/  ULDC UR21, c[0x0][0x9d8] ;  /* 0x0002760000157ab9 */ /* 0x000fca0000000800 */
.L_x_13031:
[----:B------:R-:W-:Y:S01]  /*3fb0*/  ISETP.NE.AND P2, PT, RZ, UR41, PT ;  /* 0x00000029ff007c0c */ /* 0x000fe2000bf45270 */
[----:B------:R-:W-:-:S04]  /*3fc0*/  UISETP.NE.AND UP0, UPT, UR6, 0x1, UPT ;  /* 0x000000010600788c */ /* 0x000fc8000bf05270 */
[----:B------:R-:W-:-:S04]  /*3fd0*/  USEL UR38, URZ, 0x1, UP0 ;  /* 0x000000013f267887 */ /* 0x000fc80008000000 */
[----:B------:R-:W-:-:S04]  /*3fe0*/  ULOP3.LUT UR38, UR7, UR38, URZ, 0x3c, !UPT ;  /* 0x0000002607267292 */ /* 0x000fc8000f8e3c3f */
[----:B------:R-:W-:Y:S08]  /*3ff0*/  @P2 BRA `(.L_x_13021) ;  /* 0x0000000000442947 */ /* 0x000ff00003800000 */
[----:B------:R-:W-:Y:S05]  /*4000*/  @!P0 BRA `(.L_x_13022) ;  /* 0x0000000000048947 */ /* 0x000fea0003800000 */
[----:B------:R-:W-:Y:S01]  /*4010*/  BPT.TRAP 0x1 ;  /* 0x000000040000795c */ /* 0x000fe20000300000 */
.L_x_13022:
[----:B------:R-:W0:Y:S01]  /*4020*/  S2UR UR14, SR_CgaCtaId ;  /* 0x00000000000e79c3 */ /* 0x000e220000008800 */
[----:B------:R-:W-:Y:S01]  /*4030*/  UIADD3 UR10, UR6, 0x1, URZ ;  /* 0x00000001060a7890 */ /* 0x000fe2000fffe03f */
[----:B------:R-:W-:Y:S01]  /*4040*/  MOV R7, UR38 ;  /* 0x0000002600077c02 */ /* 0x000fe20008000f00 */
[----:B------:R-:W-:Y:S02]  /*4050*/  UMOV UR11, 0x400 ;  /* 0x00000400000b7882 */ /* 0x000fe40000000000 */
[----:B------:R-:W-:Y:S01]  /*4060*/  UISETP.NE.AND UP0, UPT, UR10, 0x2, UPT ;  /* 0x000000020a00788c */ /* 0x000fe2000bf05270 */
[----:B------:R-:W-:-:S03]  /*4070*/  SHF.L.U32 R7, R7, 0x1f, RZ ;  /* 0x0000001f07077819 */ /* 0x000fc600000006ff */
[----:B------:R-:W-:Y:S02]  /*4080*/  USEL UR10, UR10, URZ, UP0 ;  /* 0x0000003f0a0a7287 */ /* 0x000fe40008000000 */
[----:B0-----:R-:W-:-:S04]  /*4090*/  ULEA UR11, UR14, UR11, 0x18 ;  /* 0x0000000b0e0b7291 */ /* 0x001fc8000f8ec03f */
[----:B------:R-:W-:-:S09]  /*40a0*/  ULEA UR10, UR10, UR11, 0x3 ;  /* 0x0000000b0a0a7291 */ /* 0x000fd2000f8e183f */
[----:B------:R0:W1:Y:S01]  /*40b0*/  SYNCS.PHASECHK.TRANS64.TRYWAIT P1, [UR10+0x16830], R7 ;  /* 0x01683007ff0075a7 */ /* 0x000062000802014a */
[----:B------:R-:W-:Y:S05]  /*40c0*/  @!P0 BRA `(.L_x_13023) ;  /* 0x0000000000048947 */ /* 0x000fea0003800000 */
[----:B------:R-:W-:Y:S01]  /*40d0*/  BPT.TRAP 0x1 ;  /* 0x000000040000795c */ /* 0x000fe20000300000 */
.L_x_13023:
[----:B-1----:R-:W-:Y:S05]  /*40e0*/  @P1 BRA `(.L_x_13021) ;  /* 0x0000000000081947 */ /* 0x002fea0003800000 */
[----:B------:R-:W1:Y:S02]  /*40f0*/  SYNCS.PHASECHK.TRANS64.TRYWAIT P1, [UR10+0x16830], R7 ;  /* 0x01683007ff0075a7 */ /* 0x000e64000802014a */
[----:B-1----:R-:W-:Y:S05]  /*4100*/  @!P1 BRA `(.L_x_13024) ;  /* 0x000000ac00989947 */ /* 0x002fea0003800000 */
.L_x_13021:
[----:B-1----:R-:W1:Y:S01]  /*4110*/  S2R R8, SR_TID.X ;  /* 0x0000000000087919 */ /* 0x002e620000002100 */
[----:B------:R-:W-:Y:S01]  /*4120*/  UIADD3 UR39, UR6, 0x1, URZ ;  /* 0x0000000106277890 */ /* 0x000fe2000fffe03f */
[----:B------:R-:W-:Y:S01]  /*4130*/  UMOV UR24, UR4 ;  /* 0x0000000400187c82 */ /* 0x000fe20008000000 */
[----:B------:R-:W-:Y:S02]  /*4140*/  UMOV UR25, UR5 ;  /* 0x0000000500197c82 */ /* 0x000fe40008000000 */
[----:B------:R-:W-:Y:S01]  /*4150*/  UISETP.NE.AND UP0, UPT, UR39, 0x2, UPT ;  /* 0x000000022700788c */ /* 0x000fe2000bf05270 */
[----:B------:R-:W-:Y:S01]  /*4160*/  UMOV UR27, 0x40000040 ;  /* 0x40000040001b7882 */ /* 0x000fe20000000000 */
[----:B------:R-:W-:Y:S02]  /*4170*/  UMOV UR11, 0x40000040 ;  /* 0x40000040000b7882 */ /* 0x000fe40000000000 */
[----:B------:R-:W-:Y:S01]  /*4180*/  USEL UR39, UR39, URZ, UP0 ;  /* 0x0000003f27277287 */ /* 0x000fe20008000000 */
[----:B------:R-:W-:Y:S01]  /*4190*/  UMOV UR15, 0x40000040 ;  /* 0x40000040000f7882 */ /* 0x000fe20000000000 */
[----:B------:R-:W-:-:S02]  /*41a0*/  UMOV UR19, 0x40000040 ;  /* 0x4000004000137882 */ /* 0x000fc40000000000 */
[----:B------:R-:W-:-:S04]  /*41b0*/  ULEA UR26, UR39, UR20, 0xa ;  /* 0x00000014271a7291 */ /* 0x000fc8000f8e503f */
        /* <DEDUP_REMOVED lines=21> */
.L_x_13026:
        /* <DEDUP_REMOVED lines=9> */
.L_x_13027:
[----:B-1----:R-:W-:Y:S05]  /*43a0*/  @P1 BRA `(.L_x_13025) ;  /* 0x0000000000081947 */ /* 0x002fea0003800000 */
[----:B------:R-:W1:Y:S02]  /*43b0*/  SYNCS.PHASECHK.TRANS64.TRYWAIT P1, [UR10+0x16850], R7 ;  /* 0x01685007ff0075a7 */ /* 0x000e64000802014a */
[----:B-1----:R-:W-:Y:S05]  /*43c0*/  @!P1 BRA `(.L_x_13028) ;  /* 0x000000ac00009947 */ /* 0x002fea0003800000 */
.L_x_13025:
[----:B------:R-:W2:Y:S01]  /*43d0*/  S2UR UR11, SR_CgaCtaId ;  /* 0x00000000000b79c3 */ /* 0x000ea20000008800 */
[----:B------:R-:W-:Y:S01]  /*43e0*/  UMOV UR7, 0x400 ;  /* 0x0000040000077882 */ /* 0x000fe20000000000 */
[----:B------:R-:W-:Y:S01]  /*43f0*/  WARPGROUP.ARRIVE ;  /* 0x00000000000079c5 */ /* 0x000fe20000000000 */
[----:B------:R-:W-:-:S05]  /*4400*/  UMOV UR19, 0x40000040 ;  /* 0x4000004000137882 */ /* 0x000fca0000000000 */
[----:B------:R-:W1:Y:S01]  /*4410*/  S2R R9, SR_TID.X ;  /* 0x0000000000097919 */ /* 0x000e620000002100 */
[----:B--2---:R-:W-:-:S04]  /*4420*/  ULEA UR15, UR11, UR7, 0x18 ;  /* 0x000000070b0f7291 */ /* 0x004fc8000f8ec03f */
[----:B------:R-:W-:-:S04]  /*4430*/  UIADD3 UR7, UR15, 0x400, URZ ;  /* 0x000004000f077890 */ /* 0x000fc8000fffe03f */
[----:B------:R-:W-:-:S04]  /*4440*/  USHF.R.U32.HI UR7, URZ, 0x4, UR7 ;  /* 0x000000043f077899 */ /* 0x000fc80008011607 */
[----:B------:R-:W-:Y:S01]  /*4450*/  ULOP3.LUT UR7, UR7, 0x3fff, URZ, 0xc0, !UPT ;  /* 0x00003fff07077892 */ /* 0x000fe2000f8ec03f */
[----:B-1----:R-:W-:Y:S02]  /*4460*/  SHF.R.U32.HI R8, RZ, 0x7, R9 ;  /* 0x00000007ff087819 */ /* 0x002fe40000011609 */
[----:B------:R-:W-:Y:S01]  /*4470*/  ISETP.GE.U32.AND P1, PT, R9, 0x180, PT ;  /* 0x000001800900780c */ /* 0x000fe20003f26070 */
[----:B------:R-:W-:Y:S02]  /*4480*/  ULEA UR10, UR6, UR7, 0xa ;  /* 0x00000007060a7291 */ /* 0x000fe4000f8e503f */
[----:B0-----:R-:W-:Y:S02]  /*4490*/  VIADD R7, R8, 0x9 ;  /* 0x0000000908077836 */ /* 0x001fe40000000000 */
[----:B------:R-:W-:-:S03]  /*44a0*/  UIADD3 UR14, UR10, 0x80, URZ ;  /* 0x000000800a0e7890 */ /* 0x000fc6000fffe03f */
[----:B------:R-:W-:Y:S01]  /*44b0*/  UMOV UR18, UR10 ;  /* 0x0000000a00127c82 */ /* 0x000fe20008000000 */
[----:B------:R-:W-:Y:S01]  /*44c0*/  SEL R7, R7, 0x9, !P1 ;  /* 0x0000000907077807 */ /* 0x000fe20004800000 */
[----:B------:R-:W-:Y:S01]  /*44d0*/  HGMMA.64x64x16.F32 R88, R120, gdesc[UR16].tnspB, R88, gsb0 ;  /* 0x40e0001078587df0 */ /* 0x000fe20008000858 */
[----:B------:R-:W-:Y:S01]  /*44e0*/  UMOV UR19, 0x40000040 ;  /* 0x4000004000137882 */ /* 0x000fe20000000000 */
[----:B------:R-:W-:Y:S01]  /*44f0*/  UMOV UR18, UR14 ;  /* 0x0000000e00127c82 */ /* 0x000fe20008000000 */
        /* <DEDUP_REMOVED lines=43> */
.L_x_13029:
        /* <DEDUP_REMOVED lines=198> */
[----:B-1----:R-:W-:Y:S02]  /*5410*/  FMNMX.FTZ R82, R80, R39, !PT ;  /* 0x0000002750527209 */ /* 0x002fe40007810000 */
[----:B------:R-:W1:Y:S03]  /*5420*/  LDC R39, c[0x0][0x988] ;  /* 0x00026200ff277b82 */ /* 0x000e660000000800 */
[----:B------:R-:W2:Y:S01]  /*5430*/  SHFL.BFLY PT, R83, R82, 0x1, 0x1f ;  /* 0x0c201f0052537f89 */ /* 0x000ea200000e0000 */
[----:B0-----:R-:W-:-:S05]  /*5440*/  FMNMX.FTZ R84, R81, R38, !PT ;  /* 0x0000002651547209 */ /* 0x001fca0007810000 */
[----:B------:R-:W0:Y:S01]  /*5450*/  SHFL.BFLY PT, R85, R84, 0x1, 0x1f ;  /* 0x0c201f0054557f89 */ /* 0x000e2200000e0000 */
[----:B--2---:R-:W-:-:S05]  /*5460*/  FMNMX.FTZ R38, R82, R83, !PT ;  /* 0x0000005352267209 */ /* 0x004fca0007810000 */
[C---:B-1----:R-:W-:Y:S01]  /*5470*/  FMUL.FTZ R80, R38.reuse, R39 ;  /* 0x0000002726507220 */ /* 0x042fe20000410000 */
[----:B------:R-:W-:-:S03]  /*5480*/  FADD.FTZ R0, -R38, R0 ;  /* 0x0000000026007221 */ /* 0x000fc60000010100 */
[-CC-:B------:R-:W-:Y:S01]  /*5490*/  FFMA.FTZ R81, R30, R39.reuse, -R80.reuse ;  /* 0x000000271e517223 */ /* 0x180fe20000010850 */
[-C--:B------:R-:W-:Y:S01]  /*54a0*/  FMUL.FTZ R83, R0, R39.reuse ;  /* 0x0000002700537220 */ /* 0x080fe20000410000 */
[-CC-:B------:R-:W-:Y:S01]  /*54b0*/  FFMA.FTZ R30, R34, R39.reuse, -R80.reuse ;  /* 0x00000027221e7223 */ /* 0x180fe20000010850 */
[-CC-:B------:R-:W-:Y:S01]  /*54c0*/  FFMA.FTZ R120, R7, R39.reuse, -R80.reuse ;  /* 0x0000002707787223 */ /* 0x180fe20000010850 */
[-CC-:B------:R-:W-:Y:S01]  /*54d0*/  FFMA.FTZ R136, R48, R39.reuse, -R80.reuse ;  /* 0x0000002730887223 */ /* 0x180fe20000010850 */
[-CC-:B------:R-:W-:Y:S01]  /*54e0*/  FFMA.FTZ R122, R11, R39.reuse, -R80.reuse ;  /* 0x000000270b7a7223 */ /* 0x180fe20000010850 */
[--C-:B------:R-:W-:Y:S01]  /*54f0*/  FFMA.FTZ R82, R26, R39, -R80.reuse ;  /* 0x000000271a527223 */ /* 0x100fe20000010850 */
        /* <DEDUP_REMOVED lines=18> */
[-C--:B------:R-:W-:Y:S01]  /*5620*/  FFMA.FTZ R127, R27, R39.reuse, -R34 ;  /* 0x000000271b7f7223 */ /* 0x080fe20000010822 */
[-CC-:B------:R-:W-:Y:S01]  /*5630*/  FFMA.FTZ R128, R29, R39.reuse, -R80.reuse ;  /* 0x000000271d807223 */ /* 0x180fe20000010850 */
[----:B------:R-:W-:Y:S01]  /*5640*/  MUFU.EX2 R0, R0 ;  /* 0x0000000000007308 */ /* 0x000fe20000000800 */
[-CC-:B0-----:R-:W-:Y:S01]  /*5650*/  FFMA.FTZ R83, R20, R39.reuse, -R80.reuse ;  /* 0x0000002714537223 */ /* 0x181fe20000010850 */
[-C--:B------:R-:W-:Y:S01]  /*5660*/  FFMA.FTZ R29, R40, R39.reuse, -R80 ;  /* 0x00000027281d7223 */ /* 0x080fe20000010850 */
[-CC-:B------:R-:W-:Y:S01]  /*5670*/  FFMA.FTZ R40, R28, R39.reuse, -R34.reuse ;  /* 0x000000271c287223 */ /* 0x180fe20000010822 */
[-C--:B------:R-:W-:Y:S01]  /*5680*/  FFMA.FTZ R129, R31, R39.reuse, -R34 ;  /* 0x000000271f817223 */ /* 0x080fe20000010822 */
[-C--:B------:R-:W-:Y:S01]  /*5690*/  FFMA.FTZ R132, R37, R39.reuse, -R80 ;  /* 0x0000002725847223 */ /* 0x080fe20000010850 */
[-C--:B------:R-:W-:Y:S01]  /*56a0*/  FFMA.FTZ R37, R32, R39.reuse, -R34 ;  /* 0x0000002720257223 */ /* 0x080fe20000010822 */
[----:B------:R-:W-:Y:S01]  /*56b0*/  FFMA.FTZ R130, R33, R39, -R80 ;  /* 0x0000002721827223 */ /* 0x000fe20000010850 */
        /* <DEDUP_REMOVED lines=33> */
[----:B--2---:R-:W-:Y:S01]  /*58d0*/  FADD.FTZ R6, R48, R3 ;  /* 0x0000000330067221 */ /* 0x004fe20000010000 */
[-C--:B------:R-:W-:Y:S01]  /*58e0*/  FFMA.FTZ R146, R68, R39.reuse, -R80 ;  /* 0x0000002744927223 */ /* 0x080fe20000010850 */
[-C--:B------:R-:W-:Y:S01]  /*58f0*/  FFMA.FTZ R147, R70, R39.reuse, -R34 ;  /* 0x0000002746937223 */ /* 0x080fe20000010822 */
[-CC-:B------:R-:W-:Y:S01]  /*5900*/  FFMA.FTZ R8, R69, R39.reuse, -R80.reuse ;  /* 0x0000002745087223 */ /* 0x180fe20000010850 */
[-C--:B------:R-:W-:Y:S01]  /*5910*/  FFMA.FTZ R148, R72, R39.reuse, -R80 ;  /* 0x0000002748947223 */ /* 0x080fe20000010850 */
[-C--:B------:R-:W-:Y:S01]  /*5920*/  FFMA.FTZ R149, R74, R39.reuse, -R34 ;  /* 0x000000274a957223 */ /* 0x080fe20000010822 */
[-CC-:B------:R-:W-:Y:S01]  /*5930*/  FFMA.FTZ R7, R73, R39.reuse, -R80.reuse ;  /* 0x0000002749077223 */ /* 0x180fe20000010850 */
[----:B------:R-:W2:Y:S01]  /*5940*/  MUFU.EX2 R84, R84 ;  /* 0x0000005400547308 */ /* 0x000ea20000000800 */
[----:B0-----:R-:W-:Y:S01]  /*5950*/  FADD.FTZ R9, R122, R9 ;  /* 0x000000097a097221 */ /* 0x001fe20000010000 */
[-C--:B------:R-:W-:Y:S01]  /*5960*/  FFMA.FTZ R150, R76, R39.reuse, -R80 ;  /* 0x000000274c967223 */ /* 0x080fe20000010850 */
[-C--:B------:R-:W-:Y:S01]  /*5970*/  FFMA.FTZ R151, R78, R39.reuse, -R34 ;  /* 0x000000274e977223 */ /* 0x080fe20000010822 */
[----:B------:R-:W-:-:S04]  /*5980*/  FFMA.FTZ R33, R77, R39, -R80 ;  /* 0x000000274d217223 */ /* 0x000fc80000010850 */
        /* <DEDUP_REMOVED lines=71> */
[-CC-:B------:R-:W-:Y:S01]  /*5e00*/  FFMA.FTZ R9, R75, R39.reuse, -R34.reuse ;  /* 0x000000274b097223 */ /* 0x180fe20000010822 */
[----:B------:R-:W-:-:S05]  /*5e10*/  FFMA.FTZ R34, R79, R39, -R34 ;  /* 0x000000274f227223 */ /* 0x000fca0000010822 */
        /* <DEDUP_REMOVED lines=48> */
.L_x_13030:
[----:B------:R-:W-:Y:S01]  /*6120*/  ULEA UR6, UR6, UR15, 0x3 ;  /* 0x0000000f06067291 */ /* 0x000fe2000f8e183f */
[----:B------:R-:W-:Y:S01]  /*6130*/  ISETP.GT.AND P1, PT, R4, R16, PT ;  /* 0x000000100400720c */ /* 0x000fe20003f24270 */
[----:B------:R-:W-:Y:S01]  /*6140*/  UMOV UR7, UR38 ;  /* 0x0000002600077c82 */ /* 0x000fe20008000000 */
[-C--:B------:R-:W-:Y:S01]  /*6150*/  FMUL.FTZ R88, R88, R5.reuse ;  /* 0x0000000558587220 */ /* 0x080fe20000410000 */
        /* <DEDUP_REMOVED lines=69> */
[----:B------:R-:W-:Y:S01]  /*65b0*/  MOV R0, R38 ;  /* 0x0000002600007202 */ /* 0x000fe20000000f00 */
[----:B------:R-:W-:Y:S06]  /*65c0*/  @P1 BRA `(.L_x_13031) ;  /* 0xffffffd800781947 */ /* 0x000fec000383ffff */
.L_x_13020:
[----:B------:R-:W-:Y:S06]  /*65d0*/  BAR.ARV 0x8, 0x200 ;  /* 0x0208000000007b1d */ /* 0x000fec0000002000 */
[----:B------:R-:W-:Y:S05]  /*65e0*/  @!P0 BRA `(.L_x_13032) ;  /* 0x0000000000048947 */ /* 0x000fea0003800000 */
[----:B------:R-:W-:Y:S01]  /*65f0*/  BPT.TRAP 0x1 ;  /* 0x000000040000795c */ /* 0x000fe20000300000 */
.L_x_13032:
        /* <DEDUP_REMOVED lines=9> */
.L_x_13033:
[----:B-1----:R-:W-:Y:S05]  /*6690*/  @P1 BRA `(.L_x_13034) ;  /* 0x0000000000081947 */ /* 0x002fea0003800000 */
[----:B------:R-:W1:Y:S02]  /*66a0*/  SYNCS.PHASECHK.TRANS64.TRYWAIT P1, [UR5+0x16850], R0 ;  /* 0x01685000ff0075a7 */ /* 0x000e640008020145 */
[----:B-1----:R-:W-:Y:S05]  /*66b0*/  @!P1 BRA `(.L_x_13035) ;  /* 0x00000088005c9947 */ /* 0x002fea0003800000 */
.L_x_13034:
[----:B------:R-:W-:Y:S01]  /*66c0*/  UIADD3 UR4, UR4, 0x400, URZ ;  /* 0x0000040004047890 */ /* 0x000fe2000fffe03f */
[----:B------:R-:W-:Y:S01]  /*66d0*/  WARPGROUP.ARRIVE ;  /* 0x00000000000079c5 */ /* 0x000fe20000000000 */
[----:B------:R-:W-:Y:S01]  /*66e0*/  UMOV UR11, 0x40000040 ;  /* 0x40000040000b7882 */ /* 0x000fe20000000000 */
[----:B01----:R-:W0:Y:S01]  /*66f0*/  SHFL.BFLY PT, R0, R3, 0x2, 0x1f ;  /* 0x0c401f0003007f89 */ /* 0x003e2200000e0000 */
[----:B------:R-:W-:Y:S01]  /*6700*/  USHF.R.U32.HI UR4, URZ, 0x4, UR4 ;  /* 0x000000043f047899 */ /* 0x000fe20008011604 */
[----:B------:R-:W-:Y:S02]  /*6710*/  IMAD.MOV.U32 R41, RZ, RZ, RZ ;  /* 0x000000ffff297224 */ /* 0x000fe400078e00ff */
[----:B------:R-:W1:Y:S01]  /*6720*/  SHFL.BFLY PT, R5, R6, 0x2, 0x1f ;  /* 0x0c401f0006057f89 */ /* 0x000e6200000e0000 */
[----:B------:R-:W-:-:S04]  /*6730*/  ULOP3.LUT UR4, UR4, 0x3fff, URZ, 0xc0, !UPT ;  /* 0x00003fff04047892 */ /* 0x000fc8000f8ec03f */
[----:B------:R-:W-:-:S04]  /*6740*/  ULEA UR4, UR39, UR4, 0xa ;  /* 0x0000000427047291 */ /* 0x000fc8000f8e503f */
[----:B------:R-:W-:-:S03]  /*6750*/  UIADD3 UR6, UR4, 0x80, URZ ;  /* 0x0000008004067890 */ /* 0x000fc6000fffe03f */
[----:B------:R-:W-:Y:S02]  /*6760*/  UMOV UR10, UR4 ;  /* 0x00000004000a7c82 */ /* 0x000fe40008000000 */
[----:B------:R-:W-:Y:S01]  /*6770*/  HGMMA.64x64x16.F32 R88, R120, gdesc[UR8].tnspB, R88, gsb0 ;  /* 0x40e0000878587df0 */ /* 0x000fe20008000858 */
[----:B------:R-:W-:Y:S01]  /*6780*/  UMOV UR11, 0x40000040 ;  /* 0x40000040000b7882 */ /* 0x000fe20000000000 */
[----:B------:R-:W-:Y:S01]  /*6790*/  UMOV UR10, UR6 ;  /* 0x00000006000a7c82 */ /* 0x000fe20008000000 */
[----:B------:R-:W-:Y:S01]  /*67a0*/  UIADD3 UR6, UR4, 0x100, URZ ;  /* 0x0000010004067890 */ /* 0x000fe2000fffe03f */
[----:B0-----:R-:W-:Y:S01]  /*67b0*/  FADD.FTZ R0, R0, R3 ;  /* 0x0000000300007221 */ /* 0x001fe20000010000 */
[----:B------:R-:W-:Y:S02]  /*67c0*/  IMAD.MOV.U32 R3, RZ, RZ, -0x800000 ;  /* 0xff800000ff037424 */ /* 0x000fe400078e00ff */
[----:B-1----:R-:W-:Y:S02]  /*67d0*/  FADD.FTZ R4, R5, R6 ;  /* 0x0000000605047221 */ /* 0x002fe40000010000 */
[----:B------:R-:W0:Y:S04]  /*67e0*/  SHFL.BFLY PT, R5, R0, 0x1, 0x1f ;  /* 0x0c201f0000057f89 */ /* 0x000e2800000e0000 */
[----:B------:R-:W1:Y:S01]  /*67f0*/  SHFL.BFLY PT, R7, R4, 0x1, 0x1f ;  /* 0x0c201f0004077f89 */ /* 0x000e6200000e0000 */
[----:B0-----:R-:W-:Y:S01]  /*6800*/  FADD.FTZ R8, R0, R5 ;  /* 0x0000000500087221 */ /* 0x001fe20000010000 */
[----:B------:R-:W-:-:S02]  /*6810*/  IMAD.MOV.U32 R0, RZ, RZ, -0x800000 ;  /* 0xff800000ff007424 */ /* 0x000fc400078e00ff */
        /* <DEDUP_REMOVED lines=10> */
[----:B------:R-:W-:Y:S01]  /*68c0*/  @P1 FFMA.FTZ R3, R5, R38, R6 ;  /* 0x0000002605031223 */ /* 0x000fe20000010006 */
[----:B------:R-:W-:Y:S02]  /*68d0*/  WARPGROUP.DEPBAR.LE gsb0, 0x0 ;  /* 0x00008000000079c5 */ /* 0x000fe40000010000 */
[----:B------:R-:W-:Y:S01]  /*68e0*/  WARPGROUP.ARRIVE ;  /* 0x00000000000079c5 */ /* 0x000fe20000000000 */
[----:B------:R2:W0:Y:S01]  /*68f0*/  @P2 MUFU.RCP R4, R9 ;  /* 0x0000000900042308 */ /* 0x0004220000001000 */
[----:B-1----:R-:W-:-:S04]  /*6900*/  @P2 FMUL.FTZ R7, R7, 0.69314718246459960938 ;  /* 0x3f31721807072820 */ /* 0x002fc80000410000 */
[----:B------:R-:W-:Y:S01]  /*6910*/  HGMMA.64x64x16.F32 R88, R124, gdesc[UR8].tnspB, R88, gsb0 ;  /* 0x40e000087c587df0 */ /* 0x000fe20008000858 */
[----:B------:R-:W-:Y:S01]  /*6920*/  UMOV UR10, UR6 ;  /* 0x00000006000a7c82 */ /* 0x000fe20008000000 */
[----:B------:R-:W-:Y:S01]  /*6930*/  UMOV UR11, 0x40000040 ;  /* 0x40000040000b7882 */ /* 0x000fe20000000000 */
[----:B------:R-:W-:Y:S01]  /*6940*/  UIADD3 UR6, UR4, 0x180, URZ ;  /* 0x0000018004067890 */ /* 0x000fe2000fffe03f */
[----:B------:R-:W-:Y:S01]  /*6950*/  @P2 FFMA.FTZ R0, R10, R46, R7 ;  /* 0x0000002e0a002223 */ /* 0x000fe20000010007 */
        /* <DEDUP_REMOVED lines=35> */
.L_x_13036:
        /* <DEDUP_REMOVED lines=42> */
[----:B--2---:R-:W-:-:S05]  /*6e30*/  IADD3 R5, R5, 0x1, RZ ;  /* 0x0000000105057810 */ /* 0x004fca0007ffe0ff */
[----:B------:R1:W-:Y:S06]  /*6e40*/  STL [R1+0x18], R5 ;  /* 0x0000180501007387 */ /* 0x0003ec0000100800 */
.L_x_13012:
[----:B-1----:R-:W1:Y:S01]  /*6e50*/  S2R R5, SR_CgaCtaId ;  /* 0x0000000000057919 */ /* 0x002e620000008800 */
[----:B------:R-:W-:Y:S01]  /*6e60*/  MOV R16, 0x400 ;  /* 0x0000040000107802 */ /* 0x000fe20000000f00 */
[----:B------:R-:W-:Y:S01]  /*6e70*/  BSSY B0, `(.L_x_13037) ;  /* 0x0000222000007945 */ /* 0x000fe20003800000 */
[----:B------:R-:W-:Y:S02]  /*6e80*/  BAR.SYNC.DEFER_BLOCKING 0x5, 0x200 ;  /* 0x0148000000007b1d */ /* 0x000fe40000010000 */
[----:B-1----:R-:W-:-:S05]  /*6e90*/  LEA R16, R5, R16, 0x18 ;  /* 0x0000001005107211 */ /* 0x002fca00078ec0ff */
[----:B------:R1:W2:Y:S01]  /*6ea0*/  LDS.128 R4, [R16+0x168d0] ;  /* 0x0168d00010047984 */ /* 0x0002a20000000c00 */
[----:B------:R-:W-:Y:S06]  /*6eb0*/  BAR.ARV 0x4, 0x200 ;  /* 0x0108000000007b1d */ /* 0x000fec0000002000 */
[----:B------:R-:W-:Y:S05]  /*6ec0*/  @P0 BRA `(.L_x_13038) ;  /* 0x0000001400fc0947 */ /* 0x000fea0003800000 */
[----:B------:R-:W3:Y:S01]  /*6ed0*/  LDL R8, [R1+0x48] ;  /* 0x0000480001087983 */ /* 0x000ee20000100800 */
[----:B------:R-:W4:Y:S01]  /*6ee0*/  LDC.64 R60, c[0x0][0xc00] ;  /* 0x00030000ff3c7b82 */ /* 0x000f220000000a00 */
[----:B------:R-:W0:Y:S01]  /*6ef0*/  S2R R9, SR_SWINHI ;  /* 0x0000000000097919 */ /* 0x000e220000002f00 */
[----:B------:R-:W-:Y:S02]  /*6f00*/  F2FP.F16.F32.PACK_AB R24, R21, R20 ;  /* 0x000000141518723e */ /* 0x000fe400000000ff */
[----:B------:R-:W-:Y:S01]  /*6f10*/  F2FP.F16.F32.PACK_AB R25, R43, R42 ;  /* 0x0000002a2b19723e */ /* 0x000fe200000000ff */
[----:B------:R-:W4:Y:S01]  /*6f20*/  LDL R69, [R1+0x44] ;  /* 0x0000440001457983 */ /* 0x000f220000100800 */
[----:B------:R-:W-:Y:S02]  /*6f30*/  F2FP.F16.F32.PACK_AB R26, R29, R28 ;  /* 0x0000001c1d1a723e */ /* 0x000fe400000000ff */
[----:B------:R-:W-:Y:S01]  /*6f40*/  F2FP.F16.F32.PACK_AB R27, R45, R44 ;  /* 0x0000002c2d1b723e */ /* 0x000fe200000000ff */
[C---:B------:R-:W-:Y:S01]  /*6f50*/  IMAD.SHL.U32 R65, R17.reuse, 0x4, RZ ;  /* 0x0000000411417824 */ /* 0x040fe200078e00ff */
[----:B------:R-:W-:Y:S01]  /*6f60*/  SHF.L.U64.HI R68, R17, 0x2, R153 ;  /* 0x0000000211447819 */ /* 0x000fe20000010299 */
[----:B------:R-:W4:Y:S01]  /*6f70*/  LDL R67, [R1+0xc] ;  /* 0x00000c0001437983 */ /* 0x000f220000100800 */
[----:B------:R-:W-:Y:S01]  /*6f80*/  MOV R62, RZ ;  /* 0x000000ff003e7202 */ /* 0x000fe20000000f00 */
[----:B------:R-:W-:Y:S01]  /*6f90*/  ULDC.64 UR4, c[0x0][0xc08] ;  /* 0x0003020000047ab9 */ /* 0x000fe20000000a00 */
[----:B------:R-:W-:-:S02]  /*6fa0*/  MOV R56, R16 ;  /* 0x0000001000387202 */ /* 0x000fc40000000f00 */
[----:B0-----:R-:W-:Y:S01]  /*6fb0*/  MOV R57, R9 ;  /* 0x0000000900397202 */ /* 0x001fe20000000f00 */
[----:B------:R-:W-:Y:S02]  /*6fc0*/  BAR.SYNC.DEFER_BLOCKING 0x1, 0x180 ;  /* 0x0046000000007b1d */ /* 0x000fe40000010000 */
[----:B---3--:R-:W-:-:S03]  /*6fd0*/  IMAD.WIDE R8, R8, 0x2, R56 ;  /* 0x0000000208087825 */ /* 0x008fc600078e0238 */
[----:B------:R-:W-:-:S04]  /*6fe0*/  LOP3.LUT R11, R8, 0x380, RZ, 0xc0, !PT ;  /* 0x00000380080b7812 */ /* 0x000fc800078ec0ff */
[----:B------:R-:W-:Y:S02]  /*6ff0*/  SHF.R.U64 R11, R11, 0x3, RZ ;  /* 0x000000030b0b7819 */ /* 0x000fe400000012ff */
[C---:B------:R-:W-:Y:S02]  /*7000*/  IADD3 R10, P0, R8.reuse, 0x60, RZ ;  /* 0x00000060080a7810 */ /* 0x040fe40007f1e0ff */
[C---:B------:R-:W-:Y:S02]  /*7010*/  IADD3 R63, P1, R8.reuse, 0x40, RZ ;  /* 0x00000040083f7810 */ /* 0x040fe40007f3e0ff */
[----:B------:R-:W-:Y:S02]  /*7020*/  IADD3 R59, P2, R8, 0x20, RZ ;  /* 0x00000020083b7810 */ /* 0x000fe40007f5e0ff */
[----:B------:R-:W-:Y:S01]  /*7030*/  LOP3.LUT R8, R11, R8, RZ, 0x3c, !PT ;  /* 0x000000080b087212 */ /* 0x000fe200078e3cff */
[--C-:B------:R-:W-:Y:S02]  /*7040*/  IMAD.X R11, RZ, RZ, R9.reuse, P0 ;  /* 0x000000ffff0b7224 */ /* 0x100fe400000e0609 */
[--C-:B------:R-:W-:Y:S01]  /*7050*/  IMAD.X R13, RZ, RZ, R9.reuse, P1 ;  /* 0x000000ffff0d7224 */ /* 0x100fe200008e0609 */
[----:B------:R-:W-:Y:S01]  /*7060*/  MOV R58, R8 ;  /* 0x00000008003a7202 */ /* 0x000fe20000000f00 */
[----:B------:R-:W-:Y:S01]  /*7070*/  IMAD.X R15, RZ, RZ, R9, P2 ;  /* 0x000000ffff0f7224 */ /* 0x000fe200010e0609 */
[----:B------:R-:W-:-:S02]  /*7080*/  LOP3.LUT R9, R10, 0x380, RZ, 0xc0, !PT ;  /* 0x000003800a097812 */ /* 0x000fc400078ec0ff */
[----:B------:R-:W-:Y:S02]  /*7090*/  LOP3.LUT R8, R63, 0x380, RZ, 0xc0, !PT ;  /* 0x000003803f087812 */ /* 0x000fe400078ec0ff */
[----:B--2---:R-:W-:Y:S02]  /*70a0*/  LOP3.LUT R4, R59, 0x380, RZ, 0xc0, !PT ;  /* 0x000003803b047812 */ /* 0x004fe400078ec0ff */
[----:B------:R-:W-:Y:S02]  /*70b0*/  SHF.R.U64 R9, R9, 0x3, RZ ;  /* 0x0000000309097819 */ /* 0x000fe400000012ff */
[----:B------:R-:W-:Y:S02]  /*70c0*/  SHF.R.U64 R8, R8, 0x3, RZ ;  /* 0x0000000308087819 */ /* 0x000fe400000012ff */
[----:B------:R-:W-:Y:S02]  /*70d0*/  SHF.R.U64 R4, R4, 0x3, RZ ;  /* 0x0000000304047819 */ /* 0x000fe400000012ff */
[----:B------:R-:W-:-:S02]  /*70e0*/  LOP3.LUT R10, R9, R10, RZ, 0x3c, !PT ;  /* 0x0000000a090a7212 */ /* 0x000fc400078e3cff */
[----:B------:R-:W-:Y:S02]  /*70f0*/  LOP3.LUT R12, R8, R63, RZ, 0x3c, !PT ;  /* 0x0000003f080c7212 */ /* 0x000fe400078e3cff */
[----:B------:R-:W-:Y:S02]  /*7100*/  LOP3.LUT R14, R4, R59, RZ, 0x3c, !PT ;  /* 0x0000003b040e7212 */ /* 0x000fe400078e3cff */
[----:B------:R-:W-:Y:S01]  /*7110*/  MOV R4, R10 ;  /* 0x0000000a00047202 */ /* 0x000fe20000000f00 */
[----:B------:R0:W-:Y:S01]  /*7120*/  STSM.16.M88.4 [R58], R24 ;  /* 0x000000183a007844 */ /* 0x0001e20000000200 */
[----:B------:R-:W-:Y:S02]  /*7130*/  MOV R66, R12 ;  /* 0x0000000c00427202 */ /* 0x000fe40000000f00 */
[----:B------:R-:W-:Y:S02]  /*7140*/  MOV R63, R14 ;  /* 0x0000000e003f7202 */ /* 0x000fe40000000f00 */
        /* <DEDUP_REMOVED lines=8> */
[----:B0-----:R-:W-:Y:S02]  /*71d0*/  F2FP.F16.F32.PACK_AB R24, R39, R38 ;  /* 0x000000262718723e */ /* 0x001fe400000000ff */
[----:B------:R-:W-:Y:S02]  /*71e0*/  F2FP.F16.F32.PACK_AB R25, R55, R54 ;  /* 0x000000363719723e */ /* 0x000fe400000000ff */
[----:B------:R-:W-:Y:S02]  /*71f0*/  F2FP.F16.F32.PACK_AB R26, R41, R40 ;  /* 0x00000028291a723e */ /* 0x000fe400000000ff */
[----:B------:R-:W-:Y:S01]  /*7200*/  F2FP.F16.F32.PACK_AB R27, R119, R118 ;  /* 0x00000076771b723e */ /* 0x000fe200000000ff */
[----:B------:R0:W-:Y:S04]  /*7210*/  STSM.16.M88.4 [R63], R8 ;  /* 0x000000083f007844 */ /* 0x0001e80000000200 */
[----:B------:R-:W-:Y:S04]  /*7220*/  STSM.16.M88.4 [R66], R12 ;  /* 0x0000000c42007844 */ /* 0x000fe80000000200 */
[----:B------:R2:W-:Y:S01]  /*7230*/  STSM.16.M88.4 [R4], R24 ;  /* 0x0000001804007844 */ /* 0x0005e20000000200 */
[----:B------:R-:W-:Y:S01]  /*7240*/  BAR.SYNC.DEFER_BLOCKING 0x1, 0x180 ;  /* 0x0046000000007b1d */ /* 0x000fe20000010000 */
[----:B----4-:R-:W-:-:S04]  /*7250*/  ISETP.NE.U32.AND P0, PT, R60, RZ, PT ;  /* 0x000000ff3c00720c */ /* 0x010fc80003f05070 */
[----:B------:R-:W-:-:S03]  /*7260*/  ISETP.NE.AND.EX P0, PT, R61, RZ, PT, P0 ;  /* 0x000000ff3d00720c */ /* 0x000fc60003f05300 */
[----:B0-----:R-:W0:Y:S01]  /*7270*/  LDC R8, c[0x0][0xad4] ;  /* 0x0002b500ff087b82 */ /* 0x001e220000000800 */
[----:B------:R-:W-:-:S05]  /*7280*/  IADD3 R58, P1, R65, R60, RZ ;  /* 0x0000003c413a7210 */ /* 0x000fca0007f3e0ff */
[----:B------:R-:W-:Y:S02]  /*7290*/  IMAD.X R59, R68, 0x1, R61, P1 ;  /* 0x00000001443b7824 */ /* 0x000fe400008e063d */
[----:B--2---:R-:W2:Y:S03]  /*72a0*/  LDC R4, c[0x0][0xbe8] ;  /* 0x0002fa00ff047b82 */ /* 0x004ea60000000800 */
[----:B------:R-:W3:Y:S01]  /*72b0*/  @P0 LDG.E R62, desc[UR36][R58.64] ;  /* 0x000000243a3e0981 */ /* 0x000ee2000c1e1900 */
[----:B------:R-:W-:-:S04]  /*72c0*/  ISETP.NE.U32.AND P1, PT, RZ, UR4, PT ;  /* 0x00000004ff007c0c */ /* 0x000fc8000bf25070 */
[----:B------:R-:W-:Y:S01]  /*72d0*/  ISETP.NE.AND.EX P1, PT, RZ, UR5, PT, P1 ;  /* 0x00000005ff007c0c */ /* 0x000fe2000bf25310 */
[----:B------:R-:W-:-:S12]  /*72e0*/  IMAD.MOV.U32 R26, RZ, RZ, 0x9b8 ;  /* 0x000009b8ff1a7424 */ /* 0x000fd800078e00ff */
[----:B------:R-:W-:-:S04]  /*72f0*/  @P1 IADD3 R64, P2, R65, UR4, RZ ;  /* 0x0000000441401c10 */ /* 0x000fc8000ff5e0ff */
[----:B------:R-:W-:Y:S02]  /*7300*/  @P1 IADD3.X R65, R68, UR5, RZ, P2, !PT ;  /* 0x0000000544411c10 */ /* 0x000fe400097fe4ff */
[----:B------:R-:W-:-:S04]  /*7310*/  ISETP.NE.AND P2, PT, R19, RZ, PT ;  /* 0x000000ff1300720c */ /* 0x000fc80003f45270 */
[----:B0-----:R-:W-:-:S04]  /*7320*/  SEL R8, R19, R8, P2 ;  /* 0x0000000813087207 */ /* 0x001fc80001000000 */
[----:B------:R-:W-:Y:S02]  /*7330*/  ISETP.GT.AND P3, PT, R8, 0x1, PT ;  /* 0x000000010800780c */ /* 0x000fe40003f64270 */
[----:B--2---:R-:W-:Y:S01]  /*7340*/  ISETP.NE.AND P4, PT, R4, 0x1, PT ;  /* 0x000000010400780c */ /* 0x004fe20003f85270 */
[----:B------:R-:W0:Y:S01]  /*7350*/  LDC.64 R8, c[0x0][0xba8] ;  /* 0x0002ea00ff087b82 */ /* 0x000e220000000a00 */
[----:B------:R-:W-:-:S07]  /*7360*/  SEL R26, R26, 0x978, P3 ;  /* 0x000009781a1a7807 */ /* 0x000fce0001800000 */
[----:B------:R-:W2:Y:S01]  /*7370*/  LDC.64 R14, c[0x0][R26+0x220] ;  /* 0x000088001a0e7b82 */ /* 0x000ea20000000a00 */
[----:B------:R-:W-:-:S07]  /*7380*/  ISETP.NE.U32.AND P2, PT, R60, RZ, PT ;  /* 0x000000ff3c00720c */ /* 0x000fce0003f45070 */
[----:B------:R-:W4:Y:S01]  /*7390*/  LDC.64 R12, c[0x0][R26+0x218] ;  /* 0x000086001a0c7b82 */ /* 0x000f220000000a00 */
[----:B------:R-:W-:-:S07]  /*73a0*/  ISETP.NE.AND.EX P2, PT, R61, RZ, PT, P2 ;  /* 0x000000ff3d00720c */ /* 0x000fce0003f45320 */
[----:B------:R-:W1:Y:S01]  /*73b0*/  @P4 LDC R60, c[0x0][0xbec] ;  /* 0x0002fb00ff3c4b82 */ /* 0x000e620000000800 */
[----:B------:R-:W-:Y:S01]  /*73c0*/  SEL R17, R17, RZ, !P2 ;  /* 0x000000ff11117207 */ /* 0x000fe20005000000 */
[----:B------:R-:W-:-:S06]  /*73d0*/  ULDC UR4, c[0x0][0xa88] ;  /* 0x0002a20000047ab9 */ /* 0x000fcc0000000800 */
[----:B------:R-:W1:Y:S01]  /*73e0*/  @P4 LDC R61, c[0x0][0xbf0] ;  /* 0x0002fc00ff3d4b82 */ /* 0x000e620000000800 */
[----:B------:R-:W-:Y:S01]  /*73f0*/  SEL R153, R153, RZ, !P2 ;  /* 0x000000ff99997207 */ /* 0x000fe20005000000 */
[----:B------:R-:W-:-:S06]  /*7400*/  IMAD.U32 R63, RZ, RZ, UR4 ;  /* 0x00000004ff3f7e24 */ /* 0x000fcc000f8e00ff */
[----:B------:R-:W1:Y:S01]  /*7410*/  LDC.64 R10, c[0x0][R26+0x228] ;  /* 0x00008a001a0a7b82 */ /* 0x000e620000000a00 */
[----:B--2---:R-:W-:Y:S01]  /*7420*/  IMAD R15, R15, R17, RZ ;  /* 0x000000110f0f7224 */ /* 0x004fe200078e02ff */
[----:B------:R2:W5:Y:S01]  /*7430*/  @P1 LDG.E R63, desc[UR36][R64.64] ;  /* 0x00000024403f1981 */ /* 0x000562000c1e1900 */
[----:B----4-:R-:W-:-:S04]  /*7440*/  IMAD.WIDE.U32 R24, R12, R18, RZ ;  /* 0x000000120c187225 */ /* 0x010fc800078e00ff */
[C---:B------:R-:W-:Y:S01]  /*7450*/  IMAD R153, R14.reuse, R153, R15 ;  /* 0x000000990e997224 */ /* 0x040fe200078e020f */
[----:B------:R-:W-:Y:S01]  /*7460*/  SEL R19, R67, RZ, P3 ;  /* 0x000000ff43137207 */ /* 0x000fe20001800000 */
[----:B------:R-:W-:Y:S01]  /*7470*/  IMAD.WIDE.U32 R14, R14, R17, RZ ;  /* 0x000000110e0e7225 */ /* 0x000fe200078e00ff */
[----:B0-----:R-:W0:Y:S03]  /*7480*/  @!P3 LDC R8, c[0x0][0xb50] ;  /* 0x0002d400ff08bb82 */ /* 0x001e260000000800 */
[----:B------:R-:W-:Y:S02]  /*7490*/  IMAD R27, R13, R18, RZ ;  /* 0x000000120d1b7224 */ /* 0x000fe400078e02ff */
[----:B--2---:R-:W-:-:S03]  /*74a0*/  IMAD R65, R23, 0xc0, R69 ;  /* 0x000000c017417824 */ /* 0x004fc600078e0245 */
[----:B------:R-:W2:Y:S01]  /*74b0*/  LDC.64 R12, c[0x0][R26+0x210] ;  /* 0x000084001a0c7b82 */ /* 0x000ea20000000a00 */
[----:B------:R-:W-:Y:S02]  /*74c0*/  IMAD.IADD R153, R15, 0x1, R153 ;  /* 0x000000010f997824 */ /* 0x000fe400078e0299 */
[----:B------:R-:W-:Y:S02]  /*74d0*/  IMAD.MOV.U32 R15, RZ, RZ, R65 ;  /* 0x000000ffff0f7224 */ /* 0x000fe400078e0041 */
[----:B------:R-:W-:Y:S02]  /*74e0*/  IMAD.IADD R27, R25, 0x1, R27 ;  /* 0x00000001191b7824 */ /* 0x000fe400078e021b */
[-C--:B-1----:R-:W-:Y:S01]  /*74f0*/  IMAD R25, R11, R19.reuse, RZ ;  /* 0x000000130b197224 */ /* 0x082fe200078e02ff */
[----:B------:R-:W1:Y:S01]  /*7500*/  @!P3 LDC R9, c[0x0][0xb54] ;  /* 0x0002d500ff09bb82 */ /* 0x000e620000000800 */
[----:B------:R-:W-:-:S04]  /*7510*/  IMAD.WIDE.U32 R10, R10, R19, RZ ;  /* 0x000000130a0a7225 */ /* 0x000fc800078e00ff */
[----:B------:R-:W-:Y:S01]  /*7520*/  IMAD.IADD R25, R11, 0x1, R25 ;  /* 0x000000010b197824 */ /* 0x000fe200078e0219 */
[--C-:B---3--:R-:W-:Y:S01]  /*7530*/  IADD3 R24, P2, P5, R14, R24, R62.reuse ;  /* 0x000000180e187210 */ /* 0x108fe20007d5e03e */
[----:B------:R-:W-:Y:S01]  /*7540*/  @P4 IMAD.HI.U32 R14, R65, R60, RZ ;  /* 0x0000003c410e4227 */ /* 0x000fe200078e00ff */
[----:B------:R-:W-:-:S04]  /*7550*/  SHF.R.S32.HI R60, RZ, 0x1f, R62 ;  /* 0x0000001fff3c7819 */ /* 0x000fc8000001143e */
[----:B------:R-:W-:-:S04]  /*7560*/  @P4 SHF.R.U32.HI R15, RZ, R61, R14 ;  /* 0x0000003dff0f4219 */ /* 0x000fc8000001160e */
[----:B------:R-:W-:Y:S02]  /*7570*/  IADD3 R19, -R15, RZ, RZ ;  /* 0x000000ff0f137210 */ /* 0x000fe40007ffe1ff */
[----:B------:R-:W-:Y:S02]  /*7580*/  IADD3.X R14, R153, R27, R60, P2, P5 ;  /* 0x0000001b990e7210 */ /* 0x000fe400017ea43c */
[----:B------:R-:W-:Y:S02]  /*7590*/  IADD3 R10, P2, P5, R15, R24, R10 ;  /* 0x000000180f0a7210 */ /* 0x000fe40007d5e00a */
[----:B------:R-:W-:Y:S01]  /*75a0*/  SHF.R.S32.HI R11, RZ, 0x1f, R15 ;  /* 0x0000001fff0b7819 */ /* 0x000fe2000001140f */
[----:B------:R-:W-:-:S03]  /*75b0*/  IMAD R15, R4, R19, R65 ;  /* 0x00000013040f7224 */ /* 0x000fc600078e0241 */
[----:B------:R-:W-:Y:S01]  /*75c0*/  IADD3.X R11, R11, R14, R25, P2, P5 ;  /* 0x0000000e0b0b7210 */ /* 0x000fe200017ea419 */
[----:B--2---:R-:W-:Y:S01]  /*75d0*/  IMAD R13, R13, R15, RZ ;  /* 0x0000000f0d0d7224 */ /* 0x004fe200078e02ff */
[----:B------:R-:W-:-:S05]  /*75e0*/  SHF.R.S32.HI R19, RZ, 0x1f, R15 ;  /* 0x0000001fff137819 */ /* 0x000fca000001140f */
[C---:B------:R-:W-:Y:S02]  /*75f0*/  IMAD R19, R12.reuse, R19, R13 ;  /* 0x000000130c137224 */ /* 0x040fe400078e020d */
[----:B------:R-:W-:-:S04]  /*7600*/  IMAD.WIDE.U32 R12, R12, R15, R10 ;  /* 0x0000000f0c0c7225 */ /* 0x000fc800078e000a */
[----:B------:R-:W-:Y:S01]  /*7610*/  IMAD.IADD R10, R13, 0x1, R19 ;  /* 0x000000010d0a7824 */ /* 0x000fe200078e0213 */
[----:B0-----:R-:W-:-:S04]  /*7620*/  LEA R13, P2, R12, R8, 0x2 ;  /* 0x000000080c0d7211 */ /* 0x001fc800078410ff */
[----:B-1----:R-:W-:Y:S01]  /*7630*/  LEA.HI.X R14, R12, R9, R10, 0x2, P2 ;  /* 0x000000090c0e7211 */ /* 0x002fe200010f140a */
[----:B------:R-:W-:Y:S08]  /*7640*/  @P1 BRA `(.L_x_13039) ;  /* 0x0000000000101947 */ /* 0x000ff00003800000 */
[----:B------:R-:W-:Y:S05]  /*7650*/  @!P0 BRA `(.L_x_13039) ;  /* 0x00000000000c8947 */ /* 0x000fea0003800000 */
[----:B------:R-:W2:Y:S04]  /*7660*/  LDG.E R8, desc[UR36][R58.64] ;  /* 0x000000243a087981 */ /* 0x000ea8000c1e1900 */
[----:B-----5:R-:W2:Y:S02]  /*7670*/  LDG.E R63, desc[UR36][R58.64+0x4] ;  /* 0x000004243a3f7981 */ /* 0x020ea4000c1e1900 */
[----:B--2---:R-:W-:-:S07]  /*7680*/  IMAD.IADD R63, R63, 0x1, -R8 ;  /* 0x000000013f3f7824 */ /* 0x004fce00078e0a08 */
.L_x_13039:
        /* <DEDUP_REMOVED lines=9> */
[----:B------:R-:W-:-:S05]  /*7720*/  LOP3.LUT R12, R12, 0xffffff80, RZ, 0xc0, !PT ;  /* 0xffffff800c0c7812 */ /* 0x000fca00078ec0ff */
[----:B------:R-:W-:Y:S02]  /*7730*/  IMAD.IADD R12, R19, 0x1, -R12 ;  /* 0x00000001130c7824 */ /* 0x000fe400078e0a0c */
[----:B-----5:R-:W-:-:S03]  /*7740*/  IMAD R19, R63, R4, RZ ;  /* 0x000000043f137224 */ /* 0x020fc600078e02ff */
[----:B------:R-:W-:Y:S01]  /*7750*/  LOP3.LUT P0, RZ, R12, 0x3, RZ, 0xc0, !PT ;  /* 0x000000030cff7812 */ /* 0x000fe2000780c0ff */
[----:B--2---:R-:W-:-:S05]  /*7760*/  IMAD R24, R23, 0xc0, R15 ;  /* 0x000000c017187824 */ /* 0x004fca00078e020f */
[C---:B------:R-:W-:Y:S02]  /*7770*/  IADD3 R12, R24.reuse, 0x8, RZ ;  /* 0x00000008180c7810 */ /* 0x040fe40007ffe0ff */
[-C--:B------:R-:W-:Y:S02]  /*7780*/  ISETP.GE.OR P1, PT, R24, R19.reuse, P0 ;  /* 0x000000131800720c */ /* 0x080fe40000726670 */
[-C--:B------:R-:W-:Y:S02]  /*7790*/  ISETP.GE.OR P0, PT, R12, R19.reuse, P0 ;  /* 0x000000130c00720c */ /* 0x080fe40000706670 */
[----:B------:R-:W-:-:S09]  /*77a0*/  ISETP.GE.AND P2, PT, R24, R19, PT ;  /* 0x000000131800720c */ /* 0x000fd20003f46270 */
[----:B0-----:R0:W-:Y:S04]  /*77b0*/  @!P1 ST.E desc[UR36][R8.64], R3 ;  /* 0x0000000308009985 */ /* 0x0011e8000c101924 */
[----:B------:R0:W-:Y:S01]  /*77c0*/  @!P0 ST.E desc[UR36][R10.64], R0 ;  /* 0x000000000a008985 */ /* 0x0001e2000c101924 */
[----:B------:R-:W-:Y:S01]  /*77d0*/  ISETP.GE.AND P0, PT, R12, R19, PT ;  /* 0x000000130c00720c */ /* 0x000fe20003f06270 */
[----:B------:R-:W-:-:S12]  /*77e0*/  @P3 BRA `(.L_x_13040) ;  /* 0x0000000400b83947 */ /* 0x000fd80003800000 */
[----:B------:R-:W1:Y:S01]  /*77f0*/  S2R R15, SR_TID.X ;  /* 0x00000000000f7919 */ /* 0x000e620000002100 */
[----:B------:R-:W2:Y:S01]  /*7800*/  @P4 LDC R33, c[0x0][0xbec] ;  /* 0x0002fb00ff214b82 */ /* 0x000ea20000000800 */
[----:B------:R-:W-:-:S07]  /*7810*/  ULDC.64 UR4, c[0x0][0xaa0] ;  /* 0x0002a80000047ab9 */ /* 0x000fce0000000a00 */
[----:B------:R-:W3:Y:S01]  /*7820*/  @P4 LDC R35, c[0x0][0xbf0] ;  /* 0x0002fc00ff234b82 */ /* 0x000ee20000000800 */
[----:B-1----:R-:W-:-:S05]  /*7830*/  VIADD R15, R15, 0xffffff80 ;  /* 0xffffff800f0f7836 */ /* 0x002fca0000000000 */
[----:B------:R-:W-:-:S04]  /*7840*/  SHF.R.S32.HI R58, RZ, 0x1f, R15 ;  /* 0x0000001fff3a7819 */ /* 0x000fc8000001140f */
[----:B------:R-:W-:-:S04]  /*7850*/  LEA.HI R58, R58, R15, RZ, 0x3 ;  /* 0x0000000f3a3a7211 */ /* 0x000fc800078f18ff */
[----:B------:R-:W-:-:S05]  /*7860*/  SHF.R.S32.HI R58, RZ, 0x3, R58 ;  /* 0x00000003ff3a7819 */ /* 0x000fca000001143a */
[----:B0-----:R-:W-:-:S04]  /*7870*/  IMAD R3, R58, 0x40, R152 ;  /* 0x000000403a037824 */ /* 0x001fc800078e0298 */
[----:B------:R-:W-:-:S03]  /*7880*/  IMAD.WIDE R56, R3, 0x2, R56 ;  /* 0x0000000203387825 */ /* 0x000fc600078e0238 */
[C---:B------:R-:W-:Y:S02]  /*7890*/  IADD3 R25, P0, R56.reuse, 0x1800, RZ ;  /* 0x0000180038197810 */ /* 0x040fe40007f1e0ff */
[C---:B------:R-:W-:Y:S02]  /*78a0*/  IADD3 R29, P1, R56.reuse, 0x3000, RZ ;  /* 0x00003000381d7810 */ /* 0x040fe40007f3e0ff */
[----:B------:R-:W-:Y:S02]  /*78b0*/  LOP3.LUT R13, R56, 0x380, RZ, 0xc0, !PT ;  /* 0x00000380380d7812 */ /* 0x000fe400078ec0ff */
[----:B------:R-:W-:Y:S02]  /*78c0*/  LOP3.LUT R24, R25, 0x380, RZ, 0xc0, !PT ;  /* 0x0000038019187812 */ /* 0x000fe400078ec0ff */
[----:B------:R-:W-:Y:S02]  /*78d0*/  LOP3.LUT R28, R29, 0x380, RZ, 0xc0, !PT ;  /* 0x000003801d1c7812 */ /* 0x000fe400078ec0ff */
[----:B------:R-:W-:-:S02]  /*78e0*/  SHF.R.U64 R13, R13, 0x3, RZ ;  /* 0x000000030d0d7819 */ /* 0x000fc400000012ff */
[----:B------:R-:W-:Y:S02]  /*78f0*/  SHF.R.U64 R24, R24, 0x3, RZ ;  /* 0x0000000318187819 */ /* 0x000fe400000012ff */
[----:B------:R-:W-:Y:S02]  /*7900*/  SHF.R.U64 R28, R28, 0x3, RZ ;  /* 0x000000031c1c7819 */ /* 0x000fe400000012ff */
[----:B------:R-:W-:Y:S01]  /*7910*/  LOP3.LUT R12, R13, R56, RZ, 0x3c, !PT ;  /* 0x000000380d0c7212 */ /* 0x000fe200078e3cff */
[--C-:B------:R-:W-:Y:S01]  /*7920*/  IMAD.MOV.U32 R13, RZ, RZ, R57.reuse ;  /* 0x000000ffff0d7224 */ /* 0x100fe200078e0039 */
[----:B------:R-:W-:Y:S01]  /*7930*/  LOP3.LUT R24, R24, R25, RZ, 0x3c, !PT ;  /* 0x0000001918187212 */ /* 0x000fe200078e3cff */
[--C-:B------:R-:W-:Y:S01]  /*7940*/  IMAD.X R25, RZ, RZ, R57.reuse, P0 ;  /* 0x000000ffff197224 */ /* 0x100fe200000e0639 */
[----:B------:R-:W-:Y:S01]  /*7950*/  LOP3.LUT R28, R28, R29, RZ, 0x3c, !PT ;  /* 0x0000001d1c1c7212 */ /* 0x000fe200078e3cff */
[----:B------:R-:W-:Y:S02]  /*7960*/  IMAD.X R29, RZ, RZ, R57, P1 ;  /* 0x000000ffff1d7224 */ /* 0x000fe400008e0639 */
[----:B------:R-:W4:Y:S04]  /*7970*/  LD.E.128 R12, desc[UR36][R12.64] ;  /* 0x000000240c0c7980 */ /* 0x000f28000c101d00 */
[----:B------:R-:W4:Y:S04]  /*7980*/  LD.E.128 R24, desc[UR36][R24.64] ;  /* 0x0000002418187980 */ /* 0x000f28000c101d00 */
[----:B------:R-:W4:Y:S01]  /*7990*/  LD.E.128 R28, desc[UR36][R28.64] ;  /* 0x000000241c1c7980 */ /* 0x000f22000c101d00 */
[----:B------:R-:W-:-:S04]  /*79a0*/  IADD3 R3, P0, R56, 0x4800, RZ ;  /* 0x0000480038037810 */ /* 0x000fc80007f1e0ff */
[----:B------:R-:W-:Y:S01]  /*79b0*/  LOP3.LUT R0, R3, 0x380, RZ, 0xc0, !PT ;  /* 0x0000038003007812 */ /* 0x000fe200078ec0ff */
[----:B------:R-:W-:Y:S01]  /*79c0*/  IMAD.WIDE.U32 R20, R62, UR4, RZ ;  /* 0x000000043e147c25 */ /* 0x000fe2000f8e00ff */
[----:B------:R-:W-:Y:S02]  /*79d0*/  SHF.R.S32.HI R32, RZ, 0x1f, R17 ;  /* 0x0000001fff207819 */ /* 0x000fe40000011411 */
[----:B------:R-:W-:Y:S02]  /*79e0*/  SHF.R.U64 R0, R0, 0x3, RZ ;  /* 0x0000000300007819 */ /* 0x000fe400000012ff */
[----:B------:R-:W-:Y:S02]  /*79f0*/  IADD3.X R9, RZ, R57, RZ, P0, !PT ;  /* 0x00000039ff097210 */ /* 0x000fe400007fe4ff */
[----:B------:R-:W-:Y:S01]  /*7a00*/  LOP3.LUT R8, R0, R3, RZ, 0x3c, !PT ;  /* 0x0000000300087212 */ /* 0x000fe200078e3cff */
[----:B------:R-:W-:Y:S02]  /*7a10*/  IMAD R3, R60, UR4, RZ ;  /* 0x000000043c037c24 */ /* 0x000fe4000f8e02ff */
[----:B------:R-:W-:-:S02]  /*7a20*/  IMAD R0, R22, 0x30, R58 ;  /* 0x0000003016007824 */ /* 0x000fc400078e023a */
[----:B------:R-:W-:Y:S01]  /*7a30*/  IMAD R3, R62, UR5, R3 ;  /* 0x000000053e037c24 */ /* 0x000fe2000f8e0203 */
[----:B------:R-:W-:Y:S01]  /*7a40*/  ULDC.64 UR4, c[0x0][0xae8] ;  /* 0x0002ba0000047ab9 */ /* 0x000fe20000000a00 */
[----:B------:R-:W-:Y:S01]  /*7a50*/  IMAD R34, R23, 0xc0, R0 ;  /* 0x000000c017227824 */ /* 0x000fe200078e0200 */
[----:B------:R-:W5:Y:S01]  /*7a60*/  LD.E.128 R8, desc[UR36][R8.64] ;  /* 0x0000002408087980 */ /* 0x000f62000c101d00 */
[----:B------:R-:W-:Y:S02]  /*7a70*/  IMAD.IADD R21, R21, 0x1, R3 ;  /* 0x0000000115157824 */ /* 0x000fe400078e0203 */
[----:B--2---:R-:W-:Y:S01]  /*7a80*/  @P4 IMAD.HI.U32 R0, R34, R33, RZ ;  /* 0x0000002122004227 */ /* 0x004fe200078e00ff */
        /* <DEDUP_REMOVED lines=17> */
[----:B------:R-:W-:Y:S02]  /*7ba0*/  IMAD R0, R0, UR4, RZ ;  /* 0x0000000400007c24 */ /* 0x000fe4000f8e02ff */
[----:B------:R-:W-:Y:S02]  /*7bb0*/  IMAD R17, R4, R17, R34 ;  /* 0x0000001104117224 */ /* 0x000fe400078e0222 */
[----:B------:R-:W-:Y:S02]  /*7bc0*/  IMAD.IADD R21, R21, 0x1, R33 ;  /* 0x0000000115157824 */ /* 0x000fe400078e0221 */
[C---:B------:R-:W-:Y:S01]  /*7bd0*/  IMAD R33, R3.reuse, UR5, R0 ;  /* 0x0000000503217c24 */ /* 0x040fe2000f8e0200 */
[----:B------:R-:W-:Y:S01]  /*7be0*/  SHF.R.S32.HI R0, RZ, 0x1f, R17 ;  /* 0x0000001fff007819 */ /* 0x000fe20000011411 */
[----:B------:R-:W-:Y:S01]  /*7bf0*/  IMAD.WIDE.U32 R20, R3, UR4, R20 ;  /* 0x0000000403147c25 */ /* 0x000fe2000f8e0014 */
[----:B------:R-:W-:-:S03]  /*7c00*/  ULDC.64 UR4, c[0x0][0xad8] ;  /* 0x0002b60000047ab9 */ /* 0x000fc60000000a00 */
[----:B------:R-:W-:Y:S02]  /*7c10*/  IMAD.IADD R21, R21, 0x1, R33 ;  /* 0x0000000115157824 */ /* 0x000fe400078e0221 */
[----:B------:R-:W-:Y:S02]  /*7c20*/  IMAD R0, R0, UR4, RZ ;  /* 0x0000000400007c24 */ /* 0x000fe4000f8e02ff */
[----:B------:R-:W-:-:S04]  /*7c30*/  IMAD.WIDE.U32 R20, R17, UR4, R20 ;  /* 0x0000000411147c25 */ /* 0x000fc8000f8e0014 */
[----:B------:R-:W-:Y:S01]  /*7c40*/  IMAD R3, R17, UR5, R0 ;  /* 0x0000000511037c24 */ /* 0x000fe2000f8e0200 */
[----:B------:R-:W-:Y:S01]  /*7c50*/  ULDC.64 UR4, c[0x0][0xa80] ;  /* 0x0002a00000047ab9 */ /* 0x000fe20000000a00 */
[----:B------:R-:W-:Y:S01]  /*7c60*/  IMAD R34, R23, 0xc0, R58 ;  /* 0x000000c017227824 */ /* 0x000fe200078e023a */
[----:B------:R-:W-:Y:S01]  /*7c70*/  LEA R18, P0, R20, UR4, 0x1 ;  /* 0x0000000414127c11 */ /* 0x000fe2000f8008ff */
[----:B------:R-:W-:Y:S01]  /*7c80*/  ULDC UR4, c[0x0][0xac8] ;  /* 0x0002b20000047ab9 */ /* 0x000fe20000000800 */
[----:B------:R-:W-:Y:S01]  /*7c90*/  IADD3 R3, R21, R3, RZ ;  /* 0x0000000315037210 */ /* 0x000fe20007ffe0ff */
[----:B------:R-:W-:Y:S01]  /*7ca0*/  VIADD R0, R34, 0x30 ;  /* 0x0000003022007836 */ /* 0x000fe20000000000 */
[----:B------:R-:W-:Y:S01]  /*7cb0*/  SHF.R.S32.HI R58, RZ, 0x1f, R152 ;  /* 0x0000001fff3a7819 */ /* 0x000fe20000011498 */
[----:B0-----:R-:W0:Y:S01]  /*7cc0*/  SHFL.IDX PT, R21, R18, RZ, 0x181f ;  /* 0x00181fff12157589 */ /* 0x001e2200000e0000 */
[----:B------:R-:W-:Y:S01]  /*7cd0*/  LEA.HI.X R3, R20, UR5, R3, 0x1, P0 ;  /* 0x0000000514037c11 */ /* 0x000fe200080f0c03 */
[----:B------:R-:W-:Y:S01]  /*7ce0*/  VIADD R4, R34, 0x60 ;  /* 0x0000006022047836 */ /* 0x000fe20000000000 */
[----:B------:R-:W-:Y:S01]  /*7cf0*/  ISETP.GE.AND P0, PT, R152, UR4, PT ;  /* 0x0000000498007c0c */ /* 0x000fe2000bf06270 */
[----:B------:R-:W1:Y:S03]  /*7d00*/  SHFL.IDX PT, R33, R18, 0x1, 0x181f ;  /* 0x00381f0012217f89 */ /* 0x000e6600000e0000 */
[-C--:B------:R-:W-:Y:S01]  /*7d10*/  ISETP.GE.OR P1, PT, R34, R19.reuse, P0 ;  /* 0x000000132200720c */ /* 0x080fe20000726670 */
[----:B------:R-:W2:Y:S01]  /*7d20*/  SHFL.IDX PT, R37, R18, 0x2, 0x181f ;  /* 0x00581f0012257f89 */ /* 0x000ea200000e0000 */
[-C--:B------:R-:W-:Y:S01]  /*7d30*/  ISETP.GE.OR P2, PT, R0, R19.reuse, P0 ;  /* 0x000000130000720c */ /* 0x080fe20000746670 */
[----:B------:R-:W-:Y:S01]  /*7d40*/  VIADD R0, R16, 0x16820 ;  /* 0x0001682010007836 */ /* 0x000fe20000000000 */
[----:B------:R-:W-:Y:S01]  /*7d50*/  ISETP.GE.OR P3, PT, R4, R19, P0 ;  /* 0x000000130400720c */ /* 0x000fe20000766670 */
[----:B------:R-:W3:Y:S03]  /*7d60*/  SHFL.IDX PT, R17, R3, RZ, 0x181f ;  /* 0x00181fff03117589 */ /* 0x000ee600000e0000 */
[----:B------:R-:W-:Y:S01]  /*7d70*/  PRMT R0, RZ, 0x654, R0 ;  /* 0x00000654ff007816 */ /* 0x000fe20000000000 */
[----:B------:R-:W3:Y:S03]  /*7d80*/  SHFL.IDX PT, R23, R3, 0x1, 0x181f ;  /* 0x00381f0003177f89 */ /* 0x000ee600000e0000 */
[----:B------:R1:W-:Y:S01]  /*7d90*/  SYNCS.ARRIVE.TRANS64.RED.A1T0 RZ, [R0+URZ], RZ ;  /* 0x000000ff00ff79a7 */ /* 0x0003e2000810043f */
[----:B------:R-:W3:Y:S01]  /*7da0*/  SHFL.IDX PT, R35, R3, 0x2, 0x181f ;  /* 0x00581f0003237f89 */ /* 0x000ee200000e0000 */
[----:B0-----:R-:W-:-:S03]  /*7db0*/  @!P1 LEA R16, P4, R152, R21, 0x1 ;  /* 0x0000001598109211 */ /* 0x001fc600078808ff */
[----:B------:R-:W0:Y:S01]  /*7dc0*/  SHFL.IDX PT, R3, R3, 0x3, 0x181f ;  /* 0x00781f0003037f89 */ /* 0x000e2200000e0000 */
[----:B-1----:R-:W-:Y:S01]  /*7dd0*/  VIADD R0, R34, 0x90 ;  /* 0x0000009022007836 */ /* 0x002fe20000000000 */
[C---:B------:R-:W-:Y:S02]  /*7de0*/  @!P2 LEA R20, P5, R152.reuse, R33, 0x1 ;  /* 0x000000219814a211 */ /* 0x040fe400078a08ff */
[----:B--2---:R-:W-:Y:S02]  /*7df0*/  @!P3 LEA R32, P6, R152, R37, 0x1 ;  /* 0x000000259820b211 */ /* 0x004fe400078c08ff */
[----:B------:R-:W-:Y:S02]  /*7e00*/  ISETP.GE.OR P0, PT, R0, R19, P0 ;  /* 0x000000130000720c */ /* 0x000fe40000706670 */
[C-C-:B---3--:R-:W-:Y:S02]  /*7e10*/  @!P1 LEA.HI.X R17, R152.reuse, R17, R58.reuse, 0x1, P4 ;  /* 0x0000001198119211 */ /* 0x148fe400020f0c3a */
[----:B------:R-:W-:-:S02]  /*7e20*/  @!P2 LEA.HI.X R21, R152, R23, R58, 0x1, P5 ;  /* 0x000000179815a211 */ /* 0x000fc400028f0c3a */
[----:B------:R1:W2:Y:S01]  /*7e30*/  SHFL.IDX PT, R23, R18, 0x3, 0x181f ;  /* 0x00781f0012177f89 */ /* 0x0002a200000e0000 */
[----:B------:R-:W-:-:S03]  /*7e40*/  @!P3 LEA.HI.X R33, R152, R35, R58, 0x1, P6 ;  /* 0x000000239821b211 */ /* 0x000fc600030f0c3a */
[----:B----4-:R1:W-:Y:S04]  /*7e50*/  @!P1 ST.E.128 desc[UR36][R16.64], R12 ;  /* 0x0000000c10009985 */ /* 0x0103e8000c101d24 */
[----:B------:R1:W-:Y:S04]  /*7e60*/  @!P2 ST.E.128 desc[UR36][R20.64], R24 ;  /* 0x000000181400a985 */ /* 0x0003e8000c101d24 */
[----:B------:R1:W-:Y:S01]  /*7e70*/  @!P3 ST.E.128 desc[UR36][R32.64], R28 ;  /* 0x0000001c2000b985 */ /* 0x0003e2000c101d24 */
[----:B0-2---:R-:W-:Y:S05]  /*7e80*/  @P0 BRA `(.L_x_13041) ;  /* 0x0000001000800947 */ /* 0x005fea0003800000 */
[----:B-1----:R-:W-:-:S04]  /*7e90*/  LEA R12, P0, R152, R23, 0x1 ;  /* 0x00000017980c7211 */ /* 0x002fc800078008ff */
[----:B------:R-:W-:-:S05]  /*7ea0*/  LEA.HI.X R13, R152, R3, R58, 0x1, P0 ;  /* 0x00000003980d7211 */ /* 0x000fca00000f0c3a */
[----:B-----5:R0:W-:Y:S01]  /*7eb0*/  ST.E.128 desc[UR36][R12.64], R8 ;  /* 0x000000080c007985 */ /* 0x0201e2000c101d24 */
[----:B------:R-:W-:Y:S05]  /*7ec0*/  BRA `(.L_x_13041) ;  /* 0x0000001000707947 */ /* 0x000fea0003800000 */
.L_x_13040:
[----:B------:R-:W-:Y:S01]  /*7ed0*/  ULDC.64 UR4, c[0x0][0xb08] ;  /* 0x0002c20000047ab9 */ /* 0x000fe20000000a00 */
[----:B------:R1:W5:Y:S01]  /*7ee0*/  LDL R59, [R1+0x38] ;  /* 0x00003800013b7983 */ /* 0x0003620000100800 */
[----:B0-----:R-:W-:Y:S01]  /*7ef0*/  IMAD R3, R60, UR4, RZ ;  /* 0x000000043c037c24 */ /* 0x001fe2000f8e02ff */
[----:B------:R-:W0:Y:S01]  /*7f00*/  @P4 LDC R10, c[0x0][0xbec] ;  /* 0x0002fb00ff0a4b82 */ /* 0x000e220000000800 */
[C---:B------:R-:W-:Y:S01]  /*7f10*/  IMAD.WIDE.U32 R8, R62.reuse, UR4, RZ ;  /* 0x000000043e087c25 */ /* 0x040fe2000f8e00ff */
[----:B------:R1:W5:Y:S01]  /*7f20*/  LDL R60, [R1+0x10] ;  /* 0x00001000013c7983 */ /* 0x0003620000100800 */
[----:B------:R-:W-:Y:S01]  /*7f30*/  SHF.R.S32.HI R0, RZ, 0x1f, R17 ;  /* 0x0000001fff007819 */ /* 0x000fe20000011411 */
[----:B------:R-:W-:Y:S01]  /*7f40*/  ULDC.64 UR6, c[0x0][0xb30] ;  /* 0x0002cc0000067ab9 */ /* 0x000fe20000000a00 */
[----:B------:R-:W-:Y:S01]  /*7f50*/  IMAD R3, R62, UR5, R3 ;  /* 0x000000053e037c24 */ /* 0x000fe2000f8e0203 */
[----:B------:R1:W5:Y:S01]  /*7f60*/  LDL R58, [R1+0x8] ;  /* 0x00000800013a7983 */ /* 0x0003620000100800 */
[----:B------:R-:W-:Y:S01]  /*7f70*/  ULDC.64 UR4, c[0x0][0xb38] ;  /* 0x0002ce0000047ab9 */ /* 0x000fe20000000a00 */
[----:B------:R-:W2:Y:S01]  /*7f80*/  @P4 LDC R13, c[0x0][0xbf0] ;  /* 0x0002fc00ff0d4b82 */ /* 0x000ea20000000800 */
[----:B------:R-:W-:Y:S01]  /*7f90*/  IMAD.IADD R9, R9, 0x1, R3 ;  /* 0x0000000109097824 */ /* 0x000fe200078e0203 */
[----:B------:R1:W5:Y:S01]  /*7fa0*/  LDL R57, [R1+0x34] ;  /* 0x0000340001397983 */ /* 0x0003620000100800 */
[----:B------:R-:W-:Y:S01]  /*7fb0*/  MOV R3, R65 ;  /* 0x0000004100037202 */ /* 0x000fe20000000f00 */
[----:B------:R-:W-:-:S02]  /*7fc0*/  IMAD.WIDE.U32 R8, R18, UR4, R8 ;  /* 0x0000000412087c25 */ /* 0x000fc4000f8e0008 */
[----:B------:R1:W5:Y:S02]  /*7fd0*/  LDL R56, [R1+0x4] ;  /* 0x0000040001387983 */ /* 0x0003640000100800 */
[----:B------:R-:W-:Y:S02]  /*7fe0*/  IMAD R9, R18, UR5, R9 ;  /* 0x0000000512097c24 */ /* 0x000fe4000f8e0209 */
[----:B------:R1:W5:Y:S01]  /*7ff0*/  LDL R27, [R1+0x30] ;  /* 0x00003000011b7983 */ /* 0x0003620000100800 */
[----:B------:R-:W-:Y:S02]  /*8000*/  ULDC.64 UR4, c[0x0][0xb40] ;  /* 0x0002d00000047ab9 */ /* 0x000fe40000000a00 */
[----:B------:R-:W-:Y:S01]  /*8010*/  IMAD R0, R0, UR4, RZ ;  /* 0x0000000400007c24 */ /* 0x000fe2000f8e02ff */
[----:B------:R1:W5:Y:S01]  /*8020*/  LDL R26, [R1] ;  /* 0x00000000011a7983 */ /* 0x0003620000100800 */
[----:B------:R-:W-:-:S04]  /*8030*/  IMAD.WIDE.U32 R8, R17, UR4, R8 ;  /* 0x0000000411087c25 */ /* 0x000fc8000f8e0008 */
[----:B0-----:R-:W-:-:S04]  /*8040*/  @P4 IMAD.HI.U32 R10, R65, R10, RZ ;  /* 0x0000000a410a4227 */ /* 0x001fc800078e00ff */
[----:B------:R-:W-:Y:S01]  /*8050*/  IMAD R11, R17, UR5, R0 ;  /* 0x00000005110b7c24 */ /* 0x000fe2000f8e0200 */
[----:B--2---:R-:W-:Y:S01]  /*8060*/  @P4 SHF.R.U32.HI R3, RZ, R13, R10 ;  /* 0x0000000dff034219 */ /* 0x004fe2000001160a */
[----:B------:R-:W-:Y:S02]  /*8070*/  ULDC.64 UR4, c[0x0][0xb48] ;  /* 0x0002d20000047ab9 */ /* 0x000fe40000000a00 */
[----:B------:R-:W-:Y:S01]  /*8080*/  IMAD.IADD R9, R9, 0x1, R11 ;  /* 0x0000000109097824 */ /* 0x000fe200078e020b */
        /* <DEDUP_REMOVED lines=16> */
[----:B------:R-:W-:Y:S01]  /*8190*/  LEA R0, P1, R8, UR4, 0x2 ;  /* 0x0000000408007c11 */ /* 0x000fe2000f8210ff */
[----:B------:R-:W-:-:S03]  /*81a0*/  VIADD R16, R16, 0x16820 ;  /* 0x0001682010107836 */ /* 0x000fc60000000000 */
[----:B------:R-:W-:Y:S02]  /*81b0*/  LEA.HI.X R3, R8, UR5, R3, 0x2, P1 ;  /* 0x0000000508037c11 */ /* 0x000fe400088f1403 */
[----:B------:R-:W-:Y:S01]  /*81c0*/  PRMT R16, RZ, 0x654, R16 ;  /* 0x00000654ff107816 */ /* 0x000fe20000000010 */
[----:B------:R1:W0:Y:S01]  /*81d0*/  SHFL.IDX PT, R10, R0, RZ, 0x1c1f ;  /* 0x001c1fff000a7589 */ /* 0x00022200000e0000 */
[----:B------:R-:W-:Y:S02]  /*81e0*/  BSSY B1, `(.L_x_13042) ;  /* 0x0000028000017945 */ /* 0x000fe40003800000 */
[----:B------:R1:W-:Y:S01]  /*81f0*/  SYNCS.ARRIVE.TRANS64.RED.A1T0 RZ, [R16+URZ], RZ ;  /* 0x000000ff10ff79a7 */ /* 0x0003e2000810043f */
[----:B------:R1:W2:Y:S01]  /*8200*/  SHFL.IDX PT, R11, R3, RZ, 0x1c1f ;  /* 0x001c1fff030b7589 */ /* 0x0002a200000e0000 */
[----:B------:R-:W-:Y:S02]  /*8210*/  SHF.R.S32.HI R4, RZ, 0x1f, R154 ;  /* 0x0000001fff047819 */ /* 0x000fe4000001149a */
[----:B------:R-:W-:-:S02]  /*8220*/  SHF.R.S32.HI R23, RZ, 0x1f, R155 ;  /* 0x0000001fff177819 */ /* 0x000fc4000001149b */
[----:B------:R-:W-:Y:S02]  /*8230*/  SHF.R.S32.HI R24, RZ, 0x1f, R156 ;  /* 0x0000001fff187819 */ /* 0x000fe4000001149c */
[----:B------:R-:W-:Y:S01]  /*8240*/  SHF.R.S32.HI R25, RZ, 0x1f, R157 ;  /* 0x0000001fff197819 */ /* 0x000fe2000001149d */
[----:B-1----:R-:W-:Y:S06]  /*8250*/  @P2 BRA `(.L_x_13043) ;  /* 0x0000000000802947 */ /* 0x002fec0003800000 */
[----:B------:R-:W-:Y:S02]  /*8260*/  ULDC UR4, c[0x0][0xac8] ;  /* 0x0002b20000047ab9 */ /* 0x000fe40000000800 */
[----:B-----5:R-:W-:Y:S02]  /*8270*/  ISETP.GE.AND P4, PT, R60, UR4, PT ;  /* 0x000000043c007c0c */ /* 0x020fe4000bf86270 */
[----:B------:R-:W-:Y:S02]  /*8280*/  ISETP.GE.AND P2, PT, R58, UR4, PT ;  /* 0x000000043a007c0c */ /* 0x000fe4000bf46270 */
[----:B------:R-:W-:Y:S02]  /*8290*/  ISETP.GE.AND P1, PT, R56, UR4, PT ;  /* 0x0000000438007c0c */ /* 0x000fe4000bf26270 */
[----:B------:R-:W-:-:S07]  /*82a0*/  ISETP.GE.AND P5, PT, R26, UR4, PT ;  /* 0x000000041a007c0c */ /* 0x000fce000bfa6270 */
[----:B0-2---:R-:W-:Y:S02]  /*82b0*/  @!P4 IMAD.WIDE R8, R60, 0x4, R10 ;  /* 0x000000043c08c825 */ /* 0x005fe400078e020a */
[-C--:B------:R-:W-:Y:S02]  /*82c0*/  @!P2 LEA R12, P6, R58, R10.reuse, 0x2 ;  /* 0x0000000a3a0ca211 */ /* 0x080fe400078c10ff */
[----:B------:R-:W-:Y:S01]  /*82d0*/  @!P1 LEA R14, P3, R56, R10, 0x2 ;  /* 0x0000000a380e9211 */ /* 0x000fe200078610ff */
[----:B------:R0:W-:Y:S01]  /*82e0*/  @!P4 ST.E.64 desc[UR36][R8.64], R20 ;  /* 0x000000140800c985 */ /* 0x0001e2000c101b24 */
[-C--:B------:R-:W-:Y:S02]  /*82f0*/  @!P2 LEA.HI.X R13, R58, R11.reuse, R59, 0x2, P6 ;  /* 0x0000000b3a0da211 */ /* 0x080fe400030f143b */
[----:B------:R-:W-:Y:S02]  /*8300*/  ISETP.GE.AND P4, PT, R157, UR4, PT ;  /* 0x000000049d007c0c */ /* 0x000fe4000bf86270 */
[----:B------:R-:W-:Y:S01]  /*8310*/  @!P1 LEA.HI.X R15, R56, R11, R57, 0x2, P3 ;  /* 0x0000000b380f9211 */ /* 0x000fe200018f1439 */
[----:B------:R1:W-:Y:S01]  /*8320*/  @!P2 ST.E.64 desc[UR36][R12.64], R28 ;  /* 0x0000001c0c00a985 */ /* 0x0003e2000c101b24 */
[----:B------:R-:W-:-:S02]  /*8330*/  ISETP.GE.AND P3, PT, R156, UR4, PT ;  /* 0x000000049c007c0c */ /* 0x000fc4000bf66270 */
[-C--:B------:R-:W-:Y:S01]  /*8340*/  @!P5 LEA R16, P6, R26, R10.reuse, 0x2 ;  /* 0x0000000a1a10d211 */ /* 0x080fe200078c10ff */
[----:B------:R3:W-:Y:S01]  /*8350*/  @!P1 ST.E.64 desc[UR36][R14.64], R30 ;  /* 0x0000001e0e009985 */ /* 0x0007e2000c101b24 */
[----:B------:R-:W-:Y:S02]  /*8360*/  ISETP.GE.AND P2, PT, R155, UR4, PT ;  /* 0x000000049b007c0c */ /* 0x000fe4000bf46270 */
[----:B------:R-:W-:Y:S02]  /*8370*/  ISETP.GE.AND P1, PT, R154, UR4, PT ;  /* 0x000000049a007c0c */ /* 0x000fe4000bf26270 */
[----:B------:R-:W-:Y:S02]  /*8380*/  @!P5 LEA.HI.X R17, R26, R11, R27, 0x2, P6 ;  /* 0x0000000b1a11d211 */ /* 0x000fe400030f141b */
[----:B------:R-:W-:-:S03]  /*8390*/  @!P4 LEA R18, P6, R157, R10, 0x2 ;  /* 0x0000000a9d12c211 */ /* 0x000fc600078c10ff */
        /* <DEDUP_REMOVED lines=12> */
.L_x_13043:
[----:B------:R-:W-:Y:S05]  /*8460*/  BSYNC B1 ;  /* 0x0000000000017941 */ /* 0x000fea0003800000 */
.L_x_13042:
[----:B--23--:R1:W2:Y:S04]  /*8470*/  SHFL.IDX PT, R11, R3, 0x1, 0x1c1f ;  /* 0x003c1f00030b7f89 */ /* 0x00c2a800000e0000 */
[----:B0-----:R1:W0:Y:S01]  /*8480*/  SHFL.IDX PT, R10, R0, 0x1, 0x1c1f ;  /* 0x003c1f00000a7f89 */ /* 0x00122200000e0000 */
[----:B------:R-:W-:Y:S05]  /*8490*/  @P0 BRA `(.L_x_13041) ;  /* 0x0000000800fc0947 */ /* 0x000fea0003800000 */
[----:B------:R-:W-:Y:S02]  /*84a0*/  ULDC UR4, c[0x0][0xac8] ;  /* 0x0002b20000047ab9 */ /* 0x000fe40000000800 */
[----:B-----5:R-:W-:Y:S02]  /*84b0*/  ISETP.GE.AND P0, PT, R60, UR4, PT ;  /* 0x000000043c007c0c */ /* 0x020fe4000bf06270 */
[----:B------:R-:W-:Y:S02]  /*84c0*/  ISETP.GE.AND P5, PT, R58, UR4, PT ;  /* 0x000000043a007c0c */ /* 0x000fe4000bfa6270 */
[----:B------:R-:W-:Y:S02]  /*84d0*/  ISETP.GE.AND P3, PT, R56, UR4, PT ;  /* 0x0000000438007c0c */ /* 0x000fe4000bf66270 */
[----:B------:R-:W-:Y:S02]  /*84e0*/  ISETP.GE.AND P2, PT, R26, UR4, PT ;  /* 0x000000041a007c0c */ /* 0x000fe4000bf46270 */
[----:B------:R-:W-:-:S05]  /*84f0*/  ISETP.GE.AND P1, PT, R157, UR4, PT ;  /* 0x000000049d007c0c */ /* 0x000fca000bf26270 */
[----:B0-2---:R-:W-:Y:S02]  /*8500*/  @!P0 IMAD.WIDE R8, R60, 0x4, R10 ;  /* 0x000000043c088825 */ /* 0x005fe400078e020a */
[-C--:B------:R-:W-:Y:S02]  /*8510*/  @!P5 LEA R12, P4, R58, R10.reuse, 0x2 ;  /* 0x0000000a3a0cd211 */ /* 0x080fe400078810ff */
[----:B------:R-:W-:Y:S01]  /*8520*/  @!P3 LEA R14, P6, R56, R10, 0x2 ;  /* 0x0000000a380eb211 */ /* 0x000fe200078c10ff */
[----:B------:R0:W-:Y:S01]  /*8530*/  @!P0 ST.E.64 desc[UR36][R8.64], R42 ;  /* 0x0000002a08008985 */ /* 0x0001e2000c101b24 */
[----:B------:R-:W-:Y:S02]  /*8540*/  ISETP.GE.AND P0, PT, R156, UR4, PT ;  /* 0x000000049c007c0c */ /* 0x000fe4000bf06270 */
[----:B------:R-:W-:Y:S02]  /*8550*/  @!P5 LEA.HI.X R13, R58, R11, R59, 0x2, P4 ;  /* 0x0000000b3a0dd211 */ /* 0x000fe400020f143b */
[----:B------:R-:W-:-:S02]  /*8560*/  ISETP.GE.AND P4, PT, R155, UR4, PT ;  /* 0x000000049b007c0c */ /* 0x000fc4000bf86270 */
[----:B------:R-:W-:Y:S01]  /*8570*/  @!P3 LEA.HI.X R15, R56, R11, R57, 0x2, P6 ;  /* 0x0000000b380fb211 */ /* 0x000fe200030f1439 */
[----:B------:R3:W-:Y:S01]  /*8580*/  @!P5 ST.E.64 desc[UR36][R12.64], R44 ;  /* 0x0000002c0c00d985 */ /* 0x0007e2000c101b24 */
[----:B------:R-:W-:-:S03]  /*8590*/  @!P2 LEA R16, P5, R26, R10, 0x2 ;  /* 0x0000000a1a10a211 */ /* 0x000fc600078a10ff */
[----:B------:R3:W-:Y:S01]  /*85a0*/  @!P3 ST.E.64 desc[UR36][R14.64], R46 ;  /* 0x0000002e0e00b985 */ /* 0x0007e2000c101b24 */
[-C--:B------:R-:W-:Y:S02]  /*85b0*/  @!P2 LEA.HI.X R17, R26, R11.reuse, R27, 0x2, P5 ;  /* 0x0000000b1a11a211 */ /* 0x080fe400028f141b */
[-C--:B0-----:R-:W-:Y:S02]  /*85c0*/  @!P1 LEA R8, P6, R157, R10.reuse, 0x2 ;  /* 0x0000000a9d089211 */ /* 0x081fe400078c10ff */
[CC--:B------:R-:W-:Y:S01]  /*85d0*/  @!P0 LEA R18, P3, R156.reuse, R10.reuse, 0x2 ;  /* 0x0000000a9c128211 */ /* 0x0c0fe200078610ff */
[----:B------:R3:W-:Y:S01]  /*85e0*/  @!P2 ST.E.64 desc[UR36][R16.64], R48 ;  /* 0x000000301000a985 */ /* 0x0007e2000c101b24 */
[----:B------:R-:W-:Y:S02]  /*85f0*/  @!P4 LEA R20, P5, R155, R10, 0x2 ;  /* 0x0000000a9b14c211 */ /* 0x000fe400078a10ff */
[-C--:B------:R-:W-:Y:S02]  /*8600*/  @!P1 LEA.HI.X R9, R157, R11.reuse, R25, 0x2, P6 ;  /* 0x0000000b9d099211 */ /* 0x080fe400030f1419 */
[----:B------:R-:W-:-:S02]  /*8610*/  @!P0 LEA.HI.X R19, R156, R11, R24, 0x2, P3 ;  /* 0x0000000b9c138211 */ /* 0x000fc400018f1418 */
[----:B------:R-:W-:Y:S01]  /*8620*/  @!P4 LEA.HI.X R21, R155, R11, R23, 0x2, P5 ;  /* 0x0000000b9b15c211 */ /* 0x000fe200028f1417 */
[----:B------:R3:W-:Y:S04]  /*8630*/  @!P1 ST.E.64 desc[UR36][R8.64], R50 ;  /* 0x0000003208009985 */ /* 0x0007e8000c101b24 */
[----:B------:R3:W-:Y:S01]  /*8640*/  @!P0 ST.E.64 desc[UR36][R18.64], R52 ;  /* 0x0000003412008985 */ /* 0x0007e2000c101b24 */
[----:B------:R-:W-:-:S03]  /*8650*/  ISETP.GE.AND P0, PT, R154, UR4, PT ;  /* 0x000000049a007c0c */ /* 0x000fc6000bf06270 */
[----:B------:R3:W-:Y:S10]  /*8660*/  @!P4 ST.E.64 desc[UR36][R20.64], R54 ;  /* 0x000000361400c985 */ /* 0x0007f4000c101b24 */
[----:B------:R-:W-:Y:S05]  /*8670*/  @P0 BRA `(.L_x_13041) ;  /* 0x0000000800840947 */ /* 0x000fea0003800000 */
[----:B---3--:R-:W-:-:S04]  /*8680*/  LEA R8, P0, R154, R10, 0x2 ;  /* 0x0000000a9a087211 */ /* 0x008fc800078010ff */
[----:B------:R-:W-:-:S05]  /*8690*/  LEA.HI.X R9, R154, R11, R4, 0x2, P0 ;  /* 0x0000000b9a097211 */ /* 0x000fca00000f1404 */
[----:B------:R4:W-:Y:S01]  /*86a0*/  ST.E.64 desc[UR36][R8.64], R118 ;  /* 0x0000007608007985 */ /* 0x0009e2000c101b24 */
[----:B------:R-:W-:Y:S05]  /*86b0*/  BRA `(.L_x_13041) ;  /* 0x0000000800747947 */ /* 0x000fea0003800000 */
.L_x_13038:
[----:B------:R-:W3:Y:S01]  /*86c0*/  LDC.64 R10, c[0x0][0xc00] ;  /* 0x00030000ff0a7b82 */ /* 0x000ee20000000a00 */
[----:B------:R-:W-:Y:S01]  /*86d0*/  ULDC.64 UR4, c[0x0][0xc08] ;  /* 0x0003020000047ab9 */ /* 0x000fe20000000a00 */
[----:B------:R-:W-:Y:S02]  /*86e0*/  MOV R3, RZ ;  /* 0x000000ff00037202 */ /* 0x000fe40000000f00 */
[----:B------:R-:W-:-:S04]  /*86f0*/  ISETP.NE.U32.AND P1, PT, RZ, UR4, PT ;  /* 0x00000004ff007c0c */ /* 0x000fc8000bf25070 */
[----:B------:R-:W4:Y:S01]  /*8700*/  LDC.64 R8, c[0x0][0xc00] ;  /* 0x00030000ff087b82 */ /* 0x000f220000000a00 */
[----:B------:R-:W-:Y:S02]  /*8710*/  ISETP.NE.AND.EX P1, PT, RZ, UR5, PT, P1 ;  /* 0x00000005ff007c0c */ /* 0x000fe4000bf25310 */
[----:B---3--:R-:W-:-:S04]  /*8720*/  ISETP.NE.U32.AND P0, PT, R10, RZ, PT ;  /* 0x000000ff0a00720c */ /* 0x008fc80003f05070 */
[----:B------:R-:W-:Y:S01]  /*8730*/  ISETP.NE.AND.EX P0, PT, R11, RZ, PT, P0 ;  /* 0x000000ff0b00720c */ /* 0x000fe20003f05300 */
[----:B----4-:R-:W-:-:S06]  /*8740*/  IMAD.WIDE R10, R17, 0x4, R8 ;  /* 0x00000004110a7825 */ /* 0x010fcc00078e0208 */
[C---:B------:R-:W-:Y:S01]  /*8750*/  @P1 LEA R8, P2, R17.reuse, UR4, 0x2 ;  /* 0x0000000411081c11 */ /* 0x040fe2000f8410ff */
[----:B------:R-:W-:Y:S02]  /*8760*/  ULDC UR4, c[0x0][0xa88] ;  /* 0x0002a20000047ab9 */ /* 0x000fe40000000800 */
[----:B------:R-:W-:Y:S01]  /*8770*/  IMAD.U32 R0, RZ, RZ, UR4 ;  /* 0x00000004ff007e24 */ /* 0x000fe2000f8e00ff */
[----:B------:R-:W-:Y:S02]  /*8780*/  @P1 LEA.HI.X R9, R17, UR5, R153, 0x2, P2 ;  /* 0x0000000511091c11 */ /* 0x000fe400090f1499 */
[----:B------:R3:W5:Y:S04]  /*8790*/  @P0 LDG.E R3, desc[UR36][R10.64] ;  /* 0x000000240a030981 */ /* 0x000768000c1e1900 */
[----:B------:R3:W5:Y:S01]  /*87a0*/  @P1 LDG.E R0, desc[UR36][R8.64] ;  /* 0x0000002408001981 */ /* 0x000762000c1e1900 */
[----:B------:R-:W-:Y:S01]  /*87b0*/  ISETP.NE.AND P2, PT, R19, RZ, PT ;  /* 0x000000ff1300720c */ /* 0x000fe20003f45270 */
[----:B--2---:R-:W2:-:S12]  /*87c0*/  S2R R4, SR_TID.X ;  /* 0x0000000000047919 */ /* 0x004e980000002100 */
[----:B------:R-:W4:Y:S01]  /*87d0*/  @!P2 LDC R19, c[0x0][0xad4] ;  /* 0x0002b500ff13ab82 */ /* 0x000f220000000800 */
[----:B--2---:R-:W-:Y:S01]  /*87e0*/  VIADD R26, R4, 0xffffff80 ;  /* 0xffffff80041a7836 */ /* 0x004fe20000000000 */
[----:B----4-:R-:W-:-:S04]  /*87f0*/  ISETP.GT.AND P2, PT, R19, 0x1, PT ;  /* 0x000000011300780c */ /* 0x010fc80003f44270 */
[----:B------:R-:W-:Y:S01]  /*8800*/  ISETP.GT.AND P3, PT, R26, 0xbf, PT ;  /* 0x000000bf1a00780c */ /* 0x000fe20003f64270 */
[----:B---3--:R-:W-:-:S12]  /*8810*/  @P1 BRA `(.L_x_13044) ;  /* 0x0000000000101947 */ /* 0x008fd80003800000 */
[----:B------:R-:W-:Y:S05]  /*8820*/  @!P0 BRA `(.L_x_13044) ;  /* 0x00000000000c8947 */ /* 0x000fea0003800000 */
[----:B------:R-:W2:Y:S04]  /*8830*/  LDG.E R9, desc[UR36][R10.64] ;  /* 0x000000240a097981 */ /* 0x000ea8000c1e1900 */
[----:B-----5:R-:W2:Y:S02]  /*8840*/  LDG.E R0, desc[UR36][R10.64+0x4] ;  /* 0x000004240a007981 */ /* 0x020ea4000c1e1900 */
[----:B--2---:R-:W-:-:S07]  /*8850*/  IMAD.IADD R0, R0, 0x1, -R9 ;  /* 0x0000000100007824 */ /* 0x004fce00078e0a09 */
.L_x_13044:
[----:B------:R-:W-:Y:S01]  /*8860*/  BSSY B1, `(.L_x_13045) ;  /* 0x0000037000017945 */ /* 0x000fe20003800000 */
[----:B------:R-:W-:Y:S02]  /*8870*/  SEL R27, R17, RZ, !P0 ;  /* 0x000000ff111b7207 */ /* 0x000fe40004000000 */
[----:B------:R-:W-:Y:S02]  /*8880*/  SEL R153, R153, RZ, !P0 ;  /* 0x000000ff99997207 */ /* 0x000fe40004000000 */
[----:B-----5:R-:W-:Y:S01]  /*8890*/  SHF.R.S32.HI R24, RZ, 0x1f, R3 ;  /* 0x0000001fff187819 */ /* 0x020fe20000011403 */
[----:B------:R-:W-:Y:S06]  /*88a0*/  @P3 BRA `(.L_x_13046) ;  /* 0x0000000000c83947 */ /* 0x000fec0003800000 */
[----:B------:R-:W2:Y:S01]  /*88b0*/  LDC R33, c[0x0][0xbe8] ;  /* 0x0002fa00ff217b82 */ /* 0x000ea20000000800 */
[----:B------:R-:W-:-:S04]  /*88c0*/  IMAD R4, R23, 0xc0, R4 ;  /* 0x000000c017047824 */ /* 0x000fc800078e0204 */
[----:B------:R-:W-:Y:S02]  /*88d0*/  VIADD R29, R4, 0xffffff80 ;  /* 0xffffff80041d7836 */ /* 0x000fe40000000000 */
[----:B--2---:R-:W-:-:S05]  /*88e0*/  IMAD R8, R0, R33, RZ ;  /* 0x0000002100087224 */ /* 0x004fca00078e02ff */
[----:B------:R-:W-:-:S13]  /*88f0*/  ISETP.GE.AND P0, PT, R29, R8, PT ;  /* 0x000000081d00720c */ /* 0x000fda0003f06270 */
[----:B------:R-:W-:Y:S05]  /*8900*/  @P0 BRA `(.L_x_13046) ;  /* 0x0000000000b00947 */ /* 0x000fea0003800000 */
[----:B------:R-:W2:Y:S01]  /*8910*/  LDL.LU R28, [R1+0xc] ;  /* 0x00000c00011c7983 */ /* 0x000ea20000300800 */
[----:B------:R-:W-:Y:S01]  /*8920*/  ISETP.NE.AND P1, PT, R33, 0x1, PT ;  /* 0x000000012100780c */ /* 0x000fe20003f25270 */
[----:B------:R-:W-:Y:S01]  /*8930*/  IMAD.MOV.U32 R20, RZ, RZ, 0x9b8 ;  /* 0x000009b8ff147424 */ /* 0x000fe200078e00ff */
[----:B------:R-:W-:Y:S01]  /*8940*/  ISETP.GT.AND P0, PT, R19, 0x1, PT ;  /* 0x000000011300780c */ /* 0x000fe20003f04270 */
[----:B------:R-:W3:Y:S01]  /*8950*/  LDC.64 R30, c[0x0][0xba8] ;  /* 0x0002ea00ff1e7b82 */ /* 0x000ee20000000a00 */
[----:B------:R-:W-:Y:S02]  /*8960*/  MOV R19, R29 ;  /* 0x0000001d00137202 */ /* 0x000fe40000000f00 */
[----:B------:R-:W-:-:S05]  /*8970*/  SEL R20, R20, 0x978, P0 ;  /* 0x0000097814147807 */ /* 0x000fca0000000000 */
[----:B------:R-:W4:Y:S08]  /*8980*/  LDC.64 R10, c[0x0][R20+0x220] ;  /* 0x00008800140a7b82 */ /* 0x000f300000000a00 */
[----:B------:R-:W5:Y:S08]  /*8990*/  @P1 LDC R4, c[0x0][0xbec] ;  /* 0x0002fb00ff041b82 */ /* 0x000f700000000800 */
[----:B------:R-:W3:Y:S08]  /*89a0*/  LDC.64 R8, c[0x0][R20+0x218] ;  /* 0x0000860014087b82 */ /* 0x000ef00000000a00 */
[----:B------:R-:W3:Y:S01]  /*89b0*/  @P1 LDC R25, c[0x0][0xbf0] ;  /* 0x0002fc00ff191b82 */ /* 0x000ee20000000800 */
[----:B----4-:R-:W-:-:S02]  /*89c0*/  IMAD R11, R11, R27, RZ ;  /* 0x0000001b0b0b7224 */ /* 0x010fc400078e02ff */
[----:B-1----:R-:W-:-:S05]  /*89d0*/  IMAD.WIDE.U32 R16, R10, R27, RZ ;  /* 0x0000001b0a107225 */ /* 0x002fca00078e00ff */
[----:B------:R-:W1:Y:S01]  /*89e0*/  LDC.64 R12, c[0x0][R20+0x228] ;  /* 0x00008a00140c7b82 */ /* 0x000e620000000a00 */
[----:B-----5:R-:W-:-:S07]  /*89f0*/  @P1 IMAD.HI.U32 R4, R29, R4, RZ ;  /* 0x000000041d041227 */ /* 0x020fce00078e00ff */
[----:B0-----:R-:W0:Y:S01]  /*8a00*/  LDC.64 R14, c[0x0][R20+0x210] ;  /* 0x00008400140e7b82 */ /* 0x001e220000000a00 */
[-C--:B---3--:R-:W-:Y:S02]  /*8a10*/  IMAD R21, R9, R18.reuse, RZ ;  /* 0x0000001209157224 */ /* 0x088fe400078e02ff */
[----:B------:R-:W-:-:S04]  /*8a20*/  IMAD.WIDE.U32 R8, R8, R18, RZ ;  /* 0x0000001208087225 */ /* 0x000fc800078e00ff */
[----:B------:R-:W-:Y:S01]  /*8a30*/  IMAD.IADD R21, R9, 0x1, R21 ;  /* 0x0000000109157824 */ /* 0x000fe200078e0215 */
[----:B------:R-:W-:Y:S01]  /*8a40*/  @P1 SHF.R.U32.HI R19, RZ, R25, R4 ;  /* 0x00000019ff131219 */ /* 0x000fe20000011604 */
[----:B------:R-:W-:Y:S01]  /*8a50*/  IMAD R25, R10, R153, R11 ;  /* 0x000000990a197224 */ /* 0x000fe200078e020b */
[----:B------:R-:W3:Y:S01]  /*8a60*/  @!P0 LDC R30, c[0x0][0xb50] ;  /* 0x0002d400ff1e8b82 */ /* 0x000ee20000000800 */
[----:B------:R-:W-:Y:S02]  /*8a70*/  IADD3 R4, P1, P3, R16, R8, R3 ;  /* 0x0000000810047210 */ /* 0x000fe40007b3e003 */
[----:B------:R-:W-:Y:S02]  /*8a80*/  IMAD.MOV R10, RZ, RZ, -R19 ;  /* 0x000000ffff0a7224 */ /* 0x000fe400078e0a13 */
[----:B------:R-:W-:-:S03]  /*8a90*/  IMAD.IADD R25, R17, 0x1, R25 ;  /* 0x0000000111197824 */ /* 0x000fc600078e0219 */
[----:B------:R-:W4:Y:S01]  /*8aa0*/  @!P0 LDC R31, c[0x0][0xb54] ;  /* 0x0002d500ff1f8b82 */ /* 0x000f220000000800 */
[----:B--2---:R-:W-:-:S05]  /*8ab0*/  SEL R11, R28, RZ, P0 ;  /* 0x000000ff1c0b7207 */ /* 0x004fca0000000000 */
[----:B-1----:R-:W-:-:S04]  /*8ac0*/  IMAD.WIDE.U32 R8, R12, R11, RZ ;  /* 0x0000000b0c087225 */ /* 0x002fc800078e00ff */
        /* <DEDUP_REMOVED lines=11> */
[----:B---3--:R-:W-:-:S03]  /*8b80*/  LEA R10, P0, R8, R30, 0x2 ;  /* 0x0000001e080a7211 */ /* 0x008fc600078010ff */
[----:B------:R-:W-:Y:S01]  /*8b90*/  IMAD.IADD R4, R9, 0x1, R13 ;  /* 0x0000000109047824 */ /* 0x000fe200078e020d */
[----:B------:R-:W-:-:S04]  /*8ba0*/  MOV R9, 0xff800000 ;  /* 0xff80000000097802 */ /* 0x000fc80000000f00 */
[----:B----4-:R-:W-:-:S05]  /*8bb0*/  LEA.HI.X R11, R8, R31, R4, 0x2, P0 ;  /* 0x0000001f080b7211 */ /* 0x010fca00000f1404 */
[----:B------:R2:W-:Y:S02]  /*8bc0*/  STG.E desc[UR36][R10.64], R9 ;  /* 0x000000090a007986 */ /* 0x0005e4000c101924 */
.L_x_13046:
[----:B------:R-:W-:Y:S05]  /*8bd0*/  BSYNC B1 ;  /* 0x0000000000017941 */ /* 0x000fea0003800000 */
.L_x_13045:
[----:B------:R-:W-:Y:S05]  /*8be0*/  @P2 BRA `(.L_x_13041) ;  /* 0x0000000400282947 */ /* 0x000fea0003800000 */
[----:B------:R-:W3:Y:S01]  /*8bf0*/  LDC R15, c[0x0][0xbe8] ;  /* 0x0002fa00ff0f7b82 */ /* 0x000ee20000000800 */
[----:B-1----:R-:W-:Y:S01]  /*8c00*/  SHF.R.S32.HI R16, RZ, 0x1f, R26 ;  /* 0x0000001fff107819 */ /* 0x002fe2000001141a */
[----:B------:R-:W-:Y:S01]  /*8c10*/  ULDC.64 UR4, c[0x0][0xaa0] ;  /* 0x0002a80000047ab9 */ /* 0x000fe20000000a00 */
[----:B------:R-:W-:Y:S01]  /*8c20*/  ULDC.64 UR6, c[0x0][0xaf0] ;  /* 0x0002bc0000067ab9 */ /* 0x000fe20000000a00 */
[----:B------:R-:W-:Y:S01]  /*8c30*/  IMAD R4, R24, UR4, RZ ;  /* 0x0000000418047c24 */ /* 0x000fe2000f8e02ff */
[----:B------:R-:W-:Y:S01]  /*8c40*/  LEA.HI R16, R16, R26, RZ, 0x3 ;  /* 0x0000001a10107211 */ /* 0x000fe200078f18ff */
[----:B--2---:R-:W-:-:S03]  /*8c50*/  IMAD.WIDE.U32 R8, R3, UR4, RZ ;  /* 0x0000000403087c25 */ /* 0x004fc6000f8e00ff */
[----:B------:R-:W-:Y:S01]  /*8c60*/  SHF.R.S32.HI R16, RZ, 0x3, R16 ;  /* 0x00000003ff107819 */ /* 0x000fe20000011410 */
[----:B------:R-:W-:Y:S01]  /*8c70*/  IMAD R11, R3, UR5, R4 ;  /* 0x00000005030b7c24 */ /* 0x000fe2000f8e0204 */
[----:B------:R-:W-:Y:S01]  /*8c80*/  ULDC.64 UR4, c[0x0][0xae8] ;  /* 0x0002ba0000047ab9 */ /* 0x000fe20000000a00 */
[----:B------:R-:W-:Y:S02]  /*8c90*/  IMAD R10, R153, UR6, RZ ;  /* 0x00000006990a7c24 */ /* 0x000fe4000f8e02ff */
[----:B------:R-:W-:Y:S02]  /*8ca0*/  IMAD R4, R22, 0x30, R16 ;  /* 0x0000003016047824 */ /* 0x000fe400078e0210 */
[----:B------:R-:W-:Y:S02]  /*8cb0*/  IMAD.IADD R9, R9, 0x1, R11 ;  /* 0x0000000109097824 */ /* 0x000fe400078e020b */
[----:B------:R-:W-:Y:S02]  /*8cc0*/  IMAD R12, R23, 0xc0, R4 ;  /* 0x000000c0170c7824 */ /* 0x000fe400078e0204 */
[----:B------:R-:W-:Y:S01]  /*8cd0*/  IMAD.WIDE.U32 R8, R18, UR4, R8 ;  /* 0x0000000412087c25 */ /* 0x000fe2000f8e0008 */
[----:B---3--:R-:W-:-:S03]  /*8ce0*/  ISETP.NE.AND P0, PT, R15, 0x1, PT ;  /* 0x000000010f00780c */ /* 0x008fc60003f05270 */
[----:B------:R-:W-:Y:S02]  /*8cf0*/  IMAD.MOV.U32 R3, RZ, RZ, R12 ;  /* 0x000000ffff037224 */ /* 0x000fe400078e000c */
[----:B------:R-:W-:Y:S01]  /*8d00*/  IMAD R9, R18, UR5, R9 ;  /* 0x0000000512097c24 */ /* 0x000fe2000f8e0209 */
[----:B------:R-:W-:Y:S01]  /*8d10*/  ULDC.64 UR4, c[0x0][0xae0] ;  /* 0x0002b80000047ab9 */ /* 0x000fe20000000a00 */
[----:B------:R-:W-:-:S06]  /*8d20*/  IMAD.WIDE.U32 R8, R27, UR6, R8 ;  /* 0x000000061b087c25 */ /* 0x000fcc000f8e0008 */
[----:B------:R-:W1:Y:S08]  /*8d30*/  @P0 LDC R13, c[0x0][0xbec] ;  /* 0x0002fb00ff0d0b82 */ /* 0x000e700000000800 */
[----:B------:R-:W2:Y:S01]  /*8d40*/  @P0 LDC R17, c[0x0][0xbf0] ;  /* 0x0002fc00ff110b82 */ /* 0x000ea20000000800 */
[----:B-1----:R-:W-:-:S04]  /*8d50*/  @P0 IMAD.HI.U32 R4, R12, R13, RZ ;  /* 0x0000000d0c040227 */ /* 0x002fc800078e00ff */
[----:B------:R-:W-:Y:S02]  /*8d60*/  IMAD R13, R27, UR7, R10 ;  /* 0x000000071b0d7c24 */ /* 0x000fe4000f8e020a */
[----:B------:R-:W-:Y:S01]  /*8d70*/  IMAD R27, R0, R15, RZ ;  /* 0x0000000f001b7224 */ /* 0x000fe200078e02ff */
[----:B--2---:R-:W-:Y:S01]  /*8d80*/  @P0 SHF.R.U32.HI R3, RZ, R17, R4 ;  /* 0x00000011ff030219 */ /* 0x004fe20000011604 */
[----:B------:R-:W-:-:S03]  /*8d90*/  IMAD.IADD R9, R9, 0x1, R13 ;  /* 0x0000000109097824 */ /* 0x000fc600078e020d */
[--C-:B------:R-:W-:Y:S01]  /*8da0*/  SHF.R.S32.HI R4, RZ, 0x1f, R3.reuse ;  /* 0x0000001fff047819 */ /* 0x100fe20000011403 */
[----:B------:R-:W-:Y:S02]  /*8db0*/  IMAD.MOV R11, RZ, RZ, -R3 ;  /* 0x000000ffff0b7224 */ /* 0x000fe400078e0a03 */
[----:B------:R-:W-:-:S04]  /*8dc0*/  IMAD.WIDE.U32 R8, R3, UR4, R8 ;  /* 0x0000000403087c25 */ /* 0x000fc8000f8e0008 */
[----:B------:R-:W-:Y:S02]  /*8dd0*/  IMAD R11, R15, R11, R12 ;  /* 0x0000000b0f0b7224 */ /* 0x000fe400078e020c */
        /* <DEDUP_REMOVED lines=8> */
[----:B------:R-:W-:Y:S01]  /*8e60*/  ULDC.64 UR4, c[0x0][0xa80] ;  /* 0x0002a00000047ab9 */ /* 0x000fe20000000a00 */
[----:B------:R-:W-:Y:S01]  /*8e70*/  IMAD R4, R23, 0xc0, R16 ;  /* 0x000000c017047824 */ /* 0x000fe200078e0210 */
[----:B------:R-:W-:Y:S02]  /*8e80*/  SHF.R.S32.HI R16, RZ, 0x1f, R152 ;  /* 0x0000001fff107819 */ /* 0x000fe40000011498 */
[----:B------:R-:W-:Y:S01]  /*8e90*/  IADD3 R3, R9, R3, RZ ;  /* 0x0000000309037210 */ /* 0x000fe20007ffe0ff */
[----:B------:R-:W-:Y:S01]  /*8ea0*/  VIADD R0, R4, 0x30 ;  /* 0x0000003004007836 */ /* 0x000fe20000000000 */
[----:B------:R-:W-:Y:S01]  /*8eb0*/  LEA R9, P0, R8, UR4, 0x1 ;  /* 0x0000000408097c11 */ /* 0x000fe2000f8008ff */
[----:B------:R-:W-:-:S03]  /*8ec0*/  ULDC UR4, c[0x0][0xac8] ;  /* 0x0002b20000047ab9 */ /* 0x000fc60000000800 */
[----:B0-----:R-:W-:Y:S01]  /*8ed0*/  LEA.HI.X R14, R8, UR5, R3, 0x1, P0 ;  /* 0x00000005080e7c11 */ /* 0x001fe200080f0c03 */
[----:B------:R-:W0:Y:S01]  /*8ee0*/  SHFL.IDX PT, R13, R9, RZ, 0x181f ;  /* 0x00181fff090d7589 */ /* 0x000e2200000e0000 */
[----:B------:R-:W-:Y:S01]  /*8ef0*/  ISETP.GE.AND P0, PT, R152, UR4, PT ;  /* 0x0000000498007c0c */ /* 0x000fe2000bf06270 */
[C---:B------:R-:W-:Y:S02]  /*8f00*/  VIADD R3, R4.reuse, 0x60 ;  /* 0x0000006004037836 */ /* 0x040fe40000000000 */
[----:B------:R-:W1:Y:S01]  /*8f10*/  SHFL.IDX PT, R17, R9, 0x1, 0x181f ;  /* 0x00381f0009117f89 */ /* 0x000e6200000e0000 */
[CC--:B------:R-:W-:Y:S01]  /*8f20*/  ISETP.GE.OR P3, PT, R4.reuse, R27.reuse, P0 ;  /* 0x0000001b0400720c */ /* 0x0c0fe20000766670 */
[----:B------:R-:W-:Y:S01]  /*8f30*/  VIADD R4, R4, 0x90 ;  /* 0x0000009004047836 */ /* 0x000fe20000000000 */
[-C--:B------:R-:W-:Y:S01]  /*8f40*/  ISETP.GE.OR P2, PT, R0, R27.reuse, P0 ;  /* 0x0000001b0000720c */ /* 0x080fe20000746670 */
[----:B------:R-:W2:Y:S01]  /*8f50*/  SHFL.IDX PT, R21, R9, 0x2, 0x181f ;  /* 0x00581f0009157f89 */ /* 0x000ea200000e0000 */
[----:B------:R-:W-:-:S02]  /*8f60*/  ISETP.GE.OR P1, PT, R3, R27, P0 ;  /* 0x0000001b0300720c */ /* 0x000fc40000726670 */
[----:B------:R-:W-:Y:S01]  /*8f70*/  ISETP.GE.OR P0, PT, R4, R27, P0 ;  /* 0x0000001b0400720c */ /* 0x000fe20000706670 */
[----:B------:R-:W3:Y:S04]  /*8f80*/  SHFL.IDX PT, R11, R14, RZ, 0x181f ;  /* 0x00181fff0e0b7589 */ /* 0x000ee800000e0000 */
[----:B------:R3:W4:Y:S04]  /*8f90*/  SHFL.IDX PT, R25, R9, 0x3, 0x181f ;  /* 0x00781f0009197f89 */ /* 0x00072800000e0000 */
[----:B------:R-:W5:Y:S04]  /*8fa0*/  SHFL.IDX PT, R15, R14, 0x1, 0x181f ;  /* 0x00381f000e0f7f89 */ /* 0x000f6800000e0000 */
[----:B------:R-:W5:Y:S01]  /*8fb0*/  SHFL.IDX PT, R19, R14, 0x2, 0x181f ;  /* 0x00581f000e137f89 */ /* 0x000f6200000e0000 */
[----:B0-----:R-:W-:-:S03]  /*8fc0*/  @!P3 LEA R8, P6, R152, R13, 0x1 ;  /* 0x0000000d9808b211 */ /* 0x001fc600078c08ff */
[----:B------:R4:W0:Y:S01]  /*8fd0*/  SHFL.IDX PT, R23, R14, 0x3, 0x181f ;  /* 0x00781f000e177f89 */ /* 0x00082200000e0000 */
[C---:B-1----:R-:W-:Y:S02]  /*8fe0*/  @!P2 LEA R10, P5, R152.reuse, R17, 0x1 ;  /* 0x00000011980aa211 */ /* 0x042fe400078a08ff */
[C---:B--2---:R-:W-:Y:S02]  /*8ff0*/  @!P1 LEA R12, P4, R152.reuse, R21, 0x1 ;  /* 0x00000015980c9211 */ /* 0x044fe400078808ff */
[C---:B---3--:R-:W-:Y:S02]  /*9000*/  @!P3 LEA.HI.X R9, R152.reuse, R11, R16, 0x1, P6 ;  /* 0x0000000b9809b211 */ /* 0x048fe400030f0c10 */
[----:B----4-:R-:W-:-:S03]  /*9010*/  @!P0 LEA R14, P6, R152, R25, 0x1 ;  /* 0x00000019980e8211 */ /* 0x010fc600078c08ff */
[----:B------:R1:W-:Y:S01]  /*9020*/  @!P3 ST.E.128 desc[UR36][R8.64], RZ ;  /* 0x000000ff0800b985 */ /* 0x0003e2000c101d24 */
[C-C-:B-----5:R-:W-:Y:S02]  /*9030*/  @!P2 LEA.HI.X R11, R152.reuse, R15, R16.reuse, 0x1, P5 ;  /* 0x0000000f980ba211 */ /* 0x160fe400028f0c10 */
[----:B------:R-:W-:-:S03]  /*9040*/  @!P1 LEA.HI.X R13, R152, R19, R16, 0x1, P4 ;  /* 0x00000013980d9211 */ /* 0x000fc600020f0c10 */
[----:B------:R1:W-:Y:S01]  /*9050*/  @!P2 ST.E.128 desc[UR36][R10.64], RZ ;  /* 0x000000ff0a00a985 */ /* 0x0003e2000c101d24 */
[----:B0-----:R-:W-:-:S03]  /*9060*/  @!P0 LEA.HI.X R15, R152, R23, R16, 0x1, P6 ;  /* 0x00000017980f8211 */ /* 0x001fc600030f0c10 */
[----:B------:R1:W-:Y:S04]  /*9070*/  @!P1 ST.E.128 desc[UR36][R12.64], RZ ;  /* 0x000000ff0c009985 */ /* 0x0003e8000c101d24 */
[----:B------:R1:W-:Y:S02]  /*9080*/  @!P0 ST.E.128 desc[UR36][R14.64], RZ ;  /* 0x000000ff0e008985 */ /* 0x0003e4000c101d24 */
.L_x_13041:
[----:B------:R-:W-:Y:S05]  /*9090*/  BSYNC B0 ;  /* 0x0000000000007941 */ /* 0x000fea0003800000 */
.L_x_13037:
[----:B------:R-:W-:Y:S02]  /*90a0*/  ULDC UR4, c[0x0][0xc3c] ;  /* 0x00030f0000047ab9 */ /* 0x000fe40000000800 */
[----:B------:R-:W-:-:S13]  /*90b0*/  ISETP.GE.AND P0, PT, R7, UR4, PT ;  /* 0x0000000407007c0c */ /* 0x000fda000bf06270 */
[----:B------:R-:W-:Y:S05]  /*90c0*/  @!P0 BRA `(.L_x_13047) ;  /* 0xffffff7c00788947 */ /* 0x000fea000383ffff */
[----:B------:R-:W-:Y:S05]  /*90d0*/  EXIT ;  /* 0x000000000000794d */ /* 0x000fea0003800000 */
.L_x_13008:
[----:B------:R-:W-:-:S08]  /*90e0*/  NOP ;  /* 0x0000000000007918 */ /* 0x000fd00000000000 */
[----:B------:R-:W0:-:S00]  /*90f0*/  USETMAXREG.DEALLOC.CTAPOOL 0x20 ;  /* 0x00000020000079c8 */ /* 0x000e0000080e0500 */
[----:B0-----:R-:W2:Y:S01]  /*9100*/  LDL.LU R2, [R1+0x4] ;  /* 0x0000040001027983 */ /* 0x001ea20000300800 */
[----:B------:R-:W-:-:S06]  /*9110*/  LOP3.LUT R0, R0, 0x3, RZ, 0xc0, !PT ;  /* 0x0000000300007812 */ /* 0x000fcc00078ec0ff */
[----:B------:R-:W0:Y:S02]  /*9120*/  SHFL.IDX PT, R0, R0, RZ, 0x1f ;  /* 0x00001fff00007589 */ /* 0x000e2400000e0000 */
[----:B0-----:R-:W-:Y:S01]  /*9130*/  ISETP.NE.AND P0, PT, R0, RZ, PT ;  /* 0x000000ff0000720c */ /* 0x001fe20003f05270 */
[----:B------:R-:W-:Y:S01]  /*9140*/  IMAD.MOV.U32 R0, RZ, RZ, RZ ;  /* 0x000000ffff007224 */ /* 0x000fe200078e00ff */
[----:B--2---:R-:W-:-:S11]  /*9150*/  LOP3.LUT R2, R2, 0xffffffef, RZ, 0xc0, !PT ;  /* 0xffffffef02027812 */ /* 0x004fd600078ec0ff */
[----:B------:R-:W-:-:S05]  /*9160*/  @P0 LOP3.LUT R2, R2, 0x10, RZ, 0xfc, !PT ;  /* 0x0000001002020812 */ /* 0x000fca00078efcff */
[----:B------:R0:W-:Y:S01]  /*9170*/  STL [R1+0x4], R2 ;  /* 0x0000040201007387 */ /* 0x0001e20000100800 */
        /* <DEDUP_REMOVED lines=8> */
.L_x_13048:
[----:B0-----:R-:W0:Y:S01]  /*9200*/  S2R R2, SR_TID.X ;  /* 0x0000000000027919 */ /* 0x001e220000002100 */
        /* <DEDUP_REMOVED lines=43> */
.L_x_13052:
        /* <DEDUP_REMOVED lines=35> */
.L_x_13050:
        /* <DEDUP_REMOVED lines=15> */
[----:B0-----:R-:W-:Y:S01]  /*97e0*/  IADD3 R13, RZ, -R3, RZ ;  /* 0x80000003ff0d7210 */ /* 0x001fe20007ffe0ff */
[----:B------:R-:W-:Y:S06]  /*97f0*/  @!P0 BRA `(.L_x_13053) ;  /* 0x0000000000088947 */ /* 0x000fec0003800000 */
[----:B------:R-:W-:-:S05]  /*9800*/  VIADD R5, R19, 0xffffffff ;  /* 0xffffffff13057836 */ /* 0x000fca0000000000 */
[----:B------:R0:W1:Y:S02]  /*9810*/  SHFL.IDX PT, R16, R2, R5, 0x1f ;  /* 0x00001f0502107589 */ /* 0x00006400000e0000 */
.L_x_13053:
[----:B-1----:R-:W-:Y:S01]  /*9820*/  IMAD R16, R16, UR5, R11 ;  /* 0x0000000510107c24 */ /* 0x002fe2000f8e020b */
[----:B------:R-:W-:Y:S01]  /*9830*/  IADD3 R19, R19, UR4, RZ ;  /* 0x0000000413137c10 */ /* 0x000fe2000fffe0ff */
        /* <DEDUP_REMOVED lines=10> */
[----:B------:R-:W-:-:S05]  /*98e0*/  IMAD R3, R2, R8, R3 ;  /* 0x0000000802037224 */ /* 0x000fca00078e0203 */
[----:B------:R-:W-:Y:S01]  /*98f0*/  ISETP.GT.U32.AND P1, PT, R4, R3, PT ;  /* 0x000000030400720c */ /* 0x000fe20003f24070 */
[----:B0-----:R-:W0:-:S12]  /*9900*/  MUFU.RCP R6, R6 ;  /* 0x0000000600067308 */ /* 0x001e180000001000 */
[-C--:B------:R-:W-:Y:S01]  /*9910*/  @!P1 IADD3 R3, R3, -R4.reuse, RZ ;  /* 0x8000000403039210 */ /* 0x080fe20007ffe0ff */
[----:B------:R-:W-:Y:S01]  /*9920*/  @!P1 VIADD R2, R2, 0x1 ;  /* 0x0000000102029836 */ /* 0x000fe20000000000 */
[----:B------:R-:W-:Y:S02]  /*9930*/  ISETP.NE.AND P1, PT, R0, RZ, PT ;  /* 0x000000ff0000720c */ /* 0x000fe40003f25270 */
[----:B------:R-:W-:Y:S01]  /*9940*/  ISETP.GE.U32.AND P0, PT, R3, R4, PT ;  /* 0x000000040300720c */ /* 0x000fe20003f06070 */
[----:B0-----:R-:W-:Y:S01]  /*9950*/  VIADD R8, R6, 0xffffffe ;  /* 0x0ffffffe06087836 */ /* 0x001fe20000000000 */
[----:B------:R-:W-:-:S03]  /*9960*/  LOP3.LUT R4, R17, R0, RZ, 0x3c, !PT ;  /* 0x0000000011047212 */ /* 0x000fc600078e3cff */
[----:B------:R0:W1:Y:S01]  /*9970*/  F2I.FTZ.U32.TRUNC.NTZ R3, R8 ;  /* 0x0000000800037305 */ /* 0x000062000021f000 */
[----:B------:R-:W-:-:S07]  /*9980*/  ISETP.GE.AND P2, PT, R4, RZ, PT ;  /* 0x000000ff0400720c */ /* 0x000fce0003f46270 */
        /* <DEDUP_REMOVED lines=32> */
.L_x_13051:
[----:B------:R-:W-:Y:S01]  /*9b90*/  ULDC UR4, c[0x0][0xc3c] ;  /* 0x00030f0000047ab9 */ /* 0x000fe20000000800 */
[----:B------:R-:W-:Y:S02]  /*9ba0*/  IMAD.MOV.U32 R17, RZ, RZ, RZ ;  /* 0x000000ffff117224 */ /* 0x000fe400078e00ff */
[----:B------:R-:W-:Y:S02]  /*9bb0*/  IMAD.U32 R16, RZ, RZ, UR6 ;  /* 0x00000006ff107e24 */ /* 0x000fe4000f8e00ff */
[----:B------:R-:W-:Y:S02]  /*9bc0*/  IMAD.MOV.U32 R18, RZ, RZ, RZ ;  /* 0x000000ffff127224 */ /* 0x000fe400078e00ff */
[----:B------:R-:W-:-:S07]  /*9bd0*/  IMAD.U32 R19, RZ, RZ, UR4 ;  /* 0x00000004ff137e24 */ /* 0x000fce000f8e00ff */
.L_x_13054:
[----:B------:R-:W-:-:S13]  /*9be0*/  ISETP.NE.AND P0, PT, R7, RZ, PT ;  /* 0x000000ff0700720c */ /* 0x000fda0003f05270 */
[----:B------:R-:W0:Y:S01]  /*9bf0*/  @!P0 S2R R3, SR_CgaCtaId ;  /* 0x0000000000038919 */ /* 0x000e220000008800 */
[----:B------:R-:W-:-:S04]  /*9c00*/  @!P0 MOV R0, 0x400 ;  /* 0x0000040000008802 */ /* 0x000fc80000000f00 */
[----:B0-----:R-:W-:-:S05]  /*9c10*/  @!P0 LEA R0, R3, R0, 0x18 ;  /* 0x0000000003008211 */ /* 0x001fca00078ec0ff */
[----:B------:R0:W-:Y:S01]  /*9c20*/  @!P0 STS.128 [R0+0x168d0], R16 ;  /* 0x0168d01000008388 */ /* 0x0001e20000000c00 */
[----:B------:R-:W-:Y:S06]  /*9c30*/  BAR.ARV 0x5, 0x200 ;  /* 0x0148000000007b1d */ /* 0x000fec0000002000 */
.L_x_13049:
[----:B------:R2:W-:Y:S01]  /*9c40*/  STL [R1+0x3c], RZ ;  /* 0x00003cff01007387 */ /* 0x0005e20000100800 */
[----:B------:R-:W-:Y:S01]  /*9c50*/  ULDC UR4, c[0x0][0xc3c] ;  /* 0x00030f0000047ab9 */ /* 0x000fe20000000800 */
[----:B------:R-:W-:Y:S01]  /*9c60*/  MOV R27, 0x1 ;  /* 0x00000001001b7802 */ /* 0x000fe20000000f00 */
[----:B------:R-:W-:Y:S01]  /*9c70*/  IMAD.MOV.U32 R25, RZ, RZ, RZ ;  /* 0x000000ffff197224 */ /* 0x000fe200078e00ff */
[----:B-1----:R-:W-:-:S13]  /*9c80*/  ISETP.GE.AND P0, PT, R19, UR4, PT ;  /* 0x0000000413007c0c */ /* 0x002fda000bf06270 */
[----:B--2---:R-:W-:Y:S05]  /*9c90*/  @P0 BRA `(.L_x_13055) ;  /* 0x0000004c00a00947 */ /* 0x004fea0003800000 */
[----:B------:R-:W2:Y:S01]  /*9ca0*/  LDL R5, [R1+0x28] ;  /* 0x0000280001057983 */ /* 0x000ea20000100800 */
[----:B------:R-:W1:Y:S01]  /*9cb0*/  S2R R3, SR_TID.X ;  /* 0x0000000000037919 */ /* 0x000e620000002100 */
[----:B------:R-:W3:Y:S01]  /*9cc0*/  S2UR UR5, SR_CgaCtaId ;  /* 0x00000000000579c3 */ /* 0x000ee20000008800 */
[----:B------:R-:W-:Y:S01]  /*9cd0*/  UMOV UR4, 0x400 ;  /* 0x0000040000047882 */ /* 0x000fe20000000000 */
[C---:B-1----:R-:W-:Y:S01]  /*9ce0*/  IMAD.SHL.U32 R28, R3.reuse, 0x8, RZ ;  /* 0x00000008031c7824 */ /* 0x042fe200078e00ff */
[C---:B------:R-:W-:Y:S01]  /*9cf0*/  LOP3.LUT R4, R3.reuse, 0x7f, RZ, 0xc0, !PT ;  /* 0x0000007f03047812 */ /* 0x040fe200078ec0ff */
[----:B0-----:R-:W-:-:S03]  /*9d00*/  IMAD.SHL.U32 R2, R3, 0x10, RZ ;  /* 0x0000001003027824 */ /* 0x001fc600078e00ff */
[----:B------:R-:W-:Y:S01]  /*9d10*/  LOP3.LUT R0, R28, 0x1f8, RZ, 0xc0, !PT ;  /* 0x000001f81c007812 */ /* 0x000fe200078ec0ff */
[----:B---3--:R-:W-:-:S03]  /*9d20*/  ULEA UR4, UR5, UR4, 0x18 ;  /* 0x0000000405047291 */ /* 0x008fc6000f8ec03f */
[----:B------:R-:W-:-:S03]  /*9d30*/  LOP3.LUT R3, R0, 0x38, R3, 0x78, !PT ;  /* 0x0000003800037812 */ /* 0x000fc600078e7803 */
[----:B------:R-:W-:Y:S01]  /*9d40*/  IMAD.U32 R22, RZ, RZ, UR4 ;  /* 0x00000004ff167e24 */ /* 0x000fe2000f8e00ff */
[----:B------:R-:W-:Y:S02]  /*9d50*/  LOP3.LUT R2, R2, 0x70, RZ, 0xc0, !PT ;  /* 0x0000007002027812 */ /* 0x000fe400078ec0ff */
[----:B------:R-:W-:Y:S01]  /*9d60*/  SHF.R.U32.HI R4, RZ, 0x3, R4 ;  /* 0x00000003ff047819 */ /* 0x000fe20000011604 */
[----:B------:R-:W-:Y:S01]  /*9d70*/  BSSY B8, `(.L_x_13055) ;  /* 0x00004da000087945 */ /* 0x000fe20003800000 */
[----:B------:R-:W-:Y:S01]  /*9d80*/  IMAD.MOV.U32 R27, RZ, RZ, 0x1 ;  /* 0x00000001ff1b7424 */ /* 0x000fe200078e00ff */
[----:B------:R-:W-:Y:S02]  /*9d90*/  MOV R25, RZ ;  /* 0x000000ff00197202 */ /* 0x000fe40000000f00 */
[----:B------:R-:W-:Y:S01]  /*9da0*/  LOP3.LUT R2, R4, R2, RZ, 0xfc, !PT ;  /* 0x0000000204027212 */ /* 0x000fe200078efcff */
[----:B------:R-:W-:Y:S01]  /*9db0*/  ULDC UR38, c[0x0][0xc] ;  /* 0x0000030000267ab9 */ /* 0x000fe20000000800 */
[----:B--2---:R-:W-:-:S05]  /*9dc0*/  LOP3.LUT R0, R5, 0x2, RZ, 0xfc, !PT ;  /* 0x0000000205007812 */ /* 0x004fca00078efcff */
[----:B------:R0:W-:Y:S02]  /*9dd0*/  STL [R1+0x48], R0 ;  /* 0x0000480001007387 */ /* 0x0001e40000100800 */
[----:B0-----:R-:W-:Y:S02]  /*9de0*/  LOP3.LUT R0, R3, 0x200, R28, 0xf8, !PT ;  /* 0x0000020003007812 */ /* 0x001fe400078ef81c */
[----:B------:R0:W-:Y:S03]  /*9df0*/  STL [R1+0x3c], RZ ;  /* 0x00003cff01007387 */ /* 0x0001e60000100800 */
[----:B------:R-:W-:-:S05]  /*9e00*/  IMAD R0, R0, 0x2, R22 ;  /* 0x0000000200007824 */ /* 0x000fca00078e0216 */
[----:B------:R0:W-:Y:S01]  /*9e10*/  STL [R1+0x1c], R0 ;  /* 0x00001c0001007387 */ /* 0x0001e20000100800 */
[----:B------:R-:W-:-:S07]  /*9e20*/  LOP3.LUT R28, R28, 0x38, RZ, 0xc0, !PT ;  /* 0x000000381c1c7812 */ /* 0x000fce00078ec0ff */
.L_x_13116:
[----:B------:R-:W1:Y:S01]  /*9e30*/  LDC.64 R2, c[0x0][0xc88] ;  /* 0x00032200ff027b82 */ /* 0x000e620000000a00 */
[----:B0-2---:R-:W2:Y:S01]  /*9e40*/  LDL.LU R0, [R1+0x4] ;  /* 0x0000040001007983 */ /* 0x005ea20000300800 */
[----:B-1----:R-:W-:-:S05]  /*9e50*/  IMAD.WIDE R2, R19, 0x4, R2 ;  /* 0x0000000413027825 */ /* 0x002fca00078e0202 */
[----:B------:R-:W3:Y:S01]  /*9e60*/  LDG.E R29, desc[UR36][R2.64] ;  /* 0x00000024021d7981 */ /* 0x000ee2000c1e1900 */
[----:B------:R-:W-:Y:S05]  /*9e70*/  YIELD ;  /* 0x0000000000007946 */ /* 0x000fea0003800000 */
[----:B------:R-:W-:Y:S01]  /*9e80*/  ULDC.64 UR4, c[0x0][0xa28] ;  /* 0x00028a0000047ab9 */ /* 0x000fe20000000a00 */
[----:B------:R-:W-:Y:S01]  /*9e90*/  IMAD.MOV.U32 R6, RZ, RZ, RZ ;  /* 0x000000ffff067224 */ /* 0x000fe200078e00ff */
[----:B------:R-:W-:Y:S01]  /*9ea0*/  ISETP.NE.U32.AND P0, PT, RZ, UR4, PT ;  /* 0x00000004ff007c0c */ /* 0x000fe2000bf05070 */
[----:B------:R-:W-:-:S03]  /*9eb0*/  ULDC.64 UR6, c[0x0][0xa18] ;  /* 0x0002860000067ab9 */ /* 0x000fc60000000a00 */
[----:B------:R-:W-:Y:S02]  /*9ec0*/  ISETP.NE.AND.EX P0, PT, RZ, UR5, PT, P0 ;  /* 0x00000005ff007c0c */ /* 0x000fe4000bf05300 */
[----:B--2---:R-:W-:Y:S02]  /*9ed0*/  LOP3.LUT R0, R0, 0xfffffff7, RZ, 0xc0, !PT ;  /* 0xfffffff700007812 */ /* 0x004fe400078ec0ff */
[----:B---3--:R-:W-:-:S09]  /*9ee0*/  SHF.R.S32.HI R4, RZ, 0x1f, R29 ;  /* 0x0000001fff047819 */ /* 0x008fd2000001141d */
[C---:B------:R-:W-:Y:S01]  /*9ef0*/  @P0 LEA R2, P1, R29.reuse, UR4, 0x2 ;  /* 0x000000041d020c11 */ /* 0x040fe2000f8210ff */
[C---:B------:R-:W-:Y:S01]  /*9f00*/  IMAD.SHL.U32 R23, R29.reuse, 0x4, RZ ;  /* 0x000000041d177824 */ /* 0x040fe200078e00ff */
[C-C-:B------:R-:W-:Y:S01]  /*9f10*/  SHF.L.U64.HI R24, R29.reuse, 0x2, R4.reuse ;  /* 0x000000021d187819 */ /* 0x140fe20000010204 */
[----:B------:R0:W-:Y:S01]  /*9f20*/  STL [R1+0x2c], R4 ;  /* 0x00002c0401007387 */ /* 0x0001e20000100800 */
[----:B------:R-:W-:Y:S01]  /*9f30*/  @P0 LEA.HI.X R3, R29, UR5, R4, 0x2, P1 ;  /* 0x000000051d030c11 */ /* 0x000fe200088f1404 */
[----:B------:R-:W-:-:S04]  /*9f40*/  ULDC.64 UR4, c[0x0][0xa00] ;  /* 0x0002800000047ab9 */ /* 0x000fc80000000a00 */
[----:B------:R1:W2:Y:S01]  /*9f50*/  @P0 LDG.E R6, desc[UR36][R2.64] ;  /* 0x0000002402060981 */ /* 0x0002a2000c1e1900 */
[----:B------:R-:W-:-:S04]  /*9f60*/  ISETP.NE.U32.AND P0, PT, RZ, UR4, PT ;  /* 0x00000004ff007c0c */ /* 0x000fc8000bf05070 */
[----:B------:R-:W-:Y:S02]  /*9f70*/  ISETP.NE.AND.EX P2, PT, RZ, UR5, PT, P0 ;  /* 0x00000005ff007c0c */ /* 0x000fe4000bf45300 */
[----:B------:R-:W-:Y:S02]  /*9f80*/  ISETP.NE.U32.AND P0, PT, RZ, UR6, PT ;  /* 0x00000006ff007c0c */ /* 0x000fe4000bf05070 */
[----:B-1----:R-:W-:Y:S02]  /*9f90*/  IADD3 R2, P1, R23, UR4, RZ ;  /* 0x0000000417027c10 */ /* 0x002fe4000ff3e0ff */
[----:B------:R-:W-:Y:S02]  /*9fa0*/  ISETP.NE.AND.EX P0, PT, RZ, UR7, PT, P0 ;  /* 0x00000007ff007c0c */ /* 0x000fe4000bf05300 */
[----:B------:R-:W-:Y:S01]  /*9fb0*/  IADD3.X R3, R24, UR5, RZ, P1, !PT ;  /* 0x0000000518037c10 */ /* 0x000fe20008ffe4ff */
[----:B------:R-:W-:-:S04]  /*9fc0*/  ULDC.64 UR4, c[0x0][0x418] ;  /* 0x0001060000047ab9 */ /* 0x000fc80000000a00 */
[----:B------:R-:W-:-:S05]  /*9fd0*/  @P2 LOP3.LUT R0, R0, 0x8, RZ, 0xfc, !PT ;  /* 0x0000000800002812 */ /* 0x000fca00078efcff */
[----:B------:R1:W-:Y:S01]  /*9fe0*/  STL [R1+0x4], R0 ;  /* 0x0000040001007387 */ /* 0x0003e20000100800 */
[----:B0-----:R-:W-:-:S04]  /*9ff0*/  @P0 IADD3 R4, P1, R23, UR6, RZ ;  /* 0x0000000617040c10 */ /* 0x001fc8000ff3e0ff */
[----:B------:R-:W-:Y:S01]  /*a000*/  @P0 IADD3.X R5, R24, UR7, RZ, P1, !PT ;  /* 0x0000000718050c10 */ /* 0x000fe20008ffe4ff */
[----:B-1----:R-:W-:-:S04]  /*a010*/  IMAD.MOV.U32 R0, RZ, RZ, RZ ;  /* 0x000000ffff007224 */ /* 0x002fc800078e00ff */
[----:B------:R-:W3:Y:S04]  /*a020*/  @P0 LDG.E R4, desc[UR36][R4.64] ;  /* 0x0000002404040981 */ /* 0x000ee8000c1e1900 */
[----:B------:R-:W4:Y:S01]  /*a030*/  @P2 LDG.E R0, desc[UR36][R2.64] ;  /* 0x0000002402002981 */ /* 0x000f22000c1e1900 */
[----:B------:R-:W-:-:S03]  /*a040*/  UISETP.NE.U32.AND UP0, UPT, UR4, URZ, UPT ;  /* 0x0000003f0400728c */ /* 0x000fc6000bf05070 */
[----:B------:R-:W-:Y:S01]  /*a050*/  ULDC UR4, c[0x0][0x424] ;  /* 0x0001090000047ab9 */ /* 0x000fe20000000800 */
[----:B------:R-:W-:-:S03]  /*a060*/  UISETP.NE.AND.EX UP0, UPT, UR5, URZ, UPT, UP0 ;  /* 0x0000003f0500728c */ /* 0x000fc6000bf05300 */
[----:B------:R-:W-:Y:S01]  /*a070*/  ULDC UR5, c[0x0][0x2f0] ;  /* 0x0000bc0000057ab9 */ /* 0x000fe20000000800 */
[----:B------:R-:W-:-:S04]  /*a080*/  USEL UR4, UR4, 0x1, UP0 ;  /* 0x0000000104047887 */ /* 0x000fc80008000000 */
[----:B------:R-:W-:Y:S01]  /*a090*/  UIMAD UR4, UR4, UR5, URZ ;  /* 0x00000005040472a4 */ /* 0x000fe2000f8e023f */
[----:B----4-:R0:W-:Y:S04]  /*a0a0*/  STL [R1+0x20], R0 ;  /* 0x0000200001007387 */ /* 0x0101e80000100800 */
[----:B--2---:R1:W-:Y:S04]  /*a0b0*/  STL [R1+0x14], R6 ;  /* 0x0000140601007387 */ /* 0x0043e80000100800 */
[----:B---3--:R1:W-:Y:S01]  /*a0c0*/  @P0 STL [R1+0x30], R4 ;  /* 0x0000300401000387 */ /* 0x0083e20000100800 */
[----:B0-----:R-:W-:Y:S01]  /*a0d0*/  IMAD.U32 R0, RZ, RZ, UR4 ;  /* 0x00000004ff007e24 */ /* 0x001fe2000f8e00ff */
[----:B------:R-:W-:Y:S06]  /*a0e0*/  @P0 BRA `(.L_x_13056) ;  /* 0x0000000000200947 */ /* 0x000fec0003800000 */
[----:B------:R-:W-:Y:S02]  /*a0f0*/  ULDC UR4, c[0x0][0x288] ;  /* 0x0000a20000047ab9 */ /* 0x000fe40000000800 */
[----:B-1----:R-:W-:-:S05]  /*a100*/  MOV R4, UR4 ;  /* 0x0000000400047c02 */ /* 0x002fca0008000f00 */
[----:B------:R0:W-:Y:S01]  /*a110*/  STL [R1+0x30], R4 ;  /* 0x0000300401007387 */ /* 0x0001e20000100800 */
[----:B------:R-:W-:Y:S05]  /*a120*/  @!P2 BRA `(.L_x_13056) ;  /* 0x000000000010a947 */ /* 0x000fea0003800000 */
[----:B0-----:R-:W2:Y:S04]  /*a130*/  LDG.E R4, desc[UR36][R2.64] ;  /* 0x0000002402047981 */ /* 0x001ea8000c1e1900 */
[----:B------:R-:W2:Y:S02]  /*a140*/  LDG.E R5, desc[UR36][R2.64+0x4] ;  /* 0x0000042402057981 */ /* 0x000ea4000c1e1900 */
[----:B--2---:R-:W-:-:S05]  /*a150*/  IMAD.IADD R2, R5, 0x1, -R4 ;  /* 0x0000000105027824 */ /* 0x004fca00078e0a04 */
[----:B------:R2:W-:Y:S02]  /*a160*/  STL [R1+0x30], R2 ;  /* 0x0000300201007387 */ /* 0x0005e40000100800 */
.L_x_13056:
[----:B01----:R-:W-:Y:S01]  /*a170*/  IMAD.MOV.U32 R4, RZ, RZ, R29 ;  /* 0x000000ffff047224 */ /* 0x003fe200078e001d */
[----:B------:R-:W-:Y:S02]  /*a180*/  ULDC.64 UR4, c[0x0][0xa20] ;  /* 0x0002880000047ab9 */ /* 0x000fe40000000a00 */
[----:B------:R-:W-:Y:S02]  /*a190*/  ISETP.NE.U32.AND P0, PT, RZ, UR4, PT ;  /* 0x00000004ff007c0c */ /* 0x000fe4000bf05070 */
[----:B------:R0:W-:Y:S02]  /*a1a0*/  STL [R1], R4 ;  /* 0x0000000401007387 */ /* 0x0001e40000100800 */
[----:B------:R-:W-:-:S13]  /*a1b0*/  ISETP.NE.AND.EX P0, PT, RZ, UR5, PT, P0 ;  /* 0x00000005ff007c0c */ /* 0x000fda000bf05300 */
[----:B0-----:R-:W-:Y:S05]  /*a1c0*/  @!P0 BRA `(.L_x_13057) ;  /* 0x0000000000108947 */ /* 0x001fea0003800000 */
[----:B--2---:R-:W-:-:S04]  /*a1d0*/  IADD3 R2, P0, R23, UR4, RZ ;  /* 0x0000000417027c10 */ /* 0x004fc8000ff1e0ff */
[----:B------:R-:W-:-:S05]  /*a1e0*/  IADD3.X R3, R24, UR5, RZ, P0, !PT ;  /* 0x0000000518037c10 */ /* 0x000fca00087fe4ff */
[----:B------:R0:W5:Y:S01]  /*a1f0*/  LDG.E R0, desc[UR36][R2.64] ;  /* 0x0000002402007981 */ /* 0x000162000c1e1900 */
[----:B------:R-:W-:Y:S05]  /*a200*/  BRA `(.L_x_13058) ;  /* 0x0000000000247947 */ /* 0x000fea0003800000 */
.L_x_13057:
        /* <DEDUP_REMOVED lines=9> */
.L_x_13058:
[----:B0----5:R-:W-:Y:S01]  /*a2a0*/  IMAD.IADD R3, R0, 0x1, -R6 ;  /* 0x0000000100037824 */ /* 0x021fe200078e0a06 */
[C---:B--2---:R-:W-:Y:S01]  /*a2b0*/  LOP3.LUT R2, R18.reuse, 0xff000000, RZ, 0xc0, !PT ;  /* 0xff00000012027812 */ /* 0x044fe200078ec0ff */
[----:B------:R-:W-:Y:S01]  /*a2c0*/  BSSY B0, `(.L_x_13059) ;  /* 0x0000029000007945 */ /* 0x000fe20003800000 */
[----:B------:R-:W-:Y:S01]  /*a2d0*/  LOP3.LUT R4, R18, 0xff0000, RZ, 0xc0, !PT ;  /* 0x00ff000012047812 */ /* 0x000fe200078ec0ff */
[C---:B------:R-:W-:Y:S01]  /*a2e0*/  VIADD R0, R3.reuse, 0x7f ;  /* 0x0000007f03007836 */ /* 0x040fe20000000000 */
[----:B------:R0:W-:Y:S01]  /*a2f0*/  STL [R1+0xc], R3 ;  /* 0x00000c0301007387 */ /* 0x0001e20000100800 */
[----:B------:R-:W-:Y:S02]  /*a300*/  ISETP.GE.AND P0, PT, R3, 0x1, PT ;  /* 0x000000010300780c */ /* 0x000fe40003f06270 */
[----:B------:R-:W-:-:S04]  /*a310*/  SHF.R.U32.HI R2, RZ, 0x8, R2 ;  /* 0x00000008ff027819 */ /* 0x000fc80000011602 */
[----:B------:R-:W-:Y:S02]  /*a320*/  LEA.HI R4, R4, R2, RZ, 0x10 ;  /* 0x0000000204047211 */ /* 0x000fe400078f80ff */
[----:B------:R-:W-:-:S04]  /*a330*/  SHF.R.S32.HI R2, RZ, 0x1f, R0 ;  /* 0x0000001fff027819 */ /* 0x000fc80000011400 */
[----:B------:R-:W-:Y:S02]  /*a340*/  LEA.HI R0, R2, R0, RZ, 0x7 ;  /* 0x0000000002007211 */ /* 0x000fe400078f38ff */
[----:B------:R-:W-:Y:S02]  /*a350*/  MOV R2, RZ ;  /* 0x000000ff00027202 */ /* 0x000fe40000000f00 */
        /* <DEDUP_REMOVED lines=31> */
.L_x_13060:
[----:B------:R-:W-:Y:S05]  /*a550*/  BSYNC B0 ;  /* 0x0000000000007941 */ /* 0x000fea0003800000 */
.L_x_13059:
        /* <DEDUP_REMOVED lines=25> */
.L_x_13062:
        /* <DEDUP_REMOVED lines=20> */
.L_x_13065:
[----:B------:R-:W-:Y:S05]  /*a830*/  BSYNC B6 ;  /* 0x0000000000067941 */ /* 0x000fea0003800000 */
.L_x_13064:
        /* <DEDUP_REMOVED lines=20> */
.L_x_13068:
        /* <DEDUP_REMOVED lines=15> */
.L_x_13067:
[----:B------:R-:W-:Y:S05]  /*aa70*/  BSYNC B6 ;  /* 0x0000000000067941 */ /* 0x000fea0003800000 */
.L_x_13066:
[----:B------:R-:W2:Y:S01]  /*aa80*/  LDL R21, [R1] ;  /* 0x0000000001157983 */ /* 0x000ea20000100800 */
[----:B------:R-:W-:Y:S01]  /*aa90*/  ULDC.64 UR4, c[0x0][0x9f8] ;  /* 0x00027e0000047ab9 */ /* 0x000fe20000000a00 */
[----:B------:R-:W0:Y:S01]  /*aaa0*/  LDC R6, c[0x0][0x430] ;  /* 0x00010c00ff067b82 */ /* 0x000e220000000800 */
[----:B------:R-:W-:Y:S01]  /*aab0*/  ISETP.NE.U32.AND P0, PT, RZ, UR4, PT ;  /* 0x00000004ff007c0c */ /* 0x000fe2000bf05070 */
[----:B------:R-:W3:Y:S03]  /*aac0*/  LDL R26, [R1+0x34] ;  /* 0x00003400011a7983 */ /* 0x000ee60000100800 */
[----:B------:R-:W-:Y:S01]  /*aad0*/  ISETP.NE.AND.EX P0, PT, RZ, UR5, PT, P0 ;  /* 0x00000005ff007c0c */ /* 0x000fe2000bf05300 */
[----:B------:R-:W4:Y:S04]  /*aae0*/  LDL R5, [R1+0xc] ;  /* 0x00000c0001057983 */ /* 0x000f280000100800 */
[----:B------:R-:W4:Y:S01]  /*aaf0*/  LDL R4, [R1+0x14] ;  /* 0x0000140001047983 */ /* 0x000f220000100800 */
[----:B------:R-:W1:Y:S07]  /*ab00*/  S2R R7, SR_TID.X ;  /* 0x0000000000077919 */ /* 0x000e6e0000002100 */
[----:B------:R-:W-:Y:S01]  /*ab10*/  @P0 IADD3 R2, P1, R23, UR4, RZ ;  /* 0x0000000417020c10 */ /* 0x000fe2000ff3e0ff */
[----:B------:R-:W1:Y:S03]  /*ab20*/  S2R R0, SR_TID.X ;  /* 0x0000000000007919 */ /* 0x000e660000002100 */
[----:B------:R-:W-:Y:S01]  /*ab30*/  @P0 IADD3.X R3, R24, UR5, RZ, P1, !PT ;  /* 0x0000000518030c10 */ /* 0x000fe20008ffe4ff */
[----:B------:R-:W4:Y:S01]  /*ab40*/  LDL.LU R20, [R1+0x4] ;  /* 0x0000040001147983 */ /* 0x000f220000300800 */
[----:B0-----:R-:W-:-:S03]  /*ab50*/  ISETP.NE.AND P2, PT, R6, 0x1, PT ;  /* 0x000000010600780c */ /* 0x001fc60003f45270 */
[----:B------:R-:W4:Y:S04]  /*ab60*/  LDL R9, [R1+0x48] ;  /* 0x0000480001097983 */ /* 0x000f280000100800 */
[----:B--2---:R0:W2:Y:S01]  /*ab70*/  @P0 LDG.E R21, desc[UR36][R2.64] ;  /* 0x0000002402150981 */ /* 0x0040a2000c1e1900 */
[----:B-1----:R-:W-:Y:S01]  /*ab80*/  IMAD.SHL.U32 R7, R7, 0x10, RZ ;  /* 0x0000001007077824 */ /* 0x002fe200078e00ff */
[----:B------:R-:W-:Y:S01]  /*ab90*/  LOP3.LUT R0, R0, 0x7f, RZ, 0xc0, !PT ;  /* 0x0000007f00007812 */ /* 0x000fe200078ec0ff */
[----:B---3--:R-:W-:-:S03]  /*aba0*/  VIADD R26, R26, 0xffffffff ;  /* 0xffffffff1a1a7836 */ /* 0x008fc60000000000 */
[----:B0-----:R-:W0:Y:S01]  /*abb0*/  @P2 LDC R3, c[0x0][0x434] ;  /* 0x00010d00ff032b82 */ /* 0x001e220000000800 */
[----:B------:R-:W-:Y:S01]  /*abc0*/  IMAD.SHL.U32 R8, R26, 0x80, RZ ;  /* 0x000000801a087824 */ /* 0x000fe200078e00ff */
[----:B------:R-:W-:Y:S02]  /*abd0*/  SHF.R.U32.HI R0, RZ, 0x3, R0 ;  /* 0x00000003ff007819 */ /* 0x000fe40000011600 */
[----:B------:R-:W-:-:S04]  /*abe0*/  LOP3.LUT R7, R7, 0x70, RZ, 0xc0, !PT ;  /* 0x0000007007077812 */ /* 0x000fc800078ec0ff */
[----:B------:R-:W1:Y:S01]  /*abf0*/  @P2 LDC R2, c[0x0][0x438] ;  /* 0x00010e00ff022b82 */ /* 0x000e620000000800 */
[----:B------:R-:W-:Y:S01]  /*ac00*/  LOP3.LUT R0, R8, R0, R7, 0xfe, !PT ;  /* 0x0000000008007212 */ /* 0x000fe200078efe07 */
[----:B--2---:R-:W-:Y:S03]  /*ac10*/  @P0 STL [R1], R21 ;  /* 0x0000001501000387 */ /* 0x004fe60000100800 */
[C---:B----4-:R-:W-:Y:S02]  /*ac20*/  ISETP.GE.AND P0, PT, R0.reuse, R5, PT ;  /* 0x000000050000720c */ /* 0x050fe40003f06270 */
[----:B------:R-:W-:-:S05]  /*ac30*/  IADD3 R0, R0, R4, RZ ;  /* 0x0000000400007210 */ /* 0x000fca0007ffe0ff */
[----:B0-----:R-:W-:-:S04]  /*ac40*/  @P2 IMAD.HI.U32 R3, R0, R3, RZ ;  /* 0x0000000300032227 */ /* 0x001fc800078e00ff */
[----:B------:R-:W-:Y:S01]  /*ac50*/  IMAD.MOV.U32 R4, RZ, RZ, R0 ;  /* 0x000000ffff047224 */ /* 0x000fe200078e0000 */
[----:B-1----:R-:W-:Y:S02]  /*ac60*/  @P2 SHF.R.U32.HI R4, RZ, R2, R3 ;  /* 0x00000002ff042219 */ /* 0x002fe40000011603 */
[----:B------:R-:W0:Y:S03]  /*ac70*/  @!P0 LDC.64 R2, c[0x0][0x428] ;  /* 0x00010a00ff028b82 */ /* 0x000e260000000a00 */
[----:B------:R-:W-:-:S04]  /*ac80*/  IMAD.MOV R5, RZ, RZ, -R4 ;  /* 0x000000ffff057224 */ /* 0x000fc800078e0a04 */
[----:B------:R-:W-:Y:S01]  /*ac90*/  IMAD R0, R6, R5, R0 ;  /* 0x0000000506007224 */ /* 0x000fe200078e0200 */
[----:B------:R-:W-:Y:S02]  /*aca0*/  SHF.R.S32.HI R6, RZ, 0x1f, R21 ;  /* 0x0000001fff067819 */ /* 0x000fe40000011415 */
[----:B------:R-:W-:-:S03]  /*acb0*/  @!P0 SHF.R.S32.HI R5, RZ, 0x1f, R4 ;  /* 0x0000001fff058819 */ /* 0x000fc60000011404 */
[-C--:B0-----:R-:W-:Y:S02]  /*acc0*/  @!P0 IMAD R7, R6, R2.reuse, RZ ;  /* 0x0000000206078224 */ /* 0x081fe400078e02ff */
[----:B------:R-:W-:-:S04]  /*acd0*/  @!P0 IMAD.WIDE.U32 R4, R21, R2, R4 ;  /* 0x0000000215048225 */ /* 0x000fc800078e0004 */
[----:B------:R-:W-:Y:S02]  /*ace0*/  @!P0 IMAD R7, R21, R3, R7 ;  /* 0x0000000315078224 */ /* 0x000fe400078e0207 */
[----:B------:R-:W0:Y:S01]  /*acf0*/  @!P0 LDC.64 R2, c[0x0][0x418] ;  /* 0x00010600ff028b82 */ /* 0x000e220000000a00 */
[----:B------:R0:W-:Y:S01]  /*ad00*/  STL [R1+0x18], R6 ;  /* 0x0000180601007387 */ /* 0x0001e20000100800 */
[----:B------:R-:W-:Y:S01]  /*ad10*/  @!P0 IMAD.IADD R7, R5, 0x1, R7 ;  /* 0x0000000105078824 */ /* 0x000fe200078e0207 */
[----:B0-----:R-:W-:Y:S01]  /*ad20*/  @!P0 LEA R6, P1, R4, R2, 0x2 ;  /* 0x0000000204068211 */ /* 0x001fe200078210ff */
[----:B------:R-:W-:-:S03]  /*ad30*/  IMAD.MOV.U32 R2, RZ, RZ, RZ ;  /* 0x000000ffff027224 */ /* 0x000fc600078e00ff */
[----:B------:R-:W-:-:S05]  /*ad40*/  @!P0 LEA.HI.X R7, R4, R3, R7, 0x2, P1 ;  /* 0x0000000304078211 */ /* 0x000fca00008f1407 */
[----:B------:R0:W5:Y:S01]  /*ad50*/  @!P0 LDG.E R2, desc[UR36][R6.64] ;  /* 0x0000002406028981 */ /* 0x000162000c1e1900 */
[----:B------:R-:W-:-:S04]  /*ad60*/  LOP3.LUT R20, R20, 0xfffffffb, RZ, 0xc0, !PT ;  /* 0xfffffffb14147812 */ /* 0x000fc800078ec0ff */
[----:B------:R-:W-:Y:S02]  /*ad70*/  @P2 LOP3.LUT R20, R20, 0x4, RZ, 0xfc, !PT ;  /* 0x0000000414142812 */ /* 0x000fe400078efcff */
[----:B------:R-:W-:Y:S02]  /*ad80*/  ISETP.NE.AND P2, PT, R9, 0x3, PT ;  /* 0x000000030900780c */ /* 0x000fe40003f45270 */
[----:B------:R-:W-:-:S11]  /*ad90*/  LOP3.LUT R20, R20, 0xfffffffd, RZ, 0xc0, !PT ;  /* 0xfffffffd14147812 */ /* 0x000fd600078ec0ff */
[----:B------:R-:W-:-:S05]  /*ada0*/  @P2 LOP3.LUT R20, R20, 0x2, RZ, 0xfc, !PT ;  /* 0x0000000214142812 */ /* 0x000fca00078efcff */
[----:B------:R0:W-:Y:S01]  /*adb0*/  STL [R1+0x4], R20 ;  /* 0x0000041401007387 */ /* 0x0001e20000100800 */
[----:B------:R-:W-:-:S03]  /*adc0*/  UMOV UR4, 0xffffffff ;  /* 0xffffffff00047882 */ /* 0x000fc60000000000 */
[----:B------:R-:W-:Y:S05]  /*add0*/  BRA.DIV UR4, `(.L_x_13069) ;  /* 0x0000004204ac7947 */ /* 0x000fea000b800000 */
.L_x_13133:
[----:B------:R-:W-:Y:S01]  /*ade0*/  LOP3.LUT R24, R18, 0xffff, RZ, 0xc0, !PT ;  /* 0x0000ffff12187812 */ /* 0x000fe200078ec0ff */
[----:B------:R-:W-:Y:S06]  /*adf0*/  @!P2 BRA `(.L_x_13070) ;  /* 0x000000000004a947 */ /* 0x000fec0003800000 */
[----:B------:R-:W-:Y:S01]  /*ae00*/  BPT.TRAP 0x1 ;  /* 0x000000040000795c */ /* 0x000fe20000300000 */
.L_x_13070:
[----:B0-----:R-:W-:Y:S01]  /*ae10*/  SHF.R.S32.HI R6, RZ, 0x1f, R0 ;  /* 0x0000001fff067819 */ /* 0x001fe20000011400 */
        /* <DEDUP_REMOVED lines=12> */
[----:B------:R-:W-:-:S04]  /*aee0*/  ULDC.64 UR4, c[0x0][0x330] ;  /* 0x0000cc0000047ab9 */ /* 0x000fc80000000a00 */
[----:B------:R-:W-:Y:S01]  /*aef0*/  IADD3 R5, R5, R3, RZ ;  /* 0x0000000305057210 */ /* 0x000fe20007ffe0ff */
        /* <DEDUP_REMOVED lines=8> */
.L_x_13134:
[----:B------:R-:W-:Y:S05]  /*af80*/  BSYNC B0 ;  /* 0x0000000000007941 */ /* 0x000fea0003800000 */
.L_x_13071:
[----:B------:R-:W2:Y:S01]  /*af90*/  LDL R11, [R1+0xc] ;  /* 0x00000c00010b7983 */ /* 0x000ea20000100800 */
[----:B------:R-:W-:Y:S01]  /*afa0*/  ULDC.64 UR4, c[0x0][0x300] ;  /* 0x0000c00000047ab9 */ /* 0x000fe20000000a00 */
[----:B------:R-:W-:Y:S02]  /*afb0*/  ULDC.64 UR6, c[0x0][0x2e8] ;  /* 0x0000ba0000067ab9 */ /* 0x000fe40000000a00 */
[----:B------:R-:W3:Y:S01]  /*afc0*/  LDL.LU R9, [R1+0x4] ;  /* 0x0000040001097983 */ /* 0x000ee20000300800 */
[----:B------:R-:W-:Y:S02]  /*afd0*/  IMAD R6, R6, UR4, RZ ;  /* 0x0000000406067c24 */ /* 0x000fe4000f8e02ff */
[C---:B0-----:R-:W-:Y:S01]  /*afe0*/  IMAD.WIDE.U32 R4, R0.reuse, UR4, RZ ;  /* 0x0000000400047c25 */ /* 0x041fe2000f8e00ff */
[----:B------:R-:W0:Y:S03]  /*aff0*/  S2R R10, SR_TID.X ;  /* 0x00000000000a7919 */ /* 0x000e260000002100 */
[----:B------:R-:W-:Y:S01]  /*b000*/  IMAD R6, R0, UR5, R6 ;  /* 0x0000000500067c24 */ /* 0x000fe2000f8e0206 */
[----:B------:R-:W-:Y:S01]  /*b010*/  ULDC.64 UR4, c[0x0][0x310] ;  /* 0x0000c40000047ab9 */ /* 0x000fe20000000a00 */
[----:B------:R-:W1:Y:S01]  /*b020*/  S2R R12, SR_TID.X ;  /* 0x00000000000c7919 */ /* 0x000e620000002100 */
[----:B------:R-:W-:-:S02]  /*b030*/  IMAD R7, R7, UR4, RZ ;  /* 0x0000000407077c24 */ /* 0x000fc4000f8e02ff */
[----:B------:R-:W-:Y:S02]  /*b040*/  IMAD.IADD R5, R5, 0x1, R6 ;  /* 0x0000000105057824 */ /* 0x000fe400078e0206 */
[C---:B------:R-:W-:Y:S02]  /*b050*/  IMAD R7, R2.reuse, UR5, R7 ;  /* 0x0000000502077c24 */ /* 0x040fe4000f8e0207 */
[----:B------:R-:W-:Y:S01]  /*b060*/  IMAD.WIDE.U32 R4, R2, UR4, R4 ;  /* 0x0000000402047c25 */ /* 0x000fe2000f8e0004 */
[----:B------:R-:W-:-:S03]  /*b070*/  ULDC.64 UR4, c[0x0][0x308] ;  /* 0x0000c20000047ab9 */ /* 0x000fc60000000a00 */
[----:B------:R-:W-:Y:S02]  /*b080*/  IMAD.IADD R5, R5, 0x1, R7 ;  /* 0x0000000105057824 */ /* 0x000fe400078e0207 */
[----:B------:R-:W-:Y:S01]  /*b090*/  IMAD.WIDE.U32 R4, R24, UR4, R4 ;  /* 0x0000000418047c25 */ /* 0x000fe2000f8e0004 */
[----:B------:R-:W-:Y:S02]  /*b0a0*/  ULDC UR4, c[0x0][0x2f4] ;  /* 0x0000bd0000047ab9 */ /* 0x000fe40000000800 */
[----:B------:R-:W-:Y:S01]  /*b0b0*/  ISETP.GE.AND P2, PT, R28, UR4, PT ;  /* 0x000000041c007c0c */ /* 0x000fe2000bf46270 */
[----:B------:R-:W-:Y:S01]  /*b0c0*/  IMAD R2, R24, UR5, R5 ;  /* 0x0000000518027c24 */ /* 0x000fe2000f8e0205 */
[----:B------:R-:W-:Y:S01]  /*b0d0*/  LEA R0, P0, R4, UR6, 0x1 ;  /* 0x0000000604007c11 */ /* 0x000fe2000f8008ff */
[----:B------:R-:W-:-:S03]  /*b0e0*/  UMOV UR4, 0xffffffff ;  /* 0xffffffff00047882 */ /* 0x000fc60000000000 */
[----:B------:R-:W-:Y:S02]  /*b0f0*/  LEA.HI.X R2, R4, UR7, R2, 0x1, P0 ;  /* 0x0000000704027c11 */ /* 0x000fe400080f0c02 */
[----:B0-----:R-:W-:-:S04]  /*b100*/  LOP3.LUT R10, R10, 0x7f, RZ, 0xc0, !PT ;  /* 0x0000007f0a0a7812 */ /* 0x001fc800078ec0ff */
[----:B------:R-:W-:-:S04]  /*b110*/  SHF.R.U32.HI R10, RZ, 0x3, R10 ;  /* 0x00000003ff0a7819 */ /* 0x000fc8000001160a */
[----:B--2---:R-:W-:Y:S01]  /*b120*/  IADD3 R4, -R10, R11, -R8 ;  /* 0x0000000b0a047210 */ /* 0x004fe20007ffe908 */
[C---:B-1----:R-:W-:Y:S02]  /*b130*/  IMAD.SHL.U32 R10, R12.reuse, 0x8, RZ ;  /* 0x000000080c0a7824 */ /* 0x042fe400078e00ff */
[----:B------:R-:W-:Y:S01]  /*b140*/  IMAD.SHL.U32 R11, R12, 0x8, RZ ;  /* 0x000000080c0b7824 */ /* 0x000fe200078e00ff */
[----:B---3--:R-:W-:Y:S02]  /*b150*/  LOP3.LUT R9, R9, 0xfffffffe, RZ, 0xc0, !PT ;  /* 0xfffffffe09097812 */ /* 0x008fe400078ec0ff */
[----:B------:R-:W-:Y:S02]  /*b160*/  LOP3.LUT R10, R10, 0x1f8, RZ, 0xc0, !PT ;  /* 0x000001f80a0a7812 */ /* 0x000fe400078ec0ff */
[----:B------:R-:W-:Y:S02]  /*b170*/  @P2 LOP3.LUT R9, R9, 0x1, RZ, 0xfc, !PT ;  /* 0x0000000109092812 */ /* 0x000fe400078efcff */
[----:B------:R-:W-:-:S02]  /*b180*/  LOP3.LUT R10, R10, 0x38, R12, 0x78, !PT ;  /* 0x000000380a0a7812 */ /* 0x000fc400078e780c */
[----:B------:R-:W-:Y:S01]  /*b190*/  ISETP.GE.AND P0, PT, R4, 0x1, PT ;  /* 0x000000010400780c */ /* 0x000fe20003f06270 */
[----:B------:R0:W-:Y:S01]  /*b1a0*/  STL [R1+0x4], R9 ;  /* 0x0000040901007387 */ /* 0x0001e20000100800 */
[----:B------:R-:W-:-:S04]  /*b1b0*/  LOP3.LUT R10, R10, 0x200, R11, 0xf8, !PT ;  /* 0x000002000a0a7812 */ /* 0x000fc800078ef80b */
[----:B------:R-:W-:Y:S01]  /*b1c0*/  LEA R5, R25, R10, 0xd ;  /* 0x0000000a19057211 */ /* 0x000fe200078e68ff */
[----:B------:R-:W-:Y:S06]  /*b1d0*/  BRA.DIV UR4, `(.L_x_13073) ;  /* 0x0000003e04f47947 */ /* 0x000fec000b800000 */
[----:B------:R-:W1:Y:S01]  /*b1e0*/  SHFL.IDX PT, R7, R0, RZ, 0x181f ;  /* 0x00181fff00077589 */ /* 0x000e6200000e0000 */
[----:B------:R-:W-:-:S03]  /*b1f0*/  @P0 IMAD R8, R5, 0x2, R22 ;  /* 0x0000000205080824 */ /* 0x000fc600078e0216 */
[----:B------:R-:W2:Y:S01]  /*b200*/  SHFL.IDX PT, R6, R2, RZ, 0x181f ;  /* 0x00181fff02067589 */ /* 0x000ea200000e0000 */
[----:B-1----:R-:W-:-:S05]  /*b210*/  @P0 LEA R7, P1, R28, R7, 0x1 ;  /* 0x000000071c070211 */ /* 0x002fca00078208ff */
[----:B--2---:R-:W-:Y:S01]  /*b220*/  @P0 IMAD.X R6, RZ, RZ, R6, P1 ;  /* 0x000000ffff060224 */ /* 0x004fe200008e0606 */
[----:B------:R-:W-:-:S04]  /*b230*/  ISETP.GE.AND P1, PT, R4, 0x11, PT ;  /* 0x000000110400780c */ /* 0x000fc80003f26270 */
[----:B------:R-:W-:-:S04]  /*b240*/  @P0 LOP3.LUT R7, R7, R6, RZ, 0x3c, !PT ;  /* 0x0000000607070212 */ /* 0x000fc800078e3cff */
[----:B------:R-:W-:-:S04]  /*b250*/  @P0 LOP3.LUT R6, R7, R6, RZ, 0x3c, !PT ;  /* 0x0000000607060212 */ /* 0x000fc800078e3cff */
[----:B------:R-:W-:-:S05]  /*b260*/  @P0 LOP3.LUT R7, R7, R6, RZ, 0x3c, !PT ;  /* 0x0000000607070212 */ /* 0x000fca00078e3cff */
[----:B------:R-:W-:Y:S01]  /*b270*/  @!PT LDS RZ, [RZ] ;  /* 0x00000000fffff984 */ /* 0x000fe20000000800 */
[----:B------:R1:W-:Y:S04]  /*b280*/  @P0 LDGSTS.E.BYPASS.LTC128B.128 [R8+0xe400], desc[UR36][R6.64], !P2 ;  /* 0x0e40000006080fae */ /* 0x0003e8000d101d64 */
[----:B-1----:R-:W1:Y:S01]  /*b290*/  SHFL.IDX PT, R7, R0, 0x1, 0x181f ;  /* 0x00381f0000077f89 */ /* 0x002e6200000e0000 */
[----:B------:R-:W-:-:S03]  /*b2a0*/  @P1 IMAD R8, R5, 0x2, R22 ;  /* 0x0000000205081824 */ /* 0x000fc600078e0216 */
[----:B------:R-:W2:Y:S01]  /*b2b0*/  SHFL.IDX PT, R6, R2, 0x1, 0x181f ;  /* 0x00381f0002067f89 */ /* 0x000ea200000e0000 */
[----:B-1----:R-:W-:-:S05]  /*b2c0*/  @P1 LEA R7, P0, R28, R7, 0x1 ;  /* 0x000000071c071211 */ /* 0x002fca00078008ff */
[----:B--2---:R-:W-:-:S05]  /*b2d0*/  @P1 IMAD.X R6, RZ, RZ, R6, P0 ;  /* 0x000000ffff061224 */ /* 0x004fca00000e0606 */
[----:B------:R-:W-:-:S04]  /*b2e0*/  @P1 LOP3.LUT R7, R7, R6, RZ, 0x3c, !PT ;  /* 0x0000000607071212 */ /* 0x000fc800078e3cff */
[----:B------:R-:W-:-:S04]  /*b2f0*/  @P1 LOP3.LUT R6, R7, R6, RZ, 0x3c, !PT ;  /* 0x0000000607061212 */ /* 0x000fc800078e3cff */
[----:B------:R-:W-:-:S05]  /*b300*/  @P1 LOP3.LUT R7, R7, R6, RZ, 0x3c, !PT ;  /* 0x0000000607071212 */ /* 0x000fca00078e3cff */
[----:B------:R1:W-:Y:S01]  /*b310*/  @P1 LDGSTS.E.BYPASS.LTC128B.128 [R8+0xec00], desc[UR36][R6.64], !P2 ;  /* 0x0ec0000006081fae */ /* 0x0003e2000d101d64 */
[----:B------:R-:W-:-:S03]  /*b320*/  ISETP.GE.AND P1, PT, R4, 0x21, PT ;  /* 0x000000210400780c */ /* 0x000fc60003f26270 */
[----:B-1----:R-:W1:Y:S10]  /*b330*/  SHFL.IDX PT, R7, R0, 0x2, 0x181f ;  /* 0x00581f0000077f89 */ /* 0x002e7400000e0000 */
[----:B------:R-:W-:Y:S01]  /*b340*/  @P1 LEA R8, R5, R22, 0x1 ;  /* 0x0000001605081211 */ /* 0x000fe200078e08ff */
        /* <DEDUP_REMOVED lines=9> */
[----:B------:R-:W-:Y:S01]  /*b3e0*/  @P1 IMAD R8, R5, 0x2, R22 ;  /* 0x0000000205081824 */ /* 0x000fe200078e0216 */
        /* <DEDUP_REMOVED lines=30> */
[----:B------:R-:W2:Y:S04]  /*b5d0*/  SHFL.IDX PT, R6, R2, 0x6, 0x181f ;  /* 0x00d81f0002067f89 */ /* 0x000ea800000e0000 */
[----:B------:R-:W3:Y:S04]  /*b5e0*/  SHFL.IDX PT, R2, R2, 0x7, 0x181f ;  /* 0x00f81f0002027f89 */ /* 0x000ee800000e0000 */
[----:B------:R-:W4:Y:S01]  /*b5f0*/  SHFL.IDX PT, R0, R0, 0x7, 0x181f ;  /* 0x00f81f0000007f89 */ /* 0x000f2200000e0000 */
[----:B-1----:R-:W-:-:S05]  /*b600*/  @P1 LEA R7, P0, R28, R7, 0x1 ;  /* 0x000000071c071211 */ /* 0x002fca00078008ff */
[----:B--2---:R-:W-:-:S05]  /*b610*/  @P1 IMAD.X R6, RZ, RZ, R6, P0 ;  /* 0x000000ffff061224 */ /* 0x004fca00000e0606 */
[----:B------:R-:W-:-:S04]  /*b620*/  @P1 LOP3.LUT R7, R7, R6, RZ, 0x3c, !PT ;  /* 0x0000000607071212 */ /* 0x000fc800078e3cff */
[----:B------:R-:W-:-:S04]  /*b630*/  @P1 LOP3.LUT R6, R7, R6, RZ, 0x3c, !PT ;  /* 0x0000000607061212 */ /* 0x000fc800078e3cff */
[----:B------:R-:W-:-:S05]  /*b640*/  @P1 LOP3.LUT R7, R7, R6, RZ, 0x3c, !PT ;  /* 0x0000000607071212 */ /* 0x000fca00078e3cff */
[----:B---34-:R1:W-:Y:S02]  /*b650*/  @P1 LDGSTS.E.BYPASS.LTC128B.128 [R8+0x11400], desc[UR36][R6.64], !P2 ;  /* 0x1140000006081fae */ /* 0x0183e4000d101d64 */
.L_x_13152:
[----:B------:R-:W-:-:S13]  /*b660*/  ISETP.GE.AND P0, PT, R4, 0x71, PT ;  /* 0x000000710400780c */ /* 0x000fda0003f06270 */
[----:B-1----:R-:W-:Y:S01]  /*b670*/  @P0 LEA R6, P1, R28, R0, 0x1 ;  /* 0x000000001c060211 */ /* 0x002fe200078208ff */
[----:B------:R-:W-:-:S04]  /*b680*/  @P0 IMAD R5, R5, 0x2, R22 ;  /* 0x0000000205050824 */ /* 0x000fc800078e0216 */
[----:B------:R-:W-:-:S05]  /*b690*/  @P0 IMAD.X R7, RZ, RZ, R2, P1 ;  /* 0x000000ffff070224 */ /* 0x000fca00008e0602 */
[----:B------:R-:W-:Y:S01]  /*b6a0*/  @!PT LDS RZ, [RZ] ;  /* 0x00000000fffff984 */ /* 0x000fe20000000800 */
[----:B------:R-:W-:Y:S01]  /*b6b0*/  @!PT LDS RZ, [RZ] ;  /* 0x00000000fffff984 */ /* 0x000fe20000000800 */
[----:B------:R-:W-:Y:S01]  /*b6c0*/  @!PT LDS RZ, [RZ] ;  /* 0x00000000fffff984 */ /* 0x000fe20000000800 */
[----:B------:R1:W-:Y:S01]  /*b6d0*/  @P0 LDGSTS.E.BYPASS.LTC128B.128 [R5+0x11c00], desc[UR36][R6.64], !P2 ;  /* 0x11c0000006050fae */ /* 0x0003e2000d101d64 */
[----:B------:R-:W-:Y:S01]  /*b6e0*/  PLOP3.LUT P0, PT, PT, PT, PT, 0x80, 0x0 ;  /* 0x000000000000781c */ /* 0x000fe20003f0f070 */
[----:B------:R-:W-:-:S12]  /*b6f0*/  NOP ;  /* 0x0000000000007918 */ /* 0x000fd80000000000 */
.L_x_13074:
        /* <DEDUP_REMOVED lines=11> */
.L_x_13075:
[----:B------:R2:W5:Y:S01]  /*b7b0*/  LDL R0, [R1+0x4] ;  /* 0x0000040001007983 */ /* 0x0005620000100800 */
[----:B------:R2:W-:Y:S03]  /*b7c0*/  SYNCS.ARRIVE.TRANS64.A1T0 RZ, [R3+URZ+0x16830], RZ ;  /* 0x016830ff03ff79a7 */ /* 0x0005e6000810003f */
[----:B-1----:R2:W5:Y:S04]  /*b7d0*/  LDL.LU R5, [R1+0x20] ;  /* 0x0000200001057983 */ /* 0x0025680000300800 */
[----:B------:R2:W5:Y:S02]  /*b7e0*/  LDL.LU R4, [R1+0x2c] ;  /* 0x00002c0001047983 */ /* 0x0005640000300800 */
[----:B------:R-:W-:Y:S05]  /*b7f0*/  WARPSYNC.ALL ;  /* 0x0000000000007948 */ /* 0x000fea0003800000 */
[----:B------:R-:W-:Y:S01]  /*b800*/  ULDC.64 UR4, c[0x0][0x298] ;  /* 0x0000a60000047ab9 */ /* 0x000fe20000000a00 */
[----:B------:R-:W-:Y:S01]  /*b810*/  VIADD R2, R22, 0x8400 ;  /* 0x0000840016027836 */ /* 0x000fe20000000000 */
[----:B------:R-:W-:Y:S01]  /*b820*/  BSSY B6, `(.L_x_13076) ;  /* 0x000001f000067945 */ /* 0x000fe20003800000 */
[----:B------:R-:W-:Y:S03]  /*b830*/  BAR.SYNC.DEFER_BLOCKING 0x8, 0x200 ;  /* 0x0208000000007b1d */ /* 0x000fe60000010000 */
[----:B------:R-:W-:-:S02]  /*b840*/  LOP3.LUT P0, RZ, R2, 0x3ff, RZ, 0xc0, !PT ;  /* 0x000003ff02ff7812 */ /* 0x000fc4000780c0ff */
[----:B-----5:R-:W-:Y:S02]  /*b850*/  LOP3.LUT P1, RZ, R0, 0x8, RZ, 0xc0, !PT ;  /* 0x0000000800ff7812 */ /* 0x020fe4000782c0ff */
[----:B------:R-:W-:Y:S01]  /*b860*/  SHF.R.S32.HI R0, RZ, 0x1f, R5 ;  /* 0x0000001fff007819 */ /* 0x000fe20000011405 */
[----:B--2---:R-:W-:Y:S01]  /*b870*/  IMAD.WIDE.U32 R2, R5, UR4, RZ ;  /* 0x0000000405027c25 */ /* 0x004fe2000f8e00ff */
[----:B------:R-:W-:Y:S02]  /*b880*/  SEL R29, R29, RZ, !P1 ;  /* 0x000000ff1d1d7207 */ /* 0x000fe40004800000 */
[----:B------:R-:W-:Y:S01]  /*b890*/  SEL R4, R4, RZ, !P1 ;  /* 0x000000ff04047207 */ /* 0x000fe20004800000 */
[----:B------:R-:W-:Y:S01]  /*b8a0*/  IMAD R0, R0, UR4, RZ ;  /* 0x0000000400007c24 */ /* 0x000fe2000f8e02ff */
[----:B------:R1:W-:Y:S03]  /*b8b0*/  STL.64 [R1+0x20], R2 ;  /* 0x0000200201007387 */ /* 0x0003e60000100a00 */
[----:B------:R-:W-:Y:S01]  /*b8c0*/  IMAD R0, R5, UR5, R0 ;  /* 0x0000000505007c24 */ /* 0x000fe2000f8e0200 */
[----:B------:R1:W-:Y:S04]  /*b8d0*/  STL [R1+0x38], R4 ;  /* 0x0000380401007387 */ /* 0x0003e80000100800 */
[----:B------:R-:W-:-:S05]  /*b8e0*/  IADD3 R0, R3, R0, RZ ;  /* 0x0000000003007210 */ /* 0x000fca0007ffe0ff */
[----:B------:R1:W-:Y:S01]  /*b8f0*/  STL [R1+0x2c], R0 ;  /* 0x00002c0001007387 */ /* 0x0003e20000100800 */
[----:B------:R-:W-:Y:S05]  /*b900*/  @!P0 BRA `(.L_x_13077) ;  /* 0x0000000000408947 */ /* 0x000fea0003800000 */
[----:B-1----:R-:W-:Y:S01]  /*b910*/  MOV R2, 0x0 ;  /* 0x0000000000027802 */ /* 0x002fe20000000f00 */
[----:B------:R-:W-:Y:S01]  /*b920*/  ULDC.64 UR6, c[0x4][0x138] ;  /* 0x01004e0000067ab9 */ /* 0x000fe20000000a00 */
[----:B------:R-:W-:Y:S01]  /*b930*/  ULDC.64 UR8, c[0x4][0x140] ;  /* 0x0100500000087ab9 */ /* 0x000fe20000000a00 */
[----:B------:R-:W-:Y:S01]  /*b940*/  ULDC.64 UR4, c[0x4][0x20] ;  /* 0x0100080000047ab9 */ /* 0x000fe20000000a00 */
[----:B------:R-:W-:Y:S01]  /*b950*/  IMAD.U32 R4, RZ, RZ, UR6 ;  /* 0x00000006ff047e24 */ /* 0x000fe2000f8e00ff */
[----:B------:R-:W-:Y:S01]  /*b960*/  MOV R11, UR5 ;  /* 0x00000005000b7c02 */ /* 0x000fe20008000f00 */
[----:B------:R-:W1:Y:S01]  /*b970*/  LDC.64 R2, c[0x4][R2] ;  /* 0x0100000002027b82 */ /* 0x000e620000000a00 */
        /* <DEDUP_REMOVED lines=8> */
[----:B01----:R-:W-:Y:S05]  /*ba00*/  CALL.ABS.NOINC R2 ;  /* 0x0000000002007343 */ /* 0x003fea0003c00000 */
.L_x_13077:
[----:B------:R-:W-:Y:S05]  /*ba10*/  BSYNC B6 ;  /* 0x0000000000067941 */ /* 0x000fea0003800000 */
.L_x_13076:
[----:B-1----:R-:W2:Y:S01]  /*ba20*/  LDL.LU R2, [R1+0x2c] ;  /* 0x00002c0001027983 */ /* 0x002ea20000300800 */
[----:B0-----:R-:W0:Y:S01]  /*ba30*/  LDC R9, c[0x0][0x448] ;  /* 0x00011200ff097b82 */ /* 0x001e220000000800 */
[----:B------:R-:W-:Y:S01]  /*ba40*/  ULDC.64 UR4, c[0x0][0x2d8] ;  /* 0x0000b60000047ab9 */ /* 0x000fe20000000a00 */
[----:B------:R-:W-:Y:S01]  /*ba50*/  ULDC.64 UR6, c[0x0][0x2e0] ;  /* 0x0000b80000067ab9 */ /* 0x000fe20000000a00 */
[----:B------:R-:W3:Y:S01]  /*ba60*/  LDL.LU.64 R20, [R1+0x20] ;  /* 0x0000200001147983 */ /* 0x000ee20000300a00 */
[----:B------:R-:W-:-:S03]  /*ba70*/  ULDC.64 UR8, c[0x0][0x280] ;  /* 0x0000a00000087ab9 */ /* 0x000fc60000000a00 */
[----:B------:R-:W4:Y:S04]  /*ba80*/  LDL.LU R0, [R1+0x38] ;  /* 0x0000380001007983 */ /* 0x000f280000300800 */
[----:B------:R1:W5:Y:S01]  /*ba90*/  LDL R10, [R1+0x1c] ;  /* 0x00001c00010a7983 */ /* 0x0003620000100800 */
        /* <DEDUP_REMOVED lines=33> */
[----:B------:R-:W-:-:S05]  /*bcb0*/  SHF.R.S32.HI R7, RZ, 0x1f, R0 ;  /* 0x0000001fff077819 */ /* 0x000fca0000011400 */
[----:B------:R-:W-:Y:S02]  /*bcc0*/  IMAD R7, R7, UR6, RZ ;  /* 0x0000000607077c24 */ /* 0x000fe4000f8e02ff */
[----:B------:R-:W-:-:S04]  /*bcd0*/  IMAD.WIDE.U32 R4, R0, UR6, R4 ;  /* 0x0000000600047c25 */ /* 0x000fc8000f8e0004 */
[----:B------:R-:W-:-:S04]  /*bce0*/  IMAD R7, R0, UR7, R7 ;  /* 0x0000000700077c24 */ /* 0x000fc8000f8e0207 */
[----:B------:R-:W-:Y:S02]  /*bcf0*/  IMAD.IADD R5, R5, 0x1, R7 ;  /* 0x0000000105057824 */ /* 0x000fe400078e0207 */
[----:B------:R-:W0:Y:S01]  /*bd00*/  @P0 LDC R7, c[0x0][0x44c] ;  /* 0x00011300ff070b82 */ /* 0x000e220000000800 */
[----:B------:R-:W-:-:S04]  /*bd10*/  LEA R0, P1, R4, UR8, 0x1 ;  /* 0x0000000804007c11 */ /* 0x000fc8000f8208ff */
[----:B------:R-:W-:Y:S02]  /*bd20*/  LEA.HI.X R4, R4, UR9, R5, 0x1, P1 ;  /* 0x0000000904047c11 */ /* 0x000fe400088f0c05 */
[----:B------:R-:W-:-:S05]  /*bd30*/  IADD3 R5, R6, 0x80, RZ ;  /* 0x0000008006057810 */ /* 0x000fca0007ffe0ff */
[----:B------:R-:W-:Y:S01]  /*bd40*/  IMAD.MOV.U32 R6, RZ, RZ, R5 ;  /* 0x000000ffff067224 */ /* 0x000fe200078e0005 */
[----:B------:R-:W1:Y:S01]  /*bd50*/  S2R R20, SR_TID.X ;  /* 0x0000000000147919 */ /* 0x000e620000002100 */
[----:B0-----:R-:W-:-:S05]  /*bd60*/  @P0 IMAD.HI.U32 R7, R5, R7, RZ ;  /* 0x0000000705070227 */ /* 0x001fca00078e00ff */
[----:B------:R-:W-:-:S05]  /*bd70*/  @P0 SHF.R.U32.HI R6, RZ, R8, R7 ;  /* 0x00000008ff060219 */ /* 0x000fca0000011607 */
        /* <DEDUP_REMOVED lines=11> */
[----:B------:R-:W-:Y:S01]  /*be30*/  IMAD R6, R5, UR7, R6 ;  /* 0x0000000705067c24 */ /* 0x000fe2000f8e0206 */
[----:B------:R-:W-:-:S03]  /*be40*/  LEA R5, P1, R2, UR8, 0x1 ;  /* 0x0000000802057c11 */ /* 0x000fc6000f8208ff */
[----:B------:R-:W-:Y:S01]  /*be50*/  IMAD.IADD R6, R3, 0x1, R6 ;  /* 0x0000000103067824 */ /* 0x000fe200078e0206 */
[----:B------:R-:W-:Y:S01]  /*be60*/  ISETP.GE.AND P0, PT, R28, UR4, PT ;  /* 0x000000041c007c0c */ /* 0x000fe2000bf06270 */
[----:B------:R-:W-:Y:S01]  /*be70*/  UMOV UR4, 0xffffffff ;  /* 0xffffffff00047882 */ /* 0x000fe20000000000 */
[----:B-1----:R-:W-:Y:S02]  /*be80*/  LOP3.LUT R20, R20, 0x7f, RZ, 0xc0, !PT ;  /* 0x0000007f14147812 */ /* 0x002fe400078ec0ff */
[----:B------:R-:W-:Y:S02]  /*be90*/  LEA.HI.X R2, R2, UR9, R6, 0x1, P1 ;  /* 0x0000000902027c11 */ /* 0x000fe400088f0c06 */
[----:B------:R-:W-:Y:S01]  /*bea0*/  SHF.R.U32.HI R20, RZ, 0x3, R20 ;  /* 0x00000003ff147819 */ /* 0x000fe20000011614 */
[----:B--2---:R-:W-:Y:S06]  /*beb0*/  BRA.DIV UR4, `(.L_x_13078) ;  /* 0x0000003e046c7947 */ /* 0x004fec000b800000 */
        /* <DEDUP_REMOVED lines=11> */
[----:B------:R0:W-:Y:S02]  /*bf70*/  @!P2 LDGSTS.E.BYPASS.LTC128B.128 [R10+0x8400], desc[UR36][R6.64], !P0 ;  /* 0x08400000060aafae */ /* 0x0001e4000c101d64 */
[----:B0-----:R-:W-:Y:S02]  /*bf80*/  IADD3 R6, R17, 0x10, RZ ;  /* 0x0000001011067810 */ /* 0x001fe40007ffe0ff */
[----:B------:R-:W0:Y:S02]  /*bf90*/  SHFL.IDX PT, R7, R0, 0x1, 0x181f ;  /* 0x00381f0000077f89 */ /* 0x000e2400000e0000 */
[----:B------:R-:W-:Y:S02]  /*bfa0*/  ISETP.GE.AND P1, PT, R6, R3, PT ;  /* 0x000000030600720c */ /* 0x000fe40003f26270 */
[----:B------:R-:W1:Y:S11]  /*bfb0*/  SHFL.IDX PT, R6, R4, 0x1, 0x181f ;  /* 0x00381f0004067f89 */ /* 0x000e7600000e0000 */
[----:B0-----:R-:W-:-:S05]  /*bfc0*/  @!P1 LEA R7, P2, R28, R7, 0x1 ;  /* 0x000000071c079211 */ /* 0x001fca00078408ff */
[----:B-1----:R-:W-:-:S05]  /*bfd0*/  @!P1 IMAD.X R6, RZ, RZ, R6, P2 ;  /* 0x000000ffff069224 */ /* 0x002fca00010e0606 */
[----:B------:R-:W-:-:S04]  /*bfe0*/  @!P1 LOP3.LUT R7, R7, R6, RZ, 0x3c, !PT ;  /* 0x0000000607079212 */ /* 0x000fc800078e3cff */
[----:B------:R-:W-:-:S04]  /*bff0*/  @!P1 LOP3.LUT R6, R7, R6, RZ, 0x3c, !PT ;  /* 0x0000000607069212 */ /* 0x000fc800078e3cff */
[----:B------:R-:W-:-:S05]  /*c000*/  @!P1 LOP3.LUT R7, R7, R6, RZ, 0x3c, !PT ;  /* 0x0000000607079212 */ /* 0x000fca00078e3cff */
[----:B------:R0:W-:Y:S02]  /*c010*/  @!P1 LDGSTS.E.BYPASS.LTC128B.128 [R10+0x8c00], desc[UR36][R6.64], !P0 ;  /* 0x08c00000060a9fae */ /* 0x0001e4000c101d64 */
[----:B0-----:R-:W-:Y:S02]  /*c020*/  VIADD R6, R17, 0x20 ;  /* 0x0000002011067836 */ /* 0x001fe40000000000 */
        /* <DEDUP_REMOVED lines=42> */
[----:B------:R-:W1:Y:S04]  /*c2d0*/  SHFL.IDX PT, R6, R4, 0x6, 0x181f ;  /* 0x00d81f0004067f89 */ /* 0x000e6800000e0000 */
[----:B------:R-:W-:Y:S07]  /*c2e0*/  SHFL.IDX PT, R4, R4, 0x7, 0x181f ;  /* 0x00f81f0004047f89 */ /* 0x000fee00000e0000 */
[----:B0-----:R-:W-:-:S05]  /*c2f0*/  @!P1 LEA R7, P2, R28, R7, 0x1 ;  /* 0x000000071c079211 */ /* 0x001fca00078408ff */
[----:B-1----:R-:W-:-:S05]  /*c300*/  @!P1 IMAD.X R6, RZ, RZ, R6, P2 ;  /* 0x000000ffff069224 */ /* 0x002fca00010e0606 */
[----:B------:R-:W-:-:S04]  /*c310*/  @!P1 LOP3.LUT R7, R7, R6, RZ, 0x3c, !PT ;  /* 0x0000000607079212 */ /* 0x000fc800078e3cff */
[----:B------:R-:W-:-:S04]  /*c320*/  @!P1 LOP3.LUT R6, R7, R6, RZ, 0x3c, !PT ;  /* 0x0000000607069212 */ /* 0x000fc800078e3cff */
[----:B------:R-:W-:-:S05]  /*c330*/  @!P1 LOP3.LUT R7, R7, R6, RZ, 0x3c, !PT ;  /* 0x0000000607079212 */ /* 0x000fca00078e3cff */
[----:B------:R0:W-:Y:S04]  /*c340*/  @!P1 LDGSTS.E.BYPASS.LTC128B.128 [R10+0xb400], desc[UR36][R6.64], !P0 ;  /* 0x0b400000060a9fae */ /* 0x0001e8000c101d64 */
[----:B0-----:R0:W1:Y:S02]  /*c350*/  SHFL.IDX PT, R6, R0, 0x7, 0x181f ;  /* 0x00f81f0000067f89 */ /* 0x00106400000e0000 */
[----:B0-----:R-:W-:-:S04]  /*c360*/  IADD3 R0, R17, 0x80, RZ ;  /* 0x0000008011007810 */ /* 0x001fc80007ffe0ff */
[----:B------:R-:W-:Y:S01]  /*c370*/  ISETP.GE.AND P1, PT, R0, R3, PT ;  /* 0x000000030000720c */ /* 0x000fe20003f26270 */
[----:B------:R-:W-:-:S05]  /*c380*/  VIADD R0, R17, 0x70 ;  /* 0x0000007011007836 */ /* 0x000fca0000000000 */
[----:B------:R-:W-:Y:S02]  /*c390*/  ISETP.GE.AND P2, PT, R0, R3, PT ;  /* 0x000000030000720c */ /* 0x000fe40003f46270 */
[----:B------:R-:W-:Y:S11]  /*c3a0*/  SHFL.IDX PT, R0, R2, RZ, 0x181f ;  /* 0x00181fff02007589 */ /* 0x000ff600000e0000 */
[----:B-1----:R-:W-:-:S05]  /*c3b0*/  @!P2 LEA R6, P3, R28, R6, 0x1 ;  /* 0x000000061c06a211 */ /* 0x002fca00078608ff */
[----:B------:R-:W-:Y:S02]  /*c3c0*/  @!P2 IMAD.X R7, RZ, RZ, R4, P3 ;  /* 0x000000ffff07a224 */ /* 0x000fe400018e0604 */
[----:B------:R-:W0:Y:S04]  /*c3d0*/  SHFL.IDX PT, R4, R5, RZ, 0x181f ;  /* 0x00181fff05047589 */ /* 0x000e2800000e0000 */
[----:B------:R1:W-:Y:S01]  /*c3e0*/  @!P2 LDGSTS.E.BYPASS.LTC128B.128 [R10+0xbc00], desc[UR36][R6.64], !P0 ;  /* 0x0bc00000060aafae */ /* 0x0003e2000c101d64 */
[----:B0-----:R-:W-:-:S05]  /*c3f0*/  @!P1 LEA R4, P3, R28, R4, 0x1 ;  /* 0x000000041c049211 */ /* 0x001fca00078608ff */
[----:B------:R-:W-:Y:S02]  /*c400*/  @!P1 IMAD.X R0, RZ, RZ, R0, P3 ;  /* 0x000000ffff009224 */ /* 0x000fe400018e0600 */
[----:B-1----:R-:W-:Y:S02]  /*c410*/  @!P1 IMAD.MOV.U32 R6, RZ, RZ, R4 ;  /* 0x000000ffff069224 */ /* 0x002fe400078e0004 */
[----:B------:R-:W-:Y:S01]  /*c420*/  @!P1 IMAD.MOV.U32 R7, RZ, RZ, R0 ;  /* 0x000000ffff079224 */ /* 0x000fe200078e0000 */
[----:B------:R-:W-:-:S04]  /*c430*/  IADD3 R0, R17, 0x90, RZ ;  /* 0x0000009011007810 */ /* 0x000fc80007ffe0ff */
[----:B------:R0:W-:Y:S01]  /*c440*/  @!P1 LDGSTS.E.BYPASS.LTC128B.128 [R10+0xc400], desc[UR36][R6.64], !P0 ;  /* 0x0c400000060a9fae */ /* 0x0001e2000c101d64 */
[----:B------:R-:W-:-:S03]  /*c450*/  ISETP.GE.AND P1, PT, R0, R3, PT ;  /* 0x000000030000720c */ /* 0x000fc60003f26270 */
[----:B------:R-:W-:Y:S04]  /*c460*/  SHFL.IDX PT, R0, R2, 0x1, 0x181f ;  /* 0x00381f0002007f89 */ /* 0x000fe800000e0000 */
[----:B0-----:R-:W0:Y:S06]  /*c470*/  SHFL.IDX PT, R6, R5, 0x1, 0x181f ;  /* 0x00381f0005067f89 */ /* 0x001e2c00000e0000 */
[----:B0-----:R-:W-:-:S05]  /*c480*/  @!P1 LEA R6, P2, R28, R6, 0x1 ;  /* 0x000000061c069211 */ /* 0x001fca00078408ff */
[----:B------:R-:W-:-:S04]  /*c490*/  @!P1 IMAD.X R0, RZ, RZ, R0, P2 ;  /* 0x000000ffff009224 */ /* 0x000fc800010e0600 */
[----:B------:R-:W-:Y:S02]  /*c4a0*/  @!P1 IMAD.MOV.U32 R7, RZ, RZ, R0 ;  /* 0x000000ffff079224 */ /* 0x000fe400078e0000 */
[----:B------:R-:W-:-:S03]  /*c4b0*/  VIADD R0, R17, 0xa0 ;  /* 0x000000a011007836 */ /* 0x000fc60000000000 */
[----:B------:R0:W-:Y:S02]  /*c4c0*/  @!P1 LDGSTS.E.BYPASS.LTC128B.128 [R10+0xcc00], desc[UR36][R6.64], !P0 ;  /* 0x0cc00000060a9fae */ /* 0x0001e4000c101d64 */
[----:B------:R-:W-:Y:S02]  /*c4d0*/  ISETP.GE.AND P2, PT, R0, R3, PT ;  /* 0x000000030000720c */ /* 0x000fe40003f46270 */
[----:B------:R-:W-:Y:S04]  /*c4e0*/  SHFL.IDX PT, R0, R2, 0x2, 0x181f ;  /* 0x00581f0002007f89 */ /* 0x000fe800000e0000 */
[----:B0-----:R-:W0:Y:S07]  /*c4f0*/  SHFL.IDX PT, R6, R5, 0x2, 0x181f ;  /* 0x00581f0005067f89 */ /* 0x001e2e00000e0000 */
[----:B0-----:R-:W-:-:S05]  /*c500*/  @!P2 LEA R6, P1, R28, R6, 0x1 ;  /* 0x000000061c06a211 */ /* 0x001fca00078208ff */
[----:B------:R-:W-:-:S04]  /*c510*/  @!P2 IMAD.X R0, RZ, RZ, R0, P1 ;  /* 0x000000ffff00a224 */ /* 0x000fc800008e0600 */
[----:B------:R-:W-:Y:S02]  /*c520*/  @!P2 IMAD.MOV.U32 R7, RZ, RZ, R0 ;  /* 0x000000ffff07a224 */ /* 0x000fe400078e0000 */
[----:B------:R0:W1:Y:S04]  /*c530*/  SHFL.IDX PT, R0, R2, 0x3, 0x181f ;  /* 0x00781f0002007f89 */ /* 0x00006800000e0000 */
[----:B------:R0:W-:Y:S04]  /*c540*/  @!P2 LDGSTS.E.BYPASS.LTC128B.128 [R10+0xd400], desc[UR36][R6.64], !P0 ;  /* 0x0d400000060aafae */ /* 0x0001e8000c101d64 */
[----:B------:R0:W2:Y:S02]  /*c550*/  SHFL.IDX PT, R2, R5, 0x3, 0x181f ;  /* 0x00781f0005027f89 */ /* 0x0000a400000e0000 */
.L_x_13177:
[----:B------:R-:W-:-:S04]  /*c560*/  IADD3 R17, R17, 0xb0, RZ ;  /* 0x000000b011117810 */ /* 0x000fc80007ffe0ff */
[----:B------:R-:W-:-:S13]  /*c570*/  ISETP.GE.AND P1, PT, R17, R3, PT ;  /* 0x000000031100720c */ /* 0x000fda0003f26270 */
[----:B0-2---:R-:W-:-:S05]  /*c580*/  @!P1 LEA R2, P2, R28, R2, 0x1 ;  /* 0x000000021c029211 */ /* 0x005fca00078408ff */
[----:B-1----:R-:W-:-:S05]  /*c590*/  @!P1 IMAD.X R3, RZ, RZ, R0, P2 ;  /* 0x000000ffff039224 */ /* 0x002fca00010e0600 */
[----:B------:R-:W-:Y:S01]  /*c5a0*/  @!PT LDS RZ, [RZ] ;  /* 0x00000000fffff984 */ /* 0x000fe20000000800 */
[----:B------:R-:W-:Y:S01]  /*c5b0*/  @!PT LDS RZ, [RZ] ;  /* 0x00000000fffff984 */ /* 0x000fe20000000800 */
[----:B------:R-:W-:Y:S01]  /*c5c0*/  @!PT LDS RZ, [RZ] ;  /* 0x00000000fffff984 */ /* 0x000fe20000000800 */
[----:B------:R0:W-:Y:S01]  /*c5d0*/  @!P1 LDGSTS.E.BYPASS.LTC128B.128 [R10+0xdc00], desc[UR36][R2.64], !P0 ;  /* 0x0dc00000020a9fae */ /* 0x0001e2000c101d64 */
[----:B------:R-:W-:Y:S01]  /*c5e0*/  PLOP3.LUT P0, PT, PT, PT, PT, 0x80, 0x0 ;  /* 0x000000000000781c */ /* 0x000fe20003f0f070 */
[----:B------:R-:W-:-:S12]  /*c5f0*/  NOP ;  /* 0x0000000000007918 */ /* 0x000fd80000000000 */
.L_x_13079:
[----:B------:R-:W-:Y:S02]  /*c600*/  PLOP3.LUT P1, PT, P1, P0, PT, 0xa2, 0x0 ;  /* 0x000000000000781c */ /* 0x000fe40000f21472 */
[----:B------:R-:W-:-:S08]  /*c610*/  @P0 R2UR P1, UR4, R22 ;  /* 0x00000000160402ca */ /* 0x000fd00000020000 */
[----:B------:R-:W-:-:S05]  /*c620*/  @P0 PLOP3.LUT P0, PT, P1, PT, PT, 0x80, 0x0 ;  /* 0x000000000000081c */ /* 0x000fca0000f0f070 */
[----:B------:R-:W-:Y:S01]  /*c630*/  @!P1 SYNCS.ARRIVE.TRANS64.RED.A0T1 RZ, [UR4+0x16800], RZ ;  /* 0x016800ffffff99a7 */ /* 0x000fe20008200404 */
[----:B------:R-:W-:Y:S07]  /*c640*/  @!P1 ARRIVES.LDGSTSBAR.64.TRANSCNT [UR4+0x16800] ;  /* 0x01680000ff0099b0 */ /* 0x000fee0008000a84 */
[----:B------:R-:W-:Y:S05]  /*c650*/  @P0 BRA.U.ANY `(.L_x_13079) ;  /* 0xfffffffd00e80947 */ /* 0x000fea000393ffff */
[----:B0-----:R-:W2:Y:S02]  /*c660*/  LDL.LU R2, [R1+0x3c] ;  /* 0x00003c0001027983 */ /* 0x001ea40000300800 */
        /* <DEDUP_REMOVED lines=11> */
.L_x_13178:
[----:B------:R-:W-:Y:S05]  /*c720*/  BSYNC B0 ;  /* 0x0000000000007941 */ /* 0x000fea0003800000 */
.L_x_13080:
[----:B------:R-:W2:Y:S04]  /*c730*/  LDL.LU R3, [R1+0x34] ;  /* 0x0000340001037983 */ /* 0x000ea80000300800 */
[----:B------:R-:W3:Y:S01]  /*c740*/  LDL R2, [R1+0x10] ;  /* 0x0000100001027983 */ /* 0x000ee20000100800 */
[----:B------:R-:W-:Y:S01]  /*c750*/  BSSY B0, `(.L_x_13082) ;  /* 0x0000102000007945 */ /* 0x000fe20003800000 */
[----:B--2---:R-:W-:-:S05]  /*c760*/  VIADD R7, R3, 0xfffffffe ;  /* 0xfffffffe03077836 */ /* 0x004fca0000000000 */
[----:B---3--:R-:W-:-:S13]  /*c770*/  ISETP.GE.AND P0, PT, R7, R2, PT ;  /* 0x000000020700720c */ /* 0x008fda0003f06270 */
[----:B------:R-:W-:Y:S05]  /*c780*/  @!P0 BRA `(.L_x_13083) ;  /* 0x0000000c00f88947 */ /* 0x000fea0003800000 */
[----:B------:R-:W-:Y:S01]  /*c790*/  ULDC UR4, c[0x0][0x2f4] ;  /* 0x0000bd0000047ab9 */ /* 0x000fe20000000800 */
[----:B------:R-:W-:Y:S01]  /*c7a0*/  IMAD.MOV.U32 R6, RZ, RZ, R25 ;  /* 0x000000ffff067224 */ /* 0x000fe200078e0019 */
[----:B------:R-:W-:Y:S01]  /*c7b0*/  ISETP.GE.AND P1, PT, R28, UR4, PT ;  /* 0x000000041c007c0c */ /* 0x000fe2000bf26270 */
[----:B------:R-:W-:Y:S01]  /*c7c0*/  IMAD.MOV.U32 R29, RZ, RZ, R26 ;  /* 0x000000ffff1d7224 */ /* 0x000fe200078e001a */
[----:B------:R-:W-:-:S11]  /*c7d0*/  MOV R17, R27 ;  /* 0x0000001b00117202 */ /* 0x000fd60000000f00 */
.L_x_13096:
[----:B------:R-:W2:Y:S01]  /*c7e0*/  LDL R10, [R1+0x14] ;  /* 0x00001400010a7983 */ /* 0x000ea20000100800 */
[----:B------:R-:W1:Y:S03]  /*c7f0*/  LDC R3, c[0x0][0x430] ;  /* 0x00010c00ff037b82 */ /* 0x000e660000000800 */
[----:B------:R-:W3:Y:S04]  /*c800*/  LDL R9, [R1+0x18] ;  /* 0x0000180001097983 */ /* 0x000ee80000100800 */
[----:B------:R-:W4:Y:S01]  /*c810*/  LDL R5, [R1] ;  /* 0x0000000001057983 */ /* 0x000f220000100800 */
[----:B------:R-:W0:Y:S03]  /*c820*/  S2R R2, SR_TID.X ;  /* 0x0000000000027919 */ /* 0x000e260000002100 */
[----:B------:R-:W5:Y:S01]  /*c830*/  LDL R8, [R1+0x48] ;  /* 0x0000480001087983 */ /* 0x000f620000100800 */
        /* <DEDUP_REMOVED lines=9> */
[----:B------:R-:W-:Y:S01]  /*c8d0*/  ULDC UR4, c[0x0][0x430] ;  /* 0x00010c0000047ab9 */ /* 0x000fe20000000800 */
[----:B--2---:R-:W-:-:S05]  /*c8e0*/  IADD3 R3, R2, R3, R10 ;  /* 0x0000000302037210 */ /* 0x004fca0007ffe00a */
[----:B-1----:R-:W-:-:S04]  /*c8f0*/  @P0 IMAD.HI.U32 R4, R3, R4, RZ ;  /* 0x0000000403040227 */ /* 0x002fc800078e00ff */
[----:B------:R-:W-:Y:S01]  /*c900*/  IMAD.MOV.U32 R2, RZ, RZ, R3 ;  /* 0x000000ffff027224 */ /* 0x000fe200078e0003 */
[----:B0-----:R-:W-:-:S05]  /*c910*/  @P0 SHF.R.U32.HI R2, RZ, R0, R4 ;  /* 0x00000000ff020219 */ /* 0x001fca0000011604 */
[----:B------:R-:W-:-:S04]  /*c920*/  IMAD.MOV R0, RZ, RZ, -R2 ;  /* 0x000000ffff007224 */ /* 0x000fc800078e0a02 */
[----:B------:R-:W-:Y:S01]  /*c930*/  IMAD R0, R0, UR4, R3 ;  /* 0x0000000400007c24 */ /* 0x000fe2000f8e0203 */
[----:B------:R-:W-:Y:S01]  /*c940*/  ULDC.64 UR4, c[0x0][0x428] ;  /* 0x00010a0000047ab9 */ /* 0x000fe20000000a00 */
        /* <DEDUP_REMOVED lines=19> */
.L_x_13084:
[----:B------:R-:W-:Y:S01]  /*ca80*/  IMAD R5, R25, 0x8, R22 ;  /* 0x0000000819057824 */ /* 0x000fe200078e0216 */
[----:B------:R-:W-:Y:S01]  /*ca90*/  SHF.L.U32 R2, R27, 0x1f, RZ ;  /* 0x0000001f1b027819 */ /* 0x000fe200000006ff */
[----:B------:R-:W-:Y:S03]  /*caa0*/  BSSY B1, `(.L_x_13085) ;  /* 0x0000003000017945 */ /* 0x000fe60003800000 */
[----:B------:R-:W0:Y:S02]  /*cab0*/  SYNCS.PHASECHK.TRANS64.TRYWAIT P0, [R5+URZ+0x16840], R2 ;  /* 0x01684002050075a7 */ /* 0x000e24000800017f */
[----:B0-----:R-:W-:Y:S05]  /*cac0*/  @!P0 BRA `(.L_x_13086) ;  /* 0x0000004000608947 */ /* 0x001fea0003800000 */
.L_x_13179:
[----:B------:R-:W-:Y:S05]  /*cad0*/  BSYNC B1 ;  /* 0x0000000000017941 */ /* 0x000fea0003800000 */
.L_x_13085:
[----:B------:R-:W2:Y:S01]  /*cae0*/  LDL R3, [R1+0x4] ;  /* 0x0000040001037983 */ /* 0x000ea20000100800 */
[----:B------:R-:W-:Y:S01]  /*caf0*/  SHF.R.S32.HI R20, RZ, 0x1f, R0 ;  /* 0x0000001fff147819 */ /* 0x000fe20000011400 */
[----:B------:R-:W-:Y:S01]  /*cb00*/  ULDC.64 UR4, c[0x0][0x300] ;  /* 0x0000c00000047ab9 */ /* 0x000fe20000000a00 */
[----:B------:R-:W-:Y:S01]  /*cb10*/  ULDC.64 UR6, c[0x0][0x2e8] ;  /* 0x0000ba0000067ab9 */ /* 0x000fe20000000a00 */
[----:B------:R-:W1:Y:S02]  /*cb20*/  S2R R8, SR_TID.X ;  /* 0x0000000000087919 */ /* 0x000e640000002100 */
[----:B------:R-:W-:-:S04]  /*cb30*/  IMAD R7, R20, UR4, RZ ;  /* 0x0000000414077c24 */ /* 0x000fc8000f8e02ff */
[----:B------:R-:W-:Y:S02]  /*cb40*/  IMAD R7, R0, UR5, R7 ;  /* 0x0000000500077c24 */ /* 0x000fe4000f8e0207 */
[C---:B-1----:R-:W-:Y:S01]  /*cb50*/  IMAD.SHL.U32 R9, R8.reuse, 0x8, RZ ;  /* 0x0000000808097824 */ /* 0x042fe200078e00ff */
[----:B------:R-:W-:-:S04]  /*cb60*/  SHF.L.U32 R11, R8, 0x3, RZ ;  /* 0x00000003080b7819 */ /* 0x000fc800000006ff */
[----:B------:R-:W-:-:S04]  /*cb70*/  LOP3.LUT R9, R9, 0x1f8, RZ, 0xc0, !PT ;  /* 0x000001f809097812 */ /* 0x000fc800078ec0ff */
[----:B------:R-:W-:-:S04]  /*cb80*/  LOP3.LUT R9, R9, 0x38, R8, 0x78, !PT ;  /* 0x0000003809097812 */ /* 0x000fc800078e7808 */
[----:B------:R-:W-:-:S05]  /*cb90*/  LOP3.LUT R9, R9, 0x200, R11, 0xf8, !PT ;  /* 0x0000020009097812 */ /* 0x000fca00078ef80b */
[----:B------:R-:W-:Y:S01]  /*cba0*/  IMAD R9, R25, 0x2000, R9 ;  /* 0x0000200019097824 */ /* 0x000fe200078e0209 */
[----:B--2---:R-:W-:Y:S01]  /*cbb0*/  LOP3.LUT P2, RZ, R3, 0x1, RZ, 0xc0, !PT ;  /* 0x0000000103ff7812 */ /* 0x004fe2000784c0ff */
        /* <DEDUP_REMOVED lines=48> */
[----:B------:R-:W1:Y:S04]  /*cec0*/  SHFL.IDX PT, R3, R10, 0x6, 0x181f ;  /* 0x00d81f000a037f89 */ /* 0x000e6800000e0000 */
[----:B------:R-:W2:Y:S01]  /*ced0*/  SHFL.IDX PT, R10, R10, 0x7, 0x181f ;  /* 0x00f81f000a0a7f89 */ /* 0x000ea200000e0000 */
[----:B0-----:R-:W-:-:S05]  /*cee0*/  IADD3 R2, P0, R2, R7, RZ ;  /* 0x0000000702027210 */ /* 0x001fca0007f1e0ff */
[----:B-1----:R-:W-:-:S05]  /*cef0*/  IMAD.X R3, RZ, RZ, R3, P0 ;  /* 0x000000ffff037224 */ /* 0x002fca00000e0603 */
[----:B------:R0:W-:Y:S04]  /*cf00*/  LDGSTS.E.BYPASS.LTC128B.128 [R9+0x11400], desc[UR36][R2.64], !P2 ;  /* 0x1140000002097fae */ /* 0x0001e8000d101d64 */
[----:B0-2---:R0:W1:Y:S02]  /*cf10*/  SHFL.IDX PT, R2, R8, 0x7, 0x181f ;  /* 0x00f81f0008027f89 */ /* 0x00506400000e0000 */
.L_x_13197:
[----:B-1----:R-:W-:-:S04]  /*cf20*/  IADD3 R2, P0, R2, R7, RZ ;  /* 0x0000000702027210 */ /* 0x002fc80007f1e0ff */
[----:B------:R-:W-:Y:S02]  /*cf30*/  IADD3.X R3, RZ, R10, RZ, P0, !PT ;  /* 0x0000000aff037210 */ /* 0x000fe400007fe4ff */
[----:B------:R-:W-:-:S03]  /*cf40*/  PLOP3.LUT P0, PT, PT, PT, PT, 0x80, 0x0 ;  /* 0x000000000000781c */ /* 0x000fc60003f0f070 */
[----:B------:R-:W-:Y:S01]  /*cf50*/  @!PT LDS RZ, [RZ] ;  /* 0x00000000fffff984 */ /* 0x000fe20000000800 */
[----:B------:R-:W-:Y:S01]  /*cf60*/  @!PT LDS RZ, [RZ] ;  /* 0x00000000fffff984 */ /* 0x000fe20000000800 */
[----:B------:R-:W-:Y:S01]  /*cf70*/  @!PT LDS RZ, [RZ] ;  /* 0x00000000fffff984 */ /* 0x000fe20000000800 */
[----:B------:R1:W-:Y:S01]  /*cf80*/  LDGSTS.E.BYPASS.LTC128B.128 [R9+0x11c00], desc[UR36][R2.64], !P2 ;  /* 0x11c0000002097fae */ /* 0x0003e2000d101d64 */
[----:B------:R-:W-:-:S09]  /*cf90*/  NOP ;  /* 0x0000000000007918 */ /* 0x000fd20000000000 */
.L_x_13088:
        /* <DEDUP_REMOVED lines=11> */
.L_x_13089:
[----:B------:R1:W-:Y:S01]  /*d050*/  SYNCS.ARRIVE.TRANS64.A1T0 RZ, [R5+URZ+0x16830], RZ ;  /* 0x016830ff05ff79a7 */ /* 0x0003e2000810003f */
[----:B------:R-:W-:Y:S05]  /*d060*/  @!P3 BRA `(.L_x_13090) ;  /* 0x000000000004b947 */ /* 0x000fea0003800000 */
[----:B------:R-:W-:Y:S01]  /*d070*/  BPT.TRAP 0x1 ;  /* 0x000000040000795c */ /* 0x000fe20000300000 */
.L_x_13090:
[----:B------:R-:W-:Y:S01]  /*d080*/  SHF.L.U32 R2, R17, 0x1f, RZ ;  /* 0x0000001f11027819 */ /* 0x000fe200000006ff */
[----:B-1----:R-:W-:Y:S01]  /*d090*/  IMAD R5, R6, 0x8, R22 ;  /* 0x0000000806057824 */ /* 0x002fe200078e0216 */
[----:B------:R-:W-:Y:S03]  /*d0a0*/  BSSY B1, `(.L_x_13091) ;  /* 0x0000003000017945 */ /* 0x000fe60003800000 */
[----:B------:R-:W1:Y:S02]  /*d0b0*/  SYNCS.PHASECHK.TRANS64.TRYWAIT P0, [R5+URZ+0x16860], R2 ;  /* 0x01686002050075a7 */ /* 0x000e64000800017f */
[----:B-1----:R-:W-:Y:S05]  /*d0c0*/  @!P0 BRA `(.L_x_13092) ;  /* 0x0000004400248947 */ /* 0x002fea0003800000 */
.L_x_13198:
[----:B------:R-:W-:Y:S05]  /*d0d0*/  BSYNC B1 ;  /* 0x0000000000017941 */ /* 0x000fea0003800000 */
.L_x_13091:
[----:B0-----:R-:W2:Y:S01]  /*d0e0*/  LDL R8, [R1+0xc] ;  /* 0x00000c0001087983 */ /* 0x001ea20000100800 */
        /* <DEDUP_REMOVED lines=14> */
[----:B------:R-:W-:Y:S01]  /*d1d0*/  ISETP.LT.OR P0, PT, R8, 0x1, P1 ;  /* 0x000000010800780c */ /* 0x000fe20000f01670 */
[----:B------:R-:W-:Y:S02]  /*d1e0*/  IMAD R6, R6, 0x2, R22 ;  /* 0x0000000206067824 */ /* 0x000fe400078e0216 */
[----:B------:R-:W1:Y:S01]  /*d1f0*/  SHFL.IDX PT, R3, R23, RZ, 0x181f ;  /* 0x00181fff17037589 */ /* 0x000e6200000e0000 */
[----:B0-----:R-:W-:-:S04]  /*d200*/  IADD3 R2, P2, R2, R7, RZ ;  /* 0x0000000702027210 */ /* 0x001fc80007f5e0ff */
[----:B-1----:R-:W-:-:S05]  /*d210*/  IADD3.X R3, RZ, R3, RZ, P2, !PT ;  /* 0x00000003ff037210 */ /* 0x002fca00017fe4ff */
[----:B------:R-:W-:Y:S01]  /*d220*/  @!PT LDS RZ, [RZ] ;  /* 0x00000000fffff984 */ /* 0x000fe20000000800 */
[----:B------:R0:W-:Y:S01]  /*d230*/  LDGSTS.E.BYPASS.LTC128B.128 [R6+0x400], desc[UR36][R2.64], !P0 ;  /* 0x0040000002067fae */ /* 0x0001e2000c101d64 */
[----:B------:R-:W-:-:S03]  /*d240*/  ISETP.LT.OR P0, PT, R8, 0x11, P1 ;  /* 0x000000110800780c */ /* 0x000fc60000f01670 */
[----:B0-----:R-:W0:Y:S04]  /*d250*/  SHFL.IDX PT, R2, R18, 0x1, 0x181f ;  /* 0x00381f0012027f89 */ /* 0x001e2800000e0000 */
[----:B------:R-:W1:Y:S01]  /*d260*/  SHFL.IDX PT, R3, R23, 0x1, 0x181f ;  /* 0x00381f0017037f89 */ /* 0x000e6200000e0000 */
[----:B0-----:R-:W-:-:S05]  /*d270*/  IADD3 R2, P2, R2, R7, RZ ;  /* 0x0000000702027210 */ /* 0x001fca0007f5e0ff */
[----:B-1----:R-:W-:-:S05]  /*d280*/  IMAD.X R3, RZ, RZ, R3, P2 ;  /* 0x000000ffff037224 */ /* 0x002fca00010e0603 */
        /* <DEDUP_REMOVED lines=22> */
[----:B0-----:R-:W-:-:S04]  /*d3f0*/  IADD3 R2, P2, R2, R7, RZ ;  /* 0x0000000702027210 */ /* 0x001fc80007f5e0ff */
[----:B-1----:R-:W-:-:S05]  /*d400*/  IADD3.X R3, RZ, R3, RZ, P2, !PT ;  /* 0x00000003ff037210 */ /* 0x002fca00017fe4ff */
[----:B------:R0:W-:Y:S01]  /*d410*/  LDGSTS.E.BYPASS.LTC128B.128 [R6+0x2c00], desc[UR36][R2.64], !P0 ;  /* 0x02c0000002067fae */ /* 0x0001e2000c101d64 */
[----:B------:R-:W-:-:S03]  /*d420*/  ISETP.LT.OR P0, PT, R8, 0x61, P1 ;  /* 0x000000610800780c */ /* 0x000fc60000f01670 */
[----:B0-----:R-:W0:Y:S04]  /*d430*/  SHFL.IDX PT, R2, R18, 0x6, 0x181f ;  /* 0x00d81f0012027f89 */ /* 0x001e2800000e0000 */
[----:B------:R-:W1:Y:S04]  /*d440*/  SHFL.IDX PT, R3, R23, 0x6, 0x181f ;  /* 0x00d81f0017037f89 */ /* 0x000e6800000e0000 */
[----:B------:R-:W2:Y:S01]  /*d450*/  SHFL.IDX PT, R23, R23, 0x7, 0x181f ;  /* 0x00f81f0017177f89 */ /* 0x000ea200000e0000 */
[----:B0-----:R-:W-:-:S05]  /*d460*/  IADD3 R2, P2, R2, R7, RZ ;  /* 0x0000000702027210 */ /* 0x001fca0007f5e0ff */
[----:B-1----:R-:W-:-:S05]  /*d470*/  IMAD.X R3, RZ, RZ, R3, P2 ;  /* 0x000000ffff037224 */ /* 0x002fca00010e0603 */
[----:B------:R0:W-:Y:S04]  /*d480*/  LDGSTS.E.BYPASS.LTC128B.128 [R6+0x3400], desc[UR36][R2.64], !P0 ;  /* 0x0340000002067fae */ /* 0x0001e8000c101d64 */
[----:B0-2---:R0:W1:Y:S02]  /*d490*/  SHFL.IDX PT, R2, R18, 0x7, 0x181f ;  /* 0x00f81f0012027f89 */ /* 0x00506400000e0000 */
.L_x_13216:
[----:B------:R-:W-:Y:S01]  /*d4a0*/  ISETP.LT.OR P0, PT, R8, 0x71, P1 ;  /* 0x000000710800780c */ /* 0x000fe20000f01670 */
[----:B------:R-:W-:Y:S01]  /*d4b0*/  ULDC.64 UR4, c[0x0][0x328] ;  /* 0x0000ca0000047ab9 */ /* 0x000fe20000000a00 */
[----:B-1----:R-:W-:Y:S01]  /*d4c0*/  IADD3 R2, P2, R2, R7, RZ ;  /* 0x0000000702027210 */ /* 0x002fe20007f5e0ff */
[----:B------:R-:W-:-:S04]  /*d4d0*/  ULDC.64 UR6, c[0x0][0x318] ;  /* 0x0000c60000067ab9 */ /* 0x000fc80000000a00 */
[----:B------:R-:W-:-:S06]  /*d4e0*/  IMAD.X R3, RZ, RZ, R23, P2 ;  /* 0x000000ffff037224 */ /* 0x000fcc00010e0617 */
[----:B------:R-:W-:Y:S01]  /*d4f0*/  @!PT LDS RZ, [RZ] ;  /* 0x00000000fffff984 */ /* 0x000fe20000000800 */
[----:B------:R-:W-:Y:S01]  /*d500*/  @!PT LDS RZ, [RZ] ;  /* 0x00000000fffff984 */ /* 0x000fe20000000800 */
[----:B------:R-:W-:Y:S01]  /*d510*/  @!PT LDS RZ, [RZ] ;  /* 0x00000000fffff984 */ /* 0x000fe20000000800 */
[----:B------:R1:W-:Y:S01]  /*d520*/  LDGSTS.E.BYPASS.LTC128B.128 [R6+0x3c00], desc[UR36][R2.64], !P0 ;  /* 0x03c0000002067fae */ /* 0x0003e2000c101d64 */
[----:B------:R-:W-:Y:S01]  /*d530*/  PLOP3.LUT P0, PT, PT, PT, PT, 0x80, 0x0 ;  /* 0x000000000000781c */ /* 0x000fe20003f0f070 */
[----:B-1----:R-:W-:Y:S02]  /*d540*/  IMAD R6, R20, UR4, RZ ;  /* 0x0000000414067c24 */ /* 0x002fe4000f8e02ff */
[----:B------:R-:W-:-:S04]  /*d550*/  IMAD.WIDE.U32 R2, R0, UR4, RZ ;  /* 0x0000000400027c25 */ /* 0x000fc8000f8e00ff */
[----:B------:R-:W-:Y:S01]  /*d560*/  IMAD R6, R0, UR5, R6 ;  /* 0x0000000500067c24 */ /* 0x000fe2000f8e0206 */
[----:B------:R-:W-:Y:S01]  /*d570*/  ULDC.64 UR4, c[0x0][0x338] ;  /* 0x0000ce0000047ab9 */ /* 0x000fe20000000a00 */
[----:B------:R-:W-:Y:S02]  /*d580*/  NOP ;  /* 0x0000000000007918 */ /* 0x000fe40000000000 */
[----:B------:R-:W-:Y:S02]  /*d590*/  IMAD.IADD R3, R3, 0x1, R6 ;  /* 0x0000000103037824 */ /* 0x000fe400078e0206 */
[----:B------:R-:W-:-:S04]  /*d5a0*/  IMAD.WIDE.U32 R2, R4, UR4, R2 ;  /* 0x0000000404027c25 */ /* 0x000fc8000f8e0002 */
[----:B------:R-:W-:-:S04]  /*d5b0*/  IMAD R0, R21, UR4, RZ ;  /* 0x0000000415007c24 */ /* 0x000fc8000f8e02ff */
[----:B------:R-:W-:Y:S01]  /*d5c0*/  IMAD R0, R4, UR5, R0 ;  /* 0x0000000504007c24 */ /* 0x000fe2000f8e0200 */
[----:B------:R-:W-:-:S03]  /*d5d0*/  ULDC.64 UR4, c[0x0][0x330] ;  /* 0x0000cc0000047ab9 */ /* 0x000fc60000000a00 */
[----:B------:R-:W-:Y:S02]  /*d5e0*/  IMAD.IADD R3, R3, 0x1, R0 ;  /* 0x0000000103037824 */ /* 0x000fe400078e0200 */
[----:B------:R-:W-:-:S04]  /*d5f0*/  IMAD.WIDE.U32 R2, R24, UR4, R2 ;  /* 0x0000000418027c25 */ /* 0x000fc8000f8e0002 */
[----:B------:R-:W-:Y:S01]  /*d600*/  IMAD R0, R24, UR5, R3 ;  /* 0x0000000518007c24 */ /* 0x000fe2000f8e0203 */
[----:B0-----:R-:W-:-:S04]  /*d610*/  LEA R18, P2, R2, UR6, 0x1 ;  /* 0x0000000602127c11 */ /* 0x001fc8000f8408ff */
[----:B------:R-:W-:-:S09]  /*d620*/  LEA.HI.X R0, R2, UR7, R0, 0x1, P2 ;  /* 0x0000000702007c11 */ /* 0x000fd200090f0c00 */
.L_x_13094:
        /* <DEDUP_REMOVED lines=12> */
.L_x_13095:
[----:B------:R-:W2:Y:S01]  /*d6f0*/  LDL R0, [R1+0x10] ;  /* 0x0000100001007983 */ /* 0x000ea20000100800 */
[----:B------:R1:W-:Y:S01]  /*d700*/  SYNCS.ARRIVE.TRANS64.A1T0 RZ, [R5+URZ+0x16850], RZ ;  /* 0x016850ff05ff79a7 */ /* 0x0003e2000810003f */
[C---:B------:R-:W-:Y:S01]  /*d710*/  IADD3 R7, R26.reuse, -0x1, RZ ;  /* 0xffffffff1a077810 */ /* 0x040fe20007ffe0ff */
[----:B------:R-:W-:Y:S02]  /*d720*/  IMAD.MOV.U32 R6, RZ, RZ, R25 ;  /* 0x000000ffff067224 */ /* 0x000fe400078e0019 */
[----:B------:R-:W-:Y:S02]  /*d730*/  IMAD.MOV.U32 R17, RZ, RZ, R27 ;  /* 0x000000ffff117224 */ /* 0x000fe400078e001b */
[----:B------:R-:W-:Y:S01]  /*d740*/  IMAD.MOV.U32 R29, RZ, RZ, R26 ;  /* 0x000000ffff1d7224 */ /* 0x000fe200078e001a */
[----:B--2---:R-:W-:-:S13]  /*d750*/  ISETP.GT.AND P0, PT, R26, R0, PT ;  /* 0x000000001a00720c */ /* 0x004fda0003f04270 */
[----:B-1----:R-:W-:Y:S05]  /*d760*/  @P0 BRA `(.L_x_13096) ;  /* 0xfffffff0001c0947 */ /* 0x002fea000383ffff */
.L_x_13083:
[----:B------:R-:W-:Y:S05]  /*d770*/  BSYNC B0 ;  /* 0x0000000000007941 */ /* 0x000fea0003800000 */
.L_x_13082:
        /* <DEDUP_REMOVED lines=17> */
.L_x_13098:
[----:B------:R-:W-:Y:S05]  /*d890*/  BSYNC B0 ;  /* 0x0000000000007941 */ /* 0x000fea0003800000 */
.L_x_13097:
[----:B------:R-:W2:Y:S02]  /*d8a0*/  LDL R0, [R1+0x48] ;  /* 0x0000480001007983 */ /* 0x000ea40000100800 */
[----:B--2---:R-:W-:-:S13]  /*d8b0*/  ISETP.NE.AND P0, PT, R0, 0x3, PT ;  /* 0x000000030000780c */ /* 0x004fda0003f05270 */
[----:B------:R-:W-:Y:S05]  /*d8c0*/  @!P0 BRA `(.L_x_13099) ;  /* 0x0000000000048947 */ /* 0x000fea0003800000 */
[----:B------:R-:W-:Y:S01]  /*d8d0*/  BPT.TRAP 0x1 ;  /* 0x000000040000795c */ /* 0x000fe20000300000 */
.L_x_13099:
[----:B------:R-:W2:Y:S01]  /*d8e0*/  LDL.LU R2, [R1+0xc] ;  /* 0x00000c0001027983 */ /* 0x000ea20000300800 */
[----:B------:R-:W-:Y:S01]  /*d8f0*/  IMAD R0, R25, 0x8, R22 ;  /* 0x0000000819007824 */ /* 0x000fe200078e0216 */
[----:B------:R-:W-:Y:S01]  /*d900*/  SHF.L.U32 R3, R27, 0x1f, RZ ;  /* 0x0000001f1b037819 */ /* 0x000fe200000006ff */
[----:B------:R-:W-:Y:S03]  /*d910*/  BSSY B0, `(.L_x_13100) ;  /* 0x0000004000007945 */ /* 0x000fe60003800000 */
[----:B------:R-:W0:Y:S01]  /*d920*/  SYNCS.PHASECHK.TRANS64.TRYWAIT P0, [R0+URZ+0x16860], R3 ;  /* 0x01686003000075a7 */ /* 0x000e22000800017f */
[----:B--2---:R-:W-:Y:S01]  /*d930*/  IMAD R6, R26, -0x80, R2 ;  /* 0xffffff801a067824 */ /* 0x004fe200078e0202 */
[----:B0-----:R-:W-:Y:S06]  /*d940*/  @!P0 BRA `(.L_x_13101) ;  /* 0x0000004400608947 */ /* 0x001fec0003800000 */
.L_x_13217:
[----:B------:R-:W-:Y:S05]  /*d950*/  BSYNC B0 ;  /* 0x0000000000007941 */ /* 0x000fea0003800000 */
.L_x_13100:
[----:B------:R-:W1:Y:S01]  /*d960*/  S2R R2, SR_TID.X ;  /* 0x0000000000027919 */ /* 0x000e620000002100 */
[----:B------:R-:W-:Y:S01]  /*d970*/  UMOV UR4, 0xffffffff ;  /* 0xffffffff00047882 */ /* 0x000fe20000000000 */
[----:B------:R-:W2:Y:S01]  /*d980*/  S2R R7, SR_TID.X ;  /* 0x0000000000077919 */ /* 0x000ea20000002100 */
[----:B-1----:R-:W-:Y:S02]  /*d990*/  LOP3.LUT R5, R2, 0x7f, RZ, 0xc0, !PT ;  /* 0x0000007f02057812 */ /* 0x002fe400078ec0ff */
        /* <DEDUP_REMOVED lines=9> */
[----:B------:R-:W1:Y:S01]  /*da30*/  SHFL.IDX PT, R14, R18, RZ, 0x181f ;  /* 0x00181fff120e7589 */ /* 0x000e6200000e0000 */
[----:B------:R-:W-:Y:S01]  /*da40*/  ULDC UR4, c[0x0][0x2f4] ;  /* 0x0000bd0000047ab9 */ /* 0x000fe20000000800 */
[C---:B------:R-:W-:Y:S01]  /*da50*/  IMAD.SHL.U32 R5, R28.reuse, 0x2, RZ ;  /* 0x000000021c057824 */ /* 0x040fe200078e00ff */
[----:B------:R-:W-:Y:S01]  /*da60*/  ISETP.GE.AND P0, PT, R28, UR4, PT ;  /* 0x000000041c007c0c */ /* 0x000fe2000bf06270 */
[----:B0-----:R-:W0:Y:S01]  /*da70*/  SHFL.IDX PT, R3, R23, RZ, 0x181f ;  /* 0x00181fff17037589 */ /* 0x001e2200000e0000 */
[----:B------:R-:W-:Y:S02]  /*da80*/  IMAD R4, R4, 0x2, R22 ;  /* 0x0000000204047824 */ /* 0x000fe400078e0216 */
[----:B------:R-:W-:Y:S02]  /*da90*/  ISETP.LT.OR P1, PT, R6, 0x1, P0 ;  /* 0x000000010600780c */ /* 0x000fe40000721670 */
[----:B-1----:R-:W-:Y:S02]  /*daa0*/  IADD3 R2, P2, R14, R5, RZ ;  /* 0x000000050e027210 */ /* 0x002fe40007f5e0ff */
[----:B------:R-:W1:Y:S03]  /*dab0*/  SHFL.IDX PT, R14, R18, 0x1, 0x181f ;  /* 0x00381f00120e7f89 */ /* 0x000e6600000e0000 */
[----:B0-----:R-:W-:-:S06]  /*dac0*/  IMAD.X R3, RZ, RZ, R3, P2 ;  /* 0x000000ffff037224 */ /* 0x001fcc00010e0603 */
[----:B------:R0:W-:Y:S01]  /*dad0*/  LDGSTS.E.BYPASS.LTC128B.128 [R4+0x400], desc[UR36][R2.64], !P1 ;  /* 0x0040000002047fae */ /* 0x0001e2000c901d64 */
[----:B------:R-:W-:-:S03]  /*dae0*/  ISETP.LT.OR P1, PT, R6, 0x11, P0 ;  /* 0x000000110600780c */ /* 0x000fc60000721670 */
[----:B0-----:R-:W0:Y:S01]  /*daf0*/  SHFL.IDX PT, R3, R23, 0x1, 0x181f ;  /* 0x00381f0017037f89 */ /* 0x001e2200000e0000 */
[----:B-1----:R-:W-:-:S03]  /*db00*/  IADD3 R2, P2, R14, R5, RZ ;  /* 0x000000050e027210 */ /* 0x002fc60007f5e0ff */
[----:B------:R-:W1:Y:S01]  /*db10*/  SHFL.IDX PT, R14, R18, 0x2, 0x181f ;  /* 0x00581f00120e7f89 */ /* 0x000e6200000e0000 */
[----:B0-----:R-:W-:-:S05]  /*db20*/  IADD3.X R3, RZ, R3, RZ, P2, !PT ;  /* 0x00000003ff037210 */ /* 0x001fca00017fe4ff */
[----:B------:R0:W-:Y:S01]  /*db30*/  LDGSTS.E.BYPASS.LTC128B.128 [R4+0xc00], desc[UR36][R2.64], !P1 ;  /* 0x00c0000002047fae */ /* 0x0001e2000c901d64 */
[----:B------:R-:W-:-:S03]  /*db40*/  ISETP.LT.OR P1, PT, R6, 0x21, P0 ;  /* 0x000000210600780c */ /* 0x000fc60000721670 */
[----:B0-----:R-:W0:Y:S01]  /*db50*/  SHFL.IDX PT, R3, R23, 0x2, 0x181f ;  /* 0x00581f0017037f89 */ /* 0x001e2200000e0000 */
[----:B-1----:R-:W-:-:S03]  /*db60*/  IADD3 R2, P2, R14, R5, RZ ;  /* 0x000000050e027210 */ /* 0x002fc60007f5e0ff */
[----:B------:R-:W1:Y:S02]  /*db70*/  SHFL.IDX PT, R14, R18, 0x3, 0x181f ;  /* 0x00781f00120e7f89 */ /* 0x000e6400000e0000 */
[----:B0-----:R-:W-:-:S05]  /*db80*/  IMAD.X R3, RZ, RZ, R3, P2 ;  /* 0x000000ffff037224 */ /* 0x001fca00010e0603 */
        /* <DEDUP_REMOVED lines=22> */
[----:B------:R-:W1:Y:S04]  /*dcf0*/  SHFL.IDX PT, R23, R23, 0x7, 0x181f ;  /* 0x00f81f0017177f89 */ /* 0x000e6800000e0000 */
[----:B------:R2:W3:Y:S01]  /*dd00*/  SHFL.IDX PT, R14, R18, 0x7, 0x181f ;  /* 0x00f81f00120e7f89 */ /* 0x0004e200000e0000 */
[----:B0-----:R-:W-:-:S05]  /*dd10*/  IMAD.X R3, RZ, RZ, R3, P2 ;  /* 0x000000ffff037224 */ /* 0x001fca00010e0603 */
[----:B-1----:R2:W-:Y:S02]  /*dd20*/  LDGSTS.E.BYPASS.LTC128B.128 [R4+0x3400], desc[UR36][R2.64], !P1 ;  /* 0x0340000002047fae */ /* 0x0025e4000c901d64 */
.L_x_13235:
[----:B------:R-:W-:Y:S02]  /*dd30*/  ISETP.LT.OR P0, PT, R6, 0x71, P0 ;  /* 0x000000710600780c */ /* 0x000fe40000701670 */
[----:B--23--:R-:W-:-:S04]  /*dd40*/  IADD3 R2, P1, R14, R5, RZ ;  /* 0x000000050e027210 */ /* 0x00cfc80007f3e0ff */
[----:B------:R-:W-:-:S07]  /*dd50*/  IADD3.X R3, RZ, R23, RZ, P1, !PT ;  /* 0x00000017ff037210 */ /* 0x000fce0000ffe4ff */
[----:B------:R-:W-:Y:S01]  /*dd60*/  @!PT LDS RZ, [RZ] ;  /* 0x00000000fffff984 */ /* 0x000fe20000000800 */
[----:B------:R-:W-:Y:S01]  /*dd70*/  @!PT LDS RZ, [RZ] ;  /* 0x00000000fffff984 */ /* 0x000fe20000000800 */
[----:B------:R-:W-:Y:S01]  /*dd80*/  @!PT LDS RZ, [RZ] ;  /* 0x00000000fffff984 */ /* 0x000fe20000000800 */
[----:B------:R0:W-:Y:S01]  /*dd90*/  LDGSTS.E.BYPASS.LTC128B.128 [R4+0x3c00], desc[UR36][R2.64], !P0 ;  /* 0x03c0000002047fae */ /* 0x0001e2000c101d64 */
[----:B------:R-:W-:Y:S01]  /*dda0*/  PLOP3.LUT P0, PT, PT, PT, PT, 0x80, 0x0 ;  /* 0x000000000000781c */ /* 0x000fe20003f0f070 */
[----:B------:R-:W-:-:S12]  /*ddb0*/  NOP ;  /* 0x0000000000007918 */ /* 0x000fd80000000000 */
.L_x_13103:
        /* <DEDUP_REMOVED lines=11> */
.L_x_13104:
[----:B------:R-:W-:Y:S01]  /*de70*/  VIADD R25, R25, 0x1 ;  /* 0x0000000119197836 */ /* 0x000fe20000000000 */
[----:B------:R0:W-:Y:S04]  /*de80*/  SYNCS.ARRIVE.TRANS64.A1T0 RZ, [R0+URZ+0x16850], RZ ;  /* 0x016850ff00ff79a7 */ /* 0x0001e8000810003f */
[----:B------:R-:W-:-:S04]  /*de90*/  ISETP.NE.AND P0, PT, R25, 0x2, PT ;  /* 0x000000021900780c */ /* 0x000fc80003f05270 */
[----:B0-----:R-:W-:Y:S02]  /*dea0*/  SEL R0, RZ, 0x1, P0 ;  /* 0x00000001ff007807 */ /* 0x001fe40000000000 */
[----:B------:R-:W-:Y:S02]  /*deb0*/  SEL R25, R25, RZ, P0 ;  /* 0x000000ff19197207 */ /* 0x000fe40000000000 */
[----:B------:R-:W-:-:S07]  /*dec0*/  LOP3.LUT R27, R27, R0, RZ, 0x3c, !PT ;  /* 0x000000001b1b7212 */ /* 0x000fce00078e3cff */
.L_x_13063:
[----:B------:R-:W-:Y:S05]  /*ded0*/  BSYNC B7 ;  /* 0x0000000000077941 */ /* 0x000fea0003800000 */
.L_x_13061:
[----:B------:R-:W2:Y:S02]  /*dee0*/  LDL R0, [R1+0x4] ;  /* 0x0000040001007983 */ /* 0x000ea40000100800 */
        /* <DEDUP_REMOVED lines=11> */
.L_x_13105:
        /* <DEDUP_REMOVED lines=43> */
.L_x_13245:
[----:B------:R-:W-:Y:S02]  /*e250*/  ULDC UR4, c[0x0][0xc38] ;  /* 0x00030e0000047ab9 */ /* 0x000fe40000000800 */
[----:B------:R-:W-:-:S04]  /*e260*/  IMAD.U32 R2, RZ, RZ, UR4 ;  /* 0x00000004ff027e24 */ /* 0x000fc8000f8e00ff */
[----:B-1----:R-:W-:-:S04]  /*e270*/  IMAD R5, R14, R2, RZ ;  /* 0x000000020e057224 */ /* 0x002fc800078e02ff */
[----:B------:R-:W-:-:S05]  /*e280*/  IMAD.IADD R6, R6, 0x1, R5 ;  /* 0x0000000106067824 */ /* 0x000fca00078e0205 */
[----:B------:R-:W-:-:S13]  /*e290*/  ISETP.GT.AND P6, PT, R6, R0, PT ;  /* 0x000000000600720c */ /* 0x000fda0003fc4270 */
[----:B------:R-:W-:Y:S05]  /*e2a0*/  @P6 BRA `(.L_x_13108) ;  /* 0x0000000000a46947 */ /* 0x000fea0003800000 */
.L_x_13111:
        /* <DEDUP_REMOVED lines=35> */
.L_x_13253:
[----:B------:R-:W-:Y:S02]  /*e4e0*/  ULDC UR4, c[0x0][0xc38] ;  /* 0x00030e0000047ab9 */ /* 0x000fe40000000800 */
[----:B------:R-:W-:-:S04]  /*e4f0*/  IMAD.U32 R2, RZ, RZ, UR4 ;  /* 0x00000004ff027e24 */ /* 0x000fc8000f8e00ff */
[----:B-1----:R-:W-:-:S04]  /*e500*/  IMAD R5, R14, R2, RZ ;  /* 0x000000020e057224 */ /* 0x002fc800078e02ff */
[----:B------:R-:W-:-:S05]  /*e510*/  IMAD.IADD R6, R5, 0x1, R6 ;  /* 0x0000000105067824 */ /* 0x000fca00078e0206 */
[----:B------:R-:W-:-:S13]  /*e520*/  ISETP.GT.AND P6, PT, R6, R0, PT ;  /* 0x000000000600720c */ /* 0x000fda0003fc4270 */
[----:B------:R-:W-:Y:S05]  /*e530*/  @!P6 BRA `(.L_x_13111) ;  /* 0xfffffffc005ce947 */ /* 0x000fea000383ffff */
.L_x_13108:
        /* <DEDUP_REMOVED lines=9> */
.L_x_13258:
[----:B------:R-:W-:-:S13]  /*e5d0*/  ISETP.NE.AND P0, PT, R8, RZ, PT ;  /* 0x000000ff0800720c */ /* 0x000fda0003f05270 */
[----:B------:R-:W-:Y:S05]  /*e5e0*/  @!P0 BRA `(.L_x_13113) ;  /* 0x0000000000108947 */ /* 0x000fea0003800000 */
[----:B------:R-:W-:Y:S01]  /*e5f0*/  UMOV UR4, 0xffffffff ;  /* 0xffffffff00047882 */ /* 0x000fe20000000000 */
[----:B------:R-:W-:Y:S02]  /*e600*/  VIADD R12, R5, 0xffffffff ;  /* 0xffffffff050c7836 */ /* 0x000fe40000000000 */
[----:B------:R-:W-:Y:S05]  /*e610*/  BRA.DIV UR4, `(.L_x_13114) ;  /* 0x0000004a04c47947 */ /* 0x000fea000b800000 */
[----:B------:R4:W0:Y:S02]  /*e620*/  SHFL.IDX PT, R16, R3, R12, 0x1f ;  /* 0x00001f0c03107589 */ /* 0x00082400000e0000 */
.L_x_13113:
[-C--:B--2---:R-:W-:Y:S01]  /*e630*/  IABS R8, R7.reuse ;  /* 0x0000000700087213 */ /* 0x084fe20000000000 */
[----:B0-----:R-:W-:Y:S01]  /*e640*/  IMAD R16, R16, R2, R6 ;  /* 0x0000000210107224 */ /* 0x001fe200078e0206 */
[----:B------:R-:W-:Y:S01]  /*e650*/  IABS R6, R7 ;  /* 0x0000000700067213 */ /* 0x000fe20000000000 */
[----:B------:R-:W-:Y:S01]  /*e660*/  IMAD.MOV.U32 R2, RZ, RZ, RZ ;  /* 0x000000ffff027224 */ /* 0x000fe200078e00ff */
[----:B------:R-:W0:Y:S01]  /*e670*/  I2F.RP R9, R8 ;  /* 0x0000000800097306 */ /* 0x000e220000209400 */
[----:B------:R-:W-:Y:S01]  /*e680*/  IMAD.IADD R0, R0, 0x1, -R16 ;  /* 0x0000000100007824 */ /* 0x000fe200078e0a10 */
[----:B------:R-:W-:Y:S01]  /*e690*/  IADD3 R19, R5, R19, RZ ;  /* 0x0000001305137210 */ /* 0x000fe20007ffe0ff */
[----:B------:R-:W-:Y:S01]  /*e6a0*/  IMAD.MOV R10, RZ, RZ, -R6 ;  /* 0x000000ffff0a7224 */ /* 0x000fe200078e0a06 */
[----:B---3--:R-:W-:-:S04]  /*e6b0*/  IABS R6, R4 ;  /* 0x0000000400067213 */ /* 0x008fc80000000000 */
[----:B0-----:R-:W4:Y:S02]  /*e6c0*/  MUFU.RCP R9, R9 ;  /* 0x0000000900097308 */ /* 0x001f240000001000 */
[----:B----4-:R-:W-:-:S06]  /*e6d0*/  VIADD R3, R9, 0xffffffe ;  /* 0x0ffffffe09037836 */ /* 0x010fcc0000000000 */
[----:B------:R-:W0:Y:S02]  /*e6e0*/  F2I.FTZ.U32.TRUNC.NTZ R3, R3 ;  /* 0x0000000300037305 */ /* 0x000e24000021f000 */
[----:B0-----:R-:W-:-:S05]  /*e6f0*/  IADD3 R11, RZ, -R3, RZ ;  /* 0x80000003ff0b7210 */ /* 0x001fca0007ffe0ff */
[----:B------:R-:W-:-:S04]  /*e700*/  IMAD R11, R11, R8, RZ ;  /* 0x000000080b0b7224 */ /* 0x000fc800078e02ff */
[----:B------:R-:W-:Y:S01]  /*e710*/  IMAD.HI.U32 R2, R3, R11, R2 ;  /* 0x0000000b03027227 */ /* 0x000fe200078e0002 */
[----:B------:R-:W-:-:S05]  /*e720*/  IABS R11, R0 ;  /* 0x00000000000b7213 */ /* 0x000fca0000000000 */
[----:B------:R-:W-:-:S04]  /*e730*/  IMAD.HI.U32 R9, R2, R11, RZ ;  /* 0x0000000b02097227 */ /* 0x000fc800078e00ff */
[----:B------:R-:W-:Y:S02]  /*e740*/  IMAD R11, R9, R10, R11 ;  /* 0x0000000a090b7224 */ /* 0x000fe400078e020b */
[----:B------:R-:W0:Y:S01]  /*e750*/  I2F.RP R10, R6 ;  /* 0x00000006000a7306 */ /* 0x000e220000209400 */
[----:B------:R-:W-:Y:S02]  /*e760*/  IMAD.MOV.U32 R2, RZ, RZ, RZ ;  /* 0x000000ffff027224 */ /* 0x000fe400078e00ff */
[----:B------:R-:W-:-:S05]  /*e770*/  ISETP.GT.U32.AND P1, PT, R8, R11, PT ;  /* 0x0000000b0800720c */ /* 0x000fca0003f24070 */
[----:B0-----:R-:W0:Y:S08]  /*e780*/  MUFU.RCP R10, R10 ;  /* 0x0000000a000a7308 */ /* 0x001e300000001000 */
[----:B------:R-:W-:Y:S02]  /*e790*/  @!P1 IMAD.IADD R11, R11, 0x1, -R8 ;  /* 0x000000010b0b9824 */ /* 0x000fe400078e0a08 */
[----:B------:R-:W-:Y:S01]  /*e7a0*/  @!P1 VIADD R9, R9, 0x1 ;  /* 0x0000000109099836 */ /* 0x000fe20000000000 */
[----:B------:R-:W-:-:S02]  /*e7b0*/  ISETP.NE.AND P1, PT, R7, RZ, PT ;  /* 0x000000ff0700720c */ /* 0x000fc40003f25270 */
[----:B------:R-:W-:Y:S02]  /*e7c0*/  ISETP.GE.U32.AND P0, PT, R11, R8, PT ;  /* 0x000000080b00720c */ /* 0x000fe40003f06070 */
[----:B------:R-:W-:-:S05]  /*e7d0*/  IABS R8, R4 ;  /* 0x0000000400087213 */ /* 0x000fca0000000000 */
[----:B------:R-:W-:Y:S02]  /*e7e0*/  IMAD.MOV R8, RZ, RZ, -R8 ;  /* 0x000000ffff087224 */ /* 0x000fe400078e0a08 */
[----:B0-----:R-:W-:-:S04]  /*e7f0*/  VIADD R12, R10, 0xffffffe ;  /* 0x0ffffffe0a0c7836 */ /* 0x001fc80000000000 */
[----:B------:R-:W-:Y:S01]  /*e800*/  @P0 VIADD R9, R9, 0x1 ;  /* 0x0000000109090836 */ /* 0x000fe20000000000 */
[----:B------:R-:W0:Y:S02]  /*e810*/  F2I.FTZ.U32.TRUNC.NTZ R3, R12 ;  /* 0x0000000c00037305 */ /* 0x000e24000021f000 */
[----:B0-----:R-:W-:-:S05]  /*e820*/  IADD3 R11, RZ, -R3, RZ ;  /* 0x80000003ff0b7210 */ /* 0x001fca0007ffe0ff */
        /* <DEDUP_REMOVED lines=26> */
.L_x_13109:
[----:B------:R-:W-:Y:S01]  /*e9d0*/  UMOV UR4, URZ ;  /* 0x0000003f00047c82 */ /* 0x000fe20008000000 */
[----:B------:R-:W-:Y:S01]  /*e9e0*/  UMOV UR5, URZ ;  /* 0x0000003f00057c82 */ /* 0x000fe20008000000 */
[----:B------:R-:W-:Y:S01]  /*e9f0*/  ULDC UR6, c[0x0][0xc3c] ;  /* 0x00030f0000067ab9 */ /* 0x000fe20000000800 */
[----:B------:R-:W-:Y:S01]  /*ea00*/  IMAD.MOV.U32 R16, RZ, RZ, R0 ;  /* 0x000000ffff107224 */ /* 0x000fe200078e0000 */
[----:B------:R-:W-:Y:S01]  /*ea10*/  MOV R19, UR6 ;  /* 0x0000000600137c02 */ /* 0x000fe20008000f00 */
[----:B------:R-:W-:Y:S02]  /*ea20*/  IMAD.U32 R17, RZ, RZ, UR4 ;  /* 0x00000004ff117e24 */ /* 0x000fe4000f8e00ff */
[----:B------:R-:W-:-:S07]  /*ea30*/  IMAD.U32 R18, RZ, RZ, UR5 ;  /* 0x00000005ff127e24 */ /* 0x000fce000f8e00ff */
.L_x_13115:
        /* <DEDUP_REMOVED lines=10> */
.L_x_13106:
[----:B------:R-:W-:Y:S02]  /*eae0*/  ULDC UR4, c[0x0][0xc3c] ;  /* 0x00030f0000047ab9 */ /* 0x000fe40000000800 */
[----:B-1----:R-:W-:-:S13]  /*eaf0*/  ISETP.GE.AND P0, PT, R19, UR4, PT ;  /* 0x0000000413007c0c */ /* 0x002fda000bf06270 */
[----:B------:R-:W-:Y:S05]  /*eb00*/  @!P0 BRA `(.L_x_13116) ;  /* 0xffffffb000c88947 */ /* 0x000fea000383ffff */
[----:B------:R-:W-:Y:S05]  /*eb10*/  BSYNC B8 ;  /* 0x0000000000087941 */ /* 0x000fea0003800000 */
.L_x_13055:
        /* <DEDUP_REMOVED lines=12> */
.L_x_13261:
[----:B------:R-:W-:Y:S05]  /*ebe0*/  BSYNC B0 ;  /* 0x0000000000007941 */ /* 0x000fea0003800000 */
.L_x_13117:
[----:B------:R-:W-:-:S03]  /*ebf0*/  UMOV UR4, 0xffffffff ;  /* 0xffffffff00047882 */ /* 0x000fc60000000000 */
[----:B------:R-:W-:Y:S05]  /*ec00*/  BRA.DIV UR4, `(.L_x_13119) ;  /* 0x0000004604847947 */ /* 0x000fea000b800000 */
[----:B0-----:R-:W0:Y:S02]  /*ec10*/  S2R R0, SR_TID.X ;  /* 0x0000000000007919 */ /* 0x001e240000002100 */
[----:B0-----:R-:W-:-:S04]  /*ec20*/  SHF.R.U32.HI R0, RZ, 0x5, R0 ;  /* 0x00000005ff007819 */ /* 0x001fc80000011600 */
[----:B------:R-:W-:-:S05]  /*ec30*/  LOP3.LUT R0, R0, 0x3, RZ, 0xc0, !PT ;  /* 0x0000000300007812 */ /* 0x000fca00078ec0ff */
[----:B------:R0:W1:Y:S02]  /*ec40*/  SHFL.IDX PT, R14, R0, RZ, 0x1f ;  /* 0x00001fff000e7589 */ /* 0x00006400000e0000 */
.L_x_13264:
[----:B-1----:R-:W-:Y:S01]  /*ec50*/  ISETP.NE.AND P0, PT, R14, RZ, PT ;  /* 0x000000ff0e00720c */ /* 0x002fe20003f05270 */
[----:B------:R-:W-:-:S12]  /*ec60*/  BSSY B0, `(.L_x_13120) ;  /* 0x0000024000007945 */ /* 0x000fd80003800000 */
[----:B------:R-:W-:Y:S05]  /*ec70*/  @P0 BRA `(.L_x_13121) ;  /* 0x0000000000880947 */ /* 0x000fea0003800000 */
[----:B------:R-:W-:-:S03]  /*ec80*/  UMOV UR4, 0xffffffff ;  /* 0xffffffff00047882 */ /* 0x000fc60000000000 */
[----:B------:R-:W-:Y:S05]  /*ec90*/  BRA.DIV UR4, `(.L_x_13122) ;  /* 0x0000004604947947 */ /* 0x000fea000b800000 */
[----:B------:R-:W-:-:S13]  /*eca0*/  ELECT P6, URZ, PT ;  /* 0x00000000003f782f */ /* 0x000fda00038c0000 */
.L_x_13267:
[----:B------:R-:W-:Y:S05]  /*ecb0*/  @!P6 BRA `(.L_x_13121) ;  /* 0x000000000078e947 */ /* 0x000fea0003800000 */
[----:B0-----:R-:W3:Y:S02]  /*ecc0*/  LDL.LU R0, [R1+0x28] ;  /* 0x0000280001007983 */ /* 0x001ee40000300800 */
[----:B---3--:R-:W-:-:S04]  /*ecd0*/  LOP3.LUT R0, R0, 0x2, RZ, 0xfc, !PT ;  /* 0x0000000200007812 */ /* 0x008fc800078efcff */
[----:B------:R-:W-:-:S13]  /*ece0*/  ISETP.NE.AND P0, PT, R0, 0x3, PT ;  /* 0x000000030000780c */ /* 0x000fda0003f05270 */
[----:B------:R-:W-:Y:S05]  /*ecf0*/  @!P0 BRA `(.L_x_13123) ;  /* 0x0000000000048947 */ /* 0x000fea0003800000 */
[----:B------:R-:W-:Y:S01]  /*ed00*/  BPT.TRAP 0x1 ;  /* 0x000000040000795c */ /* 0x000fe20000300000 */
.L_x_13123:
[----:B------:R-:W-:Y:S01]  /*ed10*/  IMAD R3, R25, 0x8, R5 ;  /* 0x0000000819037824 */ /* 0x000fe200078e0205 */
[----:B------:R-:W-:Y:S01]  /*ed20*/  SHF.L.U32 R2, R27, 0x1f, RZ ;  /* 0x0000001f1b027819 */ /* 0x000fe200000006ff */
[----:B------:R-:W-:-:S03]  /*ed30*/  VIADD R25, R25, 0x1 ;  /* 0x0000000119197836 */ /* 0x000fc60000000000 */
[----:B------:R-:W0:Y:S02]  /*ed40*/  SYNCS.PHASECHK.TRANS64.TRYWAIT P1, [R3+URZ+0x16840], R2 ;  /* 0x01684002030075a7 */ /* 0x000e24000802017f */
[----:B------:R-:W-:-:S04]  /*ed50*/  ISETP.NE.AND P2, PT, R25, 0x2, PT ;  /* 0x000000021900780c */ /* 0x000fc80003f45270 */
[----:B------:R-:W-:Y:S01]  /*ed60*/  SEL R0, RZ, 0x1, P2 ;  /* 0x00000001ff007807 */ /* 0x000fe20001000000 */
[----:B0-----:R-:W-:Y:S08]  /*ed70*/  @!P1 BRA `(.L_x_13124) ;  /* 0x00000044007c9947 */ /* 0x001ff00003800000 */
.L_x_13268:
[----:B------:R-:W-:Y:S02]  /*ed80*/  SEL R25, R25, RZ, P2 ;  /* 0x000000ff19197207 */ /* 0x000fe40001000000 */
[----:B------:R-:W-:Y:S01]  /*ed90*/  LOP3.LUT R0, R27, R0, RZ, 0x3c, !PT ;  /* 0x000000001b007212 */ /* 0x000fe200078e3cff */
[----:B------:R-:W-:Y:S06]  /*eda0*/  @!P0 BRA `(.L_x_13125) ;  /* 0x0000000000048947 */ /* 0x000fec0003800000 */
[----:B------:R-:W-:Y:S01]  /*edb0*/  BPT.TRAP 0x1 ;  /* 0x000000040000795c */ /* 0x000fe20000300000 */
.L_x_13125:
[----:B------:R-:W-:Y:S01]  /*edc0*/  IMAD R25, R25, 0x8, R5 ;  /* 0x0000000819197824 */ /* 0x000fe200078e0205 */
[----:B------:R-:W-:-:S04]  /*edd0*/  SHF.L.U32 R0, R0, 0x1f, RZ ;  /* 0x0000001f00007819 */ /* 0x000fc800000006ff */
[----:B------:R-:W1:Y:S02]  /*ede0*/  SYNCS.PHASECHK.TRANS64.TRYWAIT P1, [R25+URZ+0x16840], R0 ;  /* 0x01684000190075a7 */ /* 0x000e64000802017f */
[----:B-1----:R-:W-:Y:S05]  /*edf0*/  @!P1 BRA `(.L_x_13126) ;  /* 0x0000004400709947 */ /* 0x002fea0003800000 */
.L_x_13269:
[----:B------:R-:W-:Y:S05]  /*ee00*/  @!P0 BRA `(.L_x_13127) ;  /* 0x0000000000048947 */ /* 0x000fea0003800000 */
[----:B------:R-:W-:Y:S01]  /*ee10*/  BPT.TRAP 0x1 ;  /* 0x000000040000795c */ /* 0x000fe20000300000 */
.L_x_13127:
[----:B------:R-:W3:Y:S02]  /*ee20*/  SYNCS.PHASECHK.TRANS64.TRYWAIT P1, [R3+URZ+0x16860], R2 ;  /* 0x01686002030075a7 */ /* 0x000ee4000802017f */
[----:B---3--:R-:W-:Y:S05]  /*ee30*/  @!P1 BRA `(.L_x_13128) ;  /* 0x0000004400749947 */ /* 0x008fea0003800000 */
.L_x_13270:
[----:B------:R-:W-:Y:S05]  /*ee40*/  @!P0 BRA `(.L_x_13129) ;  /* 0x0000000000048947 */ /* 0x000fea0003800000 */
[----:B------:R-:W-:Y:S01]  /*ee50*/  BPT.TRAP 0x1 ;  /* 0x000000040000795c */ /* 0x000fe20000300000 */
.L_x_13129:
[----:B----4-:R4:W0:Y:S02]  /*ee60*/  SYNCS.PHASECHK.TRANS64.TRYWAIT P0, [R25+URZ+0x16860], R0 ;  /* 0x01686000190075a7 */ /* 0x010824000800017f */
[----:B0-----:R-:W-:Y:S05]  /*ee70*/  @!P0 NANOSLEEP.SYNCS 0x989680 ;  /* 0x009896800000895d */ /* 0x001fea0003900000 */
[----:B------:R-:W0:Y:S02]  /*ee80*/  @!P0 SYNCS.PHASECHK.TRANS64 P0, [R25+URZ+0x16860], R0 ;  /* 0x01686000190085a7 */ /* 0x000e24000800007f */
[----:B0-----:R-:W-:Y:S05]  /*ee90*/  @!P0 BRA `(.L_x_13129) ;  /* 0xfffffffc00f08947 */ /* 0x001fea000383ffff */
.L_x_13121:
[----:B------:R-:W-:Y:S05]  /*eea0*/  BSYNC B0 ;  /* 0x0000000000007941 */ /* 0x000fea0003800000 */
.L_x_13120:
[----:B------:R-:W-:Y:S05]  /*eeb0*/  EXIT ;  /* 0x000000000000794d */ /* 0x000fea0003800000 */
.L_x_13014:
[----:B-1----:R-:W-:-:S04]  /*eec0*/  MOV R3, UR43 ;  /* 0x0000002b00037c02 */ /* 0x002fc80008000f00 */
[----:B------:R1:W2:Y:S03]  /*eed0*/  SYNCS.PHASECHK.TRANS64.TRYWAIT P1, [R3+URZ+0x16800], R0 ;  /* 0x01680000030075a7 */ /* 0x0002a6000802017f */
[----:B--2---:R-:W-:Y:S05]  /*eee0*/  @!P1 NANOSLEEP.SYNCS 0x989680 ;  /* 0x009896800000995d */ /* 0x004fea0003900000 */
[----:B------:R-:W2:Y:S02]  /*eef0*/  @!P1 SYNCS.PHASECHK.TRANS64 P1, [R3+URZ+0x16800], R0 ;  /* 0x01680000030095a7 */ /* 0x000ea4000802007f */
[----:B--2---:R-:W-:Y:S05]  /*ef00*/  @!P1 BRA `(.L_x_13014) ;  /* 0xfffffffc00ec9947 */ /* 0x004fea000383ffff */
[----:B------:R-:W-:Y:S05]  /*ef10*/  BRA `(.L_x_13130) ;  /* 0xffffff2800307947 */ /* 0x000fea000383ffff */
.L_x_13018:
[----:B--2---:R2:W3:Y:S02]  /*ef20*/  SYNCS.PHASECHK.TRANS64.TRYWAIT P1, [R0+URZ+0x16830], R3 ;  /* 0x01683003000075a7 */ /* 0x0044e4000802017f */
[----:B---3--:R-:W-:Y:S05]  /*ef30*/  @!P1 NANOSLEEP.SYNCS 0x989680 ;  /* 0x009896800000995d */ /* 0x008fea0003900000 */
[----:B------:R-:W3:Y:S02]  /*ef40*/  @!P1 SYNCS.PHASECHK.TRANS64 P1, [R0+URZ+0x16830], R3 ;  /* 0x01683003000095a7 */ /* 0x000ee4000802007f */
[----:B---3--:R-:W-:Y:S05]  /*ef50*/  @!P1 BRA `(.L_x_13018) ;  /* 0xfffffffc00f09947 */ /* 0x008fea000383ffff */
[----:B------:R-:W-:Y:S05]  /*ef60*/  BRA `(.L_x_13017) ;  /* 0xffffff2800507947 */ /* 0x000fea000383ffff */
.L_x_13024:
[----:B-1----:R-:W-:-:S04]  /*ef70*/  IMAD.U32 R8, RZ, RZ, UR10 ;  /* 0x0000000aff087e24 */ /* 0x002fc8000f8e00ff */
[----:B------:R1:W2:Y:S03]  /*ef80*/  SYNCS.PHASECHK.TRANS64.TRYWAIT P1, [R8+URZ+0x16830], R7 ;  /* 0x01683007080075a7 */ /* 0x0002a6000802017f */
[----:B--2---:R-:W-:Y:S05]  /*ef90*/  @!P1 NANOSLEEP.SYNCS 0x989680 ;  /* 0x009896800000995d */ /* 0x004fea0003900000 */
[----:B------:R-:W2:Y:S02]  /*efa0*/  @!P1 SYNCS.PHASECHK.TRANS64 P1, [R8+URZ+0x16830], R7 ;  /* 0x01683007080095a7 */ /* 0x000ea4000802007f */
[----:B--2---:R-:W-:Y:S05]  /*efb0*/  @!P1 BRA `(.L_x_13024) ;  /* 0xfffffffc00ec9947 */ /* 0x004fea000383ffff */
[----:B------:R-:W-:Y:S05]  /*efc0*/  BRA `(.L_x_13021) ;  /* 0xffffff5000507947 */ /* 0x000fea000383ffff */
.L_x_13028:
[----:B-1----:R-:W-:-:S04]  /*efd0*/  IMAD.U32 R8, RZ, RZ, UR10 ;  /* 0x0000000aff087e24 */ /* 0x002fc8000f8e00ff */
[----:B------:R1:W2:Y:S03]  /*efe0*/  SYNCS.PHASECHK.TRANS64.TRYWAIT P1, [R8+URZ+0x16850], R7 ;  /* 0x01685007080075a7 */ /* 0x0002a6000802017f */
[----:B--2---:R-:W-:Y:S05]  /*eff0*/  @!P1 NANOSLEEP.SYNCS 0x989680 ;  /* 0x009896800000995d */ /* 0x004fea0003900000 */
[----:B------:R-:W2:Y:S02]  /*f000*/  @!P1 SYNCS.PHASECHK.TRANS64 P1, [R8+URZ+0x16850], R7 ;  /* 0x01685007080095a7 */ /* 0x000ea4000802007f */
[----:B--2---:R-:W-:Y:S05]  /*f010*/  @!P1 BRA `(.L_x_13028) ;  /* 0xfffffffc00ec9947 */ /* 0x004fea000383ffff */
[----:B------:R-:W-:Y:S05]  /*f020*/  BRA `(.L_x_13025) ;  /* 0xffffff5000e87947 */ /* 0x000fea000383ffff */
.L_x_13035:
[----:B-1----:R-:W-:-:S04]  /*f030*/  IMAD.U32 R5, RZ, RZ, UR5 ;  /* 0x00000005ff057e24 */ /* 0x002fc8000f8e00ff */
[----:B------:R1:W2:Y:S03]  /*f040*/  SYNCS.PHASECHK.TRANS64.TRYWAIT P1, [R5+URZ+0x16850], R0 ;  /* 0x01685000050075a7 */ /* 0x0002a6000802017f */
[----:B--2---:R-:W-:Y:S05]  /*f050*/  @!P1 NANOSLEEP.SYNCS 0x989680 ;  /* 0x009896800000995d */ /* 0x004fea0003900000 */
[----:B------:R-:W2:Y:S02]  /*f060*/  @!P1 SYNCS.PHASECHK.TRANS64 P1, [R5+URZ+0x16850], R0 ;  /* 0x01685000050095a7 */ /* 0x000ea4000802007f */
[----:B--2---:R-:W-:Y:S05]  /*f070*/  @!P1 BRA `(.L_x_13035) ;  /* 0xfffffffc00ec9947 */ /* 0x004fea000383ffff */
[----:B------:R-:W-:Y:S05]  /*f080*/  BRA `(.L_x_13034) ;  /* 0xffffff74008c7947 */ /* 0x000fea000383ffff */
.L_x_13069:
        /* <DEDUP_REMOVED lines=11> */
.L_x_13132:
[----:B------:R-:W-:Y:S05]  /*f140*/  BSYNC B0 ;  /* 0x0000000000007941 */ /* 0x000fea0003800000 */
.L_x_13131:
[----:B------:R-:W-:Y:S05]  /*f150*/  BRA `(.L_x_13133) ;  /* 0xffffffbc00207947 */ /* 0x000fea000383ffff */
.L_x_13072:
[----:B0-----:R0:W1:Y:S02]  /*f160*/  SYNCS.PHASECHK.TRANS64.TRYWAIT P0, [R3+URZ+0x16840], R4 ;  /* 0x01684004030075a7 */ /* 0x001064000800017f */
[----:B-1----:R-:W-:Y:S05]  /*f170*/  @!P0 NANOSLEEP.SYNCS 0x989680 ;  /* 0x009896800000895d */ /* 0x002fea0003900000 */
[----:B------:R-:W1:Y:S02]  /*f180*/  @!P0 SYNCS.PHASECHK.TRANS64 P0, [R3+URZ+0x16840], R4 ;  /* 0x01684004030085a7 */ /* 0x000e64000800007f */
[----:B-1----:R-:W-:Y:S05]  /*f190*/  @!P0 BRA `(.L_x_13072) ;  /* 0xfffffffc00f08947 */ /* 0x002fea000383ffff */
[----:B------:R-:W-:Y:S05]  /*f1a0*/  BRA `(.L_x_13134) ;  /* 0xffffffbc00747947 */ /* 0x000fea000383ffff */
.L_x_13073:
        /* <DEDUP_REMOVED lines=8> */
.L_x_13136:
[----:B------:R-:W-:Y:S05]  /*f230*/  BSYNC B0 ;  /* 0x0000000000007941 */ /* 0x000fea0003800000 */
.L_x_13135:
        /* <DEDUP_REMOVED lines=9> */
.L_x_13137:
[----:B------:R-:W-:Y:S02]  /*f2d0*/  IMAD.MOV.U32 R13, RZ, RZ, R2 ;  /* 0x000000ffff0d7224 */ /* 0x000fe400078e0002 */
[----:B------:R-:W-:Y:S02]  /*f2e0*/  IMAD.MOV.U32 R12, RZ, RZ, 0x1 ;  /* 0x00000001ff0c7424 */ /* 0x000fe400078e00ff */
[----:B------:R-:W-:-:S07]  /*f2f0*/  IMAD.MOV.U32 R7, RZ, RZ, R14 ;  /* 0x000000ffff077224 */ /* 0x000fce00078e000e */
[----:B------:R-:W-:Y:S05]  /*f300*/  WARPSYNC.COLLECTIVE R15, `(.L_x_13138) ;  /* 0x000000000f087348 */ /* 0x000fea0003c00000 */
[----:B------:R0:W1:Y:S02]  /*f310*/  SHFL.IDX P6, R14, R13, R12, R11 ;  /* 0x0000000c0d0e7389 */ /* 0x00006400000c000b */
[----:B01----:R-:W-:Y:S01]  /*f320*/  ENDCOLLECTIVE ;  /* 0x000000000000791b */ /* 0x003fe20003800000 */
.L_x_13138:
        /* <DEDUP_REMOVED lines=10> */
[----:B------:R0:W-:Y:S02]  /*f3d0*/  @P0 LDGSTS.E.BYPASS.LTC128B.128 [R8+0xe400], desc[UR36][R6.64], !P2 ;  /* 0x0e40000006080fae */ /* 0x0001e4000d101d64 */
[----:B0-----:R-:W-:-:S07]  /*f3e0*/  IMAD.MOV.U32 R6, RZ, RZ, R14 ;  /* 0x000000ffff067224 */ /* 0x001fce00078e000e */
[----:B------:R-:W-:Y:S05]  /*f3f0*/  WARPSYNC.COLLECTIVE R15, `(.L_x_13139) ;  /* 0x000000000f087348 */ /* 0x000fea0003c00000 */
[----:B------:R0:W1:Y:S02]  /*f400*/  SHFL.IDX P6, R14, R13, R12, R11 ;  /* 0x0000000c0d0e7389 */ /* 0x00006400000c000b */
[----:B01----:R-:W-:Y:S01]  /*f410*/  ENDCOLLECTIVE ;  /* 0x000000000000791b */ /* 0x003fe20003800000 */
.L_x_13139:
[----:B------:R-:W-:Y:S02]  /*f420*/  @P1 IMAD R8, R5, 0x2, R22 ;  /* 0x0000000205081824 */ /* 0x000fe400078e0216 */
[----:B------:R-:W-:Y:S02]  /*f430*/  IMAD.MOV.U32 R13, RZ, RZ, R2 ;  /* 0x000000ffff0d7224 */ /* 0x000fe400078e0002 */
[----:B------:R-:W-:Y:S01]  /*f440*/  IMAD.MOV.U32 R12, RZ, RZ, 0x2 ;  /* 0x00000002ff0c7424 */ /* 0x000fe200078e00ff */
[----:B------:R-:W-:-:S07]  /*f450*/  MOV R7, R14 ;  /* 0x0000000e00077202 */ /* 0x000fce0000000f00 */
[----:B------:R-:W-:Y:S05]  /*f460*/  WARPSYNC.COLLECTIVE R15, `(.L_x_13140) ;  /* 0x000000000f087348 */ /* 0x000fea0003c00000 */
[----:B------:R0:W1:Y:S02]  /*f470*/  SHFL.IDX P6, R14, R13, R12, R11 ;  /* 0x0000000c0d0e7389 */ /* 0x00006400000c000b */
[----:B01----:R-:W-:Y:S01]  /*f480*/  ENDCOLLECTIVE ;  /* 0x000000000000791b */ /* 0x003fe20003800000 */
.L_x_13140:
        /* <DEDUP_REMOVED lines=9> */
[----:B------:R0:W-:Y:S01]  /*f520*/  @P1 LDGSTS.E.BYPASS.LTC128B.128 [R8+0xec00], desc[UR36][R6.64], !P2 ;  /* 0x0ec0000006081fae */ /* 0x0001e2000d101d64 */
[----:B------:R-:W-:Y:S01]  /*f530*/  ISETP.GE.AND P1, PT, R4, 0x21, PT ;  /* 0x000000210400780c */ /* 0x000fe20003f26270 */
[----:B0-----:R-:W-:-:S12]  /*f540*/  IMAD.MOV.U32 R6, RZ, RZ, R14 ;  /* 0x000000ffff067224 */ /* 0x001fd800078e000e */
[----:B------:R-:W-:Y:S05]  /*f550*/  WARPSYNC.COLLECTIVE R15, `(.L_x_13141) ;  /* 0x000000000f087348 */ /* 0x000fea0003c00000 */
[----:B------:R0:W1:Y:S02]  /*f560*/  SHFL.IDX P6, R14, R13, R12, R11 ;  /* 0x0000000c0d0e7389 */ /* 0x00006400000c000b */
[----:B01----:R-:W-:Y:S01]  /*f570*/  ENDCOLLECTIVE ;  /* 0x000000000000791b */ /* 0x003fe20003800000 */
.L_x_13141:
[----:B------:R-:W-:Y:S02]  /*f580*/  @P1 IMAD R8, R5, 0x2, R22 ;  /* 0x0000000205081824 */ /* 0x000fe400078e0216 */
[----:B------:R-:W-:Y:S02]  /*f590*/  IMAD.MOV.U32 R13, RZ, RZ, R2 ;  /* 0x000000ffff0d7224 */ /* 0x000fe400078e0002 */
[----:B------:R-:W-:Y:S02]  /*f5a0*/  IMAD.MOV.U32 R12, RZ, RZ, 0x3 ;  /* 0x00000003ff0c7424 */ /* 0x000fe400078e00ff */
[----:B------:R-:W-:-:S07]  /*f5b0*/  IMAD.MOV.U32 R7, RZ, RZ, R14 ;  /* 0x000000ffff077224 */ /* 0x000fce00078e000e */
[----:B------:R-:W-:Y:S05]  /*f5c0*/  WARPSYNC.COLLECTIVE R15, `(.L_x_13142) ;  /* 0x000000000f087348 */ /* 0x000fea0003c00000 */
[----:B------:R0:W1:Y:S02]  /*f5d0*/  SHFL.IDX P6, R14, R13, R12, R11 ;  /* 0x0000000c0d0e7389 */ /* 0x00006400000c000b */
[----:B01----:R-:W-:Y:S01]  /*f5e0*/  ENDCOLLECTIVE ;  /* 0x000000000000791b */ /* 0x003fe20003800000 */
.L_x_13142:
        /* <DEDUP_REMOVED lines=9> */
[----:B------:R0:W-:Y:S01]  /*f680*/  @P1 LDGSTS.E.BYPASS.LTC128B.128 [R8+0xf400], desc[UR36][R6.64], !P2 ;  /* 0x0f40000006081fae */ /* 0x0001e2000d101d64 */
[----:B------:R-:W-:Y:S02]  /*f690*/  ISETP.GE.AND P1, PT, R4, 0x31, PT ;  /* 0x000000310400780c */ /* 0x000fe40003f26270 */
[----:B0-----:R-:W-:-:S11]  /*f6a0*/  MOV R6, R14 ;  /* 0x0000000e00067202 */ /* 0x001fd60000000f00 */
[----:B------:R-:W-:Y:S05]  /*f6b0*/  WARPSYNC.COLLECTIVE R15, `(.L_x_13143) ;  /* 0x000000000f087348 */ /* 0x000fea0003c00000 */
[----:B------:R0:W1:Y:S02]  /*f6c0*/  SHFL.IDX P6, R14, R13, R12, R11 ;  /* 0x0000000c0d0e7389 */ /* 0x00006400000c000b */
[----:B01----:R-:W-:Y:S01]  /*f6d0*/  ENDCOLLECTIVE ;  /* 0x000000000000791b */ /* 0x003fe20003800000 */
.L_x_13143:
[----:B------:R-:W-:Y:S02]  /*f6e0*/  @P1 IMAD R8, R5, 0x2, R22 ;  /* 0x0000000205081824 */ /* 0x000fe400078e0216 */
[----:B------:R-:W-:Y:S01]  /*f6f0*/  IMAD.MOV.U32 R13, RZ, RZ, R2 ;  /* 0x000000ffff0d7224 */ /* 0x000fe200078e0002 */
[----:B------:R-:W-:Y:S01]  /*f700*/  MOV R12, 0x4 ;  /* 0x00000004000c7802 */ /* 0x000fe20000000f00 */
[----:B------:R-:W-:-:S07]  /*f710*/  IMAD.MOV.U32 R7, RZ, RZ, R14 ;  /* 0x000000ffff077224 */ /* 0x000fce00078e000e */
[----:B------:R-:W-:Y:S05]  /*f720*/  WARPSYNC.COLLECTIVE R15, `(.L_x_13144) ;  /* 0x000000000f087348 */ /* 0x000fea0003c00000 */
[----:B------:R0:W1:Y:S02]  /*f730*/  SHFL.IDX P6, R14, R13, R12, R11 ;  /* 0x0000000c0d0e7389 */ /* 0x00006400000c000b */
[----:B01----:R-:W-:Y:S01]  /*f740*/  ENDCOLLECTIVE ;  /* 0x000000000000791b */ /* 0x003fe20003800000 */
.L_x_13144:
        /* <DEDUP_REMOVED lines=15> */
.L_x_13145:
[----:B------:R-:W-:Y:S01]  /*f840*/  @P1 IMAD R8, R5, 0x2, R22 ;  /* 0x0000000205081824 */ /* 0x000fe200078e0216 */
[----:B------:R-:W-:Y:S01]  /*f850*/  MOV R13, R2 ;  /* 0x00000002000d7202 */ /* 0x000fe20000000f00 */
[----:B------:R-:W-:Y:S02]  /*f860*/  IMAD.MOV.U32 R12, RZ, RZ, 0x5 ;  /* 0x00000005ff0c7424 */ /* 0x000fe400078e00ff */
[----:B------:R-:W-:-:S07]  /*f870*/  IMAD.MOV.U32 R7, RZ, RZ, R14 ;  /* 0x000000ffff077224 */ /* 0x000fce00078e000e */
[----:B------:R-:W-:Y:S05]  /*f880*/  WARPSYNC.COLLECTIVE R15, `(.L_x_13146) ;  /* 0x000000000f087348 */ /* 0x000fea0003c00000 */
[----:B------:R0:W1:Y:S02]  /*f890*/  SHFL.IDX P6, R14, R13, R12, R11 ;  /* 0x0000000c0d0e7389 */ /* 0x00006400000c000b */
[----:B01----:R-:W-:Y:S01]  /*f8a0*/  ENDCOLLECTIVE ;  /* 0x000000000000791b */ /* 0x003fe20003800000 */
.L_x_13146:
        /* <DEDUP_REMOVED lines=15> */
.L_x_13147:
[----:B------:R-:W-:Y:S01]  /*f9a0*/  @P1 LEA R8, R5, R22, 0x1 ;  /* 0x0000001605081211 */ /* 0x000fe200078e08ff */
[----:B------:R-:W-:Y:S02]  /*f9b0*/  IMAD.MOV.U32 R13, RZ, RZ, R2 ;  /* 0x000000ffff0d7224 */ /* 0x000fe400078e0002 */
[----:B------:R-:W-:Y:S02]  /*f9c0*/  IMAD.MOV.U32 R12, RZ, RZ, 0x6 ;  /* 0x00000006ff0c7424 */ /* 0x000fe400078e00ff */
[----:B------:R-:W-:-:S07]  /*f9d0*/  IMAD.MOV.U32 R7, RZ, RZ, R14 ;  /* 0x000000ffff077224 */ /* 0x000fce00078e000e */
[----:B------:R-:W-:Y:S05]  /*f9e0*/  WARPSYNC.COLLECTIVE R15, `(.L_x_13148) ;  /* 0x000000000f087348 */ /* 0x000fea0003c00000 */
[----:B------:R0:W1:Y:S02]  /*f9f0*/  SHFL.IDX P6, R14, R13, R12, R11 ;  /* 0x0000000c0d0e7389 */ /* 0x00006400000c000b */
[----:B01----:R-:W-:Y:S01]  /*fa00*/  ENDCOLLECTIVE ;  /* 0x000000000000791b */ /* 0x003fe20003800000 */
.L_x_13148:
        /* <DEDUP_REMOVED lines=15> */
.L_x_13149:
[----:B------:R-:W-:Y:S02]  /*fb00*/  @P1 IMAD R8, R5, 0x2, R22 ;  /* 0x0000000205081824 */ /* 0x000fe400078e0216 */
[----:B------:R-:W-:Y:S02]  /*fb10*/  IMAD.MOV.U32 R13, RZ, RZ, R2 ;  /* 0x000000ffff0d7224 */ /* 0x000fe400078e0002 */
[----:B------:R-:W-:Y:S02]  /*fb20*/  IMAD.MOV.U32 R12, RZ, RZ, 0x7 ;  /* 0x00000007ff0c7424 */ /* 0x000fe400078e00ff */
[----:B------:R-:W-:-:S07]  /*fb30*/  IMAD.MOV.U32 R7, RZ, RZ, R14 ;  /* 0x000000ffff077224 */ /* 0x000fce00078e000e */
[----:B------:R-:W-:Y:S05]  /*fb40*/  WARPSYNC.COLLECTIVE R15, `(.L_x_13150) ;  /* 0x000000000f087348 */ /* 0x000fea0003c00000 */
[----:B------:R0:W1:Y:S02]  /*fb50*/  SHFL.IDX P6, R14, R13, R12, R11 ;  /* 0x0000000c0d0e7389 */ /* 0x00006400000c000b */
[----:B01----:R-:W-:Y:S01]  /*fb60*/  ENDCOLLECTIVE ;  /* 0x000000000000791b */ /* 0x003fe20003800000 */
.L_x_13150:
        /* <DEDUP_REMOVED lines=14> */
.L_x_13151:
[----:B------:R-:W-:Y:S01]  /*fc50*/  MOV R0, R14 ;  /* 0x0000000e00007202 */ /* 0x000fe20000000f00 */
[----:B------:R-:W-:Y:S06]  /*fc60*/  BRA `(.L_x_13152) ;  /* 0xffffffb8007c7947 */ /* 0x000fec000383ffff */
.L_x_13078:
        /* <DEDUP_REMOVED lines=9> */
.L_x_13153:
[C---:B------:R-:W-:Y:S01]  /*fd00*/  VIADD R8, R17.reuse, 0x10 ;  /* 0x0000001011087836 */ /* 0x040fe20000000000 */
[----:B------:R-:W-:Y:S02]  /*fd10*/  ISETP.GE.AND P2, PT, R17, R3, PT ;  /* 0x000000031100720c */ /* 0x000fe40003f46270 */
[----:B------:R-:W-:Y:S01]  /*fd20*/  MOV R13, R0 ;  /* 0x00000000000d7202 */ /* 0x000fe20000000f00 */
[----:B------:R-:W-:-:S10]  /*fd30*/  IMAD.MOV.U32 R6, RZ, RZ, R14 ;  /* 0x000000ffff067224 */ /* 0x000fd400078e000e */
[----:B------:R-:W-:Y:S05]  /*fd40*/  WARPSYNC.COLLECTIVE R15, `(.L_x_13154) ;  /* 0x000000000f087348 */ /* 0x000fea0003c00000 */
[----:B------:R0:W1:Y:S02]  /*fd50*/  SHFL.IDX P6, R14, R13, R12, R11 ;  /* 0x0000000c0d0e7389 */ /* 0x00006400000c000b */
[----:B01----:R-:W-:Y:S01]  /*fd60*/  ENDCOLLECTIVE ;  /* 0x000000000000791b */ /* 0x003fe20003800000 */
.L_x_13154:
[----:B------:R-:W-:Y:S02]  /*fd70*/  IMAD.MOV.U32 R13, RZ, RZ, R4 ;  /* 0x000000ffff0d7224 */ /* 0x000fe400078e0004 */
[----:B------:R-:W-:Y:S02]  /*fd80*/  IMAD.MOV.U32 R12, RZ, RZ, 0x1 ;  /* 0x00000001ff0c7424 */ /* 0x000fe400078e00ff */
[----:B------:R-:W-:-:S07]  /*fd90*/  IMAD.MOV.U32 R7, RZ, RZ, R14 ;  /* 0x000000ffff077224 */ /* 0x000fce00078e000e */
[----:B------:R-:W-:Y:S05]  /*fda0*/  WARPSYNC.COLLECTIVE R15, `(.L_x_13155) ;  /* 0x000000000f087348 */ /* 0x000fea0003c00000 */
[----:B------:R0:W1:Y:S02]  /*fdb0*/  SHFL.IDX P6, R14, R13, R12, R11 ;  /* 0x0000000c0d0e7389 */ /* 0x00006400000c000b */
[----:B01----:R-:W-:Y:S01]  /*fdc0*/  ENDCOLLECTIVE ;  /* 0x000000000000791b */ /* 0x003fe20003800000 */
.L_x_13155:
[----:B------:R-:W-:-:S05]  /*fdd0*/  @!P2 LEA R7, P1, R28, R7, 0x1 ;  /* 0x000000071c07a211 */ /* 0x000fca00078208ff */
[----:B------:R-:W-:Y:S01]  /*fde0*/  @!P2 IMAD.X R6, RZ, RZ, R6, P1 ;  /* 0x000000ffff06a224 */ /* 0x000fe200008e0606 */
[----:B------:R-:W-:-:S04]  /*fdf0*/  ISETP.GE.AND P1, PT, R8, R3, PT ;  /* 0x000000030800720c */ /* 0x000fc80003f26270 */
[----:B------:R-:W-:Y:S01]  /*fe00*/  @!P2 LOP3.LUT R7, R7, R6, RZ, 0x3c, !PT ;  /* 0x000000060707a212 */ /* 0x000fe200078e3cff */
[----:B------:R-:W-:-:S03]  /*fe10*/  IMAD.MOV.U32 R13, RZ, RZ, R0 ;  /* 0x000000ffff0d7224 */ /* 0x000fc600078e0000 */
[----:B------:R-:W-:-:S04]  /*fe20*/  @!P2 LOP3.LUT R6, R7, R6, RZ, 0x3c, !PT ;  /* 0x000000060706a212 */ /* 0x000fc800078e3cff */
[----:B------:R-:W-:-:S05]  /*fe30*/  @!P2 LOP3.LUT R7, R7, R6, RZ, 0x3c, !PT ;  /* 0x000000060707a212 */ /* 0x000fca00078e3cff */
[----:B------:R-:W-:Y:S01]  /*fe40*/  @!PT LDS RZ, [RZ] ;  /* 0x00000000fffff984 */ /* 0x000fe20000000800 */
[----:B------:R-:W-:Y:S01]  /*fe50*/  @!PT LDS RZ, [RZ] ;  /* 0x00000000fffff984 */ /* 0x000fe20000000800 */
[----:B------:R-:W-:Y:S01]  /*fe60*/  @!PT LDS RZ, [RZ] ;  /* 0x00000000fffff984 */ /* 0x000fe20000000800 */
[----:B------:R0:W-:Y:S02]  /*fe70*/  @!P2 LDGSTS.E.BYPASS.LTC128B.128 [R10+0x8400], desc[UR36][R6.64], !P0 ;  /* 0x08400000060aafae */ /* 0x0001e4000c101d64 */
[----:B0-----:R-:W-:-:S07]  /*fe80*/  MOV R6, R14 ;  /* 0x0000000e00067202 */ /* 0x001fce0000000f00 */
[----:B------:R-:W-:Y:S05]  /*fe90*/  WARPSYNC.COLLECTIVE R15, `(.L_x_13156) ;  /* 0x000000000f087348 */ /* 0x000fea0003c00000 */
[----:B------:R0:W1:Y:S02]  /*fea0*/  SHFL.IDX P6, R14, R13, R12, R11 ;  /* 0x0000000c0d0e7389 */ /* 0x00006400000c000b */
[----:B01----:R-:W-:Y:S01]  /*feb0*/  ENDCOLLECTIVE ;  /* 0x000000000000791b */ /* 0x003fe20003800000 */
.L_x_13156:
[----:B------:R-:W-:Y:S01]  /*fec0*/  IMAD.MOV.U32 R13, RZ, RZ, R4 ;  /* 0x000000ffff0d7224 */ /* 0x000fe200078e0004 */
[----:B------:R-:W-:Y:S01]  /*fed0*/  MOV R12, 0x2 ;  /* 0x00000002000c7802 */ /* 0x000fe20000000f00 */
[----:B------:R-:W-:-:S07]  /*fee0*/  IMAD.MOV.U32 R7, RZ, RZ, R14 ;  /* 0x000000ffff077224 */ /* 0x000fce00078e000e */
[----:B------:R-:W-:Y:S05]  /*fef0*/  WARPSYNC.COLLECTIVE R15, `(.L_x_13157) ;  /* 0x000000000f087348 */ /* 0x000fea0003c00000 */
[----:B------:R0:W1:Y:S02]  /*ff00*/  SHFL.IDX P6, R14, R13, R12, R11 ;  /* 0x0000000c0d0e7389 */ /* 0x00006400000c000b */
[----:B01----:R-:W-:Y:S01]  /*ff10*/  ENDCOLLECTIVE ;  /* 0x000000000000791b */ /* 0x003fe20003800000 */
.L_x_13157:
        /* <DEDUP_REMOVED lines=10> */
[----:B0-----:R-:W-:-:S05]  /*ffc0*/  VIADD R6, R17, 0x20 ;  /* 0x0000002011067836 */ /* 0x001fca0000000000 */
[----:B------:R-:W-:Y:S01]  /*ffd0*/  ISETP.GE.AND P1, PT, R6, R3, PT ;  /* 0x000000030600720c */ /* 0x000fe20003f26270 */
[----:B------:R-:W-:-:S12]  /*ffe0*/  IMAD.MOV.U32 R6, RZ, RZ, R14 ;  /* 0x000000ffff067224 */ /* 0x000fd800078e000e */
[----:B------:R-:W-:Y:S05]  /*fff0*/  WARPSYNC.COLLECTIVE R15, `(.L_x_13158) ;  /* 0x000000000f087348 */ /* 0x000fea0003c00000 */
[----:B------:R0:W1:Y:S02]  /*10000*/  SHFL.IDX P6, R14, R13, R12, R11 ;  /* 0x0000000c0d0e7389 */ /* 0x00006400000c000b */
[----:B01----:R-:W-:Y:S01]  /*10010*/  ENDCOLLECTIVE ;  /* 0x000000000000791b */ /* 0x003fe20003800000 */
.L_x_13158:
[----:B------:R-:W-:Y:S01]  /*10020*/  MOV R13, R4 ;  /* 0x00000004000d7202 */ /* 0x000fe20000000f00 */
[----:B------:R-:W-:Y:S02]  /*10030*/  IMAD.MOV.U32 R12, RZ, RZ, 0x3 ;  /* 0x00000003ff0c7424 */ /* 0x000fe400078e00ff */
[----:B------:R-:W-:-:S07]  /*10040*/  IMAD.MOV.U32 R7, RZ, RZ, R14 ;  /* 0x000000ffff077224 */ /* 0x000fce00078e000e */
[----:B------:R-:W-:Y:S05]  /*10050*/  WARPSYNC.COLLECTIVE R15, `(.L_x_13159) ;  /* 0x000000000f087348 */ /* 0x000fea0003c00000 */
[----:B------:R0:W1:Y:S02]  /*10060*/  SHFL.IDX P6, R14, R13, R12, R11 ;  /* 0x0000000c0d0e7389 */ /* 0x00006400000c000b */
[----:B01----:R-:W-:Y:S01]  /*10070*/  ENDCOLLECTIVE ;  /* 0x000000000000791b */ /* 0x003fe20003800000 */
.L_x_13159:
        /* <DEDUP_REMOVED lines=16> */
.L_x_13160:
[----:B------:R-:W-:Y:S02]  /*10180*/  IMAD.MOV.U32 R13, RZ, RZ, R4 ;  /* 0x000000ffff0d7224 */ /* 0x000fe400078e0004 */
[----:B------:R-:W-:Y:S02]  /*10190*/  IMAD.MOV.U32 R12, RZ, RZ, 0x4 ;  /* 0x00000004ff0c7424 */ /* 0x000fe400078e00ff */
[----:B------:R-:W-:-:S07]  /*101a0*/  IMAD.MOV.U32 R7, RZ, RZ, R14 ;  /* 0x000000ffff077224 */ /* 0x000fce00078e000e */
[----:B------:R-:W-:Y:S05]  /*101b0*/  WARPSYNC.COLLECTIVE R15, `(.L_x_13161) ;  /* 0x000000000f087348 */ /* 0x000fea0003c00000 */
[----:B------:R0:W1:Y:S02]  /*101c0*/  SHFL.IDX P6, R14, R13, R12, R11 ;  /* 0x0000000c0d0e7389 */ /* 0x00006400000c000b */
[----:B01----:R-:W-:Y:S01]  /*101d0*/  ENDCOLLECTIVE ;  /* 0x000000000000791b */ /* 0x003fe20003800000 */
.L_x_13161:
        /* <DEDUP_REMOVED lines=10> */
[----:B0-----:R-:W-:-:S04]  /*10280*/  IADD3 R6, R17, 0x40, RZ ;  /* 0x0000004011067810 */ /* 0x001fc80007ffe0ff */
[----:B------:R-:W-:Y:S01]  /*10290*/  ISETP.GE.AND P1, PT, R6, R3, PT ;  /* 0x000000030600720c */ /* 0x000fe20003f26270 */
[----:B------:R-:W-:-:S12]  /*102a0*/  IMAD.MOV.U32 R6, RZ, RZ, R14 ;  /* 0x000000ffff067224 */ /* 0x000fd800078e000e */
[----:B------:R-:W-:Y:S05]  /*102b0*/  WARPSYNC.COLLECTIVE R15, `(.L_x_13162) ;  /* 0x000000000f087348 */ /* 0x000fea0003c00000 */
[----:B------:R0:W1:Y:S02]  /*102c0*/  SHFL.IDX P6, R14, R13, R12, R11 ;  /* 0x0000000c0d0e7389 */ /* 0x00006400000c000b */
[----:B01----:R-:W-:Y:S01]  /*102d0*/  ENDCOLLECTIVE ;  /* 0x000000000000791b */ /* 0x003fe20003800000 */
.L_x_13162:
[----:B------:R-:W-:Y:S02]  /*102e0*/  IMAD.MOV.U32 R13, RZ, RZ, R4 ;  /* 0x000000ffff0d7224 */ /* 0x000fe400078e0004 */
[----:B------:R-:W-:Y:S02]  /*102f0*/  IMAD.MOV.U32 R12, RZ, RZ, 0x5 ;  /* 0x00000005ff0c7424 */ /* 0x000fe400078e00ff */
[----:B------:R-:W-:-:S07]  /*10300*/  IMAD.MOV.U32 R7, RZ, RZ, R14 ;  /* 0x000000ffff077224 */ /* 0x000fce00078e000e */
[----:B------:R-:W-:Y:S05]  /*10310*/  WARPSYNC.COLLECTIVE R15, `(.L_x_13163) ;  /* 0x000000000f087348 */ /* 0x000fea0003c00000 */
[----:B------:R0:W1:Y:S02]  /*10320*/  SHFL.IDX P6, R14, R13, R12, R11 ;  /* 0x0000000c0d0e7389 */ /* 0x00006400000c000b */
[----:B01----:R-:W-:Y:S01]  /*10330*/  ENDCOLLECTIVE ;  /* 0x000000000000791b */ /* 0x003fe20003800000 */
.L_x_13163:
[----:B------:R-:W-:-:S04]  /*10340*/  @!P1 LEA R7, P2, R28, R7, 0x1 ;  /* 0x000000071c079211 */ /* 0x000fc800078408ff */
[----:B------:R-:W-:-:S04]  /*10350*/  @!P1 IADD3.X R6, RZ, R6, RZ, P2, !PT ;  /* 0x00000006ff069210 */ /* 0x000fc800017fe4ff */
        /* <DEDUP_REMOVED lines=14> */
.L_x_13164:
[----:B------:R-:W-:Y:S02]  /*10440*/  IMAD.MOV.U32 R13, RZ, RZ, R4 ;  /* 0x000000ffff0d7224 */ /* 0x000fe400078e0004 */
[----:B------:R-:W-:Y:S01]  /*10450*/  IMAD.MOV.U32 R12, RZ, RZ, 0x6 ;  /* 0x00000006ff0c7424 */ /* 0x000fe200078e00ff */
[----:B------:R-:W-:-:S07]  /*10460*/  MOV R7, R14 ;  /* 0x0000000e00077202 */ /* 0x000fce0000000f00 */
[----:B------:R-:W-:Y:S05]  /*10470*/  WARPSYNC.COLLECTIVE R15, `(.L_x_13165) ;  /* 0x000000000f087348 */ /* 0x000fea0003c00000 */
[----:B------:R0:W1:Y:S02]  /*10480*/  SHFL.IDX P6, R14, R13, R12, R11 ;  /* 0x0000000c0d0e7389 */ /* 0x00006400000c000b */
[----:B01----:R-:W-:Y:S01]  /*10490*/  ENDCOLLECTIVE ;  /* 0x000000000000791b */ /* 0x003fe20003800000 */
.L_x_13165:
[----:B------:R-:W-:-:S05]  /*104a0*/  @!P1 LEA R7, P2, R28, R7, 0x1 ;  /* 0x000000071c079211 */ /* 0x000fca00078408ff */
[----:B------:R-:W-:-:S05]  /*104b0*/  @!P1 IMAD.X R6, RZ, RZ, R6, P2 ;  /* 0x000000ffff069224 */ /* 0x000fca00010e0606 */
[----:B------:R-:W-:Y:S02]  /*104c0*/  @!P1 LOP3.LUT R7, R7, R6, RZ, 0x3c, !PT ;  /* 0x0000000607079212 */ /* 0x000fe400078e3cff */
[----:B------:R-:W-:Y:S02]  /*104d0*/  MOV R13, R0 ;  /* 0x00000000000d7202 */ /* 0x000fe40000000f00 */
        /* <DEDUP_REMOVED lines=12> */
.L_x_13166:
[----:B------:R-:W-:Y:S02]  /*105a0*/  IMAD.MOV.U32 R13, RZ, RZ, R4 ;  /* 0x000000ffff0d7224 */ /* 0x000fe400078e0004 */
[----:B------:R-:W-:Y:S02]  /*105b0*/  IMAD.MOV.U32 R12, RZ, RZ, 0x7 ;  /* 0x00000007ff0c7424 */ /* 0x000fe400078e00ff */
[----:B------:R-:W-:-:S07]  /*105c0*/  IMAD.MOV.U32 R7, RZ, RZ, R14 ;  /* 0x000000ffff077224 */ /* 0x000fce00078e000e */
[----:B------:R-:W-:Y:S05]  /*105d0*/  WARPSYNC.COLLECTIVE R15, `(.L_x_13167) ;  /* 0x000000000f087348 */ /* 0x000fea0003c00000 */
[----:B------:R0:W1:Y:S02]  /*105e0*/  SHFL.IDX P6, R14, R13, R12, R11 ;  /* 0x0000000c0d0e7389 */ /* 0x00006400000c000b */
[----:B01----:R-:W-:Y:S01]  /*105f0*/  ENDCOLLECTIVE ;  /* 0x000000000000791b */ /* 0x003fe20003800000 */
.L_x_13167:
[----:B------:R-:W-:-:S05]  /*10600*/  @!P1 LEA R7, P2, R28, R7, 0x1 ;  /* 0x000000071c079211 */ /* 0x000fca00078408ff */
[----:B------:R-:W-:-:S05]  /*10610*/  @!P1 IMAD.X R6, RZ, RZ, R6, P2 ;  /* 0x000000ffff069224 */ /* 0x000fca00010e0606 */
[----:B------:R-:W-:Y:S02]  /*10620*/  @!P1 LOP3.LUT R7, R7, R6, RZ, 0x3c, !PT ;  /* 0x0000000607079212 */ /* 0x000fe400078e3cff */
[----:B------:R-:W-:Y:S01]  /*10630*/  MOV R13, R0 ;  /* 0x00000000000d7202 */ /* 0x000fe20000000f00 */
[----:B------:R-:W-:Y:S01]  /*10640*/  VIADD R0, R17, 0x70 ;  /* 0x0000007011007836 */ /* 0x000fe20000000000 */
[----:B------:R-:W-:-:S04]  /*10650*/  @!P1 LOP3.LUT R6, R7, R6, RZ, 0x3c, !PT ;  /* 0x0000000607069212 */ /* 0x000fc800078e3cff */
[----:B------:R-:W-:Y:S01]  /*10660*/  @!P1 LOP3.LUT R7, R7, R6, RZ, 0x3c, !PT ;  /* 0x0000000607079212 */ /* 0x000fe200078e3cff */
[----:B------:R-:W-:-:S07]  /*10670*/  IMAD.MOV.U32 R4, RZ, RZ, R14 ;  /* 0x000000ffff047224 */ /* 0x000fce00078e000e */
[----:B------:R-:W-:Y:S05]  /*10680*/  WARPSYNC.COLLECTIVE R15, `(.L_x_13168) ;  /* 0x000000000f087348 */ /* 0x000fea0003c00000 */
[----:B------:R0:W1:Y:S02]  /*10690*/  SHFL.IDX P6, R14, R13, R12, R11 ;  /* 0x0000000c0d0e7389 */ /* 0x00006400000c000b */
[----:B01----:R-:W-:Y:S01]  /*106a0*/  ENDCOLLECTIVE ;  /* 0x000000000000791b */ /* 0x003fe20003800000 */
.L_x_13168:
[----:B------:R-:W-:Y:S01]  /*106b0*/  @!PT LDS RZ, [RZ] ;  /* 0x00000000fffff984 */ /* 0x000fe20000000800 */
[----:B------:R-:W-:Y:S01]  /*106c0*/  @!PT LDS RZ, [RZ] ;  /* 0x00000000fffff984 */ /* 0x000fe20000000800 */
[----:B------:R-:W-:Y:S01]  /*106d0*/  @!PT LDS RZ, [RZ] ;  /* 0x00000000fffff984 */ /* 0x000fe20000000800 */
[----:B------:R0:W-:Y:S01]  /*106e0*/  @!P1 LDGSTS.E.BYPASS.LTC128B.128 [R10+0xb400], desc[UR36][R6.64], !P0 ;  /* 0x0b400000060a9fae */ /* 0x0001e2000c101d64 */
[----:B------:R-:W-:Y:S01]  /*106f0*/  ISETP.GE.AND P1, PT, R0, R3, PT ;  /* 0x000000030000720c */ /* 0x000fe20003f26270 */
[----:B------:R-:W-:Y:S02]  /*10700*/  VIADD R0, R17, 0x80 ;  /* 0x0000008011007836 */ /* 0x000fe40000000000 */
[----:B------:R-:W-:Y:S01]  /*10710*/  IMAD.MOV.U32 R13, RZ, RZ, R2 ;  /* 0x000000ffff0d7224 */ /* 0x000fe200078e0002 */
[----:B------:R-:W-:Y:S01]  /*10720*/  MOV R12, RZ ;  /* 0x000000ff000c7202 */ /* 0x000fe20000000f00 */
[----:B0-----:R-:W-:-:S08]  /*10730*/  IMAD.MOV.U32 R6, RZ, RZ, R14 ;  /* 0x000000ffff067224 */ /* 0x001fd000078e000e */
[----:B------:R-:W-:Y:S05]  /*10740*/  WARPSYNC.COLLECTIVE R15, `(.L_x_13169) ;  /* 0x000000000f087348 */ /* 0x000fea0003c00000 */
[----:B------:R0:W1:Y:S02]  /*10750*/  SHFL.IDX P6, R14, R13, R12, R11 ;  /* 0x0000000c0d0e7389 */ /* 0x00006400000c000b */
[----:B01----:R-:W-:Y:S01]  /*10760*/  ENDCOLLECTIVE ;  /* 0x000000000000791b */ /* 0x003fe20003800000 */
.L_x_13169:
[----:B------:R-:W-:-:S05]  /*10770*/  @!P1 LEA R6, P3, R28, R6, 0x1 ;  /* 0x000000061c069211 */ /* 0x000fca00078608ff */
[----:B------:R-:W-:-:S05]  /*10780*/  @!P1 IMAD.X R7, RZ, RZ, R4, P3 ;  /* 0x000000ffff079224 */ /* 0x000fca00018e0604 */
[----:B------:R-:W-:Y:S01]  /*10790*/  @!PT LDS RZ, [RZ] ;  /* 0x00000000fffff984 */ /* 0x000fe20000000800 */
[----:B------:R-:W-:Y:S01]  /*107a0*/  @!PT LDS RZ, [RZ] ;  /* 0x00000000fffff984 */ /* 0x000fe20000000800 */
[----:B------:R-:W-:Y:S01]  /*107b0*/  @!PT LDS RZ, [RZ] ;  /* 0x00000000fffff984 */ /* 0x000fe20000000800 */
[----:B------:R0:W-:Y:S01]  /*107c0*/  @!P1 LDGSTS.E.BYPASS.LTC128B.128 [R10+0xbc00], desc[UR36][R6.64], !P0 ;  /* 0x0bc00000060a9fae */ /* 0x0001e2000c101d64 */
[----:B------:R-:W-:Y:S01]  /*107d0*/  IMAD.MOV.U32 R13, RZ, RZ, R5 ;  /* 0x000000ffff0d7224 */ /* 0x000fe200078e0005 */
[----:B------:R-:W-:Y:S01]  /*107e0*/  ISETP.GE.AND P1, PT, R0, R3, PT ;  /* 0x000000030000720c */ /* 0x000fe20003f26270 */
[----:B------:R-:W-:-:S12]  /*107f0*/  IMAD.MOV.U32 R0, RZ, RZ, R14 ;  /* 0x000000ffff007224 */ /* 0x000fd800078e000e */
[----:B0-----:R-:W-:Y:S05]  /*10800*/  WARPSYNC.COLLECTIVE R15, `(.L_x_13170) ;  /* 0x000000000f087348 */ /* 0x001fea0003c00000 */
[----:B------:R1:W2:Y:S02]  /*10810*/  SHFL.IDX P6, R14, R13, R12, R11 ;  /* 0x0000000c0d0e7389 */ /* 0x0002a400000c000b */
[----:B012---:R-:W-:Y:S01]  /*10820*/  ENDCOLLECTIVE ;  /* 0x000000000000791b */ /* 0x007fe20003800000 */
.L_x_13170:
[----:B------:R-:W-:Y:S02]  /*10830*/  IMAD.MOV.U32 R13, RZ, RZ, R2 ;  /* 0x000000ffff0d7224 */ /* 0x000fe400078e0002 */
[----:B------:R-:W-:Y:S02]  /*10840*/  IMAD.MOV.U32 R12, RZ, RZ, 0x1 ;  /* 0x00000001ff0c7424 */ /* 0x000fe400078e00ff */
[----:B------:R-:W-:-:S07]  /*10850*/  IMAD.MOV.U32 R4, RZ, RZ, R14 ;  /* 0x000000ffff047224 */ /* 0x000fce00078e000e */
[----:B------:R-:W-:Y:S05]  /*10860*/  WARPSYNC.COLLECTIVE R15, `(.L_x_13171) ;  /* 0x000000000f087348 */ /* 0x000fea0003c00000 */
[----:B------:R0:W1:Y:S02]  /*10870*/  SHFL.IDX P6, R14, R13, R12, R11 ;  /* 0x0000000c0d0e7389 */ /* 0x00006400000c000b */
[----:B01----:R-:W-:Y:S01]  /*10880*/  ENDCOLLECTIVE ;  /* 0x000000000000791b */ /* 0x003fe20003800000 */
.L_x_13171:
[----:B------:R-:W-:-:S05]  /*10890*/  @!P1 LEA R4, P3, R28, R4, 0x1 ;  /* 0x000000041c049211 */ /* 0x000fca00078608ff */
[----:B------:R-:W-:Y:S02]  /*108a0*/  @!P1 IMAD.X R0, RZ, RZ, R0, P3 ;  /* 0x000000ffff009224 */ /* 0x000fe400018e0600 */
[----:B------:R-:W-:Y:S02]  /*108b0*/  @!P1 IMAD.MOV.U32 R6, RZ, RZ, R4 ;  /* 0x000000ffff069224 */ /* 0x000fe400078e0004 */
[C---:B------:R-:W-:Y:S01]  /*108c0*/  VIADD R4, R17.reuse, 0xa0 ;  /* 0x000000a011047836 */ /* 0x040fe20000000000 */
[----:B------:R-:W-:Y:S01]  /*108d0*/  @!P1 MOV R7, R0 ;  /* 0x0000000000079202 */ /* 0x000fe20000000f00 */
[----:B------:R-:W-:Y:S02]  /*108e0*/  VIADD R0, R17, 0x90 ;  /* 0x0000009011007836 */ /* 0x000fe40000000000 */
[----:B------:R-:W-:Y:S02]  /*108f0*/  IMAD.MOV.U32 R13, RZ, RZ, R5 ;  /* 0x000000ffff0d7224 */ /* 0x000fe400078e0005 */
[----:B------:R-:W-:Y:S01]  /*10900*/  @!PT LDS RZ, [RZ] ;  /* 0x00000000fffff984 */ /* 0x000fe20000000800 */
[----:B------:R-:W-:Y:S01]  /*10910*/  @!PT LDS RZ, [RZ] ;  /* 0x00000000fffff984 */ /* 0x000fe20000000800 */
[----:B------:R-:W-:Y:S01]  /*10920*/  @!PT LDS RZ, [RZ] ;  /* 0x00000000fffff984 */ /* 0x000fe20000000800 */
[----:B------:R0:W-:Y:S01]  /*10930*/  @!P1 LDGSTS.E.BYPASS.LTC128B.128 [R10+0xc400], desc[UR36][R6.64], !P0 ;  /* 0x0c400000060a9fae */ /* 0x0001e2000c101d64 */
[----:B------:R-:W-:Y:S01]  /*10940*/  ISETP.GE.AND P1, PT, R0, R3, PT ;  /* 0x000000030000720c */ /* 0x000fe20003f26270 */
[----:B------:R-:W-:-:S12]  /*10950*/  IMAD.MOV.U32 R0, RZ, RZ, R14 ;  /* 0x000000ffff007224 */ /* 0x000fd800078e000e */
[----:B0-----:R-:W-:Y:S05]  /*10960*/  WARPSYNC.COLLECTIVE R15, `(.L_x_13172) ;  /* 0x000000000f087348 */ /* 0x001fea0003c00000 */
[----:B------:R1:W2:Y:S02]  /*10970*/  SHFL.IDX P6, R14, R13, R12, R11 ;  /* 0x0000000c0d0e7389 */ /* 0x0002a400000c000b */
[----:B012---:R-:W-:Y:S01]  /*10980*/  ENDCOLLECTIVE ;  /* 0x000000000000791b */ /* 0x007fe20003800000 */
.L_x_13172:
[----:B------:R-:W-:Y:S02]  /*10990*/  IMAD.MOV.U32 R13, RZ, RZ, R2 ;  /* 0x000000ffff0d7224 */ /* 0x000fe400078e0002 */
[----:B------:R-:W-:Y:S01]  /*109a0*/  IMAD.MOV.U32 R12, RZ, RZ, 0x2 ;  /* 0x00000002ff0c7424 */ /* 0x000fe200078e00ff */
[----:B------:R-:W-:-:S07]  /*109b0*/  MOV R6, R14 ;  /* 0x0000000e00067202 */ /* 0x000fce0000000f00 */
[----:B------:R-:W-:Y:S05]  /*109c0*/  WARPSYNC.COLLECTIVE R15, `(.L_x_13173) ;  /* 0x000000000f087348 */ /* 0x000fea0003c00000 */
[----:B------:R0:W1:Y:S02]  /*109d0*/  SHFL.IDX P6, R14, R13, R12, R11 ;  /* 0x0000000c0d0e7389 */ /* 0x00006400000c000b */
[----:B01----:R-:W-:Y:S01]  /*109e0*/  ENDCOLLECTIVE ;  /* 0x000000000000791b */ /* 0x003fe20003800000 */
.L_x_13173:
[----:B------:R-:W-:-:S05]  /*109f0*/  @!P1 LEA R6, P2, R28, R6, 0x1 ;  /* 0x000000061c069211 */ /* 0x000fca00078408ff */
[----:B------:R-:W-:Y:S01]  /*10a00*/  @!P1 IMAD.X R0, RZ, RZ, R0, P2 ;  /* 0x000000ffff009224 */ /* 0x000fe200010e0600 */
[----:B------:R-:W-:-:S03]  /*10a10*/  ISETP.GE.AND P2, PT, R4, R3, PT ;  /* 0x000000030400720c */ /* 0x000fc60003f46270 */
[----:B------:R-:W-:Y:S01]  /*10a20*/  @!P1 IMAD.MOV.U32 R7, RZ, RZ, R0 ;  /* 0x000000ffff079224 */ /* 0x000fe200078e0000 */
[----:B------:R-:W-:-:S04]  /*10a30*/  MOV R13, R5 ;  /* 0x00000005000d7202 */ /* 0x000fc80000000f00 */
[----:B------:R-:W-:Y:S01]  /*10a40*/  @!PT LDS RZ, [RZ] ;  /* 0x00000000fffff984 */ /* 0x000fe20000000800 */
[----:B------:R-:W-:Y:S01]  /*10a50*/  @!PT LDS RZ, [RZ] ;  /* 0x00000000fffff984 */ /* 0x000fe20000000800 */
[----:B------:R-:W-:Y:S01]  /*10a60*/  @!PT LDS RZ, [RZ] ;  /* 0x00000000fffff984 */ /* 0x000fe20000000800 */
[----:B------:R0:W-:Y:S01]  /*10a70*/  @!P1 LDGSTS.E.BYPASS.LTC128B.128 [R10+0xcc00], desc[UR36][R6.64], !P0 ;  /* 0x0cc00000060a9fae */ /* 0x0001e2000c101d64 */
[----:B------:R-:W-:-:S07]  /*10a80*/  IMAD.MOV.U32 R0, RZ, RZ, R14 ;  /* 0x000000ffff007224 */ /* 0x000fce00078e000e */
[----:B0-----:R-:W-:Y:S05]  /*10a90*/  WARPSYNC.COLLECTIVE R15, `(.L_x_13174) ;  /* 0x000000000f087348 */ /* 0x001fea0003c00000 */
[----:B------:R1:W2:Y:S02]  /*10aa0*/  SHFL.IDX P6, R14, R13, R12, R11 ;  /* 0x0000000c0d0e7389 */ /* 0x0002a400000c000b */
[----:B012---:R-:W-:Y:S01]  /*10ab0*/  ENDCOLLECTIVE ;  /* 0x000000000000791b */ /* 0x007fe20003800000 */
.L_x_13174:
[----:B------:R-:W-:Y:S01]  /*10ac0*/  MOV R13, R2 ;  /* 0x00000002000d7202 */ /* 0x000fe20000000f00 */
[----:B------:R-:W-:Y:S02]  /*10ad0*/  IMAD.MOV.U32 R12, RZ, RZ, 0x3 ;  /* 0x00000003ff0c7424 */ /* 0x000fe400078e00ff */
[----:B------:R-:W-:-:S07]  /*10ae0*/  IMAD.MOV.U32 R6, RZ, RZ, R14 ;  /* 0x000000ffff067224 */ /* 0x000fce00078e000e */
[----:B------:R-:W-:Y:S05]  /*10af0*/  WARPSYNC.COLLECTIVE R15, `(.L_x_13175) ;  /* 0x000000000f087348 */ /* 0x000fea0003c00000 */
[----:B------:R0:W1:Y:S02]  /*10b00*/  SHFL.IDX P6, R14, R13, R12, R11 ;  /* 0x0000000c0d0e7389 */ /* 0x00006400000c000b */
[----:B01----:R-:W-:Y:S01]  /*10b10*/  ENDCOLLECTIVE ;  /* 0x000000000000791b */ /* 0x003fe20003800000 */
.L_x_13175:
[----:B------:R-:W-:-:S05]  /*10b20*/  @!P2 LEA R6, P1, R28, R6, 0x1 ;  /* 0x000000061c06a211 */ /* 0x000fca00078208ff */
[----:B------:R-:W-:-:S04]  /*10b30*/  @!P2 IMAD.X R0, RZ, RZ, R0, P1 ;  /* 0x000000ffff00a224 */ /* 0x000fc800008e0600 */
[----:B------:R-:W-:Y:S02]  /*10b40*/  @!P2 IMAD.MOV.U32 R7, RZ, RZ, R0 ;  /* 0x000000ffff07a224 */ /* 0x000fe400078e0000 */
[----:B------:R-:W-:-:S03]  /*10b50*/  IMAD.MOV.U32 R13, RZ, RZ, R5 ;  /* 0x000000ffff0d7224 */ /* 0x000fc600078e0005 */
        /* <DEDUP_REMOVED lines=8> */
.L_x_13176:
[----:B------:R-:W-:Y:S01]  /*10be0*/  IMAD.MOV.U32 R2, RZ, RZ, R14 ;  /* 0x000000ffff027224 */ /* 0x000fe200078e000e */
[----:B------:R-:W-:Y:S06]  /*10bf0*/  BRA `(.L_x_13177) ;  /* 0xffffffb800587947 */ /* 0x000fec000383ffff */
.L_x_13081:
[----:B0-----:R0:W1:Y:S02]  /*10c00*/  SYNCS.PHASECHK.TRANS64.TRYWAIT P0, [R22+URZ+0x16820], R0 ;  /* 0x01682000160075a7 */ /* 0x001064000800017f */
[----:B-1----:R-:W-:Y:S05]  /*10c10*/  @!P0 NANOSLEEP.SYNCS 0x989680 ;  /* 0x009896800000895d */ /* 0x002fea0003900000 */
[----:B------:R-:W1:Y:S02]  /*10c20*/  @!P0 SYNCS.PHASECHK.TRANS64 P0, [R22+URZ+0x16820], R0 ;  /* 0x01682000160085a7 */ /* 0x000e64000800007f */
[----:B-1----:R-:W-:Y:S05]  /*10c30*/  @!P0 BRA `(.L_x_13081) ;  /* 0xfffffffc00f08947 */ /* 0x002fea000383ffff */
[----:B------:R-:W-:Y:S05]  /*10c40*/  BRA `(.L_x_13178) ;  /* 0xffffffb800b47947 */ /* 0x000fea000383ffff */
.L_x_13086:
[----:B0-----:R0:W1:Y:S02]  /*10c50*/  SYNCS.PHASECHK.TRANS64.TRYWAIT P0, [R5+URZ+0x16840], R2 ;  /* 0x01684002050075a7 */ /* 0x001064000800017f */
[----:B-1----:R-:W-:Y:S05]  /*10c60*/  @!P0 NANOSLEEP.SYNCS 0x989680 ;  /* 0x009896800000895d */ /* 0x002fea0003900000 */
[----:B------:R-:W1:Y:S02]  /*10c70*/  @!P0 SYNCS.PHASECHK.TRANS64 P0, [R5+URZ+0x16840], R2 ;  /* 0x01684002050085a7 */ /* 0x000e64000800007f */
[----:B-1----:R-:W-:Y:S05]  /*10c80*/  @!P0 BRA `(.L_x_13086) ;  /* 0xfffffffc00f08947 */ /* 0x002fea000383ffff */
[----:B------:R-:W-:Y:S05]  /*10c90*/  BRA `(.L_x_13179) ;  /* 0xffffffbc008c7947 */ /* 0x000fea000383ffff */
.L_x_13087:
        /* <DEDUP_REMOVED lines=8> */
.L_x_13181:
[----:B------:R-:W-:Y:S05]  /*10d20*/  BSYNC B1 ;  /* 0x0000000000017941 */ /* 0x000fea0003800000 */
.L_x_13180:
[----:B------:R-:W-:Y:S01]  /*10d30*/  MOV R13, R8 ;  /* 0x00000008000d7202 */ /* 0x000fe20000000f00 */
[----:B------:R-:W-:Y:S01]  /*10d40*/  IMAD.MOV.U32 R12, RZ, RZ, RZ ;  /* 0x000000ffff0c7224 */ /* 0x000fe200078e00ff */
[----:B------:R-:W-:Y:S01]  /*10d50*/  SHF.L.U32 R7, R28, 0x1, RZ ;  /* 0x000000011c077819 */ /* 0x000fe200000006ff */
[----:B------:R-:W-:Y:S02]  /*10d60*/  IMAD.MOV.U32 R11, RZ, RZ, 0x181f ;  /* 0x0000181fff0b7424 */ /* 0x000fe400078e00ff */
[----:B------:R-:W-:Y:S02]  /*10d70*/  IMAD.MOV.U32 R15, RZ, RZ, -0x1 ;  /* 0xffffffffff0f7424 */ /* 0x000fe400078e00ff */
[----:B------:R-:W-:Y:S02]  /*10d80*/  IMAD.MOV.U32 R3, RZ, RZ, R14 ;  /* 0x000000ffff037224 */ /* 0x000fe400078e000e */
[----:B------:R-:W-:-:S07]  /*10d90*/  IMAD R9, R9, 0x2, R22 ;  /* 0x0000000209097824 */ /* 0x000fce00078e0216 */
[----:B------:R-:W-:Y:S05]  /*10da0*/  WARPSYNC.COLLECTIVE R15, `(.L_x_13182) ;  /* 0x000000000f087348 */ /* 0x000fea0003c00000 */
[----:B------:R0:W1:Y:S02]  /*10db0*/  SHFL.IDX P6, R14, R13, R12, R11 ;  /* 0x0000000c0d0e7389 */ /* 0x00006400000c000b */
[----:B01----:R-:W-:Y:S01]  /*10dc0*/  ENDCOLLECTIVE ;  /* 0x000000000000791b */ /* 0x003fe20003800000 */
.L_x_13182:
[----:B------:R-:W-:Y:S02]  /*10dd0*/  IMAD.MOV.U32 R13, RZ, RZ, R10 ;  /* 0x000000ffff0d7224 */ /* 0x000fe400078e000a */
[----:B------:R-:W-:Y:S02]  /*10de0*/  IMAD.MOV.U32 R12, RZ, RZ, 0x1 ;  /* 0x00000001ff0c7424 */ /* 0x000fe400078e00ff */
[----:B------:R-:W-:-:S07]  /*10df0*/  IMAD.MOV.U32 R2, RZ, RZ, R14 ;  /* 0x000000ffff027224 */ /* 0x000fce00078e000e */
[----:B------:R-:W-:Y:S05]  /*10e00*/  WARPSYNC.COLLECTIVE R15, `(.L_x_13183) ;  /* 0x000000000f087348 */ /* 0x000fea0003c00000 */
[----:B------:R0:W1:Y:S02]  /*10e10*/  SHFL.IDX P6, R14, R13, R12, R11 ;  /* 0x0000000c0d0e7389 */ /* 0x00006400000c000b */
[----:B01----:R-:W-:Y:S01]  /*10e20*/  ENDCOLLECTIVE ;  /* 0x000000000000791b */ /* 0x003fe20003800000 */
.L_x_13183:
[----:B------:R-:W-:-:S05]  /*10e30*/  IADD3 R2, P0, R2, R7, RZ ;  /* 0x0000000702027210 */ /* 0x000fca0007f1e0ff */
[----:B------:R-:W-:-:S05]  /*10e40*/  IMAD.X R3, RZ, RZ, R3, P0 ;  /* 0x000000ffff037224 */ /* 0x000fca00000e0603 */
        /* <DEDUP_REMOVED lines=9> */
.L_x_13184:
[----:B------:R-:W-:Y:S01]  /*10ee0*/  IMAD.MOV.U32 R13, RZ, RZ, R10 ;  /* 0x000000ffff0d7224 */ /* 0x000fe200078e000a */
[----:B------:R-:W-:Y:S01]  /*10ef0*/  MOV R12, 0x2 ;  /* 0x00000002000c7802 */ /* 0x000fe20000000f00 */
[----:B------:R-:W-:-:S07]  /*10f00*/  IMAD.MOV.U32 R2, RZ, RZ, R14 ;  /* 0x000000ffff027224 */ /* 0x000fce00078e000e */
[----:B------:R-:W-:Y:S05]  /*10f10*/  WARPSYNC.COLLECTIVE R15, `(.L_x_13185) ;  /* 0x000000000f087348 */ /* 0x000fea0003c00000 */
[----:B------:R0:W1:Y:S02]  /*10f20*/  SHFL.IDX P6, R14, R13, R12, R11 ;  /* 0x0000000c0d0e7389 */ /* 0x00006400000c000b */
[----:B01----:R-:W-:Y:S01]  /*10f30*/  ENDCOLLECTIVE ;  /* 0x000000000000791b */ /* 0x003fe20003800000 */
.L_x_13185:
[----:B------:R-:W-:-:S05]  /*10f40*/  IADD3 R2, P0, R2, R7, RZ ;  /* 0x0000000702027210 */ /* 0x000fca0007f1e0ff */
[----:B------:R-:W-:-:S05]  /*10f50*/  IMAD.X R3, RZ, RZ, R3, P0 ;  /* 0x000000ffff037224 */ /* 0x000fca00000e0603 */
        /* <DEDUP_REMOVED lines=9> */
.L_x_13186:
[----:B------:R-:W-:Y:S01]  /*10ff0*/  MOV R13, R10 ;  /* 0x0000000a000d7202 */ /* 0x000fe20000000f00 */
[----:B------:R-:W-:Y:S02]  /*11000*/  IMAD.MOV.U32 R12, RZ, RZ, 0x3 ;  /* 0x00000003ff0c7424 */ /* 0x000fe400078e00ff */
[----:B------:R-:W-:-:S07]  /*11010*/  IMAD.MOV.U32 R2, RZ, RZ, R14 ;  /* 0x000000ffff027224 */ /* 0x000fce00078e000e */
[----:B------:R-:W-:Y:S05]  /*11020*/  WARPSYNC.COLLECTIVE R15, `(.L_x_13187) ;  /* 0x000000000f087348 */ /* 0x000fea0003c00000 */
[----:B------:R0:W1:Y:S02]  /*11030*/  SHFL.IDX P6, R14, R13, R12, R11 ;  /* 0x0000000c0d0e7389 */ /* 0x00006400000c000b */
[----:B01----:R-:W-:Y:S01]  /*11040*/  ENDCOLLECTIVE ;  /* 0x000000000000791b */ /* 0x003fe20003800000 */
.L_x_13187:
        /* <DEDUP_REMOVED lines=11> */
.L_x_13188:
[----:B------:R-:W-:Y:S02]  /*11100*/  IMAD.MOV.U32 R13, RZ, RZ, R10 ;  /* 0x000000ffff0d7224 */ /* 0x000fe400078e000a */
[----:B------:R-:W-:Y:S02]  /*11110*/  IMAD.MOV.U32 R12, RZ, RZ, 0x4 ;  /* 0x00000004ff0c7424 */ /* 0x000fe400078e00ff */
[----:B------:R-:W-:-:S07]  /*11120*/  IMAD.MOV.U32 R2, RZ, RZ, R14 ;  /* 0x000000ffff027224 */ /* 0x000fce00078e000e */
[----:B------:R-:W-:Y:S05]  /*11130*/  WARPSYNC.COLLECTIVE R15, `(.L_x_13189) ;  /* 0x000000000f087348 */ /* 0x000fea0003c00000 */
[----:B------:R0:W1:Y:S02]  /*11140*/  SHFL.IDX P6, R14, R13, R12, R11 ;  /* 0x0000000c0d0e7389 */ /* 0x00006400000c000b */
[----:B01----:R-:W-:Y:S01]  /*11150*/  ENDCOLLECTIVE ;  /* 0x000000000000791b */ /* 0x003fe20003800000 */
.L_x_13189:
[----:B------:R-:W-:-:S04]  /*11160*/  IADD3 R2, P0, R2, R7, RZ ;  /* 0x0000000702027210 */ /* 0x000fc80007f1e0ff */
[----:B------:R-:W-:-:S05]  /*11170*/  IADD3.X R3, RZ, R3, RZ, P0, !PT ;  /* 0x00000003ff037210 */ /* 0x000fca00007fe4ff */
        /* <DEDUP_REMOVED lines=9> */
.L_x_13190:
[----:B------:R-:W-:Y:S02]  /*11210*/  IMAD.MOV.U32 R13, RZ, RZ, R10 ;  /* 0x000000ffff0d7224 */ /* 0x000fe400078e000a */
[----:B------:R-:W-:Y:S01]  /*11220*/  IMAD.MOV.U32 R12, RZ, RZ, 0x5 ;  /* 0x00000005ff0c7424 */ /* 0x000fe200078e00ff */
[----:B------:R-:W-:-:S07]  /*11230*/  MOV R2, R14 ;  /* 0x0000000e00027202 */ /* 0x000fce0000000f00 */
[----:B------:R-:W-:Y:S05]  /*11240*/  WARPSYNC.COLLECTIVE R15, `(.L_x_13191) ;  /* 0x000000000f087348 */ /* 0x000fea0003c00000 */
[----:B------:R0:W1:Y:S02]  /*11250*/  SHFL.IDX P6, R14, R13, R12, R11 ;  /* 0x0000000c0d0e7389 */ /* 0x00006400000c000b */
[----:B01----:R-:W-:Y:S01]  /*11260*/  ENDCOLLECTIVE ;  /* 0x000000000000791b */ /* 0x003fe20003800000 */
.L_x_13191:
[----:B------:R-:W-:-:S05]  /*11270*/  IADD3 R2, P0, R2, R7, RZ ;  /* 0x0000000702027210 */ /* 0x000fca0007f1e0ff */
[----:B------:R-:W-:-:S05]  /*11280*/  IMAD.X R3, RZ, RZ, R3, P0 ;  /* 0x000000ffff037224 */ /* 0x000fca00000e0603 */
        /* <DEDUP_REMOVED lines=9> */
.L_x_13192:
[----:B------:R-:W-:Y:S02]  /*11320*/  IMAD.MOV.U32 R13, RZ, RZ, R10 ;  /* 0x000000ffff0d7224 */ /* 0x000fe400078e000a */
[----:B------:R-:W-:Y:S02]  /*11330*/  IMAD.MOV.U32 R12, RZ, RZ, 0x6 ;  /* 0x00000006ff0c7424 */ /* 0x000fe400078e00ff */
[----:B------:R-:W-:-:S07]  /*11340*/  IMAD.MOV.U32 R2, RZ, RZ, R14 ;  /* 0x000000ffff027224 */ /* 0x000fce00078e000e */
[----:B------:R-:W-:Y:S05]  /*11350*/  WARPSYNC.COLLECTIVE R15, `(.L_x_13193) ;  /* 0x000000000f087348 */ /* 0x000fea0003c00000 */
[----:B------:R0:W1:Y:S02]  /*11360*/  SHFL.IDX P6, R14, R13, R12, R11 ;  /* 0x0000000c0d0e7389 */ /* 0x00006400000c000b */
[----:B01----:R-:W-:Y:S01]  /*11370*/  ENDCOLLECTIVE ;  /* 0x000000000000791b */ /* 0x003fe20003800000 */
.L_x_13193:
        /* <DEDUP_REMOVED lines=11> */
.L_x_13194:
[----:B------:R-:W-:Y:S01]  /*11430*/  IMAD.MOV.U32 R13, RZ, RZ, R10 ;  /* 0x000000ffff0d7224 */ /* 0x000fe200078e000a */
[----:B------:R-:W-:Y:S01]  /*11440*/  MOV R12, 0x7 ;  /* 0x00000007000c7802 */ /* 0x000fe20000000f00 */
[----:B------:R-:W-:-:S07]  /*11450*/  IMAD.MOV.U32 R2, RZ, RZ, R14 ;  /* 0x000000ffff027224 */ /* 0x000fce00078e000e */
[----:B------:R-:W-:Y:S05]  /*11460*/  WARPSYNC.COLLECTIVE R15, `(.L_x_13195) ;  /* 0x000000000f087348 */ /* 0x000fea0003c00000 */
[----:B------:R0:W1:Y:S02]  /*11470*/  SHFL.IDX P6, R14, R13, R12, R11 ;  /* 0x0000000c0d0e7389 */ /* 0x00006400000c000b */
[----:B01----:R-:W-:Y:S01]  /*11480*/  ENDCOLLECTIVE ;  /* 0x000000000000791b */ /* 0x003fe20003800000 */
.L_x_13195:
[----:B------:R-:W-:-:S05]  /*11490*/  IADD3 R2, P0, R2, R7, RZ ;  /* 0x0000000702027210 */ /* 0x000fca0007f1e0ff */
[----:B------:R-:W-:-:S05]  /*114a0*/  IMAD.X R3, RZ, RZ, R3, P0 ;  /* 0x000000ffff037224 */ /* 0x000fca00000e0603 */
        /* <DEDUP_REMOVED lines=9> */
.L_x_13196:
[----:B------:R-:W-:Y:S01]  /*11540*/  IMAD.MOV.U32 R2, RZ, RZ, R14 ;  /* 0x000000ffff027224 */ /* 0x000fe200078e000e */
[----:B------:R-:W-:Y:S06]  /*11550*/  BRA `(.L_x_13197) ;  /* 0xffffffb800707947 */ /* 0x000fec000383ffff */
.L_x_13092:
[----:B-1----:R1:W2:Y:S02]  /*11560*/  SYNCS.PHASECHK.TRANS64.TRYWAIT P0, [R5+URZ+0x16860], R2 ;  /* 0x01686002050075a7 */ /* 0x0022a4000800017f */
[----:B--2---:R-:W-:Y:S05]  /*11570*/  @!P0 NANOSLEEP.SYNCS 0x989680 ;  /* 0x009896800000895d */ /* 0x004fea0003900000 */
[----:B------:R-:W2:Y:S02]  /*11580*/  @!P0 SYNCS.PHASECHK.TRANS64 P0, [R5+URZ+0x16860], R2 ;  /* 0x01686002050085a7 */ /* 0x000ea4000800007f */
[----:B--2---:R-:W-:Y:S05]  /*11590*/  @!P0 BRA `(.L_x_13092) ;  /* 0xfffffffc00f08947 */ /* 0x004fea000383ffff */
[----:B------:R-:W-:Y:S05]  /*115a0*/  BRA `(.L_x_13198) ;  /* 0xffffffb800c87947 */ /* 0x000fea000383ffff */
.L_x_13093:
        /* <DEDUP_REMOVED lines=8> */
.L_x_13200:
[----:B------:R-:W-:Y:S05]  /*11630*/  BSYNC B1 ;  /* 0x0000000000017941 */ /* 0x000fea0003800000 */
.L_x_13199:
[----:B------:R-:W-:Y:S01]  /*11640*/  IMAD.MOV.U32 R13, RZ, RZ, R18 ;  /* 0x000000ffff0d7224 */ /* 0x000fe200078e0012 */
[----:B------:R-:W-:Y:S01]  /*11650*/  MOV R12, RZ ;  /* 0x000000ff000c7202 */ /* 0x000fe20000000f00 */
[----:B------:R-:W-:Y:S01]  /*11660*/  IMAD.MOV.U32 R11, RZ, RZ, 0x181f ;  /* 0x0000181fff0b7424 */ /* 0x000fe200078e00ff */
[----:B------:R-:W-:Y:S01]  /*11670*/  ISETP.LT.OR P2, PT, R8, 0x1, P1 ;  /* 0x000000010800780c */ /* 0x000fe20000f41670 */
[----:B------:R-:W-:Y:S01]  /*11680*/  IMAD.MOV.U32 R15, RZ, RZ, -0x1 ;  /* 0xffffffffff0f7424 */ /* 0x000fe200078e00ff */
[----:B------:R-:W-:Y:S01]  /*11690*/  LEA R6, R6, R22, 0x1 ;  /* 0x0000001606067211 */ /* 0x000fe200078e08ff */
[----:B------:R-:W-:-:S10]  /*116a0*/  IMAD.MOV.U32 R3, RZ, RZ, R14 ;  /* 0x000000ffff037224 */ /* 0x000fd400078e000e */
[----:B------:R-:W-:Y:S05]  /*116b0*/  WARPSYNC.COLLECTIVE R15, `(.L_x_13201) ;  /* 0x000000000f087348 */ /* 0x000fea0003c00000 */
[----:B------:R0:W1:Y:S02]  /*116c0*/  SHFL.IDX P6, R14, R13, R12, R11 ;  /* 0x0000000c0d0e7389 */ /* 0x00006400000c000b */
[----:B01----:R-:W-:Y:S01]  /*116d0*/  ENDCOLLECTIVE ;  /* 0x000000000000791b */ /* 0x003fe20003800000 */
.L_x_13201:
[----:B------:R-:W-:Y:S02]  /*116e0*/  IMAD.MOV.U32 R13, RZ, RZ, R23 ;  /* 0x000000ffff0d7224 */ /* 0x000fe400078e0017 */
[----:B------:R-:W-:Y:S02]  /*116f0*/  IMAD.MOV.U32 R12, RZ, RZ, 0x1 ;  /* 0x00000001ff0c7424 */ /* 0x000fe400078e00ff */
[----:B------:R-:W-:-:S07]  /*11700*/  IMAD.MOV.U32 R2, RZ, RZ, R14 ;  /* 0x000000ffff027224 */ /* 0x000fce00078e000e */
[----:B------:R-:W-:Y:S05]  /*11710*/  WARPSYNC.COLLECTIVE R15, `(.L_x_13202) ;  /* 0x000000000f087348 */ /* 0x000fea0003c00000 */
[----:B------:R0:W1:Y:S02]  /*11720*/  SHFL.IDX P6, R14, R13, R12, R11 ;  /* 0x0000000c0d0e7389 */ /* 0x00006400000c000b */
[----:B01----:R-:W-:Y:S01]  /*11730*/  ENDCOLLECTIVE ;  /* 0x000000000000791b */ /* 0x003fe20003800000 */
.L_x_13202:
[----:B------:R-:W-:-:S05]  /*11740*/  IADD3 R2, P0, R2, R7, RZ ;  /* 0x0000000702027210 */ /* 0x000fca0007f1e0ff */
[----:B------:R-:W-:-:S05]  /*11750*/  IMAD.X R3, RZ, RZ, R3, P0 ;  /* 0x000000ffff037224 */ /* 0x000fca00000e0603 */
[----:B------:R-:W-:Y:S01]  /*11760*/  @!PT LDS RZ, [RZ] ;  /* 0x00000000fffff984 */ /* 0x000fe20000000800 */
[----:B------:R-:W-:Y:S01]  /*11770*/  @!PT LDS RZ, [RZ] ;  /* 0x00000000fffff984 */ /* 0x000fe20000000800 */
[----:B------:R-:W-:Y:S01]  /*11780*/  @!PT LDS RZ, [RZ] ;  /* 0x00000000fffff984 */ /* 0x000fe20000000800 */
[----:B------:R0:W-:Y:S01]  /*11790*/  LDGSTS.E.BYPASS.LTC128B.128 [R6+0x400], desc[UR36][R2.64], !P2 ;  /* 0x0040000002067fae */ /* 0x0001e2000d101d64 */
[----:B------:R-:W-:Y:S01]  /*117a0*/  IMAD.MOV.U32 R13, RZ, RZ, R18 ;  /* 0x000000ffff0d7224 */ /* 0x000fe200078e0012 */
[----:B------:R-:W-:Y:S01]  /*117b0*/  ISETP.LT.OR P2, PT, R8, 0x11, P1 ;  /* 0x000000110800780c */ /* 0x000fe20000f41670 */
[----:B0-----:R-:W-:-:S12]  /*117c0*/  IMAD.MOV.U32 R3, RZ, RZ, R14 ;  /* 0x000000ffff037224 */ /* 0x001fd800078e000e */
[----:B------:R-:W-:Y:S05]  /*117d0*/  WARPSYNC.COLLECTIVE R15, `(.L_x_13203) ;  /* 0x000000000f087348 */ /* 0x000fea0003c00000 */
[----:B------:R0:W1:Y:S02]  /*117e0*/  SHFL.IDX P6, R14, R13, R12, R11 ;  /* 0x0000000c0d0e7389 */ /* 0x00006400000c000b */
[----:B01----:R-:W-:Y:S01]  /*117f0*/  ENDCOLLECTIVE ;  /* 0x000000000000791b */ /* 0x003fe20003800000 */
.L_x_13203:
[----:B------:R-:W-:Y:S02]  /*11800*/  IMAD.MOV.U32 R13, RZ, RZ, R23 ;  /* 0x000000ffff0d7224 */ /* 0x000fe400078e0017 */
[----:B------:R-:W-:Y:S01]  /*11810*/  IMAD.MOV.U32 R12, RZ, RZ, 0x2 ;  /* 0x00000002ff0c7424 */ /* 0x000fe200078e00ff */
[----:B------:R-:W-:-:S07]  /*11820*/  MOV R2, R14 ;  /* 0x0000000e00027202 */ /* 0x000fce0000000f00 */
[----:B------:R-:W-:Y:S05]  /*11830*/  WARPSYNC.COLLECTIVE R15, `(.L_x_13204) ;  /* 0x000000000f087348 */ /* 0x000fea0003c00000 */
[----:B------:R0:W1:Y:S02]  /*11840*/  SHFL.IDX P6, R14, R13, R12, R11 ;  /* 0x0000000c0d0e7389 */ /* 0x00006400000c000b */
[----:B01----:R-:W-:Y:S01]  /*11850*/  ENDCOLLECTIVE ;  /* 0x000000000000791b */ /* 0x003fe20003800000 */
.L_x_13204:
[----:B------:R-:W-:-:S05]  /*11860*/  IADD3 R2, P0, R2, R7, RZ ;  /* 0x0000000702027210 */ /* 0x000fca0007f1e0ff */
[----:B------:R-:W-:-:S05]  /*11870*/  IMAD.X R3, RZ, RZ, R3, P0 ;  /* 0x000000ffff037224 */ /* 0x000fca00000e0603 */
[----:B------:R-:W-:Y:S01]  /*11880*/  @!PT LDS RZ, [RZ] ;  /* 0x00000000fffff984 */ /* 0x000fe20000000800 */
[----:B------:R-:W-:Y:S01]  /*11890*/  @!PT LDS RZ, [RZ] ;  /* 0x00000000fffff984 */ /* 0x000fe20000000800 */
[----:B------:R-:W-:Y:S01]  /*118a0*/  @!PT LDS RZ, [RZ] ;  /* 0x00000000fffff984 */ /* 0x000fe20000000800 */
[----:B------:R0:W-:Y:S01]  /*118b0*/  LDGSTS.E.BYPASS.LTC128B.128 [R6+0xc00], desc[UR36][R2.64], !P2 ;  /* 0x00c0000002067fae */ /* 0x0001e2000d101d64 */
[----:B------:R-:W-:Y:S02]  /*118c0*/  ISETP.LT.OR P2, PT, R8, 0x21, P1 ;  /* 0x000000210800780c */ /* 0x000fe40000f41670 */
[----:B------:R-:W-:Y:S01]  /*118d0*/  MOV R13, R18 ;  /* 0x00000012000d7202 */ /* 0x000fe20000000f00 */
[----:B0-----:R-:W-:-:S10]  /*118e0*/  IMAD.MOV.U32 R3, RZ, RZ, R14 ;  /* 0x000000ffff037224 */ /* 0x001fd400078e000e */
[----:B------:R-:W-:Y:S05]  /*118f0*/  WARPSYNC.COLLECTIVE R15, `(.L_x_13205) ;  /* 0x000000000f087348 */ /* 0x000fea0003c00000 */
[----:B------:R0:W1:Y:S02]  /*11900*/  SHFL.IDX P6, R14, R13, R12, R11 ;  /* 0x0000000c0d0e7389 */ /* 0x00006400000c000b */
[----:B01----:R-:W-:Y:S01]  /*11910*/  ENDCOLLECTIVE ;  /* 0x000000000000791b */ /* 0x003fe20003800000 */
.L_x_13205:
[----:B------:R-:W-:Y:S02]  /*11920*/  IMAD.MOV.U32 R13, RZ, RZ, R23 ;  /* 0x000000ffff0d7224 */ /* 0x000fe400078e0017 */
[----:B------:R-:W-:Y:S02]  /*11930*/  IMAD.MOV.U32 R12, RZ, RZ, 0x3 ;  /* 0x00000003ff0c7424 */ /* 0x000fe400078e00ff */
[----:B------:R-:W-:-:S07]  /*11940*/  IMAD.MOV.U32 R2, RZ, RZ, R14 ;  /* 0x000000ffff027224 */ /* 0x000fce00078e000e */
[----:B------:R-:W-:Y:S05]  /*11950*/  WARPSYNC.COLLECTIVE R15, `(.L_x_13206) ;  /* 0x000000000f087348 */ /* 0x000fea0003c00000 */
[----:B------:R0:W1:Y:S02]  /*11960*/  SHFL.IDX P6, R14, R13, R12, R11 ;  /* 0x0000000c0d0e7389 */ /* 0x00006400000c000b */
[----:B01----:R-:W-:Y:S01]  /*11970*/  ENDCOLLECTIVE ;  /* 0x000000000000791b */ /* 0x003fe20003800000 */
.L_x_13206:
[----:B------:R-:W-:-:S05]  /*11980*/  IADD3 R2, P0, R2, R7, RZ ;  /* 0x0000000702027210 */ /* 0x000fca0007f1e0ff */
[----:B------:R-:W-:-:S05]  /*11990*/  IMAD.X R3, RZ, RZ, R3, P0 ;  /* 0x000000ffff037224 */ /* 0x000fca00000e0603 */
[----:B------:R-:W-:Y:S01]  /*119a0*/  @!PT LDS RZ, [RZ] ;  /* 0x00000000fffff984 */ /* 0x000fe20000000800 */
[----:B------:R-:W-:Y:S01]  /*119b0*/  @!PT LDS RZ, [RZ] ;  /* 0x00000000fffff984 */ /* 0x000fe20000000800 */
[----:B------:R-:W-:Y:S01]  /*119c0*/  @!PT LDS RZ, [RZ] ;  /* 0x00000000fffff984 */ /* 0x000fe20000000800 */
[----:B------:R0:W-:Y:S01]  /*119d0*/  LDGSTS.E.BYPASS.LTC128B.128 [R6+0x1400], desc[UR36][R2.64], !P2 ;  /* 0x0140000002067fae */ /* 0x0001e2000d101d64 */
[----:B------:R-:W-:Y:S01]  /*119e0*/  IMAD.MOV.U32 R13, RZ, RZ, R18 ;  /* 0x000000ffff0d7224 */ /* 0x000fe200078e0012 */
[----:B------:R-:W-:Y:S02]  /*119f0*/  ISETP.LT.OR P2, PT, R8, 0x31, P1 ;  /* 0x000000310800780c */ /* 0x000fe40000f41670 */
[----:B0-----:R-:W-:-:S11]  /*11a00*/  MOV R3, R14 ;  /* 0x0000000e00037202 */ /* 0x001fd60000000f00 */
[----:B------:R-:W-:Y:S05]  /*11a10*/  WARPSYNC.COLLECTIVE R15, `(.L_x_13207) ;  /* 0x000000000f087348 */ /* 0x000fea0003c00000 */
[----:B------:R0:W1:Y:S02]  /*11a20*/  SHFL.IDX P6, R14, R13, R12, R11 ;  /* 0x0000000c0d0e7389 */ /* 0x00006400000c000b */
[----:B01----:R-:W-:Y:S01]  /*11a30*/  ENDCOLLECTIVE ;  /* 0x000000000000791b */ /* 0x003fe20003800000 */
.L_x_13207:
[----:B------:R-:W-:Y:S01]  /*11a40*/  IMAD.MOV.U32 R13, RZ, RZ, R23 ;  /* 0x000000ffff0d7224 */ /* 0x000fe200078e0017 */
[----:B------:R-:W-:Y:S01]  /*11a50*/  MOV R12, 0x4 ;  /* 0x00000004000c7802 */ /* 0x000fe20000000f00 */
[----:B------:R-:W-:-:S07]  /*11a60*/  IMAD.MOV.U32 R2, RZ, RZ, R14 ;  /* 0x000000ffff027224 */ /* 0x000fce00078e000e */
[----:B------:R-:W-:Y:S05]  /*11a70*/  WARPSYNC.COLLECTIVE R15, `(.L_x_13208) ;  /* 0x000000000f087348 */ /* 0x000fea0003c00000 */
[----:B------:R0:W1:Y:S02]  /*11a80*/  SHFL.IDX P6, R14, R13, R12, R11 ;  /* 0x0000000c0d0e7389 */ /* 0x00006400000c000b */
[----:B01----:R-:W-:Y:S01]  /*11a90*/  ENDCOLLECTIVE ;  /* 0x000000000000791b */ /* 0x003fe20003800000 */
.L_x_13208:
        /* <DEDUP_REMOVED lines=12> */
.L_x_13209:
[----:B------:R-:W-:Y:S01]  /*11b60*/  MOV R13, R23 ;  /* 0x00000017000d7202 */ /* 0x000fe20000000f00 */
[----:B------:R-:W-:Y:S02]  /*11b70*/  IMAD.MOV.U32 R12, RZ, RZ, 0x5 ;  /* 0x00000005ff0c7424 */ /* 0x000fe400078e00ff */
[----:B------:R-:W-:-:S07]  /*11b80*/  IMAD.MOV.U32 R2, RZ, RZ, R14 ;  /* 0x000000ffff027224 */ /* 0x000fce00078e000e */
[----:B------:R-:W-:Y:S05]  /*11b90*/  WARPSYNC.COLLECTIVE R15, `(.L_x_13210) ;  /* 0x000000000f087348 */ /* 0x000fea0003c00000 */
[----:B------:R0:W1:Y:S02]  /*11ba0*/  SHFL.IDX P6, R14, R13, R12, R11 ;  /* 0x0000000c0d0e7389 */ /* 0x00006400000c000b */
[----:B01----:R-:W-:Y:S01]  /*11bb0*/  ENDCOLLECTIVE ;  /* 0x000000000000791b */ /* 0x003fe20003800000 */
.L_x_13210:
        /* <DEDUP_REMOVED lines=12> */
.L_x_13211:
[----:B------:R-:W-:Y:S02]  /*11c80*/  IMAD.MOV.U32 R13, RZ, RZ, R23 ;  /* 0x000000ffff0d7224 */ /* 0x000fe400078e0017 */
[----:B------:R-:W-:Y:S02]  /*11c90*/  IMAD.MOV.U32 R12, RZ, RZ, 0x6 ;  /* 0x00000006ff0c7424 */ /* 0x000fe400078e00ff */
[----:B------:R-:W-:-:S07]  /*11ca0*/  IMAD.MOV.U32 R2, RZ, RZ, R14 ;  /* 0x000000ffff027224 */ /* 0x000fce00078e000e */
[----:B------:R-:W-:Y:S05]  /*11cb0*/  WARPSYNC.COLLECTIVE R15, `(.L_x_13212) ;  /* 0x000000000f087348 */ /* 0x000fea0003c00000 */
[----:B------:R0:W1:Y:S02]  /*11cc0*/  SHFL.IDX P6, R14, R13, R12, R11 ;  /* 0x0000000c0d0e7389 */ /* 0x00006400000c000b */
[----:B01----:R-:W-:Y:S01]  /*11cd0*/  ENDCOLLECTIVE ;  /* 0x000000000000791b */ /* 0x003fe20003800000 */
.L_x_13212:
[----:B------:R-:W-:-:S04]  /*11ce0*/  IADD3 R2, P0, R2, R7, RZ ;  /* 0x0000000702027210 */ /* 0x000fc80007f1e0ff */
[----:B------:R-:W-:-:S05]  /*11cf0*/  IADD3.X R3, RZ, R3, RZ, P0, !PT ;  /* 0x00000003ff037210 */ /* 0x000fca00007fe4ff */
[----:B------:R-:W-:Y:S01]  /*11d00*/  @!PT LDS RZ, [RZ] ;  /* 0x00000000fffff984 */ /* 0x000fe20000000800 */
[----:B------:R-:W-:Y:S01]  /*11d10*/  @!PT LDS RZ, [RZ] ;  /* 0x00000000fffff984 */ /* 0x000fe20000000800 */
[----:B------:R-:W-:Y:S01]  /*11d20*/  @!PT LDS RZ, [RZ] ;  /* 0x00000000fffff984 */ /* 0x000fe20000000800 */
[----:B------:R0:W-:Y:S01]  /*11d30*/  LDGSTS.E.BYPASS.LTC128B.128 [R6+0x2c00], desc[UR36][R2.64], !P2 ;  /* 0x02c0000002067fae */ /* 0x0001e2000d101d64 */
[----:B------:R-:W-:Y:S01]  /*11d40*/  ISETP.LT.OR P2, PT, R8, 0x61, P1 ;  /* 0x000000610800780c */ /* 0x000fe20000f41670 */
[----:B------:R-:W-:Y:S02]  /*11d50*/  IMAD.MOV.U32 R13, RZ, RZ, R18 ;  /* 0x000000ffff0d7224 */ /* 0x000fe400078e0012 */
[----:B0-----:R-:W-:-:S10]  /*11d60*/  IMAD.MOV.U32 R3, RZ, RZ, R14 ;  /* 0x000000ffff037224 */ /* 0x001fd400078e000e */
[----:B------:R-:W-:Y:S05]  /*11d70*/  WARPSYNC.COLLECTIVE R15, `(.L_x_13213) ;  /* 0x000000000f087348 */ /* 0x000fea0003c00000 */
[----:B------:R0:W1:Y:S02]  /*11d80*/  SHFL.IDX P6, R14, R13, R12, R11 ;  /* 0x0000000c0d0e7389 */ /* 0x00006400000c000b */
[----:B01----:R-:W-:Y:S01]  /*11d90*/  ENDCOLLECTIVE ;  /* 0x000000000000791b */ /* 0x003fe20003800000 */
.L_x_13213:
[----:B------:R-:W-:Y:S02]  /*11da0*/  IMAD.MOV.U32 R13, RZ, RZ, R23 ;  /* 0x000000ffff0d7224 */ /* 0x000fe400078e0017 */
[----:B------:R-:W-:Y:S01]  /*11db0*/  IMAD.MOV.U32 R12, RZ, RZ, 0x7 ;  /* 0x00000007ff0c7424 */ /* 0x000fe200078e00ff */
[----:B------:R-:W-:-:S07]  /*11dc0*/  MOV R2, R14 ;  /* 0x0000000e00027202 */ /* 0x000fce0000000f00 */
[----:B------:R-:W-:Y:S05]  /*11dd0*/  WARPSYNC.COLLECTIVE R15, `(.L_x_13214) ;  /* 0x000000000f087348 */ /* 0x000fea0003c00000 */
[----:B------:R0:W1:Y:S02]  /*11de0*/  SHFL.IDX P6, R14, R13, R12, R11 ;  /* 0x0000000c0d0e7389 */ /* 0x00006400000c000b */
[----:B01----:R-:W-:Y:S01]  /*11df0*/  ENDCOLLECTIVE ;  /* 0x000000000000791b */ /* 0x003fe20003800000 */
.L_x_13214:
[----:B------:R-:W-:-:S05]  /*11e00*/  IADD3 R2, P0, R2, R7, RZ ;  /* 0x0000000702027210 */ /* 0x000fca0007f1e0ff */
[----:B------:R-:W-:-:S05]  /*11e10*/  IMAD.X R3, RZ, RZ, R3, P0 ;  /* 0x000000ffff037224 */ /* 0x000fca00000e0603 */
        /* <DEDUP_REMOVED lines=9> */
.L_x_13215:
[----:B------:R-:W-:Y:S01]  /*11eb0*/  IMAD.MOV.U32 R2, RZ, RZ, R14 ;  /* 0x000000ffff027224 */ /* 0x000fe200078e000e */
[----:B------:R-:W-:Y:S06]  /*11ec0*/  BRA `(.L_x_13216) ;  /* 0xffffffb400747947 */ /* 0x000fec000383ffff */
.L_x_13101:
[----:B0-----:R0:W1:Y:S02]  /*11ed0*/  SYNCS.PHASECHK.TRANS64.TRYWAIT P0, [R0+URZ+0x16860], R3 ;  /* 0x01686003000075a7 */ /* 0x001064000800017f */
[----:B-1----:R-:W-:Y:S05]  /*11ee0*/  @!P0 NANOSLEEP.SYNCS 0x989680 ;  /* 0x009896800000895d */ /* 0x002fea0003900000 */
[----:B------:R-:W1:Y:S02]  /*11ef0*/  @!P0 SYNCS.PHASECHK.TRANS64 P0, [R0+URZ+0x16860], R3 ;  /* 0x01686003000085a7 */ /* 0x000e64000800007f */
[----:B-1----:R-:W-:Y:S05]  /*11f00*/  @!P0 BRA `(.L_x_13101) ;  /* 0xfffffffc00f08947 */ /* 0x002fea000383ffff */
[----:B------:R-:W-:Y:S05]  /*11f10*/  BRA `(.L_x_13217) ;  /* 0xffffffb8008c7947 */ /* 0x000fea000383ffff */
.L_x_13102:
        /* <DEDUP_REMOVED lines=8> */
.L_x_13219:
[----:B------:R-:W-:Y:S05]  /*11fa0*/  BSYNC B0 ;  /* 0x0000000000007941 */ /* 0x000fea0003800000 */
.L_x_13218:
        /* <DEDUP_REMOVED lines=9> */
.L_x_13220:
[----:B------:R-:W-:Y:S01]  /*12040*/  ULDC UR4, c[0x0][0x2f4] ;  /* 0x0000bd0000047ab9 */ /* 0x000fe20000000800 */
[----:B------:R-:W-:Y:S01]  /*12050*/  IMAD R4, R4, 0x2, R22 ;  /* 0x0000000204047824 */ /* 0x000fe200078e0216 */
[----:B------:R-:W-:-:S04]  /*12060*/  ISETP.GE.AND P0, PT, R28, UR4, PT ;  /* 0x000000041c007c0c */ /* 0x000fc8000bf06270 */
[----:B------:R-:W-:Y:S01]  /*12070*/  ISETP.LT.OR P2, PT, R6, 0x1, P0 ;  /* 0x000000010600780c */ /* 0x000fe20000741670 */
[----:B------:R-:W-:Y:S01]  /*12080*/  IMAD.MOV.U32 R13, RZ, RZ, R23 ;  /* 0x000000ffff0d7224 */ /* 0x000fe200078e0017 */
[----:B------:R-:W-:Y:S02]  /*12090*/  MOV R12, 0x1 ;  /* 0x00000001000c7802 */ /* 0x000fe40000000f00 */
[----:B------:R-:W-:-:S13]  /*120a0*/  IADD3 R2, P1, R14, R5, RZ ;  /* 0x000000050e027210 */ /* 0x000fda0007f3e0ff */
[----:B------:R-:W-:Y:S05]  /*120b0*/  WARPSYNC.COLLECTIVE R15, `(.L_x_13221) ;  /* 0x000000000f087348 */ /* 0x000fea0003c00000 */
[----:B------:R0:W1:Y:S02]  /*120c0*/  SHFL.IDX P6, R14, R13, R12, R11 ;  /* 0x0000000c0d0e7389 */ /* 0x00006400000c000b */
[----:B01----:R-:W-:Y:S01]  /*120d0*/  ENDCOLLECTIVE ;  /* 0x000000000000791b */ /* 0x003fe20003800000 */
.L_x_13221:
[----:B------:R-:W-:-:S05]  /*120e0*/  IMAD.X R3, RZ, RZ, R3, P1 ;  /* 0x000000ffff037224 */ /* 0x000fca00008e0603 */
        /* <DEDUP_REMOVED lines=10> */
.L_x_13222:
[----:B------:R-:W-:Y:S01]  /*12190*/  IMAD.MOV.U32 R13, RZ, RZ, R23 ;  /* 0x000000ffff0d7224 */ /* 0x000fe200078e0017 */
[----:B------:R-:W-:Y:S02]  /*121a0*/  MOV R12, 0x2 ;  /* 0x00000002000c7802 */ /* 0x000fe40000000f00 */
[----:B------:R-:W-:-:S13]  /*121b0*/  IADD3 R2, P1, R14, R5, RZ ;  /* 0x000000050e027210 */ /* 0x000fda0007f3e0ff */
[----:B------:R-:W-:Y:S05]  /*121c0*/  WARPSYNC.COLLECTIVE R15, `(.L_x_13223) ;  /* 0x000000000f087348 */ /* 0x000fea0003c00000 */
[----:B------:R0:W1:Y:S02]  /*121d0*/  SHFL.IDX P6, R14, R13, R12, R11 ;  /* 0x0000000c0d0e7389 */ /* 0x00006400000c000b */
[----:B01----:R-:W-:Y:S01]  /*121e0*/  ENDCOLLECTIVE ;  /* 0x000000000000791b */ /* 0x003fe20003800000 */
.L_x_13223:
        /* <DEDUP_REMOVED lines=11> */
.L_x_13224:
[----:B------:R-:W-:Y:S01]  /*122a0*/  IMAD.MOV.U32 R13, RZ, RZ, R23 ;  /* 0x000000ffff0d7224 */ /* 0x000fe200078e0017 */
[----:B------:R-:W-:Y:S02]  /*122b0*/  MOV R12, 0x3 ;  /* 0x00000003000c7802 */ /* 0x000fe40000000f00 */
[----:B------:R-:W-:-:S13]  /*122c0*/  IADD3 R2, P1, R14, R5, RZ ;  /* 0x000000050e027210 */ /* 0x000fda0007f3e0ff */
[----:B------:R-:W-:Y:S05]  /*122d0*/  WARPSYNC.COLLECTIVE R15, `(.L_x_13225) ;  /* 0x000000000f087348 */ /* 0x000fea0003c00000 */
[----:B------:R0:W1:Y:S02]  /*122e0*/  SHFL.IDX P6, R14, R13, R12, R11 ;  /* 0x0000000c0d0e7389 */ /* 0x00006400000c000b */
[----:B01----:R-:W-:Y:S01]  /*122f0*/  ENDCOLLECTIVE ;  /* 0x000000000000791b */ /* 0x003fe20003800000 */
.L_x_13225:
        /* <DEDUP_REMOVED lines=11> */
.L_x_13226:
[----:B------:R-:W-:Y:S01]  /*123b0*/  IMAD.MOV.U32 R13, RZ, RZ, R23 ;  /* 0x000000ffff0d7224 */ /* 0x000fe200078e0017 */
[----:B------:R-:W-:Y:S02]  /*123c0*/  MOV R12, 0x4 ;  /* 0x00000004000c7802 */ /* 0x000fe40000000f00 */
[----:B------:R-:W-:-:S13]  /*123d0*/  IADD3 R2, P1, R14, R5, RZ ;  /* 0x000000050e027210 */ /* 0x000fda0007f3e0ff */
[----:B------:R-:W-:Y:S05]  /*123e0*/  WARPSYNC.COLLECTIVE R15, `(.L_x_13227) ;  /* 0x000000000f087348 */ /* 0x000fea0003c00000 */
[----:B------:R0:W1:Y:S02]  /*123f0*/  SHFL.IDX P6, R14, R13, R12, R11 ;  /* 0x0000000c0d0e7389 */ /* 0x00006400000c000b */
[----:B01----:R-:W-:Y:S01]  /*12400*/  ENDCOLLECTIVE ;  /* 0x000000000000791b */ /* 0x003fe20003800000 */
.L_x_13227:
        /* <DEDUP_REMOVED lines=11> */
.L_x_13228:
[----:B------:R-:W-:Y:S01]  /*124c0*/  IMAD.MOV.U32 R13, RZ, RZ, R23 ;  /* 0x000000ffff0d7224 */ /* 0x000fe200078e0017 */
[----:B------:R-:W-:Y:S02]  /*124d0*/  MOV R12, 0x5 ;  /* 0x00000005000c7802 */ /* 0x000fe40000000f00 */
[----:B------:R-:W-:-:S13]  /*124e0*/  IADD3 R2, P1, R14, R5, RZ ;  /* 0x000000050e027210 */ /* 0x000fda0007f3e0ff */
[----:B------:R-:W-:Y:S05]  /*124f0*/  WARPSYNC.COLLECTIVE R15, `(.L_x_13229) ;  /* 0x000000000f087348 */ /* 0x000fea0003c00000 */
[----:B------:R0:W1:Y:S02]  /*12500*/  SHFL.IDX P6, R14, R13, R12, R11 ;  /* 0x0000000c0d0e7389 */ /* 0x00006400000c000b */
[----:B01----:R-:W-:Y:S01]  /*12510*/  ENDCOLLECTIVE ;  /* 0x000000000000791b */ /* 0x003fe20003800000 */
.L_x_13229:
        /* <DEDUP_REMOVED lines=11> */
.L_x_13230:
[----:B------:R-:W-:Y:S01]  /*125d0*/  IMAD.MOV.U32 R13, RZ, RZ, R23 ;  /* 0x000000ffff0d7224 */ /* 0x000fe200078e0017 */
[----:B------:R-:W-:Y:S02]  /*125e0*/  MOV R12, 0x6 ;  /* 0x00000006000c7802 */ /* 0x000fe40000000f00 */
[----:B------:R-:W-:-:S13]  /*125f0*/  IADD3 R2, P1, R14, R5, RZ ;  /* 0x000000050e027210 */ /* 0x000fda0007f3e0ff */
[----:B------:R-:W-:Y:S05]  /*12600*/  WARPSYNC.COLLECTIVE R15, `(.L_x_13231) ;  /* 0x000000000f087348 */ /* 0x000fea0003c00000 */
[----:B------:R0:W1:Y:S02]  /*12610*/  SHFL.IDX P6, R14, R13, R12, R11 ;  /* 0x0000000c0d0e7389 */ /* 0x00006400000c000b */
[----:B01----:R-:W-:Y:S01]  /*12620*/  ENDCOLLECTIVE ;  /* 0x000000000000791b */ /* 0x003fe20003800000 */
.L_x_13231:
        /* <DEDUP_REMOVED lines=11> */
.L_x_13232:
[----:B------:R-:W-:Y:S01]  /*126e0*/  IMAD.MOV.U32 R13, RZ, RZ, R23 ;  /* 0x000000ffff0d7224 */ /* 0x000fe200078e0017 */
[----:B------:R-:W-:Y:S02]  /*126f0*/  MOV R12, 0x7 ;  /* 0x00000007000c7802 */ /* 0x000fe40000000f00 */
[----:B------:R-:W-:-:S13]  /*12700*/  IADD3 R2, P1, R14, R5, RZ ;  /* 0x000000050e027210 */ /* 0x000fda0007f3e0ff */
[----:B------:R-:W-:Y:S05]  /*12710*/  WARPSYNC.COLLECTIVE R15, `(.L_x_13233) ;  /* 0x000000000f087348 */ /* 0x000fea0003c00000 */
[----:B------:R0:W1:Y:S02]  /*12720*/  SHFL.IDX P6, R14, R13, R12, R11 ;  /* 0x0000000c0d0e7389 */ /* 0x00006400000c000b */
[----:B01----:R-:W-:Y:S01]  /*12730*/  ENDCOLLECTIVE ;  /* 0x000000000000791b */ /* 0x003fe20003800000 */
.L_x_13233:
        /* <DEDUP_REMOVED lines=10> */
.L_x_13234:
[----:B------:R-:W-:Y:S05]  /*127e0*/  BRA `(.L_x_13235) ;  /* 0xffffffb400507947 */ /* 0x000fea000383ffff */
.L_x_13107:
        /* <DEDUP_REMOVED lines=8> */
.L_x_13237:
[----:B------:R-:W-:Y:S05]  /*12870*/  BSYNC B0 ;  /* 0x0000000000007941 */ /* 0x000fea0003800000 */
.L_x_13236:
        /* <DEDUP_REMOVED lines=9> */
.L_x_13238:
        /* <DEDUP_REMOVED lines=16> */
[----:B------:R-:W-:-:S02]  /*12a10*/  MOV R16, RZ ;  /* 0x000000ff00107202 */ /* 0x000fc40000000f00 */
[----:B--2---:R-:W-:Y:S01]  /*12a20*/  @!P1 MOV R7, R8 ;  /* 0x0000000800079202 */ /* 0x004fe20000000f00 */
[----:B---3--:R-:W-:Y:S01]  /*12a30*/  @!P1 IMAD.MOV.U32 R4, RZ, RZ, R5 ;  /* 0x000000ffff049224 */ /* 0x008fe200078e0005 */
[----:B------:R-:W-:-:S03]  /*12a40*/  ISETP.NE.AND P1, PT, R9, RZ, PT ;  /* 0x000000ff0900720c */ /* 0x000fc60003f25270 */
[----:B------:R-:W-:-:S10]  /*12a50*/  IMAD R13, R4, R7, RZ ;  /* 0x00000007040d7224 */ /* 0x000fd400078e02ff */
[----:B------:R-:W-:Y:S05]  /*12a60*/  WARPSYNC.COLLECTIVE R15, `(.L_x_13239) ;  /* 0x000000000f087348 */ /* 0x000fea0003c00000 */
[----:B------:R0:W1:Y:S02]  /*12a70*/  SHFL.UP P6, R14, R13, R12, R11 ;  /* 0x0400000c0d0e7389 */ /* 0x00006400000c000b */
[----:B01----:R-:W-:Y:S01]  /*12a80*/  ENDCOLLECTIVE ;  /* 0x000000000000791b */ /* 0x003fe20003800000 */
.L_x_13239:
[----:B------:R-:W-:Y:S01]  /*12a90*/  IMAD.MOV.U32 R12, RZ, RZ, 0x2 ;  /* 0x00000002ff0c7424 */ /* 0x000fe200078e00ff */
[----:B------:R-:W-:-:S05]  /*12aa0*/  SEL R14, R14, RZ, P1 ;  /* 0x000000ff0e0e7207 */ /* 0x000fca0000800000 */
[----:B------:R-:W-:-:S05]  /*12ab0*/  IMAD.IADD R5, R13, 0x1, R14 ;  /* 0x000000010d057824 */ /* 0x000fca00078e020e */
[----:B------:R-:W-:-:S07]  /*12ac0*/  MOV R13, R5 ;  /* 0x00000005000d7202 */ /* 0x000fce0000000f00 */
[----:B------:R-:W-:Y:S05]  /*12ad0*/  WARPSYNC.COLLECTIVE R15, `(.L_x_13240) ;  /* 0x000000000f087348 */ /* 0x000fea0003c00000 */
[----:B------:R0:W1:Y:S02]  /*12ae0*/  SHFL.UP P6, R14, R13, R12, R11 ;  /* 0x0400000c0d0e7389 */ /* 0x00006400000c000b */
[----:B01----:R-:W-:Y:S01]  /*12af0*/  ENDCOLLECTIVE ;  /* 0x000000000000791b */ /* 0x003fe20003800000 */
.L_x_13240:
[----:B------:R-:W-:Y:S01]  /*12b00*/  IMAD.MOV.U32 R12, RZ, RZ, 0x4 ;  /* 0x00000004ff0c7424 */ /* 0x000fe200078e00ff */
[----:B------:R-:W-:-:S05]  /*12b10*/  SEL R2, R14, RZ, P2 ;  /* 0x000000ff0e027207 */ /* 0x000fca0001000000 */
[----:B------:R-:W-:-:S04]  /*12b20*/  IMAD.IADD R2, R5, 0x1, R2 ;  /* 0x0000000105027824 */ /* 0x000fc800078e0202 */
[----:B------:R-:W-:-:S07]  /*12b30*/  IMAD.MOV.U32 R13, RZ, RZ, R2 ;  /* 0x000000ffff0d7224 */ /* 0x000fce00078e0002 */
[----:B------:R-:W-:Y:S05]  /*12b40*/  WARPSYNC.COLLECTIVE R15, `(.L_x_13241) ;  /* 0x000000000f087348 */ /* 0x000fea0003c00000 */
[----:B------:R0:W1:Y:S02]  /*12b50*/  SHFL.UP P6, R14, R13, R12, R11 ;  /* 0x0400000c0d0e7389 */ /* 0x00006400000c000b */
[----:B01----:R-:W-:Y:S01]  /*12b60*/  ENDCOLLECTIVE ;  /* 0x000000000000791b */ /* 0x003fe20003800000 */
.L_x_13241:
[----:B------:R-:W-:Y:S01]  /*12b70*/  IMAD.MOV.U32 R12, RZ, RZ, 0x8 ;  /* 0x00000008ff0c7424 */ /* 0x000fe200078e00ff */
[----:B------:R-:W-:-:S04]  /*12b80*/  SEL R3, R14, RZ, P3 ;  /* 0x000000ff0e037207 */ /* 0x000fc80001800000 */
[----:B------:R-:W-:-:S05]  /*12b90*/  IADD3 R8, R2, R3, RZ ;  /* 0x0000000302087210 */ /* 0x000fca0007ffe0ff */
[----:B------:R-:W-:-:S07]  /*12ba0*/  IMAD.MOV.U32 R13, RZ, RZ, R8 ;  /* 0x000000ffff0d7224 */ /* 0x000fce00078e0008 */
[----:B------:R-:W-:Y:S05]  /*12bb0*/  WARPSYNC.COLLECTIVE R15, `(.L_x_13242) ;  /* 0x000000000f087348 */ /* 0x000fea0003c00000 */
[----:B------:R0:W1:Y:S02]  /*12bc0*/  SHFL.UP P6, R14, R13, R12, R11 ;  /* 0x0400000c0d0e7389 */ /* 0x00006400000c000b */
[----:B01----:R-:W-:Y:S01]  /*12bd0*/  ENDCOLLECTIVE ;  /* 0x000000000000791b */ /* 0x003fe20003800000 */
.L_x_13242:
[----:B------:R-:W-:Y:S02]  /*12be0*/  MOV R12, 0x10 ;  /* 0x00000010000c7802 */ /* 0x000fe40000000f00 */
[----:B------:R-:W-:-:S05]  /*12bf0*/  SEL R5, R14, RZ, P4 ;  /* 0x000000ff0e057207 */ /* 0x000fca0002000000 */
[----:B------:R-:W-:-:S04]  /*12c00*/  IMAD.IADD R5, R8, 0x1, R5 ;  /* 0x0000000108057824 */ /* 0x000fc800078e0205 */
[----:B------:R-:W-:-:S07]  /*12c10*/  IMAD.MOV.U32 R13, RZ, RZ, R5 ;  /* 0x000000ffff0d7224 */ /* 0x000fce00078e0005 */
[----:B------:R-:W-:Y:S05]  /*12c20*/  WARPSYNC.COLLECTIVE R15, `(.L_x_13243) ;  /* 0x000000000f087348 */ /* 0x000fea0003c00000 */
[----:B------:R0:W1:Y:S02]  /*12c30*/  SHFL.UP P6, R14, R13, R12, R11 ;  /* 0x0400000c0d0e7389 */ /* 0x00006400000c000b */
[----:B01----:R-:W-:Y:S01]  /*12c40*/  ENDCOLLECTIVE ;  /* 0x000000000000791b */ /* 0x003fe20003800000 */
.L_x_13243:
        /* <DEDUP_REMOVED lines=8> */
.L_x_13244:
[----:B------:R-:W-:Y:S05]  /*12cd0*/  BRA `(.L_x_13245) ;  /* 0xffffffb4005c7947 */ /* 0x000fea000383ffff */
.L_x_13110:
[----:B------:R-:W-:Y:S01]  /*12ce0*/  BSSY B0, `(.L_x_13246) ;  /* 0x0000007000007945 */ /* 0x000fe20003800000 */
[----:B------:R-:W-:Y:S02]  /*12cf0*/  IMAD.MOV.U32 R12, RZ, RZ, 0x1 ;  /* 0x00000001ff0c7424 */ /* 0x000fe400078e00ff */
[----:B------:R-:W-:Y:S02]  /*12d00*/  IMAD.MOV.U32 R11, RZ, RZ, RZ ;  /* 0x000000ffff0b7224 */ /* 0x000fe400078e00ff */
[----:B------:R-:W-:-:S07]  /*12d10*/  IMAD.MOV.U32 R15, RZ, RZ, -0x1 ;  /* 0xffffffffff0f7424 */ /* 0x000fce00078e00ff */
[----:B------:R-:W-:Y:S05]  /*12d20*/  WARPSYNC.COLLECTIVE R15, `(.L_x_13247) ;  /* 0x000000000f087348 */ /* 0x000fea0003c00000 */
[----:B------:R0:W1:Y:S02]  /*12d30*/  SHFL.UP P6, R14, R13, R12, R11 ;  /* 0x0400000c0d0e7389 */ /* 0x00006400000c000b */
[----:B01----:R-:W-:Y:S01]  /*12d40*/  ENDCOLLECTIVE ;  /* 0x000000000000791b */ /* 0x003fe20003800000 */
.L_x_13247:
[----:B------:R-:W-:Y:S05]  /*12d50*/  BSYNC B0 ;  /* 0x0000000000007941 */ /* 0x000fea0003800000 */
.L_x_13246:
        /* <DEDUP_REMOVED lines=8> */
.L_x_13248:
[----:B------:R-:W-:Y:S02]  /*12de0*/  MOV R12, 0x4 ;  /* 0x00000004000c7802 */ /* 0x000fe40000000f00 */
[----:B------:R-:W-:-:S05]  /*12df0*/  SEL R2, R14, RZ, P2 ;  /* 0x000000ff0e027207 */ /* 0x000fca0001000000 */
[----:B------:R-:W-:-:S04]  /*12e00*/  IMAD.IADD R2, R13, 0x1, R2 ;  /* 0x000000010d027824 */ /* 0x000fc800078e0202 */
[----:B------:R-:W-:-:S07]  /*12e10*/  IMAD.MOV.U32 R13, RZ, RZ, R2 ;  /* 0x000000ffff0d7224 */ /* 0x000fce00078e0002 */
[----:B------:R-:W-:Y:S05]  /*12e20*/  WARPSYNC.COLLECTIVE R15, `(.L_x_13249) ;  /* 0x000000000f087348 */ /* 0x000fea0003c00000 */
[----:B------:R0:W1:Y:S02]  /*12e30*/  SHFL.UP P6, R14, R13, R12, R11 ;  /* 0x0400000c0d0e7389 */ /* 0x00006400000c000b */
[----:B01----:R-:W-:Y:S01]  /*12e40*/  ENDCOLLECTIVE ;  /* 0x000000000000791b */ /* 0x003fe20003800000 */
.L_x_13249:
[----:B------:R-:W-:Y:S01]  /*12e50*/  IMAD.MOV.U32 R12, RZ, RZ, 0x8 ;  /* 0x00000008ff0c7424 */ /* 0x000fe200078e00ff */
[----:B------:R-:W-:-:S05]  /*12e60*/  SEL R3, R14, RZ, P3 ;  /* 0x000000ff0e037207 */ /* 0x000fca0001800000 */
[----:B------:R-:W-:-:S04]  /*12e70*/  IMAD.IADD R3, R2, 0x1, R3 ;  /* 0x0000000102037824 */ /* 0x000fc800078e0203 */
[----:B------:R-:W-:-:S07]  /*12e80*/  IMAD.MOV.U32 R13, RZ, RZ, R3 ;  /* 0x000000ffff0d7224 */ /* 0x000fce00078e0003 */
[----:B------:R-:W-:Y:S05]  /*12e90*/  WARPSYNC.COLLECTIVE R15, `(.L_x_13250) ;  /* 0x000000000f087348 */ /* 0x000fea0003c00000 */
[----:B------:R0:W1:Y:S02]  /*12ea0*/  SHFL.UP P6, R14, R13, R12, R11 ;  /* 0x0400000c0d0e7389 */ /* 0x00006400000c000b */
[----:B01----:R-:W-:Y:S01]  /*12eb0*/  ENDCOLLECTIVE ;  /* 0x000000000000791b */ /* 0x003fe20003800000 */
.L_x_13250:
[----:B------:R-:W-:Y:S01]  /*12ec0*/  IMAD.MOV.U32 R12, RZ, RZ, 0x10 ;  /* 0x00000010ff0c7424 */ /* 0x000fe200078e00ff */
[----:B------:R-:W-:-:S05]  /*12ed0*/  SEL R14, R14, RZ, P4 ;  /* 0x000000ff0e0e7207 */ /* 0x000fca0002000000 */
[----:B------:R-:W-:-:S05]  /*12ee0*/  IMAD.IADD R5, R3, 0x1, R14 ;  /* 0x0000000103057824 */ /* 0x000fca00078e020e */
[----:B------:R-:W-:-:S07]  /*12ef0*/  MOV R13, R5 ;  /* 0x00000005000d7202 */ /* 0x000fce0000000f00 */
[----:B------:R-:W-:Y:S05]  /*12f00*/  WARPSYNC.COLLECTIVE R15, `(.L_x_13251) ;  /* 0x000000000f087348 */ /* 0x000fea0003c00000 */
[----:B------:R0:W1:Y:S02]  /*12f10*/  SHFL.UP P6, R14, R13, R12, R11 ;  /* 0x0400000c0d0e7389 */ /* 0x00006400000c000b */
[----:B01----:R-:W-:Y:S01]  /*12f20*/  ENDCOLLECTIVE ;  /* 0x000000000000791b */ /* 0x003fe20003800000 */
.L_x_13251:
        /* <DEDUP_REMOVED lines=8> */
.L_x_13252:
[----:B------:R-:W-:Y:S05]  /*12fb0*/  BRA `(.L_x_13253) ;  /* 0xffffffb400487947 */ /* 0x000fea000383ffff */
.L_x_13112:
[----:B------:R-:W-:Y:S01]  /*12fc0*/  BSSY B0, `(.L_x_13254) ;  /* 0x0000006000007945 */ /* 0x000fe20003800000 */
[----:B------:R-:W-:Y:S01]  /*12fd0*/  PLOP3.LUT P6, PT, P6, PT, PT, 0x8, 0x0 ;  /* 0x000000000000781c */ /* 0x000fe200037ce170 */
[----:B------:R-:W-:-:S12]  /*12fe0*/  IMAD.MOV.U32 R15, RZ, RZ, -0x1 ;  /* 0xffffffffff0f7424 */ /* 0x000fd800078e00ff */
[----:B0-----:R-:W-:Y:S05]  /*12ff0*/  WARPSYNC.COLLECTIVE R15, `(.L_x_13255) ;  /* 0x000000000f087348 */ /* 0x001fea0003c00000 */
[----:B------:R-:W-:Y:S01]  /*13000*/  VOTE.ANY R14, PT, P6 ;  /* 0x00000000000e7806 */ /* 0x000fe200030e0100 */
[----:B0-----:R-:W-:Y:S06]  /*13010*/  ENDCOLLECTIVE ;  /* 0x000000000000791b */ /* 0x001fec0003800000 */
.L_x_13255:
[----:B------:R-:W-:Y:S05]  /*13020*/  BSYNC B0 ;  /* 0x0000000000007941 */ /* 0x000fea0003800000 */
.L_x_13254:
[----:B------:R-:W-:Y:S01]  /*13030*/  IMAD.MOV.U32 R8, RZ, RZ, R14 ;  /* 0x000000ffff087224 */ /* 0x000fe200078e000e */
[----:B------:R-:W-:Y:S01]  /*13040*/  MOV R11, 0x1f ;  /* 0x0000001f000b7802 */ /* 0x000fe20000000f00 */
[----:B------:R-:W-:Y:S02]  /*13050*/  IMAD.MOV.U32 R13, RZ, RZ, R7 ;  /* 0x000000ffff0d7224 */ /* 0x000fe400078e0007 */
[----:B------:R-:W0:Y:S01]  /*13060*/  POPC R5, R8 ;  /* 0x0000000800057309 */ /* 0x000e220000000000 */
[----:B------:R-:W-:Y:S02]  /*13070*/  IMAD.MOV.U32 R15, RZ, RZ, -0x1 ;  /* 0xffffffffff0f7424 */ /* 0x000fe400078e00ff */
[----:B0-----:R-:W-:-:S07]  /*13080*/  IMAD.MOV.U32 R12, RZ, RZ, R5 ;  /* 0x000000ffff0c7224 */ /* 0x001fce00078e0005 */
[----:B------:R-:W-:Y:S05]  /*13090*/  WARPSYNC.COLLECTIVE R15, `(.L_x_13256) ;  /* 0x000000000f087348 */ /* 0x000fea0003c00000 */
[----:B------:R0:W1:Y:S02]  /*130a0*/  SHFL.IDX P6, R14, R13, R12, R11 ;  /* 0x0000000c0d0e7389 */ /* 0x00006400000c000b */
[----:B01----:R-:W-:Y:S01]  /*130b0*/  ENDCOLLECTIVE ;  /* 0x000000000000791b */ /* 0x003fe20003800000 */
.L_x_13256:
[----:B------:R-:W-:Y:S02]  /*130c0*/  IMAD.MOV.U32 R13, RZ, RZ, R4 ;  /* 0x000000ffff0d7224 */ /* 0x000fe400078e0004 */
[----:B------:R-:W-:-:S07]  /*130d0*/  IMAD.MOV.U32 R7, RZ, RZ, R14 ;  /* 0x000000ffff077224 */ /* 0x000fce00078e000e */
[----:B------:R-:W-:Y:S05]  /*130e0*/  WARPSYNC.COLLECTIVE R15, `(.L_x_13257) ;  /* 0x000000000f087348 */ /* 0x000fea0003c00000 */
[----:B------:R0:W1:Y:S02]  /*130f0*/  SHFL.IDX P6, R14, R13, R12, R11 ;  /* 0x0000000c0d0e7389 */ /* 0x00006400000c000b */
[----:B01----:R-:W-:Y:S01]  /*13100*/  ENDCOLLECTIVE ;  /* 0x000000000000791b */ /* 0x003fe20003800000 */
.L_x_13257:
[----:B------:R-:W-:Y:S01]  /*13110*/  IMAD.MOV.U32 R4, RZ, RZ, R14 ;  /* 0x000000ffff047224 */ /* 0x000fe200078e000e */
[----:B------:R-:W-:Y:S06]  /*13120*/  BRA `(.L_x_13258) ;  /* 0xffffffb400287947 */ /* 0x000fec000383ffff */
.L_x_13114:
[----:B------:R-:W-:Y:S01]  /*13130*/  BSSY B0, `(.L_x_13259) ;  /* 0x0000007000007945 */ /* 0x000fe20003800000 */
[----:B------:R-:W-:Y:S01]  /*13140*/  MOV R13, R3 ;  /* 0x00000003000d7202 */ /* 0x000fe20000000f00 */
[----:B------:R-:W-:Y:S02]  /*13150*/  IMAD.MOV.U32 R11, RZ, RZ, 0x1f ;  /* 0x0000001fff0b7424 */ /* 0x000fe400078e00ff */
[----:B------:R-:W-:-:S07]  /*13160*/  IMAD.MOV.U32 R15, RZ, RZ, -0x1 ;  /* 0xffffffffff0f7424 */ /* 0x000fce00078e00ff */
[----:B0123--:R-:W-:Y:S05]  /*13170*/  WARPSYNC.COLLECTIVE R15, `(.L_x_13260) ;  /* 0x000000000f087348 */ /* 0x00ffea0003c00000 */
[----:B------:R4:W0:Y:S02]  /*13180*/  SHFL.IDX P6, R14, R13, R12, R11 ;  /* 0x0000000c0d0e7389 */ /* 0x00082400000c000b */
[----:B01234-:R-:W-:Y:S01]  /*13190*/  ENDCOLLECTIVE ;  /* 0x000000000000791b */ /* 0x01ffe20003800000 */
.L_x_13260:
[----:B------:R-:W-:Y:S05]  /*131a0*/  BSYNC B0 ;  /* 0x0000000000007941 */ /* 0x000fea0003800000 */
.L_x_13259:
[----:B------:R-:W-:Y:S01]  /*131b0*/  IMAD.MOV.U32 R16, RZ, RZ, R14 ;  /* 0x000000ffff107224 */ /* 0x000fe200078e000e */
[----:B------:R-:W-:Y:S06]  /*131c0*/  BRA `(.L_x_13113) ;  /* 0xffffffb400187947 */ /* 0x000fec000383ffff */
.L_x_13118:
[----:B0-----:R0:W1:Y:S02]  /*131d0*/  SYNCS.PHASECHK.TRANS64.TRYWAIT P0, [R5+URZ+0x16820], R0 ;  /* 0x01682000050075a7 */ /* 0x001064000800017f */
[----:B-1----:R-:W-:Y:S05]  /*131e0*/  @!P0 NANOSLEEP.SYNCS 0x989680 ;  /* 0x009896800000895d */ /* 0x002fea0003900000 */
[----:B------:R-:W1:Y:S02]  /*131f0*/  @!P0 SYNCS.PHASECHK.TRANS64 P0, [R5+URZ+0x16820], R0 ;  /* 0x01682000050085a7 */ /* 0x000e64000800007f */
[----:B-1----:R-:W-:Y:S05]  /*13200*/  @!P0 BRA `(.L_x_13118) ;  /* 0xfffffffc00f08947 */ /* 0x002fea000383ffff */
[----:B------:R-:W-:Y:S05]  /*13210*/  BRA `(.L_x_13261) ;  /* 0xffffffb800707947 */ /* 0x000fea000383ffff */
.L_x_13119:
[----:B------:R-:W1:Y:S01]  /*13220*/  S2R R2, SR_TID.X ;  /* 0x0000000000027919 */ /* 0x000e620000002100 */
[----:B------:R-:W-:Y:S01]  /*13230*/  BSSY B0, `(.L_x_13262) ;  /* 0x000000a000007945 */ /* 0x000fe20003800000 */
[----:B------:R-:W-:Y:S01]  /*13240*/  MOV R12, RZ ;  /* 0x000000ff000c7202 */ /* 0x000fe20000000f00 */
        /* <DEDUP_REMOVED lines=8> */
.L_x_13263:
[----:B------:R-:W-:Y:S05]  /*132d0*/  BSYNC B0 ;  /* 0x0000000000007941 */ /* 0x000fea0003800000 */
.L_x_13262:
[----:B------:R-:W-:Y:S05]  /*132e0*/  BRA `(.L_x_13264) ;  /* 0xffffffb800587947 */ /* 0x000fea000383ffff */
.L_x_13122:
[----:B------:R-:W-:Y:S01]  /*132f0*/  BSSY B1, `(.L_x_13265) ;  /* 0x0000006000017945 */ /* 0x000fe20003800000 */
[----:B------:R-:W-:-:S07]  /*13300*/  IMAD.MOV.U32 R15, RZ, RZ, -0x1 ;  /* 0xffffffffff0f7424 */ /* 0x000fce00078e00ff */
[----:B0-2---:R-:W-:Y:S05]  /*13310*/  WARPSYNC.COLLECTIVE R15, `(.L_x_13266) ;  /* 0x000000000f0c7348 */ /* 0x005fea0003c00000 */
[----:B------:R-:W-:Y:S02]  /*13320*/  ELECT P6, UR62, PT ;  /* 0x00000000003e782f */ /* 0x000fe400038c0000 */
[----:B------:R-:W-:Y:S01]  /*13330*/  MOV R14, UR62 ;  /* 0x0000003e000e7c02 */ /* 0x000fe20008000f00 */
[----:B0-2---:R-:W-:Y:S10]  /*13340*/  ENDCOLLECTIVE ;  /* 0x000000000000791b */ /* 0x005ff40003800000 */
.L_x_13266:
[----:B------:R-:W-:Y:S05]  /*13350*/  BSYNC B1 ;  /* 0x0000000000017941 */ /* 0x000fea0003800000 */
.L_x_13265:
[----:B------:R-:W-:Y:S05]  /*13360*/  BRA `(.L_x_13267) ;  /* 0xffffffb800507947 */ /* 0x000fea000383ffff */
.L_x_13124:
[----:B0-----:R0:W1:Y:S02]  /*13370*/  SYNCS.PHASECHK.TRANS64.TRYWAIT P1, [R3+URZ+0x16840], R2 ;  /* 0x01684002030075a7 */ /* 0x001064000802017f */
[----:B-1----:R-:W-:Y:S05]  /*13380*/  @!P1 NANOSLEEP.SYNCS 0x989680 ;  /* 0x009896800000995d */ /* 0x002fea0003900000 */
[----:B------:R-:W1:Y:S02]  /*13390*/  @!P1 SYNCS.PHASECHK.TRANS64 P1, [R3+URZ+0x16840], R2 ;  /* 0x01684002030095a7 */ /* 0x000e64000802007f */
[----:B-1----:R-:W-:Y:S05]  /*133a0*/  @!P1 BRA `(.L_x_13124) ;  /* 0xfffffffc00f09947 */ /* 0x002fea000383ffff */
[----:B------:R-:W-:Y:S05]  /*133b0*/  BRA `(.L_x_13268) ;  /* 0xffffffb800707947 */ /* 0x000fea000383ffff */
.L_x_13126:
[----:B-1----:R1:W3:Y:S02]  /*133c0*/  SYNCS.PHASECHK.TRANS64.TRYWAIT P1, [R25+URZ+0x16840], R0 ;  /* 0x01684000190075a7 */ /* 0x0022e4000802017f */
[----:B---3--:R-:W-:Y:S05]  /*133d0*/  @!P1 NANOSLEEP.SYNCS 0x989680 ;  /* 0x009896800000995d */ /* 0x008fea0003900000 */
[----:B------:R-:W3:Y:S02]  /*133e0*/  @!P1 SYNCS.PHASECHK.TRANS64 P1, [R25+URZ+0x16840], R0 ;  /* 0x01684000190095a7 */ /* 0x000ee4000802007f */
[----:B---3--:R-:W-:Y:S05]  /*133f0*/  @!P1 BRA `(.L_x_13126) ;  /* 0xfffffffc00f09947 */ /* 0x008fea000383ffff */
[----:B------:R-:W-:Y:S05]  /*13400*/  BRA `(.L_x_13269) ;  /* 0xffffffb8007c7947 */ /* 0x000fea000383ffff */
.L_x_13128:
[----:B---3--:R3:W4:Y:S02]  /*13410*/  SYNCS.PHASECHK.TRANS64.TRYWAIT P1, [R3+URZ+0x16860], R2 ;  /* 0x01686002030075a7 */ /* 0x008724000802017f */
[----:B----4-:R-:W-:Y:S05]  /*13420*/  @!P1 NANOSLEEP.SYNCS 0x989680 ;  /* 0x009896800000995d */ /* 0x010fea0003900000 */
[----:B------:R-:W4:Y:S02]  /*13430*/  @!P1 SYNCS.PHASECHK.TRANS64 P1, [R3+URZ+0x16860], R2 ;  /* 0x01686002030095a7 */ /* 0x000f24000802007f */
[----:B----4-:R-:W-:Y:S05]  /*13440*/  @!P1 BRA `(.L_x_13128) ;  /* 0xfffffffc00f09947 */ /* 0x010fea000383ffff */
[----:B------:R-:W-:Y:S05]  /*13450*/  BRA `(.L_x_13270) ;  /* 0xffffffb800787947 */ /* 0x000fea000383ffff */
.L_x_13271:
        /* <DEDUP_REMOVED lines=10> */
.L_x_16007:


//--------------------- .text._ZN7cutlass13device_kernelIN5flash11enable_sm90INS1_16FlashAttnFwdSm90INS1_25CollectiveMainloopFwdSm90ILi2EN4cute5tupleIJNS5_1CILi1EEES8_S8_EEENS6_IJNS7_ILi192EEENS7_ILi128EEENS7_ILi64EEEEEELi64ENS_6half_tEfNS_4arch4Sm90ELb0ELb0ELb1ELb1ELb1ELb1ELb0ELb1ELb1ELb1ELb1ELb0EEENS1_21CollectiveEpilogueFwdINS6_IJSA_SC_SB_EEES9_SE_SG_Li384ELb1ELb1ELb1ELb0EEENS1_36VarlenDynamicPersistentTileSchedulerILi192ELi128ELi384ELi128ELb1ELb1ELb1ELb0ELb1ELb1EEEEEEEEEvNT_6ParamsE --------------------------
	.section	.text._ZN7cutlass13device_kernelIN5flash11enable_sm90INS1_16FlashAttnFwdSm90INS1_25CollectiveMainloopFwdSm90ILi2EN4cute5tupleIJNS5_1CILi1EEES8_S8_EEENS6_IJNS7_ILi192EEENS7_ILi128EEENS7_ILi64EEEEEELi64ENS_6half_tEfNS_4arch4Sm90ELb0ELb0ELb1ELb1ELb1ELb1ELb0ELb1ELb1ELb1ELb1ELb0EEENS1_21CollectiveEpilogueFwdINS6_IJSA_SC_SB_EEES9_SE_SG_Li384ELb1ELb1ELb1ELb0EEENS1_36VarlenDynamicPersistentTileSchedulerILi192ELi128ELi384ELi128ELb1ELb1ELb1ELb0ELb1ELb1EEEEEEEEEvNT_6ParamsE,"ax",@progbits
	.align	128
.text._ZN7cutlass13device_kernelIN5flash11enable_sm90INS1_16FlashAttnFwdSm90INS1_25CollectiveMainloopFwdSm90ILi2EN4cute5tupleIJNS5_1CILi1EEES8_S8_EEENS6_IJNS7_ILi192EEENS7_ILi128EEENS7_ILi64EEEEEELi64ENS_6half_tEfNS_4arch4Sm90ELb0ELb0ELb1ELb1ELb1ELb1ELb0ELb1ELb1ELb1ELb1ELb0EEENS1_21CollectiveEpilogueFwdINS6_IJSA_SC_SB_EEES9_SE_SG_Li384ELb1ELb1ELb1ELb0EEENS1_36VarlenDynamicPersistentTileSchedulerILi192ELi128ELi384ELi128ELb1ELb1ELb1ELb0ELb1ELb1EEEEEEEEEvNT_6ParamsE:
        .type           _ZN7cutlass13device_kernelIN5flash11enable_sm90INS1_16FlashAttnFwdSm90INS1_25CollectiveMainloopFwdSm90ILi2EN4cute5tupleIJNS5_1CILi1EEES8_S8_EEENS6_IJNS7_ILi192EEENS7_ILi128EEENS7_ILi64EEEEEELi64ENS_6half_tEfNS_4arch4Sm90ELb0ELb0ELb1ELb1ELb1ELb1ELb0ELb1ELb1ELb1ELb1ELb0EEENS1_21CollectiveEpilogueFwdINS6_IJSA_SC_SB_EEES9_SE_SG_Li384ELb1ELb1ELb1ELb0EEENS1_36VarlenDynamicPersistentTileSchedulerILi192ELi128ELi384ELi128ELb1ELb1ELb1ELb0ELb1ELb1EEEEEEEEEvNT_6ParamsE,@function
        .size           _ZN7cutlass13device_kernelIN5flash11enable_sm90INS1_16FlashAttnFwdSm90INS1_25CollectiveMainloopFwdSm90ILi2EN4cute5tupleIJNS5_1CILi1EEES8_S8_EEENS6_IJNS7_ILi192EEENS7_ILi128EEENS7_ILi64EEEEEELi64ENS_6half_tEfNS_4arch4Sm90ELb0ELb0ELb1ELb1ELb1ELb1ELb0ELb1ELb1ELb1ELb1ELb0EEENS1_21CollectiveEpilogueFwdINS6_IJSA_SC_SB_EEES9_SE_SG_Li384ELb1ELb1ELb1ELb0EEENS1_36VarlenDynamicPersistentTileSchedulerILi192ELi128ELi384ELi128ELb1ELb1ELb1ELb0ELb1ELb1EEEEEEEEEvNT_6ParamsE,(.L_x_16008 - _ZN7cutlass13device_kernelIN5flash11enable_sm90INS1_16FlashAttnFwdSm90INS1_25CollectiveMainloopFwdSm90ILi2EN4cute5tupleIJNS5_1CILi1EEES8_S8_EEENS6_IJNS7_ILi192EEENS7_ILi128EEENS7_ILi64EEEEEELi64ENS_6half_tEfNS_4arch4Sm90ELb0ELb0ELb1ELb1ELb1ELb1ELb0ELb1ELb1ELb1ELb1ELb0EEENS1_21CollectiveEpilogueFwdINS6_IJSA_SC_SB_EEES9_SE_SG_Li384ELb1ELb1ELb1ELb0EEENS1_36VarlenDynamicPersistentTileSchedulerILi192ELi128ELi384ELi128ELb1ELb1ELb1ELb0ELb1ELb1EEEEEEEEEvNT_6ParamsE)
        .other          _ZN7cutlass13device_kernelIN5flash11enable_sm90INS1_16FlashAttnFwdSm90INS1_25CollectiveMainloopFwdSm90ILi2EN4cute5tupleIJNS5_1CILi1EEES8_S8_EEENS6_IJNS7_ILi192EEENS7_ILi128EEENS7_ILi64EEEEEELi64ENS_6half_tEfNS_4arch4Sm90ELb0ELb0ELb1ELb1ELb1ELb1ELb0ELb1ELb1ELb1ELb1ELb0EEENS1_21CollectiveEpilogueFwdINS6_IJSA_SC_SB_EEES9_SE_SG_Li384ELb1ELb1ELb1ELb0EEENS1_36VarlenDynamicPersistentTileSchedulerILi192ELi128ELi384ELi128ELb1ELb1ELb1ELb0ELb1ELb1EEEEEEEEEvNT_6ParamsE,@"STO_CUDA_ENTRY STV_DEFAULT"
_ZN7cutlass13device_kernelIN5flash11enable_sm90INS1_16FlashAttnFwdSm90INS1_25CollectiveMainloopFwdSm90ILi2EN4cute5tupleIJNS5_1CILi1EEES8_S8_EEENS6_IJNS7_ILi192EEENS7_ILi128EEENS7_ILi64EEEEEELi64ENS_6half_tEfNS_4arch4Sm90ELb0ELb0ELb1ELb1ELb1ELb1ELb0ELb1ELb1ELb1ELb1ELb0EEENS1_21CollectiveEpilogueFwdINS6_IJSA_SC_SB_EEES9_SE_SG_Li384ELb1ELb1ELb1ELb0EEENS1_36VarlenDynamicPersistentTileSchedulerILi192ELi128ELi384ELi128ELb1ELb1ELb1ELb0ELb1ELb1EEEEEEEEEvNT_6ParamsE:
        /* <DEDUP_REMOVED lines=18> */
.L_x_13273:
[----:B------:R-:W-:Y:S05]  /*0120*/  BSYNC B0 ;  /* 0x0000000000007941 */ /* 0x000fea0003800000 */
.L_x_13272:
        /* <DEDUP_REMOVED lines=41> */
.L_x_13274:
        /* <DEDUP_REMOVED lines=22> */
.L_x_13275:
        /* <DEDUP_REMOVED lines=18> */
.L_x_13276:
        /* <DEDUP_REMOVED lines=22> */
.L_x_13277:
        /* <DEDUP_REMOVED lines=22> */
.L_x_13278:
        /* <DEDUP_REMOVED lines=8> */
.L_x_13281:
[----:B------:R-:W-:-:S08]  /*0980*/  NOP ;  /* 0x0000000000007918 */ /* 0x000fd00000000000 */
[----:B------:R-:W0:Y:S02]  /*0990*/  USETMAXREG.TRY_ALLOC.CTAPOOL UP0, 0xa0 ;  /* 0x000000a0000079c8 */ /* 0x000e240008000600 */
[----:B0-----:R-:W-:-:S13]  /*09a0*/  PLOP3.LUT P0, PT, PT, PT, UP0, 0x80, 0x0 ;  /* 0x000000000000781c */ /* 0x001fda0003f0f008 */
[----:B------:R-:W-:Y:S05]  /*09b0*/  @!P0 BRA `(.L_x_13281) ;  /* 0xfffffffc00f08947 */ /* 0x000fea000383ffff */
[----:B------:R-:W2:Y:S01]  /*09c0*/  LDL.LU R0, [R1] ;  /* 0x0000000001007983 */ /* 0x000ea20000300800 */
[----:B------:R-:W0:Y:S01]  /*09d0*/  S2R R2, SR_TID.X ;  /* 0x0000000000027919 */ /* 0x000e220000002100 */
[----:B------:R-:W1:Y:S01]  /*09e0*/  S2UR UR38, SR_CgaCtaId ;  /* 0x00000000002679c3 */ /* 0x000e620000008800 */
[----:B------:R-:W-:Y:S01]  /*09f0*/  UMOV UR4, 0x400 ;  /* 0x0000040000047882 */ /* 0x000fe20000000000 */
[----:B0-----:R-:W-:-:S06]  /*0a00*/  SHF.R.U32.HI R2, RZ, 0x7, R2 ;  /* 0x00000007ff027819 */ /* 0x001fcc0000011602 */
[----:B------:R-:W-:Y:S06]  /*0a10*/  BAR.ARV 0x8, 0x200 ;  /* 0x0208000000007b1d */ /* 0x000fec0000002000 */
[----:B------:R-:W-:-:S13]  /*0a20*/  ISETP.NE.AND P0, PT, R2, 0x1, PT ;  /* 0x000000010200780c */ /* 0x000fda0003f05270 */
[----:B------:R-:W-:Y:S08]  /*0a30*/  @!P0 BAR.ARV 0x9, 0x100 ;  /* 0x0244000000008b1d */ /* 0x000ff00000002000 */
[----:B------:R-:W-:Y:S01]  /*0a40*/  BAR.SYNC.DEFER_BLOCKING 0x5, 0x200 ;  /* 0x0148000000007b1d */ /* 0x000fe20000010000 */
[----:B-1----:R-:W-:-:S06]  /*0a50*/  ULEA UR4, UR38, UR4, 0x18 ;  /* 0x0000000426047291 */ /* 0x002fcc000f8ec03f */
[----:B------:R-:W-:Y:S01]  /*0a60*/  IMAD.U32 R18, RZ, RZ, UR4 ;  /* 0x00000004ff127e24 */ /* 0x000fe2000f8e00ff */
[----:B------:R-:W-:-:S04]  /*0a70*/  ULDC UR4, c[0x0][0xc3c] ;  /* 0x00030f0000047ab9 */ /* 0x000fc80000000800 */
[----:B------:R-:W0:Y:S01]  /*0a80*/  LDS.128 R32, [R18+0x168d0] ;  /* 0x0168d00012207984 */ /* 0x000e220000000c00 */
[----:B------:R-:W-:Y:S06]  /*0a90*/  BAR.ARV 0x4, 0x200 ;  /* 0x0108000000007b1d */ /* 0x000fec0000002000 */
[----:B--2---:R-:W-:-:S04]  /*0aa0*/  LOP3.LUT R0, R0, 0xfffffff7, RZ, 0xc0, !PT ;  /* 0xfffffff700007812 */ /* 0x004fc800078ec0ff */
[----:B------:R-:W-:-:S05]  /*0ab0*/  @P0 LOP3.LUT R0, R0, 0x8, RZ, 0xfc, !PT ;  /* 0x0000000800000812 */ /* 0x000fca00078efcff */
[----:B------:R1:W-:Y:S01]  /*0ac0*/  STL [R1], R0 ;  /* 0x0000000001007387 */ /* 0x0003e20000100800 */
[----:B0-----:R-:W-:-:S13]  /*0ad0*/  ISETP.GE.AND P0, PT, R35, UR4, PT ;  /* 0x0000000423007c0c */ /* 0x001fda000bf06270 */
[----:B-1----:R-:W-:Y:S05]  /*0ae0*/  @P0 BRA `(.L_x_13282) ;  /* 0x0000016800180947 */ /* 0x002fea0003800000 */
[----:B------:R-:W0:Y:S01]  /*0af0*/  S2R R0, SR_TID.X ;  /* 0x0000000000007919 */ /* 0x000e220000002100 */
[----:B------:R-:W-:Y:S01]  /*0b00*/  MOV R19, RZ ;  /* 0x000000ff00137202 */ /* 0x000fe20000000f00 */
[----:B------:R-:W-:Y:S01]  /*0b10*/  IMAD.MOV.U32 R155, RZ, RZ, RZ ;  /* 0x000000ffff9b7224 */ /* 0x000fe200078e00ff */
[----:B------:R-:W-:Y:S01]  /*0b20*/  ULOP3.LUT UR39, UR36, 0x1, URZ, 0xfc, !UPT ;  /* 0x0000000124277892 */ /* 0x000fe2000f8efc3f */
[----:B------:R-:W-:Y:S01]  /*0b30*/  IMAD.MOV.U32 R156, RZ, RZ, RZ ;  /* 0x000000ffff9c7224 */ /* 0x000fe200078e00ff */
[----:B------:R-:W-:Y:S01]  /*0b40*/  UMOV UR37, URZ ;  /* 0x0000003f00257c82 */ /* 0x000fe20008000000 */
[----:B0-----:R-:W-:-:S05]  /*0b50*/  VIADD R11, R0, 0xffffff80 ;  /* 0xffffff80000b7836 */ /* 0x001fca0000000000 */
[----:B------:R-:W-:-:S04]  /*0b60*/  SHF.R.S32.HI R0, RZ, 0x1f, R11 ;  /* 0x0000001fff007819 */ /* 0x000fc8000001140b */
[CC--:B------:R-:W-:Y:S02]  /*0b70*/  LEA.HI R2, R0.reuse, R11.reuse, RZ, 0x7 ;  /* 0x0000000b00027211 */ /* 0x0c0fe400078f38ff */
[----:B------:R-:W-:Y:S02]  /*0b80*/  LEA.HI R4, R0, R11, RZ, 0x5 ;  /* 0x0000000b00047211 */ /* 0x000fe400078f28ff */
[----:B------:R-:W-:Y:S02]  /*0b90*/  LOP3.LUT R3, R2, 0xffffff80, RZ, 0xc0, !PT ;  /* 0xffffff8002037812 */ /* 0x000fe400078ec0ff */
[----:B------:R-:W-:Y:S02]  /*0ba0*/  SHF.R.S32.HI R12, RZ, 0x7, R2 ;  /* 0x00000007ff0c7819 */ /* 0x000fe40000011402 */
[----:B------:R-:W-:Y:S02]  /*0bb0*/  IADD3 R10, R11, -R3, RZ ;  /* 0x800000030b0a7210 */ /* 0x000fe40007ffe0ff */
[----:B------:R-:W-:-:S02]  /*0bc0*/  LEA.HI R3, R0, R11, RZ, 0x4 ;  /* 0x0000000b00037211 */ /* 0x000fc400078f20ff */
[----:B------:R-:W-:Y:S02]  /*0bd0*/  SHF.R.S32.HI R5, RZ, 0x1f, R10 ;  /* 0x0000001fff057819 */ /* 0x000fe4000001140a */
[----:B------:R-:W-:Y:S02]  /*0be0*/  SHF.R.S32.HI R6, RZ, 0x4, R3 ;  /* 0x00000004ff067819 */ /* 0x000fe40000011403 */
[----:B------:R-:W-:Y:S02]  /*0bf0*/  LEA.HI R7, R5, R10, RZ, 0x2 ;  /* 0x0000000a05077211 */ /* 0x000fe400078f10ff */
[C---:B------:R-:W-:Y:S02]  /*0c00*/  LOP3.LUT R2, R3.reuse, 0x3fffff0, RZ, 0xc0, !PT ;  /* 0x03fffff003027812 */ /* 0x040fe400078ec0ff */
[----:B------:R-:W-:Y:S02]  /*0c10*/  LEA.HI R3, R3, R6, RZ, 0x1 ;  /* 0x0000000603037211 */ /* 0x000fe400078f08ff */
[--C-:B------:R-:W-:Y:S01]  /*0c20*/  SHF.R.S32.HI R8, RZ, 0x2, R7.reuse ;  /* 0x00000002ff087819 */ /* 0x100fe20000011407 */
[----:B------:R-:W-:Y:S01]  /*0c30*/  IMAD.IADD R2, R11, 0x1, -R2 ;  /* 0x000000010b027824 */ /* 0x000fe200078e0a02 */
[----:B------:R-:W-:-:S02]  /*0c40*/  SHF.R.S32.HI R9, RZ, 0x1f, R7 ;  /* 0x0000001fff097819 */ /* 0x000fc40000011407 */
[----:B------:R-:W-:Y:S01]  /*0c50*/  SHF.R.S32.HI R13, RZ, 0x5, R4 ;  /* 0x00000005ff0d7819 */ /* 0x000fe20000011404 */
[----:B------:R-:W-:Y:S01]  /*0c60*/  IMAD.HI R4, R12, 0x55555556, RZ ;  /* 0x555555560c047827 */ /* 0x000fe200078e02ff */
[----:B------:R-:W-:Y:S02]  /*0c70*/  LOP3.LUT R3, R3, 0x1ffffffe, RZ, 0xc0, !PT ;  /* 0x1ffffffe03037812 */ /* 0x000fe400078ec0ff */
[----:B------:R-:W-:Y:S02]  /*0c80*/  LEA.HI R9, R9, R8, RZ, 0x3 ;  /* 0x0000000809097211 */ /* 0x000fe400078f18ff */
[----:B------:R-:W-:Y:S01]  /*0c90*/  LEA R2, R13, R2, 0x4 ;  /* 0x000000020d027211 */ /* 0x000fe200078e20ff */
[----:B------:R-:W-:Y:S01]  /*0ca0*/  IMAD.IADD R3, R6, 0x1, -R3 ;  /* 0x0000000106037824 */ /* 0x000fe200078e0a03 */
[----:B------:R-:W-:Y:S02]  /*0cb0*/  LOP3.LUT R9, R9, 0xfffffff8, RZ, 0xc0, !PT ;  /* 0xfffffff809097812 */ /* 0x000fe400078ec0ff */
[----:B------:R-:W-:Y:S01]  /*0cc0*/  LEA.HI R5, R5, R10, RZ, 0x5 ;  /* 0x0000000a05057211 */ /* 0x000fe200078f28ff */
[----:B------:R-:W-:Y:S01]  /*0cd0*/  IMAD R6, R2, 0x8, R3 ;  /* 0x0000000802067824 */ /* 0x000fe200078e0203 */
[----:B------:R-:W-:Y:S01]  /*0ce0*/  LEA.HI R4, R4, R4, RZ, 0x1 ;  /* 0x0000000404047211 */ /* 0x000fe200078f08ff */
[----:B------:R-:W-:Y:S01]  /*0cf0*/  IMAD.IADD R8, R8, 0x1, -R9 ;  /* 0x0000000108087824 */ /* 0x000fe200078e0a09 */
[----:B------:R-:W-:-:S02]  /*0d00*/  SHF.R.S32.HI R5, RZ, 0x5, R5 ;  /* 0x00000005ff057819 */ /* 0x000fc40000011405 */
[-C--:B------:R-:W-:Y:S01]  /*0d10*/  LEA.HI R2, R0, R11.reuse, RZ, 0x2 ;  /* 0x0000000b00027211 */ /* 0x080fe200078f10ff */
[----:B------:R-:W-:Y:S01]  /*0d20*/  IMAD R4, R4, -0x3, R12 ;  /* 0xfffffffd04047824 */ /* 0x000fe200078e020c */
[----:B------:R-:W-:Y:S01]  /*0d30*/  LEA.HI R3, R0, R11, RZ, 0x3 ;  /* 0x0000000b00037211 */ /* 0x000fe200078f18ff */
[----:B------:R-:W-:Y:S01]  /*0d40*/  IMAD R5, R5, 0x10, R8 ;  /* 0x0000001005057824 */ /* 0x000fe200078e0208 */
[--C-:B------:R-:W-:Y:S02]  /*0d50*/  SHF.R.S32.HI R153, RZ, 0x2, R2.reuse ;  /* 0x00000002ff997819 */ /* 0x100fe40000011402 */
[----:B------:R-:W-:Y:S01]  /*0d60*/  SHF.R.S32.HI R0, RZ, 0x1f, R2 ;  /* 0x0000001fff007819 */ /* 0x000fe20000011402 */
[----:B------:R-:W-:Y:S01]  /*0d70*/  IMAD R9, R4, 0x40, R5 ;  /* 0x0000004004097824 */ /* 0x000fe200078e0205 */
[----:B------:R-:W-:Y:S02]  /*0d80*/  LOP3.LUT R2, R2, 0xfffffffc, RZ, 0xc0, !PT ;  /* 0xfffffffc02027812 */ /* 0x000fe400078ec0ff */
[----:B------:R-:W-:-:S02]  /*0d90*/  IADD3 R8, R153, 0x60, RZ ;  /* 0x0000006099087810 */ /* 0x000fc40007ffe0ff */
[----:B------:R-:W-:Y:S01]  /*0da0*/  SHF.R.S32.HI R4, RZ, 0x3, R3 ;  /* 0x00000003ff047819 */ /* 0x000fe20000011403 */
[----:B------:R-:W-:Y:S01]  /*0db0*/  IMAD.IADD R5, R11, 0x1, -R2 ;  /* 0x000000010b057824 */ /* 0x000fe200078e0a02 */
[----:B------:R-:W-:Y:S01]  /*0dc0*/  LOP3.LUT R3, R3, 0xfffffff8, RZ, 0xc0, !PT ;  /* 0xfffffff803037812 */ /* 0x000fe200078ec0ff */
[----:B------:R-:W-:Y:S01]  /*0dd0*/  STL [R1+0x5c], R9 ;  /* 0x00005c0901007387 */ /* 0x000fe20000100800 */
[----:B------:R-:W-:Y:S01]  /*0de0*/  LEA.HI R0, R0, R153, RZ, 0x3 ;  /* 0x0000009900007211 */ /* 0x000fe200078f18ff */
[----:B------:R-:W-:Y:S01]  /*0df0*/  IMAD.SHL.U32 R16, R5, 0x8, RZ ;  /* 0x0000000805107824 */ /* 0x000fe200078e00ff */
[----:B------:R-:W-:Y:S01]  /*0e00*/  SHF.R.S32.HI R4, RZ, 0x1f, R8 ;  /* 0x0000001fff047819 */ /* 0x000fe20000011408 */
[----:B------:R-:W-:Y:S01]  /*0e10*/  IMAD.IADD R2, R11, 0x1, -R3 ;  /* 0x000000010b027824 */ /* 0x000fe200078e0a03 */
[----:B------:R-:W-:Y:S01]  /*0e20*/  LOP3.LUT R0, R0, 0xfffffff8, RZ, 0xc0, !PT ;  /* 0xfffffff800007812 */ /* 0x000fe200078ec0ff */
[----:B------:R-:W-:Y:S01]  /*0e30*/  IMAD.SHL.U32 R3, R8, 0x40, RZ ;  /* 0x0000004008037824 */ /* 0x000fe200078e00ff */
[----:B------:R-:W-:Y:S01]  /*0e40*/  LEA.HI R2, R5, R5, RZ, 0x1 ;  /* 0x0000000505027211 */ /* 0x000fe200078f08ff */
[----:B------:R-:W-:Y:S01]  /*0e50*/  STL [R1+0x4], RZ ;  /* 0x000004ff01007387 */ /* 0x000fe20000100800 */
[----:B------:R-:W-:Y:S01]  /*0e60*/  LEA.HI R4, R4, R8, RZ, 0x3 ;  /* 0x0000000804047211 */ /* 0x000fe200078f18ff */
[----:B------:R-:W-:Y:S01]  /*0e70*/  IMAD.IADD R11, R153, 0x1, -R0 ;  /* 0x00000001990b7824 */ /* 0x000fe200078e0a00 */
[----:B------:R-:W-:-:S02]  /*0e80*/  SHF.L.U32 R22, R5, 0x2, RZ ;  /* 0x0000000205167819 */ /* 0x000fc400000006ff */
[----:B------:R-:W-:Y:S01]  /*0e90*/  LOP3.LUT R0, R2, 0x1ffffffe, RZ, 0xc0, !PT ;  /* 0x1ffffffe02007812 */ /* 0x000fe200078ec0ff */
[----:B------:R-:W-:Y:S01]  /*0ea0*/  IMAD.SHL.U32 R4, R4, 0x40, RZ ;  /* 0x0000004004047824 */ /* 0x000fe200078e00ff */
[----:B------:R-:W-:Y:S01]  /*0eb0*/  LOP3.LUT R3, R3, 0x1c0, RZ, 0xc0, !PT ;  /* 0x000001c003037812 */ /* 0x000fe200078ec0ff */
[----:B------:R-:W-:Y:S01]  /*0ec0*/  VIADD R157, R22, 0x10 ;  /* 0x00000010169d7836 */ /* 0x000fe20000000000 */
[----:B------:R-:W-:Y:S01]  /*0ed0*/  IADD3 R0, R5, -R0, RZ ;  /* 0x8000000005007210 */ /* 0x000fe20007ffe0ff */
[----:B------:R0:W-:Y:S01]  /*0ee0*/  STL [R1+0x14], R11 ;  /* 0x0000140b01007387 */ /* 0x0001e20000100800 */
[----:B------:R-:W-:Y:S01]  /*0ef0*/  LOP3.LUT R7, R7, 0x7ffffffc, RZ, 0xc0, !PT ;  /* 0x7ffffffc07077812 */ /* 0x000fe200078ec0ff */
[----:B------:R-:W-:Y:S01]  /*0f00*/  VIADD R2, R16, 0x20 ;  /* 0x0000002010027836 */ /* 0x000fe20000000000 */
[----:B------:R-:W-:Y:S01]  /*0f10*/  SHF.R.U32.HI R5, RZ, 0x3, R3 ;  /* 0x00000003ff057819 */ /* 0x000fe20000011603 */
[----:B------:R-:W-:Y:S01]  /*0f20*/  IMAD R0, R0, 0x8, R9 ;  /* 0x0000000800007824 */ /* 0x000fe200078e0209 */
[----:B------:R-:W-:Y:S01]  /*0f30*/  LOP3.LUT R3, R3, 0x38, R16, 0xf8, !PT ;  /* 0x0000003803037812 */ /* 0x000fe200078ef810 */
[----:B------:R-:W-:Y:S01]  /*0f40*/  IMAD.IADD R7, R10, 0x1, -R7 ;  /* 0x000000010a077824 */ /* 0x000fe200078e0a07 */
[----:B------:R-:W-:-:S02]  /*0f50*/  LOP3.LUT R4, R4, 0xfffffe00, RZ, 0xc0, !PT ;  /* 0xfffffe0004047812 */ /* 0x000fc400078ec0ff */
[----:B------:R-:W-:Y:S01]  /*0f60*/  SHF.R.S32.HI R8, RZ, 0x1f, R157 ;  /* 0x0000001fff087819 */ /* 0x000fe2000001149d */
[C---:B0-----:R-:W-:Y:S01]  /*0f70*/  IMAD.SHL.U32 R11, R157.reuse, 0x2, RZ ;  /* 0x000000029d0b7824 */ /* 0x041fe200078e00ff */
[----:B------:R-:W-:Y:S01]  /*0f80*/  LOP3.LUT R3, R4, R3, R5, 0xf6, !PT ;  /* 0x0000000304037212 */ /* 0x000fe200078ef605 */
[----:B------:R0:W-:Y:S01]  /*0f90*/  STL [R1+0x24], R4 ;  /* 0x0000240401007387 */ /* 0x0001e20000100800 */
[----:B------:R-:W-:Y:S02]  /*0fa0*/  SHF.L.U32 R6, R6, 0x3, RZ ;  /* 0x0000000306067819 */ /* 0x000fe400000006ff */
[----:B------:R-:W-:Y:S01]  /*0fb0*/  SHF.L.U64.HI R5, R157, 0x1, R8 ;  /* 0x000000019d057819 */ /* 0x000fe20000010208 */
[----:B------:R-:W-:Y:S01]  /*0fc0*/  IMAD R3, R3, 0x2, R18 ;  /* 0x0000000203037824 */ /* 0x000fe200078e0212 */
[----:B------:R1:W-:Y:S01]  /*0fd0*/  STL [R1+0x54], R11 ;  /* 0x0000540b01007387 */ /* 0x0003e20000100800 */
[----:B------:R-:W-:Y:S02]  /*0fe0*/  SHF.R.S32.HI R17, RZ, 0x1f, R16 ;  /* 0x0000001fff117819 */ /* 0x000fe40000011410 */
[----:B------:R-:W-:Y:S01]  /*0ff0*/  SHF.R.S32.HI R154, RZ, 0x1f, R2 ;  /* 0x0000001fff9a7819 */ /* 0x000fe20000011402 */
[----:B------:R1:W-:Y:S01]  /*1000*/  STL [R1+0x64], R6 ;  /* 0x0000640601007387 */ /* 0x0003e20000100800 */
[----:B0-----:R-:W-:-:S03]  /*1010*/  IMAD.SHL.U32 R4, R7, 0x2, RZ ;  /* 0x0000000207047824 */ /* 0x001fc600078e00ff */
[----:B------:R1:W-:Y:S04]  /*1020*/  STL [R1+0x50], R5 ;  /* 0x0000500501007387 */ /* 0x0003e80000100800 */
[----:B------:R1:W-:Y:S04]  /*1030*/  STL [R1+0x28], R4 ;  /* 0x0000280401007387 */ /* 0x0003e80000100800 */
[----:B------:R1:W-:Y:S04]  /*1040*/  STL [R1+0x58], R3 ;  /* 0x0000580301007387 */ /* 0x0003e80000100800 */
[----:B------:R1:W-:Y:S02]  /*1050*/  STL [R1+0x60], R0 ;  /* 0x0000600001007387 */ /* 0x0003e40000100800 */
.L_x_13421:
[----:B01-3--:R-:W0:Y:S02]  /*1060*/  LDC.64 R4, c[0x0][0xc88] ;  /* 0x00032200ff047b82 */ /* 0x00be240000000a00 */
[----:B0-----:R-:W-:-:S05]  /*1070*/  IMAD.WIDE R4, R35, 0x4, R4 ;  /* 0x0000000423047825 */ /* 0x001fca00078e0204 */
[----:B--2-4-:R-:W2:Y:S01]  /*1080*/  LDG.E R36, desc[UR42][R4.64] ;  /* 0x0000002a04247981 */ /* 0x014ea2000c1e1900 */
        /* <DEDUP_REMOVED lines=11> */
[----:B------:R0:W-:Y:S08]  /*1140*/  STL [R1+0x34], R36 ;  /* 0x0000342401007387 */ /* 0x0001f00000100800 */
[----:B------:R-:W-:-:S02]  /*1150*/  @P1 LEA R6, P2, R36, UR4, 0x2 ;  /* 0x0000000424061c11 */ /* 0x000fc4000f8410ff */
[C---:B------:R-:W-:Y:S01]  /*1160*/  SHF.L.U32 R38, R36.reuse, 0x2, RZ ;  /* 0x0000000224267819 */ /* 0x040fe200000006ff */
[----:B------:R0:W-:Y:S01]  /*1170*/  STL [R1+0x4c], R0 ;  /* 0x00004c0001007387 */ /* 0x0001e20000100800 */
[C-C-:B------:R-:W-:Y:S02]  /*1180*/  @P1 LEA.HI.X R7, R36.reuse, UR5, R0.reuse, 0x2, P2 ;  /* 0x0000000524071c11 */ /* 0x140fe400090f1400 */
[----:B------:R-:W-:Y:S01]  /*1190*/  ISETP.NE.U32.AND P2, PT, RZ, UR8, PT ;  /* 0x00000008ff007c0c */ /* 0x000fe2000bf45070 */
[----:B------:R-:W-:Y:S01]  /*11a0*/  ULDC UR4, c[0x0][0x288] ;  /* 0x0000a20000047ab9 */ /* 0x000fe20000000800 */
[----:B------:R-:W-:Y:S01]  /*11b0*/  SHF.L.U64.HI R37, R36, 0x2, R0 ;  /* 0x0000000224257819 */ /* 0x000fe20000010200 */
[----:B------:R0:W5:Y:S01]  /*11c0*/  @P1 LDG.E R10, desc[UR42][R6.64] ;  /* 0x0000002a060a1981 */ /* 0x000162000c1e1900 */
[----:B------:R-:W-:Y:S02]  /*11d0*/  ISETP.NE.AND.EX P2, PT, RZ, UR9, PT, P2 ;  /* 0x00000009ff007c0c */ /* 0x000fe4000bf45320 */
[----:B------:R-:W-:Y:S01]  /*11e0*/  IADD3 R8, P3, R38, UR6, RZ ;  /* 0x0000000626087c10 */ /* 0x000fe2000ff7e0ff */
[----:B------:R-:W-:Y:S01]  /*11f0*/  IMAD.U32 R24, RZ, RZ, UR4 ;  /* 0x00000004ff187e24 */ /* 0x000fe2000f8e00ff */
[----:B------:R-:W-:Y:S01]  /*1200*/  ULDC.64 UR4, c[0x0][0x418] ;  /* 0x0001060000047ab9 */ /* 0x000fe20000000a00 */
[----:B------:R0:W-:Y:S01]  /*1210*/  STL [R1+0x3c], R38 ;  /* 0x00003c2601007387 */ /* 0x0001e20000100800 */
[----:B------:R-:W-:-:S07]  /*1220*/  IADD3.X R9, R37, UR7, RZ, P3, !PT ;  /* 0x0000000725097c10 */ /* 0x000fce0009ffe4ff */
[----:B------:R-:W-:Y:S01]  /*1230*/  @P2 IADD3 R4, P1, R38, UR8, RZ ;  /* 0x0000000826042c10 */ /* 0x000fe2000ff3e0ff */
[----:B------:R0:W5:Y:S03]  /*1240*/  @P0 LDG.E R68, desc[UR42][R8.64] ;  /* 0x0000002a08440981 */ /* 0x000166000c1e1900 */
[----:B------:R-:W-:Y:S01]  /*1250*/  @P2 IADD3.X R5, R37, UR9, RZ, P1, !PT ;  /* 0x0000000925052c10 */ /* 0x000fe20008ffe4ff */
[----:B------:R-:W-:Y:S01]  /*1260*/  UISETP.NE.U32.AND UP0, UPT, UR4, URZ, UPT ;  /* 0x0000003f0400728c */ /* 0x000fe2000bf05070 */
[----:B------:R0:W-:Y:S02]  /*1270*/  STL [R1+0x40], R37 ;  /* 0x0000402501007387 */ /* 0x0001e40000100800 */
[----:B------:R-:W-:Y:S02]  /*1280*/  ULDC UR4, c[0x0][0x424] ;  /* 0x0001090000047ab9 */ /* 0x000fe40000000800 */
[----:B------:R0:W5:Y:S01]  /*1290*/  @P2 LDG.E R24, desc[UR42][R4.64] ;  /* 0x0000002a04182981 */ /* 0x000162000c1e1900 */
[----:B------:R-:W-:-:S03]  /*12a0*/  UISETP.NE.AND.EX UP0, UPT, UR5, URZ, UPT, UP0 ;  /* 0x0000003f0500728c */ /* 0x000fc6000bf05300 */
[----:B------:R-:W-:Y:S01]  /*12b0*/  ULDC UR5, c[0x0][0x2f0] ;  /* 0x0000bc0000057ab9 */ /* 0x000fe20000000800 */
[----:B------:R-:W-:-:S04]  /*12c0*/  USEL UR4, UR4, 0x1, UP0 ;  /* 0x0000000104047887 */ /* 0x000fc80008000000 */
[----:B------:R-:W-:-:S03]  /*12d0*/  UIMAD UR4, UR4, UR5, URZ ;  /* 0x00000005040472a4 */ /* 0x000fc6000f8e023f */
[----:B------:R-:W-:Y:S02]  /*12e0*/  ULDC UR5, c[0x0][0x348] ;  /* 0x0000d20000057ab9 */ /* 0x000fe40000000800 */
[----:B------:R-:W-:Y:S01]  /*12f0*/  MOV R27, UR5 ;  /* 0x00000005001b7c02 */ /* 0x000fe20008000f00 */
        /* <DEDUP_REMOVED lines=11> */
.L_x_13283:
        /* <DEDUP_REMOVED lines=14> */
.L_x_13284:
[----:B------:R-:W-:Y:S05]  /*1490*/  @!P0 BRA `(.L_x_13285) ;  /* 0x00000000000c8947 */ /* 0x000fea0003800000 */
[----:B------:R-:W2:Y:S04]  /*14a0*/  LDG.E R0, desc[UR42][R8.64] ;  /* 0x0000002a08007981 */ /* 0x000ea8000c1e1900 */
[----:B------:R-:W2:Y:S02]  /*14b0*/  LDG.E R31, desc[UR42][R8.64+0x4] ;  /* 0x0000042a081f7981 */ /* 0x000ea4000c1e1900 */
[----:B--2---:R-:W-:-:S07]  /*14c0*/  IMAD.IADD R31, R31, 0x1, -R0 ;  /* 0x000000011f1f7824 */ /* 0x004fce00078e0a00 */
.L_x_13285:
[----:B------:R-:W-:Y:S01]  /*14d0*/  ULDC.64 UR4, c[0x0][0xa10] ;  /* 0x0002840000047ab9 */ /* 0x000fe20000000a00 */
[----:B------:R-:W2:Y:S01]  /*14e0*/  LDL.LU R32, [R1] ;  /* 0x0000000001207983 */ /* 0x000ea20000300800 */
[----:B------:R-:W-:-:S04]  /*14f0*/  ISETP.NE.U32.AND P0, PT, RZ, UR4, PT ;  /* 0x00000004ff007c0c */ /* 0x000fc8000bf05070 */
[----:B------:R-:W-:Y:S01]  /*1500*/  ISETP.NE.AND.EX P0, PT, RZ, UR5, PT, P0 ;  /* 0x00000005ff007c0c */ /* 0x000fe2000bf05300 */
[----:B------:R-:W-:Y:S02]  /*1510*/  ULDC.64 UR4, c[0x0][0xa30] ;  /* 0x00028c0000047ab9 */ /* 0x000fe40000000a00 */
[----:B------:R-:W-:-:S10]  /*1520*/  ISETP.NE.U32.AND P1, PT, RZ, UR4, PT ;  /* 0x00000004ff007c0c */ /* 0x000fd4000bf25070 */
[----:B0-----:R-:W0:Y:S02]  /*1530*/  @P0 LDC.64 R4, c[0x0][0xa10] ;  /* 0x00028400ff040b82 */ /* 0x001e240000000a00 */
[----:B0-----:R-:W-:-:S05]  /*1540*/  @P0 IMAD.WIDE R4, R36, 0x4, R4 ;  /* 0x0000000424040825 */ /* 0x001fca00078e0204 */
[----:B------:R-:W3:Y:S04]  /*1550*/  @P0 LDG.E R0, desc[UR42][R4.64] ;  /* 0x0000002a04000981 */ /* 0x000ee8000c1e1900 */
[----:B------:R0:W3:Y:S01]  /*1560*/  @P0 LDG.E R3, desc[UR42][R4.64+0x4] ;  /* 0x0000042a04030981 */ /* 0x0000e2000c1e1900 */
[----:B------:R-:W-:Y:S02]  /*1570*/  ISETP.NE.AND.EX P1, PT, RZ, UR5, PT, P1 ;  /* 0x00000005ff007c0c */ /* 0x000fe4000bf25310 */
[----:B-----5:R-:W-:-:S11]  /*1580*/  MOV R25, R31 ;  /* 0x0000001f00197202 */ /* 0x020fd60000000f00 */
[----:B------:R-:W-:-:S04]  /*1590*/  @P1 IADD3 R6, P2, R38, UR4, RZ ;  /* 0x0000000426061c10 */ /* 0x000fc8000ff5e0ff */
[----:B------:R-:W-:-:S05]  /*15a0*/  @P1 IADD3.X R7, R37, UR5, RZ, P2, !PT ;  /* 0x0000000525071c10 */ /* 0x000fca00097fe4ff */
[----:B------:R1:W5:Y:S01]  /*15b0*/  @P1 LDG.E R25, desc[UR42][R6.64] ;  /* 0x0000002a06191981 */ /* 0x000362000c1e1900 */
[----:B------:R-:W-:Y:S01]  /*15c0*/  IMAD.IADD R10, R31, 0x1, -R10 ;  /* 0x000000011f0a7824 */ /* 0x000fe200078e0a0a */
[----:B------:R-:W-:Y:S01]  /*15d0*/  LOP3.LUT R12, R11, 0xff, RZ, 0xc0, !PT ;  /* 0x000000ff0b0c7812 */ /* 0x000fe200078ec0ff */
[----:B------:R-:W-:Y:S01]  /*15e0*/  BSSY B0, `(.L_x_13286) ;  /* 0x000002c000007945 */ /* 0x000fe20003800000 */
[----:B------:R-:W-:Y:S01]  /*15f0*/  SHF.R.U32.HI R8, RZ, 0x10, R11 ;  /* 0x00000010ff087819 */ /* 0x000fe2000001160b */
[----:B0-----:R-:W-:Y:S02]  /*1600*/  IMAD.MOV.U32 R5, RZ, RZ, RZ ;  /* 0x000000ffff057224 */ /* 0x001fe400078e00ff */
[----:B------:R1:W-:Y:S04]  /*1610*/  STL [R1+0x48], R12 ;  /* 0x0000480c01007387 */ /* 0x0003e80000100800 */
[----:B------:R1:W-:Y:S01]  /*1620*/  STL [R1+0x30], R8 ;  /* 0x0000300801007387 */ /* 0x0003e20000100800 */
[----:B--2---:R-:W-:Y:S01]  /*1630*/  LOP3.LUT R32, R32, 0xfffffffb, RZ, 0xc0, !PT ;  /* 0xfffffffb20207812 */ /* 0x004fe200078ec0ff */
[----:B---3--:R-:W-:-:S04]  /*1640*/  @P0 IMAD.IADD R27, R3, 0x1, -R0 ;  /* 0x00000001031b0824 */ /* 0x008fc800078e0a00 */
[----:B------:R-:W-:-:S05]  /*1650*/  IMAD.IADD R89, R10, 0x1, R27 ;  /* 0x000000010a597824 */ /* 0x000fca00078e021b */
[C---:B------:R-:W-:Y:S02]  /*1660*/  ISETP.GE.AND P3, PT, R89.reuse, 0x1, PT ;  /* 0x000000015900780c */ /* 0x040fe40003f66270 */
[----:B------:R-:W-:-:S04]  /*1670*/  IADD3 R0, R89, 0x7f, RZ ;  /* 0x0000007f59007810 */ /* 0x000fc80007ffe0ff */
[----:B------:R-:W-:-:S04]  /*1680*/  SHF.R.S32.HI R3, RZ, 0x1f, R0 ;  /* 0x0000001fff037819 */ /* 0x000fc80000011400 */
[----:B------:R-:W-:-:S03]  /*1690*/  LEA.HI R3, R3, R0, RZ, 0x7 ;  /* 0x0000000003037211 */ /* 0x000fc600078f38ff */
[----:B------:R-:W-:Y:S02]  /*16a0*/  @P3 LOP3.LUT R32, R32, 0x4, RZ, 0xfc, !PT ;  /* 0x0000000420203812 */ /* 0x000fe400078efcff */
[----:B------:R-:W-:-:S03]  /*16b0*/  SHF.R.S32.HI R26, RZ, 0x7, R3 ;  /* 0x00000007ff1a7819 */ /* 0x000fc60000011403 */
[----:B------:R1:W-:Y:S01]  /*16c0*/  STL [R1], R32 ;  /* 0x0000002001007387 */ /* 0x0003e20000100800 */
[----:B------:R-:W-:Y:S05]  /*16d0*/  @!P3 BRA `(.L_x_13287) ;  /* 0x000000000070b947 */ /* 0x000fea0003800000 */
[----:B------:R-:W-:Y:S01]  /*16e0*/  ISETP.NE.AND P0, PT, R8, RZ, PT ;  /* 0x000000ff0800720c */ /* 0x000fe20003f05270 */
[----:B------:R-:W-:-:S03]  /*16f0*/  ULDC UR4, c[0x0][0x9f0] ;  /* 0x00027c0000047ab9 */ /* 0x000fc60000000800 */
[----:B------:R-:W-:-:S04]  /*1700*/  SEL R9, R8, UR4, P0 ;  /* 0x0000000408097c07 */ /* 0x000fc80008000000 */
[-C--:B-1----:R-:W-:Y:S02]  /*1710*/  IABS R6, R9.reuse ;  /* 0x0000000900067213 */ /* 0x082fe40000000000 */
        /* <DEDUP_REMOVED lines=24> */
.L_x_13287:
[----:B------:R-:W-:Y:S05]  /*18a0*/  BSYNC B0 ;  /* 0x0000000000007941 */ /* 0x000fea0003800000 */
.L_x_13286:
        /* <DEDUP_REMOVED lines=24> */
[----:B------:R0:W2:Y:S01]  /*1a30*/  LDC.64 R14, c[0x4][R0] ;  /* 0x01000000000e7b82 */ /* 0x0000a20000000a00 */
[----:B------:R-:W-:Y:S01]  /*1a40*/  MOV R5, UR5 ;  /* 0x0000000500057c02 */ /* 0x000fe20008000f00 */
[----:B------:R-:W-:Y:S01]  /*1a50*/  ULDC.64 UR4, c[0x4][0x140] ;  /* 0x0100500000047ab9 */ /* 0x000fe20000000a00 */
[----:B------:R-:W-:Y:S01]  /*1a60*/  IMAD.U32 R10, RZ, RZ, UR6 ;  /* 0x00000006ff0a7e24 */ /* 0x000fe2000f8e00ff */
[----:B------:R-:W-:Y:S01]  /*1a70*/  MOV R11, UR7 ;  /* 0x00000007000b7c02 */ /* 0x000fe20008000f00 */
[----:B-1----:R-:W-:Y:S02]  /*1a80*/  IMAD.U32 R6, RZ, RZ, UR4 ;  /* 0x00000004ff067e24 */ /* 0x002fe4000f8e00ff */
[----:B------:R-:W-:-:S02]  /*1a90*/  IMAD.U32 R7, RZ, RZ, UR5 ;  /* 0x00000005ff077e24 */ /* 0x000fc4000f8e00ff */
[----:B------:R-:W-:Y:S02]  /*1aa0*/  IMAD.MOV.U32 R8, RZ, RZ, 0x70 ;  /* 0x00000070ff087424 */ /* 0x000fe400078e00ff */
[----:B------:R-:W-:Y:S02]  /*1ab0*/  IMAD.MOV.U32 R12, RZ, RZ, 0x1 ;  /* 0x00000001ff0c7424 */ /* 0x000fe400078e00ff */
[----:B0-----:R-:W-:-:S07]  /*1ac0*/  IMAD.MOV.U32 R13, RZ, RZ, RZ ;  /* 0x000000ffff0d7224 */ /* 0x001fce00078e00ff */
[----:B------:R-:W-:-:S07]  /*1ad0*/  LEPC R20, `(.L_x_13290) ;  /* 0x000000001014794e */ /* 0x000fce0000000000 */
[----:B--2--5:R-:W-:Y:S05]  /*1ae0*/  CALL.ABS.NOINC R14 ;  /* 0x000000000e007343 */ /* 0x024fea0003c00000 */
.L_x_13290:
[----:B------:R-:W-:Y:S05]  /*1af0*/  BSYNC B6 ;  /* 0x0000000000067941 */ /* 0x000fea0003800000 */
.L_x_13289:
        /* <DEDUP_REMOVED lines=8> */
[----:B------:R0:W2:Y:S01]  /*1b80*/  LDC.64 R14, c[0x4][R0] ;  /* 0x01000000000e7b82 */ /* 0x0000a20000000a00 */
[----:B------:R-:W-:Y:S01]  /*1b90*/  IMAD.U32 R5, RZ, RZ, UR5 ;  /* 0x00000005ff057e24 */ /* 0x000fe2000f8e00ff */
[----:B------:R-:W-:Y:S01]  /*1ba0*/  ULDC.64 UR4, c[0x4][0x140] ;  /* 0x0100500000047ab9 */ /* 0x000fe20000000a00 */
[----:B------:R-:W-:Y:S01]  /*1bb0*/  IMAD.U32 R10, RZ, RZ, UR6 ;  /* 0x00000006ff0a7e24 */ /* 0x000fe2000f8e00ff */
[----:B-1----:R-:W-:Y:S01]  /*1bc0*/  MOV R7, UR5 ;  /* 0x0000000500077c02 */ /* 0x002fe20008000f00 */
[----:B------:R-:W-:Y:S01]  /*1bd0*/  IMAD.U32 R6, RZ, RZ, UR4 ;  /* 0x00000004ff067e24 */ /* 0x000fe2000f8e00ff */
[----:B------:R-:W-:Y:S01]  /*1be0*/  MOV R12, 0x1 ;  /* 0x00000001000c7802 */ /* 0x000fe20000000f00 */
[----:B------:R-:W-:-:S02]  /*1bf0*/  IMAD.U32 R11, RZ, RZ, UR7 ;  /* 0x00000007ff0b7e24 */ /* 0x000fc4000f8e00ff */
[----:B------:R-:W-:Y:S02]  /*1c00*/  IMAD.MOV.U32 R8, RZ, RZ, 0x70 ;  /* 0x00000070ff087424 */ /* 0x000fe400078e00ff */
[----:B0-----:R-:W-:-:S07]  /*1c10*/  IMAD.MOV.U32 R13, RZ, RZ, RZ ;  /* 0x000000ffff0d7224 */ /* 0x001fce00078e00ff */
[----:B------:R-:W-:-:S07]  /*1c20*/  LEPC R20, `(.L_x_13292) ;  /* 0x000000001014794e */ /* 0x000fce0000000000 */
[----:B--2--5:R-:W-:Y:S05]  /*1c30*/  CALL.ABS.NOINC R14 ;  /* 0x000000000e007343 */ /* 0x024fea0003c00000 */
.L_x_13292:
[----:B------:R-:W-:Y:S05]  /*1c40*/  BSYNC B6 ;  /* 0x0000000000067941 */ /* 0x000fea0003800000 */
.L_x_13291:
[----:B------:R-:W-:Y:S01]  /*1c50*/  ULDC.64 UR4, c[0x0][0x9f8] ;  /* 0x00027e0000047ab9 */ /* 0x000fe20000000a00 */
[----:B------:R-:W-:Y:S01]  /*1c60*/  IMAD.MOV.U32 R69, RZ, RZ, R36 ;  /* 0x000000ffff457224 */ /* 0x000fe200078e0024 */
[----:B------:R-:W-:Y:S01]  /*1c70*/  ISETP.NE.U32.AND P0, PT, RZ, UR4, PT ;  /* 0x00000004ff007c0c */ /* 0x000fe2000bf05070 */
[----:B------:R-:W2:Y:S01]  /*1c80*/  LDL R14, [R1+0x24] ;  /* 0x00002400010e7983 */ /* 0x000ea20000100800 */
[----:B------:R-:W0:Y:S02]  /*1c90*/  LDC.64 R4, c[0x0][0x3f8] ;  /* 0x0000fe00ff047b82 */ /* 0x000e240000000a00 */
[----:B------:R-:W-:-:S06]  /*1ca0*/  ISETP.NE.AND.EX P0, PT, RZ, UR5, PT, P0 ;  /* 0x00000005ff007c0c */ /* 0x000fcc000bf05300 */
[----:B------:R-:W3:Y:S07]  /*1cb0*/  LDC R59, c[0x0][0x3f4] ;  /* 0x0000fd00ff3b7b82 */ /* 0x000eee0000000800 */
[----:B-1----:R-:W-:Y:S01]  /*1cc0*/  @P0 IADD3 R6, P1, R38, UR4, RZ ;  /* 0x0000000426060c10 */ /* 0x002fe2000ff3e0ff */
[----:B------:R-:W1:Y:S01]  /*1cd0*/  LDC.64 R62, c[0x0][0x408] ;  /* 0x00010200ff3e7b82 */ /* 0x000e620000000a00 */
[----:B------:R-:W4:Y:S02]  /*1ce0*/  LDL R38, [R1+0x14] ;  /* 0x0000140001267983 */ /* 0x000f240000100800 */
[----:B------:R-:W-:-:S05]  /*1cf0*/  @P0 IADD3.X R7, R37, UR5, RZ, P1, !PT ;  /* 0x0000000525070c10 */ /* 0x000fca0008ffe4ff */
[----:B------:R1:W2:Y:S01]  /*1d00*/  @P0 LDG.E R69, desc[UR42][R6.64] ;  /* 0x0000002a06450981 */ /* 0x0002a2000c1e1900 */
[----:B------:R-:W1:Y:S01]  /*1d10*/  S2R R36, SR_TID.X ;  /* 0x0000000000247919 */ /* 0x000e620000002100 */
[----:B------:R-:W-:Y:S02]  /*1d20*/  SHF.R.S32.HI R3, RZ, 0x1f, R153 ;  /* 0x0000001fff037819 */ /* 0x000fe40000011499 */
[----:B------:R-:W-:-:S03]  /*1d30*/  SHF.R.S32.HI R23, RZ, 0x1f, R22 ;  /* 0x0000001fff177819 */ /* 0x000fc60000011416 */
[-C--:B0-----:R-:W-:Y:S01]  /*1d40*/  IMAD R0, R3, R4.reuse, RZ ;  /* 0x0000000403007224 */ /* 0x081fe200078e02ff */
[----:B---3--:R-:W-:Y:S01]  /*1d50*/  ISETP.GE.AND P0, PT, R16, R59, PT ;  /* 0x0000003b1000720c */ /* 0x008fe20003f06270 */
[----:B------:R-:W-:-:S04]  /*1d60*/  IMAD.WIDE.U32 R8, R153, R4, R22 ;  /* 0x0000000499087225 */ /* 0x000fc800078e0016 */
[----:B------:R-:W-:Y:S02]  /*1d70*/  IMAD R13, R153, R5, R0 ;  /* 0x00000005990d7224 */ /* 0x000fe400078e0200 */
[----:B-1----:R-:W-:Y:S01]  /*1d80*/  IMAD R0, R3, R62, RZ ;  /* 0x0000003e03007224 */ /* 0x002fe200078e02ff */
[----:B------:R-:W-:Y:S01]  /*1d90*/  SEL R3, R59, RZ, P0 ;  /* 0x000000ff3b037207 */ /* 0x000fe20000000000 */
[----:B------:R-:W-:Y:S01]  /*1da0*/  IMAD.WIDE.U32 R10, R153, R4, R16 ;  /* 0x00000004990a7225 */ /* 0x000fe200078e0010 */
[----:B------:R-:W-:-:S03]  /*1db0*/  IADD3 R9, R9, R13, RZ ;  /* 0x0000000d09097210 */ /* 0x000fc60007ffe0ff */
[----:B------:R-:W-:Y:S01]  /*1dc0*/  IMAD.IADD R11, R13, 0x1, R11 ;  /* 0x000000010d0b7824 */ /* 0x000fe200078e020b */
[----:B-----5:R-:W-:Y:S01]  /*1dd0*/  SHF.R.S32.HI R13, RZ, 0x1f, R25 ;  /* 0x0000001fff0d7819 */ /* 0x020fe20000011419 */
[----:B------:R-:W-:Y:S02]  /*1de0*/  IMAD.IADD R3, R16, 0x1, R3 ;  /* 0x0000000110037824 */ /* 0x000fe400078e0203 */
[----:B------:R-:W-:Y:S02]  /*1df0*/  IMAD R15, R153, R63, R0 ;  /* 0x0000003f990f7224 */ /* 0x000fe400078e0200 */
[----:B------:R-:W-:Y:S01]  /*1e00*/  IMAD R12, R13, R4, RZ ;  /* 0x000000040d0c7224 */ /* 0x000fe200078e02ff */
[----:B------:R-:W-:Y:S02]  /*1e10*/  SHF.R.S32.HI R0, RZ, 0x1f, R3 ;  /* 0x0000001fff007819 */ /* 0x000fe40000011403 */
[----:B------:R-:W-:Y:S02]  /*1e20*/  SHF.R.U32.HI R37, RZ, 0x7, R36 ;  /* 0x00000007ff257819 */ /* 0x000fe40000011624 */
[----:B------:R-:W-:Y:S01]  /*1e30*/  LEA.HI R0, R0, R3, RZ, 0x3 ;  /* 0x0000000300007211 */ /* 0x000fe200078f18ff */
[----:B------:R-:W-:Y:S01]  /*1e40*/  IMAD R3, R25, R5, R12 ;  /* 0x0000000519037224 */ /* 0x000fe200078e020c */
[----:B------:R-:W-:Y:S01]  /*1e50*/  ISETP.NE.AND P6, PT, R37, 0x1, PT ;  /* 0x000000012500780c */ /* 0x000fe20003fc5270 */
[----:B------:R-:W-:-:S02]  /*1e60*/  IMAD R12, R13, R62, RZ ;  /* 0x0000003e0d0c7224 */ /* 0x000fc400078e02ff */
[----:B------:R-:W-:Y:S02]  /*1e70*/  VIADD R61, R37, 0x8 ;  /* 0x00000008253d7836 */ /* 0x000fe40000000000 */
[C---:B------:R-:W-:Y:S01]  /*1e80*/  VIADD R37, R153.reuse, 0x60 ;  /* 0x0000006099257836 */ /* 0x040fe20000000000 */
[----:B------:R-:W-:Y:S01]  /*1e90*/  SHF.L.U64.HI R66, R4, 0x7, R5 ;  /* 0x0000000704427819 */ /* 0x000fe20000010205 */
[----:B------:R-:W-:Y:S01]  /*1ea0*/  IMAD.IADD R68, R68, 0x1, R31 ;  /* 0x0000000144447824 */ /* 0x000fe200078e021f */
[----:B------:R-:W-:Y:S01]  /*1eb0*/  SHF.L.U64.HI R64, R62, 0x7, R63 ;  /* 0x000000073e407819 */ /* 0x000fe2000001023f */
[----:B------:R-:W-:-:S04]  /*1ec0*/  IMAD.WIDE.U32 R6, R153, R62, R16 ;  /* 0x0000003e99067225 */ /* 0x000fc800078e0010 */
[----:B------:R-:W-:-:S04]  /*1ed0*/  IMAD.WIDE.U32 R20, R25, R4, R8 ;  /* 0x0000000419147225 */ /* 0x000fc800078e0008 */
[----:B------:R-:W-:-:S04]  /*1ee0*/  IMAD.WIDE.U32 R34, R25, R4, R10 ;  /* 0x0000000419227225 */ /* 0x000fc800078e000a */
[----:B------:R-:W-:Y:S02]  /*1ef0*/  IMAD.SHL.U32 R65, R4, 0x80, RZ ;  /* 0x0000008004417824 */ /* 0x000fe400078e00ff */
[----:B------:R-:W-:Y:S02]  /*1f00*/  IMAD R31, R25, R63, R12 ;  /* 0x0000003f191f7224 */ /* 0x000fe400078e020c */
[----:B------:R-:W-:Y:S01]  /*1f10*/  IMAD.SHL.U32 R37, R37, 0x40, RZ ;  /* 0x0000004025257824 */ /* 0x000fe200078e00ff */
[----:B------:R-:W-:Y:S02]  /*1f20*/  IADD3 R7, R15, R7, RZ ;  /* 0x000000070f077210 */ /* 0x000fe40007ffe0ff */
[----:B------:R-:W-:Y:S02]  /*1f30*/  LOP3.LUT R32, R32, 0xfffffffd, RZ, 0xc0, !PT ;  /* 0xfffffffd20207812 */ /* 0x000fe400078ec0ff */
[----:B------:R-:W-:Y:S01]  /*1f40*/  LOP3.LUT R37, R37, 0x1c0, RZ, 0xc0, !PT ;  /* 0x000001c025257812 */ /* 0x000fe200078ec0ff */
[----:B------:R-:W-:Y:S01]  /*1f50*/  IMAD.WIDE.U32 R54, R25, R62, R6 ;  /* 0x0000003e19367225 */ /* 0x000fe200078e0006 */
[----:B------:R-:W-:-:S02]  /*1f60*/  SHF.R.S32.HI R7, RZ, 0x3, R0 ;  /* 0x00000003ff077819 */ /* 0x000fc40000011400 */
[----:B------:R-:W-:Y:S01]  /*1f70*/  LOP3.LUT R6, R0, 0xfffffff8, RZ, 0xc0, !PT ;  /* 0xfffffff800067812 */ /* 0x000fe200078ec0ff */
[----:B------:R-:W-:Y:S05]  /*1f80*/  @!P6 WARPSYNC.ALL ;  /* 0x000000000000e948 */ /* 0x000fea0003800000 */
[----:B------:R-:W-:Y:S01]  /*1f90*/  IMAD.WIDE.U32 R52, R153, R62, R22 ;  /* 0x0000003e99347225 */ /* 0x000fe200078e0016 */
[----:B------:R-:W-:-:S03]  /*1fa0*/  ULDC UR4, c[0x0][0x2f4] ;  /* 0x0000bd0000047ab9 */ /* 0x000fc60000000800 */
[----:B------:R-:W-:Y:S02]  /*1fb0*/  IMAD.IADD R53, R53, 0x1, R15 ;  /* 0x0000000135357824 */ /* 0x000fe400078e020f */
[----:B------:R-:W-:Y:S02]  /*1fc0*/  IMAD.IADD R57, R21, 0x1, R3 ;  /* 0x0000000115397824 */ /* 0x000fe400078e0203 */
[----:B------:R-:W-:Y:S02]  /*1fd0*/  IMAD.IADD R56, R3, 0x1, R35 ;  /* 0x0000000103387824 */ /* 0x000fe400078e0223 */
[----:B------:R-:W-:Y:S01]  /*1fe0*/  IMAD.WIDE.U32 R52, R25, R62, R52 ;  /* 0x0000003e19347225 */ /* 0x000fe200078e0034 */
[----:B------:R-:W-:Y:S01]  /*1ff0*/  @!P6 BAR.SYNC.DEFER_BLOCKING 0x9, 0x100 ;  /* 0x024400000000eb1d */ /* 0x000fe20000010000 */
[----:B------:R-:W-:Y:S02]  /*2000*/  ISETP.GE.AND P2, PT, R2, UR4, PT ;  /* 0x0000000402007c0c */ /* 0x000fe4000bf46270 */
[----:B------:R-:W-:-:S02]  /*2010*/  IMAD.SHL.U32 R62, R62, 0x80, RZ ;  /* 0x000000803e3e7824 */ /* 0x000fc400078e00ff */
[----:B------:R-:W-:Y:S02]  /*2020*/  IMAD.SHL.U32 R59, R59, 0x2, RZ ;  /* 0x000000023b3b7824 */ /* 0x000fe400078e00ff */
[C---:B----4-:R-:W-:Y:S01]  /*2030*/  IMAD.SHL.U32 R67, R38.reuse, 0x40, RZ ;  /* 0x0000004026437824 */ /* 0x050fe200078e00ff */
[----:B------:R-:W-:Y:S02]  /*2040*/  LOP3.LUT P1, RZ, R38, 0x4, RZ, 0xc0, !PT ;  /* 0x0000000426ff7812 */ /* 0x000fe4000782c0ff */
[----:B------:R-:W-:Y:S02]  /*2050*/  IADD3 R38, R36, -0x80, RZ ;  /* 0xffffff8024267810 */ /* 0x000fe40007ffe0ff */
[----:B------:R-:W-:Y:S02]  /*2060*/  LOP3.LUT R67, R67, 0x1c0, RZ, 0xc0, !PT ;  /* 0x000001c043437812 */ /* 0x000fe400078ec0ff */
[----:B------:R-:W-:Y:S02]  /*2070*/  SHF.R.S32.HI R36, RZ, 0x1f, R38 ;  /* 0x0000001fff247819 */ /* 0x000fe40000011426 */
[----:B------:R-:W-:-:S02]  /*2080*/  SHF.R.U32.HI R63, RZ, 0x3, R67 ;  /* 0x00000003ff3f7819 */ /* 0x000fc40000011643 */
[----:B------:R-:W-:Y:S02]  /*2090*/  LOP3.LUT R4, R67, 0x18, R16, 0xf8, !PT ;  /* 0x0000001843047812 */ /* 0x000fe400078ef810 */
[----:B------:R-:W-:Y:S02]  /*20a0*/  LEA.HI R36, R36, R38, RZ, 0x5 ;  /* 0x0000002624247211 */ /* 0x000fe400078f28ff */
[----:B------:R-:W-:Y:S02]  /*20b0*/  LOP3.LUT R4, R4, R63, RZ, 0x3c, !PT ;  /* 0x0000003f04047212 */ /* 0x000fe400078e3cff */
[----:B------:R-:W-:Y:S02]  /*20c0*/  SHF.R.S32.HI R36, RZ, 0x5, R36 ;  /* 0x00000005ff247819 */ /* 0x000fe40000011424 */
[----:B------:R-:W-:Y:S02]  /*20d0*/  @P1 LOP3.LUT R32, R32, 0x2, RZ, 0xfc, !PT ;  /* 0x0000000220201812 */ /* 0x000fe400078efcff */
[----:B------:R-:W-:-:S02]  /*20e0*/  LEA R58, R36, R4, 0x9 ;  /* 0x00000004243a7211 */ /* 0x000fc400078e48ff */
[--C-:B------:R-:W-:Y:S02]  /*20f0*/  LOP3.LUT R4, R67, 0x38, R0.reuse, 0xf8, !PT ;  /* 0x0000003843047812 */ /* 0x100fe400078ef800 */
[----:B------:R-:W-:Y:S01]  /*2100*/  LOP3.LUT R0, R37, 0x38, R0, 0xf8, !PT ;  /* 0x0000003825007812 */ /* 0x000fe200078ef800 */
[----:B------:R-:W-:Y:S01]  /*2110*/  VIADD R37, R153, 0x60 ;  /* 0x0000006099257836 */ /* 0x000fe20000000000 */
[----:B------:R0:W-:Y:S04]  /*2120*/  STL [R1], R32 ;  /* 0x0000002001007387 */ /* 0x0001e80000100800 */
[----:B------:R-:W-:Y:S02]  /*2130*/  SHF.L.U32 R37, R37, 0x6, RZ ;  /* 0x0000000625257819 */ /* 0x000fe400000006ff */
[----:B0-----:R-:W-:-:S02]  /*2140*/  SHF.R.S32.HI R32, RZ, 0x1f, R38 ;  /* 0x0000001fff207819 */ /* 0x001fc40000011426 */
[----:B------:R-:W-:Y:S02]  /*2150*/  LOP3.LUT R37, R37, 0x1c0, RZ, 0xc0, !PT ;  /* 0x000001c025257812 */ /* 0x000fe400078ec0ff */
[----:B------:R-:W-:Y:S02]  /*2160*/  LEA.HI R32, R32, R38, RZ, 0x2 ;  /* 0x0000002620207211 */ /* 0x000fe400078f10ff */
[----:B------:R-:W-:Y:S02]  /*2170*/  SHF.R.U32.HI R37, RZ, 0x3, R37 ;  /* 0x00000003ff257819 */ /* 0x000fe40000011625 */
[----:B------:R-:W-:Y:S02]  /*2180*/  LOP3.LUT R32, R32, 0xfffffffc, RZ, 0xc0, !PT ;  /* 0xfffffffc20207812 */ /* 0x000fe400078ec0ff */
[----:B------:R-:W-:Y:S02]  /*2190*/  LOP3.LUT R3, R4, R63, RZ, 0x3c, !PT ;  /* 0x0000003f04037212 */ /* 0x000fe400078e3cff */
[----:B------:R-:W-:Y:S01]  /*21a0*/  LOP3.LUT R0, R0, R37, RZ, 0x3c, !PT ;  /* 0x0000002500007212 */ /* 0x000fe200078e3cff */
[----:B------:R-:W-:Y:S01]  /*21b0*/  IMAD.IADD R32, R38, 0x1, -R32 ;  /* 0x0000000126207824 */ /* 0x000fe200078e0a20 */
[----:B------:R-:W-:Y:S01]  /*21c0*/  ISETP.GE.AND P1, PT, R16, UR4, PT ;  /* 0x0000000410007c0c */ /* 0x000fe2000bf26270 */
[----:B------:R-:W-:-:S02]  /*21d0*/  IMAD R3, R36, 0x200, R3 ;  /* 0x0000020024037824 */ /* 0x000fc400078e0203 */
[----:B------:R-:W-:Y:S01]  /*21e0*/  IMAD R60, R32, 0x60, R153 ;  /* 0x00000060203c7824 */ /* 0x000fe200078e0299 */
[----:B--2---:R-:W-:Y:S01]  /*21f0*/  SHF.R.S32.HI R5, RZ, 0x1f, R69 ;  /* 0x0000001fff057819 */ /* 0x004fe20000011445 */
[----:B------:R-:W-:Y:S01]  /*2200*/  IMAD.IADD R32, R53, 0x1, R31 ;  /* 0x0000000135207824 */ /* 0x000fe200078e021f */
[----:B------:R-:W-:Y:S01]  /*2210*/  IADD3 R31, R31, R55, RZ ;  /* 0x000000371f1f7210 */ /* 0x000fe20007ffe0ff */
[----:B------:R-:W-:Y:S01]  /*2220*/  IMAD.IADD R0, R14, 0x1, R0 ;  /* 0x000000010e007824 */ /* 0x000fe200078e0200 */
[----:B------:R-:W-:-:S07]  /*2230*/  SHF.R.S32.HI R4, RZ, 0x1f, R6 ;  /* 0x0000001fff047819 */ /* 0x000fce0000011406 */
.L_x_13348:
[----:B--2---:R-:W2:Y:S01]  /*2240*/  LDL R38, [R1+0x14] ;  /* 0x0000140001267983 */ /* 0x004ea20000100800 */
[----:B------:R-:W0:Y:S03]  /*2250*/  LDC R74, c[0x0][0x430] ;  /* 0x00010c00ff4a7b82 */ /* 0x000e260000000800 */
[----:B---3--:R-:W3:Y:S01]  /*2260*/  LDL.LU R36, [R1] ;  /* 0x0000000001247983 */ /* 0x008ee20000300800 */
[----:B------:R-:W-:Y:S01]  /*2270*/  VIADD R29, R29, 0xffffffff ;  /* 0xffffffff1d1d7836 */ /* 0x000fe20000000000 */
[----:B------:R-:W-:-:S03]  /*2280*/  MOV R73, RZ ;  /* 0x000000ff00497202 */ /* 0x000fc60000000f00 */
[----:B------:R-:W1:Y:S01]  /*2290*/  LDC R80, c[0x0][0x3f4] ;  /* 0x0000fd00ff507b82 */ /* 0x000e620000000800 */
[----:B------:R-:W-:-:S05]  /*22a0*/  LEA R10, R29, R60, 0x7 ;  /* 0x0000003c1d0a7211 */ /* 0x000fca00078e38ff */
[----:B----4-:R-:W-:-:S04]  /*22b0*/  IMAD.IADD R37, R68, 0x1, R10 ;  /* 0x0000000144257824 */ /* 0x010fc800078e020a */
[----:B------:R-:W-:Y:S01]  /*22c0*/  IMAD.MOV.U32 R12, RZ, RZ, R37 ;  /* 0x000000ffff0c7224 */ /* 0x000fe200078e0025 */
[----:B0-----:R-:W-:-:S13]  /*22d0*/  ISETP.NE.AND P3, PT, R74, 0x1, PT ;  /* 0x000000014a00780c */ /* 0x001fda0003f65270 */
[----:B------:R-:W0:Y:S08]  /*22e0*/  @P3 LDC R8, c[0x0][0x434] ;  /* 0x00010d00ff083b82 */ /* 0x000e300000000800 */
[----:B------:R-:W4:Y:S01]  /*22f0*/  @P3 LDC R9, c[0x0][0x438] ;  /* 0x00010e00ff093b82 */ /* 0x000f220000000800 */
[----:B0-----:R-:W-:-:S05]  /*2300*/  @P3 IMAD.HI.U32 R8, R37, R8, RZ ;  /* 0x0000000825083227 */ /* 0x001fca00078e00ff */
[----:B----4-:R-:W-:Y:S02]  /*2310*/  @P3 SHF.R.U32.HI R12, RZ, R9, R8 ;  /* 0x00000009ff0c3219 */ /* 0x010fe40000011608 */
[----:B------:R-:W-:-:S04]  /*2320*/  ISETP.GE.AND P3, PT, R10, R27, PT ;  /* 0x0000001b0a00720c */ /* 0x000fc80003f66270 */
[----:B------:R-:W-:-:S13]  /*2330*/  ISETP.GT.OR P3, PT, R60, 0x7f, P3 ;  /* 0x0000007f3c00780c */ /* 0x000fda0001f64670 */
[----:B------:R-:W0:Y:S01]  /*2340*/  @!P3 LDC.64 R10, c[0x0][0x428] ;  /* 0x00010a00ff0abb82 */ /* 0x000e220000000a00 */
[----:B------:R-:W-:-:S07]  /*2350*/  @!P3 SHF.R.S32.HI R13, RZ, 0x1f, R12 ;  /* 0x0000001fff0db819 */ /* 0x000fce000001140c */
[----:B------:R-:W4:Y:S01]  /*2360*/  @!P3 LDC.64 R8, c[0x0][0x418] ;  /* 0x00010600ff08bb82 */ /* 0x000f220000000a00 */
[----:B0-----:R-:W-:-:S04]  /*2370*/  @!P3 IMAD R14, R5, R10, RZ ;  /* 0x0000000a050eb224 */ /* 0x001fc800078e02ff */
[C---:B------:R-:W-:Y:S02]  /*2380*/  @!P3 IMAD R15, R69.reuse, R11, R14 ;  /* 0x0000000b450fb224 */ /* 0x040fe400078e020e */
[----:B------:R-:W-:-:S04]  /*2390*/  @!P3 IMAD.WIDE.U32 R10, R69, R10, R12 ;  /* 0x0000000a450ab225 */ /* 0x000fc800078e000c */
[----:B------:R-:W-:Y:S01]  /*23a0*/  @!P3 IMAD.IADD R11, R11, 0x1, R15 ;  /* 0x000000010b0bb824 */ /* 0x000fe200078e020f */
[----:B----4-:R-:W-:-:S04]  /*23b0*/  @!P3 LEA R8, P4, R10, R8, 0x2 ;  /* 0x000000080a08b211 */ /* 0x010fc800078810ff */
[----:B------:R-:W-:-:S05]  /*23c0*/  @!P3 LEA.HI.X R9, R10, R9, R11, 0x2, P4 ;  /* 0x000000090a09b211 */ /* 0x000fca00020f140b */
[----:B------:R0:W5:Y:S01]  /*23d0*/  @!P3 LDG.E R73, desc[UR42][R8.64] ;  /* 0x0000002a0849b981 */ /* 0x000162000c1e1900 */
[----:B------:R-:W-:Y:S01]  /*23e0*/  ISETP.GT.AND P3, PT, R29, R30, PT ;  /* 0x0000001e1d00720c */ /* 0x000fe20003f64270 */
[----:B------:R-:W-:Y:S01]  /*23f0*/  IMAD R11, R19, 0x2000, R58 ;  /* 0x00002000130b7824 */ /* 0x000fe200078e023a */
[----:B------:R-:W-:Y:S05]  /*2400*/  YIELD ;  /* 0x0000000000007946 */ /* 0x000fea0003800000 */
[----:B------:R-:W-:Y:S01]  /*2410*/  VIADD R71, R11, 0x20 ;  /* 0x000000200b477836 */ /* 0x000fe20000000000 */
[----:B------:R-:W-:Y:S01]  /*2420*/  BSSY B0, `(.L_x_13293) ;  /* 0x0000300000007945 */ /* 0x000fe20003800000 */
[----:B------:R-:W-:-:S02]  /*2430*/  IMAD.MOV R13, RZ, RZ, -R12 ;  /* 0x000000ffff0d7224 */ /* 0x000fc400078e0a0c */
[----:B------:R-:W-:Y:S02]  /*2440*/  IMAD R72, R11, 0x2, R28 ;  /* 0x000000020b487824 */ /* 0x000fe400078e021c */
[----:B------:R-:W-:Y:S01]  /*2450*/  IMAD R74, R74, R13, R37 ;  /* 0x0000000d4a4a7224 */ /* 0x000fe200078e0225 */
[----:B--2---:R-:W-:Y:S02]  /*2460*/  LOP3.LUT P5, RZ, R38, 0x4, RZ, 0xc0, !PT ;  /* 0x0000000426ff7812 */ /* 0x004fe400078ac0ff */
[----:B---3--:R-:W-:-:S04]  /*2470*/  LOP3.LUT R36, R36, 0xfffffffe, RZ, 0xc0, !PT ;  /* 0xfffffffe24247812 */ /* 0x008fc800078ec0ff */
[----:B------:R-:W-:Y:S02]  /*2480*/  @P3 LOP3.LUT R36, R36, 0x1, RZ, 0xfc, !PT ;  /* 0x0000000124243812 */ /* 0x000fe400078efcff */
[----:B-1----:R-:W-:-:S03]  /*2490*/  ISETP.GE.AND P3, PT, R80, 0x1, PT ;  /* 0x000000015000780c */ /* 0x002fc60003f66270 */
[----:B------:R0:W-:Y:S02]  /*24a0*/  STL [R1], R36 ;  /* 0x0000002401007387 */ /* 0x0001e40000100800 */
[----:B------:R-:W-:-:S05]  /*24b0*/  @P5 IADD3 R71, R11, -0x20, RZ ;  /* 0xffffffe00b475810 */ /* 0x000fca0007ffe0ff */
[----:B------:R-:W-:-:S03]  /*24c0*/  IMAD R71, R71, 0x2, R28 ;  /* 0x0000000247477824 */ /* 0x000fc600078e021c */
[----:B0-----:R-:W-:Y:S05]  /*24d0*/  @!P3 BRA `(.L_x_13294) ;  /* 0x0000002800c4b947 */ /* 0x001fea0003800000 */
        /* <DEDUP_REMOVED lines=14> */
[----:B------:R-:W-:-:S04]  /*25c0*/  ULDC.64 UR4, c[0x0][0x308] ;  /* 0x0000c20000047ab9 */ /* 0x000fc80000000a00 */
[----:B------:R-:W-:Y:S01]  /*25d0*/  IADD3 R9, R9, R11, RZ ;  /* 0x0000000b09097210 */ /* 0x000fe20007ffe0ff */
[----:B------:R-:W-:Y:S02]  /*25e0*/  IMAD R11, R64, R29, RZ ;  /* 0x0000001d400b7224 */ /* 0x000fe400078e02ff */
[C---:B------:R-:W-:Y:S01]  /*25f0*/  IMAD.WIDE.U32 R84, R152.reuse, UR4, R8 ;  /* 0x0000000498547c25 */ /* 0x040fe2000f8e0008 */
[----:B------:R-:W-:Y:S01]  /*2600*/  ULDC.U8 UR4, c[0x0][0x410] ;  /* 0x0001040000047ab9 */ /* 0x000fe20000000000 */
[----:B------:R-:W-:Y:S02]  /*2610*/  SHF.R.S32.HI R8, RZ, 0x1f, R29 ;  /* 0x0000001fff087819 */ /* 0x000fe4000001141d */
[----:B------:R-:W-:Y:S01]  /*2620*/  IMAD R9, R152, UR5, R85 ;  /* 0x0000000598097c24 */ /* 0x000fe2000f8e0255 */
[----:B------:R-:W-:Y:S02]  /*2630*/  LEA R79, P3, R84, UR6, 0x1 ;  /* 0x00000006544f7c11 */ /* 0x000fe4000f8608ff */
[----:B------:R-:W-:-:S02]  /*2640*/  IMAD R81, R8, R62, R11 ;  /* 0x0000003e08517224 */ /* 0x000fc400078e020b */
[----:B------:R-:W-:Y:S01]  /*2650*/  LEA.HI.X R84, R84, UR7, R9, 0x1, P3 ;  /* 0x0000000754547c11 */ /* 0x000fe200098f0c09 */
[-C--:B------:R-:W-:Y:S01]  /*2660*/  IMAD R9, R66, R29.reuse, RZ ;  /* 0x0000001d42097224 */ /* 0x080fe200078e02ff */
[----:B------:R-:W-:Y:S01]  /*2670*/  ISETP.NE.AND P3, PT, RZ, UR4, PT ;  /* 0x00000004ff007c0c */ /* 0x000fe2000bf65270 */
[----:B------:R-:W-:-:S04]  /*2680*/  IMAD.WIDE.U32 R10, R65, R29, RZ ;  /* 0x0000001d410a7225 */ /* 0x000fc800078e00ff */
[----:B------:R-:W-:Y:S02]  /*2690*/  IMAD R13, R8, R65, R9 ;  /* 0x00000041080d7224 */ /* 0x000fe400078e0209 */
[----:B------:R-:W-:-:S04]  /*26a0*/  IMAD.WIDE.U32 R8, R62, R29, RZ ;  /* 0x0000001d3e087225 */ /* 0x000fc800078e00ff */
        /* <DEDUP_REMOVED lines=19> */
[----:B------:R-:W-:-:S04]  /*27e0*/  IADD3 R15, P4, R52, R8, RZ ;  /* 0x00000008340f7210 */ /* 0x000fc80007f9e0ff */
[----:B------:R-:W-:Y:S02]  /*27f0*/  IADD3.X R44, R81, R32, RZ, P4, !PT ;  /* 0x00000020512c7210 */ /* 0x000fe400027fe4ff */
        /* <DEDUP_REMOVED lines=13> */
.L_x_13297:
[----:B------:R-:W-:Y:S05]  /*28d0*/  BSYNC B1 ;  /* 0x0000000000017941 */ /* 0x000fea0003800000 */
.L_x_13296:
[----:B0-----:R-:W-:Y:S01]  /*28e0*/  VIADD R12, R153, 0x60 ;  /* 0x00000060990c7836 */ /* 0x001fe20000000000 */
[----:B------:R-:W-:Y:S01]  /*28f0*/  BSSY B1, `(.L_x_13298) ;  /* 0x0000021000017945 */ /* 0x000fe20003800000 */
[----:B-----5:R-:W-:Y:S02]  /*2900*/  IMAD.MOV.U32 R70, RZ, RZ, R44 ;  /* 0x000000ffff467224 */ /* 0x020fe400078e002c */
[----:B------:R-:W-:Y:S01]  /*2910*/  IMAD.MOV.U32 R78, RZ, RZ, R45 ;  /* 0x000000ffff4e7224 */ /* 0x000fe200078e002d */
[----:B------:R-:W-:-:S13]  /*2920*/  ISETP.GE.AND P4, PT, R12, R77, PT ;  /* 0x0000004d0c00720c */ /* 0x000fda0003f86270 */
[----:B------:R-:W-:Y:S05]  /*2930*/  @P4 BRA `(.L_x_13299) ;  /* 0x0000000000704947 */ /* 0x000fea0003800000 */
[----:B------:R-:W0:Y:S01]  /*2940*/  LDC.64 R12, c[0x0][0x3f8] ;  /* 0x0000fe00ff0c7b82 */ /* 0x000e220000000a00 */
[----:B------:R-:W-:Y:S01]  /*2950*/  MOV R11, R83 ;  /* 0x00000053000b7202 */ /* 0x000fe20000000f00 */
[----:B------:R-:W-:Y:S01]  /*2960*/  IMAD.MOV.U32 R9, RZ, RZ, R81 ;  /* 0x000000ffff097224 */ /* 0x000fe200078e0051 */
[----:B------:R-:W-:Y:S01]  /*2970*/  ULDC.64 UR4, c[0x0][0x3e8] ;  /* 0x0000fa0000047ab9 */ /* 0x000fe20000000a00 */
        /* <DEDUP_REMOVED lines=24> */
.L_x_13299:
[----:B------:R-:W-:Y:S05]  /*2b00*/  BSYNC B1 ;  /* 0x0000000000017941 */ /* 0x000fea0003800000 */
.L_x_13298:
[----:B0-----:R-:W-:Y:S01]  /*2b10*/  IMAD.MOV.U32 R8, RZ, RZ, R48 ;  /* 0x000000ffff087224 */ /* 0x001fe200078e0030 */
        /* <DEDUP_REMOVED lines=8> */
[----:B------:R-:W-:Y:S02]  /*2ba0*/  MOV R8, R46 ;  /* 0x0000002e00087202 */ /* 0x000fe40000000f00 */
[----:B------:R-:W-:-:S02]  /*2bb0*/  PLOP3.LUT P5, PT, PT, PT, UP0, 0x80, 0x0 ;  /* 0x000000000000781c */ /* 0x000fc40003faf008 */
[----:B------:R-:W-:Y:S01]  /*2bc0*/  PRMT R87, R87, 0x5410, R9 ;  /* 0x0000541057577816 */ /* 0x000fe20000000009 */
[----:B-----5:R-:W-:Y:S01]  /*2bd0*/  IMAD.MOV.U32 R9, RZ, RZ, R37 ;  /* 0x000000ffff097224 */ /* 0x020fe200078e0025 */
        /* <DEDUP_REMOVED lines=15> */
.L_x_13300:
[----:B------:R-:W-:Y:S01]  /*2cd0*/  LEA R70, R19, R18, 0x3 ;  /* 0x0000001213467211 */ /* 0x000fe200078e18ff */
[----:B------:R-:W-:Y:S01]  /*2ce0*/  BSSY B1, `(.L_x_13301) ;  /* 0x0000004000017945 */ /* 0x000fe20003800000 */
[----:B------:R-:W-:-:S04]  /*2cf0*/  SHF.L.U32 R78, R155, 0x1f, RZ ;  /* 0x0000001f9b4e7819 */ /* 0x000fc800000006ff */
[----:B------:R-:W0:Y:S02]  /*2d00*/  SYNCS.PHASECHK.TRANS64.TRYWAIT P6, [R70+URZ+0x16890], R78 ;  /* 0x0168904e460075a7 */ /* 0x000e2400080c017f */
[----:B0-----:R-:W-:Y:S05]  /*2d10*/  @!P6 BRA `(.L_x_13302) ;  /* 0x000001440094e947 */ /* 0x001fea0003800000 */
.L_x_13536:
[----:B------:R-:W-:Y:S05]  /*2d20*/  BSYNC B1 ;  /* 0x0000000000017941 */ /* 0x000fea0003800000 */
.L_x_13301:
[----:B------:R-:W-:-:S03]  /*2d30*/  UMOV UR4, 0xffffffff ;  /* 0xffffffff00047882 */ /* 0x000fc60000000000 */
[----:B------:R-:W-:Y:S05]  /*2d40*/  BRA.DIV UR4, `(.L_x_13303) ;  /* 0x00000146049c7947 */ /* 0x000fea000b800000 */
[----:B------:R1:W2:Y:S04]  /*2d50*/  SHFL.IDX PT, R81, R84, RZ, 0x1c1f ;  /* 0x001c1fff54517589 */ /* 0x0002a800000e0000 */
[----:B------:R1:W3:Y:S02]  /*2d60*/  SHFL.IDX PT, R14, R79, RZ, 0x1c1f ;  /* 0x001c1fff4f0e7589 */ /* 0x0002e400000e0000 */
.L_x_13540:
[----:B------:R-:W-:Y:S04]  /*2d70*/  BSSY B1, `(.L_x_13304) ;  /* 0x0000068000017945 */ /* 0x000fe80003800000 */
        /* <DEDUP_REMOVED lines=10> */
[----:B0-----:R-:W-:Y:S01]  /*2e20*/  IMAD.MOV.U32 R15, RZ, RZ, R10 ;  /* 0x000000ffff0f7224 */ /* 0x001fe200078e000a */
[--C-:B------:R-:W-:Y:S01]  /*2e30*/  SHF.R.U64 R48, R50, 0x10, R51.reuse ;  /* 0x0000001032307819 */ /* 0x100fe20000001233 */
[--C-:B------:R-:W-:Y:S01]  /*2e40*/  HADD2.F32 R10, -RZ, R9.reuse.H1_H1 ;  /* 0x30000009ff0a7230 */ /* 0x100fe20000004100 */
        /* <DEDUP_REMOVED lines=12> */
[----:B------:R-:W-:Y:S01]  /*2f10*/  FMUL.FTZ R95, R11, R90 ;  /* 0x0000005a0b5f7220 */ /* 0x000fe20000410000 */
[-C--:B------:R-:W-:Y:S01]  /*2f20*/  FFMA.FTZ R92, R9, R49.reuse, -R92 ;  /* 0x00000031095c7223 */ /* 0x080fe2000001085c */
[----:B------:R-:W-:Y:S01]  /*2f30*/  FFMA.FTZ R91, R10, R49, R51 ;  /* 0x000000310a5b7223 */ /* 0x000fe20000010033 */
[----:B------:R-:W-:-:S02]  /*2f40*/  HADD2.F32 R9, -RZ, R8.H1_H1 ;  /* 0x30000008ff097230 */ /* 0x000fc40000004100 */
[-C--:B------:R-:W-:Y:S01]  /*2f50*/  FFMA.FTZ R93, R11, R50.reuse, -R94 ;  /* 0x000000320b5d7223 */ /* 0x080fe2000001085e */
[----:B------:R-:W-:Y:S01]  /*2f60*/  FFMA.FTZ R96, R48, R50, R95 ;  /* 0x0000003230607223 */ /* 0x000fe2000001005f */
[----:B------:R-:W-:Y:S02]  /*2f70*/  HADD2.F32 R49, -RZ, R98.H0_H0 ;  /* 0x20000062ff317230 */ /* 0x000fe40000004100 */
[----:B------:R-:W-:Y:S02]  /*2f80*/  HADD2.F32 R8, -RZ, R8.H0_H0 ;  /* 0x20000008ff087230 */ /* 0x000fe40000004100 */
[--C-:B------:R-:W-:Y:S02]  /*2f90*/  HADD2.F32 R10, -RZ, R15.reuse.H1_H1 ;  /* 0x3000000fff0a7230 */ /* 0x100fe40000004100 */
[-C--:B------:R-:W-:Y:S01]  /*2fa0*/  FMUL.FTZ R51, R9, R49.reuse ;  /* 0x0000003109337220 */ /* 0x080fe20000410000 */
[----:B------:R-:W-:Y:S02]  /*2fb0*/  HADD2.F32 R50, -RZ, R98.H1_H1 ;  /* 0x30000062ff327230 */ /* 0x000fe40000004100 */
        /* <DEDUP_REMOVED lines=14> */
.L_x_13309:
[----:B------:R-:W-:Y:S05]  /*30a0*/  BSYNC B3 ;  /* 0x0000000000037941 */ /* 0x000fea0003800000 */
.L_x_13308:
[----:B0-----:R4:W-:Y:S02]  /*30b0*/  ST.E.128 desc[UR42][R12.64], R8 ;  /* 0x000000080c007985 */ /* 0x0019e4000c101d2a */
.L_x_13307:
[----:B------:R-:W-:Y:S05]  /*30c0*/  BSYNC B2 ;  /* 0x0000000000027941 */ /* 0x000fea0003800000 */
.L_x_13306:
[----:B------:R-:W-:Y:S05]  /*30d0*/  @P2 BRA `(.L_x_13305) ;  /* 0x0000000000c42947 */ /* 0x000fea0003800000 */
[----:B----4-:R4:W0:Y:S01]  /*30e0*/  LDS.128 R8, [R71+0xe000] ;  /* 0x00e0000047087984 */ /* 0x0108220000000c00 */
[C---:B---3--:R-:W-:Y:S01]  /*30f0*/  LEA R12, P3, R2.reuse, R14, 0x1 ;  /* 0x0000000e020c7211 */ /* 0x048fe200078608ff */
[----:B------:R-:W-:Y:S03]  /*3100*/  BSSY B2, `(.L_x_13310) ;  /* 0x000002d000027945 */ /* 0x000fe60003800000 */
[----:B--2---:R-:W-:Y:S02]  /*3110*/  LEA.HI.X R13, R2, R81, R154, 0x1, P3 ;  /* 0x00000051020d7211 */ /* 0x004fe400018f0c9a */
[----:B------:R-:W-:-:S13]  /*3120*/  ISETP.GE.AND P3, PT, R157, R80, PT ;  /* 0x000000509d00720c */ /* 0x000fda0003f66270 */
[----:B----4-:R-:W-:Y:S05]  /*3130*/  @P3 BRA `(.L_x_13311) ;  /* 0x0000000000a43947 */ /* 0x010fea0003800000 */
[--C-:B------:R-:W-:Y:S01]  /*3140*/  SHF.R.U64 R44, R44, 0x10, R45.reuse ;  /* 0x000000102c2c7819 */ /* 0x100fe2000000122d */
[----:B0-----:R-:W-:Y:S01]  /*3150*/  IMAD.MOV.U32 R14, RZ, RZ, R10 ;  /* 0x000000ffff0e7224 */ /* 0x001fe200078e000a */
[----:B------:R-:W-:Y:S01]  /*3160*/  SHF.R.U32.HI R49, RZ, 0x10, R45 ;  /* 0x00000010ff317819 */ /* 0x000fe2000001162d */
[----:B------:R-:W-:Y:S01]  /*3170*/  HADD2.F32 R10, -RZ, R9.H1_H1 ;  /* 0x30000009ff0a7230 */ /* 0x000fe20000004100 */
[--C-:B------:R-:W-:Y:S01]  /*3180*/  SHF.R.U64 R45, R46, 0x10, R47.reuse ;  /* 0x000000102e2d7819 */ /* 0x100fe2000000122f */
[----:B------:R-:W-:Y:S01]  /*3190*/  HADD2.F32 R15, -RZ, R11.H1_H1 ;  /* 0x3000000bff0f7230 */ /* 0x000fe20000004100 */
        /* <DEDUP_REMOVED lines=8> */
[----:B------:R-:W-:Y:S02]  /*3220*/  HADD2.F32 R44, -RZ, R44.H0_H0 ;  /* 0x2000002cff2c7230 */ /* 0x000fe40000004100 */
[----:B------:R-:W-:Y:S01]  /*3230*/  FMUL.FTZ R45, R9, R45 ;  /* 0x0000002d092d7220 */ /* 0x000fe20000410000 */
[C---:B------:R-:W-:Y:S01]  /*3240*/  FMUL.FTZ R48, R11.reuse, R48 ;  /* 0x000000300b307220 */ /* 0x040fe20000410000 */
[----:B------:R-:W-:Y:S01]  /*3250*/  FFMA.FTZ R90, R11, R46, -R90 ;  /* 0x0000002e0b5a7223 */ /* 0x000fe2000001085a */
[----:B------:R-:W-:-:S02]  /*3260*/  HADD2.F32 R11, -RZ, R88.H1_H1 ;  /* 0x30000058ff0b7230 */ /* 0x000fc40000004100 */
[-C--:B------:R-:W-:Y:S01]  /*3270*/  FFMA.FTZ R50, R9, R44.reuse, -R50 ;  /* 0x0000002c09327223 */ /* 0x080fe20000010832 */
[----:B------:R-:W-:Y:S01]  /*3280*/  FFMA.FTZ R47, R10, R44, R45 ;  /* 0x0000002c0a2f7223 */ /* 0x000fe2000001002d */
[----:B------:R-:W-:Y:S01]  /*3290*/  FFMA.FTZ R51, R15, R46, R48 ;  /* 0x0000002e0f337223 */ /* 0x000fe20000010030 */
[----:B------:R-:W-:Y:S02]  /*32a0*/  HADD2.F32 R88, -RZ, R88.H0_H0 ;  /* 0x20000058ff587230 */ /* 0x000fe40000004100 */
[----:B------:R-:W-:Y:S02]  /*32b0*/  HADD2.F32 R15, -RZ, R87.H1_H1 ;  /* 0x30000057ff0f7230 */ /* 0x000fe40000004100 */
[----:B------:R-:W-:Y:S02]  /*32c0*/  HADD2.F32 R9, -RZ, R8.H1_H1 ;  /* 0x30000008ff097230 */ /* 0x000fe40000004100 */
[----:B------:R-:W-:Y:S02]  /*32d0*/  HADD2.F32 R10, -RZ, R14.H1_H1 ;  /* 0x3000000eff0a7230 */ /* 0x000fe40000004100 */
[----:B------:R-:W-:-:S02]  /*32e0*/  HADD2.F32 R8, -RZ, R8.H0_H0 ;  /* 0x20000008ff087230 */ /* 0x000fc40000004100 */
[CC--:B------:R-:W-:Y:S01]  /*32f0*/  FMUL.FTZ R45, R9.reuse, R88.reuse ;  /* 0x00000058092d7220 */ /* 0x0c0fe20000410000 */
        /* <DEDUP_REMOVED lines=13> */
.L_x_13311:
[----:B------:R-:W-:Y:S05]  /*33d0*/  BSYNC B2 ;  /* 0x0000000000027941 */ /* 0x000fea0003800000 */
.L_x_13310:
[----:B0-----:R0:W-:Y:S02]  /*33e0*/  ST.E.128 desc[UR42][R12.64], R8 ;  /* 0x000000080c007985 */ /* 0x0011e4000c101d2a */
.L_x_13305:
[----:B------:R-:W-:Y:S05]  /*33f0*/  BSYNC B1 ;  /* 0x0000000000017941 */ /* 0x000fea0003800000 */
.L_x_13304:
[----:B------:R-:W-:-:S03]  /*3400*/  UMOV UR4, 0xffffffff ;  /* 0xffffffff00047882 */ /* 0x000fc60000000000 */
[----:B------:R-:W-:Y:S05]  /*3410*/  BRA.DIV UR4, `(.L_x_13312) ;  /* 0x0000014204307947 */ /* 0x000fea000b800000 */
[----:B------:R0:W0:Y:S04]  /*3420*/  SHFL.IDX PT, R45, R84, 0x1, 0x1c1f ;  /* 0x003c1f00542d7f89 */ /* 0x00002800000e0000 */
[----:B---3--:R3:W0:Y:S02]  /*3430*/  SHFL.IDX PT, R14, R79, 0x1, 0x1c1f ;  /* 0x003c1f004f0e7f89 */ /* 0x00862400000e0000 */
.L_x_13544:
        /* <DEDUP_REMOVED lines=10> */
[----:B----4-:R-:W-:Y:S01]  /*34e0*/  IMAD.MOV.U32 R15, RZ, RZ, R10 ;  /* 0x000000ffff0f7224 */ /* 0x010fe200078e000a */
        /* <DEDUP_REMOVED lines=17> */
[----:B------:R-:W-:Y:S01]  /*3600*/  FFMA.FTZ R49, R40, R42, R47 ;  /* 0x0000002a28317223 */ /* 0x000fe2000001002f */
[----:B------:R-:W-:-:S02]  /*3610*/  HADD2.F32 R40, -RZ, R86.H0_H0 ;  /* 0x20000056ff287230 */ /* 0x000fc40000004100 */
[----:B------:R-:W-:Y:S01]  /*3620*/  FFMA.FTZ R48, R11, R42, -R48 ;  /* 0x0000002a0b307223 */ /* 0x000fe20000010830 */
[----:B------:R-:W-:Y:S02]  /*3630*/  HADD2.F32 R9, -RZ, R8.H1_H1 ;  /* 0x30000008ff097230 */ /* 0x000fe40000004100 */
[--C-:B------:R-:W-:Y:S02]  /*3640*/  HADD2.F32 R10, -RZ, R15.reuse.H1_H1 ;  /* 0x3000000fff0a7230 */ /* 0x100fe40000004100 */
[----:B------:R-:W-:Y:S02]  /*3650*/  HADD2.F32 R86, -RZ, R86.H1_H1 ;  /* 0x30000056ff567230 */ /* 0x000fe40000004100 */
[----:B------:R-:W-:Y:S01]  /*3660*/  FMUL.FTZ R41, R9, R40 ;  /* 0x0000002809297220 */ /* 0x000fe20000410000 */
[----:B------:R-:W-:Y:S02]  /*3670*/  HADD2.F32 R8, -RZ, R8.H0_H0 ;  /* 0x20000008ff087230 */ /* 0x000fe40000004100 */
[----:B------:R-:W-:-:S02]  /*3680*/  HADD2.F32 R15, -RZ, R15.H0_H0 ;  /* 0x2000000fff0f7230 */ /* 0x000fc40000004100 */
[----:B------:R-:W-:Y:S01]  /*3690*/  FMUL.FTZ R42, R10, R86 ;  /* 0x000000560a2a7220 */ /* 0x000fe20000410000 */
[--C-:B------:R-:W-:Y:S02]  /*36a0*/  HADD2.F32 R11, -RZ, R85.reuse.H0_H0 ;  /* 0x20000055ff0b7230 */ /* 0x100fe40000004100 */
[C---:B------:R-:W-:Y:S01]  /*36b0*/  FMUL.FTZ R40, R8.reuse, R40 ;  /* 0x0000002808287220 */ /* 0x040fe20000410000 */
        /* <DEDUP_REMOVED lines=10> */
.L_x_13317:
[----:B------:R-:W-:Y:S05]  /*3760*/  BSYNC B2 ;  /* 0x0000000000027941 */ /* 0x000fea0003800000 */
.L_x_13316:
[----:B----4-:R0:W-:Y:S02]  /*3770*/  ST.E.128 desc[UR42][R12.64], R8 ;  /* 0x000000080c007985 */ /* 0x0101e4000c101d2a */
.L_x_13315:
[----:B------:R-:W-:Y:S05]  /*3780*/  BSYNC B1 ;  /* 0x0000000000017941 */ /* 0x000fea0003800000 */
.L_x_13314:
[----:B------:R-:W-:Y:S05]  /*3790*/  @P2 BRA `(.L_x_13313) ;  /* 0x0000001c00202947 */ /* 0x000fea0003800000 */
[----:B0---4-:R0:W4:Y:S01]  /*37a0*/  LDS.128 R8, [R71+0x11000] ;  /* 0x0110000047087984 */ /* 0x0111220000000c00 */
[C---:B------:R-:W-:Y:S01]  /*37b0*/  LEA R12, P3, R2.reuse, R14, 0x1 ;  /* 0x0000000e020c7211 */ /* 0x040fe200078608ff */
[----:B------:R-:W-:Y:S03]  /*37c0*/  BSSY B1, `(.L_x_13318) ;  /* 0x000002d000017945 */ /* 0x000fe60003800000 */
[----:B------:R-:W-:Y:S02]  /*37d0*/  LEA.HI.X R13, R2, R45, R154, 0x1, P3 ;  /* 0x0000002d020d7211 */ /* 0x000fe400018f0c9a */
        /* <DEDUP_REMOVED lines=8> */
[----:B------:R-:W-:Y:S01]  /*3860*/  MOV R14, R10 ;  /* 0x0000000a000e7202 */ /* 0x000fe20000000f00 */
[----:B------:R-:W-:Y:S01]  /*3870*/  HADD2.F32 R10, -RZ, R9.H1_H1 ;  /* 0x30000009ff0a7230 */ /* 0x000fe20000004100 */
[----:B------:R-:W-:Y:S01]  /*3880*/  SHF.R.U32.HI R40, RZ, 0x10, R39 ;  /* 0x00000010ff287819 */ /* 0x000fe20000011627 */
[----:B------:R-:W-:Y:S02]  /*3890*/  HADD2.F32 R37, -RZ, R37.H0_H0 ;  /* 0x20000025ff257230 */ /* 0x000fe40000004100 */
[----:B------:R-:W-:-:S02]  /*38a0*/  HADD2.F32 R9, -RZ, R9.H0_H0 ;  /* 0x20000009ff097230 */ /* 0x000fc40000004100 */
[----:B------:R-:W-:Y:S02]  /*38b0*/  HADD2.F32 R40, -RZ, R40.H0_H0 ;  /* 0x20000028ff287230 */ /* 0x000fe40000004100 */
[CC--:B------:R-:W-:Y:S01]  /*38c0*/  FMUL.FTZ R42, R10.reuse, R37.reuse ;  /* 0x000000250a2a7220 */ /* 0x0c0fe20000410000 */
[----:B------:R-:W-:Y:S02]  /*38d0*/  HADD2.F32 R38, -RZ, R41.H0_H0 ;  /* 0x20000029ff267230 */ /* 0x000fe40000004100 */
[C---:B------:R-:W-:Y:S01]  /*38e0*/  FMUL.FTZ R37, R9.reuse, R37 ;  /* 0x0000002509257220 */ /* 0x040fe20000410000 */
[----:B------:R-:W-:Y:S01]  /*38f0*/  FFMA.FTZ R42, R9, R36, -R42 ;  /* 0x00000024092a7223 */ /* 0x000fe2000001082a */
[----:B------:R-:W-:Y:S02]  /*3900*/  FMUL.FTZ R44, R15, R40 ;  /* 0x000000280f2c7220 */ /* 0x000fe40000410000 */
[----:B------:R-:W-:Y:S01]  /*3910*/  FFMA.FTZ R39, R10, R36, R37 ;  /* 0x000000240a277223 */ /* 0x000fe20000010025 */
[----:B------:R-:W-:-:S02]  /*3920*/  HADD2.F32 R36, -RZ, R83.H0_H0 ;  /* 0x20000053ff247230 */ /* 0x000fc40000004100 */
[C---:B------:R-:W-:Y:S01]  /*3930*/  FMUL.FTZ R40, R11.reuse, R40 ;  /* 0x000000280b287220 */ /* 0x040fe20000410000 */
[----:B------:R-:W-:Y:S02]  /*3940*/  HADD2.F32 R83, -RZ, R83.H1_H1 ;  /* 0x30000053ff537230 */ /* 0x000fe40000004100 */
[-C--:B------:R-:W-:Y:S01]  /*3950*/  FFMA.FTZ R44, R11, R38.reuse, -R44 ;  /* 0x000000260b2c7223 */ /* 0x080fe2000001082c */
[----:B------:R-:W-:Y:S02]  /*3960*/  HADD2.F32 R9, -RZ, R8.H1_H1 ;  /* 0x30000008ff097230 */ /* 0x000fe40000004100 */
[----:B------:R-:W-:Y:S01]  /*3970*/  FFMA.FTZ R43, R15, R38, R40 ;  /* 0x000000260f2b7223 */ /* 0x000fe20000010028 */
[----:B------:R-:W-:Y:S02]  /*3980*/  HADD2.F32 R10, -RZ, R14.H1_H1 ;  /* 0x3000000eff0a7230 */ /* 0x000fe40000004100 */
[----:B------:R-:W-:Y:S02]  /*3990*/  HADD2.F32 R8, -RZ, R8.H0_H0 ;  /* 0x20000008ff087230 */ /* 0x000fe40000004100 */
[----:B------:R-:W-:Y:S01]  /*39a0*/  FMUL.FTZ R37, R9, R36 ;  /* 0x0000002409257220 */ /* 0x000fe20000410000 */
        /* <DEDUP_REMOVED lines=14> */
.L_x_13319:
[----:B------:R-:W-:Y:S05]  /*3a90*/  BSYNC B1 ;  /* 0x0000000000017941 */ /* 0x000fea0003800000 */
.L_x_13318:
[----:B----4-:R0:W-:Y:S01]  /*3aa0*/  ST.E.128 desc[UR42][R12.64], R8 ;  /* 0x000000080c007985 */ /* 0x0101e2000c101d2a */
[----:B------:R-:W-:Y:S05]  /*3ab0*/  BRA `(.L_x_13313) ;  /* 0x0000001800587947 */ /* 0x000fea0003800000 */
.L_x_13295:
[C---:B------:R-:W-:Y:S02]  /*3ac0*/  ISETP.GE.AND P3, PT, R153.reuse, R77, PT ;  /* 0x0000004d9900720c */ /* 0x040fe40003f66270 */
[----:B------:R-:W-:Y:S02]  /*3ad0*/  CS2R R38, SRZ ;  /* 0x0000000000267805 */ /* 0x000fe4000001ff00 */
[----:B------:R-:W-:Y:S02]  /*3ae0*/  CS2R R42, SRZ ;  /* 0x00000000002a7805 */ /* 0x000fe4000001ff00 */
[----:B------:R-:W-:Y:S02]  /*3af0*/  CS2R R40, SRZ ;  /* 0x0000000000287805 */ /* 0x000fe4000001ff00 */
[----:B------:R-:W-:Y:S01]  /*3b00*/  ISETP.GE.OR P3, PT, R16, R80, P3 ;  /* 0x000000501000720c */ /* 0x000fe20001f66670 */
[----:B------:R-:W-:-:S12]  /*3b10*/  VIADD R44, R153, 0x60 ;  /* 0x00000060992c7836 */ /* 0x000fd80000000000 */
[----:B------:R-:W0:Y:S01]  /*3b20*/  @!P3 LDC.64 R12, c[0x0][0x3e8] ;  /* 0x0000fa00ff0cbb82 */ /* 0x000e220000000a00 */
[----:B------:R-:W-:-:S05]  /*3b30*/  @!P3 IADD3 R14, P4, R34, R10, RZ ;  /* 0x0000000a220eb210 */ /* 0x000fca0007f9e0ff */
[----:B------:R-:W-:Y:S01]  /*3b40*/  @!P3 IMAD.X R15, R83, 0x1, R56, P4 ;  /* 0x00000001530fb824 */ /* 0x000fe200020e0638 */
[----:B------:R-:W-:-:S05]  /*3b50*/  @!P3 IADD3 R36, P4, R54, R8, RZ ;  /* 0x000000083624b210 */ /* 0x000fca0007f9e0ff */
[----:B------:R-:W-:Y:S01]  /*3b60*/  @!P3 IMAD.X R37, R81, 0x1, R31, P4 ;  /* 0x000000015125b824 */ /* 0x000fe200020e061f */
[----:B0-----:R-:W-:-:S04]  /*3b70*/  @!P3 LEA R12, P4, R14, R12, 0x1 ;  /* 0x0000000c0e0cb211 */ /* 0x001fc800078808ff */
[----:B------:R-:W-:Y:S02]  /*3b80*/  @!P3 LEA.HI.X R13, R14, R13, R15, 0x1, P4 ;  /* 0x0000000d0e0db211 */ /* 0x000fe400020f0c0f */
[----:B------:R-:W0:Y:S02]  /*3b90*/  @!P3 LDC.64 R14, c[0x0][0x400] ;  /* 0x00010000ff0ebb82 */ /* 0x000e240000000a00 */
[----:B0-----:R-:W-:-:S04]  /*3ba0*/  @!P3 LEA R14, P4, R36, R14, 0x1 ;  /* 0x0000000e240eb211 */ /* 0x001fc800078808ff */
[----:B------:R-:W-:Y:S02]  /*3bb0*/  @!P3 LEA.HI.X R15, R36, R15, R37, 0x1, P4 ;  /* 0x0000000f240fb211 */ /* 0x000fe400020f0c25 */
[----:B------:R-:W-:-:S03]  /*3bc0*/  CS2R R36, SRZ ;  /* 0x0000000000247805 */ /* 0x000fc6000001ff00 */
[----:B------:R0:W5:Y:S04]  /*3bd0*/  @!P3 LDG.E.128 R40, desc[UR42][R14.64] ;  /* 0x0000002a0e28b981 */ /* 0x000168000c1e1d00 */
[----:B------:R0:W5:Y:S01]  /*3be0*/  @!P3 LDG.E.128 R36, desc[UR42][R12.64] ;  /* 0x0000002a0c24b981 */ /* 0x000162000c1e1d00 */
[----:B------:R-:W-:-:S04]  /*3bf0*/  ISETP.GE.AND P3, PT, R44, R77, PT ;  /* 0x0000004d2c00720c */ /* 0x000fc80003f66270 */
[----:B------:R-:W-:Y:S01]  /*3c00*/  ISETP.GE.OR P3, PT, R16, R80, P3 ;  /* 0x000000501000720c */ /* 0x000fe20001f66670 */
[----:B------:R-:W-:Y:S01]  /*3c10*/  BSSY B1, `(.L_x_13320) ;  /* 0x000001a000017945 */ /* 0x000fe20003800000 */
[----:B------:R-:W-:Y:S02]  /*3c20*/  CS2R R46, SRZ ;  /* 0x00000000002e7805 */ /* 0x000fe4000001ff00 */
[----:B------:R-:W-:Y:S02]  /*3c30*/  CS2R R44, SRZ ;  /* 0x00000000002c7805 */ /* 0x000fe4000001ff00 */
[----:B------:R-:W-:Y:S02]  /*3c40*/  CS2R R50, SRZ ;  /* 0x0000000000327805 */ /* 0x000fe4000001ff00 */
[----:B------:R-:W-:-:S05]  /*3c50*/  CS2R R48, SRZ ;  /* 0x0000000000307805 */ /* 0x000fca000001ff00 */
[----:B0-----:R-:W-:Y:S05]  /*3c60*/  @P3 BRA `(.L_x_13321) ;  /* 0x0000000000503947 */ /* 0x001fea0003800000 */
[----:B------:R-:W0:Y:S01]  /*3c70*/  LDC.64 R12, c[0x0][0x3f8] ;  /* 0x0000fe00ff0c7b82 */ /* 0x000e220000000a00 */
[----:B------:R-:W-:Y:S01]  /*3c80*/  MOV R11, R83 ;  /* 0x00000053000b7202 */ /* 0x000fe20000000f00 */
[----:B------:R-:W-:Y:S01]  /*3c90*/  IMAD.MOV.U32 R9, RZ, RZ, R81 ;  /* 0x000000ffff097224 */ /* 0x000fe200078e0051 */
        /* <DEDUP_REMOVED lines=17> */
.L_x_13321:
[----:B------:R-:W-:Y:S05]  /*3db0*/  BSYNC B1 ;  /* 0x0000000000017941 */ /* 0x000fea0003800000 */
.L_x_13320:
[----:B-----5:R-:W-:Y:S01]  /*3dc0*/  IMAD.MOV.U32 R8, RZ, RZ, R46 ;  /* 0x000000ffff087224 */ /* 0x020fe200078e002e */
        /* <DEDUP_REMOVED lines=30> */
[----:B------:R-:W-:Y:S02]  /*3fb0*/  PRMT R100, R11, 0x7610, R100 ;  /* 0x000076100b647816 */ /* 0x000fe40000000064 */
[----:B------:R-:W-:Y:S01]  /*3fc0*/  ISETP.GE.AND P3, PT, R16, R80, PT ;  /* 0x000000501000720c */ /* 0x000fe20003f66270 */
[----:B------:R-:W-:-:S12]  /*3fd0*/  @!P5 BRA `(.L_x_13322) ;  /* 0x000000000004d947 */ /* 0x000fd80003800000 */
[----:B------:R-:W-:Y:S01]  /*3fe0*/  BPT.TRAP 0x1 ;  /* 0x000000040000795c */ /* 0x000fe20000300000 */
.L_x_13322:
[----:B------:R-:W-:Y:S01]  /*3ff0*/  IMAD R70, R19, 0x8, R18 ;  /* 0x0000000813467824 */ /* 0x000fe200078e0212 */
[----:B------:R-:W-:Y:S01]  /*4000*/  SHF.L.U32 R78, R155, 0x1f, RZ ;  /* 0x0000001f9b4e7819 */ /* 0x000fe200000006ff */
[----:B------:R-:W0:Y:S01]  /*4010*/  LDC R86, c[0x0][0x2f4] ;  /* 0x0000bd00ff567b82 */ /* 0x000e220000000800 */
[----:B------:R-:W-:Y:S02]  /*4020*/  BSSY B1, `(.L_x_13323) ;  /* 0x0000003000017945 */ /* 0x000fe40003800000 */
[----:B------:R-:W1:Y:S02]  /*4030*/  SYNCS.PHASECHK.TRANS64.TRYWAIT P4, [R70+URZ+0x16890], R78 ;  /* 0x0168904e460075a7 */ /* 0x000e64000808017f */
[----:B-1----:R-:W-:Y:S05]  /*4040*/  @!P4 BRA `(.L_x_13324) ;  /* 0x00000134006cc947 */ /* 0x002fea0003800000 */
.L_x_13545:
[----:B------:R-:W-:Y:S05]  /*4050*/  BSYNC B1 ;  /* 0x0000000000017941 */ /* 0x000fea0003800000 */
.L_x_13323:
[----:B------:R-:W-:Y:S01]  /*4060*/  UMOV UR4, 0xffffffff ;  /* 0xffffffff00047882 */ /* 0x000fe20000000000 */
[----:B0-----:R-:W-:Y:S02]  /*4070*/  IMAD.IADD R88, R86, 0x1, -R59 ;  /* 0x0000000156587824 */ /* 0x001fe400078e0a3b */
[----:B------:R-:W-:Y:S05]  /*4080*/  BRA.DIV UR4, `(.L_x_13325) ;  /* 0x0000013604707947 */ /* 0x000fea000b800000 */
[----:B------:R0:W2:Y:S04]  /*4090*/  SHFL.IDX PT, R83, R84, RZ, 0x1c1f ;  /* 0x001c1fff54537589 */ /* 0x0000a800000e0000 */
[----:B------:R0:W3:Y:S02]  /*40a0*/  SHFL.IDX PT, R82, R79, RZ, 0x1c1f ;  /* 0x001c1fff4f527589 */ /* 0x0000e400000e0000 */
.L_x_13549:
[----:B------:R-:W-:Y:S01]  /*40b0*/  ISETP.GE.OR P4, PT, R153, R77, P1 ;  /* 0x0000004d9900720c */ /* 0x000fe20000f86670 */
[----:B------:R-:W-:-:S12]  /*40c0*/  BSSY B1, `(.L_x_13326) ;  /* 0x0000071000017945 */ /* 0x000fd80003800000 */
[----:B------:R-:W-:Y:S05]  /*40d0*/  @P4 BRA `(.L_x_13327) ;  /* 0x0000000400bc4947 */ /* 0x000fea0003800000 */
[----:B------:R-:W4:Y:S01]  /*40e0*/  S2R R9, SR_TID.X ;  /* 0x0000000000097919 */ /* 0x000f220000002100 */
[----:B------:R-:W-:Y:S01]  /*40f0*/  SEL R8, R59, R88, !P0 ;  /* 0x000000583b087207 */ /* 0x000fe20004000000 */
[----:B------:R-:W-:Y:S01]  /*4100*/  BSSY B2, `(.L_x_13328) ;  /* 0x0000068000027945 */ /* 0x000fe20003800000 */
[----:B---3--:R-:W-:-:S04]  /*4110*/  LEA R80, P4, R6, R82, 0x1 ;  /* 0x0000005206507211 */ /* 0x008fc800078808ff */
[----:B--2---:R-:W-:Y:S02]  /*4120*/  LEA.HI.X R81, R6, R83, R4, 0x1, P4 ;  /* 0x0000005306517211 */ /* 0x004fe400020f0c04 */
[----:B----4-:R-:W-:Y:S02]  /*4130*/  IADD3 R11, R9, -0x80, RZ ;  /* 0xffffff80090b7810 */ /* 0x010fe40007ffe0ff */
[----:B------:R-:W-:Y:S02]  /*4140*/  SHF.R.S32.HI R9, RZ, 0x1f, R8 ;  /* 0x0000001fff097819 */ /* 0x000fe40000011408 */
[----:B------:R-:W-:Y:S02]  /*4150*/  SHF.R.S32.HI R10, RZ, 0x1f, R11 ;  /* 0x0000001fff0a7819 */ /* 0x000fe4000001140b */
[----:B------:R-:W-:Y:S01]  /*4160*/  LEA.HI R8, R9, R8, RZ, 0x4 ;  /* 0x0000000809087211 */ /* 0x000fe200078f20ff */
[----:B------:R-:W-:Y:S01]  /*4170*/  IMAD R9, R19, 0x2000, R3 ;  /* 0x0000200013097824 */ /* 0x000fe200078e0203 */
[----:B------:R-:W-:-:S02]  /*4180*/  LEA.HI R10, R10, R11, RZ, 0x5 ;  /* 0x0000000b0a0a7211 */ /* 0x000fc400078f28ff */
[----:B------:R-:W-:Y:S01]  /*4190*/  LEA.HI.SX32 R8, R8, R7, 0x1c ;  /* 0x0000000708087211 */ /* 0x000fe200078fe2ff */
[----:B------:R-:W-:Y:S01]  /*41a0*/  IMAD R9, R9, 0x2, R18 ;  /* 0x0000000209097824 */ /* 0x000fe200078e0212 */
[----:B------:R-:W-:-:S03]  /*41b0*/  SHF.R.S32.HI R10, RZ, 0x5, R10 ;  /* 0x00000005ff0a7819 */ /* 0x000fc6000001140a */
[----:B------:R-:W-:-:S05]  /*41c0*/  IMAD.SHL.U32 R85, R8, 0x8, RZ ;  /* 0x0000000808557824 */ /* 0x000fca00078e00ff */
[----:B------:R-:W-:-:S04]  /*41d0*/  LOP3.LUT R8, R67, 0x38, R85, 0xf8, !PT ;  /* 0x0000003843087812 */ /* 0x000fc800078ef855 */
[----:B------:R-:W-:-:S05]  /*41e0*/  LOP3.LUT R8, R8, R63, RZ, 0x3c, !PT ;  /* 0x0000003f08087212 */ /* 0x000fca00078e3cff */
[----:B------:R-:W-:-:S05]  /*41f0*/  IMAD R8, R10, 0x200, R8 ;  /* 0x000002000a087824 */ /* 0x000fca00078e0208 */
[----:B------:R-:W-:-:S05]  /*4200*/  LEA R11, R19, R8, 0xd ;  /* 0x00000008130b7211 */ /* 0x000fca00078e68ff */
[----:B------:R-:W-:Y:S02]  /*4210*/  IMAD R12, R11, 0x2, R18 ;  /* 0x000000020b0c7824 */ /* 0x000fe400078e0212 */
[----:B------:R-:W2:Y:S04]  /*4220*/  LDS.128 R8, [R9+0xe400] ;  /* 0x00e4000009087984 */ /* 0x000ea80000000c00 */
[----:B------:R-:W3:Y:S01]  /*4230*/  LDS.128 R12, [R12+0xe400] ;  /* 0x00e400000c0c7984 */ /* 0x000ee20000000c00 */
[----:B------:R-:W-:Y:S05]  /*4240*/  @P3 BRA `(.L_x_13329) ;  /* 0x00000004004c3947 */ /* 0x000fea0003800000 */
[--C-:B------:R-:W-:Y:S01]  /*4250*/  SHF.R.U64 R36, R36, 0x10, R37.reuse ;  /* 0x0000001024247819 */ /* 0x100fe20000001225 */
[----:B------:R-:W-:Y:S01]  /*4260*/  HADD2.F32 R100, -RZ, R100.H0_H0 ;  /* 0x20000064ff647230 */ /* 0x000fe20000004100 */
[----:B------:R-:W-:Y:S01]  /*4270*/  SHF.R.U32.HI R94, RZ, 0x10, R37 ;  /* 0x00000010ff5e7819 */ /* 0x000fe20000011625 */
[----:B------:R-:W-:Y:S01]  /*4280*/  HADD2.F32 R98, -RZ, R98.H0_H0 ;  /* 0x20000062ff627230 */ /* 0x000fe20000004100 */
[--C-:B------:R-:W-:Y:S01]  /*4290*/  SHF.R.U64 R37, R40, 0x10, R41.reuse ;  /* 0x0000001028257819 */ /* 0x100fe20000001229 */
[----:B------:R-:W-:Y:S01]  /*42a0*/  HADD2.F32 R36, -RZ, R36.H0_H0 ;  /* 0x20000024ff247230 */ /* 0x000fe20000004100 */
[----:B------:R-:W-:Y:S01]  /*42b0*/  SHF.R.U32.HI R99, RZ, 0x10, R41 ;  /* 0x00000010ff637819 */ /* 0x000fe20000011629 */
[----:B---3--:R-:W-:Y:S01]  /*42c0*/  IMAD.MOV.U32 R41, RZ, RZ, R13 ;  /* 0x000000ffff297224 */ /* 0x008fe200078e000d */
[----:B--2---:R-:W-:Y:S01]  /*42d0*/  MOV R13, R11 ;  /* 0x0000000b000d7202 */ /* 0x004fe20000000f00 */
[----:B------:R-:W-:Y:S01]  /*42e0*/  HADD2.F32 R11, -RZ, R9.H0_H0 ;  /* 0x20000009ff0b7230 */ /* 0x000fe20000004100 */
[--C-:B------:R-:W-:Y:S01]  /*42f0*/  SHF.R.U64 R38, R38, 0x10, R39.reuse ;  /* 0x0000001026267819 */ /* 0x100fe20000001227 */
[----:B------:R-:W-:Y:S01]  /*4300*/  HADD2.F32 R99, -RZ, R99.H0_H0 ;  /* 0x20000063ff637230 */ /* 0x000fe20000004100 */
[----:B------:R-:W-:Y:S01]  /*4310*/  SHF.R.U32.HI R40, RZ, 0x10, R39 ;  /* 0x00000010ff287819 */ /* 0x000fe20000011627 */
[--C-:B------:R-:W-:Y:S01]  /*4320*/  HADD2.F32 R97, -RZ, R41.reuse.H0_H0 ;  /* 0x20000029ff617230 */ /* 0x100fe20000004100 */
[--C-:B------:R-:W-:Y:S01]  /*4330*/  SHF.R.U64 R39, R42, 0x10, R43.reuse ;  /* 0x000000102a277819 */ /* 0x100fe2000000122b */
[----:B------:R-:W-:Y:S01]  /*4340*/  HADD2.F32 R41, -RZ, R41.H1_H1 ;  /* 0x30000029ff297230 */ /* 0x000fe20000004100 */
[----:B------:R-:W-:Y:S01]  /*4350*/  SHF.R.U32.HI R43, RZ, 0x10, R43 ;  /* 0x00000010ff2b7819 */ /* 0x000fe2000001162b */
[----:B------:R-:W-:-:S02]  /*4360*/  HADD2.F32 R42, -RZ, R9.H1_H1 ;  /* 0x30000009ff2a7230 */ /* 0x000fc40000004100 */
[-C--:B------:R-:W-:Y:S01]  /*4370*/  FMUL.FTZ R102, R97, R100.reuse ;  /* 0x0000006461667220 */ /* 0x080fe20000410000 */
[----:B------:R-:W-:Y:S01]  /*4380*/  FMUL.FTZ R100, R11, R100 ;  /* 0x000000640b647220 */ /* 0x000fe20000410000 */
[----:B------:R-:W-:Y:S02]  /*4390*/  HADD2.F32 R94, -RZ, R94.H0_H0 ;  /* 0x2000005eff5e7230 */ /* 0x000fe40000004100 */
[-C--:B------:R-:W-:Y:S01]  /*43a0*/  FMUL.FTZ R101, R41, R99.reuse ;  /* 0x0000006329657220 */ /* 0x080fe20000410000 */
[C---:B------:R-:W-:Y:S01]  /*43b0*/  FMUL.FTZ R104, R42.reuse, R99 ;  /* 0x000000632a687220 */ /* 0x040fe20000410000 */
[-C--:B------:R-:W-:Y:S01]  /*43c0*/  FFMA.FTZ R9, R11, R98.reuse, -R102 ;  /* 0x000000620b097223 */ /* 0x080fe20000010866 */
[----:B------:R-:W-:Y:S01]  /*43d0*/  FFMA.FTZ R11, R97, R98, R100 ;  /* 0x00000062610b7223 */ /* 0x000fe20000010064 */
[--C-:B------:R-:W-:Y:S02]  /*43e0*/  HADD2.F32 R98, -RZ, R96.reuse.H1_H1 ;  /* 0x30000060ff627230 */ /* 0x100fe40000004100 */
[----:B------:R-:W-:Y:S01]  /*43f0*/  FFMA.FTZ R42, R42, R94, -R101 ;  /* 0x0000005e2a2a7223 */ /* 0x000fe20000010865 */
[----:B------:R-:W-:-:S02]  /*4400*/  HADD2.F32 R99, -RZ, R96.H0_H0 ;  /* 0x20000060ff637230 */ /* 0x000fc40000004100 */
[----:B------:R-:W-:Y:S01]  /*4410*/  FFMA.FTZ R94, R41, R94, R104 ;  /* 0x0000005e295e7223 */ /* 0x000fe20000010068 */
[--C-:B------:R-:W-:Y:S02]  /*4420*/  HADD2.F32 R96, -RZ, R15.reuse.H0_H0 ;  /* 0x2000000fff607230 */ /* 0x100fe40000004100 */
[----:B------:R-:W-:Y:S01]  /*4430*/  HADD2.F32 R97, -RZ, R15.H1_H1 ;  /* 0x3000000fff617230 */ /* 0x000fe20000004100 */
[----:B------:R-:W-:Y:S01]  /*4440*/  F2FP.F16.F32.PACK_AB R9, R42, R9 ;  /* 0x000000092a09723e */ /* 0x000fe200000000ff */
[----:B------:R-:W-:Y:S02]  /*4450*/  HADD2.F32 R15, -RZ, R13.H0_H0 ;  /* 0x2000000dff0f7230 */ /* 0x000fe40000004100 */
[----:B------:R-:W-:Y:S02]  /*4460*/  HADD2.F32 R102, -RZ, R43.H0_H0 ;  /* 0x2000002bff667230 */ /* 0x000fe40000004100 */
[----:B------:R-:W-:Y:S02]  /*4470*/  HADD2.F32 R41, -RZ, R13.H1_H1 ;  /* 0x3000000dff297230 */ /* 0x000fe40000004100 */
[----:B------:R-:W-:-:S02]  /*4480*/  HADD2.F32 R100, -RZ, R40.H0_H0 ;  /* 0x20000028ff647230 */ /* 0x000fc40000004100 */
[CC--:B------:R-:W-:Y:S01]  /*4490*/  FMUL.FTZ R40, R96.reuse, R99.reuse ;  /* 0x0000006360287220 */ /* 0x0c0fe20000410000 */
        /* <DEDUP_REMOVED lines=8> */
[--C-:B------:R-:W-:Y:S01]  /*4520*/  HADD2.F32 R98, -RZ, R95.reuse.H1_H1 ;  /* 0x3000005fff627230 */ /* 0x100fe20000004100 */
[----:B------:R-:W-:Y:S01]  /*4530*/  F2FP.F16.F32.PACK_AB R40, R40, R13 ;  /* 0x0000000d2828723e */ /* 0x000fe200000000ff */
[----:B------:R-:W-:Y:S01]  /*4540*/  HADD2.F32 R100, -RZ, R95.H0_H0 ;  /* 0x2000005fff647230 */ /* 0x000fe20000004100 */
[----:B------:R-:W-:Y:S01]  /*4550*/  F2FP.F16.F32.PACK_AB R13, R94, R11 ;  /* 0x0000000b5e0d723e */ /* 0x000fe200000000ff */
[----:B------:R-:W-:Y:S01]  /*4560*/  HADD2.F32 R43, -RZ, R12.H0_H0 ;  /* 0x2000000cff2b7230 */ /* 0x000fe20000004100 */
[----:B------:R-:W-:Y:S01]  /*4570*/  F2FP.F16.F32.PACK_AB R15, R96, R15 ;  /* 0x0000000f600f723e */ /* 0x000fe200000000ff */
[----:B------:R-:W-:-:S02]  /*4580*/  HADD2.F32 R37, -RZ, R8.H0_H0 ;  /* 0x20000008ff257230 */ /* 0x000fc40000004100 */
[----:B------:R-:W-:Y:S02]  /*4590*/  HADD2.F32 R95, -RZ, R12.H1_H1 ;  /* 0x3000000cff5f7230 */ /* 0x000fe40000004100 */
[----:B------:R-:W-:Y:S02]  /*45a0*/  HADD2.F32 R41, -RZ, R8.H1_H1 ;  /* 0x30000008ff297230 */ /* 0x000fe40000004100 */
[-C--:B------:R-:W-:Y:S01]  /*45b0*/  FMUL.FTZ R8, R43, R100.reuse ;  /* 0x000000642b087220 */ /* 0x080fe20000410000 */
[----:B------:R-:W-:Y:S01]  /*45c0*/  FMUL.FTZ R12, R37, R100 ;  /* 0x00000064250c7220 */ /* 0x000fe20000410000 */
[-C--:B------:R-:W-:Y:S01]  /*45d0*/  FMUL.FTZ R100, R95, R102.reuse ;  /* 0x000000665f647220 */ /* 0x080fe20000410000 */
[----:B------:R-:W-:Y:S02]  /*45e0*/  IMAD.MOV.U32 R11, RZ, RZ, R40 ;  /* 0x000000ffff0b7224 */ /* 0x000fe400078e0028 */
[----:B------:R-:W-:Y:S01]  /*45f0*/  FMUL.FTZ R102, R41, R102 ;  /* 0x0000006629667220 */ /* 0x000fe20000410000 */
[----:B------:R-:W-:Y:S01]  /*4600*/  FFMA.FTZ R8, R37, R98, -R8 ;  /* 0x0000006225087223 */ /* 0x000fe20000010808 */
[----:B------:R-:W-:Y:S01]  /*4610*/  FFMA.FTZ R97, R41, R36, -R100 ;  /* 0x0000002429617223 */ /* 0x000fe20000010864 */
[----:B------:R-:W-:-:S02]  /*4620*/  HADD2.F32 R41, -RZ, R93.H0_H0 ;  /* 0x2000005dff297230 */ /* 0x000fc40000004100 */
[----:B------:R-:W-:Y:S01]  /*4630*/  FFMA.FTZ R95, R95, R36, R102 ;  /* 0x000000245f5f7223 */ /* 0x000fe20000010066 */
[----:B------:R-:W-:Y:S01]  /*4640*/  FFMA.FTZ R12, R43, R98, R12 ;  /* 0x000000622b0c7223 */ /* 0x000fe2000001000c */
[----:B------:R-:W-:Y:S01]  /*4650*/  HADD2.F32 R93, -RZ, R93.H1_H1 ;  /* 0x3000005dff5d7230 */ /* 0x000fe20000004100 */
[----:B------:R-:W-:Y:S01]  /*4660*/  F2FP.F16.F32.PACK_AB R8, R97, R8 ;  /* 0x000000086108723e */ /* 0x000fe200000000ff */
[----:B------:R-:W-:Y:S02]  /*4670*/  HADD2.F32 R37, -RZ, R14.H0_H0 ;  /* 0x2000000eff257230 */ /* 0x000fe40000004100 */
[----:B------:R-:W-:Y:S01]  /*4680*/  HADD2.F32 R36, -RZ, R10.H0_H0 ;  /* 0x2000000aff247230 */ /* 0x000fe20000004100 */
[----:B------:R-:W-:Y:S01]  /*4690*/  F2FP.F16.F32.PACK_AB R12, R95, R12 ;  /* 0x0000000c5f0c723e */ /* 0x000fe200000000ff */
[----:B------:R-:W-:Y:S02]  /*46a0*/  HADD2.F32 R43, -RZ, R39.H0_H0 ;  /* 0x20000027ff2b7230 */ /* 0x000fe40000004100 */
[----:B------:R-:W-:Y:S01]  /*46b0*/  FMUL.FTZ R99, R37, R93 ;  /* 0x0000005d25637220 */ /* 0x000fe20000410000 */
[----:B------:R-:W-:-:S02]  /*46c0*/  HADD2.F32 R14, -RZ, R14.H1_H1 ;  /* 0x3000000eff0e7230 */ /* 0x000fc40000004100 */
[----:B------:R-:W-:Y:S02]  /*46d0*/  HADD2.F32 R10, -RZ, R10.H1_H1 ;  /* 0x3000000aff0a7230 */ /* 0x000fe40000004100 */
[C---:B------:R-:W-:Y:S01]  /*46e0*/  FFMA.FTZ R99, R36.reuse, R41, -R99 ;  /* 0x0000002924637223 */ /* 0x040fe20000010863 */
[----:B------:R-:W-:Y:S02]  /*46f0*/  HADD2.F32 R39, -RZ, R38.H0_H0 ;  /* 0x20000026ff277230 */ /* 0x000fe40000004100 */
[----:B------:R-:W-:Y:S01]  /*4700*/  FMUL.FTZ R38, R36, R93 ;  /* 0x0000005d24267220 */ /* 0x000fe20000410000 */
[-C--:B------:R-:W-:Y:S01]  /*4710*/  FMUL.FTZ R93, R14, R43.reuse ;  /* 0x0000002b0e5d7220 */ /* 0x080fe20000410000 */
[C---:B------:R-:W-:Y:S02]  /*4720*/  FMUL.FTZ R43, R10.reuse, R43 ;  /* 0x0000002b0a2b7220 */ /* 0x040fe40000410000 */
[----:B------:R-:W-:Y:S01]  /*4730*/  FFMA.FTZ R38, R37, R41, R38 ;  /* 0x0000002925267223 */ /* 0x000fe20000010026 */
[-C--:B------:R-:W-:Y:S01]  /*4740*/  FFMA.FTZ R10, R10, R39.reuse, -R93 ;  /* 0x000000270a0a7223 */ /* 0x080fe2000001085d */
[----:B------:R-:W-:-:S04]  /*4750*/  FFMA.FTZ R43, R14, R39, R43 ;  /* 0x000000270e2b7223 */ /* 0x000fc8000001002b */
[----:B------:R-:W-:Y:S02]  /*4760*/  F2FP.F16.F32.PACK_AB R10, R10, R99 ;  /* 0x000000630a0a723e */ /* 0x000fe400000000ff */
[----:B------:R-:W-:-:S07]  /*4770*/  F2FP.F16.F32.PACK_AB R14, R43, R38 ;  /* 0x000000262b0e723e */ /* 0x000fce00000000ff */
.L_x_13329:
[----:B------:R-:W-:Y:S05]  /*4780*/  BSYNC B2 ;  /* 0x0000000000027941 */ /* 0x000fea0003800000 */
.L_x_13328:
[----:B------:R-:W-:Y:S01]  /*4790*/  ISETP.GE.AND P4, PT, R85, R86, PT ;  /* 0x000000565500720c */ /* 0x000fe20003f86270 */
[----:B--2---:R4:W-:-:S12]  /*47a0*/  ST.E.128 desc[UR42][R80.64], R8 ;  /* 0x0000000850007985 */ /* 0x0049d8000c101d2a */
[----:B------:R-:W-:-:S05]  /*47b0*/  @!P4 IMAD.WIDE R82, R85, 0x2, R82 ;  /* 0x000000025552c825 */ /* 0x000fca00078e0252 */
[----:B---3--:R4:W-:Y:S02]  /*47c0*/  @!P4 ST.E.128 desc[UR42][R82.64], R12 ;  /* 0x0000000c5200c985 */ /* 0x0089e4000c101d2a */
.L_x_13327:
[----:B------:R-:W-:Y:S05]  /*47d0*/  BSYNC B1 ;  /* 0x0000000000017941 */ /* 0x000fea0003800000 */
.L_x_13326:
[----:B------:R-:W-:-:S03]  /*47e0*/  UMOV UR4, 0xffffffff ;  /* 0xffffffff00047882 */ /* 0x000fc60000000000 */
[----:B------:R-:W-:Y:S05]  /*47f0*/  BRA.DIV UR4, `(.L_x_13330) ;  /* 0x0000012e04e07947 */ /* 0x000fea000b800000 */
[----:B------:R0:W0:Y:S04]  /*4800*/  SHFL.IDX PT, R39, R84, 0x1, 0x1c1f ;  /* 0x003c1f0054277f89 */ /* 0x00002800000e0000 */
[----:B------:R0:W0:Y:S02]  /*4810*/  SHFL.IDX PT, R38, R79, 0x1, 0x1c1f ;  /* 0x003c1f004f267f89 */ /* 0x00002400000e0000 */
.L_x_13553:
[----:B----4-:R-:W-:-:S05]  /*4820*/  VIADD R8, R153, 0x60 ;  /* 0x0000006099087836 */ /* 0x010fca0000000000 */
[----:B------:R-:W-:-:S13]  /*4830*/  ISETP.GE.OR P4, PT, R8, R77, P1 ;  /* 0x0000004d0800720c */ /* 0x000fda0000f86670 */
[----:B------:R-:W-:Y:S05]  /*4840*/  @P4 BRA `(.L_x_13313) ;  /* 0x0000000800f44947 */ /* 0x000fea0003800000 */
[----:B------:R-:W4:Y:S01]  /*4850*/  LDL R10, [R1+0x24] ;  /* 0x00002400010a7983 */ /* 0x000f220000100800 */
[----:B------:R-:W-:Y:S01]  /*4860*/  SEL R88, R59, R88, !P0 ;  /* 0x000000583b587207 */ /* 0x000fe20004000000 */
[C---:B------:R-:W-:Y:S01]  /*4870*/  VIADD R11, R153.reuse, 0x60 ;  /* 0x00000060990b7836 */ /* 0x040fe20000000000 */
[----:B0-----:R-:W-:Y:S01]  /*4880*/  LEA R36, P4, R6, R38, 0x1 ;  /* 0x0000002606247211 */ /* 0x001fe200078808ff */
[----:B------:R-:W-:Y:S01]  /*4890*/  VIADD R8, R153, 0x60 ;  /* 0x0000006099087836 */ /* 0x000fe20000000000 */
[----:B------:R-:W-:Y:S01]  /*48a0*/  SHF.R.S32.HI R9, RZ, 0x1f, R88 ;  /* 0x0000001fff097819 */ /* 0x000fe20000011458 */
[----:B------:R-:W-:Y:S01]  /*48b0*/  BSSY B1, `(.L_x_13331) ;  /* 0x000006b000017945 */ /* 0x000fe20003800000 */
[----:B------:R-:W-:Y:S01]  /*48c0*/  SHF.L.U32 R11, R11, 0x6, RZ ;  /* 0x000000060b0b7819 */ /* 0x000fe200000006ff */
[----:B------:R-:W-:Y:S01]  /*48d0*/  IMAD.SHL.U32 R8, R8, 0x40, RZ ;  /* 0x0000004008087824 */ /* 0x000fe200078e00ff */
[----:B------:R-:W-:Y:S01]  /*48e0*/  LEA.HI R88, R9, R88, RZ, 0x4 ;  /* 0x0000005809587211 */ /* 0x000fe200078f20ff */
[----:B------:R-:W-:Y:S01]  /*48f0*/  IMAD R9, R19, 0x2000, R0 ;  /* 0x0000200013097824 */ /* 0x000fe200078e0200 */
[----:B------:R-:W-:-:S02]  /*4900*/  LOP3.LUT R11, R11, 0x1c0, RZ, 0xc0, !PT ;  /* 0x000001c00b0b7812 */ /* 0x000fc400078ec0ff */
[----:B------:R-:W-:Y:S01]  /*4910*/  LEA.HI.SX32 R41, R88, R7, 0x1c ;  /* 0x0000000758297211 */ /* 0x000fe200078fe2ff */
[----:B------:R-:W-:Y:S01]  /*4920*/  IMAD R9, R9, 0x2, R18 ;  /* 0x0000000209097824 */ /* 0x000fe200078e0212 */
[----:B------:R-:W-:Y:S02]  /*4930*/  LOP3.LUT R8, R8, 0x1c0, RZ, 0xc0, !PT ;  /* 0x000001c008087812 */ /* 0x000fe400078ec0ff */
[----:B------:R-:W-:Y:S01]  /*4940*/  SHF.R.U32.HI R11, RZ, 0x3, R11 ;  /* 0x00000003ff0b7819 */ /* 0x000fe2000001160b */
[----:B------:R-:W-:Y:S01]  /*4950*/  IMAD.SHL.U32 R41, R41, 0x8, RZ ;  /* 0x0000000829297824 */ /* 0x000fe200078e00ff */
[----:B------:R-:W-:-:S04]  /*4960*/  LEA.HI.X R37, R6, R39, R4, 0x1, P4 ;  /* 0x0000002706257211 */ /* 0x000fc800020f0c04 */
[----:B------:R-:W-:-:S04]  /*4970*/  LOP3.LUT R8, R8, 0x38, R41, 0xf8, !PT ;  /* 0x0000003808087812 */ /* 0x000fc800078ef829 */
[----:B------:R-:W-:-:S04]  /*4980*/  LOP3.LUT R8, R8, R11, RZ, 0x3c, !PT ;  /* 0x0000000b08087212 */ /* 0x000fc800078e3cff */
[----:B----4-:R-:W-:-:S05]  /*4990*/  IADD3 R8, R10, R8, RZ ;  /* 0x000000080a087210 */ /* 0x010fca0007ffe0ff */
[----:B------:R-:W-:-:S05]  /*49a0*/  IMAD R11, R19, 0x2000, R8 ;  /* 0x00002000130b7824 */ /* 0x000fca00078e0208 */
[----:B------:R-:W-:Y:S02]  /*49b0*/  LEA R12, R11, R18, 0x1 ;  /* 0x000000120b0c7211 */ /* 0x000fe400078e08ff */
[----:B------:R-:W0:Y:S04]  /*49c0*/  LDS.128 R8, [R9+0xe400] ;  /* 0x00e4000009087984 */ /* 0x000e280000000c00 */
[----:B------:R-:W4:Y:S01]  /*49d0*/  LDS.128 R12, [R12+0xe400] ;  /* 0x00e400000c0c7984 */ /* 0x000f220000000c00 */
[----:B------:R-:W-:Y:S05]  /*49e0*/  @P3 BRA `(.L_x_13332) ;  /* 0x00000004005c3947 */ /* 0x000fea0003800000 */
[--C-:B------:R-:W-:Y:S02]  /*49f0*/  SHF.R.U64 R42, R44, 0x10, R45.reuse ;  /* 0x000000102c2a7819 */ /* 0x100fe4000000122d */
[----:B------:R-:W-:Y:S01]  /*4a00*/  SHF.R.U32.HI R80, RZ, 0x10, R45 ;  /* 0x00000010ff507819 */ /* 0x000fe2000001162d */
[----:B0-----:R-:W-:Y:S01]  /*4a10*/  IMAD.MOV.U32 R45, RZ, RZ, R8 ;  /* 0x000000ffff2d7224 */ /* 0x001fe200078e0008 */
[----:B------:R-:W-:Y:S01]  /*4a20*/  SHF.R.U64 R44, R48, 0x10, R49 ;  /* 0x00000010302c7819 */ /* 0x000fe20000001231 */
[----:B----4-:R-:W-:Y:S01]  /*4a30*/  IMAD.MOV.U32 R8, RZ, RZ, R13 ;  /* 0x000000ffff087224 */ /* 0x010fe200078e000d */
[----:B------:R-:W-:Y:S01]  /*4a40*/  SHF.R.U32.HI R48, RZ, 0x10, R49 ;  /* 0x00000010ff307819 */ /* 0x000fe20000011631 */
[----:B------:R-:W-:Y:S01]  /*4a50*/  HADD2.F32 R49, -RZ, R92.H1_H1 ;  /* 0x3000005cff317230 */ /* 0x000fe20000004100 */
[--C-:B------:R-:W-:Y:S01]  /*4a60*/  SHF.R.U64 R40, R46, 0x10, R47.reuse ;  /* 0x000000102e287819 */ /* 0x100fe2000000122f */
[----:B------:R-:W-:Y:S01]  /*4a70*/  IMAD.MOV.U32 R46, RZ, RZ, R12 ;  /* 0x000000ffff2e7224 */ /* 0x000fe200078e000c */
[----:B------:R-:W-:Y:S01]  /*4a80*/  SHF.R.U32.HI R79, RZ, 0x10, R47 ;  /* 0x00000010ff4f7819 */ /* 0x000fe2000001162f */
[----:B------:R-:W-:Y:S01]  /*4a90*/  IMAD.MOV.U32 R47, RZ, RZ, R15 ;  /* 0x000000ffff2f7224 */ /* 0x000fe200078e000f */
[--C-:B------:R-:W-:Y:S01]  /*4aa0*/  SHF.R.U64 R43, R50, 0x10, R51.reuse ;  /* 0x00000010322b7819 */ /* 0x100fe20000001233 */
[----:B------:R-:W-:Y:S01]  /*4ab0*/  HADD2.F32 R12, -RZ, R8.H0_H0 ;  /* 0x20000008ff0c7230 */ /* 0x000fe20000004100 */
[----:B---3--:R-:W-:Y:S01]  /*4ac0*/  SHF.R.U32.HI R82, RZ, 0x10, R51 ;  /* 0x00000010ff527819 */ /* 0x008fe20000011633 */
[----:B------:R-:W-:Y:S01]  /*4ad0*/  HADD2.F32 R51, -RZ, R92.H0_H0 ;  /* 0x2000005cff337230 */ /* 0x000fe20000004100 */
[----:B------:R-:W-:Y:S01]  /*4ae0*/  MOV R13, R11 ;  /* 0x0000000b000d7202 */ /* 0x000fe20000000f00 */
[----:B------:R-:W-:-:S02]  /*4af0*/  HADD2.F32 R15, -RZ, R8.H1_H1 ;  /* 0x30000008ff0f7230 */ /* 0x000fc40000004100 */
        /* <DEDUP_REMOVED lines=17> */
[----:B------:R-:W-:Y:S02]  /*4c10*/  HADD2.F32 R91, -RZ, R91.H0_H0 ;  /* 0x2000005bff5b7230 */ /* 0x000fe40000004100 */
[--C-:B------:R-:W-:Y:S02]  /*4c20*/  HADD2.F32 R47, -RZ, R13.reuse.H1_H1 ;  /* 0x3000000dff2f7230 */ /* 0x100fe40000004100 */
[----:B------:R-:W-:Y:S01]  /*4c30*/  FMUL.FTZ R88, R49, R82 ;  /* 0x0000005231587220 */ /* 0x000fe20000410000 */
[----:B------:R-:W-:-:S02]  /*4c40*/  HADD2.F32 R15, -RZ, R13.H0_H0 ;  /* 0x2000000dff0f7230 */ /* 0x000fc40000004100 */
[CC--:B------:R-:W-:Y:S01]  /*4c50*/  FMUL.FTZ R84, R48.reuse, R91.reuse ;  /* 0x0000005b30547220 */ /* 0x0c0fe20000410000 */
[----:B------:R-:W-:Y:S02]  /*4c60*/  HADD2.F32 R80, -RZ, R79.H0_H0 ;  /* 0x2000004fff507230 */ /* 0x000fe40000004100 */
[----:B------:R-:W-:Y:S01]  /*4c70*/  FMUL.FTZ R82, R47, R82 ;  /* 0x000000522f527220 */ /* 0x000fe20000410000 */
[----:B------:R-:W-:Y:S02]  /*4c80*/  HADD2.F32 R42, -RZ, R42.H0_H0 ;  /* 0x2000002aff2a7230 */ /* 0x000fe40000004100 */
[C---:B------:R-:W-:Y:S01]  /*4c90*/  FMUL.FTZ R91, R15.reuse, R91 ;  /* 0x0000005b0f5b7220 */ /* 0x040fe20000410000 */
[----:B------:R-:W-:Y:S01]  /*4ca0*/  FFMA.FTZ R13, R15, R50, -R84 ;  /* 0x000000320f0d7223 */ /* 0x000fe20000010854 */
[----:B------:R-:W-:Y:S01]  /*4cb0*/  FFMA.FTZ R82, R49, R80, R82 ;  /* 0x0000005031527223 */ /* 0x000fe20000010052 */
[----:B------:R-:W-:Y:S02]  /*4cc0*/  HADD2.F32 R49, -RZ, R44.H0_H0 ;  /* 0x2000002cff317230 */ /* 0x000fe40000004100 */
[----:B------:R-:W-:Y:S01]  /*4cd0*/  FFMA.FTZ R91, R48, R50, R91 ;  /* 0x00000032305b7223 */ /* 0x000fe2000001005b */
[----:B------:R-:W-:-:S02]  /*4ce0*/  HADD2.F32 R48, -RZ, R90.H1_H1 ;  /* 0x3000005aff307230 */ /* 0x000fc40000004100 */
[----:B------:R-:W-:Y:S01]  /*4cf0*/  FFMA.FTZ R88, R47, R80, -R88 ;  /* 0x000000502f587223 */ /* 0x000fe20000010858 */
[--C-:B------:R-:W-:Y:S02]  /*4d00*/  HADD2.F32 R44, -RZ, R46.reuse.H0_H0 ;  /* 0x2000002eff2c7230 */ /* 0x100fe40000004100 */
[--C-:B------:R-:W-:Y:S02]  /*4d10*/  HADD2.F32 R15, -RZ, R45.reuse.H0_H0 ;  /* 0x2000002dff0f7230 */ /* 0x100fe40000004100 */
        /* <DEDUP_REMOVED lines=8> */
[----:B------:R-:W-:Y:S02]  /*4da0*/  HADD2.F32 R87, -RZ, R87.H1_H1 ;  /* 0x30000057ff577230 */ /* 0x000fe40000004100 */
        /* <DEDUP_REMOVED lines=10> */
[----:B------:R-:W-:Y:S01]  /*4e50*/  HADD2.F32 R14, -RZ, R14.H1_H1 ;  /* 0x3000000eff0e7230 */ /* 0x000fe20000004100 */
[----:B------:R-:W-:Y:S01]  /*4e60*/  F2FP.F16.F32.PACK_AB R12, R46, R51 ;  /* 0x000000332e0c723e */ /* 0x000fe200000000ff */
[----:B------:R-:W-:-:S02]  /*4e70*/  HADD2.F32 R10, -RZ, R10.H1_H1 ;  /* 0x3000000aff0a7230 */ /* 0x000fc40000004100 */
[CC--:B------:R-:W-:Y:S01]  /*4e80*/  FMUL.FTZ R49, R15.reuse, R90.reuse ;  /* 0x0000005a0f317220 */ /* 0x0c0fe20000410000 */
[----:B------:R-:W-:Y:S02]  /*4e90*/  HADD2.F32 R43, -RZ, R40.H0_H0 ;  /* 0x20000028ff2b7230 */ /* 0x000fe40000004100 */
[-C--:B------:R-:W-:Y:S01]  /*4ea0*/  FMUL.FTZ R79, R14, R45.reuse ;  /* 0x0000002d0e4f7220 */ /* 0x080fe20000410000 */
[----:B------:R-:W-:Y:S01]  /*4eb0*/  FMUL.FTZ R40, R42, R90 ;  /* 0x0000005a2a287220 */ /* 0x000fe20000410000 */
[----:B------:R-:W-:Y:S01]  /*4ec0*/  FMUL.FTZ R45, R10, R45 ;  /* 0x0000002d0a2d7220 */ /* 0x000fe20000410000 */
[----:B------:R-:W-:Y:S01]  /*4ed0*/  FFMA.FTZ R49, R42, R87, R49 ;  /* 0x000000572a317223 */ /* 0x000fe20000010031 */
[----:B------:R-:W-:Y:S01]  /*4ee0*/  FFMA.FTZ R79, R10, R43, -R79 ;  /* 0x0000002b0a4f7223 */ /* 0x000fe2000001084f */
[----:B------:R-:W-:Y:S01]  /*4ef0*/  FFMA.FTZ R40, R15, R87, -R40 ;  /* 0x000000570f287223 */ /* 0x000fe20000010828 */
[----:B------:R-:W-:Y:S01]  /*4f00*/  FFMA.FTZ R14, R14, R43, R45 ;  /* 0x0000002b0e0e7223 */ /* 0x000fe2000001002d */
[----:B------:R-:W-:Y:S01]  /*4f10*/  IMAD.MOV.U32 R9, RZ, RZ, R11 ;  /* 0x000000ffff097224 */ /* 0x000fe200078e000b */
[----:B------:R-:W-:Y:S01]  /*4f20*/  F2FP.F16.F32.PACK_AB R15, R82, R91 ;  /* 0x0000005b520f723e */ /* 0x000fe200000000ff */
[----:B------:R-:W-:Y:S01]  /*4f30*/  IMAD.MOV.U32 R11, RZ, RZ, R88 ;  /* 0x000000ffff0b7224 */ /* 0x000fe200078e0058 */
[----:B------:R-:W-:-:S02]  /*4f40*/  F2FP.F16.F32.PACK_AB R10, R79, R40 ;  /* 0x000000284f0a723e */ /* 0x000fc400000000ff */
[----:B------:R-:W-:-:S07]  /*4f50*/  F2FP.F16.F32.PACK_AB R14, R14, R49 ;  /* 0x000000310e0e723e */ /* 0x000fce00000000ff */
.L_x_13332:
[----:B------:R-:W-:Y:S05]  /*4f60*/  BSYNC B1 ;  /* 0x0000000000017941 */ /* 0x000fea0003800000 */
.L_x_13331:
        /* <DEDUP_REMOVED lines=8> */
.L_x_13294:
[----:B------:R-:W-:-:S06]  /*4ff0*/  UISETP.NE.AND UP0, UPT, UR39, 0x3, UPT ;  /* 0x000000032700788c */ /* 0x000fcc000bf05270 */
[----:B------:R-:W-:-:S13]  /*5000*/  PLOP3.LUT P5, PT, PT, PT, UP0, 0x80, 0x0 ;  /* 0x000000000000781c */ /* 0x000fda0003faf008 */
[----:B------:R-:W-:Y:S05]  /*5010*/  @!P5 BRA `(.L_x_13333) ;  /* 0x000000000004d947 */ /* 0x000fea0003800000 */
[----:B------:R-:W-:Y:S01]  /*5020*/  BPT.TRAP 0x1 ;  /* 0x000000040000795c */ /* 0x000fe20000300000 */
.L_x_13333:
[----:B------:R-:W-:Y:S01]  /*5030*/  IMAD R70, R19, 0x8, R18 ;  /* 0x0000000813467824 */ /* 0x000fe200078e0212 */
[----:B------:R-:W-:Y:S01]  /*5040*/  SHF.L.U32 R78, R155, 0x1f, RZ ;  /* 0x0000001f9b4e7819 */ /* 0x000fe200000006ff */
[----:B------:R-:W-:Y:S01]  /*5050*/  BSSY B1, `(.L_x_13334) ;  /* 0x0000004000017945 */ /* 0x000fe20003800000 */
[----:B------:R-:W-:Y:S02]  /*5060*/  SHF.R.S32.HI R75, RZ, 0x1f, R74 ;  /* 0x0000001fff4b7819 */ /* 0x000fe4000001144a */
[----:B------:R-:W0:Y:S02]  /*5070*/  SYNCS.PHASECHK.TRANS64.TRYWAIT P3, [R70+URZ+0x16890], R78 ;  /* 0x0168904e460075a7 */ /* 0x000e24000806017f */
[----:B0-----:R-:W-:Y:S05]  /*5080*/  @!P3 BRA `(.L_x_13335) ;  /* 0x000001280008b947 */ /* 0x001fea0003800000 */
.L_x_13554:
[----:B------:R-:W-:Y:S05]  /*5090*/  BSYNC B1 ;  /* 0x0000000000017941 */ /* 0x000fea0003800000 */
.L_x_13334:
        /* <DEDUP_REMOVED lines=25> */
.L_x_13558:
[----:B------:R-:W-:Y:S04]  /*5230*/  BSSY B1, `(.L_x_13337) ;  /* 0x000000d000017945 */ /* 0x000fe80003800000 */
[----:B------:R-:W-:Y:S05]  /*5240*/  @!P3 BRA `(.L_x_13338) ;  /* 0x00000000002cb947 */ /* 0x000fea0003800000 */
[----:B------:R-:W-:Y:S02]  /*5250*/  ULDC UR4, c[0x0][0x2f4] ;  /* 0x0000bd0000047ab9 */ /* 0x000fe40000000800 */
[----:B------:R-:W-:-:S13]  /*5260*/  ISETP.GE.AND P3, PT, R16, UR4, PT ;  /* 0x0000000410007c0c */ /* 0x000fda000bf66270 */
[----:B---3--:R-:W-:-:S04]  /*5270*/  @!P3 LEA R14, P4, R16, R37, 0x1 ;  /* 0x00000025100eb211 */ /* 0x008fc800078808ff */
[----:B--2---:R-:W-:Y:S02]  /*5280*/  @!P3 LEA.HI.X R15, R16, R9, R17, 0x1, P4 ;  /* 0x00000009100fb211 */ /* 0x004fe400020f0c11 */
[----:B------:R-:W-:-:S13]  /*5290*/  ISETP.GE.AND P4, PT, R2, UR4, PT ;  /* 0x0000000402007c0c */ /* 0x000fda000bf86270 */
[----:B------:R-:W-:-:S04]  /*52a0*/  @!P4 LEA R12, P6, R2, R37, 0x1 ;  /* 0x00000025020cc211 */ /* 0x000fc800078c08ff */
[----:B------:R-:W-:Y:S02]  /*52b0*/  @!P4 LEA.HI.X R13, R2, R9, R154, 0x1, P6 ;  /* 0x00000009020dc211 */ /* 0x000fe400030f0c9a */
[----:B------:R-:W2:Y:S04]  /*52c0*/  @!P3 LDS.128 R8, [R72+0xe000] ;  /* 0x00e000004808b984 */ /* 0x000ea80000000c00 */
[----:B--2---:R-:W-:Y:S04]  /*52d0*/  @!P3 ST.E.128 desc[UR42][R14.64], R8 ;  /* 0x000000080e00b985 */ /* 0x004fe8000c101d2a */
[----:B------:R-:W2:Y:S04]  /*52e0*/  @!P4 LDS.128 R8, [R71+0xe000] ;  /* 0x00e000004708c984 */ /* 0x000ea80000000c00 */
[----:B--2---:R4:W-:Y:S02]  /*52f0*/  @!P4 ST.E.128 desc[UR42][R12.64], R8 ;  /* 0x000000080c00c985 */ /* 0x0049e4000c101d2a */
.L_x_13338:
[----:B------:R-:W-:Y:S05]  /*5300*/  BSYNC B1 ;  /* 0x0000000000017941 */ /* 0x000fea0003800000 */
.L_x_13337:
[----:B------:R-:W-:-:S03]  /*5310*/  UMOV UR4, 0xffffffff ;  /* 0xffffffff00047882 */ /* 0x000fc60000000000 */
[----:B------:R-:W-:Y:S05]  /*5320*/  BRA.DIV UR4, `(.L_x_13339) ;  /* 0x0000012604c07947 */ /* 0x000fea000b800000 */
[----:B--2-4-:R2:W4:Y:S04]  /*5330*/  SHFL.IDX PT, R9, R38, 0x1, 0x1c1f ;  /* 0x003c1f0026097f89 */ /* 0x01452800000e0000 */
[----:B---3--:R2:W3:Y:S02]  /*5340*/  SHFL.IDX PT, R37, R36, 0x1, 0x1c1f ;  /* 0x003c1f0024257f89 */ /* 0x0084e400000e0000 */
.L_x_13562:
[----:B------:R-:W-:-:S13]  /*5350*/  ISETP.GE.AND P3, PT, R39, 0x61, PT ;  /* 0x000000612700780c */ /* 0x000fda0003f66270 */
[----:B------:R-:W-:Y:S05]  /*5360*/  @!P3 BRA `(.L_x_13313) ;  /* 0x00000000002cb947 */ /* 0x000fea0003800000 */
[----:B------:R-:W-:Y:S02]  /*5370*/  ULDC UR4, c[0x0][0x2f4] ;  /* 0x0000bd0000047ab9 */ /* 0x000fe40000000800 */
[----:B------:R-:W-:-:S13]  /*5380*/  ISETP.GE.AND P3, PT, R16, UR4, PT ;  /* 0x0000000410007c0c */ /* 0x000fda000bf66270 */
[----:B---3--:R-:W-:-:S04]  /*5390*/  @!P3 LEA R14, P4, R16, R37, 0x1 ;  /* 0x00000025100eb211 */ /* 0x008fc800078808ff */
[----:B----4-:R-:W-:Y:S02]  /*53a0*/  @!P3 LEA.HI.X R15, R16, R9, R17, 0x1, P4 ;  /* 0x00000009100fb211 */ /* 0x010fe400020f0c11 */
[----:B------:R-:W-:-:S13]  /*53b0*/  ISETP.GE.AND P4, PT, R2, UR4, PT ;  /* 0x0000000402007c0c */ /* 0x000fda000bf86270 */
[----:B------:R-:W-:-:S04]  /*53c0*/  @!P4 LEA R12, P6, R2, R37, 0x1 ;  /* 0x00000025020cc211 */ /* 0x000fc800078c08ff */
[----:B------:R-:W-:Y:S02]  /*53d0*/  @!P4 LEA.HI.X R13, R2, R9, R154, 0x1, P6 ;  /* 0x00000009020dc211 */ /* 0x000fe400030f0c9a */
[----:B------:R-:W3:Y:S04]  /*53e0*/  @!P3 LDS.128 R8, [R72+0x11000] ;  /* 0x011000004808b984 */ /* 0x000ee80000000c00 */
[----:B---3--:R-:W-:Y:S04]  /*53f0*/  @!P3 ST.E.128 desc[UR42][R14.64], R8 ;  /* 0x000000080e00b985 */ /* 0x008fe8000c101d2a */
[----:B------:R-:W3:Y:S04]  /*5400*/  @!P4 LDS.128 R8, [R71+0x11000] ;  /* 0x011000004708c984 */ /* 0x000ee80000000c00 */
[----:B---3--:R3:W-:Y:S02]  /*5410*/  @!P4 ST.E.128 desc[UR42][R12.64], R8 ;  /* 0x000000080c00c985 */ /* 0x0087e4000c101d2a */
.L_x_13313:
[----:B------:R-:W-:Y:S05]  /*5420*/  BSYNC B0 ;  /* 0x0000000000007941 */ /* 0x000fea0003800000 */
.L_x_13293:
[----:B0--34-:R-:W0:Y:S01]  /*5430*/  S2R R8, SR_TID.X ;  /* 0x0000000000087919 */ /* 0x019e220000002100 */
        /* <DEDUP_REMOVED lines=8> */
[----:B---3--:R3:W-:Y:S01]  /*54c0*/  BAR.SYNC.DEFER_BLOCKING R61, 0x80 ;  /* 0x0002003d0000751d */ /* 0x0087e20000010000 */
[----:B0-----:R-:W-:-:S13]  /*54d0*/  LOP3.LUT P3, RZ, R8, 0x7f, RZ, 0xc0, !PT ;  /* 0x0000007f08ff7812 */ /* 0x001fda000786c0ff */
[----:B------:R-:W-:-:S05]  /*54e0*/  @!P3 VIADD R8, R70, 0x168a0 ;  /* 0x000168a04608b836 */ /* 0x000fca0000000000 */
[----:B------:R-:W-:-:S04]  /*54f0*/  @!P3 PRMT R8, RZ, 0x654, R8 ;  /* 0x00000654ff08b816 */ /* 0x000fc80000000008 */
[----:B------:R3:W-:Y:S01]  /*5500*/  @!P3 SYNCS.ARRIVE.TRANS64.RED.A1T0 RZ, [R8+URZ], RZ ;  /* 0x000000ff08ffb9a7 */ /* 0x0007e2000810043f */
[----:B------:R-:W-:Y:S05]  /*5510*/  @!P5 BRA `(.L_x_13341) ;  /* 0x000000000004d947 */ /* 0x000fea0003800000 */
[----:B------:R-:W-:Y:S01]  /*5520*/  BPT.TRAP 0x1 ;  /* 0x000000040000795c */ /* 0x000fe20000300000 */
.L_x_13341:
[----:B------:R-:W-:Y:S05]  /*5530*/  BSYNC B0 ;  /* 0x0000000000007941 */ /* 0x000fea0003800000 */
.L_x_13340:
[----:B------:R-:W0:Y:S01]  /*5540*/  SYNCS.PHASECHK.TRANS64.TRYWAIT P4, [R70+URZ+0x168b0], R78 ;  /* 0x0168b04e460075a7 */ /* 0x000e22000808017f */
[----:B------:R-:W-:Y:S01]  /*5550*/  ULDC UR40, c[0x0][0x2f4] ;  /* 0x0000bd0000287ab9 */ /* 0x000fe20000000800 */
[----:B------:R-:W-:Y:S04]  /*5560*/  BSSY B0, `(.L_x_13342) ;  /* 0x0000002000007945 */ /* 0x000fe80003800000 */
[----:B0-----:R-:W-:Y:S05]  /*5570*/  @!P4 BRA `(.L_x_13343) ;  /* 0x000001240078c947 */ /* 0x001fea0003800000 */
.L_x_13563:
[----:B------:R-:W-:Y:S05]  /*5580*/  BSYNC B0 ;  /* 0x0000000000007941 */ /* 0x000fea0003800000 */
.L_x_13342:
[----:B------:R-:W-:Y:S01]  /*5590*/  ULDC.64 UR4, c[0x0][0x328] ;  /* 0x0000ca0000047ab9 */ /* 0x000fe20000000a00 */
[----:B------:R-:W-:Y:S01]  /*55a0*/  ULDC.64 UR6, c[0x0][0x318] ;  /* 0x0000c60000067ab9 */ /* 0x000fe20000000a00 */
[----:B------:R-:W-:Y:S01]  /*55b0*/  IMAD R75, R75, UR4, RZ ;  /* 0x000000044b4b7c24 */ /* 0x000fe2000f8e02ff */
[----:B------:R-:W-:Y:S01]  /*55c0*/  BSSY B0, `(.L_x_13344) ;  /* 0x000001d000007945 */ /* 0x000fe20003800000 */
[----:B---3--:R-:W-:-:S04]  /*55d0*/  IMAD.WIDE.U32 R8, R74, UR4, RZ ;  /* 0x000000044a087c25 */ /* 0x008fc8000f8e00ff */
[----:B------:R-:W-:Y:S01]  /*55e0*/  IMAD R75, R74, UR5, R75 ;  /* 0x000000054a4b7c24 */ /* 0x000fe2000f8e024b */
[----:B------:R-:W-:Y:S01]  /*55f0*/  ULDC.64 UR4, c[0x0][0x338] ;  /* 0x0000ce0000047ab9 */ /* 0x000fe20000000a00 */
[----:B------:R-:W-:Y:S02]  /*5600*/  IMAD.IADD R77, R77, 0x1, -R153 ;  /* 0x000000014d4d7824 */ /* 0x000fe400078e0a99 */
[----:B------:R-:W-:Y:S02]  /*5610*/  IMAD R76, R76, UR4, RZ ;  /* 0x000000044c4c7c24 */ /* 0x000fe4000f8e02ff */
[----:B------:R-:W-:Y:S02]  /*5620*/  IMAD.IADD R9, R9, 0x1, R75 ;  /* 0x0000000109097824 */ /* 0x000fe400078e024b */
[C---:B------:R-:W-:Y:S02]  /*5630*/  IMAD R11, R73.reuse, UR5, R76 ;  /* 0x00000005490b7c24 */ /* 0x040fe4000f8e024c */
[----:B------:R-:W-:Y:S01]  /*5640*/  IMAD.WIDE.U32 R8, R73, UR4, R8 ;  /* 0x0000000449087c25 */ /* 0x000fe2000f8e0008 */
[----:B------:R-:W-:-:S04]  /*5650*/  ULDC.64 UR4, c[0x0][0x330] ;  /* 0x0000cc0000047ab9 */ /* 0x000fc80000000a00 */
[----:B------:R-:W-:-:S03]  /*5660*/  IADD3 R9, R9, R11, RZ ;  /* 0x0000000b09097210 */ /* 0x000fc60007ffe0ff */
[----:B------:R-:W-:-:S04]  /*5670*/  IMAD.WIDE.U32 R8, R152, UR4, R8 ;  /* 0x0000000498087c25 */ /* 0x000fc8000f8e0008 */
[----:B------:R-:W-:Y:S01]  /*5680*/  IMAD R9, R152, UR5, R9 ;  /* 0x0000000598097c24 */ /* 0x000fe2000f8e0209 */
[----:B-12---:R-:W-:-:S04]  /*5690*/  LEA R36, P4, R8, UR6, 0x1 ;  /* 0x0000000608247c11 */ /* 0x006fc8000f8808ff */
[----:B------:R-:W-:Y:S01]  /*56a0*/  LEA.HI.X R37, R8, UR7, R9, 0x1, P4 ;  /* 0x0000000708257c11 */ /* 0x000fe2000a0f0c09 */
[----:B------:R1:W2:Y:S01]  /*56b0*/  SHFL.IDX PT, R13, R36, RZ, 0x1c1f ;  /* 0x001c1fff240d7589 */ /* 0x0002a200000e0000 */
[----:B------:R-:W-:-:S03]  /*56c0*/  ISETP.GE.AND P4, PT, R77, 0x1, PT ;  /* 0x000000014d00780c */ /* 0x000fc60003f86270 */
[----:B------:R1:W3:Y:S10]  /*56d0*/  SHFL.IDX PT, R9, R37, RZ, 0x1c1f ;  /* 0x001c1fff25097589 */ /* 0x0002f400000e0000 */
[----:B-1----:R-:W-:Y:S05]  /*56e0*/  @!P4 BRA `(.L_x_13345) ;  /* 0x000000000028c947 */ /* 0x002fea0003800000 */
[----:B------:R-:W-:-:S13]  /*56f0*/  ISETP.GE.AND P4, PT, R16, UR40, PT ;  /* 0x0000002810007c0c */ /* 0x000fda000bf86270 */
[----:B--2---:R-:W-:-:S04]  /*5700*/  @!P4 LEA R14, P5, R16, R13, 0x1 ;  /* 0x0000000d100ec211 */ /* 0x004fc800078a08ff */
[----:B---3--:R-:W-:Y:S02]  /*5710*/  @!P4 LEA.HI.X R15, R16, R9, R17, 0x1, P5 ;  /* 0x00000009100fc211 */ /* 0x008fe400028f0c11 */
[----:B------:R-:W-:-:S13]  /*5720*/  ISETP.GE.AND P5, PT, R2, UR40, PT ;  /* 0x0000002802007c0c */ /* 0x000fda000bfa6270 */
[----:B------:R-:W-:-:S04]  /*5730*/  @!P5 LEA R12, P6, R2, R13, 0x1 ;  /* 0x0000000d020cd211 */ /* 0x000fc800078c08ff */
[----:B------:R-:W-:Y:S02]  /*5740*/  @!P5 LEA.HI.X R13, R2, R9, R154, 0x1, P6 ;  /* 0x00000009020dd211 */ /* 0x000fe400030f0c9a */
[----:B------:R-:W1:Y:S04]  /*5750*/  @!P4 LDS.128 R8, [R72] ;  /* 0x000000004808c984 */ /* 0x000e680000000c00 */
[----:B-1----:R-:W-:Y:S04]  /*5760*/  @!P4 ST.E.128 desc[UR42][R14.64], R8 ;  /* 0x000000080e00c985 */ /* 0x002fe8000c101d2a */
[----:B------:R-:W1:Y:S04]  /*5770*/  @!P5 LDS.128 R8, [R71] ;  /* 0x000000004708d984 */ /* 0x000e680000000c00 */
[----:B-1----:R1:W-:Y:S02]  /*5780*/  @!P5 ST.E.128 desc[UR42][R12.64], R8 ;  /* 0x000000080c00d985 */ /* 0x0023e4000c101d2a */
.L_x_13345:
[----:B------:R-:W-:Y:S05]  /*5790*/  BSYNC B0 ;  /* 0x0000000000007941 */ /* 0x000fea0003800000 */
.L_x_13344:
[----:B------:R-:W-:Y:S01]  /*57a0*/  ISETP.GE.AND P4, PT, R77, 0x61, PT ;  /* 0x000000614d00780c */ /* 0x000fe20003f86270 */
[----:B------:R-:W4:Y:S01]  /*57b0*/  SHFL.IDX PT, R37, R37, 0x1, 0x1c1f ;  /* 0x003c1f0025257f89 */ /* 0x000f2200000e0000 */
[----:B------:R-:W-:Y:S03]  /*57c0*/  BSSY B0, `(.L_x_13346) ;  /* 0x000000d000007945 */ /* 0x000fe60003800000 */
[----:B-12---:R1:W2:Y:S08]  /*57d0*/  SHFL.IDX PT, R13, R36, 0x1, 0x1c1f ;  /* 0x003c1f00240d7f89 */ /* 0x0062b000000e0000 */
[----:B-1----:R-:W-:Y:S05]  /*57e0*/  @!P4 BRA `(.L_x_13347) ;  /* 0x000000000028c947 */ /* 0x002fea0003800000 */
[----:B------:R-:W-:-:S13]  /*57f0*/  ISETP.GE.AND P4, PT, R16, UR40, PT ;  /* 0x0000002810007c0c */ /* 0x000fda000bf86270 */
[----:B---3--:R-:W1:Y:S01]  /*5800*/  @!P4 LDS.128 R8, [R72+0x3000] ;  /* 0x003000004808c984 */ /* 0x008e620000000c00 */
[----:B--2---:R-:W-:-:S04]  /*5810*/  @!P4 LEA R14, P5, R16, R13, 0x1 ;  /* 0x0000000d100ec211 */ /* 0x004fc800078a08ff */
[----:B----4-:R-:W-:Y:S02]  /*5820*/  @!P4 LEA.HI.X R15, R16, R37, R17, 0x1, P5 ;  /* 0x00000025100fc211 */ /* 0x010fe400028f0c11 */
[----:B------:R-:W-:-:S13]  /*5830*/  ISETP.GE.AND P5, PT, R2, UR40, PT ;  /* 0x0000002802007c0c */ /* 0x000fda000bfa6270 */
[----:B------:R-:W-:-:S04]  /*5840*/  @!P5 LEA R12, P6, R2, R13, 0x1 ;  /* 0x0000000d020cd211 */ /* 0x000fc800078c08ff */
[----:B------:R-:W-:Y:S01]  /*5850*/  @!P5 LEA.HI.X R13, R2, R37, R154, 0x1, P6 ;  /* 0x00000025020dd211 */ /* 0x000fe200030f0c9a */
[----:B-1----:R-:W-:Y:S04]  /*5860*/  @!P4 ST.E.128 desc[UR42][R14.64], R8 ;  /* 0x000000080e00c985 */ /* 0x002fe8000c101d2a */
[----:B------:R-:W1:Y:S04]  /*5870*/  @!P5 LDS.128 R8, [R71+0x3000] ;  /* 0x003000004708d984 */ /* 0x000e680000000c00 */
[----:B-1----:R1:W-:Y:S02]  /*5880*/  @!P5 ST.E.128 desc[UR42][R12.64], R8 ;  /* 0x000000080c00d985 */ /* 0x0023e4000c101d2a */
.L_x_13347:
[----:B------:R-:W-:Y:S05]  /*5890*/  BSYNC B0 ;  /* 0x0000000000007941 */ /* 0x000fea0003800000 */
.L_x_13346:
[----:B-1----:R-:W5:Y:S01]  /*58a0*/  LDL R8, [R1] ;  /* 0x0000000001087983 */ /* 0x002f620000100800 */
[----:B0-----:R-:W-:Y:S02]  /*58b0*/  @!P3 VIADD R70, R70, 0x168c0 ;  /* 0x000168c04646b836 */ /* 0x001fe40000000000 */
[----:B------:R-:W-:Y:S01]  /*58c0*/  VIADD R19, R19, 0x1 ;  /* 0x0000000113137836 */ /* 0x000fe20000000000 */
[----:B------:R-:W-:Y:S01]  /*58d0*/  @!PT LDS RZ, [RZ] ;  /* 0x00000000fffff984 */ /* 0x000fe20000000800 */
[----:B------:R-:W-:Y:S01]  /*58e0*/  @!PT LDS RZ, [RZ] ;  /* 0x00000000fffff984 */ /* 0x000fe20000000800 */
[----:B------:R-:W-:Y:S01]  /*58f0*/  @!PT LDS RZ, [RZ] ;  /* 0x00000000fffff984 */ /* 0x000fe20000000800 */
[----:B------:R-:W-:Y:S01]  /*5900*/  @!PT LDS RZ, [RZ] ;  /* 0x00000000fffff984 */ /* 0x000fe20000000800 */
[----:B------:R0:W-:Y:S06]  /*5910*/  MEMBAR.ALL.CTA ;  /* 0x0000000000007992 */ /* 0x0001ec0000008000 */
[----:B0-----:R-:W0:Y:S01]  /*5920*/  FENCE.VIEW.ASYNC.S ;  /* 0x00000000000073c6 */ /* 0x001e220000000000 */
[----:B------:R-:W-:Y:S01]  /*5930*/  @!P3 PRMT R70, RZ, 0x654, R70 ;  /* 0x00000654ff46b816 */ /* 0x000fe20000000046 */
[----:B0-----:R0:W-:Y:S06]  /*5940*/  BAR.SYNC.DEFER_BLOCKING R61, 0x80 ;  /* 0x0002003d0000751d */ /* 0x0011ec0000010000 */
[----:B------:R0:W-:Y:S01]  /*5950*/  @!P3 SYNCS.ARRIVE.TRANS64.RED.A1T0 RZ, [R70+URZ], RZ ;  /* 0x000000ff46ffb9a7 */ /* 0x0001e2000810043f */
[----:B------:R-:W-:-:S04]  /*5960*/  ISETP.NE.AND P3, PT, R19, 0x2, PT ;  /* 0x000000021300780c */ /* 0x000fc80003f65270 */
[----:B------:R-:W-:Y:S02]  /*5970*/  SEL R19, R19, RZ, P3 ;  /* 0x000000ff13137207 */ /* 0x000fe40001800000 */
[----:B-----5:R-:W-:Y:S02]  /*5980*/  LOP3.LUT P4, RZ, R8, 0x1, RZ, 0xc0, !PT ;  /* 0x0000000108ff7812 */ /* 0x020fe4000788c0ff */
[----:B------:R-:W-:-:S04]  /*5990*/  SEL R8, RZ, 0x1, P3 ;  /* 0x00000001ff087807 */ /* 0x000fc80001800000 */
[----:B------:R-:W-:-:S07]  /*59a0*/  LOP3.LUT R155, R155, R8, RZ, 0x3c, !PT ;  /* 0x000000089b9b7212 */ /* 0x000fce00078e3cff */
[----:B0-----:R-:W-:Y:S05]  /*59b0*/  @P4 BRA `(.L_x_13348) ;  /* 0xffffffc800204947 */ /* 0x001fea000383ffff */
[----:B---3--:R-:W0:Y:S01]  /*59c0*/  S2R R9, SR_TID.X ;  /* 0x0000000000097919 */ /* 0x008e220000002100 */
[----:B------:R-:W-:Y:S02]  /*59d0*/  PLOP3.LUT P0, PT, PT, PT, PT, 0x8, 0x0 ;  /* 0x000000000000781c */ /* 0x000fe40003f0e170 */
[----:B0-----:R-:W-:-:S04]  /*59e0*/  SHF.R.U32.HI R9, RZ, 0x7, R9 ;  /* 0x00000007ff097819 */ /* 0x001fc80000011609 */
[----:B------:R-:W-:-:S13]  /*59f0*/  ISETP.NE.AND P4, PT, R9, 0x1, PT ;  /* 0x000000010900780c */ /* 0x000fda0003f85270 */
[----:B------:R-:W-:Y:S06]  /*5a00*/  @!P4 BAR.ARV 0x9, 0x100 ;  /* 0x024400000000cb1d */ /* 0x000fec0000002000 */
.L_x_13288:
[----:B------:R-:W-:Y:S01]  /*5a10*/  MOV R3, RZ ;  /* 0x000000ff00037202 */ /* 0x000fe20000000f00 */
[----:B------:R-:W-:Y:S06]  /*5a20*/  @P0 BRA `(.L_x_13349) ;  /* 0x00000000000c0947 */ /* 0x000fec0003800000 */
[----:B------:R-:W0:Y:S01]  /*5a30*/  FENCE.VIEW.ASYNC.G ;  /* 0x00000000000073c6 */ /* 0x000e220000000100 */
[----:B------:R-:W-:Y:S05]  /*5a40*/  WARPSYNC.ALL ;  /* 0x0000000000007948 */ /* 0x000fea0003800000 */
[----:B0-----:R-:W-:Y:S06]  /*5a50*/  BAR.ARV 0xc, 0x200 ;  /* 0x0308000000007b1d */ /* 0x001fec0000002000 */
.L_x_13349:
[----:B------:R-:W3:Y:S01]  /*5a60*/  LDL R0, [R1] ;  /* 0x0000000001007983 */ /* 0x000ee20000100800 */
[----:B------:R-:W-:Y:S01]  /*5a70*/  BSSY B0, `(.L_x_13350) ;  /* 0x0000021000007945 */ /* 0x000fe20003800000 */
[----:B---3--:R-:W-:-:S13]  /*5a80*/  LOP3.LUT P0, RZ, R0, 0x4, RZ, 0xc0, !PT ;  /* 0x0000000400ff7812 */ /* 0x008fda000780c0ff */
[----:B------:R-:W-:Y:S05]  /*5a90*/  @!P0 BRA `(.L_x_13351) ;  /* 0x0000000000788947 */ /* 0x000fea0003800000 */
[----:B------:R-:W3:Y:S01]  /*5aa0*/  LDL R0, [R1+0x30] ;  /* 0x0000300001007983 */ /* 0x000ee20000100800 */
[----:B------:R-:W-:Y:S01]  /*5ab0*/  ULDC UR4, c[0x0][0x9f0] ;  /* 0x00027c0000047ab9 */ /* 0x000fe20000000800 */
[----:B---3--:R-:W-:-:S04]  /*5ac0*/  ISETP.NE.AND P0, PT, R0, RZ, PT ;  /* 0x000000ff0000720c */ /* 0x008fc80003f05270 */
        /* <DEDUP_REMOVED lines=27> */
.L_x_13351:
[----:B------:R-:W-:Y:S05]  /*5c80*/  BSYNC B0 ;  /* 0x0000000000007941 */ /* 0x000fea0003800000 */
.L_x_13350:
        /* <DEDUP_REMOVED lines=14> */
[----:B------:R-:W-:Y:S02]  /*5d70*/  CS2R R46, SRZ ;  /* 0x00000000002e7805 */ /* 0x000fe4000001ff00 */
[----:B------:R-:W-:Y:S02]  /*5d80*/  CS2R R44, SRZ ;  /* 0x00000000002c7805 */ /* 0x000fe4000001ff00 */
[----:B------:R-:W-:Y:S01]  /*5d90*/  CS2R R20, SRZ ;  /* 0x0000000000147805 */ /* 0x000fe2000001ff00 */
[----:B---3--:R-:W-:Y:S02]  /*5da0*/  IMAD R4, R0, R3, RZ ;  /* 0x0000000300047224 */ /* 0x008fe400078e02ff */
[----:B------:R-:W-:-:S03]  /*5db0*/  IMAD.MOV.U32 R0, RZ, RZ, RZ ;  /* 0x000000ffff007224 */ /* 0x000fc600078e00ff */
[----:B------:R0:W-:Y:S01]  /*5dc0*/  STL [R1+0x18], R4 ;  /* 0x0000180401007387 */ /* 0x0001e20000100800 */
[----:B------:R-:W-:Y:S01]  /*5dd0*/  VIADDMNMX R88, R4, R3, R26, PT ;  /* 0x0000000304587246 */ /* 0x000fe2000380011a */
[----:B------:R-:W-:Y:S01]  /*5de0*/  IMAD.MOV.U32 R3, RZ, RZ, RZ ;  /* 0x000000ffff037224 */ /* 0x000fe200078e00ff */
[----:B------:R-:W-:Y:S02]  /*5df0*/  CS2R R26, SRZ ;  /* 0x00000000001a7805 */ /* 0x000fe4000001ff00 */
[----:B------:R-:W-:-:S13]  /*5e00*/  ISETP.GT.AND P1, PT, R88, R4, PT ;  /* 0x000000045800720c */ /* 0x000fda0003f24270 */
[----:B0-----:R-:W-:Y:S05]  /*5e10*/  @!P1 BRA `(.L_x_13352) ;  /* 0x0000008000389947 */ /* 0x001fea0003800000 */
[----:B------:R-:W-:-:S03]  /*5e20*/  UMOV UR4, 0xffffffff ;  /* 0xffffffff00047882 */ /* 0x000fc60000000000 */
[----:B------:R-:W-:Y:S05]  /*5e30*/  BRA.DIV UR4, `(.L_x_13353) ;  /* 0x0000011e045c7947 */ /* 0x000fea000b800000 */
[----:B------:R-:W0:Y:S02]  /*5e40*/  S2R R0, SR_TID.X ;  /* 0x0000000000007919 */ /* 0x000e240000002100 */
[----:B0-----:R-:W-:-:S04]  /*5e50*/  IADD3 R3, R0, -0x80, RZ ;  /* 0xffffff8000037810 */ /* 0x001fc80007ffe0ff */
[----:B------:R-:W-:-:S04]  /*5e60*/  SHF.R.S32.HI R0, RZ, 0x1f, R3 ;  /* 0x0000001fff007819 */ /* 0x000fc80000011403 */
[----:B------:R-:W-:-:S04]  /*5e70*/  LEA.HI R0, R0, R3, RZ, 0x7 ;  /* 0x0000000300007211 */ /* 0x000fc800078f38ff */
[----:B------:R-:W-:-:S06]  /*5e80*/  SHF.R.S32.HI R0, RZ, 0x7, R0 ;  /* 0x00000007ff007819 */ /* 0x000fcc0000011400 */
[----:B------:R-:W0:Y:S04]  /*5e90*/  SHFL.IDX PT, R0, R0, RZ, 0x1f ;  /* 0x00001fff00007589 */ /* 0x000e2800000e0000 */
[----:B0-----:R0:W-:Y:S02]  /*5ea0*/  STL [R1+0x1c], R0 ;  /* 0x00001c0001007387 */ /* 0x0011e40000100800 */
.L_x_13566:
[----:B------:R-:W0:Y:S01]  /*5eb0*/  LDL R3, [R1+0x1c] ;  /* 0x00001c0001037983 */ /* 0x000e220000100800 */
[----:B------:R-:W-:Y:S01]  /*5ec0*/  BSSY B6, `(.L_x_13354) ;  /* 0x000001b000067945 */ /* 0x000fe20003800000 */
[----:B0-----:R-:W-:-:S05]  /*5ed0*/  IMAD.HI R0, R3, 0x55555556, RZ ;  /* 0x5555555603007827 */ /* 0x001fca00078e02ff */
[----:B------:R-:W-:-:S05]  /*5ee0*/  LEA.HI R0, R0, R0, RZ, 0x1 ;  /* 0x0000000000007211 */ /* 0x000fca00078f08ff */
[----:B------:R-:W-:Y:S02]  /*5ef0*/  IMAD R0, R0, -0x3, R3 ;  /* 0xfffffffd00007824 */ /* 0x000fe400078e0203 */
[----:B------:R-:W-:-:S04]  /*5f00*/  VIADD R3, R18, 0x8400 ;  /* 0x0000840012037836 */ /* 0x000fc80000000000 */
[----:B------:R-:W-:Y:S01]  /*5f10*/  IMAD R0, R0, 0x2000, R3 ;  /* 0x0000200000007824 */ /* 0x000fe200078e0203 */
[----:B------:R-:W-:-:S04]  /*5f20*/  LOP3.LUT P0, RZ, R3, 0x3ff, RZ, 0xc0, !PT ;  /* 0x000003ff03ff7812 */ /* 0x000fc8000780c0ff */
[----:B------:R-:W-:Y:S02]  /*5f30*/  SHF.R.U32.HI R0, RZ, 0x4, R0 ;  /* 0x00000004ff007819 */ /* 0x000fe40000011600 */
[----:B------:R-:W-:Y:S02]  /*5f40*/  P2R R26, PR, RZ, 0x1 ;  /* 0x00000001ff1a7803 */ /* 0x000fe40000000000 */
[----:B------:R-:W-:-:S05]  /*5f50*/  LOP3.LUT R29, R0, 0x3fff, RZ, 0xc0, !PT ;  /* 0x00003fff001d7812 */ /* 0x000fca00078ec0ff */
[----:B------:R-:W-:Y:S05]  /*5f60*/  @!P0 BRA `(.L_x_13355) ;  /* 0x0000000000408947 */ /* 0x000fea0003800000 */
[----:B------:R-:W-:Y:S01]  /*5f70*/  MOV R0, 0x0 ;  /* 0x0000000000007802 */ /* 0x000fe20000000f00 */
[----:B------:R-:W-:Y:S01]  /*5f80*/  ULDC.64 UR4, c[0x4][0x138] ;  /* 0x01004e0000047ab9 */ /* 0x000fe20000000a00 */
[----:B------:R-:W-:Y:S01]  /*5f90*/  ULDC.64 UR6, c[0x4][0x140] ;  /* 0x0100500000067ab9 */ /* 0x000fe20000000a00 */
[----:B------:R-:W-:Y:S01]  /*5fa0*/  IMAD.U32 R4, RZ, RZ, UR4 ;  /* 0x00000004ff047e24 */ /* 0x000fe2000f8e00ff */
[----:B---3--:R0:W3:Y:S01]  /*5fb0*/  LDC.64 R14, c[0x4][R0] ;  /* 0x01000000000e7b82 */ /* 0x0080e20000000a00 */
[----:B------:R-:W-:Y:S01]  /*5fc0*/  MOV R5, UR5 ;  /* 0x0000000500057c02 */ /* 0x000fe20008000f00 */
[----:B------:R-:W-:Y:S01]  /*5fd0*/  ULDC.64 UR4, c[0x4][0x28] ;  /* 0x01000a0000047ab9 */ /* 0x000fe20000000a00 */
[----:B-1----:R-:W-:Y:S01]  /*5fe0*/  IMAD.U32 R6, RZ, RZ, UR6 ;  /* 0x00000006ff067e24 */ /* 0x002fe2000f8e00ff */
[----:B------:R-:W-:Y:S01]  /*5ff0*/  MOV R11, UR5 ;  /* 0x00000005000b7c02 */ /* 0x000fe20008000f00 */
[----:B------:R-:W-:Y:S02]  /*6000*/  IMAD.U32 R7, RZ, RZ, UR7 ;  /* 0x00000007ff077e24 */ /* 0x000fe4000f8e00ff */
[----:B------:R-:W-:-:S02]  /*6010*/  IMAD.U32 R10, RZ, RZ, UR4 ;  /* 0x00000004ff0a7e24 */ /* 0x000fc4000f8e00ff */
[----:B------:R-:W-:Y:S02]  /*6020*/  IMAD.MOV.U32 R8, RZ, RZ, 0x70 ;  /* 0x00000070ff087424 */ /* 0x000fe400078e00ff */
[----:B------:R-:W-:Y:S02]  /*6030*/  IMAD.MOV.U32 R12, RZ, RZ, 0x1 ;  /* 0x00000001ff0c7424 */ /* 0x000fe400078e00ff */
[----:B0-2---:R-:W-:-:S07]  /*6040*/  IMAD.MOV.U32 R13, RZ, RZ, RZ ;  /* 0x000000ffff0d7224 */ /* 0x005fce00078e00ff */
[----:B------:R-:W-:-:S07]  /*6050*/  LEPC R20, `(.L_x_13355) ;  /* 0x000000001014794e */ /* 0x000fce0000000000 */
[----:B---3-5:R-:W-:Y:S05]  /*6060*/  CALL.ABS.NOINC R14 ;  /* 0x000000000e007343 */ /* 0x028fea0003c00000 */
.L_x_13355:
[----:B------:R-:W-:Y:S05]  /*6070*/  BSYNC B6 ;  /* 0x0000000000067941 */ /* 0x000fea0003800000 */
.L_x_13354:
        /* <DEDUP_REMOVED lines=8> */
[----:B------:R0:W4:Y:S03]  /*6100*/  SYNCS.PHASECHK.TRANS64.TRYWAIT P0, [R18+URZ+0x16800], R3 ;  /* 0x01680003120075a7 */ /* 0x000126000800017f */
[----:B----4-:R-:W-:Y:S05]  /*6110*/  @!P0 NANOSLEEP.SYNCS 0x989680 ;  /* 0x009896800000895d */ /* 0x010fea0003900000 */
[----:B------:R-:W4:Y:S01]  /*6120*/  @!P0 SYNCS.PHASECHK.TRANS64 P0, [R18+URZ+0x16800], R3 ;  /* 0x01680003120085a7 */ /* 0x000f22000800007f */
[----:B------:R-:W-:Y:S04]  /*6130*/  BSSY B0, `(.L_x_13357) ;  /* 0x0000006000007945 */ /* 0x000fe80003800000 */
[----:B----4-:R-:W-:Y:S05]  /*6140*/  @P0 BRA `(.L_x_13358) ;  /* 0x0000000000100947 */ /* 0x010fea0003800000 */
.L_x_13359:
[----:B----4-:R4:W0:Y:S02]  /*6150*/  SYNCS.PHASECHK.TRANS64.TRYWAIT P0, [R18+URZ+0x16800], R3 ;  /* 0x01680003120075a7 */ /* 0x010824000800017f */
[----:B0-----:R-:W-:Y:S05]  /*6160*/  @!P0 NANOSLEEP.SYNCS 0x989680 ;  /* 0x009896800000895d */ /* 0x001fea0003900000 */
[----:B------:R-:W0:Y:S02]  /*6170*/  @!P0 SYNCS.PHASECHK.TRANS64 P0, [R18+URZ+0x16800], R3 ;  /* 0x01680003120085a7 */ /* 0x000e24000800007f */
[----:B0-----:R-:W-:Y:S05]  /*6180*/  @!P0 BRA `(.L_x_13359) ;  /* 0xfffffffc00f08947 */ /* 0x001fea000383ffff */
.L_x_13358:
[----:B------:R-:W-:Y:S05]  /*6190*/  BSYNC B0 ;  /* 0x0000000000007941 */ /* 0x000fea0003800000 */
.L_x_13357:
[----:B------:R-:W-:Y:S05]  /*61a0*/  BRA `(.L_x_13360) ;  /* 0x0000002000ec7947 */ /* 0x000fea0003800000 */
.L_x_13356:
[----:B-----5:R-:W-:Y:S01]  /*61b0*/  SHF.R.S32.HI R0, RZ, 0x1f, R25 ;  /* 0x0000001fff007819 */ /* 0x020fe20000011419 */
[----:B------:R-:W-:Y:S01]  /*61c0*/  ULDC.64 UR4, c[0x0][0x3f8] ;  /* 0x0000fe0000047ab9 */ /* 0x000fe20000000a00 */
[----:B------:R-:W-:Y:S01]  /*61d0*/  ULDC.64 UR6, c[0x0][0x408] ;  /* 0x0001020000067ab9 */ /* 0x000fe20000000a00 */
[----:B------:R-:W-:Y:S01]  /*61e0*/  ISETP.NE.AND P2, PT, R26, RZ, PT ;  /* 0x000000ff1a00720c */ /* 0x000fe20003f45270 */
[----:B------:R-:W-:Y:S01]  /*61f0*/  IMAD.WIDE.U32 R4, R25, UR4, RZ ;  /* 0x0000000419047c25 */ /* 0x000fe2000f8e00ff */
[----:B------:R-:W-:Y:S03]  /*6200*/  BSSY B6, `(.L_x_13361) ;  /* 0x000001f000067945 */ /* 0x000fe60003800000 */
[C---:B-1----:R-:W-:Y:S02]  /*6210*/  IMAD R6, R0.reuse, UR4, RZ ;  /* 0x0000000400067c24 */ /* 0x042fe4000f8e02ff */
[----:B------:R-:W-:-:S02]  /*6220*/  IMAD R0, R0, UR6, RZ ;  /* 0x0000000600007c24 */ /* 0x000fc4000f8e02ff */
        /* <DEDUP_REMOVED lines=15> */
[----:B------:R-:W-:Y:S01]  /*6320*/  IMAD.U32 R4, RZ, RZ, UR4 ;  /* 0x00000004ff047e24 */ /* 0x000fe2000f8e00ff */
[----:B---3--:R0:W1:Y:S01]  /*6330*/  LDC.64 R14, c[0x4][R0] ;  /* 0x01000000000e7b82 */ /* 0x0080620000000a00 */
        /* <DEDUP_REMOVED lines=8> */
[----:B0-2---:R-:W-:-:S07]  /*63c0*/  IMAD.MOV.U32 R13, RZ, RZ, RZ ;  /* 0x000000ffff0d7224 */ /* 0x005fce00078e00ff */
[----:B------:R-:W-:-:S07]  /*63d0*/  LEPC R20, `(.L_x_13362) ;  /* 0x000000001014794e */ /* 0x000fce0000000000 */
[----:B-1----:R-:W-:Y:S05]  /*63e0*/  CALL.ABS.NOINC R14 ;  /* 0x000000000e007343 */ /* 0x002fea0003c00000 */
.L_x_13362:
[----:B------:R-:W-:Y:S05]  /*63f0*/  BSYNC B6 ;  /* 0x0000000000067941 */ /* 0x000fea0003800000 */
.L_x_13361:
        /* <DEDUP_REMOVED lines=8> */
[----:B------:R0:W4:Y:S04]  /*6480*/  SHFL.IDX PT, R0, R25, RZ, 0x1c1f ;  /* 0x001c1fff19007589 */ /* 0x00012800000e0000 */
[----:B------:R0:W0:Y:S04]  /*6490*/  SHFL.IDX PT, R5, R28, RZ, 0x1c1f ;  /* 0x001c1fff1c057589 */ /* 0x00002800000e0000 */
[----:B---3--:R3:W0:Y:S02]  /*64a0*/  SHFL.IDX PT, R14, R27, RZ, 0x1c1f ;  /* 0x001c1fff1b0e7589 */ /* 0x00862400000e0000 */
.L_x_13572:
[----:B------:R-:W-:Y:S01]  /*64b0*/  ULDC UR4, c[0x0][0x448] ;  /* 0x0001120000047ab9 */ /* 0x000fe20000000800 */
[----:B------:R-:W-:Y:S01]  /*64c0*/  BSSY B1, `(.L_x_13366) ;  /* 0x000001e000017945 */ /* 0x000fe20003800000 */
[----:B0-----:R-:W-:Y:S01]  /*64d0*/  IMAD R26, R24, UR4, RZ ;  /* 0x00000004181a7c24 */ /* 0x001fe2000f8e02ff */
[----:B------:R-:W-:Y:S02]  /*64e0*/  CS2R R8, SRZ ;  /* 0x0000000000087805 */ /* 0x000fe4000001ff00 */
[----:B------:R-:W-:Y:S02]  /*64f0*/  CS2R R6, SRZ ;  /* 0x0000000000067805 */ /* 0x000fe4000001ff00 */
[----:B------:R-:W-:Y:S02]  /*6500*/  CS2R R10, SRZ ;  /* 0x00000000000a7805 */ /* 0x000fe4000001ff00 */
[----:B--2---:R-:W-:Y:S02]  /*6510*/  CS2R R12, SRZ ;  /* 0x00000000000c7805 */ /* 0x004fe4000001ff00 */
[----:B------:R-:W-:-:S13]  /*6520*/  ISETP.GE.AND P0, PT, R4, R26, PT ;  /* 0x0000001a0400720c */ /* 0x000fda0003f06270 */
[----:B------:R-:W-:Y:S05]  /*6530*/  @P0 BRA `(.L_x_13367) ;  /* 0x0000000000580947 */ /* 0x000fea0003800000 */
[----:B------:R-:W2:Y:S01]  /*6540*/  LDL R28, [R1+0x54] ;  /* 0x00005400011c7983 */ /* 0x000ea20000100800 */
[----:B------:R-:W-:-:S03]  /*6550*/  ULDC UR4, c[0x0][0x3f4] ;  /* 0x0000fd0000047ab9 */ /* 0x000fc60000000800 */
[----:B---3--:R-:W3:Y:S01]  /*6560*/  LDL R27, [R1+0x50] ;  /* 0x00005000011b7983 */ /* 0x008ee20000100800 */
[----:B------:R-:W-:Y:S01]  /*6570*/  ISETP.GE.AND P3, PT, R157, UR4, PT ;  /* 0x000000049d007c0c */ /* 0x000fe2000bf66270 */
[----:B-1----:R-:W-:Y:S01]  /*6580*/  IMAD.MOV.U32 R7, RZ, RZ, R3 ;  /* 0x000000ffff077224 */ /* 0x002fe200078e0003 */
[----:B------:R-:W-:Y:S01]  /*6590*/  ISETP.GE.AND P2, PT, R22, UR4, PT ;  /* 0x0000000416007c0c */ /* 0x000fe2000bf46270 */
[----:B------:R-:W-:Y:S01]  /*65a0*/  IMAD.MOV.U32 R15, RZ, RZ, R5 ;  /* 0x000000ffff0f7224 */ /* 0x000fe200078e0005 */
[----:B----4-:R-:W-:Y:S02]  /*65b0*/  MOV R6, R0 ;  /* 0x0000000000067202 */ /* 0x010fe40000000f00 */
[----:B------:R-:W-:Y:S02]  /*65c0*/  CS2R R10, SRZ ;  /* 0x00000000000a7805 */ /* 0x000fe4000001ff00 */
[----:B------:R-:W-:Y:S02]  /*65d0*/  CS2R R8, SRZ ;  /* 0x0000000000087805 */ /* 0x000fe4000001ff00 */
[----:B------:R-:W-:-:S05]  /*65e0*/  CS2R R12, SRZ ;  /* 0x00000000000c7805 */ /* 0x000fca000001ff00 */
[----:B------:R-:W-:Y:S01]  /*65f0*/  @!P2 IMAD.WIDE R20, R22, 0x2, R6 ;  /* 0x000000021614a825 */ /* 0x000fe200078e0206 */
[----:B------:R-:W-:-:S04]  /*6600*/  CS2R R6, SRZ ;  /* 0x0000000000067805 */ /* 0x000fc8000001ff00 */
[----:B------:R0:W5:Y:S01]  /*6610*/  @!P2 LD.E.64 R10, desc[UR42][R20.64] ;  /* 0x0000002a140aa980 */ /* 0x000162000c101b00 */
[-C--:B--2---:R-:W-:Y:S02]  /*6620*/  @!P3 IADD3 R24, P0, R0, R28.reuse, RZ ;  /* 0x0000001c0018b210 */ /* 0x084fe40007f1e0ff */
[----:B------:R-:W-:Y:S01]  /*6630*/  @!P3 IADD3 R4, P1, R14, R28, RZ ;  /* 0x0000001c0e04b210 */ /* 0x000fe20007f3e0ff */
[----:B------:R-:W-:-:S03]  /*6640*/  @!P2 IMAD.WIDE R14, R22, 0x2, R14 ;  /* 0x00000002160ea825 */ /* 0x000fc600078e020e */
[----:B---3--:R-:W-:Y:S01]  /*6650*/  @!P3 IADD3.X R5, R5, R27, RZ, P1, !PT ;  /* 0x0000001b0505b210 */ /* 0x008fe20000ffe4ff */
[----:B------:R-:W-:Y:S01]  /*6660*/  @!P3 IMAD.X R25, R3, 0x1, R27, P0 ;  /* 0x000000010319b824 */ /* 0x000fe200000e061b */
[----:B------:R0:W5:Y:S04]  /*6670*/  @!P2 LD.E.64 R8, desc[UR42][R14.64] ;  /* 0x0000002a0e08a980 */ /* 0x000168000c101b00 */
[----:B------:R0:W5:Y:S04]  /*6680*/  @!P3 LD.E.64 R12, desc[UR42][R24.64] ;  /* 0x0000002a180cb980 */ /* 0x000168000c101b00 */
[----:B------:R0:W5:Y:S02]  /*6690*/  @!P3 LD.E.64 R6, desc[UR42][R4.64] ;  /* 0x0000002a0406b980 */ /* 0x000164000c101b00 */
.L_x_13367:
[----:B------:R-:W-:Y:S05]  /*66a0*/  BSYNC B1 ;  /* 0x0000000000017941 */ /* 0x000fea0003800000 */
.L_x_13366:
[----:B0-----:R-:W4:Y:S01]  /*66b0*/  LDL R14, [R1+0x14] ;  /* 0x00001400010e7983 */ /* 0x001f220000100800 */
[----:B------:R-:W-:Y:S01]  /*66c0*/  ULEA.HI UR4, UR37, UR37, URZ, 0x1 ;  /* 0x0000002525047291 */ /* 0x000fe2000f8f083f */
[----:B------:R-:W-:Y:S01]  /*66d0*/  IMAD R4, R33, -0xc0, R26 ;  /* 0xffffff4021047824 */ /* 0x000fe200078e021a */
[--C-:B-----5:R-:W-:Y:S01]  /*66e0*/  SHF.R.U64 R34, R10, 0x10, R11.reuse ;  /* 0x000000100a227819 */ /* 0x120fe2000000120b */
[----:B------:R-:W0:Y:S01]  /*66f0*/  S2R R5, SR_TID.X ;  /* 0x0000000000057919 */ /* 0x000e220000002100 */
[----:B------:R-:W-:Y:S01]  /*6700*/  ULOP3.LUT UR4, UR4, 0xfffffffe, URZ, 0xc0, !UPT ;  /* 0xfffffffe04047892 */ /* 0x000fe2000f8ec03f */
[----:B------:R-:W-:Y:S01]  /*6710*/  IMAD.MOV.U32 R33, RZ, RZ, R10 ;  /* 0x000000ffff217224 */ /* 0x000fe200078e000a */
[----:B------:R-:W-:Y:S01]  /*6720*/  MOV R10, R13 ;  /* 0x0000000d000a7202 */ /* 0x000fe20000000f00 */
[----:B------:R-:W-:Y:S01]  /*6730*/  IMAD.MOV.U32 R20, RZ, RZ, R11 ;  /* 0x000000ffff147224 */ /* 0x000fe200078e000b */
[----:B------:R-:W-:Y:S01]  /*6740*/  UIADD3 UR4, UR37, -UR4, URZ ;  /* 0x8000000425047290 */ /* 0x000fe2000fffe03f */
[--C-:B------:R-:W-:Y:S01]  /*6750*/  SHF.R.U64 R24, R12, 0x10, R13.reuse ;  /* 0x000000100c187819 */ /* 0x100fe2000000120d */
[----:B------:R-:W-:Y:S01]  /*6760*/  IMAD.MOV.U32 R32, RZ, RZ, R8 ;  /* 0x000000ffff207224 */ /* 0x000fe200078e0008 */
[----:B------:R-:W-:Y:S01]  /*6770*/  SHF.R.U32.HI R25, RZ, 0x10, R13 ;  /* 0x00000010ff197819 */ /* 0x000fe2000001160d */
[--C-:B------:R-:W-:Y:S01]  /*6780*/  IMAD.MOV.U32 R13, RZ, RZ, R9.reuse ;  /* 0x000000ffff0d7224 */ /* 0x100fe200078e0009 */
[--C-:B------:R-:W-:Y:S01]  /*6790*/  SHF.R.U64 R35, R8, 0x10, R9.reuse ;  /* 0x0000001008237819 */ /* 0x100fe20000001209 */
[----:B------:R-:W-:Y:S01]  /*67a0*/  IMAD.U32 R15, RZ, RZ, UR4 ;  /* 0x00000004ff0f7e24 */ /* 0x000fe2000f8e00ff */
[----:B------:R-:W-:Y:S01]  /*67b0*/  SHF.R.U32.HI R26, RZ, 0x10, R9 ;  /* 0x00000010ff1a7819 */ /* 0x000fe20000011609 */
[----:B------:R-:W-:Y:S01]  /*67c0*/  BSSY B1, `(.L_x_13368) ;  /* 0x0000023000017945 */ /* 0x000fe20003800000 */
[----:B------:R-:W-:-:S02]  /*67d0*/  MOV R9, R6 ;  /* 0x0000000600097202 */ /* 0x000fc40000000f00 */
[----:B------:R-:W-:Y:S02]  /*67e0*/  SHF.L.U32 R15, R15, 0x1f, RZ ;  /* 0x0000001f0f0f7819 */ /* 0x000fe400000006ff */
[----:B------:R-:W-:Y:S02]  /*67f0*/  SHF.R.U64 R6, R6, 0x10, R7 ;  /* 0x0000001006067819 */ /* 0x000fe40000001207 */
[----:B------:R-:W2:Y:S01]  /*6800*/  SYNCS.PHASECHK.TRANS64.TRYWAIT P0, [R18+URZ+0x16800], R15 ;  /* 0x0168000f120075a7 */ /* 0x000ea2000800017f */
[----:B------:R-:W-:Y:S02]  /*6810*/  PRMT R8, R10, 0x5410, R25 ;  /* 0x000054100a087816 */ /* 0x000fe40000000019 */
[----:B------:R-:W-:Y:S02]  /*6820*/  PRMT R33, R33, 0x5410, R20 ;  /* 0x0000541021217816 */ /* 0x000fe40000000014 */
[----:B------:R-:W-:Y:S02]  /*6830*/  PRMT R10, R24, 0x7610, R10 ;  /* 0x00007610180a7816 */ /* 0x000fe4000000000a */
[----:B------:R-:W-:-:S02]  /*6840*/  PRMT R32, R32, 0x5410, R13 ;  /* 0x0000541020207816 */ /* 0x000fc4000000000d */
[----:B------:R-:W-:Y:S02]  /*6850*/  PRMT R35, R35, 0x5410, R26 ;  /* 0x0000541023237816 */ /* 0x000fe4000000001a */
[----:B0-----:R-:W-:-:S04]  /*6860*/  IADD3 R21, R5, -0x80, RZ ;  /* 0xffffff8005157810 */ /* 0x001fc80007ffe0ff */
[----:B------:R-:W-:-:S04]  /*6870*/  SHF.R.S32.HI R5, RZ, 0x1f, R21 ;  /* 0x0000001fff057819 */ /* 0x000fc80000011415 */
[----:B------:R-:W-:Y:S02]  /*6880*/  LEA.HI R5, R5, R21, RZ, 0x5 ;  /* 0x0000001505057211 */ /* 0x000fe400078f28ff */
[----:B------:R-:W-:Y:S01]  /*6890*/  SHF.R.U32.HI R21, RZ, 0x10, R11 ;  /* 0x00000010ff157819 */ /* 0x000fe2000001160b */
[----:B------:R-:W-:Y:S01]  /*68a0*/  IMAD.MOV.U32 R11, RZ, RZ, R12 ;  /* 0x000000ffff0b7224 */ /* 0x000fe200078e000c */
[----:B------:R-:W-:Y:S02]  /*68b0*/  SHF.R.S32.HI R5, RZ, 0x5, R5 ;  /* 0x00000005ff057819 */ /* 0x000fe40000011405 */
[----:B------:R-:W-:Y:S02]  /*68c0*/  VIMNMX R12, R4, 0xc0, PT ;  /* 0x000000c0040c7848 */ /* 0x000fe40003fe0100 */
[----:B------:R-:W-:Y:S02]  /*68d0*/  PRMT R11, R11, 0x5410, R9 ;  /* 0x000054100b0b7816 */ /* 0x000fe40000000009 */
[----:B------:R-:W-:Y:S01]  /*68e0*/  PRMT R34, R34, 0x5410, R21 ;  /* 0x0000541022227816 */ /* 0x000fe20000000015 */
[C---:B----4-:R-:W-:Y:S01]  /*68f0*/  IMAD.SHL.U32 R0, R14.reuse, 0x40, RZ ;  /* 0x000000400e007824 */ /* 0x050fe200078e00ff */
[----:B------:R-:W-:Y:S01]  /*6900*/  LOP3.LUT P1, RZ, R14, 0x4, RZ, 0xc0, !PT ;  /* 0x000000040eff7812 */ /* 0x000fe2000782c0ff */
[--C-:B------:R-:W-:Y:S01]  /*6910*/  IMAD.MOV.U32 R14, RZ, RZ, R7.reuse ;  /* 0x000000ffff0e7224 */ /* 0x100fe200078e0007 */
[----:B------:R-:W-:-:S02]  /*6920*/  SHF.R.U32.HI R7, RZ, 0x10, R7 ;  /* 0x00000010ff077819 */ /* 0x000fc40000011607 */
[----:B-1----:R-:W-:Y:S02]  /*6930*/  LOP3.LUT R3, R0, 0x1c0, RZ, 0xc0, !PT ;  /* 0x000001c000037812 */ /* 0x002fe400078ec0ff */
[----:B------:R-:W-:Y:S02]  /*6940*/  PRMT R9, R14, 0x7610, R9 ;  /* 0x000076100e097816 */ /* 0x000fe40000000009 */
[----:B------:R-:W-:Y:S02]  /*6950*/  LOP3.LUT R0, R3, 0x18, R16, 0xf8, !PT ;  /* 0x0000001803007812 */ /* 0x000fe400078ef810 */
[----:B------:R-:W-:-:S04]  /*6960*/  SHF.R.U32.HI R3, RZ, 0x3, R3 ;  /* 0x00000003ff037819 */ /* 0x000fc80000011603 */
[----:B------:R-:W-:-:S05]  /*6970*/  LOP3.LUT R0, R0, R3, RZ, 0x3c, !PT ;  /* 0x0000000300007212 */ /* 0x000fca00078e3cff */
[----:B------:R-:W-:-:S04]  /*6980*/  IMAD R3, R5, 0x200, R0 ;  /* 0x0000020005037824 */ /* 0x000fc800078e0200 */
[----:B------:R-:W-:-:S04]  /*6990*/  IMAD R3, R3, 0x2, R18 ;  /* 0x0000000203037824 */ /* 0x000fc800078e0212 */
[C---:B------:R-:W-:Y:S02]  /*69a0*/  VIADD R5, R3.reuse, 0x8400 ;  /* 0x0000840003057836 */ /* 0x040fe40000000000 */
[----:B------:R-:W-:-:S03]  /*69b0*/  VIADD R0, R3, 0x8440 ;  /* 0x0000844003007836 */ /* 0x000fc60000000000 */
[----:B------:R-:W-:Y:S02]  /*69c0*/  @P1 IADD3 R0, R5, -0x40, RZ ;  /* 0xffffffc005001810 */ /* 0x000fe40007ffe0ff */
[----:B------:R-:W-:Y:S01]  /*69d0*/  ISETP.GE.AND P1, PT, R153, R12, PT ;  /* 0x0000000c9900720c */ /* 0x000fe20003f26270 */
[----:B--2---:R-:W-:-:S12]  /*69e0*/  @!P0 BRA `(.L_x_13369) ;  /* 0x0000011400208947 */ /* 0x004fd80003800000 */
.L_x_13573:
[----:B------:R-:W-:Y:S05]  /*69f0*/  BSYNC B1 ;  /* 0x0000000000017941 */ /* 0x000fea0003800000 */
.L_x_13368:
[----:B------:R-:W-:Y:S01]  /*6a00*/  BSSY B1, `(.L_x_13370) ;  /* 0x0000057000017945 */ /* 0x000fe20003800000 */
[----:B------:R-:W-:Y:S02]  /*6a10*/  PRMT R10, R10, 0x5410, R6 ;  /* 0x000054100a0a7816 */ /* 0x000fe40000000006 */
[----:B------:R-:W-:Y:S01]  /*6a20*/  PRMT R9, R9, 0x5410, R7 ;  /* 0x0000541009097816 */ /* 0x000fe20000000007 */
[----:B------:R-:W-:Y:S06]  /*6a30*/  @P1 BRA `(.L_x_13371) ;  /* 0x00000004004c1947 */ /* 0x000fec0003800000 */
[----:B------:R-:W1:Y:S01]  /*6a40*/  LDC R4, c[0x0][0x3f4] ;  /* 0x0000fd00ff047b82 */ /* 0x000e620000000800 */
[----:B------:R-:W-:Y:S01]  /*6a50*/  BSSY B2, `(.L_x_13372) ;  /* 0x000002a000027945 */ /* 0x000fe20003800000 */
[-C--:B-1----:R-:W-:Y:S02]  /*6a60*/  ISETP.GE.AND P0, PT, R22, R4.reuse, PT ;  /* 0x000000041600720c */ /* 0x082fe40003f06270 */
[----:B------:R-:W-:-:S11]  /*6a70*/  ISETP.GE.AND P1, PT, R157, R4, PT ;  /* 0x000000049d00720c */ /* 0x000fd60003f26270 */
[----:B------:R-:W-:Y:S05]  /*6a80*/  @P0 BRA `(.L_x_13373) ;  /* 0x0000000000980947 */ /* 0x000fea0003800000 */
[----:B------:R-:W1:Y:S01]  /*6a90*/  LDS.128 R4, [R3+0x8400] ;  /* 0x0084000003047984 */ /* 0x000e620000000c00 */
[----:B------:R-:W-:Y:S02]  /*6aa0*/  HADD2.F32 R25, -RZ, R32.H0_H0 ;  /* 0x20000020ff197230 */ /* 0x000fe40000004100 */
[----:B------:R-:W-:Y:S02]  /*6ab0*/  HADD2.F32 R21, -RZ, R33.H0_H0 ;  /* 0x20000021ff157230 */ /* 0x000fe40000004100 */
[----:B------:R-:W-:Y:S02]  /*6ac0*/  HADD2.F32 R24, -RZ, R34.H0_H0 ;  /* 0x20000022ff187230 */ /* 0x000fe40000004100 */
[----:B------:R-:W-:Y:S02]  /*6ad0*/  HADD2.F32 R26, -RZ, R35.H0_H0 ;  /* 0x20000023ff1a7230 */ /* 0x000fe40000004100 */
[--C-:B-1----:R-:W-:Y:S02]  /*6ae0*/  HADD2.F32 R13, -RZ, R4.reuse.H0_H0 ;  /* 0x20000004ff0d7230 */ /* 0x102fe40000004100 */
[----:B------:R-:W-:-:S02]  /*6af0*/  HADD2.F32 R4, -RZ, R4.H1_H1 ;  /* 0x30000004ff047230 */ /* 0x000fc40000004100 */
[--C-:B------:R-:W-:Y:S02]  /*6b00*/  HADD2.F32 R14, -RZ, R5.reuse.H0_H0 ;  /* 0x20000005ff0e7230 */ /* 0x100fe40000004100 */
[----:B------:R-:W-:Y:S02]  /*6b10*/  HADD2.F32 R5, -RZ, R5.H1_H1 ;  /* 0x30000005ff057230 */ /* 0x000fe40000004100 */
[C---:B------:R-:W-:Y:S01]  /*6b20*/  FMUL.FTZ R28, R4.reuse, R25 ;  /* 0x00000019041c7220 */ /* 0x040fe20000410000 */
[-C--:B------:R-:W-:Y:S01]  /*6b30*/  FMUL.FTZ R4, R4, R21.reuse ;  /* 0x0000001504047220 */ /* 0x080fe20000410000 */
[--C-:B0-----:R-:W-:Y:S02]  /*6b40*/  HADD2.F32 R15, -RZ, R6.reuse.H0_H0 ;  /* 0x20000006ff0f7230 */ /* 0x101fe40000004100 */
[----:B------:R-:W-:Y:S02]  /*6b50*/  HADD2.F32 R20, -RZ, R7.H0_H0 ;  /* 0x20000007ff147230 */ /* 0x000fe40000004100 */
[----:B---3--:R-:W-:Y:S01]  /*6b60*/  FMUL.FTZ R27, R5, R26 ;  /* 0x0000001a051b7220 */ /* 0x008fe20000410000 */
        /* <DEDUP_REMOVED lines=24> */
.L_x_13373:
[----:B------:R-:W-:Y:S05]  /*6cf0*/  BSYNC B2 ;  /* 0x0000000000027941 */ /* 0x000fea0003800000 */
.L_x_13372:
[----:B------:R-:W-:Y:S05]  /*6d00*/  @P1 BRA `(.L_x_13371) ;  /* 0x0000000000981947 */ /* 0x000fea0003800000 */
[----:B-1----:R-:W1:Y:S01]  /*6d10*/  LDS.128 R4, [R0] ;  /* 0x0000000000047984 */ /* 0x002e620000000c00 */
[--C-:B------:R-:W-:Y:S02]  /*6d20*/  HADD2.F32 R25, -RZ, R11.reuse.H1_H1 ;  /* 0x3000000bff197230 */ /* 0x100fe40000004100 */
[----:B------:R-:W-:Y:S02]  /*6d30*/  HADD2.F32 R21, -RZ, R11.H0_H0 ;  /* 0x2000000bff157230 */ /* 0x000fe40000004100 */
[--C-:B------:R-:W-:Y:S02]  /*6d40*/  HADD2.F32 R24, -RZ, R10.reuse.H0_H0 ;  /* 0x2000000aff187230 */ /* 0x100fe40000004100 */
[----:B------:R-:W-:Y:S02]  /*6d50*/  HADD2.F32 R26, -RZ, R10.H1_H1 ;  /* 0x3000000aff1a7230 */ /* 0x000fe40000004100 */
        /* <DEDUP_REMOVED lines=16> */
[--C-:B------:R-:W-:Y:S02]  /*6e60*/  HADD2.F32 R13, -RZ, R9.reuse.H0_H0 ;  /* 0x20000009ff0d7230 */ /* 0x100fe40000004100 */
[--C-:B------:R-:W-:Y:S02]  /*6e70*/  HADD2.F32 R4, -RZ, R8.reuse.H0_H0 ;  /* 0x20000008ff047230 */ /* 0x100fe40000004100 */
        /* <DEDUP_REMOVED lines=15> */
.L_x_13371:
[----:B------:R-:W-:Y:S05]  /*6f70*/  BSYNC B1 ;  /* 0x0000000000017941 */ /* 0x000fea0003800000 */
.L_x_13370:
        /* <DEDUP_REMOVED lines=12> */
[----:B---3--:R-:W-:Y:S02]  /*7040*/  HADD2.F32 R27, -RZ, R34.H0_H0 ;  /* 0x20000022ff1b7230 */ /* 0x008fe40000004100 */
[----:B------:R-:W-:Y:S02]  /*7050*/  HADD2.F32 R28, -RZ, R32.H1_H1 ;  /* 0x30000020ff1c7230 */ /* 0x000fe40000004100 */
[----:B-1----:R-:W-:-:S02]  /*7060*/  HADD2.F32 R12, -RZ, R4.H0_H0 ;  /* 0x20000004ff0c7230 */ /* 0x002fc40000004100 */
[----:B------:R-:W-:Y:S02]  /*7070*/  HADD2.F32 R4, -RZ, R4.H1_H1 ;  /* 0x30000004ff047230 */ /* 0x000fe40000004100 */
        /* <DEDUP_REMOVED lines=9> */
[----:B0-----:R-:W-:-:S02]  /*7110*/  HADD2.F32 R15, -RZ, R7.H0_H0 ;  /* 0x20000007ff0f7230 */ /* 0x001fc40000004100 */
[-C--:B------:R-:W-:Y:S01]  /*7120*/  FFMA.FTZ R5, R27, R13.reuse, -R20 ;  /* 0x0000000d1b057223 */ /* 0x080fe20000010814 */
[----:B------:R-:W-:Y:S02]  /*7130*/  HADD2.F32 R26, -RZ, R33.H1_H1 ;  /* 0x30000021ff1a7230 */ /* 0x000fe40000004100 */
[----:B------:R-:W-:Y:S01]  /*7140*/  FFMA.FTZ R12, R31, R13, R12 ;  /* 0x0000000d1f0c7223 */ /* 0x000fe2000001000c */
[----:B------:R-:W-:Y:S01]  /*7150*/  HADD2.F32 R6, -RZ, R6.H1_H1 ;  /* 0x30000006ff067230 */ /* 0x000fe20000004100 */
[----:B------:R-:W-:Y:S01]  /*7160*/  F2FP.F16.F32.PACK_AB R4, R25, R4 ;  /* 0x000000041904723e */ /* 0x000fe200000000ff */
[----:B------:R-:W-:Y:S02]  /*7170*/  HADD2.F32 R7, -RZ, R7.H1_H1 ;  /* 0x30000007ff077230 */ /* 0x000fe40000004100 */
[----:B------:R-:W-:Y:S02]  /*7180*/  HADD2.F32 R33, -RZ, R35.H1_H1 ;  /* 0x30000023ff217230 */ /* 0x000fe40000004100 */
[----:B------:R-:W-:Y:S01]  /*7190*/  FMUL.FTZ R13, R28, R6 ;  /* 0x000000061c0d7220 */ /* 0x000fe20000410000 */
[----:B------:R-:W-:-:S02]  /*71a0*/  HADD2.F32 R27, -RZ, R34.H1_H1 ;  /* 0x30000022ff1b7230 */ /* 0x000fc40000004100 */
[----:B------:R-:W-:Y:S01]  /*71b0*/  FMUL.FTZ R21, R26, R6 ;  /* 0x000000061a157220 */ /* 0x000fe20000410000 */
[----:B------:R-:W-:Y:S01]  /*71c0*/  F2FP.F16.F32.PACK_AB R5, R12, R5 ;  /* 0x000000050c05723e */ /* 0x000fe200000000ff */
[-C--:B------:R-:W-:Y:S01]  /*71d0*/  FMUL.FTZ R20, R33, R7.reuse ;  /* 0x0000000721147220 */ /* 0x080fe20000410000 */
[-C--:B------:R-:W-:Y:S01]  /*71e0*/  FFMA.FTZ R6, R26, R14.reuse, -R13 ;  /* 0x0000000e1a067223 */ /* 0x080fe2000001080d */
[C---:B------:R-:W-:Y:S01]  /*71f0*/  FMUL.FTZ R24, R27.reuse, R7 ;  /* 0x000000071b187220 */ /* 0x040fe20000410000 */
[----:B------:R-:W-:Y:S01]  /*7200*/  FFMA.FTZ R21, R28, R14, R21 ;  /* 0x0000000e1c157223 */ /* 0x000fe20000010015 */
[-C--:B------:R-:W-:Y:S02]  /*7210*/  FFMA.FTZ R7, R27, R15.reuse, -R20 ;  /* 0x0000000f1b077223 */ /* 0x080fe40000010814 */
[----:B------:R-:W-:Y:S02]  /*7220*/  FFMA.FTZ R24, R33, R15, R24 ;  /* 0x0000000f21187223 */ /* 0x000fe40000010018 */
[----:B------:R-:W-:-:S03]  /*7230*/  F2FP.F16.F32.PACK_AB R6, R21, R6 ;  /* 0x000000061506723e */ /* 0x000fc600000000ff */
[----:B------:R-:W-:-:S05]  /*7240*/  F2FP.F16.F32.PACK_AB R7, R24, R7 ;  /* 0x000000071807723e */ /* 0x000fca00000000ff */
[----:B------:R1:W-:Y:S02]  /*7250*/  STS.128 [R3+0xb400], R4 ;  /* 0x00b4000403007388 */ /* 0x0003e40000000c00 */
.L_x_13376:
[----:B------:R-:W-:Y:S05]  /*7260*/  BSYNC B1 ;  /* 0x0000000000017941 */ /* 0x000fea0003800000 */
.L_x_13375:
[----:B------:R-:W-:Y:S05]  /*7270*/  @P1 BRA `(.L_x_13374) ;  /* 0x0000001000941947 */ /* 0x000fea0003800000 */
[----:B-1----:R-:W1:Y:S01]  /*7280*/  LDS.128 R4, [R0+0x3000] ;  /* 0x0030000000047984 */ /* 0x002e620000000c00 */
[--C-:B------:R-:W-:Y:S02]  /*7290*/  HADD2.F32 R21, -RZ, R11.reuse.H1_H1 ;  /* 0x3000000bff157230 */ /* 0x100fe40000004100 */
[--C-:B------:R-:W-:Y:S02]  /*72a0*/  HADD2.F32 R24, -RZ, R10.reuse.H0_H0 ;  /* 0x2000000aff187230 */ /* 0x100fe40000004100 */
[----:B------:R-:W-:Y:S02]  /*72b0*/  HADD2.F32 R26, -RZ, R10.H1_H1 ;  /* 0x3000000aff1a7230 */ /* 0x000fe40000004100 */
[----:B0-----:R-:W-:Y:S02]  /*72c0*/  HADD2.F32 R15, -RZ, R11.H0_H0 ;  /* 0x2000000bff0f7230 */ /* 0x001fe40000004100 */
[----:B------:R-:W-:Y:S02]  /*72d0*/  HADD2.F32 R25, -RZ, R9.H0_H0 ;  /* 0x20000009ff197230 */ /* 0x000fe40000004100 */
[----:B-1----:R-:W-:-:S02]  /*72e0*/  HADD2.F32 R3, -RZ, R4.H0_H0 ;  /* 0x20000004ff037230 */ /* 0x002fc40000004100 */
        /* <DEDUP_REMOVED lines=10> */
[-C--:B------:R-:W-:Y:S01]  /*7390*/  FFMA.FTZ R5, R24, R10.reuse, -R13 ;  /* 0x0000000a18057223 */ /* 0x080fe2000001080d */
[----:B------:R-:W-:Y:S02]  /*73a0*/  HADD2.F32 R6, -RZ, R6.H1_H1 ;  /* 0x30000006ff067230 */ /* 0x000fe40000004100 */
[----:B------:R-:W-:Y:S01]  /*73b0*/  FFMA.FTZ R3, R21, R3, R20 ;  /* 0x0000000315037223 */ /* 0x000fe20000010014 */
[----:B------:R-:W-:Y:S02]  /*73c0*/  HADD2.F32 R7, -RZ, R7.H1_H1 ;  /* 0x30000007ff077230 */ /* 0x000fe40000004100 */
[----:B------:R-:W-:Y:S01]  /*73d0*/  FFMA.FTZ R10, R26, R10, R15 ;  /* 0x0000000a1a0a7223 */ /* 0x000fe2000001000f */
[----:B------:R-:W-:Y:S02]  /*73e0*/  HADD2.F32 R24, -RZ, R9.H1_H1 ;  /* 0x30000009ff187230 */ /* 0x000fe40000004100 */
[--C-:B------:R-:W-:Y:S01]  /*73f0*/  HADD2.F32 R21, -RZ, R8.reuse.H0_H0 ;  /* 0x20000008ff157230 */ /* 0x100fe20000004100 */
[----:B------:R-:W-:Y:S01]  /*7400*/  F2FP.F16.F32.PACK_AB R4, R3, R4 ;  /* 0x000000040304723e */ /* 0x000fe200000000ff */
[----:B------:R-:W-:-:S02]  /*7410*/  HADD2.F32 R20, -RZ, R8.H1_H1 ;  /* 0x30000008ff147230 */ /* 0x000fc40000004100 */
[-C--:B------:R-:W-:Y:S01]  /*7420*/  FMUL.FTZ R8, R25, R6.reuse ;  /* 0x0000000619087220 */ /* 0x080fe20000410000 */
[----:B------:R-:W-:Y:S01]  /*7430*/  FMUL.FTZ R9, R24, R7 ;  /* 0x0000000718097220 */ /* 0x000fe20000410000 */
[C---:B------:R-:W-:Y:S01]  /*7440*/  FMUL.FTZ R14, R21.reuse, R6 ;  /* 0x00000006150e7220 */ /* 0x040fe20000410000 */
[----:B------:R-:W-:Y:S01]  /*7450*/  F2FP.F16.F32.PACK_AB R5, R10, R5 ;  /* 0x000000050a05723e */ /* 0x000fe200000000ff */
[C---:B------:R-:W-:Y:S01]  /*7460*/  FMUL.FTZ R13, R20.reuse, R7 ;  /* 0x00000007140d7220 */ /* 0x040fe20000410000 */
[-C--:B------:R-:W-:Y:S01]  /*7470*/  FFMA.FTZ R6, R21, R11.reuse, -R8 ;  /* 0x0000000b15067223 */ /* 0x080fe20000010808 */
[-C--:B------:R-:W-:Y:S01]  /*7480*/  FFMA.FTZ R7, R20, R12.reuse, -R9 ;  /* 0x0000000c14077223 */ /* 0x080fe20000010809 */
[----:B------:R-:W-:Y:S01]  /*7490*/  FFMA.FTZ R11, R25, R11, R14 ;  /* 0x0000000b190b7223 */ /* 0x000fe2000001000e */
[----:B------:R-:W-:-:S04]  /*74a0*/  FFMA.FTZ R12, R24, R12, R13 ;  /* 0x0000000c180c7223 */ /* 0x000fc8000001000d */
[----:B------:R-:W-:Y:S02]  /*74b0*/  F2FP.F16.F32.PACK_AB R6, R11, R6 ;  /* 0x000000060b06723e */ /* 0x000fe400000000ff */
[----:B------:R-:W-:-:S05]  /*74c0*/  F2FP.F16.F32.PACK_AB R7, R12, R7 ;  /* 0x000000070c07723e */ /* 0x000fca00000000ff */
[----:B------:R4:W-:Y:S01]  /*74d0*/  STS.128 [R0+0x3000], R4 ;  /* 0x0030000400007388 */ /* 0x0009e20000000c00 */
[----:B------:R-:W-:Y:S05]  /*74e0*/  BRA `(.L_x_13374) ;  /* 0x0000000c00f87947 */ /* 0x000fea0003800000 */
.L_x_13364:
[----:B------:R-:W-:-:S03]  /*74f0*/  UMOV UR4, 0xffffffff ;  /* 0xffffffff00047882 */ /* 0x000fc60000000000 */
[----:B------:R-:W-:Y:S05]  /*7500*/  BRA.DIV UR4, `(.L_x_13377) ;  /* 0x0000010a046c7947 */ /* 0x000fea000b800000 */
[----:B------:R0:W1:Y:S04]  /*7510*/  SHFL.IDX PT, R0, R26, RZ, 0x1c1f ;  /* 0x001c1fff1a007589 */ /* 0x00006800000e0000 */
[----:B------:R0:W4:Y:S04]  /*7520*/  SHFL.IDX PT, R3, R25, RZ, 0x1c1f ;  /* 0x001c1fff19037589 */ /* 0x00012800000e0000 */
[----:B------:R0:W0:Y:S04]  /*7530*/  SHFL.IDX PT, R20, R28, RZ, 0x1c1f ;  /* 0x001c1fff1c147589 */ /* 0x00002800000e0000 */
[----:B---3--:R3:W0:Y:S02]  /*7540*/  SHFL.IDX PT, R14, R27, RZ, 0x1c1f ;  /* 0x001c1fff1b0e7589 */ /* 0x00862400000e0000 */
.L_x_13579:
        /* <DEDUP_REMOVED lines=10> */
[C---:B------:R-:W-:Y:S01]  /*75f0*/  IMAD.SHL.U32 R15, R16.reuse, 0x2, RZ ;  /* 0x00000002100f7824 */ /* 0x040fe200078e00ff */
[C---:B------:R-:W-:Y:S02]  /*7600*/  ISETP.GE.AND P2, PT, R16.reuse, UR4, PT ;  /* 0x0000000410007c0c */ /* 0x040fe4000bf46270 */
[----:B------:R-:W-:Y:S02]  /*7610*/  SHF.L.U64.HI R5, R16, 0x1, R17 ;  /* 0x0000000110057819 */ /* 0x000fe40000010211 */
[-C--:B----4-:R-:W-:Y:S02]  /*7620*/  IADD3 R12, P0, R3, R15.reuse, RZ ;  /* 0x0000000f030c7210 */ /* 0x090fe40007f1e0ff */
[----:B0-----:R-:W-:-:S03]  /*7630*/  IADD3 R14, P1, R14, R15, RZ ;  /* 0x0000000f0e0e7210 */ /* 0x001fc60007f3e0ff */
[----:B-12---:R-:W-:Y:S01]  /*7640*/  IMAD.X R13, R0, 0x1, R5, P0 ;  /* 0x00000001000d7824 */ /* 0x006fe200000e0605 */
[----:B------:R-:W-:Y:S02]  /*7650*/  IADD3.X R15, R20, R5, RZ, P1, !PT ;  /* 0x00000005140f7210 */ /* 0x000fe40000ffe4ff */
[----:B------:R-:W-:Y:S01]  /*7660*/  CS2R R4, SRZ ;  /* 0x0000000000047805 */ /* 0x000fe2000001ff00 */
[----:B------:R-:W-:Y:S06]  /*7670*/  @P2 BRA `(.L_x_13379) ;  /* 0x0000000000082947 */ /* 0x000fec0003800000 */
[----:B------:R0:W5:Y:S04]  /*7680*/  LD.E.128 R4, desc[UR42][R12.64] ;  /* 0x0000002a0c047980 */ /* 0x000168000c101d00 */
[----:B------:R0:W5:Y:S02]  /*7690*/  LD.E.128 R8, desc[UR42][R14.64] ;  /* 0x0000002a0e087980 */ /* 0x000164000c101d00 */
.L_x_13379:
[----:B------:R-:W-:Y:S05]  /*76a0*/  BSYNC B1 ;  /* 0x0000000000017941 */ /* 0x000fea0003800000 */
.L_x_13378:
[----:B------:R-:W-:Y:S01]  /*76b0*/  ULEA.HI UR4, UR37, UR37, URZ, 0x1 ;  /* 0x0000002525047291 */ /* 0x000fe2000f8f083f */
[----:B---3--:R-:W3:Y:S01]  /*76c0*/  LDC R27, c[0x0][0x3f4] ;  /* 0x0000fd00ff1b7b82 */ /* 0x008ee20000000800 */
[----:B0-----:R-:W-:Y:S01]  /*76d0*/  IMAD R12, R33, -0xc0, R24 ;  /* 0xffffff40210c7824 */ /* 0x001fe200078e0218 */
[--C-:B----45:R-:W-:Y:S01]  /*76e0*/  SHF.R.U64 R3, R4, 0x10, R5.reuse ;  /* 0x0000001004037819 */ /* 0x130fe20000001205 */
[----:B------:R-:W-:Y:S01]  /*76f0*/  ULOP3.LUT UR4, UR4, 0xfffffffe, URZ, 0xc0, !UPT ;  /* 0xfffffffe04047892 */ /* 0x000fe2000f8ec03f */
[----:B------:R-:W-:Y:S01]  /*7700*/  IMAD.MOV.U32 R21, RZ, RZ, R4 ;  /* 0x000000ffff157224 */ /* 0x000fe200078e0004 */
[--C-:B------:R-:W-:Y:S01]  /*7710*/  SHF.R.U32.HI R14, RZ, 0x10, R5.reuse ;  /* 0x00000010ff0e7819 */ /* 0x100fe20000011605 */
[----:B------:R-:W-:Y:S01]  /*7720*/  IMAD.MOV.U32 R15, RZ, RZ, R5 ;  /* 0x000000ffff0f7224 */ /* 0x000fe200078e0005 */
[----:B------:R-:W-:Y:S01]  /*7730*/  UIADD3 UR4, UR37, -UR4, URZ ;  /* 0x8000000425047290 */ /* 0x000fe2000fffe03f */
[----:B--2---:R-:W-:Y:S01]  /*7740*/  MOV R13, R6 ;  /* 0x00000006000d7202 */ /* 0x004fe20000000f00 */
[----:B------:R-:W-:Y:S01]  /*7750*/  IMAD.MOV.U32 R4, RZ, RZ, R8 ;  /* 0x000000ffff047224 */ /* 0x000fe200078e0008 */
[--C-:B------:R-:W-:Y:S01]  /*7760*/  SHF.R.U64 R24, R6, 0x10, R7.reuse ;  /* 0x0000001006187819 */ /* 0x100fe20000001207 */
[----:B------:R-:W-:Y:S01]  /*7770*/  VIADD R26, R153, 0x60 ;  /* 0x00000060991a7836 */ /* 0x000fe20000000000 */
[----:B------:R-:W-:Y:S01]  /*7780*/  MOV R5, R10 ;  /* 0x0000000a00057202 */ /* 0x000fe20000000f00 */
[----:B------:R-:W-:Y:S01]  /*7790*/  IMAD.U32 R25, RZ, RZ, UR4 ;  /* 0x00000004ff197e24 */ /* 0x000fe2000f8e00ff */
[----:B------:R-:W-:Y:S01]  /*77a0*/  VIMNMX R12, R12, 0xc0, PT ;  /* 0x000000c00c0c7848 */ /* 0x000fe20003fe0100 */
[----:B-1----:R-:W-:Y:S01]  /*77b0*/  IMAD.MOV.U32 R0, RZ, RZ, R7 ;  /* 0x000000ffff007224 */ /* 0x002fe200078e0007 */
[--C-:B------:R-:W-:Y:S01]  /*77c0*/  SHF.R.U64 R8, R8, 0x10, R9.reuse ;  /* 0x0000001008087819 */ /* 0x100fe20000001209 */
[----:B------:R-:W-:Y:S01]  /*77d0*/  IMAD.MOV.U32 R20, RZ, RZ, R9 ;  /* 0x000000ffff147224 */ /* 0x000fe200078e0009 */
[----:B------:R-:W-:Y:S01]  /*77e0*/  SHF.L.U32 R25, R25, 0x1f, RZ ;  /* 0x0000001f19197819 */ /* 0x000fe200000006ff */
[--C-:B------:R-:W-:Y:S01]  /*77f0*/  IMAD.MOV.U32 R6, RZ, RZ, R11.reuse ;  /* 0x000000ffff067224 */ /* 0x100fe200078e000b */
[----:B------:R-:W-:Y:S01]  /*7800*/  SHF.R.U64 R10, R10, 0x10, R11 ;  /* 0x000000100a0a7819 */ /* 0x000fe2000000120b */
[----:B------:R-:W-:Y:S01]  /*7810*/  BSSY B1, `(.L_x_13380) ;  /* 0x0000012000017945 */ /* 0x000fe20003800000 */
[----:B------:R-:W0:Y:S01]  /*7820*/  SYNCS.PHASECHK.TRANS64.TRYWAIT P1, [R18+URZ+0x16800], R25 ;  /* 0x01680019120075a7 */ /* 0x000e22000802017f */
[----:B------:R-:W-:-:S02]  /*7830*/  SHF.R.U32.HI R7, RZ, 0x10, R7 ;  /* 0x00000010ff077819 */ /* 0x000fc40000011607 */
[C---:B---3--:R-:W-:Y:S02]  /*7840*/  ISETP.GE.AND P0, PT, R16.reuse, R27, PT ;  /* 0x0000001b1000720c */ /* 0x048fe40003f06270 */
[----:B------:R-:W-:Y:S02]  /*7850*/  SHF.R.U32.HI R9, RZ, 0x10, R9 ;  /* 0x00000010ff097819 */ /* 0x000fe40000011609 */
[----:B------:R-:W-:Y:S02]  /*7860*/  SHF.R.U32.HI R11, RZ, 0x10, R11 ;  /* 0x00000010ff0b7819 */ /* 0x000fe4000001160b */
[-C--:B------:R-:W-:Y:S02]  /*7870*/  ISETP.GE.OR P2, PT, R153, R12.reuse, P0 ;  /* 0x0000000c9900720c */ /* 0x080fe40000746670 */
[----:B------:R-:W-:Y:S02]  /*7880*/  PRMT R15, R15, 0x5410, R3 ;  /* 0x000054100f0f7816 */ /* 0x000fe40000000003 */
[----:B------:R-:W-:Y:S01]  /*7890*/  PRMT R21, R21, 0x5410, R4 ;  /* 0x0000541015157816 */ /* 0x000fe20000000004 */
[----:B------:R-:W-:Y:S01]  /*78a0*/  IMAD.IADD R4, R16, 0x1, R27 ;  /* 0x0000000110047824 */ /* 0x000fe200078e021b */
[----:B------:R-:W-:-:S02]  /*78b0*/  ISETP.GE.OR P0, PT, R26, R12, P0 ;  /* 0x0000000c1a00720c */ /* 0x000fc40000706670 */
[----:B------:R-:W-:Y:S02]  /*78c0*/  PRMT R0, R7, 0x5410, R0 ;  /* 0x0000541007007816 */ /* 0x000fe40000000000 */
[----:B------:R-:W-:Y:S02]  /*78d0*/  PRMT R3, R24, 0x5410, R10 ;  /* 0x0000541018037816 */ /* 0x000fe4000000000a */
[----:B------:R-:W-:Y:S02]  /*78e0*/  PRMT R20, R20, 0x5410, R8 ;  /* 0x0000541014147816 */ /* 0x000fe40000000008 */
[----:B------:R-:W-:Y:S02]  /*78f0*/  PRMT R14, R14, 0x5410, R9 ;  /* 0x000054100e0e7816 */ /* 0x000fe40000000009 */
[----:B------:R-:W-:Y:S02]  /*7900*/  PRMT R13, R13, 0x5410, R5 ;  /* 0x000054100d0d7816 */ /* 0x000fe40000000005 */
[----:B------:R-:W-:Y:S01]  /*7910*/  PRMT R12, R6, 0x5410, R11 ;  /* 0x00005410060c7816 */ /* 0x000fe2000000000b */
[----:B0-----:R-:W-:Y:S06]  /*7920*/  @!P1 BRA `(.L_x_13381) ;  /* 0x0000010400d49947 */ /* 0x001fec0003800000 */
.L_x_13580:
[----:B------:R-:W-:Y:S05]  /*7930*/  BSYNC B1 ;  /* 0x0000000000017941 */ /* 0x000fea0003800000 */
.L_x_13380:
[----:B------:R-:W-:Y:S01]  /*7940*/  BSSY B1, `(.L_x_13382) ;  /* 0x000005f000017945 */ /* 0x000fe20003800000 */
[----:B------:R-:W-:-:S03]  /*7950*/  LOP3.LUT R24, R4, 0x38, RZ, 0xc0, !PT ;  /* 0x0000003804187812 */ /* 0x000fc600078ec0ff */
[----:B------:R-:W-:Y:S05]  /*7960*/  @P2 BRA `(.L_x_13383) ;  /* 0x0000000400702947 */ /* 0x000fea0003800000 */
[----:B------:R-:W2:Y:S01]  /*7970*/  LDL R6, [R1+0x14] ;  /* 0x0000140001067983 */ /* 0x000ea20000100800 */
[----:B------:R-:W1:Y:S02]  /*7980*/  S2R R5, SR_TID.X ;  /* 0x0000000000057919 */ /* 0x000e640000002100 */
[----:B-1----:R-:W-:-:S04]  /*7990*/  IADD3 R5, R5, -0x80, RZ ;  /* 0xffffff8005057810 */ /* 0x002fc80007ffe0ff */
[----:B------:R-:W-:-:S04]  /*79a0*/  SHF.R.S32.HI R10, RZ, 0x1f, R5 ;  /* 0x0000001fff0a7819 */ /* 0x000fc80000011405 */
[----:B------:R-:W-:-:S04]  /*79b0*/  LEA.HI R10, R10, R5, RZ, 0x5 ;  /* 0x000000050a0a7211 */ /* 0x000fc800078f28ff */
[----:B------:R-:W-:Y:S01]  /*79c0*/  SHF.R.S32.HI R10, RZ, 0x5, R10 ;  /* 0x00000005ff0a7819 */ /* 0x000fe2000001140a */
[--C-:B------:R-:W-:Y:S02]  /*79d0*/  HADD2.F32 R34, -RZ, R21.reuse.H0_H0 ;  /* 0x20000015ff227230 */ /* 0x100fe40000004100 */
[----:B------:R-:W-:Y:S02]  /*79e0*/  HADD2.F32 R36, -RZ, R21.H1_H1 ;  /* 0x30000015ff247230 */ /* 0x000fe40000004100 */
[----:B------:R-:W-:Y:S02]  /*79f0*/  HADD2.F32 R37, -RZ, R20.H1_H1 ;  /* 0x30000014ff257230 */ /* 0x000fe40000004100 */
[----:B------:R-:W-:Y:S02]  /*7a00*/  HADD2.F32 R35, -RZ, R15.H1_H1 ;  /* 0x3000000fff237230 */ /* 0x000fe40000004100 */
[----:B--2---:R-:W-:-:S05]  /*7a10*/  IMAD.SHL.U32 R4, R6, 0x40, RZ ;  /* 0x0000004006047824 */ /* 0x004fca00078e00ff */
[----:B------:R-:W-:-:S04]  /*7a20*/  LOP3.LUT R7, R4, 0x1c0, RZ, 0xc0, !PT ;  /* 0x000001c004077812 */ /* 0x000fc800078ec0ff */
[--C-:B------:R-:W-:Y:S02]  /*7a30*/  SHF.R.U32.HI R9, RZ, 0x3, R7.reuse ;  /* 0x00000003ff097819 */ /* 0x100fe40000011607 */
[----:B------:R-:W-:Y:S02]  /*7a40*/  LOP3.LUT R4, R7, 0x38, R16, 0xf8, !PT ;  /* 0x0000003807047812 */ /* 0x000fe400078ef810 */
[----:B------:R-:W-:Y:S02]  /*7a50*/  LOP3.LUT R8, R9, R24, R7, 0x1e, !PT ;  /* 0x0000001809087212 */ /* 0x000fe400078e1e07 */
[----:B------:R-:W-:Y:S02]  /*7a60*/  LOP3.LUT R4, R4, R9, RZ, 0x3c, !PT ;  /* 0x0000000904047212 */ /* 0x000fe400078e3cff */
[----:B------:R-:W-:-:S03]  /*7a70*/  LEA R9, R10, R8, 0x9 ;  /* 0x000000080a097211 */ /* 0x000fc600078e48ff */
[----:B------:R-:W-:Y:S02]  /*7a80*/  IMAD R5, R10, 0x200, R4 ;  /* 0x000002000a057824 */ /* 0x000fe400078e0204 */
[--C-:B------:R-:W-:Y:S02]  /*7a90*/  IMAD R44, R9, 0x2, R18.reuse ;  /* 0x00000002092c7824 */ /* 0x100fe400078e0212 */
[----:B------:R-:W-:-:S03]  /*7aa0*/  IMAD R43, R5, 0x2, R18 ;  /* 0x00000002052b7824 */ /* 0x000fc600078e0212 */
[----:B------:R-:W1:Y:S04]  /*7ab0*/  LDS.128 R8, [R44+0x8400] ;  /* 0x008400002c087984 */ /* 0x000e680000000c00 */
[----:B------:R-:W0:Y:S01]  /*7ac0*/  LDS.128 R4, [R43+0x8400] ;  /* 0x008400002b047984 */ /* 0x000e220000000c00 */
[--C-:B-1----:R-:W-:Y:S02]  /*7ad0*/  HADD2.F32 R30, -RZ, R8.reuse.H0_H0 ;  /* 0x20000008ff1e7230 */ /* 0x102fe40000004100 */
[----:B------:R-:W-:Y:S02]  /*7ae0*/  HADD2.F32 R8, -RZ, R8.H1_H1 ;  /* 0x30000008ff087230 */ /* 0x000fe40000004100 */
[--C-:B0-----:R-:W-:Y:S02]  /*7af0*/  HADD2.F32 R25, -RZ, R4.reuse.H0_H0 ;  /* 0x20000004ff197230 */ /* 0x101fe40000004100 */
[C---:B------:R-:W-:Y:S01]  /*7b00*/  FMUL.FTZ R38, R30.reuse, R36 ;  /* 0x000000241e267220 */ /* 0x040fe20000410000 */
[----:B------:R-:W-:Y:S01]  /*7b10*/  FMUL.FTZ R40, R30, R34 ;  /* 0x000000221e287220 */ /* 0x000fe20000410000 */
[----:B------:R-:W-:-:S02]  /*7b20*/  HADD2.F32 R4, -RZ, R4.H1_H1 ;  /* 0x30000004ff047230 */ /* 0x000fc40000004100 */
[C---:B------:R-:W-:Y:S01]  /*7b30*/  FMUL.FTZ R39, R8.reuse, R37 ;  /* 0x0000002508277220 */ /* 0x040fe20000410000 */
[----:B------:R-:W-:Y:S02]  /*7b40*/  HADD2.F32 R31, -RZ, R9.H0_H0 ;  /* 0x20000009ff1f7230 */ /* 0x000fe40000004100 */
[C---:B------:R-:W-:Y:S01]  /*7b50*/  FFMA.FTZ R38, R25.reuse, R34, -R38 ;  /* 0x0000002219267223 */ /* 0x040fe20000010826 */
[----:B------:R-:W-:Y:S02]  /*7b60*/  HADD2.F32 R30, -RZ, R20.H0_H0 ;  /* 0x20000014ff1e7230 */ /* 0x000fe40000004100 */
[----:B------:R-:W-:Y:S01]  /*7b70*/  FFMA.FTZ R40, R25, R36, R40 ;  /* 0x0000002419287223 */ /* 0x000fe20000010028 */
[----:B------:R-:W-:Y:S02]  /*7b80*/  HADD2.F32 R25, -RZ, R15.H0_H0 ;  /* 0x2000000fff197230 */ /* 0x000fe40000004100 */
[----:B------:R-:W-:Y:S01]  /*7b90*/  FMUL.FTZ R41, R8, R35 ;  /* 0x0000002308297220 */ /* 0x000fe20000410000 */
[----:B------:R-:W-:-:S02]  /*7ba0*/  HADD2.F32 R26, -RZ, R5.H0_H0 ;  /* 0x20000005ff1a7230 */ /* 0x000fc40000004100 */
[C---:B------:R-:W-:Y:S01]  /*7bb0*/  FFMA.FTZ R39, R4.reuse, R35, -R39 ;  /* 0x0000002304277223 */ /* 0x040fe20000010827 */
[C---:B------:R-:W-:Y:S01]  /*7bc0*/  FMUL.FTZ R35, R31.reuse, R30 ;  /* 0x0000001e1f237220 */ /* 0x040fe20000410000 */
[----:B------:R-:W-:Y:S02]  /*7bd0*/  HADD2.F32 R9, -RZ, R9.H1_H1 ;  /* 0x30000009ff097230 */ /* 0x000fe40000004100 */
[----:B------:R-:W-:Y:S01]  /*7be0*/  FMUL.FTZ R31, R31, R25 ;  /* 0x000000191f1f7220 */ /* 0x000fe20000410000 */
[--C-:B------:R-:W-:Y:S02]  /*7bf0*/  HADD2.F32 R34, -RZ, R14.reuse.H1_H1 ;  /* 0x3000000eff227230 */ /* 0x100fe40000004100 */
[----:B------:R-:W-:Y:S01]  /*7c00*/  FFMA.FTZ R41, R4, R37, R41 ;  /* 0x0000002504297223 */ /* 0x000fe20000010029 */
[----:B------:R-:W-:Y:S02]  /*7c10*/  HADD2.F32 R4, -RZ, R14.H0_H0 ;  /* 0x2000000eff047230 */ /* 0x000fe40000004100 */
[----:B------:R-:W-:Y:S01]  /*7c20*/  FFMA.FTZ R35, R26, R25, -R35 ;  /* 0x000000191a237223 */ /* 0x000fe20000010823 */
[----:B------:R-:W-:-:S02]  /*7c30*/  HADD2.F32 R5, -RZ, R5.H1_H1 ;  /* 0x30000005ff057230 */ /* 0x000fc40000004100 */
[----:B------:R-:W-:Y:S01]  /*7c40*/  FFMA.FTZ R26, R26, R30, R31 ;  /* 0x0000001e1a1a7223 */ /* 0x000fe2000001001f */
[--C-:B------:R-:W-:Y:S02]  /*7c50*/  HADD2.F32 R32, -RZ, R10.reuse.H0_H0 ;  /* 0x2000000aff207230 */ /* 0x100fe40000004100 */
[C---:B------:R-:W-:Y:S01]  /*7c60*/  FMUL.FTZ R30, R9.reuse, R34 ;  /* 0x00000022091e7220 */ /* 0x040fe20000410000 */
[--C-:B------:R-:W-:Y:S02]  /*7c70*/  HADD2.F32 R8, -RZ, R13.reuse.H0_H0 ;  /* 0x2000000dff087230 */ /* 0x100fe40000004100 */
[----:B------:R-:W-:Y:S01]  /*7c80*/  FMUL.FTZ R36, R9, R4 ;  /* 0x0000000409247220 */ /* 0x000fe20000410000 */
[----:B------:R-:W-:Y:S02]  /*7c90*/  HADD2.F32 R25, -RZ, R13.H1_H1 ;  /* 0x3000000dff197230 */ /* 0x000fe40000004100 */
[----:B------:R-:W-:Y:S02]  /*7ca0*/  HADD2.F32 R10, -RZ, R10.H1_H1 ;  /* 0x3000000aff0a7230 */ /* 0x000fe40000004100 */
[----:B------:R-:W-:-:S02]  /*7cb0*/  HADD2.F32 R31, -RZ, R3.H1_H1 ;  /* 0x30000003ff1f7230 */ /* 0x000fc40000004100 */
[C---:B------:R-:W-:Y:S01]  /*7cc0*/  FFMA.FTZ R30, R5.reuse, R4, -R30 ;  /* 0x00000004051e7223 */ /* 0x040fe2000001081e */
[--C-:B------:R-:W-:Y:S02]  /*7cd0*/  HADD2.F32 R27, -RZ, R6.reuse.H0_H0 ;  /* 0x20000006ff1b7230 */ /* 0x100fe40000004100 */
[C---:B------:R-:W-:Y:S01]  /*7ce0*/  FMUL.FTZ R4, R32.reuse, R25 ;  /* 0x0000001920047220 */ /* 0x040fe20000410000 */
[----:B------:R-:W-:Y:S02]  /*7cf0*/  HADD2.F32 R6, -RZ, R6.H1_H1 ;  /* 0x30000006ff067230 */ /* 0x000fe40000004100 */
[----:B------:R-:W-:Y:S01]  /*7d00*/  FMUL.FTZ R42, R32, R8 ;  /* 0x00000008202a7220 */ /* 0x000fe20000410000 */
[----:B------:R-:W-:Y:S02]  /*7d10*/  HADD2.F32 R9, -RZ, R3.H0_H0 ;  /* 0x20000003ff097230 */ /* 0x000fe40000004100 */
[----:B------:R-:W-:Y:S01]  /*7d20*/  FFMA.FTZ R37, R5, R34, R36 ;  /* 0x0000002205257223 */ /* 0x000fe20000010024 */
[----:B------:R-:W-:Y:S01]  /*7d30*/  FMUL.FTZ R5, R10, R31 ;  /* 0x0000001f0a057220 */ /* 0x000fe20000410000 */
[C---:B------:R-:W-:Y:S01]  /*7d40*/  FFMA.FTZ R32, R27.reuse, R8, -R4 ;  /* 0x000000081b207223 */ /* 0x040fe20000010804 */
[----:B------:R-:W-:Y:S01]  /*7d50*/  FFMA.FTZ R42, R27, R25, R42 ;  /* 0x000000191b2a7223 */ /* 0x000fe2000001002a */
[----:B------:R-:W-:-:S02]  /*7d60*/  HADD2.F32 R33, -RZ, R11.H0_H0 ;  /* 0x2000000bff217230 */ /* 0x000fc40000004100 */
[-C--:B------:R-:W-:Y:S01]  /*7d70*/  FMUL.FTZ R27, R10, R9.reuse ;  /* 0x000000090a1b7220 */ /* 0x080fe20000410000 */
[----:B------:R-:W-:Y:S01]  /*7d80*/  FFMA.FTZ R25, R6, R9, -R5 ;  /* 0x0000000906197223 */ /* 0x000fe20000010805 */
[----:B------:R-:W-:Y:S02]  /*7d90*/  HADD2.F32 R11, -RZ, R11.H1_H1 ;  /* 0x3000000bff0b7230 */ /* 0x000fe40000004100 */
[--C-:B------:R-:W-:Y:S02]  /*7da0*/  HADD2.F32 R5, -RZ, R12.reuse.H0_H0 ;  /* 0x2000000cff057230 */ /* 0x100fe40000004100 */
[----:B------:R-:W-:Y:S02]  /*7db0*/  HADD2.F32 R10, -RZ, R12.H1_H1 ;  /* 0x3000000cff0a7230 */ /* 0x000fe40000004100 */
[--C-:B------:R-:W-:Y:S02]  /*7dc0*/  HADD2.F32 R4, -RZ, R0.reuse.H1_H1 ;  /* 0x30000000ff047230 */ /* 0x100fe40000004100 */
[----:B------:R-:W-:-:S02]  /*7dd0*/  HADD2.F32 R8, -RZ, R0.H0_H0 ;  /* 0x20000000ff087230 */ /* 0x000fc40000004100 */
[--C-:B------:R-:W-:Y:S02]  /*7de0*/  HADD2.F32 R28, -RZ, R7.reuse.H0_H0 ;  /* 0x20000007ff1c7230 */ /* 0x100fe40000004100 */
[----:B------:R-:W-:Y:S01]  /*7df0*/  FFMA.FTZ R27, R6, R31, R27 ;  /* 0x0000001f061b7223 */ /* 0x000fe2000001001b */
[----:B------:R-:W-:Y:S02]  /*7e00*/  HADD2.F32 R7, -RZ, R7.H1_H1 ;  /* 0x30000007ff077230 */ /* 0x000fe40000004100 */
[-C--:B------:R-:W-:Y:S01]  /*7e10*/  FMUL.FTZ R9, R33, R5.reuse ;  /* 0x0000000521097220 */ /* 0x080fe20000410000 */
[----:B------:R-:W-:Y:S01]  /*7e20*/  FMUL.FTZ R34, R11, R10 ;  /* 0x0000000a0b227220 */ /* 0x000fe20000410000 */
[----:B------:R-:W-:Y:S01]  /*7e30*/  FMUL.FTZ R6, R33, R4 ;  /* 0x0000000421067220 */ /* 0x000fe20000410000 */
[----:B------:R-:W-:Y:S01]  /*7e40*/  FMUL.FTZ R31, R11, R8 ;  /* 0x000000080b1f7220 */ /* 0x000fe20000410000 */
        /* <DEDUP_REMOVED lines=12> */
[----:B------:R1:W-:Y:S04]  /*7f10*/  STS.128 [R43+0x8400], R4 ;  /* 0x008400042b007388 */ /* 0x0003e80000000c00 */
[----:B------:R1:W-:Y:S02]  /*7f20*/  STS.128 [R44+0x8400], R8 ;  /* 0x008400082c007388 */ /* 0x0003e40000000c00 */
.L_x_13383:
[----:B------:R-:W-:Y:S05]  /*7f30*/  BSYNC B1 ;  /* 0x0000000000017941 */ /* 0x000fea0003800000 */
.L_x_13382:
[----:B------:R-:W-:Y:S05]  /*7f40*/  @P0 BRA `(.L_x_13374) ;  /* 0x0000000400600947 */ /* 0x000fea0003800000 */
[----:B-1----:R-:W2:Y:S01]  /*7f50*/  LDL R8, [R1+0x24] ;  /* 0x0000240001087983 */ /* 0x002ea20000100800 */
[C---:B------:R-:W-:Y:S01]  /*7f60*/  VIADD R4, R153.reuse, 0x60 ;  /* 0x0000006099047836 */ /* 0x040fe20000000000 */
[----:B------:R-:W-:Y:S02]  /*7f70*/  IADD3 R5, R153, 0x60, RZ ;  /* 0x0000006099057810 */ /* 0x000fe40007ffe0ff */
[----:B------:R-:W3:Y:S01]  /*7f80*/  LDL R41, [R1+0x58] ;  /* 0x0000580001297983 */ /* 0x000ee20000100800 */
[----:B------:R-:W-:Y:S02]  /*7f90*/  IMAD.SHL.U32 R4, R4, 0x40, RZ ;  /* 0x0000004004047824 */ /* 0x000fe400078e00ff */
[----:B------:R-:W-:-:S03]  /*7fa0*/  IMAD.SHL.U32 R5, R5, 0x40, RZ ;  /* 0x0000004005057824 */ /* 0x000fc600078e00ff */
[----:B------:R-:W-:Y:S02]  /*7fb0*/  LOP3.LUT R4, R4, 0x1c0, RZ, 0xc0, !PT ;  /* 0x000001c004047812 */ /* 0x000fe400078ec0ff */
[----:B------:R-:W-:Y:S02]  /*7fc0*/  LOP3.LUT R5, R5, 0x1c0, RZ, 0xc0, !PT ;  /* 0x000001c005057812 */ /* 0x000fe400078ec0ff */
[----:B------:R-:W-:-:S04]  /*7fd0*/  SHF.R.U32.HI R4, RZ, 0x3, R4 ;  /* 0x00000003ff047819 */ /* 0x000fc80000011604 */
[----:B------:R-:W-:Y:S01]  /*7fe0*/  LOP3.LUT R24, R4, R24, R5, 0x1e, !PT ;  /* 0x0000001804187212 */ /* 0x000fe200078e1e05 */
[--C-:B------:R-:W-:Y:S02]  /*7ff0*/  HADD2.F32 R33, -RZ, R21.reuse.H0_H0 ;  /* 0x20000015ff217230 */ /* 0x100fe40000004100 */
[----:B------:R-:W-:Y:S02]  /*8000*/  HADD2.F32 R35, -RZ, R21.H1_H1 ;  /* 0x30000015ff237230 */ /* 0x000fe40000004100 */
[--C-:B------:R-:W-:Y:S02]  /*8010*/  HADD2.F32 R40, -RZ, R20.reuse.H1_H1 ;  /* 0x30000014ff287230 */ /* 0x100fe40000004100 */
[--C-:B------:R-:W-:Y:S02]  /*8020*/  HADD2.F32 R38, -RZ, R15.reuse.H1_H1 ;  /* 0x3000000fff267230 */ /* 0x100fe40000004100 */
[----:B------:R-:W-:Y:S02]  /*8030*/  HADD2.F32 R42, -RZ, R20.H0_H0 ;  /* 0x20000014ff2a7230 */ /* 0x000fe40000004100 */
[----:B------:R-:W-:-:S02]  /*8040*/  HADD2.F32 R20, -RZ, R15.H0_H0 ;  /* 0x2000000fff147230 */ /* 0x000fc40000004100 */
[----:B------:R-:W-:Y:S02]  /*8050*/  HADD2.F32 R39, -RZ, R14.H1_H1 ;  /* 0x3000000eff277230 */ /* 0x000fe40000004100 */
[--C-:B------:R-:W-:Y:S02]  /*8060*/  HADD2.F32 R37, -RZ, R13.reuse.H0_H0 ;  /* 0x2000000dff257230 */ /* 0x100fe40000004100 */
[----:B------:R-:W-:Y:S02]  /*8070*/  HADD2.F32 R13, -RZ, R13.H1_H1 ;  /* 0x3000000dff0d7230 */ /* 0x000fe40000004100 */
[----:B--2---:R-:W-:-:S04]  /*8080*/  IMAD.IADD R9, R8, 0x1, R24 ;  /* 0x0000000108097824 */ /* 0x004fc800078e0218 */
[----:B------:R-:W-:Y:S01]  /*8090*/  IMAD R24, R9, 0x2, R18 ;  /* 0x0000000209187824 */ /* 0x000fe200078e0212 */
[----:B---3--:R-:W0:Y:S04]  /*80a0*/  LDS.128 R4, [R41+0x8400] ;  /* 0x0084000029047984 */ /* 0x008e280000000c00 */
[----:B------:R-:W1:Y:S01]  /*80b0*/  LDS.128 R8, [R24+0x8400] ;  /* 0x0084000018087984 */ /* 0x000e620000000c00 */
[----:B0-----:R-:W-:Y:S02]  /*80c0*/  HADD2.F32 R25, -RZ, R4.H0_H0 ;  /* 0x20000004ff197230 */ /* 0x001fe40000004100 */
[--C-:B-1----:R-:W-:Y:S02]  /*80d0*/  HADD2.F32 R21, -RZ, R8.reuse.H0_H0 ;  /* 0x20000008ff157230 */ /* 0x102fe40000004100 */
[----:B------:R-:W-:-:S03]  /*80e0*/  HADD2.F32 R8, -RZ, R8.H1_H1 ;  /* 0x30000008ff087230 */ /* 0x000fc60000004100 */
[-C--:B------:R-:W-:Y:S01]  /*80f0*/  FMUL.FTZ R36, R33, R21.reuse ;  /* 0x0000001521247220 */ /* 0x080fe20000410000 */
[----:B------:R-:W-:Y:S02]  /*8100*/  HADD2.F32 R4, -RZ, R4.H1_H1 ;  /* 0x30000004ff047230 */ /* 0x000fe40000004100 */
[C---:B------:R-:W-:Y:S01]  /*8110*/  FMUL.FTZ R34, R35.reuse, R21 ;  /* 0x0000001523227220 */ /* 0x040fe20000410000 */
[--C-:B------:R-:W-:Y:S02]  /*8120*/  HADD2.F32 R30, -RZ, R9.reuse.H0_H0 ;  /* 0x20000009ff1e7230 */ /* 0x100fe40000004100 */
[----:B------:R-:W-:Y:S01]  /*8130*/  FFMA.FTZ R36, R35, R25, R36 ;  /* 0x0000001923247223 */ /* 0x000fe20000010024 */
[----:B------:R-:W-:Y:S02]  /*8140*/  HADD2.F32 R9, -RZ, R9.H1_H1 ;  /* 0x30000009ff097230 */ /* 0x000fe40000004100 */
[-C--:B------:R-:W-:Y:S01]  /*8150*/  FMUL.FTZ R21, R40, R8.reuse ;  /* 0x0000000828157220 */ /* 0x080fe20000410000 */
[----:B------:R-:W-:Y:S01]  /*8160*/  FMUL.FTZ R15, R38, R8 ;  /* 0x00000008260f7220 */ /* 0x000fe20000410000 */
[----:B------:R-:W-:-:S02]  /*8170*/  HADD2.F32 R35, -RZ, R14.H0_H0 ;  /* 0x2000000eff237230 */ /* 0x000fc40000004100 */
[----:B------:R-:W-:Y:S01]  /*8180*/  FFMA.FTZ R34, R33, R25, -R34 ;  /* 0x0000001921227223 */ /* 0x000fe20000010822 */
[--C-:B------:R-:W-:Y:S02]  /*8190*/  HADD2.F32 R26, -RZ, R5.reuse.H0_H0 ;  /* 0x20000005ff1a7230 */ /* 0x100fe40000004100 */
[----:B------:R-:W-:Y:S01]  /*81a0*/  FFMA.FTZ R21, R38, R4, -R21 ;  /* 0x0000000426157223 */ /* 0x000fe20000010815 */
[----:B------:R-:W-:Y:S02]  /*81b0*/  HADD2.F32 R5, -RZ, R5.H1_H1 ;  /* 0x30000005ff057230 */ /* 0x000fe40000004100 */
[----:B------:R-:W-:Y:S01]  /*81c0*/  FMUL.FTZ R25, R42, R30 ;  /* 0x0000001e2a197220 */ /* 0x000fe20000410000 */
[--C-:B------:R-:W-:Y:S02]  /*81d0*/  HADD2.F32 R31, -RZ, R10.reuse.H0_H0 ;  /* 0x2000000aff1f7230 */ /* 0x100fe40000004100 */
[----:B------:R-:W-:Y:S01]  /*81e0*/  FFMA.FTZ R15, R40, R4, R15 ;  /* 0x00000004280f7223 */ /* 0x000fe2000001000f */
[----:B------:R-:W-:-:S02]  /*81f0*/  HADD2.F32 R10, -RZ, R10.H1_H1 ;  /* 0x3000000aff0a7230 */ /* 0x000fc40000004100 */
[-C--:B------:R-:W-:Y:S01]  /*8200*/  FMUL.FTZ R4, R39, R9.reuse ;  /* 0x0000000927047220 */ /* 0x080fe20000410000 */
[C---:B------:R-:W-:Y:S01]  /*8210*/  FMUL.FTZ R8, R35.reuse, R9 ;  /* 0x0000000923087220 */ /* 0x040fe20000410000 */
[--C-:B------:R-:W-:Y:S02]  /*8220*/  HADD2.F32 R38, -RZ, R3.reuse.H1_H1 ;  /* 0x30000003ff267230 */ /* 0x100fe40000004100 */
[C---:B------:R-:W-:Y:S01]  /*8230*/  FMUL.FTZ R33, R20.reuse, R30 ;  /* 0x0000001e14217220 */ /* 0x040fe20000410000 */
[--C-:B------:R-:W-:Y:S02]  /*8240*/  HADD2.F32 R27, -RZ, R6.reuse.H0_H0 ;  /* 0x20000006ff1b7230 */ /* 0x100fe40000004100 */
[----:B------:R-:W-:Y:S01]  /*8250*/  FFMA.FTZ R25, R20, R26, -R25 ;  /* 0x0000001a14197223 */ /* 0x000fe20000010819 */
[----:B------:R-:W-:Y:S02]  /*8260*/  HADD2.F32 R30, -RZ, R3.H0_H0 ;  /* 0x20000003ff1e7230 */ /* 0x000fe40000004100 */
[----:B------:R-:W-:Y:S01]  /*8270*/  FFMA.FTZ R14, R35, R5, -R4 ;  /* 0x00000005230e7223 */ /* 0x000fe20000010804 */
[----:B------:R-:W-:-:S02]  /*8280*/  HADD2.F32 R6, -RZ, R6.H1_H1 ;  /* 0x30000006ff067230 */ /* 0x000fc40000004100 */
[----:B------:R-:W-:Y:S01]  /*8290*/  FFMA.FTZ R20, R39, R5, R8 ;  /* 0x0000000527147223 */ /* 0x000fe20000010008 */
[----:B------:R-:W-:Y:S01]  /*82a0*/  FFMA.FTZ R33, R42, R26, R33 ;  /* 0x0000001a2a217223 */ /* 0x000fe20000010021 */
[-C--:B------:R-:W-:Y:S01]  /*82b0*/  FMUL.FTZ R5, R38, R10.reuse ;  /* 0x0000000a26057220 */ /* 0x080fe20000410000 */
[-C--:B------:R-:W-:Y:S01]  /*82c0*/  FMUL.FTZ R4, R13, R31.reuse ;  /* 0x0000001f0d047220 */ /* 0x080fe20000410000 */
[C---:B------:R-:W-:Y:S01]  /*82d0*/  FMUL.FTZ R26, R37.reuse, R31 ;  /* 0x0000001f251a7220 */ /* 0x040fe20000410000 */
[C---:B------:R-:W-:Y:S01]  /*82e0*/  FMUL.FTZ R9, R30.reuse, R10 ;  /* 0x0000000a1e097220 */ /* 0x040fe20000410000 */
[--C-:B------:R-:W-:Y:S02]  /*82f0*/  HADD2.F32 R32, -RZ, R11.reuse.H0_H0 ;  /* 0x2000000bff207230 */ /* 0x100fe40000004100 */
[----:B------:R-:W-:Y:S01]  /*8300*/  FFMA.FTZ R10, R30, R6, -R5 ;  /* 0x000000061e0a7223 */ /* 0x000fe20000010805 */
[----:B------:R-:W-:Y:S02]  /*8310*/  HADD2.F32 R11, -RZ, R11.H1_H1 ;  /* 0x3000000bff0b7230 */ /* 0x000fe40000004100 */
[-C--:B------:R-:W-:Y:S01]  /*8320*/  FFMA.FTZ R3, R37, R27.reuse, -R4 ;  /* 0x0000001b25037223 */ /* 0x080fe20000010804 */
[----:B------:R-:W-:Y:S01]  /*8330*/  FFMA.FTZ R26, R13, R27, R26 ;  /* 0x0000001b0d1a7223 */ /* 0x000fe2000001001a */
[----:B------:R-:W-:-:S02]  /*8340*/  HADD2.F32 R30, -RZ, R12.H0_H0 ;  /* 0x2000000cff1e7230 */ /* 0x000fc40000004100 */
[----:B------:R-:W-:Y:S02]  /*8350*/  HADD2.F32 R31, -RZ, R12.H1_H1 ;  /* 0x3000000cff1f7230 */ /* 0x000fe40000004100 */
[--C-:B------:R-:W-:Y:S02]  /*8360*/  HADD2.F32 R8, -RZ, R0.reuse.H1_H1 ;  /* 0x30000000ff087230 */ /* 0x100fe40000004100 */
[----:B------:R-:W-:Y:S02]  /*8370*/  HADD2.F32 R27, -RZ, R0.H0_H0 ;  /* 0x20000000ff1b7230 */ /* 0x000fe40000004100 */
[--C-:B------:R-:W-:Y:S02]  /*8380*/  HADD2.F32 R28, -RZ, R7.reuse.H0_H0 ;  /* 0x20000007ff1c7230 */ /* 0x100fe40000004100 */
[----:B------:R-:W-:Y:S01]  /*8390*/  FFMA.FTZ R13, R38, R6, R9 ;  /* 0x00000006260d7223 */ /* 0x000fe20000010009 */
[----:B------:R-:W-:Y:S02]  /*83a0*/  HADD2.F32 R7, -RZ, R7.H1_H1 ;  /* 0x30000007ff077230 */ /* 0x000fe40000004100 */
[-C--:B------:R-:W-:Y:S01]  /*83b0*/  FMUL.FTZ R5, R30, R32.reuse ;  /* 0x000000201e057220 */ /* 0x080fe20000410000 */
        /* <DEDUP_REMOVED lines=17> */
.L_x_13374:
[----:B------:R-:W-:Y:S05]  /*84d0*/  BSYNC B0 ;  /* 0x0000000000007941 */ /* 0x000fea0003800000 */
.L_x_13363:
        /* <DEDUP_REMOVED lines=8> */
.L_x_13360:
[----:B----4-:R-:W-:-:S04]  /*8560*/  MOV R0, UR39 ;  /* 0x0000002700007c02 */ /* 0x010fc80008000f00 */
[----:B------:R-:W-:-:S13]  /*8570*/  ISETP.NE.AND P0, PT, R0, 0x3, PT ;  /* 0x000000030000780c */ /* 0x000fda0003f05270 */
[----:B------:R-:W-:Y:S05]  /*8580*/  @!P0 BRA `(.L_x_13384) ;  /* 0x0000000000048947 */ /* 0x000fea0003800000 */
[----:B------:R-:W-:Y:S01]  /*8590*/  BPT.TRAP 0x1 ;  /* 0x000000040000795c */ /* 0x000fe20000300000 */
.L_x_13384:
[----:B01----:R-:W2:Y:S01]  /*85a0*/  LDL R3, [R1+0x4] ;  /* 0x0000040001037983 */ /* 0x003ea20000100800 */
[----:B------:R-:W-:Y:S01]  /*85b0*/  IMAD R0, R156, 0x8, R18 ;  /* 0x000000089c007824 */ /* 0x000fe200078e0212 */
[----:B--2---:R-:W-:-:S04]  /*85c0*/  SHF.L.U32 R5, R3, 0x1f, RZ ;  /* 0x0000001f03057819 */ /* 0x004fc800000006ff */
[----:B------:R0:W1:Y:S01]  /*85d0*/  SYNCS.PHASECHK.TRANS64.TRYWAIT P1, [R0+URZ+0x16830], R5 ;  /* 0x01683005000075a7 */ /* 0x000062000802017f */
[----:B------:R-:W-:Y:S05]  /*85e0*/  @!P0 BRA `(.L_x_13385) ;  /* 0x0000000000048947 */ /* 0x000fea0003800000 */
[----:B------:R-:W-:Y:S01]  /*85f0*/  BPT.TRAP 0x1 ;  /* 0x000000040000795c */ /* 0x000fe20000300000 */
.L_x_13385:
        /* <DEDUP_REMOVED lines=10> */
.L_x_13386:
[----:B--2---:R-:W2:Y:S01]  /*86a0*/  LDL R3, [R1+0x20] ;  /* 0x0000200001037983 */ /* 0x004ea20000100800 */
[----:B01----:R-:W-:Y:S01]  /*86b0*/  IMAD.MOV.U32 R5, RZ, RZ, 0x40000040 ;  /* 0x40000040ff057424 */ /* 0x003fe200078e00ff */
[----:B------:R-:W-:Y:S05]  /*86c0*/  WARPSYNC.ALL ;  /* 0x0000000000007948 */ /* 0x000fea0003800000 */
[C---:B------:R-:W-:Y:S01]  /*86d0*/  R2UR UR4, R12.reuse ;  /* 0x000000000c0472ca */ /* 0x040fe200000e0000 */
[----:B---3-5:R-:W-:Y:S01]  /*86e0*/  WARPGROUP.ARRIVE ;  /* 0x00000000000079c5 */ /* 0x028fe20000000000 */
[----:B------:R-:W-:Y:S01]  /*86f0*/  R2UR UR5, R13 ;  /* 0x000000000d0572ca */ /* 0x000fe200000e0000 */
[C---:B------:R-:W-:Y:S01]  /*8700*/  VIADD R8, R12.reuse, 0x2 ;  /* 0x000000020c087836 */ /* 0x040fe20000000000 */
[----:B------:R-:W-:Y:S01]  /*8710*/  R2UR UR7, R5 ;  /* 0x00000000050772ca */ /* 0x000fe200000e0000 */
[----:B------:R-:W-:Y:S01]  /*8720*/  IMAD.MOV.U32 R7, RZ, RZ, 0x40000040 ;  /* 0x40000040ff077424 */ /* 0x000fe200078e00ff */
[----:B------:R-:W-:Y:S01]  /*8730*/  MOV R9, 0x40000040 ;  /* 0x4000004000097802 */ /* 0x000fe20000000f00 */
[C---:B------:R-:W-:Y:S01]  /*8740*/  VIADD R20, R12.reuse, 0x4 ;  /* 0x000000040c147836 */ /* 0x040fe20000000000 */
[----:B------:R-:W-:Y:S01]  /*8750*/  MOV R21, 0x40000040 ;  /* 0x4000004000157802 */ /* 0x000fe20000000f00 */
[----:B------:R-:W-:Y:S01]  /*8760*/  VIADD R14, R12, 0x6 ;  /* 0x000000060c0e7836 */ /* 0x000fe20000000000 */
[----:B------:R-:W-:Y:S01]  /*8770*/  MOV R15, 0x40000040 ;  /* 0x40000040000f7802 */ /* 0x000fe20000000f00 */
[----:B------:R-:W-:Y:S01]  /*8780*/  IMAD.MOV.U32 R5, RZ, RZ, 0x40000040 ;  /* 0x40000040ff057424 */ /* 0x000fe200078e00ff */
[----:B------:R0:W-:Y:S01]  /*8790*/  STL.64 [R1+0x8], R8 ;  /* 0x0000080801007387 */ /* 0x0001e20000100a00 */
[----:B------:R-:W-:Y:S01]  /*87a0*/  IMAD.MOV.U32 R119, RZ, RZ, RZ ;  /* 0x000000ffff777224 */ /* 0x000fe200078e00ff */
[----:B--2---:R-:W-:-:S04]  /*87b0*/  LEA R4, R156, R3, 0xa ;  /* 0x000000039c047211 */ /* 0x004fc800078e50ff */
[C---:B------:R-:W-:Y:S01]  /*87c0*/  R2UR UR6, R4.reuse ;  /* 0x00000000040672ca */ /* 0x040fe200000e0000 */
[----:B------:R-:W-:-:S12]  /*87d0*/  VIADD R6, R4, 0x2 ;  /* 0x0000000204067836 */ /* 0x000fd80000000000 */
[----:B------:R-:W-:Y:S01]  /*87e0*/  HGMMA.64x128x16.F32 R24, gdesc[UR4], RZ, !UPT, gsb0 ;  /* 0x01e00000041879f0 */ /* 0x000fe2000c0008ff */
[----:B------:R-:W-:Y:S02]  /*87f0*/  R2UR UR4, R8 ;  /* 0x00000000080472ca */ /* 0x000fe400000e0000 */
[----:B------:R-:W-:Y:S02]  /*8800*/  R2UR UR5, R9 ;  /* 0x00000000090572ca */ /* 0x000fe400000e0000 */
[----:B------:R-:W-:Y:S01]  /*8810*/  R2UR UR6, R6 ;  /* 0x00000000060672ca */ /* 0x000fe200000e0000 */
[C---:B------:R-:W-:Y:S01]  /*8820*/  VIADD R6, R4.reuse, 0x4 ;  /* 0x0000000404067836 */ /* 0x040fe20000000000 */
[----:B------:R-:W-:Y:S01]  /*8830*/  R2UR UR7, R7 ;  /* 0x00000000070772ca */ /* 0x000fe200000e0000 */
[----:B------:R-:W-:Y:S02]  /*8840*/  IMAD.MOV.U32 R7, RZ, RZ, 0x40000040 ;  /* 0x40000040ff077424 */ /* 0x000fe400078e00ff */
[----:B------:R-:W-:Y:S01]  /*8850*/  VIADD R4, R4, 0x6 ;  /* 0x0000000604047836 */ /* 0x000fe20000000000 */
[----:B------:R-:W-:-:S02]  /*8860*/  WARPGROUP.DEPBAR.LE gsb0, 0x0 ;  /* 0x00008000000079c5 */ /* 0x000fc40000010000 */
[----:B------:R-:W-:-:S07]  /*8870*/  WARPGROUP.ARRIVE ;  /* 0x00000000000079c5 */ /* 0x000fce0000000000 */
[----:B------:R-:W-:Y:S01]  /*8880*/  HGMMA.64x128x16.F32 R24, gdesc[UR4], R24, gsb0 ;  /* 0x01e00000041879f0 */ /* 0x000fe20008000818 */
[----:B------:R-:W-:Y:S02]  /*8890*/  R2UR UR4, R20 ;  /* 0x00000000140472ca */ /* 0x000fe400000e0000 */
[----:B------:R-:W-:Y:S02]  /*88a0*/  R2UR UR5, R21 ;  /* 0x00000000150572ca */ /* 0x000fe400000e0000 */
[----:B------:R-:W-:Y:S02]  /*88b0*/  R2UR UR6, R6 ;  /* 0x00000000060672ca */ /* 0x000fe400000e0000 */
[----:B------:R-:W-:Y:S01]  /*88c0*/  R2UR UR7, R7 ;  /* 0x00000000070772ca */ /* 0x000fe200000e0000 */
[----:B------:R-:W-:Y:S02]  /*88d0*/  WARPGROUP.DEPBAR.LE gsb0, 0x0 ;  /* 0x00008000000079c5 */ /* 0x000fe40000010000 */
[----:B------:R-:W-:-:S10]  /*88e0*/  WARPGROUP.ARRIVE ;  /* 0x00000000000079c5 */ /* 0x000fd40000000000 */
        /* <DEDUP_REMOVED lines=11> */
.L_x_13388:
        /* <DEDUP_REMOVED lines=67> */
[----:B------:R-:W-:Y:S01]  /*8dd0*/  VIADD R0, R0, 0x16840 ;  /* 0x0001684000007836 */ /* 0x000fe20000000000 */
[----:B------:R-:W-:-:S05]  /*8de0*/  ULDC UR6, c[0x0][0x9d8] ;  /* 0x0002760000067ab9 */ /* 0x000fca0000000800 */
        /* <DEDUP_REMOVED lines=33> */
[----:B------:R-:W-:-:S07]  /*9000*/  ISETP.GT.AND P4, PT, R72, RZ, PT ;  /* 0x000000ff4800720c */ /* 0x000fce0003f84270 */
[----:B------:R-:W2:Y:S01]  /*9010*/  MUFU.TANH R56, R56 ;  /* 0x0000003800387308 */ /* 0x000ea20000002400 */
[----:B------:R-:W-:-:S07]  /*9020*/  ISETP.GT.AND P5, PT, R72, 0x1, PT ;  /* 0x000000014800780c */ /* 0x000fce0003fa4270 */
[----:B------:R-:W2:Y:S01]  /*9030*/  MUFU.TANH R53, R53 ;  /* 0x0000003500357308 */ /* 0x000ea20000002400 */
[----:B------:R-:W-:-:S07]  /*9040*/  ISETP.GT.AND P1, PT, R72, 0x8, PT ;  /* 0x000000084800780c */ /* 0x000fce0003f24270 */
[----:B------:R-:W2:Y:S01]  /*9050*/  MUFU.TANH R59, R59 ;  /* 0x0000003b003b7308 */ /* 0x000ea20000002400 */
[----:B0-----:R-:W-:-:S07]  /*9060*/  FSEL R3, R3, -INF , P4 ;  /* 0xff80000003037808 */ /* 0x001fce0002000000 */
[----:B------:R-:W0:Y:S01]  /*9070*/  MUFU.TANH R54, R54 ;  /* 0x0000003600367308 */ /* 0x000e220000002400 */
[----:B-1----:R-:W-:-:S07]  /*9080*/  FSEL R4, R4, -INF , P5 ;  /* 0xff80000004047808 */ /* 0x002fce0002800000 */
[----:B------:R-:W1:Y:S01]  /*9090*/  MUFU.TANH R60, R60 ;  /* 0x0000003c003c7308 */ /* 0x000e620000002400 */
[----:B------:R-:W-:-:S07]  /*90a0*/  ISETP.GT.AND P2, PT, R72, 0x9, PT ;  /* 0x000000094800780c */ /* 0x000fce0003f44270 */
[----:B------:R-:W1:Y:S01]  /*90b0*/  MUFU.TANH R57, R57 ;  /* 0x0000003900397308 */ /* 0x000e620000002400 */
[----:B---3--:R-:W-:-:S07]  /*90c0*/  FSEL R7, R7, -INF , P1 ;  /* 0xff80000007077808 */ /* 0x008fce0000800000 */
[----:B------:R-:W3:Y:S01]  /*90d0*/  MUFU.TANH R63, R63 ;  /* 0x0000003f003f7308 */ /* 0x000ee20000002400 */
[----:B------:R-:W-:-:S07]  /*90e0*/  FMNMX.FTZ R76, R3, R4, !PT ;  /* 0x00000004034c7209 */ /* 0x000fce0007810000 */
[----:B------:R-:W3:Y:S01]  /*90f0*/  MUFU.TANH R58, R58 ;  /* 0x0000003a003a7308 */ /* 0x000ee20000002400 */
[----:B------:R-:W-:-:S07]  /*9100*/  ISETP.GT.AND P3, PT, R72, 0x10, PT ;  /* 0x000000104800780c */ /* 0x000fce0003f64270 */
[----:B------:R-:W3:Y:S01]  /*9110*/  MUFU.TANH R64, R64 ;  /* 0x0000004000407308 */ /* 0x000ee20000002400 */
[----:B----4-:R-:W-:-:S07]  /*9120*/  FSEL R8, R8, -INF , P2 ;  /* 0xff80000008087808 */ /* 0x010fce0001000000 */
[----:B------:R-:W4:Y:S01]  /*9130*/  MUFU.TANH R61, R61 ;  /* 0x0000003d003d7308 */ /* 0x000f220000002400 */
[----:B------:R-:W-:Y:S01]  /*9140*/  FMNMX.FTZ R75, R7, R76, !PT ;  /* 0x0000004c074b7209 */ /* 0x000fe20007810000 */
[----:B------:R-:W-:Y:S01]  /*9150*/  FMUL.FTZ R71, R81, UR5 ;  /* 0x0000000551477c20 */ /* 0x000fe20008410000 */
[----:B-----5:R-:W-:-:S05]  /*9160*/  FSEL R5, R5, -INF , P4 ;  /* 0xff80000005057808 */ /* 0x020fca0002000000 */
[----:B------:R-:W5:Y:S01]  /*9170*/  MUFU.TANH R67, R67 ;  /* 0x0000004300437308 */ /* 0x000f620000002400 */
[----:B------:R-:W-:-:S07]  /*9180*/  ISETP.GT.AND P4, PT, R72, 0x11, PT ;  /* 0x000000114800780c */ /* 0x000fce0003f84270 */
[----:B------:R-:W5:Y:S01]  /*9190*/  MUFU.TANH R62, R62 ;  /* 0x0000003e003e7308 */ /* 0x000f620000002400 */
[----:B------:R-:W-:Y:S01]  /*91a0*/  FSEL R11, R11, -INF , P3 ;  /* 0xff8000000b0b7808 */ /* 0x000fe20001800000 */
[----:B------:R-:W-:Y:S01]  /*91b0*/  FMUL.FTZ R73, R84, UR5 ;  /* 0x0000000554497c20 */ /* 0x000fe20008410000 */
[----:B------:R-:W-:-:S05]  /*91c0*/  FMNMX.FTZ R76, R8, R75, !PT ;  /* 0x0000004b084c7209 */ /* 0x000fca0007810000 */
[----:B------:R-:W5:Y:S01]  /*91d0*/  MUFU.TANH R68, R68 ;  /* 0x0000004400447308 */ /* 0x000f620000002400 */
[----:B------:R-:W-:Y:S01]  /*91e0*/  FSEL R6, R6, -INF , P5 ;  /* 0xff80000006067808 */ /* 0x000fe20002800000 */
[----:B------:R-:W-:Y:S01]  /*91f0*/  FMUL.FTZ R74, R85, UR5 ;  /* 0x00000005554a7c20 */ /* 0x000fe20008410000 */
[----:B------:R-:W-:Y:S01]  /*9200*/  ISETP.GT.AND P5, PT, R72, 0x18, PT ;  /* 0x000000184800780c */ /* 0x000fe20003fa4270 */
[----:B------:R-:W5:Y:S01]  /*9210*/  LDL R90, [R1+0x18] ;  /* 0x00001800015a7983 */ /* 0x000f620000100800 */
[----:B------:R-:W-:Y:S02]  /*9220*/  FSEL R24, R24, -INF , P4 ;  /* 0xff80000018187808 */ /* 0x000fe40002000000 */
[----:B------:R-:W-:Y:S01]  /*9230*/  FMNMX.FTZ R75, R11, R76, !PT ;  /* 0x0000004c0b4b7209 */ /* 0x000fe20007810000 */
[----:B------:R-:W5:Y:S01]  /*9240*/  MUFU.TANH R65, R65 ;  /* 0x0000004100417308 */ /* 0x000f620000002400 */
[----:B------:R-:W-:Y:S02]  /*9250*/  FSEL R9, R9, -INF , P1 ;  /* 0xff80000009097808 */ /* 0x000fe40000800000 */
[----:B------:R-:W-:-:S02]  /*9260*/  ISETP.GT.AND P1, PT, R72, 0x19, PT ;  /* 0x000000194800780c */ /* 0x000fc40003f24270 */
[----:B------:R-:W-:Y:S02]  /*9270*/  FSEL R27, R27, -INF , P5 ;  /* 0xff8000001b1b7808 */ /* 0x000fe40002800000 */
[----:B------:R-:W-:Y:S01]  /*9280*/  FMNMX.FTZ R76, R24, R75, !PT ;  /* 0x0000004b184c7209 */ /* 0x000fe20007810000 */
[----:B------:R-:W5:Y:S01]  /*9290*/  MUFU.TANH R70, R70 ;  /* 0x0000004600467308 */ /* 0x000f620000002400 */
[----:B------:R-:W-:Y:S02]  /*92a0*/  FSEL R10, R10, -INF , P2 ;  /* 0xff8000000a0a7808 */ /* 0x000fe40001000000 */
[----:B------:R-:W-:Y:S02]  /*92b0*/  ISETP.GT.AND P2, PT, R72, 0x20, PT ;  /* 0x000000204800780c */ /* 0x000fe40003f44270 */
[----:B------:R-:W-:Y:S02]  /*92c0*/  FSEL R28, R28, -INF , P1 ;  /* 0xff8000001c1c7808 */ /* 0x000fe40000800000 */
[----:B------:R-:W-:Y:S01]  /*92d0*/  FMNMX.FTZ R77, R27, R76, !PT ;  /* 0x0000004c1b4d7209 */ /* 0x000fe20007810000 */
[----:B------:R-:W5:Y:S01]  /*92e0*/  MUFU.TANH R66, R66 ;  /* 0x0000004200427308 */ /* 0x000f620000002400 */
[----:B------:R-:W-:-:S02]  /*92f0*/  FSEL R25, R25, -INF , P3 ;  /* 0xff80000019197808 */ /* 0x000fc40001800000 */
[----:B------:R-:W-:Y:S02]  /*9300*/  ISETP.GT.AND P3, PT, R72, 0x21, PT ;  /* 0x000000214800780c */ /* 0x000fe40003f64270 */
[----:B------:R-:W-:Y:S02]  /*9310*/  FSEL R75, R31, -INF , P2 ;  /* 0xff8000001f4b7808 */ /* 0x000fe40001000000 */
[----:B------:R-:W-:Y:S01]  /*9320*/  FMNMX.FTZ R76, R28, R77, !PT ;  /* 0x0000004d1c4c7209 */ /* 0x000fe20007810000 */
[----:B------:R-:W-:Y:S01]  /*9330*/  MUFU.TANH R69, R69 ;  /* 0x0000004500457308 */ /* 0x000fe20000002400 */
[----:B------:R-:W-:Y:S02]  /*9340*/  FSEL R26, R26, -INF , P4 ;  /* 0xff8000001a1a7808 */ /* 0x000fe40002000000 */
[----:B------:R-:W-:Y:S02]  /*9350*/  ISETP.GT.AND P4, PT, R72, 0x28, PT ;  /* 0x000000284800780c */ /* 0x000fe40003f84270 */
[----:B------:R-:W-:-:S02]  /*9360*/  FSEL R32, R32, -INF , P3 ;  /* 0xff80000020207808 */ /* 0x000fc40001800000 */
[----:B------:R-:W-:Y:S02]  /*9370*/  FMNMX.FTZ R31, R75, R76, !PT ;  /* 0x0000004c4b1f7209 */ /* 0x000fe40007810000 */
[----:B------:R-:W-:Y:S02]  /*9380*/  FSEL R29, R29, -INF , P5 ;  /* 0xff8000001d1d7808 */ /* 0x000fe40002800000 */
[----:B------:R-:W-:Y:S02]  /*9390*/  ISETP.GT.AND P5, PT, R72, 0x29, PT ;  /* 0x000000294800780c */ /* 0x000fe40003fa4270 */
[----:B------:R-:W-:Y:S02]  /*93a0*/  FSEL R35, R35, -INF , P4 ;  /* 0xff80000023237808 */ /* 0x000fe40002000000 */
[----:B------:R-:W-:Y:S02]  /*93b0*/  FMNMX.FTZ R76, R32, R31, !PT ;  /* 0x0000001f204c7209 */ /* 0x000fe40007810000 */
[----:B------:R-:W-:-:S02]  /*93c0*/  FSEL R30, R30, -INF , P1 ;  /* 0xff8000001e1e7808 */ /* 0x000fc40000800000 */
[----:B------:R-:W-:Y:S02]  /*93d0*/  ISETP.GT.AND P1, PT, R72, 0x30, PT ;  /* 0x000000304800780c */ /* 0x000fe40003f24270 */
        /* <DEDUP_REMOVED lines=36> */
[----:B--2---:R-:W-:Y:S02]  /*9620*/  FSEL R55, R55, -INF , P4 ;  /* 0xff80000037377808 */ /* 0x004fe40002000000 */
        /* <DEDUP_REMOVED lines=9> */
[----:B0-----:R-:W-:-:S02]  /*96c0*/  FSEL R54, R54, -INF , P3 ;  /* 0xff80000036367808 */ /* 0x001fc40001800000 */
[----:B------:R-:W-:Y:S02]  /*96d0*/  ISETP.GT.AND P3, PT, R72, 0x60, PT ;  /* 0x000000604800780c */ /* 0x000fe40003f64270 */
[----:B-1----:R-:W-:Y:S02]  /*96e0*/  FSEL R60, R60, -INF , P2 ;  /* 0xff8000003c3c7808 */ /* 0x002fe40001000000 */
[----:B------:R-:W-:Y:S02]  /*96f0*/  FMNMX.FTZ R31, R59, R38, !PT ;  /* 0x000000263b1f7209 */ /* 0x000fe40007810000 */
[----:B------:R-:W-:Y:S02]  /*9700*/  FSEL R57, R57, -INF , P4 ;  /* 0xff80000039397808 */ /* 0x000fe40002000000 */
[----:B------:R-:W-:Y:S02]  /*9710*/  ISETP.GT.AND P4, PT, R72, 0x61, PT ;  /* 0x000000614800780c */ /* 0x000fe40003f84270 */
[----:B---3--:R-:W-:-:S02]  /*9720*/  FSEL R63, R63, -INF , P3 ;  /* 0xff8000003f3f7808 */ /* 0x008fc40001800000 */
[----:B------:R-:W-:Y:S01]  /*9730*/  FMNMX.FTZ R38, R60, R31, !PT ;  /* 0x0000001f3c267209 */ /* 0x000fe20007810000 */
[----:B------:R-:W0:Y:S01]  /*9740*/  MUFU.TANH R71, R71 ;  /* 0x0000004700477308 */ /* 0x000e220000002400 */
[----:B------:R-:W-:Y:S02]  /*9750*/  FSEL R58, R58, -INF , P5 ;  /* 0xff8000003a3a7808 */ /* 0x000fe40002800000 */
[----:B------:R-:W-:Y:S02]  /*9760*/  ISETP.GT.AND P5, PT, R72, 0x68, PT ;  /* 0x000000684800780c */ /* 0x000fe40003fa4270 */
[----:B------:R-:W-:Y:S02]  /*9770*/  FSEL R64, R64, -INF , P4 ;  /* 0xff80000040407808 */ /* 0x000fe40002000000 */
[----:B------:R-:W-:Y:S01]  /*9780*/  FMNMX.FTZ R31, R63, R38, !PT ;  /* 0x000000263f1f7209 */ /* 0x000fe20007810000 */
[----:B------:R-:W1:Y:S01]  /*9790*/  MUFU.TANH R73, R73 ;  /* 0x0000004900497308 */ /* 0x000e620000002400 */
[----:B----4-:R-:W-:-:S02]  /*97a0*/  FSEL R61, R61, -INF , P1 ;  /* 0xff8000003d3d7808 */ /* 0x010fc40000800000 */
[----:B------:R-:W-:Y:S02]  /*97b0*/  ISETP.GT.AND P1, PT, R72, 0x69, PT ;  /* 0x000000694800780c */ /* 0x000fe40003f24270 */
[----:B-----5:R-:W-:Y:S02]  /*97c0*/  FSEL R67, R67, -INF , P5 ;  /* 0xff80000043437808 */ /* 0x020fe40002800000 */
[----:B------:R-:W-:Y:S01]  /*97d0*/  FMNMX.FTZ R38, R64, R31, !PT ;  /* 0x0000001f40267209 */ /* 0x000fe20007810000 */
[----:B------:R-:W2:Y:S01]  /*97e0*/  MUFU.TANH R74, R74 ;  /* 0x0000004a004a7308 */ /* 0x000ea20000002400 */
        /* <DEDUP_REMOVED lines=10> */
[----:B0-----:R-:W-:Y:S02]  /*9890*/  FSEL R71, R71, -INF , P3 ;  /* 0xff80000047477808 */ /* 0x001fe40001800000 */
[----:B------:R-:W-:Y:S02]  /*98a0*/  FMNMX.FTZ R38, R70, R31, !PT ;  /* 0x0000001f46267209 */ /* 0x000fe40007810000 */
[----:B------:R-:W-:Y:S02]  /*98b0*/  FSEL R69, R69, -INF , P5 ;  /* 0xff80000045457808 */ /* 0x000fe40002800000 */
[----:B------:R-:W-:Y:S02]  /*98c0*/  ISETP.GT.AND P5, PT, R72, 0x79, PT ;  /* 0x000000794800780c */ /* 0x000fe40003fa4270 */
[----:B-1----:R-:W-:-:S02]  /*98d0*/  FSEL R73, R73, -INF , P4 ;  /* 0xff80000049497808 */ /* 0x002fc40002000000 */
[----:B------:R-:W-:Y:S02]  /*98e0*/  FMNMX.FTZ R38, R71, R38, !PT ;  /* 0x0000002647267209 */ /* 0x000fe40007810000 */
[----:B--2---:R-:W-:Y:S02]  /*98f0*/  FSEL R74, R74, -INF , P5 ;  /* 0xff8000004a4a7808 */ /* 0x004fe40002800000 */
        /* <DEDUP_REMOVED lines=8> */
[----:B------:R-:W-:-:S05]  /*9980*/  FSEL R77, R77, RZ, P6 ;  /* 0x000000ff4d4d7208 */ /* 0x000fca0003000000 */
[--C-:B------:R-:W-:Y:S01]  /*9990*/  FFMA.FTZ R148, R3, UR4, -R77.reuse ;  /* 0x0000000403947c23 */ /* 0x100fe2000801084d */
[----:B------:R-:W-:Y:S01]  /*99a0*/  FFMA.FTZ R3, R4, UR4, -R77 ;  /* 0x0000000404037c23 */ /* 0x000fe2000801084d */
[----:B------:R-:W-:Y:S01]  /*99b0*/  FMNMX.FTZ R4, R5, R6, !PT ;  /* 0x0000000605047209 */ /* 0x000fe20007810000 */
[----:B------:R-:W-:-:S03]  /*99c0*/  FMUL.FTZ R38, R79, UR5 ;  /* 0x000000054f267c20 */ /* 0x000fc60008410000 */
[----:B------:R-:W-:Y:S01]  /*99d0*/  FMNMX.FTZ R79, R9, R4, !PT ;  /* 0x00000004094f7209 */ /* 0x000fe20007810000 */
[----:B------:R-:W-:-:S03]  /*99e0*/  FFMA.FTZ R120, R11, UR4, -R77 ;  /* 0x000000040b787c23 */ /* 0x000fc6000801084d */
[----:B------:R-:W-:-:S04]  /*99f0*/  FMNMX.FTZ R4, R10, R79, !PT ;  /* 0x0000004f0a047209 */ /* 0x000fc80007810000 */
[----:B------:R-:W-:-:S04]  /*9a00*/  FMNMX.FTZ R11, R25, R4, !PT ;  /* 0x00000004190b7209 */ /* 0x000fc80007810000 */
[----:B------:R-:W-:-:S04]  /*9a10*/  FMNMX.FTZ R4, R26, R11, !PT ;  /* 0x0000000b1a047209 */ /* 0x000fc80007810000 */
        /* <DEDUP_REMOVED lines=26> */
[----:B------:R-:W1:Y:S01]  /*9bc0*/  MUFU.TANH R72, R72 ;  /* 0x0000004800487308 */ /* 0x000e620000002400 */
[----:B------:R-:W-:Y:S01]  /*9bd0*/  FMUL.FTZ R81, R87, UR5 ;  /* 0x0000000557517c20 */ /* 0x000fe20008410000 */
[--C-:B------:R-:W-:Y:S01]  /*9be0*/  FFMA.FTZ R150, R7, UR4, -R77.reuse ;  /* 0x0000000407967c23 */ /* 0x100fe2000801084d */
[----:B------:R-:W-:Y:S01]  /*9bf0*/  FMNMX.FTZ R79, R65, R4, !PT ;  /* 0x00000004414f7209 */ /* 0x000fe20007810000 */
[--C-:B------:R-:W-:Y:S01]  /*9c00*/  FFMA.FTZ R7, R8, UR4, -R77.reuse ;  /* 0x0000000408077c23 */ /* 0x100fe2000801084d */
[--C-:B------:R-:W-:Y:S01]  /*9c10*/  FFMA.FTZ R28, R28, UR4, -R77.reuse ;  /* 0x000000041c1c7c23 */ /* 0x100fe2000801084d */
[--C-:B------:R-:W-:Y:S02]  /*9c20*/  FFMA.FTZ R24, R24, UR4, -R77.reuse ;  /* 0x0000000418187c23 */ /* 0x100fe4000801084d */
[----:B------:R-:W2:Y:S01]  /*9c30*/  MUFU.TANH R80, R80 ;  /* 0x0000005000507308 */ /* 0x000ea20000002400 */
[----:B------:R-:W-:Y:S01]  /*9c40*/  FMNMX.FTZ R8, R66, R79, !PT ;  /* 0x0000004f42087209 */ /* 0x000fe20007810000 */
[--C-:B------:R-:W-:Y:S01]  /*9c50*/  FFMA.FTZ R32, R32, UR4, -R77.reuse ;  /* 0x0000000420207c23 */ /* 0x100fe2000801084d */
[----:B0-----:R-:W-:Y:S01]  /*9c60*/  FSEL R4, R38, -INF , P1 ;  /* 0xff80000026047808 */ /* 0x001fe20000800000 */
[----:B------:R-:W-:-:S04]  /*9c70*/  FFMA.FTZ R36, R36, UR4, -R77 ;  /* 0x0000000424247c23 */ /* 0x000fc8000801084d */
[----:B------:R-:W0:Y:S01]  /*9c80*/  MUFU.TANH R78, R78 ;  /* 0x0000004e004e7308 */ /* 0x000e220000002400 */
[----:B------:R-:W-:Y:S01]  /*9c90*/  FMNMX.FTZ R83, R69, R8, !PT ;  /* 0x0000000845537209 */ /* 0x000fe20007810000 */
[--C-:B------:R-:W-:Y:S01]  /*9ca0*/  FFMA.FTZ R132, R47, UR4, -R77.reuse ;  /* 0x000000042f847c23 */ /* 0x100fe2000801084d */
[----:B-1----:R-:W-:Y:S01]  /*9cb0*/  FSEL R8, R72, -INF , P2 ;  /* 0xff80000048087808 */ /* 0x002fe20001000000 */
[--C-:B------:R-:W-:Y:S01]  /*9cc0*/  FFMA.FTZ R134, R51, UR4, -R77.reuse ;  /* 0x0000000433867c23 */ /* 0x100fe2000801084d */
[--C-:B------:R-:W-:Y:S01]  /*9cd0*/  FFMA.FTZ R136, R55, UR4, -R77.reuse ;  /* 0x0000000437887c23 */ /* 0x100fe2000801084d */
        /* <DEDUP_REMOVED lines=10> */
[----:B------:R2:W-:Y:S01]  /*9d80*/  MUFU.EX2 R27, R28 ;  /* 0x0000001c001b7308 */ /* 0x0005e20000000800 */
[--C-:B------:R-:W-:Y:S01]  /*9d90*/  FFMA.FTZ R144, R70, UR4, -R77.reuse ;  /* 0x0000000446907c23 */ /* 0x100fe2000801084d */
[----:B------:R-:W-:Y:S01]  /*9da0*/  FFMA.FTZ R71, R71, UR4, -R77 ;  /* 0x0000000447477c23 */ /* 0x000fe2000801084d */
[----:B------:R-:W-:Y:S01]  /*9db0*/  ULDC UR5, c[0x0][0x988] ;  /* 0x0002620000057ab9 */ /* 0x000fe20000000800 */
[----:B--2---:R-:W-:-:S04]  /*9dc0*/  FSEL R28, R80, -INF , P3 ;  /* 0xff800000501c7808 */ /* 0x004fc80001800000 */
[----:B------:R0:W-:Y:S01]  /*9dd0*/  MUFU.EX2 R11, R24 ;  /* 0x00000018000b7308 */ /* 0x0001e20000000800 */
[----:B------:R-:W-:Y:S02]  /*9de0*/  FMNMX.FTZ R83, R28, R83, !PT ;  /* 0x000000531c537209 */ /* 0x000fe40007810000 */
[----:B0-----:R-:W-:-:S05]  /*9df0*/  FSEL R24, R78, -INF , P4 ;  /* 0xff8000004e187808 */ /* 0x001fca0002000000 */
[----:B------:R1:W-:Y:S01]  /*9e00*/  MUFU.EX2 R75, R32 ;  /* 0x00000020004b7308 */ /* 0x0003e20000000800 */
[----:B------:R-:W-:Y:S02]  /*9e10*/  FMNMX.FTZ R83, R24, R83, !PT ;  /* 0x0000005318537209 */ /* 0x000fe40007810000 */
[----:B-1----:R-:W-:-:S04]  /*9e20*/  FSEL R32, R81, -INF , P5 ;  /* 0xff80000051207808 */ /* 0x002fc80002800000 */
[----:B------:R-:W-:Y:S01]  /*9e30*/  FMNMX.FTZ R83, R32, R83, !PT ;  /* 0x0000005320537209 */ /* 0x000fe20007810000 */
[----:B------:R0:W-:Y:S04]  /*9e40*/  MUFU.EX2 R35, R36 ;  /* 0x0000002400237308 */ /* 0x0001e80000000800 */
[----:B0-----:R-:W0:Y:S02]  /*9e50*/  SHFL.BFLY PT, R36, R83, 0x2, 0x1f ;  /* 0x0c401f0053247f89 */ /* 0x001e2400000e0000 */
[----:B0-----:R-:W-:-:S05]  /*9e60*/  FMNMX.FTZ R36, R83, R36, !PT ;  /* 0x0000002453247209 */ /* 0x001fca0007810000 */
[----:B------:R-:W0:Y:S01]  /*9e70*/  SHFL.BFLY PT, R81, R36, 0x1, 0x1f ;  /* 0x0c201f0024517f89 */ /* 0x000e2200000e0000 */
[----:B------:R-:W-:Y:S01]  /*9e80*/  MUFU.EX2 R148, R148 ;  /* 0x0000009400947308 */ /* 0x000fe20000000800 */
[--C-:B------:R-:W-:Y:S01]  /*9e90*/  FFMA.FTZ R47, R48, UR4, -R77.reuse ;  /* 0x00000004302f7c23 */ /* 0x100fe2000801084d */
[----:B------:R-:W-:-:S06]  /*9ea0*/  FFMA.FTZ R51, R52, UR4, -R77 ;  /* 0x0000000434337c23 */ /* 0x000fcc000801084d */
[----:B------:R-:W1:Y:S01]  /*9eb0*/  MUFU.EX2 R3, R3 ;  /* 0x0000000300037308 */ /* 0x000e620000000800 */
[--C-:B------:R-:W-:Y:S01]  /*9ec0*/  FFMA.FTZ R55, R56, UR4, -R77.reuse ;  /* 0x0000000438377c23 */ /* 0x100fe2000801084d */
[--C-:B------:R-:W-:Y:S01]  /*9ed0*/  FFMA.FTZ R59, R60, UR4, -R77.reuse ;  /* 0x000000043c3b7c23 */ /* 0x100fe2000801084d */
[--C-:B------:R-:W-:Y:S01]  /*9ee0*/  FFMA.FTZ R63, R64, UR4, -R77.reuse ;  /* 0x00000004403f7c23 */ /* 0x100fe2000801084d */
[--C-:B------:R-:W-:Y:S01]  /*9ef0*/  FFMA.FTZ R67, R68, UR4, -R77.reuse ;  /* 0x0000000444437c23 */ /* 0x100fe2000801084d */
[----:B------:R-:W-:-:S03]  /*9f00*/  FFMA.FTZ R73, R74, UR4, -R77 ;  /* 0x000000044a497c23 */ /* 0x000fc6000801084d */
        /* <DEDUP_REMOVED lines=9> */
[----:B------:R-:W-:Y:S01]  /*9fa0*/  FFMA.FTZ R151, R9, UR4, -R77 ;  /* 0x0000000409977c23 */ /* 0x000fe2000801084d */
[----:B-1----:R-:W-:Y:S01]  /*9fb0*/  FADD.FTZ R5, R148, R3 ;  /* 0x0000000394057221 */ /* 0x002fe20000010000 */
[----:B------:R-:W-:-:S03]  /*9fc0*/  FFMA.FTZ R10, R10, UR4, -R77 ;  /* 0x000000040a0a7c23 */ /* 0x000fc6000801084d */
[----:B------:R-:W-:Y:S01]  /*9fd0*/  MUFU.EX2 R149, R149 ;  /* 0x0000009500957308 */ /* 0x000fe20000000800 */
[----:B------:R-:W-:-:S07]  /*9fe0*/  FFMA.FTZ R121, R25, UR4, -R77 ;  /* 0x0000000419797c23 */ /* 0x000fce000801084d */
[----:B------:R-:W1:Y:S08]  /*9ff0*/  MUFU.EX2 R6, R6 ;  /* 0x0000000600067308 */ /* 0x000e700000000800 */
[----:B------:R-:W4:Y:S08]  /*a000*/  MUFU.EX2 R122, R122 ;  /* 0x0000007a007a7308 */ /* 0x000f300000000800 */
[----:B------:R2:W-:Y:S01]  /*a010*/  MUFU.EX2 R79, R44 ;  /* 0x0000002c004f7308 */ /* 0x0005e20000000800 */
[----:B------:R-:W-:-:S07]  /*a020*/  FFMA.FTZ R26, R26, UR4, -R77 ;  /* 0x000000041a1a7c23 */ /* 0x000fce000801084d */
[----:B------:R-:W5:Y:S01]  /*a030*/  MUFU.EX2 R151, R151 ;  /* 0x0000009700977308 */ /* 0x000f620000000800 */
[----:B--2---:R-:W-:-:S04]  /*a040*/  FADD.FTZ R44, R150, R5 ;  /* 0x00000005962c7221 */ /* 0x004fc80000010000 */
[----:B0-----:R-:W-:-:S03]  /*a050*/  FADD.FTZ R5, R7, R44 ;  /* 0x0000002c07057221 */ /* 0x001fc60000010000 */
[----:B------:R0:W-:Y:S01]  /*a060*/  MUFU.EX2 R39, R40 ;  /* 0x0000002800277308 */ /* 0x0001e20000000800 */
[----:B------:R-:W-:-:S07]  /*a070*/  FFMA.FTZ R123, R29, UR4, -R77 ;  /* 0x000000041d7b7c23 */ /* 0x000fce000801084d */
[----:B------:R-:W2:Y:S01]  /*a080*/  MUFU.EX2 R10, R10 ;  /* 0x0000000a000a7308 */ /* 0x000ea20000000800 */
[--C-:B0-----:R-:W-:Y:S01]  /*a090*/  FFMA.FTZ R40, R42, UR4, -R77.reuse ;  /* 0x000000042a287c23 */ /* 0x101fe2000801084d */
[----:B------:R-:W-:Y:S01]  /*a0a0*/  FFMA.FTZ R42, R46, UR4, -R77 ;  /* 0x000000042e2a7c23 */ /* 0x000fe2000801084d */
[----:B---3--:R-:W-:-:S05]  /*a0b0*/  FADD.FTZ R46, R120, R5 ;  /* 0x00000005782e7221 */ /* 0x008fca0000010000 */
[----:B------:R-:W0:Y:S01]  /*a0c0*/  MUFU.EX2 R124, R124 ;  /* 0x0000007c007c7308 */ /* 0x000e220000000800 */
[----:B------:R-:W-:Y:S01]  /*a0d0*/  FADD.FTZ R5, R11, R46 ;  /* 0x0000002e0b057221 */ /* 0x000fe20000010000 */
[----:B-1----:R-:W-:-:S06]  /*a0e0*/  FADD.FTZ R48, R149, R6 ;  /* 0x0000000695307221 */ /* 0x002fcc0000010000 */
[----:B------:R-:W1:Y:S01]  /*a0f0*/  MUFU.EX2 R121, R121 ;  /* 0x0000007900797308 */ /* 0x000e620000000800 */
[----:B------:R-:W-:Y:S01]  /*a100*/  FFMA.FTZ R30, R30, UR4, -R77 ;  /* 0x000000041e1e7c23 */ /* 0x000fe2000801084d */
[----:B----4-:R-:W-:Y:S01]  /*a110*/  FADD.FTZ R46, R122, R5 ;  /* 0x000000057a2e7221 */ /* 0x010fe20000010000 */
[----:B-----5:R-:W-:-:S05]  /*a120*/  FADD.FTZ R5, R151, R48 ;  /* 0x0000003097057221 */ /* 0x020fca0000010000 */
[----:B------:R-:W3:Y:S01]  /*a130*/  MUFU.EX2 R26, R26 ;  /* 0x0000001a001a7308 */ /* 0x000ee20000000800 */
[----:B------:R-:W-:Y:S01]  /*a140*/  FFMA.FTZ R125, R33, UR4, -R77 ;  /* 0x00000004217d7c23 */ /* 0x000fe2000801084d */
[----:B------:R-:W-:-:S06]  /*a150*/  FADD.FTZ R9, R27, R46 ;  /* 0x0000002e1b097221 */ /* 0x000fcc0000010000 */
[----:B------:R-:W4:Y:S01]  /*a160*/  MUFU.EX2 R126, R126 ;  /* 0x0000007e007e7308 */ /* 0x000f220000000800 */
[----:B--2---:R-:W-:Y:S01]  /*a170*/  FADD.FTZ R48, R10, R5 ;  /* 0x000000050a307221 */ /* 0x004fe20000010000 */
[----:B------:R-:W-:-:S06]  /*a180*/  FFMA.FTZ R34, R34, UR4, -R77 ;  /* 0x0000000422227c23 */ /* 0x000fcc000801084d */
[----:B------:R-:W2:Y:S01]  /*a190*/  MUFU.EX2 R123, R123 ;  /* 0x0000007b007b7308 */ /* 0x000ea20000000800 */
[----:B------:R-:W-:Y:S01]  /*a1a0*/  FFMA.FTZ R44, R50, UR4, -R77 ;  /* 0x00000004322c7c23 */ /* 0x000fe2000801084d */
[----:B0-----:R-:W-:Y:S01]  /*a1b0*/  FADD.FTZ R50, R124, R9 ;  /* 0x000000097c327221 */ /* 0x001fe20000010000 */
[----:B-1----:R-:W-:-:S05]  /*a1c0*/  FADD.FTZ R5, R121, R48 ;  /* 0x0000003079057221 */ /* 0x002fca0000010000 */
[----:B------:R-:W0:Y:S01]  /*a1d0*/  MUFU.EX2 R30, R30 ;  /* 0x0000001e001e7308 */ /* 0x000e220000000800 */
[----:B------:R-:W-:Y:S01]  /*a1e0*/  FFMA.FTZ R127, R37, UR4, -R77 ;  /* 0x00000004257f7c23 */ /* 0x000fe2000801084d */
[----:B------:R-:W-:-:S06]  /*a1f0*/  FADD.FTZ R9, R75, R50 ;  /* 0x000000324b097221 */ /* 0x000fcc0000010000 */
[----:B------:R-:W1:Y:S01]  /*a200*/  MUFU.EX2 R128, R128 ;  /* 0x0000008000807308 */ /* 0x000e620000000800 */
[----:B---3--:R-:W-:Y:S01]  /*a210*/  FADD.FTZ R50, R26, R5 ;  /* 0x000000051a327221 */ /* 0x008fe20000010000 */
[----:B------:R-:W-:-:S06]  /*a220*/  FFMA.FTZ R36, R43, UR4, -R77 ;  /* 0x000000042b247c23 */ /* 0x000fcc000801084d */
[----:B------:R-:W3:Y:S01]  /*a230*/  MUFU.EX2 R125, R125 ;  /* 0x0000007d007d7308 */ /* 0x000ee20000000800 */
[----:B----4-:R-:W-:Y:S01]  /*a240*/  FADD.FTZ R48, R126, R9 ;  /* 0x000000097e307221 */ /* 0x010fe20000010000 */
[----:B--2---:R-:W-:-:S06]  /*a250*/  FADD.FTZ R5, R123, R50 ;  /* 0x000000327b057221 */ /* 0x004fcc0000010000 */
[----:B------:R-:W-:Y:S01]  /*a260*/  MUFU.EX2 R34, R34 ;  /* 0x0000002200227308 */ /* 0x000fe20000000800 */
[----:B------:R-:W-:Y:S01]  /*a270*/  FFMA.FTZ R129, R41, UR4, -R77 ;  /* 0x0000000429817c23 */ /* 0x000fe2000801084d */
[----:B------:R-:W-:-:S06]  /*a280*/  FADD.FTZ R9, R35, R48 ;  /* 0x0000003023097221 */ /* 0x000fcc0000010000 */
[----:B------:R-:W2:Y:S01]  /*a290*/  MUFU.EX2 R130, R130 ;  /* 0x0000008200827308 */ /* 0x000ea20000000800 */
[----:B------:R-:W-:Y:S01]  /*a2a0*/  MOV R25, UR38 ;  /* 0x0000002600197c02 */ /* 0x000fe20008000f00 */
[----:B0-----:R-:W-:-:S06]  /*a2b0*/  FADD.FTZ R50, R30, R5 ;  /* 0x000000051e327221 */ /* 0x001fcc0000010000 */
[----:B------:R-:W0:Y:S01]  /*a2c0*/  MUFU.EX2 R127, R127 ;  /* 0x0000007f007f7308 */ /* 0x000e220000000800 */
[----:B-1----:R-:W-:Y:S01]  /*a2d0*/  FADD.FTZ R52, R128, R9 ;  /* 0x0000000980347221 */ /* 0x002fe20000010000 */
[----:B------:R-:W-:Y:S01]  /*a2e0*/  PRMT R0, R25, 0x654, R0 ;  /* 0x0000065419007816 */ /* 0x000fe20000000000 */
[----:B---3--:R-:W-:-:S05]  /*a2f0*/  FADD.FTZ R5, R125, R50 ;  /* 0x000000327d057221 */ /* 0x008fca0000010000 */
[----:B------:R-:W1:Y:S01]  /*a300*/  MUFU.EX2 R36, R36 ;  /* 0x0000002400247308 */ /* 0x000e620000000800 */
[----:B------:R-:W-:Y:S01]  /*a310*/  FFMA.FTZ R131, R45, UR4, -R77 ;  /* 0x000000042d837c23 */ /* 0x000fe2000801084d */
[----:B------:R-:W-:Y:S01]  /*a320*/  FADD.FTZ R9, R39, R52 ;  /* 0x0000003427097221 */ /* 0x000fe20000010000 */
[----:B------:R3:W-:Y:S05]  /*a330*/  SYNCS.ARRIVE.TRANS64.RED.A1T0 RZ, [R0+URZ], RZ ;  /* 0x000000ff00ff79a7 */ /* 0x0007ea000810043f */
[----:B------:R-:W4:Y:S01]  /*a340*/  MUFU.EX2 R132, R132 ;  /* 0x0000008400847308 */ /* 0x000f220000000800 */
[----:B--2---:R-:W-:Y:S01]  /*a350*/  FADD.FTZ R50, R130, R9 ;  /* 0x0000000982327221 */ /* 0x004fe20000010000 */
[----:B---3--:R-:W-:-:S06]  /*a360*/  FADD.FTZ R0, R34, R5 ;  /* 0x0000000522007221 */ /* 0x008fcc0000010000 */
[----:B------:R-:W2:Y:S01]  /*a370*/  MUFU.EX2 R129, R129 ;  /* 0x0000008100817308 */ /* 0x000ea20000000800 */
[----:B0-----:R-:W-:-:S07]  /*a380*/  FADD.FTZ R5, R127, R0 ;  /* 0x000000007f057221 */ /* 0x001fce0000010000 */
[----:B------:R-:W0:Y:S01]  /*a390*/  MUFU.EX2 R47, R47 ;  /* 0x0000002f002f7308 */ /* 0x000e220000000800 */
[----:B------:R-:W-:-:S07]  /*a3a0*/  FFMA.FTZ R133, R49, UR4, -R77 ;  /* 0x0000000431857c23 */ /* 0x000fce000801084d */
[----:B------:R-:W3:Y:S01]  /*a3b0*/  MUFU.EX2 R40, R40 ;  /* 0x0000002800287308 */ /* 0x000ee20000000800 */
[----:B------:R-:W-:Y:S01]  /*a3c0*/  FADD.FTZ R9, R79, R50 ;  /* 0x000000324f097221 */ /* 0x000fe20000010000 */
[----:B-1----:R-:W-:-:S06]  /*a3d0*/  FADD.FTZ R52, R36, R5 ;  /* 0x0000000524347221 */ /* 0x002fcc0000010000 */
[----:B------:R-:W1:Y:S01]  /*a3e0*/  MUFU.EX2 R134, R134 ;  /* 0x0000008600867308 */ /* 0x000e620000000800 */
[----:B----4-:R-:W-:-:S07]  /*a3f0*/  FADD.FTZ R0, R132, R9 ;  /* 0x0000000984007221 */ /* 0x010fce0000010000 */
[----:B------:R-:W4:Y:S01]  /*a400*/  MUFU.EX2 R131, R131 ;  /* 0x0000008300837308 */ /* 0x000f220000000800 */
[----:B--2---:R-:W-:-:S07]  /*a410*/  FADD.FTZ R9, R129, R52 ;  /* 0x0000003481097221 */ /* 0x004fce0000010000 */
[----:B------:R-:W2:Y:S01]  /*a420*/  MUFU.EX2 R51, R51 ;  /* 0x0000003300337308 */ /* 0x000ea20000000800 */
[----:B------:R-:W-:-:S07]  /*a430*/  FFMA.FTZ R135, R53, UR4, -R77 ;  /* 0x0000000435877c23 */ /* 0x000fce000801084d */
[----:B------:R-:W5:Y:S01]  /*a440*/  MUFU.EX2 R42, R42 ;  /* 0x0000002a002a7308 */ /* 0x000f620000000800 */
[----:B0-----:R-:W-:Y:S01]  /*a450*/  FADD.FTZ R5, R47, R0 ;  /* 0x000000002f057221 */ /* 0x001fe20000010000 */
[----:B------:R-:W-:-:S06]  /*a460*/  FFMA.FTZ R0, R4, UR4, -R77 ;  /* 0x0000000404007c23 */ /* 0x000fcc000801084d */
[----:B------:R-:W0:Y:S01]  /*a470*/  MUFU.EX2 R136, R136 ;  /* 0x0000008800887308 */ /* 0x000e220000000800 */
[----:B---3--:R-:W-:Y:S01]  /*a480*/  FADD.FTZ R4, R40, R9 ;  /* 0x0000000928047221 */ /* 0x008fe20000010000 */
[----:B------:R-:W-:-:S06]  /*a490*/  FFMA.FTZ R46, R54, UR4, -R77 ;  /* 0x00000004362e7c23 */ /* 0x000fcc000801084d */
[----:B------:R-:W3:Y:S01]  /*a4a0*/  MUFU.EX2 R133, R133 ;  /* 0x0000008500857308 */ /* 0x000ee20000000800 */
[----:B-1----:R-:W-:Y:S01]  /*a4b0*/  FADD.FTZ R52, R134, R5 ;  /* 0x0000000586347221 */ /* 0x002fe20000010000 */
[----:B----4-:R-:W-:-:S06]  /*a4c0*/  FADD.FTZ R9, R131, R4 ;  /* 0x0000000483097221 */ /* 0x010fcc0000010000 */
[----:B------:R-:W1:Y:S01]  /*a4d0*/  MUFU.EX2 R55, R55 ;  /* 0x0000003700377308 */ /* 0x000e620000000800 */
[----:B------:R-:W-:-:S07]  /*a4e0*/  FFMA.FTZ R137, R57, UR4, -R77 ;  /* 0x0000000439897c23 */ /* 0x000fce000801084d */
[----:B------:R-:W4:Y:S01]  /*a4f0*/  MUFU.EX2 R44, R44 ;  /* 0x0000002c002c7308 */ /* 0x000f220000000800 */
[----:B------:R-:W-:Y:S01]  /*a500*/  FFMA.FTZ R5, R8, UR4, -R77 ;  /* 0x0000000408057c23 */ /* 0x000fe2000801084d */
[----:B--2---:R-:W-:-:S06]  /*a510*/  FADD.FTZ R25, R51, R52 ;  /* 0x0000003433197221 */ /* 0x004fcc0000010000 */
[----:B------:R-:W2:Y:S01]  /*a520*/  MUFU.EX2 R138, R138 ;  /* 0x0000008a008a7308 */ /* 0x000ea20000000800 */
[----:B-----5:R-:W-:Y:S01]  /*a530*/  FADD.FTZ R8, R42, R9 ;  /* 0x000000092a087221 */ /* 0x020fe20000010000 */
[----:B------:R-:W-:-:S06]  /*a540*/  FFMA.FTZ R48, R58, UR4, -R77 ;  /* 0x000000043a307c23 */ /* 0x000fcc000801084d */
[----:B------:R-:W5:Y:S01]  /*a550*/  MUFU.EX2 R135, R135 ;  /* 0x0000008700877308 */ /* 0x000f620000000800 */
[----:B0-----:R-:W-:Y:S01]  /*a560*/  FADD.FTZ R52, R136, R25 ;  /* 0x0000001988347221 */ /* 0x001fe20000010000 */
[----:B------:R-:W-:-:S06]  /*a570*/  F2FP.F16.F32.PACK_AB R148, R3, R148 ;  /* 0x000000940394723e */ /* 0x000fcc00000000ff */
        /* <DEDUP_REMOVED lines=9> */
[----:B--2---:R-:W-:Y:S01]  /*a610*/  FADD.FTZ R52, R138, R9 ;  /* 0x000000098a347221 */ /* 0x004fe20000010000 */
[----:B-----5:R-:W-:-:S06]  /*a620*/  FADD.FTZ R3, R135, R8 ;  /* 0x0000000887037221 */ /* 0x020fcc0000010000 */
[----:B------:R-:W2:Y:S01]  /*a630*/  MUFU.EX2 R63, R63 ;  /* 0x0000003f003f7308 */ /* 0x000ea20000000800 */
[----:B------:R-:W-:-:S07]  /*a640*/  FFMA.FTZ R141, R65, UR4, -R77 ;  /* 0x00000004418d7c23 */ /* 0x000fce000801084d */
[----:B------:R-:W5:Y:S01]  /*a650*/  MUFU.EX2 R48, R48 ;  /* 0x0000003000307308 */ /* 0x000f620000000800 */
[----:B------:R-:W-:Y:S01]  /*a660*/  F2FP.F16.F32.PACK_AB R150, R7, R150 ;  /* 0x000000960796723e */ /* 0x000fe200000000ff */
[----:B0-----:R-:W-:-:S06]  /*a670*/  FADD.FTZ R7, R59, R52 ;  /* 0x000000343b077221 */ /* 0x001fcc0000010000 */
[----:B------:R-:W0:Y:S01]  /*a680*/  MUFU.EX2 R142, R142 ;  /* 0x0000008e008e7308 */ /* 0x000e220000000800 */
[----:B---3--:R-:W-:-:S07]  /*a690*/  FADD.FTZ R52, R46, R3 ;  /* 0x000000032e347221 */ /* 0x008fce0000010000 */
[----:B------:R-:W3:Y:S01]  /*a6a0*/  MUFU.EX2 R139, R139 ;  /* 0x0000008b008b7308 */ /* 0x000ee20000000800 */
[----:B------:R-:W-:Y:S01]  /*a6b0*/  FFMA.FTZ R66, R66, UR4, -R77 ;  /* 0x0000000442427c23 */ /* 0x000fe2000801084d */
[----:B-1----:R-:W-:-:S06]  /*a6c0*/  FADD.FTZ R54, R140, R7 ;  /* 0x000000078c367221 */ /* 0x002fcc0000010000 */
[----:B------:R-:W1:Y:S01]  /*a6d0*/  MUFU.EX2 R67, R67 ;  /* 0x0000004300437308 */ /* 0x000e620000000800 */
[----:B----4-:R-:W-:Y:S01]  /*a6e0*/  FADD.FTZ R3, R137, R52 ;  /* 0x0000003489037221 */ /* 0x010fe20000010000 */
[----:B------:R-:W-:-:S06]  /*a6f0*/  FFMA.FTZ R143, R69, UR4, -R77 ;  /* 0x00000004458f7c23 */ /* 0x000fcc000801084d */
[----:B------:R-:W-:Y:S01]  /*a700*/  MUFU.EX2 R50, R50 ;  /* 0x0000003200327308 */ /* 0x000fe20000000800 */
[----:B--2---:R-:W-:Y:S01]  /*a710*/  FADD.FTZ R7, R63, R54 ;  /* 0x000000363f077221 */ /* 0x004fe20000010000 */
[----:B-----5:R-:W-:-:S06]  /*a720*/  FADD.FTZ R52, R48, R3 ;  /* 0x0000000330347221 */ /* 0x020fcc0000010000 */
[----:B------:R-:W2:Y:S08]  /*a730*/  MUFU.EX2 R144, R144 ;  /* 0x0000009000907308 */ /* 0x000eb00000000800 */
[----:B------:R-:W-:Y:S01]  /*a740*/  MUFU.EX2 R141, R141 ;  /* 0x0000008d008d7308 */ /* 0x000fe20000000800 */
[----:B0-----:R-:W-:Y:S01]  /*a750*/  FADD.FTZ R54, R142, R7 ;  /* 0x000000078e367221 */ /* 0x001fe20000010000 */
[----:B---3--:R-:W-:-:S06]  /*a760*/  FADD.FTZ R3, R139, R52 ;  /* 0x000000348b037221 */ /* 0x008fcc0000010000 */
[----:B------:R-:W0:Y:S08]  /*a770*/  MUFU.EX2 R71, R71 ;  /* 0x0000004700477308 */ /* 0x000e300000000800 */
[----:B------:R-:W3:Y:S01]  /*a780*/  MUFU.EX2 R4, R66 ;  /* 0x0000004200047308 */ /* 0x000ee20000000800 */
[----:B-1----:R-:W-:-:S07]  /*a790*/  FADD.FTZ R7, R67, R54 ;  /* 0x0000003643077221 */ /* 0x002fce0000010000 */
[----:B------:R-:W1:Y:S01]  /*a7a0*/  MUFU.EX2 R143, R143 ;  /* 0x0000008f008f7308 */ /* 0x000e620000000800 */
[----:B--2---:R-:W-:Y:S01]  /*a7b0*/  FADD.FTZ R52, R144, R7 ;  /* 0x0000000790347221 */ /* 0x004fe20000010000 */
[----:B------:R-:W-:-:S06]  /*a7c0*/  FFMA.FTZ R28, R28, UR4, -R77 ;  /* 0x000000041c1c7c23 */ /* 0x000fcc000801084d */
[----:B------:R2:W4:Y:S01]  /*a7d0*/  MUFU.EX2 R8, R0 ;  /* 0x0000000000087308 */ /* 0x0005220000000800 */
[----:B0-----:R-:W-:Y:S01]  /*a7e0*/  FADD.FTZ R7, R71, R52 ;  /* 0x0000003447077221 */ /* 0x001fe20000010000 */
[----:B--2---:R-:W-:-:S06]  /*a7f0*/  FADD.FTZ R0, R50, R3 ;  /* 0x0000000332007221 */ /* 0x004fcc0000010000 */
[----:B------:R-:W0:Y:S01]  /*a800*/  MUFU.EX2 R5, R5 ;  /* 0x0000000500057308 */ /* 0x000e220000000800 */
[----:B------:R-:W-:Y:S01]  /*a810*/  FADD.FTZ R3, R141, R0 ;  /* 0x000000008d037221 */ /* 0x000fe20000010000 */
[----:B------:R-:W-:-:S03]  /*a820*/  FFMA.FTZ R24, R24, UR4, -R77 ;  /* 0x0000000418187c23 */ /* 0x000fc6000801084d */
[----:B---3--:R-:W-:-:S03]  /*a830*/  FADD.FTZ R52, R4, R3 ;  /* 0x0000000304347221 */ /* 0x008fc60000010000 */
[----:B------:R-:W2:Y:S01]  /*a840*/  MUFU.EX2 R28, R28 ;  /* 0x0000001c001c7308 */ /* 0x000ea20000000800 */
[----:B-1----:R-:W-:Y:S01]  /*a850*/  FADD.FTZ R3, R143, R52 ;  /* 0x000000348f037221 */ /* 0x002fe20000010000 */
[----:B------:R-:W-:Y:S01]  /*a860*/  FFMA.FTZ R32, R32, UR4, -R77 ;  /* 0x0000000420207c23 */ /* 0x000fe2000801084d */
[----:B------:R-:W-:Y:S02]  /*a870*/  F2FP.F16.F32.PACK_AB R149, R6, R149 ;  /* 0x000000950695723e */ /* 0x000fe400000000ff */
[----:B----4-:R-:W-:-:S03]  /*a880*/  FADD.FTZ R6, R8, R3 ;  /* 0x0000000308067221 */ /* 0x010fc60000010000 */
[----:B------:R-:W-:Y:S01]  /*a890*/  MUFU.EX2 R24, R24 ;  /* 0x0000001800187308 */ /* 0x000fe20000000800 */
[----:B------:R-:W-:Y:S01]  /*a8a0*/  F2FP.F16.F32.PACK_AB R143, R8, R143 ;  /* 0x0000008f088f723e */ /* 0x000fe200000000ff */
[----:B------:R-:W-:-:S06]  /*a8b0*/  VIADD R8, R88, 0xfffffffe ;  /* 0xfffffffe58087836 */ /* 0x000fcc0000000000 */
[----:B------:R-:W1:Y:S01]  /*a8c0*/  MUFU.EX2 R146, R146 ;  /* 0x0000009200927308 */ /* 0x000e620000000800 */
[----:B------:R-:W-:Y:S01]  /*a8d0*/  ISETP.GE.AND P1, PT, R8, R90, PT ;  /* 0x0000005a0800720c */ /* 0x000fe20003f26270 */
[----:B0-----:R-:W-:-:S06]  /*a8e0*/  FADD.FTZ R3, R5, R6 ;  /* 0x0000000605037221 */ /* 0x001fcc0000010000 */
[----:B------:R-:W0:Y:S08]  /*a8f0*/  MUFU.EX2 R147, R32 ;  /* 0x0000002000937308 */ /* 0x000e300000000800 */
[----:B------:R-:W3:Y:S01]  /*a900*/  MUFU.EX2 R73, R73 ;  /* 0x0000004900497308 */ /* 0x000ee20000000800 */
[----:B--2---:R-:W-:Y:S01]  /*a910*/  FADD.FTZ R3, R28, R3 ;  /* 0x000000031c037221 */ /* 0x004fe20000010000 */
[----:B-1----:R-:W-:-:S03]  /*a920*/  FADD.FTZ R0, R146, R7 ;  /* 0x0000000792007221 */ /* 0x002fc60000010000 */
[----:B------:R-:W-:Y:S01]  /*a930*/  FADD.FTZ R6, R24, R3 ;  /* 0x0000000318067221 */ /* 0x000fe20000010000 */
[----:B------:R-:W-:Y:S01]  /*a940*/  F2FP.F16.F32.PACK_AB R120, R11, R120 ;  /* 0x000000780b78723e */ /* 0x000fe200000000ff */
[--C-:B------:R-:W-:Y:S01]  /*a950*/  IMAD.MOV.U32 R118, RZ, RZ, R119.reuse ;  /* 0x000000ffff767224 */ /* 0x100fe200078e0077 */
[----:B------:R-:W-:Y:S01]  /*a960*/  F2FP.F16.F32.PACK_AB R122, R27, R122 ;  /* 0x0000007a1b7a723e */ /* 0x000fe200000000ff */
[----:B0-----:R-:W-:Y:S01]  /*a970*/  FADD.FTZ R3, R147, R6 ;  /* 0x0000000693037221 */ /* 0x001fe20000010000 */
[----:B------:R-:W-:Y:S01]  /*a980*/  F2FP.F16.F32.PACK_AB R124, R75, R124 ;  /* 0x0000007c4b7c723e */ /* 0x000fe200000000ff */
[--C-:B------:R-:W-:Y:S01]  /*a990*/  IMAD.MOV.U32 R117, RZ, RZ, R119.reuse ;  /* 0x000000ffff757224 */ /* 0x100fe200078e0077 */
[----:B------:R-:W-:Y:S01]  /*a9a0*/  F2FP.F16.F32.PACK_AB R126, R35, R126 ;  /* 0x0000007e237e723e */ /* 0x000fe200000000ff */
[--C-:B------:R-:W-:Y:S01]  /*a9b0*/  IMAD.MOV.U32 R115, RZ, RZ, R119.reuse ;  /* 0x000000ffff737224 */ /* 0x100fe200078e0077 */
[----:B------:R-:W-:Y:S01]  /*a9c0*/  F2FP.F16.F32.PACK_AB R128, R39, R128 ;  /* 0x000000802780723e */ /* 0x000fe200000000ff */
[--C-:B------:R-:W-:Y:S01]  /*a9d0*/  IMAD.MOV.U32 R114, RZ, RZ, R119.reuse ;  /* 0x000000ffff727224 */ /* 0x100fe200078e0077 */
[----:B------:R-:W-:Y:S01]  /*a9e0*/  F2FP.F16.F32.PACK_AB R130, R79, R130 ;  /* 0x000000824f82723e */ /* 0x000fe200000000ff */
[----:B---3--:R-:W-:Y:S01]  /*a9f0*/  FADD.FTZ R0, R73, R0 ;  /* 0x0000000049007221 */ /* 0x008fe20000010000 */
        /* <DEDUP_REMOVED lines=37> */
[----:B------:R-:W-:Y:S01]  /*ac50*/  IMAD.MOV.U32 R89, RZ, RZ, R119 ;  /* 0x000000ffff597224 */ /* 0x000fe200078e0077 */
[----:B------:R-:W-:-:S02]  /*ac60*/  F2FP.F16.F32.PACK_AB R141, R4, R141 ;  /* 0x0000008d048d723e */ /* 0x000fc400000000ff */
[----:B------:R-:W-:Y:S02]  /*ac70*/  F2FP.F16.F32.PACK_AB R145, R28, R5 ;  /* 0x000000051c91723e */ /* 0x000fe400000000ff */
[----:B------:R-:W-:Y:S02]  /*ac80*/  F2FP.F16.F32.PACK_AB R147, R147, R24 ;  /* 0x000000189393723e */ /* 0x000fe400000000ff */
[-C--:B------:R-:W-:Y:S02]  /*ac90*/  MOV R116, R119.reuse ;  /* 0x0000007700747202 */ /* 0x080fe40000000f00 */
[-C--:B------:R-:W-:Y:S02]  /*aca0*/  MOV R112, R119.reuse ;  /* 0x0000007700707202 */ /* 0x080fe40000000f00 */
[-C--:B------:R-:W-:Y:S02]  /*acb0*/  MOV R108, R119.reuse ;  /* 0x00000077006c7202 */ /* 0x080fe40000000f00 */
[----:B------:R-:W-:-:S02]  /*acc0*/  MOV R104, R119 ;  /* 0x0000007700687202 */ /* 0x000fc40000000f00 */
[-C--:B------:R-:W-:Y:S02]  /*acd0*/  MOV R100, R119.reuse ;  /* 0x0000007700647202 */ /* 0x080fe40000000f00 */
[-C--:B------:R-:W-:Y:S02]  /*ace0*/  MOV R96, R119.reuse ;  /* 0x0000007700607202 */ /* 0x080fe40000000f00 */
[-C--:B------:R-:W-:Y:S02]  /*acf0*/  MOV R92, R119.reuse ;  /* 0x00000077005c7202 */ /* 0x080fe40000000f00 */
[----:B------:R-:W-:Y:S01]  /*ad00*/  MOV R88, R119 ;  /* 0x0000007700587202 */ /* 0x000fe20000000f00 */
[----:B------:R-:W-:Y:S06]  /*ad10*/  @!P1 BRA `(.L_x_13389) ;  /* 0x0000002800309947 */ /* 0x000fec0003800000 */
[----:B------:R0:W5:Y:S01]  /*ad20*/  LDL.LU R4, [R1+0x4] ;  /* 0x0000040001047983 */ /* 0x0001620000300800 */
[----:B------:R-:W-:Y:S01]  /*ad30*/  IMAD.MOV.U32 R9, RZ, RZ, R38 ;  /* 0x000000ffff097224 */ /* 0x000fe200078e0026 */
[----:B------:R-:W-:Y:S01]  /*ad40*/  CS2R R118, SRZ ;  /* 0x0000000000767805 */ /* 0x000fe2000001ff00 */
[----:B------:R-:W-:Y:S01]  /*ad50*/  IMAD.MOV.U32 R10, RZ, RZ, R31 ;  /* 0x000000ffff0a7224 */ /* 0x000fe200078e001f */
[----:B------:R-:W-:Y:S01]  /*ad60*/  CS2R R116, SRZ ;  /* 0x0000000000747805 */ /* 0x000fe2000001ff00 */
[----:B------:R-:W-:Y:S01]  /*ad70*/  IMAD.MOV.U32 R11, RZ, RZ, R156 ;  /* 0x000000ffff0b7224 */ /* 0x000fe200078e009c */
        /* <DEDUP_REMOVED lines=13> */
[----:B0-----:R-:W-:-:S07]  /*ae50*/  CS2R R88, SRZ ;  /* 0x0000000000587805 */ /* 0x001fce000001ff00 */
.L_x_13401:
[----:B------:R-:W2:Y:S01]  /*ae60*/  LDL R6, [R1+0x1c] ;  /* 0x00001c0001067983 */ /* 0x000ea20000100800 */
[----:B------:R-:W-:Y:S01]  /*ae70*/  ISETP.NE.AND P1, PT, R11, 0x1, PT ;  /* 0x000000010b00780c */ /* 0x000fe20003f25270 */
[----:B------:R-:W-:Y:S05]  /*ae80*/  YIELD ;  /* 0x0000000000007946 */ /* 0x000fea0003800000 */
[----:B------:R-:W-:Y:S02]  /*ae90*/  SEL R5, RZ, 0x1, P1 ;  /* 0x00000001ff057807 */ /* 0x000fe40000800000 */
[----:B--2---:R-:W-:Y:S02]  /*aea0*/  ISETP.NE.AND P1, PT, R6, RZ, PT ;  /* 0x000000ff0600720c */ /* 0x004fe40003f25270 */
[----:B-----5:R-:W-:-:S05]  /*aeb0*/  LOP3.LUT R6, R4, R5, RZ, 0x3c, !PT ;  /* 0x0000000504067212 */ /* 0x020fca00078e3cff */
[----:B------:R0:W-:Y:S06]  /*aec0*/  STL [R1+0x4], R6 ;  /* 0x0000040601007387 */ /* 0x0001ec0000100800 */
[----:B------:R-:W-:Y:S05]  /*aed0*/  @P1 BRA `(.L_x_13390) ;  /* 0x00000000003c1947 */ /* 0x000fea0003800000 */
[----:B------:R-:W-:Y:S05]  /*aee0*/  @!P0 BRA `(.L_x_13391) ;  /* 0x0000000000048947 */ /* 0x000fea0003800000 */
[----:B------:R-:W-:Y:S01]  /*aef0*/  BPT.TRAP 0x1 ;  /* 0x000000040000795c */ /* 0x000fe20000300000 */
.L_x_13391:
[----:B------:R-:W-:Y:S02]  /*af00*/  IADD3 R5, R11, 0x1, RZ ;  /* 0x000000010b057810 */ /* 0x000fe40007ffe0ff */
[----:B0-----:R-:W-:Y:S02]  /*af10*/  SHF.L.U32 R6, R6, 0x1f, RZ ;  /* 0x0000001f06067819 */ /* 0x001fe400000006ff */
[----:B------:R-:W-:-:S04]  /*af20*/  ISETP.NE.AND P2, PT, R5, 0x2, PT ;  /* 0x000000020500780c */ /* 0x000fc80003f45270 */
[----:B------:R-:W-:-:S05]  /*af30*/  SEL R5, R5, RZ, P2 ;  /* 0x000000ff05057207 */ /* 0x000fca0001000000 */
[----:B------:R-:W-:-:S04]  /*af40*/  IMAD R5, R5, 0x8, R18 ;  /* 0x0000000805057824 */ /* 0x000fc800078e0212 */
[----:B------:R0:W1:Y:S01]  /*af50*/  SYNCS.PHASECHK.TRANS64.TRYWAIT P2, [R5+URZ+0x16830], R6 ;  /* 0x01683006050075a7 */ /* 0x000062000804017f */
[----:B------:R-:W-:Y:S05]  /*af60*/  @!P0 BRA `(.L_x_13392) ;  /* 0x0000000000048947 */ /* 0x000fea0003800000 */
[----:B------:R-:W-:Y:S01]  /*af70*/  BPT.TRAP 0x1 ;  /* 0x000000040000795c */ /* 0x000fe20000300000 */
.L_x_13392:
[----:B------:R-:W-:Y:S04]  /*af80*/  BSSY B0, `(.L_x_13390) ;  /* 0x0000004000007945 */ /* 0x000fe80003800000 */
[----:B-1----:R-:W-:Y:S05]  /*af90*/  @P2 BRA `(.L_x_13393) ;  /* 0x0000000000082947 */ /* 0x002fea0003800000 */
[----:B------:R-:W1:Y:S02]  /*afa0*/  SYNCS.PHASECHK.TRANS64.TRYWAIT P2, [R5+URZ+0x16830], R6 ;  /* 0x01683006050075a7 */ /* 0x000e64000804017f */
[----:B-1----:R-:W-:Y:S05]  /*afb0*/  @!P2 BRA `(.L_x_13394) ;  /* 0x000000d00058a947 */ /* 0x002fea0003800000 */
.L_x_13393:
[----:B------:R-:W-:Y:S05]  /*afc0*/  BSYNC B0 ;  /* 0x0000000000007941 */ /* 0x000fea0003800000 */
.L_x_13390:
[----:B01----:R-:W2:Y:S01]  /*afd0*/  LDL R6, [R1+0x20] ;  /* 0x0000200001067983 */ /* 0x003ea20000100800 */
[----:B------:R-:W-:Y:S01]  /*afe0*/  VIADD R156, R11, 0x1 ;  /* 0x000000010b9c7836 */ /* 0x000fe20000000000 */
[----:B------:R-:W0:Y:S04]  /*aff0*/  S2R R5, SR_TID.X ;  /* 0x0000000000057919 */ /* 0x000e280000002100 */
[----:B------:R-:W-:-:S04]  /*b000*/  ISETP.NE.AND P2, PT, R156, 0x2, PT ;  /* 0x000000029c00780c */ /* 0x000fc80003f45270 */
[----:B------:R-:W-:Y:S01]  /*b010*/  SEL R156, R156, RZ, P2 ;  /* 0x000000ff9c9c7207 */ /* 0x000fe20001000000 */
[----:B------:R-:W-:Y:S01]  /*b020*/  IMAD.MOV.U32 R7, RZ, RZ, 0x40000040 ;  /* 0x40000040ff077424 */ /* 0x000fe200078e00ff */
[----:B------:R-:W-:Y:S05]  /*b030*/  WARPSYNC.ALL ;  /* 0x0000000000007948 */ /* 0x000fea0003800000 */
[----:B------:R-:W-:Y:S02]  /*b040*/  R2UR UR19, R7 ;  /* 0x00000000071372ca */ /* 0x000fe400000e0000 */
[----:B0-----:R-:W-:-:S04]  /*b050*/  SHF.R.U32.HI R5, RZ, 0x7, R5 ;  /* 0x00000007ff057819 */ /* 0x001fc80000011605 */
[----:B------:R-:W-:Y:S01]  /*b060*/  IADD3 R5, R5, 0x8, RZ ;  /* 0x0000000805057810 */ /* 0x000fe20007ffe0ff */
[----:B------:R-:W-:Y:S01]  /*b070*/  IMAD.MOV.U32 R27, RZ, RZ, 0x40000040 ;  /* 0x40000040ff1b7424 */ /* 0x000fe200078e00ff */
[----:B------:R-:W-:Y:S01]  /*b080*/  R2UR UR8, R12 ;  /* 0x000000000c0872ca */ /* 0x000fe200000e0000 */
[----:B------:R-:W-:Y:S01]  /*b090*/  IMAD.MOV.U32 R25, RZ, RZ, 0x40000040 ;  /* 0x40000040ff197424 */ /* 0x000fe200078e00ff */
[----:B------:R-:W-:Y:S02]  /*b0a0*/  R2UR UR9, R13 ;  /* 0x000000000d0972ca */ /* 0x000fe400000e0000 */
[----:B------:R-:W-:Y:S02]  /*b0b0*/  R2UR UR11, R27 ;  /* 0x000000001b0b72ca */ /* 0x000fe400000e0000 */
[----:B------:R-:W-:Y:S02]  /*b0c0*/  R2UR UR15, R25 ;  /* 0x00000000190f72ca */ /* 0x000fe400000e0000 */
[----:B------:R-:W-:Y:S01]  /*b0d0*/  R2UR UR23, R27 ;  /* 0x000000001b1772ca */ /* 0x000fe200000e0000 */
[----:B------:R0:W-:Y:S01]  /*b0e0*/  BAR.SYNC.DEFER_BLOCKING R5, 0x100 ;  /* 0x000400050000751d */ /* 0x0001e20000010000 */
[----:B--2---:R-:W-:-:S04]  /*b0f0*/  IMAD R26, R156, 0x400, R6 ;  /* 0x000004009c1a7824 */ /* 0x004fc800078e0206 */
[----:B------:R-:W-:-:S05]  /*b100*/  VIADD R6, R26, 0x4 ;  /* 0x000000041a067836 */ /* 0x000fca0000000000 */
[----:B------:R-:W-:Y:S02]  /*b110*/  R2UR UR18, R6 ;  /* 0x00000000061272ca */ /* 0x000fe400000e0000 */
[----:B------:R-:W2:Y:S01]  /*b120*/  LDL.64 R6, [R1+0x8] ;  /* 0x0000080001067983 */ /* 0x000ea20000100a00 */
[C---:B------:R-:W-:Y:S01]  /*b130*/  R2UR UR10, R26.reuse ;  /* 0x000000001a0a72ca */ /* 0x040fe200000e0000 */
[C---:B------:R-:W-:Y:S01]  /*b140*/  VIADD R24, R26.reuse, 0x2 ;  /* 0x000000021a187836 */ /* 0x040fe20000000000 */
[----:B------:R-:W-:-:S04]  /*b150*/  IADD3 R26, R26, 0x6, RZ ;  /* 0x000000061a1a7810 */ /* 0x000fc80007ffe0ff */
[----:B------:R-:W-:Y:S02]  /*b160*/  R2UR UR14, R24 ;  /* 0x00000000180e72ca */ /* 0x000fe400000e0000 */
[----:B------:R-:W-:Y:S02]  /*b170*/  R2UR UR22, R26 ;  /* 0x000000001a1672ca */ /* 0x000fe400000e0000 */
[----:B------:R-:W-:-:S06]  /*b180*/  WARPGROUP.ARRIVE ;  /* 0x00000000000079c5 */ /* 0x000fcc0000000000 */
[----:B------:R-:W-:Y:S01]  /*b190*/  HGMMA.64x128x16.F32 R24, gdesc[UR8], RZ, !UPT, gsb0 ;  /* 0x01e00000081879f0 */ /* 0x000fe2000c0008ff */
[----:B------:R-:W-:Y:S02]  /*b1a0*/  R2UR UR16, R20 ;  /* 0x00000000141072ca */ /* 0x000fe400000e0000 */
[----:B------:R-:W-:Y:S01]  /*b1b0*/  R2UR UR17, R21 ;  /* 0x00000000151172ca */ /* 0x000fe200000e0000 */
[----:B------:R-:W-:Y:S02]  /*b1c0*/  WARPGROUP.DEPBAR.LE gsb0, 0x0 ;  /* 0x00008000000079c5 */ /* 0x000fe40000010000 */
[----:B------:R-:W-:Y:S01]  /*b1d0*/  WARPGROUP.ARRIVE ;  /* 0x00000000000079c5 */ /* 0x000fe20000000000 */
[----:B--2---:R-:W-:Y:S02]  /*b1e0*/  R2UR UR12, R6 ;  /* 0x00000000060c72ca */ /* 0x004fe400000e0000 */
[----:B------:R-:W-:-:S13]  /*b1f0*/  R2UR UR13, R7 ;  /* 0x00000000070d72ca */ /* 0x000fda00000e0000 */
[----:B------:R-:W-:Y:S01]  /*b200*/  HGMMA.64x128x16.F32 R24, gdesc[UR12], R24, gsb0 ;  /* 0x01e000000c1879f0 */ /* 0x000fe20008000818 */
        /* <DEDUP_REMOVED lines=12> */
.L_x_13396:
[----:B------:R-:W-:Y:S01]  /*b2d0*/  SHF.L.U32 R4, R4, 0x1f, RZ ;  /* 0x0000001f04047819 */ /* 0x000fe200000006ff */
[----:B------:R-:W-:-:S04]  /*b2e0*/  IMAD R5, R11, 0x8, R18 ;  /* 0x000000080b057824 */ /* 0x000fc800078e0212 */
[----:B------:R0:W1:Y:S01]  /*b2f0*/  SYNCS.PHASECHK.TRANS64.TRYWAIT P1, [R5+URZ+0x16850], R4 ;  /* 0x01685004050075a7 */ /* 0x000062000802017f */
[----:B------:R-:W-:Y:S05]  /*b300*/  @!P0 BRA `(.L_x_13397) ;  /* 0x0000000000048947 */ /* 0x000fea0003800000 */
[----:B------:R-:W-:Y:S01]  /*b310*/  BPT.TRAP 0x1 ;  /* 0x000000040000795c */ /* 0x000fe20000300000 */
.L_x_13397:
[----:B-1----:R-:W-:Y:S05]  /*b320*/  @P1 BRA `(.L_x_13395) ;  /* 0x0000000000081947 */ /* 0x002fea0003800000 */
[----:B------:R-:W1:Y:S02]  /*b330*/  SYNCS.PHASECHK.TRANS64.TRYWAIT P1, [R5+URZ+0x16850], R4 ;  /* 0x01685004050075a7 */ /* 0x000e64000802017f */
[----:B-1----:R-:W-:Y:S05]  /*b340*/  @!P1 BRA `(.L_x_13398) ;  /* 0x000000cc00889947 */ /* 0x002fea0003800000 */
.L_x_13395:
[----:B01----:R-:W-:Y:S01]  /*b350*/  IADD3 R4, R18, 0x400, RZ ;  /* 0x0000040012047810 */ /* 0x003fe20007ffe0ff */
[----:B------:R-:W-:Y:S01]  /*b360*/  IMAD.MOV.U32 R5, RZ, RZ, 0x40000040 ;  /* 0x40000040ff057424 */ /* 0x000fe200078e00ff */
[----:B------:R-:W-:Y:S05]  /*b370*/  WARPSYNC.ALL ;  /* 0x0000000000007948 */ /* 0x000fea0003800000 */
[----:B------:R-:W-:Y:S01]  /*b380*/  SHF.R.U32.HI R4, RZ, 0x4, R4 ;  /* 0x00000004ff047819 */ /* 0x000fe20000011604 */
[----:B------:R-:W-:Y:S01]  /*b390*/  WARPGROUP.ARRIVE ;  /* 0x00000000000079c5 */ /* 0x000fe20000000000 */
[----:B------:R-:W-:Y:S02]  /*b3a0*/  R2UR UR11, R5 ;  /* 0x00000000050b72ca */ /* 0x000fe400000e0000 */
[----:B------:R-:W-:-:S02]  /*b3b0*/  LOP3.LUT R4, R4, 0x3fff, RZ, 0xc0, !PT ;  /* 0x00003fff04047812 */ /* 0x000fc400078ec0ff */
[----:B------:R-:W-:Y:S02]  /*b3c0*/  MOV R7, 0x40000040 ;  /* 0x4000004000077802 */ /* 0x000fe40000000f00 */
[----:B------:R-:W-:Y:S01]  /*b3d0*/  MOV R5, 0x40000040 ;  /* 0x4000004000057802 */ /* 0x000fe20000000f00 */
[----:B------:R-:W-:-:S04]  /*b3e0*/  IMAD R4, R11, 0x400, R4 ;  /* 0x000004000b047824 */ /* 0x000fc800078e0204 */
[C---:B------:R-:W-:Y:S01]  /*b3f0*/  VIADD R6, R4.reuse, 0x80 ;  /* 0x0000008004067836 */ /* 0x040fe20000000000 */
[----:B------:R-:W-:-:S13]  /*b400*/  R2UR UR10, R4 ;  /* 0x00000000040a72ca */ /* 0x000fda00000e0000 */
[----:B------:R-:W-:Y:S01]  /*b410*/  HGMMA.64x64x16.F32 R88, R148, gdesc[UR8].tnspB, R88, gsb0 ;  /* 0x40e0000894587df0 */ /* 0x000fe20008000858 */
[----:B------:R-:W-:Y:S01]  /*b420*/  R2UR UR10, R6 ;  /* 0x00000000060a72ca */ /* 0x000fe200000e0000 */
[----:B------:R-:W-:Y:S01]  /*b430*/  VIADD R6, R4, 0x100 ;  /* 0x0000010004067836 */ /* 0x000fe20000000000 */
[----:B------:R-:W-:Y:S01]  /*b440*/  R2UR UR11, R7 ;  /* 0x00000000070b72ca */ /* 0x000fe200000e0000 */
[----:B------:R-:W-:Y:S01]  /*b450*/  IMAD.MOV.U32 R7, RZ, RZ, 0x40000040 ;  /* 0x40000040ff077424 */ /* 0x000fe200078e00ff */
[----:B------:R-:W-:Y:S02]  /*b460*/  WARPGROUP.DEPBAR.LE gsb0, 0x0 ;  /* 0x00008000000079c5 */ /* 0x000fe40000010000 */
[----:B------:R-:W-:-:S06]  /*b470*/  WARPGROUP.ARRIVE ;  /* 0x00000000000079c5 */ /* 0x000fcc0000000000 */
[----:B------:R-:W0:Y:S03]  /*b480*/  S2R R150, SR_TID.X ;  /* 0x0000000000967919 */ /* 0x000e260000002100 */
[----:B------:R-:W-:Y:S01]  /*b490*/  HGMMA.64x64x16.F32 R88, R120, gdesc[UR8].tnspB, R88, gsb0 ;  /* 0x40e0000878587df0 */ /* 0x000fe20008000858 */
[----:B------:R-:W-:Y:S01]  /*b4a0*/  R2UR UR10, R6 ;  /* 0x00000000060a72ca */ /* 0x000fe200000e0000 */
[----:B------:R-:W-:Y:S01]  /*b4b0*/  VIADD R6, R4, 0x180 ;  /* 0x0000018004067836 */ /* 0x000fe20000000000 */
[----:B------:R-:W-:Y:S02]  /*b4c0*/  R2UR UR11, R7 ;  /* 0x00000000070b72ca */ /* 0x000fe400000e0000 */
[----:B------:R-:W-:Y:S02]  /*b4d0*/  MOV R7, 0x40000040 ;  /* 0x4000004000077802 */ /* 0x000fe40000000f00 */
[----:B0-----:R-:W-:-:S02]  /*b4e0*/  SHF.R.U32.HI R151, RZ, 0x7, R150 ;  /* 0x00000007ff977819 */ /* 0x001fc40000011696 */
[----:B------:R-:W-:Y:S01]  /*b4f0*/  ISETP.GE.U32.AND P1, PT, R150, 0x180, PT ;  /* 0x000001809600780c */ /* 0x000fe20003f26070 */
[----:B------:R-:W-:Y:S02]  /*b500*/  WARPGROUP.DEPBAR.LE gsb0, 0x0 ;  /* 0x00008000000079c5 */ /* 0x000fe40000010000 */
[----:B------:R-:W-:-:S06]  /*b510*/  WARPGROUP.ARRIVE ;  /* 0x00000000000079c5 */ /* 0x000fcc0000000000 */
[----:B------:R-:W-:Y:S01]  /*b520*/  HGMMA.64x64x16.F32 R88, R124, gdesc[UR8].tnspB, R88, gsb0 ;  /* 0x40e000087c587df0 */ /* 0x000fe20008000858 */
[----:B------:R-:W-:Y:S01]  /*b530*/  R2UR UR10, R6 ;  /* 0x00000000060a72ca */ /* 0x000fe200000e0000 */
[----:B------:R-:W-:Y:S01]  /*b540*/  VIADD R6, R4, 0x200 ;  /* 0x0000020004067836 */ /* 0x000fe20000000000 */
[----:B------:R-:W-:Y:S01]  /*b550*/  R2UR UR11, R7 ;  /* 0x00000000070b72ca */ /* 0x000fe200000e0000 */
[----:B------:R-:W-:Y:S01]  /*b560*/  IMAD.MOV.U32 R7, RZ, RZ, 0x40000040 ;  /* 0x40000040ff077424 */ /* 0x000fe200078e00ff */
[----:B------:R-:W-:Y:S02]  /*b570*/  WARPGROUP.DEPBAR.LE gsb0, 0x0 ;  /* 0x00008000000079c5 */ /* 0x000fe40000010000 */
[----:B------:R-:W-:-:S09]  /*b580*/  WARPGROUP.ARRIVE ;  /* 0x00000000000079c5 */ /* 0x000fd20000000000 */
[----:B------:R-:W-:Y:S01]  /*b590*/  HGMMA.64x64x16.F32 R88, R128, gdesc[UR8].tnspB, R88, gsb0 ;  /* 0x40e0000880587df0 */ /* 0x000fe20008000858 */
[----:B------:R-:W-:Y:S01]  /*b5a0*/  R2UR UR10, R6 ;  /* 0x00000000060a72ca */ /* 0x000fe200000e0000 */
[----:B------:R-:W-:Y:S01]  /*b5b0*/  VIADD R6, R4, 0x280 ;  /* 0x0000028004067836 */ /* 0x000fe20000000000 */
[----:B------:R-:W-:Y:S02]  /*b5c0*/  R2UR UR11, R7 ;  /* 0x00000000070b72ca */ /* 0x000fe400000e0000 */
[----:B------:R-:W-:Y:S01]  /*b5d0*/  MOV R7, 0x40000040 ;  /* 0x4000004000077802 */ /* 0x000fe20000000f00 */
[----:B------:R-:W-:Y:S02]  /*b5e0*/  WARPGROUP.DEPBAR.LE gsb0, 0x0 ;  /* 0x00008000000079c5 */ /* 0x000fe40000010000 */
[----:B------:R-:W-:-:S08]  /*b5f0*/  WARPGROUP.ARRIVE ;  /* 0x00000000000079c5 */ /* 0x000fd00000000000 */
[----:B------:R-:W-:Y:S01]  /*b600*/  HGMMA.64x64x16.F32 R88, R132, gdesc[UR8].tnspB, R88, gsb0 ;  /* 0x40e0000884587df0 */ /* 0x000fe20008000858 */
[----:B------:R-:W-:Y:S01]  /*b610*/  R2UR UR10, R6 ;  /* 0x00000000060a72ca */ /* 0x000fe200000e0000 */
[C---:B------:R-:W-:Y:S01]  /*b620*/  VIADD R6, R4.reuse, 0x300 ;  /* 0x0000030004067836 */ /* 0x040fe20000000000 */
[----:B------:R-:W-:Y:S01]  /*b630*/  R2UR UR11, R7 ;  /* 0x00000000070b72ca */ /* 0x000fe200000e0000 */
[----:B------:R-:W-:Y:S02]  /*b640*/  IMAD.MOV.U32 R7, RZ, RZ, 0x40000040 ;  /* 0x40000040ff077424 */ /* 0x000fe400078e00ff */
[----:B------:R-:W-:Y:S01]  /*b650*/  VIADD R4, R4, 0x380 ;  /* 0x0000038004047836 */ /* 0x000fe20000000000 */
[----:B------:R-:W-:Y:S02]  /*b660*/  WARPGROUP.DEPBAR.LE gsb0, 0x0 ;  /* 0x00008000000079c5 */ /* 0x000fe40000010000 */
[----:B------:R-:W-:-:S07]  /*b670*/  WARPGROUP.ARRIVE ;  /* 0x00000000000079c5 */ /* 0x000fce0000000000 */
[----:B------:R-:W-:Y:S01]  /*b680*/  HGMMA.64x64x16.F32 R88, R136, gdesc[UR8].tnspB, R88, gsb0 ;  /* 0x40e0000888587df0 */ /* 0x000fe20008000858 */
[----:B------:R-:W-:Y:S02]  /*b690*/  R2UR UR10, R6 ;  /* 0x00000000060a72ca */ /* 0x000fe400000e0000 */
[----:B------:R-:W-:Y:S01]  /*b6a0*/  R2UR UR11, R7 ;  /* 0x00000000070b72ca */ /* 0x000fe200000e0000 */
[----:B------:R-:W-:Y:S02]  /*b6b0*/  WARPGROUP.DEPBAR.LE gsb0, 0x0 ;  /* 0x00008000000079c5 */ /* 0x000fe40000010000 */
[----:B------:R-:W-:-:S10]  /*b6c0*/  WARPGROUP.ARRIVE ;  /* 0x00000000000079c5 */ /* 0x000fd40000000000 */
[----:B------:R-:W-:Y:S01]  /*b6d0*/  HGMMA.64x64x16.F32 R88, R140, gdesc[UR8].tnspB, R88, gsb0 ;  /* 0x40e000088c587df0 */ /* 0x000fe20008000858 */
[----:B------:R-:W-:Y:S01]  /*b6e0*/  R2UR UR10, R4 ;  /* 0x00000000040a72ca */ /* 0x000fe200000e0000 */
[----:B------:R-:W-:Y:S01]  /*b6f0*/  VIADD R4, R151, 0x9 ;  /* 0x0000000997047836 */ /* 0x000fe20000000000 */
[----:B------:R-:W-:-:S04]  /*b700*/  R2UR UR11, R5 ;  /* 0x00000000050b72ca */ /* 0x000fc800000e0000 */
[----:B------:R-:W-:Y:S01]  /*b710*/  SEL R4, R4, 0x9, !P1 ;  /* 0x0000000904047807 */ /* 0x000fe20004800000 */
[----:B------:R-:W-:Y:S02]  /*b720*/  WARPGROUP.DEPBAR.LE gsb0, 0x0 ;  /* 0x00008000000079c5 */ /* 0x000fe40000010000 */
[----:B------:R-:W-:-:S06]  /*b730*/  WARPGROUP.ARRIVE ;  /* 0x00000000000079c5 */ /* 0x000fcc0000000000 */
[----:B------:R-:W-:Y:S03]  /*b740*/  HGMMA.64x64x16.F32 R88, R144, gdesc[UR8].tnspB, R88, gsb0 ;  /* 0x40e0000890587df0 */ /* 0x000fe60008000858 */
[----:B------:R-:W-:Y:S02]  /*b750*/  WARPGROUP.DEPBAR.LE gsb0, 0x0 ;  /* 0x00008000000079c5 */ /* 0x000fe40000010000 */
[----:B------:R0:W-:Y:S06]  /*b760*/  BAR.ARV R4, 0x100 ;  /* 0x000400040000751d */ /* 0x0001ec0000002000 */
[----:B------:R-:W-:Y:S05]  /*b770*/  @!P0 BRA `(.L_x_13399) ;  /* 0x0000000000048947 */ /* 0x000fea0003800000 */
[----:B------:R-:W-:Y:S01]  /*b780*/  BPT.TRAP 0x1 ;  /* 0x000000040000795c */ /* 0x000fe20000300000 */
.L_x_13399:
        /* <DEDUP_REMOVED lines=8> */
[----:B------:R-:W-:Y:S02]  /*b810*/  IMAD R31, R156, 0x8, R18 ;  /* 0x000000089c1f7824 */ /* 0x000fe400078e0212 */
[----:B------:R-:W-:Y:S01]  /*b820*/  FMUL.FTZ R33, R36, UR6 ;  /* 0x0000000624217c20 */ /* 0x000fe20008410000 */
[----:B------:R-:W-:Y:S01]  /*b830*/  FMUL.FTZ R36, R41, UR6 ;  /* 0x0000000629247c20 */ /* 0x000fe20008410000 */
[----:B------:R-:W-:Y:S01]  /*b840*/  FMUL.FTZ R41, R48, UR6 ;  /* 0x0000000630297c20 */ /* 0x000fe20008410000 */
[----:B------:R-:W-:Y:S01]  /*b850*/  FMUL.FTZ R48, R53, UR6 ;  /* 0x0000000635307c20 */ /* 0x000fe20008410000 */
[----:B------:R-:W-:Y:S01]  /*b860*/  VIADD R31, R31, 0x16840 ;  /* 0x000168401f1f7836 */ /* 0x000fe20000000000 */
[----:B------:R-:W1:Y:S01]  /*b870*/  MUFU.TANH R5, R5 ;  /* 0x0000000500057308 */ /* 0x000e620000002400 */
[----:B------:R-:W-:Y:S01]  /*b880*/  MOV R53, UR38 ;  /* 0x0000002600357c02 */ /* 0x000fe20008000f00 */
[----:B------:R-:W-:Y:S01]  /*b890*/  FMUL.FTZ R28, R32, UR6 ;  /* 0x00000006201c7c20 */ /* 0x000fe20008410000 */
[----:B------:R-:W-:Y:S01]  /*b8a0*/  FMUL.FTZ R6, R26, UR6 ;  /* 0x000000061a067c20 */ /* 0x000fe20008410000 */
[----:B------:R-:W-:Y:S01]  /*b8b0*/  FMUL.FTZ R26, R30, UR6 ;  /* 0x000000061e1a7c20 */ /* 0x000fe20008410000 */
[----:B------:R-:W-:Y:S01]  /*b8c0*/  PRMT R31, R53, 0x654, R31 ;  /* 0x00000654351f7816 */ /* 0x000fe2000000001f */
[----:B------:R-:W-:Y:S01]  /*b8d0*/  FMUL.FTZ R30, R34, UR6 ;  /* 0x00000006221e7c20 */ /* 0x000fe20008410000 */
[----:B------:R-:W-:Y:S01]  /*b8e0*/  FMUL.FTZ R34, R37, UR6 ;  /* 0x0000000625227c20 */ /* 0x000fe20008410000 */
[----:B------:R-:W2:Y:S01]  /*b8f0*/  MUFU.TANH R24, R24 ;  /* 0x0000001800187308 */ /* 0x000ea20000002400 */
[----:B------:R0:W-:Y:S01]  /*b900*/  SYNCS.ARRIVE.TRANS64.RED.A1T0 RZ, [R31+URZ], RZ ;  /* 0x000000ff1fff79a7 */ /* 0x0001e2000810043f */
        /* <DEDUP_REMOVED lines=11> */
[----:B-1----:R-:W-:Y:S01]  /*b9c0*/  FMNMX.FTZ R31, R5, R31, !PT ;  /* 0x0000001f051f7209 */ /* 0x002fe20007810000 */
        /* <DEDUP_REMOVED lines=53> */
[----:B------:R-:W-:-:S05]  /*bd20*/  UMOV UR4, UR5 ;  /* 0x0000000500047c82 */ /* 0x000fca0008000000 */
        /* <DEDUP_REMOVED lines=45> */
[----:B0-----:R-:W-:-:S05]  /*c000*/  FMNMX.FTZ R31, R80, R31, !PT ;  /* 0x0000001f501f7209 */ /* 0x001fca0007810000 */
        /* <DEDUP_REMOVED lines=27> */
[----:B-1----:R-:W-:-:S04]  /*c1c0*/  FMNMX.FTZ R38, R43, R38, !PT ;  /* 0x000000262b267209 */ /* 0x002fc80007810000 */
[----:B--2---:R-:W-:-:S03]  /*c1d0*/  FMNMX.FTZ R38, R46, R38, !PT ;  /* 0x000000262e267209 */ /* 0x004fc60007810000 */
[----:B------:R-:W1:Y:S01]  /*c1e0*/  MUFU.TANH R54, R54 ;  /* 0x0000003600367308 */ /* 0x000e620000002400 */
[----:B---3--:R-:W-:-:S04]  /*c1f0*/  FMNMX.FTZ R38, R47, R38, !PT ;  /* 0x000000262f267209 */ /* 0x008fc80007810000 */
[----:B0-----:R-:W-:-:S03]  /*c200*/  FMNMX.FTZ R38, R50, R38, !PT ;  /* 0x0000002632267209 */ /* 0x001fc60007810000 */
[----:B------:R-:W0:Y:S01]  /*c210*/  MUFU.TANH R55, R55 ;  /* 0x0000003700377308 */ /* 0x000e220000002400 */
[----:B----4-:R-:W-:-:S07]  /*c220*/  FMNMX.FTZ R38, R51, R38, !PT ;  /* 0x0000002633267209 */ /* 0x010fce0007810000 */
        /* <DEDUP_REMOVED lines=31> */
[----:B-1----:R-:W-:-:S04]  /*c420*/  FMNMX.FTZ R38, R83, R38, !PT ;  /* 0x0000002653267209 */ /* 0x002fc80007810000 */
[----:B0-----:R-:W-:-:S04]  /*c430*/  FMNMX.FTZ R38, R84, R38, !PT ;  /* 0x0000002654267209 */ /* 0x001fc80007810000 */
        /* <DEDUP_REMOVED lines=205> */
.L_x_13400:
[----:B------:R-:W2:Y:S01]  /*d110*/  LDL R84, [R1+0x18] ;  /* 0x0000180001547983 */ /* 0x000ea20000100800 */
        /* <DEDUP_REMOVED lines=16> */
[----:B------:R-:W-:Y:S01]  /*d220*/  IMAD R11, R11, 0x8, R18 ;  /* 0x000000080b0b7824 */ /* 0x000fe200078e0212 */
[----:B------:R0:W5:Y:S01]  /*d230*/  LDL R4, [R1+0x4] ;  /* 0x0000040001047983 */ /* 0x0001620000100800 */
        /* <DEDUP_REMOVED lines=10> */
[-C--:B------:R-:W-:Y:S01]  /*d2e0*/  FMUL.FTZ R95, R95, R5.reuse ;  /* 0x000000055f5f7220 */ /* 0x080fe20000410000 */
[----:B------:R1:W-:Y:S01]  /*d2f0*/  SYNCS.ARRIVE.TRANS64.RED.A1T0 RZ, [R11+URZ], RZ ;  /* 0x000000ff0bff79a7 */ /* 0x0003e2000810043f */
        /* <DEDUP_REMOVED lines=25> */
[----:B------:R-:W-:Y:S01]  /*d490*/  IMAD.MOV.U32 R9, RZ, RZ, R38 ;  /* 0x000000ffff097224 */ /* 0x000fe200078e0026 */
[----:B------:R-:W-:Y:S01]  /*d4a0*/  F2FP.F16.F32.PACK_AB R132, R52, R49 ;  /* 0x000000313484723e */ /* 0x000fe200000000ff */
[----:B------:R-:W-:Y:S01]  /*d4b0*/  IMAD.MOV.U32 R10, RZ, RZ, R31 ;  /* 0x000000ffff0a7224 */ /* 0x000fe200078e001f */
[----:B------:R-:W-:Y:S01]  /*d4c0*/  F2FP.F16.F32.PACK_AB R133, R59, R58 ;  /* 0x0000003a3b85723e */ /* 0x000fe200000000ff */
[----:B-1----:R-:W-:Y:S01]  /*d4d0*/  IMAD.MOV.U32 R11, RZ, RZ, R156 ;  /* 0x000000ffff0b7224 */ /* 0x002fe200078e009c */
        /* <DEDUP_REMOVED lines=13> */
[C---:B--2---:R-:W-:Y:S02]  /*d5b0*/  ISETP.GT.AND P1, PT, R8.reuse, R84, PT ;  /* 0x000000540800720c */ /* 0x044fe40003f24270 */
[----:B------:R-:W-:-:S11]  /*d5c0*/  IADD3 R8, R8, -0x1, RZ ;  /* 0xffffffff08087810 */ /* 0x000fd60007ffe0ff */
[----:B0-----:R-:W-:Y:S05]  /*d5d0*/  @P1 BRA `(.L_x_13401) ;  /* 0xffffffd800201947 */ /* 0x001fea000383ffff */
.L_x_13389:
[----:B------:R-:W-:Y:S05]  /*d5e0*/  WARPSYNC.ALL ;  /* 0x0000000000007948 */ /* 0x000fea0003800000 */
[----:B------:R-:W-:Y:S06]  /*d5f0*/  BAR.ARV 0x8, 0x200 ;  /* 0x0208000000007b1d */ /* 0x000fec0000002000 */
[----:B------:R-:W-:Y:S05]  /*d600*/  @!P0 BRA `(.L_x_13402) ;  /* 0x0000000000048947 */ /* 0x000fea0003800000 */
[----:B------:R-:W-:Y:S01]  /*d610*/  BPT.TRAP 0x1 ;  /* 0x000000040000795c */ /* 0x000fe20000300000 */
.L_x_13402:
[----:B-----5:R-:W2:Y:S01]  /*d620*/  LDL R4, [R1+0x4] ;  /* 0x0000040001047983 */ /* 0x020ea20000100800 */
[----:B------:R-:W-:Y:S02]  /*d630*/  LEA R11, R156, R18, 0x3 ;  /* 0x000000129c0b7211 */ /* 0x000fe400078e18ff */
[----:B--2---:R-:W-:-:S04]  /*d640*/  SHF.L.U32 R4, R4, 0x1f, RZ ;  /* 0x0000001f04047819 */ /* 0x004fc800000006ff */
[----:B------:R0:W1:Y:S01]  /*d650*/  SYNCS.PHASECHK.TRANS64.TRYWAIT P1, [R11+URZ+0x16850], R4 ;  /* 0x016850040b0075a7 */ /* 0x000062000802017f */
[----:B------:R-:W-:Y:S05]  /*d660*/  @!P0 BRA `(.L_x_13403) ;  /* 0x0000000000048947 */ /* 0x000fea0003800000 */
[----:B------:R-:W-:Y:S01]  /*d670*/  BPT.TRAP 0x1 ;  /* 0x000000040000795c */ /* 0x000fe20000300000 */
.L_x_13403:
[----:B------:R-:W-:-:S05]  /*d680*/  VIADD R18, R18, 0x400 ;  /* 0x0000040012127836 */ /* 0x000fca0000000000 */
[----:B------:R-:W-:-:S04]  /*d690*/  SHF.R.U32.HI R18, RZ, 0x4, R18 ;  /* 0x00000004ff127819 */ /* 0x000fc80000011612 */
[----:B------:R-:W-:Y:S01]  /*d6a0*/  LOP3.LUT R5, R18, 0x3fff, RZ, 0xc0, !PT ;  /* 0x00003fff12057812 */ /* 0x000fe200078ec0ff */
[----:B-1----:R-:W-:Y:S06]  /*d6b0*/  @P1 BRA `(.L_x_13404) ;  /* 0x0000000000081947 */ /* 0x002fec0003800000 */
[----:B------:R-:W1:Y:S02]  /*d6c0*/  SYNCS.PHASECHK.TRANS64.TRYWAIT P1, [R11+URZ+0x16850], R4 ;  /* 0x016850040b0075a7 */ /* 0x000e64000802017f */
[----:B-1----:R-:W-:Y:S05]  /*d6d0*/  @!P1 BRA `(.L_x_13405) ;  /* 0x000000a800b89947 */ /* 0x002fea0003800000 */
.L_x_13404:
        /* <DEDUP_REMOVED lines=9> */
[----:B------:R-:W-:-:S12]  /*d770*/  IMAD.MOV.U32 R5, RZ, RZ, 0x40000040 ;  /* 0x40000040ff057424 */ /* 0x000fd800078e00ff */
        /* <DEDUP_REMOVED lines=8> */
[----:B------:R-:W-:Y:S02]  /*d800*/  R2UR UR6, R6 ;  /* 0x00000000060672ca */ /* 0x000fe400000e0000 */
[----:B------:R-:W-:Y:S01]  /*d810*/  R2UR UR7, R7 ;  /* 0x00000000070772ca */ /* 0x000fe200000e0000 */
[----:B------:R-:W-:Y:S01]  /*d820*/  IMAD.MOV.U32 R7, RZ, RZ, 0x40000040 ;  /* 0x40000040ff077424 */ /* 0x000fe200078e00ff */
[----:B------:R-:W-:Y:S01]  /*d830*/  IADD3 R6, R4, 0x180, RZ ;  /* 0x0000018004067810 */ /* 0x000fe20007ffe0ff */
[----:B------:R-:W-:Y:S02]  /*d840*/  WARPGROUP.DEPBAR.LE gsb0, 0x0 ;  /* 0x00008000000079c5 */ /* 0x000fe40000010000 */
[----:B------:R-:W-:-:S08]  /*d850*/  WARPGROUP.ARRIVE ;  /* 0x00000000000079c5 */ /* 0x000fd00000000000 */
        /* <DEDUP_REMOVED lines=16> */
[C---:B------:R-:W-:Y:S01]  /*d960*/  VIADD R6, R4.reuse, 0x300 ;  /* 0x0000030004067836 */ /* 0x040fe20000000000 */
[----:B------:R-:W-:Y:S01]  /*d970*/  R2UR UR7, R7 ;  /* 0x00000000070772ca */ /* 0x000fe200000e0000 */
[----:B------:R-:W-:Y:S01]  /*d980*/  IMAD.MOV.U32 R7, RZ, RZ, 0x40000040 ;  /* 0x40000040ff077424 */ /* 0x000fe200078e00ff */
[----:B------:R-:W-:Y:S01]  /*d990*/  IADD3 R4, R4, 0x380, RZ ;  /* 0x0000038004047810 */ /* 0x000fe20007ffe0ff */
[----:B------:R-:W-:Y:S02]  /*d9a0*/  WARPGROUP.DEPBAR.LE gsb0, 0x0 ;  /* 0x00008000000079c5 */ /* 0x000fe40000010000 */
[----:B------:R-:W-:-:S08]  /*d9b0*/  WARPGROUP.ARRIVE ;  /* 0x00000000000079c5 */ /* 0x000fd00000000000 */
[----:B------:R-:W-:Y:S01]  /*d9c0*/  HGMMA.64x64x16.F32 R88, R136, gdesc[UR4].tnspB, R88, gsb0 ;  /* 0x40e0000488587df0 */ /* 0x000fe20008000858 */
        /* <DEDUP_REMOVED lines=8> */
[----:B------:R-:W-:Y:S02]  /*da50*/  WARPGROUP.DEPBAR.LE gsb0, 0x0 ;  /* 0x00008000000079c5 */ /* 0x000fe40000010000 */
[----:B------:R-:W-:-:S06]  /*da60*/  WARPGROUP.ARRIVE ;  /* 0x00000000000079c5 */ /* 0x000fcc0000000000 */
[----:B------:R-:W-:Y:S01]  /*da70*/  HGMMA.64x64x16.F32 R88, R140, gdesc[UR4].tnspB, R88, gsb0 ;  /* 0x40e000048c587df0 */ /* 0x000fe20008000858 */
[----:B------:R-:W-:Y:S02]  /*da80*/  R2UR UR6, R4 ;  /* 0x00000000040672ca */ /* 0x000fe400000e0000 */
[----:B------:R-:W-:Y:S01]  /*da90*/  R2UR UR7, R5 ;  /* 0x00000000050772ca */ /* 0x000fe200000e0000 */
[----:B------:R-:W0:Y:S04]  /*daa0*/  SHFL.BFLY PT, R4, R7, 0x1, 0x1f ;  /* 0x0c201f0007047f89 */ /* 0x000e2800000e0000 */
[----:B------:R-:W1:Y:S01]  /*dab0*/  SHFL.BFLY PT, R5, R6, 0x1, 0x1f ;  /* 0x0c201f0006057f89 */ /* 0x000e6200000e0000 */
[----:B0-----:R-:W-:Y:S01]  /*dac0*/  FADD.FTZ R10, R7, R4 ;  /* 0x00000004070a7221 */ /* 0x001fe20000010000 */
[----:B------:R-:W-:Y:S01]  /*dad0*/  IMAD.MOV.U32 R7, RZ, RZ, RZ ;  /* 0x000000ffff077224 */ /* 0x000fe200078e00ff */
[----:B------:R-:W-:Y:S01]  /*dae0*/  MOV R4, UR4 ;  /* 0x0000000400047c02 */ /* 0x000fe20008000f00 */
[----:B-1----:R-:W-:-:S02]  /*daf0*/  FADD.FTZ R12, R6, R5 ;  /* 0x00000005060c7221 */ /* 0x002fc40000010000 */
        /* <DEDUP_REMOVED lines=15> */
[----:B------:R-:W-:Y:S03]  /*dbf0*/  HGMMA.64x64x16.F32 R88, R144, gdesc[UR4].tnspB, R88, gsb0 ;  /* 0x40e0000490587df0 */ /* 0x000fe60008000858 */
[----:B------:R-:W-:Y:S02]  /*dc00*/  WARPGROUP.DEPBAR.LE gsb0, 0x0 ;  /* 0x00008000000079c5 */ /* 0x000fe40000010000 */
[----:B--23--:R-:W-:Y:S05]  /*dc10*/  @!P0 BRA `(.L_x_13406) ;  /* 0x0000000000048947 */ /* 0x00cfea0003800000 */
[----:B------:R-:W-:Y:S01]  /*dc20*/  BPT.TRAP 0x1 ;  /* 0x000000040000795c */ /* 0x000fe20000300000 */
.L_x_13406:
[----:B------:R-:W2:Y:S01]  /*dc30*/  LDL.LU R6, [R1+0x4] ;  /* 0x0000040001067983 */ /* 0x000ea20000300800 */
        /* <DEDUP_REMOVED lines=43> */
[----:B------:R0:W-:Y:S06]  /*def0*/  STL [R1+0x4], R6 ;  /* 0x0000040601007387 */ /* 0x0001ec0000100800 */
.L_x_13352:
[----:B------:R-:W3:Y:S01]  /*df00*/  S2R R4, SR_TID.X ;  /* 0x0000000000047919 */ /* 0x000ee20000002100 */
[----:B------:R-:W-:Y:S05]  /*df10*/  WARPSYNC.ALL ;  /* 0x0000000000007948 */ /* 0x000fea0003800000 */
[----:B---3--:R-:W-:-:S05]  /*df20*/  VIADD R72, R4, 0xffffff80 ;  /* 0xffffff8004487836 */ /* 0x008fca0000000000 */
[----:B------:R-:W-:-:S04]  /*df30*/  SHF.R.S32.HI R74, RZ, 0x1f, R72 ;  /* 0x0000001fff4a7819 */ /* 0x000fc80000011448 */
[----:B------:R-:W-:-:S04]  /*df40*/  LEA.HI R74, R74, R72, RZ, 0x3 ;  /* 0x000000484a4a7211 */ /* 0x000fc800078f18ff */
[----:B------:R-:W-:-:S04]  /*df50*/  LOP3.LUT R74, R74, 0xfffffff8, RZ, 0xc0, !PT ;  /* 0xfffffff84a4a7812 */ /* 0x000fc800078ec0ff */
[----:B------:R-:W-:-:S05]  /*df60*/  IADD3 R74, R72, -R74, RZ ;  /* 0x8000004a484a7210 */ /* 0x000fca0007ffe0ff */
[----:B------:R-:W-:-:S05]  /*df70*/  IMAD.SHL.U32 R59, R74, 0x8, RZ ;  /* 0x000000084a3b7824 */ /* 0x000fca00078e00ff */
[----:B------:R-:W-:Y:S01]  /*df80*/  SHF.R.S32.HI R58, RZ, 0x1f, R59 ;  /* 0x0000001fff3a7819 */ /* 0x000fe2000001143b */
[----:B------:R-:W3:Y:S08]  /*df90*/  S2UR UR38, SR_CgaCtaId ;  /* 0x00000000002679c3 */ /* 0x000ef00000008800 */
[----:B------:R-:W-:Y:S06]  /*dfa0*/  BAR.SYNC.DEFER_BLOCKING 0x5, 0x200 ;  /* 0x0148000000007b1d */ /* 0x000fec0000010000 */
[----:B------:R-:W-:Y:S01]  /*dfb0*/  UMOV UR4, 0x400 ;  /* 0x0000040000047882 */ /* 0x000fe20000000000 */
[----:B------:R-:W-:Y:S01]  /*dfc0*/  BSSY B0, `(.L_x_13407) ;  /* 0x000023f000007945 */ /* 0x000fe20003800000 */
[----:B---3--:R-:W-:-:S06]  /*dfd0*/  ULEA UR4, UR38, UR4, 0x18 ;  /* 0x0000000426047291 */ /* 0x008fcc000f8ec03f */
[----:B------:R-:W-:-:S05]  /*dfe0*/  IMAD.U32 R18, RZ, RZ, UR4 ;  /* 0x00000004ff127e24 */ /* 0x000fca000f8e00ff */
[----:B-1----:R1:W3:Y:S01]  /*dff0*/  LDS.128 R32, [R18+0x168d0] ;  /* 0x0168d00012207984 */ /* 0x0022e20000000c00 */
[----:B------:R-:W-:Y:S06]  /*e000*/  BAR.ARV 0x4, 0x200 ;  /* 0x0108000000007b1d */ /* 0x000fec0000002000 */
[----:B------:R-:W-:Y:S05]  /*e010*/  @P0 BRA `(.L_x_13408) ;  /* 0x0000001800440947 */ /* 0x000fea0003800000 */
[----:B------:R-:W4:Y:S01]  /*e020*/  LDL R4, [R1+0x64] ;  /* 0x0000640001047983 */ /* 0x000f220000100800 */
[----:B------:R-:W-:-:S03]  /*e030*/  ULDC UR4, c[0x0][0xad4] ;  /* 0x0002b50000047ab9 */ /* 0x000fc60000000800 */
[----:B------:R-:W2:Y:S04]  /*e040*/  LDL.LU R60, [R1+0x30] ;  /* 0x00003000013c7983 */ /* 0x000ea80000300800 */
[----:B------:R-:W2:Y:S04]  /*e050*/  LDL.LU R62, [R1+0x3c] ;  /* 0x00003c00013e7983 */ /* 0x000ea80000300800 */
[----:B------:R-:W2:Y:S01]  /*e060*/  LDL.LU R68, [R1+0x40] ;  /* 0x0000400001447983 */ /* 0x000ea20000300800 */
[----:B------:R-:W0:Y:S01]  /*e070*/  S2R R5, SR_SWINHI ;  /* 0x0000000000057919 */ /* 0x000e220000002f00 */
[----:B------:R-:W-:-:S02]  /*e080*/  MOV R24, R18 ;  /* 0x0000001200187202 */ /* 0x000fc40000000f00 */
[----:B0----5:R-:W-:Y:S02]  /*e090*/  MOV R25, R5 ;  /* 0x0000000500197202 */ /* 0x021fe40000000f00 */
[----:B------:R-:W-:Y:S01]  /*e0a0*/  F2FP.F16.F32.PACK_AB R14, R27, R26 ;  /* 0x0000001a1b0e723e */ /* 0x000fe200000000ff */
[----:B---3--:R-:W-:Y:S02]  /*e0b0*/  IMAD.MOV.U32 R32, RZ, RZ, RZ ;  /* 0x000000ffff207224 */ /* 0x008fe400078e00ff */
[----:B----4-:R-:W-:-:S03]  /*e0c0*/  IMAD.WIDE R10, R4, 0x2, R24 ;  /* 0x00000002040a7825 */ /* 0x010fc600078e0218 */
[----:B------:R-:W-:-:S05]  /*e0d0*/  IADD3 R61, P0, R10, 0x60, RZ ;  /* 0x000000600a3d7810 */ /* 0x000fca0007f1e0ff */
[----:B------:R-:W-:Y:S01]  /*e0e0*/  IMAD.X R5, RZ, RZ, R11, P0 ;  /* 0x000000ffff057224 */ /* 0x000fe200000e060b */
[----:B--2---:R-:W-:-:S04]  /*e0f0*/  ISETP.NE.AND P0, PT, R60, RZ, PT ;  /* 0x000000ff3c00720c */ /* 0x004fc80003f05270 */
[----:B------:R-:W-:Y:S01]  /*e100*/  SEL R67, R60, UR4, P0 ;  /* 0x000000043c437c07 */ /* 0x000fe20008000000 */
[----:B------:R-:W-:Y:S05]  /*e110*/  WARPSYNC.ALL ;  /* 0x0000000000007948 */ /* 0x000fea0003800000 */
[----:B------:R-:W-:Y:S01]  /*e120*/  BAR.SYNC.DEFER_BLOCKING 0x1, 0x180 ;  /* 0x0046000000007b1d */ /* 0x000fe20000010000 */
[C---:B------:R-:W-:Y:S02]  /*e130*/  IADD3 R13, P2, R10.reuse, 0x20, RZ ;  /* 0x000000200a0d7810 */ /* 0x040fe40007f5e0ff */
[C---:B------:R-:W-:Y:S02]  /*e140*/  IADD3 R15, P1, R10.reuse, 0x40, RZ ;  /* 0x000000400a0f7810 */ /* 0x040fe40007f3e0ff */
[----:B------:R-:W-:Y:S01]  /*e150*/  LOP3.LUT R9, R10, 0x380, RZ, 0xc0, !PT ;  /* 0x000003800a097812 */ /* 0x000fe200078ec0ff */
[----:B------:R-:W-:Y:S01]  /*e160*/  ULDC.64 UR6, c[0x0][0xc08] ;  /* 0x0003020000067ab9 */ /* 0x000fe20000000a00 */
[----:B------:R-:W-:Y:S01]  /*e170*/  LOP3.LUT R4, R13, 0x380, RZ, 0xc0, !PT ;  /* 0x000003800d047812 */ /* 0x000fe200078ec0ff */
[----:B------:R-:W-:Y:S01]  /*e180*/  ULDC.64 UR4, c[0x0][0xc00] ;  /* 0x0003000000047ab9 */ /* 0x000fe20000000a00 */
[----:B------:R-:W-:-:S02]  /*e190*/  LOP3.LUT R6, R15, 0x380, RZ, 0xc0, !PT ;  /* 0x000003800f067812 */ /* 0x000fc400078ec0ff */
[----:B------:R-:W-:Y:S02]  /*e1a0*/  LOP3.LUT R12, R61, 0x380, RZ, 0xc0, !PT ;  /* 0x000003803d0c7812 */ /* 0x000fe400078ec0ff */
[----:B------:R-:W-:Y:S02]  /*e1b0*/  SHF.R.U64 R9, R9, 0x3, RZ ;  /* 0x0000000309097819 */ /* 0x000fe400000012ff */
[----:B------:R-:W-:Y:S02]  /*e1c0*/  SHF.R.U64 R4, R4, 0x3, RZ ;  /* 0x0000000304047819 */ /* 0x000fe400000012ff */
[----:B------:R-:W-:Y:S02]  /*e1d0*/  SHF.R.U64 R6, R6, 0x3, RZ ;  /* 0x0000000306067819 */ /* 0x000fe400000012ff */
[----:B------:R-:W-:Y:S02]  /*e1e0*/  SHF.R.U64 R12, R12, 0x3, RZ ;  /* 0x000000030c0c7819 */ /* 0x000fe400000012ff */
[----:B------:R-:W-:-:S02]  /*e1f0*/  LOP3.LUT R10, R9, R10, RZ, 0x3c, !PT ;  /* 0x0000000a090a7212 */ /* 0x000fc400078e3cff */
[----:B------:R-:W-:Y:S01]  /*e200*/  LOP3.LUT R8, R4, R13, RZ, 0x3c, !PT ;  /* 0x0000000d04087212 */ /* 0x000fe200078e3cff */
[----:B------:R-:W-:Y:S01]  /*e210*/  IMAD.X R9, RZ, RZ, R11, P2 ;  /* 0x000000ffff097224 */ /* 0x000fe200010e060b */
[----:B------:R-:W-:Y:S02]  /*e220*/  LOP3.LUT R6, R6, R15, RZ, 0x3c, !PT ;  /* 0x0000000f06067212 */ /* 0x000fe400078e3cff */
[----:B------:R-:W-:Y:S02]  /*e230*/  LOP3.LUT R4, R12, R61, RZ, 0x3c, !PT ;  /* 0x0000003d0c047212 */ /* 0x000fe400078e3cff */
[-C--:B------:R-:W-:Y:S02]  /*e240*/  IADD3.X R7, RZ, R11.reuse, RZ, P1, !PT ;  /* 0x0000000bff077210 */ /* 0x080fe40000ffe4ff */
[----:B------:R-:W-:Y:S02]  /*e250*/  MOV R10, R10 ;  /* 0x0000000a000a7202 */ /* 0x000fe40000000f00 */
[----:B------:R-:W-:-:S02]  /*e260*/  F2FP.F16.F32.PACK_AB R12, R21, R20 ;  /* 0x00000014150c723e */ /* 0x000fc400000000ff */
[----:B------:R-:W-:Y:S02]  /*e270*/  F2FP.F16.F32.PACK_AB R13, R45, R44 ;  /* 0x0000002c2d0d723e */ /* 0x000fe400000000ff */
[----:B------:R-:W-:Y:S02]  /*e280*/  F2FP.F16.F32.PACK_AB R15, R47, R46 ;  /* 0x0000002e2f0f723e */ /* 0x000fe400000000ff */
[----:B------:R-:W-:Y:S02]  /*e290*/  MOV R66, R6 ;  /* 0x0000000600427202 */ /* 0x000fe40000000f00 */
[----:B------:R-:W-:Y:S01]  /*e2a0*/  MOV R64, R4 ;  /* 0x0000000400407202 */ /* 0x000fe20000000f00 */
[----:B------:R0:W-:Y:S01]  /*e2b0*/  STSM.16.M88.4 [R10], R12 ;  /* 0x0000000c0a007844 */ /* 0x0001e20000000200 */
        /* <DEDUP_REMOVED lines=8> */
[----:B0-----:R-:W-:Y:S02]  /*e340*/  F2FP.F16.F32.PACK_AB R10, R39, R38 ;  /* 0x00000026270a723e */ /* 0x001fe400000000ff */
[----:B------:R-:W-:Y:S02]  /*e350*/  F2FP.F16.F32.PACK_AB R12, R41, R40 ;  /* 0x00000028290c723e */ /* 0x000fe400000000ff */
[----:B------:R-:W-:Y:S02]  /*e360*/  F2FP.F16.F32.PACK_AB R13, R57, R56 ;  /* 0x00000038390d723e */ /* 0x000fe400000000ff */
[----:B------:R-:W-:Y:S02]  /*e370*/  F2FP.F16.F32.PACK_AB R14, R43, R42 ;  /* 0x0000002a2b0e723e */ /* 0x000fe400000000ff */
[----:B------:R-:W-:Y:S01]  /*e380*/  F2FP.F16.F32.PACK_AB R15, R119, R118 ;  /* 0x00000076770f723e */ /* 0x000fe200000000ff */
[----:B------:R-:W-:Y:S01]  /*e390*/  STSM.16.M88.4 [R65], R4 ;  /* 0x0000000441007844 */ /* 0x000fe20000000200 */
[----:B------:R-:W-:-:S03]  /*e3a0*/  ISETP.NE.U32.AND P3, PT, RZ, UR6, PT ;  /* 0x00000006ff007c0c */ /* 0x000fc6000bf65070 */
[----:B------:R0:W-:Y:S01]  /*e3b0*/  STSM.16.M88.4 [R66], R8 ;  /* 0x0000000842007844 */ /* 0x0001e20000000200 */
[----:B------:R-:W-:-:S03]  /*e3c0*/  ISETP.NE.AND.EX P3, PT, RZ, UR7, PT, P3 ;  /* 0x00000007ff007c0c */ /* 0x000fc6000bf65330 */
[----:B------:R2:W-:Y:S01]  /*e3d0*/  STSM.16.M88.4 [R64], R12 ;  /* 0x0000000c40007844 */ /* 0x0005e20000000200 */
[----:B------:R-:W-:Y:S01]  /*e3e0*/  BAR.SYNC.DEFER_BLOCKING 0x1, 0x180 ;  /* 0x0046000000007b1d */ /* 0x000fe20000010000 */
[----:B------:R-:W-:Y:S02]  /*e3f0*/  ISETP.NE.U32.AND P0, PT, RZ, UR4, PT ;  /* 0x00000004ff007c0c */ /* 0x000fe4000bf05070 */
[----:B------:R-:W-:Y:S02]  /*e400*/  IADD3 R60, P1, R62, UR4, RZ ;  /* 0x000000043e3c7c10 */ /* 0x000fe4000ff3e0ff */
[----:B------:R-:W-:Y:S02]  /*e410*/  ISETP.NE.AND.EX P0, PT, RZ, UR5, PT, P0 ;  /* 0x00000005ff007c0c */ /* 0x000fe4000bf05300 */
[----:B------:R-:W-:Y:S01]  /*e420*/  IADD3.X R61, R68, UR5, RZ, P1, !PT ;  /* 0x00000005443d7c10 */ /* 0x000fe20008ffe4ff */
[----:B0-----:R-:W0:Y:S01]  /*e430*/  LDC R8, c[0x0][0xbe8] ;  /* 0x0002fa00ff087b82 */ /* 0x001e220000000800 */
[----:B------:R-:W-:Y:S01]  /*e440*/  @P3 IADD3 R62, P1, R62, UR6, RZ ;  /* 0x000000063e3e3c10 */ /* 0x000fe2000ff3e0ff */
[----:B------:R-:W-:-:S02]  /*e450*/  ULDC UR6, c[0x0][0xa88] ;  /* 0x0002a20000067ab9 */ /* 0x000fc40000000800 */
[----:B------:R-:W-:Y:S01]  /*e460*/  IMAD.U32 R65, RZ, RZ, UR6 ;  /* 0x00000006ff417e24 */ /* 0x000fe2000f8e00ff */
[----:B------:R-:W-:-:S05]  /*e470*/  @P3 IADD3.X R63, R68, UR7, RZ, P1, !PT ;  /* 0x00000007443f3c10 */ /* 0x000fca0008ffe4ff */
[----:B------:R3:W5:Y:S04]  /*e480*/  @P0 LDG.E R32, desc[UR42][R60.64] ;  /* 0x0000002a3c200981 */ /* 0x000768000c1e1900 */
[----:B------:R3:W5:Y:S01]  /*e490*/  @P3 LDG.E R65, desc[UR42][R62.64] ;  /* 0x0000002a3e413981 */ /* 0x000762000c1e1900 */
[----:B------:R-:W-:Y:S02]  /*e4a0*/  ISETP.GT.AND P2, PT, R67, 0x1, PT ;  /* 0x000000014300780c */ /* 0x000fe40003f44270 */
[----:B------:R-:W-:-:S04]  /*e4b0*/  MOV R6, 0x9b8 ;  /* 0x000009b800067802 */ /* 0x000fc80000000f00 */
[----:B------:R-:W-:-:S04]  /*e4c0*/  SEL R6, R6, 0x978, P2 ;  /* 0x0000097806067807 */ /* 0x000fc80001000000 */
[----:B--2---:R3:W2:Y:S08]  /*e4d0*/  LDC.64 R12, c[0x0][R6+0x220] ;  /* 0x00008800060c7b82 */ /* 0x0046b00000000a00 */
[----:B------:R3:W4:Y:S08]  /*e4e0*/  LDC.64 R14, c[0x0][R6+0x218] ;  /* 0x00008600060e7b82 */ /* 0x0007300000000a00 */
[----:B------:R3:W1:Y:S01]  /*e4f0*/  LDC.64 R10, c[0x0][R6+0x228] ;  /* 0x00008a00060a7b82 */ /* 0x0006620000000a00 */
[----:B0-----:R-:W-:Y:S01]  /*e500*/  ISETP.NE.AND P1, PT, R8, 0x1, PT ;  /* 0x000000010800780c */ /* 0x001fe20003f25270 */
[----:B---3--:R-:W-:-:S12]  /*e510*/  @P3 BRA `(.L_x_13409) ;  /* 0x0000000000103947 */ /* 0x008fd80003800000 */
[----:B------:R-:W-:Y:S05]  /*e520*/  @!P0 BRA `(.L_x_13409) ;  /* 0x00000000000c8947 */ /* 0x000fea0003800000 */
[----:B------:R-:W3:Y:S04]  /*e530*/  LDG.E R4, desc[UR42][R60.64] ;  /* 0x0000002a3c047981 */ /* 0x000ee8000c1e1900 */
[----:B-----5:R-:W3:Y:S02]  /*e540*/  LDG.E R65, desc[UR42][R60.64+0x4] ;  /* 0x0000042a3c417981 */ /* 0x020ee4000c1e1900 */
[----:B---3--:R-:W-:-:S07]  /*e550*/  IMAD.IADD R65, R65, 0x1, -R4 ;  /* 0x0000000141417824 */ /* 0x008fce00078e0a04 */
.L_x_13409:
[----:B------:R-:W3:Y:S01]  /*e560*/  LDL.LU R4, [R1+0x34] ;  /* 0x0000340001047983 */ /* 0x000ee20000300800 */
[----:B------:R-:W0:Y:S03]  /*e570*/  LDC.64 R6, c[0x0][R6+0x210] ;  /* 0x0000840006067b82 */ /* 0x000e260000000a00 */
[----:B------:R-:W2:Y:S04]  /*e580*/  LDL.LU R61, [R1+0x4c] ;  /* 0x00004c00013d7983 */ /* 0x000ea80000300800 */
[----:B------:R-:W2:Y:S01]  /*e590*/  LDL R60, [R1+0x60] ;  /* 0x00006000013c7983 */ /* 0x000ea20000100800 */
[----:B------:R-:W-:Y:S01]  /*e5a0*/  ISETP.NE.U32.AND P0, PT, RZ, UR4, PT ;  /* 0x00000004ff007c0c */ /* 0x000fe2000bf05070 */
[----:B------:R-:W1:Y:S02]  /*e5b0*/  @P1 LDC R62, c[0x0][0xbec] ;  /* 0x0002fb00ff3e1b82 */ /* 0x000e640000000800 */
[----:B------:R-:W2:Y:S04]  /*e5c0*/  LDL R68, [R1+0x44] ;  /* 0x0000440001447983 */ /* 0x000ea80000100800 */
[----:B------:R-:W2:Y:S01]  /*e5d0*/  LDL R66, [R1+0x48] ;  /* 0x0000480001427983 */ /* 0x000ea20000100800 */
[----:B------:R-:W-:Y:S01]  /*e5e0*/  ISETP.NE.AND.EX P0, PT, RZ, UR5, PT, P0 ;  /* 0x00000005ff007c0c */ /* 0x000fe2000bf05300 */
[----:B------:R-:W0:Y:S01]  /*e5f0*/  @P1 LDC R69, c[0x0][0xbf0] ;  /* 0x0002fc00ff451b82 */ /* 0x000e220000000800 */
[-C--:B----4-:R-:W-:Y:S01]  /*e600*/  IMAD R63, R15, R152.reuse, RZ ;  /* 0x000000980f3f7224 */ /* 0x090fe200078e02ff */
[----:B------:R-:W4:Y:S01]  /*e610*/  LDL R73, [R1+0x5c] ;  /* 0x00005c0001497983 */ /* 0x000f220000100800 */
[----:B------:R-:W-:Y:S01]  /*e620*/  IMAD.WIDE.U32 R14, R14, R152, RZ ;  /* 0x000000980e0e7225 */ /* 0x000fe200078e00ff */
[----:B------:R-:W1:Y:S03]  /*e630*/  S2R R70, SR_TID.X ;  /* 0x0000000000467919 */ /* 0x000e660000002100 */
[----:B------:R-:W-:Y:S01]  /*e640*/  IMAD.IADD R64, R15, 0x1, R63 ;  /* 0x000000010f407824 */ /* 0x000fe200078e023f */
[----:B-1----:R-:W-:-:S04]  /*e650*/  IADD3 R75, R70, -0x80, RZ ;  /* 0xffffff80464b7810 */ /* 0x002fc80007ffe0ff */
[----:B------:R-:W-:-:S04]  /*e660*/  SHF.R.S32.HI R70, RZ, 0x1f, R75 ;  /* 0x0000001fff467819 */ /* 0x000fc8000001144b */
[----:B------:R-:W-:-:S04]  /*e670*/  LEA.HI R70, R70, R75, RZ, 0x7 ;  /* 0x0000004b46467211 */ /* 0x000fc800078f38ff */
[----:B------:R-:W-:-:S05]  /*e680*/  LOP3.LUT R70, R70, 0xffffff80, RZ, 0xc0, !PT ;  /* 0xffffff8046467812 */ /* 0x000fca00078ec0ff */
[----:B------:R-:W-:Y:S01]  /*e690*/  IMAD.IADD R70, R75, 0x1, -R70 ;  /* 0x000000014b467824 */ /* 0x000fe200078e0a46 */
[----:B---3--:R-:W-:Y:S02]  /*e6a0*/  SEL R9, R4, RZ, !P0 ;  /* 0x000000ff04097207 */ /* 0x008fe40004000000 */
[----:B------:R-:W1:Y:S01]  /*e6b0*/  LDC.64 R4, c[0x0][0xba8] ;  /* 0x0002ea00ff047b82 */ /* 0x000e620000000a00 */
[----:B--2---:R-:W-:Y:S02]  /*e6c0*/  SEL R61, R61, RZ, !P0 ;  /* 0x000000ff3d3d7207 */ /* 0x004fe40004000000 */
[----:B------:R-:W-:-:S04]  /*e6d0*/  IMAD R13, R13, R9, RZ ;  /* 0x000000090d0d7224 */ /* 0x000fc800078e02ff */
[C---:B------:R-:W-:Y:S02]  /*e6e0*/  IMAD R67, R12.reuse, R61, R13 ;  /* 0x0000003d0c437224 */ /* 0x040fe400078e020d */
[----:B------:R-:W-:-:S04]  /*e6f0*/  IMAD.WIDE.U32 R12, R12, R9, RZ ;  /* 0x000000090c0c7225 */ /* 0x000fc800078e00ff */
[----:B------:R-:W-:Y:S01]  /*e700*/  IMAD R71, R68, 0xc0, R60 ;  /* 0x000000c044477824 */ /* 0x000fe200078e023c */
[----:B------:R-:W-:Y:S02]  /*e710*/  SEL R61, R66, RZ, P2 ;  /* 0x000000ff423d7207 */ /* 0x000fe40001000000 */
[----:B-----5:R-:W-:Y:S01]  /*e720*/  IADD3 R60, P0, P3, R12, R14, R32 ;  /* 0x0000000e0c3c7210 */ /* 0x020fe20007b1e020 */
[----:B------:R-:W-:Y:S01]  /*e730*/  @P1 IMAD.HI.U32 R14, R71, R62, RZ ;  /* 0x0000003e470e1227 */ /* 0x000fe200078e00ff */
[----:B------:R-:W-:-:S03]  /*e740*/  MOV R15, R71 ;  /* 0x00000047000f7202 */ /* 0x000fc60000000f00 */
[----:B------:R-:W-:Y:S01]  /*e750*/  IMAD.IADD R67, R13, 0x1, R67 ;  /* 0x000000010d437824 */ /* 0x000fe200078e0243 */
[----:B0-----:R-:W-:Y:S01]  /*e760*/  @P1 SHF.R.U32.HI R15, RZ, R69, R14 ;  /* 0x00000045ff0f1219 */ /* 0x001fe2000001160e */
[-C--:B------:R-:W-:Y:S01]  /*e770*/  IMAD R63, R11, R61.reuse, RZ ;  /* 0x0000003d0b3f7224 */ /* 0x080fe200078e02ff */
[----:B------:R-:W-:Y:S01]  /*e780*/  SHF.R.S32.HI R11, RZ, 0x1f, R32 ;  /* 0x0000001fff0b7819 */ /* 0x000fe20000011420 */
[----:B-1----:R-:W0:Y:S01]  /*e790*/  @!P2 LDC R4, c[0x0][0xb50] ;  /* 0x0002d400ff04ab82 */ /* 0x002e220000000800 */
[----:B------:R-:W-:Y:S02]  /*e7a0*/  IMAD.WIDE.U32 R12, R10, R61, RZ ;  /* 0x0000003d0a0c7225 */ /* 0x000fe400078e00ff */
[----:B------:R-:W-:Y:S02]  /*e7b0*/  IADD3.X R61, R67, R64, R11, P0, P3 ;  /* 0x00000040433d7210 */ /* 0x000fe400007e640b */
[----:B------:R-:W-:-:S03]  /*e7c0*/  IMAD.MOV R67, RZ, RZ, -R15 ;  /* 0x000000ffff437224 */ /* 0x000fc600078e0a0f */
[----:B------:R-:W1:Y:S01]  /*e7d0*/  @!P2 LDC R5, c[0x0][0xb54] ;  /* 0x0002d500ff05ab82 */ /* 0x000e620000000800 */
[----:B------:R-:W-:Y:S01]  /*e7e0*/  IMAD.IADD R63, R13, 0x1, R63 ;  /* 0x000000010d3f7824 */ /* 0x000fe200078e023f */
[----:B------:R-:W-:Y:S02]  /*e7f0*/  IADD3 R12, P0, P3, R15, R60, R12 ;  /* 0x0000003c0f0c7210 */ /* 0x000fe40007b1e00c */
[----:B------:R-:W-:Y:S01]  /*e800*/  SHF.R.S32.HI R10, RZ, 0x1f, R15 ;  /* 0x0000001fff0a7819 */ /* 0x000fe2000001140f */
[----:B------:R-:W-:-:S03]  /*e810*/  IMAD R15, R8, R67, R71 ;  /* 0x00000043080f7224 */ /* 0x000fc600078e0247 */
[----:B------:R-:W-:Y:S01]  /*e820*/  IADD3.X R13, R10, R61, R63, P0, P3 ;  /* 0x0000003d0a0d7210 */ /* 0x000fe200007e643f */
[----:B------:R-:W-:Y:S01]  /*e830*/  IMAD R7, R7, R15, RZ ;  /* 0x0000000f07077224 */ /* 0x000fe200078e02ff */
[----:B------:R-:W-:-:S05]  /*e840*/  SHF.R.S32.HI R61, RZ, 0x1f, R15 ;  /* 0x0000001fff3d7819 */ /* 0x000fca000001140f */
[C---:B------:R-:W-:Y:S02]  /*e850*/  IMAD R61, R6.reuse, R61, R7 ;  /* 0x0000003d063d7224 */ /* 0x040fe400078e0207 */
[----:B------:R-:W-:-:S04]  /*e860*/  IMAD.WIDE.U32 R6, R6, R15, R12 ;  /* 0x0000000f06067225 */ /* 0x000fc800078e000c */
[----:B------:R-:W-:Y:S01]  /*e870*/  IMAD.IADD R7, R7, 0x1, R61 ;  /* 0x0000000107077824 */ /* 0x000fe200078e023d */
[----:B0-----:R-:W-:-:S04]  /*e880*/  LEA R10, P0, R6, R4, 0x2 ;  /* 0x00000004060a7211 */ /* 0x001fc800078010ff */
[----:B-1----:R-:W-:Y:S01]  /*e890*/  LEA.HI.X R7, R6, R5, R7, 0x2, P0 ;  /* 0x0000000506077211 */ /* 0x002fe200000f1407 */
[----:B------:R-:W-:Y:S01]  /*e8a0*/  SHFL.IDX PT, R4, R10, RZ, 0x1c1f ;  /* 0x001c1fff0a047589 */ /* 0x000fe200000e0000 */
[----:B----4-:R-:W-:-:S03]  /*e8b0*/  IMAD R60, R68, 0xc0, R73 ;  /* 0x000000c0443c7824 */ /* 0x010fc600078e0249 */
[----:B------:R-:W0:Y:S04]  /*e8c0*/  SHFL.IDX PT, R5, R7, RZ, 0x1c1f ;  /* 0x001c1fff07057589 */ /* 0x000e2800000e0000 */
[----:B------:R-:W-:Y:S04]  /*e8d0*/  SHFL.IDX PT, R12, R10, 0x1, 0x1c1f ;  /* 0x003c1f000a0c7f89 */ /* 0x000fe800000e0000 */
        /* <DEDUP_REMOVED lines=9> */
[----:B------:R-:W-:Y:S01]  /*e970*/  SHF.R.S32.HI R70, RZ, 0x1f, R72 ;  /* 0x0000001fff467819 */ /* 0x000fe20000011448 */
[----:B0-----:R-:W0:Y:S01]  /*e980*/  @P1 LDC R13, c[0x0][0xbec] ;  /* 0x0002fb00ff0d1b82 */ /* 0x001e220000000800 */
[----:B------:R-:W-:Y:S02]  /*e990*/  ULDC.64 UR4, c[0x0][0xaa0] ;  /* 0x0002a80000047ab9 */ /* 0x000fe40000000a00 */
[----:B------:R-:W-:-:S04]  /*e9a0*/  LEA.HI R70, R70, R72, RZ, 0x3 ;  /* 0x0000004846467211 */ /* 0x000fc800078f18ff */
[----:B------:R-:W-:Y:S01]  /*e9b0*/  SHF.R.S32.HI R70, RZ, 0x3, R70 ;  /* 0x00000003ff467819 */ /* 0x000fe20000011446 */
[----:B------:R-:W1:Y:S04]  /*e9c0*/  @P1 LDC R15, c[0x0][0xbf0] ;  /* 0x0002fc00ff0f1b82 */ /* 0x000e680000000800 */
[----:B------:R-:W-:-:S04]  /*e9d0*/  IMAD R3, R70, 0x40, R59 ;  /* 0x0000004046037824 */ /* 0x000fc800078e023b */
[----:B------:R-:W-:-:S03]  /*e9e0*/  IMAD.WIDE R24, R3, 0x2, R24 ;  /* 0x0000000203187825 */ /* 0x000fc600078e0218 */
[C---:B------:R-:W-:Y:S02]  /*e9f0*/  IADD3 R27, P0, R24.reuse, 0x1800, RZ ;  /* 0x00001800181b7810 */ /* 0x040fe40007f1e0ff */
[C---:B------:R-:W-:Y:S02]  /*ea00*/  IADD3 R29, P2, R24.reuse, 0x3000, RZ ;  /* 0x00003000181d7810 */ /* 0x040fe40007f5e0ff */
[----:B------:R-:W-:Y:S01]  /*ea10*/  IADD3 R37, P3, R24, 0x4800, RZ ;  /* 0x0000480018257810 */ /* 0x000fe20007f7e0ff */
[----:B------:R-:W-:Y:S01]  /*ea20*/  IMAD R11, R11, UR4, RZ ;  /* 0x000000040b0b7c24 */ /* 0x000fe2000f8e02ff */
[----:B------:R-:W-:Y:S02]  /*ea30*/  LOP3.LUT R26, R27, 0x380, RZ, 0xc0, !PT ;  /* 0x000003801b1a7812 */ /* 0x000fe400078ec0ff */
[----:B------:R-:W-:Y:S02]  /*ea40*/  LOP3.LUT R28, R29, 0x380, RZ, 0xc0, !PT ;  /* 0x000003801d1c7812 */ /* 0x000fe400078ec0ff */
[----:B------:R-:W-:-:S02]  /*ea50*/  LOP3.LUT R36, R37, 0x380, RZ, 0xc0, !PT ;  /* 0x0000038025247812 */ /* 0x000fc400078ec0ff */
[----:B------:R-:W-:Y:S01]  /*ea60*/  LOP3.LUT R5, R24, 0x380, RZ, 0xc0, !PT ;  /* 0x0000038018057812 */ /* 0x000fe200078ec0ff */
[----:B------:R-:W-:Y:S01]  /*ea70*/  IMAD R3, R32, UR5, R11 ;  /* 0x0000000520037c24 */ /* 0x000fe2000f8e020b */
[----:B------:R-:W-:Y:S02]  /*ea80*/  SHF.R.U64 R26, R26, 0x3, RZ ;  /* 0x000000031a1a7819 */ /* 0x000fe400000012ff */
[----:B------:R-:W-:Y:S02]  /*ea90*/  SHF.R.U64 R28, R28, 0x3, RZ ;  /* 0x000000031c1c7819 */ /* 0x000fe400000012ff */
[----:B------:R-:W-:Y:S02]  /*eaa0*/  SHF.R.U64 R36, R36, 0x3, RZ ;  /* 0x0000000324247819 */ /* 0x000fe400000012ff */
        /* <DEDUP_REMOVED lines=9> */
[----:B------:R-:W-:Y:S01]  /*eb40*/  IMAD.MOV.U32 R5, RZ, RZ, R25 ;  /* 0x000000ffff057224 */ /* 0x000fe200078e0019 */
[----:B------:R-:W-:Y:S01]  /*eb50*/  IADD3.X R27, RZ, R25, RZ, P0, !PT ;  /* 0x00000019ff1b7210 */ /* 0x000fe200007fe4ff */
[----:B------:R-:W-:Y:S01]  /*eb60*/  IMAD R0, R74, 0x30, R70 ;  /* 0x000000304a007824 */ /* 0x000fe200078e0246 */
[----:B------:R-:W-:Y:S01]  /*eb70*/  IADD3 R11, R11, R3, RZ ;  /* 0x000000030b0b7210 */ /* 0x000fe20007ffe0ff */
[----:B------:R-:W5:Y:S01]  /*eb80*/  LD.E.128 R28, desc[UR42][R28.64] ;  /* 0x0000002a1c1c7980 */ /* 0x000f62000c101d00 */
[----:B------:R-:W-:-:S03]  /*eb90*/  SHF.R.S32.HI R12, RZ, 0x1f, R9 ;  /* 0x0000001fff0c7819 */ /* 0x000fc60000011409 */
[----:B------:R-:W5:Y:S01]  /*eba0*/  LD.E.128 R4, desc[UR42][R4.64] ;  /* 0x0000002a04047980 */ /* 0x000f62000c101d00 */
[----:B------:R-:W-:-:S03]  /*ebb0*/  IMAD.WIDE.U32 R10, R152, UR4, R10 ;  /* 0x00000004980a7c25 */ /* 0x000fc6000f8e000a */
[----:B------:R-:W5:Y:S01]  /*ebc0*/  LD.E.128 R24, desc[UR42][R26.64] ;  /* 0x0000002a1a187980 */ /* 0x000f62000c101d00 */
[----:B------:R-:W-:-:S03]  /*ebd0*/  IMAD R14, R68, 0xc0, R0 ;  /* 0x000000c0440e7824 */ /* 0x000fc600078e0200 */
        /* <DEDUP_REMOVED lines=15> */
[----:B------:R-:W-:Y:S01]  /*ecd0*/  IADD3 R0, R18, 0x16820, RZ ;  /* 0x0001682012007810 */ /* 0x000fe20007ffe0ff */
[----:B------:R-:W-:Y:S02]  /*ece0*/  ULDC.64 UR4, c[0x0][0xae0] ;  /* 0x0002b80000047ab9 */ /* 0x000fe40000000a00 */
[----:B------:R-:W-:Y:S01]  /*ecf0*/  IMAD.IADD R11, R11, 0x1, R13 ;  /* 0x000000010b0b7824 */ /* 0x000fe200078e020d */
[--C-:B------:R-:W-:Y:S01]  /*ed00*/  SHF.R.S32.HI R9, RZ, 0x1f, R3.reuse ;  /* 0x0000001fff097819 */ /* 0x100fe20000011403 */
[----:B------:R-:W-:Y:S01]  /*ed10*/  IMAD.MOV R13, RZ, RZ, -R3 ;  /* 0x000000ffff0d7224 */ /* 0x000fe200078e0a03 */
[----:B------:R-:W-:-:S03]  /*ed20*/  PRMT R0, RZ, 0x654, R0 ;  /* 0x00000654ff007816 */ /* 0x000fc60000000000 */
[----:B------:R-:W-:Y:S01]  /*ed30*/  IMAD R13, R8, R13, R14 ;  /* 0x0000000d080d7224 */ /* 0x000fe200078e020e */
[----:B--2---:R0:W-:Y:S01]  /*ed40*/  SYNCS.ARRIVE.TRANS64.RED.A1T0 RZ, [R0+URZ], RZ ;  /* 0x000000ff00ff79a7 */ /* 0x0041e2000810043f */
[----:B------:R-:W-:Y:S02]  /*ed50*/  IMAD R12, R9, UR4, RZ ;  /* 0x00000004090c7c24 */ /* 0x000fe4000f8e02ff */
[----:B------:R-:W-:-:S04]  /*ed60*/  IMAD.WIDE.U32 R8, R3, UR4, R10 ;  /* 0x0000000403087c25 */ /* 0x000fc8000f8e000a */
[----:B------:R-:W-:Y:S01]  /*ed70*/  IMAD R15, R3, UR5, R12 ;  /* 0x00000005030f7c24 */ /* 0x000fe2000f8e020c */
[----:B0-----:R-:W-:Y:S01]  /*ed80*/  SHF.R.S32.HI R0, RZ, 0x1f, R13 ;  /* 0x0000001fff007819 */ /* 0x001fe2000001140d */
        /* <DEDUP_REMOVED lines=11> */
[----:B------:R-:W0:Y:S01]  /*ee40*/  SHFL.IDX PT, R3, R40, RZ, 0x181f ;  /* 0x00181fff28037589 */ /* 0x000e2200000e0000 */
[----:B------:R-:W-:Y:S01]  /*ee50*/  ULDC UR4, c[0x0][0xac8] ;  /* 0x0002b20000047ab9 */ /* 0x000fe20000000800 */
[----:B------:R-:W-:Y:S01]  /*ee60*/  IMAD R42, R68, 0xc0, R70 ;  /* 0x000000c0442a7824 */ /* 0x000fe200078e0246 */
[----:B------:R-:W-:Y:S01]  /*ee70*/  ISETP.GE.AND P0, PT, R59, UR4, PT ;  /* 0x000000043b007c0c */ /* 0x000fe2000bf06270 */
[----:B------:R-:W1:Y:S02]  /*ee80*/  SHFL.IDX PT, R9, R40, 0x1, 0x181f ;  /* 0x00381f0028097f89 */ /* 0x000e6400000e0000 */
[C---:B------:R-:W-:Y:S01]  /*ee90*/  VIADD R12, R42.reuse, 0x30 ;  /* 0x000000302a0c7836 */ /* 0x040fe20000000000 */
[CC--:B------:R-:W-:Y:S01]  /*eea0*/  ISETP.GE.OR P2, PT, R42.reuse, R61.reuse, P0 ;  /* 0x0000003d2a00720c */ /* 0x0c0fe20000746670 */
[----:B------:R-:W2:Y:S01]  /*eeb0*/  SHFL.IDX PT, R0, R41, RZ, 0x181f ;  /* 0x00181fff29007589 */ /* 0x000ea200000e0000 */
[----:B------:R-:W-:Y:S02]  /*eec0*/  IADD3 R20, R42, 0x60, RZ ;  /* 0x000000602a147810 */ /* 0x000fe40007ffe0ff */
[-C--:B------:R-:W-:Y:S01]  /*eed0*/  ISETP.GE.OR P3, PT, R12, R61.reuse, P0 ;  /* 0x0000003d0c00720c */ /* 0x080fe20000766670 */
[----:B------:R-:W3:Y:S01]  /*eee0*/  SHFL.IDX PT, R14, R40, 0x2, 0x181f ;  /* 0x00581f00280e7f89 */ /* 0x000ee200000e0000 */
[----:B------:R-:W-:-:S03]  /*eef0*/  ISETP.GE.OR P4, PT, R20, R61, P0 ;  /* 0x0000003d1400720c */ /* 0x000fc60000786670 */
[----:B------:R-:W4:Y:S04]  /*ef00*/  SHFL.IDX PT, R8, R41, 0x1, 0x181f ;  /* 0x00381f0029087f89 */ /* 0x000f2800000e0000 */
[----:B------:R-:W4:Y:S01]  /*ef10*/  SHFL.IDX PT, R10, R41, 0x2, 0x181f ;  /* 0x00581f00290a7f89 */ /* 0x000f2200000e0000 */
[----:B0-----:R-:W-:-:S03]  /*ef20*/  @!P2 LEA R32, P5, R59, R3, 0x1 ;  /* 0x000000033b20a211 */ /* 0x001fc600078a08ff */
[C---:B-1----:R-:W-:Y:S02]  /*ef30*/  @!P3 LEA R20, P1, R59.reuse, R9, 0x1 ;  /* 0x000000093b14b211 */ /* 0x042fe400078208ff */
[C-C-:B--2---:R-:W-:Y:S02]  /*ef40*/  @!P2 LEA.HI.X R3, R59.reuse, R0, R58.reuse, 0x1, P5 ;  /* 0x000000003b03a211 */ /* 0x144fe400028f0c3a */
[----:B------:R-:W0:Y:S01]  /*ef50*/  SHFL.IDX PT, R0, R41, 0x3, 0x181f ;  /* 0x00781f0029007f89 */ /* 0x000e2200000e0000 */
[C---:B---3--:R-:W-:Y:S02]  /*ef60*/  @!P4 LEA R43, P5, R59.reuse, R14, 0x1 ;  /* 0x0000000e3b2bc211 */ /* 0x048fe400078a08ff */
[----:B------:R-:W-:Y:S01]  /*ef70*/  @!P2 IMAD.MOV.U32 R9, RZ, RZ, R3 ;  /* 0x000000ffff09a224 */ /* 0x000fe200078e0003 */
[----:B------:R-:W1:Y:S01]  /*ef80*/  SHFL.IDX PT, R14, R40, 0x3, 0x181f ;  /* 0x00781f00280e7f89 */ /* 0x000e6200000e0000 */
[C---:B----4-:R-:W-:Y:S01]  /*ef90*/  @!P3 LEA.HI.X R21, R59.reuse, R8, R58, 0x1, P1 ;  /* 0x000000083b15b211 */ /* 0x050fe200008f0c3a */
[----:B------:R-:W-:Y:S01]  /*efa0*/  @!P2 IMAD.MOV.U32 R8, RZ, RZ, R32 ;  /* 0x000000ffff08a224 */ /* 0x000fe200078e0020 */
[----:B------:R-:W-:-:S04]  /*efb0*/  @!P4 LEA.HI.X R10, R59, R10, R58, 0x1, P5 ;  /* 0x0000000a3b0ac211 */ /* 0x000fc800028f0c3a */
[----:B-----5:R2:W-:Y:S04]  /*efc0*/  @!P2 ST.E.128 desc[UR42][R8.64], R4 ;  /* 0x000000040800a985 */ /* 0x0205e8000c101d2a */
[----:B------:R3:W-:Y:S01]  /*efd0*/  @!P3 ST.E.128 desc[UR42][R20.64], R24 ;  /* 0x000000181400b985 */ /* 0x0007e2000c101d2a */
[----:B--2---:R-:W-:Y:S01]  /*efe0*/  @!P4 IMAD.MOV.U32 R4, RZ, RZ, R43 ;  /* 0x000000ffff04c224 */ /* 0x004fe200078e002b */
[----:B------:R-:W-:-:S05]  /*eff0*/  @!P4 MOV R5, R10 ;  /* 0x0000000a0005c202 */ /* 0x000fca0000000f00 */
[----:B01----:R3:W-:Y:S02]  /*f000*/  @!P4 ST.E.128 desc[UR42][R4.64], R28 ;  /* 0x0000001c0400c985 */ /* 0x0037e4000c101d2a */
.L_x_13589:
[----:B------:R-:W-:-:S05]  /*f010*/  VIADD R42, R42, 0x90 ;  /* 0x000000902a2a7836 */ /* 0x000fca0000000000 */
[----:B------:R-:W-:-:S13]  /*f020*/  ISETP.GE.OR P0, PT, R42, R61, P0 ;  /* 0x0000003d2a00720c */ /* 0x000fda0000706670 */
[----:B------:R-:W-:Y:S05]  /*f030*/  @P0 BRA `(.L_x_13412) ;  /* 0x0000001000dc0947 */ /* 0x000fea0003800000 */
[----:B------:R-:W-:-:S04]  /*f040*/  LEA R14, P0, R59, R14, 0x1 ;  /* 0x0000000e3b0e7211 */ /* 0x000fc800078008ff */
[----:B------:R-:W-:-:S05]  /*f050*/  LEA.HI.X R15, R59, R0, R58, 0x1, P0 ;  /* 0x000000003b0f7211 */ /* 0x000fca00000f0c3a */
[----:B------:R4:W-:Y:S01]  /*f060*/  ST.E.128 desc[UR42][R14.64], R36 ;  /* 0x000000240e007985 */ /* 0x0009e2000c101d2a */
[----:B------:R-:W-:Y:S05]  /*f070*/  BRA `(.L_x_13412) ;  /* 0x0000001000cc7947 */ /* 0x000fea0003800000 */
.L_x_13410:
[----:B------:R-:W2:Y:S01]  /*f080*/  LDL R74, [R1+0x28] ;  /* 0x00002800014a7983 */ /* 0x000ea20000100800 */
[----:B------:R-:W1:Y:S01]  /*f090*/  @P1 LDC R10, c[0x0][0xbec] ;  /* 0x0002fb00ff0a1b82 */ /* 0x000e620000000800 */
[----:B------:R-:W-:Y:S01]  /*f0a0*/  ULDC.64 UR4, c[0x0][0xb08] ;  /* 0x0002c20000047ab9 */ /* 0x000fe20000000a00 */
[----:B0-----:R-:W-:Y:S01]  /*f0b0*/  SHF.R.S32.HI R0, RZ, 0x1f, R9 ;  /* 0x0000001fff007819 */ /* 0x001fe20000011409 */
[----:B------:R-:W-:Y:S01]  /*f0c0*/  IMAD R11, R11, UR4, RZ ;  /* 0x000000040b0b7c24 */ /* 0x000fe2000f8e02ff */
[----:B------:R-:W-:Y:S01]  /*f0d0*/  ULDC.64 UR6, c[0x0][0xb30] ;  /* 0x0002cc0000067ab9 */ /* 0x000fe20000000a00 */
[----:B------:R-:W-:-:S03]  /*f0e0*/  IMAD.WIDE.U32 R4, R32, UR4, RZ ;  /* 0x0000000420047c25 */ /* 0x000fc6000f8e00ff */
[----:B------:R-:W0:Y:S01]  /*f0f0*/  @P1 LDC R13, c[0x0][0xbf0] ;  /* 0x0002fc00ff0d1b82 */ /* 0x000e220000000800 */
[----:B------:R-:W-:Y:S01]  /*f100*/  IMAD R11, R32, UR5, R11 ;  /* 0x00000005200b7c24 */ /* 0x000fe2000f8e020b */
[----:B------:R-:W-:Y:S01]  /*f110*/  ULDC.64 UR4, c[0x0][0xb38] ;  /* 0x0002ce0000047ab9 */ /* 0x000fe20000000a00 */
[----:B------:R-:W-:Y:S02]  /*f120*/  IMAD.MOV.U32 R3, RZ, RZ, R71 ;  /* 0x000000ffff037224 */ /* 0x000fe400078e0047 */
[----:B------:R-:W-:Y:S02]  /*f130*/  IMAD.IADD R5, R5, 0x1, R11 ;  /* 0x0000000105057824 */ /* 0x000fe400078e020b */
[----:B------:R-:W-:-:S04]  /*f140*/  IMAD.WIDE.U32 R4, R152, UR4, R4 ;  /* 0x0000000498047c25 */ /* 0x000fc8000f8e0004 */
[----:B------:R-:W-:Y:S01]  /*f150*/  IMAD R5, R152, UR5, R5 ;  /* 0x0000000598057c24 */ /* 0x000fe2000f8e0205 */
[----:B------:R-:W-:Y:S02]  /*f160*/  ULDC.64 UR4, c[0x0][0xb40] ;  /* 0x0002d00000047ab9 */ /* 0x000fe40000000a00 */
[----:B------:R-:W-:Y:S02]  /*f170*/  IMAD R0, R0, UR4, RZ ;  /* 0x0000000400007c24 */ /* 0x000fe4000f8e02ff */
[----:B-1----:R-:W-:-:S04]  /*f180*/  @P1 IMAD.HI.U32 R10, R71, R10, RZ ;  /* 0x0000000a470a1227 */ /* 0x002fc800078e00ff */
[C---:B------:R-:W-:Y:S02]  /*f190*/  IMAD R7, R9.reuse, UR5, R0 ;  /* 0x0000000509077c24 */ /* 0x040fe4000f8e0200 */
[----:B------:R-:W-:Y:S01]  /*f1a0*/  IMAD.WIDE.U32 R4, R9, UR4, R4 ;  /* 0x0000000409047c25 */ /* 0x000fe2000f8e0004 */
[----:B0-----:R-:W-:Y:S01]  /*f1b0*/  @P1 SHF.R.U32.HI R3, RZ, R13, R10 ;  /* 0x0000000dff031219 */ /* 0x001fe2000001160a */
[----:B------:R-:W-:-:S03]  /*f1c0*/  ULDC.64 UR4, c[0x0][0xb48] ;  /* 0x0002d20000047ab9 */ /* 0x000fc60000000a00 */
[----:B------:R-:W-:Y:S01]  /*f1d0*/  IADD3 R5, R5, R7, RZ ;  /* 0x0000000705057210 */ /* 0x000fe20007ffe0ff */
[--C-:B------:R-:W-:Y:S01]  /*f1e0*/  IMAD.MOV R7, RZ, RZ, -R3.reuse ;  /* 0x000000ffff077224 */ /* 0x100fe200078e0a03 */
[----:B------:R-:W-:Y:S01]  /*f1f0*/  SHF.R.S32.HI R0, RZ, 0x1f, R3 ;  /* 0x0000001fff007819 */ /* 0x000fe20000011403 */
        /* <DEDUP_REMOVED lines=8> */
[----:B------:R-:W-:Y:S02]  /*f280*/  VIADD R3, R18, 0x16820 ;  /* 0x0001682012037836 */ /* 0x000fe40000000000 */
[----:B------:R-:W-:Y:S02]  /*f290*/  IMAD R0, R0, UR4, RZ ;  /* 0x0000000400007c24 */ /* 0x000fe4000f8e02ff */
[----:B------:R-:W-:Y:S01]  /*f2a0*/  IMAD.IADD R5, R5, 0x1, R9 ;  /* 0x0000000105057824 */ /* 0x000fe200078e0209 */
[----:B------:R-:W-:Y:S01]  /*f2b0*/  PRMT R8, RZ, 0x654, R3 ;  /* 0x00000654ff087816 */ /* 0x000fe20000000003 */
[C---:B------:R-:W-:Y:S02]  /*f2c0*/  IMAD R3, R7.reuse, UR5, R0 ;  /* 0x0000000507037c24 */ /* 0x040fe4000f8e0200 */
[----:B------:R-:W-:Y:S01]  /*f2d0*/  IMAD.WIDE.U32 R4, R7, UR4, R4 ;  /* 0x0000000407047c25 */ /* 0x000fe2000f8e0004 */
[----:B------:R-:W-:Y:S01]  /*f2e0*/  ULDC.64 UR4, c[0x0][0xb00] ;  /* 0x0002c00000047ab9 */ /* 0x000fe20000000a00 */
[----:B------:R0:W-:Y:S03]  /*f2f0*/  SYNCS.ARRIVE.TRANS64.RED.A1T0 RZ, [R8+URZ], RZ ;  /* 0x000000ff08ff79a7 */ /* 0x0001e6000810043f */
[----:B------:R-:W-:-:S02]  /*f300*/  IADD3 R3, R5, R3, RZ ;  /* 0x0000000305037210 */ /* 0x000fc40007ffe0ff */
[----:B------:R-:W-:Y:S01]  /*f310*/  LEA R0, P0, R4, UR4, 0x2 ;  /* 0x0000000404007c11 */ /* 0x000fe2000f8010ff */
[----:B------:R-:W-:-:S03]  /*f320*/  UMOV UR4, 0xffffffff ;  /* 0xffffffff00047882 */ /* 0x000fc60000000000 */
[----:B------:R-:W-:Y:S01]  /*f330*/  LEA.HI.X R4, R4, UR5, R3, 0x2, P0 ;  /* 0x0000000504047c11 */ /* 0x000fe200080f1403 */
[C---:B--2---:R-:W-:Y:S01]  /*f340*/  VIADD R7, R74.reuse, 0x8 ;  /* 0x000000084a077836 */ /* 0x044fe20000000000 */
[C---:B------:R-:W-:Y:S01]  /*f350*/  IADD3 R66, R74.reuse, 0x20, RZ ;  /* 0x000000204a427810 */ /* 0x040fe20007ffe0ff */
[C---:B------:R-:W-:Y:S02]  /*f360*/  VIADD R62, R74.reuse, 0x10 ;  /* 0x000000104a3e7836 */ /* 0x040fe40000000000 */
        /* <DEDUP_REMOVED lines=9> */
[----:B------:R-:W-:Y:S02]  /*f400*/  SHF.R.S32.HI R71, RZ, 0x1f, R70 ;  /* 0x0000001fff477819 */ /* 0x000fe40000011446 */
[----:B------:R-:W-:Y:S01]  /*f410*/  SHF.R.S32.HI R73, RZ, 0x1f, R72 ;  /* 0x0000001fff497819 */ /* 0x000fe20000011448 */
[----:B0-----:R-:W-:Y:S06]  /*f420*/  BRA.DIV UR4, `(.L_x_13413) ;  /* 0x0000009204807947 */ /* 0x001fec000b800000 */
[----:B------:R0:W1:Y:S04]  /*f430*/  SHFL.IDX PT, R3, R4, RZ, 0x1c1f ;  /* 0x001c1fff04037589 */ /* 0x00006800000e0000 */
[----:B------:R0:W2:Y:S02]  /*f440*/  SHFL.IDX PT, R14, R0, RZ, 0x1c1f ;  /* 0x001c1fff000e7589 */ /* 0x0000a400000e0000 */
.L_x_13592:
        /* <DEDUP_REMOVED lines=8> */
[-C--:B-1----:R-:W-:Y:S02]  /*f4d0*/  @!P3 MOV R15, R3.reuse ;  /* 0x00000003000fb202 */ /* 0x082fe40000000f00 */
[CC--:B--2---:R-:W-:Y:S02]  /*f4e0*/  @!P1 LEA R10, P5, R7.reuse, R14.reuse, 0x2 ;  /* 0x0000000e070a9211 */ /* 0x0c4fe400078a10ff */
[----:B------:R-:W-:Y:S01]  /*f4f0*/  @!P0 LEA R12, P2, R62, R14, 0x2 ;  /* 0x0000000e3e0c8211 */ /* 0x000fe200078410ff */
[----:B------:R-:W-:Y:S01]  /*f500*/  @!P3 IMAD.WIDE R8, R74, 0x4, R14 ;  /* 0x000000044a08b825 */ /* 0x000fe200078e020e */
[-C--:B------:R-:W-:Y:S02]  /*f510*/  @!P1 LEA.HI.X R11, R7, R3.reuse, R32, 0x2, P5 ;  /* 0x00000003070b9211 */ /* 0x080fe400028f1420 */
[----:B------:R-:W-:Y:S02]  /*f520*/  @!P0 LEA.HI.X R13, R62, R3, R63, 0x2, P2 ;  /* 0x000000033e0d8211 */ /* 0x000fe400010f143f */
[----:B------:R1:W-:Y:S01]  /*f530*/  @!P3 ST.E.64 desc[UR42][R8.64], R20 ;  /* 0x000000140800b985 */ /* 0x0003e2000c101b2a */
[----:B------:R-:W-:-:S02]  /*f540*/  ISETP.GE.AND P3, PT, R66, UR4, PT ;  /* 0x0000000442007c0c */ /* 0x000fc4000bf66270 */
[----:B------:R-:W-:Y:S01]  /*f550*/  ISETP.GE.AND P2, PT, R68, UR4, PT ;  /* 0x0000000444007c0c */ /* 0x000fe2000bf46270 */
[----:B------:R2:W-:Y:S01]  /*f560*/  @!P1 ST.E.64 desc[UR42][R10.64], R26 ;  /* 0x0000001a0a009985 */ /* 0x0005e2000c101b2a */
[----:B------:R-:W-:Y:S02]  /*f570*/  @!P4 LEA R24, P5, R64, R14, 0x2 ;  /* 0x0000000e4018c211 */ /* 0x000fe400078a10ff */
[----:B------:R-:W-:Y:S01]  /*f580*/  ISETP.GE.AND P1, PT, R70, UR4, PT ;  /* 0x0000000446007c0c */ /* 0x000fe2000bf26270 */
[----:B------:R3:W-:Y:S01]  /*f590*/  @!P0 ST.E.64 desc[UR42][R12.64], R28 ;  /* 0x0000001c0c008985 */ /* 0x0007e2000c101b2a */
[----:B------:R-:W-:Y:S02]  /*f5a0*/  ISETP.GE.AND P0, PT, R72, UR4, PT ;  /* 0x0000000448007c0c */ /* 0x000fe4000bf06270 */
[----:B------:R-:W-:-:S03]  /*f5b0*/  @!P4 LEA.HI.X R25, R64, R3, R65, 0x2, P5 ;  /* 0x000000034019c211 */ /* 0x000fc600028f1441 */
[-C--:B------:R-:W-:Y:S02]  /*f5c0*/  @!P3 LEA R58, P5, R66, R14.reuse, 0x2 ;  /* 0x0000000e423ab211 */ /* 0x080fe400078a10ff */
[----:B------:R3:W-:Y:S01]  /*f5d0*/  @!P4 ST.E.64 desc[UR42][R24.64], R30 ;  /* 0x0000001e1800c985 */ /* 0x0007e2000c101b2a */
[-C--:B-1----:R-:W-:Y:S02]  /*f5e0*/  @!P2 LEA R8, P4, R68, R14.reuse, 0x2 ;  /* 0x0000000e4408a211 */ /* 0x082fe400078810ff */
[-C--:B------:R-:W-:Y:S02]  /*f5f0*/  @!P3 LEA.HI.X R59, R66, R3.reuse, R67, 0x2, P5 ;  /* 0x00000003423bb211 */ /* 0x080fe400028f1443 */
[-C--:B--2---:R-:W-:Y:S02]  /*f600*/  @!P1 LEA R10, P5, R70, R14.reuse, 0x2 ;  /* 0x0000000e460a9211 */ /* 0x084fe400078a10ff */
[----:B------:R-:W-:Y:S01]  /*f610*/  @!P2 LEA.HI.X R9, R68, R3, R69, 0x2, P4 ;  /* 0x000000034409a211 */ /* 0x000fe200020f1445 */
[----:B------:R3:W-:Y:S01]  /*f620*/  @!P3 ST.E.64 desc[UR42][R58.64], R36 ;  /* 0x000000243a00b985 */ /* 0x0007e2000c101b2a */
[----:B------:R-:W-:-:S02]  /*f630*/  @!P0 LEA R14, P4, R72, R14, 0x2 ;  /* 0x0000000e480e8211 */ /* 0x000fc400078810ff */
[-C--:B------:R-:W-:Y:S01]  /*f640*/  @!P1 LEA.HI.X R11, R70, R3.reuse, R71, 0x2, P5 ;  /* 0x00000003460b9211 */ /* 0x080fe200028f1447 */
[----:B------:R3:W-:Y:S01]  /*f650*/  @!P2 ST.E.64 desc[UR42][R8.64], R38 ;  /* 0x000000260800a985 */ /* 0x0007e2000c101b2a */
[----:B------:R-:W-:-:S03]  /*f660*/  @!P0 LEA.HI.X R15, R72, R3, R73, 0x2, P4 ;  /* 0x00000003480f8211 */ /* 0x000fc600020f1449 */
[----:B------:R3:W-:Y:S04]  /*f670*/  @!P1 ST.E.64 desc[UR42][R10.64], R40 ;  /* 0x000000280a009985 */ /* 0x0007e8000c101b2a */
[----:B------:R3:W-:Y:S02]  /*f680*/  @!P0 ST.E.64 desc[UR42][R14.64], R42 ;  /* 0x0000002a0e008985 */ /* 0x0007e4000c101b2a */
.L_x_13415:
[----:B------:R-:W-:Y:S05]  /*f690*/  BSYNC B1 ;  /* 0x0000000000017941 */ /* 0x000fea0003800000 */
.L_x_13414:
[----:B------:R-:W-:-:S03]  /*f6a0*/  UMOV UR4, 0xffffffff ;  /* 0xffffffff00047882 */ /* 0x000fc60000000000 */
[----:B------:R-:W-:Y:S05]  /*f6b0*/  BRA.DIV UR4, `(.L_x_13416) ;  /* 0x0000009204107947 */ /* 0x000fea000b800000 */
[----:B-1----:R1:W4:Y:S04]  /*f6c0*/  SHFL.IDX PT, R3, R4, 0x1, 0x1c1f ;  /* 0x003c1f0004037f89 */ /* 0x00232800000e0000 */
[----:B--23--:R1:W2:Y:S02]  /*f6d0*/  SHFL.IDX PT, R14, R0, 0x1, 0x1c1f ;  /* 0x003c1f00000e7f89 */ /* 0x00c2a400000e0000 */
.L_x_13596:
[----:B------:R-:W-:-:S13]  /*f6e0*/  ISETP.GE.AND P0, PT, R6, R61, PT ;  /* 0x0000003d0600720c */ /* 0x000fda0003f06270 */
[----:B------:R-:W-:Y:S05]  /*f6f0*/  @P0 BRA `(.L_x_13412) ;  /* 0x0000000c002c0947 */ /* 0x000fea0003800000 */
[----:B------:R-:W-:Y:S02]  /*f700*/  ULDC UR4, c[0x0][0xac8] ;  /* 0x0002b20000047ab9 */ /* 0x000fe40000000800 */
[----:B------:R-:W-:Y:S02]  /*f710*/  ISETP.GE.AND P4, PT, R74, UR4, PT ;  /* 0x000000044a007c0c */ /* 0x000fe4000bf86270 */
[----:B------:R-:W-:Y:S02]  /*f720*/  ISETP.GE.AND P5, PT, R7, UR4, PT ;  /* 0x0000000407007c0c */ /* 0x000fe4000bfa6270 */
[----:B------:R-:W-:Y:S02]  /*f730*/  ISETP.GE.AND P0, PT, R62, UR4, PT ;  /* 0x000000043e007c0c */ /* 0x000fe4000bf06270 */
[----:B------:R-:W-:Y:S02]  /*f740*/  ISETP.GE.AND P1, PT, R64, UR4, PT ;  /* 0x0000000440007c0c */ /* 0x000fe4000bf26270 */
[----:B------:R-:W-:-:S05]  /*f750*/  ISETP.GE.AND P2, PT, R66, UR4, PT ;  /* 0x0000000442007c0c */ /* 0x000fca000bf46270 */
[----:B----4-:R-:W-:Y:S02]  /*f760*/  @!P4 IMAD.MOV.U32 R15, RZ, RZ, R3 ;  /* 0x000000ffff0fc224 */ /* 0x010fe400078e0003 */
[----:B--2---:R-:W-:Y:S01]  /*f770*/  @!P5 LEA R6, P3, R7, R14, 0x2 ;  /* 0x0000000e0706d211 */ /* 0x004fe200078610ff */
[----:B01----:R-:W-:-:S03]  /*f780*/  @!P4 IMAD.WIDE R4, R74, 0x4, R14 ;  /* 0x000000044a04c825 */ /* 0x003fc600078e020e */
[----:B------:R-:W-:Y:S02]  /*f790*/  @!P5 LEA.HI.X R7, R7, R3, R32, 0x2, P3 ;  /* 0x000000030707d211 */ /* 0x000fe400018f1420 */
[----:B------:R-:W-:Y:S01]  /*f7a0*/  ISETP.GE.AND P3, PT, R68, UR4, PT ;  /* 0x0000000444007c0c */ /* 0x000fe2000bf66270 */
[----:B------:R0:W-:Y:S01]  /*f7b0*/  @!P4 ST.E.64 desc[UR42][R4.64], R44 ;  /* 0x0000002c0400c985 */ /* 0x0001e2000c101b2a */
[----:B------:R-:W-:-:S03]  /*f7c0*/  @!P0 LEA R8, P4, R62, R14, 0x2 ;  /* 0x0000000e3e088211 */ /* 0x000fc600078810ff */
[----:B------:R1:W-:Y:S01]  /*f7d0*/  @!P5 ST.E.64 desc[UR42][R6.64], R46 ;  /* 0x0000002e0600d985 */ /* 0x0003e2000c101b2a */
[-C--:B------:R-:W-:Y:S02]  /*f7e0*/  @!P1 LEA R10, P5, R64, R14.reuse, 0x2 ;  /* 0x0000000e400a9211 */ /* 0x080fe400078a10ff */
        /* <DEDUP_REMOVED lines=8> */
[----:B------:R-:W-:-:S03]  /*f870*/  @!P3 LEA R20, P5, R68, R14, 0x2 ;  /* 0x0000000e4414b211 */ /* 0x000fc600078a10ff */
[----:B------:R1:W-:Y:S01]  /*f880*/  @!P2 ST.E.64 desc[UR42][R12.64], R52 ;  /* 0x000000340c00a985 */ /* 0x0003e2000c101b2a */
[----:B------:R-:W-:Y:S02]  /*f890*/  @!P3 LEA.HI.X R21, R68, R3, R69, 0x2, P5 ;  /* 0x000000034415b211 */ /* 0x000fe400028f1445 */
[----:B0-----:R-:W-:-:S03]  /*f8a0*/  @!P4 LEA R4, P5, R70, R14, 0x2 ;  /* 0x0000000e4604c211 */ /* 0x001fc600078a10ff */
[----:B------:R1:W-:Y:S01]  /*f8b0*/  @!P3 ST.E.64 desc[UR42][R20.64], R54 ;  /* 0x000000361400b985 */ /* 0x0003e2000c101b2a */
[----:B------:R-:W-:-:S05]  /*f8c0*/  @!P4 LEA.HI.X R5, R70, R3, R71, 0x2, P5 ;  /* 0x000000034605c211 */ /* 0x000fca00028f1447 */
[----:B------:R1:W-:Y:S01]  /*f8d0*/  @!P4 ST.E.64 desc[UR42][R4.64], R56 ;  /* 0x000000380400c985 */ /* 0x0003e2000c101b2a */
[----:B------:R-:W-:Y:S05]  /*f8e0*/  @P0 BRA `(.L_x_13412) ;  /* 0x0000000800b00947 */ /* 0x000fea0003800000 */
[----:B------:R-:W-:-:S04]  /*f8f0*/  LEA R14, P0, R72, R14, 0x2 ;  /* 0x0000000e480e7211 */ /* 0x000fc800078010ff */
[----:B------:R-:W-:-:S05]  /*f900*/  LEA.HI.X R15, R72, R3, R73, 0x2, P0 ;  /* 0x00000003480f7211 */ /* 0x000fca00000f1449 */
[----:B------:R0:W-:Y:S01]  /*f910*/  ST.E.64 desc[UR42][R14.64], R118 ;  /* 0x000000760e007985 */ /* 0x0001e2000c101b2a */
[----:B------:R-:W-:Y:S05]  /*f920*/  BRA `(.L_x_13412) ;  /* 0x0000000800a07947 */ /* 0x000fea0003800000 */
.L_x_13408:
[----:B0-----:R-:W4:Y:S01]  /*f930*/  LDL.LU R6, [R1+0x3c] ;  /* 0x00003c0001067983 */ /* 0x001f220000300800 */
[----:B------:R-:W-:Y:S01]  /*f940*/  ULDC.64 UR6, c[0x0][0xc08] ;  /* 0x0003020000067ab9 */ /* 0x000fe20000000a00 */
[----:B------:R-:W-:Y:S02]  /*f950*/  ULDC.64 UR4, c[0x0][0xc00] ;  /* 0x0003000000047ab9 */ /* 0x000fe40000000a00 */
[----:B------:R-:W2:Y:S04]  /*f960*/  LDL.LU R0, [R1+0x40] ;  /* 0x0000400001007983 */ /* 0x000ea80000300800 */
[----:B------:R-:W3:Y:S01]  /*f970*/  LDL R8, [R1+0x30] ;  /* 0x0000300001087983 */ /* 0x000ee20000100800 */
        /* <DEDUP_REMOVED lines=8> */
[----:B--2---:R-:W-:-:S05]  /*fa00*/  IADD3.X R5, R0, UR5, RZ, P2, !PT ;  /* 0x0000000500057c10 */ /* 0x004fca00097fe4ff */
[----:B------:R-:W-:Y:S01]  /*fa10*/  @P1 IADD3 R6, P2, R6, UR6, RZ ;  /* 0x0000000606061c10 */ /* 0x000fe2000ff5e0ff */
[----:B-----5:R-:W-:Y:S01]  /*fa20*/  IMAD.U32 R25, RZ, RZ, UR4 ;  /* 0x00000004ff197e24 */ /* 0x020fe2000f8e00ff */
[----:B------:R2:W5:Y:S02]  /*fa30*/  @P0 LDG.E R3, desc[UR42][R4.64] ;  /* 0x0000002a04030981 */ /* 0x000564000c1e1900 */
[----:B------:R-:W-:Y:S02]  /*fa40*/  @P1 IADD3.X R7, R0, UR7, RZ, P2, !PT ;  /* 0x0000000700071c10 */ /* 0x000fe400097fe4ff */
[----:B0-----:R-:W-:-:S03]  /*fa50*/  IADD3 R30, R9, -0x80, RZ ;  /* 0xffffff80091e7810 */ /* 0x001fc60007ffe0ff */
[----:B------:R2:W5:Y:S01]  /*fa60*/  @P1 LDG.E R25, desc[UR42][R6.64] ;  /* 0x0000002a06191981 */ /* 0x000562000c1e1900 */
[----:B---3--:R-:W-:Y:S02]  /*fa70*/  ISETP.NE.AND P2, PT, R8, RZ, PT ;  /* 0x000000ff0800720c */ /* 0x008fe40003f45270 */
[----:B------:R-:W-:-:S11]  /*fa80*/  ISETP.GT.AND P3, PT, R30, 0xbf, PT ;  /* 0x000000bf1e00780c */ /* 0x000fd60003f64270 */
[----:B------:R-:W0:Y:S02]  /*fa90*/  @!P2 LDC R8, c[0x0][0xad4] ;  /* 0x0002b500ff08ab82 */ /* 0x000e240000000800 */
[----:B0-----:R2:W-:Y:S01]  /*faa0*/  @!P2 STL [R1+0x30], R8 ;  /* 0x000030080100a387 */ /* 0x0015e20000100800 */
[----:B------:R-:W-:Y:S01]  /*fab0*/  ISETP.GT.AND P2, PT, R8, 0x1, PT ;  /* 0x000000010800780c */ /* 0x000fe20003f44270 */
[----:B------:R-:W-:-:S12]  /*fac0*/  @P1 BRA `(.L_x_13417) ;  /* 0x0000000000101947 */ /* 0x000fd80003800000 */
[----:B------:R-:W-:Y:S05]  /*fad0*/  @!P0 BRA `(.L_x_13417) ;  /* 0x00000000000c8947 */ /* 0x000fea0003800000 */
[----:B------:R-:W3:Y:S04]  /*fae0*/  LDG.E R0, desc[UR42][R4.64] ;  /* 0x0000002a04007981 */ /* 0x000ee8000c1e1900 */
[----:B-----5:R-:W3:Y:S02]  /*faf0*/  LDG.E R25, desc[UR42][R4.64+0x4] ;  /* 0x0000042a04197981 */ /* 0x020ee4000c1e1900 */
[----:B---3--:R-:W-:-:S07]  /*fb00*/  IMAD.IADD R25, R25, 0x1, -R0 ;  /* 0x0000000119197824 */ /* 0x008fce00078e0a00 */
.L_x_13417:
[----:B------:R-:W3:Y:S04]  /*fb10*/  LDL.LU R0, [R1+0x4c] ;  /* 0x00004c0001007983 */ /* 0x000ee80000300800 */
[----:B--2---:R-:W2:Y:S01]  /*fb20*/  LDL.LU R4, [R1+0x34] ;  /* 0x0000340001047983 */ /* 0x004ea20000300800 */
[----:B------:R-:W-:Y:S01]  /*fb30*/  BSSY B1, `(.L_x_13418) ;  /* 0x0000038000017945 */ /* 0x000fe20003800000 */
[----:B-----5:R-:W-:Y:S02]  /*fb40*/  SHF.R.S32.HI R24, RZ, 0x1f, R3 ;  /* 0x0000001fff187819 */ /* 0x020fe40000011403 */
[----:B---3--:R-:W-:Y:S02]  /*fb50*/  SEL R26, R0, RZ, !P0 ;  /* 0x000000ff001a7207 */ /* 0x008fe40004000000 */
[----:B--2---:R-:W-:Y:S01]  /*fb60*/  SEL R31, R4, RZ, !P0 ;  /* 0x000000ff041f7207 */ /* 0x004fe20004000000 */
        /* <DEDUP_REMOVED lines=32> */
[----:B------:R-:W-:Y:S02]  /*fd70*/  IMAD.MOV R8, RZ, RZ, -R21 ;  /* 0x000000ffff087224 */ /* 0x000fe400078e0a15 */
[----:B------:R-:W-:Y:S01]  /*fd80*/  IMAD.IADD R29, R15, 0x1, R29 ;  /* 0x000000010f1d7824 */ /* 0x000fe200078e021d */
[----:B--2---:R-:W-:-:S05]  /*fd90*/  SEL R9, R32, RZ, P0 ;  /* 0x000000ff20097207 */ /* 0x004fca0000000000 */
[----:B------:R-:W-:-:S04]  /*fda0*/  IMAD.WIDE.U32 R6, R10, R9, RZ ;  /* 0x000000090a067225 */ /* 0x000fc800078e00ff */
[----:B------:R-:W-:Y:S02]  /*fdb0*/  IMAD R11, R11, R9, RZ ;  /* 0x000000090b0b7224 */ /* 0x000fe400078e02ff */
        /* <DEDUP_REMOVED lines=10> */
[----:B0-----:R-:W-:-:S03]  /*fe60*/  LEA R4, P0, R6, R4, 0x2 ;  /* 0x0000000406047211 */ /* 0x001fc600078010ff */
[----:B------:R-:W-:Y:S02]  /*fe70*/  IMAD.IADD R0, R7, 0x1, R11 ;  /* 0x0000000107007824 */ /* 0x000fe400078e020b */
[----:B------:R-:W-:-:S03]  /*fe80*/  IMAD.MOV.U32 R7, RZ, RZ, -0x800000 ;  /* 0xff800000ff077424 */ /* 0x000fc600078e00ff */
[----:B-1----:R-:W-:-:S05]  /*fe90*/  LEA.HI.X R5, R6, R5, R0, 0x2, P0 ;  /* 0x0000000506057211 */ /* 0x002fca00000f1400 */
[----:B------:R0:W-:Y:S02]  /*fea0*/  STG.E desc[UR42][R4.64], R7 ;  /* 0x0000000704007986 */ /* 0x0001e4000c10192a */
.L_x_13419:
[----:B------:R-:W-:Y:S05]  /*feb0*/  BSYNC B1 ;  /* 0x0000000000017941 */ /* 0x000fea0003800000 */
.L_x_13418:
[----:B------:R-:W-:Y:S05]  /*fec0*/  @P2 BRA `(.L_x_13412) ;  /* 0x0000000400382947 */ /* 0x000fea0003800000 */
[----:B------:R-:W2:Y:S01]  /*fed0*/  LDL R27, [R1+0x44] ;  /* 0x00004400011b7983 */ /* 0x000ea20000100800 */
[----:B------:R-:W3:Y:S01]  /*fee0*/  LDC R8, c[0x0][0xbe8] ;  /* 0x0002fa00ff087b82 */ /* 0x000ee20000000800 */
[----:B------:R-:W-:Y:S01]  /*fef0*/  SHF.R.S32.HI R28, RZ, 0x1f, R30 ;  /* 0x0000001fff1c7819 */ /* 0x000fe2000001141e */
[----:B------:R-:W-:Y:S01]  /*ff00*/  ULDC.64 UR4, c[0x0][0xaa0] ;  /* 0x0002a80000047ab9 */ /* 0x000fe20000000a00 */
[----:B------:R-:W-:Y:S01]  /*ff10*/  ULDC.64 UR6, c[0x0][0xaf0] ;  /* 0x0002bc0000067ab9 */ /* 0x000fe20000000a00 */
[----:B------:R-:W-:Y:S01]  /*ff20*/  IMAD R0, R24, UR4, RZ ;  /* 0x0000000418007c24 */ /* 0x000fe2000f8e02ff */
[----:B------:R-:W-:Y:S01]  /*ff30*/  LEA.HI R28, R28, R30, RZ, 0x3 ;  /* 0x0000001e1c1c7211 */ /* 0x000fe200078f18ff */
[----:B0-----:R-:W-:-:S03]  /*ff40*/  IMAD.WIDE.U32 R4, R3, UR4, RZ ;  /* 0x0000000403047c25 */ /* 0x001fc6000f8e00ff */
[----:B------:R-:W-:Y:S01]  /*ff50*/  SHF.R.S32.HI R28, RZ, 0x3, R28 ;  /* 0x00000003ff1c7819 */ /* 0x000fe2000001141c */
[----:B------:R-:W-:Y:S01]  /*ff60*/  IMAD R7, R3, UR5, R0 ;  /* 0x0000000503077c24 */ /* 0x000fe2000f8e0200 */
[----:B------:R-:W-:-:S03]  /*ff70*/  ULDC.64 UR4, c[0x0][0xae8] ;  /* 0x0002ba0000047ab9 */ /* 0x000fc60000000a00 */
[----:B------:R-:W-:Y:S02]  /*ff80*/  IMAD R0, R74, 0x30, R28 ;  /* 0x000000304a007824 */ /* 0x000fe400078e021c */
[----:B------:R-:W-:Y:S02]  /*ff90*/  IMAD.IADD R5, R5, 0x1, R7 ;  /* 0x0000000105057824 */ /* 0x000fe400078e0207 */
[----:B------:R-:W-:Y:S01]  /*ffa0*/  IMAD.WIDE.U32 R4, R152, UR4, R4 ;  /* 0x0000000498047c25 */ /* 0x000fe2000f8e0004 */
[----:B---3--:R-:W-:-:S03]  /*ffb0*/  ISETP.NE.AND P0, PT, R8, 0x1, PT ;  /* 0x000000010800780c */ /* 0x008fc60003f05270 */
[----:B------:R-:W-:Y:S01]  /*ffc0*/  IMAD R5, R152, UR5, R5 ;  /* 0x0000000598057c24 */ /* 0x000fe2000f8e0205 */
[----:B------:R-:W-:Y:S01]  /*ffd0*/  ULDC.64 UR4, c[0x0][0xae0] ;  /* 0x0002b80000047ab9 */ /* 0x000fe20000000a00 */
[----:B------:R-:W-:-:S08]  /*ffe0*/  IMAD.WIDE.U32 R4, R31, UR6, R4 ;  /* 0x000000061f047c25 */ /* 0x000fd0000f8e0004 */
[----:B------:R-:W0:Y:S08]  /*fff0*/  @P0 LDC R6, c[0x0][0xbec] ;  /* 0x0002fb00ff060b82 */ /* 0x000e300000000800 */
[----:B------:R-:W3:Y:S01]  /*10000*/  @P0 LDC R11, c[0x0][0xbf0] ;  /* 0x0002fc00ff0b0b82 */ /* 0x000ee20000000800 */
[----:B--2---:R-:W-:-:S04]  /*10010*/  IMAD R9, R27, 0xc0, R0 ;  /* 0x000000c01b097824 */ /* 0x004fc800078e0200 */
[----:B0-----:R-:W-:Y:S01]  /*10020*/  @P0 IMAD.HI.U32 R0, R9, R6, RZ ;  /* 0x0000000609000227 */ /* 0x001fe200078e00ff */
[----:B------:R-:W-:-:S03]  /*10030*/  MOV R3, R9 ;  /* 0x0000000900037202 */ /* 0x000fc60000000f00 */
[----:B------:R-:W-:Y:S01]  /*10040*/  IMAD R6, R26, UR6, RZ ;  /* 0x000000061a067c24 */ /* 0x000fe2000f8e02ff */
[----:B---3--:R-:W-:-:S03]  /*10050*/  @P0 SHF.R.U32.HI R3, RZ, R11, R0 ;  /* 0x0000000bff030219 */ /* 0x008fc60000011600 */
[----:B------:R-:W-:Y:S01]  /*10060*/  IMAD R7, R31, UR7, R6 ;  /* 0x000000071f077c24 */ /* 0x000fe2000f8e0206 */
[--C-:B------:R-:W-:Y:S01]  /*10070*/  SHF.R.S32.HI R0, RZ, 0x1f, R3.reuse ;  /* 0x0000001fff007819 */ /* 0x100fe20000011403 */
[----:B------:R-:W-:Y:S01]  /*10080*/  IMAD.MOV R6, RZ, RZ, -R3 ;  /* 0x000000ffff067224 */ /* 0x000fe200078e0a03 */
[----:B------:R-:W-:Y:S01]  /*10090*/  ULDC.64 UR6, c[0x0][0xa80] ;  /* 0x0002a00000067ab9 */ /* 0x000fe20000000a00 */
        /* <DEDUP_REMOVED lines=9> */
[----:B------:R-:W-:Y:S01]  /*10130*/  IMAD.WIDE.U32 R20, R7, UR4, R4 ;  /* 0x0000000407147c25 */ /* 0x000fe2000f8e0004 */
[----:B------:R-:W-:Y:S02]  /*10140*/  ULDC UR4, c[0x0][0xac8] ;  /* 0x0002b20000047ab9 */ /* 0x000fe40000000800 */
[----:B------:R-:W-:Y:S01]  /*10150*/  ISETP.GE.AND P0, PT, R59, UR4, PT ;  /* 0x000000043b007c0c */ /* 0x000fe2000bf06270 */
[----:B------:R-:W-:Y:S01]  /*10160*/  IMAD R3, R7, UR5, R0 ;  /* 0x0000000507037c24 */ /* 0x000fe2000f8e0200 */
[----:B------:R-:W-:Y:S01]  /*10170*/  LEA R7, P1, R20, UR6, 0x1 ;  /* 0x0000000614077c11 */ /* 0x000fe2000f8208ff */
[----:B------:R-:W-:-:S03]  /*10180*/  UMOV UR4, 0xffffffff ;  /* 0xffffffff00047882 */ /* 0x000fc60000000000 */
[----:B------:R-:W-:-:S04]  /*10190*/  IADD3 R3, R21, R3, RZ ;  /* 0x0000000315037210 */ /* 0x000fc80007ffe0ff */
[----:B------:R-:W-:Y:S01]  /*101a0*/  LEA.HI.X R20, R20, UR7, R3, 0x1, P1 ;  /* 0x0000000714147c11 */ /* 0x000fe200088f0c03 */
[----:B------:R-:W-:Y:S06]  /*101b0*/  BRA.DIV UR4, `(.L_x_13420) ;  /* 0x0000008604987947 */ /* 0x000fec000b800000 */
[----:B------:R-:W0:Y:S01]  /*101c0*/  SHFL.IDX PT, R3, R7, RZ, 0x181f ;  /* 0x00181fff07037589 */ /* 0x000e2200000e0000 */
[----:B------:R-:W-:Y:S02]  /*101d0*/  IMAD R21, R25, R8, RZ ;  /* 0x0000000819157224 */ /* 0x000fe400078e02ff */
[----:B------:R-:W-:Y:S01]  /*101e0*/  IMAD R24, R27, 0xc0, R28 ;  /* 0x000000c01b187824 */ /* 0x000fe200078e021c */
[----:B------:R-:W2:Y:S03]  /*101f0*/  SHFL.IDX PT, R0, R20, RZ, 0x181f ;  /* 0x00181fff14007589 */ /* 0x000ea600000e0000 */
[C---:B------:R-:W-:Y:S01]  /*10200*/  VIADD R8, R24.reuse, 0x30 ;  /* 0x0000003018087836 */ /* 0x040fe20000000000 */
[----:B------:R-:W3:Y:S01]  /*10210*/  SHFL.IDX PT, R5, R7, 0x1, 0x181f ;  /* 0x00381f0007057f89 */ /* 0x000ee200000e0000 */
[C---:B------:R-:W-:Y:S01]  /*10220*/  ISETP.GE.OR P2, PT, R24.reuse, R21, P0 ;  /* 0x000000151800720c */ /* 0x040fe20000746670 */
[----:B------:R-:W-:-:S02]  /*10230*/  VIADD R10, R24, 0x60 ;  /* 0x00000060180a7836 */ /* 0x000fc40000000000 */
[----:B------:R-:W4:Y:S01]  /*10240*/  SHFL.IDX PT, R14, R7, 0x2, 0x181f ;  /* 0x00581f00070e7f89 */ /* 0x000f2200000e0000 */
[-C--:B------:R-:W-:Y:S02]  /*10250*/  ISETP.GE.OR P3, PT, R8, R21.reuse, P0 ;  /* 0x000000150800720c */ /* 0x080fe40000766670 */
[----:B------:R-:W-:Y:S01]  /*10260*/  ISETP.GE.OR P4, PT, R10, R21, P0 ;  /* 0x000000150a00720c */ /* 0x000fe20000786670 */
[----:B------:R-:W5:Y:S04]  /*10270*/  SHFL.IDX PT, R4, R20, 0x1, 0x181f ;  /* 0x00381f0014047f89 */ /* 0x000f6800000e0000 */
[----:B------:R-:W1:Y:S02]  /*10280*/  SHFL.IDX PT, R6, R20, 0x2, 0x181f ;  /* 0x00581f0014067f89 */ /* 0x000e6400000e0000 */
[----:B0-----:R-:W-:-:S04]  /*10290*/  @!P2 LEA R10, P5, R59, R3, 0x1 ;  /* 0x000000033b0aa211 */ /* 0x001fc800078a08ff */
[C---:B--2---:R-:W-:Y:S02]  /*102a0*/  @!P2 LEA.HI.X R3, R59.reuse, R0, R58, 0x1, P5 ;  /* 0x000000003b03a211 */ /* 0x044fe400028f0c3a */
[----:B------:R0:W2:Y:S01]  /*102b0*/  SHFL.IDX PT, R0, R20, 0x3, 0x181f ;  /* 0x00781f0014007f89 */ /* 0x0000a200000e0000 */
[C---:B---3--:R-:W-:Y:S02]  /*102c0*/  @!P3 LEA R8, P1, R59.reuse, R5, 0x1 ;  /* 0x000000053b08b211 */ /* 0x048fe400078208ff */
[----:B------:R-:W-:Y:S01]  /*102d0*/  @!P2 IMAD.MOV.U32 R11, RZ, RZ, R3 ;  /* 0x000000ffff0ba224 */ /* 0x000fe200078e0003 */
[----:B----4-:R-:W-:-:S04]  /*102e0*/  @!P4 LEA R25, P5, R59, R14, 0x1 ;  /* 0x0000000e3b19c211 */ /* 0x010fc800078a08ff */
[----:B------:R0:W-:Y:S01]  /*102f0*/  @!P2 ST.E.128 desc[UR42][R10.64], RZ ;  /* 0x000000ff0a00a985 */ /* 0x0001e2000c101d2a */
[C-C-:B-----5:R-:W-:Y:S02]  /*10300*/  @!P3 LEA.HI.X R9, R59.reuse, R4, R58.reuse, 0x1, P1 ;  /* 0x000000043b09b211 */ /* 0x160fe400008f0c3a */
[----:B------:R-:W-:Y:S01]  /*10310*/  @!P4 MOV R4, R25 ;  /* 0x000000190004c202 */ /* 0x000fe20000000f00 */
[----:B------:R0:W3:Y:S01]  /*10320*/  SHFL.IDX PT, R14, R7, 0x3, 0x181f ;  /* 0x00781f00070e7f89 */ /* 0x0000e200000e0000 */
[----:B-1----:R-:W-:-:S03]  /*10330*/  @!P4 LEA.HI.X R5, R59, R6, R58, 0x1, P5 ;  /* 0x000000063b05c211 */ /* 0x002fc600028f0c3a */
[----:B------:R0:W-:Y:S04]  /*10340*/  @!P3 ST.E.128 desc[UR42][R8.64], RZ ;  /* 0x000000ff0800b985 */ /* 0x0001e8000c101d2a */
[----:B------:R0:W-:Y:S02]  /*10350*/  @!P4 ST.E.128 desc[UR42][R4.64], RZ ;  /* 0x000000ff0400c985 */ /* 0x0001e4000c101d2a */
.L_x_13605:
[----:B------:R-:W-:-:S05]  /*10360*/  VIADD R24, R24, 0x90 ;  /* 0x0000009018187836 */ /* 0x000fca0000000000 */
[----:B------:R-:W-:-:S13]  /*10370*/  ISETP.GE.OR P0, PT, R24, R21, P0 ;  /* 0x000000151800720c */ /* 0x000fda0000706670 */
[----:B---3--:R-:W-:-:S04]  /*10380*/  @!P0 LEA R14, P1, R59, R14, 0x1 ;  /* 0x0000000e3b0e8211 */ /* 0x008fc800078208ff */
[----:B--2---:R-:W-:-:S05]  /*10390*/  @!P0 LEA.HI.X R15, R59, R0, R58, 0x1, P1 ;  /* 0x000000003b0f8211 */ /* 0x004fca00008f0c3a */
[----:B------:R2:W-:Y:S04]  /*103a0*/  @!P0 ST.E.128 desc[UR42][R14.64], RZ ;  /* 0x000000ff0e008985 */ /* 0x0005e8000c101d2a */
.L_x_13412:
[----:B------:R-:W-:Y:S05]  /*103b0*/  BSYNC B0 ;  /* 0x0000000000007941 */ /* 0x000fea0003800000 */
.L_x_13407:
[----:B------:R-:W-:Y:S02]  /*103c0*/  ULDC UR4, c[0x0][0xc3c] ;  /* 0x00030f0000047ab9 */ /* 0x000fe40000000800 */
[----:B------:R-:W-:-:S13]  /*103d0*/  ISETP.GE.AND P0, PT, R35, UR4, PT ;  /* 0x0000000423007c0c */ /* 0x000fda000bf06270 */
[----:B------:R-:W-:Y:S05]  /*103e0*/  @!P0 BRA `(.L_x_13421) ;  /* 0xffffff0c001c8947 */ /* 0x000fea000383ffff */
[----:B------:R-:W-:Y:S05]  /*103f0*/  BRA `(.L_x_13282) ;  /* 0x0000006c00d47947 */ /* 0x000fea0003800000 */
.L_x_13280:
[----:B------:R-:W-:-:S08]  /*10400*/  NOP ;  /* 0x0000000000007918 */ /* 0x000fd00000000000 */
[----:B------:R-:W0:-:S00]  /*10410*/  USETMAXREG.DEALLOC.CTAPOOL 0x20 ;  /* 0x00000020000079c8 */ /* 0x000e0000080e0500 */
[----:B0-----:R-:W2:Y:S01]  /*10420*/  LDL.LU R2, [R1] ;  /* 0x0000000001027983 */ /* 0x001ea20000300800 */
[----:B------:R-:W-:-:S06]  /*10430*/  LOP3.LUT R0, R0, 0x3, RZ, 0xc0, !PT ;  /* 0x0000000300007812 */ /* 0x000fcc00078ec0ff */
[----:B------:R-:W0:Y:S02]  /*10440*/  SHFL.IDX PT, R0, R0, RZ, 0x1f ;  /* 0x00001fff00007589 */ /* 0x000e2400000e0000 */
[----:B0-----:R-:W-:Y:S01]  /*10450*/  ISETP.NE.AND P0, PT, R0, RZ, PT ;  /* 0x000000ff0000720c */ /* 0x001fe20003f05270 */
[----:B------:R-:W-:Y:S01]  /*10460*/  IMAD.MOV.U32 R0, RZ, RZ, RZ ;  /* 0x000000ffff007224 */ /* 0x000fe200078e00ff */
        /* <DEDUP_REMOVED lines=11> */
.L_x_13422:
        /* <DEDUP_REMOVED lines=44> */
.L_x_13426:
[----:B------:R-:W0:Y:S01]  /*107e0*/  LDC R0, c[0x0][0xc3c] ;  /* 0x00030f00ff007b82 */ /* 0x000e220000000800 */
[----:B------:R-:W-:Y:S01]  /*107f0*/  UIADD3 UR4, UR4, 0x1f, URZ ;  /* 0x0000001f04047890 */ /* 0x000fe2000fffe03f */
[----:B------:R-:W-:Y:S02]  /*10800*/  ULDC UR7, c[0x0][0xc3c] ;  /* 0x00030f0000077ab9 */ /* 0x000fe40000000800 */
[----:B------:R-:W-:-:S03]  /*10810*/  IMAD.U32 R27, RZ, RZ, UR7 ;  /* 0x00000007ff1b7e24 */ /* 0x000fc6000f8e00ff */
[----:B0-----:R-:W-:-:S13]  /*10820*/  ISETP.LE.AND P6, PT, R0, UR4, PT ;  /* 0x0000000400007c0c */ /* 0x001fda000bfc3270 */
[----:B------:R-:W-:Y:S05]  /*10830*/  @P6 BRA `(.L_x_13425) ;  /* 0x0000000400a46947 */ /* 0x000fea0003800000 */
[----:B------:R-:W-:-:S04]  /*10840*/  IADD3 R9, R7, UR4, RZ ;  /* 0x0000000407097c10 */ /* 0x000fc8000fffe0ff */
        /* <DEDUP_REMOVED lines=30> */
.L_x_13424:
        /* <DEDUP_REMOVED lines=17> */
[----:B------:R-:W-:-:S05]  /*10b40*/  VIADD R5, R27, 0xffffffff ;  /* 0xffffffff1b057836 */ /* 0x000fca0000000000 */
[----:B------:R0:W1:Y:S02]  /*10b50*/  SHFL.IDX PT, R24, R2, R5, 0x1f ;  /* 0x00001f0502187589 */ /* 0x00006400000e0000 */
.L_x_13427:
        /* <DEDUP_REMOVED lines=8> */
[----:B------:R-:W0:Y:S01]  /*10be0*/  I2F.RP R6, R5 ;  /* 0x0000000500067306 */ /* 0x000e220000209400 */
[----:B------:R-:W-:Y:S01]  /*10bf0*/  IADD3 R8, RZ, -R8, RZ ;  /* 0x80000008ff087210 */ /* 0x000fe20007ffe0ff */
[----:B------:R-:W-:-:S02]  /*10c00*/  VIADD R27, R27, UR4 ;  /* 0x000000041b1b7c36 */ /* 0x000fc40008000000 */
[----:B------:R-:W-:-:S04]  /*10c10*/  IMAD.HI.U32 R2, R2, R3, RZ ;  /* 0x0000000302027227 */ /* 0x000fc800078e00ff */
[----:B------:R-:W-:-:S05]  /*10c20*/  IMAD R3, R2, R8, R3 ;  /* 0x0000000802037224 */ /* 0x000fca00078e0203 */
[----:B------:R-:W-:Y:S01]  /*10c30*/  ISETP.GT.U32.AND P1, PT, R4, R3, PT ;  /* 0x000000030400720c */ /* 0x000fe20003f24070 */
[----:B0-----:R-:W0:-:S12]  /*10c40*/  MUFU.RCP R6, R6 ;  /* 0x0000000600067308 */ /* 0x001e180000001000 */
[----:B------:R-:W-:Y:S02]  /*10c50*/  @!P1 IMAD.IADD R3, R3, 0x1, -R4 ;  /* 0x0000000103039824 */ /* 0x000fe400078e0a04 */
[----:B------:R-:W-:Y:S01]  /*10c60*/  @!P1 VIADD R2, R2, 0x1 ;  /* 0x0000000102029836 */ /* 0x000fe20000000000 */
[----:B------:R-:W-:Y:S02]  /*10c70*/  ISETP.NE.AND P1, PT, R0, RZ, PT ;  /* 0x000000ff0000720c */ /* 0x000fe40003f25270 */
[----:B------:R-:W-:Y:S01]  /*10c80*/  ISETP.GE.U32.AND P0, PT, R3, R4, PT ;  /* 0x000000040300720c */ /* 0x000fe20003f06070 */
[----:B0-----:R-:W-:Y:S01]  /*10c90*/  VIADD R8, R6, 0xffffffe ;  /* 0x0ffffffe06087836 */ /* 0x001fe20000000000 */
[----:B------:R-:W-:-:S03]  /*10ca0*/  LOP3.LUT R4, R25, R0, RZ, 0x3c, !PT ;  /* 0x0000000019047212 */ /* 0x000fc600078e3cff */
[----:B------:R0:W1:Y:S01]  /*10cb0*/  F2I.FTZ.U32.TRUNC.NTZ R3, R8 ;  /* 0x0000000800037305 */ /* 0x000062000021f000 */
[----:B------:R-:W-:-:S07]  /*10cc0*/  ISETP.GE.AND P2, PT, R4, RZ, PT ;  /* 0x000000ff0400720c */ /* 0x000fce0003f46270 */
[----:B------:R-:W-:Y:S02]  /*10cd0*/  @P0 IADD3 R2, R2, 0x1, RZ ;  /* 0x0000000102020810 */ /* 0x000fe40007ffe0ff */
[----:B0-----:R-:W-:-:S03]  /*10ce0*/  IABS R8, R9 ;  /* 0x0000000900087213 */ /* 0x001fc60000000000 */
[----:B------:R-:W-:Y:S02]  /*10cf0*/  IMAD.MOV.U32 R6, RZ, RZ, R2 ;  /* 0x000000ffff067224 */ /* 0x000fe400078e0002 */
[----:B-1----:R-:W-:Y:S02]  /*10d00*/  IMAD.MOV R2, RZ, RZ, -R3 ;  /* 0x000000ffff027224 */ /* 0x002fe400078e0a03 */
[----:B------:R-:W-:Y:S01]  /*10d10*/  @!P2 IMAD.MOV R6, RZ, RZ, -R6 ;  /* 0x000000ffff06a224 */ /* 0x000fe200078e0a06 */
[----:B------:R-:W-:Y:S01]  /*10d20*/  @!P1 LOP3.LUT R6, RZ, R0, RZ, 0x33, !PT ;  /* 0x00000000ff069212 */ /* 0x000fe200078e33ff */
[----:B------:R-:W-:Y:S01]  /*10d30*/  IMAD R11, R2, R5, RZ ;  /* 0x00000005020b7224 */ /* 0x000fe200078e02ff */
[----:B------:R-:W-:Y:S01]  /*10d40*/  MOV R2, RZ ;  /* 0x000000ff00027202 */ /* 0x000fe20000000f00 */
[----:B------:R-:W-:Y:S01]  /*10d50*/  IMAD.MOV R8, RZ, RZ, -R8 ;  /* 0x000000ffff087224 */ /* 0x000fe200078e0a08 */
        /* <DEDUP_REMOVED lines=20> */
[----:B------:R-:W-:-:S05]  /*10ea0*/  IMAD R9, R9, 0x1000000, R2 ;  /* 0x0100000009097824 */ /* 0x000fca00078e0202 */
[----:B------:R-:W-:Y:S01]  /*10eb0*/  LEA R26, R26, R9, 0x10 ;  /* 0x000000091a1a7211 */ /* 0x000fe200078e80ff */
[----:B------:R-:W-:Y:S06]  /*10ec0*/  BRA `(.L_x_13428) ;  /* 0x00000000000c7947 */ /* 0x000fec0003800000 */
.L_x_13425:
[----:B------:R-:W-:Y:S02]  /*10ed0*/  IMAD.MOV.U32 R25, RZ, RZ, RZ ;  /* 0x000000ffff197224 */ /* 0x000fe400078e00ff */
[----:B------:R-:W-:Y:S02]  /*10ee0*/  IMAD.U32 R24, RZ, RZ, UR6 ;  /* 0x00000006ff187e24 */ /* 0x000fe4000f8e00ff */
[----:B------:R-:W-:-:S07]  /*10ef0*/  IMAD.MOV.U32 R26, RZ, RZ, RZ ;  /* 0x000000ffff1a7224 */ /* 0x000fce00078e00ff */
.L_x_13428:
[----:B------:R-:W-:-:S13]  /*10f00*/  ISETP.NE.AND P0, PT, R7, RZ, PT ;  /* 0x000000ff0700720c */ /* 0x000fda0003f05270 */
[----:B------:R-:W0:Y:S01]  /*10f10*/  @!P0 S2R R3, SR_CgaCtaId ;  /* 0x0000000000038919 */ /* 0x000e220000008800 */
[----:B------:R-:W-:-:S04]  /*10f20*/  @!P0 MOV R0, 0x400 ;  /* 0x0000040000008802 */ /* 0x000fc80000000f00 */
[----:B0-----:R-:W-:-:S05]  /*10f30*/  @!P0 LEA R0, R3, R0, 0x18 ;  /* 0x0000000003008211 */ /* 0x001fca00078ec0ff */
[----:B------:R0:W-:Y:S01]  /*10f40*/  @!P0 STS.128 [R0+0x168d0], R24 ;  /* 0x0168d01800008388 */ /* 0x0001e20000000c00 */
[----:B------:R-:W-:Y:S06]  /*10f50*/  BAR.ARV 0x5, 0x200 ;  /* 0x0148000000007b1d */ /* 0x000fec0000002000 */
.L_x_13423:
[----:B------:R2:W-:Y:S01]  /*10f60*/  STL [R1+0x44], RZ ;  /* 0x000044ff01007387 */ /* 0x0005e20000100800 */
[----:B------:R-:W-:Y:S01]  /*10f70*/  ULDC UR4, c[0x0][0xc3c] ;  /* 0x00030f0000047ab9 */ /* 0x000fe20000000800 */
[----:B------:R-:W-:Y:S01]  /*10f80*/  MOV R29, 0x1 ;  /* 0x00000001001d7802 */ /* 0x000fe20000000f00 */
[----:B------:R-:W-:Y:S01]  /*10f90*/  IMAD.MOV.U32 R22, RZ, RZ, RZ ;  /* 0x000000ffff167224 */ /* 0x000fe200078e00ff */
[----:B-1----:R-:W-:-:S13]  /*10fa0*/  ISETP.GE.AND P0, PT, R27, UR4, PT ;  /* 0x000000041b007c0c */ /* 0x002fda000bf06270 */
[----:B--2---:R-:W-:Y:S05]  /*10fb0*/  @P0 BRA `(.L_x_13429) ;  /* 0x0000006000080947 */ /* 0x004fea0003800000 */
[----:B------:R-:W0:Y:S01]  /*10fc0*/  S2R R6, SR_TID.X ;  /* 0x0000000000067919 */ /* 0x000e220000002100 */
[----:B------:R-:W1:Y:S01]  /*10fd0*/  S2UR UR5, SR_CgaCtaId ;  /* 0x00000000000579c3 */ /* 0x000e620000008800 */
[----:B------:R-:W-:Y:S01]  /*10fe0*/  UMOV UR4, 0x400 ;  /* 0x0000040000047882 */ /* 0x000fe20000000000 */
[----:B------:R-:W-:Y:S01]  /*10ff0*/  BSSY B8, `(.L_x_13429) ;  /* 0x00005fe000087945 */ /* 0x000fe20003800000 */
[----:B------:R-:W-:Y:S01]  /*11000*/  STL [R1+0x44], RZ ;  /* 0x000044ff01007387 */ /* 0x000fe20000100800 */
[----:B------:R-:W-:Y:S01]  /*11010*/  IMAD.MOV.U32 R28, RZ, RZ, RZ ;  /* 0x000000ffff1c7224 */ /* 0x000fe200078e00ff */
[----:B------:R-:W-:Y:S01]  /*11020*/  ULDC.64 UR40, c[0x0][0x198] ;  /* 0x0000660000287ab9 */ /* 0x000fe20000000a00 */
[----:B------:R-:W-:Y:S01]  /*11030*/  IMAD.MOV.U32 R22, RZ, RZ, RZ ;  /* 0x000000ffff167224 */ /* 0x000fe200078e00ff */
[----:B------:R-:W-:Y:S01]  /*11040*/  ULOP3.LUT UR38, UR36, 0x2, URZ, 0xfc, !UPT ;  /* 0x0000000224267892 */ /* 0x000fe2000f8efc3f */
[----:B------:R-:W-:Y:S01]  /*11050*/  IMAD.MOV.U32 R29, RZ, RZ, 0x1 ;  /* 0x00000001ff1d7424 */ /* 0x000fe200078e00ff */
[----:B------:R-:W-:Y:S01]  /*11060*/  ULDC UR37, c[0x0][0xc] ;  /* 0x0000030000257ab9 */ /* 0x000fe20000000800 */
[----:B-1----:R-:W-:-:S06]  /*11070*/  ULEA UR4, UR5, UR4, 0x18 ;  /* 0x0000000405047291 */ /* 0x002fcc000f8ec03f */
[----:B------:R-:W-:Y:S01]  /*11080*/  MOV R16, UR4 ;  /* 0x0000000400107c02 */ /* 0x000fe20008000f00 */
[C---:B0-----:R-:W-:Y:S01]  /*11090*/  IMAD.SHL.U32 R0, R6.reuse, 0x8, RZ ;  /* 0x0000000806007824 */ /* 0x041fe200078e00ff */
[----:B------:R-:W-:-:S04]  /*110a0*/  LOP3.LUT R5, R6, 0x7f, RZ, 0xc0, !PT ;  /* 0x0000007f06057812 */ /* 0x000fc800078ec0ff */
[----:B------:R-:W-:Y:S01]  /*110b0*/  LOP3.LUT R2, R0, 0x1f8, RZ, 0xc0, !PT ;  /* 0x000001f800027812 */ /* 0x000fe200078ec0ff */
[----:B------:R-:W-:Y:S02]  /*110c0*/  IMAD.SHL.U32 R3, R5, 0x8, RZ ;  /* 0x0000000805037824 */ /* 0x000fe400078e00ff */
[----:B------:R-:W-:Y:S01]  /*110d0*/  IMAD.MOV.U32 R0, RZ, RZ, 0x1 ;  /* 0x00000001ff007424 */ /* 0x000fe200078e00ff */
[----:B------:R-:W-:-:S04]  /*110e0*/  LOP3.LUT R2, R2, 0x38, R6, 0x78, !PT ;  /* 0x0000003802027812 */ /* 0x000fc800078e7806 */
[----:B------:R-:W-:Y:S01]  /*110f0*/  LOP3.LUT R4, R2, 0x200, R3, 0xf8, !PT ;  /* 0x0000020002047812 */ /* 0x000fe200078ef803 */
[----:B------:R0:W-:Y:S01]  /*11100*/  STL [R1+0x4], R0 ;  /* 0x0000040001007387 */ /* 0x0001e20000100800 */
[----:B------:R-:W-:Y:S02]  /*11110*/  SHF.L.U32 R2, R6, 0x4, RZ ;  /* 0x0000000406027819 */ /* 0x000fe400000006ff */
[----:B------:R-:W-:Y:S02]  /*11120*/  SHF.R.U32.HI R3, RZ, 0x3, R5 ;  /* 0x00000003ff037819 */ /* 0x000fe40000011605 */
[----:B------:R-:W-:-:S04]  /*11130*/  LOP3.LUT R2, R2, 0x70, RZ, 0xc0, !PT ;  /* 0x0000007002027812 */ /* 0x000fc800078ec0ff */
[----:B------:R-:W-:Y:S01]  /*11140*/  LOP3.LUT R2, R3, R2, RZ, 0xfc, !PT ;  /* 0x0000000203027212 */ /* 0x000fe200078efcff */
[----:B0-----:R-:W-:-:S05]  /*11150*/  IMAD R0, R4, 0x2, R16 ;  /* 0x0000000204007824 */ /* 0x001fca00078e0210 */
[----:B------:R0:W-:Y:S02]  /*11160*/  STL [R1+0x24], R0 ;  /* 0x0000240001007387 */ /* 0x0001e40000100800 */
.L_x_13524:
[----:B-1----:R-:W1:Y:S02]  /*11170*/  LDC.64 R2, c[0x0][0xc88] ;  /* 0x00032200ff027b82 */ /* 0x002e640000000a00 */
        /* <DEDUP_REMOVED lines=10> */
[----:B0-----:R-:W-:Y:S01]  /*11220*/  SHF.R.S32.HI R0, RZ, 0x1f, R10 ;  /* 0x0000001fff007819 */ /* 0x001fe2000001140a */
[----:B------:R-:W-:Y:S10]  /*11230*/  STL [R1+0x20], R10 ;  /* 0x0000200a01007387 */ /* 0x000ff40000100800 */
[----:B------:R-:W-:-:S02]  /*11240*/  @P0 LEA R2, P1, R10, UR4, 0x2 ;  /* 0x000000040a020c11 */ /* 0x000fc4000f8210ff */
        /* <DEDUP_REMOVED lines=18> */
[----:B------:R-:W-:Y:S01]  /*11370*/  IMAD.U32 R8, RZ, RZ, UR4 ;  /* 0x00000004ff087e24 */ /* 0x000fe2000f8e00ff */
[----:B------:R-:W-:Y:S01]  /*11380*/  IADD3.X R5, R19, UR7, RZ, P4, !PT ;  /* 0x0000000713057c10 */ /* 0x000fe2000a7fe4ff */
[----:B------:R-:W-:-:S05]  /*11390*/  ULDC.64 UR4, c[0x0][0x418] ;  /* 0x0001060000047ab9 */ /* 0x000fca0000000a00 */
        /* <DEDUP_REMOVED lines=11> */
[----:B--2---:R-:W-:Y:S02]  /*11450*/  STL [R1+0x18], R9 ;  /* 0x0000180901007387 */ /* 0x004fe40000100800 */
[----:B------:R-:W-:Y:S02]  /*11460*/  ULDC UR5, c[0x0][0x348] ;  /* 0x0000d20000057ab9 */ /* 0x000fe40000000800 */
[----:B0-----:R-:W-:Y:S01]  /*11470*/  MOV R6, UR5 ;  /* 0x0000000500067c02 */ /* 0x001fe20008000f00 */
[----:B---3--:R0:W-:Y:S02]  /*11480*/  STL [R1+0x40], R8 ;  /* 0x0000400801007387 */ /* 0x0081e40000100800 */
[----:B0-----:R-:W-:Y:S01]  /*11490*/  IMAD.U32 R8, RZ, RZ, UR4 ;  /* 0x00000004ff087e24 */ /* 0x001fe2000f8e00ff */
[----:B----4-:R-:W-:Y:S06]  /*114a0*/  @P1 BRA `(.L_x_13430) ;  /* 0x0000000000141947 */ /* 0x010fec0003800000 */
[----:B------:R-:W-:Y:S05]  /*114b0*/  @!P0 BRA `(.L_x_13430) ;  /* 0x0000000000108947 */ /* 0x000fea0003800000 */
[----:B------:R-:W2:Y:S04]  /*114c0*/  LDG.E R7, desc[UR42][R2.64] ;  /* 0x0000002a02077981 */ /* 0x000ea8000c1e1900 */
[----:B------:R-:W2:Y:S02]  /*114d0*/  LDG.E R2, desc[UR42][R2.64+0x4] ;  /* 0x0000042a02027981 */ /* 0x000ea4000c1e1900 */
[----:B--2---:R-:W-:-:S05]  /*114e0*/  IMAD.IADD R2, R2, 0x1, -R7 ;  /* 0x0000000102027824 */ /* 0x004fca00078e0a07 */
[----:B------:R0:W-:Y:S02]  /*114f0*/  STL [R1+0x40], R2 ;  /* 0x0000400201007387 */ /* 0x0001e40000100800 */
.L_x_13430:
        /* <DEDUP_REMOVED lines=10> */
[----:B-1----:R-:W-:Y:S05]  /*115a0*/  @!P0 BRA `(.L_x_13431) ;  /* 0x0000000000108947 */ /* 0x002fea0003800000 */
[----:B------:R-:W-:-:S04]  /*115b0*/  IADD3 R2, P0, R18, UR4, RZ ;  /* 0x0000000412027c10 */ /* 0x000fc8000ff1e0ff */
[----:B------:R-:W-:-:S05]  /*115c0*/  IADD3.X R3, R19, UR5, RZ, P0, !PT ;  /* 0x0000000513037c10 */ /* 0x000fca00087fe4ff */
[----:B------:R0:W5:Y:S01]  /*115d0*/  LDG.E R8, desc[UR42][R2.64] ;  /* 0x0000002a02087981 */ /* 0x000162000c1e1900 */
[----:B------:R-:W-:Y:S05]  /*115e0*/  BRA `(.L_x_13432) ;  /* 0x0000000000247947 */ /* 0x000fea0003800000 */
.L_x_13431:
        /* <DEDUP_REMOVED lines=9> */
.L_x_13432:
[----:B0-----:R-:W2:Y:S04]  /*11680*/  @P2 LDG.E R2, desc[UR42][R4.64] ;  /* 0x0000002a04022981 */ /* 0x001ea8000c1e1900 */
[----:B------:R0:W2:Y:S01]  /*11690*/  @P2 LDG.E R4, desc[UR42][R4.64+0x4] ;  /* 0x0000042a04042981 */ /* 0x0000a2000c1e1900 */
[----:B------:R-:W-:Y:S01]  /*116a0*/  BSSY B0, `(.L_x_13433) ;  /* 0x000002c000007945 */ /* 0x000fe20003800000 */
[----:B------:R-:W-:Y:S01]  /*116b0*/  LOP3.LUT R21, R7, 0xff, RZ, 0xc0, !PT ;  /* 0x000000ff07157812 */ /* 0x000fe200078ec0ff */
[----:B------:R-:W-:Y:S02]  /*116c0*/  IMAD.MOV.U32 R3, RZ, RZ, RZ ;  /* 0x000000ffff037224 */ /* 0x000fe400078e00ff */
[----:B0----5:R-:W-:Y:S02]  /*116d0*/  IMAD.IADD R5, R8, 0x1, -R9 ;  /* 0x0000000108057824 */ /* 0x021fe400078e0a09 */
[----:B--2---:R-:W-:Y:S01]  /*116e0*/  @P2 IMAD.IADD R6, R4, 0x1, -R2 ;  /* 0x0000000104062824 */ /* 0x004fe200078e0a02 */
[----:B------:R-:W-:-:S03]  /*116f0*/  SHF.R.U32.HI R4, RZ, 0x10, R7 ;  /* 0x00000010ff047819 */ /* 0x000fc60000011607 */
[----:B------:R-:W-:-:S05]  /*11700*/  IMAD.IADD R2, R5, 0x1, R6 ;  /* 0x0000000105027824 */ /* 0x000fca00078e0206 */
[C---:B------:R-:W-:Y:S01]  /*11710*/  ISETP.GE.AND P1, PT, R2.reuse, 0x1, PT ;  /* 0x000000010200780c */ /* 0x040fe20003f26270 */
[----:B------:R0:W-:Y:S01]  /*11720*/  STL [R1+0x10], R2 ;  /* 0x0000100201007387 */ /* 0x0001e20000100800 */
[----:B------:R-:W-:-:S04]  /*11730*/  IADD3 R20, R2, 0x7f, RZ ;  /* 0x0000007f02147810 */ /* 0x000fc80007ffe0ff */
[----:B0-----:R-:W-:-:S04]  /*11740*/  SHF.R.S32.HI R2, RZ, 0x1f, R20 ;  /* 0x0000001fff027819 */ /* 0x001fc80000011414 */
[----:B------:R-:W-:-:S04]  /*11750*/  LEA.HI R20, R2, R20, RZ, 0x7 ;  /* 0x0000001402147211 */ /* 0x000fc800078f38ff */
        /* <DEDUP_REMOVED lines=32> */
.L_x_13434:
[----:B------:R-:W-:Y:S05]  /*11960*/  BSYNC B0 ;  /* 0x0000000000007941 */ /* 0x000fea0003800000 */
.L_x_13433:
[-C--:B------:R-:W-:Y:S01]  /*11970*/  IMAD R2, R21, R3.reuse, RZ ;  /* 0x0000000315027224 */ /* 0x080fe200078e02ff */
[----:B------:R-:W-:Y:S04]  /*11980*/  BSSY B0, `(.L_x_13435) ;  /* 0x00000dc000007945 */ /* 0x000fe80003800000 */
[C---:B------:R-:W-:Y:S02]  /*11990*/  VIADDMNMX R3, R2.reuse, R3, R20, PT ;  /* 0x0000000302037246 */ /* 0x040fe40003800114 */
[----:B------:R-:W-:-:S03]  /*119a0*/  LEA R2, R2, -R5, 0x7 ;  /* 0x8000000502027211 */ /* 0x000fc600078e38ff */
[----:B------:R-:W-:Y:S01]  /*119b0*/  IMAD R3, R3, 0x80, -R5 ;  /* 0x0000008003037824 */ /* 0x000fe200078e0a05 */
[----:B------:R-:W-:-:S04]  /*119c0*/  VIMNMX R5, RZ, R2, !PT ;  /* 0x00000002ff057248 */ /* 0x000fc80007fe0100 */
[----:B------:R-:W-:-:S04]  /*119d0*/  VIMNMX R3, R3, R6, PT ;  /* 0x0000000603037248 */ /* 0x000fc80003fe0100 */
[----:B------:R-:W-:-:S13]  /*119e0*/  ISETP.GT.AND P0, PT, R3, R5, PT ;  /* 0x000000050300720c */ /* 0x000fda0003f04270 */
[----:B------:R-:W-:Y:S01]  /*119f0*/  @P0 VIADD R2, R3, 0x7f ;  /* 0x0000007f03020836 */ /* 0x000fe20000000000 */
[----:B------:R-:W-:-:S04]  /*11a00*/  SHF.R.U32.HI R3, RZ, 0x7, R5 ;  /* 0x00000007ff037819 */ /* 0x000fc80000011605 */
        /* <DEDUP_REMOVED lines=14> */
.L_x_13608:
[----:B-1----:R-:W-:Y:S02]  /*11af0*/  ISETP.NE.AND P0, PT, R14, RZ, PT ;  /* 0x000000ff0e00720c */ /* 0x002fe40003f05270 */
[----:B------:R-:W-:-:S11]  /*11b00*/  PLOP3.LUT P6, PT, PT, PT, PT, 0x8, 0x0 ;  /* 0x000000000000781c */ /* 0x000fd60003fce170 */
[----:B------:R-:W-:Y:S05]  /*11b10*/  @P0 BRA `(.L_x_13438) ;  /* 0x00000000000c0947 */ /* 0x000fea0003800000 */
[----:B------:R-:W-:-:S03]  /*11b20*/  UMOV UR4, 0xffffffff ;  /* 0xffffffff00047882 */ /* 0x000fc60000000000 */
[----:B------:R-:W-:Y:S05]  /*11b30*/  BRA.DIV UR4, `(.L_x_13439) ;  /* 0x00000072046c7947 */ /* 0x000fea000b800000 */
[----:B------:R-:W-:-:S13]  /*11b40*/  ELECT P6, URZ, PT ;  /* 0x00000000003f782f */ /* 0x000fda00038c0000 */
.L_x_13438:
        /* <DEDUP_REMOVED lines=9> */
.L_x_13611:
[----:B------:R-:W-:Y:S05]  /*11be0*/  BSYNC B1 ;  /* 0x0000000000017941 */ /* 0x000fea0003800000 */
.L_x_13440:
[----:B------:R-:W-:Y:S04]  /*11bf0*/  BSSY B1, `(.L_x_13442) ;  /* 0x0000050000017945 */ /* 0x000fe80003800000 */
[----:B------:R-:W-:Y:S05]  /*11c00*/  @!P6 BRA `(.L_x_13443) ;  /* 0x000000040038e947 */ /* 0x000fea0003800000 */
[----:B------:R-:W2:Y:S01]  /*11c10*/  LDL R8, [R1+0x4] ;  /* 0x0000040001087983 */ /* 0x000ea20000100800 */
[----:B0-----:R-:W-:Y:S01]  /*11c20*/  IMAD R6, R28, 0x8, R16 ;  /* 0x000000081c067824 */ /* 0x001fe200078e0210 */
[----:B------:R-:W0:Y:S01]  /*11c30*/  S2R R7, SR_TID.X ;  /* 0x0000000000077919 */ /* 0x000e220000002100 */
[----:B------:R-:W-:Y:S01]  /*11c40*/  BSSY B2, `(.L_x_13444) ;  /* 0x0000006000027945 */ /* 0x000fe20003800000 */
[----:B0-----:R-:W-:-:S04]  /*11c50*/  LOP3.LUT R7, R7, 0x7f, RZ, 0xc0, !PT ;  /* 0x0000007f07077812 */ /* 0x001fc800078ec0ff */
[----:B------:R-:W-:Y:S02]  /*11c60*/  ISETP.NE.AND P2, PT, R7, RZ, PT ;  /* 0x000000ff0700720c */ /* 0x000fe40003f45270 */
[----:B--2---:R-:W-:-:S04]  /*11c70*/  SHF.L.U32 R10, R8, 0x1f, RZ ;  /* 0x0000001f080a7819 */ /* 0x004fc800000006ff */
[----:B------:R-:W0:Y:S02]  /*11c80*/  SYNCS.PHASECHK.TRANS64.TRYWAIT P0, [R6+URZ+0x168a0], R10 ;  /* 0x0168a00a060075a7 */ /* 0x000e24000800017f */
[----:B0-----:R-:W-:Y:S05]  /*11c90*/  @!P0 BRA `(.L_x_13445) ;  /* 0x0000007000488947 */ /* 0x001fea0003800000 */
.L_x_13612:
[----:B------:R-:W-:Y:S05]  /*11ca0*/  BSYNC B2 ;  /* 0x0000000000027941 */ /* 0x000fea0003800000 */
.L_x_13444:
        /* <DEDUP_REMOVED lines=9> */
.L_x_13447:
[----:B------:R-:W-:Y:S05]  /*11d40*/  BSYNC B2 ;  /* 0x0000000000027941 */ /* 0x000fea0003800000 */
.L_x_13446:
[----:B------:R-:W-:Y:S01]  /*11d50*/  MOV R12, RZ ;  /* 0x000000ff000c7202 */ /* 0x000fe20000000f00 */
[----:B------:R-:W-:Y:S01]  /*11d60*/  IMAD R8, R28, 0x4000, R16 ;  /* 0x000040001c087824 */ /* 0x000fe200078e0210 */
[----:B------:R-:W-:Y:S01]  /*11d70*/  UIADD3 UR4, UP0, UR40, 0x570, URZ ;  /* 0x0000057028047890 */ /* 0x000fe2000ff1e03f */
[----:B------:R-:W-:Y:S01]  /*11d80*/  IMAD R7, R5, 0x80, R0 ;  /* 0x0000008005077824 */ /* 0x000fe200078e0200 */
[----:B------:R-:W-:Y:S01]  /*11d90*/  R2UR UR10, R12 ;  /* 0x000000000c0a72ca */ /* 0x000fe200000e0000 */
[----:B------:R-:W-:Y:S01]  /*11da0*/  IMAD.SHL.U32 R11, R28, 0x2000, RZ ;  /* 0x000020001c0b7824 */ /* 0x000fe200078e00ff */
[----:B------:R-:W-:Y:S01]  /*11db0*/  PLOP3.LUT P0, PT, PT, PT, PT, 0x80, 0x0 ;  /* 0x000000000000781c */ /* 0x000fe20003f0f070 */
[----:B------:R-:W-:Y:S01]  /*11dc0*/  VIADD R7, R7, 0xffffff80 ;  /* 0xffffff8007077836 */ /* 0x000fe20000000000 */
[----:B------:R-:W-:Y:S01]  /*11dd0*/  IADD3 R8, R8, 0xe400, RZ ;  /* 0x0000e40008087810 */ /* 0x000fe20007ffe0ff */
[----:B------:R-:W-:Y:S01]  /*11de0*/  VIADD R9, R6, 0x16890 ;  /* 0x0001689006097836 */ /* 0x000fe20000000000 */
[----:B------:R-:W-:Y:S01]  /*11df0*/  UIADD3.X UR5, URZ, UR41, URZ, UP0, !UPT ;  /* 0x000000293f057290 */ /* 0x000fe200087fe43f */
[----:B------:R-:W-:Y:S01]  /*11e00*/  UMOV UR6, 0x0 ;  /* 0x0000000000067882 */ /* 0x000fe20000000000 */
[----:B------:R-:W-:-:S10]  /*11e10*/  UMOV UR7, 0x12f00000 ;  /* 0x12f0000000077882 */ /* 0x000fd40000000000 */
.L_x_13448:
        /* <DEDUP_REMOVED lines=13> */
.L_x_13613:
[----:B------:R-:W-:Y:S05]  /*11ef0*/  BSYNC B2 ;  /* 0x0000000000027941 */ /* 0x000fea0003800000 */
.L_x_13449:
        /* <DEDUP_REMOVED lines=11> */
.L_x_13452:
[----:B------:R-:W-:Y:S05]  /*11fb0*/  BSYNC B2 ;  /* 0x0000000000027941 */ /* 0x000fea0003800000 */
.L_x_13451:
[----:B------:R-:W-:Y:S01]  /*11fc0*/  R2UR UR10, R12 ;  /* 0x000000000c0a72ca */ /* 0x000fe200000e0000 */
[----:B------:R-:W-:Y:S01]  /*11fd0*/  UIADD3 UR4, UP0, UR40, 0x670, URZ ;  /* 0x0000067028047890 */ /* 0x000fe2000ff1e03f */
[----:B------:R-:W-:Y:S01]  /*11fe0*/  R2UR UR7, R9 ;  /* 0x00000000090772ca */ /* 0x000fe200000e0000 */
[----:B01----:R-:W-:Y:S01]  /*11ff0*/  VIADD R6, R6, 0x168b0 ;  /* 0x000168b006067836 */ /* 0x003fe20000000000 */
[----:B------:R-:W-:Y:S01]  /*12000*/  R2UR UR6, R8 ;  /* 0x00000000080672ca */ /* 0x000fe200000e0000 */
[----:B------:R-:W-:Y:S01]  /*12010*/  IMAD R8, R11, 0x2, R16 ;  /* 0x000000020b087824 */ /* 0x000fe200078e0210 */
[----:B------:R-:W-:Y:S01]  /*12020*/  PLOP3.LUT P0, PT, PT, PT, PT, 0x80, 0x0 ;  /* 0x000000000000781c */ /* 0x000fe20003f0f070 */
[----:B------:R-:W-:-:S03]  /*12030*/  UIADD3.X UR5, URZ, UR41, URZ, UP0, !UPT ;  /* 0x000000293f057290 */ /* 0x000fc600087fe43f */
[----:B------:R-:W-:-:S09]  /*12040*/  IADD3 R8, R8, 0x400, RZ ;  /* 0x0000040008087810 */ /* 0x000fd20007ffe0ff */
.L_x_13453:
        /* <DEDUP_REMOVED lines=10> */
.L_x_13443:
[----:B------:R-:W-:Y:S05]  /*120f0*/  BSYNC B1 ;  /* 0x0000000000017941 */ /* 0x000fea0003800000 */
.L_x_13442:
[----:B------:R-:W2:Y:S01]  /*12100*/  LDL.LU R9, [R1+0x4] ;  /* 0x0000040001097983 */ /* 0x000ea20000300800 */
[----:B------:R-:W-:Y:S01]  /*12110*/  VIADD R28, R28, 0x1 ;  /* 0x000000011c1c7836 */ /* 0x000fe20000000000 */
[----:B------:R-:W-:Y:S01]  /*12120*/  PLOP3.LUT P0, PT, PT, PT, PT, 0x8, 0x0 ;  /* 0x000000000000781c */ /* 0x000fe20003f0e170 */
[----:B------:R-:W-:-:S03]  /*12130*/  VIADD R5, R5, 0xfffffffe ;  /* 0xfffffffe05057836 */ /* 0x000fc60000000000 */
[C---:B------:R-:W-:Y:S02]  /*12140*/  ISETP.NE.AND P2, PT, R28.reuse, 0x2, PT ;  /* 0x000000021c00780c */ /* 0x040fe40003f45270 */
[----:B------:R-:W-:Y:S02]  /*12150*/  ISETP.GE.AND P3, PT, R5, R3, PT ;  /* 0x000000030500720c */ /* 0x000fe40003f66270 */
[----:B0-----:R-:W-:Y:S02]  /*12160*/  SEL R6, RZ, 0x1, P2 ;  /* 0x00000001ff067807 */ /* 0x001fe40001000000 */
[----:B------:R-:W-:Y:S02]  /*12170*/  SEL R28, R28, RZ, P2 ;  /* 0x000000ff1c1c7207 */ /* 0x000fe40001000000 */
[----:B--2---:R-:W-:-:S05]  /*12180*/  LOP3.LUT R9, R9, R6, RZ, 0x3c, !PT ;  /* 0x0000000609097212 */ /* 0x004fca00078e3cff */
[----:B------:R0:W-:Y:S02]  /*12190*/  STL [R1+0x4], R9 ;  /* 0x0000040901007387 */ /* 0x0001e40000100800 */
[----:B------:R-:W-:Y:S05]  /*121a0*/  @!P3 BRA `(.L_x_13436) ;  /* 0x000000040064b947 */ /* 0x000fea0003800000 */
.L_x_13466:
[----:B------:R-:W-:Y:S05]  /*121b0*/  YIELD ;  /* 0x0000000000007946 */ /* 0x000fea0003800000 */
[----:B------:R-:W-:Y:S04]  /*121c0*/  BSSY B1, `(.L_x_13454) ;  /* 0x000004d000017945 */ /* 0x000fe80003800000 */
[----:B-1----:R-:W-:Y:S05]  /*121d0*/  @!P6 BRA `(.L_x_13455) ;  /* 0x00000004002ce947 */ /* 0x002fea0003800000 */
[----:B------:R-:W2:Y:S01]  /*121e0*/  LDL R7, [R1+0x4] ;  /* 0x0000040001077983 */ /* 0x000ea20000100800 */
[----:B------:R-:W1:Y:S02]  /*121f0*/  S2R R6, SR_TID.X ;  /* 0x0000000000067919 */ /* 0x000e640000002100 */
[----:B-1----:R-:W-:Y:S01]  /*12200*/  LOP3.LUT R8, R6, 0x7f, RZ, 0xc0, !PT ;  /* 0x0000007f06087812 */ /* 0x002fe200078ec0ff */
[----:B------:R-:W-:Y:S01]  /*12210*/  IMAD R6, R28, 0x8, R16 ;  /* 0x000000081c067824 */ /* 0x000fe200078e0210 */
[----:B------:R-:W-:Y:S02]  /*12220*/  BSSY B2, `(.L_x_13456) ;  /* 0x0000005000027945 */ /* 0x000fe40003800000 */
[----:B------:R-:W-:Y:S02]  /*12230*/  ISETP.NE.AND P3, PT, R8, RZ, PT ;  /* 0x000000ff0800720c */ /* 0x000fe40003f65270 */
[----:B--2---:R-:W-:-:S04]  /*12240*/  SHF.L.U32 R7, R7, 0x1f, RZ ;  /* 0x0000001f07077819 */ /* 0x004fc800000006ff */
[----:B------:R-:W1:Y:S02]  /*12250*/  SYNCS.PHASECHK.TRANS64.TRYWAIT P2, [R6+URZ+0x168a0], R7 ;  /* 0x0168a007060075a7 */ /* 0x000e64000804017f */
[----:B-1----:R-:W-:Y:S05]  /*12260*/  @!P2 BRA `(.L_x_13457) ;  /* 0x0000006800fca947 */ /* 0x002fea0003800000 */
.L_x_13614:
[----:B------:R-:W-:Y:S05]  /*12270*/  BSYNC B2 ;  /* 0x0000000000027941 */ /* 0x000fea0003800000 */
.L_x_13456:
[----:B------:R-:W-:Y:S04]  /*12280*/  BSSY B2, `(.L_x_13458) ;  /* 0x0000009000027945 */ /* 0x000fe80003800000 */
[----:B------:R-:W-:Y:S05]  /*12290*/  @P3 BRA `(.L_x_13459) ;  /* 0x00000000001c3947 */ /* 0x000fea0003800000 */
[----:B------:R-:W0:Y:S02]  /*122a0*/  S2R R8, SR_TID.X ;  /* 0x0000000000087919 */ /* 0x000e240000002100 */
[----:B0-----:R-:W-:Y:S02]  /*122b0*/  LOP3.LUT R9, R8, 0x1f, RZ, 0xc0, !PT ;  /* 0x0000001f08097812 */ /* 0x001fe400078ec0ff */
[----:B------:R-:W-:Y:S02]  /*122c0*/  MOV R8, 0x4000 ;  /* 0x0000400000087802 */ /* 0x000fe40000000f00 */
[----:B------:R-:W-:Y:S02]  /*122d0*/  ISETP.NE.AND P2, PT, R9, RZ, PT ;  /* 0x000000ff0900720c */ /* 0x000fe40003f45270 */
[----:B------:R2:W-:Y:S11]  /*122e0*/  SYNCS.ARRIVE.TRANS64 RZ, [R6+URZ+0x16890], R8 ;  /* 0x0168900806ff79a7 */ /* 0x0005f6000800003f */
[----:B--2---:R-:W-:Y:S05]  /*122f0*/  @!P2 BRA `(.L_x_13459) ;  /* 0x000000000004a947 */ /* 0x004fea0003800000 */
[----:B------:R-:W-:Y:S01]  /*12300*/  BPT.TRAP 0x1 ;  /* 0x000000040000795c */ /* 0x000fe20000300000 */
.L_x_13459:
[----:B------:R-:W-:Y:S05]  /*12310*/  BSYNC B2 ;  /* 0x0000000000027941 */ /* 0x000fea0003800000 */
.L_x_13458:
        /* <DEDUP_REMOVED lines=11> */
.L_x_13460:
        /* <DEDUP_REMOVED lines=13> */
.L_x_13615:
[----:B------:R-:W-:Y:S05]  /*124a0*/  BSYNC B2 ;  /* 0x0000000000027941 */ /* 0x000fea0003800000 */
.L_x_13461:
        /* <DEDUP_REMOVED lines=11> */
.L_x_13464:
[----:B------:R-:W-:Y:S05]  /*12560*/  BSYNC B2 ;  /* 0x0000000000027941 */ /* 0x000fea0003800000 */
.L_x_13463:
[----:B------:R-:W-:Y:S01]  /*12570*/  R2UR UR10, R12 ;  /* 0x000000000c0a72ca */ /* 0x000fe200000e0000 */
[----:B------:R-:W-:Y:S01]  /*12580*/  UIADD3 UR4, UP0, UR40, 0x670, URZ ;  /* 0x0000067028047890 */ /* 0x000fe2000ff1e03f */
[----:B------:R-:W-:Y:S01]  /*12590*/  R2UR UR6, R10 ;  /* 0x000000000a0672ca */ /* 0x000fe200000e0000 */
[----:B------:R-:W-:Y:S01]  /*125a0*/  VIADD R8, R8, 0x400 ;  /* 0x0000040008087836 */ /* 0x000fe20000000000 */
[----:B------:R-:W-:Y:S01]  /*125b0*/  R2UR UR7, R11 ;  /* 0x000000000b0772ca */ /* 0x000fe200000e0000 */
[----:B01----:R-:W-:Y:S01]  /*125c0*/  VIADD R6, R6, 0x168b0 ;  /* 0x000168b006067836 */ /* 0x003fe20000000000 */
[----:B------:R-:W-:Y:S01]  /*125d0*/  PLOP3.LUT P2, PT, PT, PT, PT, 0x80, 0x0 ;  /* 0x000000000000781c */ /* 0x000fe20003f4f070 */
[----:B------:R-:W-:-:S12]  /*125e0*/  UIADD3.X UR5, URZ, UR41, URZ, UP0, !UPT ;  /* 0x000000293f057290 */ /* 0x000fd800087fe43f */
.L_x_13465:
        /* <DEDUP_REMOVED lines=10> */
.L_x_13455:
[----:B------:R-:W-:Y:S05]  /*12690*/  BSYNC B1 ;  /* 0x0000000000017941 */ /* 0x000fea0003800000 */
.L_x_13454:
[----:B------:R-:W2:Y:S01]  /*126a0*/  LDL.LU R7, [R1+0x4] ;  /* 0x0000040001077983 */ /* 0x000ea20000300800 */
[----:B------:R-:W-:Y:S01]  /*126b0*/  VIADD R28, R28, 0x1 ;  /* 0x000000011c1c7836 */ /* 0x000fe20000000000 */
[C---:B------:R-:W-:Y:S02]  /*126c0*/  ISETP.GT.AND P3, PT, R5.reuse, R3, PT ;  /* 0x000000030500720c */ /* 0x040fe40003f64270 */
[----:B------:R-:W-:Y:S02]  /*126d0*/  IADD3 R5, R5, -0x1, RZ ;  /* 0xffffffff05057810 */ /* 0x000fe40007ffe0ff */
[----:B------:R-:W-:-:S04]  /*126e0*/  ISETP.NE.AND P2, PT, R28, 0x2, PT ;  /* 0x000000021c00780c */ /* 0x000fc80003f45270 */
[----:B------:R-:W-:Y:S02]  /*126f0*/  SEL R6, RZ, 0x1, P2 ;  /* 0x00000001ff067807 */ /* 0x000fe40001000000 */
[----:B------:R-:W-:Y:S02]  /*12700*/  SEL R28, R28, RZ, P2 ;  /* 0x000000ff1c1c7207 */ /* 0x000fe40001000000 */
[----:B--2---:R-:W-:-:S05]  /*12710*/  LOP3.LUT R7, R7, R6, RZ, 0x3c, !PT ;  /* 0x0000000607077212 */ /* 0x004fca00078e3cff */
[----:B------:R1:W-:Y:S01]  /*12720*/  STL [R1+0x4], R7 ;  /* 0x0000040701007387 */ /* 0x0003e20000100800 */
[----:B------:R-:W-:Y:S05]  /*12730*/  @P3 BRA `(.L_x_13466) ;  /* 0xfffffff8009c3947 */ /* 0x000fea000383ffff */
.L_x_13436:
[----:B------:R-:W-:Y:S05]  /*12740*/  BSYNC B0 ;  /* 0x0000000000007941 */ /* 0x000fea0003800000 */
.L_x_13435:
[----:B------:R-:W-:Y:S05]  /*12750*/  @!P0 WARPSYNC.ALL ;  /* 0x0000000000008948 */ /* 0x000fea0003800000 */
[----:B------:R-:W-:Y:S01]  /*12760*/  @!P0 BAR.SYNC.DEFER_BLOCKING 0xc, 0x200 ;  /* 0x0308000000008b1d */ /* 0x000fe20000010000 */
[----:B------:R-:W-:-:S05]  /*12770*/  IMAD.MOV.U32 R0, RZ, RZ, RZ ;  /* 0x000000ffff007224 */ /* 0x000fca00078e00ff */
[----:B------:R-:W-:Y:S04]  /*12780*/  BSSY B0, `(.L_x_13467) ;  /* 0x000001e000007945 */ /* 0x000fe80003800000 */
[----:B------:R-:W-:Y:S05]  /*12790*/  @!P1 BRA `(.L_x_13468) ;  /* 0x0000000000709947 */ /* 0x000fea0003800000 */
[----:B------:R-:W-:-:S13]  /*127a0*/  ISETP.NE.AND P0, PT, R4, RZ, PT ;  /* 0x000000ff0400720c */ /* 0x000fda0003f05270 */
[----:B------:R-:W2:Y:S02]  /*127b0*/  @!P0 LDC R4, c[0x0][0x9f0] ;  /* 0x00027c00ff048b82 */ /* 0x000ea40000000800 */
[-C--:B--2---:R-:W-:Y:S02]  /*127c0*/  IABS R0, R4.reuse ;  /* 0x0000000400007213 */ /* 0x084fe40000000000 */
[----:B------:R-:W-:Y:S02]  /*127d0*/  IABS R6, R4 ;  /* 0x0000000400067213 */ /* 0x000fe40000000000 */
[----:B------:R-:W2:Y:S03]  /*127e0*/  I2F.RP R2, R0 ;  /* 0x0000000000027306 */ /* 0x000ea60000209400 */
[----:B------:R-:W-:-:S05]  /*127f0*/  IMAD.MOV R6, RZ, RZ, -R6 ;  /* 0x000000ffff067224 */ /* 0x000fca00078e0a06 */
[----:B--2---:R-:W2:Y:S02]  /*12800*/  MUFU.RCP R2, R2 ;  /* 0x0000000200027308 */ /* 0x004ea40000001000 */
[----:B--2---:R-:W-:-:S06]  /*12810*/  VIADD R2, R2, 0xffffffe ;  /* 0x0ffffffe02027836 */ /* 0x004fcc0000000000 */
[----:B------:R-:W2:Y:S02]  /*12820*/  F2I.FTZ.U32.TRUNC.NTZ R3, R2 ;  /* 0x0000000200037305 */ /* 0x000ea4000021f000 */
[----:B--2---:R-:W-:-:S04]  /*12830*/  IMAD.MOV R2, RZ, RZ, -R3 ;  /* 0x000000ffff027224 */ /* 0x004fc800078e0a03 */
[----:B------:R-:W-:Y:S01]  /*12840*/  IMAD R5, R2, R0, RZ ;  /* 0x0000000002057224 */ /* 0x000fe200078e02ff */
[----:B------:R-:W-:-:S05]  /*12850*/  MOV R2, RZ ;  /* 0x000000ff00027202 */ /* 0x000fca0000000f00 */
        /* <DEDUP_REMOVED lines=16> */
.L_x_13468:
[----:B------:R-:W-:Y:S05]  /*12960*/  BSYNC B0 ;  /* 0x0000000000007941 */ /* 0x000fea0003800000 */
.L_x_13467:
        /* <DEDUP_REMOVED lines=20> */
[----:B-1----:R-:W1:Y:S01]  /*12ab0*/  POPC R7, R4 ;  /* 0x0000000400077309 */ /* 0x002e620000000000 */
[----:B--2---:R-:W1:Y:S02]  /*12ac0*/  SHFL.IDX PT, R0, R3, R0, 0x1f ;  /* 0x00001f0003007589 */ /* 0x004e6400000e0000 */
[----:B-1----:R-:W-:Y:S01]  /*12ad0*/  IADD3 R24, R0, UR37, R7 ;  /* 0x0000002500187c10 */ /* 0x002fe2000fffe007 */
[----:B------:R-:W-:Y:S06]  /*12ae0*/  BRA `(.L_x_13471) ;  /* 0x0000003800287947 */ /* 0x000fec0003800000 */
.L_x_13470:
        /* <DEDUP_REMOVED lines=19> */
[----:B0-2---:R-:W-:Y:S05]  /*12c20*/  CALL.ABS.NOINC R2 ;  /* 0x0000000002007343 */ /* 0x005fea0003c00000 */
.L_x_13473:
[----:B------:R-:W-:Y:S05]  /*12c30*/  BSYNC B6 ;  /* 0x0000000000067941 */ /* 0x000fea0003800000 */
.L_x_13472:
        /* <DEDUP_REMOVED lines=12> */
[----:B------:R-:W-:Y:S01]  /*12d00*/  MOV R8, 0x70 ;  /* 0x0000007000087802 */ /* 0x000fe20000000f00 */
[----:B-1----:R-:W-:Y:S02]  /*12d10*/  IMAD.U32 R7, RZ, RZ, UR9 ;  /* 0x00000009ff077e24 */ /* 0x002fe4000f8e00ff */
[----:B------:R-:W-:-:S02]  /*12d20*/  IMAD.U32 R10, RZ, RZ, UR4 ;  /* 0x00000004ff0a7e24 */ /* 0x000fc4000f8e00ff */
[----:B------:R-:W-:Y:S02]  /*12d30*/  IMAD.U32 R11, RZ, RZ, UR5 ;  /* 0x00000005ff0b7e24 */ /* 0x000fe4000f8e00ff */
[----:B------:R-:W-:Y:S02]  /*12d40*/  IMAD.MOV.U32 R12, RZ, RZ, 0x1 ;  /* 0x00000001ff0c7424 */ /* 0x000fe400078e00ff */
[----:B--2---:R-:W-:-:S07]  /*12d50*/  IMAD.MOV.U32 R13, RZ, RZ, RZ ;  /* 0x000000ffff0d7224 */ /* 0x004fce00078e00ff */
[----:B------:R-:W-:-:S07]  /*12d60*/  LEPC R20, `(.L_x_13476) ;  /* 0x000000001014794e */ /* 0x000fce0000000000 */
[----:B0--3--:R-:W-:Y:S05]  /*12d70*/  CALL.ABS.NOINC R2 ;  /* 0x0000000002007343 */ /* 0x009fea0003c00000 */
.L_x_13476:
        /* <DEDUP_REMOVED lines=15> */
.L_x_13475:
[----:B------:R-:W-:Y:S05]  /*12e70*/  BSYNC B6 ;  /* 0x0000000000067941 */ /* 0x000fea0003800000 */
.L_x_13474:
[----:B------:R2:W3:Y:S01]  /*12e80*/  LDL R20, [R1+0xc] ;  /* 0x00000c0001147983 */ /* 0x0004e20000100800 */
[----:B------:R-:W-:Y:S01]  /*12e90*/  ULDC.64 UR4, c[0x0][0x9f8] ;  /* 0x00027e0000047ab9 */ /* 0x000fe20000000a00 */
[----:B------:R-:W-:Y:S01]  /*12ea0*/  MOV R2, R26 ;  /* 0x0000001a00027202 */ /* 0x000fe20000000f00 */
[----:B------:R-:W4:Y:S01]  /*12eb0*/  LDC R6, c[0x0][0x430] ;  /* 0x00010c00ff067b82 */ /* 0x000f220000000800 */
[----:B------:R-:W-:Y:S01]  /*12ec0*/  ISETP.NE.U32.AND P0, PT, RZ, UR4, PT ;  /* 0x00000004ff007c0c */ /* 0x000fe2000bf05070 */
[----:B------:R-:W2:Y:S03]  /*12ed0*/  LDL R26, [R1+0x10] ;  /* 0x00001000011a7983 */ /* 0x000ea60000100800 */
[----:B------:R-:W-:Y:S01]  /*12ee0*/  ISETP.NE.AND.EX P0, PT, RZ, UR5, PT, P0 ;  /* 0x00000005ff007c0c */ /* 0x000fe2000bf05300 */
[----:B------:R-:W2:Y:S01]  /*12ef0*/  LDL R21, [R1+0x18] ;  /* 0x0000180001157983 */ /* 0x000ea20000100800 */
[----:B------:R-:W1:Y:S03]  /*12f00*/  S2R R23, SR_TID.X ;  /* 0x0000000000177919 */ /* 0x000e660000002100 */
[----:B0-----:R-:W2:Y:S08]  /*12f10*/  LDL.LU R9, [R1] ;  /* 0x0000000001097983 */ /* 0x001eb00000300800 */
[----:B------:R-:W-:-:S04]  /*12f20*/  @P0 IADD3 R18, P1, R18, UR4, RZ ;  /* 0x0000000412120c10 */ /* 0x000fc8000ff3e0ff */
[----:B------:R-:W-:Y:S02]  /*12f30*/  @P0 IADD3.X R19, R19, UR5, RZ, P1, !PT ;  /* 0x0000000513130c10 */ /* 0x000fe40008ffe4ff */
[----:B----4-:R-:W-:-:S13]  /*12f40*/  ISETP.NE.AND P1, PT, R6, 0x1, PT ;  /* 0x000000010600780c */ /* 0x010fda0003f25270 */
[----:B------:R-:W0:Y:S01]  /*12f50*/  @P1 LDC R3, c[0x0][0x434] ;  /* 0x00010d00ff031b82 */ /* 0x000e220000000800 */
[----:B---3--:R-:W3:Y:S01]  /*12f60*/  @P0 LDG.E R20, desc[UR42][R18.64] ;  /* 0x0000002a12140981 */ /* 0x008ee2000c1e1900 */
[C---:B-1----:R-:W-:Y:S01]  /*12f70*/  LOP3.LUT R0, R23.reuse, 0x7f, RZ, 0xc0, !PT ;  /* 0x0000007f17007812 */ /* 0x042fe200078ec0ff */
[----:B------:R-:W-:Y:S02]  /*12f80*/  IMAD.SHL.U32 R4, R23, 0x10, RZ ;  /* 0x0000001017047824 */ /* 0x000fe400078e00ff */
[----:B------:R-:W-:-:S03]  /*12f90*/  VIADD R23, R2, 0xffffffff ;  /* 0xffffffff02177836 */ /* 0x000fc60000000000 */
[----:B------:R-:W1:Y:S01]  /*12fa0*/  @P1 LDC R2, c[0x0][0x438] ;  /* 0x00010e00ff021b82 */ /* 0x000e620000000800 */
[----:B------:R-:W-:Y:S01]  /*12fb0*/  SHF.R.U32.HI R0, RZ, 0x3, R0 ;  /* 0x00000003ff007819 */ /* 0x000fe20000011600 */
[----:B------:R-:W-:Y:S01]  /*12fc0*/  IMAD.SHL.U32 R8, R23, 0x80, RZ ;  /* 0x0000008017087824 */ /* 0x000fe200078e00ff */
[----:B------:R-:W-:-:S04]  /*12fd0*/  LOP3.LUT R4, R4, 0x70, RZ, 0xc0, !PT ;  /* 0x0000007004047812 */ /* 0x000fc800078ec0ff */
[----:B------:R-:W-:Y:S01]  /*12fe0*/  LOP3.LUT R0, R8, R0, R4, 0xfe, !PT ;  /* 0x0000000008007212 */ /* 0x000fe200078efe04 */
[----:B---3--:R-:W-:Y:S03]  /*12ff0*/  @P0 STL [R1+0xc], R20 ;  /* 0x00000c1401000387 */ /* 0x008fe60000100800 */
[C---:B--2---:R-:W-:Y:S02]  /*13000*/  ISETP.GE.AND P0, PT, R0.reuse, R26, PT ;  /* 0x0000001a0000720c */ /* 0x044fe40003f06270 */
[----:B------:R-:W-:-:S05]  /*13010*/  IADD3 R0, R0, R21, RZ ;  /* 0x0000001500007210 */ /* 0x000fca0007ffe0ff */
[----:B0-----:R-:W-:-:S04]  /*13020*/  @P1 IMAD.HI.U32 R3, R0, R3, RZ ;  /* 0x0000000300031227 */ /* 0x001fc800078e00ff */
[----:B------:R-:W-:Y:S01]  /*13030*/  IMAD.MOV.U32 R4, RZ, RZ, R0 ;  /* 0x000000ffff047224 */ /* 0x000fe200078e0000 */
[----:B-1----:R-:W-:Y:S02]  /*13040*/  @P1 SHF.R.U32.HI R4, RZ, R2, R3 ;  /* 0x00000002ff041219 */ /* 0x002fe40000011603 */
[----:B------:R-:W0:Y:S01]  /*13050*/  @!P0 LDC.64 R2, c[0x0][0x428] ;  /* 0x00010a00ff028b82 */ /* 0x000e220000000a00 */
[----:B------:R-:W-:Y:S02]  /*13060*/  SHF.R.S32.HI R7, RZ, 0x1f, R20 ;  /* 0x0000001fff077819 */ /* 0x000fe40000011414 */
[----:B------:R-:W-:-:S03]  /*13070*/  IMAD.MOV R5, RZ, RZ, -R4 ;  /* 0x000000ffff057224 */ /* 0x000fc600078e0a04 */
[----:B------:R0:W-:Y:S01]  /*13080*/  STL [R1+0x1c], R7 ;  /* 0x00001c0701007387 */ /* 0x0001e20000100800 */
[----:B------:R-:W-:Y:S01]  /*13090*/  IMAD R0, R6, R5, R0 ;  /* 0x0000000506007224 */ /* 0x000fe200078e0200 */
[--C-:B------:R-:W-:Y:S01]  /*130a0*/  @!P0 SHF.R.S32.HI R5, RZ, 0x1f, R4.reuse ;  /* 0x0000001fff058819 */ /* 0x100fe20000011404 */
[-C--:B0-----:R-:W-:Y:S02]  /*130b0*/  @!P0 IMAD R7, R7, R2.reuse, RZ ;  /* 0x0000000207078224 */ /* 0x081fe400078e02ff */
[----:B------:R-:W-:-:S04]  /*130c0*/  @!P0 IMAD.WIDE.U32 R4, R20, R2, R4 ;  /* 0x0000000214048225 */ /* 0x000fc800078e0004 */
[----:B------:R-:W-:Y:S02]  /*130d0*/  @!P0 IMAD R7, R20, R3, R7 ;  /* 0x0000000314078224 */ /* 0x000fe400078e0207 */
[----:B------:R-:W0:Y:S02]  /*130e0*/  @!P0 LDC.64 R2, c[0x0][0x418] ;  /* 0x00010600ff028b82 */ /* 0x000e240000000a00 */
[----:B------:R-:W-:Y:S01]  /*130f0*/  @!P0 IMAD.IADD R7, R5, 0x1, R7 ;  /* 0x0000000105078824 */ /* 0x000fe200078e0207 */
[C---:B0-----:R-:W-:Y:S02]  /*13100*/  @!P0 LEA R6, P1, R4.reuse, R2, 0x2 ;  /* 0x0000000204068211 */ /* 0x041fe400078210ff */
[----:B------:R-:W-:Y:S02]  /*13110*/  MOV R2, RZ ;  /* 0x000000ff00027202 */ /* 0x000fe40000000f00 */
[----:B------:R-:W-:-:S05]  /*13120*/  @!P0 LEA.HI.X R7, R4, R3, R7, 0x2, P1 ;  /* 0x0000000304078211 */ /* 0x000fca00008f1407 */
[----:B------:R0:W5:Y:S01]  /*13130*/  @!P0 LDG.E R2, desc[UR42][R6.64] ;  /* 0x0000002a06028981 */ /* 0x000162000c1e1900 */
[----:B------:R-:W-:-:S05]  /*13140*/  IMAD.U32 R10, RZ, RZ, UR38 ;  /* 0x00000026ff0a7e24 */ /* 0x000fca000f8e00ff */
[----:B------:R-:W-:Y:S02]  /*13150*/  ISETP.NE.AND P2, PT, R10, 0x3, PT ;  /* 0x000000030a00780c */ /* 0x000fe40003f45270 */
[----:B------:R-:W-:-:S11]  /*13160*/  LOP3.LUT R9, R9, 0xfffffffd, RZ, 0xc0, !PT ;  /* 0xfffffffd09097812 */ /* 0x000fd600078ec0ff */
[----:B------:R-:W-:-:S05]  /*13170*/  @P2 LOP3.LUT R9, R9, 0x2, RZ, 0xfc, !PT ;  /* 0x0000000209092812 */ /* 0x000fca00078efcff */
[----:B------:R0:W-:Y:S01]  /*13180*/  STL [R1], R9 ;  /* 0x0000000901007387 */ /* 0x0001e20000100800 */
[----:B------:R-:W-:-:S03]  /*13190*/  UMOV UR4, 0xffffffff ;  /* 0xffffffff00047882 */ /* 0x000fc60000000000 */
[----:B------:R-:W-:Y:S05]  /*131a0*/  BRA.DIV UR4, `(.L_x_13477) ;  /* 0x0000005e04547947 */ /* 0x000fea000b800000 */
.L_x_13618:
[----:B------:R-:W-:Y:S05]  /*131b0*/  @!P2 BRA `(.L_x_13478) ;  /* 0x000000000004a947 */ /* 0x000fea0003800000 */
[----:B------:R-:W-:Y:S01]  /*131c0*/  BPT.TRAP 0x1 ;  /* 0x000000040000795c */ /* 0x000fe20000300000 */
.L_x_13478:
        /* <DEDUP_REMOVED lines=23> */
.L_x_13619:
[----:B------:R-:W-:Y:S05]  /*13340*/  BSYNC B0 ;  /* 0x0000000000007941 */ /* 0x000fea0003800000 */
.L_x_13479:
[----:B------:R-:W2:Y:S01]  /*13350*/  LDL R14, [R1+0x10] ;  /* 0x00001000010e7983 */ /* 0x000ea20000100800 */
[----:B------:R-:W-:Y:S01]  /*13360*/  ULDC.64 UR4, c[0x0][0x300] ;  /* 0x0000c00000047ab9 */ /* 0x000fe20000000a00 */
[----:B------:R-:W-:Y:S02]  /*13370*/  ULDC.64 UR6, c[0x0][0x2e8] ;  /* 0x0000ba0000067ab9 */ /* 0x000fe40000000a00 */
[----:B------:R-:W3:Y:S01]  /*13380*/  LDL.LU R10, [R1] ;  /* 0x00000000010a7983 */ /* 0x000ee20000300800 */
[----:B------:R-:W-:Y:S02]  /*13390*/  IMAD R6, R6, UR4, RZ ;  /* 0x0000000406067c24 */ /* 0x000fe4000f8e02ff */
[C---:B0-----:R-:W-:Y:S01]  /*133a0*/  IMAD.WIDE.U32 R4, R0.reuse, UR4, RZ ;  /* 0x0000000400047c25 */ /* 0x041fe2000f8e00ff */
[----:B------:R-:W0:Y:S03]  /*133b0*/  S2R R9, SR_TID.X ;  /* 0x0000000000097919 */ /* 0x000e260000002100 */
[----:B------:R-:W-:Y:S01]  /*133c0*/  IMAD R6, R0, UR5, R6 ;  /* 0x0000000500067c24 */ /* 0x000fe2000f8e0206 */
[----:B------:R-:W1:Y:S01]  /*133d0*/  S2R R13, SR_TID.X ;  /* 0x00000000000d7919 */ /* 0x000e620000002100 */
[----:B------:R-:W-:-:S02]  /*133e0*/  ULDC.64 UR4, c[0x0][0x310] ;  /* 0x0000c40000047ab9 */ /* 0x000fc40000000a00 */
[----:B------:R-:W-:Y:S02]  /*133f0*/  IMAD.IADD R5, R5, 0x1, R6 ;  /* 0x0000000105057824 */ /* 0x000fe400078e0206 */
[----:B------:R-:W-:Y:S02]  /*13400*/  IMAD R7, R7, UR4, RZ ;  /* 0x0000000407077c24 */ /* 0x000fe4000f8e02ff */
[----:B------:R-:W-:-:S04]  /*13410*/  IMAD.WIDE.U32 R4, R2, UR4, R4 ;  /* 0x0000000402047c25 */ /* 0x000fc8000f8e0004 */
[----:B------:R-:W-:Y:S01]  /*13420*/  IMAD R7, R2, UR5, R7 ;  /* 0x0000000502077c24 */ /* 0x000fe2000f8e0207 */
[----:B------:R-:W-:-:S03]  /*13430*/  ULDC.64 UR4, c[0x0][0x308] ;  /* 0x0000c20000047ab9 */ /* 0x000fc60000000a00 */
[----:B------:R-:W-:Y:S02]  /*13440*/  IMAD.IADD R5, R5, 0x1, R7 ;  /* 0x0000000105057824 */ /* 0x000fe400078e0207 */
[----:B------:R-:W-:Y:S01]  /*13450*/  IMAD.WIDE.U32 R4, R17, UR4, R4 ;  /* 0x0000000411047c25 */ /* 0x000fe2000f8e0004 */
[----:B------:R-:W-:-:S03]  /*13460*/  ULDC UR4, c[0x0][0x2f4] ;  /* 0x0000bd0000047ab9 */ /* 0x000fc60000000800 */
[----:B------:R-:W-:Y:S01]  /*13470*/  IMAD R2, R17, UR5, R5 ;  /* 0x0000000511027c24 */ /* 0x000fe2000f8e0205 */
[C---:B------:R-:W-:Y:S02]  /*13480*/  LEA R0, P0, R4.reuse, UR6, 0x1 ;  /* 0x0000000604007c11 */ /* 0x040fe4000f8008ff */
[----:B0-----:R-:W-:Y:S02]  /*13490*/  LOP3.LUT R11, R9, 0x7f, RZ, 0xc0, !PT ;  /* 0x0000007f090b7812 */ /* 0x001fe400078ec0ff */
[----:B------:R-:W-:Y:S01]  /*134a0*/  LEA.HI.X R2, R4, UR7, R2, 0x1, P0 ;  /* 0x0000000704027c11 */ /* 0x000fe200080f0c02 */
[----:B-1----:R-:W-:Y:S01]  /*134b0*/  IMAD.SHL.U32 R9, R13, 0x8, RZ ;  /* 0x000000080d097824 */ /* 0x002fe200078e00ff */
[----:B------:R-:W-:-:S04]  /*134c0*/  SHF.R.U32.HI R12, RZ, 0x3, R11 ;  /* 0x00000003ff0c7819 */ /* 0x000fc8000001160b */
[----:B------:R-:W-:-:S04]  /*134d0*/  LOP3.LUT R9, R9, 0x38, RZ, 0xc0, !PT ;  /* 0x0000003809097812 */ /* 0x000fc800078ec0ff */
[----:B------:R-:W-:Y:S01]  /*134e0*/  ISETP.GE.AND P2, PT, R9, UR4, PT ;  /* 0x0000000409007c0c */ /* 0x000fe2000bf46270 */
[----:B------:R-:W-:Y:S01]  /*134f0*/  UMOV UR4, 0xffffffff ;  /* 0xffffffff00047882 */ /* 0x000fe20000000000 */
[----:B--2---:R-:W-:Y:S02]  /*13500*/  IADD3 R4, -R12, R14, -R8 ;  /* 0x0000000e0c047210 */ /* 0x004fe40007ffe908 */
[----:B------:R-:W-:Y:S01]  /*13510*/  SHF.L.U32 R12, R11, 0x3, RZ ;  /* 0x000000030b0c7819 */ /* 0x000fe200000006ff */
[----:B------:R-:W-:Y:S01]  /*13520*/  IMAD.SHL.U32 R11, R13, 0x8, RZ ;  /* 0x000000080d0b7824 */ /* 0x000fe200078e00ff */
[----:B---3--:R-:W-:Y:S02]  /*13530*/  LOP3.LUT R10, R10, 0xfffffffe, RZ, 0xc0, !PT ;  /* 0xfffffffe0a0a7812 */ /* 0x008fe400078ec0ff */
[----:B------:R-:W-:-:S05]  /*13540*/  ISETP.GE.AND P0, PT, R4, 0x1, PT ;  /* 0x000000010400780c */ /* 0x000fca0003f06270 */
[----:B------:R-:W-:Y:S02]  /*13550*/  @P2 LOP3.LUT R10, R10, 0x1, RZ, 0xfc, !PT ;  /* 0x000000010a0a2812 */ /* 0x000fe400078efcff */
[----:B------:R-:W-:-:S03]  /*13560*/  LOP3.LUT R11, R11, 0x1f8, RZ, 0xc0, !PT ;  /* 0x000001f80b0b7812 */ /* 0x000fc600078ec0ff */
[----:B------:R0:W-:Y:S01]  /*13570*/  STL [R1], R10 ;  /* 0x0000000a01007387 */ /* 0x0001e20000100800 */
[----:B------:R-:W-:-:S04]  /*13580*/  LOP3.LUT R11, R11, 0x38, R13, 0x78, !PT ;  /* 0x000000380b0b7812 */ /* 0x000fc800078e780d */
[----:B------:R-:W-:-:S05]  /*13590*/  LOP3.LUT R11, R11, 0x200, R12, 0xf8, !PT ;  /* 0x000002000b0b7812 */ /* 0x000fca00078ef80c */
[----:B------:R-:W-:Y:S01]  /*135a0*/  IMAD R5, R22, 0x2000, R11 ;  /* 0x0000200016057824 */ /* 0x000fe200078e020b */
[----:B0-----:R-:W-:Y:S06]  /*135b0*/  BRA.DIV UR4, `(.L_x_13481) ;  /* 0x0000005a04987947 */ /* 0x001fec000b800000 */
        /* <DEDUP_REMOVED lines=71> */
[----:B--23--:R1:W-:Y:S02]  /*13a30*/  @P0 LDGSTS.E.BYPASS.LTC128B.128 [R8+0x11400], desc[UR42][R6.64], !P2 ;  /* 0x1140000006080fae */ /* 0x00c3e4000d101d6a */
.L_x_13637:
[----:B------:R-:W-:-:S13]  /*13a40*/  ISETP.GE.AND P0, PT, R4, 0x71, PT ;  /* 0x000000710400780c */ /* 0x000fda0003f06270 */
[----:B01----:R-:W-:Y:S01]  /*13a50*/  @P0 LEA R6, P1, R9, R0, 0x1 ;  /* 0x0000000009060211 */ /* 0x003fe200078208ff */
        /* <DEDUP_REMOVED lines=8> */
.L_x_13482:
        /* <DEDUP_REMOVED lines=11> */
.L_x_13483:
[----:B------:R1:W5:Y:S01]  /*13b90*/  LDL.LU R4, [R1+0x28] ;  /* 0x0000280001047983 */ /* 0x0003620000300800 */
[----:B------:R1:W-:Y:S03]  /*13ba0*/  SYNCS.ARRIVE.TRANS64.A1T0 RZ, [R3+URZ+0x16830], RZ ;  /* 0x016830ff03ff79a7 */ /* 0x0003e6000810003f */
[----:B0-----:R1:W5:Y:S04]  /*13bb0*/  LDL.LU R7, [R1+0x20] ;  /* 0x0000200001077983 */ /* 0x0013680000300800 */
[----:B------:R1:W5:Y:S02]  /*13bc0*/  LDL.LU R6, [R1+0x38] ;  /* 0x0000380001067983 */ /* 0x0003640000300800 */
        /* <DEDUP_REMOVED lines=9> */
[----:B-----5:R-:W-:Y:S02]  /*13c60*/  SHF.R.S32.HI R2, RZ, 0x1f, R4 ;  /* 0x0000001fff027819 */ /* 0x020fe40000011404 */
[----:B------:R-:W-:-:S03]  /*13c70*/  SEL R26, R7, RZ, !P0 ;  /* 0x000000ff071a7207 */ /* 0x000fc60004000000 */
[----:B------:R-:W-:-:S04]  /*13c80*/  IMAD R2, R2, UR4, RZ ;  /* 0x0000000402027c24 */ /* 0x000fc8000f8e02ff */
[----:B------:R-:W-:Y:S01]  /*13c90*/  IMAD R0, R4, UR5, R2 ;  /* 0x0000000504007c24 */ /* 0x000fe2000f8e0202 */
        /* <DEDUP_REMOVED lines=13> */
[----:B-1----:R-:W0:Y:S01]  /*13d70*/  LDC.64 R2, c[0x4][R2] ;  /* 0x0100000002027b82 */ /* 0x002e220000000a00 */
        /* <DEDUP_REMOVED lines=9> */
.L_x_13485:
[----:B------:R-:W-:Y:S05]  /*13e10*/  BSYNC B6 ;  /* 0x0000000000067941 */ /* 0x000fea0003800000 */
.L_x_13484:
[----:B0-----:R-:W1:Y:S01]  /*13e20*/  LDL.LU R2, [R1+0x20] ;  /* 0x0000200001027983 */ /* 0x001e620000300800 */
[----:B------:R-:W-:Y:S01]  /*13e30*/  ULDC.64 UR4, c[0x0][0x2d8] ;  /* 0x0000b60000047ab9 */ /* 0x000fe20000000a00 */
[----:B------:R-:W-:Y:S01]  /*13e40*/  ULDC.64 UR6, c[0x0][0x2e0] ;  /* 0x0000b80000067ab9 */ /* 0x000fe20000000a00 */
[----:B------:R-:W0:Y:S01]  /*13e50*/  LDC R10, c[0x0][0x448] ;  /* 0x00011200ff0a7b82 */ /* 0x000e220000000800 */
[----:B------:R-:W2:Y:S01]  /*13e60*/  LDL.LU.64 R20, [R1+0x30] ;  /* 0x0000300001147983 */ /* 0x000ea20000300a00 */
[----:B------:R-:W-:-:S03]  /*13e70*/  ULDC.64 UR8, c[0x0][0x280] ;  /* 0x0000a00000087ab9 */ /* 0x000fc60000000a00 */
[----:B------:R-:W3:Y:S01]  /*13e80*/  LDL.LU R0, [R1+0x28] ;  /* 0x0000280001007983 */ /* 0x000ee20000300800 */
[----:B0-----:R-:W-:-:S13]  /*13e90*/  ISETP.NE.AND P0, PT, R10, 0x1, PT ;  /* 0x000000010a00780c */ /* 0x001fda0003f05270 */
[----:B------:R-:W0:Y:S08]  /*13ea0*/  @P0 LDC R7, c[0x0][0x44c] ;  /* 0x00011300ff070b82 */ /* 0x000e300000000800 */
[----:B------:R-:W4:Y:S01]  /*13eb0*/  @P0 LDC R8, c[0x0][0x450] ;  /* 0x00011400ff080b82 */ /* 0x000f220000000800 */
[----:B-1----:R-:W-:Y:S01]  /*13ec0*/  IMAD.MOV.U32 R3, RZ, RZ, R2 ;  /* 0x000000ffff037224 */ /* 0x002fe200078e0002 */
[----:B--2---:R-:W-:Y:S01]  /*13ed0*/  MOV R2, R20 ;  /* 0x0000001400027202 */ /* 0x004fe20000000f00 */
[----:B------:R-:W1:Y:S01]  /*13ee0*/  S2R R21, SR_TID.X ;  /* 0x0000000000157919 */ /* 0x000e620000002100 */
[----:B---3--:R-:W-:Y:S01]  /*13ef0*/  IMAD R0, R0, UR6, RZ ;  /* 0x0000000600007c24 */ /* 0x008fe2000f8e02ff */
[----:B------:R-:W2:Y:S02]  /*13f00*/  S2R R20, SR_TID.X ;  /* 0x0000000000147919 */ /* 0x000ea40000002100 */
[----:B------:R-:W-:-:S04]  /*13f10*/  IMAD.WIDE.U32 R2, R17, UR4, R2 ;  /* 0x0000000411027c25 */ /* 0x000fc8000f8e0002 */
[----:B------:R-:W-:Y:S01]  /*13f20*/  IMAD R3, R17, UR5, R3 ;  /* 0x0000000511037c24 */ /* 0x000fe2000f8e0203 */
[----:B------:R-:W-:Y:S01]  /*13f30*/  ULDC.64 UR4, c[0x0][0x2d0] ;  /* 0x0000b40000047ab9 */ /* 0x000fe20000000a00 */
[C---:B------:R-:W-:Y:S02]  /*13f40*/  IMAD R0, R26.reuse, UR7, R0 ;  /* 0x000000071a007c24 */ /* 0x040fe4000f8e0200 */
[----:B------:R-:W-:Y:S01]  /*13f50*/  IMAD.WIDE.U32 R2, R26, UR6, R2 ;  /* 0x000000061a027c25 */ /* 0x000fe2000f8e0002 */
[----:B------:R-:W-:Y:S01]  /*13f60*/  ULDC.64 UR6, c[0x0][0x2c8] ;  /* 0x0000b20000067ab9 */ /* 0x000fe20000000a00 */
[----:B------:R3:W5:Y:S02]  /*13f70*/  LDL R26, [R1+0x40] ;  /* 0x00004000011a7983 */ /* 0x0007640000100800 */
[----:B------:R-:W-:Y:S02]  /*13f80*/  IMAD.MOV.U32 R4, RZ, RZ, R2 ;  /* 0x000000ffff047224 */ /* 0x000fe400078e0002 */
[----:B------:R-:W-:-:S02]  /*13f90*/  IMAD.IADD R5, R3, 0x1, R0 ;  /* 0x0000000103057824 */ /* 0x000fc400078e0200 */
[----:B-1----:R-:W-:Y:S01]  /*13fa0*/  IMAD.SHL.U32 R21, R21, 0x10, RZ ;  /* 0x0000001015157824 */ /* 0x002fe200078e00ff */
[----:B--2---:R-:W-:-:S04]  /*13fb0*/  LOP3.LUT R20, R20, 0x7f, RZ, 0xc0, !PT ;  /* 0x0000007f14147812 */ /* 0x004fc800078ec0ff */
[----:B------:R-:W-:Y:S02]  /*13fc0*/  LOP3.LUT R21, R21, 0x70, RZ, 0xc0, !PT ;  /* 0x0000007015157812 */ /* 0x000fe400078ec0ff */
[----:B------:R-:W-:-:S04]  /*13fd0*/  SHF.R.U32.HI R20, RZ, 0x3, R20 ;  /* 0x00000003ff147819 */ /* 0x000fc80000011614 */
[----:B------:R-:W-:-:S05]  /*13fe0*/  LOP3.LUT R20, R20, R21, RZ, 0xfc, !PT ;  /* 0x0000001514147212 */ /* 0x000fca00078efcff */
[----:B------:R-:W-:Y:S02]  /*13ff0*/  IMAD R6, R25, 0xc0, R20 ;  /* 0x000000c019067824 */ /* 0x000fe400078e0214 */
[----:B------:R3:W5:Y:S02]  /*14000*/  LDL R20, [R1+0x24] ;  /* 0x0000240001147983 */ /* 0x0007640000100800 */
[----:B0-----:R-:W-:Y:S01]  /*14010*/  @P0 IMAD.HI.U32 R7, R6, R7, RZ ;  /* 0x0000000706070227 */ /* 0x001fe200078e00ff */
[----:B------:R-:W-:-:S04]  /*14020*/  MOV R2, R6 ;  /* 0x0000000600027202 */ /* 0x000fc80000000f00 */
[----:B----4-:R-:W-:-:S04]  /*14030*/  @P0 SHF.R.U32.HI R2, RZ, R8, R7 ;  /* 0x00000008ff020219 */ /* 0x010fc80000011607 */
        /* <DEDUP_REMOVED lines=16> */
[----:B------:R-:W-:Y:S01]  /*14140*/  IADD3 R3, R6, 0x80, RZ ;  /* 0x0000008006037810 */ /* 0x000fe20007ffe0ff */
[----:B------:R-:W2:Y:S04]  /*14150*/  S2R R11, SR_TID.X ;  /* 0x00000000000b7919 */ /* 0x000ea80000002100 */
[----:B------:R-:W-:Y:S02]  /*14160*/  IMAD.MOV.U32 R6, RZ, RZ, R3 ;  /* 0x000000ffff067224 */ /* 0x000fe400078e0003 */
[----:B0-----:R-:W-:-:S05]  /*14170*/  @P0 IMAD.HI.U32 R7, R3, R7, RZ ;  /* 0x0000000703070227 */ /* 0x001fca00078e00ff */
[----:B-1----:R-:W-:-:S05]  /*14180*/  @P0 SHF.R.U32.HI R6, RZ, R8, R7 ;  /* 0x00000008ff060219 */ /* 0x002fca0000011607 */
[----:B------:R-:W-:-:S04]  /*14190*/  IMAD.MOV R7, RZ, RZ, -R6 ;  /* 0x000000ffff077224 */ /* 0x000fc800078e0a06 */
[----:B------:R-:W-:Y:S01]  /*141a0*/  IMAD R3, R10, R7, R3 ;  /* 0x000000070a037224 */ /* 0x000fe200078e0203 */
[----:B------:R-:W-:Y:S01]  /*141b0*/  SHF.R.S32.HI R7, RZ, 0x1f, R6 ;  /* 0x0000001fff077819 */ /* 0x000fe20000011406 */
[----:B------:R-:W-:-:S04]  /*141c0*/  IMAD.WIDE.U32 R4, R6, UR4, R4 ;  /* 0x0000000406047c25 */ /* 0x000fc8000f8e0004 */
[----:B------:R-:W-:Y:S01]  /*141d0*/  IMAD R7, R7, UR4, RZ ;  /* 0x0000000407077c24 */ /* 0x000fe2000f8e02ff */
[----:B------:R-:W-:Y:S01]  /*141e0*/  SHF.R.S32.HI R8, RZ, 0x1f, R3 ;  /* 0x0000001fff087819 */ /* 0x000fe20000011403 */
[----:B------:R-:W-:Y:S02]  /*141f0*/  ULDC UR4, c[0x0][0x2b8] ;  /* 0x0000ae0000047ab9 */ /* 0x000fe40000000800 */
[----:B------:R-:W-:Y:S02]  /*14200*/  IMAD R7, R6, UR5, R7 ;  /* 0x0000000506077c24 */ /* 0x000fe4000f8e0207 */
[----:B------:R-:W-:Y:S02]  /*14210*/  IMAD R8, R8, UR6, RZ ;  /* 0x0000000608087c24 */ /* 0x000fe4000f8e02ff */
[----:B------:R-:W-:Y:S01]  /*14220*/  IMAD.IADD R5, R5, 0x1, R7 ;  /* 0x0000000105057824 */ /* 0x000fe200078e0207 */
[----:B--2---:R-:W-:Y:S01]  /*14230*/  SHF.L.U32 R21, R11, 0x3, RZ ;  /* 0x000000030b157819 */ /* 0x004fe200000006ff */
[----:B------:R-:W-:-:S02]  /*14240*/  IMAD R8, R3, UR7, R8 ;  /* 0x0000000703087c24 */ /* 0x000fc4000f8e0208 */
[----:B------:R-:W-:Y:S01]  /*14250*/  IMAD.WIDE.U32 R6, R3, UR6, R4 ;  /* 0x0000000603067c25 */ /* 0x000fe2000f8e0004 */
[----:B------:R-:W-:-:S03]  /*14260*/  LOP3.LUT R21, R21, 0x38, RZ, 0xc0, !PT ;  /* 0x0000003815157812 */ /* 0x000fc600078ec0ff */
[----:B------:R-:W-:Y:S01]  /*14270*/  IMAD.IADD R4, R7, 0x1, R8 ;  /* 0x0000000107047824 */ /* 0x000fe200078e0208 */
[C---:B------:R-:W-:Y:S02]  /*14280*/  LEA R5, P1, R6.reuse, UR8, 0x1 ;  /* 0x0000000806057c11 */ /* 0x040fe4000f8208ff */
[----:B------:R-:W-:Y:S01]  /*14290*/  ISETP.GE.AND P0, PT, R21, UR4, PT ;  /* 0x0000000415007c0c */ /* 0x000fe2000bf06270 */
[----:B------:R-:W-:Y:S01]  /*142a0*/  UMOV UR4, 0xffffffff ;  /* 0xffffffff00047882 */ /* 0x000fe20000000000 */
[----:B------:R-:W-:Y:S02]  /*142b0*/  LOP3.LUT R11, R11, 0x7f, RZ, 0xc0, !PT ;  /* 0x0000007f0b0b7812 */ /* 0x000fe400078ec0ff */
[----:B------:R-:W-:Y:S02]  /*142c0*/  LEA.HI.X R4, R6, UR9, R4, 0x1, P1 ;  /* 0x0000000906047c11 */ /* 0x000fe400088f0c04 */
[----:B------:R-:W-:Y:S01]  /*142d0*/  SHF.R.U32.HI R9, RZ, 0x3, R11 ;  /* 0x00000003ff097819 */ /* 0x000fe2000001160b */
[----:B---3--:R-:W-:Y:S06]  /*142e0*/  BRA.DIV UR4, `(.L_x_13486) ;  /* 0x0000005604fc7947 */ /* 0x008fec000b800000 */
[----:B------:R-:W0:Y:S01]  /*142f0*/  SHFL.IDX PT, R7, R2, RZ, 0x181f ;  /* 0x00181fff02077589 */ /* 0x000e2200000e0000 */
[----:B-----5:R-:W-:Y:S02]  /*14300*/  IMAD R3, R26, R10, RZ ;  /* 0x0000000a1a037224 */ /* 0x020fe400078e02ff */
[----:B------:R-:W-:Y:S01]  /*14310*/  IMAD R25, R25, 0xc0, R9 ;  /* 0x000000c019197824 */ /* 0x000fe200078e0209 */
[----:B------:R-:W1:Y:S04]  /*14320*/  SHFL.IDX PT, R6, R0, RZ, 0x181f ;  /* 0x00181fff00067589 */ /* 0x000e6800000e0000 */
[----:B------:R-:W-:Y:S01]  /*14330*/  ISETP.GE.AND P1, PT, R25, R3, PT ;  /* 0x000000031900720c */ /* 0x000fe20003f26270 */
[----:B------:R-:W-:-:S12]  /*14340*/  SHFL.IDX PT, R8, R5, RZ, 0x181f ;  /* 0x00181fff05087589 */ /* 0x000fd800000e0000 */
        /* <DEDUP_REMOVED lines=68> */
[----:B0-----:R-:W-:-:S05]  /*14790*/  VIADD R2, R25, 0x80 ;  /* 0x0000008019027836 */ /* 0x001fca0000000000 */
[----:B------:R-:W-:Y:S02]  /*147a0*/  ISETP.GE.AND P1, PT, R2, R3, PT ;  /* 0x000000030200720c */ /* 0x000fe40003f26270 */
[----:B------:R-:W-:-:S04]  /*147b0*/  IADD3 R2, R25, 0x70, RZ ;  /* 0x0000007019027810 */ /* 0x000fc80007ffe0ff */
[----:B------:R-:W-:Y:S02]  /*147c0*/  ISETP.GE.AND P3, PT, R2, R3, PT ;  /* 0x000000030200720c */ /* 0x000fe40003f66270 */
[----:B------:R-:W0:Y:S11]  /*147d0*/  SHFL.IDX PT, R2, R4, RZ, 0x181f ;  /* 0x00181fff04027589 */ /* 0x000e3600000e0000 */
[----:B-1----:R-:W-:-:S05]  /*147e0*/  @!P3 LEA R6, P2, R21, R6, 0x1 ;  /* 0x000000061506b211 */ /* 0x002fca00078408ff */
[----:B------:R-:W-:-:S04]  /*147f0*/  @!P3 IMAD.X R0, RZ, RZ, R0, P2 ;  /* 0x000000ffff00b224 */ /* 0x000fc800010e0600 */
[----:B------:R-:W-:Y:S02]  /*14800*/  @!P3 IMAD.MOV.U32 R7, RZ, RZ, R0 ;  /* 0x000000ffff07b224 */ /* 0x000fe400078e0000 */
[----:B------:R-:W-:-:S03]  /*14810*/  VIADD R0, R25, 0x90 ;  /* 0x0000009019007836 */ /* 0x000fc60000000000 */
[----:B------:R1:W-:Y:S02]  /*14820*/  @!P3 LDGSTS.E.BYPASS.LTC128B.128 [R20+0xbc00], desc[UR42][R6.64], !P0 ;  /* 0x0bc000000614bfae */ /* 0x0003e4000c101d6a */
[----:B-1----:R-:W-:-:S05]  /*14830*/  @!P1 LEA R6, P2, R21, R8, 0x1 ;  /* 0x0000000815069211 */ /* 0x002fca00078408ff */
[----:B0-----:R-:W-:-:S05]  /*14840*/  @!P1 IMAD.X R2, RZ, RZ, R2, P2 ;  /* 0x000000ffff029224 */ /* 0x001fca00010e0602 */
[----:B------:R-:W-:Y:S02]  /*14850*/  @!P1 MOV R7, R2 ;  /* 0x0000000200079202 */ /* 0x000fe40000000f00 */
[----:B------:R-:W-:Y:S04]  /*14860*/  SHFL.IDX PT, R2, R5, 0x3, 0x181f ;  /* 0x00781f0005027f89 */ /* 0x000fe800000e0000 */
[----:B------:R0:W-:Y:S01]  /*14870*/  @!P1 LDGSTS.E.BYPASS.LTC128B.128 [R20+0xc400], desc[UR42][R6.64], !P0 ;  /* 0x0c40000006149fae */ /* 0x0001e2000c101d6a */
[----:B------:R-:W-:-:S03]  /*14880*/  ISETP.GE.AND P1, PT, R0, R3, PT ;  /* 0x000000030000720c */ /* 0x000fc60003f26270 */
[----:B------:R-:W-:Y:S04]  /*14890*/  SHFL.IDX PT, R0, R4, 0x1, 0x181f ;  /* 0x00381f0004007f89 */ /* 0x000fe800000e0000 */
[----:B0-----:R-:W0:Y:S06]  /*148a0*/  SHFL.IDX PT, R6, R5, 0x1, 0x181f ;  /* 0x00381f0005067f89 */ /* 0x001e2c00000e0000 */
[----:B0-----:R-:W-:-:S05]  /*148b0*/  @!P1 LEA R6, P2, R21, R6, 0x1 ;  /* 0x0000000615069211 */ /* 0x001fca00078408ff */
[----:B------:R-:W-:-:S04]  /*148c0*/  @!P1 IMAD.X R0, RZ, RZ, R0, P2 ;  /* 0x000000ffff009224 */ /* 0x000fc800010e0600 */
[----:B------:R-:W-:Y:S01]  /*148d0*/  @!P1 IMAD.MOV.U32 R7, RZ, RZ, R0 ;  /* 0x000000ffff079224 */ /* 0x000fe200078e0000 */
[----:B------:R-:W-:-:S04]  /*148e0*/  IADD3 R0, R25, 0xa0, RZ ;  /* 0x000000a019007810 */ /* 0x000fc80007ffe0ff */
[----:B------:R0:W-:Y:S01]  /*148f0*/  @!P1 LDGSTS.E.BYPASS.LTC128B.128 [R20+0xcc00], desc[UR42][R6.64], !P0 ;  /* 0x0cc0000006149fae */ /* 0x0001e2000c101d6a */
[----:B------:R-:W-:-:S03]  /*14900*/  ISETP.GE.AND P1, PT, R0, R3, PT ;  /* 0x000000030000720c */ /* 0x000fc60003f26270 */
[----:B------:R-:W-:Y:S04]  /*14910*/  SHFL.IDX PT, R0, R4, 0x2, 0x181f ;  /* 0x00581f0004007f89 */ /* 0x000fe800000e0000 */
[----:B------:R-:W-:Y:S04]  /*14920*/  SHFL.IDX PT, R4, R4, 0x3, 0x181f ;  /* 0x00781f0004047f89 */ /* 0x000fe800000e0000 */
[----:B0-----:R-:W0:Y:S02]  /*14930*/  SHFL.IDX PT, R6, R5, 0x2, 0x181f ;  /* 0x00581f0005067f89 */ /* 0x001e2400000e0000 */
[----:B0-----:R-:W-:-:S05]  /*14940*/  @!P1 LEA R6, P2, R21, R6, 0x1 ;  /* 0x0000000615069211 */ /* 0x001fca00078408ff */
[----:B------:R-:W-:-:S04]  /*14950*/  @!P1 IMAD.X R0, RZ, RZ, R0, P2 ;  /* 0x000000ffff009224 */ /* 0x000fc800010e0600 */
[----:B------:R-:W-:-:S05]  /*14960*/  @!P1 IMAD.MOV.U32 R7, RZ, RZ, R0 ;  /* 0x000000ffff079224 */ /* 0x000fca00078e0000 */
[----:B------:R0:W-:Y:S02]  /*14970*/  @!P1 LDGSTS.E.BYPASS.LTC128B.128 [R20+0xd400], desc[UR42][R6.64], !P0 ;  /* 0x0d40000006149fae */ /* 0x0001e4000c101d6a */
.L_x_13662:
[----:B------:R-:W-:-:S05]  /*14980*/  VIADD R25, R25, 0xb0 ;  /* 0x000000b019197836 */ /* 0x000fca0000000000 */
[----:B------:R-:W-:-:S13]  /*14990*/  ISETP.GE.AND P1, PT, R25, R3, PT ;  /* 0x000000031900720c */ /* 0x000fda0003f26270 */
[----:B------:R-:W-:-:S04]  /*149a0*/  @!P1 LEA R2, P2, R21, R2, 0x1 ;  /* 0x0000000215029211 */ /* 0x000fc800078408ff */
[----:B------:R-:W-:-:S05]  /*149b0*/  @!P1 IADD3.X R3, RZ, R4, RZ, P2, !PT ;  /* 0x00000004ff039210 */ /* 0x000fca00017fe4ff */
[----:B------:R-:W-:Y:S01]  /*149c0*/  @!PT LDS RZ, [RZ] ;  /* 0x00000000fffff984 */ /* 0x000fe20000000800 */
[----:B------:R-:W-:Y:S01]  /*149d0*/  @!PT LDS RZ, [RZ] ;  /* 0x00000000fffff984 */ /* 0x000fe20000000800 */
[----:B------:R-:W-:Y:S01]  /*149e0*/  @!PT LDS RZ, [RZ] ;  /* 0x00000000fffff984 */ /* 0x000fe20000000800 */
[----:B------:R1:W-:Y:S01]  /*149f0*/  @!P1 LDGSTS.E.BYPASS.LTC128B.128 [R20+0xdc00], desc[UR42][R2.64], !P0 ;  /* 0x0dc0000002149fae */ /* 0x0003e2000c101d6a */
[----:B------:R-:W-:Y:S01]  /*14a00*/  PLOP3.LUT P0, PT, PT, PT, PT, 0x80, 0x0 ;  /* 0x000000000000781c */ /* 0x000fe20003f0f070 */
[----:B------:R-:W-:-:S12]  /*14a10*/  NOP ;  /* 0x0000000000007918 */ /* 0x000fd80000000000 */
.L_x_13487:
        /* <DEDUP_REMOVED lines=18> */
.L_x_13663:
[----:B------:R-:W-:Y:S05]  /*14b40*/  BSYNC B0 ;  /* 0x0000000000007941 */ /* 0x000fea0003800000 */
.L_x_13488:
[----:B------:R-:W0:Y:S04]  /*14b50*/  LDL.LU R3, [R1+0x3c] ;  /* 0x00003c0001037983 */ /* 0x000e280000300800 */
[----:B------:R-:W2:Y:S01]  /*14b60*/  LDL R2, [R1+0x14] ;  /* 0x0000140001027983 */ /* 0x000ea20000100800 */
[----:B------:R-:W-:Y:S01]  /*14b70*/  BSSY B0, `(.L_x_13490) ;  /* 0x0000109000007945 */ /* 0x000fe20003800000 */
[----:B0-----:R-:W-:-:S05]  /*14b80*/  VIADD R7, R3, 0xfffffffe ;  /* 0xfffffffe03077836 */ /* 0x001fca0000000000 */
[----:B--2---:R-:W-:-:S13]  /*14b90*/  ISETP.GE.AND P0, PT, R7, R2, PT ;  /* 0x000000020700720c */ /* 0x004fda0003f06270 */
[----:B------:R-:W-:Y:S05]  /*14ba0*/  @!P0 BRA `(.L_x_13491) ;  /* 0x0000001000148947 */ /* 0x000fea0003800000 */
[----:B------:R-:W0:Y:S01]  /*14bb0*/  S2R R2, SR_TID.X ;  /* 0x0000000000027919 */ /* 0x000e220000002100 */
[----:B------:R-:W-:Y:S01]  /*14bc0*/  ULDC UR4, c[0x0][0x2f4] ;  /* 0x0000bd0000047ab9 */ /* 0x000fe20000000800 */
[----:B------:R-:W-:Y:S02]  /*14bd0*/  IMAD.MOV.U32 R6, RZ, RZ, R22 ;  /* 0x000000ffff067224 */ /* 0x000fe400078e0016 */
[----:B------:R-:W-:Y:S02]  /*14be0*/  IMAD.MOV.U32 R20, RZ, RZ, R29 ;  /* 0x000000ffff147224 */ /* 0x000fe400078e001d */
[----:B------:R-:W-:Y:S01]  /*14bf0*/  IMAD.MOV.U32 R26, RZ, RZ, R23 ;  /* 0x000000ffff1a7224 */ /* 0x000fe200078e0017 */
[----:B0-----:R-:W-:-:S04]  /*14c00*/  SHF.L.U32 R2, R2, 0x3, RZ ;  /* 0x0000000302027819 */ /* 0x001fc800000006ff */
[----:B------:R-:W-:-:S04]  /*14c10*/  LOP3.LUT R2, R2, 0x38, RZ, 0xc0, !PT ;  /* 0x0000003802027812 */ /* 0x000fc800078ec0ff */
[----:B------:R-:W-:-:S13]  /*14c20*/  ISETP.GE.AND P1, PT, R2, UR4, PT ;  /* 0x0000000402007c0c */ /* 0x000fda000bf26270 */
.L_x_13504:
[----:B------:R-:W2:Y:S01]  /*14c30*/  LDL R10, [R1+0x18] ;  /* 0x00001800010a7983 */ /* 0x000ea20000100800 */
[----:B-1----:R-:W0:Y:S03]  /*14c40*/  LDC R0, c[0x0][0x430] ;  /* 0x00010c00ff007b82 */ /* 0x002e260000000800 */
        /* <DEDUP_REMOVED lines=8> */
[----:B------:R-:W-:Y:S01]  /*14cd0*/  SHF.L.U32 R2, R2, 0x4, RZ ;  /* 0x0000000402027819 */ /* 0x000fe200000006ff */
[----:B------:R-:W-:-:S03]  /*14ce0*/  IMAD R4, R7, 0x80, R4 ;  /* 0x0000008007047824 */ /* 0x000fc600078e0204 */
[----:B------:R-:W-:Y:S01]  /*14cf0*/  LOP3.LUT R2, R2, 0x70, RZ, 0xc0, !PT ;  /* 0x0000007002027812 */ /* 0x000fe200078ec0ff */
[----:B------:R-:W-:Y:S05]  /*14d00*/  YIELD ;  /* 0x0000000000007946 */ /* 0x000fea0003800000 */
[----:B------:R-:W-:Y:S01]  /*14d10*/  ULDC.64 UR4, c[0x0][0x428] ;  /* 0x00010a0000047ab9 */ /* 0x000fe20000000a00 */
[----:B--2---:R-:W-:-:S05]  /*14d20*/  IADD3 R4, R2, R4, R10 ;  /* 0x0000000402047210 */ /* 0x004fca0007ffe00a */
[----:B0-----:R-:W-:-:S04]  /*14d30*/  @P0 IMAD.HI.U32 R5, R4, R5, RZ ;  /* 0x0000000504050227 */ /* 0x001fc800078e00ff */
[----:B------:R-:W-:Y:S01]  /*14d40*/  IMAD.MOV.U32 R2, RZ, RZ, R4 ;  /* 0x000000ffff027224 */ /* 0x000fe200078e0004 */
[----:B-1----:R-:W-:-:S05]  /*14d50*/  @P0 SHF.R.U32.HI R2, RZ, R3, R5 ;  /* 0x00000003ff020219 */ /* 0x002fca0000011605 */
        /* <DEDUP_REMOVED lines=22> */
.L_x_13492:
[----:B------:R-:W-:Y:S01]  /*14ec0*/  LEA R5, R22, R16, 0x3 ;  /* 0x0000001016057211 */ /* 0x000fe200078e18ff */
[----:B------:R-:W-:Y:S01]  /*14ed0*/  BSSY B1, `(.L_x_13493) ;  /* 0x0000004000017945 */ /* 0x000fe20003800000 */
[----:B------:R-:W-:-:S04]  /*14ee0*/  SHF.L.U32 R2, R29, 0x1f, RZ ;  /* 0x0000001f1d027819 */ /* 0x000fc800000006ff */
[----:B------:R-:W0:Y:S02]  /*14ef0*/  SYNCS.PHASECHK.TRANS64.TRYWAIT P0, [R5+URZ+0x16840], R2 ;  /* 0x01684002050075a7 */ /* 0x000e24000800017f */
[----:B0-----:R-:W-:Y:S05]  /*14f00*/  @!P0 BRA `(.L_x_13494) ;  /* 0x0000005800ec8947 */ /* 0x001fea0003800000 */
.L_x_13664:
[----:B------:R-:W-:Y:S05]  /*14f10*/  BSYNC B1 ;  /* 0x0000000000017941 */ /* 0x000fea0003800000 */
.L_x_13493:
[----:B------:R-:W2:Y:S01]  /*14f20*/  LDL R3, [R1] ;  /* 0x0000000001037983 */ /* 0x000ea20000100800 */
[----:B------:R-:W-:Y:S01]  /*14f30*/  SHF.R.S32.HI R21, RZ, 0x1f, R0 ;  /* 0x0000001fff157819 */ /* 0x000fe20000011400 */
[----:B------:R-:W-:Y:S01]  /*14f40*/  ULDC.64 UR4, c[0x0][0x300] ;  /* 0x0000c00000047ab9 */ /* 0x000fe20000000a00 */
[----:B------:R-:W-:Y:S01]  /*14f50*/  ULDC.64 UR6, c[0x0][0x2e8] ;  /* 0x0000ba0000067ab9 */ /* 0x000fe20000000a00 */
[----:B------:R-:W1:Y:S02]  /*14f60*/  S2R R8, SR_TID.X ;  /* 0x0000000000087919 */ /* 0x000e640000002100 */
[----:B------:R-:W-:Y:S01]  /*14f70*/  IMAD R7, R21, UR4, RZ ;  /* 0x0000000415077c24 */ /* 0x000fe2000f8e02ff */
[----:B------:R-:W3:Y:S03]  /*14f80*/  S2R R9, SR_TID.X ;  /* 0x0000000000097919 */ /* 0x000ee60000002100 */
[----:B------:R-:W-:Y:S01]  /*14f90*/  IMAD R7, R0, UR5, R7 ;  /* 0x0000000500077c24 */ /* 0x000fe2000f8e0207 */
[----:B-1----:R-:W-:-:S05]  /*14fa0*/  LOP3.LUT R8, R8, 0x7f, RZ, 0xc0, !PT ;  /* 0x0000007f08087812 */ /* 0x002fca00078ec0ff */
[----:B------:R-:W-:Y:S01]  /*14fb0*/  IMAD.SHL.U32 R11, R8, 0x8, RZ ;  /* 0x00000008080b7824 */ /* 0x000fe200078e00ff */
[----:B---3--:R-:W-:-:S04]  /*14fc0*/  SHF.L.U32 R8, R9, 0x3, RZ ;  /* 0x0000000309087819 */ /* 0x008fc800000006ff */
        /* <DEDUP_REMOVED lines=19> */
[----:B------:R-:W0:Y:S01]  /*15100*/  S2R R3, SR_TID.X ;  /* 0x0000000000037919 */ /* 0x000e220000002100 */
[----:B------:R-:W-:Y:S01]  /*15110*/  IMAD R8, R8, 0x2, R16 ;  /* 0x0000000208087824 */ /* 0x000fe200078e0210 */
[----:B------:R-:W1:Y:S01]  /*15120*/  SHFL.IDX PT, R2, R9, RZ, 0x181f ;  /* 0x00181fff09027589 */ /* 0x000e6200000e0000 */
[----:B0-----:R-:W-:-:S03]  /*15130*/  IMAD.SHL.U32 R11, R3, 0x8, RZ ;  /* 0x00000008030b7824 */ /* 0x001fc600078e00ff */
[----:B------:R-:W0:Y:S02]  /*15140*/  SHFL.IDX PT, R3, R10, RZ, 0x181f ;  /* 0x00181fff0a037589 */ /* 0x000e2400000e0000 */
[----:B------:R-:W-:-:S05]  /*15150*/  LOP3.LUT R11, R11, 0x38, RZ, 0xc0, !PT ;  /* 0x000000380b0b7812 */ /* 0x000fca00078ec0ff */
[----:B------:R-:W-:-:S05]  /*15160*/  IMAD.SHL.U32 R7, R11, 0x2, RZ ;  /* 0x000000020b077824 */ /* 0x000fca00078e00ff */
[----:B-1----:R-:W-:-:S04]  /*15170*/  IADD3 R2, P0, R2, R7, RZ ;  /* 0x0000000702027210 */ /* 0x002fc80007f1e0ff */
[----:B0-----:R-:W-:-:S05]  /*15180*/  IADD3.X R3, RZ, R3, RZ, P0, !PT ;  /* 0x00000003ff037210 */ /* 0x001fca00007fe4ff */
[----:B------:R-:W-:Y:S01]  /*15190*/  @!PT LDS RZ, [RZ] ;  /* 0x00000000fffff984 */ /* 0x000fe20000000800 */
        /* <DEDUP_REMOVED lines=33> */
.L_x_13682:
        /* <DEDUP_REMOVED lines=8> */
.L_x_13496:
        /* <DEDUP_REMOVED lines=11> */
.L_x_13497:
[----:B------:R1:W-:Y:S01]  /*154e0*/  SYNCS.ARRIVE.TRANS64.A1T0 RZ, [R5+URZ+0x16830], RZ ;  /* 0x016830ff05ff79a7 */ /* 0x0003e2000810003f */
[----:B------:R-:W-:Y:S05]  /*154f0*/  @!P3 BRA `(.L_x_13498) ;  /* 0x000000000004b947 */ /* 0x000fea0003800000 */
[----:B------:R-:W-:Y:S01]  /*15500*/  BPT.TRAP 0x1 ;  /* 0x000000040000795c */ /* 0x000fe20000300000 */
.L_x_13498:
[----:B------:R-:W-:Y:S01]  /*15510*/  SHF.L.U32 R2, R20, 0x1f, RZ ;  /* 0x0000001f14027819 */ /* 0x000fe200000006ff */
[----:B-1----:R-:W-:Y:S01]  /*15520*/  IMAD R5, R6, 0x8, R16 ;  /* 0x0000000806057824 */ /* 0x002fe200078e0210 */
[----:B------:R-:W-:Y:S03]  /*15530*/  BSSY B1, `(.L_x_13499) ;  /* 0x0000003000017945 */ /* 0x000fe60003800000 */
[----:B------:R-:W1:Y:S02]  /*15540*/  SYNCS.PHASECHK.TRANS64.TRYWAIT P0, [R5+URZ+0x16860], R2 ;  /* 0x01686002050075a7 */ /* 0x000e64000800017f */
[----:B-1----:R-:W-:Y:S05]  /*15550*/  @!P0 BRA `(.L_x_13500) ;  /* 0x0000005c00a88947 */ /* 0x002fea0003800000 */
.L_x_13683:
[----:B------:R-:W-:Y:S05]  /*15560*/  BSYNC B1 ;  /* 0x0000000000017941 */ /* 0x000fea0003800000 */
.L_x_13499:
[----:B------:R-:W2:Y:S01]  /*15570*/  LDL R8, [R1+0x10] ;  /* 0x0000100001087983 */ /* 0x000ea20000100800 */
[----:B------:R-:W0:Y:S01]  /*15580*/  S2R R11, SR_TID.X ;  /* 0x00000000000b7919 */ /* 0x000e220000002100 */
[----:B------:R-:W-:Y:S01]  /*15590*/  UMOV UR4, 0xffffffff ;  /* 0xffffffff00047882 */ /* 0x000fe20000000000 */
[C---:B0-----:R-:W-:Y:S02]  /*155a0*/  SHF.L.U32 R9, R11.reuse, 0x3, RZ ;  /* 0x000000030b097819 */ /* 0x041fe400000006ff */
[----:B------:R-:W-:Y:S02]  /*155b0*/  LOP3.LUT R3, R11, 0x7f, RZ, 0xc0, !PT ;  /* 0x0000007f0b037812 */ /* 0x000fe400078ec0ff */
[----:B------:R-:W-:-:S03]  /*155c0*/  LOP3.LUT R9, R9, 0x1f8, RZ, 0xc0, !PT ;  /* 0x000001f809097812 */ /* 0x000fc600078ec0ff */
[----:B------:R-:W-:Y:S01]  /*155d0*/  IMAD.SHL.U32 R10, R3, 0x8, RZ ;  /* 0x00000008030a7824 */ /* 0x000fe200078e00ff */
        /* <DEDUP_REMOVED lines=8> */
[----:B------:R-:W-:Y:S02]  /*15660*/  ISETP.LT.OR P0, PT, R8, 0x1, P1 ;  /* 0x000000010800780c */ /* 0x000fe40000f01670 */
[----:B------:R-:W-:Y:S01]  /*15670*/  LEA R6, R6, R16, 0x1 ;  /* 0x0000001006067211 */ /* 0x000fe200078e08ff */
[----:B------:R-:W1:Y:S01]  /*15680*/  SHFL.IDX PT, R3, R19, RZ, 0x181f ;  /* 0x00181fff13037589 */ /* 0x000e6200000e0000 */
[----:B0-----:R-:W-:-:S05]  /*15690*/  IADD3 R2, P2, R2, R7, RZ ;  /* 0x0000000702027210 */ /* 0x001fca0007f5e0ff */
[----:B-1----:R-:W-:-:S05]  /*156a0*/  IMAD.X R3, RZ, RZ, R3, P2 ;  /* 0x000000ffff037224 */ /* 0x002fca00010e0603 */
        /* <DEDUP_REMOVED lines=40> */
.L_x_13701:
        /* <DEDUP_REMOVED lines=14> */
[----:B------:R-:W-:-:S03]  /*15a10*/  NOP ;  /* 0x0000000000007918 */ /* 0x000fc60000000000 */
[----:B------:R-:W-:-:S03]  /*15a20*/  IADD3 R3, R3, R6, RZ ;  /* 0x0000000603037210 */ /* 0x000fc60007ffe0ff */
        /* <DEDUP_REMOVED lines=9> */
.L_x_13502:
        /* <DEDUP_REMOVED lines=12> */
.L_x_13503:
[----:B------:R-:W2:Y:S01]  /*15b80*/  LDL R0, [R1+0x14] ;  /* 0x0000140001007983 */ /* 0x000ea20000100800 */
[----:B------:R0:W-:Y:S01]  /*15b90*/  SYNCS.ARRIVE.TRANS64.A1T0 RZ, [R5+URZ+0x16850], RZ ;  /* 0x016850ff05ff79a7 */ /* 0x0001e2000810003f */
[C---:B------:R-:W-:Y:S01]  /*15ba0*/  IADD3 R7, R23.reuse, -0x1, RZ ;  /* 0xffffffff17077810 */ /* 0x040fe20007ffe0ff */
[----:B------:R-:W-:Y:S02]  /*15bb0*/  IMAD.MOV.U32 R6, RZ, RZ, R22 ;  /* 0x000000ffff067224 */ /* 0x000fe400078e0016 */
[----:B------:R-:W-:Y:S02]  /*15bc0*/  IMAD.MOV.U32 R20, RZ, RZ, R29 ;  /* 0x000000ffff147224 */ /* 0x000fe400078e001d */
[----:B------:R-:W-:Y:S01]  /*15bd0*/  IMAD.MOV.U32 R26, RZ, RZ, R23 ;  /* 0x000000ffff1a7224 */ /* 0x000fe200078e0017 */
[----:B--2---:R-:W-:-:S13]  /*15be0*/  ISETP.GT.AND P0, PT, R23, R0, PT ;  /* 0x000000001700720c */ /* 0x004fda0003f04270 */
[----:B0-----:R-:W-:Y:S05]  /*15bf0*/  @P0 BRA `(.L_x_13504) ;  /* 0xfffffff0000c0947 */ /* 0x001fea000383ffff */
.L_x_13491:
[----:B------:R-:W-:Y:S05]  /*15c00*/  BSYNC B0 ;  /* 0x0000000000007941 */ /* 0x000fea0003800000 */
.L_x_13490:
[----:B-1----:R-:W0:Y:S01]  /*15c10*/  S2R R0, SR_TID.X ;  /* 0x0000000000007919 */ /* 0x002e220000002100 */
        /* <DEDUP_REMOVED lines=16> */
.L_x_13506:
[----:B------:R-:W-:Y:S05]  /*15d20*/  BSYNC B0 ;  /* 0x0000000000007941 */ /* 0x000fea0003800000 */
.L_x_13505:
[----:B------:R-:W-:-:S04]  /*15d30*/  MOV R0, UR38 ;  /* 0x0000002600007c02 */ /* 0x000fc80008000f00 */
[----:B------:R-:W-:-:S13]  /*15d40*/  ISETP.NE.AND P0, PT, R0, 0x3, PT ;  /* 0x000000030000780c */ /* 0x000fda0003f05270 */
[----:B------:R-:W-:Y:S05]  /*15d50*/  @!P0 BRA `(.L_x_13507) ;  /* 0x0000000000048947 */ /* 0x000fea0003800000 */
[----:B------:R-:W-:Y:S01]  /*15d60*/  BPT.TRAP 0x1 ;  /* 0x000000040000795c */ /* 0x000fe20000300000 */
.L_x_13507:
[----:B------:R-:W2:Y:S01]  /*15d70*/  LDL.LU R2, [R1+0x10] ;  /* 0x0000100001027983 */ /* 0x000ea20000300800 */
[----:B------:R-:W-:Y:S01]  /*15d80*/  IMAD R0, R22, 0x8, R16 ;  /* 0x0000000816007824 */ /* 0x000fe200078e0210 */
[----:B------:R-:W-:Y:S01]  /*15d90*/  SHF.L.U32 R3, R29, 0x1f, RZ ;  /* 0x0000001f1d037819 */ /* 0x000fe200000006ff */
[----:B------:R-:W-:Y:S03]  /*15da0*/  BSSY B0, `(.L_x_13508) ;  /* 0x0000004000007945 */ /* 0x000fe60003800000 */
[----:B------:R-:W0:Y:S01]  /*15db0*/  SYNCS.PHASECHK.TRANS64.TRYWAIT P0, [R0+URZ+0x16860], R3 ;  /* 0x01686003000075a7 */ /* 0x000e22000800017f */
[----:B--2---:R-:W-:Y:S01]  /*15dc0*/  IMAD R6, R23, -0x80, R2 ;  /* 0xffffff8017067824 */ /* 0x004fe200078e0202 */
[----:B0-----:R-:W-:Y:S06]  /*15dd0*/  @!P0 BRA `(.L_x_13509) ;  /* 0x0000005c00e48947 */ /* 0x001fec0003800000 */
.L_x_13702:
[----:B------:R-:W-:Y:S05]  /*15de0*/  BSYNC B0 ;  /* 0x0000000000007941 */ /* 0x000fea0003800000 */
.L_x_13508:
[----:B------:R-:W1:Y:S01]  /*15df0*/  S2R R2, SR_TID.X ;  /* 0x0000000000027919 */ /* 0x000e620000002100 */
[----:B------:R-:W-:Y:S01]  /*15e00*/  UMOV UR4, 0xffffffff ;  /* 0xffffffff00047882 */ /* 0x000fe20000000000 */
[----:B------:R-:W2:Y:S01]  /*15e10*/  S2R R7, SR_TID.X ;  /* 0x0000000000077919 */ /* 0x000ea20000002100 */
[----:B-1----:R-:W-:Y:S01]  /*15e20*/  LOP3.LUT R5, R2, 0x7f, RZ, 0xc0, !PT ;  /* 0x0000007f02057812 */ /* 0x002fe200078ec0ff */
[----:B--2---:R-:W-:-:S04]  /*15e30*/  IMAD.SHL.U32 R2, R7, 0x8, RZ ;  /* 0x0000000807027824 */ /* 0x004fc800078e00ff */
[----:B------:R-:W-:Y:S01]  /*15e40*/  IMAD.SHL.U32 R4, R5, 0x8, RZ ;  /* 0x0000000805047824 */ /* 0x000fe200078e00ff */
[----:B------:R-:W-:Y:S02]  /*15e50*/  SHF.R.U32.HI R5, RZ, 0x3, R5 ;  /* 0x00000003ff057819 */ /* 0x000fe40000011605 */
[----:B------:R-:W-:Y:S02]  /*15e60*/  LOP3.LUT R2, R2, 0x1f8, RZ, 0xc0, !PT ;  /* 0x000001f802027812 */ /* 0x000fe400078ec0ff */
[----:B------:R-:W-:Y:S02]  /*15e70*/  IADD3 R6, -R5, R6, RZ ;  /* 0x0000000605067210 */ /* 0x000fe40007ffe1ff */
[----:B------:R-:W-:-:S04]  /*15e80*/  LOP3.LUT R2, R2, 0x38, R7, 0x78, !PT ;  /* 0x0000003802027812 */ /* 0x000fc800078e7807 */
[----:B------:R-:W-:-:S05]  /*15e90*/  LOP3.LUT R2, R2, 0x200, R4, 0xf8, !PT ;  /* 0x0000020002027812 */ /* 0x000fca00078ef804 */
[----:B------:R-:W-:Y:S01]  /*15ea0*/  IMAD R4, R22, 0x2000, R2 ;  /* 0x0000200016047824 */ /* 0x000fe200078e0202 */
[----:B------:R-:W-:Y:S06]  /*15eb0*/  BRA.DIV UR4, `(.L_x_13510) ;  /* 0x0000005e04c07947 */ /* 0x000fec000b800000 */
[----:B------:R-:W1:Y:S01]  /*15ec0*/  S2R R2, SR_TID.X ;  /* 0x0000000000027919 */ /* 0x000e620000002100 */
[----:B------:R-:W-:Y:S01]  /*15ed0*/  ULDC UR4, c[0x0][0x2f4] ;  /* 0x0000bd0000047ab9 */ /* 0x000fe20000000800 */
[----:B------:R-:W-:Y:S01]  /*15ee0*/  IMAD R4, R4, 0x2, R16 ;  /* 0x0000000204047824 */ /* 0x000fe200078e0210 */
[----:B------:R-:W2:Y:S04]  /*15ef0*/  SHFL.IDX PT, R14, R18, RZ, 0x181f ;  /* 0x00181fff120e7589 */ /* 0x000ea800000e0000 */
[----:B0-----:R-:W0:Y:S01]  /*15f00*/  SHFL.IDX PT, R3, R19, RZ, 0x181f ;  /* 0x00181fff13037589 */ /* 0x001e2200000e0000 */
[----:B-1----:R-:W-:-:S05]  /*15f10*/  IMAD.SHL.U32 R2, R2, 0x8, RZ ;  /* 0x0000000802027824 */ /* 0x002fca00078e00ff */
[----:B------:R-:W-:-:S04]  /*15f20*/  LOP3.LUT R2, R2, 0x38, RZ, 0xc0, !PT ;  /* 0x0000003802027812 */ /* 0x000fc800078ec0ff */
[C---:B------:R-:W-:Y:S01]  /*15f30*/  ISETP.GE.AND P0, PT, R2.reuse, UR4, PT ;  /* 0x0000000402007c0c */ /* 0x040fe2000bf06270 */
[----:B------:R-:W-:-:S03]  /*15f40*/  IMAD.SHL.U32 R5, R2, 0x2, RZ ;  /* 0x0000000202057824 */ /* 0x000fc600078e00ff */
[----:B------:R-:W-:Y:S02]  /*15f50*/  ISETP.LT.OR P1, PT, R6, 0x1, P0 ;  /* 0x000000010600780c */ /* 0x000fe40000721670 */
[----:B--2---:R-:W-:Y:S02]  /*15f60*/  IADD3 R2, P2, R14, R5, RZ ;  /* 0x000000050e027210 */ /* 0x004fe40007f5e0ff */
[----:B------:R-:W1:Y:S02]  /*15f70*/  SHFL.IDX PT, R14, R18, 0x1, 0x181f ;  /* 0x00381f00120e7f89 */ /* 0x000e6400000e0000 */
[----:B0-----:R-:W-:-:S07]  /*15f80*/  IADD3.X R3, RZ, R3, RZ, P2, !PT ;  /* 0x00000003ff037210 */ /* 0x001fce00017fe4ff */
        /* <DEDUP_REMOVED lines=38> */
.L_x_13720:
        /* <DEDUP_REMOVED lines=9> */
.L_x_13511:
        /* <DEDUP_REMOVED lines=11> */
.L_x_13512:
[----:B------:R-:W-:Y:S01]  /*16330*/  VIADD R22, R22, 0x1 ;  /* 0x0000000116167836 */ /* 0x000fe20000000000 */
[----:B------:R0:W-:Y:S04]  /*16340*/  SYNCS.ARRIVE.TRANS64.A1T0 RZ, [R0+URZ+0x16850], RZ ;  /* 0x016850ff00ff79a7 */ /* 0x0001e8000810003f */
[----:B------:R-:W-:-:S04]  /*16350*/  ISETP.NE.AND P0, PT, R22, 0x2, PT ;  /* 0x000000021600780c */ /* 0x000fc80003f05270 */
[----:B0-----:R-:W-:Y:S02]  /*16360*/  SEL R0, RZ, 0x1, P0 ;  /* 0x00000001ff007807 */ /* 0x001fe40000000000 */
[----:B------:R-:W-:Y:S02]  /*16370*/  SEL R22, R22, RZ, P0 ;  /* 0x000000ff16167207 */ /* 0x000fe40000000000 */
[----:B------:R-:W-:-:S07]  /*16380*/  LOP3.LUT R29, R29, R0, RZ, 0x3c, !PT ;  /* 0x000000001d1d7212 */ /* 0x000fce00078e3cff */
.L_x_13471:
[----:B------:R-:W-:Y:S05]  /*16390*/  BSYNC B7 ;  /* 0x0000000000077941 */ /* 0x000fea0003800000 */
.L_x_13469:
        /* <DEDUP_REMOVED lines=12> */
.L_x_13513:
[----:B------:R-:W0:Y:S01]  /*16460*/  S2R R0, SR_TID.X ;  /* 0x0000000000007919 */ /* 0x000e220000002100 */
[----:B------:R-:W-:Y:S01]  /*16470*/  UMOV UR4, 0xffffffff ;  /* 0xffffffff00047882 */ /* 0x000fe20000000000 */
[----:B0-----:R-:W-:-:S04]  /*16480*/  LOP3.LUT R9, R0, 0x1f, RZ, 0xc0, !PT ;  /* 0x0000001f00097812 */ /* 0x001fc800078ec0ff */
[----:B------:R-:W-:Y:S01]  /*16490*/  ISETP.NE.AND P0, PT, R9, 0x1f, PT ;  /* 0x0000001f0900780c */ /* 0x000fe20003f05270 */
[----:B------:R-:W-:-:S12]  /*164a0*/  BRA.DIV UR4, `(.L_x_13515) ;  /* 0x0000006204847947 */ /* 0x000fd8000b800000 */
[----:B-1----:R-:W-:Y:S01]  /*164b0*/  IADD3 R7, R27, R9, RZ ;  /* 0x000000091b077210 */ /* 0x002fe20007ffe0ff */
        /* <DEDUP_REMOVED lines=17> */
[----:B--2---:R-:W-:Y:S01]  /*165d0*/  @!P1 IMAD.MOV.U32 R7, RZ, RZ, R8 ;  /* 0x000000ffff079224 */ /* 0x004fe200078e0008 */
        /* <DEDUP_REMOVED lines=19> */
.L_x_13730:
[----:B------:R-:W-:Y:S02]  /*16710*/  ULDC UR4, c[0x0][0xc38] ;  /* 0x00030e0000047ab9 */ /* 0x000fe40000000800 */
[----:B------:R-:W-:-:S04]  /*16720*/  IMAD.U32 R2, RZ, RZ, UR4 ;  /* 0x00000004ff027e24 */ /* 0x000fc8000f8e00ff */
[----:B-1----:R-:W-:-:S05]  /*16730*/  IMAD R5, R14, R2, RZ ;  /* 0x000000020e057224 */ /* 0x002fca00078e02ff */
[----:B------:R-:W-:-:S04]  /*16740*/  IADD3 R6, R6, R5, RZ ;  /* 0x0000000506067210 */ /* 0x000fc80007ffe0ff */
[----:B------:R-:W-:-:S13]  /*16750*/  ISETP.GT.AND P6, PT, R6, R0, PT ;  /* 0x000000000600720c */ /* 0x000fda0003fc4270 */
[----:B------:R-:W-:Y:S05]  /*16760*/  @P6 BRA `(.L_x_13516) ;  /* 0x0000000000a46947 */ /* 0x000fea0003800000 */
.L_x_13519:
[----:B------:R-:W1:Y:S01]  /*16770*/  LDC R2, c[0x0][0xc3c] ;  /* 0x00030f00ff027b82 */ /* 0x000e620000000800 */
[----:B------:R-:W-:-:S05]  /*16780*/  VIADD R27, R27, 0x1f ;  /* 0x0000001f1b1b7836 */ /* 0x000fca0000000000 */
[----:B-1----:R-:W-:-:S13]  /*16790*/  ISETP.GE.AND P6, PT, R27, R2, PT ;  /* 0x000000021b00720c */ /* 0x002fda0003fc6270 */
[----:B------:R-:W-:Y:S05]  /*167a0*/  @P6 BRA `(.L_x_13517) ;  /* 0x0000000400b86947 */ /* 0x000fea0003800000 */
[----:B0-----:R-:W0:Y:S01]  /*167b0*/  S2R R3, SR_TID.X ;  /* 0x0000000000037919 */ /* 0x001e220000002100 */
        /* <DEDUP_REMOVED lines=30> */
.L_x_13738:
[----:B------:R-:W-:Y:S02]  /*169a0*/  ULDC UR4, c[0x0][0xc38] ;  /* 0x00030e0000047ab9 */ /* 0x000fe40000000800 */
[----:B------:R-:W-:-:S04]  /*169b0*/  IMAD.U32 R2, RZ, RZ, UR4 ;  /* 0x00000004ff027e24 */ /* 0x000fc8000f8e00ff */
[----:B-1----:R-:W-:-:S04]  /*169c0*/  IMAD R5, R14, R2, RZ ;  /* 0x000000020e057224 */ /* 0x002fc800078e02ff */
[----:B------:R-:W-:-:S05]  /*169d0*/  IMAD.IADD R6, R5, 0x1, R6 ;  /* 0x0000000105067824 */ /* 0x000fca00078e0206 */
[----:B------:R-:W-:-:S13]  /*169e0*/  ISETP.GT.AND P6, PT, R6, R0, PT ;  /* 0x000000000600720c */ /* 0x000fda0003fc4270 */
[----:B------:R-:W-:Y:S05]  /*169f0*/  @!P6 BRA `(.L_x_13519) ;  /* 0xfffffffc005ce947 */ /* 0x000fea000383ffff */
.L_x_13516:
        /* <DEDUP_REMOVED lines=9> */
.L_x_13743:
[----:B------:R-:W-:-:S13]  /*16a90*/  ISETP.NE.AND P0, PT, R8, RZ, PT ;  /* 0x000000ff0800720c */ /* 0x000fda0003f05270 */
[----:B------:R-:W-:Y:S05]  /*16aa0*/  @!P0 BRA `(.L_x_13521) ;  /* 0x0000000000108947 */ /* 0x000fea0003800000 */
[----:B------:R-:W-:Y:S01]  /*16ab0*/  UMOV UR4, 0xffffffff ;  /* 0xffffffff00047882 */ /* 0x000fe20000000000 */
[----:B------:R-:W-:Y:S02]  /*16ac0*/  VIADD R12, R5, 0xffffffff ;  /* 0xffffffff050c7836 */ /* 0x000fe40000000000 */
[----:B------:R-:W-:Y:S05]  /*16ad0*/  BRA.DIV UR4, `(.L_x_13522) ;  /* 0x0000006604487947 */ /* 0x000fea000b800000 */
[----:B------:R4:W0:Y:S02]  /*16ae0*/  SHFL.IDX PT, R24, R3, R12, 0x1f ;  /* 0x00001f0c03187589 */ /* 0x00082400000e0000 */
.L_x_13521:
[-C--:B--2---:R-:W-:Y:S01]  /*16af0*/  IABS R8, R7.reuse ;  /* 0x0000000700087213 */ /* 0x084fe20000000000 */
[----:B0-----:R-:W-:Y:S01]  /*16b00*/  IMAD R24, R24, R2, R6 ;  /* 0x0000000218187224 */ /* 0x001fe200078e0206 */
[----:B------:R-:W-:Y:S01]  /*16b10*/  MOV R2, RZ ;  /* 0x000000ff00027202 */ /* 0x000fe20000000f00 */
[----:B------:R-:W-:Y:S01]  /*16b20*/  IMAD.IADD R27, R5, 0x1, R27 ;  /* 0x00000001051b7824 */ /* 0x000fe200078e021b */
[----:B------:R-:W0:Y:S01]  /*16b30*/  I2F.RP R9, R8 ;  /* 0x0000000800097306 */ /* 0x000e220000209400 */
[----:B------:R-:W-:Y:S01]  /*16b40*/  IMAD.IADD R0, R0, 0x1, -R24 ;  /* 0x0000000100007824 */ /* 0x000fe200078e0a18 */
[----:B------:R-:W-:-:S05]  /*16b50*/  IABS R6, R7 ;  /* 0x0000000700067213 */ /* 0x000fca0000000000 */
[----:B------:R-:W-:Y:S01]  /*16b60*/  IMAD.MOV R10, RZ, RZ, -R6 ;  /* 0x000000ffff0a7224 */ /* 0x000fe200078e0a06 */
[----:B---3--:R-:W-:Y:S01]  /*16b70*/  IABS R6, R4 ;  /* 0x0000000400067213 */ /* 0x008fe20000000000 */
[----:B0-----:R-:W4:Y:S02]  /*16b80*/  MUFU.RCP R9, R9 ;  /* 0x0000000900097308 */ /* 0x001f240000001000 */
[----:B----4-:R-:W-:-:S06]  /*16b90*/  VIADD R3, R9, 0xffffffe ;  /* 0x0ffffffe09037836 */ /* 0x010fcc0000000000 */
[----:B------:R-:W0:Y:S02]  /*16ba0*/  F2I.FTZ.U32.TRUNC.NTZ R3, R3 ;  /* 0x0000000300037305 */ /* 0x000e24000021f000 */
[----:B0-----:R-:W-:-:S04]  /*16bb0*/  IMAD.MOV R11, RZ, RZ, -R3 ;  /* 0x000000ffff0b7224 */ /* 0x001fc800078e0a03 */
        /* <DEDUP_REMOVED lines=9> */
[----:B------:R-:W-:Y:S01]  /*16c50*/  @!P1 IADD3 R11, R11, -R8, RZ ;  /* 0x800000080b0b9210 */ /* 0x000fe20007ffe0ff */
[----:B------:R-:W-:Y:S01]  /*16c60*/  @!P1 VIADD R9, R9, 0x1 ;  /* 0x0000000109099836 */ /* 0x000fe20000000000 */
[----:B------:R-:W-:-:S02]  /*16c70*/  ISETP.NE.AND P1, PT, R7, RZ, PT ;  /* 0x000000ff0700720c */ /* 0x000fc40003f25270 */
[----:B------:R-:W-:Y:S02]  /*16c80*/  ISETP.GE.U32.AND P0, PT, R11, R8, PT ;  /* 0x000000080b00720c */ /* 0x000fe40003f06070 */
[----:B------:R-:W-:-:S05]  /*16c90*/  IABS R8, R4 ;  /* 0x0000000400087213 */ /* 0x000fca0000000000 */
[----:B------:R-:W-:Y:S02]  /*16ca0*/  IMAD.MOV R8, RZ, RZ, -R8 ;  /* 0x000000ffff087224 */ /* 0x000fe400078e0a08 */
[----:B0-----:R-:W-:-:S04]  /*16cb0*/  VIADD R12, R10, 0xffffffe ;  /* 0x0ffffffe0a0c7836 */ /* 0x001fc80000000000 */
[----:B------:R-:W-:Y:S01]  /*16cc0*/  @P0 IADD3 R9, R9, 0x1, RZ ;  /* 0x0000000109090810 */ /* 0x000fe20007ffe0ff */
[----:B------:R-:W0:Y:S02]  /*16cd0*/  F2I.FTZ.U32.TRUNC.NTZ R3, R12 ;  /* 0x0000000c00037305 */ /* 0x000e24000021f000 */
        /* <DEDUP_REMOVED lines=22> */
[----:B------:R-:W-:Y:S01]  /*16e40*/  IMAD.MOV R3, RZ, RZ, -R2 ;  /* 0x000000ffff037224 */ /* 0x000fe200078e0a02 */
[----:B------:R-:W-:-:S03]  /*16e50*/  LEA R2, R4, R2, 0x18 ;  /* 0x0000000204027211 */ /* 0x000fc600078ec0ff */
[----:B------:R-:W-:-:S04]  /*16e60*/  IMAD R9, R4, R3, R9 ;  /* 0x0000000304097224 */ /* 0x000fc800078e0209 */
[----:B------:R-:W-:Y:S01]  /*16e70*/  IMAD R26, R9, 0x10000, R2 ;  /* 0x00010000091a7824 */ /* 0x000fe200078e0202 */
[----:B------:R-:W-:Y:S06]  /*16e80*/  BRA `(.L_x_13523) ;  /* 0x00000000001c7947 */ /* 0x000fec0003800000 */
.L_x_13517:
[----:B------:R-:W-:Y:S01]  /*16e90*/  UMOV UR4, URZ ;  /* 0x0000003f00047c82 */ /* 0x000fe20008000000 */
[----:B------:R-:W-:Y:S01]  /*16ea0*/  UMOV UR5, URZ ;  /* 0x0000003f00057c82 */ /* 0x000fe20008000000 */
[----:B------:R-:W-:Y:S01]  /*16eb0*/  ULDC UR6, c[0x0][0xc3c] ;  /* 0x00030f0000067ab9 */ /* 0x000fe20000000800 */
[----:B------:R-:W-:Y:S01]  /*16ec0*/  MOV R24, R0 ;  /* 0x0000000000187202 */ /* 0x000fe20000000f00 */
[----:B------:R-:W-:Y:S02]  /*16ed0*/  IMAD.U32 R25, RZ, RZ, UR4 ;  /* 0x00000004ff197e24 */ /* 0x000fe4000f8e00ff */
[----:B------:R-:W-:Y:S02]  /*16ee0*/  IMAD.U32 R26, RZ, RZ, UR5 ;  /* 0x00000005ff1a7e24 */ /* 0x000fe4000f8e00ff */
[----:B------:R-:W-:-:S07]  /*16ef0*/  IMAD.U32 R27, RZ, RZ, UR6 ;  /* 0x00000006ff1b7e24 */ /* 0x000fce000f8e00ff */
.L_x_13523:
        /* <DEDUP_REMOVED lines=10> */
.L_x_13514:
[----:B------:R-:W-:Y:S02]  /*16fa0*/  ULDC UR4, c[0x0][0xc3c] ;  /* 0x00030f0000047ab9 */ /* 0x000fe40000000800 */
[----:B---3--:R-:W-:-:S13]  /*16fb0*/  ISETP.GE.AND P0, PT, R27, UR4, PT ;  /* 0x000000041b007c0c */ /* 0x008fda000bf06270 */
[----:B------:R-:W-:Y:S05]  /*16fc0*/  @!P0 BRA `(.L_x_13524) ;  /* 0xffffffa000688947 */ /* 0x000fea000383ffff */
[----:B------:R-:W-:Y:S05]  /*16fd0*/  BSYNC B8 ;  /* 0x0000000000087941 */ /* 0x000fea0003800000 */
.L_x_13429:
[----:B0-----:R-:W3:Y:S01]  /*16fe0*/  LDL.LU R0, [R1+0x44] ;  /* 0x0000440001007983 */ /* 0x001ee20000300800 */
[----:B------:R-:W-:Y:S01]  /*16ff0*/  BSSY B0, `(.L_x_13525) ;  /* 0x000000b000007945 */ /* 0x000fe20003800000 */
[----:B-1----:R-:W0:Y:S01]  /*17000*/  S2R R5, SR_CgaCtaId ;  /* 0x0000000000057919 */ /* 0x002e220000008800 */
[----:B---3--:R-:W-:-:S04]  /*17010*/  IADD3 R0, R0, 0x1, RZ ;  /* 0x0000000100007810 */ /* 0x008fc80007ffe0ff */
        /* <DEDUP_REMOVED lines=8> */
.L_x_13746:
[----:B------:R-:W-:Y:S05]  /*170a0*/  BSYNC B0 ;  /* 0x0000000000007941 */ /* 0x000fea0003800000 */
.L_x_13525:
[----:B------:R-:W-:-:S03]  /*170b0*/  UMOV UR4, 0xffffffff ;  /* 0xffffffff00047882 */ /* 0x000fc60000000000 */
[----:B------:R-:W-:Y:S05]  /*170c0*/  BRA.DIV UR4, `(.L_x_13527) ;  /* 0x0000006204087947 */ /* 0x000fea000b800000 */
[----:B0-----:R-:W0:Y:S02]  /*170d0*/  S2R R0, SR_TID.X ;  /* 0x0000000000007919 */ /* 0x001e240000002100 */
[----:B0-----:R-:W-:-:S04]  /*170e0*/  SHF.R.U32.HI R0, RZ, 0x5, R0 ;  /* 0x00000005ff007819 */ /* 0x001fc80000011600 */
[----:B------:R-:W-:-:S05]  /*170f0*/  LOP3.LUT R0, R0, 0x3, RZ, 0xc0, !PT ;  /* 0x0000000300007812 */ /* 0x000fca00078ec0ff */
[----:B------:R0:W1:Y:S02]  /*17100*/  SHFL.IDX PT, R14, R0, RZ, 0x1f ;  /* 0x00001fff000e7589 */ /* 0x00006400000e0000 */
.L_x_13749:
[----:B-1----:R-:W-:-:S13]  /*17110*/  ISETP.NE.AND P0, PT, R14, RZ, PT ;  /* 0x000000ff0e00720c */ /* 0x002fda0003f05270 */
[----:B------:R-:W-:Y:S05]  /*17120*/  @P0 BRA `(.L_x_13282) ;  /* 0x0000000000880947 */ /* 0x000fea0003800000 */
[----:B------:R-:W-:-:S03]  /*17130*/  UMOV UR4, 0xffffffff ;  /* 0xffffffff00047882 */ /* 0x000fc60000000000 */
[----:B------:R-:W-:Y:S05]  /*17140*/  BRA.DIV UR4, `(.L_x_13528) ;  /* 0x00000062041c7947 */ /* 0x000fea000b800000 */
[----:B------:R-:W-:-:S13]  /*17150*/  ELECT P6, URZ, PT ;  /* 0x00000000003f782f */ /* 0x000fda00038c0000 */
.L_x_13752:
[----:B------:R-:W-:Y:S05]  /*17160*/  @!P6 BRA `(.L_x_13282) ;  /* 0x000000000078e947 */ /* 0x000fea0003800000 */
[----:B------:R-:W-:-:S06]  /*17170*/  ULOP3.LUT UR4, UR36, 0x2, URZ, 0xfc, !UPT ;  /* 0x0000000224047892 */ /* 0x000fcc000f8efc3f */
[----:B0-----:R-:W-:-:S05]  /*17180*/  IMAD.U32 R0, RZ, RZ, UR4 ;  /* 0x00000004ff007e24 */ /* 0x001fca000f8e00ff */
[----:B------:R-:W-:-:S13]  /*17190*/  ISETP.NE.AND P0, PT, R0, 0x3, PT ;  /* 0x000000030000780c */ /* 0x000fda0003f05270 */
[----:B------:R-:W-:Y:S05]  /*171a0*/  @!P0 BRA `(.L_x_13529) ;  /* 0x0000000000048947 */ /* 0x000fea0003800000 */
[----:B------:R-:W-:Y:S01]  /*171b0*/  BPT.TRAP 0x1 ;  /* 0x000000040000795c */ /* 0x000fe20000300000 */
.L_x_13529:
[C---:B------:R-:W-:Y:S01]  /*171c0*/  IMAD R3, R22.reuse, 0x8, R5 ;  /* 0x0000000816037824 */ /* 0x040fe200078e0205 */
[----:B------:R-:W-:Y:S02]  /*171d0*/  SHF.L.U32 R2, R29, 0x1f, RZ ;  /* 0x0000001f1d027819 */ /* 0x000fe400000006ff */
[----:B------:R-:W-:Y:S02]  /*171e0*/  IADD3 R22, R22, 0x1, RZ ;  /* 0x0000000116167810 */ /* 0x000fe40007ffe0ff */
[----:B------:R-:W0:Y:S02]  /*171f0*/  SYNCS.PHASECHK.TRANS64.TRYWAIT P1, [R3+URZ+0x16840], R2 ;  /* 0x01684002030075a7 */ /* 0x000e24000802017f */
[----:B------:R-:W-:-:S04]  /*17200*/  ISETP.NE.AND P2, PT, R22, 0x2, PT ;  /* 0x000000021600780c */ /* 0x000fc80003f45270 */
[----:B------:R-:W-:Y:S01]  /*17210*/  SEL R0, RZ, 0x1, P2 ;  /* 0x00000001ff007807 */ /* 0x000fe20001000000 */
[----:B0-----:R-:W-:Y:S08]  /*17220*/  @!P1 BRA `(.L_x_13530) ;  /* 0x0000006000049947 */ /* 0x001ff00003800000 */
.L_x_13753:
[----:B------:R-:W-:Y:S02]  /*17230*/  SEL R22, R22, RZ, P2 ;  /* 0x000000ff16167207 */ /* 0x000fe40001000000 */
[----:B------:R-:W-:Y:S01]  /*17240*/  LOP3.LUT R0, R29, R0, RZ, 0x3c, !PT ;  /* 0x000000001d007212 */ /* 0x000fe200078e3cff */
[----:B------:R-:W-:Y:S06]  /*17250*/  @!P0 BRA `(.L_x_13531) ;  /* 0x0000000000048947 */ /* 0x000fec0003800000 */
[----:B------:R-:W-:Y:S01]  /*17260*/  BPT.TRAP 0x1 ;  /* 0x000000040000795c */ /* 0x000fe20000300000 */
.L_x_13531:
[----:B------:R-:W-:Y:S01]  /*17270*/  IMAD R5, R22, 0x8, R5 ;  /* 0x0000000816057824 */ /* 0x000fe200078e0205 */
[----:B------:R-:W-:-:S04]  /*17280*/  SHF.L.U32 R0, R0, 0x1f, RZ ;  /* 0x0000001f00007819 */ /* 0x000fc800000006ff */
[----:B------:R-:W1:Y:S02]  /*17290*/  SYNCS.PHASECHK.TRANS64.TRYWAIT P1, [R5+URZ+0x16840], R0 ;  /* 0x01684000050075a7 */ /* 0x000e64000802017f */
[----:B-1----:R-:W-:Y:S05]  /*172a0*/  @!P1 BRA `(.L_x_13532) ;  /* 0x0000005c00f89947 */ /* 0x002fea0003800000 */
.L_x_13754:
[----:B------:R-:W-:Y:S05]  /*172b0*/  @!P0 BRA `(.L_x_13533) ;  /* 0x0000000000048947 */ /* 0x000fea0003800000 */
[----:B------:R-:W-:Y:S01]  /*172c0*/  BPT.TRAP 0x1 ;  /* 0x000000040000795c */ /* 0x000fe20000300000 */
.L_x_13533:
[----:B------:R-:W3:Y:S02]  /*172d0*/  SYNCS.PHASECHK.TRANS64.TRYWAIT P1, [R3+URZ+0x16860], R2 ;  /* 0x01686002030075a7 */ /* 0x000ee4000802017f */
[----:B---3--:R-:W-:Y:S05]  /*172e0*/  @!P1 BRA `(.L_x_13534) ;  /* 0x0000005c00fc9947 */ /* 0x008fea0003800000 */
.L_x_13755:
[----:B------:R-:W-:Y:S05]  /*172f0*/  @!P0 BRA `(.L_x_13535) ;  /* 0x0000000000048947 */ /* 0x000fea0003800000 */
[----:B------:R-:W-:Y:S01]  /*17300*/  BPT.TRAP 0x1 ;  /* 0x000000040000795c */ /* 0x000fe20000300000 */
.L_x_13535:
[----:B------:R0:W0:Y:S02]  /*17310*/  SYNCS.PHASECHK.TRANS64.TRYWAIT P0, [R5+URZ+0x16860], R0 ;  /* 0x01686000050075a7 */ /* 0x000024000800017f */
[----:B0-----:R-:W-:Y:S05]  /*17320*/  @!P0 NANOSLEEP.SYNCS 0x989680 ;  /* 0x009896800000895d */ /* 0x001fea0003900000 */
[----:B------:R-:W0:Y:S02]  /*17330*/  @!P0 SYNCS.PHASECHK.TRANS64 P0, [R5+URZ+0x16860], R0 ;  /* 0x01686000050085a7 */ /* 0x000e24000800007f */
[----:B0-----:R-:W-:Y:S05]  /*17340*/  @!P0 BRA `(.L_x_13535) ;  /* 0xfffffffc00f08947 */ /* 0x001fea000383ffff */
.L_x_13282:
[----:B------:R-:W-:Y:S05]  /*17350*/  BSYNC B9 ;  /* 0x0000000000097941 */ /* 0x000fea0003800000 */
.L_x_13279:
[----:B------:R-:W-:Y:S05]  /*17360*/  EXIT ;  /* 0x000000000000794d */ /* 0x000fea0003800000 */
.L_x_13302:
[----:B0-----:R0:W1:Y:S02]  /*17370*/  SYNCS.PHASECHK.TRANS64.TRYWAIT P6, [R70+URZ+0x16890], R78 ;  /* 0x0168904e460075a7 */ /* 0x00106400080c017f */
[----:B-1----:R-:W-:Y:S05]  /*17380*/  @!P6 NANOSLEEP.SYNCS 0x989680 ;  /* 0x009896800000e95d */ /* 0x002fea0003900000 */
[----:B------:R-:W1:Y:S02]  /*17390*/  @!P6 SYNCS.PHASECHK.TRANS64 P6, [R70+URZ+0x16890], R78 ;  /* 0x0168904e4600e5a7 */ /* 0x000e6400080c007f */
[----:B-1----:R-:W-:Y:S05]  /*173a0*/  @!P6 BRA `(.L_x_13302) ;  /* 0xfffffffc00f0e947 */ /* 0x002fea000383ffff */
[----:B------:R-:W-:Y:S05]  /*173b0*/  BRA `(.L_x_13536) ;  /* 0xfffffeb800587947 */ /* 0x000fea000383ffff */
.L_x_13303:
        /* <DEDUP_REMOVED lines=8> */
.L_x_13538:
[----:B------:R-:W-:Y:S05]  /*17440*/  BSYNC B1 ;  /* 0x0000000000017941 */ /* 0x000fea0003800000 */
.L_x_13537:
        /* <DEDUP_REMOVED lines=8> */
.L_x_13539:
[----:B------:R-:W-:Y:S05]  /*174d0*/  BRA `(.L_x_13540) ;  /* 0xfffffeb800247947 */ /* 0x000fea000383ffff */
.L_x_13312:
[----:B------:R-:W-:Y:S01]  /*174e0*/  BSSY B1, `(.L_x_13541) ;  /* 0x0000008000017945 */ /* 0x000fe20003800000 */
[----:B0---4-:R-:W-:Y:S01]  /*174f0*/  IMAD.MOV.U32 R13, RZ, RZ, R84 ;  /* 0x000000ffff0d7224 */ /* 0x011fe200078e0054 */
[----:B------:R-:W-:Y:S01]  /*17500*/  MOV R12, 0x1 ;  /* 0x00000001000c7802 */ /* 0x000fe20000000f00 */
[----:B------:R-:W-:Y:S02]  /*17510*/  IMAD.MOV.U32 R11, RZ, RZ, 0x1c1f ;  /* 0x00001c1fff0b7424 */ /* 0x000fe400078e00ff */
[----:B------:R-:W-:-:S07]  /*17520*/  IMAD.MOV.U32 R15, RZ, RZ, -0x1 ;  /* 0xffffffffff0f7424 */ /* 0x000fce00078e00ff */
[----:B-123--:R-:W-:Y:S05]  /*17530*/  WARPSYNC.COLLECTIVE R15, `(.L_x_13542) ;  /* 0x000000000f087348 */ /* 0x00efea0003c00000 */
[----:B---3--:R0:W3:Y:S02]  /*17540*/  SHFL.IDX P6, R14, R13, R12, R11 ;  /* 0x0000000c0d0e7389 */ /* 0x0080e400000c000b */
[----:B0123--:R-:W-:Y:S01]  /*17550*/  ENDCOLLECTIVE ;  /* 0x000000000000791b */ /* 0x00ffe20003800000 */
.L_x_13542:
[----:B------:R-:W-:Y:S05]  /*17560*/  BSYNC B1 ;  /* 0x0000000000017941 */ /* 0x000fea0003800000 */
.L_x_13541:
        /* <DEDUP_REMOVED lines=8> */
.L_x_13543:
[----:B------:R-:W-:Y:S05]  /*175f0*/  BRA `(.L_x_13544) ;  /* 0xfffffebc00907947 */ /* 0x000fea000383ffff */
.L_x_13324:
[----:B-1----:R1:W2:Y:S02]  /*17600*/  SYNCS.PHASECHK.TRANS64.TRYWAIT P4, [R70+URZ+0x16890], R78 ;  /* 0x0168904e460075a7 */ /* 0x0022a4000808017f */
[----:B--2---:R-:W-:Y:S05]  /*17610*/  @!P4 NANOSLEEP.SYNCS 0x989680 ;  /* 0x009896800000c95d */ /* 0x004fea0003900000 */
[----:B------:R-:W2:Y:S02]  /*17620*/  @!P4 SYNCS.PHASECHK.TRANS64 P4, [R70+URZ+0x16890], R78 ;  /* 0x0168904e4600c5a7 */ /* 0x000ea4000808007f */
[----:B--2---:R-:W-:Y:S05]  /*17630*/  @!P4 BRA `(.L_x_13324) ;  /* 0xfffffffc00f0c947 */ /* 0x004fea000383ffff */
[----:B------:R-:W-:Y:S05]  /*17640*/  BRA `(.L_x_13545) ;  /* 0xfffffec800807947 */ /* 0x000fea000383ffff */
.L_x_13325:
        /* <DEDUP_REMOVED lines=8> */
.L_x_13547:
[----:B------:R-:W-:Y:S05]  /*176d0*/  BSYNC B1 ;  /* 0x0000000000017941 */ /* 0x000fea0003800000 */
.L_x_13546:
[----:B------:R-:W-:Y:S01]  /*176e0*/  IMAD.MOV.U32 R13, RZ, RZ, R79 ;  /* 0x000000ffff0d7224 */ /* 0x000fe200078e004f */
[----:B------:R-:W-:Y:S01]  /*176f0*/  MOV R15, 0xffffffff ;  /* 0xffffffff000f7802 */ /* 0x000fe20000000f00 */
[----:B------:R-:W-:Y:S01]  /*17700*/  IMAD.MOV.U32 R12, RZ, RZ, RZ ;  /* 0x000000ffff0c7224 */ /* 0x000fe200078e00ff */
[----:B------:R-:W-:Y:S01]  /*17710*/  MOV R83, R14 ;  /* 0x0000000e00537202 */ /* 0x000fe20000000f00 */
[----:B------:R-:W-:-:S07]  /*17720*/  IMAD.MOV.U32 R11, RZ, RZ, 0x1c1f ;  /* 0x00001c1fff0b7424 */ /* 0x000fce00078e00ff */
[----:B------:R-:W-:Y:S05]  /*17730*/  WARPSYNC.COLLECTIVE R15, `(.L_x_13548) ;  /* 0x000000000f087348 */ /* 0x000fea0003c00000 */
[----:B------:R0:W1:Y:S02]  /*17740*/  SHFL.IDX P6, R14, R13, R12, R11 ;  /* 0x0000000c0d0e7389 */ /* 0x00006400000c000b */
[----:B01----:R-:W-:Y:S01]  /*17750*/  ENDCOLLECTIVE ;  /* 0x000000000000791b */ /* 0x003fe20003800000 */
.L_x_13548:
[----:B------:R-:W-:Y:S01]  /*17760*/  IMAD.MOV.U32 R82, RZ, RZ, R14 ;  /* 0x000000ffff527224 */ /* 0x000fe200078e000e */
[----:B------:R-:W-:Y:S06]  /*17770*/  BRA `(.L_x_13549) ;  /* 0xfffffec8004c7947 */ /* 0x000fec000383ffff */
.L_x_13330:
        /* <DEDUP_REMOVED lines=8> */
.L_x_13551:
[----:B------:R-:W-:Y:S05]  /*17800*/  BSYNC B1 ;  /* 0x0000000000017941 */ /* 0x000fea0003800000 */
.L_x_13550:
        /* <DEDUP_REMOVED lines=8> */
.L_x_13552:
[----:B------:R-:W-:Y:S01]  /*17890*/  IMAD.MOV.U32 R38, RZ, RZ, R14 ;  /* 0x000000ffff267224 */ /* 0x000fe200078e000e */
[----:B------:R-:W-:Y:S06]  /*178a0*/  BRA `(.L_x_13553) ;  /* 0xfffffecc00dc7947 */ /* 0x000fec000383ffff */
.L_x_13335:
[----:B0-----:R0:W1:Y:S02]  /*178b0*/  SYNCS.PHASECHK.TRANS64.TRYWAIT P3, [R70+URZ+0x16890], R78 ;  /* 0x0168904e460075a7 */ /* 0x001064000806017f */
[----:B-1----:R-:W-:Y:S05]  /*178c0*/  @!P3 NANOSLEEP.SYNCS 0x989680 ;  /* 0x009896800000b95d */ /* 0x002fea0003900000 */
[----:B------:R-:W1:Y:S02]  /*178d0*/  @!P3 SYNCS.PHASECHK.TRANS64 P3, [R70+URZ+0x16890], R78 ;  /* 0x0168904e4600b5a7 */ /* 0x000e64000806007f */
[----:B-1----:R-:W-:Y:S05]  /*178e0*/  @!P3 BRA `(.L_x_13335) ;  /* 0xfffffffc00f0b947 */ /* 0x002fea000383ffff */
[----:B------:R-:W-:Y:S05]  /*178f0*/  BRA `(.L_x_13554) ;  /* 0xfffffed400e47947 */ /* 0x000fea000383ffff */
.L_x_13336:
        /* <DEDUP_REMOVED lines=8> */
.L_x_13556:
[----:B------:R-:W-:Y:S05]  /*17980*/  BSYNC B1 ;  /* 0x0000000000017941 */ /* 0x000fea0003800000 */
.L_x_13555:
        /* <DEDUP_REMOVED lines=8> */
.L_x_13557:
[----:B------:R-:W-:Y:S01]  /*17a10*/  IMAD.MOV.U32 R37, RZ, RZ, R14 ;  /* 0x000000ffff257224 */ /* 0x000fe200078e000e */
[----:B------:R-:W-:Y:S06]  /*17a20*/  BRA `(.L_x_13558) ;  /* 0xfffffed800007947 */ /* 0x000fec000383ffff */
.L_x_13339:
        /* <DEDUP_REMOVED lines=8> */
.L_x_13560:
[----:B------:R-:W-:Y:S05]  /*17ab0*/  BSYNC B1 ;  /* 0x0000000000017941 */ /* 0x000fea0003800000 */
.L_x_13559:
        /* <DEDUP_REMOVED lines=8> */
.L_x_13561:
[----:B------:R-:W-:Y:S01]  /*17b40*/  IMAD.MOV.U32 R37, RZ, RZ, R14 ;  /* 0x000000ffff257224 */ /* 0x000fe200078e000e */
[----:B------:R-:W-:Y:S06]  /*17b50*/  BRA `(.L_x_13562) ;  /* 0xfffffed400fc7947 */ /* 0x000fec000383ffff */
.L_x_13343:
[----:B0-----:R0:W4:Y:S02]  /*17b60*/  SYNCS.PHASECHK.TRANS64.TRYWAIT P4, [R70+URZ+0x168b0], R78 ;  /* 0x0168b04e460075a7 */ /* 0x001124000808017f */
[----:B----4-:R-:W-:Y:S05]  /*17b70*/  @!P4 NANOSLEEP.SYNCS 0x989680 ;  /* 0x009896800000c95d */ /* 0x010fea0003900000 */
[----:B------:R-:W4:Y:S02]  /*17b80*/  @!P4 SYNCS.PHASECHK.TRANS64 P4, [R70+URZ+0x168b0], R78 ;  /* 0x0168b04e4600c5a7 */ /* 0x000f24000808007f */
[----:B----4-:R-:W-:Y:S05]  /*17b90*/  @!P4 BRA `(.L_x_13343) ;  /* 0xfffffffc00f0c947 */ /* 0x010fea000383ffff */
[----:B------:R-:W-:Y:S05]  /*17ba0*/  BRA `(.L_x_13563) ;  /* 0xfffffed800747947 */ /* 0x000fea000383ffff */
.L_x_13353:
[----:B------:R-:W0:Y:S01]  /*17bb0*/  S2R R4, SR_TID.X ;  /* 0x0000000000047919 */ /* 0x000e220000002100 */
[----:B------:R-:W-:Y:S01]  /*17bc0*/  BSSY B0, `(.L_x_13564) ;  /* 0x000000c000007945 */ /* 0x000fe20003800000 */
[----:B-1----:R-:W-:Y:S01]  /*17bd0*/  IMAD.MOV.U32 R12, RZ, RZ, RZ ;  /* 0x000000ffff0c7224 */ /* 0x002fe200078e00ff */
[----:B------:R-:W-:Y:S01]  /*17be0*/  MOV R15, 0xffffffff ;  /* 0xffffffff000f7802 */ /* 0x000fe20000000f00 */
[----:B------:R-:W-:Y:S01]  /*17bf0*/  IMAD.MOV.U32 R11, RZ, RZ, 0x1f ;  /* 0x0000001fff0b7424 */ /* 0x000fe200078e00ff */
[----:B0-----:R-:W-:-:S04]  /*17c00*/  IADD3 R5, R4, -0x80, RZ ;  /* 0xffffff8004057810 */ /* 0x001fc80007ffe0ff */
[----:B------:R-:W-:-:S04]  /*17c10*/  SHF.R.S32.HI R4, RZ, 0x1f, R5 ;  /* 0x0000001fff047819 */ /* 0x000fc80000011405 */
[----:B------:R-:W-:-:S04]  /*17c20*/  LEA.HI R4, R4, R5, RZ, 0x7 ;  /* 0x0000000504047211 */ /* 0x000fc800078f38ff */
[----:B------:R-:W-:-:S05]  /*17c30*/  SHF.R.S32.HI R4, RZ, 0x7, R4 ;  /* 0x00000007ff047819 */ /* 0x000fca0000011404 */
[----:B--2---:R-:W-:-:S07]  /*17c40*/  IMAD.MOV.U32 R13, RZ, RZ, R4 ;  /* 0x000000ffff0d7224 */ /* 0x004fce00078e0004 */
[----:B-----5:R-:W-:Y:S05]  /*17c50*/  WARPSYNC.COLLECTIVE R15, `(.L_x_13565) ;  /* 0x000000000f087348 */ /* 0x020fea0003c00000 */
[----:B------:R0:W1:Y:S02]  /*17c60*/  SHFL.IDX P6, R14, R13, R12, R11 ;  /* 0x0000000c0d0e7389 */ /* 0x00006400000c000b */
[----:B01---5:R-:W-:Y:S01]  /*17c70*/  ENDCOLLECTIVE ;  /* 0x000000000000791b */ /* 0x023fe20003800000 */
.L_x_13565:
[----:B------:R-:W-:Y:S05]  /*17c80*/  BSYNC B0 ;  /* 0x0000000000007941 */ /* 0x000fea0003800000 */
.L_x_13564:
[----:B------:R3:W-:Y:S01]  /*17c90*/  STL [R1+0x1c], R14 ;  /* 0x00001c0e01007387 */ /* 0x0007e20000100800 */
[----:B------:R-:W-:Y:S05]  /*17ca0*/  BRA `(.L_x_13566) ;  /* 0xfffffee000807947 */ /* 0x000fea000383ffff */
.L_x_13365:
[----:B------:R-:W-:Y:S01]  /*17cb0*/  BSSY B1, `(.L_x_13567) ;  /* 0x0000008000017945 */ /* 0x000fe20003800000 */
[----:B--2---:R-:W-:Y:S01]  /*17cc0*/  IMAD.MOV.U32 R13, RZ, RZ, R26 ;  /* 0x000000ffff0d7224 */ /* 0x004fe200078e001a */
[----:B------:R-:W-:Y:S01]  /*17cd0*/  MOV R15, 0xffffffff ;  /* 0xffffffff000f7802 */ /* 0x000fe20000000f00 */
[----:B------:R-:W-:Y:S02]  /*17ce0*/  IMAD.MOV.U32 R12, RZ, RZ, RZ ;  /* 0x000000ffff0c7224 */ /* 0x000fe400078e00ff */
[----:B------:R-:W-:-:S07]  /*17cf0*/  IMAD.MOV.U32 R11, RZ, RZ, 0x1c1f ;  /* 0x00001c1fff0b7424 */ /* 0x000fce00078e00ff */
[----:B---3--:R-:W-:Y:S05]  /*17d00*/  WARPSYNC.COLLECTIVE R15, `(.L_x_13568) ;  /* 0x000000000f087348 */ /* 0x008fea0003c00000 */
[----:B---3--:R0:W1:Y:S02]  /*17d10*/  SHFL.IDX P6, R14, R13, R12, R11 ;  /* 0x0000000c0d0e7389 */ /* 0x00806400000c000b */
[----:B01----:R-:W-:Y:S01]  /*17d20*/  ENDCOLLECTIVE ;  /* 0x000000000000791b */ /* 0x003fe20003800000 */
.L_x_13568:
[----:B------:R-:W-:Y:S05]  /*17d30*/  BSYNC B1 ;  /* 0x0000000000017941 */ /* 0x000fea0003800000 */
.L_x_13567:
        /* <DEDUP_REMOVED lines=8> */
.L_x_13569:
[----:B------:R-:W-:Y:S02]  /*17dc0*/  IMAD.MOV.U32 R13, RZ, RZ, R28 ;  /* 0x000000ffff0d7224 */ /* 0x000fe400078e001c */
[----:B------:R-:W-:-:S07]  /*17dd0*/  IMAD.MOV.U32 R0, RZ, RZ, R14 ;  /* 0x000000ffff007224 */ /* 0x000fce00078e000e */
[----:B------:R-:W-:Y:S05]  /*17de0*/  WARPSYNC.COLLECTIVE R15, `(.L_x_13570) ;  /* 0x000000000f087348 */ /* 0x000fea0003c00000 */
[----:B------:R0:W1:Y:S02]  /*17df0*/  SHFL.IDX P6, R14, R13, R12, R11 ;  /* 0x0000000c0d0e7389 */ /* 0x00006400000c000b */
[----:B01----:R-:W-:Y:S01]  /*17e00*/  ENDCOLLECTIVE ;  /* 0x000000000000791b */ /* 0x003fe20003800000 */
.L_x_13570:
[----:B------:R-:W-:Y:S01]  /*17e10*/  IMAD.MOV.U32 R13, RZ, RZ, R27 ;  /* 0x000000ffff0d7224 */ /* 0x000fe200078e001b */
[----:B------:R-:W-:-:S07]  /*17e20*/  MOV R5, R14 ;  /* 0x0000000e00057202 */ /* 0x000fce0000000f00 */
[----:B------:R-:W-:Y:S05]  /*17e30*/  WARPSYNC.COLLECTIVE R15, `(.L_x_13571) ;  /* 0x000000000f087348 */ /* 0x000fea0003c00000 */
[----:B------:R0:W1:Y:S02]  /*17e40*/  SHFL.IDX P6, R14, R13, R12, R11 ;  /* 0x0000000c0d0e7389 */ /* 0x00006400000c000b */
[----:B01----:R-:W-:Y:S01]  /*17e50*/  ENDCOLLECTIVE ;  /* 0x000000000000791b */ /* 0x003fe20003800000 */
.L_x_13571:
[----:B------:R-:W-:Y:S05]  /*17e60*/  BRA `(.L_x_13572) ;  /* 0xfffffee400907947 */ /* 0x000fea000383ffff */
.L_x_13369:
[----:B0-----:R0:W1:Y:S02]  /*17e70*/  SYNCS.PHASECHK.TRANS64.TRYWAIT P0, [R18+URZ+0x16800], R15 ;  /* 0x0168000f120075a7 */ /* 0x001064000800017f */
[----:B-1----:R-:W-:Y:S05]  /*17e80*/  @!P0 NANOSLEEP.SYNCS 0x989680 ;  /* 0x009896800000895d */ /* 0x002fea0003900000 */
[----:B------:R-:W1:Y:S02]  /*17e90*/  @!P0 SYNCS.PHASECHK.TRANS64 P0, [R18+URZ+0x16800], R15 ;  /* 0x0168000f120085a7 */ /* 0x000e64000800007f */
[----:B-1----:R-:W-:Y:S05]  /*17ea0*/  @!P0 BRA `(.L_x_13369) ;  /* 0xfffffffc00f08947 */ /* 0x002fea000383ffff */
[----:B------:R-:W-:Y:S05]  /*17eb0*/  BRA `(.L_x_13573) ;  /* 0xfffffee800cc7947 */ /* 0x000fea000383ffff */
.L_x_13377:
[----:B------:R-:W-:Y:S01]  /*17ec0*/  BSSY B1, `(.L_x_13574) ;  /* 0x0000008000017945 */ /* 0x000fe20003800000 */
[----:B--2---:R-:W-:Y:S01]  /*17ed0*/  IMAD.MOV.U32 R13, RZ, RZ, R26 ;  /* 0x000000ffff0d7224 */ /* 0x004fe200078e001a */
[----:B------:R-:W-:Y:S01]  /*17ee0*/  MOV R11, 0x1c1f ;  /* 0x00001c1f000b7802 */ /* 0x000fe20000000f00 */
[----:B------:R-:W-:Y:S02]  /*17ef0*/  IMAD.MOV.U32 R12, RZ, RZ, RZ ;  /* 0x000000ffff0c7224 */ /* 0x000fe400078e00ff */
[----:B------:R-:W-:-:S07]  /*17f00*/  IMAD.MOV.U32 R15, RZ, RZ, -0x1 ;  /* 0xffffffffff0f7424 */ /* 0x000fce00078e00ff */
[----:B---3--:R-:W-:Y:S05]  /*17f10*/  WARPSYNC.COLLECTIVE R15, `(.L_x_13575) ;  /* 0x000000000f087348 */ /* 0x008fea0003c00000 */
[----:B---3--:R0:W1:Y:S02]  /*17f20*/  SHFL.IDX P6, R14, R13, R12, R11 ;  /* 0x0000000c0d0e7389 */ /* 0x00806400000c000b */
[----:B01----:R-:W-:Y:S01]  /*17f30*/  ENDCOLLECTIVE ;  /* 0x000000000000791b */ /* 0x003fe20003800000 */
.L_x_13575:
[----:B------:R-:W-:Y:S05]  /*17f40*/  BSYNC B1 ;  /* 0x0000000000017941 */ /* 0x000fea0003800000 */
.L_x_13574:
        /* <DEDUP_REMOVED lines=8> */
.L_x_13576:
[----:B------:R-:W-:Y:S01]  /*17fd0*/  MOV R13, R28 ;  /* 0x0000001c000d7202 */ /* 0x000fe20000000f00 */
[----:B------:R-:W-:-:S07]  /*17fe0*/  IMAD.MOV.U32 R3, RZ, RZ, R14 ;  /* 0x000000ffff037224 */ /* 0x000fce00078e000e */
[----:B------:R-:W-:Y:S05]  /*17ff0*/  WARPSYNC.COLLECTIVE R15, `(.L_x_13577) ;  /* 0x000000000f087348 */ /* 0x000fea0003c00000 */
[----:B------:R0:W1:Y:S02]  /*18000*/  SHFL.IDX P6, R14, R13, R12, R11 ;  /* 0x0000000c0d0e7389 */ /* 0x00006400000c000b */
[----:B01----:R-:W-:Y:S01]  /*18010*/  ENDCOLLECTIVE ;  /* 0x000000000000791b */ /* 0x003fe20003800000 */
.L_x_13577:
[----:B------:R-:W-:Y:S02]  /*18020*/  IMAD.MOV.U32 R13, RZ, RZ, R27 ;  /* 0x000000ffff0d7224 */ /* 0x000fe400078e001b */
[----:B------:R-:W-:-:S07]  /*18030*/  IMAD.MOV.U32 R20, RZ, RZ, R14 ;  /* 0x000000ffff147224 */ /* 0x000fce00078e000e */
[----:B------:R-:W-:Y:S05]  /*18040*/  WARPSYNC.COLLECTIVE R15, `(.L_x_13578) ;  /* 0x000000000f087348 */ /* 0x000fea0003c00000 */
[----:B------:R0:W1:Y:S02]  /*18050*/  SHFL.IDX P6, R14, R13, R12, R11 ;  /* 0x0000000c0d0e7389 */ /* 0x00006400000c000b */
[----:B01----:R-:W-:Y:S01]  /*18060*/  ENDCOLLECTIVE ;  /* 0x000000000000791b */ /* 0x003fe20003800000 */
.L_x_13578:
[----:B------:R-:W-:Y:S05]  /*18070*/  BRA `(.L_x_13579) ;  /* 0xfffffef400347947 */ /* 0x000fea000383ffff */
.L_x_13381:
[----:B0-----:R0:W1:Y:S02]  /*18080*/  SYNCS.PHASECHK.TRANS64.TRYWAIT P1, [R18+URZ+0x16800], R25 ;  /* 0x01680019120075a7 */ /* 0x001064000802017f */
[----:B-1----:R-:W-:Y:S05]  /*18090*/  @!P1 NANOSLEEP.SYNCS 0x989680 ;  /* 0x009896800000995d */ /* 0x002fea0003900000 */
[----:B------:R-:W1:Y:S02]  /*180a0*/  @!P1 SYNCS.PHASECHK.TRANS64 P1, [R18+URZ+0x16800], R25 ;  /* 0x01680019120095a7 */ /* 0x000e64000802007f */
[----:B-1----:R-:W-:Y:S05]  /*180b0*/  @!P1 BRA `(.L_x_13381) ;  /* 0xfffffffc00f09947 */ /* 0x002fea000383ffff */
[----:B------:R-:W-:Y:S05]  /*180c0*/  BRA `(.L_x_13580) ;  /* 0xfffffef800187947 */ /* 0x000fea000383ffff */
.L_x_13387:
[----:B-1----:R1:W4:Y:S02]  /*180d0*/  SYNCS.PHASECHK.TRANS64.TRYWAIT P1, [R0+URZ+0x16830], R5 ;  /* 0x01683005000075a7 */ /* 0x002324000802017f */
[----:B----4-:R-:W-:Y:S05]  /*180e0*/  @!P1 NANOSLEEP.SYNCS 0x989680 ;  /* 0x009896800000995d */ /* 0x010fea0003900000 */
[----:B------:R-:W4:Y:S02]  /*180f0*/  @!P1 SYNCS.PHASECHK.TRANS64 P1, [R0+URZ+0x16830], R5 ;  /* 0x01683005000095a7 */ /* 0x000f24000802007f */
[----:B----4-:R-:W-:Y:S05]  /*18100*/  @!P1 BRA `(.L_x_13387) ;  /* 0xfffffffc00f09947 */ /* 0x010fea000383ffff */
[----:B------:R-:W-:Y:S05]  /*18110*/  BRA `(.L_x_13386) ;  /* 0xffffff0400607947 */ /* 0x000fea000383ffff */
.L_x_13394:
[----:B-1----:R1:W2:Y:S02]  /*18120*/  SYNCS.PHASECHK.TRANS64.TRYWAIT P2, [R5+URZ+0x16830], R6 ;  /* 0x01683006050075a7 */ /* 0x0022a4000804017f */
[----:B--2---:R-:W-:Y:S05]  /*18130*/  @!P2 NANOSLEEP.SYNCS 0x989680 ;  /* 0x009896800000a95d */ /* 0x004fea0003900000 */
[----:B------:R-:W2:Y:S02]  /*18140*/  @!P2 SYNCS.PHASECHK.TRANS64 P2, [R5+URZ+0x16830], R6 ;  /* 0x016830060500a5a7 */ /* 0x000ea4000804007f */
[----:B--2---:R-:W-:Y:S05]  /*18150*/  @!P2 BRA `(.L_x_13394) ;  /* 0xfffffffc00f0a947 */ /* 0x004fea000383ffff */
[----:B------:R-:W-:Y:S05]  /*18160*/  BRA `(.L_x_13393) ;  /* 0xffffff2c00947947 */ /* 0x000fea000383ffff */
.L_x_13398:
[----:B-1----:R1:W2:Y:S02]  /*18170*/  SYNCS.PHASECHK.TRANS64.TRYWAIT P1, [R5+URZ+0x16850], R4 ;  /* 0x01685004050075a7 */ /* 0x0022a4000802017f */
[----:B--2---:R-:W-:Y:S05]  /*18180*/  @!P1 NANOSLEEP.SYNCS 0x989680 ;  /* 0x009896800000995d */ /* 0x004fea0003900000 */
[----:B------:R-:W2:Y:S02]  /*18190*/  @!P1 SYNCS.PHASECHK.TRANS64 P1, [R5+URZ+0x16850], R4 ;  /* 0x01685004050095a7 */ /* 0x000ea4000802007f */
[----:B--2---:R-:W-:Y:S05]  /*181a0*/  @!P1 BRA `(.L_x_13398) ;  /* 0xfffffffc00f09947 */ /* 0x004fea000383ffff */
[----:B------:R-:W-:Y:S05]  /*181b0*/  BRA `(.L_x_13395) ;  /* 0xffffff3000647947 */ /* 0x000fea000383ffff */
.L_x_13405:
[----:B-1----:R1:W2:Y:S02]  /*181c0*/  SYNCS.PHASECHK.TRANS64.TRYWAIT P1, [R11+URZ+0x16850], R4 ;  /* 0x016850040b0075a7 */ /* 0x0022a4000802017f */
[----:B--2---:R-:W-:Y:S05]  /*181d0*/  @!P1 NANOSLEEP.SYNCS 0x989680 ;  /* 0x009896800000995d */ /* 0x004fea0003900000 */
[----:B------:R-:W2:Y:S02]  /*181e0*/  @!P1 SYNCS.PHASECHK.TRANS64 P1, [R11+URZ+0x16850], R4 ;  /* 0x016850040b0095a7 */ /* 0x000ea4000802007f */
[----:B--2---:R-:W-:Y:S05]  /*181f0*/  @!P1 BRA `(.L_x_13405) ;  /* 0xfffffffc00f09947 */ /* 0x004fea000383ffff */
[----:B------:R-:W-:Y:S05]  /*18200*/  BRA `(.L_x_13404) ;  /* 0xffffff5400347947 */ /* 0x000fea000383ffff */
.L_x_13411:
[----:B------:R-:W-:Y:S01]  /*18210*/  IMAD.MOV.U32 R13, RZ, RZ, R41 ;  /* 0x000000ffff0d7224 */ /* 0x000fe200078e0029 */
[----:B------:R-:W-:Y:S01]  /*18220*/  MOV R12, RZ ;  /* 0x000000ff000c7202 */ /* 0x000fe20000000f00 */
[----:B------:R-:W-:Y:S02]  /*18230*/  IMAD.MOV.U32 R11, RZ, RZ, 0x181f ;  /* 0x0000181fff0b7424 */ /* 0x000fe400078e00ff */
[----:B------:R-:W-:Y:S02]  /*18240*/  IMAD.MOV.U32 R15, RZ, RZ, -0x1 ;  /* 0xffffffffff0f7424 */ /* 0x000fe400078e00ff */
[----:B------:R-:W-:-:S07]  /*18250*/  IMAD R42, R68, 0xc0, R70 ;  /* 0x000000c0442a7824 */ /* 0x000fce00078e0246 */
[----:B-----5:R-:W-:Y:S05]  /*18260*/  WARPSYNC.COLLECTIVE R15, `(.L_x_13581) ;  /* 0x000000000f087348 */ /* 0x020fea0003c00000 */
[----:B------:R0:W1:Y:S02]  /*18270*/  SHFL.IDX P6, R14, R13, R12, R11 ;  /* 0x0000000c0d0e7389 */ /* 0x00006400000c000b */
[----:B01---5:R-:W-:Y:S01]  /*18280*/  ENDCOLLECTIVE ;  /* 0x000000000000791b */ /* 0x023fe20003800000 */
.L_x_13581:
[----:B------:R-:W-:Y:S01]  /*18290*/  VIADD R20, R42, 0x30 ;  /* 0x000000302a147836 */ /* 0x000fe20000000000 */
[----:B------:R-:W-:Y:S01]  /*182a0*/  MOV R13, R40 ;  /* 0x00000028000d7202 */ /* 0x000fe20000000f00 */
[----:B------:R-:W-:-:S07]  /*182b0*/  IMAD.MOV.U32 R0, RZ, RZ, R14 ;  /* 0x000000ffff007224 */ /* 0x000fce00078e000e */
[----:B------:R-:W-:Y:S05]  /*182c0*/  WARPSYNC.COLLECTIVE R15, `(.L_x_13582) ;  /* 0x000000000f087348 */ /* 0x000fea0003c00000 */
[----:B------:R0:W1:Y:S02]  /*182d0*/  SHFL.IDX P6, R14, R13, R12, R11 ;  /* 0x0000000c0d0e7389 */ /* 0x00006400000c000b */
[----:B01----:R-:W-:Y:S01]  /*182e0*/  ENDCOLLECTIVE ;  /* 0x000000000000791b */ /* 0x003fe20003800000 */
.L_x_13582:
[----:B------:R-:W-:Y:S02]  /*182f0*/  ULDC UR4, c[0x0][0xac8] ;  /* 0x0002b20000047ab9 */ /* 0x000fe40000000800 */
[----:B------:R-:W-:-:S04]  /*18300*/  ISETP.GE.AND P0, PT, R59, UR4, PT ;  /* 0x000000043b007c0c */ /* 0x000fc8000bf06270 */
[-C--:B------:R-:W-:Y:S02]  /*18310*/  ISETP.GE.OR P3, PT, R42, R61.reuse, P0 ;  /* 0x0000003d2a00720c */ /* 0x080fe40000766670 */
[----:B------:R-:W-:Y:S02]  /*18320*/  ISETP.GE.OR P4, PT, R20, R61, P0 ;  /* 0x0000003d1400720c */ /* 0x000fe40000786670 */
[----:B------:R-:W-:Y:S01]  /*18330*/  IADD3 R20, R42, 0x60, RZ ;  /* 0x000000602a147810 */ /* 0x000fe20007ffe0ff */
[----:B------:R-:W-:-:S03]  /*18340*/  IMAD.MOV.U32 R13, RZ, RZ, R41 ;  /* 0x000000ffff0d7224 */ /* 0x000fc600078e0029 */
[----:B------:R-:W-:Y:S01]  /*18350*/  ISETP.GE.OR P2, PT, R20, R61, P0 ;  /* 0x0000003d1400720c */ /* 0x000fe20000746670 */
[----:B------:R-:W-:Y:S02]  /*18360*/  IMAD.MOV.U32 R12, RZ, RZ, 0x1 ;  /* 0x00000001ff0c7424 */ /* 0x000fe400078e00ff */
[----:B------:R-:W-:-:S10]  /*18370*/  IMAD.MOV.U32 R3, RZ, RZ, R14 ;  /* 0x000000ffff037224 */ /* 0x000fd400078e000e */
[----:B------:R-:W-:Y:S05]  /*18380*/  WARPSYNC.COLLECTIVE R15, `(.L_x_13583) ;  /* 0x000000000f087348 */ /* 0x000fea0003c00000 */
[----:B------:R0:W1:Y:S02]  /*18390*/  SHFL.IDX P6, R14, R13, R12, R11 ;  /* 0x0000000c0d0e7389 */ /* 0x00006400000c000b */
[----:B01----:R-:W-:Y:S01]  /*183a0*/  ENDCOLLECTIVE ;  /* 0x000000000000791b */ /* 0x003fe20003800000 */
.L_x_13583:
[----:B------:R-:W-:-:S04]  /*183b0*/  @!P3 LEA R32, P5, R59, R3, 0x1 ;  /* 0x000000033b20b211 */ /* 0x000fc800078a08ff */
[----:B------:R-:W-:Y:S01]  /*183c0*/  @!P3 LEA.HI.X R3, R59, R0, R58, 0x1, P5 ;  /* 0x000000003b03b211 */ /* 0x000fe200028f0c3a */
[----:B------:R-:W-:Y:S01]  /*183d0*/  IMAD.MOV.U32 R13, RZ, RZ, R40 ;  /* 0x000000ffff0d7224 */ /* 0x000fe200078e0028 */
[----:B------:R-:W-:-:S07]  /*183e0*/  MOV R8, R14 ;  /* 0x0000000e00087202 */ /* 0x000fce0000000f00 */
[----:B------:R-:W-:Y:S05]  /*183f0*/  WARPSYNC.COLLECTIVE R15, `(.L_x_13584) ;  /* 0x000000000f087348 */ /* 0x000fea0003c00000 */
[----:B------:R0:W1:Y:S02]  /*18400*/  SHFL.IDX P6, R14, R13, R12, R11 ;  /* 0x0000000c0d0e7389 */ /* 0x00006400000c000b */
[----:B01----:R-:W-:Y:S01]  /*18410*/  ENDCOLLECTIVE ;  /* 0x000000000000791b */ /* 0x003fe20003800000 */
.L_x_13584:
[----:B------:R-:W-:Y:S01]  /*18420*/  IMAD.MOV.U32 R13, RZ, RZ, R41 ;  /* 0x000000ffff0d7224 */ /* 0x000fe200078e0029 */
[----:B------:R-:W-:Y:S01]  /*18430*/  MOV R12, 0x2 ;  /* 0x00000002000c7802 */ /* 0x000fe20000000f00 */
[----:B------:R-:W-:-:S07]  /*18440*/  IMAD.MOV.U32 R9, RZ, RZ, R14 ;  /* 0x000000ffff097224 */ /* 0x000fce00078e000e */
[----:B------:R-:W-:Y:S05]  /*18450*/  WARPSYNC.COLLECTIVE R15, `(.L_x_13585) ;  /* 0x000000000f087348 */ /* 0x000fea0003c00000 */
[----:B------:R0:W1:Y:S02]  /*18460*/  SHFL.IDX P6, R14, R13, R12, R11 ;  /* 0x0000000c0d0e7389 */ /* 0x00006400000c000b */
[----:B01----:R-:W-:Y:S01]  /*18470*/  ENDCOLLECTIVE ;  /* 0x000000000000791b */ /* 0x003fe20003800000 */
.L_x_13585:
[----:B------:R-:W-:Y:S01]  /*18480*/  @!P4 LEA R20, P1, R59, R9, 0x1 ;  /* 0x000000093b14c211 */ /* 0x000fe200078208ff */
[----:B------:R-:W-:-:S03]  /*18490*/  @!P3 IMAD.MOV.U32 R9, RZ, RZ, R3 ;  /* 0x000000ffff09b224 */ /* 0x000fc600078e0003 */
[----:B------:R-:W-:Y:S01]  /*184a0*/  @!P4 LEA.HI.X R21, R59, R8, R58, 0x1, P1 ;  /* 0x000000083b15c211 */ /* 0x000fe200008f0c3a */
[----:B------:R-:W-:-:S05]  /*184b0*/  @!P3 IMAD.MOV.U32 R8, RZ, RZ, R32 ;  /* 0x000000ffff08b224 */ /* 0x000fca00078e0020 */
[----:B------:R0:W-:Y:S01]  /*184c0*/  @!P3 ST.E.128 desc[UR42][R8.64], R4 ;  /* 0x000000040800b985 */ /* 0x0001e2000c101d2a */
[----:B------:R-:W-:-:S03]  /*184d0*/  IMAD.MOV.U32 R13, RZ, RZ, R40 ;  /* 0x000000ffff0d7224 */ /* 0x000fc600078e0028 */
[----:B------:R0:W-:Y:S01]  /*184e0*/  @!P4 ST.E.128 desc[UR42][R20.64], R24 ;  /* 0x000000181400c985 */ /* 0x0001e2000c101d2a */
[----:B------:R-:W-:-:S07]  /*184f0*/  IMAD.MOV.U32 R10, RZ, RZ, R14 ;  /* 0x000000ffff0a7224 */ /* 0x000fce00078e000e */
[----:B0-----:R-:W-:Y:S05]  /*18500*/  WARPSYNC.COLLECTIVE R15, `(.L_x_13586) ;  /* 0x000000000f087348 */ /* 0x001fea0003c00000 */
[----:B------:R1:W2:Y:S02]  /*18510*/  SHFL.IDX P6, R14, R13, R12, R11 ;  /* 0x0000000c0d0e7389 */ /* 0x0002a400000c000b */
[----:B012---:R-:W-:Y:S01]  /*18520*/  ENDCOLLECTIVE ;  /* 0x000000000000791b */ /* 0x007fe20003800000 */
.L_x_13586:
[----:B------:R-:W-:Y:S01]  /*18530*/  IMAD.MOV.U32 R13, RZ, RZ, R41 ;  /* 0x000000ffff0d7224 */ /* 0x000fe200078e0029 */
[----:B------:R-:W-:Y:S02]  /*18540*/  MOV R12, 0x3 ;  /* 0x00000003000c7802 */ /* 0x000fe40000000f00 */
[----:B------:R-:W-:-:S13]  /*18550*/  @!P2 LEA R43, P5, R59, R14, 0x1 ;  /* 0x0000000e3b2ba211 */ /* 0x000fda00078a08ff */
[----:B------:R-:W-:Y:S05]  /*18560*/  WARPSYNC.COLLECTIVE R15, `(.L_x_13587) ;  /* 0x000000000f087348 */ /* 0x000fea0003c00000 */
[----:B------:R0:W1:Y:S02]  /*18570*/  SHFL.IDX P6, R14, R13, R12, R11 ;  /* 0x0000000c0d0e7389 */ /* 0x00006400000c000b */
[----:B01----:R-:W-:Y:S01]  /*18580*/  ENDCOLLECTIVE ;  /* 0x000000000000791b */ /* 0x003fe20003800000 */
.L_x_13587:
[----:B------:R-:W-:Y:S01]  /*18590*/  @!P2 LEA.HI.X R10, R59, R10, R58, 0x1, P5 ;  /* 0x0000000a3b0aa211 */ /* 0x000fe200028f0c3a */
[----:B------:R-:W-:-:S03]  /*185a0*/  @!P2 IMAD.MOV.U32 R4, RZ, RZ, R43 ;  /* 0x000000ffff04a224 */ /* 0x000fc600078e002b */
[----:B------:R-:W-:-:S05]  /*185b0*/  @!P2 MOV R5, R10 ;  /* 0x0000000a0005a202 */ /* 0x000fca0000000f00 */
[----:B------:R0:W-:Y:S01]  /*185c0*/  @!P2 ST.E.128 desc[UR42][R4.64], R28 ;  /* 0x0000001c0400a985 */ /* 0x0001e2000c101d2a */
[----:B------:R-:W-:Y:S02]  /*185d0*/  IMAD.MOV.U32 R13, RZ, RZ, R40 ;  /* 0x000000ffff0d7224 */ /* 0x000fe400078e0028 */
[----:B------:R-:W-:-:S07]  /*185e0*/  IMAD.MOV.U32 R0, RZ, RZ, R14 ;  /* 0x000000ffff007224 */ /* 0x000fce00078e000e */
[----:B0-----:R-:W-:Y:S05]  /*185f0*/  WARPSYNC.COLLECTIVE R15, `(.L_x_13588) ;  /* 0x000000000f087348 */ /* 0x001fea0003c00000 */
[----:B------:R1:W2:Y:S02]  /*18600*/  SHFL.IDX P6, R14, R13, R12, R11 ;  /* 0x0000000c0d0e7389 */ /* 0x0002a400000c000b */
[----:B012---:R-:W-:Y:S01]  /*18610*/  ENDCOLLECTIVE ;  /* 0x000000000000791b */ /* 0x007fe20003800000 */
.L_x_13588:
[----:B------:R-:W-:Y:S05]  /*18620*/  BRA `(.L_x_13589) ;  /* 0xffffff6800787947 */ /* 0x000fea000383ffff */
.L_x_13413:
[----:B------:R-:W-:Y:S01]  /*18630*/  IMAD.MOV.U32 R13, RZ, RZ, R4 ;  /* 0x000000ffff0d7224 */ /* 0x000fe200078e0004 */
[----:B------:R-:W-:Y:S01]  /*18640*/  MOV R15, 0xffffffff ;  /* 0xffffffff000f7802 */ /* 0x000fe20000000f00 */
[----:B------:R-:W-:Y:S02]  /*18650*/  IMAD.MOV.U32 R12, RZ, RZ, RZ ;  /* 0x000000ffff0c7224 */ /* 0x000fe400078e00ff */
[----:B------:R-:W-:-:S07]  /*18660*/  IMAD.MOV.U32 R11, RZ, RZ, 0x1c1f ;  /* 0x00001c1fff0b7424 */ /* 0x000fce00078e00ff */
[----:B------:R-:W-:Y:S05]  /*18670*/  WARPSYNC.COLLECTIVE R15, `(.L_x_13590) ;  /* 0x000000000f087348 */ /* 0x000fea0003c00000 */
[----:B------:R0:W1:Y:S02]  /*18680*/  SHFL.IDX P6, R14, R13, R12, R11 ;  /* 0x0000000c0d0e7389 */ /* 0x00006400000c000b */
[----:B01----:R-:W-:Y:S01]  /*18690*/  ENDCOLLECTIVE ;  /* 0x000000000000791b */ /* 0x003fe20003800000 */
.L_x_13590:
[----:B------:R-:W-:Y:S02]  /*186a0*/  IMAD.MOV.U32 R13, RZ, RZ, R0 ;  /* 0x000000ffff0d7224 */ /* 0x000fe400078e0000 */
[----:B------:R-:W-:-:S07]  /*186b0*/  IMAD.MOV.U32 R3, RZ, RZ, R14 ;  /* 0x000000ffff037224 */ /* 0x000fce00078e000e */
[----:B------:R-:W-:Y:S05]  /*186c0*/  WARPSYNC.COLLECTIVE R15, `(.L_x_13591) ;  /* 0x000000000f087348 */ /* 0x000fea0003c00000 */
[----:B------:R0:W1:Y:S02]  /*186d0*/  SHFL.IDX P6, R14, R13, R12, R11 ;  /* 0x0000000c0d0e7389 */ /* 0x00006400000c000b */
[----:B01----:R-:W-:Y:S01]  /*186e0*/  ENDCOLLECTIVE ;  /* 0x000000000000791b */ /* 0x003fe20003800000 */
.L_x_13591:
[----:B------:R-:W-:Y:S05]  /*186f0*/  BRA `(.L_x_13592) ;  /* 0xffffff6c00547947 */ /* 0x000fea000383ffff */
.L_x_13416:
[----:B------:R-:W-:Y:S01]  /*18700*/  BSSY B1, `(.L_x_13593) ;  /* 0x0000008000017945 */ /* 0x000fe20003800000 */
[----:B---3--:R-:W-:Y:S01]  /*18710*/  IMAD.MOV.U32 R13, RZ, RZ, R4 ;  /* 0x000000ffff0d7224 */ /* 0x008fe200078e0004 */
[----:B------:R-:W-:Y:S01]  /*18720*/  MOV R12, 0x1 ;  /* 0x00000001000c7802 */ /* 0x000fe20000000f00 */
[----:B------:R-:W-:Y:S02]  /*18730*/  IMAD.MOV.U32 R11, RZ, RZ, 0x1c1f ;  /* 0x00001c1fff0b7424 */ /* 0x000fe400078e00ff */
[----:B------:R-:W-:-:S07]  /*18740*/  IMAD.MOV.U32 R15, RZ, RZ, -0x1 ;  /* 0xffffffffff0f7424 */ /* 0x000fce00078e00ff */
[----:B012---:R-:W-:Y:S05]  /*18750*/  WARPSYNC.COLLECTIVE R15, `(.L_x_13594) ;  /* 0x000000000f087348 */ /* 0x007fea0003c00000 */
[----:B--2---:R2:W3:Y:S02]  /*18760*/  SHFL.IDX P6, R14, R13, R12, R11 ;  /* 0x0000000c0d0e7389 */ /* 0x0044e400000c000b */
[----:B0123--:R-:W-:Y:S01]  /*18770*/  ENDCOLLECTIVE ;  /* 0x000000000000791b */ /* 0x00ffe20003800000 */
.L_x_13594:
[----:B------:R-:W-:Y:S05]  /*18780*/  BSYNC B1 ;  /* 0x0000000000017941 */ /* 0x000fea0003800000 */
.L_x_13593:
        /* <DEDUP_REMOVED lines=8> */
.L_x_13595:
[----:B------:R-:W-:Y:S05]  /*18810*/  BRA `(.L_x_13596) ;  /* 0xffffff6c00b07947 */ /* 0x000fea000383ffff */
.L_x_13420:
[----:B------:R-:W-:Y:S01]  /*18820*/  MOV R13, R20 ;  /* 0x00000014000d7202 */ /* 0x000fe20000000f00 */
[----:B------:R-:W-:Y:S02]  /*18830*/  IMAD.MOV.U32 R12, RZ, RZ, RZ ;  /* 0x000000ffff0c7224 */ /* 0x000fe400078e00ff */
[----:B------:R-:W-:Y:S02]  /*18840*/  IMAD.MOV.U32 R11, RZ, RZ, 0x181f ;  /* 0x0000181fff0b7424 */ /* 0x000fe400078e00ff */
[----:B------:R-:W-:Y:S02]  /*18850*/  IMAD.MOV.U32 R15, RZ, RZ, -0x1 ;  /* 0xffffffffff0f7424 */ /* 0x000fe400078e00ff */
[----:B------:R-:W-:Y:S02]  /*18860*/  IMAD R24, R27, 0xc0, R28 ;  /* 0x000000c01b187824 */ /* 0x000fe400078e021c */
[----:B------:R-:W-:-:S07]  /*18870*/  IMAD R21, R25, R8, RZ ;  /* 0x0000000819157224 */ /* 0x000fce00078e02ff */
[----:B-1----:R-:W-:Y:S05]  /*18880*/  WARPSYNC.COLLECTIVE R15, `(.L_x_13597) ;  /* 0x000000000f087348 */ /* 0x002fea0003c00000 */
[----:B------:R0:W2:Y:S02]  /*18890*/  SHFL.IDX P6, R14, R13, R12, R11 ;  /* 0x0000000c0d0e7389 */ /* 0x0000a400000c000b */
[----:B012---:R-:W-:Y:S01]  /*188a0*/  ENDCOLLECTIVE ;  /* 0x000000000000791b */ /* 0x007fe20003800000 */
.L_x_13597:
[C---:B------:R-:W-:Y:S02]  /*188b0*/  IADD3 R8, R24.reuse, 0x30, RZ ;  /* 0x0000003018087810 */ /* 0x040fe40007ffe0ff */
[-C--:B------:R-:W-:Y:S02]  /*188c0*/  ISETP.GE.OR P3, PT, R24, R21.reuse, P0 ;  /* 0x000000151800720c */ /* 0x080fe40000766670 */
[----:B------:R-:W-:Y:S01]  /*188d0*/  ISETP.GE.OR P4, PT, R8, R21, P0 ;  /* 0x000000150800720c */ /* 0x000fe20000786670 */
[----:B------:R-:W-:-:S05]  /*188e0*/  VIADD R8, R24, 0x60 ;  /* 0x0000006018087836 */ /* 0x000fca0000000000 */
[----:B------:R-:W-:Y:S01]  /*188f0*/  ISETP.GE.OR P2, PT, R8, R21, P0 ;  /* 0x000000150800720c */ /* 0x000fe20000746670 */
[----:B------:R-:W-:Y:S01]  /*18900*/  IMAD.MOV.U32 R13, RZ, RZ, R7 ;  /* 0x000000ffff0d7224 */ /* 0x000fe200078e0007 */
[----:B------:R-:W-:-:S11]  /*18910*/  MOV R0, R14 ;  /* 0x0000000e00007202 */ /* 0x000fd60000000f00 */
[----:B------:R-:W-:Y:S05]  /*18920*/  WARPSYNC.COLLECTIVE R15, `(.L_x_13598) ;  /* 0x000000000f087348 */ /* 0x000fea0003c00000 */
[----:B------:R0:W1:Y:S02]  /*18930*/  SHFL.IDX P6, R14, R13, R12, R11 ;  /* 0x0000000c0d0e7389 */ /* 0x00006400000c000b */
[----:B01----:R-:W-:Y:S01]  /*18940*/  ENDCOLLECTIVE ;  /* 0x000000000000791b */ /* 0x003fe20003800000 */
.L_x_13598:
[----:B------:R-:W-:Y:S01]  /*18950*/  IMAD.MOV.U32 R13, RZ, RZ, R20 ;  /* 0x000000ffff0d7224 */ /* 0x000fe200078e0014 */
[----:B------:R-:W-:Y:S01]  /*18960*/  MOV R12, 0x1 ;  /* 0x00000001000c7802 */ /* 0x000fe20000000f00 */
[----:B------:R-:W-:-:S07]  /*18970*/  IMAD.MOV.U32 R3, RZ, RZ, R14 ;  /* 0x000000ffff037224 */ /* 0x000fce00078e000e */
[----:B------:R-:W-:Y:S05]  /*18980*/  WARPSYNC.COLLECTIVE R15, `(.L_x_13599) ;  /* 0x000000000f087348 */ /* 0x000fea0003c00000 */
[----:B------:R0:W1:Y:S02]  /*18990*/  SHFL.IDX P6, R14, R13, R12, R11 ;  /* 0x0000000c0d0e7389 */ /* 0x00006400000c000b */
[----:B01----:R-:W-:Y:S01]  /*189a0*/  ENDCOLLECTIVE ;  /* 0x000000000000791b */ /* 0x003fe20003800000 */
.L_x_13599:
[----:B------:R-:W-:-:S04]  /*189b0*/  @!P3 LEA R10, P5, R59, R3, 0x1 ;  /* 0x000000033b0ab211 */ /* 0x000fc800078a08ff */
[----:B------:R-:W-:Y:S01]  /*189c0*/  @!P3 LEA.HI.X R3, R59, R0, R58, 0x1, P5 ;  /* 0x000000003b03b211 */ /* 0x000fe200028f0c3a */
[----:B------:R-:W-:Y:S02]  /*189d0*/  IMAD.MOV.U32 R13, RZ, RZ, R7 ;  /* 0x000000ffff0d7224 */ /* 0x000fe400078e0007 */
[----:B------:R-:W-:-:S07]  /*189e0*/  IMAD.MOV.U32 R4, RZ, RZ, R14 ;  /* 0x000000ffff047224 */ /* 0x000fce00078e000e */
[----:B------:R-:W-:Y:S05]  /*189f0*/  WARPSYNC.COLLECTIVE R15, `(.L_x_13600) ;  /* 0x000000000f087348 */ /* 0x000fea0003c00000 */
[----:B------:R0:W1:Y:S02]  /*18a00*/  SHFL.IDX P6, R14, R13, R12, R11 ;  /* 0x0000000c0d0e7389 */ /* 0x00006400000c000b */
[----:B01----:R-:W-:Y:S01]  /*18a10*/  ENDCOLLECTIVE ;  /* 0x000000000000791b */ /* 0x003fe20003800000 */
.L_x_13600:
[----:B------:R-:W-:Y:S01]  /*18a20*/  MOV R13, R20 ;  /* 0x00000014000d7202 */ /* 0x000fe20000000f00 */
[----:B------:R-:W-:Y:S02]  /*18a30*/  IMAD.MOV.U32 R12, RZ, RZ, 0x2 ;  /* 0x00000002ff0c7424 */ /* 0x000fe400078e00ff */
[----:B------:R-:W-:-:S07]  /*18a40*/  IMAD.MOV.U32 R5, RZ, RZ, R14 ;  /* 0x000000ffff057224 */ /* 0x000fce00078e000e */
[----:B------:R-:W-:Y:S05]  /*18a50*/  WARPSYNC.COLLECTIVE R15, `(.L_x_13601) ;  /* 0x000000000f087348 */ /* 0x000fea0003c00000 */
[----:B------:R0:W1:Y:S02]  /*18a60*/  SHFL.IDX P6, R14, R13, R12, R11 ;  /* 0x0000000c0d0e7389 */ /* 0x00006400000c000b */
[----:B01----:R-:W-:Y:S01]  /*18a70*/  ENDCOLLECTIVE ;  /* 0x000000000000791b */ /* 0x003fe20003800000 */
.L_x_13601:
[----:B------:R-:W-:-:S04]  /*18a80*/  @!P4 LEA R8, P1, R59, R5, 0x1 ;  /* 0x000000053b08c211 */ /* 0x000fc800078208ff */
[----:B------:R-:W-:Y:S01]  /*18a90*/  @!P4 LEA.HI.X R9, R59, R4, R58, 0x1, P1 ;  /* 0x000000043b09c211 */ /* 0x000fe200008f0c3a */
[----:B------:R-:W-:Y:S02]  /*18aa0*/  IMAD.MOV.U32 R13, RZ, RZ, R7 ;  /* 0x000000ffff0d7224 */ /* 0x000fe400078e0007 */
[----:B------:R-:W-:-:S07]  /*18ab0*/  IMAD.MOV.U32 R6, RZ, RZ, R14 ;  /* 0x000000ffff067224 */ /* 0x000fce00078e000e */
[----:B------:R-:W-:Y:S05]  /*18ac0*/  WARPSYNC.COLLECTIVE R15, `(.L_x_13602) ;  /* 0x000000000f087348 */ /* 0x000fea0003c00000 */
[----:B------:R0:W1:Y:S02]  /*18ad0*/  SHFL.IDX P6, R14, R13, R12, R11 ;  /* 0x0000000c0d0e7389 */ /* 0x00006400000c000b */
[----:B01----:R-:W-:Y:S01]  /*18ae0*/  ENDCOLLECTIVE ;  /* 0x000000000000791b */ /* 0x003fe20003800000 */
.L_x_13602:
[----:B------:R-:W-:Y:S01]  /*18af0*/  @!P3 IMAD.MOV.U32 R11, RZ, RZ, R3 ;  /* 0x000000ffff0bb224 */ /* 0x000fe200078e0003 */
[----:B------:R-:W-:Y:S01]  /*18b00*/  MOV R12, 0x3 ;  /* 0x00000003000c7802 */ /* 0x000fe20000000f00 */
[----:B------:R-:W-:-:S03]  /*18b10*/  IMAD.MOV.U32 R13, RZ, RZ, R20 ;  /* 0x000000ffff0d7224 */ /* 0x000fc600078e0014 */
[----:B------:R0:W-:Y:S04]  /*18b20*/  @!P3 ST.E.128 desc[UR42][R10.64], RZ ;  /* 0x000000ff0a00b985 */ /* 0x0001e8000c101d2a */
[----:B------:R1:W-:Y:S01]  /*18b30*/  @!P4 ST.E.128 desc[UR42][R8.64], RZ ;  /* 0x000000ff0800c985 */ /* 0x0003e2000c101d2a */
[----:B------:R-:W-:-:S04]  /*18b40*/  @!P2 LEA R25, P5, R59, R14, 0x1 ;  /* 0x0000000e3b19a211 */ /* 0x000fc800078a08ff */
[----:B------:R-:W-:Y:S01]  /*18b50*/  @!P2 LEA.HI.X R5, R59, R6, R58, 0x1, P5 ;  /* 0x000000063b05a211 */ /* 0x000fe200028f0c3a */
[----:B0-----:R-:W-:Y:S01]  /*18b60*/  IMAD.MOV.U32 R11, RZ, RZ, 0x181f ;  /* 0x0000181fff0b7424 */ /* 0x001fe200078e00ff */
[----:B------:R-:W-:-:S07]  /*18b70*/  @!P2 MOV R4, R25 ;  /* 0x000000190004a202 */ /* 0x000fce0000000f00 */
[----:B-1----:R-:W-:Y:S05]  /*18b80*/  WARPSYNC.COLLECTIVE R15, `(.L_x_13603) ;  /* 0x000000000f087348 */ /* 0x002fea0003c00000 */
[----:B------:R0:W2:Y:S02]  /*18b90*/  SHFL.IDX P6, R14, R13, R12, R11 ;  /* 0x0000000c0d0e7389 */ /* 0x0000a400000c000b */
[----:B012---:R-:W-:Y:S01]  /*18ba0*/  ENDCOLLECTIVE ;  /* 0x000000000000791b */ /* 0x007fe20003800000 */
.L_x_13603:
[----:B------:R0:W-:Y:S01]  /*18bb0*/  @!P2 ST.E.128 desc[UR42][R4.64], RZ ;  /* 0x000000ff0400a985 */ /* 0x0001e2000c101d2a */
[----:B------:R-:W-:Y:S02]  /*18bc0*/  IMAD.MOV.U32 R13, RZ, RZ, R7 ;  /* 0x000000ffff0d7224 */ /* 0x000fe400078e0007 */
[----:B------:R-:W-:-:S07]  /*18bd0*/  IMAD.MOV.U32 R0, RZ, RZ, R14 ;  /* 0x000000ffff007224 */ /* 0x000fce00078e000e */
[----:B0-----:R-:W-:Y:S05]  /*18be0*/  WARPSYNC.COLLECTIVE R15, `(.L_x_13604) ;  /* 0x000000000f087348 */ /* 0x001fea0003c00000 */
[----:B------:R1:W2:Y:S02]  /*18bf0*/  SHFL.IDX P6, R14, R13, R12, R11 ;  /* 0x0000000c0d0e7389 */ /* 0x0002a400000c000b */
[----:B012---:R-:W-:Y:S01]  /*18c00*/  ENDCOLLECTIVE ;  /* 0x000000000000791b */ /* 0x007fe20003800000 */
.L_x_13604:
[----:B------:R-:W-:Y:S05]  /*18c10*/  BRA `(.L_x_13605) ;  /* 0xffffff7400d07947 */ /* 0x000fea000383ffff */
.L_x_13437:
        /* <DEDUP_REMOVED lines=8> */
[----:B------:R-:W-:Y:S05]  /*18ca0*/  WARPSYNC.COLLECTIVE R15, `(.L_x_13607) ;  /* 0x000000000f087348 */ /* 0x000fea0003c00000 */
[----:B------:R0:W1:Y:S02]  /*18cb0*/  SHFL.IDX P6, R14, R13, R12, R11 ;  /* 0x0000000c0d0e7389 */ /* 0x00006400000c000b */
[----:B01----:R-:W-:Y:S01]  /*18cc0*/  ENDCOLLECTIVE ;  /* 0x000000000000791b */ /* 0x003fe20003800000 */
.L_x_13607:
[----:B------:R-:W-:Y:S05]  /*18cd0*/  BSYNC B1 ;  /* 0x0000000000017941 */ /* 0x000fea0003800000 */
.L_x_13606:
[----:B------:R-:W-:Y:S05]  /*18ce0*/  BRA `(.L_x_13608) ;  /* 0xffffff8c00807947 */ /* 0x000fea000383ffff */
.L_x_13439:
[----:B------:R-:W-:Y:S01]  /*18cf0*/  BSSY B1, `(.L_x_13609) ;  /* 0x0000006000017945 */ /* 0x000fe20003800000 */
[----:B------:R-:W-:-:S07]  /*18d00*/  IMAD.MOV.U32 R15, RZ, RZ, -0x1 ;  /* 0xffffffffff0f7424 */ /* 0x000fce00078e00ff */
[----:B0-----:R-:W-:Y:S05]  /*18d10*/  WARPSYNC.COLLECTIVE R15, `(.L_x_13610) ;  /* 0x000000000f0c7348 */ /* 0x001fea0003c00000 */
[----:B------:R-:W-:Y:S02]  /*18d20*/  ELECT P6, UR62, PT ;  /* 0x00000000003e782f */ /* 0x000fe400038c0000 */
[----:B------:R-:W-:Y:S01]  /*18d30*/  MOV R14, UR62 ;  /* 0x0000003e000e7c02 */ /* 0x000fe20008000f00 */
[----:B0-----:R-:W-:Y:S10]  /*18d40*/  ENDCOLLECTIVE ;  /* 0x000000000000791b */ /* 0x001ff40003800000 */
.L_x_13610:
[----:B------:R-:W-:Y:S05]  /*18d50*/  BSYNC B1 ;  /* 0x0000000000017941 */ /* 0x000fea0003800000 */
.L_x_13609:
[----:B------:R-:W-:Y:S05]  /*18d60*/  BRA `(.L_x_13438) ;  /* 0xffffff8c00787947 */ /* 0x000fea000383ffff */
.L_x_13441:
[----:B0-----:R0:W1:Y:S02]  /*18d70*/  SYNCS.PHASECHK.TRANS64.TRYWAIT P0, [R16+URZ+0x16820], R6 ;  /* 0x01682006100075a7 */ /* 0x001064000800017f */
[----:B-1----:R-:W-:Y:S05]  /*18d80*/  @!P0 NANOSLEEP.SYNCS 0x989680 ;  /* 0x009896800000895d */ /* 0x002fea0003900000 */
[----:B------:R-:W1:Y:S02]  /*18d90*/  @!P0 SYNCS.PHASECHK.TRANS64 P0, [R16+URZ+0x16820], R6 ;  /* 0x01682006100085a7 */ /* 0x000e64000800007f */
[----:B-1----:R-:W-:Y:S05]  /*18da0*/  @!P0 BRA `(.L_x_13441) ;  /* 0xfffffffc00f08947 */ /* 0x002fea000383ffff */
[----:B------:R-:W-:Y:S05]  /*18db0*/  BRA `(.L_x_13611) ;  /* 0xffffff8c00887947 */ /* 0x000fea000383ffff */
.L_x_13445:
[----:B0-----:R0:W1:Y:S02]  /*18dc0*/  SYNCS.PHASECHK.TRANS64.TRYWAIT P0, [R6+URZ+0x168a0], R10 ;  /* 0x0168a00a060075a7 */ /* 0x001064000800017f */
[----:B-1----:R-:W-:Y:S05]  /*18dd0*/  @!P0 NANOSLEEP.SYNCS 0x989680 ;  /* 0x009896800000895d */ /* 0x002fea0003900000 */
[----:B------:R-:W1:Y:S02]  /*18de0*/  @!P0 SYNCS.PHASECHK.TRANS64 P0, [R6+URZ+0x168a0], R10 ;  /* 0x0168a00a060085a7 */ /* 0x000e64000800007f */
[----:B-1----:R-:W-:Y:S05]  /*18df0*/  @!P0 BRA `(.L_x_13445) ;  /* 0xfffffffc00f08947 */ /* 0x002fea000383ffff */
[----:B------:R-:W-:Y:S05]  /*18e00*/  BRA `(.L_x_13612) ;  /* 0xffffff8c00a47947 */ /* 0x000fea000383ffff */
.L_x_13450:
[----:B-1----:R1:W2:Y:S02]  /*18e10*/  SYNCS.PHASECHK.TRANS64.TRYWAIT P0, [R6+URZ+0x168c0], R10 ;  /* 0x0168c00a060075a7 */ /* 0x0022a4000800017f */
[----:B--2---:R-:W-:Y:S05]  /*18e20*/  @!P0 NANOSLEEP.SYNCS 0x989680 ;  /* 0x009896800000895d */ /* 0x004fea0003900000 */
[----:B------:R-:W2:Y:S02]  /*18e30*/  @!P0 SYNCS.PHASECHK.TRANS64 P0, [R6+URZ+0x168c0], R10 ;  /* 0x0168c00a060085a7 */ /* 0x000ea4000800007f */
[----:B--2---:R-:W-:Y:S05]  /*18e40*/  @!P0 BRA `(.L_x_13450) ;  /* 0xfffffffc00f08947 */ /* 0x004fea000383ffff */
[----:B------:R-:W-:Y:S05]  /*18e50*/  BRA `(.L_x_13613) ;  /* 0xffffff9000247947 */ /* 0x000fea000383ffff */
.L_x_13457:
[----:B-1----:R1:W2:Y:S02]  /*18e60*/  SYNCS.PHASECHK.TRANS64.TRYWAIT P2, [R6+URZ+0x168a0], R7 ;  /* 0x0168a007060075a7 */ /* 0x0022a4000804017f */
[----:B--2---:R-:W-:Y:S05]  /*18e70*/  @!P2 NANOSLEEP.SYNCS 0x989680 ;  /* 0x009896800000a95d */ /* 0x004fea0003900000 */
[----:B------:R-:W2:Y:S02]  /*18e80*/  @!P2 SYNCS.PHASECHK.TRANS64 P2, [R6+URZ+0x168a0], R7 ;  /* 0x0168a0070600a5a7 */ /* 0x000ea4000804007f */
[----:B--2---:R-:W-:Y:S05]  /*18e90*/  @!P2 BRA `(.L_x_13457) ;  /* 0xfffffffc00f0a947 */ /* 0x004fea000383ffff */
[----:B------:R-:W-:Y:S05]  /*18ea0*/  BRA `(.L_x_13614) ;  /* 0xffffff9000f07947 */ /* 0x000fea000383ffff */
.L_x_13462:
[----:B0-----:R0:W2:Y:S02]  /*18eb0*/  SYNCS.PHASECHK.TRANS64.TRYWAIT P2, [R6+URZ+0x168c0], R7 ;  /* 0x0168c007060075a7 */ /* 0x0010a4000804017f */
[----:B--2---:R-:W-:Y:S05]  /*18ec0*/  @!P2 NANOSLEEP.SYNCS 0x989680 ;  /* 0x009896800000a95d */ /* 0x004fea0003900000 */
[----:B------:R-:W2:Y:S02]  /*18ed0*/  @!P2 SYNCS.PHASECHK.TRANS64 P2, [R6+URZ+0x168c0], R7 ;  /* 0x0168c0070600a5a7 */ /* 0x000ea4000804007f */
[----:B--2---:R-:W-:Y:S05]  /*18ee0*/  @!P2 BRA `(.L_x_13462) ;  /* 0xfffffffc00f0a947 */ /* 0x004fea000383ffff */
[----:B------:R-:W-:Y:S05]  /*18ef0*/  BRA `(.L_x_13615) ;  /* 0xffffff9400687947 */ /* 0x000fea000383ffff */
.L_x_13477:
        /* <DEDUP_REMOVED lines=11> */
.L_x_13617:
[----:B------:R-:W-:Y:S05]  /*18fb0*/  BSYNC B0 ;  /* 0x0000000000007941 */ /* 0x000fea0003800000 */
.L_x_13616:
[----:B------:R-:W-:Y:S05]  /*18fc0*/  BRA `(.L_x_13618) ;  /* 0xffffffa000787947 */ /* 0x000fea000383ffff */
.L_x_13480:
[----:B0-----:R0:W1:Y:S02]  /*18fd0*/  SYNCS.PHASECHK.TRANS64.TRYWAIT P0, [R3+URZ+0x16840], R4 ;  /* 0x01684004030075a7 */ /* 0x001064000800017f */
[----:B-1----:R-:W-:Y:S05]  /*18fe0*/  @!P0 NANOSLEEP.SYNCS 0x989680 ;  /* 0x009896800000895d */ /* 0x002fea0003900000 */
[----:B------:R-:W1:Y:S02]  /*18ff0*/  @!P0 SYNCS.PHASECHK.TRANS64 P0, [R3+URZ+0x16840], R4 ;  /* 0x01684004030085a7 */ /* 0x000e64000800007f */
[----:B-1----:R-:W-:Y:S05]  /*19000*/  @!P0 BRA `(.L_x_13480) ;  /* 0xfffffffc00f08947 */ /* 0x002fea000383ffff */
[----:B------:R-:W-:Y:S05]  /*19010*/  BRA `(.L_x_13619) ;  /* 0xffffffa000c87947 */ /* 0x000fea000383ffff */
.L_x_13481:
        /* <DEDUP_REMOVED lines=8> */
.L_x_13621:
[----:B------:R-:W-:Y:S05]  /*190a0*/  BSYNC B0 ;  /* 0x0000000000007941 */ /* 0x000fea0003800000 */
.L_x_13620:
        /* <DEDUP_REMOVED lines=9> */
.L_x_13622:
[----:B------:R-:W-:Y:S02]  /*19140*/  IMAD.MOV.U32 R13, RZ, RZ, R2 ;  /* 0x000000ffff0d7224 */ /* 0x000fe400078e0002 */
[----:B------:R-:W-:Y:S02]  /*19150*/  IMAD.MOV.U32 R12, RZ, RZ, 0x1 ;  /* 0x00000001ff0c7424 */ /* 0x000fe400078e00ff */
[----:B------:R-:W-:-:S07]  /*19160*/  IMAD.MOV.U32 R7, RZ, RZ, R14 ;  /* 0x000000ffff077224 */ /* 0x000fce00078e000e */
[----:B------:R-:W-:Y:S05]  /*19170*/  WARPSYNC.COLLECTIVE R15, `(.L_x_13623) ;  /* 0x000000000f087348 */ /* 0x000fea0003c00000 */
[----:B------:R0:W1:Y:S02]  /*19180*/  SHFL.IDX P6, R14, R13, R12, R11 ;  /* 0x0000000c0d0e7389 */ /* 0x00006400000c000b */
[----:B01----:R-:W-:Y:S01]  /*19190*/  ENDCOLLECTIVE ;  /* 0x000000000000791b */ /* 0x003fe20003800000 */
.L_x_13623:
        /* <DEDUP_REMOVED lines=15> */
.L_x_13624:
[----:B------:R-:W-:Y:S01]  /*19290*/  @P0 LEA R8, R5, R16, 0x1 ;  /* 0x0000001005080211 */ /* 0x000fe200078e08ff */
[----:B------:R-:W-:Y:S02]  /*192a0*/  IMAD.MOV.U32 R13, RZ, RZ, R2 ;  /* 0x000000ffff0d7224 */ /* 0x000fe400078e0002 */
[----:B------:R-:W-:Y:S02]  /*192b0*/  IMAD.MOV.U32 R12, RZ, RZ, 0x2 ;  /* 0x00000002ff0c7424 */ /* 0x000fe400078e00ff */
[----:B------:R-:W-:-:S07]  /*192c0*/  IMAD.MOV.U32 R7, RZ, RZ, R14 ;  /* 0x000000ffff077224 */ /* 0x000fce00078e000e */
[----:B------:R-:W-:Y:S05]  /*192d0*/  WARPSYNC.COLLECTIVE R15, `(.L_x_13625) ;  /* 0x000000000f087348 */ /* 0x000fea0003c00000 */
[----:B------:R0:W1:Y:S02]  /*192e0*/  SHFL.IDX P6, R14, R13, R12, R11 ;  /* 0x0000000c0d0e7389 */ /* 0x00006400000c000b */
[----:B01----:R-:W-:Y:S01]  /*192f0*/  ENDCOLLECTIVE ;  /* 0x000000000000791b */ /* 0x003fe20003800000 */
.L_x_13625:
        /* <DEDUP_REMOVED lines=15> */
.L_x_13626:
[----:B------:R-:W-:Y:S01]  /*193f0*/  @P0 IMAD R8, R5, 0x2, R16 ;  /* 0x0000000205080824 */ /* 0x000fe200078e0210 */
[----:B------:R-:W-:Y:S01]  /*19400*/  MOV R13, R2 ;  /* 0x00000002000d7202 */ /* 0x000fe20000000f00 */
[----:B------:R-:W-:Y:S02]  /*19410*/  IMAD.MOV.U32 R12, RZ, RZ, 0x3 ;  /* 0x00000003ff0c7424 */ /* 0x000fe400078e00ff */
[----:B------:R-:W-:-:S07]  /*19420*/  IMAD.MOV.U32 R7, RZ, RZ, R14 ;  /* 0x000000ffff077224 */ /* 0x000fce00078e000e */
[----:B------:R-:W-:Y:S05]  /*19430*/  WARPSYNC.COLLECTIVE R15, `(.L_x_13627) ;  /* 0x000000000f087348 */ /* 0x000fea0003c00000 */
[----:B------:R0:W1:Y:S02]  /*19440*/  SHFL.IDX P6, R14, R13, R12, R11 ;  /* 0x0000000c0d0e7389 */ /* 0x00006400000c000b */
[----:B01----:R-:W-:Y:S01]  /*19450*/  ENDCOLLECTIVE ;  /* 0x000000000000791b */ /* 0x003fe20003800000 */
.L_x_13627:
        /* <DEDUP_REMOVED lines=15> */
.L_x_13628:
[----:B------:R-:W-:Y:S02]  /*19550*/  @P0 IMAD R8, R5, 0x2, R16 ;  /* 0x0000000205080824 */ /* 0x000fe400078e0210 */
[----:B------:R-:W-:Y:S01]  /*19560*/  IMAD.MOV.U32 R13, RZ, RZ, R2 ;  /* 0x000000ffff0d7224 */ /* 0x000fe200078e0002 */
[----:B------:R-:W-:Y:S02]  /*19570*/  MOV R12, 0x4 ;  /* 0x00000004000c7802 */ /* 0x000fe40000000f00 */
[----:B------:R-:W-:-:S07]  /*19580*/  MOV R7, R14 ;  /* 0x0000000e00077202 */ /* 0x000fce0000000f00 */
[----:B------:R-:W-:Y:S05]  /*19590*/  WARPSYNC.COLLECTIVE R15, `(.L_x_13629) ;  /* 0x000000000f087348 */ /* 0x000fea0003c00000 */
[----:B------:R0:W1:Y:S02]  /*195a0*/  SHFL.IDX P6, R14, R13, R12, R11 ;  /* 0x0000000c0d0e7389 */ /* 0x00006400000c000b */
[----:B01----:R-:W-:Y:S01]  /*195b0*/  ENDCOLLECTIVE ;  /* 0x000000000000791b */ /* 0x003fe20003800000 */
.L_x_13629:
        /* <DEDUP_REMOVED lines=15> */
.L_x_13630:
[----:B------:R-:W-:Y:S02]  /*196b0*/  @P0 IMAD R8, R5, 0x2, R16 ;  /* 0x0000000205080824 */ /* 0x000fe400078e0210 */
[----:B------:R-:W-:Y:S02]  /*196c0*/  IMAD.MOV.U32 R13, RZ, RZ, R2 ;  /* 0x000000ffff0d7224 */ /* 0x000fe400078e0002 */
[----:B------:R-:W-:Y:S02]  /*196d0*/  IMAD.MOV.U32 R12, RZ, RZ, 0x5 ;  /* 0x00000005ff0c7424 */ /* 0x000fe400078e00ff */
[----:B------:R-:W-:-:S07]  /*196e0*/  IMAD.MOV.U32 R7, RZ, RZ, R14 ;  /* 0x000000ffff077224 */ /* 0x000fce00078e000e */
[----:B------:R-:W-:Y:S05]  /*196f0*/  WARPSYNC.COLLECTIVE R15, `(.L_x_13631) ;  /* 0x000000000f087348 */ /* 0x000fea0003c00000 */
[----:B------:R0:W1:Y:S02]  /*19700*/  SHFL.IDX P6, R14, R13, R12, R11 ;  /* 0x0000000c0d0e7389 */ /* 0x00006400000c000b */
[----:B01----:R-:W-:Y:S01]  /*19710*/  ENDCOLLECTIVE ;  /* 0x000000000000791b */ /* 0x003fe20003800000 */
.L_x_13631:
        /* <DEDUP_REMOVED lines=15> */
.L_x_13632:
[----:B------:R-:W-:Y:S01]  /*19810*/  @P0 LEA R8, R5, R16, 0x1 ;  /* 0x0000001005080211 */ /* 0x000fe200078e08ff */
[----:B------:R-:W-:Y:S02]  /*19820*/  IMAD.MOV.U32 R13, RZ, RZ, R2 ;  /* 0x000000ffff0d7224 */ /* 0x000fe400078e0002 */
[----:B------:R-:W-:Y:S02]  /*19830*/  IMAD.MOV.U32 R12, RZ, RZ, 0x6 ;  /* 0x00000006ff0c7424 */ /* 0x000fe400078e00ff */
[----:B------:R-:W-:-:S07]  /*19840*/  IMAD.MOV.U32 R7, RZ, RZ, R14 ;  /* 0x000000ffff077224 */ /* 0x000fce00078e000e */
[----:B------:R-:W-:Y:S05]  /*19850*/  WARPSYNC.COLLECTIVE R15, `(.L_x_13633) ;  /* 0x000000000f087348 */ /* 0x000fea0003c00000 */
[----:B------:R0:W1:Y:S02]  /*19860*/  SHFL.IDX P6, R14, R13, R12, R11 ;  /* 0x0000000c0d0e7389 */ /* 0x00006400000c000b */
[----:B01----:R-:W-:Y:S01]  /*19870*/  ENDCOLLECTIVE ;  /* 0x000000000000791b */ /* 0x003fe20003800000 */
.L_x_13633:
        /* <DEDUP_REMOVED lines=15> */
.L_x_13634:
[----:B------:R-:W-:Y:S01]  /*19970*/  @P0 IMAD R8, R5, 0x2, R16 ;  /* 0x0000000205080824 */ /* 0x000fe200078e0210 */
[----:B------:R-:W-:Y:S01]  /*19980*/  MOV R13, R2 ;  /* 0x00000002000d7202 */ /* 0x000fe20000000f00 */
[----:B------:R-:W-:Y:S02]  /*19990*/  IMAD.MOV.U32 R12, RZ, RZ, 0x7 ;  /* 0x00000007ff0c7424 */ /* 0x000fe400078e00ff */
[----:B------:R-:W-:-:S07]  /*199a0*/  IMAD.MOV.U32 R7, RZ, RZ, R14 ;  /* 0x000000ffff077224 */ /* 0x000fce00078e000e */
[----:B------:R-:W-:Y:S05]  /*199b0*/  WARPSYNC.COLLECTIVE R15, `(.L_x_13635) ;  /* 0x000000000f087348 */ /* 0x000fea0003c00000 */
[----:B------:R0:W1:Y:S02]  /*199c0*/  SHFL.IDX P6, R14, R13, R12, R11 ;  /* 0x0000000c0d0e7389 */ /* 0x00006400000c000b */
[----:B01----:R-:W-:Y:S01]  /*199d0*/  ENDCOLLECTIVE ;  /* 0x000000000000791b */ /* 0x003fe20003800000 */
.L_x_13635:
        /* <DEDUP_REMOVED lines=10> */
.L_x_13636:
[----:B------:R-:W-:Y:S01]  /*19a80*/  @!PT LDS RZ, [RZ] ;  /* 0x00000000fffff984 */ /* 0x000fe20000000800 */
[----:B------:R-:W-:Y:S01]  /*19a90*/  @!PT LDS RZ, [RZ] ;  /* 0x00000000fffff984 */ /* 0x000fe20000000800 */
[----:B------:R-:W-:Y:S01]  /*19aa0*/  @!PT LDS RZ, [RZ] ;  /* 0x00000000fffff984 */ /* 0x000fe20000000800 */
[----:B------:R0:W-:Y:S01]  /*19ab0*/  @P0 LDGSTS.E.BYPASS.LTC128B.128 [R8+0x11400], desc[UR42][R6.64], !P2 ;  /* 0x1140000006080fae */ /* 0x0001e2000d101d6a */
[----:B------:R-:W-:Y:S01]  /*19ac0*/  MOV R0, R14 ;  /* 0x0000000e00007202 */ /* 0x000fe20000000f00 */
[----:B------:R-:W-:Y:S06]  /*19ad0*/  BRA `(.L_x_13637) ;  /* 0xffffff9c00d87947 */ /* 0x000fec000383ffff */
.L_x_13486:
[----:B------:R-:W-:Y:S01]  /*19ae0*/  IMAD.MOV.U32 R13, RZ, RZ, R0 ;  /* 0x000000ffff0d7224 */ /* 0x000fe200078e0000 */
[----:B------:R-:W-:Y:S01]  /*19af0*/  MOV R15, 0xffffffff ;  /* 0xffffffff000f7802 */ /* 0x000fe20000000f00 */
[----:B------:R-:W-:Y:S02]  /*19b00*/  IMAD.MOV.U32 R12, RZ, RZ, RZ ;  /* 0x000000ffff0c7224 */ /* 0x000fe400078e00ff */
[----:B------:R-:W-:Y:S02]  /*19b10*/  IMAD.MOV.U32 R11, RZ, RZ, 0x181f ;  /* 0x0000181fff0b7424 */ /* 0x000fe400078e00ff */
[----:B-----5:R-:W-:Y:S02]  /*19b20*/  IMAD R3, R26, R10, RZ ;  /* 0x0000000a1a037224 */ /* 0x020fe400078e02ff */
[----:B------:R-:W-:-:S07]  /*19b30*/  IMAD R25, R25, 0xc0, R9 ;  /* 0x000000c019197824 */ /* 0x000fce00078e0209 */
[----:B------:R-:W-:Y:S05]  /*19b40*/  WARPSYNC.COLLECTIVE R15, `(.L_x_13638) ;  /* 0x000000000f087348 */ /* 0x000fea0003c00000 */
[----:B------:R0:W1:Y:S02]  /*19b50*/  SHFL.IDX P6, R14, R13, R12, R11 ;  /* 0x0000000c0d0e7389 */ /* 0x00006400000c000b */
[----:B01----:R-:W-:Y:S01]  /*19b60*/  ENDCOLLECTIVE ;  /* 0x000000000000791b */ /* 0x003fe20003800000 */
.L_x_13638:
[C---:B------:R-:W-:Y:S01]  /*19b70*/  VIADD R8, R25.reuse, 0x10 ;  /* 0x0000001019087836 */ /* 0x040fe20000000000 */
[----:B------:R-:W-:Y:S01]  /*19b80*/  ISETP.GE.AND P1, PT, R25, R3, PT ;  /* 0x000000031900720c */ /* 0x000fe20003f26270 */
[----:B------:R-:W-:Y:S02]  /*19b90*/  IMAD.MOV.U32 R13, RZ, RZ, R2 ;  /* 0x000000ffff0d7224 */ /* 0x000fe400078e0002 */
[----:B------:R-:W-:-:S10]  /*19ba0*/  IMAD.MOV.U32 R6, RZ, RZ, R14 ;  /* 0x000000ffff067224 */ /* 0x000fd400078e000e */
[----:B------:R-:W-:Y:S05]  /*19bb0*/  WARPSYNC.COLLECTIVE R15, `(.L_x_13639) ;  /* 0x000000000f087348 */ /* 0x000fea0003c00000 */
[----:B------:R0:W1:Y:S02]  /*19bc0*/  SHFL.IDX P6, R14, R13, R12, R11 ;  /* 0x0000000c0d0e7389 */ /* 0x00006400000c000b */
[----:B01----:R-:W-:Y:S01]  /*19bd0*/  ENDCOLLECTIVE ;  /* 0x000000000000791b */ /* 0x003fe20003800000 */
.L_x_13639:
[----:B------:R-:W-:Y:S02]  /*19be0*/  IMAD.MOV.U32 R13, RZ, RZ, R0 ;  /* 0x000000ffff0d7224 */ /* 0x000fe400078e0000 */
[----:B------:R-:W-:Y:S02]  /*19bf0*/  IMAD.MOV.U32 R12, RZ, RZ, 0x1 ;  /* 0x00000001ff0c7424 */ /* 0x000fe400078e00ff */
[----:B------:R-:W-:-:S07]  /*19c00*/  IMAD.MOV.U32 R7, RZ, RZ, R14 ;  /* 0x000000ffff077224 */ /* 0x000fce00078e000e */
[----:B------:R-:W-:Y:S05]  /*19c10*/  WARPSYNC.COLLECTIVE R15, `(.L_x_13640) ;  /* 0x000000000f087348 */ /* 0x000fea0003c00000 */
[----:B------:R0:W1:Y:S02]  /*19c20*/  SHFL.IDX P6, R14, R13, R12, R11 ;  /* 0x0000000c0d0e7389 */ /* 0x00006400000c000b */
[----:B01----:R-:W-:Y:S01]  /*19c30*/  ENDCOLLECTIVE ;  /* 0x000000000000791b */ /* 0x003fe20003800000 */
.L_x_13640:
        /* <DEDUP_REMOVED lines=9> */
[----:B------:R0:W-:Y:S01]  /*19cd0*/  @!P1 LDGSTS.E.BYPASS.LTC128B.128 [R20+0x8400], desc[UR42][R6.64], !P0 ;  /* 0x0840000006149fae */ /* 0x0001e2000c101d6a */
[----:B------:R-:W-:Y:S02]  /*19ce0*/  ISETP.GE.AND P1, PT, R8, R3, PT ;  /* 0x000000030800720c */ /* 0x000fe40003f26270 */
[----:B0-----:R-:W-:-:S11]  /*19cf0*/  MOV R6, R14 ;  /* 0x0000000e00067202 */ /* 0x001fd60000000f00 */
[----:B------:R-:W-:Y:S05]  /*19d00*/  WARPSYNC.COLLECTIVE R15, `(.L_x_13641) ;  /* 0x000000000f087348 */ /* 0x000fea0003c00000 */
[----:B------:R0:W1:Y:S02]  /*19d10*/  SHFL.IDX P6, R14, R13, R12, R11 ;  /* 0x0000000c0d0e7389 */ /* 0x00006400000c000b */
[----:B01----:R-:W-:Y:S01]  /*19d20*/  ENDCOLLECTIVE ;  /* 0x000000000000791b */ /* 0x003fe20003800000 */
.L_x_13641:
[----:B------:R-:W-:Y:S02]  /*19d30*/  IMAD.MOV.U32 R13, RZ, RZ, R0 ;  /* 0x000000ffff0d7224 */ /* 0x000fe400078e0000 */
[----:B------:R-:W-:Y:S02]  /*19d40*/  IMAD.MOV.U32 R12, RZ, RZ, 0x2 ;  /* 0x00000002ff0c7424 */ /* 0x000fe400078e00ff */
[----:B------:R-:W-:-:S07]  /*19d50*/  IMAD.MOV.U32 R7, RZ, RZ, R14 ;  /* 0x000000ffff077224 */ /* 0x000fce00078e000e */
[----:B------:R-:W-:Y:S05]  /*19d60*/  WARPSYNC.COLLECTIVE R15, `(.L_x_13642) ;  /* 0x000000000f087348 */ /* 0x000fea0003c00000 */
[----:B------:R0:W1:Y:S02]  /*19d70*/  SHFL.IDX P6, R14, R13, R12, R11 ;  /* 0x0000000c0d0e7389 */ /* 0x00006400000c000b */
[----:B01----:R-:W-:Y:S01]  /*19d80*/  ENDCOLLECTIVE ;  /* 0x000000000000791b */ /* 0x003fe20003800000 */
.L_x_13642:
        /* <DEDUP_REMOVED lines=16> */
.L_x_13643:
[----:B------:R-:W-:Y:S01]  /*19e90*/  MOV R13, R0 ;  /* 0x00000000000d7202 */ /* 0x000fe20000000f00 */
[----:B------:R-:W-:Y:S02]  /*19ea0*/  IMAD.MOV.U32 R12, RZ, RZ, 0x3 ;  /* 0x00000003ff0c7424 */ /* 0x000fe400078e00ff */
[----:B------:R-:W-:-:S07]  /*19eb0*/  IMAD.MOV.U32 R7, RZ, RZ, R14 ;  /* 0x000000ffff077224 */ /* 0x000fce00078e000e */
[----:B------:R-:W-:Y:S05]  /*19ec0*/  WARPSYNC.COLLECTIVE R15, `(.L_x_13644) ;  /* 0x000000000f087348 */ /* 0x000fea0003c00000 */
[----:B------:R0:W1:Y:S02]  /*19ed0*/  SHFL.IDX P6, R14, R13, R12, R11 ;  /* 0x0000000c0d0e7389 */ /* 0x00006400000c000b */
[----:B01----:R-:W-:Y:S01]  /*19ee0*/  ENDCOLLECTIVE ;  /* 0x000000000000791b */ /* 0x003fe20003800000 */
.L_x_13644:
        /* <DEDUP_REMOVED lines=16> */
.L_x_13645:
[----:B------:R-:W-:Y:S01]  /*19ff0*/  IMAD.MOV.U32 R13, RZ, RZ, R0 ;  /* 0x000000ffff0d7224 */ /* 0x000fe200078e0000 */
[----:B------:R-:W-:Y:S02]  /*1a000*/  MOV R12, 0x4 ;  /* 0x00000004000c7802 */ /* 0x000fe40000000f00 */
[----:B------:R-:W-:-:S07]  /*1a010*/  MOV R7, R14 ;  /* 0x0000000e00077202 */ /* 0x000fce0000000f00 */
[----:B------:R-:W-:Y:S05]  /*1a020*/  WARPSYNC.COLLECTIVE R15, `(.L_x_13646) ;  /* 0x000000000f087348 */ /* 0x000fea0003c00000 */
[----:B------:R0:W1:Y:S02]  /*1a030*/  SHFL.IDX P6, R14, R13, R12, R11 ;  /* 0x0000000c0d0e7389 */ /* 0x00006400000c000b */
[----:B01----:R-:W-:Y:S01]  /*1a040*/  ENDCOLLECTIVE ;  /* 0x000000000000791b */ /* 0x003fe20003800000 */
.L_x_13646:
        /* <DEDUP_REMOVED lines=16> */
.L_x_13647:
[----:B------:R-:W-:Y:S02]  /*1a150*/  IMAD.MOV.U32 R13, RZ, RZ, R0 ;  /* 0x000000ffff0d7224 */ /* 0x000fe400078e0000 */
[----:B------:R-:W-:Y:S02]  /*1a160*/  IMAD.MOV.U32 R12, RZ, RZ, 0x5 ;  /* 0x00000005ff0c7424 */ /* 0x000fe400078e00ff */
[----:B------:R-:W-:-:S07]  /*1a170*/  IMAD.MOV.U32 R7, RZ, RZ, R14 ;  /* 0x000000ffff077224 */ /* 0x000fce00078e000e */
[----:B------:R-:W-:Y:S05]  /*1a180*/  WARPSYNC.COLLECTIVE R15, `(.L_x_13648) ;  /* 0x000000000f087348 */ /* 0x000fea0003c00000 */
[----:B------:R0:W1:Y:S02]  /*1a190*/  SHFL.IDX P6, R14, R13, R12, R11 ;  /* 0x0000000c0d0e7389 */ /* 0x00006400000c000b */
[----:B01----:R-:W-:Y:S01]  /*1a1a0*/  ENDCOLLECTIVE ;  /* 0x000000000000791b */ /* 0x003fe20003800000 */
.L_x_13648:
        /* <DEDUP_REMOVED lines=11> */
[----:B------:R-:W-:Y:S02]  /*1a260*/  ISETP.GE.AND P1, PT, R6, R3, PT ;  /* 0x000000030600720c */ /* 0x000fe40003f26270 */
[----:B------:R-:W-:-:S11]  /*1a270*/  MOV R6, R14 ;  /* 0x0000000e00067202 */ /* 0x000fd60000000f00 */
[----:B------:R-:W-:Y:S05]  /*1a280*/  WARPSYNC.COLLECTIVE R15, `(.L_x_13649) ;  /* 0x000000000f087348 */ /* 0x000fea0003c00000 */
[----:B------:R0:W1:Y:S02]  /*1a290*/  SHFL.IDX P6, R14, R13, R12, R11 ;  /* 0x0000000c0d0e7389 */ /* 0x00006400000c000b */
[----:B01----:R-:W-:Y:S01]  /*1a2a0*/  ENDCOLLECTIVE ;  /* 0x000000000000791b */ /* 0x003fe20003800000 */
.L_x_13649:
[----:B------:R-:W-:Y:S02]  /*1a2b0*/  IMAD.MOV.U32 R13, RZ, RZ, R0 ;  /* 0x000000ffff0d7224 */ /* 0x000fe400078e0000 */
[----:B------:R-:W-:Y:S02]  /*1a2c0*/  IMAD.MOV.U32 R12, RZ, RZ, 0x6 ;  /* 0x00000006ff0c7424 */ /* 0x000fe400078e00ff */
[----:B------:R-:W-:-:S07]  /*1a2d0*/  IMAD.MOV.U32 R7, RZ, RZ, R14 ;  /* 0x000000ffff077224 */ /* 0x000fce00078e000e */
[----:B------:R-:W-:Y:S05]  /*1a2e0*/  WARPSYNC.COLLECTIVE R15, `(.L_x_13650) ;  /* 0x000000000f087348 */ /* 0x000fea0003c00000 */
[----:B------:R0:W1:Y:S02]  /*1a2f0*/  SHFL.IDX P6, R14, R13, R12, R11 ;  /* 0x0000000c0d0e7389 */ /* 0x00006400000c000b */
[----:B01----:R-:W-:Y:S01]  /*1a300*/  ENDCOLLECTIVE ;  /* 0x000000000000791b */ /* 0x003fe20003800000 */
.L_x_13650:
        /* <DEDUP_REMOVED lines=16> */
.L_x_13651:
[----:B------:R-:W-:Y:S01]  /*1a410*/  MOV R13, R0 ;  /* 0x00000000000d7202 */ /* 0x000fe20000000f00 */
[----:B------:R-:W-:Y:S02]  /*1a420*/  IMAD.MOV.U32 R12, RZ, RZ, 0x7 ;  /* 0x00000007ff0c7424 */ /* 0x000fe400078e00ff */
[----:B------:R-:W-:-:S07]  /*1a430*/  IMAD.MOV.U32 R7, RZ, RZ, R14 ;  /* 0x000000ffff077224 */ /* 0x000fce00078e000e */
[----:B------:R-:W-:Y:S05]  /*1a440*/  WARPSYNC.COLLECTIVE R15, `(.L_x_13652) ;  /* 0x000000000f087348 */ /* 0x000fea0003c00000 */
[----:B------:R0:W1:Y:S02]  /*1a450*/  SHFL.IDX P6, R14, R13, R12, R11 ;  /* 0x0000000c0d0e7389 */ /* 0x00006400000c000b */
[----:B01----:R-:W-:Y:S01]  /*1a460*/  ENDCOLLECTIVE ;  /* 0x000000000000791b */ /* 0x003fe20003800000 */
.L_x_13652:
        /* <DEDUP_REMOVED lines=11> */
.L_x_13653:
[----:B------:R-:W-:Y:S01]  /*1a520*/  @!PT LDS RZ, [RZ] ;  /* 0x00000000fffff984 */ /* 0x000fe20000000800 */
[----:B------:R-:W-:Y:S01]  /*1a530*/  @!PT LDS RZ, [RZ] ;  /* 0x00000000fffff984 */ /* 0x000fe20000000800 */
[----:B------:R-:W-:Y:S01]  /*1a540*/  @!PT LDS RZ, [RZ] ;  /* 0x00000000fffff984 */ /* 0x000fe20000000800 */
[----:B------:R0:W-:Y:S01]  /*1a550*/  @!P1 LDGSTS.E.BYPASS.LTC128B.128 [R20+0xb400], desc[UR42][R6.64], !P0 ;  /* 0x0b40000006149fae */ /* 0x0001e2000c101d6a */
[----:B------:R-:W-:Y:S02]  /*1a560*/  ISETP.GE.AND P1, PT, R2, R3, PT ;  /* 0x000000030200720c */ /* 0x000fe40003f26270 */
[----:B------:R-:W-:Y:S01]  /*1a570*/  MOV R13, R4 ;  /* 0x00000004000d7202 */ /* 0x000fe20000000f00 */
[----:B------:R-:W-:Y:S02]  /*1a580*/  IMAD.MOV.U32 R12, RZ, RZ, RZ ;  /* 0x000000ffff0c7224 */ /* 0x000fe400078e00ff */
[----:B0-----:R-:W-:-:S08]  /*1a590*/  IMAD.MOV.U32 R6, RZ, RZ, R14 ;  /* 0x000000ffff067224 */ /* 0x001fd000078e000e */
[----:B------:R-:W-:Y:S05]  /*1a5a0*/  WARPSYNC.COLLECTIVE R15, `(.L_x_13654) ;  /* 0x000000000f087348 */ /* 0x000fea0003c00000 */
[----:B------:R0:W1:Y:S02]  /*1a5b0*/  SHFL.IDX P6, R14, R13, R12, R11 ;  /* 0x0000000c0d0e7389 */ /* 0x00006400000c000b */
[----:B01----:R-:W-:Y:S01]  /*1a5c0*/  ENDCOLLECTIVE ;  /* 0x000000000000791b */ /* 0x003fe20003800000 */
.L_x_13654:
[----:B------:R-:W-:-:S04]  /*1a5d0*/  @!P1 LEA R6, P2, R21, R6, 0x1 ;  /* 0x0000000615069211 */ /* 0x000fc800078408ff */
[----:B------:R-:W-:-:S05]  /*1a5e0*/  @!P1 IADD3.X R0, RZ, R0, RZ, P2, !PT ;  /* 0x00000000ff009210 */ /* 0x000fca00017fe4ff */
[----:B------:R-:W-:Y:S01]  /*1a5f0*/  @!P1 IMAD.MOV.U32 R7, RZ, RZ, R0 ;  /* 0x000000ffff079224 */ /* 0x000fe200078e0000 */
[----:B------:R-:W-:Y:S01]  /*1a600*/  MOV R13, R5 ;  /* 0x00000005000d7202 */ /* 0x000fe20000000f00 */
[----:B------:R-:W-:-:S03]  /*1a610*/  VIADD R0, R25, 0x80 ;  /* 0x0000008019007836 */ /* 0x000fc60000000000 */
[----:B------:R-:W-:Y:S01]  /*1a620*/  @!PT LDS RZ, [RZ] ;  /* 0x00000000fffff984 */ /* 0x000fe20000000800 */
[----:B------:R-:W-:Y:S01]  /*1a630*/  @!PT LDS RZ, [RZ] ;  /* 0x00000000fffff984 */ /* 0x000fe20000000800 */
[----:B------:R-:W-:Y:S01]  /*1a640*/  @!PT LDS RZ, [RZ] ;  /* 0x00000000fffff984 */ /* 0x000fe20000000800 */
[----:B------:R0:W-:Y:S02]  /*1a650*/  @!P1 LDGSTS.E.BYPASS.LTC128B.128 [R20+0xbc00], desc[UR42][R6.64], !P0 ;  /* 0x0bc0000006149fae */ /* 0x0001e4000c101d6a */
[----:B------:R-:W-:Y:S01]  /*1a660*/  ISETP.GE.AND P1, PT, R0, R3, PT ;  /* 0x000000030000720c */ /* 0x000fe20003f26270 */
[----:B------:R-:W-:Y:S02]  /*1a670*/  VIADD R0, R25, 0x90 ;  /* 0x0000009019007836 */ /* 0x000fe40000000000 */
[----:B------:R-:W-:-:S10]  /*1a680*/  IMAD.MOV.U32 R2, RZ, RZ, R14 ;  /* 0x000000ffff027224 */ /* 0x000fd400078e000e */
[----:B0-----:R-:W-:Y:S05]  /*1a690*/  WARPSYNC.COLLECTIVE R15, `(.L_x_13655) ;  /* 0x000000000f087348 */ /* 0x001fea0003c00000 */
[----:B------:R1:W2:Y:S02]  /*1a6a0*/  SHFL.IDX P6, R14, R13, R12, R11 ;  /* 0x0000000c0d0e7389 */ /* 0x0002a400000c000b */
[----:B012---:R-:W-:Y:S01]  /*1a6b0*/  ENDCOLLECTIVE ;  /* 0x000000000000791b */ /* 0x007fe20003800000 */
.L_x_13655:
[----:B------:R-:W-:Y:S01]  /*1a6c0*/  IMAD.MOV.U32 R13, RZ, RZ, R4 ;  /* 0x000000ffff0d7224 */ /* 0x000fe200078e0004 */
[----:B------:R-:W-:Y:S01]  /*1a6d0*/  MOV R12, 0x1 ;  /* 0x00000001000c7802 */ /* 0x000fe20000000f00 */
[----:B------:R-:W-:-:S07]  /*1a6e0*/  IMAD.MOV.U32 R8, RZ, RZ, R14 ;  /* 0x000000ffff087224 */ /* 0x000fce00078e000e */
[----:B------:R-:W-:Y:S05]  /*1a6f0*/  WARPSYNC.COLLECTIVE R15, `(.L_x_13656) ;  /* 0x000000000f087348 */ /* 0x000fea0003c00000 */
[----:B------:R0:W1:Y:S02]  /*1a700*/  SHFL.IDX P6, R14, R13, R12, R11 ;  /* 0x0000000c0d0e7389 */ /* 0x00006400000c000b */
[----:B01----:R-:W-:Y:S01]  /*1a710*/  ENDCOLLECTIVE ;  /* 0x000000000000791b */ /* 0x003fe20003800000 */
.L_x_13656:
[----:B------:R-:W-:-:S05]  /*1a720*/  @!P1 LEA R6, P2, R21, R8, 0x1 ;  /* 0x0000000815069211 */ /* 0x000fca00078408ff */
[----:B------:R-:W-:-:S05]  /*1a730*/  @!P1 IMAD.X R2, RZ, RZ, R2, P2 ;  /* 0x000000ffff029224 */ /* 0x000fca00010e0602 */
[----:B------:R-:W-:Y:S01]  /*1a740*/  @!P1 MOV R7, R2 ;  /* 0x0000000200079202 */ /* 0x000fe20000000f00 */
[----:B------:R-:W-:Y:S02]  /*1a750*/  IMAD.MOV.U32 R13, RZ, RZ, R5 ;  /* 0x000000ffff0d7224 */ /* 0x000fe400078e0005 */
[----:B------:R-:W-:Y:S02]  /*1a760*/  VIADD R2, R25, 0xa0 ;  /* 0x000000a019027836 */ /* 0x000fe40000000000 */
        /* <DEDUP_REMOVED lines=9> */
.L_x_13657:
[----:B------:R-:W-:Y:S01]  /*1a800*/  MOV R13, R4 ;  /* 0x00000004000d7202 */ /* 0x000fe20000000f00 */
[----:B------:R-:W-:Y:S01]  /*1a810*/  IMAD.MOV.U32 R12, RZ, RZ, 0x2 ;  /* 0x00000002ff0c7424 */ /* 0x000fe200078e00ff */
[----:B------:R-:W-:-:S07]  /*1a820*/  MOV R6, R14 ;  /* 0x0000000e00067202 */ /* 0x000fce0000000f00 */
[----:B------:R-:W-:Y:S05]  /*1a830*/  WARPSYNC.COLLECTIVE R15, `(.L_x_13658) ;  /* 0x000000000f087348 */ /* 0x000fea0003c00000 */
[----:B------:R0:W1:Y:S02]  /*1a840*/  SHFL.IDX P6, R14, R13, R12, R11 ;  /* 0x0000000c0d0e7389 */ /* 0x00006400000c000b */
[----:B01----:R-:W-:Y:S01]  /*1a850*/  ENDCOLLECTIVE ;  /* 0x000000000000791b */ /* 0x003fe20003800000 */
.L_x_13658:
[----:B------:R-:W-:-:S05]  /*1a860*/  @!P1 LEA R6, P2, R21, R6, 0x1 ;  /* 0x0000000615069211 */ /* 0x000fca00078408ff */
[----:B------:R-:W-:-:S04]  /*1a870*/  @!P1 IMAD.X R0, RZ, RZ, R0, P2 ;  /* 0x000000ffff009224 */ /* 0x000fc800010e0600 */
[----:B------:R-:W-:Y:S01]  /*1a880*/  @!P1 IMAD.MOV.U32 R7, RZ, RZ, R0 ;  /* 0x000000ffff079224 */ /* 0x000fe200078e0000 */
[----:B------:R-:W-:-:S04]  /*1a890*/  MOV R13, R5 ;  /* 0x00000005000d7202 */ /* 0x000fc80000000f00 */
        /* <DEDUP_REMOVED lines=9> */
.L_x_13659:
[----:B------:R-:W-:Y:S01]  /*1a930*/  IMAD.MOV.U32 R13, RZ, RZ, R4 ;  /* 0x000000ffff0d7224 */ /* 0x000fe200078e0004 */
[----:B------:R-:W-:Y:S01]  /*1a940*/  MOV R12, 0x3 ;  /* 0x00000003000c7802 */ /* 0x000fe20000000f00 */
[----:B------:R-:W-:-:S07]  /*1a950*/  IMAD.MOV.U32 R6, RZ, RZ, R14 ;  /* 0x000000ffff067224 */ /* 0x000fce00078e000e */
[----:B------:R-:W-:Y:S05]  /*1a960*/  WARPSYNC.COLLECTIVE R15, `(.L_x_13660) ;  /* 0x000000000f087348 */ /* 0x000fea0003c00000 */
[----:B------:R0:W1:Y:S02]  /*1a970*/  SHFL.IDX P6, R14, R13, R12, R11 ;  /* 0x0000000c0d0e7389 */ /* 0x00006400000c000b */
[----:B01----:R-:W-:Y:S01]  /*1a980*/  ENDCOLLECTIVE ;  /* 0x000000000000791b */ /* 0x003fe20003800000 */
.L_x_13660:
[----:B------:R-:W-:-:S04]  /*1a990*/  @!P1 LEA R6, P2, R21, R6, 0x1 ;  /* 0x0000000615069211 */ /* 0x000fc800078408ff */
[----:B------:R-:W-:-:S05]  /*1a9a0*/  @!P1 IADD3.X R0, RZ, R0, RZ, P2, !PT ;  /* 0x00000000ff009210 */ /* 0x000fca00017fe4ff */
        /* <DEDUP_REMOVED lines=10> */
.L_x_13661:
[----:B------:R-:W-:Y:S01]  /*1aa50*/  MOV R2, R14 ;  /* 0x0000000e00027202 */ /* 0x000fe20000000f00 */
[----:B------:R-:W-:Y:S06]  /*1aa60*/  BRA `(.L_x_13662) ;  /* 0xffffff9c00c47947 */ /* 0x000fec000383ffff */
.L_x_13489:
[----:B-1----:R1:W2:Y:S02]  /*1aa70*/  SYNCS.PHASECHK.TRANS64.TRYWAIT P0, [R16+URZ+0x16820], R0 ;  /* 0x01682000100075a7 */ /* 0x0022a4000800017f */
[----:B--2---:R-:W-:Y:S05]  /*1aa80*/  @!P0 NANOSLEEP.SYNCS 0x989680 ;  /* 0x009896800000895d */ /* 0x004fea0003900000 */
[----:B------:R-:W2:Y:S02]  /*1aa90*/  @!P0 SYNCS.PHASECHK.TRANS64 P0, [R16+URZ+0x16820], R0 ;  /* 0x01682000100085a7 */ /* 0x000ea4000800007f */
[----:B--2---:R-:W-:Y:S05]  /*1aaa0*/  @!P0 BRA `(.L_x_13489) ;  /* 0xfffffffc00f08947 */ /* 0x004fea000383ffff */
[----:B------:R-:W-:Y:S05]  /*1aab0*/  BRA `(.L_x_13663) ;  /* 0xffffffa000207947 */ /* 0x000fea000383ffff */
.L_x_13494:
[----:B0-----:R0:W1:Y:S02]  /*1aac0*/  SYNCS.PHASECHK.TRANS64.TRYWAIT P0, [R5+URZ+0x16840], R2 ;  /* 0x01684002050075a7 */ /* 0x001064000800017f */
[----:B-1----:R-:W-:Y:S05]  /*1aad0*/  @!P0 NANOSLEEP.SYNCS 0x989680 ;  /* 0x009896800000895d */ /* 0x002fea0003900000 */
[----:B------:R-:W1:Y:S02]  /*1aae0*/  @!P0 SYNCS.PHASECHK.TRANS64 P0, [R5+URZ+0x16840], R2 ;  /* 0x01684002050085a7 */ /* 0x000e64000800007f */
[----:B-1----:R-:W-:Y:S05]  /*1aaf0*/  @!P0 BRA `(.L_x_13494) ;  /* 0xfffffffc00f08947 */ /* 0x002fea000383ffff */
[----:B------:R-:W-:Y:S05]  /*1ab00*/  BRA `(.L_x_13664) ;  /* 0xffffffa400007947 */ /* 0x000fea000383ffff */
.L_x_13495:
        /* <DEDUP_REMOVED lines=8> */
.L_x_13666:
[----:B------:R-:W-:Y:S05]  /*1ab90*/  BSYNC B1 ;  /* 0x0000000000017941 */ /* 0x000fea0003800000 */
.L_x_13665:
[----:B------:R-:W0:Y:S01]  /*1aba0*/  S2R R7, SR_TID.X ;  /* 0x0000000000077919 */ /* 0x000e220000002100 */
[----:B------:R-:W-:Y:S01]  /*1abb0*/  MOV R13, R9 ;  /* 0x00000009000d7202 */ /* 0x000fe20000000f00 */
        /* <DEDUP_REMOVED lines=8> */
.L_x_13667:
[----:B------:R-:W-:Y:S01]  /*1ac40*/  MOV R13, R10 ;  /* 0x0000000a000d7202 */ /* 0x000fe20000000f00 */
[----:B------:R-:W-:Y:S01]  /*1ac50*/  IMAD.MOV.U32 R12, RZ, RZ, 0x1 ;  /* 0x00000001ff0c7424 */ /* 0x000fe200078e00ff */
[----:B------:R-:W-:Y:S01]  /*1ac60*/  SHF.L.U32 R7, R7, 0x3, RZ ;  /* 0x0000000307077819 */ /* 0x000fe200000006ff */
[----:B------:R-:W-:-:S03]  /*1ac70*/  IMAD.MOV.U32 R2, RZ, RZ, R14 ;  /* 0x000000ffff027224 */ /* 0x000fc600078e000e */
[----:B------:R-:W-:-:S07]  /*1ac80*/  LOP3.LUT R7, R7, 0x38, RZ, 0xc0, !PT ;  /* 0x0000003807077812 */ /* 0x000fce00078ec0ff */
[----:B------:R-:W-:Y:S05]  /*1ac90*/  WARPSYNC.COLLECTIVE R15, `(.L_x_13668) ;  /* 0x000000000f087348 */ /* 0x000fea0003c00000 */
[----:B------:R0:W1:Y:S02]  /*1aca0*/  SHFL.IDX P6, R14, R13, R12, R11 ;  /* 0x0000000c0d0e7389 */ /* 0x00006400000c000b */
[----:B01----:R-:W-:Y:S01]  /*1acb0*/  ENDCOLLECTIVE ;  /* 0x000000000000791b */ /* 0x003fe20003800000 */
.L_x_13668:
[----:B------:R-:W-:-:S04]  /*1acc0*/  SHF.L.U32 R7, R7, 0x1, RZ ;  /* 0x0000000107077819 */ /* 0x000fc800000006ff */
[----:B------:R-:W-:-:S05]  /*1acd0*/  IADD3 R2, P0, R2, R7, RZ ;  /* 0x0000000702027210 */ /* 0x000fca0007f1e0ff */
[----:B------:R-:W-:Y:S01]  /*1ace0*/  IMAD.X R3, RZ, RZ, R3, P0 ;  /* 0x000000ffff037224 */ /* 0x000fe200000e0603 */
[----:B------:R-:W-:-:S04]  /*1acf0*/  MOV R13, R9 ;  /* 0x00000009000d7202 */ /* 0x000fc80000000f00 */
[----:B------:R-:W-:Y:S01]  /*1ad00*/  @!PT LDS RZ, [RZ] ;  /* 0x00000000fffff984 */ /* 0x000fe20000000800 */
[----:B------:R-:W-:Y:S01]  /*1ad10*/  @!PT LDS RZ, [RZ] ;  /* 0x00000000fffff984 */ /* 0x000fe20000000800 */
[----:B------:R-:W-:Y:S01]  /*1ad20*/  @!PT LDS RZ, [RZ] ;  /* 0x00000000fffff984 */ /* 0x000fe20000000800 */
[----:B------:R0:W-:Y:S02]  /*1ad30*/  LDGSTS.E.BYPASS.LTC128B.128 [R8+0xe400], desc[UR42][R2.64], !P2 ;  /* 0x0e40000002087fae */ /* 0x0001e4000d101d6a */
[----:B0-----:R-:W-:-:S07]  /*1ad40*/  IMAD.MOV.U32 R3, RZ, RZ, R14 ;  /* 0x000000ffff037224 */ /* 0x001fce00078e000e */
[----:B------:R-:W-:Y:S05]  /*1ad50*/  WARPSYNC.COLLECTIVE R15, `(.L_x_13669) ;  /* 0x000000000f087348 */ /* 0x000fea0003c00000 */
[----:B------:R0:W1:Y:S02]  /*1ad60*/  SHFL.IDX P6, R14, R13, R12, R11 ;  /* 0x0000000c0d0e7389 */ /* 0x00006400000c000b */
[----:B01----:R-:W-:Y:S01]  /*1ad70*/  ENDCOLLECTIVE ;  /* 0x000000000000791b */ /* 0x003fe20003800000 */
.L_x_13669:
[----:B------:R-:W-:Y:S01]  /*1ad80*/  MOV R13, R10 ;  /* 0x0000000a000d7202 */ /* 0x000fe20000000f00 */
[----:B------:R-:W-:Y:S02]  /*1ad90*/  IMAD.MOV.U32 R12, RZ, RZ, 0x2 ;  /* 0x00000002ff0c7424 */ /* 0x000fe400078e00ff */
[----:B------:R-:W-:-:S07]  /*1ada0*/  IMAD.MOV.U32 R2, RZ, RZ, R14 ;  /* 0x000000ffff027224 */ /* 0x000fce00078e000e */
[----:B------:R-:W-:Y:S05]  /*1adb0*/  WARPSYNC.COLLECTIVE R15, `(.L_x_13670) ;  /* 0x000000000f087348 */ /* 0x000fea0003c00000 */
[----:B------:R0:W1:Y:S02]  /*1adc0*/  SHFL.IDX P6, R14, R13, R12, R11 ;  /* 0x0000000c0d0e7389 */ /* 0x00006400000c000b */
[----:B01----:R-:W-:Y:S01]  /*1add0*/  ENDCOLLECTIVE ;  /* 0x000000000000791b */ /* 0x003fe20003800000 */
.L_x_13670:
        /* <DEDUP_REMOVED lines=11> */
.L_x_13671:
[----:B------:R-:W-:Y:S01]  /*1ae90*/  MOV R13, R10 ;  /* 0x0000000a000d7202 */ /* 0x000fe20000000f00 */
[----:B------:R-:W-:Y:S02]  /*1aea0*/  IMAD.MOV.U32 R12, RZ, RZ, 0x3 ;  /* 0x00000003ff0c7424 */ /* 0x000fe400078e00ff */
[----:B------:R-:W-:-:S07]  /*1aeb0*/  IMAD.MOV.U32 R2, RZ, RZ, R14 ;  /* 0x000000ffff027224 */ /* 0x000fce00078e000e */
[----:B------:R-:W-:Y:S05]  /*1aec0*/  WARPSYNC.COLLECTIVE R15, `(.L_x_13672) ;  /* 0x000000000f087348 */ /* 0x000fea0003c00000 */
[----:B------:R0:W1:Y:S02]  /*1aed0*/  SHFL.IDX P6, R14, R13, R12, R11 ;  /* 0x0000000c0d0e7389 */ /* 0x00006400000c000b */
[----:B01----:R-:W-:Y:S01]  /*1aee0*/  ENDCOLLECTIVE ;  /* 0x000000000000791b */ /* 0x003fe20003800000 */
.L_x_13672:
        /* <DEDUP_REMOVED lines=11> */
.L_x_13673:
[----:B------:R-:W-:Y:S01]  /*1afa0*/  MOV R13, R10 ;  /* 0x0000000a000d7202 */ /* 0x000fe20000000f00 */
[----:B------:R-:W-:Y:S02]  /*1afb0*/  IMAD.MOV.U32 R12, RZ, RZ, 0x4 ;  /* 0x00000004ff0c7424 */ /* 0x000fe400078e00ff */
[----:B------:R-:W-:-:S07]  /*1afc0*/  IMAD.MOV.U32 R2, RZ, RZ, R14 ;  /* 0x000000ffff027224 */ /* 0x000fce00078e000e */
[----:B------:R-:W-:Y:S05]  /*1afd0*/  WARPSYNC.COLLECTIVE R15, `(.L_x_13674) ;  /* 0x000000000f087348 */ /* 0x000fea0003c00000 */
[----:B------:R0:W1:Y:S02]  /*1afe0*/  SHFL.IDX P6, R14, R13, R12, R11 ;  /* 0x0000000c0d0e7389 */ /* 0x00006400000c000b */
[----:B01----:R-:W-:Y:S01]  /*1aff0*/  ENDCOLLECTIVE ;  /* 0x000000000000791b */ /* 0x003fe20003800000 */
.L_x_13674:
        /* <DEDUP_REMOVED lines=11> */
.L_x_13675:
[----:B------:R-:W-:Y:S01]  /*1b0b0*/  MOV R13, R10 ;  /* 0x0000000a000d7202 */ /* 0x000fe20000000f00 */
[----:B------:R-:W-:Y:S02]  /*1b0c0*/  IMAD.MOV.U32 R12, RZ, RZ, 0x5 ;  /* 0x00000005ff0c7424 */ /* 0x000fe400078e00ff */
[----:B------:R-:W-:-:S07]  /*1b0d0*/  IMAD.MOV.U32 R2, RZ, RZ, R14 ;  /* 0x000000ffff027224 */ /* 0x000fce00078e000e */
[----:B------:R-:W-:Y:S05]  /*1b0e0*/  WARPSYNC.COLLECTIVE R15, `(.L_x_13676) ;  /* 0x000000000f087348 */ /* 0x000fea0003c00000 */
[----:B------:R0:W1:Y:S02]  /*1b0f0*/  SHFL.IDX P6, R14, R13, R12, R11 ;  /* 0x0000000c0d0e7389 */ /* 0x00006400000c000b */
[----:B01----:R-:W-:Y:S01]  /*1b100*/  ENDCOLLECTIVE ;  /* 0x000000000000791b */ /* 0x003fe20003800000 */
.L_x_13676:
        /* <DEDUP_REMOVED lines=11> */
.L_x_13677:
[----:B------:R-:W-:Y:S01]  /*1b1c0*/  MOV R13, R10 ;  /* 0x0000000a000d7202 */ /* 0x000fe20000000f00 */
[----:B------:R-:W-:Y:S02]  /*1b1d0*/  IMAD.MOV.U32 R12, RZ, RZ, 0x6 ;  /* 0x00000006ff0c7424 */ /* 0x000fe400078e00ff */
[----:B------:R-:W-:-:S07]  /*1b1e0*/  IMAD.MOV.U32 R2, RZ, RZ, R14 ;  /* 0x000000ffff027224 */ /* 0x000fce00078e000e */
[----:B------:R-:W-:Y:S05]  /*1b1f0*/  WARPSYNC.COLLECTIVE R15, `(.L_x_13678) ;  /* 0x000000000f087348 */ /* 0x000fea0003c00000 */
[----:B------:R0:W1:Y:S02]  /*1b200*/  SHFL.IDX P6, R14, R13, R12, R11 ;  /* 0x0000000c0d0e7389 */ /* 0x00006400000c000b */
[----:B01----:R-:W-:Y:S01]  /*1b210*/  ENDCOLLECTIVE ;  /* 0x000000000000791b */ /* 0x003fe20003800000 */
.L_x_13678:
        /* <DEDUP_REMOVED lines=11> */
.L_x_13679:
[----:B------:R-:W-:Y:S01]  /*1b2d0*/  MOV R13, R10 ;  /* 0x0000000a000d7202 */ /* 0x000fe20000000f00 */
[----:B------:R-:W-:Y:S02]  /*1b2e0*/  IMAD.MOV.U32 R12, RZ, RZ, 0x7 ;  /* 0x00000007ff0c7424 */ /* 0x000fe400078e00ff */
[----:B------:R-:W-:-:S07]  /*1b2f0*/  IMAD.MOV.U32 R2, RZ, RZ, R14 ;  /* 0x000000ffff027224 */ /* 0x000fce00078e000e */
[----:B------:R-:W-:Y:S05]  /*1b300*/  WARPSYNC.COLLECTIVE R15, `(.L_x_13680) ;  /* 0x000000000f087348 */ /* 0x000fea0003c00000 */
[----:B------:R0:W1:Y:S02]  /*1b310*/  SHFL.IDX P6, R14, R13, R12, R11 ;  /* 0x0000000c0d0e7389 */ /* 0x00006400000c000b */
[----:B01----:R-:W-:Y:S01]  /*1b320*/  ENDCOLLECTIVE ;  /* 0x000000000000791b */ /* 0x003fe20003800000 */
.L_x_13680:
        /* <DEDUP_REMOVED lines=11> */
.L_x_13681:
[----:B------:R-:W-:Y:S01]  /*1b3e0*/  IMAD.MOV.U32 R2, RZ, RZ, R14 ;  /* 0x000000ffff027224 */ /* 0x000fe200078e000e */
[----:B------:R-:W-:Y:S06]  /*1b3f0*/  BRA `(.L_x_13682) ;  /* 0xffffff9c00ec7947 */ /* 0x000fec000383ffff */
.L_x_13500:
[----:B-1----:R1:W2:Y:S02]  /*1b400*/  SYNCS.PHASECHK.TRANS64.TRYWAIT P0, [R5+URZ+0x16860], R2 ;  /* 0x01686002050075a7 */ /* 0x0022a4000800017f */
[----:B--2---:R-:W-:Y:S05]  /*1b410*/  @!P0 NANOSLEEP.SYNCS 0x989680 ;  /* 0x009896800000895d */ /* 0x004fea0003900000 */
[----:B------:R-:W2:Y:S02]  /*1b420*/  @!P0 SYNCS.PHASECHK.TRANS64 P0, [R5+URZ+0x16860], R2 ;  /* 0x01686002050085a7 */ /* 0x000ea4000800007f */
[----:B--2---:R-:W-:Y:S05]  /*1b430*/  @!P0 BRA `(.L_x_13500) ;  /* 0xfffffffc00f08947 */ /* 0x004fea000383ffff */
[----:B------:R-:W-:Y:S05]  /*1b440*/  BRA `(.L_x_13683) ;  /* 0xffffffa000447947 */ /* 0x000fea000383ffff */
.L_x_13501:
        /* <DEDUP_REMOVED lines=8> */
.L_x_13685:
[----:B------:R-:W-:Y:S05]  /*1b4d0*/  BSYNC B1 ;  /* 0x0000000000017941 */ /* 0x000fea0003800000 */
.L_x_13684:
[----:B------:R-:W-:Y:S01]  /*1b4e0*/  IMAD.MOV.U32 R13, RZ, RZ, R18 ;  /* 0x000000ffff0d7224 */ /* 0x000fe200078e0012 */
[----:B------:R-:W-:Y:S01]  /*1b4f0*/  MOV R11, 0x181f ;  /* 0x0000181f000b7802 */ /* 0x000fe20000000f00 */
[----:B------:R-:W-:Y:S01]  /*1b500*/  IMAD.MOV.U32 R12, RZ, RZ, RZ ;  /* 0x000000ffff0c7224 */ /* 0x000fe200078e00ff */
[----:B------:R-:W-:Y:S01]  /*1b510*/  MOV R3, R14 ;  /* 0x0000000e00037202 */ /* 0x000fe20000000f00 */
[----:B------:R-:W-:Y:S01]  /*1b520*/  IMAD.MOV.U32 R15, RZ, RZ, -0x1 ;  /* 0xffffffffff0f7424 */ /* 0x000fe200078e00ff */
[----:B------:R-:W-:Y:S01]  /*1b530*/  ISETP.LT.OR P2, PT, R8, 0x1, P1 ;  /* 0x000000010800780c */ /* 0x000fe20000f41670 */
[----:B------:R-:W-:-:S12]  /*1b540*/  IMAD R6, R6, 0x2, R16 ;  /* 0x0000000206067824 */ /* 0x000fd800078e0210 */
[----:B------:R-:W-:Y:S05]  /*1b550*/  WARPSYNC.COLLECTIVE R15, `(.L_x_13686) ;  /* 0x000000000f087348 */ /* 0x000fea0003c00000 */
[----:B------:R0:W1:Y:S02]  /*1b560*/  SHFL.IDX P6, R14, R13, R12, R11 ;  /* 0x0000000c0d0e7389 */ /* 0x00006400000c000b */
[----:B01----:R-:W-:Y:S01]  /*1b570*/  ENDCOLLECTIVE ;  /* 0x000000000000791b */ /* 0x003fe20003800000 */
.L_x_13686:
[----:B------:R-:W-:Y:S01]  /*1b580*/  IMAD.MOV.U32 R13, RZ, RZ, R19 ;  /* 0x000000ffff0d7224 */ /* 0x000fe200078e0013 */
[----:B------:R-:W-:Y:S01]  /*1b590*/  MOV R12, 0x1 ;  /* 0x00000001000c7802 */ /* 0x000fe20000000f00 */
[----:B------:R-:W-:-:S07]  /*1b5a0*/  IMAD.MOV.U32 R2, RZ, RZ, R14 ;  /* 0x000000ffff027224 */ /* 0x000fce00078e000e */
[----:B------:R-:W-:Y:S05]  /*1b5b0*/  WARPSYNC.COLLECTIVE R15, `(.L_x_13687) ;  /* 0x000000000f087348 */ /* 0x000fea0003c00000 */
[----:B------:R0:W1:Y:S02]  /*1b5c0*/  SHFL.IDX P6, R14, R13, R12, R11 ;  /* 0x0000000c0d0e7389 */ /* 0x00006400000c000b */
[----:B01----:R-:W-:Y:S01]  /*1b5d0*/  ENDCOLLECTIVE ;  /* 0x000000000000791b */ /* 0x003fe20003800000 */
.L_x_13687:
        /* <DEDUP_REMOVED lines=12> */
.L_x_13688:
[----:B------:R-:W-:Y:S01]  /*1b6a0*/  IMAD.MOV.U32 R13, RZ, RZ, R19 ;  /* 0x000000ffff0d7224 */ /* 0x000fe200078e0013 */
[----:B------:R-:W-:Y:S02]  /*1b6b0*/  MOV R12, 0x2 ;  /* 0x00000002000c7802 */ /* 0x000fe40000000f00 */
[----:B------:R-:W-:-:S07]  /*1b6c0*/  MOV R2, R14 ;  /* 0x0000000e00027202 */ /* 0x000fce0000000f00 */
[----:B------:R-:W-:Y:S05]  /*1b6d0*/  WARPSYNC.COLLECTIVE R15, `(.L_x_13689) ;  /* 0x000000000f087348 */ /* 0x000fea0003c00000 */
[----:B------:R0:W1:Y:S02]  /*1b6e0*/  SHFL.IDX P6, R14, R13, R12, R11 ;  /* 0x0000000c0d0e7389 */ /* 0x00006400000c000b */
[----:B01----:R-:W-:Y:S01]  /*1b6f0*/  ENDCOLLECTIVE ;  /* 0x000000000000791b */ /* 0x003fe20003800000 */
.L_x_13689:
        /* <DEDUP_REMOVED lines=12> */
.L_x_13690:
[----:B------:R-:W-:Y:S01]  /*1b7c0*/  IMAD.MOV.U32 R13, RZ, RZ, R19 ;  /* 0x000000ffff0d7224 */ /* 0x000fe200078e0013 */
[----:B------:R-:W-:Y:S02]  /*1b7d0*/  MOV R12, 0x3 ;  /* 0x00000003000c7802 */ /* 0x000fe40000000f00 */
[----:B------:R-:W-:-:S07]  /*1b7e0*/  MOV R2, R14 ;  /* 0x0000000e00027202 */ /* 0x000fce0000000f00 */
[----:B------:R-:W-:Y:S05]  /*1b7f0*/  WARPSYNC.COLLECTIVE R15, `(.L_x_13691) ;  /* 0x000000000f087348 */ /* 0x000fea0003c00000 */
[----:B------:R0:W1:Y:S02]  /*1b800*/  SHFL.IDX P6, R14, R13, R12, R11 ;  /* 0x0000000c0d0e7389 */ /* 0x00006400000c000b */
[----:B01----:R-:W-:Y:S01]  /*1b810*/  ENDCOLLECTIVE ;  /* 0x000000000000791b */ /* 0x003fe20003800000 */
.L_x_13691:
        /* <DEDUP_REMOVED lines=12> */
.L_x_13692:
[----:B------:R-:W-:Y:S01]  /*1b8e0*/  IMAD.MOV.U32 R13, RZ, RZ, R19 ;  /* 0x000000ffff0d7224 */ /* 0x000fe200078e0013 */
[----:B------:R-:W-:Y:S02]  /*1b8f0*/  MOV R12, 0x4 ;  /* 0x00000004000c7802 */ /* 0x000fe40000000f00 */
[----:B------:R-:W-:-:S07]  /*1b900*/  MOV R2, R14 ;  /* 0x0000000e00027202 */ /* 0x000fce0000000f00 */
[----:B------:R-:W-:Y:S05]  /*1b910*/  WARPSYNC.COLLECTIVE R15, `(.L_x_13693) ;  /* 0x000000000f087348 */ /* 0x000fea0003c00000 */
[----:B------:R0:W1:Y:S02]  /*1b920*/  SHFL.IDX P6, R14, R13, R12, R11 ;  /* 0x0000000c0d0e7389 */ /* 0x00006400000c000b */
[----:B01----:R-:W-:Y:S01]  /*1b930*/  ENDCOLLECTIVE ;  /* 0x000000000000791b */ /* 0x003fe20003800000 */
.L_x_13693:
        /* <DEDUP_REMOVED lines=12> */
.L_x_13694:
[----:B------:R-:W-:Y:S01]  /*1ba00*/  IMAD.MOV.U32 R13, RZ, RZ, R19 ;  /* 0x000000ffff0d7224 */ /* 0x000fe200078e0013 */
[----:B------:R-:W-:Y:S02]  /*1ba10*/  MOV R12, 0x5 ;  /* 0x00000005000c7802 */ /* 0x000fe40000000f00 */
[----:B------:R-:W-:-:S07]  /*1ba20*/  MOV R2, R14 ;  /* 0x0000000e00027202 */ /* 0x000fce0000000f00 */
[----:B------:R-:W-:Y:S05]  /*1ba30*/  WARPSYNC.COLLECTIVE R15, `(.L_x_13695) ;  /* 0x000000000f087348 */ /* 0x000fea0003c00000 */
[----:B------:R0:W1:Y:S02]  /*1ba40*/  SHFL.IDX P6, R14, R13, R12, R11 ;  /* 0x0000000c0d0e7389 */ /* 0x00006400000c000b */
[----:B01----:R-:W-:Y:S01]  /*1ba50*/  ENDCOLLECTIVE ;  /* 0x000000000000791b */ /* 0x003fe20003800000 */
.L_x_13695:
        /* <DEDUP_REMOVED lines=12> */
.L_x_13696:
[----:B------:R-:W-:Y:S01]  /*1bb20*/  IMAD.MOV.U32 R13, RZ, RZ, R19 ;  /* 0x000000ffff0d7224 */ /* 0x000fe200078e0013 */
[----:B------:R-:W-:Y:S02]  /*1bb30*/  MOV R12, 0x6 ;  /* 0x00000006000c7802 */ /* 0x000fe40000000f00 */
[----:B------:R-:W-:-:S07]  /*1bb40*/  MOV R2, R14 ;  /* 0x0000000e00027202 */ /* 0x000fce0000000f00 */
[----:B------:R-:W-:Y:S05]  /*1bb50*/  WARPSYNC.COLLECTIVE R15, `(.L_x_13697) ;  /* 0x000000000f087348 */ /* 0x000fea0003c00000 */
[----:B------:R0:W1:Y:S02]  /*1bb60*/  SHFL.IDX P6, R14, R13, R12, R11 ;  /* 0x0000000c0d0e7389 */ /* 0x00006400000c000b */
[----:B01----:R-:W-:Y:S01]  /*1bb70*/  ENDCOLLECTIVE ;  /* 0x000000000000791b */ /* 0x003fe20003800000 */
.L_x_13697:
        /* <DEDUP_REMOVED lines=12> */
.L_x_13698:
[----:B------:R-:W-:Y:S01]  /*1bc40*/  IMAD.MOV.U32 R13, RZ, RZ, R19 ;  /* 0x000000ffff0d7224 */ /* 0x000fe200078e0013 */
[----:B------:R-:W-:Y:S02]  /*1bc50*/  MOV R12, 0x7 ;  /* 0x00000007000c7802 */ /* 0x000fe40000000f00 */
[----:B------:R-:W-:-:S07]  /*1bc60*/  MOV R2, R14 ;  /* 0x0000000e00027202 */ /* 0x000fce0000000f00 */
[----:B------:R-:W-:Y:S05]  /*1bc70*/  WARPSYNC.COLLECTIVE R15, `(.L_x_13699) ;  /* 0x000000000f087348 */ /* 0x000fea0003c00000 */
[----:B------:R0:W1:Y:S02]  /*1bc80*/  SHFL.IDX P6, R14, R13, R12, R11 ;  /* 0x0000000c0d0e7389 */ /* 0x00006400000c000b */
[----:B01----:R-:W-:Y:S01]  /*1bc90*/  ENDCOLLECTIVE ;  /* 0x000000000000791b */ /* 0x003fe20003800000 */
.L_x_13699:
        /* <DEDUP_REMOVED lines=11> */
.L_x_13700:
[----:B------:R-:W-:Y:S01]  /*1bd50*/  MOV R2, R14 ;  /* 0x0000000e00027202 */ /* 0x000fe20000000f00 */
[----:B------:R-:W-:Y:S06]  /*1bd60*/  BRA `(.L_x_13701) ;  /* 0xffffff9800f07947 */ /* 0x000fec000383ffff */
.L_x_13509:
[----:B0-----:R0:W1:Y:S02]  /*1bd70*/  SYNCS.PHASECHK.TRANS64.TRYWAIT P0, [R0+URZ+0x16860], R3 ;  /* 0x01686003000075a7 */ /* 0x001064000800017f */
[----:B-1----:R-:W-:Y:S05]  /*1bd80*/  @!P0 NANOSLEEP.SYNCS 0x989680 ;  /* 0x009896800000895d */ /* 0x002fea0003900000 */
[----:B------:R-:W1:Y:S02]  /*1bd90*/  @!P0 SYNCS.PHASECHK.TRANS64 P0, [R0+URZ+0x16860], R3 ;  /* 0x01686003000085a7 */ /* 0x000e64000800007f */
[----:B-1----:R-:W-:Y:S05]  /*1bda0*/  @!P0 BRA `(.L_x_13509) ;  /* 0xfffffffc00f08947 */ /* 0x002fea000383ffff */
[----:B------:R-:W-:Y:S05]  /*1bdb0*/  BRA `(.L_x_13702) ;  /* 0xffffffa000087947 */ /* 0x000fea000383ffff */
.L_x_13510:
        /* <DEDUP_REMOVED lines=8> */
.L_x_13704:
[----:B------:R-:W-:Y:S05]  /*1be40*/  BSYNC B0 ;  /* 0x0000000000007941 */ /* 0x000fea0003800000 */
.L_x_13703:
[----:B------:R-:W0:Y:S01]  /*1be50*/  S2R R2, SR_TID.X ;  /* 0x0000000000027919 */ /* 0x000e220000002100 */
[----:B------:R-:W-:Y:S01]  /*1be60*/  MOV R13, R18 ;  /* 0x00000012000d7202 */ /* 0x000fe20000000f00 */
[----:B------:R-:W-:Y:S01]  /*1be70*/  IMAD.MOV.U32 R12, RZ, RZ, RZ ;  /* 0x000000ffff0c7224 */ /* 0x000fe200078e00ff */
[----:B------:R-:W-:Y:S01]  /*1be80*/  MOV R15, 0xffffffff ;  /* 0xffffffff000f7802 */ /* 0x000fe20000000f00 */
[----:B------:R-:W-:Y:S02]  /*1be90*/  IMAD.MOV.U32 R11, RZ, RZ, 0x181f ;  /* 0x0000181fff0b7424 */ /* 0x000fe400078e00ff */
[----:B------:R-:W-:Y:S02]  /*1bea0*/  IMAD.MOV.U32 R3, RZ, RZ, R14 ;  /* 0x000000ffff037224 */ /* 0x000fe400078e000e */
[----:B------:R-:W-:-:S07]  /*1beb0*/  IMAD R4, R4, 0x2, R16 ;  /* 0x0000000204047824 */ /* 0x000fce00078e0210 */
[----:B0-----:R-:W-:Y:S05]  /*1bec0*/  WARPSYNC.COLLECTIVE R15, `(.L_x_13705) ;  /* 0x000000000f087348 */ /* 0x001fea0003c00000 */
[----:B------:R1:W2:Y:S02]  /*1bed0*/  SHFL.IDX P6, R14, R13, R12, R11 ;  /* 0x0000000c0d0e7389 */ /* 0x0002a400000c000b */
[----:B012---:R-:W-:Y:S01]  /*1bee0*/  ENDCOLLECTIVE ;  /* 0x000000000000791b */ /* 0x007fe20003800000 */
.L_x_13705:
[----:B------:R-:W-:Y:S01]  /*1bef0*/  ULDC UR4, c[0x0][0x2f4] ;  /* 0x0000bd0000047ab9 */ /* 0x000fe20000000800 */
[----:B------:R-:W-:Y:S01]  /*1bf00*/  IMAD.MOV.U32 R13, RZ, RZ, R19 ;  /* 0x000000ffff0d7224 */ /* 0x000fe200078e0013 */
[----:B------:R-:W-:Y:S01]  /*1bf10*/  MOV R12, 0x1 ;  /* 0x00000001000c7802 */ /* 0x000fe20000000f00 */
[----:B------:R-:W-:-:S05]  /*1bf20*/  IMAD.SHL.U32 R2, R2, 0x8, RZ ;  /* 0x0000000802027824 */ /* 0x000fca00078e00ff */
[----:B------:R-:W-:-:S04]  /*1bf30*/  LOP3.LUT R2, R2, 0x38, RZ, 0xc0, !PT ;  /* 0x0000003802027812 */ /* 0x000fc800078ec0ff */
[C---:B------:R-:W-:Y:S01]  /*1bf40*/  ISETP.GE.AND P0, PT, R2.reuse, UR4, PT ;  /* 0x0000000402007c0c */ /* 0x040fe2000bf06270 */
[----:B------:R-:W-:-:S03]  /*1bf50*/  IMAD.SHL.U32 R5, R2, 0x2, RZ ;  /* 0x0000000202057824 */ /* 0x000fc600078e00ff */
[----:B------:R-:W-:Y:S02]  /*1bf60*/  ISETP.LT.OR P2, PT, R6, 0x1, P0 ;  /* 0x000000010600780c */ /* 0x000fe40000741670 */
[----:B------:R-:W-:-:S13]  /*1bf70*/  IADD3 R2, P1, R14, R5, RZ ;  /* 0x000000050e027210 */ /* 0x000fda0007f3e0ff */
[----:B------:R-:W-:Y:S05]  /*1bf80*/  WARPSYNC.COLLECTIVE R15, `(.L_x_13706) ;  /* 0x000000000f087348 */ /* 0x000fea0003c00000 */
[----:B------:R0:W1:Y:S02]  /*1bf90*/  SHFL.IDX P6, R14, R13, R12, R11 ;  /* 0x0000000c0d0e7389 */ /* 0x00006400000c000b */
[----:B01----:R-:W-:Y:S01]  /*1bfa0*/  ENDCOLLECTIVE ;  /* 0x000000000000791b */ /* 0x003fe20003800000 */
.L_x_13706:
        /* <DEDUP_REMOVED lines=11> */
.L_x_13707:
[----:B------:R-:W-:Y:S02]  /*1c060*/  IMAD.MOV.U32 R13, RZ, RZ, R19 ;  /* 0x000000ffff0d7224 */ /* 0x000fe400078e0013 */
[----:B------:R-:W-:Y:S01]  /*1c070*/  IMAD.MOV.U32 R12, RZ, RZ, 0x2 ;  /* 0x00000002ff0c7424 */ /* 0x000fe200078e00ff */
[----:B------:R-:W-:-:S13]  /*1c080*/  IADD3 R2, P1, R14, R5, RZ ;  /* 0x000000050e027210 */ /* 0x000fda0007f3e0ff */
[----:B------:R-:W-:Y:S05]  /*1c090*/  WARPSYNC.COLLECTIVE R15, `(.L_x_13708) ;  /* 0x000000000f087348 */ /* 0x000fea0003c00000 */
[----:B------:R0:W1:Y:S02]  /*1c0a0*/  SHFL.IDX P6, R14, R13, R12, R11 ;  /* 0x0000000c0d0e7389 */ /* 0x00006400000c000b */
[----:B01----:R-:W-:Y:S01]  /*1c0b0*/  ENDCOLLECTIVE ;  /* 0x000000000000791b */ /* 0x003fe20003800000 */
.L_x_13708:
[----:B------:R-:W-:-:S05]  /*1c0c0*/  IADD3.X R3, RZ, R3, RZ, P1, !PT ;  /* 0x00000003ff037210 */ /* 0x000fca0000ffe4ff */
[----:B------:R-:W-:Y:S01]  /*1c0d0*/  @!PT LDS RZ, [RZ] ;  /* 0x00000000fffff984 */ /* 0x000fe20000000800 */
[----:B------:R-:W-:Y:S01]  /*1c0e0*/  @!PT LDS RZ, [RZ] ;  /* 0x00000000fffff984 */ /* 0x000fe20000000800 */
[----:B------:R-:W-:Y:S01]  /*1c0f0*/  @!PT LDS RZ, [RZ] ;  /* 0x00000000fffff984 */ /* 0x000fe20000000800 */
[----:B------:R0:W-:Y:S01]  /*1c100*/  LDGSTS.E.BYPASS.LTC128B.128 [R4+0xc00], desc[UR42][R2.64], !P2 ;  /* 0x00c0000002047fae */ /* 0x0001e2000d101d6a */
[----:B------:R-:W-:Y:S01]  /*1c110*/  ISETP.LT.OR P2, PT, R6, 0x21, P0 ;  /* 0x000000210600780c */ /* 0x000fe20000741670 */
[----:B------:R-:W-:Y:S01]  /*1c120*/  IMAD.MOV.U32 R13, RZ, RZ, R18 ;  /* 0x000000ffff0d7224 */ /* 0x000fe200078e0012 */
[----:B0-----:R-:W-:-:S11]  /*1c130*/  MOV R3, R14 ;  /* 0x0000000e00037202 */ /* 0x001fd60000000f00 */
[----:B------:R-:W-:Y:S05]  /*1c140*/  WARPSYNC.COLLECTIVE R15, `(.L_x_13709) ;  /* 0x000000000f087348 */ /* 0x000fea0003c00000 */
[----:B------:R0:W1:Y:S02]  /*1c150*/  SHFL.IDX P6, R14, R13, R12, R11 ;  /* 0x0000000c0d0e7389 */ /* 0x00006400000c000b */
[----:B01----:R-:W-:Y:S01]  /*1c160*/  ENDCOLLECTIVE ;  /* 0x000000000000791b */ /* 0x003fe20003800000 */
.L_x_13709:
[----:B------:R-:W-:Y:S01]  /*1c170*/  MOV R13, R19 ;  /* 0x00000013000d7202 */ /* 0x000fe20000000f00 */
[----:B------:R-:W-:Y:S01]  /*1c180*/  IMAD.MOV.U32 R12, RZ, RZ, 0x3 ;  /* 0x00000003ff0c7424 */ /* 0x000fe200078e00ff */
[----:B------:R-:W-:-:S13]  /*1c190*/  IADD3 R2, P1, R14, R5, RZ ;  /* 0x000000050e027210 */ /* 0x000fda0007f3e0ff */
[----:B------:R-:W-:Y:S05]  /*1c1a0*/  WARPSYNC.COLLECTIVE R15, `(.L_x_13710) ;  /* 0x000000000f087348 */ /* 0x000fea0003c00000 */
[----:B------:R0:W1:Y:S02]  /*1c1b0*/  SHFL.IDX P6, R14, R13, R12, R11 ;  /* 0x0000000c0d0e7389 */ /* 0x00006400000c000b */
[----:B01----:R-:W-:Y:S01]  /*1c1c0*/  ENDCOLLECTIVE ;  /* 0x000000000000791b */ /* 0x003fe20003800000 */
.L_x_13710:
        /* <DEDUP_REMOVED lines=11> */
.L_x_13711:
[----:B------:R-:W-:Y:S01]  /*1c280*/  IMAD.MOV.U32 R13, RZ, RZ, R19 ;  /* 0x000000ffff0d7224 */ /* 0x000fe200078e0013 */
[----:B------:R-:W-:Y:S02]  /*1c290*/  MOV R12, 0x4 ;  /* 0x00000004000c7802 */ /* 0x000fe40000000f00 */
[----:B------:R-:W-:-:S13]  /*1c2a0*/  IADD3 R2, P1, R14, R5, RZ ;  /* 0x000000050e027210 */ /* 0x000fda0007f3e0ff */
[----:B------:R-:W-:Y:S05]  /*1c2b0*/  WARPSYNC.COLLECTIVE R15, `(.L_x_13712) ;  /* 0x000000000f087348 */ /* 0x000fea0003c00000 */
[----:B------:R0:W1:Y:S02]  /*1c2c0*/  SHFL.IDX P6, R14, R13, R12, R11 ;  /* 0x0000000c0d0e7389 */ /* 0x00006400000c000b */
[----:B01----:R-:W-:Y:S01]  /*1c2d0*/  ENDCOLLECTIVE ;  /* 0x000000000000791b */ /* 0x003fe20003800000 */
.L_x_13712:
        /* <DEDUP_REMOVED lines=11> */
.L_x_13713:
[----:B------:R-:W-:Y:S02]  /*1c390*/  IMAD.MOV.U32 R13, RZ, RZ, R19 ;  /* 0x000000ffff0d7224 */ /* 0x000fe400078e0013 */
[----:B------:R-:W-:Y:S01]  /*1c3a0*/  IMAD.MOV.U32 R12, RZ, RZ, 0x5 ;  /* 0x00000005ff0c7424 */ /* 0x000fe200078e00ff */
[----:B------:R-:W-:-:S13]  /*1c3b0*/  IADD3 R2, P1, R14, R5, RZ ;  /* 0x000000050e027210 */ /* 0x000fda0007f3e0ff */
[----:B------:R-:W-:Y:S05]  /*1c3c0*/  WARPSYNC.COLLECTIVE R15, `(.L_x_13714) ;  /* 0x000000000f087348 */ /* 0x000fea0003c00000 */
[----:B------:R0:W1:Y:S02]  /*1c3d0*/  SHFL.IDX P6, R14, R13, R12, R11 ;  /* 0x0000000c0d0e7389 */ /* 0x00006400000c000b */
[----:B01----:R-:W-:Y:S01]  /*1c3e0*/  ENDCOLLECTIVE ;  /* 0x000000000000791b */ /* 0x003fe20003800000 */
.L_x_13714:
        /* <DEDUP_REMOVED lines=11> */
.L_x_13715:
[----:B------:R-:W-:Y:S01]  /*1c4a0*/  MOV R13, R19 ;  /* 0x00000013000d7202 */ /* 0x000fe20000000f00 */
[----:B------:R-:W-:Y:S01]  /*1c4b0*/  IMAD.MOV.U32 R12, RZ, RZ, 0x6 ;  /* 0x00000006ff0c7424 */ /* 0x000fe200078e00ff */
[----:B------:R-:W-:-:S13]  /*1c4c0*/  IADD3 R2, P1, R14, R5, RZ ;  /* 0x000000050e027210 */ /* 0x000fda0007f3e0ff */
[----:B------:R-:W-:Y:S05]  /*1c4d0*/  WARPSYNC.COLLECTIVE R15, `(.L_x_13716) ;  /* 0x000000000f087348 */ /* 0x000fea0003c00000 */
[----:B------:R0:W1:Y:S02]  /*1c4e0*/  SHFL.IDX P6, R14, R13, R12, R11 ;  /* 0x0000000c0d0e7389 */ /* 0x00006400000c000b */
[----:B01----:R-:W-:Y:S01]  /*1c4f0*/  ENDCOLLECTIVE ;  /* 0x000000000000791b */ /* 0x003fe20003800000 */
.L_x_13716:
        /* <DEDUP_REMOVED lines=11> */
.L_x_13717:
[----:B------:R-:W-:Y:S01]  /*1c5b0*/  IMAD.MOV.U32 R13, RZ, RZ, R19 ;  /* 0x000000ffff0d7224 */ /* 0x000fe200078e0013 */
[----:B------:R-:W-:Y:S02]  /*1c5c0*/  MOV R12, 0x7 ;  /* 0x00000007000c7802 */ /* 0x000fe40000000f00 */
[----:B------:R-:W-:-:S13]  /*1c5d0*/  IADD3 R2, P1, R14, R5, RZ ;  /* 0x000000050e027210 */ /* 0x000fda0007f3e0ff */
[----:B------:R-:W-:Y:S05]  /*1c5e0*/  WARPSYNC.COLLECTIVE R15, `(.L_x_13718) ;  /* 0x000000000f087348 */ /* 0x000fea0003c00000 */
[----:B------:R0:W1:Y:S02]  /*1c5f0*/  SHFL.IDX P6, R14, R13, R12, R11 ;  /* 0x0000000c0d0e7389 */ /* 0x00006400000c000b */
[----:B01----:R-:W-:Y:S01]  /*1c600*/  ENDCOLLECTIVE ;  /* 0x000000000000791b */ /* 0x003fe20003800000 */
.L_x_13718:
        /* <DEDUP_REMOVED lines=10> */
.L_x_13719:
[----:B------:R-:W-:Y:S05]  /*1c6b0*/  BRA `(.L_x_13720) ;  /* 0xffffff9800cc7947 */ /* 0x000fea000383ffff */
.L_x_13515:
        /* <DEDUP_REMOVED lines=8> */
.L_x_13722:
[----:B------:R-:W-:Y:S05]  /*1c740*/  BSYNC B0 ;  /* 0x0000000000007941 */ /* 0x000fea0003800000 */
.L_x_13721:
        /* <DEDUP_REMOVED lines=9> */
.L_x_13723:
        /* <DEDUP_REMOVED lines=14> */
[----:B------:R-:W-:Y:S01]  /*1c8c0*/  IMAD.MOV.U32 R24, RZ, RZ, RZ ;  /* 0x000000ffff187224 */ /* 0x000fe200078e00ff */
        /* <DEDUP_REMOVED lines=9> */
.L_x_13724:
[----:B------:R-:W-:Y:S02]  /*1c960*/  MOV R12, 0x2 ;  /* 0x00000002000c7802 */ /* 0x000fe40000000f00 */
[----:B------:R-:W-:-:S05]  /*1c970*/  SEL R14, R14, RZ, P1 ;  /* 0x000000ff0e0e7207 */ /* 0x000fca0000800000 */
[----:B------:R-:W-:-:S04]  /*1c980*/  IMAD.IADD R5, R13, 0x1, R14 ;  /* 0x000000010d057824 */ /* 0x000fc800078e020e */
[----:B------:R-:W-:-:S07]  /*1c990*/  IMAD.MOV.U32 R13, RZ, RZ, R5 ;  /* 0x000000ffff0d7224 */ /* 0x000fce00078e0005 */
[----:B------:R-:W-:Y:S05]  /*1c9a0*/  WARPSYNC.COLLECTIVE R15, `(.L_x_13725) ;  /* 0x000000000f087348 */ /* 0x000fea0003c00000 */
[----:B------:R0:W1:Y:S02]  /*1c9b0*/  SHFL.UP P6, R14, R13, R12, R11 ;  /* 0x0400000c0d0e7389 */ /* 0x00006400000c000b */
[----:B01----:R-:W-:Y:S01]  /*1c9c0*/  ENDCOLLECTIVE ;  /* 0x000000000000791b */ /* 0x003fe20003800000 */
.L_x_13725:
[----:B------:R-:W-:Y:S02]  /*1c9d0*/  MOV R12, 0x4 ;  /* 0x00000004000c7802 */ /* 0x000fe40000000f00 */
[----:B------:R-:W-:-:S05]  /*1c9e0*/  SEL R2, R14, RZ, P2 ;  /* 0x000000ff0e027207 */ /* 0x000fca0001000000 */
[----:B------:R-:W-:-:S04]  /*1c9f0*/  IMAD.IADD R2, R5, 0x1, R2 ;  /* 0x0000000105027824 */ /* 0x000fc800078e0202 */
[----:B------:R-:W-:-:S07]  /*1ca00*/  IMAD.MOV.U32 R13, RZ, RZ, R2 ;  /* 0x000000ffff0d7224 */ /* 0x000fce00078e0002 */
[----:B------:R-:W-:Y:S05]  /*1ca10*/  WARPSYNC.COLLECTIVE R15, `(.L_x_13726) ;  /* 0x000000000f087348 */ /* 0x000fea0003c00000 */
[----:B------:R0:W1:Y:S02]  /*1ca20*/  SHFL.UP P6, R14, R13, R12, R11 ;  /* 0x0400000c0d0e7389 */ /* 0x00006400000c000b */
[----:B01----:R-:W-:Y:S01]  /*1ca30*/  ENDCOLLECTIVE ;  /* 0x000000000000791b */ /* 0x003fe20003800000 */
.L_x_13726:
[----:B------:R-:W-:Y:S02]  /*1ca40*/  MOV R12, 0x8 ;  /* 0x00000008000c7802 */ /* 0x000fe40000000f00 */
[----:B------:R-:W-:-:S05]  /*1ca50*/  SEL R3, R14, RZ, P3 ;  /* 0x000000ff0e037207 */ /* 0x000fca0001800000 */
[----:B------:R-:W-:-:S04]  /*1ca60*/  IMAD.IADD R8, R2, 0x1, R3 ;  /* 0x0000000102087824 */ /* 0x000fc800078e0203 */
[----:B------:R-:W-:-:S07]  /*1ca70*/  IMAD.MOV.U32 R13, RZ, RZ, R8 ;  /* 0x000000ffff0d7224 */ /* 0x000fce00078e0008 */
[----:B------:R-:W-:Y:S05]  /*1ca80*/  WARPSYNC.COLLECTIVE R15, `(.L_x_13727) ;  /* 0x000000000f087348 */ /* 0x000fea0003c00000 */
[----:B------:R0:W1:Y:S02]  /*1ca90*/  SHFL.UP P6, R14, R13, R12, R11 ;  /* 0x0400000c0d0e7389 */ /* 0x00006400000c000b */
[----:B01----:R-:W-:Y:S01]  /*1caa0*/  ENDCOLLECTIVE ;  /* 0x000000000000791b */ /* 0x003fe20003800000 */
.L_x_13727:
[----:B------:R-:W-:Y:S02]  /*1cab0*/  MOV R12, 0x10 ;  /* 0x00000010000c7802 */ /* 0x000fe40000000f00 */
[----:B------:R-:W-:-:S05]  /*1cac0*/  SEL R5, R14, RZ, P4 ;  /* 0x000000ff0e057207 */ /* 0x000fca0002000000 */
[----:B------:R-:W-:-:S04]  /*1cad0*/  IMAD.IADD R5, R8, 0x1, R5 ;  /* 0x0000000108057824 */ /* 0x000fc800078e0205 */
[----:B------:R-:W-:-:S07]  /*1cae0*/  IMAD.MOV.U32 R13, RZ, RZ, R5 ;  /* 0x000000ffff0d7224 */ /* 0x000fce00078e0005 */
[----:B------:R-:W-:Y:S05]  /*1caf0*/  WARPSYNC.COLLECTIVE R15, `(.L_x_13728) ;  /* 0x000000000f087348 */ /* 0x000fea0003c00000 */
[----:B------:R0:W1:Y:S02]  /*1cb00*/  SHFL.UP P6, R14, R13, R12, R11 ;  /* 0x0400000c0d0e7389 */ /* 0x00006400000c000b */
[----:B01----:R-:W-:Y:S01]  /*1cb10*/  ENDCOLLECTIVE ;  /* 0x000000000000791b */ /* 0x003fe20003800000 */
.L_x_13728:
        /* <DEDUP_REMOVED lines=8> */
.L_x_13729:
[----:B------:R-:W-:Y:S05]  /*1cba0*/  BRA `(.L_x_13730) ;  /* 0xffffff9800d87947 */ /* 0x000fea000383ffff */
.L_x_13518:
[----:B------:R-:W-:Y:S01]  /*1cbb0*/  BSSY B0, `(.L_x_13731) ;  /* 0x0000007000007945 */ /* 0x000fe20003800000 */
[----:B------:R-:W-:Y:S01]  /*1cbc0*/  MOV R12, 0x1 ;  /* 0x00000001000c7802 */ /* 0x000fe20000000f00 */
[----:B------:R-:W-:Y:S02]  /*1cbd0*/  IMAD.MOV.U32 R11, RZ, RZ, RZ ;  /* 0x000000ffff0b7224 */ /* 0x000fe400078e00ff */
[----:B------:R-:W-:-:S07]  /*1cbe0*/  IMAD.MOV.U32 R15, RZ, RZ, -0x1 ;  /* 0xffffffffff0f7424 */ /* 0x000fce00078e00ff */
[----:B------:R-:W-:Y:S05]  /*1cbf0*/  WARPSYNC.COLLECTIVE R15, `(.L_x_13732) ;  /* 0x000000000f087348 */ /* 0x000fea0003c00000 */
[----:B------:R0:W1:Y:S02]  /*1cc00*/  SHFL.UP P6, R14, R13, R12, R11 ;  /* 0x0400000c0d0e7389 */ /* 0x00006400000c000b */
[----:B01----:R-:W-:Y:S01]  /*1cc10*/  ENDCOLLECTIVE ;  /* 0x000000000000791b */ /* 0x003fe20003800000 */
.L_x_13732:
[----:B------:R-:W-:Y:S05]  /*1cc20*/  BSYNC B0 ;  /* 0x0000000000007941 */ /* 0x000fea0003800000 */
.L_x_13731:
        /* <DEDUP_REMOVED lines=8> */
.L_x_13733:
[----:B------:R-:W-:Y:S02]  /*1ccb0*/  MOV R12, 0x4 ;  /* 0x00000004000c7802 */ /* 0x000fe40000000f00 */
[----:B------:R-:W-:-:S05]  /*1ccc0*/  SEL R2, R14, RZ, P2 ;  /* 0x000000ff0e027207 */ /* 0x000fca0001000000 */
[----:B------:R-:W-:-:S04]  /*1ccd0*/  IMAD.IADD R2, R13, 0x1, R2 ;  /* 0x000000010d027824 */ /* 0x000fc800078e0202 */
[----:B------:R-:W-:-:S07]  /*1cce0*/  IMAD.MOV.U32 R13, RZ, RZ, R2 ;  /* 0x000000ffff0d7224 */ /* 0x000fce00078e0002 */
[----:B------:R-:W-:Y:S05]  /*1ccf0*/  WARPSYNC.COLLECTIVE R15, `(.L_x_13734) ;  /* 0x000000000f087348 */ /* 0x000fea0003c00000 */
[----:B------:R0:W1:Y:S02]  /*1cd00*/  SHFL.UP P6, R14, R13, R12, R11 ;  /* 0x0400000c0d0e7389 */ /* 0x00006400000c000b */
[----:B01----:R-:W-:Y:S01]  /*1cd10*/  ENDCOLLECTIVE ;  /* 0x000000000000791b */ /* 0x003fe20003800000 */
.L_x_13734:
[----:B------:R-:W-:Y:S02]  /*1cd20*/  MOV R12, 0x8 ;  /* 0x00000008000c7802 */ /* 0x000fe40000000f00 */
[----:B------:R-:W-:-:S05]  /*1cd30*/  SEL R3, R14, RZ, P3 ;  /* 0x000000ff0e037207 */ /* 0x000fca0001800000 */
[----:B------:R-:W-:-:S04]  /*1cd40*/  IMAD.IADD R3, R2, 0x1, R3 ;  /* 0x0000000102037824 */ /* 0x000fc800078e0203 */
[----:B------:R-:W-:-:S07]  /*1cd50*/  IMAD.MOV.U32 R13, RZ, RZ, R3 ;  /* 0x000000ffff0d7224 */ /* 0x000fce00078e0003 */
[----:B------:R-:W-:Y:S05]  /*1cd60*/  WARPSYNC.COLLECTIVE R15, `(.L_x_13735) ;  /* 0x000000000f087348 */ /* 0x000fea0003c00000 */
[----:B------:R0:W1:Y:S02]  /*1cd70*/  SHFL.UP P6, R14, R13, R12, R11 ;  /* 0x0400000c0d0e7389 */ /* 0x00006400000c000b */
[----:B01----:R-:W-:Y:S01]  /*1cd80*/  ENDCOLLECTIVE ;  /* 0x000000000000791b */ /* 0x003fe20003800000 */
.L_x_13735:
[----:B------:R-:W-:Y:S02]  /*1cd90*/  MOV R12, 0x10 ;  /* 0x00000010000c7802 */ /* 0x000fe40000000f00 */
[----:B------:R-:W-:-:S05]  /*1cda0*/  SEL R14, R14, RZ, P4 ;  /* 0x000000ff0e0e7207 */ /* 0x000fca0002000000 */
[----:B------:R-:W-:-:S04]  /*1cdb0*/  IMAD.IADD R5, R3, 0x1, R14 ;  /* 0x0000000103057824 */ /* 0x000fc800078e020e */
[----:B------:R-:W-:-:S07]  /*1cdc0*/  IMAD.MOV.U32 R13, RZ, RZ, R5 ;  /* 0x000000ffff0d7224 */ /* 0x000fce00078e0005 */
[----:B------:R-:W-:Y:S05]  /*1cdd0*/  WARPSYNC.COLLECTIVE R15, `(.L_x_13736) ;  /* 0x000000000f087348 */ /* 0x000fea0003c00000 */
[----:B------:R0:W1:Y:S02]  /*1cde0*/  SHFL.UP P6, R14, R13, R12, R11 ;  /* 0x0400000c0d0e7389 */ /* 0x00006400000c000b */
[----:B01----:R-:W-:Y:S01]  /*1cdf0*/  ENDCOLLECTIVE ;  /* 0x000000000000791b */ /* 0x003fe20003800000 */
.L_x_13736:
        /* <DEDUP_REMOVED lines=8> */
.L_x_13737:
[----:B------:R-:W-:Y:S05]  /*1ce80*/  BRA `(.L_x_13738) ;  /* 0xffffff9800c47947 */ /* 0x000fea000383ffff */
.L_x_13520:
[----:B------:R-:W-:Y:S01]  /*1ce90*/  BSSY B0, `(.L_x_13739) ;  /* 0x0000006000007945 */ /* 0x000fe20003800000 */
[----:B------:R-:W-:Y:S01]  /*1cea0*/  PLOP3.LUT P6, PT, P6, PT, PT, 0x8, 0x0 ;  /* 0x000000000000781c */ /* 0x000fe200037ce170 */
[----:B------:R-:W-:-:S12]  /*1ceb0*/  IMAD.MOV.U32 R15, RZ, RZ, -0x1 ;  /* 0xffffffffff0f7424 */ /* 0x000fd800078e00ff */
[----:B0-----:R-:W-:Y:S05]  /*1cec0*/  WARPSYNC.COLLECTIVE R15, `(.L_x_13740) ;  /* 0x000000000f087348 */ /* 0x001fea0003c00000 */
[----:B------:R-:W-:Y:S01]  /*1ced0*/  VOTE.ANY R14, PT, P6 ;  /* 0x00000000000e7806 */ /* 0x000fe200030e0100 */
[----:B0-----:R-:W-:Y:S06]  /*1cee0*/  ENDCOLLECTIVE ;  /* 0x000000000000791b */ /* 0x001fec0003800000 */
.L_x_13740:
[----:B------:R-:W-:Y:S05]  /*1cef0*/  BSYNC B0 ;  /* 0x0000000000007941 */ /* 0x000fea0003800000 */
.L_x_13739:
        /* <DEDUP_REMOVED lines=9> */
.L_x_13741:
[----:B------:R-:W-:Y:S01]  /*1cf90*/  MOV R13, R4 ;  /* 0x00000004000d7202 */ /* 0x000fe20000000f00 */
[----:B------:R-:W-:-:S07]  /*1cfa0*/  IMAD.MOV.U32 R7, RZ, RZ, R14 ;  /* 0x000000ffff077224 */ /* 0x000fce00078e000e */
[----:B------:R-:W-:Y:S05]  /*1cfb0*/  WARPSYNC.COLLECTIVE R15, `(.L_x_13742) ;  /* 0x000000000f087348 */ /* 0x000fea0003c00000 */
[----:B------:R0:W1:Y:S02]  /*1cfc0*/  SHFL.IDX P6, R14, R13, R12, R11 ;  /* 0x0000000c0d0e7389 */ /* 0x00006400000c000b */
[----:B01----:R-:W-:Y:S01]  /*1cfd0*/  ENDCOLLECTIVE ;  /* 0x000000000000791b */ /* 0x003fe20003800000 */
.L_x_13742:
[----:B------:R-:W-:Y:S01]  /*1cfe0*/  IMAD.MOV.U32 R4, RZ, RZ, R14 ;  /* 0x000000ffff047224 */ /* 0x000fe200078e000e */
[----:B------:R-:W-:Y:S06]  /*1cff0*/  BRA `(.L_x_13743) ;  /* 0xffffff9800a47947 */ /* 0x000fec000383ffff */
.L_x_13522:
[----:B------:R-:W-:Y:S01]  /*1d000*/  BSSY B0, `(.L_x_13744) ;  /* 0x0000007000007945 */ /* 0x000fe20003800000 */
[----:B------:R-:W-:Y:S01]  /*1d010*/  IMAD.MOV.U32 R13, RZ, RZ, R3 ;  /* 0x000000ffff0d7224 */ /* 0x000fe200078e0003 */
[----:B------:R-:W-:Y:S01]  /*1d020*/  MOV R11, 0x1f ;  /* 0x0000001f000b7802 */ /* 0x000fe20000000f00 */
[----:B------:R-:W-:-:S07]  /*1d030*/  IMAD.MOV.U32 R15, RZ, RZ, -0x1 ;  /* 0xffffffffff0f7424 */ /* 0x000fce00078e00ff */
[----:B0123--:R-:W-:Y:S05]  /*1d040*/  WARPSYNC.COLLECTIVE R15, `(.L_x_13745) ;  /* 0x000000000f087348 */ /* 0x00ffea0003c00000 */
[----:B------:R4:W0:Y:S02]  /*1d050*/  SHFL.IDX P6, R14, R13, R12, R11 ;  /* 0x0000000c0d0e7389 */ /* 0x00082400000c000b */
[----:B01234-:R-:W-:Y:S01]  /*1d060*/  ENDCOLLECTIVE ;  /* 0x000000000000791b */ /* 0x01ffe20003800000 */
.L_x_13745:
[----:B------:R-:W-:Y:S05]  /*1d070*/  BSYNC B0 ;  /* 0x0000000000007941 */ /* 0x000fea0003800000 */
.L_x_13744:
[----:B------:R-:W-:Y:S01]  /*1d080*/  IMAD.MOV.U32 R24, RZ, RZ, R14 ;  /* 0x000000ffff187224 */ /* 0x000fe200078e000e */
[----:B------:R-:W-:Y:S06]  /*1d090*/  BRA `(.L_x_13521) ;  /* 0xffffff9800947947 */ /* 0x000fec000383ffff */
.L_x_13526:
[----:B0-----:R0:W1:Y:S02]  /*1d0a0*/  SYNCS.PHASECHK.TRANS64.TRYWAIT P0, [R5+URZ+0x16820], R0 ;  /* 0x01682000050075a7 */ /* 0x001064000800017f */
[----:B-1----:R-:W-:Y:S05]  /*1d0b0*/  @!P0 NANOSLEEP.SYNCS 0x989680 ;  /* 0x009896800000895d */ /* 0x002fea0003900000 */
[----:B------:R-:W1:Y:S02]  /*1d0c0*/  @!P0 SYNCS.PHASECHK.TRANS64 P0, [R5+URZ+0x16820], R0 ;  /* 0x01682000050085a7 */ /* 0x000e64000800007f */
[----:B-1----:R-:W-:Y:S05]  /*1d0d0*/  @!P0 BRA `(.L_x_13526) ;  /* 0xfffffffc00f08947 */ /* 0x002fea000383ffff */
[----:B------:R-:W-:Y:S05]  /*1d0e0*/  BRA `(.L_x_13746) ;  /* 0xffffff9c00ec7947 */ /* 0x000fea000383ffff */
.L_x_13527:
        /* <DEDUP_REMOVED lines=8> */
[----:B0-2-4-:R-:W-:Y:S05]  /*1d170*/  WARPSYNC.COLLECTIVE R15, `(.L_x_13748) ;  /* 0x000000000f087348 */ /* 0x015fea0003c00000 */
[----:B------:R1:W3:Y:S02]  /*1d180*/  SHFL.IDX P6, R14, R13, R12, R11 ;  /* 0x0000000c0d0e7389 */ /* 0x0002e400000c000b */
[----:B01234-:R-:W-:Y:S01]  /*1d190*/  ENDCOLLECTIVE ;  /* 0x000000000000791b */ /* 0x01ffe20003800000 */
.L_x_13748:
[----:B------:R-:W-:Y:S05]  /*1d1a0*/  BSYNC B0 ;  /* 0x0000000000007941 */ /* 0x000fea0003800000 */
.L_x_13747:
[----:B------:R-:W-:Y:S05]  /*1d1b0*/  BRA `(.L_x_13749) ;  /* 0xffffff9c00d47947 */ /* 0x000fea000383ffff */
.L_x_13528:
[----:B------:R-:W-:Y:S01]  /*1d1c0*/  BSSY B0, `(.L_x_13750) ;  /* 0x0000006000007945 */ /* 0x000fe20003800000 */
[----:B------:R-:W-:-:S07]  /*1d1d0*/  IMAD.MOV.U32 R15, RZ, RZ, -0x1 ;  /* 0xffffffffff0f7424 */ /* 0x000fce00078e00ff */
[----:B0-2-4-:R-:W-:Y:S05]  /*1d1e0*/  WARPSYNC.COLLECTIVE R15, `(.L_x_13751) ;  /* 0x000000000f0c7348 */ /* 0x015fea0003c00000 */
[----:B------:R-:W-:Y:S02]  /*1d1f0*/  ELECT P6, UR62, PT ;  /* 0x00000000003e782f */ /* 0x000fe400038c0000 */
[----:B------:R-:W-:Y:S01]  /*1d200*/  MOV R14, UR62 ;  /* 0x0000003e000e7c02 */ /* 0x000fe20008000f00 */
[----:B0-2-4-:R-:W-:Y:S10]  /*1d210*/  ENDCOLLECTIVE ;  /* 0x000000000000791b */ /* 0x015ff40003800000 */
.L_x_13751:
[----:B------:R-:W-:Y:S05]  /*1d220*/  BSYNC B0 ;  /* 0x0000000000007941 */ /* 0x000fea0003800000 */
.L_x_13750:
[----:B------:R-:W-:Y:S05]  /*1d230*/  BRA `(.L_x_13752) ;  /* 0xffffff9c00c87947 */ /* 0x000fea000383ffff */
.L_x_13530:
[----:B0-----:R0:W1:Y:S02]  /*1d240*/  SYNCS.PHASECHK.TRANS64.TRYWAIT P1, [R3+URZ+0x16840], R2 ;  /* 0x01684002030075a7 */ /* 0x001064000802017f */
[----:B-1----:R-:W-:Y:S05]  /*1d250*/  @!P1 NANOSLEEP.SYNCS 0x989680 ;  /* 0x009896800000995d */ /* 0x002fea0003900000 */
[----:B------:R-:W1:Y:S02]  /*1d260*/  @!P1 SYNCS.PHASECHK.TRANS64 P1, [R3+URZ+0x16840], R2 ;  /* 0x01684002030095a7 */ /* 0x000e64000802007f */
[----:B-1----:R-:W-:Y:S05]  /*1d270*/  @!P1 BRA `(.L_x_13530) ;  /* 0xfffffffc00f09947 */ /* 0x002fea000383ffff */
[----:B------:R-:W-:Y:S05]  /*1d280*/  BRA `(.L_x_13753) ;  /* 0xffffff9c00e87947 */ /* 0x000fea000383ffff */
.L_x_13532:
[----:B-1----:R1:W3:Y:S02]  /*1d290*/  SYNCS.PHASECHK.TRANS64.TRYWAIT P1, [R5+URZ+0x16840], R0 ;  /* 0x01684000050075a7 */ /* 0x0022e4000802017f */
[----:B---3--:R-:W-:Y:S05]  /*1d2a0*/  @!P1 NANOSLEEP.SYNCS 0x989680 ;  /* 0x009896800000995d */ /* 0x008fea0003900000 */
[----:B------:R-:W3:Y:S02]  /*1d2b0*/  @!P1 SYNCS.PHASECHK.TRANS64 P1, [R5+URZ+0x16840], R0 ;  /* 0x01684000050095a7 */ /* 0x000ee4000802007f */
[----:B---3--:R-:W-:Y:S05]  /*1d2c0*/  @!P1 BRA `(.L_x_13532) ;  /* 0xfffffffc00f09947 */ /* 0x008fea000383ffff */
[----:B------:R-:W-:Y:S05]  /*1d2d0*/  BRA `(.L_x_13754) ;  /* 0xffffff9c00f47947 */ /* 0x000fea000383ffff */
.L_x_13534:
[----:B---3--:R3:W0:Y:S02]  /*1d2e0*/  SYNCS.PHASECHK.TRANS64.TRYWAIT P1, [R3+URZ+0x16860], R2 ;  /* 0x01686002030075a7 */ /* 0x008624000802017f */
[----:B0-----:R-:W-:Y:S05]  /*1d2f0*/  @!P1 NANOSLEEP.SYNCS 0x989680 ;  /* 0x009896800000995d */ /* 0x001fea0003900000 */
[----:B------:R-:W0:Y:S02]  /*1d300*/  @!P1 SYNCS.PHASECHK.TRANS64 P1, [R3+URZ+0x16860], R2 ;  /* 0x01686002030095a7 */ /* 0x000e24000802007f */
[----:B0-----:R-:W-:Y:S05]  /*1d310*/  @!P1 BRA `(.L_x_13534) ;  /* 0xfffffffc00f09947 */ /* 0x001fea000383ffff */
[----:B------:R-:W-:Y:S05]  /*1d320*/  BRA `(.L_x_13755) ;  /* 0xffffff9c00f07947 */ /* 0x000fea000383ffff */
.L_x_13756:
        /* <DEDUP_REMOVED lines=13> */
.L_x_16008:


//--------------------- .text._ZN7cutlass13device_kernelIN5flash11enable_sm90INS1_16FlashAttnFwdSm90INS1_25CollectiveMainloopFwdSm90ILi2EN4cute5tupleIJNS5_1CILi1EEES8_S8_EEENS6_IJNS7_ILi192EEENS7_ILi128EEENS7_ILi64EEEEEELi64ENS_6half_tEfNS_4arch4Sm90ELb0ELb1ELb1ELb0ELb1ELb0ELb0ELb1ELb1ELb1ELb1ELb0EEENS1_21CollectiveEpilogueFwdINS6_IJSA_SC_SB_EEES9_SE_SG_Li384ELb0ELb1ELb1ELb0EEENS1_19SingleTileSchedulerILb0ELb1ELb1ELi192EEEEEEEEEvNT_6ParamsE --------------------------
	.section	.text._ZN7cutlass13device_kernelIN5flash11enable_sm90INS1_16FlashAttnFwdSm90INS1_25CollectiveMainloopFwdSm90ILi2EN4cute5tupleIJNS5_1CILi1EEES8_S8_EEENS6_IJNS7_ILi192EEENS7_ILi128EEENS7_ILi64EEEEEELi64ENS_6half_tEfNS_4arch4Sm90ELb0ELb1ELb1ELb0ELb1ELb0ELb0ELb1ELb1ELb1ELb1ELb0EEENS1_21CollectiveEpilogueFwdINS6_IJSA_SC_SB_EEES9_SE_SG_Li384ELb0ELb1ELb1ELb0EEENS1_19SingleTileSchedulerILb0ELb1ELb1ELi192EEEEEEEEEvNT_6ParamsE,"ax",@progbits
	.align	128
.text._ZN7cutlass13device_kernelIN5flash11enable_sm90INS1_16FlashAttnFwdSm90INS1_25CollectiveMainloopFwdSm90ILi2EN4cute5tupleIJNS5_1CILi1EEES8_S8_EEENS6_IJNS7_ILi192EEENS7_ILi128EEENS7_ILi64EEEEEELi64ENS_6half_tEfNS_4arch4Sm90ELb0ELb1ELb1ELb0ELb1ELb0ELb0ELb1ELb1ELb1ELb1ELb0EEENS1_21CollectiveEpilogueFwdINS6_IJSA_SC_SB_EEES9_SE_SG_Li384ELb0ELb1ELb1ELb0EEENS1_19SingleTileSchedulerILb0ELb1ELb1ELi192EEEEEEEEEvNT_6ParamsE:
        .type           _ZN7cutlass13device_kernelIN5flash11enable_sm90INS1_16FlashAttnFwdSm90INS1_25CollectiveMainloopFwdSm90ILi2EN4cute5tupleIJNS5_1CILi1EEES8_S8_EEENS6_IJNS7_ILi192EEENS7_ILi128EEENS7_ILi64EEEEEELi64ENS_6half_tEfNS_4arch4Sm90ELb0ELb1ELb1ELb0ELb1ELb0ELb0ELb1ELb1ELb1ELb1ELb0EEENS1_21CollectiveEpilogueFwdINS6_IJSA_SC_SB_EEES9_SE_SG_Li384ELb0ELb1ELb1ELb0EEENS1_19SingleTileSchedulerILb0ELb1ELb1ELi192EEEEEEEEEvNT_6ParamsE,@function
        .size           _ZN7cutlass13device_kernelIN5flash11enable_sm90INS1_16FlashAttnFwdSm90INS1_25CollectiveMainloopFwdSm90ILi2EN4cute5tupleIJNS5_1CILi1EEES8_S8_EEENS6_IJNS7_ILi192EEENS7_ILi128EEENS7_ILi64EEEEEELi64ENS_6half_tEfNS_4arch4Sm90ELb0ELb1ELb1ELb0ELb1ELb0ELb0ELb1ELb1ELb1ELb1ELb0EEENS1_21CollectiveEpilogueFwdINS6_IJSA_SC_SB_EEES9_SE_SG_Li384ELb0ELb1ELb1ELb0EEENS1_19SingleTileSchedulerILb0ELb1ELb1ELi192EEEEEEEEEvNT_6ParamsE,(.L_x_16009 - _ZN7cutlass13device_kernelIN5flash11enable_sm90INS1_16FlashAttnFwdSm90INS1_25CollectiveMainloopFwdSm90ILi2EN4cute5tupleIJNS5_1CILi1EEES8_S8_EEENS6_IJNS7_ILi192EEENS7_ILi128EEENS7_ILi64EEEEEELi64ENS_6half_tEfNS_4arch4Sm90ELb0ELb1ELb1ELb0ELb1ELb0ELb0ELb1ELb1ELb1ELb1ELb0EEENS1_21CollectiveEpilogueFwdINS6_IJSA_SC_SB_EEES9_SE_SG_Li384ELb0ELb1ELb1ELb0EEENS1_19SingleTileSchedulerILb0ELb1ELb1ELi192EEEEEEEEEvNT_6ParamsE)
        .other          _ZN7cutlass13device_kernelIN5flash11enable_sm90INS1_16FlashAttnFwdSm90INS1_25CollectiveMainloopFwdSm90ILi2EN4cute5tupleIJNS5_1CILi1EEES8_S8_EEENS6_IJNS7_ILi192EEENS7_ILi128EEENS7_ILi64EEEEEELi64ENS_6half_tEfNS_4arch4Sm90ELb0ELb1ELb1ELb0ELb1ELb0ELb0ELb1ELb1ELb1ELb1ELb0EEENS1_21CollectiveEpilogueFwdINS6_IJSA_SC_SB_EEES9_SE_SG_Li384ELb0ELb1ELb1ELb0EEENS1_19SingleTileSchedulerILb0ELb1ELb1ELi192EEEEEEEEEvNT_6ParamsE,@"STO_CUDA_ENTRY STV_DEFAULT"
_ZN7cutlass13device_kernelIN5flash11enable_sm90INS1_16FlashAttnFwdSm90INS1_25CollectiveMainloopFwdSm90ILi2EN4cute5tupleIJNS5_1CILi1EEES8_S8_EEENS6_IJNS7_ILi192EEENS7_ILi128EEENS7_ILi64EEEEEELi64ENS_6half_tEfNS_4arch4Sm90ELb0ELb1ELb1ELb0ELb1ELb0ELb0ELb1ELb1ELb1ELb1ELb0EEENS1_21CollectiveEpilogueFwdINS6_IJSA_SC_SB_EEES9_SE_SG_Li384ELb0ELb1ELb1ELb0EEENS1_19SingleTileSchedulerILb0ELb1ELb1ELi192EEEEEEEEEvNT_6ParamsE:
        /* <DEDUP_REMOVED lines=45> */
.L_x_13757:
        /* <DEDUP_REMOVED lines=22> */
.L_x_13758:
        /* <DEDUP_REMOVED lines=18> */
.L_x_13759:
        /* <DEDUP_REMOVED lines=22> */
.L_x_13760:
        /* <DEDUP_REMOVED lines=23> */
.L_x_13761:
        /* <DEDUP_REMOVED lines=9> */
.L_x_13764:
        /* <DEDUP_REMOVED lines=61> */
.L_x_13767:
[----:B------:R-:W-:-:S11]  /*0c80*/  UISETP.NE.AND UP0, UPT, UR5, 0x1, UPT ;  /* 0x000000010500788c */ /* 0x000fd6000bf05270 */
[----:B------:R-:W-:Y:S02]  /*0c90*/  @UP0 ULDC.64 UR10, c[0x0][0x9e8] ;  /* 0x00027a00000a0ab9 */ /* 0x000fe40000000a00 */
[----:B------:R-:W-:-:S04]  /*0ca0*/  UIMAD.WIDE.U32 UR8, UR4, UR10, URZ ;  /* 0x0000000a040872a5 */ /* 0x000fc8000f8e003f */
[----:B------:R-:W-:-:S12]  /*0cb0*/  @UP0 USHF.R.U32.HI UR4, URZ, UR11, UR9 ;  /* 0x0000000b3f040299 */ /* 0x000fd80008011609 */
.L_x_13768:
[----:B------:R-:W-:-:S06]  /*0cc0*/  UIMAD UR4, UR4, UR5, UR5 ;  /* 0x00000005040472a4 */ /* 0x000fcc000f8e0205 */
[----:B------:R-:W-:-:S07]  /*0cd0*/  VIMNMX R0, R0, UR4, PT ;  /* 0x0000000400007c48 */ /* 0x000fce000bfe0100 */
.L_x_13766:
        /* <DEDUP_REMOVED lines=33> */
.L_x_13770:
[----:B------:R-:W-:-:S11]  /*0ef0*/  UISETP.NE.AND UP0, UPT, UR5, 0x1, UPT ;  /* 0x000000010500788c */ /* 0x000fd6000bf05270 */
[----:B------:R-:W-:Y:S02]  /*0f00*/  @UP0 ULDC.64 UR10, c[0x0][0x9e8] ;  /* 0x00027a00000a0ab9 */ /* 0x000fe40000000a00 */
[----:B------:R-:W-:-:S04]  /*0f10*/  UIMAD.WIDE.U32 UR8, UR4, UR10, URZ ;  /* 0x0000000a040872a5 */ /* 0x000fc8000f8e003f */
[----:B------:R-:W-:-:S12]  /*0f20*/  @UP0 USHF.R.U32.HI UR4, URZ, UR11, UR9 ;  /* 0x0000000b3f040299 */ /* 0x000fd80008011609 */
.L_x_13771:
[----:B------:R-:W-:-:S04]  /*0f30*/  UIMAD UR4, UR4, UR5, URZ ;  /* 0x00000005040472a4 */ /* 0x000fc8000f8e023f */
[----:B------:R-:W-:-:S04]  /*0f40*/  UISETP.LT.AND UP0, UPT, UR7, UR4, UPT ;  /* 0x000000040700728c */ /* 0x000fc8000bf01270 */
[----:B------:R-:W-:-:S12]  /*0f50*/  USEL UR7, UR7, UR4, !UP0 ;  /* 0x0000000407077287 */ /* 0x000fd8000c000000 */
.L_x_13769:
        /* <DEDUP_REMOVED lines=47> */
.L_x_13772:
        /* <DEDUP_REMOVED lines=8> */
[----:B------:R-:W-:-:S02]  /*12d0*/  CS2R R114, SRZ ;  /* 0x0000000000727805 */ /* 0x000fc4000001ff00 */
        /* <DEDUP_REMOVED lines=49> */
.L_x_13774:
[----:B------:R-:W-:-:S04]  /*15f0*/  SHF.L.U32 R0, RZ, 0x1f, RZ ;  /* 0x0000001fff007819 */ /* 0x000fc800000006ff */
[----:B------:R-:W0:Y:S02]  /*1600*/  SYNCS.PHASECHK.TRANS64.TRYWAIT P0, [UR43+0x16800], R0 ;  /* 0x01680000ff0075a7 */ /* 0x000e24000800016b */
[----:B0-----:R-:W-:Y:S05]  /*1610*/  @!P0 BRA `(.L_x_13775) ;  /* 0x0000012800d48947 */ /* 0x001fea0003800000 */
.L_x_13906:
[----:B------:R-:W-:-:S06]  /*1620*/  ULOP3.LUT UR4, UR38, 0x1, URZ, 0xfc, !UPT ;  /* 0x0000000126047892 */ /* 0x000fcc000f8efc3f */
[----:B------:R-:W-:-:S05]  /*1630*/  IMAD.U32 R2, RZ, RZ, UR4 ;  /* 0x00000004ff027e24 */ /* 0x000fca000f8e00ff */
[----:B------:R-:W-:-:S13]  /*1640*/  ISETP.NE.AND P0, PT, R2, 0x3, PT ;  /* 0x000000030200780c */ /* 0x000fda0003f05270 */
[----:B------:R-:W-:Y:S05]  /*1650*/  @!P0 BRA `(.L_x_13776) ;  /* 0x0000000000048947 */ /* 0x000fea0003800000 */
[----:B------:R-:W-:Y:S01]  /*1660*/  BPT.TRAP 0x1 ;  /* 0x000000040000795c */ /* 0x000fe20000300000 */
.L_x_13776:
[----:B------:R1:W2:Y:S01]  /*1670*/  SYNCS.PHASECHK.TRANS64.TRYWAIT P1, [UR43+0x16830], R0 ;  /* 0x01683000ff0075a7 */ /* 0x0002a2000802016b */
[----:B------:R-:W-:Y:S05]  /*1680*/  @!P0 BRA `(.L_x_13777) ;  /* 0x0000000000048947 */ /* 0x000fea0003800000 */
[----:B------:R-:W-:Y:S01]  /*1690*/  BPT.TRAP 0x1 ;  /* 0x000000040000795c */ /* 0x000fe20000300000 */
.L_x_13777:
[----:B------:R-:W-:-:S05]  /*16a0*/  IMAD.U32 R4, RZ, RZ, UR46 ;  /* 0x0000002eff047e24 */ /* 0x000fca000f8e00ff */
[----:B------:R-:W-:Y:S01]  /*16b0*/  LOP3.LUT R4, R4, 0x10000, RZ, 0xfc, !PT ;  /* 0x0001000004047812 */ /* 0x000fe200078efcff */
[----:B--2---:R-:W-:Y:S06]  /*16c0*/  @P1 BRA `(.L_x_13778) ;  /* 0x0000000000081947 */ /* 0x004fec0003800000 */
[----:B------:R-:W2:Y:S02]  /*16d0*/  SYNCS.PHASECHK.TRANS64.TRYWAIT P1, [UR43+0x16830], R0 ;  /* 0x01683000ff0075a7 */ /* 0x000ea4000802016b */
[----:B--2---:R-:W-:Y:S05]  /*16e0*/  @!P1 BRA `(.L_x_13779) ;  /* 0x0000012800b89947 */ /* 0x004fea0003800000 */
.L_x_13778:
        /* <DEDUP_REMOVED lines=38> */
.L_x_13780:
[----:B------:R-:W-:Y:S01]  /*1950*/  ULDC UR7, c[0x0][0x9d8] ;  /* 0x0002760000077ab9 */ /* 0x000fe20000000800 */
[----:B------:R-:W-:Y:S01]  /*1960*/  LEA.HI R89, R89, R18, RZ, 0x2 ;  /* 0x0000001259597211 */ /* 0x000fe200078f10ff */
[----:B0-----:R-:W-:Y:S01]  /*1970*/  FMUL.FTZ R3, R27, UR7 ;  /* 0x000000071b037c20 */ /* 0x001fe20008410000 */
[----:B------:R-:W-:Y:S01]  /*1980*/  LOP3.LUT R27, R90, 0xffffff80, RZ, 0xc0, !PT ;  /* 0xffffff805a1b7812 */ /* 0x000fe200078ec0ff */
[----:B------:R-:W-:Y:S01]  /*1990*/  FMUL.FTZ R95, R33, UR7 ;  /* 0x00000007215f7c20 */ /* 0x000fe20008410000 */
[----:B------:R-:W-:Y:S01]  /*19a0*/  LOP3.LUT R89, R89, 0xfffffffc, RZ, 0xc0, !PT ;  /* 0xfffffffc59597812 */ /* 0x000fe200078ec0ff */
[----:B------:R-:W-:Y:S01]  /*19b0*/  FMUL.FTZ R9, R31, UR7 ;  /* 0x000000071f097c20 */ /* 0x000fe20008410000 */
[----:B------:R-:W-:Y:S01]  /*19c0*/  FMUL.FTZ R94, R32, UR7 ;  /* 0x00000007205e7c20 */ /* 0x000fe20008410000 */
[----:B------:R-:W-:Y:S02]  /*19d0*/  IMAD.IADD R27, R18, 0x1, -R27 ;  /* 0x00000001121b7824 */ /* 0x000fe400078e0a1b */
[----:B------:R-:W-:Y:S01]  /*19e0*/  FMUL.FTZ R7, R24, UR7 ;  /* 0x0000000718077c20 */ /* 0x000fe20008410000 */
[----:B------:R-:W-:-:S04]  /*19f0*/  IMAD.HI R32, R88, 0x55555556, RZ ;  /* 0x5555555658207827 */ /* 0x000fc800078e02ff */
[----:B------:R-:W-:Y:S01]  /*1a00*/  FMUL.FTZ R24, R51, UR7 ;  /* 0x0000000733187c20 */ /* 0x000fe20008410000 */
[----:B------:R-:W-:Y:S01]  /*1a10*/  FMUL.FTZ R51, R53, UR7 ;  /* 0x0000000735337c20 */ /* 0x000fe20008410000 */
[----:B-1----:R-:W-:Y:S01]  /*1a20*/  SHF.R.S32.HI R0, RZ, 0x1f, R27 ;  /* 0x0000001fff007819 */ /* 0x002fe2000001141b */
[----:B------:R-:W-:Y:S01]  /*1a30*/  IMAD.IADD R89, R18, 0x1, -R89 ;  /* 0x0000000112597824 */ /* 0x000fe200078e0a59 */
[----:B------:R-:W-:Y:S01]  /*1a40*/  UISETP.NE.AND UP1, UPT, UR40, URZ, UPT ;  /* 0x0000003f2800728c */ /* 0x000fe2000bf25270 */
[----:B------:R-:W-:Y:S01]  /*1a50*/  FMUL.FTZ R12, R39, UR7 ;  /* 0x00000007270c7c20 */ /* 0x000fe20008410000 */
[CC--:B------:R-:W-:Y:S01]  /*1a60*/  LEA.HI R33, R0.reuse, R27.reuse, RZ, 0x2 ;  /* 0x0000001b00217211 */ /* 0x0c0fe200078f10ff */
[----:B------:R-:W-:Y:S01]  /*1a70*/  FMUL.FTZ R53, R57, UR7 ;  /* 0x0000000739357c20 */ /* 0x000fe20008410000 */
[----:B------:R-:W-:Y:S01]  /*1a80*/  LEA.HI R6, R0, R27, RZ, 0x5 ;  /* 0x0000001b00067211 */ /* 0x000fe200078f28ff */
[----:B------:R-:W-:Y:S01]  /*1a90*/  FMUL.FTZ R57, R65, UR7 ;  /* 0x0000000741397c20 */ /* 0x000fe20008410000 */
[--C-:B------:R-:W-:Y:S01]  /*1aa0*/  SHF.R.S32.HI R0, RZ, 0x2, R33.reuse ;  /* 0x00000002ff007819 */ /* 0x100fe20000011421 */
[----:B------:R-:W-:Y:S01]  /*1ab0*/  FMUL.FTZ R39, R67, UR7 ;  /* 0x0000000743277c20 */ /* 0x000fe20008410000 */
[----:B------:R-:W-:Y:S01]  /*1ac0*/  SHF.R.S32.HI R31, RZ, 0x1f, R33 ;  /* 0x0000001fff1f7819 */ /* 0x000fe20000011421 */
[----:B------:R-:W-:Y:S01]  /*1ad0*/  FMUL.FTZ R15, R42, UR7 ;  /* 0x000000072a0f7c20 */ /* 0x000fe20008410000 */
[----:B------:R-:W-:Y:S01]  /*1ae0*/  SHF.R.S32.HI R6, RZ, 0x5, R6 ;  /* 0x00000005ff067819 */ /* 0x000fe20000011406 */
[----:B------:R-:W-:Y:S01]  /*1af0*/  @UP1 ULDC UR4, c[0x0][0x44c] ;  /* 0x0001130000041ab9 */ /* 0x000fe20000000800 */
[----:B------:R-:W-:Y:S01]  /*1b00*/  LEA.HI R31, R31, R0, RZ, 0x3 ;  /* 0x000000001f1f7211 */ /* 0x000fe200078f18ff */
[----:B------:R-:W-:Y:S01]  /*1b10*/  FMUL.FTZ R42, R44, UR7 ;  /* 0x000000072c2a7c20 */ /* 0x000fe20008410000 */
[----:B------:R-:W-:Y:S01]  /*1b20*/  LEA R18, R6, UR45, 0x4 ;  /* 0x0000002d06127c11 */ /* 0x000fe2000f8e20ff */
[----:B------:R-:W-:Y:S01]  /*1b30*/  FMUL.FTZ R10, R34, UR7 ;  /* 0x00000007220a7c20 */ /* 0x000fe20008410000 */
[----:B------:R-:W-:Y:S01]  /*1b40*/  LEA.HI R67, R32, R32, RZ, 0x1 ;  /* 0x0000002020437211 */ /* 0x000fe200078f08ff */
[----:B------:R-:W-:Y:S01]  /*1b50*/  FMUL.FTZ R44, R70, UR7 ;  /* 0x00000007462c7c20 */ /* 0x000fe20008410000 */
[----:B------:R-:W-:Y:S01]  /*1b60*/  LOP3.LUT R65, R31, 0xfffffff8, RZ, 0xc0, !PT ;  /* 0xfffffff81f417812 */ /* 0x000fe200078ec0ff */
[----:B------:R-:W-:Y:S01]  /*1b70*/  @UP1 ULDC UR10, c[0x0][0x450] ;  /* 0x00011400000a1ab9 */ /* 0x000fe20000000800 */
[----:B------:R-:W-:Y:S01]  /*1b80*/  LEA.HI R6, R89, R89, RZ, 0x1 ;  /* 0x0000005959067211 */ /* 0x000fe200078f08ff */
[----:B------:R-:W-:Y:S01]  /*1b90*/  IMAD R67, R67, -0x3, R88 ;  /* 0xfffffffd43437824 */ /* 0x000fe200078e0258 */
[----:B------:R-:W-:Y:S01]  /*1ba0*/  IADD3 R18, R18, R0, -R65 ;  /* 0x0000000012127210 */ /* 0x000fe20007ffe841 */
[----:B------:R-:W-:Y:S01]  /*1bb0*/  IMAD.MOV.U32 R34, RZ, RZ, -0x80 ;  /* 0xffffff80ff227424 */ /* 0x000fe200078e00ff */
[----:B------:R-:W-:Y:S01]  /*1bc0*/  LOP3.LUT R6, R6, 0x1ffffffe, RZ, 0xc0, !PT ;  /* 0x1ffffffe06067812 */ /* 0x000fe200078ec0ff */
[----:B------:R-:W-:Y:S01]  /*1bd0*/  FMUL.FTZ R91, R25, UR7 ;  /* 0x00000007195b7c20 */ /* 0x000fe20008410000 */
[----:B------:R-:W-:Y:S01]  /*1be0*/  PLOP3.LUT P1, PT, PT, PT, UP1, 0x80, 0x0 ;  /* 0x000000000000781c */ /* 0x000fe20003f2f018 */
[----:B------:R-:W-:Y:S01]  /*1bf0*/  IMAD R67, R67, 0x40, R18 ;  /* 0x0000004043437824 */ /* 0x000fe200078e0212 */
[----:B------:R-:W-:Y:S01]  /*1c00*/  PLOP3.LUT P2, PT, PT, PT, UP1, 0x80, 0x0 ;  /* 0x000000000000781c */ /* 0x000fe20003f4f018 */
[----:B------:R-:W-:Y:S01]  /*1c10*/  IMAD.IADD R6, R89, 0x1, -R6 ;  /* 0x0000000159067824 */ /* 0x000fe200078e0a06 */
[----:B------:R-:W-:Y:S01]  /*1c20*/  LOP3.LUT R0, R33, 0x7ffffffc, RZ, 0xc0, !PT ;  /* 0x7ffffffc21007812 */ /* 0x000fe200078ec0ff */
[----:B------:R-:W-:-:S02]  /*1c30*/  IMAD R99, R19, R34, 0x80 ;  /* 0x0000008013637424 */ /* 0x000fc400078e0222 */
[----:B------:R-:W-:Y:S01]  /*1c40*/  FMUL.FTZ R25, R50, UR7 ;  /* 0x0000000732197c20 */ /* 0x000fe20008410000 */
[----:B------:R-:W-:Y:S01]  /*1c50*/  IMAD R6, R6, 0x8, R67 ;  /* 0x0000000806067824 */ /* 0x000fe200078e0243 */
[----:B------:R-:W-:Y:S01]  /*1c60*/  UISETP.NE.AND UP0, UPT, UR44, URZ, UPT ;  /* 0x0000003f2c00728c */ /* 0x000fe2000bf05270 */
[----:B------:R-:W-:Y:S02]  /*1c70*/  IMAD.IADD R0, R27, 0x1, -R0 ;  /* 0x000000011b007824 */ /* 0x000fe400078e0a00 */
[----:B------:R-:W-:Y:S01]  /*1c80*/  FMUL.FTZ R2, R26, UR7 ;  /* 0x000000071a027c20 */ /* 0x000fe20008410000 */
[----:B------:R-:W-:Y:S02]  /*1c90*/  IMAD.MOV.U32 R70, RZ, RZ, R6 ;  /* 0x000000ffff467224 */ /* 0x000fe400078e0006 */
[----:B------:R-:W-:Y:S01]  /*1ca0*/  FMUL.FTZ R92, R28, UR7 ;  /* 0x000000071c5c7c20 */ /* 0x000fe20008410000 */
[----:B------:R-:W-:Y:S01]  /*1cb0*/  @P1 IMAD.HI.U32 R18, R6, UR4, RZ ;  /* 0x0000000406121c27 */ /* 0x000fe2000f8e00ff */
[----:B------:R-:W-:-:S03]  /*1cc0*/  UIADD3 UR4, UR43, 0x16840, URZ ;  /* 0x000168402b047890 */ /* 0x000fc6000fffe03f */
[----:B------:R-:W-:Y:S01]  /*1cd0*/  FMUL.FTZ R11, R35, UR7 ;  /* 0x00000007230b7c20 */ /* 0x000fe20008410000 */
[----:B------:R-:W-:Y:S01]  /*1ce0*/  FMUL.FTZ R50, R52, UR7 ;  /* 0x0000000734327c20 */ /* 0x000fe20008410000 */
[----:B------:R-:W-:Y:S01]  /*1cf0*/  VIADD R27, R99, 0x1 ;  /* 0x00000001631b7836 */ /* 0x000fe20000000000 */
        /* <DEDUP_REMOVED lines=47> */
[----:B------:R-:W-:Y:S01]  /*1ff0*/  ULDC UR28, c[0x0][0x2f0] ;  /* 0x0000bc00001c7ab9 */ /* 0x000fe20000000800 */
[----:B------:R-:W-:Y:S01]  /*2000*/  SYNCS.ARRIVE.TRANS64.RED.A1T0 RZ, [UR4], RZ ;  /* 0x000000ffffff79a7 */ /* 0x000fe20008100404 */
[----:B------:R-:W-:Y:S01]  /*2010*/  ULDC UR4, c[0x0][0x288] ;  /* 0x0000a20000047ab9 */ /* 0x000fe20000000800 */
[----:B------:R-:W-:Y:S01]  /*2020*/  PLOP3.LUT P1, PT, PT, PT, UP0, 0x40, 0x0 ;  /* 0x000000000000781c */ /* 0x000fe20003f2e808 */
[C---:B------:R-:W-:Y:S01]  /*2030*/  IMAD R18, R16.reuse, UR28, R27 ;  /* 0x0000001c10127c24 */ /* 0x040fe2000f8e021b */
[----:B------:R-:W1:Y:S01]  /*2040*/  MUFU.TANH R7, R7 ;  /* 0x0000000700077308 */ /* 0x000e620000002400 */
[----:B------:R-:W-:Y:S01]  /*2050*/  IMAD.U32 R27, RZ, RZ, UR4 ;  /* 0x00000004ff1b7e24 */ /* 0x000fe2000f8e00ff */
[----:B------:R-:W-:Y:S01]  /*2060*/  ULDC UR24, c[0x0][0x9dc] ;  /* 0x0002770000187ab9 */ /* 0x000fe20000000800 */
[----:B------:R-:W-:Y:S01]  /*2070*/  IMAD R65, R16, UR28, R99 ;  /* 0x0000001c10417c24 */ /* 0x000fe2000f8e0263 */
[----:B------:R-:W-:Y:S01]  /*2080*/  ULOP3.LUT UR24, URZ, UR24, URZ, 0x33, !UPT ;  /* 0x000000183f187292 */ /* 0x000fe2000f8e333f */
[----:B------:R-:W-:Y:S01]  /*2090*/  IMAD.IADD R18, R18, 0x1, -R27 ;  /* 0x0000000112127824 */ /* 0x000fe200078e0a1b */
[----:B------:R-:W-:Y:S01]  /*20a0*/  ULDC UR4, c[0x0][0x9e0] ;  /* 0x0002780000047ab9 */ /* 0x000fe20000000800 */
[----:B------:R-:W-:Y:S01]  /*20b0*/  IMAD R80, R0, -0x2, R65 ;  /* 0xfffffffe00507824 */ /* 0x000fe200078e0241 */
[----:B------:R-:W2:Y:S01]  /*20c0*/  MUFU.TANH R91, R91 ;  /* 0x0000005b005b7308 */ /* 0x000ea20000002400 */
[C---:B------:R-:W-:Y:S01]  /*20d0*/  VIADD R101, R18.reuse, UR4 ;  /* 0x0000000412657c36 */ /* 0x040fe20008000000 */
[----:B------:R-:W-:Y:S01]  /*20e0*/  LEA R78, R19, 0xffffff80, 0x7 ;  /* 0xffffff80134e7811 */ /* 0x000fe200078e38ff */
[----:B------:R-:W-:-:S03]  /*20f0*/  VIADD R82, R18, UR24 ;  /* 0x0000001812527c36 */ /* 0x000fc60008000000 */
[----:B0-----:R-:W-:Y:S01]  /*2100*/  VIADDMNMX R72, R67, R101, R80, PT ;  /* 0x0000006543487246 */ /* 0x001fe20003800150 */
[----:B------:R-:W-:Y:S01]  /*2110*/  IMAD.IADD R74, R82, 0x1, R67 ;  /* 0x00000001524a7824 */ /* 0x000fe200078e0243 */
        /* <DEDUP_REMOVED lines=77> */
.L_x_13783:
[----:B------:R-:W-:Y:S02]  /*25f0*/  ULDC UR7, c[0x0][0x9e4] ;  /* 0x0002790000077ab9 */ /* 0x000fe40000000800 */
[----:B------:R-:W-:-:S05]  /*2600*/  IMAD.U32 R18, RZ, RZ, UR7 ;  /* 0x00000007ff127e24 */ /* 0x000fca000f8e00ff */
[----:B------:R-:W-:-:S13]  /*2610*/  ISETP.NE.AND P1, PT, R18, 0x1, PT ;  /* 0x000000011200780c */ /* 0x000fda0003f25270 */
[----:B------:R-:W1:Y:S02]  /*2620*/  @P1 LDC.64 R66, c[0x0][0x9e8] ;  /* 0x00027a00ff421b82 */ /* 0x000e640000000a00 */
[----:B-1----:R-:W-:-:S05]  /*2630*/  @P1 IMAD.HI.U32 R66, R65, R66, RZ ;  /* 0x0000004241421227 */ /* 0x002fca00078e00ff */
[----:B------:R-:W-:-:S07]  /*2640*/  @P1 SHF.R.U32.HI R65, RZ, R67, R66 ;  /* 0x00000043ff411219 */ /* 0x000fce0000011642 */
.L_x_13784:
[----:B------:R-:W-:Y:S05]  /*2650*/  BSYNC B0 ;  /* 0x0000000000007941 */ /* 0x000fea0003800000 */
.L_x_13782:
[----:B------:R-:W-:-:S04]  /*2660*/  IMAD R65, R65, R18, -R78 ;  /* 0x0000001241417224 */ /* 0x000fc800078e0a4e */
[----:B------:R-:W-:-:S05]  /*2670*/  IMAD R65, R0, -0x2, R65 ;  /* 0xfffffffe00417824 */ /* 0x000fca00078e0241 */
[----:B------:R-:W-:Y:S02]  /*2680*/  VIADDMNMX R72, R65, R18, R72, PT ;  /* 0x0000001241487246 */ /* 0x000fe40003800148 */
[----:B------:R-:W-:-:S07]  /*2690*/  VIMNMX R74, R74, R65, !PT ;  /* 0x000000414a4a7248 */ /* 0x000fce0007fe0100 */
.L_x_13781:
        /* <DEDUP_REMOVED lines=65> */
[----:B------:R-:W-:Y:S01]  /*2ab0*/  ISETP.GT.AND P3, PT, R74, 0x30, !P4 ;  /* 0x000000304a00780c */ /* 0x000fe20006764270 */
[----:B------:R-:W0:Y:S03]  /*2ac0*/  SHFL.IDX PT, R43, R70, 0x1, 0x1c1f ;  /* 0x003c1f00462b7f89 */ /* 0x000e2600000e0000 */
        /* <DEDUP_REMOVED lines=12> */
[----:B0-----:R-:W-:-:S02]  /*2b90*/  VIADDMNMX R46, R43, R101, R80, PT ;  /* 0x000000652b2e7246 */ /* 0x001fc40003800150 */
[----:B------:R-:W-:-:S03]  /*2ba0*/  ISETP.LT.OR P3, PT, R72, 0x39, P3 ;  /* 0x000000394800780c */ /* 0x000fc60001f61670 */
[----:B------:R-:W-:Y:S02]  /*2bb0*/  @P4 LOP3.LUT R18, R18, 0x20000, RZ, 0xfc, !PT ;  /* 0x0002000012124812 */ /* 0x000fe400078efcff */
[----:B------:R-:W-:Y:S02]  /*2bc0*/  ISETP.GE.AND P4, PT, R99, 0x3a, PT ;  /* 0x0000003a6300780c */ /* 0x000fe40003f86270 */
[----:B------:R-:W-:Y:S02]  /*2bd0*/  LOP3.LUT R18, R18, 0xfffeffff, RZ, 0xc0, !PT ;  /* 0xfffeffff12127812 */ /* 0x000fe400078ec0ff */
[----:B------:R-:W-:Y:S01]  /*2be0*/  FSEL R83, R50, -INF , !P3 ;  /* 0xff80000032537808 */ /* 0x000fe20005800000 */
[----:B------:R-:W-:Y:S01]  /*2bf0*/  IMAD.IADD R50, R82, 0x1, R43 ;  /* 0x0000000152327824 */ /* 0x000fe200078e022b */
        /* <DEDUP_REMOVED lines=116> */
.L_x_13787:
[----:B------:R-:W-:Y:S02]  /*3340*/  ULDC UR7, c[0x0][0x9e4] ;  /* 0x0002790000077ab9 */ /* 0x000fe40000000800 */
[----:B------:R-:W-:-:S05]  /*3350*/  IMAD.U32 R52, RZ, RZ, UR7 ;  /* 0x00000007ff347e24 */ /* 0x000fca000f8e00ff */
[----:B------:R-:W-:-:S13]  /*3360*/  ISETP.NE.AND P6, PT, R52, 0x1, PT ;  /* 0x000000013400780c */ /* 0x000fda0003fc5270 */
[----:B------:R-:W0:Y:S02]  /*3370*/  @P6 LDC.64 R42, c[0x0][0x9e8] ;  /* 0x00027a00ff2a6b82 */ /* 0x000e240000000a00 */
[----:B0-----:R-:W-:-:S05]  /*3380*/  @P6 IMAD.HI.U32 R42, R99, R42, RZ ;  /* 0x0000002a632a6227 */ /* 0x001fca00078e00ff */
[----:B------:R-:W-:-:S07]  /*3390*/  @P6 SHF.R.U32.HI R99, RZ, R43, R42 ;  /* 0x0000002bff636219 */ /* 0x000fce000001162a */
.L_x_13788:
[----:B------:R-:W-:Y:S05]  /*33a0*/  BSYNC B0 ;  /* 0x0000000000007941 */ /* 0x000fea0003800000 */
.L_x_13786:
[----:B------:R-:W-:-:S04]  /*33b0*/  IMAD R99, R99, R52, -R78 ;  /* 0x0000003463637224 */ /* 0x000fc800078e0a4e */
[----:B------:R-:W-:-:S05]  /*33c0*/  IMAD R99, R0, -0x2, R99 ;  /* 0xfffffffe00637824 */ /* 0x000fca00078e0263 */
[----:B------:R-:W-:Y:S02]  /*33d0*/  VIADDMNMX R46, R99, R52, R46, PT ;  /* 0x00000034632e7246 */ /* 0x000fe4000380012e */
[----:B------:R-:W-:-:S07]  /*33e0*/  VIMNMX R50, R50, R99, !PT ;  /* 0x0000006332327248 */ /* 0x000fce0007fe0100 */
.L_x_13785:
[----:B------:R-:W-:Y:S01]  /*33f0*/  ISETP.GT.AND P1, PT, R50, 0x1, !P1 ;  /* 0x000000013200780c */ /* 0x000fe20004f24270 */
[----:B------:R-:W-:Y:S01]  /*3400*/  ULDC UR7, c[0x0][0x988] ;  /* 0x0002620000077ab9 */ /* 0x000fe20000000800 */
[----:B------:R-:W-:Y:S01]  /*3410*/  LOP3.LUT P6, RZ, R18, 0x4, RZ, 0xc0, !PT ;  /* 0x0000000412ff7812 */ /* 0x000fe200078cc0ff */
[----:B------:R-:W-:Y:S01]  /*3420*/  UISETP.NE.AND UP1, UPT, UR40, URZ, UPT ;  /* 0x0000003f2800728c */ /* 0x000fe2000bf25270 */
[----:B------:R-:W-:Y:S01]  /*3430*/  ISETP.LT.OR P1, PT, R46, 0x2, P1 ;  /* 0x000000022e00780c */ /* 0x000fe20000f21670 */
[----:B------:R-:W-:Y:S01]  /*3440*/  UISETP.NE.AND UP0, UPT, UR44, URZ, UPT ;  /* 0x0000003f2c00728c */ /* 0x000fe2000bf05270 */
[C---:B------:R-:W-:Y:S02]  /*3450*/  ISETP.GT.AND P2, PT, R50.reuse, 0x8, !P2 ;  /* 0x000000083200780c */ /* 0x040fe40005744270 */
        /* <DEDUP_REMOVED lines=9> */
[----:B------:R-:W-:Y:S01]  /*34f0*/  LOP3.LUT P1, RZ, R18, 0x8, RZ, 0xc0, !PT ;  /* 0x0000000812ff7812 */ /* 0x000fe2000782c0ff */
[----:B------:R-:W-:Y:S01]  /*3500*/  @UP1 USHF.R.U32.HI UR45, URZ, UR14, UR11 ;  /* 0x0000000e3f2d1299 */ /* 0x000fe2000801160b */
        /* <DEDUP_REMOVED lines=16> */
[----:B------:R-:W-:Y:S02]  /*3610*/  LOP3.LUT P2, RZ, R18, 0x40000, RZ, 0xc0, !PT ;  /* 0x0004000012ff7812 */ /* 0x000fe4000784c0ff */
[----:B------:R-:W-:Y:S02]  /*3620*/  ISETP.LT.OR P1, PT, R46, 0x19, P1 ;  /* 0x000000192e00780c */ /* 0x000fe40000f21670 */
[----:B------:R-:W-:-:S02]  /*3630*/  FMNMX.FTZ R8, R89, R8, !PT ;  /* 0x0000000859087209 */ /* 0x000fc40007810000 */
[----:B------:R-:W-:Y:S02]  /*3640*/  FSEL R13, R13, -INF , !P1 ;  /* 0xff8000000d0d7808 */ /* 0x000fe40004800000 */
[----:B------:R-:W-:Y:S02]  /*3650*/  LOP3.LUT P1, RZ, R18, 0x1000000, RZ, 0xc0, !PT ;  /* 0x0100000012ff7812 */ /* 0x000fe4000782c0ff */
[----:B------:R-:W-:Y:S02]  /*3660*/  FMNMX.FTZ R8, R81, R8, !PT ;  /* 0x0000000851087209 */ /* 0x000fe40007810000 */
[----:B------:R-:W-:Y:S02]  /*3670*/  ISETP.GT.AND P1, PT, R50, 0x19, !P1 ;  /* 0x000000193200780c */ /* 0x000fe40004f24270 */
[----:B------:R-:W-:Y:S02]  /*3680*/  LOP3.LUT P6, RZ, R18, 0x20000, RZ, 0xc0, !PT ;  /* 0x0002000012ff7812 */ /* 0x000fe400078cc0ff */
        /* <DEDUP_REMOVED lines=16> */
[----:B------:R-:W-:Y:S01]  /*3790*/  FSEL R113, R14, -INF , !P1 ;  /* 0xff8000000e717808 */ /* 0x000fe20004800000 */
[----:B------:R-:W-:Y:S01]  /*37a0*/  IMAD.U32 R14, RZ, RZ, UR7 ;  /* 0x00000007ff0e7e24 */ /* 0x000fe2000f8e00ff */
        /* <DEDUP_REMOVED lines=36> */
[----:B------:R-:W-:Y:S01]  /*39f0*/  LOP3.LUT P2, RZ, R18, 0x80, RZ, 0xc0, !PT ;  /* 0x0000008012ff7812 */ /* 0x000fe2000784c0ff */
[----:B------:R-:W0:Y:S01]  /*3a00*/  SHFL.BFLY PT, R11, R10, 0x2, 0x1f ;  /* 0x0c401f000a0b7f89 */ /* 0x000e2200000e0000 */
[----:B------:R-:W-:-:S02]  /*3a10*/  FSEL R21, R26, -INF , !P1 ;  /* 0xff8000001a157808 */ /* 0x000fc40004800000 */
[C---:B------:R-:W-:Y:S02]  /*3a20*/  LOP3.LUT P1, RZ, R18.reuse, 0x8000, RZ, 0xc0, !PT ;  /* 0x0000800012ff7812 */ /* 0x040fe4000782c0ff */
[----:B------:R-:W-:Y:S02]  /*3a30*/  LOP3.LUT P6, RZ, R18, 0x40, RZ, 0xc0, !PT ;  /* 0x0000004012ff7812 */ /* 0x000fe400078cc0ff */
[C---:B------:R-:W-:Y:S02]  /*3a40*/  ISETP.GT.AND P1, PT, R50.reuse, 0x40, !P1 ;  /* 0x000000403200780c */ /* 0x040fe40004f24270 */
[----:B------:R-:W-:Y:S02]  /*3a50*/  ISETP.GT.AND P3, PT, R50, 0x70, !P3 ;  /* 0x000000703200780c */ /* 0x000fe40005f64270 */
[----:B------:R-:W-:Y:S02]  /*3a60*/  ISETP.LT.OR P1, PT, R46, 0x41, P1 ;  /* 0x000000412e00780c */ /* 0x000fe40000f21670 */
[----:B------:R-:W-:-:S02]  /*3a70*/  ISETP.GT.AND P4, PT, R50, 0x71, !P4 ;  /* 0x000000713200780c */ /* 0x000fc40006784270 */
[----:B------:R-:W-:Y:S02]  /*3a80*/  FSEL R107, R35, -INF , !P1 ;  /* 0xff800000236b7808 */ /* 0x000fe40004800000 */
[----:B------:R-:W-:Y:S02]  /*3a90*/  LOP3.LUT P1, RZ, R18, 0x4000, RZ, 0xc0, !PT ;  /* 0x0000400012ff7812 */ /* 0x000fe4000782c0ff */
[----:B------:R-:W-:Y:S02]  /*3aa0*/  ISETP.LT.OR P3, PT, R46, 0x71, P3 ;  /* 0x000000712e00780c */ /* 0x000fe40001f61670 */
[C---:B------:R-:W-:Y:S02]  /*3ab0*/  ISETP.GT.AND P1, PT, R50.reuse, 0x41, !P1 ;  /* 0x000000413200780c */ /* 0x040fe40004f24270 */
[----:B------:R-:W-:Y:S02]  /*3ac0*/  ISETP.GT.AND P5, PT, R50, 0x78, !P5 ;  /* 0x000000783200780c */ /* 0x000fe40006fa4270 */
[----:B------:R-:W-:-:S02]  /*3ad0*/  ISETP.LT.OR P1, PT, R46, 0x42, P1 ;  /* 0x000000422e00780c */ /* 0x000fc40000f21670 */
[----:B0-----:R-:W-:Y:S02]  /*3ae0*/  FMNMX.FTZ R11, R10, R11, !PT ;  /* 0x0000000b0a0b7209 */ /* 0x001fe40007810000 */
[----:B------:R-:W-:Y:S02]  /*3af0*/  FSEL R101, R36, -INF , !P1 ;  /* 0xff80000024657808 */ /* 0x000fe40004800000 */
[----:B------:R-:W-:Y:S01]  /*3b00*/  LOP3.LUT P1, RZ, R18, 0x2000, RZ, 0xc0, !PT ;  /* 0x0000200012ff7812 */ /* 0x000fe2000782c0ff */
[----:B------:R-:W0:Y:S01]  /*3b10*/  SHFL.BFLY PT, R8, R11, 0x1, 0x1f ;  /* 0x0c201f000b087f89 */ /* 0x000e2200000e0000 */
[----:B------:R-:W-:Y:S02]  /*3b20*/  ISETP.LT.OR P4, PT, R46, 0x72, P4 ;  /* 0x000000722e00780c */ /* 0x000fe40002781670 */
[----:B------:R-:W-:Y:S02]  /*3b30*/  ISETP.GT.AND P1, PT, R50, 0x48, !P1 ;  /* 0x000000483200780c */ /* 0x000fe40004f24270 */
[----:B------:R-:W-:-:S02]  /*3b40*/  ISETP.LT.OR P5, PT, R46, 0x79, P5 ;  /* 0x000000792e00780c */ /* 0x000fc40002fa1670 */
[----:B------:R-:W-:Y:S02]  /*3b50*/  ISETP.LT.OR P1, PT, R46, 0x49, P1 ;  /* 0x000000492e00780c */ /* 0x000fe40000f21670 */
[----:B------:R-:W-:Y:S02]  /*3b60*/  R2UR UR7, R22 ;  /* 0x00000000160772ca */ /* 0x000fe400000e0000 */
[----:B------:R-:W-:Y:S02]  /*3b70*/  FSEL R105, R37, -INF , !P1 ;  /* 0xff80000025697808 */ /* 0x000fe40004800000 */
[----:B------:R-:W-:-:S04]  /*3b80*/  LOP3.LUT P1, RZ, R18, 0x1000, RZ, 0xc0, !PT ;  /* 0x0000100012ff7812 */ /* 0x000fc8000782c0ff */
[----:B------:R-:W-:-:S04]  /*3b90*/  ISETP.GT.AND P1, PT, R50, 0x49, !P1 ;  /* 0x000000493200780c */ /* 0x000fc80004f24270 */
[----:B------:R-:W-:Y:S01]  /*3ba0*/  ISETP.LT.OR P1, PT, R46, 0x4a, P1 ;  /* 0x0000004a2e00780c */ /* 0x000fe20000f21670 */
[----:B------:R-:W-:Y:S01]  /*3bb0*/  UIADD3 UR45, UR7, UR45, URZ ;  /* 0x0000002d072d7290 */ /* 0x000fe2000fffe03f */
[----:B0-----:R-:W-:Y:S02]  /*3bc0*/  FMNMX.FTZ R15, R11, R8, !PT ;  /* 0x000000080b0f7209 */ /* 0x001fe40007810000 */
[----:B------:R-:W-:Y:S01]  /*3bd0*/  FSEL R35, R38, -INF , !P1 ;  /* 0xff80000026237808 */ /* 0x000fe20004800000 */
[----:B------:R-:W-:Y:S01]  /*3be0*/  UIADD3 UR4, UR45, UR4, URZ ;  /* 0x000000042d047290 */ /* 0x000fe2000fffe03f */
[----:B------:R-:W-:Y:S01]  /*3bf0*/  LOP3.LUT P1, RZ, R18, 0x800, RZ, 0xc0, !PT ;  /* 0x0000080012ff7812 */ /* 0x000fe2000782c0ff */
[----:B------:R-:W-:-:S03]  /*3c00*/  FMUL.FTZ R8, R15, R14 ;  /* 0x0000000e0f087220 */ /* 0x000fc60000410000 */
        /* <DEDUP_REMOVED lines=24> */
[----:B------:R-:W-:Y:S02]  /*3d90*/  FSEL R49, R49, -INF , !P1 ;  /* 0xff80000031317808 */ /* 0x000fe40004800000 */
[----:B------:R-:W-:-:S04]  /*3da0*/  FSETP.NEU.FTZ.AND P1, PT, R15, -INF , PT ;  /* 0xff8000000f00780b */ /* 0x000fc80003f3d000 */
[----:B------:R-:W-:Y:S02]  /*3db0*/  FSEL R8, R8, RZ, P1 ;  /* 0x000000ff08087208 */ /* 0x000fe40000800000 */
[----:B------:R-:W-:Y:S02]  /*3dc0*/  ISETP.GT.AND P1, PT, R50, RZ, !P6 ;  /* 0x000000ff3200720c */ /* 0x000fe40007724270 */
[----:B------:R-:W-:Y:S01]  /*3dd0*/  LOP3.LUT P6, RZ, R18, 0x1, RZ, 0xc0, !PT ;  /* 0x0000000112ff7812 */ /* 0x000fe200078cc0ff */
[-CC-:B------:R-:W-:Y:S01]  /*3de0*/  FFMA.FTZ R138, R83, R14.reuse, -R8.reuse ;  /* 0x0000000e538a7223 */ /* 0x180fe20000010808 */
[----:B------:R-:W-:Y:S01]  /*3df0*/  ISETP.LT.OR P1, PT, R46, 0x1, P1 ;  /* 0x000000012e00780c */ /* 0x000fe20000f21670 */
[-CC-:B------:R-:W-:Y:S01]  /*3e00*/  FFMA.FTZ R136, R85, R14.reuse, -R8.reuse ;  /* 0x0000000e55887223 */ /* 0x180fe20000010808 */
[----:B------:R-:W-:Y:S01]  /*3e10*/  FSEL R85, R30, -INF , !P2 ;  /* 0xff8000001e557808 */ /* 0x000fe20005000000 */
[-CC-:B------:R-:W-:Y:S01]  /*3e20*/  FFMA.FTZ R132, R75, R14.reuse, -R8.reuse ;  /* 0x0000000e4b847223 */ /* 0x180fe20000010808 */
[----:B------:R-:W-:Y:S01]  /*3e30*/  FSEL R2, R2, -INF , !P1 ;  /* 0xff80000002027808 */ /* 0x000fe20004800000 */
[-CC-:B------:R-:W-:Y:S01]  /*3e40*/  FFMA.FTZ R142, R87, R14.reuse, -R8.reuse ;  /* 0x0000000e578e7223 */ /* 0x180fe20000010808 */
[----:B------:R-:W-:Y:S01]  /*3e50*/  LOP3.LUT P1, RZ, R18, 0x4000000, RZ, 0xc0, !PT ;  /* 0x0400000012ff7812 */ /* 0x000fe2000782c0ff */
[-CC-:B------:R-:W-:Y:S01]  /*3e60*/  FFMA.FTZ R140, R89, R14.reuse, -R8.reuse ;  /* 0x0000000e598c7223 */ /* 0x180fe20000010808 */
[----:B------:R-:W-:Y:S01]  /*3e70*/  FMNMX.FTZ R10, R2, R121, !PT ;  /* 0x00000079020a7209 */ /* 0x000fe20007810000 */
[-CC-:B------:R-:W-:Y:S01]  /*3e80*/  FFMA.FTZ R148, R135, R14.reuse, -R8.reuse ;  /* 0x0000000e87947223 */ /* 0x180fe20000010808 */
[----:B------:R-:W-:Y:S01]  /*3e90*/  ISETP.GT.AND P1, PT, R50, 0x68, !P1 ;  /* 0x000000683200780c */ /* 0x000fe20004f24270 */
[--C-:B------:R-:W-:Y:S01]  /*3ea0*/  FFMA.FTZ R133, R133, R14, -R8.reuse ;  /* 0x0000000e85857223 */ /* 0x100fe20000010808 */
[----:B------:R-:W-:Y:S01]  /*3eb0*/  FMNMX.FTZ R10, R3, R10, !PT ;  /* 0x0000000a030a7209 */ /* 0x000fe20007810000 */
[--C-:B------:R-:W-:Y:S01]  /*3ec0*/  FFMA.FTZ R150, R129, R14, -R8.reuse ;  /* 0x0000000e81967223 */ /* 0x100fe20000010808 */
[----:B------:R-:W-:Y:S01]  /*3ed0*/  ISETP.LT.OR P1, PT, R46, 0x69, P1 ;  /* 0x000000692e00780c */ /* 0x000fe20000f21670 */
[----:B------:R-:W-:Y:S01]  /*3ee0*/  MUFU.EX2 R148, R148 ;  /* 0x0000009400947308 */ /* 0x000fe20000000800 */
[----:B------:R-:W-:Y:S01]  /*3ef0*/  FMNMX.FTZ R10, R119, R10, !PT ;  /* 0x0000000a770a7209 */ /* 0x000fe20007810000 */
        /* <DEDUP_REMOVED lines=8> */
[----:B------:R-:W0:Y:S01]  /*3f80*/  MUFU.EX2 R133, R133 ;  /* 0x0000008500857308 */ /* 0x000e220000000800 */
[----:B------:R-:W-:Y:S01]  /*3f90*/  ISETP.GT.AND P6, PT, R50, 0x79, !P6 ;  /* 0x000000793200780c */ /* 0x000fe200077c4270 */
[--C-:B------:R-:W-:Y:S01]  /*3fa0*/  FFMA.FTZ R146, R91, R14, -R8.reuse ;  /* 0x0000000e5b927223 */ /* 0x100fe20000010808 */
[----:B------:R-:W-:Y:S01]  /*3fb0*/  FMNMX.FTZ R10, R13, R10, !PT ;  /* 0x0000000a0d0a7209 */ /* 0x000fe20007810000 */
[-CC-:B------:R-:W-:Y:S01]  /*3fc0*/  FFMA.FTZ R91, R97, R14.reuse, -R8.reuse ;  /* 0x0000000e615b7223 */ /* 0x180fe20000010808 */
[----:B------:R-:W-:Y:S01]  /*3fd0*/  FSEL R87, R32, -INF , !P4 ;  /* 0xff80000020577808 */ /* 0x000fe20006000000 */
[--C-:B------:R-:W-:Y:S01]  /*3fe0*/  FFMA.FTZ R81, R81, R14, -R8.reuse ;  /* 0x0000000e51517223 */ /* 0x100fe20000010808 */
[----:B------:R-:W-:Y:S01]  /*3ff0*/  FMNMX.FTZ R10, R115, R10, !PT ;  /* 0x0000000a730a7209 */ /* 0x000fe20007810000 */
[----:B------:R-:W1:Y:S01]  /*4000*/  MUFU.EX2 R150, R150 ;  /* 0x0000009600967308 */ /* 0x000e620000000800 */
[----:B------:R-:W-:Y:S01]  /*4010*/  ISETP.LT.OR P6, PT, R46, 0x7a, P6 ;  /* 0x0000007a2e00780c */ /* 0x000fe200037c1670 */
[--C-:B------:R-:W-:Y:S01]  /*4020*/  FFMA.FTZ R128, R51, R14, -R8.reuse ;  /* 0x0000000e33807223 */ /* 0x100fe20000010808 */
[----:B------:R-:W-:Y:S01]  /*4030*/  FMNMX.FTZ R10, R9, R10, !PT ;  /* 0x0000000a090a7209 */ /* 0x000fe20007810000 */
[-CC-:B------:R-:W-:Y:S01]  /*4040*/  FFMA.FTZ R124, R47, R14.reuse, -R8.reuse ;  /* 0x0000000e2f7c7223 */ /* 0x180fe20000010808 */
[----:B------:R-:W-:Y:S01]  /*4050*/  FSEL R73, R34, -INF , !P5 ;  /* 0xff80000022497808 */ /* 0x000fe20006800000 */
[--C-:B------:R-:W-:Y:S01]  /*4060*/  FFMA.FTZ R126, R53, R14, -R8.reuse ;  /* 0x0000000e357e7223 */ /* 0x100fe20000010808 */
[----:B------:R-:W-:Y:S01]  /*4070*/  FMNMX.FTZ R10, R113, R10, !PT ;  /* 0x0000000a710a7209 */ /* 0x000fe20007810000 */
[----:B------:R-:W2:Y:S01]  /*4080*/  MUFU.EX2 R129, R129 ;  /* 0x0000008100817308 */ /* 0x000ea20000000800 */
[----:B------:R-:W-:Y:S01]  /*4090*/  FSEL R89, R33, -INF , !P6 ;  /* 0xff80000021597808 */ /* 0x000fe20007000000 */
[--C-:B------:R-:W-:Y:S01]  /*40a0*/  FFMA.FTZ R33, R55, R14, -R8.reuse ;  /* 0x0000000e37217223 */ /* 0x100fe20000010808 */
[----:B------:R-:W-:Y:S01]  /*40b0*/  FMNMX.FTZ R10, R103, R10, !PT ;  /* 0x0000000a670a7209 */ /* 0x000fe20007810000 */
[-CC-:B------:R-:W-:Y:S01]  /*40c0*/  FFMA.FTZ R120, R57, R14.reuse, -R8.reuse ;  /* 0x0000000e39787223 */ /* 0x180fe20000010808 */
[-CC-:B------:R-:W-:Y:S01]  /*40d0*/  FFMA.FTZ R77, R77, R14.reuse, -R8.reuse ;  /* 0x0000000e4d4d7223 */ /* 0x180fe20000010808 */
[--C-:B------:R-:W-:Y:S01]  /*40e0*/  FFMA.FTZ R79, R79, R14, -R8.reuse ;  /* 0x0000000e4f4f7223 */ /* 0x100fe20000010808 */
[----:B------:R-:W-:Y:S01]  /*40f0*/  FMNMX.FTZ R10, R111, R10, !PT ;  /* 0x0000000a6f0a7209 */ /* 0x000fe20007810000 */
[----:B------:R-:W3:Y:S01]  /*4100*/  MUFU.EX2 R144, R144 ;  /* 0x0000009000907308 */ /* 0x000ee20000000800 */
[-CC-:B------:R-:W-:Y:S01]  /*4110*/  FFMA.FTZ R93, R93, R14.reuse, -R8.reuse ;  /* 0x0000000e5d5d7223 */ /* 0x180fe20000010808 */
[--C-:B------:R-:W-:Y:S01]  /*4120*/  FFMA.FTZ R134, R67, R14, -R8.reuse ;  /* 0x0000000e43867223 */ /* 0x100fe20000010808 */
[----:B------:R-:W-:Y:S01]  /*4130*/  FMNMX.FTZ R10, R25, R10, !PT ;  /* 0x0000000a190a7209 */ /* 0x000fe20007810000 */
[-CC-:B------:R-:W-:Y:S01]  /*4140*/  FFMA.FTZ R51, R71, R14.reuse, -R8.reuse ;  /* 0x0000000e47337223 */ /* 0x180fe20000010808 */
[-CC-:B------:R-:W-:Y:S01]  /*4150*/  FFMA.FTZ R130, R65, R14.reuse, -R8.reuse ;  /* 0x0000000e41827223 */ /* 0x180fe20000010808 */
[--C-:B------:R-:W-:Y:S01]  /*4160*/  FFMA.FTZ R55, R69, R14, -R8.reuse ;  /* 0x0000000e45377223 */ /* 0x100fe20000010808 */
[----:B------:R-:W-:Y:S01]  /*4170*/  FMNMX.FTZ R10, R109, R10, !PT ;  /* 0x0000000a6d0a7209 */ /* 0x000fe20007810000 */
[----:B------:R-:W4:Y:S01]  /*4180*/  MUFU.EX2 R95, R95 ;  /* 0x0000005f005f7308 */ /* 0x000f220000000800 */
[-CC-:B------:R-:W-:Y:S01]  /*4190*/  FFMA.FTZ R47, R61, R14.reuse, -R8.reuse ;  /* 0x0000000e3d2f7223 */ /* 0x180fe20000010808 */
[--C-:B------:R-:W-:Y:S01]  /*41a0*/  FFMA.FTZ R53, R63, R14, -R8.reuse ;  /* 0x0000000e3f357223 */ /* 0x100fe20000010808 */
[----:B------:R-:W-:Y:S01]  /*41b0*/  FMNMX.FTZ R10, R99, R10, !PT ;  /* 0x0000000a630a7209 */ /* 0x000fe20007810000 */
[-CC-:B------:R-:W-:Y:S01]  /*41c0*/  FFMA.FTZ R57, R59, R14.reuse, -R8.reuse ;  /* 0x0000000e3b397223 */ /* 0x180fe20000010808 */
[-CC-:B------:R-:W-:Y:S01]  /*41d0*/  FFMA.FTZ R122, R41, R14.reuse, -R8.reuse ;  /* 0x0000000e297a7223 */ /* 0x180fe20000010808 */
[----:B------:R-:W-:Y:S01]  /*41e0*/  FFMA.FTZ R7, R7, R14, -R8 ;  /* 0x0000000e07077223 */ /* 0x000fe20000010808 */
        /* <DEDUP_REMOVED lines=43> */
[----:B------:R-:W-:Y:S01]  /*44a0*/  FADD.FTZ R3, R148, R133 ;  /* 0x0000008594037221 */ /* 0x000fe20000010000 */
[-CC-:B------:R-:W-:Y:S01]  /*44b0*/  FFMA.FTZ R149, R2, R14.reuse, -R26.reuse ;  /* 0x0000000e02957223 */ /* 0x180fe2000001081a */
[-CC-:B------:R-:W-:Y:S01]  /*44c0*/  FFMA.FTZ R2, R121, R14.reuse, -R26.reuse ;  /* 0x0000000e79027223 */ /* 0x180fe2000001081a */
[-CC-:B------:R-:W-:Y:S01]  /*44d0*/  FFMA.FTZ R8, R119, R14.reuse, -R26.reuse ;  /* 0x0000000e77087223 */ /* 0x180fe2000001081a */
[----:B-1----:R-:W-:Y:S01]  /*44e0*/  FADD.FTZ R30, R150, R3 ;  /* 0x00000003961e7221 */ /* 0x002fe20000010000 */
[----:B------:R-:W-:Y:S01]  /*44f0*/  MUFU.EX2 R151, R151 ;  /* 0x0000009700977308 */ /* 0x000fe20000000800 */
[-CC-:B------:R-:W-:Y:S01]  /*4500*/  FFMA.FTZ R145, R43, R14.reuse, -R26.reuse ;  /* 0x0000000e2b917223 */ /* 0x180fe2000001081a */
[-C--:B------:R-:W-:Y:S01]  /*4510*/  FFMA.FTZ R10, R117, R14.reuse, -R26 ;  /* 0x0000000e750a7223 */ /* 0x080fe2000001081a */
[----:B--2---:R-:W-:Y:S01]  /*4520*/  FADD.FTZ R3, R129, R30 ;  /* 0x0000001e81037221 */ /* 0x004fe20000010000 */
[-CC-:B------:R-:W-:Y:S01]  /*4530*/  FFMA.FTZ R147, R13, R14.reuse, -R26.reuse ;  /* 0x0000000e0d937223 */ /* 0x180fe2000001081a */
[-CC-:B------:R-:W-:Y:S01]  /*4540*/  FFMA.FTZ R12, R115, R14.reuse, -R26.reuse ;  /* 0x0000000e730c7223 */ /* 0x180fe2000001081a */
[-CC-:B------:R-:W-:Y:S01]  /*4550*/  FFMA.FTZ R141, R9, R14.reuse, -R26.reuse ;  /* 0x0000000e098d7223 */ /* 0x180fe2000001081a */
[----:B---3--:R-:W-:Y:S01]  /*4560*/  FADD.FTZ R30, R144, R3 ;  /* 0x00000003901e7221 */ /* 0x008fe20000010000 */
[----:B------:R-:W-:Y:S01]  /*4570*/  MUFU.EX2 R149, R149 ;  /* 0x0000009500957308 */ /* 0x000fe20000000800 */
[-CC-:B------:R-:W-:Y:S01]  /*4580*/  FFMA.FTZ R18, R113, R14.reuse, -R26.reuse ;  /* 0x0000000e71127223 */ /* 0x180fe2000001081a */
[-C--:B------:R-:W-:Y:S01]  /*4590*/  FFMA.FTZ R143, R103, R14.reuse, -R26 ;  /* 0x0000000e678f7223 */ /* 0x080fe2000001081a */
[----:B----4-:R-:W-:Y:S01]  /*45a0*/  FADD.FTZ R3, R95, R30 ;  /* 0x0000001e5f037221 */ /* 0x010fe20000010000 */
[-CC-:B------:R-:W-:Y:S01]  /*45b0*/  FFMA.FTZ R28, R21, R14.reuse, -R26.reuse ;  /* 0x0000000e151c7223 */ /* 0x180fe2000001081a */
[-CC-:B------:R-:W-:Y:S01]  /*45c0*/  FFMA.FTZ R20, R111, R14.reuse, -R26.reuse ;  /* 0x0000000e6f147223 */ /* 0x180fe2000001081a */
[-CC-:B------:R-:W-:Y:S01]  /*45d0*/  FFMA.FTZ R137, R25, R14.reuse, -R26.reuse ;  /* 0x0000000e19897223 */ /* 0x180fe2000001081a */
[----:B-----5:R-:W-:Y:S01]  /*45e0*/  FADD.FTZ R32, R146, R3 ;  /* 0x0000000392207221 */ /* 0x020fe20000010000 */
[----:B------:R-:W0:Y:S01]  /*45f0*/  MUFU.EX2 R2, R2 ;  /* 0x0000000200027308 */ /* 0x000e220000000800 */
[-CC-:B------:R-:W-:Y:S01]  /*4600*/  FFMA.FTZ R24, R109, R14.reuse, -R26.reuse ;  /* 0x0000000e6d187223 */ /* 0x180fe2000001081a */
[-C--:B------:R-:W-:Y:S01]  /*4610*/  FFMA.FTZ R139, R99, R14.reuse, -R26 ;  /* 0x0000000e638b7223 */ /* 0x080fe2000001081a */
[----:B------:R-:W-:Y:S01]  /*4620*/  FADD.FTZ R3, R91, R32 ;  /* 0x000000205b037221 */ /* 0x000fe20000010000 */
[-CC-:B------:R-:W-:Y:S01]  /*4630*/  FFMA.FTZ R9, R107, R14.reuse, -R26.reuse ;  /* 0x0000000e6b097223 */ /* 0x180fe2000001081a */
[-CC-:B------:R-:W-:Y:S01]  /*4640*/  FFMA.FTZ R30, R101, R14.reuse, -R26.reuse ;  /* 0x0000000e651e7223 */ /* 0x180fe2000001081a */
[-CC-:B------:R-:W-:Y:S01]  /*4650*/  FFMA.FTZ R135, R105, R14.reuse, -R26.reuse ;  /* 0x0000000e69877223 */ /* 0x180fe2000001081a */
[----:B------:R-:W-:Y:S01]  /*4660*/  FADD.FTZ R32, R140, R3 ;  /* 0x000000038c207221 */ /* 0x000fe20000010000 */
[----:B------:R-:W1:Y:S01]  /*4670*/  MUFU.EX2 R8, R8 ;  /* 0x0000000800087308 */ /* 0x000e620000000800 */
[-CC-:B------:R-:W-:Y:S01]  /*4680*/  FFMA.FTZ R22, R39, R14.reuse, -R26.reuse ;  /* 0x0000000e27167223 */ /* 0x180fe2000001081a */
[-C--:B------:R-:W-:Y:S01]  /*4690*/  FFMA.FTZ R123, R123, R14.reuse, -R26 ;  /* 0x0000000e7b7b7223 */ /* 0x080fe2000001081a */
[----:B------:R-:W-:Y:S01]  /*46a0*/  FADD.FTZ R3, R81, R32 ;  /* 0x0000002051037221 */ /* 0x000fe20000010000 */
[-CC-:B------:R-:W-:Y:S01]  /*46b0*/  FFMA.FTZ R32, R35, R14.reuse, -R26.reuse ;  /* 0x0000000e23207223 */ /* 0x180fe2000001081a */
[-CC-:B------:R-:W-:Y:S01]  /*46c0*/  FFMA.FTZ R45, R45, R14.reuse, -R26.reuse ;  /* 0x0000000e2d2d7223 */ /* 0x180fe2000001081a */
[-C--:B------:R-:W-:Y:S01]  /*46d0*/  FFMA.FTZ R127, R127, R14.reuse, -R26 ;  /* 0x0000000e7f7f7223 */ /* 0x080fe2000001081a */
[----:B------:R-:W-:Y:S01]  /*46e0*/  FADD.FTZ R36, R142, R3 ;  /* 0x000000038e247221 */ /* 0x000fe20000010000 */
[----:B------:R-:W2:Y:S01]  /*46f0*/  MUFU.EX2 R145, R145 ;  /* 0x0000009100917308 */ /* 0x000ea20000000800 */
[----:B0-----:R-:W-:Y:S01]  /*4700*/  FADD.FTZ R34, R149, R2 ;  /* 0x0000000295227221 */ /* 0x001fe20000010000 */
[-C--:B------:R-:W-:Y:S01]  /*4710*/  FFMA.FTZ R49, R49, R14.reuse, -R26 ;  /* 0x0000000e31317223 */ /* 0x080fe2000001081a */
[----:B------:R-:W-:Y:S01]  /*4720*/  FADD.FTZ R13, R77, R36 ;  /* 0x000000244d0d7221 */ /* 0x000fe20000010000 */
[-C--:B------:R-:W-:Y:S01]  /*4730*/  FFMA.FTZ R83, R83, R14.reuse, -R26 ;  /* 0x0000000e53537223 */ /* 0x080fe2000001081a */
[----:B------:R-:W-:Y:S01]  /*4740*/  FADD.FTZ R3, R151, R34 ;  /* 0x0000002297037221 */ /* 0x000fe20000010000 */
[-CC-:B------:R-:W-:Y:S01]  /*4750*/  FFMA.FTZ R85, R85, R14.reuse, -R26.reuse ;  /* 0x0000000e55557223 */ /* 0x180fe2000001081a */
[----:B------:R-:W-:Y:S01]  /*4760*/  FADD.FTZ R36, R136, R13 ;  /* 0x0000000d88247221 */ /* 0x000fe20000010000 */
[----:B------:R-:W0:Y:S01]  /*4770*/  MUFU.EX2 R10, R10 ;  /* 0x0000000a000a7308 */ /* 0x000e220000000800 */
[----:B-1----:R-:W-:Y:S01]  /*4780*/  FADD.FTZ R34, R8, R3 ;  /* 0x0000000308227221 */ /* 0x002fe20000010000 */
[-C--:B------:R-:W-:Y:S01]  /*4790*/  FFMA.FTZ R13, R37, R14.reuse, -R26 ;  /* 0x0000000e250d7223 */ /* 0x080fe2000001081a */
[----:B------:R-:W-:Y:S01]  /*47a0*/  FADD.FTZ R21, R79, R36 ;  /* 0x000000244f157221 */ /* 0x000fe20000010000 */
[-CC-:B------:R-:W-:Y:S01]  /*47b0*/  FFMA.FTZ R75, R75, R14.reuse, -R26.reuse ;  /* 0x0000000e4b4b7223 */ /* 0x180fe2000001081a */
[-CC-:B------:R-:W-:Y:S01]  /*47c0*/  FFMA.FTZ R87, R87, R14.reuse, -R26.reuse ;  /* 0x0000000e57577223 */ /* 0x180fe2000001081a */
[-C--:B------:R-:W-:Y:S01]  /*47d0*/  FFMA.FTZ R73, R73, R14.reuse, -R26 ;  /* 0x0000000e49497223 */ /* 0x080fe2000001081a */
[----:B------:R-:W-:Y:S01]  /*47e0*/  FADD.FTZ R36, R138, R21 ;  /* 0x000000158a247221 */ /* 0x000fe20000010000 */
[----:B------:R-:W1:Y:S01]  /*47f0*/  MUFU.EX2 R147, R147 ;  /* 0x0000009300937308 */ /* 0x000e620000000800 */
[----:B--2---:R-:W-:Y:S01]  /*4800*/  FADD.FTZ R3, R145, R34 ;  /* 0x0000002291037221 */ /* 0x004fe20000010000 */
[----:B------:R-:W-:Y:S01]  /*4810*/  FFMA.FTZ R89, R89, R14, -R26 ;  /* 0x0000000e59597223 */ /* 0x000fe2000001081a */
[----:B------:R-:W-:Y:S01]  /*4820*/  FADD.FTZ R21, R29, R36 ;  /* 0x000000241d157221 */ /* 0x000fe20000010000 */
[----:B------:R-:W-:-:S02]  /*4830*/  F2FP.F16.F32.PACK_AB R149, R2, R149 ;  /* 0x000000950295723e */ /* 0x000fc400000000ff */
[----:B------:R-:W-:Y:S01]  /*4840*/  F2FP.F16.F32.PACK_AB R151, R8, R151 ;  /* 0x000000970897723e */ /* 0x000fe200000000ff */
[----:B------:R-:W-:Y:S01]  /*4850*/  FADD.FTZ R36, R132, R21 ;  /* 0x0000001584247221 */ /* 0x000fe20000010000 */
[----:B------:R-:W2:Y:S01]  /*4860*/  MUFU.EX2 R12, R12 ;  /* 0x0000000c000c7308 */ /* 0x000ea20000000800 */
[C---:B0-----:R-:W-:Y:S01]  /*4870*/  FADD.FTZ R34, R10.reuse, R3 ;  /* 0x000000030a227221 */ /* 0x041fe20000010000 */
[----:B------:R-:W-:Y:S01]  /*4880*/  F2FP.F16.F32.PACK_AB R145, R10, R145 ;  /* 0x000000910a91723e */ /* 0x000fe200000000ff */
[----:B------:R-:W-:Y:S01]  /*4890*/  FADD.FTZ R21, R31, R36 ;  /* 0x000000241f157221 */ /* 0x000fe20000010000 */
[----:B------:R-:W-:Y:S02]  /*48a0*/  F2FP.F16.F32.PACK_AB R148, R133, R148 ;  /* 0x000000948594723e */ /* 0x000fe400000000ff */
[----:B------:R-:W-:Y:S01]  /*48b0*/  F2FP.F16.F32.PACK_AB R150, R129, R150 ;  /* 0x000000968196723e */ /* 0x000fe200000000ff */
[----:B------:R-:W-:Y:S01]  /*48c0*/  FADD.FTZ R36, R134, R21 ;  /* 0x0000001586247221 */ /* 0x000fe20000010000 */
[----:B------:R-:W0:Y:S01]  /*48d0*/  MUFU.EX2 R141, R141 ;  /* 0x0000008d008d7308 */ /* 0x000e220000000800 */
[----:B-1----:R-:W-:Y:S01]  /*48e0*/  FADD.FTZ R3, R147, R34 ;  /* 0x0000002293037221 */ /* 0x002fe20000010000 */
[----:B------:R-:W-:Y:S01]  /*48f0*/  F2FP.F16.F32.PACK_AB R144, R95, R144 ;  /* 0x000000905f90723e */ /* 0x000fe200000000ff */
[----:B------:R-:W-:Y:S01]  /*4900*/  FADD.FTZ R21, R33, R36 ;  /* 0x0000002421157221 */ /* 0x000fe20000010000 */
[----:B------:R-:W-:-:S02]  /*4910*/  F2FP.F16.F32.PACK_AB R146, R91, R146 ;  /* 0x000000925b92723e */ /* 0x000fc400000000ff */
[----:B------:R-:W-:Y:S01]  /*4920*/  F2FP.F16.F32.PACK_AB R140, R81, R140 ;  /* 0x0000008c518c723e */ /* 0x000fe200000000ff */
[----:B------:R-:W-:Y:S01]  /*4930*/  FADD.FTZ R38, R128, R21 ;  /* 0x0000001580267221 */ /* 0x000fe20000010000 */
[----:B------:R-:W1:Y:S01]  /*4940*/  MUFU.EX2 R18, R18 ;  /* 0x0000001200127308 */ /* 0x000e620000000800 */
[----:B--2---:R-:W-:Y:S01]  /*4950*/  FADD.FTZ R34, R12, R3 ;  /* 0x000000030c227221 */ /* 0x004fe20000010000 */
[----:B------:R-:W-:Y:S01]  /*4960*/  F2FP.F16.F32.PACK_AB R142, R77, R142 ;  /* 0x0000008e4d8e723e */ /* 0x000fe200000000ff */
[----:B------:R-:W-:Y:S01]  /*4970*/  FADD.FTZ R21, R51, R38 ;  /* 0x0000002633157221 */ /* 0x000fe20000010000 */
[----:B------:R-:W-:Y:S02]  /*4980*/  F2FP.F16.F32.PACK_AB R136, R79, R136 ;  /* 0x000000884f88723e */ /* 0x000fe400000000ff */
[----:B------:R-:W-:Y:S02]  /*4990*/  F2FP.F16.F32.PACK_AB R138, R29, R138 ;  /* 0x0000008a1d8a723e */ /* 0x000fe400000000ff */
[----:B------:R-:W2:Y:S01]  /*49a0*/  MUFU.EX2 R143, R143 ;  /* 0x0000008f008f7308 */ /* 0x000ea20000000800 */
[----:B0-----:R-:W-:Y:S01]  /*49b0*/  FADD.FTZ R3, R141, R34 ;  /* 0x000000228d037221 */ /* 0x001fe20000010000 */
[----:B------:R-:W-:-:S02]  /*49c0*/  F2FP.F16.F32.PACK_AB R132, R31, R132 ;  /* 0x000000841f84723e */ /* 0x000fc400000000ff */
[----:B------:R-:W-:Y:S02]  /*49d0*/  F2FP.F16.F32.PACK_AB R134, R33, R134 ;  /* 0x000000862186723e */ /* 0x000fe400000000ff */
[----:B------:R-:W-:Y:S02]  /*49e0*/  F2FP.F16.F32.PACK_AB R128, R51, R128 ;  /* 0x000000803380723e */ /* 0x000fe400000000ff */
        /* <DEDUP_REMOVED lines=32> */
[----:B------:R-:W-:Y:S01]  /*4bf0*/  F2FP.F16.F32.PACK_AB R133, R30, R9 ;  /* 0x000000091e85723e */ /* 0x000fe200000000ff */
[----:B------:R-:W-:-:S05]  /*4c00*/  VIADD R9, R19, 0xfffffffe ;  /* 0xfffffffe13097836 */ /* 0x000fca0000000000 */
        /* <DEDUP_REMOVED lines=44> */
[----:B------:R-:W-:-:S03]  /*4ed0*/  F2FP.F16.F32.PACK_AB R121, R2, R75 ;  /* 0x0000004b0279723e */ /* 0x000fc600000000ff */
[----:B-1----:R-:W-:-:S04]  /*4ee0*/  FADD.FTZ R7, R73, R10 ;  /* 0x0000000a49077221 */ /* 0x002fc80000010000 */
        /* <DEDUP_REMOVED lines=14> */
.L_x_13790:
[----:B------:R-:W-:Y:S02]  /*4fd0*/  ULDC UR14, c[0x0][0x9e4] ;  /* 0x00027900000e7ab9 */ /* 0x000fe40000000800 */
[----:B------:R-:W-:-:S11]  /*4fe0*/  UISETP.NE.AND UP0, UPT, UR14, 0x1, UPT ;  /* 0x000000010e00788c */ /* 0x000fd6000bf05270 */
[----:B------:R-:W-:Y:S02]  /*4ff0*/  @UP0 ULDC.64 UR18, c[0x0][0x9e8] ;  /* 0x00027a0000120ab9 */ /* 0x000fe40000000a00 */
[----:B------:R-:W-:-:S04]  /*5000*/  UIMAD.WIDE.U32 UR10, UR7, UR18, URZ ;  /* 0x00000012070a72a5 */ /* 0x000fc8000f8e003f */
[----:B------:R-:W-:-:S12]  /*5010*/  @UP0 USHF.R.U32.HI UR7, URZ, UR19, UR11 ;  /* 0x000000133f070299 */ /* 0x000fd8000801160b */
.L_x_13791:
[----:B------:R-:W-:-:S04]  /*5020*/  UIMAD UR7, UR7, UR14, UR14 ;  /* 0x0000000e070772a4 */ /* 0x000fc8000f8e020e */
[----:B------:R-:W-:-:S04]  /*5030*/  UISETP.LT.AND UP0, UPT, UR4, UR7, UPT ;  /* 0x000000070400728c */ /* 0x000fc8000bf01270 */
[----:B------:R-:W-:-:S12]  /*5040*/  USEL UR4, UR4, UR7, UP0 ;  /* 0x0000000704047287 */ /* 0x000fd80008000000 */
.L_x_13789:
[----:B------:R-:W-:Y:S01]  /*5050*/  USHF.R.S32.HI UR7, URZ, 0x1f, UR4 ;  /* 0x0000001f3f077899 */ /* 0x000fe20008011404 */
[----:B------:R-:W-:Y:S02]  /*5060*/  CS2R R118, SRZ ;  /* 0x0000000000767805 */ /* 0x000fe4000001ff00 */
[----:B------:R-:W-:Y:S02]  /*5070*/  CS2R R116, SRZ ;  /* 0x0000000000747805 */ /* 0x000fe4000001ff00 */
[----:B------:R-:W-:Y:S01]  /*5080*/  CS2R R114, SRZ ;  /* 0x0000000000727805 */ /* 0x000fe2000001ff00 */
[----:B------:R-:W-:Y:S01]  /*5090*/  ULEA.HI UR7, UR7, UR4, URZ, 0x7 ;  /* 0x0000000407077291 */ /* 0x000fe2000f8f383f */
[----:B------:R-:W-:Y:S02]  /*50a0*/  CS2R R112, SRZ ;  /* 0x0000000000707805 */ /* 0x000fe4000001ff00 */
[----:B------:R-:W-:Y:S01]  /*50b0*/  CS2R R110, SRZ ;  /* 0x00000000006e7805 */ /* 0x000fe2000001ff00 */
[----:B------:R-:W-:Y:S01]  /*50c0*/  UMOV UR4, URZ ;  /* 0x0000003f00047c82 */ /* 0x000fe20008000000 */
        /* <DEDUP_REMOVED lines=15> */
[----:B------:R-:W-:-:S11]  /*51c0*/  CS2R R88, SRZ ;  /* 0x0000000000587805 */ /* 0x000fd6000001ff00 */
[----:B------:R-:W-:Y:S05]  /*51d0*/  @!P1 BRA `(.L_x_13792) ;  /* 0x0000003400a09947 */ /* 0x000fea0003800000 */
[----:B------:R-:W-:Y:S01]  /*51e0*/  IMAD.MOV.U32 R8, RZ, RZ, R11 ;  /* 0x000000ffff087224 */ /* 0x000fe200078e000b */
[----:B------:R-:W-:Y:S01]  /*51f0*/  UMOV UR26, URZ ;  /* 0x0000003f001a7c82 */ /* 0x000fe20008000000 */
[----:B------:R-:W-:Y:S01]  /*5200*/  IMAD.MOV.U32 R7, RZ, RZ, R15 ;  /* 0x000000ffff077224 */ /* 0x000fe200078e000f */
[----:B------:R-:W-:Y:S01]  /*5210*/  UMOV UR25, URZ ;  /* 0x0000003f00197c82 */ /* 0x000fe20008000000 */
[----:B------:R-:W-:Y:S01]  /*5220*/  IMAD.MOV.U32 R119, RZ, RZ, RZ ;  /* 0x000000ffff777224 */ /* 0x000fe200078e00ff */
[----:B------:R-:W-:Y:S01]  /*5230*/  ULDC UR29, c[0x0][0x9e4] ;  /* 0x00027900001d7ab9 */ /* 0x000fe20000000800 */
[----:B------:R-:W-:Y:S01]  /*5240*/  ULDC UR28, c[0x0][0x2f0] ;  /* 0x0000bc00001c7ab9 */ /* 0x000fe20000000800 */
[----:B------:R-:W-:Y:S01]  /*5250*/  ULDC UR30, c[0x0][0x9d8] ;  /* 0x00027600001e7ab9 */ /* 0x000fe20000000800 */
[----:B------:R-:W-:-:S05]  /*5260*/  ULDC UR31, c[0x0][0x9e0] ;  /* 0x00027800001f7ab9 */ /* 0x000fca0000000800 */
.L_x_13811:
[----:B------:R-:W-:Y:S01]  /*5270*/  ISETP.NE.AND P2, PT, RZ, UR42, PT ;  /* 0x0000002aff007c0c */ /* 0x000fe2000bf45270 */
[----:B------:R-:W-:-:S04]  /*5280*/  UISETP.NE.AND UP0, UPT, UR25, 0x1, UPT ;  /* 0x000000011900788c */ /* 0x000fc8000bf05270 */
[----:B------:R-:W-:-:S04]  /*5290*/  USEL UR4, URZ, 0x1, UP0 ;  /* 0x000000013f047887 */ /* 0x000fc80008000000 */
[----:B------:R-:W-:-:S04]  /*52a0*/  ULOP3.LUT UR4, UR26, UR4, URZ, 0x3c, !UPT ;  /* 0x000000041a047292 */ /* 0x000fc8000f8e3c3f */
[----:B------:R-:W-:Y:S08]  /*52b0*/  @P2 BRA `(.L_x_13793) ;  /* 0x0000000000382947 */ /* 0x000ff00003800000 */
[----:B------:R-:W-:Y:S05]  /*52c0*/  @!P0 BRA `(.L_x_13794) ;  /* 0x0000000000048947 */ /* 0x000fea0003800000 */
[----:B------:R-:W-:Y:S01]  /*52d0*/  BPT.TRAP 0x1 ;  /* 0x000000040000795c */ /* 0x000fe20000300000 */
.L_x_13794:
        /* <DEDUP_REMOVED lines=9> */
.L_x_13795:
[----:B-1----:R-:W-:Y:S05]  /*5370*/  @P1 BRA `(.L_x_13793) ;  /* 0x0000000000081947 */ /* 0x002fea0003800000 */
[----:B------:R-:W1:Y:S02]  /*5380*/  SYNCS.PHASECHK.TRANS64.TRYWAIT P1, [UR7+0x16830], R10 ;  /* 0x0168300aff0075a7 */ /* 0x000e640008020147 */
[----:B-1----:R-:W-:Y:S05]  /*5390*/  @!P1 BRA `(.L_x_13796) ;  /* 0x000000ec00a49947 */ /* 0x002fea0003800000 */
.L_x_13793:
        /* <DEDUP_REMOVED lines=11> */
[----:B------:R-:W-:-:S03]  /*5450*/  UMOV UR19, 0x40000040 ;  /* 0x4000004000137882 */ /* 0x000fc60000000000 */
[----:B------:R-:W-:Y:S02]  /*5460*/  UIADD3 UR10, UR22, 0x2, URZ ;  /* 0x00000002160a7890 */ /* 0x000fe4000fffe03f */
[----:B------:R-:W-:Y:S02]  /*5470*/  UIADD3 UR14, UR22, 0x4, URZ ;  /* 0x00000004160e7890 */ /* 0x000fe4000fffe03f */
        /* <DEDUP_REMOVED lines=16> */
.L_x_13798:
[----:B------:R-:W-:Y:S01]  /*5580*/  ULEA UR10, UR25, UR43, 0x3 ;  /* 0x0000002b190a7291 */ /* 0x000fe2000f8e183f */
[----:B------:R-:W-:-:S05]  /*5590*/  IMAD.U32 R10, RZ, RZ, UR26 ;  /* 0x0000001aff0a7e24 */ /* 0x000fca000f8e00ff */
[----:B------:R-:W-:-:S04]  /*55a0*/  SHF.L.U32 R10, R10, 0x1f, RZ ;  /* 0x0000001f0a0a7819 */ /* 0x000fc800000006ff */
[----:B------:R0:W1:Y:S01]  /*55b0*/  SYNCS.PHASECHK.TRANS64.TRYWAIT P1, [UR10+0x16850], R10 ;  /* 0x0168500aff0075a7 */ /* 0x000062000802014a */
[----:B------:R-:W-:Y:S05]  /*55c0*/  @!P0 BRA `(.L_x_13799) ;  /* 0x0000000000048947 */ /* 0x000fea0003800000 */
[----:B------:R-:W-:Y:S01]  /*55d0*/  BPT.TRAP 0x1 ;  /* 0x000000040000795c */ /* 0x000fe20000300000 */
.L_x_13799:
[----:B-1----:R-:W-:Y:S05]  /*55e0*/  @P1 BRA `(.L_x_13797) ;  /* 0x0000000000081947 */ /* 0x002fea0003800000 */
[----:B------:R-:W1:Y:S02]  /*55f0*/  SYNCS.PHASECHK.TRANS64.TRYWAIT P1, [UR10+0x16850], R10 ;  /* 0x0168500aff0075a7 */ /* 0x000e64000802014a */
[----:B-1----:R-:W-:Y:S05]  /*5600*/  @!P1 BRA `(.L_x_13800) ;  /* 0x000000ec00209947 */ /* 0x002fea0003800000 */
.L_x_13797:
        /* <DEDUP_REMOVED lines=50> */
.L_x_13801:
        /* <DEDUP_REMOVED lines=9> */
[----:B------:R-:W1:Y:S01]  /*59c0*/  LDC R27, c[0x0][0x288] ;  /* 0x0000a200ff1b7b82 */ /* 0x000e620000000800 */
[----:B------:R-:W-:Y:S01]  /*59d0*/  FMUL.FTZ R18, R34, UR30 ;  /* 0x0000001e22127c20 */ /* 0x000fe20008410000 */
[----:B------:R-:W-:Y:S01]  /*59e0*/  @UP1 ULDC UR11, c[0x0][0x44c] ;  /* 0x00011300000b1ab9 */ /* 0x000fe20000000800 */
[----:B------:R-:W-:Y:S01]  /*59f0*/  FMUL.FTZ R65, R69, UR30 ;  /* 0x0000001e45417c20 */ /* 0x000fe20008410000 */
[----:B------:R-:W-:Y:S01]  /*5a00*/  FMUL.FTZ R34, R62, UR30 ;  /* 0x0000001e3e227c20 */ /* 0x000fe20008410000 */
[----:B------:R-:W-:-:S02]  /*5a10*/  IMAD.MOV.U32 R69, RZ, RZ, R6 ;  /* 0x000000ffff457224 */ /* 0x000fc400078e0006 */
[----:B0-----:R-:W-:Y:S01]  /*5a20*/  FMUL.FTZ R10, R26, UR30 ;  /* 0x0000001e1a0a7c20 */ /* 0x001fe20008410000 */
[----:B------:R-:W-:Y:S02]  /*5a30*/  IMAD.SHL.U32 R62, R9, 0x80, RZ ;  /* 0x00000080093e7824 */ /* 0x000fe400078e00ff */
[----:B------:R-:W-:Y:S01]  /*5a40*/  FMUL.FTZ R21, R39, UR30 ;  /* 0x0000001e27157c20 */ /* 0x000fe20008410000 */
[----:B------:R-:W-:Y:S01]  /*5a50*/  FMUL.FTZ R26, R47, UR30 ;  /* 0x0000001e2f1a7c20 */ /* 0x000fe20008410000 */
[----:B------:R-:W-:Y:S01]  /*5a60*/  @P1 IMAD.HI.U32 R46, R6, UR11, RZ ;  /* 0x0000000b062e1c27 */ /* 0x000fe2000f8e00ff */
[----:B------:R-:W-:-:S03]  /*5a70*/  @UP1 ULDC UR11, c[0x0][0x450] ;  /* 0x00011400000b1ab9 */ /* 0x000fc60000000800 */
[----:B------:R-:W-:Y:S01]  /*5a80*/  FMUL.FTZ R39, R71, UR30 ;  /* 0x0000001e47277c20 */ /* 0x000fe20008410000 */
[----:B------:R-:W-:Y:S01]  /*5a90*/  IADD3 R47, -R62, 0x1, RZ ;  /* 0x000000013e2f7810 */ /* 0x000fe20007ffe1ff */
[----:B------:R-:W-:Y:S01]  /*5aa0*/  FMUL.FTZ R120, R28, UR30 ;  /* 0x0000001e1c787c20 */ /* 0x000fe20008410000 */
[----:B------:R-:W-:Y:S01]  /*5ab0*/  @P2 SHF.R.U32.HI R69, RZ, UR11, R46 ;  /* 0x0000000bff452c19 */ /* 0x000fe2000801162e */
[----:B------:R-:W-:Y:S01]  /*5ac0*/  FMUL.FTZ R121, R29, UR30 ;  /* 0x0000001e1d797c20 */ /* 0x000fe20008410000 */
[----:B------:R-:W-:Y:S01]  /*5ad0*/  UISETP.NE.AND UP0, UPT, UR44, URZ, UPT ;  /* 0x0000003f2c00728c */ /* 0x000fe2000bf05270 */
        /* <DEDUP_REMOVED lines=54> */
[----:B------:R-:W2:Y:S01]  /*5e40*/  MUFU.TANH R14, R14 ;  /* 0x0000000e000e7308 */ /* 0x000ea20000002400 */
[----:B------:R-:W-:Y:S01]  /*5e50*/  IMAD R48, R16, UR28, R49 ;  /* 0x0000001c10307c24 */ /* 0x000fe2000f8e0231 */
[----:B------:R-:W-:-:S03]  /*5e60*/  UPRMT UR10, UR5, 0x654, UR10 ;  /* 0x00000654050a7896 */ /* 0x000fc6000800000a */
[----:B-1----:R-:W-:-:S03]  /*5e70*/  IMAD.IADD R48, R48, 0x1, -R27 ;  /* 0x0000000130307824 */ /* 0x002fc600078e0a1b */
[----:B------:R-:W1:Y:S01]  /*5e80*/  MUFU.TANH R15, R15 ;  /* 0x0000000f000f7308 */ /* 0x000e620000002400 */
[C---:B------:R-:W-:Y:S02]  /*5e90*/  VIADD R68, R48.reuse, UR31 ;  /* 0x0000001f30447c36 */ /* 0x040fe40008000000 */
[----:B------:R-:W-:Y:S01]  /*5ea0*/  VIADD R67, R48, UR24 ;  /* 0x0000001830437c36 */ /* 0x000fe20008000000 */
[----:B------:R-:W-:Y:S01]  /*5eb0*/  SYNCS.ARRIVE.TRANS64.RED.A1T0 RZ, [UR10], RZ ;  /* 0x000000ffffff79a7 */ /* 0x000fe2000810040a */
[--C-:B0-----:R-:W-:Y:S02]  /*5ec0*/  IMAD.IADD R70, R68, 0x1, R71.reuse ;  /* 0x0000000144467824 */ /* 0x101fe400078e0247 */
        /* <DEDUP_REMOVED lines=77> */
.L_x_13804:
[----:B------:R-:W-:-:S05]  /*63a0*/  IMAD.U32 R73, RZ, RZ, UR29 ;  /* 0x0000001dff497e24 */ /* 0x000fca000f8e00ff */
[----:B------:R-:W-:-:S13]  /*63b0*/  ISETP.NE.AND P1, PT, R73, 0x1, PT ;  /* 0x000000014900780c */ /* 0x000fda0003f25270 */
[----:B------:R-:W1:Y:S02]  /*63c0*/  @P1 LDC.64 R48, c[0x0][0x9e8] ;  /* 0x00027a00ff301b82 */ /* 0x000e640000000a00 */
[----:B-1----:R-:W-:-:S05]  /*63d0*/  @P1 IMAD.HI.U32 R48, R71, R48, RZ ;  /* 0x0000003047301227 */ /* 0x002fca00078e00ff */
[----:B------:R-:W-:-:S07]  /*63e0*/  @P1 SHF.R.U32.HI R71, RZ, R49, R48 ;  /* 0x00000031ff471219 */ /* 0x000fce0000011630 */
.L_x_13805:
[----:B------:R-:W-:Y:S05]  /*63f0*/  BSYNC B0 ;  /* 0x0000000000007941 */ /* 0x000fea0003800000 */
.L_x_13803:
[----:B------:R-:W-:-:S04]  /*6400*/  IMAD R71, R71, R73, -R62 ;  /* 0x0000004947477224 */ /* 0x000fc800078e0a3e */
[----:B------:R-:W-:-:S05]  /*6410*/  IMAD R71, R0, -0x2, R71 ;  /* 0xfffffffe00477824 */ /* 0x000fca00078e0247 */
[----:B------:R-:W-:Y:S02]  /*6420*/  VIADDMNMX R70, R71, R73, R70, PT ;  /* 0x0000004947467246 */ /* 0x000fe40003800146 */
[----:B------:R-:W-:-:S07]  /*6430*/  VIMNMX R72, R72, R71, !PT ;  /* 0x0000004748487248 */ /* 0x000fce0007fe0100 */
.L_x_13802:
[----:B------:R-:W-:Y:S01]  /*6440*/  ISETP.GT.AND P1, PT, R9, -0x1, PT ;  /* 0xffffffff0900780c */ /* 0x000fe20003f24270 */
[----:B------:R-:W1:Y:S01]  /*6450*/  SHFL.IDX PT, R73, R69, 0x1, 0x1c1f ;  /* 0x003c1f0045497f89 */ /* 0x000e6200000e0000 */
        /* <DEDUP_REMOVED lines=12> */
[----:B-1----:R-:W-:Y:S01]  /*6520*/  IMAD.IADD R48, R68, 0x1, R73 ;  /* 0x0000000144307824 */ /* 0x002fe200078e0249 */
        /* <DEDUP_REMOVED lines=43> */
[----:B------:R-:W-:Y:S01]  /*67e0*/  FSEL R125, R50, -INF , !P6 ;  /* 0xff800000327d7808 */ /* 0x000fe20007000000 */
[----:B------:R-:W-:Y:S01]  /*67f0*/  IMAD.IADD R50, R67, 0x1, R73 ;  /* 0x0000000143327824 */ /* 0x000fe200078e0249 */
        /* <DEDUP_REMOVED lines=56> */
.L_x_13808:
[----:B------:R-:W-:-:S05]  /*6b80*/  IMAD.U32 R52, RZ, RZ, UR29 ;  /* 0x0000001dff347e24 */ /* 0x000fca000f8e00ff */
[----:B------:R-:W-:-:S13]  /*6b90*/  ISETP.NE.AND P2, PT, R52, 0x1, PT ;  /* 0x000000013400780c */ /* 0x000fda0003f45270 */
[----:B------:R-:W0:Y:S02]  /*6ba0*/  @P2 LDC.64 R14, c[0x0][0x9e8] ;  /* 0x00027a00ff0e2b82 */ /* 0x000e240000000a00 */
[----:B0-----:R-:W-:-:S05]  /*6bb0*/  @P2 IMAD.HI.U32 R14, R67, R14, RZ ;  /* 0x0000000e430e2227 */ /* 0x001fca00078e00ff */
[----:B------:R-:W-:-:S07]  /*6bc0*/  @P2 SHF.R.U32.HI R67, RZ, R15, R14 ;  /* 0x0000000fff432219 */ /* 0x000fce000001160e */
.L_x_13809:
[----:B------:R-:W-:Y:S05]  /*6bd0*/  BSYNC B0 ;  /* 0x0000000000007941 */ /* 0x000fea0003800000 */
.L_x_13807:
[----:B------:R-:W-:-:S04]  /*6be0*/  IMAD R67, R67, R52, -R62 ;  /* 0x0000003443437224 */ /* 0x000fc800078e0a3e */
[----:B------:R-:W-:-:S05]  /*6bf0*/  IMAD R67, R0, -0x2, R67 ;  /* 0xfffffffe00437824 */ /* 0x000fca00078e0243 */
[----:B------:R-:W-:Y:S02]  /*6c00*/  VIADDMNMX R48, R67, R52, R48, PT ;  /* 0x0000003443307246 */ /* 0x000fe40003800130 */
[----:B------:R-:W-:-:S07]  /*6c10*/  VIMNMX R50, R50, R67, !PT ;  /* 0x0000004332327248 */ /* 0x000fce0007fe0100 */
.L_x_13806:
[----:B------:R-:W-:Y:S02]  /*6c20*/  FMNMX.FTZ R14, R77, R7, !PT ;  /* 0x000000074d0e7209 */ /* 0x000fe40007810000 */
[C---:B------:R-:W-:Y:S02]  /*6c30*/  ISETP.GT.AND P6, PT, R50.reuse, 0x1, P1 ;  /* 0x000000013200780c */ /* 0x040fe40000fc4270 */
        /* <DEDUP_REMOVED lines=27> */
[----:B------:R-:W-:-:S02]  /*6df0*/  ISETP.GT.AND P5, PT, R50, RZ, P1 ;  /* 0x000000ff3200720c */ /* 0x000fc40000fa4270 */
        /* <DEDUP_REMOVED lines=21> */
[----:B------:R-:W-:Y:S02]  /*6f50*/  ISETP.LT.OR P2, PT, R48, 0x22, P2 ;  /* 0x000000223000780c */ /* 0x000fe40001741670 */
[----:B------:R-:W-:-:S04]  /*6f60*/  FMNMX.FTZ R14, R59, R14, !PT ;  /* 0x0000000e3b0e7209 */ /* 0x000fc80007810000 */
[----:B------:R-:W-:-:S04]  /*6f70*/  FMNMX.FTZ R14, R57, R14, !PT ;  /* 0x0000000e390e7209 */ /* 0x000fc80007810000 */
[----:B------:R-:W-:-:S04]  /*6f80*/  FMNMX.FTZ R14, R55, R14, !PT ;  /* 0x0000000e370e7209 */ /* 0x000fc80007810000 */
        /* <DEDUP_REMOVED lines=9> */
[----:B0-----:R-:W-:-:S03]  /*7020*/  FMUL.FTZ R11, R15, R14 ;  /* 0x0000000e0f0b7220 */ /* 0x001fc60000410000 */
[----:B------:R-:W-:Y:S02]  /*7030*/  FSEL R18, R15, RZ, P6 ;  /* 0x000000ff0f127208 */ /* 0x000fe40003000000 */
[----:B------:R-:W-:-:S03]  /*7040*/  FSEL R12, R11, RZ, P6 ;  /* 0x000000ff0b0c7208 */ /* 0x000fc60003000000 */
[----:B------:R-:W-:Y:S02]  /*7050*/  FADD.FTZ R7, -R18, R7 ;  /* 0x0000000712077221 */ /* 0x000fe40000010100 */
[-CC-:B------:R-:W-:Y:S01]  /*7060*/  FFMA.FTZ R148, R77, R14.reuse, -R12.reuse ;  /* 0x0000000e4d947223 */ /* 0x180fe2000001080c */
[----:B------:R-:W-:Y:S01]  /*7070*/  FSEL R77, R20, -INF , !P3 ;  /* 0xff800000144d7808 */ /* 0x000fe20005800000 */
[-CC-:B------:R-:W-:Y:S01]  /*7080*/  FFMA.FTZ R11, R79, R14.reuse, -R12.reuse ;  /* 0x0000000e4f0b7223 */ /* 0x180fe2000001080c */
[----:B------:R-:W-:Y:S01]  /*7090*/  ISETP.GT.AND P3, PT, R50, 0x28, P1 ;  /* 0x000000283200780c */ /* 0x000fe20000f64270 */
[-CC-:B------:R-:W-:Y:S01]  /*70a0*/  FFMA.FTZ R150, R87, R14.reuse, -R12.reuse ;  /* 0x0000000e57967223 */ /* 0x180fe2000001080c */
[----:B------:R-:W-:Y:S01]  /*70b0*/  FSEL R79, R21, -INF , !P4 ;  /* 0xff800000154f7808 */ /* 0x000fe20006000000 */
[-CC-:B------:R-:W-:Y:S01]  /*70c0*/  FFMA.FTZ R144, R139, R14.reuse, -R12.reuse ;  /* 0x0000000e8b907223 */ /* 0x180fe2000001080c */
[----:B------:R-:W-:Y:S01]  /*70d0*/  ISETP.LT.OR P3, PT, R48, 0x29, P3 ;  /* 0x000000293000780c */ /* 0x000fe20001f61670 */
[-CC-:B------:R-:W-:Y:S01]  /*70e0*/  FFMA.FTZ R146, R145, R14.reuse, -R12.reuse ;  /* 0x0000000e91927223 */ /* 0x180fe2000001080c */
[----:B------:R-:W-:Y:S01]  /*70f0*/  ISETP.GT.AND P4, PT, R50, 0x29, P1 ;  /* 0x000000293200780c */ /* 0x000fe20000f84270 */
[----:B------:R0:W-:Y:S01]  /*7100*/  MUFU.EX2 R21, R11 ;  /* 0x0000000b00157308 */ /* 0x0001e20000000800 */
[----:B------:R-:W-:Y:S01]  /*7110*/  FSEL R133, R25, -INF , !P3 ;  /* 0xff80000019857808 */ /* 0x000fe20005800000 */
[-CC-:B------:R-:W-:Y:S01]  /*7120*/  FFMA.FTZ R25, R137, R14.reuse, -R12.reuse ;  /* 0x0000000e89197223 */ /* 0x180fe2000001080c */
[----:B------:R-:W-:Y:S01]  /*7130*/  FSEL R137, R10, -INF , !P5 ;  /* 0xff8000000a897808 */ /* 0x000fe20006800000 */
[-CC-:B------:R-:W-:Y:S01]  /*7140*/  FFMA.FTZ R140, R155, R14.reuse, -R12.reuse ;  /* 0x0000000e9b8c7223 */ /* 0x180fe2000001080c */
[----:B------:R-:W-:Y:S01]  /*7150*/  FSEL R87, R22, -INF , !P2 ;  /* 0xff80000016577808 */ /* 0x000fe20005000000 */
[--C-:B------:R-:W-:Y:S01]  /*7160*/  FFMA.FTZ R142, R151, R14, -R12.reuse ;  /* 0x0000000e978e7223 */ /* 0x100fe2000001080c */
[----:B------:R-:W-:Y:S01]  /*7170*/  FMNMX.FTZ R10, R137, R8, !PT ;  /* 0x00000008890a7209 */ /* 0x000fe20007810000 */
[-CC-:B------:R-:W-:Y:S01]  /*7180*/  FFMA.FTZ R136, R147, R14.reuse, -R12.reuse ;  /* 0x0000000e93887223 */ /* 0x180fe2000001080c */
[----:B------:R-:W-:Y:S01]  /*7190*/  ISETP.GT.AND P2, PT, R50, 0x30, P1 ;  /* 0x000000303200780c */ /* 0x000fe20000f44270 */
[--C-:B------:R-:W-:Y:S01]  /*71a0*/  FFMA.FTZ R138, R123, R14, -R12.reuse ;  /* 0x0000000e7b8a7223 */ /* 0x100fe2000001080c */
[----:B------:R-:W-:Y:S01]  /*71b0*/  FMNMX.FTZ R10, R67, R10, !PT ;  /* 0x0000000a430a7209 */ /* 0x000fe20007810000 */
[-CC-:B------:R-:W-:Y:S01]  /*71c0*/  FFMA.FTZ R132, R131, R14.reuse, -R12.reuse ;  /* 0x0000000e83847223 */ /* 0x180fe2000001080c */
[----:B------:R-:W-:Y:S01]  /*71d0*/  ISETP.LT.OR P4, PT, R48, 0x2a, P4 ;  /* 0x0000002a3000780c */ /* 0x000fe20002781670 */
        /* <DEDUP_REMOVED lines=19> */
[----:B------:R-:W-:Y:S01]  /*7310*/  FSEL R141, R28, -INF , !P2 ;  /* 0xff8000001c8d7808 */ /* 0x000fe20005000000 */
[----:B------:R-:W-:Y:S01]  /*7320*/  FFMA.FTZ R49, R49, R14, -R12 ;  /* 0x0000000e31317223 */ /* 0x000fe2000001080c */
[----:B------:R-:W-:Y:S01]  /*7330*/  FMNMX.FTZ R10, R79, R10, !PT ;  /* 0x0000000a4f0a7209 */ /* 0x000fe20007810000 */
[----:B------:R-:W-:Y:S01]  /*7340*/  FMUL.FTZ R7, R7, R14 ;  /* 0x0000000e07077220 */ /* 0x000fe20000410000 */
[----:B------:R-:W-:Y:S01]  /*7350*/  ISETP.LT.OR P3, PT, R48, 0x32, P3 ;  /* 0x000000323000780c */ /* 0x000fe20001f61670 */
[----:B------:R-:W-:Y:S01]  /*7360*/  MUFU.EX2 R148, R148 ;  /* 0x0000009400947308 */ /* 0x000fe20000000800 */
[----:B------:R-:W-:-:S02]  /*7370*/  FMNMX.FTZ R10, R81, R10, !PT ;  /* 0x0000000a510a7209 */ /* 0x000fc40007810000 */
[----:B------:R-:W-:Y:S02]  /*7380*/  ISETP.GT.AND P4, PT, R50, 0x39, P1 ;  /* 0x000000393200780c */ /* 0x000fe40000f84270 */
[----:B------:R-:W-:Y:S02]  /*7390*/  FMNMX.FTZ R10, R87, R10, !PT ;  /* 0x0000000a570a7209 */ /* 0x000fe40007810000 */
[----:B------:R-:W-:Y:S01]  /*73a0*/  ISETP.LT.OR P5, PT, R48, 0x39, P5 ;  /* 0x000000393000780c */ /* 0x000fe20002fa1670 */
[----:B------:R-:W1:Y:S01]  /*73b0*/  MUFU.EX2 R7, R7 ;  /* 0x0000000700077308 */ /* 0x000e620000000800 */
[----:B------:R-:W-:Y:S02]  /*73c0*/  FMNMX.FTZ R10, R133, R10, !PT ;  /* 0x0000000a850a7209 */ /* 0x000fe40007810000 */
[----:B------:R-:W-:Y:S01]  /*73d0*/  FSEL R143, R29, -INF , !P3 ;  /* 0xff8000001d8f7808 */ /* 0x000fe20005800000 */
[----:B------:R-:W-:Y:S01]  /*73e0*/  FFMA.FTZ R29, R157, R14, -R12 ;  /* 0x0000000e9d1d7223 */ /* 0x000fe2000001080c */
[----:B------:R-:W-:-:S02]  /*73f0*/  FMNMX.FTZ R10, R139, R10, !PT ;  /* 0x0000000a8b0a7209 */ /* 0x000fc40007810000 */
[----:B------:R-:W-:Y:S01]  /*7400*/  ISETP.GT.AND P2, PT, R50, 0x40, P1 ;  /* 0x000000403200780c */ /* 0x000fe20000f44270 */
[----:B------:R-:W-:Y:S01]  /*7410*/  MUFU.EX2 R150, R150 ;  /* 0x0000009600967308 */ /* 0x000fe20000000800 */
[----:B------:R-:W-:Y:S02]  /*7420*/  FMNMX.FTZ R10, R141, R10, !PT ;  /* 0x0000000a8d0a7209 */ /* 0x000fe40007810000 */
[----:B------:R-:W-:Y:S02]  /*7430*/  FSEL R145, R30, -INF , !P5 ;  /* 0xff8000001e917808 */ /* 0x000fe40006800000 */
[----:B------:R-:W-:Y:S02]  /*7440*/  ISETP.LT.OR P4, PT, R48, 0x3a, P4 ;  /* 0x0000003a3000780c */ /* 0x000fe40002781670 */
[----:B------:R-:W-:Y:S01]  /*7450*/  FMNMX.FTZ R10, R143, R10, !PT ;  /* 0x0000000a8f0a7209 */ /* 0x000fe20007810000 */
[----:B------:R-:W-:Y:S01]  /*7460*/  MUFU.EX2 R25, R25 ;  /* 0x0000001900197308 */ /* 0x000fe20000000800 */
[----:B------:R-:W-:-:S02]  /*7470*/  ISETP.GT.AND P3, PT, R50, 0x41, P1 ;  /* 0x000000413200780c */ /* 0x000fc40000f64270 */
[----:B------:R-:W-:Y:S02]  /*7480*/  ISETP.LT.OR P2, PT, R48, 0x41, P2 ;  /* 0x000000413000780c */ /* 0x000fe40001741670 */
[----:B------:R-:W-:Y:S01]  /*7490*/  FSEL R157, R31, -INF , !P4 ;  /* 0xff8000001f9d7808 */ /* 0x000fe20006000000 */
[----:B------:R-:W-:Y:S01]  /*74a0*/  FFMA.FTZ R31, R153, R14, -R12 ;  /* 0x0000000e991f7223 */ /* 0x000fe2000001080c */
[----:B------:R-:W-:Y:S01]  /*74b0*/  FMNMX.FTZ R10, R145, R10, !PT ;  /* 0x0000000a910a7209 */ /* 0x000fe20007810000 */
[----:B------:R-:W-:Y:S01]  /*74c0*/  MUFU.EX2 R144, R144 ;  /* 0x0000009000907308 */ /* 0x000fe20000000800 */
[----:B------:R-:W-:Y:S02]  /*74d0*/  ISETP.GT.AND P5, PT, R50, 0x48, P1 ;  /* 0x000000483200780c */ /* 0x000fe40000fa4270 */
[----:B------:R-:W-:Y:S02]  /*74e0*/  FSEL R32, R32, -INF , !P2 ;  /* 0xff80000020207808 */ /* 0x000fe40005000000 */
[----:B------:R-:W-:-:S02]  /*74f0*/  ISETP.LT.OR P3, PT, R48, 0x42, P3 ;  /* 0x000000423000780c */ /* 0x000fc40001f61670 */
[----:B0-----:R-:W-:Y:S01]  /*7500*/  FMNMX.FTZ R11, R157, R10, !PT ;  /* 0x0000000a9d0b7209 */ /* 0x001fe20007810000 */
[----:B------:R-:W-:Y:S01]  /*7510*/  MUFU.EX2 R135, R135 ;  /* 0x0000008700877308 */ /* 0x000fe20000000800 */
[----:B------:R-:W-:Y:S02]  /*7520*/  ISETP.GT.AND P4, PT, R50, 0x49, P1 ;  /* 0x000000493200780c */ /* 0x000fe40000f84270 */
[----:B------:R-:W-:Y:S02]  /*7530*/  ISETP.LT.OR P5, PT, R48, 0x49, P5 ;  /* 0x000000493000780c */ /* 0x000fe40002fa1670 */
[----:B------:R-:W-:Y:S01]  /*7540*/  FSEL R155, R33, -INF , !P3 ;  /* 0xff800000219b7808 */ /* 0x000fe20005800000 */
[----:B------:R-:W-:Y:S01]  /*7550*/  FFMA.FTZ R33, R149, R14, -R12 ;  /* 0x0000000e95217223 */ /* 0x000fe2000001080c */
[----:B------:R-:W-:Y:S01]  /*7560*/  FMNMX.FTZ R10, R32, R11, !PT ;  /* 0x0000000b200a7209 */ /* 0x000fe20007810000 */
[----:B------:R-:W-:Y:S01]  /*7570*/  MUFU.EX2 R146, R146 ;  /* 0x0000009200927308 */ /* 0x000fe20000000800 */
[----:B------:R-:W-:-:S02]  /*7580*/  ISETP.GT.AND P2, PT, R50, 0x50, P1 ;  /* 0x000000503200780c */ /* 0x000fc40000f44270 */
[----:B------:R-:W-:Y:S01]  /*7590*/  FSEL R153, R34, -INF , !P5 ;  /* 0xff80000022997808 */ /* 0x000fe20006800000 */
[----:B-1----:R-:W-:Y:S01]  /*75a0*/  FFMA.FTZ R34, R7, R3, R148 ;  /* 0x0000000307227223 */ /* 0x002fe20000010094 */
[----:B------:R-:W-:Y:S02]  /*75b0*/  ISETP.LT.OR P4, PT, R48, 0x4a, P4 ;  /* 0x0000004a3000780c */ /* 0x000fe40002781670 */
[----:B------:R-:W-:Y:S01]  /*75c0*/  FMNMX.FTZ R10, R155, R10, !PT ;  /* 0x0000000a9b0a7209 */ /* 0x000fe20007810000 */
[----:B------:R-:W-:Y:S01]  /*75d0*/  FADD.FTZ R3, R21, R34 ;  /* 0x0000002215037221 */ /* 0x000fe20000010000 */
[----:B------:R-:W-:Y:S01]  /*75e0*/  ISETP.GT.AND P3, PT, R50, 0x51, P1 ;  /* 0x000000513200780c */ /* 0x000fe20000f64270 */
[----:B------:R-:W-:Y:S01]  /*75f0*/  MUFU.EX2 R29, R29 ;  /* 0x0000001d001d7308 */ /* 0x000fe20000000800 */
[----:B------:R-:W-:Y:S02]  /*7600*/  ISETP.LT.OR P2, PT, R48, 0x51, P2 ;  /* 0x000000513000780c */ /* 0x000fe40001741670 */
[----:B------:R-:W-:Y:S01]  /*7610*/  FSEL R151, R35, -INF , !P4 ;  /* 0xff80000023977808 */ /* 0x000fe20006000000 */
[----:B------:R-:W-:Y:S01]  /*7620*/  FFMA.FTZ R35, R121, R14, -R12 ;  /* 0x0000000e79237223 */ /* 0x000fe2000001080c */
[----:B------:R-:W-:-:S02]  /*7630*/  FMNMX.FTZ R10, R153, R10, !PT ;  /* 0x0000000a990a7209 */ /* 0x000fc40007810000 */
[----:B------:R-:W-:Y:S01]  /*7640*/  ISETP.GT.AND P5, PT, R50, 0x58, P1 ;  /* 0x000000583200780c */ /* 0x000fe20000fa4270 */
[----:B------:R-:W-:Y:S01]  /*7650*/  MUFU.EX2 R140, R140 ;  /* 0x0000008c008c7308 */ /* 0x000fe20000000800 */
[----:B------:R-:W-:Y:S02]  /*7660*/  FSEL R36, R36, -INF , !P2 ;  /* 0xff80000024247808 */ /* 0x000fe40005000000 */
[----:B------:R-:W-:Y:S02]  /*7670*/  ISETP.LT.OR P3, PT, R48, 0x52, P3 ;  /* 0x000000523000780c */ /* 0x000fe40001f61670 */
[----:B------:R-:W-:Y:S02]  /*7680*/  FMNMX.FTZ R11, R151, R10, !PT ;  /* 0x0000000a970b7209 */ /* 0x000fe40007810000 */
[----:B------:R-:W-:Y:S01]  /*7690*/  ISETP.GT.AND P4, PT, R50, 0x59, P1 ;  /* 0x000000593200780c */ /* 0x000fe20000f84270 */
[----:B------:R-:W-:Y:S01]  /*76a0*/  MUFU.EX2 R31, R31 ;  /* 0x0000001f001f7308 */ /* 0x000fe20000000800 */
[----:B------:R-:W-:-:S02]  /*76b0*/  ISETP.LT.OR P5, PT, R48, 0x59, P5 ;  /* 0x000000593000780c */ /* 0x000fc40002fa1670 */
[----:B------:R-:W-:Y:S01]  /*76c0*/  FSEL R149, R37, -INF , !P3 ;  /* 0xff80000025957808 */ /* 0x000fe20005800000 */
[----:B------:R-:W-:Y:S01]  /*76d0*/  FFMA.FTZ R37, R125, R14, -R12 ;  /* 0x0000000e7d257223 */ /* 0x000fe2000001080c */
[----:B------:R-:W-:Y:S02]  /*76e0*/  FMNMX.FTZ R10, R36, R11, !PT ;  /* 0x0000000b240a7209 */ /* 0x000fe40007810000 */
[----:B------:R-:W-:Y:S01]  /*76f0*/  ISETP.GT.AND P2, PT, R50, 0x60, P1 ;  /* 0x000000603200780c */ /* 0x000fe20000f44270 */
[----:B------:R-:W-:Y:S01]  /*7700*/  MUFU.EX2 R142, R142 ;  /* 0x0000008e008e7308 */ /* 0x000fe20000000800 */
[----:B------:R-:W-:Y:S02]  /*7710*/  FSEL R147, R38, -INF , !P5 ;  /* 0xff80000026937808 */ /* 0x000fe40006800000 */
[----:B------:R-:W-:Y:S02]  /*7720*/  ISETP.LT.OR P4, PT, R48, 0x5a, P4 ;  /* 0x0000005a3000780c */ /* 0x000fe40002781670 */
[----:B------:R-:W-:-:S02]  /*7730*/  FMNMX.FTZ R10, R149, R10, !PT ;  /* 0x0000000a950a7209 */ /* 0x000fc40007810000 */
[----:B------:R-:W-:Y:S01]  /*7740*/  ISETP.GT.AND P3, PT, R50, 0x61, P1 ;  /* 0x000000613200780c */ /* 0x000fe20000f64270 */
[----:B------:R-:W-:Y:S01]  /*7750*/  MUFU.EX2 R33, R33 ;  /* 0x0000002100217308 */ /* 0x000fe20000000800 */
[----:B------:R-:W-:Y:S02]  /*7760*/  ISETP.LT.OR P2, PT, R48, 0x61, P2 ;  /* 0x000000613000780c */ /* 0x000fe40001741670 */
[----:B------:R-:W-:Y:S01]  /*7770*/  FSEL R121, R39, -INF , !P4 ;  /* 0xff80000027797808 */ /* 0x000fe20006000000 */
[----:B------:R-:W-:Y:S01]  /*7780*/  FFMA.FTZ R39, R127, R14, -R12 ;  /* 0x0000000e7f277223 */ /* 0x000fe2000001080c */
[----:B------:R-:W-:Y:S02]  /*7790*/  FMNMX.FTZ R10, R147, R10, !PT ;  /* 0x0000000a930a7209 */ /* 0x000fe40007810000 */
[----:B------:R-:W-:Y:S01]  /*77a0*/  ISETP.GT.AND P5, PT, R50, 0x68, P1 ;  /* 0x000000683200780c */ /* 0x000fe20000fa4270 */
[----:B------:R-:W-:Y:S01]  /*77b0*/  MUFU.EX2 R136, R136 ;  /* 0x0000008800887308 */ /* 0x000fe20000000800 */
[----:B------:R-:W-:-:S02]  /*77c0*/  FSEL R40, R40, -INF , !P2 ;  /* 0xff80000028287808 */ /* 0x000fc40005000000 */
[----:B------:R-:W-:Y:S02]  /*77d0*/  ISETP.LT.OR P3, PT, R48, 0x62, P3 ;  /* 0x000000623000780c */ /* 0x000fe40001f61670 */
[----:B------:R-:W-:Y:S02]  /*77e0*/  FMNMX.FTZ R11, R121, R10, !PT ;  /* 0x0000000a790b7209 */ /* 0x000fe40007810000 */
        /* <DEDUP_REMOVED lines=19> */
[----:B------:R-:W-:Y:S02]  /*7920*/  ISETP.LT.OR P3, PT, R48, 0x72, P3 ;  /* 0x000000723000780c */ /* 0x000fe40001f61670 */
[----:B------:R-:W-:Y:S02]  /*7930*/  FSEL R44, R44, -INF , !P2 ;  /* 0xff8000002c2c7808 */ /* 0x000fe40005000000 */
[----:B------:R-:W-:-:S02]  /*7940*/  FMNMX.FTZ R11, R131, R10, !PT ;  /* 0x0000000a830b7209 */ /* 0x000fc40007810000 */
[----:B------:R-:W-:Y:S01]  /*7950*/  ISETP.GT.AND P1, PT, R50, 0x79, P1 ;  /* 0x000000793200780c */ /* 0x000fe20000f24270 */
[----:B------:R-:W-:Y:S01]  /*7960*/  MUFU.EX2 R39, R39 ;  /* 0x0000002700277308 */ /* 0x000fe20000000800 */
[----:B------:R-:W-:Y:S02]  /*7970*/  ISETP.LT.OR P5, PT, R48, 0x79, P5 ;  /* 0x000000793000780c */ /* 0x000fe40002fa1670 */
[----:B------:R-:W-:Y:S01]  /*7980*/  FSEL R127, R45, -INF , !P3 ;  /* 0xff8000002d7f7808 */ /* 0x000fe20005800000 */
[----:B------:R-:W-:Y:S01]  /*7990*/  FFMA.FTZ R45, R61, R14, -R12 ;  /* 0x0000000e3d2d7223 */ /* 0x000fe2000001080c */
[----:B------:R-:W-:Y:S02]  /*79a0*/  FMNMX.FTZ R10, R44, R11, !PT ;  /* 0x0000000b2c0a7209 */ /* 0x000fe40007810000 */
[----:B------:R-:W-:Y:S01]  /*79b0*/  ISETP.LT.OR P1, PT, R48, 0x7a, P1 ;  /* 0x0000007a3000780c */ /* 0x000fe20000f21670 */
[----:B------:R-:W-:Y:S01]  /*79c0*/  MUFU.EX2 R134, R134 ;  /* 0x0000008600867308 */ /* 0x000fe20000000800 */
[----:B------:R-:W-:-:S02]  /*79d0*/  FSEL R46, R46, -INF , !P5 ;  /* 0xff8000002e2e7808 */ /* 0x000fc40006800000 */
[----:B------:R-:W-:Y:S02]  /*79e0*/  FMNMX.FTZ R11, R127, R10, !PT ;  /* 0x0000000a7f0b7209 */ /* 0x000fe40007810000 */
[----:B------:R-:W-:Y:S01]  /*79f0*/  FSEL R129, R47, -INF , !P1 ;  /* 0xff8000002f817808 */ /* 0x000fe20004800000 */
[----:B------:R-:W-:Y:S01]  /*7a00*/  FFMA.FTZ R47, R65, R14, -R12 ;  /* 0x0000000e412f7223 */ /* 0x000fe2000001080c */
        /* <DEDUP_REMOVED lines=54> */
[----:B------:R-:W-:-:S03]  /*7d70*/  FADD.FTZ R2, R144, R3 ;  /* 0x0000000390027221 */ /* 0x000fc60000010000 */
[----:B------:R-:W-:Y:S01]  /*7d80*/  FADD.FTZ R63, R53, R34 ;  /* 0x00000022353f7221 */ /* 0x000fe20000010000 */
[-C--:B------:R-:W-:Y:S01]  /*7d90*/  FFMA.FTZ R34, R36, R14.reuse, -R10 ;  /* 0x0000000e24227223 */ /* 0x080fe2000001080a */
[----:B------:R-:W-:Y:S01]  /*7da0*/  FADD.FTZ R3, R135, R2 ;  /* 0x0000000287037221 */ /* 0x000fe20000010000 */
[----:B------:R-:W2:Y:S01]  /*7db0*/  MUFU.EX2 R22, R22 ;  /* 0x0000001600167308 */ /* 0x000ea20000000800 */
[----:B0-----:R-:W-:Y:S01]  /*7dc0*/  FADD.FTZ R36, R20, R63 ;  /* 0x0000003f14247221 */ /* 0x001fe20000010000 */
[----:B------:R-:W-:Y:S01]  /*7dd0*/  FFMA.FTZ R63, R149, R14, -R10 ;  /* 0x0000000e953f7223 */ /* 0x000fe2000001080a */
        /* <DEDUP_REMOVED lines=11> */
[----:B0-----:R-:W-:Y:S01]  /*7e90*/  FADD.FTZ R65, R55, R36 ;  /* 0x0000002437417221 */ /* 0x001fe20000010000 */
[----:B------:R-:W-:-:S06]  /*7ea0*/  FFMA.FTZ R36, R147, R14, -R10 ;  /* 0x0000000e93247223 */ /* 0x000fcc000001080a */
[----:B------:R-:W0:Y:S01]  /*7eb0*/  MUFU.EX2 R26, R26 ;  /* 0x0000001a001a7308 */ /* 0x000e220000000800 */
[----:B-1----:R-:W-:Y:S01]  /*7ec0*/  FADD.FTZ R38, R24, R65 ;  /* 0x0000004118267221 */ /* 0x002fe20000010000 */
[-CC-:B------:R-:W-:Y:S01]  /*7ed0*/  FFMA.FTZ R65, R121, R14.reuse, -R10.reuse ;  /* 0x0000000e79417223 */ /* 0x180fe2000001080a */
[----:B------:R-:W-:-:S05]  /*7ee0*/  FFMA.FTZ R121, R44, R14, -R10 ;  /* 0x0000000e2c797223 */ /* 0x000fca000001080a */
[----:B------:R-:W1:Y:S01]  /*7ef0*/  MUFU.EX2 R59, R59 ;  /* 0x0000003b003b7308 */ /* 0x000e620000000800 */
[----:B--2---:R-:W-:-:S07]  /*7f00*/  FADD.FTZ R67, R57, R38 ;  /* 0x0000002639437221 */ /* 0x004fce0000010000 */
[----:B------:R-:W2:Y:S01]  /*7f10*/  MUFU.EX2 R137, R137 ;  /* 0x0000008900897308 */ /* 0x000ea20000000800 */
[----:B0-----:R-:W-:Y:S01]  /*7f20*/  FADD.FTZ R38, R26, R67 ;  /* 0x000000431a267221 */ /* 0x001fe20000010000 */
[-CC-:B------:R-:W-:Y:S01]  /*7f30*/  FFMA.FTZ R67, R123, R14.reuse, -R10.reuse ;  /* 0x0000000e7b437223 */ /* 0x180fe2000001080a */
[----:B------:R-:W-:-:S05]  /*7f40*/  FFMA.FTZ R123, R46, R14, -R10 ;  /* 0x0000000e2e7b7223 */ /* 0x000fca000001080a */
[----:B------:R-:W0:Y:S01]  /*7f50*/  MUFU.EX2 R28, R28 ;  /* 0x0000001c001c7308 */ /* 0x000e220000000800 */
[----:B-1----:R-:W-:Y:S01]  /*7f60*/  FADD.FTZ R2, R59, R38 ;  /* 0x000000263b027221 */ /* 0x002fe20000010000 */
[----:B------:R-:W-:Y:S01]  /*7f70*/  FFMA.FTZ R38, R40, R14, -R10 ;  /* 0x0000000e28267223 */ /* 0x000fe2000001080a */
        /* <DEDUP_REMOVED lines=8> */
[-CC-:B------:R-:W-:Y:S01]  /*8000*/  FFMA.FTZ R40, R125, R14.reuse, -R10.reuse ;  /* 0x0000000e7d287223 */ /* 0x180fe2000001080a */
[----:B------:R-:W-:Y:S01]  /*8010*/  FADD.FTZ R42, R132, R69 ;  /* 0x00000045842a7221 */ /* 0x000fe20000010000 */
[----:B------:R-:W-:-:S03]  /*8020*/  FFMA.FTZ R69, R131, R14, -R10 ;  /* 0x0000000e83457223 */ /* 0x000fc6000001080a */
[----:B------:R-:W-:Y:S01]  /*8030*/  FADD.FTZ R73, R39, R42 ;  /* 0x0000002a27497221 */ /* 0x000fe20000010000 */
        /* <DEDUP_REMOVED lines=23> */
[-C--:B------:R-:W-:Y:S01]  /*81b0*/  FFMA.FTZ R42, R127, R14.reuse, -R10 ;  /* 0x0000000e7f2a7223 */ /* 0x080fe2000001080a */
[----:B------:R-:W-:Y:S01]  /*81c0*/  FADD.FTZ R3, R45, R2 ;  /* 0x000000022d037221 */ /* 0x000fe20000010000 */
[----:B------:R-:W-:-:S03]  /*81d0*/  FFMA.FTZ R10, R129, R14, -R10 ;  /* 0x0000000e810a7223 */ /* 0x000fc6000001080a */
[----:B------:R-:W-:Y:S01]  /*81e0*/  FADD.FTZ R2, R126, R3 ;  /* 0x000000037e027221 */ /* 0x000fe20000010000 */
[----:B------:R-:W2:Y:S01]  /*81f0*/  MUFU.EX2 R38, R38 ;  /* 0x0000002600267308 */ /* 0x000ea20000000800 */
[----:B0-----:R-:W-:Y:S02]  /*8200*/  FADD.FTZ R44, R36, R73 ;  /* 0x00000049242c7221 */ /* 0x001fe40000010000 */
[----:B------:R-:W-:-:S04]  /*8210*/  FADD.FTZ R3, R43, R2 ;  /* 0x000000022b037221 */ /* 0x000fc80000010000 */
[----:B------:R-:W-:Y:S01]  /*8220*/  FADD.FTZ R2, R120, R3 ;  /* 0x0000000378027221 */ /* 0x000fe20000010000 */
        /* <DEDUP_REMOVED lines=24> */
.L_x_13810:
        /* <DEDUP_REMOVED lines=75> */
.L_x_13792:
[----:B------:R-:W0:Y:S01]  /*8860*/  S2UR UR10, SR_CTAID.X ;  /* 0x00000000000a79c3 */ /* 0x000e220000002500 */
[----:B------:R-:W-:Y:S01]  /*8870*/  IADD3 R27, -R27, 0x1, RZ ;  /* 0x000000011b1b7810 */ /* 0x000fe20007ffe1ff */
[----:B------:R-:W-:Y:S02]  /*8880*/  UISETP.NE.AND UP1, UPT, UR40, URZ, UPT ;  /* 0x0000003f2800728c */ /* 0x000fe4000bf25270 */
[----:B------:R-:W-:Y:S02]  /*8890*/  UISETP.NE.AND UP0, UPT, UR44, URZ, UPT ;  /* 0x0000003f2c00728c */ /* 0x000fe4000bf05270 */
[----:B------:R-:W-:Y:S01]  /*88a0*/  IMAD R27, R16, UR28, R27 ;  /* 0x0000001c101b7c24 */ /* 0x000fe2000f8e021b */
[----:B------:R-:W-:-:S03]  /*88b0*/  UMOV UR14, 0xc0 ;  /* 0x000000c0000e7882 */ /* 0x000fc60000000000 */
[----:B------:R-:W-:Y:S02]  /*88c0*/  PLOP3.LUT P1, PT, PT, PT, UP0, 0x40, 0x0 ;  /* 0x000000000000781c */ /* 0x000fe40003f2e808 */
[----:B------:R-:W-:Y:S01]  /*88d0*/  R2UR UR15, R27 ;  /* 0x000000001b0f72ca */ /* 0x000fe200000e0000 */
[----:B------:R-:W-:Y:S01]  /*88e0*/  @UP1 ULDC UR18, c[0x0][0x450] ;  /* 0x0001140000121ab9 */ /* 0x000fe20000000800 */
[----:B0-----:R-:W-:-:S03]  /*88f0*/  UIMAD UR14, UR10, UR14, 0xbf ;  /* 0x000000bf0a0e74a4 */ /* 0x001fc6000f8e020e */
        /* <DEDUP_REMOVED lines=18> */
.L_x_13813:
[----:B------:R-:W-:Y:S02]  /*8a20*/  ULDC UR18, c[0x0][0x9e4] ;  /* 0x0002790000127ab9 */ /* 0x000fe40000000800 */
[----:B------:R-:W-:-:S11]  /*8a30*/  UISETP.NE.AND UP0, UPT, UR18, 0x1, UPT ;  /* 0x000000011200788c */ /* 0x000fd6000bf05270 */
[----:B------:R-:W-:Y:S02]  /*8a40*/  @UP0 ULDC.64 UR20, c[0x0][0x9e8] ;  /* 0x00027a0000140ab9 */ /* 0x000fe40000000a00 */
[----:B------:R-:W-:-:S04]  /*8a50*/  UIMAD.WIDE.U32 UR10, UR14, UR20, URZ ;  /* 0x000000140e0a72a5 */ /* 0x000fc8000f8e003f */
[----:B------:R-:W-:-:S12]  /*8a60*/  @UP0 USHF.R.U32.HI UR14, URZ, UR21, UR11 ;  /* 0x000000153f0e0299 */ /* 0x000fd8000801160b */
.L_x_13814:
[----:B------:R-:W-:-:S04]  /*8a70*/  UIMAD UR14, UR14, UR18, URZ ;  /* 0x000000120e0e72a4 */ /* 0x000fc8000f8e023f */
[----:B------:R-:W-:-:S04]  /*8a80*/  UISETP.LT.AND UP0, UPT, UR15, UR14, UPT ;  /* 0x0000000e0f00728c */ /* 0x000fc8000bf01270 */
[----:B------:R-:W-:-:S12]  /*8a90*/  USEL UR15, UR15, UR14, !UP0 ;  /* 0x0000000e0f0f7287 */ /* 0x000fd8000c000000 */
.L_x_13812:
        /* <DEDUP_REMOVED lines=13> */
.L_x_13826:
[----:B------:R-:W-:Y:S01]  /*8b70*/  ISETP.NE.AND P2, PT, RZ, UR42, PT ;  /* 0x0000002aff007c0c */ /* 0x000fe2000bf45270 */
[----:B------:R-:W-:-:S04]  /*8b80*/  UISETP.NE.AND UP0, UPT, UR26, 0x1, UPT ;  /* 0x000000011a00788c */ /* 0x000fc8000bf05270 */
[----:B------:R-:W-:-:S04]  /*8b90*/  USEL UR4, URZ, 0x1, UP0 ;  /* 0x000000013f047887 */ /* 0x000fc80008000000 */
[----:B------:R-:W-:-:S04]  /*8ba0*/  ULOP3.LUT UR4, UR27, UR4, URZ, 0x3c, !UPT ;  /* 0x000000041b047292 */ /* 0x000fc8000f8e3c3f */
[----:B------:R-:W-:Y:S08]  /*8bb0*/  @P2 BRA `(.L_x_13816) ;  /* 0x0000000000382947 */ /* 0x000ff00003800000 */
[----:B------:R-:W-:Y:S05]  /*8bc0*/  @!P0 BRA `(.L_x_13817) ;  /* 0x0000000000048947 */ /* 0x000fea0003800000 */
[----:B------:R-:W-:Y:S01]  /*8bd0*/  BPT.TRAP 0x1 ;  /* 0x000000040000795c */ /* 0x000fe20000300000 */
.L_x_13817:
        /* <DEDUP_REMOVED lines=9> */
.L_x_13818:
[----:B-1----:R-:W-:Y:S05]  /*8c70*/  @P1 BRA `(.L_x_13816) ;  /* 0x0000000000081947 */ /* 0x002fea0003800000 */
[----:B------:R-:W1:Y:S02]  /*8c80*/  SYNCS.PHASECHK.TRANS64.TRYWAIT P1, [UR7+0x16830], R10 ;  /* 0x0168300aff0075a7 */ /* 0x000e640008020147 */
[----:B-1----:R-:W-:Y:S05]  /*8c90*/  @!P1 BRA `(.L_x_13819) ;  /* 0x000000b400949947 */ /* 0x002fea0003800000 */
.L_x_13816:
        /* <DEDUP_REMOVED lines=30> */
.L_x_13821:
[----:B------:R-:W-:Y:S01]  /*8e80*/  ULEA UR10, UR26, UR43, 0x3 ;  /* 0x0000002b1a0a7291 */ /* 0x000fe2000f8e183f */
[----:B------:R-:W-:-:S05]  /*8e90*/  IMAD.U32 R10, RZ, RZ, UR27 ;  /* 0x0000001bff0a7e24 */ /* 0x000fca000f8e00ff */
[----:B------:R-:W-:-:S04]  /*8ea0*/  SHF.L.U32 R10, R10, 0x1f, RZ ;  /* 0x0000001f0a0a7819 */ /* 0x000fc800000006ff */
[----:B------:R0:W1:Y:S01]  /*8eb0*/  SYNCS.PHASECHK.TRANS64.TRYWAIT P1, [UR10+0x16850], R10 ;  /* 0x0168500aff0075a7 */ /* 0x000062000802014a */
[----:B------:R-:W-:Y:S05]  /*8ec0*/  @!P0 BRA `(.L_x_13822) ;  /* 0x0000000000048947 */ /* 0x000fea0003800000 */
[----:B------:R-:W-:Y:S01]  /*8ed0*/  BPT.TRAP 0x1 ;  /* 0x000000040000795c */ /* 0x000fe20000300000 */
.L_x_13822:
[----:B-1----:R-:W-:Y:S05]  /*8ee0*/  @P1 BRA `(.L_x_13820) ;  /* 0x0000000000081947 */ /* 0x002fea0003800000 */
[----:B------:R-:W1:Y:S02]  /*8ef0*/  SYNCS.PHASECHK.TRANS64.TRYWAIT P1, [UR10+0x16850], R10 ;  /* 0x0168500aff0075a7 */ /* 0x000e64000802014a */
[----:B-1----:R-:W-:Y:S05]  /*8f00*/  @!P1 BRA `(.L_x_13823) ;  /* 0x000000b400109947 */ /* 0x002fea0003800000 */
.L_x_13820:
        /* <DEDUP_REMOVED lines=50> */
.L_x_13824:
        /* <DEDUP_REMOVED lines=196> */
[----:B0-----:R-:W-:Y:S02]  /*9e70*/  FMNMX.FTZ R42, R87, R14, !PT ;  /* 0x0000000e572a7209 */ /* 0x001fe40007810000 */
[----:B------:R-:W0:Y:S03]  /*9e80*/  LDC R14, c[0x0][0x988] ;  /* 0x00026200ff0e7b82 */ /* 0x000e260000000800 */
[----:B------:R-:W2:Y:S01]  /*9e90*/  SHFL.BFLY PT, R15, R42, 0x2, 0x1f ;  /* 0x0c401f002a0f7f89 */ /* 0x000ea200000e0000 */
[----:B-1----:R-:W-:Y:S02]  /*9ea0*/  FMNMX.FTZ R44, R12, R11, !PT ;  /* 0x0000000b0c2c7209 */ /* 0x002fe40007810000 */
[----:B--2---:R-:W-:-:S03]  /*9eb0*/  FMNMX.FTZ R46, R42, R15, !PT ;  /* 0x0000000f2a2e7209 */ /* 0x004fc60007810000 */
[----:B------:R-:W1:Y:S04]  /*9ec0*/  SHFL.BFLY PT, R15, R44, 0x1, 0x1f ;  /* 0x0c201f002c0f7f89 */ /* 0x000e6800000e0000 */
[----:B------:R-:W2:Y:S01]  /*9ed0*/  SHFL.BFLY PT, R11, R46, 0x1, 0x1f ;  /* 0x0c201f002e0b7f89 */ /* 0x000ea200000e0000 */
[----:B-1----:R-:W-:Y:S02]  /*9ee0*/  FMNMX.FTZ R15, R44, R15, !PT ;  /* 0x0000000f2c0f7209 */ /* 0x002fe40007810000 */
[----:B--2---:R-:W-:-:S03]  /*9ef0*/  FMNMX.FTZ R11, R46, R11, !PT ;  /* 0x0000000b2e0b7209 */ /* 0x004fc60007810000 */
[C---:B0-----:R-:W-:Y:S01]  /*9f00*/  FMUL.FTZ R42, R15.reuse, R14 ;  /* 0x0000000e0f2a7220 */ /* 0x041fe20000410000 */
[----:B------:R-:W-:-:S03]  /*9f10*/  FADD.FTZ R153, -R15, R8 ;  /* 0x000000080f997221 */ /* 0x000fc60000010100 */
[-CC-:B------:R-:W-:Y:S01]  /*9f20*/  FFMA.FTZ R157, R123, R14.reuse, -R42.reuse ;  /* 0x0000000e7b9d7223 */ /* 0x180fe2000001082a */
[-CC-:B------:R-:W-:Y:S01]  /*9f30*/  FFMA.FTZ R123, R20, R14.reuse, -R42.reuse ;  /* 0x0000000e147b7223 */ /* 0x180fe2000001082a */
[C---:B------:R-:W-:Y:S01]  /*9f40*/  FADD.FTZ R7, -R11.reuse, R7 ;  /* 0x000000070b077221 */ /* 0x040fe20000010100 */
[-C--:B------:R-:W-:Y:S01]  /*9f50*/  FMUL.FTZ R20, R11, R14.reuse ;  /* 0x0000000e0b147220 */ /* 0x080fe20000410000 */
[-C--:B------:R-:W-:Y:S01]  /*9f60*/  FMUL.FTZ R8, R153, R14.reuse ;  /* 0x0000000e99087220 */ /* 0x080fe20000410000 */
[-C--:B------:R-:W-:Y:S01]  /*9f70*/  FFMA.FTZ R13, R13, R14.reuse, -R42 ;  /* 0x0000000e0d0d7223 */ /* 0x080fe2000001082a */
[-C--:B------:R-:W-:Y:S01]  /*9f80*/  FMUL.FTZ R7, R7, R14.reuse ;  /* 0x0000000e07077220 */ /* 0x080fe20000410000 */
[-C--:B------:R-:W-:Y:S01]  /*9f90*/  FFMA.FTZ R10, R10, R14.reuse, -R20 ;  /* 0x0000000e0a0a7223 */ /* 0x080fe20000010814 */
[-CC-:B------:R-:W-:Y:S01]  /*9fa0*/  FFMA.FTZ R148, R19, R14.reuse, -R42.reuse ;  /* 0x0000000e13947223 */ /* 0x180fe2000001082a */
[-C--:B------:R-:W-:Y:S01]  /*9fb0*/  FFMA.FTZ R134, R149, R14.reuse, -R42 ;  /* 0x0000000e95867223 */ /* 0x080fe2000001082a */
[-C--:B------:R-:W-:Y:S01]  /*9fc0*/  FFMA.FTZ R149, R21, R14.reuse, -R20 ;  /* 0x0000000e15957223 */ /* 0x080fe20000010814 */
[----:B------:R-:W-:Y:S01]  /*9fd0*/  MUFU.EX2 R8, R8 ;  /* 0x0000000800087308 */ /* 0x000fe20000000800 */
[-CC-:B------:R-:W-:Y:S01]  /*9fe0*/  FFMA.FTZ R146, R125, R14.reuse, -R42.reuse ;  /* 0x0000000e7d927223 */ /* 0x180fe2000001082a */
[-CC-:B------:R-:W-:Y:S01]  /*9ff0*/  FFMA.FTZ R150, R25, R14.reuse, -R42.reuse ;  /* 0x0000000e19967223 */ /* 0x180fe2000001082a */
[-C--:B------:R-:W-:Y:S01]  /*a000*/  FFMA.FTZ R125, R151, R14.reuse, -R42 ;  /* 0x0000000e977d7223 */ /* 0x080fe2000001082a */
[-C--:B------:R-:W-:Y:S01]  /*a010*/  FFMA.FTZ R151, R29, R14.reuse, -R20 ;  /* 0x0000000e1d977223 */ /* 0x080fe20000010814 */
[-CC-:B------:R-:W-:Y:S01]  /*a020*/  FFMA.FTZ R12, R27, R14.reuse, -R42.reuse ;  /* 0x0000000e1b0c7223 */ /* 0x180fe2000001082a */
[-C--:B------:R-:W-:Y:S01]  /*a030*/  FFMA.FTZ R130, R22, R14.reuse, -R42 ;  /* 0x0000000e16827223 */ /* 0x080fe2000001082a */
[-C--:B------:R-:W-:Y:S01]  /*a040*/  FFMA.FTZ R22, R31, R14.reuse, -R20 ;  /* 0x0000000e1f167223 */ /* 0x080fe20000010814 */
[----:B------:R-:W0:Y:S01]  /*a050*/  MUFU.EX2 R13, R13 ;  /* 0x0000000d000d7308 */ /* 0x000e220000000800 */
[-CC-:B------:R-:W-:Y:S01]  /*a060*/  FFMA.FTZ R144, R121, R14.reuse, -R42.reuse ;  /* 0x0000000e79907223 */ /* 0x180fe2000001082a */
[-C--:B------:R-:W-:Y:S01]  /*a070*/  FFMA.FTZ R132, R145, R14.reuse, -R42 ;  /* 0x0000000e91847223 */ /* 0x080fe2000001082a */
[-C--:B------:R-:W-:Y:S01]  /*a080*/  FFMA.FTZ R145, R33, R14.reuse, -R20 ;  /* 0x0000000e21917223 */ /* 0x080fe20000010814 */
[-C--:B------:R-:W-:Y:S01]  /*a090*/  FFMA.FTZ R121, R24, R14.reuse, -R42 ;  /* 0x0000000e18797223 */ /* 0x080fe2000001082a */
[-C--:B------:R-:W-:Y:S01]  /*a0a0*/  FFMA.FTZ R24, R35, R14.reuse, -R20 ;  /* 0x0000000e23187223 */ /* 0x080fe20000010814 */
[-CC-:B------:R-:W-:Y:S01]  /*a0b0*/  FFMA.FTZ R155, R127, R14.reuse, -R42.reuse ;  /* 0x0000000e7f9b7223 */ /* 0x180fe2000001082a */
[-C--:B------:R-:W-:Y:S01]  /*a0c0*/  FFMA.FTZ R127, R147, R14.reuse, -R42 ;  /* 0x0000000e937f7223 */ /* 0x080fe2000001082a */
[----:B------:R-:W-:Y:S01]  /*a0d0*/  MUFU.EX2 R7, R7 ;  /* 0x0000000700077308 */ /* 0x000fe20000000800 */
[-C--:B------:R-:W-:Y:S01]  /*a0e0*/  FFMA.FTZ R147, R37, R14.reuse, -R20 ;  /* 0x0000000e25937223 */ /* 0x080fe20000010814 */
[-C--:B------:R-:W-:Y:S01]  /*a0f0*/  FFMA.FTZ R124, R26, R14.reuse, -R42 ;  /* 0x0000000e1a7c7223 */ /* 0x080fe2000001082a */
[-C--:B------:R-:W-:Y:S01]  /*a100*/  FFMA.FTZ R26, R39, R14.reuse, -R20 ;  /* 0x0000000e271a7223 */ /* 0x080fe20000010814 */
[-CC-:B------:R-:W-:Y:S01]  /*a110*/  FFMA.FTZ R138, R141, R14.reuse, -R42.reuse ;  /* 0x0000000e8d8a7223 */ /* 0x180fe2000001082a */
[-C--:B------:R-:W-:Y:S01]  /*a120*/  FFMA.FTZ R140, R129, R14.reuse, -R42 ;  /* 0x0000000e818c7223 */ /* 0x080fe2000001082a */
[-C--:B------:R-:W-:Y:S01]  /*a130*/  FFMA.FTZ R141, R41, R14.reuse, -R20 ;  /* 0x0000000e298d7223 */ /* 0x080fe20000010814 */
[-CC-:B------:R-:W-:Y:S01]  /*a140*/  FFMA.FTZ R27, R28, R14.reuse, -R42.reuse ;  /* 0x0000000e1c1b7223 */ /* 0x180fe2000001082a */
[----:B------:R-:W1:Y:S01]  /*a150*/  MUFU.EX2 R10, R10 ;  /* 0x0000000a000a7308 */ /* 0x000e620000000800 */
[----:B0-----:R-:W-:Y:S01]  /*a160*/  FFMA.FTZ R3, R8, R3, R13 ;  /* 0x0000000308037223 */ /* 0x001fe2000001000d */
[-CC-:B------:R-:W-:Y:S01]  /*a170*/  FFMA.FTZ R153, R131, R14.reuse, -R42.reuse ;  /* 0x0000000e83997223 */ /* 0x180fe2000001082a */
[-C--:B------:R-:W-:Y:S01]  /*a180*/  FFMA.FTZ R128, R18, R14.reuse, -R42 ;  /* 0x0000000e12807223 */ /* 0x080fe2000001082a */
[-C--:B------:R-:W-:Y:S01]  /*a190*/  FFMA.FTZ R28, R43, R14.reuse, -R20 ;  /* 0x0000000e2b1c7223 */ /* 0x080fe20000010814 */
[-CC-:B------:R-:W-:Y:S01]  /*a1a0*/  FFMA.FTZ R18, R40, R14.reuse, -R42.reuse ;  /* 0x0000000e28127223 */ /* 0x180fe2000001082a */
[-CC-:B------:R-:W-:Y:S01]  /*a1b0*/  FFMA.FTZ R129, R143, R14.reuse, -R42.reuse ;  /* 0x0000000e8f817223 */ /* 0x180fe2000001082a */
[-C--:B------:R-:W-:Y:S01]  /*a1c0*/  FFMA.FTZ R142, R133, R14.reuse, -R42 ;  /* 0x0000000e858e7223 */ /* 0x080fe2000001082a */
[----:B------:R-:W0:Y:S01]  /*a1d0*/  MUFU.EX2 R148, R148 ;  /* 0x0000009400947308 */ /* 0x000e220000000800 */
[-C--:B------:R-:W-:Y:S01]  /*a1e0*/  FFMA.FTZ R143, R45, R14.reuse, -R20 ;  /* 0x0000000e2d8f7223 */ /* 0x080fe20000010814 */
[-CC-:B------:R-:W-:Y:S01]  /*a1f0*/  FFMA.FTZ R126, R30, R14.reuse, -R42.reuse ;  /* 0x0000000e1e7e7223 */ /* 0x180fe2000001082a */
[-C--:B------:R-:W-:Y:S01]  /*a200*/  FFMA.FTZ R133, R135, R14.reuse, -R42 ;  /* 0x0000000e87857223 */ /* 0x080fe2000001082a */
[-C--:B------:R-:W-:Y:S01]  /*a210*/  FFMA.FTZ R30, R47, R14.reuse, -R20 ;  /* 0x0000000e2f1e7223 */ /* 0x080fe20000010814 */
[-CC-:B------:R-:W-:Y:S01]  /*a220*/  FFMA.FTZ R136, R137, R14.reuse, -R42.reuse ;  /* 0x0000000e89887223 */ /* 0x180fe2000001082a */
[-CC-:B------:R-:W-:Y:S01]  /*a230*/  FFMA.FTZ R131, R139, R14.reuse, -R42.reuse ;  /* 0x0000000e8b837223 */ /* 0x180fe2000001082a */
[----:B------:R-:W-:Y:S01]  /*a240*/  FFMA.FTZ R25, R32, R14, -R42 ;  /* 0x0000000e20197223 */ /* 0x000fe2000001082a */
[----:B------:R-:W2:Y:S01]  /*a250*/  MUFU.EX2 R149, R149 ;  /* 0x0000009500957308 */ /* 0x000ea20000000800 */
[----:B-1----:R-:W-:Y:S01]  /*a260*/  FFMA.FTZ R2, R7, R2, R10 ;  /* 0x0000000207027223 */ /* 0x002fe2000001000a */
[-CC-:B------:R-:W-:Y:S01]  /*a270*/  FFMA.FTZ R120, R34, R14.reuse, -R42.reuse ;  /* 0x0000000e22787223 */ /* 0x180fe2000001082a */
[-CC-:B------:R-:W-:Y:S01]  /*a280*/  FFMA.FTZ R19, R36, R14.reuse, -R42.reuse ;  /* 0x0000000e24137223 */ /* 0x180fe2000001082a */
[-C--:B------:R-:W-:Y:S01]  /*a290*/  FFMA.FTZ R122, R38, R14.reuse, -R42 ;  /* 0x0000000e267a7223 */ /* 0x080fe2000001082a */
[-CC-:B------:R-:W-:Y:S01]  /*a2a0*/  FFMA.FTZ R137, R49, R14.reuse, -R20.reuse ;  /* 0x0000000e31897223 */ /* 0x180fe20000010814 */
[-CC-:B------:R-:W-:Y:S01]  /*a2b0*/  FFMA.FTZ R32, R51, R14.reuse, -R20.reuse ;  /* 0x0000000e33207223 */ /* 0x180fe20000010814 */
[-CC-:B------:R-:W-:Y:S01]  /*a2c0*/  FFMA.FTZ R139, R53, R14.reuse, -R20.reuse ;  /* 0x0000000e358b7223 */ /* 0x180fe20000010814 */
[----:B------:R-:W1:Y:S01]  /*a2d0*/  MUFU.EX2 R150, R150 ;  /* 0x0000009600967308 */ /* 0x000e620000000800 */
[----:B0-----:R-:W-:Y:S01]  /*a2e0*/  FADD.FTZ R3, R148, R3 ;  /* 0x0000000394037221 */ /* 0x001fe20000010000 */
[-CC-:B------:R-:W-:Y:S01]  /*a2f0*/  FFMA.FTZ R34, R55, R14.reuse, -R20.reuse ;  /* 0x0000000e37227223 */ /* 0x180fe20000010814 */
[-CC-:B------:R-:W-:Y:S01]  /*a300*/  FFMA.FTZ R21, R57, R14.reuse, -R20.reuse ;  /* 0x0000000e39157223 */ /* 0x180fe20000010814 */
[-CC-:B------:R-:W-:Y:S01]  /*a310*/  FFMA.FTZ R36, R59, R14.reuse, -R20.reuse ;  /* 0x0000000e3b247223 */ /* 0x180fe20000010814 */
[-CC-:B------:R-:W-:Y:S01]  /*a320*/  FFMA.FTZ R135, R61, R14.reuse, -R20.reuse ;  /* 0x0000000e3d877223 */ /* 0x180fe20000010814 */
[----:B------:R-:W-:-:S02]  /*a330*/  FFMA.FTZ R38, R63, R14, -R20 ;  /* 0x0000000e3f267223 */ /* 0x000fc40000010814 */
        /* <DEDUP_REMOVED lines=134> */
.L_x_13825:
        /* <DEDUP_REMOVED lines=74> */
[----:B------:R-:W-:Y:S06]  /*b040*/  @P1 BRA `(.L_x_13826) ;  /* 0xffffffd800c81947 */ /* 0x000fec000383ffff */
.L_x_13815:
[----:B------:R-:W-:-:S13]  /*b050*/  ISETP.GE.AND P1, PT, R9, UR41, PT ;  /* 0x0000002909007c0c */ /* 0x000fda000bf26270 */
[----:B------:R-:W-:Y:S05]  /*b060*/  @!P1 BRA `(.L_x_13827) ;  /* 0x00000034008c9947 */ /* 0x000fea0003800000 */
[----:B------:R-:W-:Y:S01]  /*b070*/  VIADD R10, R17, 0x9 ;  /* 0x00000009110a7836 */ /* 0x000fe20000000000 */
[----:B------:R-:W-:Y:S01]  /*b080*/  ISETP.GE.U32.AND P1, PT, R23, 0x180, PT ;  /* 0x000001801700780c */ /* 0x000fe20003f26070 */
[----:B------:R-:W-:Y:S01]  /*b090*/  IMAD.MOV.U32 R8, RZ, RZ, R11 ;  /* 0x000000ffff087224 */ /* 0x000fe200078e000b */
[----:B------:R-:W-:Y:S01]  /*b0a0*/  UMOV UR31, UR4 ;  /* 0x00000004001f7c82 */ /* 0x000fe20008000000 */
[----:B------:R-:W-:Y:S01]  /*b0b0*/  IMAD.MOV.U32 R7, RZ, RZ, R15 ;  /* 0x000000ffff077224 */ /* 0x000fe200078e000f */
[----:B------:R-:W-:Y:S01]  /*b0c0*/  SEL R10, R10, 0x9, !P1 ;  /* 0x000000090a0a7807 */ /* 0x000fe20004800000 */
[----:B------:R-:W-:Y:S01]  /*b0d0*/  VIADD R17, R17, 0x8 ;  /* 0x0000000811117836 */ /* 0x000fe20000000000 */
[----:B------:R-:W-:Y:S01]  /*b0e0*/  UMOV UR25, UR7 ;  /* 0x0000000700197c82 */ /* 0x000fe20008000000 */
[----:B------:R-:W-:Y:S01]  /*b0f0*/  ULDC UR26, c[0x0][0x9e4] ;  /* 0x00027900001a7ab9 */ /* 0x000fe20000000800 */
[----:B------:R-:W-:Y:S01]  /*b100*/  ULDC UR27, c[0x0][0x288] ;  /* 0x0000a200001b7ab9 */ /* 0x000fe20000000800 */
[----:B------:R-:W-:Y:S01]  /*b110*/  ULDC UR28, c[0x0][0x2f0] ;  /* 0x0000bc00001c7ab9 */ /* 0x000fe20000000800 */
[----:B------:R-:W-:Y:S01]  /*b120*/  ULDC UR29, c[0x0][0x9d8] ;  /* 0x00027600001d7ab9 */ /* 0x000fe20000000800 */
[----:B------:R-:W-:-:S05]  /*b130*/  ULDC UR30, c[0x0][0x9e0] ;  /* 0x00027800001e7ab9 */ /* 0x000fca0000000800 */
.L_x_13846:
        /* <DEDUP_REMOVED lines=9> */
.L_x_13829:
[----:B------:R-:W-:Y:S01]  /*b1d0*/  ULEA UR10, UR7, UR43, 0x3 ;  /* 0x0000002b070a7291 */ /* 0x000fe2000f8e183f */
[----:B------:R-:W-:-:S05]  /*b1e0*/  IMAD.U32 R11, RZ, RZ, UR4 ;  /* 0x00000004ff0b7e24 */ /* 0x000fca000f8e00ff */
[----:B------:R-:W-:-:S04]  /*b1f0*/  SHF.L.U32 R11, R11, 0x1f, RZ ;  /* 0x0000001f0b0b7819 */ /* 0x000fc800000006ff */
[----:B------:R0:W1:Y:S01]  /*b200*/  SYNCS.PHASECHK.TRANS64.TRYWAIT P1, [UR10+0x16830], R11 ;  /* 0x0168300bff0075a7 */ /* 0x000062000802014a */
[----:B------:R-:W-:Y:S05]  /*b210*/  @!P0 BRA `(.L_x_13830) ;  /* 0x0000000000048947 */ /* 0x000fea0003800000 */
[----:B------:R-:W-:Y:S01]  /*b220*/  BPT.TRAP 0x1 ;  /* 0x000000040000795c */ /* 0x000fe20000300000 */
.L_x_13830:
[----:B-1----:R-:W-:Y:S05]  /*b230*/  @P1 BRA `(.L_x_13828) ;  /* 0x0000000000081947 */ /* 0x002fea0003800000 */
[----:B------:R-:W1:Y:S02]  /*b240*/  SYNCS.PHASECHK.TRANS64.TRYWAIT P1, [UR10+0x16830], R11 ;  /* 0x0168300bff0075a7 */ /* 0x000e64000802014a */
[----:B-1----:R-:W-:Y:S05]  /*b250*/  @!P1 BRA `(.L_x_13831) ;  /* 0x0000009000549947 */ /* 0x002fea0003800000 */
.L_x_13828:
        /* <DEDUP_REMOVED lines=26> */
.L_x_13833:
[----:B------:R-:W-:Y:S01]  /*b400*/  ULEA UR10, UR25, UR43, 0x3 ;  /* 0x0000002b190a7291 */ /* 0x000fe2000f8e183f */
[----:B01----:R-:W-:-:S05]  /*b410*/  IMAD.U32 R11, RZ, RZ, UR31 ;  /* 0x0000001fff0b7e24 */ /* 0x003fca000f8e00ff */
[----:B------:R-:W-:-:S04]  /*b420*/  SHF.L.U32 R11, R11, 0x1f, RZ ;  /* 0x0000001f0b0b7819 */ /* 0x000fc800000006ff */
[----:B------:R0:W1:Y:S01]  /*b430*/  SYNCS.PHASECHK.TRANS64.TRYWAIT P1, [UR10+0x16850], R11 ;  /* 0x0168500bff0075a7 */ /* 0x000062000802014a */
[----:B------:R-:W-:Y:S05]  /*b440*/  @!P0 BRA `(.L_x_13834) ;  /* 0x0000000000048947 */ /* 0x000fea0003800000 */
[----:B------:R-:W-:Y:S01]  /*b450*/  BPT.TRAP 0x1 ;  /* 0x000000040000795c */ /* 0x000fe20000300000 */
.L_x_13834:
[----:B-1----:R-:W-:Y:S05]  /*b460*/  @P1 BRA `(.L_x_13832) ;  /* 0x0000000000081947 */ /* 0x002fea0003800000 */
[----:B------:R-:W1:Y:S02]  /*b470*/  SYNCS.PHASECHK.TRANS64.TRYWAIT P1, [UR10+0x16850], R11 ;  /* 0x0168500bff0075a7 */ /* 0x000e64000802014a */
[----:B-1----:R-:W-:Y:S05]  /*b480*/  @!P1 BRA `(.L_x_13835) ;  /* 0x0000008c00e09947 */ /* 0x002fea0003800000 */
.L_x_13832:
[----:B------:R-:W-:Y:S01]  /*b490*/  UIADD3 UR10, UR43, 0x400, URZ ;  /* 0x000004002b0a7890 */ /* 0x000fe2000fffe03f */
[----:B------:R-:W-:Y:S01]  /*b4a0*/  WARPGROUP.ARRIVE ;  /* 0x00000000000079c5 */ /* 0x000fe20000000000 */
[----:B------:R-:W-:Y:S02]  /*b4b0*/  UMOV UR11, 0x40000040 ;  /* 0x40000040000b7882 */ /* 0x000fe40000000000 */
[----:B------:R-:W-:-:S04]  /*b4c0*/  USHF.R.U32.HI UR10, URZ, 0x4, UR10 ;  /* 0x000000043f0a7899 */ /* 0x000fc8000801160a */
[----:B------:R-:W-:-:S04]  /*b4d0*/  ULOP3.LUT UR10, UR10, 0x3fff, URZ, 0xc0, !UPT ;  /* 0x00003fff0a0a7892 */ /* 0x000fc8000f8ec03f */
        /* <DEDUP_REMOVED lines=42> */
.L_x_13836:
[----:B------:R-:W-:Y:S01]  /*b780*/  UISETP.NE.AND UP1, UPT, UR40, URZ, UPT ;  /* 0x0000003f2800728c */ /* 0x000fe2000bf25270 */
[----:B01----:R-:W-:Y:S01]  /*b790*/  FMUL.FTZ R11, R26, UR29 ;  /* 0x0000001d1a0b7c20 */ /* 0x003fe20008410000 */
        /* <DEDUP_REMOVED lines=16> */
[----:B------:R-:W-:Y:S01]  /*b8a0*/  FMUL.FTZ R120, R28, UR29 ;  /* 0x0000001d1c787c20 */ /* 0x000fe20008410000 */
[----:B------:R-:W-:Y:S01]  /*b8b0*/  @P1 IMAD.HI.U32 R46, R6, UR11, RZ ;  /* 0x0000000b062e1c27 */ /* 0x000fe2000f8e00ff */
[----:B------:R-:W-:Y:S01]  /*b8c0*/  @UP1 ULDC UR11, c[0x0][0x450] ;  /* 0x00011400000b1ab9 */ /* 0x000fe20000000800 */
[----:B------:R-:W-:Y:S02]  /*b8d0*/  IADD3 R47, -R64, 0x1, RZ ;  /* 0x00000001402f7810 */ /* 0x000fe40007ffe1ff */
[----:B------:R-:W-:Y:S01]  /*b8e0*/  FMUL.FTZ R121, R29, UR29 ;  /* 0x0000001d1d797c20 */ /* 0x000fe20008410000 */
[----:B------:R-:W-:Y:S01]  /*b8f0*/  UISETP.NE.AND UP0, UPT, UR44, URZ, UPT ;  /* 0x0000003f2c00728c */ /* 0x000fe2000bf05270 */
        /* <DEDUP_REMOVED lines=56> */
[----:B------:R-:W1:Y:S01]  /*bc80*/  MUFU.TANH R14, R14 ;  /* 0x0000000e000e7308 */ /* 0x000e620000002400 */
[----:B------:R-:W-:Y:S01]  /*bc90*/  IMAD R49, R16, UR28, R49 ;  /* 0x0000001c10317c24 */ /* 0x000fe2000f8e0231 */
[----:B------:R-:W-:-:S03]  /*bca0*/  UPRMT UR10, UR5, 0x654, UR10 ;  /* 0x00000654050a7896 */ /* 0x000fc6000800000a */
[----:B------:R-:W-:-:S03]  /*bcb0*/  VIADD R49, R49, -UR27 ;  /* 0x8000001b31317c36 */ /* 0x000fc60008000000 */
[----:B------:R-:W3:Y:S01]  /*bcc0*/  MUFU.TANH R15, R15 ;  /* 0x0000000f000f7308 */ /* 0x000ee20000002400 */
[C---:B------:R-:W-:Y:S02]  /*bcd0*/  VIADD R70, R49.reuse, UR30 ;  /* 0x0000001e31467c36 */ /* 0x040fe40008000000 */
[----:B------:R-:W-:Y:S01]  /*bce0*/  VIADD R68, R49, UR24 ;  /* 0x0000001831447c36 */ /* 0x000fe20008000000 */
[----:B------:R-:W-:Y:S01]  /*bcf0*/  SYNCS.ARRIVE.TRANS64.RED.A1T0 RZ, [UR10], RZ ;  /* 0x000000ffffff79a7 */ /* 0x000fe2000810040a */
[--C-:B0-----:R-:W-:Y:S02]  /*bd00*/  IMAD.IADD R72, R70, 0x1, R71.reuse ;  /* 0x0000000146487824 */ /* 0x101fe400078e0247 */
        /* <DEDUP_REMOVED lines=77> */
.L_x_13839:
[----:B------:R-:W-:-:S05]  /*c1e0*/  IMAD.U32 R74, RZ, RZ, UR26 ;  /* 0x0000001aff4a7e24 */ /* 0x000fca000f8e00ff */
[----:B------:R-:W-:-:S13]  /*c1f0*/  ISETP.NE.AND P1, PT, R74, 0x1, PT ;  /* 0x000000014a00780c */ /* 0x000fda0003f25270 */
[----:B------:R-:W1:Y:S02]  /*c200*/  @P1 LDC.64 R48, c[0x0][0x9e8] ;  /* 0x00027a00ff301b82 */ /* 0x000e640000000a00 */
[----:B-1----:R-:W-:-:S05]  /*c210*/  @P1 IMAD.HI.U32 R48, R71, R48, RZ ;  /* 0x0000003047301227 */ /* 0x002fca00078e00ff */
[----:B------:R-:W-:-:S07]  /*c220*/  @P1 SHF.R.U32.HI R71, RZ, R49, R48 ;  /* 0x00000031ff471219 */ /* 0x000fce0000011630 */
.L_x_13840:
[----:B------:R-:W-:Y:S05]  /*c230*/  BSYNC B0 ;  /* 0x0000000000007941 */ /* 0x000fea0003800000 */
.L_x_13838:
[----:B------:R-:W-:-:S04]  /*c240*/  IMAD R71, R71, R74, -R64 ;  /* 0x0000004a47477224 */ /* 0x000fc800078e0a40 */
[----:B------:R-:W-:-:S05]  /*c250*/  IMAD R71, R0, -0x2, R71 ;  /* 0xfffffffe00477824 */ /* 0x000fca00078e0247 */
[----:B------:R-:W-:Y:S02]  /*c260*/  VIADDMNMX R72, R71, R74, R72, PT ;  /* 0x0000004a47487246 */ /* 0x000fe40003800148 */
[----:B------:R-:W-:-:S07]  /*c270*/  VIMNMX R73, R73, R71, !PT ;  /* 0x0000004749497248 */ /* 0x000fce0007fe0100 */
.L_x_13837:
        /* <DEDUP_REMOVED lines=116> */
.L_x_13843:
[----:B------:R-:W-:-:S05]  /*c9c0*/  IMAD.U32 R52, RZ, RZ, UR26 ;  /* 0x0000001aff347e24 */ /* 0x000fca000f8e00ff */
[----:B------:R-:W-:-:S13]  /*c9d0*/  ISETP.NE.AND P2, PT, R52, 0x1, PT ;  /* 0x000000013400780c */ /* 0x000fda0003f45270 */
[----:B------:R-:W0:Y:S02]  /*c9e0*/  @P2 LDC.64 R14, c[0x0][0x9e8] ;  /* 0x00027a00ff0e2b82 */ /* 0x000e240000000a00 */
[----:B0-----:R-:W-:-:S05]  /*c9f0*/  @P2 IMAD.HI.U32 R14, R67, R14, RZ ;  /* 0x0000000e430e2227 */ /* 0x001fca00078e00ff */
[----:B------:R-:W-:-:S07]  /*ca00*/  @P2 SHF.R.U32.HI R67, RZ, R15, R14 ;  /* 0x0000000fff432219 */ /* 0x000fce000001160e */
.L_x_13844:
[----:B------:R-:W-:Y:S05]  /*ca10*/  BSYNC B0 ;  /* 0x0000000000007941 */ /* 0x000fea0003800000 */
.L_x_13842:
[----:B------:R-:W-:-:S04]  /*ca20*/  IMAD R67, R67, R52, -R64 ;  /* 0x0000003443437224 */ /* 0x000fc800078e0a40 */
[----:B------:R-:W-:-:S05]  /*ca30*/  IMAD R67, R0, -0x2, R67 ;  /* 0xfffffffe00437824 */ /* 0x000fca00078e0243 */
[----:B------:R-:W-:Y:S02]  /*ca40*/  VIADDMNMX R48, R67, R52, R48, PT ;  /* 0x0000003443307246 */ /* 0x000fe40003800130 */
[----:B------:R-:W-:-:S07]  /*ca50*/  VIMNMX R50, R50, R67, !PT ;  /* 0x0000004332327248 */ /* 0x000fce0007fe0100 */
.L_x_13841:
        /* <DEDUP_REMOVED lines=29> */
[----:B------:R-:W-:-:S02]  /*cc30*/  FSEL R73, R18, -INF , !P4 ;  /* 0xff80000012497808 */ /* 0x000fc40006000000 */
[----:B------:R-:W-:Y:S02]  /*cc40*/  FMNMX.FTZ R14, R123, R14, !PT ;  /* 0x0000000e7b0e7209 */ /* 0x000fe40007810000 */
[----:B------:R-:W-:Y:S02]  /*cc50*/  ISETP.LT.OR P3, PT, R48, 0x9, P3 ;  /* 0x000000093000780c */ /* 0x000fe40001f61670 */
[----:B------:R-:W-:Y:S02]  /*cc60*/  FMNMX.FTZ R14, R129, R14, !PT ;  /* 0x0000000e810e7209 */ /* 0x000fe40007810000 */
[----:B------:R-:W-:Y:S02]  /*cc70*/  FSEL R67, R12, -INF , !P6 ;  /* 0xff8000000c437808 */ /* 0x000fe40007000000 */
[----:B------:R-:W-:Y:S02]  /*cc80*/  FMNMX.FTZ R14, R125, R14, !PT ;  /* 0x0000000e7d0e7209 */ /* 0x000fe40007810000 */
[----:B------:R-:W-:-:S02]  /*cc90*/  FMNMX.FTZ R18, R135, R8, !PT ;  /* 0x0000000887127209 */ /* 0x000fc40007810000 */
[----:B------:R-:W-:Y:S02]  /*cca0*/  FMNMX.FTZ R14, R127, R14, !PT ;  /* 0x0000000e7f0e7209 */ /* 0x000fe40007810000 */
[----:B------:R-:W-:Y:S02]  /*ccb0*/  FSEL R13, R13, -INF , !P3 ;  /* 0xff8000000d0d7808 */ /* 0x000fe40005800000 */
[----:B------:R-:W-:Y:S02]  /*ccc0*/  FMNMX.FTZ R14, R83, R14, !PT ;  /* 0x0000000e530e7209 */ /* 0x000fe40007810000 */
[----:B------:R-:W-:Y:S02]  /*ccd0*/  FMNMX.FTZ R18, R67, R18, !PT ;  /* 0x0000001243127209 */ /* 0x000fe40007810000 */
[----:B------:R-:W-:Y:S02]  /*cce0*/  FMNMX.FTZ R14, R81, R14, !PT ;  /* 0x0000000e510e7209 */ /* 0x000fe40007810000 */
[----:B------:R-:W-:-:S02]  /*ccf0*/  ISETP.GT.AND P2, PT, R50, 0x11, P1 ;  /* 0x000000113200780c */ /* 0x000fc40000f44270 */
[----:B------:R-:W-:Y:S02]  /*cd00*/  FMNMX.FTZ R14, R71, R14, !PT ;  /* 0x0000000e470e7209 */ /* 0x000fe40007810000 */
[----:B------:R-:W-:Y:S02]  /*cd10*/  FMNMX.FTZ R18, R13, R18, !PT ;  /* 0x000000120d127209 */ /* 0x000fe40007810000 */
[----:B------:R-:W-:Y:S02]  /*cd20*/  FMNMX.FTZ R14, R69, R14, !PT ;  /* 0x0000000e450e7209 */ /* 0x000fe40007810000 */
[----:B------:R-:W-:Y:S02]  /*cd30*/  ISETP.GT.AND P3, PT, R50, 0x18, P1 ;  /* 0x000000183200780c */ /* 0x000fe40000f64270 */
[----:B------:R-:W-:Y:S02]  /*cd40*/  FMNMX.FTZ R14, R65, R14, !PT ;  /* 0x0000000e410e7209 */ /* 0x000fe40007810000 */
[----:B------:R-:W-:-:S02]  /*cd50*/  ISETP.LT.OR P2, PT, R48, 0x12, P2 ;  /* 0x000000123000780c */ /* 0x000fc40001741670 */
        /* <DEDUP_REMOVED lines=9> */
[----:B------:R-:W-:Y:S02]  /*cdf0*/  ISETP.LT.OR P4, PT, R48, 0x1a, P4 ;  /* 0x0000001a3000780c */ /* 0x000fe40002781670 */
[----:B------:R-:W-:Y:S02]  /*ce00*/  FMNMX.FTZ R14, R53, R14, !PT ;  /* 0x0000000e350e7209 */ /* 0x000fe40007810000 */
[----:B------:R-:W-:-:S02]  /*ce10*/  FSEL R21, R21, -INF , !P3 ;  /* 0xff80000015157808 */ /* 0x000fc40005800000 */
[----:B------:R-:W-:Y:S02]  /*ce20*/  FMNMX.FTZ R14, R51, R14, !PT ;  /* 0x0000000e330e7209 */ /* 0x000fe40007810000 */
[----:B------:R-:W-:Y:S02]  /*ce30*/  FSEL R79, R22, -INF , !P4 ;  /* 0xff800000164f7808 */ /* 0x000fe40006000000 */
[----:B------:R-:W-:Y:S02]  /*ce40*/  FMNMX.FTZ R52, R49, R14, !PT ;  /* 0x0000000e31347209 */ /* 0x000fe40007810000 */
[----:B------:R-:W0:Y:S01]  /*ce50*/  LDC R14, c[0x0][0x988] ;  /* 0x00026200ff0e7b82 */ /* 0x000e220000000800 */
[C---:B------:R-:W-:Y:S02]  /*ce60*/  ISETP.GT.AND P3, PT, R50.reuse, 0x28, P1 ;  /* 0x000000283200780c */ /* 0x040fe40000f64270 */
[----:B------:R-:W1:Y:S01]  /*ce70*/  SHFL.BFLY PT, R15, R52, 0x2, 0x1f ;  /* 0x0c401f00340f7f89 */ /* 0x000e6200000e0000 */
[----:B------:R-:W-:-:S02]  /*ce80*/  ISETP.GT.AND P4, PT, R50, 0x29, P1 ;  /* 0x000000293200780c */ /* 0x000fc40000f84270 */
[C---:B------:R-:W-:Y:S02]  /*ce90*/  ISETP.LT.OR P3, PT, R48.reuse, 0x29, P3 ;  /* 0x000000293000780c */ /* 0x040fe40001f61670 */
[----:B------:R-:W-:Y:S02]  /*cea0*/  ISETP.LT.OR P4, PT, R48, 0x2a, P4 ;  /* 0x0000002a3000780c */ /* 0x000fe40002781670 */
[----:B------:R-:W-:Y:S02]  /*ceb0*/  FSEL R133, R26, -INF , !P3 ;  /* 0xff8000001a857808 */ /* 0x000fe40005800000 */
[C---:B------:R-:W-:Y:S02]  /*cec0*/  ISETP.GT.AND P3, PT, R50.reuse, 0x31, P1 ;  /* 0x000000313200780c */ /* 0x040fe40000f64270 */
[----:B------:R-:W-:Y:S02]  /*ced0*/  ISETP.GT.AND P5, PT, R50, 0x38, P1 ;  /* 0x000000383200780c */ /* 0x000fe40000fa4270 */
[----:B------:R-:W-:-:S02]  /*cee0*/  ISETP.LT.OR P3, PT, R48, 0x32, P3 ;  /* 0x000000323000780c */ /* 0x000fc40001f61670 */
[----:B------:R-:W-:Y:S02]  /*cef0*/  ISETP.LT.OR P5, PT, R48, 0x39, P5 ;  /* 0x000000393000780c */ /* 0x000fe40002fa1670 */
        /* <DEDUP_REMOVED lines=37> */
[C---:B------:R-:W-:Y:S01]  /*d150*/  ISETP.GT.AND P4, PT, R50.reuse, 0x39, P1 ;  /* 0x000000393200780c */ /* 0x040fe20000f84270 */
[-CC-:B------:R-:W-:Y:S01]  /*d160*/  FFMA.FTZ R130, R69, R14.reuse, -R12.reuse ;  /* 0x0000000e45827223 */ /* 0x180fe2000001080c */
[----:B------:R-:W-:Y:S01]  /*d170*/  FSEL R141, R29, -INF , !P3 ;  /* 0xff8000001d8d7808 */ /* 0x000fe20005800000 */
[--C-:B------:R-:W-:Y:S01]  /*d180*/  FFMA.FTZ R29, R155, R14, -R12.reuse ;  /* 0x0000000e9b1d7223 */ /* 0x100fe2000001080c */
[----:B------:R-:W-:Y:S01]  /*d190*/  FMNMX.FTZ R18, R139, R18, !PT ;  /* 0x000000128b127209 */ /* 0x000fe20007810000 */
[-CC-:B------:R-:W-:Y:S01]  /*d1a0*/  FFMA.FTZ R124, R63, R14.reuse, -R12.reuse ;  /* 0x0000000e3f7c7223 */ /* 0x180fe2000001080c */
[----:B------:R-:W-:Y:S01]  /*d1b0*/  ISETP.GT.AND P2, PT, R50, 0x40, P1 ;  /* 0x000000403200780c */ /* 0x000fe20000f44270 */
[-CC-:B------:R-:W-:Y:S01]  /*d1c0*/  FFMA.FTZ R126, R59, R14.reuse, -R12.reuse ;  /* 0x0000000e3b7e7223 */ /* 0x180fe2000001080c */
[----:B------:R-:W-:Y:S01]  /*d1d0*/  FSEL R143, R30, -INF , !P5 ;  /* 0xff8000001e8f7808 */ /* 0x000fe20006800000 */
[-CC-:B------:R-:W-:Y:S01]  /*d1e0*/  FFMA.FTZ R120, R55, R14.reuse, -R12.reuse ;  /* 0x0000000e37787223 */ /* 0x180fe2000001080c */
[----:B------:R-:W-:Y:S01]  /*d1f0*/  ISETP.LT.OR P4, PT, R48, 0x3a, P4 ;  /* 0x0000003a3000780c */ /* 0x000fe20002781670 */
[--C-:B------:R-:W-:Y:S01]  /*d200*/  FFMA.FTZ R122, R51, R14, -R12.reuse ;  /* 0x0000000e337a7223 */ /* 0x100fe2000001080c */
[----:B------:R-:W-:Y:S01]  /*d210*/  FMNMX.FTZ R18, R141, R18, !PT ;  /* 0x000000128d127209 */ /* 0x000fe20007810000 */
[----:B------:R-:W-:Y:S01]  /*d220*/  FFMA.FTZ R49, R49, R14, -R12 ;  /* 0x0000000e31317223 */ /* 0x000fe2000001080c */
        /* <DEDUP_REMOVED lines=90> */
[----:B------:R-:W-:Y:S01]  /*d7d0*/  MUFU.EX2 R132, R132 ;  /* 0x0000008400847308 */ /* 0x000fe20000000800 */
[----:B------:R-:W-:Y:S02]  /*d7e0*/  FSEL R20, R15, RZ, P6 ;  /* 0x000000ff0f147208 */ /* 0x000fe40003000000 */
[----:B------:R-:W-:-:S03]  /*d7f0*/  FMNMX.FTZ R18, R127, R18, !PT ;  /* 0x000000127f127209 */ /* 0x000fc60007810000 */
[----:B------:R-:W-:Y:S02]  /*d800*/  FADD.FTZ R7, -R20, R7 ;  /* 0x0000000714077221 */ /* 0x000fe40000010100 */
[----:B------:R-:W0:Y:S01]  /*d810*/  SHFL.BFLY PT, R11, R18, 0x2, 0x1f ;  /* 0x0c401f00120b7f89 */ /* 0x000e2200000e0000 */
[----:B------:R-:W-:Y:S01]  /*d820*/  MUFU.EX2 R39, R39 ;  /* 0x0000002700277308 */ /* 0x000fe20000000800 */
[----:B------:R-:W-:-:S07]  /*d830*/  FMUL.FTZ R7, R7, R14 ;  /* 0x0000000e07077220 */ /* 0x000fce0000410000 */
[----:B------:R-:W1:Y:S08]  /*d840*/  MUFU.EX2 R7, R7 ;  /* 0x0000000700077308 */ /* 0x000e700000000800 */
[----:B------:R-:W-:Y:S01]  /*d850*/  MUFU.EX2 R134, R134 ;  /* 0x0000008600867308 */ /* 0x000fe20000000800 */
[----:B0-----:R-:W-:-:S07]  /*d860*/  FMNMX.FTZ R11, R18, R11, !PT ;  /* 0x0000000b120b7209 */ /* 0x001fce0007810000 */
[----:B------:R-:W-:Y:S01]  /*d870*/  MUFU.EX2 R83, R83 ;  /* 0x0000005300537308 */ /* 0x000fe20000000800 */
[----:B-1----:R-:W-:Y:S01]  /*d880*/  FFMA.FTZ R34, R7, R3, R148 ;  /* 0x0000000307227223 */ /* 0x002fe20000010094 */
[----:B------:R-:W0:Y:S03]  /*d890*/  SHFL.BFLY PT, R18, R11, 0x1, 0x1f ;  /* 0x0c201f000b127f89 */ /* 0x000e2600000e0000 */
[----:B------:R-:W-:-:S03]  /*d8a0*/  FADD.FTZ R3, R77, R34 ;  /* 0x000000224d037221 */ /* 0x000fc60000010000 */
        /* <DEDUP_REMOVED lines=37> */
[----:B------:R-:W1:Y:S08]  /*db00*/  MUFU.EX2 R51, R51 ;  /* 0x0000003300337308 */ /* 0x000e700000000800 */
[----:B------:R-:W3:Y:S01]  /*db10*/  MUFU.EX2 R53, R53 ;  /* 0x0000003500357308 */ /* 0x000ee20000000800 */
[----:B0-----:R-:W-:-:S07]  /*db20*/  FFMA.FTZ R2, R13, R2, R18 ;  /* 0x000000020d027223 */ /* 0x001fce0000010012 */
[----:B------:R-:W0:Y:S01]  /*db30*/  MUFU.EX2 R19, R19 ;  /* 0x0000001300137308 */ /* 0x000e220000000800 */
[----:B-1----:R-:W-:Y:S01]  /*db40*/  FADD.FTZ R57, R51, R2 ;  /* 0x0000000233397221 */ /* 0x002fe20000010000 */
[----:B------:R-:W-:-:S03]  /*db50*/  FADD.FTZ R2, R150, R3 ;  /* 0x0000000396027221 */ /* 0x000fc60000010000 */
[----:B------:R-:W-:Y:S01]  /*db60*/  FADD.FTZ R38, R20, R57 ;  /* 0x0000003914267221 */ /* 0x000fe20000010000 */
[----:B------:R-:W-:Y:S01]  /*db70*/  FADD.FTZ R3, R131, R2 ;  /* 0x0000000283037221 */ /* 0x000fe20000010000 */
[----:B------:R-:W-:Y:S01]  /*db80*/  FFMA.FTZ R57, R147, R14, -R12 ;  /* 0x0000000e93397223 */ /* 0x000fe2000001080c */
[----:B------:R-:W1:Y:S01]  /*db90*/  MUFU.EX2 R22, R22 ;  /* 0x0000001600167308 */ /* 0x000e620000000800 */
[----:B---3--:R-:W-:Y:S01]  /*dba0*/  FADD.FTZ R38, R53, R38 ;  /* 0x0000002635267221 */ /* 0x008fe20000010000 */
[----:B------:R-:W-:-:S04]  /*dbb0*/  FADD.FTZ R2, R144, R3 ;  /* 0x0000000390027221 */ /* 0x000fc80000010000 */
[----:B------:R-:W-:Y:S02]  /*dbc0*/  FADD.FTZ R59, R27, R2 ;  /* 0x000000021b3b7221 */ /* 0x000fe40000010000 */
[----:B------:R-:W3:Y:S01]  /*dbd0*/  MUFU.EX2 R21, R21 ;  /* 0x0000001500157308 */ /* 0x000ee20000000800 */
[----:B0-----:R-:W-:Y:S01]  /*dbe0*/  FADD.FTZ R3, R19, R38 ;  /* 0x0000002613037221 */ /* 0x001fe20000010000 */
[----:B------:R-:W-:-:S04]  /*dbf0*/  FADD.FTZ R38, R146, R59 ;  /* 0x0000003b92267221 */ /* 0x000fc80000010000 */
[----:B------:R-:W-:Y:S01]  /*dc00*/  FADD.FTZ R59, R29, R38 ;  /* 0x000000261d3b7221 */ /* 0x000fe20000010000 */
[-CC-:B------:R-:W-:Y:S01]  /*dc10*/  FFMA.FTZ R38, R145, R14.reuse, -R12.reuse ;  /* 0x0000000e91267223 */ /* 0x180fe2000001080c */
[----:B------:R-:W0:Y:S01]  /*dc20*/  MUFU.EX2 R24, R24 ;  /* 0x0000001800187308 */ /* 0x000e220000000800 */
[----:B-1----:R-:W-:Y:S01]  /*dc30*/  FADD.FTZ R2, R22, R3 ;  /* 0x0000000316027221 */ /* 0x002fe20000010000 */
[----:B------:R-:W-:Y:S01]  /*dc40*/  FADD.FTZ R42, R140, R59 ;  /* 0x0000003b8c2a7221 */ /* 0x000fe20000010000 */
[----:B------:R-:W-:-:S03]  /*dc50*/  FFMA.FTZ R59, R87, R14, -R12 ;  /* 0x0000000e573b7223 */ /* 0x000fc6000001080c */
[----:B------:R-:W-:Y:S02]  /*dc60*/  FADD.FTZ R61, R31, R42 ;  /* 0x0000002a1f3d7221 */ /* 0x000fe40000010000 */
[----:B------:R-:W1:Y:S01]  /*dc70*/  MUFU.EX2 R25, R25 ;  /* 0x0000001900197308 */ /* 0x000e620000000800 */
[----:B---3--:R-:W-:-:S07]  /*dc80*/  FADD.FTZ R3, R21, R2 ;  /* 0x0000000215037221 */ /* 0x008fce0000010000 */
[----:B------:R-:W3:Y:S01]  /*dc90*/  MUFU.EX2 R26, R26 ;  /* 0x0000001a001a7308 */ /* 0x000ee20000000800 */
[----:B0-----:R-:W-:-:S07]  /*dca0*/  FADD.FTZ R2, R24, R3 ;  /* 0x0000000318027221 */ /* 0x001fce0000010000 */
[----:B------:R-:W0:Y:S01]  /*dcb0*/  MUFU.EX2 R28, R28 ;  /* 0x0000001c001c7308 */ /* 0x000e220000000800 */
[----:B-1----:R-:W-:Y:S01]  /*dcc0*/  FADD.FTZ R3, R25, R2 ;  /* 0x0000000219037221 */ /* 0x002fe20000010000 */
[----:B------:R-:W-:Y:S01]  /*dcd0*/  FADD.FTZ R2, R142, R61 ;  /* 0x0000003d8e027221 */ /* 0x000fe20000010000 */
[-CC-:B------:R-:W-:Y:S01]  /*dce0*/  FFMA.FTZ R61, R121, R14.reuse, -R12.reuse ;  /* 0x0000000e793d7223 */ /* 0x180fe2000001080c */
[----:B------:R-:W-:-:S04]  /*dcf0*/  FFMA.FTZ R121, R44, R14, -R12 ;  /* 0x0000000e2c797223 */ /* 0x000fc8000001080c */
[----:B------:R-:W1:Y:S01]  /*dd00*/  MUFU.EX2 R55, R55 ;  /* 0x0000003700377308 */ /* 0x000e620000000800 */
[----:B---3--:R-:W-:-:S07]  /*dd10*/  FADD.FTZ R3, R26, R3 ;  /* 0x000000031a037221 */ /* 0x008fce0000010000 */
[----:B------:R-:W3:Y:S01]  /*dd20*/  MUFU.EX2 R137, R137 ;  /* 0x0000008900897308 */ /* 0x000ee20000000800 */
[----:B0-----:R-:W-:Y:S01]  /*dd30*/  FADD.FTZ R42, R28, R3 ;  /* 0x000000031c2a7221 */ /* 0x001fe20000010000 */
[----:B------:R-:W-:-:S04]  /*dd40*/  FADD.FTZ R3, R33, R2 ;  /* 0x0000000221037221 */ /* 0x000fc80000010000 */
[----:B------:R-:W-:Y:S02]  /*dd50*/  FADD.FTZ R2, R136, R3 ;  /* 0x0000000388027221 */ /* 0x000fe40000010000 */
[----:B------:R-:W0:Y:S01]  /*dd60*/  MUFU.EX2 R30, R30 ;  /* 0x0000001e001e7308 */ /* 0x000e220000000800 */
[----:B-1----:R-:W-:Y:S01]  /*dd70*/  FADD.FTZ R42, R55, R42 ;  /* 0x0000002a372a7221 */ /* 0x002fe20000010000 */
[----:B------:R-:W-:-:S06]  /*dd80*/  FADD.FTZ R63, R35, R2 ;  /* 0x00000002233f7221 */ /* 0x000fcc0000010000 */
[----:B------:R-:W1:Y:S01]  /*dd90*/  MUFU.EX2 R139, R139 ;  /* 0x0000008b008b7308 */ /* 0x000e620000000800 */
[----:B---3--:R-:W-:Y:S01]  /*dda0*/  FADD.FTZ R3, R137, R42 ;  /* 0x0000002a89037221 */ /* 0x008fe20000010000 */
[----:B------:R-:W-:-:S04]  /*ddb0*/  FADD.FTZ R42, R138, R63 ;  /* 0x0000003f8a2a7221 */ /* 0x000fc80000010000 */
[----:B------:R-:W-:Y:S01]  /*ddc0*/  FADD.FTZ R63, R37, R42 ;  /* 0x0000002a253f7221 */ /* 0x000fe20000010000 */
[-CC-:B------:R-:W-:Y:S01]  /*ddd0*/  FFMA.FTZ R42, R123, R14.reuse, -R12.reuse ;  /* 0x0000000e7b2a7223 */ /* 0x180fe2000001080c */
[----:B------:R-:W3:Y:S01]  /*dde0*/  MUFU.EX2 R8, R8 ;  /* 0x0000000800087308 */ /* 0x000ee20000000800 */
[----:B0-----:R-:W-:Y:S01]  /*ddf0*/  FADD.FTZ R2, R30, R3 ;  /* 0x000000031e027221 */ /* 0x001fe20000010000 */
[----:B------:R-:W-:Y:S01]  /*de00*/  FADD.FTZ R48, R132, R63 ;  /* 0x0000003f84307221 */ /* 0x000fe20000010000 */
[-CC-:B------:R-:W-:Y:S01]  /*de10*/  FFMA.FTZ R63, R129, R14.reuse, -R12.reuse ;  /* 0x0000000e813f7223 */ /* 0x180fe2000001080c */
[----:B------:R-:W-:Y:S02]  /*de20*/  FFMA.FTZ R123, R46, R14, -R12 ;  /* 0x0000000e2e7b7223 */ /* 0x000fe4000001080c */
[----:B------:R-:W-:Y:S02]  /*de30*/  FADD.FTZ R65, R39, R48 ;  /* 0x0000003027417221 */ /* 0x000fe40000010000 */
        /* <DEDUP_REMOVED lines=21> */
[----:B------:R-:W-:Y:S01]  /*df90*/  FADD.FTZ R3, R47, R2 ;  /* 0x000000022f037221 */ /* 0x000fe20000010000 */
[-CC-:B------:R-:W-:Y:S01]  /*dfa0*/  FFMA.FTZ R44, R125, R14.reuse, -R12.reuse ;  /* 0x0000000e7d2c7223 */ /* 0x180fe2000001080c */
[----:B------:R-:W-:Y:S02]  /*dfb0*/  FFMA.FTZ R12, R127, R14, -R12 ;  /* 0x0000000e7f0c7223 */ /* 0x000fe4000001080c */
        /* <DEDUP_REMOVED lines=31> */
[----:B0-----:R-:W-:-:S03]  /*e1b0*/  FADD.FTZ R3, R49, R46 ;  /* 0x0000002e31037221 */ /* 0x001fc60000010000 */
[----:B-1----:R-:W-:Y:S01]  /*e1c0*/  FADD.FTZ R2, R12, R2 ;  /* 0x000000020c027221 */ /* 0x002fe20000010000 */
[----:B------:R-:W-:Y:S06]  /*e1d0*/  @!P0 BRA `(.L_x_13845) ;  /* 0x0000000000048947 */ /* 0x000fec0003800000 */
[----:B------:R-:W-:Y:S01]  /*e1e0*/  BPT.TRAP 0x1 ;  /* 0x000000040000795c */ /* 0x000fe20000300000 */
.L_x_13845:
        /* <DEDUP_REMOVED lines=75> */
.L_x_13827:
[----:B------:R-:W-:Y:S06]  /*e6a0*/  BAR.ARV 0x8, 0x200 ;  /* 0x0208000000007b1d */ /* 0x000fec0000002000 */
[----:B------:R-:W-:Y:S05]  /*e6b0*/  @!P0 BRA `(.L_x_13847) ;  /* 0x0000000000048947 */ /* 0x000fea0003800000 */
[----:B------:R-:W-:Y:S01]  /*e6c0*/  BPT.TRAP 0x1 ;  /* 0x000000040000795c */ /* 0x000fe20000300000 */
.L_x_13847:
[----:B------:R-:W-:Y:S01]  /*e6d0*/  ULEA UR8, UR7, UR43, 0x3 ;  /* 0x0000002b07087291 */ /* 0x000fe2000f8e183f */
[----:B------:R-:W-:-:S05]  /*e6e0*/  IMAD.U32 R0, RZ, RZ, UR4 ;  /* 0x00000004ff007e24 */ /* 0x000fca000f8e00ff */
[----:B------:R-:W-:-:S04]  /*e6f0*/  SHF.L.U32 R0, R0, 0x1f, RZ ;  /* 0x0000001f00007819 */ /* 0x000fc800000006ff */
[----:B------:R0:W1:Y:S01]  /*e700*/  SYNCS.PHASECHK.TRANS64.TRYWAIT P1, [UR8+0x16850], R0 ;  /* 0x01685000ff0075a7 */ /* 0x0000620008020148 */
[----:B------:R-:W-:Y:S05]  /*e710*/  @!P0 BRA `(.L_x_13848) ;  /* 0x0000000000048947 */ /* 0x000fea0003800000 */
[----:B------:R-:W-:Y:S01]  /*e720*/  BPT.TRAP 0x1 ;  /* 0x000000040000795c */ /* 0x000fe20000300000 */
.L_x_13848:
[----:B-1----:R-:W-:Y:S05]  /*e730*/  @P1 BRA `(.L_x_13849) ;  /* 0x0000000000081947 */ /* 0x002fea0003800000 */
[----:B------:R-:W1:Y:S02]  /*e740*/  SYNCS.PHASECHK.TRANS64.TRYWAIT P1, [UR8+0x16850], R0 ;  /* 0x01685000ff0075a7 */ /* 0x000e640008020148 */
[----:B-1----:R-:W-:Y:S05]  /*e750*/  @!P1 BRA `(.L_x_13850) ;  /* 0x0000005c00449947 */ /* 0x002fea0003800000 */
.L_x_13849:
[----:B------:R-:W-:Y:S01]  /*e760*/  UIADD3 UR43, UR43, 0x400, URZ ;  /* 0x000004002b2b7890 */ /* 0x000fe2000fffe03f */
[----:B------:R-:W-:Y:S01]  /*e770*/  WARPGROUP.ARRIVE ;  /* 0x00000000000079c5 */ /* 0x000fe20000000000 */
[----:B01----:R-:W0:Y:S01]  /*e780*/  SHFL.BFLY PT, R0, R3, 0x2, 0x1f ;  /* 0x0c401f0003007f89 */ /* 0x003e2200000e0000 */
[----:B------:R-:W-:Y:S01]  /*e790*/  IMAD.MOV.U32 R6, RZ, RZ, RZ ;  /* 0x000000ffff067224 */ /* 0x000fe200078e00ff */
[----:B------:R-:W-:Y:S02]  /*e7a0*/  USHF.R.U32.HI UR43, URZ, 0x4, UR43 ;  /* 0x000000043f2b7899 */ /* 0x000fe4000801162b */
[----:B------:R-:W1:Y:S02]  /*e7b0*/  SHFL.BFLY PT, R5, R2, 0x2, 0x1f ;  /* 0x0c401f0002057f89 */ /* 0x000e6400000e0000 */
[----:B------:R-:W-:-:S04]  /*e7c0*/  ULOP3.LUT UR4, UR43, 0x3fff, URZ, 0xc0, !UPT ;  /* 0x00003fff2b047892 */ /* 0x000fc8000f8ec03f */
[----:B------:R-:W-:-:S03]  /*e7d0*/  ULEA UR4, UR7, UR4, 0xa ;  /* 0x0000000407047291 */ /* 0x000fc6000f8e503f */
[----:B------:R-:W-:-:S04]  /*e7e0*/  UMOV UR7, 0x40000040 ;  /* 0x4000004000077882 */ /* 0x000fc80000000000 */
[----:B------:R-:W-:Y:S02]  /*e7f0*/  UMOV UR6, UR4 ;  /* 0x0000000400067c82 */ /* 0x000fe40008000000 */
[----:B------:R-:W-:Y:S01]  /*e800*/  HGMMA.64x64x16.F32 R88, R148, gdesc[UR4].tnspB, R88, gsb0 ;  /* 0x40e0000494587df0 */ /* 0x000fe20008000858 */
[----:B------:R-:W-:Y:S01]  /*e810*/  UIADD3 UR6, UR4, 0x80, URZ ;  /* 0x0000008004067890 */ /* 0x000fe2000fffe03f */
[----:B------:R-:W-:Y:S01]  /*e820*/  UMOV UR7, 0x40000040 ;  /* 0x4000004000077882 */ /* 0x000fe20000000000 */
[----:B0-----:R-:W-:Y:S01]  /*e830*/  FADD.FTZ R0, R0, R3 ;  /* 0x0000000300007221 */ /* 0x001fe20000010000 */
[----:B------:R-:W-:Y:S02]  /*e840*/  IMAD.MOV.U32 R3, RZ, RZ, RZ ;  /* 0x000000ffff037224 */ /* 0x000fe400078e00ff */
[----:B-1----:R-:W-:Y:S01]  /*e850*/  FADD.FTZ R4, R5, R2 ;  /* 0x0000000205047221 */ /* 0x002fe20000010000 */
[----:B------:R-:W-:Y:S01]  /*e860*/  IMAD.MOV.U32 R2, RZ, RZ, -0x800000 ;  /* 0xff800000ff027424 */ /* 0x000fe200078e00ff */
[----:B------:R-:W0:Y:S04]  /*e870*/  SHFL.BFLY PT, R5, R0, 0x1, 0x1f ;  /* 0x0c201f0000057f89 */ /* 0x000e2800000e0000 */
[----:B------:R-:W2:Y:S01]  /*e880*/  SHFL.BFLY PT, R7, R4, 0x1, 0x1f ;  /* 0x0c201f0004077f89 */ /* 0x000ea200000e0000 */
[----:B0-----:R-:W-:Y:S01]  /*e890*/  FADD.FTZ R9, R0, R5 ;  /* 0x0000000500097221 */ /* 0x001fe20000010000 */
[----:B------:R-:W-:-:S02]  /*e8a0*/  IMAD.MOV.U32 R0, RZ, RZ, -0x800000 ;  /* 0xff800000ff007424 */ /* 0x000fc400078e00ff */
[----:B--2---:R-:W-:Y:S02]  /*e8b0*/  FADD.FTZ R10, R4, R7 ;  /* 0x00000007040a7221 */ /* 0x004fe40000010000 */
        /* <DEDUP_REMOVED lines=49> */
.L_x_13851:
        /* <DEDUP_REMOVED lines=36> */
.L_x_13773:
        /* <DEDUP_REMOVED lines=17> */
[----:B------:R-:W-:Y:S01]  /*ef20*/  LOP3.LUT R12, R7, 0xfffffffc, RZ, 0xc0, !PT ;  /* 0xfffffffc070c7812 */ /* 0x000fe200078ec0ff */
[----:B------:R-:W-:Y:S01]  /*ef30*/  IMAD.IADD R21, R23, 0x1, -R6 ;  /* 0x0000000117157824 */ /* 0x000fe200078e0a06 */
[----:B------:R-:W3:Y:S01]  /*ef40*/  S2UR UR11, SR_CTAID.Y ;  /* 0x00000000000b79c3 */ /* 0x000ee20000002600 */
[----:B------:R-:W-:Y:S01]  /*ef50*/  IMAD.HI R4, R3, 0x55555556, RZ ;  /* 0x5555555603047827 */ /* 0x000fe200078e02ff */
[----:B------:R-:W-:Y:S02]  /*ef60*/  UIADD3 UR6, UR5, UR6, URZ ;  /* 0x0000000605067290 */ /* 0x000fe4000fffe03f */
[----:B------:R-:W-:Y:S01]  /*ef70*/  SHF.R.S32.HI R8, RZ, 0x1f, R21 ;  /* 0x0000001fff087819 */ /* 0x000fe20000011415 */
[----:B------:R-:W-:Y:S01]  /*ef80*/  IMAD.IADD R12, R23, 0x1, -R12 ;  /* 0x00000001170c7824 */ /* 0x000fe200078e0a0c */
[----:B------:R-:W-:Y:S01]  /*ef90*/  LEA.HI R4, R4, R4, RZ, 0x1 ;  /* 0x0000000404047211 */ /* 0x000fe200078f08ff */
[----:B------:R-:W-:Y:S01]  /*efa0*/  ULDC.64 UR8, c[0x0][0xb38] ;  /* 0x0002ce0000087ab9 */ /* 0x000fe20000000a00 */
[----:B------:R-:W-:Y:S01]  /*efb0*/  LEA.HI R22, R8, R21, RZ, 0x2 ;  /* 0x0000001508167211 */ /* 0x000fe200078f10ff */
[----:B------:R-:W3:Y:S01]  /*efc0*/  LDC R19, c[0x0][0xc50] ;  /* 0x00031400ff137b82 */ /* 0x000ee20000000800 */
[----:B0-----:R-:W-:Y:S01]  /*efd0*/  ISETP.NE.AND P0, PT, R17, 0x1, PT ;  /* 0x000000011100780c */ /* 0x001fe20003f05270 */
[----:B------:R-:W-:Y:S01]  /*efe0*/  UIMAD UR7, UR7, UR8, URZ ;  /* 0x00000008070772a4 */ /* 0x000fe2000f8e023f */
[----:B------:R-:W-:-:S02]  /*eff0*/  SHF.R.S32.HI R5, RZ, 0x2, R22 ;  /* 0x00000002ff057819 */ /* 0x000fc40000011416 */
[----:B------:R-:W-:Y:S01]  /*f000*/  SHF.R.S32.HI R6, RZ, 0x1f, R22 ;  /* 0x0000001fff067819 */ /* 0x000fe20000011416 */
[----:B--2---:R-:W-:Y:S01]  /*f010*/  USHF.R.S32.HI UR10, URZ, 0x1f, UR12 ;  /* 0x0000001f3f0a7899 */ /* 0x004fe2000801140c */
[----:B------:R-:W-:Y:S01]  /*f020*/  LEA.HI R8, R8, R21, RZ, 0x5 ;  /* 0x0000001508087211 */ /* 0x000fe200078f28ff */
[----:B------:R-:W0:Y:S01]  /*f030*/  LDC.64 R14, c[0x0][0xb40] ;  /* 0x0002d000ff0e7b82 */ /* 0x000e220000000a00 */
[----:B------:R-:W-:Y:S02]  /*f040*/  LEA.HI R6, R6, R5, RZ, 0x3 ;  /* 0x0000000506067211 */ /* 0x000fe400078f18ff */
[----:B------:R-:W-:Y:S02]  /*f050*/  SHF.R.S32.HI R8, RZ, 0x5, R8 ;  /* 0x00000005ff087819 */ /* 0x000fe40000011408 */
[----:B------:R-:W-:Y:S01]  /*f060*/  LOP3.LUT R10, R6, 0xfffffff8, RZ, 0xc0, !PT ;  /* 0xfffffff8060a7812 */ /* 0x000fe200078ec0ff */
[----:B------:R-:W-:Y:S01]  /*f070*/  IMAD R6, R4, -0x3, R3 ;  /* 0xfffffffd04067824 */ /* 0x000fe200078e0203 */
[----:B------:R-:W-:Y:S01]  /*f080*/  LEA.HI R4, R12, R12, RZ, 0x1 ;  /* 0x0000000c0c047211 */ /* 0x000fe200078f08ff */
[----:B------:R-:W2:Y:S01]  /*f090*/  @P0 LDC R9, c[0x0][0xbec] ;  /* 0x0002fb00ff090b82 */ /* 0x000ea20000000800 */
[----:B------:R-:W-:Y:S01]  /*f0a0*/  LOP3.LUT R22, R22, 0x7ffffffc, RZ, 0xc0, !PT ;  /* 0x7ffffffc16167812 */ /* 0x000fe200078ec0ff */
[----:B------:R-:W-:Y:S01]  /*f0b0*/  IMAD.IADD R3, R5, 0x1, -R10 ;  /* 0x0000000105037824 */ /* 0x000fe200078e0a0a */
[----:B------:R-:W-:Y:S01]  /*f0c0*/  LOP3.LUT R5, R4, 0x1ffffffe, RZ, 0xc0, !PT ;  /* 0x1ffffffe04057812 */ /* 0x000fe200078ec0ff */
[----:B------:R-:W-:-:S02]  /*f0d0*/  IMAD.U32 R4, RZ, RZ, UR4 ;  /* 0x00000004ff047e24 */ /* 0x000fc4000f8e00ff */
[----:B------:R-:W-:Y:S02]  /*f0e0*/  IMAD R3, R8, 0x10, R3 ;  /* 0x0000001008037824 */ /* 0x000fe400078e0203 */
[----:B------:R-:W4:Y:S01]  /*f0f0*/  LDC.64 R10, c[0x0][0xbd8] ;  /* 0x0002f600ff0a7b82 */ /* 0x000f220000000a00 */
[----:B------:R-:W-:Y:S02]  /*f100*/  IMAD.IADD R12, R12, 0x1, -R5 ;  /* 0x000000010c0c7824 */ /* 0x000fe400078e0a05 */
[----:B------:R-:W-:Y:S02]  /*f110*/  IMAD R3, R6, 0x40, R3 ;  /* 0x0000004006037824 */ /* 0x000fe400078e0203 */
[----:B------:R-:W-:Y:S01]  /*f120*/  IMAD.U32 R5, RZ, RZ, UR5 ;  /* 0x00000005ff057e24 */ /* 0x000fe2000f8e00ff */
[----:B------:R-:W-:Y:S01]  /*f130*/  UIMAD.WIDE.U32 UR4, UR39, UR8, URZ ;  /* 0x00000008270472a5 */ /* 0x000fe2000f8e003f */
[----:B------:R-:W-:Y:S01]  /*f140*/  IMAD.U32 R5, RZ, RZ, UR6 ;  /* 0x00000006ff057e24 */ /* 0x000fe2000f8e00ff */
[----:B------:R-:W5:Y:S01]  /*f150*/  @P0 LDC R13, c[0x0][0xbf0] ;  /* 0x0002fc00ff0d0b82 */ /* 0x000f620000000800 */
[----:B------:R-:W-:Y:S01]  /*f160*/  IMAD R6, R12, 0x8, R3 ;  /* 0x000000080c067824 */ /* 0x000fe200078e0203 */
[----:B------:R-:W-:Y:S01]  /*f170*/  UIMAD UR6, UR39, UR9, UR7 ;  /* 0x00000009270672a4 */ /* 0x000fe2000f8e0207 */
[----:B0-----:R-:W-:-:S02]  /*f180*/  IMAD R12, R14, UR10, RZ ;  /* 0x0000000a0e0c7c24 */ /* 0x001fc4000f8e02ff */
[----:B------:R-:W-:Y:S01]  /*f190*/  IMAD.U32 R7, RZ, RZ, UR5 ;  /* 0x00000005ff077e24 */ /* 0x000fe2000f8e00ff */
[----:B------:R-:W-:Y:S01]  /*f1a0*/  UIADD3 UR6, UR5, UR6, URZ ;  /* 0x0000000605067290 */ /* 0x000fe2000fffe03f */
[----:B---3--:R-:W-:Y:S01]  /*f1b0*/  IMAD R19, R19, R18, UR11 ;  /* 0x0000000b13137e24 */ /* 0x008fe2000f8e0212 */
[----:B------:R-:W0:Y:S01]  /*f1c0*/  @P0 LDC R23, c[0x0][0xbec] ;  /* 0x0002fb00ff170b82 */ /* 0x000e220000000800 */
[----:B------:R-:W-:Y:S01]  /*f1d0*/  ULDC.64 UR8, c[0x0][0xb28] ;  /* 0x0002ca0000087ab9 */ /* 0x000fe20000000a00 */
[----:B-1----:R-:W-:Y:S02]  /*f1e0*/  IMAD R3, R16, 0xc0, R3 ;  /* 0x000000c010037824 */ /* 0x002fe400078e0203 */
[----:B------:R-:W-:Y:S01]  /*f1f0*/  IMAD.U32 R7, RZ, RZ, UR6 ;  /* 0x00000006ff077e24 */ /* 0x000fe2000f8e00ff */
[----:B------:R-:W-:Y:S01]  /*f200*/  ULDC.64 UR6, c[0x0][0xb48] ;  /* 0x0002d20000067ab9 */ /* 0x000fe20000000a00 */
[C---:B----4-:R-:W-:Y:S02]  /*f210*/  IMAD R8, R10.reuse, UR10, RZ ;  /* 0x0000000a0a087c24 */ /* 0x050fe4000f8e02ff */
[----:B------:R-:W1:Y:S01]  /*f220*/  @P0 LDC R20, c[0x0][0xbf0] ;  /* 0x0002fc00ff140b82 */ /* 0x000e620000000800 */
[----:B------:R-:W-:-:S04]  /*f230*/  IMAD.WIDE.U32 R4, R10, UR12, R4 ;  /* 0x0000000c0a047c25 */ /* 0x000fc8000f8e0004 */
[----:B------:R-:W-:Y:S02]  /*f240*/  IMAD R11, R11, UR12, R8 ;  /* 0x0000000c0b0b7c24 */ /* 0x000fe4000f8e0208 */
[----:B------:R-:W-:Y:S02]  /*f250*/  IMAD R8, R16, 0xc0, R6 ;  /* 0x000000c010087824 */ /* 0x000fe400078e0206 */
[----:B------:R-:W-:Y:S01]  /*f260*/  IMAD.U32 R6, RZ, RZ, UR4 ;  /* 0x00000004ff067e24 */ /* 0x000fe2000f8e00ff */
[----:B------:R-:W-:Y:S01]  /*f270*/  ULDC.64 UR4, c[0x0][0xbe0] ;  /* 0x0002f80000047ab9 */ /* 0x000fe20000000a00 */
[----:B--2---:R-:W-:-:S04]  /*f280*/  @P0 IMAD.HI.U32 R10, R8, R9, RZ ;  /* 0x00000009080a0227 */ /* 0x004fc800078e00ff */
[----:B------:R-:W-:Y:S01]  /*f290*/  IMAD.MOV.U32 R9, RZ, RZ, R8 ;  /* 0x000000ffff097224 */ /* 0x000fe200078e0008 */
[----:B-----5:R-:W-:Y:S01]  /*f2a0*/  @P0 SHF.R.U32.HI R9, RZ, R13, R10 ;  /* 0x0000000dff090219 */ /* 0x020fe2000001160a */
[----:B------:R-:W-:Y:S01]  /*f2b0*/  IMAD R13, R15, UR12, R12 ;  /* 0x0000000c0f0d7c24 */ /* 0x000fe2000f8e020c */
[----:B------:R-:W-:Y:S01]  /*f2c0*/  SHF.R.S32.HI R12, RZ, 0x1f, R19 ;  /* 0x0000001fff0c7819 */ /* 0x000fe20000011413 */
[----:B------:R-:W-:-:S04]  /*f2d0*/  IMAD.WIDE.U32 R6, R14, UR12, R6 ;  /* 0x0000000c0e067c25 */ /* 0x000fc8000f8e0006 */
[----:B------:R-:W-:Y:S02]  /*f2e0*/  IMAD.IADD R5, R5, 0x1, R11 ;  /* 0x0000000105057824 */ /* 0x000fe400078e020b */
[----:B0-----:R-:W-:-:S04]  /*f2f0*/  @P0 IMAD.HI.U32 R23, R8, R23, RZ ;  /* 0x0000001708170227 */ /* 0x001fc800078e00ff */
[----:B------:R-:W-:Y:S02]  /*f300*/  IMAD.IADD R7, R7, 0x1, R13 ;  /* 0x0000000107077824 */ /* 0x000fe400078e020d */
[----:B------:R-:W-:Y:S02]  /*f310*/  IMAD R13, R12, UR6, RZ ;  /* 0x000000060c0d7c24 */ /* 0x000fe4000f8e02ff */
[----:B------:R-:W-:-:S04]  /*f320*/  IMAD.WIDE.U32 R4, R19, UR4, R4 ;  /* 0x0000000413047c25 */ /* 0x000fc8000f8e0004 */
[----:B------:R-:W-:Y:S01]  /*f330*/  IMAD.MOV.U32 R11, RZ, RZ, R8 ;  /* 0x000000ffff0b7224 */ /* 0x000fe200078e0008 */
[----:B-1----:R-:W-:Y:S01]  /*f340*/  @P0 SHF.R.U32.HI R11, RZ, R20, R23 ;  /* 0x00000014ff0b0219 */ /* 0x002fe20000011617 */
[----:B------:R-:W-:Y:S01]  /*f350*/  IMAD R10, R12, UR4, RZ ;  /* 0x000000040c0a7c24 */ /* 0x000fe2000f8e02ff */
[----:B------:R-:W-:Y:S01]  /*f360*/  BAR.SYNC.DEFER_BLOCKING 0x1, 0x180 ;  /* 0x0046000000007b1d */ /* 0x000fe20000010000 */
[C---:B------:R-:W-:Y:S01]  /*f370*/  IMAD R15, R19.reuse, UR7, R13 ;  /* 0x00000007130f7c24 */ /* 0x040fe2000f8e020d */
[--C-:B------:R-:W-:Y:S01]  /*f380*/  SHF.R.S32.HI R13, RZ, 0x1f, R9.reuse ;  /* 0x0000001fff0d7819 */ /* 0x100fe20000011409 */
[----:B------:R-:W-:Y:S01]  /*f390*/  IMAD R12, R19, UR5, R10 ;  /* 0x00000005130c7c24 */ /* 0x000fe2000f8e020a */
[----:B------:R-:W-:Y:S01]  /*f3a0*/  IADD3 R4, P0, R9, R4, RZ ;  /* 0x0000000409047210 */ /* 0x000fe20007f1e0ff */
[----:B------:R-:W-:Y:S01]  /*f3b0*/  IMAD.MOV R9, RZ, RZ, -R9 ;  /* 0x000000ffff097224 */ /* 0x000fe200078e0a09 */
        /* <DEDUP_REMOVED lines=33> */
[----:B------:R-:W-:Y:S01]  /*f5d0*/  VIADD R17, R3, 0x8 ;  /* 0x0000000803117836 */ /* 0x000fe20000000000 */
        /* <DEDUP_REMOVED lines=19> */
[----:B------:R-:W-:Y:S01]  /*f710*/  ULDC UR4, c[0x0][0xac8] ;  /* 0x0002b20000047ab9 */ /* 0x000fe20000000800 */
[C---:B--2---:R-:W-:Y:S01]  /*f720*/  VIADD R0, R19.reuse, 0x8 ;  /* 0x0000000813007836 */ /* 0x044fe20000000000 */
[C---:B------:R-:W-:Y:S01]  /*f730*/  ISETP.GE.AND P0, PT, R19.reuse, UR4, PT ;  /* 0x0000000413007c0c */ /* 0x040fe2000bf06270 */
[C---:B------:R-:W-:Y:S02]  /*f740*/  VIADD R4, R19.reuse, 0x10 ;  /* 0x0000001013047836 */ /* 0x040fe40000000000 */
[C---:B------:R-:W-:Y:S02]  /*f750*/  VIADD R5, R19.reuse, 0x18 ;  /* 0x0000001813057836 */ /* 0x040fe40000000000 */
[C---:B------:R-:W-:Y:S01]  /*f760*/  VIADD R6, R19.reuse, 0x20 ;  /* 0x0000002013067836 */ /* 0x040fe20000000000 */
[----:B------:R-:W-:Y:S01]  /*f770*/  ISETP.GE.AND P1, PT, R4, UR4, PT ;  /* 0x0000000404007c0c */ /* 0x000fe2000bf26270 */
[----:B------:R-:W-:Y:S01]  /*f780*/  VIADD R7, R19, 0x28 ;  /* 0x0000002813077836 */ /* 0x000fe20000000000 */
[----:B------:R-:W-:Y:S01]  /*f790*/  ISETP.GE.AND P2, PT, R5, UR4, PT ;  /* 0x0000000405007c0c */ /* 0x000fe2000bf46270 */
[C---:B------:R-:W-:Y:S01]  /*f7a0*/  VIADD R9, R19.reuse, 0x30 ;  /* 0x0000003013097836 */ /* 0x040fe20000000000 */
[----:B------:R-:W-:Y:S01]  /*f7b0*/  ISETP.GE.AND P3, PT, R6, UR4, PT ;  /* 0x0000000406007c0c */ /* 0x000fe2000bf66270 */
[----:B------:R-:W-:Y:S01]  /*f7c0*/  VIADD R11, R19, 0x38 ;  /* 0x00000038130b7836 */ /* 0x000fe20000000000 */
[----:B------:R-:W-:Y:S01]  /*f7d0*/  ISETP.GE.AND P4, PT, R7, UR4, PT ;  /* 0x0000000407007c0c */ /* 0x000fe2000bf86270 */
[----:B---34-:R-:W-:Y:S01]  /*f7e0*/  @!P0 IMAD.WIDE R2, R19, 0x4, R14 ;  /* 0x0000000413028825 */ /* 0x018fe200078e020e */
[----:B------:R-:W-:-:S02]  /*f7f0*/  ISETP.GE.AND P5, PT, R9, UR4, PT ;  /* 0x0000000409007c0c */ /* 0x000fc4000bfa6270 */
[----:B------:R-:W-:Y:S02]  /*f800*/  ISETP.GE.AND P6, PT, R11, UR4, PT ;  /* 0x000000040b007c0c */ /* 0x000fe4000bfc6270 */
[----:B------:R0:W-:Y:S01]  /*f810*/  @!P0 ST.E.64 desc[UR36][R2.64], R88 ;  /* 0x0000005802008985 */ /* 0x0001e2000c101b24 */
[----:B------:R-:W-:Y:S02]  /*f820*/  ISETP.GE.AND P0, PT, R0, UR4, PT ;  /* 0x0000000400007c0c */ /* 0x000fe4000bf06270 */
[----:B------:R-:W-:Y:S02]  /*f830*/  @!P1 LEA.HI R4, R4, R4, RZ, 0x1 ;  /* 0x0000000404049211 */ /* 0x000fe400078f08ff */
[----:B------:R-:W-:Y:S02]  /*f840*/  @!P3 LEA.HI R6, R6, R6, RZ, 0x1 ;  /* 0x000000060606b211 */ /* 0x000fe400078f08ff */
[----:B------:R-:W-:Y:S02]  /*f850*/  @!P4 LEA.HI R8, R7, R7, RZ, 0x1 ;  /* 0x000000070708c211 */ /* 0x000fe400078f08ff */
[----:B------:R-:W-:-:S02]  /*f860*/  @!P5 LEA.HI R10, R9, R9, RZ, 0x1 ;  /* 0x00000009090ad211 */ /* 0x000fc400078f08ff */
[----:B------:R-:W-:Y:S02]  /*f870*/  @!P6 LEA.HI R12, R11, R11, RZ, 0x1 ;  /* 0x0000000b0b0ce211 */ /* 0x000fe400078f08ff */
[----:B------:R-:W-:Y:S02]  /*f880*/  @!P3 LOP3.LUT R9, R6, 0xfffffffe, RZ, 0xc0, !PT ;  /* 0xfffffffe0609b812 */ /* 0x000fe400078ec0ff */
[----:B------:R-:W-:Y:S02]  /*f890*/  @!P0 LEA.HI R0, R0, R0, RZ, 0x1 ;  /* 0x0000000000008211 */ /* 0x000fe400078f08ff */
[----:B0-----:R-:W-:Y:S02]  /*f8a0*/  @!P2 LEA.HI R2, R5, R5, RZ, 0x1 ;  /* 0x000000050502a211 */ /* 0x001fe400078f08ff */
[----:B------:R-:W-:Y:S02]  /*f8b0*/  @!P0 LOP3.LUT R3, R0, 0xfffffffe, RZ, 0xc0, !PT ;  /* 0xfffffffe00038812 */ /* 0x000fe400078ec0ff */
[----:B------:R-:W-:-:S02]  /*f8c0*/  @!P1 LOP3.LUT R5, R4, 0xfffffffe, RZ, 0xc0, !PT ;  /* 0xfffffffe04059812 */ /* 0x000fc400078ec0ff */
[----:B------:R-:W-:Y:S01]  /*f8d0*/  @!P2 LOP3.LUT R7, R2, 0xfffffffe, RZ, 0xc0, !PT ;  /* 0xfffffffe0207a812 */ /* 0x000fe200078ec0ff */
[--C-:B------:R-:W-:Y:S01]  /*f8e0*/  @!P0 IMAD.WIDE R2, R3, 0x4, R14.reuse ;  /* 0x0000000403028825 */ /* 0x100fe200078e020e */
[----:B------:R-:W-:Y:S02]  /*f8f0*/  @!P4 LOP3.LUT R11, R8, 0xfffffffe, RZ, 0xc0, !PT ;  /* 0xfffffffe080bc812 */ /* 0x000fe400078ec0ff */
[----:B------:R-:W-:Y:S01]  /*f900*/  @!P5 LOP3.LUT R13, R10, 0xfffffffe, RZ, 0xc0, !PT ;  /* 0xfffffffe0a0dd812 */ /* 0x000fe200078ec0ff */
[--C-:B------:R-:W-:Y:S01]  /*f910*/  @!P1 IMAD.WIDE R4, R5, 0x4, R14.reuse ;  /* 0x0000000405049825 */ /* 0x100fe200078e020e */
[----:B------:R-:W-:Y:S01]  /*f920*/  @!P6 LOP3.LUT R21, R12, 0xfffffffe, RZ, 0xc0, !PT ;  /* 0xfffffffe0c15e812 */ /* 0x000fe200078ec0ff */
[----:B------:R0:W-:Y:S02]  /*f930*/  @!P0 ST.E.64 desc[UR36][R2.64], R92 ;  /* 0x0000005c02008985 */ /* 0x0001e4000c101b24 */
[--C-:B------:R-:W-:Y:S02]  /*f940*/  @!P2 IMAD.WIDE R6, R7, 0x4, R14.reuse ;  /* 0x000000040706a825 */ /* 0x100fe400078e020e */
        /* <DEDUP_REMOVED lines=8> */
[----:B------:R0:W-:Y:S04]  /*f9d0*/  @!P5 ST.E.64 desc[UR36][R12.64], R112 ;  /* 0x000000700c00d985 */ /* 0x0001e8000c101b24 */
[----:B------:R0:W-:Y:S02]  /*f9e0*/  @!P6 ST.E.64 desc[UR36][R14.64], R116 ;  /* 0x000000740e00e985 */ /* 0x0001e4000c101b24 */
.L_x_13854:
[----:B------:R-:W-:Y:S05]  /*f9f0*/  BSYNC B0 ;  /* 0x0000000000007941 */ /* 0x000fea0003800000 */
.L_x_13853:
        /* <DEDUP_REMOVED lines=14> */
[----:B------:R-:W-:Y:S01]  /*fae0*/  VIADD R11, R19, 0x30 ;  /* 0x00000030130b7836 */ /* 0x000fe20000000000 */
[----:B------:R-:W-:-:S02]  /*faf0*/  ISETP.GE.AND P4, PT, R8, UR4, PT ;  /* 0x0000000408007c0c */ /* 0x000fc4000bf86270 */
[----:B------:R-:W-:Y:S02]  /*fb00*/  ISETP.GE.AND P5, PT, R9, UR4, PT ;  /* 0x0000000409007c0c */ /* 0x000fe4000bfa6270 */
[----:B------:R-:W-:Y:S01]  /*fb10*/  ISETP.GE.AND P6, PT, R11, UR4, PT ;  /* 0x000000040b007c0c */ /* 0x000fe2000bfc6270 */
[C---:B01----:R-:W-:Y:S02]  /*fb20*/  @!P0 IMAD.WIDE R2, R19.reuse, 0x4, R12 ;  /* 0x0000000413028825 */ /* 0x043fe400078e020c */
[----:B------:R-:W-:Y:S02]  /*fb30*/  @!P1 LEA.HI R0, R0, R0, RZ, 0x1 ;  /* 0x0000000000009211 */ /* 0x000fe400078f08ff */
[----:B------:R-:W-:Y:S01]  /*fb40*/  @!P2 LEA.HI R6, R6, R6, RZ, 0x1 ;  /* 0x000000060606a211 */ /* 0x000fe200078f08ff */
[----:B------:R0:W-:Y:S01]  /*fb50*/  @!P0 ST.E.64 desc[UR36][R2.64], R90 ;  /* 0x0000005a02008985 */ /* 0x0001e2000c101b24 */
[----:B------:R-:W-:Y:S01]  /*fb60*/  @!P1 LOP3.LUT R5, R0, 0xfffffffe, RZ, 0xc0, !PT ;  /* 0xfffffffe00059812 */ /* 0x000fe200078ec0ff */
[----:B------:R-:W-:Y:S01]  /*fb70*/  VIADD R19, R19, 0x38 ;  /* 0x0000003813137836 */ /* 0x000fe20000000000 */
[----:B------:R-:W-:-:S02]  /*fb80*/  @!P3 LEA.HI R0, R7, R7, RZ, 0x1 ;  /* 0x000000070700b211 */ /* 0x000fc400078f08ff */
[----:B------:R-:W-:Y:S01]  /*fb90*/  @!P4 LEA.HI R8, R8, R8, RZ, 0x1 ;  /* 0x000000080808c211 */ /* 0x000fe200078f08ff */
[--C-:B------:R-:W-:Y:S01]  /*fba0*/  @!P1 IMAD.WIDE R4, R5, 0x4, R12.reuse ;  /* 0x0000000405049825 */ /* 0x100fe200078e020c */
[----:B------:R-:W-:Y:S02]  /*fbb0*/  @!P5 LEA.HI R10, R9, R9, RZ, 0x1 ;  /* 0x00000009090ad211 */ /* 0x000fe400078f08ff */
[----:B---3--:R-:W-:Y:S02]  /*fbc0*/  @!P6 LEA.HI R14, R11, R11, RZ, 0x1 ;  /* 0x0000000b0b0ee211 */ /* 0x008fe400078f08ff */
[----:B------:R-:W-:Y:S01]  /*fbd0*/  @!P2 LOP3.LUT R7, R6, 0xfffffffe, RZ, 0xc0, !PT ;  /* 0xfffffffe0607a812 */ /* 0x000fe200078ec0ff */
[----:B------:R1:W-:Y:S01]  /*fbe0*/  @!P1 ST.E.64 desc[UR36][R4.64], R94 ;  /* 0x0000005e04009985 */ /* 0x0003e2000c101b24 */
[----:B------:R-:W-:Y:S02]  /*fbf0*/  @!P3 LOP3.LUT R9, R0, 0xfffffffe, RZ, 0xc0, !PT ;  /* 0xfffffffe0009b812 */ /* 0x000fe400078ec0ff */
[----:B------:R-:W-:Y:S01]  /*fc00*/  @!P4 LOP3.LUT R11, R8, 0xfffffffe, RZ, 0xc0, !PT ;  /* 0xfffffffe080bc812 */ /* 0x000fe200078ec0ff */
[----:B0-----:R-:W-:Y:S01]  /*fc10*/  @!P2 IMAD.WIDE R2, R7, 0x4, R12 ;  /* 0x000000040702a825 */ /* 0x001fe200078e020c */
[----:B----4-:R-:W-:-:S02]  /*fc20*/  @!P5 LOP3.LUT R15, R10, 0xfffffffe, RZ, 0xc0, !PT ;  /* 0xfffffffe0a0fd812 */ /* 0x010fc400078ec0ff */
[----:B------:R-:W-:Y:S01]  /*fc30*/  @!P6 LOP3.LUT R17, R14, 0xfffffffe, RZ, 0xc0, !PT ;  /* 0xfffffffe0e11e812 */ /* 0x000fe200078ec0ff */
[--C-:B------:R-:W-:Y:S01]  /*fc40*/  @!P4 IMAD.WIDE R6, R11, 0x4, R12.reuse ;  /* 0x000000040b06c825 */ /* 0x100fe200078e020c */
[----:B------:R0:W-:Y:S01]  /*fc50*/  @!P2 ST.E.64 desc[UR36][R2.64], R98 ;  /* 0x000000620200a985 */ /* 0x0001e2000c101b24 */
[----:B------:R-:W-:Y:S02]  /*fc60*/  ISETP.GE.AND P0, PT, R19, UR4, PT ;  /* 0x0000000413007c0c */ /* 0x000fe4000bf06270 */
[----:B------:R-:W-:-:S04]  /*fc70*/  @!P6 IMAD.WIDE R10, R17, 0x4, R12 ;  /* 0x00000004110ae825 */ /* 0x000fc800078e020c */
[----:B-1----:R-:W-:-:S04]  /*fc80*/  @!P3 IMAD.WIDE R4, R9, 0x4, R12 ;  /* 0x000000040904b825 */ /* 0x002fc800078e020c */
[----:B------:R-:W-:Y:S01]  /*fc90*/  @!P5 IMAD.WIDE R8, R15, 0x4, R12 ;  /* 0x000000040f08d825 */ /* 0x000fe200078e020c */
[----:B------:R0:W-:Y:S04]  /*fca0*/  @!P3 ST.E.64 desc[UR36][R4.64], R102 ;  /* 0x000000660400b985 */ /* 0x0001e8000c101b24 */
[----:B------:R0:W-:Y:S04]  /*fcb0*/  @!P4 ST.E.64 desc[UR36][R6.64], R106 ;  /* 0x0000006a0600c985 */ /* 0x0001e8000c101b24 */
        /* <DEDUP_REMOVED lines=8> */
.L_x_13852:
        /* <DEDUP_REMOVED lines=59> */
.L_x_13763:
        /* <DEDUP_REMOVED lines=18> */
.L_x_13855:
[----:B------:R-:W-:Y:S01]  /*10210*/  ULDC UR7, c[0x0][0xc50] ;  /* 0x0003140000077ab9 */ /* 0x000fe20000000800 */
[----:B------:R-:W-:Y:S01]  /*10220*/  UMOV UR42, UR6 ;  /* 0x00000006002a7c82 */ /* 0x000fe20008000000 */
[----:B------:R-:W-:-:S11]  /*10230*/  UISETP.NE.AND UP0, UPT, UR7, 0x1, UPT ;  /* 0x000000010700788c */ /* 0x000fd6000bf05270 */
[----:B------:R-:W-:Y:S01]  /*10240*/  @UP0 ULDC UR4, c[0x0][0xc54] ;  /* 0x0003150000040ab9 */ /* 0x000fe20000000800 */
[----:B------:R-:W-:Y:S01]  /*10250*/  @UP0 ULDC UR8, c[0x0][0xc58] ;  /* 0x0003160000080ab9 */ /* 0x000fe20000000800 */
[----:B------:R-:W-:-:S04]  /*10260*/  UIMAD.WIDE.U32 UR4, UR6, UR4, URZ ;  /* 0x00000004060472a5 */ /* 0x000fc8000f8e003f */
[----:B------:R-:W-:-:S12]  /*10270*/  @UP0 USHF.R.U32.HI UR42, URZ, UR8, UR5 ;  /* 0x000000083f2a0299 */ /* 0x000fd80008011605 */
.L_x_13856:
        /* <DEDUP_REMOVED lines=53> */
.L_x_13859:
[----:B------:R-:W-:-:S11]  /*105d0*/  UISETP.NE.AND UP0, UPT, UR5, 0x1, UPT ;  /* 0x000000010500788c */ /* 0x000fd6000bf05270 */
[----:B------:R-:W-:Y:S02]  /*105e0*/  @UP0 ULDC.64 UR12, c[0x0][0x9e8] ;  /* 0x00027a00000c0ab9 */ /* 0x000fe40000000a00 */
[----:B------:R-:W-:-:S04]  /*105f0*/  UIMAD.WIDE.U32 UR6, UR8, UR12, URZ ;  /* 0x0000000c080672a5 */ /* 0x000fc8000f8e003f */
[----:B------:R-:W-:-:S12]  /*10600*/  @UP0 USHF.R.U32.HI UR8, URZ, UR13, UR7 ;  /* 0x0000000d3f080299 */ /* 0x000fd80008011607 */
.L_x_13860:
[----:B------:R-:W-:-:S04]  /*10610*/  UIMAD UR8, UR8, UR5, UR5 ;  /* 0x00000005080872a4 */ /* 0x000fc8000f8e0205 */
[----:B------:R-:W-:-:S04]  /*10620*/  UISETP.LT.AND UP0, UPT, UR4, UR8, UPT ;  /* 0x000000080400728c */ /* 0x000fc8000bf01270 */
[----:B------:R-:W-:-:S12]  /*10630*/  USEL UR4, UR4, UR8, UP0 ;  /* 0x0000000804047287 */ /* 0x000fd80008000000 */
.L_x_13858:
        /* <DEDUP_REMOVED lines=26> */
.L_x_13862:
[----:B------:R-:W-:-:S11]  /*107e0*/  UISETP.NE.AND UP0, UPT, UR5, 0x1, UPT ;  /* 0x000000010500788c */ /* 0x000fd6000bf05270 */
[----:B------:R-:W-:Y:S02]  /*107f0*/  @UP0 ULDC.64 UR10, c[0x0][0x9e8] ;  /* 0x00027a00000a0ab9 */ /* 0x000fe40000000a00 */
[----:B------:R-:W-:-:S04]  /*10800*/  UIMAD.WIDE.U32 UR6, UR4, UR10, URZ ;  /* 0x0000000a040672a5 */ /* 0x000fc8000f8e003f */
[----:B------:R-:W-:-:S12]  /*10810*/  @UP0 USHF.R.U32.HI UR4, URZ, UR11, UR7 ;  /* 0x0000000b3f040299 */ /* 0x000fd80008011607 */
.L_x_13863:
[----:B------:R-:W-:-:S04]  /*10820*/  UIMAD UR4, UR4, UR5, URZ ;  /* 0x00000005040472a4 */ /* 0x000fc8000f8e023f */
[----:B------:R-:W-:-:S04]  /*10830*/  UISETP.LT.AND UP0, UPT, UR8, UR4, UPT ;  /* 0x000000040800728c */ /* 0x000fc8000bf01270 */
[----:B------:R-:W-:-:S12]  /*10840*/  USEL UR8, UR8, UR4, !UP0 ;  /* 0x0000000408087287 */ /* 0x000fd8000c000000 */
.L_x_13861:
        /* <DEDUP_REMOVED lines=44> */
.L_x_13864:
        /* <DEDUP_REMOVED lines=32> */
.L_x_13865:
        /* <DEDUP_REMOVED lines=20> */
.L_x_13867:
        /* <DEDUP_REMOVED lines=15> */
.L_x_13866:
        /* <DEDUP_REMOVED lines=8> */
[C---:B------:R-:W-:Y:S01]  /*10fc0*/  LOP3.LUT R20, R23.reuse, 0x7f, RZ, 0xc0, !PT ;  /* 0x0000007f17147812 */ /* 0x040fe200078ec0ff */
[----:B------:R-:W-:Y:S01]  /*10fd0*/  IMAD.SHL.U32 R26, R23, 0x10, RZ ;  /* 0x00000010171a7824 */ /* 0x000fe200078e00ff */
[----:B-1----:R-:W-:Y:S01]  /*10fe0*/  ISETP.NE.AND P1, PT, R16, 0x1, PT ;  /* 0x000000011000780c */ /* 0x002fe20003f25270 */
[----:B------:R-:W-:Y:S01]  /*10ff0*/  VIADD R0, R22, 0xffffffff ;  /* 0xffffffff16007836 */ /* 0x000fe20000000000 */
[----:B------:R-:W-:Y:S02]  /*11000*/  SHF.R.U32.HI R4, RZ, 0x3, R20 ;  /* 0x00000003ff047819 */ /* 0x000fe40000011614 */
[----:B------:R-:W-:Y:S02]  /*11010*/  LOP3.LUT R26, R26, 0x70, RZ, 0xc0, !PT ;  /* 0x000000701a1a7812 */ /* 0x000fe400078ec0ff */
[----:B------:R-:W-:Y:S01]  /*11020*/  LOP3.LUT R18, R18, 0xfffffffb, RZ, 0xc0, !PT ;  /* 0xfffffffb12127812 */ /* 0x000fe200078ec0ff */
        /* <DEDUP_REMOVED lines=8> */
[----:B------:R-:W3:Y:S01]  /*110b0*/  @!P0 LDC.64 R8, c[0x0][0x428] ;  /* 0x00010a00ff088b82 */ /* 0x000ee20000000a00 */
[----:B-1----:R-:W-:-:S07]  /*110c0*/  @P1 IMAD.HI.U32 R2, R7, R4, RZ ;  /* 0x0000000407021227 */ /* 0x002fce00078e00ff */
[----:B------:R-:W1:Y:S01]  /*110d0*/  @!P0 LDC.64 R4, c[0x0][0x418] ;  /* 0x00010600ff048b82 */ /* 0x000e620000000a00 */
[----:B0-----:R-:W-:-:S04]  /*110e0*/  @P1 SHF.R.U32.HI R10, RZ, R3, R2 ;  /* 0x00000003ff0a1219 */ /* 0x001fc80000011602 */
[----:B------:R-:W-:Y:S02]  /*110f0*/  @!P0 SHF.R.S32.HI R3, RZ, 0x1f, R10 ;  /* 0x0000001fff038819 */ /* 0x000fe4000001140a */
[----:B--2---:R-:W-:-:S05]  /*11100*/  SHF.R.S32.HI R6, RZ, 0x1f, R29 ;  /* 0x0000001fff067819 */ /* 0x004fca000001141d */
[----:B---3--:R-:W-:Y:S01]  /*11110*/  @!P0 IMAD R2, R6, R8, RZ ;  /* 0x0000000806028224 */ /* 0x008fe200078e02ff */
[----:B------:R0:W-:Y:S03]  /*11120*/  STL [R1], R6 ;  /* 0x0000000601007387 */ /* 0x0001e60000100800 */
[----:B------:R-:W-:Y:S02]  /*11130*/  @!P0 IMAD R9, R29, R9, R2 ;  /* 0x000000091d098224 */ /* 0x000fe400078e0202 */
[----:B------:R-:W-:-:S04]  /*11140*/  @!P0 IMAD.MOV.U32 R2, RZ, RZ, R10 ;  /* 0x000000ffff028224 */ /* 0x000fc800078e000a */
[----:B------:R-:W-:-:S04]  /*11150*/  @!P0 IMAD.WIDE.U32 R2, R29, R8, R2 ;  /* 0x000000081d028225 */ /* 0x000fc800078e0002 */
[----:B------:R-:W-:Y:S01]  /*11160*/  @!P0 IMAD.IADD R3, R3, 0x1, R9 ;  /* 0x0000000103038824 */ /* 0x000fe200078e0209 */
[----:B-1----:R-:W-:Y:S01]  /*11170*/  @!P0 LEA R4, P1, R2, R4, 0x2 ;  /* 0x0000000402048211 */ /* 0x002fe200078210ff */
[----:B0-----:R-:W-:-:S03]  /*11180*/  IMAD.MOV.U32 R6, RZ, RZ, RZ ;  /* 0x000000ffff067224 */ /* 0x001fc600078e00ff */
[----:B------:R-:W-:-:S05]  /*11190*/  @!P0 LEA.HI.X R5, R2, R5, R3, 0x2, P1 ;  /* 0x0000000502058211 */ /* 0x000fca00008f1403 */
[----:B------:R0:W5:Y:S01]  /*111a0*/  @!P0 LDG.E R6, desc[UR36][R4.64] ;  /* 0x0000002404068981 */ /* 0x000162000c1e1900 */
[----:B------:R-:W-:-:S03]  /*111b0*/  UMOV UR4, 0xffffffff ;  /* 0xffffffff00047882 */ /* 0x000fc60000000000 */
[----:B------:R-:W-:Y:S05]  /*111c0*/  BRA.DIV UR4, `(.L_x_13868) ;  /* 0x0000003204c07947 */ /* 0x000fea000b800000 */
.L_x_13908:
[----:B------:R-:W-:Y:S01]  /*111d0*/  ULOP3.LUT UR4, UR38, 0x2, URZ, 0xfc, !UPT ;  /* 0x0000000226047892 */ /* 0x000fe2000f8efc3f */
[----:B------:R-:W-:Y:S01]  /*111e0*/  IMAD.U32 R28, RZ, RZ, UR42 ;  /* 0x0000002aff1c7e24 */ /* 0x000fe2000f8e00ff */
[----:B------:R-:W-:Y:S01]  /*111f0*/  LOP3.LUT R18, R18, 0xfffffffd, RZ, 0xc0, !PT ;  /* 0xfffffffd12127812 */ /* 0x000fe200078ec0ff */
[----:B------:R-:W-:Y:S02]  /*11200*/  IMAD.SHL.U32 R8, R23, 0x8, RZ ;  /* 0x0000000817087824 */ /* 0x000fe400078e00ff */
[----:B------:R-:W-:Y:S01]  /*11210*/  IMAD.MOV R2, RZ, RZ, -R10 ;  /* 0x000000ffff027224 */ /* 0x000fe200078e0a0a */
[----:B------:R-:W-:Y:S01]  /*11220*/  SHF.R.S32.HI R28, RZ, 0x1f, R28 ;  /* 0x0000001fff1c7819 */ /* 0x000fe2000001141c */
[----:B------:R-:W-:Y:S01]  /*11230*/  IMAD.U32 R3, RZ, RZ, UR4 ;  /* 0x00000004ff037e24 */ /* 0x000fe2000f8e00ff */
[----:B------:R-:W-:Y:S01]  /*11240*/  LOP3.LUT R17, R8, 0x38, RZ, 0xc0, !PT ;  /* 0x0000003808117812 */ /* 0x000fe200078ec0ff */
[----:B0-----:R-:W-:Y:S02]  /*11250*/  IMAD R5, R16, R2, R7 ;  /* 0x0000000210057224 */ /* 0x001fe400078e0207 */
[----:B------:R-:W-:Y:S01]  /*11260*/  IMAD.MOV.U32 R27, RZ, RZ, R0 ;  /* 0x000000ffff1b7224 */ /* 0x000fe200078e0000 */
[----:B------:R-:W-:-:S13]  /*11270*/  ISETP.NE.AND P0, PT, R3, 0x3, PT ;  /* 0x000000030300780c */ /* 0x000fda0003f05270 */
[----:B------:R-:W-:Y:S01]  /*11280*/  @P0 LOP3.LUT R18, R18, 0x2, RZ, 0xfc, !PT ;  /* 0x0000000212120812 */ /* 0x000fe200078efcff */
[----:B------:R-:W-:Y:S06]  /*11290*/  @!P0 BRA `(.L_x_13869) ;  /* 0x0000000000048947 */ /* 0x000fec0003800000 */
[----:B------:R-:W-:Y:S01]  /*112a0*/  BPT.TRAP 0x1 ;  /* 0x000000040000795c */ /* 0x000fe20000300000 */
.L_x_13869:
        /* <DEDUP_REMOVED lines=26> */
.L_x_13909:
        /* <DEDUP_REMOVED lines=8> */
[----:B------:R-:W-:Y:S02]  /*114d0*/  IMAD.IADD R3, R3, 0x1, R7 ;  /* 0x0000000103037824 */ /* 0x000fe400078e0207 */
[----:B------:R-:W-:Y:S02]  /*114e0*/  IMAD R5, R4, UR4, RZ ;  /* 0x0000000404057c24 */ /* 0x000fe4000f8e02ff */
[----:B------:R-:W-:-:S04]  /*114f0*/  IMAD.WIDE.U32 R2, R6, UR4, R2 ;  /* 0x0000000406027c25 */ /* 0x000fc8000f8e0002 */
[----:B------:R-:W-:Y:S01]  /*11500*/  IMAD R5, R6, UR5, R5 ;  /* 0x0000000506057c24 */ /* 0x000fe2000f8e0205 */
[----:B------:R-:W-:Y:S01]  /*11510*/  ULDC.64 UR4, c[0x0][0x308] ;  /* 0x0000c20000047ab9 */ /* 0x000fe20000000a00 */
[----:B------:R-:W-:Y:S02]  /*11520*/  IMAD.MOV.U32 R7, RZ, RZ, -0x80 ;  /* 0xffffff80ff077424 */ /* 0x000fe400078e00ff */
[----:B------:R-:W-:Y:S02]  /*11530*/  IMAD.IADD R3, R3, 0x1, R5 ;  /* 0x0000000103037824 */ /* 0x000fe400078e0205 */
[----:B------:R-:W-:Y:S01]  /*11540*/  IMAD.U32 R5, RZ, RZ, UR4 ;  /* 0x00000004ff057e24 */ /* 0x000fe2000f8e00ff */
[----:B------:R-:W-:-:S03]  /*11550*/  UIMAD UR4, UR6, UR4, URZ ;  /* 0x00000004060472a4 */ /* 0x000fc6000f8e023f */
[----:B------:R-:W-:Y:S01]  /*11560*/  IMAD.WIDE.U32 R2, R5, UR42, R2 ;  /* 0x0000002a05027c25 */ /* 0x000fe2000f8e0002 */
[----:B------:R-:W-:Y:S01]  /*11570*/  UIMAD UR4, UR42, UR5, UR4 ;  /* 0x000000052a0472a4 */ /* 0x000fe2000f8e0204 */
[----:B------:R-:W-:Y:S01]  /*11580*/  LOP3.LUT R5, R8, 0x1c0, RZ, 0xc0, !PT ;  /* 0x000001c008057812 */ /* 0x000fe200078ec0ff */
[----:B------:R-:W-:-:S03]  /*11590*/  ULDC.64 UR6, c[0x0][0x2e8] ;  /* 0x0000ba0000067ab9 */ /* 0x000fc60000000a00 */
[----:B------:R-:W-:Y:S01]  /*115a0*/  LOP3.LUT R8, R5, 0x38, R8, 0xf8, !PT ;  /* 0x0000003805087812 */ /* 0x000fe200078ef808 */
[----:B------:R-:W-:Y:S01]  /*115b0*/  VIADD R3, R3, UR4 ;  /* 0x0000000403037c36 */ /* 0x000fe20008000000 */
[----:B------:R-:W-:Y:S01]  /*115c0*/  ULDC UR4, c[0x0][0x2f4] ;  /* 0x0000bd0000047ab9 */ /* 0x000fe20000000800 */
[----:B------:R-:W-:Y:S01]  /*115d0*/  IMAD R5, R0, R7, UR50 ;  /* 0x0000003200057e24 */ /* 0x000fe2000f8e0207 */
[----:B------:R-:W-:Y:S01]  /*115e0*/  ISETP.GE.AND P3, PT, R17, UR4, PT ;  /* 0x0000000411007c0c */ /* 0x000fe2000bf66270 */
[----:B------:R-:W-:Y:S01]  /*115f0*/  UMOV UR4, 0xffffffff ;  /* 0xffffffff00047882 */ /* 0x000fe20000000000 */
[----:B------:R-:W-:Y:S01]  /*11600*/  LEA R0, P0, R2, UR6, 0x1 ;  /* 0x0000000602007c11 */ /* 0x000fe2000f8008ff */
[----:B------:R-:W-:Y:S01]  /*11610*/  IMAD.IADD R5, R5, 0x1, -R10 ;  /* 0x0000000105057824 */ /* 0x000fe200078e0a0a */
[----:B------:R-:W-:Y:S01]  /*11620*/  LOP3.LUT R8, R8, 0x38, R23, 0x78, !PT ;  /* 0x0000003808087812 */ /* 0x000fe200078e7817 */
[----:B------:R-:W-:Y:S01]  /*11630*/  IMAD.SHL.U32 R23, R20, 0x8, RZ ;  /* 0x0000000814177824 */ /* 0x000fe200078e00ff */
[----:B------:R-:W-:-:S02]  /*11640*/  LEA.HI.X R4, R2, UR7, R3, 0x1, P0 ;  /* 0x0000000702047c11 */ /* 0x000fc400080f0c03 */
[----:B------:R-:W-:Y:S02]  /*11650*/  ISETP.GE.AND P0, PT, R5, 0x1, PT ;  /* 0x000000010500780c */ /* 0x000fe40003f06270 */
[----:B------:R-:W-:-:S03]  /*11660*/  LOP3.LUT R23, R8, 0x200, R23, 0xf8, !PT ;  /* 0x0000020008177812 */ /* 0x000fc600078ef817 */
[----:B------:R-:W-:Y:S01]  /*11670*/  @P3 LOP3.LUT R18, R18, 0x1, RZ, 0xfc, !PT ;  /* 0x0000000112123812 */ /* 0x000fe200078efcff */
[----:B------:R-:W-:Y:S07]  /*11680*/  BRA.DIV UR4, `(.L_x_13871) ;  /* 0x0000002e04c87947 */ /* 0x000fee000b800000 */
        /* <DEDUP_REMOVED lines=8> */
[C---:B------:R-:W-:Y:S01]  /*11710*/  ISETP.GE.AND P1, PT, R5.reuse, 0x21, PT ;  /* 0x000000210500780c */ /* 0x040fe20003f26270 */
[----:B------:R-:W-:Y:S02]  /*11720*/  @P0 IMAD.MOV.U32 R2, RZ, RZ, R14 ;  /* 0x000000ffff020224 */ /* 0x000fe400078e000e */
[----:B------:R-:W0:Y:S04]  /*11730*/  SHFL.IDX PT, R14, R0, 0x1, 0x181f ;  /* 0x00381f00000e7f89 */ /* 0x000e2800000e0000 */
[----:B------:R1:W-:Y:S01]  /*11740*/  @P0 LDGSTS.E.BYPASS.LTC128B.128 [R9+0xe400], desc[UR36][R2.64], !P3 ;  /* 0x0e40000002090fae */ /* 0x0003e2000d901d64 */
[----:B------:R-:W-:-:S05]  /*11750*/  ISETP.GE.AND P0, PT, R5, 0x11, PT ;  /* 0x000000110500780c */ /* 0x000fca0003f06270 */
[----:B-1----:R-:W-:-:S08]  /*11760*/  @P1 LEA R9, R23, UR48, 0x1 ;  /* 0x0000003017091c11 */ /* 0x002fd0000f8e08ff */
[----:B------:R-:W-:Y:S02]  /*11770*/  @P0 LEA R21, R23, UR48, 0x1 ;  /* 0x0000003017150c11 */ /* 0x000fe4000f8e08ff */
[C---:B0-----:R-:W-:Y:S02]  /*11780*/  @P0 LEA R2, P2, R17.reuse, R14, 0x1 ;  /* 0x0000000e11020211 */ /* 0x041fe400078408ff */
[----:B------:R-:W0:Y:S03]  /*11790*/  SHFL.IDX PT, R14, R0, 0x3, 0x181f ;  /* 0x00781f00000e7f89 */ /* 0x000e2600000e0000 */
[----:B------:R-:W-:Y:S02]  /*117a0*/  @P0 IMAD.X R3, RZ, RZ, R7, P2 ;  /* 0x000000ffff030224 */ /* 0x000fe400010e0607 */
[----:B------:R-:W1:Y:S04]  /*117b0*/  SHFL.IDX PT, R7, R4, 0x3, 0x181f ;  /* 0x00781f0004077f89 */ /* 0x000e6800000e0000 */
[----:B------:R2:W-:Y:S02]  /*117c0*/  @P0 LDGSTS.E.BYPASS.LTC128B.128 [R21+0xec00], desc[UR36][R2.64], !P3 ;  /* 0x0ec0000002150fae */ /* 0x0005e4000d901d64 */
[----:B--2---:R-:W-:-:S02]  /*117d0*/  @P1 LEA R2, P0, R17, R8, 0x1 ;  /* 0x0000000811021211 */ /* 0x004fc400078008ff */
[----:B------:R-:W2:Y:S03]  /*117e0*/  SHFL.IDX PT, R8, R0, 0x4, 0x181f ;  /* 0x00981f0000087f89 */ /* 0x000ea600000e0000 */
[----:B------:R-:W-:Y:S01]  /*117f0*/  @P1 IMAD.X R3, RZ, RZ, R6, P0 ;  /* 0x000000ffff031224 */ /* 0x000fe200000e0606 */
[C---:B------:R-:W-:Y:S01]  /*11800*/  ISETP.GE.AND P0, PT, R5.reuse, 0x31, PT ;  /* 0x000000310500780c */ /* 0x040fe20003f06270 */
[----:B------:R-:W3:Y:S04]  /*11810*/  SHFL.IDX PT, R6, R4, 0x4, 0x181f ;  /* 0x00981f0004067f89 */ /* 0x000ee800000e0000 */
        /* <DEDUP_REMOVED lines=9> */
[----:B--2---:R-:W-:-:S02]  /*118b0*/  @P1 LEA R2, P0, R17, R8, 0x1 ;  /* 0x0000000811021211 */ /* 0x004fc400078008ff */
[----:B------:R-:W2:Y:S03]  /*118c0*/  SHFL.IDX PT, R8, R0, 0x6, 0x181f ;  /* 0x00d81f0000087f89 */ /* 0x000ea600000e0000 */
[----:B---3--:R-:W-:Y:S01]  /*118d0*/  @P1 IMAD.X R3, RZ, RZ, R6, P0 ;  /* 0x000000ffff031224 */ /* 0x008fe200000e0606 */
[C---:B------:R-:W-:Y:S01]  /*118e0*/  ISETP.GE.AND P0, PT, R5.reuse, 0x51, PT ;  /* 0x000000510500780c */ /* 0x040fe20003f06270 */
[----:B------:R-:W3:Y:S04]  /*118f0*/  SHFL.IDX PT, R6, R4, 0x6, 0x181f ;  /* 0x00d81f0004067f89 */ /* 0x000ee800000e0000 */
[----:B------:R0:W-:Y:S01]  /*11900*/  @P1 LDGSTS.E.BYPASS.LTC128B.128 [R9+0x10400], desc[UR36][R2.64], !P3 ;  /* 0x1040000002091fae */ /* 0x0001e2000d901d64 */
[----:B------:R-:W-:-:S03]  /*11910*/  ISETP.GE.AND P1, PT, R5, 0x61, PT ;  /* 0x000000610500780c */ /* 0x000fc60003f26270 */
[----:B------:R-:W4:Y:S04]  /*11920*/  SHFL.IDX PT, R4, R4, 0x7, 0x181f ;  /* 0x00f81f0004047f89 */ /* 0x000f2800000e0000 */
[----:B0-----:R-:W-:-:S06]  /*11930*/  @P0 LEA R2, P2, R17, R14, 0x1 ;  /* 0x0000000e11020211 */ /* 0x001fcc00078408ff */
[C---:B------:R-:W-:Y:S01]  /*11940*/  @P1 LEA R9, R23.reuse, UR48, 0x1 ;  /* 0x0000003017091c11 */ /* 0x040fe2000f8e08ff */
[----:B------:R0:W0:Y:S01]  /*11950*/  SHFL.IDX PT, R14, R0, 0x7, 0x181f ;  /* 0x00f81f00000e7f89 */ /* 0x00002200000e0000 */
[----:B-1----:R-:W-:Y:S01]  /*11960*/  @P0 IMAD.X R3, RZ, RZ, R7, P2 ;  /* 0x000000ffff030224 */ /* 0x002fe200010e0607 */
[----:B------:R-:W-:-:S05]  /*11970*/  @P0 LEA R7, R23, UR48, 0x1 ;  /* 0x0000003017070c11 */ /* 0x000fca000f8e08ff */
[----:B------:R2:W-:Y:S02]  /*11980*/  @P0 LDGSTS.E.BYPASS.LTC128B.128 [R7+0x10c00], desc[UR36][R2.64], !P3 ;  /* 0x10c0000002070fae */ /* 0x0005e4000d901d64 */
[----:B--2---:R-:W-:-:S05]  /*11990*/  @P1 LEA R2, P0, R17, R8, 0x1 ;  /* 0x0000000811021211 */ /* 0x004fca00078008ff */
[----:B---3--:R-:W-:-:S05]  /*119a0*/  @P1 IMAD.X R3, RZ, RZ, R6, P0 ;  /* 0x000000ffff031224 */ /* 0x008fca00000e0606 */
[----:B0---4-:R1:W-:Y:S03]  /*119b0*/  @P1 LDGSTS.E.BYPASS.LTC128B.128 [R9+0x11400], desc[UR36][R2.64], !P3 ;  /* 0x1140000002091fae */ /* 0x0113e6000d901d64 */
.L_x_13927:
[----:B------:R-:W-:-:S13]  /*119c0*/  ISETP.GE.AND P0, PT, R5, 0x71, PT ;  /* 0x000000710500780c */ /* 0x000fda0003f06270 */
[----:B-1----:R-:W-:Y:S02]  /*119d0*/  @P0 LEA R2, P1, R17, R14, 0x1 ;  /* 0x0000000e11020211 */ /* 0x002fe400078208ff */
[----:B------:R-:W-:-:S03]  /*119e0*/  @P0 LEA R5, R23, UR48, 0x1 ;  /* 0x0000003017050c11 */ /* 0x000fc6000f8e08ff */
[----:B------:R-:W-:-:S05]  /*119f0*/  @P0 IMAD.X R3, RZ, RZ, R4, P1 ;  /* 0x000000ffff030224 */ /* 0x000fca00008e0604 */
        /* <DEDUP_REMOVED lines=13> */
.L_x_13872:
[----:B------:R-:W-:Y:S01]  /*11ad0*/  SYNCS.ARRIVE.TRANS64.A1T0 RZ, [UR48+0x16830], RZ ;  /* 0x016830ffffff79a7 */ /* 0x000fe20008100030 */
[----:B------:R-:W-:Y:S05]  /*11ae0*/  WARPSYNC.ALL ;  /* 0x0000000000007948 */ /* 0x000fea0003800000 */
[----:B------:R-:W-:Y:S01]  /*11af0*/  UIADD3 UR5, UR48, 0x8400, URZ ;  /* 0x0000840030057890 */ /* 0x000fe2000fffe03f */
[----:B------:R-:W-:Y:S01]  /*11b00*/  R2UR UR4, R28 ;  /* 0x000000001c0472ca */ /* 0x000fe200000e0000 */
[----:B------:R-:W-:Y:S02]  /*11b10*/  ULDC.64 UR6, c[0x0][0x2d8] ;  /* 0x0000b60000067ab9 */ /* 0x000fe40000000a00 */
        /* <DEDUP_REMOVED lines=24> */
.L_x_13873:
[----:B------:R-:W-:Y:S01]  /*11ca0*/  SHF.R.S32.HI R20, RZ, 0x1f, R25 ;  /* 0x0000001fff147819 */ /* 0x000fe20000011419 */
[----:B------:R-:W-:Y:S01]  /*11cb0*/  ULDC.64 UR4, c[0x0][0x2e0] ;  /* 0x0000b80000047ab9 */ /* 0x000fe20000000a00 */
[----:B------:R-:W-:Y:S01]  /*11cc0*/  UISETP.NE.AND UP0, UPT, UR51, URZ, UPT ;  /* 0x0000003f3300728c */ /* 0x000fe2000bf05270 */
[----:B------:R-:W-:Y:S01]  /*11cd0*/  IMAD.U32 R4, RZ, RZ, UR40 ;  /* 0x00000028ff047e24 */ /* 0x000fe2000f8e00ff */
[----:B------:R-:W0:Y:S01]  /*11ce0*/  LDC R9, c[0x0][0x448] ;  /* 0x00011200ff097b82 */ /* 0x000e220000000800 */
[----:B------:R-:W-:Y:S02]  /*11cf0*/  IMAD R0, R20, UR4, RZ ;  /* 0x0000000414007c24 */ /* 0x000fe4000f8e02ff */
[----:B------:R-:W1:Y:S01]  /*11d00*/  S2R R20, SR_TID.X ;  /* 0x0000000000147919 */ /* 0x000e620000002100 */
[----:B------:R-:W-:Y:S01]  /*11d10*/  PLOP3.LUT P0, PT, PT, PT, UP0, 0x80, 0x0 ;  /* 0x000000000000781c */ /* 0x000fe20003f0f008 */
[----:B------:R-:W-:Y:S01]  /*11d20*/  IMAD.U32 R3, RZ, RZ, UR49 ;  /* 0x00000031ff037e24 */ /* 0x000fe2000f8e00ff */
[----:B------:R-:W-:Y:S01]  /*11d30*/  PLOP3.LUT P1, PT, PT, PT, UP0, 0x80, 0x0 ;  /* 0x000000000000781c */ /* 0x000fe20003f2f008 */
[----:B------:R-:W-:Y:S01]  /*11d40*/  IMAD.MOV.U32 R2, RZ, RZ, R4 ;  /* 0x000000ffff027224 */ /* 0x000fe200078e0004 */
[----:B------:R-:W-:Y:S01]  /*11d50*/  PLOP3.LUT P2, PT, PT, PT, UP0, 0x80, 0x0 ;  /* 0x000000000000781c */ /* 0x000fe20003f4f008 */
[----:B------:R-:W-:-:S02]  /*11d60*/  IMAD.U32 R5, RZ, RZ, UR41 ;  /* 0x00000029ff057e24 */ /* 0x000fc4000f8e00ff */
[----:B------:R-:W-:Y:S01]  /*11d70*/  IMAD.WIDE.U32 R2, R25, UR4, R2 ;  /* 0x0000000419027c25 */ /* 0x000fe2000f8e0002 */
[----:B------:R-:W-:-:S03]  /*11d80*/  @UP0 ULDC UR4, c[0x0][0x44c] ;  /* 0x0001130000040ab9 */ /* 0x000fc60000000800 */
[----:B------:R-:W-:Y:S01]  /*11d90*/  IMAD R5, R25, UR5, R0 ;  /* 0x0000000519057c24 */ /* 0x000fe2000f8e0200 */
[----:B------:R-:W-:-:S03]  /*11da0*/  @UP0 ULDC UR5, c[0x0][0x450] ;  /* 0x0001140000050ab9 */ /* 0x000fc60000000800 */
[----:B------:R-:W-:Y:S01]  /*11db0*/  IMAD.IADD R3, R3, 0x1, R5 ;  /* 0x0000000103037824 */ /* 0x000fe200078e0205 */
[----:B-1----:R-:W-:-:S04]  /*11dc0*/  LOP3.LUT R20, R20, 0x7f, RZ, 0xc0, !PT ;  /* 0x0000007f14147812 */ /* 0x002fc800078ec0ff */
[----:B------:R-:W-:-:S04]  /*11dd0*/  SHF.R.U32.HI R20, RZ, 0x3, R20 ;  /* 0x00000003ff147819 */ /* 0x000fc80000011614 */
[----:B------:R-:W-:-:S05]  /*11de0*/  IADD3 R4, R20, UR43, R26 ;  /* 0x0000002b14047c10 */ /* 0x000fca000fffe01a */
[C---:B------:R-:W-:Y:S01]  /*11df0*/  @P0 IMAD.HI.U32 R0, R4.reuse, UR4, RZ ;  /* 0x0000000404000c27 */ /* 0x040fe2000f8e00ff */
[----:B------:R-:W-:Y:S01]  /*11e00*/  PLOP3.LUT P0, PT, PT, PT, UP0, 0x80, 0x0 ;  /* 0x000000000000781c */ /* 0x000fe20003f0f008 */
[----:B------:R-:W-:Y:S02]  /*11e10*/  @UP0 ULDC UR4, c[0x0][0x44c] ;  /* 0x0001130000040ab9 */ /* 0x000fe40000000800 */
[----:B------:R-:W-:Y:S01]  /*11e20*/  IMAD.MOV.U32 R5, RZ, RZ, R4 ;  /* 0x000000ffff057224 */ /* 0x000fe200078e0004 */
[----:B------:R-:W-:Y:S01]  /*11e30*/  @P1 SHF.R.U32.HI R5, RZ, UR5, R0 ;  /* 0x00000005ff051c19 */ /* 0x000fe20008011600 */
[----:B------:R-:W-:-:S04]  /*11e40*/  VIADD R0, R4, 0x80 ;  /* 0x0000008004007836 */ /* 0x000fc80000000000 */
[----:B------:R-:W-:Y:S01]  /*11e50*/  @P2 IMAD.HI.U32 R6, R0, UR4, RZ ;  /* 0x0000000400062c27 */ /* 0x000fe2000f8e00ff */
[----:B------:R-:W-:-:S03]  /*11e60*/  @UP0 ULDC UR4, c[0x0][0x450] ;  /* 0x0001140000040ab9 */ /* 0x000fc60000000800 */
[--C-:B------:R-:W-:Y:S02]  /*11e70*/  IMAD.MOV R15, RZ, RZ, -R5.reuse ;  /* 0x000000ffff0f7224 */ /* 0x100fe400078e0a05 */
[----:B------:R-:W-:Y:S01]  /*11e80*/  IMAD.MOV.U32 R21, RZ, RZ, R0 ;  /* 0x000000ffff157224 */ /* 0x000fe200078e0000 */
[----:B------:R-:W-:Y:S01]  /*11e90*/  @P0 SHF.R.U32.HI R21, RZ, UR4, R6 ;  /* 0x00000004ff150c19 */ /* 0x000fe20008011606 */
[----:B0-----:R-:W-:Y:S01]  /*11ea0*/  IMAD R15, R9, R15, R4 ;  /* 0x0000000f090f7224 */ /* 0x001fe200078e0204 */
[----:B------:R-:W-:Y:S01]  /*11eb0*/  SHF.R.S32.HI R4, RZ, 0x1f, R5 ;  /* 0x0000001fff047819 */ /* 0x000fe20000011405 */
[----:B------:R-:W-:Y:S01]  /*11ec0*/  ULDC.64 UR4, c[0x0][0x2d0] ;  /* 0x0000b40000047ab9 */ /* 0x000fe20000000a00 */
[--C-:B------:R-:W-:Y:S01]  /*11ed0*/  SHF.R.S32.HI R8, RZ, 0x1f, R21.reuse ;  /* 0x0000001fff087819 */ /* 0x100fe20000011415 */
[----:B------:R-:W-:Y:S02]  /*11ee0*/  IMAD.MOV R11, RZ, RZ, -R21 ;  /* 0x000000ffff0b7224 */ /* 0x000fe400078e0a15 */
[----:B------:R-:W-:-:S02]  /*11ef0*/  IMAD R4, R4, UR4, RZ ;  /* 0x0000000404047c24 */ /* 0x000fc4000f8e02ff */
[----:B------:R-:W-:Y:S02]  /*11f00*/  IMAD R8, R8, UR4, RZ ;  /* 0x0000000408087c24 */ /* 0x000fe4000f8e02ff */
[----:B------:R-:W-:Y:S01]  /*11f10*/  IMAD R11, R9, R11, R0 ;  /* 0x0000000b090b7224 */ /* 0x000fe200078e0200 */
[----:B------:R-:W-:Y:S01]  /*11f20*/  SHF.R.S32.HI R0, RZ, 0x1f, R15 ;  /* 0x0000001fff007819 */ /* 0x000fe2000001140f */
[----:B------:R-:W-:Y:S02]  /*11f30*/  IMAD R13, R5, UR5, R4 ;  /* 0x00000005050d7c24 */ /* 0x000fe4000f8e0204 */
[----:B------:R-:W-:-:S04]  /*11f40*/  IMAD.WIDE.U32 R6, R21, UR4, R2 ;  /* 0x0000000415067c25 */ /* 0x000fc8000f8e0002 */
[----:B------:R-:W-:-:S04]  /*11f50*/  IMAD.WIDE.U32 R4, R5, UR4, R2 ;  /* 0x0000000405047c25 */ /* 0x000fc8000f8e0002 */
[----:B------:R-:W-:Y:S01]  /*11f60*/  IMAD R21, R21, UR5, R8 ;  /* 0x0000000515157c24 */ /* 0x000fe2000f8e0208 */
[----:B------:R-:W-:Y:S01]  /*11f70*/  ULDC.64 UR4, c[0x0][0x2c8] ;  /* 0x0000b20000047ab9 */ /* 0x000fe20000000a00 */
[----:B------:R-:W-:Y:S02]  /*11f80*/  IMAD.IADD R3, R5, 0x1, R13 ;  /* 0x0000000105037824 */ /* 0x000fe400078e020d */
[----:B------:R-:W-:Y:S02]  /*11f90*/  IMAD R0, R0, UR4, RZ ;  /* 0x0000000400007c24 */ /* 0x000fe4000f8e02ff */
[----:B------:R-:W-:Y:S02]  /*11fa0*/  IMAD.MOV.U32 R2, RZ, RZ, R4 ;  /* 0x000000ffff027224 */ /* 0x000fe400078e0004 */
[C---:B------:R-:W-:Y:S01]  /*11fb0*/  IMAD R13, R15.reuse, UR5, R0 ;  /* 0x000000050f0d7c24 */ /* 0x040fe2000f8e0200 */
[----:B------:R-:W-:Y:S01]  /*11fc0*/  SHF.R.S32.HI R0, RZ, 0x1f, R11 ;  /* 0x0000001fff007819 */ /* 0x000fe2000001140b */
[----:B------:R-:W-:-:S04]  /*11fd0*/  IMAD.WIDE.U32 R4, R15, UR4, R2 ;  /* 0x000000040f047c25 */ /* 0x000fc8000f8e0002 */
        /* <DEDUP_REMOVED lines=10> */
[----:B------:R-:W-:Y:S01]  /*12080*/  LEA R0, P0, R2, UR4, 0x1 ;  /* 0x0000000402007c11 */ /* 0x000fe2000f8008ff */
[----:B------:R-:W-:-:S03]  /*12090*/  ULDC UR4, c[0x0][0x2b8] ;  /* 0x0000ae0000047ab9 */ /* 0x000fc60000000800 */
[----:B------:R-:W-:Y:S02]  /*120a0*/  LEA.HI.X R6, R2, UR5, R3, 0x1, P0 ;  /* 0x0000000502067c11 */ /* 0x000fe400080f0c03 */
[----:B------:R-:W-:Y:S01]  /*120b0*/  ISETP.GE.AND P0, PT, R17, UR4, PT ;  /* 0x0000000411007c0c */ /* 0x000fe2000bf06270 */
[----:B------:R-:W-:-:S03]  /*120c0*/  UMOV UR4, 0xffffffff ;  /* 0xffffffff00047882 */ /* 0x000fc60000000000 */
[----:B------:R-:W-:Y:S09]  /*120d0*/  BRA.DIV UR4, `(.L_x_13874) ;  /* 0x0000002e04807947 */ /* 0x000ff2000b800000 */
[----:B------:R-:W0:Y:S01]  /*120e0*/  S2R R3, SR_TID.X ;  /* 0x0000000000037919 */ /* 0x000e220000002100 */
[----:B------:R-:W-:Y:S02]  /*120f0*/  ULDC UR4, c[0x0][0x288] ;  /* 0x0000a20000047ab9 */ /* 0x000fe40000000800 */
[----:B------:R-:W-:Y:S01]  /*12100*/  IMAD R5, R9, UR4, RZ ;  /* 0x0000000409057c24 */ /* 0x000fe2000f8e02ff */
[----:B------:R-:W1:Y:S04]  /*12110*/  SHFL.IDX PT, R14, R7, RZ, 0x181f ;  /* 0x00181fff070e7589 */ /* 0x000e6800000e0000 */
[----:B------:R-:W2:Y:S04]  /*12120*/  SHFL.IDX PT, R2, R8, RZ, 0x181f ;  /* 0x00181fff08027589 */ /* 0x000ea800000e0000 */
[----:B------:R-:W3:Y:S04]  /*12130*/  SHFL.IDX PT, R20, R7, 0x1, 0x181f ;  /* 0x00381f0007147f89 */ /* 0x000ee800000e0000 */
[----:B------:R-:W4:Y:S04]  /*12140*/  SHFL.IDX PT, R10, R8, 0x1, 0x181f ;  /* 0x00381f00080a7f89 */ /* 0x000f2800000e0000 */
[----:B------:R-:W-:Y:S01]  /*12150*/  SHFL.IDX PT, R9, R8, 0x2, 0x181f ;  /* 0x00581f0008097f89 */ /* 0x000fe200000e0000 */
[----:B0-----:R-:W-:-:S04]  /*12160*/  LOP3.LUT R3, R3, 0x7f, RZ, 0xc0, !PT ;  /* 0x0000007f03037812 */ /* 0x001fc800078ec0ff */
[----:B------:R-:W-:-:S05]  /*12170*/  SHF.R.U32.HI R3, RZ, 0x3, R3 ;  /* 0x00000003ff037819 */ /* 0x000fca0000011603 */
[----:B------:R-:W-:-:S04]  /*12180*/  VIADD R4, R3, UR43 ;  /* 0x0000002b03047c36 */ /* 0x000fc80008000000 */
[C---:B------:R-:W-:Y:S01]  /*12190*/  VIADD R12, R4.reuse, 0x10 ;  /* 0x00000010040c7836 */ /* 0x040fe20000000000 */
[----:B------:R-:W-:-:S04]  /*121a0*/  ISETP.GE.AND P1, PT, R4, R5, PT ;  /* 0x000000050400720c */ /* 0x000fc80003f26270 */
[----:B------:R-:W-:Y:S01]  /*121b0*/  ISETP.GE.AND P3, PT, R12, R5, PT ;  /* 0x000000050c00720c */ /* 0x000fe20003f66270 */
[----:B------:R-:W-:-:S08]  /*121c0*/  VIADD R12, R4, 0x20 ;  /* 0x00000020040c7836 */ /* 0x000fd00000000000 */
[----:B-1----:R-:W-:Y:S02]  /*121d0*/  @!P1 LEA R14, P2, R17, R14, 0x1 ;  /* 0x0000000e110e9211 */ /* 0x002fe400078408ff */
[----:B------:R-:W-:-:S03]  /*121e0*/  @!P1 LEA R21, R23, UR48, 0x1 ;  /* 0x0000003017159c11 */ /* 0x000fc6000f8e08ff */
[----:B--2---:R-:W-:Y:S02]  /*121f0*/  @!P1 IMAD.X R3, RZ, RZ, R2, P2 ;  /* 0x000000ffff039224 */ /* 0x004fe400010e0602 */
[----:B------:R-:W-:Y:S02]  /*12200*/  @!P1 IMAD.MOV.U32 R2, RZ, RZ, R14 ;  /* 0x000000ffff029224 */ /* 0x000fe400078e000e */
[----:B------:R-:W0:Y:S04]  /*12210*/  SHFL.IDX PT, R14, R7, 0x2, 0x181f ;  /* 0x00581f00070e7f89 */ /* 0x000e2800000e0000 */
[----:B------:R3:W-:Y:S01]  /*12220*/  @!P1 LDGSTS.E.BYPASS.LTC128B.128 [R21+0x8400], desc[UR36][R2.64], !P0 ;  /* 0x0840000002159fae */ /* 0x0007e2000c101d64 */
[----:B------:R-:W-:Y:S01]  /*12230*/  ISETP.GE.AND P1, PT, R12, R5, PT ;  /* 0x000000050c00720c */ /* 0x000fe20003f26270 */
[----:B------:R-:W-:Y:S01]  /*12240*/  VIADD R12, R4, 0x30 ;  /* 0x00000030040c7836 */ /* 0x000fe20000000000 */
[----:B---3--:R-:W-:-:S02]  /*12250*/  @!P3 LEA R2, P2, R17, R20, 0x1 ;  /* 0x000000141102b211 */ /* 0x008fc400078408ff */
[----:B------:R-:W1:Y:S01]  /*12260*/  SHFL.IDX PT, R20, R7, 0x3, 0x181f ;  /* 0x00781f0007147f89 */ /* 0x000e6200000e0000 */
[----:B------:R-:W-:Y:S02]  /*12270*/  @!P3 LEA R21, R23, UR48, 0x1 ;  /* 0x000000301715bc11 */ /* 0x000fe4000f8e08ff */
[----:B----4-:R-:W-:-:S06]  /*12280*/  @!P3 IMAD.X R3, RZ, RZ, R10, P2 ;  /* 0x000000ffff03b224 */ /* 0x010fcc00010e060a */
[----:B------:R-:W-:Y:S01]  /*12290*/  @!P1 LEA R25, R23, UR48, 0x1 ;  /* 0x0000003017199c11 */ /* 0x000fe2000f8e08ff */
[----:B------:R-:W2:Y:S04]  /*122a0*/  SHFL.IDX PT, R10, R8, 0x3, 0x181f ;  /* 0x00781f00080a7f89 */ /* 0x000ea800000e0000 */
[----:B------:R0:W-:Y:S01]  /*122b0*/  @!P3 LDGSTS.E.BYPASS.LTC128B.128 [R21+0x8c00], desc[UR36][R2.64], !P0 ;  /* 0x08c000000215bfae */ /* 0x0001e2000c101d64 */
[----:B------:R-:W-:Y:S01]  /*122c0*/  ISETP.GE.AND P3, PT, R12, R5, PT ;  /* 0x000000050c00720c */ /* 0x000fe20003f66270 */
[----:B------:R-:W-:Y:S01]  /*122d0*/  VIADD R12, R4, 0x40 ;  /* 0x00000040040c7836 */ /* 0x000fe20000000000 */
[----:B0-----:R-:W-:Y:S02]  /*122e0*/  @!P1 LEA R2, P2, R17, R14, 0x1 ;  /* 0x0000000e11029211 */ /* 0x001fe400078408ff */
[----:B------:R-:W0:Y:S09]  /*122f0*/  SHFL.IDX PT, R14, R7, 0x4, 0x181f ;  /* 0x00981f00070e7f89 */ /* 0x000e3200000e0000 */
[----:B------:R-:W-:Y:S01]  /*12300*/  @!P3 LEA R21, R23, UR48, 0x1 ;  /* 0x000000301715bc11 */ /* 0x000fe2000f8e08ff */
[----:B------:R-:W-:-:S02]  /*12310*/  @!P1 IMAD.X R3, RZ, RZ, R9, P2 ;  /* 0x000000ffff039224 */ /* 0x000fc400010e0609 */
[----:B------:R-:W3:Y:S04]  /*12320*/  SHFL.IDX PT, R9, R8, 0x4, 0x181f ;  /* 0x00981f0008097f89 */ /* 0x000ee800000e0000 */
[----:B------:R1:W-:Y:S01]  /*12330*/  @!P1 LDGSTS.E.BYPASS.LTC128B.128 [R25+0x9400], desc[UR36][R2.64], !P0 ;  /* 0x0940000002199fae */ /* 0x0003e2000c101d64 */
[----:B------:R-:W-:Y:S01]  /*12340*/  ISETP.GE.AND P1, PT, R12, R5, PT ;  /* 0x000000050c00720c */ /* 0x000fe20003f26270 */
[----:B------:R-:W-:Y:S01]  /*12350*/  VIADD R12, R4, 0x50 ;  /* 0x00000050040c7836 */ /* 0x000fe20000000000 */
[----:B-1----:R-:W-:Y:S02]  /*12360*/  @!P3 LEA R2, P2, R17, R20, 0x1 ;  /* 0x000000141102b211 */ /* 0x002fe400078408ff */
[----:B------:R-:W1:Y:S09]  /*12370*/  SHFL.IDX PT, R20, R7, 0x5, 0x181f ;  /* 0x00b81f0007147f89 */ /* 0x000e7200000e0000 */
[----:B------:R-:W-:Y:S01]  /*12380*/  @!P1 LEA R25, R23, UR48, 0x1 ;  /* 0x0000003017199c11 */ /* 0x000fe2000f8e08ff */
[----:B--2---:R-:W-:-:S02]  /*12390*/  @!P3 IMAD.X R3, RZ, RZ, R10, P2 ;  /* 0x000000ffff03b224 */ /* 0x004fc400010e060a */
[----:B------:R-:W2:Y:S04]  /*123a0*/  SHFL.IDX PT, R10, R8, 0x5, 0x181f ;  /* 0x00b81f00080a7f89 */ /* 0x000ea800000e0000 */
[----:B------:R0:W-:Y:S01]  /*123b0*/  @!P3 LDGSTS.E.BYPASS.LTC128B.128 [R21+0x9c00], desc[UR36][R2.64], !P0 ;  /* 0x09c000000215bfae */ /* 0x0001e2000c101d64 */
[----:B------:R-:W-:Y:S01]  /*123c0*/  ISETP.GE.AND P3, PT, R12, R5, PT ;  /* 0x000000050c00720c */ /* 0x000fe20003f66270 */
[----:B------:R-:W-:Y:S01]  /*123d0*/  VIADD R12, R4, 0x60 ;  /* 0x00000060040c7836 */ /* 0x000fe20000000000 */
[----:B0-----:R-:W-:Y:S02]  /*123e0*/  @!P1 LEA R2, P2, R17, R14, 0x1 ;  /* 0x0000000e11029211 */ /* 0x001fe400078408ff */
[----:B------:R-:W0:Y:S09]  /*123f0*/  SHFL.IDX PT, R14, R7, 0x6, 0x181f ;  /* 0x00d81f00070e7f89 */ /* 0x000e3200000e0000 */
[----:B------:R-:W-:Y:S01]  /*12400*/  @!P3 LEA R21, R23, UR48, 0x1 ;  /* 0x000000301715bc11 */ /* 0x000fe2000f8e08ff */
[----:B---3--:R-:W-:-:S02]  /*12410*/  @!P1 IMAD.X R3, RZ, RZ, R9, P2 ;  /* 0x000000ffff039224 */ /* 0x008fc400010e0609 */
[----:B------:R-:W3:Y:S04]  /*12420*/  SHFL.IDX PT, R9, R8, 0x6, 0x181f ;  /* 0x00d81f0008097f89 */ /* 0x000ee800000e0000 */
[----:B------:R1:W-:Y:S01]  /*12430*/  @!P1 LDGSTS.E.BYPASS.LTC128B.128 [R25+0xa400], desc[UR36][R2.64], !P0 ;  /* 0x0a40000002199fae */ /* 0x0003e2000c101d64 */
[----:B------:R-:W-:Y:S01]  /*12440*/  ISETP.GE.AND P1, PT, R12, R5, PT ;  /* 0x000000050c00720c */ /* 0x000fe20003f26270 */
[----:B------:R-:W-:Y:S02]  /*12450*/  VIADD R12, R4, 0x70 ;  /* 0x00000070040c7836 */ /* 0x000fe40000000000 */
[----:B------:R-:W-:Y:S01]  /*12460*/  SHFL.IDX PT, R8, R8, 0x7, 0x181f ;  /* 0x00f81f0008087f89 */ /* 0x000fe200000e0000 */
[----:B-1----:R-:W-:-:S09]  /*12470*/  @!P3 LEA R2, P2, R17, R20, 0x1 ;  /* 0x000000141102b211 */ /* 0x002fd200078408ff */
[----:B------:R-:W-:Y:S01]  /*12480*/  @!P1 LEA R25, R23, UR48, 0x1 ;  /* 0x0000003017199c11 */ /* 0x000fe2000f8e08ff */
[----:B--2---:R-:W-:Y:S02]  /*12490*/  @!P3 IMAD.X R3, RZ, RZ, R10, P2 ;  /* 0x000000ffff03b224 */ /* 0x004fe400010e060a */
[----:B------:R-:W1:Y:S04]  /*124a0*/  SHFL.IDX PT, R10, R7, 0x7, 0x181f ;  /* 0x00f81f00070a7f89 */ /* 0x000e6800000e0000 */
[----:B------:R0:W-:Y:S01]  /*124b0*/  @!P3 LDGSTS.E.BYPASS.LTC128B.128 [R21+0xac00], desc[UR36][R2.64], !P0 ;  /* 0x0ac000000215bfae */ /* 0x0001e2000c101d64 */
[----:B------:R-:W-:Y:S01]  /*124c0*/  ISETP.GE.AND P3, PT, R12, R5, PT ;  /* 0x000000050c00720c */ /* 0x000fe20003f66270 */
[----:B------:R-:W-:Y:S02]  /*124d0*/  VIADD R12, R4, 0x80 ;  /* 0x00000080040c7836 */ /* 0x000fe40000000000 */
[----:B------:R-:W-:Y:S01]  /*124e0*/  SHFL.IDX PT, R7, R6, 0x2, 0x181f ;  /* 0x00581f0006077f89 */ /* 0x000fe200000e0000 */
[----:B0-----:R-:W-:-:S03]  /*124f0*/  @!P1 LEA R2, P2, R17, R14, 0x1 ;  /* 0x0000000e11029211 */ /* 0x001fc600078408ff */
[----:B------:R-:W0:Y:S06]  /*12500*/  SHFL.IDX PT, R14, R0, RZ, 0x181f ;  /* 0x00181fff000e7589 */ /* 0x000e2c00000e0000 */
[----:B------:R-:W-:Y:S01]  /*12510*/  @!P3 LEA R21, R23, UR48, 0x1 ;  /* 0x000000301715bc11 */ /* 0x000fe2000f8e08ff */
[----:B---3--:R-:W-:Y:S02]  /*12520*/  @!P1 IMAD.X R3, RZ, RZ, R9, P2 ;  /* 0x000000ffff039224 */ /* 0x008fe400010e0609 */
[----:B------:R-:W2:Y:S04]  /*12530*/  SHFL.IDX PT, R9, R6, RZ, 0x181f ;  /* 0x00181fff06097589 */ /* 0x000ea800000e0000 */
[----:B------:R1:W-:Y:S01]  /*12540*/  @!P1 LDGSTS.E.BYPASS.LTC128B.128 [R25+0xb400], desc[UR36][R2.64], !P0 ;  /* 0x0b40000002199fae */ /* 0x0003e2000c101d64 */
[----:B------:R-:W-:Y:S01]  /*12550*/  ISETP.GE.AND P1, PT, R12, R5, PT ;  /* 0x000000050c00720c */ /* 0x000fe20003f26270 */
[----:B------:R-:W-:Y:S01]  /*12560*/  VIADD R12, R4, 0x90 ;  /* 0x00000090040c7836 */ /* 0x000fe20000000000 */
[----:B-1----:R-:W-:-:S02]  /*12570*/  @!P3 LEA R2, P2, R17, R10, 0x1 ;  /* 0x0000000a1102b211 */ /* 0x002fc400078408ff */
[----:B------:R-:W1:Y:S03]  /*12580*/  SHFL.IDX PT, R10, R0, 0x1, 0x181f ;  /* 0x00381f00000a7f89 */ /* 0x000e6600000e0000 */
[----:B------:R-:W-:Y:S02]  /*12590*/  @!P3 IMAD.X R3, RZ, RZ, R8, P2 ;  /* 0x000000ffff03b224 */ /* 0x000fe400010e0608 */
[----:B------:R-:W3:Y:S04]  /*125a0*/  SHFL.IDX PT, R8, R6, 0x1, 0x181f ;  /* 0x00381f0006087f89 */ /* 0x000ee800000e0000 */
[----:B------:R0:W-:Y:S01]  /*125b0*/  @!P3 LDGSTS.E.BYPASS.LTC128B.128 [R21+0xbc00], desc[UR36][R2.64], !P0 ;  /* 0x0bc000000215bfae */ /* 0x0001e2000c101d64 */
[----:B------:R-:W-:Y:S01]  /*125c0*/  ISETP.GE.AND P3, PT, R12, R5, PT ;  /* 0x000000050c00720c */ /* 0x000fe20003f66270 */
[----:B------:R-:W-:-:S02]  /*125d0*/  VIADD R12, R4, 0xa0 ;  /* 0x000000a0040c7836 */ /* 0x000fc40000000000 */
[----:B------:R-:W-:Y:S01]  /*125e0*/  SHFL.IDX PT, R6, R6, 0x3, 0x181f ;  /* 0x00781f0006067f89 */ /* 0x000fe200000e0000 */
[----:B0-----:R-:W-:-:S03]  /*125f0*/  @!P1 LEA R2, P2, R17, R14, 0x1 ;  /* 0x0000000e11029211 */ /* 0x001fc600078408ff */
[----:B------:R-:W0:Y:S02]  /*12600*/  SHFL.IDX PT, R14, R0, 0x2, 0x181f ;  /* 0x00581f00000e7f89 */ /* 0x000e2400000e0000 */
[----:B--2---:R-:W-:Y:S01]  /*12610*/  @!P1 IMAD.X R3, RZ, RZ, R9, P2 ;  /* 0x000000ffff039224 */ /* 0x004fe200010e0609 */
[----:B------:R-:W-:-:S05]  /*12620*/  @!P1 LEA R9, R23, UR48, 0x1 ;  /* 0x0000003017099c11 */ /* 0x000fca000f8e08ff */
[----:B------:R1:W-:Y:S01]  /*12630*/  @!P1 LDGSTS.E.BYPASS.LTC128B.128 [R9+0xc400], desc[UR36][R2.64], !P0 ;  /* 0x0c40000002099fae */ /* 0x0003e2000c101d64 */
[----:B------:R-:W-:Y:S02]  /*12640*/  ISETP.GE.AND P1, PT, R12, R5, PT ;  /* 0x000000050c00720c */ /* 0x000fe40003f26270 */
[----:B-1----:R-:W-:Y:S02]  /*12650*/  @!P3 LEA R2, P2, R17, R10, 0x1 ;  /* 0x0000000a1102b211 */ /* 0x002fe400078408ff */
[----:B------:R-:W-:-:S03]  /*12660*/  @!P3 LEA R9, R23, UR48, 0x1 ;  /* 0x000000301709bc11 */ /* 0x000fc6000f8e08ff */
[----:B---3--:R-:W-:-:S05]  /*12670*/  @!P3 IMAD.X R3, RZ, RZ, R8, P2 ;  /* 0x000000ffff03b224 */ /* 0x008fca00010e0608 */
[----:B------:R0:W-:Y:S02]  /*12680*/  @!P3 LDGSTS.E.BYPASS.LTC128B.128 [R9+0xcc00], desc[UR36][R2.64], !P0 ;  /* 0x0cc000000209bfae */ /* 0x0001e4000c101d64 */
[----:B0-----:R-:W-:Y:S02]  /*12690*/  @!P1 LEA R2, P2, R17, R14, 0x1 ;  /* 0x0000000e11029211 */ /* 0x001fe400078408ff */
[----:B------:R0:W1:Y:S03]  /*126a0*/  SHFL.IDX PT, R14, R0, 0x3, 0x181f ;  /* 0x00781f00000e7f89 */ /* 0x00006600000e0000 */
[----:B------:R-:W-:Y:S01]  /*126b0*/  @!P1 IMAD.X R3, RZ, RZ, R7, P2 ;  /* 0x000000ffff039224 */ /* 0x000fe200010e0607 */
[----:B------:R-:W-:-:S05]  /*126c0*/  @!P1 LEA R7, R23, UR48, 0x1 ;  /* 0x0000003017079c11 */ /* 0x000fca000f8e08ff */
[----:B------:R0:W-:Y:S02]  /*126d0*/  @!P1 LDGSTS.E.BYPASS.LTC128B.128 [R7+0xd400], desc[UR36][R2.64], !P0 ;  /* 0x0d40000002079fae */ /* 0x0001e4000c101d64 */
.L_x_13952:
[----:B------:R-:W-:Y:S02]  /*126e0*/  VIADD R4, R4, 0xb0 ;  /* 0x000000b004047836 */ /* 0x000fe40000000000 */
[----:B0-----:R-:W-:-:S03]  /*126f0*/  IMAD.MOV.U32 R0, RZ, RZ, 0x1 ;  /* 0x00000001ff007424 */ /* 0x001fc600078e00ff */
        /* <DEDUP_REMOVED lines=14> */
[----:B------:R-:W-:-:S05]  /*127e0*/  VIADD R22, R22, 0xfffffffe ;  /* 0xfffffffe16167836 */ /* 0x000fca0000000000 */
[----:B------:R-:W-:Y:S01]  /*127f0*/  ISETP.GE.AND P1, PT, R22, UR52, PT ;  /* 0x0000003416007c0c */ /* 0x000fe2000bf26270 */
[----:B------:R-:W1:Y:S02]  /*12800*/  SYNCS.PHASECHK.TRANS64.TRYWAIT P0, [UR48+0x16820], R0 ;  /* 0x01682000ff0075a7 */ /* 0x000e640008000170 */
[----:B01----:R-:W-:Y:S10]  /*12810*/  @!P0 BRA `(.L_x_13875) ;  /* 0x0000003400488947 */ /* 0x003ff40003800000 */
.L_x_13953:
[----:B------:R-:W-:Y:S02]  /*12820*/  IMAD.MOV.U32 R25, RZ, RZ, 0x1 ;  /* 0x00000001ff197424 */ /* 0x000fe400078e00ff */
[----:B------:R-:W-:Y:S01]  /*12830*/  IMAD.MOV.U32 R21, RZ, RZ, RZ ;  /* 0x000000ffff157224 */ /* 0x000fe200078e00ff */
[----:B------:R-:W-:Y:S06]  /*12840*/  @!P1 BRA `(.L_x_13876) ;  /* 0x0000001000009947 */ /* 0x000fec0003800000 */
[----:B------:R-:W1:Y:S01]  /*12850*/  S2R R2, SR_TID.X ;  /* 0x0000000000027919 */ /* 0x000e620000002100 */
[----:B------:R-:W-:Y:S01]  /*12860*/  UIADD3 UR4, UR47, 0x1, URZ ;  /* 0x000000012f047890 */ /* 0x000fe2000fffe03f */
[----:B0-----:R-:W-:Y:S01]  /*12870*/  LOP3.LUT R3, RZ, UR45, RZ, 0x33, !PT ;  /* 0x0000002dff037c12 */ /* 0x001fe2000f8e33ff */
[----:B------:R-:W-:Y:S01]  /*12880*/  BSSY B0, `(.L_x_13876) ;  /* 0x00000fc000007945 */ /* 0x000fe20003800000 */
[----:B------:R-:W-:Y:S01]  /*12890*/  LOP3.LUT R5, RZ, UR44, RZ, 0x33, !PT ;  /* 0x0000002cff057c12 */ /* 0x000fe2000f8e33ff */
[----:B------:R-:W-:Y:S01]  /*128a0*/  UIMAD UR4, UR4, UR39, URZ ;  /* 0x00000027040472a4 */ /* 0x000fe2000f8e023f */
[----:B------:R-:W-:Y:S02]  /*128b0*/  IMAD.MOV.U32 R22, RZ, RZ, 0x1 ;  /* 0x00000001ff167424 */ /* 0x000fe400078e00ff */
[----:B------:R-:W-:-:S03]  /*128c0*/  IMAD.MOV.U32 R8, RZ, RZ, RZ ;  /* 0x000000ffff087224 */ /* 0x000fc600078e00ff */
[----:B------:R-:W-:Y:S01]  /*128d0*/  LOP3.LUT R0, RZ, UR4, RZ, 0x33, !PT ;  /* 0x00000004ff007c12 */ /* 0x000fe2000f8e33ff */
[----:B------:R-:W-:Y:S02]  /*128e0*/  ULDC UR4, c[0x0][0x2f4] ;  /* 0x0000bd0000047ab9 */ /* 0x000fe40000000800 */
[----:B------:R-:W-:Y:S02]  /*128f0*/  ISETP.GE.AND P1, PT, R17, UR4, PT ;  /* 0x0000000411007c0c */ /* 0x000fe4000bf26270 */
[----:B------:R-:W-:-:S04]  /*12900*/  VIADDMNMX R0, R0, -UR46, R3, !PT ;  /* 0x8000002e00007c46 */ /* 0x000fc8000f800103 */
[----:B------:R-:W-:-:S04]  /*12910*/  VIMNMX R5, R0, R5, !PT ;  /* 0x0000000500057248 */ /* 0x000fc80007fe0100 */
[----:B------:R-:W-:Y:S02]  /*12920*/  IADD3 R27, -R5, -0x2, RZ ;  /* 0xfffffffe051b7810 */ /* 0x000fe40007ffe1ff */
[----:B-1----:R-:W-:-:S04]  /*12930*/  LOP3.LUT R2, R2, 0x7f, RZ, 0xc0, !PT ;  /* 0x0000007f02027812 */ /* 0x002fc800078ec0ff */
        /* <DEDUP_REMOVED lines=8> */
.L_x_13889:
        /* <DEDUP_REMOVED lines=11> */
[----:B------:R-:W-:Y:S02]  /*12a70*/  IMAD R5, R29, UR5, R2 ;  /* 0x000000051d057c24 */ /* 0x000fe4000f8e0202 */
[----:B------:R-:W-:-:S04]  /*12a80*/  IMAD.MOV.U32 R2, RZ, RZ, R9 ;  /* 0x000000ffff027224 */ /* 0x000fc800078e0009 */
[----:B------:R-:W-:Y:S01]  /*12a90*/  IMAD.WIDE.U32 R2, R29, UR4, R2 ;  /* 0x000000041d027c25 */ /* 0x000fe2000f8e0002 */
[----:B------:R-:W-:-:S03]  /*12aa0*/  ULDC.64 UR4, c[0x0][0x418] ;  /* 0x0001060000047ab9 */ /* 0x000fc60000000a00 */
[----:B------:R-:W-:Y:S01]  /*12ab0*/  IMAD.IADD R3, R5, 0x1, R3 ;  /* 0x0000000105037824 */ /* 0x000fe200078e0203 */
        /* <DEDUP_REMOVED lines=14> */
.L_x_13877:
[----:B------:R-:W-:Y:S01]  /*12ba0*/  LEA R7, R21, UR48, 0x3 ;  /* 0x0000003015077c11 */ /* 0x000fe2000f8e18ff */
[----:B------:R-:W-:Y:S01]  /*12bb0*/  BSSY B1, `(.L_x_13878) ;  /* 0x0000004000017945 */ /* 0x000fe20003800000 */
[----:B------:R-:W-:-:S04]  /*12bc0*/  SHF.L.U32 R2, R25, 0x1f, RZ ;  /* 0x0000001f19027819 */ /* 0x000fc800000006ff */
[----:B------:R-:W0:Y:S02]  /*12bd0*/  SYNCS.PHASECHK.TRANS64.TRYWAIT P0, [R7+URZ+0x16840], R2 ;  /* 0x01684002070075a7 */ /* 0x000e24000800017f */
[----:B0-----:R-:W-:Y:S05]  /*12be0*/  @!P0 BRA `(.L_x_13879) ;  /* 0x00000030006c8947 */ /* 0x001fea0003800000 */
.L_x_13954:
[----:B------:R-:W-:Y:S05]  /*12bf0*/  BSYNC B1 ;  /* 0x0000000000017941 */ /* 0x000fea0003800000 */
.L_x_13878:
        /* <DEDUP_REMOVED lines=29> */
[----:B------:R-:W-:Y:S01]  /*12dd0*/  IMAD.SHL.U32 R11, R17, 0x2, RZ ;  /* 0x00000002110b7824 */ /* 0x000fe200078e00ff */
[----:B------:R-:W-:Y:S02]  /*12de0*/  LEA R10, R10, UR48, 0x1 ;  /* 0x000000300a0a7c11 */ /* 0x000fe4000f8e08ff */
        /* <DEDUP_REMOVED lines=35> */
[----:B--2---:R0:W-:Y:S03]  /*13020*/  LDGSTS.E.BYPASS.LTC128B.128 [R10+0x11400], desc[UR36][R2.64], !P2 ;  /* 0x11400000020a7fae */ /* 0x0041e6000d101d64 */
.L_x_13972:
[----:B0-----:R-:W-:-:S05]  /*13030*/  IMAD.SHL.U32 R2, R17, 0x2, RZ ;  /* 0x0000000211027824 */ /* 0x001fca00078e00ff */
[----:B------:R-:W-:-:S05]  /*13040*/  IADD3 R2, P0, R14, R2, RZ ;  /* 0x000000020e027210 */ /* 0x000fca0007f1e0ff */
[----:B------:R-:W-:Y:S01]  /*13050*/  IMAD.X R3, RZ, RZ, R20, P0 ;  /* 0x000000ffff037224 */ /* 0x000fe200000e0614 */
[----:B------:R-:W-:-:S04]  /*13060*/  PLOP3.LUT P0, PT, PT, PT, PT, 0x80, 0x0 ;  /* 0x000000000000781c */ /* 0x000fc80003f0f070 */
[----:B------:R-:W-:Y:S01]  /*13070*/  @!PT LDS RZ, [RZ] ;  /* 0x00000000fffff984 */ /* 0x000fe20000000800 */
[----:B------:R-:W-:Y:S01]  /*13080*/  @!PT LDS RZ, [RZ] ;  /* 0x00000000fffff984 */ /* 0x000fe20000000800 */
[----:B------:R-:W-:Y:S01]  /*13090*/  @!PT LDS RZ, [RZ] ;  /* 0x00000000fffff984 */ /* 0x000fe20000000800 */
[----:B------:R0:W-:Y:S01]  /*130a0*/  LDGSTS.E.BYPASS.LTC128B.128 [R10+0x11c00], desc[UR36][R2.64], !P2 ;  /* 0x11c00000020a7fae */ /* 0x0001e2000d101d64 */
[----:B------:R-:W-:-:S08]  /*130b0*/  NOP ;  /* 0x0000000000007918 */ /* 0x000fd00000000000 */
.L_x_13881:
        /* <DEDUP_REMOVED lines=12> */
.L_x_13882:
[----:B------:R0:W-:Y:S01]  /*13180*/  SYNCS.ARRIVE.TRANS64.A1T0 RZ, [R7+URZ+0x16830], RZ ;  /* 0x016830ff07ff79a7 */ /* 0x0001e2000810003f */
[----:B------:R-:W-:Y:S05]  /*13190*/  @!P3 BRA `(.L_x_13883) ;  /* 0x000000000004b947 */ /* 0x000fea0003800000 */
[----:B------:R-:W-:Y:S01]  /*131a0*/  BPT.TRAP 0x1 ;  /* 0x000000040000795c */ /* 0x000fe20000300000 */
.L_x_13883:
[----:B------:R-:W-:Y:S01]  /*131b0*/  SHF.L.U32 R2, R22, 0x1f, RZ ;  /* 0x0000001f16027819 */ /* 0x000fe200000006ff */
[----:B------:R-:W-:Y:S01]  /*131c0*/  BSSY B1, `(.L_x_13884) ;  /* 0x0000004000017945 */ /* 0x000fe20003800000 */
[----:B0-----:R-:W-:-:S04]  /*131d0*/  LEA R7, R8, UR48, 0x3 ;  /* 0x0000003008077c11 */ /* 0x001fc8000f8e18ff */
[----:B------:R-:W0:Y:S02]  /*131e0*/  SYNCS.PHASECHK.TRANS64.TRYWAIT P0, [R7+URZ+0x16860], R2 ;  /* 0x01686002070075a7 */ /* 0x000e24000800017f */
[----:B0-----:R-:W-:Y:S05]  /*131f0*/  @!P0 BRA `(.L_x_13885) ;  /* 0x00000034005c8947 */ /* 0x001fea0003800000 */
.L_x_13973:
[----:B------:R-:W-:Y:S05]  /*13200*/  BSYNC B1 ;  /* 0x0000000000017941 */ /* 0x000fea0003800000 */
.L_x_13884:
[----:B------:R-:W-:Y:S01]  /*13210*/  UMOV UR4, 0xffffffff ;  /* 0xffffffff00047882 */ /* 0x000fe20000000000 */
[----:B------:R-:W-:Y:S02]  /*13220*/  IMAD R8, R8, 0x2000, R23 ;  /* 0x0000200008087824 */ /* 0x000fe400078e0217 */
[----:B------:R-:W-:Y:S01]  /*13230*/  IMAD.SHL.U32 R20, R17, 0x2, RZ ;  /* 0x0000000211147824 */ /* 0x000fe200078e00ff */
        /* <DEDUP_REMOVED lines=21> */
[----:B------:R-:W2:Y:S03]  /*13390*/  SHFL.IDX PT, R12, R16, 0x4, 0x181f ;  /* 0x00981f00100c7f89 */ /* 0x000ea600000e0000 */
[----:B-----5:R-:W-:Y:S02]  /*133a0*/  IMAD.X R3, RZ, RZ, R10, P2 ;  /* 0x000000ffff037224 */ /* 0x020fe400010e060a */
[----:B------:R-:W3:Y:S04]  /*133b0*/  SHFL.IDX PT, R10, R19, 0x4, 0x181f ;  /* 0x00981f00130a7f89 */ /* 0x000ee800000e0000 */
        /* <DEDUP_REMOVED lines=15> */
[----:B0-----:R-:W-:-:S05]  /*134b0*/  IADD3 R2, P2, R11, R20, RZ ;  /* 0x000000140b027210 */ /* 0x001fca0007f5e0ff */
[----:B-1----:R-:W-:-:S05]  /*134c0*/  IMAD.X R3, RZ, RZ, R9, P2 ;  /* 0x000000ffff037224 */ /* 0x002fca00010e0609 */
[----:B------:R2:W-:Y:S01]  /*134d0*/  LDGSTS.E.BYPASS.LTC128B.128 [R8+0x2c00], desc[UR36][R2.64], !P0 ;  /* 0x02c0000002087fae */ /* 0x0005e2000c101d64 */
[----:B------:R-:W-:Y:S02]  /*134e0*/  ISETP.LT.OR P0, PT, R4, 0x61, P1 ;  /* 0x000000610400780c */ /* 0x000fe40000f01670 */
[----:B--2---:R-:W-:-:S05]  /*134f0*/  IADD3 R2, P2, R12, R20, RZ ;  /* 0x000000140c027210 */ /* 0x004fca0007f5e0ff */
[----:B---3--:R-:W-:-:S06]  /*13500*/  IMAD.X R3, RZ, RZ, R10, P2 ;  /* 0x000000ffff037224 */ /* 0x008fcc00010e060a */
[----:B----4-:R0:W-:Y:S02]  /*13510*/  LDGSTS.E.BYPASS.LTC128B.128 [R8+0x3400], desc[UR36][R2.64], !P0 ;  /* 0x0340000002087fae */ /* 0x0101e4000c101d64 */
.L_x_13991:
        /* <DEDUP_REMOVED lines=19> */
.L_x_13887:
        /* <DEDUP_REMOVED lines=12> */
.L_x_13888:
[----:B------:R-:W-:Y:S01]  /*13710*/  R2UR UR4, R28 ;  /* 0x000000001c0472ca */ /* 0x000fe200000e0000 */
[----:B------:R-:W-:Y:S01]  /*13720*/  ULDC.64 UR6, c[0x0][0x330] ;  /* 0x0000cc0000067ab9 */ /* 0x000fe20000000a00 */
[----:B------:R-:W-:Y:S01]  /*13730*/  VIADD R27, R27, 0xffffffff ;  /* 0xffffffff1b1b7836 */ /* 0x000fe20000000000 */
[----:B------:R0:W-:Y:S01]  /*13740*/  SYNCS.ARRIVE.TRANS64.A1T0 RZ, [R7+URZ+0x16850], RZ ;  /* 0x016850ff07ff79a7 */ /* 0x0001e2000810003f */
[----:B------:R-:W-:Y:S02]  /*13750*/  IMAD.U32 R5, RZ, RZ, UR6 ;  /* 0x00000006ff057e24 */ /* 0x000fe4000f8e00ff */
[----:B------:R-:W-:Y:S01]  /*13760*/  IMAD.MOV.U32 R3, RZ, RZ, R9 ;  /* 0x000000ffff037224 */ /* 0x000fe200078e0009 */
[----:B------:R-:W-:Y:S01]  /*13770*/  ISETP.GT.AND P0, PT, R27, UR52, PT ;  /* 0x000000341b007c0c */ /* 0x000fe2000bf04270 */
[----:B------:R-:W-:Y:S02]  /*13780*/  VIADD R4, R4, 0x80 ;  /* 0x0000008004047836 */ /* 0x000fe40000000000 */
[----:B------:R-:W-:-:S03]  /*13790*/  IMAD.WIDE.U32 R2, R5, UR42, R2 ;  /* 0x0000002a05027c25 */ /* 0x000fc6000f8e0002 */
[----:B------:R-:W-:Y:S01]  /*137a0*/  UIMAD UR4, UR4, UR6, URZ ;  /* 0x00000006040472a4 */ /* 0x000fe2000f8e023f */
[----:B------:R-:W-:Y:S02]  /*137b0*/  VIADD R0, R0, 0xffffff80 ;  /* 0xffffff8000007836 */ /* 0x000fe40000000000 */
[----:B------:R-:W-:Y:S01]  /*137c0*/  IMAD.MOV.U32 R22, RZ, RZ, R25 ;  /* 0x000000ffff167224 */ /* 0x000fe200078e0019 */
[----:B------:R-:W-:Y:S01]  /*137d0*/  UIMAD UR4, UR42, UR7, UR4 ;  /* 0x000000072a0472a4 */ /* 0x000fe2000f8e0204 */
[----:B------:R-:W-:Y:S02]  /*137e0*/  IMAD.MOV.U32 R8, RZ, RZ, R21 ;  /* 0x000000ffff087224 */ /* 0x000fe400078e0015 */
[----:B------:R-:W-:Y:S02]  /*137f0*/  ULDC.64 UR6, c[0x0][0x318] ;  /* 0x0000c60000067ab9 */ /* 0x000fe40000000a00 */
[----:B------:R-:W-:Y:S01]  /*13800*/  LEA R16, P2, R2, UR6, 0x1 ;  /* 0x0000000602107c11 */ /* 0x000fe2000f8408ff */
[----:B------:R-:W-:-:S05]  /*13810*/  VIADD R19, R3, UR4 ;  /* 0x0000000403137c36 */ /* 0x000fca0008000000 */
[----:B------:R-:W-:Y:S01]  /*13820*/  LEA.HI.X R19, R2, UR7, R19, 0x1, P2 ;  /* 0x0000000702137c11 */ /* 0x000fe200090f0c13 */
[----:B0-----:R-:W-:Y:S06]  /*13830*/  @P0 BRA `(.L_x_13889) ;  /* 0xfffffff000600947 */ /* 0x001fec000383ffff */
[----:B------:R-:W-:Y:S05]  /*13840*/  BSYNC B0 ;  /* 0x0000000000007941 */ /* 0x000fea0003800000 */
.L_x_13876:
[----:B------:R-:W-:-:S06]  /*13850*/  ULOP3.LUT UR4, UR38, 0x2, URZ, 0xfc, !UPT ;  /* 0x0000000226047892 */ /* 0x000fcc000f8efc3f */
[----:B0-----:R-:W-:-:S05]  /*13860*/  IMAD.U32 R0, RZ, RZ, UR4 ;  /* 0x00000004ff007e24 */ /* 0x001fca000f8e00ff */
[----:B------:R-:W-:-:S13]  /*13870*/  ISETP.NE.AND P0, PT, R0, 0x3, PT ;  /* 0x000000030000780c */ /* 0x000fda0003f05270 */
[----:B------:R-:W-:Y:S05]  /*13880*/  @!P0 BRA `(.L_x_13890) ;  /* 0x0000000000048947 */ /* 0x000fea0003800000 */
[----:B------:R-:W-:Y:S01]  /*13890*/  BPT.TRAP 0x1 ;  /* 0x000000040000795c */ /* 0x000fe20000300000 */
.L_x_13890:
[----:B------:R-:W-:Y:S01]  /*138a0*/  LEA R0, R21, UR48, 0x3 ;  /* 0x0000003015007c11 */ /* 0x000fe2000f8e18ff */
        /* <DEDUP_REMOVED lines=11> */
.L_x_13992:
[----:B------:R-:W-:Y:S05]  /*13960*/  BSYNC B0 ;  /* 0x0000000000007941 */ /* 0x000fea0003800000 */
.L_x_13891:
[----:B------:R-:W-:-:S03]  /*13970*/  UMOV UR4, 0xffffffff ;  /* 0xffffffff00047882 */ /* 0x000fc60000000000 */
[----:B------:R-:W-:Y:S05]  /*13980*/  BRA.DIV UR4, `(.L_x_13893) ;  /* 0x0000003604ec7947 */ /* 0x000fea000b800000 */
[----:B------:R-:W1:Y:S01]  /*13990*/  SHFL.IDX PT, R14, R16, RZ, 0x181f ;  /* 0x00181fff100e7589 */ /* 0x000e6200000e0000 */
[----:B------:R-:W-:Y:S01]  /*139a0*/  ULDC UR4, c[0x0][0x2f4] ;  /* 0x0000bd0000047ab9 */ /* 0x000fe20000000800 */
[----:B------:R-:W-:Y:S02]  /*139b0*/  LEA R4, R4, UR48, 0x1 ;  /* 0x0000003004047c11 */ /* 0x000fe4000f8e08ff */
[----:B------:R-:W2:Y:S01]  /*139c0*/  SHFL.IDX PT, R2, R16, 0x1, 0x181f ;  /* 0x00381f0010027f89 */ /* 0x000ea200000e0000 */
[C---:B------:R-:W-:Y:S01]  /*139d0*/  ISETP.GE.AND P0, PT, R17.reuse, UR4, PT ;  /* 0x0000000411007c0c */ /* 0x040fe2000bf06270 */
[----:B------:R-:W-:Y:S02]  /*139e0*/  IMAD.SHL.U32 R17, R17, 0x2, RZ ;  /* 0x0000000211117824 */ /* 0x000fe400078e00ff */
        /* <DEDUP_REMOVED lines=15> */
[----:B----4-:R-:W-:-:S03]  /*13ae0*/  IMAD.X R3, RZ, RZ, R18, P5 ;  /* 0x000000ffff037224 */ /* 0x010fc600028e0612 */
        /* <DEDUP_REMOVED lines=14> */
[----:B-----5:R-:W-:Y:S01]  /*13bd0*/  IADD3 R2, P2, R14, R17, RZ ;  /* 0x000000110e027210 */ /* 0x020fe20007f5e0ff */
[----:B---3--:R-:W-:Y:S01]  /*13be0*/  IMAD.X R7, RZ, RZ, R20, P3 ;  /* 0x000000ffff077224 */ /* 0x008fe200018e0614 */
[----:B------:R1:W2:Y:S03]  /*13bf0*/  SHFL.IDX PT, R14, R16, 0x7, 0x181f ;  /* 0x00f81f00100e7f89 */ /* 0x0002a600000e0000 */
        /* <DEDUP_REMOVED lines=10> */
.L_x_14010:
[----:B------:R-:W-:Y:S02]  /*13ca0*/  ISETP.LT.OR P0, PT, R5, 0x71, P0 ;  /* 0x000000710500780c */ /* 0x000fe40000701670 */
[----:B-1----:R-:W-:-:S05]  /*13cb0*/  IADD3 R2, P1, R14, R17, RZ ;  /* 0x000000110e027210 */ /* 0x002fca0007f3e0ff */
[----:B------:R-:W-:-:S06]  /*13cc0*/  IMAD.X R3, RZ, RZ, R19, P1 ;  /* 0x000000ffff037224 */ /* 0x000fcc00008e0613 */
[----:B------:R-:W-:Y:S01]  /*13cd0*/  @!PT LDS RZ, [RZ] ;  /* 0x00000000fffff984 */ /* 0x000fe20000000800 */
[----:B------:R-:W-:Y:S01]  /*13ce0*/  @!PT LDS RZ, [RZ] ;  /* 0x00000000fffff984 */ /* 0x000fe20000000800 */
[----:B------:R-:W-:Y:S01]  /*13cf0*/  @!PT LDS RZ, [RZ] ;  /* 0x00000000fffff984 */ /* 0x000fe20000000800 */
[----:B------:R0:W-:Y:S01]  /*13d00*/  LDGSTS.E.BYPASS.LTC128B.128 [R4+0x3c00], desc[UR36][R2.64], !P0 ;  /* 0x03c0000002047fae */ /* 0x0001e2000c101d64 */
[----:B------:R-:W-:Y:S01]  /*13d10*/  PLOP3.LUT P0, PT, PT, PT, PT, 0x80, 0x0 ;  /* 0x000000000000781c */ /* 0x000fe20003f0f070 */
[----:B------:R-:W-:-:S12]  /*13d20*/  NOP ;  /* 0x0000000000007918 */ /* 0x000fd80000000000 */
.L_x_13894:
        /* <DEDUP_REMOVED lines=12> */
.L_x_13895:
[----:B------:R-:W-:Y:S01]  /*13df0*/  VIADD R2, R21, 0x1 ;  /* 0x0000000115027836 */ /* 0x000fe20000000000 */
[----:B------:R0:W-:Y:S04]  /*13e00*/  SYNCS.ARRIVE.TRANS64.A1T0 RZ, [R0+URZ+0x16850], RZ ;  /* 0x016850ff00ff79a7 */ /* 0x0001e8000810003f */
[----:B------:R-:W-:-:S04]  /*13e10*/  ISETP.NE.AND P0, PT, R2, 0x2, PT ;  /* 0x000000020200780c */ /* 0x000fc80003f05270 */
[----:B0-----:R-:W-:Y:S02]  /*13e20*/  SEL R0, RZ, 0x1, P0 ;  /* 0x00000001ff007807 */ /* 0x001fe40000000000 */
[----:B------:R-:W-:Y:S02]  /*13e30*/  SEL R2, R2, RZ, P0 ;  /* 0x000000ff02027207 */ /* 0x000fe40000000000 */
[----:B------:R-:W-:-:S07]  /*13e40*/  LOP3.LUT R0, R25, R0, RZ, 0x3c, !PT ;  /* 0x0000000019007212 */ /* 0x000fce00078e3cff */
.L_x_13857:
[----:B------:R-:W0:Y:S01]  /*13e50*/  S2R R4, SR_CgaCtaId ;  /* 0x0000000000047919 */ /* 0x000e220000008800 */
[----:B------:R-:W-:Y:S02]  /*13e60*/  MOV R3, 0x400 ;  /* 0x0000040000037802 */ /* 0x000fe40000000f00 */
[----:B------:R-:W-:Y:S02]  /*13e70*/  SHF.L.U32 R10, R10, 0x1f, RZ ;  /* 0x0000001f0a0a7819 */ /* 0x000fe400000006ff */
[----:B0-----:R-:W-:-:S04]  /*13e80*/  LEA R7, R4, R3, 0x18 ;  /* 0x0000000304077211 */ /* 0x001fc800078ec0ff */
[----:B------:R-:W0:Y:S02]  /*13e90*/  SYNCS.PHASECHK.TRANS64.TRYWAIT P0, [R7+URZ+0x16820], R10 ;  /* 0x0168200a070075a7 */ /* 0x000e24000800017f */
[----:B0-----:R-:W-:Y:S05]  /*13ea0*/  @!P0 BRA `(.L_x_13896) ;  /* 0x0000003800f08947 */ /* 0x001fea0003800000 */
.L_x_14011:
[----:B------:R-:W-:-:S03]  /*13eb0*/  UMOV UR4, 0xffffffff ;  /* 0xffffffff00047882 */ /* 0x000fc60000000000 */
[----:B------:R-:W-:Y:S05]  /*13ec0*/  BRA.DIV UR4, `(.L_x_13897) ;  /* 0x0000003a04fc7947 */ /* 0x000fea000b800000 */
[----:B------:R-:W1:Y:S02]  /*13ed0*/  S2R R3, SR_TID.X ;  /* 0x0000000000037919 */ /* 0x000e640000002100 */
[----:B-1----:R-:W-:-:S04]  /*13ee0*/  SHF.R.U32.HI R3, RZ, 0x5, R3 ;  /* 0x00000005ff037819 */ /* 0x002fc80000011603 */
[----:B------:R-:W-:-:S05]  /*13ef0*/  LOP3.LUT R3, R3, 0x3, RZ, 0xc0, !PT ;  /* 0x0000000303037812 */ /* 0x000fca00078ec0ff */
[----:B------:R1:W2:Y:S02]  /*13f00*/  SHFL.IDX PT, R14, R3, RZ, 0x1f ;  /* 0x00001fff030e7589 */ /* 0x0002a400000e0000 */
.L_x_14014:
[----:B--2---:R-:W-:-:S13]  /*13f10*/  ISETP.NE.AND P0, PT, R14, RZ, PT ;  /* 0x000000ff0e00720c */ /* 0x004fda0003f05270 */
[----:B------:R-:W-:Y:S05]  /*13f20*/  @P0 BRA `(.L_x_13765) ;  /* 0x0000000000880947 */ /* 0x000fea0003800000 */
[----:B------:R-:W-:-:S03]  /*13f30*/  UMOV UR4, 0xffffffff ;  /* 0xffffffff00047882 */ /* 0x000fc60000000000 */
[----:B------:R-:W-:Y:S05]  /*13f40*/  BRA.DIV UR4, `(.L_x_13898) ;  /* 0x0000003e04107947 */ /* 0x000fea000b800000 */
[----:B------:R-:W-:-:S13]  /*13f50*/  ELECT P6, URZ, PT ;  /* 0x00000000003f782f */ /* 0x000fda00038c0000 */
.L_x_14017:
[----:B------:R-:W-:Y:S05]  /*13f60*/  @!P6 BRA `(.L_x_13765) ;  /* 0x000000000078e947 */ /* 0x000fea0003800000 */
[----:B------:R-:W-:-:S06]  /*13f70*/  ULOP3.LUT UR4, UR38, 0x2, URZ, 0xfc, !UPT ;  /* 0x0000000226047892 */ /* 0x000fcc000f8efc3f */
[----:B-1----:R-:W-:-:S05]  /*13f80*/  IMAD.U32 R3, RZ, RZ, UR4 ;  /* 0x00000004ff037e24 */ /* 0x002fca000f8e00ff */
[----:B------:R-:W-:-:S13]  /*13f90*/  ISETP.NE.AND P0, PT, R3, 0x3, PT ;  /* 0x000000030300780c */ /* 0x000fda0003f05270 */
[----:B------:R-:W-:Y:S05]  /*13fa0*/  @!P0 BRA `(.L_x_13899) ;  /* 0x0000000000048947 */ /* 0x000fea0003800000 */
[----:B------:R-:W-:Y:S01]  /*13fb0*/  BPT.TRAP 0x1 ;  /* 0x000000040000795c */ /* 0x000fe20000300000 */
.L_x_13899:
[----:B------:R-:W-:Y:S01]  /*13fc0*/  IMAD R5, R2, 0x8, R7 ;  /* 0x0000000802057824 */ /* 0x000fe200078e0207 */
[----:B------:R-:W-:Y:S01]  /*13fd0*/  SHF.L.U32 R4, R0, 0x1f, RZ ;  /* 0x0000001f00047819 */ /* 0x000fe200000006ff */
[----:B------:R-:W-:-:S03]  /*13fe0*/  VIADD R2, R2, 0x1 ;  /* 0x0000000102027836 */ /* 0x000fc60000000000 */
[----:B------:R-:W1:Y:S02]  /*13ff0*/  SYNCS.PHASECHK.TRANS64.TRYWAIT P1, [R5+URZ+0x16840], R4 ;  /* 0x01684004050075a7 */ /* 0x000e64000802017f */
[----:B------:R-:W-:-:S04]  /*14000*/  ISETP.NE.AND P2, PT, R2, 0x2, PT ;  /* 0x000000020200780c */ /* 0x000fc80003f45270 */
[----:B------:R-:W-:Y:S01]  /*14010*/  SEL R3, RZ, 0x1, P2 ;  /* 0x00000001ff037807 */ /* 0x000fe20001000000 */
[----:B-1----:R-:W-:Y:S08]  /*14020*/  @!P1 BRA `(.L_x_13900) ;  /* 0x0000003800f89947 */ /* 0x002ff00003800000 */
.L_x_14018:
[----:B------:R-:W-:Y:S02]  /*14030*/  SEL R2, R2, RZ, P2 ;  /* 0x000000ff02027207 */ /* 0x000fe40001000000 */
[----:B------:R-:W-:Y:S01]  /*14040*/  LOP3.LUT R0, R0, R3, RZ, 0x3c, !PT ;  /* 0x0000000300007212 */ /* 0x000fe200078e3cff */
[----:B------:R-:W-:Y:S06]  /*14050*/  @!P0 BRA `(.L_x_13901) ;  /* 0x0000000000048947 */ /* 0x000fec0003800000 */
[----:B------:R-:W-:Y:S01]  /*14060*/  BPT.TRAP 0x1 ;  /* 0x000000040000795c */ /* 0x000fe20000300000 */
.L_x_13901:
[----:B------:R-:W-:Y:S01]  /*14070*/  IMAD R3, R2, 0x8, R7 ;  /* 0x0000000802037824 */ /* 0x000fe200078e0207 */
[----:B------:R-:W-:-:S04]  /*14080*/  SHF.L.U32 R0, R0, 0x1f, RZ ;  /* 0x0000001f00007819 */ /* 0x000fc800000006ff */
[----:B------:R-:W2:Y:S02]  /*14090*/  SYNCS.PHASECHK.TRANS64.TRYWAIT P1, [R3+URZ+0x16840], R0 ;  /* 0x01684000030075a7 */ /* 0x000ea4000802017f */
[----:B--2---:R-:W-:Y:S05]  /*140a0*/  @!P1 BRA `(.L_x_13902) ;  /* 0x0000003800ec9947 */ /* 0x004fea0003800000 */
.L_x_14019:
[----:B------:R-:W-:Y:S05]  /*140b0*/  @!P0 BRA `(.L_x_13903) ;  /* 0x0000000000048947 */ /* 0x000fea0003800000 */
[----:B------:R-:W-:Y:S01]  /*140c0*/  BPT.TRAP 0x1 ;  /* 0x000000040000795c */ /* 0x000fe20000300000 */
.L_x_13903:
[----:B------:R-:W3:Y:S02]  /*140d0*/  SYNCS.PHASECHK.TRANS64.TRYWAIT P1, [R5+URZ+0x16860], R4 ;  /* 0x01686004050075a7 */ /* 0x000ee4000802017f */
[----:B---3--:R-:W-:Y:S05]  /*140e0*/  @!P1 BRA `(.L_x_13904) ;  /* 0x0000003800f09947 */ /* 0x008fea0003800000 */
.L_x_14020:
[----:B------:R-:W-:Y:S05]  /*140f0*/  @!P0 BRA `(.L_x_13905) ;  /* 0x0000000000048947 */ /* 0x000fea0003800000 */
[----:B------:R-:W-:Y:S01]  /*14100*/  BPT.TRAP 0x1 ;  /* 0x000000040000795c */ /* 0x000fe20000300000 */
.L_x_13905:
[----:B----4-:R4:W0:Y:S02]  /*14110*/  SYNCS.PHASECHK.TRANS64.TRYWAIT P0, [R3+URZ+0x16860], R0 ;  /* 0x01686000030075a7 */ /* 0x010824000800017f */
[----:B0-----:R-:W-:Y:S05]  /*14120*/  @!P0 NANOSLEEP.SYNCS 0x989680 ;  /* 0x009896800000895d */ /* 0x001fea0003900000 */
[----:B------:R-:W0:Y:S02]  /*14130*/  @!P0 SYNCS.PHASECHK.TRANS64 P0, [R3+URZ+0x16860], R0 ;  /* 0x01686000030085a7 */ /* 0x000e24000800007f */
[----:B0-----:R-:W-:Y:S05]  /*14140*/  @!P0 BRA `(.L_x_13905) ;  /* 0xfffffffc00f08947 */ /* 0x001fea000383ffff */
.L_x_13765:
[----:B------:R-:W-:Y:S05]  /*14150*/  BSYNC B6 ;  /* 0x0000000000067941 */ /* 0x000fea0003800000 */
.L_x_13762:
[----:B------:R-:W-:Y:S05]  /*14160*/  EXIT ;  /* 0x000000000000794d */ /* 0x000fea0003800000 */
.L_x_13775:
[----:B0-----:R-:W-:-:S04]  /*14170*/  IMAD.U32 R3, RZ, RZ, UR43 ;  /* 0x0000002bff037e24 */ /* 0x001fc8000f8e00ff */
[----:B------:R0:W1:Y:S03]  /*14180*/  SYNCS.PHASECHK.TRANS64.TRYWAIT P0, [R3+URZ+0x16800], R0 ;  /* 0x01680000030075a7 */ /* 0x000066000800017f */
[----:B-1----:R-:W-:Y:S05]  /*14190*/  @!P0 NANOSLEEP.SYNCS 0x989680 ;  /* 0x009896800000895d */ /* 0x002fea0003900000 */
[----:B------:R-:W1:Y:S02]  /*141a0*/  @!P0 SYNCS.PHASECHK.TRANS64 P0, [R3+URZ+0x16800], R0 ;  /* 0x01680000030085a7 */ /* 0x000e64000800007f */
[----:B-1----:R-:W-:Y:S05]  /*141b0*/  @!P0 BRA `(.L_x_13775) ;  /* 0xfffffffc00ec8947 */ /* 0x002fea000383ffff */
[----:B------:R-:W-:Y:S05]  /*141c0*/  BRA `(.L_x_13906) ;  /* 0xfffffed400147947 */ /* 0x000fea000383ffff */
.L_x_13779:
[----:B0-----:R-:W-:-:S04]  /*141d0*/  IMAD.U32 R3, RZ, RZ, UR43 ;  /* 0x0000002bff037e24 */ /* 0x001fc8000f8e00ff */
[----:B------:R0:W2:Y:S03]  /*141e0*/  SYNCS.PHASECHK.TRANS64.TRYWAIT P1, [R3+URZ+0x16830], R0 ;  /* 0x01683000030075a7 */ /* 0x0000a6000802017f */
[----:B--2---:R-:W-:Y:S05]  /*141f0*/  @!P1 NANOSLEEP.SYNCS 0x989680 ;  /* 0x009896800000995d */ /* 0x004fea0003900000 */
[----:B------:R-:W2:Y:S02]  /*14200*/  @!P1 SYNCS.PHASECHK.TRANS64 P1, [R3+URZ+0x16830], R0 ;  /* 0x01683000030095a7 */ /* 0x000ea4000802007f */
[----:B--2---:R-:W-:Y:S05]  /*14210*/  @!P1 BRA `(.L_x_13779) ;  /* 0xfffffffc00ec9947 */ /* 0x004fea000383ffff */
[----:B------:R-:W-:Y:S05]  /*14220*/  BRA `(.L_x_13778) ;  /* 0xfffffed400307947 */ /* 0x000fea000383ffff */
.L_x_13796:
[----:B-1----:R-:W-:-:S04]  /*14230*/  IMAD.U32 R11, RZ, RZ, UR7 ;  /* 0x00000007ff0b7e24 */ /* 0x002fc8000f8e00ff */
[----:B------:R1:W2:Y:S03]  /*14240*/  SYNCS.PHASECHK.TRANS64.TRYWAIT P1, [R11+URZ+0x16830], R10 ;  /* 0x0168300a0b0075a7 */ /* 0x0002a6000802017f */
[----:B--2---:R-:W-:Y:S05]  /*14250*/  @!P1 NANOSLEEP.SYNCS 0x989680 ;  /* 0x009896800000995d */ /* 0x004fea0003900000 */
[----:B------:R-:W2:Y:S02]  /*14260*/  @!P1 SYNCS.PHASECHK.TRANS64 P1, [R11+URZ+0x16830], R10 ;  /* 0x0168300a0b0095a7 */ /* 0x000ea4000802007f */
[----:B--2---:R-:W-:Y:S05]  /*14270*/  @!P1 BRA `(.L_x_13796) ;  /* 0xfffffffc00ec9947 */ /* 0x004fea000383ffff */
[----:B------:R-:W-:Y:S05]  /*14280*/  BRA `(.L_x_13793) ;  /* 0xffffff1000447947 */ /* 0x000fea000383ffff */
.L_x_13800:
[----:B-1----:R-:W-:-:S04]  /*14290*/  IMAD.U32 R11, RZ, RZ, UR10 ;  /* 0x0000000aff0b7e24 */ /* 0x002fc8000f8e00ff */
[----:B------:R1:W2:Y:S03]  /*142a0*/  SYNCS.PHASECHK.TRANS64.TRYWAIT P1, [R11+URZ+0x16850], R10 ;  /* 0x0168500a0b0075a7 */ /* 0x0002a6000802017f */
[----:B--2---:R-:W-:Y:S05]  /*142b0*/  @!P1 NANOSLEEP.SYNCS 0x989680 ;  /* 0x009896800000995d */ /* 0x004fea0003900000 */
[----:B------:R-:W2:Y:S02]  /*142c0*/  @!P1 SYNCS.PHASECHK.TRANS64 P1, [R11+URZ+0x16850], R10 ;  /* 0x0168500a0b0095a7 */ /* 0x000ea4000802007f */
[----:B--2---:R-:W-:Y:S05]  /*142d0*/  @!P1 BRA `(.L_x_13800) ;  /* 0xfffffffc00ec9947 */ /* 0x004fea000383ffff */
[----:B------:R-:W-:Y:S05]  /*142e0*/  BRA `(.L_x_13797) ;  /* 0xffffff1000c87947 */ /* 0x000fea000383ffff */
.L_x_13819:
[----:B-1----:R-:W-:-:S04]  /*142f0*/  IMAD.U32 R11, RZ, RZ, UR7 ;  /* 0x00000007ff0b7e24 */ /* 0x002fc8000f8e00ff */
[----:B------:R1:W2:Y:S03]  /*14300*/  SYNCS.PHASECHK.TRANS64.TRYWAIT P1, [R11+URZ+0x16830], R10 ;  /* 0x0168300a0b0075a7 */ /* 0x0002a6000802017f */
[----:B--2---:R-:W-:Y:S05]  /*14310*/  @!P1 NANOSLEEP.SYNCS 0x989680 ;  /* 0x009896800000995d */ /* 0x004fea0003900000 */
[----:B------:R-:W2:Y:S02]  /*14320*/  @!P1 SYNCS.PHASECHK.TRANS64 P1, [R11+URZ+0x16830], R10 ;  /* 0x0168300a0b0095a7 */ /* 0x000ea4000802007f */
[----:B--2---:R-:W-:Y:S05]  /*14330*/  @!P1 BRA `(.L_x_13819) ;  /* 0xfffffffc00ec9947 */ /* 0x004fea000383ffff */
[----:B------:R-:W-:Y:S05]  /*14340*/  BRA `(.L_x_13816) ;  /* 0xffffff4800547947 */ /* 0x000fea000383ffff */
.L_x_13823:
[----:B-1----:R-:W-:-:S04]  /*14350*/  IMAD.U32 R11, RZ, RZ, UR10 ;  /* 0x0000000aff0b7e24 */ /* 0x002fc8000f8e00ff */
[----:B------:R1:W2:Y:S03]  /*14360*/  SYNCS.PHASECHK.TRANS64.TRYWAIT P1, [R11+URZ+0x16850], R10 ;  /* 0x0168500a0b0075a7 */ /* 0x0002a6000802017f */
[----:B--2---:R-:W-:Y:S05]  /*14370*/  @!P1 NANOSLEEP.SYNCS 0x989680 ;  /* 0x009896800000995d */ /* 0x004fea0003900000 */
[----:B------:R-:W2:Y:S02]  /*14380*/  @!P1 SYNCS.PHASECHK.TRANS64 P1, [R11+URZ+0x16850], R10 ;  /* 0x0168500a0b0095a7 */ /* 0x000ea4000802007f */
[----:B--2---:R-:W-:Y:S05]  /*14390*/  @!P1 BRA `(.L_x_13823) ;  /* 0xfffffffc00ec9947 */ /* 0x004fea000383ffff */
[----:B------:R-:W-:Y:S05]  /*143a0*/  BRA `(.L_x_13820) ;  /* 0xffffff4800d87947 */ /* 0x000fea000383ffff */
.L_x_13831:
[----:B-1----:R-:W-:-:S04]  /*143b0*/  IMAD.U32 R12, RZ, RZ, UR10 ;  /* 0x0000000aff0c7e24 */ /* 0x002fc8000f8e00ff */
[----:B------:R1:W2:Y:S03]  /*143c0*/  SYNCS.PHASECHK.TRANS64.TRYWAIT P1, [R12+URZ+0x16830], R11 ;  /* 0x0168300b0c0075a7 */ /* 0x0002a6000802017f */
[----:B--2---:R-:W-:Y:S05]  /*143d0*/  @!P1 NANOSLEEP.SYNCS 0x989680 ;  /* 0x009896800000995d */ /* 0x004fea0003900000 */
[----:B------:R-:W2:Y:S02]  /*143e0*/  @!P1 SYNCS.PHASECHK.TRANS64 P1, [R12+URZ+0x16830], R11 ;  /* 0x0168300b0c0095a7 */ /* 0x000ea4000802007f */
[----:B--2---:R-:W-:Y:S05]  /*143f0*/  @!P1 BRA `(.L_x_13831) ;  /* 0xfffffffc00ec9947 */ /* 0x004fea000383ffff */
[----:B------:R-:W-:Y:S05]  /*14400*/  BRA `(.L_x_13828) ;  /* 0xffffff6c00947947 */ /* 0x000fea000383ffff */
.L_x_13835:
[----:B-1----:R-:W-:-:S04]  /*14410*/  IMAD.U32 R12, RZ, RZ, UR10 ;  /* 0x0000000aff0c7e24 */ /* 0x002fc8000f8e00ff */
[----:B------:R1:W2:Y:S03]  /*14420*/  SYNCS.PHASECHK.TRANS64.TRYWAIT P1, [R12+URZ+0x16850], R11 ;  /* 0x0168500b0c0075a7 */ /* 0x0002a6000802017f */
[----:B--2---:R-:W-:Y:S05]  /*14430*/  @!P1 NANOSLEEP.SYNCS 0x989680 ;  /* 0x009896800000995d */ /* 0x004fea0003900000 */
[----:B------:R-:W2:Y:S02]  /*14440*/  @!P1 SYNCS.PHASECHK.TRANS64 P1, [R12+URZ+0x16850], R11 ;  /* 0x0168500b0c0095a7 */ /* 0x000ea4000802007f */
[----:B--2---:R-:W-:Y:S05]  /*14450*/  @!P1 BRA `(.L_x_13835) ;  /* 0xfffffffc00ec9947 */ /* 0x004fea000383ffff */
[----:B------:R-:W-:Y:S05]  /*14460*/  BRA `(.L_x_13832) ;  /* 0xffffff7000087947 */ /* 0x000fea000383ffff */
.L_x_13850:
[----:B-1----:R-:W-:-:S04]  /*14470*/  IMAD.U32 R5, RZ, RZ, UR8 ;  /* 0x00000008ff057e24 */ /* 0x002fc8000f8e00ff */
[----:B------:R1:W3:Y:S03]  /*14480*/  SYNCS.PHASECHK.TRANS64.TRYWAIT P1, [R5+URZ+0x16850], R0 ;  /* 0x01685000050075a7 */ /* 0x0002e6000802017f */
[----:B---3--:R-:W-:Y:S05]  /*14490*/  @!P1 NANOSLEEP.SYNCS 0x989680 ;  /* 0x009896800000995d */ /* 0x008fea0003900000 */
[----:B------:R-:W3:Y:S02]  /*144a0*/  @!P1 SYNCS.PHASECHK.TRANS64 P1, [R5+URZ+0x16850], R0 ;  /* 0x01685000050095a7 */ /* 0x000ee4000802007f */
[----:B---3--:R-:W-:Y:S05]  /*144b0*/  @!P1 BRA `(.L_x_13850) ;  /* 0xfffffffc00ec9947 */ /* 0x008fea000383ffff */
[----:B------:R-:W-:Y:S05]  /*144c0*/  BRA `(.L_x_13849) ;  /* 0xffffffa000a47947 */ /* 0x000fea000383ffff */
.L_x_13868:
[----:B------:R-:W-:Y:S02]  /*144d0*/  IMAD.MOV.U32 R13, RZ, RZ, R17 ;  /* 0x000000ffff0d7224 */ /* 0x000fe400078e0011 */
[----:B------:R-:W-:Y:S02]  /*144e0*/  IMAD.MOV.U32 R12, RZ, RZ, RZ ;  /* 0x000000ffff0c7224 */ /* 0x000fe400078e00ff */
[----:B------:R-:W-:Y:S02]  /*144f0*/  IMAD.MOV.U32 R11, RZ, RZ, 0x1f ;  /* 0x0000001fff0b7424 */ /* 0x000fe400078e00ff */
[----:B------:R-:W-:-:S07]  /*14500*/  IMAD.MOV.U32 R15, RZ, RZ, -0x1 ;  /* 0xffffffffff0f7424 */ /* 0x000fce00078e00ff */
[----:B0----5:R-:W-:Y:S05]  /*14510*/  WARPSYNC.COLLECTIVE R15, `(.L_x_13907) ;  /* 0x000000000f087348 */ /* 0x021fea0003c00000 */
[----:B------:R1:W2:Y:S02]  /*14520*/  SHFL.IDX P6, R14, R13, R12, R11 ;  /* 0x0000000c0d0e7389 */ /* 0x0002a400000c000b */
[----:B012--5:R-:W-:Y:S01]  /*14530*/  ENDCOLLECTIVE ;  /* 0x000000000000791b */ /* 0x027fe20003800000 */
.L_x_13907:
[----:B------:R-:W-:Y:S05]  /*14540*/  BRA `(.L_x_13908) ;  /* 0xffffffcc00207947 */ /* 0x000fea000383ffff */
.L_x_13870:
[----:B0-----:R-:W-:-:S04]  /*14550*/  IMAD.U32 R2, RZ, RZ, UR48 ;  /* 0x00000030ff027e24 */ /* 0x001fc8000f8e00ff */
[----:B------:R0:W1:Y:S03]  /*14560*/  SYNCS.PHASECHK.TRANS64.TRYWAIT P0, [R2+URZ+0x16840], R9 ;  /* 0x01684009020075a7 */ /* 0x000066000800017f */
[----:B-1----:R-:W-:Y:S05]  /*14570*/  @!P0 NANOSLEEP.SYNCS 0x989680 ;  /* 0x009896800000895d */ /* 0x002fea0003900000 */
[----:B------:R-:W1:Y:S02]  /*14580*/  @!P0 SYNCS.PHASECHK.TRANS64 P0, [R2+URZ+0x16840], R9 ;  /* 0x01684009020085a7 */ /* 0x000e64000800007f */
[----:B-1----:R-:W-:Y:S05]  /*14590*/  @!P0 BRA `(.L_x_13870) ;  /* 0xfffffffc00ec8947 */ /* 0x002fea000383ffff */
[----:B------:R-:W-:Y:S05]  /*145a0*/  BRA `(.L_x_13909) ;  /* 0xffffffcc00a87947 */ /* 0x000fea000383ffff */
.L_x_13871:
        /* <DEDUP_REMOVED lines=8> */
.L_x_13911:
[----:B------:R-:W-:Y:S05]  /*14630*/  BSYNC B0 ;  /* 0x0000000000007941 */ /* 0x000fea0003800000 */
.L_x_13910:
        /* <DEDUP_REMOVED lines=9> */
.L_x_13912:
[----:B------:R-:W-:Y:S02]  /*146d0*/  IMAD.MOV.U32 R13, RZ, RZ, R4 ;  /* 0x000000ffff0d7224 */ /* 0x000fe400078e0004 */
[----:B------:R-:W-:Y:S01]  /*146e0*/  IMAD.MOV.U32 R12, RZ, RZ, 0x1 ;  /* 0x00000001ff0c7424 */ /* 0x000fe200078e00ff */
[----:B------:R-:W-:-:S05]  /*146f0*/  @P0 LEA R14, P1, R17, R14, 0x1 ;  /* 0x0000000e110e0211 */ /* 0x000fca00078208ff */
[----:B------:R-:W-:Y:S01]  /*14700*/  @P0 IMAD.X R3, RZ, RZ, R2, P1 ;  /* 0x000000ffff030224 */ /* 0x000fe200008e0602 */
[----:B------:R-:W-:Y:S01]  /*14710*/  ISETP.GE.AND P1, PT, R5, 0x21, PT ;  /* 0x000000210500780c */ /* 0x000fe20003f26270 */
[----:B------:R-:W-:-:S12]  /*14720*/  @P0 IMAD.MOV.U32 R2, RZ, RZ, R14 ;  /* 0x000000ffff020224 */ /* 0x000fd800078e000e */
[----:B------:R-:W-:Y:S05]  /*14730*/  WARPSYNC.COLLECTIVE R15, `(.L_x_13913) ;  /* 0x000000000f087348 */ /* 0x000fea0003c00000 */
[----:B------:R0:W1:Y:S02]  /*14740*/  SHFL.IDX P6, R14, R13, R12, R11 ;  /* 0x0000000c0d0e7389 */ /* 0x00006400000c000b */
[----:B01----:R-:W-:Y:S01]  /*14750*/  ENDCOLLECTIVE ;  /* 0x000000000000791b */ /* 0x003fe20003800000 */
.L_x_13913:
[----:B------:R-:W-:Y:S01]  /*14760*/  @!PT LDS RZ, [RZ] ;  /* 0x00000000fffff984 */ /* 0x000fe20000000800 */
[----:B------:R-:W-:Y:S01]  /*14770*/  @!PT LDS RZ, [RZ] ;  /* 0x00000000fffff984 */ /* 0x000fe20000000800 */
[----:B------:R-:W-:Y:S01]  /*14780*/  @!PT LDS RZ, [RZ] ;  /* 0x00000000fffff984 */ /* 0x000fe20000000800 */
[----:B------:R0:W-:Y:S01]  /*14790*/  @P0 LDGSTS.E.BYPASS.LTC128B.128 [R9+0xe400], desc[UR36][R2.64], !P3 ;  /* 0x0e40000002090fae */ /* 0x0001e2000d901d64 */
[----:B------:R-:W-:Y:S01]  /*147a0*/  ISETP.GE.AND P0, PT, R5, 0x11, PT ;  /* 0x000000110500780c */ /* 0x000fe20003f06270 */
[----:B------:R-:W-:Y:S01]  /*147b0*/  IMAD.MOV.U32 R13, RZ, RZ, R0 ;  /* 0x000000ffff0d7224 */ /* 0x000fe200078e0000 */
[----:B0-----:R-:W-:-:S11]  /*147c0*/  @P1 LEA R9, R23, UR48, 0x1 ;  /* 0x0000003017091c11 */ /* 0x001fd6000f8e08ff */
[----:B------:R-:W-:Y:S01]  /*147d0*/  @P0 LEA R21, R23, UR48, 0x1 ;  /* 0x0000003017150c11 */ /* 0x000fe2000f8e08ff */
[----:B------:R-:W-:-:S07]  /*147e0*/  IMAD.MOV.U32 R7, RZ, RZ, R14 ;  /* 0x000000ffff077224 */ /* 0x000fce00078e000e */
[----:B------:R-:W-:Y:S05]  /*147f0*/  WARPSYNC.COLLECTIVE R15, `(.L_x_13914) ;  /* 0x000000000f087348 */ /* 0x000fea0003c00000 */
[----:B------:R0:W1:Y:S02]  /*14800*/  SHFL.IDX P6, R14, R13, R12, R11 ;  /* 0x0000000c0d0e7389 */ /* 0x00006400000c000b */
[----:B01----:R-:W-:Y:S01]  /*14810*/  ENDCOLLECTIVE ;  /* 0x000000000000791b */ /* 0x003fe20003800000 */
.L_x_13914:
[----:B------:R-:W-:Y:S02]  /*14820*/  IMAD.MOV.U32 R13, RZ, RZ, R4 ;  /* 0x000000ffff0d7224 */ /* 0x000fe400078e0004 */
[----:B------:R-:W-:Y:S01]  /*14830*/  IMAD.MOV.U32 R12, RZ, RZ, 0x2 ;  /* 0x00000002ff0c7424 */ /* 0x000fe200078e00ff */
[----:B------:R-:W-:-:S13]  /*14840*/  @P0 LEA R2, P2, R17, R14, 0x1 ;  /* 0x0000000e11020211 */ /* 0x000fda00078408ff */
[----:B------:R-:W-:Y:S05]  /*14850*/  WARPSYNC.COLLECTIVE R15, `(.L_x_13915) ;  /* 0x000000000f087348 */ /* 0x000fea0003c00000 */
[----:B------:R0:W1:Y:S02]  /*14860*/  SHFL.IDX P6, R14, R13, R12, R11 ;  /* 0x0000000c0d0e7389 */ /* 0x00006400000c000b */
[----:B01----:R-:W-:Y:S01]  /*14870*/  ENDCOLLECTIVE ;  /* 0x000000000000791b */ /* 0x003fe20003800000 */
.L_x_13915:
        /* <DEDUP_REMOVED lines=10> */
.L_x_13916:
[----:B------:R-:W-:Y:S02]  /*14920*/  IMAD.MOV.U32 R13, RZ, RZ, R4 ;  /* 0x000000ffff0d7224 */ /* 0x000fe400078e0004 */
[----:B------:R-:W-:Y:S02]  /*14930*/  IMAD.MOV.U32 R12, RZ, RZ, 0x3 ;  /* 0x00000003ff0c7424 */ /* 0x000fe400078e00ff */
[----:B------:R-:W-:-:S07]  /*14940*/  IMAD.MOV.U32 R8, RZ, RZ, R14 ;  /* 0x000000ffff087224 */ /* 0x000fce00078e000e */
[----:B------:R-:W-:Y:S05]  /*14950*/  WARPSYNC.COLLECTIVE R15, `(.L_x_13917) ;  /* 0x000000000f087348 */ /* 0x000fea0003c00000 */
[----:B------:R0:W1:Y:S02]  /*14960*/  SHFL.IDX P6, R14, R13, R12, R11 ;  /* 0x0000000c0d0e7389 */ /* 0x00006400000c000b */
[----:B01----:R-:W-:Y:S01]  /*14970*/  ENDCOLLECTIVE ;  /* 0x000000000000791b */ /* 0x003fe20003800000 */
.L_x_13917:
[----:B------:R-:W-:-:S05]  /*14980*/  @P1 LEA R2, P0, R17, R8, 0x1 ;  /* 0x0000000811021211 */ /* 0x000fca00078008ff */
[----:B------:R-:W-:Y:S01]  /*14990*/  @P1 IMAD.X R3, RZ, RZ, R6, P0 ;  /* 0x000000ffff031224 */ /* 0x000fe200000e0606 */
[----:B------:R-:W-:-:S04]  /*149a0*/  ISETP.GE.AND P0, PT, R5, 0x31, PT ;  /* 0x000000310500780c */ /* 0x000fc80003f06270 */
[----:B------:R-:W-:Y:S01]  /*149b0*/  @!PT LDS RZ, [RZ] ;  /* 0x00000000fffff984 */ /* 0x000fe20000000800 */
[----:B------:R-:W-:Y:S01]  /*149c0*/  @!PT LDS RZ, [RZ] ;  /* 0x00000000fffff984 */ /* 0x000fe20000000800 */
[----:B------:R-:W-:Y:S01]  /*149d0*/  @!PT LDS RZ, [RZ] ;  /* 0x00000000fffff984 */ /* 0x000fe20000000800 */
[----:B------:R0:W-:Y:S01]  /*149e0*/  @P1 LDGSTS.E.BYPASS.LTC128B.128 [R9+0xf400], desc[UR36][R2.64], !P3 ;  /* 0x0f40000002091fae */ /* 0x0001e2000d901d64 */
[----:B------:R-:W-:Y:S01]  /*149f0*/  IMAD.MOV.U32 R13, RZ, RZ, R0 ;  /* 0x000000ffff0d7224 */ /* 0x000fe200078e0000 */
[----:B------:R-:W-:-:S07]  /*14a00*/  ISETP.GE.AND P1, PT, R5, 0x41, PT ;  /* 0x000000410500780c */ /* 0x000fce0003f26270 */
[----:B------:R-:W-:Y:S01]  /*14a10*/  @P0 LEA R21, R23, UR48, 0x1 ;  /* 0x0000003017150c11 */ /* 0x000fe2000f8e08ff */
[----:B------:R-:W-:-:S07]  /*14a20*/  IMAD.MOV.U32 R7, RZ, RZ, R14 ;  /* 0x000000ffff077224 */ /* 0x000fce00078e000e */
[----:B0-----:R-:W-:Y:S05]  /*14a30*/  WARPSYNC.COLLECTIVE R15, `(.L_x_13918) ;  /* 0x000000000f087348 */ /* 0x001fea0003c00000 */
[----:B------:R1:W2:Y:S02]  /*14a40*/  SHFL.IDX P6, R14, R13, R12, R11 ;  /* 0x0000000c0d0e7389 */ /* 0x0002a400000c000b */
[----:B012---:R-:W-:Y:S01]  /*14a50*/  ENDCOLLECTIVE ;  /* 0x000000000000791b */ /* 0x007fe20003800000 */
.L_x_13918:
[----:B------:R-:W-:Y:S01]  /*14a60*/  @P1 LEA R9, R23, UR48, 0x1 ;  /* 0x0000003017091c11 */ /* 0x000fe2000f8e08ff */
[----:B------:R-:W-:Y:S02]  /*14a70*/  IMAD.MOV.U32 R13, RZ, RZ, R4 ;  /* 0x000000ffff0d7224 */ /* 0x000fe400078e0004 */
[----:B------:R-:W-:Y:S01]  /*14a80*/  IMAD.MOV.U32 R12, RZ, RZ, 0x4 ;  /* 0x00000004ff0c7424 */ /* 0x000fe200078e00ff */
[----:B------:R-:W-:-:S13]  /*14a90*/  @P0 LEA R2, P2, R17, R14, 0x1 ;  /* 0x0000000e11020211 */ /* 0x000fda00078408ff */
[----:B------:R-:W-:Y:S05]  /*14aa0*/  WARPSYNC.COLLECTIVE R15, `(.L_x_13919) ;  /* 0x000000000f087348 */ /* 0x000fea0003c00000 */
[----:B------:R0:W1:Y:S02]  /*14ab0*/  SHFL.IDX P6, R14, R13, R12, R11 ;  /* 0x0000000c0d0e7389 */ /* 0x00006400000c000b */
[----:B01----:R-:W-:Y:S01]  /*14ac0*/  ENDCOLLECTIVE ;  /* 0x000000000000791b */ /* 0x003fe20003800000 */
.L_x_13919:
        /* <DEDUP_REMOVED lines=10> */
.L_x_13920:
[----:B------:R-:W-:Y:S02]  /*14b70*/  IMAD.MOV.U32 R13, RZ, RZ, R4 ;  /* 0x000000ffff0d7224 */ /* 0x000fe400078e0004 */
[----:B------:R-:W-:Y:S02]  /*14b80*/  IMAD.MOV.U32 R12, RZ, RZ, 0x5 ;  /* 0x00000005ff0c7424 */ /* 0x000fe400078e00ff */
[----:B------:R-:W-:-:S07]  /*14b90*/  IMAD.MOV.U32 R8, RZ, RZ, R14 ;  /* 0x000000ffff087224 */ /* 0x000fce00078e000e */
[----:B------:R-:W-:Y:S05]  /*14ba0*/  WARPSYNC.COLLECTIVE R15, `(.L_x_13921) ;  /* 0x000000000f087348 */ /* 0x000fea0003c00000 */
[----:B------:R0:W1:Y:S02]  /*14bb0*/  SHFL.IDX P6, R14, R13, R12, R11 ;  /* 0x0000000c0d0e7389 */ /* 0x00006400000c000b */
[----:B01----:R-:W-:Y:S01]  /*14bc0*/  ENDCOLLECTIVE ;  /* 0x000000000000791b */ /* 0x003fe20003800000 */
.L_x_13921:
        /* <DEDUP_REMOVED lines=8> */
[----:B------:R-:W-:Y:S01]  /*14c50*/  ISETP.GE.AND P1, PT, R5, 0x61, PT ;  /* 0x000000610500780c */ /* 0x000fe20003f26270 */
[----:B------:R-:W-:-:S12]  /*14c60*/  IMAD.MOV.U32 R7, RZ, RZ, R14 ;  /* 0x000000ffff077224 */ /* 0x000fd800078e000e */
[----:B0-----:R-:W-:Y:S05]  /*14c70*/  WARPSYNC.COLLECTIVE R15, `(.L_x_13922) ;  /* 0x000000000f087348 */ /* 0x001fea0003c00000 */
[----:B------:R1:W2:Y:S02]  /*14c80*/  SHFL.IDX P6, R14, R13, R12, R11 ;  /* 0x0000000c0d0e7389 */ /* 0x0002a400000c000b */
[----:B012---:R-:W-:Y:S01]  /*14c90*/  ENDCOLLECTIVE ;  /* 0x000000000000791b */ /* 0x007fe20003800000 */
.L_x_13922:
[----:B------:R-:W-:Y:S01]  /*14ca0*/  @P1 LEA R9, R23, UR48, 0x1 ;  /* 0x0000003017091c11 */ /* 0x000fe2000f8e08ff */
[----:B------:R-:W-:Y:S02]  /*14cb0*/  IMAD.MOV.U32 R13, RZ, RZ, R4 ;  /* 0x000000ffff0d7224 */ /* 0x000fe400078e0004 */
[----:B------:R-:W-:Y:S01]  /*14cc0*/  IMAD.MOV.U32 R12, RZ, RZ, 0x6 ;  /* 0x00000006ff0c7424 */ /* 0x000fe200078e00ff */
[----:B------:R-:W-:-:S13]  /*14cd0*/  @P0 LEA R2, P2, R17, R14, 0x1 ;  /* 0x0000000e11020211 */ /* 0x000fda00078408ff */
[----:B------:R-:W-:Y:S05]  /*14ce0*/  WARPSYNC.COLLECTIVE R15, `(.L_x_13923) ;  /* 0x000000000f087348 */ /* 0x000fea0003c00000 */
[----:B------:R0:W1:Y:S02]  /*14cf0*/  SHFL.IDX P6, R14, R13, R12, R11 ;  /* 0x0000000c0d0e7389 */ /* 0x00006400000c000b */
[----:B01----:R-:W-:Y:S01]  /*14d00*/  ENDCOLLECTIVE ;  /* 0x000000000000791b */ /* 0x003fe20003800000 */
.L_x_13923:
[----:B------:R-:W-:Y:S01]  /*14d10*/  @P0 IMAD.X R3, RZ, RZ, R7, P2 ;  /* 0x000000ffff030224 */ /* 0x000fe200010e0607 */
[----:B------:R-:W-:-:S05]  /*14d20*/  @P0 LEA R7, R23, UR48, 0x1 ;  /* 0x0000003017070c11 */ /* 0x000fca000f8e08ff */
        /* <DEDUP_REMOVED lines=9> */
.L_x_13924:
[----:B------:R-:W-:Y:S02]  /*14dc0*/  IMAD.MOV.U32 R13, RZ, RZ, R4 ;  /* 0x000000ffff0d7224 */ /* 0x000fe400078e0004 */
[----:B------:R-:W-:Y:S02]  /*14dd0*/  IMAD.MOV.U32 R12, RZ, RZ, 0x7 ;  /* 0x00000007ff0c7424 */ /* 0x000fe400078e00ff */
[----:B------:R-:W-:-:S07]  /*14de0*/  IMAD.MOV.U32 R8, RZ, RZ, R14 ;  /* 0x000000ffff087224 */ /* 0x000fce00078e000e */
[----:B------:R-:W-:Y:S05]  /*14df0*/  WARPSYNC.COLLECTIVE R15, `(.L_x_13925) ;  /* 0x000000000f087348 */ /* 0x000fea0003c00000 */
[----:B------:R0:W1:Y:S02]  /*14e00*/  SHFL.IDX P6, R14, R13, R12, R11 ;  /* 0x0000000c0d0e7389 */ /* 0x00006400000c000b */
[----:B01----:R-:W-:Y:S01]  /*14e10*/  ENDCOLLECTIVE ;  /* 0x000000000000791b */ /* 0x003fe20003800000 */
.L_x_13925:
[----:B------:R-:W-:-:S05]  /*14e20*/  @P1 LEA R2, P0, R17, R8, 0x1 ;  /* 0x0000000811021211 */ /* 0x000fca00078008ff */
        /* <DEDUP_REMOVED lines=10> */
.L_x_13926:
[----:B------:R-:W-:Y:S05]  /*14ed0*/  BRA `(.L_x_13927) ;  /* 0xffffffc800b87947 */ /* 0x000fea000383ffff */
.L_x_13874:
[----:B------:R-:W-:Y:S02]  /*14ee0*/  IMAD.MOV.U32 R13, RZ, RZ, R8 ;  /* 0x000000ffff0d7224 */ /* 0x000fe400078e0008 */
[----:B------:R-:W-:Y:S02]  /*14ef0*/  IMAD.MOV.U32 R12, RZ, RZ, RZ ;  /* 0x000000ffff0c7224 */ /* 0x000fe400078e00ff */
[----:B------:R-:W-:Y:S02]  /*14f00*/  IMAD.MOV.U32 R11, RZ, RZ, 0x181f ;  /* 0x0000181fff0b7424 */ /* 0x000fe400078e00ff */
[----:B------:R-:W-:Y:S02]  /*14f10*/  IMAD.MOV.U32 R15, RZ, RZ, -0x1 ;  /* 0xffffffffff0f7424 */ /* 0x000fe400078e00ff */
[----:B------:R-:W-:-:S07]  /*14f20*/  VIADD R4, R20, UR43 ;  /* 0x0000002b14047c36 */ /* 0x000fce0008000000 */
[----:B------:R-:W-:Y:S05]  /*14f30*/  WARPSYNC.COLLECTIVE R15, `(.L_x_13928) ;  /* 0x000000000f087348 */ /* 0x000fea0003c00000 */
[----:B------:R0:W1:Y:S02]  /*14f40*/  SHFL.IDX P6, R14, R13, R12, R11 ;  /* 0x0000000c0d0e7389 */ /* 0x00006400000c000b */
[----:B01----:R-:W-:Y:S01]  /*14f50*/  ENDCOLLECTIVE ;  /* 0x000000000000791b */ /* 0x003fe20003800000 */
.L_x_13928:
[----:B------:R-:W-:Y:S02]  /*14f60*/  VIADD R10, R4, 0x10 ;  /* 0x00000010040a7836 */ /* 0x000fe40000000000 */
[----:B------:R-:W-:Y:S02]  /*14f70*/  IMAD.MOV.U32 R13, RZ, RZ, R7 ;  /* 0x000000ffff0d7224 */ /* 0x000fe400078e0007 */
[----:B------:R-:W-:-:S07]  /*14f80*/  IMAD.MOV.U32 R2, RZ, RZ, R14 ;  /* 0x000000ffff027224 */ /* 0x000fce00078e000e */
[----:B------:R-:W-:Y:S05]  /*14f90*/  WARPSYNC.COLLECTIVE R15, `(.L_x_13929) ;  /* 0x000000000f087348 */ /* 0x000fea0003c00000 */
[----:B------:R0:W1:Y:S02]  /*14fa0*/  SHFL.IDX P6, R14, R13, R12, R11 ;  /* 0x0000000c0d0e7389 */ /* 0x00006400000c000b */
[----:B01----:R-:W-:Y:S01]  /*14fb0*/  ENDCOLLECTIVE ;  /* 0x000000000000791b */ /* 0x003fe20003800000 */
.L_x_13929:
[----:B------:R-:W-:Y:S02]  /*14fc0*/  ULDC UR4, c[0x0][0x288] ;  /* 0x0000a20000047ab9 */ /* 0x000fe40000000800 */
[----:B------:R-:W-:-:S05]  /*14fd0*/  IMAD R5, R9, UR4, RZ ;  /* 0x0000000409057c24 */ /* 0x000fca000f8e02ff */
[----:B------:R-:W-:Y:S01]  /*14fe0*/  ISETP.GE.AND P1, PT, R4, R5, PT ;  /* 0x000000050400720c */ /* 0x000fe20003f26270 */
[----:B------:R-:W-:Y:S02]  /*14ff0*/  IMAD.MOV.U32 R13, RZ, RZ, R8 ;  /* 0x000000ffff0d7224 */ /* 0x000fe400078e0008 */
[----:B------:R-:W-:-:S10]  /*15000*/  IMAD.MOV.U32 R12, RZ, RZ, 0x1 ;  /* 0x00000001ff0c7424 */ /* 0x000fd400078e00ff */
[----:B------:R-:W-:Y:S02]  /*15010*/  @!P1 LEA R21, R23, UR48, 0x1 ;  /* 0x0000003017159c11 */ /* 0x000fe4000f8e08ff */
[----:B------:R-:W-:-:S05]  /*15020*/  @!P1 LEA R14, P2, R17, R14, 0x1 ;  /* 0x0000000e110e9211 */ /* 0x000fca00078408ff */
[----:B------:R-:W-:Y:S02]  /*15030*/  @!P1 IMAD.X R3, RZ, RZ, R2, P2 ;  /* 0x000000ffff039224 */ /* 0x000fe400010e0602 */
[----:B------:R-:W-:-:S07]  /*15040*/  @!P1 IMAD.MOV.U32 R2, RZ, RZ, R14 ;  /* 0x000000ffff029224 */ /* 0x000fce00078e000e */
[----:B------:R-:W-:Y:S05]  /*15050*/  WARPSYNC.COLLECTIVE R15, `(.L_x_13930) ;  /* 0x000000000f087348 */ /* 0x000fea0003c00000 */
[----:B------:R0:W1:Y:S02]  /*15060*/  SHFL.IDX P6, R14, R13, R12, R11 ;  /* 0x0000000c0d0e7389 */ /* 0x00006400000c000b */
[----:B01----:R-:W-:Y:S01]  /*15070*/  ENDCOLLECTIVE ;  /* 0x000000000000791b */ /* 0x003fe20003800000 */
.L_x_13930:
[----:B------:R-:W-:Y:S01]  /*15080*/  @!PT LDS RZ, [RZ] ;  /* 0x00000000fffff984 */ /* 0x000fe20000000800 */
[----:B------:R-:W-:Y:S01]  /*15090*/  @!PT LDS RZ, [RZ] ;  /* 0x00000000fffff984 */ /* 0x000fe20000000800 */
[----:B------:R-:W-:Y:S01]  /*150a0*/  @!PT LDS RZ, [RZ] ;  /* 0x00000000fffff984 */ /* 0x000fe20000000800 */
[----:B------:R0:W-:Y:S01]  /*150b0*/  @!P1 LDGSTS.E.BYPASS.LTC128B.128 [R21+0x8400], desc[UR36][R2.64], !P0 ;  /* 0x0840000002159fae */ /* 0x0001e2000c101d64 */
[----:B------:R-:W-:Y:S01]  /*150c0*/  ISETP.GE.AND P1, PT, R10, R5, PT ;  /* 0x000000050a00720c */ /* 0x000fe20003f26270 */
[----:B------:R-:W-:-:S12]  /*150d0*/  IMAD.MOV.U32 R13, RZ, RZ, R7 ;  /* 0x000000ffff0d7224 */ /* 0x000fd800078e0007 */
[----:B0-----:R-:W-:Y:S01]  /*150e0*/  @!P1 LEA R21, R23, UR48, 0x1 ;  /* 0x0000003017159c11 */ /* 0x001fe2000f8e08ff */
[----:B------:R-:W-:-:S07]  /*150f0*/  IMAD.MOV.U32 R10, RZ, RZ, R14 ;  /* 0x000000ffff0a7224 */ /* 0x000fce00078e000e */
[----:B------:R-:W-:Y:S05]  /*15100*/  WARPSYNC.COLLECTIVE R15, `(.L_x_13931) ;  /* 0x000000000f087348 */ /* 0x000fea0003c00000 */
[----:B------:R0:W1:Y:S02]  /*15110*/  SHFL.IDX P6, R14, R13, R12, R11 ;  /* 0x0000000c0d0e7389 */ /* 0x00006400000c000b */
[----:B01----:R-:W-:Y:S01]  /*15120*/  ENDCOLLECTIVE ;  /* 0x000000000000791b */ /* 0x003fe20003800000 */
.L_x_13931:
[----:B------:R-:W-:Y:S02]  /*15130*/  IMAD.MOV.U32 R13, RZ, RZ, R8 ;  /* 0x000000ffff0d7224 */ /* 0x000fe400078e0008 */
[----:B------:R-:W-:Y:S02]  /*15140*/  IMAD.MOV.U32 R12, RZ, RZ, 0x2 ;  /* 0x00000002ff0c7424 */ /* 0x000fe400078e00ff */
[----:B------:R-:W-:-:S07]  /*15150*/  IMAD.MOV.U32 R20, RZ, RZ, R14 ;  /* 0x000000ffff147224 */ /* 0x000fce00078e000e */
[----:B------:R-:W-:Y:S05]  /*15160*/  WARPSYNC.COLLECTIVE R15, `(.L_x_13932) ;  /* 0x000000000f087348 */ /* 0x000fea0003c00000 */
[----:B------:R0:W1:Y:S02]  /*15170*/  SHFL.IDX P6, R14, R13, R12, R11 ;  /* 0x0000000c0d0e7389 */ /* 0x00006400000c000b */
[----:B01----:R-:W-:Y:S01]  /*15180*/  ENDCOLLECTIVE ;  /* 0x000000000000791b */ /* 0x003fe20003800000 */
.L_x_13932:
[----:B------:R-:W-:-:S05]  /*15190*/  @!P1 LEA R2, P2, R17, R20, 0x1 ;  /* 0x0000001411029211 */ /* 0x000fca00078408ff */
[----:B------:R-:W-:Y:S02]  /*151a0*/  @!P1 IMAD.X R3, RZ, RZ, R10, P2 ;  /* 0x000000ffff039224 */ /* 0x000fe400010e060a */
[----:B------:R-:W-:-:S03]  /*151b0*/  VIADD R10, R4, 0x20 ;  /* 0x00000020040a7836 */ /* 0x000fc60000000000 */
[----:B------:R-:W-:Y:S01]  /*151c0*/  @!PT LDS RZ, [RZ] ;  /* 0x00000000fffff984 */ /* 0x000fe20000000800 */
[----:B------:R-:W-:Y:S01]  /*151d0*/  @!PT LDS RZ, [RZ] ;  /* 0x00000000fffff984 */ /* 0x000fe20000000800 */
[----:B------:R-:W-:Y:S01]  /*151e0*/  @!PT LDS RZ, [RZ] ;  /* 0x00000000fffff984 */ /* 0x000fe20000000800 */
[----:B------:R0:W-:Y:S01]  /*151f0*/  @!P1 LDGSTS.E.BYPASS.LTC128B.128 [R21+0x8c00], desc[UR36][R2.64], !P0 ;  /* 0x08c0000002159fae */ /* 0x0001e2000c101d64 */
[----:B------:R-:W-:Y:S01]  /*15200*/  IMAD.MOV.U32 R13, RZ, RZ, R7 ;  /* 0x000000ffff0d7224 */ /* 0x000fe200078e0007 */
[----:B------:R-:W-:Y:S01]  /*15210*/  ISETP.GE.AND P1, PT, R10, R5, PT ;  /* 0x000000050a00720c */ /* 0x000fe20003f26270 */
[----:B------:R-:W-:Y:S02]  /*15220*/  VIADD R10, R4, 0x30 ;  /* 0x00000030040a7836 */ /* 0x000fe40000000000 */
[----:B------:R-:W-:-:S10]  /*15230*/  IMAD.MOV.U32 R9, RZ, RZ, R14 ;  /* 0x000000ffff097224 */ /* 0x000fd400078e000e */
[----:B0-----:R-:W-:Y:S05]  /*15240*/  WARPSYNC.COLLECTIVE R15, `(.L_x_13933) ;  /* 0x000000000f087348 */ /* 0x001fea0003c00000 */
[----:B------:R1:W2:Y:S02]  /*15250*/  SHFL.IDX P6, R14, R13, R12, R11 ;  /* 0x0000000c0d0e7389 */ /* 0x0002a400000c000b */
[----:B012---:R-:W-:Y:S01]  /*15260*/  ENDCOLLECTIVE ;  /* 0x000000000000791b */ /* 0x007fe20003800000 */
.L_x_13933:
[----:B------:R-:W-:Y:S01]  /*15270*/  @!P1 LEA R25, R23, UR48, 0x1 ;  /* 0x0000003017199c11 */ /* 0x000fe2000f8e08ff */
[----:B------:R-:W-:Y:S02]  /*15280*/  IMAD.MOV.U32 R13, RZ, RZ, R8 ;  /* 0x000000ffff0d7224 */ /* 0x000fe400078e0008 */
[----:B------:R-:W-:Y:S01]  /*15290*/  IMAD.MOV.U32 R12, RZ, RZ, 0x3 ;  /* 0x00000003ff0c7424 */ /* 0x000fe200078e00ff */
[----:B------:R-:W-:-:S13]  /*152a0*/  @!P1 LEA R2, P2, R17, R14, 0x1 ;  /* 0x0000000e11029211 */ /* 0x000fda00078408ff */
[----:B------:R-:W-:Y:S05]  /*152b0*/  WARPSYNC.COLLECTIVE R15, `(.L_x_13934) ;  /* 0x000000000f087348 */ /* 0x000fea0003c00000 */
[----:B------:R0:W1:Y:S02]  /*152c0*/  SHFL.IDX P6, R14, R13, R12, R11 ;  /* 0x0000000c0d0e7389 */ /* 0x00006400000c000b */
[----:B01----:R-:W-:Y:S01]  /*152d0*/  ENDCOLLECTIVE ;  /* 0x000000000000791b */ /* 0x003fe20003800000 */
.L_x_13934:
[----:B------:R-:W-:-:S05]  /*152e0*/  @!P1 IMAD.X R3, RZ, RZ, R9, P2 ;  /* 0x000000ffff039224 */ /* 0x000fca00010e0609 */
[----:B------:R-:W-:Y:S01]  /*152f0*/  @!PT LDS RZ, [RZ] ;  /* 0x00000000fffff984 */ /* 0x000fe20000000800 */
[----:B------:R-:W-:Y:S01]  /*15300*/  @!PT LDS RZ, [RZ] ;  /* 0x00000000fffff984 */ /* 0x000fe20000000800 */
[----:B------:R-:W-:Y:S01]  /*15310*/  @!PT LDS RZ, [RZ] ;  /* 0x00000000fffff984 */ /* 0x000fe20000000800 */
[----:B------:R0:W-:Y:S01]  /*15320*/  @!P1 LDGSTS.E.BYPASS.LTC128B.128 [R25+0x9400], desc[UR36][R2.64], !P0 ;  /* 0x0940000002199fae */ /* 0x0001e2000c101d64 */
[----:B------:R-:W-:Y:S01]  /*15330*/  ISETP.GE.AND P1, PT, R10, R5, PT ;  /* 0x000000050a00720c */ /* 0x000fe20003f26270 */
[----:B------:R-:W-:-:S12]  /*15340*/  IMAD.MOV.U32 R13, RZ, RZ, R7 ;  /* 0x000000ffff0d7224 */ /* 0x000fd800078e0007 */
[----:B------:R-:W-:Y:S01]  /*15350*/  @!P1 LEA R21, R23, UR48, 0x1 ;  /* 0x0000003017159c11 */ /* 0x000fe2000f8e08ff */
[----:B0-----:R-:W-:-:S07]  /*15360*/  IMAD.MOV.U32 R10, RZ, RZ, R14 ;  /* 0x000000ffff0a7224 */ /* 0x001fce00078e000e */
[----:B------:R-:W-:Y:S05]  /*15370*/  WARPSYNC.COLLECTIVE R15, `(.L_x_13935) ;  /* 0x000000000f087348 */ /* 0x000fea0003c00000 */
[----:B------:R0:W1:Y:S02]  /*15380*/  SHFL.IDX P6, R14, R13, R12, R11 ;  /* 0x0000000c0d0e7389 */ /* 0x00006400000c000b */
[----:B01----:R-:W-:Y:S01]  /*15390*/  ENDCOLLECTIVE ;  /* 0x000000000000791b */ /* 0x003fe20003800000 */
.L_x_13935:
[----:B------:R-:W-:Y:S02]  /*153a0*/  IMAD.MOV.U32 R13, RZ, RZ, R8 ;  /* 0x000000ffff0d7224 */ /* 0x000fe400078e0008 */
[----:B------:R-:W-:Y:S02]  /*153b0*/  IMAD.MOV.U32 R12, RZ, RZ, 0x4 ;  /* 0x00000004ff0c7424 */ /* 0x000fe400078e00ff */
[----:B------:R-:W-:-:S07]  /*153c0*/  IMAD.MOV.U32 R20, RZ, RZ, R14 ;  /* 0x000000ffff147224 */ /* 0x000fce00078e000e */
[----:B------:R-:W-:Y:S05]  /*153d0*/  WARPSYNC.COLLECTIVE R15, `(.L_x_13936) ;  /* 0x000000000f087348 */ /* 0x000fea0003c00000 */
[----:B------:R0:W1:Y:S02]  /*153e0*/  SHFL.IDX P6, R14, R13, R12, R11 ;  /* 0x0000000c0d0e7389 */ /* 0x00006400000c000b */
[----:B01----:R-:W-:Y:S01]  /*153f0*/  ENDCOLLECTIVE ;  /* 0x000000000000791b */ /* 0x003fe20003800000 */
.L_x_13936:
        /* <DEDUP_REMOVED lines=14> */
.L_x_13937:
[----:B------:R-:W-:Y:S01]  /*154e0*/  @!P1 LEA R25, R23, UR48, 0x1 ;  /* 0x0000003017199c11 */ /* 0x000fe2000f8e08ff */
[----:B------:R-:W-:Y:S02]  /*154f0*/  IMAD.MOV.U32 R13, RZ, RZ, R8 ;  /* 0x000000ffff0d7224 */ /* 0x000fe400078e0008 */
[----:B------:R-:W-:Y:S01]  /*15500*/  IMAD.MOV.U32 R12, RZ, RZ, 0x5 ;  /* 0x00000005ff0c7424 */ /* 0x000fe200078e00ff */
[----:B------:R-:W-:-:S13]  /*15510*/  @!P1 LEA R2, P2, R17, R14, 0x1 ;  /* 0x0000000e11029211 */ /* 0x000fda00078408ff */
[----:B------:R-:W-:Y:S05]  /*15520*/  WARPSYNC.COLLECTIVE R15, `(.L_x_13938) ;  /* 0x000000000f087348 */ /* 0x000fea0003c00000 */
[----:B------:R0:W1:Y:S02]  /*15530*/  SHFL.IDX P6, R14, R13, R12, R11 ;  /* 0x0000000c0d0e7389 */ /* 0x00006400000c000b */
[----:B01----:R-:W-:Y:S01]  /*15540*/  ENDCOLLECTIVE ;  /* 0x000000000000791b */ /* 0x003fe20003800000 */
.L_x_13938:
        /* <DEDUP_REMOVED lines=12> */
.L_x_13939:
[----:B------:R-:W-:Y:S02]  /*15610*/  IMAD.MOV.U32 R13, RZ, RZ, R8 ;  /* 0x000000ffff0d7224 */ /* 0x000fe400078e0008 */
[----:B------:R-:W-:Y:S02]  /*15620*/  IMAD.MOV.U32 R12, RZ, RZ, 0x6 ;  /* 0x00000006ff0c7424 */ /* 0x000fe400078e00ff */
[----:B------:R-:W-:-:S07]  /*15630*/  IMAD.MOV.U32 R20, RZ, RZ, R14 ;  /* 0x000000ffff147224 */ /* 0x000fce00078e000e */
[----:B------:R-:W-:Y:S05]  /*15640*/  WARPSYNC.COLLECTIVE R15, `(.L_x_13940) ;  /* 0x000000000f087348 */ /* 0x000fea0003c00000 */
[----:B------:R0:W1:Y:S02]  /*15650*/  SHFL.IDX P6, R14, R13, R12, R11 ;  /* 0x0000000c0d0e7389 */ /* 0x00006400000c000b */
[----:B01----:R-:W-:Y:S01]  /*15660*/  ENDCOLLECTIVE ;  /* 0x000000000000791b */ /* 0x003fe20003800000 */
.L_x_13940:
        /* <DEDUP_REMOVED lines=13> */
.L_x_13941:
[----:B------:R-:W-:Y:S01]  /*15740*/  @!P1 LEA R25, R23, UR48, 0x1 ;  /* 0x0000003017199c11 */ /* 0x000fe2000f8e08ff */
[----:B------:R-:W-:Y:S02]  /*15750*/  IMAD.MOV.U32 R13, RZ, RZ, R8 ;  /* 0x000000ffff0d7224 */ /* 0x000fe400078e0008 */
[----:B------:R-:W-:Y:S01]  /*15760*/  IMAD.MOV.U32 R12, RZ, RZ, 0x7 ;  /* 0x00000007ff0c7424 */ /* 0x000fe200078e00ff */
[----:B------:R-:W-:-:S13]  /*15770*/  @!P1 LEA R2, P2, R17, R14, 0x1 ;  /* 0x0000000e11029211 */ /* 0x000fda00078408ff */
[----:B------:R-:W-:Y:S05]  /*15780*/  WARPSYNC.COLLECTIVE R15, `(.L_x_13942) ;  /* 0x000000000f087348 */ /* 0x000fea0003c00000 */
[----:B------:R0:W1:Y:S02]  /*15790*/  SHFL.IDX P6, R14, R13, R12, R11 ;  /* 0x0000000c0d0e7389 */ /* 0x00006400000c000b */
[----:B01----:R-:W-:Y:S01]  /*157a0*/  ENDCOLLECTIVE ;  /* 0x000000000000791b */ /* 0x003fe20003800000 */
.L_x_13942:
[----:B------:R-:W-:-:S05]  /*157b0*/  @!P1 IMAD.X R3, RZ, RZ, R9, P2 ;  /* 0x000000ffff039224 */ /* 0x000fca00010e0609 */
[----:B------:R-:W-:Y:S01]  /*157c0*/  @!PT LDS RZ, [RZ] ;  /* 0x00000000fffff984 */ /* 0x000fe20000000800 */
[----:B------:R-:W-:Y:S01]  /*157d0*/  @!PT LDS RZ, [RZ] ;  /* 0x00000000fffff984 */ /* 0x000fe20000000800 */
[----:B------:R-:W-:Y:S01]  /*157e0*/  @!PT LDS RZ, [RZ] ;  /* 0x00000000fffff984 */ /* 0x000fe20000000800 */
[----:B------:R0:W-:Y:S01]  /*157f0*/  @!P1 LDGSTS.E.BYPASS.LTC128B.128 [R25+0xb400], desc[UR36][R2.64], !P0 ;  /* 0x0b40000002199fae */ /* 0x0001e2000c101d64 */
[----:B------:R-:W-:Y:S02]  /*15800*/  IMAD.MOV.U32 R13, RZ, RZ, R7 ;  /* 0x000000ffff0d7224 */ /* 0x000fe400078e0007 */
[----:B0-----:R-:W-:Y:S02]  /*15810*/  VIADD R2, R4, 0x70 ;  /* 0x0000007004027836 */ /* 0x001fe40000000000 */
[----:B------:R-:W-:-:S03]  /*15820*/  IMAD.MOV.U32 R8, RZ, RZ, R14 ;  /* 0x000000ffff087224 */ /* 0x000fc600078e000e */
[----:B------:R-:W-:-:S13]  /*15830*/  ISETP.GE.AND P1, PT, R2, R5, PT ;  /* 0x000000050200720c */ /* 0x000fda0003f26270 */
[----:B------:R-:W-:Y:S05]  /*15840*/  WARPSYNC.COLLECTIVE R15, `(.L_x_13943) ;  /* 0x000000000f087348 */ /* 0x000fea0003c00000 */
[----:B------:R0:W1:Y:S02]  /*15850*/  SHFL.IDX P6, R14, R13, R12, R11 ;  /* 0x0000000c0d0e7389 */ /* 0x00006400000c000b */
[----:B01----:R-:W-:Y:S01]  /*15860*/  ENDCOLLECTIVE ;  /* 0x000000000000791b */ /* 0x003fe20003800000 */
.L_x_13943:
[----:B------:R-:W-:Y:S01]  /*15870*/  @!P1 LEA R21, R23, UR48, 0x1 ;  /* 0x0000003017159c11 */ /* 0x000fe2000f8e08ff */
[----:B------:R-:W-:Y:S02]  /*15880*/  IMAD.MOV.U32 R13, RZ, RZ, R6 ;  /* 0x000000ffff0d7224 */ /* 0x000fe400078e0006 */
[----:B------:R-:W-:Y:S02]  /*15890*/  IMAD.MOV.U32 R12, RZ, RZ, RZ ;  /* 0x000000ffff0c7224 */ /* 0x000fe400078e00ff */
[----:B------:R-:W-:-:S07]  /*158a0*/  IMAD.MOV.U32 R10, RZ, RZ, R14 ;  /* 0x000000ffff0a7224 */ /* 0x000fce00078e000e */
[----:B------:R-:W-:Y:S05]  /*158b0*/  WARPSYNC.COLLECTIVE R15, `(.L_x_13944) ;  /* 0x000000000f087348 */ /* 0x000fea0003c00000 */
[----:B------:R0:W1:Y:S02]  /*158c0*/  SHFL.IDX P6, R14, R13, R12, R11 ;  /* 0x0000000c0d0e7389 */ /* 0x00006400000c000b */
[----:B01----:R-:W-:Y:S01]  /*158d0*/  ENDCOLLECTIVE ;  /* 0x000000000000791b */ /* 0x003fe20003800000 */
.L_x_13944:
        /* <DEDUP_REMOVED lines=14> */
.L_x_13945:
[----:B------:R-:W-:Y:S02]  /*159c0*/  IMAD.MOV.U32 R13, RZ, RZ, R6 ;  /* 0x000000ffff0d7224 */ /* 0x000fe400078e0006 */
[----:B------:R-:W-:Y:S01]  /*159d0*/  IMAD.MOV.U32 R12, RZ, RZ, 0x1 ;  /* 0x00000001ff0c7424 */ /* 0x000fe200078e00ff */
[----:B------:R-:W-:-:S13]  /*159e0*/  @!P1 LEA R2, P2, R17, R14, 0x1 ;  /* 0x0000000e11029211 */ /* 0x000fda00078408ff */
[----:B------:R-:W-:Y:S05]  /*159f0*/  WARPSYNC.COLLECTIVE R15, `(.L_x_13946) ;  /* 0x000000000f087348 */ /* 0x000fea0003c00000 */
[----:B------:R0:W1:Y:S02]  /*15a00*/  SHFL.IDX P6, R14, R13, R12, R11 ;  /* 0x0000000c0d0e7389 */ /* 0x00006400000c000b */
[----:B01----:R-:W-:Y:S01]  /*15a10*/  ENDCOLLECTIVE ;  /* 0x000000000000791b */ /* 0x003fe20003800000 */
.L_x_13946:
[----:B------:R-:W-:Y:S01]  /*15a20*/  @!P1 IMAD.X R3, RZ, RZ, R9, P2 ;  /* 0x000000ffff039224 */ /* 0x000fe200010e0609 */
[----:B------:R-:W-:-:S05]  /*15a30*/  @!P1 LEA R9, R23, UR48, 0x1 ;  /* 0x0000003017099c11 */ /* 0x000fca000f8e08ff */
        /* <DEDUP_REMOVED lines=11> */
.L_x_13947:
[----:B------:R-:W-:Y:S02]  /*15af0*/  IMAD.MOV.U32 R13, RZ, RZ, R6 ;  /* 0x000000ffff0d7224 */ /* 0x000fe400078e0006 */
[----:B------:R-:W-:Y:S02]  /*15b00*/  IMAD.MOV.U32 R12, RZ, RZ, 0x2 ;  /* 0x00000002ff0c7424 */ /* 0x000fe400078e00ff */
[----:B------:R-:W-:-:S07]  /*15b10*/  IMAD.MOV.U32 R10, RZ, RZ, R14 ;  /* 0x000000ffff0a7224 */ /* 0x000fce00078e000e */
[----:B------:R-:W-:Y:S05]  /*15b20*/  WARPSYNC.COLLECTIVE R15, `(.L_x_13948) ;  /* 0x000000000f087348 */ /* 0x000fea0003c00000 */
[----:B------:R0:W1:Y:S02]  /*15b30*/  SHFL.IDX P6, R14, R13, R12, R11 ;  /* 0x0000000c0d0e7389 */ /* 0x00006400000c000b */
[----:B01----:R-:W-:Y:S01]  /*15b40*/  ENDCOLLECTIVE ;  /* 0x000000000000791b */ /* 0x003fe20003800000 */
.L_x_13948:
[----:B------:R-:W-:-:S05]  /*15b50*/  @!P1 LEA R2, P2, R17, R10, 0x1 ;  /* 0x0000000a11029211 */ /* 0x000fca00078408ff */
[----:B------:R-:W-:-:S05]  /*15b60*/  @!P1 IMAD.X R3, RZ, RZ, R8, P2 ;  /* 0x000000ffff039224 */ /* 0x000fca00010e0608 */
[----:B------:R-:W-:Y:S01]  /*15b70*/  @!PT LDS RZ, [RZ] ;  /* 0x00000000fffff984 */ /* 0x000fe20000000800 */
[----:B------:R-:W-:Y:S01]  /*15b80*/  @!PT LDS RZ, [RZ] ;  /* 0x00000000fffff984 */ /* 0x000fe20000000800 */
[----:B------:R-:W-:Y:S01]  /*15b90*/  @!PT LDS RZ, [RZ] ;  /* 0x00000000fffff984 */ /* 0x000fe20000000800 */
[----:B------:R0:W-:Y:S01]  /*15ba0*/  @!P1 LDGSTS.E.BYPASS.LTC128B.128 [R9+0xcc00], desc[UR36][R2.64], !P0 ;  /* 0x0cc0000002099fae */ /* 0x0001e2000c101d64 */
[----:B------:R-:W-:Y:S02]  /*15bb0*/  IMAD.MOV.U32 R13, RZ, RZ, R0 ;  /* 0x000000ffff0d7224 */ /* 0x000fe400078e0000 */
[----:B------:R-:W-:-:S07]  /*15bc0*/  IMAD.MOV.U32 R7, RZ, RZ, R14 ;  /* 0x000000ffff077224 */ /* 0x000fce00078e000e */
[----:B0-----:R-:W-:Y:S05]  /*15bd0*/  WARPSYNC.COLLECTIVE R15, `(.L_x_13949) ;  /* 0x000000000f087348 */ /* 0x001fea0003c00000 */
[----:B------:R1:W2:Y:S02]  /*15be0*/  SHFL.IDX P6, R14, R13, R12, R11 ;  /* 0x0000000c0d0e7389 */ /* 0x0002a400000c000b */
[----:B012---:R-:W-:Y:S01]  /*15bf0*/  ENDCOLLECTIVE ;  /* 0x000000000000791b */ /* 0x007fe20003800000 */
.L_x_13949:
[----:B------:R-:W-:-:S05]  /*15c00*/  VIADD R2, R4, 0xa0 ;  /* 0x000000a004027836 */ /* 0x000fca0000000000 */
[----:B------:R-:W-:Y:S01]  /*15c10*/  ISETP.GE.AND P1, PT, R2, R5, PT ;  /* 0x000000050200720c */ /* 0x000fe20003f26270 */
[----:B------:R-:W-:Y:S02]  /*15c20*/  IMAD.MOV.U32 R13, RZ, RZ, R6 ;  /* 0x000000ffff0d7224 */ /* 0x000fe400078e0006 */
[----:B------:R-:W-:-:S10]  /*15c30*/  IMAD.MOV.U32 R12, RZ, RZ, 0x3 ;  /* 0x00000003ff0c7424 */ /* 0x000fd400078e00ff */
[----:B------:R-:W-:-:S13]  /*15c40*/  @!P1 LEA R2, P2, R17, R14, 0x1 ;  /* 0x0000000e11029211 */ /* 0x000fda00078408ff */
[----:B------:R-:W-:Y:S05]  /*15c50*/  WARPSYNC.COLLECTIVE R15, `(.L_x_13950) ;  /* 0x000000000f087348 */ /* 0x000fea0003c00000 */
[----:B------:R0:W1:Y:S02]  /*15c60*/  SHFL.IDX P6, R14, R13, R12, R11 ;  /* 0x0000000c0d0e7389 */ /* 0x00006400000c000b */
[----:B01----:R-:W-:Y:S01]  /*15c70*/  ENDCOLLECTIVE ;  /* 0x000000000000791b */ /* 0x003fe20003800000 */
.L_x_13950:
[----:B------:R-:W-:Y:S01]  /*15c80*/  @!P1 IMAD.X R3, RZ, RZ, R7, P2 ;  /* 0x000000ffff039224 */ /* 0x000fe200010e0607 */
[----:B------:R-:W-:-:S05]  /*15c90*/  @!P1 LEA R7, R23, UR48, 0x1 ;  /* 0x0000003017079c11 */ /* 0x000fca000f8e08ff */
        /* <DEDUP_REMOVED lines=9> */
.L_x_13951:
[----:B------:R-:W-:Y:S05]  /*15d30*/  BRA `(.L_x_13952) ;  /* 0xffffffc800687947 */ /* 0x000fea000383ffff */
.L_x_13875:
[----:B0-----:R-:W-:-:S04]  /*15d40*/  IMAD.U32 R3, RZ, RZ, UR48 ;  /* 0x00000030ff037e24 */ /* 0x001fc8000f8e00ff */
[----:B------:R0:W1:Y:S03]  /*15d50*/  SYNCS.PHASECHK.TRANS64.TRYWAIT P0, [R3+URZ+0x16820], R0 ;  /* 0x01682000030075a7 */ /* 0x000066000800017f */
[----:B-1----:R-:W-:Y:S05]  /*15d60*/  @!P0 NANOSLEEP.SYNCS 0x989680 ;  /* 0x009896800000895d */ /* 0x002fea0003900000 */
[----:B------:R-:W1:Y:S02]  /*15d70*/  @!P0 SYNCS.PHASECHK.TRANS64 P0, [R3+URZ+0x16820], R0 ;  /* 0x01682000030085a7 */ /* 0x000e64000800007f */
[----:B-1----:R-:W-:Y:S05]  /*15d80*/  @!P0 BRA `(.L_x_13875) ;  /* 0xfffffffc00ec8947 */ /* 0x002fea000383ffff */
[----:B------:R-:W-:Y:S05]  /*15d90*/  BRA `(.L_x_13953) ;  /* 0xffffffc800a07947 */ /* 0x000fea000383ffff */
.L_x_13879:
[----:B0-----:R0:W1:Y:S02]  /*15da0*/  SYNCS.PHASECHK.TRANS64.TRYWAIT P0, [R7+URZ+0x16840], R2 ;  /* 0x01684002070075a7 */ /* 0x001064000800017f */
[----:B-1----:R-:W-:Y:S05]  /*15db0*/  @!P0 NANOSLEEP.SYNCS 0x989680 ;  /* 0x009896800000895d */ /* 0x002fea0003900000 */
[----:B------:R-:W1:Y:S02]  /*15dc0*/  @!P0 SYNCS.PHASECHK.TRANS64 P0, [R7+URZ+0x16840], R2 ;  /* 0x01684002070085a7 */ /* 0x000e64000800007f */
[----:B-1----:R-:W-:Y:S05]  /*15dd0*/  @!P0 BRA `(.L_x_13879) ;  /* 0xfffffffc00f08947 */ /* 0x002fea000383ffff */
[----:B------:R-:W-:Y:S05]  /*15de0*/  BRA `(.L_x_13954) ;  /* 0xffffffcc00807947 */ /* 0x000fea000383ffff */
.L_x_13880:
        /* <DEDUP_REMOVED lines=8> */
.L_x_13956:
[----:B------:R-:W-:Y:S05]  /*15e70*/  BSYNC B1 ;  /* 0x0000000000017941 */ /* 0x000fea0003800000 */
.L_x_13955:
        /* <DEDUP_REMOVED lines=9> */
.L_x_13957:
[----:B------:R-:W-:Y:S02]  /*15f10*/  IMAD.SHL.U32 R15, R17, 0x2, RZ ;  /* 0x00000002110f7824 */ /* 0x000fe400078e00ff */
[----:B------:R-:W-:Y:S02]  /*15f20*/  IMAD.MOV.U32 R13, RZ, RZ, R20 ;  /* 0x000000ffff0d7224 */ /* 0x000fe400078e0014 */
[----:B------:R-:W-:Y:S02]  /*15f30*/  IMAD.MOV.U32 R12, RZ, RZ, 0x1 ;  /* 0x00000001ff0c7424 */ /* 0x000fe400078e00ff */
[----:B------:R-:W-:-:S05]  /*15f40*/  IMAD.MOV.U32 R2, RZ, RZ, R14 ;  /* 0x000000ffff027224 */ /* 0x000fca00078e000e */
[----:B------:R-:W-:Y:S01]  /*15f50*/  IADD3 R2, P0, R2, R15, RZ ;  /* 0x0000000f02027210 */ /* 0x000fe20007f1e0ff */
[----:B------:R-:W-:-:S04]  /*15f60*/  IMAD.MOV.U32 R15, RZ, RZ, -0x1 ;  /* 0xffffffffff0f7424 */ /* 0x000fc800078e00ff */
[----:B------:R-:W-:-:S08]  /*15f70*/  IMAD.X R3, RZ, RZ, R3, P0 ;  /* 0x000000ffff037224 */ /* 0x000fd000000e0603 */
[----:B------:R-:W-:Y:S05]  /*15f80*/  WARPSYNC.COLLECTIVE R15, `(.L_x_13958) ;  /* 0x000000000f087348 */ /* 0x000fea0003c00000 */
[----:B------:R0:W1:Y:S02]  /*15f90*/  SHFL.IDX P6, R14, R13, R12, R11 ;  /* 0x0000000c0d0e7389 */ /* 0x00006400000c000b */
[----:B01----:R-:W-:Y:S01]  /*15fa0*/  ENDCOLLECTIVE ;  /* 0x000000000000791b */ /* 0x003fe20003800000 */
.L_x_13958:
        /* <DEDUP_REMOVED lines=9> */
.L_x_13959:
        /* <DEDUP_REMOVED lines=10> */
.L_x_13960:
        /* <DEDUP_REMOVED lines=9> */
.L_x_13961:
        /* <DEDUP_REMOVED lines=10> */
.L_x_13962:
        /* <DEDUP_REMOVED lines=9> */
.L_x_13963:
        /* <DEDUP_REMOVED lines=10> */
.L_x_13964:
        /* <DEDUP_REMOVED lines=9> */
.L_x_13965:
        /* <DEDUP_REMOVED lines=10> */
.L_x_13966:
        /* <DEDUP_REMOVED lines=9> */
.L_x_13967:
        /* <DEDUP_REMOVED lines=10> */
.L_x_13968:
        /* <DEDUP_REMOVED lines=9> */
.L_x_13969:
        /* <DEDUP_REMOVED lines=10> */
.L_x_13970:
        /* <DEDUP_REMOVED lines=9> */
.L_x_13971:
[----:B------:R-:W-:Y:S05]  /*16760*/  BRA `(.L_x_13972) ;  /* 0xffffffc800307947 */ /* 0x000fea000383ffff */
.L_x_13885:
[----:B0-----:R0:W1:Y:S02]  /*16770*/  SYNCS.PHASECHK.TRANS64.TRYWAIT P0, [R7+URZ+0x16860], R2 ;  /* 0x01686002070075a7 */ /* 0x001064000800017f */
[----:B-1----:R-:W-:Y:S05]  /*16780*/  @!P0 NANOSLEEP.SYNCS 0x989680 ;  /* 0x009896800000895d */ /* 0x002fea0003900000 */
[----:B------:R-:W1:Y:S02]  /*16790*/  @!P0 SYNCS.PHASECHK.TRANS64 P0, [R7+URZ+0x16860], R2 ;  /* 0x01686002070085a7 */ /* 0x000e64000800007f */
[----:B-1----:R-:W-:Y:S05]  /*167a0*/  @!P0 BRA `(.L_x_13885) ;  /* 0xfffffffc00f08947 */ /* 0x002fea000383ffff */
[----:B------:R-:W-:Y:S05]  /*167b0*/  BRA `(.L_x_13973) ;  /* 0xffffffc800907947 */ /* 0x000fea000383ffff */
.L_x_13886:
        /* <DEDUP_REMOVED lines=8> */
.L_x_13975:
[----:B------:R-:W-:Y:S05]  /*16840*/  BSYNC B1 ;  /* 0x0000000000017941 */ /* 0x000fea0003800000 */
.L_x_13974:
[----:B------:R-:W-:Y:S01]  /*16850*/  IMAD.MOV.U32 R13, RZ, RZ, R16 ;  /* 0x000000ffff0d7224 */ /* 0x000fe200078e0010 */
[----:B------:R-:W-:Y:S01]  /*16860*/  ISETP.LT.OR P2, PT, R4, 0x1, P1 ;  /* 0x000000010400780c */ /* 0x000fe20000f41670 */
        /* <DEDUP_REMOVED lines=8> */
.L_x_13976:
[----:B------:R-:W-:Y:S02]  /*168f0*/  IMAD.MOV.U32 R13, RZ, RZ, R19 ;  /* 0x000000ffff0d7224 */ /* 0x000fe400078e0013 */
[----:B------:R-:W-:Y:S01]  /*16900*/  IMAD.MOV.U32 R12, RZ, RZ, 0x1 ;  /* 0x00000001ff0c7424 */ /* 0x000fe200078e00ff */
[----:B------:R-:W-:-:S13]  /*16910*/  IADD3 R2, P0, R14, R20, RZ ;  /* 0x000000140e027210 */ /* 0x000fda0007f1e0ff */
[----:B------:R-:W-:Y:S05]  /*16920*/  WARPSYNC.COLLECTIVE R15, `(.L_x_13977) ;  /* 0x000000000f087348 */ /* 0x000fea0003c00000 */
[----:B------:R0:W1:Y:S02]  /*16930*/  SHFL.IDX P6, R14, R13, R12, R11 ;  /* 0x0000000c0d0e7389 */ /* 0x00006400000c000b */
[----:B01----:R-:W-:Y:S01]  /*16940*/  ENDCOLLECTIVE ;  /* 0x000000000000791b */ /* 0x003fe20003800000 */
.L_x_13977:
        /* <DEDUP_REMOVED lines=11> */
.L_x_13978:
[----:B------:R-:W-:Y:S02]  /*16a00*/  IMAD.MOV.U32 R13, RZ, RZ, R19 ;  /* 0x000000ffff0d7224 */ /* 0x000fe400078e0013 */
        /* <DEDUP_REMOVED lines=8> */
.L_x_13979:
        /* <DEDUP_REMOVED lines=10> */
.L_x_13980:
[----:B------:R-:W-:Y:S02]  /*16b30*/  IMAD.MOV.U32 R13, RZ, RZ, R19 ;  /* 0x000000ffff0d7224 */ /* 0x000fe400078e0013 */
[----:B------:R-:W-:-:S05]  /*16b40*/  IMAD.MOV.U32 R12, RZ, RZ, R14 ;  /* 0x000000ffff0c7224 */ /* 0x000fca00078e000e */
[----:B------:R-:W-:Y:S01]  /*16b50*/  IADD3 R2, P0, R12, R20, RZ ;  /* 0x000000140c027210 */ /* 0x000fe20007f1e0ff */
[----:B------:R-:W-:-:S04]  /*16b60*/  IMAD.MOV.U32 R12, RZ, RZ, 0x3 ;  /* 0x00000003ff0c7424 */ /* 0x000fc800078e00ff */
[----:B------:R-:W-:-:S08]  /*16b70*/  IMAD.X R3, RZ, RZ, R10, P0 ;  /* 0x000000ffff037224 */ /* 0x000fd000000e060a */
[----:B------:R-:W-:Y:S05]  /*16b80*/  WARPSYNC.COLLECTIVE R15, `(.L_x_13981) ;  /* 0x000000000f087348 */ /* 0x000fea0003c00000 */
[----:B------:R0:W1:Y:S02]  /*16b90*/  SHFL.IDX P6, R14, R13, R12, R11 ;  /* 0x0000000c0d0e7389 */ /* 0x00006400000c000b */
[----:B01----:R-:W-:Y:S01]  /*16ba0*/  ENDCOLLECTIVE ;  /* 0x000000000000791b */ /* 0x003fe20003800000 */
.L_x_13981:
        /* <DEDUP_REMOVED lines=10> */
.L_x_13982:
        /* <DEDUP_REMOVED lines=9> */
.L_x_13983:
        /* <DEDUP_REMOVED lines=10> */
.L_x_13984:
        /* <DEDUP_REMOVED lines=8> */
.L_x_13985:
        /* <DEDUP_REMOVED lines=10> */
.L_x_13986:
        /* <DEDUP_REMOVED lines=9> */
.L_x_13987:
        /* <DEDUP_REMOVED lines=10> */
.L_x_13988:
        /* <DEDUP_REMOVED lines=8> */
.L_x_13989:
        /* <DEDUP_REMOVED lines=9> */
.L_x_13990:
[----:B------:R-:W-:Y:S05]  /*170e0*/  BRA `(.L_x_13991) ;  /* 0xffffffc4000c7947 */ /* 0x000fea000383ffff */
.L_x_13892:
[----:B0-----:R0:W1:Y:S02]  /*170f0*/  SYNCS.PHASECHK.TRANS64.TRYWAIT P0, [R0+URZ+0x16860], R3 ;  /* 0x01686003000075a7 */ /* 0x001064000800017f */
[----:B-1----:R-:W-:Y:S05]  /*17100*/  @!P0 NANOSLEEP.SYNCS 0x989680 ;  /* 0x009896800000895d */ /* 0x002fea0003900000 */
[----:B------:R-:W1:Y:S02]  /*17110*/  @!P0 SYNCS.PHASECHK.TRANS64 P0, [R0+URZ+0x16860], R3 ;  /* 0x01686003000085a7 */ /* 0x000e64000800007f */
[----:B-1----:R-:W-:Y:S05]  /*17120*/  @!P0 BRA `(.L_x_13892) ;  /* 0xfffffffc00f08947 */ /* 0x002fea000383ffff */
[----:B------:R-:W-:Y:S05]  /*17130*/  BRA `(.L_x_13992) ;  /* 0xffffffc800087947 */ /* 0x000fea000383ffff */
.L_x_13893:
        /* <DEDUP_REMOVED lines=8> */
.L_x_13994:
[----:B------:R-:W-:Y:S05]  /*171c0*/  BSYNC B0 ;  /* 0x0000000000007941 */ /* 0x000fea0003800000 */
.L_x_13993:
        /* <DEDUP_REMOVED lines=9> */
.L_x_13995:
[----:B------:R-:W-:Y:S02]  /*17260*/  ULDC UR4, c[0x0][0x2f4] ;  /* 0x0000bd0000047ab9 */ /* 0x000fe40000000800 */
[C---:B------:R-:W-:Y:S01]  /*17270*/  ISETP.GE.AND P0, PT, R17.reuse, UR4, PT ;  /* 0x0000000411007c0c */ /* 0x040fe2000bf06270 */
[----:B------:R-:W-:-:S03]  /*17280*/  IMAD.SHL.U32 R17, R17, 0x2, RZ ;  /* 0x0000000211117824 */ /* 0x000fc600078e00ff */
[----:B------:R-:W-:Y:S01]  /*17290*/  ISETP.LT.OR P2, PT, R5, 0x1, P0 ;  /* 0x000000010500780c */ /* 0x000fe20000741670 */
[----:B------:R-:W-:Y:S02]  /*172a0*/  IMAD.MOV.U32 R13, RZ, RZ, R19 ;  /* 0x000000ffff0d7224 */ /* 0x000fe400078e0013 */
[----:B------:R-:W-:Y:S01]  /*172b0*/  IMAD.MOV.U32 R12, RZ, RZ, 0x1 ;  /* 0x00000001ff0c7424 */ /* 0x000fe200078e00ff */
[----:B------:R-:W-:-:S13]  /*172c0*/  IADD3 R2, P1, R14, R17, RZ ;  /* 0x000000110e027210 */ /* 0x000fda0007f3e0ff */
[----:B------:R-:W-:Y:S05]  /*172d0*/  WARPSYNC.COLLECTIVE R15, `(.L_x_13996) ;  /* 0x000000000f087348 */ /* 0x000fea0003c00000 */
[----:B------:R0:W1:Y:S02]  /*172e0*/  SHFL.IDX P6, R14, R13, R12, R11 ;  /* 0x0000000c0d0e7389 */ /* 0x00006400000c000b */
[----:B01----:R-:W-:Y:S01]  /*172f0*/  ENDCOLLECTIVE ;  /* 0x000000000000791b */ /* 0x003fe20003800000 */
.L_x_13996:
        /* <DEDUP_REMOVED lines=11> */
.L_x_13997:
[----:B------:R-:W-:Y:S02]  /*173b0*/  IMAD.MOV.U32 R13, RZ, RZ, R19 ;  /* 0x000000ffff0d7224 */ /* 0x000fe400078e0013 */
[----:B------:R-:W-:Y:S02]  /*173c0*/  IMAD.MOV.U32 R12, RZ, RZ, 0x2 ;  /* 0x00000002ff0c7424 */ /* 0x000fe400078e00ff */
[----:B------:R-:W-:-:S07]  /*173d0*/  IMAD.MOV.U32 R2, RZ, RZ, R14 ;  /* 0x000000ffff027224 */ /* 0x000fce00078e000e */
[----:B------:R-:W-:Y:S05]  /*173e0*/  WARPSYNC.COLLECTIVE R15, `(.L_x_13998) ;  /* 0x000000000f087348 */ /* 0x000fea0003c00000 */
[----:B------:R0:W1:Y:S02]  /*173f0*/  SHFL.IDX P6, R14, R13, R12, R11 ;  /* 0x0000000c0d0e7389 */ /* 0x00006400000c000b */
[----:B01----:R-:W-:Y:S01]  /*17400*/  ENDCOLLECTIVE ;  /* 0x000000000000791b */ /* 0x003fe20003800000 */
.L_x_13998:
        /* <DEDUP_REMOVED lines=8> */
[----:B------:R-:W-:-:S12]  /*17490*/  IMAD.MOV.U32 R18, RZ, RZ, R14 ;  /* 0x000000ffff127224 */ /* 0x000fd800078e000e */
[----:B0-----:R-:W-:Y:S05]  /*174a0*/  WARPSYNC.COLLECTIVE R15, `(.L_x_13999) ;  /* 0x000000000f087348 */ /* 0x001fea0003c00000 */
[----:B------:R1:W2:Y:S02]  /*174b0*/  SHFL.IDX P6, R14, R13, R12, R11 ;  /* 0x0000000c0d0e7389 */ /* 0x0002a400000c000b */
[----:B012---:R-:W-:Y:S01]  /*174c0*/  ENDCOLLECTIVE ;  /* 0x000000000000791b */ /* 0x007fe20003800000 */
.L_x_13999:
[----:B------:R-:W-:Y:S02]  /*174d0*/  IMAD.MOV.U32 R13, RZ, RZ, R19 ;  /* 0x000000ffff0d7224 */ /* 0x000fe400078e0013 */
[----:B------:R-:W-:Y:S02]  /*174e0*/  IMAD.MOV.U32 R12, RZ, RZ, 0x3 ;  /* 0x00000003ff0c7424 */ /* 0x000fe400078e00ff */
[----:B------:R-:W-:-:S07]  /*174f0*/  IMAD.MOV.U32 R20, RZ, RZ, R14 ;  /* 0x000000ffff147224 */ /* 0x000fce00078e000e */
[----:B------:R-:W-:Y:S05]  /*17500*/  WARPSYNC.COLLECTIVE R15, `(.L_x_14000) ;  /* 0x000000000f087348 */ /* 0x000fea0003c00000 */
[----:B------:R0:W1:Y:S02]  /*17510*/  SHFL.IDX P6, R14, R13, R12, R11 ;  /* 0x0000000c0d0e7389 */ /* 0x00006400000c000b */
[----:B01----:R-:W-:Y:S01]  /*17520*/  ENDCOLLECTIVE ;  /* 0x000000000000791b */ /* 0x003fe20003800000 */
.L_x_14000:
        /* <DEDUP_REMOVED lines=12> */
.L_x_14001:
[----:B------:R-:W-:Y:S02]  /*175f0*/  IMAD.MOV.U32 R13, RZ, RZ, R19 ;  /* 0x000000ffff0d7224 */ /* 0x000fe400078e0013 */
[----:B------:R-:W-:Y:S01]  /*17600*/  IMAD.MOV.U32 R12, RZ, RZ, 0x4 ;  /* 0x00000004ff0c7424 */ /* 0x000fe200078e00ff */
[----:B------:R-:W-:-:S13]  /*17610*/  IADD3 R2, P1, R14, R17, RZ ;  /* 0x000000110e027210 */ /* 0x000fda0007f3e0ff */
[----:B------:R-:W-:Y:S05]  /*17620*/  WARPSYNC.COLLECTIVE R15, `(.L_x_14002) ;  /* 0x000000000f087348 */ /* 0x000fea0003c00000 */
[----:B------:R0:W1:Y:S02]  /*17630*/  SHFL.IDX P6, R14, R13, R12, R11 ;  /* 0x0000000c0d0e7389 */ /* 0x00006400000c000b */
[----:B01----:R-:W-:Y:S01]  /*17640*/  ENDCOLLECTIVE ;  /* 0x000000000000791b */ /* 0x003fe20003800000 */
.L_x_14002:
[----:B------:R-:W-:Y:S02]  /*17650*/  IMAD.X R3, RZ, RZ, R10, P1 ;  /* 0x000000ffff037224 */ /* 0x000fe400008e060a */
[----:B------:R-:W-:-:S03]  /*17660*/  IMAD.MOV.U32 R10, RZ, RZ, RZ ;  /* 0x000000ffff0a7224 */ /* 0x000fc600078e00ff */
        /* <DEDUP_REMOVED lines=10> */
.L_x_14003:
[----:B------:R-:W-:Y:S02]  /*17710*/  IMAD.MOV.U32 R13, RZ, RZ, R19 ;  /* 0x000000ffff0d7224 */ /* 0x000fe400078e0013 */
[----:B------:R-:W-:Y:S02]  /*17720*/  IMAD.MOV.U32 R12, RZ, RZ, 0x5 ;  /* 0x00000005ff0c7424 */ /* 0x000fe400078e00ff */
[----:B------:R-:W-:-:S07]  /*17730*/  IMAD.MOV.U32 R24, RZ, RZ, R14 ;  /* 0x000000ffff187224 */ /* 0x000fce00078e000e */
[----:B------:R-:W-:Y:S05]  /*17740*/  WARPSYNC.COLLECTIVE R15, `(.L_x_14004) ;  /* 0x000000000f087348 */ /* 0x000fea0003c00000 */
[----:B------:R0:W1:Y:S02]  /*17750*/  SHFL.IDX P6, R14, R13, R12, R11 ;  /* 0x0000000c0d0e7389 */ /* 0x00006400000c000b */
[----:B01----:R-:W-:Y:S01]  /*17760*/  ENDCOLLECTIVE ;  /* 0x000000000000791b */ /* 0x003fe20003800000 */
.L_x_14004:
        /* <DEDUP_REMOVED lines=12> */
.L_x_14005:
[----:B------:R-:W-:Y:S02]  /*17830*/  IMAD.MOV.U32 R13, RZ, RZ, R19 ;  /* 0x000000ffff0d7224 */ /* 0x000fe400078e0013 */
[----:B------:R-:W-:Y:S02]  /*17840*/  IMAD.MOV.U32 R12, RZ, RZ, 0x6 ;  /* 0x00000006ff0c7424 */ /* 0x000fe400078e00ff */
[----:B------:R-:W-:-:S07]  /*17850*/  IMAD.MOV.U32 R26, RZ, RZ, R14 ;  /* 0x000000ffff1a7224 */ /* 0x000fce00078e000e */
[----:B------:R-:W-:Y:S05]  /*17860*/  WARPSYNC.COLLECTIVE R15, `(.L_x_14006) ;  /* 0x000000000f087348 */ /* 0x000fea0003c00000 */
[----:B------:R0:W1:Y:S02]  /*17870*/  SHFL.IDX P6, R14, R13, R12, R11 ;  /* 0x0000000c0d0e7389 */ /* 0x00006400000c000b */
[----:B01----:R-:W-:Y:S01]  /*17880*/  ENDCOLLECTIVE ;  /* 0x000000000000791b */ /* 0x003fe20003800000 */
.L_x_14006:
        /* <DEDUP_REMOVED lines=12> */
.L_x_14007:
[----:B------:R-:W-:Y:S02]  /*17950*/  IMAD.MOV.U32 R13, RZ, RZ, R19 ;  /* 0x000000ffff0d7224 */ /* 0x000fe400078e0013 */
[----:B------:R-:W-:Y:S02]  /*17960*/  IMAD.MOV.U32 R12, RZ, RZ, 0x7 ;  /* 0x00000007ff0c7424 */ /* 0x000fe400078e00ff */
[----:B------:R-:W-:-:S07]  /*17970*/  IMAD.MOV.U32 R28, RZ, RZ, R14 ;  /* 0x000000ffff1c7224 */ /* 0x000fce00078e000e */
[----:B------:R-:W-:Y:S05]  /*17980*/  WARPSYNC.COLLECTIVE R15, `(.L_x_14008) ;  /* 0x000000000f087348 */ /* 0x000fea0003c00000 */
[----:B------:R0:W1:Y:S02]  /*17990*/  SHFL.IDX P6, R14, R13, R12, R11 ;  /* 0x0000000c0d0e7389 */ /* 0x00006400000c000b */
[----:B01----:R-:W-:Y:S01]  /*179a0*/  ENDCOLLECTIVE ;  /* 0x000000000000791b */ /* 0x003fe20003800000 */
.L_x_14008:
        /* <DEDUP_REMOVED lines=11> */
.L_x_14009:
[----:B------:R-:W-:Y:S05]  /*17a60*/  BRA `(.L_x_14010) ;  /* 0xffffffc0008c7947 */ /* 0x000fea000383ffff */
.L_x_13896:
[----:B0-----:R0:W1:Y:S02]  /*17a70*/  SYNCS.PHASECHK.TRANS64.TRYWAIT P0, [R7+URZ+0x16820], R10 ;  /* 0x0168200a070075a7 */ /* 0x001064000800017f */
[----:B-1----:R-:W-:Y:S05]  /*17a80*/  @!P0 NANOSLEEP.SYNCS 0x989680 ;  /* 0x009896800000895d */ /* 0x002fea0003900000 */
[----:B------:R-:W1:Y:S02]  /*17a90*/  @!P0 SYNCS.PHASECHK.TRANS64 P0, [R7+URZ+0x16820], R10 ;  /* 0x0168200a070085a7 */ /* 0x000e64000800007f */
[----:B-1----:R-:W-:Y:S05]  /*17aa0*/  @!P0 BRA `(.L_x_13896) ;  /* 0xfffffffc00f08947 */ /* 0x002fea000383ffff */
[----:B------:R-:W-:Y:S05]  /*17ab0*/  BRA `(.L_x_14011) ;  /* 0xffffffc000fc7947 */ /* 0x000fea000383ffff */
.L_x_13897:
        /* <DEDUP_REMOVED lines=11> */
.L_x_14013:
[----:B------:R-:W-:Y:S05]  /*17b70*/  BSYNC B0 ;  /* 0x0000000000007941 */ /* 0x000fea0003800000 */
.L_x_14012:
[----:B------:R-:W-:Y:S05]  /*17b80*/  BRA `(.L_x_14014) ;  /* 0xffffffc000e07947 */ /* 0x000fea000383ffff */
.L_x_13898:
[----:B------:R-:W-:Y:S01]  /*17b90*/  BSSY B0, `(.L_x_14015) ;  /* 0x0000006000007945 */ /* 0x000fe20003800000 */
[----:B------:R-:W-:-:S07]  /*17ba0*/  IMAD.MOV.U32 R15, RZ, RZ, -0x1 ;  /* 0xffffffffff0f7424 */ /* 0x000fce00078e00ff */
[----:B01---5:R-:W-:Y:S05]  /*17bb0*/  WARPSYNC.COLLECTIVE R15, `(.L_x_14016) ;  /* 0x000000000f0c7348 */ /* 0x023fea0003c00000 */
[----:B------:R-:W-:Y:S02]  /*17bc0*/  ELECT P6, UR62, PT ;  /* 0x00000000003e782f */ /* 0x000fe400038c0000 */
[----:B------:R-:W-:Y:S01]  /*17bd0*/  MOV R14, UR62 ;  /* 0x0000003e000e7c02 */ /* 0x000fe20008000f00 */
[----:B01---5:R-:W-:Y:S10]  /*17be0*/  ENDCOLLECTIVE ;  /* 0x000000000000791b */ /* 0x023ff40003800000 */
.L_x_14016:
[----:B------:R-:W-:Y:S05]  /*17bf0*/  BSYNC B0 ;  /* 0x0000000000007941 */ /* 0x000fea0003800000 */
.L_x_14015:
[----:B------:R-:W-:Y:S05]  /*17c00*/  BRA `(.L_x_14017) ;  /* 0xffffffc000d47947 */ /* 0x000fea000383ffff */
.L_x_13900:
[----:B-1----:R1:W2:Y:S02]  /*17c10*/  SYNCS.PHASECHK.TRANS64.TRYWAIT P1, [R5+URZ+0x16840], R4 ;  /* 0x01684004050075a7 */ /* 0x0022a4000802017f */
[----:B--2---:R-:W-:Y:S05]  /*17c20*/  @!P1 NANOSLEEP.SYNCS 0x989680 ;  /* 0x009896800000995d */ /* 0x004fea0003900000 */
[----:B------:R-:W2:Y:S02]  /*17c30*/  @!P1 SYNCS.PHASECHK.TRANS64 P1, [R5+URZ+0x16840], R4 ;  /* 0x01684004050095a7 */ /* 0x000ea4000802007f */
[----:B--2---:R-:W-:Y:S05]  /*17c40*/  @!P1 BRA `(.L_x_13900) ;  /* 0xfffffffc00f09947 */ /* 0x004fea000383ffff */
[----:B------:R-:W-:Y:S05]  /*17c50*/  BRA `(.L_x_14018) ;  /* 0xffffffc000f47947 */ /* 0x000fea000383ffff */
.L_x_13902:
[----:B--2---:R2:W3:Y:S02]  /*17c60*/  SYNCS.PHASECHK.TRANS64.TRYWAIT P1, [R3+URZ+0x16840], R0 ;  /* 0x01684000030075a7 */ /* 0x0044e4000802017f */
[----:B---3--:R-:W-:Y:S05]  /*17c70*/  @!P1 NANOSLEEP.SYNCS 0x989680 ;  /* 0x009896800000995d */ /* 0x008fea0003900000 */
[----:B------:R-:W3:Y:S02]  /*17c80*/  @!P1 SYNCS.PHASECHK.TRANS64 P1, [R3+URZ+0x16840], R0 ;  /* 0x01684000030095a7 */ /* 0x000ee4000802007f */
[----:B---3--:R-:W-:Y:S05]  /*17c90*/  @!P1 BRA `(.L_x_13902) ;  /* 0xfffffffc00f09947 */ /* 0x008fea000383ffff */
[----:B------:R-:W-:Y:S05]  /*17ca0*/  BRA `(.L_x_14019) ;  /* 0xffffffc400007947 */ /* 0x000fea000383ffff */
.L_x_13904:
[----:B---3--:R3:W4:Y:S02]  /*17cb0*/  SYNCS.PHASECHK.TRANS64.TRYWAIT P1, [R5+URZ+0x16860], R4 ;  /* 0x01686004050075a7 */ /* 0x008724000802017f */
[----:B----4-:R-:W-:Y:S05]  /*17cc0*/  @!P1 NANOSLEEP.SYNCS 0x989680 ;  /* 0x009896800000995d */ /* 0x010fea0003900000 */
[----:B------:R-:W4:Y:S02]  /*17cd0*/  @!P1 SYNCS.PHASECHK.TRANS64 P1, [R5+URZ+0x16860], R4 ;  /* 0x01686004050095a7 */ /* 0x000f24000802007f */
[----:B----4-:R-:W-:Y:S05]  /*17ce0*/  @!P1 BRA `(.L_x_13904) ;  /* 0xfffffffc00f09947 */ /* 0x010fea000383ffff */
[----:B------:R-:W-:Y:S05]  /*17cf0*/  BRA `(.L_x_14020) ;  /* 0xffffffc000fc7947 */ /* 0x000fea000383ffff */
.L_x_14021:
        /* <DEDUP_REMOVED lines=16> */
.L_x_16009:


//--------------------- .text._ZN7cutlass13device_kernelIN5flash11enable_sm90INS1_16FlashAttnFwdSm90INS1_25CollectiveMainloopFwdSm90ILi2EN4cute5tupleIJNS5_1CILi1EEES8_S8_EEENS6_IJNS7_ILi192EEENS7_ILi128EEENS7_ILi64EEEEEELi64ENS_6half_tEfNS_4arch4Sm90ELb0ELb1ELb1ELb1ELb1ELb0ELb0ELb1ELb1ELb1ELb1ELb0EEENS1_21CollectiveEpilogueFwdINS6_IJSA_SC_SB_EEES9_SE_SG_Li384ELb1ELb1ELb1ELb0EEENS1_36VarlenDynamicPersistentTileSchedulerILi192ELi128ELi384ELi128ELb1ELb1ELb1ELb1ELb0ELb1EEEEEEEEEvNT_6ParamsE --------------------------
	.section	.text._ZN7cutlass13device_kernelIN5flash11enable_sm90INS1_16FlashAttnFwdSm90INS1_25CollectiveMainloopFwdSm90ILi2EN4cute5tupleIJNS5_1CILi1EEES8_S8_EEENS6_IJNS7_ILi192EEENS7_ILi128EEENS7_ILi64EEEEEELi64ENS_6half_tEfNS_4arch4Sm90ELb0ELb1ELb1ELb1ELb1ELb0ELb0ELb1ELb1ELb1ELb1ELb0EEENS1_21CollectiveEpilogueFwdINS6_IJSA_SC_SB_EEES9_SE_SG_Li384ELb1ELb1ELb1ELb0EEENS1_36VarlenDynamicPersistentTileSchedulerILi192ELi128ELi384ELi128ELb1ELb1ELb1ELb1ELb0ELb1EEEEEEEEEvNT_6ParamsE,"ax",@progbits
	.align	128
.text._ZN7cutlass13device_kernelIN5flash11enable_sm90INS1_16FlashAttnFwdSm90INS1_25CollectiveMainloopFwdSm90ILi2EN4cute5tupleIJNS5_1CILi1EEES8_S8_EEENS6_IJNS7_ILi192EEENS7_ILi128EEENS7_ILi64EEEEEELi64ENS_6half_tEfNS_4arch4Sm90ELb0ELb1ELb1ELb1ELb1ELb0ELb0ELb1ELb1ELb1ELb1ELb0EEENS1_21CollectiveEpilogueFwdINS6_IJSA_SC_SB_EEES9_SE_SG_Li384ELb1ELb1ELb1ELb0EEENS1_36VarlenDynamicPersistentTileSchedulerILi192ELi128ELi384ELi128ELb1ELb1ELb1ELb1ELb0ELb1EEEEEEEEEvNT_6ParamsE:
        .type           _ZN7cutlass13device_kernelIN5flash11enable_sm90INS1_16FlashAttnFwdSm90INS1_25CollectiveMainloopFwdSm90ILi2EN4cute5tupleIJNS5_1CILi1EEES8_S8_EEENS6_IJNS7_ILi192EEENS7_ILi128EEENS7_ILi64EEEEEELi64ENS_6half_tEfNS_4arch4Sm90ELb0ELb1ELb1ELb1ELb1ELb0ELb0ELb1ELb1ELb1ELb1ELb0EEENS1_21CollectiveEpilogueFwdINS6_IJSA_SC_SB_EEES9_SE_SG_Li384ELb1ELb1ELb1ELb0EEENS1_36VarlenDynamicPersistentTileSchedulerILi192ELi128ELi384ELi128ELb1ELb1ELb1ELb1ELb0ELb1EEEEEEEEEvNT_6ParamsE,@function
        .size           _ZN7cutlass13device_kernelIN5flash11enable_sm90INS1_16FlashAttnFwdSm90INS1_25CollectiveMainloopFwdSm90ILi2EN4cute5tupleIJNS5_1CILi1EEES8_S8_EEENS6_IJNS7_ILi192EEENS7_ILi128EEENS7_ILi64EEEEEELi64ENS_6half_tEfNS_4arch4Sm90ELb0ELb1ELb1ELb1ELb1ELb0ELb0ELb1ELb1ELb1ELb1ELb0EEENS1_21CollectiveEpilogueFwdINS6_IJSA_SC_SB_EEES9_SE_SG_Li384ELb1ELb1ELb1ELb0EEENS1_36VarlenDynamicPersistentTileSchedulerILi192ELi128ELi384ELi128ELb1ELb1ELb1ELb1ELb0ELb1EEEEEEEEEvNT_6ParamsE,(.L_x_16010 - _ZN7cutlass13device_kernelIN5flash11enable_sm90INS1_16FlashAttnFwdSm90INS1_25CollectiveMainloopFwdSm90ILi2EN4cute5tupleIJNS5_1CILi1EEES8_S8_EEENS6_IJNS7_ILi192EEENS7_ILi128EEENS7_ILi64EEEEEELi64ENS_6half_tEfNS_4arch4Sm90ELb0ELb1ELb1ELb1ELb1ELb0ELb0ELb1ELb1ELb1ELb1ELb0EEENS1_21CollectiveEpilogueFwdINS6_IJSA_SC_SB_EEES9_SE_SG_Li384ELb1ELb1ELb1ELb0EEENS1_36VarlenDynamicPersistentTileSchedulerILi192ELi128ELi384ELi128ELb1ELb1ELb1ELb1ELb0ELb1EEEEEEEEEvNT_6ParamsE)
        .other          _ZN7cutlass13device_kernelIN5flash11enable_sm90INS1_16FlashAttnFwdSm90INS1_25CollectiveMainloopFwdSm90ILi2EN4cute5tupleIJNS5_1CILi1EEES8_S8_EEENS6_IJNS7_ILi192EEENS7_ILi128EEENS7_ILi64EEEEEELi64ENS_6half_tEfNS_4arch4Sm90ELb0ELb1ELb1ELb1ELb1ELb0ELb0ELb1ELb1ELb1ELb1ELb0EEENS1_21CollectiveEpilogueFwdINS6_IJSA_SC_SB_EEES9_SE_SG_Li384ELb1ELb1ELb1ELb0EEENS1_36VarlenDynamicPersistentTileSchedulerILi192ELi128ELi384ELi128ELb1ELb1ELb1ELb1ELb0ELb1EEEEEEEEEvNT_6ParamsE,@"STO_CUDA_ENTRY STV_DEFAULT"
_ZN7cutlass13device_kernelIN5flash11enable_sm90INS1_16FlashAttnFwdSm90INS1_25CollectiveMainloopFwdSm90ILi2EN4cute5tupleIJNS5_1CILi1EEES8_S8_EEENS6_IJNS7_ILi192EEENS7_ILi128EEENS7_ILi64EEEEEELi64ENS_6half_tEfNS_4arch4Sm90ELb0ELb1ELb1ELb1ELb1ELb0ELb0ELb1ELb1ELb1ELb1ELb0EEENS1_21CollectiveEpilogueFwdINS6_IJSA_SC_SB_EEES9_SE_SG_Li384ELb1ELb1ELb1ELb0EEENS1_36VarlenDynamicPersistentTileSchedulerILi192ELi128ELi384ELi128ELb1ELb1ELb1ELb1ELb0ELb1EEEEEEEEEvNT_6ParamsE:
        /* <DEDUP_REMOVED lines=45> */
.L_x_14022:
        /* <DEDUP_REMOVED lines=22> */
.L_x_14023:
        /* <DEDUP_REMOVED lines=18> */
.L_x_14024:
        /* <DEDUP_REMOVED lines=22> */
.L_x_14025:
        /* <DEDUP_REMOVED lines=23> */
.L_x_14026:
        /* <DEDUP_REMOVED lines=8> */
.L_x_14028:
        /* <DEDUP_REMOVED lines=18> */
[----:B------:R-:W-:Y:S01]  /*09c0*/  VIADD R13, R2, 0xffffff80 ;  /* 0xffffff80020d7836 */ /* 0x000fe20000000000 */
[----:B------:R-:W-:Y:S01]  /*09d0*/  R2UR UR6, R9 ;  /* 0x00000000090672ca */ /* 0x000fe200000e0000 */
[----:B------:R-:W-:Y:S01]  /*09e0*/  ULOP3.LUT UR51, UR36, 0x1, URZ, 0xfc, !UPT ;  /* 0x0000000124337892 */ /* 0x000fe2000f8efc3f */
[----:B------:R-:W-:Y:S01]  /*09f0*/  R2UR UR5, R10 ;  /* 0x000000000a0572ca */ /* 0x000fe200000e0000 */
[----:B------:R-:W-:Y:S01]  /*0a00*/  UMOV UR50, URZ ;  /* 0x0000003f00327c82 */ /* 0x000fe20008000000 */
[----:B------:R-:W-:Y:S01]  /*0a10*/  SHF.R.S32.HI R0, RZ, 0x1f, R13 ;  /* 0x0000001fff007819 */ /* 0x000fe2000001140d */
[----:B------:R-:W-:Y:S01]  /*0a20*/  UMOV UR49, URZ ;  /* 0x0000003f00317c82 */ /* 0x000fe20008000000 */
[----:B------:R-:W-:Y:S01]  /*0a30*/  R2UR UR7, R11 ;  /* 0x000000000b0772ca */ /* 0x000fe200000e0000 */
[----:B------:R-:W-:Y:S01]  /*0a40*/  UMOV UR48, URZ ;  /* 0x0000003f00307c82 */ /* 0x000fe20008000000 */
[CC--:B------:R-:W-:Y:S02]  /*0a50*/  LEA.HI R2, R0.reuse, R13.reuse, RZ, 0x7 ;  /* 0x0000000d00027211 */ /* 0x0c0fe400078f38ff */
[----:B------:R-:W-:-:S02]  /*0a60*/  LEA.HI R4, R0, R13, RZ, 0x5 ;  /* 0x0000000d00047211 */ /* 0x000fc400078f28ff */
[----:B------:R-:W-:Y:S02]  /*0a70*/  LEA.HI R3, R0, R13, RZ, 0x4 ;  /* 0x0000000d00037211 */ /* 0x000fe400078f20ff */
[----:B------:R-:W-:Y:S01]  /*0a80*/  LOP3.LUT R6, R2, 0xffffff80, RZ, 0xc0, !PT ;  /* 0xffffff8002067812 */ /* 0x000fe200078ec0ff */
[----:B------:R-:W-:Y:S01]  /*0a90*/  IMAD.SHL.U32 R5, R4, 0x20, RZ ;  /* 0x0000002004057824 */ /* 0x000fe200078e00ff */
[----:B------:R-:W-:Y:S02]  /*0aa0*/  LOP3.LUT R4, R3, 0x3fffff0, RZ, 0xc0, !PT ;  /* 0x03fffff003047812 */ /* 0x000fe400078ec0ff */
[----:B------:R-:W-:Y:S01]  /*0ab0*/  SHF.R.S32.HI R14, RZ, 0x7, R2 ;  /* 0x00000007ff0e7819 */ /* 0x000fe20000011402 */
[----:B------:R-:W-:Y:S01]  /*0ac0*/  IMAD.IADD R12, R13, 0x1, -R6 ;  /* 0x000000010d0c7824 */ /* 0x000fe200078e0a06 */
[----:B------:R-:W-:Y:S01]  /*0ad0*/  LOP3.LUT R5, R5, 0xfffffc00, RZ, 0xc0, !PT ;  /* 0xfffffc0005057812 */ /* 0x000fe200078ec0ff */
[----:B------:R-:W-:Y:S01]  /*0ae0*/  IMAD.IADD R4, R13, 0x1, -R4 ;  /* 0x000000010d047824 */ /* 0x000fe200078e0a04 */
[----:B------:R-:W-:Y:S01]  /*0af0*/  SHF.R.S32.HI R6, RZ, 0x4, R3 ;  /* 0x00000004ff067819 */ /* 0x000fe20000011403 */
[----:B------:R-:W-:Y:S01]  /*0b00*/  IMAD.HI R2, R14, 0x55555556, RZ ;  /* 0x555555560e027827 */ /* 0x000fe200078e02ff */
[----:B------:R-:W-:-:S02]  /*0b10*/  SHF.R.S32.HI R7, RZ, 0x1f, R12 ;  /* 0x0000001fff077819 */ /* 0x000fc4000001140c */
[----:B------:R-:W-:Y:S01]  /*0b20*/  LEA.HI R3, R3, R6, RZ, 0x1 ;  /* 0x0000000603037211 */ /* 0x000fe200078f08ff */
[----:B------:R-:W-:Y:S01]  /*0b30*/  IMAD R4, R4, 0x40, R5 ;  /* 0x0000004004047824 */ /* 0x000fe200078e0205 */
[CC--:B------:R-:W-:Y:S02]  /*0b40*/  LEA.HI R5, R7.reuse, R12.reuse, RZ, 0x2 ;  /* 0x0000000c07057211 */ /* 0x0c0fe400078f10ff */
[----:B------:R-:W-:Y:S02]  /*0b50*/  LEA.HI R7, R7, R12, RZ, 0x5 ;  /* 0x0000000c07077211 */ /* 0x000fe400078f28ff */
[--C-:B------:R-:W-:Y:S02]  /*0b60*/  SHF.R.S32.HI R8, RZ, 0x2, R5.reuse ;  /* 0x00000002ff087819 */ /* 0x100fe40000011405 */
[----:B------:R-:W-:Y:S02]  /*0b70*/  SHF.R.S32.HI R9, RZ, 0x1f, R5 ;  /* 0x0000001fff097819 */ /* 0x000fe40000011405 */
[----:B------:R-:W-:-:S02]  /*0b80*/  LOP3.LUT R3, R3, 0x1ffffffe, RZ, 0xc0, !PT ;  /* 0x1ffffffe03037812 */ /* 0x000fc400078ec0ff */
[----:B------:R-:W-:Y:S02]  /*0b90*/  LEA.HI R9, R9, R8, RZ, 0x3 ;  /* 0x0000000809097211 */ /* 0x000fe400078f18ff */
[----:B------:R-:W-:Y:S01]  /*0ba0*/  LEA.HI R2, R2, R2, RZ, 0x1 ;  /* 0x0000000202027211 */ /* 0x000fe200078f08ff */
[----:B------:R-:W-:Y:S01]  /*0bb0*/  IMAD.IADD R3, R6, 0x1, -R3 ;  /* 0x0000000106037824 */ /* 0x000fe200078e0a03 */
[----:B------:R-:W-:Y:S02]  /*0bc0*/  LOP3.LUT R9, R9, 0xfffffff8, RZ, 0xc0, !PT ;  /* 0xfffffff809097812 */ /* 0x000fe400078ec0ff */
[----:B------:R-:W-:Y:S01]  /*0bd0*/  SHF.R.S32.HI R7, RZ, 0x5, R7 ;  /* 0x00000005ff077819 */ /* 0x000fe20000011407 */
[----:B------:R-:W-:Y:S01]  /*0be0*/  IMAD R2, R2, -0x3, R14 ;  /* 0xfffffffd02027824 */ /* 0x000fe200078e020e */
[-C--:B------:R-:W-:Y:S01]  /*0bf0*/  LEA.HI R10, R0, R13.reuse, RZ, 0x2 ;  /* 0x0000000d000a7211 */ /* 0x080fe200078f10ff */
[----:B------:R-:W-:Y:S01]  /*0c00*/  IMAD.IADD R8, R8, 0x1, -R9 ;  /* 0x0000000108087824 */ /* 0x000fe200078e0a09 */
[----:B------:R-:W-:Y:S01]  /*0c10*/  LEA.HI R0, R0, R13, RZ, 0x3 ;  /* 0x0000000d00007211 */ /* 0x000fe200078f18ff */
[----:B------:R-:W-:Y:S01]  /*0c20*/  IMAD R3, R3, 0x8, R4 ;  /* 0x0000000803037824 */ /* 0x000fe200078e0204 */
[----:B------:R-:W-:Y:S01]  /*0c30*/  LOP3.LUT R10, R10, 0xfffffffc, RZ, 0xc0, !PT ;  /* 0xfffffffc0a0a7812 */ /* 0x000fe200078ec0ff */
[----:B------:R-:W-:Y:S01]  /*0c40*/  IMAD R7, R7, 0x10, R8 ;  /* 0x0000001007077824 */ /* 0x000fe200078e0208 */
[----:B------:R-:W-:-:S02]  /*0c50*/  LOP3.LUT R5, R5, 0x7ffffffc, RZ, 0xc0, !PT ;  /* 0x7ffffffc05057812 */ /* 0x000fc400078ec0ff */
[----:B------:R0:W-:Y:S01]  /*0c60*/  STL [R1+0x38], R3 ;  /* 0x0000380301007387 */ /* 0x0001e20000100800 */
[----:B------:R-:W-:Y:S01]  /*0c70*/  IMAD R2, R2, 0x40, R7 ;  /* 0x0000004002027824 */ /* 0x000fe200078e0207 */
[----:B------:R-:W-:Y:S01]  /*0c80*/  LOP3.LUT R18, R0, 0xfffffff8, RZ, 0xc0, !PT ;  /* 0xfffffff800127812 */ /* 0x000fe200078ec0ff */
[C---:B------:R-:W-:Y:S02]  /*0c90*/  IMAD.IADD R10, R13.reuse, 0x1, -R10 ;  /* 0x000000010d0a7824 */ /* 0x040fe400078e0a0a */
[----:B------:R-:W-:Y:S01]  /*0ca0*/  IMAD.IADD R5, R12, 0x1, -R5 ;  /* 0x000000010c057824 */ /* 0x000fe200078e0a05 */
[----:B------:R1:W-:Y:S01]  /*0cb0*/  STL [R1+0x34], R2 ;  /* 0x0000340201007387 */ /* 0x0003e20000100800 */
[----:B------:R-:W-:Y:S02]  /*0cc0*/  IMAD.IADD R18, R13, 0x1, -R18 ;  /* 0x000000010d127824 */ /* 0x000fe400078e0a12 */
[----:B------:R-:W-:Y:S01]  /*0cd0*/  IMAD.SHL.U32 R16, R5, 0x2, RZ ;  /* 0x0000000205107824 */ /* 0x000fe200078e00ff */
[----:B0-----:R-:W-:Y:S01]  /*0ce0*/  LEA.HI R3, R10, R10, RZ, 0x1 ;  /* 0x0000000a0a037211 */ /* 0x001fe200078f08ff */
[----:B------:R-:W-:Y:S01]  /*0cf0*/  IMAD.SHL.U32 R19, R18, 0x8, RZ ;  /* 0x0000000812137824 */ /* 0x000fe200078e00ff */
[----:B------:R-:W-:Y:S01]  /*0d00*/  SHF.R.S32.HI R5, RZ, 0x3, R0 ;  /* 0x00000003ff057819 */ /* 0x000fe20000011400 */
[C---:B------:R-:W-:Y:S01]  /*0d10*/  VIADD R157, R16.reuse, 0x8 ;  /* 0x00000008109d7836 */ /* 0x040fe20000000000 */
[----:B------:R-:W-:Y:S01]  /*0d20*/  LOP3.LUT R3, R3, 0x1ffffffe, RZ, 0xc0, !PT ;  /* 0x1ffffffe03037812 */ /* 0x000fe200078ec0ff */
        /* <DEDUP_REMOVED lines=15> */
[----:B------:R-:W-:Y:S01]  /*0e20*/  IMAD R17, R3, 0x8, R2 ;  /* 0x0000000803117824 */ /* 0x000fe200078e0202 */
[----:B-1----:R-:W-:-:S07]  /*0e30*/  SHF.R.S32.HI R0, RZ, 0x1f, R22 ;  /* 0x0000001fff007819 */ /* 0x002fce0000011416 */
.L_x_14128:
        /* <DEDUP_REMOVED lines=11> */
[----:B0123--:R-:W-:Y:S02]  /*0ef0*/  IMAD.U32 R2, RZ, RZ, UR8 ;  /* 0x00000008ff027e24 */ /* 0x00ffe4000f8e00ff */
[----:B------:R-:W-:Y:S01]  /*0f00*/  IMAD.U32 R3, RZ, RZ, UR9 ;  /* 0x00000009ff037e24 */ /* 0x000fe2000f8e00ff */
[----:B------:R-:W-:Y:S02]  /*0f10*/  @UP1 ULDC.64 UR8, c[0x0][0xa18] ;  /* 0x0002860000081ab9 */ /* 0x000fe40000000a00 */
[----:B------:R-:W-:Y:S02]  /*0f20*/  @UP1 UIMAD.WIDE UR8, UR7, 0x4, UR8 ;  /* 0x00000004070818a5 */ /* 0x000fe4000f8e0208 */
[----:B------:R-:W2:Y:S04]  /*0f30*/  @P0 LDG.E R2, desc[UR54][R2.64] ;  /* 0x0000003602020981 */ /* 0x000ea8000c1e1900 */
        /* <DEDUP_REMOVED lines=31> */
.L_x_14029:
        /* <DEDUP_REMOVED lines=9> */
.L_x_14030:
        /* <DEDUP_REMOVED lines=13> */
.L_x_14031:
        /* <DEDUP_REMOVED lines=28> */
.L_x_14033:
[----:B------:R-:W-:-:S11]  /*1450*/  UISETP.NE.AND UP0, UPT, UR7, 0x1, UPT ;  /* 0x000000010700788c */ /* 0x000fd6000bf05270 */
[----:B------:R-:W-:Y:S02]  /*1460*/  @UP0 ULDC.64 UR10, c[0x0][0x9e8] ;  /* 0x00027a00000a0ab9 */ /* 0x000fe40000000a00 */
[----:B------:R-:W-:-:S04]  /*1470*/  UIMAD.WIDE.U32 UR8, UR4, UR10, URZ ;  /* 0x0000000a040872a5 */ /* 0x000fc8000f8e003f */
[----:B------:R-:W-:-:S12]  /*1480*/  @UP0 USHF.R.U32.HI UR4, URZ, UR11, UR9 ;  /* 0x0000000b3f040299 */ /* 0x000fd80008011609 */
.L_x_14034:
[----:B------:R-:W-:-:S04]  /*1490*/  UIMAD UR4, UR4, UR7, UR7 ;  /* 0x00000007040472a4 */ /* 0x000fc8000f8e0207 */
[----:B------:R-:W-:-:S04]  /*14a0*/  UISETP.LT.AND UP0, UPT, UR6, UR4, UPT ;  /* 0x000000040600728c */ /* 0x000fc8000bf01270 */
[----:B------:R-:W-:-:S12]  /*14b0*/  USEL UR6, UR6, UR4, UP0 ;  /* 0x0000000406067287 */ /* 0x000fd80008000000 */
.L_x_14032:
        /* <DEDUP_REMOVED lines=33> */
.L_x_14036:
[----:B------:R-:W-:-:S11]  /*16d0*/  UISETP.NE.AND UP0, UPT, UR7, 0x1, UPT ;  /* 0x000000010700788c */ /* 0x000fd6000bf05270 */
[----:B------:R-:W-:Y:S02]  /*16e0*/  @UP0 ULDC.64 UR12, c[0x0][0x9e8] ;  /* 0x00027a00000c0ab9 */ /* 0x000fe40000000a00 */
[----:B------:R-:W-:-:S04]  /*16f0*/  UIMAD.WIDE.U32 UR8, UR4, UR12, URZ ;  /* 0x0000000c040872a5 */ /* 0x000fc8000f8e003f */
[----:B------:R-:W-:-:S12]  /*1700*/  @UP0 USHF.R.U32.HI UR4, URZ, UR13, UR9 ;  /* 0x0000000d3f040299 */ /* 0x000fd80008011609 */
.L_x_14037:
[----:B------:R-:W-:-:S04]  /*1710*/  UIMAD UR4, UR4, UR7, URZ ;  /* 0x00000007040472a4 */ /* 0x000fc8000f8e023f */
[----:B------:R-:W-:-:S04]  /*1720*/  UISETP.LT.AND UP0, UPT, UR10, UR4, UPT ;  /* 0x000000040a00728c */ /* 0x000fc8000bf01270 */
[----:B------:R-:W-:-:S12]  /*1730*/  USEL UR10, UR10, UR4, !UP0 ;  /* 0x000000040a0a7287 */ /* 0x000fd8000c000000 */
.L_x_14035:
        /* <DEDUP_REMOVED lines=52> */
.L_x_14038:
[----:B------:R-:W-:Y:S01]  /*1a80*/  UIMAD UR42, UR41, UR4, UR42 ;  /* 0x00000004292a72a4 */ /* 0x000fe2000f8e022a */
[----:B------:R-:W-:Y:S01]  /*1a90*/  IMAD.U32 R88, RZ, RZ, UR6 ;  /* 0x00000006ff587e24 */ /* 0x000fe2000f8e00ff */
[----:B------:R-:W-:Y:S01]  /*1aa0*/  PLOP3.LUT P0, PT, PT, PT, PT, 0x80, 0x0 ;  /* 0x000000000000781c */ /* 0x000fe20003f0f070 */
[----:B------:R-:W-:Y:S01]  /*1ab0*/  IMAD.U32 R3, RZ, RZ, UR4 ;  /* 0x00000004ff037e24 */ /* 0x000fe2000f8e00ff */
[----:B------:R-:W-:Y:S02]  /*1ac0*/  CS2R R20, SRZ ;  /* 0x0000000000147805 */ /* 0x000fe4000001ff00 */
[----:B------:R-:W-:Y:S02]  /*1ad0*/  CS2R R118, SRZ ;  /* 0x0000000000767805 */ /* 0x000fe4000001ff00 */
[----:B------:R-:W-:Y:S02]  /*1ae0*/  CS2R R116, SRZ ;  /* 0x0000000000747805 */ /* 0x000fe4000001ff00 */
[----:B------:R-:W-:-:S02]  /*1af0*/  CS2R R114, SRZ ;  /* 0x0000000000727805 */ /* 0x000fc4000001ff00 */
[----:B------:R-:W-:Y:S02]  /*1b00*/  VIADDMNMX R88, R3, UR42, R88, PT ;  /* 0x0000002a03587c46 */ /* 0x000fe4000b800158 */
[----:B------:R-:W-:Y:S02]  /*1b10*/  CS2R R112, SRZ ;  /* 0x0000000000707805 */ /* 0x000fe4000001ff00 */
[----:B------:R-:W-:Y:S02]  /*1b20*/  CS2R R110, SRZ ;  /* 0x00000000006e7805 */ /* 0x000fe4000001ff00 */
[----:B------:R-:W-:Y:S02]  /*1b30*/  CS2R R108, SRZ ;  /* 0x00000000006c7805 */ /* 0x000fe4000001ff00 */
[----:B------:R-:W-:Y:S02]  /*1b40*/  ISETP.GT.AND P1, PT, R88, UR42, PT ;  /* 0x0000002a58007c0c */ /* 0x000fe4000bf24270 */
        /* <DEDUP_REMOVED lines=11> */
[----:B------:R-:W0:Y:S01]  /*1c00*/  S2R R0, SR_TID.X ;  /* 0x0000000000007919 */ /* 0x000e220000002100 */
[----:B------:R-:W1:Y:S01]  /*1c10*/  S2UR UR43, SR_CgaCtaId ;  /* 0x00000000002b79c3 */ /* 0x000e620000008800 */
[----:B------:R-:W-:Y:S02]  /*1c20*/  UMOV UR45, 0x400 ;  /* 0x00000400002d7882 */ /* 0x000fe40000000000 */
[----:B-1----:R-:W-:Y:S01]  /*1c30*/  ULEA UR45, UR43, UR45, 0x18 ;  /* 0x0000002d2b2d7291 */ /* 0x002fe2000f8ec03f */
[----:B0-----:R-:W-:-:S05]  /*1c40*/  VIADD R4, R0, 0xffffff80 ;  /* 0xffffff8000047836 */ /* 0x001fca0000000000 */
[----:B------:R-:W-:-:S04]  /*1c50*/  SHF.R.S32.HI R0, RZ, 0x1f, R4 ;  /* 0x0000001fff007819 */ /* 0x000fc80000011404 */
[----:B------:R-:W-:-:S04]  /*1c60*/  LEA.HI R0, R0, R4, RZ, 0x7 ;  /* 0x0000000400007211 */ /* 0x000fc800078f38ff */
[----:B------:R-:W-:-:S06]  /*1c70*/  SHF.R.S32.HI R0, RZ, 0x7, R0 ;  /* 0x00000007ff007819 */ /* 0x000fcc0000011400 */
[----:B------:R-:W0:Y:S02]  /*1c80*/  SHFL.IDX PT, R0, R0, RZ, 0x1f ;  /* 0x00001fff00007589 */ /* 0x000e2400000e0000 */
[----:B0-----:R-:W-:-:S13]  /*1c90*/  R2UR UR44, R0 ;  /* 0x00000000002c72ca */ /* 0x001fda00000e0000 */
        /* <DEDUP_REMOVED lines=26> */
.L_x_14040:
        /* <DEDUP_REMOVED lines=9> */
.L_x_14223:
[----:B------:R-:W-:Y:S05]  /*1ed0*/  @!P0 BRA `(.L_x_14042) ;  /* 0x0000000000048947 */ /* 0x000fea0003800000 */
[----:B------:R-:W-:Y:S01]  /*1ee0*/  BPT.TRAP 0x1 ;  /* 0x000000040000795c */ /* 0x000fe20000300000 */
.L_x_14042:
[----:B------:R-:W-:Y:S02]  /*1ef0*/  IMAD.U32 R91, RZ, RZ, UR48 ;  /* 0x00000030ff5b7e24 */ /* 0x000fe4000f8e00ff */
[----:B0-----:R-:W-:-:S03]  /*1f00*/  IMAD.U32 R0, RZ, RZ, UR49 ;  /* 0x00000031ff007e24 */ /* 0x001fc6000f8e00ff */
[----:B------:R-:W-:Y:S02]  /*1f10*/  LEA R91, R91, UR45, 0x3 ;  /* 0x0000002d5b5b7c11 */ /* 0x000fe4000f8e18ff */
[----:B------:R-:W-:-:S04]  /*1f20*/  SHF.L.U32 R0, R0, 0x1f, RZ ;  /* 0x0000001f00007819 */ /* 0x000fc800000006ff */
[----:B------:R0:W1:Y:S01]  /*1f30*/  SYNCS.PHASECHK.TRANS64.TRYWAIT P1, [R91+URZ+0x16830], R0 ;  /* 0x016830005b0075a7 */ /* 0x000062000802017f */
[----:B------:R-:W-:Y:S05]  /*1f40*/  @!P0 BRA `(.L_x_14043) ;  /* 0x0000000000048947 */ /* 0x000fea0003800000 */
[----:B------:R-:W-:Y:S01]  /*1f50*/  BPT.TRAP 0x1 ;  /* 0x000000040000795c */ /* 0x000fe20000300000 */
.L_x_14043:
[----:B-1----:R-:W-:Y:S05]  /*1f60*/  @P1 BRA `(.L_x_14044) ;  /* 0x0000000000081947 */ /* 0x002fea0003800000 */
[----:B------:R-:W1:Y:S02]  /*1f70*/  SYNCS.PHASECHK.TRANS64.TRYWAIT P1, [R91+URZ+0x16830], R0 ;  /* 0x016830005b0075a7 */ /* 0x000e64000802017f */
[----:B-1----:R-:W-:Y:S05]  /*1f80*/  @!P1 BRA `(.L_x_14045) ;  /* 0x0000016000c49947 */ /* 0x002fea0003800000 */
.L_x_14044:
        /* <DEDUP_REMOVED lines=35> */
.L_x_14046:
[----:B------:R-:W-:Y:S01]  /*21c0*/  UISETP.NE.AND UP1, UPT, UR53, URZ, UPT ;  /* 0x0000003f3500728c */ /* 0x000fe2000bf25270 */
[----:B------:R-:W-:Y:S01]  /*21d0*/  R2UR UR6, R91 ;  /* 0x000000005b0672ca */ /* 0x000fe200000e0000 */
[----:B------:R-:W-:Y:S01]  /*21e0*/  ULDC UR7, c[0x0][0x9d8] ;  /* 0x0002760000077ab9 */ /* 0x000fe20000000800 */
[----:B------:R-:W-:Y:S01]  /*21f0*/  UISETP.NE.AND UP0, UPT, UR52, URZ, UPT ;  /* 0x0000003f3400728c */ /* 0x000fe2000bf05270 */
[----:B------:R-:W-:Y:S01]  /*2200*/  FMUL.FTZ R10, R39, UR7 ;  /* 0x00000007270a7c20 */ /* 0x000fe20008410000 */
[----:B------:R-:W-:Y:S01]  /*2210*/  FMUL.FTZ R39, R75, UR7 ;  /* 0x000000074b277c20 */ /* 0x000fe20008410000 */
[----:B------:R-:W-:Y:S01]  /*2220*/  PLOP3.LUT P1, PT, PT, PT, UP1, 0x80, 0x0 ;  /* 0x000000000000781c */ /* 0x000fe20003f2f018 */
[----:B------:R-:W-:Y:S01]  /*2230*/  FMUL.FTZ R75, R77, UR7 ;  /* 0x000000074d4b7c20 */ /* 0x000fe20008410000 */
[----:B------:R-:W-:Y:S01]  /*2240*/  PLOP3.LUT P2, PT, PT, PT, UP1, 0x80, 0x0 ;  /* 0x000000000000781c */ /* 0x000fe20003f4f018 */
[----:B------:R-:W-:Y:S02]  /*2250*/  VIADD R77, R17, UR39 ;  /* 0x00000027114d7c36 */ /* 0x000fe40008000000 */
[----:B------:R-:W-:Y:S01]  /*2260*/  FMUL.FTZ R8, R34, UR7 ;  /* 0x0000000722087c20 */ /* 0x000fe20008410000 */
[----:B------:R-:W-:Y:S01]  /*2270*/  @UP1 ULDC UR10, c[0x0][0x44c] ;  /* 0x00011300000a1ab9 */ /* 0x000fe20000000800 */
[----:B------:R-:W-:Y:S01]  /*2280*/  FMUL.FTZ R13, R46, UR7 ;  /* 0x000000072e0d7c20 */ /* 0x000fe20008410000 */
[----:B------:R-:W-:Y:S01]  /*2290*/  FMUL.FTZ R46, R49, UR7 ;  /* 0x00000007312e7c20 */ /* 0x000fe20008410000 */
[----:B------:R-:W-:Y:S01]  /*22a0*/  FMUL.FTZ R49, R57, UR7 ;  /* 0x0000000739317c20 */ /* 0x000fe20008410000 */
[----:B------:R-:W-:Y:S01]  /*22b0*/  FMUL.FTZ R7, R35, UR7 ;  /* 0x0000000723077c20 */ /* 0x000fe20008410000 */
[----:B------:R-:W-:Y:S01]  /*22c0*/  UIADD3 UR6, UR6, 0x16840, URZ ;  /* 0x0001684006067890 */ /* 0x000fe2000fffe03f */
[----:B------:R-:W-:Y:S01]  /*22d0*/  FMUL.FTZ R12, R43, UR7 ;  /* 0x000000072b0c7c20 */ /* 0x000fe20008410000 */
[----:B------:R-:W-:-:S02]  /*22e0*/  IMAD.MOV.U32 R35, RZ, RZ, -0x80 ;  /* 0xffffff80ff237424 */ /* 0x000fc400078e00ff */
        /* <DEDUP_REMOVED lines=11> */
[----:B------:R-:W2:Y:S01]  /*23a0*/  SHFL.IDX PT, R57, R77, RZ, 0x1c1f ;  /* 0x001c1fff4d397589 */ /* 0x000ea200000e0000 */
[----:B------:R-:W-:Y:S01]  /*23b0*/  FMUL.FTZ R38, R74, UR7 ;  /* 0x000000074a267c20 */ /* 0x000fe20008410000 */
[----:B------:R-:W-:Y:S01]  /*23c0*/  FMUL.FTZ R40, R83, UR7 ;  /* 0x0000000753287c20 */ /* 0x000fe20008410000 */
[----:B------:R-:W-:Y:S01]  /*23d0*/  UPRMT UR6, UR43, 0x654, UR6 ;  /* 0x000006542b067896 */ /* 0x000fe20008000006 */
[----:B------:R-:W-:Y:S01]  /*23e0*/  FMUL.FTZ R3, R25, UR7 ;  /* 0x0000000719037c20 */ /* 0x000fe20008410000 */
        /* <DEDUP_REMOVED lines=47> */
[----:B------:R-:W0:Y:S01]  /*26e0*/  MUFU.TANH R2, R2 ;  /* 0x0000000200027308 */ /* 0x000e220000002400 */
[C-C-:B------:R-:W-:Y:S01]  /*26f0*/  IADD3 R34, -R16.reuse, 0x1, R83.reuse ;  /* 0x0000000110227810 */ /* 0x140fe20007ffe153 */
[----:B------:R-:W-:Y:S01]  /*2700*/  ULDC UR23, c[0x0][0x9dc] ;  /* 0x0002770000177ab9 */ /* 0x000fe20000000800 */
[----:B------:R-:W-:Y:S01]  /*2710*/  SYNCS.ARRIVE.TRANS64.RED.A1T0 RZ, [UR6], RZ ;  /* 0x000000ffffff79a7 */ /* 0x000fe20008100406 */
[----:B------:R-:W-:Y:S01]  /*2720*/  ULOP3.LUT UR6, URZ, UR23, URZ, 0x33, !UPT ;  /* 0x000000173f067292 */ /* 0x000fe2000f8e333f */
[----:B------:R-:W-:Y:S01]  /*2730*/  IADD3 R34, -R35, UR40, R34 ;  /* 0x0000002823227c10 */ /* 0x000fe2000fffe122 */
[----:B------:R-:W-:Y:S01]  /*2740*/  ULDC UR14, c[0x0][0x9e0] ;  /* 0x00027800000e7ab9 */ /* 0x000fe20000000800 */
[----:B------:R-:W-:Y:S01]  /*2750*/  IADD3 R82, -R16, UR40, R83 ;  /* 0x0000002810527c10 */ /* 0x000fe2000fffe153 */
[----:B------:R-:W1:Y:S01]  /*2760*/  MUFU.TANH R3, R3 ;  /* 0x0000000300037308 */ /* 0x000e620000002400 */
[----:B------:R-:W-:Y:S01]  /*2770*/  LEA R79, R88, 0xffffff80, 0x7 ;  /* 0xffffff80584f7811 */ /* 0x000fe200078e38ff */
[----:B------:R-:W-:-:S02]  /*2780*/  VIADD R87, R34, UR14 ;  /* 0x0000000e22577c36 */ /* 0x000fc40008000000 */
[----:B------:R-:W-:-:S03]  /*2790*/  VIADD R86, R34, UR6 ;  /* 0x0000000622567c36 */ /* 0x000fc60008000000 */
[----:B--2---:R-:W-:Y:S01]  /*27a0*/  VIADDMNMX R80, R57, R87, R82, PT ;  /* 0x0000005739507246 */ /* 0x004fe20003800152 */
[----:B------:R-:W2:Y:S01]  /*27b0*/  MUFU.TANH R0, R0 ;  /* 0x0000000000007308 */ /* 0x000ea20000002400 */
        /* <DEDUP_REMOVED lines=77> */
.L_x_14049:
[----:B------:R-:W-:Y:S02]  /*2c90*/  ULDC UR6, c[0x0][0x9e4] ;  /* 0x0002790000067ab9 */ /* 0x000fe40000000800 */
[----:B------:R-:W-:-:S05]  /*2ca0*/  IMAD.U32 R58, RZ, RZ, UR6 ;  /* 0x00000006ff3a7e24 */ /* 0x000fca000f8e00ff */
[----:B------:R-:W-:-:S13]  /*2cb0*/  ISETP.NE.AND P1, PT, R58, 0x1, PT ;  /* 0x000000013a00780c */ /* 0x000fda0003f25270 */
[----:B------:R-:W1:Y:S02]  /*2cc0*/  @P1 LDC.64 R34, c[0x0][0x9e8] ;  /* 0x00027a00ff221b82 */ /* 0x000e640000000a00 */
[----:B-1----:R-:W-:-:S05]  /*2cd0*/  @P1 IMAD.HI.U32 R34, R57, R34, RZ ;  /* 0x0000002239221227 */ /* 0x002fca00078e00ff */
[----:B------:R-:W-:-:S07]  /*2ce0*/  @P1 SHF.R.U32.HI R57, RZ, R35, R34 ;  /* 0x00000023ff391219 */ /* 0x000fce0000011622 */
.L_x_14050:
[----:B------:R-:W-:Y:S05]  /*2cf0*/  BSYNC B0 ;  /* 0x0000000000007941 */ /* 0x000fea0003800000 */
.L_x_14048:
[----:B------:R-:W-:-:S04]  /*2d00*/  IMAD R57, R57, R58, -R79 ;  /* 0x0000003a39397224 */ /* 0x000fc800078e0a4f */
[----:B------:R-:W-:-:S05]  /*2d10*/  IMAD.IADD R57, R57, 0x1, -R16 ;  /* 0x0000000139397824 */ /* 0x000fca00078e0a10 */
[----:B------:R-:W-:Y:S02]  /*2d20*/  VIADDMNMX R80, R57, R58, R80, PT ;  /* 0x0000003a39507246 */ /* 0x000fe40003800150 */
[----:B------:R-:W-:-:S07]  /*2d30*/  VIMNMX R81, R81, R57, !PT ;  /* 0x0000003951517248 */ /* 0x000fce0007fe0100 */
.L_x_14047:
        /* <DEDUP_REMOVED lines=158> */
[----:B------:R-:W-:Y:S01]  /*3720*/  ISETP.GE.AND P3, PT, R83, 0x71, PT ;  /* 0x000000715300780c */ /* 0x000fe20003f66270 */
[----:B------:R-:W0:Y:S01]  /*3730*/  SHFL.IDX PT, R75, R77, 0x1, 0x1c1f ;  /* 0x003c1f004d4b7f89 */ /* 0x000e2200000e0000 */
[----:B------:R-:W-:Y:S02]  /*3740*/  @P4 LOP3.LUT R23, R23, 0x20, RZ, 0xfc, !PT ;  /* 0x0000002017174812 */ /* 0x000fe400078efcff */
[----:B------:R-:W-:Y:S02]  /*3750*/  ISETP.GT.AND P4, PT, R81, 0x70, !P3 ;  /* 0x000000705100780c */ /* 0x000fe40005f84270 */
[----:B------:R-:W-:Y:S02]  /*3760*/  LOP3.LUT R23, R23, 0xfffffffd, RZ, 0xc0, !PT ;  /* 0xfffffffd17177812 */ /* 0x000fe400078ec0ff */
[----:B------:R-:W-:-:S04]  /*3770*/  ISETP.LT.OR P4, PT, R80, 0x71, P4 ;  /* 0x000000715000780c */ /* 0x000fc80002781670 */
[----:B------:R-:W-:Y:S02]  /*3780*/  FSEL R51, R76, -INF , !P4 ;  /* 0xff8000004c337808 */ /* 0x000fe40006000000 */
[----:B------:R-:W-:-:S04]  /*3790*/  ISETP.GE.AND P4, PT, R83, 0x72, PT ;  /* 0x000000725300780c */ /* 0x000fc80003f86270 */
[----:B------:R-:W-:-:S04]  /*37a0*/  ISETP.GT.AND P5, PT, R81, 0x71, !P4 ;  /* 0x000000715100780c */ /* 0x000fc800067a4270 */
[----:B------:R-:W-:Y:S02]  /*37b0*/  ISETP.LT.OR P5, PT, R80, 0x72, P5 ;  /* 0x000000725000780c */ /* 0x000fe40002fa1670 */
[----:B0-----:R-:W-:Y:S01]  /*37c0*/  VIADDMNMX R72, R75, R87, R82, PT ;  /* 0x000000574b487246 */ /* 0x001fe20003800152 */
[----:B------:R-:W-:Y:S01]  /*37d0*/  IMAD.IADD R73, R86, 0x1, R75 ;  /* 0x0000000156497824 */ /* 0x000fe200078e024b */
        /* <DEDUP_REMOVED lines=32> */
.L_x_14053:
[----:B------:R-:W-:Y:S02]  /*39e0*/  ULDC UR6, c[0x0][0x9e4] ;  /* 0x0002790000067ab9 */ /* 0x000fe40000000800 */
[----:B------:R-:W-:-:S05]  /*39f0*/  IMAD.U32 R76, RZ, RZ, UR6 ;  /* 0x00000006ff4c7e24 */ /* 0x000fca000f8e00ff */
[----:B------:R-:W-:-:S13]  /*3a00*/  ISETP.NE.AND P6, PT, R76, 0x1, PT ;  /* 0x000000014c00780c */ /* 0x000fda0003fc5270 */
[----:B------:R-:W0:Y:S02]  /*3a10*/  @P6 LDC.64 R2, c[0x0][0x9e8] ;  /* 0x00027a00ff026b82 */ /* 0x000e240000000a00 */
[----:B0-----:R-:W-:-:S05]  /*3a20*/  @P6 IMAD.HI.U32 R2, R75, R2, RZ ;  /* 0x000000024b026227 */ /* 0x001fca00078e00ff */
[----:B------:R-:W-:-:S07]  /*3a30*/  @P6 SHF.R.U32.HI R75, RZ, R3, R2 ;  /* 0x00000003ff4b6219 */ /* 0x000fce0000011602 */
.L_x_14054:
[----:B------:R-:W-:Y:S05]  /*3a40*/  BSYNC B0 ;  /* 0x0000000000007941 */ /* 0x000fea0003800000 */
.L_x_14052:
[----:B------:R-:W-:-:S04]  /*3a50*/  IMAD R75, R75, R76, -R79 ;  /* 0x0000004c4b4b7224 */ /* 0x000fc800078e0a4f */
[----:B------:R-:W-:-:S05]  /*3a60*/  IMAD.IADD R75, R75, 0x1, -R16 ;  /* 0x000000014b4b7824 */ /* 0x000fca00078e0a10 */
[----:B------:R-:W-:Y:S02]  /*3a70*/  VIADDMNMX R72, R75, R76, R72, PT ;  /* 0x0000004c4b487246 */ /* 0x000fe40003800148 */
[----:B------:R-:W-:-:S07]  /*3a80*/  VIMNMX R73, R73, R75, !PT ;  /* 0x0000004b49497248 */ /* 0x000fce0007fe0100 */
.L_x_14051:
[----:B------:R-:W-:Y:S01]  /*3a90*/  ISETP.GT.AND P1, PT, R73, 0x1, !P1 ;  /* 0x000000014900780c */ /* 0x000fe20004f24270 */
[----:B------:R-:W-:Y:S01]  /*3aa0*/  ULDC UR21, c[0x0][0x988] ;  /* 0x0002620000157ab9 */ /* 0x000fe20000000800 */
[----:B------:R-:W-:Y:S01]  /*3ab0*/  LOP3.LUT P6, RZ, R23, 0x4, RZ, 0xc0, !PT ;  /* 0x0000000417ff7812 */ /* 0x000fe200078cc0ff */
        /* <DEDUP_REMOVED lines=27> */
[C---:B------:R-:W-:Y:S02]  /*3c70*/  ISETP.LT.OR P3, PT, R72.reuse, 0x71, P3 ;  /* 0x000000714800780c */ /* 0x040fe40001f61670 */
[----:B------:R-:W-:Y:S02]  /*3c80*/  ISETP.LT.OR P1, PT, R72, 0x12, P1 ;  /* 0x000000124800780c */ /* 0x000fe40000f21670 */
[----:B------:R-:W-:Y:S02]  /*3c90*/  ISETP.GT.AND P5, PT, R73, 0x78, !P5 ;  /* 0x000000784900780c */ /* 0x000fe40006fa4270 */
        /* <DEDUP_REMOVED lines=74> */
[C---:B------:R-:W-:Y:S01]  /*4140*/  LOP3.LUT P1, RZ, R23.reuse, 0x4000, RZ, 0xc0, !PT ;  /* 0x0000400017ff7812 */ /* 0x040fe2000782c0ff */
[----:B------:R-:W0:Y:S01]  /*4150*/  SHFL.BFLY PT, R6, R7, 0x2, 0x1f ;  /* 0x0c401f0007067f89 */ /* 0x000e2200000e0000 */
[----:B------:R-:W-:Y:S02]  /*4160*/  LOP3.LUT P2, RZ, R23, 0x80, RZ, 0xc0, !PT ;  /* 0x0000008017ff7812 */ /* 0x000fe4000784c0ff */
[----:B------:R-:W-:Y:S02]  /*4170*/  ISETP.GT.AND P1, PT, R73, 0x41, !P1 ;  /* 0x000000414900780c */ /* 0x000fe40004f24270 */
[----:B------:R-:W-:Y:S02]  /*4180*/  LOP3.LUT P6, RZ, R23, 0x40, RZ, 0xc0, !PT ;  /* 0x0000004017ff7812 */ /* 0x000fe400078cc0ff */
[----:B------:R-:W-:-:S02]  /*4190*/  ISETP.LT.OR P1, PT, R72, 0x42, P1 ;  /* 0x000000424800780c */ /* 0x000fc40000f21670 */
[----:B------:R-:W-:Y:S02]  /*41a0*/  ISETP.LT.OR P4, PT, R72, 0x72, P4 ;  /* 0x000000724800780c */ /* 0x000fe40002781670 */
[----:B------:R-:W-:Y:S02]  /*41b0*/  FSEL R26, R26, -INF , !P1 ;  /* 0xff8000001a1a7808 */ /* 0x000fe40004800000 */
[----:B------:R-:W-:Y:S02]  /*41c0*/  LOP3.LUT P1, RZ, R23, 0x2000, RZ, 0xc0, !PT ;  /* 0x0000200017ff7812 */ /* 0x000fe4000782c0ff */
[----:B------:R-:W-:Y:S02]  /*41d0*/  FSEL R37, R37, -INF , !P3 ;  /* 0xff80000025257808 */ /* 0x000fe40005800000 */
[----:B------:R-:W-:Y:S02]  /*41e0*/  ISETP.GT.AND P1, PT, R73, 0x48, !P1 ;  /* 0x000000484900780c */ /* 0x000fe40004f24270 */
[----:B------:R-:W-:-:S02]  /*41f0*/  ISETP.LT.OR P5, PT, R72, 0x79, P5 ;  /* 0x000000794800780c */ /* 0x000fc40002fa1670 */
[----:B------:R-:W-:Y:S02]  /*4200*/  ISETP.LT.OR P1, PT, R72, 0x49, P1 ;  /* 0x000000494800780c */ /* 0x000fe40000f21670 */
[----:B------:R-:W-:Y:S02]  /*4210*/  FSEL R40, R40, -INF , !P4 ;  /* 0xff80000028287808 */ /* 0x000fe40006000000 */
[----:B------:R-:W-:Y:S02]  /*4220*/  FSEL R27, R27, -INF , !P1 ;  /* 0xff8000001b1b7808 */ /* 0x000fe40004800000 */
[----:B------:R-:W-:Y:S02]  /*4230*/  LOP3.LUT P1, RZ, R23, 0x1000, RZ, 0xc0, !PT ;  /* 0x0000100017ff7812 */ /* 0x000fe4000782c0ff */
[----:B0-----:R-:W-:Y:S02]  /*4240*/  FMNMX.FTZ R77, R7, R6, !PT ;  /* 0x00000006074d7209 */ /* 0x001fe40007810000 */
[----:B------:R-:W-:-:S03]  /*4250*/  ISETP.GT.AND P1, PT, R73, 0x49, !P1 ;  /* 0x000000494900780c */ /* 0x000fc60004f24270 */
[----:B------:R-:W0:Y:S01]  /*4260*/  SHFL.BFLY PT, R6, R77, 0x1, 0x1f ;  /* 0x0c201f004d067f89 */ /* 0x000e2200000e0000 */
[----:B------:R-:W-:-:S04]  /*4270*/  ISETP.LT.OR P1, PT, R72, 0x4a, P1 ;  /* 0x0000004a4800780c */ /* 0x000fc80000f21670 */
[----:B------:R-:W-:Y:S02]  /*4280*/  FSEL R28, R28, -INF , !P1 ;  /* 0xff8000001c1c7808 */ /* 0x000fe40004800000 */
[----:B------:R-:W-:-:S04]  /*4290*/  LOP3.LUT P1, RZ, R23, 0x800, RZ, 0xc0, !PT ;  /* 0x0000080017ff7812 */ /* 0x000fc8000782c0ff */
[----:B------:R-:W-:-:S04]  /*42a0*/  ISETP.GT.AND P1, PT, R73, 0x50, !P1 ;  /* 0x000000504900780c */ /* 0x000fc80004f24270 */
[----:B------:R-:W-:-:S04]  /*42b0*/  ISETP.LT.OR P1, PT, R72, 0x51, P1 ;  /* 0x000000514800780c */ /* 0x000fc80000f21670 */
[----:B------:R-:W-:Y:S02]  /*42c0*/  FSEL R31, R31, -INF , !P1 ;  /* 0xff8000001f1f7808 */ /* 0x000fe40004800000 */
[----:B------:R-:W-:Y:S02]  /*42d0*/  LOP3.LUT P1, RZ, R23, 0x400, RZ, 0xc0, !PT ;  /* 0x0000040017ff7812 */ /* 0x000fe4000782c0ff */
[----:B0-----:R-:W-:Y:S02]  /*42e0*/  FMNMX.FTZ R6, R77, R6, !PT ;  /* 0x000000064d067209 */ /* 0x001fe40007810000 */
[----:B------:R-:W-:-:S03]  /*42f0*/  ISETP.GT.AND P1, PT, R73, 0x51, !P1 ;  /* 0x000000514900780c */ /* 0x000fc60004f24270 */
[----:B------:R-:W-:Y:S01]  /*4300*/  FMUL.FTZ R76, R6, UR21 ;  /* 0x00000015064c7c20 */ /* 0x000fe20008410000 */
        /* <DEDUP_REMOVED lines=20> */
[----:B------:R-:W-:-:S02]  /*4450*/  FSETP.NEU.FTZ.AND P1, PT, R6, -INF , PT ;  /* 0xff8000000600780b */ /* 0x000fc40003f3d000 */
[----:B------:R-:W-:Y:S02]  /*4460*/  FSEL R30, R30, -INF , !P2 ;  /* 0xff8000001e1e7808 */ /* 0x000fe40005000000 */
[----:B------:R-:W-:Y:S02]  /*4470*/  FSEL R76, R76, RZ, P1 ;  /* 0x000000ff4c4c7208 */ /* 0x000fe40000800000 */
[----:B------:R-:W-:Y:S02]  /*4480*/  ISETP.GT.AND P1, PT, R73, RZ, !P6 ;  /* 0x000000ff4900720c */ /* 0x000fe40007724270 */
[----:B------:R-:W-:Y:S01]  /*4490*/  LOP3.LUT P6, RZ, R23, 0x1, RZ, 0xc0, !PT ;  /* 0x0000000117ff7812 */ /* 0x000fe200078cc0ff */
[--C-:B------:R-:W-:Y:S01]  /*44a0*/  FFMA.FTZ R150, R58, UR21, -R76.reuse ;  /* 0x000000153a967c23 */ /* 0x100fe2000801084c */
[----:B------:R-:W-:Y:S01]  /*44b0*/  ISETP.LT.OR P1, PT, R72, 0x1, P1 ;  /* 0x000000014800780c */ /* 0x000fe20000f21670 */
[--C-:B------:R-:W-:Y:S01]  /*44c0*/  FFMA.FTZ R132, R56, UR21, -R76.reuse ;  /* 0x0000001538847c23 */ /* 0x100fe2000801084c */
[----:B------:R-:W-:Y:S01]  /*44d0*/  ISETP.GT.AND P6, PT, R73, 0x79, !P6 ;  /* 0x000000794900780c */ /* 0x000fe200077c4270 */
        /* <DEDUP_REMOVED lines=15> */
[----:B------:R-:W-:Y:S01]  /*45d0*/  ISETP.LT.OR P6, PT, R72, 0x7a, P6 ;  /* 0x0000007a4800780c */ /* 0x000fe200037c1670 */
[----:B------:R-:W0:Y:S01]  /*45e0*/  MUFU.EX2 R57, R57 ;  /* 0x0000003900397308 */ /* 0x000e220000000800 */
[----:B------:R-:W-:Y:S01]  /*45f0*/  FMNMX.FTZ R0, R8, R7, !PT ;  /* 0x0000000708007209 */ /* 0x000fe20007810000 */
[--C-:B------:R-:W-:Y:S01]  /*4600*/  FFMA.FTZ R63, R63, UR21, -R76.reuse ;  /* 0x000000153f3f7c23 */ /* 0x100fe2000801084c */
[----:B------:R-:W-:Y:S01]  /*4610*/  FSEL R42, R42, -INF , !P6 ;  /* 0xff8000002a2a7808 */ /* 0x000fe20007000000 */
[--C-:B------:R-:W-:Y:S01]  /*4620*/  FFMA.FTZ R140, R64, UR21, -R76.reuse ;  /* 0x00000015408c7c23 */ /* 0x100fe2000801084c */
[----:B------:R-:W-:Y:S01]  /*4630*/  FMNMX.FTZ R0, R3, R0, !PT ;  /* 0x0000000003007209 */ /* 0x000fe20007810000 */
[--C-:B------:R-:W-:Y:S01]  /*4640*/  FFMA.FTZ R65, R65, UR21, -R76.reuse ;  /* 0x0000001541417c23 */ /* 0x100fe2000801084c */
[--C-:B------:R-:W-:Y:S01]  /*4650*/  FFMA.FTZ R142, R66, UR21, -R76.reuse ;  /* 0x00000015428e7c23 */ /* 0x100fe2000801084c */
[----:B------:R-:W1:Y:S01]  /*4660*/  MUFU.EX2 R150, R150 ;  /* 0x0000009600967308 */ /* 0x000e620000000800 */
[----:B------:R-:W-:Y:S01]  /*4670*/  FMNMX.FTZ R7, R9, R0, !PT ;  /* 0x0000000009077209 */ /* 0x000fe20007810000 */
[--C-:B------:R-:W-:Y:S01]  /*4680*/  FFMA.FTZ R67, R67, UR21, -R76.reuse ;  /* 0x0000001543437c23 */ /* 0x100fe2000801084c */
[--C-:B------:R-:W-:Y:S01]  /*4690*/  FFMA.FTZ R136, R68, UR21, -R76.reuse ;  /* 0x0000001544887c23 */ /* 0x100fe2000801084c */
[--C-:B------:R-:W-:Y:S01]  /*46a0*/  FFMA.FTZ R69, R69, UR21, -R76.reuse ;  /* 0x0000001545457c23 */ /* 0x100fe2000801084c */
[----:B------:R-:W-:Y:S01]  /*46b0*/  FMNMX.FTZ R0, R10, R7, !PT ;  /* 0x000000070a007209 */ /* 0x000fe20007810000 */
[--C-:B------:R-:W-:Y:S01]  /*46c0*/  FFMA.FTZ R138, R70, UR21, -R76.reuse ;  /* 0x00000015468a7c23 */ /* 0x100fe2000801084c */
[--C-:B------:R-:W-:Y:S01]  /*46d0*/  FFMA.FTZ R71, R71, UR21, -R76.reuse ;  /* 0x0000001547477c23 */ /* 0x100fe2000801084c */
[----:B------:R-:W2:Y:S01]  /*46e0*/  MUFU.EX2 R59, R59 ;  /* 0x0000003b003b7308 */ /* 0x000ea20000000800 */
[----:B------:R-:W-:Y:S01]  /*46f0*/  FMNMX.FTZ R7, R11, R0, !PT ;  /* 0x000000000b077209 */ /* 0x000fe20007810000 */
[--C-:B------:R-:W-:Y:S01]  /*4700*/  FFMA.FTZ R128, R44, UR21, -R76.reuse ;  /* 0x000000152c807c23 */ /* 0x100fe2000801084c */
[--C-:B------:R-:W-:Y:S01]  /*4710*/  FFMA.FTZ R35, R35, UR21, -R76.reuse ;  /* 0x0000001523237c23 */ /* 0x100fe2000801084c */
[--C-:B------:R-:W-:Y:S01]  /*4720*/  FFMA.FTZ R130, R46, UR21, -R76.reuse ;  /* 0x000000152e827c23 */ /* 0x100fe2000801084c */
[----:B------:R-:W-:Y:S01]  /*4730*/  FMNMX.FTZ R0, R12, R7, !PT ;  /* 0x000000070c007209 */ /* 0x000fe20007810000 */
[--C-:B------:R-:W-:Y:S01]  /*4740*/  FFMA.FTZ R124, R49, UR21, -R76.reuse ;  /* 0x00000015317c7c23 */ /* 0x100fe2000801084c */
[--C-:B------:R-:W-:Y:S01]  /*4750*/  FFMA.FTZ R126, R50, UR21, -R76.reuse ;  /* 0x00000015327e7c23 */ /* 0x100fe2000801084c */
[----:B------:R-:W3:Y:S01]  /*4760*/  MUFU.EX2 R144, R144 ;  /* 0x0000009000907308 */ /* 0x000ee20000000800 */
[----:B------:R-:W-:Y:S01]  /*4770*/  FMNMX.FTZ R7, R13, R0, !PT ;  /* 0x000000000d077209 */ /* 0x000fe20007810000 */
[--C-:B------:R-:W-:Y:S01]  /*4780*/  FFMA.FTZ R49, R54, UR21, -R76.reuse ;  /* 0x0000001536317c23 */ /* 0x100fe2000801084c */
[--C-:B------:R-:W-:Y:S01]  /*4790*/  FFMA.FTZ R120, R51, UR21, -R76.reuse ;  /* 0x0000001533787c23 */ /* 0x100fe2000801084c */
[--C-:B------:R-:W-:Y:S01]  /*47a0*/  FFMA.FTZ R51, R53, UR21, -R76.reuse ;  /* 0x0000001535337c23 */ /* 0x100fe2000801084c */
[----:B------:R-:W-:Y:S01]  /*47b0*/  FMNMX.FTZ R0, R14, R7, !PT ;  /* 0x000000070e007209 */ /* 0x000fe20007810000 */
[--C-:B------:R-:W-:Y:S01]  /*47c0*/  FFMA.FTZ R122, R48, UR21, -R76.reuse ;  /* 0x00000015307a7c23 */ /* 0x100fe2000801084c */
[----:B------:R-:W-:Y:S01]  /*47d0*/  FFMA.FTZ R53, R52, UR21, -R76 ;  /* 0x0000001534357c23 */ /* 0x000fe2000801084c */
[----:B------:R-:W4:Y:S01]  /*47e0*/  MUFU.EX2 R61, R61 ;  /* 0x0000003d003d7308 */ /* 0x000f220000000800 */
[----:B------:R-:W-:-:S04]  /*47f0*/  FMNMX.FTZ R7, R15, R0, !PT ;  /* 0x000000000f077209 */ /* 0x000fc80007810000 */
[----:B------:R-:W-:-:S03]  /*4800*/  FMNMX.FTZ R0, R20, R7, !PT ;  /* 0x0000000714007209 */ /* 0x000fc60007810000 */
[----:B------:R-:W5:Y:S01]  /*4810*/  MUFU.EX2 R146, R146 ;  /* 0x0000009200927308 */ /* 0x000f620000000800 */
        /* <DEDUP_REMOVED lines=12> */
[----:B------:R-:W-:Y:S02]  /*48e0*/  FMNMX.FTZ R7, R33, R0, !PT ;  /* 0x0000000021077209 */ /* 0x000fe40007810000 */
[----:B------:R-:W-:Y:S02]  /*48f0*/  FSEL R0, R29, -INF , !P1 ;  /* 0xff8000001d007808 */ /* 0x000fe40004800000 */
        /* <DEDUP_REMOVED lines=10> */
[--C-:B------:R-:W-:Y:S01]  /*49a0*/  FFMA.FTZ R41, R43, UR21, -R76.reuse ;  /* 0x000000152b297c23 */ /* 0x100fe2000801084c */
[----:B------:R-:W-:Y:S01]  /*49b0*/  FMNMX.FTZ R7, R40, R7, !PT ;  /* 0x0000000728077209 */ /* 0x000fe20007810000 */
[--C-:B------:R-:W-:Y:S01]  /*49c0*/  FFMA.FTZ R43, R45, UR21, -R76.reuse ;  /* 0x000000152d2b7c23 */ /* 0x100fe2000801084c */
[--C-:B------:R-:W-:Y:S01]  /*49d0*/  FFMA.FTZ R45, R47, UR21, -R76.reuse ;  /* 0x000000152f2d7c23 */ /* 0x100fe2000801084c */
[----:B------:R-:W-:Y:S01]  /*49e0*/  FFMA.FTZ R47, R55, UR21, -R76 ;  /* 0x00000015372f7c23 */ /* 0x000fe2000801084c */
        /* <DEDUP_REMOVED lines=67> */
[----:B------:R-:W-:Y:S01]  /*4e20*/  F2FP.F16.F32.PACK_AB R149, R4, R149 ;  /* 0x000000950495723e */ /* 0x000fe200000000ff */
[----:B------:R-:W0:Y:S01]  /*4e30*/  MUFU.EX2 R8, R8 ;  /* 0x0000000800087308 */ /* 0x000e220000000800 */
        /* <DEDUP_REMOVED lines=11> */
[----:B------:R-:W-:Y:S01]  /*4ef0*/  FADD.FTZ R3, R145, R2 ;  /* 0x0000000291037221 */ /* 0x000fe20000010000 */
[----:B------:R-:W-:Y:S02]  /*4f00*/  F2FP.F16.F32.PACK_AB R146, R63, R146 ;  /* 0x000000923f92723e */ /* 0x000fe400000000ff */
[----:B------:R-:W2:Y:S01]  /*4f10*/  MUFU.EX2 R10, R10 ;  /* 0x0000000a000a7308 */ /* 0x000ea20000000800 */
[----:B0-----:R-:W-:Y:S01]  /*4f20*/  FADD.FTZ R2, R8, R3 ;  /* 0x0000000308027221 */ /* 0x001fe20000010000 */
[----:B------:R-:W-:Y:S02]  /*4f30*/  F2FP.F16.F32.PACK_AB R140, R65, R140 ;  /* 0x0000008c418c723e */ /* 0x000fe400000000ff */
[----:B------:R-:W-:Y:S02]  /*4f40*/  F2FP.F16.F32.PACK_AB R142, R67, R142 ;  /* 0x0000008e438e723e */ /* 0x000fe400000000ff */
[----:B------:R-:W-:Y:S02]  /*4f50*/  F2FP.F16.F32.PACK_AB R136, R69, R136 ;  /* 0x000000884588723e */ /* 0x000fe400000000ff */
[----:B------:R-:W0:Y:S01]  /*4f60*/  MUFU.EX2 R141, R141 ;  /* 0x0000008d008d7308 */ /* 0x000e220000000800 */
[----:B-1----:R-:W-:Y:S01]  /*4f70*/  FADD.FTZ R3, R147, R2 ;  /* 0x0000000293037221 */ /* 0x002fe20000010000 */
[----:B------:R-:W-:Y:S01]  /*4f80*/  FADD.FTZ R2, R132, R5 ;  /* 0x0000000584027221 */ /* 0x000fe20000010000 */
[----:B------:R-:W-:-:S02]  /*4f90*/  F2FP.F16.F32.PACK_AB R138, R29, R138 ;  /* 0x0000008a1d8a723e */ /* 0x000fc400000000ff */
[C---:B------:R-:W-:Y:S01]  /*4fa0*/  F2FP.F16.F32.PACK_AB R132, R35.reuse, R132 ;  /* 0x000000842384723e */ /* 0x040fe200000000ff */
[----:B------:R-:W-:Y:S01]  /*4fb0*/  FADD.FTZ R5, R35, R2 ;  /* 0x0000000223057221 */ /* 0x000fe20000010000 */
[----:B------:R-:W-:Y:S01]  /*4fc0*/  FFMA.FTZ R2, R0, UR21, -R55 ;  /* 0x0000001500027c23 */ /* 0x000fe20008010837 */
[----:B------:R-:W1:Y:S01]  /*4fd0*/  MUFU.EX2 R12, R12 ;  /* 0x0000000c000c7308 */ /* 0x000e620000000800 */
[----:B--2---:R-:W-:Y:S01]  /*4fe0*/  FADD.FTZ R44, R10, R3 ;  /* 0x000000030a2c7221 */ /* 0x004fe20000010000 */
[----:B------:R-:W-:Y:S02]  /*4ff0*/  F2FP.F16.F32.PACK_AB R151, R34, R151 ;  /* 0x000000972297723e */ /* 0x000fe400000000ff */
[----:B------:R-:W-:Y:S02]  /*5000*/  F2FP.F16.F32.PACK_AB R145, R8, R145 ;  /* 0x000000910891723e */ /* 0x000fe400000000ff */
[----:B------:R-:W-:Y:S02]  /*5010*/  F2FP.F16.F32.PACK_AB R147, R10, R147 ;  /* 0x000000930a93723e */ /* 0x000fe400000000ff */
[----:B------:R-:W2:Y:S01]  /*5020*/  MUFU.EX2 R143, R143 ;  /* 0x0000008f008f7308 */ /* 0x000ea20000000800 */
[----:B0-----:R-:W-:Y:S01]  /*5030*/  FADD.FTZ R3, R141, R44 ;  /* 0x0000002c8d037221 */ /* 0x001fe20000010000 */
[----:B------:R-:W-:Y:S01]  /*5040*/  FADD.FTZ R44, R134, R5 ;  /* 0x00000005862c7221 */ /* 0x000fe20000010000 */
[----:B------:R-:W-:-:S03]  /*5050*/  F2FP.F16.F32.PACK_AB R134, R41, R134 ;  /* 0x000000862986723e */ /* 0x000fc600000000ff */
[----:B------:R-:W-:Y:S02]  /*5060*/  FADD.FTZ R5, R41, R44 ;  /* 0x0000002c29057221 */ /* 0x000fe40000010000 */
[----:B------:R-:W0:Y:S01]  /*5070*/  MUFU.EX2 R14, R14 ;  /* 0x0000000e000e7308 */ /* 0x000e220000000800 */
[----:B-1----:R-:W-:Y:S01]  /*5080*/  FADD.FTZ R0, R12, R3 ;  /* 0x000000030c007221 */ /* 0x002fe20000010000 */
[----:B------:R-:W-:Y:S01]  /*5090*/  FADD.FTZ R46, R128, R5 ;  /* 0x00000005802e7221 */ /* 0x000fe20000010000 */
[C---:B------:R-:W-:Y:S02]  /*50a0*/  F2FP.F16.F32.PACK_AB R128, R43.reuse, R128 ;  /* 0x000000802b80723e */ /* 0x040fe400000000ff */
        /* <DEDUP_REMOVED lines=18> */
[----:B-1----:R-:W-:-:S07]  /*51d0*/  F2FP.F16.F32.PACK_AB R139, R24, R139 ;  /* 0x0000008b188b723e */ /* 0x002fce00000000ff */
[----:B------:R-:W1:Y:S08]  /*51e0*/  MUFU.EX2 R135, R135 ;  /* 0x0000008700877308 */ /* 0x000e700000000800 */
[----:B------:R-:W3:Y:S08]  /*51f0*/  MUFU.EX2 R28, R28 ;  /* 0x0000001c001c7308 */ /* 0x000ef00000000800 */
[----:B------:R4:W-:Y:S08]  /*5200*/  MUFU.EX2 R0, R36 ;  /* 0x0000002400007308 */ /* 0x0009f00000000800 */
[----:B------:R-:W5:Y:S01]  /*5210*/  MUFU.EX2 R129, R129 ;  /* 0x0000008100817308 */ /* 0x000f620000000800 */
[----:B----4-:R-:W-:-:S04]  /*5220*/  FADD.FTZ R36, R24, R3 ;  /* 0x0000000318247221 */ /* 0x010fc80000010000 */
[----:B--2---:R-:W-:Y:S01]  /*5230*/  FADD.FTZ R3, R133, R36 ;  /* 0x0000002485037221 */ /* 0x004fe20000010000 */
[C---:B0-----:R-:W-:Y:S02]  /*5240*/  F2FP.F16.F32.PACK_AB R133, R26.reuse, R133 ;  /* 0x000000851a85723e */ /* 0x041fe400000000ff */
[----:B------:R-:W0:Y:S01]  /*5250*/  MUFU.EX2 R32, R32 ;  /* 0x0000002000207308 */ /* 0x000e220000000800 */
[----:B------:R-:W-:-:S04]  /*5260*/  FADD.FTZ R36, R26, R3 ;  /* 0x000000031a247221 */ /* 0x000fc80000010000 */
[----:B-1----:R-:W-:Y:S01]  /*5270*/  FADD.FTZ R3, R135, R36 ;  /* 0x0000002487037221 */ /* 0x002fe20000010000 */
[C---:B---3--:R-:W-:Y:S02]  /*5280*/  F2FP.F16.F32.PACK_AB R135, R28.reuse, R135 ;  /* 0x000000871c87723e */ /* 0x048fe400000000ff */
[----:B------:R-:W1:Y:S01]  /*5290*/  MUFU.EX2 R131, R131 ;  /* 0x0000008300837308 */ /* 0x000e620000000800 */
[----:B------:R-:W-:-:S04]  /*52a0*/  FADD.FTZ R36, R28, R3 ;  /* 0x000000031c247221 */ /* 0x000fc80000010000 */
[----:B-----5:R-:W-:-:S03]  /*52b0*/  FADD.FTZ R3, R129, R36 ;  /* 0x0000002481037221 */ /* 0x020fc60000010000 */
[----:B------:R-:W2:Y:S01]  /*52c0*/  MUFU.EX2 R38, R38 ;  /* 0x0000002600267308 */ /* 0x000ea20000000800 */
[C---:B0-----:R-:W-:Y:S01]  /*52d0*/  FADD.FTZ R36, R32.reuse, R3 ;  /* 0x0000000320247221 */ /* 0x041fe20000010000 */
[----:B------:R-:W-:-:S06]  /*52e0*/  F2FP.F16.F32.PACK_AB R129, R32, R129 ;  /* 0x000000812081723e */ /* 0x000fcc00000000ff */
[----:B------:R-:W0:Y:S01]  /*52f0*/  MUFU.EX2 R124, R124 ;  /* 0x0000007c007c7308 */ /* 0x000e220000000800 */
[----:B-1----:R-:W-:Y:S01]  /*5300*/  FADD.FTZ R3, R131, R36 ;  /* 0x0000002483037221 */ /* 0x002fe20000010000 */
[----:B------:R-:W-:-:S03]  /*5310*/  F2FP.F16.F32.PACK_AB R131, R0, R131 ;  /* 0x000000830083723e */ /* 0x000fc600000000ff */
[----:B------:R-:W-:-:S03]  /*5320*/  FADD.FTZ R3, R0, R3 ;  /* 0x0000000300037221 */ /* 0x000fc60000010000 */
        /* <DEDUP_REMOVED lines=31> */
[----:B--2---:R-:W-:Y:S01]  /*5520*/  FADD.FTZ R0, R56, R3 ;  /* 0x0000000338007221 */ /* 0x004fe20000010000 */
[----:B------:R-:W-:-:S06]  /*5530*/  VIADD R3, R88, 0xfffffffe ;  /* 0xfffffffe58037836 */ /* 0x000fcc0000000000 */
        /* <DEDUP_REMOVED lines=18> */
.L_x_14056:
[----:B------:R-:W-:Y:S02]  /*5660*/  ULDC UR18, c[0x0][0x9e4] ;  /* 0x0002790000127ab9 */ /* 0x000fe40000000800 */
[----:B------:R-:W-:-:S11]  /*5670*/  UISETP.NE.AND UP0, UPT, UR18, 0x1, UPT ;  /* 0x000000011200788c */ /* 0x000fd6000bf05270 */
[----:B------:R-:W-:Y:S02]  /*5680*/  @UP0 ULDC.64 UR6, c[0x0][0x9e8] ;  /* 0x00027a0000060ab9 */ /* 0x000fe40000000a00 */
[----:B------:R-:W-:-:S04]  /*5690*/  UIMAD.WIDE.U32 UR10, UR15, UR6, URZ ;  /* 0x000000060f0a72a5 */ /* 0x000fc8000f8e003f */
[----:B------:R-:W-:-:S12]  /*56a0*/  @UP0 USHF.R.U32.HI UR15, URZ, UR7, UR11 ;  /* 0x000000073f0f0299 */ /* 0x000fd8000801160b */
.L_x_14057:
[----:B------:R-:W-:-:S04]  /*56b0*/  UIMAD UR15, UR15, UR18, UR18 ;  /* 0x000000120f0f72a4 */ /* 0x000fc8000f8e0212 */
[----:B------:R-:W-:-:S04]  /*56c0*/  UISETP.LT.AND UP0, UPT, UR14, UR15, UPT ;  /* 0x0000000f0e00728c */ /* 0x000fc8000bf01270 */
[----:B------:R-:W-:-:S12]  /*56d0*/  USEL UR14, UR14, UR15, UP0 ;  /* 0x0000000f0e0e7287 */ /* 0x000fd80008000000 */
.L_x_14055:
        /* <DEDUP_REMOVED lines=21> */
[----:B------:R-:W-:-:S13]  /*5830*/  ISETP.GE.AND P1, PT, R3, UR26, PT ;  /* 0x0000001a03007c0c */ /* 0x000fda000bf26270 */
[----:B------:R-:W-:Y:S05]  /*5840*/  @!P1 BRA `(.L_x_14058) ;  /* 0x0000003400a49947 */ /* 0x000fea0003800000 */
        /* <DEDUP_REMOVED lines=10> */
.L_x_14077:
[----:B------:R-:W-:Y:S01]  /*58f0*/  ISETP.NE.AND P2, PT, RZ, UR44, PT ;  /* 0x0000002cff007c0c */ /* 0x000fe2000bf45270 */
[----:B------:R-:W-:-:S04]  /*5900*/  UISETP.NE.AND UP0, UPT, UR27, 0x1, UPT ;  /* 0x000000011b00788c */ /* 0x000fc8000bf05270 */
[----:B------:R-:W-:-:S04]  /*5910*/  USEL UR49, URZ, 0x1, UP0 ;  /* 0x000000013f317887 */ /* 0x000fc80008000000 */
[----:B------:R-:W-:-:S04]  /*5920*/  ULOP3.LUT UR49, UR28, UR49, URZ, 0x3c, !UPT ;  /* 0x000000311c317292 */ /* 0x000fc8000f8e3c3f */
[----:B------:R-:W-:Y:S08]  /*5930*/  @P2 BRA `(.L_x_14059) ;  /* 0x0000000000382947 */ /* 0x000ff00003800000 */
[----:B------:R-:W-:Y:S05]  /*5940*/  @!P0 BRA `(.L_x_14060) ;  /* 0x0000000000048947 */ /* 0x000fea0003800000 */
[----:B------:R-:W-:Y:S01]  /*5950*/  BPT.TRAP 0x1 ;  /* 0x000000040000795c */ /* 0x000fe20000300000 */
.L_x_14060:
        /* <DEDUP_REMOVED lines=9> */
.L_x_14061:
[----:B-1----:R-:W-:Y:S05]  /*59f0*/  @P1 BRA `(.L_x_14059) ;  /* 0x0000000000081947 */ /* 0x002fea0003800000 */
[----:B------:R-:W1:Y:S02]  /*5a00*/  SYNCS.PHASECHK.TRANS64.TRYWAIT P1, [UR6+0x16830], R6 ;  /* 0x01683006ff0075a7 */ /* 0x000e640008020146 */
[----:B-1----:R-:W-:Y:S05]  /*5a10*/  @!P1 BRA `(.L_x_14062) ;  /* 0x0000012800349947 */ /* 0x002fea0003800000 */
.L_x_14059:
[----:B-1----:R-:W1:Y:S01]  /*5a20*/  S2R R7, SR_TID.X ;  /* 0x0000000000077919 */ /* 0x002e620000002100 */
[----:B------:R-:W-:Y:S01]  /*5a30*/  UIADD3 UR48, UR27, 0x1, URZ ;  /* 0x000000011b307890 */ /* 0x000fe2000fffe03f */
[----:B------:R-:W-:Y:S01]  /*5a40*/  UMOV UR19, 0x40000040 ;  /* 0x4000004000137882 */ /* 0x000fe20000000000 */
[----:B------:R-:W-:Y:S02]  /*5a50*/  UMOV UR7, 0x40000040 ;  /* 0x4000004000077882 */ /* 0x000fe40000000000 */
[----:B------:R-:W-:Y:S01]  /*5a60*/  UISETP.NE.AND UP0, UPT, UR48, 0x2, UPT ;  /* 0x000000023000788c */ /* 0x000fe2000bf05270 */
[----:B------:R-:W-:Y:S01]  /*5a70*/  UMOV UR11, 0x40000040 ;  /* 0x40000040000b7882 */ /* 0x000fe20000000000 */
[----:B------:R-:W-:Y:S02]  /*5a80*/  UMOV UR15, 0x40000040 ;  /* 0x40000040000f7882 */ /* 0x000fe40000000000 */
[----:B------:R-:W-:-:S04]  /*5a90*/  USEL UR48, UR48, URZ, UP0 ;  /* 0x0000003f30307287 */ /* 0x000fc80008000000 */
        /* <DEDUP_REMOVED lines=22> */
.L_x_14064:
[----:B------:R-:W-:Y:S01]  /*5c00*/  ULEA UR6, UR27, UR45, 0x3 ;  /* 0x0000002d1b067291 */ /* 0x000fe2000f8e183f */
[----:B------:R-:W-:-:S05]  /*5c10*/  IMAD.U32 R6, RZ, RZ, UR28 ;  /* 0x0000001cff067e24 */ /* 0x000fca000f8e00ff */
[----:B------:R-:W-:-:S04]  /*5c20*/  SHF.L.U32 R6, R6, 0x1f, RZ ;  /* 0x0000001f06067819 */ /* 0x000fc800000006ff */
[----:B------:R0:W1:Y:S01]  /*5c30*/  SYNCS.PHASECHK.TRANS64.TRYWAIT P1, [UR6+0x16850], R6 ;  /* 0x01685006ff0075a7 */ /* 0x0000620008020146 */
[----:B------:R-:W-:Y:S05]  /*5c40*/  @!P0 BRA `(.L_x_14065) ;  /* 0x0000000000048947 */ /* 0x000fea0003800000 */
[----:B------:R-:W-:Y:S01]  /*5c50*/  BPT.TRAP 0x1 ;  /* 0x000000040000795c */ /* 0x000fe20000300000 */
.L_x_14065:
[----:B-1----:R-:W-:Y:S05]  /*5c60*/  @P1 BRA `(.L_x_14063) ;  /* 0x0000000000081947 */ /* 0x002fea0003800000 */
[----:B------:R-:W1:Y:S02]  /*5c70*/  SYNCS.PHASECHK.TRANS64.TRYWAIT P1, [UR6+0x16850], R6 ;  /* 0x01685006ff0075a7 */ /* 0x000e640008020146 */
[----:B-1----:R-:W-:Y:S05]  /*5c80*/  @!P1 BRA `(.L_x_14066) ;  /* 0x0000012400b09947 */ /* 0x002fea0003800000 */
.L_x_14063:
[----:B------:R-:W-:Y:S01]  /*5c90*/  UIADD3 UR6, UR45, 0x400, URZ ;  /* 0x000004002d067890 */ /* 0x000fe2000fffe03f */
[----:B------:R-:W-:Y:S01]  /*5ca0*/  WARPGROUP.ARRIVE ;  /* 0x00000000000079c5 */ /* 0x000fe20000000000 */
[----:B------:R-:W-:-:S05]  /*5cb0*/  UMOV UR7, 0x40000040 ;  /* 0x4000004000077882 */ /* 0x000fca0000000000 */
[----:B------:R-:W1:Y:S01]  /*5cc0*/  S2R R8, SR_TID.X ;  /* 0x0000000000087919 */ /* 0x000e620000002100 */
[----:B------:R-:W-:-:S04]  /*5cd0*/  USHF.R.U32.HI UR6, URZ, 0x4, UR6 ;  /* 0x000000043f067899 */ /* 0x000fc80008011606 */
[----:B------:R-:W-:-:S04]  /*5ce0*/  ULOP3.LUT UR6, UR6, 0x3fff, URZ, 0xc0, !UPT ;  /* 0x00003fff06067892 */ /* 0x000fc8000f8ec03f */
[----:B------:R-:W-:-:S07]  /*5cf0*/  ULEA UR10, UR27, UR6, 0xa ;  /* 0x000000061b0a7291 */ /* 0x000fce000f8e503f */
[----:B------:R-:W-:Y:S02]  /*5d00*/  UMOV UR6, UR10 ;  /* 0x0000000a00067c82 */ /* 0x000fe40008000000 */
[----:B------:R-:W-:Y:S01]  /*5d10*/  HGMMA.64x64x16.F32 R88, R148, gdesc[UR4].tnspB, R88, gsb0 ;  /* 0x40e0000494587df0 */ /* 0x000fe20008000858 */
[----:B------:R-:W-:Y:S01]  /*5d20*/  UIADD3 UR6, UR10, 0x80, URZ ;  /* 0x000000800a067890 */ /* 0x000fe2000fffe03f */
[----:B------:R-:W-:Y:S01]  /*5d30*/  UMOV UR7, 0x40000040 ;  /* 0x4000004000077882 */ /* 0x000fe20000000000 */
[----:B-1----:R-:W-:Y:S02]  /*5d40*/  SHF.R.U32.HI R7, RZ, 0x7, R8 ;  /* 0x00000007ff077819 */ /* 0x002fe40000011608 */
[----:B------:R-:W-:-:S03]  /*5d50*/  ISETP.GE.U32.AND P1, PT, R8, 0x180, PT ;  /* 0x000001800800780c */ /* 0x000fc60003f26070 */
[----:B0-----:R-:W-:-:S05]  /*5d60*/  VIADD R6, R7, 0x9 ;  /* 0x0000000907067836 */ /* 0x001fca0000000000 */
[----:B------:R-:W-:Y:S01]  /*5d70*/  SEL R6, R6, 0x9, !P1 ;  /* 0x0000000906067807 */ /* 0x000fe20004800000 */
        /* <DEDUP_REMOVED lines=37> */
.L_x_14067:
        /* <DEDUP_REMOVED lines=16> */
[----:B------:R-:W-:Y:S01]  /*60d0*/  ULEA UR6, UR48, UR45, 0x3 ;  /* 0x0000002d30067291 */ /* 0x000fe2000f8e183f */
[----:B------:R-:W-:Y:S01]  /*60e0*/  FMUL.FTZ R54, R64, UR25 ;  /* 0x0000001940367c20 */ /* 0x000fe20008410000 */
[----:B------:R-:W-:Y:S01]  /*60f0*/  FMUL.FTZ R64, R74, UR25 ;  /* 0x000000194a407c20 */ /* 0x000fe20008410000 */
[----:B------:R-:W-:Y:S01]  /*6100*/  @P1 IMAD.HI.U32 R46, R83, UR7, RZ ;  /* 0x00000007532e1c27 */ /* 0x000fe2000f8e00ff */
[----:B------:R-:W-:-:S03]  /*6110*/  @UP1 ULDC UR7, c[0x0][0x450] ;  /* 0x0001140000071ab9 */ /* 0x000fc60000000800 */
[----:B------:R-:W-:Y:S01]  /*6120*/  FMUL.FTZ R74, R84, UR25 ;  /* 0x00000019544a7c20 */ /* 0x000fe20008410000 */
[----:B0-----:R-:W-:Y:S01]  /*6130*/  FMUL.FTZ R6, R24, UR25 ;  /* 0x0000001918067c20 */ /* 0x001fe20008410000 */
[----:B------:R-:W-:Y:S01]  /*6140*/  UIADD3 UR6, UR6, 0x16840, URZ ;  /* 0x0001684006067890 */ /* 0x000fe2000fffe03f */
        /* <DEDUP_REMOVED lines=142> */
.L_x_14070:
[----:B------:R-:W-:-:S05]  /*6a30*/  IMAD.U32 R86, RZ, RZ, UR22 ;  /* 0x00000016ff567e24 */ /* 0x000fca000f8e00ff */
[----:B------:R-:W-:-:S13]  /*6a40*/  ISETP.NE.AND P1, PT, R86, 0x1, PT ;  /* 0x000000015600780c */ /* 0x000fda0003f25270 */
[----:B------:R-:W1:Y:S02]  /*6a50*/  @P1 LDC.64 R46, c[0x0][0x9e8] ;  /* 0x00027a00ff2e1b82 */ /* 0x000e640000000a00 */
[----:B-1----:R-:W-:-:S05]  /*6a60*/  @P1 IMAD.HI.U32 R46, R84, R46, RZ ;  /* 0x0000002e542e1227 */ /* 0x002fca00078e00ff */
[----:B------:R-:W-:-:S07]  /*6a70*/  @P1 SHF.R.U32.HI R84, RZ, R47, R46 ;  /* 0x0000002fff541219 */ /* 0x000fce000001162e */
.L_x_14071:
[----:B------:R-:W-:Y:S05]  /*6a80*/  BSYNC B0 ;  /* 0x0000000000007941 */ /* 0x000fea0003800000 */
.L_x_14069:
[----:B------:R-:W-:-:S04]  /*6a90*/  IMAD R47, R84, R86, -R77 ;  /* 0x00000056542f7224 */ /* 0x000fc800078e0a4d */
[----:B------:R-:W-:-:S05]  /*6aa0*/  IMAD.IADD R47, R47, 0x1, -R16 ;  /* 0x000000012f2f7824 */ /* 0x000fca00078e0a10 */
[----:B------:R-:W-:Y:S02]  /*6ab0*/  VIADDMNMX R80, R47, R86, R80, PT ;  /* 0x000000562f507246 */ /* 0x000fe40003800150 */
[----:B------:R-:W-:-:S07]  /*6ac0*/  VIMNMX R79, R79, R47, !PT ;  /* 0x0000002f4f4f7248 */ /* 0x000fce0007fe0100 */
.L_x_14068:
        /* <DEDUP_REMOVED lines=116> */
.L_x_14074:
[----:B------:R-:W-:-:S05]  /*7210*/  IMAD.U32 R80, RZ, RZ, UR22 ;  /* 0x00000016ff507e24 */ /* 0x000fca000f8e00ff */
[----:B------:R-:W-:-:S13]  /*7220*/  ISETP.NE.AND P2, PT, R80, 0x1, PT ;  /* 0x000000015000780c */ /* 0x000fda0003f45270 */
[----:B------:R-:W0:Y:S02]  /*7230*/  @P2 LDC.64 R6, c[0x0][0x9e8] ;  /* 0x00027a00ff062b82 */ /* 0x000e240000000a00 */
[----:B0-----:R-:W-:-:S05]  /*7240*/  @P2 IMAD.HI.U32 R6, R83, R6, RZ ;  /* 0x0000000653062227 */ /* 0x001fca00078e00ff */
[----:B------:R-:W-:-:S07]  /*7250*/  @P2 SHF.R.U32.HI R83, RZ, R7, R6 ;  /* 0x00000007ff532219 */ /* 0x000fce0000011606 */
.L_x_14075:
[----:B------:R-:W-:Y:S05]  /*7260*/  BSYNC B0 ;  /* 0x0000000000007941 */ /* 0x000fea0003800000 */
.L_x_14073:
[----:B------:R-:W-:-:S04]  /*7270*/  IMAD R77, R83, R80, -R77 ;  /* 0x00000050534d7224 */ /* 0x000fc800078e0a4d */
[----:B------:R-:W-:-:S05]  /*7280*/  IMAD.IADD R77, R77, 0x1, -R16 ;  /* 0x000000014d4d7824 */ /* 0x000fca00078e0a10 */
[----:B------:R-:W-:Y:S02]  /*7290*/  VIADDMNMX R82, R77, R80, R82, PT ;  /* 0x000000504d527246 */ /* 0x000fe40003800152 */
[----:B------:R-:W-:-:S07]  /*72a0*/  VIMNMX R81, R81, R77, !PT ;  /* 0x0000004d51517248 */ /* 0x000fce0007fe0100 */
.L_x_14072:
        /* <DEDUP_REMOVED lines=15> */
[----:B------:R-:W-:Y:S02]  /*73a0*/  ISETP.LT.OR P2, PT, R82, 0x2, P2 ;  /* 0x000000025200780c */ /* 0x000fe40001741670 */
[----:B------:R-:W-:Y:S02]  /*73b0*/  FMNMX.FTZ R6, R28, R7, !PT ;  /* 0x000000071c067209 */ /* 0x000fe40007810000 */
[----:B------:R-:W-:-:S02]  /*73c0*/  ISETP.GT.AND P5, PT, R81, RZ, P1 ;  /* 0x000000ff5100720c */ /* 0x000fc40000fa4270 */
[----:B------:R-:W-:Y:S02]  /*73d0*/  FMNMX.FTZ R7, R29, R6, !PT ;  /* 0x000000061d077209 */ /* 0x000fe40007810000 */
[----:B------:R-:W-:Y:S02]  /*73e0*/  FSEL R9, R9, -INF , !P2 ;  /* 0xff80000009097808 */ /* 0x000fe40005000000 */
[----:B------:R-:W-:Y:S02]  /*73f0*/  FMNMX.FTZ R6, R32, R7, !PT ;  /* 0x0000000720067209 */ /* 0x000fe40007810000 */
[----:B------:R-:W-:Y:S02]  /*7400*/  ISETP.LT.OR P5, PT, R82, 0x1, P5 ;  /* 0x000000015200780c */ /* 0x000fe40002fa1670 */
[----:B------:R-:W-:Y:S02]  /*7410*/  FMNMX.FTZ R7, R33, R6, !PT ;  /* 0x0000000621077209 */ /* 0x000fe40007810000 */
[----:B------:R-:W-:-:S02]  /*7420*/  ISETP.GT.AND P2, PT, R81, 0x11, P1 ;  /* 0x000000115100780c */ /* 0x000fc40000f44270 */
        /* <DEDUP_REMOVED lines=9> */
[----:B------:R-:W-:Y:S02]  /*74c0*/  ISETP.LT.OR P4, PT, R82, 0xa, P4 ;  /* 0x0000000a5200780c */ /* 0x000fe40002781670 */
[----:B------:R-:W-:Y:S02]  /*74d0*/  FMNMX.FTZ R7, R45, R6, !PT ;  /* 0x000000062d077209 */ /* 0x000fe40007810000 */
[----:B------:R-:W-:-:S02]  /*74e0*/  FSEL R12, R12, -INF , !P3 ;  /* 0xff8000000c0c7808 */ /* 0x000fc40005800000 */
[----:B------:R-:W-:Y:S02]  /*74f0*/  FMNMX.FTZ R6, R50, R7, !PT ;  /* 0x0000000732067209 */ /* 0x000fe40007810000 */
[----:B------:R-:W-:Y:S02]  /*7500*/  FSEL R13, R13, -INF , !P4 ;  /* 0xff8000000d0d7808 */ /* 0x000fe40006000000 */
[----:B------:R-:W-:Y:S02]  /*7510*/  FMNMX.FTZ R7, R51, R6, !PT ;  /* 0x0000000633077209 */ /* 0x000fe40007810000 */
[C---:B------:R-:W-:Y:S02]  /*7520*/  ISETP.GT.AND P3, PT, R81.reuse, 0x18, P1 ;  /* 0x000000185100780c */ /* 0x040fe40000f64270 */
        /* <DEDUP_REMOVED lines=24> */
[----:B------:R-:W-:Y:S01]  /*76b0*/  ISETP.LT.OR P3, PT, R82, 0x32, P3 ;  /* 0x000000325200780c */ /* 0x000fe20001f61670 */
[----:B------:R-:W0:Y:S01]  /*76c0*/  SHFL.BFLY PT, R6, R7, 0x2, 0x1f ;  /* 0x0c401f0007067f89 */ /* 0x000e2200000e0000 */
[----:B------:R-:W-:-:S02]  /*76d0*/  ISETP.GT.AND P4, PT, R81, 0x39, P1 ;  /* 0x000000395100780c */ /* 0x000fc40000f84270 */
[----:B------:R-:W-:Y:S02]  /*76e0*/  FSEL R39, R39, -INF , !P3 ;  /* 0xff80000027277808 */ /* 0x000fe40005800000 */
[C---:B------:R-:W-:Y:S02]  /*76f0*/  ISETP.LT.OR P4, PT, R82.reuse, 0x3a, P4 ;  /* 0x0000003a5200780c */ /* 0x040fe40002781670 */
[----:B------:R-:W-:Y:S02]  /*7700*/  ISETP.GT.AND P3, PT, R81, 0x41, P1 ;  /* 0x000000415100780c */ /* 0x000fe40000f64270 */
[----:B------:R-:W-:Y:S02]  /*7710*/  FSEL R43, R43, -INF , !P4 ;  /* 0xff8000002b2b7808 */ /* 0x000fe40006000000 */
[----:B------:R-:W-:Y:S02]  /*7720*/  ISETP.LT.OR P3, PT, R82, 0x42, P3 ;  /* 0x000000425200780c */ /* 0x000fe40001f61670 */
[----:B------:R-:W-:-:S02]  /*7730*/  ISETP.GT.AND P4, PT, R81, 0x49, P1 ;  /* 0x000000495100780c */ /* 0x000fc40000f84270 */
[----:B------:R-:W-:Y:S02]  /*7740*/  FSEL R49, R49, -INF , !P3 ;  /* 0xff80000031317808 */ /* 0x000fe40005800000 */
[C---:B------:R-:W-:Y:S02]  /*7750*/  ISETP.LT.OR P4, PT, R82.reuse, 0x4a, P4 ;  /* 0x0000004a5200780c */ /* 0x040fe40002781670 */
[----:B------:R-:W-:Y:S02]  /*7760*/  ISETP.GT.AND P3, PT, R81, 0x51, P1 ;  /* 0x000000515100780c */ /* 0x000fe40000f64270 */
[----:B------:R-:W-:Y:S02]  /*7770*/  FSEL R53, R53, -INF , !P4 ;  /* 0xff80000035357808 */ /* 0x000fe40006000000 */
[----:B------:R-:W-:Y:S02]  /*7780*/  ISETP.LT.OR P3, PT, R82, 0x52, P3 ;  /* 0x000000525200780c */ /* 0x000fe40001f61670 */
[----:B0-----:R-:W-:-:S02]  /*7790*/  FMNMX.FTZ R77, R7, R6, !PT ;  /* 0x00000006074d7209 */ /* 0x001fc40007810000 */
[----:B------:R-:W-:Y:S02]  /*77a0*/  ISETP.GT.AND P4, PT, R81, 0x59, P1 ;  /* 0x000000595100780c */ /* 0x000fe40000f84270 */
[----:B------:R-:W-:Y:S01]  /*77b0*/  FSEL R57, R57, -INF , !P3 ;  /* 0xff80000039397808 */ /* 0x000fe20005800000 */
[----:B------:R-:W0:Y:S01]  /*77c0*/  SHFL.BFLY PT, R6, R77, 0x1, 0x1f ;  /* 0x0c201f004d067f89 */ /* 0x000e2200000e0000 */
[C---:B------:R-:W-:Y:S02]  /*77d0*/  ISETP.LT.OR P4, PT, R82.reuse, 0x5a, P4 ;  /* 0x0000005a5200780c */ /* 0x040fe40002781670 */
[----:B------:R-:W-:Y:S02]  /*77e0*/  ISETP.GT.AND P3, PT, R81, 0x61, P1 ;  /* 0x000000615100780c */ /* 0x000fe40000f64270 */
[----:B------:R-:W-:Y:S02]  /*77f0*/  FSEL R61, R61, -INF , !P4 ;  /* 0xff8000003d3d7808 */ /* 0x000fe40006000000 */
[----:B------:R-:W-:-:S02]  /*7800*/  ISETP.LT.OR P3, PT, R82, 0x62, P3 ;  /* 0x000000625200780c */ /* 0x000fc40001f61670 */
[----:B------:R-:W-:Y:S02]  /*7810*/  ISETP.GT.AND P4, PT, R81, 0x69, P1 ;  /* 0x000000695100780c */ /* 0x000fe40000f84270 */
[----:B------:R-:W-:Y:S02]  /*7820*/  FSEL R65, R65, -INF , !P3 ;  /* 0xff80000041417808 */ /* 0x000fe40005800000 */
[C---:B------:R-:W-:Y:S02]  /*7830*/  ISETP.LT.OR P4, PT, R82.reuse, 0x6a, P4 ;  /* 0x0000006a5200780c */ /* 0x040fe40002781670 */
[----:B------:R-:W-:Y:S02]  /*7840*/  ISETP.GT.AND P3, PT, R81, 0x71, P1 ;  /* 0x000000715100780c */ /* 0x000fe40000f64270 */
[----:B------:R-:W-:Y:S02]  /*7850*/  FSEL R69, R69, -INF , !P4 ;  /* 0xff80000045457808 */ /* 0x000fe40006000000 */
[----:B------:R-:W-:-:S04]  /*7860*/  ISETP.LT.OR P3, PT, R82, 0x72, P3 ;  /* 0x000000725200780c */ /* 0x000fc80001f61670 */
[----:B------:R-:W-:Y:S02]  /*7870*/  FSEL R73, R73, -INF , !P3 ;  /* 0xff80000049497808 */ /* 0x000fe40005800000 */
[----:B0-----:R-:W-:-:S04]  /*7880*/  FMNMX.FTZ R6, R77, R6, !PT ;  /* 0x000000064d067209 */ /* 0x001fc80007810000 */
[C---:B------:R-:W-:Y:S01]  /*7890*/  FSETP.NEU.FTZ.AND P6, PT, R6.reuse, -INF , PT ;  /* 0xff8000000600780b */ /* 0x040fe20003fdd000 */
[----:B------:R-:W-:-:S05]  /*78a0*/  FMUL.FTZ R79, R6, UR21 ;  /* 0x00000015064f7c20 */ /* 0x000fca0008410000 */
[----:B------:R-:W-:-:S05]  /*78b0*/  FSEL R7, R79, RZ, P6 ;  /* 0x000000ff4f077208 */ /* 0x000fca0003000000 */
[--C-:B------:R-:W-:Y:S01]  /*78c0*/  FFMA.FTZ R150, R10, UR21, -R7.reuse ;  /* 0x000000150a967c23 */ /* 0x100fe20008010807 */
[--C-:B------:R-:W-:Y:S01]  /*78d0*/  FFMA.FTZ R10, R11, UR21, -R7.reuse ;  /* 0x000000150b0a7c23 */ /* 0x100fe20008010807 */
[----:B------:R-:W-:Y:S01]  /*78e0*/  FSEL R11, R8, -INF , !P5 ;  /* 0xff800000080b7808 */ /* 0x000fe20006800000 */
[--C-:B------:R-:W-:Y:S01]  /*78f0*/  FFMA.FTZ R47, R47, UR21, -R7.reuse ;  /* 0x000000152f2f7c23 */ /* 0x100fe20008010807 */
[--C-:B------:R-:W-:Y:S01]  /*7900*/  FFMA.FTZ R148, R46, UR21, -R7.reuse ;  /* 0x000000152e947c23 */ /* 0x100fe20008010807 */
[----:B------:R-:W-:Y:S01]  /*7910*/  FSEL R46, R21, -INF , !P2 ;  /* 0xff800000152e7808 */ /* 0x000fe20005000000 */
[--C-:B------:R-:W-:Y:S01]  /*7920*/  FFMA.FTZ R144, R14, UR21, -R7.reuse ;  /* 0x000000150e907c23 */ /* 0x100fe20008010807 */
[----:B------:R-:W-:Y:S01]  /*7930*/  FMNMX.FTZ R8, R11, R5, !PT ;  /* 0x000000050b087209 */ /* 0x000fe20007810000 */
[----:B------:R0:W-:Y:S01]  /*7940*/  MUFU.EX2 R21, R47 ;  /* 0x0000002f00157308 */ /* 0x0001e20000000800 */
[--C-:B------:R-:W-:Y:S01]  /*7950*/  FFMA.FTZ R146, R24, UR21, -R7.reuse ;  /* 0x0000001518927c23 */ /* 0x100fe20008010807 */
[C---:B------:R-:W-:Y:S01]  /*7960*/  ISETP.GT.AND P2, PT, R81.reuse, 0x21, P1 ;  /* 0x000000215100780c */ /* 0x040fe20000f44270 */
[--C-:B------:R-:W-:Y:S01]  /*7970*/  FFMA.FTZ R140, R28, UR21, -R7.reuse ;  /* 0x000000151c8c7c23 */ /* 0x100fe20008010807 */
[----:B------:R-:W-:Y:S01]  /*7980*/  ISETP.GT.AND P5, PT, R81, 0x38, P1 ;  /* 0x000000385100780c */ /* 0x000fe20000fa4270 */
[--C-:B------:R-:W-:Y:S01]  /*7990*/  FFMA.FTZ R142, R32, UR21, -R7.reuse ;  /* 0x00000015208e7c23 */ /* 0x100fe20008010807 */
[C---:B------:R-:W-:Y:S01]  /*79a0*/  ISETP.LT.OR P2, PT, R82.reuse, 0x22, P2 ;  /* 0x000000225200780c */ /* 0x040fe20001741670 */
[--C-:B------:R-:W-:Y:S01]  /*79b0*/  FFMA.FTZ R33, R33, UR21, -R7.reuse ;  /* 0x0000001521217c23 */ /* 0x100fe20008010807 */
[----:B------:R-:W-:Y:S01]  /*79c0*/  ISETP.LT.OR P5, PT, R82, 0x39, P5 ;  /* 0x000000395200780c */ /* 0x000fe20002fa1670 */
[--C-:B0-----:R-:W-:Y:S01]  /*79d0*/  FFMA.FTZ R47, R15, UR21, -R7.reuse ;  /* 0x000000150f2f7c23 */ /* 0x101fe20008010807 */
        /* <DEDUP_REMOVED lines=30> */
[----:B------:R-:W-:Y:S01]  /*7bc0*/  ISETP.GT.AND P5, PT, R81, 0x48, P1 ;  /* 0x000000485100780c */ /* 0x000fe20000fa4270 */
[----:B------:R-:W-:Y:S01]  /*7bd0*/  FFMA.FTZ R75, R75, UR21, -R7 ;  /* 0x000000154b4b7c23 */ /* 0x000fe20008010807 */
[----:B------:R-:W-:Y:S01]  /*7be0*/  FMNMX.FTZ R25, R31, R24, !PT ;  /* 0x000000181f197209 */ /* 0x000fe20007810000 */
[----:B------:R-:W-:Y:S01]  /*7bf0*/  MUFU.EX2 R8, R47 ;  /* 0x0000002f00087308 */ /* 0x000fe20000000800 */
[----:B------:R-:W-:-:S02]  /*7c00*/  FSEL R48, R48, -INF , !P2 ;  /* 0xff80000030307808 */ /* 0x000fc40005000000 */
[----:B------:R-:W-:Y:S02]  /*7c10*/  FMNMX.FTZ R24, R34, R25, !PT ;  /* 0x0000001922187209 */ /* 0x000fe40007810000 */
[----:B------:R-:W-:Y:S02]  /*7c20*/  ISETP.LT.OR P5, PT, R82, 0x49, P5 ;  /* 0x000000495200780c */ /* 0x000fe40002fa1670 */
[----:B------:R-:W-:Y:S01]  /*7c30*/  FMNMX.FTZ R25, R35, R24, !PT ;  /* 0x0000001823197209 */ /* 0x000fe20007810000 */
[----:B------:R-:W-:Y:S01]  /*7c40*/  MUFU.EX2 R148, R148 ;  /* 0x0000009400947308 */ /* 0x000fe20000000800 */
[----:B------:R-:W-:Y:S02]  /*7c50*/  ISETP.GT.AND P2, PT, R81, 0x50, P1 ;  /* 0x000000505100780c */ /* 0x000fe40000f44270 */
[----:B------:R-:W-:Y:S02]  /*7c60*/  FMNMX.FTZ R24, R38, R25, !PT ;  /* 0x0000001926187209 */ /* 0x000fe40007810000 */
[----:B------:R-:W-:-:S02]  /*7c70*/  FSEL R52, R52, -INF , !P5 ;  /* 0xff80000034347808 */ /* 0x000fc40006800000 */
[----:B------:R-:W-:Y:S01]  /*7c80*/  FMNMX.FTZ R25, R39, R24, !PT ;  /* 0x0000001827197209 */ /* 0x000fe20007810000 */
[----:B------:R-:W-:Y:S01]  /*7c90*/  MUFU.EX2 R150, R150 ;  /* 0x0000009600967308 */ /* 0x000fe20000000800 */
[----:B------:R-:W-:Y:S02]  /*7ca0*/  ISETP.LT.OR P2, PT, R82, 0x51, P2 ;  /* 0x000000515200780c */ /* 0x000fe40001741670 */
[----:B------:R-:W-:Y:S02]  /*7cb0*/  FMNMX.FTZ R28, R42, R25, !PT ;  /* 0x000000192a1c7209 */ /* 0x000fe40007810000 */
[----:B------:R-:W-:Y:S02]  /*7cc0*/  ISETP.GT.AND P5, PT, R81, 0x58, P1 ;  /* 0x000000585100780c */ /* 0x000fe40000fa4270 */
[----:B------:R-:W-:Y:S01]  /*7cd0*/  FMNMX.FTZ R25, R43, R28, !PT ;  /* 0x0000001c2b197209 */ /* 0x000fe20007810000 */
[----:B------:R0:W-:Y:S01]  /*7ce0*/  MUFU.EX2 R24, R33 ;  /* 0x0000002100187308 */ /* 0x0001e20000000800 */
[----:B------:R-:W-:-:S02]  /*7cf0*/  FSEL R56, R56, -INF , !P2 ;  /* 0xff80000038387808 */ /* 0x000fc40005000000 */
[----:B------:R-:W-:Y:S01]  /*7d00*/  FMNMX.FTZ R28, R48, R25, !PT ;  /* 0x00000019301c7209 */ /* 0x000fe20007810000 */
[--C-:B------:R-:W-:Y:S01]  /*7d10*/  FFMA.FTZ R25, R37, UR21, -R7.reuse ;  /* 0x0000001525197c23 */ /* 0x100fe20008010807 */
[----:B------:R-:W-:Y:S01]  /*7d20*/  ISETP.LT.OR P5, PT, R82, 0x59, P5 ;  /* 0x000000595200780c */ /* 0x000fe20002fa1670 */
[----:B------:R-:W-:Y:S01]  /*7d30*/  FFMA.FTZ R37, R59, UR21, -R7 ;  /* 0x000000153b257c23 */ /* 0x000fe20008010807 */
        /* <DEDUP_REMOVED lines=11> */
[----:B------:R-:W-:Y:S01]  /*7df0*/  MUFU.EX2 R146, R146 ;  /* 0x0000009200927308 */ /* 0x000fe20000000800 */
[----:B------:R-:W-:-:S02]  /*7e00*/  FSEL R64, R64, -INF , !P2 ;  /* 0xff80000040407808 */ /* 0x000fc40005000000 */
[----:B------:R-:W-:Y:S02]  /*7e10*/  FMNMX.FTZ R32, R60, R29, !PT ;  /* 0x0000001d3c207209 */ /* 0x000fe40007810000 */
[----:B------:R-:W-:Y:S02]  /*7e20*/  ISETP.LT.OR P5, PT, R82, 0x69, P5 ;  /* 0x000000695200780c */ /* 0x000fe40002fa1670 */
[----:B------:R-:W-:Y:S01]  /*7e30*/  FMNMX.FTZ R29, R61, R32, !PT ;  /* 0x000000203d1d7209 */ /* 0x000fe20007810000 */
[----:B------:R1:W-:Y:S01]  /*7e40*/  MUFU.EX2 R28, R41 ;  /* 0x00000029001c7308 */ /* 0x0003e20000000800 */
[----:B------:R-:W-:Y:S02]  /*7e50*/  ISETP.GT.AND P2, PT, R81, 0x70, P1 ;  /* 0x000000705100780c */ /* 0x000fe40000f44270 */
[----:B------:R-:W-:Y:S01]  /*7e60*/  FMNMX.FTZ R32, R64, R29, !PT ;  /* 0x0000001d40207209 */ /* 0x000fe20007810000 */
[----:B------:R-:W-:Y:S01]  /*7e70*/  FFMA.FTZ R29, R45, UR21, -R7 ;  /* 0x000000152d1d7c23 */ /* 0x000fe20008010807 */
[----:B------:R-:W-:-:S02]  /*7e80*/  FSEL R68, R68, -INF , !P5 ;  /* 0xff80000044447808 */ /* 0x000fc40006800000 */
[----:B0-----:R-:W-:Y:S01]  /*7e90*/  FMNMX.FTZ R33, R65, R32, !PT ;  /* 0x0000002041217209 */ /* 0x001fe20007810000 */
[----:B------:R-:W-:Y:S01]  /*7ea0*/  MUFU.EX2 R14, R14 ;  /* 0x0000000e000e7308 */ /* 0x000fe20000000800 */
[----:B------:R-:W-:Y:S01]  /*7eb0*/  ISETP.LT.OR P2, PT, R82, 0x71, P2 ;  /* 0x000000715200780c */ /* 0x000fe20001741670 */
[----:B-1----:R-:W-:Y:S01]  /*7ec0*/  FFMA.FTZ R41, R51, UR21, -R7 ;  /* 0x0000001533297c23 */ /* 0x002fe20008010807 */
[----:B------:R-:W-:Y:S02]  /*7ed0*/  FMNMX.FTZ R32, R68, R33, !PT ;  /* 0x0000002144207209 */ /* 0x000fe40007810000 */
[----:B------:R-:W-:Y:S02]  /*7ee0*/  ISETP.GT.AND P5, PT, R81, 0x78, P1 ;  /* 0x000000785100780c */ /* 0x000fe40000fa4270 */
[----:B------:R-:W-:Y:S01]  /*7ef0*/  FSEL R72, R72, -INF , !P2 ;  /* 0xff80000048487808 */ /* 0x000fe20005000000 */
[----:B------:R-:W-:Y:S01]  /*7f00*/  MUFU.EX2 R140, R140 ;  /* 0x0000008c008c7308 */ /* 0x000fe20000000800 */
[----:B------:R-:W-:-:S02]  /*7f10*/  FMNMX.FTZ R33, R69, R32, !PT ;  /* 0x0000002045217209 */ /* 0x000fc40007810000 */
[----:B------:R-:W-:Y:S02]  /*7f20*/  ISETP.GT.AND P1, PT, R81, 0x79, P1 ;  /* 0x000000795100780c */ /* 0x000fe40000f24270 */
[----:B------:R-:W-:Y:S02]  /*7f30*/  ISETP.LT.OR P5, PT, R82, 0x79, P5 ;  /* 0x000000795200780c */ /* 0x000fe40002fa1670 */
[----:B------:R-:W-:Y:S01]  /*7f40*/  FMNMX.FTZ R32, R72, R33, !PT ;  /* 0x0000002148207209 */ /* 0x000fe20007810000 */
[----:B------:R-:W-:Y:S01]  /*7f50*/  MUFU.EX2 R15, R15 ;  /* 0x0000000f000f7308 */ /* 0x000fe20000000800 */
[----:B------:R-:W-:Y:S02]  /*7f60*/  ISETP.LT.OR P1, PT, R82, 0x7a, P1 ;  /* 0x0000007a5200780c */ /* 0x000fe40000f21670 */
[----:B------:R-:W-:Y:S02]  /*7f70*/  FSEL R76, R76, -INF , !P5 ;  /* 0xff8000004c4c7808 */ /* 0x000fe40006800000 */
[----:B------:R-:W-:-:S02]  /*7f80*/  FMNMX.FTZ R33, R73, R32, !PT ;  /* 0x0000002049217209 */ /* 0x000fc40007810000 */
[----:B------:R-:W-:Y:S01]  /*7f90*/  FSEL R78, R78, -INF , !P1 ;  /* 0xff8000004e4e7808 */ /* 0x000fe20004800000 */
[----:B------:R-:W-:Y:S01]  /*7fa0*/  MUFU.EX2 R142, R142 ;  /* 0x0000008e008e7308 */ /* 0x000fe20000000800 */
[----:B------:R-:W-:Y:S02]  /*7fb0*/  FMNMX.FTZ R33, R76, R33, !PT ;  /* 0x000000214c217209 */ /* 0x000fe40007810000 */
[----:B------:R-:W-:Y:S02]  /*7fc0*/  FSEL R47, R6, RZ, P6 ;  /* 0x000000ff062f7208 */ /* 0x000fe40003000000 */
[----:B------:R-:W-:-:S03]  /*7fd0*/  FMNMX.FTZ R33, R78, R33, !PT ;  /* 0x000000214e217209 */ /* 0x000fc60007810000 */
[----:B------:R-:W-:Y:S01]  /*7fe0*/  FADD.FTZ R47, -R47, R4 ;  /* 0x000000042f2f7221 */ /* 0x000fe20000010100 */
[----:B------:R-:W-:Y:S01]  /*7ff0*/  MUFU.EX2 R136, R136 ;  /* 0x0000008800887308 */ /* 0x000fe20000000800 */
[----:B------:R-:W0:Y:S02]  /*8000*/  SHFL.BFLY PT, R32, R33, 0x2, 0x1f ;  /* 0x0c401f0021207f89 */ /* 0x000e2400000e0000 */
[----:B------:R-:W-:-:S05]  /*8010*/  FMUL.FTZ R4, R47, UR21 ;  /* 0x000000152f047c20 */ /* 0x000fca0008410000 */
[----:B------:R-:W-:Y:S08]  /*8020*/  MUFU.EX2 R25, R25 ;  /* 0x0000001900197308 */ /* 0x000ff00000000800 */
[----:B------:R-:W1:Y:S08]  /*8030*/  MUFU.EX2 R4, R4 ;  /* 0x0000000400047308 */ /* 0x000e700000000800 */
[----:B------:R-:W-:Y:S01]  /*8040*/  MUFU.EX2 R138, R138 ;  /* 0x0000008a008a7308 */ /* 0x000fe20000000800 */
[----:B0-----:R-:W-:Y:S01]  /*8050*/  FMNMX.FTZ R44, R33, R32, !PT ;  /* 0x00000020212c7209 */ /* 0x001fe20007810000 */
[--C-:B------:R-:W-:Y:S01]  /*8060*/  FFMA.FTZ R33, R67, UR21, -R7.reuse ;  /* 0x0000001543217c23 */ /* 0x100fe20008010807 */
[----:B------:R-:W-:-:S03]  /*8070*/  FFMA.FTZ R32, R71, UR21, -R7 ;  /* 0x0000001547207c23 */ /* 0x000fc60008010807 */
[----:B------:R-:W0:Y:S02]  /*8080*/  SHFL.BFLY PT, R45, R44, 0x1, 0x1f ;  /* 0x0c201f002c2d7f89 */ /* 0x000e2400000e0000 */
[----:B------:R-:W-:Y:S01]  /*8090*/  MUFU.EX2 R132, R132 ;  /* 0x0000008400847308 */ /* 0x000fe20000000800 */
[----:B-1----:R-:W-:-:S07]  /*80a0*/  FFMA.FTZ R2, R4, R2, R148 ;  /* 0x0000000204027223 */ /* 0x002fce0000010094 */
        /* <DEDUP_REMOVED lines=13> */
[----:B------:R-:W-:Y:S01]  /*8180*/  FFMA.FTZ R47, R13, UR21, -R45 ;  /* 0x000000150d2f7c23 */ /* 0x000fe2000801082d */
[----:B------:R-:W-:Y:S01]  /*8190*/  FADD.FTZ R26, -R26, R5 ;  /* 0x000000051a1a7221 */ /* 0x000fe20000010100 */
[--C-:B------:R-:W-:Y:S01]  /*81a0*/  FFMA.FTZ R145, R20, UR21, -R45.reuse ;  /* 0x0000001514917c23 */ /* 0x100fe2000801082d */
[----:B------:R-:W-:Y:S01]  /*81b0*/  MUFU.EX2 R149, R149 ;  /* 0x0000009500957308 */ /* 0x000fe20000000800 */
[--C-:B------:R-:W-:Y:S01]  /*81c0*/  FFMA.FTZ R20, R46, UR21, -R45.reuse ;  /* 0x000000152e147c23 */ /* 0x100fe2000801082d */
[----:B------:R-:W-:Y:S01]  /*81d0*/  FMUL.FTZ R5, R26, UR21 ;  /* 0x000000151a057c20 */ /* 0x000fe20008410000 */
[--C-:B------:R-:W-:Y:S01]  /*81e0*/  FFMA.FTZ R13, R27, UR21, -R45.reuse ;  /* 0x000000151b0d7c23 */ /* 0x100fe2000801082d */
[--C-:B------:R-:W-:Y:S01]  /*81f0*/  FFMA.FTZ R12, R31, UR21, -R45.reuse ;  /* 0x000000151f0c7c23 */ /* 0x100fe2000801082d */
        /* <DEDUP_REMOVED lines=8> */
[----:B------:R-:W-:Y:S01]  /*8280*/  FADD.FTZ R31, R10, R31 ;  /* 0x0000001f0a1f7221 */ /* 0x000fe20000010000 */
[--C-:B------:R-:W-:Y:S01]  /*8290*/  FFMA.FTZ R139, R42, UR21, -R45.reuse ;  /* 0x000000152a8b7c23 */ /* 0x100fe2000801082d */
[----:B------:R-:W-:Y:S01]  /*82a0*/  FFMA.FTZ R39, R43, UR21, -R45 ;  /* 0x000000152b277c23 */ /* 0x000fe2000801082d */
[----:B------:R-:W1:Y:S01]  /*82b0*/  MUFU.EX2 R50, R50 ;  /* 0x0000003200327308 */ /* 0x000e620000000800 */
[----:B------:R-:W-:Y:S01]  /*82c0*/  FADD.FTZ R31, R144, R31 ;  /* 0x0000001f901f7221 */ /* 0x000fe20000010000 */
[--C-:B------:R-:W-:Y:S01]  /*82d0*/  FFMA.FTZ R133, R48, UR21, -R45.reuse ;  /* 0x0000001530857c23 */ /* 0x100fe2000801082d */
[--C-:B------:R-:W-:Y:S01]  /*82e0*/  FFMA.FTZ R38, R49, UR21, -R45.reuse ;  /* 0x0000001531267c23 */ /* 0x100fe2000801082d */
[----:B------:R-:W-:Y:S01]  /*82f0*/  FFMA.FTZ R135, R52, UR21, -R45 ;  /* 0x0000001534877c23 */ /* 0x000fe2000801082d */
        /* <DEDUP_REMOVED lines=8> */
[----:B------:R-:W-:Y:S01]  /*8380*/  FFMA.FTZ R125, R64, UR21, -R45 ;  /* 0x00000015407d7c23 */ /* 0x000fe2000801082d */
        /* <DEDUP_REMOVED lines=14> */
[----:B------:R-:W-:-:S02]  /*8470*/  FFMA.FTZ R42, R78, UR21, -R45 ;  /* 0x000000154e2a7c23 */ /* 0x000fc4000801082d */
        /* <DEDUP_REMOVED lines=91> */
.L_x_14076:
        /* <DEDUP_REMOVED lines=75> */
.L_x_14058:
        /* <DEDUP_REMOVED lines=24> */
.L_x_14079:
[----:B------:R-:W-:Y:S02]  /*9060*/  ULDC UR15, c[0x0][0x9e4] ;  /* 0x00027900000f7ab9 */ /* 0x000fe40000000800 */
[----:B------:R-:W-:-:S11]  /*9070*/  UISETP.NE.AND UP0, UPT, UR15, 0x1, UPT ;  /* 0x000000010f00788c */ /* 0x000fd6000bf05270 */
[----:B------:R-:W-:Y:S02]  /*9080*/  @UP0 ULDC.64 UR6, c[0x0][0x9e8] ;  /* 0x00027a0000060ab9 */ /* 0x000fe40000000a00 */
[----:B------:R-:W-:-:S04]  /*9090*/  UIMAD.WIDE.U32 UR10, UR14, UR6, URZ ;  /* 0x000000060e0a72a5 */ /* 0x000fc8000f8e003f */
[----:B------:R-:W-:-:S12]  /*90a0*/  @UP0 USHF.R.U32.HI UR14, URZ, UR7, UR11 ;  /* 0x000000073f0e0299 */ /* 0x000fd8000801160b */
.L_x_14080:
[----:B------:R-:W-:-:S04]  /*90b0*/  UIMAD UR14, UR14, UR15, URZ ;  /* 0x0000000f0e0e72a4 */ /* 0x000fc8000f8e023f */
[----:B------:R-:W-:-:S04]  /*90c0*/  UISETP.LT.AND UP0, UPT, UR23, UR14, UPT ;  /* 0x0000000e1700728c */ /* 0x000fc8000bf01270 */
[----:B------:R-:W-:-:S12]  /*90d0*/  USEL UR23, UR23, UR14, !UP0 ;  /* 0x0000000e17177287 */ /* 0x000fd8000c000000 */
.L_x_14078:
        /* <DEDUP_REMOVED lines=14> */
.L_x_14092:
[----:B------:R-:W-:Y:S01]  /*91c0*/  ISETP.NE.AND P2, PT, RZ, UR44, PT ;  /* 0x0000002cff007c0c */ /* 0x000fe2000bf45270 */
[----:B------:R-:W-:-:S04]  /*91d0*/  UISETP.NE.AND UP0, UPT, UR24, 0x1, UPT ;  /* 0x000000011800788c */ /* 0x000fc8000bf05270 */
[----:B------:R-:W-:-:S04]  /*91e0*/  USEL UR49, URZ, 0x1, UP0 ;  /* 0x000000013f317887 */ /* 0x000fc80008000000 */
[----:B------:R-:W-:-:S04]  /*91f0*/  ULOP3.LUT UR49, UR25, UR49, URZ, 0x3c, !UPT ;  /* 0x0000003119317292 */ /* 0x000fc8000f8e3c3f */
[----:B------:R-:W-:Y:S08]  /*9200*/  @P2 BRA `(.L_x_14082) ;  /* 0x0000000000382947 */ /* 0x000ff00003800000 */
[----:B------:R-:W-:Y:S05]  /*9210*/  @!P0 BRA `(.L_x_14083) ;  /* 0x0000000000048947 */ /* 0x000fea0003800000 */
[----:B------:R-:W-:Y:S01]  /*9220*/  BPT.TRAP 0x1 ;  /* 0x000000040000795c */ /* 0x000fe20000300000 */
.L_x_14083:
        /* <DEDUP_REMOVED lines=9> */
.L_x_14084:
[----:B-1----:R-:W-:Y:S05]  /*92c0*/  @P1 BRA `(.L_x_14082) ;  /* 0x0000000000081947 */ /* 0x002fea0003800000 */
[----:B------:R-:W1:Y:S02]  /*92d0*/  SYNCS.PHASECHK.TRANS64.TRYWAIT P1, [UR6+0x16830], R6 ;  /* 0x01683006ff0075a7 */ /* 0x000e640008020146 */
[----:B-1----:R-:W-:Y:S05]  /*92e0*/  @!P1 BRA `(.L_x_14085) ;  /* 0x000000f000309947 */ /* 0x002fea0003800000 */
.L_x_14082:
        /* <DEDUP_REMOVED lines=30> */
.L_x_14087:
[----:B------:R-:W-:Y:S01]  /*94d0*/  ULEA UR6, UR24, UR45, 0x3 ;  /* 0x0000002d18067291 */ /* 0x000fe2000f8e183f */
[----:B------:R-:W-:-:S05]  /*94e0*/  IMAD.U32 R6, RZ, RZ, UR25 ;  /* 0x00000019ff067e24 */ /* 0x000fca000f8e00ff */
[----:B------:R-:W-:-:S04]  /*94f0*/  SHF.L.U32 R6, R6, 0x1f, RZ ;  /* 0x0000001f06067819 */ /* 0x000fc800000006ff */
[----:B------:R0:W1:Y:S01]  /*9500*/  SYNCS.PHASECHK.TRANS64.TRYWAIT P1, [UR6+0x16850], R6 ;  /* 0x01685006ff0075a7 */ /* 0x0000620008020146 */
[----:B------:R-:W-:Y:S05]  /*9510*/  @!P0 BRA `(.L_x_14088) ;  /* 0x0000000000048947 */ /* 0x000fea0003800000 */
[----:B------:R-:W-:Y:S01]  /*9520*/  BPT.TRAP 0x1 ;  /* 0x000000040000795c */ /* 0x000fe20000300000 */
.L_x_14088:
[----:B-1----:R-:W-:Y:S05]  /*9530*/  @P1 BRA `(.L_x_14086) ;  /* 0x0000000000081947 */ /* 0x002fea0003800000 */
[----:B------:R-:W1:Y:S02]  /*9540*/  SYNCS.PHASECHK.TRANS64.TRYWAIT P1, [UR6+0x16850], R6 ;  /* 0x01685006ff0075a7 */ /* 0x000e640008020146 */
[----:B-1----:R-:W-:Y:S05]  /*9550*/  @!P1 BRA `(.L_x_14089) ;  /* 0x000000ec00ac9947 */ /* 0x002fea0003800000 */
.L_x_14086:
        /* <DEDUP_REMOVED lines=52> */
.L_x_14090:
        /* <DEDUP_REMOVED lines=66> */
[----:B------:R-:W-:-:S04]  /*9cc0*/  ULEA UR6, UR48, UR45, 0x3 ;  /* 0x0000002d30067291 */ /* 0x000fc8000f8e183f */
[----:B------:R-:W2:Y:S01]  /*9cd0*/  MUFU.TANH R20, R20 ;  /* 0x0000001400147308 */ /* 0x000ea20000002400 */
[----:B0-----:R-:W-:Y:S01]  /*9ce0*/  FMNMX.FTZ R7, R13, R6, !PT ;  /* 0x000000060d077209 */ /* 0x001fe20007810000 */
[----:B------:R-:W-:-:S04]  /*9cf0*/  UIADD3 UR6, UR6, 0x16840, URZ ;  /* 0x0001684006067890 */ /* 0x000fc8000fffe03f */
[----:B------:R-:W-:Y:S02]  /*9d00*/  UPRMT UR6, UR43, 0x654, UR6 ;  /* 0x000006542b067896 */ /* 0x000fe40008000006 */
[----:B------:R-:W0:Y:S01]  /*9d10*/  MUFU.TANH R24, R24 ;  /* 0x0000001800187308 */ /* 0x000e220000002400 */
[----:B-1----:R-:W-:Y:S01]  /*9d20*/  FMNMX.FTZ R67, R15, R66, !PT ;  /* 0x000000420f437209 */ /* 0x002fe20007810000 */
[----:B------:R-:W-:-:S05]  /*9d30*/  FMUL.FTZ R66, R76, UR22 ;  /* 0x000000164c427c20 */ /* 0x000fca0008410000 */
[----:B------:R-:W-:Y:S01]  /*9d40*/  SYNCS.ARRIVE.TRANS64.RED.A1T0 RZ, [UR6], RZ ;  /* 0x000000ffffff79a7 */ /* 0x000fe20008100406 */
        /* <DEDUP_REMOVED lines=207> */
[----:B-1----:R-:W-:Y:S01]  /*aa40*/  FADD.FTZ R15, R150, R15 ;  /* 0x0000000f960f7221 */ /* 0x002fe20000010000 */
[----:B------:R-:W-:Y:S01]  /*aa50*/  FFMA.FTZ R123, R76, UR21, -R35 ;  /* 0x000000154c7b7c23 */ /* 0x000fe20008010823 */
[----:B------:R-:W-:-:S05]  /*aa60*/  FFMA.FTZ R34, R75, UR21, -R78 ;  /* 0x000000154b227c23 */ /* 0x000fca000801084e */
        /* <DEDUP_REMOVED lines=61> */
[--C-:B------:R-:W-:Y:S01]  /*ae40*/  FFMA.FTZ R11, R69, UR21, -R35.reuse ;  /* 0x00000015450b7c23 */ /* 0x100fe20008010823 */
        /* <DEDUP_REMOVED lines=59> */
.L_x_14091:
        /* <DEDUP_REMOVED lines=75> */
.L_x_14081:
        /* <DEDUP_REMOVED lines=11> */
.L_x_14112:
        /* <DEDUP_REMOVED lines=9> */
.L_x_14095:
[----:B------:R-:W-:Y:S01]  /*b7f0*/  ULEA UR6, UR48, UR45, 0x3 ;  /* 0x0000002d30067291 */ /* 0x000fe2000f8e183f */
[----:B------:R-:W-:-:S05]  /*b800*/  IMAD.U32 R6, RZ, RZ, UR49 ;  /* 0x00000031ff067e24 */ /* 0x000fca000f8e00ff */
[----:B------:R-:W-:-:S04]  /*b810*/  SHF.L.U32 R6, R6, 0x1f, RZ ;  /* 0x0000001f06067819 */ /* 0x000fc800000006ff */
[----:B------:R0:W1:Y:S01]  /*b820*/  SYNCS.PHASECHK.TRANS64.TRYWAIT P1, [UR6+0x16830], R6 ;  /* 0x01683006ff0075a7 */ /* 0x0000620008020146 */
[----:B------:R-:W-:Y:S05]  /*b830*/  @!P0 BRA `(.L_x_14096) ;  /* 0x0000000000048947 */ /* 0x000fea0003800000 */
[----:B------:R-:W-:Y:S01]  /*b840*/  BPT.TRAP 0x1 ;  /* 0x000000040000795c */ /* 0x000fe20000300000 */
.L_x_14096:
[----:B-1----:R-:W-:Y:S05]  /*b850*/  @P1 BRA `(.L_x_14094) ;  /* 0x0000000000081947 */ /* 0x002fea0003800000 */
[----:B------:R-:W1:Y:S02]  /*b860*/  SYNCS.PHASECHK.TRANS64.TRYWAIT P1, [UR6+0x16830], R6 ;  /* 0x01683006ff0075a7 */ /* 0x000e640008020146 */
[----:B-1----:R-:W-:Y:S05]  /*b870*/  @!P1 BRA `(.L_x_14097) ;  /* 0x000000c800fc9947 */ /* 0x002fea0003800000 */
.L_x_14094:
[----:B-1----:R-:W1:Y:S01]  /*b880*/  S2R R7, SR_TID.X ;  /* 0x0000000000077919 */ /* 0x002e620000002100 */
[----:B------:R-:W-:Y:S01]  /*b890*/  ULEA UR18, UR48, UR20, 0xa ;  /* 0x0000001430127291 */ /* 0x000fe2000f8e503f */
[----:B------:R-:W-:Y:S01]  /*b8a0*/  UMOV UR19, 0x40000040 ;  /* 0x4000004000137882 */ /* 0x000fe20000000000 */
[----:B------:R-:W-:Y:S02]  /*b8b0*/  UMOV UR7, 0x40000040 ;  /* 0x4000004000077882 */ /* 0x000fe40000000000 */
[----:B------:R-:W-:Y:S02]  /*b8c0*/  UIADD3 UR6, UR18, 0x2, URZ ;  /* 0x0000000212067890 */ /* 0x000fe4000fffe03f */
        /* <DEDUP_REMOVED lines=22> */
.L_x_14099:
[----:B------:R-:W-:Y:S01]  /*ba30*/  ULEA UR6, UR26, UR45, 0x3 ;  /* 0x0000002d1a067291 */ /* 0x000fe2000f8e183f */
[----:B------:R-:W-:-:S05]  /*ba40*/  IMAD.U32 R6, RZ, RZ, UR27 ;  /* 0x0000001bff067e24 */ /* 0x000fca000f8e00ff */
[----:B------:R-:W-:-:S04]  /*ba50*/  SHF.L.U32 R6, R6, 0x1f, RZ ;  /* 0x0000001f06067819 */ /* 0x000fc800000006ff */
[----:B------:R0:W1:Y:S01]  /*ba60*/  SYNCS.PHASECHK.TRANS64.TRYWAIT P1, [UR6+0x16850], R6 ;  /* 0x01685006ff0075a7 */ /* 0x0000620008020146 */
[----:B------:R-:W-:Y:S05]  /*ba70*/  @!P0 BRA `(.L_x_14100) ;  /* 0x0000000000048947 */ /* 0x000fea0003800000 */
[----:B------:R-:W-:Y:S01]  /*ba80*/  BPT.TRAP 0x1 ;  /* 0x000000040000795c */ /* 0x000fe20000300000 */
.L_x_14100:
[----:B-1----:R-:W-:Y:S05]  /*ba90*/  @P1 BRA `(.L_x_14098) ;  /* 0x0000000000081947 */ /* 0x002fea0003800000 */
[----:B------:R-:W1:Y:S02]  /*baa0*/  SYNCS.PHASECHK.TRANS64.TRYWAIT P1, [UR6+0x16850], R6 ;  /* 0x01685006ff0075a7 */ /* 0x000e640008020146 */
[----:B-1----:R-:W-:Y:S05]  /*bab0*/  @!P1 BRA `(.L_x_14101) ;  /* 0x000000c800849947 */ /* 0x002fea0003800000 */
.L_x_14098:
        /* <DEDUP_REMOVED lines=52> */
.L_x_14102:
        /* <DEDUP_REMOVED lines=166> */
.L_x_14105:
[----:B------:R-:W-:-:S05]  /*c860*/  IMAD.U32 R84, RZ, RZ, UR22 ;  /* 0x00000016ff547e24 */ /* 0x000fca000f8e00ff */
[----:B------:R-:W-:-:S13]  /*c870*/  ISETP.NE.AND P1, PT, R84, 0x1, PT ;  /* 0x000000015400780c */ /* 0x000fda0003f25270 */
[----:B------:R-:W1:Y:S02]  /*c880*/  @P1 LDC.64 R46, c[0x0][0x9e8] ;  /* 0x00027a00ff2e1b82 */ /* 0x000e640000000a00 */
[----:B-1----:R-:W-:-:S05]  /*c890*/  @P1 IMAD.HI.U32 R46, R85, R46, RZ ;  /* 0x0000002e552e1227 */ /* 0x002fca00078e00ff */
[----:B------:R-:W-:-:S07]  /*c8a0*/  @P1 SHF.R.U32.HI R85, RZ, R47, R46 ;  /* 0x0000002fff551219 */ /* 0x000fce000001162e */
.L_x_14106:
[----:B------:R-:W-:Y:S05]  /*c8b0*/  BSYNC B0 ;  /* 0x0000000000007941 */ /* 0x000fea0003800000 */
.L_x_14104:
[----:B------:R-:W-:-:S04]  /*c8c0*/  IMAD R85, R85, R84, -R78 ;  /* 0x0000005455557224 */ /* 0x000fc800078e0a4e */
[----:B------:R-:W-:-:S05]  /*c8d0*/  IMAD.IADD R85, R85, 0x1, -R16 ;  /* 0x0000000155557824 */ /* 0x000fca00078e0a10 */
[----:B------:R-:W-:Y:S02]  /*c8e0*/  VIADDMNMX R80, R85, R84, R80, PT ;  /* 0x0000005455507246 */ /* 0x000fe40003800150 */
[----:B------:R-:W-:-:S07]  /*c8f0*/  VIMNMX R79, R79, R85, !PT ;  /* 0x000000554f4f7248 */ /* 0x000fce0007fe0100 */
.L_x_14103:
        /* <DEDUP_REMOVED lines=116> */
.L_x_14109:
[----:B------:R-:W-:-:S05]  /*d040*/  IMAD.U32 R79, RZ, RZ, UR22 ;  /* 0x00000016ff4f7e24 */ /* 0x000fca000f8e00ff */
[----:B------:R-:W-:-:S13]  /*d050*/  ISETP.NE.AND P2, PT, R79, 0x1, PT ;  /* 0x000000014f00780c */ /* 0x000fda0003f45270 */
[----:B------:R-:W0:Y:S02]  /*d060*/  @P2 LDC.64 R6, c[0x0][0x9e8] ;  /* 0x00027a00ff062b82 */ /* 0x000e240000000a00 */
[----:B0-----:R-:W-:-:S05]  /*d070*/  @P2 IMAD.HI.U32 R6, R83, R6, RZ ;  /* 0x0000000653062227 */ /* 0x001fca00078e00ff */
[----:B------:R-:W-:-:S07]  /*d080*/  @P2 SHF.R.U32.HI R83, RZ, R7, R6 ;  /* 0x00000007ff532219 */ /* 0x000fce0000011606 */
.L_x_14110:
[----:B------:R-:W-:Y:S05]  /*d090*/  BSYNC B0 ;  /* 0x0000000000007941 */ /* 0x000fea0003800000 */
.L_x_14108:
[----:B------:R-:W-:-:S04]  /*d0a0*/  IMAD R83, R83, R79, -R78 ;  /* 0x0000004f53537224 */ /* 0x000fc800078e0a4e */
[----:B------:R-:W-:-:S05]  /*d0b0*/  IMAD.IADD R83, R83, 0x1, -R16 ;  /* 0x0000000153537824 */ /* 0x000fca00078e0a10 */
[----:B------:R-:W-:Y:S02]  /*d0c0*/  VIADDMNMX R82, R83, R79, R82, PT ;  /* 0x0000004f53527246 */ /* 0x000fe40003800152 */
[----:B------:R-:W-:-:S07]  /*d0d0*/  VIMNMX R81, R81, R83, !PT ;  /* 0x0000005351517248 */ /* 0x000fce0007fe0100 */
.L_x_14107:
        /* <DEDUP_REMOVED lines=37> */
[----:B------:R-:W-:Y:S02]  /*d330*/  ISETP.LT.OR P2, PT, R82, 0x12, P2 ;  /* 0x000000125200780c */ /* 0x000fe40001741670 */
        /* <DEDUP_REMOVED lines=64> */
[--C-:B------:R-:W-:Y:S01]  /*d740*/  FFMA.FTZ R148, R46, UR21, -R7.reuse ;  /* 0x000000152e947c23 */ /* 0x100fe20008010807 */
[----:B------:R-:W-:Y:S01]  /*d750*/  FMNMX.FTZ R8, R12, R4, !PT ;  /* 0x000000040c087209 */ /* 0x000fe20007810000 */
[--C-:B------:R-:W-:Y:S01]  /*d760*/  FFMA.FTZ R20, R20, UR21, -R7.reuse ;  /* 0x0000001514147c23 */ /* 0x100fe20008010807 */
[----:B------:R-:W-:Y:S01]  /*d770*/  FSEL R46, R21, -INF , !P2 ;  /* 0xff800000152e7808 */ /* 0x000fe20005000000 */
[--C-:B------:R-:W-:Y:S01]  /*d780*/  FFMA.FTZ R146, R24, UR21, -R7.reuse ;  /* 0x0000001518927c23 */ /* 0x100fe20008010807 */
[----:B------:R-:W-:Y:S01]  /*d790*/  FMNMX.FTZ R14, R9, R8, !PT ;  /* 0x00000008090e7209 */ /* 0x000fe20007810000 */
[----:B------:R0:W-:Y:S01]  /*d7a0*/  MUFU.EX2 R21, R47 ;  /* 0x0000002f00157308 */ /* 0x0001e20000000800 */
[----:B------:R-:W-:Y:S01]  /*d7b0*/  ISETP.GT.AND P2, PT, R81, 0x21, P1 ;  /* 0x000000215100780c */ /* 0x000fe20000f44270 */
[--C-:B------:R-:W-:Y:S01]  /*d7c0*/  FFMA.FTZ R140, R28, UR21, -R7.reuse ;  /* 0x000000151c8c7c23 */ /* 0x100fe20008010807 */
[----:B------:R-:W-:Y:S01]  /*d7d0*/  FMNMX.FTZ R14, R11, R14, !PT ;  /* 0x0000000e0b0e7209 */ /* 0x000fe20007810000 */
[--C-:B------:R-:W-:Y:S01]  /*d7e0*/  FFMA.FTZ R30, R30, UR21, -R7.reuse ;  /* 0x000000151e1e7c23 */ /* 0x100fe20008010807 */
[----:B------:R-:W-:Y:S01]  /*d7f0*/  ISETP.LT.OR P2, PT, R82, 0x22, P2 ;  /* 0x000000225200780c */ /* 0x000fe20001741670 */
[--C-:B------:R-:W-:Y:S01]  /*d800*/  FFMA.FTZ R142, R32, UR21, -R7.reuse ;  /* 0x00000015208e7c23 */ /* 0x100fe20008010807 */
[----:B------:R-:W-:Y:S01]  /*d810*/  FMNMX.FTZ R14, R13, R14, !PT ;  /* 0x0000000e0d0e7209 */ /* 0x000fe20007810000 */
[----:B------:R1:W-:Y:S01]  /*d820*/  MUFU.EX2 R8, R20 ;  /* 0x0000001400087308 */ /* 0x0003e20000000800 */
[----:B------:R-:W-:Y:S01]  /*d830*/  FSEL R31, R31, -INF , !P2 ;  /* 0xff8000001f1f7808 */ /* 0x000fe20005000000 */
[--C-:B------:R-:W-:Y:S01]  /*d840*/  FFMA.FTZ R132, R44, UR21, -R7.reuse ;  /* 0x000000152c847c23 */ /* 0x100fe20008010807 */
[----:B0-----:R-:W-:Y:S01]  /*d850*/  FMNMX.FTZ R47, R15, R14, !PT ;  /* 0x0000000e0f2f7209 */ /* 0x001fe20007810000 */
[--C-:B------:R-:W-:Y:S01]  /*d860*/  FFMA.FTZ R14, R26, UR21, -R7.reuse ;  /* 0x000000151a0e7c23 */ /* 0x100fe20008010807 */
[C---:B------:R-:W-:Y:S01]  /*d870*/  ISETP.GT.AND P2, PT, R81.reuse, 0x30, P1 ;  /* 0x000000305100780c */ /* 0x040fe20000f44270 */
[--C-:B------:R-:W-:Y:S01]  /*d880*/  FFMA.FTZ R34, R34, UR21, -R7.reuse ;  /* 0x0000001522227c23 */ /* 0x100fe20008010807 */
[----:B------:R-:W-:Y:S01]  /*d890*/  ISETP.GT.AND P5, PT, R81, 0x38, P1 ;  /* 0x000000385100780c */ /* 0x000fe20000fa4270 */
[--C-:B------:R-:W-:Y:S01]  /*d8a0*/  FFMA.FTZ R38, R38, UR21, -R7.reuse ;  /* 0x0000001526267c23 */ /* 0x100fe20008010807 */
[----:B-1----:R-:W-:Y:S01]  /*d8b0*/  FMNMX.FTZ R20, R46, R47, !PT ;  /* 0x0000002f2e147209 */ /* 0x002fe20007810000 */
        /* <DEDUP_REMOVED lines=18> */
[----:B------:R-:W-:Y:S01]  /*d9e0*/  MUFU.EX2 R20, R30 ;  /* 0x0000001e00147308 */ /* 0x000fe20000000800 */
        /* <DEDUP_REMOVED lines=9> */
[----:B------:R-:W-:Y:S01]  /*da80*/  FFMA.FTZ R76, R76, UR21, -R7 ;  /* 0x000000154c4c7c23 */ /* 0x000fe20008010807 */
[----:B------:R-:W-:Y:S01]  /*da90*/  FSEL R45, R45, -INF , !P2 ;  /* 0xff8000002d2d7808 */ /* 0x000fe20005000000 */
[----:B------:R-:W-:Y:S01]  /*daa0*/  MUFU.EX2 R148, R148 ;  /* 0x0000009400947308 */ /* 0x000fe20000000800 */
[----:B------:R-:W-:-:S02]  /*dab0*/  FMNMX.FTZ R26, R39, R24, !PT ;  /* 0x00000018271a7209 */ /* 0x000fc40007810000 */
[----:B------:R-:W-:Y:S02]  /*dac0*/  ISETP.LT.OR P5, PT, R82, 0x49, P5 ;  /* 0x000000495200780c */ /* 0x000fe40002fa1670 */
[----:B------:R-:W-:Y:S02]  /*dad0*/  FMNMX.FTZ R26, R41, R26, !PT ;  /* 0x0000001a291a7209 */ /* 0x000fe40007810000 */
[----:B------:R-:W-:Y:S01]  /*dae0*/  ISETP.GT.AND P2, PT, R81, 0x50, P1 ;  /* 0x000000505100780c */ /* 0x000fe20000f44270 */
[----:B------:R0:W-:Y:S01]  /*daf0*/  MUFU.EX2 R24, R34 ;  /* 0x0000002200187308 */ /* 0x0001e20000000800 */
[----:B------:R-:W-:Y:S02]  /*db00*/  FMNMX.FTZ R26, R43, R26, !PT ;  /* 0x0000001a2b1a7209 */ /* 0x000fe40007810000 */
[----:B------:R-:W-:Y:S02]  /*db10*/  FSEL R51, R51, -INF , !P5 ;  /* 0xff80000033337808 */ /* 0x000fe40006800000 */
[----:B------:R-:W-:-:S02]  /*db20*/  FMNMX.FTZ R26, R45, R26, !PT ;  /* 0x0000001a2d1a7209 */ /* 0x000fc40007810000 */
[----:B------:R-:W-:Y:S01]  /*db30*/  ISETP.LT.OR P2, PT, R82, 0x51, P2 ;  /* 0x000000515200780c */ /* 0x000fe20001741670 */
[----:B------:R-:W-:Y:S01]  /*db40*/  MUFU.EX2 R150, R150 ;  /* 0x0000009600967308 */ /* 0x000fe20000000800 */
[----:B------:R-:W-:Y:S01]  /*db50*/  FMNMX.FTZ R28, R49, R26, !PT ;  /* 0x0000001a311c7209 */ /* 0x000fe20007810000 */
[----:B0-----:R-:W-:Y:S01]  /*db60*/  FFMA.FTZ R34, R68, UR21, -R7 ;  /* 0x0000001544227c23 */ /* 0x001fe20008010807 */
[----:B------:R-:W-:Y:S02]  /*db70*/  ISETP.GT.AND P5, PT, R81, 0x58, P1 ;  /* 0x000000585100780c */ /* 0x000fe40000fa4270 */
[----:B------:R-:W-:Y:S02]  /*db80*/  FMNMX.FTZ R28, R51, R28, !PT ;  /* 0x0000001c331c7209 */ /* 0x000fe40007810000 */
[----:B------:R-:W-:Y:S01]  /*db90*/  FSEL R55, R55, -INF , !P2 ;  /* 0xff80000037377808 */ /* 0x000fe20005000000 */
[----:B------:R0:W-:Y:S01]  /*dba0*/  MUFU.EX2 R26, R38 ;  /* 0x00000026001a7308 */ /* 0x0001e20000000800 */
[----:B------:R-:W-:-:S02]  /*dbb0*/  FMNMX.FTZ R28, R53, R28, !PT ;  /* 0x0000001c351c7209 */ /* 0x000fc40007810000 */
[----:B------:R-:W-:Y:S02]  /*dbc0*/  ISETP.LT.OR P5, PT, R82, 0x59, P5 ;  /* 0x000000595200780c */ /* 0x000fe40002fa1670 */
[----:B------:R-:W-:Y:S02]  /*dbd0*/  FMNMX.FTZ R28, R55, R28, !PT ;  /* 0x0000001c371c7209 */ /* 0x000fe40007810000 */
[----:B------:R-:W-:Y:S01]  /*dbe0*/  ISETP.GT.AND P2, PT, R81, 0x60, P1 ;  /* 0x000000605100780c */ /* 0x000fe20000f44270 */
[----:B------:R-:W-:Y:S01]  /*dbf0*/  MUFU.EX2 R10, R10 ;  /* 0x0000000a000a7308 */ /* 0x000fe20000000800 */
[----:B------:R-:W-:Y:S01]  /*dc00*/  FSEL R59, R59, -INF , !P5 ;  /* 0xff8000003b3b7808 */ /* 0x000fe20006800000 */
[----:B0-----:R-:W-:Y:S01]  /*dc10*/  FFMA.FTZ R38, R60, UR21, -R7 ;  /* 0x000000153c267c23 */ /* 0x001fe20008010807 */
[----:B------:R-:W-:Y:S02]  /*dc20*/  FMNMX.FTZ R30, R57, R28, !PT ;  /* 0x0000001c391e7209 */ /* 0x000fe40007810000 */
[----:B------:R-:W-:-:S02]  /*dc30*/  ISETP.LT.OR P2, PT, R82, 0x61, P2 ;  /* 0x000000615200780c */ /* 0x000fc40001741670 */
[----:B------:R-:W-:Y:S01]  /*dc40*/  FMNMX.FTZ R30, R59, R30, !PT ;  /* 0x0000001e3b1e7209 */ /* 0x000fe20007810000 */
[----:B------:R0:W-:Y:S01]  /*dc50*/  MUFU.EX2 R28, R42 ;  /* 0x0000002a001c7308 */ /* 0x0001e20000000800 */
[----:B------:R-:W-:Y:S02]  /*dc60*/  ISETP.GT.AND P5, PT, R81, 0x68, P1 ;  /* 0x000000685100780c */ /* 0x000fe40000fa4270 */
[----:B------:R-:W-:Y:S02]  /*dc70*/  FSEL R63, R63, -INF , !P2 ;  /* 0xff8000003f3f7808 */ /* 0x000fe40005000000 */
[----:B------:R-:W-:Y:S02]  /*dc80*/  FMNMX.FTZ R30, R61, R30, !PT ;  /* 0x0000001e3d1e7209 */ /* 0x000fe40007810000 */
[----:B------:R-:W-:Y:S01]  /*dc90*/  ISETP.LT.OR P5, PT, R82, 0x69, P5 ;  /* 0x000000695200780c */ /* 0x000fe20002fa1670 */
[----:B------:R-:W-:Y:S01]  /*dca0*/  MUFU.EX2 R144, R144 ;  /* 0x0000009000907308 */ /* 0x000fe20000000800 */
[----:B------:R-:W-:Y:S01]  /*dcb0*/  FMNMX.FTZ R30, R63, R30, !PT ;  /* 0x0000001e3f1e7209 */ /* 0x000fe20007810000 */
[----:B0-----:R-:W-:Y:S01]  /*dcc0*/  FFMA.FTZ R42, R52, UR21, -R7 ;  /* 0x00000015342a7c23 */ /* 0x001fe20008010807 */
[----:B------:R-:W-:-:S02]  /*dcd0*/  ISETP.GT.AND P2, PT, R81, 0x70, P1 ;  /* 0x000000705100780c */ /* 0x000fc40000f44270 */
[----:B------:R-:W-:Y:S02]  /*dce0*/  FSEL R67, R67, -INF , !P5 ;  /* 0xff80000043437808 */ /* 0x000fe40006800000 */
[----:B------:R-:W-:Y:S01]  /*dcf0*/  FMNMX.FTZ R32, R65, R30, !PT ;  /* 0x0000001e41207209 */ /* 0x000fe20007810000 */
[----:B------:R-:W-:Y:S01]  /*dd00*/  MUFU.EX2 R146, R146 ;  /* 0x0000009200927308 */ /* 0x000fe20000000800 */
[----:B------:R-:W-:Y:S02]  /*dd10*/  ISETP.LT.OR P2, PT, R82, 0x71, P2 ;  /* 0x000000715200780c */ /* 0x000fe40001741670 */
[----:B------:R-:W-:Y:S02]  /*dd20*/  FMNMX.FTZ R32, R67, R32, !PT ;  /* 0x0000002043207209 */ /* 0x000fe40007810000 */
[----:B------:R-:W-:Y:S02]  /*dd30*/  ISETP.GT.AND P5, PT, R81, 0x78, P1 ;  /* 0x000000785100780c */ /* 0x000fe40000fa4270 */
[----:B------:R-:W-:Y:S01]  /*dd40*/  FSEL R71, R71, -INF , !P2 ;  /* 0xff80000047477808 */ /* 0x000fe20005000000 */
[----:B------:R0:W-:Y:S01]  /*dd50*/  MUFU.EX2 R30, R48 ;  /* 0x00000030001e7308 */ /* 0x0001e20000000800 */
[----:B------:R-:W-:-:S02]  /*dd60*/  FMNMX.FTZ R32, R69, R32, !PT ;  /* 0x0000002045207209 */ /* 0x000fc40007810000 */
[----:B------:R-:W-:Y:S02]  /*dd70*/  ISETP.GT.AND P1, PT, R81, 0x79, P1 ;  /* 0x000000795100780c */ /* 0x000fe40000f24270 */
[C---:B------:R-:W-:Y:S02]  /*dd80*/  ISETP.LT.OR P5, PT, R82.reuse, 0x79, P5 ;  /* 0x000000795200780c */ /* 0x040fe40002fa1670 */
        /* <DEDUP_REMOVED lines=8> */
[----:B0-----:R-:W-:Y:S02]  /*de10*/  FSEL R48, R6, RZ, P6 ;  /* 0x000000ff06307208 */ /* 0x001fe40003000000 */
        /* <DEDUP_REMOVED lines=9> */
[----:B------:R-:W-:-:S04]  /*deb0*/  FFMA.FTZ R32, R72, UR21, -R7 ;  /* 0x0000001548207c23 */ /* 0x000fc80008010807 */
        /* <DEDUP_REMOVED lines=22> */
[----:B------:R-:W-:Y:S01]  /*e020*/  FFMA.FTZ R13, R27, UR21, -R48 ;  /* 0x000000151b0d7c23 */ /* 0x000fe20008010830 */
[----:B------:R-:W-:Y:S01]  /*e030*/  FADD.FTZ R27, R21, R2 ;  /* 0x00000002151b7221 */ /* 0x000fe20000010000 */
[--C-:B------:R-:W-:Y:S01]  /*e040*/  FFMA.FTZ R141, R29, UR21, -R48.reuse ;  /* 0x000000151d8d7c23 */ /* 0x100fe20008010830 */
        /* <DEDUP_REMOVED lines=17> */
[--C-:B------:R-:W-:Y:S01]  /*e160*/  FFMA.FTZ R129, R55, UR21, -R48.reuse ;  /* 0x0000001537817c23 */ /* 0x100fe20008010830 */
[----:B------:R-:W2:Y:S01]  /*e170*/  MUFU.EX2 R151, R151 ;  /* 0x0000009700977308 */ /* 0x000ea20000000800 */
[----:B0-----:R-:W-:Y:S01]  /*e180*/  FFMA.FTZ R25, R4, R0, R149 ;  /* 0x0000000004197223 */ /* 0x001fe20000010095 */
[----:B------:R-:W-:Y:S01]  /*e190*/  FADD.FTZ R27, R146, R27 ;  /* 0x0000001b921b7221 */ /* 0x000fe20000010000 */
[--C-:B------:R-:W-:Y:S01]  /*e1a0*/  FFMA.FTZ R33, R57, UR21, -R48.reuse ;  /* 0x0000001539217c23 */ /* 0x100fe20008010830 */
[--C-:B------:R-:W-:Y:S01]  /*e1b0*/  FFMA.FTZ R131, R59, UR21, -R48.reuse ;  /* 0x000000153b837c23 */ /* 0x100fe20008010830 */
[--C-:B------:R-:W-:Y:S01]  /*e1c0*/  FFMA.FTZ R31, R61, UR21, -R48.reuse ;  /* 0x000000153d1f7c23 */ /* 0x100fe20008010830 */
[----:B------:R-:W-:Y:S01]  /*e1d0*/  FADD.FTZ R27, R14, R27 ;  /* 0x0000001b0e1b7221 */ /* 0x000fe20000010000 */
[--C-:B------:R-:W-:Y:S01]  /*e1e0*/  FFMA.FTZ R125, R63, UR21, -R48.reuse ;  /* 0x000000153f7d7c23 */ /* 0x100fe20008010830 */
        /* <DEDUP_REMOVED lines=103> */
.L_x_14111:
        /* <DEDUP_REMOVED lines=75> */
.L_x_14093:
[----:B------:R-:W-:Y:S06]  /*ed10*/  BAR.ARV 0x8, 0x200 ;  /* 0x0208000000007b1d */ /* 0x000fec0000002000 */
[----:B------:R-:W-:Y:S05]  /*ed20*/  @!P0 BRA `(.L_x_14113) ;  /* 0x0000000000048947 */ /* 0x000fea0003800000 */
[----:B------:R-:W-:Y:S01]  /*ed30*/  BPT.TRAP 0x1 ;  /* 0x000000040000795c */ /* 0x000fe20000300000 */
.L_x_14113:
[----:B------:R-:W-:Y:S01]  /*ed40*/  ULEA UR5, UR48, UR45, 0x3 ;  /* 0x0000002d30057291 */ /* 0x000fe2000f8e183f */
[----:B------:R-:W-:-:S05]  /*ed50*/  IMAD.U32 R3, RZ, RZ, UR49 ;  /* 0x00000031ff037e24 */ /* 0x000fca000f8e00ff */
[----:B------:R-:W-:-:S04]  /*ed60*/  SHF.L.U32 R3, R3, 0x1f, RZ ;  /* 0x0000001f03037819 */ /* 0x000fc800000006ff */
[----:B------:R0:W1:Y:S01]  /*ed70*/  SYNCS.PHASECHK.TRANS64.TRYWAIT P1, [UR5+0x16850], R3 ;  /* 0x01685003ff0075a7 */ /* 0x0000620008020145 */
[----:B------:R-:W-:Y:S05]  /*ed80*/  @!P0 BRA `(.L_x_14114) ;  /* 0x0000000000048947 */ /* 0x000fea0003800000 */
[----:B------:R-:W-:Y:S01]  /*ed90*/  BPT.TRAP 0x1 ;  /* 0x000000040000795c */ /* 0x000fe20000300000 */
.L_x_14114:
[----:B-1----:R-:W-:Y:S05]  /*eda0*/  @P1 BRA `(.L_x_14115) ;  /* 0x0000000000081947 */ /* 0x002fea0003800000 */
[----:B------:R-:W1:Y:S02]  /*edb0*/  SYNCS.PHASECHK.TRANS64.TRYWAIT P1, [UR5+0x16850], R3 ;  /* 0x01685003ff0075a7 */ /* 0x000e640008020145 */
[----:B-1----:R-:W-:Y:S05]  /*edc0*/  @!P1 BRA `(.L_x_14116) ;  /* 0x0000009400d89947 */ /* 0x002fea0003800000 */
.L_x_14115:
[----:B------:R-:W-:Y:S01]  /*edd0*/  UIADD3 UR45, UR45, 0x400, URZ ;  /* 0x000004002d2d7890 */ /* 0x000fe2000fffe03f */
[----:B------:R-:W-:Y:S01]  /*ede0*/  WARPGROUP.ARRIVE ;  /* 0x00000000000079c5 */ /* 0x000fe20000000000 */
[----:B------:R-:W-:Y:S01]  /*edf0*/  UMOV UR7, 0x40000040 ;  /* 0x4000004000077882 */ /* 0x000fe20000000000 */
[----:B01----:R-:W0:Y:S01]  /*ee00*/  SHFL.BFLY PT, R3, R2, 0x2, 0x1f ;  /* 0x0c401f0002037f89 */ /* 0x003e2200000e0000 */
[----:B------:R-:W-:Y:S01]  /*ee10*/  USHF.R.U32.HI UR45, URZ, 0x4, UR45 ;  /* 0x000000043f2d7899 */ /* 0x000fe2000801162d */
[----:B------:R-:W-:Y:S02]  /*ee20*/  IMAD.MOV.U32 R21, RZ, RZ, -0x800000 ;  /* 0xff800000ff157424 */ /* 0x000fe400078e00ff */
[----:B------:R-:W1:Y:S01]  /*ee30*/  SHFL.BFLY PT, R5, R0, 0x2, 0x1f ;  /* 0x0c401f0000057f89 */ /* 0x000e6200000e0000 */
[----:B------:R-:W-:Y:S01]  /*ee40*/  ULOP3.LUT UR4, UR45, 0x3fff, URZ, 0xc0, !UPT ;  /* 0x00003fff2d047892 */ /* 0x000fe2000f8ec03f */
[----:B------:R-:W-:-:S03]  /*ee50*/  IMAD.MOV.U32 R20, RZ, RZ, -0x800000 ;  /* 0xff800000ff147424 */ /* 0x000fc600078e00ff */
[----:B------:R-:W-:-:S07]  /*ee60*/  ULEA UR4, UR48, UR4, 0xa ;  /* 0x0000000430047291 */ /* 0x000fce000f8e503f */
[----:B------:R-:W-:Y:S02]  /*ee70*/  UMOV UR6, UR4 ;  /* 0x0000000400067c82 */ /* 0x000fe40008000000 */
[----:B------:R-:W-:Y:S01]  /*ee80*/  HGMMA.64x64x16.F32 R88, R148, gdesc[UR4].tnspB, R88, gsb0 ;  /* 0x40e0000494587df0 */ /* 0x000fe20008000858 */
[----:B------:R-:W-:Y:S01]  /*ee90*/  UIADD3 UR6, UR4, 0x80, URZ ;  /* 0x0000008004067890 */ /* 0x000fe2000fffe03f */
[----:B------:R-:W-:Y:S01]  /*eea0*/  UMOV UR7, 0x40000040 ;  /* 0x4000004000077882 */ /* 0x000fe20000000000 */
[----:B0-----:R-:W-:Y:S01]  /*eeb0*/  FADD.FTZ R3, R3, R2 ;  /* 0x0000000203037221 */ /* 0x001fe20000010000 */
[----:B-1----:R-:W-:-:S04]  /*eec0*/  FADD.FTZ R5, R5, R0 ;  /* 0x0000000005057221 */ /* 0x002fc80000010000 */
[----:B------:R-:W0:Y:S01]  /*eed0*/  SHFL.BFLY PT, R4, R3, 0x1, 0x1f ;  /* 0x0c201f0003047f89 */ /* 0x000e2200000e0000 */
[----:B------:R-:W-:-:S03]  /*eee0*/  IMAD.MOV.U32 R0, RZ, RZ, RZ ;  /* 0x000000ffff007224 */ /* 0x000fc600078e00ff */
[----:B------:R-:W1:Y:S01]  /*eef0*/  SHFL.BFLY PT, R8, R5, 0x1, 0x1f ;  /* 0x0c201f0005087f89 */ /* 0x000e6200000e0000 */
[----:B0-----:R-:W-:Y:S01]  /*ef00*/  FADD.FTZ R9, R3, R4 ;  /* 0x0000000403097221 */ /* 0x001fe20000010000 */
[----:B------:R-:W-:Y:S02]  /*ef10*/  IMAD.MOV.U32 R4, RZ, RZ, RZ ;  /* 0x000000ffff047224 */ /* 0x000fe400078e00ff */
[----:B------:R-:W-:Y:S02]  /*ef20*/  IMAD.U32 R3, RZ, RZ, UR21 ;  /* 0x00000015ff037e24 */ /* 0x000fe4000f8e00ff */
[----:B-1----:R-:W-:Y:S01]  /*ef30*/  FADD.FTZ R10, R5, R8 ;  /* 0x00000008050a7221 */ /* 0x002fe20000010000 */
[----:B------:R-:W-:Y:S01]  /*ef40*/  FSETP.NE.FTZ.AND P1, PT, R9, RZ, PT ;  /* 0x000000ff0900720b */ /* 0x000fe20003f35000 */
[----:B------:R-:W-:-:S03]  /*ef50*/  IMAD.U32 R5, RZ, RZ, UR21 ;  /* 0x00000015ff057e24 */ /* 0x000fc6000f8e00ff */
        /* <DEDUP_REMOVED lines=48> */
.L_x_14117:
        /* <DEDUP_REMOVED lines=42> */
.L_x_14039:
        /* <DEDUP_REMOVED lines=11> */
[----:B------:R-:W2:Y:S01]  /*f5b0*/  LDL R8, [R1+0x38] ;  /* 0x0000380001087983 */ /* 0x000ea20000100800 */
[----:B------:R-:W-:Y:S01]  /*f5c0*/  F2FP.F16.F32.PACK_AB R12, R105, R104 ;  /* 0x00000068690c723e */ /* 0x000fe200000000ff */
[----:B------:R-:W-:Y:S01]  /*f5d0*/  ULDC.64 UR10, c[0x0][0xc00] ;  /* 0x00030000000a7ab9 */ /* 0x000fe20000000a00 */
[----:B------:R-:W-:Y:S01]  /*f5e0*/  F2FP.F16.F32.PACK_AB R14, R109, R108 ;  /* 0x0000006c6d0e723e */ /* 0x000fe200000000ff */
[----:B------:R-:W0:Y:S01]  /*f5f0*/  S2R R5, SR_SWINHI ;  /* 0x0000000000057919 */ /* 0x000e220000002f00 */
[----:B------:R-:W-:Y:S01]  /*f600*/  F2FP.F16.F32.PACK_AB R15, R111, R110 ;  /* 0x0000006e6f0f723e */ /* 0x000fe200000000ff */
[----:B------:R-:W-:Y:S01]  /*f610*/  ULDC.64 UR8, c[0x0][0xc00] ;  /* 0x0003000000087ab9 */ /* 0x000fe20000000a00 */
[----:B------:R-:W-:Y:S01]  /*f620*/  F2FP.F16.F32.PACK_AB R24, R113, R112 ;  /* 0x000000707118723e */ /* 0x000fe200000000ff */
[----:B------:R-:W-:Y:S01]  /*f630*/  UIMAD.WIDE UR8, UR38, 0x4, UR8 ;  /* 0x00000004260878a5 */ /* 0x000fe2000f8e0208 */
[----:B------:R-:W-:Y:S02]  /*f640*/  F2FP.F16.F32.PACK_AB R25, R115, R114 ;  /* 0x000000727319723e */ /* 0x000fe400000000ff */
[----:B------:R-:W-:-:S02]  /*f650*/  F2FP.F16.F32.PACK_AB R26, R117, R116 ;  /* 0x00000074751a723e */ /* 0x000fc400000000ff */
[----:B------:R-:W-:Y:S01]  /*f660*/  F2FP.F16.F32.PACK_AB R27, R119, R118 ;  /* 0x00000076771b723e */ /* 0x000fe200000000ff */
[----:B------:R-:W-:Y:S02]  /*f670*/  IMAD.U32 R30, RZ, RZ, UR8 ;  /* 0x00000008ff1e7e24 */ /* 0x000fe4000f8e00ff */
[----:B------:R-:W-:Y:S01]  /*f680*/  IMAD.U32 R31, RZ, RZ, UR9 ;  /* 0x00000009ff1f7e24 */ /* 0x000fe2000f8e00ff */
[----:B------:R-:W-:Y:S01]  /*f690*/  ULDC.64 UR8, c[0x0][0xc08] ;  /* 0x0003020000087ab9 */ /* 0x000fe20000000a00 */
[----:B------:R-:W-:Y:S02]  /*f6a0*/  MOV R28, R0 ;  /* 0x00000000001c7202 */ /* 0x000fe40000000f00 */
[----:B0-----:R-:W-:Y:S01]  /*f6b0*/  MOV R29, R5 ;  /* 0x00000005001d7202 */ /* 0x001fe20000000f00 */
[----:B------:R-:W-:Y:S02]  /*f6c0*/  BAR.SYNC.DEFER_BLOCKING 0x1, 0x180 ;  /* 0x0046000000007b1d */ /* 0x000fe40000010000 */
[----:B--2---:R-:W-:-:S03]  /*f6d0*/  IMAD.WIDE R4, R8, 0x2, R28 ;  /* 0x0000000208047825 */ /* 0x004fc600078e021c */
[C---:B------:R-:W-:Y:S02]  /*f6e0*/  IADD3 R9, P1, R4.reuse, 0x40, RZ ;  /* 0x0000004004097810 */ /* 0x040fe40007f3e0ff */
[C---:B------:R-:W-:Y:S02]  /*f6f0*/  IADD3 R11, P2, R4.reuse, 0x20, RZ ;  /* 0x00000020040b7810 */ /* 0x040fe40007f5e0ff */
[C---:B------:R-:W-:Y:S02]  /*f700*/  IADD3 R13, P0, R4.reuse, 0x60, RZ ;  /* 0x00000060040d7810 */ /* 0x040fe40007f1e0ff */
        /* <DEDUP_REMOVED lines=8> */
[----:B------:R-:W-:Y:S01]  /*f790*/  LOP3.LUT R4, R7, R4, RZ, 0x3c, !PT ;  /* 0x0000000407047212 */ /* 0x000fe200078e3cff */
[--C-:B------:R-:W-:Y:S01]  /*f7a0*/  IMAD.X R7, RZ, RZ, R5.reuse, P0 ;  /* 0x000000ffff077224 */ /* 0x100fe200000e0605 */
[----:B------:R-:W-:Y:S01]  /*f7b0*/  LOP3.LUT R8, R8, R9, RZ, 0x3c, !PT ;  /* 0x0000000908087212 */ /* 0x000fe200078e3cff */
[--C-:B------:R-:W-:Y:S01]  /*f7c0*/  IMAD.X R9, RZ, RZ, R5.reuse, P1 ;  /* 0x000000ffff097224 */ /* 0x100fe200008e0605 */
[----:B------:R-:W-:Y:S01]  /*f7d0*/  LOP3.LUT R10, R10, R11, RZ, 0x3c, !PT ;  /* 0x0000000b0a0a7212 */ /* 0x000fe200078e3cff */
[----:B------:R-:W-:Y:S01]  /*f7e0*/  IMAD.X R11, RZ, RZ, R5, P2 ;  /* 0x000000ffff0b7224 */ /* 0x000fe200010e0605 */
[----:B------:R-:W-:-:S02]  /*f7f0*/  LOP3.LUT R6, R6, R13, RZ, 0x3c, !PT ;  /* 0x0000000d06067212 */ /* 0x000fc400078e3cff */
[----:B------:R-:W-:Y:S02]  /*f800*/  MOV R36, R4 ;  /* 0x0000000400247202 */ /* 0x000fe40000000f00 */
[----:B------:R-:W-:Y:S02]  /*f810*/  MOV R32, R6 ;  /* 0x0000000600207202 */ /* 0x000fe40000000f00 */
[----:B------:R-:W-:Y:S02]  /*f820*/  MOV R34, R8 ;  /* 0x0000000800227202 */ /* 0x000fe40000000f00 */
[----:B------:R-:W-:Y:S02]  /*f830*/  MOV R35, R10 ;  /* 0x0000000a00237202 */ /* 0x000fe40000000f00 */
[----:B------:R-:W-:Y:S02]  /*f840*/  F2FP.F16.F32.PACK_AB R4, R3, R2 ;  /* 0x000000020304723e */ /* 0x000fe400000000ff */
[----:B------:R-:W-:-:S02]  /*f850*/  F2FP.F16.F32.PACK_AB R5, R91, R90 ;  /* 0x0000005a5b05723e */ /* 0x000fc400000000ff */
[----:B------:R-:W-:Y:S02]  /*f860*/  F2FP.F16.F32.PACK_AB R6, R93, R92 ;  /* 0x0000005c5d06723e */ /* 0x000fe400000000ff */
[----:B------:R-:W-:Y:S02]  /*f870*/  F2FP.F16.F32.PACK_AB R7, R95, R94 ;  /* 0x0000005e5f07723e */ /* 0x000fe400000000ff */
[----:B------:R-:W-:Y:S02]  /*f880*/  F2FP.F16.F32.PACK_AB R8, R97, R96 ;  /* 0x000000606108723e */ /* 0x000fe400000000ff */
[----:B------:R-:W-:Y:S01]  /*f890*/  F2FP.F16.F32.PACK_AB R9, R99, R98 ;  /* 0x000000626309723e */ /* 0x000fe200000000ff */
[----:B------:R-:W-:Y:S01]  /*f8a0*/  STSM.16.M88.4 [R36], R4 ;  /* 0x0000000424007844 */ /* 0x000fe20000000200 */
[----:B------:R-:W-:Y:S02]  /*f8b0*/  F2FP.F16.F32.PACK_AB R10, R101, R100 ;  /* 0x00000064650a723e */ /* 0x000fe400000000ff */
[----:B------:R-:W-:-:S02]  /*f8c0*/  F2FP.F16.F32.PACK_AB R11, R103, R102 ;  /* 0x00000066670b723e */ /* 0x000fc400000000ff */
[----:B------:R-:W-:Y:S02]  /*f8d0*/  F2FP.F16.F32.PACK_AB R13, R107, R106 ;  /* 0x0000006a6b0d723e */ /* 0x000fe400000000ff */
[----:B------:R-:W-:Y:S01]  /*f8e0*/  ISETP.NE.U32.AND P0, PT, RZ, UR10, PT ;  /* 0x0000000aff007c0c */ /* 0x000fe2000bf05070 */
[----:B------:R-:W-:Y:S03]  /*f8f0*/  STSM.16.M88.4 [R35], R8 ;  /* 0x0000000823007844 */ /* 0x000fe60000000200 */
[----:B------:R-:W-:Y:S01]  /*f900*/  ISETP.NE.AND.EX P0, PT, RZ, UR11, PT, P0 ;  /* 0x0000000bff007c0c */ /* 0x000fe2000bf05300 */
[----:B------:R-:W-:Y:S04]  /*f910*/  STSM.16.M88.4 [R34], R12 ;  /* 0x0000000c22007844 */ /* 0x000fe80000000200 */
[----:B------:R0:W-:Y:S01]  /*f920*/  STSM.16.M88.4 [R32], R24 ;  /* 0x0000001820007844 */ /* 0x0001e20000000200 */
[----:B------:R-:W-:Y:S08]  /*f930*/  BAR.SYNC.DEFER_BLOCKING 0x1, 0x180 ;  /* 0x0046000000007b1d */ /* 0x000ff00000010000 */
[----:B0-----:R-:W0:Y:S01]  /*f940*/  LDC R32, c[0x0][0xbe8] ;  /* 0x0002fa00ff207b82 */ /* 0x001e220000000800 */
        /* <DEDUP_REMOVED lines=8> */
[----:B------:R-:W-:Y:S02]  /*f9d0*/  @UP0 ULDC.64 UR8, c[0x0][0xc08] ;  /* 0x0003020000080ab9 */ /* 0x000fe40000000a00 */
[----:B------:R-:W-:Y:S02]  /*f9e0*/  @UP0 UIMAD.WIDE UR8, UR38, 0x4, UR8 ;  /* 0x00000004260808a5 */ /* 0x000fe4000f8e0208 */
[----:B------:R-:W-:-:S06]  /*f9f0*/  UISETP.NE.AND UP0, UPT, UR46, URZ, UPT ;  /* 0x0000003f2e00728c */ /* 0x000fcc000bf05270 */
[----:B------:R-:W0:Y:S01]  /*fa00*/  @P1 LDC R6, c[0x0][0xbec] ;  /* 0x0002fb00ff061b82 */ /* 0x000e220000000800 */
[----:B------:R-:W-:Y:S01]  /*fa10*/  USEL UR4, UR46, UR4, UP0 ;  /* 0x000000042e047287 */ /* 0x000fe20008000000 */
[----:B------:R-:W-:Y:S01]  /*fa20*/  IMAD.U32 R4, RZ, RZ, UR8 ;  /* 0x00000008ff047e24 */ /* 0x000fe2000f8e00ff */
[----:B------:R-:W-:Y:S01]  /*fa30*/  UMOV UR19, 0x9b8 ;  /* 0x000009b800137882 */ /* 0x000fe20000000000 */
[----:B------:R-:W-:Y:S01]  /*fa40*/  IMAD.U32 R5, RZ, RZ, UR9 ;  /* 0x00000009ff057e24 */ /* 0x000fe2000f8e00ff */
[----:B------:R-:W-:-:S03]  /*fa50*/  UISETP.GT.AND UP1, UPT, UR4, 0x1, UPT ;  /* 0x000000010400788c */ /* 0x000fc6000bf24270 */
[----:B------:R-:W1:Y:S01]  /*fa60*/  @P1 LDC R11, c[0x0][0xbf0] ;  /* 0x0002fc00ff0b1b82 */ /* 0x000e620000000800 */
[----:B------:R-:W-:Y:S01]  /*fa70*/  USEL UR19, UR19, 0x978, UP1 ;  /* 0x0000097813137887 */ /* 0x000fe20008800000 */
[----:B------:R-:W-:Y:S01]  /*fa80*/  VIADD R13, R17, UR39 ;  /* 0x00000027110d7c36 */ /* 0x000fe20008000000 */
[----:B------:R-:W-:Y:S01]  /*fa90*/  UISETP.NE.U32.AND UP0, UPT, UR10, URZ, UPT ;  /* 0x0000003f0a00728c */ /* 0x000fe2000bf05070 */
[----:B------:R0:W5:Y:S01]  /*faa0*/  @P4 LDG.E R9, desc[UR54][R4.64] ;  /* 0x0000003604094981 */ /* 0x000162000c1e1900 */
[----:B------:R-:W-:Y:S01]  /*fab0*/  UMOV UR4, URZ ;  /* 0x0000003f00047c82 */ /* 0x000fe20008000000 */
[----:B------:R-:W-:Y:S01]  /*fac0*/  USHF.R.S32.HI UR10, URZ, 0x1f, UR38 ;  /* 0x0000001f3f0a7899 */ /* 0x000fe20008011426 */
[----:B------:R-:W-:Y:S01]  /*fad0*/  IMAD.MOV.U32 R7, RZ, RZ, R13 ;  /* 0x000000ffff077224 */ /* 0x000fe200078e000d */
[----:B------:R-:W-:Y:S02]  /*fae0*/  UISETP.NE.AND.EX UP0, UPT, UR11, URZ, UPT, UP0 ;  /* 0x0000003f0b00728c */ /* 0x000fe4000bf05300 */
[----:B------:R-:W-:-:S02]  /*faf0*/  USEL UR9, UR41, URZ, UP1 ;  /* 0x0000003f29097287 */ /* 0x000fc40008800000 */
[----:B------:R-:W-:Y:S02]  /*fb00*/  USEL UR8, UR38, URZ, !UP0 ;  /* 0x0000003f26087287 */ /* 0x000fe4000c000000 */
[----:B------:R-:W-:Y:S01]  /*fb10*/  USEL UR18, UR10, URZ, !UP0 ;  /* 0x0000003f0a127287 */ /* 0x000fe2000c000000 */
[----:B------:R-:W-:Y:S02]  /*fb20*/  ULDC.64 UR12, c[0x0][UR19+0x220] ;  /* 0x00008800130c7abb */ /* 0x000fe40008000a00 */
[----:B------:R-:W-:Y:S01]  /*fb30*/  ULDC.64 UR10, c[0x0][UR19+0x218] ;  /* 0x00008600130a7abb */ /* 0x000fe20008000a00 */
[----:B0-----:R-:W-:Y:S01]  /*fb40*/  @P1 IMAD.HI.U32 R4, R13, R6, RZ ;  /* 0x000000060d041227 */ /* 0x001fe200078e00ff */
[----:B------:R-:W-:Y:S01]  /*fb50*/  ULDC.64 UR14, c[0x0][UR19+0x228] ;  /* 0x00008a00130e7abb */ /* 0x000fe20008000a00 */
[----:B------:R-:W-:Y:S02]  /*fb60*/  UIMAD UR13, UR13, UR8, URZ ;  /* 0x000000080d0d72a4 */ /* 0x000fe4000f8e023f */
[----:B------:R-:W-:-:S02]  /*fb70*/  UIMAD.WIDE.U32 UR16, UR10, UR37, URZ ;  /* 0x000000250a1072a5 */ /* 0x000fc4000f8e003f */
[----:B------:R-:W-:Y:S01]  /*fb80*/  UIMAD UR20, UR11, UR37, URZ ;  /* 0x000000250b1472a4 */ /* 0x000fe2000f8e023f */
[----:B-1----:R-:W-:Y:S01]  /*fb90*/  @P1 SHF.R.U32.HI R7, RZ, R11, R4 ;  /* 0x0000000bff071219 */ /* 0x002fe20000011604 */
[----:B------:R-:W-:Y:S02]  /*fba0*/  UIMAD.WIDE.U32 UR10, UR12, UR8, URZ ;  /* 0x000000080c0a72a5 */ /* 0x000fe4000f8e003f */
[----:B------:R-:W-:Y:S02]  /*fbb0*/  UIMAD.WIDE.U32 UR22, UR14, UR9, URZ ;  /* 0x000000090e1672a5 */ /* 0x000fe4000f8e003f */
[----:B------:R-:W-:Y:S01]  /*fbc0*/  UIMAD UR9, UR15, UR9, URZ ;  /* 0x000000090f0972a4 */ /* 0x000fe2000f8e023f */
[----:B------:R-:W-:Y:S01]  /*fbd0*/  IMAD.MOV R11, RZ, RZ, -R7 ;  /* 0x000000ffff0b7224 */ /* 0x000fe200078e0a07 */
[----:B------:R-:W-:Y:S02]  /*fbe0*/  UIMAD UR13, UR12, UR18, UR13 ;  /* 0x000000120c0d72a4 */ /* 0x000fe4000f8e020d */
[----:B------:R-:W-:Y:S01]  /*fbf0*/  UIADD3 UR20, UR17, UR20, URZ ;  /* 0x0000001411147290 */ /* 0x000fe2000fffe03f */
        /* <DEDUP_REMOVED lines=29> */
.L_x_14120:
        /* <DEDUP_REMOVED lines=11> */
[----:B------:R-:W-:Y:S01]  /*fe80*/  IMAD.IADD R12, R14, 0x1, -R12 ;  /* 0x000000010e0c7824 */ /* 0x000fe200078e0a0c */
[----:B------:R-:W-:-:S04]  /*fe90*/  PLOP3.LUT P3, PT, PT, PT, UP1, 0x80, 0x0 ;  /* 0x000000000000781c */ /* 0x000fc80003f6f018 */
[----:B------:R-:W-:Y:S01]  /*fea0*/  LOP3.LUT P0, RZ, R12, 0x3, RZ, 0xc0, !PT ;  /* 0x000000030cff7812 */ /* 0x000fe2000780c0ff */
[----:B--2---:R-:W-:-:S04]  /*feb0*/  VIADD R11, R11, UR39 ;  /* 0x000000270b0b7c36 */ /* 0x004fc80008000000 */
[C---:B------:R-:W-:Y:S01]  /*fec0*/  VIADD R9, R11.reuse, 0x8 ;  /* 0x000000080b097836 */ /* 0x040fe20000000000 */
[----:B------:R-:W-:-:S04]  /*fed0*/  ISETP.GE.OR P2, PT, R11, R30, P0 ;  /* 0x0000001e0b00720c */ /* 0x000fc80000746670 */
[----:B------:R-:W-:-:S09]  /*fee0*/  ISETP.GE.OR P0, PT, R9, R30, P0 ;  /* 0x0000001e0900720c */ /* 0x000fd20000706670 */
[----:B0-----:R0:W-:Y:S01]  /*fef0*/  @!P2 ST.E desc[UR54][R4.64], R21 ;  /* 0x000000150400a985 */ /* 0x0011e2000c101936 */
[----:B------:R-:W-:-:S03]  /*ff00*/  ISETP.GE.AND P2, PT, R11, R30, PT ;  /* 0x0000001e0b00720c */ /* 0x000fc60003f46270 */
[----:B------:R0:W-:Y:S01]  /*ff10*/  @!P0 ST.E desc[UR54][R6.64], R20 ;  /* 0x0000001406008985 */ /* 0x0001e2000c101936 */
[----:B------:R-:W-:Y:S01]  /*ff20*/  ISETP.GE.AND P0, PT, R9, R30, PT ;  /* 0x0000001e0900720c */ /* 0x000fe20003f06270 */
[----:B------:R-:W-:-:S12]  /*ff30*/  @P3 BRA `(.L_x_14121) ;  /* 0x0000000400c43947 */ /* 0x000fd80003800000 */
[----:B------:R-:W1:Y:S01]  /*ff40*/  S2R R12, SR_TID.X ;  /* 0x00000000000c7919 */ /* 0x000e620000002100 */
[----:B------:R-:W-:Y:S01]  /*ff50*/  ULDC.64 UR12, c[0x0][0xaa0] ;  /* 0x0002a800000c7ab9 */ /* 0x000fe20000000a00 */
[----:B-1----:R-:W-:-:S05]  /*ff60*/  VIADD R12, R12, 0xffffff80 ;  /* 0xffffff800c0c7836 */ /* 0x002fca0000000000 */
[----:B------:R-:W-:-:S04]  /*ff70*/  SHF.R.S32.HI R35, RZ, 0x1f, R12 ;  /* 0x0000001fff237819 */ /* 0x000fc8000001140c */
[----:B------:R-:W-:-:S04]  /*ff80*/  LEA.HI R35, R35, R12, RZ, 0x3 ;  /* 0x0000000c23237211 */ /* 0x000fc800078f18ff */
[----:B------:R-:W-:-:S05]  /*ff90*/  SHF.R.S32.HI R35, RZ, 0x3, R35 ;  /* 0x00000003ff237819 */ /* 0x000fca0000011423 */
[----:B------:R-:W-:-:S04]  /*ffa0*/  IMAD R3, R35, 0x40, R19 ;  /* 0x0000004023037824 */ /* 0x000fc800078e0213 */
[----:B------:R-:W-:-:S03]  /*ffb0*/  IMAD.WIDE R28, R3, 0x2, R28 ;  /* 0x00000002031c7825 */ /* 0x000fc600078e021c */
[C---:B------:R-:W-:Y:S02]  /*ffc0*/  IADD3 R9, P0, R28.reuse, 0x1800, RZ ;  /* 0x000018001c097810 */ /* 0x040fe40007f1e0ff */
[C---:B------:R-:W-:Y:S02]  /*ffd0*/  IADD3 R13, P2, R28.reuse, 0x3000, RZ ;  /* 0x000030001c0d7810 */ /* 0x040fe40007f5e0ff */
[----:B0-----:R-:W-:Y:S02]  /*ffe0*/  LOP3.LUT R5, R28, 0x380, RZ, 0xc0, !PT ;  /* 0x000003801c057812 */ /* 0x001fe400078ec0ff */
        /* <DEDUP_REMOVED lines=11> */
[----:B------:R-:W2:Y:S04]  /*100a0*/  LD.E.128 R4, desc[UR54][R4.64] ;  /* 0x0000003604047980 */ /* 0x000ea8000c101d00 */
[----:B------:R-:W3:Y:S04]  /*100b0*/  LD.E.128 R8, desc[UR54][R8.64] ;  /* 0x0000003608087980 */ /* 0x000ee8000c101d00 */
[----:B------:R-:W4:Y:S01]  /*100c0*/  LD.E.128 R12, desc[UR54][R12.64] ;  /* 0x000000360c0c7980 */ /* 0x000f22000c101d00 */
[----:B------:R-:W-:-:S04]  /*100d0*/  IADD3 R3, P0, R28, 0x4800, RZ ;  /* 0x000048001c037810 */ /* 0x000fc80007f1e0ff */
[----:B------:R-:W-:Y:S01]  /*100e0*/  LOP3.LUT R2, R3, 0x380, RZ, 0xc0, !PT ;  /* 0x0000038003027812 */ /* 0x000fe200078ec0ff */
[----:B------:R-:W-:Y:S01]  /*100f0*/  IMAD.X R25, RZ, RZ, R29, P0 ;  /* 0x000000ffff197224 */ /* 0x000fe200000e061d */
[----:B------:R-:W-:Y:S01]  /*10100*/  UIMAD UR9, UR14, UR12, URZ ;  /* 0x0000000c0e0972a4 */ /* 0x000fe2000f8e023f */
[----:B------:R-:W0:Y:S01]  /*10110*/  @P1 LDC R29, c[0x0][0xbf0] ;  /* 0x0002fc00ff1d1b82 */ /* 0x000e220000000800 */
[----:B------:R-:W-:-:S04]  /*10120*/  SHF.R.U64 R2, R2, 0x3, RZ ;  /* 0x0000000302027819 */ /* 0x000fc800000012ff */
[----:B------:R-:W-:-:S03]  /*10130*/  LOP3.LUT R24, R2, R3, RZ, 0x3c, !PT ;  /* 0x0000000302187212 */ /* 0x000fc600078e3cff */
[----:B------:R-:W1:Y:S01]  /*10140*/  @P1 LDC R3, c[0x0][0xbec] ;  /* 0x0002fb00ff031b82 */ /* 0x000e620000000800 */
[----:B------:R-:W-:Y:S02]  /*10150*/  UIMAD.WIDE.U32 UR10, UR4, UR12, URZ ;  /* 0x0000000c040a72a5 */ /* 0x000fe4000f8e003f */
[----:B------:R-:W-:Y:S01]  /*10160*/  UIMAD UR9, UR4, UR13, UR9 ;  /* 0x0000000d040972a4 */ /* 0x000fe2000f8e0209 */
[----:B------:R-:W-:Y:S01]  /*10170*/  IMAD R2, R18, 0x30, R35 ;  /* 0x0000003012027824 */ /* 0x000fe200078e0223 */
[----:B------:R-:W5:Y:S01]  /*10180*/  LD.E.128 R24, desc[UR54][R24.64] ;  /* 0x0000003618187980 */ /* 0x000f62000c101d00 */
[----:B------:R-:W-:Y:S01]  /*10190*/  ULDC.64 UR12, c[0x0][0xae8] ;  /* 0x0002ba00000c7ab9 */ /* 0x000fe20000000a00 */
[----:B------:R-:W-:Y:S01]  /*101a0*/  UIADD3 UR11, UR11, UR9, URZ ;  /* 0x000000090b0b7290 */ /* 0x000fe2000fffe03f */
[----:B------:R-:W-:Y:S01]  /*101b0*/  VIADD R28, R2, UR39 ;  /* 0x00000027021c7c36 */ /* 0x000fe20008000000 */
[----:B------:R-:W-:Y:S01]  /*101c0*/  USHF.R.S32.HI UR4, URZ, 0x1f, UR8 ;  /* 0x0000001f3f047899 */ /* 0x000fe20008011408 */
[----:B------:R-:W-:Y:S01]  /*101d0*/  @!PT LDS RZ, [RZ] ;  /* 0x00000000fffff984 */ /* 0x000fe20000000800 */
[----:B------:R-:W-:Y:S01]  /*101e0*/  @!PT LDS RZ, [RZ] ;  /* 0x00000000fffff984 */ /* 0x000fe20000000800 */
[----:B------:R-:W-:Y:S01]  /*101f0*/  @!PT LDS RZ, [RZ] ;  /* 0x00000000fffff984 */ /* 0x000fe20000000800 */
[----:B------:R-:W-:Y:S01]  /*10200*/  @!PT LDS RZ, [RZ] ;  /* 0x00000000fffff984 */ /* 0x000fe20000000800 */
[----:B------:R0:W-:Y:S06]  /*10210*/  MEMBAR.ALL.CTA ;  /* 0x0000000000007992 */ /* 0x0001ec0000008000 */
[----:B0-----:R-:W0:Y:S01]  /*10220*/  FENCE.VIEW.ASYNC.S ;  /* 0x00000000000073c6 */ /* 0x001e220000000000 */
[----:B------:R-:W-:Y:S01]  /*10230*/  UIMAD.WIDE.U32 UR10, UR37, UR12, UR10 ;  /* 0x0000000c250a72a5 */ /* 0x000fe2000f8e000a */
[----:B------:R-:W-:-:S02]  /*10240*/  IMAD.MOV.U32 R21, RZ, RZ, R28 ;  /* 0x000000ffff157224 */ /* 0x000fc400078e001c */
[----:B------:R-:W-:Y:S01]  /*10250*/  VIADD R0, R0, 0x16820 ;  /* 0x0001682000007836 */ /* 0x000fe20000000000 */
[----:B------:R-:W-:-:S03]  /*10260*/  UIMAD UR11, UR37, UR13, UR11 ;  /* 0x0000000d250b72a4 */ /* 0x000fc6000f8e020b */
[----:B------:R-:W-:Y:S01]  /*10270*/  ULDC.64 UR12, c[0x0][0xaf0] ;  /* 0x0002bc00000c7ab9 */ /* 0x000fe20000000a00 */
[----:B------:R-:W-:Y:S01]  /*10280*/  PRMT R0, RZ, 0x654, R0 ;  /* 0x00000654ff007816 */ /* 0x000fe20000000000 */
[----:B------:R-:W-:Y:S01]  /*10290*/  UIMAD UR4, UR4, UR12, URZ ;  /* 0x0000000c040472a4 */ /* 0x000fe2000f8e023f */
[----:B-1----:R-:W-:-:S03]  /*102a0*/  @P1 IMAD.HI.U32 R2, R28, R3, RZ ;  /* 0x000000031c021227 */ /* 0x002fc600078e00ff */
[----:B------:R-:W-:Y:S02]  /*102b0*/  UIMAD UR4, UR8, UR13, UR4 ;  /* 0x0000000d080472a4 */ /* 0x000fe4000f8e0204 */
[----:B------:R-:W-:Y:S01]  /*102c0*/  UIMAD.WIDE.U32 UR8, UR8, UR12, UR10 ;  /* 0x0000000c080872a5 */ /* 0x000fe2000f8e000a */
[----:B------:R-:W-:Y:S02]  /*102d0*/  @P1 SHF.R.U32.HI R21, RZ, R29, R2 ;  /* 0x0000001dff151219 */ /* 0x000fe40000011602 */
[----:B------:R-:W-:Y:S01]  /*102e0*/  ULDC.64 UR10, c[0x0][0xae0] ;  /* 0x0002b800000a7ab9 */ /* 0x000fe20000000a00 */
[----:B------:R-:W-:Y:S01]  /*102f0*/  UIADD3 UR4, UR9, UR4, URZ ;  /* 0x0000000409047290 */ /* 0x000fe2000fffe03f */
[--C-:B------:R-:W-:Y:S01]  /*10300*/  SHF.R.S32.HI R20, RZ, 0x1f, R21.reuse ;  /* 0x0000001fff147819 */ /* 0x100fe20000011415 */
[----:B------:R-:W-:Y:S01]  /*10310*/  IMAD.MOV R29, RZ, RZ, -R21 ;  /* 0x000000ffff1d7224 */ /* 0x000fe200078e0a15 */
[----:B0-----:R0:W-:Y:S01]  /*10320*/  SYNCS.ARRIVE.TRANS64.RED.A1T0 RZ, [R0+URZ], RZ ;  /* 0x000000ff00ff79a7 */ /* 0x0011e2000810043f */
[----:B------:R-:W-:-:S02]  /*10330*/  IMAD.U32 R3, RZ, RZ, UR9 ;  /* 0x00000009ff037e24 */ /* 0x000fc4000f8e00ff */
[----:B------:R-:W-:Y:S02]  /*10340*/  IMAD R20, R20, UR10, RZ ;  /* 0x0000000a14147c24 */ /* 0x000fe4000f8e02ff */
[----:B------:R-:W-:Y:S02]  /*10350*/  IMAD R29, R32, R29, R28 ;  /* 0x0000001d201d7224 */ /* 0x000fe400078e021c */
[----:B------:R-:W-:Y:S01]  /*10360*/  IMAD.U32 R2, RZ, RZ, UR8 ;  /* 0x00000008ff027e24 */ /* 0x000fe2000f8e00ff */
[----:B------:R-:W-:Y:S01]  /*10370*/  ULDC.64 UR8, c[0x0][0xad8] ;  /* 0x0002b60000087ab9 */ /* 0x000fe20000000a00 */
[----:B------:R-:W-:Y:S01]  /*10380*/  IMAD.U32 R3, RZ, RZ, UR4 ;  /* 0x00000004ff037e24 */ /* 0x000fe2000f8e00ff */
[----:B------:R-:W-:Y:S01]  /*10390*/  ULDC UR4, c[0x0][0xac8] ;  /* 0x0002b20000047ab9 */ /* 0x000fe20000000800 */
[C---:B------:R-:W-:Y:S01]  /*103a0*/  IMAD R31, R21.reuse, UR11, R20 ;  /* 0x0000000b151f7c24 */ /* 0x040fe2000f8e0214 */
[----:B------:R-:W-:Y:S01]  /*103b0*/  SHF.R.S32.HI R20, RZ, 0x1f, R29 ;  /* 0x0000001fff147819 */ /* 0x000fe2000001141d */
[----:B------:R-:W-:-:S04]  /*103c0*/  IMAD.WIDE.U32 R2, R21, UR10, R2 ;  /* 0x0000000a15027c25 */ /* 0x000fc8000f8e0002 */
[----:B------:R-:W-:Y:S02]  /*103d0*/  IMAD.IADD R3, R3, 0x1, R31 ;  /* 0x0000000103037824 */ /* 0x000fe400078e021f */
[----:B------:R-:W-:Y:S02]  /*103e0*/  IMAD R20, R20, UR8, RZ ;  /* 0x0000000814147c24 */ /* 0x000fe4000f8e02ff */
[----:B------:R-:W-:-:S04]  /*103f0*/  IMAD.WIDE.U32 R2, R29, UR8, R2 ;  /* 0x000000081d027c25 */ /* 0x000fc8000f8e0002 */
[----:B------:R-:W-:Y:S01]  /*10400*/  IMAD R21, R29, UR9, R20 ;  /* 0x000000091d157c24 */ /* 0x000fe2000f8e0214 */
[----:B------:R-:W-:Y:S01]  /*10410*/  ULDC.64 UR8, c[0x0][0xa80] ;  /* 0x0002a00000087ab9 */ /* 0x000fe20000000a00 */
[----:B------:R-:W-:Y:S01]  /*10420*/  VIADD R31, R35, UR39 ;  /* 0x00000027231f7c36 */ /* 0x000fe20008000000 */
[C---:B------:R-:W-:Y:S01]  /*10430*/  LEA R32, P0, R2.reuse, UR8, 0x1 ;  /* 0x0000000802207c11 */ /* 0x040fe2000f8008ff */
[----:B------:R-:W-:Y:S01]  /*10440*/  IMAD.IADD R3, R3, 0x1, R21 ;  /* 0x0000000103037824 */ /* 0x000fe200078e0215 */
[----:B------:R-:W-:Y:S01]  /*10450*/  SHF.R.S32.HI R35, RZ, 0x1f, R19 ;  /* 0x0000001fff237819 */ /* 0x000fe20000011413 */
[C---:B------:R-:W-:Y:S02]  /*10460*/  VIADD R21, R31.reuse, 0x60 ;  /* 0x000000601f157836 */ /* 0x040fe40000000000 */
[----:B------:R-:W1:Y:S01]  /*10470*/  SHFL.IDX PT, R20, R32, 0x1, 0x181f ;  /* 0x00381f0020147f89 */ /* 0x000e6200000e0000 */
[----:B------:R-:W-:Y:S01]  /*10480*/  LEA.HI.X R33, R2, UR9, R3, 0x1, P0 ;  /* 0x0000000902217c11 */ /* 0x000fe200080f0c03 */
[----:B------:R-:W-:Y:S01]  /*10490*/  VIADD R3, R31, 0x30 ;  /* 0x000000301f037836 */ /* 0x000fe20000000000 */
[----:B------:R-:W-:Y:S01]  /*104a0*/  ISETP.GE.AND P0, PT, R19, UR4, PT ;  /* 0x0000000413007c0c */ /* 0x000fe2000bf06270 */
[----:B------:R-:W0:Y:S03]  /*104b0*/  SHFL.IDX PT, R2, R32, RZ, 0x181f ;  /* 0x00181fff20027589 */ /* 0x000e2600000e0000 */
[-C--:B------:R-:W-:Y:S01]  /*104c0*/  ISETP.GE.OR P1, PT, R31, R30.reuse, P0 ;  /* 0x0000001e1f00720c */ /* 0x080fe20000726670 */
[----:B------:R-:W0:Y:S01]  /*104d0*/  SHFL.IDX PT, R28, R32, 0x2, 0x181f ;  /* 0x00581f00201c7f89 */ /* 0x000e2200000e0000 */
[-C--:B------:R-:W-:Y:S01]  /*104e0*/  ISETP.GE.OR P2, PT, R3, R30.reuse, P0 ;  /* 0x0000001e0300720c */ /* 0x080fe20000746670 */
[----:B------:R-:W-:Y:S01]  /*104f0*/  VIADD R31, R31, 0x90 ;  /* 0x000000901f1f7836 */ /* 0x000fe20000000000 */
[-C--:B------:R-:W-:Y:S01]  /*10500*/  ISETP.GE.OR P3, PT, R21, R30.reuse, P0 ;  /* 0x0000001e1500720c */ /* 0x080fe20000766670 */
[----:B------:R-:W0:Y:S03]  /*10510*/  SHFL.IDX PT, R34, R33, RZ, 0x181f ;  /* 0x00181fff21227589 */ /* 0x000e2600000e0000 */
[----:B------:R-:W-:Y:S01]  /*10520*/  ISETP.GE.OR P0, PT, R31, R30, P0 ;  /* 0x0000001e1f00720c */ /* 0x000fe20000706670 */
[----:B------:R-:W0:Y:S04]  /*10530*/  SHFL.IDX PT, R36, R33, 0x1, 0x181f ;  /* 0x00381f0021247f89 */ /* 0x000e2800000e0000 */
[----:B------:R-:W0:Y:S02]  /*10540*/  SHFL.IDX PT, R38, R33, 0x2, 0x181f ;  /* 0x00581f0021267f89 */ /* 0x000e2400000e0000 */
[----:B-1----:R-:W-:-:S02]  /*10550*/  @!P2 LEA R20, P5, R19, R20, 0x1 ;  /* 0x000000141314a211 */ /* 0x002fc400078a08ff */
[----:B------:R-:W1:Y:S01]  /*10560*/  SHFL.IDX PT, R32, R32, 0x3, 0x181f ;  /* 0x00781f0020207f89 */ /* 0x000e6200000e0000 */
[----:B0-----:R-:W-:-:S03]  /*10570*/  @!P1 LEA R2, P4, R19, R2, 0x1 ;  /* 0x0000000213029211 */ /* 0x001fc600078808ff */
[----:B------:R0:W0:Y:S01]  /*10580*/  SHFL.IDX PT, R0, R33, 0x3, 0x181f ;  /* 0x00781f0021007f89 */ /* 0x00002200000e0000 */
[C---:B------:R-:W-:Y:S02]  /*10590*/  @!P3 LEA R28, P6, R19.reuse, R28, 0x1 ;  /* 0x0000001c131cb211 */ /* 0x040fe400078c08ff */
[C-C-:B------:R-:W-:Y:S02]  /*105a0*/  @!P1 LEA.HI.X R3, R19.reuse, R34, R35.reuse, 0x1, P4 ;  /* 0x0000002213039211 */ /* 0x140fe400020f0c23 */
[C-C-:B------:R-:W-:Y:S02]  /*105b0*/  @!P2 LEA.HI.X R21, R19.reuse, R36, R35.reuse, 0x1, P5 ;  /* 0x000000241315a211 */ /* 0x140fe400028f0c23 */
[----:B------:R-:W-:Y:S01]  /*105c0*/  @!P3 LEA.HI.X R29, R19, R38, R35, 0x1, P6 ;  /* 0x00000026131db211 */ /* 0x000fe200030f0c23 */
[----:B--2---:R2:W-:Y:S04]  /*105d0*/  @!P1 ST.E.128 desc[UR54][R2.64], R4 ;  /* 0x0000000402009985 */ /* 0x0045e8000c101d36 */
[----:B---3--:R2:W-:Y:S04]  /*105e0*/  @!P2 ST.E.128 desc[UR54][R20.64], R8 ;  /* 0x000000081400a985 */ /* 0x0085e8000c101d36 */
[----:B----4-:R2:W-:Y:S01]  /*105f0*/  @!P3 ST.E.128 desc[UR54][R28.64], R12 ;  /* 0x0000000c1c00b985 */ /* 0x0105e2000c101d36 */
[----:B01----:R-:W-:Y:S05]  /*10600*/  @P0 BRA `(.L_x_14122) ;  /* 0x0000001000c00947 */ /* 0x003fea0003800000 */
[----:B--2---:R-:W-:-:S04]  /*10610*/  LEA R2, P0, R19, R32, 0x1 ;  /* 0x0000002013027211 */ /* 0x004fc800078008ff */
[----:B------:R-:W-:-:S05]  /*10620*/  LEA.HI.X R3, R19, R0, R35, 0x1, P0 ;  /* 0x0000000013037211 */ /* 0x000fca00000f0c23 */
[----:B-----5:R3:W-:Y:S01]  /*10630*/  ST.E.128 desc[UR54][R2.64], R24 ;  /* 0x0000001802007985 */ /* 0x0207e2000c101d36 */
[----:B------:R-:W-:Y:S05]  /*10640*/  BRA `(.L_x_14122) ;  /* 0x0000001000b07947 */ /* 0x000fea0003800000 */
.L_x_14121:
[----:B------:R-:W-:Y:S01]  /*10650*/  ULDC.64 UR12, c[0x0][0xb08] ;  /* 0x0002c200000c7ab9 */ /* 0x000fe20000000a00 */
[----:B0-----:R-:W0:Y:S01]  /*10660*/  @P1 LDC R4, c[0x0][0xbec] ;  /* 0x0002fb00ff041b82 */ /* 0x001e220000000800 */
[----:B------:R-:W-:Y:S01]  /*10670*/  UIMAD UR9, UR14, UR12, URZ ;  /* 0x0000000c0e0972a4 */ /* 0x000fe2000f8e023f */
[----:B------:R-:W-:Y:S01]  /*10680*/  IMAD.MOV.U32 R7, RZ, RZ, R13 ;  /* 0x000000ffff077224 */ /* 0x000fe200078e000d */
[----:B------:R-:W-:Y:S01]  /*10690*/  UIMAD.WIDE.U32 UR10, UR4, UR12, URZ ;  /* 0x0000000c040a72a5 */ /* 0x000fe2000f8e003f */
[----:B------:R-:W-:Y:S01]  /*106a0*/  BSSY B1, `(.L_x_14123) ;  /* 0x0000055000017945 */ /* 0x000fe20003800000 */
[----:B------:R-:W-:Y:S01]  /*106b0*/  UIMAD UR9, UR4, UR13, UR9 ;  /* 0x0000000d040972a4 */ /* 0x000fe2000f8e0209 */
[----:B------:R-:W-:Y:S01]  /*106c0*/  SHF.R.S32.HI R20, RZ, 0x1f, R22 ;  /* 0x0000001fff147819 */ /* 0x000fe20000011416 */
        /* <DEDUP_REMOVED lines=15> */
[----:B0-----:R-:W-:Y:S02]  /*107c0*/  @P1 IMAD.HI.U32 R4, R13, R4, RZ ;  /* 0x000000040d041227 */ /* 0x001fe400078e00ff */
[----:B------:R-:W-:-:S02]  /*107d0*/  UIMAD UR4, UR8, UR13, UR4 ;  /* 0x0000000d080472a4 */ /* 0x000fc4000f8e0204 */
        /* <DEDUP_REMOVED lines=24> */
[----:B------:R-:W-:Y:S01]  /*10960*/  LEA R0, P1, R4, UR8, 0x2 ;  /* 0x0000000804007c11 */ /* 0x000fe2000f8210ff */
[----:B------:R-:W-:-:S03]  /*10970*/  IMAD.IADD R5, R5, 0x1, R7 ;  /* 0x0000000105057824 */ /* 0x000fc600078e0207 */
[----:B------:R-:W-:Y:S01]  /*10980*/  PRMT R6, RZ, 0x654, R6 ;  /* 0x00000654ff067816 */ /* 0x000fe20000000006 */
[----:B------:R0:W1:Y:S01]  /*10990*/  SHFL.IDX PT, R21, R0, RZ, 0x1c1f ;  /* 0x001c1fff00157589 */ /* 0x00006200000e0000 */
[----:B------:R-:W-:Y:S02]  /*109a0*/  LEA.HI.X R14, R4, UR9, R5, 0x2, P1 ;  /* 0x00000009040e7c11 */ /* 0x000fe400088f1405 */
[----:B------:R0:W-:Y:S03]  /*109b0*/  SYNCS.ARRIVE.TRANS64.RED.A1T0 RZ, [R6+URZ], RZ ;  /* 0x000000ff06ff79a7 */ /* 0x0001e6000810043f */
        /* <DEDUP_REMOVED lines=8> */
[C---:B0-----:R-:W-:Y:S02]  /*10a40*/  @!P3 LEA R6, P5, R157.reuse, R21, 0x2 ;  /* 0x000000159d06b211 */ /* 0x041fe400078a10ff */
[-C--:B--2---:R-:W-:Y:S02]  /*10a50*/  @!P2 LEA.HI.X R5, R16, R15.reuse, R30, 0x2, P4 ;  /* 0x0000000f1005a211 */ /* 0x084fe400020f141e */
[----:B------:R-:W-:Y:S02]  /*10a60*/  @!P3 LEA.HI.X R7, R157, R15, R29, 0x2, P5 ;  /* 0x0000000f9d07b211 */ /* 0x000fe400028f141d */
[----:B------:R-:W-:Y:S01]  /*10a70*/  @!P6 LEA R8, P4, R156, R21, 0x2 ;  /* 0x000000159c08e211 */ /* 0x000fe200078810ff */
[----:B------:R0:W-:Y:S01]  /*10a80*/  @!P2 ST.E.64 desc[UR54][R4.64], R2 ;  /* 0x000000020400a985 */ /* 0x0001e2000c101b36 */
[----:B------:R-:W-:-:S02]  /*10a90*/  ISETP.GE.AND P2, PT, R154, UR4, PT ;  /* 0x000000049a007c0c */ /* 0x000fc4000bf46270 */
[----:B------:R-:W-:Y:S01]  /*10aa0*/  @!P6 LEA.HI.X R9, R156, R15, R28, 0x2, P4 ;  /* 0x0000000f9c09e211 */ /* 0x000fe200020f141c */
[----:B------:R1:W-:Y:S01]  /*10ab0*/  @!P3 ST.E.64 desc[UR54][R6.64], R92 ;  /* 0x0000005c0600b985 */ /* 0x0003e2000c101b36 */
[----:B------:R-:W-:Y:S02]  /*10ac0*/  ISETP.GE.AND P3, PT, R153, UR4, PT ;  /* 0x0000000499007c0c */ /* 0x000fe4000bf66270 */
[C---:B------:R-:W-:Y:S01]  /*10ad0*/  @!P1 LEA R10, P5, R155.reuse, R21, 0x2 ;  /* 0x000000159b0a9211 */ /* 0x040fe200078a10ff */
[----:B------:R3:W-:Y:S01]  /*10ae0*/  @!P6 ST.E.64 desc[UR54][R8.64], R96 ;  /* 0x000000600800e985 */ /* 0x0007e2000c101b36 */
[----:B------:R-:W-:Y:S02]  /*10af0*/  ISETP.GE.AND P4, PT, R152, UR4, PT ;  /* 0x0000000498007c0c */ /* 0x000fe4000bf86270 */
[----:B------:R-:W-:Y:S02]  /*10b00*/  ISETP.GE.AND P6, PT, R22, UR4, PT ;  /* 0x0000000416007c0c */ /* 0x000fe4000bfc6270 */
[----:B------:R-:W-:-:S02]  /*10b10*/  @!P1 LEA.HI.X R11, R155, R15, R27, 0x2, P5 ;  /* 0x0000000f9b0b9211 */ /* 0x000fc400028f141b */
[----:B------:R-:W-:-:S03]  /*10b20*/  @!P2 LEA R12, P5, R154, R21, 0x2 ;  /* 0x000000159a0ca211 */ /* 0x000fc600078a10ff */
[----:B------:R3:W-:Y:S01]  /*10b30*/  @!P1 ST.E.64 desc[UR54][R10.64], R100 ;  /* 0x000000640a009985 */ /* 0x0007e2000c101b36 */
[C---:B0-----:R-:W-:Y:S02]  /*10b40*/  @!P3 LEA R2, P1, R153.reuse, R21, 0x2 ;  /* 0x000000159902b211 */ /* 0x041fe400078210ff */
[----:B------:R-:W-:Y:S02]  /*10b50*/  @!P2 LEA.HI.X R13, R154, R15, R26, 0x2, P5 ;  /* 0x0000000f9a0da211 */ /* 0x000fe400028f141a */
[----:B------:R-:W-:Y:S02]  /*10b60*/  @!P4 LEA R4, P5, R152, R21, 0x2 ;  /* 0x000000159804c211 */ /* 0x000fe400078a10ff */
[----:B------:R-:W-:Y:S01]  /*10b70*/  @!P3 LEA.HI.X R3, R153, R15, R25, 0x2, P1 ;  /* 0x0000000f9903b211 */ /* 0x000fe200008f1419 */
[----:B------:R3:W-:Y:S01]  /*10b80*/  @!P2 ST.E.64 desc[UR54][R12.64], R104 ;  /* 0x000000680c00a985 */ /* 0x0007e2000c101b36 */
[----:B-1----:R-:W-:Y:S02]  /*10b90*/  @!P6 LEA R6, P1, R22, R21, 0x2 ;  /* 0x000000151606e211 */ /* 0x002fe400078210ff */
[-C--:B------:R-:W-:Y:S01]  /*10ba0*/  @!P4 LEA.HI.X R5, R152, R15.reuse, R24, 0x2, P5 ;  /* 0x0000000f9805c211 */ /* 0x080fe200028f1418 */
[----:B------:R3:W-:Y:S01]  /*10bb0*/  @!P3 ST.E.64 desc[UR54][R2.64], R108 ;  /* 0x0000006c0200b985 */ /* 0x0007e2000c101b36 */
[----:B------:R-:W-:-:S03]  /*10bc0*/  @!P6 LEA.HI.X R7, R22, R15, R20, 0x2, P1 ;  /* 0x0000000f1607e211 */ /* 0x000fc600008f1414 */
[----:B------:R3:W-:Y:S04]  /*10bd0*/  @!P4 ST.E.64 desc[UR54][R4.64], R112 ;  /* 0x000000700400c985 */ /* 0x0007e8000c101b36 */
[----:B------:R3:W-:Y:S02]  /*10be0*/  @!P6 ST.E.64 desc[UR54][R6.64], R116 ;  /* 0x000000740600e985 */ /* 0x0007e4000c101b36 */
.L_x_14124:
[----:B------:R-:W-:Y:S05]  /*10bf0*/  BSYNC B1 ;  /* 0x0000000000017941 */ /* 0x000fea0003800000 */
.L_x_14123:
[----:B--2---:R4:W2:Y:S04]  /*10c00*/  SHFL.IDX PT, R15, R14, 0x1, 0x1c1f ;  /* 0x003c1f000e0f7f89 */ /* 0x0048a800000e0000 */
[----:B-1----:R4:W1:Y:S01]  /*10c10*/  SHFL.IDX PT, R21, R0, 0x1, 0x1c1f ;  /* 0x003c1f0000157f89 */ /* 0x00286200000e0000 */
[----:B------:R-:W-:Y:S05]  /*10c20*/  @P0 BRA `(.L_x_14122) ;  /* 0x0000000c00380947 */ /* 0x000fea0003800000 */
[----:B------:R-:W-:Y:S02]  /*10c30*/  ULDC UR4, c[0x0][0xac8] ;  /* 0x0002b20000047ab9 */ /* 0x000fe40000000800 */
[----:B------:R-:W-:Y:S02]  /*10c40*/  ISETP.GE.AND P1, PT, R16, UR4, PT ;  /* 0x0000000410007c0c */ /* 0x000fe4000bf26270 */
[----:B------:R-:W-:Y:S02]  /*10c50*/  ISETP.GE.AND P5, PT, R157, UR4, PT ;  /* 0x000000049d007c0c */ /* 0x000fe4000bfa6270 */
[----:B------:R-:W-:Y:S02]  /*10c60*/  ISETP.GE.AND P3, PT, R156, UR4, PT ;  /* 0x000000049c007c0c */ /* 0x000fe4000bf66270 */
[----:B------:R-:W-:-:S07]  /*10c70*/  ISETP.GE.AND P2, PT, R155, UR4, PT ;  /* 0x000000049b007c0c */ /* 0x000fce000bf46270 */
[CC--:B-1-3--:R-:W-:Y:S02]  /*10c80*/  @!P1 LEA R2, P0, R16.reuse, R21.reuse, 0x2 ;  /* 0x0000001510029211 */ /* 0x0cafe400078010ff */
[----:B------:R-:W-:Y:S02]  /*10c90*/  @!P5 LEA R4, P4, R157, R21, 0x2 ;  /* 0x000000159d04d211 */ /* 0x000fe400078810ff */
[-C--:B--2---:R-:W-:Y:S02]  /*10ca0*/  @!P1 LEA.HI.X R3, R16, R15.reuse, R30, 0x2, P0 ;  /* 0x0000000f10039211 */ /* 0x084fe400000f141e */
[----:B------:R-:W-:Y:S02]  /*10cb0*/  ISETP.GE.AND P0, PT, R153, UR4, PT ;  /* 0x0000000499007c0c */ /* 0x000fe4000bf06270 */
[----:B------:R-:W-:Y:S01]  /*10cc0*/  @!P5 LEA.HI.X R5, R157, R15, R29, 0x2, P4 ;  /* 0x0000000f9d05d211 */ /* 0x000fe200020f141d */
[----:B------:R1:W-:Y:S01]  /*10cd0*/  @!P1 ST.E.64 desc[UR54][R2.64], R90 ;  /* 0x0000005a02009985 */ /* 0x0003e2000c101b36 */
[----:B------:R-:W-:-:S02]  /*10ce0*/  ISETP.GE.AND P1, PT, R154, UR4, PT ;  /* 0x000000049a007c0c */ /* 0x000fc4000bf26270 */
[----:B------:R-:W-:Y:S01]  /*10cf0*/  ISETP.GE.AND P4, PT, R152, UR4, PT ;  /* 0x0000000498007c0c */ /* 0x000fe2000bf86270 */
[----:B------:R2:W-:Y:S01]  /*10d00*/  @!P5 ST.E.64 desc[UR54][R4.64], R94 ;  /* 0x0000005e0400d985 */ /* 0x0005e2000c101b36 */
[CC--:B0-----:R-:W-:Y:S02]  /*10d10*/  @!P3 LEA R6, P6, R156.reuse, R21.reuse, 0x2 ;  /* 0x000000159c06b211 */ /* 0x0c1fe400078c10ff */
[C---:B------:R-:W-:Y:S02]  /*10d20*/  @!P2 LEA R8, P5, R155.reuse, R21, 0x2 ;  /* 0x000000159b08a211 */ /* 0x040fe400078a10ff */
[-C--:B------:R-:W-:Y:S02]  /*10d30*/  @!P3 LEA.HI.X R7, R156, R15.reuse, R28, 0x2, P6 ;  /* 0x0000000f9c07b211 */ /* 0x080fe400030f141c */
[----:B------:R-:W-:-:S03]  /*10d40*/  @!P2 LEA.HI.X R9, R155, R15, R27, 0x2, P5 ;  /* 0x0000000f9b09a211 */ /* 0x000fc600028f141b */
[----:B------:R2:W-:Y:S01]  /*10d50*/  @!P3 ST.E.64 desc[UR54][R6.64], R98 ;  /* 0x000000620600b985 */ /* 0x0005e2000c101b36 */
[-C--:B-1----:R-:W-:Y:S02]  /*10d60*/  @!P1 LEA R2, P6, R154, R21.reuse, 0x2 ;  /* 0x000000159a029211 */ /* 0x082fe400078c10ff */
[CC--:B------:R-:W-:Y:S01]  /*10d70*/  @!P0 LEA R10, P3, R153.reuse, R21.reuse, 0x2 ;  /* 0x00000015990a8211 */ /* 0x0c0fe200078610ff */
[----:B------:R2:W-:Y:S01]  /*10d80*/  @!P2 ST.E.64 desc[UR54][R8.64], R102 ;  /* 0x000000660800a985 */ /* 0x0005e2000c101b36 */
[----:B------:R-:W-:Y:S02]  /*10d90*/  @!P4 LEA R12, P5, R152, R21, 0x2 ;  /* 0x00000015980cc211 */ /* 0x000fe400078a10ff */
        /* <DEDUP_REMOVED lines=12> */
.L_x_14119:
        /* <DEDUP_REMOVED lines=32> */
.L_x_14125:
[----:B------:R-:W-:Y:S01]  /*11060*/  USHF.R.S32.HI UR13, URZ, 0x1f, UR38 ;  /* 0x0000001f3f0d7899 */ /* 0x000fe20008011426 */
[----:B------:R-:W-:Y:S01]  /*11070*/  BSSY B1, `(.L_x_14126) ;  /* 0x0000039000017945 */ /* 0x000fe20003800000 */
[----:B------:R-:W-:Y:S02]  /*11080*/  USHF.R.S32.HI UR21, URZ, 0x1f, UR4 ;  /* 0x0000001f3f157899 */ /* 0x000fe40008011404 */
        /* <DEDUP_REMOVED lines=55> */
.L_x_14127:
[----:B------:R-:W-:Y:S05]  /*11400*/  BSYNC B1 ;  /* 0x0000000000017941 */ /* 0x000fea0003800000 */
.L_x_14126:
[----:B------:R-:W-:-:S06]  /*11410*/  UISETP.GT.AND UP0, UPT, UR46, 0x1, UPT ;  /* 0x000000012e00788c */ /* 0x000fcc000bf04270 */
[----:B------:R-:W-:-:S13]  /*11420*/  PLOP3.LUT P0, PT, PT, PT, UP0, 0x80, 0x0 ;  /* 0x000000000000781c */ /* 0x000fda0003f0f008 */
[----:B------:R-:W-:Y:S05]  /*11430*/  @P0 BRA `(.L_x_14122) ;  /* 0x0000000400340947 */ /* 0x000fea0003800000 */
[----:B------:R-:W1:Y:S01]  /*11440*/  LDC R11, c[0x0][0xbe8] ;  /* 0x0002fa00ff0b7b82 */ /* 0x000e620000000800 */
[----:B------:R-:W-:Y:S01]  /*11450*/  SHF.R.S32.HI R6, RZ, 0x1f, R8 ;  /* 0x0000001fff067819 */ /* 0x000fe20000011408 */
[----:B------:R-:W-:Y:S01]  /*11460*/  ULDC.64 UR14, c[0x0][0xaa0] ;  /* 0x0002a800000e7ab9 */ /* 0x000fe20000000a00 */
[----:B------:R-:W-:Y:S01]  /*11470*/  SHF.R.S32.HI R13, RZ, 0x1f, R19 ;  /* 0x0000001fff0d7819 */ /* 0x000fe20000011413 */
[----:B------:R-:W-:Y:S01]  /*11480*/  UIMAD UR10, UR21, UR14, URZ ;  /* 0x0000000e150a72a4 */ /* 0x000fe2000f8e023f */
[----:B------:R-:W-:Y:S01]  /*11490*/  LEA.HI R6, R6, R8, RZ, 0x3 ;  /* 0x0000000806067211 */ /* 0x000fe200078f18ff */
[----:B------:R-:W-:Y:S02]  /*114a0*/  UIMAD.WIDE.U32 UR8, UR4, UR14, URZ ;  /* 0x0000000e040872a5 */ /* 0x000fe4000f8e003f */
[----:B------:R-:W-:Y:S01]  /*114b0*/  UIMAD UR10, UR4, UR15, UR10 ;  /* 0x0000000f040a72a4 */ /* 0x000fe2000f8e020a */
[----:B------:R-:W-:-:S03]  /*114c0*/  SHF.R.S32.HI R6, RZ, 0x3, R6 ;  /* 0x00000003ff067819 */ /* 0x000fc60000011406 */
[----:B------:R-:W-:Y:S02]  /*114d0*/  UIADD3 UR9, UR9, UR10, URZ ;  /* 0x0000000a09097290 */ /* 0x000fe4000fffe03f */
[----:B------:R-:W-:Y:S01]  /*114e0*/  IMAD R2, R18, 0x30, R6 ;  /* 0x0000003012027824 */ /* 0x000fe200078e0206 */
[----:B------:R-:W-:Y:S01]  /*114f0*/  ULDC.64 UR10, c[0x0][0xae8] ;  /* 0x0002ba00000a7ab9 */ /* 0x000fe20000000a00 */
[----:B------:R-:W-:Y:S01]  /*11500*/  VIADD R30, R6, UR39 ;  /* 0x00000027061e7c36 */ /* 0x000fe20008000000 */
[----:B------:R-:W-:Y:S01]  /*11510*/  UIMAD.WIDE.U32 UR8, UR37, UR10, UR8 ;  /* 0x0000000a250872a5 */ /* 0x000fe2000f8e0008 */
[----:B0-----:R-:W-:-:S03]  /*11520*/  VIADD R4, R2, UR39 ;  /* 0x0000002702047c36 */ /* 0x001fc60008000000 */
[----:B------:R-:W-:Y:S01]  /*11530*/  UIMAD UR9, UR37, UR11, UR9 ;  /* 0x0000000b250972a4 */ /* 0x000fe2000f8e0209 */
[----:B------:R-:W-:Y:S01]  /*11540*/  IMAD.MOV.U32 R5, RZ, RZ, R4 ;  /* 0x000000ffff057224 */ /* 0x000fe200078e0004 */
[----:B-1----:R-:W-:Y:S01]  /*11550*/  ISETP.NE.AND P0, PT, R11, 0x1, PT ;  /* 0x000000010b00780c */ /* 0x002fe20003f05270 */
[----:B------:R-:W-:Y:S02]  /*11560*/  ULDC.64 UR10, c[0x0][0xaf0] ;  /* 0x0002bc00000a7ab9 */ /* 0x000fe40000000a00 */
[----:B------:R-:W-:-:S04]  /*11570*/  UIMAD UR13, UR13, UR10, URZ ;  /* 0x0000000a0d0d72a4 */ /* 0x000fc8000f8e023f */
[----:B------:R-:W-:Y:S02]  /*11580*/  UIMAD UR4, UR12, UR11, UR13 ;  /* 0x0000000b0c0472a4 */ /* 0x000fe4000f8e020d */
[----:B------:R-:W-:-:S03]  /*11590*/  UIMAD.WIDE.U32 UR12, UR12, UR10, UR8 ;  /* 0x0000000a0c0c72a5 */ /* 0x000fc6000f8e0008 */
[----:B------:R-:W-:Y:S01]  /*115a0*/  ULDC.64 UR8, c[0x0][0xae0] ;  /* 0x0002b80000087ab9 */ /* 0x000fe20000000a00 */
[----:B------:R-:W0:Y:S01]  /*115b0*/  @P0 LDC R3, c[0x0][0xbec] ;  /* 0x0002fb00ff030b82 */ /* 0x000e220000000800 */
[----:B------:R-:W-:-:S07]  /*115c0*/  UIADD3 UR4, UR13, UR4, URZ ;  /* 0x000000040d047290 */ /* 0x000fce000fffe03f */
[----:B------:R-:W1:Y:S01]  /*115d0*/  @P0 LDC R7, c[0x0][0xbf0] ;  /* 0x0002fc00ff070b82 */ /* 0x000e620000000800 */
[----:B0-----:R-:W-:-:S04]  /*115e0*/  @P0 IMAD.HI.U32 R2, R4, R3, RZ ;  /* 0x0000000304020227 */ /* 0x001fc800078e00ff */
[----:B------:R-:W-:Y:S02]  /*115f0*/  IMAD.U32 R3, RZ, RZ, UR13 ;  /* 0x0000000dff037e24 */ /* 0x000fe4000f8e00ff */
[----:B------:R-:W-:Y:S01]  /*11600*/  IMAD.U32 R3, RZ, RZ, UR4 ;  /* 0x00000004ff037e24 */ /* 0x000fe2000f8e00ff */
[----:B------:R-:W-:Y:S01]  /*11610*/  ULDC UR4, c[0x0][0xac8] ;  /* 0x0002b20000047ab9 */ /* 0x000fe20000000800 */
        /* <DEDUP_REMOVED lines=15> */
[----:B------:R-:W-:Y:S01]  /*11710*/  IMAD.IADD R3, R3, 0x1, R5 ;  /* 0x0000000103037824 */ /* 0x000fe200078e0205 */
[----:B------:R-:W-:Y:S01]  /*11720*/  LEA R4, P0, R2, UR8, 0x1 ;  /* 0x0000000802047c11 */ /* 0x000fe2000f8008ff */
[----:B-----5:R-:W-:Y:S02]  /*11730*/  IMAD R11, R0, R11, RZ ;  /* 0x0000000b000b7224 */ /* 0x020fe400078e02ff */
[----:B------:R-:W-:Y:S01]  /*11740*/  VIADD R0, R30, 0x30 ;  /* 0x000000301e007836 */ /* 0x000fe20000000000 */
[----:B------:R-:W-:Y:S01]  /*11750*/  LEA.HI.X R8, R2, UR9, R3, 0x1, P0 ;  /* 0x0000000902087c11 */ /* 0x000fe200080f0c03 */
        /* <DEDUP_REMOVED lines=12> */
[----:B------:R-:W4:Y:S04]  /*11820*/  SHFL.IDX PT, R12, R8, 0x1, 0x181f ;  /* 0x00381f00080c7f89 */ /* 0x000f2800000e0000 */
[----:B------:R-:W4:Y:S01]  /*11830*/  SHFL.IDX PT, R20, R8, 0x2, 0x181f ;  /* 0x00581f0008147f89 */ /* 0x000f2200000e0000 */
[----:B0-----:R-:W-:-:S03]  /*11840*/  @!P3 LEA R2, P6, R19, R6, 0x1 ;  /* 0x000000061302b211 */ /* 0x001fc600078c08ff */
[----:B------:R4:W0:Y:S01]  /*11850*/  SHFL.IDX PT, R26, R8, 0x3, 0x181f ;  /* 0x00781f00081a7f89 */ /* 0x00082200000e0000 */
[C---:B-1----:R-:W-:Y:S02]  /*11860*/  @!P2 LEA R4, P5, R19.reuse, R14, 0x1 ;  /* 0x0000000e1304a211 */ /* 0x042fe400078a08ff */
[C---:B--2---:R-:W-:Y:S02]  /*11870*/  @!P1 LEA R6, P4, R19.reuse, R24, 0x1 ;  /* 0x0000001813069211 */ /* 0x044fe400078808ff */
[C---:B---3--:R-:W-:Y:S02]  /*11880*/  @!P3 LEA.HI.X R3, R19.reuse, R10, R13, 0x1, P6 ;  /* 0x0000000a1303b211 */ /* 0x048fe400030f0c0d */
[----:B----4-:R-:W-:-:S03]  /*11890*/  @!P0 LEA R8, P6, R19, R28, 0x1 ;  /* 0x0000001c13088211 */ /* 0x010fc600078c08ff */
[----:B------:R1:W-:Y:S01]  /*118a0*/  @!P3 ST.E.128 desc[UR54][R2.64], RZ ;  /* 0x000000ff0200b985 */ /* 0x0003e2000c101d36 */
[C-C-:B------:R-:W-:Y:S02]  /*118b0*/  @!P2 LEA.HI.X R5, R19.reuse, R12, R13.reuse, 0x1, P5 ;  /* 0x0000000c1305a211 */ /* 0x140fe400028f0c0d */
[----:B------:R-:W-:-:S03]  /*118c0*/  @!P1 LEA.HI.X R7, R19, R20, R13, 0x1, P4 ;  /* 0x0000001413079211 */ /* 0x000fc600020f0c0d */
[----:B------:R1:W-:Y:S01]  /*118d0*/  @!P2 ST.E.128 desc[UR54][R4.64], RZ ;  /* 0x000000ff0400a985 */ /* 0x0003e2000c101d36 */
[----:B0-----:R-:W-:-:S03]  /*118e0*/  @!P0 LEA.HI.X R9, R19, R26, R13, 0x1, P6 ;  /* 0x0000001a13098211 */ /* 0x001fc600030f0c0d */
[----:B------:R1:W-:Y:S04]  /*118f0*/  @!P1 ST.E.128 desc[UR54][R6.64], RZ ;  /* 0x000000ff06009985 */ /* 0x0003e8000c101d36 */
[----:B------:R1:W-:Y:S02]  /*11900*/  @!P0 ST.E.128 desc[UR54][R8.64], RZ ;  /* 0x000000ff08008985 */ /* 0x0003e4000c101d36 */
.L_x_14122:
[----:B------:R-:W-:Y:S05]  /*11910*/  BSYNC B0 ;  /* 0x0000000000007941 */ /* 0x000fea0003800000 */
.L_x_14118:
[----:B------:R-:W-:Y:S02]  /*11920*/  ULDC UR4, c[0x0][0xc3c] ;  /* 0x00030f0000047ab9 */ /* 0x000fe40000000800 */
[----:B------:R-:W-:-:S06]  /*11930*/  UISETP.GE.AND UP0, UPT, UR7, UR4, UPT ;  /* 0x000000040700728c */ /* 0x000fcc000bf06270 */
[----:B------:R-:W-:-:S13]  /*11940*/  PLOP3.LUT P0, PT, PT, PT, UP0, 0x80, 0x0 ;  /* 0x000000000000781c */ /* 0x000fda0003f0f008 */
[----:B------:R-:W-:Y:S05]  /*11950*/  @!P0 BRA `(.L_x_14128) ;  /* 0xfffffef400388947 */ /* 0x000fea000383ffff */
[----:B------:R-:W-:Y:S05]  /*11960*/  EXIT ;  /* 0x000000000000794d */ /* 0x000fea0003800000 */
.L_x_14027:
        /* <DEDUP_REMOVED lines=16> */
.L_x_14129:
        /* <DEDUP_REMOVED lines=44> */
.L_x_14133:
        /* <DEDUP_REMOVED lines=34> */
.L_x_14131:
        /* <DEDUP_REMOVED lines=13> */
.L_x_14134:
        /* <DEDUP_REMOVED lines=62> */
.L_x_14135:
        /* <DEDUP_REMOVED lines=61> */
.L_x_14136:
[----:B------:R-:W-:-:S05]  /*127d0*/  LOP3.LUT R17, RZ, R2, RZ, 0x33, !PT ;  /* 0x00000002ff117212 */ /* 0x000fca00078e33ff */
[----:B------:R-:W-:Y:S01]  /*127e0*/  IMAD.IADD R17, R6, 0x1, R17 ;  /* 0x0000000106117824 */ /* 0x000fe200078e0211 */
[----:B------:R-:W-:Y:S06]  /*127f0*/  BRA `(.L_x_14137) ;  /* 0x0000000000147947 */ /* 0x000fec0003800000 */
.L_x_14132:
[----:B------:R-:W-:Y:S01]  /*12800*/  ULDC UR4, c[0x0][0xc3c] ;  /* 0x00030f0000047ab9 */ /* 0x000fe20000000800 */
[----:B------:R-:W-:Y:S02]  /*12810*/  IMAD.MOV.U32 R17, RZ, RZ, RZ ;  /* 0x000000ffff117224 */ /* 0x000fe400078e00ff */
[----:B------:R-:W-:Y:S02]  /*12820*/  IMAD.U32 R16, RZ, RZ, UR6 ;  /* 0x00000006ff107e24 */ /* 0x000fe4000f8e00ff */
[----:B------:R-:W-:Y:S02]  /*12830*/  IMAD.MOV.U32 R18, RZ, RZ, RZ ;  /* 0x000000ffff127224 */ /* 0x000fe400078e00ff */
[----:B------:R-:W-:-:S07]  /*12840*/  IMAD.U32 R19, RZ, RZ, UR4 ;  /* 0x00000004ff137e24 */ /* 0x000fce000f8e00ff */
.L_x_14137:
[----:B------:R-:W-:-:S13]  /*12850*/  ISETP.NE.AND P0, PT, R0, RZ, PT ;  /* 0x000000ff0000720c */ /* 0x000fda0003f05270 */
[----:B------:R-:W0:Y:S01]  /*12860*/  @!P0 S2R R3, SR_CgaCtaId ;  /* 0x0000000000038919 */ /* 0x000e220000008800 */
[----:B------:R-:W-:-:S04]  /*12870*/  @!P0 MOV R0, 0x400 ;  /* 0x0000040000008802 */ /* 0x000fc80000000f00 */
[----:B0-----:R-:W-:-:S05]  /*12880*/  @!P0 LEA R0, R3, R0, 0x18 ;  /* 0x0000000003008211 */ /* 0x001fca00078ec0ff */
[----:B------:R0:W-:Y:S01]  /*12890*/  @!P0 STS.128 [R0+0x168d0], R16 ;  /* 0x0168d01000008388 */ /* 0x0001e20000000c00 */
[----:B------:R-:W-:Y:S06]  /*128a0*/  BAR.ARV 0x5, 0x200 ;  /* 0x0148000000007b1d */ /* 0x000fec0000002000 */
.L_x_14130:
        /* <DEDUP_REMOVED lines=18> */
[C---:B------:R-:W-:Y:S02]  /*129d0*/  IMAD.SHL.U32 R29, R4.reuse, 0x8, RZ ;  /* 0x00000008041d7824 */ /* 0x040fe400078e00ff */
[----:B------:R-:W-:Y:S01]  /*129e0*/  IMAD.SHL.U32 R2, R4, 0x10, RZ ;  /* 0x0000001004027824 */ /* 0x000fe200078e00ff */
[----:B------:R-:W-:Y:S02]  /*129f0*/  SHF.R.U32.HI R3, RZ, 0x3, R3 ;  /* 0x00000003ff037819 */ /* 0x000fe40000011603 */
[----:B0-----:R-:W-:Y:S02]  /*12a00*/  LOP3.LUT R0, R29, 0x1f8, RZ, 0xc0, !PT ;  /* 0x000001f81d007812 */ /* 0x001fe400078ec0ff */
[----:B------:R-:W-:Y:S02]  /*12a10*/  LOP3.LUT R2, R2, 0x70, RZ, 0xc0, !PT ;  /* 0x0000007002027812 */ /* 0x000fe400078ec0ff */
[----:B------:R-:W-:-:S02]  /*12a20*/  LOP3.LUT R0, R0, 0x38, R4, 0x78, !PT ;  /* 0x0000003800007812 */ /* 0x000fc400078e7804 */
[----:B------:R-:W-:Y:S02]  /*12a30*/  LOP3.LUT R2, R3, R2, RZ, 0xfc, !PT ;  /* 0x0000000203027212 */ /* 0x000fe400078efcff */
[----:B------:R-:W-:Y:S02]  /*12a40*/  LOP3.LUT R0, R0, 0x200, R29, 0xf8, !PT ;  /* 0x0000020000007812 */ /* 0x000fe400078ef81d */
[----:B------:R-:W-:-:S03]  /*12a50*/  LOP3.LUT R29, R29, 0x38, RZ, 0xc0, !PT ;  /* 0x000000381d1d7812 */ /* 0x000fc600078ec0ff */
[----:B------:R-:W-:-:S05]  /*12a60*/  IMAD R0, R0, 0x2, R22 ;  /* 0x0000000200007824 */ /* 0x000fca00078e0216 */
[----:B------:R3:W-:Y:S02]  /*12a70*/  STL [R1+0x1c], R0 ;  /* 0x00001c0001007387 */ /* 0x0007e40000100800 */
.L_x_14209:
        /* <DEDUP_REMOVED lines=8> */
[----:B------:R0:W2:Y:S01]  /*12b00*/  @P0 LDG.E R24, desc[UR54][R2.64] ;  /* 0x0000003602180981 */ /* 0x0000a2000c1e1900 */
        /* <DEDUP_REMOVED lines=9> */
[----:B-1----:R-:W1:Y:S07]  /*12ba0*/  @P1 LDC.64 R4, c[0x0][0xa18] ;  /* 0x00028600ff041b82 */ /* 0x002e6e0000000a00 */
[----:B------:R-:W-:Y:S01]  /*12bb0*/  @P2 LOP3.LUT R23, R23, 0x10, RZ, 0xfc, !PT ;  /* 0x0000001017172812 */ /* 0x000fe200078efcff */
[----:B0-----:R-:W-:-:S05]  /*12bc0*/  IMAD.WIDE R2, R19, 0x4, R2 ;  /* 0x0000000413027825 */ /* 0x001fca00078e0202 */
[----:B------:R-:W3:Y:S01]  /*12bd0*/  @P2 LDG.E R0, desc[UR54][R2.64] ;  /* 0x0000003602002981 */ /* 0x000ee2000c1e1900 */
[----:B-1----:R-:W-:-:S06]  /*12be0*/  @P1 IMAD.WIDE R4, R19, 0x4, R4 ;  /* 0x0000000413041825 */ /* 0x002fcc00078e0204 */
[----:B------:R-:W4:Y:S01]  /*12bf0*/  @P1 LDG.E R4, desc[UR54][R4.64] ;  /* 0x0000003604041981 */ /* 0x000f22000c1e1900 */
[----:B------:R-:W-:-:S03]  /*12c00*/  UISETP.NE.U32.AND UP0, UPT, UR4, URZ, UPT ;  /* 0x0000003f0400728c */ /* 0x000fc6000bf05070 */
[----:B------:R-:W-:Y:S01]  /*12c10*/  ULDC UR4, c[0x0][0x424] ;  /* 0x0001090000047ab9 */ /* 0x000fe20000000800 */
[----:B------:R-:W-:-:S03]  /*12c20*/  UISETP.NE.AND.EX UP0, UPT, UR5, URZ, UPT, UP0 ;  /* 0x0000003f0500728c */ /* 0x000fc6000bf05300 */
[----:B------:R-:W-:Y:S01]  /*12c30*/  ULDC UR5, c[0x0][0x2f0] ;  /* 0x0000bc0000057ab9 */ /* 0x000fe20000000800 */
[----:B------:R-:W-:-:S04]  /*12c40*/  USEL UR4, UR4, 0x1, UP0 ;  /* 0x0000000104047887 */ /* 0x000fc80008000000 */
[----:B------:R-:W-:Y:S01]  /*12c50*/  UIMAD UR4, UR4, UR5, URZ ;  /* 0x00000005040472a4 */ /* 0x000fe2000f8e023f */
[----:B---3--:R0:W-:Y:S04]  /*12c60*/  STL [R1+0x20], R0 ;  /* 0x0000200001007387 */ /* 0x0081e80000100800 */
[----:B--2---:R1:W-:Y:S04]  /*12c70*/  STL [R1+0x14], R24 ;  /* 0x0000141801007387 */ /* 0x0043e80000100800 */
[----:B----4-:R1:W-:Y:S01]  /*12c80*/  @P1 STL [R1], R4 ;  /* 0x0000000401001387 */ /* 0x0103e20000100800 */
[----:B0-----:R-:W-:Y:S01]  /*12c90*/  IMAD.U32 R0, RZ, RZ, UR4 ;  /* 0x00000004ff007e24 */ /* 0x001fe2000f8e00ff */
[----:B------:R-:W-:Y:S06]  /*12ca0*/  @P1 BRA `(.L_x_14139) ;  /* 0x0000000000201947 */ /* 0x000fec0003800000 */
[----:B------:R-:W-:Y:S02]  /*12cb0*/  ULDC UR4, c[0x0][0x288] ;  /* 0x0000a20000047ab9 */ /* 0x000fe40000000800 */
[----:B-1----:R-:W-:-:S05]  /*12cc0*/  IMAD.U32 R4, RZ, RZ, UR4 ;  /* 0x00000004ff047e24 */ /* 0x002fca000f8e00ff */
[----:B------:R0:W-:Y:S01]  /*12cd0*/  STL [R1], R4 ;  /* 0x0000000401007387 */ /* 0x0001e20000100800 */
[----:B------:R-:W-:Y:S05]  /*12ce0*/  @!P2 BRA `(.L_x_14139) ;  /* 0x000000000010a947 */ /* 0x000fea0003800000 */
[----:B------:R-:W2:Y:S04]  /*12cf0*/  LDG.E R5, desc[UR54][R2.64] ;  /* 0x0000003602057981 */ /* 0x000ea8000c1e1900 */
[----:B0-----:R-:W2:Y:S02]  /*12d00*/  LDG.E R4, desc[UR54][R2.64+0x4] ;  /* 0x0000043602047981 */ /* 0x001ea4000c1e1900 */
[----:B--2---:R-:W-:-:S05]  /*12d10*/  IMAD.IADD R2, R4, 0x1, -R5 ;  /* 0x0000000104027824 */ /* 0x004fca00078e0a05 */
[----:B------:R2:W-:Y:S02]  /*12d20*/  STL [R1], R2 ;  /* 0x0000000201007387 */ /* 0x0005e40000100800 */
.L_x_14139:
[----:B------:R-:W-:Y:S02]  /*12d30*/  ULDC.64 UR4, c[0x0][0xa20] ;  /* 0x0002880000047ab9 */ /* 0x000fe40000000a00 */
[----:B------:R-:W-:-:S04]  /*12d40*/  ISETP.NE.U32.AND P0, PT, RZ, UR4, PT ;  /* 0x00000004ff007c0c */ /* 0x000fc8000bf05070 */
[----:B------:R-:W-:-:S13]  /*12d50*/  ISETP.NE.AND.EX P0, PT, RZ, UR5, PT, P0 ;  /* 0x00000005ff007c0c */ /* 0x000fda000bf05300 */
[----:B------:R-:W-:Y:S05]  /*12d60*/  @!P0 BRA `(.L_x_14140) ;  /* 0x0000000000108947 */ /* 0x000fea0003800000 */
[----:B--2---:R-:W2:Y:S02]  /*12d70*/  LDC.64 R2, c[0x0][0xa20] ;  /* 0x00028800ff027b82 */ /* 0x004ea40000000a00 */
[----:B--2---:R-:W-:-:S05]  /*12d80*/  IMAD.WIDE R2, R19, 0x4, R2 ;  /* 0x0000000413027825 */ /* 0x004fca00078e0202 */
[----:B------:R2:W5:Y:S01]  /*12d90*/  LDG.E R0, desc[UR54][R2.64] ;  /* 0x0000003602007981 */ /* 0x000562000c1e1900 */
[----:B------:R-:W-:Y:S05]  /*12da0*/  BRA `(.L_x_14141) ;  /* 0x0000000000247947 */ /* 0x000fea0003800000 */
.L_x_14140:
[----:B------:R-:W-:Y:S02]  /*12db0*/  ULDC.64 UR4, c[0x0][0xa08] ;  /* 0x0002820000047ab9 */ /* 0x000fe40000000a00 */
[----:B------:R-:W-:-:S04]  /*12dc0*/  ISETP.NE.U32.AND P0, PT, RZ, UR4, PT ;  /* 0x00000004ff007c0c */ /* 0x000fc8000bf05070 */
[----:B------:R-:W-:-:S13]  /*12dd0*/  ISETP.NE.AND.EX P0, PT, RZ, UR5, PT, P0 ;  /* 0x00000005ff007c0c */ /* 0x000fda000bf05300 */
[----:B------:R-:W-:Y:S05]  /*12de0*/  @!P0 BRA `(.L_x_14141) ;  /* 0x0000000000148947 */ /* 0x000fea0003800000 */
[----:B--2---:R-:W2:Y:S02]  /*12df0*/  LDC.64 R2, c[0x0][0xa08] ;  /* 0x00028200ff027b82 */ /* 0x004ea40000000a00 */
[----:B--2---:R-:W-:-:S05]  /*12e00*/  IMAD.WIDE R2, R19, 0x4, R2 ;  /* 0x0000000413027825 */ /* 0x004fca00078e0202 */
[----:B------:R-:W2:Y:S04]  /*12e10*/  LDG.E R0, desc[UR54][R2.64] ;  /* 0x0000003602007981 */ /* 0x000ea8000c1e1900 */
[----:B------:R-:W2:Y:S02]  /*12e20*/  LDG.E R5, desc[UR54][R2.64+0x4] ;  /* 0x0000043602057981 */ /* 0x000ea4000c1e1900 */
[----:B--2---:R-:W-:-:S07]  /*12e30*/  IMAD.IADD R0, R5, 0x1, -R0 ;  /* 0x0000000105007824 */ /* 0x004fce00078e0a00 */
.L_x_14141:
[----:B------:R-:W3:Y:S01]  /*12e40*/  LDL R9, [R1] ;  /* 0x0000000001097983 */ /* 0x000ee20000100800 */
[----:B--2---:R-:W2:Y:S01]  /*12e50*/  LDC R2, c[0x0][0x448] ;  /* 0x00011200ff027b82 */ /* 0x004ea20000000800 */
[----:B-----5:R-:W-:Y:S01]  /*12e60*/  IMAD.IADD R8, R0, 0x1, -R24 ;  /* 0x0000000100087824 */ /* 0x020fe200078e0a18 */
[----:B------:R-:W-:Y:S01]  /*12e70*/  LOP3.LUT R23, R23, 0xfffffff7, RZ, 0xc0, !PT ;  /* 0xfffffff717177812 */ /* 0x000fe200078ec0ff */
[----:B------:R-:W-:-:S03]  /*12e80*/  IMAD R27, R17, 0xc0, RZ ;  /* 0x000000c0111b7824 */ /* 0x000fc600078e02ff */
[----:B------:R4:W-:Y:S01]  /*12e90*/  STL [R1+0xc], R8 ;  /* 0x00000c0801007387 */ /* 0x0009e20000100800 */
[----:B------:R-:W-:Y:S01]  /*12ea0*/  VIADD R7, R27, 0xbf ;  /* 0x000000bf1b077836 */ /* 0x000fe20000000000 */
[----:B--2---:R-:W-:Y:S02]  /*12eb0*/  ISETP.NE.AND P2, PT, R2, 0x1, PT ;  /* 0x000000010200780c */ /* 0x004fe40003f45270 */
[----:B------:R-:W2:Y:S11]  /*12ec0*/  LDC.64 R2, c[0x0][0x9e0] ;  /* 0x00027800ff027b82 */ /* 0x000eb60000000a00 */
[----:B------:R-:W4:Y:S01]  /*12ed0*/  @P2 LDC R6, c[0x0][0x44c] ;  /* 0x00011300ff062b82 */ /* 0x000f220000000800 */
[----:B------:R-:W-:-:S07]  /*12ee0*/  @P2 LOP3.LUT R23, R23, 0x8, RZ, 0xfc, !PT ;  /* 0x0000000817172812 */ /* 0x000fce00078efcff */
[----:B01----:R-:W0:Y:S01]  /*12ef0*/  @P2 LDC R4, c[0x0][0x450] ;  /* 0x00011400ff042b82 */ /* 0x003e220000000800 */
[----:B--2---:R-:W-:Y:S01]  /*12f00*/  ISETP.GE.AND P1, PT, R3, 0x1, PT ;  /* 0x000000010300780c */ /* 0x004fe20003f26270 */
[----:B----4-:R-:W-:-:S05]  /*12f10*/  @P2 IMAD.HI.U32 R5, R7, R6, RZ ;  /* 0x0000000607052227 */ /* 0x010fca00078e00ff */
[----:B0-----:R-:W-:Y:S02]  /*12f20*/  @P2 SHF.R.U32.HI R7, RZ, R4, R5 ;  /* 0x00000004ff072219 */ /* 0x001fe40000011605 */
[----:B---3--:R-:W-:-:S05]  /*12f30*/  IADD3 R0, R8, 0x1, -R9 ;  /* 0x0000000108007810 */ /* 0x008fca0007ffe809 */
        /* <DEDUP_REMOVED lines=14> */
.L_x_14144:
[----:B------:R-:W-:-:S13]  /*13020*/  ISETP.NE.AND P0, PT, R3, 0x1, PT ;  /* 0x000000010300780c */ /* 0x000fda0003f05270 */
[----:B------:R-:W0:Y:S02]  /*13030*/  @P0 LDC.64 R4, c[0x0][0x9e8] ;  /* 0x00027a00ff040b82 */ /* 0x000e240000000a00 */
[----:B0-----:R-:W-:-:S05]  /*13040*/  @P0 IMAD.HI.U32 R4, R0, R4, RZ ;  /* 0x0000000400040227 */ /* 0x001fca00078e00ff */
[----:B------:R-:W-:-:S07]  /*13050*/  @P0 SHF.R.U32.HI R0, RZ, R5, R4 ;  /* 0x00000005ff000219 */ /* 0x000fce0000011604 */
.L_x_14145:
[----:B------:R-:W-:Y:S05]  /*13060*/  BSYNC B0 ;  /* 0x0000000000007941 */ /* 0x000fea0003800000 */
.L_x_14143:
[----:B------:R-:W-:-:S05]  /*13070*/  IMAD R5, R0, R3, R3 ;  /* 0x0000000300057224 */ /* 0x000fca00078e0203 */
[----:B------:R-:W-:-:S07]  /*13080*/  VIMNMX R2, R2, R5, PT ;  /* 0x0000000502027248 */ /* 0x000fce0003fe0100 */
.L_x_14142:
        /* <DEDUP_REMOVED lines=28> */
.L_x_14148:
[----:B------:R-:W-:-:S13]  /*13250*/  ISETP.NE.AND P0, PT, R3, 0x1, PT ;  /* 0x000000010300780c */ /* 0x000fda0003f05270 */
[----:B------:R-:W0:Y:S02]  /*13260*/  @P0 LDC.64 R4, c[0x0][0x9e8] ;  /* 0x00027a00ff040b82 */ /* 0x000e240000000a00 */
[----:B0-----:R-:W-:-:S05]  /*13270*/  @P0 IMAD.HI.U32 R4, R6, R4, RZ ;  /* 0x0000000406040227 */ /* 0x001fca00078e00ff */
[----:B------:R-:W-:-:S07]  /*13280*/  @P0 SHF.R.U32.HI R6, RZ, R5, R4 ;  /* 0x00000005ff060219 */ /* 0x000fce0000011604 */
.L_x_14149:
[----:B------:R-:W-:Y:S05]  /*13290*/  BSYNC B0 ;  /* 0x0000000000007941 */ /* 0x000fea0003800000 */
.L_x_14147:
[----:B------:R-:W-:-:S05]  /*132a0*/  IMAD R3, R6, R3, RZ ;  /* 0x0000000306037224 */ /* 0x000fca00078e02ff */
[----:B------:R-:W-:-:S07]  /*132b0*/  VIMNMX R2, R2, R3, !PT ;  /* 0x0000000302027248 */ /* 0x000fce0007fe0100 */
.L_x_14146:
        /* <DEDUP_REMOVED lines=43> */
.L_x_14151:
[----:B------:R-:W-:Y:S05]  /*13570*/  BSYNC B0 ;  /* 0x0000000000007941 */ /* 0x000fea0003800000 */
.L_x_14150:
        /* <DEDUP_REMOVED lines=24> */
.L_x_14153:
        /* <DEDUP_REMOVED lines=20> */
.L_x_14156:
[----:B------:R-:W-:Y:S05]  /*13840*/  BSYNC B6 ;  /* 0x0000000000067941 */ /* 0x000fea0003800000 */
.L_x_14155:
        /* <DEDUP_REMOVED lines=20> */
.L_x_14159:
        /* <DEDUP_REMOVED lines=15> */
.L_x_14158:
[----:B------:R-:W-:Y:S05]  /*13a80*/  BSYNC B6 ;  /* 0x0000000000067941 */ /* 0x000fea0003800000 */
.L_x_14157:
[----:B------:R-:W-:Y:S01]  /*13a90*/  ULDC.64 UR4, c[0x0][0x9f8] ;  /* 0x00027e0000047ab9 */ /* 0x000fe20000000a00 */
[----:B------:R-:W2:Y:S01]  /*13aa0*/  LDL R17, [R1+0xc] ;  /* 0x00000c0001117983 */ /* 0x000ea20000100800 */
[----:B------:R-:W-:Y:S01]  /*13ab0*/  ISETP.NE.U32.AND P0, PT, RZ, UR4, PT ;  /* 0x00000004ff007c0c */ /* 0x000fe2000bf05070 */
[----:B------:R-:W-:Y:S01]  /*13ac0*/  IMAD.MOV.U32 R7, RZ, RZ, R19 ;  /* 0x000000ffff077224 */ /* 0x000fe200078e0013 */
[----:B------:R-:W0:Y:S02]  /*13ad0*/  LDC R6, c[0x0][0x430] ;  /* 0x00010c00ff067b82 */ /* 0x000e240000000800 */
[----:B------:R-:W-:-:S13]  /*13ae0*/  ISETP.NE.AND.EX P0, PT, RZ, UR5, PT, P0 ;  /* 0x00000005ff007c0c */ /* 0x000fda000bf05300 */
[----:B------:R-:W1:Y:S02]  /*13af0*/  @P0 LDC.64 R2, c[0x0][0x9f8] ;  /* 0x00027e00ff020b82 */ /* 0x000e640000000a00 */
[----:B-1----:R-:W-:-:S05]  /*13b00*/  @P0 IMAD.WIDE R2, R19, 0x4, R2 ;  /* 0x0000000413020825 */ /* 0x002fca00078e0202 */
[----:B------:R1:W3:Y:S01]  /*13b10*/  @P0 LDG.E R7, desc[UR54][R2.64] ;  /* 0x0000003602070981 */ /* 0x0002e2000c1e1900 */
[----:B0-----:R-:W-:Y:S01]  /*13b20*/  ISETP.NE.AND P1, PT, R6, 0x1, PT ;  /* 0x000000010600780c */ /* 0x001fe20003f25270 */
[----:B------:R-:W-:Y:S01]  /*13b30*/  VIADD R26, R26, 0xffffffff ;  /* 0xffffffff1a1a7836 */ /* 0x000fe20000000000 */
[----:B------:R-:W-:Y:S01]  /*13b40*/  LOP3.LUT R23, R23, 0xfffffffb, RZ, 0xc0, !PT ;  /* 0xfffffffb17177812 */ /* 0x000fe200078ec0ff */
[----:B------:R-:W0:Y:S02]  /*13b50*/  S2R R21, SR_TID.X ;  /* 0x0000000000157919 */ /* 0x000e240000002100 */
[----:B------:R-:W-:Y:S01]  /*13b60*/  IMAD.SHL.U32 R8, R26, 0x80, RZ ;  /* 0x000000801a087824 */ /* 0x000fe200078e00ff */
[----:B------:R-:W4:Y:S07]  /*13b70*/  S2R R20, SR_TID.X ;  /* 0x0000000000147919 */ /* 0x000f2e0000002100 */
[----:B-1----:R-:W1:Y:S01]  /*13b80*/  @P1 LDC R3, c[0x0][0x434] ;  /* 0x00010d00ff031b82 */ /* 0x002e620000000800 */
[----:B------:R-:W-:-:S07]  /*13b90*/  @P1 LOP3.LUT R23, R23, 0x4, RZ, 0xfc, !PT ;  /* 0x0000000417171812 */ /* 0x000fce00078efcff */
[----:B------:R-:W1:Y:S01]  /*13ba0*/  @P1 LDC R2, c[0x0][0x438] ;  /* 0x00010e00ff021b82 */ /* 0x000e620000000800 */
[----:B0-----:R-:W-:Y:S01]  /*13bb0*/  IMAD.SHL.U32 R21, R21, 0x10, RZ ;  /* 0x0000001015157824 */ /* 0x001fe200078e00ff */
[----:B----4-:R-:W-:-:S04]  /*13bc0*/  LOP3.LUT R20, R20, 0x7f, RZ, 0xc0, !PT ;  /* 0x0000007f14147812 */ /* 0x010fc800078ec0ff */
[----:B------:R-:W-:Y:S02]  /*13bd0*/  LOP3.LUT R21, R21, 0x70, RZ, 0xc0, !PT ;  /* 0x0000007015157812 */ /* 0x000fe400078ec0ff */
[----:B------:R-:W-:-:S04]  /*13be0*/  SHF.R.U32.HI R20, RZ, 0x3, R20 ;  /* 0x00000003ff147819 */ /* 0x000fc80000011614 */
[----:B------:R-:W-:-:S04]  /*13bf0*/  LOP3.LUT R0, R8, R20, R21, 0xfe, !PT ;  /* 0x0000001408007212 */ /* 0x000fc800078efe15 */
[C---:B--2---:R-:W-:Y:S01]  /*13c00*/  ISETP.GE.AND P0, PT, R0.reuse, R17, PT ;  /* 0x000000110000720c */ /* 0x044fe20003f06270 */
[----:B------:R-:W-:-:S04]  /*13c10*/  IMAD.IADD R0, R0, 0x1, R24 ;  /* 0x0000000100007824 */ /* 0x000fc800078e0218 */
[----:B-1----:R-:W-:-:S04]  /*13c20*/  @P1 IMAD.HI.U32 R3, R0, R3, RZ ;  /* 0x0000000300031227 */ /* 0x002fc800078e00ff */
[----:B------:R-:W-:Y:S01]  /*13c30*/  IMAD.MOV.U32 R4, RZ, RZ, R0 ;  /* 0x000000ffff047224 */ /* 0x000fe200078e0000 */
[----:B------:R-:W-:-:S03]  /*13c40*/  @P1 SHF.R.U32.HI R4, RZ, R2, R3 ;  /* 0x00000002ff041219 */ /* 0x000fc60000011603 */
[----:B------:R-:W0:Y:S02]  /*13c50*/  @!P0 LDC.64 R2, c[0x0][0x428] ;  /* 0x00010a00ff028b82 */ /* 0x000e240000000a00 */
[----:B------:R-:W-:-:S04]  /*13c60*/  IMAD.MOV R5, RZ, RZ, -R4 ;  /* 0x000000ffff057224 */ /* 0x000fc800078e0a04 */
[----:B------:R-:W-:Y:S01]  /*13c70*/  IMAD R0, R6, R5, R0 ;  /* 0x0000000506007224 */ /* 0x000fe200078e0200 */
[--C-:B------:R-:W-:Y:S02]  /*13c80*/  @!P0 SHF.R.S32.HI R5, RZ, 0x1f, R4.reuse ;  /* 0x0000001fff058819 */ /* 0x100fe40000011404 */
[----:B---3--:R-:W-:Y:S01]  /*13c90*/  SHF.R.S32.HI R6, RZ, 0x1f, R7 ;  /* 0x0000001fff067819 */ /* 0x008fe20000011407 */
[----:B------:R-:W-:Y:S01]  /*13ca0*/  STL [R1+0x4], R7 ;  /* 0x0000040701007387 */ /* 0x000fe20000100800 */
[----:B0-----:R-:W-:-:S03]  /*13cb0*/  @!P0 IMAD.WIDE.U32 R4, R7, R2, R4 ;  /* 0x0000000207048225 */ /* 0x001fc600078e0004 */
[----:B------:R0:W-:Y:S02]  /*13cc0*/  STL [R1+0x18], R6 ;  /* 0x0000180601007387 */ /* 0x0001e40000100800 */
[----:B0-----:R-:W-:-:S04]  /*13cd0*/  @!P0 IMAD R6, R6, R2, RZ ;  /* 0x0000000206068224 */ /* 0x001fc800078e02ff */
[----:B------:R-:W-:Y:S02]  /*13ce0*/  @!P0 IMAD R6, R7, R3, R6 ;  /* 0x0000000307068224 */ /* 0x000fe400078e0206 */
[----:B------:R-:W0:Y:S02]  /*13cf0*/  @!P0 LDC.64 R2, c[0x0][0x418] ;  /* 0x00010600ff028b82 */ /* 0x000e240000000a00 */
[----:B------:R-:W-:Y:S01]  /*13d00*/  @!P0 IMAD.IADD R5, R5, 0x1, R6 ;  /* 0x0000000105058824 */ /* 0x000fe200078e0206 */
[----:B0-----:R-:W-:-:S04]  /*13d10*/  @!P0 LEA R2, P1, R4, R2, 0x2 ;  /* 0x0000000204028211 */ /* 0x001fc800078210ff */
[----:B------:R-:W-:Y:S01]  /*13d20*/  @!P0 LEA.HI.X R3, R4, R3, R5, 0x2, P1 ;  /* 0x0000000304038211 */ /* 0x000fe200008f1405 */
[----:B------:R-:W-:-:S06]  /*13d30*/  IMAD.MOV.U32 R4, RZ, RZ, RZ ;  /* 0x000000ffff047224 */ /* 0x000fcc00078e00ff */
[----:B------:R0:W5:Y:S01]  /*13d40*/  @!P0 LDG.E R4, desc[UR54][R2.64] ;  /* 0x0000003602048981 */ /* 0x000162000c1e1900 */
[----:B------:R-:W-:Y:S01]  /*13d50*/  IMAD.U32 R7, RZ, RZ, UR37 ;  /* 0x00000025ff077e24 */ /* 0x000fe2000f8e00ff */
[----:B------:R-:W-:Y:S01]  /*13d60*/  UMOV UR4, 0xffffffff ;  /* 0xffffffff00047882 */ /* 0x000fe20000000000 */
[----:B------:R-:W-:-:S03]  /*13d70*/  LOP3.LUT R23, R23, 0xfffffffd, RZ, 0xc0, !PT ;  /* 0xfffffffd17177812 */ /* 0x000fc600078ec0ff */
[----:B------:R-:W-:-:S13]  /*13d80*/  ISETP.NE.AND P2, PT, R7, 0x3, PT ;  /* 0x000000030700780c */ /* 0x000fda0003f45270 */
[----:B------:R-:W-:Y:S01]  /*13d90*/  @P2 LOP3.LUT R23, R23, 0x2, RZ, 0xfc, !PT ;  /* 0x0000000217172812 */ /* 0x000fe200078efcff */
[----:B0-----:R-:W-:Y:S06]  /*13da0*/  BRA.DIV UR4, `(.L_x_14160) ;  /* 0x0000004604f87947 */ /* 0x001fec000b800000 */
.L_x_14226:
[----:B------:R-:W-:Y:S01]  /*13db0*/  LOP3.LUT R24, R18, 0xffff, RZ, 0xc0, !PT ;  /* 0x0000ffff12187812 */ /* 0x000fe200078ec0ff */
[----:B------:R-:W-:Y:S06]  /*13dc0*/  @!P2 BRA `(.L_x_14161) ;  /* 0x000000000004a947 */ /* 0x000fec0003800000 */
[----:B------:R-:W-:Y:S01]  /*13dd0*/  BPT.TRAP 0x1 ;  /* 0x000000040000795c */ /* 0x000fe20000300000 */
.L_x_14161:
        /* <DEDUP_REMOVED lines=23> */
.L_x_14227:
[----:B------:R-:W-:Y:S05]  /*13f50*/  BSYNC B0 ;  /* 0x0000000000007941 */ /* 0x000fea0003800000 */
.L_x_14162:
[----:B------:R-:W2:Y:S01]  /*13f60*/  LDL R10, [R1+0xc] ;  /* 0x00000c00010a7983 */ /* 0x000ea20000100800 */
[----:B------:R-:W-:Y:S01]  /*13f70*/  ULDC.64 UR4, c[0x0][0x300] ;  /* 0x0000c00000047ab9 */ /* 0x000fe20000000a00 */
[----:B------:R-:W-:Y:S01]  /*13f80*/  ULDC.64 UR6, c[0x0][0x2e8] ;  /* 0x0000ba0000067ab9 */ /* 0x000fe20000000a00 */
[----:B------:R-:W-:Y:S01]  /*13f90*/  IMAD R6, R6, UR4, RZ ;  /* 0x0000000406067c24 */ /* 0x000fe2000f8e02ff */
[----:B------:R-:W1:Y:S01]  /*13fa0*/  S2R R9, SR_TID.X ;  /* 0x0000000000097919 */ /* 0x000e620000002100 */
[C---:B0-----:R-:W-:Y:S01]  /*13fb0*/  IMAD.WIDE.U32 R2, R0.reuse, UR4, RZ ;  /* 0x0000000400027c25 */ /* 0x041fe2000f8e00ff */
[----:B------:R-:W-:Y:S01]  /*13fc0*/  LOP3.LUT R23, R23, 0xfffffffe, RZ, 0xc0, !PT ;  /* 0xfffffffe17177812 */ /* 0x000fe200078ec0ff */
[----:B------:R-:W0:Y:S02]  /*13fd0*/  S2R R11, SR_TID.X ;  /* 0x00000000000b7919 */ /* 0x000e240000002100 */
        /* <DEDUP_REMOVED lines=8> */
[C---:B------:R-:W-:Y:S01]  /*14060*/  IMAD.WIDE.U32 R2, R24.reuse, UR4, R2 ;  /* 0x0000000418027c25 */ /* 0x040fe2000f8e0002 */
[----:B------:R-:W-:Y:S02]  /*14070*/  ULDC UR4, c[0x0][0x2f4] ;  /* 0x0000bd0000047ab9 */ /* 0x000fe40000000800 */
[----:B------:R-:W-:Y:S01]  /*14080*/  ISETP.GE.AND P2, PT, R29, UR4, PT ;  /* 0x000000041d007c0c */ /* 0x000fe2000bf46270 */
[----:B------:R-:W-:Y:S01]  /*14090*/  IMAD R3, R24, UR5, R3 ;  /* 0x0000000518037c24 */ /* 0x000fe2000f8e0203 */
[----:B------:R-:W-:Y:S01]  /*140a0*/  LEA R0, P0, R2, UR6, 0x1 ;  /* 0x0000000602007c11 */ /* 0x000fe2000f8008ff */
[----:B------:R-:W-:-:S03]  /*140b0*/  UMOV UR4, 0xffffffff ;  /* 0xffffffff00047882 */ /* 0x000fc60000000000 */
[----:B------:R-:W-:Y:S02]  /*140c0*/  LEA.HI.X R2, R2, UR7, R3, 0x1, P0 ;  /* 0x0000000702027c11 */ /* 0x000fe400080f0c03 */
[----:B-1----:R-:W-:-:S04]  /*140d0*/  LOP3.LUT R9, R9, 0x7f, RZ, 0xc0, !PT ;  /* 0x0000007f09097812 */ /* 0x002fc800078ec0ff */
[----:B------:R-:W-:Y:S02]  /*140e0*/  SHF.R.U32.HI R9, RZ, 0x3, R9 ;  /* 0x00000003ff097819 */ /* 0x000fe40000011609 */
[----:B------:R-:W-:Y:S02]  /*140f0*/  @P2 LOP3.LUT R23, R23, 0x1, RZ, 0xfc, !PT ;  /* 0x0000000117172812 */ /* 0x000fe400078efcff */
[----:B--2---:R-:W-:Y:S01]  /*14100*/  IADD3 R4, -R9, R10, -R8 ;  /* 0x0000000a09047210 */ /* 0x004fe20007ffe908 */
[C---:B0-----:R-:W-:Y:S02]  /*14110*/  IMAD.SHL.U32 R9, R11.reuse, 0x8, RZ ;  /* 0x000000080b097824 */ /* 0x041fe400078e00ff */
[----:B------:R-:W-:Y:S01]  /*14120*/  IMAD.SHL.U32 R10, R11, 0x8, RZ ;  /* 0x000000080b0a7824 */ /* 0x000fe200078e00ff */
[----:B------:R-:W-:Y:S02]  /*14130*/  ISETP.GE.AND P0, PT, R4, 0x1, PT ;  /* 0x000000010400780c */ /* 0x000fe40003f06270 */
[----:B------:R-:W-:-:S04]  /*14140*/  LOP3.LUT R9, R9, 0x1f8, RZ, 0xc0, !PT ;  /* 0x000001f809097812 */ /* 0x000fc800078ec0ff */
[----:B------:R-:W-:-:S04]  /*14150*/  LOP3.LUT R9, R9, 0x38, R11, 0x78, !PT ;  /* 0x0000003809097812 */ /* 0x000fc800078e780b */
[----:B------:R-:W-:-:S05]  /*14160*/  LOP3.LUT R9, R9, 0x200, R10, 0xf8, !PT ;  /* 0x0000020009097812 */ /* 0x000fca00078ef80a */
        /* <DEDUP_REMOVED lines=74> */
.L_x_14245:
        /* <DEDUP_REMOVED lines=10> */
.L_x_14165:
        /* <DEDUP_REMOVED lines=11> */
.L_x_14166:
[----:B0-----:R0:W5:Y:S01]  /*14760*/  LDL.LU R3, [R1+0x20] ;  /* 0x0000200001037983 */ /* 0x0011620000300800 */
[----:B------:R0:W-:Y:S02]  /*14770*/  SYNCS.ARRIVE.TRANS64.A1T0 RZ, [R5+URZ+0x16830], RZ ;  /* 0x016830ff05ff79a7 */ /* 0x0001e4000810003f */
[----:B------:R-:W-:Y:S05]  /*14780*/  WARPSYNC.ALL ;  /* 0x0000000000007948 */ /* 0x000fea0003800000 */
[----:B------:R-:W-:Y:S01]  /*14790*/  ULDC.64 UR4, c[0x0][0x298] ;  /* 0x0000a60000047ab9 */ /* 0x000fe20000000a00 */
[----:B------:R-:W-:Y:S01]  /*147a0*/  VIADD R2, R22, 0x8400 ;  /* 0x0000840016027836 */ /* 0x000fe20000000000 */
[----:B------:R-:W-:Y:S01]  /*147b0*/  BSSY B6, `(.L_x_14167) ;  /* 0x000001b000067945 */ /* 0x000fe20003800000 */
[----:B------:R-:W-:Y:S03]  /*147c0*/  BAR.SYNC.DEFER_BLOCKING 0x8, 0x200 ;  /* 0x0208000000007b1d */ /* 0x000fe60000010000 */
[----:B------:R-:W-:-:S02]  /*147d0*/  LOP3.LUT P0, RZ, R2, 0x3ff, RZ, 0xc0, !PT ;  /* 0x000003ff02ff7812 */ /* 0x000fc4000780c0ff */
[----:B-----5:R-:W-:-:S05]  /*147e0*/  SHF.R.S32.HI R0, RZ, 0x1f, R3 ;  /* 0x0000001fff007819 */ /* 0x020fca0000011403 */
[----:B------:R-:W-:-:S04]  /*147f0*/  IMAD R0, R0, UR4, RZ ;  /* 0x0000000400007c24 */ /* 0x000fc8000f8e02ff */
[C---:B------:R-:W-:Y:S02]  /*14800*/  IMAD R0, R3.reuse, UR5, R0 ;  /* 0x0000000503007c24 */ /* 0x040fe4000f8e0200 */
[----:B------:R-:W-:-:S04]  /*14810*/  IMAD.WIDE.U32 R2, R3, UR4, RZ ;  /* 0x0000000403027c25 */ /* 0x000fc8000f8e00ff */
[----:B------:R-:W-:Y:S01]  /*14820*/  IMAD.IADD R0, R3, 0x1, R0 ;  /* 0x0000000103007824 */ /* 0x000fe200078e0200 */
        /* <DEDUP_REMOVED lines=9> */
[----:B0-----:R-:W-:Y:S02]  /*148c0*/  IMAD.U32 R5, RZ, RZ, UR7 ;  /* 0x00000007ff057e24 */ /* 0x001fe4000f8e00ff */
        /* <DEDUP_REMOVED lines=9> */
.L_x_14168:
[----:B------:R-:W-:Y:S05]  /*14960*/  BSYNC B6 ;  /* 0x0000000000067941 */ /* 0x000fea0003800000 */
.L_x_14167:
[----:B-1----:R-:W2:Y:S01]  /*14970*/  LDL.LU R2, [R1+0x2c] ;  /* 0x00002c0001027983 */ /* 0x002ea20000300800 */
[----:B------:R-:W1:Y:S01]  /*14980*/  LDC R4, c[0x0][0x448] ;  /* 0x00011200ff047b82 */ /* 0x000e620000000800 */
[----:B------:R-:W-:Y:S01]  /*14990*/  LOP3.LUT P6, RZ, R23, 0x10, RZ, 0xc0, !PT ;  /* 0x0000001017ff7812 */ /* 0x000fe200078cc0ff */
[----:B------:R-:W-:Y:S01]  /*149a0*/  ULDC.64 UR4, c[0x0][0x2d8] ;  /* 0x0000b60000047ab9 */ /* 0x000fe20000000a00 */
[----:B------:R-:W3:Y:S01]  /*149b0*/  LDL.LU.64 R20, [R1+0x20] ;  /* 0x0000200001147983 */ /* 0x000ee20000300a00 */
[----:B0-----:R-:W-:Y:S01]  /*149c0*/  SHF.R.S32.HI R5, RZ, 0x1f, R19 ;  /* 0x0000001fff057819 */ /* 0x001fe20000011413 */
[----:B------:R-:W-:Y:S01]  /*149d0*/  ULDC.64 UR6, c[0x0][0x2e0] ;  /* 0x0000b80000067ab9 */ /* 0x000fe20000000a00 */
[----:B------:R-:W-:Y:S01]  /*149e0*/  SEL R0, R19, RZ, !P6 ;  /* 0x000000ff13007207 */ /* 0x000fe20007000000 */
[----:B------:R0:W5:Y:S01]  /*149f0*/  LDL R10, [R1+0x1c] ;  /* 0x00001c00010a7983 */ /* 0x0001620000100800 */
[----:B------:R-:W-:Y:S01]  /*14a00*/  SEL R5, R5, RZ, !P6 ;  /* 0x000000ff05057207 */ /* 0x000fe20007000000 */
[----:B------:R-:W4:Y:S01]  /*14a10*/  LDC R9, c[0x0][0x448] ;  /* 0x00011200ff097b82 */ /* 0x000f220000000800 */
[----:B------:R-:W-:-:S03]  /*14a20*/  ULDC.64 UR8, c[0x0][0x280] ;  /* 0x0000a00000087ab9 */ /* 0x000fc60000000a00 */
[----:B------:R-:W-:-:S04]  /*14a30*/  IMAD R5, R5, UR6, RZ ;  /* 0x0000000605057c24 */ /* 0x000fc8000f8e02ff */
[----:B------:R-:W-:Y:S01]  /*14a40*/  IMAD R5, R0, UR7, R5 ;  /* 0x0000000700057c24 */ /* 0x000fe2000f8e0205 */
[----:B-1----:R-:W-:-:S13]  /*14a50*/  ISETP.NE.AND P6, PT, R4, 0x1, PT ;  /* 0x000000010400780c */ /* 0x002fda0003fc5270 */
[----:B------:R-:W1:Y:S08]  /*14a60*/  @P6 LDC R4, c[0x0][0x450] ;  /* 0x00011400ff046b82 */ /* 0x000e700000000800 */
[----:B------:R-:W0:Y:S01]  /*14a70*/  @P6 LDC R8, c[0x0][0x44c] ;  /* 0x00011300ff086b82 */ /* 0x000e220000000800 */
[----:B--2---:R-:W-:Y:S01]  /*14a80*/  IMAD.MOV.U32 R3, RZ, RZ, R2 ;  /* 0x000000ffff037224 */ /* 0x004fe200078e0002 */
[----:B---3--:R-:W2:Y:S01]  /*14a90*/  S2R R21, SR_TID.X ;  /* 0x0000000000157919 */ /* 0x008ea20000002100 */
[----:B------:R-:W-:-:S02]  /*14aa0*/  IMAD.MOV.U32 R2, RZ, RZ, R20 ;  /* 0x000000ffff027224 */ /* 0x000fc400078e0014 */
[----:B------:R-:W3:Y:S02]  /*14ab0*/  S2R R20, SR_TID.X ;  /* 0x0000000000147919 */ /* 0x000ee40000002100 */
[----:B------:R-:W-:-:S04]  /*14ac0*/  IMAD.WIDE.U32 R2, R24, UR4, R2 ;  /* 0x0000000418027c25 */ /* 0x000fc8000f8e0002 */
[----:B------:R-:W-:Y:S01]  /*14ad0*/  IMAD R3, R24, UR5, R3 ;  /* 0x0000000518037c24 */ /* 0x000fe2000f8e0203 */
[----:B------:R-:W-:Y:S01]  /*14ae0*/  ULDC.64 UR4, c[0x0][0x2d0] ;  /* 0x0000b40000047ab9 */ /* 0x000fe20000000a00 */
[----:B------:R-:W-:Y:S01]  /*14af0*/  IMAD.WIDE.U32 R2, R0, UR6, R2 ;  /* 0x0000000600027c25 */ /* 0x000fe2000f8e0002 */
[----:B------:R-:W-:Y:S01]  /*14b00*/  ULDC.64 UR6, c[0x0][0x2c8] ;  /* 0x0000b20000067ab9 */ /* 0x000fe20000000a00 */
[----:B------:R-:W4:Y:S02]  /*14b10*/  @P6 LDC R0, c[0x0][0x44c] ;  /* 0x00011300ff006b82 */ /* 0x000f240000000800 */
[----:B------:R-:W-:Y:S02]  /*14b20*/  IMAD.IADD R3, R3, 0x1, R5 ;  /* 0x0000000103037824 */ /* 0x000fe400078e0205 */
[----:B--2---:R-:W-:Y:S01]  /*14b30*/  IMAD.SHL.U32 R21, R21, 0x10, RZ ;  /* 0x0000001015157824 */ /* 0x004fe200078e00ff */
[----:B---3--:R-:W-:-:S04]  /*14b40*/  LOP3.LUT R20, R20, 0x7f, RZ, 0xc0, !PT ;  /* 0x0000007f14147812 */ /* 0x008fc800078ec0ff */
[----:B------:R-:W-:Y:S02]  /*14b50*/  LOP3.LUT R21, R21, 0x70, RZ, 0xc0, !PT ;  /* 0x0000007015157812 */ /* 0x000fe400078ec0ff */
[----:B------:R-:W-:-:S04]  /*14b60*/  SHF.R.U32.HI R20, RZ, 0x3, R20 ;  /* 0x00000003ff147819 */ /* 0x000fc80000011614 */
[----:B------:R-:W-:Y:S02]  /*14b70*/  LOP3.LUT R20, R20, R21, RZ, 0xfc, !PT ;  /* 0x0000001514147212 */ /* 0x000fe400078efcff */
[----:B------:R2:W5:Y:S03]  /*14b80*/  LDL R21, [R1] ;  /* 0x0000000001157983 */ /* 0x0005660000100800 */
[----:B------:R-:W-:-:S04]  /*14b90*/  IMAD.IADD R6, R20, 0x1, R27 ;  /* 0x0000000114067824 */ /* 0x000fc800078e021b */
[----:B----4-:R-:W-:-:S04]  /*14ba0*/  @P6 IMAD.HI.U32 R0, R6, R0, RZ ;  /* 0x0000000006006227 */ /* 0x010fc800078e00ff */
        /* <DEDUP_REMOVED lines=13> */
[----:B------:R-:W-:-:S03]  /*14c80*/  LEA R0, P0, R4, UR8, 0x1 ;  /* 0x0000000804007c11 */ /* 0x000fc6000f8008ff */
[----:B------:R-:W-:-:S05]  /*14c90*/  IMAD.IADD R5, R5, 0x1, R7 ;  /* 0x0000000105057824 */ /* 0x000fca00078e0207 */
[----:B------:R-:W-:Y:S02]  /*14ca0*/  LEA.HI.X R4, R4, UR9, R5, 0x1, P0 ;  /* 0x0000000904047c11 */ /* 0x000fe400080f0c05 */
[----:B------:R-:W1:Y:S01]  /*14cb0*/  @P6 LDC R5, c[0x0][0x450] ;  /* 0x00011400ff056b82 */ /* 0x000e620000000800 */
[----:B------:R-:W-:-:S04]  /*14cc0*/  VIADD R7, R6, 0x80 ;  /* 0x0000008006077836 */ /* 0x000fc80000000000 */
[----:B0-----:R-:W-:-:S04]  /*14cd0*/  @P6 IMAD.HI.U32 R8, R7, R8, RZ ;  /* 0x0000000807086227 */ /* 0x001fc800078e00ff */
[----:B------:R-:W-:Y:S01]  /*14ce0*/  IMAD.MOV.U32 R6, RZ, RZ, R7 ;  /* 0x000000ffff067224 */ /* 0x000fe200078e0007 */
[----:B------:R-:W0:Y:S01]  /*14cf0*/  S2R R20, SR_TID.X ;  /* 0x0000000000147919 */ /* 0x000e220000002100 */
[----:B-1----:R-:W-:-:S05]  /*14d00*/  @P6 SHF.R.U32.HI R6, RZ, R5, R8 ;  /* 0x00000005ff066219 */ /* 0x002fca0000011608 */
        /* <DEDUP_REMOVED lines=16> */
[----:B0-----:R-:W-:Y:S02]  /*14e10*/  LOP3.LUT R20, R20, 0x7f, RZ, 0xc0, !PT ;  /* 0x0000007f14147812 */ /* 0x001fe400078ec0ff */
[----:B------:R-:W-:Y:S02]  /*14e20*/  LEA.HI.X R2, R2, UR9, R6, 0x1, P1 ;  /* 0x0000000902027c11 */ /* 0x000fe400088f0c06 */
[----:B------:R-:W-:Y:S01]  /*14e30*/  SHF.R.U32.HI R20, RZ, 0x3, R20 ;  /* 0x00000003ff147819 */ /* 0x000fe20000011614 */
[----:B--2---:R-:W-:Y:S06]  /*14e40*/  BRA.DIV UR4, `(.L_x_14169) ;  /* 0x0000004204c87947 */ /* 0x004fec000b800000 */
        /* <DEDUP_REMOVED lines=106> */
.L_x_14270:
[----:B------:R-:W-:-:S05]  /*154f0*/  VIADD R27, R27, 0xb0 ;  /* 0x000000b01b1b7836 */ /* 0x000fca0000000000 */
        /* <DEDUP_REMOVED lines=9> */
.L_x_14170:
        /* <DEDUP_REMOVED lines=14> */
[----:B------:R-:W2:Y:S01]  /*15670*/  LDL.LU R4, [R1+0x28] ;  /* 0x0000280001047983 */ /* 0x000ea20000300800 */
[----:B------:R1:W-:Y:S03]  /*15680*/  SYNCS.ARRIVE.TRANS64.A1T0 RZ, [R22+URZ+0x16800], RZ ;  /* 0x016800ff16ff79a7 */ /* 0x0003e6000810003f */
[----:B0-----:R-:W3:Y:S01]  /*15690*/  LDL R2, [R1+0x10] ;  /* 0x0000100001027983 */ /* 0x001ee20000100800 */
[----:B------:R-:W-:Y:S01]  /*156a0*/  BSSY B0, `(.L_x_14171) ;  /* 0x0000005000007945 */ /* 0x000fe20003800000 */
[----:B------:R-:W0:Y:S01]  /*156b0*/  SYNCS.PHASECHK.TRANS64.TRYWAIT P0, [R22+URZ+0x16820], R3 ;  /* 0x01682003160075a7 */ /* 0x000e22000800017f */
[----:B--2---:R-:W-:-:S05]  /*156c0*/  VIADD R7, R4, 0xfffffffe ;  /* 0xfffffffe04077836 */ /* 0x004fca0000000000 */
[----:B---3--:R-:W-:Y:S01]  /*156d0*/  ISETP.GE.AND P1, PT, R7, R2, PT ;  /* 0x000000020700720c */ /* 0x008fe20003f26270 */
[----:B01----:R-:W-:-:S12]  /*156e0*/  @!P0 BRA `(.L_x_14172) ;  /* 0x0000004800848947 */ /* 0x003fd80003800000 */
.L_x_14271:
[----:B------:R-:W-:Y:S05]  /*156f0*/  BSYNC B0 ;  /* 0x0000000000007941 */ /* 0x000fea0003800000 */
.L_x_14171:
[----:B------:R-:W-:Y:S04]  /*15700*/  BSSY B0, `(.L_x_14173) ;  /* 0x00000ff000007945 */ /* 0x000fe80003800000 */
[----:B------:R-:W-:Y:S05]  /*15710*/  @!P1 BRA `(.L_x_14174) ;  /* 0x0000000c00f49947 */ /* 0x000fea0003800000 */
[----:B------:R1:W-:Y:S01]  /*15720*/  STL [R1], R26 ;  /* 0x0000001a01007387 */ /* 0x0003e20000100800 */
[----:B------:R-:W-:Y:S01]  /*15730*/  ULDC UR4, c[0x0][0x2f4] ;  /* 0x0000bd0000047ab9 */ /* 0x000fe20000000800 */
[----:B------:R-:W-:Y:S01]  /*15740*/  IMAD.MOV.U32 R6, RZ, RZ, R25 ;  /* 0x000000ffff067224 */ /* 0x000fe200078e0019 */
[----:B------:R-:W-:Y:S01]  /*15750*/  ISETP.GE.AND P1, PT, R29, UR4, PT ;  /* 0x000000041d007c0c */ /* 0x000fe2000bf26270 */
[----:B------:R-:W-:-:S12]  /*15760*/  IMAD.MOV.U32 R20, RZ, RZ, R28 ;  /* 0x000000ffff147224 */ /* 0x000fd800078e001c */
.L_x_14187:
[----:B------:R-:W2:Y:S01]  /*15770*/  LDL R9, [R1+0x14] ;  /* 0x0000140001097983 */ /* 0x000ea20000100800 */
[----:B0-----:R-:W0:Y:S03]  /*15780*/  LDC R3, c[0x0][0x430] ;  /* 0x00010c00ff037b82 */ /* 0x001e260000000800 */
[----:B------:R-:W3:Y:S04]  /*15790*/  LDL R8, [R1+0x18] ;  /* 0x0000180001087983 */ /* 0x000ee80000100800 */
[----:B------:R-:W4:Y:S01]  /*157a0*/  LDL R5, [R1+0x4] ;  /* 0x0000040001057983 */ /* 0x000f220000100800 */
[----:B------:R-:W5:Y:S01]  /*157b0*/  S2R R2, SR_TID.X ;  /* 0x0000000000027919 */ /* 0x000f620000002100 */
[----:B0-----:R-:W-:-:S13]  /*157c0*/  ISETP.NE.AND P0, PT, R3, 0x1, PT ;  /* 0x000000010300780c */ /* 0x001fda0003f05270 */
[----:B------:R-:W0:Y:S01]  /*157d0*/  @P0 LDC R4, c[0x0][0x434] ;  /* 0x00010d00ff040b82 */ /* 0x000e220000000800 */
[----:B-----5:R-:W-:-:S04]  /*157e0*/  LOP3.LUT R0, R2, 0x7f, RZ, 0xc0, !PT ;  /* 0x0000007f02007812 */ /* 0x020fc800078ec0ff */
[----:B------:R-:W-:-:S03]  /*157f0*/  SHF.R.U32.HI R3, RZ, 0x3, R0 ;  /* 0x00000003ff037819 */ /* 0x000fc60000011600 */
[----:B------:R-:W5:Y:S01]  /*15800*/  @P0 LDC R0, c[0x0][0x438] ;  /* 0x00010e00ff000b82 */ /* 0x000f620000000800 */
        /* <DEDUP_REMOVED lines=8> */
[----:B-----5:R-:W-:-:S05]  /*15890*/  @P0 SHF.R.U32.HI R2, RZ, R0, R4 ;  /* 0x00000000ff020219 */ /* 0x020fca0000011604 */
[----:B------:R-:W-:-:S04]  /*158a0*/  IMAD.MOV R0, RZ, RZ, -R2 ;  /* 0x000000ffff007224 */ /* 0x000fc800078e0a02 */
[----:B------:R-:W-:Y:S01]  /*158b0*/  IMAD R0, R0, UR4, R3 ;  /* 0x0000000400007c24 */ /* 0x000fe2000f8e0203 */
[----:B------:R-:W-:Y:S01]  /*158c0*/  ULDC.64 UR4, c[0x0][0x428] ;  /* 0x00010a0000047ab9 */ /* 0x000fe20000000a00 */
        /* <DEDUP_REMOVED lines=14> */
[----:B-1----:R-:W-:Y:S01]  /*159b0*/  IMAD.MOV.U32 R26, RZ, RZ, R7 ;  /* 0x000000ffff1a7224 */ /* 0x002fe200078e0007 */
[----:B------:R-:W-:Y:S02]  /*159c0*/  SEL R25, R25, RZ, P0 ;  /* 0x000000ff19197207 */ /* 0x000fe40000000000 */
[----:B------:R-:W-:Y:S02]  /*159d0*/  LOP3.LUT R28, R20, R28, RZ, 0x3c, !PT ;  /* 0x0000001c141c7212 */ /* 0x000fe400078e3cff */
[----:B--2---:R-:W-:Y:S01]  /*159e0*/  SHF.R.S32.HI R27, RZ, 0x1f, R4 ;  /* 0x0000001fff1b7819 */ /* 0x004fe20000011404 */
[----:B------:R-:W-:Y:S06]  /*159f0*/  @!P2 BRA `(.L_x_14175) ;  /* 0x000000000004a947 */ /* 0x000fec0003800000 */
[----:B------:R-:W-:Y:S01]  /*15a00*/  BPT.TRAP 0x1 ;  /* 0x000000040000795c */ /* 0x000fe20000300000 */
.L_x_14175:
[----:B------:R-:W-:Y:S01]  /*15a10*/  IMAD R5, R25, 0x8, R22 ;  /* 0x0000000819057824 */ /* 0x000fe200078e0216 */
[----:B------:R-:W-:Y:S01]  /*15a20*/  SHF.L.U32 R2, R28, 0x1f, RZ ;  /* 0x0000001f1c027819 */ /* 0x000fe200000006ff */
[----:B------:R-:W-:Y:S03]  /*15a30*/  BSSY B1, `(.L_x_14176) ;  /* 0x0000003000017945 */ /* 0x000fe60003800000 */
[----:B------:R-:W0:Y:S02]  /*15a40*/  SYNCS.PHASECHK.TRANS64.TRYWAIT P0, [R5+URZ+0x16840], R2 ;  /* 0x01684002050075a7 */ /* 0x000e24000800017f */
[----:B0-----:R-:W-:Y:S05]  /*15a50*/  @!P0 BRA `(.L_x_14177) ;  /* 0x0000004400bc8947 */ /* 0x001fea0003800000 */
.L_x_14272:
[----:B------:R-:W-:Y:S05]  /*15a60*/  BSYNC B1 ;  /* 0x0000000000017941 */ /* 0x000fea0003800000 */
.L_x_14176:
[----:B------:R-:W1:Y:S01]  /*15a70*/  S2R R8, SR_TID.X ;  /* 0x0000000000087919 */ /* 0x000e620000002100 */
[----:B------:R-:W-:Y:S01]  /*15a80*/  SHF.R.S32.HI R21, RZ, 0x1f, R0 ;  /* 0x0000001fff157819 */ /* 0x000fe20000011400 */
[----:B------:R-:W-:Y:S01]  /*15a90*/  ULDC.64 UR4, c[0x0][0x300] ;  /* 0x0000c00000047ab9 */ /* 0x000fe20000000a00 */
[----:B------:R-:W-:Y:S01]  /*15aa0*/  ULDC.64 UR6, c[0x0][0x2e8] ;  /* 0x0000ba0000067ab9 */ /* 0x000fe20000000a00 */
[----:B0-----:R-:W-:Y:S01]  /*15ab0*/  IMAD.WIDE.U32 R2, R0, UR4, RZ ;  /* 0x0000000400027c25 */ /* 0x001fe2000f8e00ff */
[----:B------:R-:W-:-:S03]  /*15ac0*/  LOP3.LUT P2, RZ, R23, 0x1, RZ, 0xc0, !PT ;  /* 0x0000000117ff7812 */ /* 0x000fc6000784c0ff */
        /* <DEDUP_REMOVED lines=16> */
[C---:B------:R-:W-:Y:S02]  /*15bd0*/  LEA R8, P0, R2.reuse, UR6, 0x1 ;  /* 0x0000000602087c11 */ /* 0x040fe4000f8008ff */
[----:B------:R-:W-:Y:S02]  /*15be0*/  LOP3.LUT R9, R9, 0x200, R11, 0xf8, !PT ;  /* 0x0000020009097812 */ /* 0x000fe400078ef80b */
[----:B------:R-:W-:-:S03]  /*15bf0*/  LEA.HI.X R10, R2, UR7, R10, 0x1, P0 ;  /* 0x00000007020a7c11 */ /* 0x000fc600080f0c0a */
[----:B------:R-:W-:Y:S01]  /*15c00*/  IMAD R9, R25, 0x2000, R9 ;  /* 0x0000200019097824 */ /* 0x000fe200078e0209 */
[----:B------:R-:W-:Y:S06]  /*15c10*/  BRA.DIV UR4, `(.L_x_14178) ;  /* 0x0000004604607947 */ /* 0x000fec000b800000 */
        /* <DEDUP_REMOVED lines=40> */
.L_x_14290:
[----:B-1----:R-:W-:-:S05]  /*15ea0*/  IADD3 R2, P0, R2, R7, RZ ;  /* 0x0000000702027210 */ /* 0x002fca0007f1e0ff */
[----:B------:R-:W-:Y:S01]  /*15eb0*/  IMAD.X R3, RZ, RZ, R10, P0 ;  /* 0x000000ffff037224 */ /* 0x000fe200000e060a */
[----:B------:R-:W-:-:S04]  /*15ec0*/  PLOP3.LUT P0, PT, PT, PT, PT, 0x80, 0x0 ;  /* 0x000000000000781c */ /* 0x000fc80003f0f070 */
[----:B------:R-:W-:Y:S01]  /*15ed0*/  @!PT LDS RZ, [RZ] ;  /* 0x00000000fffff984 */ /* 0x000fe20000000800 */
[----:B------:R-:W-:Y:S01]  /*15ee0*/  @!PT LDS RZ, [RZ] ;  /* 0x00000000fffff984 */ /* 0x000fe20000000800 */
[----:B------:R-:W-:Y:S01]  /*15ef0*/  @!PT LDS RZ, [RZ] ;  /* 0x00000000fffff984 */ /* 0x000fe20000000800 */
[----:B------:R1:W-:Y:S01]  /*15f00*/  LDGSTS.E.BYPASS.LTC128B.128 [R9+0x11c00], desc[UR54][R2.64], !P2 ;  /* 0x11c0000002097fae */ /* 0x0003e2000d101d76 */
[----:B------:R-:W-:-:S08]  /*15f10*/  NOP ;  /* 0x0000000000007918 */ /* 0x000fd00000000000 */
.L_x_14179:
        /* <DEDUP_REMOVED lines=11> */
.L_x_14180:
[----:B------:R1:W-:Y:S01]  /*15fd0*/  SYNCS.ARRIVE.TRANS64.A1T0 RZ, [R5+URZ+0x16830], RZ ;  /* 0x016830ff05ff79a7 */ /* 0x0003e2000810003f */
[----:B------:R-:W-:Y:S05]  /*15fe0*/  @!P3 BRA `(.L_x_14181) ;  /* 0x000000000004b947 */ /* 0x000fea0003800000 */
[----:B------:R-:W-:Y:S01]  /*15ff0*/  BPT.TRAP 0x1 ;  /* 0x000000040000795c */ /* 0x000fe20000300000 */
.L_x_14181:
[----:B------:R-:W-:Y:S01]  /*16000*/  SHF.L.U32 R2, R20, 0x1f, RZ ;  /* 0x0000001f14027819 */ /* 0x000fe200000006ff */
[----:B-1----:R-:W-:Y:S01]  /*16010*/  IMAD R5, R6, 0x8, R22 ;  /* 0x0000000806057824 */ /* 0x002fe200078e0216 */
[----:B------:R-:W-:Y:S03]  /*16020*/  BSSY B1, `(.L_x_14182) ;  /* 0x0000003000017945 */ /* 0x000fe60003800000 */
[----:B------:R-:W1:Y:S02]  /*16030*/  SYNCS.PHASECHK.TRANS64.TRYWAIT P0, [R5+URZ+0x16860], R2 ;  /* 0x01686002050075a7 */ /* 0x000e64000800017f */
[----:B-1----:R-:W-:Y:S05]  /*16040*/  @!P0 BRA `(.L_x_14183) ;  /* 0x0000004800848947 */ /* 0x002fea0003800000 */
.L_x_14291:
[----:B------:R-:W-:Y:S05]  /*16050*/  BSYNC B1 ;  /* 0x0000000000017941 */ /* 0x000fea0003800000 */
.L_x_14182:
        /* <DEDUP_REMOVED lines=61> */
.L_x_14309:
        /* <DEDUP_REMOVED lines=25> */
.L_x_14185:
        /* <DEDUP_REMOVED lines=11> */
.L_x_14186:
[----:B------:R-:W2:Y:S01]  /*16670*/  LDL R0, [R1+0x10] ;  /* 0x0000100001007983 */ /* 0x000ea20000100800 */
[----:B------:R3:W-:Y:S01]  /*16680*/  SYNCS.ARRIVE.TRANS64.A1T0 RZ, [R5+URZ+0x16850], RZ ;  /* 0x016850ff05ff79a7 */ /* 0x0007e2000810003f */
[C---:B------:R-:W-:Y:S02]  /*16690*/  VIADD R7, R26.reuse, 0xffffffff ;  /* 0xffffffff1a077836 */ /* 0x040fe40000000000 */
[----:B------:R3:W-:Y:S01]  /*166a0*/  STL [R1], R26 ;  /* 0x0000001a01007387 */ /* 0x0007e20000100800 */
[----:B------:R-:W-:Y:S02]  /*166b0*/  IMAD.MOV.U32 R6, RZ, RZ, R25 ;  /* 0x000000ffff067224 */ /* 0x000fe400078e0019 */
[----:B------:R-:W-:Y:S01]  /*166c0*/  IMAD.MOV.U32 R20, RZ, RZ, R28 ;  /* 0x000000ffff147224 */ /* 0x000fe200078e001c */
[----:B--2---:R-:W-:-:S13]  /*166d0*/  ISETP.GT.AND P0, PT, R26, R0, PT ;  /* 0x000000001a00720c */ /* 0x004fda0003f04270 */
[----:B---3--:R-:W-:Y:S05]  /*166e0*/  @P0 BRA `(.L_x_14187) ;  /* 0xfffffff000200947 */ /* 0x008fea000383ffff */
.L_x_14174:
[----:B------:R-:W-:Y:S05]  /*166f0*/  BSYNC B0 ;  /* 0x0000000000007941 */ /* 0x000fea0003800000 */
.L_x_14173:
        /* <DEDUP_REMOVED lines=11> */
[----:B0-----:R-:W2:Y:S01]  /*167b0*/  @P0 ATOMG.E.ADD.STRONG.GPU PT, R3, desc[UR54][R2.64], R5 ;  /* 0x00000005020309a8 */ /* 0x001ea200081ee1f6 */
[----:B------:R-:W0:Y:S02]  /*167c0*/  S2R R4, SR_LTMASK ;  /* 0x0000000000047919 */ /* 0x000e240000003900 */
[----:B0-----:R-:W-:-:S04]  /*167d0*/  LOP3.LUT R4, R4, UR4, RZ, 0xc0, !PT ;  /* 0x0000000404047c12 */ /* 0x001fc8000f8ec0ff */
[----:B------:R-:W0:Y:S01]  /*167e0*/  POPC R7, R4 ;  /* 0x0000000400077309 */ /* 0x000e220000000000 */
[----:B--2---:R-:W0:Y:S02]  /*167f0*/  SHFL.IDX PT, R0, R3, R0, 0x1f ;  /* 0x00001f0003007589 */ /* 0x004e2400000e0000 */
[----:B0-----:R-:W-:-:S07]  /*16800*/  IADD3 R16, R0, UR38, R7 ;  /* 0x0000002600107c10 */ /* 0x001fce000fffe007 */
.L_x_14189:
[----:B------:R-:W-:Y:S05]  /*16810*/  BSYNC B0 ;  /* 0x0000000000007941 */ /* 0x000fea0003800000 */
.L_x_14188:
[----:B------:R-:W-:-:S05]  /*16820*/  IMAD.U32 R0, RZ, RZ, UR37 ;  /* 0x00000025ff007e24 */ /* 0x000fca000f8e00ff */
[----:B------:R-:W-:-:S13]  /*16830*/  ISETP.NE.AND P0, PT, R0, 0x3, PT ;  /* 0x000000030000780c */ /* 0x000fda0003f05270 */
[----:B------:R-:W-:Y:S05]  /*16840*/  @!P0 BRA `(.L_x_14190) ;  /* 0x0000000000048947 */ /* 0x000fea0003800000 */
[----:B------:R-:W-:Y:S01]  /*16850*/  BPT.TRAP 0x1 ;  /* 0x000000040000795c */ /* 0x000fe20000300000 */
.L_x_14190:
[----:B------:R-:W2:Y:S01]  /*16860*/  LDL.LU R2, [R1+0xc] ;  /* 0x00000c0001027983 */ /* 0x000ea20000300800 */
[----:B------:R-:W-:Y:S01]  /*16870*/  IMAD R0, R25, 0x8, R22 ;  /* 0x0000000819007824 */ /* 0x000fe200078e0216 */
[----:B0-----:R-:W-:Y:S01]  /*16880*/  SHF.L.U32 R3, R28, 0x1f, RZ ;  /* 0x0000001f1c037819 */ /* 0x001fe200000006ff */
[----:B------:R-:W-:Y:S03]  /*16890*/  BSSY B0, `(.L_x_14191) ;  /* 0x0000004000007945 */ /* 0x000fe60003800000 */
[----:B------:R-:W0:Y:S01]  /*168a0*/  SYNCS.PHASECHK.TRANS64.TRYWAIT P0, [R0+URZ+0x16860], R3 ;  /* 0x01686003000075a7 */ /* 0x000e22000800017f */
[----:B--2---:R-:W-:Y:S01]  /*168b0*/  IMAD R6, R26, -0x80, R2 ;  /* 0xffffff801a067824 */ /* 0x004fe200078e0202 */
[----:B0-----:R-:W-:Y:S06]  /*168c0*/  @!P0 BRA `(.L_x_14192) ;  /* 0x0000004800c08947 */ /* 0x001fec0003800000 */
.L_x_14310:
[----:B------:R-:W-:Y:S05]  /*168d0*/  BSYNC B0 ;  /* 0x0000000000007941 */ /* 0x000fea0003800000 */
.L_x_14191:
[----:B------:R-:W1:Y:S01]  /*168e0*/  S2R R2, SR_TID.X ;  /* 0x0000000000027919 */ /* 0x000e620000002100 */
[----:B------:R-:W-:Y:S01]  /*168f0*/  UMOV UR4, 0xffffffff ;  /* 0xffffffff00047882 */ /* 0x000fe20000000000 */
[----:B------:R-:W2:Y:S01]  /*16900*/  S2R R7, SR_TID.X ;  /* 0x0000000000077919 */ /* 0x000ea20000002100 */
[----:B-1----:R-:W-:Y:S01]  /*16910*/  LOP3.LUT R5, R2, 0x7f, RZ, 0xc0, !PT ;  /* 0x0000007f02057812 */ /* 0x002fe200078ec0ff */
        /* <DEDUP_REMOVED lines=15> */
[----:B------:R-:W-:Y:S01]  /*16a10*/  ISETP.LT.OR P1, PT, R6, 0x1, P0 ;  /* 0x000000010600780c */ /* 0x000fe20000721670 */
[----:B------:R-:W2:Y:S04]  /*16a20*/  SHFL.IDX PT, R9, R17, 0x1, 0x181f ;  /* 0x00381f0011097f89 */ /* 0x000ea800000e0000 */
[----:B------:R-:W3:Y:S04]  /*16a30*/  SHFL.IDX PT, R7, R18, 0x1, 0x181f ;  /* 0x00381f0012077f89 */ /* 0x000ee800000e0000 */
[----:B------:R-:W4:Y:S04]  /*16a40*/  SHFL.IDX PT, R10, R17, 0x2, 0x181f ;  /* 0x00581f00110a7f89 */ /* 0x000f2800000e0000 */
[----:B------:R-:W5:Y:S01]  /*16a50*/  SHFL.IDX PT, R8, R18, 0x2, 0x181f ;  /* 0x00581f0012087f89 */ /* 0x000f6200000e0000 */
[----:B-1----:R-:W-:-:S03]  /*16a60*/  IADD3 R2, P2, R14, R5, RZ ;  /* 0x000000050e027210 */ /* 0x002fc60007f5e0ff */
[----:B------:R-:W-:Y:S02]  /*16a70*/  SHFL.IDX PT, R14, R17, 0x6, 0x181f ;  /* 0x00d81f00110e7f89 */ /* 0x000fe400000e0000 */
[----:B0-----:R-:W-:-:S05]  /*16a80*/  IMAD.X R3, RZ, RZ, R3, P2 ;  /* 0x000000ffff037224 */ /* 0x001fca00010e0603 */
        /* <DEDUP_REMOVED lines=20> */
[----:B--2---:R-:W-:-:S05]  /*16bd0*/  IADD3 R2, P2, R10, R5, RZ ;  /* 0x000000050a027210 */ /* 0x004fca0007f5e0ff */
[----:B---3--:R-:W-:Y:S02]  /*16be0*/  IMAD.X R3, RZ, RZ, R8, P2 ;  /* 0x000000ffff037224 */ /* 0x008fe400010e0608 */
[----:B------:R-:W2:Y:S04]  /*16bf0*/  SHFL.IDX PT, R8, R18, 0x6, 0x181f ;  /* 0x00d81f0012087f89 */ /* 0x000ea800000e0000 */
[----:B------:R0:W-:Y:S01]  /*16c00*/  LDGSTS.E.BYPASS.LTC128B.128 [R4+0x2400], desc[UR54][R2.64], !P1 ;  /* 0x0240000002047fae */ /* 0x0001e2000c901d76 */
[----:B------:R-:W-:-:S03]  /*16c10*/  ISETP.LT.OR P1, PT, R6, 0x51, P0 ;  /* 0x000000510600780c */ /* 0x000fc60000721670 */
[----:B------:R-:W3:Y:S01]  /*16c20*/  SHFL.IDX PT, R18, R18, 0x7, 0x181f ;  /* 0x00f81f0012127f89 */ /* 0x000ee200000e0000 */
[----:B0-----:R-:W-:-:S05]  /*16c30*/  IADD3 R2, P2, R9, R5, RZ ;  /* 0x0000000509027210 */ /* 0x001fca0007f5e0ff */
[----:B-1----:R-:W-:-:S05]  /*16c40*/  IMAD.X R3, RZ, RZ, R7, P2 ;  /* 0x000000ffff037224 */ /* 0x002fca00010e0607 */
[----:B------:R0:W-:Y:S01]  /*16c50*/  LDGSTS.E.BYPASS.LTC128B.128 [R4+0x2c00], desc[UR54][R2.64], !P1 ;  /* 0x02c0000002047fae */ /* 0x0001e2000c901d76 */
[----:B------:R-:W-:Y:S02]  /*16c60*/  ISETP.LT.OR P1, PT, R6, 0x61, P0 ;  /* 0x000000610600780c */ /* 0x000fe40000721670 */
[----:B0-----:R-:W-:Y:S02]  /*16c70*/  IADD3 R2, P2, R14, R5, RZ ;  /* 0x000000050e027210 */ /* 0x001fe40007f5e0ff */
[----:B------:R0:W1:Y:S03]  /*16c80*/  SHFL.IDX PT, R14, R17, 0x7, 0x181f ;  /* 0x00f81f00110e7f89 */ /* 0x00006600000e0000 */
[----:B--2---:R-:W-:-:S06]  /*16c90*/  IMAD.X R3, RZ, RZ, R8, P2 ;  /* 0x000000ffff037224 */ /* 0x004fcc00010e0608 */
[----:B---3--:R0:W-:Y:S02]  /*16ca0*/  LDGSTS.E.BYPASS.LTC128B.128 [R4+0x3400], desc[UR54][R2.64], !P1 ;  /* 0x0340000002047fae */ /* 0x0081e4000c901d76 */
.L_x_14328:
[----:B------:R-:W-:Y:S02]  /*16cb0*/  ISETP.LT.OR P0, PT, R6, 0x71, P0 ;  /* 0x000000710600780c */ /* 0x000fe40000701670 */
[----:B01----:R-:W-:-:S05]  /*16cc0*/  IADD3 R2, P1, R14, R5, RZ ;  /* 0x000000050e027210 */ /* 0x003fca0007f3e0ff */
[----:B------:R-:W-:-:S06]  /*16cd0*/  IMAD.X R3, RZ, RZ, R18, P1 ;  /* 0x000000ffff037224 */ /* 0x000fcc00008e0612 */
[----:B------:R-:W-:Y:S01]  /*16ce0*/  @!PT LDS RZ, [RZ] ;  /* 0x00000000fffff984 */ /* 0x000fe20000000800 */
[----:B------:R-:W-:Y:S01]  /*16cf0*/  @!PT LDS RZ, [RZ] ;  /* 0x00000000fffff984 */ /* 0x000fe20000000800 */
[----:B------:R-:W-:Y:S01]  /*16d00*/  @!PT LDS RZ, [RZ] ;  /* 0x00000000fffff984 */ /* 0x000fe20000000800 */
[----:B------:R0:W-:Y:S01]  /*16d10*/  LDGSTS.E.BYPASS.LTC128B.128 [R4+0x3c00], desc[UR54][R2.64], !P0 ;  /* 0x03c0000002047fae */ /* 0x0001e2000c101d76 */
[----:B------:R-:W-:Y:S01]  /*16d20*/  PLOP3.LUT P0, PT, PT, PT, PT, 0x80, 0x0 ;  /* 0x000000000000781c */ /* 0x000fe20003f0f070 */
[----:B------:R-:W-:-:S12]  /*16d30*/  NOP ;  /* 0x0000000000007918 */ /* 0x000fd80000000000 */
.L_x_14194:
        /* <DEDUP_REMOVED lines=11> */
.L_x_14195:
[----:B------:R0:W-:Y:S01]  /*16df0*/  SYNCS.ARRIVE.TRANS64.A1T0 RZ, [R0+URZ+0x16850], RZ ;  /* 0x016850ff00ff79a7 */ /* 0x0001e2000810003f */
[----:B------:R-:W-:-:S05]  /*16e00*/  VIADD R25, R25, 0x1 ;  /* 0x0000000119197836 */ /* 0x000fca0000000000 */
[----:B------:R-:W-:-:S04]  /*16e10*/  ISETP.NE.AND P0, PT, R25, 0x2, PT ;  /* 0x000000021900780c */ /* 0x000fc80003f05270 */
[----:B------:R-:W-:Y:S02]  /*16e20*/  SEL R3, RZ, 0x1, P0 ;  /* 0x00000001ff037807 */ /* 0x000fe40000000000 */
[----:B------:R-:W-:Y:S02]  /*16e30*/  SEL R25, R25, RZ, P0 ;  /* 0x000000ff19197207 */ /* 0x000fe40000000000 */
[----:B0-----:R-:W-:-:S07]  /*16e40*/  LOP3.LUT R28, R28, R3, RZ, 0x3c, !PT ;  /* 0x000000031c1c7212 */ /* 0x001fce00078e3cff */
.L_x_14154:
[----:B------:R-:W-:Y:S05]  /*16e50*/  BSYNC B7 ;  /* 0x0000000000077941 */ /* 0x000fea0003800000 */
.L_x_14152:
        /* <DEDUP_REMOVED lines=11> */
.L_x_14196:
        /* <DEDUP_REMOVED lines=43> */
.L_x_14338:
[----:B------:R-:W-:Y:S02]  /*171c0*/  ULDC UR4, c[0x0][0xc38] ;  /* 0x00030e0000047ab9 */ /* 0x000fe40000000800 */
[----:B------:R-:W-:-:S04]  /*171d0*/  IMAD.U32 R4, RZ, RZ, UR4 ;  /* 0x00000004ff047e24 */ /* 0x000fc8000f8e00ff */
[----:B-1----:R-:W-:-:S04]  /*171e0*/  IMAD R3, R14, R4, RZ ;  /* 0x000000040e037224 */ /* 0x002fc800078e02ff */
[----:B------:R-:W-:-:S05]  /*171f0*/  IMAD.IADD R6, R6, 0x1, R3 ;  /* 0x0000000106067824 */ /* 0x000fca00078e0203 */
[----:B------:R-:W-:-:S13]  /*17200*/  ISETP.GT.AND P6, PT, R6, R0, PT ;  /* 0x000000000600720c */ /* 0x000fda0003fc4270 */
[----:B------:R-:W-:Y:S05]  /*17210*/  @P6 BRA `(.L_x_14199) ;  /* 0x0000000000a46947 */ /* 0x000fea0003800000 */
.L_x_14202:
        /* <DEDUP_REMOVED lines=35> */
.L_x_14346:
[----:B------:R-:W-:Y:S02]  /*17450*/  ULDC UR4, c[0x0][0xc38] ;  /* 0x00030e0000047ab9 */ /* 0x000fe40000000800 */
[----:B------:R-:W-:-:S04]  /*17460*/  IMAD.U32 R4, RZ, RZ, UR4 ;  /* 0x00000004ff047e24 */ /* 0x000fc8000f8e00ff */
[----:B-1----:R-:W-:-:S04]  /*17470*/  IMAD R3, R14, R4, RZ ;  /* 0x000000040e037224 */ /* 0x002fc800078e02ff */
[----:B------:R-:W-:-:S05]  /*17480*/  IMAD.IADD R6, R3, 0x1, R6 ;  /* 0x0000000103067824 */ /* 0x000fca00078e0206 */
[----:B------:R-:W-:-:S13]  /*17490*/  ISETP.GT.AND P6, PT, R6, R0, PT ;  /* 0x000000000600720c */ /* 0x000fda0003fc4270 */
[----:B------:R-:W-:Y:S05]  /*174a0*/  @!P6 BRA `(.L_x_14202) ;  /* 0xfffffffc005ce947 */ /* 0x000fea000383ffff */
.L_x_14199:
        /* <DEDUP_REMOVED lines=10> */
.L_x_14351:
[----:B------:R-:W-:-:S13]  /*17550*/  ISETP.NE.AND P0, PT, R3, RZ, PT ;  /* 0x000000ff0300720c */ /* 0x000fda0003f05270 */
[----:B------:R-:W-:Y:S05]  /*17560*/  @!P0 BRA `(.L_x_14204) ;  /* 0x0000000000108947 */ /* 0x000fea0003800000 */
[----:B------:R-:W-:Y:S01]  /*17570*/  UMOV UR4, 0xffffffff ;  /* 0xffffffff00047882 */ /* 0x000fe20000000000 */
[----:B------:R-:W-:Y:S02]  /*17580*/  VIADD R12, R7, 0xffffffff ;  /* 0xffffffff070c7836 */ /* 0x000fe40000000000 */
[----:B------:R-:W-:Y:S05]  /*17590*/  BRA.DIV UR4, `(.L_x_14205) ;  /* 0x0000005204387947 */ /* 0x000fea000b800000 */
[----:B------:R4:W0:Y:S02]  /*175a0*/  SHFL.IDX PT, R16, R2, R12, 0x1f ;  /* 0x00001f0c02107589 */ /* 0x00082400000e0000 */
.L_x_14204:
        /* <DEDUP_REMOVED lines=10> */
[----:B0-----:R-:W-:-:S06]  /*17650*/  VIADD R3, R7, 0xffffffe ;  /* 0x0ffffffe07037836 */ /* 0x001fcc0000000000 */
[----:B------:R-:W0:Y:S02]  /*17660*/  F2I.FTZ.U32.TRUNC.NTZ R3, R3 ;  /* 0x0000000300037305 */ /* 0x000e24000021f000 */
[----:B0-----:R-:W-:-:S04]  /*17670*/  IMAD.MOV R9, RZ, RZ, -R3 ;  /* 0x000000ffff097224 */ /* 0x001fc800078e0a03 */
[----:B------:R-:W-:-:S04]  /*17680*/  IMAD R9, R9, R4, RZ ;  /* 0x0000000409097224 */ /* 0x000fc800078e02ff */
[----:B------:R-:W-:Y:S01]  /*17690*/  IMAD.HI.U32 R8, R3, R9, R2 ;  /* 0x0000000903087227 */ /* 0x000fe200078e0002 */
[----:B------:R-:W-:Y:S01]  /*176a0*/  IABS R9, R0 ;  /* 0x0000000000097213 */ /* 0x000fe20000000000 */
[----:B------:R-:W0:Y:S01]  /*176b0*/  MUFU.RCP R2, R10 ;  /* 0x0000000a00027308 */ /* 0x000e220000001000 */
[----:B------:R-:W-:-:S03]  /*176c0*/  IABS R3, R17 ;  /* 0x0000001100037213 */ /* 0x000fc60000000000 */
[----:B------:R-:W-:-:S04]  /*176d0*/  IMAD.HI.U32 R7, R8, R9, RZ ;  /* 0x0000000908077227 */ /* 0x000fc800078e00ff */
[----:B------:R-:W-:-:S04]  /*176e0*/  IMAD.MOV R12, RZ, RZ, -R3 ;  /* 0x000000ffff0c7224 */ /* 0x000fc800078e0a03 */
[----:B------:R-:W-:Y:S02]  /*176f0*/  IMAD R9, R7, R12, R9 ;  /* 0x0000000c07097224 */ /* 0x000fe400078e0209 */
[----:B0-----:R-:W-:-:S03]  /*17700*/  VIADD R3, R2, 0xffffffe ;  /* 0x0ffffffe02037836 */ /* 0x001fc60000000000 */
[----:B------:R-:W-:Y:S01]  /*17710*/  ISETP.GT.U32.AND P1, PT, R4, R9, PT ;  /* 0x000000090400720c */ /* 0x000fe20003f24070 */
[----:B------:R-:W-:Y:S02]  /*17720*/  IMAD.MOV.U32 R2, RZ, RZ, RZ ;  /* 0x000000ffff027224 */ /* 0x000fe400078e00ff */
[----:B------:R-:W0:Y:S10]  /*17730*/  F2I.FTZ.U32.TRUNC.NTZ R3, R3 ;  /* 0x0000000300037305 */ /* 0x000e34000021f000 */
[----:B------:R-:W-:-:S02]  /*17740*/  @!P1 IMAD.IADD R9, R9, 0x1, -R4 ;  /* 0x0000000109099824 */ /* 0x000fc400078e0a04 */
[----:B------:R-:W-:Y:S01]  /*17750*/  @!P1 VIADD R7, R7, 0x1 ;  /* 0x0000000107079836 */ /* 0x000fe20000000000 */
[----:B------:R-:W-:Y:S02]  /*17760*/  ISETP.NE.AND P1, PT, R17, RZ, PT ;  /* 0x000000ff1100720c */ /* 0x000fe40003f25270 */
[----:B------:R-:W-:Y:S01]  /*17770*/  ISETP.GE.U32.AND P0, PT, R9, R4, PT ;  /* 0x000000040900720c */ /* 0x000fe20003f06070 */
[----:B0-----:R-:W-:-:S04]  /*17780*/  IMAD.MOV R9, RZ, RZ, -R3 ;  /* 0x000000ffff097224 */ /* 0x001fc800078e0a03 */
[----:B------:R-:W-:-:S04]  /*17790*/  IMAD R9, R9, R6, RZ ;  /* 0x0000000609097224 */ /* 0x000fc800078e02ff */
[----:B------:R-:W-:Y:S01]  /*177a0*/  IMAD.HI.U32 R4, R3, R9, R2 ;  /* 0x0000000903047227 */ /* 0x000fe200078e0002 */
[----:B------:R-:W-:-:S03]  /*177b0*/  LOP3.LUT R2, R0, R17, RZ, 0x3c, !PT ;  /* 0x0000001100027212 */ /* 0x000fc600078e3cff */
[----:B------:R-:W-:Y:S01]  /*177c0*/  @P0 VIADD R7, R7, 0x1 ;  /* 0x0000000107070836 */ /* 0x000fe20000000000 */
        /* <DEDUP_REMOVED lines=15> */
[----:B------:R-:W-:-:S04]  /*178c0*/  IMAD.MOV R3, RZ, RZ, -R7 ;  /* 0x000000ffff037224 */ /* 0x000fc800078e0a07 */
[----:B------:R-:W-:-:S08]  /*178d0*/  IMAD R3, R17, R3, R0 ;  /* 0x0000000311037224 */ /* 0x000fd000078e0200 */
        /* <DEDUP_REMOVED lines=8> */
.L_x_14206:
        /* <DEDUP_REMOVED lines=32> */
[----:B------:R-:W-:-:S04]  /*17b60*/  VIADDMNMX R4, R3, R4, R6, PT ;  /* 0x0000000403047246 */ /* 0x000fc80003800106 */
[----:B------:R-:W-:-:S04]  /*17b70*/  IABS R6, R4 ;  /* 0x0000000400067213 */ /* 0x000fc80000000000 */
[----:B------:R-:W0:Y:S08]  /*17b80*/  I2F.RP R8, R6 ;  /* 0x0000000600087306 */ /* 0x000e300000209400 */
[----:B0-----:R-:W0:Y:S02]  /*17b90*/  MUFU.RCP R8, R8 ;  /* 0x0000000800087308 */ /* 0x001e240000001000 */
[----:B0-----:R-:W-:Y:S01]  /*17ba0*/  VIADD R2, R8, 0xffffffe ;  /* 0x0ffffffe08027836 */ /* 0x001fe20000000000 */
[----:B------:R-:W-:-:S05]  /*17bb0*/  IABS R8, R0 ;  /* 0x0000000000087213 */ /* 0x000fca0000000000 */
[----:B------:R0:W1:Y:S02]  /*17bc0*/  F2I.FTZ.U32.TRUNC.NTZ R3, R2 ;  /* 0x0000000200037305 */ /* 0x000064000021f000 */
[----:B0-----:R-:W-:Y:S02]  /*17bd0*/  IMAD.MOV.U32 R2, RZ, RZ, RZ ;  /* 0x000000ffff027224 */ /* 0x001fe400078e00ff */
[----:B-1----:R-:W-:-:S04]  /*17be0*/  IMAD.MOV R5, RZ, RZ, -R3 ;  /* 0x000000ffff057224 */ /* 0x002fc800078e0a03 */
[----:B------:R-:W-:-:S04]  /*17bf0*/  IMAD R5, R5, R6, RZ ;  /* 0x0000000605057224 */ /* 0x000fc800078e02ff */
[----:B------:R-:W-:Y:S01]  /*17c00*/  IMAD.HI.U32 R3, R3, R5, R2 ;  /* 0x0000000503037227 */ /* 0x000fe200078e0002 */
[-C--:B------:R-:W-:Y:S02]  /*17c10*/  IABS R5, R4.reuse ;  /* 0x0000000400057213 */ /* 0x080fe40000000000 */
[----:B------:R-:W-:Y:S02]  /*17c20*/  LOP3.LUT R2, R0, R4, RZ, 0x3c, !PT ;  /* 0x0000000400027212 */ /* 0x000fe400078e3cff */
[----:B------:R-:W-:Y:S01]  /*17c30*/  IADD3 R0, R7, 0x1000000, R0 ;  /* 0x0100000007007810 */ /* 0x000fe20007ffe000 */
[----:B------:R-:W-:Y:S01]  /*17c40*/  IMAD.MOV R5, RZ, RZ, -R5 ;  /* 0x000000ffff057224 */ /* 0x000fe200078e0a05 */
[----:B------:R-:W-:Y:S01]  /*17c50*/  ISETP.GE.AND P2, PT, R2, RZ, PT ;  /* 0x000000ff0200720c */ /* 0x000fe20003f46270 */
        /* <DEDUP_REMOVED lines=12> */
.L_x_14207:
[----:B------:R-:W-:-:S05]  /*17d20*/  LOP3.LUT R0, RZ, R3, RZ, 0x33, !PT ;  /* 0x00000003ff007212 */ /* 0x000fca00078e33ff */
[----:B------:R-:W-:Y:S01]  /*17d30*/  IMAD.IADD R17, R17, 0x1, R0 ;  /* 0x0000000111117824 */ /* 0x000fe200078e0200 */
[----:B------:R-:W-:Y:S06]  /*17d40*/  BRA `(.L_x_14208) ;  /* 0x00000000001c7947 */ /* 0x000fec0003800000 */
.L_x_14200:
[----:B------:R-:W-:Y:S01]  /*17d50*/  UMOV UR4, URZ ;  /* 0x0000003f00047c82 */ /* 0x000fe20008000000 */
[----:B------:R-:W-:Y:S01]  /*17d60*/  UMOV UR5, URZ ;  /* 0x0000003f00057c82 */ /* 0x000fe20008000000 */
[----:B------:R-:W-:Y:S01]  /*17d70*/  ULDC UR6, c[0x0][0xc3c] ;  /* 0x00030f0000067ab9 */ /* 0x000fe20000000800 */
[----:B------:R-:W-:Y:S02]  /*17d80*/  IMAD.MOV.U32 R16, RZ, RZ, R0 ;  /* 0x000000ffff107224 */ /* 0x000fe400078e0000 */
[----:B------:R-:W-:Y:S02]  /*17d90*/  IMAD.U32 R17, RZ, RZ, UR4 ;  /* 0x00000004ff117e24 */ /* 0x000fe4000f8e00ff */
[----:B------:R-:W-:Y:S02]  /*17da0*/  IMAD.U32 R18, RZ, RZ, UR5 ;  /* 0x00000005ff127e24 */ /* 0x000fe4000f8e00ff */
[----:B------:R-:W-:-:S07]  /*17db0*/  IMAD.U32 R19, RZ, RZ, UR6 ;  /* 0x00000006ff137e24 */ /* 0x000fce000f8e00ff */
.L_x_14208:
        /* <DEDUP_REMOVED lines=10> */
.L_x_14197:
[----:B------:R-:W-:Y:S02]  /*17e60*/  ULDC UR4, c[0x0][0xc3c] ;  /* 0x00030f0000047ab9 */ /* 0x000fe40000000800 */
[----:B--2---:R-:W-:-:S13]  /*17e70*/  ISETP.GE.AND P0, PT, R19, UR4, PT ;  /* 0x0000000413007c0c */ /* 0x004fda000bf06270 */
[----:B------:R-:W-:Y:S05]  /*17e80*/  @!P0 BRA `(.L_x_14209) ;  /* 0xffffffa800fc8947 */ /* 0x000fea000383ffff */
[----:B------:R-:W-:Y:S05]  /*17e90*/  BSYNC B8 ;  /* 0x0000000000087941 */ /* 0x000fea0003800000 */
.L_x_14138:
        /* <DEDUP_REMOVED lines=12> */
.L_x_14354:
[----:B------:R-:W-:Y:S05]  /*17f60*/  BSYNC B0 ;  /* 0x0000000000007941 */ /* 0x000fea0003800000 */
.L_x_14210:
[----:B------:R-:W-:-:S03]  /*17f70*/  UMOV UR4, 0xffffffff ;  /* 0xffffffff00047882 */ /* 0x000fc60000000000 */
[----:B------:R-:W-:Y:S05]  /*17f80*/  BRA.DIV UR4, `(.L_x_14212) ;  /* 0x0000004604f87947 */ /* 0x000fea000b800000 */
[----:B0-----:R-:W0:Y:S02]  /*17f90*/  S2R R0, SR_TID.X ;  /* 0x0000000000007919 */ /* 0x001e240000002100 */
[----:B0-----:R-:W-:-:S04]  /*17fa0*/  SHF.R.U32.HI R0, RZ, 0x5, R0 ;  /* 0x00000005ff007819 */ /* 0x001fc80000011600 */
[----:B------:R-:W-:-:S05]  /*17fb0*/  LOP3.LUT R0, R0, 0x3, RZ, 0xc0, !PT ;  /* 0x0000000300007812 */ /* 0x000fca00078ec0ff */
[----:B------:R0:W2:Y:S02]  /*17fc0*/  SHFL.IDX PT, R14, R0, RZ, 0x1f ;  /* 0x00001fff000e7589 */ /* 0x0000a400000e0000 */
.L_x_14357:
[----:B--2---:R-:W-:Y:S01]  /*17fd0*/  ISETP.NE.AND P0, PT, R14, RZ, PT ;  /* 0x000000ff0e00720c */ /* 0x004fe20003f05270 */
[----:B------:R-:W-:-:S12]  /*17fe0*/  BSSY B0, `(.L_x_14213) ;  /* 0x0000024000007945 */ /* 0x000fd80003800000 */
[----:B------:R-:W-:Y:S05]  /*17ff0*/  @P0 BRA `(.L_x_14214) ;  /* 0x0000000000880947 */ /* 0x000fea0003800000 */
[----:B------:R-:W-:-:S03]  /*18000*/  UMOV UR4, 0xffffffff ;  /* 0xffffffff00047882 */ /* 0x000fc60000000000 */
[----:B------:R-:W-:Y:S05]  /*18010*/  BRA.DIV UR4, `(.L_x_14215) ;  /* 0x0000004a04087947 */ /* 0x000fea000b800000 */
[----:B------:R-:W-:-:S13]  /*18020*/  ELECT P6, URZ, PT ;  /* 0x00000000003f782f */ /* 0x000fda00038c0000 */
.L_x_14360:
[----:B------:R-:W-:Y:S05]  /*18030*/  @!P6 BRA `(.L_x_14214) ;  /* 0x000000000078e947 */ /* 0x000fea0003800000 */
[----:B------:R-:W-:-:S06]  /*18040*/  ULOP3.LUT UR4, UR36, 0x2, URZ, 0xfc, !UPT ;  /* 0x0000000224047892 */ /* 0x000fcc000f8efc3f */
[----:B0-----:R-:W-:-:S05]  /*18050*/  IMAD.U32 R0, RZ, RZ, UR4 ;  /* 0x00000004ff007e24 */ /* 0x001fca000f8e00ff */
[----:B------:R-:W-:-:S13]  /*18060*/  ISETP.NE.AND P0, PT, R0, 0x3, PT ;  /* 0x000000030000780c */ /* 0x000fda0003f05270 */
[----:B------:R-:W-:Y:S05]  /*18070*/  @!P0 BRA `(.L_x_14216) ;  /* 0x0000000000048947 */ /* 0x000fea0003800000 */
[----:B------:R-:W-:Y:S01]  /*18080*/  BPT.TRAP 0x1 ;  /* 0x000000040000795c */ /* 0x000fe20000300000 */
.L_x_14216:
[C---:B------:R-:W-:Y:S01]  /*18090*/  IMAD R5, R25.reuse, 0x8, R4 ;  /* 0x0000000819057824 */ /* 0x040fe200078e0204 */
[----:B------:R-:W-:Y:S01]  /*180a0*/  SHF.L.U32 R0, R28, 0x1f, RZ ;  /* 0x0000001f1c007819 */ /* 0x000fe200000006ff */
[----:B------:R-:W-:-:S03]  /*180b0*/  VIADD R25, R25, 0x1 ;  /* 0x0000000119197836 */ /* 0x000fc60000000000 */
[----:B------:R-:W0:Y:S02]  /*180c0*/  SYNCS.PHASECHK.TRANS64.TRYWAIT P1, [R5+URZ+0x16840], R0 ;  /* 0x01684000050075a7 */ /* 0x000e24000802017f */
[----:B------:R-:W-:-:S04]  /*180d0*/  ISETP.NE.AND P2, PT, R25, 0x2, PT ;  /* 0x000000021900780c */ /* 0x000fc80003f45270 */
[----:B------:R-:W-:Y:S01]  /*180e0*/  SEL R3, RZ, 0x1, P2 ;  /* 0x00000001ff037807 */ /* 0x000fe20001000000 */
[----:B0-----:R-:W-:Y:S08]  /*180f0*/  @!P1 BRA `(.L_x_14217) ;  /* 0x0000004400f09947 */ /* 0x001ff00003800000 */
.L_x_14361:
[----:B------:R-:W-:Y:S02]  /*18100*/  SEL R25, R25, RZ, P2 ;  /* 0x000000ff19197207 */ /* 0x000fe40001000000 */
[----:B------:R-:W-:Y:S01]  /*18110*/  LOP3.LUT R2, R28, R3, RZ, 0x3c, !PT ;  /* 0x000000031c027212 */ /* 0x000fe200078e3cff */
[----:B------:R-:W-:Y:S06]  /*18120*/  @!P0 BRA `(.L_x_14218) ;  /* 0x0000000000048947 */ /* 0x000fec0003800000 */
[----:B------:R-:W-:Y:S01]  /*18130*/  BPT.TRAP 0x1 ;  /* 0x000000040000795c */ /* 0x000fe20000300000 */
.L_x_14218:
[----:B------:R-:W-:Y:S01]  /*18140*/  IMAD R25, R25, 0x8, R4 ;  /* 0x0000000819197824 */ /* 0x000fe200078e0204 */
[----:B------:R-:W-:-:S04]  /*18150*/  SHF.L.U32 R2, R2, 0x1f, RZ ;  /* 0x0000001f02027819 */ /* 0x000fc800000006ff */
[----:B------:R-:W2:Y:S02]  /*18160*/  SYNCS.PHASECHK.TRANS64.TRYWAIT P1, [R25+URZ+0x16840], R2 ;  /* 0x01684002190075a7 */ /* 0x000ea4000802017f */
[----:B--2---:R-:W-:Y:S05]  /*18170*/  @!P1 BRA `(.L_x_14219) ;  /* 0x0000004400e49947 */ /* 0x004fea0003800000 */
.L_x_14362:
[----:B------:R-:W-:Y:S05]  /*18180*/  @!P0 BRA `(.L_x_14220) ;  /* 0x0000000000048947 */ /* 0x000fea0003800000 */
[----:B------:R-:W-:Y:S01]  /*18190*/  BPT.TRAP 0x1 ;  /* 0x000000040000795c */ /* 0x000fe20000300000 */
.L_x_14220:
[----:B------:R-:W3:Y:S02]  /*181a0*/  SYNCS.PHASECHK.TRANS64.TRYWAIT P1, [R5+URZ+0x16860], R0 ;  /* 0x01686000050075a7 */ /* 0x000ee4000802017f */
[----:B---3--:R-:W-:Y:S05]  /*181b0*/  @!P1 BRA `(.L_x_14221) ;  /* 0x0000004400e89947 */ /* 0x008fea0003800000 */
.L_x_14363:
[----:B------:R-:W-:Y:S05]  /*181c0*/  @!P0 BRA `(.L_x_14222) ;  /* 0x0000000000048947 */ /* 0x000fea0003800000 */
[----:B------:R-:W-:Y:S01]  /*181d0*/  BPT.TRAP 0x1 ;  /* 0x000000040000795c */ /* 0x000fe20000300000 */
.L_x_14222:
[----:B----4-:R4:W0:Y:S02]  /*181e0*/  SYNCS.PHASECHK.TRANS64.TRYWAIT P0, [R25+URZ+0x16860], R2 ;  /* 0x01686002190075a7 */ /* 0x010824000800017f */
[----:B0-----:R-:W-:Y:S05]  /*181f0*/  @!P0 NANOSLEEP.SYNCS 0x989680 ;  /* 0x009896800000895d */ /* 0x001fea0003900000 */
[----:B------:R-:W0:Y:S02]  /*18200*/  @!P0 SYNCS.PHASECHK.TRANS64 P0, [R25+URZ+0x16860], R2 ;  /* 0x01686002190085a7 */ /* 0x000e24000800007f */
[----:B0-----:R-:W-:Y:S05]  /*18210*/  @!P0 BRA `(.L_x_14222) ;  /* 0xfffffffc00f08947 */ /* 0x001fea000383ffff */
.L_x_14214:
[----:B------:R-:W-:Y:S05]  /*18220*/  BSYNC B0 ;  /* 0x0000000000007941 */ /* 0x000fea0003800000 */
.L_x_14213:
[----:B------:R-:W-:Y:S05]  /*18230*/  EXIT ;  /* 0x000000000000794d */ /* 0x000fea0003800000 */
.L_x_14041:
[----:B0-----:R-:W-:-:S04]  /*18240*/  IMAD.U32 R3, RZ, RZ, UR45 ;  /* 0x0000002dff037e24 */ /* 0x001fc8000f8e00ff */
[----:B------:R0:W1:Y:S03]  /*18250*/  SYNCS.PHASECHK.TRANS64.TRYWAIT P1, [R3+URZ+0x16800], R0 ;  /* 0x01680000030075a7 */ /* 0x000066000802017f */
[----:B-1----:R-:W-:Y:S05]  /*18260*/  @!P1 NANOSLEEP.SYNCS 0x989680 ;  /* 0x009896800000995d */ /* 0x002fea0003900000 */
[----:B------:R-:W1:Y:S02]  /*18270*/  @!P1 SYNCS.PHASECHK.TRANS64 P1, [R3+URZ+0x16800], R0 ;  /* 0x01680000030095a7 */ /* 0x000e64000802007f */
[----:B-1----:R-:W-:Y:S05]  /*18280*/  @!P1 BRA `(.L_x_14041) ;  /* 0xfffffffc00ec9947 */ /* 0x002fea000383ffff */
[----:B------:R-:W-:Y:S05]  /*18290*/  BRA `(.L_x_14223) ;  /* 0xfffffe9c000c7947 */ /* 0x000fea000383ffff */
.L_x_14045:
[----:B-1----:R1:W2:Y:S02]  /*182a0*/  SYNCS.PHASECHK.TRANS64.TRYWAIT P1, [R91+URZ+0x16830], R0 ;  /* 0x016830005b0075a7 */ /* 0x0022a4000802017f */
[----:B--2---:R-:W-:Y:S05]  /*182b0*/  @!P1 NANOSLEEP.SYNCS 0x989680 ;  /* 0x009896800000995d */ /* 0x004fea0003900000 */
[----:B------:R-:W2:Y:S02]  /*182c0*/  @!P1 SYNCS.PHASECHK.TRANS64 P1, [R91+URZ+0x16830], R0 ;  /* 0x016830005b0095a7 */ /* 0x000ea4000802007f */
[----:B--2---:R-:W-:Y:S05]  /*182d0*/  @!P1 BRA `(.L_x_14045) ;  /* 0xfffffffc00f09947 */ /* 0x004fea000383ffff */
[----:B------:R-:W-:Y:S05]  /*182e0*/  BRA `(.L_x_14044) ;  /* 0xfffffe9c00287947 */ /* 0x000fea000383ffff */
.L_x_14062:
[----:B-1----:R-:W-:-:S04]  /*182f0*/  IMAD.U32 R7, RZ, RZ, UR6 ;  /* 0x00000006ff077e24 */ /* 0x002fc8000f8e00ff */
[----:B------:R1:W2:Y:S03]  /*18300*/  SYNCS.PHASECHK.TRANS64.TRYWAIT P1, [R7+URZ+0x16830], R6 ;  /* 0x01683006070075a7 */ /* 0x0002a6000802017f */
[----:B--2---:R-:W-:Y:S05]  /*18310*/  @!P1 NANOSLEEP.SYNCS 0x989680 ;  /* 0x009896800000995d */ /* 0x004fea0003900000 */
[----:B------:R-:W2:Y:S02]  /*18320*/  @!P1 SYNCS.PHASECHK.TRANS64 P1, [R7+URZ+0x16830], R6 ;  /* 0x01683006070095a7 */ /* 0x000ea4000802007f */
[----:B--2---:R-:W-:Y:S05]  /*18330*/  @!P1 BRA `(.L_x_14062) ;  /* 0xfffffffc00ec9947 */ /* 0x004fea000383ffff */
[----:B------:R-:W-:Y:S05]  /*18340*/  BRA `(.L_x_14059) ;  /* 0xfffffed400b47947 */ /* 0x000fea000383ffff */
.L_x_14066:
[----:B-1----:R-:W-:-:S04]  /*18350*/  IMAD.U32 R7, RZ, RZ, UR6 ;  /* 0x00000006ff077e24 */ /* 0x002fc8000f8e00ff */
[----:B------:R1:W2:Y:S03]  /*18360*/  SYNCS.PHASECHK.TRANS64.TRYWAIT P1, [R7+URZ+0x16850], R6 ;  /* 0x01685006070075a7 */ /* 0x0002a6000802017f */
[----:B--2---:R-:W-:Y:S05]  /*18370*/  @!P1 NANOSLEEP.SYNCS 0x989680 ;  /* 0x009896800000995d */ /* 0x004fea0003900000 */
[----:B------:R-:W2:Y:S02]  /*18380*/  @!P1 SYNCS.PHASECHK.TRANS64 P1, [R7+URZ+0x16850], R6 ;  /* 0x01685006070095a7 */ /* 0x000ea4000802007f */
[----:B--2---:R-:W-:Y:S05]  /*18390*/  @!P1 BRA `(.L_x_14066) ;  /* 0xfffffffc00ec9947 */ /* 0x004fea000383ffff */
[----:B------:R-:W-:Y:S05]  /*183a0*/  BRA `(.L_x_14063) ;  /* 0xfffffed800387947 */ /* 0x000fea000383ffff */
.L_x_14085:
[----:B-1----:R-:W-:-:S04]  /*183b0*/  IMAD.U32 R7, RZ, RZ, UR6 ;  /* 0x00000006ff077e24 */ /* 0x002fc8000f8e00ff */
[----:B------:R1:W2:Y:S03]  /*183c0*/  SYNCS.PHASECHK.TRANS64.TRYWAIT P1, [R7+URZ+0x16830], R6 ;  /* 0x01683006070075a7 */ /* 0x0002a6000802017f */
[----:B--2---:R-:W-:Y:S05]  /*183d0*/  @!P1 NANOSLEEP.SYNCS 0x989680 ;  /* 0x009896800000995d */ /* 0x004fea0003900000 */
[----:B------:R-:W2:Y:S02]  /*183e0*/  @!P1 SYNCS.PHASECHK.TRANS64 P1, [R7+URZ+0x16830], R6 ;  /* 0x01683006070095a7 */ /* 0x000ea4000802007f */
[----:B--2---:R-:W-:Y:S05]  /*183f0*/  @!P1 BRA `(.L_x_14085) ;  /* 0xfffffffc00ec9947 */ /* 0x004fea000383ffff */
[----:B------:R-:W-:Y:S05]  /*18400*/  BRA `(.L_x_14082) ;  /* 0xffffff0c00b87947 */ /* 0x000fea000383ffff */
.L_x_14089:
[----:B-1----:R-:W-:-:S04]  /*18410*/  IMAD.U32 R7, RZ, RZ, UR6 ;  /* 0x00000006ff077e24 */ /* 0x002fc8000f8e00ff */
[----:B------:R1:W2:Y:S03]  /*18420*/  SYNCS.PHASECHK.TRANS64.TRYWAIT P1, [R7+URZ+0x16850], R6 ;  /* 0x01685006070075a7 */ /* 0x0002a6000802017f */
[----:B--2---:R-:W-:Y:S05]  /*18430*/  @!P1 NANOSLEEP.SYNCS 0x989680 ;  /* 0x009896800000995d */ /* 0x004fea0003900000 */
[----:B------:R-:W2:Y:S02]  /*18440*/  @!P1 SYNCS.PHASECHK.TRANS64 P1, [R7+URZ+0x16850], R6 ;  /* 0x01685006070095a7 */ /* 0x000ea4000802007f */
[----:B--2---:R-:W-:Y:S05]  /*18450*/  @!P1 BRA `(.L_x_14089) ;  /* 0xfffffffc00ec9947 */ /* 0x004fea000383ffff */
[----:B------:R-:W-:Y:S05]  /*18460*/  BRA `(.L_x_14086) ;  /* 0xffffff10003c7947 */ /* 0x000fea000383ffff */
.L_x_14097:
[----:B-1----:R-:W-:-:S04]  /*18470*/  IMAD.U32 R7, RZ, RZ, UR6 ;  /* 0x00000006ff077e24 */ /* 0x002fc8000f8e00ff */
[----:B------:R1:W2:Y:S03]  /*18480*/  SYNCS.PHASECHK.TRANS64.TRYWAIT P1, [R7+URZ+0x16830], R6 ;  /* 0x01683006070075a7 */ /* 0x0002a6000802017f */
[----:B--2---:R-:W-:Y:S05]  /*18490*/  @!P1 NANOSLEEP.SYNCS 0x989680 ;  /* 0x009896800000995d */ /* 0x004fea0003900000 */
[----:B------:R-:W2:Y:S02]  /*184a0*/  @!P1 SYNCS.PHASECHK.TRANS64 P1, [R7+URZ+0x16830], R6 ;  /* 0x01683006070095a7 */ /* 0x000ea4000802007f */
[----:B--2---:R-:W-:Y:S05]  /*184b0*/  @!P1 BRA `(.L_x_14097) ;  /* 0xfffffffc00ec9947 */ /* 0x004fea000383ffff */
[----:B------:R-:W-:Y:S05]  /*184c0*/  BRA `(.L_x_14094) ;  /* 0xffffff3000ec7947 */ /* 0x000fea000383ffff */
.L_x_14101:
[----:B-1----:R-:W-:-:S04]  /*184d0*/  IMAD.U32 R7, RZ, RZ, UR6 ;  /* 0x00000006ff077e24 */ /* 0x002fc8000f8e00ff */
[----:B------:R1:W2:Y:S03]  /*184e0*/  SYNCS.PHASECHK.TRANS64.TRYWAIT P1, [R7+URZ+0x16850], R6 ;  /* 0x01685006070075a7 */ /* 0x0002a6000802017f */
[----:B--2---:R-:W-:Y:S05]  /*184f0*/  @!P1 NANOSLEEP.SYNCS 0x989680 ;  /* 0x009896800000995d */ /* 0x004fea0003900000 */
[----:B------:R-:W2:Y:S02]  /*18500*/  @!P1 SYNCS.PHASECHK.TRANS64 P1, [R7+URZ+0x16850], R6 ;  /* 0x01685006070095a7 */ /* 0x000ea4000802007f */
[----:B--2---:R-:W-:Y:S05]  /*18510*/  @!P1 BRA `(.L_x_14101) ;  /* 0xfffffffc00ec9947 */ /* 0x004fea000383ffff */
[----:B------:R-:W-:Y:S05]  /*18520*/  BRA `(.L_x_14098) ;  /* 0xffffff3400647947 */ /* 0x000fea000383ffff */
.L_x_14116:
[----:B-1----:R-:W-:-:S04]  /*18530*/  IMAD.U32 R4, RZ, RZ, UR5 ;  /* 0x00000005ff047e24 */ /* 0x002fc8000f8e00ff */
[----:B------:R1:W2:Y:S03]  /*18540*/  SYNCS.PHASECHK.TRANS64.TRYWAIT P1, [R4+URZ+0x16850], R3 ;  /* 0x01685003040075a7 */ /* 0x0002a6000802017f */
[----:B--2---:R-:W-:Y:S05]  /*18550*/  @!P1 NANOSLEEP.SYNCS 0x989680 ;  /* 0x009896800000995d */ /* 0x004fea0003900000 */
[----:B------:R-:W2:Y:S02]  /*18560*/  @!P1 SYNCS.PHASECHK.TRANS64 P1, [R4+URZ+0x16850], R3 ;  /* 0x01685003040095a7 */ /* 0x000ea4000802007f */
[----:B--2---:R-:W-:Y:S05]  /*18570*/  @!P1 BRA `(.L_x_14116) ;  /* 0xfffffffc00ec9947 */ /* 0x004fea000383ffff */
[----:B------:R-:W-:Y:S05]  /*18580*/  BRA `(.L_x_14115) ;  /* 0xffffff6800107947 */ /* 0x000fea000383ffff */
.L_x_14160:
        /* <DEDUP_REMOVED lines=11> */
.L_x_14225:
[----:B------:R-:W-:Y:S05]  /*18640*/  BSYNC B0 ;  /* 0x0000000000007941 */ /* 0x000fea0003800000 */
.L_x_14224:
[----:B------:R-:W-:Y:S05]  /*18650*/  BRA `(.L_x_14226) ;  /* 0xffffffb400d47947 */ /* 0x000fea000383ffff */
.L_x_14163:
[----:B0-----:R0:W1:Y:S02]  /*18660*/  SYNCS.PHASECHK.TRANS64.TRYWAIT P0, [R5+URZ+0x16840], R2 ;  /* 0x01684002050075a7 */ /* 0x001064000800017f */
[----:B-1----:R-:W-:Y:S05]  /*18670*/  @!P0 NANOSLEEP.SYNCS 0x989680 ;  /* 0x009896800000895d */ /* 0x002fea0003900000 */
[----:B------:R-:W1:Y:S02]  /*18680*/  @!P0 SYNCS.PHASECHK.TRANS64 P0, [R5+URZ+0x16840], R2 ;  /* 0x01684002050085a7 */ /* 0x000e64000800007f */
[----:B-1----:R-:W-:Y:S05]  /*18690*/  @!P0 BRA `(.L_x_14163) ;  /* 0xfffffffc00f08947 */ /* 0x002fea000383ffff */
[----:B------:R-:W-:Y:S05]  /*186a0*/  BRA `(.L_x_14227) ;  /* 0xffffffb800287947 */ /* 0x000fea000383ffff */
.L_x_14164:
        /* <DEDUP_REMOVED lines=8> */
.L_x_14229:
[----:B------:R-:W-:Y:S05]  /*18730*/  BSYNC B0 ;  /* 0x0000000000007941 */ /* 0x000fea0003800000 */
.L_x_14228:
        /* <DEDUP_REMOVED lines=9> */
.L_x_14230:
[----:B------:R-:W-:Y:S02]  /*187d0*/  IMAD.MOV.U32 R13, RZ, RZ, R2 ;  /* 0x000000ffff0d7224 */ /* 0x000fe400078e0002 */
[----:B------:R-:W-:Y:S02]  /*187e0*/  IMAD.MOV.U32 R12, RZ, RZ, 0x1 ;  /* 0x00000001ff0c7424 */ /* 0x000fe400078e00ff */
[----:B------:R-:W-:-:S07]  /*187f0*/  IMAD.MOV.U32 R7, RZ, RZ, R14 ;  /* 0x000000ffff077224 */ /* 0x000fce00078e000e */
[----:B------:R-:W-:Y:S05]  /*18800*/  WARPSYNC.COLLECTIVE R15, `(.L_x_14231) ;  /* 0x000000000f087348 */ /* 0x000fea0003c00000 */
[----:B------:R0:W1:Y:S02]  /*18810*/  SHFL.IDX P6, R14, R13, R12, R11 ;  /* 0x0000000c0d0e7389 */ /* 0x00006400000c000b */
[----:B01----:R-:W-:Y:S01]  /*18820*/  ENDCOLLECTIVE ;  /* 0x000000000000791b */ /* 0x003fe20003800000 */
.L_x_14231:
        /* <DEDUP_REMOVED lines=15> */
.L_x_14232:
[----:B------:R-:W-:Y:S02]  /*18920*/  @P1 IMAD R8, R3, 0x2, R22 ;  /* 0x0000000203081824 */ /* 0x000fe400078e0216 */
[----:B------:R-:W-:Y:S02]  /*18930*/  IMAD.MOV.U32 R13, RZ, RZ, R2 ;  /* 0x000000ffff0d7224 */ /* 0x000fe400078e0002 */
[----:B------:R-:W-:Y:S02]  /*18940*/  IMAD.MOV.U32 R12, RZ, RZ, 0x2 ;  /* 0x00000002ff0c7424 */ /* 0x000fe400078e00ff */
[----:B------:R-:W-:-:S07]  /*18950*/  IMAD.MOV.U32 R7, RZ, RZ, R14 ;  /* 0x000000ffff077224 */ /* 0x000fce00078e000e */
[----:B------:R-:W-:Y:S05]  /*18960*/  WARPSYNC.COLLECTIVE R15, `(.L_x_14233) ;  /* 0x000000000f087348 */ /* 0x000fea0003c00000 */
[----:B------:R0:W1:Y:S02]  /*18970*/  SHFL.IDX P6, R14, R13, R12, R11 ;  /* 0x0000000c0d0e7389 */ /* 0x00006400000c000b */
[----:B01----:R-:W-:Y:S01]  /*18980*/  ENDCOLLECTIVE ;  /* 0x000000000000791b */ /* 0x003fe20003800000 */
.L_x_14233:
        /* <DEDUP_REMOVED lines=15> */
.L_x_14234:
[----:B------:R-:W-:Y:S02]  /*18a80*/  @P1 IMAD R8, R3, 0x2, R22 ;  /* 0x0000000203081824 */ /* 0x000fe400078e0216 */
[----:B------:R-:W-:Y:S02]  /*18a90*/  IMAD.MOV.U32 R13, RZ, RZ, R2 ;  /* 0x000000ffff0d7224 */ /* 0x000fe400078e0002 */
[----:B------:R-:W-:Y:S02]  /*18aa0*/  IMAD.MOV.U32 R12, RZ, RZ, 0x3 ;  /* 0x00000003ff0c7424 */ /* 0x000fe400078e00ff */
[----:B------:R-:W-:-:S07]  /*18ab0*/  IMAD.MOV.U32 R7, RZ, RZ, R14 ;  /* 0x000000ffff077224 */ /* 0x000fce00078e000e */
[----:B------:R-:W-:Y:S05]  /*18ac0*/  WARPSYNC.COLLECTIVE R15, `(.L_x_14235) ;  /* 0x000000000f087348 */ /* 0x000fea0003c00000 */
[----:B------:R0:W1:Y:S02]  /*18ad0*/  SHFL.IDX P6, R14, R13, R12, R11 ;  /* 0x0000000c0d0e7389 */ /* 0x00006400000c000b */
[----:B01----:R-:W-:Y:S01]  /*18ae0*/  ENDCOLLECTIVE ;  /* 0x000000000000791b */ /* 0x003fe20003800000 */
.L_x_14235:
        /* <DEDUP_REMOVED lines=15> */
.L_x_14236:
[----:B------:R-:W-:Y:S02]  /*18be0*/  @P1 IMAD R8, R3, 0x2, R22 ;  /* 0x0000000203081824 */ /* 0x000fe400078e0216 */
[----:B------:R-:W-:Y:S02]  /*18bf0*/  IMAD.MOV.U32 R13, RZ, RZ, R2 ;  /* 0x000000ffff0d7224 */ /* 0x000fe400078e0002 */
[----:B------:R-:W-:Y:S02]  /*18c00*/  IMAD.MOV.U32 R12, RZ, RZ, 0x4 ;  /* 0x00000004ff0c7424 */ /* 0x000fe400078e00ff */
[----:B------:R-:W-:-:S07]  /*18c10*/  IMAD.MOV.U32 R7, RZ, RZ, R14 ;  /* 0x000000ffff077224 */ /* 0x000fce00078e000e */
[----:B------:R-:W-:Y:S05]  /*18c20*/  WARPSYNC.COLLECTIVE R15, `(.L_x_14237) ;  /* 0x000000000f087348 */ /* 0x000fea0003c00000 */
[----:B------:R0:W1:Y:S02]  /*18c30*/  SHFL.IDX P6, R14, R13, R12, R11 ;  /* 0x0000000c0d0e7389 */ /* 0x00006400000c000b */
[----:B01----:R-:W-:Y:S01]  /*18c40*/  ENDCOLLECTIVE ;  /* 0x000000000000791b */ /* 0x003fe20003800000 */
.L_x_14237:
        /* <DEDUP_REMOVED lines=15> */
.L_x_14238:
[----:B------:R-:W-:Y:S02]  /*18d40*/  @P1 IMAD R8, R3, 0x2, R22 ;  /* 0x0000000203081824 */ /* 0x000fe400078e0216 */
[----:B------:R-:W-:Y:S02]  /*18d50*/  IMAD.MOV.U32 R13, RZ, RZ, R2 ;  /* 0x000000ffff0d7224 */ /* 0x000fe400078e0002 */
[----:B------:R-:W-:Y:S02]  /*18d60*/  IMAD.MOV.U32 R12, RZ, RZ, 0x5 ;  /* 0x00000005ff0c7424 */ /* 0x000fe400078e00ff */
[----:B------:R-:W-:-:S07]  /*18d70*/  IMAD.MOV.U32 R7, RZ, RZ, R14 ;  /* 0x000000ffff077224 */ /* 0x000fce00078e000e */
[----:B------:R-:W-:Y:S05]  /*18d80*/  WARPSYNC.COLLECTIVE R15, `(.L_x_14239) ;  /* 0x000000000f087348 */ /* 0x000fea0003c00000 */
[----:B------:R0:W1:Y:S02]  /*18d90*/  SHFL.IDX P6, R14, R13, R12, R11 ;  /* 0x0000000c0d0e7389 */ /* 0x00006400000c000b */
[----:B01----:R-:W-:Y:S01]  /*18da0*/  ENDCOLLECTIVE ;  /* 0x000000000000791b */ /* 0x003fe20003800000 */
.L_x_14239:
        /* <DEDUP_REMOVED lines=15> */
.L_x_14240:
[----:B------:R-:W-:Y:S02]  /*18ea0*/  @P1 IMAD R8, R3, 0x2, R22 ;  /* 0x0000000203081824 */ /* 0x000fe400078e0216 */
[----:B------:R-:W-:Y:S02]  /*18eb0*/  IMAD.MOV.U32 R13, RZ, RZ, R2 ;  /* 0x000000ffff0d7224 */ /* 0x000fe400078e0002 */
[----:B------:R-:W-:Y:S02]  /*18ec0*/  IMAD.MOV.U32 R12, RZ, RZ, 0x6 ;  /* 0x00000006ff0c7424 */ /* 0x000fe400078e00ff */
[----:B------:R-:W-:-:S07]  /*18ed0*/  IMAD.MOV.U32 R7, RZ, RZ, R14 ;  /* 0x000000ffff077224 */ /* 0x000fce00078e000e */
[----:B------:R-:W-:Y:S05]  /*18ee0*/  WARPSYNC.COLLECTIVE R15, `(.L_x_14241) ;  /* 0x000000000f087348 */ /* 0x000fea0003c00000 */
[----:B------:R0:W1:Y:S02]  /*18ef0*/  SHFL.IDX P6, R14, R13, R12, R11 ;  /* 0x0000000c0d0e7389 */ /* 0x00006400000c000b */
[----:B01----:R-:W-:Y:S01]  /*18f00*/  ENDCOLLECTIVE ;  /* 0x000000000000791b */ /* 0x003fe20003800000 */
.L_x_14241:
        /* <DEDUP_REMOVED lines=15> */
.L_x_14242:
[----:B------:R-:W-:Y:S02]  /*19000*/  @P1 IMAD R8, R3, 0x2, R22 ;  /* 0x0000000203081824 */ /* 0x000fe400078e0216 */
[----:B------:R-:W-:Y:S02]  /*19010*/  IMAD.MOV.U32 R13, RZ, RZ, R2 ;  /* 0x000000ffff0d7224 */ /* 0x000fe400078e0002 */
[----:B------:R-:W-:Y:S02]  /*19020*/  IMAD.MOV.U32 R12, RZ, RZ, 0x7 ;  /* 0x00000007ff0c7424 */ /* 0x000fe400078e00ff */
[----:B------:R-:W-:-:S07]  /*19030*/  IMAD.MOV.U32 R7, RZ, RZ, R14 ;  /* 0x000000ffff077224 */ /* 0x000fce00078e000e */
[----:B------:R-:W-:Y:S05]  /*19040*/  WARPSYNC.COLLECTIVE R15, `(.L_x_14243) ;  /* 0x000000000f087348 */ /* 0x000fea0003c00000 */
[----:B------:R0:W1:Y:S02]  /*19050*/  SHFL.IDX P6, R14, R13, R12, R11 ;  /* 0x0000000c0d0e7389 */ /* 0x00006400000c000b */
[----:B01----:R-:W-:Y:S01]  /*19060*/  ENDCOLLECTIVE ;  /* 0x000000000000791b */ /* 0x003fe20003800000 */
.L_x_14243:
        /* <DEDUP_REMOVED lines=10> */
.L_x_14244:
[----:B------:R-:W-:Y:S01]  /*19110*/  @!PT LDS RZ, [RZ] ;  /* 0x00000000fffff984 */ /* 0x000fe20000000800 */
[----:B------:R-:W-:Y:S01]  /*19120*/  @!PT LDS RZ, [RZ] ;  /* 0x00000000fffff984 */ /* 0x000fe20000000800 */
[----:B------:R-:W-:Y:S01]  /*19130*/  @!PT LDS RZ, [RZ] ;  /* 0x00000000fffff984 */ /* 0x000fe20000000800 */
[----:B------:R0:W-:Y:S01]  /*19140*/  @P1 LDGSTS.E.BYPASS.LTC128B.128 [R8+0x11400], desc[UR54][R6.64], !P2 ;  /* 0x1140000006081fae */ /* 0x0001e2000d101d76 */
[----:B------:R-:W-:Y:S01]  /*19150*/  IMAD.MOV.U32 R0, RZ, RZ, R14 ;  /* 0x000000ffff007224 */ /* 0x000fe200078e000e */
[----:B------:R-:W-:Y:S06]  /*19160*/  BRA `(.L_x_14245) ;  /* 0xffffffb400287947 */ /* 0x000fec000383ffff */
.L_x_14169:
        /* <DEDUP_REMOVED lines=9> */
.L_x_14246:
[C---:B------:R-:W-:Y:S01]  /*19200*/  VIADD R8, R27.reuse, 0x10 ;  /* 0x000000101b087836 */ /* 0x040fe20000000000 */
[----:B------:R-:W-:Y:S01]  /*19210*/  ISETP.GE.AND P2, PT, R27, R3, PT ;  /* 0x000000031b00720c */ /* 0x000fe20003f46270 */
[----:B------:R-:W-:Y:S02]  /*19220*/  IMAD.MOV.U32 R13, RZ, RZ, R0 ;  /* 0x000000ffff0d7224 */ /* 0x000fe400078e0000 */
[----:B------:R-:W-:-:S10]  /*19230*/  IMAD.MOV.U32 R6, RZ, RZ, R14 ;  /* 0x000000ffff067224 */ /* 0x000fd400078e000e */
[----:B------:R-:W-:Y:S05]  /*19240*/  WARPSYNC.COLLECTIVE R15, `(.L_x_14247) ;  /* 0x000000000f087348 */ /* 0x000fea0003c00000 */
[----:B------:R0:W1:Y:S02]  /*19250*/  SHFL.IDX P6, R14, R13, R12, R11 ;  /* 0x0000000c0d0e7389 */ /* 0x00006400000c000b */
[----:B01----:R-:W-:Y:S01]  /*19260*/  ENDCOLLECTIVE ;  /* 0x000000000000791b */ /* 0x003fe20003800000 */
.L_x_14247:
[----:B------:R-:W-:Y:S02]  /*19270*/  IMAD.MOV.U32 R13, RZ, RZ, R4 ;  /* 0x000000ffff0d7224 */ /* 0x000fe400078e0004 */
[----:B------:R-:W-:Y:S02]  /*19280*/  IMAD.MOV.U32 R12, RZ, RZ, 0x1 ;  /* 0x00000001ff0c7424 */ /* 0x000fe400078e00ff */
[----:B------:R-:W-:-:S07]  /*19290*/  IMAD.MOV.U32 R7, RZ, RZ, R14 ;  /* 0x000000ffff077224 */ /* 0x000fce00078e000e */
[----:B------:R-:W-:Y:S05]  /*192a0*/  WARPSYNC.COLLECTIVE R15, `(.L_x_14248) ;  /* 0x000000000f087348 */ /* 0x000fea0003c00000 */
[----:B------:R0:W1:Y:S02]  /*192b0*/  SHFL.IDX P6, R14, R13, R12, R11 ;  /* 0x0000000c0d0e7389 */ /* 0x00006400000c000b */
[----:B01----:R-:W-:Y:S01]  /*192c0*/  ENDCOLLECTIVE ;  /* 0x000000000000791b */ /* 0x003fe20003800000 */
.L_x_14248:
        /* <DEDUP_REMOVED lines=11> */
[----:B0-----:R-:W-:-:S07]  /*19380*/  IMAD.MOV.U32 R6, RZ, RZ, R14 ;  /* 0x000000ffff067224 */ /* 0x001fce00078e000e */
[----:B------:R-:W-:Y:S05]  /*19390*/  WARPSYNC.COLLECTIVE R15, `(.L_x_14249) ;  /* 0x000000000f087348 */ /* 0x000fea0003c00000 */
[----:B------:R0:W1:Y:S02]  /*193a0*/  SHFL.IDX P6, R14, R13, R12, R11 ;  /* 0x0000000c0d0e7389 */ /* 0x00006400000c000b */
[----:B01----:R-:W-:Y:S01]  /*193b0*/  ENDCOLLECTIVE ;  /* 0x000000000000791b */ /* 0x003fe20003800000 */
.L_x_14249:
[----:B------:R-:W-:Y:S02]  /*193c0*/  IMAD.MOV.U32 R13, RZ, RZ, R4 ;  /* 0x000000ffff0d7224 */ /* 0x000fe400078e0004 */
[----:B------:R-:W-:Y:S02]  /*193d0*/  IMAD.MOV.U32 R12, RZ, RZ, 0x2 ;  /* 0x00000002ff0c7424 */ /* 0x000fe400078e00ff */
[----:B------:R-:W-:-:S07]  /*193e0*/  IMAD.MOV.U32 R7, RZ, RZ, R14 ;  /* 0x000000ffff077224 */ /* 0x000fce00078e000e */
[----:B------:R-:W-:Y:S05]  /*193f0*/  WARPSYNC.COLLECTIVE R15, `(.L_x_14250) ;  /* 0x000000000f087348 */ /* 0x000fea0003c00000 */
[----:B------:R0:W1:Y:S02]  /*19400*/  SHFL.IDX P6, R14, R13, R12, R11 ;  /* 0x0000000c0d0e7389 */ /* 0x00006400000c000b */
[----:B01----:R-:W-:Y:S01]  /*19410*/  ENDCOLLECTIVE ;  /* 0x000000000000791b */ /* 0x003fe20003800000 */
.L_x_14250:
        /* <DEDUP_REMOVED lines=16> */
.L_x_14251:
[----:B------:R-:W-:Y:S02]  /*19520*/  IMAD.MOV.U32 R13, RZ, RZ, R4 ;  /* 0x000000ffff0d7224 */ /* 0x000fe400078e0004 */
[----:B------:R-:W-:Y:S02]  /*19530*/  IMAD.MOV.U32 R12, RZ, RZ, 0x3 ;  /* 0x00000003ff0c7424 */ /* 0x000fe400078e00ff */
[----:B------:R-:W-:-:S07]  /*19540*/  IMAD.MOV.U32 R7, RZ, RZ, R14 ;  /* 0x000000ffff077224 */ /* 0x000fce00078e000e */
[----:B------:R-:W-:Y:S05]  /*19550*/  WARPSYNC.COLLECTIVE R15, `(.L_x_14252) ;  /* 0x000000000f087348 */ /* 0x000fea0003c00000 */
[----:B------:R0:W1:Y:S02]  /*19560*/  SHFL.IDX P6, R14, R13, R12, R11 ;  /* 0x0000000c0d0e7389 */ /* 0x00006400000c000b */
[----:B01----:R-:W-:Y:S01]  /*19570*/  ENDCOLLECTIVE ;  /* 0x000000000000791b */ /* 0x003fe20003800000 */
.L_x_14252:
        /* <DEDUP_REMOVED lines=16> */
.L_x_14253:
[----:B------:R-:W-:Y:S02]  /*19680*/  IMAD.MOV.U32 R13, RZ, RZ, R4 ;  /* 0x000000ffff0d7224 */ /* 0x000fe400078e0004 */
[----:B------:R-:W-:Y:S02]  /*19690*/  IMAD.MOV.U32 R12, RZ, RZ, 0x4 ;  /* 0x00000004ff0c7424 */ /* 0x000fe400078e00ff */
[----:B------:R-:W-:-:S07]  /*196a0*/  IMAD.MOV.U32 R7, RZ, RZ, R14 ;  /* 0x000000ffff077224 */ /* 0x000fce00078e000e */
[----:B------:R-:W-:Y:S05]  /*196b0*/  WARPSYNC.COLLECTIVE R15, `(.L_x_14254) ;  /* 0x000000000f087348 */ /* 0x000fea0003c00000 */
[----:B------:R0:W1:Y:S02]  /*196c0*/  SHFL.IDX P6, R14, R13, R12, R11 ;  /* 0x0000000c0d0e7389 */ /* 0x00006400000c000b */
[----:B01----:R-:W-:Y:S01]  /*196d0*/  ENDCOLLECTIVE ;  /* 0x000000000000791b */ /* 0x003fe20003800000 */
.L_x_14254:
        /* <DEDUP_REMOVED lines=16> */
.L_x_14255:
[----:B------:R-:W-:Y:S02]  /*197e0*/  IMAD.MOV.U32 R13, RZ, RZ, R4 ;  /* 0x000000ffff0d7224 */ /* 0x000fe400078e0004 */
[----:B------:R-:W-:Y:S02]  /*197f0*/  IMAD.MOV.U32 R12, RZ, RZ, 0x5 ;  /* 0x00000005ff0c7424 */ /* 0x000fe400078e00ff */
[----:B------:R-:W-:-:S07]  /*19800*/  IMAD.MOV.U32 R7, RZ, RZ, R14 ;  /* 0x000000ffff077224 */ /* 0x000fce00078e000e */
[----:B------:R-:W-:Y:S05]  /*19810*/  WARPSYNC.COLLECTIVE R15, `(.L_x_14256) ;  /* 0x000000000f087348 */ /* 0x000fea0003c00000 */
[----:B------:R0:W1:Y:S02]  /*19820*/  SHFL.IDX P6, R14, R13, R12, R11 ;  /* 0x0000000c0d0e7389 */ /* 0x00006400000c000b */
[----:B01----:R-:W-:Y:S01]  /*19830*/  ENDCOLLECTIVE ;  /* 0x000000000000791b */ /* 0x003fe20003800000 */
.L_x_14256:
        /* <DEDUP_REMOVED lines=16> */
.L_x_14257:
[----:B------:R-:W-:Y:S02]  /*19940*/  IMAD.MOV.U32 R13, RZ, RZ, R4 ;  /* 0x000000ffff0d7224 */ /* 0x000fe400078e0004 */
[----:B------:R-:W-:Y:S02]  /*19950*/  IMAD.MOV.U32 R12, RZ, RZ, 0x6 ;  /* 0x00000006ff0c7424 */ /* 0x000fe400078e00ff */
[----:B------:R-:W-:-:S07]  /*19960*/  IMAD.MOV.U32 R7, RZ, RZ, R14 ;  /* 0x000000ffff077224 */ /* 0x000fce00078e000e */
[----:B------:R-:W-:Y:S05]  /*19970*/  WARPSYNC.COLLECTIVE R15, `(.L_x_14258) ;  /* 0x000000000f087348 */ /* 0x000fea0003c00000 */
[----:B------:R0:W1:Y:S02]  /*19980*/  SHFL.IDX P6, R14, R13, R12, R11 ;  /* 0x0000000c0d0e7389 */ /* 0x00006400000c000b */
[----:B01----:R-:W-:Y:S01]  /*19990*/  ENDCOLLECTIVE ;  /* 0x000000000000791b */ /* 0x003fe20003800000 */
.L_x_14258:
        /* <DEDUP_REMOVED lines=16> */
.L_x_14259:
[----:B------:R-:W-:Y:S02]  /*19aa0*/  IMAD.MOV.U32 R13, RZ, RZ, R4 ;  /* 0x000000ffff0d7224 */ /* 0x000fe400078e0004 */
[----:B------:R-:W-:Y:S02]  /*19ab0*/  IMAD.MOV.U32 R12, RZ, RZ, 0x7 ;  /* 0x00000007ff0c7424 */ /* 0x000fe400078e00ff */
[----:B------:R-:W-:-:S07]  /*19ac0*/  IMAD.MOV.U32 R7, RZ, RZ, R14 ;  /* 0x000000ffff077224 */ /* 0x000fce00078e000e */
[----:B------:R-:W-:Y:S05]  /*19ad0*/  WARPSYNC.COLLECTIVE R15, `(.L_x_14260) ;  /* 0x000000000f087348 */ /* 0x000fea0003c00000 */
[----:B------:R0:W1:Y:S02]  /*19ae0*/  SHFL.IDX P6, R14, R13, R12, R11 ;  /* 0x0000000c0d0e7389 */ /* 0x00006400000c000b */
[----:B01----:R-:W-:Y:S01]  /*19af0*/  ENDCOLLECTIVE ;  /* 0x000000000000791b */ /* 0x003fe20003800000 */
.L_x_14260:
[----:B------:R-:W-:-:S05]  /*19b00*/  @!P1 LEA R7, P2, R29, R7, 0x1 ;  /* 0x000000071d079211 */ /* 0x000fca00078408ff */
[----:B------:R-:W-:-:S05]  /*19b10*/  @!P1 IMAD.X R6, RZ, RZ, R6, P2 ;  /* 0x000000ffff069224 */ /* 0x000fca00010e0606 */
[-C--:B------:R-:W-:Y:S01]  /*19b20*/  @!P1 LOP3.LUT R7, R7, R6.reuse, RZ, 0x3c, !PT ;  /* 0x0000000607079212 */ /* 0x080fe200078e3cff */
[----:B------:R-:W-:Y:S02]  /*19b30*/  IMAD.MOV.U32 R13, RZ, RZ, R0 ;  /* 0x000000ffff0d7224 */ /* 0x000fe400078e0000 */
[----:B------:R-:W-:Y:S01]  /*19b40*/  VIADD R0, R27, 0x70 ;  /* 0x000000701b007836 */ /* 0x000fe20000000000 */
[----:B------:R-:W-:-:S04]  /*19b50*/  @!P1 LOP3.LUT R6, R7, R6, RZ, 0x3c, !PT ;  /* 0x0000000607069212 */ /* 0x000fc800078e3cff */
[----:B------:R-:W-:Y:S01]  /*19b60*/  @!P1 LOP3.LUT R7, R7, R6, RZ, 0x3c, !PT ;  /* 0x0000000607079212 */ /* 0x000fe200078e3cff */
[----:B------:R-:W-:-:S07]  /*19b70*/  IMAD.MOV.U32 R4, RZ, RZ, R14 ;  /* 0x000000ffff047224 */ /* 0x000fce00078e000e */
[----:B------:R-:W-:Y:S05]  /*19b80*/  WARPSYNC.COLLECTIVE R15, `(.L_x_14261) ;  /* 0x000000000f087348 */ /* 0x000fea0003c00000 */
[----:B------:R0:W1:Y:S02]  /*19b90*/  SHFL.IDX P6, R14, R13, R12, R11 ;  /* 0x0000000c0d0e7389 */ /* 0x00006400000c000b */
[----:B01----:R-:W-:Y:S01]  /*19ba0*/  ENDCOLLECTIVE ;  /* 0x000000000000791b */ /* 0x003fe20003800000 */
.L_x_14261:
[----:B------:R-:W-:Y:S01]  /*19bb0*/  @!PT LDS RZ, [RZ] ;  /* 0x00000000fffff984 */ /* 0x000fe20000000800 */
[----:B------:R-:W-:Y:S01]  /*19bc0*/  @!PT LDS RZ, [RZ] ;  /* 0x00000000fffff984 */ /* 0x000fe20000000800 */
[----:B------:R-:W-:Y:S01]  /*19bd0*/  @!PT LDS RZ, [RZ] ;  /* 0x00000000fffff984 */ /* 0x000fe20000000800 */
[----:B------:R0:W-:Y:S01]  /*19be0*/  @!P1 LDGSTS.E.BYPASS.LTC128B.128 [R10+0xb400], desc[UR54][R6.64], !P0 ;  /* 0x0b400000060a9fae */ /* 0x0001e2000c101d76 */
[----:B------:R-:W-:Y:S01]  /*19bf0*/  ISETP.GE.AND P1, PT, R0, R3, PT ;  /* 0x000000030000720c */ /* 0x000fe20003f26270 */
[----:B------:R-:W-:Y:S02]  /*19c00*/  VIADD R0, R27, 0x80 ;  /* 0x000000801b007836 */ /* 0x000fe40000000000 */
[----:B------:R-:W-:Y:S02]  /*19c10*/  IMAD.MOV.U32 R13, RZ, RZ, R2 ;  /* 0x000000ffff0d7224 */ /* 0x000fe400078e0002 */
[----:B------:R-:W-:Y:S02]  /*19c20*/  IMAD.MOV.U32 R12, RZ, RZ, RZ ;  /* 0x000000ffff0c7224 */ /* 0x000fe400078e00ff */
[----:B0-----:R-:W-:-:S07]  /*19c30*/  IMAD.MOV.U32 R6, RZ, RZ, R14 ;  /* 0x000000ffff067224 */ /* 0x001fce00078e000e */
[----:B------:R-:W-:Y:S05]  /*19c40*/  WARPSYNC.COLLECTIVE R15, `(.L_x_14262) ;  /* 0x000000000f087348 */ /* 0x000fea0003c00000 */
[----:B------:R0:W1:Y:S02]  /*19c50*/  SHFL.IDX P6, R14, R13, R12, R11 ;  /* 0x0000000c0d0e7389 */ /* 0x00006400000c000b */
[----:B01----:R-:W-:Y:S01]  /*19c60*/  ENDCOLLECTIVE ;  /* 0x000000000000791b */ /* 0x003fe20003800000 */
.L_x_14262:
        /* <DEDUP_REMOVED lines=12> */
.L_x_14263:
[----:B------:R-:W-:Y:S02]  /*19d30*/  IMAD.MOV.U32 R13, RZ, RZ, R2 ;  /* 0x000000ffff0d7224 */ /* 0x000fe400078e0002 */
[----:B------:R-:W-:Y:S02]  /*19d40*/  IMAD.MOV.U32 R12, RZ, RZ, 0x1 ;  /* 0x00000001ff0c7424 */ /* 0x000fe400078e00ff */
[----:B------:R-:W-:-:S07]  /*19d50*/  IMAD.MOV.U32 R4, RZ, RZ, R14 ;  /* 0x000000ffff047224 */ /* 0x000fce00078e000e */
[----:B------:R-:W-:Y:S05]  /*19d60*/  WARPSYNC.COLLECTIVE R15, `(.L_x_14264) ;  /* 0x000000000f087348 */ /* 0x000fea0003c00000 */
[----:B------:R0:W1:Y:S02]  /*19d70*/  SHFL.IDX P6, R14, R13, R12, R11 ;  /* 0x0000000c0d0e7389 */ /* 0x00006400000c000b */
[----:B01----:R-:W-:Y:S01]  /*19d80*/  ENDCOLLECTIVE ;  /* 0x000000000000791b */ /* 0x003fe20003800000 */
.L_x_14264:
[----:B------:R-:W-:-:S05]  /*19d90*/  @!P1 LEA R4, P3, R29, R4, 0x1 ;  /* 0x000000041d049211 */ /* 0x000fca00078608ff */
[----:B------:R-:W-:Y:S02]  /*19da0*/  @!P1 IMAD.X R0, RZ, RZ, R0, P3 ;  /* 0x000000ffff009224 */ /* 0x000fe400018e0600 */
[----:B------:R-:W-:Y:S02]  /*19db0*/  @!P1 IMAD.MOV.U32 R6, RZ, RZ, R4 ;  /* 0x000000ffff069224 */ /* 0x000fe400078e0004 */
[----:B------:R-:W-:Y:S02]  /*19dc0*/  @!P1 IMAD.MOV.U32 R7, RZ, RZ, R0 ;  /* 0x000000ffff079224 */ /* 0x000fe400078e0000 */
[C---:B------:R-:W-:Y:S02]  /*19dd0*/  VIADD R0, R27.reuse, 0x90 ;  /* 0x000000901b007836 */ /* 0x040fe40000000000 */
[----:B------:R-:W-:Y:S01]  /*19de0*/  IMAD.MOV.U32 R13, RZ, RZ, R5 ;  /* 0x000000ffff0d7224 */ /* 0x000fe200078e0005 */
[----:B------:R-:W-:Y:S01]  /*19df0*/  @!PT LDS RZ, [RZ] ;  /* 0x00000000fffff984 */ /* 0x000fe20000000800 */
[----:B------:R-:W-:Y:S01]  /*19e00*/  @!PT LDS RZ, [RZ] ;  /* 0x00000000fffff984 */ /* 0x000fe20000000800 */
[----:B------:R-:W-:Y:S01]  /*19e10*/  @!PT LDS RZ, [RZ] ;  /* 0x00000000fffff984 */ /* 0x000fe20000000800 */
[----:B------:R0:W-:Y:S01]  /*19e20*/  @!P1 LDGSTS.E.BYPASS.LTC128B.128 [R10+0xc400], desc[UR54][R6.64], !P0 ;  /* 0x0c400000060a9fae */ /* 0x0001e2000c101d76 */
[----:B------:R-:W-:Y:S01]  /*19e30*/  VIADD R4, R27, 0xa0 ;  /* 0x000000a01b047836 */ /* 0x000fe20000000000 */
[----:B------:R-:W-:Y:S01]  /*19e40*/  ISETP.GE.AND P1, PT, R0, R3, PT ;  /* 0x000000030000720c */ /* 0x000fe20003f26270 */
[----:B------:R-:W-:-:S12]  /*19e50*/  IMAD.MOV.U32 R0, RZ, RZ, R14 ;  /* 0x000000ffff007224 */ /* 0x000fd800078e000e */
[----:B0-----:R-:W-:Y:S05]  /*19e60*/  WARPSYNC.COLLECTIVE R15, `(.L_x_14265) ;  /* 0x000000000f087348 */ /* 0x001fea0003c00000 */
[----:B------:R1:W2:Y:S02]  /*19e70*/  SHFL.IDX P6, R14, R13, R12, R11 ;  /* 0x0000000c0d0e7389 */ /* 0x0002a400000c000b */
[----:B012---:R-:W-:Y:S01]  /*19e80*/  ENDCOLLECTIVE ;  /* 0x000000000000791b */ /* 0x007fe20003800000 */
.L_x_14265:
[----:B------:R-:W-:Y:S02]  /*19e90*/  IMAD.MOV.U32 R13, RZ, RZ, R2 ;  /* 0x000000ffff0d7224 */ /* 0x000fe400078e0002 */
[----:B------:R-:W-:Y:S02]  /*19ea0*/  IMAD.MOV.U32 R12, RZ, RZ, 0x2 ;  /* 0x00000002ff0c7424 */ /* 0x000fe400078e00ff */
[----:B------:R-:W-:-:S07]  /*19eb0*/  IMAD.MOV.U32 R6, RZ, RZ, R14 ;  /* 0x000000ffff067224 */ /* 0x000fce00078e000e */
[----:B------:R-:W-:Y:S05]  /*19ec0*/  WARPSYNC.COLLECTIVE R15, `(.L_x_14266) ;  /* 0x000000000f087348 */ /* 0x000fea0003c00000 */
[----:B------:R0:W1:Y:S02]  /*19ed0*/  SHFL.IDX P6, R14, R13, R12, R11 ;  /* 0x0000000c0d0e7389 */ /* 0x00006400000c000b */
[----:B01----:R-:W-:Y:S01]  /*19ee0*/  ENDCOLLECTIVE ;  /* 0x000000000000791b */ /* 0x003fe20003800000 */
.L_x_14266:
[----:B------:R-:W-:-:S05]  /*19ef0*/  @!P1 LEA R6, P2, R29, R6, 0x1 ;  /* 0x000000061d069211 */ /* 0x000fca00078408ff */
[----:B------:R-:W-:Y:S01]  /*19f00*/  @!P1 IMAD.X R0, RZ, RZ, R0, P2 ;  /* 0x000000ffff009224 */ /* 0x000fe200010e0600 */
[----:B------:R-:W-:-:S03]  /*19f10*/  ISETP.GE.AND P2, PT, R4, R3, PT ;  /* 0x000000030400720c */ /* 0x000fc60003f46270 */
        /* <DEDUP_REMOVED lines=10> */
.L_x_14267:
[----:B------:R-:W-:Y:S02]  /*19fc0*/  IMAD.MOV.U32 R13, RZ, RZ, R2 ;  /* 0x000000ffff0d7224 */ /* 0x000fe400078e0002 */
[----:B------:R-:W-:Y:S02]  /*19fd0*/  IMAD.MOV.U32 R12, RZ, RZ, 0x3 ;  /* 0x00000003ff0c7424 */ /* 0x000fe400078e00ff */
[----:B------:R-:W-:-:S07]  /*19fe0*/  IMAD.MOV.U32 R6, RZ, RZ, R14 ;  /* 0x000000ffff067224 */ /* 0x000fce00078e000e */
[----:B------:R-:W-:Y:S05]  /*19ff0*/  WARPSYNC.COLLECTIVE R15, `(.L_x_14268) ;  /* 0x000000000f087348 */ /* 0x000fea0003c00000 */
[----:B------:R0:W1:Y:S02]  /*1a000*/  SHFL.IDX P6, R14, R13, R12, R11 ;  /* 0x0000000c0d0e7389 */ /* 0x00006400000c000b */
[----:B01----:R-:W-:Y:S01]  /*1a010*/  ENDCOLLECTIVE ;  /* 0x000000000000791b */ /* 0x003fe20003800000 */
.L_x_14268:
        /* <DEDUP_REMOVED lines=12> */
.L_x_14269:
[----:B------:R-:W-:Y:S01]  /*1a0e0*/  IMAD.MOV.U32 R2, RZ, RZ, R14 ;  /* 0x000000ffff027224 */ /* 0x000fe200078e000e */
[----:B------:R-:W-:Y:S06]  /*1a0f0*/  BRA `(.L_x_14270) ;  /* 0xffffffb000fc7947 */ /* 0x000fec000383ffff */
.L_x_14172:
[----:B0-----:R0:W1:Y:S02]  /*1a100*/  SYNCS.PHASECHK.TRANS64.TRYWAIT P0, [R22+URZ+0x16820], R3 ;  /* 0x01682003160075a7 */ /* 0x001064000800017f */
[----:B-1----:R-:W-:Y:S05]  /*1a110*/  @!P0 NANOSLEEP.SYNCS 0x989680 ;  /* 0x009896800000895d */ /* 0x002fea0003900000 */
[----:B------:R-:W1:Y:S02]  /*1a120*/  @!P0 SYNCS.PHASECHK.TRANS64 P0, [R22+URZ+0x16820], R3 ;  /* 0x01682003160085a7 */ /* 0x000e64000800007f */
[----:B-1----:R-:W-:Y:S05]  /*1a130*/  @!P0 BRA `(.L_x_14172) ;  /* 0xfffffffc00f08947 */ /* 0x002fea000383ffff */
[----:B------:R-:W-:Y:S05]  /*1a140*/  BRA `(.L_x_14271) ;  /* 0xffffffb400687947 */ /* 0x000fea000383ffff */
.L_x_14177:
[----:B0-----:R0:W1:Y:S02]  /*1a150*/  SYNCS.PHASECHK.TRANS64.TRYWAIT P0, [R5+URZ+0x16840], R2 ;  /* 0x01684002050075a7 */ /* 0x001064000800017f */
[----:B-1----:R-:W-:Y:S05]  /*1a160*/  @!P0 NANOSLEEP.SYNCS 0x989680 ;  /* 0x009896800000895d */ /* 0x002fea0003900000 */
[----:B------:R-:W1:Y:S02]  /*1a170*/  @!P0 SYNCS.PHASECHK.TRANS64 P0, [R5+URZ+0x16840], R2 ;  /* 0x01684002050085a7 */ /* 0x000e64000800007f */
[----:B-1----:R-:W-:Y:S05]  /*1a180*/  @!P0 BRA `(.L_x_14177) ;  /* 0xfffffffc00f08947 */ /* 0x002fea000383ffff */
[----:B------:R-:W-:Y:S05]  /*1a190*/  BRA `(.L_x_14272) ;  /* 0xffffffb800307947 */ /* 0x000fea000383ffff */
.L_x_14178:
        /* <DEDUP_REMOVED lines=8> */
.L_x_14274:
[----:B------:R-:W-:Y:S05]  /*1a220*/  BSYNC B1 ;  /* 0x0000000000017941 */ /* 0x000fea0003800000 */
.L_x_14273:
        /* <DEDUP_REMOVED lines=9> */
.L_x_14275:
[----:B------:R-:W-:Y:S02]  /*1a2c0*/  IMAD R9, R9, 0x2, R22 ;  /* 0x0000000209097824 */ /* 0x000fe400078e0216 */
[----:B------:R-:W-:Y:S02]  /*1a2d0*/  IMAD.MOV.U32 R13, RZ, RZ, R10 ;  /* 0x000000ffff0d7224 */ /* 0x000fe400078e000a */
[----:B------:R-:W-:Y:S02]  /*1a2e0*/  IMAD.MOV.U32 R12, RZ, RZ, 0x1 ;  /* 0x00000001ff0c7424 */ /* 0x000fe400078e00ff */
[----:B------:R-:W-:-:S07]  /*1a2f0*/  IMAD.MOV.U32 R2, RZ, RZ, R14 ;  /* 0x000000ffff027224 */ /* 0x000fce00078e000e */
[----:B------:R-:W-:Y:S05]  /*1a300*/  WARPSYNC.COLLECTIVE R15, `(.L_x_14276) ;  /* 0x000000000f087348 */ /* 0x000fea0003c00000 */
[----:B------:R0:W1:Y:S02]  /*1a310*/  SHFL.IDX P6, R14, R13, R12, R11 ;  /* 0x0000000c0d0e7389 */ /* 0x00006400000c000b */
[----:B01----:R-:W-:Y:S01]  /*1a320*/  ENDCOLLECTIVE ;  /* 0x000000000000791b */ /* 0x003fe20003800000 */
.L_x_14276:
        /* <DEDUP_REMOVED lines=11> */
.L_x_14277:
[----:B------:R-:W-:Y:S02]  /*1a3e0*/  IMAD.MOV.U32 R13, RZ, RZ, R10 ;  /* 0x000000ffff0d7224 */ /* 0x000fe400078e000a */
[----:B------:R-:W-:Y:S02]  /*1a3f0*/  IMAD.MOV.U32 R12, RZ, RZ, 0x2 ;  /* 0x00000002ff0c7424 */ /* 0x000fe400078e00ff */
[----:B------:R-:W-:-:S07]  /*1a400*/  IMAD.MOV.U32 R2, RZ, RZ, R14 ;  /* 0x000000ffff027224 */ /* 0x000fce00078e000e */
[----:B------:R-:W-:Y:S05]  /*1a410*/  WARPSYNC.COLLECTIVE R15, `(.L_x_14278) ;  /* 0x000000000f087348 */ /* 0x000fea0003c00000 */
[----:B------:R0:W1:Y:S02]  /*1a420*/  SHFL.IDX P6, R14, R13, R12, R11 ;  /* 0x0000000c0d0e7389 */ /* 0x00006400000c000b */
[----:B01----:R-:W-:Y:S01]  /*1a430*/  ENDCOLLECTIVE ;  /* 0x000000000000791b */ /* 0x003fe20003800000 */
.L_x_14278:
        /* <DEDUP_REMOVED lines=11> */
.L_x_14279:
[----:B------:R-:W-:Y:S02]  /*1a4f0*/  IMAD.MOV.U32 R13, RZ, RZ, R10 ;  /* 0x000000ffff0d7224 */ /* 0x000fe400078e000a */
[----:B------:R-:W-:Y:S02]  /*1a500*/  IMAD.MOV.U32 R12, RZ, RZ, 0x3 ;  /* 0x00000003ff0c7424 */ /* 0x000fe400078e00ff */
[----:B------:R-:W-:-:S07]  /*1a510*/  IMAD.MOV.U32 R2, RZ, RZ, R14 ;  /* 0x000000ffff027224 */ /* 0x000fce00078e000e */
[----:B------:R-:W-:Y:S05]  /*1a520*/  WARPSYNC.COLLECTIVE R15, `(.L_x_14280) ;  /* 0x000000000f087348 */ /* 0x000fea0003c00000 */
[----:B------:R0:W1:Y:S02]  /*1a530*/  SHFL.IDX P6, R14, R13, R12, R11 ;  /* 0x0000000c0d0e7389 */ /* 0x00006400000c000b */
[----:B01----:R-:W-:Y:S01]  /*1a540*/  ENDCOLLECTIVE ;  /* 0x000000000000791b */ /* 0x003fe20003800000 */
.L_x_14280:
        /* <DEDUP_REMOVED lines=11> */
.L_x_14281:
[----:B------:R-:W-:Y:S02]  /*1a600*/  IMAD.MOV.U32 R13, RZ, RZ, R10 ;  /* 0x000000ffff0d7224 */ /* 0x000fe400078e000a */
[----:B------:R-:W-:Y:S02]  /*1a610*/  IMAD.MOV.U32 R12, RZ, RZ, 0x4 ;  /* 0x00000004ff0c7424 */ /* 0x000fe400078e00ff */
[----:B------:R-:W-:-:S07]  /*1a620*/  IMAD.MOV.U32 R2, RZ, RZ, R14 ;  /* 0x000000ffff027224 */ /* 0x000fce00078e000e */
[----:B------:R-:W-:Y:S05]  /*1a630*/  WARPSYNC.COLLECTIVE R15, `(.L_x_14282) ;  /* 0x000000000f087348 */ /* 0x000fea0003c00000 */
[----:B------:R0:W1:Y:S02]  /*1a640*/  SHFL.IDX P6, R14, R13, R12, R11 ;  /* 0x0000000c0d0e7389 */ /* 0x00006400000c000b */
[----:B01----:R-:W-:Y:S01]  /*1a650*/  ENDCOLLECTIVE ;  /* 0x000000000000791b */ /* 0x003fe20003800000 */
.L_x_14282:
        /* <DEDUP_REMOVED lines=11> */
.L_x_14283:
[----:B------:R-:W-:Y:S02]  /*1a710*/  IMAD.MOV.U32 R13, RZ, RZ, R10 ;  /* 0x000000ffff0d7224 */ /* 0x000fe400078e000a */
[----:B------:R-:W-:Y:S02]  /*1a720*/  IMAD.MOV.U32 R12, RZ, RZ, 0x5 ;  /* 0x00000005ff0c7424 */ /* 0x000fe400078e00ff */
[----:B------:R-:W-:-:S07]  /*1a730*/  IMAD.MOV.U32 R2, RZ, RZ, R14 ;  /* 0x000000ffff027224 */ /* 0x000fce00078e000e */
[----:B------:R-:W-:Y:S05]  /*1a740*/  WARPSYNC.COLLECTIVE R15, `(.L_x_14284) ;  /* 0x000000000f087348 */ /* 0x000fea0003c00000 */
[----:B------:R0:W1:Y:S02]  /*1a750*/  SHFL.IDX P6, R14, R13, R12, R11 ;  /* 0x0000000c0d0e7389 */ /* 0x00006400000c000b */
[----:B01----:R-:W-:Y:S01]  /*1a760*/  ENDCOLLECTIVE ;  /* 0x000000000000791b */ /* 0x003fe20003800000 */
.L_x_14284:
        /* <DEDUP_REMOVED lines=11> */
.L_x_14285:
[----:B------:R-:W-:Y:S02]  /*1a820*/  IMAD.MOV.U32 R13, RZ, RZ, R10 ;  /* 0x000000ffff0d7224 */ /* 0x000fe400078e000a */
[----:B------:R-:W-:Y:S02]  /*1a830*/  IMAD.MOV.U32 R12, RZ, RZ, 0x6 ;  /* 0x00000006ff0c7424 */ /* 0x000fe400078e00ff */
[----:B------:R-:W-:-:S07]  /*1a840*/  IMAD.MOV.U32 R2, RZ, RZ, R14 ;  /* 0x000000ffff027224 */ /* 0x000fce00078e000e */
[----:B------:R-:W-:Y:S05]  /*1a850*/  WARPSYNC.COLLECTIVE R15, `(.L_x_14286) ;  /* 0x000000000f087348 */ /* 0x000fea0003c00000 */
[----:B------:R0:W1:Y:S02]  /*1a860*/  SHFL.IDX P6, R14, R13, R12, R11 ;  /* 0x0000000c0d0e7389 */ /* 0x00006400000c000b */
[----:B01----:R-:W-:Y:S01]  /*1a870*/  ENDCOLLECTIVE ;  /* 0x000000000000791b */ /* 0x003fe20003800000 */
.L_x_14286:
        /* <DEDUP_REMOVED lines=11> */
.L_x_14287:
[----:B------:R-:W-:Y:S02]  /*1a930*/  IMAD.MOV.U32 R13, RZ, RZ, R10 ;  /* 0x000000ffff0d7224 */ /* 0x000fe400078e000a */
[----:B------:R-:W-:Y:S02]  /*1a940*/  IMAD.MOV.U32 R12, RZ, RZ, 0x7 ;  /* 0x00000007ff0c7424 */ /* 0x000fe400078e00ff */
[----:B------:R-:W-:-:S07]  /*1a950*/  IMAD.MOV.U32 R2, RZ, RZ, R14 ;  /* 0x000000ffff027224 */ /* 0x000fce00078e000e */
[----:B------:R-:W-:Y:S05]  /*1a960*/  WARPSYNC.COLLECTIVE R15, `(.L_x_14288) ;  /* 0x000000000f087348 */ /* 0x000fea0003c00000 */
[----:B------:R0:W1:Y:S02]  /*1a970*/  SHFL.IDX P6, R14, R13, R12, R11 ;  /* 0x0000000c0d0e7389 */ /* 0x00006400000c000b */
[----:B01----:R-:W-:Y:S01]  /*1a980*/  ENDCOLLECTIVE ;  /* 0x000000000000791b */ /* 0x003fe20003800000 */
.L_x_14288:
        /* <DEDUP_REMOVED lines=11> */
.L_x_14289:
[----:B------:R-:W-:Y:S01]  /*1aa40*/  IMAD.MOV.U32 R2, RZ, RZ, R14 ;  /* 0x000000ffff027224 */ /* 0x000fe200078e000e */
[----:B------:R-:W-:Y:S06]  /*1aa50*/  BRA `(.L_x_14290) ;  /* 0xffffffb400107947 */ /* 0x000fec000383ffff */
.L_x_14183:
[----:B-1----:R1:W2:Y:S02]  /*1aa60*/  SYNCS.PHASECHK.TRANS64.TRYWAIT P0, [R5+URZ+0x16860], R2 ;  /* 0x01686002050075a7 */ /* 0x0022a4000800017f */
[----:B--2---:R-:W-:Y:S05]  /*1aa70*/  @!P0 NANOSLEEP.SYNCS 0x989680 ;  /* 0x009896800000895d */ /* 0x004fea0003900000 */
[----:B------:R-:W2:Y:S02]  /*1aa80*/  @!P0 SYNCS.PHASECHK.TRANS64 P0, [R5+URZ+0x16860], R2 ;  /* 0x01686002050085a7 */ /* 0x000ea4000800007f */
[----:B--2---:R-:W-:Y:S05]  /*1aa90*/  @!P0 BRA `(.L_x_14183) ;  /* 0xfffffffc00f08947 */ /* 0x004fea000383ffff */
[----:B------:R-:W-:Y:S05]  /*1aaa0*/  BRA `(.L_x_14291) ;  /* 0xffffffb400687947 */ /* 0x000fea000383ffff */
.L_x_14184:
        /* <DEDUP_REMOVED lines=8> */
.L_x_14293:
[----:B------:R-:W-:Y:S05]  /*1ab30*/  BSYNC B1 ;  /* 0x0000000000017941 */ /* 0x000fea0003800000 */
.L_x_14292:
[----:B------:R-:W-:Y:S01]  /*1ab40*/  IMAD.MOV.U32 R13, RZ, RZ, R17 ;  /* 0x000000ffff0d7224 */ /* 0x000fe200078e0011 */
[----:B------:R-:W-:Y:S01]  /*1ab50*/  ISETP.LT.OR P2, PT, R8, 0x1, P1 ;  /* 0x000000010800780c */ /* 0x000fe20000f41670 */
        /* <DEDUP_REMOVED lines=8> */
.L_x_14294:
[----:B------:R-:W-:Y:S02]  /*1abe0*/  IMAD.MOV.U32 R13, RZ, RZ, R18 ;  /* 0x000000ffff0d7224 */ /* 0x000fe400078e0012 */
[----:B------:R-:W-:Y:S02]  /*1abf0*/  IMAD.MOV.U32 R12, RZ, RZ, 0x1 ;  /* 0x00000001ff0c7424 */ /* 0x000fe400078e00ff */
[----:B------:R-:W-:-:S07]  /*1ac00*/  IMAD.MOV.U32 R2, RZ, RZ, R14 ;  /* 0x000000ffff027224 */ /* 0x000fce00078e000e */
[----:B------:R-:W-:Y:S05]  /*1ac10*/  WARPSYNC.COLLECTIVE R15, `(.L_x_14295) ;  /* 0x000000000f087348 */ /* 0x000fea0003c00000 */
[----:B------:R0:W1:Y:S02]  /*1ac20*/  SHFL.IDX P6, R14, R13, R12, R11 ;  /* 0x0000000c0d0e7389 */ /* 0x00006400000c000b */
[----:B01----:R-:W-:Y:S01]  /*1ac30*/  ENDCOLLECTIVE ;  /* 0x000000000000791b */ /* 0x003fe20003800000 */
.L_x_14295:
        /* <DEDUP_REMOVED lines=12> */
.L_x_14296:
[----:B------:R-:W-:Y:S02]  /*1ad00*/  IMAD.MOV.U32 R13, RZ, RZ, R18 ;  /* 0x000000ffff0d7224 */ /* 0x000fe400078e0012 */
[----:B------:R-:W-:Y:S02]  /*1ad10*/  IMAD.MOV.U32 R12, RZ, RZ, 0x2 ;  /* 0x00000002ff0c7424 */ /* 0x000fe400078e00ff */
[----:B------:R-:W-:-:S07]  /*1ad20*/  IMAD.MOV.U32 R2, RZ, RZ, R14 ;  /* 0x000000ffff027224 */ /* 0x000fce00078e000e */
[----:B------:R-:W-:Y:S05]  /*1ad30*/  WARPSYNC.COLLECTIVE R15, `(.L_x_14297) ;  /* 0x000000000f087348 */ /* 0x000fea0003c00000 */
[----:B------:R0:W1:Y:S02]  /*1ad40*/  SHFL.IDX P6, R14, R13, R12, R11 ;  /* 0x0000000c0d0e7389 */ /* 0x00006400000c000b */
[----:B01----:R-:W-:Y:S01]  /*1ad50*/  ENDCOLLECTIVE ;  /* 0x000000000000791b */ /* 0x003fe20003800000 */
.L_x_14297:
        /* <DEDUP_REMOVED lines=12> */
.L_x_14298:
[----:B------:R-:W-:Y:S02]  /*1ae20*/  IMAD.MOV.U32 R13, RZ, RZ, R18 ;  /* 0x000000ffff0d7224 */ /* 0x000fe400078e0012 */
[----:B------:R-:W-:Y:S02]  /*1ae30*/  IMAD.MOV.U32 R12, RZ, RZ, 0x3 ;  /* 0x00000003ff0c7424 */ /* 0x000fe400078e00ff */
[----:B------:R-:W-:-:S07]  /*1ae40*/  IMAD.MOV.U32 R2, RZ, RZ, R14 ;  /* 0x000000ffff027224 */ /* 0x000fce00078e000e */
[----:B------:R-:W-:Y:S05]  /*1ae50*/  WARPSYNC.COLLECTIVE R15, `(.L_x_14299) ;  /* 0x000000000f087348 */ /* 0x000fea0003c00000 */
[----:B------:R0:W1:Y:S02]  /*1ae60*/  SHFL.IDX P6, R14, R13, R12, R11 ;  /* 0x0000000c0d0e7389 */ /* 0x00006400000c000b */
[----:B01----:R-:W-:Y:S01]  /*1ae70*/  ENDCOLLECTIVE ;  /* 0x000000000000791b */ /* 0x003fe20003800000 */
.L_x_14299:
        /* <DEDUP_REMOVED lines=12> */
.L_x_14300:
[----:B------:R-:W-:Y:S02]  /*1af40*/  IMAD.MOV.U32 R13, RZ, RZ, R18 ;  /* 0x000000ffff0d7224 */ /* 0x000fe400078e0012 */
[----:B------:R-:W-:Y:S02]  /*1af50*/  IMAD.MOV.U32 R12, RZ, RZ, 0x4 ;  /* 0x00000004ff0c7424 */ /* 0x000fe400078e00ff */
[----:B------:R-:W-:-:S07]  /*1af60*/  IMAD.MOV.U32 R2, RZ, RZ, R14 ;  /* 0x000000ffff027224 */ /* 0x000fce00078e000e */
[----:B------:R-:W-:Y:S05]  /*1af70*/  WARPSYNC.COLLECTIVE R15, `(.L_x_14301) ;  /* 0x000000000f087348 */ /* 0x000fea0003c00000 */
[----:B------:R0:W1:Y:S02]  /*1af80*/  SHFL.IDX P6, R14, R13, R12, R11 ;  /* 0x0000000c0d0e7389 */ /* 0x00006400000c000b */
[----:B01----:R-:W-:Y:S01]  /*1af90*/  ENDCOLLECTIVE ;  /* 0x000000000000791b */ /* 0x003fe20003800000 */
.L_x_14301:
        /* <DEDUP_REMOVED lines=12> */
.L_x_14302:
[----:B------:R-:W-:Y:S02]  /*1b060*/  IMAD.MOV.U32 R13, RZ, RZ, R18 ;  /* 0x000000ffff0d7224 */ /* 0x000fe400078e0012 */
[----:B------:R-:W-:Y:S02]  /*1b070*/  IMAD.MOV.U32 R12, RZ, RZ, 0x5 ;  /* 0x00000005ff0c7424 */ /* 0x000fe400078e00ff */
[----:B------:R-:W-:-:S07]  /*1b080*/  IMAD.MOV.U32 R2, RZ, RZ, R14 ;  /* 0x000000ffff027224 */ /* 0x000fce00078e000e */
[----:B------:R-:W-:Y:S05]  /*1b090*/  WARPSYNC.COLLECTIVE R15, `(.L_x_14303) ;  /* 0x000000000f087348 */ /* 0x000fea0003c00000 */
[----:B------:R0:W1:Y:S02]  /*1b0a0*/  SHFL.IDX P6, R14, R13, R12, R11 ;  /* 0x0000000c0d0e7389 */ /* 0x00006400000c000b */
[----:B01----:R-:W-:Y:S01]  /*1b0b0*/  ENDCOLLECTIVE ;  /* 0x000000000000791b */ /* 0x003fe20003800000 */
.L_x_14303:
        /* <DEDUP_REMOVED lines=12> */
.L_x_14304:
[----:B------:R-:W-:Y:S02]  /*1b180*/  IMAD.MOV.U32 R13, RZ, RZ, R18 ;  /* 0x000000ffff0d7224 */ /* 0x000fe400078e0012 */
[----:B------:R-:W-:Y:S02]  /*1b190*/  IMAD.MOV.U32 R12, RZ, RZ, 0x6 ;  /* 0x00000006ff0c7424 */ /* 0x000fe400078e00ff */
[----:B------:R-:W-:-:S07]  /*1b1a0*/  IMAD.MOV.U32 R2, RZ, RZ, R14 ;  /* 0x000000ffff027224 */ /* 0x000fce00078e000e */
[----:B------:R-:W-:Y:S05]  /*1b1b0*/  WARPSYNC.COLLECTIVE R15, `(.L_x_14305) ;  /* 0x000000000f087348 */ /* 0x000fea0003c00000 */
[----:B------:R0:W1:Y:S02]  /*1b1c0*/  SHFL.IDX P6, R14, R13, R12, R11 ;  /* 0x0000000c0d0e7389 */ /* 0x00006400000c000b */
[----:B01----:R-:W-:Y:S01]  /*1b1d0*/  ENDCOLLECTIVE ;  /* 0x000000000000791b */ /* 0x003fe20003800000 */
.L_x_14305:
        /* <DEDUP_REMOVED lines=12> */
.L_x_14306:
[----:B------:R-:W-:Y:S02]  /*1b2a0*/  IMAD.MOV.U32 R13, RZ, RZ, R18 ;  /* 0x000000ffff0d7224 */ /* 0x000fe400078e0012 */
[----:B------:R-:W-:Y:S02]  /*1b2b0*/  IMAD.MOV.U32 R12, RZ, RZ, 0x7 ;  /* 0x00000007ff0c7424 */ /* 0x000fe400078e00ff */
[----:B------:R-:W-:-:S07]  /*1b2c0*/  IMAD.MOV.U32 R2, RZ, RZ, R14 ;  /* 0x000000ffff027224 */ /* 0x000fce00078e000e */
[----:B------:R-:W-:Y:S05]  /*1b2d0*/  WARPSYNC.COLLECTIVE R15, `(.L_x_14307) ;  /* 0x000000000f087348 */ /* 0x000fea0003c00000 */
[----:B------:R0:W1:Y:S02]  /*1b2e0*/  SHFL.IDX P6, R14, R13, R12, R11 ;  /* 0x0000000c0d0e7389 */ /* 0x00006400000c000b */
[----:B01----:R-:W-:Y:S01]  /*1b2f0*/  ENDCOLLECTIVE ;  /* 0x000000000000791b */ /* 0x003fe20003800000 */
.L_x_14307:
        /* <DEDUP_REMOVED lines=11> */
.L_x_14308:
[----:B------:R-:W-:Y:S01]  /*1b3b0*/  IMAD.MOV.U32 R2, RZ, RZ, R14 ;  /* 0x000000ffff027224 */ /* 0x000fe200078e000e */
[----:B------:R-:W-:Y:S06]  /*1b3c0*/  BRA `(.L_x_14309) ;  /* 0xffffffb000187947 */ /* 0x000fec000383ffff */
.L_x_14192:
[----:B0-----:R0:W1:Y:S02]  /*1b3d0*/  SYNCS.PHASECHK.TRANS64.TRYWAIT P0, [R0+URZ+0x16860], R3 ;  /* 0x01686003000075a7 */ /* 0x001064000800017f */
[----:B-1----:R-:W-:Y:S05]  /*1b3e0*/  @!P0 NANOSLEEP.SYNCS 0x989680 ;  /* 0x009896800000895d */ /* 0x002fea0003900000 */
[----:B------:R-:W1:Y:S02]  /*1b3f0*/  @!P0 SYNCS.PHASECHK.TRANS64 P0, [R0+URZ+0x16860], R3 ;  /* 0x01686003000085a7 */ /* 0x000e64000800007f */
[----:B-1----:R-:W-:Y:S05]  /*1b400*/  @!P0 BRA `(.L_x_14192) ;  /* 0xfffffffc00f08947 */ /* 0x002fea000383ffff */
[----:B------:R-:W-:Y:S05]  /*1b410*/  BRA `(.L_x_14310) ;  /* 0xffffffb4002c7947 */ /* 0x000fea000383ffff */
.L_x_14193:
        /* <DEDUP_REMOVED lines=8> */
.L_x_14312:
[----:B------:R-:W-:Y:S05]  /*1b4a0*/  BSYNC B0 ;  /* 0x0000000000007941 */ /* 0x000fea0003800000 */
.L_x_14311:
        /* <DEDUP_REMOVED lines=9> */
.L_x_14313:
[----:B------:R-:W-:Y:S01]  /*1b540*/  ULDC UR4, c[0x0][0x2f4] ;  /* 0x0000bd0000047ab9 */ /* 0x000fe20000000800 */
[----:B------:R-:W-:Y:S01]  /*1b550*/  IMAD R4, R4, 0x2, R22 ;  /* 0x0000000204047824 */ /* 0x000fe200078e0216 */
[----:B------:R-:W-:-:S04]  /*1b560*/  ISETP.GE.AND P0, PT, R29, UR4, PT ;  /* 0x000000041d007c0c */ /* 0x000fc8000bf06270 */
[----:B------:R-:W-:Y:S01]  /*1b570*/  ISETP.LT.OR P2, PT, R6, 0x1, P0 ;  /* 0x000000010600780c */ /* 0x000fe20000741670 */
[----:B------:R-:W-:Y:S02]  /*1b580*/  IMAD.MOV.U32 R13, RZ, RZ, R18 ;  /* 0x000000ffff0d7224 */ /* 0x000fe400078e0012 */
[----:B------:R-:W-:Y:S01]  /*1b590*/  IMAD.MOV.U32 R12, RZ, RZ, 0x1 ;  /* 0x00000001ff0c7424 */ /* 0x000fe200078e00ff */
[----:B------:R-:W-:-:S13]  /*1b5a0*/  IADD3 R2, P1, R14, R5, RZ ;  /* 0x000000050e027210 */ /* 0x000fda0007f3e0ff */
[----:B------:R-:W-:Y:S05]  /*1b5b0*/  WARPSYNC.COLLECTIVE R15, `(.L_x_14314) ;  /* 0x000000000f087348 */ /* 0x000fea0003c00000 */
[----:B------:R0:W1:Y:S02]  /*1b5c0*/  SHFL.IDX P6, R14, R13, R12, R11 ;  /* 0x0000000c0d0e7389 */ /* 0x00006400000c000b */
[----:B01----:R-:W-:Y:S01]  /*1b5d0*/  ENDCOLLECTIVE ;  /* 0x000000000000791b */ /* 0x003fe20003800000 */
.L_x_14314:
        /* <DEDUP_REMOVED lines=11> */
.L_x_14315:
[----:B------:R-:W-:Y:S02]  /*1b690*/  IMAD.MOV.U32 R13, RZ, RZ, R18 ;  /* 0x000000ffff0d7224 */ /* 0x000fe400078e0012 */
[----:B------:R-:W-:Y:S02]  /*1b6a0*/  IMAD.MOV.U32 R12, RZ, RZ, 0x2 ;  /* 0x00000002ff0c7424 */ /* 0x000fe400078e00ff */
[----:B------:R-:W-:-:S07]  /*1b6b0*/  IMAD.MOV.U32 R9, RZ, RZ, R14 ;  /* 0x000000ffff097224 */ /* 0x000fce00078e000e */
[----:B------:R-:W-:Y:S05]  /*1b6c0*/  WARPSYNC.COLLECTIVE R15, `(.L_x_14316) ;  /* 0x000000000f087348 */ /* 0x000fea0003c00000 */
[----:B------:R0:W1:Y:S02]  /*1b6d0*/  SHFL.IDX P6, R14, R13, R12, R11 ;  /* 0x0000000c0d0e7389 */ /* 0x00006400000c000b */
[----:B01----:R-:W-:Y:S01]  /*1b6e0*/  ENDCOLLECTIVE ;  /* 0x000000000000791b */ /* 0x003fe20003800000 */
.L_x_14316:
        /* <DEDUP_REMOVED lines=12> */
.L_x_14317:
[----:B------:R-:W-:Y:S02]  /*1b7b0*/  IMAD.MOV.U32 R13, RZ, RZ, R18 ;  /* 0x000000ffff0d7224 */ /* 0x000fe400078e0012 */
[----:B------:R-:W-:Y:S02]  /*1b7c0*/  IMAD.MOV.U32 R12, RZ, RZ, 0x3 ;  /* 0x00000003ff0c7424 */ /* 0x000fe400078e00ff */
[----:B------:R-:W-:-:S07]  /*1b7d0*/  IMAD.MOV.U32 R10, RZ, RZ, R14 ;  /* 0x000000ffff0a7224 */ /* 0x000fce00078e000e */
[----:B------:R-:W-:Y:S05]  /*1b7e0*/  WARPSYNC.COLLECTIVE R15, `(.L_x_14318) ;  /* 0x000000000f087348 */ /* 0x000fea0003c00000 */
[----:B------:R0:W1:Y:S02]  /*1b7f0*/  SHFL.IDX P6, R14, R13, R12, R11 ;  /* 0x0000000c0d0e7389 */ /* 0x00006400000c000b */
[----:B01----:R-:W-:Y:S01]  /*1b800*/  ENDCOLLECTIVE ;  /* 0x000000000000791b */ /* 0x003fe20003800000 */
.L_x_14318:
        /* <DEDUP_REMOVED lines=12> */
.L_x_14319:
[----:B------:R-:W-:Y:S02]  /*1b8d0*/  IMAD.MOV.U32 R13, RZ, RZ, R18 ;  /* 0x000000ffff0d7224 */ /* 0x000fe400078e0012 */
[----:B------:R-:W-:Y:S02]  /*1b8e0*/  IMAD.MOV.U32 R12, RZ, RZ, 0x4 ;  /* 0x00000004ff0c7424 */ /* 0x000fe400078e00ff */
[----:B------:R-:W-:-:S07]  /*1b8f0*/  IMAD.MOV.U32 R9, RZ, RZ, R14 ;  /* 0x000000ffff097224 */ /* 0x000fce00078e000e */
[----:B------:R-:W-:Y:S05]  /*1b900*/  WARPSYNC.COLLECTIVE R15, `(.L_x_14320) ;  /* 0x000000000f087348 */ /* 0x000fea0003c00000 */
[----:B------:R0:W1:Y:S02]  /*1b910*/  SHFL.IDX P6, R14, R13, R12, R11 ;  /* 0x0000000c0d0e7389 */ /* 0x00006400000c000b */
[----:B01----:R-:W-:Y:S01]  /*1b920*/  ENDCOLLECTIVE ;  /* 0x000000000000791b */ /* 0x003fe20003800000 */
.L_x_14320:
        /* <DEDUP_REMOVED lines=12> */
.L_x_14321:
[----:B------:R-:W-:Y:S02]  /*1b9f0*/  IMAD.MOV.U32 R13, RZ, RZ, R18 ;  /* 0x000000ffff0d7224 */ /* 0x000fe400078e0012 */
[----:B------:R-:W-:Y:S02]  /*1ba00*/  IMAD.MOV.U32 R12, RZ, RZ, 0x5 ;  /* 0x00000005ff0c7424 */ /* 0x000fe400078e00ff */
[----:B------:R-:W-:-:S07]  /*1ba10*/  IMAD.MOV.U32 R10, RZ, RZ, R14 ;  /* 0x000000ffff0a7224 */ /* 0x000fce00078e000e */
[----:B------:R-:W-:Y:S05]  /*1ba20*/  WARPSYNC.COLLECTIVE R15, `(.L_x_14322) ;  /* 0x000000000f087348 */ /* 0x000fea0003c00000 */
[----:B------:R0:W1:Y:S02]  /*1ba30*/  SHFL.IDX P6, R14, R13, R12, R11 ;  /* 0x0000000c0d0e7389 */ /* 0x00006400000c000b */
[----:B01----:R-:W-:Y:S01]  /*1ba40*/  ENDCOLLECTIVE ;  /* 0x000000000000791b */ /* 0x003fe20003800000 */
.L_x_14322:
        /* <DEDUP_REMOVED lines=12> */
.L_x_14323:
[----:B------:R-:W-:Y:S02]  /*1bb10*/  IMAD.MOV.U32 R13, RZ, RZ, R18 ;  /* 0x000000ffff0d7224 */ /* 0x000fe400078e0012 */
[----:B------:R-:W-:Y:S02]  /*1bb20*/  IMAD.MOV.U32 R12, RZ, RZ, 0x6 ;  /* 0x00000006ff0c7424 */ /* 0x000fe400078e00ff */
[----:B------:R-:W-:-:S07]  /*1bb30*/  IMAD.MOV.U32 R9, RZ, RZ, R14 ;  /* 0x000000ffff097224 */ /* 0x000fce00078e000e */
[----:B------:R-:W-:Y:S05]  /*1bb40*/  WARPSYNC.COLLECTIVE R15, `(.L_x_14324) ;  /* 0x000000000f087348 */ /* 0x000fea0003c00000 */
[----:B------:R0:W1:Y:S02]  /*1bb50*/  SHFL.IDX P6, R14, R13, R12, R11 ;  /* 0x0000000c0d0e7389 */ /* 0x00006400000c000b */
[----:B01----:R-:W-:Y:S01]  /*1bb60*/  ENDCOLLECTIVE ;  /* 0x000000000000791b */ /* 0x003fe20003800000 */
.L_x_14324:
        /* <DEDUP_REMOVED lines=12> */
.L_x_14325:
[----:B------:R-:W-:Y:S02]  /*1bc30*/  IMAD.MOV.U32 R13, RZ, RZ, R18 ;  /* 0x000000ffff0d7224 */ /* 0x000fe400078e0012 */
[----:B------:R-:W-:Y:S01]  /*1bc40*/  IMAD.MOV.U32 R12, RZ, RZ, 0x7 ;  /* 0x00000007ff0c7424 */ /* 0x000fe200078e00ff */
[----:B------:R-:W-:-:S13]  /*1bc50*/  IADD3 R2, P1, R14, R5, RZ ;  /* 0x000000050e027210 */ /* 0x000fda0007f3e0ff */
[----:B------:R-:W-:Y:S05]  /*1bc60*/  WARPSYNC.COLLECTIVE R15, `(.L_x_14326) ;  /* 0x000000000f087348 */ /* 0x000fea0003c00000 */
[----:B------:R0:W1:Y:S02]  /*1bc70*/  SHFL.IDX P6, R14, R13, R12, R11 ;  /* 0x0000000c0d0e7389 */ /* 0x00006400000c000b */
[----:B01----:R-:W-:Y:S01]  /*1bc80*/  ENDCOLLECTIVE ;  /* 0x000000000000791b */ /* 0x003fe20003800000 */
.L_x_14326:
        /* <DEDUP_REMOVED lines=10> */
.L_x_14327:
[----:B------:R-:W-:Y:S05]  /*1bd30*/  BRA `(.L_x_14328) ;  /* 0xffffffac00dc7947 */ /* 0x000fea000383ffff */
.L_x_14198:
        /* <DEDUP_REMOVED lines=8> */
.L_x_14330:
[----:B------:R-:W-:Y:S05]  /*1bdc0*/  BSYNC B0 ;  /* 0x0000000000007941 */ /* 0x000fea0003800000 */
.L_x_14329:
        /* <DEDUP_REMOVED lines=9> */
.L_x_14331:
        /* <DEDUP_REMOVED lines=23> */
.L_x_14332:
[----:B------:R-:W-:Y:S01]  /*1bfd0*/  IMAD.MOV.U32 R12, RZ, RZ, 0x2 ;  /* 0x00000002ff0c7424 */ /* 0x000fe200078e00ff */
[----:B------:R-:W-:-:S05]  /*1bfe0*/  SEL R4, R14, RZ, P1 ;  /* 0x000000ff0e047207 */ /* 0x000fca0000800000 */
[----:B------:R-:W-:-:S04]  /*1bff0*/  IMAD.IADD R4, R13, 0x1, R4 ;  /* 0x000000010d047824 */ /* 0x000fc800078e0204 */
[----:B------:R-:W-:-:S07]  /*1c000*/  IMAD.MOV.U32 R13, RZ, RZ, R4 ;  /* 0x000000ffff0d7224 */ /* 0x000fce00078e0004 */
[----:B------:R-:W-:Y:S05]  /*1c010*/  WARPSYNC.COLLECTIVE R15, `(.L_x_14333) ;  /* 0x000000000f087348 */ /* 0x000fea0003c00000 */
[----:B------:R0:W1:Y:S02]  /*1c020*/  SHFL.UP P6, R14, R13, R12, R11 ;  /* 0x0400000c0d0e7389 */ /* 0x00006400000c000b */
[----:B01----:R-:W-:Y:S01]  /*1c030*/  ENDCOLLECTIVE ;  /* 0x000000000000791b */ /* 0x003fe20003800000 */
.L_x_14333:
[----:B------:R-:W-:Y:S01]  /*1c040*/  IMAD.MOV.U32 R12, RZ, RZ, 0x4 ;  /* 0x00000004ff0c7424 */ /* 0x000fe200078e00ff */
[----:B------:R-:W-:-:S05]  /*1c050*/  SEL R3, R14, RZ, P2 ;  /* 0x000000ff0e037207 */ /* 0x000fca0001000000 */
[----:B------:R-:W-:-:S04]  /*1c060*/  IMAD.IADD R2, R4, 0x1, R3 ;  /* 0x0000000104027824 */ /* 0x000fc800078e0203 */
[----:B------:R-:W-:-:S07]  /*1c070*/  IMAD.MOV.U32 R13, RZ, RZ, R2 ;  /* 0x000000ffff0d7224 */ /* 0x000fce00078e0002 */
[----:B------:R-:W-:Y:S05]  /*1c080*/  WARPSYNC.COLLECTIVE R15, `(.L_x_14334) ;  /* 0x000000000f087348 */ /* 0x000fea0003c00000 */
[----:B------:R0:W1:Y:S02]  /*1c090*/  SHFL.UP P6, R14, R13, R12, R11 ;  /* 0x0400000c0d0e7389 */ /* 0x00006400000c000b */
[----:B01----:R-:W-:Y:S01]  /*1c0a0*/  ENDCOLLECTIVE ;  /* 0x000000000000791b */ /* 0x003fe20003800000 */
.L_x_14334:
[----:B------:R-:W-:Y:S01]  /*1c0b0*/  IMAD.MOV.U32 R12, RZ, RZ, 0x8 ;  /* 0x00000008ff0c7424 */ /* 0x000fe200078e00ff */
[----:B------:R-:W-:-:S05]  /*1c0c0*/  SEL R3, R14, RZ, P3 ;  /* 0x000000ff0e037207 */ /* 0x000fca0001800000 */
[----:B------:R-:W-:-:S04]  /*1c0d0*/  IMAD.IADD R3, R2, 0x1, R3 ;  /* 0x0000000102037824 */ /* 0x000fc800078e0203 */
[----:B------:R-:W-:-:S07]  /*1c0e0*/  IMAD.MOV.U32 R13, RZ, RZ, R3 ;  /* 0x000000ffff0d7224 */ /* 0x000fce00078e0003 */
[----:B------:R-:W-:Y:S05]  /*1c0f0*/  WARPSYNC.COLLECTIVE R15, `(.L_x_14335) ;  /* 0x000000000f087348 */ /* 0x000fea0003c00000 */
[----:B------:R0:W1:Y:S02]  /*1c100*/  SHFL.UP P6, R14, R13, R12, R11 ;  /* 0x0400000c0d0e7389 */ /* 0x00006400000c000b */
[----:B01----:R-:W-:Y:S01]  /*1c110*/  ENDCOLLECTIVE ;  /* 0x000000000000791b */ /* 0x003fe20003800000 */
.L_x_14335:
[----:B------:R-:W-:Y:S01]  /*1c120*/  IMAD.MOV.U32 R12, RZ, RZ, 0x10 ;  /* 0x00000010ff0c7424 */ /* 0x000fe200078e00ff */
[----:B------:R-:W-:-:S05]  /*1c130*/  SEL R4, R14, RZ, P4 ;  /* 0x000000ff0e047207 */ /* 0x000fca0002000000 */
[----:B------:R-:W-:-:S04]  /*1c140*/  IMAD.IADD R4, R3, 0x1, R4 ;  /* 0x0000000103047824 */ /* 0x000fc800078e0204 */
[----:B------:R-:W-:-:S07]  /*1c150*/  IMAD.MOV.U32 R13, RZ, RZ, R4 ;  /* 0x000000ffff0d7224 */ /* 0x000fce00078e0004 */
[----:B------:R-:W-:Y:S05]  /*1c160*/  WARPSYNC.COLLECTIVE R15, `(.L_x_14336) ;  /* 0x000000000f087348 */ /* 0x000fea0003c00000 */
[----:B------:R0:W1:Y:S02]  /*1c170*/  SHFL.UP P6, R14, R13, R12, R11 ;  /* 0x0400000c0d0e7389 */ /* 0x00006400000c000b */
[----:B01----:R-:W-:Y:S01]  /*1c180*/  ENDCOLLECTIVE ;  /* 0x000000000000791b */ /* 0x003fe20003800000 */
.L_x_14336:
        /* <DEDUP_REMOVED lines=8> */
.L_x_14337:
[----:B------:R-:W-:Y:S05]  /*1c210*/  BRA `(.L_x_14338) ;  /* 0xffffffac00e87947 */ /* 0x000fea000383ffff */
.L_x_14201:
[----:B------:R-:W-:Y:S01]  /*1c220*/  BSSY B0, `(.L_x_14339) ;  /* 0x0000007000007945 */ /* 0x000fe20003800000 */
[----:B------:R-:W-:Y:S02]  /*1c230*/  IMAD.MOV.U32 R12, RZ, RZ, 0x1 ;  /* 0x00000001ff0c7424 */ /* 0x000fe400078e00ff */
[----:B------:R-:W-:Y:S02]  /*1c240*/  IMAD.MOV.U32 R11, RZ, RZ, RZ ;  /* 0x000000ffff0b7224 */ /* 0x000fe400078e00ff */
[----:B------:R-:W-:-:S07]  /*1c250*/  IMAD.MOV.U32 R15, RZ, RZ, -0x1 ;  /* 0xffffffffff0f7424 */ /* 0x000fce00078e00ff */
[----:B------:R-:W-:Y:S05]  /*1c260*/  WARPSYNC.COLLECTIVE R15, `(.L_x_14340) ;  /* 0x000000000f087348 */ /* 0x000fea0003c00000 */
[----:B------:R0:W1:Y:S02]  /*1c270*/  SHFL.UP P6, R14, R13, R12, R11 ;  /* 0x0400000c0d0e7389 */ /* 0x00006400000c000b */
[----:B01----:R-:W-:Y:S01]  /*1c280*/  ENDCOLLECTIVE ;  /* 0x000000000000791b */ /* 0x003fe20003800000 */
.L_x_14340:
[----:B------:R-:W-:Y:S05]  /*1c290*/  BSYNC B0 ;  /* 0x0000000000007941 */ /* 0x000fea0003800000 */
.L_x_14339:
        /* <DEDUP_REMOVED lines=8> */
.L_x_14341:
[----:B------:R-:W-:Y:S01]  /*1c320*/  IMAD.MOV.U32 R12, RZ, RZ, 0x4 ;  /* 0x00000004ff0c7424 */ /* 0x000fe200078e00ff */
[----:B------:R-:W-:-:S05]  /*1c330*/  SEL R2, R14, RZ, P2 ;  /* 0x000000ff0e027207 */ /* 0x000fca0001000000 */
[----:B------:R-:W-:-:S04]  /*1c340*/  IMAD.IADD R2, R13, 0x1, R2 ;  /* 0x000000010d027824 */ /* 0x000fc800078e0202 */
[----:B------:R-:W-:-:S07]  /*1c350*/  IMAD.MOV.U32 R13, RZ, RZ, R2 ;  /* 0x000000ffff0d7224 */ /* 0x000fce00078e0002 */
[----:B------:R-:W-:Y:S05]  /*1c360*/  WARPSYNC.COLLECTIVE R15, `(.L_x_14342) ;  /* 0x000000000f087348 */ /* 0x000fea0003c00000 */
[----:B------:R0:W1:Y:S02]  /*1c370*/  SHFL.UP P6, R14, R13, R12, R11 ;  /* 0x0400000c0d0e7389 */ /* 0x00006400000c000b */
[----:B01----:R-:W-:Y:S01]  /*1c380*/  ENDCOLLECTIVE ;  /* 0x000000000000791b */ /* 0x003fe20003800000 */
.L_x_14342:
[----:B------:R-:W-:Y:S01]  /*1c390*/  IMAD.MOV.U32 R12, RZ, RZ, 0x8 ;  /* 0x00000008ff0c7424 */ /* 0x000fe200078e00ff */
[----:B------:R-:W-:-:S05]  /*1c3a0*/  SEL R3, R14, RZ, P3 ;  /* 0x000000ff0e037207 */ /* 0x000fca0001800000 */
[----:B------:R-:W-:-:S04]  /*1c3b0*/  IMAD.IADD R3, R2, 0x1, R3 ;  /* 0x0000000102037824 */ /* 0x000fc800078e0203 */
[----:B------:R-:W-:-:S07]  /*1c3c0*/  IMAD.MOV.U32 R13, RZ, RZ, R3 ;  /* 0x000000ffff0d7224 */ /* 0x000fce00078e0003 */
[----:B------:R-:W-:Y:S05]  /*1c3d0*/  WARPSYNC.COLLECTIVE R15, `(.L_x_14343) ;  /* 0x000000000f087348 */ /* 0x000fea0003c00000 */
[----:B------:R0:W1:Y:S02]  /*1c3e0*/  SHFL.UP P6, R14, R13, R12, R11 ;  /* 0x0400000c0d0e7389 */ /* 0x00006400000c000b */
[----:B01----:R-:W-:Y:S01]  /*1c3f0*/  ENDCOLLECTIVE ;  /* 0x000000000000791b */ /* 0x003fe20003800000 */
.L_x_14343:
[----:B------:R-:W-:Y:S01]  /*1c400*/  IMAD.MOV.U32 R12, RZ, RZ, 0x10 ;  /* 0x00000010ff0c7424 */ /* 0x000fe200078e00ff */
[----:B------:R-:W-:-:S05]  /*1c410*/  SEL R4, R14, RZ, P4 ;  /* 0x000000ff0e047207 */ /* 0x000fca0002000000 */
[----:B------:R-:W-:-:S04]  /*1c420*/  IMAD.IADD R4, R3, 0x1, R4 ;  /* 0x0000000103047824 */ /* 0x000fc800078e0204 */
[----:B------:R-:W-:-:S07]  /*1c430*/  IMAD.MOV.U32 R13, RZ, RZ, R4 ;  /* 0x000000ffff0d7224 */ /* 0x000fce00078e0004 */
[----:B------:R-:W-:Y:S05]  /*1c440*/  WARPSYNC.COLLECTIVE R15, `(.L_x_14344) ;  /* 0x000000000f087348 */ /* 0x000fea0003c00000 */
[----:B------:R0:W1:Y:S02]  /*1c450*/  SHFL.UP P6, R14, R13, R12, R11 ;  /* 0x0400000c0d0e7389 */ /* 0x00006400000c000b */
[----:B01----:R-:W-:Y:S01]  /*1c460*/  ENDCOLLECTIVE ;  /* 0x000000000000791b */ /* 0x003fe20003800000 */
.L_x_14344:
        /* <DEDUP_REMOVED lines=8> */
.L_x_14345:
[----:B------:R-:W-:Y:S05]  /*1c4f0*/  BRA `(.L_x_14346) ;  /* 0xffffffac00d47947 */ /* 0x000fea000383ffff */
.L_x_14203:
[----:B------:R-:W-:Y:S01]  /*1c500*/  BSSY B0, `(.L_x_14347) ;  /* 0x0000006000007945 */ /* 0x000fe20003800000 */
[----:B------:R-:W-:Y:S01]  /*1c510*/  PLOP3.LUT P6, PT, P6, PT, PT, 0x8, 0x0 ;  /* 0x000000000000781c */ /* 0x000fe200037ce170 */
[----:B------:R-:W-:-:S12]  /*1c520*/  IMAD.MOV.U32 R15, RZ, RZ, -0x1 ;  /* 0xffffffffff0f7424 */ /* 0x000fd800078e00ff */
[----:B0-----:R-:W-:Y:S05]  /*1c530*/  WARPSYNC.COLLECTIVE R15, `(.L_x_14348) ;  /* 0x000000000f087348 */ /* 0x001fea0003c00000 */
[----:B------:R-:W-:Y:S01]  /*1c540*/  VOTE.ANY R14, PT, P6 ;  /* 0x00000000000e7806 */ /* 0x000fe200030e0100 */
[----:B0-----:R-:W-:Y:S06]  /*1c550*/  ENDCOLLECTIVE ;  /* 0x000000000000791b */ /* 0x001fec0003800000 */
.L_x_14348:
[----:B------:R-:W-:Y:S05]  /*1c560*/  BSYNC B0 ;  /* 0x0000000000007941 */ /* 0x000fea0003800000 */
.L_x_14347:
        /* <DEDUP_REMOVED lines=10> */
.L_x_14349:
[----:B------:R-:W-:Y:S02]  /*1c610*/  IMAD.MOV.U32 R13, RZ, RZ, R5 ;  /* 0x000000ffff0d7224 */ /* 0x000fe400078e0005 */
[----:B------:R-:W-:-:S07]  /*1c620*/  IMAD.MOV.U32 R17, RZ, RZ, R14 ;  /* 0x000000ffff117224 */ /* 0x000fce00078e000e */
[----:B------:R-:W-:Y:S05]  /*1c630*/  WARPSYNC.COLLECTIVE R15, `(.L_x_14350) ;  /* 0x000000000f087348 */ /* 0x000fea0003c00000 */
[----:B------:R0:W1:Y:S02]  /*1c640*/  SHFL.IDX P6, R14, R13, R12, R11 ;  /* 0x0000000c0d0e7389 */ /* 0x00006400000c000b */
[----:B01----:R-:W-:Y:S01]  /*1c650*/  ENDCOLLECTIVE ;  /* 0x000000000000791b */ /* 0x003fe20003800000 */
.L_x_14350:
[----:B------:R-:W-:Y:S01]  /*1c660*/  IMAD.MOV.U32 R5, RZ, RZ, R14 ;  /* 0x000000ffff057224 */ /* 0x000fe200078e000e */
[----:B------:R-:W-:Y:S06]  /*1c670*/  BRA `(.L_x_14351) ;  /* 0xffffffac00b47947 */ /* 0x000fec000383ffff */
.L_x_14205:
[----:B------:R-:W-:Y:S01]  /*1c680*/  BSSY B0, `(.L_x_14352) ;  /* 0x0000007000007945 */ /* 0x000fe20003800000 */
[----:B------:R-:W-:Y:S02]  /*1c690*/  IMAD.MOV.U32 R13, RZ, RZ, R2 ;  /* 0x000000ffff0d7224 */ /* 0x000fe400078e0002 */
[----:B------:R-:W-:Y:S02]  /*1c6a0*/  IMAD.MOV.U32 R11, RZ, RZ, 0x1f ;  /* 0x0000001fff0b7424 */ /* 0x000fe400078e00ff */
[----:B------:R-:W-:-:S07]  /*1c6b0*/  IMAD.MOV.U32 R15, RZ, RZ, -0x1 ;  /* 0xffffffffff0f7424 */ /* 0x000fce00078e00ff */
[----:B0123--:R-:W-:Y:S05]  /*1c6c0*/  WARPSYNC.COLLECTIVE R15, `(.L_x_14353) ;  /* 0x000000000f087348 */ /* 0x00ffea0003c00000 */
[----:B------:R4:W0:Y:S02]  /*1c6d0*/  SHFL.IDX P6, R14, R13, R12, R11 ;  /* 0x0000000c0d0e7389 */ /* 0x00082400000c000b */
[----:B01234-:R-:W-:Y:S01]  /*1c6e0*/  ENDCOLLECTIVE ;  /* 0x000000000000791b */ /* 0x01ffe20003800000 */
.L_x_14353:
[----:B------:R-:W-:Y:S05]  /*1c6f0*/  BSYNC B0 ;  /* 0x0000000000007941 */ /* 0x000fea0003800000 */
.L_x_14352:
[----:B------:R-:W-:Y:S01]  /*1c700*/  IMAD.MOV.U32 R16, RZ, RZ, R14 ;  /* 0x000000ffff107224 */ /* 0x000fe200078e000e */
[----:B------:R-:W-:Y:S06]  /*1c710*/  BRA `(.L_x_14204) ;  /* 0xffffffac00a47947 */ /* 0x000fec000383ffff */
.L_x_14211:
[----:B0-----:R0:W2:Y:S02]  /*1c720*/  SYNCS.PHASECHK.TRANS64.TRYWAIT P0, [R4+URZ+0x16820], R0 ;  /* 0x01682000040075a7 */ /* 0x0010a4000800017f */
[----:B--2---:R-:W-:Y:S05]  /*1c730*/  @!P0 NANOSLEEP.SYNCS 0x989680 ;  /* 0x009896800000895d */ /* 0x004fea0003900000 */
[----:B------:R-:W2:Y:S02]  /*1c740*/  @!P0 SYNCS.PHASECHK.TRANS64 P0, [R4+URZ+0x16820], R0 ;  /* 0x01682000040085a7 */ /* 0x000ea4000800007f */
[----:B--2---:R-:W-:Y:S05]  /*1c750*/  @!P0 BRA `(.L_x_14211) ;  /* 0xfffffffc00f08947 */ /* 0x004fea000383ffff */
[----:B------:R-:W-:Y:S05]  /*1c760*/  BRA `(.L_x_14354) ;  /* 0xffffffb400fc7947 */ /* 0x000fea000383ffff */
.L_x_14212:
        /* <DEDUP_REMOVED lines=11> */
.L_x_14356:
[----:B------:R-:W-:Y:S05]  /*1c820*/  BSYNC B0 ;  /* 0x0000000000007941 */ /* 0x000fea0003800000 */
.L_x_14355:
[----:B------:R-:W-:Y:S05]  /*1c830*/  BRA `(.L_x_14357) ;  /* 0xffffffb400e47947 */ /* 0x000fea000383ffff */
.L_x_14215:
[----:B------:R-:W-:Y:S01]  /*1c840*/  BSSY B1, `(.L_x_14358) ;  /* 0x0000006000017945 */ /* 0x000fe20003800000 */
[----:B------:R-:W-:-:S07]  /*1c850*/  IMAD.MOV.U32 R15, RZ, RZ, -0x1 ;  /* 0xffffffffff0f7424 */ /* 0x000fce00078e00ff */
[----:B01----:R-:W-:Y:S05]  /*1c860*/  WARPSYNC.COLLECTIVE R15, `(.L_x_14359) ;  /* 0x000000000f0c7348 */ /* 0x003fea0003c00000 */
[----:B------:R-:W-:Y:S02]  /*1c870*/  ELECT P6, UR62, PT ;  /* 0x00000000003e782f */ /* 0x000fe400038c0000 */
[----:B------:R-:W-:Y:S01]  /*1c880*/  MOV R14, UR62 ;  /* 0x0000003e000e7c02 */ /* 0x000fe20008000f00 */
[----:B01----:R-:W-:Y:S10]  /*1c890*/  ENDCOLLECTIVE ;  /* 0x000000000000791b */ /* 0x003ff40003800000 */
.L_x_14359:
[----:B------:R-:W-:Y:S05]  /*1c8a0*/  BSYNC B1 ;  /* 0x0000000000017941 */ /* 0x000fea0003800000 */
.L_x_14358:
[----:B------:R-:W-:Y:S05]  /*1c8b0*/  BRA `(.L_x_14360) ;  /* 0xffffffb400dc7947 */ /* 0x000fea000383ffff */
.L_x_14217:
[----:B0-----:R0:W2:Y:S02]  /*1c8c0*/  SYNCS.PHASECHK.TRANS64.TRYWAIT P1, [R5+URZ+0x16840], R0 ;  /* 0x01684000050075a7 */ /* 0x0010a4000802017f */
[----:B--2---:R-:W-:Y:S05]  /*1c8d0*/  @!P1 NANOSLEEP.SYNCS 0x989680 ;  /* 0x009896800000995d */ /* 0x004fea0003900000 */
[----:B------:R-:W2:Y:S02]  /*1c8e0*/  @!P1 SYNCS.PHASECHK.TRANS64 P1, [R5+URZ+0x16840], R0 ;  /* 0x01684000050095a7 */ /* 0x000ea4000802007f */
[----:B--2---:R-:W-:Y:S05]  /*1c8f0*/  @!P1 BRA `(.L_x_14217) ;  /* 0xfffffffc00f09947 */ /* 0x004fea000383ffff */
[----:B------:R-:W-:Y:S05]  /*1c900*/  BRA `(.L_x_14361) ;  /* 0xffffffb400fc7947 */ /* 0x000fea000383ffff */
.L_x_14219:
[----:B--2---:R2:W3:Y:S02]  /*1c910*/  SYNCS.PHASECHK.TRANS64.TRYWAIT P1, [R25+URZ+0x16840], R2 ;  /* 0x01684002190075a7 */ /* 0x0044e4000802017f */
[----:B---3--:R-:W-:Y:S05]  /*1c920*/  @!P1 NANOSLEEP.SYNCS 0x989680 ;  /* 0x009896800000995d */ /* 0x008fea0003900000 */
[----:B------:R-:W3:Y:S02]  /*1c930*/  @!P1 SYNCS.PHASECHK.TRANS64 P1, [R25+URZ+0x16840], R2 ;  /* 0x01684002190095a7 */ /* 0x000ee4000802007f */
[----:B---3--:R-:W-:Y:S05]  /*1c940*/  @!P1 BRA `(.L_x_14219) ;  /* 0xfffffffc00f09947 */ /* 0x008fea000383ffff */
[----:B------:R-:W-:Y:S05]  /*1c950*/  BRA `(.L_x_14362) ;  /* 0xffffffb800087947 */ /* 0x000fea000383ffff */
.L_x_14221:
[----:B---3--:R3:W4:Y:S02]  /*1c960*/  SYNCS.PHASECHK.TRANS64.TRYWAIT P1, [R5+URZ+0x16860], R0 ;  /* 0x01686000050075a7 */ /* 0x008724000802017f */
[----:B----4-:R-:W-:Y:S05]  /*1c970*/  @!P1 NANOSLEEP.SYNCS 0x989680 ;  /* 0x009896800000995d */ /* 0x010fea0003900000 */
[----:B------:R-:W4:Y:S02]  /*1c980*/  @!P1 SYNCS.PHASECHK.TRANS64 P1, [R5+URZ+0x16860], R0 ;  /* 0x01686000050095a7 */ /* 0x000f24000802007f */
[----:B----4-:R-:W-:Y:S05]  /*1c990*/  @!P1 BRA `(.L_x_14221) ;  /* 0xfffffffc00f09947 */ /* 0x010fea000383ffff */
[----:B------:R-:W-:Y:S05]  /*1c9a0*/  BRA `(.L_x_14363) ;  /* 0xffffffb800047947 */ /* 0x000fea000383ffff */
.L_x_14364:
        /* <DEDUP_REMOVED lines=13> */
.L_x_16010:


//--------------------- .text._ZN7cutlass13device_kernelIN5flash11enable_sm90INS1_16FlashAttnFwdSm90INS1_25CollectiveMainloopFwdSm90ILi2EN4cute5tupleIJNS5_1CILi1EEES8_S8_EEENS6_IJNS7_ILi192EEENS7_ILi128EEENS7_ILi64EEEEEELi64ENS_6half_tEfNS_4arch4Sm90ELb0ELb1ELb1ELb1ELb1ELb1ELb0ELb1ELb1ELb1ELb1ELb0EEENS1_21CollectiveEpilogueFwdINS6_IJSA_SC_SB_EEES9_SE_SG_Li384ELb1ELb1ELb1ELb0EEENS1_36VarlenDynamicPersistentTileSchedulerILi192ELi128ELi384ELi128ELb1ELb1ELb1ELb1ELb0ELb1EEEEEEEEEvNT_6ParamsE --------------------------
	.section	.text._ZN7cutlass13device_kernelIN5flash11enable_sm90INS1_16FlashAttnFwdSm90INS1_25CollectiveMainloopFwdSm90ILi2EN4cute5tupleIJNS5_1CILi1EEES8_S8_EEENS6_IJNS7_ILi192EEENS7_ILi128EEENS7_ILi64EEEEEELi64ENS_6half_tEfNS_4arch4Sm90ELb0ELb1ELb1ELb1ELb1ELb1ELb0ELb1ELb1ELb1ELb1ELb0EEENS1_21CollectiveEpilogueFwdINS6_IJSA_SC_SB_EEES9_SE_SG_Li384ELb1ELb1ELb1ELb0EEENS1_36VarlenDynamicPersistentTileSchedulerILi192ELi128ELi384ELi128ELb1ELb1ELb1ELb1ELb0ELb1EEEEEEEEEvNT_6ParamsE,"ax",@progbits
	.align	128
.text._ZN7cutlass13device_kernelIN5flash11enable_sm90INS1_16FlashAttnFwdSm90INS1_25CollectiveMainloopFwdSm90ILi2EN4cute5tupleIJNS5_1CILi1EEES8_S8_EEENS6_IJNS7_ILi192EEENS7_ILi128EEENS7_ILi64EEEEEELi64ENS_6half_tEfNS_4arch4Sm90ELb0ELb1ELb1ELb1ELb1ELb1ELb0ELb1ELb1ELb1ELb1ELb0EEENS1_21CollectiveEpilogueFwdINS6_IJSA_SC_SB_EEES9_SE_SG_Li384ELb1ELb1ELb1ELb0EEENS1_36VarlenDynamicPersistentTileSchedulerILi192ELi128ELi384ELi128ELb1ELb1ELb1ELb1ELb0ELb1EEEEEEEEEvNT_6ParamsE:
        .type           _ZN7cutlass13device_kernelIN5flash11enable_sm90INS1_16FlashAttnFwdSm90INS1_25CollectiveMainloopFwdSm90ILi2EN4cute5tupleIJNS5_1CILi1EEES8_S8_EEENS6_IJNS7_ILi192EEENS7_ILi128EEENS7_ILi64EEEEEELi64ENS_6half_tEfNS_4arch4Sm90ELb0ELb1ELb1ELb1ELb1ELb1ELb0ELb1ELb1ELb1ELb1ELb0EEENS1_21CollectiveEpilogueFwdINS6_IJSA_SC_SB_EEES9_SE_SG_Li384ELb1ELb1ELb1ELb0EEENS1_36VarlenDynamicPersistentTileSchedulerILi192ELi128ELi384ELi128ELb1ELb1ELb1ELb1ELb0ELb1EEEEEEEEEvNT_6ParamsE,@function
        .size           _ZN7cutlass13device_kernelIN5flash11enable_sm90INS1_16FlashAttnFwdSm90INS1_25CollectiveMainloopFwdSm90ILi2EN4cute5tupleIJNS5_1CILi1EEES8_S8_EEENS6_IJNS7_ILi192EEENS7_ILi128EEENS7_ILi64EEEEEELi64ENS_6half_tEfNS_4arch4Sm90ELb0ELb1ELb1ELb1ELb1ELb1ELb0ELb1ELb1ELb1ELb1ELb0EEENS1_21CollectiveEpilogueFwdINS6_IJSA_SC_SB_EEES9_SE_SG_Li384ELb1ELb1ELb1ELb0EEENS1_36VarlenDynamicPersistentTileSchedulerILi192ELi128ELi384ELi128ELb1ELb1ELb1ELb1ELb0ELb1EEEEEEEEEvNT_6ParamsE,(.L_x_16011 - _ZN7cutlass13device_kernelIN5flash11enable_sm90INS1_16FlashAttnFwdSm90INS1_25CollectiveMainloopFwdSm90ILi2EN4cute5tupleIJNS5_1CILi1EEES8_S8_EEENS6_IJNS7_ILi192EEENS7_ILi128EEENS7_ILi64EEEEEELi64ENS_6half_tEfNS_4arch4Sm90ELb0ELb1ELb1ELb1ELb1ELb1ELb0ELb1ELb1ELb1ELb1ELb0EEENS1_21CollectiveEpilogueFwdINS6_IJSA_SC_SB_EEES9_SE_SG_Li384ELb1ELb1ELb1ELb0EEENS1_36VarlenDynamicPersistentTileSchedulerILi192ELi128ELi384ELi128ELb1ELb1ELb1ELb1ELb0ELb1EEEEEEEEEvNT_6ParamsE)
        .other          _ZN7cutlass13device_kernelIN5flash11enable_sm90INS1_16FlashAttnFwdSm90INS1_25CollectiveMainloopFwdSm90ILi2EN4cute5tupleIJNS5_1CILi1EEES8_S8_EEENS6_IJNS7_ILi192EEENS7_ILi128EEENS7_ILi64EEEEEELi64ENS_6half_tEfNS_4arch4Sm90ELb0ELb1ELb1ELb1ELb1ELb1ELb0ELb1ELb1ELb1ELb1ELb0EEENS1_21CollectiveEpilogueFwdINS6_IJSA_SC_SB_EEES9_SE_SG_Li384ELb1ELb1ELb1ELb0EEENS1_36VarlenDynamicPersistentTileSchedulerILi192ELi128ELi384ELi128ELb1ELb1ELb1ELb1ELb0ELb1EEEEEEEEEvNT_6ParamsE,@"STO_CUDA_ENTRY STV_DEFAULT"
_ZN7cutlass13device_kernelIN5flash11enable_sm90INS1_16FlashAttnFwdSm90INS1_25CollectiveMainloopFwdSm90ILi2EN4cute5tupleIJNS5_1CILi1EEES8_S8_EEENS6_IJNS7_ILi192EEENS7_ILi128EEENS7_ILi64EEEEEELi64ENS_6half_tEfNS_4arch4Sm90ELb0ELb1ELb1ELb1ELb1ELb1ELb0ELb1ELb1ELb1ELb1ELb0EEENS1_21CollectiveEpilogueFwdINS6_IJSA_SC_SB_EEES9_SE_SG_Li384ELb1ELb1ELb1ELb0EEENS1_36VarlenDynamicPersistentTileSchedulerILi192ELi128ELi384ELi128ELb1ELb1ELb1ELb1ELb0ELb1EEEEEEEEEvNT_6ParamsE:
        /* <DEDUP_REMOVED lines=18> */
.L_x_14366:
[----:B------:R-:W-:Y:S05]  /*0120*/  BSYNC B0 ;  /* 0x0000000000007941 */ /* 0x000fea0003800000 */
.L_x_14365:
        /* <DEDUP_REMOVED lines=41> */
.L_x_14367:
        /* <DEDUP_REMOVED lines=22> */
.L_x_14368:
        /* <DEDUP_REMOVED lines=18> */
.L_x_14369:
        /* <DEDUP_REMOVED lines=22> */
.L_x_14370:
        /* <DEDUP_REMOVED lines=22> */
.L_x_14371:
        /* <DEDUP_REMOVED lines=8> */
.L_x_14374:
        /* <DEDUP_REMOVED lines=22> */
[----:B------:R-:W-:Y:S01]  /*0ae0*/  IMAD.MOV.U32 R23, RZ, RZ, RZ ;  /* 0x000000ffff177224 */ /* 0x000fe200078e00ff */
[----:B------:R-:W-:Y:S01]  /*0af0*/  ULOP3.LUT UR39, UR37, 0x1, URZ, 0xfc, !UPT ;  /* 0x0000000125277892 */ /* 0x000fe2000f8efc3f */
[----:B------:R-:W-:Y:S01]  /*0b00*/  IMAD.MOV.U32 R154, RZ, RZ, RZ ;  /* 0x000000ffff9a7224 */ /* 0x000fe200078e00ff */
[----:B------:R-:W-:Y:S01]  /*0b10*/  UMOV UR36, URZ ;  /* 0x0000003f00247c82 */ /* 0x000fe20008000000 */
[----:B------:R-:W-:Y:S02]  /*0b20*/  IMAD.MOV.U32 R19, RZ, RZ, RZ ;  /* 0x000000ffff137224 */ /* 0x000fe400078e00ff */
[----:B0-----:R-:W-:-:S05]  /*0b30*/  VIADD R13, R0, 0xffffff80 ;  /* 0xffffff80000d7836 */ /* 0x001fca0000000000 */
[----:B------:R-:W-:-:S04]  /*0b40*/  SHF.R.S32.HI R0, RZ, 0x1f, R13 ;  /* 0x0000001fff007819 */ /* 0x000fc8000001140d */
[CC--:B------:R-:W-:Y:S02]  /*0b50*/  LEA.HI R3, R0.reuse, R13.reuse, RZ, 0x7 ;  /* 0x0000000d00037211 */ /* 0x0c0fe400078f38ff */
[CC--:B------:R-:W-:Y:S02]  /*0b60*/  LEA.HI R5, R0.reuse, R13.reuse, RZ, 0x4 ;  /* 0x0000000d00057211 */ /* 0x0c0fe400078f20ff */
[----:B------:R-:W-:Y:S02]  /*0b70*/  LOP3.LUT R4, R3, 0xffffff80, RZ, 0xc0, !PT ;  /* 0xffffff8003047812 */ /* 0x000fe400078ec0ff */
[----:B------:R-:W-:Y:S02]  /*0b80*/  SHF.R.S32.HI R12, RZ, 0x7, R3 ;  /* 0x00000007ff0c7819 */ /* 0x000fe40000011403 */
[----:B------:R-:W-:Y:S01]  /*0b90*/  SHF.R.S32.HI R6, RZ, 0x4, R5 ;  /* 0x00000004ff067819 */ /* 0x000fe20000011405 */
[----:B------:R-:W-:Y:S01]  /*0ba0*/  IMAD.IADD R11, R13, 0x1, -R4 ;  /* 0x000000010d0b7824 */ /* 0x000fe200078e0a04 */
[----:B------:R-:W-:-:S02]  /*0bb0*/  LEA.HI R4, R0, R13, RZ, 0x5 ;  /* 0x0000000d00047211 */ /* 0x000fc400078f28ff */
[----:B------:R-:W-:Y:S02]  /*0bc0*/  LOP3.LUT R3, R5, 0x3fffff0, RZ, 0xc0, !PT ;  /* 0x03fffff005037812 */ /* 0x000fe400078ec0ff */
[----:B------:R-:W-:Y:S02]  /*0bd0*/  SHF.R.S32.HI R7, RZ, 0x1f, R11 ;  /* 0x0000001fff077819 */ /* 0x000fe4000001140b */
[----:B------:R-:W-:Y:S01]  /*0be0*/  SHF.R.S32.HI R14, RZ, 0x5, R4 ;  /* 0x00000005ff0e7819 */ /* 0x000fe20000011404 */
[----:B------:R-:W-:Y:S01]  /*0bf0*/  IMAD.HI R4, R12, 0x55555556, RZ ;  /* 0x555555560c047827 */ /* 0x000fe200078e02ff */
[----:B------:R-:W-:Y:S02]  /*0c00*/  LEA.HI R8, R7, R11, RZ, 0x2 ;  /* 0x0000000b07087211 */ /* 0x000fe400078f10ff */
[----:B------:R-:W-:Y:S01]  /*0c10*/  LEA.HI R5, R5, R6, RZ, 0x1 ;  /* 0x0000000605057211 */ /* 0x000fe200078f08ff */
[----:B------:R-:W-:Y:S01]  /*0c20*/  IMAD.IADD R3, R13, 0x1, -R3 ;  /* 0x000000010d037824 */ /* 0x000fe200078e0a03 */
[----:B------:R-:W-:-:S02]  /*0c30*/  SHF.R.S32.HI R9, RZ, 0x2, R8 ;  /* 0x00000002ff097819 */ /* 0x000fc40000011408 */
[----:B------:R-:W-:Y:S02]  /*0c40*/  SHF.R.S32.HI R10, RZ, 0x1f, R8 ;  /* 0x0000001fff0a7819 */ /* 0x000fe40000011408 */
[----:B------:R-:W-:Y:S02]  /*0c50*/  LEA.HI R7, R7, R11, RZ, 0x5 ;  /* 0x0000000b07077211 */ /* 0x000fe400078f28ff */
[----:B------:R-:W-:Y:S02]  /*0c60*/  LEA.HI R10, R10, R9, RZ, 0x3 ;  /* 0x000000090a0a7211 */ /* 0x000fe400078f18ff */
[----:B------:R-:W-:Y:S02]  /*0c70*/  LOP3.LUT R5, R5, 0x1ffffffe, RZ, 0xc0, !PT ;  /* 0x1ffffffe05057812 */ /* 0x000fe400078ec0ff */
[----:B------:R-:W-:Y:S02]  /*0c80*/  LOP3.LUT R10, R10, 0xfffffff8, RZ, 0xc0, !PT ;  /* 0xfffffff80a0a7812 */ /* 0x000fe400078ec0ff */
[----:B------:R-:W-:Y:S01]  /*0c90*/  LEA.HI R4, R4, R4, RZ, 0x1 ;  /* 0x0000000404047211 */ /* 0x000fe200078f08ff */
[----:B------:R-:W-:Y:S01]  /*0ca0*/  IMAD.IADD R5, R6, 0x1, -R5 ;  /* 0x0000000106057824 */ /* 0x000fe200078e0a05 */
[----:B------:R-:W-:Y:S01]  /*0cb0*/  SHF.R.S32.HI R7, RZ, 0x5, R7 ;  /* 0x00000005ff077819 */ /* 0x000fe20000011407 */
[----:B------:R-:W-:Y:S01]  /*0cc0*/  IMAD.IADD R10, R9, 0x1, -R10 ;  /* 0x00000001090a7824 */ /* 0x000fe200078e0a0a */
[----:B------:R-:W-:Y:S01]  /*0cd0*/  LOP3.LUT R8, R8, 0x7ffffffc, RZ, 0xc0, !PT ;  /* 0x7ffffffc08087812 */ /* 0x000fe200078ec0ff */
[----:B------:R-:W-:Y:S01]  /*0ce0*/  IMAD R6, R14, 0x10, R3 ;  /* 0x000000100e067824 */ /* 0x000fe200078e0203 */
[----:B------:R-:W-:Y:S01]  /*0cf0*/  LEA.HI R3, R0, R13, RZ, 0x2 ;  /* 0x0000000d00037211 */ /* 0x000fe200078f10ff */
[----:B------:R-:W-:-:S02]  /*0d00*/  IMAD R4, R4, -0x3, R12 ;  /* 0xfffffffd04047824 */ /* 0x000fc400078e020c */
[----:B------:R-:W-:Y:S01]  /*0d10*/  IMAD R7, R7, 0x10, R10 ;  /* 0x0000001007077824 */ /* 0x000fe200078e020a */
[----:B------:R-:W-:Y:S01]  /*0d20*/  SHF.R.S32.HI R12, RZ, 0x2, R3 ;  /* 0x00000002ff0c7819 */ /* 0x000fe20000011403 */
[----:B------:R-:W-:Y:S01]  /*0d30*/  IMAD.IADD R8, R11, 0x1, -R8 ;  /* 0x000000010b087824 */ /* 0x000fe200078e0a08 */
[----:B------:R-:W-:Y:S01]  /*0d40*/  LEA R6, R6, R5, 0x3 ;  /* 0x0000000506067211 */ /* 0x000fe200078e18ff */
[----:B------:R-:W-:Y:S01]  /*0d50*/  IMAD R9, R4, 0x40, R7 ;  /* 0x0000004004097824 */ /* 0x000fe200078e0207 */
[----:B------:R-:W-:Y:S01]  /*0d60*/  LEA.HI R4, R0, R13, RZ, 0x3 ;  /* 0x0000000d00047211 */ /* 0x000fe200078f18ff */
[----:B------:R-:W-:Y:S01]  /*0d70*/  VIADD R7, R12, 0x60 ;  /* 0x000000600c077836 */ /* 0x000fe20000000000 */
[----:B------:R-:W-:Y:S01]  /*0d80*/  SHF.R.S32.HI R0, RZ, 0x1f, R3 ;  /* 0x0000001fff007819 */ /* 0x000fe20000011403 */
[----:B------:R-:W-:Y:S01]  /*0d90*/  IMAD.SHL.U32 R155, R8, 0x2, RZ ;  /* 0x00000002089b7824 */ /* 0x000fe200078e00ff */
[----:B------:R-:W-:Y:S01]  /*0da0*/  LOP3.LUT R3, R3, 0xfffffffc, RZ, 0xc0, !PT ;  /* 0xfffffffc03037812 */ /* 0x000fe200078ec0ff */
[----:B------:R-:W-:Y:S01]  /*0db0*/  STL [R1+0x5c], R9 ;  /* 0x00005c0901007387 */ /* 0x000fe20000100800 */
[----:B------:R-:W-:-:S02]  /*0dc0*/  LEA.HI R0, R0, R12, RZ, 0x3 ;  /* 0x0000000c00007211 */ /* 0x000fc400078f18ff */
[----:B------:R-:W-:Y:S01]  /*0dd0*/  LOP3.LUT R4, R4, 0xfffffff8, RZ, 0xc0, !PT ;  /* 0xfffffff804047812 */ /* 0x000fe200078ec0ff */
[C---:B------:R-:W-:Y:S01]  /*0de0*/  IMAD.IADD R10, R13.reuse, 0x1, -R3 ;  /* 0x000000010d0a7824 */ /* 0x040fe200078e0a03 */
[----:B------:R-:W-:Y:S01]  /*0df0*/  LOP3.LUT R0, R0, 0xfffffff8, RZ, 0xc0, !PT ;  /* 0xfffffff800007812 */ /* 0x000fe200078ec0ff */
[----:B------:R-:W-:Y:S01]  /*0e00*/  STL [R1+0x14], RZ ;  /* 0x000014ff01007387 */ /* 0x000fe20000100800 */
[----:B------:R-:W-:Y:S01]  /*0e10*/  SHF.R.S32.HI R5, RZ, 0x1f, R7 ;  /* 0x0000001fff057819 */ /* 0x000fe20000011407 */
[----:B------:R-:W-:Y:S01]  /*0e20*/  IMAD.IADD R3, R13, 0x1, -R4 ;  /* 0x000000010d037824 */ /* 0x000fe200078e0a04 */
[----:B------:R-:W-:Y:S01]  /*0e30*/  SHF.L.U32 R152, R10, 0x2, RZ ;  /* 0x000000020a987819 */ /* 0x000fe200000006ff */
[----:B------:R-:W-:Y:S01]  /*0e40*/  IMAD.IADD R0, R12, 0x1, -R0 ;  /* 0x000000010c007824 */ /* 0x000fe200078e0a00 */
[----:B------:R-:W-:Y:S01]  /*0e50*/  LEA.HI R5, R5, R7, RZ, 0x3 ;  /* 0x0000000705057211 */ /* 0x000fe200078f18ff */
[----:B------:R-:W-:Y:S01]  /*0e60*/  IMAD.SHL.U32 R4, R7, 0x40, RZ ;  /* 0x0000004007047824 */ /* 0x000fe200078e00ff */
[C---:B------:R-:W-:Y:S01]  /*0e70*/  LEA.HI R3, R10.reuse, R10, RZ, 0x1 ;  /* 0x0000000a0a037211 */ /* 0x040fe200078f08ff */
[----:B------:R-:W-:Y:S01]  /*0e80*/  IMAD.SHL.U32 R16, R10, 0x8, RZ ;  /* 0x000000080a107824 */ /* 0x000fe200078e00ff */
[----:B------:R0:W-:Y:S01]  /*0e90*/  STL [R1+0x44], R0 ;  /* 0x0000440001007387 */ /* 0x0001e20000100800 */
[----:B------:R-:W-:Y:S01]  /*0ea0*/  IMAD.SHL.U32 R5, R5, 0x40, RZ ;  /* 0x0000004005057824 */ /* 0x000fe200078e00ff */
[----:B------:R-:W-:Y:S01]  /*0eb0*/  LOP3.LUT R3, R3, 0x1ffffffe, RZ, 0xc0, !PT ;  /* 0x1ffffffe03037812 */ /* 0x000fe200078ec0ff */
[----:B------:R-:W-:Y:S01]  /*0ec0*/  VIADD R18, R16, 0x20 ;  /* 0x0000002010127836 */ /* 0x000fe20000000000 */
[----:B------:R-:W-:-:S03]  /*0ed0*/  SHF.R.S32.HI R17, RZ, 0x1f, R16 ;  /* 0x0000001fff117819 */ /* 0x000fc60000011410 */
[----:B------:R-:W-:Y:S01]  /*0ee0*/  IMAD.IADD R3, R10, 0x1, -R3 ;  /* 0x000000010a037824 */ /* 0x000fe200078e0a03 */
[----:B0-----:R-:W-:Y:S02]  /*0ef0*/  LOP3.LUT R0, R4, 0x1c0, RZ, 0xc0, !PT ;  /* 0x000001c004007812 */ /* 0x001fe400078ec0ff */
[----:B------:R-:W-:Y:S01]  /*0f00*/  LOP3.LUT R4, R5, 0xfffffe00, RZ, 0xc0, !PT ;  /* 0xfffffe0005047812 */ /* 0x000fe200078ec0ff */
[----:B------:R-:W-:Y:S01]  /*0f10*/  VIADD R5, R152, 0x10 ;  /* 0x0000001098057836 */ /* 0x000fe20000000000 */
[----:B------:R-:W-:Y:S01]  /*0f20*/  SHF.R.U32.HI R7, RZ, 0x3, R0 ;  /* 0x00000003ff077819 */ /* 0x000fe20000011600 */
[----:B------:R0:W-:Y:S04]  /*0f30*/  STL [R1+0x38], R0 ;  /* 0x0000380001007387 */ /* 0x0001e80000100800 */
[----:B------:R-:W-:Y:S04]  /*0f40*/  STL [R1+0x64], R7 ;  /* 0x0000640701007387 */ /* 0x000fe80000100800 */
[----:B------:R1:W-:Y:S01]  /*0f50*/  STL [R1+0x18], R5 ;  /* 0x0000180501007387 */ /* 0x0003e20000100800 */
[----:B0-----:R-:W-:-:S03]  /*0f60*/  LOP3.LUT R0, R0, 0x38, R16, 0xf8, !PT ;  /* 0x0000003800007812 */ /* 0x001fc600078ef810 */
[----:B------:R0:W-:Y:S01]  /*0f70*/  STL [R1+0x48], R4 ;  /* 0x0000480401007387 */ /* 0x0001e20000100800 */
[----:B-1----:R-:W-:Y:S01]  /*0f80*/  LOP3.LUT R5, R4, R0, R7, 0xf6, !PT ;  /* 0x0000000004057212 */ /* 0x002fe200078ef607 */
[----:B------:R-:W-:Y:S01]  /*0f90*/  IMAD.SHL.U32 R0, R6, 0x8, RZ ;  /* 0x0000000806007824 */ /* 0x000fe200078e00ff */
[----:B0-----:R-:W-:-:S05]  /*0fa0*/  SHF.R.S32.HI R4, RZ, 0x1f, R18 ;  /* 0x0000001fff047819 */ /* 0x001fca0000011412 */
[----:B------:R0:W-:Y:S04]  /*0fb0*/  STL [R1+0x10], R4 ;  /* 0x0000100401007387 */ /* 0x0001e80000100800 */
[----:B------:R1:W-:Y:S01]  /*0fc0*/  STL [R1+0x60], R0 ;  /* 0x0000600001007387 */ /* 0x0003e20000100800 */
[----:B0-----:R-:W-:Y:S01]  /*0fd0*/  IMAD R4, R5, 0x2, R2 ;  /* 0x0000000205047824 */ /* 0x001fe200078e0202 */
[----:B-1----:R-:W-:-:S04]  /*0fe0*/  LEA R0, R3, R9, 0x3 ;  /* 0x0000000903007211 */ /* 0x002fc800078e18ff */
[----:B------:R0:W-:Y:S04]  /*0ff0*/  STL [R1+0x58], R4 ;  /* 0x0000580401007387 */ /* 0x0001e80000100800 */
[----:B------:R0:W-:Y:S02]  /*1000*/  STL [R1+0x34], R0 ;  /* 0x0000340001007387 */ /* 0x0001e40000100800 */
.L_x_14591:
[----:B------:R-:W-:Y:S05]  /*1010*/  YIELD ;  /* 0x0000000000007946 */ /* 0x000fea0003800000 */
[----:B------:R-:W-:Y:S01]  /*1020*/  ULDC.64 UR4, c[0x0][0xa28] ;  /* 0x00028a0000047ab9 */ /* 0x000fe20000000a00 */
[----:B--23--:R-:W1:Y:S01]  /*1030*/  LDC.64 R6, c[0x0][0xa08] ;  /* 0x00028200ff067b82 */ /* 0x00ce620000000a00 */
        /* <DEDUP_REMOVED lines=9> */
[----:B0-----:R-:W0:Y:S01]  /*10d0*/  @P1 LDC.64 R4, c[0x0][0xa28] ;  /* 0x00028a00ff041b82 */ /* 0x001e220000000a00 */
[----:B-1----:R-:W-:-:S07]  /*10e0*/  IMAD.WIDE R10, R35, 0x4, R6 ;  /* 0x00000004230a7825 */ /* 0x002fce00078e0206 */
[----:B------:R-:W1:Y:S01]  /*10f0*/  @P2 LDC.64 R8, c[0x0][0xa18] ;  /* 0x00028600ff082b82 */ /* 0x000e620000000a00 */
[----:B------:R-:W-:Y:S01]  /*1100*/  ULDC UR4, c[0x0][0x288] ;  /* 0x0000a20000047ab9 */ /* 0x000fe20000000800 */
[----:B------:R-:W-:Y:S01]  /*1110*/  ISETP.NE.AND.EX P0, PT, RZ, UR5, PT, P0 ;  /* 0x00000005ff007c0c */ /* 0x000fe2000bf05300 */
[----:B----4-:R-:W-:Y:S01]  /*1120*/  IMAD.U32 R0, RZ, RZ, UR4 ;  /* 0x00000004ff007e24 */ /* 0x010fe2000f8e00ff */
[----:B------:R-:W-:-:S11]  /*1130*/  ULDC.64 UR4, c[0x0][0x418] ;  /* 0x0001060000047ab9 */ /* 0x000fd60000000a00 */
[----:B------:R2:W5:Y:S01]  /*1140*/  @P0 LDG.E R67, desc[UR42][R10.64] ;  /* 0x0000002a0a430981 */ /* 0x000562000c1e1900 */
[----:B0-----:R-:W-:-:S05]  /*1150*/  @P1 IMAD.WIDE R4, R35, 0x4, R4 ;  /* 0x0000000423041825 */ /* 0x001fca00078e0204 */
[----:B------:R2:W5:Y:S01]  /*1160*/  @P1 LDG.E R13, desc[UR42][R4.64] ;  /* 0x0000002a040d1981 */ /* 0x000562000c1e1900 */
[----:B-1----:R-:W-:-:S05]  /*1170*/  @P2 IMAD.WIDE R6, R35, 0x4, R8 ;  /* 0x0000000423062825 */ /* 0x002fca00078e0208 */
[----:B------:R-:W3:Y:S01]  /*1180*/  @P2 LDG.E R0, desc[UR42][R6.64] ;  /* 0x0000002a06002981 */ /* 0x000ee2000c1e1900 */
        /* <DEDUP_REMOVED lines=9> */
[----:B---3--:R2:W-:Y:S01]  /*1220*/  STL [R1], R0 ;  /* 0x0000000001007387 */ /* 0x0085e20000100800 */
[----:B------:R-:W-:Y:S01]  /*1230*/  IMAD.MOV.U32 R20, RZ, RZ, R0 ;  /* 0x000000ffff147224 */ /* 0x000fe200078e0000 */
[----:B------:R-:W-:Y:S06]  /*1240*/  @P2 BRA `(.L_x_14376) ;  /* 0x0000000000282947 */ /* 0x000fec0003800000 */
        /* <DEDUP_REMOVED lines=8> */
[----:B--2---:R-:W-:-:S05]  /*12d0*/  IMAD.IADD R20, R3, 0x1, -R0 ;  /* 0x0000000103147824 */ /* 0x004fca00078e0a00 */
[----:B------:R0:W-:Y:S02]  /*12e0*/  STL [R1], R20 ;  /* 0x0000001401007387 */ /* 0x0001e40000100800 */
.L_x_14376:
[C---:B------:R-:W-:Y:S01]  /*12f0*/  LOP3.LUT R3, R34.reuse, 0xff000000, RZ, 0xc0, !PT ;  /* 0xff00000022037812 */ /* 0x040fe200078ec0ff */
[----:B------:R-:W-:Y:S01]  /*1300*/  ULDC.64 UR4, c[0x0][0xa20] ;  /* 0x0002880000047ab9 */ /* 0x000fe20000000a00 */
[----:B--2---:R-:W-:Y:S01]  /*1310*/  LOP3.LUT R0, R34, 0xff0000, RZ, 0xc0, !PT ;  /* 0x00ff000022007812 */ /* 0x004fe200078ec0ff */
[----:B------:R1:W-:Y:S01]  /*1320*/  STL [R1+0x50], R35 ;  /* 0x0000502301007387 */ /* 0x0003e20000100800 */
[----:B------:R-:W-:Y:S02]  /*1330*/  SHF.R.U32.HI R3, RZ, 0x8, R3 ;  /* 0x00000008ff037819 */ /* 0x000fe40000011603 */
[----:B------:R-:W-:Y:S02]  /*1340*/  ISETP.NE.U32.AND P1, PT, RZ, UR4, PT ;  /* 0x00000004ff007c0c */ /* 0x000fe4000bf25070 */
[----:B------:R-:W-:Y:S02]  /*1350*/  LEA.HI R12, R0, R3, RZ, 0x10 ;  /* 0x00000003000c7211 */ /* 0x000fe400078f80ff */
[----:B------:R-:W-:-:S02]  /*1360*/  LOP3.LUT R0, R34, 0xffff, RZ, 0xc0, !PT ;  /* 0x0000ffff22007812 */ /* 0x000fc400078ec0ff */
[----:B------:R-:W-:-:S03]  /*1370*/  ISETP.NE.AND.EX P1, PT, RZ, UR5, PT, P1 ;  /* 0x00000005ff007c0c */ /* 0x000fc6000bf25310 */
[----:B------:R1:W-:Y:S10]  /*1380*/  STL [R1+0x4], R0 ;  /* 0x0000040001007387 */ /* 0x0003f40000100800 */
[----:B-1----:R-:W-:Y:S05]  /*1390*/  @!P1 BRA `(.L_x_14377) ;  /* 0x0000000000109947 */ /* 0x002fea0003800000 */
[----:B------:R-:W1:Y:S02]  /*13a0*/  LDC.64 R30, c[0x0][0xa20] ;  /* 0x00028800ff1e7b82 */ /* 0x000e640000000a00 */
[----:B-1----:R-:W-:-:S06]  /*13b0*/  IMAD.WIDE R30, R35, 0x4, R30 ;  /* 0x00000004231e7825 */ /* 0x002fcc00078e021e */
[----:B------:R1:W5:Y:S01]  /*13c0*/  LDG.E R30, desc[UR42][R30.64] ;  /* 0x0000002a1e1e7981 */ /* 0x000362000c1e1900 */
[----:B------:R-:W-:Y:S05]  /*13d0*/  BRA `(.L_x_14378) ;  /* 0x0000000000107947 */ /* 0x000fea0003800000 */
.L_x_14377:
[----:B------:R-:W-:Y:S05]  /*13e0*/  @!P0 BRA `(.L_x_14378) ;  /* 0x00000000000c8947 */ /* 0x000fea0003800000 */
[----:B------:R-:W2:Y:S04]  /*13f0*/  LDG.E R3, desc[UR42][R10.64] ;  /* 0x0000002a0a037981 */ /* 0x000ea8000c1e1900 */
[----:B------:R-:W2:Y:S02]  /*1400*/  LDG.E R30, desc[UR42][R10.64+0x4] ;  /* 0x0000042a0a1e7981 */ /* 0x000ea4000c1e1900 */
[----:B--2---:R-:W-:-:S07]  /*1410*/  IMAD.IADD R30, R30, 0x1, -R3 ;  /* 0x000000011e1e7824 */ /* 0x004fce00078e0a03 */
.L_x_14378:
[----:B------:R-:W-:Y:S01]  /*1420*/  ULDC.64 UR4, c[0x0][0xa10] ;  /* 0x0002840000047ab9 */ /* 0x000fe20000000a00 */
[----:B------:R-:W2:Y:S01]  /*1430*/  LDC R4, c[0x0][0x448] ;  /* 0x00011200ff047b82 */ /* 0x000ea20000000800 */
[----:B------:R-:W-:-:S04]  /*1440*/  ISETP.NE.U32.AND P0, PT, RZ, UR4, PT ;  /* 0x00000004ff007c0c */ /* 0x000fc8000bf05070 */
[----:B------:R-:W-:Y:S01]  /*1450*/  ISETP.NE.AND.EX P0, PT, RZ, UR5, PT, P0 ;  /* 0x00000005ff007c0c */ /* 0x000fe2000bf05300 */
[----:B------:R-:W-:Y:S02]  /*1460*/  ULDC.64 UR4, c[0x0][0xa30] ;  /* 0x00028c0000047ab9 */ /* 0x000fe40000000a00 */
[----:B------:R-:W-:-:S04]  /*1470*/  ISETP.NE.U32.AND P1, PT, RZ, UR4, PT ;  /* 0x00000004ff007c0c */ /* 0x000fc8000bf25070 */
[----:B------:R-:W-:-:S06]  /*1480*/  ISETP.NE.AND.EX P1, PT, RZ, UR5, PT, P1 ;  /* 0x00000005ff007c0c */ /* 0x000fcc000bf25310 */
[----:B------:R-:W3:Y:S08]  /*1490*/  @P0 LDC.64 R6, c[0x0][0xa10] ;  /* 0x00028400ff060b82 */ /* 0x000ef00000000a00 */
[----:B------:R-:W4:Y:S01]  /*14a0*/  @P1 LDC.64 R8, c[0x0][0xa30] ;  /* 0x00028c00ff081b82 */ /* 0x000f220000000a00 */
[----:B---3--:R-:W-:-:S05]  /*14b0*/  @P0 IMAD.WIDE R6, R35, 0x4, R6 ;  /* 0x0000000423060825 */ /* 0x008fca00078e0206 */
[----:B------:R-:W3:Y:S04]  /*14c0*/  @P0 LDG.E R0, desc[UR42][R6.64] ;  /* 0x0000002a06000981 */ /* 0x000ee8000c1e1900 */
[----:B------:R-:W3:Y:S01]  /*14d0*/  @P0 LDG.E R3, desc[UR42][R6.64+0x4] ;  /* 0x0000042a06030981 */ /* 0x000ee2000c1e1900 */
[----:B-----5:R-:W-:Y:S02]  /*14e0*/  IMAD.MOV.U32 R24, RZ, RZ, R30 ;  /* 0x000000ffff187224 */ /* 0x020fe400078e001e */
[----:B----4-:R-:W-:-:S05]  /*14f0*/  @P1 IMAD.WIDE R8, R35, 0x4, R8 ;  /* 0x0000000423081825 */ /* 0x010fca00078e0208 */
[----:B------:R4:W5:Y:S01]  /*1500*/  @P1 LDG.E R24, desc[UR42][R8.64] ;  /* 0x0000002a08181981 */ /* 0x000962000c1e1900 */
[----:B--2---:R-:W-:Y:S01]  /*1510*/  ISETP.NE.AND P1, PT, R4, 0x1, PT ;  /* 0x000000010400780c */ /* 0x004fe20003f25270 */
[----:B------:R-:W-:Y:S01]  /*1520*/  IMAD.IADD R14, R30, 0x1, -R13 ;  /* 0x000000011e0e7824 */ /* 0x000fe200078e0a0d */
[----:B------:R-:W2:Y:S01]  /*1530*/  LDC.64 R4, c[0x0][0x9e0] ;  /* 0x00027800ff047b82 */ /* 0x000ea20000000a00 */
[----:B------:R-:W-:-:S05]  /*1540*/  IMAD R21, R33, 0xc0, RZ ;  /* 0x000000c021157824 */ /* 0x000fca00078e02ff */
[----:B------:R0:W-:Y:S05]  /*1550*/  STL [R1+0x28], R21 ;  /* 0x0000281501007387 */ /* 0x0001ea0000100800 */
[----:B------:R-:W1:Y:S08]  /*1560*/  @P1 LDC R11, c[0x0][0x44c] ;  /* 0x00011300ff0b1b82 */ /* 0x000e700000000800 */
[----:B------:R-:W4:Y:S01]  /*1570*/  @P1 LDC R10, c[0x0][0x450] ;  /* 0x00011400ff0a1b82 */ /* 0x000f220000000800 */
[----:B--2---:R-:W-:-:S02]  /*1580*/  ISETP.GE.AND P2, PT, R5, 0x1, PT ;  /* 0x000000010500780c */ /* 0x004fc40003f46270 */
[----:B---3--:R-:W-:Y:S01]  /*1590*/  @P0 IADD3 R25, -R0, R3, RZ ;  /* 0x0000000300190210 */ /* 0x008fe20007ffe1ff */
[----:B------:R-:W-:-:S04]  /*15a0*/  VIADD R0, R21, 0xbf ;  /* 0x000000bf15007836 */ /* 0x000fc80000000000 */
[----:B------:R-:W-:Y:S02]  /*15b0*/  IMAD.IADD R15, R14, 0x1, R25 ;  /* 0x000000010e0f7824 */ /* 0x000fe400078e0219 */
[----:B-1----:R-:W-:-:S03]  /*15c0*/  @P1 IMAD.HI.U32 R3, R0, R11, RZ ;  /* 0x0000000b00031227 */ /* 0x002fc600078e00ff */
[----:B------:R0:W-:Y:S01]  /*15d0*/  STL [R1+0x8], R15 ;  /* 0x0000080f01007387 */ /* 0x0001e20000100800 */
[----:B------:R-:W-:Y:S01]  /*15e0*/  IMAD.MOV.U32 R6, RZ, RZ, R0 ;  /* 0x000000ffff067224 */ /* 0x000fe200078e0000 */
[----:B----4-:R-:W-:Y:S01]  /*15f0*/  @P1 SHF.R.U32.HI R6, RZ, R10, R3 ;  /* 0x0000000aff061219 */ /* 0x010fe20000011603 */
[C---:B------:R-:W-:Y:S01]  /*1600*/  VIADD R0, R15.reuse, 0x7f ;  /* 0x0000007f0f007836 */ /* 0x040fe20000000000 */
[----:B------:R-:W-:-:S04]  /*1610*/  IADD3 R7, R15, 0x1, -R20 ;  /* 0x000000010f077810 */ /* 0x000fc80007ffe814 */
[----:B------:R-:W-:Y:S01]  /*1620*/  SHF.R.S32.HI R3, RZ, 0x1f, R0 ;  /* 0x0000001fff037819 */ /* 0x000fe20000011400 */
[----:B------:R-:W-:-:S03]  /*1630*/  IMAD.IADD R9, R7, 0x1, R6 ;  /* 0x0000000107097824 */ /* 0x000fc600078e0206 */
[----:B------:R-:W-:Y:S01]  /*1640*/  LEA.HI R3, R3, R0, RZ, 0x7 ;  /* 0x0000000003037211 */ /* 0x000fe200078f38ff */
[----:B------:R-:W-:-:S03]  /*1650*/  IMAD.IADD R4, R9, 0x1, R4 ;  /* 0x0000000109047824 */ /* 0x000fc600078e0204 */
[----:B------:R-:W-:Y:S01]  /*1660*/  SHF.R.S32.HI R29, RZ, 0x7, R3 ;  /* 0x00000007ff1d7819 */ /* 0x000fe20000011403 */
[----:B0-----:R-:W-:Y:S06]  /*1670*/  @!P2 BRA `(.L_x_14379) ;  /* 0x000000000048a947 */ /* 0x001fec0003800000 */
        /* <DEDUP_REMOVED lines=11> */
.L_x_14381:
[----:B------:R-:W-:-:S13]  /*1730*/  ISETP.NE.AND P0, PT, R5, 0x1, PT ;  /* 0x000000010500780c */ /* 0x000fda0003f05270 */
[----:B------:R-:W0:Y:S02]  /*1740*/  @P0 LDC.64 R6, c[0x0][0x9e8] ;  /* 0x00027a00ff060b82 */ /* 0x000e240000000a00 */
[----:B0-----:R-:W-:-:S05]  /*1750*/  @P0 IMAD.HI.U32 R6, R0, R6, RZ ;  /* 0x0000000600060227 */ /* 0x001fca00078e00ff */
[----:B------:R-:W-:-:S07]  /*1760*/  @P0 SHF.R.U32.HI R0, RZ, R7, R6 ;  /* 0x00000007ff000219 */ /* 0x000fce0000011606 */
.L_x_14382:
[----:B------:R-:W-:Y:S05]  /*1770*/  BSYNC B0 ;  /* 0x0000000000007941 */ /* 0x000fea0003800000 */
.L_x_14380:
[----:B------:R-:W-:-:S05]  /*1780*/  IMAD R3, R0, R5, R5 ;  /* 0x0000000500037224 */ /* 0x000fca00078e0205 */
[----:B------:R-:W-:-:S07]  /*1790*/  VIMNMX R4, R4, R3, PT ;  /* 0x0000000304047248 */ /* 0x000fce0003fe0100 */
.L_x_14379:
        /* <DEDUP_REMOVED lines=25> */
.L_x_14385:
[----:B------:R-:W-:-:S13]  /*1930*/  ISETP.NE.AND P0, PT, R5, 0x1, PT ;  /* 0x000000010500780c */ /* 0x000fda0003f05270 */
[----:B------:R-:W0:Y:S02]  /*1940*/  @P0 LDC.64 R6, c[0x0][0x9e8] ;  /* 0x00027a00ff060b82 */ /* 0x000e240000000a00 */
[----:B0-----:R-:W-:-:S05]  /*1950*/  @P0 IMAD.HI.U32 R4, R3, R6, RZ ;  /* 0x0000000603040227 */ /* 0x001fca00078e00ff */
[----:B------:R-:W-:-:S07]  /*1960*/  @P0 SHF.R.U32.HI R3, RZ, R7, R4 ;  /* 0x00000007ff030219 */ /* 0x000fce0000011604 */
.L_x_14386:
[----:B------:R-:W-:Y:S05]  /*1970*/  BSYNC B0 ;  /* 0x0000000000007941 */ /* 0x000fea0003800000 */
.L_x_14384:
[----:B------:R-:W-:-:S05]  /*1980*/  IMAD R3, R3, R5, RZ ;  /* 0x0000000503037224 */ /* 0x000fca00078e02ff */
[----:B------:R-:W-:-:S07]  /*1990*/  VIMNMX R0, R0, R3, !PT ;  /* 0x0000000300007248 */ /* 0x000fce0007fe0100 */
.L_x_14383:
[----:B------:R-:W-:Y:S01]  /*19a0*/  SHF.R.S32.HI R3, RZ, 0x1f, R0 ;  /* 0x0000001fff037819 */ /* 0x000fe20000011400 */
[----:B------:R-:W-:Y:S01]  /*19b0*/  BSSY B0, `(.L_x_14387) ;  /* 0x000002a000007945 */ /* 0x000fe20003800000 */
[----:B------:R-:W-:Y:S02]  /*19c0*/  LOP3.LUT R13, R12, 0xff, RZ, 0xc0, !PT ;  /* 0x000000ff0c0d7812 */ /* 0x000fe400078ec0ff */
[----:B------:R-:W-:Y:S01]  /*19d0*/  LEA.HI R3, R3, R0, RZ, 0x7 ;  /* 0x0000000003037211 */ /* 0x000fe200078f38ff */
[----:B------:R-:W-:Y:S01]  /*19e0*/  IMAD.MOV.U32 R0, RZ, RZ, RZ ;  /* 0x000000ffff007224 */ /* 0x000fe200078e00ff */
[----:B------:R-:W-:Y:S01]  /*19f0*/  SHF.R.U32.HI R4, RZ, 0x10, R12 ;  /* 0x00000010ff047819 */ /* 0x000fe2000001160c */
[----:B------:R0:W-:Y:S01]  /*1a00*/  STL [R1+0x54], R13 ;  /* 0x0000540d01007387 */ /* 0x0001e20000100800 */
[----:B------:R-:W-:-:S03]  /*1a10*/  SHF.R.S32.HI R3, RZ, 0x7, R3 ;  /* 0x00000007ff037819 */ /* 0x000fc60000011403 */
        /* <DEDUP_REMOVED lines=35> */
.L_x_14388:
[----:B------:R-:W-:Y:S05]  /*1c50*/  BSYNC B0 ;  /* 0x0000000000007941 */ /* 0x000fea0003800000 */
.L_x_14387:
        /* <DEDUP_REMOVED lines=35> */
[----:B-1---5:R-:W-:Y:S05]  /*1e90*/  CALL.ABS.NOINC R14 ;  /* 0x000000000e007343 */ /* 0x022fea0003c00000 */
.L_x_14391:
[----:B------:R-:W-:Y:S05]  /*1ea0*/  BSYNC B6 ;  /* 0x0000000000067941 */ /* 0x000fea0003800000 */
.L_x_14390:
        /* <DEDUP_REMOVED lines=20> */
.L_x_14393:
[----:B------:R-:W-:Y:S05]  /*1ff0*/  BSYNC B6 ;  /* 0x0000000000067941 */ /* 0x000fea0003800000 */
.L_x_14392:
[----:B------:R-:W-:Y:S01]  /*2000*/  ULDC.64 UR4, c[0x0][0x9f8] ;  /* 0x00027e0000047ab9 */ /* 0x000fe20000000a00 */
[----:B------:R-:W2:Y:S01]  /*2010*/  LDL R41, [R1+0x44] ;  /* 0x0000440001297983 */ /* 0x000ea20000100800 */
[----:B------:R-:W-:-:S03]  /*2020*/  ISETP.NE.U32.AND P0, PT, RZ, UR4, PT ;  /* 0x00000004ff007c0c */ /* 0x000fc6000bf05070 */
[----:B------:R-:W3:Y:S01]  /*2030*/  LDL R40, [R1+0x38] ;  /* 0x0000380001287983 */ /* 0x000ee20000100800 */
[----:B------:R-:W-:Y:S01]  /*2040*/  ISETP.NE.AND.EX P0, PT, RZ, UR5, PT, P0 ;  /* 0x00000005ff007c0c */ /* 0x000fe2000bf05300 */
[----:B------:R-:W-:Y:S01]  /*2050*/  IMAD.MOV.U32 R68, RZ, RZ, R35 ;  /* 0x000000ffff447224 */ /* 0x000fe200078e0023 */
[----:B------:R-:W0:Y:S01]  /*2060*/  LDC R37, c[0x0][0x3f4] ;  /* 0x0000fd00ff257b82 */ /* 0x000e220000000800 */
[----:B------:R-:W4:Y:S04]  /*2070*/  LDL R39, [R1+0x64] ;  /* 0x0000640001277983 */ /* 0x000f280000100800 */
[----:B------:R-:W4:Y:S03]  /*2080*/  LDL R36, [R1+0x48] ;  /* 0x0000480001247983 */ /* 0x000f260000100800 */
[----:B------:R-:W1:Y:S01]  /*2090*/  LDC.64 R62, c[0x0][0x408] ;  /* 0x00010200ff3e7b82 */ /* 0x000e620000000a00 */
[----:B------:R-:W0:Y:S07]  /*20a0*/  S2R R32, SR_TID.X ;  /* 0x0000000000207919 */ /* 0x000e2e0000002100 */
[----:B------:R-:W0:Y:S02]  /*20b0*/  @P0 LDC.64 R4, c[0x0][0x9f8] ;  /* 0x00027e00ff040b82 */ /* 0x000e240000000a00 */
[----:B0-----:R-:W-:-:S06]  /*20c0*/  @P0 IMAD.WIDE R4, R35, 0x4, R4 ;  /* 0x0000000423040825 */ /* 0x001fcc00078e0204 */
[----:B------:R-:W0:Y:S01]  /*20d0*/  LDC.64 R34, c[0x0][0x3f8] ;  /* 0x0000fe00ff227b82 */ /* 0x000e220000000a00 */
[----:B------:R-:W-:Y:S01]  /*20e0*/  VIADD R42, R32, 0xffffff80 ;  /* 0xffffff80202a7836 */ /* 0x000fe20000000000 */
[----:B------:R1:W4:Y:S01]  /*20f0*/  @P0 LDG.E R68, desc[UR42][R4.64] ;  /* 0x0000002a04440981 */ /* 0x000322000c1e1900 */
[----:B------:R-:W-:Y:S01]  /*2100*/  ISETP.GE.AND P0, PT, R16, R37, PT ;  /* 0x000000251000720c */ /* 0x000fe20003f06270 */
[----:B------:R-:W-:Y:S01]  /*2110*/  IMAD.IADD R67, R67, 0x1, R30 ;  /* 0x0000000143437824 */ /* 0x000fe200078e021e */
[----:B------:R-:W-:Y:S01]  /*2120*/  SHF.R.S32.HI R153, RZ, 0x1f, R152 ;  /* 0x0000001fff997819 */ /* 0x000fe20000011498 */
[----:B------:R-:W-:Y:S01]  /*2130*/  IMAD.SHL.U32 R58, R37, 0x2, RZ ;  /* 0x00000002253a7824 */ /* 0x000fe200078e00ff */
[--C-:B------:R-:W-:Y:S02]  /*2140*/  SHF.R.S32.HI R38, RZ, 0x1f, R42.reuse ;  /* 0x0000001fff267819 */ /* 0x100fe4000001142a */
[----:B------:R-:W-:Y:S02]  /*2150*/  SHF.R.S32.HI R14, RZ, 0x1f, R42 ;  /* 0x0000001fff0e7819 */ /* 0x000fe4000001142a */
[----:B------:R-:W-:-:S02]  /*2160*/  LEA.HI R38, R38, R42, RZ, 0x2 ;  /* 0x0000002a26267211 */ /* 0x000fc400078f10ff */
[----:B------:R-:W-:Y:S02]  /*2170*/  LEA.HI R14, R14, R42, RZ, 0x2 ;  /* 0x0000002a0e0e7211 */ /* 0x000fe400078f10ff */
[----:B------:R-:W-:Y:S02]  /*2180*/  SHF.R.S32.HI R38, RZ, 0x2, R38 ;  /* 0x00000002ff267819 */ /* 0x000fe40000011426 */
[----:B------:R-:W-:Y:S02]  /*2190*/  LOP3.LUT R14, R14, 0xfffffffc, RZ, 0xc0, !PT ;  /* 0xfffffffc0e0e7812 */ /* 0x000fe400078ec0ff */
[----:B------:R-:W-:Y:S01]  /*21a0*/  SHF.R.S32.HI R3, RZ, 0x1f, R38 ;  /* 0x0000001fff037819 */ /* 0x000fe20000011426 */
[----:B-1----:R-:W-:Y:S01]  /*21b0*/  IMAD.WIDE.U32 R4, R38, R62, R152 ;  /* 0x0000003e26047225 */ /* 0x002fe200078e0098 */
[----:B------:R-:W-:Y:S02]  /*21c0*/  LOP3.LUT R22, R22, 0xfffffffd, RZ, 0xc0, !PT ;  /* 0xfffffffd16167812 */ /* 0x000fe400078ec0ff */
[C---:B0-----:R-:W-:Y:S01]  /*21d0*/  SHF.L.U64.HI R66, R34.reuse, 0x7, R35 ;  /* 0x0000000722427819 */ /* 0x041fe20000010223 */
[----:B------:R-:W-:Y:S01]  /*21e0*/  IMAD R0, R3, R34, RZ ;  /* 0x0000002203007224 */ /* 0x000fe200078e02ff */
[----:B------:R-:W-:Y:S01]  /*21f0*/  SHF.L.U32 R65, R34, 0x7, RZ ;  /* 0x0000000722417819 */ /* 0x000fe200000006ff */
[----:B------:R-:W-:-:S02]  /*2200*/  IMAD.IADD R14, R42, 0x1, -R14 ;  /* 0x000000012a0e7824 */ /* 0x000fc400078e0a0e */
[C---:B------:R-:W-:Y:S02]  /*2210*/  IMAD R13, R38.reuse, R35, R0 ;  /* 0x00000023260d7224 */ /* 0x040fe400078e0200 */
[----:B------:R-:W-:Y:S01]  /*2220*/  IMAD R0, R3, R62, RZ ;  /* 0x0000003e03007224 */ /* 0x000fe200078e02ff */
[----:B------:R-:W-:Y:S01]  /*2230*/  SEL R3, R37, RZ, P0 ;  /* 0x000000ff25037207 */ /* 0x000fe20000000000 */
[----:B------:R-:W-:-:S04]  /*2240*/  IMAD.WIDE.U32 R6, R38, R34, R152 ;  /* 0x0000002226067225 */ /* 0x000fc800078e0098 */
[----:B------:R-:W-:Y:S02]  /*2250*/  IMAD.IADD R3, R16, 0x1, R3 ;  /* 0x0000000110037824 */ /* 0x000fe400078e0203 */
[C---:B------:R-:W-:Y:S02]  /*2260*/  IMAD R15, R38.reuse, R63, R0 ;  /* 0x0000003f260f7224 */ /* 0x040fe400078e0200 */
[----:B------:R-:W-:Y:S01]  /*2270*/  IMAD.WIDE.U32 R8, R38, R34, R16 ;  /* 0x0000002226087225 */ /* 0x000fe200078e0010 */
[----:B------:R-:W-:-:S03]  /*2280*/  SHF.R.S32.HI R0, RZ, 0x1f, R3 ;  /* 0x0000001fff007819 */ /* 0x000fc60000011403 */
[----:B------:R-:W-:Y:S01]  /*2290*/  IMAD.WIDE.U32 R10, R38, R62, R16 ;  /* 0x0000003e260a7225 */ /* 0x000fe200078e0010 */
[----:B------:R-:W-:-:S03]  /*22a0*/  LEA.HI R3, R0, R3, RZ, 0x3 ;  /* 0x0000000300037211 */ /* 0x000fc600078f18ff */
[----:B------:R-:W-:Y:S02]  /*22b0*/  IMAD R59, R14, 0x60, R38 ;  /* 0x000000600e3b7824 */ /* 0x000fe400078e0226 */
[----:B------:R-:W-:Y:S02]  /*22c0*/  IMAD.IADD R7, R7, 0x1, R13 ;  /* 0x0000000107077824 */ /* 0x000fe400078e020d */
[----:B------:R-:W-:Y:S01]  /*22d0*/  IMAD.IADD R9, R13, 0x1, R9 ;  /* 0x000000010d097824 */ /* 0x000fe200078e0209 */
[----:B-----5:R-:W-:Y:S01]  /*22e0*/  SHF.R.S32.HI R13, RZ, 0x1f, R24 ;  /* 0x0000001fff0d7819 */ /* 0x020fe20000011418 */
[----:B------:R-:W-:Y:S02]  /*22f0*/  IMAD.IADD R5, R5, 0x1, R15 ;  /* 0x0000000105057824 */ /* 0x000fe400078e020f */
[----:B------:R-:W-:Y:S02]  /*2300*/  IMAD.IADD R11, R15, 0x1, R11 ;  /* 0x000000010f0b7824 */ /* 0x000fe400078e020b */
[----:B------:R-:W-:-:S02]  /*2310*/  IMAD R12, R13, R34, RZ ;  /* 0x000000220d0c7224 */ /* 0x000fc400078e02ff */
[----:B------:R-:W-:Y:S01]  /*2320*/  IMAD.WIDE.U32 R20, R24, R34, R6 ;  /* 0x0000002218147225 */ /* 0x000fe200078e0006 */
[----:B------:R-:W-:-:S03]  /*2330*/  LOP3.LUT R6, R3, 0xfffffff8, RZ, 0xc0, !PT ;  /* 0xfffffff803067812 */ /* 0x000fc600078ec0ff */
[C---:B------:R-:W-:Y:S02]  /*2340*/  IMAD R15, R24.reuse, R35, R12 ;  /* 0x00000023180f7224 */ /* 0x040fe400078e020c */
[----:B------:R-:W-:-:S04]  /*2350*/  IMAD.WIDE.U32 R30, R24, R34, R8 ;  /* 0x00000022181e7225 */ /* 0x000fc800078e0008 */
[----:B------:R-:W-:Y:S01]  /*2360*/  IMAD.WIDE.U32 R34, R24, R62, R4 ;  /* 0x0000003e18227225 */ /* 0x000fe200078e0004 */
[----:B------:R-:W-:-:S03]  /*2370*/  SHF.R.S32.HI R5, RZ, 0x3, R3 ;  /* 0x00000003ff057819 */ /* 0x000fc60000011403 */
[-C--:B------:R-:W-:Y:S02]  /*2380*/  IMAD R13, R13, R62.reuse, RZ ;  /* 0x0000003e0d0d7224 */ /* 0x080fe400078e02ff */
[----:B------:R-:W-:-:S04]  /*2390*/  IMAD.WIDE.U32 R52, R24, R62, R10 ;  /* 0x0000003e18347225 */ /* 0x000fc800078e000a */
[----:B------:R-:W-:Y:S01]  /*23a0*/  IMAD R13, R24, R63, R13 ;  /* 0x0000003f180d7224 */ /* 0x000fe200078e020d */
[C---:B------:R-:W-:Y:S01]  /*23b0*/  SHF.L.U64.HI R63, R62.reuse, 0x7, R63 ;  /* 0x000000073e3f7819 */ /* 0x040fe2000001023f */
[----:B------:R-:W-:Y:S02]  /*23c0*/  IMAD.SHL.U32 R62, R62, 0x80, RZ ;  /* 0x000000803e3e7824 */ /* 0x000fe400078e00ff */
[----:B------:R-:W-:Y:S01]  /*23d0*/  IMAD.IADD R55, R21, 0x1, R15 ;  /* 0x0000000115377824 */ /* 0x000fe200078e020f */
[----:B------:R-:W-:Y:S01]  /*23e0*/  IADD3 R7, R13, R53, RZ ;  /* 0x000000350d077210 */ /* 0x000fe20007ffe0ff */
[----:B------:R-:W-:Y:S02]  /*23f0*/  IMAD.IADD R54, R15, 0x1, R31 ;  /* 0x000000010f367824 */ /* 0x000fe400078e021f */
[C---:B--2---:R-:W-:Y:S01]  /*2400*/  IMAD.SHL.U32 R64, R41.reuse, 0x40, RZ ;  /* 0x0000004029407824 */ /* 0x044fe200078e00ff */
[----:B------:R-:W-:Y:S02]  /*2410*/  LOP3.LUT P1, RZ, R41, 0x4, RZ, 0xc0, !PT ;  /* 0x0000000429ff7812 */ /* 0x000fe4000782c0ff */
[----:B------:R-:W-:Y:S01]  /*2420*/  SHF.R.U32.HI R41, RZ, 0x7, R32 ;  /* 0x00000007ff297819 */ /* 0x000fe20000011620 */
[----:B------:R-:W-:Y:S01]  /*2430*/  VIADD R32, R32, 0xffffff80 ;  /* 0xffffff8020207836 */ /* 0x000fe20000000000 */
[----:B------:R-:W-:-:S02]  /*2440*/  LOP3.LUT R64, R64, 0x1c0, RZ, 0xc0, !PT ;  /* 0x000001c040407812 */ /* 0x000fc400078ec0ff */
[C---:B------:R-:W-:Y:S01]  /*2450*/  ISETP.NE.AND P6, PT, R41.reuse, 0x1, PT ;  /* 0x000000012900780c */ /* 0x040fe20003fc5270 */
[----:B------:R-:W-:Y:S01]  /*2460*/  VIADD R60, R41, 0x8 ;  /* 0x00000008293c7836 */ /* 0x000fe20000000000 */
[----:B------:R-:W-:Y:S02]  /*2470*/  SHF.R.S32.HI R38, RZ, 0x1f, R32 ;  /* 0x0000001fff267819 */ /* 0x000fe40000011420 */
[----:B------:R-:W-:Y:S02]  /*2480*/  SHF.R.U32.HI R61, RZ, 0x3, R64 ;  /* 0x00000003ff3d7819 */ /* 0x000fe40000011640 */
[----:B------:R-:W-:Y:S02]  /*2490*/  LOP3.LUT R0, R64, 0x18, R16, 0xf8, !PT ;  /* 0x0000001840007812 */ /* 0x000fe400078ef810 */
[----:B------:R-:W-:Y:S01]  /*24a0*/  LEA.HI R38, R38, R32, RZ, 0x5 ;  /* 0x0000002026267211 */ /* 0x000fe200078f28ff */
[----:B------:R-:W-:Y:S01]  /*24b0*/  IMAD.IADD R32, R35, 0x1, R13 ;  /* 0x0000000123207824 */ /* 0x000fe200078e020d */
[----:B------:R-:W-:-:S02]  /*24c0*/  LOP3.LUT R0, R0, R61, RZ, 0x3c, !PT ;  /* 0x0000003d00007212 */ /* 0x000fc400078e3cff */
[----:B------:R-:W-:Y:S01]  /*24d0*/  SHF.R.S32.HI R38, RZ, 0x5, R38 ;  /* 0x00000005ff267819 */ /* 0x000fe20000011426 */
[----:B------:R-:W-:Y:S05]  /*24e0*/  @!P6 WARPSYNC.ALL ;  /* 0x000000000000e948 */ /* 0x000fea0003800000 */
[----:B------:R-:W-:Y:S01]  /*24f0*/  IMAD R57, R38, 0x200, R0 ;  /* 0x0000020026397824 */ /* 0x000fe200078e0200 */
[--C-:B------:R-:W-:Y:S01]  /*2500*/  LOP3.LUT R0, R64, 0x38, R3.reuse, 0xf8, !PT ;  /* 0x0000003840007812 */ /* 0x100fe200078ef803 */
[----:B------:R-:W-:Y:S01]  /*2510*/  ULDC UR4, c[0x0][0x2f4] ;  /* 0x0000bd0000047ab9 */ /* 0x000fe20000000800 */
[----:B---3--:R-:W-:Y:S02]  /*2520*/  LOP3.LUT R4, R40, 0x38, R3, 0xf8, !PT ;  /* 0x0000003828047812 */ /* 0x008fe400078ef803 */
[----:B------:R-:W-:-:S02]  /*2530*/  LOP3.LUT R0, R0, R61, RZ, 0x3c, !PT ;  /* 0x0000003d00007212 */ /* 0x000fc400078e3cff */
[----:B----4-:R-:W-:Y:S02]  /*2540*/  LOP3.LUT R8, R4, R39, RZ, 0x3c, !PT ;  /* 0x0000002704087212 */ /* 0x010fe400078e3cff */
[----:B------:R-:W-:Y:S01]  /*2550*/  @P1 LOP3.LUT R22, R22, 0x2, RZ, 0xfc, !PT ;  /* 0x0000000216161812 */ /* 0x000fe200078efcff */
[----:B------:R-:W-:Y:S01]  /*2560*/  IMAD R3, R38, 0x200, R0 ;  /* 0x0000020026037824 */ /* 0x000fe200078e0200 */
[----:B------:R-:W-:Y:S01]  /*2570*/  @!P6 BAR.SYNC.DEFER_BLOCKING 0x9, 0x100 ;  /* 0x024400000000eb1d */ /* 0x000fe20000010000 */
[----:B------:R-:W-:Y:S01]  /*2580*/  ISETP.GE.AND P1, PT, R16, UR4, PT ;  /* 0x0000000410007c0c */ /* 0x000fe2000bf26270 */
[----:B------:R-:W-:Y:S01]  /*2590*/  IMAD.IADD R0, R36, 0x1, R8 ;  /* 0x0000000124007824 */ /* 0x000fe200078e0208 */
[----:B------:R-:W-:Y:S02]  /*25a0*/  ISETP.GE.AND P2, PT, R18, UR4, PT ;  /* 0x0000000412007c0c */ /* 0x000fe4000bf46270 */
[----:B------:R-:W-:Y:S02]  /*25b0*/  SHF.R.S32.HI R4, RZ, 0x1f, R6 ;  /* 0x0000001fff047819 */ /* 0x000fe40000011406 */
[----:B------:R-:W-:-:S09]  /*25c0*/  SHF.R.S32.HI R56, RZ, 0x1f, R68 ;  /* 0x0000001fff387819 */ /* 0x000fd20000011444 */
.L_x_14449:
[----:B--2-4-:R-:W2:Y:S01]  /*25d0*/  LDL R37, [R1+0x44] ;  /* 0x0000440001257983 */ /* 0x014ea20000100800 */
[----:B0-----:R-:W0:Y:S01]  /*25e0*/  LDC R73, c[0x0][0x430] ;  /* 0x00010c00ff497b82 */ /* 0x001e220000000800 */
[----:B------:R-:W-:Y:S02]  /*25f0*/  VIADD R27, R27, 0xffffffff ;  /* 0xffffffff1b1b7836 */ /* 0x000fe40000000000 */
[----:B------:R-:W-:Y:S02]  /*2600*/  IMAD.MOV.U32 R72, RZ, RZ, RZ ;  /* 0x000000ffff487224 */ /* 0x000fe400078e00ff */
[----:B------:R-:W-:-:S03]  /*2610*/  IMAD R8, R27, 0x80, R59 ;  /* 0x000000801b087824 */ /* 0x000fc600078e023b */
[----:B------:R-:W1:Y:S01]  /*2620*/  LDC R78, c[0x0][0x3f4] ;  /* 0x0000fd00ff4e7b82 */ /* 0x000e620000000800 */
        /* <DEDUP_REMOVED lines=19> */
[----:B------:R-:W-:Y:S01]  /*2760*/  ISETP.GT.AND P3, PT, R27, R28, PT ;  /* 0x0000001c1b00720c */ /* 0x000fe20003f64270 */
[----:B------:R-:W-:Y:S01]  /*2770*/  IMAD R71, R23, 0x2000, R57 ;  /* 0x0000200017477824 */ /* 0x000fe200078e0239 */
[----:B------:R-:W-:Y:S01]  /*2780*/  LOP3.LUT R22, R22, 0xfffffffe, RZ, 0xc0, !PT ;  /* 0xfffffffe16167812 */ /* 0x000fe200078ec0ff */
[----:B------:R-:W-:Y:S05]  /*2790*/  YIELD ;  /* 0x0000000000007946 */ /* 0x000fea0003800000 */
[----:B------:R-:W-:Y:S01]  /*27a0*/  IADD3 R10, -R12, RZ, RZ ;  /* 0x000000ff0c0a7210 */ /* 0x000fe20007ffe1ff */
[----:B------:R-:W-:Y:S01]  /*27b0*/  VIADD R11, R71, 0x20 ;  /* 0x00000020470b7836 */ /* 0x000fe20000000000 */
[----:B------:R-:W-:Y:S03]  /*27c0*/  BSSY B0, `(.L_x_14394) ;  /* 0x0000328000007945 */ /* 0x000fe60003800000 */
[----:B------:R-:W-:Y:S01]  /*27d0*/  @P3 LOP3.LUT R22, R22, 0x1, RZ, 0xfc, !PT ;  /* 0x0000000116163812 */ /* 0x000fe200078efcff */
[----:B------:R-:W-:Y:S01]  /*27e0*/  IMAD R73, R73, R10, R36 ;  /* 0x0000000a49497224 */ /* 0x000fe200078e0224 */
[----:B------:R-:W-:-:S02]  /*27f0*/  ISETP.GE.AND P3, PT, R78, 0x1, PT ;  /* 0x000000014e00780c */ /* 0x000fc40003f66270 */
[----:B--2---:R-:W-:-:S13]  /*2800*/  LOP3.LUT P5, RZ, R37, 0x4, RZ, 0xc0, !PT ;  /* 0x0000000425ff7812 */ /* 0x004fda00078ac0ff */
[C---:B------:R-:W-:Y:S02]  /*2810*/  @P5 VIADD R11, R71.reuse, 0xffffffe0 ;  /* 0xffffffe0470b5836 */ /* 0x040fe40000000000 */
[--C-:B------:R-:W-:Y:S02]  /*2820*/  IMAD R71, R71, 0x2, R26.reuse ;  /* 0x0000000247477824 */ /* 0x100fe400078e021a */
[----:B------:R-:W-:Y:S01]  /*2830*/  IMAD R70, R11, 0x2, R26 ;  /* 0x000000020b467824 */ /* 0x000fe200078e021a */
[----:B0-----:R-:W-:Y:S06]  /*2840*/  @!P3 BRA `(.L_x_14395) ;  /* 0x0000002c004cb947 */ /* 0x001fec0003800000 */
[----:B------:R-:W2:Y:S01]  /*2850*/  LDL R37, [R1+0x4] ;  /* 0x0000040001257983 */ /* 0x000ea20000100800 */
        /* <DEDUP_REMOVED lines=10> */
[----:B------:R-:W-:Y:S01]  /*2900*/  VIMNMX R76, R76, 0x80, PT ;  /* 0x000000804c4c7848 */ /* 0x000fe20003fe0100 */
[----:B------:R-:W-:Y:S02]  /*2910*/  IMAD.IADD R9, R9, 0x1, R11 ;  /* 0x0000000109097824 */ /* 0x000fe400078e020b */
[----:B------:R-:W-:-:S02]  /*2920*/  IMAD R13, R72, UR5, R13 ;  /* 0x00000005480d7c24 */ /* 0x000fc4000f8e020d */
[----:B------:R-:W-:Y:S01]  /*2930*/  IMAD.WIDE.U32 R8, R72, UR4, R8 ;  /* 0x0000000448087c25 */ /* 0x000fe2000f8e0008 */
[----:B------:R-:W-:-:S03]  /*2940*/  ULDC.64 UR4, c[0x0][0x308] ;  /* 0x0000c20000047ab9 */ /* 0x000fc60000000a00 */
[----:B------:R-:W-:Y:S02]  /*2950*/  IMAD.IADD R9, R9, 0x1, R13 ;  /* 0x0000000109097824 */ /* 0x000fe400078e020d */
[----:B------:R-:W-:-:S04]  /*2960*/  IMAD R11, R66, R27, RZ ;  /* 0x0000001b420b7224 */ /* 0x000fc800078e02ff */
[----:B------:R-:W-:Y:S02]  /*2970*/  IMAD R13, R10, R65, R11 ;  /* 0x000000410a0d7224 */ /* 0x000fe400078e020b */
[----:B--2---:R-:W-:-:S04]  /*2980*/  IMAD.WIDE.U32 R8, R37, UR4, R8 ;  /* 0x0000000425087c25 */ /* 0x004fc8000f8e0008 */
        /* <DEDUP_REMOVED lines=13> */
[----:B------:R0:W5:Y:S01]  /*2a60*/  LDL R81, [R1+0x18] ;  /* 0x0000180001517983 */ /* 0x0001620000100800 */
[----:B------:R-:W1:Y:S01]  /*2a70*/  S2R R12, SR_TID.X ;  /* 0x00000000000c7919 */ /* 0x000e620000002100 */
[----:B------:R-:W-:Y:S01]  /*2a80*/  BSSY B1, `(.L_x_14397) ;  /* 0x0000023000017945 */ /* 0x000fe20003800000 */
[----:B-1----:R-:W-:-:S05]  /*2a90*/  VIADD R37, R12, 0xffffff80 ;  /* 0xffffff800c257836 */ /* 0x002fca0000000000 */
[----:B------:R-:W-:-:S04]  /*2aa0*/  SHF.R.S32.HI R12, RZ, 0x1f, R37 ;  /* 0x0000001fff0c7819 */ /* 0x000fc80000011425 */
[----:B------:R-:W-:-:S04]  /*2ab0*/  LEA.HI R12, R12, R37, RZ, 0x2 ;  /* 0x000000250c0c7211 */ /* 0x000fc800078f10ff */
[----:B------:R-:W-:-:S04]  /*2ac0*/  SHF.R.S32.HI R12, RZ, 0x2, R12 ;  /* 0x00000002ff0c7819 */ /* 0x000fc8000001140c */
[----:B------:R-:W-:Y:S02]  /*2ad0*/  ISETP.GE.AND P3, PT, R12, R76, PT ;  /* 0x0000004c0c00720c */ /* 0x000fe40003f66270 */
        /* <DEDUP_REMOVED lines=8> */
[----:B0-----:R-:W-:Y:S06]  /*2b60*/  @P3 BRA `(.L_x_14398) ;  /* 0x0000000000503947 */ /* 0x001fec0003800000 */
        /* <DEDUP_REMOVED lines=16> */
[----:B------:R0:W5:Y:S02]  /*2c70*/  @!P4 LDG.E.64 R50, desc[UR42][R14.64] ;  /* 0x0000002a0e32c981 */ /* 0x000164000c1e1b00 */
[----:B-----5:R-:W-:-:S13]  /*2c80*/  ISETP.GE.AND P4, PT, R81, R78, PT ;  /* 0x0000004e5100720c */ /* 0x020fda0003f86270 */
[----:B------:R0:W5:Y:S04]  /*2c90*/  @!P4 LDG.E.64 R44, desc[UR42][R12.64+0x20] ;  /* 0x0000202a0c2cc981 */ /* 0x000168000c1e1b00 */
[----:B------:R0:W5:Y:S02]  /*2ca0*/  @!P4 LDG.E.64 R46, desc[UR42][R14.64+0x20] ;  /* 0x0000202a0e2ec981 */ /* 0x000164000c1e1b00 */
.L_x_14398:
[----:B------:R-:W-:Y:S05]  /*2cb0*/  BSYNC B1 ;  /* 0x0000000000017941 */ /* 0x000fea0003800000 */
.L_x_14397:
[----:B0-----:R-:W0:Y:S01]  /*2cc0*/  S2R R12, SR_TID.X ;  /* 0x00000000000c7919 */ /* 0x001e220000002100 */
[----:B------:R-:W-:Y:S01]  /*2cd0*/  BSSY B1, `(.L_x_14399) ;  /* 0x0000026000017945 */ /* 0x000fe20003800000 */
[----:B-----5:R-:W-:Y:S02]  /*2ce0*/  IMAD.MOV.U32 R79, RZ, RZ, R44 ;  /* 0x000000ffff4f7224 */ /* 0x020fe400078e002c */
[----:B------:R-:W-:Y:S02]  /*2cf0*/  IMAD.MOV.U32 R80, RZ, RZ, R45 ;  /* 0x000000ffff507224 */ /* 0x000fe400078e002d */
[----:B0-----:R-:W-:-:S05]  /*2d00*/  VIADD R13, R12, 0xffffff80 ;  /* 0xffffff800c0d7836 */ /* 0x001fca0000000000 */
[----:B------:R-:W-:-:S04]  /*2d10*/  SHF.R.S32.HI R12, RZ, 0x1f, R13 ;  /* 0x0000001fff0c7819 */ /* 0x000fc8000001140d */
[----:B------:R-:W-:-:S04]  /*2d20*/  LEA.HI R12, R12, R13, RZ, 0x2 ;  /* 0x0000000d0c0c7211 */ /* 0x000fc800078f10ff */
[----:B------:R-:W-:-:S05]  /*2d30*/  SHF.R.S32.HI R12, RZ, 0x2, R12 ;  /* 0x00000002ff0c7819 */ /* 0x000fca000001140c */
[----:B------:R-:W-:-:S05]  /*2d40*/  VIADD R12, R12, 0x60 ;  /* 0x000000600c0c7836 */ /* 0x000fca0000000000 */
        /* <DEDUP_REMOVED lines=30> */
.L_x_14400:
[----:B------:R-:W-:Y:S05]  /*2f30*/  BSYNC B1 ;  /* 0x0000000000017941 */ /* 0x000fea0003800000 */
.L_x_14399:
        /* <DEDUP_REMOVED lines=16> */
[----:B------:R-:W-:Y:S02]  /*3040*/  IMAD.MOV.U32 R10, RZ, RZ, R40 ;  /* 0x000000ffff0a7224 */ /* 0x000fe400078e0028 */
[----:B------:R-:W-:Y:S01]  /*3050*/  IMAD.MOV.U32 R11, RZ, RZ, R41 ;  /* 0x000000ffff0b7224 */ /* 0x000fe200078e0029 */
[----:B------:R-:W-:Y:S01]  /*3060*/  PRMT R80, R8, 0x5410, R9 ;  /* 0x0000541008507816 */ /* 0x000fe20000000009 */
[----:B------:R-:W-:Y:S02]  /*3070*/  IMAD.MOV.U32 R8, RZ, RZ, R38 ;  /* 0x000000ffff087224 */ /* 0x000fe400078e0026 */
[----:B------:R-:W-:Y:S01]  /*3080*/  IMAD.MOV.U32 R9, RZ, RZ, R39 ;  /* 0x000000ffff097224 */ /* 0x000fe200078e0027 */
[----:B------:R-:W-:Y:S01]  /*3090*/  PRMT R84, R10, 0x5410, R11 ;  /* 0x000054100a547816 */ /* 0x000fe2000000000b */
[----:B------:R-:W-:Y:S01]  /*30a0*/  IMAD.MOV.U32 R11, RZ, RZ, R43 ;  /* 0x000000ffff0b7224 */ /* 0x000fe200078e002b */
[----:B------:R-:W-:-:S02]  /*30b0*/  MOV R10, R42 ;  /* 0x0000002a000a7202 */ /* 0x000fc40000000f00 */
[----:B------:R-:W-:Y:S02]  /*30c0*/  PRMT R81, R8, 0x5410, R9 ;  /* 0x0000541008517816 */ /* 0x000fe40000000009 */
[----:B------:R-:W-:Y:S01]  /*30d0*/  PRMT R85, R10, 0x5410, R11 ;  /* 0x000054100a557816 */ /* 0x000fe2000000000b */
[----:B------:R-:W-:Y:S06]  /*30e0*/  @!P5 BRA `(.L_x_14401) ;  /* 0x000000000004d947 */ /* 0x000fec0003800000 */
[----:B------:R-:W-:Y:S01]  /*30f0*/  BPT.TRAP 0x1 ;  /* 0x000000040000795c */ /* 0x000fe20000300000 */
.L_x_14401:
[----:B------:R-:W2:Y:S01]  /*3100*/  LDL R8, [R1+0x14] ;  /* 0x0000140001087983 */ /* 0x000ea20000100800 */
[----:B------:R-:W-:Y:S01]  /*3110*/  IMAD R69, R23, 0x8, R2 ;  /* 0x0000000817457824 */ /* 0x000fe200078e0202 */
[----:B------:R-:W-:Y:S01]  /*3120*/  BSSY B1, `(.L_x_14402) ;  /* 0x0000004000017945 */ /* 0x000fe20003800000 */
[----:B--2---:R-:W-:-:S04]  /*3130*/  SHF.L.U32 R77, R8, 0x1f, RZ ;  /* 0x0000001f084d7819 */ /* 0x004fc800000006ff */
[----:B------:R-:W0:Y:S02]  /*3140*/  SYNCS.PHASECHK.TRANS64.TRYWAIT P6, [R69+URZ+0x16890], R77 ;  /* 0x0168904d450075a7 */ /* 0x000e2400080c017f */
[----:B0-----:R-:W-:Y:S05]  /*3150*/  @!P6 BRA `(.L_x_14403) ;  /* 0x000001ec003ce947 */ /* 0x001fea0003800000 */
.L_x_14726:
[----:B------:R-:W-:Y:S05]  /*3160*/  BSYNC B1 ;  /* 0x0000000000017941 */ /* 0x000fea0003800000 */
.L_x_14402:
[----:B------:R-:W-:-:S03]  /*3170*/  UMOV UR4, 0xffffffff ;  /* 0xffffffff00047882 */ /* 0x000fc60000000000 */
[----:B------:R-:W-:Y:S05]  /*3180*/  BRA.DIV UR4, `(.L_x_14404) ;  /* 0x000001ee04447947 */ /* 0x000fea000b800000 */
[----:B------:R1:W2:Y:S04]  /*3190*/  SHFL.IDX PT, R79, R83, RZ, 0x1c1f ;  /* 0x001c1fff534f7589 */ /* 0x0002a800000e0000 */
[----:B------:R1:W3:Y:S02]  /*31a0*/  SHFL.IDX PT, R14, R82, RZ, 0x1c1f ;  /* 0x001c1fff520e7589 */ /* 0x0002e400000e0000 */
.L_x_14730:
        /* <DEDUP_REMOVED lines=22> */
[----:B------:R-:W-:Y:S01]  /*3310*/  FMUL.FTZ R94, R48, R89 ;  /* 0x00000059305e7220 */ /* 0x000fe20000410000 */
[----:B------:R-:W-:Y:S02]  /*3320*/  HADD2.F32 R50, -RZ, R90.H0_H0 ;  /* 0x2000005aff327230 */ /* 0x000fe40000004100 */
[CC--:B------:R-:W-:Y:S01]  /*3330*/  FMUL.FTZ R90, R10.reuse, R51.reuse ;  /* 0x000000330a5a7220 */ /* 0x0c0fe20000410000 */
[----:B------:R-:W-:Y:S01]  /*3340*/  FMUL.FTZ R51, R9, R51 ;  /* 0x0000003309337220 */ /* 0x000fe20000410000 */
[----:B------:R-:W-:Y:S02]  /*3350*/  FMUL.FTZ R93, R11, R89 ;  /* 0x000000590b5d7220 */ /* 0x000fe40000410000 */
[-C--:B------:R-:W-:Y:S01]  /*3360*/  FFMA.FTZ R89, R9, R49.reuse, -R90 ;  /* 0x0000003109597223 */ /* 0x080fe2000001085a */
[----:B------:R-:W-:Y:S01]  /*3370*/  FFMA.FTZ R92, R10, R49, R51 ;  /* 0x000000310a5c7223 */ /* 0x000fe20000010033 */
[----:B------:R-:W-:-:S02]  /*3380*/  HADD2.F32 R9, -RZ, R8.H1_H1 ;  /* 0x30000008ff097230 */ /* 0x000fc40000004100 */
[-C--:B------:R-:W-:Y:S01]  /*3390*/  FFMA.FTZ R91, R11, R50.reuse, -R94 ;  /* 0x000000320b5b7223 */ /* 0x080fe2000001085e */
[----:B------:R-:W-:Y:S01]  /*33a0*/  FFMA.FTZ R96, R48, R50, R93 ;  /* 0x0000003230607223 */ /* 0x000fe2000001005d */
[----:B------:R-:W-:Y:S02]  /*33b0*/  HADD2.F32 R49, -RZ, R97.H0_H0 ;  /* 0x20000061ff317230 */ /* 0x000fe40000004100 */
[----:B------:R-:W-:Y:S02]  /*33c0*/  HADD2.F32 R8, -RZ, R8.H0_H0 ;  /* 0x20000008ff087230 */ /* 0x000fe40000004100 */
[----:B------:R-:W-:Y:S02]  /*33d0*/  HADD2.F32 R10, -RZ, R15.H1_H1 ;  /* 0x3000000fff0a7230 */ /* 0x000fe40000004100 */
        /* <DEDUP_REMOVED lines=16> */
.L_x_14410:
[----:B------:R-:W-:Y:S05]  /*34e0*/  BSYNC B3 ;  /* 0x0000000000037941 */ /* 0x000fea0003800000 */
.L_x_14409:
[----:B0-----:R4:W-:Y:S02]  /*34f0*/  ST.E.128 desc[UR42][R12.64], R8 ;  /* 0x000000080c007985 */ /* 0x0019e4000c101d2a */
.L_x_14408:
[----:B------:R-:W-:Y:S05]  /*3500*/  BSYNC B2 ;  /* 0x0000000000027941 */ /* 0x000fea0003800000 */
.L_x_14407:
[----:B------:R-:W-:Y:S05]  /*3510*/  @P2 BRA `(.L_x_14406) ;  /* 0x0000000000cc2947 */ /* 0x000fea0003800000 */
[----:B----4-:R-:W2:Y:S04]  /*3520*/  LDL R8, [R1+0x10] ;  /* 0x0000100001087983 */ /* 0x010ea80000100800 */
[----:B------:R-:W4:Y:S01]  /*3530*/  LDL R15, [R1+0x18] ;  /* 0x00001800010f7983 */ /* 0x000f220000100800 */
[C---:B---3--:R-:W-:Y:S01]  /*3540*/  LEA R12, P3, R18.reuse, R14, 0x1 ;  /* 0x0000000e120c7211 */ /* 0x048fe200078608ff */
[----:B------:R-:W-:Y:S03]  /*3550*/  BSSY B2, `(.L_x_14411) ;  /* 0x000002e000027945 */ /* 0x000fe60003800000 */
[----:B--2---:R-:W-:Y:S02]  /*3560*/  LEA.HI.X R13, R18, R79, R8, 0x1, P3 ;  /* 0x0000004f120d7211 */ /* 0x004fe400018f0c08 */
[----:B------:R2:W3:Y:S01]  /*3570*/  LDS.128 R8, [R70+0xe000] ;  /* 0x00e0000046087984 */ /* 0x0004e20000000c00 */
[----:B----4-:R-:W-:-:S13]  /*3580*/  ISETP.GE.AND P3, PT, R15, R78, PT ;  /* 0x0000004e0f00720c */ /* 0x010fda0003f66270 */
[----:B--2---:R-:W-:Y:S05]  /*3590*/  @P3 BRA `(.L_x_14412) ;  /* 0x0000000000a43947 */ /* 0x004fea0003800000 */
[--C-:B------:R-:W-:Y:S01]  /*35a0*/  SHF.R.U64 R44, R44, 0x10, R45.reuse ;  /* 0x000000102c2c7819 */ /* 0x100fe2000000122d */
[----:B---3--:R-:W-:Y:S01]  /*35b0*/  IMAD.MOV.U32 R14, RZ, RZ, R10 ;  /* 0x000000ffff0e7224 */ /* 0x008fe200078e000a */
[----:B------:R-:W-:Y:S01]  /*35c0*/  SHF.R.U32.HI R49, RZ, 0x10, R45 ;  /* 0x00000010ff317819 */ /* 0x000fe2000001162d */
[--C-:B------:R-:W-:Y:S01]  /*35d0*/  HADD2.F32 R10, -RZ, R9.reuse.H1_H1 ;  /* 0x30000009ff0a7230 */ /* 0x100fe20000004100 */
[--C-:B------:R-:W-:Y:S01]  /*35e0*/  SHF.R.U64 R45, R46, 0x10, R47.reuse ;  /* 0x000000102e2d7819 */ /* 0x100fe2000000122f */
[----:B------:R-:W-:Y:S01]  /*35f0*/  HADD2.F32 R9, -RZ, R9.H0_H0 ;  /* 0x20000009ff097230 */ /* 0x000fe20000004100 */
[----:B------:R-:W-:Y:S01]  /*3600*/  SHF.R.U32.HI R48, RZ, 0x10, R47 ;  /* 0x00000010ff307819 */ /* 0x000fe2000001162f */
[----:B------:R-:W-:Y:S02]  /*3610*/  HADD2.F32 R15, -RZ, R11.H1_H1 ;  /* 0x3000000bff0f7230 */ /* 0x000fe40000004100 */
[----:B------:R-:W-:Y:S02]  /*3620*/  HADD2.F32 R45, -RZ, R45.H0_H0 ;  /* 0x2000002dff2d7230 */ /* 0x000fe40000004100 */
[----:B------:R-:W-:-:S02]  /*3630*/  HADD2.F32 R48, -RZ, R48.H0_H0 ;  /* 0x20000030ff307230 */ /* 0x000fc40000004100 */
[----:B------:R-:W-:Y:S02]  /*3640*/  HADD2.F32 R44, -RZ, R44.H0_H0 ;  /* 0x2000002cff2c7230 */ /* 0x000fe40000004100 */
[CC--:B------:R-:W-:Y:S01]  /*3650*/  FMUL.FTZ R50, R10.reuse, R45.reuse ;  /* 0x0000002d0a327220 */ /* 0x0c0fe20000410000 */
[----:B------:R-:W-:Y:S02]  /*3660*/  HADD2.F32 R11, -RZ, R11.H0_H0 ;  /* 0x2000000bff0b7230 */ /* 0x000fe40000004100 */
[----:B------:R-:W-:Y:S01]  /*3670*/  FMUL.FTZ R45, R9, R45 ;  /* 0x0000002d092d7220 */ /* 0x000fe20000410000 */
[----:B------:R-:W-:Y:S02]  /*3680*/  HADD2.F32 R46, -RZ, R49.H0_H0 ;  /* 0x20000031ff2e7230 */ /* 0x000fe40000004100 */
[----:B------:R-:W-:Y:S01]  /*3690*/  FMUL.FTZ R90, R15, R48 ;  /* 0x000000300f5a7220 */ /* 0x000fe20000410000 */
[----:B------:R-:W-:Y:S01]  /*36a0*/  FFMA.FTZ R50, R9, R44, -R50 ;  /* 0x0000002c09327223 */ /* 0x000fe20000010832 */
[C---:B------:R-:W-:Y:S01]  /*36b0*/  FMUL.FTZ R48, R11.reuse, R48 ;  /* 0x000000300b307220 */ /* 0x040fe20000410000 */
[----:B------:R-:W-:Y:S01]  /*36c0*/  FFMA.FTZ R49, R10, R44, R45 ;  /* 0x0000002c0a317223 */ /* 0x000fe2000001002d */
[----:B------:R-:W-:Y:S01]  /*36d0*/  FFMA.FTZ R90, R11, R46, -R90 ;  /* 0x0000002e0b5a7223 */ /* 0x000fe2000001085a */
[----:B------:R-:W-:-:S02]  /*36e0*/  HADD2.F32 R11, -RZ, R87.H1_H1 ;  /* 0x30000057ff0b7230 */ /* 0x000fc40000004100 */
[----:B------:R-:W-:Y:S01]  /*36f0*/  FFMA.FTZ R79, R15, R46, R48 ;  /* 0x0000002e0f4f7223 */ /* 0x000fe20000010030 */
[----:B------:R-:W-:Y:S02]  /*3700*/  HADD2.F32 R45, -RZ, R86.H1_H1 ;  /* 0x30000056ff2d7230 */ /* 0x000fe40000004100 */
[----:B------:R-:W-:Y:S02]  /*3710*/  HADD2.F32 R9, -RZ, R8.H1_H1 ;  /* 0x30000008ff097230 */ /* 0x000fe40000004100 */
[----:B------:R-:W-:Y:S02]  /*3720*/  HADD2.F32 R10, -RZ, R14.H1_H1 ;  /* 0x3000000eff0a7230 */ /* 0x000fe40000004100 */
[----:B------:R-:W-:Y:S02]  /*3730*/  HADD2.F32 R87, -RZ, R87.H0_H0 ;  /* 0x20000057ff577230 */ /* 0x000fe40000004100 */
[----:B------:R-:W-:Y:S02]  /*3740*/  HADD2.F32 R8, -RZ, R8.H0_H0 ;  /* 0x20000008ff087230 */ /* 0x000fe40000004100 */
[----:B------:R-:W-:Y:S01]  /*3750*/  FMUL.FTZ R51, R10, R45 ;  /* 0x0000002d0a337220 */ /* 0x000fe20000410000 */
[----:B------:R-:W-:-:S02]  /*3760*/  HADD2.F32 R14, -RZ, R14.H0_H0 ;  /* 0x2000000eff0e7230 */ /* 0x000fc40000004100 */
[CC--:B------:R-:W-:Y:S01]  /*3770*/  FMUL.FTZ R47, R9.reuse, R87.reuse ;  /* 0x00000057092f7220 */ /* 0x0c0fe20000410000 */
[----:B------:R-:W-:Y:S02]  /*3780*/  HADD2.F32 R15, -RZ, R86.H0_H0 ;  /* 0x20000056ff0f7230 */ /* 0x000fe40000004100 */
[----:B------:R-:W-:Y:S01]  /*3790*/  FMUL.FTZ R44, R8, R87 ;  /* 0x00000057082c7220 */ /* 0x000fe20000410000 */
[----:B------:R-:W-:Y:S01]  /*37a0*/  FMUL.FTZ R45, R14, R45 ;  /* 0x0000002d0e2d7220 */ /* 0x000fe20000410000 */
[-C--:B------:R-:W-:Y:S02]  /*37b0*/  FFMA.FTZ R47, R8, R11.reuse, -R47 ;  /* 0x0000000b082f7223 */ /* 0x080fe4000001082f */
[----:B------:R-:W-:Y:S01]  /*37c0*/  FFMA.FTZ R44, R9, R11, R44 ;  /* 0x0000000b092c7223 */ /* 0x000fe2000001002c */
[-C--:B------:R-:W-:Y:S01]  /*37d0*/  FFMA.FTZ R51, R14, R15.reuse, -R51 ;  /* 0x0000000f0e337223 */ /* 0x080fe20000010833 */
[----:B------:R-:W-:Y:S01]  /*37e0*/  FFMA.FTZ R10, R10, R15, R45 ;  /* 0x0000000f0a0a7223 */ /* 0x000fe2000001002d */
[----:B------:R-:W-:-:S02]  /*37f0*/  F2FP.F16.F32.PACK_AB R9, R49, R50 ;  /* 0x000000323109723e */ /* 0x000fc400000000ff */
[----:B------:R-:W-:Y:S02]  /*3800*/  F2FP.F16.F32.PACK_AB R11, R79, R90 ;  /* 0x0000005a4f0b723e */ /* 0x000fe400000000ff */
[----:B------:R-:W-:Y:S02]  /*3810*/  F2FP.F16.F32.PACK_AB R8, R44, R47 ;  /* 0x0000002f2c08723e */ /* 0x000fe400000000ff */
[----:B------:R-:W-:-:S07]  /*3820*/  F2FP.F16.F32.PACK_AB R10, R10, R51 ;  /* 0x000000330a0a723e */ /* 0x000fce00000000ff */
.L_x_14412:
[----:B------:R-:W-:Y:S05]  /*3830*/  BSYNC B2 ;  /* 0x0000000000027941 */ /* 0x000fea0003800000 */
.L_x_14411:
[----:B---3--:R2:W-:Y:S02]  /*3840*/  ST.E.128 desc[UR42][R12.64], R8 ;  /* 0x000000080c007985 */ /* 0x0085e4000c101d2a */
.L_x_14406:
[----:B------:R-:W-:Y:S05]  /*3850*/  BSYNC B1 ;  /* 0x0000000000017941 */ /* 0x000fea0003800000 */
.L_x_14405:
[----:B------:R-:W-:-:S03]  /*3860*/  UMOV UR4, 0xffffffff ;  /* 0xffffffff00047882 */ /* 0x000fc60000000000 */
[----:B------:R-:W-:Y:S05]  /*3870*/  BRA.DIV UR4, `(.L_x_14413) ;  /* 0x000001e604d07947 */ /* 0x000fea000b800000 */
[----:B-1----:R-:W1:Y:S04]  /*3880*/  SHFL.IDX PT, R83, R83, 0x1, 0x1c1f ;  /* 0x003c1f0053537f89 */ /* 0x002e6800000e0000 */
[----:B---3--:R3:W0:Y:S02]  /*3890*/  SHFL.IDX PT, R14, R82, 0x1, 0x1c1f ;  /* 0x003c1f00520e7f89 */ /* 0x00862400000e0000 */
.L_x_14734:
[----:B------:R-:W-:Y:S05]  /*38a0*/  @P4 BRA `(.L_x_14414) ;  /* 0x0000002000644947 */ /* 0x000fea0003800000 */
[----:B------:R-:W-:Y:S04]  /*38b0*/  BSSY B1, `(.L_x_14415) ;  /* 0x0000033000017945 */ /* 0x000fe80003800000 */
[----:B------:R-:W-:Y:S05]  /*38c0*/  @P1 BRA `(.L_x_14416) ;  /* 0x0000000000c41947 */ /* 0x000fea0003800000 */
[----:B--2-4-:R2:W4:Y:S01]  /*38d0*/  LDS.128 R8, [R71+0x11000] ;  /* 0x0110000047087984 */ /* 0x0145220000000c00 */
[C---:B0-----:R-:W-:Y:S01]  /*38e0*/  LEA R12, P3, R16.reuse, R14, 0x1 ;  /* 0x0000000e100c7211 */ /* 0x041fe200078608ff */
[----:B------:R-:W-:Y:S03]  /*38f0*/  BSSY B2, `(.L_x_14417) ;  /* 0x000002d000027945 */ /* 0x000fe60003800000 */
[----:B-1----:R-:W-:Y:S02]  /*3900*/  LEA.HI.X R13, R16, R83, R17, 0x1, P3 ;  /* 0x00000053100d7211 */ /* 0x002fe400018f0c11 */
[----:B------:R-:W-:-:S13]  /*3910*/  ISETP.GE.AND P3, PT, R152, R78, PT ;  /* 0x0000004e9800720c */ /* 0x000fda0003f66270 */
[----:B--2---:R-:W-:Y:S05]  /*3920*/  @P3 BRA `(.L_x_14418) ;  /* 0x0000000000a43947 */ /* 0x004fea0003800000 */
        /* <DEDUP_REMOVED lines=14> */
[-C--:B------:R-:W-:Y:S01]  /*3a10*/  FMUL.FTZ R45, R11, R44.reuse ;  /* 0x0000002c0b2d7220 */ /* 0x080fe20000410000 */
[C---:B------:R-:W-:Y:S01]  /*3a20*/  FMUL.FTZ R43, R9.reuse, R43 ;  /* 0x0000002b092b7220 */ /* 0x040fe20000410000 */
[C---:B------:R-:W-:Y:S01]  /*3a30*/  FMUL.FTZ R48, R40.reuse, R44 ;  /* 0x0000002c28307220 */ /* 0x040fe20000410000 */
[-C--:B------:R-:W-:Y:S01]  /*3a40*/  FFMA.FTZ R46, R9, R41.reuse, -R46 ;  /* 0x00000029092e7223 */ /* 0x080fe2000001082e */
[----:B------:R-:W-:Y:S01]  /*3a50*/  FFMA.FTZ R45, R40, R42, R45 ;  /* 0x0000002a282d7223 */ /* 0x000fe2000001002d */
[----:B------:R-:W-:Y:S01]  /*3a60*/  FFMA.FTZ R43, R10, R41, R43 ;  /* 0x000000290a2b7223 */ /* 0x000fe2000001002b */
[----:B------:R-:W-:-:S02]  /*3a70*/  HADD2.F32 R40, -RZ, R85.H0_H0 ;  /* 0x20000055ff287230 */ /* 0x000fc40000004100 */
[----:B------:R-:W-:Y:S01]  /*3a80*/  FFMA.FTZ R48, R11, R42, -R48 ;  /* 0x0000002a0b307223 */ /* 0x000fe20000010830 */
[----:B------:R-:W-:Y:S02]  /*3a90*/  HADD2.F32 R85, -RZ, R85.H1_H1 ;  /* 0x30000055ff557230 */ /* 0x000fe40000004100 */
[--C-:B------:R-:W-:Y:S02]  /*3aa0*/  HADD2.F32 R9, -RZ, R8.reuse.H1_H1 ;  /* 0x30000008ff097230 */ /* 0x100fe40000004100 */
[--C-:B------:R-:W-:Y:S02]  /*3ab0*/  HADD2.F32 R10, -RZ, R15.reuse.H1_H1 ;  /* 0x3000000fff0a7230 */ /* 0x100fe40000004100 */
[----:B------:R-:W-:Y:S02]  /*3ac0*/  HADD2.F32 R8, -RZ, R8.H0_H0 ;  /* 0x20000008ff087230 */ /* 0x000fe40000004100 */
[----:B------:R-:W-:Y:S01]  /*3ad0*/  FMUL.FTZ R41, R9, R40 ;  /* 0x0000002809297220 */ /* 0x000fe20000410000 */
[----:B------:R-:W-:-:S02]  /*3ae0*/  HADD2.F32 R15, -RZ, R15.H0_H0 ;  /* 0x2000000fff0f7230 */ /* 0x000fc40000004100 */
[-C--:B------:R-:W-:Y:S01]  /*3af0*/  FMUL.FTZ R42, R10, R85.reuse ;  /* 0x000000550a2a7220 */ /* 0x080fe20000410000 */
        /* <DEDUP_REMOVED lines=12> */
.L_x_14418:
[----:B------:R-:W-:Y:S05]  /*3bc0*/  BSYNC B2 ;  /* 0x0000000000027941 */ /* 0x000fea0003800000 */
.L_x_14417:
[----:B----4-:R0:W-:Y:S02]  /*3bd0*/  ST.E.128 desc[UR42][R12.64], R8 ;  /* 0x000000080c007985 */ /* 0x0101e4000c101d2a */
.L_x_14416:
[----:B------:R-:W-:Y:S05]  /*3be0*/  BSYNC B1 ;  /* 0x0000000000017941 */ /* 0x000fea0003800000 */
.L_x_14415:
[----:B------:R-:W-:Y:S05]  /*3bf0*/  @P2 BRA `(.L_x_14414) ;  /* 0x0000001c00902947 */ /* 0x000fea0003800000 */
[----:B0-2-4-:R-:W1:Y:S04]  /*3c00*/  LDL R8, [R1+0x10] ;  /* 0x0000100001087983 */ /* 0x015e680000100800 */
[----:B------:R-:W2:Y:S01]  /*3c10*/  LDL R15, [R1+0x18] ;  /* 0x00001800010f7983 */ /* 0x000ea20000100800 */
[C---:B------:R-:W-:Y:S01]  /*3c20*/  LEA R12, P3, R18.reuse, R14, 0x1 ;  /* 0x0000000e120c7211 */ /* 0x040fe200078608ff */
[----:B------:R-:W-:Y:S03]  /*3c30*/  BSSY B1, `(.L_x_14419) ;  /* 0x000002e000017945 */ /* 0x000fe60003800000 */
[----:B-1----:R-:W-:Y:S02]  /*3c40*/  LEA.HI.X R13, R18, R83, R8, 0x1, P3 ;  /* 0x00000053120d7211 */ /* 0x002fe400018f0c08 */
[----:B------:R0:W1:Y:S01]  /*3c50*/  LDS.128 R8, [R70+0x11000] ;  /* 0x0110000046087984 */ /* 0x0000620000000c00 */
[----:B--2---:R-:W-:-:S13]  /*3c60*/  ISETP.GE.AND P3, PT, R15, R78, PT ;  /* 0x0000004e0f00720c */ /* 0x004fda0003f66270 */
[----:B0-----:R-:W-:Y:S05]  /*3c70*/  @P3 BRA `(.L_x_14420) ;  /* 0x0000000000a43947 */ /* 0x001fea0003800000 */
[--C-:B------:R-:W-:Y:S01]  /*3c80*/  SHF.R.U64 R36, R36, 0x10, R37.reuse ;  /* 0x0000001024247819 */ /* 0x100fe20000001225 */
[----:B-1----:R-:W-:Y:S01]  /*3c90*/  IMAD.MOV.U32 R14, RZ, RZ, R10 ;  /* 0x000000ffff0e7224 */ /* 0x002fe200078e000a */
[----:B------:R-:W-:Y:S01]  /*3ca0*/  SHF.R.U32.HI R41, RZ, 0x10, R37 ;  /* 0x00000010ff297819 */ /* 0x000fe20000011625 */
[--C-:B------:R-:W-:Y:S01]  /*3cb0*/  HADD2.F32 R10, -RZ, R9.reuse.H1_H1 ;  /* 0x30000009ff0a7230 */ /* 0x100fe20000004100 */
[--C-:B------:R-:W-:Y:S01]  /*3cc0*/  SHF.R.U64 R37, R38, 0x10, R39.reuse ;  /* 0x0000001026257819 */ /* 0x100fe20000001227 */
[----:B------:R-:W-:Y:S01]  /*3cd0*/  HADD2.F32 R9, -RZ, R9.H0_H0 ;  /* 0x20000009ff097230 */ /* 0x000fe20000004100 */
[----:B------:R-:W-:Y:S01]  /*3ce0*/  SHF.R.U32.HI R40, RZ, 0x10, R39 ;  /* 0x00000010ff287819 */ /* 0x000fe20000011627 */
[----:B------:R-:W-:Y:S02]  /*3cf0*/  HADD2.F32 R36, -RZ, R36.H0_H0 ;  /* 0x20000024ff247230 */ /* 0x000fe40000004100 */
[----:B------:R-:W-:Y:S02]  /*3d00*/  HADD2.F32 R37, -RZ, R37.H0_H0 ;  /* 0x20000025ff257230 */ /* 0x000fe40000004100 */
[----:B------:R-:W-:-:S02]  /*3d10*/  HADD2.F32 R40, -RZ, R40.H0_H0 ;  /* 0x20000028ff287230 */ /* 0x000fc40000004100 */
[--C-:B------:R-:W-:Y:S02]  /*3d20*/  HADD2.F32 R15, -RZ, R11.reuse.H1_H1 ;  /* 0x3000000bff0f7230 */ /* 0x100fe40000004100 */
[CC--:B------:R-:W-:Y:S01]  /*3d30*/  FMUL.FTZ R42, R10.reuse, R37.reuse ;  /* 0x000000250a2a7220 */ /* 0x0c0fe20000410000 */
[C---:B------:R-:W-:Y:S01]  /*3d40*/  FMUL.FTZ R37, R9.reuse, R37 ;  /* 0x0000002509257220 */ /* 0x040fe20000410000 */
[----:B------:R-:W-:Y:S02]  /*3d50*/  HADD2.F32 R11, -RZ, R11.H0_H0 ;  /* 0x2000000bff0b7230 */ /* 0x000fe40000004100 */
[-C--:B------:R-:W-:Y:S01]  /*3d60*/  FFMA.FTZ R42, R9, R36.reuse, -R42 ;  /* 0x00000024092a7223 */ /* 0x080fe2000001082a */
        /* <DEDUP_REMOVED lines=26> */
.L_x_14420:
[----:B------:R-:W-:Y:S05]  /*3f10*/  BSYNC B1 ;  /* 0x0000000000017941 */ /* 0x000fea0003800000 */
.L_x_14419:
[----:B-1----:R0:W-:Y:S01]  /*3f20*/  ST.E.128 desc[UR42][R12.64], R8 ;  /* 0x000000080c007985 */ /* 0x0021e2000c101d2a */
[----:B------:R-:W-:Y:S05]  /*3f30*/  BRA `(.L_x_14414) ;  /* 0x0000001800c07947 */ /* 0x000fea0003800000 */
.L_x_14396:
[----:B------:R-:W0:Y:S01]  /*3f40*/  S2R R12, SR_TID.X ;  /* 0x00000000000c7919 */ /* 0x000e220000002100 */
[----:B------:R-:W-:Y:S01]  /*3f50*/  CS2R R42, SRZ ;  /* 0x00000000002a7805 */ /* 0x000fe2000001ff00 */
[----:B------:R-:W1:Y:S01]  /*3f60*/  S2R R38, SR_TID.X ;  /* 0x0000000000267919 */ /* 0x000e620000002100 */
[----:B0-----:R-:W-:Y:S01]  /*3f70*/  VIADD R13, R12, 0xffffff80 ;  /* 0xffffff800c0d7836 */ /* 0x001fe20000000000 */
[----:B-1----:R-:W-:Y:S02]  /*3f80*/  IADD3 R40, R38, -0x80, RZ ;  /* 0xffffff8026287810 */ /* 0x002fe40007ffe0ff */
[----:B------:R-:W-:Y:S02]  /*3f90*/  CS2R R38, SRZ ;  /* 0x0000000000267805 */ /* 0x000fe4000001ff00 */
[----:B------:R-:W-:Y:S02]  /*3fa0*/  SHF.R.S32.HI R12, RZ, 0x1f, R13 ;  /* 0x0000001fff0c7819 */ /* 0x000fe4000001140d */
[----:B------:R-:W-:-:S02]  /*3fb0*/  SHF.R.S32.HI R44, RZ, 0x1f, R40 ;  /* 0x0000001fff2c7819 */ /* 0x000fc40000011428 */
[----:B------:R-:W-:Y:S02]  /*3fc0*/  LEA.HI R12, R12, R13, RZ, 0x2 ;  /* 0x0000000d0c0c7211 */ /* 0x000fe400078f10ff */
[----:B------:R-:W-:Y:S02]  /*3fd0*/  LEA.HI R44, R44, R40, RZ, 0x2 ;  /* 0x000000282c2c7211 */ /* 0x000fe400078f10ff */
[----:B------:R-:W-:Y:S02]  /*3fe0*/  CS2R R40, SRZ ;  /* 0x0000000000287805 */ /* 0x000fe4000001ff00 */
[----:B------:R-:W-:Y:S02]  /*3ff0*/  SHF.R.S32.HI R12, RZ, 0x2, R12 ;  /* 0x00000002ff0c7819 */ /* 0x000fe4000001140c */
[----:B------:R-:W-:Y:S02]  /*4000*/  SHF.R.S32.HI R44, RZ, 0x2, R44 ;  /* 0x00000002ff2c7819 */ /* 0x000fe4000001142c */
[----:B------:R-:W-:-:S03]  /*4010*/  ISETP.GE.AND P3, PT, R12, R76, PT ;  /* 0x0000004c0c00720c */ /* 0x000fc60003f66270 */
[----:B------:R-:W-:Y:S01]  /*4020*/  VIADD R44, R44, 0x60 ;  /* 0x000000602c2c7836 */ /* 0x000fe20000000000 */
[----:B------:R-:W-:-:S13]  /*4030*/  ISETP.GE.OR P3, PT, R16, R78, P3 ;  /* 0x0000004e1000720c */ /* 0x000fda0001f66670 */
[----:B------:R-:W0:Y:S01]  /*4040*/  @!P3 LDC.64 R12, c[0x0][0x3e8] ;  /* 0x0000fa00ff0cbb82 */ /* 0x000e220000000a00 */
[----:B------:R-:W-:-:S05]  /*4050*/  @!P3 IADD3 R14, P4, R30, R10, RZ ;  /* 0x0000000a1e0eb210 */ /* 0x000fca0007f9e0ff */
[----:B------:R-:W-:Y:S01]  /*4060*/  @!P3 IMAD.X R15, R77, 0x1, R54, P4 ;  /* 0x000000014d0fb824 */ /* 0x000fe200020e0636 */
[----:B------:R-:W-:-:S05]  /*4070*/  @!P3 IADD3 R36, P4, R52, R8, RZ ;  /* 0x000000083424b210 */ /* 0x000fca0007f9e0ff */
[----:B------:R-:W-:Y:S01]  /*4080*/  @!P3 IMAD.X R37, R69, 0x1, R7, P4 ;  /* 0x000000014525b824 */ /* 0x000fe200020e0607 */
[----:B0-----:R-:W-:-:S04]  /*4090*/  @!P3 LEA R12, P4, R14, R12, 0x1 ;  /* 0x0000000c0e0cb211 */ /* 0x001fc800078808ff */
[----:B------:R-:W-:Y:S02]  /*40a0*/  @!P3 LEA.HI.X R13, R14, R13, R15, 0x1, P4 ;  /* 0x0000000d0e0db211 */ /* 0x000fe400020f0c0f */
[----:B------:R-:W0:Y:S01]  /*40b0*/  @!P3 LDC.64 R14, c[0x0][0x400] ;  /* 0x00010000ff0ebb82 */ /* 0x000e220000000a00 */
[----:B------:R-:W-:Y:S01]  /*40c0*/  BSSY B1, `(.L_x_14421) ;  /* 0x0000022000017945 */ /* 0x000fe20003800000 */
[----:B0-----:R-:W-:-:S04]  /*40d0*/  @!P3 LEA R14, P4, R36, R14, 0x1 ;  /* 0x0000000e240eb211 */ /* 0x001fc800078808ff */
[----:B------:R-:W-:Y:S02]  /*40e0*/  @!P3 LEA.HI.X R15, R36, R15, R37, 0x1, P4 ;  /* 0x0000000f240fb211 */ /* 0x000fe400020f0c25 */
[----:B------:R-:W-:Y:S02]  /*40f0*/  CS2R R36, SRZ ;  /* 0x0000000000247805 */ /* 0x000fe4000001ff00 */
[----:B------:R-:W-:Y:S02]  /*4100*/  ISETP.GE.AND P4, PT, R44, R76, PT ;  /* 0x0000004c2c00720c */ /* 0x000fe40003f86270 */
[----:B------:R-:W-:Y:S02]  /*4110*/  CS2R R46, SRZ ;  /* 0x00000000002e7805 */ /* 0x000fe4000001ff00 */
[----:B------:R-:W-:Y:S01]  /*4120*/  CS2R R50, SRZ ;  /* 0x0000000000327805 */ /* 0x000fe2000001ff00 */
[----:B------:R0:W5:Y:S01]  /*4130*/  @!P3 LDG.E.128 R40, desc[UR42][R14.64] ;  /* 0x0000002a0e28b981 */ /* 0x000162000c1e1d00 */
[----:B------:R-:W-:-:S02]  /*4140*/  ISETP.GE.OR P4, PT, R16, R78, P4 ;  /* 0x0000004e1000720c */ /* 0x000fc40002786670 */
[----:B------:R-:W-:Y:S02]  /*4150*/  CS2R R44, SRZ ;  /* 0x00000000002c7805 */ /* 0x000fe4000001ff00 */
[----:B------:R-:W-:Y:S01]  /*4160*/  CS2R R48, SRZ ;  /* 0x0000000000307805 */ /* 0x000fe2000001ff00 */
[----:B------:R0:W5:Y:S01]  /*4170*/  @!P3 LDG.E.128 R36, desc[UR42][R12.64] ;  /* 0x0000002a0c24b981 */ /* 0x000162000c1e1d00 */
[----:B------:R-:W-:-:S07]  /*4180*/  ISETP.GE.AND P3, PT, R16, R78, PT ;  /* 0x0000004e1000720c */ /* 0x000fce0003f66270 */
[----:B------:R-:W-:Y:S06]  /*4190*/  @P4 BRA `(.L_x_14422) ;  /* 0x0000000000504947 */ /* 0x000fec0003800000 */
[----:B0-----:R-:W0:Y:S01]  /*41a0*/  LDC.64 R12, c[0x0][0x3f8] ;  /* 0x0000fe00ff0c7b82 */ /* 0x001e220000000a00 */
[----:B------:R-:W-:Y:S01]  /*41b0*/  IMAD.MOV.U32 R11, RZ, RZ, R77 ;  /* 0x000000ffff0b7224 */ /* 0x000fe200078e004d */
[----:B------:R-:W-:Y:S01]  /*41c0*/  ULDC.64 UR4, c[0x0][0x3e8] ;  /* 0x0000fa0000047ab9 */ /* 0x000fe20000000a00 */
[----:B------:R-:W-:Y:S02]  /*41d0*/  IMAD.MOV.U32 R9, RZ, RZ, R69 ;  /* 0x000000ffff097224 */ /* 0x000fe400078e0045 */
        /* <DEDUP_REMOVED lines=16> */
.L_x_14422:
[----:B------:R-:W-:Y:S05]  /*42e0*/  BSYNC B1 ;  /* 0x0000000000017941 */ /* 0x000fea0003800000 */
.L_x_14421:
[----:B-----5:R-:W-:Y:S01]  /*42f0*/  IMAD.MOV.U32 R8, RZ, RZ, R46 ;  /* 0x000000ffff087224 */ /* 0x020fe200078e002e */
[----:B------:R-:W-:Y:S01]  /*4300*/  UISETP.NE.AND UP0, UPT, UR39, 0x3, UPT ;  /* 0x000000032700788c */ /* 0x000fe2000bf05270 */
[----:B------:R-:W-:Y:S02]  /*4310*/  IMAD.MOV.U32 R9, RZ, RZ, R47 ;  /* 0x000000ffff097224 */ /* 0x000fe400078e002f */
        /* <DEDUP_REMOVED lines=27> */
[----:B------:R-:W-:Y:S02]  /*44d0*/  PRMT R93, R10, 0x7610, R93 ;  /* 0x000076100a5d7816 */ /* 0x000fe4000000005d */
[----:B------:R-:W-:Y:S01]  /*44e0*/  PRMT R98, R11, 0x7610, R98 ;  /* 0x000076100b627816 */ /* 0x000fe20000000062 */
[----:B------:R-:W-:Y:S06]  /*44f0*/  @!P5 BRA `(.L_x_14423) ;  /* 0x000000000004d947 */ /* 0x000fec0003800000 */
[----:B------:R-:W-:Y:S01]  /*4500*/  BPT.TRAP 0x1 ;  /* 0x000000040000795c */ /* 0x000fe20000300000 */
.L_x_14423:
[----:B------:R-:W2:Y:S01]  /*4510*/  LDL R8, [R1+0x14] ;  /* 0x0000140001087983 */ /* 0x000ea20000100800 */
[----:B------:R-:W-:Y:S01]  /*4520*/  LEA R69, R23, R2, 0x3 ;  /* 0x0000000217457211 */ /* 0x000fe200078e18ff */
[----:B------:R-:W1:Y:S01]  /*4530*/  LDC R85, c[0x0][0x2f4] ;  /* 0x0000bd00ff557b82 */ /* 0x000e620000000800 */
[----:B------:R-:W-:Y:S01]  /*4540*/  BSSY B1, `(.L_x_14424) ;  /* 0x0000004000017945 */ /* 0x000fe20003800000 */
[----:B--2---:R-:W-:-:S04]  /*4550*/  SHF.L.U32 R77, R8, 0x1f, RZ ;  /* 0x0000001f084d7819 */ /* 0x004fc800000006ff */
[----:B------:R-:W2:Y:S02]  /*4560*/  SYNCS.PHASECHK.TRANS64.TRYWAIT P4, [R69+URZ+0x16890], R77 ;  /* 0x0168904d450075a7 */ /* 0x000ea4000808017f */
[----:B-12---:R-:W-:Y:S05]  /*4570*/  @!P4 BRA `(.L_x_14425) ;  /* 0x000001d800d8c947 */ /* 0x006fea0003800000 */
.L_x_14735:
[----:B------:R-:W-:Y:S05]  /*4580*/  BSYNC B1 ;  /* 0x0000000000017941 */ /* 0x000fea0003800000 */
.L_x_14424:
[----:B------:R-:W-:Y:S01]  /*4590*/  UMOV UR4, 0xffffffff ;  /* 0xffffffff00047882 */ /* 0x000fe20000000000 */
[----:B------:R-:W-:Y:S02]  /*45a0*/  IMAD.IADD R87, R85, 0x1, -R58 ;  /* 0x0000000155577824 */ /* 0x000fe400078e0a3a */
[----:B------:R-:W-:Y:S05]  /*45b0*/  BRA.DIV UR4, `(.L_x_14426) ;  /* 0x000001da04dc7947 */ /* 0x000fea000b800000 */
[----:B------:R2:W3:Y:S04]  /*45c0*/  SHFL.IDX PT, R81, R83, RZ, 0x1c1f ;  /* 0x001c1fff53517589 */ /* 0x0004e800000e0000 */
[----:B------:R2:W4:Y:S02]  /*45d0*/  SHFL.IDX PT, R80, R82, RZ, 0x1c1f ;  /* 0x001c1fff52507589 */ /* 0x00052400000e0000 */
.L_x_14739:
[----:B------:R-:W5:Y:S01]  /*45e0*/  S2R R8, SR_TID.X ;  /* 0x0000000000087919 */ /* 0x000f620000002100 */
[----:B------:R-:W-:Y:S01]  /*45f0*/  BSSY B1, `(.L_x_14427) ;  /* 0x0000077000017945 */ /* 0x000fe20003800000 */
[----:B-----5:R-:W-:-:S05]  /*4600*/  VIADD R9, R8, 0xffffff80 ;  /* 0xffffff8008097836 */ /* 0x020fca0000000000 */
[----:B------:R-:W-:-:S04]  /*4610*/  SHF.R.S32.HI R8, RZ, 0x1f, R9 ;  /* 0x0000001fff087819 */ /* 0x000fc80000011409 */
[----:B------:R-:W-:-:S04]  /*4620*/  LEA.HI R8, R8, R9, RZ, 0x2 ;  /* 0x0000000908087211 */ /* 0x000fc800078f10ff */
[----:B------:R-:W-:-:S04]  /*4630*/  SHF.R.S32.HI R8, RZ, 0x2, R8 ;  /* 0x00000002ff087819 */ /* 0x000fc80000011408 */
[----:B------:R-:W-:-:S13]  /*4640*/  ISETP.GE.OR P4, PT, R8, R76, P1 ;  /* 0x0000004c0800720c */ /* 0x000fda0000f86670 */
[----:B------:R-:W-:Y:S05]  /*4650*/  @P4 BRA `(.L_x_14428) ;  /* 0x0000000400c04947 */ /* 0x000fea0003800000 */
[----:B------:R-:W5:Y:S01]  /*4660*/  S2R R9, SR_TID.X ;  /* 0x0000000000097919 */ /* 0x000f620000002100 */
[----:B------:R-:W-:Y:S01]  /*4670*/  SEL R8, R58, R87, !P0 ;  /* 0x000000573a087207 */ /* 0x000fe20004000000 */
[----:B------:R-:W-:Y:S01]  /*4680*/  BSSY B2, `(.L_x_14429) ;  /* 0x0000069000027945 */ /* 0x000fe20003800000 */
[----:B----4-:R-:W-:-:S04]  /*4690*/  LEA R78, P4, R6, R80, 0x1 ;  /* 0x00000050064e7211 */ /* 0x010fc800078808ff */
[----:B---3--:R-:W-:Y:S01]  /*46a0*/  LEA.HI.X R79, R6, R81, R4, 0x1, P4 ;  /* 0x00000051064f7211 */ /* 0x008fe200020f0c04 */
[----:B-----5:R-:W-:Y:S01]  /*46b0*/  VIADD R11, R9, 0xffffff80 ;  /* 0xffffff80090b7836 */ /* 0x020fe20000000000 */
[----:B------:R-:W-:-:S04]  /*46c0*/  SHF.R.S32.HI R9, RZ, 0x1f, R8 ;  /* 0x0000001fff097819 */ /* 0x000fc80000011408 */
[----:B------:R-:W-:Y:S01]  /*46d0*/  LEA.HI R8, R9, R8, RZ, 0x4 ;  /* 0x0000000809087211 */ /* 0x000fe200078f20ff */
[----:B------:R-:W-:Y:S01]  /*46e0*/  IMAD R9, R23, 0x2000, R3 ;  /* 0x0000200017097824 */ /* 0x000fe200078e0203 */
[----:B------:R-:W-:Y:S02]  /*46f0*/  SHF.R.S32.HI R10, RZ, 0x1f, R11 ;  /* 0x0000001fff0a7819 */ /* 0x000fe4000001140b */
[----:B------:R-:W-:Y:S01]  /*4700*/  LEA.HI.SX32 R8, R8, R5, 0x1c ;  /* 0x0000000508087211 */ /* 0x000fe200078fe2ff */
[----:B------:R-:W-:Y:S01]  /*4710*/  IMAD R9, R9, 0x2, R2 ;  /* 0x0000000209097824 */ /* 0x000fe200078e0202 */
[----:B------:R-:W-:-:S03]  /*4720*/  LEA.HI R10, R10, R11, RZ, 0x5 ;  /* 0x0000000b0a0a7211 */ /* 0x000fc600078f28ff */
[----:B------:R-:W-:Y:S01]  /*4730*/  IMAD.SHL.U32 R91, R8, 0x8, RZ ;  /* 0x00000008085b7824 */ /* 0x000fe200078e00ff */
[----:B------:R-:W-:-:S04]  /*4740*/  SHF.R.S32.HI R10, RZ, 0x5, R10 ;  /* 0x00000005ff0a7819 */ /* 0x000fc8000001140a */
[----:B------:R-:W-:-:S04]  /*4750*/  LOP3.LUT R8, R64, 0x38, R91, 0xf8, !PT ;  /* 0x0000003840087812 */ /* 0x000fc800078ef85b */
[----:B------:R-:W-:-:S05]  /*4760*/  LOP3.LUT R8, R8, R61, RZ, 0x3c, !PT ;  /* 0x0000003d08087212 */ /* 0x000fca00078e3cff */
[----:B------:R-:W-:-:S04]  /*4770*/  IMAD R8, R10, 0x200, R8 ;  /* 0x000002000a087824 */ /* 0x000fc800078e0208 */
[----:B------:R-:W-:-:S04]  /*4780*/  IMAD R11, R23, 0x2000, R8 ;  /* 0x00002000170b7824 */ /* 0x000fc800078e0208 */
[----:B0-----:R-:W-:Y:S02]  /*4790*/  IMAD R12, R11, 0x2, R2 ;  /* 0x000000020b0c7824 */ /* 0x001fe400078e0202 */
[----:B------:R-:W0:Y:S04]  /*47a0*/  LDS.128 R8, [R9+0xe400] ;  /* 0x00e4000009087984 */ /* 0x000e280000000c00 */
[----:B------:R-:W3:Y:S01]  /*47b0*/  LDS.128 R12, [R12+0xe400] ;  /* 0x00e400000c0c7984 */ /* 0x000ee20000000c00 */
[----:B------:R-:W-:Y:S05]  /*47c0*/  @P3 BRA `(.L_x_14430) ;  /* 0x0000000400503947 */ /* 0x000fea0003800000 */
[----:B------:R-:W-:Y:S01]  /*47d0*/  SHF.R.U64 R40, R40, 0x10, R41 ;  /* 0x0000001028287819 */ /* 0x000fe20000001229 */
[----:B---3--:R-:W-:Y:S01]  /*47e0*/  IMAD.MOV.U32 R96, RZ, RZ, R15 ;  /* 0x000000ffff607224 */ /* 0x008fe200078e000f */
[----:B------:R-:W-:Y:S01]  /*47f0*/  SHF.R.U32.HI R99, RZ, 0x10, R41 ;  /* 0x00000010ff637819 */ /* 0x000fe20000011629 */
[----:B------:R-:W-:Y:S01]  /*4800*/  HADD2.F32 R98, -RZ, R98.H0_H0 ;  /* 0x20000062ff627230 */ /* 0x000fe20000004100 */
[----:B------:R-:W-:Y:S01]  /*4810*/  MOV R41, R13 ;  /* 0x0000000d00297202 */ /* 0x000fe20000000f00 */
[----:B0-----:R-:W-:Y:S01]  /*4820*/  IMAD.MOV.U32 R13, RZ, RZ, R11 ;  /* 0x000000ffff0d7224 */ /* 0x001fe200078e000b */
[--C-:B------:R-:W-:Y:S01]  /*4830*/  SHF.R.U64 R36, R36, 0x10, R37.reuse ;  /* 0x0000001024247819 */ /* 0x100fe20000001225 */
[----:B------:R-:W-:Y:S01]  /*4840*/  HADD2.F32 R11, -RZ, R9.H0_H0 ;  /* 0x20000009ff0b7230 */ /* 0x000fe20000004100 */
[----:B------:R-:W-:Y:S01]  /*4850*/  SHF.R.U32.HI R97, RZ, 0x10, R37 ;  /* 0x00000010ff617819 */ /* 0x000fe20000011625 */
[----:B------:R-:W-:Y:S01]  /*4860*/  HADD2.F32 R15, -RZ, R41.H0_H0 ;  /* 0x20000029ff0f7230 */ /* 0x000fe20000004100 */
[----:B------:R-:W-:Y:S01]  /*4870*/  SHF.R.U64 R37, R38, 0x10, R39 ;  /* 0x0000001026257819 */ /* 0x000fe20000001227 */
[----:B------:R-:W-:Y:S01]  /*4880*/  HADD2.F32 R99, -RZ, R99.H0_H0 ;  /* 0x20000063ff637230 */ /* 0x000fe20000004100 */
[----:B------:R-:W-:Y:S01]  /*4890*/  SHF.R.U64 R38, R42, 0x10, R43 ;  /* 0x000000102a267819 */ /* 0x000fe2000000122b */
[----:B------:R-:W-:-:S02]  /*48a0*/  HADD2.F32 R42, -RZ, R9.H1_H1 ;  /* 0x30000009ff2a7230 */ /* 0x000fc40000004100 */
[-C--:B------:R-:W-:Y:S01]  /*48b0*/  FMUL.FTZ R100, R15, R98.reuse ;  /* 0x000000620f647220 */ /* 0x080fe20000410000 */
[----:B------:R-:W-:Y:S02]  /*48c0*/  HADD2.F32 R94, -RZ, R94.H0_H0 ;  /* 0x2000005eff5e7230 */ /* 0x000fe40000004100 */
[C---:B------:R-:W-:Y:S01]  /*48d0*/  FMUL.FTZ R98, R11.reuse, R98 ;  /* 0x000000620b627220 */ /* 0x040fe20000410000 */
[----:B------:R-:W-:Y:S02]  /*48e0*/  HADD2.F32 R41, -RZ, R41.H1_H1 ;  /* 0x30000029ff297230 */ /* 0x000fe40000004100 */
[-C--:B------:R-:W-:Y:S01]  /*48f0*/  FMUL.FTZ R102, R42, R99.reuse ;  /* 0x000000632a667220 */ /* 0x080fe20000410000 */
[----:B------:R-:W-:Y:S01]  /*4900*/  HADD2.F32 R97, -RZ, R97.H0_H0 ;  /* 0x20000061ff617230 */ /* 0x000fe20000004100 */
[----:B------:R-:W-:Y:S01]  /*4910*/  SHF.R.U32.HI R43, RZ, 0x10, R43 ;  /* 0x00000010ff2b7819 */ /* 0x000fe2000001162b */
[-C--:B------:R-:W-:Y:S01]  /*4920*/  FFMA.FTZ R9, R11, R94.reuse, -R100 ;  /* 0x0000005e0b097223 */ /* 0x080fe20000010864 */
[----:B------:R-:W-:Y:S01]  /*4930*/  FFMA.FTZ R11, R15, R94, R98 ;  /* 0x0000005e0f0b7223 */ /* 0x000fe20000010062 */
[C---:B------:R-:W-:Y:S01]  /*4940*/  FMUL.FTZ R101, R41.reuse, R99 ;  /* 0x0000006329657220 */ /* 0x040fe20000410000 */
[----:B------:R-:W-:Y:S01]  /*4950*/  FFMA.FTZ R94, R41, R97, R102 ;  /* 0x00000061295e7223 */ /* 0x000fe20000010066 */
[----:B------:R-:W-:Y:S01]  /*4960*/  SHF.R.U32.HI R39, RZ, 0x10, R39 ;  /* 0x00000010ff277819 */ /* 0x000fe20000011627 */
[----:B------:R-:W-:-:S02]  /*4970*/  HADD2.F32 R102, -RZ, R95.H1_H1 ;  /* 0x3000005fff667230 */ /* 0x000fc40000004100 */
[----:B------:R-:W-:Y:S01]  /*4980*/  FFMA.FTZ R42, R42, R97, -R101 ;  /* 0x000000612a2a7223 */ /* 0x000fe20000010865 */
[--C-:B------:R-:W-:Y:S02]  /*4990*/  HADD2.F32 R41, -RZ, R96.reuse.H0_H0 ;  /* 0x20000060ff297230 */ /* 0x100fe40000004100 */
[----:B------:R-:W-:Y:S02]  /*49a0*/  HADD2.F32 R98, -RZ, R96.H1_H1 ;  /* 0x30000060ff627230 */ /* 0x000fe40000004100 */
[----:B------:R-:W-:Y:S02]  /*49b0*/  HADD2.F32 R15, -RZ, R13.H0_H0 ;  /* 0x2000000dff0f7230 */ /* 0x000fe40000004100 */
[----:B------:R-:W-:Y:S01]  /*49c0*/  FMUL.FTZ R104, R41, R102 ;  /* 0x0000006629687220 */ /* 0x000fe20000410000 */
[----:B------:R-:W-:Y:S01]  /*49d0*/  HADD2.F32 R43, -RZ, R43.H0_H0 ;  /* 0x2000002bff2b7230 */ /* 0x000fe20000004100 */
[----:B------:R-:W-:Y:S01]  /*49e0*/  F2FP.F16.F32.PACK_AB R9, R42, R9 ;  /* 0x000000092a09723e */ /* 0x000fe200000000ff */
[----:B------:R-:W-:-:S02]  /*49f0*/  HADD2.F32 R96, -RZ, R13.H1_H1 ;  /* 0x3000000dff607230 */ /* 0x000fc40000004100 */
[C---:B------:R-:W-:Y:S01]  /*4a00*/  FMUL.FTZ R102, R15.reuse, R102 ;  /* 0x000000660f667220 */ /* 0x040fe20000410000 */
[----:B------:R-:W-:Y:S02]  /*4a10*/  HADD2.F32 R100, -RZ, R95.H0_H0 ;  /* 0x2000005fff647230 */ /* 0x000fe40000004100 */
[-C--:B------:R-:W-:Y:S01]  /*4a20*/  FMUL.FTZ R95, R98, R43.reuse ;  /* 0x0000002b625f7220 */ /* 0x080fe20000410000 */
[----:B------:R-:W-:Y:S02]  /*4a30*/  HADD2.F32 R39, -RZ, R39.H0_H0 ;  /* 0x20000027ff277230 */ /* 0x000fe40000004100 */
[C---:B------:R-:W-:Y:S01]  /*4a40*/  FMUL.FTZ R43, R96.reuse, R43 ;  /* 0x0000002b602b7220 */ /* 0x040fe20000410000 */
[----:B------:R-:W-:Y:S02]  /*4a50*/  HADD2.F32 R37, -RZ, R37.H0_H0 ;  /* 0x20000025ff257230 */ /* 0x000fe40000004100 */
[-C--:B------:R-:W-:Y:S01]  /*4a60*/  FFMA.FTZ R13, R15, R100.reuse, -R104 ;  /* 0x000000640f0d7223 */ /* 0x080fe20000010868 */
[----:B------:R-:W-:Y:S01]  /*4a70*/  FFMA.FTZ R15, R41, R100, R102 ;  /* 0x00000064290f7223 */ /* 0x000fe20000010066 */
[----:B------:R-:W-:Y:S01]  /*4a80*/  FFMA.FTZ R96, R96, R39, -R95 ;  /* 0x0000002760607223 */ /* 0x000fe2000001085f */
[----:B------:R-:W-:-:S02]  /*4a90*/  HADD2.F32 R41, -RZ, R93.H1_H1 ;  /* 0x3000005dff297230 */ /* 0x000fc40000004100 */
[----:B------:R-:W-:Y:S01]  /*4aa0*/  FFMA.FTZ R98, R98, R39, R43 ;  /* 0x0000002762627223 */ /* 0x000fe2000001002b */
[----:B------:R-:W-:Y:S02]  /*4ab0*/  HADD2.F32 R95, -RZ, R40.H0_H0 ;  /* 0x20000028ff5f7230 */ /* 0x000fe40000004100 */
[----:B------:R-:W-:Y:S01]  /*4ac0*/  HADD2.F32 R93, -RZ, R93.H0_H0 ;  /* 0x2000005dff5d7230 */ /* 0x000fe20000004100 */
[----:B------:R-:W-:Y:S01]  /*4ad0*/  F2FP.F16.F32.PACK_AB R96, R96, R13 ;  /* 0x0000000d6060723e */ /* 0x000fe200000000ff */
[----:B------:R-:W-:Y:S01]  /*4ae0*/  HADD2.F32 R40, -RZ, R12.H0_H0 ;  /* 0x2000000cff287230 */ /* 0x000fe20000004100 */
[----:B------:R-:W-:Y:S01]  /*4af0*/  F2FP.F16.F32.PACK_AB R13, R94, R11 ;  /* 0x0000000b5e0d723e */ /* 0x000fe200000000ff */
[----:B------:R-:W-:Y:S01]  /*4b00*/  HADD2.F32 R39, -RZ, R8.H0_H0 ;  /* 0x20000008ff277230 */ /* 0x000fe20000004100 */
[----:B------:R-:W-:Y:S01]  /*4b10*/  F2FP.F16.F32.PACK_AB R15, R98, R15 ;  /* 0x0000000f620f723e */ /* 0x000fe200000000ff */
[----:B------:R-:W-:Y:S02]  /*4b20*/  HADD2.F32 R12, -RZ, R12.H1_H1 ;  /* 0x3000000cff0c7230 */ /* 0x000fe40000004100 */
[----:B------:R-:W-:-:S02]  /*4b30*/  HADD2.F32 R8, -RZ, R8.H1_H1 ;  /* 0x30000008ff087230 */ /* 0x000fc40000004100 */
[----:B------:R-:W-:Y:S02]  /*4b40*/  HADD2.F32 R43, -RZ, R36.H0_H0 ;  /* 0x20000024ff2b7230 */ /* 0x000fe40000004100 */
[-C--:B------:R-:W-:Y:S01]  /*4b50*/  FMUL.FTZ R36, R40, R93.reuse ;  /* 0x0000005d28247220 */ /* 0x080fe20000410000 */
[C---:B------:R-:W-:Y:S01]  /*4b60*/  FMUL.FTZ R93, R39.reuse, R93 ;  /* 0x0000005d275d7220 */ /* 0x040fe20000410000 */
[-C--:B------:R-:W-:Y:S01]  /*4b70*/  FMUL.FTZ R97, R12, R95.reuse ;  /* 0x0000005f0c617220 */ /* 0x080fe20000410000 */
[----:B------:R-:W-:Y:S01]  /*4b80*/  FMUL.FTZ R95, R8, R95 ;  /* 0x0000005f085f7220 */ /* 0x000fe20000410000 */
[-C--:B------:R-:W-:Y:S01]  /*4b90*/  FFMA.FTZ R36, R39, R41.reuse, -R36 ;  /* 0x0000002927247223 */ /* 0x080fe20000010824 */
[----:B------:R-:W-:Y:S01]  /*4ba0*/  FFMA.FTZ R93, R40, R41, R93 ;  /* 0x00000029285d7223 */ /* 0x000fe2000001005d */
[-C--:B------:R-:W-:Y:S01]  /*4bb0*/  FFMA.FTZ R97, R8, R43.reuse, -R97 ;  /* 0x0000002b08617223 */ /* 0x080fe20000010861 */
[----:B------:R-:W-:Y:S01]  /*4bc0*/  FFMA.FTZ R40, R12, R43, R95 ;  /* 0x0000002b0c287223 */ /* 0x000fe2000001005f */
[----:B------:R-:W-:-:S02]  /*4bd0*/  HADD2.F32 R12, -RZ, R14.H0_H0 ;  /* 0x2000000eff0c7230 */ /* 0x000fc40000004100 */
[----:B------:R-:W-:Y:S02]  /*4be0*/  HADD2.F32 R41, -RZ, R92.H0_H0 ;  /* 0x2000005cff297230 */ /* 0x000fe40000004100 */
[----:B------:R-:W-:Y:S02]  /*4bf0*/  HADD2.F32 R43, -RZ, R38.H0_H0 ;  /* 0x20000026ff2b7230 */ /* 0x000fe40000004100 */
[----:B------:R-:W-:Y:S02]  /*4c00*/  HADD2.F32 R8, -RZ, R10.H0_H0 ;  /* 0x2000000aff087230 */ /* 0x000fe40000004100 */
[-C--:B------:R-:W-:Y:S01]  /*4c10*/  FMUL.FTZ R95, R12, R41.reuse ;  /* 0x000000290c5f7220 */ /* 0x080fe20000410000 */
[----:B------:R-:W-:Y:S02]  /*4c20*/  HADD2.F32 R14, -RZ, R14.H1_H1 ;  /* 0x3000000eff0e7230 */ /* 0x000fe40000004100 */
[----:B------:R-:W-:Y:S02]  /*4c30*/  HADD2.F32 R10, -RZ, R10.H1_H1 ;  /* 0x3000000aff0a7230 */ /* 0x000fe40000004100 */
[----:B------:R-:W-:Y:S01]  /*4c40*/  FMUL.FTZ R41, R8, R41 ;  /* 0x0000002908297220 */ /* 0x000fe20000410000 */
[----:B------:R-:W-:-:S02]  /*4c50*/  HADD2.F32 R39, -RZ, R92.H1_H1 ;  /* 0x3000005cff277230 */ /* 0x000fc40000004100 */
[-C--:B------:R-:W-:Y:S01]  /*4c60*/  FMUL.FTZ R99, R14, R43.reuse ;  /* 0x0000002b0e637220 */ /* 0x080fe20000410000 */
[----:B------:R-:W-:Y:S02]  /*4c70*/  IMAD.MOV.U32 R11, RZ, RZ, R96 ;  /* 0x000000ffff0b7224 */ /* 0x000fe400078e0060 */
[----:B------:R-:W-:Y:S01]  /*4c80*/  FMUL.FTZ R43, R10, R43 ;  /* 0x0000002b0a2b7220 */ /* 0x000fe20000410000 */
[-C--:B------:R-:W-:Y:S01]  /*4c90*/  FFMA.FTZ R95, R8, R39.reuse, -R95 ;  /* 0x00000027085f7223 */ /* 0x080fe2000001085f */
[----:B------:R-:W-:Y:S01]  /*4ca0*/  FFMA.FTZ R41, R12, R39, R41 ;  /* 0x000000270c297223 */ /* 0x000fe20000010029 */
[-C--:B------:R-:W-:Y:S01]  /*4cb0*/  FFMA.FTZ R10, R10, R37.reuse, -R99 ;  /* 0x000000250a0a7223 */ /* 0x080fe20000010863 */
[----:B------:R-:W-:Y:S01]  /*4cc0*/  FFMA.FTZ R14, R14, R37, R43 ;  /* 0x000000250e0e7223 */ /* 0x000fe2000001002b */
[----:B------:R-:W-:Y:S02]  /*4cd0*/  F2FP.F16.F32.PACK_AB R8, R97, R36 ;  /* 0x000000246108723e */ /* 0x000fe400000000ff */
[----:B------:R-:W-:-:S02]  /*4ce0*/  F2FP.F16.F32.PACK_AB R12, R40, R93 ;  /* 0x0000005d280c723e */ /* 0x000fc400000000ff */
[----:B------:R-:W-:Y:S02]  /*4cf0*/  F2FP.F16.F32.PACK_AB R10, R10, R95 ;  /* 0x0000005f0a0a723e */ /* 0x000fe400000000ff */
[----:B------:R-:W-:-:S07]  /*4d00*/  F2FP.F16.F32.PACK_AB R14, R14, R41 ;  /* 0x000000290e0e723e */ /* 0x000fce00000000ff */
.L_x_14430:
[----:B------:R-:W-:Y:S05]  /*4d10*/  BSYNC B2 ;  /* 0x0000000000027941 */ /* 0x000fea0003800000 */
.L_x_14429:
[----:B------:R-:W-:Y:S01]  /*4d20*/  ISETP.GE.AND P4, PT, R91, R85, PT ;  /* 0x000000555b00720c */ /* 0x000fe20003f86270 */
[----:B0-----:R0:W-:-:S12]  /*4d30*/  ST.E.128 desc[UR42][R78.64], R8 ;  /* 0x000000084e007985 */ /* 0x0011d8000c101d2a */
[----:B------:R-:W-:-:S05]  /*4d40*/  @!P4 IMAD.WIDE R80, R91, 0x2, R80 ;  /* 0x000000025b50c825 */ /* 0x000fca00078e0250 */
[----:B---3--:R0:W-:Y:S02]  /*4d50*/  @!P4 ST.E.128 desc[UR42][R80.64], R12 ;  /* 0x0000000c5000c985 */ /* 0x0081e4000c101d2a */
.L_x_14428:
[----:B------:R-:W-:Y:S05]  /*4d60*/  BSYNC B1 ;  /* 0x0000000000017941 */ /* 0x000fea0003800000 */
.L_x_14427:
[----:B------:R-:W-:-:S03]  /*4d70*/  UMOV UR4, 0xffffffff ;  /* 0xffffffff00047882 */ /* 0x000fc60000000000 */
[----:B------:R-:W-:Y:S05]  /*4d80*/  BRA.DIV UR4, `(.L_x_14431) ;  /* 0x000001d604347947 */ /* 0x000fea000b800000 */
[----:B--2---:R-:W2:Y:S04]  /*4d90*/  SHFL.IDX PT, R83, R83, 0x1, 0x1c1f ;  /* 0x003c1f0053537f89 */ /* 0x004ea800000e0000 */
[----:B------:R-:W0:Y:S02]  /*4da0*/  SHFL.IDX PT, R82, R82, 0x1, 0x1c1f ;  /* 0x003c1f0052527f89 */ /* 0x000e2400000e0000 */
.L_x_14743:
[----:B0-----:R-:W0:Y:S02]  /*4db0*/  S2R R8, SR_TID.X ;  /* 0x0000000000087919 */ /* 0x001e240000002100 */
[----:B0-----:R-:W-:-:S05]  /*4dc0*/  VIADD R9, R8, 0xffffff80 ;  /* 0xffffff8008097836 */ /* 0x001fca0000000000 */
[----:B------:R-:W-:-:S04]  /*4dd0*/  SHF.R.S32.HI R8, RZ, 0x1f, R9 ;  /* 0x0000001fff087819 */ /* 0x000fc80000011409 */
[----:B------:R-:W-:-:S04]  /*4de0*/  LEA.HI R8, R8, R9, RZ, 0x2 ;  /* 0x0000000908087211 */ /* 0x000fc800078f10ff */
[----:B------:R-:W-:-:S05]  /*4df0*/  SHF.R.S32.HI R8, RZ, 0x2, R8 ;  /* 0x00000002ff087819 */ /* 0x000fca0000011408 */
[----:B------:R-:W-:-:S05]  /*4e00*/  VIADD R8, R8, 0x60 ;  /* 0x0000006008087836 */ /* 0x000fca0000000000 */
[----:B------:R-:W-:-:S13]  /*4e10*/  ISETP.GE.OR P4, PT, R8, R76, P1 ;  /* 0x0000004c0800720c */ /* 0x000fda0000f86670 */
[----:B------:R-:W-:Y:S05]  /*4e20*/  @P4 BRA `(.L_x_14414) ;  /* 0x0000000c00044947 */ /* 0x000fea0003800000 */
[----:B------:R-:W5:Y:S04]  /*4e30*/  LDL R11, [R1+0x38] ;  /* 0x00003800010b7983 */ /* 0x000f680000100800 */
[----:B------:R-:W3:Y:S04]  /*4e40*/  LDL R10, [R1+0x64] ;  /* 0x00006400010a7983 */ /* 0x000ee80000100800 */
[----:B------:R-:W4:Y:S01]  /*4e50*/  LDL R9, [R1+0x48] ;  /* 0x0000480001097983 */ /* 0x000f220000100800 */
[----:B------:R-:W-:Y:S01]  /*4e60*/  SEL R87, R58, R87, !P0 ;  /* 0x000000573a577207 */ /* 0x000fe20004000000 */
[----:B------:R-:W-:Y:S01]  /*4e70*/  BSSY B1, `(.L_x_14432) ;  /* 0x0000068000017945 */ /* 0x000fe20003800000 */
[----:B------:R-:W-:-:S02]  /*4e80*/  LEA R36, P4, R6, R82, 0x1 ;  /* 0x0000005206247211 */ /* 0x000fc400078808ff */
[----:B------:R-:W-:Y:S02]  /*4e90*/  SHF.R.S32.HI R8, RZ, 0x1f, R87 ;  /* 0x0000001fff087819 */ /* 0x000fe40000011457 */
[----:B--2---:R-:W-:Y:S02]  /*4ea0*/  LEA.HI.X R37, R6, R83, R4, 0x1, P4 ;  /* 0x0000005306257211 */ /* 0x004fe400020f0c04 */
[----:B------:R-:W-:-:S04]  /*4eb0*/  LEA.HI R8, R8, R87, RZ, 0x4 ;  /* 0x0000005708087211 */ /* 0x000fc800078f20ff */
[----:B------:R-:W-:-:S05]  /*4ec0*/  LEA.HI.SX32 R8, R8, R5, 0x1c ;  /* 0x0000000508087211 */ /* 0x000fca00078fe2ff */
[----:B------:R-:W-:-:S05]  /*4ed0*/  IMAD.SHL.U32 R38, R8, 0x8, RZ ;  /* 0x0000000808267824 */ /* 0x000fca00078e00ff */
[----:B-----5:R-:W-:-:S04]  /*4ee0*/  LOP3.LUT R8, R11, 0x38, R38, 0xf8, !PT ;  /* 0x000000380b087812 */ /* 0x020fc800078ef826 */
[----:B---3--:R-:W-:-:S05]  /*4ef0*/  LOP3.LUT R8, R8, R10, RZ, 0x3c, !PT ;  /* 0x0000000a08087212 */ /* 0x008fca00078e3cff */
[----:B----4-:R-:W-:Y:S02]  /*4f00*/  IMAD.IADD R8, R9, 0x1, R8 ;  /* 0x0000000109087824 */ /* 0x010fe400078e0208 */
[C---:B------:R-:W-:Y:S02]  /*4f10*/  IMAD R9, R23.reuse, 0x2000, R0 ;  /* 0x0000200017097824 */ /* 0x040fe400078e0200 */
[----:B------:R-:W-:-:S03]  /*4f20*/  IMAD R11, R23, 0x2000, R8 ;  /* 0x00002000170b7824 */ /* 0x000fc600078e0208 */
[----:B------:R-:W-:Y:S01]  /*4f30*/  LEA R9, R9, R2, 0x1 ;  /* 0x0000000209097211 */ /* 0x000fe200078e08ff */
[----:B------:R-:W-:-:S05]  /*4f40*/  IMAD R12, R11, 0x2, R2 ;  /* 0x000000020b0c7824 */ /* 0x000fca00078e0202 */
[----:B------:R-:W0:Y:S04]  /*4f50*/  LDS.128 R8, [R9+0xe400] ;  /* 0x00e4000009087984 */ /* 0x000e280000000c00 */
[----:B------:R-:W2:Y:S01]  /*4f60*/  LDS.128 R12, [R12+0xe400] ;  /* 0x00e400000c0c7984 */ /* 0x000ea20000000c00 */
[----:B------:R-:W-:Y:S05]  /*4f70*/  @P3 BRA `(.L_x_14433) ;  /* 0x00000004005c3947 */ /* 0x000fea0003800000 */
[----:B0-----:R-:W-:Y:S01]  /*4f80*/  IMAD.MOV.U32 R43, RZ, RZ, R8 ;  /* 0x000000ffff2b7224 */ /* 0x001fe200078e0008 */
[----:B------:R-:W-:Y:S01]  /*4f90*/  SHF.R.U64 R42, R48, 0x10, R49 ;  /* 0x00000010302a7819 */ /* 0x000fe20000001231 */
[----:B--2---:R-:W-:Y:S01]  /*4fa0*/  IMAD.MOV.U32 R8, RZ, RZ, R13 ;  /* 0x000000ffff087224 */ /* 0x004fe200078e000d */
[----:B------:R-:W-:Y:S01]  /*4fb0*/  SHF.R.U32.HI R48, RZ, 0x10, R49 ;  /* 0x00000010ff307819 */ /* 0x000fe20000011631 */
[----:B------:R-:W-:Y:S01]  /*4fc0*/  HADD2.F32 R49, -RZ, R90.H1_H1 ;  /* 0x3000005aff317230 */ /* 0x000fe20000004100 */
[--C-:B------:R-:W-:Y:S01]  /*4fd0*/  SHF.R.U64 R41, R44, 0x10, R45.reuse ;  /* 0x000000102c297819 */ /* 0x100fe2000000122d */
[----:B------:R-:W-:Y:S01]  /*4fe0*/  IMAD.MOV.U32 R44, RZ, RZ, R12 ;  /* 0x000000ffff2c7224 */ /* 0x000fe200078e000c */
[----:B------:R-:W-:Y:S01]  /*4ff0*/  SHF.R.U32.HI R79, RZ, 0x10, R45 ;  /* 0x00000010ff4f7819 */ /* 0x000fe2000001162d */
[----:B------:R-:W-:Y:S01]  /*5000*/  IMAD.MOV.U32 R45, RZ, RZ, R15 ;  /* 0x000000ffff2d7224 */ /* 0x000fe200078e000f */
[--C-:B------:R-:W-:Y:S01]  /*5010*/  SHF.R.U64 R39, R46, 0x10, R47.reuse ;  /* 0x000000102e277819 */ /* 0x100fe2000000122f */
[--C-:B------:R-:W-:Y:S01]  /*5020*/  HADD2.F32 R12, -RZ, R8.reuse.H0_H0 ;  /* 0x20000008ff0c7230 */ /* 0x100fe20000004100 */
[----:B------:R-:W-:Y:S01]  /*5030*/  SHF.R.U32.HI R78, RZ, 0x10, R47 ;  /* 0x00000010ff4e7819 */ /* 0x000fe2000001162f */
[----:B------:R-:W-:Y:S01]  /*5040*/  HADD2.F32 R15, -RZ, R8.H1_H1 ;  /* 0x30000008ff0f7230 */ /* 0x000fe20000004100 */
[----:B------:R-:W-:Y:S01]  /*5050*/  SHF.R.U64 R40, R50, 0x10, R51 ;  /* 0x0000001032287819 */ /* 0x000fe20000001233 */
[----:B------:R-:W-:Y:S01]  /*5060*/  IMAD.MOV.U32 R13, RZ, RZ, R11 ;  /* 0x000000ffff0d7224 */ /* 0x000fe200078e000b */
[----:B------:R-:W-:Y:S01]  /*5070*/  SHF.R.U32.HI R51, RZ, 0x10, R51 ;  /* 0x00000010ff337819 */ /* 0x000fe20000011633 */
[----:B------:R-:W-:-:S02]  /*5080*/  HADD2.F32 R8, -RZ, R9.H0_H0 ;  /* 0x20000009ff087230 */ /* 0x000fc40000004100 */
[----:B------:R-:W-:Y:S02]  /*5090*/  HADD2.F32 R48, -RZ, R48.H0_H0 ;  /* 0x20000030ff307230 */ /* 0x000fe40000004100 */
[----:B------:R-:W-:Y:S02]  /*50a0*/  HADD2.F32 R11, -RZ, R9.H1_H1 ;  /* 0x30000009ff0b7230 */ /* 0x000fe40000004100 */
        /* <DEDUP_REMOVED lines=10> */
[----:B------:R-:W-:-:S02]  /*5150*/  HADD2.F32 R46, -RZ, R45.H0_H0 ;  /* 0x2000002dff2e7230 */ /* 0x000fc40000004100 */
[----:B------:R-:W-:Y:S01]  /*5160*/  HADD2.F32 R45, -RZ, R45.H1_H1 ;  /* 0x3000002dff2d7230 */ /* 0x000fe20000004100 */
[----:B------:R-:W-:Y:S01]  /*5170*/  F2FP.F16.F32.PACK_AB R11, R11, R8 ;  /* 0x000000080b0b723e */ /* 0x000fe200000000ff */
[----:B------:R-:W-:Y:S02]  /*5180*/  HADD2.F32 R15, -RZ, R13.H0_H0 ;  /* 0x2000000dff0f7230 */ /* 0x000fe40000004100 */
[----:B------:R-:W-:Y:S02]  /*5190*/  HADD2.F32 R50, -RZ, R51.H0_H0 ;  /* 0x20000033ff327230 */ /* 0x000fe40000004100 */
[----:B------:R-:W-:Y:S02]  /*51a0*/  HADD2.F32 R49, -RZ, R89.H0_H0 ;  /* 0x20000059ff317230 */ /* 0x000fe40000004100 */
[----:B------:R-:W-:Y:S02]  /*51b0*/  HADD2.F32 R13, -RZ, R13.H1_H1 ;  /* 0x3000000dff0d7230 */ /* 0x000fe40000004100 */
[----:B------:R-:W-:Y:S01]  /*51c0*/  FMUL.FTZ R80, R45, R50 ;  /* 0x000000322d507220 */ /* 0x000fe20000410000 */
[----:B------:R-:W-:-:S02]  /*51d0*/  HADD2.F32 R47, -RZ, R84.H1_H1 ;  /* 0x30000054ff2f7230 */ /* 0x000fc40000004100 */
[-C--:B------:R-:W-:Y:S01]  /*51e0*/  FMUL.FTZ R51, R15, R49.reuse ;  /* 0x000000310f337220 */ /* 0x080fe20000410000 */
[----:B------:R-:W-:Y:S02]  /*51f0*/  HADD2.F32 R48, -RZ, R78.H0_H0 ;  /* 0x2000004eff307230 */ /* 0x000fe40000004100 */
[C---:B------:R-:W-:Y:S01]  /*5200*/  FMUL.FTZ R78, R46.reuse, R49 ;  /* 0x000000312e4e7220 */ /* 0x040fe20000410000 */
[----:B------:R-:W-:Y:S01]  /*5210*/  FMUL.FTZ R50, R13, R50 ;  /* 0x000000320d327220 */ /* 0x000fe20000410000 */
[----:B------:R-:W-:Y:S02]  /*5220*/  HADD2.F32 R42, -RZ, R42.H0_H0 ;  /* 0x2000002aff2a7230 */ /* 0x000fe40000004100 */
[-C--:B------:R-:W-:Y:S01]  /*5230*/  FFMA.FTZ R51, R46, R47.reuse, R51 ;  /* 0x0000002f2e337223 */ /* 0x080fe20000010033 */
[----:B------:R-:W-:Y:S01]  /*5240*/  FFMA.FTZ R49, R15, R47, -R78 ;  /* 0x0000002f0f317223 */ /* 0x000fe2000001084e */
[-C--:B------:R-:W-:Y:S01]  /*5250*/  FFMA.FTZ R80, R13, R48.reuse, -R80 ;  /* 0x000000300d507223 */ /* 0x080fe20000010850 */
[----:B------:R-:W-:Y:S01]  /*5260*/  FFMA.FTZ R90, R45, R48, R50 ;  /* 0x000000302d5a7223 */ /* 0x000fe20000010032 */
[----:B------:R-:W-:-:S02]  /*5270*/  HADD2.F32 R48, -RZ, R89.H1_H1 ;  /* 0x30000059ff307230 */ /* 0x000fc40000004100 */
[--C-:B------:R-:W-:Y:S01]  /*5280*/  HADD2.F32 R15, -RZ, R44.reuse.H0_H0 ;  /* 0x2000002cff0f7230 */ /* 0x100fe20000004100 */
[----:B------:R-:W-:Y:S01]  /*5290*/  F2FP.F16.F32.PACK_AB R49, R80, R49 ;  /* 0x000000315031723e */ /* 0x000fe200000000ff */
[--C-:B------:R-:W-:Y:S02]  /*52a0*/  HADD2.F32 R13, -RZ, R43.reuse.H0_H0 ;  /* 0x2000002bff0d7230 */ /* 0x100fe40000004100 */
[----:B------:R-:W-:Y:S02]  /*52b0*/  HADD2.F32 R44, -RZ, R44.H1_H1 ;  /* 0x3000002cff2c7230 */ /* 0x000fe40000004100 */
[-C--:B------:R-:W-:Y:S01]  /*52c0*/  FMUL.FTZ R50, R15, R48.reuse ;  /* 0x000000300f327220 */ /* 0x080fe20000410000 */
[----:B------:R-:W-:Y:S02]  /*52d0*/  HADD2.F32 R43, -RZ, R43.H1_H1 ;  /* 0x3000002bff2b7230 */ /* 0x000fe40000004100 */
[----:B------:R-:W-:Y:S01]  /*52e0*/  FMUL.FTZ R48, R13, R48 ;  /* 0x000000300d307220 */ /* 0x000fe20000410000 */
[----:B------:R-:W-:-:S02]  /*52f0*/  HADD2.F32 R46, -RZ, R86.H0_H0 ;  /* 0x20000056ff2e7230 */ /* 0x000fc40000004100 */
[CC--:B------:R-:W-:Y:S01]  /*5300*/  FMUL.FTZ R78, R44.reuse, R42.reuse ;  /* 0x0000002a2c4e7220 */ /* 0x0c0fe20000410000 */
[----:B------:R-:W-:Y:S02]  /*5310*/  HADD2.F32 R41, -RZ, R41.H0_H0 ;  /* 0x20000029ff297230 */ /* 0x000fe40000004100 */
[----:B------:R-:W-:Y:S01]  /*5320*/  FMUL.FTZ R45, R43, R42 ;  /* 0x0000002a2b2d7220 */ /* 0x000fe20000410000 */
[----:B------:R-:W-:Y:S02]  /*5330*/  HADD2.F32 R86, -RZ, R86.H1_H1 ;  /* 0x30000056ff567230 */ /* 0x000fe40000004100 */
[-C--:B------:R-:W-:Y:S01]  /*5340*/  FFMA.FTZ R48, R15, R46.reuse, R48 ;  /* 0x0000002e0f307223 */ /* 0x080fe20000010030 */
[----:B------:R-:W-:Y:S01]  /*5350*/  FFMA.FTZ R50, R13, R46, -R50 ;  /* 0x0000002e0d327223 */ /* 0x000fe20000010832 */
        /* <DEDUP_REMOVED lines=12> */
[----:B------:R-:W-:Y:S02]  /*5420*/  HADD2.F32 R39, -RZ, R39.H0_H0 ;  /* 0x20000027ff277230 */ /* 0x000fe40000004100 */
[C---:B------:R-:W-:Y:S01]  /*5430*/  FMUL.FTZ R41, R10.reuse, R41 ;  /* 0x000000290a297220 */ /* 0x040fe20000410000 */
        /* <DEDUP_REMOVED lines=11> */
.L_x_14433:
[----:B------:R-:W-:Y:S05]  /*54f0*/  BSYNC B1 ;  /* 0x0000000000017941 */ /* 0x000fea0003800000 */
.L_x_14432:
[----:B------:R-:W-:Y:S01]  /*5500*/  ISETP.GE.AND P3, PT, R38, R85, PT ;  /* 0x000000552600720c */ /* 0x000fe20003f66270 */
[----:B0-----:R0:W-:Y:S02]  /*5510*/  ST.E.128 desc[UR42][R36.64], R8 ;  /* 0x0000000824007985 */ /* 0x0011e4000c101d2a */
[----:B0-----:R-:W-:Y:S01]  /*5520*/  IMAD.MOV.U32 R8, RZ, RZ, R82 ;  /* 0x000000ffff087224 */ /* 0x001fe200078e0052 */
[----:B------:R-:W-:-:S09]  /*5530*/  MOV R9, R83 ;  /* 0x0000005300097202 */ /* 0x000fd20000000f00 */
[----:B------:R-:W-:Y:S05]  /*5540*/  @P3 BRA `(.L_x_14414) ;  /* 0x00000004003c3947 */ /* 0x000fea0003800000 */
[----:B------:R-:W-:-:S05]  /*5550*/  IMAD.WIDE R8, R38, 0x2, R8 ;  /* 0x0000000226087825 */ /* 0x000fca00078e0208 */
[----:B--2---:R0:W-:Y:S01]  /*5560*/  ST.E.128 desc[UR42][R8.64], R12 ;  /* 0x0000000c08007985 */ /* 0x0041e2000c101d2a */
[----:B------:R-:W-:Y:S05]  /*5570*/  BRA `(.L_x_14414) ;  /* 0x0000000400307947 */ /* 0x000fea0003800000 */
.L_x_14395:
[----:B------:R-:W-:-:S06]  /*5580*/  UISETP.NE.AND UP0, UPT, UR39, 0x3, UPT ;  /* 0x000000032700788c */ /* 0x000fcc000bf05270 */
[----:B------:R-:W-:-:S13]  /*5590*/  PLOP3.LUT P5, PT, PT, PT, UP0, 0x80, 0x0 ;  /* 0x000000000000781c */ /* 0x000fda0003faf008 */
[----:B------:R-:W-:Y:S05]  /*55a0*/  @!P5 BRA `(.L_x_14434) ;  /* 0x000000000004d947 */ /* 0x000fea0003800000 */
[----:B------:R-:W-:Y:S01]  /*55b0*/  BPT.TRAP 0x1 ;  /* 0x000000040000795c */ /* 0x000fe20000300000 */
.L_x_14434:
[----:B------:R-:W2:Y:S01]  /*55c0*/  LDL R8, [R1+0x14] ;  /* 0x0000140001087983 */ /* 0x000ea20000100800 */
[----:B------:R-:W-:Y:S01]  /*55d0*/  IMAD R69, R23, 0x8, R2 ;  /* 0x0000000817457824 */ /* 0x000fe200078e0202 */
[----:B------:R-:W-:Y:S01]  /*55e0*/  BSSY B1, `(.L_x_14435) ;  /* 0x0000005000017945 */ /* 0x000fe20003800000 */
[----:B------:R-:W-:Y:S02]  /*55f0*/  SHF.R.S32.HI R74, RZ, 0x1f, R73 ;  /* 0x0000001fff4a7819 */ /* 0x000fe40000011449 */
[----:B--2---:R-:W-:-:S04]  /*5600*/  SHF.L.U32 R77, R8, 0x1f, RZ ;  /* 0x0000001f084d7819 */ /* 0x004fc800000006ff */
[----:B------:R-:W0:Y:S02]  /*5610*/  SYNCS.PHASECHK.TRANS64.TRYWAIT P3, [R69+URZ+0x16890], R77 ;  /* 0x0168904d450075a7 */ /* 0x000e24000806017f */
[----:B0-----:R-:W-:Y:S05]  /*5620*/  @!P3 BRA `(.L_x_14436) ;  /* 0x000001cc0058b947 */ /* 0x001fea0003800000 */
.L_x_14744:
[----:B------:R-:W-:Y:S05]  /*5630*/  BSYNC B1 ;  /* 0x0000000000017941 */ /* 0x000fea0003800000 */
.L_x_14435:
[----:B------:R-:W2:Y:S01]  /*5640*/  LDL R12, [R1+0x4] ;  /* 0x00000400010c7983 */ /* 0x000ea20000100800 */
[----:B------:R-:W-:Y:S01]  /*5650*/  ULDC.64 UR4, c[0x0][0x300] ;  /* 0x0000c00000047ab9 */ /* 0x000fe20000000a00 */
[----:B-----5:R-:W-:Y:S01]  /*5660*/  SHF.R.S32.HI R75, RZ, 0x1f, R72 ;  /* 0x0000001fff4b7819 */ /* 0x020fe20000011448 */
[----:B------:R-:W-:Y:S01]  /*5670*/  IMAD R10, R74, UR4, RZ ;  /* 0x000000044a0a7c24 */ /* 0x000fe2000f8e02ff */
[----:B------:R-:W1:Y:S01]  /*5680*/  S2R R14, SR_TID.X ;  /* 0x00000000000e7919 */ /* 0x000e620000002100 */
[----:B------:R-:W-:Y:S01]  /*5690*/  IMAD.WIDE.U32 R8, R73, UR4, RZ ;  /* 0x0000000449087c25 */ /* 0x000fe2000f8e00ff */
[----:B------:R-:W-:-:S03]  /*56a0*/  ULDC.64 UR6, c[0x0][0x2e8] ;  /* 0x0000ba0000067ab9 */ /* 0x000fc60000000a00 */
        /* <DEDUP_REMOVED lines=10> */
[----:B-1----:R-:W-:Y:S02]  /*5750*/  VIADD R14, R14, 0xffffff80 ;  /* 0xffffff800e0e7836 */ /* 0x002fe40000000000 */
[----:B--2---:R-:W-:Y:S01]  /*5760*/  IMAD.WIDE.U32 R8, R12, UR4, R8 ;  /* 0x000000040c087c25 */ /* 0x004fe2000f8e0008 */
[----:B------:R-:W-:-:S03]  /*5770*/  UMOV UR4, 0xffffffff ;  /* 0xffffffff00047882 */ /* 0x000fc60000000000 */
[----:B------:R-:W-:Y:S01]  /*5780*/  IMAD R9, R12, UR5, R9 ;  /* 0x000000050c097c24 */ /* 0x000fe2000f8e0209 */
[----:B------:R-:W-:Y:S02]  /*5790*/  SHF.R.S32.HI R12, RZ, 0x1f, R14 ;  /* 0x0000001fff0c7819 */ /* 0x000fe4000001140e */
[----:B------:R-:W-:Y:S02]  /*57a0*/  LEA R36, P3, R8, UR6, 0x1 ;  /* 0x0000000608247c11 */ /* 0x000fe4000f8608ff */
[----:B------:R-:W-:Y:S02]  /*57b0*/  LEA.HI R12, R12, R14, RZ, 0x2 ;  /* 0x0000000e0c0c7211 */ /* 0x000fe400078f10ff */
[----:B------:R-:W-:Y:S02]  /*57c0*/  LEA.HI.X R38, R8, UR7, R9, 0x1, P3 ;  /* 0x0000000708267c11 */ /* 0x000fe400098f0c09 */
[----:B------:R-:W-:-:S05]  /*57d0*/  SHF.R.S32.HI R12, RZ, 0x2, R12 ;  /* 0x00000002ff0c7819 */ /* 0x000fca000001140c */
[----:B------:R-:W-:-:S05]  /*57e0*/  IMAD.IADD R39, R76, 0x1, -R12 ;  /* 0x000000014c277824 */ /* 0x000fca00078e0a0c */
[----:B------:R-:W-:Y:S01]  /*57f0*/  ISETP.GE.AND P3, PT, R39, 0x1, PT ;  /* 0x000000012700780c */ /* 0x000fe20003f66270 */
[----:B------:R-:W-:-:S12]  /*5800*/  BRA.DIV UR4, `(.L_x_14437) ;  /* 0x000001ca04f47947 */ /* 0x000fd8000b800000 */
[----:B------:R1:W2:Y:S04]  /*5810*/  SHFL.IDX PT, R9, R38, RZ, 0x1c1f ;  /* 0x001c1fff26097589 */ /* 0x0002a800000e0000 */
[----:B------:R1:W3:Y:S02]  /*5820*/  SHFL.IDX PT, R37, R36, RZ, 0x1c1f ;  /* 0x001c1fff24257589 */ /* 0x0002e400000e0000 */
.L_x_14748:
[----:B------:R-:W-:Y:S04]  /*5830*/  BSSY B1, `(.L_x_14438) ;  /* 0x000000e000017945 */ /* 0x000fe80003800000 */
[----:B------:R-:W-:Y:S05]  /*5840*/  @!P3 BRA `(.L_x_14439) ;  /* 0x000000000030b947 */ /* 0x000fea0003800000 */
[----:B------:R-:W4:Y:S01]  /*5850*/  LDL R8, [R1+0x10] ;  /* 0x0000100001087983 */ /* 0x000f220000100800 */
[----:B------:R-:W-:Y:S02]  /*5860*/  ULDC UR4, c[0x0][0x2f4] ;  /* 0x0000bd0000047ab9 */ /* 0x000fe40000000800 */
[----:B------:R-:W-:-:S13]  /*5870*/  ISETP.GE.AND P3, PT, R16, UR4, PT ;  /* 0x0000000410007c0c */ /* 0x000fda000bf66270 */
[----:B---3--:R-:W-:-:S04]  /*5880*/  @!P3 LEA R14, P4, R16, R37, 0x1 ;  /* 0x00000025100eb211 */ /* 0x008fc800078808ff */
[----:B--2---:R-:W-:Y:S02]  /*5890*/  @!P3 LEA.HI.X R15, R16, R9, R17, 0x1, P4 ;  /* 0x00000009100fb211 */ /* 0x004fe400020f0c11 */
[----:B------:R-:W-:-:S13]  /*58a0*/  ISETP.GE.AND P4, PT, R18, UR4, PT ;  /* 0x0000000412007c0c */ /* 0x000fda000bf86270 */
[----:B------:R-:W-:-:S04]  /*58b0*/  @!P4 LEA R12, P6, R18, R37, 0x1 ;  /* 0x00000025120cc211 */ /* 0x000fc800078c08ff */
[----:B----4-:R-:W-:Y:S02]  /*58c0*/  @!P4 LEA.HI.X R13, R18, R9, R8, 0x1, P6 ;  /* 0x00000009120dc211 */ /* 0x010fe400030f0c08 */
[----:B------:R-:W2:Y:S04]  /*58d0*/  @!P3 LDS.128 R8, [R71+0xe000] ;  /* 0x00e000004708b984 */ /* 0x000ea80000000c00 */
[----:B--2---:R-:W-:Y:S04]  /*58e0*/  @!P3 ST.E.128 desc[UR42][R14.64], R8 ;  /* 0x000000080e00b985 */ /* 0x004fe8000c101d2a */
[----:B------:R-:W2:Y:S04]  /*58f0*/  @!P4 LDS.128 R8, [R70+0xe000] ;  /* 0x00e000004608c984 */ /* 0x000ea80000000c00 */
[----:B--2---:R4:W-:Y:S02]  /*5900*/  @!P4 ST.E.128 desc[UR42][R12.64], R8 ;  /* 0x000000080c00c985 */ /* 0x0049e4000c101d2a */
.L_x_14439:
[----:B------:R-:W-:Y:S05]  /*5910*/  BSYNC B1 ;  /* 0x0000000000017941 */ /* 0x000fea0003800000 */
.L_x_14438:
[----:B------:R-:W-:-:S03]  /*5920*/  UMOV UR4, 0xffffffff ;  /* 0xffffffff00047882 */ /* 0x000fc60000000000 */
[----:B------:R-:W-:Y:S05]  /*5930*/  BRA.DIV UR4, `(.L_x_14440) ;  /* 0x000001ca04f47947 */ /* 0x000fea000b800000 */
[----:B--2-4-:R2:W4:Y:S04]  /*5940*/  SHFL.IDX PT, R9, R38, 0x1, 0x1c1f ;  /* 0x003c1f0026097f89 */ /* 0x01452800000e0000 */
[----:B---3--:R2:W3:Y:S02]  /*5950*/  SHFL.IDX PT, R37, R36, 0x1, 0x1c1f ;  /* 0x003c1f0024257f89 */ /* 0x0084e400000e0000 */
.L_x_14752:
[----:B------:R-:W-:-:S13]  /*5960*/  ISETP.GE.AND P3, PT, R39, 0x61, PT ;  /* 0x000000612700780c */ /* 0x000fda0003f66270 */
[----:B------:R-:W-:Y:S05]  /*5970*/  @!P3 BRA `(.L_x_14414) ;  /* 0x000000000030b947 */ /* 0x000fea0003800000 */
[----:B------:R-:W5:Y:S01]  /*5980*/  LDL R8, [R1+0x10] ;  /* 0x0000100001087983 */ /* 0x000f620000100800 */
[----:B------:R-:W-:Y:S02]  /*5990*/  ULDC UR4, c[0x0][0x2f4] ;  /* 0x0000bd0000047ab9 */ /* 0x000fe40000000800 */
[----:B------:R-:W-:-:S13]  /*59a0*/  ISETP.GE.AND P3, PT, R16, UR4, PT ;  /* 0x0000000410007c0c */ /* 0x000fda000bf66270 */
[----:B---3--:R-:W-:-:S04]  /*59b0*/  @!P3 LEA R14, P4, R16, R37, 0x1 ;  /* 0x00000025100eb211 */ /* 0x008fc800078808ff */
[----:B----4-:R-:W-:Y:S02]  /*59c0*/  @!P3 LEA.HI.X R15, R16, R9, R17, 0x1, P4 ;  /* 0x00000009100fb211 */ /* 0x010fe400020f0c11 */
[----:B------:R-:W-:-:S13]  /*59d0*/  ISETP.GE.AND P4, PT, R18, UR4, PT ;  /* 0x0000000412007c0c */ /* 0x000fda000bf86270 */
[----:B------:R-:W-:-:S04]  /*59e0*/  @!P4 LEA R12, P6, R18, R37, 0x1 ;  /* 0x00000025120cc211 */ /* 0x000fc800078c08ff */
[----:B-----5:R-:W-:Y:S02]  /*59f0*/  @!P4 LEA.HI.X R13, R18, R9, R8, 0x1, P6 ;  /* 0x00000009120dc211 */ /* 0x020fe400030f0c08 */
[----:B------:R-:W3:Y:S04]  /*5a00*/  @!P3 LDS.128 R8, [R71+0x11000] ;  /* 0x011000004708b984 */ /* 0x000ee80000000c00 */
[----:B---3--:R-:W-:Y:S04]  /*5a10*/  @!P3 ST.E.128 desc[UR42][R14.64], R8 ;  /* 0x000000080e00b985 */ /* 0x008fe8000c101d2a */
[----:B------:R-:W3:Y:S04]  /*5a20*/  @!P4 LDS.128 R8, [R70+0x11000] ;  /* 0x011000004608c984 */ /* 0x000ee80000000c00 */
[----:B---3--:R3:W-:Y:S02]  /*5a30*/  @!P4 ST.E.128 desc[UR42][R12.64], R8 ;  /* 0x000000080c00c985 */ /* 0x0087e4000c101d2a */
.L_x_14414:
[----:B------:R-:W-:Y:S05]  /*5a40*/  BSYNC B0 ;  /* 0x0000000000007941 */ /* 0x000fea0003800000 */
.L_x_14394:
[----:B0-234-:R-:W0:Y:S01]  /*5a50*/  S2R R8, SR_TID.X ;  /* 0x0000000000087919 */ /* 0x01de220000002100 */
        /* <DEDUP_REMOVED lines=8> */
[----:B--2---:R2:W-:Y:S01]  /*5ae0*/  BAR.SYNC.DEFER_BLOCKING R60, 0x80 ;  /* 0x0002003c0000751d */ /* 0x0045e20000010000 */
[----:B0-----:R-:W-:-:S13]  /*5af0*/  LOP3.LUT P3, RZ, R8, 0x7f, RZ, 0xc0, !PT ;  /* 0x0000007f08ff7812 */ /* 0x001fda000786c0ff */
[----:B------:R-:W-:-:S05]  /*5b00*/  @!P3 VIADD R8, R69, 0x168a0 ;  /* 0x000168a04508b836 */ /* 0x000fca0000000000 */
[----:B------:R-:W-:-:S04]  /*5b10*/  @!P3 PRMT R8, RZ, 0x654, R8 ;  /* 0x00000654ff08b816 */ /* 0x000fc80000000008 */
[----:B------:R2:W-:Y:S01]  /*5b20*/  @!P3 SYNCS.ARRIVE.TRANS64.RED.A1T0 RZ, [R8+URZ], RZ ;  /* 0x000000ff08ffb9a7 */ /* 0x0005e2000810043f */
[----:B------:R-:W-:Y:S05]  /*5b30*/  @!P5 BRA `(.L_x_14442) ;  /* 0x000000000004d947 */ /* 0x000fea0003800000 */
[----:B------:R-:W-:Y:S01]  /*5b40*/  BPT.TRAP 0x1 ;  /* 0x000000040000795c */ /* 0x000fe20000300000 */
.L_x_14442:
[----:B------:R-:W-:Y:S05]  /*5b50*/  BSYNC B0 ;  /* 0x0000000000007941 */ /* 0x000fea0003800000 */
.L_x_14441:
[----:B------:R-:W0:Y:S01]  /*5b60*/  SYNCS.PHASECHK.TRANS64.TRYWAIT P4, [R69+URZ+0x168b0], R77 ;  /* 0x0168b04d450075a7 */ /* 0x000e22000808017f */
[----:B------:R-:W-:Y:S01]  /*5b70*/  ULDC UR40, c[0x0][0x2f4] ;  /* 0x0000bd0000287ab9 */ /* 0x000fe20000000800 */
[----:B------:R-:W-:Y:S04]  /*5b80*/  BSSY B0, `(.L_x_14443) ;  /* 0x0000002000007945 */ /* 0x000fe80003800000 */
[----:B0-----:R-:W-:Y:S05]  /*5b90*/  @!P4 BRA `(.L_x_14444) ;  /* 0x000001c800a8c947 */ /* 0x001fea0003800000 */
.L_x_14753:
[----:B------:R-:W-:Y:S05]  /*5ba0*/  BSYNC B0 ;  /* 0x0000000000007941 */ /* 0x000fea0003800000 */
.L_x_14443:
[----:B------:R-:W3:Y:S01]  /*5bb0*/  LDL R11, [R1+0x4] ;  /* 0x00000400010b7983 */ /* 0x000ee20000100800 */
[----:B------:R-:W-:Y:S01]  /*5bc0*/  ULDC.64 UR4, c[0x0][0x328] ;  /* 0x0000ca0000047ab9 */ /* 0x000fe20000000a00 */
[----:B------:R-:W-:Y:S02]  /*5bd0*/  ULDC.64 UR6, c[0x0][0x318] ;  /* 0x0000c60000067ab9 */ /* 0x000fe40000000a00 */
[----:B-1----:R1:W5:Y:S01]  /*5be0*/  LDL R38, [R1+0x10] ;  /* 0x0000100001267983 */ /* 0x0023620000100800 */
[----:B------:R-:W-:Y:S01]  /*5bf0*/  IMAD R74, R74, UR4, RZ ;  /* 0x000000044a4a7c24 */ /* 0x000fe2000f8e02ff */
[----:B------:R-:W-:Y:S01]  /*5c00*/  BSSY B0, `(.L_x_14445) ;  /* 0x0000022000007945 */ /* 0x000fe20003800000 */
[C---:B--2---:R-:W-:Y:S01]  /*5c10*/  IMAD.WIDE.U32 R8, R73.reuse, UR4, RZ ;  /* 0x0000000449087c25 */ /* 0x044fe2000f8e00ff */
[----:B------:R-:W2:Y:S03]  /*5c20*/  S2R R10, SR_TID.X ;  /* 0x00000000000a7919 */ /* 0x000ea60000002100 */
        /* <DEDUP_REMOVED lines=8> */
[----:B--2---:R-:W-:-:S05]  /*5cb0*/  VIADD R12, R10, 0xffffff80 ;  /* 0xffffff800a0c7836 */ /* 0x004fca0000000000 */
[----:B------:R-:W-:-:S04]  /*5cc0*/  SHF.R.S32.HI R10, RZ, 0x1f, R12 ;  /* 0x0000001fff0a7819 */ /* 0x000fc8000001140c */
[----:B------:R-:W-:-:S04]  /*5cd0*/  LEA.HI R10, R10, R12, RZ, 0x2 ;  /* 0x0000000c0a0a7211 */ /* 0x000fc800078f10ff */
[----:B------:R-:W-:-:S04]  /*5ce0*/  SHF.R.S32.HI R10, RZ, 0x2, R10 ;  /* 0x00000002ff0a7819 */ /* 0x000fc8000001140a */
[----:B------:R-:W-:Y:S01]  /*5cf0*/  IADD3 R76, -R10, R76, RZ ;  /* 0x0000004c0a4c7210 */ /* 0x000fe20007ffe1ff */
[----:B---3--:R-:W-:-:S04]  /*5d00*/  IMAD.WIDE.U32 R8, R11, UR4, R8 ;  /* 0x000000040b087c25 */ /* 0x008fc8000f8e0008 */
[----:B------:R-:W-:Y:S01]  /*5d10*/  IMAD R9, R11, UR5, R9 ;  /* 0x000000050b097c24 */ /* 0x000fe2000f8e0209 */
[----:B------:R-:W-:-:S04]  /*5d20*/  LEA R36, P4, R8, UR6, 0x1 ;  /* 0x0000000608247c11 */ /* 0x000fc8000f8808ff */
        /* <DEDUP_REMOVED lines=10> */
[----:B-----5:R-:W-:Y:S02]  /*5dd0*/  @!P5 LEA.HI.X R13, R18, R9, R38, 0x1, P6 ;  /* 0x00000009120dd211 */ /* 0x020fe400030f0c26 */
[----:B------:R-:W1:Y:S04]  /*5de0*/  @!P4 LDS.128 R8, [R71] ;  /* 0x000000004708c984 */ /* 0x000e680000000c00 */
[----:B-1----:R-:W-:Y:S04]  /*5df0*/  @!P4 ST.E.128 desc[UR42][R14.64], R8 ;  /* 0x000000080e00c985 */ /* 0x002fe8000c101d2a */
[----:B------:R-:W1:Y:S04]  /*5e00*/  @!P5 LDS.128 R8, [R70] ;  /* 0x000000004608d984 */ /* 0x000e680000000c00 */
[----:B-1----:R1:W-:Y:S02]  /*5e10*/  @!P5 ST.E.128 desc[UR42][R12.64], R8 ;  /* 0x000000080c00d985 */ /* 0x0023e4000c101d2a */
.L_x_14446:
[----:B------:R-:W-:Y:S05]  /*5e20*/  BSYNC B0 ;  /* 0x0000000000007941 */ /* 0x000fea0003800000 */
.L_x_14445:
        /* <DEDUP_REMOVED lines=11> */
[----:B-----5:R-:W-:Y:S01]  /*5ee0*/  @!P5 LEA.HI.X R13, R18, R37, R38, 0x1, P6 ;  /* 0x00000025120dd211 */ /* 0x020fe200030f0c26 */
[----:B-1----:R-:W-:Y:S04]  /*5ef0*/  @!P4 ST.E.128 desc[UR42][R14.64], R8 ;  /* 0x000000080e00c985 */ /* 0x002fe8000c101d2a */
[----:B------:R-:W1:Y:S04]  /*5f00*/  @!P5 LDS.128 R8, [R70+0x3000] ;  /* 0x003000004608d984 */ /* 0x000e680000000c00 */
[----:B-1----:R1:W-:Y:S02]  /*5f10*/  @!P5 ST.E.128 desc[UR42][R12.64], R8 ;  /* 0x000000080c00d985 */ /* 0x0023e4000c101d2a */
.L_x_14448:
[----:B------:R-:W-:Y:S05]  /*5f20*/  BSYNC B0 ;  /* 0x0000000000007941 */ /* 0x000fea0003800000 */
.L_x_14447:
[----:B-1-3--:R-:W3:Y:S01]  /*5f30*/  LDL.LU R9, [R1+0x14] ;  /* 0x0000140001097983 */ /* 0x00aee20000300800 */
[----:B0-----:R-:W-:Y:S01]  /*5f40*/  @!P3 VIADD R69, R69, 0x168c0 ;  /* 0x000168c04545b836 */ /* 0x001fe20000000000 */
[----:B------:R-:W-:Y:S01]  /*5f50*/  LOP3.LUT P4, RZ, R22, 0x1, RZ, 0xc0, !PT ;  /* 0x0000000116ff7812 */ /* 0x000fe2000788c0ff */
        /* <DEDUP_REMOVED lines=11> */
[----:B------:R-:W-:Y:S02]  /*6010*/  SEL R8, RZ, 0x1, P3 ;  /* 0x00000001ff087807 */ /* 0x000fe40001800000 */
[----:B------:R-:W-:Y:S02]  /*6020*/  SEL R23, R23, RZ, P3 ;  /* 0x000000ff17177207 */ /* 0x000fe40001800000 */
        /* <DEDUP_REMOVED lines=8> */
.L_x_14389:
[----:B------:R-:W3:Y:S01]  /*60b0*/  LDL R10, [R1+0x28] ;  /* 0x00002800010a7983 */ /* 0x000ee20000100800 */
[----:B------:R-:W0:Y:S03]  /*60c0*/  LDC R0, c[0x0][0x448] ;  /* 0x00011200ff007b82 */ /* 0x000e260000000800 */
[----:B------:R-:W2:Y:S04]  /*60d0*/  LDL R8, [R1] ;  /* 0x0000000001087983 */ /* 0x000ea80000100800 */
[----:B------:R-:W2:Y:S01]  /*60e0*/  LDL R5, [R1+0x8] ;  /* 0x0000080001057983 */ /* 0x000ea20000100800 */
[----:B------:R-:W1:Y:S01]  /*60f0*/  LDC.64 R6, c[0x0][0x9e0] ;  /* 0x00027800ff067b82 */ /* 0x000e620000000a00 */
[----:B0-----:R-:W-:-:S13]  /*6100*/  ISETP.NE.AND P1, PT, R0, 0x1, PT ;  /* 0x000000010000780c */ /* 0x001fda0003f25270 */
[----:B------:R-:W0:Y:S08]  /*6110*/  @P1 LDC R3, c[0x0][0x44c] ;  /* 0x00011300ff031b82 */ /* 0x000e300000000800 */
[----:B------:R-:W4:Y:S01]  /*6120*/  @P1 LDC R4, c[0x0][0x450] ;  /* 0x00011400ff041b82 */ /* 0x000f220000000800 */
[----:B-1----:R-:W-:Y:S01]  /*6130*/  ISETP.GE.AND P2, PT, R7, 0x1, PT ;  /* 0x000000010700780c */ /* 0x002fe20003f46270 */
[----:B---3--:R-:W-:-:S04]  /*6140*/  VIADD R0, R10, 0xbf ;  /* 0x000000bf0a007836 */ /* 0x008fc80000000000 */
[----:B0-----:R-:W-:Y:S01]  /*6150*/  @P1 IMAD.HI.U32 R3, R0, R3, RZ ;  /* 0x0000000300031227 */ /* 0x001fe200078e00ff */
[----:B--2---:R-:W-:-:S04]  /*6160*/  IADD3 R5, R5, 0x1, -R8 ;  /* 0x0000000105057810 */ /* 0x004fc80007ffe808 */
[----:B----4-:R-:W-:-:S05]  /*6170*/  @P1 SHF.R.U32.HI R0, RZ, R4, R3 ;  /* 0x00000004ff001219 */ /* 0x010fca0000011603 */
[----:B------:R-:W-:Y:S01]  /*6180*/  IMAD.IADD R5, R5, 0x1, R0 ;  /* 0x0000000105057824 */ /* 0x000fe200078e0200 */
[----:B------:R-:W-:Y:S06]  /*6190*/  @P0 BRA `(.L_x_14450) ;  /* 0x00000000000c0947 */ /* 0x000fec0003800000 */
[----:B------:R-:W0:Y:S01]  /*61a0*/  FENCE.VIEW.ASYNC.G ;  /* 0x00000000000073c6 */ /* 0x000e220000000100 */
[----:B------:R-:W-:Y:S05]  /*61b0*/  WARPSYNC.ALL ;  /* 0x0000000000007948 */ /* 0x000fea0003800000 */
[----:B0-----:R-:W-:Y:S06]  /*61c0*/  BAR.ARV 0xc, 0x200 ;  /* 0x0308000000007b1d */ /* 0x001fec0000002000 */
.L_x_14450:
        /* <DEDUP_REMOVED lines=13> */
.L_x_14453:
[----:B------:R-:W-:-:S13]  /*62a0*/  ISETP.NE.AND P0, PT, R7, 0x1, PT ;  /* 0x000000010700780c */ /* 0x000fda0003f05270 */
[----:B------:R-:W0:Y:S02]  /*62b0*/  @P0 LDC.64 R4, c[0x0][0x9e8] ;  /* 0x00027a00ff040b82 */ /* 0x000e240000000a00 */
[----:B0-----:R-:W-:-:S05]  /*62c0*/  @P0 IMAD.HI.U32 R4, R3, R4, RZ ;  /* 0x0000000403040227 */ /* 0x001fca00078e00ff */
[----:B------:R-:W-:-:S07]  /*62d0*/  @P0 SHF.R.U32.HI R3, RZ, R5, R4 ;  /* 0x00000005ff030219 */ /* 0x000fce0000011604 */
.L_x_14454:
[----:B------:R-:W-:Y:S05]  /*62e0*/  BSYNC B0 ;  /* 0x0000000000007941 */ /* 0x000fea0003800000 */
.L_x_14452:
[----:B------:R-:W-:-:S05]  /*62f0*/  IMAD R3, R3, R7, R7 ;  /* 0x0000000703037224 */ /* 0x000fca00078e0207 */
[----:B------:R-:W-:-:S07]  /*6300*/  VIMNMX R0, R0, R3, PT ;  /* 0x0000000300007248 */ /* 0x000fce0003fe0100 */
.L_x_14451:
[----:B------:R-:W0:Y:S01]  /*6310*/  @P1 LDC R4, c[0x0][0x44c] ;  /* 0x00011300ff041b82 */ /* 0x000e220000000800 */
[----:B------:R-:W-:Y:S01]  /*6320*/  VIADD R0, R0, 0x7f ;  /* 0x0000007f00007836 */ /* 0x000fe20000000000 */
[----:B------:R-:W-:Y:S01]  /*6330*/  ULDC UR4, c[0x0][0x9dc] ;  /* 0x0002770000047ab9 */ /* 0x000fe20000000800 */
[----:B------:R-:W-:-:S03]  /*6340*/  IMAD.MOV.U32 R5, RZ, RZ, R10 ;  /* 0x000000ffff057224 */ /* 0x000fc600078e000a */
[----:B------:R-:W-:Y:S02]  /*6350*/  SHF.R.S32.HI R3, RZ, 0x1f, R0 ;  /* 0x0000001fff037819 */ /* 0x000fe40000011400 */
[----:B------:R-:W1:Y:S02]  /*6360*/  @P1 LDC R9, c[0x0][0x450] ;  /* 0x00011400ff091b82 */ /* 0x000e640000000800 */
[----:B------:R-:W-:-:S04]  /*6370*/  LEA.HI R3, R3, R0, RZ, 0x7 ;  /* 0x0000000003037211 */ /* 0x000fc800078f38ff */
[----:B------:R-:W-:-:S04]  /*6380*/  SHF.R.S32.HI R0, RZ, 0x7, R3 ;  /* 0x00000007ff007819 */ /* 0x000fc80000011403 */
[----:B------:R-:W-:Y:S01]  /*6390*/  VIMNMX R8, R29, R0, PT ;  /* 0x000000001d087248 */ /* 0x000fe20003fe0100 */
[----:B0-----:R-:W-:-:S05]  /*63a0*/  @P1 IMAD.HI.U32 R4, R10, R4, RZ ;  /* 0x000000040a041227 */ /* 0x001fca00078e00ff */
[----:B-1----:R-:W-:-:S04]  /*63b0*/  @P1 SHF.R.U32.HI R5, RZ, R9, R4 ;  /* 0x00000009ff051219 */ /* 0x002fc80000011604 */
[----:B------:R-:W-:-:S05]  /*63c0*/  IADD3 R3, R88, R5, RZ ;  /* 0x0000000558037210 */ /* 0x000fca0007ffe0ff */
        /* <DEDUP_REMOVED lines=12> */
.L_x_14457:
[----:B------:R-:W-:-:S13]  /*6490*/  ISETP.NE.AND P0, PT, R7, 0x1, PT ;  /* 0x000000010700780c */ /* 0x000fda0003f05270 */
[----:B------:R-:W0:Y:S02]  /*64a0*/  @P0 LDC.64 R4, c[0x0][0x9e8] ;  /* 0x00027a00ff040b82 */ /* 0x000e240000000a00 */
[----:B0-----:R-:W-:-:S05]  /*64b0*/  @P0 IMAD.HI.U32 R4, R3, R4, RZ ;  /* 0x0000000403040227 */ /* 0x001fca00078e00ff */
[----:B------:R-:W-:-:S07]  /*64c0*/  @P0 SHF.R.U32.HI R3, RZ, R5, R4 ;  /* 0x00000005ff030219 */ /* 0x000fce0000011604 */
.L_x_14458:
[----:B------:R-:W-:Y:S05]  /*64d0*/  BSYNC B0 ;  /* 0x0000000000007941 */ /* 0x000fea0003800000 */
.L_x_14456:
[----:B------:R-:W-:-:S05]  /*64e0*/  IMAD R3, R3, R7, RZ ;  /* 0x0000000703037224 */ /* 0x000fca00078e02ff */
[----:B------:R-:W-:-:S07]  /*64f0*/  VIMNMX R0, R0, R3, !PT ;  /* 0x0000000300007248 */ /* 0x000fce0007fe0100 */
.L_x_14455:
        /* <DEDUP_REMOVED lines=8> */
[----:B------:R-:W2:Y:S01]  /*6580*/  LDL R4, [R1+0x4c] ;  /* 0x00004c0001047983 */ /* 0x000ea20000100800 */
[----:B------:R-:W-:Y:S01]  /*6590*/  ULDC UR4, c[0x0][0x9f0] ;  /* 0x00027c0000047ab9 */ /* 0x000fe20000000800 */
[----:B--2---:R-:W-:-:S04]  /*65a0*/  ISETP.NE.AND P0, PT, R4, RZ, PT ;  /* 0x000000ff0400720c */ /* 0x004fc80003f05270 */
        /* <DEDUP_REMOVED lines=29> */
.L_x_14460:
[----:B------:R-:W-:Y:S05]  /*6780*/  BSYNC B0 ;  /* 0x0000000000007941 */ /* 0x000fea0003800000 */
.L_x_14459:
[----:B------:R-:W2:Y:S01]  /*6790*/  LDL R0, [R1+0x54] ;  /* 0x0000540001007983 */ /* 0x000ea20000100800 */
        /* <DEDUP_REMOVED lines=18> */
[----:B--2---:R-:W-:Y:S02]  /*68c0*/  IMAD R4, R0, R89, R9 ;  /* 0x0000005900047224 */ /* 0x004fe400078e0209 */
[----:B------:R-:W-:-:S03]  /*68d0*/  IMAD.MOV.U32 R0, RZ, RZ, RZ ;  /* 0x000000ffff007224 */ /* 0x000fc600078e00ff */
[----:B------:R0:W-:Y:S01]  /*68e0*/  STL [R1+0x3c], R4 ;  /* 0x00003c0401007387 */ /* 0x0001e20000100800 */
[----:B------:R-:W-:-:S04]  /*68f0*/  VIADDMNMX R89, R4, R89, R8, PT ;  /* 0x0000005904597246 */ /* 0x000fc80003800108 */
[----:B------:R-:W-:-:S13]  /*6900*/  ISETP.GT.AND P1, PT, R89, R4, PT ;  /* 0x000000045900720c */ /* 0x000fda0003f24270 */
[----:B0-----:R-:W-:Y:S05]  /*6910*/  @!P1 BRA `(.L_x_14461) ;  /* 0x0000011000489947 */ /* 0x001fea0003800000 */
[----:B------:R-:W-:-:S03]  /*6920*/  UMOV UR4, 0xffffffff ;  /* 0xffffffff00047882 */ /* 0x000fc60000000000 */
[----:B------:R-:W-:Y:S05]  /*6930*/  BRA.DIV UR4, `(.L_x_14462) ;  /* 0x000001be04547947 */ /* 0x000fea000b800000 */
[----:B------:R-:W0:Y:S02]  /*6940*/  S2R R0, SR_TID.X ;  /* 0x0000000000007919 */ /* 0x000e240000002100 */
[----:B0-----:R-:W-:-:S05]  /*6950*/  VIADD R3, R0, 0xffffff80 ;  /* 0xffffff8000037836 */ /* 0x001fca0000000000 */
[----:B------:R-:W-:-:S04]  /*6960*/  SHF.R.S32.HI R0, RZ, 0x1f, R3 ;  /* 0x0000001fff007819 */ /* 0x000fc80000011403 */
[----:B------:R-:W-:-:S04]  /*6970*/  LEA.HI R0, R0, R3, RZ, 0x7 ;  /* 0x0000000300007211 */ /* 0x000fc800078f38ff */
[----:B------:R-:W-:-:S06]  /*6980*/  SHF.R.S32.HI R0, RZ, 0x7, R0 ;  /* 0x00000007ff007819 */ /* 0x000fcc0000011400 */
[----:B------:R-:W0:Y:S04]  /*6990*/  SHFL.IDX PT, R0, R0, RZ, 0x1f ;  /* 0x00001fff00007589 */ /* 0x000e2800000e0000 */
[----:B0-----:R1:W-:Y:S02]  /*69a0*/  STL [R1+0x2c], R0 ;  /* 0x00002c0001007387 */ /* 0x0013e40000100800 */
.L_x_14756:
        /* <DEDUP_REMOVED lines=16> */
[----:B0-----:R0:W1:Y:S01]  /*6ab0*/  LDC.64 R14, c[0x4][R0] ;  /* 0x01000000000e7b82 */ /* 0x0010620000000a00 */
[----:B------:R-:W-:Y:S01]  /*6ac0*/  MOV R5, UR5 ;  /* 0x0000000500057c02 */ /* 0x000fe20008000f00 */
        /* <DEDUP_REMOVED lines=10> */
.L_x_14464:
[----:B------:R-:W-:Y:S05]  /*6b70*/  BSYNC B6 ;  /* 0x0000000000067941 */ /* 0x000fea0003800000 */
.L_x_14463:
        /* <DEDUP_REMOVED lines=8> */
[----:B------:R1:W2:Y:S03]  /*6c00*/  SYNCS.PHASECHK.TRANS64.TRYWAIT P0, [R2+URZ+0x16800], R3 ;  /* 0x01680003020075a7 */ /* 0x0002a6000800017f */
[----:B--2---:R-:W-:Y:S05]  /*6c10*/  @!P0 NANOSLEEP.SYNCS 0x989680 ;  /* 0x009896800000895d */ /* 0x004fea0003900000 */
[----:B------:R-:W2:Y:S01]  /*6c20*/  @!P0 SYNCS.PHASECHK.TRANS64 P0, [R2+URZ+0x16800], R3 ;  /* 0x01680003020085a7 */ /* 0x000ea2000800007f */
[----:B------:R-:W-:Y:S04]  /*6c30*/  BSSY B0, `(.L_x_14466) ;  /* 0x0000006000007945 */ /* 0x000fe80003800000 */
[----:B--2---:R-:W-:Y:S05]  /*6c40*/  @P0 BRA `(.L_x_14467) ;  /* 0x0000000000100947 */ /* 0x004fea0003800000 */
.L_x_14468:
[----:B--2---:R2:W3:Y:S02]  /*6c50*/  SYNCS.PHASECHK.TRANS64.TRYWAIT P0, [R2+URZ+0x16800], R3 ;  /* 0x01680003020075a7 */ /* 0x0044e4000800017f */
[----:B---3--:R-:W-:Y:S05]  /*6c60*/  @!P0 NANOSLEEP.SYNCS 0x989680 ;  /* 0x009896800000895d */ /* 0x008fea0003900000 */
[----:B------:R-:W3:Y:S02]  /*6c70*/  @!P0 SYNCS.PHASECHK.TRANS64 P0, [R2+URZ+0x16800], R3 ;  /* 0x01680003020085a7 */ /* 0x000ee4000800007f */
[----:B---3--:R-:W-:Y:S05]  /*6c80*/  @!P0 BRA `(.L_x_14468) ;  /* 0xfffffffc00f08947 */ /* 0x008fea000383ffff */
.L_x_14467:
[----:B------:R-:W-:Y:S05]  /*6c90*/  BSYNC B0 ;  /* 0x0000000000007941 */ /* 0x000fea0003800000 */
.L_x_14466:
[----:B------:R-:W-:Y:S05]  /*6ca0*/  BRA `(.L_x_14469) ;  /* 0x0000002c00bc7947 */ /* 0x000fea0003800000 */
.L_x_14465:
        /* <DEDUP_REMOVED lines=11> */
[----:B------:R-:W-:Y:S01]  /*6d60*/  IMAD.IADD R29, R3, 0x1, R27 ;  /* 0x00000001031d7824 */ /* 0x000fe200078e021b */
[----:B------:R-:W-:Y:S01]  /*6d70*/  IADD3 R31, R5, R25, RZ ;  /* 0x00000019051f7210 */ /* 0x000fe20007ffe0ff */
[----:B------:R-:W-:Y:S06]  /*6d80*/  @!P0 BRA `(.L_x_14471) ;  /* 0x0000000000408947 */ /* 0x000fec0003800000 */
[----:B------:R-:W-:Y:S01]  /*6d90*/  MOV R0, 0x0 ;  /* 0x0000000000007802 */ /* 0x000fe20000000f00 */
[----:B------:R-:W-:Y:S01]  /*6da0*/  ULDC.64 UR4, c[0x4][0x138] ;  /* 0x01004e0000047ab9 */ /* 0x000fe20000000a00 */
[----:B------:R-:W-:Y:S01]  /*6db0*/  ULDC.64 UR6, c[0x4][0x140] ;  /* 0x0100500000067ab9 */ /* 0x000fe20000000a00 */
[----:B------:R-:W-:Y:S01]  /*6dc0*/  IMAD.U32 R4, RZ, RZ, UR4 ;  /* 0x00000004ff047e24 */ /* 0x000fe2000f8e00ff */
[----:B0-----:R0:W1:Y:S01]  /*6dd0*/  LDC.64 R14, c[0x4][R0] ;  /* 0x01000000000e7b82 */ /* 0x0010620000000a00 */
        /* <DEDUP_REMOVED lines=11> */
.L_x_14471:
[----:B------:R-:W-:Y:S05]  /*6e90*/  BSYNC B6 ;  /* 0x0000000000067941 */ /* 0x000fea0003800000 */
.L_x_14470:
[----:B------:R-:W2:Y:S01]  /*6ea0*/  LDL R21, [R1+0x28] ;  /* 0x0000280001157983 */ /* 0x000ea20000100800 */
[----:B------:R-:W-:Y:S01]  /*6eb0*/  ULDC.U8 UR4, c[0x0][0x410] ;  /* 0x0001040000047ab9 */ /* 0x000fe20000000000 */
[----:B------:R-:W-:Y:S01]  /*6ec0*/  BSSY B0, `(.L_x_14472) ;  /* 0x00002c5000007945 */ /* 0x000fe20003800000 */
[----:B------:R-:W-:Y:S01]  /*6ed0*/  ISETP.NE.AND P0, PT, RZ, UR4, PT ;  /* 0x00000004ff007c0c */ /* 0x000fe2000bf05270 */
[----:B------:R-:W1:Y:S02]  /*6ee0*/  S2R R20, SR_TID.X ;  /* 0x0000000000147919 */ /* 0x000e640000002100 */
[----:B-1----:R-:W-:-:S04]  /*6ef0*/  IADD3 R42, R20, -0x80, RZ ;  /* 0xffffff80142a7810 */ /* 0x002fc80007ffe0ff */
[----:B------:R-:W-:-:S04]  /*6f00*/  SHF.R.S32.HI R40, RZ, 0x1f, R42 ;  /* 0x0000001fff287819 */ /* 0x000fc8000001142a */
[----:B------:R-:W-:-:S04]  /*6f10*/  LEA.HI R40, R40, R42, RZ, 0x2 ;  /* 0x0000002a28287211 */ /* 0x000fc800078f10ff */
[----:B------:R-:W-:-:S05]  /*6f20*/  SHF.R.S32.HI R40, RZ, 0x2, R40 ;  /* 0x00000002ff287819 */ /* 0x000fca0000011428 */
[----:B--2---:R-:W-:Y:S01]  /*6f30*/  IMAD.IADD R39, R40, 0x1, R21 ;  /* 0x0000000128277824 */ /* 0x004fe200078e0215 */
[----:B------:R-:W-:Y:S06]  /*6f40*/  @!P0 BRA `(.L_x_14473) ;  /* 0x0000001400a88947 */ /* 0x000fec0003800000 */
[----:B------:R-:W2:Y:S01]  /*6f50*/  LDL R38, [R1+0x18] ;  /* 0x0000180001267983 */ /* 0x000ea20000100800 */
[----:B------:R-:W1:Y:S01]  /*6f60*/  LDC R32, c[0x0][0x448] ;  /* 0x00011200ff207b82 */ /* 0x000e620000000800 */
[----:B------:R-:W-:Y:S01]  /*6f70*/  VIADD R21, R20, 0xffffff80 ;  /* 0xffffff8014157836 */ /* 0x000fe20000000000 */
[----:B------:R-:W-:Y:S01]  /*6f80*/  ULDC.64 UR4, c[0x0][0x3f8] ;  /* 0x0000fe0000047ab9 */ /* 0x000fe20000000a00 */
[----:B------:R-:W-:-:S03]  /*6f90*/  ULDC.64 UR6, c[0x0][0x408] ;  /* 0x0001020000067ab9 */ /* 0x000fc60000000a00 */
[----:B------:R-:W-:Y:S02]  /*6fa0*/  SHF.R.S32.HI R20, RZ, 0x1f, R21 ;  /* 0x0000001fff147819 */ /* 0x000fe40000011415 */
[----:B-1----:R-:W-:Y:S02]  /*6fb0*/  ISETP.NE.AND P0, PT, R32, 0x1, PT ;  /* 0x000000012000780c */ /* 0x002fe40003f05270 */
[----:B------:R-:W-:-:S11]  /*6fc0*/  LEA.HI R20, R20, R21, RZ, 0x2 ;  /* 0x0000001514147211 */ /* 0x000fd600078f10ff */
[----:B------:R-:W1:Y:S01]  /*6fd0*/  @P0 LDC R0, c[0x0][0x44c] ;  /* 0x00011300ff000b82 */ /* 0x000e620000000800 */
[----:B------:R-:W-:-:S07]  /*6fe0*/  LOP3.LUT R20, R20, 0xfffffffc, RZ, 0xc0, !PT ;  /* 0xfffffffc14147812 */ /* 0x000fce00078ec0ff */
[----:B------:R-:W3:Y:S01]  /*6ff0*/  @P0 LDC R5, c[0x0][0x450] ;  /* 0x00011400ff050b82 */ /* 0x000ee20000000800 */
[----:B------:R-:W-:-:S04]  /*7000*/  IMAD.IADD R20, R21, 0x1, -R20 ;  /* 0x0000000115147824 */ /* 0x000fc800078e0a14 */
[----:B------:R-:W-:-:S04]  /*7010*/  IMAD R3, R20, 0x60, R39 ;  /* 0x0000006014037824 */ /* 0x000fc800078e0227 */
[----:B-1----:R-:W-:-:S05]  /*7020*/  @P0 IMAD.HI.U32 R0, R3, R0, RZ ;  /* 0x0000000003000227 */ /* 0x002fca00078e00ff */
[----:B---3--:R-:W-:-:S04]  /*7030*/  @P0 SHF.R.U32.HI R3, RZ, R5, R0 ;  /* 0x00000005ff030219 */ /* 0x008fc80000011600 */
[----:B------:R-:W-:Y:S01]  /*7040*/  SHF.R.S32.HI R0, RZ, 0x1f, R3 ;  /* 0x0000001fff007819 */ /* 0x000fe20000011403 */
[----:B------:R-:W-:Y:S02]  /*7050*/  IMAD.MOV.U32 R8, RZ, RZ, R26 ;  /* 0x000000ffff087224 */ /* 0x000fe400078e001a */
[----:B------:R-:W-:Y:S02]  /*7060*/  IMAD.MOV.U32 R9, RZ, RZ, R29 ;  /* 0x000000ffff097224 */ /* 0x000fe400078e001d */
[C---:B------:R-:W-:Y:S02]  /*7070*/  IMAD R4, R0.reuse, UR4, RZ ;  /* 0x0000000400047c24 */ /* 0x040fe4000f8e02ff */
[----:B------:R-:W-:Y:S02]  /*7080*/  IMAD.MOV.U32 R10, RZ, RZ, R24 ;  /* 0x000000ffff0a7224 */ /* 0x000fe400078e0018 */
[----:B------:R-:W-:Y:S02]  /*7090*/  IMAD.MOV.U32 R11, RZ, RZ, R31 ;  /* 0x000000ffff0b7224 */ /* 0x000fe400078e001f */
[----:B------:R-:W-:-:S02]  /*70a0*/  IMAD R0, R0, UR6, RZ ;  /* 0x0000000600007c24 */ /* 0x000fc4000f8e02ff */
[----:B------:R-:W-:-:S04]  /*70b0*/  IMAD.WIDE.U32 R8, R3, UR4, R8 ;  /* 0x0000000403087c25 */ /* 0x000fc8000f8e0008 */
        /* <DEDUP_REMOVED lines=11> */
[----:B------:R-:W-:Y:S02]  /*7170*/  LEA.HI.X R8, R10, UR7, R3, 0x1, P1 ;  /* 0x000000070a087c11 */ /* 0x000fe400088f0c03 */
[----:B--2---:R-:W-:Y:S01]  /*7180*/  SHF.R.S32.HI R31, RZ, 0x1f, R38 ;  /* 0x0000001fff1f7819 */ /* 0x004fe20000011426 */
[----:B------:R-:W-:Y:S06]  /*7190*/  BRA.DIV UR4, `(.L_x_14474) ;  /* 0x000001b6047c7947 */ /* 0x000fec000b800000 */
[----:B------:R1:W2:Y:S04]  /*71a0*/  SHFL.IDX PT, R3, R6, RZ, 0x1c1f ;  /* 0x001c1fff06037589 */ /* 0x0002a800000e0000 */
[----:B------:R1:W3:Y:S04]  /*71b0*/  SHFL.IDX PT, R0, R4, RZ, 0x1c1f ;  /* 0x001c1fff04007589 */ /* 0x0002e800000e0000 */
[----:B------:R1:W4:Y:S04]  /*71c0*/  SHFL.IDX PT, R5, R8, RZ, 0x1c1f ;  /* 0x001c1fff08057589 */ /* 0x00032800000e0000 */
[----:B0-----:R1:W0:Y:S02]  /*71d0*/  SHFL.IDX PT, R14, R7, RZ, 0x1c1f ;  /* 0x001c1fff070e7589 */ /* 0x00122400000e0000 */
.L_x_14762:
[----:B------:R-:W5:Y:S01]  /*71e0*/  LDL R9, [R1] ;  /* 0x0000000001097983 */ /* 0x000f620000100800 */
[----:B------:R-:W-:Y:S01]  /*71f0*/  BSSY B1, `(.L_x_14475) ;  /* 0x000001e000017945 */ /* 0x000fe20003800000 */
[----:B------:R-:W-:Y:S02]  /*7200*/  CS2R R34, SRZ ;  /* 0x0000000000227805 */ /* 0x000fe4000001ff00 */
[----:B------:R-:W-:Y:S02]  /*7210*/  CS2R R26, SRZ ;  /* 0x00000000001a7805 */ /* 0x000fe4000001ff00 */
[----:B------:R-:W-:Y:S02]  /*7220*/  CS2R R28, SRZ ;  /* 0x00000000001c7805 */ /* 0x000fe4000001ff00 */
[----:B------:R-:W-:Y:S01]  /*7230*/  CS2R R24, SRZ ;  /* 0x0000000000187805 */ /* 0x000fe2000001ff00 */
[----:B-----5:R-:W-:-:S05]  /*7240*/  IMAD R32, R9, R32, RZ ;  /* 0x0000002009207224 */ /* 0x020fca00078e02ff */
[----:B------:R-:W-:-:S13]  /*7250*/  ISETP.GE.AND P0, PT, R39, R32, PT ;  /* 0x000000202700720c */ /* 0x000fda0003f06270 */
[----:B------:R-:W-:Y:S05]  /*7260*/  @P0 BRA `(.L_x_14476) ;  /* 0x0000000000580947 */ /* 0x000fea0003800000 */
[----:B------:R-:W-:Y:S01]  /*7270*/  ULDC UR4, c[0x0][0x3f4] ;  /* 0x0000fd0000047ab9 */ /* 0x000fe20000000800 */
[----:B---3--:R-:W-:Y:S01]  /*7280*/  MOV R10, R0 ;  /* 0x00000000000a7202 */ /* 0x008fe20000000f00 */
[----:B--2---:R-:W-:Y:S01]  /*7290*/  IMAD.MOV.U32 R11, RZ, RZ, R3 ;  /* 0x000000ffff0b7224 */ /* 0x004fe200078e0003 */
[----:B------:R-:W-:Y:S02]  /*72a0*/  ISETP.GE.AND P3, PT, R38, UR4, PT ;  /* 0x0000000426007c0c */ /* 0x000fe4000bf66270 */
[----:B------:R-:W-:Y:S02]  /*72b0*/  CS2R R28, SRZ ;  /* 0x00000000001c7805 */ /* 0x000fe4000001ff00 */
[----:B------:R-:W-:Y:S01]  /*72c0*/  ISETP.GE.AND P2, PT, R152, UR4, PT ;  /* 0x0000000498007c0c */ /* 0x000fe2000bf46270 */
[----:B----4-:R-:W-:-:S08]  /*72d0*/  IMAD.MOV.U32 R15, RZ, RZ, R5 ;  /* 0x000000ffff0f7224 */ /* 0x010fd000078e0005 */
[C---:B------:R-:W-:Y:S01]  /*72e0*/  @!P3 IMAD.SHL.U32 R37, R38.reuse, 0x2, RZ ;  /* 0x000000022625b824 */ /* 0x040fe200078e00ff */
[----:B------:R-:W-:Y:S02]  /*72f0*/  @!P3 SHF.L.U64.HI R26, R38, 0x1, R31 ;  /* 0x00000001261ab819 */ /* 0x000fe4000001021f */
[----:B------:R-:W-:Y:S02]  /*7300*/  CS2R R34, SRZ ;  /* 0x0000000000227805 */ /* 0x000fe4000001ff00 */
[----:B------:R-:W-:Y:S01]  /*7310*/  CS2R R24, SRZ ;  /* 0x0000000000187805 */ /* 0x000fe2000001ff00 */
[----:B------:R-:W-:Y:S01]  /*7320*/  @!P2 IMAD.WIDE R10, R152, 0x2, R10 ;  /* 0x00000002980aa825 */ /* 0x000fe200078e020a */
[-C--:B------:R-:W-:Y:S02]  /*7330*/  @!P3 IADD3 R20, P0, R0, R37.reuse, RZ ;  /* 0x000000250014b210 */ /* 0x080fe40007f1e0ff */
[----:B0-----:R-:W-:Y:S01]  /*7340*/  @!P3 IADD3 R36, P1, R14, R37, RZ ;  /* 0x000000250e24b210 */ /* 0x001fe20007f3e0ff */
[----:B------:R-:W-:Y:S01]  /*7350*/  @!P2 IMAD.WIDE R12, R152, 0x2, R14 ;  /* 0x00000002980ca825 */ /* 0x000fe200078e020e */
[----:B------:R0:W5:Y:S03]  /*7360*/  @!P2 LD.E.64 R28, desc[UR42][R10.64] ;  /* 0x0000002a0a1ca980 */ /* 0x000166000c101b00 */
[--C-:B------:R-:W-:Y:S01]  /*7370*/  @!P3 IMAD.X R21, R3, 0x1, R26.reuse, P0 ;  /* 0x000000010315b824 */ /* 0x100fe200000e061a */
[----:B------:R0:W5:Y:S01]  /*7380*/  @!P2 LD.E.64 R34, desc[UR42][R12.64] ;  /* 0x0000002a0c22a980 */ /* 0x000162000c101b00 */
[----:B------:R-:W-:Y:S01]  /*7390*/  @!P3 IMAD.X R37, R5, 0x1, R26, P1 ;  /* 0x000000010525b824 */ /* 0x000fe200008e061a */
[----:B------:R-:W-:-:S02]  /*73a0*/  CS2R R26, SRZ ;  /* 0x00000000001a7805 */ /* 0x000fc4000001ff00 */
[----:B------:R0:W5:Y:S04]  /*73b0*/  @!P3 LD.E.64 R24, desc[UR42][R20.64] ;  /* 0x0000002a1418b980 */ /* 0x000168000c101b00 */
[----:B------:R0:W5:Y:S02]  /*73c0*/  @!P3 LD.E.64 R26, desc[UR42][R36.64] ;  /* 0x0000002a241ab980 */ /* 0x000164000c101b00 */
.L_x_14476:
[----:B------:R-:W-:Y:S05]  /*73d0*/  BSYNC B1 ;  /* 0x0000000000017941 */ /* 0x000fea0003800000 */
.L_x_14475:
[----:B--2--5:R-:W-:Y:S01]  /*73e0*/  IMAD.MOV.U32 R3, RZ, RZ, R35 ;  /* 0x000000ffff037224 */ /* 0x024fe200078e0023 */
[----:B------:R-:W-:Y:S01]  /*73f0*/  UMOV UR4, 0xffffffff ;  /* 0xffffffff00047882 */ /* 0x000fe20000000000 */
[----:B----4-:R-:W-:Y:S01]  /*7400*/  IMAD.MOV.U32 R5, RZ, RZ, R26 ;  /* 0x000000ffff057224 */ /* 0x010fe200078e001a */
[----:B0-----:R-:W-:Y:S01]  /*7410*/  CS2R R20, SRZ ;  /* 0x0000000000147805 */ /* 0x001fe2000001ff00 */
[----:B------:R-:W-:Y:S02]  /*7420*/  IMAD.MOV.U32 R9, RZ, RZ, R27 ;  /* 0x000000ffff097224 */ /* 0x000fe400078e001b */
[----:B---3--:R-:W-:Y:S01]  /*7430*/  IMAD.MOV.U32 R0, RZ, RZ, R34 ;  /* 0x000000ffff007224 */ /* 0x008fe200078e0022 */
[----:B------:R-:W-:Y:S01]  /*7440*/  PRMT R47, R3, 0x5410, R5 ;  /* 0x00005410032f7816 */ /* 0x000fe20000000005 */
        /* <DEDUP_REMOVED lines=12> */
[----:B------:R0:W4:Y:S04]  /*7510*/  SHFL.IDX PT, R5, R8, 0x1, 0x1c1f ;  /* 0x003c1f0008057f89 */ /* 0x00012800000e0000 */
[----:B------:R0:W0:Y:S02]  /*7520*/  SHFL.IDX PT, R14, R7, 0x1, 0x1c1f ;  /* 0x003c1f00070e7f89 */ /* 0x00002400000e0000 */
.L_x_14768:
[----:B------:R-:W-:Y:S01]  /*7530*/  VIADD R39, R39, 0x60 ;  /* 0x0000006027277836 */ /* 0x000fe20000000000 */
[----:B------:R-:W-:Y:S01]  /*7540*/  BSSY B1, `(.L_x_14478) ;  /* 0x000001c000017945 */ /* 0x000fe20003800000 */
[----:B01----:R-:W-:Y:S02]  /*7550*/  CS2R R8, SRZ ;  /* 0x0000000000087805 */ /* 0x003fe4000001ff00 */
[----:B------:R-:W-:Y:S02]  /*7560*/  CS2R R12, SRZ ;  /* 0x00000000000c7805 */ /* 0x000fe4000001ff00 */
[----:B------:R-:W-:Y:S02]  /*7570*/  CS2R R10, SRZ ;  /* 0x00000000000a7805 */ /* 0x000fe4000001ff00 */
[----:B------:R-:W-:-:S13]  /*7580*/  ISETP.GE.AND P0, PT, R39, R32, PT ;  /* 0x000000202700720c */ /* 0x000fda0003f06270 */
[----:B------:R-:W-:Y:S05]  /*7590*/  @P0 BRA `(.L_x_14479) ;  /* 0x0000000000580947 */ /* 0x000fea0003800000 */
[----:B------:R-:W-:Y:S01]  /*75a0*/  ULDC UR4, c[0x0][0x3f4] ;  /* 0x0000fd0000047ab9 */ /* 0x000fe20000000800 */
[----:B---3--:R-:W-:Y:S01]  /*75b0*/  IMAD.MOV.U32 R6, RZ, RZ, R0 ;  /* 0x000000ffff067224 */ /* 0x008fe200078e0000 */
[----:B------:R-:W-:Y:S01]  /*75c0*/  ISETP.GE.AND P3, PT, R38, UR4, PT ;  /* 0x0000000426007c0c */ /* 0x000fe2000bf66270 */
[----:B--2---:R-:W-:Y:S01]  /*75d0*/  IMAD.MOV.U32 R7, RZ, RZ, R3 ;  /* 0x000000ffff077224 */ /* 0x004fe200078e0003 */
[----:B------:R-:W-:Y:S01]  /*75e0*/  ISETP.GE.AND P2, PT, R152, UR4, PT ;  /* 0x0000000498007c0c */ /* 0x000fe2000bf46270 */
[----:B----4-:R-:W-:Y:S01]  /*75f0*/  IMAD.MOV.U32 R15, RZ, RZ, R5 ;  /* 0x000000ffff0f7224 */ /* 0x010fe200078e0005 */
[----:B------:R-:W-:-:S09]  /*7600*/  CS2R R12, SRZ ;  /* 0x00000000000c7805 */ /* 0x000fd2000001ff00 */
[C---:B------:R-:W-:Y:S01]  /*7610*/  @!P3 IMAD.SHL.U32 R9, R38.reuse, 0x2, RZ ;  /* 0x000000022609b824 */ /* 0x040fe200078e00ff */
[----:B------:R-:W-:Y:S02]  /*7620*/  @!P3 SHF.L.U64.HI R8, R38, 0x1, R31 ;  /* 0x000000012608b819 */ /* 0x000fe4000001021f */
[----:B------:R-:W-:Y:S02]  /*7630*/  CS2R R20, SRZ ;  /* 0x0000000000147805 */ /* 0x000fe4000001ff00 */
[----:B------:R-:W-:Y:S01]  /*7640*/  CS2R R10, SRZ ;  /* 0x00000000000a7805 */ /* 0x000fe2000001ff00 */
[----:B------:R-:W-:Y:S01]  /*7650*/  @!P2 IMAD.WIDE R6, R152, 0x2, R6 ;  /* 0x000000029806a825 */ /* 0x000fe200078e0206 */
[-C--:B------:R-:W-:Y:S02]  /*7660*/  @!P3 IADD3 R38, P0, R0, R9.reuse, RZ ;  /* 0x000000090026b210 */ /* 0x080fe40007f1e0ff */
[----:B------:R-:W-:Y:S01]  /*7670*/  @!P3 IADD3 R4, P1, R14, R9, RZ ;  /* 0x000000090e04b210 */ /* 0x000fe20007f3e0ff */
[----:B------:R-:W-:Y:S01]  /*7680*/  @!P2 IMAD.WIDE R14, R152, 0x2, R14 ;  /* 0x00000002980ea825 */ /* 0x000fe200078e020e */
[----:B------:R0:W5:Y:S02]  /*7690*/  @!P2 LD.E.64 R12, desc[UR42][R6.64] ;  /* 0x0000002a060ca980 */ /* 0x000164000c101b00 */
[----:B------:R-:W-:Y:S01]  /*76a0*/  @!P3 IADD3.X R5, R5, R8, RZ, P1, !PT ;  /* 0x000000080505b210 */ /* 0x000fe20000ffe4ff */
[----:B------:R-:W-:Y:S01]  /*76b0*/  @!P3 IMAD.X R39, R3, 0x1, R8, P0 ;  /* 0x000000010327b824 */ /* 0x000fe200000e0608 */
[----:B------:R-:W-:Y:S01]  /*76c0*/  CS2R R8, SRZ ;  /* 0x0000000000087805 */ /* 0x000fe2000001ff00 */
[----:B------:R0:W5:Y:S04]  /*76d0*/  @!P2 LD.E.64 R20, desc[UR42][R14.64] ;  /* 0x0000002a0e14a980 */ /* 0x000168000c101b00 */
[----:B------:R0:W5:Y:S04]  /*76e0*/  @!P3 LD.E.64 R10, desc[UR42][R38.64] ;  /* 0x0000002a260ab980 */ /* 0x000168000c101b00 */
[----:B------:R0:W5:Y:S02]  /*76f0*/  @!P3 LD.E.64 R8, desc[UR42][R4.64] ;  /* 0x0000002a0408b980 */ /* 0x000164000c101b00 */
.L_x_14479:
[----:B------:R-:W-:Y:S05]  /*7700*/  BSYNC B1 ;  /* 0x0000000000017941 */ /* 0x000fea0003800000 */
.L_x_14478:
[----:B0-----:R-:W3:Y:S01]  /*7710*/  LDL R39, [R1+0x44] ;  /* 0x0000440001277983 */ /* 0x001ee20000100800 */
[----:B------:R-:W-:Y:S01]  /*7720*/  ULEA.HI UR4, UR36, UR36, URZ, 0x1 ;  /* 0x0000002424047291 */ /* 0x000fe2000f8f083f */
[----:B------:R-:W-:Y:S01]  /*7730*/  SHF.R.S32.HI R38, RZ, 0x1f, R42 ;  /* 0x0000001fff267819 */ /* 0x000fe2000001142a */
[----:B-----5:R-:W-:Y:S01]  /*7740*/  IMAD.MOV.U32 R4, RZ, RZ, R20 ;  /* 0x000000ffff047224 */ /* 0x020fe200078e0014 */
[----:B------:R-:W-:Y:S01]  /*7750*/  BSSY B1, `(.L_x_14480) ;  /* 0x0000023000017945 */ /* 0x000fe20003800000 */
[----:B------:R-:W-:Y:S01]  /*7760*/  ULOP3.LUT UR4, UR4, 0xfffffffe, URZ, 0xc0, !UPT ;  /* 0xfffffffe04047892 */ /* 0x000fe2000f8ec03f */
[----:B------:R-:W-:Y:S01]  /*7770*/  LEA.HI R38, R38, R42, RZ, 0x5 ;  /* 0x0000002a26267211 */ /* 0x000fe200078f28ff */
[----:B------:R-:W-:Y:S01]  /*7780*/  IMAD R31, R33, -0xc0, R32 ;  /* 0xffffff40211f7824 */ /* 0x000fe200078e0220 */
[----:B------:R-:W-:Y:S01]  /*7790*/  PRMT R33, R4, 0x7610, R33 ;  /* 0x0000761004217816 */ /* 0x000fe20000000021 */
[----:B------:R-:W-:Y:S01]  /*77a0*/  UIADD3 UR4, UR36, -UR4, URZ ;  /* 0x8000000424047290 */ /* 0x000fe2000fffe03f */
[----:B------:R-:W-:Y:S01]  /*77b0*/  SHF.R.S32.HI R38, RZ, 0x5, R38 ;  /* 0x00000005ff267819 */ /* 0x000fe20000011426 */
[----:B------:R-:W-:Y:S01]  /*77c0*/  IMAD.MOV.U32 R4, RZ, RZ, R8 ;  /* 0x000000ffff047224 */ /* 0x000fe200078e0008 */
[----:B------:R-:W-:Y:S01]  /*77d0*/  VIMNMX R31, R31, 0xc0, PT ;  /* 0x000000c01f1f7848 */ /* 0x000fe20003fe0100 */
[----:B------:R-:W-:-:S02]  /*77e0*/  IMAD.MOV.U32 R6, RZ, RZ, R9 ;  /* 0x000000ffff067224 */ /* 0x000fc400078e0009 */
[----:B----4-:R-:W-:Y:S01]  /*77f0*/  IMAD.U32 R5, RZ, RZ, UR4 ;  /* 0x00000004ff057e24 */ /* 0x010fe2000f8e00ff */
[----:B------:R-:W-:Y:S01]  /*7800*/  ISETP.GE.AND P1, PT, R40, R31, PT ;  /* 0x0000001f2800720c */ /* 0x000fe20003f26270 */
[----:B------:R-:W-:Y:S01]  /*7810*/  IMAD.MOV.U32 R7, RZ, RZ, R12 ;  /* 0x000000ffff077224 */ /* 0x000fe200078e000c */
[----:B------:R-:W-:Y:S01]  /*7820*/  PRMT R14, R4, 0x5410, R6 ;  /* 0x00005410040e7816 */ /* 0x000fe20000000006 */
[----:B------:R-:W-:Y:S01]  /*7830*/  IMAD.MOV.U32 R6, RZ, RZ, R11 ;  /* 0x000000ffff067224 */ /* 0x000fe200078e000b */
[----:B------:R-:W-:Y:S02]  /*7840*/  SHF.L.U32 R5, R5, 0x1f, RZ ;  /* 0x0000001f05057819 */ /* 0x000fe400000006ff */
[----:B------:R-:W-:Y:S02]  /*7850*/  MOV R4, R10 ;  /* 0x0000000a00047202 */ /* 0x000fe40000000f00 */
[----:B------:R-:W0:Y:S01]  /*7860*/  SYNCS.PHASECHK.TRANS64.TRYWAIT P0, [R2+URZ+0x16800], R5 ;  /* 0x01680005020075a7 */ /* 0x000e22000800017f */
[----:B------:R-:W-:-:S02]  /*7870*/  PRMT R33, R33, 0x5410, R7 ;  /* 0x0000541021217816 */ /* 0x000fc40000000007 */
[----:B------:R-:W-:Y:S01]  /*7880*/  PRMT R15, R4, 0x7610, R15 ;  /* 0x00007610040f7816 */ /* 0x000fe2000000000f */
[C---:B---3--:R-:W-:Y:S01]  /*7890*/  IMAD.SHL.U32 R0, R39.reuse, 0x40, RZ ;  /* 0x0000004027007824 */ /* 0x048fe200078e00ff */
[----:B------:R-:W-:-:S04]  /*78a0*/  LOP3.LUT P2, RZ, R39, 0x4, RZ, 0xc0, !PT ;  /* 0x0000000427ff7812 */ /* 0x000fc8000784c0ff */
[----:B--2---:R-:W-:-:S04]  /*78b0*/  LOP3.LUT R3, R0, 0x1c0, RZ, 0xc0, !PT ;  /* 0x000001c000037812 */ /* 0x004fc800078ec0ff */
[----:B------:R-:W-:Y:S02]  /*78c0*/  LOP3.LUT R0, R3, 0x18, R16, 0xf8, !PT ;  /* 0x0000001803007812 */ /* 0x000fe400078ef810 */
[----:B------:R-:W-:-:S04]  /*78d0*/  SHF.R.U32.HI R3, RZ, 0x3, R3 ;  /* 0x00000003ff037819 */ /* 0x000fc80000011603 */
[----:B------:R-:W-:Y:S01]  /*78e0*/  LOP3.LUT R0, R0, R3, RZ, 0x3c, !PT ;  /* 0x0000000300007212 */ /* 0x000fe200078e3cff */
[----:B------:R-:W-:-:S05]  /*78f0*/  IMAD.MOV.U32 R3, RZ, RZ, R21 ;  /* 0x000000ffff037224 */ /* 0x000fca00078e0015 */
[----:B------:R-:W-:Y:S01]  /*7900*/  PRMT R32, R3, 0x7610, R32 ;  /* 0x0000761003207816 */ /* 0x000fe20000000020 */
[----:B------:R-:W-:Y:S02]  /*7910*/  IMAD R3, R38, 0x200, R0 ;  /* 0x0000020026037824 */ /* 0x000fe400078e0200 */
[----:B------:R-:W-:Y:S02]  /*7920*/  IMAD.MOV.U32 R0, RZ, RZ, R13 ;  /* 0x000000ffff007224 */ /* 0x000fe400078e000d */
[----:B------:R-:W-:-:S03]  /*7930*/  IMAD R3, R3, 0x2, R2 ;  /* 0x0000000203037824 */ /* 0x000fc600078e0202 */
[----:B------:R-:W-:Y:S01]  /*7940*/  PRMT R32, R32, 0x5410, R0 ;  /* 0x0000541020207816 */ /* 0x000fe20000000000 */
[C---:B------:R-:W-:Y:S02]  /*7950*/  VIADD R4, R3.reuse, 0x8400 ;  /* 0x0000840003047836 */ /* 0x040fe40000000000 */
[----:B------:R-:W-:Y:S01]  /*7960*/  VIADD R0, R3, 0x8440 ;  /* 0x0000844003007836 */ /* 0x000fe20000000000 */
[----:B0-----:R-:W-:Y:S06]  /*7970*/  @!P0 BRA `(.L_x_14481) ;  /* 0x000001b000648947 */ /* 0x001fec0003800000 */
.L_x_14769:
[----:B------:R-:W-:Y:S05]  /*7980*/  BSYNC B1 ;  /* 0x0000000000017941 */ /* 0x000fea0003800000 */
.L_x_14480:
[----:B------:R-:W-:Y:S01]  /*7990*/  BSSY B1, `(.L_x_14482) ;  /* 0x0000060000017945 */ /* 0x000fe20003800000 */
[----:B------:R-:W-:Y:S01]  /*79a0*/  PRMT R15, R15, 0x5410, R6 ;  /* 0x000054100f0f7816 */ /* 0x000fe20000000006 */
[----:B------:R-:W-:Y:S02]  /*79b0*/  @P2 VIADD R0, R4, 0xffffffc0 ;  /* 0xffffffc004002836 */ /* 0x000fe40000000000 */
[----:B------:R-:W-:Y:S05]  /*79c0*/  @P1 BRA `(.L_x_14483) ;  /* 0x0000000400701947 */ /* 0x000fea0003800000 */
[----:B------:R-:W2:Y:S01]  /*79d0*/  LDL R7, [R1+0x18] ;  /* 0x0000180001077983 */ /* 0x000ea20000100800 */
[----:B0-----:R-:W0:Y:S01]  /*79e0*/  LDC R5, c[0x0][0x3f4] ;  /* 0x0000fd00ff057b82 */ /* 0x001e220000000800 */
[----:B------:R-:W-:Y:S01]  /*79f0*/  BSSY B2, `(.L_x_14484) ;  /* 0x000002e000027945 */ /* 0x000fe20003800000 */
[-C--:B0-----:R-:W-:Y:S02]  /*7a00*/  ISETP.GE.AND P0, PT, R152, R5.reuse, PT ;  /* 0x000000059800720c */ /* 0x081fe40003f06270 */
[----:B--2---:R-:W-:-:S11]  /*7a10*/  ISETP.GE.AND P1, PT, R7, R5, PT ;  /* 0x000000050700720c */ /* 0x004fd60003f26270 */
[----:B------:R-:W-:Y:S05]  /*7a20*/  @P0 BRA `(.L_x_14485) ;  /* 0x0000000000a80947 */ /* 0x000fea0003800000 */
[----:B------:R-:W0:Y:S01]  /*7a30*/  LDS.128 R4, [R3+0x8400] ;  /* 0x0084000003047984 */ /* 0x000e220000000c00 */
        /* <DEDUP_REMOVED lines=13> */
[----:B------:R-:W-:Y:S01]  /*7b10*/  FMUL.FTZ R35, R35, R38 ;  /* 0x0000002623237220 */ /* 0x000fe20000410000 */
[--C-:B------:R-:W-:Y:S02]  /*7b20*/  HADD2.F32 R28, -RZ, R6.reuse.H0_H0 ;  /* 0x20000006ff1c7230 */ /* 0x100fe40000004100 */
[----:B------:R-:W-:Y:S01]  /*7b30*/  FMUL.FTZ R42, R4, R39 ;  /* 0x00000027042a7220 */ /* 0x000fe20000410000 */
[----:B------:R-:W-:-:S02]  /*7b40*/  HADD2.F32 R29, -RZ, R6.H1_H1 ;  /* 0x30000006ff1d7230 */ /* 0x000fc40000004100 */
[C---:B------:R-:W-:Y:S01]  /*7b50*/  FFMA.FTZ R43, R34.reuse, R38, -R41 ;  /* 0x00000026222b7223 */ /* 0x040fe20000010829 */
[--C-:B------:R-:W-:Y:S02]  /*7b60*/  HADD2.F32 R6, -RZ, R5.reuse.H0_H0 ;  /* 0x20000005ff067230 */ /* 0x100fe40000004100 */
[----:B------:R-:W-:Y:S01]  /*7b70*/  FFMA.FTZ R44, R34, R40, R35 ;  /* 0x00000028222c7223 */ /* 0x000fe20000010023 */
[-C--:B------:R-:W-:Y:S01]  /*7b80*/  FMUL.FTZ R38, R4, R37.reuse ;  /* 0x0000002504267220 */ /* 0x080fe20000410000 */
[C---:B------:R-:W-:Y:S01]  /*7b90*/  FFMA.FTZ R42, R7.reuse, R37, -R42 ;  /* 0x00000025072a7223 */ /* 0x040fe2000001082a */
[----:B------:R-:W-:Y:S02]  /*7ba0*/  HADD2.F32 R5, -RZ, R5.H1_H1 ;  /* 0x30000005ff057230 */ /* 0x000fe40000004100 */
[----:B------:R-:W-:Y:S02]  /*7bb0*/  HADD2.F32 R37, -RZ, R47.H0_H0 ;  /* 0x2000002fff257230 */ /* 0x000fe40000004100 */
[----:B------:R-:W-:Y:S01]  /*7bc0*/  FFMA.FTZ R39, R7, R39, R38 ;  /* 0x0000002707277223 */ /* 0x000fe20000010026 */
[----:B------:R-:W-:-:S02]  /*7bd0*/  HADD2.F32 R34, -RZ, R48.H0_H0 ;  /* 0x20000030ff227230 */ /* 0x000fc40000004100 */
        /* <DEDUP_REMOVED lines=15> */
.L_x_14485:
[----:B------:R-:W-:Y:S05]  /*7cd0*/  BSYNC B2 ;  /* 0x0000000000027941 */ /* 0x000fea0003800000 */
.L_x_14484:
[----:B------:R-:W-:Y:S05]  /*7ce0*/  @P1 BRA `(.L_x_14483) ;  /* 0x0000000000a81947 */ /* 0x000fea0003800000 */
[----:B0-----:R-:W0:Y:S01]  /*7cf0*/  LDS.128 R4, [R0] ;  /* 0x0000000000047984 */ /* 0x001e220000000c00 */
[----:B------:R-:W-:Y:S01]  /*7d00*/  SHF.R.U32.HI R29, RZ, 0x10, R25 ;  /* 0x00000010ff1d7819 */ /* 0x000fe20000011619 */
[----:B------:R-:W-:Y:S01]  /*7d10*/  HADD2.F32 R28, -RZ, R48.H1_H1 ;  /* 0x30000030ff1c7230 */ /* 0x000fe20000004100 */
[--C-:B------:R-:W-:Y:S01]  /*7d20*/  SHF.R.U32.HI R35, RZ, 0x10, R27.reuse ;  /* 0x00000010ff237819 */ /* 0x100fe2000001161b */
        /* <DEDUP_REMOVED lines=38> */
.L_x_14483:
[----:B------:R-:W-:Y:S05]  /*7f90*/  BSYNC B1 ;  /* 0x0000000000017941 */ /* 0x000fea0003800000 */
.L_x_14482:
[----:B01----:R-:W0:Y:S02]  /*7fa0*/  S2R R4, SR_TID.X ;  /* 0x0000000000047919 */ /* 0x003e240000002100 */
[----:B0-----:R-:W-:-:S05]  /*7fb0*/  VIADD R5, R4, 0xffffff80 ;  /* 0xffffff8004057836 */ /* 0x001fca0000000000 */
[----:B------:R-:W-:-:S04]  /*7fc0*/  SHF.R.S32.HI R4, RZ, 0x1f, R5 ;  /* 0x0000001fff047819 */ /* 0x000fc80000011405 */
[----:B------:R-:W-:-:S04]  /*7fd0*/  LEA.HI R4, R4, R5, RZ, 0x2 ;  /* 0x0000000504047211 */ /* 0x000fc800078f10ff */
[----:B------:R-:W-:-:S05]  /*7fe0*/  SHF.R.S32.HI R4, RZ, 0x2, R4 ;  /* 0x00000002ff047819 */ /* 0x000fca0000011404 */
[----:B------:R-:W-:-:S05]  /*7ff0*/  VIADD R4, R4, 0x60 ;  /* 0x0000006004047836 */ /* 0x000fca0000000000 */
[----:B------:R-:W-:-:S13]  /*8000*/  ISETP.GE.AND P0, PT, R4, R31, PT ;  /* 0x0000001f0400720c */ /* 0x000fda0003f06270 */
[----:B------:R-:W-:Y:S05]  /*8010*/  @P0 BRA `(.L_x_14486) ;  /* 0x0000001800bc0947 */ /* 0x000fea0003800000 */
[----:B------:R-:W2:Y:S01]  /*8020*/  LDL R4, [R1+0x18] ;  /* 0x0000180001047983 */ /* 0x000ea20000100800 */
[----:B------:R-:W0:Y:S01]  /*8030*/  LDC R5, c[0x0][0x3f4] ;  /* 0x0000fd00ff057b82 */ /* 0x000e220000000800 */
[----:B------:R-:W-:Y:S01]  /*8040*/  BSSY B1, `(.L_x_14487) ;  /* 0x000002e000017945 */ /* 0x000fe20003800000 */
[-C--:B0-----:R-:W-:Y:S02]  /*8050*/  ISETP.GE.AND P0, PT, R152, R5.reuse, PT ;  /* 0x000000059800720c */ /* 0x081fe40003f06270 */
[----:B--2---:R-:W-:-:S11]  /*8060*/  ISETP.GE.AND P1, PT, R4, R5, PT ;  /* 0x000000050400720c */ /* 0x004fd60003f26270 */
        /* <DEDUP_REMOVED lines=43> */
.L_x_14488:
[----:B------:R-:W-:Y:S05]  /*8320*/  BSYNC B1 ;  /* 0x0000000000017941 */ /* 0x000fea0003800000 */
.L_x_14487:
        /* <DEDUP_REMOVED lines=44> */
.L_x_14473:
[----:B------:R-:W1:Y:S01]  /*85f0*/  S2R R0, SR_TID.X ;  /* 0x0000000000007919 */ /* 0x000e620000002100 */
[----:B------:R-:W2:Y:S01]  /*8600*/  LDC R32, c[0x0][0x448] ;  /* 0x00011200ff207b82 */ /* 0x000ea20000000800 */
[----:B------:R-:W-:Y:S01]  /*8610*/  ULDC.64 UR4, c[0x0][0x3f8] ;  /* 0x0000fe0000047ab9 */ /* 0x000fe20000000a00 */
[----:B------:R-:W-:Y:S01]  /*8620*/  MOV R4, R26 ;  /* 0x0000001a00047202 */ /* 0x000fe20000000f00 */
[----:B------:R-:W-:Y:S01]  /*8630*/  ULDC.64 UR6, c[0x0][0x408] ;  /* 0x0001020000067ab9 */ /* 0x000fe20000000a00 */
[----:B------:R-:W-:Y:S02]  /*8640*/  IMAD.MOV.U32 R6, RZ, RZ, R24 ;  /* 0x000000ffff067224 */ /* 0x000fe400078e0018 */
[----:B------:R-:W-:Y:S01]  /*8650*/  IMAD.MOV.U32 R7, RZ, RZ, R31 ;  /* 0x000000ffff077224 */ /* 0x000fe200078e001f */
[----:B--2---:R-:W-:Y:S01]  /*8660*/  ISETP.NE.AND P0, PT, R32, 0x1, PT ;  /* 0x000000012000780c */ /* 0x004fe20003f05270 */
[----:B-1----:R-:W-:-:S05]  /*8670*/  VIADD R0, R0, 0xffffff80 ;  /* 0xffffff8000007836 */ /* 0x002fca0000000000 */
[----:B------:R-:W-:-:S07]  /*8680*/  SHF.R.S32.HI R3, RZ, 0x1f, R0 ;  /* 0x0000001fff037819 */ /* 0x000fce0000011400 */
[----:B------:R-:W1:Y:S01]  /*8690*/  @P0 LDC R5, c[0x0][0x450] ;  /* 0x00011400ff050b82 */ /* 0x000e620000000800 */
[----:B------:R-:W-:-:S04]  /*86a0*/  LEA.HI R3, R3, R0, RZ, 0x2 ;  /* 0x0000000003037211 */ /* 0x000fc800078f10ff */
[----:B------:R-:W-:-:S05]  /*86b0*/  LOP3.LUT R3, R3, 0xfffffffc, RZ, 0xc0, !PT ;  /* 0xfffffffc03037812 */ /* 0x000fca00078ec0ff */
[----:B------:R-:W-:Y:S02]  /*86c0*/  IMAD.IADD R3, R0, 0x1, -R3 ;  /* 0x0000000100037824 */ /* 0x000fe400078e0a03 */
[----:B------:R-:W2:Y:S02]  /*86d0*/  @P0 LDC R0, c[0x0][0x44c] ;  /* 0x00011300ff000b82 */ /* 0x000ea40000000800 */
[----:B------:R-:W-:-:S04]  /*86e0*/  IMAD R3, R3, 0x60, R39 ;  /* 0x0000006003037824 */ /* 0x000fc800078e0227 */
[----:B--2---:R-:W-:-:S05]  /*86f0*/  @P0 IMAD.HI.U32 R0, R3, R0, RZ ;  /* 0x0000000003000227 */ /* 0x004fca00078e00ff */
        /* <DEDUP_REMOVED lines=19> */
[----:B------:R-:W2:Y:S01]  /*8830*/  LDL R6, [R1] ;  /* 0x0000000001067983 */ /* 0x000ea20000100800 */
[----:B------:R-:W1:Y:S03]  /*8840*/  LDC R41, c[0x0][0x3f4] ;  /* 0x0000fd00ff297b82 */ /* 0x000e660000000800 */
[----:B------:R-:W3:Y:S04]  /*8850*/  SHFL.IDX PT, R3, R25, RZ, 0x1c1f ;  /* 0x001c1fff19037589 */ /* 0x000ee800000e0000 */
[----:B------:R-:W4:Y:S04]  /*8860*/  SHFL.IDX PT, R0, R26, RZ, 0x1c1f ;  /* 0x001c1fff1a007589 */ /* 0x000f2800000e0000 */
[----:B0-----:R-:W0:Y:S04]  /*8870*/  SHFL.IDX PT, R14, R27, RZ, 0x1c1f ;  /* 0x001c1fff1b0e7589 */ /* 0x001e2800000e0000 */
[----:B------:R-:W5:Y:S01]  /*8880*/  SHFL.IDX PT, R4, R24, RZ, 0x1c1f ;  /* 0x001c1fff18047589 */ /* 0x000f6200000e0000 */
[----:B-1----:R-:W-:Y:S01]  /*8890*/  ISETP.GE.AND P0, PT, R16, R41, PT ;  /* 0x000000291000720c */ /* 0x002fe20003f06270 */
[----:B--2---:R-:W-:-:S05]  /*88a0*/  IMAD R32, R6, R32, RZ ;  /* 0x0000002006207224 */ /* 0x004fca00078e02ff */
[----:B------:R-:W-:-:S13]  /*88b0*/  ISETP.GE.OR P1, PT, R39, R32, P0 ;  /* 0x000000202700720c */ /* 0x000fda0000726670 */
[C---:B------:R-:W-:Y:S01]  /*88c0*/  @!P1 IMAD.SHL.U32 R5, R16.reuse, 0x2, RZ ;  /* 0x0000000210059824 */ /* 0x040fe200078e00ff */
[----:B------:R-:W-:-:S04]  /*88d0*/  @!P1 SHF.L.U64.HI R21, R16, 0x1, R17 ;  /* 0x0000000110159819 */ /* 0x000fc80000010211 */
[----:B---3--:R-:W-:-:S05]  /*88e0*/  @!P1 IADD3 R6, P2, R3, R5, RZ ;  /* 0x0000000503069210 */ /* 0x008fca0007f5e0ff */
[----:B----4-:R-:W-:-:S05]  /*88f0*/  @!P1 IMAD.X R7, R0, 0x1, R21, P2 ;  /* 0x0000000100079824 */ /* 0x010fca00010e0615 */
[----:B------:R-:W2:Y:S01]  /*8900*/  @!P1 LD.E.128 R8, desc[UR42][R6.64] ;  /* 0x0000002a06089980 */ /* 0x000ea2000c101d00 */
[----:B0-----:R-:W-:-:S05]  /*8910*/  @!P1 IADD3 R14, P2, R14, R5, RZ ;  /* 0x000000050e0e9210 */ /* 0x001fca0007f5e0ff */
[----:B-----5:R-:W-:-:S04]  /*8920*/  @!P1 IMAD.X R3, R4, 0x1, R21, P2 ;  /* 0x0000000104039824 */ /* 0x020fc800010e0615 */
[----:B------:R-:W-:-:S05]  /*8930*/  @!P1 IMAD.MOV.U32 R15, RZ, RZ, R3 ;  /* 0x000000ffff0f9224 */ /* 0x000fca00078e0003 */
[----:B------:R0:W3:Y:S01]  /*8940*/  @!P1 LD.E.128 R4, desc[UR42][R14.64] ;  /* 0x0000002a0e049980 */ /* 0x0000e2000c101d00 */
[----:B------:R-:W-:Y:S02]  /*8950*/  CS2R R34, SRZ ;  /* 0x0000000000227805 */ /* 0x000fe4000001ff00 */
[----:B------:R-:W-:Y:S02]  /*8960*/  CS2R R20, SRZ ;  /* 0x0000000000147805 */ /* 0x000fe4000001ff00 */
[----:B------:R-:W-:Y:S01]  /*8970*/  CS2R R28, SRZ ;  /* 0x00000000001c7805 */ /* 0x000fe2000001ff00 */
[----:B------:R-:W1:Y:S01]  /*8980*/  SHFL.IDX PT, R24, R24, 0x1, 0x1c1f ;  /* 0x003c1f0018187f89 */ /* 0x000e6200000e0000 */
[----:B------:R-:W-:-:S03]  /*8990*/  CS2R R36, SRZ ;  /* 0x0000000000247805 */ /* 0x000fc6000001ff00 */
[----:B0-----:R0:W4:Y:S01]  /*89a0*/  SHFL.IDX PT, R14, R27, 0x1, 0x1c1f ;  /* 0x003c1f001b0e7f89 */ /* 0x00112200000e0000 */
[----:B--2---:R-:W-:Y:S01]  /*89b0*/  @!P1 MOV R34, R8 ;  /* 0x0000000800229202 */ /* 0x004fe20000000f00 */
[----:B------:R-:W-:Y:S02]  /*89c0*/  @!P1 IMAD.MOV.U32 R35, RZ, RZ, R9 ;  /* 0x000000ffff239224 */ /* 0x000fe400078e0009 */
[----:B------:R-:W-:Y:S02]  /*89d0*/  @!P1 IMAD.MOV.U32 R36, RZ, RZ, R10 ;  /* 0x000000ffff249224 */ /* 0x000fe400078e000a */
[----:B------:R-:W-:Y:S02]  /*89e0*/  IMAD.MOV.U32 R0, RZ, RZ, R34 ;  /* 0x000000ffff007224 */ /* 0x000fe400078e0022 */
[----:B------:R-:W-:Y:S02]  /*89f0*/  IMAD.MOV.U32 R3, RZ, RZ, R35 ;  /* 0x000000ffff037224 */ /* 0x000fe400078e0023 */
[----:B------:R-:W-:Y:S01]  /*8a00*/  @!P1 IMAD.MOV.U32 R37, RZ, RZ, R11 ;  /* 0x000000ffff259224 */ /* 0x000fe200078e000b */
[----:B------:R-:W-:Y:S01]  /*8a10*/  PRMT R42, R0, 0x7610, R42 ;  /* 0x00007610002a7816 */ /* 0x000fe2000000002a */
[----:B------:R-:W-:Y:S01]  /*8a20*/  IMAD.MOV.U32 R8, RZ, RZ, R36 ;  /* 0x000000ffff087224 */ /* 0x000fe200078e0024 */
[----:B------:R-:W-:Y:S01]  /*8a30*/  PRMT R43, R3, 0x7610, R43 ;  /* 0x00007610032b7816 */ /* 0x000fe2000000002b */
[----:B------:R0:W2:Y:S01]  /*8a40*/  SHFL.IDX PT, R0, R26, 0x1, 0x1c1f ;  /* 0x003c1f001a007f89 */ /* 0x0000a200000e0000 */
[----:B------:R-:W-:Y:S01]  /*8a50*/  IMAD.MOV.U32 R9, RZ, RZ, R37 ;  /* 0x000000ffff097224 */ /* 0x000fe200078e0025 */
[----:B---3--:R-:W-:Y:S01]  /*8a60*/  @!P1 MOV R20, R6 ;  /* 0x0000000600149202 */ /* 0x008fe20000000f00 */
[----:B------:R-:W-:Y:S01]  /*8a70*/  @!P1 IMAD.MOV.U32 R28, RZ, RZ, R4 ;  /* 0x000000ffff1c9224 */ /* 0x000fe200078e0004 */
[----:B------:R0:W3:Y:S01]  /*8a80*/  SHFL.IDX PT, R3, R25, 0x1, 0x1c1f ;  /* 0x003c1f0019037f89 */ /* 0x0000e200000e0000 */
[----:B------:R-:W-:Y:S01]  /*8a90*/  @!P1 IMAD.MOV.U32 R29, RZ, RZ, R5 ;  /* 0x000000ffff1d9224 */ /* 0x000fe200078e0005 */
[----:B------:R-:W-:Y:S01]  /*8aa0*/  PRMT R31, R8, 0x5410, R9 ;  /* 0x00005410081f7816 */ /* 0x000fe20000000009 */
[----:B------:R-:W-:-:S02]  /*8ab0*/  @!P1 IMAD.MOV.U32 R21, RZ, RZ, R7 ;  /* 0x000000ffff159224 */ /* 0x000fc400078e0007 */
[----:B------:R-:W-:Y:S02]  /*8ac0*/  IMAD.MOV.U32 R4, RZ, RZ, R28 ;  /* 0x000000ffff047224 */ /* 0x000fe400078e001c */
[----:B------:R-:W-:Y:S02]  /*8ad0*/  IMAD.MOV.U32 R5, RZ, RZ, R29 ;  /* 0x000000ffff057224 */ /* 0x000fe400078e001d */
[----:B------:R-:W-:Y:S02]  /*8ae0*/  IMAD.MOV.U32 R6, RZ, RZ, R20 ;  /* 0x000000ffff067224 */ /* 0x000fe400078e0014 */
[----:B------:R-:W-:Y:S01]  /*8af0*/  IMAD.MOV.U32 R7, RZ, RZ, R21 ;  /* 0x000000ffff077224 */ /* 0x000fe200078e0015 */
[----:B------:R-:W-:Y:S02]  /*8b00*/  PRMT R45, R5, 0x7610, R45 ;  /* 0x00007610052d7816 */ /* 0x000fe4000000002d */
[----:B------:R-:W-:Y:S02]  /*8b10*/  PRMT R56, R4, 0x5410, R6 ;  /* 0x0000541004387816 */ /* 0x000fe40000000006 */
[----:B------:R-:W-:-:S02]  /*8b20*/  CS2R R4, SRZ ;  /* 0x0000000000047805 */ /* 0x000fc4000001ff00 */
[----:B01--4-:R-:W-:-:S07]  /*8b30*/  PRMT R42, R42, 0x5410, R7 ;  /* 0x000054102a2a7816 */ /* 0x013fce0000000007 */
.L_x_14779:
        /* <DEDUP_REMOVED lines=13> */
[-C--:B---3--:R-:W-:Y:S02]  /*8c10*/  IADD3 R8, P1, R3, R4.reuse, RZ ;  /* 0x0000000403087210 */ /* 0x088fe40007f3e0ff */
[----:B------:R-:W-:-:S03]  /*8c20*/  IADD3 R4, P2, R14, R4, RZ ;  /* 0x000000040e047210 */ /* 0x000fc60007f5e0ff */
[--C-:B--2---:R-:W-:Y:S02]  /*8c30*/  IMAD.X R9, R0, 0x1, R5.reuse, P1 ;  /* 0x0000000100097824 */ /* 0x104fe400008e0605 */
[----:B------:R-:W-:-:S04]  /*8c40*/  IMAD.X R5, R24, 0x1, R5, P2 ;  /* 0x0000000118057824 */ /* 0x000fc800010e0605 */
[----:B------:R-:W5:Y:S04]  /*8c50*/  LD.E.128 R8, desc[UR42][R8.64] ;  /* 0x0000002a08087980 */ /* 0x000f68000c101d00 */
[----:B------:R-:W5:Y:S02]  /*8c60*/  LD.E.128 R4, desc[UR42][R4.64] ;  /* 0x0000002a04047980 */ /* 0x000f64000c101d00 */
.L_x_14491:
[----:B------:R-:W-:Y:S05]  /*8c70*/  BSYNC B1 ;  /* 0x0000000000017941 */ /* 0x000fea0003800000 */
.L_x_14490:
[----:B------:R-:W-:Y:S01]  /*8c80*/  ULEA.HI UR4, UR36, UR36, URZ, 0x1 ;  /* 0x0000002424047291 */ /* 0x000fe2000f8f083f */
[----:B--2---:R-:W0:Y:S01]  /*8c90*/  S2R R0, SR_TID.X ;  /* 0x0000000000007919 */ /* 0x004e220000002100 */
[----:B------:R-:W-:Y:S01]  /*8ca0*/  IMAD R32, R33, -0xc0, R32 ;  /* 0xffffff4021207824 */ /* 0x000fe200078e0220 */
[----:B------:R-:W-:Y:S01]  /*8cb0*/  BSSY B1, `(.L_x_14492) ;  /* 0x000001e000017945 */ /* 0x000fe20003800000 */
[----:B------:R-:W-:Y:S01]  /*8cc0*/  ULOP3.LUT UR4, UR4, 0xfffffffe, URZ, 0xc0, !UPT ;  /* 0xfffffffe04047892 */ /* 0x000fe2000f8ec03f */
[----:B-----5:R-:W-:Y:S02]  /*8cd0*/  IMAD.MOV.U32 R12, RZ, RZ, R5 ;  /* 0x000000ffff0c7224 */ /* 0x020fe400078e0005 */
[----:B------:R-:W-:Y:S01]  /*8ce0*/  VIMNMX R32, R32, 0xc0, PT ;  /* 0x000000c020207848 */ /* 0x000fe20003fe0100 */
[----:B------:R-:W-:Y:S02]  /*8cf0*/  UIADD3 UR4, UR36, -UR4, URZ ;  /* 0x8000000424047290 */ /* 0x000fe4000fffe03f */
[----:B------:R-:W-:Y:S01]  /*8d00*/  PRMT R39, R12, 0x7610, R39 ;  /* 0x000076100c277816 */ /* 0x000fe20000000027 */
[----:B------:R-:W-:-:S03]  /*8d10*/  IMAD.MOV.U32 R12, RZ, RZ, R7 ;  /* 0x000000ffff0c7224 */ /* 0x000fc600078e0007 */
[----:B---3--:R-:W-:-:S04]  /*8d20*/  MOV R3, UR4 ;  /* 0x0000000400037c02 */ /* 0x008fc80008000f00 */
[----:B------:R-:W-:-:S04]  /*8d30*/  SHF.L.U32 R3, R3, 0x1f, RZ ;  /* 0x0000001f03037819 */ /* 0x000fc800000006ff */
[----:B------:R-:W1:Y:S01]  /*8d40*/  SYNCS.PHASECHK.TRANS64.TRYWAIT P1, [R2+URZ+0x16800], R3 ;  /* 0x01680003020075a7 */ /* 0x000e62000802017f */
[----:B0-----:R-:W-:-:S05]  /*8d50*/  VIADD R0, R0, 0xffffff80 ;  /* 0xffffff8000007836 */ /* 0x001fca0000000000 */
[--C-:B------:R-:W-:Y:S02]  /*8d60*/  SHF.R.S32.HI R13, RZ, 0x1f, R0.reuse ;  /* 0x0000001fff0d7819 */ /* 0x100fe40000011400 */
[----:B------:R-:W-:Y:S02]  /*8d70*/  SHF.R.S32.HI R14, RZ, 0x1f, R0 ;  /* 0x0000001fff0e7819 */ /* 0x000fe40000011400 */
[-C--:B------:R-:W-:Y:S02]  /*8d80*/  LEA.HI R13, R13, R0.reuse, RZ, 0x2 ;  /* 0x000000000d0d7211 */ /* 0x080fe400078f10ff */
[----:B------:R-:W-:Y:S01]  /*8d90*/  LEA.HI R14, R14, R0, RZ, 0x2 ;  /* 0x000000000e0e7211 */ /* 0x000fe200078f10ff */
[----:B------:R-:W-:Y:S01]  /*8da0*/  IMAD.MOV.U32 R0, RZ, RZ, R4 ;  /* 0x000000ffff007224 */ /* 0x000fe200078e0004 */
[----:B------:R-:W-:Y:S02]  /*8db0*/  SHF.R.S32.HI R13, RZ, 0x2, R13 ;  /* 0x00000002ff0d7819 */ /* 0x000fe4000001140d */
[----:B------:R-:W-:-:S02]  /*8dc0*/  SHF.R.S32.HI R14, RZ, 0x2, R14 ;  /* 0x00000002ff0e7819 */ /* 0x000fc4000001140e */
[----:B------:R-:W-:Y:S01]  /*8dd0*/  PRMT R38, R38, 0x5410, R0 ;  /* 0x0000541026267816 */ /* 0x000fe20000000000 */
[----:B------:R-:W-:Y:S01]  /*8de0*/  VIADD R13, R13, 0x60 ;  /* 0x000000600d0d7836 */ /* 0x000fe20000000000 */
[-C--:B------:R-:W-:Y:S01]  /*8df0*/  ISETP.GE.OR P2, PT, R14, R32.reuse, P0 ;  /* 0x000000200e00720c */ /* 0x080fe20000746670 */
[----:B------:R-:W-:Y:S02]  /*8e00*/  IMAD.MOV.U32 R0, RZ, RZ, R6 ;  /* 0x000000ffff007224 */ /* 0x000fe400078e0006 */
[----:B------:R-:W-:Y:S01]  /*8e10*/  IMAD.MOV.U32 R14, RZ, RZ, R9 ;  /* 0x000000ffff0e7224 */ /* 0x000fe200078e0009 */
[----:B------:R-:W-:Y:S01]  /*8e20*/  ISETP.GE.OR P0, PT, R13, R32, P0 ;  /* 0x000000200d00720c */ /* 0x000fe20000706670 */
[----:B------:R-:W-:Y:S01]  /*8e30*/  IMAD.MOV.U32 R13, RZ, RZ, R8 ;  /* 0x000000ffff0d7224 */ /* 0x000fe200078e0008 */
[----:B------:R-:W-:Y:S01]  /*8e40*/  PRMT R33, R0, 0x5410, R12 ;  /* 0x0000541000217816 */ /* 0x000fe2000000000c */
[----:B------:R-:W-:Y:S01]  /*8e50*/  IMAD.IADD R32, R16, 0x1, R41 ;  /* 0x0000000110207824 */ /* 0x000fe200078e0229 */
[----:B------:R-:W-:-:S02]  /*8e60*/  PRMT R39, R39, 0x5410, R14 ;  /* 0x0000541027277816 */ /* 0x000fc4000000000e */
[----:B------:R-:W-:Y:S01]  /*8e70*/  PRMT R38, R13, 0x7610, R38 ;  /* 0x000076100d267816 */ /* 0x000fe20000000026 */
[----:B-1----:R-:W-:Y:S06]  /*8e80*/  @!P1 BRA `(.L_x_14493) ;  /* 0x000001a000a09947 */ /* 0x002fec0003800000 */
.L_x_14780:
[----:B------:R-:W-:Y:S05]  /*8e90*/  BSYNC B1 ;  /* 0x0000000000017941 */ /* 0x000fea0003800000 */
.L_x_14492:
[----:B------:R-:W-:Y:S01]  /*8ea0*/  BSSY B1, `(.L_x_14494) ;  /* 0x0000069000017945 */ /* 0x000fe20003800000 */
[----:B------:R-:W-:Y:S01]  /*8eb0*/  MOV R0, R10 ;  /* 0x0000000a00007202 */ /* 0x000fe20000000f00 */
[----:B0-----:R-:W-:Y:S01]  /*8ec0*/  IMAD.MOV.U32 R3, RZ, RZ, R11 ;  /* 0x000000ffff037224 */ /* 0x001fe200078e000b */
[----:B------:R-:W-:Y:S01]  /*8ed0*/  LOP3.LUT R32, R32, 0x38, RZ, 0xc0, !PT ;  /* 0x0000003820207812 */ /* 0x000fe200078ec0ff */
[----:B------:R-:W-:Y:S06]  /*8ee0*/  @P2 BRA `(.L_x_14495) ;  /* 0x0000000400902947 */ /* 0x000fec0003800000 */
[----:B------:R-:W2:Y:S01]  /*8ef0*/  LDL R12, [R1+0x44] ;  /* 0x00004400010c7983 */ /* 0x000ea20000100800 */
[----:B------:R-:W0:Y:S02]  /*8f00*/  S2R R13, SR_TID.X ;  /* 0x00000000000d7919 */ /* 0x000e240000002100 */
[----:B0-----:R-:W-:-:S05]  /*8f10*/  VIADD R13, R13, 0xffffff80 ;  /* 0xffffff800d0d7836 */ /* 0x001fca0000000000 */
[----:B------:R-:W-:-:S04]  /*8f20*/  SHF.R.S32.HI R26, RZ, 0x1f, R13 ;  /* 0x0000001fff1a7819 */ /* 0x000fc8000001140d */
[----:B------:R-:W-:-:S04]  /*8f30*/  LEA.HI R26, R26, R13, RZ, 0x5 ;  /* 0x0000000d1a1a7211 */ /* 0x000fc800078f28ff */
[----:B------:R-:W-:Y:S01]  /*8f40*/  SHF.R.S32.HI R26, RZ, 0x5, R26 ;  /* 0x00000005ff1a7819 */ /* 0x000fe2000001141a */
[----:B------:R-:W-:Y:S01]  /*8f50*/  HADD2.F32 R45, -RZ, R45.H0_H0 ;  /* 0x2000002dff2d7230 */ /* 0x000fe20000004100 */
[----:B------:R-:W-:Y:S02]  /*8f60*/  SHF.R.U64 R55, R34, 0x10, R35 ;  /* 0x0000001022377819 */ /* 0x000fe40000001223 */
[----:B------:R-:W-:Y:S01]  /*8f70*/  SHF.R.U32.HI R44, RZ, 0x10, R29 ;  /* 0x00000010ff2c7819 */ /* 0x000fe2000001161d */
[----:B------:R-:W-:Y:S01]  /*8f80*/  HADD2.F32 R43, -RZ, R43.H0_H0 ;  /* 0x2000002bff2b7230 */ /* 0x000fe20000004100 */
[----:B------:R-:W-:Y:S02]  /*8f90*/  SHF.R.U64 R51, R20, 0x10, R21 ;  /* 0x0000001014337819 */ /* 0x000fe40000001215 */
[----:B------:R-:W-:Y:S01]  /*8fa0*/  SHF.R.U32.HI R46, RZ, 0x10, R35 ;  /* 0x00000010ff2e7819 */ /* 0x000fe20000011623 */
[----:B------:R-:W-:Y:S01]  /*8fb0*/  HADD2.F32 R44, -RZ, R44.H0_H0 ;  /* 0x2000002cff2c7230 */ /* 0x000fe20000004100 */
[----:B------:R-:W-:-:S02]  /*8fc0*/  SHF.R.U64 R54, R36, 0x10, R37 ;  /* 0x0000001024367819 */ /* 0x000fc40000001225 */
[----:B------:R-:W-:Y:S02]  /*8fd0*/  SHF.R.U32.HI R50, RZ, 0x10, R21 ;  /* 0x00000010ff327819 */ /* 0x000fe40000011615 */
[----:B------:R-:W-:Y:S02]  /*8fe0*/  SHF.R.U64 R53, R28, 0x10, R29 ;  /* 0x000000101c357819 */ /* 0x000fe4000000121d */
[----:B------:R-:W-:Y:S01]  /*8ff0*/  SHF.R.U32.HI R52, RZ, 0x10, R37 ;  /* 0x00000010ff347819 */ /* 0x000fe20000011625 */
[----:B--2---:R-:W-:-:S05]  /*9000*/  IMAD.SHL.U32 R12, R12, 0x40, RZ ;  /* 0x000000400c0c7824 */ /* 0x004fca00078e00ff */
[----:B------:R-:W-:-:S04]  /*9010*/  LOP3.LUT R15, R12, 0x1c0, RZ, 0xc0, !PT ;  /* 0x000001c00c0f7812 */ /* 0x000fc800078ec0ff */
[--C-:B------:R-:W-:Y:S02]  /*9020*/  SHF.R.U32.HI R25, RZ, 0x3, R15.reuse ;  /* 0x00000003ff197819 */ /* 0x100fe4000001160f */
[----:B------:R-:W-:Y:S02]  /*9030*/  LOP3.LUT R12, R15, 0x38, R16, 0xf8, !PT ;  /* 0x000000380f0c7812 */ /* 0x000fe400078ef810 */
[----:B------:R-:W-:Y:S02]  /*9040*/  LOP3.LUT R24, R25, R32, R15, 0x1e, !PT ;  /* 0x0000002019187212 */ /* 0x000fe400078e1e0f */
[----:B------:R-:W-:-:S03]  /*9050*/  LOP3.LUT R12, R12, R25, RZ, 0x3c, !PT ;  /* 0x000000190c0c7212 */ /* 0x000fc600078e3cff */
[C---:B------:R-:W-:Y:S02]  /*9060*/  IMAD R41, R26.reuse, 0x200, R24 ;  /* 0x000002001a297824 */ /* 0x040fe400078e0218 */
[----:B------:R-:W-:Y:S02]  /*9070*/  IMAD R13, R26, 0x200, R12 ;  /* 0x000002001a0d7824 */ /* 0x000fe400078e020c */
[--C-:B------:R-:W-:Y:S02]  /*9080*/  IMAD R41, R41, 0x2, R2.reuse ;  /* 0x0000000229297824 */ /* 0x100fe400078e0202 */
[----:B------:R-:W-:-:S03]  /*9090*/  IMAD R40, R13, 0x2, R2 ;  /* 0x000000020d287824 */ /* 0x000fc600078e0202 */
[----:B------:R-:W0:Y:S04]  /*90a0*/  LDS.128 R24, [R41+0x8400] ;  /* 0x0084000029187984 */ /* 0x000e280000000c00 */
[----:B------:R-:W1:Y:S01]  /*90b0*/  LDS.128 R12, [R40+0x8400] ;  /* 0x00840000280c7984 */ /* 0x000e620000000c00 */
[--C-:B0-----:R-:W-:Y:S02]  /*90c0*/  HADD2.F32 R34, -RZ, R25.reuse.H0_H0 ;  /* 0x20000019ff227230 */ /* 0x101fe40000004100 */
[----:B------:R-:W-:Y:S02]  /*90d0*/  HADD2.F32 R35, -RZ, R25.H1_H1 ;  /* 0x30000019ff237230 */ /* 0x000fe40000004100 */
[----:B-1----:R-:W-:Y:S02]  /*90e0*/  HADD2.F32 R20, -RZ, R13.H0_H0 ;  /* 0x2000000dff147230 */ /* 0x002fe40000004100 */
[C---:B------:R-:W-:Y:S01]  /*90f0*/  FMUL.FTZ R47, R34.reuse, R45 ;  /* 0x0000002d222f7220 */ /* 0x040fe20000410000 */
[----:B------:R-:W-:Y:S01]  /*9100*/  FMUL.FTZ R49, R34, R43 ;  /* 0x0000002b22317220 */ /* 0x000fe20000410000 */
[----:B------:R-:W-:-:S02]  /*9110*/  HADD2.F32 R34, -RZ, R46.H0_H0 ;  /* 0x2000002eff227230 */ /* 0x000fc40000004100 */
[C---:B------:R-:W-:Y:S01]  /*9120*/  FFMA.FTZ R48, R20.reuse, R43, -R47 ;  /* 0x0000002b14307223 */ /* 0x040fe2000001082f */
[----:B------:R-:W-:Y:S02]  /*9130*/  HADD2.F32 R21, -RZ, R13.H1_H1 ;  /* 0x3000000dff157230 */ /* 0x000fe40000004100 */
[C---:B------:R-:W-:Y:S01]  /*9140*/  FMUL.FTZ R46, R35.reuse, R44 ;  /* 0x0000002c232e7220 */ /* 0x040fe20000410000 */
[----:B------:R-:W-:Y:S02]  /*9150*/  HADD2.F32 R36, -RZ, R27.H0_H0 ;  /* 0x2000001bff247230 */ /* 0x000fe40000004100 */
[----:B------:R-:W-:Y:S02]  /*9160*/  HADD2.F32 R47, -RZ, R42.H1_H1 ;  /* 0x3000002aff2f7230 */ /* 0x000fe40000004100 */
[----:B------:R-:W-:Y:S02]  /*9170*/  HADD2.F32 R43, -RZ, R31.H1_H1 ;  /* 0x3000001fff2b7230 */ /* 0x000fe40000004100 */
[----:B------:R-:W-:Y:S01]  /*9180*/  FFMA.FTZ R49, R20, R45, R49 ;  /* 0x0000002d14317223 */ /* 0x000fe20000010031 */
        /* <DEDUP_REMOVED lines=8> */
[----:B------:R-:W-:Y:S02]  /*9210*/  HADD2.F32 R29, -RZ, R15.H1_H1 ;  /* 0x3000000fff1d7230 */ /* 0x000fe40000004100 */
[----:B------:R-:W-:Y:S01]  /*9220*/  FFMA.FTZ R45, R28, R43, -R45 ;  /* 0x0000002b1c2d7223 */ /* 0x000fe2000001082d */
[----:B------:R-:W-:-:S02]  /*9230*/  HADD2.F32 R20, -RZ, R52.H0_H0 ;  /* 0x20000034ff147230 */ /* 0x000fc40000004100 */
[----:B------:R-:W-:Y:S01]  /*9240*/  FFMA.FTZ R47, R28, R47, R36 ;  /* 0x0000002f1c2f7223 */ /* 0x000fe20000010024 */
[----:B------:R-:W-:Y:S02]  /*9250*/  HADD2.F32 R25, -RZ, R24.H0_H0 ;  /* 0x20000018ff197230 */ /* 0x000fe40000004100 */
        /* <DEDUP_REMOVED lines=9> */
[----:B------:R-:W-:Y:S01]  /*92f0*/  FMUL.FTZ R25, R25, R42 ;  /* 0x0000002a19197220 */ /* 0x000fe20000410000 */
[----:B------:R-:W-:Y:S02]  /*9300*/  HADD2.F32 R20, -RZ, R31.H0_H0 ;  /* 0x2000001fff147230 */ /* 0x000fe40000004100 */
[----:B------:R-:W-:Y:S01]  /*9310*/  FFMA.FTZ R52, R29, R46, R52 ;  /* 0x0000002e1d347223 */ /* 0x000fe20000010034 */
[----:B------:R-:W-:Y:S01]  /*9320*/  FFMA.FTZ R36, R13, R42, -R36 ;  /* 0x0000002a0d247223 */ /* 0x000fe20000010824 */
[----:B------:R-:W-:Y:S02]  /*9330*/  HADD2.F32 R15, -RZ, R14.H0_H0 ;  /* 0x2000000eff0f7230 */ /* 0x000fe40000004100 */
[----:B------:R-:W-:Y:S01]  /*9340*/  FMUL.FTZ R46, R27, R34 ;  /* 0x000000221b2e7220 */ /* 0x000fe20000410000 */
[----:B------:R-:W-:Y:S01]  /*9350*/  FFMA.FTZ R28, R13, R28, R25 ;  /* 0x0000001c0d1c7223 */ /* 0x000fe20000010019 */
[----:B------:R-:W-:Y:S01]  /*9360*/  FMUL.FTZ R42, R27, R20 ;  /* 0x000000141b2a7220 */ /* 0x000fe20000410000 */
[----:B------:R-:W-:-:S02]  /*9370*/  HADD2.F32 R24, -RZ, R24.H1_H1 ;  /* 0x30000018ff187230 */ /* 0x000fc40000004100 */
[----:B------:R-:W-:Y:S02]  /*9380*/  HADD2.F32 R26, -RZ, R26.H1_H1 ;  /* 0x3000001aff1a7230 */ /* 0x000fe40000004100 */
[----:B------:R-:W-:Y:S02]  /*9390*/  HADD2.F32 R25, -RZ, R53.H0_H0 ;  /* 0x20000035ff197230 */ /* 0x000fe40000004100 */
[----:B------:R-:W-:Y:S02]  /*93a0*/  HADD2.F32 R27, -RZ, R51.H0_H0 ;  /* 0x20000033ff1b7230 */ /* 0x000fe40000004100 */
[----:B------:R-:W-:Y:S02]  /*93b0*/  HADD2.F32 R13, -RZ, R55.H0_H0 ;  /* 0x20000037ff0d7230 */ /* 0x000fe40000004100 */
[----:B------:R-:W-:Y:S02]  /*93c0*/  HADD2.F32 R21, -RZ, R54.H0_H0 ;  /* 0x20000036ff157230 */ /* 0x000fe40000004100 */
[----:B------:R-:W-:Y:S01]  /*93d0*/  FFMA.FTZ R46, R15, R20, -R46 ;  /* 0x000000140f2e7223 */ /* 0x000fe2000001082e */
[----:B------:R-:W-:-:S02]  /*93e0*/  HADD2.F32 R12, -RZ, R12.H1_H1 ;  /* 0x3000000cff0c7230 */ /* 0x000fc40000004100 */
        /* <DEDUP_REMOVED lines=20> */
.L_x_14495:
[----:B------:R-:W-:Y:S05]  /*9530*/  BSYNC B1 ;  /* 0x0000000000017941 */ /* 0x000fea0003800000 */
.L_x_14494:
[----:B------:R-:W-:Y:S01]  /*9540*/  PRMT R34, R0, 0x5410, R3 ;  /* 0x0000541000227816 */ /* 0x000fe20000000003 */
[----:B------:R-:W-:Y:S06]  /*9550*/  @P0 BRA `(.L_x_14486) ;  /* 0x00000004006c0947 */ /* 0x000fec0003800000 */
[----:B0-----:R-:W2:Y:S04]  /*9560*/  LDL R13, [R1+0x38] ;  /* 0x00003800010d7983 */ /* 0x001ea80000100800 */
[----:B------:R-:W2:Y:S04]  /*9570*/  LDL R12, [R1+0x64] ;  /* 0x00006400010c7983 */ /* 0x000ea80000100800 */
[----:B------:R-:W3:Y:S04]  /*9580*/  LDL R20, [R1+0x48] ;  /* 0x0000480001147983 */ /* 0x000ee80000100800 */
[----:B------:R-:W4:Y:S01]  /*9590*/  LDL R43, [R1+0x58] ;  /* 0x00005800012b7983 */ /* 0x000f220000100800 */
[----:B------:R-:W-:-:S02]  /*95a0*/  SHF.R.U64 R41, R10, 0x10, R11 ;  /* 0x000000100a297819 */ /* 0x000fc4000000120b */
[----:B------:R-:W-:Y:S01]  /*95b0*/  SHF.R.U32.HI R36, RZ, 0x10, R11 ;  /* 0x00000010ff247819 */ /* 0x000fe2000001160b */
[--C-:B------:R-:W-:Y:S01]  /*95c0*/  HADD2.F32 R11, -RZ, R39.reuse.H1_H1 ;  /* 0x30000027ff0b7230 */ /* 0x100fe20000004100 */
[----:B------:R-:W-:Y:S01]  /*95d0*/  SHF.R.U64 R42, R8, 0x10, R9 ;  /* 0x00000010082a7819 */ /* 0x000fe20000001209 */
[----:B------:R-:W-:Y:S01]  /*95e0*/  HADD2.F32 R39, -RZ, R39.H0_H0 ;  /* 0x20000027ff277230 */ /* 0x000fe20000004100 */
[----:B------:R-:W-:Y:S02]  /*95f0*/  SHF.R.U64 R40, R4, 0x10, R5 ;  /* 0x0000001004287819 */ /* 0x000fe40000001205 */
[----:B------:R-:W-:Y:S02]  /*9600*/  SHF.R.U32.HI R28, RZ, 0x10, R9 ;  /* 0x00000010ff1c7819 */ /* 0x000fe40000011609 */
[--C-:B------:R-:W-:Y:S02]  /*9610*/  SHF.R.U64 R37, R6, 0x10, R7.reuse ;  /* 0x0000001006257819 */ /* 0x100fe40000001207 */
[----:B------:R-:W-:-:S02]  /*9620*/  SHF.R.U32.HI R35, RZ, 0x10, R7 ;  /* 0x00000010ff237819 */ /* 0x000fc40000011607 */
[----:B--2---:R-:W-:-:S05]  /*9630*/  LOP3.LUT R32, R12, R32, R13, 0x1e, !PT ;  /* 0x000000200c207212 */ /* 0x004fca00078e1e0d */
[----:B---3--:R-:W-:Y:S01]  /*9640*/  IMAD.IADD R3, R20, 0x1, R32 ;  /* 0x0000000114037824 */ /* 0x008fe200078e0220 */
[----:B------:R-:W-:Y:S01]  /*9650*/  SHF.R.U32.HI R20, RZ, 0x10, R5 ;  /* 0x00000010ff147819 */ /* 0x000fe20000011605 */
[----:B----4-:R-:W0:Y:S02]  /*9660*/  LDS.128 R12, [R43+0x8400] ;  /* 0x008400002b0c7984 */ /* 0x010e240000000c00 */
[----:B------:R-:W-:Y:S02]  /*9670*/  IMAD R3, R3, 0x2, R2 ;  /* 0x0000000203037824 */ /* 0x000fe400078e0202 */
[----:B------:R-:W-:-:S03]  /*9680*/  HADD2.F32 R20, -RZ, R20.H0_H0 ;  /* 0x20000014ff147230 */ /* 0x000fc60000004100 */
[----:B------:R-:W1:Y:S01]  /*9690*/  LDS.128 R24, [R3+0x8400] ;  /* 0x0084000003187984 */ /* 0x000e620000000c00 */
[--C-:B0-----:R-:W-:Y:S02]  /*96a0*/  HADD2.F32 R4, -RZ, R13.reuse.H0_H0 ;  /* 0x2000000dff047230 */ /* 0x101fe40000004100 */
[----:B------:R-:W-:Y:S02]  /*96b0*/  HADD2.F32 R13, -RZ, R13.H1_H1 ;  /* 0x3000000dff0d7230 */ /* 0x000fe40000004100 */
[----:B------:R-:W-:Y:S02]  /*96c0*/  HADD2.F32 R0, -RZ, R12.H0_H0 ;  /* 0x2000000cff007230 */ /* 0x000fe40000004100 */
[--C-:B-1----:R-:W-:Y:S02]  /*96d0*/  HADD2.F32 R8, -RZ, R25.reuse.H0_H0 ;  /* 0x20000019ff087230 */ /* 0x102fe40000004100 */
[----:B------:R-:W-:Y:S02]  /*96e0*/  HADD2.F32 R25, -RZ, R25.H1_H1 ;  /* 0x30000019ff197230 */ /* 0x000fe40000004100 */
[----:B------:R-:W-:-:S02]  /*96f0*/  HADD2.F32 R7, -RZ, R24.H0_H0 ;  /* 0x20000018ff077230 */ /* 0x000fc40000004100 */
[C---:B------:R-:W-:Y:S01]  /*9700*/  FMUL.FTZ R21, R8.reuse, R39 ;  /* 0x0000002708157220 */ /* 0x040fe20000410000 */
[-C--:B------:R-:W-:Y:S01]  /*9710*/  FMUL.FTZ R31, R8, R11.reuse ;  /* 0x0000000b081f7220 */ /* 0x080fe20000410000 */
[----:B------:R-:W-:Y:S02]  /*9720*/  HADD2.F32 R8, -RZ, R28.H0_H0 ;  /* 0x2000001cff087230 */ /* 0x000fe40000004100 */
[C---:B------:R-:W-:Y:S01]  /*9730*/  FMUL.FTZ R28, R25.reuse, R20 ;  /* 0x00000014191c7220 */ /* 0x040fe20000410000 */
[C---:B------:R-:W-:Y:S01]  /*9740*/  FFMA.FTZ R29, R4.reuse, R11, -R21 ;  /* 0x0000000b041d7223 */ /* 0x040fe20000010815 */
[--C-:B------:R-:W-:Y:S02]  /*9750*/  HADD2.F32 R11, -RZ, R38.reuse.H1_H1 ;  /* 0x30000026ff0b7230 */ /* 0x100fe40000004100 */
[----:B------:R-:W-:Y:S01]  /*9760*/  FFMA.FTZ R31, R4, R39, R31 ;  /* 0x00000027041f7223 */ /* 0x000fe2000001001f */
[----:B------:R-:W-:Y:S02]  /*9770*/  HADD2.F32 R38, -RZ, R38.H0_H0 ;  /* 0x20000026ff267230 */ /* 0x000fe40000004100 */
[-C--:B------:R-:W-:Y:S01]  /*9780*/  FMUL.FTZ R4, R25, R8.reuse ;  /* 0x0000000819047220 */ /* 0x080fe20000410000 */
[----:B------:R-:W-:Y:S01]  /*9790*/  FFMA.FTZ R32, R13, R8, -R28 ;  /* 0x000000080d207223 */ /* 0x000fe2000001081c */
[----:B------:R-:W-:-:S02]  /*97a0*/  HADD2.F32 R9, -RZ, R26.H0_H0 ;  /* 0x2000001aff097230 */ /* 0x000fc40000004100 */
[CC--:B------:R-:W-:Y:S01]  /*97b0*/  FMUL.FTZ R21, R7.reuse, R11.reuse ;  /* 0x0000000b07157220 */ /* 0x0c0fe20000410000 */
[----:B------:R-:W-:Y:S02]  /*97c0*/  HADD2.F32 R8, -RZ, R33.H0_H0 ;  /* 0x20000021ff087230 */ /* 0x000fe40000004100 */
[----:B------:R-:W-:Y:S01]  /*97d0*/  FMUL.FTZ R28, R7, R38 ;  /* 0x00000026071c7220 */ /* 0x000fe20000410000 */
[----:B------:R-:W-:Y:S01]  /*97e0*/  FFMA.FTZ R20, R13, R20, R4 ;  /* 0x000000140d147223 */ /* 0x000fe20000010004 */
[----:B------:R-:W-:Y:S02]  /*97f0*/  HADD2.F32 R5, -RZ, R14.H0_H0 ;  /* 0x2000000eff057230 */ /* 0x000fe40000004100 */
[C---:B------:R-:W-:Y:S01]  /*9800*/  FFMA.FTZ R21, R0.reuse, R38, -R21 ;  /* 0x0000002600157223 */ /* 0x040fe20000010815 */
[----:B------:R-:W-:Y:S02]  /*9810*/  HADD2.F32 R4, -RZ, R34.H0_H0 ;  /* 0x20000022ff047230 */ /* 0x000fe40000004100 */
[----:B------:R-:W-:Y:S01]  /*9820*/  FFMA.FTZ R28, R0, R11, R28 ;  /* 0x0000000b001c7223 */ /* 0x000fe2000001001c */
[----:B------:R-:W-:Y:S01]  /*9830*/  FMUL.FTZ R0, R9, R8 ;  /* 0x0000000809007220 */ /* 0x000fe20000410000 */
[----:B------:R-:W-:-:S02]  /*9840*/  HADD2.F32 R10, -RZ, R27.H0_H0 ;  /* 0x2000001bff0a7230 */ /* 0x000fc40000004100 */
[----:B------:R-:W-:Y:S02]  /*9850*/  HADD2.F32 R7, -RZ, R34.H1_H1 ;  /* 0x30000022ff077230 */ /* 0x000fe40000004100 */
[-C--:B------:R-:W-:Y:S01]  /*9860*/  FFMA.FTZ R25, R5, R4.reuse, -R0 ;  /* 0x0000000405197223 */ /* 0x080fe20000010800 */
[----:B------:R-:W-:Y:S02]  /*9870*/  HADD2.F32 R33, -RZ, R33.H1_H1 ;  /* 0x30000021ff217230 */ /* 0x000fe40000004100 */
[----:B------:R-:W-:Y:S01]  /*9880*/  FMUL.FTZ R34, R9, R4 ;  /* 0x0000000409227220 */ /* 0x000fe20000410000 */
[----:B------:R-:W-:Y:S02]  /*9890*/  HADD2.F32 R6, -RZ, R15.H0_H0 ;  /* 0x2000000fff067230 */ /* 0x000fe40000004100 */
[----:B------:R-:W-:Y:S02]  /*98a0*/  HADD2.F32 R0, -RZ, R36.H0_H0 ;  /* 0x20000024ff007230 */ /* 0x000fe40000004100 */
[----:B------:R-:W-:Y:S01]  /*98b0*/  FMUL.FTZ R9, R10, R33 ;  /* 0x000000210a097220 */ /* 0x000fe20000410000 */
[----:B------:R-:W-:-:S02]  /*98c0*/  HADD2.F32 R27, -RZ, R27.H1_H1 ;  /* 0x3000001bff1b7230 */ /* 0x000fc40000004100 */
[-C--:B------:R-:W-:Y:S01]  /*98d0*/  FMUL.FTZ R36, R10, R7.reuse ;  /* 0x000000070a247220 */ /* 0x080fe20000410000 */
[----:B------:R-:W-:Y:S02]  /*98e0*/  HADD2.F32 R4, -RZ, R35.H0_H0 ;  /* 0x20000023ff047230 */ /* 0x000fe40000004100 */
[----:B------:R-:W-:Y:S01]  /*98f0*/  FFMA.FTZ R10, R5, R8, R34 ;  /* 0x00000008050a7223 */ /* 0x000fe20000010022 */
[----:B------:R-:W-:Y:S02]  /*9900*/  HADD2.F32 R15, -RZ, R15.H1_H1 ;  /* 0x3000000fff0f7230 */ /* 0x000fe40000004100 */
        /* <DEDUP_REMOVED lines=32> */
.L_x_14486:
[----:B------:R-:W-:Y:S05]  /*9b10*/  BSYNC B0 ;  /* 0x0000000000007941 */ /* 0x000fea0003800000 */
.L_x_14472:
[----:B------:R-:W-:Y:S01]  /*9b20*/  @!PT LDS RZ, [RZ] ;  /* 0x00000000fffff984 */ /* 0x000fe20000000800 */
[----:B------:R-:W-:Y:S01]  /*9b30*/  @!PT LDS RZ, [RZ] ;  /* 0x00000000fffff984 */ /* 0x000fe20000000800 */
[----:B------:R-:W-:Y:S01]  /*9b40*/  @!PT LDS RZ, [RZ] ;  /* 0x00000000fffff984 */ /* 0x000fe20000000800 */
[----:B------:R-:W-:Y:S01]  /*9b50*/  @!PT LDS RZ, [RZ] ;  /* 0x00000000fffff984 */ /* 0x000fe20000000800 */
[----:B------:R3:W-:Y:S06]  /*9b60*/  MEMBAR.ALL.CTA ;  /* 0x0000000000007992 */ /* 0x0007ec0000008000 */
[----:B---3--:R-:W3:Y:S01]  /*9b70*/  FENCE.VIEW.ASYNC.S ;  /* 0x00000000000073c6 */ /* 0x008ee20000000000 */
[----:B------:R-:W-:Y:S05]  /*9b80*/  WARPSYNC.ALL ;  /* 0x0000000000007948 */ /* 0x000fea0003800000 */
[----:B---3--:R-:W-:Y:S06]  /*9b90*/  BAR.SYNC.DEFER_BLOCKING 0xd, 0x180 ;  /* 0x0346000000007b1d */ /* 0x008fec0000010000 */
.L_x_14469:
[----:B-1----:R-:W-:-:S04]  /*9ba0*/  MOV R0, UR39 ;  /* 0x0000002700007c02 */ /* 0x002fc80008000f00 */
[----:B------:R-:W-:-:S13]  /*9bb0*/  ISETP.NE.AND P0, PT, R0, 0x3, PT ;  /* 0x000000030000780c */ /* 0x000fda0003f05270 */
[----:B------:R-:W-:Y:S05]  /*9bc0*/  @!P0 BRA `(.L_x_14496) ;  /* 0x0000000000048947 */ /* 0x000fea0003800000 */
[----:B------:R-:W-:Y:S01]  /*9bd0*/  BPT.TRAP 0x1 ;  /* 0x000000040000795c */ /* 0x000fe20000300000 */
.L_x_14496:
[----:B------:R-:W-:Y:S01]  /*9be0*/  IMAD R0, R19, 0x8, R2 ;  /* 0x0000000813007824 */ /* 0x000fe200078e0202 */
[----:B0-2---:R-:W-:-:S04]  /*9bf0*/  SHF.L.U32 R5, R154, 0x1f, RZ ;  /* 0x0000001f9a057819 */ /* 0x005fc800000006ff */
[----:B------:R0:W1:Y:S01]  /*9c00*/  SYNCS.PHASECHK.TRANS64.TRYWAIT P1, [R0+URZ+0x16830], R5 ;  /* 0x01683005000075a7 */ /* 0x000062000802017f */
[----:B------:R-:W-:Y:S05]  /*9c10*/  @!P0 BRA `(.L_x_14497) ;  /* 0x0000000000048947 */ /* 0x000fea0003800000 */
[----:B------:R-:W-:Y:S01]  /*9c20*/  BPT.TRAP 0x1 ;  /* 0x000000040000795c */ /* 0x000fe20000300000 */
.L_x_14497:
        /* <DEDUP_REMOVED lines=10> */
.L_x_14498:
[----:B--2---:R-:W2:Y:S01]  /*9cd0*/  LDL R3, [R1+0x30] ;  /* 0x0000300001037983 */ /* 0x004ea20000100800 */
[----:B01----:R-:W-:Y:S01]  /*9ce0*/  IMAD.MOV.U32 R5, RZ, RZ, 0x40000040 ;  /* 0x40000040ff057424 */ /* 0x003fe200078e00ff */
[----:B------:R-:W-:Y:S05]  /*9cf0*/  WARPSYNC.ALL ;  /* 0x0000000000007948 */ /* 0x000fea0003800000 */
[C---:B------:R-:W-:Y:S01]  /*9d00*/  R2UR UR4, R6.reuse ;  /* 0x00000000060472ca */ /* 0x040fe200000e0000 */
[----:B-----5:R-:W-:Y:S01]  /*9d10*/  WARPGROUP.ARRIVE ;  /* 0x00000000000079c5 */ /* 0x020fe20000000000 */
[----:B------:R-:W-:Y:S01]  /*9d20*/  R2UR UR5, R7 ;  /* 0x00000000070572ca */ /* 0x000fe200000e0000 */
[C---:B------:R-:W-:Y:S01]  /*9d30*/  VIADD R12, R6.reuse, 0x2 ;  /* 0x00000002060c7836 */ /* 0x040fe20000000000 */
[----:B------:R-:W-:Y:S01]  /*9d40*/  R2UR UR7, R5 ;  /* 0x00000000050772ca */ /* 0x000fe200000e0000 */
[----:B------:R-:W-:Y:S01]  /*9d50*/  IMAD.MOV.U32 R13, RZ, RZ, 0x40000040 ;  /* 0x40000040ff0d7424 */ /* 0x000fe200078e00ff */
[----:B------:R-:W-:Y:S01]  /*9d60*/  IADD3 R156, R6, 0x4, RZ ;  /* 0x00000004069c7810 */ /* 0x000fe20007ffe0ff */
[----:B------:R-:W-:-:S02]  /*9d70*/  IMAD.MOV.U32 R9, RZ, RZ, 0x40000040 ;  /* 0x40000040ff097424 */ /* 0x000fc400078e00ff */
[----:B------:R-:W-:Y:S01]  /*9d80*/  IMAD.MOV.U32 R157, RZ, RZ, 0x40000040 ;  /* 0x40000040ff9d7424 */ /* 0x000fe200078e00ff */
[----:B------:R0:W-:Y:S01]  /*9d90*/  STL.64 [R1+0x20], R12 ;  /* 0x0000200c01007387 */ /* 0x0001e20000100a00 */
[----:B------:R-:W-:Y:S02]  /*9da0*/  VIADD R10, R6, 0x6 ;  /* 0x00000006060a7836 */ /* 0x000fe40000000000 */
[----:B------:R-:W-:Y:S02]  /*9db0*/  IMAD.MOV.U32 R11, RZ, RZ, 0x40000040 ;  /* 0x40000040ff0b7424 */ /* 0x000fe400078e00ff */
[----:B------:R-:W-:Y:S02]  /*9dc0*/  IMAD.MOV.U32 R5, RZ, RZ, 0x40000040 ;  /* 0x40000040ff057424 */ /* 0x000fe400078e00ff */
[----:B--2---:R-:W-:-:S04]  /*9dd0*/  IMAD R4, R19, 0x400, R3 ;  /* 0x0000040013047824 */ /* 0x004fc800078e0203 */
[C---:B------:R-:W-:Y:S01]  /*9de0*/  VIADD R8, R4.reuse, 0x2 ;  /* 0x0000000204087836 */ /* 0x040fe20000000000 */
[----:B------:R-:W-:-:S13]  /*9df0*/  R2UR UR6, R4 ;  /* 0x00000000040672ca */ /* 0x000fda00000e0000 */
        /* <DEDUP_REMOVED lines=28> */
.L_x_14500:
[----:B------:R-:W2:Y:S01]  /*9fc0*/  LDL R8, [R1+0x34] ;  /* 0x0000340001087983 */ /* 0x000ea20000100800 */
[----:B------:R-:W0:Y:S01]  /*9fd0*/  LDC R4, c[0x0][0x448] ;  /* 0x00011200ff047b82 */ /* 0x000e220000000800 */
[----:B------:R-:W-:Y:S02]  /*9fe0*/  ULDC UR4, c[0x0][0x9d8] ;  /* 0x0002760000047ab9 */ /* 0x000fe40000000800 */
[----:B------:R-:W2:Y:S04]  /*9ff0*/  LDL R92, [R1+0x28] ;  /* 0x00002800015c7983 */ /* 0x000ea80000100800 */
[----:B------:R-:W3:Y:S04]  /*a000*/  LDL R94, [R1+0x8] ;  /* 0x00000800015e7983 */ /* 0x000ee80000100800 */
[----:B------:R-:W3:Y:S01]  /*a010*/  LDL R93, [R1] ;  /* 0x00000000015d7983 */ /* 0x000ee20000100800 */
[----:B------:R-:W-:Y:S01]  /*a020*/  VIADD R0, R0, 0x16840 ;  /* 0x0001684000007836 */ /* 0x000fe20000000000 */
[----:B------:R-:W-:Y:S01]  /*a030*/  ULDC UR31, c[0x0][0x9dc] ;  /* 0x00027700001f7ab9 */ /* 0x000fe20000000800 */
[----:B0-----:R-:W-:Y:S01]  /*a040*/  ISETP.NE.AND P1, PT, R4, 0x1, PT ;  /* 0x000000010400780c */ /* 0x001fe20003f25270 */
[----:B------:R-:W-:-:S12]  /*a050*/  FMUL.FTZ R13, R24, UR4 ;  /* 0x00000004180d7c20 */ /* 0x000fd80008410000 */
[----:B------:R-:W0:Y:S01]  /*a060*/  @P1 LDC R5, c[0x0][0x44c] ;  /* 0x00011300ff051b82 */ /* 0x000e220000000800 */
[----:B------:R-:W-:-:S07]  /*a070*/  FMUL.FTZ R24, R29, UR4 ;  /* 0x000000041d187c20 */ /* 0x000fce0008410000 */
        /* <DEDUP_REMOVED lines=37> */
[----:B------:R-:W-:Y:S01]  /*a2d0*/  MOV R77, UR38 ;  /* 0x00000026004d7c02 */ /* 0x000fe20008000f00 */
[----:B------:R-:W-:-:S02]  /*a2e0*/  IMAD.MOV.U32 R82, RZ, RZ, -0x80 ;  /* 0xffffff80ff527424 */ /* 0x000fc400078e00ff */
        /* <DEDUP_REMOVED lines=26> */
[----:B------:R-:W-:-:S07]  /*a490*/  ULOP3.LUT UR31, URZ, UR31, URZ, 0x33, !UPT ;  /* 0x0000001f3f1f7292 */ /* 0x000fce000f8e333f */
        /* <DEDUP_REMOVED lines=19> */
[----:B--2---:R-:W-:-:S04]  /*a5d0*/  IMAD.IADD R80, R8, 0x1, R92 ;  /* 0x0000000108507824 */ /* 0x004fc800078e025c */
[----:B0-----:R-:W-:-:S05]  /*a5e0*/  @P1 IMAD.HI.U32 R4, R80, R5, RZ ;  /* 0x0000000550041227 */ /* 0x001fca00078e00ff */
[----:B-1----:R-:W-:Y:S02]  /*a5f0*/  @P1 SHF.R.U32.HI R80, RZ, R9, R4 ;  /* 0x00000009ff501219 */ /* 0x002fe40000011604 */
[----:B------:R-:W0:Y:S03]  /*a600*/  LDC.64 R8, c[0x0][0x9e0] ;  /* 0x00027800ff087b82 */ /* 0x000e260000000a00 */
[----:B------:R-:W1:Y:S01]  /*a610*/  SHFL.IDX PT, R91, R80, RZ, 0x1c1f ;  /* 0x001c1fff505b7589 */ /* 0x000e6200000e0000 */
[----:B------:R-:W-:Y:S01]  /*a620*/  PRMT R4, R77, 0x654, R0 ;  /* 0x000006544d047816 */ /* 0x000fe20000000000 */
[----:B------:R-:W-:Y:S01]  /*a630*/  FMUL.FTZ R77, R87, UR4 ;  /* 0x00000004574d7c20 */ /* 0x000fe20008410000 */
[----:B------:R-:W-:Y:S02]  /*a640*/  FMUL.FTZ R5, R86, UR4 ;  /* 0x0000000456057c20 */ /* 0x000fe40008410000 */
[----:B------:R2:W-:Y:S01]  /*a650*/  SYNCS.ARRIVE.TRANS64.RED.A1T0 RZ, [R4+URZ], RZ ;  /* 0x000000ff04ff79a7 */ /* 0x0005e2000810043f */
[----:B------:R-:W0:Y:S01]  /*a660*/  MUFU.TANH R39, R39 ;  /* 0x0000002700277308 */ /* 0x000e220000002400 */
[----:B--2---:R-:W-:-:S07]  /*a670*/  IADD3 R4, -R155, 0x1, R82 ;  /* 0x000000019b047810 */ /* 0x004fce0007ffe152 */
[----:B------:R-:W2:Y:S01]  /*a680*/  MUFU.TANH R40, R40 ;  /* 0x0000002800287308 */ /* 0x000ea20000002400 */
[----:B---3--:R-:W-:Y:S02]  /*a690*/  IADD3 R85, -R93, R4, R94 ;  /* 0x000000045d557210 */ /* 0x008fe40007ffe15e */
[----:B0-----:R-:W-:-:S05]  /*a6a0*/  ISETP.GE.AND P2, PT, R9, 0x1, PT ;  /* 0x000000010900780c */ /* 0x001fca0003f46270 */
[----:B------:R-:W0:Y:S01]  /*a6b0*/  MUFU.TANH R37, R37 ;  /* 0x0000002500257308 */ /* 0x000e220000002400 */
[----:B------:R-:W-:-:S07]  /*a6c0*/  VIADD R86, R85, UR31 ;  /* 0x0000001f55567c36 */ /* 0x000fce0008000000 */
[----:B------:R-:W3:Y:S01]  /*a6d0*/  MUFU.TANH R38, R38 ;  /* 0x0000002600267308 */ /* 0x000ee20000002400 */
        /* <DEDUP_REMOVED lines=40> */
[----:B------:R-:W0:Y:S01]  /*a960*/  MUFU.TANH R77, R77 ;  /* 0x0000004d004d7308 */ /* 0x000e220000002400 */
[----:B------:R-:W-:Y:S01]  /*a970*/  IADD3 R90, -R155, R94, R82 ;  /* 0x0000005e9b5a7210 */ /* 0x000fe20007ffe152 */
[----:B-1----:R-:W-:Y:S01]  /*a980*/  IMAD.IADD R83, R86, 0x1, R91 ;  /* 0x0000000156537824 */ /* 0x002fe200078e025b */
[----:B------:R-:W-:-:S02]  /*a990*/  LEA R78, R89, 0xffffff80, 0x7 ;  /* 0xffffff80594e7811 */ /* 0x000fc400078e38ff */
[----:B------:R-:W-:Y:S01]  /*a9a0*/  VIADDMNMX R84, R91, R85, R90, PT ;  /* 0x000000555b547246 */ /* 0x000fe2000380015a */
[----:B--234-:R-:W-:Y:S06]  /*a9b0*/  @!P2 BRA `(.L_x_14501) ;  /* 0x000000000050a947 */ /* 0x01cfec0003800000 */
[----:B------:R-:W-:Y:S01]  /*a9c0*/  IADD3 R87, -R93, R94, R91 ;  /* 0x0000005e5d577210 */ /* 0x000fe20007ffe15b */
[----:B------:R-:W-:Y:S03]  /*a9d0*/  BSSY B0, `(.L_x_14502) ;  /* 0x000000e000007945 */ /* 0x000fe60003800000 */
[----:B------:R-:W-:-:S13]  /*a9e0*/  ISETP.GT.AND P3, PT, R87, -0x1, PT ;  /* 0xffffffff5700780c */ /* 0x000fda0003f64270 */
[----:B------:R-:W-:Y:S05]  /*a9f0*/  @P3 BRA `(.L_x_14503) ;  /* 0x00000000001c3947 */ /* 0x000fea0003800000 */
[----:B------:R-:W-:Y:S02]  /*aa00*/  ISETP.NE.AND P3, PT, R9, 0x1, PT ;  /* 0x000000010900780c */ /* 0x000fe40003f65270 */
[----:B------:R-:W-:-:S11]  /*aa10*/  LOP3.LUT R87, RZ, R87, RZ, 0x33, !PT ;  /* 0x00000057ff577212 */ /* 0x000fd600078e33ff */
[----:B0-----:R-:W0:Y:S02]  /*aa20*/  @P3 LDC.64 R4, c[0x0][0x9e8] ;  /* 0x00027a00ff043b82 */ /* 0x001e240000000a00 */
[----:B0-----:R-:W-:-:S05]  /*aa30*/  @P3 IMAD.HI.U32 R4, R87, R4, RZ ;  /* 0x0000000457043227 */ /* 0x001fca00078e00ff */
[----:B------:R-:W-:-:S04]  /*aa40*/  @P3 SHF.R.U32.HI R87, RZ, R5, R4 ;  /* 0x00000005ff573219 */ /* 0x000fc80000011604 */
[----:B------:R-:W-:Y:S01]  /*aa50*/  LOP3.LUT R87, RZ, R87, RZ, 0x33, !PT ;  /* 0x00000057ff577212 */ /* 0x000fe200078e33ff */
[----:B------:R-:W-:Y:S06]  /*aa60*/  BRA `(.L_x_14504) ;  /* 0x0000000000107947 */ /* 0x000fec0003800000 */
.L_x_14503:
[----:B------:R-:W-:-:S13]  /*aa70*/  ISETP.NE.AND P3, PT, R9, 0x1, PT ;  /* 0x000000010900780c */ /* 0x000fda0003f65270 */
[----:B0-----:R-:W0:Y:S02]  /*aa80*/  @P3 LDC.64 R4, c[0x0][0x9e8] ;  /* 0x00027a00ff043b82 */ /* 0x001e240000000a00 */
[----:B0-----:R-:W-:-:S05]  /*aa90*/  @P3 IMAD.HI.U32 R4, R87, R4, RZ ;  /* 0x0000000457043227 */ /* 0x001fca00078e00ff */
[----:B------:R-:W-:-:S07]  /*aaa0*/  @P3 SHF.R.U32.HI R87, RZ, R5, R4 ;  /* 0x00000005ff573219 */ /* 0x000fce0000011604 */
.L_x_14504:
[----:B------:R-:W-:Y:S05]  /*aab0*/  BSYNC B0 ;  /* 0x0000000000007941 */ /* 0x000fea0003800000 */
.L_x_14502:
[----:B------:R-:W-:-:S04]  /*aac0*/  IMAD R4, R87, R9, -R78 ;  /* 0x0000000957047224 */ /* 0x000fc800078e0a4e */
[----:B------:R-:W-:-:S05]  /*aad0*/  IMAD.IADD R4, R4, 0x1, -R155 ;  /* 0x0000000104047824 */ /* 0x000fca00078e0a9b */
[----:B------:R-:W-:Y:S02]  /*aae0*/  VIMNMX R83, R83, R4, !PT ;  /* 0x0000000453537248 */ /* 0x000fe40007fe0100 */
[----:B------:R-:W-:-:S07]  /*aaf0*/  VIADDMNMX R84, R4, R9, R84, PT ;  /* 0x0000000904547246 */ /* 0x000fce0003800154 */
.L_x_14501:
[C---:B------:R-:W-:Y:S02]  /*ab00*/  ISETP.GE.AND P3, PT, R82.reuse, 0x2, PT ;  /* 0x000000025200780c */ /* 0x040fe40003f66270 */
[----:B------:R-:W-:Y:S02]  /*ab10*/  ISETP.GE.AND P5, PT, R82, 0x9, PT ;  /* 0x000000095200780c */ /* 0x000fe40003fa6270 */
[----:B------:R-:W-:Y:S02]  /*ab20*/  ISETP.GT.AND P4, PT, R83, 0x1, !P3 ;  /* 0x000000015300780c */ /* 0x000fe40005f84270 */
[----:B------:R-:W-:Y:S02]  /*ab30*/  LOP3.LUT R22, R22, 0xfffffffd, RZ, 0xc0, !PT ;  /* 0xfffffffd16167812 */ /* 0x000fe400078ec0ff */
[----:B------:R-:W-:-:S04]  /*ab40*/  ISETP.LT.OR P4, PT, R84, 0x2, P4 ;  /* 0x000000025400780c */ /* 0x000fc80002781670 */
[----:B------:R-:W-:Y:S02]  /*ab50*/  FSEL R14, R14, -INF , !P4 ;  /* 0xff8000000e0e7808 */ /* 0x000fe40006000000 */
[----:B------:R-:W-:Y:S02]  /*ab60*/  ISETP.GT.AND P4, PT, R83, 0x8, !P5 ;  /* 0x000000085300780c */ /* 0x000fe40006f84270 */
[----:B------:R-:W-:Y:S02]  /*ab70*/  @P5 LOP3.LUT R22, R22, 0x2, RZ, 0xfc, !PT ;  /* 0x0000000216165812 */ /* 0x000fe400078efcff */
[----:B------:R-:W-:Y:S02]  /*ab80*/  ISETP.GE.AND P5, PT, R82, 0xa, PT ;  /* 0x0000000a5200780c */ /* 0x000fe40003fa6270 */
[----:B------:R-:W-:Y:S02]  /*ab90*/  ISETP.LT.OR P4, PT, R84, 0x9, P4 ;  /* 0x000000095400780c */ /* 0x000fe40002781670 */
[----:B------:R-:W-:-:S02]  /*aba0*/  LOP3.LUT R22, R22, 0xfffffffb, RZ, 0xc0, !PT ;  /* 0xfffffffb16167812 */ /* 0x000fc400078ec0ff */
        /* <DEDUP_REMOVED lines=170> */
[----:B------:R-:W0:Y:S01]  /*b650*/  SHFL.IDX PT, R13, R80, 0x1, 0x1c1f ;  /* 0x003c1f00500d7f89 */ /* 0x000e2200000e0000 */
[----:B------:R-:W-:-:S13]  /*b660*/  ISETP.GE.AND P6, PT, R82, 0x7a, PT ;  /* 0x0000007a5200780c */ /* 0x000fda0003fc6270 */
[----:B------:R-:W-:Y:S02]  /*b670*/  @P6 LOP3.LUT R22, R22, 0x10000000, RZ, 0xfc, !PT ;  /* 0x1000000016166812 */ /* 0x000fe400078efcff */
[----:B------:R-:W-:-:S04]  /*b680*/  ISETP.GT.AND P6, PT, R83, 0x79, !P6 ;  /* 0x000000795300780c */ /* 0x000fc800077c4270 */
[----:B------:R-:W-:-:S04]  /*b690*/  ISETP.LT.OR P6, PT, R84, 0x7a, P6 ;  /* 0x0000007a5400780c */ /* 0x000fc800037c1670 */
[----:B------:R-:W-:Y:S01]  /*b6a0*/  FSEL R81, R81, -INF , !P6 ;  /* 0xff80000051517808 */ /* 0x000fe20007000000 */
[----:B0-----:R-:W-:Y:S01]  /*b6b0*/  IMAD.IADD R86, R86, 0x1, R13 ;  /* 0x0000000156567824 */ /* 0x001fe200078e020d */
        /* <DEDUP_REMOVED lines=13> */
.L_x_14507:
[----:B------:R-:W-:-:S13]  /*b790*/  ISETP.NE.AND P6, PT, R9, 0x1, PT ;  /* 0x000000010900780c */ /* 0x000fda0003fc5270 */
[----:B------:R-:W0:Y:S02]  /*b7a0*/  @P6 LDC.64 R4, c[0x0][0x9e8] ;  /* 0x00027a00ff046b82 */ /* 0x000e240000000a00 */
[----:B0-----:R-:W-:-:S05]  /*b7b0*/  @P6 IMAD.HI.U32 R4, R13, R4, RZ ;  /* 0x000000040d046227 */ /* 0x001fca00078e00ff */
[----:B------:R-:W-:-:S07]  /*b7c0*/  @P6 SHF.R.U32.HI R13, RZ, R5, R4 ;  /* 0x00000005ff0d6219 */ /* 0x000fce0000011604 */
.L_x_14508:
[----:B------:R-:W-:Y:S05]  /*b7d0*/  BSYNC B0 ;  /* 0x0000000000007941 */ /* 0x000fea0003800000 */
.L_x_14506:
[----:B------:R-:W-:-:S04]  /*b7e0*/  IMAD R78, R13, R9, -R78 ;  /* 0x000000090d4e7224 */ /* 0x000fc800078e0a4e */
[----:B------:R-:W-:-:S05]  /*b7f0*/  IMAD.IADD R5, R78, 0x1, -R155 ;  /* 0x000000014e057824 */ /* 0x000fca00078e0a9b */
[----:B------:R-:W-:Y:S02]  /*b800*/  VIMNMX R86, R86, R5, !PT ;  /* 0x0000000556567248 */ /* 0x000fe40007fe0100 */
[----:B------:R-:W-:-:S07]  /*b810*/  VIADDMNMX R90, R5, R9, R90, PT ;  /* 0x00000009055a7246 */ /* 0x000fce000380015a */
.L_x_14505:
[----:B------:R-:W-:Y:S01]  /*b820*/  ISETP.GT.AND P3, PT, R86, 0x1, !P3 ;  /* 0x000000015600780c */ /* 0x000fe20005f64270 */
[----:B------:R-:W-:Y:S01]  /*b830*/  ULDC UR30, c[0x0][0x988] ;  /* 0x00026200001e7ab9 */ /* 0x000fe20000000800 */
[----:B------:R-:W-:Y:S02]  /*b840*/  LOP3.LUT P6, RZ, R22, 0x2000000, RZ, 0xc0, !PT ;  /* 0x0200000016ff7812 */ /* 0x000fe400078cc0ff */
[----:B------:R-:W-:Y:S02]  /*b850*/  ISETP.LT.OR P3, PT, R90, 0x2, P3 ;  /* 0x000000025a00780c */ /* 0x000fe40001f61670 */
[----:B------:R-:W-:Y:S02]  /*b860*/  ISETP.GT.AND P4, PT, R86, 0x71, !P4 ;  /* 0x000000715600780c */ /* 0x000fe40006784270 */
        /* <DEDUP_REMOVED lines=76> */
[----:B------:R-:W-:Y:S01]  /*bd30*/  LOP3.LUT P3, RZ, R22, 0x40000, RZ, 0xc0, !PT ;  /* 0x0004000016ff7812 */ /* 0x000fe2000786c0ff */
[----:B------:R-:W0:Y:S01]  /*bd40*/  SHFL.BFLY PT, R5, R12, 0x2, 0x1f ;  /* 0x0c401f000c057f89 */ /* 0x000e2200000e0000 */
[C---:B------:R-:W-:Y:S02]  /*bd50*/  ISETP.GT.AND P5, PT, R86.reuse, 0x78, !P5 ;  /* 0x000000785600780c */ /* 0x040fe40006fa4270 */
[----:B------:R-:W-:Y:S02]  /*bd60*/  ISETP.GT.AND P3, PT, R86, 0x31, !P3 ;  /* 0x000000315600780c */ /* 0x000fe40005f64270 */
[----:B------:R-:W-:-:S02]  /*bd70*/  ISETP.LT.OR P4, PT, R90, 0x72, P4 ;  /* 0x000000725a00780c */ /* 0x000fc40002781670 */
[C---:B------:R-:W-:Y:S02]  /*bd80*/  ISETP.LT.OR P3, PT, R90.reuse, 0x32, P3 ;  /* 0x000000325a00780c */ /* 0x040fe40001f61670 */
[----:B------:R-:W-:Y:S02]  /*bd90*/  ISETP.LT.OR P5, PT, R90, 0x79, P5 ;  /* 0x000000795a00780c */ /* 0x000fe40002fa1670 */
[----:B------:R-:W-:Y:S02]  /*bda0*/  FSEL R42, R42, -INF , !P3 ;  /* 0xff8000002a2a7808 */ /* 0x000fe40005800000 */
[----:B------:R-:W-:Y:S02]  /*bdb0*/  LOP3.LUT P3, RZ, R22, 0x20000, RZ, 0xc0, !PT ;  /* 0x0002000016ff7812 */ /* 0x000fe4000786c0ff */
[----:B------:R-:W-:Y:S02]  /*bdc0*/  FSEL R73, R73, -INF , !P4 ;  /* 0xff80000049497808 */ /* 0x000fe40006000000 */
[----:B------:R-:W-:-:S02]  /*bdd0*/  ISETP.GT.AND P3, PT, R86, 0x38, !P3 ;  /* 0x000000385600780c */ /* 0x000fc40005f64270 */
[----:B------:R-:W-:Y:S02]  /*bde0*/  FSEL R0, R0, -INF , !P5 ;  /* 0xff80000000007808 */ /* 0x000fe40006800000 */
        /* <DEDUP_REMOVED lines=13> */
[----:B------:R-:W-:Y:S01]  /*bec0*/  ISETP.GT.AND P3, PT, R86, 0x41, !P6 ;  /* 0x000000415600780c */ /* 0x000fe20007764270 */
[----:B------:R-:W-:Y:S01]  /*bed0*/  FMUL.FTZ R78, R13, UR30 ;  /* 0x0000001e0d4e7c20 */ /* 0x000fe20008410000 */
[----:B------:R-:W-:Y:S02]  /*bee0*/  LOP3.LUT P6, RZ, R22, 0x8, RZ, 0xc0, !PT ;  /* 0x0000000816ff7812 */ /* 0x000fe400078cc0ff */
        /* <DEDUP_REMOVED lines=46> */
[----:B------:R-:W-:-:S04]  /*c1d0*/  FSETP.NEU.FTZ.AND P3, PT, R13, -INF , PT ;  /* 0xff8000000d00780b */ /* 0x000fc80003f7d000 */
        /* <DEDUP_REMOVED lines=14> */
[----:B------:R-:W-:Y:S01]  /*c2c0*/  ISETP.GT.AND P3, PT, R86, 0x79, !P6 ;  /* 0x000000795600780c */ /* 0x000fe20007764270 */
        /* <DEDUP_REMOVED lines=32> */
[----:B------:R-:W-:Y:S01]  /*c4d0*/  FFMA.FTZ R75, R81, UR30, -R78 ;  /* 0x0000001e514b7c23 */ /* 0x000fe2000801084e */
[----:B------:R-:W-:-:S04]  /*c4e0*/  FMNMX.FTZ R31, R37, R12, !PT ;  /* 0x0000000c251f7209 */ /* 0x000fc80007810000 */
[----:B------:R-:W-:Y:S01]  /*c4f0*/  FMNMX.FTZ R12, R38, R31, !PT ;  /* 0x0000001f260c7209 */ /* 0x000fe20007810000 */
[----:B------:R-:W3:Y:S01]  /*c500*/  MUFU.EX2 R144, R144 ;  /* 0x0000009000907308 */ /* 0x000ee20000000800 */
[----:B------:R-:W-:Y:S02]  /*c510*/  FFMA.FTZ R31, R36, UR30, -R78 ;  /* 0x0000001e241f7c23 */ /* 0x000fe4000801084e */
[----:B------:R-:W-:-:S04]  /*c520*/  FMNMX.FTZ R35, R41, R12, !PT ;  /* 0x0000000c29237209 */ /* 0x000fc80007810000 */
[----:B------:R-:W-:Y:S01]  /*c530*/  FMNMX.FTZ R12, R42, R35, !PT ;  /* 0x000000232a0c7209 */ /* 0x000fe20007810000 */
[----:B------:R-:W4:Y:S03]  /*c540*/  MUFU.EX2 R21, R21 ;  /* 0x0000001500157308 */ /* 0x000f260000000800 */
[----:B------:R-:W-:-:S04]  /*c550*/  FMNMX.FTZ R35, R45, R12, !PT ;  /* 0x0000000c2d237209 */ /* 0x000fc80007810000 */
[----:B------:R-:W-:Y:S01]  /*c560*/  FMNMX.FTZ R12, R46, R35, !PT ;  /* 0x000000232e0c7209 */ /* 0x000fe20007810000 */
[----:B------:R-:W5:Y:S01]  /*c570*/  MUFU.EX2 R146, R146 ;  /* 0x0000009200927308 */ /* 0x000f620000000800 */
[----:B------:R-:W-:Y:S02]  /*c580*/  FFMA.FTZ R35, R40, UR30, -R78 ;  /* 0x0000001e28237c23 */ /* 0x000fe4000801084e */
[----:B------:R-:W-:-:S04]  /*c590*/  FMNMX.FTZ R39, R49, R12, !PT ;  /* 0x0000000c31277209 */ /* 0x000fc80007810000 */
[----:B------:R-:W-:Y:S01]  /*c5a0*/  FMNMX.FTZ R12, R50, R39, !PT ;  /* 0x00000027320c7209 */ /* 0x000fe20007810000 */
[----:B------:R-:W5:Y:S03]  /*c5b0*/  MUFU.EX2 R27, R27 ;  /* 0x0000001b001b7308 */ /* 0x000f660000000800 */
        /* <DEDUP_REMOVED lines=20> */
[----:B------:R-:W-:Y:S01]  /*c700*/  FMNMX.FTZ R12, R0, R51, !PT ;  /* 0x00000033000c7209 */ /* 0x000fe20007810000 */
[----:B------:R-:W-:-:S03]  /*c710*/  FFMA.FTZ R51, R56, UR30, -R78 ;  /* 0x0000001e38337c23 */ /* 0x000fc6000801084e */
        /* <DEDUP_REMOVED lines=20> */
[----:B------:R-:W-:Y:S01]  /*c860*/  FADD.FTZ R15, R148, R3 ;  /* 0x00000003940f7221 */ /* 0x000fe20000010000 */
[--C-:B------:R-:W-:Y:S01]  /*c870*/  FFMA.FTZ R20, R20, UR30, -R44.reuse ;  /* 0x0000001e14147c23 */ /* 0x100fe2000801082c */
[--C-:B------:R-:W-:Y:S01]  /*c880*/  FFMA.FTZ R145, R25, UR30, -R44.reuse ;  /* 0x0000001e19917c23 */ /* 0x100fe2000801082c */
[----:B------:R-:W-:Y:S01]  /*c890*/  MUFU.EX2 R149, R149 ;  /* 0x0000009500957308 */ /* 0x000fe20000000800 */
[----:B-1----:R-:W-:Y:S01]  /*c8a0*/  FADD.FTZ R4, R150, R15 ;  /* 0x0000000f96047221 */ /* 0x002fe20000010000 */
[--C-:B------:R-:W-:Y:S01]  /*c8b0*/  FFMA.FTZ R24, R26, UR30, -R44.reuse ;  /* 0x0000001e1a187c23 */ /* 0x100fe2000801082c */
[--C-:B------:R-:W-:Y:S01]  /*c8c0*/  FFMA.FTZ R147, R29, UR30, -R44.reuse ;  /* 0x0000001e1d937c23 */ /* 0x100fe2000801082c */
[----:B------:R-:W-:Y:S01]  /*c8d0*/  FFMA.FTZ R26, R30, UR30, -R44 ;  /* 0x0000001e1e1a7c23 */ /* 0x000fe2000801082c */
[----:B--2---:R-:W-:Y:S01]  /*c8e0*/  FADD.FTZ R15, R5, R4 ;  /* 0x00000004050f7221 */ /* 0x004fe20000010000 */
[--C-:B------:R-:W-:Y:S01]  /*c8f0*/  FFMA.FTZ R30, R38, UR30, -R44.reuse ;  /* 0x0000001e261e7c23 */ /* 0x100fe2000801082c */
[--C-:B------:R-:W-:Y:S01]  /*c900*/  FFMA.FTZ R141, R33, UR30, -R44.reuse ;  /* 0x0000001e218d7c23 */ /* 0x100fe2000801082c */
[----:B------:R-:W0:Y:S01]  /*c910*/  MUFU.EX2 R14, R14 ;  /* 0x0000000e000e7308 */ /* 0x000e220000000800 */
[----:B---3--:R-:W-:Y:S01]  /*c920*/  FADD.FTZ R4, R144, R15 ;  /* 0x0000000f90047221 */ /* 0x008fe20000010000 */
[----:B------:R-:W1:Y:S01]  /*c930*/  @P1 LDC R29, c[0x0][0x44c] ;  /* 0x00011300ff1d1b82 */ /* 0x000e620000000800 */
[--C-:B------:R-:W-:Y:S01]  /*c940*/  FFMA.FTZ R28, R34, UR30, -R44.reuse ;  /* 0x0000001e221c7c23 */ /* 0x100fe2000801082c */
[----:B------:R-:W-:Y:S01]  /*c950*/  FFMA.FTZ R34, R46, UR30, -R44 ;  /* 0x0000001e2e227c23 */ /* 0x000fe2000801082c */
[----:B----4-:R-:W-:Y:S01]  /*c960*/  FADD.FTZ R15, R21, R4 ;  /* 0x00000004150f7221 */ /* 0x010fe20000010000 */
[--C-:B------:R-:W-:Y:S01]  /*c970*/  FFMA.FTZ R143, R37, UR30, -R44.reuse ;  /* 0x0000001e258f7c23 */ /* 0x100fe2000801082c */
[--C-:B------:R-:W-:Y:S01]  /*c980*/  FFMA.FTZ R137, R41, UR30, -R44.reuse ;  /* 0x0000001e29897c23 */ /* 0x100fe2000801082c */
[----:B------:R-:W2:Y:S01]  /*c990*/  MUFU.EX2 R151, R151 ;  /* 0x0000009700977308 */ /* 0x000ea20000000800 */
[----:B-----5:R-:W-:Y:S01]  /*c9a0*/  FADD.FTZ R38, R146, R15 ;  /* 0x0000000f92267221 */ /* 0x020fe20000010000 */
[----:B------:R-:W3:Y:S01]  /*c9b0*/  @P1 LDC R46, c[0x0][0x450] ;  /* 0x00011400ff2e1b82 */ /* 0x000ee20000000800 */
[--C-:B------:R-:W-:Y:S01]  /*c9c0*/  FFMA.FTZ R32, R42, UR30, -R44.reuse ;  /* 0x0000001e2a207c23 */ /* 0x100fe2000801082c */
[----:B------:R-:W-:Y:S01]  /*c9d0*/  FFMA.FTZ R139, R45, UR30, -R44 ;  /* 0x0000001e2d8b7c23 */ /* 0x000fe2000801082c */
[----:B------:R-:W-:Y:S01]  /*c9e0*/  FADD.FTZ R25, R27, R38 ;  /* 0x000000261b197221 */ /* 0x000fe20000010000 */
[----:B------:R-:W-:-:S02]  /*c9f0*/  IMAD.MOV.U32 R33, RZ, RZ, R92 ;  /* 0x000000ffff217224 */ /* 0x000fc400078e005c */
[----:B------:R-:W-:Y:S01]  /*ca00*/  FFMA.FTZ R133, R49, UR30, -R44 ;  /* 0x0000001e31857c23 */ /* 0x000fe2000801082c */
[----:B------:R-:W4:Y:S01]  /*ca10*/  MUFU.EX2 R20, R20 ;  /* 0x0000001400147308 */ /* 0x000f220000000800 */
[----:B0-----:R-:W-:Y:S01]  /*ca20*/  FADD.FTZ R4, R149, R14 ;  /* 0x0000000e95047221 */ /* 0x001fe20000010000 */
[----:B------:R-:W-:Y:S01]  /*ca30*/  FADD.FTZ R40, R140, R25 ;  /* 0x000000198c287221 */ /* 0x000fe20000010000 */
[--C-:B------:R-:W-:Y:S01]  /*ca40*/  FFMA.FTZ R36, R50, UR30, -R44.reuse ;  /* 0x0000001e32247c23 */ /* 0x100fe2000801082c */
[--C-:B------:R-:W-:Y:S01]  /*ca50*/  FFMA.FTZ R135, R53, UR30, -R44.reuse ;  /* 0x0000001e35877c23 */ /* 0x100fe2000801082c */
[----:B------:R-:W-:Y:S01]  /*ca60*/  FFMA.FTZ R38, R54, UR30, -R44 ;  /* 0x0000001e36267c23 */ /* 0x000fe2000801082c */
[----:B------:R-:W-:Y:S01]  /*ca70*/  FADD.FTZ R25, R31, R40 ;  /* 0x000000281f197221 */ /* 0x000fe20000010000 */
[----:B------:R-:W-:Y:S01]  /*ca80*/  FFMA.FTZ R129, R57, UR30, -R44 ;  /* 0x0000001e39817c23 */ /* 0x000fe2000801082c */
[----:B------:R-:W0:Y:S01]  /*ca90*/  MUFU.EX2 R145, R145 ;  /* 0x0000009100917308 */ /* 0x000e220000000800 */
[----:B--2---:R-:W-:Y:S01]  /*caa0*/  FADD.FTZ R15, R151, R4 ;  /* 0x00000004970f7221 */ /* 0x004fe20000010000 */
[----:B------:R-:W-:Y:S01]  /*cab0*/  FADD.FTZ R40, R142, R25 ;  /* 0x000000198e287221 */ /* 0x000fe20000010000 */
[----:B-1----:R-:W-:Y:S01]  /*cac0*/  @P1 IMAD.HI.U32 R29, R92, R29, RZ ;  /* 0x0000001d5c1d1227 */ /* 0x002fe200078e00ff */
[----:B------:R-:W-:-:S03]  /*cad0*/  F2FP.F16.F32.PACK_AB R148, R3, R148 ;  /* 0x000000940394723e */ /* 0x000fc600000000ff */
[----:B------:R-:W-:Y:S01]  /*cae0*/  FFMA.FTZ R131, R61, UR30, -R44 ;  /* 0x0000001e3d837c23 */ /* 0x000fe2000801082c */
[----:B------:R-:W-:Y:S01]  /*caf0*/  FADD.FTZ R25, R35, R40 ;  /* 0x0000002823197221 */ /* 0x000fe20000010000 */
[--C-:B------:R-:W-:Y:S01]  /*cb00*/  FFMA.FTZ R40, R58, UR30, -R44.reuse ;  /* 0x0000001e3a287c23 */ /* 0x100fe2000801082c */
[----:B------:R-:W1:Y:S01]  /*cb10*/  MUFU.EX2 R24, R24 ;  /* 0x0000001800187308 */ /* 0x000e620000000800 */
[----:B----4-:R-:W-:Y:S01]  /*cb20*/  FADD.FTZ R4, R20, R15 ;  /* 0x0000000f14047221 */ /* 0x010fe20000010000 */
[----:B------:R-:W-:Y:S01]  /*cb30*/  FADD.FTZ R42, R136, R25 ;  /* 0x00000019882a7221 */ /* 0x000fe20000010000 */
[----:B---3--:R-:W-:Y:S01]  /*cb40*/  @P1 SHF.R.U32.HI R33, RZ, R46, R29 ;  /* 0x0000002eff211219 */ /* 0x008fe2000001161d */
[----:B------:R-:W-:Y:S01]  /*cb50*/  FFMA.FTZ R125, R65, UR30, -R44 ;  /* 0x0000001e417d7c23 */ /* 0x000fe2000801082c */
[----:B------:R-:W-:Y:S01]  /*cb60*/  F2FP.F16.F32.PACK_AB R150, R5, R150 ;  /* 0x000000960596723e */ /* 0x000fe200000000ff */
[----:B------:R-:W-:Y:S01]  /*cb70*/  FADD.FTZ R25, R39, R42 ;  /* 0x0000002a27197221 */ /* 0x000fe20000010000 */
[----:B------:R-:W-:Y:S01]  /*cb80*/  FFMA.FTZ R42, R62, UR30, -R44 ;  /* 0x0000001e3e2a7c23 */ /* 0x000fe2000801082c */
[----:B------:R-:W2:Y:S01]  /*cb90*/  MUFU.EX2 R147, R147 ;  /* 0x0000009300937308 */ /* 0x000ea20000000800 */
        /* <DEDUP_REMOVED lines=13> */
[----:B------:R-:W-:Y:S01]  /*cc70*/  FFMA.FTZ R46, R70, UR30, -R44 ;  /* 0x0000001e462e7c23 */ /* 0x000fe2000801082c */
[----:B------:R-:W1:Y:S01]  /*cc80*/  MUFU.EX2 R141, R141 ;  /* 0x0000008d008d7308 */ /* 0x000e620000000800 */
[----:B--2---:R-:W-:Y:S01]  /*cc90*/  FADD.FTZ R15, R147, R4 ;  /* 0x00000004930f7221 */ /* 0x004fe20000010000 */
[----:B------:R-:W-:Y:S01]  /*cca0*/  FADD.FTZ R48, R134, R25 ;  /* 0x0000001986307221 */ /* 0x000fe20000010000 */
[--C-:B------:R-:W-:Y:S01]  /*ccb0*/  FFMA.FTZ R25, R0, UR30, -R44.reuse ;  /* 0x0000001e00197c23 */ /* 0x100fe2000801082c */
[----:B------:R-:W-:Y:S01]  /*ccc0*/  FFMA.FTZ R44, R77, UR30, -R44 ;  /* 0x0000001e4d2c7c23 */ /* 0x000fe2000801082c */
[----:B------:R-:W-:Y:S02]  /*ccd0*/  F2FP.F16.F32.PACK_AB R146, R27, R146 ;  /* 0x000000921b92723e */ /* 0x000fe400000000ff */
[----:B------:R-:W-:Y:S01]  /*cce0*/  F2FP.F16.F32.PACK_AB R140, R31, R140 ;  /* 0x0000008c1f8c723e */ /* 0x000fe200000000ff */
        /* <DEDUP_REMOVED lines=8> */
[----:B------:R-:W-:Y:S02]  /*cd70*/  F2FP.F16.F32.PACK_AB R134, R51, R134 ;  /* 0x000000863386723e */ /* 0x000fe400000000ff */
[----:B------:R-:W-:-:S02]  /*cd80*/  F2FP.F16.F32.PACK_AB R151, R20, R151 ;  /* 0x000000971497723e */ /* 0x000fc400000000ff */
[----:B------:R-:W1:Y:S01]  /*cd90*/  MUFU.EX2 R30, R30 ;  /* 0x0000001e001e7308 */ /* 0x000e620000000800 */
[----:B--2---:R-:W-:Y:S01]  /*cda0*/  FADD.FTZ R4, R28, R15 ;  /* 0x0000000f1c047221 */ /* 0x004fe20000010000 */
        /* <DEDUP_REMOVED lines=12> */
[----:B------:R-:W-:Y:S01]  /*ce70*/  FADD.FTZ R15, R51, R48 ;  /* 0x00000030330f7221 */ /* 0x000fe20000010000 */
[----:B------:R-:W-:-:S03]  /*ce80*/  F2FP.F16.F32.PACK_AB R137, R32, R137 ;  /* 0x000000892089723e */ /* 0x000fc600000000ff */
[----:B------:R-:W-:Y:S01]  /*ce90*/  FADD.FTZ R48, R128, R15 ;  /* 0x0000000f80307221 */ /* 0x000fe20000010000 */
[----:B------:R-:W-:Y:S01]  /*cea0*/  IMAD.IADD R15, R88, 0x1, R33 ;  /* 0x00000001580f7824 */ /* 0x000fe200078e0221 */
[----:B------:R-:W0:Y:S01]  /*ceb0*/  MUFU.EX2 R133, R133 ;  /* 0x0000008500857308 */ /* 0x000e220000000800 */
[----:B-1----:R-:W-:Y:S01]  /*cec0*/  FADD.FTZ R29, R139, R4 ;  /* 0x000000048b1d7221 */ /* 0x002fe20000010000 */
[----:B------:R-:W-:Y:S01]  /*ced0*/  F2FP.F16.F32.PACK_AB R128, R55, R128 ;  /* 0x000000803780723e */ /* 0x000fe200000000ff */
[----:B------:R-:W-:-:S05]  /*cee0*/  IMAD.IADD R8, R15, 0x1, R8 ;  /* 0x000000010f087824 */ /* 0x000fca00078e0208 */
[----:B------:R-:W1:Y:S01]  /*cef0*/  MUFU.EX2 R36, R36 ;  /* 0x0000002400247308 */ /* 0x000e620000000800 */
[C---:B--2---:R-:W-:Y:S01]  /*cf00*/  FADD.FTZ R4, R34.reuse, R29 ;  /* 0x0000001d22047221 */ /* 0x044fe20000010000 */
[----:B------:R-:W-:Y:S01]  /*cf10*/  FADD.FTZ R29, R55, R48 ;  /* 0x00000030371d7221 */ /* 0x000fe20000010000 */
[----:B------:R-:W-:-:S03]  /*cf20*/  F2FP.F16.F32.PACK_AB R139, R34, R139 ;  /* 0x0000008b228b723e */ /* 0x000fc600000000ff */
        /* <DEDUP_REMOVED lines=43> */
[----:B------:R-:W-:Y:S02]  /*d1e0*/  F2FP.F16.F32.PACK_AB R125, R0, R125 ;  /* 0x0000007d007d723e */ /* 0x000fe400000000ff */
[----:B------:R-:W-:-:S04]  /*d1f0*/  IADD3 R0, R89, -0x2, RZ ;  /* 0xfffffffe59007810 */ /* 0x000fc80007ffe0ff */
        /* <DEDUP_REMOVED lines=15> */
[----:B------:R-:W-:Y:S02]  /*d2f0*/  F2FP.F16.F32.PACK_AB R122, R75, R122 ;  /* 0x0000007a4b7a723e */ /* 0x000fe400000000ff */
[C---:B0-----:R-:W-:Y:S01]  /*d300*/  FADD.FTZ R3, R44.reuse, R3 ;  /* 0x000000032c037221 */ /* 0x041fe20000010000 */
        /* <DEDUP_REMOVED lines=13> */
.L_x_14511:
[----:B------:R-:W-:-:S13]  /*d3e0*/  ISETP.NE.AND P3, PT, R9, 0x1, PT ;  /* 0x000000010900780c */ /* 0x000fda0003f65270 */
[----:B------:R-:W0:Y:S02]  /*d3f0*/  @P3 LDC.64 R14, c[0x0][0x9e8] ;  /* 0x00027a00ff0e3b82 */ /* 0x000e240000000a00 */
[----:B0-----:R-:W-:-:S05]  /*d400*/  @P3 IMAD.HI.U32 R14, R5, R14, RZ ;  /* 0x0000000e050e3227 */ /* 0x001fca00078e00ff */
[----:B------:R-:W-:-:S07]  /*d410*/  @P3 SHF.R.U32.HI R5, RZ, R15, R14 ;  /* 0x0000000fff053219 */ /* 0x000fce000001160e */
.L_x_14512:
[----:B------:R-:W-:Y:S05]  /*d420*/  BSYNC B0 ;  /* 0x0000000000007941 */ /* 0x000fea0003800000 */
.L_x_14510:
[----:B------:R-:W-:-:S05]  /*d430*/  IMAD R5, R5, R9, R9 ;  /* 0x0000000905057224 */ /* 0x000fca00078e0209 */
[----:B------:R-:W-:-:S07]  /*d440*/  VIMNMX R8, R8, R5, PT ;  /* 0x0000000508087248 */ /* 0x000fce0003fe0100 */
.L_x_14509:
        /* <DEDUP_REMOVED lines=30> */
[----:B--2---:R-:W-:-:S04]  /*d630*/  VIMNMX R9, R9, R5, !PT ;  /* 0x0000000509097248 */ /* 0x004fc80007fe0100 */
[----:B------:R-:W-:Y:S01]  /*d640*/  ISETP.GE.AND P3, PT, R0, R9, PT ;  /* 0x000000090000720c */ /* 0x000fe20003f66270 */
[----:B------:R0:W-:-:S12]  /*d650*/  STL [R1+0x1c], R9 ;  /* 0x00001c0901007387 */ /* 0x0001d80000100800 */
[----:B0-----:R-:W-:Y:S05]  /*d660*/  @!P3 BRA `(.L_x_14513) ;  /* 0x000000380004b947 */ /* 0x001fea0003800000 */
[----:B------:R-:W-:-:S07]  /*d670*/  IMAD.MOV.U32 R119, RZ, RZ, RZ ;  /* 0x000000ffff777224 */ /* 0x000fce00078e00ff */
.L_x_14533:
        /* <DEDUP_REMOVED lines=8> */
[----:B------:R-:W-:Y:S05]  /*d700*/  @P3 BRA `(.L_x_14514) ;  /* 0x0000000000303947 */ /* 0x000fea0003800000 */
[----:B------:R-:W-:Y:S05]  /*d710*/  @!P0 BRA `(.L_x_14515) ;  /* 0x0000000000048947 */ /* 0x000fea0003800000 */
[----:B------:R-:W-:Y:S01]  /*d720*/  BPT.TRAP 0x1 ;  /* 0x000000040000795c */ /* 0x000fe20000300000 */
.L_x_14515:
[----:B------:R-:W-:Y:S01]  /*d730*/  IMAD R9, R5, 0x8, R2 ;  /* 0x0000000805097824 */ /* 0x000fe200078e0202 */
[----:B------:R-:W-:-:S04]  /*d740*/  SHF.L.U32 R8, R20, 0x1f, RZ ;  /* 0x0000001f14087819 */ /* 0x000fc800000006ff */
[----:B------:R0:W1:Y:S01]  /*d750*/  SYNCS.PHASECHK.TRANS64.TRYWAIT P4, [R9+URZ+0x16830], R8 ;  /* 0x01683008090075a7 */ /* 0x000062000808017f */
[----:B------:R-:W-:Y:S05]  /*d760*/  @!P0 BRA `(.L_x_14516) ;  /* 0x0000000000048947 */ /* 0x000fea0003800000 */
[----:B------:R-:W-:Y:S01]  /*d770*/  BPT.TRAP 0x1 ;  /* 0x000000040000795c */ /* 0x000fe20000300000 */
.L_x_14516:
[----:B------:R-:W-:Y:S04]  /*d780*/  BSSY B0, `(.L_x_14514) ;  /* 0x0000004000007945 */ /* 0x000fe80003800000 */
[----:B-1----:R-:W-:Y:S05]  /*d790*/  @P4 BRA `(.L_x_14517) ;  /* 0x0000000000084947 */ /* 0x002fea0003800000 */
[----:B------:R-:W1:Y:S02]  /*d7a0*/  SYNCS.PHASECHK.TRANS64.TRYWAIT P4, [R9+URZ+0x16830], R8 ;  /* 0x01683008090075a7 */ /* 0x000e64000808017f */
[----:B-1----:R-:W-:Y:S05]  /*d7b0*/  @!P4 BRA `(.L_x_14518) ;  /* 0x00000158007cc947 */ /* 0x002fea0003800000 */
.L_x_14517:
[----:B------:R-:W-:Y:S05]  /*d7c0*/  BSYNC B0 ;  /* 0x0000000000007941 */ /* 0x000fea0003800000 */
.L_x_14514:
[----:B------:R-:W2:Y:S01]  /*d7d0*/  LDL R14, [R1+0x30] ;  /* 0x00003000010e7983 */ /* 0x000ea20000100800 */
[----:B------:R-:W-:Y:S01]  /*d7e0*/  IMAD.MOV.U32 R15, RZ, RZ, 0x40000040 ;  /* 0x40000040ff0f7424 */ /* 0x000fe200078e00ff */
[----:B------:R-:W-:Y:S05]  /*d7f0*/  WARPSYNC.ALL ;  /* 0x0000000000007948 */ /* 0x000fea0003800000 */
[----:B------:R-:W-:Y:S01]  /*d800*/  R2UR UR19, R15 ;  /* 0x000000000f1372ca */ /* 0x000fe200000e0000 */
[----:B01----:R-:W0:Y:S01]  /*d810*/  S2R R8, SR_TID.X ;  /* 0x0000000000087919 */ /* 0x003e220000002100 */
[----:B------:R-:W-:Y:S01]  /*d820*/  IMAD.MOV.U32 R25, RZ, RZ, 0x40000040 ;  /* 0x40000040ff197424 */ /* 0x000fe200078e00ff */
[----:B------:R-:W-:-:S02]  /*d830*/  R2UR UR12, R6 ;  /* 0x00000000060c72ca */ /* 0x000fc400000e0000 */
[----:B------:R-:W-:Y:S02]  /*d840*/  R2UR UR13, R7 ;  /* 0x00000000070d72ca */ /* 0x000fe400000e0000 */
[----:B0-----:R-:W-:-:S05]  /*d850*/  SHF.R.U32.HI R8, RZ, 0x7, R8 ;  /* 0x00000007ff087819 */ /* 0x001fca0000011608 */
[----:B------:R-:W-:Y:S01]  /*d860*/  VIADD R21, R8, 0x8 ;  /* 0x0000000808157836 */ /* 0x000fe20000000000 */
[C---:B------:R-:W-:Y:S02]  /*d870*/  R2UR UR15, R25.reuse ;  /* 0x00000000190f72ca */ /* 0x040fe400000e0000 */
[----:B------:R-:W-:Y:S02]  /*d880*/  R2UR UR27, R25 ;  /* 0x00000000191b72ca */ /* 0x000fe400000e0000 */
[----:B------:R0:W-:Y:S01]  /*d890*/  BAR.SYNC.DEFER_BLOCKING R21, 0x100 ;  /* 0x000400150000751d */ /* 0x0001e20000010000 */
[----:B--2---:R-:W-:-:S05]  /*d8a0*/  IMAD R24, R5, 0x400, R14 ;  /* 0x0000040005187824 */ /* 0x004fca00078e020e */
[----:B------:R-:W-:-:S04]  /*d8b0*/  IADD3 R14, R24, 0x2, RZ ;  /* 0x00000002180e7810 */ /* 0x000fc80007ffe0ff */
[----:B------:R-:W-:Y:S02]  /*d8c0*/  R2UR UR18, R14 ;  /* 0x000000000e1272ca */ /* 0x000fe400000e0000 */
[----:B------:R-:W2:Y:S01]  /*d8d0*/  LDL.64 R14, [R1+0x20] ;  /* 0x00002000010e7983 */ /* 0x000ea20000100a00 */
[C---:B------:R-:W-:Y:S01]  /*d8e0*/  R2UR UR14, R24.reuse ;  /* 0x00000000180e72ca */ /* 0x040fe200000e0000 */
[C---:B------:R-:W-:Y:S02]  /*d8f0*/  VIADD R8, R24.reuse, 0x4 ;  /* 0x0000000418087836 */ /* 0x040fe40000000000 */
[----:B------:R-:W-:-:S05]  /*d900*/  VIADD R24, R24, 0x6 ;  /* 0x0000000618187836 */ /* 0x000fca0000000000 */
[----:B------:R-:W-:Y:S02]  /*d910*/  R2UR UR26, R24 ;  /* 0x00000000181a72ca */ /* 0x000fe400000e0000 */
[----:B------:R-:W-:-:S06]  /*d920*/  WARPGROUP.ARRIVE ;  /* 0x00000000000079c5 */ /* 0x000fcc0000000000 */
[----:B------:R-:W-:Y:S01]  /*d930*/  HGMMA.64x128x16.F32 R24, gdesc[UR12], RZ, !UPT, gsb0 ;  /* 0x01e000000c1879f0 */ /* 0x000fe2000c0008ff */
[----:B------:R-:W-:Y:S01]  /*d940*/  IMAD.MOV.U32 R9, RZ, RZ, 0x40000040 ;  /* 0x40000040ff097424 */ /* 0x000fe200078e00ff */
[----:B------:R-:W-:Y:S02]  /*d950*/  R2UR UR22, R8 ;  /* 0x00000000081672ca */ /* 0x000fe400000e0000 */
[----:B------:R-:W-:Y:S02]  /*d960*/  R2UR UR20, R156 ;  /* 0x000000009c1472ca */ /* 0x000fe400000e0000 */
[----:B------:R-:W-:Y:S02]  /*d970*/  R2UR UR23, R9 ;  /* 0x00000000091772ca */ /* 0x000fe400000e0000 */
[----:B------:R-:W-:Y:S01]  /*d980*/  R2UR UR21, R157 ;  /* 0x000000009d1572ca */ /* 0x000fe200000e0000 */
[----:B------:R-:W-:Y:S02]  /*d990*/  WARPGROUP.DEPBAR.LE gsb0, 0x0 ;  /* 0x00008000000079c5 */ /* 0x000fe40000010000 */
[----:B------:R-:W-:Y:S01]  /*d9a0*/  WARPGROUP.ARRIVE ;  /* 0x00000000000079c5 */ /* 0x000fe20000000000 */
[----:B--2---:R-:W-:-:S02]  /*d9b0*/  R2UR UR16, R14 ;  /* 0x000000000e1072ca */ /* 0x004fc400000e0000 */
        /* <DEDUP_REMOVED lines=14> */
.L_x_14520:
[----:B------:R-:W-:Y:S01]  /*daa0*/  SHF.L.U32 R8, R154, 0x1f, RZ ;  /* 0x0000001f9a087819 */ /* 0x000fe200000006ff */
[----:B------:R-:W-:-:S04]  /*dab0*/  IMAD R9, R19, 0x8, R2 ;  /* 0x0000000813097824 */ /* 0x000fc800078e0202 */
[----:B------:R0:W1:Y:S01]  /*dac0*/  SYNCS.PHASECHK.TRANS64.TRYWAIT P3, [R9+URZ+0x16850], R8 ;  /* 0x01685008090075a7 */ /* 0x000062000806017f */
[----:B------:R-:W-:Y:S05]  /*dad0*/  @!P0 BRA `(.L_x_14521) ;  /* 0x0000000000048947 */ /* 0x000fea0003800000 */
[----:B------:R-:W-:Y:S01]  /*dae0*/  BPT.TRAP 0x1 ;  /* 0x000000040000795c */ /* 0x000fe20000300000 */
.L_x_14521:
[----:B-1----:R-:W-:Y:S05]  /*daf0*/  @P3 BRA `(.L_x_14519) ;  /* 0x0000000000083947 */ /* 0x002fea0003800000 */
[----:B------:R-:W1:Y:S02]  /*db00*/  SYNCS.PHASECHK.TRANS64.TRYWAIT P3, [R9+URZ+0x16850], R8 ;  /* 0x01685008090075a7 */ /* 0x000e64000806017f */
[----:B-1----:R-:W-:Y:S05]  /*db10*/  @!P3 BRA `(.L_x_14522) ;  /* 0x0000015400b8b947 */ /* 0x002fea0003800000 */
.L_x_14519:
[----:B01----:R-:W-:Y:S01]  /*db20*/  VIADD R8, R2, 0x400 ;  /* 0x0000040002087836 */ /* 0x003fe20000000000 */
[----:B------:R-:W-:Y:S05]  /*db30*/  WARPSYNC.ALL ;  /* 0x0000000000007948 */ /* 0x000fea0003800000 */
[----:B------:R-:W-:Y:S01]  /*db40*/  SHF.R.U32.HI R8, RZ, 0x4, R8 ;  /* 0x00000004ff087819 */ /* 0x000fe20000011608 */
[----:B------:R-:W-:Y:S01]  /*db50*/  IMAD.MOV.U32 R9, RZ, RZ, 0x40000040 ;  /* 0x40000040ff097424 */ /* 0x000fe200078e00ff */
[----:B------:R-:W-:Y:S01]  /*db60*/  WARPGROUP.ARRIVE ;  /* 0x00000000000079c5 */ /* 0x000fe20000000000 */
[----:B------:R-:W-:-:S05]  /*db70*/  MOV R15, 0x40000040 ;  /* 0x40000040000f7802 */ /* 0x000fca0000000f00 */
[----:B------:R-:W0:Y:S01]  /*db80*/  S2R R154, SR_TID.X ;  /* 0x00000000009a7919 */ /* 0x000e220000002100 */
[----:B------:R-:W-:Y:S02]  /*db90*/  LOP3.LUT R8, R8, 0x3fff, RZ, 0xc0, !PT ;  /* 0x00003fff08087812 */ /* 0x000fe400078ec0ff */
[----:B------:R-:W-:Y:S01]  /*dba0*/  R2UR UR15, R9 ;  /* 0x00000000090f72ca */ /* 0x000fe200000e0000 */
[----:B------:R-:W-:Y:S02]  /*dbb0*/  IMAD.MOV.U32 R9, RZ, RZ, 0x40000040 ;  /* 0x40000040ff097424 */ /* 0x000fe400078e00ff */
        /* <DEDUP_REMOVED lines=8> */
[----:B0-----:R-:W-:Y:S02]  /*dc40*/  SHF.R.U32.HI R21, RZ, 0x7, R154 ;  /* 0x00000007ff157819 */ /* 0x001fe4000001169a */
        /* <DEDUP_REMOVED lines=26> */
[C---:B------:R-:W-:Y:S01]  /*ddf0*/  VIADD R14, R8.reuse, 0x300 ;  /* 0x00000300080e7836 */ /* 0x040fe20000000000 */
[----:B------:R-:W-:Y:S01]  /*de00*/  R2UR UR15, R15 ;  /* 0x000000000f0f72ca */ /* 0x000fe200000e0000 */
[----:B------:R-:W-:Y:S01]  /*de10*/  VIADD R8, R8, 0x380 ;  /* 0x0000038008087836 */ /* 0x000fe20000000000 */
[----:B------:R-:W-:Y:S01]  /*de20*/  MOV R15, 0x40000040 ;  /* 0x40000040000f7802 */ /* 0x000fe20000000f00 */
[----:B------:R-:W-:Y:S02]  /*de30*/  WARPGROUP.DEPBAR.LE gsb0, 0x0 ;  /* 0x00008000000079c5 */ /* 0x000fe40000010000 */
[----:B------:R-:W-:-:S08]  /*de40*/  WARPGROUP.ARRIVE ;  /* 0x00000000000079c5 */ /* 0x000fd00000000000 */
        /* <DEDUP_REMOVED lines=17> */
.L_x_14523:
[----:B------:R-:W2:Y:S01]  /*df60*/  LDL R14, [R1+0x28] ;  /* 0x00002800010e7983 */ /* 0x000ea20000100800 */
[----:B------:R-:W1:Y:S03]  /*df70*/  @P1 LDC R15, c[0x0][0x44c] ;  /* 0x00011300ff0f1b82 */ /* 0x000e660000000800 */
[----:B0-----:R-:W2:Y:S04]  /*df80*/  LDL R8, [R1+0x34] ;  /* 0x0000340001087983 */ /* 0x001ea80000100800 */
[----:B------:R-:W3:Y:S01]  /*df90*/  LDL R126, [R1+0x8] ;  /* 0x00000800017e7983 */ /* 0x000ee20000100800 */
[----:B------:R-:W0:Y:S03]  /*dfa0*/  @P1 LDC R9, c[0x0][0x450] ;  /* 0x00011400ff091b82 */ /* 0x000e260000000800 */
[----:B------:R-:W3:Y:S01]  /*dfb0*/  LDL R125, [R1] ;  /* 0x00000000017d7983 */ /* 0x000ee20000100800 */
        /* <DEDUP_REMOVED lines=93> */
[----:B------:R-:W-:Y:S01]  /*e590*/  IMAD R56, R5, 0x8, R2 ;  /* 0x0000000805387824 */ /* 0x000fe200078e0202 */
[----:B------:R-:W-:Y:S01]  /*e5a0*/  IADD3 R121, -R155, 0x1, -R84 ;  /* 0x000000019b797810 */ /* 0x000fe20007ffe954 */
[----:B------:R-:W1:Y:S01]  /*e5b0*/  MUFU.TANH R9, R9 ;  /* 0x0000000900097308 */ /* 0x000e620000002400 */
[----:B------:R-:W-:Y:S02]  /*e5c0*/  IMAD.U32 R57, RZ, RZ, UR38 ;  /* 0x00000026ff397e24 */ /* 0x000fe4000f8e00ff */
[----:B------:R-:W-:Y:S01]  /*e5d0*/  VIADD R56, R56, 0x16840 ;  /* 0x0001684038387836 */ /* 0x000fe20000000000 */
[----:B---3--:R-:W-:-:S04]  /*e5e0*/  IADD3 R121, -R125, R121, R126 ;  /* 0x000000797d797210 */ /* 0x008fc80007ffe17e */
[----:B------:R-:W2:Y:S01]  /*e5f0*/  MUFU.TANH R14, R14 ;  /* 0x0000000e000e7308 */ /* 0x000ea20000002400 */
[----:B------:R-:W-:Y:S01]  /*e600*/  PRMT R56, R57, 0x654, R56 ;  /* 0x0000065439387816 */ /* 0x000fe20000000038 */
[----:B------:R-:W-:-:S06]  /*e610*/  VIADD R122, R121, UR28 ;  /* 0x0000001c797a7c36 */ /* 0x000fcc0008000000 */
[----:B------:R-:W3:Y:S01]  /*e620*/  MUFU.TANH R15, R15 ;  /* 0x0000000f000f7308 */ /* 0x000ee20000002400 */
[----:B------:R-:W-:Y:S01]  /*e630*/  IADD3 R121, R121, UR31, RZ ;  /* 0x0000001f79797c10 */ /* 0x000fe2000fffe0ff */
        /* <DEDUP_REMOVED lines=53> */
.L_x_14526:
[----:B------:R-:W-:-:S05]  /*e990*/  IMAD.U32 R124, RZ, RZ, UR8 ;  /* 0x00000008ff7c7e24 */ /* 0x000fca000f8e00ff */
[----:B------:R-:W-:-:S13]  /*e9a0*/  ISETP.NE.AND P3, PT, R124, 0x1, PT ;  /* 0x000000017c00780c */ /* 0x000fda0003f65270 */
[----:B------:R-:W0:Y:S02]  /*e9b0*/  @P3 LDC.64 R56, c[0x0][0x9e8] ;  /* 0x00027a00ff383b82 */ /* 0x000e240000000a00 */
[----:B0-----:R-:W-:-:S05]  /*e9c0*/  @P3 IMAD.HI.U32 R56, R123, R56, RZ ;  /* 0x000000387b383227 */ /* 0x001fca00078e00ff */
[----:B------:R-:W-:-:S07]  /*e9d0*/  @P3 SHF.R.U32.HI R123, RZ, R57, R56 ;  /* 0x00000039ff7b3219 */ /* 0x000fce0000011638 */
.L_x_14527:
[----:B------:R-:W-:Y:S05]  /*e9e0*/  BSYNC B0 ;  /* 0x0000000000007941 */ /* 0x000fea0003800000 */
.L_x_14525:
[----:B------:R-:W-:-:S04]  /*e9f0*/  IMAD R123, R123, R124, -R84 ;  /* 0x0000007c7b7b7224 */ /* 0x000fc800078e0a54 */
[----:B------:R-:W-:-:S05]  /*ea00*/  IMAD.IADD R123, R123, 0x1, -R155 ;  /* 0x000000017b7b7824 */ /* 0x000fca00078e0a9b */
[----:B------:R-:W-:Y:S02]  /*ea10*/  VIMNMX R87, R87, R123, !PT ;  /* 0x0000007b57577248 */ /* 0x000fe40007fe0100 */
[----:B------:R-:W-:-:S07]  /*ea20*/  VIADDMNMX R120, R123, R124, R120, PT ;  /* 0x0000007c7b787246 */ /* 0x000fce0003800178 */
.L_x_14524:
[----:B------:R-:W-:Y:S01]  /*ea30*/  ISETP.GT.AND P3, PT, R0, -0x1, PT ;  /* 0xffffffff0000780c */ /* 0x000fe20003f64270 */
[----:B------:R-:W0:Y:S03]  /*ea40*/  SHFL.IDX PT, R8, R8, 0x1, 0x1c1f ;  /* 0x003c1f0008087f89 */ /* 0x000e2600000e0000 */
[C---:B------:R-:W-:Y:S02]  /*ea50*/  ISETP.GT.AND P5, PT, R87.reuse, RZ, P3 ;  /* 0x000000ff5700720c */ /* 0x040fe40001fa4270 */
[----:B------:R-:W-:Y:S02]  /*ea60*/  ISETP.GT.AND P4, PT, R87, 0x1, P3 ;  /* 0x000000015700780c */ /* 0x000fe40001f84270 */
[C---:B------:R-:W-:Y:S02]  /*ea70*/  ISETP.LT.OR P5, PT, R120.reuse, 0x1, P5 ;  /* 0x000000017800780c */ /* 0x040fe40002fa1670 */
[----:B------:R-:W-:-:S02]  /*ea80*/  ISETP.LT.OR P4, PT, R120, 0x2, P4 ;  /* 0x000000027800780c */ /* 0x000fc40002781670 */
[----:B-1----:R-:W-:Y:S02]  /*ea90*/  FSEL R9, R9, -INF , !P5 ;  /* 0xff80000009097808 */ /* 0x002fe40006800000 */
[----:B------:R-:W-:Y:S02]  /*eaa0*/  FSEL R14, R14, -INF , !P4 ;  /* 0xff8000000e0e7808 */ /* 0x000fe40006000000 */
[C---:B------:R-:W-:Y:S02]  /*eab0*/  ISETP.GT.AND P5, PT, R87.reuse, 0x8, P3 ;  /* 0x000000085700780c */ /* 0x040fe40001fa4270 */
[----:B------:R-:W-:Y:S02]  /*eac0*/  ISETP.GT.AND P4, PT, R87, 0x9, P3 ;  /* 0x000000095700780c */ /* 0x000fe40001f84270 */
[C---:B------:R-:W-:Y:S02]  /*ead0*/  ISETP.LT.OR P5, PT, R120.reuse, 0x9, P5 ;  /* 0x000000097800780c */ /* 0x040fe40002fa1670 */
[----:B------:R-:W-:-:S02]  /*eae0*/  ISETP.LT.OR P4, PT, R120, 0xa, P4 ;  /* 0x0000000a7800780c */ /* 0x000fc40002781670 */
[----:B------:R-:W-:Y:S01]  /*eaf0*/  FSEL R24, R24, -INF , !P5 ;  /* 0xff80000018187808 */ /* 0x000fe20006800000 */
[--C-:B0-----:R-:W-:Y:S01]  /*eb00*/  IMAD.IADD R122, R122, 0x1, R8.reuse ;  /* 0x000000017a7a7824 */ /* 0x101fe200078e0208 */
        /* <DEDUP_REMOVED lines=99> */
.L_x_14530:
[----:B------:R-:W-:-:S05]  /*f140*/  IMAD.U32 R87, RZ, RZ, UR8 ;  /* 0x00000008ff577e24 */ /* 0x000fca000f8e00ff */
[----:B------:R-:W-:-:S13]  /*f150*/  ISETP.NE.AND P4, PT, R87, 0x1, PT ;  /* 0x000000015700780c */ /* 0x000fda0003f85270 */
[----:B------:R-:W0:Y:S02]  /*f160*/  @P4 LDC.64 R28, c[0x0][0x9e8] ;  /* 0x00027a00ff1c4b82 */ /* 0x000e240000000a00 */
[----:B0-----:R-:W-:-:S05]  /*f170*/  @P4 IMAD.HI.U32 R28, R8, R28, RZ ;  /* 0x0000001c081c4227 */ /* 0x001fca00078e00ff */
[----:B------:R-:W-:-:S07]  /*f180*/  @P4 SHF.R.U32.HI R8, RZ, R29, R28 ;  /* 0x0000001dff084219 */ /* 0x000fce000001161c */
.L_x_14531:
[----:B------:R-:W-:Y:S05]  /*f190*/  BSYNC B0 ;  /* 0x0000000000007941 */ /* 0x000fea0003800000 */
.L_x_14529:
[----:B------:R-:W-:-:S05]  /*f1a0*/  IMAD R8, R8, R87, -R84 ;  /* 0x0000005708087224 */ /* 0x000fca00078e0a54 */
[----:B------:R-:W-:-:S04]  /*f1b0*/  IADD3 R8, -R155, R8, RZ ;  /* 0x000000089b087210 */ /* 0x000fc80007ffe1ff */
[----:B------:R-:W-:Y:S02]  /*f1c0*/  VIADDMNMX R122, R8, R87, R122, PT ;  /* 0x00000057087a7246 */ /* 0x000fe4000380017a */
[----:B------:R-:W-:-:S07]  /*f1d0*/  VIMNMX R121, R121, R8, !PT ;  /* 0x0000000879797248 */ /* 0x000fce0007fe0100 */
.L_x_14528:
        /* <DEDUP_REMOVED lines=25> */
[----:B------:R-:W-:Y:S02]  /*f370*/  ISETP.GT.AND P5, PT, R121, 0x21, P3 ;  /* 0x000000217900780c */ /* 0x000fe40001fa4270 */
[----:B------:R-:W-:Y:S02]  /*f380*/  FMNMX.FTZ R8, R44, R29, !PT ;  /* 0x0000001d2c087209 */ /* 0x000fe40007810000 */
[----:B------:R-:W-:Y:S02]  /*f390*/  ISETP.LT.OR P5, PT, R122, 0x22, P5 ;  /* 0x000000227a00780c */ /* 0x000fe40002fa1670 */
[----:B------:R-:W-:Y:S02]  /*f3a0*/  FMNMX.FTZ R29, R45, R8, !PT ;  /* 0x000000082d1d7209 */ /* 0x000fe40007810000 */
[----:B------:R-:W-:Y:S02]  /*f3b0*/  FSEL R39, R39, -INF , !P5 ;  /* 0xff80000027277808 */ /* 0x000fe40006800000 */
[----:B------:R-:W-:-:S02]  /*f3c0*/  FMNMX.FTZ R8, R48, R29, !PT ;  /* 0x0000001d30087209 */ /* 0x000fc40007810000 */
[----:B------:R-:W-:Y:S02]  /*f3d0*/  ISETP.GT.AND P5, PT, R121, 0x29, P3 ;  /* 0x000000297900780c */ /* 0x000fe40001fa4270 */
[----:B------:R-:W-:Y:S02]  /*f3e0*/  FMNMX.FTZ R29, R49, R8, !PT ;  /* 0x00000008311d7209 */ /* 0x000fe40007810000 */
[----:B------:R-:W-:Y:S02]  /*f3f0*/  ISETP.LT.OR P5, PT, R122, 0x2a, P5 ;  /* 0x0000002a7a00780c */ /* 0x000fe40002fa1670 */
[----:B------:R-:W-:Y:S02]  /*f400*/  FMNMX.FTZ R8, R52, R29, !PT ;  /* 0x0000001d34087209 */ /* 0x000fe40007810000 */
[----:B------:R-:W-:Y:S02]  /*f410*/  FSEL R43, R43, -INF , !P5 ;  /* 0xff8000002b2b7808 */ /* 0x000fe40006800000 */
[----:B------:R-:W-:-:S02]  /*f420*/  ISETP.GT.AND P5, PT, R121, 0x31, P3 ;  /* 0x000000317900780c */ /* 0x000fc40001fa4270 */
[----:B------:R-:W-:Y:S02]  /*f430*/  FMNMX.FTZ R29, R53, R8, !PT ;  /* 0x00000008351d7209 */ /* 0x000fe40007810000 */
[----:B------:R-:W-:Y:S02]  /*f440*/  ISETP.LT.OR P5, PT, R122, 0x32, P5 ;  /* 0x000000327a00780c */ /* 0x000fe40002fa1670 */
[----:B------:R-:W-:Y:S02]  /*f450*/  FMNMX.FTZ R8, R58, R29, !PT ;  /* 0x0000001d3a087209 */ /* 0x000fe40007810000 */
[----:B------:R-:W-:Y:S02]  /*f460*/  FSEL R47, R47, -INF , !P5 ;  /* 0xff8000002f2f7808 */ /* 0x000fe40006800000 */
[----:B------:R-:W-:Y:S02]  /*f470*/  ISETP.GT.AND P5, PT, R121, 0x39, P3 ;  /* 0x000000397900780c */ /* 0x000fe40001fa4270 */
[----:B------:R-:W-:-:S02]  /*f480*/  FMNMX.FTZ R8, R59, R8, !PT ;  /* 0x000000083b087209 */ /* 0x000fc40007810000 */
[----:B------:R-:W-:Y:S02]  /*f490*/  ISETP.LT.OR P5, PT, R122, 0x3a, P5 ;  /* 0x0000003a7a00780c */ /* 0x000fe40002fa1670 */
[----:B------:R-:W-:Y:S02]  /*f4a0*/  FMNMX.FTZ R8, R62, R8, !PT ;  /* 0x000000083e087209 */ /* 0x000fe40007810000 */
[----:B------:R-:W-:Y:S02]  /*f4b0*/  FSEL R51, R51, -INF , !P5 ;  /* 0xff80000033337808 */ /* 0x000fe40006800000 */
[----:B------:R-:W-:Y:S02]  /*f4c0*/  ISETP.GT.AND P5, PT, R121, 0x41, P3 ;  /* 0x000000417900780c */ /* 0x000fe40001fa4270 */
[----:B------:R-:W-:Y:S02]  /*f4d0*/  FMNMX.FTZ R29, R63, R8, !PT ;  /* 0x000000083f1d7209 */ /* 0x000fe40007810000 */
[----:B------:R-:W-:-:S02]  /*f4e0*/  ISETP.LT.OR P5, PT, R122, 0x42, P5 ;  /* 0x000000427a00780c */ /* 0x000fc40002fa1670 */
[----:B------:R-:W-:Y:S02]  /*f4f0*/  FMNMX.FTZ R8, R66, R29, !PT ;  /* 0x0000001d42087209 */ /* 0x000fe40007810000 */
[----:B------:R-:W-:Y:S02]  /*f500*/  FSEL R55, R55, -INF , !P5 ;  /* 0xff80000037377808 */ /* 0x000fe40006800000 */
[----:B------:R-:W-:Y:S02]  /*f510*/  FMNMX.FTZ R29, R67, R8, !PT ;  /* 0x00000008431d7209 */ /* 0x000fe40007810000 */
[----:B------:R-:W-:Y:S02]  /*f520*/  ISETP.GT.AND P5, PT, R121, 0x49, P3 ;  /* 0x000000497900780c */ /* 0x000fe40001fa4270 */
[----:B------:R-:W-:Y:S02]  /*f530*/  FMNMX.FTZ R8, R70, R29, !PT ;  /* 0x0000001d46087209 */ /* 0x000fe40007810000 */
[----:B------:R-:W-:-:S02]  /*f540*/  ISETP.LT.OR P5, PT, R122, 0x4a, P5 ;  /* 0x0000004a7a00780c */ /* 0x000fc40002fa1670 */
[----:B------:R-:W-:Y:S02]  /*f550*/  FMNMX.FTZ R29, R71, R8, !PT ;  /* 0x00000008471d7209 */ /* 0x000fe40007810000 */
[----:B------:R-:W-:Y:S02]  /*f560*/  FSEL R61, R61, -INF , !P5 ;  /* 0xff8000003d3d7808 */ /* 0x000fe40006800000 */
[----:B------:R-:W-:Y:S02]  /*f570*/  ISETP.GT.AND P5, PT, R121, 0x51, P3 ;  /* 0x000000517900780c */ /* 0x000fe40001fa4270 */
[----:B------:R-:W-:Y:S02]  /*f580*/  FMNMX.FTZ R8, R74, R29, !PT ;  /* 0x0000001d4a087209 */ /* 0x000fe40007810000 */
[----:B------:R-:W-:Y:S02]  /*f590*/  ISETP.LT.OR P5, PT, R122, 0x52, P5 ;  /* 0x000000527a00780c */ /* 0x000fe40002fa1670 */
[----:B------:R-:W-:-:S02]  /*f5a0*/  FMNMX.FTZ R29, R75, R8, !PT ;  /* 0x000000084b1d7209 */ /* 0x000fc40007810000 */
[----:B------:R-:W-:Y:S02]  /*f5b0*/  FSEL R65, R65, -INF , !P5 ;  /* 0xff80000041417808 */ /* 0x000fe40006800000 */
        /* <DEDUP_REMOVED lines=9> */
[----:B------:R-:W-:Y:S02]  /*f650*/  ISETP.GT.AND P4, PT, R121, 0x8, P3 ;  /* 0x000000087900780c */ /* 0x000fe40001f84270 */
[----:B------:R-:W-:Y:S01]  /*f660*/  FSEL R73, R73, -INF , !P5 ;  /* 0xff80000049497808 */ /* 0x000fe20006800000 */
[----:B------:R-:W0:Y:S01]  /*f670*/  SHFL.BFLY PT, R29, R8, 0x2, 0x1f ;  /* 0x0c401f00081d7f89 */ /* 0x000e2200000e0000 */
[----:B------:R-:W-:-:S02]  /*f680*/  ISETP.GT.AND P5, PT, R121, 0x69, P3 ;  /* 0x000000697900780c */ /* 0x000fc40001fa4270 */
[C---:B------:R-:W-:Y:S02]  /*f690*/  ISETP.LT.OR P4, PT, R122.reuse, 0x9, P4 ;  /* 0x000000097a00780c */ /* 0x040fe40002781670 */
[----:B------:R-:W-:Y:S02]  /*f6a0*/  ISETP.LT.OR P5, PT, R122, 0x6a, P5 ;  /* 0x0000006a7a00780c */ /* 0x000fe40002fa1670 */
[----:B------:R-:W-:Y:S02]  /*f6b0*/  FSEL R26, R26, -INF , !P4 ;  /* 0xff8000001a1a7808 */ /* 0x000fe40006000000 */
[----:B------:R-:W-:Y:S02]  /*f6c0*/  ISETP.GT.AND P4, PT, R121, 0x10, P3 ;  /* 0x000000107900780c */ /* 0x000fe40001f84270 */
[----:B------:R-:W-:Y:S02]  /*f6d0*/  FSEL R77, R77, -INF , !P5 ;  /* 0xff8000004d4d7808 */ /* 0x000fe40006800000 */
[----:B------:R-:W-:-:S02]  /*f6e0*/  ISETP.GT.AND P5, PT, R121, RZ, P3 ;  /* 0x000000ff7900720c */ /* 0x000fc40001fa4270 */
[C---:B------:R-:W-:Y:S02]  /*f6f0*/  ISETP.LT.OR P4, PT, R122.reuse, 0x11, P4 ;  /* 0x000000117a00780c */ /* 0x040fe40002781670 */
[----:B------:R-:W-:Y:S02]  /*f700*/  ISETP.LT.OR P5, PT, R122, 0x1, P5 ;  /* 0x000000017a00780c */ /* 0x000fe40002fa1670 */
[----:B------:R-:W-:Y:S02]  /*f710*/  FSEL R30, R30, -INF , !P4 ;  /* 0xff8000001e1e7808 */ /* 0x000fe40006000000 */
[----:B------:R-:W-:Y:S02]  /*f720*/  ISETP.GT.AND P4, PT, R121, 0x18, P3 ;  /* 0x000000187900780c */ /* 0x000fe40001f84270 */
[----:B------:R-:W-:Y:S02]  /*f730*/  FSEL R15, R15, -INF , !P5 ;  /* 0xff8000000f0f7808 */ /* 0x000fe40006800000 */
[----:B------:R-:W-:-:S02]  /*f740*/  ISETP.LT.OR P4, PT, R122, 0x19, P4 ;  /* 0x000000197a00780c */ /* 0x000fc40002781670 */
[----:B------:R-:W-:Y:S02]  /*f750*/  FMNMX.FTZ R84, R15, R12, !PT ;  /* 0x0000000c0f547209 */ /* 0x000fe40007810000 */
[----:B0-----:R-:W-:Y:S02]  /*f760*/  FMNMX.FTZ R28, R8, R29, !PT ;  /* 0x0000001d081c7209 */ /* 0x001fe40007810000 */
[----:B------:R-:W-:Y:S02]  /*f770*/  FSEL R34, R34, -INF , !P4 ;  /* 0xff80000022227808 */ /* 0x000fe40006000000 */
[----:B------:R-:W-:Y:S02]  /*f780*/  FMNMX.FTZ R29, R21, R84, !PT ;  /* 0x00000054151d7209 */ /* 0x000fe40007810000 */
        /* <DEDUP_REMOVED lines=41> */
[----:B------:R-:W-:Y:S02]  /*fa20*/  FMNMX.FTZ R29, R61, R8, !PT ;  /* 0x000000083d1d7209 */ /* 0x000fe40007810000 */
[----:B------:R-:W-:Y:S02]  /*fa30*/  ISETP.GT.AND P4, PT, R121, 0x60, P3 ;  /* 0x000000607900780c */ /* 0x000fe40001f84270 */
[----:B------:R-:W-:-:S02]  /*fa40*/  FMNMX.FTZ R8, R64, R29, !PT ;  /* 0x0000001d40087209 */ /* 0x000fc40007810000 */
[----:B------:R-:W-:Y:S01]  /*fa50*/  ISETP.LT.OR P4, PT, R122, 0x61, P4 ;  /* 0x000000617a00780c */ /* 0x000fe20002781670 */
[----:B------:R-:W0:Y:S01]  /*fa60*/  SHFL.BFLY PT, R29, R28, 0x1, 0x1f ;  /* 0x0c201f001c1d7f89 */ /* 0x000e2200000e0000 */
        /* <DEDUP_REMOVED lines=12> */
[C---:B------:R-:W-:Y:S02]  /*fb30*/  ISETP.GT.AND P4, PT, R121.reuse, 0x71, P3 ;  /* 0x000000717900780c */ /* 0x040fe40001f84270 */
[----:B------:R-:W-:Y:S02]  /*fb40*/  FMNMX.FTZ R84, R76, R87, !PT ;  /* 0x000000574c547209 */ /* 0x000fe40007810000 */
[----:B0-----:R-:W-:Y:S02]  /*fb50*/  FMNMX.FTZ R8, R28, R29, !PT ;  /* 0x0000001d1c087209 */ /* 0x001fe40007810000 */
[----:B------:R-:W-:Y:S02]  /*fb60*/  ISETP.GT.AND P5, PT, R121, 0x78, P3 ;  /* 0x000000787900780c */ /* 0x000fe40001fa4270 */
[----:B------:R-:W-:Y:S01]  /*fb70*/  ISETP.LT.OR P4, PT, R122, 0x72, P4 ;  /* 0x000000727a00780c */ /* 0x000fe20002781670 */
[----:B------:R-:W-:Y:S01]  /*fb80*/  FMUL.FTZ R28, R8, UR30 ;  /* 0x0000001e081c7c20 */ /* 0x000fe20008410000 */
[----:B------:R-:W-:-:S02]  /*fb90*/  FMNMX.FTZ R29, R77, R84, !PT ;  /* 0x000000544d1d7209 */ /* 0x000fc40007810000 */
[----:B------:R-:W-:Y:S02]  /*fba0*/  ISETP.GT.AND P3, PT, R121, 0x79, P3 ;  /* 0x000000797900780c */ /* 0x000fe40001f64270 */
[----:B------:R-:W-:Y:S02]  /*fbb0*/  ISETP.LT.OR P5, PT, R122, 0x79, P5 ;  /* 0x000000797a00780c */ /* 0x000fe40002fa1670 */
[----:B------:R-:W-:Y:S02]  /*fbc0*/  FSEL R81, R81, -INF , !P4 ;  /* 0xff80000051517808 */ /* 0x000fe40006000000 */
[----:B------:R-:W-:Y:S02]  /*fbd0*/  FMNMX.FTZ R84, R80, R29, !PT ;  /* 0x0000001d50547209 */ /* 0x000fe40007810000 */
[----:B------:R-:W-:Y:S02]  /*fbe0*/  ISETP.LT.OR P3, PT, R122, 0x7a, P3 ;  /* 0x0000007a7a00780c */ /* 0x000fe40001f61670 */
[----:B------:R-:W-:-:S02]  /*fbf0*/  FSEL R85, R85, -INF , !P5 ;  /* 0xff80000055557808 */ /* 0x000fc40006800000 */
[----:B------:R-:W-:Y:S02]  /*fc00*/  FMNMX.FTZ R84, R81, R84, !PT ;  /* 0x0000005451547209 */ /* 0x000fe40007810000 */
[----:B------:R-:W-:Y:S02]  /*fc10*/  FSETP.NEU.FTZ.AND P4, PT, R8, -INF , PT ;  /* 0xff8000000800780b */ /* 0x000fe40003f9d000 */
[----:B------:R-:W-:Y:S02]  /*fc20*/  FSEL R86, R86, -INF , !P3 ;  /* 0xff80000056567808 */ /* 0x000fe40005800000 */
[----:B------:R-:W-:Y:S02]  /*fc30*/  FMNMX.FTZ R29, R85, R84, !PT ;  /* 0x00000054551d7209 */ /* 0x000fe40007810000 */
[----:B------:R-:W-:Y:S02]  /*fc40*/  FSEL R28, R28, RZ, P4 ;  /* 0x000000ff1c1c7208 */ /* 0x000fe40002000000 */
[----:B------:R-:W-:-:S02]  /*fc50*/  FMNMX.FTZ R29, R86, R29, !PT ;  /* 0x0000001d561d7209 */ /* 0x000fc40007810000 */
[----:B------:R-:W-:Y:S01]  /*fc60*/  FSEL R84, R8, RZ, P4 ;  /* 0x000000ff08547208 */ /* 0x000fe20002000000 */
        /* <DEDUP_REMOVED lines=32> */
[----:B------:R0:W-:Y:S01]  /*fe70*/  MUFU.EX2 R148, R9 ;  /* 0x0000000900947308 */ /* 0x0001e20000000800 */
[----:B------:R-:W0:Y:S01]  /*fe80*/  SHFL.BFLY PT, R83, R29, 0x2, 0x1f ;  /* 0x0c401f001d537f89 */ /* 0x000e2200000e0000 */
[----:B------:R-:W-:-:S06]  /*fe90*/  FADD.FTZ R13, -R84, R13 ;  /* 0x0000000d540d7221 */ /* 0x000fcc0000010100 */
        /* <DEDUP_REMOVED lines=15> */
[----:B------:R-:W-:Y:S01]  /*ff90*/  FADD.FTZ R87, -R87, R12 ;  /* 0x0000000c57577221 */ /* 0x000fe20000010100 */
[----:B------:R-:W-:Y:S01]  /*ffa0*/  FMUL.FTZ R12, R13, UR30 ;  /* 0x0000001e0d0c7c20 */ /* 0x000fe20008410000 */
[--C-:B------:R-:W-:Y:S01]  /*ffb0*/  FFMA.FTZ R149, R15, UR30, -R120.reuse ;  /* 0x0000001e0f957c23 */ /* 0x100fe20008010878 */
[--C-:B------:R-:W-:Y:S01]  /*ffc0*/  FFMA.FTZ R84, R21, UR30, -R120.reuse ;  /* 0x0000001e15547c23 */ /* 0x100fe20008010878 */
[----:B------:R-:W-:Y:S01]  /*ffd0*/  FMUL.FTZ R13, R87, UR30 ;  /* 0x0000001e570d7c20 */ /* 0x000fe20008410000 */
        /* <DEDUP_REMOVED lines=38> */
[----:B------:R-:W-:-:S04]  /*10240*/  FFMA.FTZ R31, R86, UR30, -R120 ;  /* 0x0000001e561f7c23 */ /* 0x000fc80008010878 */
        /* <DEDUP_REMOVED lines=114> */
.L_x_14532:
[----:B------:R-:W2:Y:S01]  /*10970*/  LDL R47, [R1+0x1c] ;  /* 0x00001c00012f7983 */ /* 0x000ea20000100800 */
[----:B------:R-:W-:Y:S02]  /*10980*/  IMAD R19, R19, 0x8, R2 ;  /* 0x0000000813137824 */ /* 0x000fe400078e0202 */
[-C--:B------:R-:W-:Y:S01]  /*10990*/  FMUL.FTZ R88, R88, R12.reuse ;  /* 0x0000000c58587220 */ /* 0x080fe20000410000 */
[----:B------:R-:W-:Y:S02]  /*109a0*/  IMAD.U32 R50, RZ, RZ, UR38 ;  /* 0x00000026ff327e24 */ /* 0x000fe4000f8e00ff */
[-C--:B------:R-:W-:Y:S01]  /*109b0*/  FMUL.FTZ R89, R89, R12.reuse ;  /* 0x0000000c59597220 */ /* 0x080fe20000410000 */
        /* <DEDUP_REMOVED lines=69> */
[C---:B--2---:R-:W-:Y:S01]  /*10e10*/  ISETP.GT.AND P3, PT, R0.reuse, R47, PT ;  /* 0x0000002f0000720c */ /* 0x044fe20003f64270 */
[----:B------:R-:W-:-:S12]  /*10e20*/  VIADD R0, R0, 0xffffffff ;  /* 0xffffffff00007836 */ /* 0x000fd80000000000 */
[----:B------:R-:W-:Y:S05]  /*10e30*/  @P3 BRA `(.L_x_14533) ;  /* 0xffffffc800103947 */ /* 0x000fea000383ffff */
[----:B------:R-:W-:Y:S01]  /*10e40*/  IMAD.MOV.U32 R12, RZ, RZ, R9 ;  /* 0x000000ffff0c7224 */ /* 0x000fe200078e0009 */
[----:B------:R-:W-:Y:S01]  /*10e50*/  MOV R13, R8 ;  /* 0x00000008000d7202 */ /* 0x000fe20000000f00 */
[----:B------:R-:W-:Y:S02]  /*10e60*/  IMAD.MOV.U32 R19, RZ, RZ, R5 ;  /* 0x000000ffff137224 */ /* 0x000fe400078e0005 */
[----:B------:R-:W-:-:S07]  /*10e70*/  IMAD.MOV.U32 R154, RZ, RZ, R20 ;  /* 0x000000ffff9a7224 */ /* 0x000fce00078e0014 */
.L_x_14513:
[----:B------:R-:W2:Y:S01]  /*10e80*/  LDL R21, [R1+0x28] ;  /* 0x0000280001157983 */ /* 0x000ea20000100800 */
[----:B------:R-:W0:Y:S01]  /*10e90*/  LDC R5, c[0x0][0x448] ;  /* 0x00011200ff057b82 */ /* 0x000e220000000800 */
[----:B------:R-:W-:Y:S02]  /*10ea0*/  ULDC UR12, c[0x0][0x9dc] ;  /* 0x00027700000c7ab9 */ /* 0x000fe40000000800 */
[----:B------:R-:W3:Y:S04]  /*10eb0*/  LDL R15, [R1] ;  /* 0x00000000010f7983 */ /* 0x000ee80000100800 */
[----:B------:R-:W3:Y:S01]  /*10ec0*/  LDL R14, [R1+0x8] ;  /* 0x00000800010e7983 */ /* 0x000ee20000100800 */
[----:B------:R-:W1:Y:S01]  /*10ed0*/  LDC R20, c[0x0][0x9e4] ;  /* 0x00027900ff147b82 */ /* 0x000e620000000800 */
[----:B0-----:R-:W-:-:S02]  /*10ee0*/  ISETP.NE.AND P4, PT, R5, 0x1, PT ;  /* 0x000000010500780c */ /* 0x001fc40003f85270 */
[----:B-1----:R-:W-:-:S11]  /*10ef0*/  ISETP.GE.AND P5, PT, R20, 0x1, PT ;  /* 0x000000011400780c */ /* 0x002fd60003fa6270 */
[----:B------:R-:W0:Y:S08]  /*10f00*/  @P4 LDC R8, c[0x0][0x44c] ;  /* 0x00011300ff084b82 */ /* 0x000e300000000800 */
[----:B------:R-:W1:Y:S01]  /*10f10*/  @P4 LDC R9, c[0x0][0x450] ;  /* 0x00011400ff094b82 */ /* 0x000e620000000800 */
[----:B--2---:R-:W-:-:S04]  /*10f20*/  VIADD R5, R21, 0xbf ;  /* 0x000000bf15057836 */ /* 0x004fc80000000000 */
[----:B0-----:R-:W-:Y:S01]  /*10f30*/  @P4 IMAD.HI.U32 R8, R5, R8, RZ ;  /* 0x0000000805084227 */ /* 0x001fe200078e00ff */
[----:B---3--:R-:W-:-:S04]  /*10f40*/  IADD3 R14, R14, 0x1, -R15 ;  /* 0x000000010e0e7810 */ /* 0x008fc80007ffe80f */
        /* <DEDUP_REMOVED lines=14> */
.L_x_14536:
[----:B------:R-:W-:-:S13]  /*11030*/  ISETP.NE.AND P1, PT, R20, 0x1, PT ;  /* 0x000000011400780c */ /* 0x000fda0003f25270 */
[----:B------:R-:W0:Y:S02]  /*11040*/  @P1 LDC.64 R8, c[0x0][0x9e8] ;  /* 0x00027a00ff081b82 */ /* 0x000e240000000a00 */
[----:B0-----:R-:W-:-:S05]  /*11050*/  @P1 IMAD.HI.U32 R8, R5, R8, RZ ;  /* 0x0000000805081227 */ /* 0x001fca00078e00ff */
[----:B------:R-:W-:-:S07]  /*11060*/  @P1 SHF.R.U32.HI R5, RZ, R9, R8 ;  /* 0x00000009ff051219 */ /* 0x000fce0000011608 */
.L_x_14537:
[----:B------:R-:W-:Y:S05]  /*11070*/  BSYNC B0 ;  /* 0x0000000000007941 */ /* 0x000fea0003800000 */
.L_x_14535:
[----:B------:R-:W-:-:S05]  /*11080*/  IMAD R5, R5, R20, RZ ;  /* 0x0000001405057224 */ /* 0x000fca00078e02ff */
[----:B------:R-:W-:-:S07]  /*11090*/  VIMNMX R14, R14, R5, !PT ;  /* 0x000000050e0e7248 */ /* 0x000fce0007fe0100 */
.L_x_14534:
        /* <DEDUP_REMOVED lines=8> */
[----:B0-----:R-:W-:Y:S05]  /*11120*/  @!P1 BRA `(.L_x_14538) ;  /* 0x0000002400ec9947 */ /* 0x001fea0003800000 */
[----:B------:R-:W-:Y:S01]  /*11130*/  IMAD.MOV.U32 R5, RZ, RZ, R12 ;  /* 0x000000ffff057224 */ /* 0x000fe200078e000c */
[----:B------:R-:W-:Y:S01]  /*11140*/  MOV R15, R19 ;  /* 0x00000013000f7202 */ /* 0x000fe20000000f00 */
[----:B------:R-:W-:Y:S02]  /*11150*/  IMAD.MOV.U32 R14, RZ, RZ, R13 ;  /* 0x000000ffff0e7224 */ /* 0x000fe400078e000d */
[----:B------:R-:W-:-:S07]  /*11160*/  IMAD.MOV.U32 R8, RZ, RZ, R154 ;  /* 0x000000ffff087224 */ /* 0x000fce00078e009a */
.L_x_14550:
        /* <DEDUP_REMOVED lines=9> */
.L_x_14540:
        /* <DEDUP_REMOVED lines=8> */
.L_x_14541:
[----:B------:R-:W-:Y:S04]  /*11280*/  BSSY B0, `(.L_x_14539) ;  /* 0x0000004000007945 */ /* 0x000fe80003800000 */
[----:B-1----:R-:W-:Y:S05]  /*11290*/  @P2 BRA `(.L_x_14542) ;  /* 0x0000000000082947 */ /* 0x002fea0003800000 */
[----:B------:R-:W1:Y:S02]  /*112a0*/  SYNCS.PHASECHK.TRANS64.TRYWAIT P2, [R9+URZ+0x16830], R12 ;  /* 0x0168300c090075a7 */ /* 0x000e64000804017f */
[----:B-1----:R-:W-:Y:S05]  /*112b0*/  @!P2 BRA `(.L_x_14543) ;  /* 0x0000011c00e4a947 */ /* 0x002fea0003800000 */
.L_x_14542:
[----:B------:R-:W-:Y:S05]  /*112c0*/  BSYNC B0 ;  /* 0x0000000000007941 */ /* 0x000fea0003800000 */
.L_x_14539:
[----:B01----:R-:W2:Y:S01]  /*112d0*/  LDL R12, [R1+0x30] ;  /* 0x00003000010c7983 */ /* 0x003ea20000100800 */
[----:B------:R-:W-:Y:S01]  /*112e0*/  VIADD R19, R15, 0x1 ;  /* 0x000000010f137836 */ /* 0x000fe20000000000 */
[----:B------:R-:W0:Y:S04]  /*112f0*/  S2R R9, SR_TID.X ;  /* 0x0000000000097919 */ /* 0x000e280000002100 */
[----:B------:R-:W-:-:S04]  /*11300*/  ISETP.NE.AND P2, PT, R19, 0x2, PT ;  /* 0x000000021300780c */ /* 0x000fc80003f45270 */
[----:B------:R-:W-:Y:S02]  /*11310*/  SEL R19, R19, RZ, P2 ;  /* 0x000000ff13137207 */ /* 0x000fe40001000000 */
[----:B------:R-:W-:Y:S01]  /*11320*/  MOV R21, 0x40000040 ;  /* 0x4000004000157802 */ /* 0x000fe20000000f00 */
[----:B------:R-:W-:Y:S05]  /*11330*/  WARPSYNC.ALL ;  /* 0x0000000000007948 */ /* 0x000fea0003800000 */
[----:B------:R-:W-:Y:S02]  /*11340*/  R2UR UR19, R21 ;  /* 0x00000000151372ca */ /* 0x000fe400000e0000 */
[----:B0-----:R-:W-:-:S05]  /*11350*/  SHF.R.U32.HI R9, RZ, 0x7, R9 ;  /* 0x00000007ff097819 */ /* 0x001fca0000011609 */
[----:B------:R-:W-:Y:S02]  /*11360*/  VIADD R9, R9, 0x8 ;  /* 0x0000000809097836 */ /* 0x000fe40000000000 */
[----:B------:R-:W-:Y:S01]  /*11370*/  IMAD.MOV.U32 R25, RZ, RZ, 0x40000040 ;  /* 0x40000040ff197424 */ /* 0x000fe200078e00ff */
[----:B------:R-:W-:Y:S02]  /*11380*/  R2UR UR12, R6 ;  /* 0x00000000060c72ca */ /* 0x000fe400000e0000 */
[----:B------:R-:W-:Y:S02]  /*11390*/  R2UR UR13, R7 ;  /* 0x00000000070d72ca */ /* 0x000fe400000e0000 */
[C---:B------:R-:W-:Y:S02]  /*113a0*/  R2UR UR15, R25.reuse ;  /* 0x00000000190f72ca */ /* 0x040fe400000e0000 */
[----:B------:R-:W-:Y:S01]  /*113b0*/  R2UR UR27, R25 ;  /* 0x00000000191b72ca */ /* 0x000fe200000e0000 */
[----:B------:R0:W-:Y:S01]  /*113c0*/  BAR.SYNC.DEFER_BLOCKING R9, 0x100 ;  /* 0x000400090000751d */ /* 0x0001e20000010000 */
[----:B--2---:R-:W-:-:S04]  /*113d0*/  IMAD R24, R19, 0x400, R12 ;  /* 0x0000040013187824 */ /* 0x004fc800078e020c */
[----:B------:R-:W-:-:S05]  /*113e0*/  VIADD R20, R24, 0x2 ;  /* 0x0000000218147836 */ /* 0x000fca0000000000 */
        /* <DEDUP_REMOVED lines=30> */
.L_x_14545:
[----:B------:R-:W-:Y:S01]  /*115d0*/  SHF.L.U32 R8, R8, 0x1f, RZ ;  /* 0x0000001f08087819 */ /* 0x000fe200000006ff */
[----:B------:R-:W-:-:S04]  /*115e0*/  IMAD R9, R15, 0x8, R2 ;  /* 0x000000080f097824 */ /* 0x000fc800078e0202 */
[----:B------:R0:W1:Y:S01]  /*115f0*/  SYNCS.PHASECHK.TRANS64.TRYWAIT P1, [R9+URZ+0x16850], R8 ;  /* 0x01685008090075a7 */ /* 0x000062000802017f */
[----:B------:R-:W-:Y:S05]  /*11600*/  @!P0 BRA `(.L_x_14546) ;  /* 0x0000000000048947 */ /* 0x000fea0003800000 */
[----:B------:R-:W-:Y:S01]  /*11610*/  BPT.TRAP 0x1 ;  /* 0x000000040000795c */ /* 0x000fe20000300000 */
.L_x_14546:
[----:B-1----:R-:W-:Y:S05]  /*11620*/  @P1 BRA `(.L_x_14544) ;  /* 0x0000000000081947 */ /* 0x002fea0003800000 */
[----:B------:R-:W1:Y:S02]  /*11630*/  SYNCS.PHASECHK.TRANS64.TRYWAIT P1, [R9+URZ+0x16850], R8 ;  /* 0x01685008090075a7 */ /* 0x000e64000802017f */
[----:B-1----:R-:W-:Y:S05]  /*11640*/  @!P1 BRA `(.L_x_14547) ;  /* 0x0000011c00149947 */ /* 0x002fea0003800000 */
.L_x_14544:
        /* <DEDUP_REMOVED lines=57> */
[----:B------:R-:W-:Y:S02]  /*119e0*/  R2UR UR14, R8 ;  /* 0x00000000080e72ca */ /* 0x000fe400000e0000 */
[----:B------:R-:W-:Y:S02]  /*119f0*/  R2UR UR15, R9 ;  /* 0x00000000090f72ca */ /* 0x000fe400000e0000 */
[----:B------:R-:W-:-:S04]  /*11a00*/  IADD3 R8, R20, 0x9, RZ ;  /* 0x0000000914087810 */ /* 0x000fc80007ffe0ff */
        /* <DEDUP_REMOVED lines=8> */
.L_x_14548:
[----:B0-----:R-:W-:Y:S01]  /*11a90*/  FMUL.FTZ R8, R24, UR11 ;  /* 0x0000000b18087c20 */ /* 0x001fe20008410000 */
[----:B------:R-:W-:Y:S01]  /*11aa0*/  FMUL.FTZ R9, R25, UR11 ;  /* 0x0000000b19097c20 */ /* 0x000fe20008410000 */
[----:B------:R-:W-:Y:S01]  /*11ab0*/  FMUL.FTZ R21, R28, UR11 ;  /* 0x0000000b1c157c20 */ /* 0x000fe20008410000 */
[----:B------:R-:W-:Y:S02]  /*11ac0*/  IMAD R12, R19, 0x8, R2 ;  /* 0x00000008130c7824 */ /* 0x000fe400078e0202 */
[----:B------:R-:W-:Y:S01]  /*11ad0*/  FMUL.FTZ R24, R29, UR11 ;  /* 0x0000000b1d187c20 */ /* 0x000fe20008410000 */
[----:B------:R-:W-:Y:S01]  /*11ae0*/  IMAD.U32 R13, RZ, RZ, UR38 ;  /* 0x00000026ff0d7e24 */ /* 0x000fe2000f8e00ff */
        /* <DEDUP_REMOVED lines=68> */
[----:B------:R-:W-:-:S04]  /*11f30*/  UMOV UR30, UR4 ;  /* 0x00000004001e7c82 */ /* 0x000fc80008000000 */
        /* <DEDUP_REMOVED lines=97> */
[----:B0-----:R-:W-:-:S05]  /*12550*/  FMNMX.FTZ R12, R76, R81, !PT ;  /* 0x000000514c0c7209 */ /* 0x001fca0007810000 */
[----:B------:R-:W0:Y:S02]  /*12560*/  SHFL.BFLY PT, R13, R12, 0x2, 0x1f ;  /* 0x0c401f000c0d7f89 */ /* 0x000e2400000e0000 */
[----:B------:R-:W3:Y:S01]  /*12570*/  MUFU.TANH R65, R65 ;  /* 0x0000004100417308 */ /* 0x000ee20000002400 */
[----:B-1----:R-:W-:Y:S01]  /*12580*/  FMNMX.FTZ R81, R61, R80, !PT ;  /* 0x000000503d517209 */ /* 0x002fe20007810000 */
[----:B------:R-:W-:-:S06]  /*12590*/  FMUL.FTZ R80, R83, UR11 ;  /* 0x0000000b53507c20 */ /* 0x000fcc0008410000 */
[----:B------:R-:W1:Y:S01]  /*125a0*/  MUFU.TANH R66, R66 ;  /* 0x0000004200427308 */ /* 0x000e620000002400 */
[----:B--2---:R-:W-:-:S07]  /*125b0*/  FMNMX.FTZ R82, R62, R81, !PT ;  /* 0x000000513e527209 */ /* 0x004fce0007810000 */
[----:B------:R-:W2:Y:S01]  /*125c0*/  MUFU.TANH R69, R69 ;  /* 0x0000004500457308 */ /* 0x000ea20000002400 */
[----:B---3--:R-:W-:Y:S02]  /*125d0*/  FMNMX.FTZ R81, R65, R82, !PT ;  /* 0x0000005241517209 */ /* 0x008fe40007810000 */
[----:B0-----:R-:W-:-:S05]  /*125e0*/  FMNMX.FTZ R12, R12, R13, !PT ;  /* 0x0000000d0c0c7209 */ /* 0x001fca0007810000 */
[----:B------:R-:W0:Y:S01]  /*125f0*/  MUFU.TANH R75, R75 ;  /* 0x0000004b004b7308 */ /* 0x000e220000002400 */
[----:B-1----:R-:W-:Y:S01]  /*12600*/  FMNMX.FTZ R82, R66, R81, !PT ;  /* 0x0000005142527209 */ /* 0x002fe20007810000 */
[----:B------:R-:W-:Y:S01]  /*12610*/  FMUL.FTZ R81, R86, UR11 ;  /* 0x0000000b56517c20 */ /* 0x000fe20008410000 */
[----:B------:R-:W1:Y:S05]  /*12620*/  SHFL.BFLY PT, R13, R12, 0x1, 0x1f ;  /* 0x0c201f000c0d7f89 */ /* 0x000e6a00000e0000 */
[----:B------:R-:W3:Y:S01]  /*12630*/  MUFU.TANH R77, R77 ;  /* 0x0000004d004d7308 */ /* 0x000ee20000002400 */
[----:B--2---:R-:W-:-:S07]  /*12640*/  FMNMX.FTZ R82, R69, R82, !PT ;  /* 0x0000005245527209 */ /* 0x004fce0007810000 */
[----:B------:R-:W2:Y:S01]  /*12650*/  MUFU.TANH R78, R78 ;  /* 0x0000004e004e7308 */ /* 0x000ea20000002400 */
[----:B0-----:R-:W-:Y:S01]  /*12660*/  FMNMX.FTZ R84, R75, R82, !PT ;  /* 0x000000524b547209 */ /* 0x001fe20007810000 */
[----:B------:R-:W-:-:S06]  /*12670*/  FMUL.FTZ R82, R87, UR11 ;  /* 0x0000000b57527c20 */ /* 0x000fcc0008410000 */
[----:B------:R-:W0:Y:S01]  /*12680*/  MUFU.TANH R79, R79 ;  /* 0x0000004f004f7308 */ /* 0x000e220000002400 */
[----:B---3--:R-:W-:Y:S02]  /*12690*/  FMNMX.FTZ R83, R77, R84, !PT ;  /* 0x000000544d537209 */ /* 0x008fe40007810000 */
[----:B-1----:R-:W-:-:S05]  /*126a0*/  FMNMX.FTZ R13, R12, R13, !PT ;  /* 0x0000000d0c0d7209 */ /* 0x002fca0007810000 */
[----:B------:R-:W1:Y:S01]  /*126b0*/  MUFU.TANH R80, R80 ;  /* 0x0000005000507308 */ /* 0x000e620000002400 */
[----:B--2---:R-:W-:Y:S01]  /*126c0*/  FMNMX.FTZ R84, R78, R83, !PT ;  /* 0x000000534e547209 */ /* 0x004fe20007810000 */
[----:B------:R-:W-:-:S04]  /*126d0*/  FADD.FTZ R14, -R13, R14 ;  /* 0x0000000e0d0e7221 */ /* 0x000fc80000010100 */
[----:B------:R-:W-:Y:S02]  /*126e0*/  FMUL.FTZ R14, R14, UR30 ;  /* 0x0000001e0e0e7c20 */ /* 0x000fe40008410000 */
[----:B------:R-:W2:Y:S01]  /*126f0*/  MUFU.TANH R81, R81 ;  /* 0x0000005100517308 */ /* 0x000ea20000002400 */
[----:B0-----:R-:W-:-:S07]  /*12700*/  FMNMX.FTZ R83, R79, R84, !PT ;  /* 0x000000544f537209 */ /* 0x001fce0007810000 */
[----:B------:R-:W0:Y:S01]  /*12710*/  MUFU.TANH R82, R82 ;  /* 0x0000005200527308 */ /* 0x000e220000002400 */
[----:B-1----:R-:W-:-:S07]  /*12720*/  FMNMX.FTZ R84, R80, R83, !PT ;  /* 0x0000005350547209 */ /* 0x002fce0007810000 */
[----:B------:R-:W-:Y:S01]  /*12730*/  MUFU.EX2 R14, R14 ;  /* 0x0000000e000e7308 */ /* 0x000fe20000000800 */
[----:B--2---:R-:W-:-:S04]  /*12740*/  FMNMX.FTZ R83, R81, R84, !PT ;  /* 0x0000005451537209 */ /* 0x004fc80007810000 */
[----:B0-----:R-:W-:-:S05]  /*12750*/  FMNMX.FTZ R83, R82, R83, !PT ;  /* 0x0000005352537209 */ /* 0x001fca0007810000 */
[----:B------:R-:W0:Y:S02]  /*12760*/  SHFL.BFLY PT, R84, R83, 0x2, 0x1f ;  /* 0x0c401f0053547f89 */ /* 0x000e2400000e0000 */
[----:B0-----:R-:W-:Y:S01]  /*12770*/  FMNMX.FTZ R84, R83, R84, !PT ;  /* 0x0000005453547209 */ /* 0x001fe20007810000 */
[----:B------:R-:W-:-:S04]  /*12780*/  FMUL.FTZ R83, R13, UR30 ;  /* 0x0000001e0d537c20 */ /* 0x000fc80008410000 */
[----:B------:R-:W0:Y:S01]  /*12790*/  SHFL.BFLY PT, R85, R84, 0x1, 0x1f ;  /* 0x0c201f0054557f89 */ /* 0x000e2200000e0000 */
        /* <DEDUP_REMOVED lines=23> */
[----:B0-----:R-:W-:Y:S01]  /*12910*/  FMNMX.FTZ R12, R84, R85, !PT ;  /* 0x00000055540c7209 */ /* 0x001fe20007810000 */
[--C-:B------:R-:W-:Y:S01]  /*12920*/  FFMA.FTZ R85, R32, UR30, -R83.reuse ;  /* 0x0000001e20557c23 */ /* 0x100fe20008010853 */
[--C-:B------:R-:W-:Y:S01]  /*12930*/  FFMA.FTZ R32, R48, UR30, -R83.reuse ;  /* 0x0000001e30207c23 */ /* 0x100fe20008010853 */
[--C-:B------:R-:W-:Y:S01]  /*12940*/  FFMA.FTZ R84, R36, UR30, -R83.reuse ;  /* 0x0000001e24547c23 */ /* 0x100fe20008010853 */
[----:B------:R-:W-:Y:S01]  /*12950*/  FFMA.FTZ R36, R40, UR30, -R83 ;  /* 0x0000001e28247c23 */ /* 0x000fe20008010853 */
[C---:B------:R-:W-:Y:S01]  /*12960*/  FADD.FTZ R5, -R12.reuse, R5 ;  /* 0x000000050c057221 */ /* 0x040fe20000010100 */
[----:B------:R-:W-:Y:S01]  /*12970*/  FMUL.FTZ R48, R12, UR30 ;  /* 0x0000001e0c307c20 */ /* 0x000fe20008410000 */
[----:B------:R-:W-:Y:S01]  /*12980*/  MUFU.EX2 R87, R87 ;  /* 0x0000005700577308 */ /* 0x000fe20000000800 */
[----:B-1----:R-:W-:Y:S01]  /*12990*/  FFMA.FTZ R4, R14, R4, R148 ;  /* 0x000000040e047223 */ /* 0x002fe20000010094 */
        /* <DEDUP_REMOVED lines=9> */
[----:B------:R-:W-:Y:S01]  /*12a30*/  FFMA.FTZ R139, R49, UR30, -R48 ;  /* 0x0000001e318b7c23 */ /* 0x000fe20008010830 */
[----:B--2---:R-:W-:Y:S01]  /*12a40*/  FADD.FTZ R49, R121, R4 ;  /* 0x0000000479317221 */ /* 0x004fe20000010000 */
        /* <DEDUP_REMOVED lines=28> */
[----:B-1----:R-:W-:Y:S01]  /*12c10*/  FADD.FTZ R4, R44, R3 ;  /* 0x000000032c047221 */ /* 0x002fe20000010000 */
[----:B------:R-:W-:Y:S01]  /*12c20*/  FFMA.FTZ R33, R82, UR30, -R48 ;  /* 0x0000001e52217c23 */ /* 0x000fe20008010830 */
[----:B------:R-:W-:Y:S01]  /*12c30*/  FADD.FTZ R48, R150, R49 ;  /* 0x0000003196307221 */ /* 0x000fe20000010000 */
[--C-:B------:R-:W-:Y:S01]  /*12c40*/  FFMA.FTZ R124, R67, UR30, -R83.reuse ;  /* 0x0000001e437c7c23 */ /* 0x100fe20008010853 */
[--C-:B------:R-:W-:Y:S01]  /*12c50*/  FFMA.FTZ R21, R68, UR30, -R83.reuse ;  /* 0x0000001e44157c23 */ /* 0x100fe20008010853 */
[--C-:B------:R-:W-:Y:S01]  /*12c60*/  FFMA.FTZ R126, R70, UR30, -R83.reuse ;  /* 0x0000001e467e7c23 */ /* 0x100fe20008010853 */
[----:B------:R-:W-:Y:S01]  /*12c70*/  FADD.FTZ R3, R87, R48 ;  /* 0x0000003057037221 */ /* 0x000fe20000010000 */
[----:B------:R-:W1:Y:S01]  /*12c80*/  MUFU.EX2 R144, R144 ;  /* 0x0000009000907308 */ /* 0x000e620000000800 */
[----:B--2---:R-:W-:Y:S01]  /*12c90*/  FADD.FTZ R4, R151, R4 ;  /* 0x0000000497047221 */ /* 0x004fe20000010000 */
[--C-:B------:R-:W-:Y:S01]  /*12ca0*/  FFMA.FTZ R9, R71, UR30, -R83.reuse ;  /* 0x0000001e47097c23 */ /* 0x100fe20008010853 */
[--C-:B------:R-:W-:Y:S01]  /*12cb0*/  FFMA.FTZ R120, R72, UR30, -R83.reuse ;  /* 0x0000001e48787c23 */ /* 0x100fe20008010853 */
[--C-:B------:R-:W-:Y:S01]  /*12cc0*/  FFMA.FTZ R8, R73, UR30, -R83.reuse ;  /* 0x0000001e49087c23 */ /* 0x100fe20008010853 */
[--C-:B------:R-:W-:Y:S01]  /*12cd0*/  FFMA.FTZ R122, R74, UR30, -R83.reuse ;  /* 0x0000001e4a7a7c23 */ /* 0x100fe20008010853 */
[----:B------:R-:W-:-:S02]  /*12ce0*/  FFMA.FTZ R39, R76, UR30, -R83 ;  /* 0x0000001e4c277c23 */ /* 0x000fc40008010853 */
        /* <DEDUP_REMOVED lines=114> */
.L_x_14549:
[----:B------:R-:W2:Y:S01]  /*13410*/  LDL R49, [R1+0x1c] ;  /* 0x00001c0001317983 */ /* 0x000ea20000100800 */
[----:B------:R-:W-:Y:S01]  /*13420*/  IMAD R15, R15, 0x8, R2 ;  /* 0x000000080f0f7824 */ /* 0x000fe200078e0202 */
[----:B------:R-:W-:Y:S01]  /*13430*/  F2FP.F16.F32.PACK_AB R148, R121, R148 ;  /* 0x000000947994723e */ /* 0x000fe200000000ff */
[----:B------:R-:W-:Y:S01]  /*13440*/  IMAD.U32 R48, RZ, RZ, UR38 ;  /* 0x00000026ff307e24 */ /* 0x000fe2000f8e00ff */
        /* <DEDUP_REMOVED lines=71> */
[----:B------:R-:W-:-:S12]  /*138c0*/  VIADD R0, R0, 0xffffffff ;  /* 0xffffffff00007836 */ /* 0x000fd80000000000 */
[----:B------:R-:W-:Y:S05]  /*138d0*/  @P1 BRA `(.L_x_14550) ;  /* 0xffffffd800241947 */ /* 0x000fea000383ffff */
.L_x_14538:
[----:B------:R-:W2:Y:S02]  /*138e0*/  LDL R5, [R1+0x3c] ;  /* 0x00003c0001057983 */ /* 0x000ea40000100800 */
[----:B--2---:R-:W-:-:S13]  /*138f0*/  ISETP.GE.AND P1, PT, R0, R5, PT ;  /* 0x000000050000720c */ /* 0x004fda0003f26270 */
[----:B------:R-:W-:Y:S05]  /*13900*/  @!P1 BRA `(.L_x_14551) ;  /* 0x0000003800109947 */ /* 0x000fea0003800000 */
[----:B------:R-:W-:Y:S02]  /*13910*/  IMAD.MOV.U32 R5, RZ, RZ, R12 ;  /* 0x000000ffff057224 */ /* 0x000fe400078e000c */
[----:B------:R-:W-:Y:S02]  /*13920*/  IMAD.MOV.U32 R14, RZ, RZ, R13 ;  /* 0x000000ffff0e7224 */ /* 0x000fe400078e000d */
[----:B------:R-:W-:Y:S02]  /*13930*/  IMAD.MOV.U32 R8, RZ, RZ, R154 ;  /* 0x000000ffff087224 */ /* 0x000fe400078e009a */
[----:B------:R-:W-:-:S07]  /*13940*/  IMAD.MOV.U32 R15, RZ, RZ, R19 ;  /* 0x000000ffff0f7224 */ /* 0x000fce00078e0013 */
.L_x_14571:
        /* <DEDUP_REMOVED lines=9> */
.L_x_14553:
        /* <DEDUP_REMOVED lines=8> */
.L_x_14554:
[----:B------:R-:W-:Y:S04]  /*13a60*/  BSSY B0, `(.L_x_14552) ;  /* 0x0000004000007945 */ /* 0x000fe80003800000 */
[----:B-1----:R-:W-:Y:S05]  /*13a70*/  @P2 BRA `(.L_x_14555) ;  /* 0x0000000000082947 */ /* 0x002fea0003800000 */
[----:B------:R-:W1:Y:S02]  /*13a80*/  SYNCS.PHASECHK.TRANS64.TRYWAIT P2, [R9+URZ+0x16830], R12 ;  /* 0x0168300c090075a7 */ /* 0x000e64000804017f */
[----:B-1----:R-:W-:Y:S05]  /*13a90*/  @!P2 BRA `(.L_x_14556) ;  /* 0x000000f80014a947 */ /* 0x002fea0003800000 */
.L_x_14555:
[----:B------:R-:W-:Y:S05]  /*13aa0*/  BSYNC B0 ;  /* 0x0000000000007941 */ /* 0x000fea0003800000 */
.L_x_14552:
        /* <DEDUP_REMOVED lines=48> */
.L_x_14558:
[----:B------:R-:W-:Y:S01]  /*13db0*/  SHF.L.U32 R8, R8, 0x1f, RZ ;  /* 0x0000001f08087819 */ /* 0x000fe200000006ff */
[----:B------:R-:W-:-:S04]  /*13dc0*/  IMAD R9, R15, 0x8, R2 ;  /* 0x000000080f097824 */ /* 0x000fc800078e0202 */
[----:B------:R0:W1:Y:S01]  /*13dd0*/  SYNCS.PHASECHK.TRANS64.TRYWAIT P1, [R9+URZ+0x16850], R8 ;  /* 0x01685008090075a7 */ /* 0x000062000802017f */
[----:B------:R-:W-:Y:S05]  /*13de0*/  @!P0 BRA `(.L_x_14559) ;  /* 0x0000000000048947 */ /* 0x000fea0003800000 */
[----:B------:R-:W-:Y:S01]  /*13df0*/  BPT.TRAP 0x1 ;  /* 0x000000040000795c */ /* 0x000fe20000300000 */
.L_x_14559:
[----:B-1----:R-:W-:Y:S05]  /*13e00*/  @P1 BRA `(.L_x_14557) ;  /* 0x0000000000081947 */ /* 0x002fea0003800000 */
[----:B------:R-:W1:Y:S02]  /*13e10*/  SYNCS.PHASECHK.TRANS64.TRYWAIT P1, [R9+URZ+0x16850], R8 ;  /* 0x01685008090075a7 */ /* 0x000e64000802017f */
[----:B-1----:R-:W-:Y:S05]  /*13e20*/  @!P1 BRA `(.L_x_14560) ;  /* 0x000000f400449947 */ /* 0x002fea0003800000 */
.L_x_14557:
[----:B01----:R-:W-:Y:S01]  /*13e30*/  VIADD R8, R2, 0x400 ;  /* 0x0000040002087836 */ /* 0x003fe20000000000 */
[----:B------:R-:W-:Y:S01]  /*13e40*/  MOV R9, 0x40000040 ;  /* 0x4000004000097802 */ /* 0x000fe20000000f00 */
[----:B------:R-:W-:Y:S05]  /*13e50*/  WARPSYNC.ALL ;  /* 0x0000000000007948 */ /* 0x000fea0003800000 */
[----:B------:R-:W-:Y:S01]  /*13e60*/  SHF.R.U32.HI R8, RZ, 0x4, R8 ;  /* 0x00000004ff087819 */ /* 0x000fe20000011608 */
[----:B------:R-:W-:Y:S01]  /*13e70*/  WARPGROUP.ARRIVE ;  /* 0x00000000000079c5 */ /* 0x000fe20000000000 */
[----:B------:R-:W-:Y:S01]  /*13e80*/  R2UR UR15, R9 ;  /* 0x00000000090f72ca */ /* 0x000fe200000e0000 */
[----:B------:R-:W-:Y:S01]  /*13e90*/  IMAD.MOV.U32 R13, RZ, RZ, 0x40000040 ;  /* 0x40000040ff0d7424 */ /* 0x000fe200078e00ff */
[----:B------:R-:W-:Y:S01]  /*13ea0*/  LOP3.LUT R8, R8, 0x3fff, RZ, 0xc0, !PT ;  /* 0x00003fff08087812 */ /* 0x000fe200078ec0ff */
[----:B------:R-:W-:-:S02]  /*13eb0*/  IMAD.MOV.U32 R9, RZ, RZ, 0x40000040 ;  /* 0x40000040ff097424 */ /* 0x000fc400078e00ff */
[----:B------:R-:W0:Y:S02]  /*13ec0*/  S2R R21, SR_TID.X ;  /* 0x0000000000157919 */ /* 0x000e240000002100 */
        /* <DEDUP_REMOVED lines=58> */
.L_x_14561:
        /* <DEDUP_REMOVED lines=17> */
[----:B------:R-:W-:Y:S01]  /*14380*/  FMUL.FTZ R44, R50, UR10 ;  /* 0x0000000a322c7c20 */ /* 0x000fe20008410000 */
[----:B------:R-:W-:Y:S01]  /*14390*/  FMUL.FTZ R50, R55, UR10 ;  /* 0x0000000a37327c20 */ /* 0x000fe20008410000 */
[----:B------:R-:W-:Y:S02]  /*143a0*/  VIADD R54, R54, 0x16840 ;  /* 0x0001684036367836 */ /* 0x000fe40000000000 */
[----:B------:R-:W-:-:S05]  /*143b0*/  IMAD.U32 R55, RZ, RZ, UR38 ;  /* 0x00000026ff377e24 */ /* 0x000fca000f8e00ff */
[----:B------:R-:W-:Y:S01]  /*143c0*/  PRMT R54, R55, 0x654, R54 ;  /* 0x0000065437367816 */ /* 0x000fe20000000036 */
[----:B------:R-:W4:Y:S03]  /*143d0*/  MUFU.TANH R20, R20 ;  /* 0x0000001400147308 */ /* 0x000f260000002400 */
[----:B------:R5:W-:Y:S05]  /*143e0*/  SYNCS.ARRIVE.TRANS64.RED.A1T0 RZ, [R54+URZ], RZ ;  /* 0x000000ff36ff79a7 */ /* 0x000bea000810043f */
        /* <DEDUP_REMOVED lines=67> */
[----:B------:R-:W-:Y:S01]  /*14820*/  SHF.L.U32 R85, R0, 0x7, RZ ;  /* 0x0000000700557819 */ /* 0x000fe200000006ff */
[----:B------:R-:W1:Y:S03]  /*14830*/  MUFU.TANH R9, R9 ;  /* 0x0000000900097308 */ /* 0x000e660000002400 */
[----:B-----5:R-:W-:-:S05]  /*14840*/  IADD3 R54, -R155, 0x1, -R85 ;  /* 0x000000019b367810 */ /* 0x020fca0007ffe955 */
[----:B------:R-:W2:Y:S01]  /*14850*/  MUFU.TANH R13, R13 ;  /* 0x0000000d000d7308 */ /* 0x000ea20000002400 */
[----:B---3--:R-:W-:-:S07]  /*14860*/  IADD3 R54, -R124, R54, R125 ;  /* 0x000000367c367210 */ /* 0x008fce0007ffe17d */
        /* <DEDUP_REMOVED lines=50> */
[----:B------:R-:W-:-:S02]  /*14b90*/  VIADD R121, R54, UR9 ;  /* 0x0000000936797c36 */ /* 0x000fc40008000000 */
        /* <DEDUP_REMOVED lines=16> */
.L_x_14564:
[----:B------:R-:W-:-:S05]  /*14ca0*/  IMAD.U32 R123, RZ, RZ, UR7 ;  /* 0x00000007ff7b7e24 */ /* 0x000fca000f8e00ff */
[----:B------:R-:W-:-:S13]  /*14cb0*/  ISETP.NE.AND P1, PT, R123, 0x1, PT ;  /* 0x000000017b00780c */ /* 0x000fda0003f25270 */
[----:B------:R-:W0:Y:S02]  /*14cc0*/  @P1 LDC.64 R54, c[0x0][0x9e8] ;  /* 0x00027a00ff361b82 */ /* 0x000e240000000a00 */
[----:B0-----:R-:W-:-:S05]  /*14cd0*/  @P1 IMAD.HI.U32 R54, R122, R54, RZ ;  /* 0x000000367a361227 */ /* 0x001fca00078e00ff */
[----:B------:R-:W-:-:S07]  /*14ce0*/  @P1 SHF.R.U32.HI R122, RZ, R55, R54 ;  /* 0x00000037ff7a1219 */ /* 0x000fce0000011636 */
.L_x_14565:
[----:B------:R-:W-:Y:S05]  /*14cf0*/  BSYNC B0 ;  /* 0x0000000000007941 */ /* 0x000fea0003800000 */
.L_x_14563:
[----:B------:R-:W-:-:S04]  /*14d00*/  IMAD R122, R122, R123, -R85 ;  /* 0x0000007b7a7a7224 */ /* 0x000fc800078e0a55 */
[----:B------:R-:W-:-:S05]  /*14d10*/  IMAD.IADD R122, R122, 0x1, -R155 ;  /* 0x000000017a7a7824 */ /* 0x000fca00078e0a9b */
[----:B------:R-:W-:Y:S02]  /*14d20*/  VIMNMX R86, R86, R122, !PT ;  /* 0x0000007a56567248 */ /* 0x000fe40007fe0100 */
[----:B------:R-:W-:-:S07]  /*14d30*/  VIADDMNMX R87, R122, R123, R87, PT ;  /* 0x0000007b7a577246 */ /* 0x000fce0003800157 */
.L_x_14562:
        /* <DEDUP_REMOVED lines=113> */
.L_x_14568:
[----:B------:R-:W-:-:S05]  /*15450*/  IMAD.U32 R13, RZ, RZ, UR7 ;  /* 0x00000007ff0d7e24 */ /* 0x000fca000f8e00ff */
[----:B------:R-:W-:-:S13]  /*15460*/  ISETP.NE.AND P2, PT, R13, 0x1, PT ;  /* 0x000000010d00780c */ /* 0x000fda0003f45270 */
[----:B------:R-:W0:Y:S02]  /*15470*/  @P2 LDC.64 R86, c[0x0][0x9e8] ;  /* 0x00027a00ff562b82 */ /* 0x000e240000000a00 */
[----:B0-----:R-:W-:-:S05]  /*15480*/  @P2 IMAD.HI.U32 R86, R8, R86, RZ ;  /* 0x0000005608562227 */ /* 0x001fca00078e00ff */
[----:B------:R-:W-:-:S07]  /*15490*/  @P2 SHF.R.U32.HI R8, RZ, R87, R86 ;  /* 0x00000057ff082219 */ /* 0x000fce0000011656 */
.L_x_14569:
[----:B------:R-:W-:Y:S05]  /*154a0*/  BSYNC B0 ;  /* 0x0000000000007941 */ /* 0x000fea0003800000 */
.L_x_14567:
[----:B------:R-:W-:-:S04]  /*154b0*/  IMAD R8, R8, R13, -R85 ;  /* 0x0000000d08087224 */ /* 0x000fc800078e0a55 */
[----:B------:R-:W-:-:S05]  /*154c0*/  IMAD.IADD R8, R8, 0x1, -R155 ;  /* 0x0000000108087824 */ /* 0x000fca00078e0a9b */
[----:B------:R-:W-:Y:S02]  /*154d0*/  VIADDMNMX R121, R8, R13, R121, PT ;  /* 0x0000000d08797246 */ /* 0x000fe40003800179 */
[----:B------:R-:W-:-:S07]  /*154e0*/  VIMNMX R120, R120, R8, !PT ;  /* 0x0000000878787248 */ /* 0x000fce0007fe0100 */
.L_x_14566:
        /* <DEDUP_REMOVED lines=51> */
[----:B------:R-:W-:Y:S02]  /*15820*/  FSEL R34, R34, -INF , !P2 ;  /* 0xff80000022227808 */ /* 0x000fe40005000000 */
[----:B------:R-:W-:Y:S02]  /*15830*/  ISETP.GT.AND P2, PT, R120, 0x21, P1 ;  /* 0x000000217800780c */ /* 0x000fe40000f44270 */
[----:B------:R-:W-:Y:S02]  /*15840*/  FMNMX.FTZ R8, R71, R8, !PT ;  /* 0x0000000847087209 */ /* 0x000fe40007810000 */
[----:B------:R-:W-:-:S02]  /*15850*/  FSEL R40, R40, -INF , !P3 ;  /* 0xff80000028287808 */ /* 0x000fc40005800000 */
        /* <DEDUP_REMOVED lines=42> */
[----:B0-----:R-:W-:-:S02]  /*15b00*/  FMNMX.FTZ R55, R8, R13, !PT ;  /* 0x0000000d08377209 */ /* 0x001fc40007810000 */
[----:B------:R-:W-:Y:S02]  /*15b10*/  FSEL R66, R66, -INF , !P3 ;  /* 0xff80000042427808 */ /* 0x000fe40005800000 */
[----:B------:R-:W-:Y:S01]  /*15b20*/  ISETP.GT.AND P3, PT, R120, 0x60, P1 ;  /* 0x000000607800780c */ /* 0x000fe20000f64270 */
        /* <DEDUP_REMOVED lines=18> */
[----:B0-----:R-:W-:Y:S02]  /*15c50*/  FMNMX.FTZ R13, R55, R86, !PT ;  /* 0x00000056370d7209 */ /* 0x001fe40007810000 */
[----:B------:R-:W-:Y:S02]  /*15c60*/  ISETP.GT.AND P3, PT, R120, 0x71, P1 ;  /* 0x000000717800780c */ /* 0x000fe40000f64270 */
[----:B------:R-:W-:Y:S01]  /*15c70*/  ISETP.LT.OR P2, PT, R121, 0x6a, P2 ;  /* 0x0000006a7900780c */ /* 0x000fe20001741670 */
[----:B------:R-:W-:Y:S01]  /*15c80*/  FMUL.FTZ R8, R13, UR30 ;  /* 0x0000001e0d087c20 */ /* 0x000fe20008410000 */
[----:B------:R-:W-:Y:S02]  /*15c90*/  ISETP.LT.OR P3, PT, R121, 0x72, P3 ;  /* 0x000000727900780c */ /* 0x000fe40001f61670 */
[----:B------:R-:W-:-:S02]  /*15ca0*/  FSEL R76, R76, -INF , !P2 ;  /* 0xff8000004c4c7808 */ /* 0x000fc40005000000 */
[----:B------:R-:W-:Y:S02]  /*15cb0*/  FSETP.NEU.FTZ.AND P2, PT, R13, -INF , PT ;  /* 0xff8000000d00780b */ /* 0x000fe40003f5d000 */
[----:B------:R-:W-:Y:S02]  /*15cc0*/  FSEL R80, R80, -INF , !P3 ;  /* 0xff80000050507808 */ /* 0x000fe40005800000 */
[----:B------:R-:W-:Y:S02]  /*15cd0*/  ISETP.GT.AND P3, PT, R120, RZ, P1 ;  /* 0x000000ff7800720c */ /* 0x000fe40000f64270 */
[----:B------:R-:W-:Y:S02]  /*15ce0*/  FSEL R8, R8, RZ, P2 ;  /* 0x000000ff08087208 */ /* 0x000fe40001000000 */
[----:B------:R-:W-:-:S03]  /*15cf0*/  ISETP.LT.OR P3, PT, R121, 0x1, P3 ;  /* 0x000000017900780c */ /* 0x000fc60001f61670 */
[--C-:B------:R-:W-:Y:S01]  /*15d00*/  FFMA.FTZ R148, R9, UR30, -R8.reuse ;  /* 0x0000001e09947c23 */ /* 0x100fe20008010808 */
[--C-:B------:R-:W-:Y:S01]  /*15d10*/  FFMA.FTZ R9, R54, UR30, -R8.reuse ;  /* 0x0000001e36097c23 */ /* 0x100fe20008010808 */
[----:B------:R-:W-:Y:S01]  /*15d20*/  FSEL R54, R12, -INF , !P3 ;  /* 0xff8000000c367808 */ /* 0x000fe20005800000 */
[--C-:B------:R-:W-:Y:S01]  /*15d30*/  FFMA.FTZ R144, R27, UR30, -R8.reuse ;  /* 0x0000001e1b907c23 */ /* 0x100fe20008010808 */
        /* <DEDUP_REMOVED lines=88> */
[----:B-1----:R-:W-:-:S02]  /*162c0*/  FMNMX.FTZ R12, R12, R47, !PT ;  /* 0x0000002f0c0c7209 */ /* 0x002fc40007810000 */
[----:B------:R-:W-:Y:S02]  /*162d0*/  FSEL R47, R13, RZ, P2 ;  /* 0x000000ff0d2f7208 */ /* 0x000fe40001000000 */
[C---:B------:R-:W-:Y:S01]  /*162e0*/  FSETP.NEU.FTZ.AND P1, PT, R12.reuse, -INF , PT ;  /* 0xff8000000c00780b */ /* 0x040fe20003f3d000 */
[----:B0-----:R-:W-:Y:S02]  /*162f0*/  FMUL.FTZ R49, R12, UR30 ;  /* 0x0000001e0c317c20 */ /* 0x001fe40008410000 */
[----:B------:R-:W-:Y:S01]  /*16300*/  MUFU.EX2 R134, R134 ;  /* 0x0000008600867308 */ /* 0x000fe20000000800 */
[----:B------:R-:W-:-:S04]  /*16310*/  FADD.FTZ R47, -R47, R14 ;  /* 0x0000000e2f2f7221 */ /* 0x000fc80000010100 */
[----:B------:R-:W-:Y:S01]  /*16320*/  FMUL.FTZ R8, R47, UR30 ;  /* 0x0000001e2f087c20 */ /* 0x000fe20008410000 */
[----:B------:R-:W-:Y:S02]  /*16330*/  FSEL R47, R49, RZ, P1 ;  /* 0x000000ff312f7208 */ /* 0x000fe40000800000 */
[----:B------:R-:W-:Y:S03]  /*16340*/  MUFU.EX2 R45, R45 ;  /* 0x0000002d002d7308 */ /* 0x000fe60000000800 */
[--C-:B------:R-:W-:Y:S01]  /*16350*/  FFMA.FTZ R147, R32, UR30, -R47.reuse ;  /* 0x0000001e20937c23 */ /* 0x100fe2000801082f */
[----:B------:R-:W-:Y:S01]  /*16360*/  FSEL R32, R12, RZ, P1 ;  /* 0x000000ff0c207208 */ /* 0x000fe20000800000 */
[--C-:B------:R-:W-:Y:S01]  /*16370*/  FFMA.FTZ R149, R54, UR30, -R47.reuse ;  /* 0x0000001e36957c23 */ /* 0x100fe2000801082f */
[--C-:B------:R-:W-:Y:S01]  /*16380*/  FFMA.FTZ R51, R20, UR30, -R47.reuse ;  /* 0x0000001e14337c23 */ /* 0x100fe2000801082f */
[----:B------:R-:W-:Y:S01]  /*16390*/  FFMA.FTZ R151, R25, UR30, -R47 ;  /* 0x0000001e19977c23 */ /* 0x000fe2000801082f */
[----:B------:R-:W0:Y:S01]  /*163a0*/  MUFU.EX2 R8, R8 ;  /* 0x0000000800087308 */ /* 0x000e220000000800 */
[----:B------:R-:W-:Y:S01]  /*163b0*/  FADD.FTZ R5, -R32, R5 ;  /* 0x0000000520057221 */ /* 0x000fe20000010100 */
[--C-:B------:R-:W-:Y:S01]  /*163c0*/  FFMA.FTZ R49, R26, UR30, -R47.reuse ;  /* 0x0000001e1a317c23 */ /* 0x100fe2000801082f */
[--C-:B------:R-:W-:Y:S01]  /*163d0*/  FFMA.FTZ R145, R28, UR30, -R47.reuse ;  /* 0x0000001e1c917c23 */ /* 0x100fe2000801082f */
[--C-:B------:R-:W-:Y:S01]  /*163e0*/  FFMA.FTZ R30, R30, UR30, -R47.reuse ;  /* 0x0000001e1e1e7c23 */ /* 0x100fe2000801082f */
[----:B------:R-:W-:Y:S01]  /*163f0*/  FMUL.FTZ R5, R5, UR30 ;  /* 0x0000001e05057c20 */ /* 0x000fe20008410000 */
        /* <DEDUP_REMOVED lines=32> */
[----:B------:R-:W-:-:S02]  /*16600*/  FADD.FTZ R4, R150, R3 ;  /* 0x0000000396047221 */ /* 0x000fc40000010000 */
        /* <DEDUP_REMOVED lines=103> */
.L_x_14570:
[----:B------:R-:W2:Y:S01]  /*16c80*/  LDL R50, [R1+0x3c] ;  /* 0x00003c0001327983 */ /* 0x000ea20000100800 */
[----:B------:R-:W-:Y:S01]  /*16c90*/  IMAD R15, R15, 0x8, R2 ;  /* 0x000000080f0f7824 */ /* 0x000fe200078e0202 */
[----:B------:R-:W-:Y:S01]  /*16ca0*/  F2FP.F16.F32.PACK_AB R122, R14, R122 ;  /* 0x0000007a0e7a723e */ /* 0x000fe200000000ff */
        /* <DEDUP_REMOVED lines=70> */
[----:B0-----:R-:W-:Y:S02]  /*17110*/  MOV R15, R19 ;  /* 0x00000013000f7202 */ /* 0x001fe40000000f00 */
[C---:B--2---:R-:W-:Y:S01]  /*17120*/  ISETP.GT.AND P1, PT, R0.reuse, R50, PT ;  /* 0x000000320000720c */ /* 0x044fe20003f24270 */
[----:B------:R-:W-:-:S12]  /*17130*/  VIADD R0, R0, 0xffffffff ;  /* 0xffffffff00007836 */ /* 0x000fd80000000000 */
[----:B------:R-:W-:Y:S05]  /*17140*/  @P1 BRA `(.L_x_14571) ;  /* 0xffffffc800001947 */ /* 0x000fea000383ffff */
.L_x_14551:
[----:B------:R-:W-:Y:S05]  /*17150*/  WARPSYNC.ALL ;  /* 0x0000000000007948 */ /* 0x000fea0003800000 */
[----:B------:R-:W-:Y:S06]  /*17160*/  BAR.ARV 0x8, 0x200 ;  /* 0x0208000000007b1d */ /* 0x000fec0000002000 */
[----:B------:R-:W-:Y:S05]  /*17170*/  @!P0 BRA `(.L_x_14572) ;  /* 0x0000000000048947 */ /* 0x000fea0003800000 */
[----:B------:R-:W-:Y:S01]  /*17180*/  BPT.TRAP 0x1 ;  /* 0x000000040000795c */ /* 0x000fe20000300000 */
.L_x_14572:
[----:B------:R-:W-:Y:S01]  /*17190*/  IMAD R11, R19, 0x8, R2 ;  /* 0x00000008130b7824 */ /* 0x000fe200078e0202 */
[----:B------:R-:W-:-:S04]  /*171a0*/  SHF.L.U32 R0, R154, 0x1f, RZ ;  /* 0x0000001f9a007819 */ /* 0x000fc800000006ff */
[----:B------:R0:W1:Y:S01]  /*171b0*/  SYNCS.PHASECHK.TRANS64.TRYWAIT P1, [R11+URZ+0x16850], R0 ;  /* 0x016850000b0075a7 */ /* 0x000062000802017f */
[----:B------:R-:W-:Y:S05]  /*171c0*/  @!P0 BRA `(.L_x_14573) ;  /* 0x0000000000048947 */ /* 0x000fea0003800000 */
[----:B------:R-:W-:Y:S01]  /*171d0*/  BPT.TRAP 0x1 ;  /* 0x000000040000795c */ /* 0x000fe20000300000 */
.L_x_14573:
[----:B------:R-:W-:-:S05]  /*171e0*/  VIADD R2, R2, 0x400 ;  /* 0x0000040002027836 */ /* 0x000fca0000000000 */
[----:B------:R-:W-:-:S04]  /*171f0*/  SHF.R.U32.HI R2, RZ, 0x4, R2 ;  /* 0x00000004ff027819 */ /* 0x000fc80000011602 */
[----:B------:R-:W-:Y:S01]  /*17200*/  LOP3.LUT R2, R2, 0x3fff, RZ, 0xc0, !PT ;  /* 0x00003fff02027812 */ /* 0x000fe200078ec0ff */
[----:B-1----:R-:W-:Y:S06]  /*17210*/  @P1 BRA `(.L_x_14574) ;  /* 0x0000000000081947 */ /* 0x002fec0003800000 */
[----:B------:R-:W1:Y:S02]  /*17220*/  SYNCS.PHASECHK.TRANS64.TRYWAIT P1, [R11+URZ+0x16850], R0 ;  /* 0x016850000b0075a7 */ /* 0x000e64000802017f */
[----:B-1----:R-:W-:Y:S05]  /*17230*/  @!P1 BRA `(.L_x_14575) ;  /* 0x000000c000549947 */ /* 0x002fea0003800000 */
.L_x_14574:
[----:B------:R-:W-:Y:S01]  /*17240*/  IMAD R6, R19, 0x400, R2 ;  /* 0x0000040013067824 */ /* 0x000fe200078e0202 */
[----:B------:R-:W-:Y:S05]  /*17250*/  WARPSYNC.ALL ;  /* 0x0000000000007948 */ /* 0x000fea0003800000 */
[----:B------:R-:W-:Y:S01]  /*17260*/  IMAD.MOV.U32 R7, RZ, RZ, 0x40000040 ;  /* 0x40000040ff077424 */ /* 0x000fe200078e00ff */
[C---:B------:R-:W-:Y:S01]  /*17270*/  R2UR UR6, R6.reuse ;  /* 0x00000000060672ca */ /* 0x040fe200000e0000 */
[----:B------:R-:W-:Y:S01]  /*17280*/  WARPGROUP.ARRIVE ;  /* 0x00000000000079c5 */ /* 0x000fe20000000000 */
[----:B------:R-:W-:Y:S01]  /*17290*/  VIADD R8, R6, 0x80 ;  /* 0x0000008006087836 */ /* 0x000fe20000000000 */
[----:B------:R-:W2:Y:S01]  /*172a0*/  SHFL.BFLY PT, R5, R4, 0x2, 0x1f ;  /* 0x0c401f0004057f89 */ /* 0x000ea200000e0000 */
[----:B------:R-:W-:Y:S01]  /*172b0*/  R2UR UR7, R7 ;  /* 0x00000000070772ca */ /* 0x000fe200000e0000 */
[----:B------:R-:W-:-:S02]  /*172c0*/  IMAD.MOV.U32 R9, RZ, RZ, 0x40000040 ;  /* 0x40000040ff097424 */ /* 0x000fc400078e00ff */
[----:B01----:R-:W0:Y:S01]  /*172d0*/  SHFL.BFLY PT, R0, R3, 0x2, 0x1f ;  /* 0x0c401f0003007f89 */ /* 0x003e2200000e0000 */
[----:B------:R-:W-:Y:S02]  /*172e0*/  IMAD.MOV.U32 R7, RZ, RZ, 0x40000040 ;  /* 0x40000040ff077424 */ /* 0x000fe400078e00ff */
[----:B------:R-:W-:-:S07]  /*172f0*/  IMAD.U32 R20, RZ, RZ, UR30 ;  /* 0x0000001eff147e24 */ /* 0x000fce000f8e00ff */
[----:B------:R-:W-:Y:S01]  /*17300*/  HGMMA.64x64x16.F32 R88, R148, gdesc[UR4].tnspB, R88, gsb0 ;  /* 0x40e0000494587df0 */ /* 0x000fe20008000858 */
[----:B------:R-:W-:Y:S01]  /*17310*/  R2UR UR6, R8 ;  /* 0x00000000080672ca */ /* 0x000fe200000e0000 */
[----:B------:R-:W-:Y:S01]  /*17320*/  VIADD R8, R6, 0x100 ;  /* 0x0000010006087836 */ /* 0x000fe20000000000 */
[----:B------:R-:W-:Y:S01]  /*17330*/  R2UR UR7, R9 ;  /* 0x00000000090772ca */ /* 0x000fe200000e0000 */
[----:B------:R-:W-:Y:S02]  /*17340*/  IMAD.MOV.U32 R9, RZ, RZ, 0x40000040 ;  /* 0x40000040ff097424 */ /* 0x000fe400078e00ff */
[----:B--2---:R-:W-:Y:S01]  /*17350*/  FADD.FTZ R5, R5, R4 ;  /* 0x0000000405057221 */ /* 0x004fe20000010000 */
[----:B------:R-:W-:Y:S02]  /*17360*/  IMAD.MOV.U32 R4, RZ, RZ, RZ ;  /* 0x000000ffff047224 */ /* 0x000fe400078e00ff */
[----:B0-----:R-:W-:Y:S01]  /*17370*/  FADD.FTZ R2, R0, R3 ;  /* 0x0000000300027221 */ /* 0x001fe20000010000 */
[----:B------:R-:W-:Y:S01]  /*17380*/  IMAD.MOV.U32 R3, RZ, RZ, -0x800000 ;  /* 0xff800000ff037424 */ /* 0x000fe200078e00ff */
[----:B------:R-:W0:Y:S02]  /*17390*/  SHFL.BFLY PT, R0, R5, 0x1, 0x1f ;  /* 0x0c201f0005007f89 */ /* 0x000e2400000e0000 */
[----:B0-----:R-:W-:Y:S01]  /*173a0*/  FADD.FTZ R10, R5, R0 ;  /* 0x00000000050a7221 */ /* 0x001fe20000010000 */
[----:B------:R-:W-:-:S04]  /*173b0*/  IMAD.MOV.U32 R0, RZ, RZ, -0x800000 ;  /* 0xff800000ff007424 */ /* 0x000fc800078e00ff */
[----:B------:R-:W-:-:S13]  /*173c0*/  FSETP.NE.FTZ.AND P1, PT, R10, RZ, PT ;  /* 0x000000ff0a00720b */ /* 0x000fda0003f35000 */
[----:B------:R-:W-:Y:S01]  /*173d0*/  @P1 MUFU.RCP R4, R10 ;  /* 0x0000000a00041308 */ /* 0x000fe20000001000 */
[----:B------:R-:W-:Y:S02]  /*173e0*/  WARPGROUP.DEPBAR.LE gsb0, 0x0 ;  /* 0x00008000000079c5 */ /* 0x000fe40000010000 */
[----:B------:R-:W-:-:S06]  /*173f0*/  WARPGROUP.ARRIVE ;  /* 0x00000000000079c5 */ /* 0x000fcc0000000000 */
        /* <DEDUP_REMOVED lines=36> */
[----:B------:R-:W-:Y:S01]  /*17640*/  R2UR UR7, R7 ;  /* 0x00000000070772ca */ /* 0x000fe200000e0000 */
[----:B------:R-:W0:Y:S01]  /*17650*/  @P1 MUFU.LG2 R6, R10 ;  /* 0x0000000a00061308 */ /* 0x000e220000000c00 */
[----:B------:R-:W1:Y:S01]  /*17660*/  SHFL.BFLY PT, R7, R2, 0x1, 0x1f ;  /* 0x0c201f0002077f89 */ /* 0x000e6200000e0000 */
[----:B0-----:R-:W-:Y:S01]  /*17670*/  @P1 FMUL.FTZ R5, R6, 0.69314718246459960938 ;  /* 0x3f31721806051820 */ /* 0x001fe20000410000 */
[----:B-1----:R-:W-:Y:S01]  /*17680*/  FADD.FTZ R14, R2, R7 ;  /* 0x00000007020e7221 */ /* 0x002fe20000010000 */
[----:B------:R-:W-:Y:S01]  /*17690*/  MOV R7, RZ ;  /* 0x000000ff00077202 */ /* 0x000fe20000000f00 */
[----:B------:R-:W-:-:S03]  /*176a0*/  IMAD.U32 R2, RZ, RZ, UR30 ;  /* 0x0000001eff027e24 */ /* 0x000fc6000f8e00ff */
        /* <DEDUP_REMOVED lines=10> */
[----:B------:R-:W-:Y:S03]  /*17750*/  HGMMA.64x64x16.F32 R88, R120, gdesc[UR4].tnspB, R88, gsb0 ;  /* 0x40e0000478587df0 */ /* 0x000fe60008000858 */
[----:B------:R-:W-:Y:S02]  /*17760*/  WARPGROUP.DEPBAR.LE gsb0, 0x0 ;  /* 0x00008000000079c5 */ /* 0x000fe40000010000 */
[----:B-12---:R-:W-:Y:S05]  /*17770*/  @!P0 BRA `(.L_x_14576) ;  /* 0x0000000000048947 */ /* 0x006fea0003800000 */
[----:B------:R-:W-:Y:S01]  /*17780*/  BPT.TRAP 0x1 ;  /* 0x000000040000795c */ /* 0x000fe20000300000 */
.L_x_14576:
        /* <DEDUP_REMOVED lines=42> */
[----:B0-----:R-:W-:-:S11]  /*17a30*/  SEL R19, R19, RZ, P1 ;  /* 0x000000ff13137207 */ /* 0x001fd60000800000 */
.L_x_14461:
[----:B------:R-:W0:Y:S01]  /*17a40*/  S2R R2, SR_TID.X ;  /* 0x0000000000027919 */ /* 0x000e220000002100 */
[----:B------:R-:W-:Y:S05]  /*17a50*/  WARPSYNC.ALL ;  /* 0x0000000000007948 */ /* 0x000fea0003800000 */
[----:B0-----:R-:W-:-:S05]  /*17a60*/  VIADD R49, R2, 0xffffff80 ;  /* 0xffffff8002317836 */ /* 0x001fca0000000000 */
[--C-:B------:R-:W-:Y:S02]  /*17a70*/  SHF.R.S32.HI R48, RZ, 0x1f, R49.reuse ;  /* 0x0000001fff307819 */ /* 0x100fe40000011431 */
[----:B------:R-:W-:Y:S02]  /*17a80*/  SHF.R.S32.HI R2, RZ, 0x1f, R49 ;  /* 0x0000001fff027819 */ /* 0x000fe40000011431 */
[-C--:B------:R-:W-:Y:S02]  /*17a90*/  LEA.HI R48, R48, R49.reuse, RZ, 0x3 ;  /* 0x0000003130307211 */ /* 0x080fe400078f18ff */
[----:B------:R-:W-:Y:S02]  /*17aa0*/  LEA.HI R2, R2, R49, RZ, 0x3 ;  /* 0x0000003102027211 */ /* 0x000fe400078f18ff */
[----:B------:R-:W-:Y:S02]  /*17ab0*/  LOP3.LUT R48, R48, 0xfffffff8, RZ, 0xc0, !PT ;  /* 0xfffffff830307812 */ /* 0x000fe400078ec0ff */
[----:B------:R-:W-:-:S03]  /*17ac0*/  SHF.R.S32.HI R42, RZ, 0x3, R2 ;  /* 0x00000003ff2a7819 */ /* 0x000fc60000011402 */
[----:B------:R-:W-:-:S05]  /*17ad0*/  IMAD.IADD R48, R49, 0x1, -R48 ;  /* 0x0000000131307824 */ /* 0x000fca00078e0a30 */
[----:B------:R-:W-:-:S04]  /*17ae0*/  SHF.L.U32 R43, R48, 0x3, RZ ;  /* 0x00000003302b7819 */ /* 0x000fc800000006ff */
[----:B------:R-:W-:Y:S01]  /*17af0*/  SHF.R.S32.HI R44, RZ, 0x1f, R43 ;  /* 0x0000001fff2c7819 */ /* 0x000fe2000001142b */
        /* <DEDUP_REMOVED lines=9> */
[----:B------:R-:W2:Y:S01]  /*17b90*/  LDL R4, [R1+0x60] ;  /* 0x0000600001047983 */ /* 0x000ea20000100800 */
[----:B------:R-:W-:-:S03]  /*17ba0*/  ULDC UR4, c[0x0][0xad4] ;  /* 0x0002b50000047ab9 */ /* 0x000fc60000000800 */
[----:B------:R-:W3:Y:S04]  /*17bb0*/  LDL.LU R28, [R1+0x4c] ;  /* 0x00004c00011c7983 */ /* 0x000ee80000300800 */
[----:B-----5:R-:W4:Y:S01]  /*17bc0*/  LDL R38, [R1+0x50] ;  /* 0x0000500001267983 */ /* 0x020f220000100800 */
[----:B------:R-:W0:Y:S01]  /*17bd0*/  S2R R5, SR_SWINHI ;  /* 0x0000000000057919 */ /* 0x000e220000002f00 */
[----:B------:R-:W-:Y:S02]  /*17be0*/  MOV R24, R2 ;  /* 0x0000000200187202 */ /* 0x000fe40000000f00 */
[----:B0-----:R-:W-:Y:S02]  /*17bf0*/  MOV R25, R5 ;  /* 0x0000000500197202 */ /* 0x001fe40000000f00 */
[----:B------:R-:W-:Y:S01]  /*17c00*/  F2FP.F16.F32.PACK_AB R14, R93, R92 ;  /* 0x0000005c5d0e723e */ /* 0x000fe200000000ff */
[----:B-1----:R-:W-:-:S02]  /*17c10*/  IMAD.MOV.U32 R32, RZ, RZ, RZ ;  /* 0x000000ffff207224 */ /* 0x002fc400078e00ff */
[----:B--2---:R-:W-:-:S03]  /*17c20*/  IMAD.WIDE R8, R4, 0x2, R24 ;  /* 0x0000000204087825 */ /* 0x004fc600078e0218 */
[----:B------:R-:W-:-:S05]  /*17c30*/  IADD3 R27, P0, R8, 0x60, RZ ;  /* 0x00000060081b7810 */ /* 0x000fca0007f1e0ff */
[----:B------:R-:W-:Y:S01]  /*17c40*/  IMAD.X R5, RZ, RZ, R9, P0 ;  /* 0x000000ffff057224 */ /* 0x000fe200000e0609 */
[----:B---3--:R-:W-:-:S04]  /*17c50*/  ISETP.NE.AND P0, PT, R28, RZ, PT ;  /* 0x000000ff1c00720c */ /* 0x008fc80003f05270 */
        /* <DEDUP_REMOVED lines=11> */
[----:B------:R-:W-:Y:S02]  /*17d10*/  ISETP.NE.U32.AND P0, PT, RZ, UR6, PT ;  /* 0x00000006ff007c0c */ /* 0x000fe4000bf05070 */
[----:B------:R-:W-:Y:S02]  /*17d20*/  SHF.R.U64 R11, R11, 0x3, RZ ;  /* 0x000000030b0b7819 */ /* 0x000fe400000012ff */
[----:B------:R-:W-:Y:S02]  /*17d30*/  SHF.R.U64 R4, R4, 0x3, RZ ;  /* 0x0000000304047819 */ /* 0x000fe400000012ff */
[----:B------:R-:W-:Y:S02]  /*17d40*/  SHF.R.U64 R6, R6, 0x3, RZ ;  /* 0x0000000306067819 */ /* 0x000fe400000012ff */
[----:B------:R-:W-:-:S02]  /*17d50*/  SHF.R.U64 R12, R12, 0x3, RZ ;  /* 0x000000030c0c7819 */ /* 0x000fc400000012ff */
[----:B------:R-:W-:Y:S02]  /*17d60*/  ISETP.NE.AND.EX P0, PT, RZ, UR7, PT, P0 ;  /* 0x00000007ff007c0c */ /* 0x000fe4000bf05300 */
[----:B------:R-:W-:Y:S01]  /*17d70*/  LOP3.LUT R8, R11, R8, RZ, 0x3c, !PT ;  /* 0x000000080b087212 */ /* 0x000fe200078e3cff */
[--C-:B------:R-:W-:Y:S01]  /*17d80*/  IMAD.X R7, RZ, RZ, R9.reuse, P1 ;  /* 0x000000ffff077224 */ /* 0x100fe200008e0609 */
[----:B------:R-:W-:Y:S01]  /*17d90*/  LOP3.LUT R10, R4, R13, RZ, 0x3c, !PT ;  /* 0x0000000d040a7212 */ /* 0x000fe200078e3cff */
[----:B------:R-:W-:Y:S01]  /*17da0*/  IMAD.X R11, RZ, RZ, R9, P2 ;  /* 0x000000ffff0b7224 */ /* 0x000fe200010e0609 */
[----:B------:R-:W-:Y:S02]  /*17db0*/  LOP3.LUT R6, R6, R15, RZ, 0x3c, !PT ;  /* 0x0000000f06067212 */ /* 0x000fe400078e3cff */
[----:B------:R-:W-:Y:S02]  /*17dc0*/  LOP3.LUT R4, R12, R27, RZ, 0x3c, !PT ;  /* 0x0000001b0c047212 */ /* 0x000fe400078e3cff */
[----:B------:R-:W-:Y:S01]  /*17dd0*/  MOV R9, R8 ;  /* 0x0000000800097202 */ /* 0x000fe20000000f00 */
[----:B------:R-:W4:Y:S01]  /*17de0*/  LDC.64 R26, c[0x0][0xc00] ;  /* 0x00030000ff1a7b82 */ /* 0x000f220000000a00 */
[----:B------:R-:W-:-:S02]  /*17df0*/  F2FP.F16.F32.PACK_AB R12, R21, R20 ;  /* 0x00000014150c723e */ /* 0x000fc400000000ff */
[----:B------:R-:W-:Y:S02]  /*17e00*/  F2FP.F16.F32.PACK_AB R13, R91, R90 ;  /* 0x0000005a5b0d723e */ /* 0x000fe400000000ff */
[----:B------:R-:W-:Y:S02]  /*17e10*/  F2FP.F16.F32.PACK_AB R15, R95, R94 ;  /* 0x0000005e5f0f723e */ /* 0x000fe400000000ff */
[----:B------:R-:W-:Y:S01]  /*17e20*/  MOV R31, R6 ;  /* 0x00000006001f7202 */ /* 0x000fe20000000f00 */
[----:B------:R-:W0:Y:S01]  /*17e30*/  @P0 LDC.64 R28, c[0x0][0xc08] ;  /* 0x00030200ff1c0b82 */ /* 0x000e220000000a00 */
        /* <DEDUP_REMOVED lines=10> */
[----:B-1----:R-:W-:Y:S02]  /*17ee0*/  F2FP.F16.F32.PACK_AB R9, R107, R106 ;  /* 0x0000006a6b09723e */ /* 0x002fe400000000ff */
[----:B------:R-:W-:Y:S02]  /*17ef0*/  F2FP.F16.F32.PACK_AB R12, R113, R112 ;  /* 0x00000070710c723e */ /* 0x000fe400000000ff */
[----:B------:R-:W-:Y:S02]  /*17f00*/  F2FP.F16.F32.PACK_AB R13, R115, R114 ;  /* 0x00000072730d723e */ /* 0x000fe400000000ff */
[----:B------:R-:W-:Y:S02]  /*17f10*/  F2FP.F16.F32.PACK_AB R14, R117, R116 ;  /* 0x00000074750e723e */ /* 0x000fe400000000ff */
[----:B------:R-:W-:Y:S01]  /*17f20*/  F2FP.F16.F32.PACK_AB R15, R119, R118 ;  /* 0x00000076770f723e */ /* 0x000fe200000000ff */
[----:B------:R-:W-:Y:S04]  /*17f30*/  STSM.16.M88.4 [R36], R4 ;  /* 0x0000000424007844 */ /* 0x000fe80000000200 */
[----:B------:R1:W-:Y:S04]  /*17f40*/  STSM.16.M88.4 [R31], R8 ;  /* 0x000000081f007844 */ /* 0x0003e80000000200 */
[----:B------:R2:W-:Y:S01]  /*17f50*/  STSM.16.M88.4 [R30], R12 ;  /* 0x0000000c1e007844 */ /* 0x0005e20000000200 */
[----:B------:R-:W-:Y:S01]  /*17f60*/  BAR.SYNC.DEFER_BLOCKING 0x1, 0x180 ;  /* 0x0046000000007b1d */ /* 0x000fe20000010000 */
[----:B------:R-:W-:-:S04]  /*17f70*/  ISETP.NE.U32.AND P3, PT, RZ, UR4, PT ;  /* 0x00000004ff007c0c */ /* 0x000fc8000bf65070 */
[----:B------:R-:W-:Y:S01]  /*17f80*/  ISETP.NE.AND.EX P3, PT, RZ, UR5, PT, P3 ;  /* 0x00000005ff007c0c */ /* 0x000fe2000bf65330 */
[----:B------:R-:W-:Y:S01]  /*17f90*/  ULDC UR6, c[0x0][0xa88] ;  /* 0x0002a20000067ab9 */ /* 0x000fe20000000800 */
[C---:B----4-:R-:W-:Y:S01]  /*17fa0*/  IMAD.WIDE R26, R38.reuse, 0x4, R26 ;  /* 0x00000004261a7825 */ /* 0x050fe200078e021a */
[----:B------:R-:W-:Y:S01]  /*17fb0*/  ISETP.GT.AND P1, PT, R37, 0x1, PT ;  /* 0x000000012500780c */ /* 0x000fe20003f24270 */
[----:B-1----:R-:W1:Y:S02]  /*17fc0*/  LDC R8, c[0x0][0xbe8] ;  /* 0x0002fa00ff087b82 */ /* 0x002e640000000800 */
[----:B------:R-:W-:Y:S02]  /*17fd0*/  IMAD.U32 R45, RZ, RZ, UR6 ;  /* 0x00000006ff2d7e24 */ /* 0x000fe4000f8e00ff */
[----:B0-----:R-:W-:-:S05]  /*17fe0*/  @P0 IMAD.WIDE R4, R38, 0x4, R28 ;  /* 0x0000000426040825 */ /* 0x001fca00078e021c */
[----:B------:R0:W5:Y:S04]  /*17ff0*/  @P3 LDG.E R32, desc[UR42][R26.64] ;  /* 0x0000002a1a203981 */ /* 0x000168000c1e1900 */
[----:B------:R0:W5:Y:S01]  /*18000*/  @P0 LDG.E R45, desc[UR42][R4.64] ;  /* 0x0000002a042d0981 */ /* 0x000162000c1e1900 */
[----:B------:R-:W-:-:S05]  /*18010*/  IMAD.MOV.U32 R6, RZ, RZ, 0x9b8 ;  /* 0x000009b8ff067424 */ /* 0x000fca00078e00ff */
[----:B------:R-:W-:-:S04]  /*18020*/  SEL R6, R6, 0x978, P1 ;  /* 0x0000097806067807 */ /* 0x000fc80000800000 */
[----:B--2---:R0:W2:Y:S08]  /*18030*/  LDC.64 R12, c[0x0][R6+0x220] ;  /* 0x00008800060c7b82 */ /* 0x0040b00000000a00 */
[----:B------:R0:W3:Y:S08]  /*18040*/  LDC.64 R14, c[0x0][R6+0x218] ;  /* 0x00008600060e7b82 */ /* 0x0000f00000000a00 */
[----:B------:R0:W4:Y:S01]  /*18050*/  LDC.64 R10, c[0x0][R6+0x228] ;  /* 0x00008a00060a7b82 */ /* 0x0001220000000a00 */
[----:B-1----:R-:W-:Y:S01]  /*18060*/  ISETP.NE.AND P2, PT, R8, 0x1, PT ;  /* 0x000000010800780c */ /* 0x002fe20003f45270 */
[----:B0-----:R-:W-:-:S12]  /*18070*/  @P0 BRA `(.L_x_14579) ;  /* 0x0000000000100947 */ /* 0x001fd80003800000 */
[----:B------:R-:W-:Y:S05]  /*18080*/  @!P3 BRA `(.L_x_14579) ;  /* 0x00000000000cb947 */ /* 0x000fea0003800000 */
[----:B------:R-:W2:Y:S04]  /*18090*/  LDG.E R4, desc[UR42][R26.64] ;  /* 0x0000002a1a047981 */ /* 0x000ea8000c1e1900 */
[----:B-----5:R-:W2:Y:S02]  /*180a0*/  LDG.E R45, desc[UR42][R26.64+0x4] ;  /* 0x0000042a1a2d7981 */ /* 0x020ea4000c1e1900 */
[----:B--2---:R-:W-:-:S07]  /*180b0*/  IMAD.IADD R45, R45, 0x1, -R4 ;  /* 0x000000012d2d7824 */ /* 0x004fce00078e0a04 */
.L_x_14579:
[----:B------:R-:W3:Y:S04]  /*180c0*/  LDL R50, [R1+0x4] ;  /* 0x0000040001327983 */ /* 0x000ee80000100800 */
[----:B------:R-:W4:Y:S04]  /*180d0*/  LDL R30, [R1+0x34] ;  /* 0x00003400011e7983 */ /* 0x000f280000100800 */
[----:B------:R-:W4:Y:S04]  /*180e0*/  LDL R51, [R1+0x28] ;  /* 0x0000280001337983 */ /* 0x000f280000100800 */
[----:B------:R-:W4:Y:S01]  /*180f0*/  LDL R49, [R1+0x54] ;  /* 0x0000540001317983 */ /* 0x000f220000100800 */
[----:B------:R-:W-:Y:S01]  /*18100*/  ISETP.NE.U32.AND P0, PT, RZ, UR4, PT ;  /* 0x00000004ff007c0c */ /* 0x000fe2000bf05070 */
[----:B------:R-:W0:Y:S03]  /*18110*/  LDC.64 R6, c[0x0][R6+0x210] ;  /* 0x0000840006067b82 */ /* 0x000e260000000a00 */
[----:B------:R-:W-:-:S02]  /*18120*/  ISETP.NE.AND.EX P0, PT, RZ, UR5, PT, P0 ;  /* 0x00000005ff007c0c */ /* 0x000fc4000bf05300 */
[----:B------:R-:W-:Y:S02]  /*18130*/  SHF.R.S32.HI R26, RZ, 0x1f, R38 ;  /* 0x0000001fff1a7819 */ /* 0x000fe40000011426 */
[----:B------:R-:W-:Y:S01]  /*18140*/  SEL R9, R38, RZ, !P0 ;  /* 0x000000ff26097207 */ /* 0x000fe20004000000 */
[----:B------:R-:W1:Y:S01]  /*18150*/  @P2 LDC R28, c[0x0][0xbec] ;  /* 0x0002fb00ff1c2b82 */ /* 0x000e620000000800 */
[----:B------:R-:W4:Y:S07]  /*18160*/  LDL R38, [R1+0x5c] ;  /* 0x00005c0001267983 */ /* 0x000f2e0000100800 */
[----:B------:R-:W0:Y:S01]  /*18170*/  @P2 LDC R37, c[0x0][0xbf0] ;  /* 0x0002fc00ff252b82 */ /* 0x000e220000000800 */
[----:B------:R-:W-:-:S07]  /*18180*/  SEL R27, R26, RZ, !P0 ;  /* 0x000000ff1a1b7207 */ /* 0x000fce0004000000 */
[----:B------:R-:W1:Y:S01]  /*18190*/  LDC.64 R4, c[0x0][0xba8] ;  /* 0x0002ea00ff047b82 */ /* 0x000e620000000a00 */
[----:B--2---:R-:W-:Y:S01]  /*181a0*/  IMAD R13, R13, R9, RZ ;  /* 0x000000090d0d7224 */ /* 0x004fe200078e02ff */
[----:B------:R-:W2:Y:S03]  /*181b0*/  S2R R36, SR_TID.X ;  /* 0x0000000000247919 */ /* 0x000ea60000002100 */
[C---:B------:R-:W-:Y:S02]  /*181c0*/  IMAD R31, R12.reuse, R27, R13 ;  /* 0x0000001b0c1f7224 */ /* 0x040fe400078e020d */
[----:B------:R-:W-:-:S04]  /*181d0*/  IMAD.WIDE.U32 R12, R12, R9, RZ ;  /* 0x000000090c0c7225 */ /* 0x000fc800078e00ff */
[----:B------:R-:W-:Y:S01]  /*181e0*/  IMAD.IADD R31, R13, 0x1, R31 ;  /* 0x000000010d1f7824 */ /* 0x000fe200078e021f */
[----:B-1----:R-:W1:Y:S08]  /*181f0*/  @!P1 LDC R4, c[0x0][0xb50] ;  /* 0x0002d400ff049b82 */ /* 0x002e700000000800 */
[----:B------:R-:W1:Y:S01]  /*18200*/  @!P1 LDC R5, c[0x0][0xb54] ;  /* 0x0002d500ff059b82 */ /* 0x000e620000000800 */
[----:B--2---:R-:W-:-:S05]  /*18210*/  VIADD R40, R36, 0xffffff80 ;  /* 0xffffff8024287836 */ /* 0x004fca0000000000 */
[----:B------:R-:W-:-:S04]  /*18220*/  SHF.R.S32.HI R36, RZ, 0x1f, R40 ;  /* 0x0000001fff247819 */ /* 0x000fc80000011428 */
[----:B------:R-:W-:-:S04]  /*18230*/  LEA.HI R36, R36, R40, RZ, 0x7 ;  /* 0x0000002824247211 */ /* 0x000fc800078f38ff */
[----:B------:R-:W-:Y:S01]  /*18240*/  LOP3.LUT R36, R36, 0xffffff80, RZ, 0xc0, !PT ;  /* 0xffffff8024247812 */ /* 0x000fe200078ec0ff */
[----:B-----5:R-:W-:-:S04]  /*18250*/  IMAD R45, R45, R8, RZ ;  /* 0x000000082d2d7224 */ /* 0x020fc800078e02ff */
[----:B------:R-:W-:Y:S02]  /*18260*/  IMAD.IADD R36, R40, 0x1, -R36 ;  /* 0x0000000128247824 */ /* 0x000fe400078e0a24 */
[-C--:B---3--:R-:W-:Y:S02]  /*18270*/  IMAD R29, R15, R50.reuse, RZ ;  /* 0x000000320f1d7224 */ /* 0x088fe400078e02ff */
[----:B------:R-:W-:-:S04]  /*18280*/  IMAD.WIDE.U32 R14, R14, R50, RZ ;  /* 0x000000320e0e7225 */ /* 0x000fc800078e00ff */
[----:B----4-:R-:W-:Y:S01]  /*18290*/  IMAD.IADD R39, R30, 0x1, R51 ;  /* 0x000000011e277824 */ /* 0x010fe200078e0233 */
[----:B------:R-:W-:Y:S02]  /*182a0*/  IADD3 R26, P0, P3, R12, R14, R32 ;  /* 0x0000000e0c1a7210 */ /* 0x000fe40007b1e020 */
[----:B------:R-:W-:Y:S01]  /*182b0*/  SEL R27, R49, RZ, P1 ;  /* 0x000000ff311b7207 */ /* 0x000fe20000800000 */
[----:B------:R-:W-:Y:S01]  /*182c0*/  @P2 IMAD.HI.U32 R14, R39, R28, RZ ;  /* 0x0000001c270e2227 */ /* 0x000fe200078e00ff */
[----:B------:R-:W-:-:S03]  /*182d0*/  IADD3 R30, R15, R29, RZ ;  /* 0x0000001d0f1e7210 */ /* 0x000fc60007ffe0ff */
[----:B------:R-:W-:Y:S01]  /*182e0*/  IMAD.MOV.U32 R15, RZ, RZ, R39 ;  /* 0x000000ffff0f7224 */ /* 0x000fe200078e0027 */
[----:B0-----:R-:W-:Y:S01]  /*182f0*/  @P2 SHF.R.U32.HI R15, RZ, R37, R14 ;  /* 0x00000025ff0f2219 */ /* 0x001fe2000001160e */
[-C--:B------:R-:W-:Y:S01]  /*18300*/  IMAD R29, R11, R27.reuse, RZ ;  /* 0x0000001b0b1d7224 */ /* 0x080fe200078e02ff */
[----:B------:R-:W-:Y:S01]  /*18310*/  SHF.R.S32.HI R11, RZ, 0x1f, R32 ;  /* 0x0000001fff0b7819 */ /* 0x000fe20000011420 */
[----:B------:R-:W-:-:S03]  /*18320*/  IMAD.WIDE.U32 R12, R10, R27, RZ ;  /* 0x0000001b0a0c7225 */ /* 0x000fc600078e00ff */
[----:B------:R-:W-:Y:S01]  /*18330*/  IADD3.X R27, R31, R30, R11, P0, P3 ;  /* 0x0000001e1f1b7210 */ /* 0x000fe200007e640b */
[----:B------:R-:W-:Y:S01]  /*18340*/  IMAD.MOV R31, RZ, RZ, -R15 ;  /* 0x000000ffff1f7224 */ /* 0x000fe200078e0a0f */
[----:B------:R-:W-:Y:S01]  /*18350*/  IADD3 R12, P0, P3, R15, R26, R12 ;  /* 0x0000001a0f0c7210 */ /* 0x000fe20007b1e00c */
[----:B------:R-:W-:Y:S01]  /*18360*/  IMAD.IADD R29, R13, 0x1, R29 ;  /* 0x000000010d1d7824 */ /* 0x000fe200078e021d */
        /* <DEDUP_REMOVED lines=8> */
[----:B-1----:R-:W-:-:S04]  /*183f0*/  LEA R10, P0, R6, R4, 0x2 ;  /* 0x00000004060a7211 */ /* 0x002fc800078010ff */
[----:B------:R-:W-:Y:S01]  /*18400*/  LEA.HI.X R7, R6, R5, R7, 0x2, P0 ;  /* 0x0000000506077211 */ /* 0x000fe200000f1407 */
[----:B------:R-:W-:Y:S01]  /*18410*/  SHFL.IDX PT, R4, R10, RZ, 0x1c1f ;  /* 0x001c1fff0a047589 */ /* 0x000fe200000e0000 */
[----:B------:R-:W-:-:S03]  /*18420*/  IMAD.IADD R26, R38, 0x1, R51 ;  /* 0x00000001261a7824 */ /* 0x000fc600078e0233 */
[----:B------:R-:W0:Y:S04]  /*18430*/  SHFL.IDX PT, R5, R7, RZ, 0x1c1f ;  /* 0x001c1fff07057589 */ /* 0x000e2800000e0000 */
[----:B------:R-:W-:Y:S04]  /*18440*/  SHFL.IDX PT, R12, R10, 0x1, 0x1c1f ;  /* 0x003c1f000a0c7f89 */ /* 0x000fe800000e0000 */
[----:B------:R-:W1:Y:S01]  /*18450*/  SHFL.IDX PT, R13, R7, 0x1, 0x1c1f ;  /* 0x003c1f00070d7f89 */ /* 0x000e6200000e0000 */
[----:B------:R-:W-:Y:S01]  /*18460*/  LOP3.LUT P0, RZ, R36, 0x3, RZ, 0xc0, !PT ;  /* 0x0000000324ff7812 */ /* 0x000fe2000780c0ff */
[----:B------:R-:W-:-:S03]  /*18470*/  VIADD R6, R26, 0x8 ;  /* 0x000000081a067836 */ /* 0x000fc60000000000 */
[-C--:B------:R-:W-:Y:S02]  /*18480*/  ISETP.GE.OR P3, PT, R26, R45.reuse, P0 ;  /* 0x0000002d1a00720c */ /* 0x080fe40000766670 */
[----:B------:R-:W-:-:S11]  /*18490*/  ISETP.GE.OR P0, PT, R6, R45, P0 ;  /* 0x0000002d0600720c */ /* 0x000fd60000706670 */
[----:B0-----:R0:W-:Y:S04]  /*184a0*/  @!P3 ST.E desc[UR42][R4.64], R3 ;  /* 0x000000030400b985 */ /* 0x0011e8000c10192a */
[----:B-1----:R0:W-:Y:S01]  /*184b0*/  @!P0 ST.E desc[UR42][R12.64], R0 ;  /* 0x000000000c008985 */ /* 0x0021e2000c10192a */
[----:B------:R-:W-:Y:S05]  /*184c0*/  @P1 BRA `(.L_x_14580) ;  /* 0x0000000400b81947 */ /* 0x000fea0003800000 */
[----:B0-----:R-:W-:Y:S01]  /*184d0*/  LEA R3, R42, R43, 0x6 ;  /* 0x0000002b2a037211 */ /* 0x001fe200078e30ff */
[----:B------:R-:W0:Y:S01]  /*184e0*/  @P2 LDC R13, c[0x0][0xbec] ;  /* 0x0002fb00ff0d2b82 */ /* 0x000e220000000800 */
[----:B------:R-:W-:-:S03]  /*184f0*/  ULDC.64 UR4, c[0x0][0xaa0] ;  /* 0x0002a80000047ab9 */ /* 0x000fc60000000a00 */
[----:B------:R-:W-:-:S04]  /*18500*/  IMAD.WIDE R24, R3, 0x2, R24 ;  /* 0x0000000203187825 */ /* 0x000fc800078e0218 */
[----:B------:R-:W1:Y:S01]  /*18510*/  @P2 LDC R15, c[0x0][0xbf0] ;  /* 0x0002fc00ff0f2b82 */ /* 0x000e620000000800 */
[C---:B------:R-:W-:Y:S02]  /*18520*/  IADD3 R27, P0, R24.reuse, 0x1800, RZ ;  /* 0x00001800181b7810 */ /* 0x040fe40007f1e0ff */
[C---:B------:R-:W-:Y:S02]  /*18530*/  IADD3 R29, P1, R24.reuse, 0x3000, RZ ;  /* 0x00003000181d7810 */ /* 0x040fe40007f3e0ff */
[----:B------:R-:W-:Y:S02]  /*18540*/  IADD3 R37, P3, R24, 0x4800, RZ ;  /* 0x0000480018257810 */ /* 0x000fe40007f7e0ff */
[----:B------:R-:W-:Y:S02]  /*18550*/  LOP3.LUT R26, R27, 0x380, RZ, 0xc0, !PT ;  /* 0x000003801b1a7812 */ /* 0x000fe400078ec0ff */
[----:B------:R-:W-:Y:S02]  /*18560*/  LOP3.LUT R28, R29, 0x380, RZ, 0xc0, !PT ;  /* 0x000003801d1c7812 */ /* 0x000fe400078ec0ff */
[----:B------:R-:W-:-:S02]  /*18570*/  LOP3.LUT R36, R37, 0x380, RZ, 0xc0, !PT ;  /* 0x0000038025247812 */ /* 0x000fc400078ec0ff */
[----:B------:R-:W-:Y:S01]  /*18580*/  LOP3.LUT R5, R24, 0x380, RZ, 0xc0, !PT ;  /* 0x0000038018057812 */ /* 0x000fe200078ec0ff */
[----:B------:R-:W-:Y:S01]  /*18590*/  IMAD R11, R11, UR4, RZ ;  /* 0x000000040b0b7c24 */ /* 0x000fe2000f8e02ff */
[----:B------:R-:W-:Y:S02]  /*185a0*/  SHF.R.U64 R26, R26, 0x3, RZ ;  /* 0x000000031a1a7819 */ /* 0x000fe400000012ff */
[----:B------:R-:W-:Y:S02]  /*185b0*/  SHF.R.U64 R28, R28, 0x3, RZ ;  /* 0x000000031c1c7819 */ /* 0x000fe400000012ff */
[----:B------:R-:W-:Y:S02]  /*185c0*/  SHF.R.U64 R36, R36, 0x3, RZ ;  /* 0x0000000324247819 */ /* 0x000fe400000012ff */
[----:B------:R-:W-:Y:S01]  /*185d0*/  SHF.R.U64 R5, R5, 0x3, RZ ;  /* 0x0000000305057819 */ /* 0x000fe200000012ff */
[----:B------:R-:W-:Y:S01]  /*185e0*/  IMAD R3, R32, UR5, R11 ;  /* 0x0000000520037c24 */ /* 0x000fe2000f8e020b */
[----:B------:R-:W-:Y:S01]  /*185f0*/  LOP3.LUT R26, R26, R27, RZ, 0x3c, !PT ;  /* 0x0000001b1a1a7212 */ /* 0x000fe200078e3cff */
[----:B------:R-:W-:Y:S01]  /*18600*/  IMAD.WIDE.U32 R10, R32, UR4, RZ ;  /* 0x00000004200a7c25 */ /* 0x000fe2000f8e00ff */
[----:B------:R-:W-:Y:S01]  /*18610*/  LOP3.LUT R28, R28, R29, RZ, 0x3c, !PT ;  /* 0x0000001d1c1c7212 */ /* 0x000fe200078e3cff */
[----:B------:R-:W-:Y:S01]  /*18620*/  ULDC.64 UR4, c[0x0][0xae8] ;  /* 0x0002ba0000047ab9 */ /* 0x000fe20000000a00 */
[----:B------:R-:W-:Y:S01]  /*18630*/  LOP3.LUT R36, R36, R37, RZ, 0x3c, !PT ;  /* 0x0000002524247212 */ /* 0x000fe200078e3cff */
[--C-:B------:R-:W-:Y:S01]  /*18640*/  IMAD.X R27, RZ, RZ, R25.reuse, P0 ;  /* 0x000000ffff1b7224 */ /* 0x100fe200000e0619 */
[----:B------:R-:W-:Y:S01]  /*18650*/  LOP3.LUT R4, R5, R24, RZ, 0x3c, !PT ;  /* 0x0000001805047212 */ /* 0x000fe200078e3cff */
[----:B------:R-:W-:-:S02]  /*18660*/  IMAD.X R29, RZ, RZ, R25, P1 ;  /* 0x000000ffff1d7224 */ /* 0x000fc400008e0619 */
[--C-:B------:R-:W-:Y:S02]  /*18670*/  IMAD.X R37, RZ, RZ, R25.reuse, P3 ;  /* 0x000000ffff257224 */ /* 0x100fe400018e0619 */
[----:B------:R-:W-:Y:S02]  /*18680*/  IMAD.MOV.U32 R5, RZ, RZ, R25 ;  /* 0x000000ffff057224 */ /* 0x000fe400078e0019 */
[----:B------:R-:W-:Y:S01]  /*18690*/  IMAD.IADD R11, R11, 0x1, R3 ;  /* 0x000000010b0b7824 */ /* 0x000fe200078e0203 */
[----:B------:R-:W5:Y:S01]  /*186a0*/  LD.E.128 R24, desc[UR42][R26.64] ;  /* 0x0000002a1a187980 */ /* 0x000f62000c101d00 */
[----:B------:R-:W-:Y:S02]  /*186b0*/  IMAD R0, R48, 0x30, R42 ;  /* 0x0000003030007824 */ /* 0x000fe400078e022a */
[----:B------:R-:W-:Y:S01]  /*186c0*/  IMAD.WIDE.U32 R10, R50, UR4, R10 ;  /* 0x00000004320a7c25 */ /* 0x000fe2000f8e000a */
[----:B------:R-:W5:Y:S01]  /*186d0*/  LD.E.128 R4, desc[UR42][R4.64] ;  /* 0x0000002a04047980 */ /* 0x000f62000c101d00 */
[----:B------:R-:W-:-:S03]  /*186e0*/  SHF.R.S32.HI R12, RZ, 0x1f, R9 ;  /* 0x0000001fff0c7819 */ /* 0x000fc60000011409 */
[----:B------:R-:W5:Y:S01]  /*186f0*/  LD.E.128 R28, desc[UR42][R28.64] ;  /* 0x0000002a1c1c7980 */ /* 0x000f62000c101d00 */
[----:B------:R-:W-:-:S03]  /*18700*/  IMAD.IADD R14, R51, 0x1, R0 ;  /* 0x00000001330e7824 */ /* 0x000fc600078e0200 */
        /* <DEDUP_REMOVED lines=40> */
[----:B------:R-:W-:Y:S01]  /*18990*/  IMAD.IADD R42, R42, 0x1, R51 ;  /* 0x000000012a2a7824 */ /* 0x000fe200078e0233 */
[----:B------:R-:W-:Y:S01]  /*189a0*/  ISETP.GE.AND P0, PT, R43, UR4, PT ;  /* 0x000000042b007c0c */ /* 0x000fe2000bf06270 */
[----:B------:R-:W1:Y:S02]  /*189b0*/  SHFL.IDX PT, R9, R40, 0x1, 0x181f ;  /* 0x00381f0028097f89 */ /* 0x000e6400000e0000 */
[C---:B------:R-:W-:Y:S01]  /*189c0*/  VIADD R12, R42.reuse, 0x30 ;  /* 0x000000302a0c7836 */ /* 0x040fe20000000000 */
[CC--:B------:R-:W-:Y:S01]  /*189d0*/  ISETP.GE.OR P2, PT, R42.reuse, R45.reuse, P0 ;  /* 0x0000002d2a00720c */ /* 0x0c0fe20000746670 */
[----:B------:R-:W2:Y:S01]  /*189e0*/  SHFL.IDX PT, R0, R41, RZ, 0x181f ;  /* 0x00181fff29007589 */ /* 0x000ea200000e0000 */
[----:B------:R-:W-:Y:S02]  /*189f0*/  VIADD R20, R42, 0x60 ;  /* 0x000000602a147836 */ /* 0x000fe40000000000 */
[-C--:B------:R-:W-:Y:S01]  /*18a00*/  ISETP.GE.OR P3, PT, R12, R45.reuse, P0 ;  /* 0x0000002d0c00720c */ /* 0x080fe20000766670 */
[----:B------:R-:W3:Y:S02]  /*18a10*/  SHFL.IDX PT, R14, R40, 0x2, 0x181f ;  /* 0x00581f00280e7f89 */ /* 0x000ee400000e0000 */
[----:B------:R-:W-:-:S02]  /*18a20*/  ISETP.GE.OR P4, PT, R20, R45, P0 ;  /* 0x0000002d1400720c */ /* 0x000fc40000786670 */
        /* <DEDUP_REMOVED lines=14> */
[----:B--2---:R-:W-:Y:S02]  /*18b10*/  @!P4 IMAD.MOV.U32 R4, RZ, RZ, R46 ;  /* 0x000000ffff04c224 */ /* 0x004fe400078e002e */
[----:B------:R-:W-:-:S05]  /*18b20*/  @!P4 IMAD.MOV.U32 R5, RZ, RZ, R47 ;  /* 0x000000ffff05c224 */ /* 0x000fca00078e002f */
[----:B01----:R3:W-:Y:S02]  /*18b30*/  @!P4 ST.E.128 desc[UR42][R4.64], R28 ;  /* 0x0000001c0400c985 */ /* 0x0037e4000c101d2a */
.L_x_14789:
[----:B------:R-:W-:-:S04]  /*18b40*/  IADD3 R42, R42, 0x90, RZ ;  /* 0x000000902a2a7810 */ /* 0x000fc80007ffe0ff */
[----:B------:R-:W-:-:S13]  /*18b50*/  ISETP.GE.OR P0, PT, R42, R45, P0 ;  /* 0x0000002d2a00720c */ /* 0x000fda0000706670 */
[----:B------:R-:W-:Y:S05]  /*18b60*/  @P0 BRA `(.L_x_14582) ;  /* 0x0000001000cc0947 */ /* 0x000fea0003800000 */
[----:B------:R-:W-:-:S04]  /*18b70*/  LEA R14, P0, R43, R14, 0x1 ;  /* 0x0000000e2b0e7211 */ /* 0x000fc800078008ff */
[----:B------:R-:W-:-:S05]  /*18b80*/  LEA.HI.X R15, R43, R0, R44, 0x1, P0 ;  /* 0x000000002b0f7211 */ /* 0x000fca00000f0c2c */
[----:B------:R0:W-:Y:S01]  /*18b90*/  ST.E.128 desc[UR42][R14.64], R36 ;  /* 0x000000240e007985 */ /* 0x0001e2000c101d2a */
[----:B------:R-:W-:Y:S05]  /*18ba0*/  BRA `(.L_x_14582) ;  /* 0x0000001000bc7947 */ /* 0x000fea0003800000 */
.L_x_14580:
[----:B------:R-:W1:Y:S01]  /*18bb0*/  @P2 LDC R10, c[0x0][0xbec] ;  /* 0x0002fb00ff0a2b82 */ /* 0x000e620000000800 */
[----:B------:R-:W-:Y:S01]  /*18bc0*/  ULDC.64 UR4, c[0x0][0xb08] ;  /* 0x0002c20000047ab9 */ /* 0x000fe20000000a00 */
[----:B0-----:R-:W-:Y:S01]  /*18bd0*/  SHF.R.S32.HI R0, RZ, 0x1f, R9 ;  /* 0x0000001fff007819 */ /* 0x001fe20000011409 */
[----:B------:R-:W-:Y:S01]  /*18be0*/  IMAD R11, R11, UR4, RZ ;  /* 0x000000040b0b7c24 */ /* 0x000fe2000f8e02ff */
[----:B------:R-:W-:Y:S01]  /*18bf0*/  ULDC.64 UR6, c[0x0][0xb30] ;  /* 0x0002cc0000067ab9 */ /* 0x000fe20000000a00 */
[C---:B------:R-:W-:Y:S01]  /*18c00*/  IMAD.WIDE.U32 R4, R32.reuse, UR4, RZ ;  /* 0x0000000420047c25 */ /* 0x040fe2000f8e00ff */
[----:B------:R-:W-:Y:S02]  /*18c10*/  IADD3 R31, R155, 0x18, RZ ;  /* 0x000000189b1f7810 */ /* 0x000fe40007ffe0ff */
[----:B------:R-:W0:Y:S01]  /*18c20*/  @P2 LDC R13, c[0x0][0xbf0] ;  /* 0x0002fc00ff0d2b82 */ /* 0x000e220000000800 */
[----:B------:R-:W-:Y:S01]  /*18c30*/  IMAD R11, R32, UR5, R11 ;  /* 0x00000005200b7c24 */ /* 0x000fe2000f8e020b */
[----:B------:R-:W-:Y:S01]  /*18c40*/  ULDC.64 UR4, c[0x0][0xb38] ;  /* 0x0002ce0000047ab9 */ /* 0x000fe20000000a00 */
[----:B------:R-:W-:Y:S01]  /*18c50*/  IMAD.MOV.U32 R3, RZ, RZ, R39 ;  /* 0x000000ffff037224 */ /* 0x000fe200078e0027 */
[----:B------:R-:W-:Y:S01]  /*18c60*/  SHF.R.S32.HI R32, RZ, 0x1f, R31 ;  /* 0x0000001fff207819 */ /* 0x000fe2000001141f */
[----:B------:R-:W-:-:S02]  /*18c70*/  IMAD.IADD R5, R5, 0x1, R11 ;  /* 0x0000000105057824 */ /* 0x000fc400078e020b */
[----:B------:R-:W-:Y:S02]  /*18c80*/  VIADD R29, R155, 0x10 ;  /* 0x000000109b1d7836 */ /* 0x000fe40000000000 */
        /* <DEDUP_REMOVED lines=8> */
[C---:B------:R-:W-:Y:S01]  /*18d10*/  IMAD R7, R9.reuse, UR5, R0 ;  /* 0x0000000509077c24 */ /* 0x040fe2000f8e0200 */
[----:B0-----:R-:W-:Y:S01]  /*18d20*/  @P2 SHF.R.U32.HI R3, RZ, R13, R10 ;  /* 0x0000000dff032219 */ /* 0x001fe2000001160a */
[----:B------:R-:W-:Y:S01]  /*18d30*/  IMAD.WIDE.U32 R4, R9, UR4, R4 ;  /* 0x0000000409047c25 */ /* 0x000fe2000f8e0004 */
[----:B------:R-:W-:Y:S02]  /*18d40*/  ULDC.64 UR4, c[0x0][0xb48] ;  /* 0x0002d20000047ab9 */ /* 0x000fe40000000a00 */
[----:B------:R-:W-:Y:S01]  /*18d50*/  SHF.R.S32.HI R0, RZ, 0x1f, R3 ;  /* 0x0000001fff007819 */ /* 0x000fe20000011403 */
[----:B------:R-:W-:Y:S02]  /*18d60*/  IMAD.IADD R5, R5, 0x1, R7 ;  /* 0x0000000105057824 */ /* 0x000fe400078e0207 */
        /* <DEDUP_REMOVED lines=11> */
[----:B------:R-:W-:Y:S02]  /*18e20*/  VIADD R8, R2, 0x16820 ;  /* 0x0001682002087836 */ /* 0x000fe40000000000 */
[C---:B------:R-:W-:Y:S02]  /*18e30*/  IMAD R3, R7.reuse, UR5, R0 ;  /* 0x0000000507037c24 */ /* 0x040fe4000f8e0200 */
[----:B------:R-:W-:Y:S01]  /*18e40*/  IMAD.WIDE.U32 R4, R7, UR4, R4 ;  /* 0x0000000407047c25 */ /* 0x000fe2000f8e0004 */
[----:B------:R-:W-:Y:S01]  /*18e50*/  ULDC.64 UR4, c[0x0][0xb00] ;  /* 0x0002c00000047ab9 */ /* 0x000fe20000000a00 */
[----:B------:R-:W-:-:S02]  /*18e60*/  PRMT R8, RZ, 0x654, R8 ;  /* 0x00000654ff087816 */ /* 0x000fc40000000008 */
[----:B------:R-:W-:Y:S01]  /*18e70*/  IMAD.IADD R5, R5, 0x1, R3 ;  /* 0x0000000105057824 */ /* 0x000fe200078e0203 */
[C---:B------:R-:W-:Y:S01]  /*18e80*/  LEA R3, P0, R4.reuse, UR4, 0x2 ;  /* 0x0000000404037c11 */ /* 0x040fe2000f8010ff */
[C---:B------:R-:W-:Y:S01]  /*18e90*/  VIADD R7, R155.reuse, 0x8 ;  /* 0x000000089b077836 */ /* 0x040fe20000000000 */
[----:B------:R-:W-:Y:S01]  /*18ea0*/  UMOV UR4, 0xffffffff ;  /* 0xffffffff00047882 */ /* 0x000fe20000000000 */
[C---:B------:R-:W-:Y:S01]  /*18eb0*/  VIADD R39, R155.reuse, 0x28 ;  /* 0x000000289b277836 */ /* 0x040fe20000000000 */
[----:B------:R0:W-:Y:S01]  /*18ec0*/  SYNCS.ARRIVE.TRANS64.RED.A1T0 RZ, [R8+URZ], RZ ;  /* 0x000000ff08ff79a7 */ /* 0x0001e2000810043f */
[C---:B------:R-:W-:Y:S01]  /*18ed0*/  VIADD R41, R155.reuse, 0x30 ;  /* 0x000000309b297836 */ /* 0x040fe20000000000 */
[----:B------:R-:W-:Y:S01]  /*18ee0*/  LEA.HI.X R4, R4, UR5, R5, 0x2, P0 ;  /* 0x0000000504047c11 */ /* 0x000fe200080f1405 */
[----:B------:R-:W-:Y:S01]  /*18ef0*/  VIADD R43, R155, 0x38 ;  /* 0x000000389b2b7836 */ /* 0x000fe20000000000 */
[----:B------:R-:W-:Y:S02]  /*18f00*/  SHF.R.S32.HI R5, RZ, 0x1f, R155 ;  /* 0x0000001fff057819 */ /* 0x000fe4000001149b */
[----:B------:R-:W-:-:S02]  /*18f10*/  SHF.R.S32.HI R28, RZ, 0x1f, R7 ;  /* 0x0000001fff1c7819 */ /* 0x000fc40000011407 */
[----:B------:R-:W-:Y:S02]  /*18f20*/  SHF.R.S32.HI R38, RZ, 0x1f, R39 ;  /* 0x0000001fff267819 */ /* 0x000fe40000011427 */
[----:B------:R-:W-:Y:S02]  /*18f30*/  SHF.R.S32.HI R40, RZ, 0x1f, R41 ;  /* 0x0000001fff287819 */ /* 0x000fe40000011429 */
[----:B------:R-:W-:Y:S01]  /*18f40*/  SHF.R.S32.HI R42, RZ, 0x1f, R43 ;  /* 0x0000001fff2a7819 */ /* 0x000fe2000001142b */
[----:B0-----:R-:W-:Y:S06]  /*18f50*/  BRA.DIV UR4, `(.L_x_14583) ;  /* 0x000000aa04287947 */ /* 0x001fec000b800000 */
[----:B------:R0:W1:Y:S04]  /*18f60*/  SHFL.IDX PT, R0, R4, RZ, 0x1c1f ;  /* 0x001c1fff04007589 */ /* 0x00006800000e0000 */
[----:B------:R0:W2:Y:S02]  /*18f70*/  SHFL.IDX PT, R14, R3, RZ, 0x1c1f ;  /* 0x001c1fff030e7589 */ /* 0x0000a400000e0000 */
.L_x_14792:
        /* <DEDUP_REMOVED lines=8> */
[-C--:B--2---:R-:W-:Y:S02]  /*19000*/  @!P1 LEA R8, P3, R155, R14.reuse, 0x2 ;  /* 0x0000000e9b089211 */ /* 0x084fe400078610ff */
[----:B------:R-:W-:Y:S02]  /*19010*/  @!P2 LEA R10, P4, R7, R14, 0x2 ;  /* 0x0000000e070aa211 */ /* 0x000fe400078810ff */
[-C--:B-1----:R-:W-:Y:S02]  /*19020*/  @!P1 LEA.HI.X R9, R155, R0.reuse, R5, 0x2, P3 ;  /* 0x000000009b099211 */ /* 0x082fe400018f1405 */
[----:B------:R-:W-:Y:S02]  /*19030*/  @!P2 LEA.HI.X R11, R7, R0, R28, 0x2, P4 ;  /* 0x00000000070ba211 */ /* 0x000fe400020f141c */
[----:B------:R-:W-:Y:S01]  /*19040*/  @!P5 LEA R12, P3, R29, R14, 0x2 ;  /* 0x0000000e1d0cd211 */ /* 0x000fe200078610ff */
[----:B------:R1:W-:Y:S01]  /*19050*/  @!P1 ST.E.64 desc[UR42][R8.64], R20 ;  /* 0x0000001408009985 */ /* 0x0003e2000c101b2a */
[----:B------:R-:W-:-:S02]  /*19060*/  ISETP.GE.AND P1, PT, R37, UR4, PT ;  /* 0x0000000425007c0c */ /* 0x000fc4000bf26270 */
[----:B------:R-:W-:Y:S01]  /*19070*/  @!P5 LEA.HI.X R13, R29, R0, R30, 0x2, P3 ;  /* 0x000000001d0dd211 */ /* 0x000fe200018f141e */
[----:B------:R2:W-:Y:S01]  /*19080*/  @!P2 ST.E.64 desc[UR42][R10.64], R92 ;  /* 0x0000005c0a00a985 */ /* 0x0005e2000c101b2a */
[----:B------:R-:W-:Y:S02]  /*19090*/  ISETP.GE.AND P2, PT, R39, UR4, PT ;  /* 0x0000000427007c0c */ /* 0x000fe4000bf46270 */
[----:B------:R-:W-:Y:S01]  /*190a0*/  @!P0 LEA R24, P4, R31, R14, 0x2 ;  /* 0x0000000e1f188211 */ /* 0x000fe200078810ff */
[----:B------:R3:W-:Y:S01]  /*190b0*/  @!P5 ST.E.64 desc[UR42][R12.64], R96 ;  /* 0x000000600c00d985 */ /* 0x0007e2000c101b2a */
[----:B------:R-:W-:Y:S02]  /*190c0*/  ISETP.GE.AND P3, PT, R41, UR4, PT ;  /* 0x0000000429007c0c */ /* 0x000fe4000bf66270 */
[----:B------:R-:W-:Y:S02]  /*190d0*/  ISETP.GE.AND P5, PT, R43, UR4, PT ;  /* 0x000000042b007c0c */ /* 0x000fe4000bfa6270 */
[----:B------:R-:W-:-:S02]  /*190e0*/  @!P0 LEA.HI.X R25, R31, R0, R32, 0x2, P4 ;  /* 0x000000001f198211 */ /* 0x000fc400020f1420 */
[----:B------:R-:W-:-:S03]  /*190f0*/  @!P1 LEA R26, P4, R37, R14, 0x2 ;  /* 0x0000000e251a9211 */ /* 0x000fc600078810ff */
[----:B------:R3:W-:Y:S01]  /*19100*/  @!P0 ST.E.64 desc[UR42][R24.64], R100 ;  /* 0x0000006418008985 */ /* 0x0007e2000c101b2a */
[----:B-1----:R-:W-:Y:S02]  /*19110*/  @!P2 LEA R8, P0, R39, R14, 0x2 ;  /* 0x0000000e2708a211 */ /* 0x002fe400078010ff */
[----:B------:R-:W-:Y:S02]  /*19120*/  @!P1 LEA.HI.X R27, R37, R0, R36, 0x2, P4 ;  /* 0x00000000251b9211 */ /* 0x000fe400020f1424 */
[----:B--2---:R-:W-:Y:S02]  /*19130*/  @!P3 LEA R10, P4, R41, R14, 0x2 ;  /* 0x0000000e290ab211 */ /* 0x004fe400078810ff */
[----:B------:R-:W-:Y:S01]  /*19140*/  @!P2 LEA.HI.X R9, R39, R0, R38, 0x2, P0 ;  /* 0x000000002709a211 */ /* 0x000fe200000f1426 */
[----:B------:R3:W-:Y:S01]  /*19150*/  @!P1 ST.E.64 desc[UR42][R26.64], R104 ;  /* 0x000000681a009985 */ /* 0x0007e2000c101b2a */
[----:B------:R-:W-:Y:S02]  /*19160*/  @!P5 LEA R14, P0, R43, R14, 0x2 ;  /* 0x0000000e2b0ed211 */ /* 0x000fe400078010ff */
[-C--:B------:R-:W-:Y:S01]  /*19170*/  @!P3 LEA.HI.X R11, R41, R0.reuse, R40, 0x2, P4 ;  /* 0x00000000290bb211 */ /* 0x080fe200020f1428 */
[----:B------:R3:W-:Y:S01]  /*19180*/  @!P2 ST.E.64 desc[UR42][R8.64], R108 ;  /* 0x0000006c0800a985 */ /* 0x0007e2000c101b2a */
[----:B------:R-:W-:-:S03]  /*19190*/  @!P5 LEA.HI.X R15, R43, R0, R42, 0x2, P0 ;  /* 0x000000002b0fd211 */ /* 0x000fc600000f142a */
[----:B------:R3:W-:Y:S04]  /*191a0*/  @!P3 ST.E.64 desc[UR42][R10.64], R112 ;  /* 0x000000700a00b985 */ /* 0x0007e8000c101b2a */
[----:B------:R3:W-:Y:S02]  /*191b0*/  @!P5 ST.E.64 desc[UR42][R14.64], R116 ;  /* 0x000000740e00d985 */ /* 0x0007e4000c101b2a */
.L_x_14585:
[----:B------:R-:W-:Y:S05]  /*191c0*/  BSYNC B1 ;  /* 0x0000000000017941 */ /* 0x000fea0003800000 */
.L_x_14584:
[----:B------:R-:W-:-:S03]  /*191d0*/  UMOV UR4, 0xffffffff ;  /* 0xffffffff00047882 */ /* 0x000fc60000000000 */
[----:B------:R-:W-:Y:S05]  /*191e0*/  BRA.DIV UR4, `(.L_x_14586) ;  /* 0x000000a604b87947 */ /* 0x000fea000b800000 */
[----:B-1----:R1:W4:Y:S04]  /*191f0*/  SHFL.IDX PT, R0, R4, 0x1, 0x1c1f ;  /* 0x003c1f0004007f89 */ /* 0x00232800000e0000 */
[----:B--23--:R1:W2:Y:S02]  /*19200*/  SHFL.IDX PT, R14, R3, 0x1, 0x1c1f ;  /* 0x003c1f00030e7f89 */ /* 0x00c2a400000e0000 */
.L_x_14796:
[----:B------:R-:W-:-:S13]  /*19210*/  ISETP.GE.AND P0, PT, R6, R45, PT ;  /* 0x0000002d0600720c */ /* 0x000fda0003f06270 */
[----:B------:R-:W-:Y:S05]  /*19220*/  @P0 BRA `(.L_x_14582) ;  /* 0x0000000c001c0947 */ /* 0x000fea0003800000 */
[----:B------:R-:W-:Y:S02]  /*19230*/  ULDC UR4, c[0x0][0xac8] ;  /* 0x0002b20000047ab9 */ /* 0x000fe40000000800 */
[----:B------:R-:W-:Y:S02]  /*19240*/  ISETP.GE.AND P0, PT, R155, UR4, PT ;  /* 0x000000049b007c0c */ /* 0x000fe4000bf06270 */
[----:B------:R-:W-:Y:S02]  /*19250*/  ISETP.GE.AND P5, PT, R7, UR4, PT ;  /* 0x0000000407007c0c */ /* 0x000fe4000bfa6270 */
[----:B------:R-:W-:Y:S02]  /*19260*/  ISETP.GE.AND P3, PT, R29, UR4, PT ;  /* 0x000000041d007c0c */ /* 0x000fe4000bf66270 */
[----:B------:R-:W-:-:S07]  /*19270*/  ISETP.GE.AND P2, PT, R31, UR4, PT ;  /* 0x000000041f007c0c */ /* 0x000fce000bf46270 */
[-C--:B012---:R-:W-:Y:S02]  /*19280*/  @!P0 LEA R4, P1, R155, R14.reuse, 0x2 ;  /* 0x0000000e9b048211 */ /* 0x087fe400078210ff */
[----:B------:R-:W-:Y:S02]  /*19290*/  @!P5 LEA R6, P4, R7, R14, 0x2 ;  /* 0x0000000e0706d211 */ /* 0x000fe400078810ff */
[-C--:B----4-:R-:W-:Y:S02]  /*192a0*/  @!P0 LEA.HI.X R5, R155, R0.reuse, R5, 0x2, P1 ;  /* 0x000000009b058211 */ /* 0x090fe400008f1405 */
[----:B------:R-:W-:Y:S02]  /*192b0*/  ISETP.GE.AND P1, PT, R37, UR4, PT ;  /* 0x0000000425007c0c */ /* 0x000fe4000bf26270 */
[----:B------:R-:W-:Y:S01]  /*192c0*/  @!P5 LEA.HI.X R7, R7, R0, R28, 0x2, P4 ;  /* 0x000000000707d211 */ /* 0x000fe200020f141c */
[----:B------:R0:W-:Y:S01]  /*192d0*/  @!P0 ST.E.64 desc[UR42][R4.64], R90 ;  /* 0x0000005a04008985 */ /* 0x0001e2000c101b2a */
[----:B------:R-:W-:-:S02]  /*192e0*/  ISETP.GE.AND P0, PT, R39, UR4, PT ;  /* 0x0000000427007c0c */ /* 0x000fc4000bf06270 */
[-C--:B------:R-:W-:Y:S01]  /*192f0*/  @!P3 LEA R8, P4, R29, R14.reuse, 0x2 ;  /* 0x0000000e1d08b211 */ /* 0x080fe200078810ff */
[----:B------:R3:W-:Y:S01]  /*19300*/  @!P5 ST.E.64 desc[UR42][R6.64], R94 ;  /* 0x0000005e0600d985 */ /* 0x0007e2000c101b2a */
[----:B------:R-:W-:Y:S02]  /*19310*/  @!P2 LEA R10, P5, R31, R14, 0x2 ;  /* 0x0000000e1f0aa211 */ /* 0x000fe400078a10ff */
[-C--:B------:R-:W-:Y:S02]  /*19320*/  @!P3 LEA.HI.X R9, R29, R0.reuse, R30, 0x2, P4 ;  /* 0x000000001d09b211 */ /* 0x080fe400020f141e */
[----:B------:R-:W-:Y:S02]  /*19330*/  ISETP.GE.AND P4, PT, R41, UR4, PT ;  /* 0x0000000429007c0c */ /* 0x000fe4000bf86270 */
[----:B------:R-:W-:Y:S01]  /*19340*/  @!P2 LEA.HI.X R11, R31, R0, R32, 0x2, P5 ;  /* 0x000000001f0ba211 */ /* 0x000fe200028f1420 */
[----:B------:R3:W-:Y:S01]  /*19350*/  @!P3 ST.E.64 desc[UR42][R8.64], R98 ;  /* 0x000000620800b985 */ /* 0x0007e2000c101b2a */
[----:B------:R-:W-:-:S03]  /*19360*/  @!P1 LEA R12, P5, R37, R14, 0x2 ;  /* 0x0000000e250c9211 */ /* 0x000fc600078a10ff */
[----:B------:R3:W-:Y:S01]  /*19370*/  @!P2 ST.E.64 desc[UR42][R10.64], R102 ;  /* 0x000000660a00a985 */ /* 0x0007e2000c101b2a */
[----:B------:R-:W-:Y:S02]  /*19380*/  @!P1 LEA.HI.X R13, R37, R0, R36, 0x2, P5 ;  /* 0x00000000250d9211 */ /* 0x000fe400028f1424 */
[----:B------:R-:W-:-:S03]  /*19390*/  @!P0 LEA R20, P5, R39, R14, 0x2 ;  /* 0x0000000e27148211 */ /* 0x000fc600078a10ff */
[----:B------:R3:W-:Y:S01]  /*193a0*/  @!P1 ST.E.64 desc[UR42][R12.64], R106 ;  /* 0x0000006a0c009985 */ /* 0x0007e2000c101b2a */
[----:B------:R-:W-:Y:S02]  /*193b0*/  @!P0 LEA.HI.X R21, R39, R0, R38, 0x2, P5 ;  /* 0x0000000027158211 */ /* 0x000fe400028f1426 */
[----:B0-----:R-:W-:-:S03]  /*193c0*/  @!P4 LEA R4, P5, R41, R14, 0x2 ;  /* 0x0000000e2904c211 */ /* 0x001fc600078a10ff */
[----:B------:R3:W-:Y:S01]  /*193d0*/  @!P0 ST.E.64 desc[UR42][R20.64], R110 ;  /* 0x0000006e14008985 */ /* 0x0007e2000c101b2a */
[----:B------:R-:W-:Y:S02]  /*193e0*/  @!P4 LEA.HI.X R5, R41, R0, R40, 0x2, P5 ;  /* 0x000000002905c211 */ /* 0x000fe400028f1428 */
[----:B------:R-:W-:-:S03]  /*193f0*/  ISETP.GE.AND P0, PT, R43, UR4, PT ;  /* 0x000000042b007c0c */ /* 0x000fc6000bf06270 */
[----:B------:R3:W-:Y:S10]  /*19400*/  @!P4 ST.E.64 desc[UR42][R4.64], R114 ;  /* 0x000000720400c985 */ /* 0x0007f4000c101b2a */
[----:B------:R-:W-:Y:S05]  /*19410*/  @P0 BRA `(.L_x_14582) ;  /* 0x0000000800a00947 */ /* 0x000fea0003800000 */
[----:B------:R-:W-:-:S04]  /*19420*/  LEA R14, P0, R43, R14, 0x2 ;  /* 0x0000000e2b0e7211 */ /* 0x000fc800078010ff */
[----:B------:R-:W-:-:S05]  /*19430*/  LEA.HI.X R15, R43, R0, R42, 0x2, P0 ;  /* 0x000000002b0f7211 */ /* 0x000fca00000f142a */
[----:B------:R0:W-:Y:S01]  /*19440*/  ST.E.64 desc[UR42][R14.64], R118 ;  /* 0x000000760e007985 */ /* 0x0001e2000c101b2a */
[----:B------:R-:W-:Y:S05]  /*19450*/  BRA `(.L_x_14582) ;  /* 0x0000000800907947 */ /* 0x000fea0003800000 */
.L_x_14578:
[----:B------:R-:W2:Y:S01]  /*19460*/  LDL R0, [R1+0x50] ;  /* 0x0000500001007983 */ /* 0x000ea20000100800 */
[----:B------:R-:W-:Y:S01]  /*19470*/  ULDC.64 UR4, c[0x0][0xc08] ;  /* 0x0003020000047ab9 */ /* 0x000fe20000000a00 */
[----:B------:R-:W2:Y:S01]  /*19480*/  LDC.64 R4, c[0x0][0xc00] ;  /* 0x00030000ff047b82 */ /* 0x000ea20000000a00 */
[----:B------:R-:W-:Y:S01]  /*19490*/  ISETP.NE.U32.AND P0, PT, RZ, UR4, PT ;  /* 0x00000004ff007c0c */ /* 0x000fe2000bf05070 */
[----:B------:R-:W3:Y:S01]  /*194a0*/  LDL R8, [R1+0x4c] ;  /* 0x00004c0001087983 */ /* 0x000ee20000100800 */
[----:B------:R-:W-:Y:S02]  /*194b0*/  IMAD.MOV.U32 R3, RZ, RZ, RZ ;  /* 0x000000ffff037224 */ /* 0x000fe400078e00ff */
[----:B------:R-:W-:Y:S01]  /*194c0*/  ISETP.NE.AND.EX P1, PT, RZ, UR5, PT, P0 ;  /* 0x00000005ff007c0c */ /* 0x000fe2000bf25300 */
[----:B------:R-:W-:Y:S02]  /*194d0*/  ULDC.64 UR4, c[0x0][0xc00] ;  /* 0x0003000000047ab9 */ /* 0x000fe40000000a00 */
[----:B------:R-:W-:-:S04]  /*194e0*/  ISETP.NE.U32.AND P0, PT, RZ, UR4, PT ;  /* 0x00000004ff007c0c */ /* 0x000fc8000bf05070 */
[----:B------:R-:W-:-:S06]  /*194f0*/  ISETP.NE.AND.EX P0, PT, RZ, UR5, PT, P0 ;  /* 0x00000005ff007c0c */ /* 0x000fcc000bf05300 */
[----:B------:R-:W4:Y:S01]  /*19500*/  @P1 LDC.64 R6, c[0x0][0xc08] ;  /* 0x00030200ff061b82 */ /* 0x000f220000000a00 */
[----:B------:R-:W-:Y:S02]  /*19510*/  ULDC UR4, c[0x0][0xa88] ;  /* 0x0002a20000047ab9 */ /* 0x000fe40000000800 */
[----:B-----5:R-:W-:Y:S02]  /*19520*/  IMAD.U32 R24, RZ, RZ, UR4 ;  /* 0x00000004ff187e24 */ /* 0x020fe4000f8e00ff */
[----:B--2---:R-:W-:-:S04]  /*19530*/  IMAD.WIDE R4, R0, 0x4, R4 ;  /* 0x0000000400047825 */ /* 0x004fc800078e0204 */
[----:B----4-:R-:W-:Y:S01]  /*19540*/  @P1 IMAD.WIDE R6, R0, 0x4, R6 ;  /* 0x0000000400061825 */ /* 0x010fe200078e0206 */
[----:B------:R2:W5:Y:S04]  /*19550*/  @P0 LDG.E R3, desc[UR42][R4.64] ;  /* 0x0000002a04030981 */ /* 0x000568000c1e1900 */
[----:B------:R2:W5:Y:S01]  /*19560*/  @P1 LDG.E R24, desc[UR42][R6.64] ;  /* 0x0000002a06181981 */ /* 0x000562000c1e1900 */
[----:B---3--:R-:W-:Y:S02]  /*19570*/  ISETP.NE.AND P2, PT, R8, RZ, PT ;  /* 0x000000ff0800720c */ /* 0x008fe40003f45270 */
[----:B------:R-:W-:Y:S02]  /*19580*/  ISETP.GT.AND P3, PT, R49, 0xbf, PT ;  /* 0x000000bf3100780c */ /* 0x000fe40003f64270 */
[----:B------:R-:W-:-:S09]  /*19590*/  SHF.R.S32.HI R26, RZ, 0x1f, R0 ;  /* 0x0000001fff1a7819 */ /* 0x000fd20000011400 */
[----:B------:R-:W3:Y:S02]  /*195a0*/  @!P2 LDC R8, c[0x0][0xad4] ;  /* 0x0002b500ff08ab82 */ /* 0x000ee40000000800 */
[----:B---3--:R2:W-:Y:S01]  /*195b0*/  @!P2 STL [R1+0x4c], R8 ;  /* 0x00004c080100a387 */ /* 0x0085e20000100800 */
[----:B------:R-:W-:Y:S01]  /*195c0*/  ISETP.GT.AND P2, PT, R8, 0x1, PT ;  /* 0x000000010800780c */ /* 0x000fe20003f44270 */
[----:B------:R-:W-:-:S12]  /*195d0*/  @P1 BRA `(.L_x_14587) ;  /* 0x0000000000101947 */ /* 0x000fd80003800000 */
[----:B------:R-:W-:Y:S05]  /*195e0*/  @!P0 BRA `(.L_x_14587) ;  /* 0x00000000000c8947 */ /* 0x000fea0003800000 */
[----:B--2---:R-:W2:Y:S04]  /*195f0*/  LDG.E R7, desc[UR42][R4.64] ;  /* 0x0000002a04077981 */ /* 0x004ea8000c1e1900 */
[----:B-----5:R-:W2:Y:S02]  /*19600*/  LDG.E R24, desc[UR42][R4.64+0x4] ;  /* 0x0000042a04187981 */ /* 0x020ea4000c1e1900 */
[----:B--2---:R-:W-:-:S07]  /*19610*/  IMAD.IADD R24, R24, 0x1, -R7 ;  /* 0x0000000118187824 */ /* 0x004fce00078e0a07 */
.L_x_14587:
[----:B------:R-:W-:Y:S01]  /*19620*/  BSSY B1, `(.L_x_14588) ;  /* 0x000003a000017945 */ /* 0x000fe20003800000 */
[----:B------:R-:W-:Y:S02]  /*19630*/  SEL R27, R0, RZ, !P0 ;  /* 0x000000ff001b7207 */ /* 0x000fe40004000000 */
[----:B------:R-:W-:Y:S02]  /*19640*/  SEL R26, R26, RZ, !P0 ;  /* 0x000000ff1a1a7207 */ /* 0x000fe40004000000 */
[----:B-----5:R-:W-:Y:S01]  /*19650*/  SHF.R.S32.HI R20, RZ, 0x1f, R3 ;  /* 0x0000001fff147819 */ /* 0x020fe20000011403 */
[----:B------:R-:W-:Y:S06]  /*19660*/  @P3 BRA `(.L_x_14589) ;  /* 0x0000000000d43947 */ /* 0x000fec0003800000 */
[----:B------:R-:W3:Y:S01]  /*19670*/  LDL R0, [R1+0x28] ;  /* 0x0000280001007983 */ /* 0x000ee20000100800 */
[----:B------:R-:W4:Y:S01]  /*19680*/  LDC R37, c[0x0][0xbe8] ;  /* 0x0002fa00ff257b82 */ /* 0x000f220000000800 */
[----:B--2---:R-:W2:Y:S01]  /*19690*/  S2R R5, SR_TID.X ;  /* 0x0000000000057919 */ /* 0x004ea20000002100 */
[----:B---3--:R-:W-:Y:S02]  /*196a0*/  IMAD.MOV.U32 R4, RZ, RZ, R0 ;  /* 0x000000ffff047224 */ /* 0x008fe400078e0000 */
[----:B----4-:R-:W-:-:S03]  /*196b0*/  IMAD R0, R24, R37, RZ ;  /* 0x0000002518007224 */ /* 0x010fc600078e02ff */
[----:B--2---:R-:W-:-:S04]  /*196c0*/  IADD3 R29, R4, -0x80, R5 ;  /* 0xffffff80041d7810 */ /* 0x004fc80007ffe005 */
[----:B------:R-:W-:-:S13]  /*196d0*/  ISETP.GE.AND P0, PT, R29, R0, PT ;  /* 0x000000001d00720c */ /* 0x000fda0003f06270 */
[----:B------:R-:W-:Y:S05]  /*196e0*/  @P0 BRA `(.L_x_14589) ;  /* 0x0000000000b40947 */ /* 0x000fea0003800000 */
[----:B------:R-:W2:Y:S01]  /*196f0*/  LDL R12, [R1+0x4] ;  /* 0x00000400010c7983 */ /* 0x000ea20000100800 */
[----:B------:R-:W-:Y:S01]  /*19700*/  IMAD.MOV.U32 R14, RZ, RZ, 0x9b8 ;  /* 0x000009b8ff0e7424 */ /* 0x000fe200078e00ff */
[----:B------:R-:W-:Y:S01]  /*19710*/  ISETP.GT.AND P0, PT, R8, 0x1, PT ;  /* 0x000000010800780c */ /* 0x000fe20003f04270 */
[----:B------:R-:W3:Y:S01]  /*19720*/  LDC.64 R30, c[0x0][0xba8] ;  /* 0x0002ea00ff1e7b82 */ /* 0x000ee20000000a00 */
[----:B------:R-:W4:Y:S01]  /*19730*/  LDL.LU R28, [R1+0x54] ;  /* 0x00005400011c7983 */ /* 0x000f220000300800 */
[----:B------:R-:W-:Y:S02]  /*19740*/  ISETP.NE.AND P1, PT, R37, 0x1, PT ;  /* 0x000000012500780c */ /* 0x000fe40003f25270 */
[----:B------:R-:W-:Y:S02]  /*19750*/  SEL R14, R14, 0x978, P0 ;  /* 0x000009780e0e7807 */ /* 0x000fe40000000000 */
[----:B------:R-:W-:Y:S02]  /*19760*/  MOV R15, R29 ;  /* 0x0000001d000f7202 */ /* 0x000fe40000000f00 */
[----:B------:R-:W5:Y:S08]  /*19770*/  LDC.64 R6, c[0x0][R14+0x220] ;  /* 0x000088000e067b82 */ /* 0x000f700000000a00 */
[----:B------:R-:W2:Y:S08]  /*19780*/  LDC.64 R4, c[0x0][R14+0x218] ;  /* 0x000086000e047b82 */ /* 0x000eb00000000a00 */
[----:B------:R-:W0:Y:S08]  /*19790*/  LDC.64 R8, c[0x0][R14+0x228] ;  /* 0x00008a000e087b82 */ /* 0x000e300000000a00 */
[----:B------:R-:W1:Y:S08]  /*197a0*/  @P1 LDC R0, c[0x0][0xbec] ;  /* 0x0002fb00ff001b82 */ /* 0x000e700000000800 */
[----:B------:R-:W0:Y:S08]  /*197b0*/  LDC.64 R10, c[0x0][R14+0x210] ;  /* 0x000084000e0a7b82 */ /* 0x000e300000000a00 */
[----:B------:R-:W0:Y:S01]  /*197c0*/  @P1 LDC R25, c[0x0][0xbf0] ;  /* 0x0002fc00ff191b82 */ /* 0x000e220000000800 */
[----:B-1----:R-:W-:-:S07]  /*197d0*/  @P1 IMAD.HI.U32 R0, R29, R0, RZ ;  /* 0x000000001d001227 */ /* 0x002fce00078e00ff */
[----:B---3--:R-:W1:Y:S01]  /*197e0*/  @!P0 LDC R30, c[0x0][0xb50] ;  /* 0x0002d400ff1e8b82 */ /* 0x008e620000000800 */
[----:B-----5:R-:W-:-:S07]  /*197f0*/  IMAD R7, R7, R27, RZ ;  /* 0x0000001b07077224 */ /* 0x020fce00078e02ff */
[----:B------:R-:W3:Y:S01]  /*19800*/  @!P0 LDC R31, c[0x0][0xb54] ;  /* 0x0002d500ff1f8b82 */ /* 0x000ee20000000800 */
[----:B0-----:R-:W-:Y:S01]  /*19810*/  @P1 SHF.R.U32.HI R15, RZ, R25, R0 ;  /* 0x00000019ff0f1219 */ /* 0x001fe20000011600 */
[----:B------:R-:W-:Y:S02]  /*19820*/  IMAD R25, R6, R26, R7 ;  /* 0x0000001a06197224 */ /* 0x000fe400078e0207 */
[-C--:B--2---:R-:W-:Y:S02]  /*19830*/  IMAD R21, R5, R12.reuse, RZ ;  /* 0x0000000c05157224 */ /* 0x084fe400078e02ff */
[----:B------:R-:W-:Y:S01]  /*19840*/  IMAD.WIDE.U32 R4, R4, R12, RZ ;  /* 0x0000000c04047225 */ /* 0x000fe200078e00ff */
[----:B----4-:R-:W-:-:S03]  /*19850*/  SEL R7, R28, RZ, P0 ;  /* 0x000000ff1c077207 */ /* 0x010fc60000000000 */
[----:B------:R-:W-:-:S04]  /*19860*/  IMAD.WIDE.U32 R12, R6, R27, RZ ;  /* 0x0000001b060c7225 */ /* 0x000fc800078e00ff */
[----:B------:R-:W-:Y:S01]  /*19870*/  IMAD.IADD R21, R5, 0x1, R21 ;  /* 0x0000000105157824 */ /* 0x000fe200078e0215 */
[----:B------:R-:W-:Y:S01]  /*19880*/  IADD3 R0, P1, P3, R12, R4, R3 ;  /* 0x000000040c007210 */ /* 0x000fe20007b3e003 */
[----:B------:R-:W-:Y:S02]  /*19890*/  IMAD.MOV R6, RZ, RZ, -R15 ;  /* 0x000000ffff067224 */ /* 0x000fe400078e0a0f */
[----:B------:R-:W-:Y:S02]  /*198a0*/  IMAD.IADD R25, R13, 0x1, R25 ;  /* 0x000000010d197824 */ /* 0x000fe400078e0219 */
[----:B------:R-:W-:-:S04]  /*198b0*/  IMAD.WIDE.U32 R4, R8, R7, RZ ;  /* 0x0000000708047225 */ /* 0x000fc800078e00ff */
        /* <DEDUP_REMOVED lines=16> */
.L_x_14589:
[----:B------:R-:W-:Y:S05]  /*199c0*/  BSYNC B1 ;  /* 0x0000000000017941 */ /* 0x000fea0003800000 */
.L_x_14588:
[----:B------:R-:W-:Y:S05]  /*199d0*/  @P2 BRA `(.L_x_14582) ;  /* 0x0000000400302947 */ /* 0x000fea0003800000 */
[----:B--2---:R-:W2:Y:S01]  /*199e0*/  LDL.LU R8, [R1+0x4] ;  /* 0x0000040001087983 */ /* 0x004ea20000300800 */
[----:B------:R-:W4:Y:S01]  /*199f0*/  LDC R25, c[0x0][0xbe8] ;  /* 0x0002fa00ff197b82 */ /* 0x000f220000000800 */
[----:B------:R-:W-:Y:S01]  /*19a00*/  ULDC.64 UR4, c[0x0][0xaa0] ;  /* 0x0002a80000047ab9 */ /* 0x000fe20000000a00 */
[----:B------:R-:W-:Y:S01]  /*19a10*/  ULDC.64 UR6, c[0x0][0xaf0] ;  /* 0x0002bc0000067ab9 */ /* 0x000fe20000000a00 */
[----:B------:R-:W5:Y:S01]  /*19a20*/  LDL R28, [R1+0x28] ;  /* 0x00002800011c7983 */ /* 0x000f620000100800 */
[----:B------:R-:W-:Y:S02]  /*19a30*/  IMAD R0, R20, UR4, RZ ;  /* 0x0000000414007c24 */ /* 0x000fe4000f8e02ff */
[----:B---3--:R-:W-:-:S04]  /*19a40*/  IMAD.WIDE.U32 R4, R3, UR4, RZ ;  /* 0x0000000403047c25 */ /* 0x008fc8000f8e00ff */
[----:B------:R-:W-:Y:S01]  /*19a50*/  IMAD R7, R3, UR5, R0 ;  /* 0x0000000503077c24 */ /* 0x000fe2000f8e0200 */
[----:B------:R-:W-:Y:S01]  /*19a60*/  ULDC.64 UR4, c[0x0][0xae8] ;  /* 0x0002ba0000047ab9 */ /* 0x000fe20000000a00 */
[----:B------:R-:W-:Y:S02]  /*19a70*/  IMAD R0, R48, 0x30, R42 ;  /* 0x0000003030007824 */ /* 0x000fe400078e022a */
[----:B------:R-:W-:Y:S01]  /*19a80*/  IMAD.IADD R5, R5, 0x1, R7 ;  /* 0x0000000105057824 */ /* 0x000fe200078e0207 */
[----:B----4-:R-:W-:-:S13]  /*19a90*/  ISETP.NE.AND P0, PT, R25, 0x1, PT ;  /* 0x000000011900780c */ /* 0x010fda0003f05270 */
[----:B------:R-:W3:Y:S08]  /*19aa0*/  @P0 LDC R6, c[0x0][0xbec] ;  /* 0x0002fb00ff060b82 */ /* 0x000ef00000000800 */
[----:B------:R-:W4:Y:S01]  /*19ab0*/  @P0 LDC R11, c[0x0][0xbf0] ;  /* 0x0002fc00ff0b0b82 */ /* 0x000f220000000800 */
[----:B--2---:R-:W-:-:S04]  /*19ac0*/  IMAD.WIDE.U32 R4, R8, UR4, R4 ;  /* 0x0000000408047c25 */ /* 0x004fc8000f8e0004 */
[----:B-----5:R-:W-:Y:S02]  /*19ad0*/  IMAD.IADD R9, R28, 0x1, R0 ;  /* 0x000000011c097824 */ /* 0x020fe400078e0200 */
[----:B------:R-:W-:Y:S01]  /*19ae0*/  IMAD R5, R8, UR5, R5 ;  /* 0x0000000508057c24 */ /* 0x000fe2000f8e0205 */
[----:B------:R-:W-:Y:S01]  /*19af0*/  ULDC.64 UR4, c[0x0][0xae0] ;  /* 0x0002b80000047ab9 */ /* 0x000fe20000000a00 */
[----:B---3--:R-:W-:-:S04]  /*19b00*/  @P0 IMAD.HI.U32 R0, R9, R6, RZ ;  /* 0x0000000609000227 */ /* 0x008fc800078e00ff */
[----:B------:R-:W-:Y:S01]  /*19b10*/  IMAD.MOV.U32 R3, RZ, RZ, R9 ;  /* 0x000000ffff037224 */ /* 0x000fe200078e0009 */
[----:B----4-:R-:W-:Y:S01]  /*19b20*/  @P0 SHF.R.U32.HI R3, RZ, R11, R0 ;  /* 0x0000000bff030219 */ /* 0x010fe20000011600 */
[----:B------:R-:W-:Y:S02]  /*19b30*/  IMAD R6, R26, UR6, RZ ;  /* 0x000000061a067c24 */ /* 0x000fe4000f8e02ff */
[----:B------:R-:W-:Y:S01]  /*19b40*/  IMAD.WIDE.U32 R4, R27, UR6, R4 ;  /* 0x000000061b047c25 */ /* 0x000fe2000f8e0004 */
[----:B------:R-:W-:-:S03]  /*19b50*/  SHF.R.S32.HI R0, RZ, 0x1f, R3 ;  /* 0x0000001fff007819 */ /* 0x000fc60000011403 */
[----:B------:R-:W-:Y:S01]  /*19b60*/  IMAD R7, R27, UR7, R6 ;  /* 0x000000071b077c24 */ /* 0x000fe2000f8e0206 */
[----:B------:R-:W-:Y:S01]  /*19b70*/  IADD3 R6, -R3, RZ, RZ ;  /* 0x000000ff03067210 */ /* 0x000fe20007ffe1ff */
[----:B------:R-:W-:Y:S01]  /*19b80*/  IMAD R0, R0, UR4, RZ ;  /* 0x0000000400007c24 */ /* 0x000fe2000f8e02ff */
[----:B------:R-:W-:Y:S01]  /*19b90*/  ULDC.64 UR6, c[0x0][0xa80] ;  /* 0x0002a00000067ab9 */ /* 0x000fe20000000a00 */
[----:B------:R-:W-:Y:S02]  /*19ba0*/  IMAD.IADD R5, R5, 0x1, R7 ;  /* 0x0000000105057824 */ /* 0x000fe400078e0207 */
        /* <DEDUP_REMOVED lines=8> */
[----:B------:R-:W-:Y:S02]  /*19c30*/  ULDC UR4, c[0x0][0xac8] ;  /* 0x0002b20000047ab9 */ /* 0x000fe40000000800 */
[----:B------:R-:W-:Y:S01]  /*19c40*/  ISETP.GE.AND P0, PT, R43, UR4, PT ;  /* 0x000000042b007c0c */ /* 0x000fe2000bf06270 */
[----:B------:R-:W-:Y:S01]  /*19c50*/  IMAD R3, R7, UR5, R0 ;  /* 0x0000000507037c24 */ /* 0x000fe2000f8e0200 */
[----:B------:R-:W-:Y:S01]  /*19c60*/  LEA R7, P1, R20, UR6, 0x1 ;  /* 0x0000000614077c11 */ /* 0x000fe2000f8208ff */
[----:B------:R-:W-:-:S02]  /*19c70*/  UMOV UR4, 0xffffffff ;  /* 0xffffffff00047882 */ /* 0x000fc40000000000 */
[----:B------:R-:W-:-:S05]  /*19c80*/  IMAD.IADD R3, R21, 0x1, R3 ;  /* 0x0000000115037824 */ /* 0x000fca00078e0203 */
[----:B------:R-:W-:Y:S01]  /*19c90*/  LEA.HI.X R20, R20, UR7, R3, 0x1, P1 ;  /* 0x0000000714147c11 */ /* 0x000fe200088f0c03 */
[----:B------:R-:W-:Y:S06]  /*19ca0*/  BRA.DIV UR4, `(.L_x_14590) ;  /* 0x0000009e04507947 */ /* 0x000fec000b800000 */
[----:B------:R-:W2:Y:S01]  /*19cb0*/  SHFL.IDX PT, R3, R7, RZ, 0x181f ;  /* 0x00181fff07037589 */ /* 0x000ea200000e0000 */
[----:B------:R-:W-:Y:S02]  /*19cc0*/  IMAD R21, R24, R25, RZ ;  /* 0x0000001918157224 */ /* 0x000fe400078e02ff */
[----:B------:R-:W-:Y:S01]  /*19cd0*/  IMAD.IADD R24, R42, 0x1, R28 ;  /* 0x000000012a187824 */ /* 0x000fe200078e021c */
[----:B------:R-:W3:Y:S03]  /*19ce0*/  SHFL.IDX PT, R0, R20, RZ, 0x181f ;  /* 0x00181fff14007589 */ /* 0x000ee600000e0000 */
[C---:B------:R-:W-:Y:S01]  /*19cf0*/  VIADD R8, R24.reuse, 0x30 ;  /* 0x0000003018087836 */ /* 0x040fe20000000000 */
[----:B------:R-:W4:Y:S01]  /*19d00*/  SHFL.IDX PT, R5, R7, 0x1, 0x181f ;  /* 0x00381f0007057f89 */ /* 0x000f2200000e0000 */
[C---:B------:R-:W-:Y:S01]  /*19d10*/  ISETP.GE.OR P2, PT, R24.reuse, R21, P0 ;  /* 0x000000151800720c */ /* 0x040fe20000746670 */
[----:B------:R-:W-:-:S02]  /*19d20*/  VIADD R10, R24, 0x60 ;  /* 0x00000060180a7836 */ /* 0x000fc40000000000 */
[----:B------:R-:W5:Y:S01]  /*19d30*/  SHFL.IDX PT, R14, R7, 0x2, 0x181f ;  /* 0x00581f00070e7f89 */ /* 0x000f6200000e0000 */
[-C--:B------:R-:W-:Y:S02]  /*19d40*/  ISETP.GE.OR P3, PT, R8, R21.reuse, P0 ;  /* 0x000000150800720c */ /* 0x080fe40000766670 */
[----:B------:R-:W-:Y:S01]  /*19d50*/  ISETP.GE.OR P4, PT, R10, R21, P0 ;  /* 0x000000150a00720c */ /* 0x000fe20000786670 */
[----:B------:R-:W0:Y:S04]  /*19d60*/  SHFL.IDX PT, R4, R20, 0x1, 0x181f ;  /* 0x00381f0014047f89 */ /* 0x000e2800000e0000 */
[----:B------:R-:W1:Y:S02]  /*19d70*/  SHFL.IDX PT, R6, R20, 0x2, 0x181f ;  /* 0x00581f0014067f89 */ /* 0x000e6400000e0000 */
[----:B--2---:R-:W-:-:S04]  /*19d80*/  @!P2 LEA R10, P5, R43, R3, 0x1 ;  /* 0x000000032b0aa211 */ /* 0x004fc800078a08ff */
[C---:B---3--:R-:W-:Y:S02]  /*19d90*/  @!P2 LEA.HI.X R3, R43.reuse, R0, R44, 0x1, P5 ;  /* 0x000000002b03a211 */ /* 0x048fe400028f0c2c */
[----:B------:R2:W3:Y:S01]  /*19da0*/  SHFL.IDX PT, R0, R20, 0x3, 0x181f ;  /* 0x00781f0014007f89 */ /* 0x0004e200000e0000 */
[C---:B----4-:R-:W-:Y:S02]  /*19db0*/  @!P3 LEA R8, P1, R43.reuse, R5, 0x1 ;  /* 0x000000052b08b211 */ /* 0x050fe400078208ff */
[----:B------:R-:W-:Y:S01]  /*19dc0*/  @!P2 IMAD.MOV.U32 R11, RZ, RZ, R3 ;  /* 0x000000ffff0ba224 */ /* 0x000fe200078e0003 */
[----:B-----5:R-:W-:-:S04]  /*19dd0*/  @!P4 LEA R25, P5, R43, R14, 0x1 ;  /* 0x0000000e2b19c211 */ /* 0x020fc800078a08ff */
[----:B------:R2:W-:Y:S01]  /*19de0*/  @!P2 ST.E.128 desc[UR42][R10.64], RZ ;  /* 0x000000ff0a00a985 */ /* 0x0005e2000c101d2a */
[C-C-:B0-----:R-:W-:Y:S01]  /*19df0*/  @!P3 LEA.HI.X R9, R43.reuse, R4, R44.reuse, 0x1, P1 ;  /* 0x000000042b09b211 */ /* 0x141fe200008f0c2c */
[----:B------:R-:W-:Y:S02]  /*19e00*/  @!P4 IMAD.MOV.U32 R4, RZ, RZ, R25 ;  /* 0x000000ffff04c224 */ /* 0x000fe400078e0019 */
[----:B------:R2:W0:Y:S01]  /*19e10*/  SHFL.IDX PT, R14, R7, 0x3, 0x181f ;  /* 0x00781f00070e7f89 */ /* 0x00042200000e0000 */
[----:B-1----:R-:W-:-:S03]  /*19e20*/  @!P4 LEA.HI.X R5, R43, R6, R44, 0x1, P5 ;  /* 0x000000062b05c211 */ /* 0x002fc600028f0c2c */
[----:B------:R2:W-:Y:S04]  /*19e30*/  @!P3 ST.E.128 desc[UR42][R8.64], RZ ;  /* 0x000000ff0800b985 */ /* 0x0005e8000c101d2a */
[----:B------:R2:W-:Y:S02]  /*19e40*/  @!P4 ST.E.128 desc[UR42][R4.64], RZ ;  /* 0x000000ff0400c985 */ /* 0x0005e4000c101d2a */
.L_x_14805:
[----:B------:R-:W-:-:S05]  /*19e50*/  VIADD R24, R24, 0x90 ;  /* 0x0000009018187836 */ /* 0x000fca0000000000 */
[----:B------:R-:W-:-:S13]  /*19e60*/  ISETP.GE.OR P0, PT, R24, R21, P0 ;  /* 0x000000151800720c */ /* 0x000fda0000706670 */
[----:B0-----:R-:W-:-:S04]  /*19e70*/  @!P0 LEA R14, P1, R43, R14, 0x1 ;  /* 0x0000000e2b0e8211 */ /* 0x001fc800078208ff */
[----:B---3--:R-:W-:-:S05]  /*19e80*/  @!P0 LEA.HI.X R15, R43, R0, R44, 0x1, P1 ;  /* 0x000000002b0f8211 */ /* 0x008fca00008f0c2c */
[----:B------:R0:W-:Y:S04]  /*19e90*/  @!P0 ST.E.128 desc[UR42][R14.64], RZ ;  /* 0x000000ff0e008985 */ /* 0x0001e8000c101d2a */
.L_x_14582:
[----:B------:R-:W-:Y:S05]  /*19ea0*/  BSYNC B0 ;  /* 0x0000000000007941 */ /* 0x000fea0003800000 */
.L_x_14577:
[----:B------:R-:W-:Y:S02]  /*19eb0*/  ULDC UR4, c[0x0][0xc3c] ;  /* 0x00030f0000047ab9 */ /* 0x000fe40000000800 */
[----:B-1----:R-:W-:-:S13]  /*19ec0*/  ISETP.GE.AND P0, PT, R35, UR4, PT ;  /* 0x0000000423007c0c */ /* 0x002fda000bf06270 */
[----:B------:R-:W-:Y:S05]  /*19ed0*/  @!P0 BRA `(.L_x_14591) ;  /* 0xfffffe70004c8947 */ /* 0x000fea000383ffff */
[----:B------:R-:W-:Y:S05]  /*19ee0*/  BRA `(.L_x_14375) ;  /* 0x0000007c00d07947 */ /* 0x000fea0003800000 */
.L_x_14373:
        /* <DEDUP_REMOVED lines=16> */
.L_x_14592:
        /* <DEDUP_REMOVED lines=44> */
.L_x_14596:
        /* <DEDUP_REMOVED lines=37> */
.L_x_14594:
        /* <DEDUP_REMOVED lines=13> */
.L_x_14597:
        /* <DEDUP_REMOVED lines=32> */
[----:B------:R-:W-:-:S05]  /*1a7d0*/  @P0 IADD3 R2, R2, 0x1, RZ ;  /* 0x0000000102020810 */ /* 0x000fca0007ffe0ff */
[----:B------:R-:W-:Y:S02]  /*1a7e0*/  IMAD.MOV.U32 R9, RZ, RZ, R2 ;  /* 0x000000ffff097224 */ /* 0x000fe400078e0002 */
[----:B0-----:R-:W-:Y:S02]  /*1a7f0*/  IMAD.MOV R2, RZ, RZ, -R3 ;  /* 0x000000ffff027224 */ /* 0x001fe400078e0a03 */
[----:B------:R-:W-:Y:S01]  /*1a800*/  @!P2 IMAD.MOV R9, RZ, RZ, -R9 ;  /* 0x000000ffff09a224 */ /* 0x000fe200078e0a09 */
        /* <DEDUP_REMOVED lines=26> */
.L_x_14598:
        /* <DEDUP_REMOVED lines=47> */
[----:B------:R-:W-:-:S03]  /*1aca0*/  MOV R5, R10 ;  /* 0x0000000a00057202 */ /* 0x000fc60000000f00 */
        /* <DEDUP_REMOVED lines=14> */
.L_x_14599:
[----:B------:R-:W-:-:S05]  /*1ad90*/  LOP3.LUT R2, RZ, R2, RZ, 0x33, !PT ;  /* 0x00000002ff027212 */ /* 0x000fca00078e33ff */
[----:B------:R-:W-:Y:S01]  /*1ada0*/  IMAD.IADD R25, R25, 0x1, R2 ;  /* 0x0000000119197824 */ /* 0x000fe200078e0202 */
[----:B------:R-:W-:Y:S06]  /*1adb0*/  BRA `(.L_x_14600) ;  /* 0x00000000000c7947 */ /* 0x000fec0003800000 */
.L_x_14595:
[----:B------:R-:W-:Y:S01]  /*1adc0*/  IMAD.MOV.U32 R25, RZ, RZ, RZ ;  /* 0x000000ffff197224 */ /* 0x000fe200078e00ff */
[----:B------:R-:W-:Y:S01]  /*1add0*/  MOV R26, RZ ;  /* 0x000000ff001a7202 */ /* 0x000fe20000000f00 */
[----:B------:R-:W-:-:S07]  /*1ade0*/  IMAD.U32 R24, RZ, RZ, UR6 ;  /* 0x00000006ff187e24 */ /* 0x000fce000f8e00ff */
.L_x_14600:
[----:B------:R-:W-:-:S13]  /*1adf0*/  ISETP.NE.AND P0, PT, R0, RZ, PT ;  /* 0x000000ff0000720c */ /* 0x000fda0003f05270 */
[----:B------:R-:W0:Y:S01]  /*1ae00*/  @!P0 S2R R3, SR_CgaCtaId ;  /* 0x0000000000038919 */ /* 0x000e220000008800 */
[----:B------:R-:W-:-:S04]  /*1ae10*/  @!P0 MOV R0, 0x400 ;  /* 0x0000040000008802 */ /* 0x000fc80000000f00 */
[----:B0-----:R-:W-:-:S05]  /*1ae20*/  @!P0 LEA R0, R3, R0, 0x18 ;  /* 0x0000000003008211 */ /* 0x001fca00078ec0ff */
[----:B------:R1:W-:Y:S01]  /*1ae30*/  @!P0 STS.128 [R0+0x168d0], R24 ;  /* 0x0168d01800008388 */ /* 0x0003e20000000c00 */
[----:B------:R-:W-:Y:S06]  /*1ae40*/  BAR.ARV 0x5, 0x200 ;  /* 0x0148000000007b1d */ /* 0x000fec0000002000 */
.L_x_14593:
[----:B-1----:R-:W-:Y:S01]  /*1ae50*/  IMAD.MOV.U32 R0, RZ, RZ, 0x1 ;  /* 0x00000001ff007424 */ /* 0x002fe200078e00ff */
[----:B------:R-:W-:Y:S01]  /*1ae60*/  ULDC UR4, c[0x0][0xc3c] ;  /* 0x00030f0000047ab9 */ /* 0x000fe20000000800 */
[----:B------:R-:W-:Y:S01]  /*1ae70*/  IMAD.MOV.U32 R28, RZ, RZ, RZ ;  /* 0x000000ffff1c7224 */ /* 0x000fe200078e00ff */
[----:B0-----:R-:W-:Y:S02]  /*1ae80*/  ISETP.GE.AND P0, PT, R27, UR4, PT ;  /* 0x000000041b007c0c */ /* 0x001fe4000bf06270 */
[----:B------:R0:W-:Y:S04]  /*1ae90*/  STL [R1], R0 ;  /* 0x0000000001007387 */ /* 0x0001e80000100800 */
[----:B------:R0:W-:Y:S07]  /*1aea0*/  STL [R1+0x40], RZ ;  /* 0x000040ff01007387 */ /* 0x0001ee0000100800 */
[----:B------:R-:W-:Y:S05]  /*1aeb0*/  @P0 BRA `(.L_x_14601) ;  /* 0x0000006800f80947 */ /* 0x000fea0003800000 */
[----:B------:R-:W1:Y:S01]  /*1aec0*/  S2R R6, SR_TID.X ;  /* 0x0000000000067919 */ /* 0x000e620000002100 */
[----:B------:R-:W2:Y:S01]  /*1aed0*/  S2UR UR5, SR_CgaCtaId ;  /* 0x00000000000579c3 */ /* 0x000ea20000008800 */
[----:B------:R-:W-:Y:S01]  /*1aee0*/  UMOV UR4, 0x400 ;  /* 0x0000040000047882 */ /* 0x000fe20000000000 */
[----:B------:R-:W-:Y:S01]  /*1aef0*/  BSSY B8, `(.L_x_14601) ;  /* 0x00006ba000087945 */ /* 0x000fe20003800000 */
[----:B------:R-:W-:Y:S01]  /*1af00*/  STL [R1+0x40], RZ ;  /* 0x000040ff01007387 */ /* 0x000fe20000100800 */
        /* <DEDUP_REMOVED lines=9> */
[----:B------:R-:W-:Y:S01]  /*1afa0*/  LOP3.LUT R2, R0, 0x1f8, RZ, 0xc0, !PT ;  /* 0x000001f800027812 */ /* 0x000fe200078ec0ff */
[----:B------:R-:W-:-:S03]  /*1afb0*/  IMAD.MOV.U32 R0, RZ, RZ, 0x1 ;  /* 0x00000001ff007424 */ /* 0x000fc600078e00ff */
[----:B------:R-:W-:Y:S02]  /*1afc0*/  LOP3.LUT R2, R2, 0x38, R6, 0x78, !PT ;  /* 0x0000003802027812 */ /* 0x000fe400078e7806 */
[----:B------:R0:W-:Y:S02]  /*1afd0*/  STL [R1+0x4], R0 ;  /* 0x0000040001007387 */ /* 0x0001e40000100800 */
[----:B------:R-:W-:Y:S01]  /*1afe0*/  LOP3.LUT R4, R2, 0x200, R3, 0xf8, !PT ;  /* 0x0000020002047812 */ /* 0x000fe200078ef803 */
[----:B------:R-:W-:Y:S01]  /*1aff0*/  IMAD.SHL.U32 R2, R6, 0x10, RZ ;  /* 0x0000001006027824 */ /* 0x000fe200078e00ff */
[----:B------:R-:W-:Y:S01]  /*1b000*/  SHF.R.U32.HI R3, RZ, 0x3, R5 ;  /* 0x00000003ff037819 */ /* 0x000fe20000011605 */
[----:B------:R-:W-:-:S03]  /*1b010*/  IMAD.MOV.U32 R5, RZ, RZ, 0x1 ;  /* 0x00000001ff057424 */ /* 0x000fc600078e00ff */
[----:B------:R-:W-:Y:S01]  /*1b020*/  LOP3.LUT R2, R2, 0x70, RZ, 0xc0, !PT ;  /* 0x0000007002027812 */ /* 0x000fe200078ec0ff */
[----:B0-----:R-:W-:Y:S01]  /*1b030*/  IMAD R0, R4, 0x2, R16 ;  /* 0x0000000204007824 */ /* 0x001fe200078e0210 */
[----:B------:R0:W-:Y:S02]  /*1b040*/  STL [R1], R5 ;  /* 0x0000000501007387 */ /* 0x0001e40000100800 */
[----:B------:R-:W-:Y:S02]  /*1b050*/  LOP3.LUT R2, R3, R2, RZ, 0xfc, !PT ;  /* 0x0000000203027212 */ /* 0x000fe400078efcff */
[----:B------:R0:W-:Y:S05]  /*1b060*/  STL [R1+0x24], R0 ;  /* 0x0000240001007387 */ /* 0x0001ea0000100800 */
.L_x_14714:
[----:B------:R-:W-:Y:S05]  /*1b070*/  YIELD ;  /* 0x0000000000007946 */ /* 0x000fea0003800000 */
[----:B------:R-:W-:Y:S01]  /*1b080*/  ULDC.64 UR4, c[0x0][0xa28] ;  /* 0x00028a0000047ab9 */ /* 0x000fe20000000a00 */
[----:B------:R-:W-:Y:S01]  /*1b090*/  MOV R10, RZ ;  /* 0x000000ff000a7202 */ /* 0x000fe20000000f00 */
[----:B0-----:R-:W0:Y:S01]  /*1b0a0*/  LDC.64 R4, c[0x0][0xa00] ;  /* 0x00028000ff047b82 */ /* 0x001e220000000a00 */
[----:B------:R-:W-:Y:S01]  /*1b0b0*/  ISETP.NE.U32.AND P0, PT, RZ, UR4, PT ;  /* 0x00000004ff007c0c */ /* 0x000fe2000bf05070 */
[----:B------:R-:W-:Y:S01]  /*1b0c0*/  IMAD.MOV.U32 R0, RZ, RZ, RZ ;  /* 0x000000ffff007224 */ /* 0x000fe200078e00ff */
[----:B------:R-:W-:-:S02]  /*1b0d0*/  ULDC.64 UR6, c[0x0][0xa10] ;  /* 0x0002840000067ab9 */ /* 0x000fc40000000a00 */
[----:B------:R-:W-:Y:S01]  /*1b0e0*/  ISETP.NE.AND.EX P0, PT, RZ, UR5, PT, P0 ;  /* 0x00000005ff007c0c */ /* 0x000fe2000bf05300 */
[----:B------:R-:W-:-:S12]  /*1b0f0*/  ULDC.64 UR4, c[0x0][0xa18] ;  /* 0x0002860000047ab9 */ /* 0x000fd80000000a00 */
[----:B-1----:R-:W1:Y:S02]  /*1b100*/  @P0 LDC.64 R2, c[0x0][0xa28] ;  /* 0x00028a00ff020b82 */ /* 0x002e640000000a00 */
        /* <DEDUP_REMOVED lines=40> */
.L_x_14602:
[----:B------:R-:W-:Y:S01]  /*1b390*/  ULDC.64 UR4, c[0x0][0xa20] ;  /* 0x0002880000047ab9 */ /* 0x000fe20000000a00 */
[C---:B0-----:R-:W-:Y:S02]  /*1b3a0*/  LOP3.LUT R0, R26.reuse, 0xff000000, RZ, 0xc0, !PT ;  /* 0xff0000001a007812 */ /* 0x041fe400078ec0ff */
[----:B------:R-:W-:Y:S02]  /*1b3b0*/  ISETP.NE.U32.AND P0, PT, RZ, UR4, PT ;  /* 0x00000004ff007c0c */ /* 0x000fe4000bf05070 */
[----:B------:R-:W-:Y:S02]  /*1b3c0*/  SHF.R.U32.HI R0, RZ, 0x8, R0 ;  /* 0x00000008ff007819 */ /* 0x000fe40000011600 */
[----:B------:R-:W-:Y:S02]  /*1b3d0*/  ISETP.NE.AND.EX P0, PT, RZ, UR5, PT, P0 ;  /* 0x00000005ff007c0c */ /* 0x000fe4000bf05300 */
[C---:B------:R-:W-:Y:S02]  /*1b3e0*/  LOP3.LUT R4, R26.reuse, 0xff0000, RZ, 0xc0, !PT ;  /* 0x00ff00001a047812 */ /* 0x040fe400078ec0ff */
[----:B------:R-:W-:-:S02]  /*1b3f0*/  LOP3.LUT R17, R26, 0xffff, RZ, 0xc0, !PT ;  /* 0x0000ffff1a117812 */ /* 0x000fc400078ec0ff */
[----:B------:R-:W-:-:S07]  /*1b400*/  LEA.HI R0, R4, R0, RZ, 0x10 ;  /* 0x0000000004007211 */ /* 0x000fce00078f80ff */
[----:B------:R-:W-:Y:S05]  /*1b410*/  @!P0 BRA `(.L_x_14603) ;  /* 0x0000000000108947 */ /* 0x000fea0003800000 */
[----:B------:R-:W0:Y:S02]  /*1b420*/  LDC.64 R4, c[0x0][0xa20] ;  /* 0x00028800ff047b82 */ /* 0x000e240000000a00 */
[----:B0-----:R-:W-:-:S05]  /*1b430*/  IMAD.WIDE R4, R27, 0x4, R4 ;  /* 0x000000041b047825 */ /* 0x001fca00078e0204 */
[----:B------:R0:W5:Y:S01]  /*1b440*/  LDG.E R7, desc[UR42][R4.64] ;  /* 0x0000002a04077981 */ /* 0x000162000c1e1900 */
[----:B------:R-:W-:Y:S05]  /*1b450*/  BRA `(.L_x_14604) ;  /* 0x0000000000247947 */ /* 0x000fea0003800000 */
.L_x_14603:
        /* <DEDUP_REMOVED lines=9> */
.L_x_14604:
[----:B0-----:R-:W2:Y:S04]  /*1b4f0*/  @P1 LDG.E R4, desc[UR42][R2.64] ;  /* 0x0000002a02041981 */ /* 0x001ea8000c1e1900 */
[----:B------:R0:W2:Y:S01]  /*1b500*/  @P1 LDG.E R5, desc[UR42][R2.64+0x4] ;  /* 0x0000042a02051981 */ /* 0x0000a2000c1e1900 */
[----:B------:R-:W-:Y:S02]  /*1b510*/  IMAD R25, R25, 0xc0, RZ ;  /* 0x000000c019197824 */ /* 0x000fe400078e02ff */
[----:B-----5:R-:W-:-:S03]  /*1b520*/  IMAD.IADD R7, R7, 0x1, -R10 ;  /* 0x0000000107077824 */ /* 0x020fc600078e0a0a */
[----:B------:R-:W-:Y:S01]  /*1b530*/  IADD3 R9, R25, 0xbf, RZ ;  /* 0x000000bf19097810 */ /* 0x000fe20007ffe0ff */
[----:B0-----:R-:W0:Y:S02]  /*1b540*/  LDC R2, c[0x0][0x448] ;  /* 0x00011200ff027b82 */ /* 0x001e240000000800 */
[----:B0-----:R-:W-:-:S13]  /*1b550*/  ISETP.NE.AND P2, PT, R2, 0x1, PT ;  /* 0x000000010200780c */ /* 0x001fda0003f45270 */
[----:B------:R-:W0:Y:S08]  /*1b560*/  @P2 LDC R3, c[0x0][0x44c] ;  /* 0x00011300ff032b82 */ /* 0x000e300000000800 */
[----:B------:R-:W3:Y:S01]  /*1b570*/  @P2 LDC R2, c[0x0][0x450] ;  /* 0x00011400ff022b82 */ /* 0x000ee20000000800 */
[----:B0-----:R-:W-:-:S05]  /*1b580*/  @P2 IMAD.HI.U32 R3, R9, R3, RZ ;  /* 0x0000000309032227 */ /* 0x001fca00078e00ff */
[----:B---3--:R-:W-:Y:S01]  /*1b590*/  @P2 SHF.R.U32.HI R9, RZ, R2, R3 ;  /* 0x00000002ff092219 */ /* 0x008fe20000011603 */
[----:B--2---:R-:W-:-:S04]  /*1b5a0*/  @P1 IMAD.IADD R8, R5, 0x1, -R4 ;  /* 0x0000000105081824 */ /* 0x004fc800078e0a04 */
[----:B------:R-:W-:-:S04]  /*1b5b0*/  IMAD.IADD R12, R7, 0x1, R8 ;  /* 0x00000001070c7824 */ /* 0x000fc800078e0208 */
[C---:B------:R-:W-:Y:S01]  /*1b5c0*/  VIADD R20, R12.reuse, 0x7f ;  /* 0x0000007f0c147836 */ /* 0x040fe20000000000 */
[----:B------:R0:W-:Y:S01]  /*1b5d0*/  STL [R1+0x14], R12 ;  /* 0x0000140c01007387 */ /* 0x0001e20000100800 */
[----:B------:R-:W-:-:S03]  /*1b5e0*/  IADD3 R10, R12, 0x1, -R13 ;  /* 0x000000010c0a7810 */ /* 0x000fc60007ffe80d */
[----:B------:R-:W-:Y:S02]  /*1b5f0*/  SHF.R.S32.HI R2, RZ, 0x1f, R20 ;  /* 0x0000001fff027819 */ /* 0x000fe40000011414 */
[----:B------:R-:W-:Y:S02]  /*1b600*/  IMAD.IADD R9, R10, 0x1, R9 ;  /* 0x000000010a097824 */ /* 0x000fe400078e0209 */
        /* <DEDUP_REMOVED lines=17> */
.L_x_14607:
[----:B------:R-:W-:-:S13]  /*1b720*/  ISETP.NE.AND P0, PT, R3, 0x1, PT ;  /* 0x000000010300780c */ /* 0x000fda0003f05270 */
[----:B------:R-:W0:Y:S02]  /*1b730*/  @P0 LDC.64 R4, c[0x0][0x9e8] ;  /* 0x00027a00ff040b82 */ /* 0x000e240000000a00 */
[----:B0-----:R-:W-:-:S05]  /*1b740*/  @P0 IMAD.HI.U32 R4, R11, R4, RZ ;  /* 0x000000040b040227 */ /* 0x001fca00078e00ff */
[----:B------:R-:W-:-:S07]  /*1b750*/  @P0 SHF.R.U32.HI R11, RZ, R5, R4 ;  /* 0x00000005ff0b0219 */ /* 0x000fce0000011604 */
.L_x_14608:
[----:B------:R-:W-:Y:S05]  /*1b760*/  BSYNC B0 ;  /* 0x0000000000007941 */ /* 0x000fea0003800000 */
.L_x_14606:
[----:B------:R-:W-:-:S05]  /*1b770*/  IMAD R11, R11, R3, R3 ;  /* 0x000000030b0b7224 */ /* 0x000fca00078e0203 */
[----:B------:R-:W-:-:S07]  /*1b780*/  VIMNMX R2, R2, R11, PT ;  /* 0x0000000b02027248 */ /* 0x000fce0003fe0100 */
.L_x_14605:
[----:B------:R-:W0:Y:S01]  /*1b790*/  @P2 LDC R9, c[0x0][0x44c] ;  /* 0x00011300ff092b82 */ /* 0x000e220000000800 */
[----:B------:R-:W-:Y:S01]  /*1b7a0*/  VIADD R2, R2, 0x7f ;  /* 0x0000007f02027836 */ /* 0x000fe20000000000 */
[----:B------:R-:W-:Y:S01]  /*1b7b0*/  IADD3 R19, R12, -R13, RZ ;  /* 0x8000000d0c137210 */ /* 0x000fe20007ffe0ff */
[----:B------:R-:W-:Y:S01]  /*1b7c0*/  IMAD.MOV.U32 R4, RZ, RZ, R25 ;  /* 0x000000ffff047224 */ /* 0x000fe200078e0019 */
[----:B------:R-:W-:-:S04]  /*1b7d0*/  ULDC UR4, c[0x0][0x9dc] ;  /* 0x0002770000047ab9 */ /* 0x000fc80000000800 */
[----:B------:R-:W2:Y:S01]  /*1b7e0*/  @P2 LDC R5, c[0x0][0x450] ;  /* 0x00011400ff052b82 */ /* 0x000ea20000000800 */
[----:B0-----:R-:W-:-:S05]  /*1b7f0*/  @P2 IMAD.HI.U32 R9, R25, R9, RZ ;  /* 0x0000000919092227 */ /* 0x001fca00078e00ff */
[----:B--2---:R-:W-:Y:S02]  /*1b800*/  @P2 SHF.R.U32.HI R4, RZ, R5, R9 ;  /* 0x00000005ff042219 */ /* 0x004fe40000011609 */
[----:B------:R-:W-:-:S03]  /*1b810*/  SHF.R.S32.HI R5, RZ, 0x1f, R2 ;  /* 0x0000001fff057819 */ /* 0x000fc60000011402 */
[----:B------:R-:W-:Y:S01]  /*1b820*/  IMAD.IADD R11, R19, 0x1, R4 ;  /* 0x00000001130b7824 */ /* 0x000fe200078e0204 */
[----:B------:R-:W-:-:S03]  /*1b830*/  LEA.HI R5, R5, R2, RZ, 0x7 ;  /* 0x0000000205057211 */ /* 0x000fc600078f38ff */
[----:B------:R-:W-:Y:S01]  /*1b840*/  VIADD R2, R11, -UR4 ;  /* 0x800000040b027c36 */ /* 0x000fe20008000000 */
        /* <DEDUP_REMOVED lines=13> */
.L_x_14611:
[----:B------:R-:W-:-:S13]  /*1b920*/  ISETP.NE.AND P0, PT, R3, 0x1, PT ;  /* 0x000000010300780c */ /* 0x000fda0003f05270 */
[----:B------:R-:W0:Y:S02]  /*1b930*/  @P0 LDC.64 R4, c[0x0][0x9e8] ;  /* 0x00027a00ff040b82 */ /* 0x000e240000000a00 */
[----:B0-----:R-:W-:-:S05]  /*1b940*/  @P0 IMAD.HI.U32 R4, R11, R4, RZ ;  /* 0x000000040b040227 */ /* 0x001fca00078e00ff */
[----:B------:R-:W-:-:S07]  /*1b950*/  @P0 SHF.R.U32.HI R11, RZ, R5, R4 ;  /* 0x00000005ff0b0219 */ /* 0x000fce0000011604 */
.L_x_14612:
[----:B------:R-:W-:Y:S05]  /*1b960*/  BSYNC B0 ;  /* 0x0000000000007941 */ /* 0x000fea0003800000 */
.L_x_14610:
[----:B------:R-:W-:-:S05]  /*1b970*/  IMAD R3, R11, R3, RZ ;  /* 0x000000030b037224 */ /* 0x000fca00078e02ff */
[----:B------:R-:W-:-:S07]  /*1b980*/  VIMNMX R2, R2, R3, !PT ;  /* 0x0000000302027248 */ /* 0x000fce0007fe0100 */
.L_x_14609:
        /* <DEDUP_REMOVED lines=40> */
.L_x_14614:
[----:B------:R-:W-:Y:S05]  /*1bc10*/  BSYNC B0 ;  /* 0x0000000000007941 */ /* 0x000fea0003800000 */
.L_x_14613:
        /* <DEDUP_REMOVED lines=24> */
.L_x_14808:
[----:B--2---:R-:W-:Y:S02]  /*1bda0*/  ISETP.NE.AND P0, PT, R14, RZ, PT ;  /* 0x000000ff0e00720c */ /* 0x004fe40003f05270 */
[----:B------:R-:W-:-:S11]  /*1bdb0*/  PLOP3.LUT P6, PT, PT, PT, PT, 0x8, 0x0 ;  /* 0x000000000000781c */ /* 0x000fd60003fce170 */
[----:B------:R-:W-:Y:S05]  /*1bdc0*/  @P0 BRA `(.L_x_14618) ;  /* 0x00000000000c0947 */ /* 0x000fea0003800000 */
[----:B------:R-:W-:-:S03]  /*1bdd0*/  UMOV UR4, 0xffffffff ;  /* 0xffffffff00047882 */ /* 0x000fc60000000000 */
[----:B------:R-:W-:Y:S05]  /*1bde0*/  BRA.DIV UR4, `(.L_x_14619) ;  /* 0x0000008204347947 */ /* 0x000fea000b800000 */
[----:B------:R-:W-:-:S13]  /*1bdf0*/  ELECT P6, URZ, PT ;  /* 0x00000000003f782f */ /* 0x000fda00038c0000 */
.L_x_14618:
        /* <DEDUP_REMOVED lines=9> */
.L_x_14811:
[----:B------:R-:W-:Y:S05]  /*1be90*/  BSYNC B1 ;  /* 0x0000000000017941 */ /* 0x000fea0003800000 */
.L_x_14620:
[----:B------:R-:W-:Y:S04]  /*1bea0*/  BSSY B1, `(.L_x_14622) ;  /* 0x0000050000017945 */ /* 0x000fe80003800000 */
[----:B------:R-:W-:Y:S05]  /*1beb0*/  @!P6 BRA `(.L_x_14623) ;  /* 0x000000040038e947 */ /* 0x000fea0003800000 */
[----:B------:R-:W2:Y:S01]  /*1bec0*/  LDL R7, [R1+0x4] ;  /* 0x0000040001077983 */ /* 0x000ea20000100800 */
[----:B0-----:R-:W-:Y:S01]  /*1bed0*/  LEA R5, R29, R16, 0x3 ;  /* 0x000000101d057211 */ /* 0x001fe200078e18ff */
[----:B------:R-:W0:Y:S01]  /*1bee0*/  S2R R8, SR_TID.X ;  /* 0x0000000000087919 */ /* 0x000e220000002100 */
[----:B------:R-:W-:Y:S01]  /*1bef0*/  BSSY B2, `(.L_x_14624) ;  /* 0x0000006000027945 */ /* 0x000fe20003800000 */
[----:B0-----:R-:W-:-:S04]  /*1bf00*/  LOP3.LUT R8, R8, 0x7f, RZ, 0xc0, !PT ;  /* 0x0000007f08087812 */ /* 0x001fc800078ec0ff */
[----:B------:R-:W-:Y:S02]  /*1bf10*/  ISETP.NE.AND P1, PT, R8, RZ, PT ;  /* 0x000000ff0800720c */ /* 0x000fe40003f25270 */
[----:B--2---:R-:W-:-:S04]  /*1bf20*/  SHF.L.U32 R7, R7, 0x1f, RZ ;  /* 0x0000001f07077819 */ /* 0x004fc800000006ff */
[----:B------:R-:W0:Y:S02]  /*1bf30*/  SYNCS.PHASECHK.TRANS64.TRYWAIT P0, [R5+URZ+0x168a0], R7 ;  /* 0x0168a007050075a7 */ /* 0x000e24000800017f */
[----:B0-----:R-:W-:Y:S05]  /*1bf40*/  @!P0 BRA `(.L_x_14625) ;  /* 0x0000008000108947 */ /* 0x001fea0003800000 */
.L_x_14812:
[----:B------:R-:W-:Y:S05]  /*1bf50*/  BSYNC B2 ;  /* 0x0000000000027941 */ /* 0x000fea0003800000 */
.L_x_14624:
        /* <DEDUP_REMOVED lines=9> */
.L_x_14627:
[----:B------:R-:W-:Y:S05]  /*1bff0*/  BSYNC B2 ;  /* 0x0000000000027941 */ /* 0x000fea0003800000 */
.L_x_14626:
[----:B-1----:R-:W-:Y:S01]  /*1c000*/  IMAD.MOV.U32 R13, RZ, RZ, RZ ;  /* 0x000000ffff0d7224 */ /* 0x002fe200078e00ff */
        /* <DEDUP_REMOVED lines=9> */
[----:B------:R-:W-:Y:S01]  /*1c0a0*/  IMAD.SHL.U32 R12, R29, 0x2000, RZ ;  /* 0x000020001d0c7824 */ /* 0x000fe200078e00ff */
[----:B------:R-:W-:Y:S01]  /*1c0b0*/  UMOV UR7, 0x12f00000 ;  /* 0x12f0000000077882 */ /* 0x000fe20000000000 */
[----:B------:R-:W-:-:S08]  /*1c0c0*/  VIADD R11, R5, 0x16890 ;  /* 0x00016890050b7836 */ /* 0x000fd00000000000 */
.L_x_14628:
        /* <DEDUP_REMOVED lines=13> */
.L_x_14813:
[----:B------:R-:W-:Y:S05]  /*1c1a0*/  BSYNC B2 ;  /* 0x0000000000027941 */ /* 0x000fea0003800000 */
.L_x_14629:
        /* <DEDUP_REMOVED lines=11> */
.L_x_14632:
[----:B------:R-:W-:Y:S05]  /*1c260*/  BSYNC B2 ;  /* 0x0000000000027941 */ /* 0x000fea0003800000 */
.L_x_14631:
        /* <DEDUP_REMOVED lines=9> */
.L_x_14633:
        /* <DEDUP_REMOVED lines=10> */
.L_x_14623:
[----:B------:R-:W-:Y:S05]  /*1c3a0*/  BSYNC B1 ;  /* 0x0000000000017941 */ /* 0x000fea0003800000 */
.L_x_14622:
        /* <DEDUP_REMOVED lines=11> */
.L_x_14646:
[----:B------:R-:W-:Y:S05]  /*1c460*/  YIELD ;  /* 0x0000000000007946 */ /* 0x000fea0003800000 */
[----:B------:R-:W-:Y:S04]  /*1c470*/  BSSY B1, `(.L_x_14634) ;  /* 0x000004d000017945 */ /* 0x000fe80003800000 */
[----:B--2---:R-:W-:Y:S05]  /*1c480*/  @!P6 BRA `(.L_x_14635) ;  /* 0x00000004002ce947 */ /* 0x004fea0003800000 */
[----:B0-----:R-:W2:Y:S01]  /*1c490*/  LDL R7, [R1+0x4] ;  /* 0x0000040001077983 */ /* 0x001ea20000100800 */
[----:B------:R-:W0:Y:S02]  /*1c4a0*/  S2R R5, SR_TID.X ;  /* 0x0000000000057919 */ /* 0x000e240000002100 */
[----:B0-----:R-:W-:Y:S01]  /*1c4b0*/  LOP3.LUT R8, R5, 0x7f, RZ, 0xc0, !PT ;  /* 0x0000007f05087812 */ /* 0x001fe200078ec0ff */
[----:B------:R-:W-:Y:S01]  /*1c4c0*/  IMAD R5, R29, 0x8, R16 ;  /* 0x000000081d057824 */ /* 0x000fe200078e0210 */
[----:B------:R-:W-:Y:S02]  /*1c4d0*/  BSSY B2, `(.L_x_14636) ;  /* 0x0000005000027945 */ /* 0x000fe40003800000 */
[----:B------:R-:W-:Y:S02]  /*1c4e0*/  ISETP.NE.AND P2, PT, R8, RZ, PT ;  /* 0x000000ff0800720c */ /* 0x000fe40003f45270 */
[----:B--2---:R-:W-:-:S04]  /*1c4f0*/  SHF.L.U32 R7, R7, 0x1f, RZ ;  /* 0x0000001f07077819 */ /* 0x004fc800000006ff */
[----:B------:R-:W0:Y:S02]  /*1c500*/  SYNCS.PHASECHK.TRANS64.TRYWAIT P1, [R5+URZ+0x168a0], R7 ;  /* 0x0168a007050075a7 */ /* 0x000e24000802017f */
[----:B0-----:R-:W-:Y:S05]  /*1c510*/  @!P1 BRA `(.L_x_14637) ;  /* 0x0000007800c49947 */ /* 0x001fea0003800000 */
.L_x_14814:
[----:B------:R-:W-:Y:S05]  /*1c520*/  BSYNC B2 ;  /* 0x0000000000027941 */ /* 0x000fea0003800000 */
.L_x_14636:
        /* <DEDUP_REMOVED lines=9> */
.L_x_14639:
[----:B------:R-:W-:Y:S05]  /*1c5c0*/  BSYNC B2 ;  /* 0x0000000000027941 */ /* 0x000fea0003800000 */
.L_x_14638:
[----:B-1----:R-:W-:Y:S01]  /*1c5d0*/  IMAD.MOV.U32 R13, RZ, RZ, RZ ;  /* 0x000000ffff0d7224 */ /* 0x002fe200078e00ff */
[----:B------:R-:W-:Y:S01]  /*1c5e0*/  LEA R8, R29, R16, 0xe ;  /* 0x000000101d087211 */ /* 0x000fe200078e70ff */
        /* <DEDUP_REMOVED lines=9> */
.L_x_14640:
        /* <DEDUP_REMOVED lines=13> */
.L_x_14815:
[----:B------:R-:W-:Y:S05]  /*1c750*/  BSYNC B2 ;  /* 0x0000000000027941 */ /* 0x000fea0003800000 */
.L_x_14641:
        /* <DEDUP_REMOVED lines=11> */
.L_x_14644:
[----:B------:R-:W-:Y:S05]  /*1c810*/  BSYNC B2 ;  /* 0x0000000000027941 */ /* 0x000fea0003800000 */
.L_x_14643:
        /* <DEDUP_REMOVED lines=8> */
.L_x_14645:
        /* <DEDUP_REMOVED lines=10> */
.L_x_14635:
[----:B------:R-:W-:Y:S05]  /*1c940*/  BSYNC B1 ;  /* 0x0000000000017941 */ /* 0x000fea0003800000 */
.L_x_14634:
[----:B0-----:R-:W2:Y:S01]  /*1c950*/  LDL.LU R7, [R1+0x4] ;  /* 0x0000040001077983 */ /* 0x001ea20000300800 */
        /* <DEDUP_REMOVED lines=9> */
.L_x_14616:
[----:B------:R-:W-:Y:S05]  /*1c9f0*/  BSYNC B0 ;  /* 0x0000000000007941 */ /* 0x000fea0003800000 */
.L_x_14615:
        /* <DEDUP_REMOVED lines=16> */
[----:B------:R-:W-:-:S11]  /*1cb00*/  VIADD R6, R10, 0xffffffff ;  /* 0xffffffff0a067836 */ /* 0x000fd60000000000 */
[----:B------:R-:W-:Y:S05]  /*1cb10*/  @P0 BRA `(.L_x_14649) ;  /* 0x00000000001c0947 */ /* 0x000fea0003800000 */
[----:B------:R-:W-:Y:S01]  /*1cb20*/  ISETP.NE.AND P0, PT, R3, 0x1, PT ;  /* 0x000000010300780c */ /* 0x000fe20003f05270 */
[----:B------:R-:W-:-:S12]  /*1cb30*/  IMAD.MOV R6, RZ, RZ, -R10 ;  /* 0x000000ffff067224 */ /* 0x000fd800078e0a0a */
[----:B------:R-:W3:Y:S02]  /*1cb40*/  @P0 LDC.64 R4, c[0x0][0x9e8] ;  /* 0x00027a00ff040b82 */ /* 0x000ee40000000a00 */
[----:B---3--:R-:W-:-:S05]  /*1cb50*/  @P0 IMAD.HI.U32 R4, R6, R4, RZ ;  /* 0x0000000406040227 */ /* 0x008fca00078e00ff */
[----:B------:R-:W-:-:S04]  /*1cb60*/  @P0 SHF.R.U32.HI R6, RZ, R5, R4 ;  /* 0x00000005ff060219 */ /* 0x000fc80000011604 */
[----:B------:R-:W-:Y:S01]  /*1cb70*/  LOP3.LUT R6, RZ, R6, RZ, 0x33, !PT ;  /* 0x00000006ff067212 */ /* 0x000fe200078e33ff */
[----:B------:R-:W-:Y:S06]  /*1cb80*/  BRA `(.L_x_14650) ;  /* 0x0000000000107947 */ /* 0x000fec0003800000 */
.L_x_14649:
[----:B------:R-:W-:-:S13]  /*1cb90*/  ISETP.NE.AND P0, PT, R3, 0x1, PT ;  /* 0x000000010300780c */ /* 0x000fda0003f05270 */
[----:B------:R-:W3:Y:S02]  /*1cba0*/  @P0 LDC.64 R4, c[0x0][0x9e8] ;  /* 0x00027a00ff040b82 */ /* 0x000ee40000000a00 */
[----:B---3--:R-:W-:-:S05]  /*1cbb0*/  @P0 IMAD.HI.U32 R4, R6, R4, RZ ;  /* 0x0000000406040227 */ /* 0x008fca00078e00ff */
[----:B------:R-:W-:-:S07]  /*1cbc0*/  @P0 SHF.R.U32.HI R6, RZ, R5, R4 ;  /* 0x00000005ff060219 */ /* 0x000fce0000011604 */
.L_x_14650:
[----:B------:R-:W-:Y:S05]  /*1cbd0*/  BSYNC B0 ;  /* 0x0000000000007941 */ /* 0x000fea0003800000 */
.L_x_14648:
[----:B------:R-:W-:-:S05]  /*1cbe0*/  IMAD R6, R6, R3, R3 ;  /* 0x0000000306067224 */ /* 0x000fca00078e0203 */
[----:B------:R-:W-:-:S07]  /*1cbf0*/  VIMNMX R2, R2, R6, PT ;  /* 0x0000000602027248 */ /* 0x000fce0003fe0100 */
.L_x_14647:
[----:B------:R-:W-:Y:S01]  /*1cc00*/  VIADD R2, R2, 0x7f ;  /* 0x0000007f02027836 */ /* 0x000fe20000000000 */
[----:B------:R-:W-:Y:S01]  /*1cc10*/  ULDC UR4, c[0x0][0x9dc] ;  /* 0x0002770000047ab9 */ /* 0x000fe20000000800 */
[----:B------:R-:W-:-:S03]  /*1cc20*/  IMAD.MOV.U32 R5, RZ, RZ, R25 ;  /* 0x000000ffff057224 */ /* 0x000fc600078e0019 */
[----:B------:R-:W-:-:S04]  /*1cc30*/  SHF.R.S32.HI R4, RZ, 0x1f, R2 ;  /* 0x0000001fff047819 */ /* 0x000fc80000011402 */
[----:B------:R-:W-:Y:S02]  /*1cc40*/  LEA.HI R4, R4, R2, RZ, 0x7 ;  /* 0x0000000204047211 */ /* 0x000fe400078f38ff */
[----:B------:R-:W3:Y:S02]  /*1cc50*/  @P1 LDC R2, c[0x0][0x450] ;  /* 0x00011400ff021b82 */ /* 0x000ee40000000800 */
[----:B------:R-:W-:-:S04]  /*1cc60*/  SHF.R.S32.HI R4, RZ, 0x7, R4 ;  /* 0x00000007ff047819 */ /* 0x000fc80000011404 */
[----:B------:R-:W-:Y:S02]  /*1cc70*/  VIMNMX R20, R20, R4, PT ;  /* 0x0000000414147248 */ /* 0x000fe40003fe0100 */
[----:B------:R-:W4:Y:S02]  /*1cc80*/  @P1 LDC R4, c[0x0][0x44c] ;  /* 0x00011300ff041b82 */ /* 0x000f240000000800 */
[----:B----4-:R-:W-:-:S05]  /*1cc90*/  @P1 IMAD.HI.U32 R4, R25, R4, RZ ;  /* 0x0000000419041227 */ /* 0x010fca00078e00ff */
        /* <DEDUP_REMOVED lines=9> */
[----:B------:R-:W3:Y:S02]  /*1cd30*/  @P0 LDC.64 R4, c[0x0][0x9e8] ;  /* 0x00027a00ff040b82 */ /* 0x000ee40000000a00 */
[----:B---3--:R-:W-:-:S05]  /*1cd40*/  @P0 IMAD.HI.U32 R4, R6, R4, RZ ;  /* 0x0000000406040227 */ /* 0x008fca00078e00ff */
[----:B------:R-:W-:-:S04]  /*1cd50*/  @P0 SHF.R.U32.HI R6, RZ, R5, R4 ;  /* 0x00000005ff060219 */ /* 0x000fc80000011604 */
[----:B------:R-:W-:Y:S01]  /*1cd60*/  LOP3.LUT R6, RZ, R6, RZ, 0x33, !PT ;  /* 0x00000006ff067212 */ /* 0x000fe200078e33ff */
[----:B------:R-:W-:Y:S06]  /*1cd70*/  BRA `(.L_x_14654) ;  /* 0x0000000000107947 */ /* 0x000fec0003800000 */
.L_x_14653:
[----:B------:R-:W-:-:S13]  /*1cd80*/  ISETP.NE.AND P0, PT, R3, 0x1, PT ;  /* 0x000000010300780c */ /* 0x000fda0003f05270 */
[----:B------:R-:W3:Y:S02]  /*1cd90*/  @P0 LDC.64 R4, c[0x0][0x9e8] ;  /* 0x00027a00ff040b82 */ /* 0x000ee40000000a00 */
[----:B---3--:R-:W-:-:S05]  /*1cda0*/  @P0 IMAD.HI.U32 R4, R6, R4, RZ ;  /* 0x0000000406040227 */ /* 0x008fca00078e00ff */
[----:B------:R-:W-:-:S07]  /*1cdb0*/  @P0 SHF.R.U32.HI R6, RZ, R5, R4 ;  /* 0x00000005ff060219 */ /* 0x000fce0000011604 */
.L_x_14654:
[----:B------:R-:W-:Y:S05]  /*1cdc0*/  BSYNC B0 ;  /* 0x0000000000007941 */ /* 0x000fea0003800000 */
.L_x_14652:
[----:B------:R-:W-:-:S05]  /*1cdd0*/  IMAD R3, R6, R3, RZ ;  /* 0x0000000306037224 */ /* 0x000fca00078e02ff */
[----:B------:R-:W-:-:S07]  /*1cde0*/  VIMNMX R2, R2, R3, !PT ;  /* 0x0000000302027248 */ /* 0x000fce0007fe0100 */
.L_x_14651:
[----:B------:R-:W-:Y:S01]  /*1cdf0*/  ISETP.NE.AND P1, PT, R0, RZ, PT ;  /* 0x000000ff0000720c */ /* 0x000fe20003f25270 */
[----:B------:R-:W-:Y:S01]  /*1ce00*/  BSSY B0, `(.L_x_14655) ;  /* 0x0000024000007945 */ /* 0x000fe20003800000 */
[----:B------:R-:W-:-:S04]  /*1ce10*/  SHF.R.S32.HI R3, RZ, 0x1f, R2 ;  /* 0x0000001fff037819 */ /* 0x000fc80000011402 */
[----:B------:R-:W-:Y:S02]  /*1ce20*/  LEA.HI R3, R3, R2, RZ, 0x7 ;  /* 0x0000000203037211 */ /* 0x000fe400078f38ff */
[----:B------:R-:W-:Y:S02]  /*1ce30*/  MOV R2, RZ ;  /* 0x000000ff00027202 */ /* 0x000fe40000000f00 */
[----:B------:R-:W-:-:S03]  /*1ce40*/  SHF.R.S32.HI R3, RZ, 0x7, R3 ;  /* 0x00000007ff037819 */ /* 0x000fc60000011403 */
[----:B------:R-:W3:Y:S01]  /*1ce50*/  @!P1 LDC R0, c[0x0][0x9f0] ;  /* 0x00027c00ff009b82 */ /* 0x000ee20000000800 */
[----:B------:R-:W-:-:S04]  /*1ce60*/  VIMNMX R4, RZ, R3, !PT ;  /* 0x00000003ff047248 */ /* 0x000fc80007fe0100 */
[----:B------:R-:W-:-:S13]  /*1ce70*/  ISETP.GT.AND P0, PT, R20, R4, PT ;  /* 0x000000041400720c */ /* 0x000fda0003f04270 */
[----:B------:R-:W-:Y:S05]  /*1ce80*/  @!P0 BRA `(.L_x_14656) ;  /* 0x00000000006c8947 */ /* 0x000fea0003800000 */
[-C--:B---3--:R-:W-:Y:S02]  /*1ce90*/  IABS R5, R0.reuse ;  /* 0x0000000000057213 */ /* 0x088fe40000000000 */
[----:B0-2---:R-:W-:Y:S02]  /*1cea0*/  IABS R7, R0 ;  /* 0x0000000000077213 */ /* 0x005fe40000000000 */
[----:B------:R-:W0:Y:S03]  /*1ceb0*/  I2F.RP R2, R5 ;  /* 0x0000000500027306 */ /* 0x000e260000209400 */
[----:B------:R-:W-:-:S05]  /*1cec0*/  IMAD.MOV R7, RZ, RZ, -R7 ;  /* 0x000000ffff077224 */ /* 0x000fca00078e0a07 */
[----:B0-----:R-:W0:Y:S02]  /*1ced0*/  MUFU.RCP R2, R2 ;  /* 0x0000000200027308 */ /* 0x001e240000001000 */
[----:B0-----:R-:W-:-:S06]  /*1cee0*/  VIADD R2, R2, 0xffffffe ;  /* 0x0ffffffe02027836 */ /* 0x001fcc0000000000 */
        /* <DEDUP_REMOVED lines=21> */
.L_x_14656:
[----:B------:R-:W-:Y:S05]  /*1d040*/  BSYNC B0 ;  /* 0x0000000000007941 */ /* 0x000fea0003800000 */
.L_x_14655:
[-C--:B---3--:R-:W-:Y:S01]  /*1d050*/  IMAD R0, R18, R2.reuse, R4 ;  /* 0x0000000212007224 */ /* 0x088fe200078e0204 */
        /* <DEDUP_REMOVED lines=19> */
[----:B0-2---:R-:W0:Y:S01]  /*1d190*/  POPC R7, R4 ;  /* 0x0000000400077309 */ /* 0x005e220000000000 */
[----:B---3--:R-:W0:Y:S02]  /*1d1a0*/  SHFL.IDX PT, R0, R3, R0, 0x1f ;  /* 0x00001f0003007589 */ /* 0x008e2400000e0000 */
[----:B0-----:R-:W-:Y:S01]  /*1d1b0*/  IADD3 R24, R0, UR36, R7 ;  /* 0x0000002400187c10 */ /* 0x001fe2000fffe007 */
[----:B------:R-:W-:Y:S06]  /*1d1c0*/  BRA `(.L_x_14659) ;  /* 0x00000038001c7947 */ /* 0x000fec0003800000 */
.L_x_14658:
        /* <DEDUP_REMOVED lines=9> */
[----:B-1----:R-:W-:Y:S01]  /*1d260*/  MOV R13, RZ ;  /* 0x000000ff000d7202 */ /* 0x002fe20000000f00 */
[----:B------:R-:W1:Y:S01]  /*1d270*/  LDC.64 R2, c[0x4][R2] ;  /* 0x0100000002027b82 */ /* 0x000e620000000a00 */
[----:B------:R-:W-:Y:S02]  /*1d280*/  IMAD.U32 R5, RZ, RZ, UR7 ;  /* 0x00000007ff057e24 */ /* 0x000fe4000f8e00ff */
[----:B------:R-:W-:Y:S02]  /*1d290*/  IMAD.U32 R6, RZ, RZ, UR8 ;  /* 0x00000008ff067e24 */ /* 0x000fe4000f8e00ff */
[----:B0-2---:R-:W-:-:S02]  /*1d2a0*/  IMAD.U32 R7, RZ, RZ, UR9 ;  /* 0x00000009ff077e24 */ /* 0x005fc4000f8e00ff */
[----:B------:R-:W-:Y:S02]  /*1d2b0*/  IMAD.U32 R10, RZ, RZ, UR4 ;  /* 0x00000004ff0a7e24 */ /* 0x000fe4000f8e00ff */
[----:B------:R-:W-:Y:S02]  /*1d2c0*/  IMAD.U32 R11, RZ, RZ, UR5 ;  /* 0x00000005ff0b7e24 */ /* 0x000fe4000f8e00ff */
[----:B------:R-:W-:Y:S02]  /*1d2d0*/  IMAD.MOV.U32 R8, RZ, RZ, 0x70 ;  /* 0x00000070ff087424 */ /* 0x000fe400078e00ff */
[----:B------:R-:W-:-:S07]  /*1d2e0*/  IMAD.MOV.U32 R12, RZ, RZ, 0x1 ;  /* 0x00000001ff0c7424 */ /* 0x000fce00078e00ff */
[----:B------:R-:W-:-:S07]  /*1d2f0*/  LEPC R20, `(.L_x_14661) ;  /* 0x000000001014794e */ /* 0x000fce0000000000 */
[----:B-1----:R-:W-:Y:S05]  /*1d300*/  CALL.ABS.NOINC R2 ;  /* 0x0000000002007343 */ /* 0x002fea0003c00000 */
.L_x_14661:
[----:B------:R-:W-:Y:S05]  /*1d310*/  BSYNC B6 ;  /* 0x0000000000067941 */ /* 0x000fea0003800000 */
.L_x_14660:
        /* <DEDUP_REMOVED lines=10> */
[----:B-1----:R-:W-:Y:S01]  /*1d3c0*/  MOV R13, RZ ;  /* 0x000000ff000d7202 */ /* 0x002fe20000000f00 */
[----:B------:R-:W-:Y:S02]  /*1d3d0*/  IMAD.U32 R5, RZ, RZ, UR7 ;  /* 0x00000007ff057e24 */ /* 0x000fe4000f8e00ff */
[----:B------:R-:W-:Y:S02]  /*1d3e0*/  IMAD.U32 R6, RZ, RZ, UR8 ;  /* 0x00000008ff067e24 */ /* 0x000fe4000f8e00ff */
[----:B0-2---:R-:W-:-:S02]  /*1d3f0*/  IMAD.U32 R7, RZ, RZ, UR9 ;  /* 0x00000009ff077e24 */ /* 0x005fc4000f8e00ff */
[----:B------:R-:W-:Y:S02]  /*1d400*/  IMAD.U32 R10, RZ, RZ, UR4 ;  /* 0x00000004ff0a7e24 */ /* 0x000fe4000f8e00ff */
[----:B------:R-:W-:Y:S02]  /*1d410*/  IMAD.U32 R11, RZ, RZ, UR5 ;  /* 0x00000005ff0b7e24 */ /* 0x000fe4000f8e00ff */
[----:B------:R-:W-:Y:S02]  /*1d420*/  IMAD.MOV.U32 R8, RZ, RZ, 0x70 ;  /* 0x00000070ff087424 */ /* 0x000fe400078e00ff */
[----:B---3--:R-:W-:-:S07]  /*1d430*/  IMAD.MOV.U32 R12, RZ, RZ, 0x1 ;  /* 0x00000001ff0c7424 */ /* 0x008fce00078e00ff */
[----:B------:R-:W-:-:S07]  /*1d440*/  LEPC R20, `(.L_x_14664) ;  /* 0x000000001014794e */ /* 0x000fce0000000000 */
[----:B----4-:R-:W-:Y:S05]  /*1d450*/  CALL.ABS.NOINC R2 ;  /* 0x0000000002007343 */ /* 0x010fea0003c00000 */
.L_x_14664:
        /* <DEDUP_REMOVED lines=15> */
.L_x_14663:
[----:B------:R-:W-:Y:S05]  /*1d550*/  BSYNC B6 ;  /* 0x0000000000067941 */ /* 0x000fea0003800000 */
.L_x_14662:
[----:B------:R-:W-:Y:S01]  /*1d560*/  ULDC.64 UR4, c[0x0][0x9f8] ;  /* 0x00027e0000047ab9 */ /* 0x000fe20000000a00 */
[----:B------:R-:W3:Y:S01]  /*1d570*/  LDL R19, [R1+0x14] ;  /* 0x0000140001137983 */ /* 0x000ee20000100800 */
[----:B------:R-:W-:Y:S01]  /*1d580*/  ISETP.NE.U32.AND P0, PT, RZ, UR4, PT ;  /* 0x00000004ff007c0c */ /* 0x000fe2000bf05070 */
[----:B------:R-:W4:Y:S02]  /*1d590*/  LDC R6, c[0x0][0x430] ;  /* 0x00010c00ff067b82 */ /* 0x000f240000000800 */
[----:B------:R-:W3:Y:S01]  /*1d5a0*/  LDL R18, [R1+0x1c] ;  /* 0x00001c0001127983 */ /* 0x000ee20000100800 */
[----:B------:R-:W-:Y:S02]  /*1d5b0*/  ISETP.NE.AND.EX P0, PT, RZ, UR5, PT, P0 ;  /* 0x00000005ff007c0c */ /* 0x000fe4000bf05300 */
[----:B0-2---:R-:W-:Y:S01]  /*1d5c0*/  MOV R7, R27 ;  /* 0x0000001b00077202 */ /* 0x005fe20000000f00 */
[----:B------:R-:W0:Y:S10]  /*1d5d0*/  S2R R20, SR_TID.X ;  /* 0x0000000000147919 */ /* 0x000e340000002100 */
[----:B------:R-:W2:Y:S02]  /*1d5e0*/  @P0 LDC.64 R2, c[0x0][0x9f8] ;  /* 0x00027e00ff020b82 */ /* 0x000ea40000000a00 */
[----:B--2---:R-:W-:-:S05]  /*1d5f0*/  @P0 IMAD.WIDE R2, R27, 0x4, R2 ;  /* 0x000000041b020825 */ /* 0x004fca00078e0202 */
[----:B------:R2:W3:Y:S01]  /*1d600*/  @P0 LDG.E R7, desc[UR42][R2.64] ;  /* 0x0000002a02070981 */ /* 0x0004e2000c1e1900 */
[----:B----4-:R-:W-:Y:S01]  /*1d610*/  ISETP.NE.AND P1, PT, R6, 0x1, PT ;  /* 0x000000010600780c */ /* 0x010fe20003f25270 */
[----:B------:R-:W-:Y:S01]  /*1d620*/  VIADD R23, R23, 0xffffffff ;  /* 0xffffffff17177836 */ /* 0x000fe20000000000 */
[----:B0-----:R-:W-:Y:S01]  /*1d630*/  LOP3.LUT R20, R20, 0x7f, RZ, 0xc0, !PT ;  /* 0x0000007f14147812 */ /* 0x001fe200078ec0ff */
[----:B------:R-:W0:Y:S02]  /*1d640*/  S2R R21, SR_TID.X ;  /* 0x0000000000157919 */ /* 0x000e240000002100 */
[----:B------:R-:W-:Y:S01]  /*1d650*/  IMAD.SHL.U32 R8, R23, 0x80, RZ ;  /* 0x0000008017087824 */ /* 0x000fe200078e00ff */
[----:B------:R-:W-:-:S07]  /*1d660*/  SHF.R.U32.HI R20, RZ, 0x3, R20 ;  /* 0x00000003ff147819 */ /* 0x000fce0000011614 */
[----:B--2---:R-:W2:Y:S08]  /*1d670*/  @P1 LDC R3, c[0x0][0x434] ;  /* 0x00010d00ff031b82 */ /* 0x004eb00000000800 */
[----:B------:R-:W4:Y:S01]  /*1d680*/  @P1 LDC R2, c[0x0][0x438] ;  /* 0x00010e00ff021b82 */ /* 0x000f220000000800 */
[----:B0-----:R-:W-:-:S05]  /*1d690*/  IMAD.SHL.U32 R21, R21, 0x10, RZ ;  /* 0x0000001015157824 */ /* 0x001fca00078e00ff */
[----:B------:R-:W-:-:S04]  /*1d6a0*/  LOP3.LUT R21, R21, 0x70, RZ, 0xc0, !PT ;  /* 0x0000007015157812 */ /* 0x000fc800078ec0ff */
[----:B------:R-:W-:-:S04]  /*1d6b0*/  LOP3.LUT R0, R8, R20, R21, 0xfe, !PT ;  /* 0x0000001408007212 */ /* 0x000fc800078efe15 */
[C---:B---3--:R-:W-:Y:S01]  /*1d6c0*/  ISETP.GE.AND P0, PT, R0.reuse, R19, PT ;  /* 0x000000130000720c */ /* 0x048fe20003f06270 */
[----:B------:R-:W-:-:S04]  /*1d6d0*/  IMAD.IADD R0, R0, 0x1, R18 ;  /* 0x0000000100007824 */ /* 0x000fc800078e0212 */
[----:B--2---:R-:W-:-:S04]  /*1d6e0*/  @P1 IMAD.HI.U32 R3, R0, R3, RZ ;  /* 0x0000000300031227 */ /* 0x004fc800078e00ff */
[----:B------:R-:W-:Y:S01]  /*1d6f0*/  IMAD.MOV.U32 R4, RZ, RZ, R0 ;  /* 0x000000ffff047224 */ /* 0x000fe200078e0000 */
[----:B----4-:R-:W-:-:S03]  /*1d700*/  @P1 SHF.R.U32.HI R4, RZ, R2, R3 ;  /* 0x00000002ff041219 */ /* 0x010fc60000011603 */
[----:B------:R-:W0:Y:S02]  /*1d710*/  @!P0 LDC.64 R2, c[0x0][0x428] ;  /* 0x00010a00ff028b82 */ /* 0x000e240000000a00 */
[----:B------:R-:W-:-:S04]  /*1d720*/  IMAD.MOV R5, RZ, RZ, -R4 ;  /* 0x000000ffff057224 */ /* 0x000fc800078e0a04 */
[----:B------:R-:W-:Y:S01]  /*1d730*/  IMAD R0, R6, R5, R0 ;  /* 0x0000000506007224 */ /* 0x000fe200078e0200 */
[--C-:B------:R-:W-:Y:S02]  /*1d740*/  @!P0 SHF.R.S32.HI R5, RZ, 0x1f, R4.reuse ;  /* 0x0000001fff058819 */ /* 0x100fe40000011404 */
[----:B------:R-:W-:Y:S01]  /*1d750*/  SHF.R.S32.HI R9, RZ, 0x1f, R7 ;  /* 0x0000001fff097819 */ /* 0x000fe20000011407 */
[-C--:B0-----:R-:W-:Y:S01]  /*1d760*/  @!P0 IMAD.WIDE.U32 R4, R7, R2.reuse, R4 ;  /* 0x0000000207048225 */ /* 0x081fe200078e0004 */
[----:B------:R0:W-:Y:S03]  /*1d770*/  STL [R1+0xc], R7 ;  /* 0x00000c0701007387 */ /* 0x0001e60000100800 */
[----:B------:R-:W-:Y:S01]  /*1d780*/  @!P0 IMAD R6, R9, R2, RZ ;  /* 0x0000000209068224 */ /* 0x000fe200078e02ff */
[----:B------:R2:W-:Y:S03]  /*1d790*/  STL [R1+0x20], R9 ;  /* 0x0000200901007387 */ /* 0x0005e60000100800 */
[----:B------:R-:W-:-:S02]  /*1d7a0*/  @!P0 IMAD R6, R7, R3, R6 ;  /* 0x0000000307068224 */ /* 0x000fc400078e0206 */
[----:B------:R-:W3:Y:S02]  /*1d7b0*/  @!P0 LDC.64 R2, c[0x0][0x418] ;  /* 0x00010600ff028b82 */ /* 0x000ee40000000a00 */
[----:B------:R-:W-:Y:S01]  /*1d7c0*/  @!P0 IMAD.IADD R5, R5, 0x1, R6 ;  /* 0x0000000105058824 */ /* 0x000fe200078e0206 */
[----:B---3--:R-:W-:Y:S01]  /*1d7d0*/  @!P0 LEA R6, P1, R4, R2, 0x2 ;  /* 0x0000000204068211 */ /* 0x008fe200078210ff */
[----:B------:R-:W-:-:S03]  /*1d7e0*/  IMAD.MOV.U32 R2, RZ, RZ, RZ ;  /* 0x000000ffff027224 */ /* 0x000fc600078e00ff */
[----:B0-----:R-:W-:-:S05]  /*1d7f0*/  @!P0 LEA.HI.X R7, R4, R3, R5, 0x2, P1 ;  /* 0x0000000304078211 */ /* 0x001fca00008f1405 */
[----:B------:R0:W5:Y:S01]  /*1d800*/  @!P0 LDG.E R2, desc[UR42][R6.64] ;  /* 0x0000002a06028981 */ /* 0x000162000c1e1900 */
[----:B--2---:R-:W-:Y:S01]  /*1d810*/  IMAD.U32 R9, RZ, RZ, UR38 ;  /* 0x00000026ff097e24 */ /* 0x004fe2000f8e00ff */
[----:B------:R-:W-:Y:S01]  /*1d820*/  UMOV UR4, 0xffffffff ;  /* 0xffffffff00047882 */ /* 0x000fe20000000000 */
[----:B------:R-:W-:-:S03]  /*1d830*/  LOP3.LUT R22, R22, 0xfffffffd, RZ, 0xc0, !PT ;  /* 0xfffffffd16167812 */ /* 0x000fc600078ec0ff */
[----:B------:R-:W-:-:S13]  /*1d840*/  ISETP.NE.AND P2, PT, R9, 0x3, PT ;  /* 0x000000030900780c */ /* 0x000fda0003f45270 */
[----:B------:R-:W-:Y:S01]  /*1d850*/  @P2 LOP3.LUT R22, R22, 0x2, RZ, 0xfc, !PT ;  /* 0x0000000216162812 */ /* 0x000fe200078efcff */
[----:B0-----:R-:W-:Y:S06]  /*1d860*/  BRA.DIV UR4, `(.L_x_14665) ;  /* 0x0000006a04187947 */ /* 0x001fec000b800000 */
.L_x_14818:
[----:B------:R-:W-:Y:S05]  /*1d870*/  @!P2 BRA `(.L_x_14666) ;  /* 0x000000000004a947 */ /* 0x000fea0003800000 */
[----:B------:R-:W-:Y:S01]  /*1d880*/  BPT.TRAP 0x1 ;  /* 0x000000040000795c */ /* 0x000fe20000300000 */
.L_x_14666:
        /* <DEDUP_REMOVED lines=24> */
.L_x_14819:
[----:B------:R-:W-:Y:S05]  /*1da10*/  BSYNC B0 ;  /* 0x0000000000007941 */ /* 0x000fea0003800000 */
.L_x_14667:
[----:B-1----:R-:W2:Y:S01]  /*1da20*/  LDL R13, [R1+0x14] ;  /* 0x00001400010d7983 */ /* 0x002ea20000100800 */
[----:B------:R-:W-:Y:S01]  /*1da30*/  ULDC.64 UR4, c[0x0][0x300] ;  /* 0x0000c00000047ab9 */ /* 0x000fe20000000a00 */
[----:B------:R-:W-:Y:S01]  /*1da40*/  ULDC.64 UR6, c[0x0][0x2e8] ;  /* 0x0000ba0000067ab9 */ /* 0x000fe20000000a00 */
[----:B------:R-:W-:Y:S01]  /*1da50*/  IMAD R6, R6, UR4, RZ ;  /* 0x0000000406067c24 */ /* 0x000fe2000f8e02ff */
[----:B------:R-:W1:Y:S01]  /*1da60*/  S2R R9, SR_TID.X ;  /* 0x0000000000097919 */ /* 0x000e620000002100 */
[----:B0-----:R-:W-:Y:S01]  /*1da70*/  IMAD.WIDE.U32 R4, R0, UR4, RZ ;  /* 0x0000000400047c25 */ /* 0x001fe2000f8e00ff */
        /* <DEDUP_REMOVED lines=10> */
[----:B------:R-:W-:Y:S01]  /*1db20*/  IMAD.WIDE.U32 R4, R17, UR4, R4 ;  /* 0x0000000411047c25 */ /* 0x000fe2000f8e0004 */
[----:B------:R-:W-:-:S03]  /*1db30*/  ULDC UR4, c[0x0][0x2f4] ;  /* 0x0000bd0000047ab9 */ /* 0x000fc60000000800 */
[----:B------:R-:W-:Y:S01]  /*1db40*/  IMAD R2, R17, UR5, R5 ;  /* 0x0000000511027c24 */ /* 0x000fe2000f8e0205 */
[----:B------:R-:W-:-:S04]  /*1db50*/  LEA R0, P0, R4, UR6, 0x1 ;  /* 0x0000000604007c11 */ /* 0x000fc8000f8008ff */
[----:B------:R-:W-:Y:S02]  /*1db60*/  LEA.HI.X R2, R4, UR7, R2, 0x1, P0 ;  /* 0x0000000704027c11 */ /* 0x000fe400080f0c02 */
[----:B-1----:R-:W-:Y:S01]  /*1db70*/  LOP3.LUT R10, R9, 0x7f, RZ, 0xc0, !PT ;  /* 0x0000007f090a7812 */ /* 0x002fe200078ec0ff */
[----:B0-----:R-:W-:-:S03]  /*1db80*/  IMAD.SHL.U32 R9, R12, 0x8, RZ ;  /* 0x000000080c097824 */ /* 0x001fc600078e00ff */
[----:B------:R-:W-:Y:S02]  /*1db90*/  SHF.R.U32.HI R11, RZ, 0x3, R10 ;  /* 0x00000003ff0b7819 */ /* 0x000fe4000001160a */
[----:B------:R-:W-:-:S04]  /*1dba0*/  LOP3.LUT R9, R9, 0x38, RZ, 0xc0, !PT ;  /* 0x0000003809097812 */ /* 0x000fc800078ec0ff */
[----:B------:R-:W-:Y:S01]  /*1dbb0*/  ISETP.GE.AND P2, PT, R9, UR4, PT ;  /* 0x0000000409007c0c */ /* 0x000fe2000bf46270 */
[----:B------:R-:W-:-:S12]  /*1dbc0*/  UMOV UR4, 0xffffffff ;  /* 0xffffffff00047882 */ /* 0x000fd80000000000 */
[----:B------:R-:W-:Y:S02]  /*1dbd0*/  @P2 LOP3.LUT R22, R22, 0x1, RZ, 0xfc, !PT ;  /* 0x0000000116162812 */ /* 0x000fe400078efcff */
[----:B--2---:R-:W-:Y:S01]  /*1dbe0*/  IADD3 R4, -R11, R13, -R8 ;  /* 0x0000000d0b047210 */ /* 0x004fe20007ffe908 */
[----:B------:R-:W-:Y:S02]  /*1dbf0*/  IMAD.SHL.U32 R11, R10, 0x8, RZ ;  /* 0x000000080a0b7824 */ /* 0x000fe400078e00ff */
[----:B------:R-:W-:Y:S01]  /*1dc00*/  IMAD.SHL.U32 R10, R12, 0x8, RZ ;  /* 0x000000080c0a7824 */ /* 0x000fe200078e00ff */
[----:B------:R-:W-:-:S04]  /*1dc10*/  ISETP.GE.AND P0, PT, R4, 0x1, PT ;  /* 0x000000010400780c */ /* 0x000fc80003f06270 */
[----:B------:R-:W-:-:S04]  /*1dc20*/  LOP3.LUT R10, R10, 0x1f8, RZ, 0xc0, !PT ;  /* 0x000001f80a0a7812 */ /* 0x000fc800078ec0ff */
[----:B------:R-:W-:-:S04]  /*1dc30*/  LOP3.LUT R10, R10, 0x38, R12, 0x78, !PT ;  /* 0x000000380a0a7812 */ /* 0x000fc800078e780c */
[----:B------:R-:W-:-:S05]  /*1dc40*/  LOP3.LUT R10, R10, 0x200, R11, 0xf8, !PT ;  /* 0x000002000a0a7812 */ /* 0x000fca00078ef80b */
[----:B------:R-:W-:Y:S01]  /*1dc50*/  IMAD R5, R28, 0x2000, R10 ;  /* 0x000020001c057824 */ /* 0x000fe200078e020a */
[----:B------:R-:W-:Y:S06]  /*1dc60*/  BRA.DIV UR4, `(.L_x_14669) ;  /* 0x0000006604607947 */ /* 0x000fec000b800000 */
        /* <DEDUP_REMOVED lines=72> */
.L_x_14837:
        /* <DEDUP_REMOVED lines=10> */
.L_x_14670:
        /* <DEDUP_REMOVED lines=11> */
.L_x_14671:
        /* <DEDUP_REMOVED lines=12> */
[----:B-----5:R-:W-:-:S05]  /*1e300*/  SHF.R.S32.HI R2, RZ, 0x1f, R4 ;  /* 0x0000001fff027819 */ /* 0x020fca0000011404 */
[----:B------:R-:W-:-:S04]  /*1e310*/  IMAD R2, R2, UR4, RZ ;  /* 0x0000000402027c24 */ /* 0x000fc8000f8e02ff */
[C---:B------:R-:W-:Y:S01]  /*1e320*/  IMAD R0, R4.reuse, UR5, R2 ;  /* 0x0000000504007c24 */ /* 0x040fe2000f8e0202 */
[----:B------:R-:W-:Y:S01]  /*1e330*/  SHF.R.S32.HI R2, RZ, 0x1f, R27 ;  /* 0x0000001fff027819 */ /* 0x000fe2000001141b */
[----:B0-----:R-:W-:-:S04]  /*1e340*/  IMAD.WIDE.U32 R4, R4, UR4, RZ ;  /* 0x0000000404047c25 */ /* 0x001fc8000f8e00ff */
[----:B-1----:R-:W-:Y:S01]  /*1e350*/  IMAD.IADD R3, R5, 0x1, R0 ;  /* 0x0000000105037824 */ /* 0x002fe200078e0200 */
[----:B------:R-:W-:Y:S01]  /*1e360*/  SEL R0, R2, RZ, !P0 ;  /* 0x000000ff02007207 */ /* 0x000fe20004000000 */
[----:B------:R0:W-:Y:S04]  /*1e370*/  STL.64 [R1+0x30], R4 ;  /* 0x0000300401007387 */ /* 0x0001e80000100a00 */
        /* <DEDUP_REMOVED lines=19> */
.L_x_14673:
[----:B------:R-:W-:Y:S05]  /*1e4b0*/  BSYNC B6 ;  /* 0x0000000000067941 */ /* 0x000fea0003800000 */
.L_x_14672:
[----:B------:R-:W2:Y:S01]  /*1e4c0*/  LDL.LU R2, [R1+0x2c] ;  /* 0x00002c0001027983 */ /* 0x000ea20000300800 */
[----:B------:R-:W-:Y:S01]  /*1e4d0*/  ULDC.64 UR4, c[0x0][0x2d8] ;  /* 0x0000b60000047ab9 */ /* 0x000fe20000000a00 */
[----:B------:R-:W-:Y:S01]  /*1e4e0*/  ULDC.64 UR6, c[0x0][0x2e0] ;  /* 0x0000b80000067ab9 */ /* 0x000fe20000000a00 */
[----:B------:R-:W1:Y:S01]  /*1e4f0*/  LDC R9, c[0x0][0x448] ;  /* 0x00011200ff097b82 */ /* 0x000e620000000800 */
[----:B------:R-:W3:Y:S01]  /*1e500*/  LDL.LU.64 R20, [R1+0x30] ;  /* 0x0000300001147983 */ /* 0x000ee20000300a00 */
[----:B------:R-:W-:-:S03]  /*1e510*/  ULDC.64 UR8, c[0x0][0x280] ;  /* 0x0000a00000087ab9 */ /* 0x000fc60000000a00 */
[----:B0-----:R-:W4:Y:S04]  /*1e520*/  LDL.LU R0, [R1+0x3c] ;  /* 0x00003c0001007983 */ /* 0x001f280000300800 */
[----:B------:R0:W5:Y:S01]  /*1e530*/  LDL R10, [R1+0x24] ;  /* 0x00002400010a7983 */ /* 0x0001620000100800 */
[----:B-1----:R-:W-:-:S13]  /*1e540*/  ISETP.NE.AND P1, PT, R9, 0x1, PT ;  /* 0x000000010900780c */ /* 0x002fda0003f25270 */
[----:B------:R-:W1:Y:S08]  /*1e550*/  @P1 LDC R4, c[0x0][0x44c] ;  /* 0x00011300ff041b82 */ /* 0x000e700000000800 */
[----:B------:R-:W0:Y:S08]  /*1e560*/  @P1 LDC R5, c[0x0][0x450] ;  /* 0x00011400ff051b82 */ /* 0x000e300000000800 */
[----:B------:R-:W0:Y:S01]  /*1e570*/  @P1 LDC R8, c[0x0][0x450] ;  /* 0x00011400ff081b82 */ /* 0x000e220000000800 */
        /* <DEDUP_REMOVED lines=10> */
[----:B------:R-:W-:Y:S01]  /*1e620*/  ULDC.64 UR6, c[0x0][0x2c8] ;  /* 0x0000b20000067ab9 */ /* 0x000fe20000000a00 */
[----:B------:R4:W5:Y:S03]  /*1e630*/  LDL R26, [R1+0x28] ;  /* 0x00002800011a7983 */ /* 0x0009660000100800 */
[----:B------:R-:W-:Y:S01]  /*1e640*/  IADD3 R3, R3, R0, RZ ;  /* 0x0000000003037210 */ /* 0x000fe20007ffe0ff */
[----:B--2---:R-:W-:Y:S01]  /*1e650*/  IMAD.SHL.U32 R21, R21, 0x10, RZ ;  /* 0x0000001015157824 */ /* 0x004fe200078e00ff */
[----:B---3--:R-:W-:-:S04]  /*1e660*/  LOP3.LUT R20, R20, 0x7f, RZ, 0xc0, !PT ;  /* 0x0000007f14147812 */ /* 0x008fc800078ec0ff */
[----:B------:R-:W-:Y:S02]  /*1e670*/  LOP3.LUT R21, R21, 0x70, RZ, 0xc0, !PT ;  /* 0x0000007015157812 */ /* 0x000fe400078ec0ff */
[----:B------:R-:W-:-:S04]  /*1e680*/  SHF.R.U32.HI R20, RZ, 0x3, R20 ;  /* 0x00000003ff147819 */ /* 0x000fc80000011614 */
[----:B------:R-:W-:-:S05]  /*1e690*/  LOP3.LUT R20, R20, R21, RZ, 0xfc, !PT ;  /* 0x0000001514147212 */ /* 0x000fca00078efcff */
[----:B------:R-:W-:-:S04]  /*1e6a0*/  IMAD.IADD R6, R20, 0x1, R25 ;  /* 0x0000000114067824 */ /* 0x000fc800078e0219 */
[----:B-1----:R-:W-:-:S04]  /*1e6b0*/  @P1 IMAD.HI.U32 R0, R6, R4, RZ ;  /* 0x0000000406001227 */ /* 0x002fc800078e00ff */
[----:B------:R-:W-:Y:S01]  /*1e6c0*/  IMAD.MOV.U32 R4, RZ, RZ, R6 ;  /* 0x000000ffff047224 */ /* 0x000fe200078e0006 */
[----:B0-----:R-:W-:-:S04]  /*1e6d0*/  @P1 SHF.R.U32.HI R4, RZ, R5, R0 ;  /* 0x00000005ff041219 */ /* 0x001fc80000011600 */
        /* <DEDUP_REMOVED lines=14> */
[----:B------:R-:W-:Y:S01]  /*1e7c0*/  LEA.HI.X R4, R4, UR9, R5, 0x1, P0 ;  /* 0x0000000904047c11 */ /* 0x000fe200080f0c05 */
[----:B------:R-:W-:Y:S01]  /*1e7d0*/  VIADD R5, R6, 0x80 ;  /* 0x0000008006057836 */ /* 0x000fe20000000000 */
[----:B------:R-:W1:Y:S03]  /*1e7e0*/  S2R R11, SR_TID.X ;  /* 0x00000000000b7919 */ /* 0x000e660000002100 */
[----:B------:R-:W-:Y:S02]  /*1e7f0*/  IMAD.MOV.U32 R6, RZ, RZ, R5 ;  /* 0x000000ffff067224 */ /* 0x000fe400078e0005 */
        /* <DEDUP_REMOVED lines=9> */
[----:B------:R-:W-:Y:S01]  /*1e890*/  SHF.R.S32.HI R6, RZ, 0x1f, R5 ;  /* 0x0000001fff067819 */ /* 0x000fe20000011405 */
[----:B-1----:R-:W-:-:S03]  /*1e8a0*/  IMAD.SHL.U32 R20, R11, 0x8, RZ ;  /* 0x000000080b147824 */ /* 0x002fc600078e00ff */
[----:B------:R-:W-:Y:S01]  /*1e8b0*/  IADD3 R3, R3, R7, RZ ;  /* 0x0000000703037210 */ /* 0x000fe20007ffe0ff */
[----:B------:R-:W-:Y:S01]  /*1e8c0*/  IMAD R6, R6, UR6, RZ ;  /* 0x0000000606067c24 */ /* 0x000fe2000f8e02ff */
[----:B------:R-:W-:Y:S01]  /*1e8d0*/  LOP3.LUT R20, R20, 0x38, RZ, 0xc0, !PT ;  /* 0x0000003814147812 */ /* 0x000fe200078ec0ff */
[----:B------:R-:W-:-:S04]  /*1e8e0*/  IMAD.WIDE.U32 R2, R5, UR6, R2 ;  /* 0x0000000605027c25 */ /* 0x000fc8000f8e0002 */
[----:B------:R-:W-:Y:S01]  /*1e8f0*/  IMAD R6, R5, UR7, R6 ;  /* 0x0000000705067c24 */ /* 0x000fe2000f8e0206 */
[----:B------:R-:W-:-:S03]  /*1e900*/  LEA R5, P1, R2, UR8, 0x1 ;  /* 0x0000000802057c11 */ /* 0x000fc6000f8208ff */
[----:B------:R-:W-:Y:S01]  /*1e910*/  IMAD.IADD R3, R3, 0x1, R6 ;  /* 0x0000000103037824 */ /* 0x000fe200078e0206 */
[----:B------:R-:W-:Y:S01]  /*1e920*/  ISETP.GE.AND P0, PT, R20, UR4, PT ;  /* 0x0000000414007c0c */ /* 0x000fe2000bf06270 */
[----:B------:R-:W-:Y:S01]  /*1e930*/  UMOV UR4, 0xffffffff ;  /* 0xffffffff00047882 */ /* 0x000fe20000000000 */
[----:B------:R-:W-:Y:S02]  /*1e940*/  LOP3.LUT R21, R11, 0x7f, RZ, 0xc0, !PT ;  /* 0x0000007f0b157812 */ /* 0x000fe400078ec0ff */
[----:B------:R-:W-:Y:S02]  /*1e950*/  LEA.HI.X R3, R2, UR9, R3, 0x1, P1 ;  /* 0x0000000902037c11 */ /* 0x000fe400088f0c03 */
[----:B------:R-:W-:Y:S01]  /*1e960*/  SHF.R.U32.HI R21, RZ, 0x3, R21 ;  /* 0x00000003ff157819 */ /* 0x000fe20000011615 */
[----:B----4-:R-:W-:Y:S06]  /*1e970*/  BRA.DIV UR4, `(.L_x_14674) ;  /* 0x0000006204cc7947 */ /* 0x010fec000b800000 */
[----:B------:R-:W0:Y:S01]  /*1e980*/  SHFL.IDX PT, R7, R0, RZ, 0x181f ;  /* 0x00181fff00077589 */ /* 0x000e2200000e0000 */
[----:B-----5:R-:W-:Y:S02]  /*1e990*/  IMAD R2, R26, R9, RZ ;  /* 0x000000091a027224 */ /* 0x020fe400078e02ff */
[----:B------:R-:W-:Y:S01]  /*1e9a0*/  IMAD.IADD R25, R21, 0x1, R25 ;  /* 0x0000000115197824 */ /* 0x000fe200078e0219 */
        /* <DEDUP_REMOVED lines=78> */
[----:B------:R-:W-:-:S05]  /*1ee90*/  @!P3 IMAD.MOV.U32 R7, RZ, RZ, R4 ;  /* 0x000000ffff07b224 */ /* 0x000fca00078e0004 */
[----:B------:R1:W-:Y:S02]  /*1eea0*/  @!P3 LDGSTS.E.BYPASS.LTC128B.128 [R10+0xbc00], desc[UR42][R6.64], !P0 ;  /* 0x0bc00000060abfae */ /* 0x0003e4000c101d6a */
[----:B-1----:R-:W-:-:S05]  /*1eeb0*/  @!P1 LEA R6, P2, R20, R8, 0x1 ;  /* 0x0000000814069211 */ /* 0x002fca00078408ff */
[----:B0-----:R-:W-:-:S04]  /*1eec0*/  @!P1 IMAD.X R0, RZ, RZ, R0, P2 ;  /* 0x000000ffff009224 */ /* 0x001fc800010e0600 */
        /* <DEDUP_REMOVED lines=13> */
[----:B------:R-:W-:Y:S04]  /*1efa0*/  SHFL.IDX PT, R3, R3, 0x3, 0x181f ;  /* 0x00781f0003037f89 */ /* 0x000fe800000e0000 */
[----:B0-----:R-:W0:Y:S04]  /*1efb0*/  SHFL.IDX PT, R6, R5, 0x2, 0x181f ;  /* 0x00581f0005067f89 */ /* 0x001e2800000e0000 */
[----:B------:R-:W1:Y:S01]  /*1efc0*/  SHFL.IDX PT, R5, R5, 0x3, 0x181f ;  /* 0x00781f0005057f89 */ /* 0x000e6200000e0000 */
[----:B0-----:R-:W-:-:S04]  /*1efd0*/  @!P1 LEA R6, P2, R20, R6, 0x1 ;  /* 0x0000000614069211 */ /* 0x001fc800078408ff */
[----:B------:R-:W-:-:S05]  /*1efe0*/  @!P1 IADD3.X R0, RZ, R0, RZ, P2, !PT ;  /* 0x00000000ff009210 */ /* 0x000fca00017fe4ff */
[----:B------:R-:W-:-:S05]  /*1eff0*/  @!P1 IMAD.MOV.U32 R7, RZ, RZ, R0 ;  /* 0x000000ffff079224 */ /* 0x000fca00078e0000 */
[----:B-1----:R0:W-:Y:S02]  /*1f000*/  @!P1 LDGSTS.E.BYPASS.LTC128B.128 [R10+0xd400], desc[UR42][R6.64], !P0 ;  /* 0x0d400000060a9fae */ /* 0x0021e4000c101d6a */
.L_x_14862:
[----:B------:R-:W-:-:S05]  /*1f010*/  VIADD R25, R25, 0xb0 ;  /* 0x000000b019197836 */ /* 0x000fca0000000000 */
[----:B------:R-:W-:-:S13]  /*1f020*/  ISETP.GE.AND P1, PT, R25, R2, PT ;  /* 0x000000021900720c */ /* 0x000fda0003f26270 */
[----:B------:R-:W-:-:S05]  /*1f030*/  @!P1 LEA R2, P2, R20, R5, 0x1 ;  /* 0x0000000514029211 */ /* 0x000fca00078408ff */
[----:B------:R-:W-:-:S05]  /*1f040*/  @!P1 IMAD.X R3, RZ, RZ, R3, P2 ;  /* 0x000000ffff039224 */ /* 0x000fca00010e0603 */
[----:B------:R-:W-:Y:S01]  /*1f050*/  @!PT LDS RZ, [RZ] ;  /* 0x00000000fffff984 */ /* 0x000fe20000000800 */
[----:B------:R-:W-:Y:S01]  /*1f060*/  @!PT LDS RZ, [RZ] ;  /* 0x00000000fffff984 */ /* 0x000fe20000000800 */
[----:B------:R-:W-:Y:S01]  /*1f070*/  @!PT LDS RZ, [RZ] ;  /* 0x00000000fffff984 */ /* 0x000fe20000000800 */
[----:B------:R1:W-:Y:S01]  /*1f080*/  @!P1 LDGSTS.E.BYPASS.LTC128B.128 [R10+0xdc00], desc[UR42][R2.64], !P0 ;  /* 0x0dc00000020a9fae */ /* 0x0003e2000c101d6a */
[----:B------:R-:W-:Y:S01]  /*1f090*/  PLOP3.LUT P0, PT, PT, PT, PT, 0x80, 0x0 ;  /* 0x000000000000781c */ /* 0x000fe20003f0f070 */
[----:B------:R-:W-:-:S12]  /*1f0a0*/  NOP ;  /* 0x0000000000007918 */ /* 0x000fd80000000000 */
.L_x_14675:
        /* <DEDUP_REMOVED lines=18> */
.L_x_14863:
[----:B------:R-:W-:Y:S05]  /*1f1d0*/  BSYNC B0 ;  /* 0x0000000000007941 */ /* 0x000fea0003800000 */
.L_x_14676:
[----:B------:R-:W0:Y:S04]  /*1f1e0*/  LDL.LU R3, [R1+0x38] ;  /* 0x0000380001037983 */ /* 0x000e280000300800 */
[----:B------:R-:W2:Y:S01]  /*1f1f0*/  LDL R2, [R1+0x18] ;  /* 0x0000180001027983 */ /* 0x000ea20000100800 */
[----:B------:R-:W-:Y:S01]  /*1f200*/  BSSY B0, `(.L_x_14678) ;  /* 0x0000108000007945 */ /* 0x000fe20003800000 */
[----:B0-----:R-:W-:-:S05]  /*1f210*/  VIADD R7, R3, 0xfffffffe ;  /* 0xfffffffe03077836 */ /* 0x001fca0000000000 */
[----:B--2---:R-:W-:-:S13]  /*1f220*/  ISETP.GE.AND P0, PT, R7, R2, PT ;  /* 0x000000020700720c */ /* 0x004fda0003f06270 */
[----:B------:R-:W-:Y:S05]  /*1f230*/  @!P0 BRA `(.L_x_14679) ;  /* 0x0000001000108947 */ /* 0x000fea0003800000 */
[----:B------:R0:W5:Y:S01]  /*1f240*/  LDL.LU R20, [R1] ;  /* 0x0000000001147983 */ /* 0x0001620000300800 */
[----:B------:R-:W-:Y:S01]  /*1f250*/  ULDC UR4, c[0x0][0x2f4] ;  /* 0x0000bd0000047ab9 */ /* 0x000fe20000000800 */
[----:B------:R-:W-:Y:S01]  /*1f260*/  IMAD.MOV.U32 R6, RZ, RZ, R28 ;  /* 0x000000ffff067224 */ /* 0x000fe200078e001c */
[----:B------:R-:W2:Y:S01]  /*1f270*/  S2R R2, SR_TID.X ;  /* 0x0000000000027919 */ /* 0x000ea20000002100 */
[----:B------:R-:W-:Y:S01]  /*1f280*/  MOV R26, R23 ;  /* 0x00000017001a7202 */ /* 0x000fe20000000f00 */
[----:B--2---:R-:W-:-:S05]  /*1f290*/  IMAD.SHL.U32 R2, R2, 0x8, RZ ;  /* 0x0000000802027824 */ /* 0x004fca00078e00ff */
[----:B------:R-:W-:-:S04]  /*1f2a0*/  LOP3.LUT R2, R2, 0x38, RZ, 0xc0, !PT ;  /* 0x0000003802027812 */ /* 0x000fc800078ec0ff */
[----:B0-----:R-:W-:-:S13]  /*1f2b0*/  ISETP.GE.AND P1, PT, R2, UR4, PT ;  /* 0x0000000402007c0c */ /* 0x001fda000bf26270 */
.L_x_14692:
        /* <DEDUP_REMOVED lines=42> */
.L_x_14680:
[----:B------:R-:W-:Y:S01]  /*1f560*/  LEA R5, R28, R16, 0x3 ;  /* 0x000000101c057211 */ /* 0x000fe200078e18ff */
[----:B------:R-:W-:Y:S01]  /*1f570*/  BSSY B1, `(.L_x_14681) ;  /* 0x0000004000017945 */ /* 0x000fe20003800000 */
[----:B------:R-:W-:-:S04]  /*1f580*/  SHF.L.U32 R2, R2, 0x1f, RZ ;  /* 0x0000001f02027819 */ /* 0x000fc800000006ff */
[----:B------:R-:W0:Y:S02]  /*1f590*/  SYNCS.PHASECHK.TRANS64.TRYWAIT P0, [R5+URZ+0x16840], R2 ;  /* 0x01684002050075a7 */ /* 0x000e24000800017f */
[----:B0-----:R-:W-:Y:S05]  /*1f5a0*/  @!P0 BRA `(.L_x_14682) ;  /* 0x0000006400b88947 */ /* 0x001fea0003800000 */
.L_x_14864:
[----:B------:R-:W-:Y:S05]  /*1f5b0*/  BSYNC B1 ;  /* 0x0000000000017941 */ /* 0x000fea0003800000 */
.L_x_14681:
        /* <DEDUP_REMOVED lines=15> */
[----:B-1----:R-:W-:Y:S01]  /*1f6b0*/  LOP3.LUT R9, R8, 0x7f, RZ, 0xc0, !PT ;  /* 0x0000007f08097812 */ /* 0x002fe200078ec0ff */
[----:B------:R-:W-:Y:S01]  /*1f6c0*/  IMAD.WIDE.U32 R2, R17, UR4, R2 ;  /* 0x0000000411027c25 */ /* 0x000fe2000f8e0002 */
[----:B------:R-:W-:-:S03]  /*1f6d0*/  UMOV UR4, 0xffffffff ;  /* 0xffffffff00047882 */ /* 0x000fc60000000000 */
[----:B------:R-:W-:Y:S02]  /*1f6e0*/  IMAD.SHL.U32 R11, R9, 0x8, RZ ;  /* 0x00000008090b7824 */ /* 0x000fe400078e00ff */
[----:B------:R-:W-:Y:S02]  /*1f6f0*/  IMAD.SHL.U32 R9, R8, 0x8, RZ ;  /* 0x0000000808097824 */ /* 0x000fe400078e00ff */
[----:B------:R-:W-:-:S03]  /*1f700*/  IMAD R10, R17, UR5, R3 ;  /* 0x00000005110a7c24 */ /* 0x000fc6000f8e0203 */
[----:B------:R-:W-:-:S04]  /*1f710*/  LOP3.LUT R9, R9, 0x1f8, RZ, 0xc0, !PT ;  /* 0x000001f809097812 */ /* 0x000fc800078ec0ff */
[----:B------:R-:W-:Y:S02]  /*1f720*/  LOP3.LUT R9, R9, 0x38, R8, 0x78, !PT ;  /* 0x0000003809097812 */ /* 0x000fe400078e7808 */
[C---:B------:R-:W-:Y:S02]  /*1f730*/  LEA R8, P0, R2.reuse, UR6, 0x1 ;  /* 0x0000000602087c11 */ /* 0x040fe4000f8008ff */
[----:B------:R-:W-:Y:S02]  /*1f740*/  LOP3.LUT R9, R9, 0x200, R11, 0xf8, !PT ;  /* 0x0000020009097812 */ /* 0x000fe400078ef80b */
[----:B------:R-:W-:-:S03]  /*1f750*/  LEA.HI.X R10, R2, UR7, R10, 0x1, P0 ;  /* 0x00000007020a7c11 */ /* 0x000fc600080f0c0a */
[----:B------:R-:W-:Y:S01]  /*1f760*/  IMAD R9, R28, 0x2000, R9 ;  /* 0x000020001c097824 */ /* 0x000fe200078e0209 */
[----:B------:R-:W-:Y:S06]  /*1f770*/  BRA.DIV UR4, `(.L_x_14683) ;  /* 0x0000006604587947 */ /* 0x000fec000b800000 */
[----:B------:R-:W0:Y:S01]  /*1f780*/  S2R R3, SR_TID.X ;  /* 0x0000000000037919 */ /* 0x000e220000002100 */
[----:B------:R-:W-:Y:S01]  /*1f790*/  LEA R9, R9, R16, 0x1 ;  /* 0x0000001009097211 */ /* 0x000fe200078e08ff */
[----:B------:R-:W1:Y:S01]  /*1f7a0*/  SHFL.IDX PT, R2, R8, RZ, 0x181f ;  /* 0x00181fff08027589 */ /* 0x000e6200000e0000 */
[----:B0-----:R-:W-:-:S03]  /*1f7b0*/  IMAD.SHL.U32 R11, R3, 0x8, RZ ;  /* 0x00000008030b7824 */ /* 0x001fc600078e00ff */
[----:B------:R-:W0:Y:S02]  /*1f7c0*/  SHFL.IDX PT, R3, R10, RZ, 0x181f ;  /* 0x00181fff0a037589 */ /* 0x000e2400000e0000 */
[----:B------:R-:W-:-:S05]  /*1f7d0*/  LOP3.LUT R11, R11, 0x38, RZ, 0xc0, !PT ;  /* 0x000000380b0b7812 */ /* 0x000fca00078ec0ff */
[----:B------:R-:W-:-:S05]  /*1f7e0*/  IMAD.SHL.U32 R7, R11, 0x2, RZ ;  /* 0x000000020b077824 */ /* 0x000fca00078e00ff */
[----:B-1----:R-:W-:-:S05]  /*1f7f0*/  IADD3 R2, P0, R2, R7, RZ ;  /* 0x0000000702027210 */ /* 0x002fca0007f1e0ff */
[----:B0-----:R-:W-:-:S05]  /*1f800*/  IMAD.X R3, RZ, RZ, R3, P0 ;  /* 0x000000ffff037224 */ /* 0x001fca00000e0603 */
        /* <DEDUP_REMOVED lines=34> */
.L_x_14882:
        /* <DEDUP_REMOVED lines=8> */
.L_x_14684:
        /* <DEDUP_REMOVED lines=11> */
.L_x_14685:
[----:B------:R1:W-:Y:S01]  /*1fb60*/  SYNCS.ARRIVE.TRANS64.A1T0 RZ, [R5+URZ+0x16830], RZ ;  /* 0x016830ff05ff79a7 */ /* 0x0003e2000810003f */
[----:B------:R-:W-:Y:S05]  /*1fb70*/  @!P3 BRA `(.L_x_14686) ;  /* 0x000000000004b947 */ /* 0x000fea0003800000 */
[----:B------:R-:W-:Y:S01]  /*1fb80*/  BPT.TRAP 0x1 ;  /* 0x000000040000795c */ /* 0x000fe20000300000 */
.L_x_14686:
[----:B------:R-:W-:Y:S01]  /*1fb90*/  SHF.L.U32 R2, R20, 0x1f, RZ ;  /* 0x0000001f14027819 */ /* 0x000fe200000006ff */
[----:B------:R-:W-:Y:S01]  /*1fba0*/  BSSY B1, `(.L_x_14687) ;  /* 0x0000004000017945 */ /* 0x000fe20003800000 */
[----:B-1----:R-:W-:-:S04]  /*1fbb0*/  LEA R5, R6, R16, 0x3 ;  /* 0x0000001006057211 */ /* 0x002fc800078e18ff */
[----:B------:R-:W1:Y:S02]  /*1fbc0*/  SYNCS.PHASECHK.TRANS64.TRYWAIT P0, [R5+URZ+0x16860], R2 ;  /* 0x01686002050075a7 */ /* 0x000e64000800017f */
[----:B-1----:R-:W-:Y:S05]  /*1fbd0*/  @!P0 BRA `(.L_x_14688) ;  /* 0x00000068007c8947 */ /* 0x002fea0003800000 */
.L_x_14883:
[----:B------:R-:W-:Y:S05]  /*1fbe0*/  BSYNC B1 ;  /* 0x0000000000017941 */ /* 0x000fea0003800000 */
.L_x_14687:
[----:B0-----:R-:W2:Y:S01]  /*1fbf0*/  LDL R8, [R1+0x14] ;  /* 0x0000140001087983 */ /* 0x001ea20000100800 */
[----:B------:R-:W0:Y:S01]  /*1fc00*/  S2R R11, SR_TID.X ;  /* 0x00000000000b7919 */ /* 0x000e220000002100 */
[----:B------:R-:W-:Y:S01]  /*1fc10*/  UMOV UR4, 0xffffffff ;  /* 0xffffffff00047882 */ /* 0x000fe20000000000 */
[C---:B0-----:R-:W-:Y:S01]  /*1fc20*/  IMAD.SHL.U32 R9, R11.reuse, 0x8, RZ ;  /* 0x000000080b097824 */ /* 0x041fe200078e00ff */
[----:B------:R-:W-:-:S04]  /*1fc30*/  LOP3.LUT R3, R11, 0x7f, RZ, 0xc0, !PT ;  /* 0x0000007f0b037812 */ /* 0x000fc800078ec0ff */
[----:B------:R-:W-:Y:S01]  /*1fc40*/  LOP3.LUT R9, R9, 0x1f8, RZ, 0xc0, !PT ;  /* 0x000001f809097812 */ /* 0x000fe200078ec0ff */
[----:B------:R-:W-:-:S03]  /*1fc50*/  IMAD.SHL.U32 R10, R3, 0x8, RZ ;  /* 0x00000008030a7824 */ /* 0x000fc600078e00ff */
        /* <DEDUP_REMOVED lines=53> */
.L_x_14901:
        /* <DEDUP_REMOVED lines=25> */
.L_x_14690:
        /* <DEDUP_REMOVED lines=12> */
.L_x_14691:
[----:B------:R-:W2:Y:S01]  /*20200*/  LDL R0, [R1+0x18] ;  /* 0x0000180001007983 */ /* 0x000ea20000100800 */
[----:B------:R0:W-:Y:S01]  /*20210*/  SYNCS.ARRIVE.TRANS64.A1T0 RZ, [R5+URZ+0x16850], RZ ;  /* 0x016850ff05ff79a7 */ /* 0x0001e2000810003f */
[C---:B------:R-:W-:Y:S01]  /*20220*/  IADD3 R7, R23.reuse, -0x1, RZ ;  /* 0xffffffff17077810 */ /* 0x040fe20007ffe0ff */
[----:B------:R-:W-:Y:S01]  /*20230*/  IMAD.MOV.U32 R6, RZ, RZ, R28 ;  /* 0x000000ffff067224 */ /* 0x000fe200078e001c */
[----:B------:R0:W5:Y:S01]  /*20240*/  LDL R20, [R1] ;  /* 0x0000000001147983 */ /* 0x0001620000100800 */
[----:B------:R-:W-:Y:S01]  /*20250*/  IMAD.MOV.U32 R26, RZ, RZ, R23 ;  /* 0x000000ffff1a7224 */ /* 0x000fe200078e0017 */
[----:B--2---:R-:W-:-:S13]  /*20260*/  ISETP.GT.AND P0, PT, R23, R0, PT ;  /* 0x000000001700720c */ /* 0x004fda0003f04270 */
[----:B0-----:R-:W-:Y:S05]  /*20270*/  @P0 BRA `(.L_x_14692) ;  /* 0xfffffff000100947 */ /* 0x001fea000383ffff */
.L_x_14679:
[----:B------:R-:W-:Y:S05]  /*20280*/  BSYNC B0 ;  /* 0x0000000000007941 */ /* 0x000fea0003800000 */
.L_x_14678:
        /* <DEDUP_REMOVED lines=17> */
.L_x_14694:
[----:B------:R-:W-:Y:S05]  /*203a0*/  BSYNC B0 ;  /* 0x0000000000007941 */ /* 0x000fea0003800000 */
.L_x_14693:
[----:B------:R-:W-:-:S05]  /*203b0*/  IMAD.U32 R0, RZ, RZ, UR38 ;  /* 0x00000026ff007e24 */ /* 0x000fca000f8e00ff */
[----:B------:R-:W-:-:S13]  /*203c0*/  ISETP.NE.AND P0, PT, R0, 0x3, PT ;  /* 0x000000030000780c */ /* 0x000fda0003f05270 */
[----:B------:R-:W-:Y:S05]  /*203d0*/  @!P0 BRA `(.L_x_14695) ;  /* 0x0000000000048947 */ /* 0x000fea0003800000 */
[----:B------:R-:W-:Y:S01]  /*203e0*/  BPT.TRAP 0x1 ;  /* 0x000000040000795c */ /* 0x000fe20000300000 */
.L_x_14695:
[----:B------:R-:W2:Y:S04]  /*203f0*/  LDL R3, [R1] ;  /* 0x0000000001037983 */ /* 0x000ea80000100800 */
[----:B------:R-:W3:Y:S01]  /*20400*/  LDL.LU R2, [R1+0x14] ;  /* 0x0000140001027983 */ /* 0x000ee20000300800 */
[----:B------:R-:W-:Y:S01]  /*20410*/  IMAD R0, R28, 0x8, R16 ;  /* 0x000000081c007824 */ /* 0x000fe200078e0210 */
[----:B------:R-:W-:Y:S01]  /*20420*/  BSSY B0, `(.L_x_14696) ;  /* 0x0000005000007945 */ /* 0x000fe20003800000 */
[----:B--2---:R-:W-:-:S04]  /*20430*/  SHF.L.U32 R3, R3, 0x1f, RZ ;  /* 0x0000001f03037819 */ /* 0x004fc800000006ff */
[----:B------:R-:W0:Y:S01]  /*20440*/  SYNCS.PHASECHK.TRANS64.TRYWAIT P0, [R0+URZ+0x16860], R3 ;  /* 0x01686003000075a7 */ /* 0x000e22000800017f */
[----:B---3--:R-:W-:Y:S01]  /*20450*/  IMAD R6, R23, -0x80, R2 ;  /* 0xffffff8017067824 */ /* 0x008fe200078e0202 */
[----:B0-----:R-:W-:Y:S06]  /*20460*/  @!P0 BRA `(.L_x_14697) ;  /* 0x0000006800b48947 */ /* 0x001fec0003800000 */
.L_x_14902:
[----:B------:R-:W-:Y:S05]  /*20470*/  BSYNC B0 ;  /* 0x0000000000007941 */ /* 0x000fea0003800000 */
.L_x_14696:
[----:B------:R-:W1:Y:S01]  /*20480*/  S2R R2, SR_TID.X ;  /* 0x0000000000027919 */ /* 0x000e620000002100 */
[----:B------:R-:W-:Y:S01]  /*20490*/  UMOV UR4, 0xffffffff ;  /* 0xffffffff00047882 */ /* 0x000fe20000000000 */
[----:B------:R-:W2:Y:S01]  /*204a0*/  S2R R7, SR_TID.X ;  /* 0x0000000000077919 */ /* 0x000ea20000002100 */
[----:B-1----:R-:W-:Y:S01]  /*204b0*/  LOP3.LUT R5, R2, 0x7f, RZ, 0xc0, !PT ;  /* 0x0000007f02057812 */ /* 0x002fe200078ec0ff */
[----:B--2---:R-:W-:-:S04]  /*204c0*/  IMAD.SHL.U32 R2, R7, 0x8, RZ ;  /* 0x0000000807027824 */ /* 0x004fc800078e00ff */
        /* <DEDUP_REMOVED lines=13> */
[----:B-1----:R-:W-:-:S04]  /*205a0*/  SHF.L.U32 R2, R2, 0x3, RZ ;  /* 0x0000000302027819 */ /* 0x002fc800000006ff */
[----:B------:R-:W-:-:S04]  /*205b0*/  LOP3.LUT R2, R2, 0x38, RZ, 0xc0, !PT ;  /* 0x0000003802027812 */ /* 0x000fc800078ec0ff */
[C---:B------:R-:W-:Y:S01]  /*205c0*/  ISETP.GE.AND P0, PT, R2.reuse, UR4, PT ;  /* 0x0000000402007c0c */ /* 0x040fe2000bf06270 */
[----:B------:R-:W-:-:S03]  /*205d0*/  IMAD.SHL.U32 R5, R2, 0x2, RZ ;  /* 0x0000000202057824 */ /* 0x000fc600078e00ff */
[----:B------:R-:W-:Y:S02]  /*205e0*/  ISETP.LT.OR P1, PT, R6, 0x1, P0 ;  /* 0x000000010600780c */ /* 0x000fe40000721670 */
[----:B--2---:R-:W-:Y:S02]  /*205f0*/  IADD3 R2, P2, R14, R5, RZ ;  /* 0x000000050e027210 */ /* 0x004fe40007f5e0ff */
[----:B------:R-:W1:Y:S03]  /*20600*/  SHFL.IDX PT, R14, R18, 0x1, 0x181f ;  /* 0x00381f00120e7f89 */ /* 0x000e6600000e0000 */
[----:B0-----:R-:W-:-:S06]  /*20610*/  IMAD.X R3, RZ, RZ, R3, P2 ;  /* 0x000000ffff037224 */ /* 0x001fcc00010e0603 */
        /* <DEDUP_REMOVED lines=36> */
[----:B0-----:R-:W-:-:S05]  /*20860*/  IADD3.X R3, RZ, R3, RZ, P2, !PT ;  /* 0x00000003ff037210 */ /* 0x001fca00017fe4ff */
[----:B-1----:R2:W-:Y:S02]  /*20870*/  LDGSTS.E.BYPASS.LTC128B.128 [R4+0x3400], desc[UR42][R2.64], !P1 ;  /* 0x0340000002047fae */ /* 0x0025e4000c901d6a */
.L_x_14920:
[----:B------:R-:W-:Y:S02]  /*20880*/  ISETP.LT.OR P0, PT, R6, 0x71, P0 ;  /* 0x000000710600780c */ /* 0x000fe40000701670 */
[----:B--23--:R-:W-:-:S05]  /*20890*/  IADD3 R2, P1, R14, R5, RZ ;  /* 0x000000050e027210 */ /* 0x00cfca0007f3e0ff */
[----:B------:R-:W-:-:S06]  /*208a0*/  IMAD.X R3, RZ, RZ, R19, P1 ;  /* 0x000000ffff037224 */ /* 0x000fcc00008e0613 */
[----:B------:R-:W-:Y:S01]  /*208b0*/  @!PT LDS RZ, [RZ] ;  /* 0x00000000fffff984 */ /* 0x000fe20000000800 */
[----:B------:R-:W-:Y:S01]  /*208c0*/  @!PT LDS RZ, [RZ] ;  /* 0x00000000fffff984 */ /* 0x000fe20000000800 */
[----:B------:R-:W-:Y:S01]  /*208d0*/  @!PT LDS RZ, [RZ] ;  /* 0x00000000fffff984 */ /* 0x000fe20000000800 */
[----:B------:R0:W-:Y:S01]  /*208e0*/  LDGSTS.E.BYPASS.LTC128B.128 [R4+0x3c00], desc[UR42][R2.64], !P0 ;  /* 0x03c0000002047fae */ /* 0x0001e2000c101d6a */
[----:B------:R-:W-:Y:S01]  /*208f0*/  PLOP3.LUT P0, PT, PT, PT, PT, 0x80, 0x0 ;  /* 0x000000000000781c */ /* 0x000fe20003f0f070 */
[----:B------:R-:W-:-:S12]  /*20900*/  NOP ;  /* 0x0000000000007918 */ /* 0x000fd80000000000 */
.L_x_14699:
        /* <DEDUP_REMOVED lines=11> */
.L_x_14700:
        /* <DEDUP_REMOVED lines=8> */
.L_x_14659:
[----:B------:R-:W-:Y:S05]  /*20a40*/  BSYNC B7 ;  /* 0x0000000000077941 */ /* 0x000fea0003800000 */
.L_x_14657:
        /* <DEDUP_REMOVED lines=11> */
.L_x_14701:
[----:B------:R-:W3:Y:S01]  /*20b00*/  S2R R0, SR_TID.X ;  /* 0x0000000000007919 */ /* 0x000ee20000002100 */
[----:B------:R-:W-:Y:S01]  /*20b10*/  UMOV UR4, 0xffffffff ;  /* 0xffffffff00047882 */ /* 0x000fe20000000000 */
[----:B---3--:R-:W-:-:S04]  /*20b20*/  LOP3.LUT R8, R0, 0x1f, RZ, 0xc0, !PT ;  /* 0x0000001f00087812 */ /* 0x008fc800078ec0ff */
[----:B------:R-:W-:Y:S01]  /*20b30*/  ISETP.NE.AND P0, PT, R8, 0x1f, PT ;  /* 0x0000001f0800780c */ /* 0x000fe20003f05270 */
[----:B------:R-:W-:-:S12]  /*20b40*/  BRA.DIV UR4, `(.L_x_14703) ;  /* 0x0000006e04507947 */ /* 0x000fd8000b800000 */
[----:B------:R-:W-:Y:S01]  /*20b50*/  IMAD.IADD R9, R27, 0x1, R8 ;  /* 0x000000011b097824 */ /* 0x000fe200078e0208 */
[----:B------:R-:W-:-:S04]  /*20b60*/  ULDC UR4, c[0x0][0xc3c] ;  /* 0x00030f0000047ab9 */ /* 0x000fc80000000800 */
[----:B------:R-:W-:-:S13]  /*20b70*/  ISETP.GE.OR P1, PT, R9, UR4, !P0 ;  /* 0x0000000409007c0c */ /* 0x000fda000c726670 */
[----:B0-----:R-:W0:Y:S08]  /*20b80*/  @!P1 LDC.64 R2, c[0x0][0xc80] ;  /* 0x00032000ff029b82 */ /* 0x001e300000000a00 */
[----:B------:R-:W3:Y:S01]  /*20b90*/  @!P1 LDC.64 R4, c[0x0][0xc78] ;  /* 0x00031e00ff049b82 */ /* 0x000ee20000000a00 */
[----:B0-----:R-:W-:-:S05]  /*20ba0*/  @!P1 IMAD.WIDE R2, R9, 0x4, R2 ;  /* 0x0000000409029825 */ /* 0x001fca00078e0202 */
[----:B--2---:R3:W2:Y:S02]  /*20bb0*/  @!P1 LDG.E R7, desc[UR42][R2.64] ;  /* 0x0000002a02079981 */ /* 0x0046a4000c1e1900 */
[----:B---3--:R-:W-:-:S05]  /*20bc0*/  @!P1 IMAD.WIDE R2, R9, 0x4, R4 ;  /* 0x0000000409029825 */ /* 0x008fca00078e0204 */
        /* <DEDUP_REMOVED lines=13> */
[----:B-1----:R-:W-:-:S05]  /*20ca0*/  IMAD R13, R5, R25, RZ ;  /* 0x00000019050d7224 */ /* 0x002fca00078e02ff */
        /* <DEDUP_REMOVED lines=16> */
.L_x_14930:
[----:B------:R-:W-:Y:S02]  /*20db0*/  ULDC UR4, c[0x0][0xc38] ;  /* 0x00030e0000047ab9 */ /* 0x000fe40000000800 */
[----:B------:R-:W-:-:S04]  /*20dc0*/  IMAD.U32 R4, RZ, RZ, UR4 ;  /* 0x00000004ff047e24 */ /* 0x000fc8000f8e00ff */
[----:B-1----:R-:W-:-:S04]  /*20dd0*/  IMAD R3, R14, R4, RZ ;  /* 0x000000040e037224 */ /* 0x002fc800078e02ff */
[----:B------:R-:W-:-:S05]  /*20de0*/  IMAD.IADD R6, R6, 0x1, R3 ;  /* 0x0000000106067824 */ /* 0x000fca00078e0203 */
[----:B------:R-:W-:-:S13]  /*20df0*/  ISETP.GT.AND P6, PT, R6, R0, PT ;  /* 0x000000000600720c */ /* 0x000fda0003fc4270 */
[----:B------:R-:W-:Y:S05]  /*20e00*/  @P6 BRA `(.L_x_14704) ;  /* 0x0000000000a46947 */ /* 0x000fea0003800000 */
.L_x_14707:
        /* <DEDUP_REMOVED lines=35> */
.L_x_14938:
[----:B------:R-:W-:Y:S02]  /*21040*/  ULDC UR4, c[0x0][0xc38] ;  /* 0x00030e0000047ab9 */ /* 0x000fe40000000800 */
[----:B------:R-:W-:-:S05]  /*21050*/  MOV R4, UR4 ;  /* 0x0000000400047c02 */ /* 0x000fca0008000f00 */
[----:B-1----:R-:W-:-:S04]  /*21060*/  IMAD R3, R14, R4, RZ ;  /* 0x000000040e037224 */ /* 0x002fc800078e02ff */
[----:B------:R-:W-:-:S05]  /*21070*/  IMAD.IADD R6, R3, 0x1, R6 ;  /* 0x0000000103067824 */ /* 0x000fca00078e0206 */
[----:B------:R-:W-:-:S13]  /*21080*/  ISETP.GT.AND P6, PT, R6, R0, PT ;  /* 0x000000000600720c */ /* 0x000fda0003fc4270 */
[----:B------:R-:W-:Y:S05]  /*21090*/  @!P6 BRA `(.L_x_14707) ;  /* 0xfffffffc005ce947 */ /* 0x000fea000383ffff */
.L_x_14704:
        /* <DEDUP_REMOVED lines=10> */
.L_x_14943:
[----:B------:R-:W-:-:S13]  /*21140*/  ISETP.NE.AND P0, PT, R3, RZ, PT ;  /* 0x000000ff0300720c */ /* 0x000fda0003f05270 */
[----:B------:R-:W-:Y:S05]  /*21150*/  @!P0 BRA `(.L_x_14709) ;  /* 0x0000000000108947 */ /* 0x000fea0003800000 */
[----:B------:R-:W-:Y:S01]  /*21160*/  UMOV UR4, 0xffffffff ;  /* 0xffffffff00047882 */ /* 0x000fe20000000000 */
[----:B------:R-:W-:Y:S02]  /*21170*/  VIADD R12, R7, 0xffffffff ;  /* 0xffffffff070c7836 */ /* 0x000fe40000000000 */
[----:B------:R-:W-:Y:S05]  /*21180*/  BRA.DIV UR4, `(.L_x_14710) ;  /* 0x0000007204107947 */ /* 0x000fea000b800000 */
[----:B------:R4:W0:Y:S02]  /*21190*/  SHFL.IDX PT, R24, R2, R12, 0x1f ;  /* 0x00001f0c02187589 */ /* 0x00082400000e0000 */
.L_x_14709:
        /* <DEDUP_REMOVED lines=16> */
[----:B------:R-:W-:Y:S01]  /*212a0*/  IMAD.HI.U32 R3, R3, R9, R2 ;  /* 0x0000000903037227 */ /* 0x000fe200078e0002 */
[----:B------:R-:W-:Y:S01]  /*212b0*/  IADD3 R9, RZ, -R7, RZ ;  /* 0x80000007ff097210 */ /* 0x000fe20007ffe0ff */
[----:B------:R-:W0:Y:S04]  /*212c0*/  MUFU.RCP R2, R10 ;  /* 0x0000000a00027308 */ /* 0x000e280000001000 */
        /* <DEDUP_REMOVED lines=40> */
.L_x_14711:
        /* <DEDUP_REMOVED lines=12> */
[----:B0-----:R-:W-:-:S05]  /*21610*/  IADD3 R11, RZ, -R3, RZ ;  /* 0x80000003ff0b7210 */ /* 0x001fca0007ffe0ff */
        /* <DEDUP_REMOVED lines=45> */
[----:B------:R-:W-:Y:S02]  /*218f0*/  @!P1 LOP3.LUT R2, RZ, R4, RZ, 0x33, !PT ;  /* 0x00000004ff029212 */ /* 0x000fe400078e33ff */
[----:B------:R-:W-:-:S05]  /*21900*/  IADD3 R4, -R4, RZ, RZ ;  /* 0x000000ff04047210 */ /* 0x000fca0007ffe1ff */
[----:B------:R-:W-:-:S07]  /*21910*/  IMAD R26, R2, R4, R5 ;  /* 0x00000004021a7224 */ /* 0x000fce00078e0205 */
.L_x_14712:
[----:B------:R-:W-:-:S05]  /*21920*/  LOP3.LUT R2, RZ, R2, RZ, 0x33, !PT ;  /* 0x00000002ff027212 */ /* 0x000fca00078e33ff */
[----:B------:R-:W-:Y:S01]  /*21930*/  IMAD.IADD R25, R25, 0x1, R2 ;  /* 0x0000000119197824 */ /* 0x000fe200078e0202 */
[----:B------:R-:W-:Y:S06]  /*21940*/  BRA `(.L_x_14713) ;  /* 0x00000000001c7947 */ /* 0x000fec0003800000 */
.L_x_14705:
[----:B------:R-:W-:Y:S01]  /*21950*/  UMOV UR4, URZ ;  /* 0x0000003f00047c82 */ /* 0x000fe20008000000 */
[----:B------:R-:W-:Y:S01]  /*21960*/  UMOV UR5, URZ ;  /* 0x0000003f00057c82 */ /* 0x000fe20008000000 */
[----:B------:R-:W-:Y:S01]  /*21970*/  ULDC UR6, c[0x0][0xc3c] ;  /* 0x00030f0000067ab9 */ /* 0x000fe20000000800 */
[----:B------:R-:W-:Y:S02]  /*21980*/  IMAD.MOV.U32 R24, RZ, RZ, R0 ;  /* 0x000000ffff187224 */ /* 0x000fe400078e0000 */
[----:B------:R-:W-:Y:S02]  /*21990*/  IMAD.U32 R25, RZ, RZ, UR4 ;  /* 0x00000004ff197e24 */ /* 0x000fe4000f8e00ff */
[----:B------:R-:W-:Y:S02]  /*219a0*/  IMAD.U32 R26, RZ, RZ, UR5 ;  /* 0x00000005ff1a7e24 */ /* 0x000fe4000f8e00ff */
[----:B------:R-:W-:-:S07]  /*219b0*/  IMAD.U32 R27, RZ, RZ, UR6 ;  /* 0x00000006ff1b7e24 */ /* 0x000fce000f8e00ff */
.L_x_14713:
        /* <DEDUP_REMOVED lines=10> */
.L_x_14702:
[----:B------:R-:W-:Y:S02]  /*21a60*/  ULDC UR4, c[0x0][0xc3c] ;  /* 0x00030f0000047ab9 */ /* 0x000fe40000000800 */
[----:B----4-:R-:W-:-:S13]  /*21a70*/  ISETP.GE.AND P0, PT, R27, UR4, PT ;  /* 0x000000041b007c0c */ /* 0x010fda000bf06270 */
[----:B------:R-:W-:Y:S05]  /*21a80*/  @!P0 BRA `(.L_x_14714) ;  /* 0xffffff9400788947 */ /* 0x000fea000383ffff */
[----:B------:R-:W-:Y:S05]  /*21a90*/  BSYNC B8 ;  /* 0x0000000000087941 */ /* 0x000fea0003800000 */
.L_x_14601:
        /* <DEDUP_REMOVED lines=12> */
.L_x_14946:
[----:B------:R-:W-:Y:S05]  /*21b60*/  BSYNC B0 ;  /* 0x0000000000007941 */ /* 0x000fea0003800000 */
.L_x_14715:
[----:B------:R-:W-:-:S03]  /*21b70*/  UMOV UR4, 0xffffffff ;  /* 0xffffffff00047882 */ /* 0x000fc60000000000 */
[----:B------:R-:W-:Y:S05]  /*21b80*/  BRA.DIV UR4, `(.L_x_14717) ;  /* 0x0000006604cc7947 */ /* 0x000fea000b800000 */
[----:B0-----:R-:W0:Y:S02]  /*21b90*/  S2R R0, SR_TID.X ;  /* 0x0000000000007919 */ /* 0x001e240000002100 */
[----:B0-----:R-:W-:-:S04]  /*21ba0*/  SHF.R.U32.HI R0, RZ, 0x5, R0 ;  /* 0x00000005ff007819 */ /* 0x001fc80000011600 */
[----:B------:R-:W-:-:S05]  /*21bb0*/  LOP3.LUT R0, R0, 0x3, RZ, 0xc0, !PT ;  /* 0x0000000300007812 */ /* 0x000fca00078ec0ff */
[----:B------:R0:W4:Y:S02]  /*21bc0*/  SHFL.IDX PT, R14, R0, RZ, 0x1f ;  /* 0x00001fff000e7589 */ /* 0x00012400000e0000 */
.L_x_14949:
[----:B----4-:R-:W-:-:S13]  /*21bd0*/  ISETP.NE.AND P0, PT, R14, RZ, PT ;  /* 0x000000ff0e00720c */ /* 0x010fda0003f05270 */
[----:B------:R-:W-:Y:S05]  /*21be0*/  @P0 BRA `(.L_x_14375) ;  /* 0x0000000000900947 */ /* 0x000fea0003800000 */
[----:B------:R-:W-:-:S03]  /*21bf0*/  UMOV UR4, 0xffffffff ;  /* 0xffffffff00047882 */ /* 0x000fc60000000000 */
[----:B------:R-:W-:Y:S05]  /*21c00*/  BRA.DIV UR4, `(.L_x_14718) ;  /* 0x0000006604e07947 */ /* 0x000fea000b800000 */
[----:B------:R-:W-:-:S13]  /*21c10*/  ELECT P6, URZ, PT ;  /* 0x00000000003f782f */ /* 0x000fda00038c0000 */
.L_x_14952:
[----:B------:R-:W-:Y:S05]  /*21c20*/  @!P6 BRA `(.L_x_14375) ;  /* 0x000000000080e947 */ /* 0x000fea0003800000 */
[----:B------:R-:W-:-:S06]  /*21c30*/  ULOP3.LUT UR4, UR37, 0x2, URZ, 0xfc, !UPT ;  /* 0x0000000225047892 */ /* 0x000fcc000f8efc3f */
[----:B0-----:R-:W-:-:S05]  /*21c40*/  IMAD.U32 R0, RZ, RZ, UR4 ;  /* 0x00000004ff007e24 */ /* 0x001fca000f8e00ff */
[----:B------:R-:W-:-:S13]  /*21c50*/  ISETP.NE.AND P0, PT, R0, 0x3, PT ;  /* 0x000000030000780c */ /* 0x000fda0003f05270 */
[----:B------:R-:W-:Y:S05]  /*21c60*/  @!P0 BRA `(.L_x_14719) ;  /* 0x0000000000048947 */ /* 0x000fea0003800000 */
[----:B------:R-:W-:Y:S01]  /*21c70*/  BPT.TRAP 0x1 ;  /* 0x000000040000795c */ /* 0x000fe20000300000 */
.L_x_14719:
        /* <DEDUP_REMOVED lines=8> */
.L_x_14953:
[----:B------:R-:W4:Y:S01]  /*21d00*/  LDL.LU R4, [R1] ;  /* 0x0000000001047983 */ /* 0x000f220000300800 */
[----:B------:R-:W-:Y:S02]  /*21d10*/  SEL R28, R28, RZ, P2 ;  /* 0x000000ff1c1c7207 */ /* 0x000fe40001000000 */
[----:B----4-:R-:W-:Y:S01]  /*21d20*/  LOP3.LUT R0, R4, R0, RZ, 0x3c, !PT ;  /* 0x0000000004007212 */ /* 0x010fe200078e3cff */
[----:B------:R-:W-:Y:S06]  /*21d30*/  @!P0 BRA `(.L_x_14721) ;  /* 0x0000000000048947 */ /* 0x000fec0003800000 */
[----:B------:R-:W-:Y:S01]  /*21d40*/  BPT.TRAP 0x1 ;  /* 0x000000040000795c */ /* 0x000fe20000300000 */
.L_x_14721:
[----:B------:R-:W-:Y:S01]  /*21d50*/  IMAD R5, R28, 0x8, R5 ;  /* 0x000000081c057824 */ /* 0x000fe200078e0205 */
[----:B------:R-:W-:-:S04]  /*21d60*/  SHF.L.U32 R0, R0, 0x1f, RZ ;  /* 0x0000001f00007819 */ /* 0x000fc800000006ff */
[----:B------:R-:W4:Y:S02]  /*21d70*/  SYNCS.PHASECHK.TRANS64.TRYWAIT P1, [R5+URZ+0x16840], R0 ;  /* 0x01684000050075a7 */ /* 0x000f24000802017f */
[----:B----4-:R-:W-:Y:S05]  /*21d80*/  @!P1 BRA `(.L_x_14722) ;  /* 0x0000006400b49947 */ /* 0x010fea0003800000 */
.L_x_14954:
[----:B------:R-:W-:Y:S05]  /*21d90*/  @!P0 BRA `(.L_x_14723) ;  /* 0x0000000000048947 */ /* 0x000fea0003800000 */
[----:B------:R-:W-:Y:S01]  /*21da0*/  BPT.TRAP 0x1 ;  /* 0x000000040000795c */ /* 0x000fe20000300000 */
.L_x_14723:
[----:B------:R-:W0:Y:S02]  /*21db0*/  SYNCS.PHASECHK.TRANS64.TRYWAIT P1, [R3+URZ+0x16860], R2 ;  /* 0x01686002030075a7 */ /* 0x000e24000802017f */
[----:B0-----:R-:W-:Y:S05]  /*21dc0*/  @!P1 BRA `(.L_x_14724) ;  /* 0x0000006400b89947 */ /* 0x001fea0003800000 */
.L_x_14955:
[----:B------:R-:W-:Y:S05]  /*21dd0*/  @!P0 BRA `(.L_x_14725) ;  /* 0x0000000000048947 */ /* 0x000fea0003800000 */
[----:B------:R-:W-:Y:S01]  /*21de0*/  BPT.TRAP 0x1 ;  /* 0x000000040000795c */ /* 0x000fe20000300000 */
.L_x_14725:
[----:B------:R0:W0:Y:S02]  /*21df0*/  SYNCS.PHASECHK.TRANS64.TRYWAIT P0, [R5+URZ+0x16860], R0 ;  /* 0x01686000050075a7 */ /* 0x000024000800017f */
[----:B0-----:R-:W-:Y:S05]  /*21e00*/  @!P0 NANOSLEEP.SYNCS 0x989680 ;  /* 0x009896800000895d */ /* 0x001fea0003900000 */
[----:B------:R-:W0:Y:S02]  /*21e10*/  @!P0 SYNCS.PHASECHK.TRANS64 P0, [R5+URZ+0x16860], R0 ;  /* 0x01686000050085a7 */ /* 0x000e24000800007f */
[----:B0-----:R-:W-:Y:S05]  /*21e20*/  @!P0 BRA `(.L_x_14725) ;  /* 0xfffffffc00f08947 */ /* 0x001fea000383ffff */
.L_x_14375:
[----:B------:R-:W-:Y:S05]  /*21e30*/  BSYNC B9 ;  /* 0x0000000000097941 */ /* 0x000fea0003800000 */
.L_x_14372:
[----:B------:R-:W-:Y:S05]  /*21e40*/  EXIT ;  /* 0x000000000000794d */ /* 0x000fea0003800000 */
.L_x_14403:
[----:B0-----:R0:W1:Y:S02]  /*21e50*/  SYNCS.PHASECHK.TRANS64.TRYWAIT P6, [R69+URZ+0x16890], R77 ;  /* 0x0168904d450075a7 */ /* 0x00106400080c017f */
[----:B-1----:R-:W-:Y:S05]  /*21e60*/  @!P6 NANOSLEEP.SYNCS 0x989680 ;  /* 0x009896800000e95d */ /* 0x002fea0003900000 */
[----:B------:R-:W1:Y:S02]  /*21e70*/  @!P6 SYNCS.PHASECHK.TRANS64 P6, [R69+URZ+0x16890], R77 ;  /* 0x0168904d4500e5a7 */ /* 0x000e6400080c007f */
[----:B-1----:R-:W-:Y:S05]  /*21e80*/  @!P6 BRA `(.L_x_14403) ;  /* 0xfffffffc00f0e947 */ /* 0x002fea000383ffff */
[----:B------:R-:W-:Y:S05]  /*21e90*/  BRA `(.L_x_14726) ;  /* 0xfffffe1000b07947 */ /* 0x000fea000383ffff */
.L_x_14404:
        /* <DEDUP_REMOVED lines=8> */
.L_x_14728:
[----:B------:R-:W-:Y:S05]  /*21f20*/  BSYNC B1 ;  /* 0x0000000000017941 */ /* 0x000fea0003800000 */
.L_x_14727:
        /* <DEDUP_REMOVED lines=8> */
.L_x_14729:
[----:B------:R-:W-:Y:S05]  /*21fb0*/  BRA `(.L_x_14730) ;  /* 0xfffffe10007c7947 */ /* 0x000fea000383ffff */
.L_x_14413:
[----:B------:R-:W-:Y:S01]  /*21fc0*/  BSSY B1, `(.L_x_14731) ;  /* 0x0000008000017945 */ /* 0x000fe20003800000 */
[----:B--2-4-:R-:W-:Y:S02]  /*21fd0*/  IMAD.MOV.U32 R13, RZ, RZ, R83 ;  /* 0x000000ffff0d7224 */ /* 0x014fe400078e0053 */
[----:B------:R-:W-:Y:S02]  /*21fe0*/  IMAD.MOV.U32 R12, RZ, RZ, 0x1 ;  /* 0x00000001ff0c7424 */ /* 0x000fe400078e00ff */
[----:B------:R-:W-:Y:S02]  /*21ff0*/  IMAD.MOV.U32 R11, RZ, RZ, 0x1c1f ;  /* 0x00001c1fff0b7424 */ /* 0x000fe400078e00ff */
[----:B------:R-:W-:-:S07]  /*22000*/  IMAD.MOV.U32 R15, RZ, RZ, -0x1 ;  /* 0xffffffffff0f7424 */ /* 0x000fce00078e00ff */
[----:B01-3--:R-:W-:Y:S05]  /*22010*/  WARPSYNC.COLLECTIVE R15, `(.L_x_14732) ;  /* 0x000000000f087348 */ /* 0x00bfea0003c00000 */
[----:B---3--:R2:W3:Y:S02]  /*22020*/  SHFL.IDX P6, R14, R13, R12, R11 ;  /* 0x0000000c0d0e7389 */ /* 0x0084e400000c000b */
[----:B0123--:R-:W-:Y:S01]  /*22030*/  ENDCOLLECTIVE ;  /* 0x000000000000791b */ /* 0x00ffe20003800000 */
.L_x_14732:
[----:B------:R-:W-:Y:S05]  /*22040*/  BSYNC B1 ;  /* 0x0000000000017941 */ /* 0x000fea0003800000 */
.L_x_14731:
        /* <DEDUP_REMOVED lines=8> */
.L_x_14733:
[----:B------:R-:W-:Y:S05]  /*220d0*/  BRA `(.L_x_14734) ;  /* 0xfffffe1400f07947 */ /* 0x000fea000383ffff */
.L_x_14425:
[----:B-1----:R1:W2:Y:S02]  /*220e0*/  SYNCS.PHASECHK.TRANS64.TRYWAIT P4, [R69+URZ+0x16890], R77 ;  /* 0x0168904d450075a7 */ /* 0x0022a4000808017f */
[----:B--2---:R-:W-:Y:S05]  /*220f0*/  @!P4 NANOSLEEP.SYNCS 0x989680 ;  /* 0x009896800000c95d */ /* 0x004fea0003900000 */
[----:B------:R-:W2:Y:S02]  /*22100*/  @!P4 SYNCS.PHASECHK.TRANS64 P4, [R69+URZ+0x16890], R77 ;  /* 0x0168904d4500c5a7 */ /* 0x000ea4000808007f */
[----:B--2---:R-:W-:Y:S05]  /*22110*/  @!P4 BRA `(.L_x_14425) ;  /* 0xfffffffc00f0c947 */ /* 0x004fea000383ffff */
[----:B------:R-:W-:Y:S05]  /*22120*/  BRA `(.L_x_14735) ;  /* 0xfffffe2400147947 */ /* 0x000fea000383ffff */
.L_x_14426:
[----:B------:R-:W-:Y:S01]  /*22130*/  BSSY B1, `(.L_x_14736) ;  /* 0x0000008000017945 */ /* 0x000fe20003800000 */
[----:B0-----:R-:W-:Y:S02]  /*22140*/  IMAD.MOV.U32 R13, RZ, RZ, R83 ;  /* 0x000000ffff0d7224 */ /* 0x001fe400078e0053 */
[----:B------:R-:W-:Y:S02]  /*22150*/  IMAD.MOV.U32 R12, RZ, RZ, RZ ;  /* 0x000000ffff0c7224 */ /* 0x000fe400078e00ff */
[----:B------:R-:W-:Y:S02]  /*22160*/  IMAD.MOV.U32 R11, RZ, RZ, 0x1c1f ;  /* 0x00001c1fff0b7424 */ /* 0x000fe400078e00ff */
[----:B------:R-:W-:-:S07]  /*22170*/  IMAD.MOV.U32 R15, RZ, RZ, -0x1 ;  /* 0xffffffffff0f7424 */ /* 0x000fce00078e00ff */
[----:B-1----:R-:W-:Y:S05]  /*22180*/  WARPSYNC.COLLECTIVE R15, `(.L_x_14737) ;  /* 0x000000000f087348 */ /* 0x002fea0003c00000 */
[----:B------:R0:W2:Y:S02]  /*22190*/  SHFL.IDX P6, R14, R13, R12, R11 ;  /* 0x0000000c0d0e7389 */ /* 0x0000a400000c000b */
[----:B012---:R-:W-:Y:S01]  /*221a0*/  ENDCOLLECTIVE ;  /* 0x000000000000791b */ /* 0x007fe20003800000 */
.L_x_14737:
[----:B------:R-:W-:Y:S05]  /*221b0*/  BSYNC B1 ;  /* 0x0000000000017941 */ /* 0x000fea0003800000 */
.L_x_14736:
        /* <DEDUP_REMOVED lines=8> */
.L_x_14738:
[----:B------:R-:W-:Y:S01]  /*22240*/  IMAD.MOV.U32 R80, RZ, RZ, R14 ;  /* 0x000000ffff507224 */ /* 0x000fe200078e000e */
[----:B------:R-:W-:Y:S06]  /*22250*/  BRA `(.L_x_14739) ;  /* 0xfffffe2000e07947 */ /* 0x000fec000383ffff */
.L_x_14431:
[----:B------:R-:W-:Y:S01]  /*22260*/  BSSY B1, `(.L_x_14740) ;  /* 0x0000008000017945 */ /* 0x000fe20003800000 */
[----:B0-----:R-:W-:Y:S02]  /*22270*/  IMAD.MOV.U32 R13, RZ, RZ, R83 ;  /* 0x000000ffff0d7224 */ /* 0x001fe400078e0053 */
[----:B------:R-:W-:Y:S02]  /*22280*/  IMAD.MOV.U32 R12, RZ, RZ, 0x1 ;  /* 0x00000001ff0c7424 */ /* 0x000fe400078e00ff */
[----:B------:R-:W-:Y:S02]  /*22290*/  IMAD.MOV.U32 R11, RZ, RZ, 0x1c1f ;  /* 0x00001c1fff0b7424 */ /* 0x000fe400078e00ff */
[----:B------:R-:W-:-:S07]  /*222a0*/  IMAD.MOV.U32 R15, RZ, RZ, -0x1 ;  /* 0xffffffffff0f7424 */ /* 0x000fce00078e00ff */
[----:B-1234-:R-:W-:Y:S05]  /*222b0*/  WARPSYNC.COLLECTIVE R15, `(.L_x_14741) ;  /* 0x000000000f087348 */ /* 0x01efea0003c00000 */
[----:B------:R0:W0:Y:S02]  /*222c0*/  SHFL.IDX P6, R14, R13, R12, R11 ;  /* 0x0000000c0d0e7389 */ /* 0x00002400000c000b */
[----:B01234-:R-:W-:Y:S01]  /*222d0*/  ENDCOLLECTIVE ;  /* 0x000000000000791b */ /* 0x01ffe20003800000 */
.L_x_14741:
[----:B------:R-:W-:Y:S05]  /*222e0*/  BSYNC B1 ;  /* 0x0000000000017941 */ /* 0x000fea0003800000 */
.L_x_14740:
        /* <DEDUP_REMOVED lines=8> */
.L_x_14742:
[----:B------:R-:W-:Y:S01]  /*22370*/  IMAD.MOV.U32 R82, RZ, RZ, R14 ;  /* 0x000000ffff527224 */ /* 0x000fe200078e000e */
[----:B------:R-:W-:Y:S06]  /*22380*/  BRA `(.L_x_14743) ;  /* 0xfffffe2800887947 */ /* 0x000fec000383ffff */
.L_x_14436:
[----:B0-----:R0:W1:Y:S02]  /*22390*/  SYNCS.PHASECHK.TRANS64.TRYWAIT P3, [R69+URZ+0x16890], R77 ;  /* 0x0168904d450075a7 */ /* 0x001064000806017f */
[----:B-1----:R-:W-:Y:S05]  /*223a0*/  @!P3 NANOSLEEP.SYNCS 0x989680 ;  /* 0x009896800000b95d */ /* 0x002fea0003900000 */
[----:B------:R-:W1:Y:S02]  /*223b0*/  @!P3 SYNCS.PHASECHK.TRANS64 P3, [R69+URZ+0x16890], R77 ;  /* 0x0168904d4500b5a7 */ /* 0x000e64000806007f */
[----:B-1----:R-:W-:Y:S05]  /*223c0*/  @!P3 BRA `(.L_x_14436) ;  /* 0xfffffffc00f0b947 */ /* 0x002fea000383ffff */
[----:B------:R-:W-:Y:S05]  /*223d0*/  BRA `(.L_x_14744) ;  /* 0xfffffe3000947947 */ /* 0x000fea000383ffff */
.L_x_14437:
        /* <DEDUP_REMOVED lines=8> */
.L_x_14746:
[----:B------:R-:W-:Y:S05]  /*22460*/  BSYNC B1 ;  /* 0x0000000000017941 */ /* 0x000fea0003800000 */
.L_x_14745:
[----:B------:R-:W-:Y:S01]  /*22470*/  IMAD.MOV.U32 R13, RZ, RZ, R36 ;  /* 0x000000ffff0d7224 */ /* 0x000fe200078e0024 */
[----:B------:R-:W-:Y:S01]  /*22480*/  MOV R9, R14 ;  /* 0x0000000e00097202 */ /* 0x000fe20000000f00 */
[----:B------:R-:W-:Y:S02]  /*22490*/  IMAD.MOV.U32 R12, RZ, RZ, RZ ;  /* 0x000000ffff0c7224 */ /* 0x000fe400078e00ff */
[----:B------:R-:W-:Y:S02]  /*224a0*/  IMAD.MOV.U32 R11, RZ, RZ, 0x1c1f ;  /* 0x00001c1fff0b7424 */ /* 0x000fe400078e00ff */
[----:B------:R-:W-:-:S07]  /*224b0*/  IMAD.MOV.U32 R15, RZ, RZ, -0x1 ;  /* 0xffffffffff0f7424 */ /* 0x000fce00078e00ff */
[----:B------:R-:W-:Y:S05]  /*224c0*/  WARPSYNC.COLLECTIVE R15, `(.L_x_14747) ;  /* 0x000000000f087348 */ /* 0x000fea0003c00000 */
[----:B------:R0:W1:Y:S02]  /*224d0*/  SHFL.IDX P6, R14, R13, R12, R11 ;  /* 0x0000000c0d0e7389 */ /* 0x00006400000c000b */
[----:B01----:R-:W-:Y:S01]  /*224e0*/  ENDCOLLECTIVE ;  /* 0x000000000000791b */ /* 0x003fe20003800000 */
.L_x_14747:
[----:B------:R-:W-:Y:S01]  /*224f0*/  IMAD.MOV.U32 R37, RZ, RZ, R14 ;  /* 0x000000ffff257224 */ /* 0x000fe200078e000e */
[----:B------:R-:W-:Y:S06]  /*22500*/  BRA `(.L_x_14748) ;  /* 0xfffffe3000c87947 */ /* 0x000fec000383ffff */
.L_x_14440:
        /* <DEDUP_REMOVED lines=8> */
.L_x_14750:
[----:B------:R-:W-:Y:S05]  /*22590*/  BSYNC B1 ;  /* 0x0000000000017941 */ /* 0x000fea0003800000 */
.L_x_14749:
        /* <DEDUP_REMOVED lines=8> */
.L_x_14751:
[----:B------:R-:W-:Y:S01]  /*22620*/  IMAD.MOV.U32 R37, RZ, RZ, R14 ;  /* 0x000000ffff257224 */ /* 0x000fe200078e000e */
[----:B------:R-:W-:Y:S06]  /*22630*/  BRA `(.L_x_14752) ;  /* 0xfffffe3000c87947 */ /* 0x000fec000383ffff */
.L_x_14444:
[----:B0-----:R0:W3:Y:S02]  /*22640*/  SYNCS.PHASECHK.TRANS64.TRYWAIT P4, [R69+URZ+0x168b0], R77 ;  /* 0x0168b04d450075a7 */ /* 0x0010e4000808017f */
[----:B---3--:R-:W-:Y:S05]  /*22650*/  @!P4 NANOSLEEP.SYNCS 0x989680 ;  /* 0x009896800000c95d */ /* 0x008fea0003900000 */
[----:B------:R-:W3:Y:S02]  /*22660*/  @!P4 SYNCS.PHASECHK.TRANS64 P4, [R69+URZ+0x168b0], R77 ;  /* 0x0168b04d4500c5a7 */ /* 0x000ee4000808007f */
[----:B---3--:R-:W-:Y:S05]  /*22670*/  @!P4 BRA `(.L_x_14444) ;  /* 0xfffffffc00f0c947 */ /* 0x008fea000383ffff */
[----:B------:R-:W-:Y:S05]  /*22680*/  BRA `(.L_x_14753) ;  /* 0xfffffe3400447947 */ /* 0x000fea000383ffff */
.L_x_14462:
[----:B------:R-:W0:Y:S01]  /*22690*/  S2R R4, SR_TID.X ;  /* 0x0000000000047919 */ /* 0x000e220000002100 */
[----:B------:R-:W-:Y:S01]  /*226a0*/  BSSY B0, `(.L_x_14754) ;  /* 0x000000c000007945 */ /* 0x000fe20003800000 */
[----:B------:R-:W-:Y:S01]  /*226b0*/  MOV R12, RZ ;  /* 0x000000ff000c7202 */ /* 0x000fe20000000f00 */
[----:B------:R-:W-:Y:S02]  /*226c0*/  IMAD.MOV.U32 R11, RZ, RZ, 0x1f ;  /* 0x0000001fff0b7424 */ /* 0x000fe400078e00ff */
[----:B------:R-:W-:Y:S02]  /*226d0*/  IMAD.MOV.U32 R15, RZ, RZ, -0x1 ;  /* 0xffffffffff0f7424 */ /* 0x000fe400078e00ff */
[----:B0-----:R-:W-:-:S05]  /*226e0*/  VIADD R5, R4, 0xffffff80 ;  /* 0xffffff8004057836 */ /* 0x001fca0000000000 */
[----:B------:R-:W-:-:S04]  /*226f0*/  SHF.R.S32.HI R4, RZ, 0x1f, R5 ;  /* 0x0000001fff047819 */ /* 0x000fc80000011405 */
[----:B------:R-:W-:-:S04]  /*22700*/  LEA.HI R4, R4, R5, RZ, 0x7 ;  /* 0x0000000504047211 */ /* 0x000fc800078f38ff */
[----:B------:R-:W-:-:S05]  /*22710*/  SHF.R.S32.HI R4, RZ, 0x7, R4 ;  /* 0x00000007ff047819 */ /* 0x000fca0000011404 */
[----:B------:R-:W-:-:S07]  /*22720*/  IMAD.MOV.U32 R13, RZ, RZ, R4 ;  /* 0x000000ffff0d7224 */ /* 0x000fce00078e0004 */
[----:B-----5:R-:W-:Y:S05]  /*22730*/  WARPSYNC.COLLECTIVE R15, `(.L_x_14755) ;  /* 0x000000000f087348 */ /* 0x020fea0003c00000 */
[----:B------:R0:W1:Y:S02]  /*22740*/  SHFL.IDX P6, R14, R13, R12, R11 ;  /* 0x0000000c0d0e7389 */ /* 0x00006400000c000b */
[----:B01---5:R-:W-:Y:S01]  /*22750*/  ENDCOLLECTIVE ;  /* 0x000000000000791b */ /* 0x023fe20003800000 */
.L_x_14755:
[----:B------:R-:W-:Y:S05]  /*22760*/  BSYNC B0 ;  /* 0x0000000000007941 */ /* 0x000fea0003800000 */
.L_x_14754:
[----:B------:R0:W-:Y:S01]  /*22770*/  STL [R1+0x2c], R14 ;  /* 0x00002c0e01007387 */ /* 0x0001e20000100800 */
[----:B------:R-:W-:Y:S05]  /*22780*/  BRA `(.L_x_14756) ;  /* 0xfffffe4000887947 */ /* 0x000fea000383ffff */
.L_x_14474:
[----:B------:R-:W-:Y:S01]  /*22790*/  BSSY B1, `(.L_x_14757) ;  /* 0x0000008000017945 */ /* 0x000fe20003800000 */
[----:B------:R-:W-:Y:S02]  /*227a0*/  IMAD.MOV.U32 R13, RZ, RZ, R6 ;  /* 0x000000ffff0d7224 */ /* 0x000fe400078e0006 */
[----:B------:R-:W-:Y:S02]  /*227b0*/  IMAD.MOV.U32 R12, RZ, RZ, RZ ;  /* 0x000000ffff0c7224 */ /* 0x000fe400078e00ff */
[----:B------:R-:W-:Y:S02]  /*227c0*/  IMAD.MOV.U32 R11, RZ, RZ, 0x1c1f ;  /* 0x00001c1fff0b7424 */ /* 0x000fe400078e00ff */
[----:B------:R-:W-:-:S07]  /*227d0*/  IMAD.MOV.U32 R15, RZ, RZ, -0x1 ;  /* 0xffffffffff0f7424 */ /* 0x000fce00078e00ff */
[----:B0-----:R-:W-:Y:S05]  /*227e0*/  WARPSYNC.COLLECTIVE R15, `(.L_x_14758) ;  /* 0x000000000f087348 */ /* 0x001fea0003c00000 */
[----:B0-----:R0:W1:Y:S02]  /*227f0*/  SHFL.IDX P6, R14, R13, R12, R11 ;  /* 0x0000000c0d0e7389 */ /* 0x00106400000c000b */
[----:B01----:R-:W-:Y:S01]  /*22800*/  ENDCOLLECTIVE ;  /* 0x000000000000791b */ /* 0x003fe20003800000 */
.L_x_14758:
[----:B------:R-:W-:Y:S05]  /*22810*/  BSYNC B1 ;  /* 0x0000000000017941 */ /* 0x000fea0003800000 */
.L_x_14757:
        /* <DEDUP_REMOVED lines=8> */
.L_x_14759:
[----:B------:R-:W-:Y:S02]  /*228a0*/  IMAD.MOV.U32 R13, RZ, RZ, R8 ;  /* 0x000000ffff0d7224 */ /* 0x000fe400078e0008 */
[----:B------:R-:W-:-:S07]  /*228b0*/  IMAD.MOV.U32 R0, RZ, RZ, R14 ;  /* 0x000000ffff007224 */ /* 0x000fce00078e000e */
[----:B------:R-:W-:Y:S05]  /*228c0*/  WARPSYNC.COLLECTIVE R15, `(.L_x_14760) ;  /* 0x000000000f087348 */ /* 0x000fea0003c00000 */
[----:B------:R0:W1:Y:S02]  /*228d0*/  SHFL.IDX P6, R14, R13, R12, R11 ;  /* 0x0000000c0d0e7389 */ /* 0x00006400000c000b */
[----:B01----:R-:W-:Y:S01]  /*228e0*/  ENDCOLLECTIVE ;  /* 0x000000000000791b */ /* 0x003fe20003800000 */
.L_x_14760:
[----:B------:R-:W-:Y:S02]  /*228f0*/  IMAD.MOV.U32 R13, RZ, RZ, R7 ;  /* 0x000000ffff0d7224 */ /* 0x000fe400078e0007 */
[----:B------:R-:W-:-:S07]  /*22900*/  IMAD.MOV.U32 R5, RZ, RZ, R14 ;  /* 0x000000ffff057224 */ /* 0x000fce00078e000e */
[----:B------:R-:W-:Y:S05]  /*22910*/  WARPSYNC.COLLECTIVE R15, `(.L_x_14761) ;  /* 0x000000000f087348 */ /* 0x000fea0003c00000 */
[----:B------:R0:W1:Y:S02]  /*22920*/  SHFL.IDX P6, R14, R13, R12, R11 ;  /* 0x0000000c0d0e7389 */ /* 0x00006400000c000b */
[----:B01----:R-:W-:Y:S01]  /*22930*/  ENDCOLLECTIVE ;  /* 0x000000000000791b */ /* 0x003fe20003800000 */
.L_x_14761:
[----:B------:R-:W-:Y:S05]  /*22940*/  BRA `(.L_x_14762) ;  /* 0xfffffe4800247947 */ /* 0x000fea000383ffff */
.L_x_14477:
[----:B------:R-:W-:Y:S01]  /*22950*/  BSSY B1, `(.L_x_14763) ;  /* 0x0000008000017945 */ /* 0x000fe20003800000 */
[----:B------:R-:W-:Y:S01]  /*22960*/  IMAD.MOV.U32 R13, RZ, RZ, R6 ;  /* 0x000000ffff0d7224 */ /* 0x000fe200078e0006 */
[----:B------:R-:W-:Y:S01]  /*22970*/  MOV R11, 0x1c1f ;  /* 0x00001c1f000b7802 */ /* 0x000fe20000000f00 */
[----:B------:R-:W-:Y:S02]  /*22980*/  IMAD.MOV.U32 R12, RZ, RZ, 0x1 ;  /* 0x00000001ff0c7424 */ /* 0x000fe400078e00ff */
[----:B------:R-:W-:-:S07]  /*22990*/  IMAD.MOV.U32 R15, RZ, RZ, -0x1 ;  /* 0xffffffffff0f7424 */ /* 0x000fce00078e00ff */
[----:B-1----:R-:W-:Y:S05]  /*229a0*/  WARPSYNC.COLLECTIVE R15, `(.L_x_14764) ;  /* 0x000000000f087348 */ /* 0x002fea0003c00000 */
[----:B------:R0:W2:Y:S02]  /*229b0*/  SHFL.IDX P6, R14, R13, R12, R11 ;  /* 0x0000000c0d0e7389 */ /* 0x0000a400000c000b */
[----:B012---:R-:W-:Y:S01]  /*229c0*/  ENDCOLLECTIVE ;  /* 0x000000000000791b */ /* 0x007fe20003800000 */
.L_x_14764:
[----:B------:R-:W-:Y:S05]  /*229d0*/  BSYNC B1 ;  /* 0x0000000000017941 */ /* 0x000fea0003800000 */
.L_x_14763:
        /* <DEDUP_REMOVED lines=8> */
.L_x_14765:
[----:B------:R-:W-:Y:S02]  /*22a60*/  IMAD.MOV.U32 R13, RZ, RZ, R8 ;  /* 0x000000ffff0d7224 */ /* 0x000fe400078e0008 */
[----:B------:R-:W-:-:S07]  /*22a70*/  IMAD.MOV.U32 R0, RZ, RZ, R14 ;  /* 0x000000ffff007224 */ /* 0x000fce00078e000e */
[----:B------:R-:W-:Y:S05]  /*22a80*/  WARPSYNC.COLLECTIVE R15, `(.L_x_14766) ;  /* 0x000000000f087348 */ /* 0x000fea0003c00000 */
[----:B------:R0:W1:Y:S02]  /*22a90*/  SHFL.IDX P6, R14, R13, R12, R11 ;  /* 0x0000000c0d0e7389 */ /* 0x00006400000c000b */
[----:B01----:R-:W-:Y:S01]  /*22aa0*/  ENDCOLLECTIVE ;  /* 0x000000000000791b */ /* 0x003fe20003800000 */
.L_x_14766:
[----:B------:R-:W-:Y:S01]  /*22ab0*/  IMAD.MOV.U32 R13, RZ, RZ, R7 ;  /* 0x000000ffff0d7224 */ /* 0x000fe200078e0007 */
[----:B------:R-:W-:-:S07]  /*22ac0*/  MOV R5, R14 ;  /* 0x0000000e00057202 */ /* 0x000fce0000000f00 */
[----:B------:R-:W-:Y:S05]  /*22ad0*/  WARPSYNC.COLLECTIVE R15, `(.L_x_14767) ;  /* 0x000000000f087348 */ /* 0x000fea0003c00000 */
[----:B------:R0:W1:Y:S02]  /*22ae0*/  SHFL.IDX P6, R14, R13, R12, R11 ;  /* 0x0000000c0d0e7389 */ /* 0x00006400000c000b */
[----:B01----:R-:W-:Y:S01]  /*22af0*/  ENDCOLLECTIVE ;  /* 0x000000000000791b */ /* 0x003fe20003800000 */
.L_x_14767:
[----:B------:R-:W-:Y:S05]  /*22b00*/  BRA `(.L_x_14768) ;  /* 0xfffffe4800887947 */ /* 0x000fea000383ffff */
.L_x_14481:
[----:B0-----:R0:W1:Y:S02]  /*22b10*/  SYNCS.PHASECHK.TRANS64.TRYWAIT P0, [R2+URZ+0x16800], R5 ;  /* 0x01680005020075a7 */ /* 0x001064000800017f */
[----:B-1----:R-:W-:Y:S05]  /*22b20*/  @!P0 NANOSLEEP.SYNCS 0x989680 ;  /* 0x009896800000895d */ /* 0x002fea0003900000 */
[----:B------:R-:W1:Y:S02]  /*22b30*/  @!P0 SYNCS.PHASECHK.TRANS64 P0, [R2+URZ+0x16800], R5 ;  /* 0x01680005020085a7 */ /* 0x000e64000800007f */
[----:B-1----:R-:W-:Y:S05]  /*22b40*/  @!P0 BRA `(.L_x_14481) ;  /* 0xfffffffc00f08947 */ /* 0x002fea000383ffff */
[----:B------:R-:W-:Y:S05]  /*22b50*/  BRA `(.L_x_14769) ;  /* 0xfffffe4c00887947 */ /* 0x000fea000383ffff */
.L_x_14489:
[----:B------:R-:W1:Y:S01]  /*22b60*/  LDC R41, c[0x0][0x3f4] ;  /* 0x0000fd00ff297b82 */ /* 0x000e620000000800 */
[----:B------:R-:W-:Y:S01]  /*22b70*/  BSSY B1, `(.L_x_14770) ;  /* 0x0000008000017945 */ /* 0x000fe20003800000 */
[----:B------:R-:W-:Y:S02]  /*22b80*/  IMAD.MOV.U32 R13, RZ, RZ, R26 ;  /* 0x000000ffff0d7224 */ /* 0x000fe400078e001a */
[----:B------:R-:W-:Y:S02]  /*22b90*/  IMAD.MOV.U32 R12, RZ, RZ, RZ ;  /* 0x000000ffff0c7224 */ /* 0x000fe400078e00ff */
[----:B------:R-:W-:Y:S02]  /*22ba0*/  IMAD.MOV.U32 R11, RZ, RZ, 0x1c1f ;  /* 0x00001c1fff0b7424 */ /* 0x000fe400078e00ff */
[----:B------:R-:W-:-:S07]  /*22bb0*/  IMAD.MOV.U32 R15, RZ, RZ, -0x1 ;  /* 0xffffffffff0f7424 */ /* 0x000fce00078e00ff */
[----:B01----:R-:W-:Y:S05]  /*22bc0*/  WARPSYNC.COLLECTIVE R15, `(.L_x_14771) ;  /* 0x000000000f087348 */ /* 0x003fea0003c00000 */
[----:B0-----:R0:W2:Y:S02]  /*22bd0*/  SHFL.IDX P6, R14, R13, R12, R11 ;  /* 0x0000000c0d0e7389 */ /* 0x0010a400000c000b */
[----:B012---:R-:W-:Y:S01]  /*22be0*/  ENDCOLLECTIVE ;  /* 0x000000000000791b */ /* 0x007fe20003800000 */
.L_x_14771:
[----:B------:R-:W-:Y:S05]  /*22bf0*/  BSYNC B1 ;  /* 0x0000000000017941 */ /* 0x000fea0003800000 */
.L_x_14770:
[----:B------:R0:W5:Y:S01]  /*22c00*/  LDL R10, [R1] ;  /* 0x00000000010a7983 */ /* 0x0001620000100800 */
[----:B------:R-:W-:Y:S01]  /*22c10*/  IMAD.MOV.U32 R13, RZ, RZ, R25 ;  /* 0x000000ffff0d7224 */ /* 0x000fe200078e0019 */
[----:B------:R-:W-:Y:S01]  /*22c20*/  MOV R11, 0x1c1f ;  /* 0x00001c1f000b7802 */ /* 0x000fe20000000f00 */
[----:B------:R-:W-:Y:S01]  /*22c30*/  IMAD.MOV.U32 R12, RZ, RZ, RZ ;  /* 0x000000ffff0c7224 */ /* 0x000fe200078e00ff */
[----:B------:R-:W-:Y:S01]  /*22c40*/  ISETP.GE.AND P0, PT, R16, R41, PT ;  /* 0x000000291000720c */ /* 0x000fe20003f06270 */
[----:B------:R-:W-:Y:S02]  /*22c50*/  IMAD.MOV.U32 R15, RZ, RZ, -0x1 ;  /* 0xffffffffff0f7424 */ /* 0x000fe400078e00ff */
[----:B------:R-:W-:-:S10]  /*22c60*/  IMAD.MOV.U32 R0, RZ, RZ, R14 ;  /* 0x000000ffff007224 */ /* 0x000fd400078e000e */
[----:B0----5:R-:W-:Y:S05]  /*22c70*/  WARPSYNC.COLLECTIVE R15, `(.L_x_14772) ;  /* 0x000000000f087348 */ /* 0x021fea0003c00000 */
[----:B------:R1:W2:Y:S02]  /*22c80*/  SHFL.IDX P6, R14, R13, R12, R11 ;  /* 0x0000000c0d0e7389 */ /* 0x0002a400000c000b */
[----:B012--5:R-:W-:Y:S01]  /*22c90*/  ENDCOLLECTIVE ;  /* 0x000000000000791b */ /* 0x027fe20003800000 */
.L_x_14772:
[----:B------:R-:W-:Y:S02]  /*22ca0*/  IMAD.MOV.U32 R13, RZ, RZ, R24 ;  /* 0x000000ffff0d7224 */ /* 0x000fe400078e0018 */
[----:B------:R-:W-:-:S07]  /*22cb0*/  IMAD.MOV.U32 R3, RZ, RZ, R14 ;  /* 0x000000ffff037224 */ /* 0x000fce00078e000e */
[----:B------:R-:W-:Y:S05]  /*22cc0*/  WARPSYNC.COLLECTIVE R15, `(.L_x_14773) ;  /* 0x000000000f087348 */ /* 0x000fea0003c00000 */
[----:B------:R0:W1:Y:S02]  /*22cd0*/  SHFL.IDX P6, R14, R13, R12, R11 ;  /* 0x0000000c0d0e7389 */ /* 0x00006400000c000b */
[----:B01----:R-:W-:Y:S01]  /*22ce0*/  ENDCOLLECTIVE ;  /* 0x000000000000791b */ /* 0x003fe20003800000 */
.L_x_14773:
[----:B------:R-:W-:Y:S02]  /*22cf0*/  IMAD.MOV.U32 R13, RZ, RZ, R27 ;  /* 0x000000ffff0d7224 */ /* 0x000fe400078e001b */
[----:B------:R-:W-:-:S07]  /*22d00*/  IMAD.MOV.U32 R4, RZ, RZ, R14 ;  /* 0x000000ffff047224 */ /* 0x000fce00078e000e */
[----:B------:R-:W-:Y:S05]  /*22d10*/  WARPSYNC.COLLECTIVE R15, `(.L_x_14774) ;  /* 0x000000000f087348 */ /* 0x000fea0003c00000 */
[----:B------:R0:W1:Y:S02]  /*22d20*/  SHFL.IDX P6, R14, R13, R12, R11 ;  /* 0x0000000c0d0e7389 */ /* 0x00006400000c000b */
[----:B01----:R-:W-:Y:S01]  /*22d30*/  ENDCOLLECTIVE ;  /* 0x000000000000791b */ /* 0x003fe20003800000 */
.L_x_14774:
[----:B------:R-:W-:-:S05]  /*22d40*/  IMAD R32, R10, R32, RZ ;  /* 0x000000200a207224 */ /* 0x000fca00078e02ff */
[----:B------:R-:W-:-:S13]  /*22d50*/  ISETP.GE.OR P1, PT, R39, R32, P0 ;  /* 0x000000202700720c */ /* 0x000fda0000726670 */
[C---:B------:R-:W-:Y:S01]  /*22d60*/  @!P1 IMAD.SHL.U32 R5, R16.reuse, 0x2, RZ ;  /* 0x0000000210059824 */ /* 0x040fe200078e00ff */
[----:B------:R-:W-:-:S04]  /*22d70*/  @!P1 SHF.L.U64.HI R21, R16, 0x1, R17 ;  /* 0x0000000110159819 */ /* 0x000fc80000010211 */
[----:B------:R-:W-:-:S05]  /*22d80*/  @!P1 IADD3 R6, P2, R3, R5, RZ ;  /* 0x0000000503069210 */ /* 0x000fca0007f5e0ff */
[----:B------:R-:W-:-:S05]  /*22d90*/  @!P1 IMAD.X R7, R0, 0x1, R21, P2 ;  /* 0x0000000100079824 */ /* 0x000fca00010e0615 */
[----:B------:R-:W2:Y:S01]  /*22da0*/  @!P1 LD.E.128 R8, desc[UR42][R6.64] ;  /* 0x0000002a06089980 */ /* 0x000ea2000c101d00 */
[----:B------:R-:W-:-:S05]  /*22db0*/  @!P1 IADD3 R14, P2, R14, R5, RZ ;  /* 0x000000050e0e9210 */ /* 0x000fca0007f5e0ff */
[----:B------:R-:W-:-:S05]  /*22dc0*/  @!P1 IMAD.X R3, R4, 0x1, R21, P2 ;  /* 0x0000000104039824 */ /* 0x000fca00010e0615 */
[----:B------:R-:W-:-:S05]  /*22dd0*/  @!P1 MOV R15, R3 ;  /* 0x00000003000f9202 */ /* 0x000fca0000000f00 */
[----:B------:R0:W5:Y:S01]  /*22de0*/  @!P1 LD.E.128 R4, desc[UR42][R14.64] ;  /* 0x0000002a0e049980 */ /* 0x000162000c101d00 */
[----:B------:R-:W-:Y:S01]  /*22df0*/  CS2R R36, SRZ ;  /* 0x0000000000247805 */ /* 0x000fe2000001ff00 */
[----:B------:R-:W-:Y:S01]  /*22e00*/  IMAD.MOV.U32 R13, RZ, RZ, R26 ;  /* 0x000000ffff0d7224 */ /* 0x000fe200078e001a */
[----:B------:R-:W-:Y:S01]  /*22e10*/  CS2R R34, SRZ ;  /* 0x0000000000227805 */ /* 0x000fe2000001ff00 */
[----:B------:R-:W-:Y:S01]  /*22e20*/  IMAD.MOV.U32 R12, RZ, RZ, 0x1 ;  /* 0x00000001ff0c7424 */ /* 0x000fe200078e00ff */
[----:B------:R-:W-:Y:S02]  /*22e30*/  CS2R R28, SRZ ;  /* 0x00000000001c7805 */ /* 0x000fe4000001ff00 */
[----:B------:R-:W-:Y:S01]  /*22e40*/  CS2R R20, SRZ ;  /* 0x0000000000147805 */ /* 0x000fe2000001ff00 */
[----:B0-----:R-:W-:Y:S02]  /*22e50*/  IMAD.MOV.U32 R15, RZ, RZ, -0x1 ;  /* 0xffffffffff0f7424 */ /* 0x001fe400078e00ff */
[----:B--2---:R-:W-:Y:S01]  /*22e60*/  @!P1 IMAD.MOV.U32 R37, RZ, RZ, R11 ;  /* 0x000000ffff259224 */ /* 0x004fe200078e000b */
[----:B------:R-:W-:Y:S01]  /*22e70*/  MOV R11, 0x1c1f ;  /* 0x00001c1f000b7802 */ /* 0x000fe20000000f00 */
[----:B------:R-:W-:-:S02]  /*22e80*/  @!P1 IMAD.MOV.U32 R34, RZ, RZ, R8 ;  /* 0x000000ffff229224 */ /* 0x000fc400078e0008 */
[----:B------:R-:W-:Y:S01]  /*22e90*/  @!P1 IMAD.MOV.U32 R35, RZ, RZ, R9 ;  /* 0x000000ffff239224 */ /* 0x000fe200078e0009 */
[----:B------:R-:W-:-:S07]  /*22ea0*/  MOV R9, R37 ;  /* 0x0000002500097202 */ /* 0x000fce0000000f00 */
[----:B-----5:R-:W-:Y:S05]  /*22eb0*/  WARPSYNC.COLLECTIVE R15, `(.L_x_14775) ;  /* 0x000000000f087348 */ /* 0x020fea0003c00000 */
[----:B------:R0:W1:Y:S02]  /*22ec0*/  SHFL.IDX P6, R14, R13, R12, R11 ;  /* 0x0000000c0d0e7389 */ /* 0x00006400000c000b */
[----:B01---5:R-:W-:Y:S01]  /*22ed0*/  ENDCOLLECTIVE ;  /* 0x000000000000791b */ /* 0x023fe20003800000 */
.L_x_14775:
[----:B------:R-:W-:Y:S02]  /*22ee0*/  IMAD.MOV.U32 R0, RZ, RZ, R34 ;  /* 0x000000ffff007224 */ /* 0x000fe400078e0022 */
[----:B------:R-:W-:Y:S02]  /*22ef0*/  IMAD.MOV.U32 R3, RZ, RZ, R35 ;  /* 0x000000ffff037224 */ /* 0x000fe400078e0023 */
[----:B------:R-:W-:Y:S01]  /*22f00*/  @!P1 IMAD.MOV.U32 R36, RZ, RZ, R10 ;  /* 0x000000ffff249224 */ /* 0x000fe200078e000a */
[----:B------:R-:W-:Y:S02]  /*22f10*/  PRMT R42, R0, 0x7610, R42 ;  /* 0x00007610002a7816 */ /* 0x000fe4000000002a */
[----:B------:R-:W-:Y:S01]  /*22f20*/  PRMT R43, R3, 0x7610, R43 ;  /* 0x00007610032b7816 */ /* 0x000fe2000000002b */
[----:B------:R-:W-:Y:S02]  /*22f30*/  IMAD.MOV.U32 R8, RZ, RZ, R36 ;  /* 0x000000ffff087224 */ /* 0x000fe400078e0024 */
[----:B------:R-:W-:-:S02]  /*22f40*/  @!P1 IMAD.MOV.U32 R28, RZ, RZ, R4 ;  /* 0x000000ffff1c9224 */ /* 0x000fc400078e0004 */
[----:B------:R-:W-:Y:S01]  /*22f50*/  @!P1 IMAD.MOV.U32 R29, RZ, RZ, R5 ;  /* 0x000000ffff1d9224 */ /* 0x000fe200078e0005 */
[----:B------:R-:W-:Y:S01]  /*22f60*/  PRMT R31, R8, 0x5410, R9 ;  /* 0x00005410081f7816 */ /* 0x000fe20000000009 */
[----:B------:R-:W-:Y:S02]  /*22f70*/  IMAD.MOV.U32 R13, RZ, RZ, R25 ;  /* 0x000000ffff0d7224 */ /* 0x000fe400078e0019 */
[----:B------:R-:W-:Y:S02]  /*22f80*/  @!P1 IMAD.MOV.U32 R20, RZ, RZ, R6 ;  /* 0x000000ffff149224 */ /* 0x000fe400078e0006 */
[----:B------:R-:W-:Y:S02]  /*22f90*/  @!P1 IMAD.MOV.U32 R21, RZ, RZ, R7 ;  /* 0x000000ffff159224 */ /* 0x000fe400078e0007 */
[----:B------:R-:W-:Y:S02]  /*22fa0*/  IMAD.MOV.U32 R4, RZ, RZ, R28 ;  /* 0x000000ffff047224 */ /* 0x000fe400078e001c */
[----:B------:R-:W-:-:S02]  /*22fb0*/  IMAD.MOV.U32 R5, RZ, RZ, R29 ;  /* 0x000000ffff057224 */ /* 0x000fc400078e001d */
[----:B------:R-:W-:-:S07]  /*22fc0*/  IMAD.MOV.U32 R0, RZ, RZ, R14 ;  /* 0x000000ffff007224 */ /* 0x000fce00078e000e */
[----:B------:R-:W-:Y:S05]  /*22fd0*/  WARPSYNC.COLLECTIVE R15, `(.L_x_14776) ;  /* 0x000000000f087348 */ /* 0x000fea0003c00000 */
[----:B------:R0:W1:Y:S02]  /*22fe0*/  SHFL.IDX P6, R14, R13, R12, R11 ;  /* 0x0000000c0d0e7389 */ /* 0x00006400000c000b */
[----:B01----:R-:W-:Y:S01]  /*22ff0*/  ENDCOLLECTIVE ;  /* 0x000000000000791b */ /* 0x003fe20003800000 */
.L_x_14776:
[----:B------:R-:W-:Y:S01]  /*23000*/  IMAD.MOV.U32 R6, RZ, RZ, R20 ;  /* 0x000000ffff067224 */ /* 0x000fe200078e0014 */
[----:B------:R-:W-:Y:S01]  /*23010*/  PRMT R45, R5, 0x7610, R45 ;  /* 0x00007610052d7816 */ /* 0x000fe2000000002d */
[----:B------:R-:W-:-:S03]  /*23020*/  IMAD.MOV.U32 R7, RZ, RZ, R21 ;  /* 0x000000ffff077224 */ /* 0x000fc600078e0015 */
[----:B------:R-:W-:Y:S02]  /*23030*/  PRMT R56, R4, 0x5410, R6 ;  /* 0x0000541004387816 */ /* 0x000fe40000000006 */
[----:B------:R-:W-:Y:S02]  /*23040*/  CS2R R4, SRZ ;  /* 0x0000000000047805 */ /* 0x000fe4000001ff00 */
[----:B------:R-:W-:Y:S01]  /*23050*/  PRMT R42, R42, 0x5410, R7 ;  /* 0x000054102a2a7816 */ /* 0x000fe20000000007 */
[----:B------:R-:W-:Y:S02]  /*23060*/  IMAD.MOV.U32 R13, RZ, RZ, R24 ;  /* 0x000000ffff0d7224 */ /* 0x000fe400078e0018 */
[----:B------:R-:W-:-:S07]  /*23070*/  IMAD.MOV.U32 R3, RZ, RZ, R14 ;  /* 0x000000ffff037224 */ /* 0x000fce00078e000e */
[----:B------:R-:W-:Y:S05]  /*23080*/  WARPSYNC.COLLECTIVE R15, `(.L_x_14777) ;  /* 0x000000000f087348 */ /* 0x000fea0003c00000 */
[----:B------:R0:W1:Y:S02]  /*23090*/  SHFL.IDX P6, R14, R13, R12, R11 ;  /* 0x0000000c0d0e7389 */ /* 0x00006400000c000b */
[----:B01----:R-:W-:Y:S01]  /*230a0*/  ENDCOLLECTIVE ;  /* 0x000000000000791b */ /* 0x003fe20003800000 */
.L_x_14777:
[----:B------:R-:W-:Y:S02]  /*230b0*/  IMAD.MOV.U32 R13, RZ, RZ, R27 ;  /* 0x000000ffff0d7224 */ /* 0x000fe400078e001b */
[----:B------:R-:W-:-:S07]  /*230c0*/  IMAD.MOV.U32 R24, RZ, RZ, R14 ;  /* 0x000000ffff187224 */ /* 0x000fce00078e000e */
[----:B------:R-:W-:Y:S05]  /*230d0*/  WARPSYNC.COLLECTIVE R15, `(.L_x_14778) ;  /* 0x000000000f087348 */ /* 0x000fea0003c00000 */
[----:B------:R0:W1:Y:S02]  /*230e0*/  SHFL.IDX P6, R14, R13, R12, R11 ;  /* 0x0000000c0d0e7389 */ /* 0x00006400000c000b */
[----:B01----:R-:W-:Y:S01]  /*230f0*/  ENDCOLLECTIVE ;  /* 0x000000000000791b */ /* 0x003fe20003800000 */
.L_x_14778:
[----:B------:R-:W-:Y:S05]  /*23100*/  BRA `(.L_x_14779) ;  /* 0xfffffe58008c7947 */ /* 0x000fea000383ffff */
.L_x_14493:
[----:B0-----:R0:W1:Y:S02]  /*23110*/  SYNCS.PHASECHK.TRANS64.TRYWAIT P1, [R2+URZ+0x16800], R3 ;  /* 0x01680003020075a7 */ /* 0x001064000802017f */
[----:B-1----:R-:W-:Y:S05]  /*23120*/  @!P1 NANOSLEEP.SYNCS 0x989680 ;  /* 0x009896800000995d */ /* 0x002fea0003900000 */
[----:B------:R-:W1:Y:S02]  /*23130*/  @!P1 SYNCS.PHASECHK.TRANS64 P1, [R2+URZ+0x16800], R3 ;  /* 0x01680003020095a7 */ /* 0x000e64000802007f */
[----:B-1----:R-:W-:Y:S05]  /*23140*/  @!P1 BRA `(.L_x_14493) ;  /* 0xfffffffc00f09947 */ /* 0x002fea000383ffff */
[----:B------:R-:W-:Y:S05]  /*23150*/  BRA `(.L_x_14780) ;  /* 0xfffffe5c004c7947 */ /* 0x000fea000383ffff */
.L_x_14499:
[----:B-1----:R1:W3:Y:S02]  /*23160*/  SYNCS.PHASECHK.TRANS64.TRYWAIT P1, [R0+URZ+0x16830], R5 ;  /* 0x01683005000075a7 */ /* 0x0022e4000802017f */
[----:B---3--:R-:W-:Y:S05]  /*23170*/  @!P1 NANOSLEEP.SYNCS 0x989680 ;  /* 0x009896800000995d */ /* 0x008fea0003900000 */
[----:B------:R-:W3:Y:S02]  /*23180*/  @!P1 SYNCS.PHASECHK.TRANS64 P1, [R0+URZ+0x16830], R5 ;  /* 0x01683005000095a7 */ /* 0x000ee4000802007f */
[----:B---3--:R-:W-:Y:S05]  /*23190*/  @!P1 BRA `(.L_x_14499) ;  /* 0xfffffffc00f09947 */ /* 0x008fea000383ffff */
[----:B------:R-:W-:Y:S05]  /*231a0*/  BRA `(.L_x_14498) ;  /* 0xfffffe6800c87947 */ /* 0x000fea000383ffff */
.L_x_14518:
[----:B-1----:R1:W2:Y:S02]  /*231b0*/  SYNCS.PHASECHK.TRANS64.TRYWAIT P4, [R9+URZ+0x16830], R8 ;  /* 0x01683008090075a7 */ /* 0x0022a4000808017f */
[----:B--2---:R-:W-:Y:S05]  /*231c0*/  @!P4 NANOSLEEP.SYNCS 0x989680 ;  /* 0x009896800000c95d */ /* 0x004fea0003900000 */
[----:B------:R-:W2:Y:S02]  /*231d0*/  @!P4 SYNCS.PHASECHK.TRANS64 P4, [R9+URZ+0x16830], R8 ;  /* 0x016830080900c5a7 */ /* 0x000ea4000808007f */
[----:B--2---:R-:W-:Y:S05]  /*231e0*/  @!P4 BRA `(.L_x_14518) ;  /* 0xfffffffc00f0c947 */ /* 0x004fea000383ffff */
[----:B------:R-:W-:Y:S05]  /*231f0*/  BRA `(.L_x_14517) ;  /* 0xfffffea400707947 */ /* 0x000fea000383ffff */
.L_x_14522:
[----:B-1----:R1:W2:Y:S02]  /*23200*/  SYNCS.PHASECHK.TRANS64.TRYWAIT P3, [R9+URZ+0x16850], R8 ;  /* 0x01685008090075a7 */ /* 0x0022a4000806017f */
[----:B--2---:R-:W-:Y:S05]  /*23210*/  @!P3 NANOSLEEP.SYNCS 0x989680 ;  /* 0x009896800000b95d */ /* 0x004fea0003900000 */
[----:B------:R-:W2:Y:S02]  /*23220*/  @!P3 SYNCS.PHASECHK.TRANS64 P3, [R9+URZ+0x16850], R8 ;  /* 0x016850080900b5a7 */ /* 0x000ea4000806007f */
[----:B--2---:R-:W-:Y:S05]  /*23230*/  @!P3 BRA `(.L_x_14522) ;  /* 0xfffffffc00f0b947 */ /* 0x004fea000383ffff */
[----:B------:R-:W-:Y:S05]  /*23240*/  BRA `(.L_x_14519) ;  /* 0xfffffea800347947 */ /* 0x000fea000383ffff */
.L_x_14543:
[----:B-1----:R1:W2:Y:S02]  /*23250*/  SYNCS.PHASECHK.TRANS64.TRYWAIT P2, [R9+URZ+0x16830], R12 ;  /* 0x0168300c090075a7 */ /* 0x0022a4000804017f */
[----:B--2---:R-:W-:Y:S05]  /*23260*/  @!P2 NANOSLEEP.SYNCS 0x989680 ;  /* 0x009896800000a95d */ /* 0x004fea0003900000 */
[----:B------:R-:W2:Y:S02]  /*23270*/  @!P2 SYNCS.PHASECHK.TRANS64 P2, [R9+URZ+0x16830], R12 ;  /* 0x0168300c0900a5a7 */ /* 0x000ea4000804007f */
[----:B--2---:R-:W-:Y:S05]  /*23280*/  @!P2 BRA `(.L_x_14543) ;  /* 0xfffffffc00f0a947 */ /* 0x004fea000383ffff */
[----:B------:R-:W-:Y:S05]  /*23290*/  BRA `(.L_x_14542) ;  /* 0xfffffee000087947 */ /* 0x000fea000383ffff */
.L_x_14547:
[----:B-1----:R1:W2:Y:S02]  /*232a0*/  SYNCS.PHASECHK.TRANS64.TRYWAIT P1, [R9+URZ+0x16850], R8 ;  /* 0x01685008090075a7 */ /* 0x0022a4000802017f */
[----:B--2---:R-:W-:Y:S05]  /*232b0*/  @!P1 NANOSLEEP.SYNCS 0x989680 ;  /* 0x009896800000995d */ /* 0x004fea0003900000 */
[----:B------:R-:W2:Y:S02]  /*232c0*/  @!P1 SYNCS.PHASECHK.TRANS64 P1, [R9+URZ+0x16850], R8 ;  /* 0x01685008090095a7 */ /* 0x000ea4000802007f */
[----:B--2---:R-:W-:Y:S05]  /*232d0*/  @!P1 BRA `(.L_x_14547) ;  /* 0xfffffffc00f09947 */ /* 0x004fea000383ffff */
[----:B------:R-:W-:Y:S05]  /*232e0*/  BRA `(.L_x_14544) ;  /* 0xfffffee000d87947 */ /* 0x000fea000383ffff */
.L_x_14556:
[----:B-1----:R1:W2:Y:S02]  /*232f0*/  SYNCS.PHASECHK.TRANS64.TRYWAIT P2, [R9+URZ+0x16830], R12 ;  /* 0x0168300c090075a7 */ /* 0x0022a4000804017f */
[----:B--2---:R-:W-:Y:S05]  /*23300*/  @!P2 NANOSLEEP.SYNCS 0x989680 ;  /* 0x009896800000a95d */ /* 0x004fea0003900000 */
[----:B------:R-:W2:Y:S02]  /*23310*/  @!P2 SYNCS.PHASECHK.TRANS64 P2, [R9+URZ+0x16830], R12 ;  /* 0x0168300c0900a5a7 */ /* 0x000ea4000804007f */
[----:B--2---:R-:W-:Y:S05]  /*23320*/  @!P2 BRA `(.L_x_14556) ;  /* 0xfffffffc00f0a947 */ /* 0x004fea000383ffff */
[----:B------:R-:W-:Y:S05]  /*23330*/  BRA `(.L_x_14555) ;  /* 0xffffff0400d87947 */ /* 0x000fea000383ffff */
.L_x_14560:
[----:B-1----:R1:W2:Y:S02]  /*23340*/  SYNCS.PHASECHK.TRANS64.TRYWAIT P1, [R9+URZ+0x16850], R8 ;  /* 0x01685008090075a7 */ /* 0x0022a4000802017f */
[----:B--2---:R-:W-:Y:S05]  /*23350*/  @!P1 NANOSLEEP.SYNCS 0x989680 ;  /* 0x009896800000995d */ /* 0x004fea0003900000 */
[----:B------:R-:W2:Y:S02]  /*23360*/  @!P1 SYNCS.PHASECHK.TRANS64 P1, [R9+URZ+0x16850], R8 ;  /* 0x01685008090095a7 */ /* 0x000ea4000802007f */
[----:B--2---:R-:W-:Y:S05]  /*23370*/  @!P1 BRA `(.L_x_14560) ;  /* 0xfffffffc00f09947 */ /* 0x004fea000383ffff */
[----:B------:R-:W-:Y:S05]  /*23380*/  BRA `(.L_x_14557) ;  /* 0xffffff0800a87947 */ /* 0x000fea000383ffff */
.L_x_14575:
[----:B-1----:R1:W2:Y:S02]  /*23390*/  SYNCS.PHASECHK.TRANS64.TRYWAIT P1, [R11+URZ+0x16850], R0 ;  /* 0x016850000b0075a7 */ /* 0x0022a4000802017f */
[----:B--2---:R-:W-:Y:S05]  /*233a0*/  @!P1 NANOSLEEP.SYNCS 0x989680 ;  /* 0x009896800000995d */ /* 0x004fea0003900000 */
[----:B------:R-:W2:Y:S02]  /*233b0*/  @!P1 SYNCS.PHASECHK.TRANS64 P1, [R11+URZ+0x16850], R0 ;  /* 0x016850000b0095a7 */ /* 0x000ea4000802007f */
[----:B--2---:R-:W-:Y:S05]  /*233c0*/  @!P1 BRA `(.L_x_14575) ;  /* 0xfffffffc00f09947 */ /* 0x004fea000383ffff */
[----:B------:R-:W-:Y:S05]  /*233d0*/  BRA `(.L_x_14574) ;  /* 0xffffff3c00987947 */ /* 0x000fea000383ffff */
.L_x_14581:
[----:B------:R-:W-:Y:S01]  /*233e0*/  MOV R13, R41 ;  /* 0x00000029000d7202 */ /* 0x000fe20000000f00 */
[----:B------:R-:W-:Y:S02]  /*233f0*/  IMAD.MOV.U32 R12, RZ, RZ, RZ ;  /* 0x000000ffff0c7224 */ /* 0x000fe400078e00ff */
[----:B------:R-:W-:Y:S02]  /*23400*/  IMAD.MOV.U32 R11, RZ, RZ, 0x181f ;  /* 0x0000181fff0b7424 */ /* 0x000fe400078e00ff */
[----:B------:R-:W-:Y:S02]  /*23410*/  IMAD.MOV.U32 R15, RZ, RZ, -0x1 ;  /* 0xffffffffff0f7424 */ /* 0x000fe400078e00ff */
[----:B------:R-:W-:-:S07]  /*23420*/  IMAD.IADD R42, R42, 0x1, R51 ;  /* 0x000000012a2a7824 */ /* 0x000fce00078e0233 */
[----:B-----5:R-:W-:Y:S05]  /*23430*/  WARPSYNC.COLLECTIVE R15, `(.L_x_14781) ;  /* 0x000000000f087348 */ /* 0x020fea0003c00000 */
[----:B------:R0:W1:Y:S02]  /*23440*/  SHFL.IDX P6, R14, R13, R12, R11 ;  /* 0x0000000c0d0e7389 */ /* 0x00006400000c000b */
[----:B01---5:R-:W-:Y:S01]  /*23450*/  ENDCOLLECTIVE ;  /* 0x000000000000791b */ /* 0x023fe20003800000 */
.L_x_14781:
[----:B------:R-:W-:Y:S02]  /*23460*/  VIADD R20, R42, 0x30 ;  /* 0x000000302a147836 */ /* 0x000fe40000000000 */
[----:B------:R-:W-:Y:S02]  /*23470*/  IMAD.MOV.U32 R13, RZ, RZ, R40 ;  /* 0x000000ffff0d7224 */ /* 0x000fe400078e0028 */
[----:B------:R-:W-:-:S07]  /*23480*/  IMAD.MOV.U32 R0, RZ, RZ, R14 ;  /* 0x000000ffff007224 */ /* 0x000fce00078e000e */
[----:B------:R-:W-:Y:S05]  /*23490*/  WARPSYNC.COLLECTIVE R15, `(.L_x_14782) ;  /* 0x000000000f087348 */ /* 0x000fea0003c00000 */
[----:B------:R0:W1:Y:S02]  /*234a0*/  SHFL.IDX P6, R14, R13, R12, R11 ;  /* 0x0000000c0d0e7389 */ /* 0x00006400000c000b */
[----:B01----:R-:W-:Y:S01]  /*234b0*/  ENDCOLLECTIVE ;  /* 0x000000000000791b */ /* 0x003fe20003800000 */
.L_x_14782:
        /* <DEDUP_REMOVED lines=12> */
.L_x_14783:
[----:B------:R-:W-:-:S04]  /*23580*/  @!P3 LEA R32, P5, R43, R3, 0x1 ;  /* 0x000000032b20b211 */ /* 0x000fc800078a08ff */
[----:B------:R-:W-:Y:S01]  /*23590*/  @!P3 LEA.HI.X R3, R43, R0, R44, 0x1, P5 ;  /* 0x000000002b03b211 */ /* 0x000fe200028f0c2c */
[----:B------:R-:W-:Y:S01]  /*235a0*/  IMAD.MOV.U32 R13, RZ, RZ, R40 ;  /* 0x000000ffff0d7224 */ /* 0x000fe200078e0028 */
[----:B------:R-:W-:-:S07]  /*235b0*/  MOV R8, R14 ;  /* 0x0000000e00087202 */ /* 0x000fce0000000f00 */
[----:B------:R-:W-:Y:S05]  /*235c0*/  WARPSYNC.COLLECTIVE R15, `(.L_x_14784) ;  /* 0x000000000f087348 */ /* 0x000fea0003c00000 */
[----:B------:R0:W1:Y:S02]  /*235d0*/  SHFL.IDX P6, R14, R13, R12, R11 ;  /* 0x0000000c0d0e7389 */ /* 0x00006400000c000b */
[----:B01----:R-:W-:Y:S01]  /*235e0*/  ENDCOLLECTIVE ;  /* 0x000000000000791b */ /* 0x003fe20003800000 */
.L_x_14784:
[----:B------:R-:W-:Y:S02]  /*235f0*/  IMAD.MOV.U32 R13, RZ, RZ, R41 ;  /* 0x000000ffff0d7224 */ /* 0x000fe400078e0029 */
[----:B------:R-:W-:Y:S02]  /*23600*/  IMAD.MOV.U32 R12, RZ, RZ, 0x2 ;  /* 0x00000002ff0c7424 */ /* 0x000fe400078e00ff */
[----:B------:R-:W-:-:S07]  /*23610*/  IMAD.MOV.U32 R9, RZ, RZ, R14 ;  /* 0x000000ffff097224 */ /* 0x000fce00078e000e */
[----:B------:R-:W-:Y:S05]  /*23620*/  WARPSYNC.COLLECTIVE R15, `(.L_x_14785) ;  /* 0x000000000f087348 */ /* 0x000fea0003c00000 */
[----:B------:R0:W1:Y:S02]  /*23630*/  SHFL.IDX P6, R14, R13, R12, R11 ;  /* 0x0000000c0d0e7389 */ /* 0x00006400000c000b */
[----:B01----:R-:W-:Y:S01]  /*23640*/  ENDCOLLECTIVE ;  /* 0x000000000000791b */ /* 0x003fe20003800000 */
.L_x_14785:
        /* <DEDUP_REMOVED lines=11> */
.L_x_14786:
[----:B------:R-:W-:Y:S02]  /*23700*/  IMAD.MOV.U32 R13, RZ, RZ, R41 ;  /* 0x000000ffff0d7224 */ /* 0x000fe400078e0029 */
[----:B------:R-:W-:Y:S01]  /*23710*/  IMAD.MOV.U32 R12, RZ, RZ, 0x3 ;  /* 0x00000003ff0c7424 */ /* 0x000fe200078e00ff */
[----:B------:R-:W-:-:S13]  /*23720*/  @!P2 LEA R46, P5, R43, R14, 0x1 ;  /* 0x0000000e2b2ea211 */ /* 0x000fda00078a08ff */
[----:B------:R-:W-:Y:S05]  /*23730*/  WARPSYNC.COLLECTIVE R15, `(.L_x_14787) ;  /* 0x000000000f087348 */ /* 0x000fea0003c00000 */
[----:B------:R0:W1:Y:S02]  /*23740*/  SHFL.IDX P6, R14, R13, R12, R11 ;  /* 0x0000000c0d0e7389 */ /* 0x00006400000c000b */
[----:B01----:R-:W-:Y:S01]  /*23750*/  ENDCOLLECTIVE ;  /* 0x000000000000791b */ /* 0x003fe20003800000 */
.L_x_14787:
[----:B------:R-:W-:Y:S01]  /*23760*/  @!P2 LEA.HI.X R47, R43, R10, R44, 0x1, P5 ;  /* 0x0000000a2b2fa211 */ /* 0x000fe200028f0c2c */
[----:B------:R-:W-:-:S04]  /*23770*/  @!P2 IMAD.MOV.U32 R4, RZ, RZ, R46 ;  /* 0x000000ffff04a224 */ /* 0x000fc800078e002e */
[----:B------:R-:W-:-:S05]  /*23780*/  @!P2 IMAD.MOV.U32 R5, RZ, RZ, R47 ;  /* 0x000000ffff05a224 */ /* 0x000fca00078e002f */
[----:B------:R0:W-:Y:S01]  /*23790*/  @!P2 ST.E.128 desc[UR42][R4.64], R28 ;  /* 0x0000001c0400a985 */ /* 0x0001e2000c101d2a */
[----:B------:R-:W-:Y:S02]  /*237a0*/  IMAD.MOV.U32 R13, RZ, RZ, R40 ;  /* 0x000000ffff0d7224 */ /* 0x000fe400078e0028 */
[----:B------:R-:W-:-:S07]  /*237b0*/  IMAD.MOV.U32 R0, RZ, RZ, R14 ;  /* 0x000000ffff007224 */ /* 0x000fce00078e000e */
[----:B0-----:R-:W-:Y:S05]  /*237c0*/  WARPSYNC.COLLECTIVE R15, `(.L_x_14788) ;  /* 0x000000000f087348 */ /* 0x001fea0003c00000 */
[----:B------:R1:W2:Y:S02]  /*237d0*/  SHFL.IDX P6, R14, R13, R12, R11 ;  /* 0x0000000c0d0e7389 */ /* 0x0002a400000c000b */
[----:B012---:R-:W-:Y:S01]  /*237e0*/  ENDCOLLECTIVE ;  /* 0x000000000000791b */ /* 0x007fe20003800000 */
.L_x_14788:
[----:B------:R-:W-:Y:S05]  /*237f0*/  BRA `(.L_x_14789) ;  /* 0xffffff5000d07947 */ /* 0x000fea000383ffff */
.L_x_14583:
[----:B------:R-:W-:Y:S01]  /*23800*/  MOV R13, R4 ;  /* 0x00000004000d7202 */ /* 0x000fe20000000f00 */
[----:B------:R-:W-:Y:S02]  /*23810*/  IMAD.MOV.U32 R12, RZ, RZ, RZ ;  /* 0x000000ffff0c7224 */ /* 0x000fe400078e00ff */
[----:B------:R-:W-:Y:S02]  /*23820*/  IMAD.MOV.U32 R11, RZ, RZ, 0x1c1f ;  /* 0x00001c1fff0b7424 */ /* 0x000fe400078e00ff */
[----:B------:R-:W-:-:S07]  /*23830*/  IMAD.MOV.U32 R15, RZ, RZ, -0x1 ;  /* 0xffffffffff0f7424 */ /* 0x000fce00078e00ff */
[----:B------:R-:W-:Y:S05]  /*23840*/  WARPSYNC.COLLECTIVE R15, `(.L_x_14790) ;  /* 0x000000000f087348 */ /* 0x000fea0003c00000 */
[----:B------:R0:W1:Y:S02]  /*23850*/  SHFL.IDX P6, R14, R13, R12, R11 ;  /* 0x0000000c0d0e7389 */ /* 0x00006400000c000b */
[----:B01----:R-:W-:Y:S01]  /*23860*/  ENDCOLLECTIVE ;  /* 0x000000000000791b */ /* 0x003fe20003800000 */
.L_x_14790:
[----:B------:R-:W-:Y:S02]  /*23870*/  IMAD.MOV.U32 R13, RZ, RZ, R3 ;  /* 0x000000ffff0d7224 */ /* 0x000fe400078e0003 */
[----:B------:R-:W-:-:S07]  /*23880*/  IMAD.MOV.U32 R0, RZ, RZ, R14 ;  /* 0x000000ffff007224 */ /* 0x000fce00078e000e */
[----:B------:R-:W-:Y:S05]  /*23890*/  WARPSYNC.COLLECTIVE R15, `(.L_x_14791) ;  /* 0x000000000f087348 */ /* 0x000fea0003c00000 */
[----:B------:R0:W1:Y:S02]  /*238a0*/  SHFL.IDX P6, R14, R13, R12, R11 ;  /* 0x0000000c0d0e7389 */ /* 0x00006400000c000b */
[----:B01----:R-:W-:Y:S01]  /*238b0*/  ENDCOLLECTIVE ;  /* 0x000000000000791b */ /* 0x003fe20003800000 */
.L_x_14791:
[----:B------:R-:W-:Y:S05]  /*238c0*/  BRA `(.L_x_14792) ;  /* 0xffffff5400ac7947 */ /* 0x000fea000383ffff */
.L_x_14586:
        /* <DEDUP_REMOVED lines=8> */
.L_x_14794:
[----:B------:R-:W-:Y:S05]  /*23950*/  BSYNC B1 ;  /* 0x0000000000017941 */ /* 0x000fea0003800000 */
.L_x_14793:
        /* <DEDUP_REMOVED lines=8> */
.L_x_14795:
[----:B------:R-:W-:Y:S05]  /*239e0*/  BRA `(.L_x_14796) ;  /* 0xffffff5800087947 */ /* 0x000fea000383ffff */
.L_x_14590:
[----:B------:R-:W-:Y:S01]  /*239f0*/  IMAD.MOV.U32 R13, RZ, RZ, R20 ;  /* 0x000000ffff0d7224 */ /* 0x000fe200078e0014 */
[----:B------:R-:W-:Y:S01]  /*23a00*/  MOV R15, 0xffffffff ;  /* 0xffffffff000f7802 */ /* 0x000fe20000000f00 */
[----:B------:R-:W-:Y:S02]  /*23a10*/  IMAD.MOV.U32 R12, RZ, RZ, RZ ;  /* 0x000000ffff0c7224 */ /* 0x000fe400078e00ff */
[----:B------:R-:W-:Y:S02]  /*23a20*/  IMAD.MOV.U32 R11, RZ, RZ, 0x181f ;  /* 0x0000181fff0b7424 */ /* 0x000fe400078e00ff */
[----:B------:R-:W-:Y:S01]  /*23a30*/  IMAD R21, R24, R25, RZ ;  /* 0x0000001918157224 */ /* 0x000fe200078e02ff */
[----:B------:R-:W-:-:S07]  /*23a40*/  IADD3 R24, R42, R28, RZ ;  /* 0x0000001c2a187210 */ /* 0x000fce0007ffe0ff */
[----:B01----:R-:W-:Y:S05]  /*23a50*/  WARPSYNC.COLLECTIVE R15, `(.L_x_14797) ;  /* 0x000000000f087348 */ /* 0x003fea0003c00000 */
[----:B------:R2:W3:Y:S02]  /*23a60*/  SHFL.IDX P6, R14, R13, R12, R11 ;  /* 0x0000000c0d0e7389 */ /* 0x0004e400000c000b */
[----:B0123--:R-:W-:Y:S01]  /*23a70*/  ENDCOLLECTIVE ;  /* 0x000000000000791b */ /* 0x00ffe20003800000 */
.L_x_14797:
[C---:B------:R-:W-:Y:S01]  /*23a80*/  ISETP.GE.OR P3, PT, R24.reuse, R21, P0 ;  /* 0x000000151800720c */ /* 0x040fe20000766670 */
[----:B------:R-:W-:-:S05]  /*23a90*/  VIADD R8, R24, 0x30 ;  /* 0x0000003018087836 */ /* 0x000fca0000000000 */
[----:B------:R-:W-:Y:S01]  /*23aa0*/  ISETP.GE.OR P4, PT, R8, R21, P0 ;  /* 0x000000150800720c */ /* 0x000fe20000786670 */
[----:B------:R-:W-:Y:S02]  /*23ab0*/  VIADD R8, R24, 0x60 ;  /* 0x0000006018087836 */ /* 0x000fe40000000000 */
[----:B------:R-:W-:-:S03]  /*23ac0*/  IMAD.MOV.U32 R13, RZ, RZ, R7 ;  /* 0x000000ffff0d7224 */ /* 0x000fc600078e0007 */
[----:B------:R-:W-:Y:S01]  /*23ad0*/  ISETP.GE.OR P2, PT, R8, R21, P0 ;  /* 0x000000150800720c */ /* 0x000fe20000746670 */
[----:B------:R-:W-:-:S12]  /*23ae0*/  IMAD.MOV.U32 R0, RZ, RZ, R14 ;  /* 0x000000ffff007224 */ /* 0x000fd800078e000e */
[----:B------:R-:W-:Y:S05]  /*23af0*/  WARPSYNC.COLLECTIVE R15, `(.L_x_14798) ;  /* 0x000000000f087348 */ /* 0x000fea0003c00000 */
[----:B------:R0:W1:Y:S02]  /*23b00*/  SHFL.IDX P6, R14, R13, R12, R11 ;  /* 0x0000000c0d0e7389 */ /* 0x00006400000c000b */
[----:B01----:R-:W-:Y:S01]  /*23b10*/  ENDCOLLECTIVE ;  /* 0x000000000000791b */ /* 0x003fe20003800000 */
.L_x_14798:
[----:B------:R-:W-:Y:S02]  /*23b20*/  IMAD.MOV.U32 R13, RZ, RZ, R20 ;  /* 0x000000ffff0d7224 */ /* 0x000fe400078e0014 */
[----:B------:R-:W-:Y:S02]  /*23b30*/  IMAD.MOV.U32 R12, RZ, RZ, 0x1 ;  /* 0x00000001ff0c7424 */ /* 0x000fe400078e00ff */
[----:B------:R-:W-:-:S07]  /*23b40*/  IMAD.MOV.U32 R3, RZ, RZ, R14 ;  /* 0x000000ffff037224 */ /* 0x000fce00078e000e */
[----:B------:R-:W-:Y:S05]  /*23b50*/  WARPSYNC.COLLECTIVE R15, `(.L_x_14799) ;  /* 0x000000000f087348 */ /* 0x000fea0003c00000 */
[----:B------:R0:W1:Y:S02]  /*23b60*/  SHFL.IDX P6, R14, R13, R12, R11 ;  /* 0x0000000c0d0e7389 */ /* 0x00006400000c000b */
[----:B01----:R-:W-:Y:S01]  /*23b70*/  ENDCOLLECTIVE ;  /* 0x000000000000791b */ /* 0x003fe20003800000 */
.L_x_14799:
[----:B------:R-:W-:-:S04]  /*23b80*/  @!P3 LEA R10, P5, R43, R3, 0x1 ;  /* 0x000000032b0ab211 */ /* 0x000fc800078a08ff */
[----:B------:R-:W-:Y:S01]  /*23b90*/  @!P3 LEA.HI.X R3, R43, R0, R44, 0x1, P5 ;  /* 0x000000002b03b211 */ /* 0x000fe200028f0c2c */
[----:B------:R-:W-:Y:S02]  /*23ba0*/  IMAD.MOV.U32 R13, RZ, RZ, R7 ;  /* 0x000000ffff0d7224 */ /* 0x000fe400078e0007 */
[----:B------:R-:W-:-:S07]  /*23bb0*/  IMAD.MOV.U32 R4, RZ, RZ, R14 ;  /* 0x000000ffff047224 */ /* 0x000fce00078e000e */
[----:B------:R-:W-:Y:S05]  /*23bc0*/  WARPSYNC.COLLECTIVE R15, `(.L_x_14800) ;  /* 0x000000000f087348 */ /* 0x000fea0003c00000 */
[----:B------:R0:W1:Y:S02]  /*23bd0*/  SHFL.IDX P6, R14, R13, R12, R11 ;  /* 0x0000000c0d0e7389 */ /* 0x00006400000c000b */
[----:B01----:R-:W-:Y:S01]  /*23be0*/  ENDCOLLECTIVE ;  /* 0x000000000000791b */ /* 0x003fe20003800000 */
.L_x_14800:
[----:B------:R-:W-:Y:S02]  /*23bf0*/  IMAD.MOV.U32 R13, RZ, RZ, R20 ;  /* 0x000000ffff0d7224 */ /* 0x000fe400078e0014 */
[----:B------:R-:W-:Y:S02]  /*23c00*/  IMAD.MOV.U32 R12, RZ, RZ, 0x2 ;  /* 0x00000002ff0c7424 */ /* 0x000fe400078e00ff */
[----:B------:R-:W-:-:S07]  /*23c10*/  IMAD.MOV.U32 R5, RZ, RZ, R14 ;  /* 0x000000ffff057224 */ /* 0x000fce00078e000e */
[----:B------:R-:W-:Y:S05]  /*23c20*/  WARPSYNC.COLLECTIVE R15, `(.L_x_14801) ;  /* 0x000000000f087348 */ /* 0x000fea0003c00000 */
[----:B------:R0:W1:Y:S02]  /*23c30*/  SHFL.IDX P6, R14, R13, R12, R11 ;  /* 0x0000000c0d0e7389 */ /* 0x00006400000c000b */
[----:B01----:R-:W-:Y:S01]  /*23c40*/  ENDCOLLECTIVE ;  /* 0x000000000000791b */ /* 0x003fe20003800000 */
.L_x_14801:
[----:B------:R-:W-:-:S04]  /*23c50*/  @!P4 LEA R8, P1, R43, R5, 0x1 ;  /* 0x000000052b08c211 */ /* 0x000fc800078208ff */
[----:B------:R-:W-:Y:S01]  /*23c60*/  @!P4 LEA.HI.X R9, R43, R4, R44, 0x1, P1 ;  /* 0x000000042b09c211 */ /* 0x000fe200008f0c2c */
[----:B------:R-:W-:Y:S02]  /*23c70*/  IMAD.MOV.U32 R13, RZ, RZ, R7 ;  /* 0x000000ffff0d7224 */ /* 0x000fe400078e0007 */
[----:B------:R-:W-:-:S07]  /*23c80*/  IMAD.MOV.U32 R6, RZ, RZ, R14 ;  /* 0x000000ffff067224 */ /* 0x000fce00078e000e */
[----:B------:R-:W-:Y:S05]  /*23c90*/  WARPSYNC.COLLECTIVE R15, `(.L_x_14802) ;  /* 0x000000000f087348 */ /* 0x000fea0003c00000 */
[----:B------:R0:W1:Y:S02]  /*23ca0*/  SHFL.IDX P6, R14, R13, R12, R11 ;  /* 0x0000000c0d0e7389 */ /* 0x00006400000c000b */
[----:B01----:R-:W-:Y:S01]  /*23cb0*/  ENDCOLLECTIVE ;  /* 0x000000000000791b */ /* 0x003fe20003800000 */
.L_x_14802:
[----:B------:R-:W-:Y:S01]  /*23cc0*/  @!P3 IMAD.MOV.U32 R11, RZ, RZ, R3 ;  /* 0x000000ffff0bb224 */ /* 0x000fe200078e0003 */
[----:B------:R-:W-:Y:S01]  /*23cd0*/  MOV R12, 0x3 ;  /* 0x00000003000c7802 */ /* 0x000fe20000000f00 */
[----:B------:R-:W-:-:S03]  /*23ce0*/  IMAD.MOV.U32 R13, RZ, RZ, R20 ;  /* 0x000000ffff0d7224 */ /* 0x000fc600078e0014 */
[----:B------:R0:W-:Y:S04]  /*23cf0*/  @!P3 ST.E.128 desc[UR42][R10.64], RZ ;  /* 0x000000ff0a00b985 */ /* 0x0001e8000c101d2a */
[----:B------:R1:W-:Y:S01]  /*23d00*/  @!P4 ST.E.128 desc[UR42][R8.64], RZ ;  /* 0x000000ff0800c985 */ /* 0x0003e2000c101d2a */
[----:B------:R-:W-:-:S04]  /*23d10*/  @!P2 LEA R25, P5, R43, R14, 0x1 ;  /* 0x0000000e2b19a211 */ /* 0x000fc800078a08ff */
[----:B------:R-:W-:Y:S01]  /*23d20*/  @!P2 LEA.HI.X R5, R43, R6, R44, 0x1, P5 ;  /* 0x000000062b05a211 */ /* 0x000fe200028f0c2c */
[----:B0-----:R-:W-:Y:S02]  /*23d30*/  IMAD.MOV.U32 R11, RZ, RZ, 0x181f ;  /* 0x0000181fff0b7424 */ /* 0x001fe400078e00ff */
[----:B------:R-:W-:-:S07]  /*23d40*/  @!P2 IMAD.MOV.U32 R4, RZ, RZ, R25 ;  /* 0x000000ffff04a224 */ /* 0x000fce00078e0019 */
[----:B-1----:R-:W-:Y:S05]  /*23d50*/  WARPSYNC.COLLECTIVE R15, `(.L_x_14803) ;  /* 0x000000000f087348 */ /* 0x002fea0003c00000 */
[----:B------:R0:W2:Y:S02]  /*23d60*/  SHFL.IDX P6, R14, R13, R12, R11 ;  /* 0x0000000c0d0e7389 */ /* 0x0000a400000c000b */
[----:B012---:R-:W-:Y:S01]  /*23d70*/  ENDCOLLECTIVE ;  /* 0x000000000000791b */ /* 0x007fe20003800000 */
.L_x_14803:
[----:B------:R0:W-:Y:S01]  /*23d80*/  @!P2 ST.E.128 desc[UR42][R4.64], RZ ;  /* 0x000000ff0400a985 */ /* 0x0001e2000c101d2a */
[----:B------:R-:W-:Y:S02]  /*23d90*/  IMAD.MOV.U32 R13, RZ, RZ, R7 ;  /* 0x000000ffff0d7224 */ /* 0x000fe400078e0007 */
[----:B------:R-:W-:-:S07]  /*23da0*/  IMAD.MOV.U32 R0, RZ, RZ, R14 ;  /* 0x000000ffff007224 */ /* 0x000fce00078e000e */
[----:B0-----:R-:W-:Y:S05]  /*23db0*/  WARPSYNC.COLLECTIVE R15, `(.L_x_14804) ;  /* 0x000000000f087348 */ /* 0x001fea0003c00000 */
[----:B------:R1:W2:Y:S02]  /*23dc0*/  SHFL.IDX P6, R14, R13, R12, R11 ;  /* 0x0000000c0d0e7389 */ /* 0x0002a400000c000b */
[----:B012---:R-:W-:Y:S01]  /*23dd0*/  ENDCOLLECTIVE ;  /* 0x000000000000791b */ /* 0x007fe20003800000 */
.L_x_14804:
[----:B------:R-:W-:Y:S05]  /*23de0*/  BRA `(.L_x_14805) ;  /* 0xffffff6000187947 */ /* 0x000fea000383ffff */
.L_x_14617:
[----:B------:R-:W0:Y:S01]  /*23df0*/  S2R R5, SR_TID.X ;  /* 0x0000000000057919 */ /* 0x000e220000002100 */
[----:B------:R-:W-:Y:S01]  /*23e00*/  BSSY B1, `(.L_x_14806) ;  /* 0x000000a000017945 */ /* 0x000fe20003800000 */
[----:B------:R-:W-:Y:S02]  /*23e10*/  IMAD.MOV.U32 R12, RZ, RZ, RZ ;  /* 0x000000ffff0c7224 */ /* 0x000fe400078e00ff */
[----:B------:R-:W-:Y:S02]  /*23e20*/  IMAD.MOV.U32 R11, RZ, RZ, 0x1f ;  /* 0x0000001fff0b7424 */ /* 0x000fe400078e00ff */
[----:B------:R-:W-:Y:S01]  /*23e30*/  IMAD.MOV.U32 R15, RZ, RZ, -0x1 ;  /* 0xffffffffff0f7424 */ /* 0x000fe200078e00ff */
[----:B0-----:R-:W-:-:S04]  /*23e40*/  SHF.R.U32.HI R5, RZ, 0x5, R5 ;  /* 0x00000005ff057819 */ /* 0x001fc80000011605 */
[----:B------:R-:W-:-:S05]  /*23e50*/  LOP3.LUT R5, R5, 0x3, RZ, 0xc0, !PT ;  /* 0x0000000305057812 */ /* 0x000fca00078ec0ff */
[----:B-1----:R-:W-:-:S07]  /*23e60*/  IMAD.MOV.U32 R13, RZ, RZ, R5 ;  /* 0x000000ffff0d7224 */ /* 0x002fce00078e0005 */
[----:B------:R-:W-:Y:S05]  /*23e70*/  WARPSYNC.COLLECTIVE R15, `(.L_x_14807) ;  /* 0x000000000f087348 */ /* 0x000fea0003c00000 */
[----:B------:R0:W1:Y:S02]  /*23e80*/  SHFL.IDX P6, R14, R13, R12, R11 ;  /* 0x0000000c0d0e7389 */ /* 0x00006400000c000b */
[----:B01----:R-:W-:Y:S01]  /*23e90*/  ENDCOLLECTIVE ;  /* 0x000000000000791b */ /* 0x003fe20003800000 */
.L_x_14807:
[----:B------:R-:W-:Y:S05]  /*23ea0*/  BSYNC B1 ;  /* 0x0000000000017941 */ /* 0x000fea0003800000 */
.L_x_14806:
[----:B------:R-:W-:Y:S05]  /*23eb0*/  BRA `(.L_x_14808) ;  /* 0xffffff7c00b87947 */ /* 0x000fea000383ffff */
.L_x_14619:
[----:B------:R-:W-:Y:S01]  /*23ec0*/  BSSY B1, `(.L_x_14809) ;  /* 0x0000006000017945 */ /* 0x000fe20003800000 */
[----:B------:R-:W-:-:S07]  /*23ed0*/  MOV R15, 0xffffffff ;  /* 0xffffffff000f7802 */ /* 0x000fce0000000f00 */
[----:B01----:R-:W-:Y:S05]  /*23ee0*/  WARPSYNC.COLLECTIVE R15, `(.L_x_14810) ;  /* 0x000000000f0c7348 */ /* 0x003fea0003c00000 */
[----:B------:R-:W-:Y:S02]  /*23ef0*/  ELECT P6, UR62, PT ;  /* 0x00000000003e782f */ /* 0x000fe400038c0000 */
[----:B------:R-:W-:Y:S01]  /*23f00*/  MOV R14, UR62 ;  /* 0x0000003e000e7c02 */ /* 0x000fe20008000f00 */
[----:B01----:R-:W-:Y:S10]  /*23f10*/  ENDCOLLECTIVE ;  /* 0x000000000000791b */ /* 0x003ff40003800000 */
.L_x_14810:
[----:B------:R-:W-:Y:S05]  /*23f20*/  BSYNC B1 ;  /* 0x0000000000017941 */ /* 0x000fea0003800000 */
.L_x_14809:
[----:B------:R-:W-:Y:S05]  /*23f30*/  BRA `(.L_x_14618) ;  /* 0xffffff7c00b07947 */ /* 0x000fea000383ffff */
.L_x_14621:
[----:B0-----:R0:W2:Y:S02]  /*23f40*/  SYNCS.PHASECHK.TRANS64.TRYWAIT P0, [R16+URZ+0x16820], R5 ;  /* 0x01682005100075a7 */ /* 0x0010a4000800017f */
[----:B--2---:R-:W-:Y:S05]  /*23f50*/  @!P0 NANOSLEEP.SYNCS 0x989680 ;  /* 0x009896800000895d */ /* 0x004fea0003900000 */
[----:B------:R-:W2:Y:S02]  /*23f60*/  @!P0 SYNCS.PHASECHK.TRANS64 P0, [R16+URZ+0x16820], R5 ;  /* 0x01682005100085a7 */ /* 0x000ea4000800007f */
[----:B--2---:R-:W-:Y:S05]  /*23f70*/  @!P0 BRA `(.L_x_14621) ;  /* 0xfffffffc00f08947 */ /* 0x004fea000383ffff */
[----:B------:R-:W-:Y:S05]  /*23f80*/  BRA `(.L_x_14811) ;  /* 0xffffff7c00c07947 */ /* 0x000fea000383ffff */
.L_x_14625:
[----:B0-----:R0:W2:Y:S02]  /*23f90*/  SYNCS.PHASECHK.TRANS64.TRYWAIT P0, [R5+URZ+0x168a0], R7 ;  /* 0x0168a007050075a7 */ /* 0x0010a4000800017f */
[----:B--2---:R-:W-:Y:S05]  /*23fa0*/  @!P0 NANOSLEEP.SYNCS 0x989680 ;  /* 0x009896800000895d */ /* 0x004fea0003900000 */
[----:B------:R-:W2:Y:S02]  /*23fb0*/  @!P0 SYNCS.PHASECHK.TRANS64 P0, [R5+URZ+0x168a0], R7 ;  /* 0x0168a007050085a7 */ /* 0x000ea4000800007f */
[----:B--2---:R-:W-:Y:S05]  /*23fc0*/  @!P0 BRA `(.L_x_14625) ;  /* 0xfffffffc00f08947 */ /* 0x004fea000383ffff */
[----:B------:R-:W-:Y:S05]  /*23fd0*/  BRA `(.L_x_14812) ;  /* 0xffffff7c00dc7947 */ /* 0x000fea000383ffff */
.L_x_14630:
[----:B-1----:R1:W2:Y:S02]  /*23fe0*/  SYNCS.PHASECHK.TRANS64.TRYWAIT P0, [R5+URZ+0x168c0], R7 ;  /* 0x0168c007050075a7 */ /* 0x0022a4000800017f */
[----:B--2---:R-:W-:Y:S05]  /*23ff0*/  @!P0 NANOSLEEP.SYNCS 0x989680 ;  /* 0x009896800000895d */ /* 0x004fea0003900000 */
[----:B------:R-:W2:Y:S02]  /*24000*/  @!P0 SYNCS.PHASECHK.TRANS64 P0, [R5+URZ+0x168c0], R7 ;  /* 0x0168c007050085a7 */ /* 0x000ea4000800007f */
[----:B--2---:R-:W-:Y:S05]  /*24010*/  @!P0 BRA `(.L_x_14630) ;  /* 0xfffffffc00f08947 */ /* 0x004fea000383ffff */
[----:B------:R-:W-:Y:S05]  /*24020*/  BRA `(.L_x_14813) ;  /* 0xffffff80005c7947 */ /* 0x000fea000383ffff */
.L_x_14637:
[----:B0-----:R0:W2:Y:S02]  /*24030*/  SYNCS.PHASECHK.TRANS64.TRYWAIT P1, [R5+URZ+0x168a0], R7 ;  /* 0x0168a007050075a7 */ /* 0x0010a4000802017f */
[----:B--2---:R-:W-:Y:S05]  /*24040*/  @!P1 NANOSLEEP.SYNCS 0x989680 ;  /* 0x009896800000995d */ /* 0x004fea0003900000 */
[----:B------:R-:W2:Y:S02]  /*24050*/  @!P1 SYNCS.PHASECHK.TRANS64 P1, [R5+URZ+0x168a0], R7 ;  /* 0x0168a007050095a7 */ /* 0x000ea4000802007f */
[----:B--2---:R-:W-:Y:S05]  /*24060*/  @!P1 BRA `(.L_x_14637) ;  /* 0xfffffffc00f09947 */ /* 0x004fea000383ffff */
[----:B------:R-:W-:Y:S05]  /*24070*/  BRA `(.L_x_14814) ;  /* 0xffffff8400287947 */ /* 0x000fea000383ffff */
.L_x_14642:
[----:B-1----:R1:W2:Y:S02]  /*24080*/  SYNCS.PHASECHK.TRANS64.TRYWAIT P1, [R5+URZ+0x168c0], R7 ;  /* 0x0168c007050075a7 */ /* 0x0022a4000802017f */
[----:B--2---:R-:W-:Y:S05]  /*24090*/  @!P1 NANOSLEEP.SYNCS 0x989680 ;  /* 0x009896800000995d */ /* 0x004fea0003900000 */
[----:B------:R-:W2:Y:S02]  /*240a0*/  @!P1 SYNCS.PHASECHK.TRANS64 P1, [R5+URZ+0x168c0], R7 ;  /* 0x0168c007050095a7 */ /* 0x000ea4000802007f */
[----:B--2---:R-:W-:Y:S05]  /*240b0*/  @!P1 BRA `(.L_x_14642) ;  /* 0xfffffffc00f09947 */ /* 0x004fea000383ffff */
[----:B------:R-:W-:Y:S05]  /*240c0*/  BRA `(.L_x_14815) ;  /* 0xffffff8400a07947 */ /* 0x000fea000383ffff */
.L_x_14665:
        /* <DEDUP_REMOVED lines=8> */
[----:B-----5:R-:W-:Y:S05]  /*24150*/  WARPSYNC.COLLECTIVE R15, `(.L_x_14817) ;  /* 0x000000000f087348 */ /* 0x020fea0003c00000 */
[----:B------:R0:W1:Y:S02]  /*24160*/  SHFL.IDX P6, R14, R13, R12, R11 ;  /* 0x0000000c0d0e7389 */ /* 0x00006400000c000b */
[----:B01---5:R-:W-:Y:S01]  /*24170*/  ENDCOLLECTIVE ;  /* 0x000000000000791b */ /* 0x023fe20003800000 */
.L_x_14817:
[----:B------:R-:W-:Y:S05]  /*24180*/  BSYNC B0 ;  /* 0x0000000000007941 */ /* 0x000fea0003800000 */
.L_x_14816:
[----:B------:R-:W-:Y:S05]  /*24190*/  BRA `(.L_x_14818) ;  /* 0xffffff9400b47947 */ /* 0x000fea000383ffff */
.L_x_14668:
[----:B0-----:R0:W2:Y:S02]  /*241a0*/  SYNCS.PHASECHK.TRANS64.TRYWAIT P0, [R3+URZ+0x16840], R4 ;  /* 0x01684004030075a7 */ /* 0x0010a4000800017f */
[----:B--2---:R-:W-:Y:S05]  /*241b0*/  @!P0 NANOSLEEP.SYNCS 0x989680 ;  /* 0x009896800000895d */ /* 0x004fea0003900000 */
[----:B------:R-:W2:Y:S02]  /*241c0*/  @!P0 SYNCS.PHASECHK.TRANS64 P0, [R3+URZ+0x16840], R4 ;  /* 0x01684004030085a7 */ /* 0x000ea4000800007f */
[----:B--2---:R-:W-:Y:S05]  /*241d0*/  @!P0 BRA `(.L_x_14668) ;  /* 0xfffffffc00f08947 */ /* 0x004fea000383ffff */
[----:B------:R-:W-:Y:S05]  /*241e0*/  BRA `(.L_x_14819) ;  /* 0xffffff9800087947 */ /* 0x000fea000383ffff */
.L_x_14669:
        /* <DEDUP_REMOVED lines=8> */
.L_x_14821:
[----:B------:R-:W-:Y:S05]  /*24270*/  BSYNC B0 ;  /* 0x0000000000007941 */ /* 0x000fea0003800000 */
.L_x_14820:
        /* <DEDUP_REMOVED lines=9> */
.L_x_14822:
[----:B------:R-:W-:Y:S01]  /*24310*/  IMAD.MOV.U32 R13, RZ, RZ, R2 ;  /* 0x000000ffff0d7224 */ /* 0x000fe200078e0002 */
[----:B------:R-:W-:Y:S01]  /*24320*/  MOV R12, 0x1 ;  /* 0x00000001000c7802 */ /* 0x000fe20000000f00 */
[----:B------:R-:W-:-:S07]  /*24330*/  IMAD.MOV.U32 R7, RZ, RZ, R14 ;  /* 0x000000ffff077224 */ /* 0x000fce00078e000e */
[----:B------:R-:W-:Y:S05]  /*24340*/  WARPSYNC.COLLECTIVE R15, `(.L_x_14823) ;  /* 0x000000000f087348 */ /* 0x000fea0003c00000 */
[----:B------:R0:W1:Y:S02]  /*24350*/  SHFL.IDX P6, R14, R13, R12, R11 ;  /* 0x0000000c0d0e7389 */ /* 0x00006400000c000b */
[----:B01----:R-:W-:Y:S01]  /*24360*/  ENDCOLLECTIVE ;  /* 0x000000000000791b */ /* 0x003fe20003800000 */
.L_x_14823:
        /* <DEDUP_REMOVED lines=15> */
.L_x_14824:
[----:B------:R-:W-:Y:S02]  /*24460*/  @P0 IMAD R8, R5, 0x2, R16 ;  /* 0x0000000205080824 */ /* 0x000fe400078e0210 */
[----:B------:R-:W-:Y:S02]  /*24470*/  IMAD.MOV.U32 R13, RZ, RZ, R2 ;  /* 0x000000ffff0d7224 */ /* 0x000fe400078e0002 */
[----:B------:R-:W-:Y:S02]  /*24480*/  IMAD.MOV.U32 R12, RZ, RZ, 0x2 ;  /* 0x00000002ff0c7424 */ /* 0x000fe400078e00ff */
[----:B------:R-:W-:-:S07]  /*24490*/  IMAD.MOV.U32 R7, RZ, RZ, R14 ;  /* 0x000000ffff077224 */ /* 0x000fce00078e000e */
[----:B------:R-:W-:Y:S05]  /*244a0*/  WARPSYNC.COLLECTIVE R15, `(.L_x_14825) ;  /* 0x000000000f087348 */ /* 0x000fea0003c00000 */
[----:B------:R0:W1:Y:S02]  /*244b0*/  SHFL.IDX P6, R14, R13, R12, R11 ;  /* 0x0000000c0d0e7389 */ /* 0x00006400000c000b */
[----:B01----:R-:W-:Y:S01]  /*244c0*/  ENDCOLLECTIVE ;  /* 0x000000000000791b */ /* 0x003fe20003800000 */
.L_x_14825:
        /* <DEDUP_REMOVED lines=15> */
.L_x_14826:
[----:B------:R-:W-:Y:S02]  /*245c0*/  @P0 IMAD R8, R5, 0x2, R16 ;  /* 0x0000000205080824 */ /* 0x000fe400078e0210 */
[----:B------:R-:W-:Y:S02]  /*245d0*/  IMAD.MOV.U32 R13, RZ, RZ, R2 ;  /* 0x000000ffff0d7224 */ /* 0x000fe400078e0002 */
[----:B------:R-:W-:Y:S02]  /*245e0*/  IMAD.MOV.U32 R12, RZ, RZ, 0x3 ;  /* 0x00000003ff0c7424 */ /* 0x000fe400078e00ff */
[----:B------:R-:W-:-:S07]  /*245f0*/  IMAD.MOV.U32 R7, RZ, RZ, R14 ;  /* 0x000000ffff077224 */ /* 0x000fce00078e000e */
[----:B------:R-:W-:Y:S05]  /*24600*/  WARPSYNC.COLLECTIVE R15, `(.L_x_14827) ;  /* 0x000000000f087348 */ /* 0x000fea0003c00000 */
[----:B------:R0:W1:Y:S02]  /*24610*/  SHFL.IDX P6, R14, R13, R12, R11 ;  /* 0x0000000c0d0e7389 */ /* 0x00006400000c000b */
[----:B01----:R-:W-:Y:S01]  /*24620*/  ENDCOLLECTIVE ;  /* 0x000000000000791b */ /* 0x003fe20003800000 */
.L_x_14827:
        /* <DEDUP_REMOVED lines=15> */
.L_x_14828:
[----:B------:R-:W-:Y:S02]  /*24720*/  @P0 IMAD R8, R5, 0x2, R16 ;  /* 0x0000000205080824 */ /* 0x000fe400078e0210 */
[----:B------:R-:W-:Y:S02]  /*24730*/  IMAD.MOV.U32 R13, RZ, RZ, R2 ;  /* 0x000000ffff0d7224 */ /* 0x000fe400078e0002 */
[----:B------:R-:W-:Y:S02]  /*24740*/  IMAD.MOV.U32 R12, RZ, RZ, 0x4 ;  /* 0x00000004ff0c7424 */ /* 0x000fe400078e00ff */
[----:B------:R-:W-:-:S07]  /*24750*/  IMAD.MOV.U32 R7, RZ, RZ, R14 ;  /* 0x000000ffff077224 */ /* 0x000fce00078e000e */
[----:B------:R-:W-:Y:S05]  /*24760*/  WARPSYNC.COLLECTIVE R15, `(.L_x_14829) ;  /* 0x000000000f087348 */ /* 0x000fea0003c00000 */
[----:B------:R0:W1:Y:S02]  /*24770*/  SHFL.IDX P6, R14, R13, R12, R11 ;  /* 0x0000000c0d0e7389 */ /* 0x00006400000c000b */
[----:B01----:R-:W-:Y:S01]  /*24780*/  ENDCOLLECTIVE ;  /* 0x000000000000791b */ /* 0x003fe20003800000 */
.L_x_14829:
        /* <DEDUP_REMOVED lines=15> */
.L_x_14830:
[----:B------:R-:W-:Y:S01]  /*24880*/  @P0 IMAD R8, R5, 0x2, R16 ;  /* 0x0000000205080824 */ /* 0x000fe200078e0210 */
[----:B------:R-:W-:Y:S01]  /*24890*/  MOV R13, R2 ;  /* 0x00000002000d7202 */ /* 0x000fe20000000f00 */
[----:B------:R-:W-:Y:S02]  /*248a0*/  IMAD.MOV.U32 R12, RZ, RZ, 0x5 ;  /* 0x00000005ff0c7424 */ /* 0x000fe400078e00ff */
[----:B------:R-:W-:-:S07]  /*248b0*/  IMAD.MOV.U32 R7, RZ, RZ, R14 ;  /* 0x000000ffff077224 */ /* 0x000fce00078e000e */
[----:B------:R-:W-:Y:S05]  /*248c0*/  WARPSYNC.COLLECTIVE R15, `(.L_x_14831) ;  /* 0x000000000f087348 */ /* 0x000fea0003c00000 */
[----:B------:R0:W1:Y:S02]  /*248d0*/  SHFL.IDX P6, R14, R13, R12, R11 ;  /* 0x0000000c0d0e7389 */ /* 0x00006400000c000b */
[----:B01----:R-:W-:Y:S01]  /*248e0*/  ENDCOLLECTIVE ;  /* 0x000000000000791b */ /* 0x003fe20003800000 */
.L_x_14831:
        /* <DEDUP_REMOVED lines=15> */
.L_x_14832:
[----:B------:R-:W-:Y:S02]  /*249e0*/  @P0 IMAD R8, R5, 0x2, R16 ;  /* 0x0000000205080824 */ /* 0x000fe400078e0210 */
[----:B------:R-:W-:Y:S02]  /*249f0*/  IMAD.MOV.U32 R13, RZ, RZ, R2 ;  /* 0x000000ffff0d7224 */ /* 0x000fe400078e0002 */
[----:B------:R-:W-:Y:S02]  /*24a00*/  IMAD.MOV.U32 R12, RZ, RZ, 0x6 ;  /* 0x00000006ff0c7424 */ /* 0x000fe400078e00ff */
[----:B------:R-:W-:-:S07]  /*24a10*/  IMAD.MOV.U32 R7, RZ, RZ, R14 ;  /* 0x000000ffff077224 */ /* 0x000fce00078e000e */
[----:B------:R-:W-:Y:S05]  /*24a20*/  WARPSYNC.COLLECTIVE R15, `(.L_x_14833) ;  /* 0x000000000f087348 */ /* 0x000fea0003c00000 */
[----:B------:R0:W1:Y:S02]  /*24a30*/  SHFL.IDX P6, R14, R13, R12, R11 ;  /* 0x0000000c0d0e7389 */ /* 0x00006400000c000b */
[----:B01----:R-:W-:Y:S01]  /*24a40*/  ENDCOLLECTIVE ;  /* 0x000000000000791b */ /* 0x003fe20003800000 */
.L_x_14833:
        /* <DEDUP_REMOVED lines=15> */
.L_x_14834:
[----:B------:R-:W-:Y:S02]  /*24b40*/  @P0 IMAD R8, R5, 0x2, R16 ;  /* 0x0000000205080824 */ /* 0x000fe400078e0210 */
[----:B------:R-:W-:Y:S02]  /*24b50*/  IMAD.MOV.U32 R13, RZ, RZ, R2 ;  /* 0x000000ffff0d7224 */ /* 0x000fe400078e0002 */
[----:B------:R-:W-:Y:S02]  /*24b60*/  IMAD.MOV.U32 R12, RZ, RZ, 0x7 ;  /* 0x00000007ff0c7424 */ /* 0x000fe400078e00ff */
[----:B------:R-:W-:-:S07]  /*24b70*/  IMAD.MOV.U32 R7, RZ, RZ, R14 ;  /* 0x000000ffff077224 */ /* 0x000fce00078e000e */
[----:B------:R-:W-:Y:S05]  /*24b80*/  WARPSYNC.COLLECTIVE R15, `(.L_x_14835) ;  /* 0x000000000f087348 */ /* 0x000fea0003c00000 */
[----:B------:R0:W1:Y:S02]  /*24b90*/  SHFL.IDX P6, R14, R13, R12, R11 ;  /* 0x0000000c0d0e7389 */ /* 0x00006400000c000b */
[----:B01----:R-:W-:Y:S01]  /*24ba0*/  ENDCOLLECTIVE ;  /* 0x000000000000791b */ /* 0x003fe20003800000 */
.L_x_14835:
        /* <DEDUP_REMOVED lines=10> */
.L_x_14836:
[----:B------:R-:W-:Y:S01]  /*24c50*/  @!PT LDS RZ, [RZ] ;  /* 0x00000000fffff984 */ /* 0x000fe20000000800 */
[----:B------:R-:W-:Y:S01]  /*24c60*/  @!PT LDS RZ, [RZ] ;  /* 0x00000000fffff984 */ /* 0x000fe20000000800 */
[----:B------:R-:W-:Y:S01]  /*24c70*/  @!PT LDS RZ, [RZ] ;  /* 0x00000000fffff984 */ /* 0x000fe20000000800 */
[----:B------:R0:W-:Y:S01]  /*24c80*/  @P0 LDGSTS.E.BYPASS.LTC128B.128 [R8+0x11400], desc[UR42][R6.64], !P2 ;  /* 0x1140000006080fae */ /* 0x0001e2000d101d6a */
[----:B------:R-:W-:Y:S01]  /*24c90*/  MOV R0, R14 ;  /* 0x0000000e00007202 */ /* 0x000fe20000000f00 */
[----:B------:R-:W-:Y:S06]  /*24ca0*/  BRA `(.L_x_14837) ;  /* 0xffffff9400107947 */ /* 0x000fec000383ffff */
.L_x_14674:
        /* <DEDUP_REMOVED lines=9> */
.L_x_14838:
[C---:B------:R-:W-:Y:S01]  /*24d40*/  VIADD R9, R25.reuse, 0x10 ;  /* 0x0000001019097836 */ /* 0x040fe20000000000 */
[----:B------:R-:W-:Y:S01]  /*24d50*/  ISETP.GE.AND P1, PT, R25, R2, PT ;  /* 0x000000021900720c */ /* 0x000fe20003f26270 */
[----:B------:R-:W-:Y:S02]  /*24d60*/  IMAD.MOV.U32 R13, RZ, RZ, R0 ;  /* 0x000000ffff0d7224 */ /* 0x000fe400078e0000 */
[----:B------:R-:W-:-:S10]  /*24d70*/  IMAD.MOV.U32 R6, RZ, RZ, R14 ;  /* 0x000000ffff067224 */ /* 0x000fd400078e000e */
[----:B------:R-:W-:Y:S05]  /*24d80*/  WARPSYNC.COLLECTIVE R15, `(.L_x_14839) ;  /* 0x000000000f087348 */ /* 0x000fea0003c00000 */
[----:B------:R0:W1:Y:S02]  /*24d90*/  SHFL.IDX P6, R14, R13, R12, R11 ;  /* 0x0000000c0d0e7389 */ /* 0x00006400000c000b */
[----:B01----:R-:W-:Y:S01]  /*24da0*/  ENDCOLLECTIVE ;  /* 0x000000000000791b */ /* 0x003fe20003800000 */
.L_x_14839:
[----:B------:R-:W-:Y:S02]  /*24db0*/  IMAD.MOV.U32 R13, RZ, RZ, R4 ;  /* 0x000000ffff0d7224 */ /* 0x000fe400078e0004 */
[----:B------:R-:W-:Y:S02]  /*24dc0*/  IMAD.MOV.U32 R12, RZ, RZ, 0x1 ;  /* 0x00000001ff0c7424 */ /* 0x000fe400078e00ff */
[----:B------:R-:W-:-:S07]  /*24dd0*/  IMAD.MOV.U32 R7, RZ, RZ, R14 ;  /* 0x000000ffff077224 */ /* 0x000fce00078e000e */
[----:B------:R-:W-:Y:S05]  /*24de0*/  WARPSYNC.COLLECTIVE R15, `(.L_x_14840) ;  /* 0x000000000f087348 */ /* 0x000fea0003c00000 */
[----:B------:R0:W1:Y:S02]  /*24df0*/  SHFL.IDX P6, R14, R13, R12, R11 ;  /* 0x0000000c0d0e7389 */ /* 0x00006400000c000b */
[----:B01----:R-:W-:Y:S01]  /*24e00*/  ENDCOLLECTIVE ;  /* 0x000000000000791b */ /* 0x003fe20003800000 */
.L_x_14840:
        /* <DEDUP_REMOVED lines=10> */
[----:B------:R-:W-:Y:S01]  /*24eb0*/  ISETP.GE.AND P1, PT, R9, R2, PT ;  /* 0x000000020900720c */ /* 0x000fe20003f26270 */
[----:B0-----:R-:W-:-:S12]  /*24ec0*/  IMAD.MOV.U32 R6, RZ, RZ, R14 ;  /* 0x000000ffff067224 */ /* 0x001fd800078e000e */
[----:B------:R-:W-:Y:S05]  /*24ed0*/  WARPSYNC.COLLECTIVE R15, `(.L_x_14841) ;  /* 0x000000000f087348 */ /* 0x000fea0003c00000 */
[----:B------:R0:W1:Y:S02]  /*24ee0*/  SHFL.IDX P6, R14, R13, R12, R11 ;  /* 0x0000000c0d0e7389 */ /* 0x00006400000c000b */
[----:B01----:R-:W-:Y:S01]  /*24ef0*/  ENDCOLLECTIVE ;  /* 0x000000000000791b */ /* 0x003fe20003800000 */
.L_x_14841:
[----:B------:R-:W-:Y:S01]  /*24f00*/  MOV R13, R4 ;  /* 0x00000004000d7202 */ /* 0x000fe20000000f00 */
[----:B------:R-:W-:Y:S02]  /*24f10*/  IMAD.MOV.U32 R12, RZ, RZ, 0x2 ;  /* 0x00000002ff0c7424 */ /* 0x000fe400078e00ff */
[----:B------:R-:W-:-:S07]  /*24f20*/  IMAD.MOV.U32 R7, RZ, RZ, R14 ;  /* 0x000000ffff077224 */ /* 0x000fce00078e000e */
[----:B------:R-:W-:Y:S05]  /*24f30*/  WARPSYNC.COLLECTIVE R15, `(.L_x_14842) ;  /* 0x000000000f087348 */ /* 0x000fea0003c00000 */
[----:B------:R0:W1:Y:S02]  /*24f40*/  SHFL.IDX P6, R14, R13, R12, R11 ;  /* 0x0000000c0d0e7389 */ /* 0x00006400000c000b */
[----:B01----:R-:W-:Y:S01]  /*24f50*/  ENDCOLLECTIVE ;  /* 0x000000000000791b */ /* 0x003fe20003800000 */
.L_x_14842:
        /* <DEDUP_REMOVED lines=16> */
.L_x_14843:
[----:B------:R-:W-:Y:S02]  /*25060*/  IMAD.MOV.U32 R13, RZ, RZ, R4 ;  /* 0x000000ffff0d7224 */ /* 0x000fe400078e0004 */
[----:B------:R-:W-:Y:S02]  /*25070*/  IMAD.MOV.U32 R12, RZ, RZ, 0x3 ;  /* 0x00000003ff0c7424 */ /* 0x000fe400078e00ff */
[----:B------:R-:W-:-:S07]  /*25080*/  IMAD.MOV.U32 R7, RZ, RZ, R14 ;  /* 0x000000ffff077224 */ /* 0x000fce00078e000e */
[----:B------:R-:W-:Y:S05]  /*25090*/  WARPSYNC.COLLECTIVE R15, `(.L_x_14844) ;  /* 0x000000000f087348 */ /* 0x000fea0003c00000 */
[----:B------:R0:W1:Y:S02]  /*250a0*/  SHFL.IDX P6, R14, R13, R12, R11 ;  /* 0x0000000c0d0e7389 */ /* 0x00006400000c000b */
[----:B01----:R-:W-:Y:S01]  /*250b0*/  ENDCOLLECTIVE ;  /* 0x000000000000791b */ /* 0x003fe20003800000 */
.L_x_14844:
        /* <DEDUP_REMOVED lines=16> */
.L_x_14845:
[----:B------:R-:W-:Y:S02]  /*251c0*/  IMAD.MOV.U32 R13, RZ, RZ, R4 ;  /* 0x000000ffff0d7224 */ /* 0x000fe400078e0004 */
[----:B------:R-:W-:Y:S02]  /*251d0*/  IMAD.MOV.U32 R12, RZ, RZ, 0x4 ;  /* 0x00000004ff0c7424 */ /* 0x000fe400078e00ff */
[----:B------:R-:W-:-:S07]  /*251e0*/  IMAD.MOV.U32 R7, RZ, RZ, R14 ;  /* 0x000000ffff077224 */ /* 0x000fce00078e000e */
[----:B------:R-:W-:Y:S05]  /*251f0*/  WARPSYNC.COLLECTIVE R15, `(.L_x_14846) ;  /* 0x000000000f087348 */ /* 0x000fea0003c00000 */
[----:B------:R0:W1:Y:S02]  /*25200*/  SHFL.IDX P6, R14, R13, R12, R11 ;  /* 0x0000000c0d0e7389 */ /* 0x00006400000c000b */
[----:B01----:R-:W-:Y:S01]  /*25210*/  ENDCOLLECTIVE ;  /* 0x000000000000791b */ /* 0x003fe20003800000 */
.L_x_14846:
        /* <DEDUP_REMOVED lines=16> */
.L_x_14847:
[----:B------:R-:W-:Y:S02]  /*25320*/  IMAD.MOV.U32 R13, RZ, RZ, R4 ;  /* 0x000000ffff0d7224 */ /* 0x000fe400078e0004 */
[----:B------:R-:W-:Y:S01]  /*25330*/  IMAD.MOV.U32 R12, RZ, RZ, 0x5 ;  /* 0x00000005ff0c7424 */ /* 0x000fe200078e00ff */
[----:B------:R-:W-:-:S07]  /*25340*/  MOV R7, R14 ;  /* 0x0000000e00077202 */ /* 0x000fce0000000f00 */
[----:B------:R-:W-:Y:S05]  /*25350*/  WARPSYNC.COLLECTIVE R15, `(.L_x_14848) ;  /* 0x000000000f087348 */ /* 0x000fea0003c00000 */
[----:B------:R0:W1:Y:S02]  /*25360*/  SHFL.IDX P6, R14, R13, R12, R11 ;  /* 0x0000000c0d0e7389 */ /* 0x00006400000c000b */
[----:B01----:R-:W-:Y:S01]  /*25370*/  ENDCOLLECTIVE ;  /* 0x000000000000791b */ /* 0x003fe20003800000 */
.L_x_14848:
        /* <DEDUP_REMOVED lines=16> */
.L_x_14849:
[----:B------:R-:W-:Y:S02]  /*25480*/  IMAD.MOV.U32 R13, RZ, RZ, R4 ;  /* 0x000000ffff0d7224 */ /* 0x000fe400078e0004 */
[----:B------:R-:W-:Y:S02]  /*25490*/  IMAD.MOV.U32 R12, RZ, RZ, 0x6 ;  /* 0x00000006ff0c7424 */ /* 0x000fe400078e00ff */
[----:B------:R-:W-:-:S07]  /*254a0*/  IMAD.MOV.U32 R7, RZ, RZ, R14 ;  /* 0x000000ffff077224 */ /* 0x000fce00078e000e */
[----:B------:R-:W-:Y:S05]  /*254b0*/  WARPSYNC.COLLECTIVE R15, `(.L_x_14850) ;  /* 0x000000000f087348 */ /* 0x000fea0003c00000 */
[----:B------:R0:W1:Y:S02]  /*254c0*/  SHFL.IDX P6, R14, R13, R12, R11 ;  /* 0x0000000c0d0e7389 */ /* 0x00006400000c000b */
[----:B01----:R-:W-:Y:S01]  /*254d0*/  ENDCOLLECTIVE ;  /* 0x000000000000791b */ /* 0x003fe20003800000 */
.L_x_14850:
        /* <DEDUP_REMOVED lines=16> */
.L_x_14851:
[----:B------:R-:W-:Y:S02]  /*255e0*/  IMAD.MOV.U32 R13, RZ, RZ, R4 ;  /* 0x000000ffff0d7224 */ /* 0x000fe400078e0004 */
[----:B------:R-:W-:Y:S02]  /*255f0*/  IMAD.MOV.U32 R12, RZ, RZ, 0x7 ;  /* 0x00000007ff0c7424 */ /* 0x000fe400078e00ff */
[----:B------:R-:W-:-:S07]  /*25600*/  IMAD.MOV.U32 R7, RZ, RZ, R14 ;  /* 0x000000ffff077224 */ /* 0x000fce00078e000e */
[----:B------:R-:W-:Y:S05]  /*25610*/  WARPSYNC.COLLECTIVE R15, `(.L_x_14852) ;  /* 0x000000000f087348 */ /* 0x000fea0003c00000 */
[----:B------:R0:W1:Y:S02]  /*25620*/  SHFL.IDX P6, R14, R13, R12, R11 ;  /* 0x0000000c0d0e7389 */ /* 0x00006400000c000b */
[----:B01----:R-:W-:Y:S01]  /*25630*/  ENDCOLLECTIVE ;  /* 0x000000000000791b */ /* 0x003fe20003800000 */
.L_x_14852:
[----:B------:R-:W-:-:S05]  /*25640*/  @!P1 LEA R7, P2, R20, R7, 0x1 ;  /* 0x0000000714079211 */ /* 0x000fca00078408ff */
[----:B------:R-:W-:-:S05]  /*25650*/  @!P1 IMAD.X R6, RZ, RZ, R6, P2 ;  /* 0x000000ffff069224 */ /* 0x000fca00010e0606 */
[-C--:B------:R-:W-:Y:S01]  /*25660*/  @!P1 LOP3.LUT R7, R7, R6.reuse, RZ, 0x3c, !PT ;  /* 0x0000000607079212 */ /* 0x080fe200078e3cff */
[----:B------:R-:W-:Y:S02]  /*25670*/  IMAD.MOV.U32 R13, RZ, RZ, R0 ;  /* 0x000000ffff0d7224 */ /* 0x000fe400078e0000 */
[----:B------:R-:W-:Y:S01]  /*25680*/  VIADD R0, R25, 0x70 ;  /* 0x0000007019007836 */ /* 0x000fe20000000000 */
[----:B------:R-:W-:-:S04]  /*25690*/  @!P1 LOP3.LUT R6, R7, R6, RZ, 0x3c, !PT ;  /* 0x0000000607069212 */ /* 0x000fc800078e3cff */
[----:B------:R-:W-:Y:S02]  /*256a0*/  @!P1 LOP3.LUT R7, R7, R6, RZ, 0x3c, !PT ;  /* 0x0000000607079212 */ /* 0x000fe400078e3cff */
[----:B------:R-:W-:-:S07]  /*256b0*/  MOV R4, R14 ;  /* 0x0000000e00047202 */ /* 0x000fce0000000f00 */
[----:B------:R-:W-:Y:S05]  /*256c0*/  WARPSYNC.COLLECTIVE R15, `(.L_x_14853) ;  /* 0x000000000f087348 */ /* 0x000fea0003c00000 */
[----:B------:R0:W1:Y:S02]  /*256d0*/  SHFL.IDX P6, R14, R13, R12, R11 ;  /* 0x0000000c0d0e7389 */ /* 0x00006400000c000b */
[----:B01----:R-:W-:Y:S01]  /*256e0*/  ENDCOLLECTIVE ;  /* 0x000000000000791b */ /* 0x003fe20003800000 */
.L_x_14853:
        /* <DEDUP_REMOVED lines=12> */
.L_x_14854:
[----:B------:R-:W-:-:S05]  /*257b0*/  @!P1 LEA R6, P2, R20, R6, 0x1 ;  /* 0x0000000614069211 */ /* 0x000fca00078408ff */
[----:B------:R-:W-:-:S04]  /*257c0*/  @!P1 IMAD.X R4, RZ, RZ, R4, P2 ;  /* 0x000000ffff049224 */ /* 0x000fc800010e0604 */
[----:B------:R-:W-:Y:S01]  /*257d0*/  @!P1 IMAD.MOV.U32 R7, RZ, RZ, R4 ;  /* 0x000000ffff079224 */ /* 0x000fe200078e0004 */
[----:B------:R-:W-:Y:S01]  /*257e0*/  IADD3 R4, R25, 0xa0, RZ ;  /* 0x000000a019047810 */ /* 0x000fe20007ffe0ff */
[----:B------:R-:W-:-:S03]  /*257f0*/  IMAD.MOV.U32 R13, RZ, RZ, R5 ;  /* 0x000000ffff0d7224 */ /* 0x000fc600078e0005 */
[----:B------:R-:W-:Y:S01]  /*25800*/  @!PT LDS RZ, [RZ] ;  /* 0x00000000fffff984 */ /* 0x000fe20000000800 */
[----:B------:R-:W-:Y:S01]  /*25810*/  @!PT LDS RZ, [RZ] ;  /* 0x00000000fffff984 */ /* 0x000fe20000000800 */
[----:B------:R-:W-:Y:S01]  /*25820*/  @!PT LDS RZ, [RZ] ;  /* 0x00000000fffff984 */ /* 0x000fe20000000800 */
[----:B------:R0:W-:Y:S01]  /*25830*/  @!P1 LDGSTS.E.BYPASS.LTC128B.128 [R10+0xbc00], desc[UR42][R6.64], !P0 ;  /* 0x0bc00000060a9fae */ /* 0x0001e2000c101d6a */
[----:B------:R-:W-:Y:S02]  /*25840*/  ISETP.GE.AND P1, PT, R0, R2, PT ;  /* 0x000000020000720c */ /* 0x000fe40003f26270 */
[----:B------:R-:W-:-:S11]  /*25850*/  MOV R0, R14 ;  /* 0x0000000e00007202 */ /* 0x000fd60000000f00 */
[----:B0-----:R-:W-:Y:S05]  /*25860*/  WARPSYNC.COLLECTIVE R15, `(.L_x_14855) ;  /* 0x000000000f087348 */ /* 0x001fea0003c00000 */
[----:B------:R1:W2:Y:S02]  /*25870*/  SHFL.IDX P6, R14, R13, R12, R11 ;  /* 0x0000000c0d0e7389 */ /* 0x0002a400000c000b */
[----:B012---:R-:W-:Y:S01]  /*25880*/  ENDCOLLECTIVE ;  /* 0x000000000000791b */ /* 0x007fe20003800000 */
.L_x_14855:
[----:B------:R-:W-:Y:S02]  /*25890*/  IMAD.MOV.U32 R13, RZ, RZ, R3 ;  /* 0x000000ffff0d7224 */ /* 0x000fe400078e0003 */
[----:B------:R-:W-:Y:S02]  /*258a0*/  IMAD.MOV.U32 R12, RZ, RZ, 0x1 ;  /* 0x00000001ff0c7424 */ /* 0x000fe400078e00ff */
[----:B------:R-:W-:-:S07]  /*258b0*/  IMAD.MOV.U32 R8, RZ, RZ, R14 ;  /* 0x000000ffff087224 */ /* 0x000fce00078e000e */
[----:B------:R-:W-:Y:S05]  /*258c0*/  WARPSYNC.COLLECTIVE R15, `(.L_x_14856) ;  /* 0x000000000f087348 */ /* 0x000fea0003c00000 */
[----:B------:R0:W1:Y:S02]  /*258d0*/  SHFL.IDX P6, R14, R13, R12, R11 ;  /* 0x0000000c0d0e7389 */ /* 0x00006400000c000b */
[----:B01----:R-:W-:Y:S01]  /*258e0*/  ENDCOLLECTIVE ;  /* 0x000000000000791b */ /* 0x003fe20003800000 */
.L_x_14856:
[----:B------:R-:W-:-:S05]  /*258f0*/  @!P1 LEA R6, P2, R20, R8, 0x1 ;  /* 0x0000000814069211 */ /* 0x000fca00078408ff */
[----:B------:R-:W-:-:S04]  /*25900*/  @!P1 IMAD.X R0, RZ, RZ, R0, P2 ;  /* 0x000000ffff009224 */ /* 0x000fc800010e0600 */
[----:B------:R-:W-:Y:S02]  /*25910*/  @!P1 IMAD.MOV.U32 R7, RZ, RZ, R0 ;  /* 0x000000ffff079224 */ /* 0x000fe400078e0000 */
[----:B------:R-:W-:Y:S01]  /*25920*/  VIADD R0, R25, 0x90 ;  /* 0x0000009019007836 */ /* 0x000fe20000000000 */
[----:B------:R-:W-:Y:S02]  /*25930*/  MOV R13, R5 ;  /* 0x00000005000d7202 */ /* 0x000fe40000000f00 */
[----:B------:R-:W-:Y:S01]  /*25940*/  @!PT LDS RZ, [RZ] ;  /* 0x00000000fffff984 */ /* 0x000fe20000000800 */
[----:B------:R-:W-:Y:S01]  /*25950*/  @!PT LDS RZ, [RZ] ;  /* 0x00000000fffff984 */ /* 0x000fe20000000800 */
[----:B------:R-:W-:Y:S01]  /*25960*/  @!PT LDS RZ, [RZ] ;  /* 0x00000000fffff984 */ /* 0x000fe20000000800 */
[----:B------:R0:W-:Y:S02]  /*25970*/  @!P1 LDGSTS.E.BYPASS.LTC128B.128 [R10+0xc400], desc[UR42][R6.64], !P0 ;  /* 0x0c400000060a9fae */ /* 0x0001e4000c101d6a */
[----:B------:R-:W-:Y:S01]  /*25980*/  ISETP.GE.AND P1, PT, R0, R2, PT ;  /* 0x000000020000720c */ /* 0x000fe20003f26270 */
[----:B------:R-:W-:-:S12]  /*25990*/  IMAD.MOV.U32 R0, RZ, RZ, R14 ;  /* 0x000000ffff007224 */ /* 0x000fd800078e000e */
[----:B0-----:R-:W-:Y:S05]  /*259a0*/  WARPSYNC.COLLECTIVE R15, `(.L_x_14857) ;  /* 0x000000000f087348 */ /* 0x001fea0003c00000 */
[----:B------:R1:W2:Y:S02]  /*259b0*/  SHFL.IDX P6, R14, R13, R12, R11 ;  /* 0x0000000c0d0e7389 */ /* 0x0002a400000c000b */
[----:B012---:R-:W-:Y:S01]  /*259c0*/  ENDCOLLECTIVE ;  /* 0x000000000000791b */ /* 0x007fe20003800000 */
.L_x_14857:
[----:B------:R-:W-:Y:S02]  /*259d0*/  IMAD.MOV.U32 R13, RZ, RZ, R3 ;  /* 0x000000ffff0d7224 */ /* 0x000fe400078e0003 */
[----:B------:R-:W-:Y:S02]  /*259e0*/  IMAD.MOV.U32 R12, RZ, RZ, 0x2 ;  /* 0x00000002ff0c7424 */ /* 0x000fe400078e00ff */
[----:B------:R-:W-:-:S07]  /*259f0*/  IMAD.MOV.U32 R6, RZ, RZ, R14 ;  /* 0x000000ffff067224 */ /* 0x000fce00078e000e */
[----:B------:R-:W-:Y:S05]  /*25a00*/  WARPSYNC.COLLECTIVE R15, `(.L_x_14858) ;  /* 0x000000000f087348 */ /* 0x000fea0003c00000 */
[----:B------:R0:W1:Y:S02]  /*25a10*/  SHFL.IDX P6, R14, R13, R12, R11 ;  /* 0x0000000c0d0e7389 */ /* 0x00006400000c000b */
[----:B01----:R-:W-:Y:S01]  /*25a20*/  ENDCOLLECTIVE ;  /* 0x000000000000791b */ /* 0x003fe20003800000 */
.L_x_14858:
        /* <DEDUP_REMOVED lines=13> */
.L_x_14859:
[----:B------:R-:W-:Y:S02]  /*25b00*/  IMAD.MOV.U32 R13, RZ, RZ, R3 ;  /* 0x000000ffff0d7224 */ /* 0x000fe400078e0003 */
[----:B------:R-:W-:Y:S02]  /*25b10*/  IMAD.MOV.U32 R12, RZ, RZ, 0x3 ;  /* 0x00000003ff0c7424 */ /* 0x000fe400078e00ff */
[----:B------:R-:W-:-:S07]  /*25b20*/  IMAD.MOV.U32 R6, RZ, RZ, R14 ;  /* 0x000000ffff067224 */ /* 0x000fce00078e000e */
[----:B------:R-:W-:Y:S05]  /*25b30*/  WARPSYNC.COLLECTIVE R15, `(.L_x_14860) ;  /* 0x000000000f087348 */ /* 0x000fea0003c00000 */
[----:B------:R0:W1:Y:S02]  /*25b40*/  SHFL.IDX P6, R14, R13, R12, R11 ;  /* 0x0000000c0d0e7389 */ /* 0x00006400000c000b */
[----:B01----:R-:W-:Y:S01]  /*25b50*/  ENDCOLLECTIVE ;  /* 0x000000000000791b */ /* 0x003fe20003800000 */
.L_x_14860:
        /* <DEDUP_REMOVED lines=12> */
.L_x_14861:
[----:B------:R-:W-:Y:S01]  /*25c20*/  IMAD.MOV.U32 R5, RZ, RZ, R14 ;  /* 0x000000ffff057224 */ /* 0x000fe200078e000e */
[----:B------:R-:W-:Y:S06]  /*25c30*/  BRA `(.L_x_14862) ;  /* 0xffffff9000f47947 */ /* 0x000fec000383ffff */
.L_x_14677:
[----:B-1----:R1:W2:Y:S02]  /*25c40*/  SYNCS.PHASECHK.TRANS64.TRYWAIT P0, [R16+URZ+0x16820], R0 ;  /* 0x01682000100075a7 */ /* 0x0022a4000800017f */
[----:B--2---:R-:W-:Y:S05]  /*25c50*/  @!P0 NANOSLEEP.SYNCS 0x989680 ;  /* 0x009896800000895d */ /* 0x004fea0003900000 */
[----:B------:R-:W2:Y:S02]  /*25c60*/  @!P0 SYNCS.PHASECHK.TRANS64 P0, [R16+URZ+0x16820], R0 ;  /* 0x01682000100085a7 */ /* 0x000ea4000800007f */
[----:B--2---:R-:W-:Y:S05]  /*25c70*/  @!P0 BRA `(.L_x_14677) ;  /* 0xfffffffc00f08947 */ /* 0x004fea000383ffff */
[----:B------:R-:W-:Y:S05]  /*25c80*/  BRA `(.L_x_14863) ;  /* 0xffffff9400507947 */ /* 0x000fea000383ffff */
.L_x_14682:
[----:B0-----:R0:W1:Y:S02]  /*25c90*/  SYNCS.PHASECHK.TRANS64.TRYWAIT P0, [R5+URZ+0x16840], R2 ;  /* 0x01684002050075a7 */ /* 0x001064000800017f */
[----:B-1----:R-:W-:Y:S05]  /*25ca0*/  @!P0 NANOSLEEP.SYNCS 0x989680 ;  /* 0x009896800000895d */ /* 0x002fea0003900000 */
[----:B------:R-:W1:Y:S02]  /*25cb0*/  @!P0 SYNCS.PHASECHK.TRANS64 P0, [R5+URZ+0x16840], R2 ;  /* 0x01684002050085a7 */ /* 0x000e64000800007f */
[----:B-1----:R-:W-:Y:S05]  /*25cc0*/  @!P0 BRA `(.L_x_14682) ;  /* 0xfffffffc00f08947 */ /* 0x002fea000383ffff */
[----:B------:R-:W-:Y:S05]  /*25cd0*/  BRA `(.L_x_14864) ;  /* 0xffffff9800347947 */ /* 0x000fea000383ffff */
.L_x_14683:
        /* <DEDUP_REMOVED lines=8> */
.L_x_14866:
[----:B------:R-:W-:Y:S05]  /*25d60*/  BSYNC B1 ;  /* 0x0000000000017941 */ /* 0x000fea0003800000 */
.L_x_14865:
        /* <DEDUP_REMOVED lines=10> */
.L_x_14867:
[----:B------:R-:W-:Y:S02]  /*25e10*/  IMAD.MOV.U32 R13, RZ, RZ, R10 ;  /* 0x000000ffff0d7224 */ /* 0x000fe400078e000a */
[----:B------:R-:W-:Y:S02]  /*25e20*/  IMAD.MOV.U32 R12, RZ, RZ, 0x1 ;  /* 0x00000001ff0c7424 */ /* 0x000fe400078e00ff */
[----:B------:R-:W-:Y:S01]  /*25e30*/  IMAD.SHL.U32 R7, R7, 0x8, RZ ;  /* 0x0000000807077824 */ /* 0x000fe200078e00ff */
[----:B------:R-:W-:-:S07]  /*25e40*/  MOV R2, R14 ;  /* 0x0000000e00027202 */ /* 0x000fce0000000f00 */
[----:B------:R-:W-:Y:S05]  /*25e50*/  WARPSYNC.COLLECTIVE R15, `(.L_x_14868) ;  /* 0x000000000f087348 */ /* 0x000fea0003c00000 */
[----:B------:R0:W1:Y:S02]  /*25e60*/  SHFL.IDX P6, R14, R13, R12, R11 ;  /* 0x0000000c0d0e7389 */ /* 0x00006400000c000b */
[----:B01----:R-:W-:Y:S01]  /*25e70*/  ENDCOLLECTIVE ;  /* 0x000000000000791b */ /* 0x003fe20003800000 */
.L_x_14868:
        /* <DEDUP_REMOVED lines=13> */
.L_x_14869:
[----:B------:R-:W-:Y:S02]  /*25f50*/  IMAD.MOV.U32 R13, RZ, RZ, R10 ;  /* 0x000000ffff0d7224 */ /* 0x000fe400078e000a */
[----:B------:R-:W-:Y:S02]  /*25f60*/  IMAD.MOV.U32 R12, RZ, RZ, 0x2 ;  /* 0x00000002ff0c7424 */ /* 0x000fe400078e00ff */
[----:B------:R-:W-:-:S07]  /*25f70*/  IMAD.MOV.U32 R2, RZ, RZ, R14 ;  /* 0x000000ffff027224 */ /* 0x000fce00078e000e */
[----:B------:R-:W-:Y:S05]  /*25f80*/  WARPSYNC.COLLECTIVE R15, `(.L_x_14870) ;  /* 0x000000000f087348 */ /* 0x000fea0003c00000 */
[----:B------:R0:W1:Y:S02]  /*25f90*/  SHFL.IDX P6, R14, R13, R12, R11 ;  /* 0x0000000c0d0e7389 */ /* 0x00006400000c000b */
[----:B01----:R-:W-:Y:S01]  /*25fa0*/  ENDCOLLECTIVE ;  /* 0x000000000000791b */ /* 0x003fe20003800000 */
.L_x_14870:
        /* <DEDUP_REMOVED lines=11> */
.L_x_14871:
[----:B------:R-:W-:Y:S02]  /*26060*/  IMAD.MOV.U32 R13, RZ, RZ, R10 ;  /* 0x000000ffff0d7224 */ /* 0x000fe400078e000a */
[----:B------:R-:W-:Y:S02]  /*26070*/  IMAD.MOV.U32 R12, RZ, RZ, 0x3 ;  /* 0x00000003ff0c7424 */ /* 0x000fe400078e00ff */
[----:B------:R-:W-:-:S07]  /*26080*/  IMAD.MOV.U32 R2, RZ, RZ, R14 ;  /* 0x000000ffff027224 */ /* 0x000fce00078e000e */
[----:B------:R-:W-:Y:S05]  /*26090*/  WARPSYNC.COLLECTIVE R15, `(.L_x_14872) ;  /* 0x000000000f087348 */ /* 0x000fea0003c00000 */
[----:B------:R0:W1:Y:S02]  /*260a0*/  SHFL.IDX P6, R14, R13, R12, R11 ;  /* 0x0000000c0d0e7389 */ /* 0x00006400000c000b */
[----:B01----:R-:W-:Y:S01]  /*260b0*/  ENDCOLLECTIVE ;  /* 0x000000000000791b */ /* 0x003fe20003800000 */
.L_x_14872:
        /* <DEDUP_REMOVED lines=11> */
.L_x_14873:
[----:B------:R-:W-:Y:S02]  /*26170*/  IMAD.MOV.U32 R13, RZ, RZ, R10 ;  /* 0x000000ffff0d7224 */ /* 0x000fe400078e000a */
[----:B------:R-:W-:Y:S02]  /*26180*/  IMAD.MOV.U32 R12, RZ, RZ, 0x4 ;  /* 0x00000004ff0c7424 */ /* 0x000fe400078e00ff */
[----:B------:R-:W-:-:S07]  /*26190*/  IMAD.MOV.U32 R2, RZ, RZ, R14 ;  /* 0x000000ffff027224 */ /* 0x000fce00078e000e */
[----:B------:R-:W-:Y:S05]  /*261a0*/  WARPSYNC.COLLECTIVE R15, `(.L_x_14874) ;  /* 0x000000000f087348 */ /* 0x000fea0003c00000 */
[----:B------:R0:W1:Y:S02]  /*261b0*/  SHFL.IDX P6, R14, R13, R12, R11 ;  /* 0x0000000c0d0e7389 */ /* 0x00006400000c000b */
[----:B01----:R-:W-:Y:S01]  /*261c0*/  ENDCOLLECTIVE ;  /* 0x000000000000791b */ /* 0x003fe20003800000 */
.L_x_14874:
        /* <DEDUP_REMOVED lines=11> */
.L_x_14875:
[----:B------:R-:W-:Y:S02]  /*26280*/  IMAD.MOV.U32 R13, RZ, RZ, R10 ;  /* 0x000000ffff0d7224 */ /* 0x000fe400078e000a */
[----:B------:R-:W-:Y:S02]  /*26290*/  IMAD.MOV.U32 R12, RZ, RZ, 0x5 ;  /* 0x00000005ff0c7424 */ /* 0x000fe400078e00ff */
[----:B------:R-:W-:-:S07]  /*262a0*/  IMAD.MOV.U32 R2, RZ, RZ, R14 ;  /* 0x000000ffff027224 */ /* 0x000fce00078e000e */
[----:B------:R-:W-:Y:S05]  /*262b0*/  WARPSYNC.COLLECTIVE R15, `(.L_x_14876) ;  /* 0x000000000f087348 */ /* 0x000fea0003c00000 */
[----:B------:R0:W1:Y:S02]  /*262c0*/  SHFL.IDX P6, R14, R13, R12, R11 ;  /* 0x0000000c0d0e7389 */ /* 0x00006400000c000b */
[----:B01----:R-:W-:Y:S01]  /*262d0*/  ENDCOLLECTIVE ;  /* 0x000000000000791b */ /* 0x003fe20003800000 */
.L_x_14876:
        /* <DEDUP_REMOVED lines=11> */
.L_x_14877:
[----:B------:R-:W-:Y:S02]  /*26390*/  IMAD.MOV.U32 R13, RZ, RZ, R10 ;  /* 0x000000ffff0d7224 */ /* 0x000fe400078e000a */
[----:B------:R-:W-:Y:S02]  /*263a0*/  IMAD.MOV.U32 R12, RZ, RZ, 0x6 ;  /* 0x00000006ff0c7424 */ /* 0x000fe400078e00ff */
[----:B------:R-:W-:-:S07]  /*263b0*/  IMAD.MOV.U32 R2, RZ, RZ, R14 ;  /* 0x000000ffff027224 */ /* 0x000fce00078e000e */
[----:B------:R-:W-:Y:S05]  /*263c0*/  WARPSYNC.COLLECTIVE R15, `(.L_x_14878) ;  /* 0x000000000f087348 */ /* 0x000fea0003c00000 */
[----:B------:R0:W1:Y:S02]  /*263d0*/  SHFL.IDX P6, R14, R13, R12, R11 ;  /* 0x0000000c0d0e7389 */ /* 0x00006400000c000b */
[----:B01----:R-:W-:Y:S01]  /*263e0*/  ENDCOLLECTIVE ;  /* 0x000000000000791b */ /* 0x003fe20003800000 */
.L_x_14878:
        /* <DEDUP_REMOVED lines=11> */
.L_x_14879:
[----:B------:R-:W-:Y:S02]  /*264a0*/  IMAD.MOV.U32 R13, RZ, RZ, R10 ;  /* 0x000000ffff0d7224 */ /* 0x000fe400078e000a */
[----:B------:R-:W-:Y:S02]  /*264b0*/  IMAD.MOV.U32 R12, RZ, RZ, 0x7 ;  /* 0x00000007ff0c7424 */ /* 0x000fe400078e00ff */
[----:B------:R-:W-:-:S07]  /*264c0*/  IMAD.MOV.U32 R2, RZ, RZ, R14 ;  /* 0x000000ffff027224 */ /* 0x000fce00078e000e */
[----:B------:R-:W-:Y:S05]  /*264d0*/  WARPSYNC.COLLECTIVE R15, `(.L_x_14880) ;  /* 0x000000000f087348 */ /* 0x000fea0003c00000 */
[----:B------:R0:W1:Y:S02]  /*264e0*/  SHFL.IDX P6, R14, R13, R12, R11 ;  /* 0x0000000c0d0e7389 */ /* 0x00006400000c000b */
[----:B01----:R-:W-:Y:S01]  /*264f0*/  ENDCOLLECTIVE ;  /* 0x000000000000791b */ /* 0x003fe20003800000 */
.L_x_14880:
        /* <DEDUP_REMOVED lines=11> */
.L_x_14881:
[----:B------:R-:W-:Y:S01]  /*265b0*/  IMAD.MOV.U32 R2, RZ, RZ, R14 ;  /* 0x000000ffff027224 */ /* 0x000fe200078e000e */
[----:B------:R-:W-:Y:S06]  /*265c0*/  BRA `(.L_x_14882) ;  /* 0xffffff9400187947 */ /* 0x000fec000383ffff */
.L_x_14688:
[----:B-1----:R1:W2:Y:S02]  /*265d0*/  SYNCS.PHASECHK.TRANS64.TRYWAIT P0, [R5+URZ+0x16860], R2 ;  /* 0x01686002050075a7 */ /* 0x0022a4000800017f */
[----:B--2---:R-:W-:Y:S05]  /*265e0*/  @!P0 NANOSLEEP.SYNCS 0x989680 ;  /* 0x009896800000895d */ /* 0x004fea0003900000 */
[----:B------:R-:W2:Y:S02]  /*265f0*/  @!P0 SYNCS.PHASECHK.TRANS64 P0, [R5+URZ+0x16860], R2 ;  /* 0x01686002050085a7 */ /* 0x000ea4000800007f */
[----:B--2---:R-:W-:Y:S05]  /*26600*/  @!P0 BRA `(.L_x_14688) ;  /* 0xfffffffc00f08947 */ /* 0x004fea000383ffff */
[----:B------:R-:W-:Y:S05]  /*26610*/  BRA `(.L_x_14883) ;  /* 0xffffff9400707947 */ /* 0x000fea000383ffff */
.L_x_14689:
        /* <DEDUP_REMOVED lines=8> */
.L_x_14885:
[----:B------:R-:W-:Y:S05]  /*266a0*/  BSYNC B1 ;  /* 0x0000000000017941 */ /* 0x000fea0003800000 */
.L_x_14884:
        /* <DEDUP_REMOVED lines=10> */
.L_x_14886:
[----:B------:R-:W-:Y:S02]  /*26750*/  IMAD.MOV.U32 R13, RZ, RZ, R19 ;  /* 0x000000ffff0d7224 */ /* 0x000fe400078e0013 */
[----:B------:R-:W-:Y:S01]  /*26760*/  IMAD.MOV.U32 R12, RZ, RZ, 0x1 ;  /* 0x00000001ff0c7424 */ /* 0x000fe200078e00ff */
[----:B------:R-:W-:-:S07]  /*26770*/  MOV R2, R14 ;  /* 0x0000000e00027202 */ /* 0x000fce0000000f00 */
[----:B------:R-:W-:Y:S05]  /*26780*/  WARPSYNC.COLLECTIVE R15, `(.L_x_14887) ;  /* 0x000000000f087348 */ /* 0x000fea0003c00000 */
[----:B------:R0:W1:Y:S02]  /*26790*/  SHFL.IDX P6, R14, R13, R12, R11 ;  /* 0x0000000c0d0e7389 */ /* 0x00006400000c000b */
[----:B01----:R-:W-:Y:S01]  /*267a0*/  ENDCOLLECTIVE ;  /* 0x000000000000791b */ /* 0x003fe20003800000 */
.L_x_14887:
        /* <DEDUP_REMOVED lines=12> */
.L_x_14888:
[----:B------:R-:W-:Y:S01]  /*26870*/  MOV R13, R19 ;  /* 0x00000013000d7202 */ /* 0x000fe20000000f00 */
[----:B------:R-:W-:Y:S02]  /*26880*/  IMAD.MOV.U32 R12, RZ, RZ, 0x2 ;  /* 0x00000002ff0c7424 */ /* 0x000fe400078e00ff */
[----:B------:R-:W-:-:S07]  /*26890*/  IMAD.MOV.U32 R2, RZ, RZ, R14 ;  /* 0x000000ffff027224 */ /* 0x000fce00078e000e */
[----:B------:R-:W-:Y:S05]  /*268a0*/  WARPSYNC.COLLECTIVE R15, `(.L_x_14889) ;  /* 0x000000000f087348 */ /* 0x000fea0003c00000 */
[----:B------:R0:W1:Y:S02]  /*268b0*/  SHFL.IDX P6, R14, R13, R12, R11 ;  /* 0x0000000c0d0e7389 */ /* 0x00006400000c000b */
[----:B01----:R-:W-:Y:S01]  /*268c0*/  ENDCOLLECTIVE ;  /* 0x000000000000791b */ /* 0x003fe20003800000 */
.L_x_14889:
        /* <DEDUP_REMOVED lines=12> */
.L_x_14890:
[----:B------:R-:W-:Y:S02]  /*26990*/  IMAD.MOV.U32 R13, RZ, RZ, R19 ;  /* 0x000000ffff0d7224 */ /* 0x000fe400078e0013 */
[----:B------:R-:W-:Y:S02]  /*269a0*/  IMAD.MOV.U32 R12, RZ, RZ, 0x3 ;  /* 0x00000003ff0c7424 */ /* 0x000fe400078e00ff */
[----:B------:R-:W-:-:S07]  /*269b0*/  IMAD.MOV.U32 R2, RZ, RZ, R14 ;  /* 0x000000ffff027224 */ /* 0x000fce00078e000e */
[----:B------:R-:W-:Y:S05]  /*269c0*/  WARPSYNC.COLLECTIVE R15, `(.L_x_14891) ;  /* 0x000000000f087348 */ /* 0x000fea0003c00000 */
[----:B------:R0:W1:Y:S02]  /*269d0*/  SHFL.IDX P6, R14, R13, R12, R11 ;  /* 0x0000000c0d0e7389 */ /* 0x00006400000c000b */
[----:B01----:R-:W-:Y:S01]  /*269e0*/  ENDCOLLECTIVE ;  /* 0x000000000000791b */ /* 0x003fe20003800000 */
.L_x_14891:
[----:B------:R-:W-:-:S05]  /*269f0*/  IADD3 R2, P0, R2, R7, RZ ;  /* 0x0000000702027210 */ /* 0x000fca0007f1e0ff */
[----:B------:R-:W-:-:S05]  /*26a00*/  IMAD.X R3, RZ, RZ, R3, P0 ;  /* 0x000000ffff037224 */ /* 0x000fca00000e0603 */
[----:B------:R-:W-:Y:S01]  /*26a10*/  @!PT LDS RZ, [RZ] ;  /* 0x00000000fffff984 */ /* 0x000fe20000000800 */
[----:B------:R-:W-:Y:S01]  /*26a20*/  @!PT LDS RZ, [RZ] ;  /* 0x00000000fffff984 */ /* 0x000fe20000000800 */
[----:B------:R-:W-:Y:S01]  /*26a30*/  @!PT LDS RZ, [RZ] ;  /* 0x00000000fffff984 */ /* 0x000fe20000000800 */
[----:B------:R0:W-:Y:S01]  /*26a40*/  LDGSTS.E.BYPASS.LTC128B.128 [R6+0x1400], desc[UR42][R2.64], !P2 ;  /* 0x0140000002067fae */ /* 0x0001e2000d101d6a */
[----:B------:R-:W-:Y:S02]  /*26a50*/  MOV R13, R18 ;  /* 0x00000012000d7202 */ /* 0x000fe40000000f00 */
[----:B------:R-:W-:Y:S01]  /*26a60*/  ISETP.LT.OR P2, PT, R8, 0x31, P1 ;  /* 0x000000310800780c */ /* 0x000fe20000f41670 */
[----:B0-----:R-:W-:-:S12]  /*26a70*/  IMAD.MOV.U32 R3, RZ, RZ, R14 ;  /* 0x000000ffff037224 */ /* 0x001fd800078e000e */
[----:B------:R-:W-:Y:S05]  /*26a80*/  WARPSYNC.COLLECTIVE R15, `(.L_x_14892) ;  /* 0x000000000f087348 */ /* 0x000fea0003c00000 */
[----:B------:R0:W1:Y:S02]  /*26a90*/  SHFL.IDX P6, R14, R13, R12, R11 ;  /* 0x0000000c0d0e7389 */ /* 0x00006400000c000b */
[----:B01----:R-:W-:Y:S01]  /*26aa0*/  ENDCOLLECTIVE ;  /* 0x000000000000791b */ /* 0x003fe20003800000 */
.L_x_14892:
[----:B------:R-:W-:Y:S02]  /*26ab0*/  IMAD.MOV.U32 R13, RZ, RZ, R19 ;  /* 0x000000ffff0d7224 */ /* 0x000fe400078e0013 */
[----:B------:R-:W-:Y:S02]  /*26ac0*/  IMAD.MOV.U32 R12, RZ, RZ, 0x4 ;  /* 0x00000004ff0c7424 */ /* 0x000fe400078e00ff */
[----:B------:R-:W-:-:S07]  /*26ad0*/  IMAD.MOV.U32 R2, RZ, RZ, R14 ;  /* 0x000000ffff027224 */ /* 0x000fce00078e000e */
[----:B------:R-:W-:Y:S05]  /*26ae0*/  WARPSYNC.COLLECTIVE R15, `(.L_x_14893) ;  /* 0x000000000f087348 */ /* 0x000fea0003c00000 */
[----:B------:R0:W1:Y:S02]  /*26af0*/  SHFL.IDX P6, R14, R13, R12, R11 ;  /* 0x0000000c0d0e7389 */ /* 0x00006400000c000b */
[----:B01----:R-:W-:Y:S01]  /*26b00*/  ENDCOLLECTIVE ;  /* 0x000000000000791b */ /* 0x003fe20003800000 */
.L_x_14893:
        /* <DEDUP_REMOVED lines=12> */
.L_x_14894:
[----:B------:R-:W-:Y:S01]  /*26bd0*/  MOV R13, R19 ;  /* 0x00000013000d7202 */ /* 0x000fe20000000f00 */
[----:B------:R-:W-:Y:S02]  /*26be0*/  IMAD.MOV.U32 R12, RZ, RZ, 0x5 ;  /* 0x00000005ff0c7424 */ /* 0x000fe400078e00ff */
[----:B------:R-:W-:-:S07]  /*26bf0*/  IMAD.MOV.U32 R2, RZ, RZ, R14 ;  /* 0x000000ffff027224 */ /* 0x000fce00078e000e */
[----:B------:R-:W-:Y:S05]  /*26c00*/  WARPSYNC.COLLECTIVE R15, `(.L_x_14895) ;  /* 0x000000000f087348 */ /* 0x000fea0003c00000 */
[----:B------:R0:W1:Y:S02]  /*26c10*/  SHFL.IDX P6, R14, R13, R12, R11 ;  /* 0x0000000c0d0e7389 */ /* 0x00006400000c000b */
[----:B01----:R-:W-:Y:S01]  /*26c20*/  ENDCOLLECTIVE ;  /* 0x000000000000791b */ /* 0x003fe20003800000 */
.L_x_14895:
        /* <DEDUP_REMOVED lines=12> */
.L_x_14896:
[----:B------:R-:W-:Y:S02]  /*26cf0*/  IMAD.MOV.U32 R13, RZ, RZ, R19 ;  /* 0x000000ffff0d7224 */ /* 0x000fe400078e0013 */
[----:B------:R-:W-:Y:S02]  /*26d00*/  IMAD.MOV.U32 R12, RZ, RZ, 0x6 ;  /* 0x00000006ff0c7424 */ /* 0x000fe400078e00ff */
[----:B------:R-:W-:-:S07]  /*26d10*/  IMAD.MOV.U32 R2, RZ, RZ, R14 ;  /* 0x000000ffff027224 */ /* 0x000fce00078e000e */
[----:B------:R-:W-:Y:S05]  /*26d20*/  WARPSYNC.COLLECTIVE R15, `(.L_x_14897) ;  /* 0x000000000f087348 */ /* 0x000fea0003c00000 */
[----:B------:R0:W1:Y:S02]  /*26d30*/  SHFL.IDX P6, R14, R13, R12, R11 ;  /* 0x0000000c0d0e7389 */ /* 0x00006400000c000b */
[----:B01----:R-:W-:Y:S01]  /*26d40*/  ENDCOLLECTIVE ;  /* 0x000000000000791b */ /* 0x003fe20003800000 */
.L_x_14897:
        /* <DEDUP_REMOVED lines=12> */
.L_x_14898:
[----:B------:R-:W-:Y:S02]  /*26e10*/  IMAD.MOV.U32 R13, RZ, RZ, R19 ;  /* 0x000000ffff0d7224 */ /* 0x000fe400078e0013 */
[----:B------:R-:W-:Y:S02]  /*26e20*/  IMAD.MOV.U32 R12, RZ, RZ, 0x7 ;  /* 0x00000007ff0c7424 */ /* 0x000fe400078e00ff */
[----:B------:R-:W-:-:S07]  /*26e30*/  IMAD.MOV.U32 R2, RZ, RZ, R14 ;  /* 0x000000ffff027224 */ /* 0x000fce00078e000e */
[----:B------:R-:W-:Y:S05]  /*26e40*/  WARPSYNC.COLLECTIVE R15, `(.L_x_14899) ;  /* 0x000000000f087348 */ /* 0x000fea0003c00000 */
[----:B------:R0:W1:Y:S02]  /*26e50*/  SHFL.IDX P6, R14, R13, R12, R11 ;  /* 0x0000000c0d0e7389 */ /* 0x00006400000c000b */
[----:B01----:R-:W-:Y:S01]  /*26e60*/  ENDCOLLECTIVE ;  /* 0x000000000000791b */ /* 0x003fe20003800000 */
.L_x_14899:
        /* <DEDUP_REMOVED lines=11> */
.L_x_14900:
[----:B------:R-:W-:Y:S01]  /*26f20*/  IMAD.MOV.U32 R2, RZ, RZ, R14 ;  /* 0x000000ffff027224 */ /* 0x000fe200078e000e */
[----:B------:R-:W-:Y:S06]  /*26f30*/  BRA `(.L_x_14901) ;  /* 0xffffff90001c7947 */ /* 0x000fec000383ffff */
.L_x_14697:
[----:B0-----:R0:W1:Y:S02]  /*26f40*/  SYNCS.PHASECHK.TRANS64.TRYWAIT P0, [R0+URZ+0x16860], R3 ;  /* 0x01686003000075a7 */ /* 0x001064000800017f */
[----:B-1----:R-:W-:Y:S05]  /*26f50*/  @!P0 NANOSLEEP.SYNCS 0x989680 ;  /* 0x009896800000895d */ /* 0x002fea0003900000 */
[----:B------:R-:W1:Y:S02]  /*26f60*/  @!P0 SYNCS.PHASECHK.TRANS64 P0, [R0+URZ+0x16860], R3 ;  /* 0x01686003000085a7 */ /* 0x000e64000800007f */
[----:B-1----:R-:W-:Y:S05]  /*26f70*/  @!P0 BRA `(.L_x_14697) ;  /* 0xfffffffc00f08947 */ /* 0x002fea000383ffff */
[----:B------:R-:W-:Y:S05]  /*26f80*/  BRA `(.L_x_14902) ;  /* 0xffffff9400387947 */ /* 0x000fea000383ffff */
.L_x_14698:
[----:B------:R-:W-:Y:S01]  /*26f90*/  BSSY B0, `(.L_x_14903) ;  /* 0x0000008000007945 */ /* 0x000fe20003800000 */
[----:B------:R-:W-:Y:S01]  /*26fa0*/  IMAD.MOV.U32 R13, RZ, RZ, R19 ;  /* 0x000000ffff0d7224 */ /* 0x000fe200078e0013 */
[----:B------:R-:W-:Y:S01]  /*26fb0*/  MOV R12, RZ ;  /* 0x000000ff000c7202 */ /* 0x000fe20000000f00 */
[----:B------:R-:W-:Y:S02]  /*26fc0*/  IMAD.MOV.U32 R11, RZ, RZ, 0x181f ;  /* 0x0000181fff0b7424 */ /* 0x000fe400078e00ff */
[----:B------:R-:W-:-:S07]  /*26fd0*/  IMAD.MOV.U32 R15, RZ, RZ, -0x1 ;  /* 0xffffffffff0f7424 */ /* 0x000fce00078e00ff */
[----:B0----5:R-:W-:Y:S05]  /*26fe0*/  WARPSYNC.COLLECTIVE R15, `(.L_x_14904) ;  /* 0x000000000f087348 */ /* 0x021fea0003c00000 */
[----:B------:R1:W2:Y:S02]  /*26ff0*/  SHFL.IDX P6, R14, R13, R12, R11 ;  /* 0x0000000c0d0e7389 */ /* 0x0002a400000c000b */
[----:B012--5:R-:W-:Y:S01]  /*27000*/  ENDCOLLECTIVE ;  /* 0x000000000000791b */ /* 0x027fe20003800000 */
.L_x_14904:
[----:B------:R-:W-:Y:S05]  /*27010*/  BSYNC B0 ;  /* 0x0000000000007941 */ /* 0x000fea0003800000 */
.L_x_14903:
        /* <DEDUP_REMOVED lines=10> */
.L_x_14905:
[----:B------:R-:W-:Y:S01]  /*270c0*/  ULDC UR4, c[0x0][0x2f4] ;  /* 0x0000bd0000047ab9 */ /* 0x000fe20000000800 */
[----:B------:R-:W-:Y:S02]  /*270d0*/  IMAD.MOV.U32 R13, RZ, RZ, R19 ;  /* 0x000000ffff0d7224 */ /* 0x000fe400078e0013 */
[----:B------:R-:W-:Y:S02]  /*270e0*/  IMAD.MOV.U32 R12, RZ, RZ, 0x1 ;  /* 0x00000001ff0c7424 */ /* 0x000fe400078e00ff */
[----:B------:R-:W-:-:S05]  /*270f0*/  IMAD.SHL.U32 R2, R2, 0x8, RZ ;  /* 0x0000000802027824 */ /* 0x000fca00078e00ff */
[----:B------:R-:W-:-:S04]  /*27100*/  LOP3.LUT R2, R2, 0x38, RZ, 0xc0, !PT ;  /* 0x0000003802027812 */ /* 0x000fc800078ec0ff */
[C---:B------:R-:W-:Y:S02]  /*27110*/  SHF.L.U32 R5, R2.reuse, 0x1, RZ ;  /* 0x0000000102057819 */ /* 0x040fe400000006ff */
[----:B------:R-:W-:Y:S02]  /*27120*/  ISETP.GE.AND P0, PT, R2, UR4, PT ;  /* 0x0000000402007c0c */ /* 0x000fe4000bf06270 */
[----:B------:R-:W-:-:S13]  /*27130*/  IADD3 R2, P1, R14, R5, RZ ;  /* 0x000000050e027210 */ /* 0x000fda0007f3e0ff */
[----:B------:R-:W-:Y:S05]  /*27140*/  WARPSYNC.COLLECTIVE R15, `(.L_x_14906) ;  /* 0x000000000f087348 */ /* 0x000fea0003c00000 */
[----:B------:R0:W1:Y:S02]  /*27150*/  SHFL.IDX P6, R14, R13, R12, R11 ;  /* 0x0000000c0d0e7389 */ /* 0x00006400000c000b */
[----:B01----:R-:W-:Y:S01]  /*27160*/  ENDCOLLECTIVE ;  /* 0x000000000000791b */ /* 0x003fe20003800000 */
.L_x_14906:
[----:B------:R-:W-:Y:S01]  /*27170*/  ISETP.LT.OR P2, PT, R6, 0x1, P0 ;  /* 0x000000010600780c */ /* 0x000fe20000741670 */
[----:B------:R-:W-:Y:S02]  /*27180*/  IMAD.X R3, RZ, RZ, R3, P1 ;  /* 0x000000ffff037224 */ /* 0x000fe400008e0603 */
[----:B------:R-:W-:-:S10]  /*27190*/  IMAD.MOV.U32 R13, RZ, RZ, R18 ;  /* 0x000000ffff0d7224 */ /* 0x000fd400078e0012 */
[----:B------:R-:W-:Y:S01]  /*271a0*/  @!PT LDS RZ, [RZ] ;  /* 0x00000000fffff984 */ /* 0x000fe20000000800 */
[----:B------:R-:W-:Y:S01]  /*271b0*/  @!PT LDS RZ, [RZ] ;  /* 0x00000000fffff984 */ /* 0x000fe20000000800 */
[----:B------:R-:W-:Y:S01]  /*271c0*/  @!PT LDS RZ, [RZ] ;  /* 0x00000000fffff984 */ /* 0x000fe20000000800 */
[----:B------:R0:W-:Y:S01]  /*271d0*/  LDGSTS.E.BYPASS.LTC128B.128 [R4+0x400], desc[UR42][R2.64], !P2 ;  /* 0x0040000002047fae */ /* 0x0001e2000d101d6a */
[----:B------:R-:W-:Y:S01]  /*271e0*/  ISETP.LT.OR P2, PT, R6, 0x11, P0 ;  /* 0x000000110600780c */ /* 0x000fe20000741670 */
[----:B0-----:R-:W-:-:S12]  /*271f0*/  IMAD.MOV.U32 R3, RZ, RZ, R14 ;  /* 0x000000ffff037224 */ /* 0x001fd800078e000e */
[----:B------:R-:W-:Y:S05]  /*27200*/  WARPSYNC.COLLECTIVE R15, `(.L_x_14907) ;  /* 0x000000000f087348 */ /* 0x000fea0003c00000 */
[----:B------:R0:W1:Y:S02]  /*27210*/  SHFL.IDX P6, R14, R13, R12, R11 ;  /* 0x0000000c0d0e7389 */ /* 0x00006400000c000b */
[----:B01----:R-:W-:Y:S01]  /*27220*/  ENDCOLLECTIVE ;  /* 0x000000000000791b */ /* 0x003fe20003800000 */
.L_x_14907:
[----:B------:R-:W-:Y:S01]  /*27230*/  IMAD.MOV.U32 R13, RZ, RZ, R19 ;  /* 0x000000ffff0d7224 */ /* 0x000fe200078e0013 */
[----:B------:R-:W-:Y:S02]  /*27240*/  MOV R12, 0x2 ;  /* 0x00000002000c7802 */ /* 0x000fe40000000f00 */
[----:B------:R-:W-:-:S13]  /*27250*/  IADD3 R2, P1, R14, R5, RZ ;  /* 0x000000050e027210 */ /* 0x000fda0007f3e0ff */
[----:B------:R-:W-:Y:S05]  /*27260*/  WARPSYNC.COLLECTIVE R15, `(.L_x_14908) ;  /* 0x000000000f087348 */ /* 0x000fea0003c00000 */
[----:B------:R0:W1:Y:S02]  /*27270*/  SHFL.IDX P6, R14, R13, R12, R11 ;  /* 0x0000000c0d0e7389 */ /* 0x00006400000c000b */
[----:B01----:R-:W-:Y:S01]  /*27280*/  ENDCOLLECTIVE ;  /* 0x000000000000791b */ /* 0x003fe20003800000 */
.L_x_14908:
        /* <DEDUP_REMOVED lines=11> */
.L_x_14909:
[----:B------:R-:W-:Y:S02]  /*27340*/  IMAD.MOV.U32 R13, RZ, RZ, R19 ;  /* 0x000000ffff0d7224 */ /* 0x000fe400078e0013 */
[----:B------:R-:W-:Y:S01]  /*27350*/  IMAD.MOV.U32 R12, RZ, RZ, 0x3 ;  /* 0x00000003ff0c7424 */ /* 0x000fe200078e00ff */
[----:B------:R-:W-:-:S13]  /*27360*/  IADD3 R2, P1, R14, R5, RZ ;  /* 0x000000050e027210 */ /* 0x000fda0007f3e0ff */
[----:B------:R-:W-:Y:S05]  /*27370*/  WARPSYNC.COLLECTIVE R15, `(.L_x_14910) ;  /* 0x000000000f087348 */ /* 0x000fea0003c00000 */
[----:B------:R0:W1:Y:S02]  /*27380*/  SHFL.IDX P6, R14, R13, R12, R11 ;  /* 0x0000000c0d0e7389 */ /* 0x00006400000c000b */
[----:B01----:R-:W-:Y:S01]  /*27390*/  ENDCOLLECTIVE ;  /* 0x000000000000791b */ /* 0x003fe20003800000 */
.L_x_14910:
        /* <DEDUP_REMOVED lines=11> */
.L_x_14911:
[----:B------:R-:W-:Y:S01]  /*27450*/  MOV R13, R19 ;  /* 0x00000013000d7202 */ /* 0x000fe20000000f00 */
[----:B------:R-:W-:Y:S01]  /*27460*/  IMAD.MOV.U32 R12, RZ, RZ, 0x4 ;  /* 0x00000004ff0c7424 */ /* 0x000fe200078e00ff */
[----:B------:R-:W-:-:S13]  /*27470*/  IADD3 R2, P1, R14, R5, RZ ;  /* 0x000000050e027210 */ /* 0x000fda0007f3e0ff */
[----:B------:R-:W-:Y:S05]  /*27480*/  WARPSYNC.COLLECTIVE R15, `(.L_x_14912) ;  /* 0x000000000f087348 */ /* 0x000fea0003c00000 */
[----:B------:R0:W1:Y:S02]  /*27490*/  SHFL.IDX P6, R14, R13, R12, R11 ;  /* 0x0000000c0d0e7389 */ /* 0x00006400000c000b */
[----:B01----:R-:W-:Y:S01]  /*274a0*/  ENDCOLLECTIVE ;  /* 0x000000000000791b */ /* 0x003fe20003800000 */
.L_x_14912:
        /* <DEDUP_REMOVED lines=11> */
.L_x_14913:
[----:B------:R-:W-:Y:S02]  /*27560*/  IMAD.MOV.U32 R13, RZ, RZ, R19 ;  /* 0x000000ffff0d7224 */ /* 0x000fe400078e0013 */
[----:B------:R-:W-:Y:S01]  /*27570*/  IMAD.MOV.U32 R12, RZ, RZ, 0x5 ;  /* 0x00000005ff0c7424 */ /* 0x000fe200078e00ff */
[----:B------:R-:W-:-:S13]  /*27580*/  IADD3 R2, P1, R14, R5, RZ ;  /* 0x000000050e027210 */ /* 0x000fda0007f3e0ff */
[----:B------:R-:W-:Y:S05]  /*27590*/  WARPSYNC.COLLECTIVE R15, `(.L_x_14914) ;  /* 0x000000000f087348 */ /* 0x000fea0003c00000 */
[----:B------:R0:W1:Y:S02]  /*275a0*/  SHFL.IDX P6, R14, R13, R12, R11 ;  /* 0x0000000c0d0e7389 */ /* 0x00006400000c000b */
[----:B01----:R-:W-:Y:S01]  /*275b0*/  ENDCOLLECTIVE ;  /* 0x000000000000791b */ /* 0x003fe20003800000 */
.L_x_14914:
        /* <DEDUP_REMOVED lines=11> */
.L_x_14915:
[----:B------:R-:W-:Y:S02]  /*27670*/  IMAD.MOV.U32 R13, RZ, RZ, R19 ;  /* 0x000000ffff0d7224 */ /* 0x000fe400078e0013 */
[----:B------:R-:W-:Y:S01]  /*27680*/  IMAD.MOV.U32 R12, RZ, RZ, 0x6 ;  /* 0x00000006ff0c7424 */ /* 0x000fe200078e00ff */
[----:B------:R-:W-:-:S13]  /*27690*/  IADD3 R2, P1, R14, R5, RZ ;  /* 0x000000050e027210 */ /* 0x000fda0007f3e0ff */
[----:B------:R-:W-:Y:S05]  /*276a0*/  WARPSYNC.COLLECTIVE R15, `(.L_x_14916) ;  /* 0x000000000f087348 */ /* 0x000fea0003c00000 */
[----:B------:R0:W1:Y:S02]  /*276b0*/  SHFL.IDX P6, R14, R13, R12, R11 ;  /* 0x0000000c0d0e7389 */ /* 0x00006400000c000b */
[----:B01----:R-:W-:Y:S01]  /*276c0*/  ENDCOLLECTIVE ;  /* 0x000000000000791b */ /* 0x003fe20003800000 */
.L_x_14916:
        /* <DEDUP_REMOVED lines=11> */
.L_x_14917:
[----:B------:R-:W-:Y:S02]  /*27780*/  IMAD.MOV.U32 R13, RZ, RZ, R19 ;  /* 0x000000ffff0d7224 */ /* 0x000fe400078e0013 */
[----:B------:R-:W-:Y:S01]  /*27790*/  IMAD.MOV.U32 R12, RZ, RZ, 0x7 ;  /* 0x00000007ff0c7424 */ /* 0x000fe200078e00ff */
[----:B------:R-:W-:-:S13]  /*277a0*/  IADD3 R2, P1, R14, R5, RZ ;  /* 0x000000050e027210 */ /* 0x000fda0007f3e0ff */
[----:B------:R-:W-:Y:S05]  /*277b0*/  WARPSYNC.COLLECTIVE R15, `(.L_x_14918) ;  /* 0x000000000f087348 */ /* 0x000fea0003c00000 */
[----:B------:R0:W1:Y:S02]  /*277c0*/  SHFL.IDX P6, R14, R13, R12, R11 ;  /* 0x0000000c0d0e7389 */ /* 0x00006400000c000b */
[----:B01----:R-:W-:Y:S01]  /*277d0*/  ENDCOLLECTIVE ;  /* 0x000000000000791b */ /* 0x003fe20003800000 */
.L_x_14918:
        /* <DEDUP_REMOVED lines=10> */
.L_x_14919:
[----:B------:R-:W-:Y:S05]  /*27880*/  BRA `(.L_x_14920) ;  /* 0xffffff8c00fc7947 */ /* 0x000fea000383ffff */
.L_x_14703:
[----:B------:R-:W-:Y:S01]  /*27890*/  BSSY B0, `(.L_x_14921) ;  /* 0x0000008000007945 */ /* 0x000fe20003800000 */
[----:B-1----:R-:W-:Y:S02]  /*278a0*/  IMAD.MOV.U32 R13, RZ, RZ, R24 ;  /* 0x000000ffff0d7224 */ /* 0x002fe400078e0018 */
[----:B------:R-:W-:Y:S02]  /*278b0*/  IMAD.MOV.U32 R12, RZ, RZ, RZ ;  /* 0x000000ffff0c7224 */ /* 0x000fe400078e00ff */
[----:B------:R-:W-:Y:S02]  /*278c0*/  IMAD.MOV.U32 R11, RZ, RZ, 0x1f ;  /* 0x0000001fff0b7424 */ /* 0x000fe400078e00ff */
[----:B------:R-:W-:-:S07]  /*278d0*/  IMAD.MOV.U32 R15, RZ, RZ, -0x1 ;  /* 0xffffffffff0f7424 */ /* 0x000fce00078e00ff */
[----:B0-2--5:R-:W-:Y:S05]  /*278e0*/  WARPSYNC.COLLECTIVE R15, `(.L_x_14922) ;  /* 0x000000000f087348 */ /* 0x025fea0003c00000 */
[----:B------:R1:W3:Y:S02]  /*278f0*/  SHFL.IDX P6, R14, R13, R12, R11 ;  /* 0x0000000c0d0e7389 */ /* 0x0002e400000c000b */
[----:B0123-5:R-:W-:Y:S01]  /*27900*/  ENDCOLLECTIVE ;  /* 0x000000000000791b */ /* 0x02ffe20003800000 */
.L_x_14922:
[----:B------:R-:W-:Y:S05]  /*27910*/  BSYNC B0 ;  /* 0x0000000000007941 */ /* 0x000fea0003800000 */
.L_x_14921:
        /* <DEDUP_REMOVED lines=9> */
.L_x_14923:
        /* <DEDUP_REMOVED lines=23> */
.L_x_14924:
[----:B------:R-:W-:Y:S02]  /*27b20*/  MOV R12, 0x2 ;  /* 0x00000002000c7802 */ /* 0x000fe40000000f00 */
[----:B------:R-:W-:-:S05]  /*27b30*/  SEL R4, R14, RZ, P1 ;  /* 0x000000ff0e047207 */ /* 0x000fca0000800000 */
[----:B------:R-:W-:-:S04]  /*27b40*/  IMAD.IADD R4, R13, 0x1, R4 ;  /* 0x000000010d047824 */ /* 0x000fc800078e0204 */
[----:B------:R-:W-:-:S07]  /*27b50*/  IMAD.MOV.U32 R13, RZ, RZ, R4 ;  /* 0x000000ffff0d7224 */ /* 0x000fce00078e0004 */
[----:B------:R-:W-:Y:S05]  /*27b60*/  WARPSYNC.COLLECTIVE R15, `(.L_x_14925) ;  /* 0x000000000f087348 */ /* 0x000fea0003c00000 */
[----:B------:R0:W1:Y:S02]  /*27b70*/  SHFL.UP P6, R14, R13, R12, R11 ;  /* 0x0400000c0d0e7389 */ /* 0x00006400000c000b */
[----:B01----:R-:W-:Y:S01]  /*27b80*/  ENDCOLLECTIVE ;  /* 0x000000000000791b */ /* 0x003fe20003800000 */
.L_x_14925:
[----:B------:R-:W-:Y:S01]  /*27b90*/  IMAD.MOV.U32 R12, RZ, RZ, 0x4 ;  /* 0x00000004ff0c7424 */ /* 0x000fe200078e00ff */
[----:B------:R-:W-:-:S05]  /*27ba0*/  SEL R3, R14, RZ, P2 ;  /* 0x000000ff0e037207 */ /* 0x000fca0001000000 */
[----:B------:R-:W-:-:S04]  /*27bb0*/  IMAD.IADD R2, R4, 0x1, R3 ;  /* 0x0000000104027824 */ /* 0x000fc800078e0203 */
[----:B------:R-:W-:-:S07]  /*27bc0*/  IMAD.MOV.U32 R13, RZ, RZ, R2 ;  /* 0x000000ffff0d7224 */ /* 0x000fce00078e0002 */
[----:B------:R-:W-:Y:S05]  /*27bd0*/  WARPSYNC.COLLECTIVE R15, `(.L_x_14926) ;  /* 0x000000000f087348 */ /* 0x000fea0003c00000 */
[----:B------:R0:W1:Y:S02]  /*27be0*/  SHFL.UP P6, R14, R13, R12, R11 ;  /* 0x0400000c0d0e7389 */ /* 0x00006400000c000b */
[----:B01----:R-:W-:Y:S01]  /*27bf0*/  ENDCOLLECTIVE ;  /* 0x000000000000791b */ /* 0x003fe20003800000 */
.L_x_14926:
[----:B------:R-:W-:Y:S01]  /*27c00*/  IMAD.MOV.U32 R12, RZ, RZ, 0x8 ;  /* 0x00000008ff0c7424 */ /* 0x000fe200078e00ff */
[----:B------:R-:W-:-:S05]  /*27c10*/  SEL R3, R14, RZ, P3 ;  /* 0x000000ff0e037207 */ /* 0x000fca0001800000 */
[----:B------:R-:W-:-:S04]  /*27c20*/  IMAD.IADD R3, R2, 0x1, R3 ;  /* 0x0000000102037824 */ /* 0x000fc800078e0203 */
[----:B------:R-:W-:-:S07]  /*27c30*/  IMAD.MOV.U32 R13, RZ, RZ, R3 ;  /* 0x000000ffff0d7224 */ /* 0x000fce00078e0003 */
[----:B------:R-:W-:Y:S05]  /*27c40*/  WARPSYNC.COLLECTIVE R15, `(.L_x_14927) ;  /* 0x000000000f087348 */ /* 0x000fea0003c00000 */
[----:B------:R0:W1:Y:S02]  /*27c50*/  SHFL.UP P6, R14, R13, R12, R11 ;  /* 0x0400000c0d0e7389 */ /* 0x00006400000c000b */
[----:B01----:R-:W-:Y:S01]  /*27c60*/  ENDCOLLECTIVE ;  /* 0x000000000000791b */ /* 0x003fe20003800000 */
.L_x_14927:
[----:B------:R-:W-:Y:S02]  /*27c70*/  MOV R12, 0x10 ;  /* 0x00000010000c7802 */ /* 0x000fe40000000f00 */
[----:B------:R-:W-:-:S05]  /*27c80*/  SEL R4, R14, RZ, P4 ;  /* 0x000000ff0e047207 */ /* 0x000fca0002000000 */
[----:B------:R-:W-:-:S04]  /*27c90*/  IMAD.IADD R4, R3, 0x1, R4 ;  /* 0x0000000103047824 */ /* 0x000fc800078e0204 */
[----:B------:R-:W-:-:S07]  /*27ca0*/  IMAD.MOV.U32 R13, RZ, RZ, R4 ;  /* 0x000000ffff0d7224 */ /* 0x000fce00078e0004 */
[----:B------:R-:W-:Y:S05]  /*27cb0*/  WARPSYNC.COLLECTIVE R15, `(.L_x_14928) ;  /* 0x000000000f087348 */ /* 0x000fea0003c00000 */
[----:B------:R0:W1:Y:S02]  /*27cc0*/  SHFL.UP P6, R14, R13, R12, R11 ;  /* 0x0400000c0d0e7389 */ /* 0x00006400000c000b */
[----:B01----:R-:W-:Y:S01]  /*27cd0*/  ENDCOLLECTIVE ;  /* 0x000000000000791b */ /* 0x003fe20003800000 */
.L_x_14928:
        /* <DEDUP_REMOVED lines=8> */
.L_x_14929:
[----:B------:R-:W-:Y:S05]  /*27d60*/  BRA `(.L_x_14930) ;  /* 0xffffff9000107947 */ /* 0x000fea000383ffff */
.L_x_14706:
[----:B------:R-:W-:Y:S01]  /*27d70*/  BSSY B0, `(.L_x_14931) ;  /* 0x0000007000007945 */ /* 0x000fe20003800000 */
[----:B------:R-:W-:Y:S02]  /*27d80*/  IMAD.MOV.U32 R12, RZ, RZ, 0x1 ;  /* 0x00000001ff0c7424 */ /* 0x000fe400078e00ff */
[----:B------:R-:W-:Y:S02]  /*27d90*/  IMAD.MOV.U32 R11, RZ, RZ, RZ ;  /* 0x000000ffff0b7224 */ /* 0x000fe400078e00ff */
[----:B------:R-:W-:-:S07]  /*27da0*/  IMAD.MOV.U32 R15, RZ, RZ, -0x1 ;  /* 0xffffffffff0f7424 */ /* 0x000fce00078e00ff */
[----:B-----5:R-:W-:Y:S05]  /*27db0*/  WARPSYNC.COLLECTIVE R15, `(.L_x_14932) ;  /* 0x000000000f087348 */ /* 0x020fea0003c00000 */
[----:B------:R0:W1:Y:S02]  /*27dc0*/  SHFL.UP P6, R14, R13, R12, R11 ;  /* 0x0400000c0d0e7389 */ /* 0x00006400000c000b */
[----:B01---5:R-:W-:Y:S01]  /*27dd0*/  ENDCOLLECTIVE ;  /* 0x000000000000791b */ /* 0x023fe20003800000 */
.L_x_14932:
[----:B------:R-:W-:Y:S05]  /*27de0*/  BSYNC B0 ;  /* 0x0000000000007941 */ /* 0x000fea0003800000 */
.L_x_14931:
        /* <DEDUP_REMOVED lines=8> */
.L_x_14933:
[----:B------:R-:W-:Y:S01]  /*27e70*/  IMAD.MOV.U32 R12, RZ, RZ, 0x4 ;  /* 0x00000004ff0c7424 */ /* 0x000fe200078e00ff */
[----:B------:R-:W-:-:S05]  /*27e80*/  SEL R2, R14, RZ, P2 ;  /* 0x000000ff0e027207 */ /* 0x000fca0001000000 */
[----:B------:R-:W-:-:S04]  /*27e90*/  IMAD.IADD R2, R13, 0x1, R2 ;  /* 0x000000010d027824 */ /* 0x000fc800078e0202 */
[----:B------:R-:W-:-:S07]  /*27ea0*/  IMAD.MOV.U32 R13, RZ, RZ, R2 ;  /* 0x000000ffff0d7224 */ /* 0x000fce00078e0002 */
[----:B------:R-:W-:Y:S05]  /*27eb0*/  WARPSYNC.COLLECTIVE R15, `(.L_x_14934) ;  /* 0x000000000f087348 */ /* 0x000fea0003c00000 */
[----:B------:R0:W1:Y:S02]  /*27ec0*/  SHFL.UP P6, R14, R13, R12, R11 ;  /* 0x0400000c0d0e7389 */ /* 0x00006400000c000b */
[----:B01----:R-:W-:Y:S01]  /*27ed0*/  ENDCOLLECTIVE ;  /* 0x000000000000791b */ /* 0x003fe20003800000 */
.L_x_14934:
[----:B------:R-:W-:Y:S01]  /*27ee0*/  IMAD.MOV.U32 R12, RZ, RZ, 0x8 ;  /* 0x00000008ff0c7424 */ /* 0x000fe200078e00ff */
[----:B------:R-:W-:-:S05]  /*27ef0*/  SEL R3, R14, RZ, P3 ;  /* 0x000000ff0e037207 */ /* 0x000fca0001800000 */
[----:B------:R-:W-:-:S04]  /*27f00*/  IMAD.IADD R3, R2, 0x1, R3 ;  /* 0x0000000102037824 */ /* 0x000fc800078e0203 */
[----:B------:R-:W-:-:S07]  /*27f10*/  IMAD.MOV.U32 R13, RZ, RZ, R3 ;  /* 0x000000ffff0d7224 */ /* 0x000fce00078e0003 */
[----:B------:R-:W-:Y:S05]  /*27f20*/  WARPSYNC.COLLECTIVE R15, `(.L_x_14935) ;  /* 0x000000000f087348 */ /* 0x000fea0003c00000 */
[----:B------:R0:W1:Y:S02]  /*27f30*/  SHFL.UP P6, R14, R13, R12, R11 ;  /* 0x0400000c0d0e7389 */ /* 0x00006400000c000b */
[----:B01----:R-:W-:Y:S01]  /*27f40*/  ENDCOLLECTIVE ;  /* 0x000000000000791b */ /* 0x003fe20003800000 */
.L_x_14935:
[----:B------:R-:W-:Y:S01]  /*27f50*/  IMAD.MOV.U32 R12, RZ, RZ, 0x10 ;  /* 0x00000010ff0c7424 */ /* 0x000fe200078e00ff */
[----:B------:R-:W-:-:S04]  /*27f60*/  SEL R4, R14, RZ, P4 ;  /* 0x000000ff0e047207 */ /* 0x000fc80002000000 */
[----:B------:R-:W-:-:S05]  /*27f70*/  IADD3 R4, R3, R4, RZ ;  /* 0x0000000403047210 */ /* 0x000fca0007ffe0ff */
[----:B------:R-:W-:-:S07]  /*27f80*/  IMAD.MOV.U32 R13, RZ, RZ, R4 ;  /* 0x000000ffff0d7224 */ /* 0x000fce00078e0004 */
[----:B------:R-:W-:Y:S05]  /*27f90*/  WARPSYNC.COLLECTIVE R15, `(.L_x_14936) ;  /* 0x000000000f087348 */ /* 0x000fea0003c00000 */
[----:B------:R0:W1:Y:S02]  /*27fa0*/  SHFL.UP P6, R14, R13, R12, R11 ;  /* 0x0400000c0d0e7389 */ /* 0x00006400000c000b */
[----:B01----:R-:W-:Y:S01]  /*27fb0*/  ENDCOLLECTIVE ;  /* 0x000000000000791b */ /* 0x003fe20003800000 */
.L_x_14936:
        /* <DEDUP_REMOVED lines=8> */
.L_x_14937:
[----:B------:R-:W-:Y:S05]  /*28040*/  BRA `(.L_x_14938) ;  /* 0xffffff8c00fc7947 */ /* 0x000fea000383ffff */
.L_x_14708:
[----:B------:R-:W-:Y:S01]  /*28050*/  BSSY B0, `(.L_x_14939) ;  /* 0x0000006000007945 */ /* 0x000fe20003800000 */
[----:B------:R-:W-:Y:S01]  /*28060*/  PLOP3.LUT P6, PT, P6, PT, PT, 0x8, 0x0 ;  /* 0x000000000000781c */ /* 0x000fe200037ce170 */
[----:B------:R-:W-:-:S12]  /*28070*/  IMAD.MOV.U32 R15, RZ, RZ, -0x1 ;  /* 0xffffffffff0f7424 */ /* 0x000fd800078e00ff */
[----:B0----5:R-:W-:Y:S05]  /*28080*/  WARPSYNC.COLLECTIVE R15, `(.L_x_14940) ;  /* 0x000000000f087348 */ /* 0x021fea0003c00000 */
[----:B------:R-:W-:Y:S01]  /*28090*/  VOTE.ANY R14, PT, P6 ;  /* 0x00000000000e7806 */ /* 0x000fe200030e0100 */
[----:B0----5:R-:W-:Y:S06]  /*280a0*/  ENDCOLLECTIVE ;  /* 0x000000000000791b */ /* 0x021fec0003800000 */
.L_x_14940:
[----:B------:R-:W-:Y:S05]  /*280b0*/  BSYNC B0 ;  /* 0x0000000000007941 */ /* 0x000fea0003800000 */
.L_x_14939:
        /* <DEDUP_REMOVED lines=10> */
.L_x_14941:
[----:B------:R-:W-:Y:S02]  /*28160*/  IMAD.MOV.U32 R13, RZ, RZ, R5 ;  /* 0x000000ffff0d7224 */ /* 0x000fe400078e0005 */
[----:B------:R-:W-:-:S07]  /*28170*/  IMAD.MOV.U32 R25, RZ, RZ, R14 ;  /* 0x000000ffff197224 */ /* 0x000fce00078e000e */
[----:B------:R-:W-:Y:S05]  /*28180*/  WARPSYNC.COLLECTIVE R15, `(.L_x_14942) ;  /* 0x000000000f087348 */ /* 0x000fea0003c00000 */
[----:B------:R0:W1:Y:S02]  /*28190*/  SHFL.IDX P6, R14, R13, R12, R11 ;  /* 0x0000000c0d0e7389 */ /* 0x00006400000c000b */
[----:B01----:R-:W-:Y:S01]  /*281a0*/  ENDCOLLECTIVE ;  /* 0x000000000000791b */ /* 0x003fe20003800000 */
.L_x_14942:
[----:B------:R-:W-:Y:S01]  /*281b0*/  IMAD.MOV.U32 R5, RZ, RZ, R14 ;  /* 0x000000ffff057224 */ /* 0x000fe200078e000e */
[----:B------:R-:W-:Y:S06]  /*281c0*/  BRA `(.L_x_14943) ;  /* 0xffffff8c00dc7947 */ /* 0x000fec000383ffff */
.L_x_14710:
[----:B------:R-:W-:Y:S01]  /*281d0*/  BSSY B0, `(.L_x_14944) ;  /* 0x0000007000007945 */ /* 0x000fe20003800000 */
[----:B------:R-:W-:Y:S01]  /*281e0*/  IMAD.MOV.U32 R13, RZ, RZ, R2 ;  /* 0x000000ffff0d7224 */ /* 0x000fe200078e0002 */
[----:B------:R-:W-:Y:S01]  /*281f0*/  MOV R11, 0x1f ;  /* 0x0000001f000b7802 */ /* 0x000fe20000000f00 */
[----:B------:R-:W-:-:S07]  /*28200*/  IMAD.MOV.U32 R15, RZ, RZ, -0x1 ;  /* 0xffffffffff0f7424 */ /* 0x000fce00078e00ff */
[----:B0123-5:R-:W-:Y:S05]  /*28210*/  WARPSYNC.COLLECTIVE R15, `(.L_x_14945) ;  /* 0x000000000f087348 */ /* 0x02ffea0003c00000 */
[----:B------:R4:W0:Y:S02]  /*28220*/  SHFL.IDX P6, R14, R13, R12, R11 ;  /* 0x0000000c0d0e7389 */ /* 0x00082400000c000b */
[----:B012345:R-:W-:Y:S01]  /*28230*/  ENDCOLLECTIVE ;  /* 0x000000000000791b */ /* 0x03ffe20003800000 */
.L_x_14945:
[----:B------:R-:W-:Y:S05]  /*28240*/  BSYNC B0 ;  /* 0x0000000000007941 */ /* 0x000fea0003800000 */
.L_x_14944:
[----:B------:R-:W-:Y:S01]  /*28250*/  IMAD.MOV.U32 R24, RZ, RZ, R14 ;  /* 0x000000ffff187224 */ /* 0x000fe200078e000e */
[----:B------:R-:W-:Y:S06]  /*28260*/  BRA `(.L_x_14709) ;  /* 0xffffff8c00cc7947 */ /* 0x000fec000383ffff */
.L_x_14716:
[----:B0-----:R0:W4:Y:S02]  /*28270*/  SYNCS.PHASECHK.TRANS64.TRYWAIT P0, [R5+URZ+0x16820], R0 ;  /* 0x01682000050075a7 */ /* 0x001124000800017f */
[----:B----4-:R-:W-:Y:S05]  /*28280*/  @!P0 NANOSLEEP.SYNCS 0x989680 ;  /* 0x009896800000895d */ /* 0x010fea0003900000 */
[----:B------:R-:W4:Y:S02]  /*28290*/  @!P0 SYNCS.PHASECHK.TRANS64 P0, [R5+URZ+0x16820], R0 ;  /* 0x01682000050085a7 */ /* 0x000f24000800007f */
[----:B----4-:R-:W-:Y:S05]  /*282a0*/  @!P0 BRA `(.L_x_14716) ;  /* 0xfffffffc00f08947 */ /* 0x010fea000383ffff */
[----:B------:R-:W-:Y:S05]  /*282b0*/  BRA `(.L_x_14946) ;  /* 0xffffff9800287947 */ /* 0x000fea000383ffff */
.L_x_14717:
[----:B------:R-:W4:Y:S01]  /*282c0*/  S2R R2, SR_TID.X ;  /* 0x0000000000027919 */ /* 0x000f220000002100 */
[----:B------:R-:W-:Y:S01]  /*282d0*/  BSSY B0, `(.L_x_14947) ;  /* 0x000000a000007945 */ /* 0x000fe20003800000 */
[----:B------:R-:W-:Y:S02]  /*282e0*/  IMAD.MOV.U32 R12, RZ, RZ, RZ ;  /* 0x000000ffff0c7224 */ /* 0x000fe400078e00ff */
[----:B------:R-:W-:Y:S02]  /*282f0*/  IMAD.MOV.U32 R11, RZ, RZ, 0x1f ;  /* 0x0000001fff0b7424 */ /* 0x000fe400078e00ff */
[----:B------:R-:W-:Y:S01]  /*28300*/  IMAD.MOV.U32 R15, RZ, RZ, -0x1 ;  /* 0xffffffffff0f7424 */ /* 0x000fe200078e00ff */
[----:B----4-:R-:W-:-:S04]  /*28310*/  SHF.R.U32.HI R2, RZ, 0x5, R2 ;  /* 0x00000005ff027819 */ /* 0x010fc80000011602 */
[----:B------:R-:W-:-:S05]  /*28320*/  LOP3.LUT R2, R2, 0x3, RZ, 0xc0, !PT ;  /* 0x0000000302027812 */ /* 0x000fca00078ec0ff */
[----:B-1----:R-:W-:-:S07]  /*28330*/  IMAD.MOV.U32 R13, RZ, RZ, R2 ;  /* 0x000000ffff0d7224 */ /* 0x002fce00078e0002 */
[----:B0-23-5:R-:W-:Y:S05]  /*28340*/  WARPSYNC.COLLECTIVE R15, `(.L_x_14948) ;  /* 0x000000000f087348 */ /* 0x02dfea0003c00000 */
[----:B------:R1:W4:Y:S02]  /*28350*/  SHFL.IDX P6, R14, R13, R12, R11 ;  /* 0x0000000c0d0e7389 */ /* 0x00032400000c000b */
[----:B012345:R-:W-:Y:S01]  /*28360*/  ENDCOLLECTIVE ;  /* 0x000000000000791b */ /* 0x03ffe20003800000 */
.L_x_14948:
[----:B------:R-:W-:Y:S05]  /*28370*/  BSYNC B0 ;  /* 0x0000000000007941 */ /* 0x000fea0003800000 */
.L_x_14947:
[----:B------:R-:W-:Y:S05]  /*28380*/  BRA `(.L_x_14949) ;  /* 0xffffff9800107947 */ /* 0x000fea000383ffff */
.L_x_14718:
[----:B------:R-:W-:Y:S01]  /*28390*/  BSSY B0, `(.L_x_14950) ;  /* 0x0000006000007945 */ /* 0x000fe20003800000 */
[----:B------:R-:W-:-:S07]  /*283a0*/  IMAD.MOV.U32 R15, RZ, RZ, -0x1 ;  /* 0xffffffffff0f7424 */ /* 0x000fce00078e00ff */
[----:B0123-5:R-:W-:Y:S05]  /*283b0*/  WARPSYNC.COLLECTIVE R15, `(.L_x_14951) ;  /* 0x000000000f0c7348 */ /* 0x02ffea0003c00000 */
[----:B------:R-:W-:Y:S02]  /*283c0*/  ELECT P6, UR62, PT ;  /* 0x00000000003e782f */ /* 0x000fe400038c0000 */
[----:B------:R-:W-:Y:S01]  /*283d0*/  MOV R14, UR62 ;  /* 0x0000003e000e7c02 */ /* 0x000fe20008000f00 */
[----:B0123-5:R-:W-:Y:S10]  /*283e0*/  ENDCOLLECTIVE ;  /* 0x000000000000791b */ /* 0x02fff40003800000 */
.L_x_14951:
[----:B------:R-:W-:Y:S05]  /*283f0*/  BSYNC B0 ;  /* 0x0000000000007941 */ /* 0x000fea0003800000 */
.L_x_14950:
[----:B------:R-:W-:Y:S05]  /*28400*/  BRA `(.L_x_14952) ;  /* 0xffffff9800047947 */ /* 0x000fea000383ffff */
.L_x_14720:
[----:B0-----:R0:W4:Y:S02]  /*28410*/  SYNCS.PHASECHK.TRANS64.TRYWAIT P1, [R3+URZ+0x16840], R2 ;  /* 0x01684002030075a7 */ /* 0x001124000802017f */
[----:B----4-:R-:W-:Y:S05]  /*28420*/  @!P1 NANOSLEEP.SYNCS 0x989680 ;  /* 0x009896800000995d */ /* 0x010fea0003900000 */
[----:B------:R-:W4:Y:S02]  /*28430*/  @!P1 SYNCS.PHASECHK.TRANS64 P1, [R3+URZ+0x16840], R2 ;  /* 0x01684002030095a7 */ /* 0x000f24000802007f */
[----:B----4-:R-:W-:Y:S05]  /*28440*/  @!P1 BRA `(.L_x_14720) ;  /* 0xfffffffc00f09947 */ /* 0x010fea000383ffff */
[----:B------:R-:W-:Y:S05]  /*28450*/  BRA `(.L_x_14953) ;  /* 0xffffff9800287947 */ /* 0x000fea000383ffff */
.L_x_14722:
[----:B----4-:R4:W0:Y:S02]  /*28460*/  SYNCS.PHASECHK.TRANS64.TRYWAIT P1, [R5+URZ+0x16840], R0 ;  /* 0x01684000050075a7 */ /* 0x010824000802017f */
[----:B0-----:R-:W-:Y:S05]  /*28470*/  @!P1 NANOSLEEP.SYNCS 0x989680 ;  /* 0x009896800000995d */ /* 0x001fea0003900000 */
[----:B------:R-:W0:Y:S02]  /*28480*/  @!P1 SYNCS.PHASECHK.TRANS64 P1, [R5+URZ+0x16840], R0 ;  /* 0x01684000050095a7 */ /* 0x000e24000802007f */
[----:B0-----:R-:W-:Y:S05]  /*28490*/  @!P1 BRA `(.L_x_14722) ;  /* 0xfffffffc00f09947 */ /* 0x001fea000383ffff */
[----:B------:R-:W-:Y:S05]  /*284a0*/  BRA `(.L_x_14954) ;  /* 0xffffff9800387947 */ /* 0x000fea000383ffff */
.L_x_14724:
[----:B------:R0:W0:Y:S02]  /*284b0*/  SYNCS.PHASECHK.TRANS64.TRYWAIT P1, [R3+URZ+0x16860], R2 ;  /* 0x01686002030075a7 */ /* 0x000024000802017f */
[----:B0-----:R-:W-:Y:S05]  /*284c0*/  @!P1 NANOSLEEP.SYNCS 0x989680 ;  /* 0x009896800000995d */ /* 0x001fea0003900000 */
[----:B------:R-:W0:Y:S02]  /*284d0*/  @!P1 SYNCS.PHASECHK.TRANS64 P1, [R3+URZ+0x16860], R2 ;  /* 0x01686002030095a7 */ /* 0x000e24000802007f */
[----:B0-----:R-:W-:Y:S05]  /*284e0*/  @!P1 BRA `(.L_x_14724) ;  /* 0xfffffffc00f09947 */ /* 0x001fea000383ffff */
[----:B------:R-:W-:Y:S05]  /*284f0*/  BRA `(.L_x_14955) ;  /* 0xffffff9800347947 */ /* 0x000fea000383ffff */
.L_x_14956:
        /* <DEDUP_REMOVED lines=16> */
.L_x_16011:


//--------------------- .text._ZN7cutlass13device_kernelIN5flash11enable_sm90INS1_16FlashAttnFwdSm90INS1_25CollectiveMainloopFwdSm90ILi2EN4cute5tupleIJNS5_1CILi1EEES8_S8_EEENS6_IJNS7_ILi192EEENS7_ILi128EEENS7_ILi64EEEEEELi64ENS_6half_tEfNS_4arch4Sm90ELb1ELb0ELb1ELb0ELb1ELb0ELb0ELb1ELb1ELb1ELb1ELb0EEENS1_21CollectiveEpilogueFwdINS6_IJSA_SC_SB_EEES9_SE_SG_Li384ELb0ELb1ELb1ELb0EEENS1_19SingleTileSchedulerILb0ELb1ELb1ELi192EEEEEEEEEvNT_6ParamsE --------------------------
	.section	.text._ZN7cutlass13device_kernelIN5flash11enable_sm90INS1_16FlashAttnFwdSm90INS1_25CollectiveMainloopFwdSm90ILi2EN4cute5tupleIJNS5_1CILi1EEES8_S8_EEENS6_IJNS7_ILi192EEENS7_ILi128EEENS7_ILi64EEEEEELi64ENS_6half_tEfNS_4arch4Sm90ELb1ELb0ELb1ELb0ELb1ELb0ELb0ELb1ELb1ELb1ELb1ELb0EEENS1_21CollectiveEpilogueFwdINS6_IJSA_SC_SB_EEES9_SE_SG_Li384ELb0ELb1ELb1ELb0EEENS1_19SingleTileSchedulerILb0ELb1ELb1ELi192EEEEEEEEEvNT_6ParamsE,"ax",@progbits
	.align	128
.text._ZN7cutlass13device_kernelIN5flash11enable_sm90INS1_16FlashAttnFwdSm90INS1_25CollectiveMainloopFwdSm90ILi2EN4cute5tupleIJNS5_1CILi1EEES8_S8_EEENS6_IJNS7_ILi192EEENS7_ILi128EEENS7_ILi64EEEEEELi64ENS_6half_tEfNS_4arch4Sm90ELb1ELb0ELb1ELb0ELb1ELb0ELb0ELb1ELb1ELb1ELb1ELb0EEENS1_21CollectiveEpilogueFwdINS6_IJSA_SC_SB_EEES9_SE_SG_Li384ELb0ELb1ELb1ELb0EEENS1_19SingleTileSchedulerILb0ELb1ELb1ELi192EEEEEEEEEvNT_6ParamsE:
        .type           _ZN7cutlass13device_kernelIN5flash11enable_sm90INS1_16FlashAttnFwdSm90INS1_25CollectiveMainloopFwdSm90ILi2EN4cute5tupleIJNS5_1CILi1EEES8_S8_EEENS6_IJNS7_ILi192EEENS7_ILi128EEENS7_ILi64EEEEEELi64ENS_6half_tEfNS_4arch4Sm90ELb1ELb0ELb1ELb0ELb1ELb0ELb0ELb1ELb1ELb1ELb1ELb0EEENS1_21CollectiveEpilogueFwdINS6_IJSA_SC_SB_EEES9_SE_SG_Li384ELb0ELb1ELb1ELb0EEENS1_19SingleTileSchedulerILb0ELb1ELb1ELi192EEEEEEEEEvNT_6ParamsE,@function
        .size           _ZN7cutlass13device_kernelIN5flash11enable_sm90INS1_16FlashAttnFwdSm90INS1_25CollectiveMainloopFwdSm90ILi2EN4cute5tupleIJNS5_1CILi1EEES8_S8_EEENS6_IJNS7_ILi192EEENS7_ILi128EEENS7_ILi64EEEEEELi64ENS_6half_tEfNS_4arch4Sm90ELb1ELb0ELb1ELb0ELb1ELb0ELb0ELb1ELb1ELb1ELb1ELb0EEENS1_21CollectiveEpilogueFwdINS6_IJSA_SC_SB_EEES9_SE_SG_Li384ELb0ELb1ELb1ELb0EEENS1_19SingleTileSchedulerILb0ELb1ELb1ELi192EEEEEEEEEvNT_6ParamsE,(.L_x_16012 - _ZN7cutlass13device_kernelIN5flash11enable_sm90INS1_16FlashAttnFwdSm90INS1_25CollectiveMainloopFwdSm90ILi2EN4cute5tupleIJNS5_1CILi1EEES8_S8_EEENS6_IJNS7_ILi192EEENS7_ILi128EEENS7_ILi64EEEEEELi64ENS_6half_tEfNS_4arch4Sm90ELb1ELb0ELb1ELb0ELb1ELb0ELb0ELb1ELb1ELb1ELb1ELb0EEENS1_21CollectiveEpilogueFwdINS6_IJSA_SC_SB_EEES9_SE_SG_Li384ELb0ELb1ELb1ELb0EEENS1_19SingleTileSchedulerILb0ELb1ELb1ELi192EEEEEEEEEvNT_6ParamsE)
        .other          _ZN7cutlass13device_kernelIN5flash11enable_sm90INS1_16FlashAttnFwdSm90INS1_25CollectiveMainloopFwdSm90ILi2EN4cute5tupleIJNS5_1CILi1EEES8_S8_EEENS6_IJNS7_ILi192EEENS7_ILi128EEENS7_ILi64EEEEEELi64ENS_6half_tEfNS_4arch4Sm90ELb1ELb0ELb1ELb0ELb1ELb0ELb0ELb1ELb1ELb1ELb1ELb0EEENS1_21CollectiveEpilogueFwdINS6_IJSA_SC_SB_EEES9_SE_SG_Li384ELb0ELb1ELb1ELb0EEENS1_19SingleTileSchedulerILb0ELb1ELb1ELi192EEEEEEEEEvNT_6ParamsE,@"STO_CUDA_ENTRY STV_DEFAULT"
_ZN7cutlass13device_kernelIN5flash11enable_sm90INS1_16FlashAttnFwdSm90INS1_25CollectiveMainloopFwdSm90ILi2EN4cute5tupleIJNS5_1CILi1EEES8_S8_EEENS6_IJNS7_ILi192EEENS7_ILi128EEENS7_ILi64EEEEEELi64ENS_6half_tEfNS_4arch4Sm90ELb1ELb0ELb1ELb0ELb1ELb0ELb0ELb1ELb1ELb1ELb1ELb0EEENS1_21CollectiveEpilogueFwdINS6_IJSA_SC_SB_EEES9_SE_SG_Li384ELb0ELb1ELb1ELb0EEENS1_19SingleTileSchedulerILb0ELb1ELb1ELi192EEEEEEEEEvNT_6ParamsE:
        /* <DEDUP_REMOVED lines=45> */
.L_x_14957:
        /* <DEDUP_REMOVED lines=22> */
.L_x_14958:
        /* <DEDUP_REMOVED lines=18> */
.L_x_14959:
        /* <DEDUP_REMOVED lines=22> */
.L_x_14960:
        /* <DEDUP_REMOVED lines=23> */
.L_x_14961:
        /* <DEDUP_REMOVED lines=9> */
.L_x_14964:
        /* <DEDUP_REMOVED lines=37> */
[----:B0-----:R-:W-:-:S02]  /*0b00*/  UIMAD UR45, UR45, 0xc0, URZ ;  /* 0x000000c02d2d78a4 */ /* 0x001fc4000f8e023f */
        /* <DEDUP_REMOVED lines=54> */
.L_x_14966:
        /* <DEDUP_REMOVED lines=62> */
.L_x_14968:
[----:B------:R-:W-:-:S04]  /*1250*/  SHF.L.U32 R0, RZ, 0x1f, RZ ;  /* 0x0000001fff007819 */ /* 0x000fc800000006ff */
[----:B------:R-:W0:Y:S02]  /*1260*/  SYNCS.PHASECHK.TRANS64.TRYWAIT P0, [UR42+0x16800], R0 ;  /* 0x01680000ff0075a7 */ /* 0x000e24000800016a */
[----:B0-----:R-:W-:Y:S05]  /*1270*/  @!P0 BRA `(.L_x_14969) ;  /* 0x000000d400c88947 */ /* 0x001fea0003800000 */
.L_x_15052:
[----:B------:R-:W-:-:S06]  /*1280*/  ULOP3.LUT UR4, UR40, 0x1, URZ, 0xfc, !UPT ;  /* 0x0000000128047892 */ /* 0x000fcc000f8efc3f */
[----:B------:R-:W-:-:S05]  /*1290*/  IMAD.U32 R2, RZ, RZ, UR4 ;  /* 0x00000004ff027e24 */ /* 0x000fca000f8e00ff */
[----:B------:R-:W-:-:S13]  /*12a0*/  ISETP.NE.AND P0, PT, R2, 0x3, PT ;  /* 0x000000030200780c */ /* 0x000fda0003f05270 */
[----:B------:R-:W-:Y:S05]  /*12b0*/  @!P0 BRA `(.L_x_14970) ;  /* 0x0000000000048947 */ /* 0x000fea0003800000 */
[----:B------:R-:W-:Y:S01]  /*12c0*/  BPT.TRAP 0x1 ;  /* 0x000000040000795c */ /* 0x000fe20000300000 */
.L_x_14970:
[----:B------:R1:W2:Y:S01]  /*12d0*/  SYNCS.PHASECHK.TRANS64.TRYWAIT P1, [UR42+0x16830], R0 ;  /* 0x01683000ff0075a7 */ /* 0x0002a2000802016a */
[----:B------:R-:W-:Y:S05]  /*12e0*/  @!P0 BRA `(.L_x_14971) ;  /* 0x0000000000048947 */ /* 0x000fea0003800000 */
[----:B------:R-:W-:Y:S01]  /*12f0*/  BPT.TRAP 0x1 ;  /* 0x000000040000795c */ /* 0x000fe20000300000 */
.L_x_14971:
[----:B------:R-:W-:-:S05]  /*1300*/  IMAD.U32 R4, RZ, RZ, UR47 ;  /* 0x0000002fff047e24 */ /* 0x000fca000f8e00ff */
[----:B------:R-:W-:Y:S01]  /*1310*/  LOP3.LUT R4, R4, 0x10000, RZ, 0xfc, !PT ;  /* 0x0001000004047812 */ /* 0x000fe200078efcff */
[----:B--2---:R-:W-:Y:S06]  /*1320*/  @P1 BRA `(.L_x_14972) ;  /* 0x0000000000081947 */ /* 0x004fec0003800000 */
[----:B------:R-:W2:Y:S02]  /*1330*/  SYNCS.PHASECHK.TRANS64.TRYWAIT P1, [UR42+0x16830], R0 ;  /* 0x01683000ff0075a7 */ /* 0x000ea4000802016a */
[----:B--2---:R-:W-:Y:S05]  /*1340*/  @!P1 BRA `(.L_x_14973) ;  /* 0x000000d400ac9947 */ /* 0x004fea0003800000 */
.L_x_14972:
        /* <DEDUP_REMOVED lines=38> */
.L_x_14974:
[----:B------:R-:W-:Y:S01]  /*15b0*/  LOP3.LUT R6, R23, 0xffffff80, RZ, 0xc0, !PT ;  /* 0xffffff8017067812 */ /* 0x000fe200078ec0ff */
[----:B------:R-:W-:Y:S01]  /*15c0*/  ULDC UR6, c[0x0][0x9d8] ;  /* 0x0002760000067ab9 */ /* 0x000fe20000000800 */
[----:B------:R-:W-:Y:S01]  /*15d0*/  LEA.HI R94, R94, R17, RZ, 0x2 ;  /* 0x000000115e5e7211 */ /* 0x000fe200078f10ff */
[----:B------:R-:W-:Y:S01]  /*15e0*/  FMUL.FTZ R2, R26, UR6 ;  /* 0x000000061a027c20 */ /* 0x000fe20008410000 */
[----:B------:R-:W-:Y:S01]  /*15f0*/  IADD3 R6, R17, -R6, RZ ;  /* 0x8000000611067210 */ /* 0x000fe20007ffe0ff */
[----:B------:R-:W-:Y:S01]  /*1600*/  FMUL.FTZ R9, R25, UR6 ;  /* 0x0000000619097c20 */ /* 0x000fe20008410000 */
[----:B------:R-:W-:Y:S01]  /*1610*/  FMUL.FTZ R98, R40, UR6 ;  /* 0x0000000628627c20 */ /* 0x000fe20008410000 */
[----:B------:R-:W-:Y:S01]  /*1620*/  LOP3.LUT R94, R94, 0xfffffffc, RZ, 0xc0, !PT ;  /* 0xfffffffc5e5e7812 */ /* 0x000fe200078ec0ff */
[----:B01----:R-:W-:Y:S01]  /*1630*/  FMUL.FTZ R0, R27, UR6 ;  /* 0x000000061b007c20 */ /* 0x003fe20008410000 */
[----:B------:R-:W-:Y:S01]  /*1640*/  SHF.R.S32.HI R3, RZ, 0x1f, R6 ;  /* 0x0000001fff037819 */ /* 0x000fe20000011406 */
[----:B------:R-:W-:Y:S01]  /*1650*/  IMAD.HI R27, R88, 0x55555556, RZ ;  /* 0x55555556581b7827 */ /* 0x000fe200078e02ff */
[----:B------:R-:W-:-:S03]  /*1660*/  UISETP.NE.AND UP0, UPT, UR44, URZ, UPT ;  /* 0x0000003f2c00728c */ /* 0x000fc6000bf05270 */
[----:B------:R-:W-:Y:S01]  /*1670*/  FMUL.FTZ R8, R30, UR6 ;  /* 0x000000061e087c20 */ /* 0x000fe20008410000 */
[-C--:B------:R-:W-:Y:S01]  /*1680*/  LEA.HI R26, R3, R6.reuse, RZ, 0x2 ;  /* 0x00000006031a7211 */ /* 0x080fe200078f10ff */
[----:B------:R-:W-:Y:S01]  /*1690*/  IMAD.IADD R94, R17, 0x1, -R94 ;  /* 0x00000001115e7824 */ /* 0x000fe200078e0a5e */
        /* <DEDUP_REMOVED lines=9> */
[----:B------:R-:W-:Y:S01]  /*1730*/  @UP0 ULDC UR5, c[0x0][0x450] ;  /* 0x0001140000050ab9 */ /* 0x000fe20000000800 */
[----:B------:R-:W-:Y:S01]  /*1740*/  LEA R25, R25, UR45, 0x4 ;  /* 0x0000002d19197c11 */ /* 0x000fe2000f8e20ff */
[----:B------:R-:W-:Y:S01]  /*1750*/  ULDC UR7, c[0x0][0x2f0] ;  /* 0x0000bc0000077ab9 */ /* 0x000fe20000000800 */
[----:B------:R-:W-:Y:S01]  /*1760*/  LOP3.LUT R40, R40, 0xfffffff8, RZ, 0xc0, !PT ;  /* 0xfffffff828287812 */ /* 0x000fe200078ec0ff */
[----:B------:R-:W-:Y:S01]  /*1770*/  FMUL.FTZ R7, R24, UR6 ;  /* 0x0000000618077c20 */ /* 0x000fe20008410000 */
[----:B------:R-:W-:Y:S01]  /*1780*/  LEA.HI R27, R27, R27, RZ, 0x1 ;  /* 0x0000001b1b1b7211 */ /* 0x000fe200078f08ff */
[----:B------:R-:W-:Y:S01]  /*1790*/  FMUL.FTZ R10, R28, UR6 ;  /* 0x000000061c0a7c20 */ /* 0x000fe20008410000 */
[----:B------:R-:W-:Y:S01]  /*17a0*/  LEA.HI R17, R94, R94, RZ, 0x1 ;  /* 0x0000005e5e117211 */ /* 0x000fe200078f08ff */
[----:B------:R-:W-:Y:S01]  /*17b0*/  FMUL.FTZ R28, R29, UR6 ;  /* 0x000000061d1c7c20 */ /* 0x000fe20008410000 */
[----:B------:R-:W-:Y:S01]  /*17c0*/  IADD3 R40, R25, R3, -R40 ;  /* 0x0000000319287210 */ /* 0x000fe20007ffe828 */
[----:B------:R-:W-:Y:S01]  /*17d0*/  IMAD R27, R27, -0x3, R88 ;  /* 0xfffffffd1b1b7824 */ /* 0x000fe200078e0258 */
[----:B------:R-:W-:Y:S01]  /*17e0*/  LOP3.LUT R3, R17, 0x1ffffffe, RZ, 0xc0, !PT ;  /* 0x1ffffffe11037812 */ /* 0x000fe200078ec0ff */
[----:B------:R-:W-:Y:S01]  /*17f0*/  FMUL.FTZ R29, R32, UR6 ;  /* 0x00000006201d7c20 */ /* 0x000fe20008410000 */
[----:B------:R-:W-:Y:S01]  /*1800*/  PLOP3.LUT P1, PT, PT, PT, UP0, 0x80, 0x0 ;  /* 0x000000000000781c */ /* 0x000fe20003f2f008 */
[----:B------:R-:W-:Y:S01]  /*1810*/  IMAD R40, R27, 0x40, R40 ;  /* 0x000000401b287824 */ /* 0x000fe200078e0228 */
[----:B------:R-:W-:Y:S01]  /*1820*/  PLOP3.LUT P2, PT, PT, PT, UP0, 0x80, 0x0 ;  /* 0x000000000000781c */ /* 0x000fe20003f4f008 */
[----:B------:R-:W-:-:S02]  /*1830*/  IMAD.IADD R3, R94, 0x1, -R3 ;  /* 0x000000015e037824 */ /* 0x000fc400078e0a03 */
[----:B------:R-:W-:Y:S01]  /*1840*/  FMUL.FTZ R32, R37, UR6 ;  /* 0x0000000625207c20 */ /* 0x000fe20008410000 */
[----:B------:R-:W0:Y:S01]  /*1850*/  MUFU.TANH R7, R7 ;  /* 0x0000000700077308 */ /* 0x000e220000002400 */
[----:B------:R-:W-:Y:S01]  /*1860*/  ULDC UR10, c[0x0][0x288] ;  /* 0x0000a200000a7ab9 */ /* 0x000fe20000000800 */
[----:B------:R-:W-:Y:S01]  /*1870*/  FMUL.FTZ R11, R31, UR6 ;  /* 0x000000061f0b7c20 */ /* 0x000fe20008410000 */
[----:B------:R-:W-:Y:S01]  /*1880*/  LEA R3, R3, R40, 0x3 ;  /* 0x0000002803037211 */ /* 0x000fe200078e18ff */
[----:B------:R-:W-:Y:S01]  /*1890*/  FMUL.FTZ R31, R36, UR6 ;  /* 0x00000006241f7c20 */ /* 0x000fe20008410000 */
[----:B------:R-:W-:Y:S01]  /*18a0*/  MOV R40, UR7 ;  /* 0x0000000700287c02 */ /* 0x000fe20008000f00 */
[----:B------:R-:W-:Y:S01]  /*18b0*/  FMUL.FTZ R92, R41, UR6 ;  /* 0x00000006295c7c20 */ /* 0x000fe20008410000 */
[----:B------:R-:W-:Y:S01]  /*18c0*/  FMUL.FTZ R90, R44, UR6 ;  /* 0x000000062c5a7c20 */ /* 0x000fe20008410000 */
[----:B------:R-:W-:Y:S01]  /*18d0*/  @P1 IMAD.HI.U32 R27, R3, UR4, RZ ;  /* 0x00000004031b1c27 */ /* 0x000fe2000f8e00ff */
[----:B------:R-:W-:Y:S01]  /*18e0*/  UMOV UR4, 0xffffff80 ;  /* 0xffffff8000047882 */ /* 0x000fe20000000000 */
[----:B------:R-:W1:Y:S01]  /*18f0*/  MUFU.TANH R9, R9 ;  /* 0x0000000900097308 */ /* 0x000e620000002400 */
[----:B------:R-:W-:Y:S01]  /*1900*/  UIMAD UR4, UR46, UR4, 0x80 ;  /* 0x000000802e0474a4 */ /* 0x000fe2000f8e0204 */
[----:B------:R-:W-:Y:S01]  /*1910*/  IMAD.MOV.U32 R33, RZ, RZ, R3 ;  /* 0x000000ffff217224 */ /* 0x000fe200078e0003 */
[----:B------:R-:W-:Y:S01]  /*1920*/  @P2 SHF.R.U32.HI R33, RZ, UR5, R27 ;  /* 0x00000005ff212c19 */ /* 0x000fe2000801161b */
[----:B------:R-:W-:Y:S01]  /*1930*/  FMUL.FTZ R12, R34, UR6 ;  /* 0x00000006220c7c20 */ /* 0x000fe20008410000 */
[----:B------:R-:W-:Y:S01]  /*1940*/  UIADD3 UR5, UR4, 0x1, URZ ;  /* 0x0000000104057890 */ /* 0x000fe2000fffe03f */
[----:B------:R-:W-:Y:S01]  /*1950*/  LOP3.LUT R27, R26, 0x7ffffffc, RZ, 0xc0, !PT ;  /* 0x7ffffffc1a1b7812 */ /* 0x000fe200078ec0ff */
[----:B------:R-:W-:Y:S01]  /*1960*/  UIMAD UR4, UR37, UR7, UR4 ;  /* 0x00000007250472a4 */ /* 0x000fe2000f8e0204 */
[----:B------:R-:W2:Y:S01]  /*1970*/  SHFL.IDX PT, R39, R33, RZ, 0x1c1f ;  /* 0x001c1fff21277589 */ /* 0x000ea200000e0000 */
[----:B------:R-:W3:Y:S01]  /*1980*/  MUFU.TANH R10, R10 ;  /* 0x0000000a000a7308 */ /* 0x000ee20000002400 */
[----:B------:R-:W-:Y:S01]  /*1990*/  FMUL.FTZ R34, R45, UR6 ;  /* 0x000000062d227c20 */ /* 0x000fe20008410000 */
[----:B------:R-:W-:-:S02]  /*19a0*/  IMAD.IADD R6, R6, 0x1, -R27 ;  /* 0x0000000106067824 */ /* 0x000fc400078e0a1b */
[----:B------:R-:W-:Y:S01]  /*19b0*/  FMUL.FTZ R14, R38, UR6 ;  /* 0x00000006260e7c20 */ /* 0x000fe20008410000 */
[----:B------:R-:W-:Y:S02]  /*19c0*/  IMAD.U32 R35, RZ, RZ, UR5 ;  /* 0x00000005ff237e24 */ /* 0x000fe4000f8e00ff */
[----:B------:R-:W-:Y:S01]  /*19d0*/  FMUL.FTZ R38, R48, UR6 ;  /* 0x0000000630267c20 */ /* 0x000fe20008410000 */
[----:B------:R-:W-:Y:S02]  /*19e0*/  IMAD.U32 R37, RZ, RZ, UR4 ;  /* 0x00000004ff257e24 */ /* 0x000fe4000f8e00ff */
[----:B------:R-:W-:Y:S01]  /*19f0*/  FMUL.FTZ R36, R49, UR6 ;  /* 0x0000000631247c20 */ /* 0x000fe20008410000 */
[C---:B------:R-:W-:Y:S01]  /*1a00*/  IMAD R35, R6.reuse, -0x2, R35 ;  /* 0xfffffffe06237824 */ /* 0x040fe200078e0223 */
[----:B------:R-:W4:Y:S01]  /*1a10*/  MUFU.TANH R28, R28 ;  /* 0x0000001c001c7308 */ /* 0x000f220000002400 */
[----:B------:R-:W-:Y:S02]  /*1a20*/  IMAD R37, R6, -0x2, R37 ;  /* 0xfffffffe06257824 */ /* 0x000fe400078e0225 */
[----:B------:R-:W-:Y:S01]  /*1a30*/  FMUL.FTZ R52, R52, UR6 ;  /* 0x0000000634347c20 */ /* 0x000fe20008410000 */
[----:B------:R-:W-:-:S02]  /*1a40*/  IMAD R35, R40, UR37, R35 ;  /* 0x0000002528237c24 */ /* 0x000fc4000f8e0223 */
[----:B------:R-:W-:Y:S01]  /*1a50*/  FMUL.FTZ R53, R53, UR6 ;  /* 0x0000000635357c20 */ /* 0x000fe20008410000 */
[----:B------:R-:W-:Y:S01]  /*1a60*/  FMUL.FTZ R56, R56, UR6 ;  /* 0x0000000638387c20 */ /* 0x000fe20008410000 */
[----:B------:R-:W-:Y:S01]  /*1a70*/  FMUL.FTZ R57, R57, UR6 ;  /* 0x0000000639397c20 */ /* 0x000fe20008410000 */
[----:B------:R-:W-:Y:S01]  /*1a80*/  VIADD R40, R35, -UR10 ;  /* 0x8000000a23287c36 */ /* 0x000fe20008000000 */
[----:B------:R-:W5:Y:S01]  /*1a90*/  MUFU.TANH R29, R29 ;  /* 0x0000001d001d7308 */ /* 0x000f620000002400 */
[----:B------:R-:W-:Y:S01]  /*1aa0*/  FMUL.FTZ R68, R68, UR6 ;  /* 0x0000000644447c20 */ /* 0x000fe20008410000 */
[----:B------:R-:W-:Y:S01]  /*1ab0*/  FMUL.FTZ R50, R50, UR6 ;  /* 0x0000000632327c20 */ /* 0x000fe20008410000 */
[----:B------:R-:W-:Y:S01]  /*1ac0*/  FMUL.FTZ R20, R46, UR6 ;  /* 0x000000062e147c20 */ /* 0x000fe20008410000 */
[----:B------:R-:W-:Y:S01]  /*1ad0*/  FMUL.FTZ R60, R60, UR6 ;  /* 0x000000063c3c7c20 */ /* 0x000fe20008410000 */
[----:B------:R-:W-:Y:S01]  /*1ae0*/  FMUL.FTZ R64, R64, UR6 ;  /* 0x0000000640407c20 */ /* 0x000fe20008410000 */
[----:B--2---:R-:W-:Y:S01]  /*1af0*/  VIADDMNMX R39, R39, R40, R37, PT ;  /* 0x0000002827277246 */ /* 0x004fe20003800125 */
[----:B------:R-:W-:Y:S01]  /*1b00*/  FMUL.FTZ R61, R61, UR6 ;  /* 0x000000063d3d7c20 */ /* 0x000fe20008410000 */
[----:B------:R-:W2:Y:S01]  /*1b10*/  MUFU.TANH R30, R30 ;  /* 0x0000001e001e7308 */ /* 0x000ea20000002400 */
[----:B------:R-:W-:Y:S01]  /*1b20*/  FMUL.FTZ R17, R54, UR6 ;  /* 0x0000000636117c20 */ /* 0x000fe20008410000 */
[C---:B------:R-:W-:Y:S01]  /*1b30*/  ISETP.GT.AND P1, PT, R39.reuse, RZ, PT ;  /* 0x000000ff2700720c */ /* 0x040fe20003f24270 */
[----:B------:R-:W-:Y:S01]  /*1b40*/  FMUL.FTZ R26, R58, UR6 ;  /* 0x000000063a1a7c20 */ /* 0x000fe20008410000 */
[----:B------:R-:W-:Y:S01]  /*1b50*/  ISETP.GT.AND P2, PT, R39, 0x1, PT ;  /* 0x000000012700780c */ /* 0x000fe20003f44270 */
        /* <DEDUP_REMOVED lines=14> */
[----:B------:R-:W-:Y:S01]  /*1c40*/  FMUL.FTZ R80, R80, UR6 ;  /* 0x0000000650507c20 */ /* 0x000fe20008410000 */
[----:B----4-:R-:W-:Y:S01]  /*1c50*/  FSEL R104, R28, -INF , P1 ;  /* 0xff8000001c687808 */ /* 0x010fe20000800000 */
[----:B------:R-:W-:Y:S01]  /*1c60*/  FMUL.FTZ R18, R42, UR6 ;  /* 0x000000062a127c20 */ /* 0x000fe20008410000 */
[----:B------:R-:W-:Y:S01]  /*1c70*/  FMNMX.FTZ R9, R106, R9, !PT ;  /* 0x000000096a097209 */ /* 0x000fe20007810000 */
[----:B------:R-:W-:Y:S01]  /*1c80*/  FMUL.FTZ R81, R81, UR6 ;  /* 0x0000000651517c20 */ /* 0x000fe20008410000 */
[----:B------:R-:W-:Y:S01]  /*1c90*/  ISETP.GT.AND P1, PT, R39, 0x11, PT ;  /* 0x000000112700780c */ /* 0x000fe20003f24270 */
[----:B------:R-:W3:Y:S01]  /*1ca0*/  MUFU.TANH R98, R98 ;  /* 0x0000006200627308 */ /* 0x000ee20000002400 */
[----:B-----5:R-:W-:Y:S01]  /*1cb0*/  FSEL R102, R29, -INF , P2 ;  /* 0xff8000001d667808 */ /* 0x020fe20001000000 */
[----:B------:R-:W-:Y:S01]  /*1cc0*/  FMUL.FTZ R84, R84, UR6 ;  /* 0x0000000654547c20 */ /* 0x000fe20008410000 */
[----:B------:R-:W-:Y:S01]  /*1cd0*/  FMNMX.FTZ R9, R104, R9, !PT ;  /* 0x0000000968097209 */ /* 0x000fe20007810000 */
[----:B------:R-:W-:Y:S01]  /*1ce0*/  FMUL.FTZ R85, R85, UR6 ;  /* 0x0000000655557c20 */ /* 0x000fe20008410000 */
[----:B------:R-:W-:Y:S01]  /*1cf0*/  ISETP.GT.AND P2, PT, R39, 0x18, PT ;  /* 0x000000182700780c */ /* 0x000fe20003f44270 */
[----:B------:R-:W-:Y:S01]  /*1d00*/  ULDC UR4, c[0x0][0x988] ;  /* 0x0002620000047ab9 */ /* 0x000fe20000000800 */
        /* <DEDUP_REMOVED lines=10> */
[C---:B------:R-:W-:Y:S01]  /*1db0*/  ISETP.GT.AND P2, PT, R39.reuse, 0x20, PT ;  /* 0x000000202700780c */ /* 0x040fe20003f44270 */
[----:B------:R-:W4:Y:S01]  /*1dc0*/  SHFL.IDX PT, R62, R33, 0x1, 0x1c1f ;  /* 0x003c1f00213e7f89 */ /* 0x000f2200000e0000 */
        /* <DEDUP_REMOVED lines=29> */
[----:B------:R-:W-:Y:S01]  /*1fa0*/  MUFU.TANH R52, R52 ;  /* 0x0000003400347308 */ /* 0x000fe20000002400 */
[----:B--2---:R-:W-:Y:S01]  /*1fb0*/  FSEL R72, R38, -INF , P2 ;  /* 0xff80000026487808 */ /* 0x004fe20001000000 */
[----:B------:R-:W-:Y:S01]  /*1fc0*/  FMUL.FTZ R43, R83, UR6 ;  /* 0x00000006532b7c20 */ /* 0x000fe20008410000 */
[----:B------:R-:W-:Y:S01]  /*1fd0*/  FMNMX.FTZ R29, R88, R29, !PT ;  /* 0x0000001d581d7209 */ /* 0x000fe20007810000 */
[----:B------:R-:W-:Y:S01]  /*1fe0*/  FMUL.FTZ R63, R87, UR6 ;  /* 0x00000006573f7c20 */ /* 0x000fe20008410000 */
[----:B------:R-:W-:Y:S01]  /*1ff0*/  ISETP.GT.AND P2, PT, R39, 0x38, PT ;  /* 0x000000382700780c */ /* 0x000fe20003f44270 */
[----:B------:R-:W-:Y:S01]  /*2000*/  @UP0 ULDC UR11, c[0x0][0x450] ;  /* 0x00011400000b0ab9 */ /* 0x000fe20000000800 */
[----:B------:R-:W-:Y:S01]  /*2010*/  FMNMX.FTZ R29, R72, R29, !PT ;  /* 0x0000001d481d7209 */ /* 0x000fe20007810000 */
[----:B------:R-:W1:Y:S01]  /*2020*/  MUFU.TANH R53, R53 ;  /* 0x0000003500357308 */ /* 0x000e620000002400 */
[----:B----4-:R-:W-:Y:S01]  /*2030*/  IADD3 R62, R62, -UR10, R35 ;  /* 0x8000000a3e3e7c10 */ /* 0x010fe2000fffe023 */
[----:B------:R-:W-:Y:S01]  /*2040*/  UIMAD UR7, UR37, UR7, -UR10 ;  /* 0x00000007250772a4 */ /* 0x000fe2000f8e0a0a */
[----:B------:R-:W-:Y:S01]  /*2050*/  CS2R R118, SRZ ;  /* 0x0000000000767805 */ /* 0x000fe2000001ff00 */
[----:B------:R-:W-:Y:S01]  /*2060*/  UIADD3 UR27, UR46, -0x2, URZ ;  /* 0xfffffffe2e1b7890 */ /* 0x000fe2000fffe03f */
[----:B------:R-:W-:-:S02]  /*2070*/  VIMNMX R37, R37, R62, PT ;  /* 0x0000003e25257248 */ /* 0x000fc40003fe0100 */
[----:B------:R-:W-:Y:S02]  /*2080*/  CS2R R116, SRZ ;  /* 0x0000000000747805 */ /* 0x000fe4000001ff00 */
[----:B------:R-:W-:Y:S01]  /*2090*/  CS2R R114, SRZ ;  /* 0x0000000000727805 */ /* 0x000fe2000001ff00 */
[----:B------:R-:W2:Y:S01]  /*20a0*/  MUFU.TANH R56, R56 ;  /* 0x0000003800387308 */ /* 0x000ea20000002400 */
[----:B------:R-:W-:Y:S02]  /*20b0*/  ISETP.GT.AND P3, PT, R37, 0x8, PT ;  /* 0x000000082500780c */ /* 0x000fe40003f64270 */
[----:B------:R-:W-:Y:S02]  /*20c0*/  CS2R R112, SRZ ;  /* 0x0000000000707805 */ /* 0x000fe4000001ff00 */
[----:B------:R-:W-:-:S03]  /*20d0*/  CS2R R110, SRZ ;  /* 0x00000000006e7805 */ /* 0x000fc6000001ff00 */
[----:B------:R-:W3:Y:S08]  /*20e0*/  MUFU.TANH R57, R57 ;  /* 0x0000003900397308 */ /* 0x000ef00000002400 */
[----:B------:R0:W-:Y:S08]  /*20f0*/  MUFU.TANH R46, R68 ;  /* 0x00000044002e7308 */ /* 0x0001f00000002400 */
[----:B------:R-:W-:Y:S01]  /*2100*/  MUFU.TANH R23, R50 ;  /* 0x0000003200177308 */ /* 0x000fe20000002400 */
[----:B0-----:R-:W-:-:S02]  /*2110*/  FSEL R68, R36, -INF , P1 ;  /* 0xff80000024447808 */ /* 0x001fc40000800000 */
[----:B------:R-:W-:Y:S02]  /*2120*/  ISETP.GT.AND P1, PT, R39, 0x39, PT ;  /* 0x000000392700780c */ /* 0x000fe40003f24270 */
[----:B------:R-:W-:-:S03]  /*2130*/  FMNMX.FTZ R29, R68, R29, !PT ;  /* 0x0000001d441d7209 */ /* 0x000fc60007810000 */
[----:B------:R1:W0:Y:S08]  /*2140*/  MUFU.TANH R50, R60 ;  /* 0x0000003c00327308 */ /* 0x0002300000002400 */
[----:B------:R4:W-:Y:S01]  /*2150*/  MUFU.TANH R54, R64 ;  /* 0x0000004000367308 */ /* 0x0009e20000002400 */
[----:B-1----:R-:W-:Y:S01]  /*2160*/  FSEL R60, R53, -INF , P1 ;  /* 0xff800000353c7808 */ /* 0x002fe20000800000 */
[----:B------:R-:W-:Y:S01]  /*2170*/  FMUL.FTZ R53, R79, UR6 ;  /* 0x000000064f357c20 */ /* 0x000fe20008410000 */
[----:B------:R-:W-:-:S05]  /*2180*/  ISETP.GT.AND P1, PT, R39, 0x41, PT ;  /* 0x000000412700780c */ /* 0x000fca0003f24270 */
[----:B------:R-:W1:Y:S01]  /*2190*/  MUFU.TANH R61, R61 ;  /* 0x0000003d003d7308 */ /* 0x000e620000002400 */
[----:B----4-:R-:W-:Y:S02]  /*21a0*/  FSEL R64, R52, -INF , P2 ;  /* 0xff80000034407808 */ /* 0x010fe40001000000 */
[C---:B------:R-:W-:Y:S02]  /*21b0*/  ISETP.GT.AND P2, PT, R39.reuse, 0x40, PT ;  /* 0x000000402700780c */ /* 0x040fe40003f44270 */
[----:B------:R-:W-:Y:S02]  /*21c0*/  FMNMX.FTZ R29, R64, R29, !PT ;  /* 0x0000001d401d7209 */ /* 0x000fe40007810000 */
[----:B--2---:R-:W-:Y:S01]  /*21d0*/  FSEL R58, R56, -INF , P2 ;  /* 0xff800000383a7808 */ /* 0x004fe20001000000 */
[----:B------:R-:W2:Y:S01]  /*21e0*/  MUFU.TANH R48, R65 ;  /* 0x0000004100307308 */ /* 0x000ea20000002400 */
[----:B------:R-:W-:Y:S02]  /*21f0*/  FMNMX.FTZ R29, R60, R29, !PT ;  /* 0x0000001d3c1d7209 */ /* 0x000fe40007810000 */
[----:B------:R-:W-:-:S02]  /*2200*/  ISETP.GT.AND P2, PT, R39, 0x48, PT ;  /* 0x000000482700780c */ /* 0x000fc40003f44270 */
[----:B---3--:R-:W-:Y:S01]  /*2210*/  FSEL R56, R57, -INF , P1 ;  /* 0xff80000039387808 */ /* 0x008fe20000800000 */
[----:B------:R-:W-:Y:S01]  /*2220*/  FMUL.FTZ R57, R86, UR6 ;  /* 0x0000000656397c20 */ /* 0x000fe20008410000 */
[----:B------:R-:W-:Y:S01]  /*2230*/  FMNMX.FTZ R29, R58, R29, !PT ;  /* 0x0000001d3a1d7209 */ /* 0x000fe20007810000 */
[----:B------:R-:W3:Y:S01]  /*2240*/  MUFU.TANH R44, R69 ;  /* 0x00000045002c7308 */ /* 0x000ee20000002400 */
[C---:B------:R-:W-:Y:S02]  /*2250*/  ISETP.GT.AND P1, PT, R39.reuse, 0x49, PT ;  /* 0x000000492700780c */ /* 0x040fe40003f24270 */
[----:B0-----:R-:W-:Y:S02]  /*2260*/  FSEL R50, R50, -INF , P2 ;  /* 0xff80000032327808 */ /* 0x001fe40001000000 */
[----:B------:R-:W-:Y:S02]  /*2270*/  FMNMX.FTZ R29, R56, R29, !PT ;  /* 0x0000001d381d7209 */ /* 0x000fe40007810000 */
[----:B------:R-:W-:Y:S01]  /*2280*/  ISETP.GT.AND P2, PT, R39, 0x50, PT ;  /* 0x000000502700780c */ /* 0x000fe20003f44270 */
[----:B------:R-:W0:Y:S01]  /*2290*/  MUFU.TANH R9, R9 ;  /* 0x0000000900097308 */ /* 0x000e220000002400 */
[----:B-1----:R-:W-:Y:S01]  /*22a0*/  FSEL R52, R61, -INF , P1 ;  /* 0xff8000003d347808 */ /* 0x002fe20000800000 */
[----:B------:R-:W-:Y:S01]  /*22b0*/  FMUL.FTZ R61, R67, UR6 ;  /* 0x00000006433d7c20 */ /* 0x000fe20008410000 */
[----:B------:R-:W-:-:S02]  /*22c0*/  FMNMX.FTZ R29, R50, R29, !PT ;  /* 0x0000001d321d7209 */ /* 0x000fc40007810000 */
[C---:B------:R-:W-:Y:S02]  /*22d0*/  ISETP.GT.AND P1, PT, R39.reuse, 0x51, PT ;  /* 0x000000512700780c */ /* 0x040fe40003f24270 */
[----:B------:R-:W-:Y:S01]  /*22e0*/  FSEL R54, R54, -INF , P2 ;  /* 0xff80000036367808 */ /* 0x000fe20001000000 */
[----:B------:R-:W1:Y:S01]  /*22f0*/  MUFU.TANH R38, R73 ;  /* 0x0000004900267308 */ /* 0x000e620000002400 */
[----:B------:R-:W-:Y:S02]  /*2300*/  FMNMX.FTZ R29, R52, R29, !PT ;  /* 0x0000001d341d7209 */ /* 0x000fe40007810000 */
[C---:B------:R-:W-:Y:S02]  /*2310*/  ISETP.GT.AND P2, PT, R39.reuse, 0x58, PT ;  /* 0x000000582700780c */ /* 0x040fe40003f44270 */
[----:B--2---:R-:W-:Y:S02]  /*2320*/  FSEL R48, R48, -INF , P1 ;  /* 0xff80000030307808 */ /* 0x004fe40000800000 */
[----:B------:R-:W-:Y:S01]  /*2330*/  FMNMX.FTZ R29, R54, R29, !PT ;  /* 0x0000001d361d7209 */ /* 0x000fe20007810000 */
[----:B------:R-:W2:Y:S01]  /*2340*/  MUFU.TANH R40, R76 ;  /* 0x0000004c00287308 */ /* 0x000ea20000002400 */
[----:B------:R-:W-:-:S02]  /*2350*/  ISETP.GT.AND P1, PT, R39, 0x59, PT ;  /* 0x000000592700780c */ /* 0x000fc40003f24270 */
[----:B------:R-:W-:Y:S02]  /*2360*/  FSEL R46, R46, -INF , P2 ;  /* 0xff8000002e2e7808 */ /* 0x000fe40001000000 */
[----:B------:R-:W-:Y:S02]  /*2370*/  FMNMX.FTZ R29, R48, R29, !PT ;  /* 0x0000001d301d7209 */ /* 0x000fe40007810000 */
[C---:B------:R-:W-:Y:S01]  /*2380*/  ISETP.GT.AND P2, PT, R39.reuse, 0x60, PT ;  /* 0x000000602700780c */ /* 0x040fe20003f44270 */
[----:B------:R-:W4:Y:S01]  /*2390*/  MUFU.TANH R36, R77 ;  /* 0x0000004d00247308 */ /* 0x000f220000002400 */
[----:B---3--:R-:W-:Y:S02]  /*23a0*/  FSEL R44, R44, -INF , P1 ;  /* 0xff8000002c2c7808 */ /* 0x008fe40000800000 */
[----:B------:R-:W-:Y:S02]  /*23b0*/  FMNMX.FTZ R29, R46, R29, !PT ;  /* 0x0000001d2e1d7209 */ /* 0x000fe40007810000 */
[----:B------:R-:W-:-:S02]  /*23c0*/  ISETP.GT.AND P1, PT, R39, 0x61, PT ;  /* 0x000000612700780c */ /* 0x000fc40003f24270 */
[----:B0-----:R-:W-:Y:S01]  /*23d0*/  FSEL R42, R9, -INF , P2 ;  /* 0xff800000092a7808 */ /* 0x001fe20001000000 */
[----:B------:R-:W0:Y:S01]  /*23e0*/  MUFU.TANH R32, R80 ;  /* 0x0000005000207308 */ /* 0x000e220000002400 */
[----:B------:R-:W-:Y:S02]  /*23f0*/  FMNMX.FTZ R29, R44, R29, !PT ;  /* 0x0000001d2c1d7209 */ /* 0x000fe40007810000 */
[C---:B------:R-:W-:Y:S02]  /*2400*/  ISETP.GT.AND P2, PT, R39.reuse, 0x68, PT ;  /* 0x000000682700780c */ /* 0x040fe40003f44270 */
[----:B-1----:R-:W-:Y:S02]  /*2410*/  FSEL R38, R38, -INF , P1 ;  /* 0xff80000026267808 */ /* 0x002fe40000800000 */
[----:B------:R-:W-:Y:S01]  /*2420*/  FMNMX.FTZ R29, R42, R29, !PT ;  /* 0x0000001d2a1d7209 */ /* 0x000fe20007810000 */
[----:B------:R-:W1:Y:S01]  /*2430*/  MUFU.TANH R34, R81 ;  /* 0x0000005100227308 */ /* 0x000e620000002400 */
[----:B------:R-:W-:-:S02]  /*2440*/  ISETP.GT.AND P1, PT, R39, 0x69, PT ;  /* 0x000000692700780c */ /* 0x000fc40003f24270 */
[----:B--2---:R-:W-:Y:S02]  /*2450*/  FSEL R40, R40, -INF , P2 ;  /* 0xff80000028287808 */ /* 0x004fe40001000000 */
[----:B------:R-:W-:Y:S02]  /*2460*/  FMNMX.FTZ R29, R38, R29, !PT ;  /* 0x0000001d261d7209 */ /* 0x000fe40007810000 */
[C---:B------:R-:W-:Y:S01]  /*2470*/  ISETP.GT.AND P2, PT, R39.reuse, 0x70, PT ;  /* 0x000000702700780c */ /* 0x040fe20003f44270 */
[----:B------:R-:W2:Y:S01]  /*2480*/  MUFU.TANH R30, R84 ;  /* 0x00000054001e7308 */ /* 0x000ea20000002400 */
[----:B----4-:R-:W-:Y:S02]  /*2490*/  FSEL R36, R36, -INF , P1 ;  /* 0xff80000024247808 */ /* 0x010fe40000800000 */
        /* <DEDUP_REMOVED lines=8> */
[----:B------:R-:W-:Y:S01]  /*2520*/  MUFU.TANH R2, R2 ;  /* 0x0000000200027308 */ /* 0x000fe20000002400 */
[----:B------:R-:W-:Y:S01]  /*2530*/  ISETP.GT.AND P1, PT, R39, 0x79, PT ;  /* 0x000000792700780c */ /* 0x000fe20003f24270 */
[----:B------:R-:W-:Y:S01]  /*2540*/  FMUL.FTZ R39, R74, UR6 ;  /* 0x000000064a277c20 */ /* 0x000fe20008410000 */
[----:B--2---:R-:W-:Y:S01]  /*2550*/  FSEL R30, R30, -INF , P2 ;  /* 0xff8000001e1e7808 */ /* 0x004fe20001000000 */
[----:B------:R-:W-:Y:S01]  /*2560*/  UIADD3 UR6, UR42, 0x16840, URZ ;  /* 0x000168402a067890 */ /* 0x000fe2000fffe03f */
[----:B------:R-:W-:-:S02]  /*2570*/  FMNMX.FTZ R29, R34, R29, !PT ;  /* 0x0000001d221d7209 */ /* 0x000fc40007810000 */
[----:B------:R-:W-:Y:S01]  /*2580*/  ISETP.GT.AND P2, PT, R37, 0x1, PT ;  /* 0x000000012500780c */ /* 0x000fe20003f44270 */
[----:B------:R-:W1:Y:S01]  /*2590*/  MUFU.TANH R0, R0 ;  /* 0x0000000000007308 */ /* 0x000e620000002400 */
[----:B0-----:R-:W-:Y:S01]  /*25a0*/  FSEL R28, R28, -INF , P1 ;  /* 0xff8000001c1c7808 */ /* 0x001fe20000800000 */
[----:B------:R-:W-:Y:S01]  /*25b0*/  UPRMT UR6, UR25, 0x654, UR6 ;  /* 0x0000065419067896 */ /* 0x000fe20008000006 */
[----:B------:R-:W-:-:S04]  /*25c0*/  FMNMX.FTZ R29, R30, R29, !PT ;  /* 0x0000001d1e1d7209 */ /* 0x000fc80007810000 */
[----:B------:R-:W-:Y:S01]  /*25d0*/  FMNMX.FTZ R29, R28, R29, !PT ;  /* 0x0000001d1c1d7209 */ /* 0x000fe20007810000 */
[----:B------:R-:W0:Y:S03]  /*25e0*/  MUFU.TANH R8, R8 ;  /* 0x0000000800087308 */ /* 0x000e260000002400 */
[----:B------:R-:W-:Y:S01]  /*25f0*/  SYNCS.ARRIVE.TRANS64.RED.A1T0 RZ, [UR6], RZ ;  /* 0x000000ffffff79a7 */ /* 0x000fe20008100406 */
[----:B------:R-:W2:Y:S04]  /*2600*/  SHFL.BFLY PT, R10, R29, 0x2, 0x1f ;  /* 0x0c401f001d0a7f89 */ /* 0x000ea800000e0000 */
[----:B------:R-:W-:Y:S01]  /*2610*/  MUFU.TANH R11, R11 ;  /* 0x0000000b000b7308 */ /* 0x000fe20000002400 */
[----:B-1----:R-:W-:-:S02]  /*2620*/  FSEL R0, R0, -INF , P2 ;  /* 0xff80000000007808 */ /* 0x002fc40001000000 */
[----:B------:R-:W-:-:S05]  /*2630*/  ISETP.GT.AND P2, PT, R37, 0x10, PT ;  /* 0x000000102500780c */ /* 0x000fca0003f44270 */
[----:B------:R-:W1:Y:S01]  /*2640*/  MUFU.TANH R12, R12 ;  /* 0x0000000c000c7308 */ /* 0x000e620000002400 */
[----:B0-----:R-:W-:-:S07]  /*2650*/  FSEL R8, R8, -INF , P3 ;  /* 0xff80000008087808 */ /* 0x001fce0001800000 */
[----:B------:R-:W-:Y:S01]  /*2660*/  MUFU.TANH R13, R13 ;  /* 0x0000000d000d7308 */ /* 0x000fe20000002400 */
[----:B--2---:R-:W-:-:S07]  /*2670*/  FMNMX.FTZ R9, R29, R10, !PT ;  /* 0x0000000a1d097209 */ /* 0x004fce0007810000 */
[----:B------:R-:W0:Y:S01]  /*2680*/  MUFU.TANH R14, R14 ;  /* 0x0000000e000e7308 */ /* 0x000e220000002400 */
[----:B------:R-:W2:Y:S01]  /*2690*/  SHFL.BFLY PT, R10, R9, 0x1, 0x1f ;  /* 0x0c201f00090a7f89 */ /* 0x000ea200000e0000 */
[----:B-1----:R-:W-:Y:S02]  /*26a0*/  FSEL R66, R12, -INF , P2 ;  /* 0xff8000000c427808 */ /* 0x002fe40001000000 */
[----:B------:R-:W-:-:S04]  /*26b0*/  ISETP.GT.AND P2, PT, R37, 0x18, PT ;  /* 0x000000182500780c */ /* 0x000fc80003f44270 */
[----:B------:R-:W-:Y:S08]  /*26c0*/  MUFU.TANH R15, R15 ;  /* 0x0000000f000f7308 */ /* 0x000ff00000002400 */
[----:B------:R-:W1:Y:S01]  /*26d0*/  MUFU.TANH R18, R18 ;  /* 0x0000001200127308 */ /* 0x000e620000002400 */
[----:B0-----:R-:W-:Y:S02]  /*26e0*/  FSEL R14, R14, -INF , P2 ;  /* 0xff8000000e0e7808 */ /* 0x001fe40001000000 */
[----:B------:R-:W-:-:S05]  /*26f0*/  ISETP.GT.AND P2, PT, R37, 0x20, PT ;  /* 0x000000202500780c */ /* 0x000fca0003f44270 */
[----:B------:R-:W0:Y:S01]  /*2700*/  MUFU.TANH R19, R19 ;  /* 0x0000001300137308 */ /* 0x000e220000002400 */
[----:B--2---:R-:W-:Y:S01]  /*2710*/  FMNMX.FTZ R10, R9, R10, !PT ;  /* 0x0000000a090a7209 */ /* 0x004fe20007810000 */
[----:B------:R-:W-:Y:S01]  /*2720*/  IMAD.U32 R9, RZ, RZ, UR4 ;  /* 0x00000004ff097e24 */ /* 0x000fe2000f8e00ff */
[----:B------:R-:W-:Y:S02]  /*2730*/  @UP0 ULDC UR4, c[0x0][0x44c] ;  /* 0x0001130000040ab9 */ /* 0x000fe40000000800 */
[C---:B------:R-:W-:Y:S01]  /*2740*/  FSETP.NEU.FTZ.AND P1, PT, R10.reuse, -INF , PT ;  /* 0xff8000000a00780b */ /* 0x040fe20003f3d000 */
[----:B------:R-:W-:Y:S01]  /*2750*/  FMUL.FTZ R29, R10, R9 ;  /* 0x000000090a1d7220 */ /* 0x000fe20000410000 */
[----:B------:R-:W-:Y:S01]  /*2760*/  UIMAD.WIDE.U32 UR4, UR45, UR4, URZ ;  /* 0x000000042d0472a5 */ /* 0x000fe2000f8e003f */
[----:B------:R-:W2:Y:S01]  /*2770*/  MUFU.TANH R20, R20 ;  /* 0x0000001400147308 */ /* 0x000ea20000002400 */
[----:B-1----:R-:W-:Y:S02]  /*2780*/  FSEL R18, R18, -INF , P2 ;  /* 0xff80000012127808 */ /* 0x002fe40001000000 */
[----:B------:R-:W-:Y:S01]  /*2790*/  FSEL R29, R29, RZ, P1 ;  /* 0x000000ff1d1d7208 */ /* 0x000fe20000800000 */
[----:B------:R-:W-:Y:S01]  /*27a0*/  @UP0 USHF.R.U32.HI UR45, URZ, UR11, UR5 ;  /* 0x0000000b3f2d0299 */ /* 0x000fe20008011605 */
[----:B------:R-:W-:-:S02]  /*27b0*/  ISETP.GT.AND P1, PT, R37, RZ, PT ;  /* 0x000000ff2500720c */ /* 0x000fc40003f24270 */
[C---:B------:R-:W-:Y:S01]  /*27c0*/  ISETP.GT.AND P2, PT, R37.reuse, 0x28, PT ;  /* 0x000000282500780c */ /* 0x040fe20003f44270 */
[----:B------:R-:W1:Y:S01]  /*27d0*/  MUFU.TANH R21, R21 ;  /* 0x0000001500157308 */ /* 0x000e620000002400 */
[----:B------:R-:W-:Y:S01]  /*27e0*/  FSEL R2, R2, -INF , P1 ;  /* 0xff80000002027808 */ /* 0x000fe20000800000 */
[-CC-:B------:R-:W-:Y:S01]  /*27f0*/  FFMA.FTZ R142, R90, R9.reuse, -R29.reuse ;  /* 0x000000095a8e7223 */ /* 0x180fe2000001081d */
[----:B------:R-:W-:Y:S01]  /*2800*/  ISETP.GT.AND P1, PT, R37, 0x9, PT ;  /* 0x000000092500780c */ /* 0x000fe20003f24270 */
[-CC-:B------:R-:W-:Y:S01]  /*2810*/  FFMA.FTZ R136, R72, R9.reuse, -R29.reuse ;  /* 0x0000000948887223 */ /* 0x180fe2000001081d */
[----:B------:R-:W-:Y:S01]  /*2820*/  FMNMX.FTZ R33, R2, R0, !PT ;  /* 0x0000000002217209 */ /* 0x000fe20007810000 */
[--C-:B------:R-:W-:Y:S01]  /*2830*/  FFMA.FTZ R146, R94, R9, -R29.reuse ;  /* 0x000000095e927223 */ /* 0x100fe2000001081d */
[----:B------:R-:W-:Y:S01]  /*2840*/  FSEL R62, R11, -INF , P1 ;  /* 0xff8000000b3e7808 */ /* 0x000fe20000800000 */
[----:B------:R-:W3:Y:S01]  /*2850*/  MUFU.TANH R24, R24 ;  /* 0x0000001800187308 */ /* 0x000ee20000002400 */
[----:B------:R-:W-:Y:S01]  /*2860*/  FMNMX.FTZ R33, R8, R33, !PT ;  /* 0x0000002108217209 */ /* 0x000fe20007810000 */
[-CC-:B------:R-:W-:Y:S01]  /*2870*/  FFMA.FTZ R138, R64, R9.reuse, -R29.reuse ;  /* 0x00000009408a7223 */ /* 0x180fe2000001081d */
[----:B------:R-:W-:Y:S01]  /*2880*/  ISETP.GT.AND P1, PT, R37, 0x11, PT ;  /* 0x000000112500780c */ /* 0x000fe20003f24270 */
[--C-:B------:R-:W-:Y:S01]  /*2890*/  FFMA.FTZ R140, R98, R9, -R29.reuse ;  /* 0x00000009628c7223 */ /* 0x100fe2000001081d */
[----:B------:R-:W-:Y:S01]  /*28a0*/  FMNMX.FTZ R33, R62, R33, !PT ;  /* 0x000000213e217209 */ /* 0x000fe20007810000 */
[--C-:B------:R-:W-:Y:S01]  /*28b0*/  FFMA.FTZ R132, R58, R9, -R29.reuse ;  /* 0x000000093a847223 */ /* 0x100fe2000001081d */
[----:B------:R-:W-:Y:S01]  /*28c0*/  FSEL R70, R13, -INF , P1 ;  /* 0xff8000000d467808 */ /* 0x000fe20000800000 */
[----:B------:R-:W4:Y:S01]  /*28d0*/  MUFU.TANH R17, R17 ;  /* 0x0000001100117308 */ /* 0x000f220000002400 */
[----:B------:R-:W-:Y:S01]  /*28e0*/  FMNMX.FTZ R33, R66, R33, !PT ;  /* 0x0000002142217209 */ /* 0x000fe20007810000 */
[-CC-:B------:R-:W-:Y:S01]  /*28f0*/  FFMA.FTZ R13, R100, R9.reuse, -R29.reuse ;  /* 0x00000009640d7223 */ /* 0x180fe2000001081d */
[----:B------:R-:W-:Y:S01]  /*2900*/  ISETP.GT.AND P1, PT, R37, 0x19, PT ;  /* 0x000000192500780c */ /* 0x000fe20003f24270 */
[--C-:B------:R-:W-:Y:S01]  /*2910*/  FFMA.FTZ R144, R102, R9, -R29.reuse ;  /* 0x0000000966907223 */ /* 0x100fe2000001081d */
[----:B------:R-:W-:Y:S01]  /*2920*/  FMNMX.FTZ R33, R70, R33, !PT ;  /* 0x0000002146217209 */ /* 0x000fe20007810000 */
[--C-:B------:R-:W-:Y:S01]  /*2930*/  FFMA.FTZ R148, R7, R9, -R29.reuse ;  /* 0x0000000907947223 */ /* 0x100fe2000001081d */
[----:B------:R-:W-:Y:S01]  /*2940*/  FSEL R74, R15, -INF , P1 ;  /* 0xff8000000f4a7808 */ /* 0x000fe20000800000 */
[----:B------:R-:W5:Y:S01]  /*2950*/  MUFU.TANH R25, R25 ;  /* 0x0000001900197308 */ /* 0x000f620000002400 */
[----:B------:R-:W-:Y:S01]  /*2960*/  FMNMX.FTZ R33, R14, R33, !PT ;  /* 0x000000210e217209 */ /* 0x000fe20007810000 */
[-CC-:B------:R-:W-:Y:S01]  /*2970*/  FFMA.FTZ R15, R96, R9.reuse, -R29.reuse ;  /* 0x00000009600f7223 */ /* 0x180fe2000001081d */
[----:B------:R-:W-:Y:S01]  /*2980*/  ISETP.GT.AND P1, PT, R37, 0x21, PT ;  /* 0x000000212500780c */ /* 0x000fe20003f24270 */
[--C-:B------:R-:W-:Y:S01]  /*2990*/  FFMA.FTZ R7, R108, R9, -R29.reuse ;  /* 0x000000096c077223 */ /* 0x100fe2000001081d */
[----:B------:R-:W-:Y:S01]  /*29a0*/  FMNMX.FTZ R33, R74, R33, !PT ;  /* 0x000000214a217209 */ /* 0x000fe20007810000 */
[--C-:B------:R-:W-:Y:S01]  /*29b0*/  FFMA.FTZ R150, R106, R9, -R29.reuse ;  /* 0x000000096a967223 */ /* 0x100fe2000001081d */
[----:B0-----:R-:W-:Y:S01]  /*29c0*/  FSEL R76, R19, -INF , P1 ;  /* 0xff800000134c7808 */ /* 0x001fe20000800000 */
[----:B------:R-:W0:Y:S01]  /*29d0*/  MUFU.TANH R26, R26 ;  /* 0x0000001a001a7308 */ /* 0x000e220000002400 */
[----:B------:R-:W-:Y:S01]  /*29e0*/  FMNMX.FTZ R33, R18, R33, !PT ;  /* 0x0000002112217209 */ /* 0x000fe20007810000 */
[-CC-:B------:R-:W-:Y:S01]  /*29f0*/  FFMA.FTZ R19, R88, R9.reuse, -R29.reuse ;  /* 0x0000000958137223 */ /* 0x180fe2000001081d */
[C---:B------:R-:W-:Y:S01]  /*2a00*/  ISETP.GT.AND P1, PT, R37.reuse, 0x29, PT ;  /* 0x000000292500780c */ /* 0x040fe20003f24270 */
[-CC-:B------:R-:W-:Y:S01]  /*2a10*/  FFMA.FTZ R104, R104, R9.reuse, -R29.reuse ;  /* 0x0000000968687223 */ /* 0x180fe2000001081d */
[----:B--2---:R-:W-:Y:S01]  /*2a20*/  FSEL R20, R20, -INF , P2 ;  /* 0xff80000014147808 */ /* 0x004fe20001000000 */
[--C-:B------:R-:W-:Y:S01]  /*2a30*/  FFMA.FTZ R134, R50, R9, -R29.reuse ;  /* 0x0000000932867223 */ /* 0x100fe2000001081d */
[----:B------:R-:W-:Y:S01]  /*2a40*/  FMNMX.FTZ R33, R76, R33, !PT ;  /* 0x000000214c217209 */ /* 0x000fe20007810000 */
[----:B------:R-:W2:Y:S01]  /*2a50*/  MUFU.TANH R27, R27 ;  /* 0x0000001b001b7308 */ /* 0x000ea20000002400 */
[----:B------:R-:W-:Y:S01]  /*2a60*/  ISETP.GT.AND P2, PT, R37, 0x30, PT ;  /* 0x000000302500780c */ /* 0x000fe20003f44270 */
[-CC-:B------:R-:W-:Y:S01]  /*2a70*/  FFMA.FTZ R128, R54, R9.reuse, -R29.reuse ;  /* 0x0000000936807223 */ /* 0x180fe2000001081d */
[----:B-1----:R-:W-:Y:S01]  /*2a80*/  FSEL R78, R21, -INF , P1 ;  /* 0xff800000154e7808 */ /* 0x002fe20000800000 */
[--C-:B------:R-:W-:Y:S01]  /*2a90*/  FFMA.FTZ R21, R68, R9, -R29.reuse ;  /* 0x0000000944157223 */ /* 0x100fe2000001081d */
[----:B------:R-:W-:Y:S01]  /*2aa0*/  FMNMX.FTZ R33, R20, R33, !PT ;  /* 0x0000002114217209 */ /* 0x000fe20007810000 */
[-CC-:B------:R-:W-:Y:S01]  /*2ab0*/  FFMA.FTZ R130, R46, R9.reuse, -R29.reuse ;  /* 0x000000092e827223 */ /* 0x180fe2000001081d */
[----:B------:R-:W-:Y:S01]  /*2ac0*/  ISETP.GT.AND P1, PT, R37, 0x31, PT ;  /* 0x000000312500780c */ /* 0x000fe20003f24270 */
[----:B------:R-:W1:Y:S01]  /*2ad0*/  MUFU.TANH R31, R31 ;  /* 0x0000001f001f7308 */ /* 0x000e620000002400 */
[----:B------:R-:W-:Y:S01]  /*2ae0*/  FSEL R80, R23, -INF , P2 ;  /* 0xff80000017507808 */ /* 0x000fe20001000000 */
[--C-:B------:R-:W-:Y:S01]  /*2af0*/  FFMA.FTZ R23, R60, R9, -R29.reuse ;  /* 0x000000093c177223 */ /* 0x100fe2000001081d */
[----:B------:R-:W-:Y:S01]  /*2b00*/  FMNMX.FTZ R33, R78, R33, !PT ;  /* 0x000000214e217209 */ /* 0x000fe20007810000 */
[-CC-:B------:R-:W-:Y:S01]  /*2b10*/  FFMA.FTZ R124, R42, R9.reuse, -R29.reuse ;  /* 0x000000092a7c7223 */ /* 0x180fe2000001081d */
[C---:B------:R-:W-:Y:S01]  /*2b20*/  ISETP.GT.AND P2, PT, R37.reuse, 0x38, PT ;  /* 0x000000382500780c */ /* 0x040fe20003f44270 */
[--C-:B------:R-:W-:Y:S01]  /*2b30*/  FFMA.FTZ R126, R40, R9, -R29.reuse ;  /* 0x00000009287e7223 */ /* 0x100fe2000001081d */
[----:B---3--:R-:W-:Y:S01]  /*2b40*/  FSEL R24, R24, -INF , P1 ;  /* 0xff80000018187808 */ /* 0x008fe20000800000 */
[----:B------:R-:W3:Y:S01]  /*2b50*/  MUFU.TANH R45, R45 ;  /* 0x0000002d002d7308 */ /* 0x000ee20000002400 */
[----:B------:R-:W-:Y:S01]  /*2b60*/  FMNMX.FTZ R33, R80, R33, !PT ;  /* 0x0000002150217209 */ /* 0x000fe20007810000 */
[-CC-:B------:R-:W-:Y:S01]  /*2b70*/  FFMA.FTZ R120, R32, R9.reuse, -R29.reuse ;  /* 0x0000000920787223 */ /* 0x180fe2000001081d */
[----:B------:R-:W-:Y:S01]  /*2b80*/  ISETP.GT.AND P1, PT, R37, 0x39, PT ;  /* 0x000000392500780c */ /* 0x000fe20003f24270 */
[-CC-:B------:R-:W-:Y:S01]  /*2b90*/  FFMA.FTZ R34, R34, R9.reuse, -R29.reuse ;  /* 0x0000000922227223 */ /* 0x180fe2000001081d */
[----:B----4-:R-:W-:Y:S01]  /*2ba0*/  FSEL R82, R17, -INF , P2 ;  /* 0xff80000011527808 */ /* 0x010fe20001000000 */
[--C-:B------:R-:W-:Y:S01]  /*2bb0*/  FFMA.FTZ R17, R92, R9, -R29.reuse ;  /* 0x000000095c117223 */ /* 0x100fe2000001081d */
[----:B------:R-:W-:Y:S01]  /*2bc0*/  FMNMX.FTZ R33, R24, R33, !PT ;  /* 0x0000002118217209 */ /* 0x000fe20007810000 */
[----:B------:R-:W4:Y:S01]  /*2bd0*/  MUFU.TANH R55, R55 ;  /* 0x0000003700377308 */ /* 0x000f220000002400 */
[----:B------:R-:W-:Y:S01]  /*2be0*/  ISETP.GT.AND P2, PT, R37, 0x40, PT ;  /* 0x000000402500780c */ /* 0x000fe20003f44270 */
[-CC-:B------:R-:W-:Y:S01]  /*2bf0*/  FFMA.FTZ R122, R30, R9.reuse, -R29.reuse ;  /* 0x000000091e7a7223 */ /* 0x180fe2000001081d */
[----:B-----5:R-:W-:Y:S01]  /*2c00*/  FSEL R84, R25, -INF , P1 ;  /* 0xff80000019547808 */ /* 0x020fe20000800000 */
[--C-:B------:R-:W-:Y:S01]  /*2c10*/  FFMA.FTZ R25, R56, R9, -R29.reuse ;  /* 0x0000000938197223 */ /* 0x100fe2000001081d */
[----:B------:R-:W-:Y:S01]  /*2c20*/  FMNMX.FTZ R33, R82, R33, !PT ;  /* 0x0000002152217209 */ /* 0x000fe20007810000 */
[----:B------:R-:W-:Y:S01]  /*2c30*/  UIADD3 UR7, UR7, UR45, URZ ;  /* 0x0000002d07077290 */ /* 0x000fe2000fffe03f */
[C---:B------:R-:W-:Y:S01]  /*2c40*/  ISETP.GT.AND P1, PT, R37.reuse, 0x41, PT ;  /* 0x000000412500780c */ /* 0x040fe20003f24270 */
[----:B------:R-:W5:Y:S01]  /*2c50*/  MUFU.TANH R61, R61 ;  /* 0x0000003d003d7308 */ /* 0x000f620000002400 */
[----:B0-----:R-:W-:Y:S01]  /*2c60*/  FSEL R26, R26, -INF , P2 ;  /* 0xff8000001a1a7808 */ /* 0x001fe20001000000 */
[----:B------:R-:W-:Y:S01]  /*2c70*/  USHF.R.S32.HI UR4, URZ, 0x1f, UR7 ;  /* 0x0000001f3f047899 */ /* 0x000fe20008011407 */
[----:B------:R-:W-:Y:S01]  /*2c80*/  FMNMX.FTZ R33, R84, R33, !PT ;  /* 0x0000002154217209 */ /* 0x000fe20007810000 */
[----:B------:R-:W-:Y:S01]  /*2c90*/  UMOV UR5, URZ ;  /* 0x0000003f00057c82 */ /* 0x000fe20008000000 */
[----:B------:R-:W-:Y:S01]  /*2ca0*/  ISETP.GT.AND P2, PT, R37, 0x48, PT ;  /* 0x000000482500780c */ /* 0x000fe20003f44270 */
[----:B------:R-:W-:Y:S01]  /*2cb0*/  ULEA.HI UR4, UR4, UR7, URZ, 0x7 ;  /* 0x0000000704047291 */ /* 0x000fe2000f8f383f */
[----:B--2---:R-:W-:Y:S01]  /*2cc0*/  FSEL R86, R27, -INF , P1 ;  /* 0xff8000001b567808 */ /* 0x004fe20000800000 */
[----:B------:R-:W0:Y:S01]  /*2cd0*/  MUFU.TANH R49, R49 ;  /* 0x0000003100317308 */ /* 0x000e220000002400 */
[----:B------:R-:W-:Y:S01]  /*2ce0*/  FMNMX.FTZ R33, R26, R33, !PT ;  /* 0x000000211a217209 */ /* 0x000fe20007810000 */
[-CC-:B------:R-:W-:Y:S01]  /*2cf0*/  FFMA.FTZ R27, R52, R9.reuse, -R29.reuse ;  /* 0x00000009341b7223 */ /* 0x180fe2000001081d */
[----:B------:R-:W-:Y:S01]  /*2d00*/  ISETP.GT.AND P1, PT, R37, 0x49, PT ;  /* 0x000000492500780c */ /* 0x000fe20003f24270 */
[----:B------:R-:W-:Y:S01]  /*2d10*/  USHF.R.S32.HI UR4, URZ, 0x7, UR4 ;  /* 0x000000073f047899 */ /* 0x000fe20008011404 */
[----:B-1----:R-:W-:Y:S01]  /*2d20*/  FSEL R90, R31, -INF , P2 ;  /* 0xff8000001f5a7808 */ /* 0x002fe20001000000 */
[----:B------:R-:W-:Y:S01]  /*2d30*/  FFMA.FTZ R31, R48, R9, -R29 ;  /* 0x00000009301f7223 */ /* 0x000fe2000001081d */
[----:B------:R-:W-:Y:S01]  /*2d40*/  FMNMX.FTZ R33, R86, R33, !PT ;  /* 0x0000002156217209 */ /* 0x000fe20007810000 */
[----:B------:R-:W1:Y:S01]  /*2d50*/  MUFU.TANH R47, R47 ;  /* 0x0000002f002f7308 */ /* 0x000e620000002400 */
[----:B------:R-:W-:Y:S01]  /*2d60*/  ISETP.GT.AND P2, PT, R37, 0x50, PT ;  /* 0x000000502500780c */ /* 0x000fe20003f44270 */
[----:B------:R-:W-:Y:S01]  /*2d70*/  UISETP.LT.AND UP0, UPT, UR41, UR4, UPT ;  /* 0x000000042900728c */ /* 0x000fe2000bf01270 */
[----:B---3--:R-:W-:-:S02]  /*2d80*/  FSEL R88, R45, -INF , P1 ;  /* 0xff8000002d587808 */ /* 0x008fc40000800000 */
[----:B------:R-:W-:Y:S02]  /*2d90*/  CS2R R108, SRZ ;  /* 0x00000000006c7805 */ /* 0x000fe4000001ff00 */
[----:B------:R-:W-:Y:S01]  /*2da0*/  FMNMX.FTZ R33, R90, R33, !PT ;  /* 0x000000215a217209 */ /* 0x000fe20007810000 */
[----:B------:R-:W-:Y:S01]  /*2db0*/  USEL UR26, UR41, UR4, !UP0 ;  /* 0x00000004291a7287 */ /* 0x000fe2000c000000 */
[----:B------:R-:W-:Y:S01]  /*2dc0*/  ISETP.GT.AND P1, PT, R37, 0x51, PT ;  /* 0x000000512500780c */ /* 0x000fe20003f24270 */
[----:B------:R-:W2:Y:S01]  /*2dd0*/  MUFU.TANH R39, R39 ;  /* 0x0000002700277308 */ /* 0x000ea20000002400 */
[----:B----4-:R-:W-:Y:S01]  /*2de0*/  FSEL R92, R55, -INF , P2 ;  /* 0xff800000375c7808 */ /* 0x010fe20001000000 */
[----:B------:R-:W-:Y:S01]  /*2df0*/  UISETP.GE.AND UP0, UPT, UR27, UR26, UPT ;  /* 0x0000001a1b00728c */ /* 0x000fe2000bf06270 */
[----:B------:R-:W-:Y:S01]  /*2e00*/  FMNMX.FTZ R33, R88, R33, !PT ;  /* 0x0000002158217209 */ /* 0x000fe20007810000 */
[----:B------:R-:W-:Y:S01]  /*2e10*/  UMOV UR4, URZ ;  /* 0x0000003f00047c82 */ /* 0x000fe20008000000 */
[----:B------:R-:W-:-:S02]  /*2e20*/  ISETP.GT.AND P2, PT, R37, 0x58, PT ;  /* 0x000000582500780c */ /* 0x000fc40003f44270 */
[----:B------:R-:W-:Y:S02]  /*2e30*/  CS2R R106, SRZ ;  /* 0x00000000006a7805 */ /* 0x000fe4000001ff00 */
[----:B-----5:R-:W-:Y:S01]  /*2e40*/  FSEL R72, R61, -INF , P1 ;  /* 0xff8000003d487808 */ /* 0x020fe20000800000 */
[----:B------:R-:W3:Y:S01]  /*2e50*/  MUFU.TANH R59, R59 ;  /* 0x0000003b003b7308 */ /* 0x000ee20000002400 */
        /* <DEDUP_REMOVED lines=28> */
[----:B------:R-:W-:Y:S01]  /*3020*/  FMNMX.FTZ R33, R100, R33, !PT ;  /* 0x0000002164217209 */ /* 0x000fe20007810000 */
[----:B------:R-:W2:Y:S01]  /*3030*/  MUFU.TANH R63, R63 ;  /* 0x0000003f003f7308 */ /* 0x000ea20000002400 */
[----:B0-----:R-:W-:Y:S02]  /*3040*/  FSEL R58, R43, -INF , P1 ;  /* 0xff8000002b3a7808 */ /* 0x001fe40000800000 */
[----:B------:R-:W-:Y:S01]  /*3050*/  ISETP.GT.AND P1, PT, R37, 0x79, PT ;  /* 0x000000792500780c */ /* 0x000fe20003f24270 */
[----:B------:R-:W-:Y:S01]  /*3060*/  FFMA.FTZ R37, R36, R9, -R29 ;  /* 0x0000000924257223 */ /* 0x000fe2000001081d */
[----:B------:R-:W-:-:S03]  /*3070*/  FMNMX.FTZ R33, R58, R33, !PT ;  /* 0x000000213a217209 */ /* 0x000fc60007810000 */
[----:B------:R-:W-:Y:S01]  /*3080*/  MUFU.EX2 R148, R148 ;  /* 0x0000009400947308 */ /* 0x000fe20000000800 */
[----:B-1----:R-:W-:-:S04]  /*3090*/  FSEL R102, R57, -INF , P2 ;  /* 0xff80000039667808 */ /* 0x002fc80001000000 */
[----:B------:R-:W-:-:S03]  /*30a0*/  FMNMX.FTZ R33, R102, R33, !PT ;  /* 0x0000002166217209 */ /* 0x000fc60007810000 */
[----:B------:R-:W0:Y:S01]  /*30b0*/  MUFU.EX2 R7, R7 ;  /* 0x0000000700077308 */ /* 0x000e220000000800 */
[----:B--2---:R-:W-:-:S04]  /*30c0*/  FSEL R56, R63, -INF , P1 ;  /* 0xff8000003f387808 */ /* 0x004fc80000800000 */
[----:B------:R-:W-:Y:S01]  /*30d0*/  FMNMX.FTZ R12, R56, R33, !PT ;  /* 0x00000021380c7209 */ /* 0x000fe20007810000 */
[----:B------:R-:W-:Y:S02]  /*30e0*/  FFMA.FTZ R33, R44, R9, -R29 ;  /* 0x000000092c217223 */ /* 0x000fe4000001081d */
[----:B------:R-:W1:Y:S02]  /*30f0*/  MUFU.EX2 R150, R150 ;  /* 0x0000009600967308 */ /* 0x000e640000000800 */
[----:B------:R-:W2:Y:S06]  /*3100*/  SHFL.BFLY PT, R35, R12, 0x2, 0x1f ;  /* 0x0c401f000c237f89 */ /* 0x000eac00000e0000 */
[----:B------:R3:W4:Y:S01]  /*3110*/  MUFU.EX2 R11, R104 ;  /* 0x00000068000b7308 */ /* 0x0007220000000800 */
[----:B0-----:R-:W-:Y:S01]  /*3120*/  FADD.FTZ R43, R148, R7 ;  /* 0x00000007942b7221 */ /* 0x001fe20000010000 */
[----:B------:R-:W-:-:S06]  /*3130*/  F2FP.F16.F32.PACK_AB R148, R7, R148 ;  /* 0x000000940794723e */ /* 0x000fcc00000000ff */
[----:B------:R-:W0:Y:S01]  /*3140*/  MUFU.EX2 R144, R144 ;  /* 0x0000009000907308 */ /* 0x000e220000000800 */
[----:B---3--:R-:W-:-:S07]  /*3150*/  CS2R R104, SRZ ;  /* 0x0000000000687805 */ /* 0x008fce000001ff00 */
[----:B------:R-:W3:Y:S01]  /*3160*/  MUFU.EX2 R13, R13 ;  /* 0x0000000d000d7308 */ /* 0x000ee20000000800 */
[----:B--2---:R-:W-:Y:S01]  /*3170*/  FMNMX.FTZ R39, R12, R35, !PT ;  /* 0x000000230c277209 */ /* 0x004fe20007810000 */
[-CC-:B------:R-:W-:Y:S01]  /*3180*/  FFMA.FTZ R35, R38, R9.reuse, -R29.reuse ;  /* 0x0000000926237223 */ /* 0x180fe2000001081d */
[----:B------:R-:W-:-:S03]  /*3190*/  FFMA.FTZ R29, R28, R9, -R29 ;  /* 0x000000091c1d7223 */ /* 0x000fc6000001081d */
[----:B------:R-:W2:Y:S02]  /*31a0*/  SHFL.BFLY PT, R12, R39, 0x1, 0x1f ;  /* 0x0c201f00270c7f89 */ /* 0x000ea400000e0000 */
[----:B------:R-:W5:Y:S08]  /*31b0*/  MUFU.EX2 R146, R146 ;  /* 0x0000009200927308 */ /* 0x000f700000000800 */
[----:B------:R-:W5:Y:S08]  /*31c0*/  MUFU.EX2 R15, R15 ;  /* 0x0000000f000f7308 */ /* 0x000f700000000800 */
[----:B------:R-:W5:Y:S01]  /*31d0*/  MUFU.EX2 R140, R140 ;  /* 0x0000008c008c7308 */ /* 0x000f620000000800 */
[----:B--2---:R-:W-:-:S07]  /*31e0*/  FMNMX.FTZ R12, R39, R12, !PT ;  /* 0x0000000c270c7209 */ /* 0x004fce0007810000 */
[----:B------:R-:W2:Y:S01]  /*31f0*/  MUFU.EX2 R17, R17 ;  /* 0x0000001100117308 */ /* 0x000ea20000000800 */
[C---:B------:R-:W-:Y:S01]  /*3200*/  FSETP.NEU.FTZ.AND P1, PT, R12.reuse, -INF , PT ;  /* 0xff8000000c00780b */ /* 0x040fe20003f3d000 */
[----:B------:R-:W-:-:S06]  /*3210*/  FMUL.FTZ R41, R12, R9 ;  /* 0x000000090c297220 */ /* 0x000fcc0000410000 */
[----:B------:R-:W-:Y:S01]  /*3220*/  MUFU.EX2 R142, R142 ;  /* 0x0000008e008e7308 */ /* 0x000fe20000000800 */
[----:B------:R-:W-:Y:S02]  /*3230*/  FSEL R41, R41, RZ, P1 ;  /* 0x000000ff29297208 */ /* 0x000fe40000800000 */
[----:B------:R-:W-:-:S03]  /*3240*/  PLOP3.LUT P1, PT, PT, PT, UP0, 0x80, 0x0 ;  /* 0x000000000000781c */ /* 0x000fc60003f2f008 */
[-C--:B------:R-:W-:Y:S01]  /*3250*/  FFMA.FTZ R149, R2, R9.reuse, -R41 ;  /* 0x0000000902957223 */ /* 0x080fe20000010829 */
[----:B-1----:R-:W-:Y:S01]  /*3260*/  FADD.FTZ R2, R150, R43 ;  /* 0x0000002b96027221 */ /* 0x002fe20000010000 */
[-CC-:B------:R-:W-:Y:S01]  /*3270*/  FFMA.FTZ R0, R0, R9.reuse, -R41.reuse ;  /* 0x0000000900007223 */ /* 0x180fe20000010829 */
[-CC-:B------:R-:W-:Y:S01]  /*3280*/  FFMA.FTZ R151, R8, R9.reuse, -R41.reuse ;  /* 0x0000000908977223 */ /* 0x180fe20000010829 */
[-CC-:B------:R-:W-:Y:S01]  /*3290*/  FFMA.FTZ R8, R62, R9.reuse, -R41.reuse ;  /* 0x000000093e087223 */ /* 0x180fe20000010829 */
[----:B----4-:R-:W-:Y:S01]  /*32a0*/  FADD.FTZ R43, R11, R2 ;  /* 0x000000020b2b7221 */ /* 0x010fe20000010000 */
[----:B------:R-:W-:Y:S01]  /*32b0*/  MUFU.EX2 R149, R149 ;  /* 0x0000009500957308 */ /* 0x000fe20000000800 */
[-CC-:B------:R-:W-:Y:S01]  /*32c0*/  FFMA.FTZ R145, R66, R9.reuse, -R41.reuse ;  /* 0x0000000942917223 */ /* 0x180fe20000010829 */
[-C--:B------:R-:W-:Y:S01]  /*32d0*/  FFMA.FTZ R28, R70, R9.reuse, -R41 ;  /* 0x00000009461c7223 */ /* 0x080fe20000010829 */
[----:B0-----:R-:W-:Y:S01]  /*32e0*/  FADD.FTZ R2, R144, R43 ;  /* 0x0000002b90027221 */ /* 0x001fe20000010000 */
[-CC-:B------:R-:W-:Y:S01]  /*32f0*/  FFMA.FTZ R147, R14, R9.reuse, -R41.reuse ;  /* 0x000000090e937223 */ /* 0x180fe20000010829 */
[-CC-:B------:R-:W-:Y:S01]  /*3300*/  FFMA.FTZ R14, R74, R9.reuse, -R41.reuse ;  /* 0x000000094a0e7223 */ /* 0x180fe20000010829 */
[-CC-:B------:R-:W-:Y:S01]  /*3310*/  FFMA.FTZ R141, R18, R9.reuse, -R41.reuse ;  /* 0x00000009128d7223 */ /* 0x180fe20000010829 */
[----:B---3--:R-:W-:Y:S01]  /*3320*/  FADD.FTZ R43, R13, R2 ;  /* 0x000000020d2b7221 */ /* 0x008fe20000010000 */
[----:B------:R-:W0:Y:S01]  /*3330*/  MUFU.EX2 R0, R0 ;  /* 0x0000000000007308 */ /* 0x000e220000000800 */
[-CC-:B------:R-:W-:Y:S01]  /*3340*/  FFMA.FTZ R18, R76, R9.reuse, -R41.reuse ;  /* 0x000000094c127223 */ /* 0x180fe20000010829 */
[-C--:B------:R-:W-:Y:S01]  /*3350*/  FFMA.FTZ R143, R20, R9.reuse, -R41 ;  /* 0x00000009148f7223 */ /* 0x080fe20000010829 */
[----:B-----5:R-:W-:Y:S01]  /*3360*/  FADD.FTZ R2, R146, R43 ;  /* 0x0000002b92027221 */ /* 0x020fe20000010000 */
        /* <DEDUP_REMOVED lines=10> */
[-CC-:B------:R-:W-:Y:S01]  /*3410*/  FFMA.FTZ R135, R90, R9.reuse, -R41.reuse ;  /* 0x000000095a877223 */ /* 0x180fe20000010829 */
[----:B--2---:R-:W-:Y:S01]  /*3420*/  FADD.FTZ R45, R17, R32 ;  /* 0x00000020112d7221 */ /* 0x004fe20000010000 */
[----:B------:R-:W2:Y:S01]  /*3430*/  MUFU.EX2 R8, R8 ;  /* 0x0000000800087308 */ /* 0x000ea20000000800 */
[----:B0-----:R-:W-:Y:S01]  /*3440*/  FADD.FTZ R2, R149, R0 ;  /* 0x0000000095027221 */ /* 0x001fe20000010000 */
[-CC-:B------:R-:W-:Y:S01]  /*3450*/  FFMA.FTZ R32, R88, R9.reuse, -R41.reuse ;  /* 0x0000000958207223 */ /* 0x180fe20000010829 */
[-CC-:B------:R-:W-:Y:S01]  /*3460*/  FFMA.FTZ R129, R92, R9.reuse, -R41.reuse ;  /* 0x000000095c817223 */ /* 0x180fe20000010829 */
[----:B------:R-:W-:Y:S01]  /*3470*/  F2FP.F16.F32.PACK_AB R150, R11, R150 ;  /* 0x000000960b96723e */ /* 0x000fe200000000ff */
[-CC-:B------:R-:W-:Y:S01]  /*3480*/  FFMA.FTZ R94, R94, R9.reuse, -R41.reuse ;  /* 0x000000095e5e7223 */ /* 0x180fe20000010829 */
[-CC-:B------:R-:W-:Y:S01]  /*3490*/  FFMA.FTZ R68, R68, R9.reuse, -R41.reuse ;  /* 0x0000000944447223 */ /* 0x180fe20000010829 */
[-CC-:B------:R-:W-:Y:S01]  /*34a0*/  FFMA.FTZ R96, R96, R9.reuse, -R41.reuse ;  /* 0x0000000960607223 */ /* 0x180fe20000010829 */
[----:B------:R-:W-:Y:S01]  /*34b0*/  MUFU.EX2 R19, R19 ;  /* 0x0000001300137308 */ /* 0x000fe20000000800 */
[----:B-1----:R-:W-:Y:S01]  /*34c0*/  FADD.FTZ R43, R151, R2 ;  /* 0x00000002972b7221 */ /* 0x002fe20000010000 */
[-CC-:B------:R-:W-:Y:S01]  /*34d0*/  FFMA.FTZ R64, R64, R9.reuse, -R41.reuse ;  /* 0x0000000940407223 */ /* 0x180fe20000010829 */
[-CC-:B------:R-:W-:Y:S01]  /*34e0*/  FFMA.FTZ R98, R98, R9.reuse, -R41.reuse ;  /* 0x0000000962627223 */ /* 0x180fe20000010829 */
[-CC-:B------:R-:W-:Y:S01]  /*34f0*/  FFMA.FTZ R60, R60, R9.reuse, -R41.reuse ;  /* 0x000000093c3c7223 */ /* 0x180fe20000010829 */
[-CC-:B------:R-:W-:Y:S01]  /*3500*/  FFMA.FTZ R100, R100, R9.reuse, -R41.reuse ;  /* 0x0000000964647223 */ /* 0x180fe20000010829 */
[-CC-:B------:R-:W-:Y:S01]  /*3510*/  FFMA.FTZ R58, R58, R9.reuse, -R41.reuse ;  /* 0x000000093a3a7223 */ /* 0x180fe20000010829 */
[----:B------:R-:W-:Y:S01]  /*3520*/  FFMA.FTZ R102, R102, R9, -R41 ;  /* 0x0000000966667223 */ /* 0x000fe20000010829 */
[----:B------:R-:W0:Y:S01]  /*3530*/  MUFU.EX2 R145, R145 ;  /* 0x0000009100917308 */ /* 0x000e220000000800 */
[----:B--2---:R-:W-:Y:S01]  /*3540*/  FADD.FTZ R2, R8, R43 ;  /* 0x0000002b08027221 */ /* 0x004fe20000010000 */
[----:B------:R-:W-:-:S02]  /*3550*/  F2FP.F16.F32.PACK_AB R149, R0, R149 ;  /* 0x000000950095723e */ /* 0x000fc400000000ff */
[----:B------:R-:W-:Y:S02]  /*3560*/  CS2R R92, SRZ ;  /* 0x00000000005c7805 */ /* 0x000fe4000001ff00 */
[----:B------:R-:W-:Y:S02]  /*3570*/  F2FP.F16.F32.PACK_AB R144, R13, R144 ;  /* 0x000000900d90723e */ /* 0x000fe400000000ff */
[----:B------:R-:W-:Y:S02]  /*3580*/  CS2R R90, SRZ ;  /* 0x00000000005a7805 */ /* 0x000fe4000001ff00 */
[----:B------:R-:W-:Y:S02]  /*3590*/  F2FP.F16.F32.PACK_AB R146, R15, R146 ;  /* 0x000000920f92723e */ /* 0x000fe400000000ff */
[----:B------:R-:W-:Y:S01]  /*35a0*/  CS2R R88, SRZ ;  /* 0x0000000000587805 */ /* 0x000fe2000001ff00 */
[----:B------:R-:W-:Y:S01]  /*35b0*/  MUFU.EX2 R136, R136 ;  /* 0x0000008800887308 */ /* 0x000fe20000000800 */
[----:B------:R-:W-:-:S02]  /*35c0*/  F2FP.F16.F32.PACK_AB R140, R17, R140 ;  /* 0x0000008c118c723e */ /* 0x000fc400000000ff */
[----:B------:R-:W-:-:S05]  /*35d0*/  F2FP.F16.F32.PACK_AB R151, R8, R151 ;  /* 0x000000970897723e */ /* 0x000fca00000000ff */
[----:B------:R-:W1:Y:S01]  /*35e0*/  MUFU.EX2 R28, R28 ;  /* 0x0000001c001c7308 */ /* 0x000e620000000800 */
[----:B0-----:R-:W-:-:S07]  /*35f0*/  FADD.FTZ R43, R145, R2 ;  /* 0x00000002912b7221 */ /* 0x001fce0000010000 */
[----:B------:R-:W-:Y:S08]  /*3600*/  MUFU.EX2 R21, R21 ;  /* 0x0000001500157308 */ /* 0x000ff00000000800 */
[----:B------:R-:W0:Y:S01]  /*3610*/  MUFU.EX2 R147, R147 ;  /* 0x0000009300937308 */ /* 0x000e220000000800 */
[C---:B-1----:R-:W-:Y:S01]  /*3620*/  FADD.FTZ R2, R28.reuse, R43 ;  /* 0x0000002b1c027221 */ /* 0x042fe20000010000 */
[----:B------:R-:W-:-:S06]  /*3630*/  F2FP.F16.F32.PACK_AB R145, R28, R145 ;  /* 0x000000911c91723e */ /* 0x000fcc00000000ff */
[----:B------:R-:W1:Y:S08]  /*3640*/  MUFU.EX2 R138, R138 ;  /* 0x0000008a008a7308 */ /* 0x000e700000000800 */
[----:B------:R2:W-:Y:S01]  /*3650*/  MUFU.EX2 R39, R34 ;  /* 0x0000002200277308 */ /* 0x0005e20000000800 */
[----:B0-----:R-:W-:-:S07]  /*3660*/  FADD.FTZ R43, R147, R2 ;  /* 0x00000002932b7221 */ /* 0x001fce0000010000 */
[----:B------:R-:W0:Y:S01]  /*3670*/  MUFU.EX2 R14, R14 ;  /* 0x0000000e000e7308 */ /* 0x000e220000000800 */
[----:B--2---:R-:W-:Y:S01]  /*3680*/  FADD.FTZ R34, R142, R45 ;  /* 0x0000002d8e227221 */ /* 0x004fe20000010000 */
[----:B------:R-:W-:-:S03]  /*3690*/  F2FP.F16.F32.PACK_AB R142, R19, R142 ;  /* 0x0000008e138e723e */ /* 0x000fc600000000ff */
[----:B------:R-:W-:-:S03]  /*36a0*/  FADD.FTZ R45, R19, R34 ;  /* 0x00000022132d7221 */ /* 0x000fc60000010000 */
[----:B------:R-:W2:Y:S01]  /*36b0*/  MUFU.EX2 R23, R23 ;  /* 0x0000001700177308 */ /* 0x000ea20000000800 */
[----:B------:R-:W-:Y:S01]  /*36c0*/  FADD.FTZ R34, R136, R45 ;  /* 0x0000002d88227221 */ /* 0x000fe20000010000 */
[----:B------:R-:W-:-:S03]  /*36d0*/  F2FP.F16.F32.PACK_AB R136, R21, R136 ;  /* 0x000000881588723e */ /* 0x000fc600000000ff */
[----:B------:R-:W-:Y:S01]  /*36e0*/  FADD.FTZ R45, R21, R34 ;  /* 0x00000022152d7221 */ /* 0x000fe20000010000 */
[-CC-:B------:R-:W-:Y:S01]  /*36f0*/  FFMA.FTZ R34, R72, R9.reuse, -R41.reuse ;  /* 0x0000000948227223 */ /* 0x180fe20000010829 */
[----:B------:R-:W-:Y:S01]  /*3700*/  FFMA.FTZ R41, R56, R9, -R41 ;  /* 0x0000000938297223 */ /* 0x000fe20000010829 */
[----:B------:R-:W3:Y:S01]  /*3710*/  MUFU.EX2 R141, R141 ;  /* 0x0000008d008d7308 */ /* 0x000ee20000000800 */
[----:B-1----:R-:W-:Y:S01]  /*3720*/  FADD.FTZ R36, R138, R45 ;  /* 0x0000002d8a247221 */ /* 0x002fe20000010000 */
[C---:B0-----:R-:W-:Y:S01]  /*3730*/  FADD.FTZ R2, R14.reuse, R43 ;  /* 0x0000002b0e027221 */ /* 0x041fe20000010000 */
[----:B------:R-:W-:-:S05]  /*3740*/  F2FP.F16.F32.PACK_AB R147, R14, R147 ;  /* 0x000000930e93723e */ /* 0x000fca00000000ff */
[----:B------:R-:W0:Y:S01]  /*3750*/  MUFU.EX2 R132, R132 ;  /* 0x0000008400847308 */ /* 0x000e220000000800 */
[C---:B--2---:R-:W-:Y:S01]  /*3760*/  FADD.FTZ R45, R23.reuse, R36 ;  /* 0x00000024172d7221 */ /* 0x044fe20000010000 */
[----:B------:R-:W-:-:S06]  /*3770*/  F2FP.F16.F32.PACK_AB R138, R23, R138 ;  /* 0x0000008a178a723e */ /* 0x000fcc00000000ff */
[----:B------:R-:W1:Y:S01]  /*3780*/  MUFU.EX2 R18, R18 ;  /* 0x0000001200127308 */ /* 0x000e620000000800 */
[----:B---3--:R-:W-:-:S07]  /*3790*/  FADD.FTZ R43, R141, R2 ;  /* 0x000000028d2b7221 */ /* 0x008fce0000010000 */
        /* <DEDUP_REMOVED lines=61> */
[----:B0-----:R-:W-:Y:S01]  /*3b70*/  FADD.FTZ R2, R120, R11 ;  /* 0x0000000b78027221 */ /* 0x001fe20000010000 */
[----:B------:R-:W-:-:S03]  /*3b80*/  F2FP.F16.F32.PACK_AB R120, R39, R120 ;  /* 0x000000782778723e */ /* 0x000fc600000000ff */
[----:B------:R-:W-:-:S03]  /*3b90*/  FADD.FTZ R11, R39, R2 ;  /* 0x00000002270b7221 */ /* 0x000fc60000010000 */
        /* <DEDUP_REMOVED lines=28> */
[----:B------:R-:W1:Y:S01]  /*3d60*/  MUFU.EX2 R41, R41 ;  /* 0x0000002900297308 */ /* 0x000e620000000800 */
[C---:B--2---:R-:W-:Y:S01]  /*3d70*/  FADD.FTZ R7, R121.reuse, R0 ;  /* 0x0000000079077221 */ /* 0x044fe20000010000 */
[----:B------:R-:W-:Y:S02]  /*3d80*/  F2FP.F16.F32.PACK_AB R121, R121, R100 ;  /* 0x000000647979723e */ /* 0x000fe400000000ff */
[----:B------:R-:W-:Y:S01]  /*3d90*/  CS2R R100, SRZ ;  /* 0x0000000000647805 */ /* 0x000fe2000001ff00 */
[----:B0-----:R-:W-:Y:S01]  /*3da0*/  FADD.FTZ R0, R102, R7 ;  /* 0x0000000766007221 */ /* 0x001fe20000010000 */
[----:B-1----:R-:W-:-:S03]  /*3db0*/  F2FP.F16.F32.PACK_AB R123, R41, R102 ;  /* 0x00000066297b723e */ /* 0x002fc600000000ff */
        /* <DEDUP_REMOVED lines=11> */
.L_x_14986:
[----:B------:R-:W-:Y:S01]  /*3e70*/  ISETP.NE.AND P2, PT, RZ, UR43, PT ;  /* 0x0000002bff007c0c */ /* 0x000fe2000bf45270 */
[----:B------:R-:W-:-:S04]  /*3e80*/  UISETP.NE.AND UP0, UPT, UR6, 0x1, UPT ;  /* 0x000000010600788c */ /* 0x000fc8000bf05270 */
[----:B------:R-:W-:-:S04]  /*3e90*/  USEL UR5, URZ, 0x1, UP0 ;  /* 0x000000013f057887 */ /* 0x000fc80008000000 */
[----:B------:R-:W-:-:S04]  /*3ea0*/  ULOP3.LUT UR5, UR7, UR5, URZ, 0x3c, !UPT ;  /* 0x0000000507057292 */ /* 0x000fc8000f8e3c3f */
[----:B------:R-:W-:Y:S08]  /*3eb0*/  @P2 BRA `(.L_x_14976) ;  /* 0x0000000000382947 */ /* 0x000ff00003800000 */
[----:B------:R-:W-:Y:S05]  /*3ec0*/  @!P0 BRA `(.L_x_14977) ;  /* 0x0000000000048947 */ /* 0x000fea0003800000 */
[----:B------:R-:W-:Y:S01]  /*3ed0*/  BPT.TRAP 0x1 ;  /* 0x000000040000795c */ /* 0x000fe20000300000 */
.L_x_14977:
        /* <DEDUP_REMOVED lines=9> */
.L_x_14978:
[----:B-1----:R-:W-:Y:S05]  /*3f70*/  @P1 BRA `(.L_x_14976) ;  /* 0x0000000000081947 */ /* 0x002fea0003800000 */
[----:B------:R-:W1:Y:S02]  /*3f80*/  SYNCS.PHASECHK.TRANS64.TRYWAIT P1, [UR4+0x16830], R9 ;  /* 0x01683009ff0075a7 */ /* 0x000e640008020144 */
[----:B-1----:R-:W-:Y:S05]  /*3f90*/  @!P1 BRA `(.L_x_14979) ;  /* 0x000000a800b09947 */ /* 0x002fea0003800000 */
.L_x_14976:
[----:B01----:R-:W-:Y:S01]  /*3fa0*/  IADD3 R9, R16, 0x8, RZ ;  /* 0x0000000810097810 */ /* 0x003fe20007ffe0ff */
        /* <DEDUP_REMOVED lines=29> */
.L_x_14981:
[----:B------:R-:W-:Y:S01]  /*4180*/  ULEA UR10, UR6, UR42, 0x3 ;  /* 0x0000002a060a7291 */ /* 0x000fe2000f8e183f */
[----:B------:R-:W-:-:S05]  /*4190*/  IMAD.U32 R9, RZ, RZ, UR7 ;  /* 0x00000007ff097e24 */ /* 0x000fca000f8e00ff */
[----:B------:R-:W-:-:S04]  /*41a0*/  SHF.L.U32 R9, R9, 0x1f, RZ ;  /* 0x0000001f09097819 */ /* 0x000fc800000006ff */
[----:B------:R0:W1:Y:S01]  /*41b0*/  SYNCS.PHASECHK.TRANS64.TRYWAIT P1, [UR10+0x16850], R9 ;  /* 0x01685009ff0075a7 */ /* 0x000062000802014a */
[----:B------:R-:W-:Y:S05]  /*41c0*/  @!P0 BRA `(.L_x_14982) ;  /* 0x0000000000048947 */ /* 0x000fea0003800000 */
[----:B------:R-:W-:Y:S01]  /*41d0*/  BPT.TRAP 0x1 ;  /* 0x000000040000795c */ /* 0x000fe20000300000 */
.L_x_14982:
[----:B-1----:R-:W-:Y:S05]  /*41e0*/  @P1 BRA `(.L_x_14980) ;  /* 0x0000000000081947 */ /* 0x002fea0003800000 */
[----:B------:R-:W1:Y:S02]  /*41f0*/  SYNCS.PHASECHK.TRANS64.TRYWAIT P1, [UR10+0x16850], R9 ;  /* 0x01685009ff0075a7 */ /* 0x000e64000802014a */
[----:B-1----:R-:W-:Y:S05]  /*4200*/  @!P1 BRA `(.L_x_14983) ;  /* 0x000000a8002c9947 */ /* 0x002fea0003800000 */
.L_x_14980:
        /* <DEDUP_REMOVED lines=50> */
.L_x_14984:
[----:B------:R-:W-:Y:S01]  /*4530*/  UISETP.NE.AND UP0, UPT, UR44, URZ, UPT ;  /* 0x0000003f2c00728c */ /* 0x000fe2000bf05270 */
[----:B------:R-:W-:Y:S02]  /*4540*/  IMAD.MOV.U32 R121, RZ, RZ, R3 ;  /* 0x000000ffff797224 */ /* 0x000fe400078e0003 */
        /* <DEDUP_REMOVED lines=8> */
[----:B------:R-:W-:Y:S01]  /*45d0*/  IMAD.U32 R32, RZ, RZ, UR29 ;  /* 0x0000001dff207e24 */ /* 0x000fe2000f8e00ff */
[----:B------:R-:W-:Y:S01]  /*45e0*/  @UP0 ULDC UR7, c[0x0][0x44c] ;  /* 0x0001130000070ab9 */ /* 0x000fe20000000800 */
[----:B------:R-:W-:Y:S01]  /*45f0*/  FMUL.FTZ R140, R28, UR30 ;  /* 0x0000001e1c8c7c20 */ /* 0x000fe20008410000 */
[----:B------:R-:W-:Y:S01]  /*4600*/  FMUL.FTZ R132, R33, UR30 ;  /* 0x0000001e21847c20 */ /* 0x000fe20008410000 */
[----:B------:R-:W-:Y:S01]  /*4610*/  FMUL.FTZ R130, R36, UR30 ;  /* 0x0000001e24827c20 */ /* 0x000fe20008410000 */
[----:B------:R-:W-:Y:S01]  /*4620*/  FMUL.FTZ R20, R43, UR30 ;  /* 0x0000001e2b147c20 */ /* 0x000fe20008410000 */
[----:B------:R-:W-:Y:S01]  /*4630*/  FMUL.FTZ R128, R37, UR30 ;  /* 0x0000001e25807c20 */ /* 0x000fe20008410000 */
[----:B------:R-:W2:Y:S01]  /*4640*/  MUFU.TANH R138, R138 ;  /* 0x0000008a008a7308 */ /* 0x000ea20000002400 */
        /* <DEDUP_REMOVED lines=9> */
[----:B------:R-:W-:Y:S01]  /*46e0*/  UIMAD UR7, UR27, UR7, 0x1 ;  /* 0x000000011b0774a4 */ /* 0x000fe2000f8e0207 */
[----:B------:R-:W-:Y:S01]  /*46f0*/  FMUL.FTZ R10, R48, UR30 ;  /* 0x0000001e300a7c20 */ /* 0x000fe20008410000 */
[----:B------:R-:W3:Y:S01]  /*4700*/  SHFL.IDX PT, R30, R121, RZ, 0x1c1f ;  /* 0x001c1fff791e7589 */ /* 0x000ee200000e0000 */
[----:B------:R-:W-:Y:S01]  /*4710*/  FMUL.FTZ R25, R49, UR30 ;  /* 0x0000001e31197c20 */ /* 0x000fe20008410000 */
[----:B------:R-:W-:Y:S01]  /*4720*/  FMUL.FTZ R12, R26, UR30 ;  /* 0x0000001e1a0c7c20 */ /* 0x000fe20008410000 */
[----:B------:R-:W-:Y:S01]  /*4730*/  FMUL.FTZ R26, R52, UR30 ;  /* 0x0000001e341a7c20 */ /* 0x000fe20008410000 */
[----:B------:R-:W-:Y:S01]  /*4740*/  MOV R29, UR7 ;  /* 0x00000007001d7c02 */ /* 0x000fe20008000f00 */
[----:B------:R-:W4:Y:S01]  /*4750*/  MUFU.TANH R136, R136 ;  /* 0x0000008800887308 */ /* 0x000f220000002400 */
[----:B------:R-:W-:Y:S01]  /*4760*/  FMUL.FTZ R11, R27, UR30 ;  /* 0x0000001e1b0b7c20 */ /* 0x000fe20008410000 */
        /* <DEDUP_REMOVED lines=17> */
[--C-:B---3--:R-:W-:Y:S01]  /*4880*/  IADD3 R9, R30, -UR28, R29.reuse ;  /* 0x8000001c1e097c10 */ /* 0x108fe2000fffe01d */
[----:B------:R-:W-:Y:S01]  /*4890*/  FMUL.FTZ R72, R72, UR30 ;  /* 0x0000001e48487c20 */ /* 0x000fe20008410000 */
[----:B------:R-:W-:Y:S01]  /*48a0*/  FMUL.FTZ R21, R42, UR30 ;  /* 0x0000001e2a157c20 */ /* 0x000fe20008410000 */
[----:B------:R-:W-:Y:S01]  /*48b0*/  FMUL.FTZ R73, R73, UR30 ;  /* 0x0000001e49497c20 */ /* 0x000fe20008410000 */
[C---:B------:R-:W-:Y:S01]  /*48c0*/  ISETP.GT.AND P1, PT, R9.reuse, RZ, PT ;  /* 0x000000ff0900720c */ /* 0x040fe20003f24270 */
[----:B------:R-:W-:Y:S01]  /*48d0*/  FMUL.FTZ R76, R76, UR30 ;  /* 0x0000001e4c4c7c20 */ /* 0x000fe20008410000 */
[C---:B------:R-:W-:Y:S01]  /*48e0*/  ISETP.GT.AND P2, PT, R9.reuse, 0x1, PT ;  /* 0x000000010900780c */ /* 0x040fe20003f44270 */
[----:B------:R-:W3:Y:S01]  /*48f0*/  MUFU.TANH R130, R130 ;  /* 0x0000008200827308 */ /* 0x000ee20000002400 */
        /* <DEDUP_REMOVED lines=16> */
[----:B----4-:R-:W-:Y:S01]  /*4a00*/  FSEL R136, R136, -INF , P2 ;  /* 0xff80000088887808 */ /* 0x010fe20001000000 */
[----:B------:R-:W-:Y:S01]  /*4a10*/  FMUL.FTZ R15, R35, UR30 ;  /* 0x0000001e230f7c20 */ /* 0x000fe20008410000 */
[----:B------:R-:W-:Y:S01]  /*4a20*/  FMNMX.FTZ R43, R140, R43, !PT ;  /* 0x0000002b8c2b7209 */ /* 0x000fe20007810000 */
[----:B------:R-:W-:Y:S01]  /*4a30*/  FMUL.FTZ R85, R85, UR30 ;  /* 0x0000001e55557c20 */ /* 0x000fe20008410000 */
[----:B------:R-:W-:Y:S01]  /*4a40*/  ISETP.GT.AND P2, PT, R9, 0x11, PT ;  /* 0x000000110900780c */ /* 0x000fe20003f44270 */
[----:B------:R-:W-:Y:S01]  /*4a50*/  FMUL.FTZ R35, R55, UR30 ;  /* 0x0000001e37237c20 */ /* 0x000fe20008410000 */
[----:B-----5:R-:W-:Y:S01]  /*4a60*/  FSEL R134, R134, -INF , P1 ;  /* 0xff80000086867808 */ /* 0x020fe20000800000 */
[----:B------:R-:W2:Y:S01]  /*4a70*/  MUFU.TANH R124, R124 ;  /* 0x0000007c007c7308 */ /* 0x000ea20000002400 */
[----:B------:R-:W-:Y:S01]  /*4a80*/  FMNMX.FTZ R43, R136, R43, !PT ;  /* 0x0000002b882b7209 */ /* 0x000fe20007810000 */
[----:B------:R-:W-:Y:S01]  /*4a90*/  FMUL.FTZ R55, R62, UR30 ;  /* 0x0000001e3e377c20 */ /* 0x000fe20008410000 */
[----:B------:R-:W-:Y:S01]  /*4aa0*/  ISETP.GT.AND P1, PT, R9, 0x18, PT ;  /* 0x000000180900780c */ /* 0x000fe20003f24270 */
[----:B------:R-:W4:Y:S01]  /*4ab0*/  SHFL.IDX PT, R62, R121, 0x1, 0x1c1f ;  /* 0x003c1f00793e7f89 */ /* 0x000f2200000e0000 */
[----:B------:R-:W-:Y:S01]  /*4ac0*/  FSEL R132, R132, -INF , P2 ;  /* 0xff80000084847808 */ /* 0x000fe20001000000 */
[----:B------:R-:W-:Y:S01]  /*4ad0*/  FMUL.FTZ R13, R31, UR30 ;  /* 0x0000001e1f0d7c20 */ /* 0x000fe20008410000 */
[----:B------:R-:W-:Y:S01]  /*4ae0*/  FMNMX.FTZ R43, R134, R43, !PT ;  /* 0x0000002b862b7209 */ /* 0x000fe20007810000 */
[----:B------:R-:W5:Y:S01]  /*4af0*/  MUFU.TANH R122, R122 ;  /* 0x0000007a007a7308 */ /* 0x000f620000002400 */
[----:B------:R-:W-:Y:S01]  /*4b00*/  ISETP.GT.AND P2, PT, R9, 0x19, PT ;  /* 0x000000190900780c */ /* 0x000fe20003f44270 */
[----:B------:R-:W-:Y:S01]  /*4b10*/  FMUL.FTZ R61, R67, UR30 ;  /* 0x0000001e433d7c20 */ /* 0x000fe20008410000 */
[----:B---3--:R-:W-:Y:S01]  /*4b20*/  FSEL R130, R130, -INF , P1 ;  /* 0xff80000082827808 */ /* 0x008fe20000800000 */
[----:B------:R-:W-:Y:S01]  /*4b30*/  FMUL.FTZ R18, R39, UR30 ;  /* 0x0000001e27127c20 */ /* 0x000fe20008410000 */
[----:B------:R-:W-:Y:S01]  /*4b40*/  FMNMX.FTZ R43, R132, R43, !PT ;  /* 0x0000002b842b7209 */ /* 0x000fe20007810000 */
[----:B------:R-:W-:Y:S01]  /*4b50*/  FMUL.FTZ R39, R59, UR30 ;  /* 0x0000001e3b277c20 */ /* 0x000fe20008410000 */
[C---:B------:R-:W-:Y:S01]  /*4b60*/  ISETP.GT.AND P1, PT, R9.reuse, 0x20, PT ;  /* 0x000000200900780c */ /* 0x040fe20003f24270 */
[----:B------:R-:W3:Y:S01]  /*4b70*/  MUFU.TANH R120, R120 ;  /* 0x0000007800787308 */ /* 0x000ee20000002400 */
[----:B-1----:R-:W-:Y:S01]  /*4b80*/  FSEL R128, R128, -INF , P2 ;  /* 0xff80000080807808 */ /* 0x002fe20001000000 */
[----:B------:R-:W-:Y:S01]  /*4b90*/  FMUL.FTZ R59, R66, UR30 ;  /* 0x0000001e423b7c20 */ /* 0x000fe20008410000 */
[----:B------:R-:W-:Y:S01]  /*4ba0*/  FMNMX.FTZ R43, R130, R43, !PT ;  /* 0x0000002b822b7209 */ /* 0x000fe20007810000 */
[----:B------:R-:W-:Y:S01]  /*4bb0*/  FMUL.FTZ R152, R70, UR30 ;  /* 0x0000001e46987c20 */ /* 0x000fe20008410000 */
[----:B------:R-:W-:Y:S01]  /*4bc0*/  ISETP.GT.AND P2, PT, R9, 0x21, PT ;  /* 0x000000210900780c */ /* 0x000fe20003f44270 */
[----:B------:R-:W-:Y:S01]  /*4bd0*/  FMUL.FTZ R24, R47, UR30 ;  /* 0x0000001e2f187c20 */ /* 0x000fe20008410000 */
[----:B0-----:R-:W-:Y:S01]  /*4be0*/  FSEL R126, R126, -INF , P1 ;  /* 0xff8000007e7e7808 */ /* 0x001fe20000800000 */
[----:B------:R-:W0:Y:S01]  /*4bf0*/  MUFU.TANH R10, R10 ;  /* 0x0000000a000a7308 */ /* 0x000e220000002400 */
[----:B------:R-:W-:Y:S01]  /*4c00*/  FMNMX.FTZ R43, R128, R43, !PT ;  /* 0x0000002b802b7209 */ /* 0x000fe20007810000 */
[----:B------:R-:W-:Y:S01]  /*4c10*/  FMUL.FTZ R154, R74, UR30 ;  /* 0x0000001e4a9a7c20 */ /* 0x000fe20008410000 */
[----:B------:R-:W-:Y:S01]  /*4c20*/  ISETP.GT.AND P1, PT, R9, 0x28, PT ;  /* 0x000000280900780c */ /* 0x000fe20003f24270 */
[----:B------:R-:W-:Y:S01]  /*4c30*/  FMUL.FTZ R31, R51, UR30 ;  /* 0x0000001e331f7c20 */ /* 0x000fe20008410000 */
[----:B--2---:R-:W-:Y:S01]  /*4c40*/  FSEL R124, R124, -INF , P2 ;  /* 0xff8000007c7c7808 */ /* 0x004fe20001000000 */
[----:B------:R-:W-:Y:S01]  /*4c50*/  FMUL.FTZ R53, R78, UR30 ;  /* 0x0000001e4e357c20 */ /* 0x000fe20008410000 */
[----:B------:R-:W-:Y:S01]  /*4c60*/  FMNMX.FTZ R43, R126, R43, !PT ;  /* 0x0000002b7e2b7209 */ /* 0x000fe20007810000 */
[----:B------:R-:W-:Y:S01]  /*4c70*/  MUFU.TANH R25, R25 ;  /* 0x0000001900197308 */ /* 0x000fe20000002400 */
[----:B------:R-:W-:Y:S01]  /*4c80*/  ISETP.GT.AND P2, PT, R9, 0x29, PT ;  /* 0x000000290900780c */ /* 0x000fe20003f44270 */
[----:B------:R-:W-:Y:S01]  /*4c90*/  FMUL.FTZ R57, R63, UR30 ;  /* 0x0000001e3f397c20 */ /* 0x000fe20008410000 */
[----:B-----5:R-:W-:Y:S01]  /*4ca0*/  FSEL R122, R122, -INF , P1 ;  /* 0xff8000007a7a7808 */ /* 0x020fe20000800000 */
        /* <DEDUP_REMOVED lines=11> */
[----:B------:R-:W-:Y:S01]  /*4d60*/  FMNMX.FTZ R43, R120, R43, !PT ;  /* 0x0000002b782b7209 */ /* 0x000fe20007810000 */
[----:B------:R-:W-:Y:S01]  /*4d70*/  MUFU.TANH R27, R27 ;  /* 0x0000001b001b7308 */ /* 0x000fe20000002400 */
[----:B----4-:R-:W-:Y:S01]  /*4d80*/  IADD3 R67, R62, -UR28, R29 ;  /* 0x8000001c3e437c10 */ /* 0x010fe2000fffe01d */
[----:B------:R-:W-:-:S03]  /*4d90*/  ULEA UR7, UR4, UR42, 0x3 ;  /* 0x0000002a04077291 */ /* 0x000fc6000f8e183f */
[----:B------:R-:W-:Y:S01]  /*4da0*/  ISETP.GT.AND P3, PT, R67, 0x1, PT ;  /* 0x000000014300780c */ /* 0x000fe20003f64270 */
[----:B------:R-:W-:Y:S02]  /*4db0*/  UIADD3 UR7, UR7, 0x16840, URZ ;  /* 0x0001684007077890 */ /* 0x000fe4000fffe03f */
[----:B------:R-:W2:Y:S02]  /*4dc0*/  MUFU.TANH R28, R28 ;  /* 0x0000001c001c7308 */ /* 0x000ea40000002400 */
[----:B------:R-:W-:-:S06]  /*4dd0*/  UPRMT UR7, UR25, 0x654, UR7 ;  /* 0x0000065419077896 */ /* 0x000fcc0008000007 */
[----:B------:R0:W-:Y:S03]  /*4de0*/  MUFU.TANH R46, R68 ;  /* 0x00000044002e7308 */ /* 0x0001e60000002400 */
[----:B------:R-:W-:Y:S05]  /*4df0*/  SYNCS.ARRIVE.TRANS64.RED.A1T0 RZ, [UR7], RZ ;  /* 0x000000ffffff79a7 */ /* 0x000fea0008100407 */
[----:B------:R-:W3:Y:S01]  /*4e00*/  MUFU.TANH R54, R54 ;  /* 0x0000003600367308 */ /* 0x000ee20000002400 */
[----:B0-----:R-:W-:Y:S02]  /*4e10*/  FSEL R68, R10, -INF , P1 ;  /* 0xff8000000a447808 */ /* 0x001fe40000800000 */
[----:B------:R-:W-:-:S02]  /*4e20*/  ISETP.GT.AND P1, PT, R9, 0x38, PT ;  /* 0x000000380900780c */ /* 0x000fc40003f24270 */
[----:B------:R-:W-:Y:S02]  /*4e30*/  FMNMX.FTZ R43, R68, R43, !PT ;  /* 0x0000002b442b7209 */ /* 0x000fe40007810000 */
[----:B-1----:R-:W-:Y:S01]  /*4e40*/  FSEL R60, R26, -INF , P1 ;  /* 0xff8000001a3c7808 */ /* 0x002fe20000800000 */
[----:B------:R0:W-:Y:S01]  /*4e50*/  MUFU.TANH R50, R64 ;  /* 0x0000004000327308 */ /* 0x0001e20000002400 */
[----:B------:R-:W-:-:S04]  /*4e60*/  ISETP.GT.AND P1, PT, R9, 0x40, PT ;  /* 0x000000400900780c */ /* 0x000fc80003f24270 */
[----:B--2---:R-:W-:Y:S02]  /*4e70*/  FSEL R58, R28, -INF , P1 ;  /* 0xff8000001c3a7808 */ /* 0x004fe40000800000 */
[----:B------:R-:W-:Y:S01]  /*4e80*/  ISETP.GT.AND P1, PT, R9, 0x48, PT ;  /* 0x000000480900780c */ /* 0x000fe20003f24270 */
[----:B------:R-:W1:Y:S01]  /*4e90*/  MUFU.TANH R52, R52 ;  /* 0x0000003400347308 */ /* 0x000e620000002400 */
[----:B0-----:R-:W-:Y:S02]  /*4ea0*/  FSEL R64, R25, -INF , P2 ;  /* 0xff80000019407808 */ /* 0x001fe40001000000 */
[----:B------:R-:W-:Y:S02]  /*4eb0*/  ISETP.GT.AND P2, PT, R9, 0x39, PT ;  /* 0x000000390900780c */ /* 0x000fe40003f44270 */
[----:B------:R-:W-:Y:S02]  /*4ec0*/  FMNMX.FTZ R43, R64, R43, !PT ;  /* 0x0000002b402b7209 */ /* 0x000fe40007810000 */
[----:B------:R-:W-:Y:S01]  /*4ed0*/  FSEL R56, R27, -INF , P2 ;  /* 0xff8000001b387808 */ /* 0x000fe20001000000 */
[----:B------:R-:W0:Y:S01]  /*4ee0*/  MUFU.TANH R48, R48 ;  /* 0x0000003000307308 */ /* 0x000e220000002400 */
[----:B------:R-:W-:-:S02]  /*4ef0*/  FMNMX.FTZ R43, R60, R43, !PT ;  /* 0x0000002b3c2b7209 */ /* 0x000fc40007810000 */
[C---:B------:R-:W-:Y:S02]  /*4f00*/  ISETP.GT.AND P2, PT, R9.reuse, 0x41, PT ;  /* 0x000000410900780c */ /* 0x040fe40003f44270 */
[----:B------:R-:W-:Y:S02]  /*4f10*/  FMNMX.FTZ R43, R56, R43, !PT ;  /* 0x0000002b382b7209 */ /* 0x000fe40007810000 */
[----:B---3--:R-:W-:Y:S01]  /*4f20*/  FSEL R54, R54, -INF , P2 ;  /* 0xff80000036367808 */ /* 0x008fe20001000000 */
[----:B------:R2:W3:Y:S01]  /*4f30*/  MUFU.TANH R44, R65 ;  /* 0x00000041002c7308 */ /* 0x0004e20000002400 */
[----:B------:R-:W-:Y:S02]  /*4f40*/  FMNMX.FTZ R43, R58, R43, !PT ;  /* 0x0000002b3a2b7209 */ /* 0x000fe40007810000 */
[----:B------:R-:W-:Y:S02]  /*4f50*/  ISETP.GT.AND P2, PT, R9, 0x49, PT ;  /* 0x000000490900780c */ /* 0x000fe40003f44270 */
[----:B-1----:R-:W-:-:S02]  /*4f60*/  FSEL R52, R52, -INF , P1 ;  /* 0xff80000034347808 */ /* 0x002fc40000800000 */
[----:B------:R-:W-:Y:S01]  /*4f70*/  FMNMX.FTZ R43, R54, R43, !PT ;  /* 0x0000002b362b7209 */ /* 0x000fe20007810000 */
[----:B------:R-:W1:Y:S01]  /*4f80*/  MUFU.TANH R40, R69 ;  /* 0x0000004500287308 */ /* 0x000e620000002400 */
[----:B------:R-:W-:Y:S01]  /*4f90*/  ISETP.GT.AND P1, PT, R9, 0x50, PT ;  /* 0x000000500900780c */ /* 0x000fe20003f24270 */
[----:B--2---:R-:W-:Y:S01]  /*4fa0*/  FMUL.FTZ R65, R75, UR30 ;  /* 0x0000001e4b417c20 */ /* 0x004fe20008410000 */
[----:B0-----:R-:W-:Y:S02]  /*4fb0*/  FSEL R48, R48, -INF , P2 ;  /* 0xff80000030307808 */ /* 0x001fe40001000000 */
[----:B------:R-:W-:Y:S02]  /*4fc0*/  FMNMX.FTZ R43, R52, R43, !PT ;  /* 0x0000002b342b7209 */ /* 0x000fe40007810000 */
[----:B------:R-:W-:Y:S01]  /*4fd0*/  ISETP.GT.AND P2, PT, R9, 0x51, PT ;  /* 0x000000510900780c */ /* 0x000fe20003f44270 */
[----:B------:R-:W0:Y:S01]  /*4fe0*/  MUFU.TANH R42, R72 ;  /* 0x00000048002a7308 */ /* 0x000e220000002400 */
[----:B------:R-:W-:-:S02]  /*4ff0*/  FSEL R50, R50, -INF , P1 ;  /* 0xff80000032327808 */ /* 0x000fc40000800000 */
[----:B------:R-:W-:Y:S02]  /*5000*/  FMNMX.FTZ R43, R48, R43, !PT ;  /* 0x0000002b302b7209 */ /* 0x000fe40007810000 */
[C---:B------:R-:W-:Y:S02]  /*5010*/  ISETP.GT.AND P1, PT, R9.reuse, 0x58, PT ;  /* 0x000000580900780c */ /* 0x040fe40003f24270 */
[----:B---3--:R-:W-:Y:S01]  /*5020*/  FSEL R44, R44, -INF , P2 ;  /* 0xff8000002c2c7808 */ /* 0x008fe20001000000 */
[----:B------:R-:W2:Y:S01]  /*5030*/  MUFU.TANH R36, R73 ;  /* 0x0000004900247308 */ /* 0x000ea20000002400 */
[----:B------:R-:W-:Y:S02]  /*5040*/  FMNMX.FTZ R43, R50, R43, !PT ;  /* 0x0000002b322b7209 */ /* 0x000fe40007810000 */
[----:B------:R-:W-:Y:S02]  /*5050*/  ISETP.GT.AND P2, PT, R9, 0x59, PT ;  /* 0x000000590900780c */ /* 0x000fe40003f44270 */
[----:B------:R-:W-:-:S02]  /*5060*/  FSEL R46, R46, -INF , P1 ;  /* 0xff8000002e2e7808 */ /* 0x000fc40000800000 */
[----:B------:R-:W-:Y:S01]  /*5070*/  FMNMX.FTZ R43, R44, R43, !PT ;  /* 0x0000002b2c2b7209 */ /* 0x000fe20007810000 */
[----:B------:R-:W3:Y:S01]  /*5080*/  MUFU.TANH R38, R76 ;  /* 0x0000004c00267308 */ /* 0x000ee20000002400 */
[C---:B------:R-:W-:Y:S02]  /*5090*/  ISETP.GT.AND P1, PT, R9.reuse, 0x60, PT ;  /* 0x000000600900780c */ /* 0x040fe40003f24270 */
[----:B-1----:R-:W-:Y:S02]  /*50a0*/  FSEL R40, R40, -INF , P2 ;  /* 0xff80000028287808 */ /* 0x002fe40001000000 */
[----:B------:R-:W-:Y:S02]  /*50b0*/  FMNMX.FTZ R43, R46, R43, !PT ;  /* 0x0000002b2e2b7209 */ /* 0x000fe40007810000 */
[----:B------:R-:W-:Y:S01]  /*50c0*/  ISETP.GT.AND P2, PT, R9, 0x61, PT ;  /* 0x000000610900780c */ /* 0x000fe20003f44270 */
[----:B------:R-:W1:Y:S01]  /*50d0*/  MUFU.TANH R32, R77 ;  /* 0x0000004d00207308 */ /* 0x000e620000002400 */
[----:B0-----:R-:W-:-:S02]  /*50e0*/  FSEL R42, R42, -INF , P1 ;  /* 0xff8000002a2a7808 */ /* 0x001fc40000800000 */
[----:B------:R-:W-:Y:S02]  /*50f0*/  FMNMX.FTZ R43, R40, R43, !PT ;  /* 0x0000002b282b7209 */ /* 0x000fe40007810000 */
[C---:B------:R-:W-:Y:S02]  /*5100*/  ISETP.GT.AND P1, PT, R9.reuse, 0x68, PT ;  /* 0x000000680900780c */ /* 0x040fe40003f24270 */
[----:B--2---:R-:W-:Y:S01]  /*5110*/  FSEL R36, R36, -INF , P2 ;  /* 0xff80000024247808 */ /* 0x004fe20001000000 */
[----:B------:R-:W0:Y:S01]  /*5120*/  MUFU.TANH R34, R80 ;  /* 0x0000005000227308 */ /* 0x000e220000002400 */
[----:B------:R-:W-:Y:S02]  /*5130*/  FMNMX.FTZ R43, R42, R43, !PT ;  /* 0x0000002b2a2b7209 */ /* 0x000fe40007810000 */
[----:B------:R-:W-:Y:S02]  /*5140*/  ISETP.GT.AND P2, PT, R9, 0x69, PT ;  /* 0x000000690900780c */ /* 0x000fe40003f44270 */
[----:B---3--:R-:W-:-:S02]  /*5150*/  FSEL R38, R38, -INF , P1 ;  /* 0xff80000026267808 */ /* 0x008fc40000800000 */
[----:B------:R-:W-:Y:S01]  /*5160*/  FMNMX.FTZ R43, R36, R43, !PT ;  /* 0x0000002b242b7209 */ /* 0x000fe20007810000 */
[----:B------:R-:W2:Y:S01]  /*5170*/  MUFU.TANH R30, R81 ;  /* 0x00000051001e7308 */ /* 0x000ea20000002400 */
        /* <DEDUP_REMOVED lines=8> */
[----:B------:R-:W-:Y:S01]  /*5200*/  FMNMX.FTZ R43, R34, R43, !PT ;  /* 0x0000002b222b7209 */ /* 0x000fe20007810000 */
[----:B------:R-:W0:Y:S01]  /*5210*/  MUFU.TANH R26, R85 ;  /* 0x00000055001a7308 */ /* 0x000e220000002400 */
[----:B--2---:R-:W-:Y:S02]  /*5220*/  FSEL R30, R30, -INF , P2 ;  /* 0xff8000001e1e7808 */ /* 0x004fe40001000000 */
[----:B------:R-:W-:Y:S02]  /*5230*/  ISETP.GT.AND P2, PT, R9, 0x79, PT ;  /* 0x000000790900780c */ /* 0x000fe40003f44270 */
[----:B------:R-:W-:Y:S01]  /*5240*/  FMNMX.FTZ R43, R30, R43, !PT ;  /* 0x0000002b1e2b7209 */ /* 0x000fe20007810000 */
[----:B------:R-:W2:Y:S02]  /*5250*/  LDC R9, c[0x0][0x988] ;  /* 0x00026200ff097b82 */ /* 0x000ea40000000800 */
[----:B------:R-:W3:Y:S01]  /*5260*/  MUFU.TANH R12, R12 ;  /* 0x0000000c000c7308 */ /* 0x000ee20000002400 */
[----:B-1----:R-:W-:-:S04]  /*5270*/  FSEL R28, R28, -INF , P1 ;  /* 0xff8000001c1c7808 */ /* 0x002fc80000800000 */
[----:B------:R-:W-:-:S03]  /*5280*/  FMNMX.FTZ R43, R28, R43, !PT ;  /* 0x0000002b1c2b7209 */ /* 0x000fc60007810000 */
[----:B------:R-:W1:Y:S01]  /*5290*/  MUFU.TANH R11, R11 ;  /* 0x0000000b000b7308 */ /* 0x000e620000002400 */
[----:B0-----:R-:W-:Y:S02]  /*52a0*/  FSEL R26, R26, -INF , P2 ;  /* 0xff8000001a1a7808 */ /* 0x001fe40001000000 */
[----:B------:R-:W-:Y:S02]  /*52b0*/  ISETP.GT.AND P2, PT, R67, RZ, PT ;  /* 0x000000ff4300720c */ /* 0x000fe40003f44270 */
[----:B------:R-:W-:-:S03]  /*52c0*/  FMNMX.FTZ R43, R26, R43, !PT ;  /* 0x0000002b1a2b7209 */ /* 0x000fc60007810000 */
[----:B------:R-:W0:Y:S01]  /*52d0*/  MUFU.TANH R14, R14 ;  /* 0x0000000e000e7308 */ /* 0x000e220000002400 */
[----:B---3--:R-:W-:Y:S01]  /*52e0*/  FSEL R29, R12, -INF , P2 ;  /* 0xff8000000c1d7808 */ /* 0x008fe20001000000 */
[----:B------:R-:W3:Y:S01]  /*52f0*/  SHFL.BFLY PT, R10, R43, 0x2, 0x1f ;  /* 0x0c401f002b0a7f89 */ /* 0x000ee200000e0000 */
[----:B------:R-:W-:-:S05]  /*5300*/  ISETP.GT.AND P2, PT, R67, 0x8, PT ;  /* 0x000000084300780c */ /* 0x000fca0003f44270 */
[----:B------:R-:W4:Y:S01]  /*5310*/  MUFU.TANH R13, R13 ;  /* 0x0000000d000d7308 */ /* 0x000f220000002400 */
[----:B-1----:R-:W-:Y:S02]  /*5320*/  FSEL R62, R11, -INF , P3 ;  /* 0xff8000000b3e7808 */ /* 0x002fe40001800000 */
[----:B------:R-:W-:Y:S02]  /*5330*/  FMNMX.FTZ R11, R29, R8, !PT ;  /* 0x000000081d0b7209 */ /* 0x000fe40007810000 */
[C---:B------:R-:W-:Y:S02]  /*5340*/  ISETP.GT.AND P3, PT, R67.reuse, 0x9, PT ;  /* 0x000000094300780c */ /* 0x040fe40003f64270 */
[----:B------:R-:W-:Y:S01]  /*5350*/  FMNMX.FTZ R69, R62, R11, !PT ;  /* 0x0000000b3e457209 */ /* 0x000fe20007810000 */
[----:B------:R-:W1:Y:S01]  /*5360*/  MUFU.TANH R17, R17 ;  /* 0x0000001100117308 */ /* 0x000e620000002400 */
[----:B0-----:R-:W-:Y:S02]  /*5370*/  FSEL R14, R14, -INF , P2 ;  /* 0xff8000000e0e7808 */ /* 0x001fe40001000000 */
[----:B------:R-:W-:-:S02]  /*5380*/  ISETP.GT.AND P2, PT, R67, 0x10, PT ;  /* 0x000000104300780c */ /* 0x000fc40003f44270 */
[----:B------:R-:W-:-:S03]  /*5390*/  FMNMX.FTZ R69, R14, R69, !PT ;  /* 0x000000450e457209 */ /* 0x000fc60007810000 */
[----:B------:R-:W0:Y:S01]  /*53a0*/  MUFU.TANH R15, R15 ;  /* 0x0000000f000f7308 */ /* 0x000e220000002400 */
[----:B----4-:R-:W-:Y:S02]  /*53b0*/  FSEL R66, R13, -INF , P3 ;  /* 0xff8000000d427808 */ /* 0x010fe40001800000 */
[----:B------:R-:W-:Y:S02]  /*53c0*/  ISETP.GT.AND P3, PT, R67, 0x11, PT ;  /* 0x000000114300780c */ /* 0x000fe40003f64270 */
[----:B------:R-:W-:Y:S02]  /*53d0*/  FMNMX.FTZ R69, R66, R69, !PT ;  /* 0x0000004542457209 */ /* 0x000fe40007810000 */
[----:B---3--:R-:W-:Y:S01]  /*53e0*/  FMNMX.FTZ R10, R43, R10, !PT ;  /* 0x0000000a2b0a7209 */ /* 0x008fe20007810000 */
[----:B------:R-:W3:Y:S01]  /*53f0*/  MUFU.TANH R19, R19 ;  /* 0x0000001300137308 */ /* 0x000ee20000002400 */
[----:B-1----:R-:W-:Y:S01]  /*5400*/  FSEL R70, R17, -INF , P2 ;  /* 0xff80000011467808 */ /* 0x002fe20001000000 */
[----:B------:R-:W-:Y:S01]  /*5410*/  FMUL.FTZ R43, R82, UR30 ;  /* 0x0000001e522b7c20 */ /* 0x000fe20008410000 */
[----:B------:R-:W-:Y:S01]  /*5420*/  ISETP.GT.AND P2, PT, R67, 0x18, PT ;  /* 0x000000184300780c */ /* 0x000fe20003f44270 */
[----:B------:R-:W1:Y:S01]  /*5430*/  SHFL.BFLY PT, R25, R10, 0x1, 0x1f ;  /* 0x0c201f000a197f89 */ /* 0x000e6200000e0000 */
[----:B------:R-:W-:-:S03]  /*5440*/  FMNMX.FTZ R69, R70, R69, !PT ;  /* 0x0000004546457209 */ /* 0x000fc60007810000 */
[----:B------:R-:W4:Y:S01]  /*5450*/  MUFU.TANH R18, R18 ;  /* 0x0000001200127308 */ /* 0x000f220000002400 */
[----:B0-----:R-:W-:Y:S02]  /*5460*/  FSEL R72, R15, -INF , P3 ;  /* 0xff8000000f487808 */ /* 0x001fe40001800000 */
[----:B------:R-:W-:Y:S02]  /*5470*/  ISETP.GT.AND P3, PT, R67, 0x19, PT ;  /* 0x000000194300780c */ /* 0x000fe40003f64270 */
[----:B------:R-:W-:-:S03]  /*5480*/  FMNMX.FTZ R69, R72, R69, !PT ;  /* 0x0000004548457209 */ /* 0x000fc60007810000 */
[----:B------:R-:W0:Y:S01]  /*5490*/  MUFU.TANH R21, R21 ;  /* 0x0000001500157308 */ /* 0x000e220000002400 */
[----:B---3--:R-:W-:Y:S02]  /*54a0*/  FSEL R74, R19, -INF , P2 ;  /* 0xff800000134a7808 */ /* 0x008fe40001000000 */
[----:B------:R-:W-:Y:S02]  /*54b0*/  ISETP.GT.AND P2, PT, R67, 0x20, PT ;  /* 0x000000204300780c */ /* 0x000fe40003f44270 */
[----:B------:R-:W-:-:S03]  /*54c0*/  FMNMX.FTZ R69, R74, R69, !PT ;  /* 0x000000454a457209 */ /* 0x000fc60007810000 */
[----:B------:R-:W3:Y:S01]  /*54d0*/  MUFU.TANH R20, R20 ;  /* 0x0000001400147308 */ /* 0x000ee20000002400 */
[----:B----4-:R-:W-:Y:S02]  /*54e0*/  FSEL R18, R18, -INF , P3 ;  /* 0xff80000012127808 */ /* 0x010fe40001800000 */
[----:B------:R-:W-:Y:S02]  /*54f0*/  ISETP.GT.AND P3, PT, R67, 0x21, PT ;  /* 0x000000214300780c */ /* 0x000fe40003f64270 */
[----:B------:R-:W-:Y:S02]  /*5500*/  FMNMX.FTZ R69, R18, R69, !PT ;  /* 0x0000004512457209 */ /* 0x000fe40007810000 */
[----:B-1----:R-:W-:Y:S01]  /*5510*/  FMNMX.FTZ R10, R10, R25, !PT ;  /* 0x000000190a0a7209 */ /* 0x002fe20007810000 */
[----:B------:R-:W1:Y:S01]  /*5520*/  MUFU.TANH R23, R23 ;  /* 0x0000001700177308 */ /* 0x000e620000002400 */
[----:B0-----:R-:W-:Y:S02]  /*5530*/  FSEL R76, R21, -INF , P2 ;  /* 0xff800000154c7808 */ /* 0x001fe40001000000 */
[----:B------:R-:W-:Y:S01]  /*5540*/  ISETP.GT.AND P2, PT, R67, 0x28, PT ;  /* 0x000000284300780c */ /* 0x000fe20003f44270 */
[----:B--2---:R-:W-:Y:S01]  /*5550*/  FMUL.FTZ R27, R10, R9 ;  /* 0x000000090a1b7220 */ /* 0x004fe20000410000 */
[----:B------:R-:W-:-:S02]  /*5560*/  FMNMX.FTZ R69, R76, R69, !PT ;  /* 0x000000454c457209 */ /* 0x000fc40007810000 */
[----:B------:R-:W-:Y:S01]  /*5570*/  FSETP.NEU.FTZ.AND P1, PT, R10, -INF , PT ;  /* 0xff8000000a00780b */ /* 0x000fe20003f3d000 */
[----:B------:R-:W0:Y:S01]  /*5580*/  MUFU.TANH R24, R24 ;  /* 0x0000001800187308 */ /* 0x000e220000002400 */
[----:B---3--:R-:W-:Y:S02]  /*5590*/  FSEL R20, R20, -INF , P3 ;  /* 0xff80000014147808 */ /* 0x008fe40001800000 */
[----:B------:R-:W-:Y:S02]  /*55a0*/  ISETP.GT.AND P3, PT, R67, 0x29, PT ;  /* 0x000000294300780c */ /* 0x000fe40003f64270 */
[----:B------:R-:W-:Y:S02]  /*55b0*/  FMNMX.FTZ R69, R20, R69, !PT ;  /* 0x0000004514457209 */ /* 0x000fe40007810000 */
[----:B------:R-:W-:Y:S01]  /*55c0*/  FSEL R27, R27, RZ, P1 ;  /* 0x000000ff1b1b7208 */ /* 0x000fe20000800000 */
[----:B------:R-:W2:Y:S01]  /*55d0*/  MUFU.TANH R33, R33 ;  /* 0x0000002100217308 */ /* 0x000ea20000002400 */
[----:B-1----:R-:W-:-:S02]  /*55e0*/  FSEL R78, R23, -INF , P2 ;  /* 0xff800000174e7808 */ /* 0x002fc40001000000 */
[C---:B------:R-:W-:Y:S01]  /*55f0*/  ISETP.GT.AND P2, PT, R67.reuse, 0x30, PT ;  /* 0x000000304300780c */ /* 0x040fe20003f44270 */
[--C-:B------:R-:W-:Y:S01]  /*5600*/  FFMA.FTZ R17, R124, R9, -R27.reuse ;  /* 0x000000097c117223 */ /* 0x100fe2000001081b */
[----:B------:R-:W-:Y:S01]  /*5610*/  FMNMX.FTZ R69, R78, R69, !PT ;  /* 0x000000454e457209 */ /* 0x000fe20007810000 */
        /* <DEDUP_REMOVED lines=52> */
[----:B------:R-:W-:Y:S01]  /*5960*/  FFMA.FTZ R39, R40, R9, -R27 ;  /* 0x0000000928277223 */ /* 0x000fe2000001081b */
[----:B------:R-:W-:-:S02]  /*5970*/  ISETP.GT.AND P3, PT, R67, 0x49, PT ;  /* 0x000000494300780c */ /* 0x000fc40003f64270 */
[----:B------:R-:W-:-:S03]  /*5980*/  FMNMX.FTZ R69, R122, R69, !PT ;  /* 0x000000457a457209 */ /* 0x000fc60007810000 */
[----:B------:R-:W0:Y:S01]  /*5990*/  MUFU.TANH R59, R59 ;  /* 0x0000003b003b7308 */ /* 0x000e220000002400 */
[----:B--2---:R-:W-:Y:S02]  /*59a0*/  FSEL R126, R55, -INF , P2 ;  /* 0xff800000377e7808 */ /* 0x004fe40001000000 */
[----:B------:R-:W-:Y:S02]  /*59b0*/  ISETP.GT.AND P2, PT, R67, 0x50, PT ;  /* 0x000000504300780c */ /* 0x000fe40003f44270 */
[----:B------:R-:W-:-:S03]  /*59c0*/  FMNMX.FTZ R69, R126, R69, !PT ;  /* 0x000000457e457209 */ /* 0x000fc60007810000 */
[----:B------:R-:W-:Y:S01]  /*59d0*/  MUFU.TANH R61, R61 ;  /* 0x0000003d003d7308 */ /* 0x000fe20000002400 */
[----:B-1----:R-:W-:Y:S02]  /*59e0*/  FSEL R120, R57, -INF , P3 ;  /* 0xff80000039787808 */ /* 0x002fe40001800000 */
[----:B------:R-:W-:Y:S02]  /*59f0*/  ISETP.GT.AND P3, PT, R67, 0x51, PT ;  /* 0x000000514300780c */ /* 0x000fe40003f64270 */
[----:B------:R-:W-:-:S03]  /*5a00*/  FMNMX.FTZ R69, R120, R69, !PT ;  /* 0x0000004578457209 */ /* 0x000fc60007810000 */
[----:B------:R-:W1:Y:S01]  /*5a10*/  MUFU.TANH R152, R152 ;  /* 0x0000009800987308 */ /* 0x000e620000002400 */
[----:B0-----:R-:W-:Y:S02]  /*5a20*/  FSEL R128, R59, -INF , P2 ;  /* 0xff8000003b807808 */ /* 0x001fe40001000000 */
[----:B------:R-:W-:Y:S02]  /*5a30*/  ISETP.GT.AND P2, PT, R67, 0x58, PT ;  /* 0x000000584300780c */ /* 0x000fe40003f44270 */
[----:B------:R-:W-:-:S03]  /*5a40*/  FMNMX.FTZ R69, R128, R69, !PT ;  /* 0x0000004580457209 */ /* 0x000fc60007810000 */
[----:B------:R-:W0:Y:S08]  /*5a50*/  MUFU.TANH R63, R63 ;  /* 0x0000003f003f7308 */ /* 0x000e300000002400 */
[----:B------:R-:W2:Y:S01]  /*5a60*/  MUFU.TANH R154, R154 ;  /* 0x0000009a009a7308 */ /* 0x000ea20000002400 */
[----:B-1----:R-:W-:Y:S02]  /*5a70*/  FSEL R152, R152, -INF , P2 ;  /* 0xff80000098987808 */ /* 0x002fe40001000000 */
[----:B------:R-:W-:-:S05]  /*5a80*/  ISETP.GT.AND P2, PT, R67, 0x60, PT ;  /* 0x000000604300780c */ /* 0x000fca0003f44270 */
[----:B------:R1:W-:Y:S08]  /*5a90*/  MUFU.EX2 R11, R136 ;  /* 0x00000088000b7308 */ /* 0x0003f00000000800 */
[----:B------:R-:W3:Y:S01]  /*5aa0*/  MUFU.TANH R65, R65 ;  /* 0x0000004100417308 */ /* 0x000ee20000002400 */
        /* <DEDUP_REMOVED lines=25> */
[----:B--2---:R-:W-:Y:S01]  /*5c40*/  FSEL R51, R43, -INF , P2 ;  /* 0xff8000002b337808 */ /* 0x004fe20001000000 */
[----:B------:R-:W-:Y:S01]  /*5c50*/  FFMA.FTZ R43, R54, R9, -R27 ;  /* 0x00000009362b7223 */ /* 0x000fe2000001081b */
[----:B------:R-:W-:-:S02]  /*5c60*/  ISETP.GT.AND P2, PT, R67, 0x78, PT ;  /* 0x000000784300780c */ /* 0x000fc40003f44270 */
[----:B------:R-:W-:-:S03]  /*5c70*/  FMNMX.FTZ R31, R51, R12, !PT ;  /* 0x0000000c331f7209 */ /* 0x000fc60007810000 */
[----:B------:R-:W2:Y:S01]  /*5c80*/  MUFU.TANH R49, R49 ;  /* 0x0000003100317308 */ /* 0x000ea20000002400 */
[----:B-1----:R-:W-:Y:S02]  /*5c90*/  FSEL R58, R45, -INF , P3 ;  /* 0xff8000002d3a7808 */ /* 0x002fe40001800000 */
[----:B------:R-:W-:Y:S02]  /*5ca0*/  ISETP.GT.AND P3, PT, R67, 0x79, PT ;  /* 0x000000794300780c */ /* 0x000fe40003f64270 */
[----:B------:R-:W-:-:S03]  /*5cb0*/  FMNMX.FTZ R12, R58, R31, !PT ;  /* 0x0000001f3a0c7209 */ /* 0x000fc60007810000 */
[----:B------:R-:W-:Y:S01]  /*5cc0*/  MUFU.EX2 R25, R25 ;  /* 0x0000001900197308 */ /* 0x000fe20000000800 */
[----:B0-----:R-:W-:-:S04]  /*5cd0*/  FSEL R47, R47, -INF , P2 ;  /* 0xff8000002f2f7808 */ /* 0x001fc80001000000 */
[----:B------:R-:W-:-:S03]  /*5ce0*/  FMNMX.FTZ R31, R47, R12, !PT ;  /* 0x0000000c2f1f7209 */ /* 0x000fc60007810000 */
[----:B------:R-:W-:Y:S01]  /*5cf0*/  MUFU.EX2 R148, R148 ;  /* 0x0000009400947308 */ /* 0x000fe20000000800 */
[----:B--2---:R-:W-:-:S04]  /*5d00*/  FSEL R54, R49, -INF , P3 ;  /* 0xff80000031367808 */ /* 0x004fc80001800000 */
[----:B------:R-:W-:-:S03]  /*5d10*/  FMNMX.FTZ R31, R54, R31, !PT ;  /* 0x0000001f361f7209 */ /* 0x000fc60007810000 */
[----:B------:R-:W-:Y:S02]  /*5d20*/  MUFU.EX2 R150, R150 ;  /* 0x0000009600967308 */ /* 0x000fe40000000800 */
[----:B------:R-:W0:Y:S06]  /*5d30*/  SHFL.BFLY PT, R12, R31, 0x2, 0x1f ;  /* 0x0c401f001f0c7f89 */ /* 0x000e2c00000e0000 */
[----:B------:R-:W-:Y:S08]  /*5d40*/  MUFU.EX2 R144, R144 ;  /* 0x0000009000907308 */ /* 0x000ff00000000800 */
[----:B------:R-:W-:Y:S08]  /*5d50*/  MUFU.EX2 R13, R13 ;  /* 0x0000000d000d7308 */ /* 0x000ff00000000800 */
[----:B------:R-:W-:Y:S01]  /*5d60*/  MUFU.EX2 R146, R146 ;  /* 0x0000009200927308 */ /* 0x000fe20000000800 */
[----:B0-----:R-:W-:Y:S01]  /*5d70*/  FMNMX.FTZ R40, R31, R12, !PT ;  /* 0x0000000c1f287209 */ /* 0x001fe20007810000 */
[-CC-:B------:R-:W-:Y:S01]  /*5d80*/  FFMA.FTZ R31, R34, R9.reuse, -R27.reuse ;  /* 0x00000009221f7223 */ /* 0x180fe2000001081b */
[----:B------:R-:W-:-:S03]  /*5d90*/  FFMA.FTZ R27, R26, R9, -R27 ;  /* 0x000000091a1b7223 */ /* 0x000fc6000001081b */
[----:B------:R-:W0:Y:S02]  /*5da0*/  SHFL.BFLY PT, R45, R40, 0x1, 0x1f ;  /* 0x0c201f00282d7f89 */ /* 0x000e2400000e0000 */
[----:B------:R-:W-:Y:S08]  /*5db0*/  MUFU.EX2 R15, R15 ;  /* 0x0000000f000f7308 */ /* 0x000ff00000000800 */
[----:B------:R-:W-:Y:S08]  /*5dc0*/  MUFU.EX2 R140, R140 ;  /* 0x0000008c008c7308 */ /* 0x000ff00000000800 */
[----:B------:R-:W-:Y:S01]  /*5dd0*/  MUFU.EX2 R17, R17 ;  /* 0x0000001100117308 */ /* 0x000fe20000000800 */
[----:B0-----:R-:W-:-:S07]  /*5de0*/  FMNMX.FTZ R12, R40, R45, !PT ;  /* 0x0000002d280c7209 */ /* 0x001fce0007810000 */
[----:B------:R-:W-:Y:S01]  /*5df0*/  MUFU.EX2 R142, R142 ;  /* 0x0000008e008e7308 */ /* 0x000fe20000000800 */
[C---:B------:R-:W-:Y:S01]  /*5e00*/  FSETP.NEU.FTZ.AND P2, PT, R12.reuse, -INF , PT ;  /* 0xff8000000c00780b */ /* 0x040fe20003f5d000 */
[----:B------:R-:W-:-:S06]  /*5e10*/  FMUL.FTZ R45, R12, R9 ;  /* 0x000000090c2d7220 */ /* 0x000fcc0000410000 */
[----:B------:R-:W-:Y:S01]  /*5e20*/  MUFU.EX2 R19, R19 ;  /* 0x0000001300137308 */ /* 0x000fe20000000800 */
[----:B------:R-:W-:-:S05]  /*5e30*/  FSEL R45, R45, RZ, P2 ;  /* 0x000000ff2d2d7208 */ /* 0x000fca0001000000 */
[-CC-:B------:R-:W-:Y:S01]  /*5e40*/  FFMA.FTZ R38, R18, R9.reuse, -R45.reuse ;  /* 0x0000000912267223 */ /* 0x180fe2000001082d */
[----:B------:R-:W-:Y:S01]  /*5e50*/  FSEL R18, R10, RZ, P1 ;  /* 0x000000ff0a127208 */ /* 0x000fe20000800000 */
[-CC-:B------:R-:W-:Y:S01]  /*5e60*/  FFMA.FTZ R149, R29, R9.reuse, -R45.reuse ;  /* 0x000000091d957223 */ /* 0x180fe2000001082d */
[----:B------:R-:W-:Y:S01]  /*5e70*/  FSEL R29, R12, RZ, P2 ;  /* 0x000000ff0c1d7208 */ /* 0x000fe20001000000 */
[-CC-:B------:R-:W-:Y:S01]  /*5e80*/  FFMA.FTZ R26, R62, R9.reuse, -R45.reuse ;  /* 0x000000093e1a7223 */ /* 0x180fe2000001082d */
[-C--:B------:R-:W-:Y:S01]  /*5e90*/  FFMA.FTZ R151, R14, R9.reuse, -R45 ;  /* 0x000000090e977223 */ /* 0x080fe2000001082d */
[----:B------:R-:W-:Y:S01]  /*5ea0*/  FADD.FTZ R18, -R18, R7 ;  /* 0x0000000712127221 */ /* 0x000fe20000010100 */
[-CC-:B------:R-:W-:Y:S01]  /*5eb0*/  FFMA.FTZ R14, R66, R9.reuse, -R45.reuse ;  /* 0x00000009420e7223 */ /* 0x180fe2000001082d */
[----:B------:R-:W-:Y:S01]  /*5ec0*/  MUFU.EX2 R149, R149 ;  /* 0x0000009500957308 */ /* 0x000fe20000000800 */
[-CC-:B------:R-:W-:Y:S01]  /*5ed0*/  FFMA.FTZ R145, R70, R9.reuse, -R45.reuse ;  /* 0x0000000946917223 */ /* 0x180fe2000001082d */
[-C--:B------:R-:W-:Y:S01]  /*5ee0*/  FMUL.FTZ R7, R18, R9.reuse ;  /* 0x0000000912077220 */ /* 0x080fe20000410000 */
[----:B------:R-:W-:Y:S01]  /*5ef0*/  FADD.FTZ R18, -R29, R8 ;  /* 0x000000081d127221 */ /* 0x000fe20000010100 */
[-CC-:B------:R-:W-:Y:S01]  /*5f00*/  FFMA.FTZ R34, R72, R9.reuse, -R45.reuse ;  /* 0x0000000948227223 */ /* 0x180fe2000001082d */
        /* <DEDUP_REMOVED lines=23> */
[-C--:B------:R-:W-:Y:S01]  /*6080*/  FFMA.FTZ R60, R60, R9.reuse, -R45 ;  /* 0x000000093c3c7223 */ /* 0x080fe2000001082d */
[----:B------:R-:W-:Y:S01]  /*6090*/  FADD.FTZ R29, R148, R29 ;  /* 0x0000001d941d7221 */ /* 0x000fe20000010000 */
[-CC-:B------:R-:W-:Y:S01]  /*60a0*/  FFMA.FTZ R127, R156, R9.reuse, -R45.reuse ;  /* 0x000000099c7f7223 */ /* 0x180fe2000001082d */
[-C--:B------:R-:W-:Y:S01]  /*60b0*/  FFMA.FTZ R56, R56, R9.reuse, -R45 ;  /* 0x0000000938387223 */ /* 0x080fe2000001082d */
[----:B------:R-:W0:Y:S01]  /*60c0*/  MUFU.EX2 R151, R151 ;  /* 0x0000009700977308 */ /* 0x000e220000000800 */
[----:B-1----:R-:W-:Y:S01]  /*60d0*/  FFMA.FTZ R7, R18, R0, R149 ;  /* 0x0000000012077223 */ /* 0x002fe20000010095 */
[----:B------:R-:W-:Y:S01]  /*60e0*/  FADD.FTZ R2, R150, R29 ;  /* 0x0000001d96027221 */ /* 0x000fe20000010000 */
[-CC-:B------:R-:W-:Y:S01]  /*60f0*/  FFMA.FTZ R121, R51, R9.reuse, -R45.reuse ;  /* 0x0000000933797223 */ /* 0x180fe2000001082d */
[-CC-:B------:R-:W-:Y:S01]  /*6100*/  FFMA.FTZ R58, R58, R9.reuse, -R45.reuse ;  /* 0x000000093a3a7223 */ /* 0x180fe2000001082d */
[-CC-:B------:R-:W-:Y:S01]  /*6110*/  FFMA.FTZ R47, R47, R9.reuse, -R45.reuse ;  /* 0x000000092f2f7223 */ /* 0x180fe2000001082d */
[----:B------:R-:W-:Y:S01]  /*6120*/  FADD.FTZ R29, R11, R2 ;  /* 0x000000020b1d7221 */ /* 0x000fe20000010000 */
[----:B------:R-:W-:Y:S01]  /*6130*/  FFMA.FTZ R45, R54, R9, -R45 ;  /* 0x00000009362d7223 */ /* 0x000fe2000001082d */
        /* <DEDUP_REMOVED lines=110> */
.L_x_14985:
        /* <DEDUP_REMOVED lines=77> */
[----:B------:R-:W-:-:S05]  /*6cf0*/  UMOV UR27, UR10 ;  /* 0x0000000a001b7c82 */ /* 0x000fca0008000000 */
.L_x_14975:
[----:B------:R-:W-:-:S06]  /*6d00*/  UISETP.GE.AND UP0, UPT, UR27, UR41, UPT ;  /* 0x000000291b00728c */ /* 0x000fcc000bf06270 */
[----:B------:R-:W-:-:S13]  /*6d10*/  PLOP3.LUT P1, PT, PT, PT, UP0, 0x80, 0x0 ;  /* 0x000000000000781c */ /* 0x000fda0003f2f008 */
[----:B------:R-:W-:Y:S05]  /*6d20*/  @!P1 BRA `(.L_x_14987) ;  /* 0x0000002400409947 */ /* 0x000fea0003800000 */
[----:B------:R-:W-:Y:S01]  /*6d30*/  VIADD R7, R16, 0x9 ;  /* 0x0000000910077836 */ /* 0x000fe20000000000 */
[----:B------:R-:W-:Y:S01]  /*6d40*/  ISETP.GE.U32.AND P1, PT, R22, 0x180, PT ;  /* 0x000001801600780c */ /* 0x000fe20003f26070 */
[----:B------:R-:W-:Y:S01]  /*6d50*/  IMAD.MOV.U32 R3, RZ, RZ, R10 ;  /* 0x000000ffff037224 */ /* 0x000fe200078e000a */
[----:B------:R-:W-:Y:S01]  /*6d60*/  MOV R6, R12 ;  /* 0x0000000c00067202 */ /* 0x000fe20000000f00 */
[----:B------:R-:W-:Y:S01]  /*6d70*/  VIADD R16, R16, 0x8 ;  /* 0x0000000810107836 */ /* 0x000fe20000000000 */
[----:B------:R-:W-:Y:S01]  /*6d80*/  SEL R7, R7, 0x9, !P1 ;  /* 0x0000000907077807 */ /* 0x000fe20004800000 */
[----:B------:R-:W-:Y:S01]  /*6d90*/  UMOV UR7, UR5 ;  /* 0x0000000500077c82 */ /* 0x000fe20008000000 */
[----:B------:R-:W-:Y:S01]  /*6da0*/  UMOV UR6, UR4 ;  /* 0x0000000400067c82 */ /* 0x000fe20008000000 */
[----:B------:R-:W-:-:S06]  /*6db0*/  ULDC UR26, c[0x0][0x9d8] ;  /* 0x00027600001a7ab9 */ /* 0x000fcc0000000800 */
.L_x_14998:
        /* <DEDUP_REMOVED lines=9> */
.L_x_14989:
[----:B------:R-:W-:Y:S01]  /*6e50*/  ULEA UR10, UR4, UR42, 0x3 ;  /* 0x0000002a040a7291 */ /* 0x000fe2000f8e183f */
[----:B------:R-:W-:-:S04]  /*6e60*/  MOV R8, UR5 ;  /* 0x0000000500087c02 */ /* 0x000fc80008000f00 */
[----:B------:R-:W-:-:S04]  /*6e70*/  SHF.L.U32 R8, R8, 0x1f, RZ ;  /* 0x0000001f08087819 */ /* 0x000fc800000006ff */
[----:B------:R0:W1:Y:S01]  /*6e80*/  SYNCS.PHASECHK.TRANS64.TRYWAIT P1, [UR10+0x16830], R8 ;  /* 0x01683008ff0075a7 */ /* 0x000062000802014a */
[----:B------:R-:W-:Y:S05]  /*6e90*/  @!P0 BRA `(.L_x_14990) ;  /* 0x0000000000048947 */ /* 0x000fea0003800000 */
[----:B------:R-:W-:Y:S01]  /*6ea0*/  BPT.TRAP 0x1 ;  /* 0x000000040000795c */ /* 0x000fe20000300000 */
.L_x_14990:
[----:B-1----:R-:W-:Y:S05]  /*6eb0*/  @P1 BRA `(.L_x_14988) ;  /* 0x0000000000081947 */ /* 0x002fea0003800000 */
[----:B------:R-:W1:Y:S02]  /*6ec0*/  SYNCS.PHASECHK.TRANS64.TRYWAIT P1, [UR10+0x16830], R8 ;  /* 0x01683008ff0075a7 */ /* 0x000e64000802014a */
[----:B-1----:R-:W-:Y:S05]  /*6ed0*/  @!P1 BRA `(.L_x_14991) ;  /* 0x0000007c00109947 */ /* 0x002fea0003800000 */
.L_x_14988:
        /* <DEDUP_REMOVED lines=26> */
.L_x_14993:
[----:B------:R-:W-:Y:S01]  /*7080*/  ULEA UR10, UR6, UR42, 0x3 ;  /* 0x0000002a060a7291 */ /* 0x000fe2000f8e183f */
[----:B01----:R-:W-:-:S05]  /*7090*/  IMAD.U32 R8, RZ, RZ, UR7 ;  /* 0x00000007ff087e24 */ /* 0x003fca000f8e00ff */
[----:B------:R-:W-:-:S04]  /*70a0*/  SHF.L.U32 R8, R8, 0x1f, RZ ;  /* 0x0000001f08087819 */ /* 0x000fc800000006ff */
[----:B------:R0:W1:Y:S01]  /*70b0*/  SYNCS.PHASECHK.TRANS64.TRYWAIT P1, [UR10+0x16850], R8 ;  /* 0x01685008ff0075a7 */ /* 0x000062000802014a */
[----:B------:R-:W-:Y:S05]  /*70c0*/  @!P0 BRA `(.L_x_14994) ;  /* 0x0000000000048947 */ /* 0x000fea0003800000 */
[----:B------:R-:W-:Y:S01]  /*70d0*/  BPT.TRAP 0x1 ;  /* 0x000000040000795c */ /* 0x000fe20000300000 */
.L_x_14994:
[----:B-1----:R-:W-:Y:S05]  /*70e0*/  @P1 BRA `(.L_x_14992) ;  /* 0x0000000000081947 */ /* 0x002fea0003800000 */
[----:B------:R-:W1:Y:S02]  /*70f0*/  SYNCS.PHASECHK.TRANS64.TRYWAIT P1, [UR10+0x16850], R8 ;  /* 0x01685008ff0075a7 */ /* 0x000e64000802014a */
[----:B-1----:R-:W-:Y:S05]  /*7100*/  @!P1 BRA `(.L_x_14995) ;  /* 0x00000078009c9947 */ /* 0x002fea0003800000 */
.L_x_14992:
[----:B------:R-:W-:Y:S01]  /*7110*/  UIADD3 UR7, UR42, 0x400, URZ ;  /* 0x000004002a077890 */ /* 0x000fe2000fffe03f */
[----:B------:R-:W-:Y:S01]  /*7120*/  WARPGROUP.ARRIVE ;  /* 0x00000000000079c5 */ /* 0x000fe20000000000 */
[----:B------:R-:W-:Y:S01]  /*7130*/  UMOV UR11, 0x40000040 ;  /* 0x40000040000b7882 */ /* 0x000fe20000000000 */
[----:B------:R-:W-:Y:S01]  /*7140*/  UMOV UR15, 0x40000040 ;  /* 0x40000040000f7882 */ /* 0x000fe20000000000 */
[----:B------:R-:W-:-:S04]  /*7150*/  USHF.R.U32.HI UR7, URZ, 0x4, UR7 ;  /* 0x000000043f077899 */ /* 0x000fc80008011607 */
[----:B------:R-:W-:-:S04]  /*7160*/  ULOP3.LUT UR7, UR7, 0x3fff, URZ, 0xc0, !UPT ;  /* 0x00003fff07077892 */ /* 0x000fc8000f8ec03f */
[----:B------:R-:W-:-:S04]  /*7170*/  ULEA UR10, UR6, UR7, 0xa ;  /* 0x00000007060a7291 */ /* 0x000fc8000f8e503f */
[----:B------:R-:W-:-:S05]  /*7180*/  UIADD3 UR14, UR10, 0x80, URZ ;  /* 0x000000800a0e7890 */ /* 0x000fca000fffe03f */
[----:B------:R-:W-:Y:S01]  /*7190*/  HGMMA.64x64x16.F32 R88, R148, gdesc[UR8].tnspB, R88, gsb0 ;  /* 0x40e0000894587df0 */ /* 0x000fe20008000858 */
[----:B------:R-:W-:Y:S02]  /*71a0*/  UMOV UR11, 0x40000040 ;  /* 0x40000040000b7882 */ /* 0x000fe40000000000 */
        /* <DEDUP_REMOVED lines=28> */
[----:B------:R-:W-:Y:S03]  /*7370*/  HGMMA.64x64x16.F32 R88, R124, gdesc[UR12].tnspB, R88, gsb0 ;  /* 0x40e0000c7c587df0 */ /* 0x000fe60008000858 */
[----:B------:R-:W-:Y:S02]  /*7380*/  WARPGROUP.DEPBAR.LE gsb0, 0x0 ;  /* 0x00008000000079c5 */ /* 0x000fe40000010000 */
[----:B------:R-:W-:-:S06]  /*7390*/  WARPGROUP.ARRIVE ;  /* 0x00000000000079c5 */ /* 0x000fcc0000000000 */
[----:B------:R-:W-:Y:S03]  /*73a0*/  HGMMA.64x64x16.F32 R88, R120, gdesc[UR8].tnspB, R88, gsb0 ;  /* 0x40e0000878587df0 */ /* 0x000fe60008000858 */
[----:B------:R-:W-:Y:S02]  /*73b0*/  WARPGROUP.DEPBAR.LE gsb0, 0x0 ;  /* 0x00008000000079c5 */ /* 0x000fe40000010000 */
[----:B------:R2:W-:Y:S06]  /*73c0*/  BAR.ARV R7, 0x100 ;  /* 0x000400070000751d */ /* 0x0005ec0000002000 */
[----:B------:R-:W-:Y:S05]  /*73d0*/  @!P0 BRA `(.L_x_14996) ;  /* 0x0000000000048947 */ /* 0x000fea0003800000 */
[----:B------:R-:W-:Y:S01]  /*73e0*/  BPT.TRAP 0x1 ;  /* 0x000000040000795c */ /* 0x000fe20000300000 */
.L_x_14996:
        /* <DEDUP_REMOVED lines=152> */
[----:B------:R-:W1:Y:S05]  /*7d70*/  LDC R9, c[0x0][0x988] ;  /* 0x00026200ff097b82 */ /* 0x000e6a0000000800 */
[----:B------:R-:W4:Y:S01]  /*7d80*/  MUFU.TANH R60, R60 ;  /* 0x0000003c003c7308 */ /* 0x000f220000002400 */
[----:B---3--:R-:W-:-:S07]  /*7d90*/  FMNMX.FTZ R13, R58, R13, !PT ;  /* 0x0000000d3a0d7209 */ /* 0x008fce0007810000 */
[----:B------:R-:W3:Y:S01]  /*7da0*/  MUFU.TANH R21, R21 ;  /* 0x0000001500157308 */ /* 0x000ee20000002400 */
[----:B0-----:R-:W-:-:S07]  /*7db0*/  FMNMX.FTZ R10, R19, R10, !PT ;  /* 0x0000000a130a7209 */ /* 0x001fce0007810000 */
[----:B------:R-:W0:Y:S01]  /*7dc0*/  MUFU.TANH R62, R62 ;  /* 0x0000003e003e7308 */ /* 0x000e220000002400 */
[----:B----4-:R-:W-:-:S07]  /*7dd0*/  FMNMX.FTZ R13, R60, R13, !PT ;  /* 0x0000000d3c0d7209 */ /* 0x010fce0007810000 */
        /* <DEDUP_REMOVED lines=35> */
[----:B----4-:R-:W-:Y:S02]  /*8010*/  FMNMX.FTZ R13, R78, R13, !PT ;  /* 0x0000000d4e0d7209 */ /* 0x010fe40007810000 */
[----:B---3--:R-:W-:-:S05]  /*8020*/  FMNMX.FTZ R15, R59, R10, !PT ;  /* 0x0000000a3b0f7209 */ /* 0x008fca0007810000 */
[----:B------:R-:W3:Y:S01]  /*8030*/  SHFL.BFLY PT, R10, R15, 0x2, 0x1f ;  /* 0x0c401f000f0a7f89 */ /* 0x000ee200000e0000 */
[----:B0-----:R-:W-:-:S05]  /*8040*/  FMNMX.FTZ R13, R80, R13, !PT ;  /* 0x0000000d500d7209 */ /* 0x001fca0007810000 */
[----:B------:R-:W0:Y:S01]  /*8050*/  SHFL.BFLY PT, R12, R13, 0x2, 0x1f ;  /* 0x0c401f000d0c7f89 */ /* 0x000e2200000e0000 */
[----:B---3--:R-:W-:-:S05]  /*8060*/  FMNMX.FTZ R17, R15, R10, !PT ;  /* 0x0000000a0f117209 */ /* 0x008fca0007810000 */
[----:B------:R-:W3:Y:S01]  /*8070*/  SHFL.BFLY PT, R10, R17, 0x1, 0x1f ;  /* 0x0c201f00110a7f89 */ /* 0x000ee200000e0000 */
[----:B0-----:R-:W-:-:S05]  /*8080*/  FMNMX.FTZ R25, R13, R12, !PT ;  /* 0x0000000c0d197209 */ /* 0x001fca0007810000 */
[----:B------:R-:W0:Y:S01]  /*8090*/  SHFL.BFLY PT, R12, R25, 0x1, 0x1f ;  /* 0x0c201f00190c7f89 */ /* 0x000e2200000e0000 */
[----:B---3--:R-:W-:-:S05]  /*80a0*/  FMNMX.FTZ R10, R17, R10, !PT ;  /* 0x0000000a110a7209 */ /* 0x008fca0007810000 */
[CC--:B-1----:R-:W-:Y:S01]  /*80b0*/  FMUL.FTZ R61, R10.reuse, R9.reuse ;  /* 0x000000090a3d7220 */ /* 0x0c2fe20000410000 */
[----:B------:R-:W-:Y:S01]  /*80c0*/  FADD.FTZ R82, -R10, R3 ;  /* 0x000000030a527221 */ /* 0x000fe20000010100 */
[----:B0-----:R-:W-:Y:S02]  /*80d0*/  FMNMX.FTZ R12, R25, R12, !PT ;  /* 0x0000000c190c7209 */ /* 0x001fe40007810000 */
[-CC-:B------:R-:W-:Y:S01]  /*80e0*/  FFMA.FTZ R25, R23, R9.reuse, -R61.reuse ;  /* 0x0000000917197223 */ /* 0x180fe2000001083d */
[-CC-:B------:R-:W-:Y:S01]  /*80f0*/  FFMA.FTZ R23, R47, R9.reuse, -R61.reuse ;  /* 0x000000092f177223 */ /* 0x180fe2000001083d */
[-C--:B------:R-:W-:Y:S01]  /*8100*/  FMUL.FTZ R27, R82, R9.reuse ;  /* 0x00000009521b7220 */ /* 0x080fe20000410000 */
[-CC-:B------:R-:W-:Y:S01]  /*8110*/  FFMA.FTZ R82, R8, R9.reuse, -R61.reuse ;  /* 0x0000000908527223 */ /* 0x180fe2000001083d */
[C---:B------:R-:W-:Y:S01]  /*8120*/  FADD.FTZ R6, -R12.reuse, R6 ;  /* 0x000000060c067221 */ /* 0x040fe20000010100 */
[-C--:B------:R-:W-:Y:S01]  /*8130*/  FMUL.FTZ R47, R12, R9.reuse ;  /* 0x000000090c2f7220 */ /* 0x080fe20000410000 */
[-CC-:B------:R-:W-:Y:S01]  /*8140*/  FFMA.FTZ R43, R14, R9.reuse, -R61.reuse ;  /* 0x000000090e2b7223 */ /* 0x180fe2000001083d */
[----:B------:R-:W-:Y:S01]  /*8150*/  MUFU.EX2 R13, R27 ;  /* 0x0000001b000d7308 */ /* 0x000fe20000000800 */
[-C--:B------:R-:W-:Y:S01]  /*8160*/  FMUL.FTZ R3, R6, R9.reuse ;  /* 0x0000000906037220 */ /* 0x080fe20000410000 */
[-CC-:B------:R-:W-:Y:S01]  /*8170*/  FFMA.FTZ R6, R136, R9.reuse, -R61.reuse ;  /* 0x0000000988067223 */ /* 0x180fe2000001083d */
[-C--:B------:R-:W-:Y:S01]  /*8180*/  FFMA.FTZ R136, R140, R9.reuse, -R61 ;  /* 0x000000098c887223 */ /* 0x080fe2000001083d */
[-CC-:B------:R-:W-:Y:S01]  /*8190*/  FFMA.FTZ R140, R11, R9.reuse, -R47.reuse ;  /* 0x000000090b8c7223 */ /* 0x180fe2000001082f */
        /* <DEDUP_REMOVED lines=18> */
[-C--:B------:R-:W-:Y:S01]  /*82c0*/  FFMA.FTZ R39, R134, R9.reuse, -R61 ;  /* 0x0000000986277223 */ /* 0x080fe2000001083d */
[----:B------:R-:W1:Y:S01]  /*82d0*/  MUFU.EX2 R140, R140 ;  /* 0x0000008c008c7308 */ /* 0x000e620000000800 */
[----:B0-----:R-:W-:Y:S01]  /*82e0*/  FFMA.FTZ R2, R13, R2, R82 ;  /* 0x000000020d027223 */ /* 0x001fe20000010052 */
[-CC-:B------:R-:W-:Y:S01]  /*82f0*/  FFMA.FTZ R26, R36, R9.reuse, -R47.reuse ;  /* 0x00000009241a7223 */ /* 0x180fe2000001082f */
[-C--:B------:R-:W-:Y:S01]  /*8300*/  FFMA.FTZ R143, R38, R9.reuse, -R47 ;  /* 0x00000009268f7223 */ /* 0x080fe2000001082f */
[-C--:B------:R-:W-:Y:S01]  /*8310*/  FFMA.FTZ R37, R138, R9.reuse, -R61 ;  /* 0x000000098a257223 */ /* 0x080fe2000001083d */
[-CC-:B------:R-:W-:Y:S01]  /*8320*/  FFMA.FTZ R28, R40, R9.reuse, -R47.reuse ;  /* 0x00000009281c7223 */ /* 0x180fe2000001082f */
        /* <DEDUP_REMOVED lines=10> */
[----:B------:R-:W3:Y:S01]  /*83d0*/  MUFU.EX2 R149, R149 ;  /* 0x0000009500957308 */ /* 0x000ee20000000800 */
        /* <DEDUP_REMOVED lines=14> */
[-CC-:B------:R-:W-:Y:S01]  /*84c0*/  FFMA.FTZ R131, R62, R9.reuse, -R47.reuse ;  /* 0x000000093e837223 */ /* 0x180fe2000001082f */
[----:B------:R-:W0:Y:S01]  /*84d0*/  MUFU.EX2 R151, R151 ;  /* 0x0000009700977308 */ /* 0x000e220000000800 */
[----:B---3--:R-:W-:Y:S01]  /*84e0*/  FADD.FTZ R0, R149, R0 ;  /* 0x0000000095007221 */ /* 0x008fe20000010000 */
[-C--:B------:R-:W-:Y:S01]  /*84f0*/  FFMA.FTZ R40, R64, R9.reuse, -R47 ;  /* 0x0000000940287223 */ /* 0x080fe2000001082f */
[-C--:B------:R-:W-:Y:S01]  /*8500*/  FFMA.FTZ R124, R45, R9.reuse, -R61 ;  /* 0x000000092d7c7223 */ /* 0x080fe2000001083d */
[-CC-:B------:R-:W-:Y:S01]  /*8510*/  FFMA.FTZ R125, R66, R9.reuse, -R47.reuse ;  /* 0x00000009427d7223 */ /* 0x180fe2000001082f */
[-CC-:B------:R-:W-:Y:S01]  /*8520*/  FFMA.FTZ R42, R68, R9.reuse, -R47.reuse ;  /* 0x00000009442a7223 */ /* 0x180fe2000001082f */
[-C--:B------:R-:W-:Y:S01]  /*8530*/  FFMA.FTZ R127, R70, R9.reuse, -R47 ;  /* 0x00000009467f7223 */ /* 0x080fe2000001082f */
[-C--:B------:R-:W-:Y:S01]  /*8540*/  FFMA.FTZ R21, R51, R9.reuse, -R61 ;  /* 0x0000000933157223 */ /* 0x080fe2000001083d */
[----:B------:R-:W3:Y:S01]  /*8550*/  MUFU.EX2 R86, R86 ;  /* 0x0000005600567308 */ /* 0x000ee20000000800 */
        /* <DEDUP_REMOVED lines=11> */
[----:B------:R-:W-:-:S04]  /*8610*/  FFMA.FTZ R47, R80, R9, -R47 ;  /* 0x00000009502f7223 */ /* 0x000fc8000001082f */
        /* <DEDUP_REMOVED lines=116> */
.L_x_14997:
[----:B------:R-:W-:Y:S01]  /*8d60*/  ULEA UR6, UR6, UR42, 0x3 ;  /* 0x0000002a06067291 */ /* 0x000fe2000f8e183f */
[----:B------:R-:W-:Y:S01]  /*8d70*/  F2FP.F16.F32.PACK_AB R149, R149, R140 ;  /* 0x0000008c9595723e */ /* 0x000fe200000000ff */
[----:B------:R-:W-:Y:S01]  /*8d80*/  UISETP.GT.AND UP0, UPT, UR27, UR41, UPT ;  /* 0x000000291b00728c */ /* 0x000fe2000bf04270 */
[----:B------:R-:W-:Y:S01]  /*8d90*/  F2FP.F16.F32.PACK_AB R142, R37, R6 ;  /* 0x00000006258e723e */ /* 0x000fe200000000ff */
        /* <DEDUP_REMOVED lines=73> */
.L_x_14987:
[----:B------:R-:W-:Y:S06]  /*9230*/  BAR.ARV 0x8, 0x200 ;  /* 0x0208000000007b1d */ /* 0x000fec0000002000 */
[----:B------:R-:W-:Y:S05]  /*9240*/  @!P0 BRA `(.L_x_14999) ;  /* 0x0000000000048947 */ /* 0x000fea0003800000 */
[----:B------:R-:W-:Y:S01]  /*9250*/  BPT.TRAP 0x1 ;  /* 0x000000040000795c */ /* 0x000fe20000300000 */
.L_x_14999:
[----:B------:R-:W-:Y:S01]  /*9260*/  ULEA UR7, UR4, UR42, 0x3 ;  /* 0x0000002a04077291 */ /* 0x000fe2000f8e183f */
[----:B------:R-:W-:-:S04]  /*9270*/  MOV R3, UR5 ;  /* 0x0000000500037c02 */ /* 0x000fc80008000f00 */
[----:B------:R-:W-:-:S04]  /*9280*/  SHF.L.U32 R3, R3, 0x1f, RZ ;  /* 0x0000001f03037819 */ /* 0x000fc800000006ff */
[----:B------:R0:W1:Y:S01]  /*9290*/  SYNCS.PHASECHK.TRANS64.TRYWAIT P1, [UR7+0x16850], R3 ;  /* 0x01685003ff0075a7 */ /* 0x0000620008020147 */
[----:B------:R-:W-:Y:S05]  /*92a0*/  @!P0 BRA `(.L_x_15000) ;  /* 0x0000000000048947 */ /* 0x000fea0003800000 */
[----:B------:R-:W-:Y:S01]  /*92b0*/  BPT.TRAP 0x1 ;  /* 0x000000040000795c */ /* 0x000fe20000300000 */
.L_x_15000:
[----:B-1----:R-:W-:Y:S05]  /*92c0*/  @P1 BRA `(.L_x_15001) ;  /* 0x0000000000081947 */ /* 0x002fea0003800000 */
[----:B------:R-:W1:Y:S02]  /*92d0*/  SYNCS.PHASECHK.TRANS64.TRYWAIT P1, [UR7+0x16850], R3 ;  /* 0x01685003ff0075a7 */ /* 0x000e640008020147 */
[----:B-1----:R-:W-:Y:S05]  /*92e0*/  @!P1 BRA `(.L_x_15002) ;  /* 0x00000058003c9947 */ /* 0x002fea0003800000 */
.L_x_15001:
[----:B------:R-:W-:Y:S01]  /*92f0*/  UIADD3 UR42, UR42, 0x400, URZ ;  /* 0x000004002a2a7890 */ /* 0x000fe2000fffe03f */
[----:B------:R-:W-:Y:S01]  /*9300*/  WARPGROUP.ARRIVE ;  /* 0x00000000000079c5 */ /* 0x000fe20000000000 */
[----:B------:R-:W-:Y:S01]  /*9310*/  UMOV UR11, 0x40000040 ;  /* 0x40000040000b7882 */ /* 0x000fe20000000000 */
[----:B01----:R-:W0:Y:S01]  /*9320*/  SHFL.BFLY PT, R3, R2, 0x2, 0x1f ;  /* 0x0c401f0002037f89 */ /* 0x003e2200000e0000 */
[----:B------:R-:W-:-:S03]  /*9330*/  USHF.R.U32.HI UR42, URZ, 0x4, UR42 ;  /* 0x000000043f2a7899 */ /* 0x000fc6000801162a */
        /* <DEDUP_REMOVED lines=12> */
[----:B------:R-:W0:Y:S01]  /*9400*/  SHFL.BFLY PT, R4, R3, 0x1, 0x1f ;  /* 0x0c201f0003047f89 */ /* 0x000e2200000e0000 */
[----:B------:R-:W-:-:S03]  /*9410*/  IMAD.MOV.U32 R0, RZ, RZ, -0x800000 ;  /* 0xff800000ff007424 */ /* 0x000fc600078e00ff */
[----:B------:R-:W1:Y:S01]  /*9420*/  SHFL.BFLY PT, R6, R5, 0x1, 0x1f ;  /* 0x0c201f0005067f89 */ /* 0x000e6200000e0000 */
[----:B0-----:R-:W-:Y:S01]  /*9430*/  FADD.FTZ R8, R3, R4 ;  /* 0x0000000403087221 */ /* 0x001fe20000010000 */
[----:B-1----:R-:W-:-:S04]  /*9440*/  FADD.FTZ R11, R5, R6 ;  /* 0x00000006050b7221 */ /* 0x002fc80000010000 */
[----:B------:R-:W-:Y:S02]  /*9450*/  FSETP.NE.FTZ.AND P1, PT, R8, RZ, PT ;  /* 0x000000ff0800720b */ /* 0x000fe40003f35000 */
[----:B------:R-:W-:Y:S02]  /*9460*/  CS2R R4, SRZ ;  /* 0x0000000000047805 */ /* 0x000fe4000001ff00 */
[----:B------:R-:W-:-:S09]  /*9470*/  FSETP.NE.FTZ.AND P2, PT, R11, RZ, PT ;  /* 0x000000ff0b00720b */ /* 0x000fd20003f55000 */
[----:B------:R-:W0:Y:S01]  /*9480*/  @P1 MUFU.LG2 R6, R8 ;  /* 0x0000000800061308 */ /* 0x000e220000000c00 */
[----:B------:R-:W-:-:S03]  /*9490*/  @P1 FMUL.FTZ R3, R9, 0.69314718246459960938 ;  /* 0x3f31721809031820 */ /* 0x000fc60000410000 */
[----:B------:R-:W-:-:S04]  /*94a0*/  @P2 FMUL.FTZ R14, R9, 0.69314718246459960938 ;  /* 0x3f317218090e2820 */ /* 0x000fc80000410000 */
[----:B--2---:R-:W1:Y:S08]  /*94b0*/  @P2 MUFU.LG2 R7, R11 ;  /* 0x0000000b00072308 */ /* 0x004e700000000c00 */
        /* <DEDUP_REMOVED lines=47> */
.L_x_15003:
        /* <DEDUP_REMOVED lines=36> */
.L_x_14967:
        /* <DEDUP_REMOVED lines=17> */
[----:B------:R-:W-:Y:S01]  /*9b00*/  IADD3 R21, R22, -R5, RZ ;  /* 0x8000000516157210 */ /* 0x000fe20007ffe0ff */
[----:B------:R-:W3:Y:S01]  /*9b10*/  S2UR UR11, SR_CTAID.Y ;  /* 0x00000000000b79c3 */ /* 0x000ee20000002600 */
[----:B------:R-:W-:Y:S01]  /*9b20*/  LOP3.LUT R7, R7, 0xfffffffc, RZ, 0xc0, !PT ;  /* 0xfffffffc07077812 */ /* 0x000fe200078ec0ff */
[----:B------:R-:W-:Y:S01]  /*9b30*/  IMAD.HI R3, R4, 0x55555556, RZ ;  /* 0x5555555604037827 */ /* 0x000fe200078e02ff */
[----:B------:R-:W-:Y:S01]  /*9b40*/  SHF.R.S32.HI R8, RZ, 0x1f, R21 ;  /* 0x0000001fff087819 */ /* 0x000fe20000011415 */
[----:B------:R-:W-:Y:S02]  /*9b50*/  UIADD3 UR6, UR5, UR6, URZ ;  /* 0x0000000605067290 */ /* 0x000fe4000fffe03f */
[----:B------:R-:W-:Y:S01]  /*9b60*/  IMAD.IADD R7, R22, 0x1, -R7 ;  /* 0x0000000116077824 */ /* 0x000fe200078e0a07 */
[----:B------:R-:W-:Y:S01]  /*9b70*/  LEA.HI R23, R8, R21, RZ, 0x2 ;  /* 0x0000001508177211 */ /* 0x000fe200078f10ff */
[----:B------:R-:W3:Y:S01]  /*9b80*/  LDC R19, c[0x0][0xc50] ;  /* 0x00031400ff137b82 */ /* 0x000ee20000000800 */
[----:B------:R-:W-:Y:S01]  /*9b90*/  LEA.HI R3, R3, R3, RZ, 0x1 ;  /* 0x0000000303037211 */ /* 0x000fe200078f08ff */
[----:B------:R-:W-:Y:S01]  /*9ba0*/  ULDC.64 UR8, c[0x0][0xb38] ;  /* 0x0002ce0000087ab9 */ /* 0x000fe20000000a00 */
[--C-:B------:R-:W-:Y:S01]  /*9bb0*/  SHF.R.S32.HI R5, RZ, 0x2, R23.reuse ;  /* 0x00000002ff057819 */ /* 0x100fe20000011417 */
[----:B------:R-:W-:Y:S01]  /*9bc0*/  UIMAD UR7, UR7, UR8, URZ ;  /* 0x00000008070772a4 */ /* 0x000fe2000f8e023f */
[----:B------:R-:W-:-:S03]  /*9bd0*/  SHF.R.S32.HI R6, RZ, 0x1f, R23 ;  /* 0x0000001fff067819 */ /* 0x000fc60000011417 */
[----:B------:R-:W-:Y:S01]  /*9be0*/  BAR.SYNC.DEFER_BLOCKING 0x1, 0x180 ;  /* 0x0046000000007b1d */ /* 0x000fe20000010000 */
[----:B0-----:R-:W-:Y:S01]  /*9bf0*/  ISETP.NE.AND P0, PT, R17, 0x1, PT ;  /* 0x000000011100780c */ /* 0x001fe20003f05270 */
[----:B--2---:R-:W-:Y:S01]  /*9c00*/  USHF.R.S32.HI UR10, URZ, 0x1f, UR12 ;  /* 0x0000001f3f0a7899 */ /* 0x004fe2000801140c */
[----:B------:R-:W-:Y:S02]  /*9c10*/  LEA.HI R6, R6, R5, RZ, 0x3 ;  /* 0x0000000506067211 */ /* 0x000fe400078f18ff */
[----:B------:R-:W-:-:S03]  /*9c20*/  LEA.HI R8, R8, R21, RZ, 0x5 ;  /* 0x0000001508087211 */ /* 0x000fc600078f28ff */
[----:B------:R-:W0:Y:S01]  /*9c30*/  LDC.64 R14, c[0x0][0xb40] ;  /* 0x0002d000ff0e7b82 */ /* 0x000e220000000a00 */
[----:B------:R-:W-:Y:S01]  /*9c40*/  LOP3.LUT R10, R6, 0xfffffff8, RZ, 0xc0, !PT ;  /* 0xfffffff8060a7812 */ /* 0x000fe200078ec0ff */
[----:B------:R-:W-:Y:S01]  /*9c50*/  IMAD R6, R3, -0x3, R4 ;  /* 0xfffffffd03067824 */ /* 0x000fe200078e0204 */
[----:B------:R-:W-:Y:S02]  /*9c60*/  LEA.HI R4, R7, R7, RZ, 0x1 ;  /* 0x0000000707047211 */ /* 0x000fe400078f08ff */
[----:B------:R-:W-:Y:S01]  /*9c70*/  SHF.R.S32.HI R8, RZ, 0x5, R8 ;  /* 0x00000005ff087819 */ /* 0x000fe20000011408 */
[----:B------:R-:W-:Y:S01]  /*9c80*/  IMAD.IADD R3, R5, 0x1, -R10 ;  /* 0x0000000105037824 */ /* 0x000fe200078e0a0a */
[----:B------:R-:W-:Y:S01]  /*9c90*/  LOP3.LUT R4, R4, 0x1ffffffe, RZ, 0xc0, !PT ;  /* 0x1ffffffe04047812 */ /* 0x000fe200078ec0ff */
[----:B------:R-:W2:Y:S01]  /*9ca0*/  LDC.64 R10, c[0x0][0xbd8] ;  /* 0x0002f600ff0a7b82 */ /* 0x000ea20000000a00 */
[----:B------:R-:W-:Y:S02]  /*9cb0*/  IMAD.U32 R5, RZ, RZ, UR5 ;  /* 0x00000005ff057e24 */ /* 0x000fe4000f8e00ff */
[----:B------:R-:W-:Y:S01]  /*9cc0*/  LEA R3, R8, R3, 0x4 ;  /* 0x0000000308037211 */ /* 0x000fe200078e20ff */
[----:B------:R-:W-:-:S02]  /*9cd0*/  IMAD.IADD R12, R7, 0x1, -R4 ;  /* 0x00000001070c7824 */ /* 0x000fc400078e0a04 */
[----:B------:R-:W-:Y:S01]  /*9ce0*/  IMAD.U32 R4, RZ, RZ, UR4 ;  /* 0x00000004ff047e24 */ /* 0x000fe2000f8e00ff */
[----:B------:R-:W-:Y:S01]  /*9cf0*/  LEA R3, R6, R3, 0x6 ;  /* 0x0000000306037211 */ /* 0x000fe200078e30ff */
[----:B------:R-:W4:Y:S01]  /*9d00*/  @P0 LDC R9, c[0x0][0xbec] ;  /* 0x0002fb00ff090b82 */ /* 0x000f220000000800 */
[----:B------:R-:W-:Y:S01]  /*9d10*/  IMAD.U32 R5, RZ, RZ, UR6 ;  /* 0x00000006ff057e24 */ /* 0x000fe2000f8e00ff */
[----:B------:R-:W-:Y:S01]  /*9d20*/  UIMAD.WIDE.U32 UR4, UR36, UR8, URZ ;  /* 0x00000008240472a5 */ /* 0x000fe2000f8e003f */
[----:B---3--:R-:W-:Y:S01]  /*9d30*/  IMAD R19, R19, R18, UR11 ;  /* 0x0000000b13137e24 */ /* 0x008fe2000f8e0212 */
[----:B------:R-:W-:Y:S01]  /*9d40*/  UIMAD UR6, UR36, UR9, UR7 ;  /* 0x00000009240672a4 */ /* 0x000fe2000f8e0207 */
[----:B------:R-:W-:Y:S02]  /*9d50*/  IMAD R6, R12, 0x8, R3 ;  /* 0x000000080c067824 */ /* 0x000fe400078e0203 */
[----:B------:R-:W-:Y:S01]  /*9d60*/  ULDC.64 UR8, c[0x0][0xb28] ;  /* 0x0002ca0000087ab9 */ /* 0x000fe20000000a00 */
[----:B------:R-:W3:Y:S01]  /*9d70*/  @P0 LDC R13, c[0x0][0xbf0] ;  /* 0x0002fc00ff0d0b82 */ /* 0x000ee20000000800 */
[----:B------:R-:W-:-:S02]  /*9d80*/  UIADD3 UR6, UR5, UR6, URZ ;  /* 0x0000000605067290 */ /* 0x000fc4000fffe03f */
[----:B------:R-:W-:Y:S02]  /*9d90*/  IMAD.U32 R7, RZ, RZ, UR5 ;  /* 0x00000005ff077e24 */ /* 0x000fe4000f8e00ff */
[----:B0-----:R-:W-:Y:S02]  /*9da0*/  IMAD R12, R14, UR10, RZ ;  /* 0x0000000a0e0c7c24 */ /* 0x001fe4000f8e02ff */
[----:B-1----:R-:W-:Y:S01]  /*9db0*/  IMAD R3, R16, 0xc0, R3 ;  /* 0x000000c010037824 */ /* 0x002fe200078e0203 */
[----:B------:R-:W-:Y:S01]  /*9dc0*/  MOV R7, UR6 ;  /* 0x0000000600077c02 */ /* 0x000fe20008000f00 */
[----:B------:R-:W0:Y:S01]  /*9dd0*/  @P0 LDC R25, c[0x0][0xbec] ;  /* 0x0002fb00ff190b82 */ /* 0x000e220000000800 */
[C---:B--2---:R-:W-:Y:S01]  /*9de0*/  IMAD R8, R10.reuse, UR10, RZ ;  /* 0x0000000a0a087c24 */ /* 0x044fe2000f8e02ff */
[----:B------:R-:W-:Y:S01]  /*9df0*/  ULDC.64 UR6, c[0x0][0xb48] ;  /* 0x0002d20000067ab9 */ /* 0x000fe20000000a00 */
[----:B------:R-:W-:-:S04]  /*9e00*/  IMAD.WIDE.U32 R4, R10, UR12, R4 ;  /* 0x0000000c0a047c25 */ /* 0x000fc8000f8e0004 */
[----:B------:R-:W-:Y:S01]  /*9e10*/  IMAD R11, R11, UR12, R8 ;  /* 0x0000000c0b0b7c24 */ /* 0x000fe2000f8e0208 */
[----:B------:R-:W1:Y:S01]  /*9e20*/  @P0 LDC R20, c[0x0][0xbf0] ;  /* 0x0002fc00ff140b82 */ /* 0x000e620000000800 */
[----:B------:R-:W-:Y:S02]  /*9e30*/  IMAD R8, R16, 0xc0, R6 ;  /* 0x000000c010087824 */ /* 0x000fe400078e0206 */
[----:B------:R-:W-:Y:S01]  /*9e40*/  IMAD.U32 R6, RZ, RZ, UR4 ;  /* 0x00000004ff067e24 */ /* 0x000fe2000f8e00ff */
[----:B------:R-:W-:Y:S01]  /*9e50*/  ULDC.64 UR4, c[0x0][0xbe0] ;  /* 0x0002f80000047ab9 */ /* 0x000fe20000000a00 */
[----:B----4-:R-:W-:-:S04]  /*9e60*/  @P0 IMAD.HI.U32 R10, R8, R9, RZ ;  /* 0x00000009080a0227 */ /* 0x010fc800078e00ff */
[----:B------:R-:W-:Y:S01]  /*9e70*/  IMAD.MOV.U32 R9, RZ, RZ, R8 ;  /* 0x000000ffff097224 */ /* 0x000fe200078e0008 */
[----:B---3--:R-:W-:Y:S01]  /*9e80*/  @P0 SHF.R.U32.HI R9, RZ, R13, R10 ;  /* 0x0000000dff090219 */ /* 0x008fe2000001160a */
[----:B------:R-:W-:Y:S01]  /*9e90*/  IMAD R13, R15, UR12, R12 ;  /* 0x0000000c0f0d7c24 */ /* 0x000fe2000f8e020c */
[----:B------:R-:W-:Y:S01]  /*9ea0*/  SHF.R.S32.HI R12, RZ, 0x1f, R19 ;  /* 0x0000001fff0c7819 */ /* 0x000fe20000011413 */
[----:B------:R-:W-:-:S04]  /*9eb0*/  IMAD.WIDE.U32 R6, R14, UR12, R6 ;  /* 0x0000000c0e067c25 */ /* 0x000fc8000f8e0006 */
[----:B------:R-:W-:Y:S01]  /*9ec0*/  IMAD.IADD R5, R5, 0x1, R11 ;  /* 0x0000000105057824 */ /* 0x000fe200078e020b */
[----:B------:R-:W-:Y:S01]  /*9ed0*/  MOV R11, R8 ;  /* 0x00000008000b7202 */ /* 0x000fe20000000f00 */
[----:B0-----:R-:W-:-:S04]  /*9ee0*/  @P0 IMAD.HI.U32 R25, R8, R25, RZ ;  /* 0x0000001908190227 */ /* 0x001fc800078e00ff */
[----:B------:R-:W-:Y:S01]  /*9ef0*/  IMAD.IADD R7, R7, 0x1, R13 ;  /* 0x0000000107077824 */ /* 0x000fe200078e020d */
[----:B-1----:R-:W-:Y:S01]  /*9f00*/  @P0 SHF.R.U32.HI R11, RZ, R20, R25 ;  /* 0x00000014ff0b0219 */ /* 0x002fe20000011619 */
[----:B------:R-:W-:Y:S02]  /*9f10*/  IMAD R13, R12, UR6, RZ ;  /* 0x000000060c0d7c24 */ /* 0x000fe4000f8e02ff */
[----:B------:R-:W-:-:S04]  /*9f20*/  IMAD.WIDE.U32 R4, R19, UR4, R4 ;  /* 0x0000000413047c25 */ /* 0x000fc8000f8e0004 */
        /* <DEDUP_REMOVED lines=39> */
[----:B------:R-:W-:Y:S01]  /*a1a0*/  SHFL.IDX PT, R14, R18, RZ, 0x1c1f ;  /* 0x001c1fff120e7589 */ /* 0x000fe200000e0000 */
[----:B------:R-:W-:Y:S01]  /*a1b0*/  LEA.HI.X R20, R6, UR9, R5, 0x2, P1 ;  /* 0x0000000906147c11 */ /* 0x000fe200088f1405 */
[----:B------:R-:W-:Y:S01]  /*a1c0*/  UIADD3 UR4, UR4, 0x16820, URZ ;  /* 0x0001682004047890 */ /* 0x000fe2000fffe03f */
[----:B------:R-:W-:Y:S01]  /*a1d0*/  LOP3.LUT P0, RZ, R21, 0x3, RZ, 0xc0, !PT ;  /* 0x0000000315ff7812 */ /* 0x000fe2000780c0ff */
[----:B------:R-:W-:Y:S01]  /*a1e0*/  SHFL.IDX PT, R4, R8, RZ, 0x1c1f ;  /* 0x001c1fff08047589 */ /* 0x000fe200000e0000 */
[C---:B------:R-:W-:Y:S01]  /*a1f0*/  IADD3 R17, R3.reuse, 0x8, RZ ;  /* 0x0000000803117810 */ /* 0x040fe20007ffe0ff */
[----:B------:R-:W-:Y:S01]  /*a200*/  UPRMT UR4, URZ, 0x654, UR4 ;  /* 0x000006543f047896 */ /* 0x000fe20008000004 */
[-C--:B------:R-:W-:Y:S01]  /*a210*/  ISETP.GE.OR P1, PT, R3, R16.reuse, P0 ;  /* 0x000000100300720c */ /* 0x080fe20000726670 */
[----:B------:R-:W0:Y:S01]  /*a220*/  SHFL.IDX PT, R5, R9, RZ, 0x1c1f ;  /* 0x001c1fff09057589 */ /* 0x000e2200000e0000 */
[----:B------:R-:W-:-:S02]  /*a230*/  ISETP.GE.OR P0, PT, R17, R16, P0 ;  /* 0x000000101100720c */ /* 0x000fc40000706670 */
[----:B------:R-:W-:Y:S01]  /*a240*/  ISETP.GE.AND P2, PT, R3, R16, PT ;  /* 0x000000100300720c */ /* 0x000fe20003f46270 */
[----:B------:R1:W-:Y:S03]  /*a250*/  SHFL.IDX PT, R6, R8, 0x1, 0x1c1f ;  /* 0x003c1f0008067f89 */ /* 0x0003e600000e0000 */
[----:B------:R-:W-:Y:S01]  /*a260*/  SYNCS.ARRIVE.TRANS64.RED.A1T0 RZ, [UR4], RZ ;  /* 0x000000ffffff79a7 */ /* 0x000fe20008100404 */
[----:B------:R-:W2:Y:S01]  /*a270*/  SHFL.IDX PT, R7, R9, 0x1, 0x1c1f ;  /* 0x003c1f0009077f89 */ /* 0x000ea200000e0000 */
[----:B-1----:R-:W-:-:S03]  /*a280*/  LOP3.LUT R8, R23, 0x7ffffffc, RZ, 0xc0, !PT ;  /* 0x7ffffffc17087812 */ /* 0x002fc600078ec0ff */
[----:B------:R1:W3:Y:S02]  /*a290*/  SHFL.IDX PT, R15, R20, RZ, 0x1c1f ;  /* 0x001c1fff140f7589 */ /* 0x0002e400000e0000 */
[----:B------:R-:W-:-:S04]  /*a2a0*/  IMAD.IADD R8, R21, 0x1, -R8 ;  /* 0x0000000115087824 */ /* 0x000fc800078e0a08 */
[----:B------:R-:W-:Y:S01]  /*a2b0*/  IMAD.SHL.U32 R19, R8, 0x2, RZ ;  /* 0x0000000208137824 */ /* 0x000fe200078e00ff */
[----:B0-----:R1:W-:Y:S04]  /*a2c0*/  @!P1 ST.E desc[UR38][R4.64], R2 ;  /* 0x0000000204009985 */ /* 0x0013e8000c101926 */
[----:B--2---:R1:W-:Y:S01]  /*a2d0*/  @!P0 ST.E desc[UR38][R6.64], R0 ;  /* 0x0000000006008985 */ /* 0x0043e2000c101926 */
[----:B------:R-:W-:Y:S05]  /*a2e0*/  @P2 BRA `(.L_x_15006) ;  /* 0x0000000000b82947 */ /* 0x000fea0003800000 */
[----:B------:R-:W-:Y:S01]  /*a2f0*/  ULDC UR4, c[0x0][0xac8] ;  /* 0x0002b20000047ab9 */ /* 0x000fe20000000800 */
[C---:B-1----:R-:W-:Y:S01]  /*a300*/  VIADD R0, R19.reuse, 0x8 ;  /* 0x0000000813007836 */ /* 0x042fe20000000000 */
[C---:B------:R-:W-:Y:S01]  /*a310*/  ISETP.GE.AND P0, PT, R19.reuse, UR4, PT ;  /* 0x0000000413007c0c */ /* 0x040fe2000bf06270 */
[C---:B------:R-:W-:Y:S01]  /*a320*/  VIADD R5, R19.reuse, 0x18 ;  /* 0x0000001813057836 */ /* 0x040fe20000000000 */
[C---:B------:R-:W-:Y:S01]  /*a330*/  IADD3 R4, R19.reuse, 0x10, RZ ;  /* 0x0000001013047810 */ /* 0x040fe20007ffe0ff */
[C---:B------:R-:W-:Y:S01]  /*a340*/  VIADD R6, R19.reuse, 0x20 ;  /* 0x0000002013067836 */ /* 0x040fe20000000000 */
[C---:B------:R-:W-:Y:S01]  /*a350*/  IADD3 R9, R19.reuse, 0x30, RZ ;  /* 0x0000003013097810 */ /* 0x040fe20007ffe0ff */
[C---:B------:R-:W-:Y:S01]  /*a360*/  VIADD R7, R19.reuse, 0x28 ;  /* 0x0000002813077836 */ /* 0x040fe20000000000 */
[----:B------:R-:W-:Y:S01]  /*a370*/  ISETP.GE.AND P1, PT, R4, UR4, PT ;  /* 0x0000000404007c0c */ /* 0x000fe2000bf26270 */
[----:B------:R-:W-:Y:S01]  /*a380*/  VIADD R11, R19, 0x38 ;  /* 0x00000038130b7836 */ /* 0x000fe20000000000 */
[----:B------:R-:W-:-:S02]  /*a390*/  ISETP.GE.AND P2, PT, R5, UR4, PT ;  /* 0x0000000405007c0c */ /* 0x000fc4000bf46270 */
[----:B------:R-:W-:Y:S02]  /*a3a0*/  ISETP.GE.AND P3, PT, R6, UR4, PT ;  /* 0x0000000406007c0c */ /* 0x000fe4000bf66270 */
[----:B------:R-:W-:Y:S01]  /*a3b0*/  ISETP.GE.AND P4, PT, R7, UR4, PT ;  /* 0x0000000407007c0c */ /* 0x000fe2000bf86270 */
[----:B---3--:R-:W-:Y:S01]  /*a3c0*/  @!P0 IMAD.WIDE R2, R19, 0x4, R14 ;  /* 0x0000000413028825 */ /* 0x008fe200078e020e */
[----:B------:R-:W-:Y:S02]  /*a3d0*/  ISETP.GE.AND P5, PT, R9, UR4, PT ;  /* 0x0000000409007c0c */ /* 0x000fe4000bfa6270 */
[----:B------:R-:W-:Y:S02]  /*a3e0*/  ISETP.GE.AND P6, PT, R11, UR4, PT ;  /* 0x000000040b007c0c */ /* 0x000fe4000bfc6270 */
[----:B------:R0:W-:Y:S01]  /*a3f0*/  @!P0 ST.E.64 desc[UR38][R2.64], R88 ;  /* 0x0000005802008985 */ /* 0x0001e2000c101b26 */
[----:B------:R-:W-:Y:S02]  /*a400*/  ISETP.GE.AND P0, PT, R0, UR4, PT ;  /* 0x0000000400007c0c */ /* 0x000fe4000bf06270 */
[----:B------:R-:W-:-:S02]  /*a410*/  @!P1 LEA.HI R4, R4, R4, RZ, 0x1 ;  /* 0x0000000404049211 */ /* 0x000fc400078f08ff */
[----:B------:R-:W-:Y:S02]  /*a420*/  @!P3 LEA.HI R6, R6, R6, RZ, 0x1 ;  /* 0x000000060606b211 */ /* 0x000fe400078f08ff */
[----:B------:R-:W-:Y:S02]  /*a430*/  @!P4 LEA.HI R8, R7, R7, RZ, 0x1 ;  /* 0x000000070708c211 */ /* 0x000fe400078f08ff */
[----:B------:R-:W-:Y:S02]  /*a440*/  @!P5 LEA.HI R10, R9, R9, RZ, 0x1 ;  /* 0x00000009090ad211 */ /* 0x000fe400078f08ff */
[----:B------:R-:W-:Y:S02]  /*a450*/  @!P6 LEA.HI R12, R11, R11, RZ, 0x1 ;  /* 0x0000000b0b0ce211 */ /* 0x000fe400078f08ff */
[----:B------:R-:W-:Y:S02]  /*a460*/  @!P3 LOP3.LUT R9, R6, 0xfffffffe, RZ, 0xc0, !PT ;  /* 0xfffffffe0609b812 */ /* 0x000fe400078ec0ff */
[----:B------:R-:W-:-:S02]  /*a470*/  @!P0 LEA.HI R0, R0, R0, RZ, 0x1 ;  /* 0x0000000000008211 */ /* 0x000fc400078f08ff */
[----:B0-----:R-:W-:Y:S02]  /*a480*/  @!P2 LEA.HI R2, R5, R5, RZ, 0x1 ;  /* 0x000000050502a211 */ /* 0x001fe400078f08ff */
        /* <DEDUP_REMOVED lines=20> */
.L_x_15006:
[----:B------:R-:W-:Y:S05]  /*a5d0*/  BSYNC B0 ;  /* 0x0000000000007941 */ /* 0x000fea0003800000 */
.L_x_15005:
[----:B------:R-:W-:Y:S01]  /*a5e0*/  ISETP.GE.AND P0, PT, R17, R16, PT ;  /* 0x000000101100720c */ /* 0x000fe20003f06270 */
[----:B0-----:R0:W2:Y:S04]  /*a5f0*/  SHFL.IDX PT, R13, R20, 0x1, 0x1c1f ;  /* 0x003c1f00140d7f89 */ /* 0x0010a800000e0000 */
[----:B------:R0:W4:Y:S08]  /*a600*/  SHFL.IDX PT, R12, R18, 0x1, 0x1c1f ;  /* 0x003c1f00120c7f89 */ /* 0x00013000000e0000 */
[----:B0-----:R-:W-:Y:S05]  /*a610*/  @P0 BRA `(.L_x_14965) ;  /* 0x0000004000d80947 */ /* 0x001fea0003800000 */
[C---:B-1----:R-:W-:Y:S01]  /*a620*/  VIADD R0, R19.reuse, 0x8 ;  /* 0x0000000813007836 */ /* 0x042fe20000000000 */
        /* <DEDUP_REMOVED lines=17> */
[--C-:B--2-4-:R-:W-:Y:S01]  /*a740*/  @!P0 IMAD.WIDE R2, R19, 0x4, R12.reuse ;  /* 0x0000000413028825 */ /* 0x114fe200078e020c */
[----:B------:R-:W-:Y:S02]  /*a750*/  @!P4 LEA.HI R8, R8, R8, RZ, 0x1 ;  /* 0x000000080808c211 */ /* 0x000fe400078f08ff */
[----:B------:R-:W-:Y:S01]  /*a760*/  @!P5 LEA.HI R10, R9, R9, RZ, 0x1 ;  /* 0x00000009090ad211 */ /* 0x000fe200078f08ff */
[----:B------:R-:W-:Y:S01]  /*a770*/  @!P1 IMAD.WIDE R4, R5, 0x4, R12 ;  /* 0x0000000405049825 */ /* 0x000fe200078e020c */
[----:B------:R-:W-:Y:S01]  /*a780*/  @!P6 LEA.HI R14, R11, R11, RZ, 0x1 ;  /* 0x0000000b0b0ee211 */ /* 0x000fe200078f08ff */
[----:B------:R0:W-:Y:S01]  /*a790*/  @!P0 ST.E.64 desc[UR38][R2.64], R90 ;  /* 0x0000005a02008985 */ /* 0x0001e2000c101b26 */
[----:B------:R-:W-:Y:S02]  /*a7a0*/  @!P2 LOP3.LUT R7, R6, 0xfffffffe, RZ, 0xc0, !PT ;  /* 0xfffffffe0607a812 */ /* 0x000fe400078ec0ff */
[----:B------:R-:W-:Y:S01]  /*a7b0*/  @!P3 LOP3.LUT R9, R0, 0xfffffffe, RZ, 0xc0, !PT ;  /* 0xfffffffe0009b812 */ /* 0x000fe200078ec0ff */
[----:B------:R1:W-:Y:S01]  /*a7c0*/  @!P1 ST.E.64 desc[UR38][R4.64], R94 ;  /* 0x0000005e04009985 */ /* 0x0003e2000c101b26 */
[----:B------:R-:W-:-:S02]  /*a7d0*/  @!P4 LOP3.LUT R11, R8, 0xfffffffe, RZ, 0xc0, !PT ;  /* 0xfffffffe080bc812 */ /* 0x000fc400078ec0ff */
        /* <DEDUP_REMOVED lines=20> */
.L_x_15004:
        /* <DEDUP_REMOVED lines=59> */
.L_x_14963:
        /* <DEDUP_REMOVED lines=18> */
.L_x_15007:
[----:B------:R-:W-:Y:S01]  /*adf0*/  ULDC UR45, c[0x0][0xc50] ;  /* 0x00031400002d7ab9 */ /* 0x000fe20000000800 */
[----:B------:R-:W-:Y:S01]  /*ae00*/  UMOV UR42, UR6 ;  /* 0x00000006002a7c82 */ /* 0x000fe20008000000 */
[----:B------:R-:W-:-:S11]  /*ae10*/  UISETP.NE.AND UP0, UPT, UR45, 0x1, UPT ;  /* 0x000000012d00788c */ /* 0x000fd6000bf05270 */
[----:B------:R-:W-:Y:S01]  /*ae20*/  @UP0 ULDC UR4, c[0x0][0xc54] ;  /* 0x0003150000040ab9 */ /* 0x000fe20000000800 */
[----:B------:R-:W-:Y:S01]  /*ae30*/  @UP0 ULDC UR7, c[0x0][0xc58] ;  /* 0x0003160000070ab9 */ /* 0x000fe20000000800 */
[----:B------:R-:W-:-:S04]  /*ae40*/  UIMAD.WIDE.U32 UR4, UR6, UR4, URZ ;  /* 0x00000004060472a5 */ /* 0x000fc8000f8e003f */
[----:B------:R-:W-:-:S12]  /*ae50*/  @UP0 USHF.R.U32.HI UR42, URZ, UR7, UR5 ;  /* 0x000000073f2a0299 */ /* 0x000fd80008011605 */
.L_x_15008:
        /* <DEDUP_REMOVED lines=81> */
.L_x_15010:
        /* <DEDUP_REMOVED lines=33> */
.L_x_15011:
        /* <DEDUP_REMOVED lines=20> */
.L_x_15013:
        /* <DEDUP_REMOVED lines=15> */
.L_x_15012:
        /* <DEDUP_REMOVED lines=8> */
[----:B------:R-:W-:Y:S01]  /*b830*/  IMAD.U32 R0, RZ, RZ, UR52 ;  /* 0x00000034ff007e24 */ /* 0x000fe2000f8e00ff */
[C---:B------:R-:W-:Y:S01]  /*b840*/  LOP3.LUT R9, R22.reuse, 0x7f, RZ, 0xc0, !PT ;  /* 0x0000007f16097812 */ /* 0x040fe200078ec0ff */
[----:B------:R-:W-:Y:S01]  /*b850*/  IMAD.SHL.U32 R23, R22, 0x10, RZ ;  /* 0x0000001016177824 */ /* 0x000fe200078e00ff */
[----:B-1----:R-:W-:Y:S01]  /*b860*/  ISETP.NE.AND P1, PT, R16, 0x1, PT ;  /* 0x000000011000780c */ /* 0x002fe20003f25270 */
[----:B------:R-:W-:Y:S01]  /*b870*/  IMAD.MOV.U32 R6, RZ, RZ, RZ ;  /* 0x000000ffff067224 */ /* 0x000fe200078e00ff */
[----:B------:R-:W-:Y:S02]  /*b880*/  IADD3 R0, R0, -0x1, RZ ;  /* 0xffffffff00007810 */ /* 0x000fe40007ffe0ff */
[----:B------:R-:W-:Y:S02]  /*b890*/  SHF.R.U32.HI R4, RZ, 0x3, R9 ;  /* 0x00000003ff047819 */ /* 0x000fe40000011609 */
[----:B------:R-:W-:-:S03]  /*b8a0*/  LOP3.LUT R23, R23, 0x70, RZ, 0xc0, !PT ;  /* 0x0000007017177812 */ /* 0x000fc600078ec0ff */
[----:B------:R-:W-:-:S04]  /*b8b0*/  IMAD R4, R0, 0x80, R4 ;  /* 0x0000008000047824 */ /* 0x000fc800078e0204 */
[----:B------:R-:W-:Y:S01]  /*b8c0*/  IMAD.IADD R4, R23, 0x1, R4 ;  /* 0x0000000117047824 */ /* 0x000fe200078e0204 */
[----:B0-----:R-:W0:Y:S03]  /*b8d0*/  @P1 LDC R2, c[0x0][0x434] ;  /* 0x00010d00ff021b82 */ /* 0x001e260000000800 */
[C---:B-----5:R-:W-:Y:S01]  /*b8e0*/  IMAD.IADD R7, R4.reuse, 0x1, R19 ;  /* 0x0000000104077824 */ /* 0x060fe200078e0213 */
[----:B------:R-:W-:-:S04]  /*b8f0*/  ISETP.GE.AND P0, PT, R4, UR43, PT ;  /* 0x0000002b04007c0c */ /* 0x000fc8000bf06270 */
[----:B------:R-:W1:Y:S01]  /*b900*/  @P1 LDC R3, c[0x0][0x438] ;  /* 0x00010e00ff031b82 */ /* 0x000e620000000800 */
[----:B------:R-:W-:-:S08]  /*b910*/  MOV R8, R7 ;  /* 0x0000000700087202 */ /* 0x000fd00000000f00 */
[----:B------:R-:W3:Y:S01]  /*b920*/  @!P0 LDC.64 R10, c[0x0][0x428] ;  /* 0x00010a00ff0a8b82 */ /* 0x000ee20000000a00 */
[----:B0-----:R-:W-:-:S07]  /*b930*/  @P1 IMAD.HI.U32 R2, R7, R2, RZ ;  /* 0x0000000207021227 */ /* 0x001fce00078e00ff */
[----:B------:R-:W0:Y:S01]  /*b940*/  @!P0 LDC.64 R4, c[0x0][0x418] ;  /* 0x00010600ff048b82 */ /* 0x000e220000000a00 */
[----:B-1----:R-:W-:-:S04]  /*b950*/  @P1 SHF.R.U32.HI R8, RZ, R3, R2 ;  /* 0x00000003ff081219 */ /* 0x002fc80000011602 */
[----:B------:R-:W-:Y:S02]  /*b960*/  @!P0 SHF.R.S32.HI R3, RZ, 0x1f, R8 ;  /* 0x0000001fff038819 */ /* 0x000fe40000011408 */
[----:B--2---:R-:W-:-:S05]  /*b970*/  SHF.R.S32.HI R29, RZ, 0x1f, R28 ;  /* 0x0000001fff1d7819 */ /* 0x004fca000001141c */
[----:B---3--:R-:W-:-:S04]  /*b980*/  @!P0 IMAD R2, R29, R10, RZ ;  /* 0x0000000a1d028224 */ /* 0x008fc800078e02ff */
[----:B------:R-:W-:Y:S02]  /*b990*/  @!P0 IMAD R11, R28, R11, R2 ;  /* 0x0000000b1c0b8224 */ /* 0x000fe400078e0202 */
[----:B------:R-:W-:-:S04]  /*b9a0*/  @!P0 IMAD.MOV.U32 R2, RZ, RZ, R8 ;  /* 0x000000ffff028224 */ /* 0x000fc800078e0008 */
[----:B------:R-:W-:-:S04]  /*b9b0*/  @!P0 IMAD.WIDE.U32 R2, R28, R10, R2 ;  /* 0x0000000a1c028225 */ /* 0x000fc800078e0002 */
[----:B------:R-:W-:Y:S01]  /*b9c0*/  @!P0 IMAD.IADD R3, R3, 0x1, R11 ;  /* 0x0000000103038824 */ /* 0x000fe200078e020b */
[----:B0-----:R-:W-:-:S04]  /*b9d0*/  @!P0 LEA R4, P1, R2, R4, 0x2 ;  /* 0x0000000402048211 */ /* 0x001fc800078210ff */
[----:B------:R-:W-:-:S05]  /*b9e0*/  @!P0 LEA.HI.X R5, R2, R5, R3, 0x2, P1 ;  /* 0x0000000502058211 */ /* 0x000fca00008f1403 */
[----:B------:R0:W5:Y:S01]  /*b9f0*/  @!P0 LDG.E R6, desc[UR38][R4.64] ;  /* 0x0000002604068981 */ /* 0x000162000c1e1900 */
[----:B------:R-:W-:-:S03]  /*ba00*/  UMOV UR4, 0xffffffff ;  /* 0xffffffff00047882 */ /* 0x000fc60000000000 */
[----:B------:R-:W-:Y:S05]  /*ba10*/  BRA.DIV UR4, `(.L_x_15014) ;  /* 0x0000003204887947 */ /* 0x000fea000b800000 */
.L_x_15054:
[----:B------:R-:W-:Y:S01]  /*ba20*/  ULOP3.LUT UR4, UR40, 0x2, URZ, 0xfc, !UPT ;  /* 0x0000000228047892 */ /* 0x000fe2000f8efc3f */
[----:B------:R-:W-:Y:S01]  /*ba30*/  IMAD.MOV R2, RZ, RZ, -R8 ;  /* 0x000000ffff027224 */ /* 0x000fe200078e0a08 */
[----:B------:R-:W-:Y:S01]  /*ba40*/  MOV R26, R0 ;  /* 0x00000000001a7202 */ /* 0x000fe20000000f00 */
[----:B------:R-:W-:Y:S02]  /*ba50*/  IMAD.U32 R27, RZ, RZ, UR42 ;  /* 0x0000002aff1b7e24 */ /* 0x000fe4000f8e00ff */
[----:B0-----:R-:W-:Y:S01]  /*ba60*/  IMAD.SHL.U32 R4, R22, 0x8, RZ ;  /* 0x0000000816047824 */ /* 0x001fe200078e00ff */
[----:B------:R-:W-:Y:S01]  /*ba70*/  MOV R3, UR4 ;  /* 0x0000000400037c02 */ /* 0x000fe20008000f00 */
[----:B------:R-:W-:Y:S01]  /*ba80*/  IMAD R7, R16, R2, R7 ;  /* 0x0000000210077224 */ /* 0x000fe200078e0207 */
[----:B------:R-:W-:Y:S02]  /*ba90*/  SHF.R.S32.HI R27, RZ, 0x1f, R27 ;  /* 0x0000001fff1b7819 */ /* 0x000fe4000001141b */
[----:B------:R-:W-:-:S02]  /*baa0*/  ISETP.NE.AND P0, PT, R3, 0x3, PT ;  /* 0x000000030300780c */ /* 0x000fc40003f05270 */
[----:B------:R-:W-:-:S11]  /*bab0*/  LOP3.LUT R16, R4, 0x38, RZ, 0xc0, !PT ;  /* 0x0000003804107812 */ /* 0x000fd600078ec0ff */
[----:B------:R-:W-:Y:S05]  /*bac0*/  @!P0 BRA `(.L_x_15015) ;  /* 0x0000000000048947 */ /* 0x000fea0003800000 */
[----:B------:R-:W-:Y:S01]  /*bad0*/  BPT.TRAP 0x1 ;  /* 0x000000040000795c */ /* 0x000fe20000300000 */
.L_x_15015:
[----:B------:R-:W-:Y:S01]  /*bae0*/  IMAD.MOV.U32 R10, RZ, RZ, 0x1 ;  /* 0x00000001ff0a7424 */ /* 0x000fe200078e00ff */
[----:B------:R-:W-:Y:S01]  /*baf0*/  SHF.R.S32.HI R8, RZ, 0x1f, R7 ;  /* 0x0000001fff087819 */ /* 0x000fe20000011407 */
[----:B------:R-:W-:Y:S01]  /*bb00*/  ULDC.64 UR4, c[0x0][0x328] ;  /* 0x0000ca0000047ab9 */ /* 0x000fe20000000a00 */
[----:B------:R-:W-:Y:S02]  /*bb10*/  R2UR UR6, R27 ;  /* 0x000000001b0672ca */ /* 0x000fe400000e0000 */
[----:B------:R-:W-:Y:S01]  /*bb20*/  SHF.L.U32 R10, R10, 0x1f, RZ ;  /* 0x0000001f0a0a7819 */ /* 0x000fe200000006ff */
[----:B------:R-:W-:-:S03]  /*bb30*/  IMAD R2, R8, UR4, RZ ;  /* 0x0000000408027c24 */ /* 0x000fc6000f8e02ff */
[----:B------:R-:W0:Y:S01]  /*bb40*/  SYNCS.PHASECHK.TRANS64.TRYWAIT P0, [UR47+0x16840], R10 ;  /* 0x0168400aff0075a7 */ /* 0x000e22000800016f */
        /* <DEDUP_REMOVED lines=19> */
.L_x_15055:
[----:B------:R-:W-:Y:S01]  /*bc80*/  ULDC.64 UR4, c[0x0][0x300] ;  /* 0x0000c00000047ab9 */ /* 0x000fe20000000a00 */
[----:B------:R-:W-:Y:S01]  /*bc90*/  R2UR UR6, R27 ;  /* 0x000000001b0672ca */ /* 0x000fe200000e0000 */
[----:B------:R-:W-:Y:S01]  /*bca0*/  IMAD R8, R8, UR4, RZ ;  /* 0x0000000408087c24 */ /* 0x000fe2000f8e02ff */
[----:B------:R-:W-:Y:S01]  /*bcb0*/  SHF.R.U32.HI R12, RZ, 0x3, R9 ;  /* 0x00000003ff0c7819 */ /* 0x000fe20000011609 */
[----:B0-----:R-:W-:-:S04]  /*bcc0*/  IMAD.WIDE.U32 R2, R7, UR4, RZ ;  /* 0x0000000407027c25 */ /* 0x001fc8000f8e00ff */
[----:B------:R-:W-:Y:S01]  /*bcd0*/  IMAD R11, R7, UR5, R8 ;  /* 0x00000005070b7c24 */ /* 0x000fe2000f8e0208 */
[----:B------:R-:W-:Y:S01]  /*bce0*/  ULDC.64 UR4, c[0x0][0x310] ;  /* 0x0000c40000047ab9 */ /* 0x000fe20000000a00 */
[----:B------:R-:W-:Y:S02]  /*bcf0*/  IMAD.MOV.U32 R7, RZ, RZ, -0x80 ;  /* 0xffffff80ff077424 */ /* 0x000fe400078e00ff */
[----:B------:R-:W-:Y:S02]  /*bd00*/  IMAD.IADD R3, R3, 0x1, R11 ;  /* 0x0000000103037824 */ /* 0x000fe400078e020b */
[----:B------:R-:W-:Y:S02]  /*bd10*/  IMAD R5, R5, UR4, RZ ;  /* 0x0000000405057c24 */ /* 0x000fe4000f8e02ff */
[----:B------:R-:W-:-:S04]  /*bd20*/  IMAD.WIDE.U32 R2, R6, UR4, R2 ;  /* 0x0000000406027c25 */ /* 0x000fc8000f8e0002 */
[----:B------:R-:W-:Y:S01]  /*bd30*/  IMAD R5, R6, UR5, R5 ;  /* 0x0000000506057c24 */ /* 0x000fe2000f8e0205 */
[----:B------:R-:W-:Y:S01]  /*bd40*/  ULDC.64 UR4, c[0x0][0x308] ;  /* 0x0000c20000047ab9 */ /* 0x000fe20000000a00 */
[----:B------:R-:W-:Y:S02]  /*bd50*/  IMAD R6, R0, R7, UR43 ;  /* 0x0000002b00067e24 */ /* 0x000fe4000f8e0207 */
[----:B------:R-:W-:Y:S01]  /*bd60*/  IMAD.IADD R3, R3, 0x1, R5 ;  /* 0x0000000103037824 */ /* 0x000fe200078e0205 */
[----:B------:R-:W-:Y:S01]  /*bd70*/  MOV R5, UR4 ;  /* 0x0000000400057c02 */ /* 0x000fe20008000f00 */
[----:B------:R-:W-:-:S03]  /*bd80*/  UIMAD UR4, UR6, UR4, URZ ;  /* 0x00000004060472a4 */ /* 0x000fc6000f8e023f */
[----:B------:R-:W-:Y:S01]  /*bd90*/  ULDC.64 UR6, c[0x0][0x2e8] ;  /* 0x0000ba0000067ab9 */ /* 0x000fe20000000a00 */
[----:B------:R-:W-:Y:S02]  /*bda0*/  UIMAD UR4, UR42, UR5, UR4 ;  /* 0x000000052a0472a4 */ /* 0x000fe4000f8e0204 */
[----:B------:R-:W-:Y:S01]  /*bdb0*/  IMAD.WIDE.U32 R2, R5, UR42, R2 ;  /* 0x0000002a05027c25 */ /* 0x000fe2000f8e0002 */
[----:B------:R-:W-:-:S03]  /*bdc0*/  LOP3.LUT R5, R4, 0x1c0, RZ, 0xc0, !PT ;  /* 0x000001c004057812 */ /* 0x000fc600078ec0ff */
[----:B------:R-:W-:Y:S01]  /*bdd0*/  VIADD R3, R3, UR4 ;  /* 0x0000000403037c36 */ /* 0x000fe20008000000 */
[----:B------:R-:W-:Y:S01]  /*bde0*/  ULDC UR4, c[0x0][0x2f4] ;  /* 0x0000bd0000047ab9 */ /* 0x000fe20000000800 */
[----:B------:R-:W-:Y:S02]  /*bdf0*/  LEA R0, P0, R2, UR6, 0x1 ;  /* 0x0000000602007c11 */ /* 0x000fe4000f8008ff */
[----:B------:R-:W-:Y:S01]  /*be00*/  ISETP.GE.AND P3, PT, R16, UR4, PT ;  /* 0x0000000410007c0c */ /* 0x000fe2000bf66270 */
[----:B------:R-:W-:Y:S01]  /*be10*/  UMOV UR4, 0xffffffff ;  /* 0xffffffff00047882 */ /* 0x000fe20000000000 */
[----:B------:R-:W-:Y:S02]  /*be20*/  LOP3.LUT R5, R5, 0x38, R4, 0xf8, !PT ;  /* 0x0000003805057812 */ /* 0x000fe400078ef804 */
[----:B------:R-:W-:Y:S02]  /*be30*/  LEA.HI.X R4, R2, UR7, R3, 0x1, P0 ;  /* 0x0000000702047c11 */ /* 0x000fe400080f0c03 */
[----:B------:R-:W-:-:S02]  /*be40*/  P2R R2, PR, RZ, 0x8 ;  /* 0x00000008ff027803 */ /* 0x000fc40000000000 */
[----:B------:R-:W-:Y:S01]  /*be50*/  LOP3.LUT R3, R5, 0x38, R22, 0x78, !PT ;  /* 0x0000003805037812 */ /* 0x000fe200078e7816 */
[----:B------:R-:W-:Y:S01]  /*be60*/  IMAD.IADD R5, R6, 0x1, -R12 ;  /* 0x0000000106057824 */ /* 0x000fe200078e0a0c */
[----:B------:R-:W-:Y:S01]  /*be70*/  SHF.L.U32 R22, R9, 0x3, RZ ;  /* 0x0000000309167819 */ /* 0x000fe200000006ff */
[----:B------:R0:W-:Y:S03]  /*be80*/  STL [R1], R2 ;  /* 0x0000000201007387 */ /* 0x0001e60000100800 */
[----:B------:R-:W-:Y:S02]  /*be90*/  ISETP.GE.AND P0, PT, R5, 0x1, PT ;  /* 0x000000010500780c */ /* 0x000fe40003f06270 */
[----:B------:R-:W-:Y:S01]  /*bea0*/  LOP3.LUT R22, R3, 0x200, R22, 0xf8, !PT ;  /* 0x0000020003167812 */ /* 0x000fe200078ef816 */
[----:B------:R-:W-:Y:S10]  /*beb0*/  BRA.DIV UR4, `(.L_x_15017) ;  /* 0x0000002e04987947 */ /* 0x000ff4000b800000 */
[----:B------:R-:W1:Y:S01]  /*bec0*/  SHFL.IDX PT, R14, R0, RZ, 0x181f ;  /* 0x00181fff000e7589 */ /* 0x000e6200000e0000 */
[----:B------:R-:W-:-:S03]  /*bed0*/  @P0 LEA R7, R22, UR47, 0x1 ;  /* 0x0000002f16070c11 */ /* 0x000fc6000f8e08ff */
[----:B0-----:R-:W0:Y:S04]  /*bee0*/  SHFL.IDX PT, R2, R4, RZ, 0x181f ;  /* 0x00181fff04027589 */ /* 0x001e2800000e0000 */
[----:B------:R-:W-:Y:S04]  /*bef0*/  SHFL.IDX PT, R8, R4, 0x1, 0x181f ;  /* 0x00381f0004087f89 */ /* 0x000fe800000e0000 */
[----:B------:R-:W-:Y:S04]  /*bf00*/  SHFL.IDX PT, R9, R0, 0x2, 0x181f ;  /* 0x00581f0000097f89 */ /* 0x000fe800000e0000 */
[----:B------:R-:W-:Y:S01]  /*bf10*/  SHFL.IDX PT, R6, R4, 0x2, 0x181f ;  /* 0x00581f0004067f89 */ /* 0x000fe200000e0000 */
[----:B-1----:R-:W-:-:S05]  /*bf20*/  @P0 LEA R14, P1, R16, R14, 0x1 ;  /* 0x0000000e100e0211 */ /* 0x002fca00078208ff */
[----:B0-----:R-:W-:Y:S01]  /*bf30*/  @P0 IMAD.X R3, RZ, RZ, R2, P1 ;  /* 0x000000ffff030224 */ /* 0x001fe200008e0602 */
[C---:B------:R-:W-:Y:S01]  /*bf40*/  ISETP.GE.AND P1, PT, R5.reuse, 0x21, PT ;  /* 0x000000210500780c */ /* 0x040fe20003f26270 */
[----:B------:R-:W-:Y:S02]  /*bf50*/  @P0 IMAD.MOV.U32 R2, RZ, RZ, R14 ;  /* 0x000000ffff020224 */ /* 0x000fe400078e000e */
[----:B------:R-:W0:Y:S04]  /*bf60*/  SHFL.IDX PT, R14, R0, 0x1, 0x181f ;  /* 0x00381f00000e7f89 */ /* 0x000e2800000e0000 */
[----:B------:R1:W-:Y:S01]  /*bf70*/  @P0 LDGSTS.E.BYPASS.LTC128B.128 [R7+0xe400], desc[UR38][R2.64], !P3 ;  /* 0x0e40000002070fae */ /* 0x0003e2000d901d66 */
[----:B------:R-:W-:-:S05]  /*bf80*/  ISETP.GE.AND P0, PT, R5, 0x11, PT ;  /* 0x000000110500780c */ /* 0x000fca0003f06270 */
[C---:B------:R-:W-:Y:S01]  /*bf90*/  @P1 LEA R25, R22.reuse, UR47, 0x1 ;  /* 0x0000002f16191c11 */ /* 0x040fe2000f8e08ff */
[----:B-1----:R-:W-:Y:S07]  /*bfa0*/  SHFL.IDX PT, R7, R4, 0x3, 0x181f ;  /* 0x00781f0004077f89 */ /* 0x002fee00000e0000 */
[----:B------:R-:W-:Y:S02]  /*bfb0*/  @P0 LEA R21, R22, UR47, 0x1 ;  /* 0x0000002f16150c11 */ /* 0x000fe4000f8e08ff */
[----:B0-----:R-:W-:-:S02]  /*bfc0*/  @P0 LEA R2, P2, R16, R14, 0x1 ;  /* 0x0000000e10020211 */ /* 0x001fc400078408ff */
[----:B------:R-:W0:Y:S03]  /*bfd0*/  SHFL.IDX PT, R14, R0, 0x3, 0x181f ;  /* 0x00781f00000e7f89 */ /* 0x000e2600000e0000 */
[----:B------:R-:W-:-:S05]  /*bfe0*/  @P0 IMAD.X R3, RZ, RZ, R8, P2 ;  /* 0x000000ffff030224 */ /* 0x000fca00010e0608 */
[----:B------:R1:W-:Y:S02]  /*bff0*/  @P0 LDGSTS.E.BYPASS.LTC128B.128 [R21+0xec00], desc[UR38][R2.64], !P3 ;  /* 0x0ec0000002150fae */ /* 0x0003e4000d901d66 */
[----:B-1----:R-:W-:Y:S02]  /*c000*/  @P1 LEA R2, P0, R16, R9, 0x1 ;  /* 0x0000000910021211 */ /* 0x002fe400078008ff */
[----:B------:R-:W1:Y:S02]  /*c010*/  SHFL.IDX PT, R9, R0, 0x4, 0x181f ;  /* 0x00981f0000097f89 */ /* 0x000e6400000e0000 */
[----:B------:R-:W-:Y:S02]  /*c020*/  @P1 IADD3.X R3, RZ, R6, RZ, P0, !PT ;  /* 0x00000006ff031210 */ /* 0x000fe400007fe4ff */
        /* <DEDUP_REMOVED lines=8> */
[----:B------:R-:W-:Y:S02]  /*c0b0*/  @P0 IMAD.X R3, RZ, RZ, R7, P2 ;  /* 0x000000ffff030224 */ /* 0x000fe400010e0607 */
[----:B------:R-:W3:Y:S04]  /*c0c0*/  SHFL.IDX PT, R7, R4, 0x5, 0x181f ;  /* 0x00b81f0004077f89 */ /* 0x000ee800000e0000 */
[----:B------:R1:W-:Y:S02]  /*c0d0*/  @P0 LDGSTS.E.BYPASS.LTC128B.128 [R21+0xfc00], desc[UR38][R2.64], !P3 ;  /* 0x0fc0000002150fae */ /* 0x0003e4000d901d66 */
[----:B-1----:R-:W-:-:S02]  /*c0e0*/  @P1 LEA R2, P0, R16, R9, 0x1 ;  /* 0x0000000910021211 */ /* 0x002fc400078008ff */
[----:B------:R-:W1:Y:S03]  /*c0f0*/  SHFL.IDX PT, R9, R0, 0x6, 0x181f ;  /* 0x00d81f0000097f89 */ /* 0x000e6600000e0000 */
[----:B--2---:R-:W-:Y:S01]  /*c100*/  @P1 IMAD.X R3, RZ, RZ, R6, P0 ;  /* 0x000000ffff031224 */ /* 0x004fe200000e0606 */
[C---:B------:R-:W-:Y:S01]  /*c110*/  ISETP.GE.AND P0, PT, R5.reuse, 0x51, PT ;  /* 0x000000510500780c */ /* 0x040fe20003f06270 */
[----:B------:R-:W2:Y:S04]  /*c120*/  SHFL.IDX PT, R6, R4, 0x6, 0x181f ;  /* 0x00d81f0004067f89 */ /* 0x000ea800000e0000 */
[----:B------:R0:W-:Y:S01]  /*c130*/  @P1 LDGSTS.E.BYPASS.LTC128B.128 [R25+0x10400], desc[UR38][R2.64], !P3 ;  /* 0x1040000002191fae */ /* 0x0001e2000d901d66 */
[----:B------:R-:W-:-:S03]  /*c140*/  ISETP.GE.AND P1, PT, R5, 0x61, PT ;  /* 0x000000610500780c */ /* 0x000fc60003f26270 */
[----:B------:R-:W4:Y:S04]  /*c150*/  SHFL.IDX PT, R4, R4, 0x7, 0x181f ;  /* 0x00f81f0004047f89 */ /* 0x000f2800000e0000 */
[----:B0-----:R-:W-:Y:S02]  /*c160*/  @P0 LEA R2, P2, R16, R14, 0x1 ;  /* 0x0000000e10020211 */ /* 0x001fe400078408ff */
[----:B------:R0:W0:Y:S03]  /*c170*/  SHFL.IDX PT, R14, R0, 0x7, 0x181f ;  /* 0x00f81f00000e7f89 */ /* 0x00002600000e0000 */
[----:B---3--:R-:W-:Y:S01]  /*c180*/  @P0 IMAD.X R3, RZ, RZ, R7, P2 ;  /* 0x000000ffff030224 */ /* 0x008fe200010e0607 */
[----:B------:R-:W-:-:S05]  /*c190*/  @P0 LEA R7, R22, UR47, 0x1 ;  /* 0x0000002f16070c11 */ /* 0x000fca000f8e08ff */
[----:B------:R1:W-:Y:S02]  /*c1a0*/  @P0 LDGSTS.E.BYPASS.LTC128B.128 [R7+0x10c00], desc[UR38][R2.64], !P3 ;  /* 0x10c0000002070fae */ /* 0x0003e4000d901d66 */
[----:B-1----:R-:W-:Y:S02]  /*c1b0*/  @P1 LEA R2, P0, R16, R9, 0x1 ;  /* 0x0000000910021211 */ /* 0x002fe400078008ff */
[----:B------:R-:W-:Y:S02]  /*c1c0*/  @P1 LEA R9, R22, UR47, 0x1 ;  /* 0x0000002f16091c11 */ /* 0x000fe4000f8e08ff */
[----:B--2---:R-:W-:-:S05]  /*c1d0*/  @P1 IADD3.X R3, RZ, R6, RZ, P0, !PT ;  /* 0x00000006ff031210 */ /* 0x004fca00007fe4ff */
[----:B0---4-:R1:W-:Y:S04]  /*c1e0*/  @P1 LDGSTS.E.BYPASS.LTC128B.128 [R9+0x11400], desc[UR38][R2.64], !P3 ;  /* 0x1140000002091fae */ /* 0x0113e8000d901d66 */
.L_x_15073:
        /* <DEDUP_REMOVED lines=17> */
.L_x_15018:
        /* <DEDUP_REMOVED lines=29> */
[----:B0-----:R-:W-:Y:S05]  /*c4d0*/  CALL.ABS.NOINC R2 ;  /* 0x0000000002007343 */ /* 0x001fea0003c00000 */
.L_x_15019:
[----:B------:R-:W-:Y:S01]  /*c4e0*/  IMAD.U32 R4, RZ, RZ, UR36 ;  /* 0x00000024ff047e24 */ /* 0x000fe2000f8e00ff */
[----:B------:R-:W-:Y:S01]  /*c4f0*/  ULDC.64 UR4, c[0x0][0x2e0] ;  /* 0x0000b80000047ab9 */ /* 0x000fe20000000a00 */
[----:B------:R-:W-:Y:S01]  /*c500*/  MOV R3, UR48 ;  /* 0x0000003000037c02 */ /* 0x000fe20008000f00 */
[----:B------:R-:W-:Y:S01]  /*c510*/  IMAD R25, R25, UR4, RZ ;  /* 0x0000000419197c24 */ /* 0x000fe2000f8e02ff */
[----:B------:R-:W-:Y:S01]  /*c520*/  UISETP.NE.AND UP0, UPT, UR50, URZ, UPT ;  /* 0x0000003f3200728c */ /* 0x000fe2000bf05270 */
[----:B------:R-:W-:Y:S01]  /*c530*/  IMAD.MOV.U32 R2, RZ, RZ, R4 ;  /* 0x000000ffff027224 */ /* 0x000fe200078e0004 */
[----:B------:R-:W0:Y:S01]  /*c540*/  LDC R9, c[0x0][0x448] ;  /* 0x00011200ff097b82 */ /* 0x000e220000000800 */
[C---:B------:R-:W-:Y:S02]  /*c550*/  IMAD R25, R24.reuse, UR5, R25 ;  /* 0x0000000518197c24 */ /* 0x040fe4000f8e0219 */
[----:B------:R-:W-:Y:S01]  /*c560*/  IMAD.WIDE.U32 R2, R24, UR4, R2 ;  /* 0x0000000418027c25 */ /* 0x000fe2000f8e0002 */
[----:B------:R-:W-:Y:S01]  /*c570*/  PLOP3.LUT P0, PT, PT, PT, UP0, 0x80, 0x0 ;  /* 0x000000000000781c */ /* 0x000fe20003f0f008 */
[----:B------:R-:W1:Y:S01]  /*c580*/  S2R R24, SR_TID.X ;  /* 0x0000000000187919 */ /* 0x000e620000002100 */
[----:B------:R-:W-:Y:S01]  /*c590*/  PLOP3.LUT P1, PT, PT, PT, UP0, 0x80, 0x0 ;  /* 0x000000000000781c */ /* 0x000fe20003f2f008 */
[----:B------:R-:W-:Y:S01]  /*c5a0*/  IMAD.U32 R5, RZ, RZ, UR37 ;  /* 0x00000025ff057e24 */ /* 0x000fe2000f8e00ff */
[----:B------:R-:W-:Y:S01]  /*c5b0*/  PLOP3.LUT P2, PT, PT, PT, UP0, 0x80, 0x0 ;  /* 0x000000000000781c */ /* 0x000fe20003f4f008 */
[----:B------:R-:W-:Y:S01]  /*c5c0*/  IMAD.U32 R5, RZ, RZ, UR49 ;  /* 0x00000031ff057e24 */ /* 0x000fe2000f8e00ff */
[----:B------:R-:W-:Y:S01]  /*c5d0*/  @UP0 ULDC UR4, c[0x0][0x44c] ;  /* 0x0001130000040ab9 */ /* 0x000fe20000000800 */
[----:B------:R-:W-:Y:S01]  /*c5e0*/  @UP0 ULDC UR5, c[0x0][0x450] ;  /* 0x0001140000050ab9 */ /* 0x000fe20000000800 */
[----:B------:R-:W-:-:S02]  /*c5f0*/  IADD3 R3, R3, R25, RZ ;  /* 0x0000001903037210 */ /* 0x000fc40007ffe0ff */
[----:B-1----:R-:W-:-:S04]  /*c600*/  LOP3.LUT R24, R24, 0x7f, RZ, 0xc0, !PT ;  /* 0x0000007f18187812 */ /* 0x002fc800078ec0ff */
[----:B------:R-:W-:-:S05]  /*c610*/  SHF.R.U32.HI R24, RZ, 0x3, R24 ;  /* 0x00000003ff187819 */ /* 0x000fca0000011618 */
[----:B------:R-:W-:-:S04]  /*c620*/  IMAD.IADD R0, R23, 0x1, R24 ;  /* 0x0000000117007824 */ /* 0x000fc800078e0218 */
[----:B------:R-:W-:-:S04]  /*c630*/  IMAD R4, R5, 0xc0, R0 ;  /* 0x000000c005047824 */ /* 0x000fc800078e0200 */
[C---:B------:R-:W-:Y:S01]  /*c640*/  @P0 IMAD.HI.U32 R0, R4.reuse, UR4, RZ ;  /* 0x0000000404000c27 */ /* 0x040fe2000f8e00ff */
[----:B------:R-:W-:Y:S01]  /*c650*/  PLOP3.LUT P0, PT, PT, PT, UP0, 0x80, 0x0 ;  /* 0x000000000000781c */ /* 0x000fe20003f0f008 */
[----:B------:R-:W-:Y:S02]  /*c660*/  @UP0 ULDC UR4, c[0x0][0x44c] ;  /* 0x0001130000040ab9 */ /* 0x000fe40000000800 */
[----:B------:R-:W-:Y:S01]  /*c670*/  IMAD.MOV.U32 R5, RZ, RZ, R4 ;  /* 0x000000ffff057224 */ /* 0x000fe200078e0004 */
[----:B------:R-:W-:Y:S02]  /*c680*/  @P1 SHF.R.U32.HI R5, RZ, UR5, R0 ;  /* 0x00000005ff051c19 */ /* 0x000fe40008011600 */
[----:B------:R-:W-:-:S03]  /*c690*/  IADD3 R0, R4, 0x80, RZ ;  /* 0x0000008004007810 */ /* 0x000fc60007ffe0ff */
[----:B------:R-:W-:Y:S02]  /*c6a0*/  IMAD.MOV R15, RZ, RZ, -R5 ;  /* 0x000000ffff0f7224 */ /* 0x000fe400078e0a05 */
[----:B------:R-:W-:Y:S01]  /*c6b0*/  @P2 IMAD.HI.U32 R6, R0, UR4, RZ ;  /* 0x0000000400062c27 */ /* 0x000fe2000f8e00ff */
[----:B------:R-:W-:-:S03]  /*c6c0*/  @UP0 ULDC UR4, c[0x0][0x450] ;  /* 0x0001140000040ab9 */ /* 0x000fc60000000800 */
[----:B0-----:R-:W-:Y:S01]  /*c6d0*/  IMAD R15, R9, R15, R4 ;  /* 0x0000000f090f7224 */ /* 0x001fe200078e0204 */
[----:B------:R-:W-:Y:S01]  /*c6e0*/  SHF.R.S32.HI R4, RZ, 0x1f, R5 ;  /* 0x0000001fff047819 */ /* 0x000fe20000011405 */
[----:B------:R-:W-:Y:S01]  /*c6f0*/  IMAD.MOV.U32 R11, RZ, RZ, R0 ;  /* 0x000000ffff0b7224 */ /* 0x000fe200078e0000 */
[----:B------:R-:W-:Y:S01]  /*c700*/  @P0 SHF.R.U32.HI R11, RZ, UR4, R6 ;  /* 0x00000004ff0b0c19 */ /* 0x000fe20008011606 */
[----:B------:R-:W-:Y:S02]  /*c710*/  ULDC.64 UR4, c[0x0][0x2d0] ;  /* 0x0000b40000047ab9 */ /* 0x000fe40000000a00 */
[----:B------:R-:W-:Y:S01]  /*c720*/  IMAD R6, R4, UR4, RZ ;  /* 0x0000000404067c24 */ /* 0x000fe2000f8e02ff */
[--C-:B------:R-:W-:Y:S01]  /*c730*/  SHF.R.S32.HI R4, RZ, 0x1f, R11.reuse ;  /* 0x0000001fff047819 */ /* 0x100fe2000001140b */
[----:B------:R-:W-:Y:S02]  /*c740*/  IMAD.MOV R8, RZ, RZ, -R11 ;  /* 0x000000ffff087224 */ /* 0x000fe400078e0a0b */
[----:B------:R-:W-:-:S02]  /*c750*/  IMAD R13, R5, UR5, R6 ;  /* 0x00000005050d7c24 */ /* 0x000fc4000f8e0206 */
[----:B------:R-:W-:Y:S02]  /*c760*/  IMAD R10, R4, UR4, RZ ;  /* 0x00000004040a7c24 */ /* 0x000fe4000f8e02ff */
[----:B------:R-:W-:-:S04]  /*c770*/  IMAD.WIDE.U32 R6, R11, UR4, R2 ;  /* 0x000000040b067c25 */ /* 0x000fc8000f8e0002 */
[----:B------:R-:W-:Y:S02]  /*c780*/  IMAD R21, R11, UR5, R10 ;  /* 0x000000050b157c24 */ /* 0x000fe4000f8e020a */
[----:B------:R-:W-:Y:S01]  /*c790*/  IMAD R11, R9, R8, R0 ;  /* 0x00000008090b7224 */ /* 0x000fe200078e0200 */
[----:B------:R-:W-:Y:S01]  /*c7a0*/  SHF.R.S32.HI R0, RZ, 0x1f, R15 ;  /* 0x0000001fff007819 */ /* 0x000fe2000001140f */
[----:B------:R-:W-:Y:S01]  /*c7b0*/  IMAD.WIDE.U32 R4, R5, UR4, R2 ;  /* 0x0000000405047c25 */ /* 0x000fe2000f8e0002 */
[----:B------:R-:W-:-:S03]  /*c7c0*/  ULDC.64 UR4, c[0x0][0x2c8] ;  /* 0x0000b20000047ab9 */ /* 0x000fc60000000a00 */
[----:B------:R-:W-:Y:S01]  /*c7d0*/  IMAD R0, R0, UR4, RZ ;  /* 0x0000000400007c24 */ /* 0x000fe2000f8e02ff */
[----:B------:R-:W-:Y:S01]  /*c7e0*/  IADD3 R3, R5, R13, RZ ;  /* 0x0000000d05037210 */ /* 0x000fe20007ffe0ff */
[----:B------:R-:W-:Y:S02]  /*c7f0*/  IMAD.MOV.U32 R2, RZ, RZ, R4 ;  /* 0x000000ffff027224 */ /* 0x000fe400078e0004 */
[C---:B------:R-:W-:Y:S01]  /*c800*/  IMAD R13, R15.reuse, UR5, R0 ;  /* 0x000000050f0d7c24 */ /* 0x040fe2000f8e0200 */
[----:B------:R-:W-:Y:S01]  /*c810*/  SHF.R.S32.HI R0, RZ, 0x1f, R11 ;  /* 0x0000001fff007819 */ /* 0x000fe2000001140b */
[----:B------:R-:W-:-:S04]  /*c820*/  IMAD.WIDE.U32 R4, R15, UR4, R2 ;  /* 0x000000040f047c25 */ /* 0x000fc8000f8e0002 */
        /* <DEDUP_REMOVED lines=16> */
[----:B------:R-:W0:Y:S01]  /*c930*/  SHFL.IDX PT, R14, R7, RZ, 0x181f ;  /* 0x00181fff070e7589 */ /* 0x000e2200000e0000 */
[----:B------:R-:W-:Y:S01]  /*c940*/  IMAD.U32 R5, RZ, RZ, UR49 ;  /* 0x00000031ff057e24 */ /* 0x000fe2000f8e00ff */
[----:B------:R-:W-:Y:S02]  /*c950*/  ULDC UR4, c[0x0][0x288] ;  /* 0x0000a20000047ab9 */ /* 0x000fe40000000800 */
[----:B------:R-:W1:Y:S01]  /*c960*/  SHFL.IDX PT, R2, R8, RZ, 0x181f ;  /* 0x00181fff08027589 */ /* 0x000e6200000e0000 */
[----:B------:R-:W-:Y:S02]  /*c970*/  IMAD R4, R9, UR4, RZ ;  /* 0x0000000409047c24 */ /* 0x000fe4000f8e02ff */
[----:B------:R-:W-:Y:S01]  /*c980*/  IMAD R5, R5, 0xc0, R24 ;  /* 0x000000c005057824 */ /* 0x000fe200078e0218 */
[----:B------:R-:W2:Y:S03]  /*c990*/  SHFL.IDX PT, R21, R7, 0x1, 0x181f ;  /* 0x00381f0007157f89 */ /* 0x000ea600000e0000 */
[C---:B------:R-:W-:Y:S01]  /*c9a0*/  VIADD R9, R5.reuse, 0x10 ;  /* 0x0000001005097836 */ /* 0x040fe20000000000 */
[C---:B------:R-:W-:Y:S01]  /*c9b0*/  ISETP.GE.AND P1, PT, R5.reuse, R4, PT ;  /* 0x000000040500720c */ /* 0x040fe20003f26270 */
[----:B------:R-:W3:Y:S01]  /*c9c0*/  SHFL.IDX PT, R10, R8, 0x1, 0x181f ;  /* 0x00381f00080a7f89 */ /* 0x000ee200000e0000 */
[----:B------:R-:W-:-:S02]  /*c9d0*/  VIADD R11, R5, 0x20 ;  /* 0x00000020050b7836 */ /* 0x000fc40000000000 */
[----:B------:R-:W-:Y:S02]  /*c9e0*/  ISETP.GE.AND P3, PT, R9, R4, PT ;  /* 0x000000040900720c */ /* 0x000fe40003f66270 */
[----:B------:R-:W-:Y:S07]  /*c9f0*/  SHFL.IDX PT, R9, R8, 0x2, 0x181f ;  /* 0x00581f0008097f89 */ /* 0x000fee00000e0000 */
[----:B0-----:R-:W-:Y:S02]  /*ca00*/  @!P1 LEA R14, P2, R16, R14, 0x1 ;  /* 0x0000000e100e9211 */ /* 0x001fe400078408ff */
[----:B------:R-:W-:-:S03]  /*ca10*/  @!P1 LEA R25, R22, UR47, 0x1 ;  /* 0x0000002f16199c11 */ /* 0x000fc6000f8e08ff */
[----:B-1----:R-:W-:Y:S01]  /*ca20*/  @!P1 IMAD.X R3, RZ, RZ, R2, P2 ;  /* 0x000000ffff039224 */ /* 0x002fe200010e0602 */
[----:B------:R-:W-:Y:S02]  /*ca30*/  @!P1 MOV R2, R14 ;  /* 0x0000000e00029202 */ /* 0x000fe40000000f00 */
[----:B------:R-:W0:Y:S04]  /*ca40*/  SHFL.IDX PT, R14, R7, 0x2, 0x181f ;  /* 0x00581f00070e7f89 */ /* 0x000e2800000e0000 */
[----:B------:R2:W-:Y:S01]  /*ca50*/  @!P1 LDGSTS.E.BYPASS.LTC128B.128 [R25+0x8400], desc[UR38][R2.64], !P0 ;  /* 0x0840000002199fae */ /* 0x0005e2000c101d66 */
[----:B------:R-:W-:Y:S01]  /*ca60*/  ISETP.GE.AND P1, PT, R11, R4, PT ;  /* 0x000000040b00720c */ /* 0x000fe20003f26270 */
[----:B------:R-:W-:Y:S01]  /*ca70*/  VIADD R11, R5, 0x40 ;  /* 0x00000040050b7836 */ /* 0x000fe20000000000 */
[----:B--2---:R-:W-:-:S02]  /*ca80*/  @!P3 LEA R2, P2, R16, R21, 0x1 ;  /* 0x000000151002b211 */ /* 0x004fc400078408ff */
[C---:B------:R-:W-:Y:S01]  /*ca90*/  @!P3 LEA R25, R22.reuse, UR47, 0x1 ;  /* 0x0000002f1619bc11 */ /* 0x040fe2000f8e08ff */
[----:B------:R-:W1:Y:S08]  /*caa0*/  SHFL.IDX PT, R21, R7, 0x3, 0x181f ;  /* 0x00781f0007157f89 */ /* 0x000e7000000e0000 */
[----:B------:R-:W-:Y:S01]  /*cab0*/  @!P1 LEA R20, R22, UR47, 0x1 ;  /* 0x0000002f16149c11 */ /* 0x000fe2000f8e08ff */
[----:B---3--:R-:W-:-:S02]  /*cac0*/  @!P3 IMAD.X R3, RZ, RZ, R10, P2 ;  /* 0x000000ffff03b224 */ /* 0x008fc400010e060a */
[----:B------:R-:W2:Y:S04]  /*cad0*/  SHFL.IDX PT, R10, R8, 0x3, 0x181f ;  /* 0x00781f00080a7f89 */ /* 0x000ea800000e0000 */
[----:B------:R0:W-:Y:S02]  /*cae0*/  @!P3 LDGSTS.E.BYPASS.LTC128B.128 [R25+0x8c00], desc[UR38][R2.64], !P0 ;  /* 0x08c000000219bfae */ /* 0x0001e4000c101d66 */
[----:B0-----:R-:W-:Y:S02]  /*caf0*/  @!P1 LEA R2, P2, R16, R14, 0x1 ;  /* 0x0000000e10029211 */ /* 0x001fe400078408ff */
[----:B------:R-:W0:Y:S02]  /*cb00*/  SHFL.IDX PT, R14, R7, 0x4, 0x181f ;  /* 0x00981f00070e7f89 */ /* 0x000e2400000e0000 */
[----:B------:R-:W-:Y:S01]  /*cb10*/  @!P1 IADD3.X R3, RZ, R9, RZ, P2, !PT ;  /* 0x00000009ff039210 */ /* 0x000fe200017fe4ff */
[----:B------:R-:W-:-:S04]  /*cb20*/  VIADD R9, R5, 0x30 ;  /* 0x0000003005097836 */ /* 0x000fc80000000000 */
[----:B------:R1:W-:Y:S01]  /*cb30*/  @!P1 LDGSTS.E.BYPASS.LTC128B.128 [R20+0x9400], desc[UR38][R2.64], !P0 ;  /* 0x0940000002149fae */ /* 0x0003e2000c101d66 */
[-C--:B------:R-:W-:Y:S02]  /*cb40*/  ISETP.GE.AND P3, PT, R9, R4.reuse, PT ;  /* 0x000000040900720c */ /* 0x080fe40003f66270 */
[----:B------:R-:W-:Y:S01]  /*cb50*/  ISETP.GE.AND P1, PT, R11, R4, PT ;  /* 0x000000040b00720c */ /* 0x000fe20003f26270 */
[----:B------:R-:W3:Y:S01]  /*cb60*/  SHFL.IDX PT, R9, R8, 0x4, 0x181f ;  /* 0x00981f0008097f89 */ /* 0x000ee200000e0000 */
[----:B------:R-:W-:-:S09]  /*cb70*/  VIADD R11, R5, 0x60 ;  /* 0x00000060050b7836 */ /* 0x000fd20000000000 */
[----:B-1----:R-:W-:Y:S02]  /*cb80*/  @!P3 LEA R2, P2, R16, R21, 0x1 ;  /* 0x000000151002b211 */ /* 0x002fe400078408ff */
[C---:B------:R-:W-:Y:S01]  /*cb90*/  @!P3 LEA R25, R22.reuse, UR47, 0x1 ;  /* 0x0000002f1619bc11 */ /* 0x040fe2000f8e08ff */
[----:B------:R-:W1:Y:S01]  /*cba0*/  SHFL.IDX PT, R21, R7, 0x5, 0x181f ;  /* 0x00b81f0007157f89 */ /* 0x000e6200000e0000 */
[----:B------:R-:W-:Y:S01]  /*cbb0*/  @!P1 LEA R20, R22, UR47, 0x1 ;  /* 0x0000002f16149c11 */ /* 0x000fe2000f8e08ff */
[----:B--2---:R-:W-:Y:S02]  /*cbc0*/  @!P3 IMAD.X R3, RZ, RZ, R10, P2 ;  /* 0x000000ffff03b224 */ /* 0x004fe400010e060a */
[----:B------:R-:W2:Y:S04]  /*cbd0*/  SHFL.IDX PT, R10, R8, 0x5, 0x181f ;  /* 0x00b81f00080a7f89 */ /* 0x000ea800000e0000 */
[----:B------:R0:W-:Y:S02]  /*cbe0*/  @!P3 LDGSTS.E.BYPASS.LTC128B.128 [R25+0x9c00], desc[UR38][R2.64], !P0 ;  /* 0x09c000000219bfae */ /* 0x0001e4000c101d66 */
[----:B0-----:R-:W-:-:S02]  /*cbf0*/  @!P1 LEA R2, P2, R16, R14, 0x1 ;  /* 0x0000000e10029211 */ /* 0x001fc400078408ff */
[----:B------:R-:W0:Y:S02]  /*cc00*/  SHFL.IDX PT, R14, R7, 0x6, 0x181f ;  /* 0x00d81f00070e7f89 */ /* 0x000e2400000e0000 */
[----:B---3--:R-:W-:Y:S01]  /*cc10*/  @!P1 IADD3.X R3, RZ, R9, RZ, P2, !PT ;  /* 0x00000009ff039210 */ /* 0x008fe200017fe4ff */
[----:B------:R-:W-:-:S04]  /*cc20*/  VIADD R9, R5, 0x50 ;  /* 0x0000005005097836 */ /* 0x000fc80000000000 */
[----:B------:R1:W-:Y:S01]  /*cc30*/  @!P1 LDGSTS.E.BYPASS.LTC128B.128 [R20+0xa400], desc[UR38][R2.64], !P0 ;  /* 0x0a40000002149fae */ /* 0x0003e2000c101d66 */
[-C--:B------:R-:W-:Y:S02]  /*cc40*/  ISETP.GE.AND P3, PT, R9, R4.reuse, PT ;  /* 0x000000040900720c */ /* 0x080fe40003f66270 */
[----:B------:R-:W-:Y:S01]  /*cc50*/  ISETP.GE.AND P1, PT, R11, R4, PT ;  /* 0x000000040b00720c */ /* 0x000fe20003f26270 */
[----:B------:R-:W3:Y:S01]  /*cc60*/  SHFL.IDX PT, R9, R8, 0x6, 0x181f ;  /* 0x00d81f0008097f89 */ /* 0x000ee200000e0000 */
[----:B------:R-:W-:-:S03]  /*cc70*/  VIADD R11, R5, 0x80 ;  /* 0x00000080050b7836 */ /* 0x000fc60000000000 */
[----:B------:R-:W-:Y:S06]  /*cc80*/  SHFL.IDX PT, R8, R8, 0x7, 0x181f ;  /* 0x00f81f0008087f89 */ /* 0x000fec00000e0000 */
[----:B-1----:R-:W-:Y:S02]  /*cc90*/  @!P3 LEA R2, P2, R16, R21, 0x1 ;  /* 0x000000151002b211 */ /* 0x002fe400078408ff */
        /* <DEDUP_REMOVED lines=11> */
[----:B0-----:R-:W-:Y:S01]  /*cd50*/  VIADD R7, R5, 0x90 ;  /* 0x0000009005077836 */ /* 0x001fe20000000000 */
[----:B------:R-:W-:Y:S01]  /*cd60*/  ISETP.GE.AND P1, PT, R11, R4, PT ;  /* 0x000000040b00720c */ /* 0x000fe20003f26270 */
[----:B------:R-:W0:Y:S01]  /*cd70*/  SHFL.IDX PT, R9, R6, RZ, 0x181f ;  /* 0x00181fff06097589 */ /* 0x000e2200000e0000 */
[----:B------:R-:W-:-:S09]  /*cd80*/  VIADD R11, R5, 0xa0 ;  /* 0x000000a0050b7836 */ /* 0x000fd20000000000 */
[----:B------:R-:W-:Y:S02]  /*cd90*/  @!P3 LEA R25, R22, UR47, 0x1 ;  /* 0x0000002f1619bc11 */ /* 0x000fe4000f8e08ff */
[----:B-1----:R-:W-:Y:S02]  /*cda0*/  @!P3 LEA R2, P2, R16, R14, 0x1 ;  /* 0x0000000e1002b211 */ /* 0x002fe400078408ff */
[----:B------:R-:W-:Y:S03]  /*cdb0*/  SHFL.IDX PT, R14, R0, 0x2, 0x181f ;  /* 0x00581f00000e7f89 */ /* 0x000fe600000e0000 */
[----:B------:R-:W-:Y:S02]  /*cdc0*/  @!P3 IMAD.X R3, RZ, RZ, R8, P2 ;  /* 0x000000ffff03b224 */ /* 0x000fe400010e0608 */
[----:B------:R-:W-:Y:S04]  /*cdd0*/  SHFL.IDX PT, R8, R6, 0x1, 0x181f ;  /* 0x00381f0006087f89 */ /* 0x000fe800000e0000 */
[----:B------:R1:W-:Y:S01]  /*cde0*/  @!P3 LDGSTS.E.BYPASS.LTC128B.128 [R25+0xbc00], desc[UR38][R2.64], !P0 ;  /* 0x0bc000000219bfae */ /* 0x0003e2000c101d66 */
[----:B------:R-:W-:-:S03]  /*cdf0*/  ISETP.GE.AND P3, PT, R7, R4, PT ;  /* 0x000000040700720c */ /* 0x000fc60003f66270 */
[----:B------:R-:W-:Y:S04]  /*ce00*/  SHFL.IDX PT, R7, R6, 0x2, 0x181f ;  /* 0x00581f0006077f89 */ /* 0x000fe800000e0000 */
[----:B------:R-:W-:Y:S01]  /*ce10*/  SHFL.IDX PT, R6, R6, 0x3, 0x181f ;  /* 0x00781f0006067f89 */ /* 0x000fe200000e0000 */
[----:B-1----:R-:W-:Y:S02]  /*ce20*/  @!P1 LEA R2, P2, R16, R21, 0x1 ;  /* 0x0000001510029211 */ /* 0x002fe400078408ff */
[----:B------:R-:W-:Y:S02]  /*ce30*/  @!P1 LEA R21, R22, UR47, 0x1 ;  /* 0x0000002f16159c11 */ /* 0x000fe4000f8e08ff */
[----:B0-----:R-:W-:Y:S02]  /*ce40*/  @!P1 IADD3.X R3, RZ, R9, RZ, P2, !PT ;  /* 0x00000009ff039210 */ /* 0x001fe400017fe4ff */
[----:B------:R-:W0:Y:S04]  /*ce50*/  SHFL.IDX PT, R9, R0, 0x1, 0x181f ;  /* 0x00381f0000097f89 */ /* 0x000e2800000e0000 */
[----:B------:R0:W-:Y:S01]  /*ce60*/  @!P1 LDGSTS.E.BYPASS.LTC128B.128 [R21+0xc400], desc[UR38][R2.64], !P0 ;  /* 0x0c40000002159fae */ /* 0x0001e2000c101d66 */
[----:B------:R-:W-:-:S02]  /*ce70*/  ISETP.GE.AND P1, PT, R11, R4, PT ;  /* 0x000000040b00720c */ /* 0x000fc40003f26270 */
[----:B0-----:R-:W-:Y:S02]  /*ce80*/  @!P3 LEA R2, P2, R16, R9, 0x1 ;  /* 0x000000091002b211 */ /* 0x001fe400078408ff */
[----:B------:R-:W-:-:S03]  /*ce90*/  @!P3 LEA R9, R22, UR47, 0x1 ;  /* 0x0000002f1609bc11 */ /* 0x000fc6000f8e08ff */
[----:B------:R-:W-:-:S05]  /*cea0*/  @!P3 IMAD.X R3, RZ, RZ, R8, P2 ;  /* 0x000000ffff03b224 */ /* 0x000fca00010e0608 */
[----:B------:R0:W-:Y:S02]  /*ceb0*/  @!P3 LDGSTS.E.BYPASS.LTC128B.128 [R9+0xcc00], desc[UR38][R2.64], !P0 ;  /* 0x0cc000000209bfae */ /* 0x0001e4000c101d66 */
[----:B0-----:R-:W-:Y:S02]  /*cec0*/  @!P1 LEA R2, P2, R16, R14, 0x1 ;  /* 0x0000000e10029211 */ /* 0x001fe400078408ff */
[----:B------:R0:W1:Y:S02]  /*ced0*/  SHFL.IDX PT, R14, R0, 0x3, 0x181f ;  /* 0x00781f00000e7f89 */ /* 0x00006400000e0000 */
[----:B------:R-:W-:Y:S02]  /*cee0*/  @!P1 IADD3.X R3, RZ, R7, RZ, P2, !PT ;  /* 0x00000007ff039210 */ /* 0x000fe400017fe4ff */
[----:B------:R-:W-:-:S05]  /*cef0*/  @!P1 LEA R7, R22, UR47, 0x1 ;  /* 0x0000002f16079c11 */ /* 0x000fca000f8e08ff */
[----:B------:R0:W-:Y:S02]  /*cf00*/  @!P1 LDGSTS.E.BYPASS.LTC128B.128 [R7+0xd400], desc[UR38][R2.64], !P0 ;  /* 0x0d40000002079fae */ /* 0x0001e4000c101d66 */
.L_x_15098:
        /* <DEDUP_REMOVED lines=18> */
.L_x_15099:
        /* <DEDUP_REMOVED lines=9> */
[----:B------:R-:W-:Y:S01]  /*d0c0*/  ULOP3.LUT UR5, URZ, UR46, URZ, 0x33, !UPT ;  /* 0x0000002e3f057292 */ /* 0x000fe2000f8e333f */
[----:B------:R-:W-:Y:S01]  /*d0d0*/  IMAD.SHL.U32 R4, R16, 0x2, RZ ;  /* 0x0000000210047824 */ /* 0x000fe200078e00ff */
[----:B------:R-:W-:Y:S01]  /*d0e0*/  UIMAD UR4, UR4, UR41, URZ ;  /* 0x00000029040472a4 */ /* 0x000fe2000f8e023f */
[----:B------:R-:W-:Y:S01]  /*d0f0*/  BSSY B0, `(.L_x_15022) ;  /* 0x00000f8000007945 */ /* 0x000fe20003800000 */
[----:B------:R-:W-:Y:S01]  /*d100*/  MOV R21, 0x1 ;  /* 0x0000000100157802 */ /* 0x000fe20000000f00 */
[----:B------:R-:W-:-:S03]  /*d110*/  IMAD.MOV.U32 R8, RZ, RZ, RZ ;  /* 0x000000ffff087224 */ /* 0x000fc600078e00ff */
[----:B------:R-:W-:Y:S01]  /*d120*/  LOP3.LUT R3, RZ, UR4, RZ, 0x33, !PT ;  /* 0x00000004ff037c12 */ /* 0x000fe2000f8e33ff */
[----:B------:R-:W-:Y:S02]  /*d130*/  ULDC UR4, c[0x0][0x2f4] ;  /* 0x0000bd0000047ab9 */ /* 0x000fe40000000800 */
[----:B------:R-:W-:Y:S02]  /*d140*/  ISETP.GE.AND P1, PT, R16, UR4, PT ;  /* 0x0000000410007c0c */ /* 0x000fe4000bf26270 */
[----:B------:R-:W-:-:S04]  /*d150*/  VIMNMX3 R3, R0, UR5, R3, !PT ;  /* 0x0000000500037c0f */ /* 0x000fc8000f800103 */
[----:B------:R-:W-:Y:S02]  /*d160*/  IADD3 R26, -R3, -0x2, RZ ;  /* 0xfffffffe031a7810 */ /* 0x000fe40007ffe1ff */
[----:B-1----:R-:W-:-:S04]  /*d170*/  LOP3.LUT R2, R2, 0x7f, RZ, 0xc0, !PT ;  /* 0x0000007f02027812 */ /* 0x002fc800078ec0ff */
[----:B------:R-:W-:-:S04]  /*d180*/  SHF.R.U32.HI R2, RZ, 0x3, R2 ;  /* 0x00000003ff027819 */ /* 0x000fc80000011602 */
[----:B------:R-:W-:Y:S02]  /*d190*/  IADD3 R19, R23, R19, R2 ;  /* 0x0000001317137210 */ /* 0x000fe40007ffe002 */
[----:B------:R-:W-:-:S03]  /*d1a0*/  IADD3 R0, -R2, UR43, RZ ;  /* 0x0000002b02007c10 */ /* 0x000fc6000fffe1ff */
[----:B------:R-:W-:Y:S02]  /*d1b0*/  VIADD R2, R19, 0xfffffe80 ;  /* 0xfffffe8013027836 */ /* 0x000fe40000000000 */
[C---:B------:R-:W-:Y:S02]  /*d1c0*/  IMAD R4, R3.reuse, 0x80, R0 ;  /* 0x0000008003047824 */ /* 0x040fe400078e0200 */
[----:B------:R-:W-:Y:S02]  /*d1d0*/  IMAD R0, R3, -0x80, R2 ;  /* 0xffffff8003007824 */ /* 0x000fe400078e0202 */
[----:B------:R-:W-:-:S07]  /*d1e0*/  VIADD R4, R4, 0x100 ;  /* 0x0000010004047836 */ /* 0x000fce0000000000 */
.L_x_15035:
[----:B------:R-:W0:Y:S01]  /*d1f0*/  LDC R2, c[0x0][0x430] ;  /* 0x00010c00ff027b82 */ /* 0x000e220000000800 */
[----:B------:R-:W-:Y:S01]  /*d200*/  MOV R9, R0 ;  /* 0x0000000000097202 */ /* 0x000fe20000000f00 */
[----:B------:R-:W-:Y:S01]  /*d210*/  ULDC.64 UR4, c[0x0][0x428] ;  /* 0x00010a0000047ab9 */ /* 0x000fe20000000a00 */
[----:B0-----:R-:W-:-:S13]  /*d220*/  ISETP.NE.AND P0, PT, R2, 0x1, PT ;  /* 0x000000010200780c */ /* 0x001fda0003f05270 */
[----:B------:R-:W0:Y:S08]  /*d230*/  @P0 LDC R3, c[0x0][0x434] ;  /* 0x00010d00ff030b82 */ /* 0x000e300000000800 */
[----:B------:R-:W1:Y:S01]  /*d240*/  @P0 LDC R5, c[0x0][0x438] ;  /* 0x00010e00ff050b82 */ /* 0x000e620000000800 */
        /* <DEDUP_REMOVED lines=11> */
[----:B------:R-:W2:Y:S01]  /*d300*/  LDG.E R5, desc[UR38][R6.64] ;  /* 0x0000002606057981 */ /* 0x000ea2000c1e1900 */
[----:B------:R-:W-:Y:S01]  /*d310*/  ULOP3.LUT UR6, UR40, 0x2, URZ, 0xfc, !UPT ;  /* 0x0000000228067892 */ /* 0x000fe2000f8efc3f */
[----:B------:R-:W-:-:S04]  /*d320*/  IADD3 R20, R8, 0x1, RZ ;  /* 0x0000000108147810 */ /* 0x000fc80007ffe0ff */
[----:B------:R-:W-:Y:S01]  /*d330*/  ISETP.NE.AND P0, PT, R20, 0x2, PT ;  /* 0x000000021400780c */ /* 0x000fe20003f05270 */
[----:B------:R-:W-:-:S03]  /*d340*/  IMAD.U32 R10, RZ, RZ, UR6 ;  /* 0x00000006ff0a7e24 */ /* 0x000fc6000f8e00ff */
[----:B------:R-:W-:Y:S02]  /*d350*/  SEL R24, RZ, 0x1, P0 ;  /* 0x00000001ff187807 */ /* 0x000fe40000000000 */
[----:B------:R-:W-:Y:S02]  /*d360*/  ISETP.NE.AND P2, PT, R10, 0x3, PT ;  /* 0x000000030a00780c */ /* 0x000fe40003f45270 */
[----:B------:R-:W-:Y:S02]  /*d370*/  SEL R20, R20, RZ, P0 ;  /* 0x000000ff14147207 */ /* 0x000fe40000000000 */
[----:B------:R-:W-:Y:S02]  /*d380*/  LOP3.LUT R24, R21, R24, RZ, 0x3c, !PT ;  /* 0x0000001815187212 */ /* 0x000fe400078e3cff */
[----:B--2---:R-:W-:-:S07]  /*d390*/  SHF.R.S32.HI R25, RZ, 0x1f, R5 ;  /* 0x0000001fff197819 */ /* 0x004fce0000011405 */
[----:B------:R-:W-:Y:S05]  /*d3a0*/  @!P2 BRA `(.L_x_15023) ;  /* 0x000000000004a947 */ /* 0x000fea0003800000 */
[----:B------:R-:W-:Y:S01]  /*d3b0*/  BPT.TRAP 0x1 ;  /* 0x000000040000795c */ /* 0x000fe20000300000 */
.L_x_15023:
[----:B------:R-:W-:Y:S01]  /*d3c0*/  LEA R7, R20, UR47, 0x3 ;  /* 0x0000002f14077c11 */ /* 0x000fe2000f8e18ff */
[----:B------:R-:W-:Y:S01]  /*d3d0*/  BSSY B1, `(.L_x_15024) ;  /* 0x0000004000017945 */ /* 0x000fe20003800000 */
[----:B------:R-:W-:-:S04]  /*d3e0*/  SHF.L.U32 R2, R24, 0x1f, RZ ;  /* 0x0000001f18027819 */ /* 0x000fc800000006ff */
[----:B------:R-:W0:Y:S02]  /*d3f0*/  SYNCS.PHASECHK.TRANS64.TRYWAIT P0, [R7+URZ+0x16840], R2 ;  /* 0x01684002070075a7 */ /* 0x000e24000800017f */
[----:B0-----:R-:W-:Y:S05]  /*d400*/  @!P0 BRA `(.L_x_15025) ;  /* 0x0000003000448947 */ /* 0x001fea0003800000 */
.L_x_15100:
[----:B------:R-:W-:Y:S05]  /*d410*/  BSYNC B1 ;  /* 0x0000000000017941 */ /* 0x000fea0003800000 */
.L_x_15024:
[----:B------:R-:W2:Y:S01]  /*d420*/  LDL R3, [R1] ;  /* 0x0000000001037983 */ /* 0x000ea20000100800 */
[----:B------:R-:W-:Y:S01]  /*d430*/  ULDC UR4, c[0x0][0x430] ;  /* 0x00010c0000047ab9 */ /* 0x000fe20000000800 */
[----:B------:R-:W-:Y:S01]  /*d440*/  R2UR UR6, R27 ;  /* 0x000000001b0672ca */ /* 0x000fe200000e0000 */
[----:B------:R-:W-:-:S06]  /*d450*/  UIADD3 UR4, -UR4, URZ, URZ ;  /* 0x0000003f04047290 */ /* 0x000fcc000fffe13f */
[----:B------:R-:W-:Y:S01]  /*d460*/  IMAD R6, R9, UR4, R0 ;  /* 0x0000000409067c24 */ /* 0x000fe2000f8e0200 */
[----:B------:R-:W-:-:S04]  /*d470*/  ULDC.64 UR4, c[0x0][0x300] ;  /* 0x0000c00000047ab9 */ /* 0x000fc80000000a00 */
[----:B------:R-:W-:Y:S02]  /*d480*/  SHF.R.S32.HI R23, RZ, 0x1f, R6 ;  /* 0x0000001fff177819 */ /* 0x000fe40000011406 */
[----:B--2---:R-:W-:-:S03]  /*d490*/  ISETP.NE.AND P2, PT, R3, RZ, PT ;  /* 0x000000ff0300720c */ /* 0x004fc60003f45270 */
        /* <DEDUP_REMOVED lines=15> */
[----:B------:R-:W-:Y:S01]  /*d590*/  IMAD R9, R20, 0x2000, R22 ;  /* 0x0000200014097824 */ /* 0x000fe200078e0216 */
[----:B------:R-:W-:Y:S02]  /*d5a0*/  LEA R10, P0, R2, UR6, 0x1 ;  /* 0x00000006020a7c11 */ /* 0x000fe4000f8008ff */
[----:B------:R-:W-:Y:S01]  /*d5b0*/  IADD3 R19, R3, UR4, RZ ;  /* 0x0000000403137c10 */ /* 0x000fe2000fffe0ff */
[----:B------:R-:W-:-:S03]  /*d5c0*/  UMOV UR4, 0xffffffff ;  /* 0xffffffff00047882 */ /* 0x000fc60000000000 */
        /* <DEDUP_REMOVED lines=41> */
.L_x_15118:
        /* <DEDUP_REMOVED lines=9> */
.L_x_15027:
        /* <DEDUP_REMOVED lines=8> */
[----:B0-----:R-:W-:-:S04]  /*d970*/  MOV R2, UR5 ;  /* 0x0000000500027c02 */ /* 0x001fc80008000f00 */
[----:B------:R-:W-:-:S13]  /*d980*/  ISETP.NE.AND P3, PT, R2, 0x3, PT ;  /* 0x000000030200780c */ /* 0x000fda0003f65270 */
[----:B------:R-:W-:Y:S05]  /*d990*/  @!P3 BRA `(.L_x_15028) ;  /* 0x000000000004b947 */ /* 0x000fea0003800000 */
[----:B------:R-:W-:Y:S01]  /*d9a0*/  BPT.TRAP 0x1 ;  /* 0x000000040000795c */ /* 0x000fe20000300000 */
.L_x_15028:
[----:B------:R0:W-:Y:S01]  /*d9b0*/  SYNCS.ARRIVE.TRANS64.A1T0 RZ, [R7+URZ+0x16830], RZ ;  /* 0x016830ff07ff79a7 */ /* 0x0001e2000810003f */
[----:B------:R-:W-:Y:S05]  /*d9c0*/  @!P3 BRA `(.L_x_15029) ;  /* 0x000000000004b947 */ /* 0x000fea0003800000 */
[----:B------:R-:W-:Y:S01]  /*d9d0*/  BPT.TRAP 0x1 ;  /* 0x000000040000795c */ /* 0x000fe20000300000 */
.L_x_15029:
[----:B------:R-:W-:Y:S01]  /*d9e0*/  SHF.L.U32 R2, R21, 0x1f, RZ ;  /* 0x0000001f15027819 */ /* 0x000fe200000006ff */
[----:B------:R-:W-:Y:S01]  /*d9f0*/  BSSY B1, `(.L_x_15030) ;  /* 0x0000004000017945 */ /* 0x000fe20003800000 */
[----:B0-----:R-:W-:-:S04]  /*da00*/  LEA R7, R8, UR47, 0x3 ;  /* 0x0000002f08077c11 */ /* 0x001fc8000f8e18ff */
[----:B------:R-:W0:Y:S02]  /*da10*/  SYNCS.PHASECHK.TRANS64.TRYWAIT P0, [R7+URZ+0x16860], R2 ;  /* 0x01686002070075a7 */ /* 0x000e24000800017f */
[----:B0-----:R-:W-:Y:S05]  /*da20*/  @!P0 BRA `(.L_x_15031) ;  /* 0x0000003400308947 */ /* 0x001fea0003800000 */
.L_x_15119:
[----:B------:R-:W-:Y:S05]  /*da30*/  BSYNC B1 ;  /* 0x0000000000017941 */ /* 0x000fea0003800000 */
.L_x_15030:
        /* <DEDUP_REMOVED lines=18> */
[----:B------:R-:W0:Y:S02]  /*db60*/  SHFL.IDX PT, R11, R17, 0x3, 0x181f ;  /* 0x00781f00110b7f89 */ /* 0x000e2400000e0000 */
[----:B---3--:R-:W-:Y:S02]  /*db70*/  IADD3.X R3, RZ, R9, RZ, P2, !PT ;  /* 0x00000009ff037210 */ /* 0x008fe400017fe4ff */
[----:B------:R-:W1:Y:S05]  /*db80*/  SHFL.IDX PT, R9, R18, 0x3, 0x181f ;  /* 0x00781f0012097f89 */ /* 0x000e6a00000e0000 */
        /* <DEDUP_REMOVED lines=28> */
.L_x_15137:
        /* <DEDUP_REMOVED lines=19> */
.L_x_15033:
        /* <DEDUP_REMOVED lines=12> */
.L_x_15034:
[----:B------:R-:W-:Y:S01]  /*df40*/  R2UR UR4, R27 ;  /* 0x000000001b0472ca */ /* 0x000fe200000e0000 */
[----:B------:R-:W-:Y:S01]  /*df50*/  ULDC.64 UR6, c[0x0][0x330] ;  /* 0x0000cc0000067ab9 */ /* 0x000fe20000000a00 */
[----:B------:R-:W-:Y:S01]  /*df60*/  IADD3 R26, R26, -0x1, RZ ;  /* 0xffffffff1a1a7810 */ /* 0x000fe20007ffe0ff */
[----:B------:R-:W-:Y:S01]  /*df70*/  IMAD.U32 R3, RZ, RZ, UR6 ;  /* 0x00000006ff037e24 */ /* 0x000fe2000f8e00ff */
[----:B------:R0:W-:Y:S01]  /*df80*/  SYNCS.ARRIVE.TRANS64.A1T0 RZ, [R7+URZ+0x16850], RZ ;  /* 0x016850ff07ff79a7 */ /* 0x0001e2000810003f */
[----:B------:R-:W-:Y:S01]  /*df90*/  IMAD.MOV.U32 R18, RZ, RZ, R2 ;  /* 0x000000ffff127224 */ /* 0x000fe200078e0002 */
        /* <DEDUP_REMOVED lines=9> */
[----:B------:R-:W-:Y:S01]  /*e030*/  LEA R17, P2, R18, UR6, 0x1 ;  /* 0x0000000612117c11 */ /* 0x000fe2000f8408ff */
[----:B------:R-:W-:-:S05]  /*e040*/  VIADD R3, R19, UR4 ;  /* 0x0000000413037c36 */ /* 0x000fca0008000000 */
[----:B------:R-:W-:Y:S01]  /*e050*/  LEA.HI.X R18, R18, UR7, R3, 0x1, P2 ;  /* 0x0000000712127c11 */ /* 0x000fe200090f0c03 */
[----:B0-----:R-:W-:Y:S06]  /*e060*/  @P0 BRA `(.L_x_15035) ;  /* 0xfffffff000600947 */ /* 0x001fec000383ffff */
[----:B------:R-:W-:Y:S05]  /*e070*/  BSYNC B0 ;  /* 0x0000000000007941 */ /* 0x000fea0003800000 */
.L_x_15022:
[----:B------:R-:W-:-:S06]  /*e080*/  ULOP3.LUT UR4, UR40, 0x2, URZ, 0xfc, !UPT ;  /* 0x0000000228047892 */ /* 0x000fcc000f8efc3f */
[----:B0-----:R-:W-:-:S05]  /*e090*/  IMAD.U32 R0, RZ, RZ, UR4 ;  /* 0x00000004ff007e24 */ /* 0x001fca000f8e00ff */
[----:B------:R-:W-:-:S13]  /*e0a0*/  ISETP.NE.AND P0, PT, R0, 0x3, PT ;  /* 0x000000030000780c */ /* 0x000fda0003f05270 */
[----:B------:R-:W-:Y:S05]  /*e0b0*/  @!P0 BRA `(.L_x_15036) ;  /* 0x0000000000048947 */ /* 0x000fea0003800000 */
[----:B------:R-:W-:Y:S01]  /*e0c0*/  BPT.TRAP 0x1 ;  /* 0x000000040000795c */ /* 0x000fe20000300000 */
.L_x_15036:
[----:B------:R-:W-:Y:S01]  /*e0d0*/  LEA R0, R20, UR47, 0x3 ;  /* 0x0000002f14007c11 */ /* 0x000fe2000f8e18ff */
[----:B------:R-:W0:Y:S01]  /*e0e0*/  S2R R2, SR_TID.X ;  /* 0x0000000000027919 */ /* 0x000e220000002100 */
[----:B------:R-:W-:Y:S01]  /*e0f0*/  SHF.L.U32 R3, R24, 0x1f, RZ ;  /* 0x0000001f18037819 */ /* 0x000fe200000006ff */
[----:B------:R-:W-:Y:S01]  /*e100*/  IMAD.MOV.U32 R5, RZ, RZ, -0x80 ;  /* 0xffffff80ff057424 */ /* 0x000fe200078e00ff */
[----:B------:R-:W-:Y:S01]  /*e110*/  BSSY B0, `(.L_x_15037) ;  /* 0x0000008000007945 */ /* 0x000fe20003800000 */
[----:B------:R-:W-:Y:S01]  /*e120*/  LEA R4, R20, R22, 0xd ;  /* 0x0000001614047211 */ /* 0x000fe200078e68ff */
[----:B------:R-:W1:Y:S01]  /*e130*/  SYNCS.PHASECHK.TRANS64.TRYWAIT P0, [R0+URZ+0x16860], R3 ;  /* 0x01686003000075a7 */ /* 0x000e62000800017f */
[----:B------:R-:W-:Y:S01]  /*e140*/  IMAD R5, R26, R5, UR43 ;  /* 0x0000002b1a057e24 */ /* 0x000fe2000f8e0205 */
[----:B0-----:R-:W-:-:S04]  /*e150*/  LOP3.LUT R2, R2, 0x7f, RZ, 0xc0, !PT ;  /* 0x0000007f02027812 */ /* 0x001fc800078ec0ff */
[----:B------:R-:W-:-:S05]  /*e160*/  SHF.R.U32.HI R2, RZ, 0x3, R2 ;  /* 0x00000003ff027819 */ /* 0x000fca0000011602 */
[----:B------:R-:W-:Y:S01]  /*e170*/  IMAD.IADD R5, R5, 0x1, -R2 ;  /* 0x0000000105057824 */ /* 0x000fe200078e0a02 */
[----:B-1----:R-:W-:Y:S06]  /*e180*/  @!P0 BRA `(.L_x_15038) ;  /* 0x0000003400b88947 */ /* 0x002fec0003800000 */
.L_x_15138:
[----:B------:R-:W-:Y:S05]  /*e190*/  BSYNC B0 ;  /* 0x0000000000007941 */ /* 0x000fea0003800000 */
.L_x_15037:
        /* <DEDUP_REMOVED lines=25> */
[----:B-----5:R-:W-:-:S03]  /*e330*/  IADD3.X R7, RZ, R7, RZ, P3, !PT ;  /* 0x00000007ff077210 */ /* 0x020fc60001ffe4ff */
        /* <DEDUP_REMOVED lines=25> */
.L_x_15156:
        /* <DEDUP_REMOVED lines=9> */
.L_x_15040:
        /* <DEDUP_REMOVED lines=12> */
.L_x_15041:
[----:B------:R-:W-:Y:S01]  /*e620*/  VIADD R2, R20, 0x1 ;  /* 0x0000000114027836 */ /* 0x000fe20000000000 */
[----:B------:R0:W-:Y:S04]  /*e630*/  SYNCS.ARRIVE.TRANS64.A1T0 RZ, [R0+URZ+0x16850], RZ ;  /* 0x016850ff00ff79a7 */ /* 0x0001e8000810003f */
[----:B------:R-:W-:-:S04]  /*e640*/  ISETP.NE.AND P0, PT, R2, 0x2, PT ;  /* 0x000000020200780c */ /* 0x000fc80003f05270 */
[----:B------:R-:W-:Y:S02]  /*e650*/  SEL R3, RZ, 0x1, P0 ;  /* 0x00000001ff037807 */ /* 0x000fe40000000000 */
[----:B------:R-:W-:Y:S02]  /*e660*/  SEL R2, R2, RZ, P0 ;  /* 0x000000ff02027207 */ /* 0x000fe40000000000 */
[----:B0-----:R-:W-:-:S07]  /*e670*/  LOP3.LUT R0, R24, R3, RZ, 0x3c, !PT ;  /* 0x0000000318007212 */ /* 0x001fce00078e3cff */
.L_x_15009:
[----:B------:R-:W0:Y:S01]  /*e680*/  S2R R4, SR_CgaCtaId ;  /* 0x0000000000047919 */ /* 0x000e220000008800 */
[----:B------:R-:W-:Y:S02]  /*e690*/  MOV R3, 0x400 ;  /* 0x0000040000037802 */ /* 0x000fe40000000f00 */
[----:B------:R-:W-:Y:S02]  /*e6a0*/  SHF.L.U32 R10, R10, 0x1f, RZ ;  /* 0x0000001f0a0a7819 */ /* 0x000fe400000006ff */
[----:B0-----:R-:W-:-:S04]  /*e6b0*/  LEA R7, R4, R3, 0x18 ;  /* 0x0000000304077211 */ /* 0x001fc800078ec0ff */
[----:B------:R-:W0:Y:S02]  /*e6c0*/  SYNCS.PHASECHK.TRANS64.TRYWAIT P0, [R7+URZ+0x16820], R10 ;  /* 0x0168200a070075a7 */ /* 0x000e24000800017f */
[----:B0-----:R-:W-:Y:S05]  /*e6d0*/  @!P0 BRA `(.L_x_15042) ;  /* 0x0000003800c48947 */ /* 0x001fea0003800000 */
.L_x_15157:
[----:B------:R-:W-:-:S03]  /*e6e0*/  UMOV UR4, 0xffffffff ;  /* 0xffffffff00047882 */ /* 0x000fc60000000000 */
[----:B------:R-:W-:Y:S05]  /*e6f0*/  BRA.DIV UR4, `(.L_x_15043) ;  /* 0x0000003a04d07947 */ /* 0x000fea000b800000 */
[----:B------:R-:W1:Y:S02]  /*e700*/  S2R R3, SR_TID.X ;  /* 0x0000000000037919 */ /* 0x000e640000002100 */
[----:B-1----:R-:W-:-:S04]  /*e710*/  SHF.R.U32.HI R3, RZ, 0x5, R3 ;  /* 0x00000005ff037819 */ /* 0x002fc80000011603 */
[----:B------:R-:W-:-:S05]  /*e720*/  LOP3.LUT R3, R3, 0x3, RZ, 0xc0, !PT ;  /* 0x0000000303037812 */ /* 0x000fca00078ec0ff */
[----:B------:R1:W2:Y:S02]  /*e730*/  SHFL.IDX PT, R14, R3, RZ, 0x1f ;  /* 0x00001fff030e7589 */ /* 0x0002a400000e0000 */
.L_x_15160:
[----:B--2---:R-:W-:-:S13]  /*e740*/  ISETP.NE.AND P0, PT, R14, RZ, PT ;  /* 0x000000ff0e00720c */ /* 0x004fda0003f05270 */
[----:B------:R-:W-:Y:S05]  /*e750*/  @P0 BRA `(.L_x_14965) ;  /* 0x0000000000880947 */ /* 0x000fea0003800000 */
[----:B------:R-:W-:-:S03]  /*e760*/  UMOV UR4, 0xffffffff ;  /* 0xffffffff00047882 */ /* 0x000fc60000000000 */
[----:B------:R-:W-:Y:S05]  /*e770*/  BRA.DIV UR4, `(.L_x_15044) ;  /* 0x0000003a04e47947 */ /* 0x000fea000b800000 */
[----:B------:R-:W-:-:S13]  /*e780*/  ELECT P6, URZ, PT ;  /* 0x00000000003f782f */ /* 0x000fda00038c0000 */
.L_x_15163:
[----:B------:R-:W-:Y:S05]  /*e790*/  @!P6 BRA `(.L_x_14965) ;  /* 0x000000000078e947 */ /* 0x000fea0003800000 */
[----:B------:R-:W-:-:S06]  /*e7a0*/  ULOP3.LUT UR4, UR40, 0x2, URZ, 0xfc, !UPT ;  /* 0x0000000228047892 */ /* 0x000fcc000f8efc3f */
[----:B-1----:R-:W-:-:S05]  /*e7b0*/  IMAD.U32 R3, RZ, RZ, UR4 ;  /* 0x00000004ff037e24 */ /* 0x002fca000f8e00ff */
[----:B------:R-:W-:-:S13]  /*e7c0*/  ISETP.NE.AND P0, PT, R3, 0x3, PT ;  /* 0x000000030300780c */ /* 0x000fda0003f05270 */
[----:B------:R-:W-:Y:S05]  /*e7d0*/  @!P0 BRA `(.L_x_15045) ;  /* 0x0000000000048947 */ /* 0x000fea0003800000 */
[----:B------:R-:W-:Y:S01]  /*e7e0*/  BPT.TRAP 0x1 ;  /* 0x000000040000795c */ /* 0x000fe20000300000 */
.L_x_15045:
[----:B------:R-:W-:Y:S01]  /*e7f0*/  IMAD R5, R2, 0x8, R7 ;  /* 0x0000000802057824 */ /* 0x000fe200078e0207 */
[----:B------:R-:W-:Y:S02]  /*e800*/  SHF.L.U32 R4, R0, 0x1f, RZ ;  /* 0x0000001f00047819 */ /* 0x000fe400000006ff */
[----:B------:R-:W-:Y:S02]  /*e810*/  IADD3 R2, R2, 0x1, RZ ;  /* 0x0000000102027810 */ /* 0x000fe40007ffe0ff */
[----:B------:R-:W1:Y:S02]  /*e820*/  SYNCS.PHASECHK.TRANS64.TRYWAIT P1, [R5+URZ+0x16840], R4 ;  /* 0x01684004050075a7 */ /* 0x000e64000802017f */
[----:B------:R-:W-:-:S04]  /*e830*/  ISETP.NE.AND P2, PT, R2, 0x2, PT ;  /* 0x000000020200780c */ /* 0x000fc80003f45270 */
[----:B------:R-:W-:Y:S01]  /*e840*/  SEL R3, RZ, 0x1, P2 ;  /* 0x00000001ff037807 */ /* 0x000fe20001000000 */
[----:B-1----:R-:W-:Y:S08]  /*e850*/  @!P1 BRA `(.L_x_15046) ;  /* 0x0000003800cc9947 */ /* 0x002ff00003800000 */
.L_x_15164:
[----:B------:R-:W-:Y:S02]  /*e860*/  SEL R2, R2, RZ, P2 ;  /* 0x000000ff02027207 */ /* 0x000fe40001000000 */
[----:B------:R-:W-:Y:S01]  /*e870*/  LOP3.LUT R0, R0, R3, RZ, 0x3c, !PT ;  /* 0x0000000300007212 */ /* 0x000fe200078e3cff */
[----:B------:R-:W-:Y:S06]  /*e880*/  @!P0 BRA `(.L_x_15047) ;  /* 0x0000000000048947 */ /* 0x000fec0003800000 */
[----:B------:R-:W-:Y:S01]  /*e890*/  BPT.TRAP 0x1 ;  /* 0x000000040000795c */ /* 0x000fe20000300000 */
.L_x_15047:
[----:B------:R-:W-:Y:S01]  /*e8a0*/  IMAD R3, R2, 0x8, R7 ;  /* 0x0000000802037824 */ /* 0x000fe200078e0207 */
[----:B------:R-:W-:-:S04]  /*e8b0*/  SHF.L.U32 R0, R0, 0x1f, RZ ;  /* 0x0000001f00007819 */ /* 0x000fc800000006ff */
[----:B------:R-:W2:Y:S02]  /*e8c0*/  SYNCS.PHASECHK.TRANS64.TRYWAIT P1, [R3+URZ+0x16840], R0 ;  /* 0x01684000030075a7 */ /* 0x000ea4000802017f */
[----:B--2---:R-:W-:Y:S05]  /*e8d0*/  @!P1 BRA `(.L_x_15048) ;  /* 0x0000003800c09947 */ /* 0x004fea0003800000 */
.L_x_15165:
[----:B------:R-:W-:Y:S05]  /*e8e0*/  @!P0 BRA `(.L_x_15049) ;  /* 0x0000000000048947 */ /* 0x000fea0003800000 */
[----:B------:R-:W-:Y:S01]  /*e8f0*/  BPT.TRAP 0x1 ;  /* 0x000000040000795c */ /* 0x000fe20000300000 */
.L_x_15049:
[----:B------:R-:W3:Y:S02]  /*e900*/  SYNCS.PHASECHK.TRANS64.TRYWAIT P1, [R5+URZ+0x16860], R4 ;  /* 0x01686004050075a7 */ /* 0x000ee4000802017f */
[----:B---3--:R-:W-:Y:S05]  /*e910*/  @!P1 BRA `(.L_x_15050) ;  /* 0x0000003800c49947 */ /* 0x008fea0003800000 */
.L_x_15166:
[----:B------:R-:W-:Y:S05]  /*e920*/  @!P0 BRA `(.L_x_15051) ;  /* 0x0000000000048947 */ /* 0x000fea0003800000 */
[----:B------:R-:W-:Y:S01]  /*e930*/  BPT.TRAP 0x1 ;  /* 0x000000040000795c */ /* 0x000fe20000300000 */
.L_x_15051:
[----:B----4-:R4:W0:Y:S02]  /*e940*/  SYNCS.PHASECHK.TRANS64.TRYWAIT P0, [R3+URZ+0x16860], R0 ;  /* 0x01686000030075a7 */ /* 0x010824000800017f */
[----:B0-----:R-:W-:Y:S05]  /*e950*/  @!P0 NANOSLEEP.SYNCS 0x989680 ;  /* 0x009896800000895d */ /* 0x001fea0003900000 */
[----:B------:R-:W0:Y:S02]  /*e960*/  @!P0 SYNCS.PHASECHK.TRANS64 P0, [R3+URZ+0x16860], R0 ;  /* 0x01686000030085a7 */ /* 0x000e24000800007f */
[----:B0-----:R-:W-:Y:S05]  /*e970*/  @!P0 BRA `(.L_x_15051) ;  /* 0xfffffffc00f08947 */ /* 0x001fea000383ffff */
.L_x_14965:
[----:B------:R-:W-:Y:S05]  /*e980*/  BSYNC B6 ;  /* 0x0000000000067941 */ /* 0x000fea0003800000 */
.L_x_14962:
[----:B------:R-:W-:Y:S05]  /*e990*/  EXIT ;  /* 0x000000000000794d */ /* 0x000fea0003800000 */
.L_x_14969:
[----:B0-----:R-:W-:-:S04]  /*e9a0*/  IMAD.U32 R3, RZ, RZ, UR42 ;  /* 0x0000002aff037e24 */ /* 0x001fc8000f8e00ff */
[----:B------:R0:W1:Y:S03]  /*e9b0*/  SYNCS.PHASECHK.TRANS64.TRYWAIT P0, [R3+URZ+0x16800], R0 ;  /* 0x01680000030075a7 */ /* 0x000066000800017f */
[----:B-1----:R-:W-:Y:S05]  /*e9c0*/  @!P0 NANOSLEEP.SYNCS 0x989680 ;  /* 0x009896800000895d */ /* 0x002fea0003900000 */
[----:B------:R-:W1:Y:S02]  /*e9d0*/  @!P0 SYNCS.PHASECHK.TRANS64 P0, [R3+URZ+0x16800], R0 ;  /* 0x01680000030085a7 */ /* 0x000e64000800007f */
[----:B-1----:R-:W-:Y:S05]  /*e9e0*/  @!P0 BRA `(.L_x_14969) ;  /* 0xfffffffc00ec8947 */ /* 0x002fea000383ffff */
[----:B------:R-:W-:Y:S05]  /*e9f0*/  BRA `(.L_x_15052) ;  /* 0xffffff2800207947 */ /* 0x000fea000383ffff */
.L_x_14973:
[----:B0-----:R-:W-:-:S04]  /*ea00*/  IMAD.U32 R3, RZ, RZ, UR42 ;  /* 0x0000002aff037e24 */ /* 0x001fc8000f8e00ff */
[----:B------:R0:W2:Y:S03]  /*ea10*/  SYNCS.PHASECHK.TRANS64.TRYWAIT P1, [R3+URZ+0x16830], R0 ;  /* 0x01683000030075a7 */ /* 0x0000a6000802017f */
[----:B--2---:R-:W-:Y:S05]  /*ea20*/  @!P1 NANOSLEEP.SYNCS 0x989680 ;  /* 0x009896800000995d */ /* 0x004fea0003900000 */
[----:B------:R-:W2:Y:S02]  /*ea30*/  @!P1 SYNCS.PHASECHK.TRANS64 P1, [R3+URZ+0x16830], R0 ;  /* 0x01683000030095a7 */ /* 0x000ea4000802007f */
[----:B--2---:R-:W-:Y:S05]  /*ea40*/  @!P1 BRA `(.L_x_14973) ;  /* 0xfffffffc00ec9947 */ /* 0x004fea000383ffff */
[----:B------:R-:W-:Y:S05]  /*ea50*/  BRA `(.L_x_14972) ;  /* 0xffffff28003c7947 */ /* 0x000fea000383ffff */
.L_x_14979:
[----:B-1----:R-:W-:-:S04]  /*ea60*/  MOV R10, UR4 ;  /* 0x00000004000a7c02 */ /* 0x002fc80008000f00 */
[----:B------:R1:W2:Y:S03]  /*ea70*/  SYNCS.PHASECHK.TRANS64.TRYWAIT P1, [R10+URZ+0x16830], R9 ;  /* 0x016830090a0075a7 */ /* 0x0002a6000802017f */
[----:B--2---:R-:W-:Y:S05]  /*ea80*/  @!P1 NANOSLEEP.SYNCS 0x989680 ;  /* 0x009896800000995d */ /* 0x004fea0003900000 */
[----:B------:R-:W2:Y:S02]  /*ea90*/  @!P1 SYNCS.PHASECHK.TRANS64 P1, [R10+URZ+0x16830], R9 ;  /* 0x016830090a0095a7 */ /* 0x000ea4000802007f */
[----:B--2---:R-:W-:Y:S05]  /*eaa0*/  @!P1 BRA `(.L_x_14979) ;  /* 0xfffffffc00ec9947 */ /* 0x004fea000383ffff */
[----:B------:R-:W-:Y:S05]  /*eab0*/  BRA `(.L_x_14976) ;  /* 0xffffff5400387947 */ /* 0x000fea000383ffff */
.L_x_14983:
[----:B-1----:R-:W-:-:S04]  /*eac0*/  IMAD.U32 R10, RZ, RZ, UR10 ;  /* 0x0000000aff0a7e24 */ /* 0x002fc8000f8e00ff */
[----:B------:R1:W2:Y:S03]  /*ead0*/  SYNCS.PHASECHK.TRANS64.TRYWAIT P1, [R10+URZ+0x16850], R9 ;  /* 0x016850090a0075a7 */ /* 0x0002a6000802017f */
[----:B--2---:R-:W-:Y:S05]  /*eae0*/  @!P1 NANOSLEEP.SYNCS 0x989680 ;  /* 0x009896800000995d */ /* 0x004fea0003900000 */
[----:B------:R-:W2:Y:S02]  /*eaf0*/  @!P1 SYNCS.PHASECHK.TRANS64 P1, [R10+URZ+0x16850], R9 ;  /* 0x016850090a0095a7 */ /* 0x000ea4000802007f */
[----:B--2---:R-:W-:Y:S05]  /*eb00*/  @!P1 BRA `(.L_x_14983) ;  /* 0xfffffffc00ec9947 */ /* 0x004fea000383ffff */
[----:B------:R-:W-:Y:S05]  /*eb10*/  BRA `(.L_x_14980) ;  /* 0xffffff5400bc7947 */ /* 0x000fea000383ffff */
.L_x_14991:
[----:B-1----:R-:W-:-:S04]  /*eb20*/  IMAD.U32 R9, RZ, RZ, UR10 ;  /* 0x0000000aff097e24 */ /* 0x002fc8000f8e00ff */
[----:B------:R1:W2:Y:S03]  /*eb30*/  SYNCS.PHASECHK.TRANS64.TRYWAIT P1, [R9+URZ+0x16830], R8 ;  /* 0x01683008090075a7 */ /* 0x0002a6000802017f */
[----:B--2---:R-:W-:Y:S05]  /*eb40*/  @!P1 NANOSLEEP.SYNCS 0x989680 ;  /* 0x009896800000995d */ /* 0x004fea0003900000 */
[----:B------:R-:W2:Y:S02]  /*eb50*/  @!P1 SYNCS.PHASECHK.TRANS64 P1, [R9+URZ+0x16830], R8 ;  /* 0x01683008090095a7 */ /* 0x000ea4000802007f */
[----:B--2---:R-:W-:Y:S05]  /*eb60*/  @!P1 BRA `(.L_x_14991) ;  /* 0xfffffffc00ec9947 */ /* 0x004fea000383ffff */
[----:B------:R-:W-:Y:S05]  /*eb70*/  BRA `(.L_x_14988) ;  /* 0xffffff8000d87947 */ /* 0x000fea000383ffff */
.L_x_14995:
[----:B-1----:R-:W-:-:S04]  /*eb80*/  IMAD.U32 R9, RZ, RZ, UR10 ;  /* 0x0000000aff097e24 */ /* 0x002fc8000f8e00ff */
[----:B------:R1:W2:Y:S03]  /*eb90*/  SYNCS.PHASECHK.TRANS64.TRYWAIT P1, [R9+URZ+0x16850], R8 ;  /* 0x01685008090075a7 */ /* 0x0002a6000802017f */
[----:B--2---:R-:W-:Y:S05]  /*eba0*/  @!P1 NANOSLEEP.SYNCS 0x989680 ;  /* 0x009896800000995d */ /* 0x004fea0003900000 */
[----:B------:R-:W2:Y:S02]  /*ebb0*/  @!P1 SYNCS.PHASECHK.TRANS64 P1, [R9+URZ+0x16850], R8 ;  /* 0x01685008090095a7 */ /* 0x000ea4000802007f */
[----:B--2---:R-:W-:Y:S05]  /*ebc0*/  @!P1 BRA `(.L_x_14995) ;  /* 0xfffffffc00ec9947 */ /* 0x004fea000383ffff */
[----:B------:R-:W-:Y:S05]  /*ebd0*/  BRA `(.L_x_14992) ;  /* 0xffffff84004c7947 */ /* 0x000fea000383ffff */
.L_x_15002:
[----:B-1----:R-:W-:-:S04]  /*ebe0*/  MOV R4, UR7 ;  /* 0x0000000700047c02 */ /* 0x002fc80008000f00 */
[----:B------:R1:W3:Y:S03]  /*ebf0*/  SYNCS.PHASECHK.TRANS64.TRYWAIT P1, [R4+URZ+0x16850], R3 ;  /* 0x01685003040075a7 */ /* 0x0002e6000802017f */
[----:B---3--:R-:W-:Y:S05]  /*ec00*/  @!P1 NANOSLEEP.SYNCS 0x989680 ;  /* 0x009896800000995d */ /* 0x008fea0003900000 */
[----:B------:R-:W3:Y:S02]  /*ec10*/  @!P1 SYNCS.PHASECHK.TRANS64 P1, [R4+URZ+0x16850], R3 ;  /* 0x01685003040095a7 */ /* 0x000ee4000802007f */
[----:B---3--:R-:W-:Y:S05]  /*ec20*/  @!P1 BRA `(.L_x_15002) ;  /* 0xfffffffc00ec9947 */ /* 0x008fea000383ffff */
[----:B------:R-:W-:Y:S05]  /*ec30*/  BRA `(.L_x_15001) ;  /* 0xffffffa400ac7947 */ /* 0x000fea000383ffff */
.L_x_15014:
[----:B------:R-:W-:Y:S01]  /*ec40*/  IMAD.MOV.U32 R13, RZ, RZ, R17 ;  /* 0x000000ffff0d7224 */ /* 0x000fe200078e0011 */
[----:B------:R-:W-:Y:S01]  /*ec50*/  MOV R15, 0xffffffff ;  /* 0xffffffff000f7802 */ /* 0x000fe20000000f00 */
[----:B------:R-:W-:Y:S02]  /*ec60*/  IMAD.MOV.U32 R12, RZ, RZ, RZ ;  /* 0x000000ffff0c7224 */ /* 0x000fe400078e00ff */
[----:B------:R-:W-:-:S07]  /*ec70*/  IMAD.MOV.U32 R11, RZ, RZ, 0x1f ;  /* 0x0000001fff0b7424 */ /* 0x000fce00078e00ff */
[----:B0----5:R-:W-:Y:S05]  /*ec80*/  WARPSYNC.COLLECTIVE R15, `(.L_x_15053) ;  /* 0x000000000f087348 */ /* 0x021fea0003c00000 */
[----:B------:R1:W2:Y:S02]  /*ec90*/  SHFL.IDX P6, R14, R13, R12, R11 ;  /* 0x0000000c0d0e7389 */ /* 0x0002a400000c000b */
[----:B012--5:R-:W-:Y:S01]  /*eca0*/  ENDCOLLECTIVE ;  /* 0x000000000000791b */ /* 0x027fe20003800000 */
.L_x_15053:
[----:B------:R-:W-:Y:S05]  /*ecb0*/  BRA `(.L_x_15054) ;  /* 0xffffffcc00587947 */ /* 0x000fea000383ffff */
.L_x_15016:
[----:B0-----:R-:W-:-:S04]  /*ecc0*/  IMAD.U32 R3, RZ, RZ, UR47 ;  /* 0x0000002fff037e24 */ /* 0x001fc8000f8e00ff */
[----:B------:R0:W1:Y:S03]  /*ecd0*/  SYNCS.PHASECHK.TRANS64.TRYWAIT P0, [R3+URZ+0x16840], R10 ;  /* 0x0168400a030075a7 */ /* 0x000066000800017f */
[----:B-1----:R-:W-:Y:S05]  /*ece0*/  @!P0 NANOSLEEP.SYNCS 0x989680 ;  /* 0x009896800000895d */ /* 0x002fea0003900000 */
[----:B------:R-:W1:Y:S02]  /*ecf0*/  @!P0 SYNCS.PHASECHK.TRANS64 P0, [R3+URZ+0x16840], R10 ;  /* 0x0168400a030085a7 */ /* 0x000e64000800007f */
[----:B-1----:R-:W-:Y:S05]  /*ed00*/  @!P0 BRA `(.L_x_15016) ;  /* 0xfffffffc00ec8947 */ /* 0x002fea000383ffff */
[----:B------:R-:W-:Y:S05]  /*ed10*/  BRA `(.L_x_15055) ;  /* 0xffffffcc00d87947 */ /* 0x000fea000383ffff */
.L_x_15017:
        /* <DEDUP_REMOVED lines=8> */
.L_x_15057:
[----:B------:R-:W-:Y:S05]  /*eda0*/  BSYNC B0 ;  /* 0x0000000000007941 */ /* 0x000fea0003800000 */
.L_x_15056:
[----:B------:R-:W-:Y:S01]  /*edb0*/  IMAD.MOV.U32 R13, RZ, RZ, R0 ;  /* 0x000000ffff0d7224 */ /* 0x000fe200078e0000 */
[----:B------:R-:W-:Y:S01]  /*edc0*/  MOV R12, RZ ;  /* 0x000000ff000c7202 */ /* 0x000fe20000000f00 */
[----:B------:R-:W-:Y:S01]  /*edd0*/  IMAD.MOV.U32 R11, RZ, RZ, 0x181f ;  /* 0x0000181fff0b7424 */ /* 0x000fe200078e00ff */
[----:B------:R-:W-:Y:S01]  /*ede0*/  @P0 LEA R7, R22, UR47, 0x1 ;  /* 0x0000002f16070c11 */ /* 0x000fe2000f8e08ff */
[----:B------:R-:W-:Y:S02]  /*edf0*/  IMAD.MOV.U32 R15, RZ, RZ, -0x1 ;  /* 0xffffffffff0f7424 */ /* 0x000fe400078e00ff */
[----:B------:R-:W-:-:S07]  /*ee00*/  IMAD.MOV.U32 R2, RZ, RZ, R14 ;  /* 0x000000ffff027224 */ /* 0x000fce00078e000e */
[----:B------:R-:W-:Y:S05]  /*ee10*/  WARPSYNC.COLLECTIVE R15, `(.L_x_15058) ;  /* 0x000000000f087348 */ /* 0x000fea0003c00000 */
[----:B------:R0:W1:Y:S02]  /*ee20*/  SHFL.IDX P6, R14, R13, R12, R11 ;  /* 0x0000000c0d0e7389 */ /* 0x00006400000c000b */
[----:B01----:R-:W-:Y:S01]  /*ee30*/  ENDCOLLECTIVE ;  /* 0x000000000000791b */ /* 0x003fe20003800000 */
.L_x_15058:
        /* <DEDUP_REMOVED lines=8> */
.L_x_15059:
[C---:B------:R-:W-:Y:S01]  /*eec0*/  ISETP.GE.AND P1, PT, R5.reuse, 0x21, PT ;  /* 0x000000210500780c */ /* 0x040fe20003f26270 */
[----:B------:R-:W-:Y:S01]  /*eed0*/  @!PT LDS RZ, [RZ] ;  /* 0x00000000fffff984 */ /* 0x000fe20000000800 */
[----:B------:R-:W-:Y:S01]  /*eee0*/  @!PT LDS RZ, [RZ] ;  /* 0x00000000fffff984 */ /* 0x000fe20000000800 */
[----:B------:R-:W-:Y:S01]  /*eef0*/  @!PT LDS RZ, [RZ] ;  /* 0x00000000fffff984 */ /* 0x000fe20000000800 */
[----:B------:R0:W-:Y:S01]  /*ef00*/  @P0 LDGSTS.E.BYPASS.LTC128B.128 [R7+0xe400], desc[UR38][R2.64], !P3 ;  /* 0x0e40000002070fae */ /* 0x0001e2000d901d66 */
[----:B------:R-:W-:Y:S02]  /*ef10*/  ISETP.GE.AND P0, PT, R5, 0x11, PT ;  /* 0x000000110500780c */ /* 0x000fe40003f06270 */
[----:B------:R-:W-:-:S09]  /*ef20*/  MOV R13, R0 ;  /* 0x00000000000d7202 */ /* 0x000fd20000000f00 */
[C---:B------:R-:W-:Y:S02]  /*ef30*/  @P1 LEA R25, R22.reuse, UR47, 0x1 ;  /* 0x0000002f16191c11 */ /* 0x040fe4000f8e08ff */
[----:B------:R-:W-:Y:S01]  /*ef40*/  @P0 LEA R21, R22, UR47, 0x1 ;  /* 0x0000002f16150c11 */ /* 0x000fe2000f8e08ff */
[----:B0-----:R-:W-:-:S07]  /*ef50*/  IMAD.MOV.U32 R8, RZ, RZ, R14 ;  /* 0x000000ffff087224 */ /* 0x001fce00078e000e */
[----:B------:R-:W-:Y:S05]  /*ef60*/  WARPSYNC.COLLECTIVE R15, `(.L_x_15060) ;  /* 0x000000000f087348 */ /* 0x000fea0003c00000 */
[----:B------:R0:W1:Y:S02]  /*ef70*/  SHFL.IDX P6, R14, R13, R12, R11 ;  /* 0x0000000c0d0e7389 */ /* 0x00006400000c000b */
[----:B01----:R-:W-:Y:S01]  /*ef80*/  ENDCOLLECTIVE ;  /* 0x000000000000791b */ /* 0x003fe20003800000 */
.L_x_15060:
[----:B------:R-:W-:Y:S02]  /*ef90*/  IMAD.MOV.U32 R13, RZ, RZ, R4 ;  /* 0x000000ffff0d7224 */ /* 0x000fe400078e0004 */
[----:B------:R-:W-:Y:S01]  /*efa0*/  IMAD.MOV.U32 R12, RZ, RZ, 0x2 ;  /* 0x00000002ff0c7424 */ /* 0x000fe200078e00ff */
[----:B------:R-:W-:-:S13]  /*efb0*/  @P0 LEA R2, P2, R16, R14, 0x1 ;  /* 0x0000000e10020211 */ /* 0x000fda00078408ff */
[----:B------:R-:W-:Y:S05]  /*efc0*/  WARPSYNC.COLLECTIVE R15, `(.L_x_15061) ;  /* 0x000000000f087348 */ /* 0x000fea0003c00000 */
[----:B------:R0:W1:Y:S02]  /*efd0*/  SHFL.IDX P6, R14, R13, R12, R11 ;  /* 0x0000000c0d0e7389 */ /* 0x00006400000c000b */
[----:B01----:R-:W-:Y:S01]  /*efe0*/  ENDCOLLECTIVE ;  /* 0x000000000000791b */ /* 0x003fe20003800000 */
.L_x_15061:
[----:B------:R-:W-:-:S05]  /*eff0*/  @P0 IMAD.X R3, RZ, RZ, R8, P2 ;  /* 0x000000ffff030224 */ /* 0x000fca00010e0608 */
        /* <DEDUP_REMOVED lines=9> */
.L_x_15062:
[----:B------:R-:W-:Y:S01]  /*f090*/  MOV R13, R4 ;  /* 0x00000004000d7202 */ /* 0x000fe20000000f00 */
[----:B------:R-:W-:Y:S02]  /*f0a0*/  IMAD.MOV.U32 R12, RZ, RZ, 0x3 ;  /* 0x00000003ff0c7424 */ /* 0x000fe400078e00ff */
[----:B------:R-:W-:-:S07]  /*f0b0*/  IMAD.MOV.U32 R9, RZ, RZ, R14 ;  /* 0x000000ffff097224 */ /* 0x000fce00078e000e */
[----:B------:R-:W-:Y:S05]  /*f0c0*/  WARPSYNC.COLLECTIVE R15, `(.L_x_15063) ;  /* 0x000000000f087348 */ /* 0x000fea0003c00000 */
[----:B------:R0:W1:Y:S02]  /*f0d0*/  SHFL.IDX P6, R14, R13, R12, R11 ;  /* 0x0000000c0d0e7389 */ /* 0x00006400000c000b */
[----:B01----:R-:W-:Y:S01]  /*f0e0*/  ENDCOLLECTIVE ;  /* 0x000000000000791b */ /* 0x003fe20003800000 */
.L_x_15063:
        /* <DEDUP_REMOVED lines=14> */
.L_x_15064:
[----:B------:R-:W-:Y:S01]  /*f1d0*/  @P1 LEA R25, R22, UR47, 0x1 ;  /* 0x0000002f16191c11 */ /* 0x000fe2000f8e08ff */
[----:B------:R-:W-:Y:S02]  /*f1e0*/  IMAD.MOV.U32 R13, RZ, RZ, R4 ;  /* 0x000000ffff0d7224 */ /* 0x000fe400078e0004 */
[----:B------:R-:W-:Y:S01]  /*f1f0*/  IMAD.MOV.U32 R12, RZ, RZ, 0x4 ;  /* 0x00000004ff0c7424 */ /* 0x000fe200078e00ff */
[----:B------:R-:W-:-:S13]  /*f200*/  @P0 LEA R2, P2, R16, R14, 0x1 ;  /* 0x0000000e10020211 */ /* 0x000fda00078408ff */
[----:B------:R-:W-:Y:S05]  /*f210*/  WARPSYNC.COLLECTIVE R15, `(.L_x_15065) ;  /* 0x000000000f087348 */ /* 0x000fea0003c00000 */
[----:B------:R0:W1:Y:S02]  /*f220*/  SHFL.IDX P6, R14, R13, R12, R11 ;  /* 0x0000000c0d0e7389 */ /* 0x00006400000c000b */
[----:B01----:R-:W-:Y:S01]  /*f230*/  ENDCOLLECTIVE ;  /* 0x000000000000791b */ /* 0x003fe20003800000 */
.L_x_15065:
[----:B------:R-:W-:-:S05]  /*f240*/  @P0 IADD3.X R3, RZ, R7, RZ, P2, !PT ;  /* 0x00000007ff030210 */ /* 0x000fca00017fe4ff */
        /* <DEDUP_REMOVED lines=9> */
.L_x_15066:
[----:B------:R-:W-:Y:S01]  /*f2e0*/  IMAD.MOV.U32 R13, RZ, RZ, R4 ;  /* 0x000000ffff0d7224 */ /* 0x000fe200078e0004 */
[----:B------:R-:W-:Y:S01]  /*f2f0*/  MOV R12, 0x5 ;  /* 0x00000005000c7802 */ /* 0x000fe20000000f00 */
[----:B------:R-:W-:-:S07]  /*f300*/  IMAD.MOV.U32 R9, RZ, RZ, R14 ;  /* 0x000000ffff097224 */ /* 0x000fce00078e000e */
[----:B------:R-:W-:Y:S05]  /*f310*/  WARPSYNC.COLLECTIVE R15, `(.L_x_15067) ;  /* 0x000000000f087348 */ /* 0x000fea0003c00000 */
[----:B------:R0:W1:Y:S02]  /*f320*/  SHFL.IDX P6, R14, R13, R12, R11 ;  /* 0x0000000c0d0e7389 */ /* 0x00006400000c000b */
[----:B01----:R-:W-:Y:S01]  /*f330*/  ENDCOLLECTIVE ;  /* 0x000000000000791b */ /* 0x003fe20003800000 */
.L_x_15067:
        /* <DEDUP_REMOVED lines=13> */
.L_x_15068:
[----:B------:R-:W-:Y:S01]  /*f410*/  MOV R13, R4 ;  /* 0x00000004000d7202 */ /* 0x000fe20000000f00 */
[----:B------:R-:W-:Y:S01]  /*f420*/  IMAD.MOV.U32 R12, RZ, RZ, 0x6 ;  /* 0x00000006ff0c7424 */ /* 0x000fe200078e00ff */
[----:B------:R-:W-:-:S13]  /*f430*/  @P0 LEA R2, P2, R16, R14, 0x1 ;  /* 0x0000000e10020211 */ /* 0x000fda00078408ff */
[----:B------:R-:W-:Y:S05]  /*f440*/  WARPSYNC.COLLECTIVE R15, `(.L_x_15069) ;  /* 0x000000000f087348 */ /* 0x000fea0003c00000 */
[----:B------:R0:W1:Y:S02]  /*f450*/  SHFL.IDX P6, R14, R13, R12, R11 ;  /* 0x0000000c0d0e7389 */ /* 0x00006400000c000b */
[----:B01----:R-:W-:Y:S01]  /*f460*/  ENDCOLLECTIVE ;  /* 0x000000000000791b */ /* 0x003fe20003800000 */
.L_x_15069:
        /* <DEDUP_REMOVED lines=11> */
.L_x_15070:
[----:B------:R-:W-:Y:S02]  /*f520*/  IMAD.MOV.U32 R13, RZ, RZ, R4 ;  /* 0x000000ffff0d7224 */ /* 0x000fe400078e0004 */
[----:B------:R-:W-:Y:S01]  /*f530*/  IMAD.MOV.U32 R12, RZ, RZ, 0x7 ;  /* 0x00000007ff0c7424 */ /* 0x000fe200078e00ff */
[----:B------:R-:W-:-:S07]  /*f540*/  MOV R9, R14 ;  /* 0x0000000e00097202 */ /* 0x000fce0000000f00 */
[----:B------:R-:W-:Y:S05]  /*f550*/  WARPSYNC.COLLECTIVE R15, `(.L_x_15071) ;  /* 0x000000000f087348 */ /* 0x000fea0003c00000 */
[----:B------:R0:W1:Y:S02]  /*f560*/  SHFL.IDX P6, R14, R13, R12, R11 ;  /* 0x0000000c0d0e7389 */ /* 0x00006400000c000b */
[----:B01----:R-:W-:Y:S01]  /*f570*/  ENDCOLLECTIVE ;  /* 0x000000000000791b */ /* 0x003fe20003800000 */
.L_x_15071:
[----:B------:R-:W-:Y:S02]  /*f580*/  @P1 LEA R2, P0, R16, R9, 0x1 ;  /* 0x0000000910021211 */ /* 0x000fe400078008ff */
[----:B------:R-:W-:-:S03]  /*f590*/  @P1 LEA R9, R22, UR47, 0x1 ;  /* 0x0000002f16091c11 */ /* 0x000fc6000f8e08ff */
        /* <DEDUP_REMOVED lines=10> */
.L_x_15072:
[----:B------:R-:W-:Y:S05]  /*f640*/  BRA `(.L_x_15073) ;  /* 0xffffffc800e87947 */ /* 0x000fea000383ffff */
.L_x_15020:
[----:B------:R-:W-:Y:S01]  /*f650*/  IMAD.MOV.U32 R13, RZ, RZ, R8 ;  /* 0x000000ffff0d7224 */ /* 0x000fe200078e0008 */
[----:B------:R-:W-:Y:S01]  /*f660*/  MOV R11, 0x181f ;  /* 0x0000181f000b7802 */ /* 0x000fe20000000f00 */
[----:B------:R-:W-:Y:S02]  /*f670*/  IMAD.MOV.U32 R12, RZ, RZ, RZ ;  /* 0x000000ffff0c7224 */ /* 0x000fe400078e00ff */
[----:B------:R-:W-:Y:S02]  /*f680*/  IMAD.MOV.U32 R15, RZ, RZ, -0x1 ;  /* 0xffffffffff0f7424 */ /* 0x000fe400078e00ff */
[----:B------:R-:W-:-:S07]  /*f690*/  IMAD.U32 R5, RZ, RZ, UR49 ;  /* 0x00000031ff057e24 */ /* 0x000fce000f8e00ff */
[----:B------:R-:W-:Y:S05]  /*f6a0*/  WARPSYNC.COLLECTIVE R15, `(.L_x_15074) ;  /* 0x000000000f087348 */ /* 0x000fea0003c00000 */
[----:B------:R0:W1:Y:S02]  /*f6b0*/  SHFL.IDX P6, R14, R13, R12, R11 ;  /* 0x0000000c0d0e7389 */ /* 0x00006400000c000b */
[----:B01----:R-:W-:Y:S01]  /*f6c0*/  ENDCOLLECTIVE ;  /* 0x000000000000791b */ /* 0x003fe20003800000 */
.L_x_15074:
[----:B------:R-:W-:Y:S01]  /*f6d0*/  IMAD R5, R5, 0xc0, R24 ;  /* 0x000000c005057824 */ /* 0x000fe200078e0218 */
[----:B------:R-:W-:Y:S01]  /*f6e0*/  MOV R13, R7 ;  /* 0x00000007000d7202 */ /* 0x000fe20000000f00 */
[----:B------:R-:W-:-:S07]  /*f6f0*/  IMAD.MOV.U32 R2, RZ, RZ, R14 ;  /* 0x000000ffff027224 */ /* 0x000fce00078e000e */
[----:B------:R-:W-:Y:S05]  /*f700*/  WARPSYNC.COLLECTIVE R15, `(.L_x_15075) ;  /* 0x000000000f087348 */ /* 0x000fea0003c00000 */
[----:B------:R0:W1:Y:S02]  /*f710*/  SHFL.IDX P6, R14, R13, R12, R11 ;  /* 0x0000000c0d0e7389 */ /* 0x00006400000c000b */
[----:B01----:R-:W-:Y:S01]  /*f720*/  ENDCOLLECTIVE ;  /* 0x000000000000791b */ /* 0x003fe20003800000 */
.L_x_15075:
[----:B------:R-:W-:Y:S02]  /*f730*/  ULDC UR4, c[0x0][0x288] ;  /* 0x0000a20000047ab9 */ /* 0x000fe40000000800 */
[----:B------:R-:W-:Y:S02]  /*f740*/  IMAD R4, R9, UR4, RZ ;  /* 0x0000000409047c24 */ /* 0x000fe4000f8e02ff */
[----:B------:R-:W-:-:S03]  /*f750*/  VIADD R9, R5, 0x10 ;  /* 0x0000001005097836 */ /* 0x000fc60000000000 */
[----:B------:R-:W-:Y:S02]  /*f760*/  ISETP.GE.AND P1, PT, R5, R4, PT ;  /* 0x000000040500720c */ /* 0x000fe40003f26270 */
[----:B------:R-:W-:Y:S01]  /*f770*/  MOV R13, R8 ;  /* 0x00000008000d7202 */ /* 0x000fe20000000f00 */
        /* <DEDUP_REMOVED lines=8> */
.L_x_15076:
        /* <DEDUP_REMOVED lines=12> */
.L_x_15077:
[----:B------:R-:W-:Y:S01]  /*f8c0*/  IMAD.MOV.U32 R13, RZ, RZ, R8 ;  /* 0x000000ffff0d7224 */ /* 0x000fe200078e0008 */
[----:B------:R-:W-:Y:S02]  /*f8d0*/  MOV R12, 0x2 ;  /* 0x00000002000c7802 */ /* 0x000fe40000000f00 */
[----:B------:R-:W-:-:S07]  /*f8e0*/  MOV R21, R14 ;  /* 0x0000000e00157202 */ /* 0x000fce0000000f00 */
[----:B------:R-:W-:Y:S05]  /*f8f0*/  WARPSYNC.COLLECTIVE R15, `(.L_x_15078) ;  /* 0x000000000f087348 */ /* 0x000fea0003c00000 */
[----:B------:R0:W1:Y:S02]  /*f900*/  SHFL.IDX P6, R14, R13, R12, R11 ;  /* 0x0000000c0d0e7389 */ /* 0x00006400000c000b */
[----:B01----:R-:W-:Y:S01]  /*f910*/  ENDCOLLECTIVE ;  /* 0x000000000000791b */ /* 0x003fe20003800000 */
.L_x_15078:
[----:B------:R-:W-:-:S05]  /*f920*/  @!P1 LEA R2, P2, R16, R21, 0x1 ;  /* 0x0000001510029211 */ /* 0x000fca00078408ff */
[----:B------:R-:W-:-:S05]  /*f930*/  @!P1 IMAD.X R3, RZ, RZ, R10, P2 ;  /* 0x000000ffff039224 */ /* 0x000fca00010e060a */
        /* <DEDUP_REMOVED lines=10> */
.L_x_15079:
[----:B------:R-:W-:Y:S01]  /*f9e0*/  @!P1 LEA R20, R22, UR47, 0x1 ;  /* 0x0000002f16149c11 */ /* 0x000fe2000f8e08ff */
[----:B------:R-:W-:Y:S02]  /*f9f0*/  IMAD.MOV.U32 R13, RZ, RZ, R8 ;  /* 0x000000ffff0d7224 */ /* 0x000fe400078e0008 */
[----:B------:R-:W-:Y:S01]  /*fa00*/  IMAD.MOV.U32 R12, RZ, RZ, 0x3 ;  /* 0x00000003ff0c7424 */ /* 0x000fe200078e00ff */
[----:B------:R-:W-:-:S13]  /*fa10*/  @!P1 LEA R2, P2, R16, R14, 0x1 ;  /* 0x0000000e10029211 */ /* 0x000fda00078408ff */
[----:B------:R-:W-:Y:S05]  /*fa20*/  WARPSYNC.COLLECTIVE R15, `(.L_x_15080) ;  /* 0x000000000f087348 */ /* 0x000fea0003c00000 */
[----:B------:R0:W1:Y:S02]  /*fa30*/  SHFL.IDX P6, R14, R13, R12, R11 ;  /* 0x0000000c0d0e7389 */ /* 0x00006400000c000b */
[----:B01----:R-:W-:Y:S01]  /*fa40*/  ENDCOLLECTIVE ;  /* 0x000000000000791b */ /* 0x003fe20003800000 */
.L_x_15080:
[----:B------:R-:W-:Y:S01]  /*fa50*/  @!P1 IMAD.X R3, RZ, RZ, R9, P2 ;  /* 0x000000ffff039224 */ /* 0x000fe200010e0609 */
[----:B------:R-:W-:-:S04]  /*fa60*/  IADD3 R9, R5, 0x30, RZ ;  /* 0x0000003005097810 */ /* 0x000fc80007ffe0ff */
[----:B------:R-:W-:Y:S01]  /*fa70*/  @!PT LDS RZ, [RZ] ;  /* 0x00000000fffff984 */ /* 0x000fe20000000800 */
[----:B------:R-:W-:Y:S01]  /*fa80*/  @!PT LDS RZ, [RZ] ;  /* 0x00000000fffff984 */ /* 0x000fe20000000800 */
[----:B------:R-:W-:Y:S01]  /*fa90*/  @!PT LDS RZ, [RZ] ;  /* 0x00000000fffff984 */ /* 0x000fe20000000800 */
[----:B------:R0:W-:Y:S01]  /*faa0*/  @!P1 LDGSTS.E.BYPASS.LTC128B.128 [R20+0x9400], desc[UR38][R2.64], !P0 ;  /* 0x0940000002149fae */ /* 0x0001e2000c101d66 */
[----:B------:R-:W-:Y:S01]  /*fab0*/  ISETP.GE.AND P1, PT, R9, R4, PT ;  /* 0x000000040900720c */ /* 0x000fe20003f26270 */
[----:B------:R-:W-:Y:S01]  /*fac0*/  VIADD R9, R5, 0x40 ;  /* 0x0000004005097836 */ /* 0x000fe20000000000 */
[----:B------:R-:W-:-:S11]  /*fad0*/  MOV R13, R7 ;  /* 0x00000007000d7202 */ /* 0x000fd60000000f00 */
[----:B------:R-:W-:Y:S01]  /*fae0*/  @!P1 LEA R25, R22, UR47, 0x1 ;  /* 0x0000002f16199c11 */ /* 0x000fe2000f8e08ff */
[----:B0-----:R-:W-:-:S07]  /*faf0*/  IMAD.MOV.U32 R10, RZ, RZ, R14 ;  /* 0x000000ffff0a7224 */ /* 0x001fce00078e000e */
[----:B------:R-:W-:Y:S05]  /*fb00*/  WARPSYNC.COLLECTIVE R15, `(.L_x_15081) ;  /* 0x000000000f087348 */ /* 0x000fea0003c00000 */
[----:B------:R0:W1:Y:S02]  /*fb10*/  SHFL.IDX P6, R14, R13, R12, R11 ;  /* 0x0000000c0d0e7389 */ /* 0x00006400000c000b */
[----:B01----:R-:W-:Y:S01]  /*fb20*/  ENDCOLLECTIVE ;  /* 0x000000000000791b */ /* 0x003fe20003800000 */
.L_x_15081:
[----:B------:R-:W-:Y:S01]  /*fb30*/  MOV R13, R8 ;  /* 0x00000008000d7202 */ /* 0x000fe20000000f00 */
[----:B------:R-:W-:Y:S02]  /*fb40*/  IMAD.MOV.U32 R12, RZ, RZ, 0x4 ;  /* 0x00000004ff0c7424 */ /* 0x000fe400078e00ff */
[----:B------:R-:W-:-:S07]  /*fb50*/  IMAD.MOV.U32 R21, RZ, RZ, R14 ;  /* 0x000000ffff157224 */ /* 0x000fce00078e000e */
[----:B------:R-:W-:Y:S05]  /*fb60*/  WARPSYNC.COLLECTIVE R15, `(.L_x_15082) ;  /* 0x000000000f087348 */ /* 0x000fea0003c00000 */
[----:B------:R0:W1:Y:S02]  /*fb70*/  SHFL.IDX P6, R14, R13, R12, R11 ;  /* 0x0000000c0d0e7389 */ /* 0x00006400000c000b */
[----:B01----:R-:W-:Y:S01]  /*fb80*/  ENDCOLLECTIVE ;  /* 0x000000000000791b */ /* 0x003fe20003800000 */
.L_x_15082:
        /* <DEDUP_REMOVED lines=12> */
.L_x_15083:
[----:B------:R-:W-:Y:S01]  /*fc50*/  @!P1 LEA R20, R22, UR47, 0x1 ;  /* 0x0000002f16149c11 */ /* 0x000fe2000f8e08ff */
[----:B------:R-:W-:Y:S02]  /*fc60*/  IMAD.MOV.U32 R13, RZ, RZ, R8 ;  /* 0x000000ffff0d7224 */ /* 0x000fe400078e0008 */
[----:B------:R-:W-:Y:S01]  /*fc70*/  IMAD.MOV.U32 R12, RZ, RZ, 0x5 ;  /* 0x00000005ff0c7424 */ /* 0x000fe200078e00ff */
[----:B------:R-:W-:-:S13]  /*fc80*/  @!P1 LEA R2, P2, R16, R14, 0x1 ;  /* 0x0000000e10029211 */ /* 0x000fda00078408ff */
[----:B------:R-:W-:Y:S05]  /*fc90*/  WARPSYNC.COLLECTIVE R15, `(.L_x_15084) ;  /* 0x000000000f087348 */ /* 0x000fea0003c00000 */
[----:B------:R0:W1:Y:S02]  /*fca0*/  SHFL.IDX P6, R14, R13, R12, R11 ;  /* 0x0000000c0d0e7389 */ /* 0x00006400000c000b */
[----:B01----:R-:W-:Y:S01]  /*fcb0*/  ENDCOLLECTIVE ;  /* 0x000000000000791b */ /* 0x003fe20003800000 */
.L_x_15084:
[----:B------:R-:W-:Y:S01]  /*fcc0*/  @!P1 IADD3.X R3, RZ, R9, RZ, P2, !PT ;  /* 0x00000009ff039210 */ /* 0x000fe200017fe4ff */
[----:B------:R-:W-:-:S04]  /*fcd0*/  VIADD R9, R5, 0x50 ;  /* 0x0000005005097836 */ /* 0x000fc80000000000 */
[----:B------:R-:W-:Y:S01]  /*fce0*/  @!PT LDS RZ, [RZ] ;  /* 0x00000000fffff984 */ /* 0x000fe20000000800 */
[----:B------:R-:W-:Y:S01]  /*fcf0*/  @!PT LDS RZ, [RZ] ;  /* 0x00000000fffff984 */ /* 0x000fe20000000800 */
[----:B------:R-:W-:Y:S01]  /*fd00*/  @!PT LDS RZ, [RZ] ;  /* 0x00000000fffff984 */ /* 0x000fe20000000800 */
[----:B------:R0:W-:Y:S01]  /*fd10*/  @!P1 LDGSTS.E.BYPASS.LTC128B.128 [R20+0xa400], desc[UR38][R2.64], !P0 ;  /* 0x0a40000002149fae */ /* 0x0001e2000c101d66 */
[----:B------:R-:W-:Y:S02]  /*fd20*/  ISETP.GE.AND P1, PT, R9, R4, PT ;  /* 0x000000040900720c */ /* 0x000fe40003f26270 */
[----:B------:R-:W-:Y:S01]  /*fd30*/  IADD3 R9, R5, 0x60, RZ ;  /* 0x0000006005097810 */ /* 0x000fe20007ffe0ff */
[----:B------:R-:W-:-:S10]  /*fd40*/  IMAD.MOV.U32 R13, RZ, RZ, R7 ;  /* 0x000000ffff0d7224 */ /* 0x000fd400078e0007 */
[----:B------:R-:W-:Y:S02]  /*fd50*/  @!P1 LEA R25, R22, UR47, 0x1 ;  /* 0x0000002f16199c11 */ /* 0x000fe4000f8e08ff */
[----:B0-----:R-:W-:-:S07]  /*fd60*/  MOV R10, R14 ;  /* 0x0000000e000a7202 */ /* 0x001fce0000000f00 */
[----:B------:R-:W-:Y:S05]  /*fd70*/  WARPSYNC.COLLECTIVE R15, `(.L_x_15085) ;  /* 0x000000000f087348 */ /* 0x000fea0003c00000 */
[----:B------:R0:W1:Y:S02]  /*fd80*/  SHFL.IDX P6, R14, R13, R12, R11 ;  /* 0x0000000c0d0e7389 */ /* 0x00006400000c000b */
[----:B01----:R-:W-:Y:S01]  /*fd90*/  ENDCOLLECTIVE ;  /* 0x000000000000791b */ /* 0x003fe20003800000 */
.L_x_15085:
[----:B------:R-:W-:Y:S02]  /*fda0*/  IMAD.MOV.U32 R13, RZ, RZ, R8 ;  /* 0x000000ffff0d7224 */ /* 0x000fe400078e0008 */
[----:B------:R-:W-:Y:S02]  /*fdb0*/  IMAD.MOV.U32 R12, RZ, RZ, 0x6 ;  /* 0x00000006ff0c7424 */ /* 0x000fe400078e00ff */
[----:B------:R-:W-:-:S07]  /*fdc0*/  IMAD.MOV.U32 R21, RZ, RZ, R14 ;  /* 0x000000ffff157224 */ /* 0x000fce00078e000e */
[----:B------:R-:W-:Y:S05]  /*fdd0*/  WARPSYNC.COLLECTIVE R15, `(.L_x_15086) ;  /* 0x000000000f087348 */ /* 0x000fea0003c00000 */
[----:B------:R0:W1:Y:S02]  /*fde0*/  SHFL.IDX P6, R14, R13, R12, R11 ;  /* 0x0000000c0d0e7389 */ /* 0x00006400000c000b */
[----:B01----:R-:W-:Y:S01]  /*fdf0*/  ENDCOLLECTIVE ;  /* 0x000000000000791b */ /* 0x003fe20003800000 */
.L_x_15086:
[----:B------:R-:W-:-:S05]  /*fe00*/  @!P1 LEA R2, P2, R16, R21, 0x1 ;  /* 0x0000001510029211 */ /* 0x000fca00078408ff */
[----:B------:R-:W-:-:S05]  /*fe10*/  @!P1 IMAD.X R3, RZ, RZ, R10, P2 ;  /* 0x000000ffff039224 */ /* 0x000fca00010e060a */
[----:B------:R-:W-:Y:S01]  /*fe20*/  @!PT LDS RZ, [RZ] ;  /* 0x00000000fffff984 */ /* 0x000fe20000000800 */
[----:B------:R-:W-:Y:S01]  /*fe30*/  @!PT LDS RZ, [RZ] ;  /* 0x00000000fffff984 */ /* 0x000fe20000000800 */
[----:B------:R-:W-:Y:S01]  /*fe40*/  @!PT LDS RZ, [RZ] ;  /* 0x00000000fffff984 */ /* 0x000fe20000000800 */
[----:B------:R0:W-:Y:S01]  /*fe50*/  @!P1 LDGSTS.E.BYPASS.LTC128B.128 [R25+0xac00], desc[UR38][R2.64], !P0 ;  /* 0x0ac0000002199fae */ /* 0x0001e2000c101d66 */
[----:B------:R-:W-:Y:S02]  /*fe60*/  MOV R13, R7 ;  /* 0x00000007000d7202 */ /* 0x000fe40000000f00 */
[----:B------:R-:W-:Y:S01]  /*fe70*/  ISETP.GE.AND P1, PT, R9, R4, PT ;  /* 0x000000040900720c */ /* 0x000fe20003f26270 */
[----:B------:R-:W-:-:S12]  /*fe80*/  IMAD.MOV.U32 R9, RZ, RZ, R14 ;  /* 0x000000ffff097224 */ /* 0x000fd800078e000e */
[----:B0-----:R-:W-:Y:S05]  /*fe90*/  WARPSYNC.COLLECTIVE R15, `(.L_x_15087) ;  /* 0x000000000f087348 */ /* 0x001fea0003c00000 */
[----:B------:R1:W2:Y:S02]  /*fea0*/  SHFL.IDX P6, R14, R13, R12, R11 ;  /* 0x0000000c0d0e7389 */ /* 0x0002a400000c000b */
[----:B012---:R-:W-:Y:S01]  /*feb0*/  ENDCOLLECTIVE ;  /* 0x000000000000791b */ /* 0x007fe20003800000 */
.L_x_15087:
[----:B------:R-:W-:Y:S01]  /*fec0*/  @!P1 LEA R10, R22, UR47, 0x1 ;  /* 0x0000002f160a9c11 */ /* 0x000fe2000f8e08ff */
[----:B------:R-:W-:Y:S02]  /*fed0*/  IMAD.MOV.U32 R13, RZ, RZ, R8 ;  /* 0x000000ffff0d7224 */ /* 0x000fe400078e0008 */
[----:B------:R-:W-:Y:S01]  /*fee0*/  IMAD.MOV.U32 R12, RZ, RZ, 0x7 ;  /* 0x00000007ff0c7424 */ /* 0x000fe200078e00ff */
[----:B------:R-:W-:-:S13]  /*fef0*/  @!P1 LEA R2, P2, R16, R14, 0x1 ;  /* 0x0000000e10029211 */ /* 0x000fda00078408ff */
[----:B------:R-:W-:Y:S05]  /*ff00*/  WARPSYNC.COLLECTIVE R15, `(.L_x_15088) ;  /* 0x000000000f087348 */ /* 0x000fea0003c00000 */
[----:B------:R0:W1:Y:S02]  /*ff10*/  SHFL.IDX P6, R14, R13, R12, R11 ;  /* 0x0000000c0d0e7389 */ /* 0x00006400000c000b */
[----:B01----:R-:W-:Y:S01]  /*ff20*/  ENDCOLLECTIVE ;  /* 0x000000000000791b */ /* 0x003fe20003800000 */
.L_x_15088:
[----:B------:R-:W-:-:S05]  /*ff30*/  @!P1 IMAD.X R3, RZ, RZ, R9, P2 ;  /* 0x000000ffff039224 */ /* 0x000fca00010e0609 */
[----:B------:R-:W-:Y:S01]  /*ff40*/  @!PT LDS RZ, [RZ] ;  /* 0x00000000fffff984 */ /* 0x000fe20000000800 */
[----:B------:R-:W-:Y:S01]  /*ff50*/  @!PT LDS RZ, [RZ] ;  /* 0x00000000fffff984 */ /* 0x000fe20000000800 */
[----:B------:R-:W-:Y:S01]  /*ff60*/  @!PT LDS RZ, [RZ] ;  /* 0x00000000fffff984 */ /* 0x000fe20000000800 */
[----:B------:R0:W-:Y:S01]  /*ff70*/  @!P1 LDGSTS.E.BYPASS.LTC128B.128 [R10+0xb400], desc[UR38][R2.64], !P0 ;  /* 0x0b400000020a9fae */ /* 0x0001e2000c101d66 */
[----:B------:R-:W-:Y:S01]  /*ff80*/  IMAD.MOV.U32 R13, RZ, RZ, R7 ;  /* 0x000000ffff0d7224 */ /* 0x000fe200078e0007 */
[C---:B------:R-:W-:Y:S01]  /*ff90*/  IADD3 R7, R5.reuse, 0x80, RZ ;  /* 0x0000008005077810 */ /* 0x040fe20007ffe0ff */
[----:B0-----:R-:W-:Y:S01]  /*ffa0*/  VIADD R3, R5, 0x70 ;  /* 0x0000007005037836 */ /* 0x001fe20000000000 */
[----:B------:R-:W-:-:S07]  /*ffb0*/  MOV R8, R14 ;  /* 0x0000000e00087202 */ /* 0x000fce0000000f00 */
[----:B------:R-:W-:Y:S05]  /*ffc0*/  WARPSYNC.COLLECTIVE R15, `(.L_x_15089) ;  /* 0x000000000f087348 */ /* 0x000fea0003c00000 */
[----:B------:R0:W1:Y:S02]  /*ffd0*/  SHFL.IDX P6, R14, R13, R12, R11 ;  /* 0x0000000c0d0e7389 */ /* 0x00006400000c000b */
[----:B01----:R-:W-:Y:S01]  /*ffe0*/  ENDCOLLECTIVE ;  /* 0x000000000000791b */ /* 0x003fe20003800000 */
.L_x_15089:
[----:B------:R-:W-:Y:S01]  /*fff0*/  ISETP.GE.AND P1, PT, R3, R4, PT ;  /* 0x000000040300720c */ /* 0x000fe20003f26270 */
[----:B------:R-:W-:-:S12]  /*10000*/  IMAD.MOV.U32 R13, RZ, RZ, R6 ;  /* 0x000000ffff0d7224 */ /* 0x000fd800078e0006 */
[----:B------:R-:W-:Y:S01]  /*10010*/  @!P1 LEA R25, R22, UR47, 0x1 ;  /* 0x0000002f16199c11 */ /* 0x000fe2000f8e08ff */
[----:B------:R-:W-:Y:S01]  /*10020*/  IMAD.MOV.U32 R12, RZ, RZ, RZ ;  /* 0x000000ffff0c7224 */ /* 0x000fe200078e00ff */
[----:B------:R-:W-:-:S13]  /*10030*/  @!P1 LEA R2, P2, R16, R14, 0x1 ;  /* 0x0000000e10029211 */ /* 0x000fda00078408ff */
[----:B------:R-:W-:Y:S05]  /*10040*/  WARPSYNC.COLLECTIVE R15, `(.L_x_15090) ;  /* 0x000000000f087348 */ /* 0x000fea0003c00000 */
[----:B------:R0:W1:Y:S02]  /*10050*/  SHFL.IDX P6, R14, R13, R12, R11 ;  /* 0x0000000c0d0e7389 */ /* 0x00006400000c000b */
[----:B01----:R-:W-:Y:S01]  /*10060*/  ENDCOLLECTIVE ;  /* 0x000000000000791b */ /* 0x003fe20003800000 */
.L_x_15090:
[----:B------:R-:W-:-:S05]  /*10070*/  @!P1 IMAD.X R3, RZ, RZ, R8, P2 ;  /* 0x000000ffff039224 */ /* 0x000fca00010e0608 */
[----:B------:R-:W-:Y:S01]  /*10080*/  @!PT LDS RZ, [RZ] ;  /* 0x00000000fffff984 */ /* 0x000fe20000000800 */
[----:B------:R-:W-:Y:S01]  /*10090*/  @!PT LDS RZ, [RZ] ;  /* 0x00000000fffff984 */ /* 0x000fe20000000800 */
[----:B------:R-:W-:Y:S01]  /*100a0*/  @!PT LDS RZ, [RZ] ;  /* 0x00000000fffff984 */ /* 0x000fe20000000800 */
[----:B------:R0:W-:Y:S01]  /*100b0*/  @!P1 LDGSTS.E.BYPASS.LTC128B.128 [R25+0xbc00], desc[UR38][R2.64], !P0 ;  /* 0x0bc0000002199fae */ /* 0x0001e2000c101d66 */
[----:B------:R-:W-:Y:S01]  /*100c0*/  ISETP.GE.AND P1, PT, R7, R4, PT ;  /* 0x000000040700720c */ /* 0x000fe20003f26270 */
[----:B------:R-:W-:Y:S01]  /*100d0*/  VIADD R7, R5, 0x90 ;  /* 0x0000009005077836 */ /* 0x000fe20000000000 */
[----:B------:R-:W-:Y:S01]  /*100e0*/  MOV R13, R0 ;  /* 0x00000000000d7202 */ /* 0x000fe20000000f00 */
[----:B------:R-:W-:-:S10]  /*100f0*/  IMAD.MOV.U32 R9, RZ, RZ, R14 ;  /* 0x000000ffff097224 */ /* 0x000fd400078e000e */
[----:B0-----:R-:W-:Y:S05]  /*10100*/  WARPSYNC.COLLECTIVE R15, `(.L_x_15091) ;  /* 0x000000000f087348 */ /* 0x001fea0003c00000 */
[----:B------:R1:W2:Y:S02]  /*10110*/  SHFL.IDX P6, R14, R13, R12, R11 ;  /* 0x0000000c0d0e7389 */ /* 0x0002a400000c000b */
[----:B012---:R-:W-:Y:S01]  /*10120*/  ENDCOLLECTIVE ;  /* 0x000000000000791b */ /* 0x007fe20003800000 */
.L_x_15091:
[----:B------:R-:W-:Y:S01]  /*10130*/  MOV R13, R6 ;  /* 0x00000006000d7202 */ /* 0x000fe20000000f00 */
[----:B------:R-:W-:Y:S02]  /*10140*/  IMAD.MOV.U32 R12, RZ, RZ, 0x1 ;  /* 0x00000001ff0c7424 */ /* 0x000fe400078e00ff */
[----:B------:R-:W-:-:S07]  /*10150*/  IMAD.MOV.U32 R21, RZ, RZ, R14 ;  /* 0x000000ffff157224 */ /* 0x000fce00078e000e */
[----:B------:R-:W-:Y:S05]  /*10160*/  WARPSYNC.COLLECTIVE R15, `(.L_x_15092) ;  /* 0x000000000f087348 */ /* 0x000fea0003c00000 */
[----:B------:R0:W1:Y:S02]  /*10170*/  SHFL.IDX P6, R14, R13, R12, R11 ;  /* 0x0000000c0d0e7389 */ /* 0x00006400000c000b */
[----:B01----:R-:W-:Y:S01]  /*10180*/  ENDCOLLECTIVE ;  /* 0x000000000000791b */ /* 0x003fe20003800000 */
.L_x_15092:
[----:B------:R-:W-:Y:S02]  /*10190*/  @!P1 LEA R2, P2, R16, R21, 0x1 ;  /* 0x0000001510029211 */ /* 0x000fe400078408ff */
[----:B------:R-:W-:-:S03]  /*101a0*/  @!P1 LEA R21, R22, UR47, 0x1 ;  /* 0x0000002f16159c11 */ /* 0x000fc6000f8e08ff */
        /* <DEDUP_REMOVED lines=11> */
.L_x_15093:
[----:B------:R-:W-:Y:S02]  /*10260*/  IMAD.MOV.U32 R13, RZ, RZ, R6 ;  /* 0x000000ffff0d7224 */ /* 0x000fe400078e0006 */
[----:B------:R-:W-:Y:S01]  /*10270*/  IMAD.MOV.U32 R12, RZ, RZ, 0x2 ;  /* 0x00000002ff0c7424 */ /* 0x000fe200078e00ff */
[----:B------:R-:W-:-:S07]  /*10280*/  MOV R9, R14 ;  /* 0x0000000e00097202 */ /* 0x000fce0000000f00 */
[----:B------:R-:W-:Y:S05]  /*10290*/  WARPSYNC.COLLECTIVE R15, `(.L_x_15094) ;  /* 0x000000000f087348 */ /* 0x000fea0003c00000 */
[----:B------:R0:W1:Y:S02]  /*102a0*/  SHFL.IDX P6, R14, R13, R12, R11 ;  /* 0x0000000c0d0e7389 */ /* 0x00006400000c000b */
[----:B01----:R-:W-:Y:S01]  /*102b0*/  ENDCOLLECTIVE ;  /* 0x000000000000791b */ /* 0x003fe20003800000 */
.L_x_15094:
        /* <DEDUP_REMOVED lines=8> */
[----:B------:R-:W-:Y:S01]  /*10340*/  MOV R7, R14 ;  /* 0x0000000e00077202 */ /* 0x000fe20000000f00 */
[----:B0-----:R-:W-:-:S07]  /*10350*/  VIADD R3, R5, 0xa0 ;  /* 0x000000a005037836 */ /* 0x001fce0000000000 */
[----:B------:R-:W-:Y:S05]  /*10360*/  WARPSYNC.COLLECTIVE R15, `(.L_x_15095) ;  /* 0x000000000f087348 */ /* 0x000fea0003c00000 */
[----:B------:R0:W1:Y:S02]  /*10370*/  SHFL.IDX P6, R14, R13, R12, R11 ;  /* 0x0000000c0d0e7389 */ /* 0x00006400000c000b */
[----:B01----:R-:W-:Y:S01]  /*10380*/  ENDCOLLECTIVE ;  /* 0x000000000000791b */ /* 0x003fe20003800000 */
.L_x_15095:
[----:B------:R-:W-:Y:S02]  /*10390*/  ISETP.GE.AND P1, PT, R3, R4, PT ;  /* 0x000000040300720c */ /* 0x000fe40003f26270 */
[----:B------:R-:W-:Y:S01]  /*103a0*/  MOV R13, R6 ;  /* 0x00000006000d7202 */ /* 0x000fe20000000f00 */
[----:B------:R-:W-:-:S10]  /*103b0*/  IMAD.MOV.U32 R12, RZ, RZ, 0x3 ;  /* 0x00000003ff0c7424 */ /* 0x000fd400078e00ff */
[----:B------:R-:W-:-:S13]  /*103c0*/  @!P1 LEA R2, P2, R16, R14, 0x1 ;  /* 0x0000000e10029211 */ /* 0x000fda00078408ff */
[----:B------:R-:W-:Y:S05]  /*103d0*/  WARPSYNC.COLLECTIVE R15, `(.L_x_15096) ;  /* 0x000000000f087348 */ /* 0x000fea0003c00000 */
[----:B------:R0:W1:Y:S02]  /*103e0*/  SHFL.IDX P6, R14, R13, R12, R11 ;  /* 0x0000000c0d0e7389 */ /* 0x00006400000c000b */
[----:B01----:R-:W-:Y:S01]  /*103f0*/  ENDCOLLECTIVE ;  /* 0x000000000000791b */ /* 0x003fe20003800000 */
.L_x_15096:
        /* <DEDUP_REMOVED lines=11> */
.L_x_15097:
[----:B------:R-:W-:Y:S05]  /*104b0*/  BRA `(.L_x_15098) ;  /* 0xffffffc800947947 */ /* 0x000fea000383ffff */
.L_x_15021:
[----:B0-----:R-:W-:-:S04]  /*104c0*/  MOV R3, UR47 ;  /* 0x0000002f00037c02 */ /* 0x001fc80008000f00 */
[----:B------:R0:W1:Y:S03]  /*104d0*/  SYNCS.PHASECHK.TRANS64.TRYWAIT P0, [R3+URZ+0x16820], R0 ;  /* 0x01682000030075a7 */ /* 0x000066000800017f */
[----:B-1----:R-:W-:Y:S05]  /*104e0*/  @!P0 NANOSLEEP.SYNCS 0x989680 ;  /* 0x009896800000895d */ /* 0x002fea0003900000 */
[----:B------:R-:W1:Y:S02]  /*104f0*/  @!P0 SYNCS.PHASECHK.TRANS64 P0, [R3+URZ+0x16820], R0 ;  /* 0x01682000030085a7 */ /* 0x000e64000800007f */
[----:B-1----:R-:W-:Y:S05]  /*10500*/  @!P0 BRA `(.L_x_15021) ;  /* 0xfffffffc00ec8947 */ /* 0x002fea000383ffff */
[----:B------:R-:W-:Y:S05]  /*10510*/  BRA `(.L_x_15099) ;  /* 0xffffffc800c47947 */ /* 0x000fea000383ffff */
.L_x_15025:
[----:B0-----:R0:W1:Y:S02]  /*10520*/  SYNCS.PHASECHK.TRANS64.TRYWAIT P0, [R7+URZ+0x16840], R2 ;  /* 0x01684002070075a7 */ /* 0x001064000800017f */
[----:B-1----:R-:W-:Y:S05]  /*10530*/  @!P0 NANOSLEEP.SYNCS 0x989680 ;  /* 0x009896800000895d */ /* 0x002fea0003900000 */
[----:B------:R-:W1:Y:S02]  /*10540*/  @!P0 SYNCS.PHASECHK.TRANS64 P0, [R7+URZ+0x16840], R2 ;  /* 0x01684002070085a7 */ /* 0x000e64000800007f */
[----:B-1----:R-:W-:Y:S05]  /*10550*/  @!P0 BRA `(.L_x_15025) ;  /* 0xfffffffc00f08947 */ /* 0x002fea000383ffff */
[----:B------:R-:W-:Y:S05]  /*10560*/  BRA `(.L_x_15100) ;  /* 0xffffffcc00a87947 */ /* 0x000fea000383ffff */
.L_x_15026:
        /* <DEDUP_REMOVED lines=8> */
.L_x_15102:
[----:B------:R-:W-:Y:S05]  /*105f0*/  BSYNC B1 ;  /* 0x0000000000017941 */ /* 0x000fea0003800000 */
.L_x_15101:
        /* <DEDUP_REMOVED lines=9> */
.L_x_15103:
[----:B------:R-:W-:Y:S02]  /*10690*/  IMAD.SHL.U32 R15, R16, 0x2, RZ ;  /* 0x00000002100f7824 */ /* 0x000fe400078e00ff */
[----:B------:R-:W-:Y:S02]  /*106a0*/  IMAD.MOV.U32 R13, RZ, RZ, R19 ;  /* 0x000000ffff0d7224 */ /* 0x000fe400078e0013 */
[----:B------:R-:W-:Y:S02]  /*106b0*/  IMAD.MOV.U32 R12, RZ, RZ, 0x1 ;  /* 0x00000001ff0c7424 */ /* 0x000fe400078e00ff */
[----:B------:R-:W-:-:S05]  /*106c0*/  IMAD.MOV.U32 R2, RZ, RZ, R14 ;  /* 0x000000ffff027224 */ /* 0x000fca00078e000e */
[----:B------:R-:W-:Y:S01]  /*106d0*/  IADD3 R2, P0, R2, R15, RZ ;  /* 0x0000000f02027210 */ /* 0x000fe20007f1e0ff */
[----:B------:R-:W-:-:S03]  /*106e0*/  IMAD.MOV.U32 R15, RZ, RZ, -0x1 ;  /* 0xffffffffff0f7424 */ /* 0x000fc600078e00ff */
[----:B------:R-:W-:-:S09]  /*106f0*/  IADD3.X R3, RZ, R3, RZ, P0, !PT ;  /* 0x00000003ff037210 */ /* 0x000fd200007fe4ff */
[----:B------:R-:W-:Y:S05]  /*10700*/  WARPSYNC.COLLECTIVE R15, `(.L_x_15104) ;  /* 0x000000000f087348 */ /* 0x000fea0003c00000 */
[----:B------:R0:W1:Y:S02]  /*10710*/  SHFL.IDX P6, R14, R13, R12, R11 ;  /* 0x0000000c0d0e7389 */ /* 0x00006400000c000b */
[----:B01----:R-:W-:Y:S01]  /*10720*/  ENDCOLLECTIVE ;  /* 0x000000000000791b */ /* 0x003fe20003800000 */
.L_x_15104:
        /* <DEDUP_REMOVED lines=9> */
.L_x_15105:
        /* <DEDUP_REMOVED lines=10> */
.L_x_15106:
        /* <DEDUP_REMOVED lines=9> */
.L_x_15107:
        /* <DEDUP_REMOVED lines=10> */
.L_x_15108:
        /* <DEDUP_REMOVED lines=9> */
.L_x_15109:
        /* <DEDUP_REMOVED lines=10> */
.L_x_15110:
        /* <DEDUP_REMOVED lines=9> */
.L_x_15111:
        /* <DEDUP_REMOVED lines=10> */
.L_x_15112:
        /* <DEDUP_REMOVED lines=9> */
.L_x_15113:
        /* <DEDUP_REMOVED lines=10> */
.L_x_15114:
        /* <DEDUP_REMOVED lines=9> */
.L_x_15115:
        /* <DEDUP_REMOVED lines=10> */
.L_x_15116:
        /* <DEDUP_REMOVED lines=9> */
.L_x_15117:
[----:B------:R-:W-:Y:S05]  /*10ee0*/  BRA `(.L_x_15118) ;  /* 0xffffffc8005c7947 */ /* 0x000fea000383ffff */
.L_x_15031:
[----:B0-----:R0:W1:Y:S02]  /*10ef0*/  SYNCS.PHASECHK.TRANS64.TRYWAIT P0, [R7+URZ+0x16860], R2 ;  /* 0x01686002070075a7 */ /* 0x001064000800017f */
[----:B-1----:R-:W-:Y:S05]  /*10f00*/  @!P0 NANOSLEEP.SYNCS 0x989680 ;  /* 0x009896800000895d */ /* 0x002fea0003900000 */
[----:B------:R-:W1:Y:S02]  /*10f10*/  @!P0 SYNCS.PHASECHK.TRANS64 P0, [R7+URZ+0x16860], R2 ;  /* 0x01686002070085a7 */ /* 0x000e64000800007f */
[----:B-1----:R-:W-:Y:S05]  /*10f20*/  @!P0 BRA `(.L_x_15031) ;  /* 0xfffffffc00f08947 */ /* 0x002fea000383ffff */
[----:B------:R-:W-:Y:S05]  /*10f30*/  BRA `(.L_x_15119) ;  /* 0xffffffc800bc7947 */ /* 0x000fea000383ffff */
.L_x_15032:
        /* <DEDUP_REMOVED lines=8> */
.L_x_15121:
[----:B------:R-:W-:Y:S05]  /*10fc0*/  BSYNC B1 ;  /* 0x0000000000017941 */ /* 0x000fea0003800000 */
.L_x_15120:
[----:B------:R-:W-:Y:S01]  /*10fd0*/  IMAD.MOV.U32 R13, RZ, RZ, R17 ;  /* 0x000000ffff0d7224 */ /* 0x000fe200078e0011 */
[----:B------:R-:W-:Y:S01]  /*10fe0*/  MOV R12, RZ ;  /* 0x000000ff000c7202 */ /* 0x000fe20000000f00 */
[----:B------:R-:W-:Y:S01]  /*10ff0*/  IMAD.MOV.U32 R11, RZ, RZ, 0x181f ;  /* 0x0000181fff0b7424 */ /* 0x000fe200078e00ff */
[----:B------:R-:W-:Y:S01]  /*11000*/  ISETP.LT.OR P2, PT, R4, 0x1, P1 ;  /* 0x000000010400780c */ /* 0x000fe20000f41670 */
[----:B------:R-:W-:Y:S01]  /*11010*/  IMAD.MOV.U32 R15, RZ, RZ, -0x1 ;  /* 0xffffffffff0f7424 */ /* 0x000fe200078e00ff */
[----:B------:R-:W-:Y:S01]  /*11020*/  LEA R8, R8, UR47, 0x1 ;  /* 0x0000002f08087c11 */ /* 0x000fe2000f8e08ff */
[----:B------:R-:W-:-:S10]  /*11030*/  IMAD.MOV.U32 R3, RZ, RZ, R14 ;  /* 0x000000ffff037224 */ /* 0x000fd400078e000e */
[----:B------:R-:W-:Y:S05]  /*11040*/  WARPSYNC.COLLECTIVE R15, `(.L_x_15122) ;  /* 0x000000000f087348 */ /* 0x000fea0003c00000 */
[----:B------:R0:W1:Y:S02]  /*11050*/  SHFL.IDX P6, R14, R13, R12, R11 ;  /* 0x0000000c0d0e7389 */ /* 0x00006400000c000b */
[----:B01----:R-:W-:Y:S01]  /*11060*/  ENDCOLLECTIVE ;  /* 0x000000000000791b */ /* 0x003fe20003800000 */
.L_x_15122:
[----:B------:R-:W-:Y:S01]  /*11070*/  MOV R13, R18 ;  /* 0x00000012000d7202 */ /* 0x000fe20000000f00 */
[----:B------:R-:W-:Y:S01]  /*11080*/  IMAD.MOV.U32 R12, RZ, RZ, 0x1 ;  /* 0x00000001ff0c7424 */ /* 0x000fe200078e00ff */
[----:B------:R-:W-:-:S13]  /*11090*/  IADD3 R2, P0, R14, R19, RZ ;  /* 0x000000130e027210 */ /* 0x000fda0007f1e0ff */
[----:B------:R-:W-:Y:S05]  /*110a0*/  WARPSYNC.COLLECTIVE R15, `(.L_x_15123) ;  /* 0x000000000f087348 */ /* 0x000fea0003c00000 */
[----:B------:R0:W1:Y:S02]  /*110b0*/  SHFL.IDX P6, R14, R13, R12, R11 ;  /* 0x0000000c0d0e7389 */ /* 0x00006400000c000b */
[----:B01----:R-:W-:Y:S01]  /*110c0*/  ENDCOLLECTIVE ;  /* 0x000000000000791b */ /* 0x003fe20003800000 */
.L_x_15123:
        /* <DEDUP_REMOVED lines=11> */
.L_x_15124:
[----:B------:R-:W-:Y:S02]  /*11180*/  IMAD.MOV.U32 R13, RZ, RZ, R18 ;  /* 0x000000ffff0d7224 */ /* 0x000fe400078e0012 */
[----:B------:R-:W-:Y:S01]  /*11190*/  IMAD.MOV.U32 R12, RZ, RZ, 0x2 ;  /* 0x00000002ff0c7424 */ /* 0x000fe200078e00ff */
[----:B------:R-:W-:-:S04]  /*111a0*/  MOV R11, R14 ;  /* 0x0000000e000b7202 */ /* 0x000fc80000000f00 */
[----:B------:R-:W-:Y:S02]  /*111b0*/  IADD3 R2, P0, R11, R19, RZ ;  /* 0x000000130b027210 */ /* 0x000fe40007f1e0ff */
[----:B------:R-:W-:-:S03]  /*111c0*/  MOV R11, 0x181f ;  /* 0x0000181f000b7802 */ /* 0x000fc60000000f00 */
[----:B------:R-:W-:-:S08]  /*111d0*/  IMAD.X R3, RZ, RZ, R9, P0 ;  /* 0x000000ffff037224 */ /* 0x000fd000000e0609 */
[----:B------:R-:W-:Y:S05]  /*111e0*/  WARPSYNC.COLLECTIVE R15, `(.L_x_15125) ;  /* 0x000000000f087348 */ /* 0x000fea0003c00000 */
[----:B------:R0:W1:Y:S02]  /*111f0*/  SHFL.IDX P6, R14, R13, R12, R11 ;  /* 0x0000000c0d0e7389 */ /* 0x00006400000c000b */
[----:B01----:R-:W-:Y:S01]  /*11200*/  ENDCOLLECTIVE ;  /* 0x000000000000791b */ /* 0x003fe20003800000 */
.L_x_15125:
        /* <DEDUP_REMOVED lines=10> */
.L_x_15126:
        /* <DEDUP_REMOVED lines=8> */
.L_x_15127:
        /* <DEDUP_REMOVED lines=10> */
.L_x_15128:
        /* <DEDUP_REMOVED lines=9> */
.L_x_15129:
        /* <DEDUP_REMOVED lines=10> */
.L_x_15130:
        /* <DEDUP_REMOVED lines=8> */
.L_x_15131:
        /* <DEDUP_REMOVED lines=10> */
.L_x_15132:
        /* <DEDUP_REMOVED lines=9> */
.L_x_15133:
        /* <DEDUP_REMOVED lines=10> */
.L_x_15134:
        /* <DEDUP_REMOVED lines=8> */
.L_x_15135:
        /* <DEDUP_REMOVED lines=9> */
.L_x_15136:
[----:B------:R-:W-:Y:S05]  /*11860*/  BRA `(.L_x_15137) ;  /* 0xffffffc400387947 */ /* 0x000fea000383ffff */
.L_x_15038:
[----:B0-----:R0:W1:Y:S02]  /*11870*/  SYNCS.PHASECHK.TRANS64.TRYWAIT P0, [R0+URZ+0x16860], R3 ;  /* 0x01686003000075a7 */ /* 0x001064000800017f */
[----:B-1----:R-:W-:Y:S05]  /*11880*/  @!P0 NANOSLEEP.SYNCS 0x989680 ;  /* 0x009896800000895d */ /* 0x002fea0003900000 */
[----:B------:R-:W1:Y:S02]  /*11890*/  @!P0 SYNCS.PHASECHK.TRANS64 P0, [R0+URZ+0x16860], R3 ;  /* 0x01686003000085a7 */ /* 0x000e64000800007f */
[----:B-1----:R-:W-:Y:S05]  /*118a0*/  @!P0 BRA `(.L_x_15038) ;  /* 0xfffffffc00f08947 */ /* 0x002fea000383ffff */
[----:B------:R-:W-:Y:S05]  /*118b0*/  BRA `(.L_x_15138) ;  /* 0xffffffc800347947 */ /* 0x000fea000383ffff */
.L_x_15039:
        /* <DEDUP_REMOVED lines=8> */
.L_x_15140:
[----:B------:R-:W-:Y:S05]  /*11940*/  BSYNC B0 ;  /* 0x0000000000007941 */ /* 0x000fea0003800000 */
.L_x_15139:
        /* <DEDUP_REMOVED lines=9> */
.L_x_15141:
        /* <DEDUP_REMOVED lines=10> */
.L_x_15142:
        /* <DEDUP_REMOVED lines=11> */
.L_x_15143:
[----:B------:R-:W-:Y:S01]  /*11b30*/  IMAD.MOV.U32 R13, RZ, RZ, R18 ;  /* 0x000000ffff0d7224 */ /* 0x000fe200078e0012 */
[----:B------:R-:W-:Y:S02]  /*11b40*/  MOV R12, 0x2 ;  /* 0x00000002000c7802 */ /* 0x000fe40000000f00 */
[----:B------:R-:W-:-:S07]  /*11b50*/  MOV R9, R14 ;  /* 0x0000000e00097202 */ /* 0x000fce0000000f00 */
[----:B------:R-:W-:Y:S05]  /*11b60*/  WARPSYNC.COLLECTIVE R15, `(.L_x_15144) ;  /* 0x000000000f087348 */ /* 0x000fea0003c00000 */
[----:B------:R0:W1:Y:S02]  /*11b70*/  SHFL.IDX P6, R14, R13, R12, R11 ;  /* 0x0000000c0d0e7389 */ /* 0x00006400000c000b */
[----:B01----:R-:W-:Y:S01]  /*11b80*/  ENDCOLLECTIVE ;  /* 0x000000000000791b */ /* 0x003fe20003800000 */
.L_x_15144:
        /* <DEDUP_REMOVED lines=12> */
.L_x_15145:
[----:B------:R-:W-:Y:S01]  /*11c50*/  IMAD.MOV.U32 R13, RZ, RZ, R18 ;  /* 0x000000ffff0d7224 */ /* 0x000fe200078e0012 */
[----:B------:R-:W-:Y:S02]  /*11c60*/  MOV R12, 0x3 ;  /* 0x00000003000c7802 */ /* 0x000fe40000000f00 */
[----:B------:R-:W-:-:S07]  /*11c70*/  MOV R21, R14 ;  /* 0x0000000e00157202 */ /* 0x000fce0000000f00 */
[----:B------:R-:W-:Y:S05]  /*11c80*/  WARPSYNC.COLLECTIVE R15, `(.L_x_15146) ;  /* 0x000000000f087348 */ /* 0x000fea0003c00000 */
[----:B------:R0:W1:Y:S02]  /*11c90*/  SHFL.IDX P6, R14, R13, R12, R11 ;  /* 0x0000000c0d0e7389 */ /* 0x00006400000c000b */
[----:B01----:R-:W-:Y:S01]  /*11ca0*/  ENDCOLLECTIVE ;  /* 0x000000000000791b */ /* 0x003fe20003800000 */
.L_x_15146:
        /* <DEDUP_REMOVED lines=12> */
.L_x_15147:
[----:B------:R-:W-:Y:S02]  /*11d70*/  IMAD.MOV.U32 R13, RZ, RZ, R18 ;  /* 0x000000ffff0d7224 */ /* 0x000fe400078e0012 */
[----:B------:R-:W-:Y:S01]  /*11d80*/  IMAD.MOV.U32 R12, RZ, RZ, 0x4 ;  /* 0x00000004ff0c7424 */ /* 0x000fe200078e00ff */
[----:B------:R-:W-:-:S13]  /*11d90*/  IADD3 R2, P1, R14, R16, RZ ;  /* 0x000000100e027210 */ /* 0x000fda0007f3e0ff */
[----:B------:R-:W-:Y:S05]  /*11da0*/  WARPSYNC.COLLECTIVE R15, `(.L_x_15148) ;  /* 0x000000000f087348 */ /* 0x000fea0003c00000 */
[----:B------:R0:W1:Y:S02]  /*11db0*/  SHFL.IDX P6, R14, R13, R12, R11 ;  /* 0x0000000c0d0e7389 */ /* 0x00006400000c000b */
[----:B01----:R-:W-:Y:S01]  /*11dc0*/  ENDCOLLECTIVE ;  /* 0x000000000000791b */ /* 0x003fe20003800000 */
.L_x_15148:
        /* <DEDUP_REMOVED lines=12> */
.L_x_15149:
[----:B------:R-:W-:Y:S02]  /*11e90*/  IMAD.MOV.U32 R13, RZ, RZ, R18 ;  /* 0x000000ffff0d7224 */ /* 0x000fe400078e0012 */
[----:B------:R-:W-:Y:S02]  /*11ea0*/  IMAD.MOV.U32 R12, RZ, RZ, 0x5 ;  /* 0x00000005ff0c7424 */ /* 0x000fe400078e00ff */
[----:B------:R-:W-:-:S07]  /*11eb0*/  IMAD.MOV.U32 R23, RZ, RZ, R14 ;  /* 0x000000ffff177224 */ /* 0x000fce00078e000e */
[----:B------:R-:W-:Y:S05]  /*11ec0*/  WARPSYNC.COLLECTIVE R15, `(.L_x_15150) ;  /* 0x000000000f087348 */ /* 0x000fea0003c00000 */
[----:B------:R0:W1:Y:S02]  /*11ed0*/  SHFL.IDX P6, R14, R13, R12, R11 ;  /* 0x0000000c0d0e7389 */ /* 0x00006400000c000b */
[----:B01----:R-:W-:Y:S01]  /*11ee0*/  ENDCOLLECTIVE ;  /* 0x000000000000791b */ /* 0x003fe20003800000 */
.L_x_15150:
        /* <DEDUP_REMOVED lines=12> */
.L_x_15151:
[----:B------:R-:W-:Y:S02]  /*11fb0*/  IMAD.MOV.U32 R13, RZ, RZ, R18 ;  /* 0x000000ffff0d7224 */ /* 0x000fe400078e0012 */
[----:B------:R-:W-:Y:S02]  /*11fc0*/  IMAD.MOV.U32 R12, RZ, RZ, 0x6 ;  /* 0x00000006ff0c7424 */ /* 0x000fe400078e00ff */
[----:B------:R-:W-:-:S07]  /*11fd0*/  IMAD.MOV.U32 R25, RZ, RZ, R14 ;  /* 0x000000ffff197224 */ /* 0x000fce00078e000e */
[----:B------:R-:W-:Y:S05]  /*11fe0*/  WARPSYNC.COLLECTIVE R15, `(.L_x_15152) ;  /* 0x000000000f087348 */ /* 0x000fea0003c00000 */
[----:B------:R0:W1:Y:S02]  /*11ff0*/  SHFL.IDX P6, R14, R13, R12, R11 ;  /* 0x0000000c0d0e7389 */ /* 0x00006400000c000b */
[----:B01----:R-:W-:Y:S01]  /*12000*/  ENDCOLLECTIVE ;  /* 0x000000000000791b */ /* 0x003fe20003800000 */
.L_x_15152:
        /* <DEDUP_REMOVED lines=12> */
.L_x_15153:
[----:B------:R-:W-:Y:S02]  /*120d0*/  IMAD.MOV.U32 R13, RZ, RZ, R18 ;  /* 0x000000ffff0d7224 */ /* 0x000fe400078e0012 */
[----:B------:R-:W-:Y:S02]  /*120e0*/  IMAD.MOV.U32 R12, RZ, RZ, 0x7 ;  /* 0x00000007ff0c7424 */ /* 0x000fe400078e00ff */
[----:B------:R-:W-:-:S07]  /*120f0*/  IMAD.MOV.U32 R27, RZ, RZ, R14 ;  /* 0x000000ffff1b7224 */ /* 0x000fce00078e000e */
[----:B------:R-:W-:Y:S05]  /*12100*/  WARPSYNC.COLLECTIVE R15, `(.L_x_15154) ;  /* 0x000000000f087348 */ /* 0x000fea0003c00000 */
[----:B------:R0:W1:Y:S02]  /*12110*/  SHFL.IDX P6, R14, R13, R12, R11 ;  /* 0x0000000c0d0e7389 */ /* 0x00006400000c000b */
[----:B01----:R-:W-:Y:S01]  /*12120*/  ENDCOLLECTIVE ;  /* 0x000000000000791b */ /* 0x003fe20003800000 */
.L_x_15154:
        /* <DEDUP_REMOVED lines=11> */
.L_x_15155:
[----:B------:R-:W-:Y:S05]  /*121e0*/  BRA `(.L_x_15156) ;  /* 0xffffffc000b87947 */ /* 0x000fea000383ffff */
.L_x_15042:
[----:B0-----:R0:W1:Y:S02]  /*121f0*/  SYNCS.PHASECHK.TRANS64.TRYWAIT P0, [R7+URZ+0x16820], R10 ;  /* 0x0168200a070075a7 */ /* 0x001064000800017f */
[----:B-1----:R-:W-:Y:S05]  /*12200*/  @!P0 NANOSLEEP.SYNCS 0x989680 ;  /* 0x009896800000895d */ /* 0x002fea0003900000 */
[----:B------:R-:W1:Y:S02]  /*12210*/  @!P0 SYNCS.PHASECHK.TRANS64 P0, [R7+URZ+0x16820], R10 ;  /* 0x0168200a070085a7 */ /* 0x000e64000800007f */
[----:B-1----:R-:W-:Y:S05]  /*12220*/  @!P0 BRA `(.L_x_15042) ;  /* 0xfffffffc00f08947 */ /* 0x002fea000383ffff */
[----:B------:R-:W-:Y:S05]  /*12230*/  BRA `(.L_x_15157) ;  /* 0xffffffc400287947 */ /* 0x000fea000383ffff */
.L_x_15043:
        /* <DEDUP_REMOVED lines=11> */
.L_x_15159:
[----:B------:R-:W-:Y:S05]  /*122f0*/  BSYNC B0 ;  /* 0x0000000000007941 */ /* 0x000fea0003800000 */
.L_x_15158:
[----:B------:R-:W-:Y:S05]  /*12300*/  BRA `(.L_x_15160) ;  /* 0xffffffc4000c7947 */ /* 0x000fea000383ffff */
.L_x_15044:
[----:B------:R-:W-:Y:S01]  /*12310*/  BSSY B0, `(.L_x_15161) ;  /* 0x0000006000007945 */ /* 0x000fe20003800000 */
[----:B------:R-:W-:-:S07]  /*12320*/  IMAD.MOV.U32 R15, RZ, RZ, -0x1 ;  /* 0xffffffffff0f7424 */ /* 0x000fce00078e00ff */
[----:B01---5:R-:W-:Y:S05]  /*12330*/  WARPSYNC.COLLECTIVE R15, `(.L_x_15162) ;  /* 0x000000000f0c7348 */ /* 0x023fea0003c00000 */
[----:B------:R-:W-:Y:S02]  /*12340*/  ELECT P6, UR62, PT ;  /* 0x00000000003e782f */ /* 0x000fe400038c0000 */
[----:B------:R-:W-:Y:S01]  /*12350*/  MOV R14, UR62 ;  /* 0x0000003e000e7c02 */ /* 0x000fe20008000f00 */
[----:B01---5:R-:W-:Y:S10]  /*12360*/  ENDCOLLECTIVE ;  /* 0x000000000000791b */ /* 0x023ff40003800000 */
.L_x_15162:
[----:B------:R-:W-:Y:S05]  /*12370*/  BSYNC B0 ;  /* 0x0000000000007941 */ /* 0x000fea0003800000 */
.L_x_15161:
[----:B------:R-:W-:Y:S05]  /*12380*/  BRA `(.L_x_15163) ;  /* 0xffffffc400007947 */ /* 0x000fea000383ffff */
.L_x_15046:
[----:B-1----:R1:W2:Y:S02]  /*12390*/  SYNCS.PHASECHK.TRANS64.TRYWAIT P1, [R5+URZ+0x16840], R4 ;  /* 0x01684004050075a7 */ /* 0x0022a4000802017f */
[----:B--2---:R-:W-:Y:S05]  /*123a0*/  @!P1 NANOSLEEP.SYNCS 0x989680 ;  /* 0x009896800000995d */ /* 0x004fea0003900000 */
[----:B------:R-:W2:Y:S02]  /*123b0*/  @!P1 SYNCS.PHASECHK.TRANS64 P1, [R5+URZ+0x16840], R4 ;  /* 0x01684004050095a7 */ /* 0x000ea4000802007f */
[----:B--2---:R-:W-:Y:S05]  /*123c0*/  @!P1 BRA `(.L_x_15046) ;  /* 0xfffffffc00f09947 */ /* 0x004fea000383ffff */
[----:B------:R-:W-:Y:S05]  /*123d0*/  BRA `(.L_x_15164) ;  /* 0xffffffc400207947 */ /* 0x000fea000383ffff */
.L_x_15048:
[----:B--2---:R2:W3:Y:S02]  /*123e0*/  SYNCS.PHASECHK.TRANS64.TRYWAIT P1, [R3+URZ+0x16840], R0 ;  /* 0x01684000030075a7 */ /* 0x0044e4000802017f */
[----:B---3--:R-:W-:Y:S05]  /*123f0*/  @!P1 NANOSLEEP.SYNCS 0x989680 ;  /* 0x009896800000995d */ /* 0x008fea0003900000 */
[----:B------:R-:W3:Y:S02]  /*12400*/  @!P1 SYNCS.PHASECHK.TRANS64 P1, [R3+URZ+0x16840], R0 ;  /* 0x01684000030095a7 */ /* 0x000ee4000802007f */
[----:B---3--:R-:W-:Y:S05]  /*12410*/  @!P1 BRA `(.L_x_15048) ;  /* 0xfffffffc00f09947 */ /* 0x008fea000383ffff */
[----:B------:R-:W-:Y:S05]  /*12420*/  BRA `(.L_x_15165) ;  /* 0xffffffc4002c7947 */ /* 0x000fea000383ffff */
.L_x_15050:
[----:B---3--:R3:W4:Y:S02]  /*12430*/  SYNCS.PHASECHK.TRANS64.TRYWAIT P1, [R5+URZ+0x16860], R4 ;  /* 0x01686004050075a7 */ /* 0x008724000802017f */
[----:B----4-:R-:W-:Y:S05]  /*12440*/  @!P1 NANOSLEEP.SYNCS 0x989680 ;  /* 0x009896800000995d */ /* 0x010fea0003900000 */
[----:B------:R-:W4:Y:S02]  /*12450*/  @!P1 SYNCS.PHASECHK.TRANS64 P1, [R5+URZ+0x16860], R4 ;  /* 0x01686004050095a7 */ /* 0x000f24000802007f */
[----:B----4-:R-:W-:Y:S05]  /*12460*/  @!P1 BRA `(.L_x_15050) ;  /* 0xfffffffc00f09947 */ /* 0x010fea000383ffff */
[----:B------:R-:W-:Y:S05]  /*12470*/  BRA `(.L_x_15166) ;  /* 0xffffffc400287947 */ /* 0x000fea000383ffff */
.L_x_15167:
        /* <DEDUP_REMOVED lines=16> */
.L_x_16012:


//--------------------- .text._ZN7cutlass13device_kernelIN5flash11enable_sm90INS1_16FlashAttnFwdSm90INS1_25CollectiveMainloopFwdSm90ILi2EN4cute5tupleIJNS5_1CILi1EEES8_S8_EEENS6_IJNS7_ILi192EEENS7_ILi128EEENS7_ILi64EEEEEELi64ENS_6half_tEfNS_4arch4Sm90ELb1ELb0ELb1ELb1ELb1ELb0ELb0ELb1ELb1ELb1ELb1ELb0EEENS1_21CollectiveEpilogueFwdINS6_IJSA_SC_SB_EEES9_SE_SG_Li384ELb1ELb1ELb1ELb0EEENS1_36VarlenDynamicPersistentTileSchedulerILi192ELi128ELi384ELi128ELb1ELb1ELb1ELb1ELb1ELb1EEEEEEEEEvNT_6ParamsE --------------------------
	.section	.text._ZN7cutlass13device_kernelIN5flash11enable_sm90INS1_16FlashAttnFwdSm90INS1_25CollectiveMainloopFwdSm90ILi2EN4cute5tupleIJNS5_1CILi1EEES8_S8_EEENS6_IJNS7_ILi192EEENS7_ILi128EEENS7_ILi64EEEEEELi64ENS_6half_tEfNS_4arch4Sm90ELb1ELb0ELb1ELb1ELb1ELb0ELb0ELb1ELb1ELb1ELb1ELb0EEENS1_21CollectiveEpilogueFwdINS6_IJSA_SC_SB_EEES9_SE_SG_Li384ELb1ELb1ELb1ELb0EEENS1_36VarlenDynamicPersistentTileSchedulerILi192ELi128ELi384ELi128ELb1ELb1ELb1ELb1ELb1ELb1EEEEEEEEEvNT_6ParamsE,"ax",@progbits
	.align	128
.text._ZN7cutlass13device_kernelIN5flash11enable_sm90INS1_16FlashAttnFwdSm90INS1_25CollectiveMainloopFwdSm90ILi2EN4cute5tupleIJNS5_1CILi1EEES8_S8_EEENS6_IJNS7_ILi192EEENS7_ILi128EEENS7_ILi64EEEEEELi64ENS_6half_tEfNS_4arch4Sm90ELb1ELb0ELb1ELb1ELb1ELb0ELb0ELb1ELb1ELb1ELb1ELb0EEENS1_21CollectiveEpilogueFwdINS6_IJSA_SC_SB_EEES9_SE_SG_Li384ELb1ELb1ELb1ELb0EEENS1_36VarlenDynamicPersistentTileSchedulerILi192ELi128ELi384ELi128ELb1ELb1ELb1ELb1ELb1ELb1EEEEEEEEEvNT_6ParamsE:
        .type           _ZN7cutlass13device_kernelIN5flash11enable_sm90INS1_16FlashAttnFwdSm90INS1_25CollectiveMainloopFwdSm90ILi2EN4cute5tupleIJNS5_1CILi1EEES8_S8_EEENS6_IJNS7_ILi192EEENS7_ILi128EEENS7_ILi64EEEEEELi64ENS_6half_tEfNS_4arch4Sm90ELb1ELb0ELb1ELb1ELb1ELb0ELb0ELb1ELb1ELb1ELb1ELb0EEENS1_21CollectiveEpilogueFwdINS6_IJSA_SC_SB_EEES9_SE_SG_Li384ELb1ELb1ELb1ELb0EEENS1_36VarlenDynamicPersistentTileSchedulerILi192ELi128ELi384ELi128ELb1ELb1ELb1ELb1ELb1ELb1EEEEEEEEEvNT_6ParamsE,@function
        .size           _ZN7cutlass13device_kernelIN5flash11enable_sm90INS1_16FlashAttnFwdSm90INS1_25CollectiveMainloopFwdSm90ILi2EN4cute5tupleIJNS5_1CILi1EEES8_S8_EEENS6_IJNS7_ILi192EEENS7_ILi128EEENS7_ILi64EEEEEELi64ENS_6half_tEfNS_4arch4Sm90ELb1ELb0ELb1ELb1ELb1ELb0ELb0ELb1ELb1ELb1ELb1ELb0EEENS1_21CollectiveEpilogueFwdINS6_IJSA_SC_SB_EEES9_SE_SG_Li384ELb1ELb1ELb1ELb0EEENS1_36VarlenDynamicPersistentTileSchedulerILi192ELi128ELi384ELi128ELb1ELb1ELb1ELb1ELb1ELb1EEEEEEEEEvNT_6ParamsE,(.L_x_16013 - _ZN7cutlass13device_kernelIN5flash11enable_sm90INS1_16FlashAttnFwdSm90INS1_25CollectiveMainloopFwdSm90ILi2EN4cute5tupleIJNS5_1CILi1EEES8_S8_EEENS6_IJNS7_ILi192EEENS7_ILi128EEENS7_ILi64EEEEEELi64ENS_6half_tEfNS_4arch4Sm90ELb1ELb0ELb1ELb1ELb1ELb0ELb0ELb1ELb1ELb1ELb1ELb0EEENS1_21CollectiveEpilogueFwdINS6_IJSA_SC_SB_EEES9_SE_SG_Li384ELb1ELb1ELb1ELb0EEENS1_36VarlenDynamicPersistentTileSchedulerILi192ELi128ELi384ELi128ELb1ELb1ELb1ELb1ELb1ELb1EEEEEEEEEvNT_6ParamsE)
        .other          _ZN7cutlass13device_kernelIN5flash11enable_sm90INS1_16FlashAttnFwdSm90INS1_25CollectiveMainloopFwdSm90ILi2EN4cute5tupleIJNS5_1CILi1EEES8_S8_EEENS6_IJNS7_ILi192EEENS7_ILi128EEENS7_ILi64EEEEEELi64ENS_6half_tEfNS_4arch4Sm90ELb1ELb0ELb1ELb1ELb1ELb0ELb0ELb1ELb1ELb1ELb1ELb0EEENS1_21CollectiveEpilogueFwdINS6_IJSA_SC_SB_EEES9_SE_SG_Li384ELb1ELb1ELb1ELb0EEENS1_36VarlenDynamicPersistentTileSchedulerILi192ELi128ELi384ELi128ELb1ELb1ELb1ELb1ELb1ELb1EEEEEEEEEvNT_6ParamsE,@"STO_CUDA_ENTRY STV_DEFAULT"
_ZN7cutlass13device_kernelIN5flash11enable_sm90INS1_16FlashAttnFwdSm90INS1_25CollectiveMainloopFwdSm90ILi2EN4cute5tupleIJNS5_1CILi1EEES8_S8_EEENS6_IJNS7_ILi192EEENS7_ILi128EEENS7_ILi64EEEEEELi64ENS_6half_tEfNS_4arch4Sm90ELb1ELb0ELb1ELb1ELb1ELb0ELb0ELb1ELb1ELb1ELb1ELb0EEENS1_21CollectiveEpilogueFwdINS6_IJSA_SC_SB_EEES9_SE_SG_Li384ELb1ELb1ELb1ELb0EEENS1_36VarlenDynamicPersistentTileSchedulerILi192ELi128ELi384ELi128ELb1ELb1ELb1ELb1ELb1ELb1EEEEEEEEEvNT_6ParamsE:
        /* <DEDUP_REMOVED lines=45> */
.L_x_15168:
        /* <DEDUP_REMOVED lines=22> */
.L_x_15169:
        /* <DEDUP_REMOVED lines=18> */
.L_x_15170:
        /* <DEDUP_REMOVED lines=22> */
.L_x_15171:
        /* <DEDUP_REMOVED lines=23> */
.L_x_15172:
        /* <DEDUP_REMOVED lines=8> */
.L_x_15174:
        /* <DEDUP_REMOVED lines=25> */
[----:B------:R-:W-:Y:S02]  /*0a30*/  UMOV UR47, URZ ;  /* 0x0000003f002f7c82 */ /* 0x000fe40008000000 */
[CC--:B------:R-:W-:Y:S02]  /*0a40*/  LEA.HI R2, R0.reuse, R13.reuse, RZ, 0x7 ;  /* 0x0000000d00027211 */ /* 0x0c0fe400078f38ff */
[----:B------:R-:W-:-:S02]  /*0a50*/  LEA.HI R3, R0, R13, RZ, 0x4 ;  /* 0x0000000d00037211 */ /* 0x000fc400078f20ff */
[----:B------:R-:W-:Y:S02]  /*0a60*/  LOP3.LUT R4, R2, 0xffffff80, RZ, 0xc0, !PT ;  /* 0xffffff8002047812 */ /* 0x000fe400078ec0ff */
[----:B------:R-:W-:Y:S02]  /*0a70*/  SHF.R.S32.HI R6, RZ, 0x4, R3 ;  /* 0x00000004ff067819 */ /* 0x000fe40000011403 */
[----:B------:R-:W-:Y:S01]  /*0a80*/  SHF.R.S32.HI R14, RZ, 0x7, R2 ;  /* 0x00000007ff0e7819 */ /* 0x000fe20000011402 */
[----:B------:R-:W-:Y:S01]  /*0a90*/  IMAD.IADD R12, R13, 0x1, -R4 ;  /* 0x000000010d0c7824 */ /* 0x000fe200078e0a04 */
[CC--:B------:R-:W-:Y:S02]  /*0aa0*/  LEA.HI R4, R0.reuse, R13.reuse, RZ, 0x5 ;  /* 0x0000000d00047211 */ /* 0x0c0fe400078f28ff */
[----:B------:R-:W-:Y:S01]  /*0ab0*/  LEA.HI R11, R0, R13, RZ, 0x2 ;  /* 0x0000000d000b7211 */ /* 0x000fe200078f10ff */
[----:B------:R-:W-:Y:S01]  /*0ac0*/  IMAD.HI R2, R14, 0x55555556, RZ ;  /* 0x555555560e027827 */ /* 0x000fe200078e02ff */
[----:B------:R-:W-:-:S02]  /*0ad0*/  SHF.R.S32.HI R7, RZ, 0x1f, R12 ;  /* 0x0000001fff077819 */ /* 0x000fc4000001140c */
[----:B------:R-:W-:Y:S01]  /*0ae0*/  LOP3.LUT R11, R11, 0xfffffffc, RZ, 0xc0, !PT ;  /* 0xfffffffc0b0b7812 */ /* 0x000fe200078ec0ff */
[----:B------:R-:W-:Y:S01]  /*0af0*/  IMAD.SHL.U32 R5, R4, 0x20, RZ ;  /* 0x0000002004057824 */ /* 0x000fe200078e00ff */
[----:B------:R-:W-:Y:S02]  /*0b00*/  LEA.HI R8, R7, R12, RZ, 0x2 ;  /* 0x0000000c07087211 */ /* 0x000fe400078f10ff */
[----:B------:R-:W-:Y:S01]  /*0b10*/  LOP3.LUT R4, R3, 0x3fffff0, RZ, 0xc0, !PT ;  /* 0x03fffff003047812 */ /* 0x000fe200078ec0ff */
[C---:B------:R-:W-:Y:S01]  /*0b20*/  IMAD.IADD R11, R13.reuse, 0x1, -R11 ;  /* 0x000000010d0b7824 */ /* 0x040fe200078e0a0b */
        /* <DEDUP_REMOVED lines=8> */
[----:B------:R-:W-:Y:S01]  /*0bb0*/  LOP3.LUT R3, R3, 0x1ffffffe, RZ, 0xc0, !PT ;  /* 0x1ffffffe03037812 */ /* 0x000fe200078ec0ff */
[----:B------:R-:W-:Y:S01]  /*0bc0*/  IMAD.IADD R10, R9, 0x1, -R10 ;  /* 0x00000001090a7824 */ /* 0x000fe200078e0a0a */
[----:B------:R-:W-:Y:S01]  /*0bd0*/  LEA.HI R2, R2, R2, RZ, 0x1 ;  /* 0x0000000202027211 */ /* 0x000fe200078f08ff */
[----:B------:R-:W-:Y:S01]  /*0be0*/  IMAD R4, R4, 0x40, R5 ;  /* 0x0000004004047824 */ /* 0x000fe200078e0205 */
[----:B------:R-:W-:Y:S01]  /*0bf0*/  SHF.R.S32.HI R7, RZ, 0x5, R7 ;  /* 0x00000005ff077819 */ /* 0x000fe20000011407 */
[----:B------:R-:W-:Y:S01]  /*0c00*/  IMAD.IADD R3, R6, 0x1, -R3 ;  /* 0x0000000106037824 */ /* 0x000fe200078e0a03 */
[----:B------:R-:W-:Y:S01]  /*0c10*/  LEA.HI R0, R0, R13, RZ, 0x3 ;  /* 0x0000000d00007211 */ /* 0x000fe200078f18ff */
[----:B------:R-:W-:Y:S01]  /*0c20*/  IMAD R2, R2, -0x3, R14 ;  /* 0xfffffffd02027824 */ /* 0x000fe200078e020e */
[----:B------:R-:W-:Y:S01]  /*0c30*/  LOP3.LUT R8, R8, 0x7ffffffc, RZ, 0xc0, !PT ;  /* 0x7ffffffc08087812 */ /* 0x000fe200078ec0ff */
[----:B------:R-:W-:Y:S01]  /*0c40*/  IMAD R7, R7, 0x10, R10 ;  /* 0x0000001007077824 */ /* 0x000fe200078e020a */
[----:B------:R-:W-:-:S02]  /*0c50*/  LEA R3, R3, R4, 0x3 ;  /* 0x0000000403037211 */ /* 0x000fc400078e18ff */
[----:B------:R-:W-:Y:S01]  /*0c60*/  LOP3.LUT R18, R0, 0xfffffff8, RZ, 0xc0, !PT ;  /* 0xfffffff800127812 */ /* 0x000fe200078ec0ff */
[----:B------:R-:W-:Y:S01]  /*0c70*/  IMAD R5, R2, 0x40, R7 ;  /* 0x0000004002057824 */ /* 0x000fe200078e0207 */
[----:B------:R-:W-:Y:S01]  /*0c80*/  SHF.R.S32.HI R157, RZ, 0x3, R0 ;  /* 0x00000003ff9d7819 */ /* 0x000fe20000011400 */
[----:B------:R0:W-:Y:S01]  /*0c90*/  STL [R1+0x2c], R3 ;  /* 0x00002c0301007387 */ /* 0x0001e20000100800 */
[----:B------:R-:W-:Y:S02]  /*0ca0*/  IMAD.IADD R8, R12, 0x1, -R8 ;  /* 0x000000010c087824 */ /* 0x000fe400078e0a08 */
[----:B------:R-:W-:Y:S01]  /*0cb0*/  IMAD.IADD R18, R13, 0x1, -R18 ;  /* 0x000000010d127824 */ /* 0x000fe200078e0a12 */
[----:B------:R1:W-:Y:S01]  /*0cc0*/  STL [R1+0x28], R5 ;  /* 0x0000280501007387 */ /* 0x0003e20000100800 */
[----:B------:R-:W-:-:S03]  /*0cd0*/  IMAD.SHL.U32 R16, R8, 0x2, RZ ;  /* 0x0000000208107824 */ /* 0x000fc600078e00ff */
[----:B------:R-:W-:Y:S01]  /*0ce0*/  SHF.L.U32 R19, R18, 0x3, RZ ;  /* 0x0000000312137819 */ /* 0x000fe200000006ff */
[C---:B------:R-:W-:Y:S01]  /*0cf0*/  VIADD R156, R16.reuse, 0x8 ;  /* 0x00000008109c7836 */ /* 0x040fe20000000000 */
[----:B0-----:R-:W-:Y:S01]  /*0d00*/  LEA.HI R3, R11, R11, RZ, 0x1 ;  /* 0x0000000b0b037211 */ /* 0x001fe200078f08ff */
[C---:B------:R-:W-:Y:S01]  /*0d10*/  VIADD R155, R16.reuse, 0x10 ;  /* 0x00000010109b7836 */ /* 0x040fe20000000000 */
[C---:B------:R-:W-:Y:S01]  /*0d20*/  IADD3 R22, R16.reuse, 0x38, RZ ;  /* 0x0000003810167810 */ /* 0x040fe20007ffe0ff */
[C---:B------:R-:W-:Y:S01]  /*0d30*/  VIADD R154, R16.reuse, 0x18 ;  /* 0x00000018109a7836 */ /* 0x040fe20000000000 */
[----:B------:R-:W-:Y:S01]  /*0d40*/  LOP3.LUT R4, R3, 0x1ffffffe, RZ, 0xc0, !PT ;  /* 0x1ffffffe03047812 */ /* 0x000fe200078ec0ff */
        /* <DEDUP_REMOVED lines=10> */
[----:B------:R-:W-:Y:S02]  /*0df0*/  SHF.R.S32.HI R3, RZ, 0x1f, R152 ;  /* 0x0000001fff037819 */ /* 0x000fe40000011498 */
[----:B------:R-:W-:Y:S02]  /*0e00*/  SHF.R.S32.HI R2, RZ, 0x1f, R23 ;  /* 0x0000001fff027819 */ /* 0x000fe40000011417 */
[----:B-1----:R-:W-:-:S07]  /*0e10*/  SHF.R.S32.HI R0, RZ, 0x1f, R22 ;  /* 0x0000001fff007819 */ /* 0x002fce0000011416 */
.L_x_15226:
[----:B01-34-:R-:W0:Y:S01]  /*0e20*/  LDC.64 R2, c[0x0][0xc88] ;  /* 0x00032200ff027b82 */ /* 0x01be220000000a00 */
[----:B------:R-:W-:Y:S01]  /*0e30*/  ULDC.64 UR8, c[0x0][0xa28] ;  /* 0x00028a0000087ab9 */ /* 0x000fe20000000a00 */
[----:B------:R-:W-:Y:S01]  /*0e40*/  ULDC.64 UR10, c[0x0][0xa18] ;  /* 0x00028600000a7ab9 */ /* 0x000fe20000000a00 */
[----:B------:R-:W-:Y:S01]  /*0e50*/  ULDC UR4, c[0x0][0x424] ;  /* 0x0001090000047ab9 */ /* 0x000fe20000000800 */
[----:B------:R-:W-:Y:S01]  /*0e60*/  ULDC UR7, c[0x0][0x2f0] ;  /* 0x0000bc0000077ab9 */ /* 0x000fe20000000800 */
[----:B0-----:R-:W-:-:S06]  /*0e70*/  IMAD.WIDE R2, R31, 0x4, R2 ;  /* 0x000000041f027825 */ /* 0x001fcc00078e0202 */
[----:B--2---:R-:W2:Y:S01]  /*0e80*/  LDG.E R2, desc[UR54][R2.64] ;  /* 0x0000003602027981 */ /* 0x004ea2000c1e1900 */
        /* <DEDUP_REMOVED lines=16> */
[----:B------:R-:W-:Y:S01]  /*0f90*/  IMAD.U32 R5, RZ, RZ, UR11 ;  /* 0x0000000bff057e24 */ /* 0x000fe2000f8e00ff */
        /* <DEDUP_REMOVED lines=28> */
.L_x_15175:
[----:B------:R-:W-:Y:S05]  /*1160*/  @!P1 BRA `(.L_x_15176) ;  /* 0x00000000001c9947 */ /* 0x000fea0003800000 */
[----:B------:R-:W-:-:S04]  /*1170*/  ULEA UR4, UP0, UR37, UR10, 0x2 ;  /* 0x0000000a25047291 */ /* 0x000fc8000f80103f */
[----:B------:R-:W-:Y:S02]  /*1180*/  ULEA.HI.X UR7, UR37, UR11, UR38, 0x2, UP0 ;  /* 0x0000000b25077291 */ /* 0x000fe400080f1426 */
[----:B------:R-:W-:-:S04]  /*1190*/  MOV R2, UR4 ;  /* 0x0000000400027c02 */ /* 0x000fc80008000f00 */
[----:B------:R-:W-:-:S05]  /*11a0*/  IMAD.U32 R3, RZ, RZ, UR7 ;  /* 0x00000007ff037e24 */ /* 0x000fca000f8e00ff */
[----:B------:R-:W2:Y:S02]  /*11b0*/  LDG.E R2, desc[UR54][R2.64] ;  /* 0x0000003602027981 */ /* 0x000ea4000c1e1900 */
[----:B--2---:R-:W-:Y:S01]  /*11c0*/  R2UR UR4, R2 ;  /* 0x00000000020472ca */ /* 0x004fe200000e0000 */
[----:B------:R-:W-:-:S14]  /*11d0*/  BRA `(.L_x_15177) ;  /* 0x0000000000347947 */ /* 0x000fdc0003800000 */
.L_x_15176:
        /* <DEDUP_REMOVED lines=13> */
.L_x_15177:
[----:B------:R-:W-:Y:S01]  /*12b0*/  ULDC UR7, c[0x0][0x448] ;  /* 0x0001120000077ab9 */ /* 0x000fe20000000800 */
[----:B------:R-:W-:Y:S02]  /*12c0*/  UIMAD UR40, UR6, 0xc0, URZ ;  /* 0x000000c0062878a4 */ /* 0x000fe4000f8e023f */
        /* <DEDUP_REMOVED lines=65> */
.L_x_15178:
        /* <DEDUP_REMOVED lines=12> */
[----:B------:R-:W-:Y:S02]  /*17a0*/  R2UR UR56, R0 ;  /* 0x00000000003872ca */ /* 0x000fe400000e0000 */
        /* <DEDUP_REMOVED lines=10> */
[----:B------:R-:W-:-:S06]  /*1850*/  UISETP.GT.AND UP0, UPT, UR56, UR42, UPT ;  /* 0x0000002a3800728c */ /* 0x000fcc000bf04270 */
[----:B------:R-:W-:-:S13]  /*1860*/  PLOP3.LUT P1, PT, PT, PT, UP0, 0x80, 0x0 ;  /* 0x000000000000781c */ /* 0x000fda0003f2f008 */
[----:B------:R-:W-:Y:S05]  /*1870*/  @!P1 BRA `(.L_x_15179) ;  /* 0x0000008800089947 */ /* 0x000fea0003800000 */
[----:B------:R-:W0:Y:S01]  /*1880*/  S2R R4, SR_TID.X ;  /* 0x0000000000047919 */ /* 0x000e220000002100 */
[----:B------:R-:W1:Y:S01]  /*1890*/  S2UR UR43, SR_CgaCtaId ;  /* 0x00000000002b79c3 */ /* 0x000e620000008800 */
[----:B------:R-:W-:Y:S02]  /*18a0*/  UMOV UR45, 0x400 ;  /* 0x00000400002d7882 */ /* 0x000fe40000000000 */
[----:B-1----:R-:W-:Y:S01]  /*18b0*/  ULEA UR45, UR43, UR45, 0x18 ;  /* 0x0000002d2b2d7291 */ /* 0x002fe2000f8ec03f */
[----:B0-----:R-:W-:-:S05]  /*18c0*/  VIADD R5, R4, 0xffffff80 ;  /* 0xffffff8004057836 */ /* 0x001fca0000000000 */
[----:B------:R-:W-:-:S04]  /*18d0*/  SHF.R.S32.HI R4, RZ, 0x1f, R5 ;  /* 0x0000001fff047819 */ /* 0x000fc80000011405 */
[----:B------:R-:W-:-:S04]  /*18e0*/  LEA.HI R4, R4, R5, RZ, 0x7 ;  /* 0x0000000504047211 */ /* 0x000fc800078f38ff */
[----:B------:R-:W-:-:S05]  /*18f0*/  SHF.R.S32.HI R4, RZ, 0x7, R4 ;  /* 0x00000007ff047819 */ /* 0x000fca0000011404 */
        /* <DEDUP_REMOVED lines=28> */
.L_x_15180:
        /* <DEDUP_REMOVED lines=9> */
.L_x_15313:
[----:B------:R-:W-:Y:S05]  /*1b50*/  @!P0 BRA `(.L_x_15182) ;  /* 0x0000000000048947 */ /* 0x000fea0003800000 */
[----:B------:R-:W-:Y:S01]  /*1b60*/  BPT.TRAP 0x1 ;  /* 0x000000040000795c */ /* 0x000fe20000300000 */
.L_x_15182:
[----:B0-----:R-:W-:Y:S01]  /*1b70*/  IMAD.U32 R0, RZ, RZ, UR47 ;  /* 0x0000002fff007e24 */ /* 0x001fe2000f8e00ff */
[----:B------:R-:W-:-:S04]  /*1b80*/  MOV R3, UR48 ;  /* 0x0000003000037c02 */ /* 0x000fc80008000f00 */
[----:B------:R-:W-:Y:S02]  /*1b90*/  LEA R0, R0, UR45, 0x3 ;  /* 0x0000002d00007c11 */ /* 0x000fe4000f8e18ff */
[----:B------:R-:W-:-:S04]  /*1ba0*/  SHF.L.U32 R3, R3, 0x1f, RZ ;  /* 0x0000001f03037819 */ /* 0x000fc800000006ff */
[----:B------:R0:W1:Y:S01]  /*1bb0*/  SYNCS.PHASECHK.TRANS64.TRYWAIT P1, [R0+URZ+0x16830], R3 ;  /* 0x01683003000075a7 */ /* 0x000062000802017f */
[----:B------:R-:W-:Y:S05]  /*1bc0*/  @!P0 BRA `(.L_x_15183) ;  /* 0x0000000000048947 */ /* 0x000fea0003800000 */
[----:B------:R-:W-:Y:S01]  /*1bd0*/  BPT.TRAP 0x1 ;  /* 0x000000040000795c */ /* 0x000fe20000300000 */
.L_x_15183:
[----:B-1----:R-:W-:Y:S05]  /*1be0*/  @P1 BRA `(.L_x_15184) ;  /* 0x0000000000081947 */ /* 0x002fea0003800000 */
[----:B------:R-:W1:Y:S02]  /*1bf0*/  SYNCS.PHASECHK.TRANS64.TRYWAIT P1, [R0+URZ+0x16830], R3 ;  /* 0x01683003000075a7 */ /* 0x000e64000802017f */
[----:B-1----:R-:W-:Y:S05]  /*1c00*/  @!P1 BRA `(.L_x_15185) ;  /* 0x0000010c00dc9947 */ /* 0x002fea0003800000 */
.L_x_15184:
        /* <DEDUP_REMOVED lines=35> */
.L_x_15186:
[----:B------:R-:W-:Y:S01]  /*1e40*/  UISETP.NE.AND UP0, UPT, UR53, URZ, UPT ;  /* 0x0000003f3500728c */ /* 0x000fe2000bf05270 */
[----:B------:R-:W-:Y:S01]  /*1e50*/  R2UR UR11, R0 ;  /* 0x00000000000b72ca */ /* 0x000fe200000e0000 */
[----:B------:R-:W-:Y:S01]  /*1e60*/  ULDC UR7, c[0x0][0x9d8] ;  /* 0x0002760000077ab9 */ /* 0x000fe20000000800 */
[----:B------:R-:W-:Y:S01]  /*1e70*/  ULDC UR21, c[0x0][0x988] ;  /* 0x0002620000157ab9 */ /* 0x000fe20000000800 */
        /* <DEDUP_REMOVED lines=13> */
[----:B------:R-:W2:Y:S01]  /*1f50*/  MUFU.TANH R99, R99 ;  /* 0x0000006300637308 */ /* 0x000ea20000002400 */
[----:B------:R-:W-:-:S02]  /*1f60*/  IMAD.U32 R33, RZ, RZ, UR52 ;  /* 0x00000034ff217e24 */ /* 0x000fc4000f8e00ff */
[----:B------:R-:W-:Y:S01]  /*1f70*/  FMUL.FTZ R91, R31, UR7 ;  /* 0x000000071f5b7c20 */ /* 0x000fe20008410000 */
        /* <DEDUP_REMOVED lines=10> */
[----:B------:R-:W4:Y:S01]  /*2020*/  SHFL.IDX PT, R28, R48, 0x1, 0x1c1f ;  /* 0x003c1f00301c7f89 */ /* 0x000f2200000e0000 */
[----:B------:R-:W-:Y:S01]  /*2030*/  FMUL.FTZ R2, R25, UR7 ;  /* 0x0000000719027c20 */ /* 0x000fe20008410000 */
[----:B------:R-:W-:Y:S01]  /*2040*/  FMUL.FTZ R25, R42, UR7 ;  /* 0x000000072a197c20 */ /* 0x000fe20008410000 */
[----:B01----:R-:W-:Y:S01]  /*2050*/  FMUL.FTZ R3, R24, UR7 ;  /* 0x0000000718037c20 */ /* 0x003fe20008410000 */
[----:B------:R-:W-:Y:S01]  /*2060*/  IMAD.U32 R93, RZ, RZ, UR6 ;  /* 0x00000006ff5d7e24 */ /* 0x000fe2000f8e00ff */
        /* <DEDUP_REMOVED lines=9> */
[C-C-:B0-----:R-:W-:Y:S01]  /*2100*/  IADD3 R50, -R16.reuse, 0x1, R93.reuse ;  /* 0x0000000110327810 */ /* 0x141fe20007ffe15d */
[----:B------:R-:W-:Y:S01]  /*2110*/  FMUL.FTZ R45, R57, UR7 ;  /* 0x00000007392d7c20 */ /* 0x000fe20008410000 */
[----:B------:R-:W-:Y:S01]  /*2120*/  IADD3 R93, -R16, UR51, R93 ;  /* 0x00000033105d7c10 */ /* 0x000fe2000fffe15d */
[----:B------:R-:W-:Y:S01]  /*2130*/  FMUL.FTZ R8, R32, UR7 ;  /* 0x0000000720087c20 */ /* 0x000fe20008410000 */
[----:B------:R-:W-:Y:S01]  /*2140*/  IADD3 R50, -R33, UR51, R50 ;  /* 0x0000003321327c10 */ /* 0x000fe2000fffe132 */
[----:B------:R-:W-:Y:S01]  /*2150*/  FMUL.FTZ R51, R51, UR7 ;  /* 0x0000000733337c20 */ /* 0x000fe20008410000 */
[----:B------:R-:W-:Y:S01]  /*2160*/  FMUL.FTZ R54, R54, UR7 ;  /* 0x0000000736367c20 */ /* 0x000fe20008410000 */
[----:B------:R-:W0:Y:S01]  /*2170*/  MUFU.TANH R91, R91 ;  /* 0x0000005b005b7308 */ /* 0x000e220000002400 */
[----:B------:R-:W-:Y:S01]  /*2180*/  FMUL.FTZ R43, R53, UR7 ;  /* 0x00000007352b7c20 */ /* 0x000fe20008410000 */
[----:B------:R-:W-:Y:S01]  /*2190*/  FMUL.FTZ R58, R58, UR7 ;  /* 0x000000073a3a7c20 */ /* 0x000fe20008410000 */
[----:B----4-:R-:W-:Y:S01]  /*21a0*/  VIADDMNMX R28, R28, R50, R93, PT ;  /* 0x000000321c1c7246 */ /* 0x010fe2000380015d */
        /* <DEDUP_REMOVED lines=9> */
[----:B--2---:R-:W-:Y:S01]  /*2240*/  FSEL R99, R99, -INF , P1 ;  /* 0xff80000063637808 */ /* 0x004fe20000800000 */
[----:B------:R-:W-:Y:S01]  /*2250*/  FMUL.FTZ R71, R71, UR7 ;  /* 0x0000000747477c20 */ /* 0x000fe20008410000 */
[----:B---3--:R-:W-:Y:S01]  /*2260*/  FSEL R97, R97, -INF , P2 ;  /* 0xff80000061617808 */ /* 0x008fe20001000000 */
[----:B------:R-:W2:Y:S01]  /*2270*/  MUFU.TANH R15, R15 ;  /* 0x0000000f000f7308 */ /* 0x000ea20000002400 */
        /* <DEDUP_REMOVED lines=8> */
[----:B0-----:R-:W-:Y:S01]  /*2300*/  FSEL R91, R91, -INF , P1 ;  /* 0xff8000005b5b7808 */ /* 0x001fe20000800000 */
[----:B------:R-:W-:Y:S01]  /*2310*/  FMUL.FTZ R79, R79, UR7 ;  /* 0x000000074f4f7c20 */ /* 0x000fe20008410000 */
[----:B------:R-:W-:Y:S01]  /*2320*/  FMNMX.FTZ R30, R95, R30, !PT ;  /* 0x0000001e5f1e7209 */ /* 0x000fe20007810000 */
[----:B------:R-:W-:Y:S01]  /*2330*/  FMUL.FTZ R82, R82, UR7 ;  /* 0x0000000752527c20 */ /* 0x000fe20008410000 */
[----:B------:R-:W-:Y:S01]  /*2340*/  ISETP.GT.AND P1, PT, R28, 0x11, PT ;  /* 0x000000111c00780c */ /* 0x000fe20003f24270 */
[----:B------:R-:W-:Y:S01]  /*2350*/  FMUL.FTZ R83, R83, UR7 ;  /* 0x0000000753537c20 */ /* 0x000fe20008410000 */
[----:B----4-:R-:W-:Y:S01]  /*2360*/  FSEL R89, R89, -INF , P2 ;  /* 0xff80000059597808 */ /* 0x010fe20001000000 */
        /* <DEDUP_REMOVED lines=11> */
[----:B------:R-:W-:Y:S01]  /*2420*/  FMNMX.FTZ R30, R63, R30, !PT ;  /* 0x0000001e3f1e7209 */ /* 0x000fe20007810000 */
[----:B------:R-:W-:Y:S01]  /*2430*/  FMUL.FTZ R12, R40, UR7 ;  /* 0x00000007280c7c20 */ /* 0x000fe20008410000 */
[----:B------:R-:W1:Y:S01]  /*2440*/  SHFL.IDX PT, R48, R48, RZ, 0x1c1f ;  /* 0x001c1fff30307589 */ /* 0x000e6200000e0000 */
[----:B------:R-:W-:Y:S01]  /*2450*/  FMUL.FTZ R13, R44, UR7 ;  /* 0x000000072c0d7c20 */ /* 0x000fe20008410000 */
[----:B------:R-:W-:Y:S01]  /*2460*/  FMUL.FTZ R44, R52, UR7 ;  /* 0x00000007342c7c20 */ /* 0x000fe20008410000 */
[----:B------:R-:W2:Y:S01]  /*2470*/  MUFU.TANH R24, R24 ;  /* 0x0000001800187308 */ /* 0x000ea20000002400 */
[----:B0-----:R-:W-:Y:S01]  /*2480*/  FSEL R57, R20, -INF , P1 ;  /* 0xff80000014397808 */ /* 0x001fe20000800000 */
[----:B------:R-:W-:Y:S01]  /*2490*/  @UP0 ULDC UR6, c[0x0][0x44c] ;  /* 0x0001130000060ab9 */ /* 0x000fe20000000800 */
[----:B------:R-:W-:Y:S01]  /*24a0*/  ISETP.GT.AND P1, PT, R28, 0x21, PT ;  /* 0x000000211c00780c */ /* 0x000fe20003f24270 */
[----:B------:R-:W-:Y:S01]  /*24b0*/  @UP0 ULDC UR14, c[0x0][0x450] ;  /* 0x00011400000e0ab9 */ /* 0x000fe20000000800 */
[----:B------:R-:W-:Y:S01]  /*24c0*/  UMOV UR10, UR40 ;  /* 0x00000028000a7c82 */ /* 0x000fe20008000000 */
[----:B------:R-:W-:Y:S01]  /*24d0*/  UIADD3 UR25, UR56, -0x2, URZ ;  /* 0xfffffffe38197890 */ /* 0x000fe2000fffe03f */
[----:B------:R-:W-:Y:S01]  /*24e0*/  CS2R R118, SRZ ;  /* 0x0000000000767805 */ /* 0x000fe2000001ff00 */
[----:B------:R0:W-:Y:S01]  /*24f0*/  MUFU.TANH R27, R46 ;  /* 0x0000002e001b7308 */ /* 0x0001e20000002400 */
[----:B------:R-:W-:-:S02]  /*2500*/  CS2R R116, SRZ ;  /* 0x0000000000747805 */ /* 0x000fc4000001ff00 */
[----:B------:R-:W-:Y:S02]  /*2510*/  CS2R R114, SRZ ;  /* 0x0000000000727805 */ /* 0x000fe4000001ff00 */
[----:B------:R-:W-:Y:S02]  /*2520*/  CS2R R112, SRZ ;  /* 0x0000000000707805 */ /* 0x000fe4000001ff00 */
[----:B------:R-:W-:Y:S02]  /*2530*/  CS2R R110, SRZ ;  /* 0x00000000006e7805 */ /* 0x000fe4000001ff00 */
[----:B------:R-:W-:Y:S02]  /*2540*/  CS2R R108, SRZ ;  /* 0x00000000006c7805 */ /* 0x000fe4000001ff00 */
[----:B------:R-:W-:Y:S02]  /*2550*/  CS2R R106, SRZ ;  /* 0x00000000006a7805 */ /* 0x000fe4000001ff00 */
[----:B------:R-:W-:Y:S01]  /*2560*/  CS2R R104, SRZ ;  /* 0x0000000000687805 */ /* 0x000fe2000001ff00 */
[----:B------:R3:W-:Y:S01]  /*2570*/  MUFU.TANH R33, R59 ;  /* 0x0000003b00217308 */ /* 0x0007e20000002400 */
[----:B--2---:R-:W-:Y:S01]  /*2580*/  FSEL R53, R24, -INF , P1 ;  /* 0xff80000018357808 */ /* 0x004fe20000800000 */
[----:B0-----:R-:W-:Y:S01]  /*2590*/  FMUL.FTZ R46, R56, UR7 ;  /* 0x00000007382e7c20 */ /* 0x001fe20008410000 */
[----:B------:R-:W-:Y:S01]  /*25a0*/  ISETP.GT.AND P1, PT, R28, 0x29, PT ;  /* 0x000000291c00780c */ /* 0x000fe20003f24270 */
[----:B------:R-:W-:Y:S01]  /*25b0*/  FMUL.FTZ R56, R60, UR7 ;  /* 0x000000073c387c20 */ /* 0x000fe20008410000 */
[----:B------:R-:W-:Y:S01]  /*25c0*/  FMUL.FTZ R60, R65, UR7 ;  /* 0x00000007413c7c20 */ /* 0x000fe20008410000 */
[----:B------:R-:W-:Y:S01]  /*25d0*/  FMUL.FTZ R65, R73, UR7 ;  /* 0x0000000749417c20 */ /* 0x000fe20008410000 */
[----:B-1----:R-:W-:Y:S01]  /*25e0*/  VIADDMNMX R93, R48, R50, R93, PT ;  /* 0x00000032305d7246 */ /* 0x002fe2000380015d */
[----:B------:R-:W0:Y:S01]  /*25f0*/  MUFU.TANH R47, R47 ;  /* 0x0000002f002f7308 */ /* 0x000e220000002400 */
[----:B---3--:R-:W-:-:S02]  /*2600*/  FSEL R59, R21, -INF , P2 ;  /* 0xff800000153b7808 */ /* 0x008fc40001000000 */
[----:B------:R-:W-:Y:S02]  /*2610*/  CS2R R102, SRZ ;  /* 0x0000000000667805 */ /* 0x000fe4000001ff00 */
[----:B------:R-:W-:Y:S02]  /*2620*/  ISETP.GT.AND P2, PT, R28, 0x20, PT ;  /* 0x000000201c00780c */ /* 0x000fe40003f44270 */
[----:B------:R-:W-:Y:S02]  /*2630*/  CS2R R100, SRZ ;  /* 0x0000000000647805 */ /* 0x000fe4000001ff00 */
[----:B------:R-:W-:Y:S02]  /*2640*/  FMNMX.FTZ R30, R59, R30, !PT ;  /* 0x0000001e3b1e7209 */ /* 0x000fe40007810000 */
[----:B------:R-:W-:Y:S01]  /*2650*/  ISETP.GT.AND P3, PT, R93, 0x8, PT ;  /* 0x000000085d00780c */ /* 0x000fe20003f64270 */
[----:B------:R1:W-:Y:S01]  /*2660*/  MUFU.TANH R32, R55 ;  /* 0x0000003700207308 */ /* 0x0003e20000002400 */
[----:B------:R-:W-:-:S07]  /*2670*/  FMNMX.FTZ R30, R57, R30, !PT ;  /* 0x0000001e391e7209 */ /* 0x000fce0007810000 */
[----:B------:R2:W3:Y:S01]  /*2680*/  MUFU.TANH R31, R51 ;  /* 0x00000033001f7308 */ /* 0x0004e20000002400 */
[----:B-1----:R-:W-:Y:S02]  /*2690*/  FSEL R55, R25, -INF , P2 ;  /* 0xff80000019377808 */ /* 0x002fe40001000000 */
[----:B------:R-:W-:Y:S02]  /*26a0*/  ISETP.GT.AND P2, PT, R28, 0x28, PT ;  /* 0x000000281c00780c */ /* 0x000fe40003f44270 */
[----:B------:R-:W-:Y:S02]  /*26b0*/  FMNMX.FTZ R30, R55, R30, !PT ;  /* 0x0000001e371e7209 */ /* 0x000fe40007810000 */
[----:B0-----:R-:W-:Y:S01]  /*26c0*/  FSEL R49, R47, -INF , P1 ;  /* 0xff8000002f317808 */ /* 0x001fe20000800000 */
[----:B------:R-:W0:Y:S01]  /*26d0*/  MUFU.TANH R54, R54 ;  /* 0x0000003600367308 */ /* 0x000e220000002400 */
[----:B--2---:R-:W-:Y:S02]  /*26e0*/  FSEL R51, R27, -INF , P2 ;  /* 0xff8000001b337808 */ /* 0x004fe40001000000 */
[----:B------:R-:W-:-:S02]  /*26f0*/  FMNMX.FTZ R30, R53, R30, !PT ;  /* 0x0000001e351e7209 */ /* 0x000fc40007810000 */
[C---:B------:R-:W-:Y:S02]  /*2700*/  ISETP.GT.AND P2, PT, R28.reuse, 0x30, PT ;  /* 0x000000301c00780c */ /* 0x040fe40003f44270 */
[----:B------:R-:W-:Y:S01]  /*2710*/  FMNMX.FTZ R30, R51, R30, !PT ;  /* 0x0000001e331e7209 */ /* 0x000fe20007810000 */
[----:B------:R-:W1:Y:S01]  /*2720*/  MUFU.TANH R58, R58 ;  /* 0x0000003a003a7308 */ /* 0x000e620000002400 */
[C---:B------:R-:W-:Y:S02]  /*2730*/  ISETP.GT.AND P1, PT, R28.reuse, 0x31, PT ;  /* 0x000000311c00780c */ /* 0x040fe40003f24270 */
[----:B------:R-:W-:Y:S02]  /*2740*/  FSEL R47, R29, -INF , P2 ;  /* 0xff8000001d2f7808 */ /* 0x000fe40001000000 */
[----:B------:R-:W-:Y:S02]  /*2750*/  FMNMX.FTZ R30, R49, R30, !PT ;  /* 0x0000001e311e7209 */ /* 0x000fe40007810000 */
[----:B------:R-:W-:Y:S01]  /*2760*/  ISETP.GT.AND P2, PT, R28, 0x38, PT ;  /* 0x000000381c00780c */ /* 0x000fe20003f44270 */
[----:B------:R-:W2:Y:S01]  /*2770*/  MUFU.TANH R62, R62 ;  /* 0x0000003e003e7308 */ /* 0x000ea20000002400 */
[----:B---3--:R-:W-:-:S02]  /*2780*/  FSEL R25, R31, -INF , P1 ;  /* 0xff8000001f197808 */ /* 0x008fc40000800000 */
[----:B------:R-:W-:Y:S02]  /*2790*/  FMNMX.FTZ R30, R47, R30, !PT ;  /* 0x0000001e2f1e7209 */ /* 0x000fe40007810000 */
[----:B------:R-:W-:Y:S02]  /*27a0*/  ISETP.GT.AND P1, PT, R28, 0x39, PT ;  /* 0x000000391c00780c */ /* 0x000fe40003f24270 */
[----:B0-----:R-:W-:Y:S01]  /*27b0*/  FSEL R24, R54, -INF , P2 ;  /* 0xff80000036187808 */ /* 0x001fe20001000000 */
[----:B------:R0:W3:Y:S01]  /*27c0*/  MUFU.TANH R34, R26 ;  /* 0x0000001a00227308 */ /* 0x0000e20000002400 */
[----:B------:R-:W-:Y:S02]  /*27d0*/  FMNMX.FTZ R21, R25, R30, !PT ;  /* 0x0000001e19157209 */ /* 0x000fe40007810000 */
[----:B------:R-:W-:Y:S02]  /*27e0*/  ISETP.GT.AND P2, PT, R28, 0x40, PT ;  /* 0x000000401c00780c */ /* 0x000fe40003f44270 */
[----:B------:R-:W-:-:S02]  /*27f0*/  FSEL R15, R32, -INF , P1 ;  /* 0xff800000200f7808 */ /* 0x000fc40000800000 */
[----:B------:R-:W-:Y:S01]  /*2800*/  FMNMX.FTZ R20, R24, R21, !PT ;  /* 0x0000001518147209 */ /* 0x000fe20007810000 */
[----:B------:R-:W4:Y:S01]  /*2810*/  MUFU.TANH R66, R66 ;  /* 0x0000004200427308 */ /* 0x000f220000002400 */
[----:B------:R-:W-:Y:S02]  /*2820*/  ISETP.GT.AND P1, PT, R28, 0x41, PT ;  /* 0x000000411c00780c */ /* 0x000fe40003f24270 */
[----:B-1----:R-:W-:Y:S01]  /*2830*/  FSEL R21, R58, -INF , P2 ;  /* 0xff8000003a157808 */ /* 0x002fe20001000000 */
[----:B------:R-:W-:Y:S01]  /*2840*/  FMUL.FTZ R58, R61, UR7 ;  /* 0x000000073d3a7c20 */ /* 0x000fe20008410000 */
[----:B0-----:R-:W-:Y:S01]  /*2850*/  FMNMX.FTZ R26, R15, R20, !PT ;  /* 0x000000140f1a7209 */ /* 0x001fe20007810000 */
[----:B------:R-:W-:Y:S01]  /*2860*/  FMUL.FTZ R61, R64, UR7 ;  /* 0x00000007403d7c20 */ /* 0x000fe20008410000 */
[C---:B------:R-:W-:Y:S01]  /*2870*/  ISETP.GT.AND P2, PT, R28.reuse, 0x48, PT ;  /* 0x000000481c00780c */ /* 0x040fe20003f44270 */
[----:B------:R-:W0:Y:S01]  /*2880*/  MUFU.TANH R67, R67 ;  /* 0x0000004300437308 */ /* 0x000e220000002400 */
[----:B------:R-:W-:Y:S01]  /*2890*/  FSEL R20, R33, -INF , P1 ;  /* 0xff80000021147808 */ /* 0x000fe20000800000 */
[----:B------:R-:W-:Y:S01]  /*28a0*/  FMUL.FTZ R64, R69, UR7 ;  /* 0x0000000745407c20 */ /* 0x000fe20008410000 */
[----:B------:R-:W-:Y:S01]  /*28b0*/  FMNMX.FTZ R27, R21, R26, !PT ;  /* 0x0000001a151b7209 */ /* 0x000fe20007810000 */
[----:B------:R-:W-:Y:S01]  /*28c0*/  FMUL.FTZ R69, R77, UR7 ;  /* 0x000000074d457c20 */ /* 0x000fe20008410000 */
[----:B------:R-:W-:-:S02]  /*28d0*/  ISETP.GT.AND P1, PT, R28, 0x49, PT ;  /* 0x000000491c00780c */ /* 0x000fc40003f24270 */
[----:B--2---:R-:W-:Y:S01]  /*28e0*/  FSEL R26, R62, -INF , P2 ;  /* 0xff8000003e1a7808 */ /* 0x004fe20001000000 */
[----:B------:R-:W1:Y:S01]  /*28f0*/  MUFU.TANH R70, R70 ;  /* 0x0000004600467308 */ /* 0x000e620000002400 */
[----:B------:R-:W-:Y:S01]  /*2900*/  FMNMX.FTZ R29, R20, R27, !PT ;  /* 0x0000001b141d7209 */ /* 0x000fe20007810000 */
[----:B------:R-:W-:Y:S01]  /*2910*/  FMUL.FTZ R62, R68, UR7 ;  /* 0x00000007443e7c20 */ /* 0x000fe20008410000 */
[----:B------:R-:W-:Y:S01]  /*2920*/  ISETP.GT.AND P2, PT, R28, 0x50, PT ;  /* 0x000000501c00780c */ /* 0x000fe20003f44270 */
[----:B------:R-:W-:Y:S01]  /*2930*/  FMUL.FTZ R68, R76, UR7 ;  /* 0x000000074c447c20 */ /* 0x000fe20008410000 */
[----:B---3--:R-:W-:Y:S02]  /*2940*/  FSEL R27, R34, -INF , P1 ;  /* 0xff800000221b7808 */ /* 0x008fe40000800000 */
[----:B------:R-:W-:Y:S01]  /*2950*/  FMNMX.FTZ R30, R26, R29, !PT ;  /* 0x0000001d1a1e7209 */ /* 0x000fe20007810000 */
[----:B------:R-:W2:Y:S01]  /*2960*/  MUFU.TANH R71, R71 ;  /* 0x0000004700477308 */ /* 0x000ea20000002400 */
[----:B------:R-:W-:-:S02]  /*2970*/  ISETP.GT.AND P1, PT, R28, 0x51, PT ;  /* 0x000000511c00780c */ /* 0x000fc40003f24270 */
[----:B----4-:R-:W-:Y:S02]  /*2980*/  FSEL R29, R66, -INF , P2 ;  /* 0xff800000421d7808 */ /* 0x010fe40001000000 */
[----:B------:R-:W-:Y:S02]  /*2990*/  FMNMX.FTZ R32, R27, R30, !PT ;  /* 0x0000001e1b207209 */ /* 0x000fe40007810000 */
[C---:B------:R-:W-:Y:S01]  /*29a0*/  ISETP.GT.AND P2, PT, R28.reuse, 0x58, PT ;  /* 0x000000581c00780c */ /* 0x040fe20003f44270 */
[----:B------:R-:W3:Y:S01]  /*29b0*/  MUFU.TANH R74, R74 ;  /* 0x0000004a004a7308 */ /* 0x000ee20000002400 */
[----:B0-----:R-:W-:Y:S02]  /*29c0*/  FSEL R30, R67, -INF , P1 ;  /* 0xff800000431e7808 */ /* 0x001fe40000800000 */
[----:B------:R-:W-:Y:S02]  /*29d0*/  FMNMX.FTZ R33, R29, R32, !PT ;  /* 0x000000201d217209 */ /* 0x000fe40007810000 */
[----:B------:R-:W-:-:S02]  /*29e0*/  ISETP.GT.AND P1, PT, R28, 0x59, PT ;  /* 0x000000591c00780c */ /* 0x000fc40003f24270 */
[----:B-1----:R-:W-:Y:S01]  /*29f0*/  FSEL R31, R70, -INF , P2 ;  /* 0xff800000461f7808 */ /* 0x002fe20001000000 */
[----:B------:R-:W0:Y:S01]  /*2a00*/  MUFU.TANH R75, R75 ;  /* 0x0000004b004b7308 */ /* 0x000e220000002400 */
[----:B------:R-:W-:Y:S02]  /*2a10*/  FMNMX.FTZ R34, R30, R33, !PT ;  /* 0x000000211e227209 */ /* 0x000fe40007810000 */
[C---:B------:R-:W-:Y:S02]  /*2a20*/  ISETP.GT.AND P2, PT, R28.reuse, 0x60, PT ;  /* 0x000000601c00780c */ /* 0x040fe40003f44270 */
[----:B--2---:R-:W-:Y:S02]  /*2a30*/  FSEL R32, R71, -INF , P1 ;  /* 0xff80000047207808 */ /* 0x004fe40000800000 */
[----:B------:R-:W-:Y:S01]  /*2a40*/  FMNMX.FTZ R35, R31, R34, !PT ;  /* 0x000000221f237209 */ /* 0x000fe20007810000 */
[----:B------:R-:W1:Y:S01]  /*2a50*/  MUFU.TANH R78, R78 ;  /* 0x0000004e004e7308 */ /* 0x000e620000002400 */
[----:B------:R-:W-:-:S02]  /*2a60*/  ISETP.GT.AND P1, PT, R28, 0x61, PT ;  /* 0x000000611c00780c */ /* 0x000fc40003f24270 */
[----:B---3--:R-:W-:Y:S01]  /*2a70*/  FSEL R33, R74, -INF , P2 ;  /* 0xff8000004a217808 */ /* 0x008fe20001000000 */
[----:B------:R-:W-:Y:S01]  /*2a80*/  FMUL.FTZ R74, R84, UR7 ;  /* 0x00000007544a7c20 */ /* 0x000fe20008410000 */
[----:B------:R-:W-:Y:S02]  /*2a90*/  FMNMX.FTZ R36, R32, R35, !PT ;  /* 0x0000002320247209 */ /* 0x000fe40007810000 */
        /* <DEDUP_REMOVED lines=26> */
[----:B------:R-:W1:Y:S01]  /*2c40*/  MUFU.TANH R2, R2 ;  /* 0x0000000200027308 */ /* 0x000e620000002400 */
[----:B0-----:R-:W-:-:S04]  /*2c50*/  FSEL R40, R87, -INF , P1 ;  /* 0xff80000057287808 */ /* 0x001fc80000800000 */
[----:B------:R-:W-:Y:S01]  /*2c60*/  FMNMX.FTZ R28, R40, R67, !PT ;  /* 0x00000043281c7209 */ /* 0x000fe20007810000 */
[----:B------:R-:W-:Y:S01]  /*2c70*/  FMUL.FTZ R67, R72, UR7 ;  /* 0x0000000748437c20 */ /* 0x000fe20008410000 */
[----:B------:R-:W-:Y:S01]  /*2c80*/  FMUL.FTZ R72, R81, UR7 ;  /* 0x0000000751487c20 */ /* 0x000fe20008410000 */
[----:B------:R-:W0:Y:S02]  /*2c90*/  MUFU.TANH R6, R6 ;  /* 0x0000000600067308 */ /* 0x000e240000002400 */
[----:B------:R-:W2:Y:S06]  /*2ca0*/  SHFL.BFLY PT, R71, R28, 0x2, 0x1f ;  /* 0x0c401f001c477f89 */ /* 0x000eac00000e0000 */
[----:B------:R-:W-:Y:S01]  /*2cb0*/  MUFU.TANH R4, R4 ;  /* 0x0000000400047308 */ /* 0x000fe20000002400 */
[----:B-1----:R-:W-:-:S02]  /*2cc0*/  FSEL R50, R2, -INF , P2 ;  /* 0xff80000002327808 */ /* 0x002fc40001000000 */
[----:B------:R-:W-:-:S05]  /*2cd0*/  ISETP.GT.AND P2, PT, R93, 0x10, PT ;  /* 0x000000105d00780c */ /* 0x000fca0003f44270 */
[----:B------:R-:W1:Y:S01]  /*2ce0*/  MUFU.TANH R8, R8 ;  /* 0x0000000800087308 */ /* 0x000e620000002400 */
[----:B0-----:R-:W-:-:S07]  /*2cf0*/  FSEL R48, R6, -INF , P3 ;  /* 0xff80000006307808 */ /* 0x001fce0001800000 */
[----:B------:R-:W-:Y:S01]  /*2d00*/  MUFU.TANH R5, R5 ;  /* 0x0000000500057308 */ /* 0x000fe20000002400 */
[----:B--2---:R-:W-:Y:S01]  /*2d10*/  FMNMX.FTZ R42, R28, R71, !PT ;  /* 0x000000471c2a7209 */ /* 0x004fe20007810000 */
[----:B------:R-:W-:-:S04]  /*2d20*/  FMUL.FTZ R71, R80, UR7 ;  /* 0x0000000750477c20 */ /* 0x000fc80008410000 */
[----:B------:R-:W0:Y:S02]  /*2d30*/  SHFL.BFLY PT, R73, R42, 0x1, 0x1f ;  /* 0x0c201f002a497f89 */ /* 0x000e2400000e0000 */
[----:B------:R-:W2:Y:S01]  /*2d40*/  MUFU.TANH R9, R9 ;  /* 0x0000000900097308 */ /* 0x000ea20000002400 */
[----:B-1----:R-:W-:Y:S02]  /*2d50*/  FSEL R54, R8, -INF , P2 ;  /* 0xff80000008367808 */ /* 0x002fe40001000000 */
[----:B------:R-:W-:-:S05]  /*2d60*/  ISETP.GT.AND P2, PT, R93, 0x18, PT ;  /* 0x000000185d00780c */ /* 0x000fca0003f44270 */
[----:B------:R-:W-:Y:S08]  /*2d70*/  MUFU.TANH R7, R7 ;  /* 0x0000000700077308 */ /* 0x000ff00000002400 */
[----:B------:R-:W1:Y:S01]  /*2d80*/  MUFU.TANH R12, R12 ;  /* 0x0000000c000c7308 */ /* 0x000e620000002400 */
[----:B--2---:R-:W-:Y:S02]  /*2d90*/  FSEL R9, R9, -INF , P2 ;  /* 0xff80000009097808 */ /* 0x004fe40001000000 */
[----:B------:R-:W-:-:S02]  /*2da0*/  ISETP.GT.AND P2, PT, R93, 0x20, PT ;  /* 0x000000205d00780c */ /* 0x000fc40003f44270 */
[----:B0-----:R-:W-:-:S03]  /*2db0*/  FMNMX.FTZ R28, R42, R73, !PT ;  /* 0x000000492a1c7209 */ /* 0x001fc60007810000 */
[----:B------:R-:W0:Y:S01]  /*2dc0*/  MUFU.TANH R10, R10 ;  /* 0x0000000a000a7308 */ /* 0x000e220000002400 */
[----:B------:R-:W-:Y:S01]  /*2dd0*/  FMUL.FTZ R73, R85, UR7 ;  /* 0x0000000755497c20 */ /* 0x000fe20008410000 */
[----:B------:R-:W-:Y:S01]  /*2de0*/  UIMAD.WIDE.U32 UR6, UR40, UR6, URZ ;  /* 0x00000006280672a5 */ /* 0x000fe2000f8e003f */
[C---:B------:R-:W-:Y:S01]  /*2df0*/  FSETP.NEU.FTZ.AND P1, PT, R28.reuse, -INF , PT ;  /* 0xff8000001c00780b */ /* 0x040fe20003f3d000 */
[----:B------:R-:W-:Y:S01]  /*2e00*/  FMUL.FTZ R42, R28, UR21 ;  /* 0x000000151c2a7c20 */ /* 0x000fe20008410000 */
[----:B------:R-:W-:Y:S02]  /*2e10*/  UIADD3 UR6, UR11, 0x16840, URZ ;  /* 0x000168400b067890 */ /* 0x000fe4000fffe03f */
[----:B------:R-:W-:Y:S01]  /*2e20*/  @UP0 USHF.R.U32.HI UR10, URZ, UR14, UR7 ;  /* 0x0000000e3f0a0299 */ /* 0x000fe20008011607 */
[----:B------:R-:W2:Y:S01]  /*2e30*/  MUFU.TANH R13, R13 ;  /* 0x0000000d000d7308 */ /* 0x000ea20000002400 */
[----:B------:R-:W-:Y:S01]  /*2e40*/  FSEL R42, R42, RZ, P1 ;  /* 0x000000ff2a2a7208 */ /* 0x000fe20000800000 */
[----:B------:R-:W-:Y:S01]  /*2e50*/  UPRMT UR6, UR43, 0x654, UR6 ;  /* 0x000006542b067896 */ /* 0x000fe20008000006 */
[----:B------:R-:W-:Y:S01]  /*2e60*/  ISETP.GT.AND P1, PT, R93, RZ, PT ;  /* 0x000000ff5d00720c */ /* 0x000fe20003f24270 */
[----:B------:R-:W-:Y:S01]  /*2e70*/  UIADD3 UR7, UR10, UR51, -UR52 ;  /* 0x000000330a077290 */ /* 0x000fe2000fffe834 */
[----:B-1----:R-:W-:Y:S01]  /*2e80*/  FSEL R66, R12, -INF , P2 ;  /* 0xff8000000c427808 */ /* 0x002fe20001000000 */
[--C-:B------:R-:W-:Y:S01]  /*2e90*/  FFMA.FTZ R12, R57, UR21, -R42.reuse ;  /* 0x00000015390c7c23 */ /* 0x100fe2000801082a */
[----:B------:R-:W-:Y:S01]  /*2ea0*/  FSEL R3, R3, -INF , P1 ;  /* 0xff80000003037808 */ /* 0x000fe20000800000 */
[----:B------:R-:W1:Y:S01]  /*2eb0*/  MUFU.TANH R11, R11 ;  /* 0x0000000b000b7308 */ /* 0x000e620000002400 */
[----:B------:R-:W-:Y:S01]  /*2ec0*/  ISETP.GT.AND P1, PT, R93, 0x9, PT ;  /* 0x000000095d00780c */ /* 0x000fe20003f24270 */
[--C-:B------:R-:W-:Y:S01]  /*2ed0*/  FFMA.FTZ R141, R55, UR21, -R42.reuse ;  /* 0x00000015378d7c23 */ /* 0x100fe2000801082a */
[----:B------:R-:W-:Y:S01]  /*2ee0*/  FMNMX.FTZ R75, R3, R50, !PT ;  /* 0x00000032034b7209 */ /* 0x000fe20007810000 */
[--C-:B------:R-:W-:Y:S01]  /*2ef0*/  FFMA.FTZ R137, R47, UR21, -R42.reuse ;  /* 0x000000152f897c23 */ /* 0x100fe2000801082a */
[----:B------:R-:W-:Y:S01]  /*2f00*/  FSEL R52, R4, -INF , P1 ;  /* 0xff80000004347808 */ /* 0x000fe20000800000 */
[--C-:B------:R-:W-:Y:S01]  /*2f10*/  FFMA.FTZ R47, R25, UR21, -R42.reuse ;  /* 0x00000015192f7c23 */ /* 0x100fe2000801082a */
[----:B------:R-:W-:Y:S01]  /*2f20*/  FMNMX.FTZ R75, R48, R75, !PT ;  /* 0x0000004b304b7209 */ /* 0x000fe20007810000 */
[----:B------:R-:W3:Y:S01]  /*2f30*/  MUFU.TANH R41, R41 ;  /* 0x0000002900297308 */ /* 0x000ee20000002400 */
[----:B------:R-:W-:Y:S01]  /*2f40*/  ISETP.GT.AND P1, PT, R93, 0x11, PT ;  /* 0x000000115d00780c */ /* 0x000fe20003f24270 */
[--C-:B------:R-:W-:Y:S01]  /*2f50*/  FFMA.FTZ R139, R24, UR21, -R42.reuse ;  /* 0x00000015188b7c23 */ /* 0x100fe2000801082a */
[----:B------:R-:W-:Y:S01]  /*2f60*/  FMNMX.FTZ R75, R52, R75, !PT ;  /* 0x0000004b344b7209 */ /* 0x000fe20007810000 */
[--C-:B------:R-:W-:Y:S01]  /*2f70*/  FFMA.FTZ R135, R26, UR21, -R42.reuse ;  /* 0x000000151a877c23 */ /* 0x100fe2000801082a */
[----:B------:R-:W-:Y:S01]  /*2f80*/  FSEL R5, R5, -INF , P1 ;  /* 0xff80000005057808 */ /* 0x000fe20000800000 */
[--C-:B------:R-:W-:Y:S01]  /*2f90*/  FFMA.FTZ R26, R30, UR21, -R42.reuse ;  /* 0x000000151e1a7c23 */ /* 0x100fe2000801082a */
[----:B------:R-:W-:Y:S01]  /*2fa0*/  FMNMX.FTZ R6, R54, R75, !PT ;  /* 0x0000004b36067209 */ /* 0x000fe20007810000 */
[----:B------:R-:W4:Y:S01]  /*2fb0*/  MUFU.TANH R14, R14 ;  /* 0x0000000e000e7308 */ /* 0x000f220000002400 */
[----:B------:R-:W-:Y:S01]  /*2fc0*/  ISETP.GT.AND P1, PT, R93, 0x19, PT ;  /* 0x000000195d00780c */ /* 0x000fe20003f24270 */
[--C-:B------:R-:W-:Y:S01]  /*2fd0*/  FFMA.FTZ R30, R34, UR21, -R42.reuse ;  /* 0x00000015221e7c23 */ /* 0x100fe2000801082a */
[----:B------:R-:W-:Y:S01]  /*2fe0*/  FMNMX.FTZ R6, R5, R6, !PT ;  /* 0x0000000605067209 */ /* 0x000fe20007810000 */
[--C-:B------:R-:W-:Y:S01]  /*2ff0*/  FFMA.FTZ R34, R38, UR21, -R42.reuse ;  /* 0x0000001526227c23 */ /* 0x100fe2000801082a */
[----:B------:R-:W-:Y:S01]  /*3000*/  FSEL R7, R7, -INF , P1 ;  /* 0xff80000007077808 */ /* 0x000fe20000800000 */
[--C-:B------:R-:W-:Y:S01]  /*3010*/  FFMA.FTZ R149, R99, UR21, -R42.reuse ;  /* 0x0000001563957c23 */ /* 0x100fe2000801082a */
[----:B------:R-:W-:Y:S01]  /*3020*/  FMNMX.FTZ R6, R9, R6, !PT ;  /* 0x0000000609067209 */ /* 0x000fe20007810000 */
[----:B------:R-:W5:Y:S01]  /*3030*/  MUFU.TANH R44, R44 ;  /* 0x0000002c002c7308 */ /* 0x000f620000002400 */
[----:B------:R-:W-:Y:S01]  /*3040*/  ISETP.GT.AND P1, PT, R93, 0x21, PT ;  /* 0x000000215d00780c */ /* 0x000fe20003f24270 */
        /* <DEDUP_REMOVED lines=29> */
[----:B----4-:R-:W-:Y:S01]  /*3220*/  FSEL R14, R14, -INF , P1 ;  /* 0xff8000000e0e7808 */ /* 0x010fe20000800000 */
[----:B------:R-:W3:Y:S01]  /*3230*/  MUFU.TANH R56, R56 ;  /* 0x0000003800387308 */ /* 0x000ee20000002400 */
[----:B------:R-:W-:Y:S01]  /*3240*/  FMNMX.FTZ R57, R41, R8, !PT ;  /* 0x0000000829397209 */ /* 0x000fe20007810000 */
[--C-:B------:R-:W-:Y:S01]  /*3250*/  FFMA.FTZ R129, R29, UR21, -R42.reuse ;  /* 0x000000151d817c23 */ /* 0x100fe2000801082a */
[----:B------:R-:W-:Y:S01]  /*3260*/  ISETP.GT.AND P1, PT, R93, 0x39, PT ;  /* 0x000000395d00780c */ /* 0x000fe20003f24270 */
[--C-:B------:R-:W-:Y:S01]  /*3270*/  FFMA.FTZ R32, R32, UR21, -R42.reuse ;  /* 0x0000001520207c23 */ /* 0x100fe2000801082a */
[----:B-----5:R-:W-:Y:S01]  /*3280*/  FSEL R44, R44, -INF , P2 ;  /* 0xff8000002c2c7808 */ /* 0x020fe20001000000 */
[--C-:B------:R-:W-:Y:S01]  /*3290*/  FFMA.FTZ R36, R37, UR21, -R42.reuse ;  /* 0x0000001525247c23 */ /* 0x100fe2000801082a */
[----:B------:R-:W-:Y:S01]  /*32a0*/  FMNMX.FTZ R57, R14, R57, !PT ;  /* 0x000000390e397209 */ /* 0x000fe20007810000 */
[----:B------:R-:W4:Y:S01]  /*32b0*/  MUFU.TANH R58, R58 ;  /* 0x0000003a003a7308 */ /* 0x000f220000002400 */
[----:B------:R-:W-:Y:S01]  /*32c0*/  ISETP.GT.AND P2, PT, R93, 0x40, PT ;  /* 0x000000405d00780c */ /* 0x000fe20003f44270 */
[--C-:B------:R-:W-:Y:S01]  /*32d0*/  FFMA.FTZ R123, R39, UR21, -R42.reuse ;  /* 0x00000015277b7c23 */ /* 0x100fe2000801082a */
[----:B0-----:R-:W-:Y:S01]  /*32e0*/  FSEL R43, R43, -INF , P1 ;  /* 0xff8000002b2b7808 */ /* 0x001fe20000800000 */
[--C-:B------:R-:W-:Y:S01]  /*32f0*/  FFMA.FTZ R40, R40, UR21, -R42.reuse ;  /* 0x0000001528287c23 */ /* 0x100fe2000801082a */
[----:B------:R-:W-:Y:S01]  /*3300*/  FMNMX.FTZ R10, R44, R57, !PT ;  /* 0x000000392c0a7209 */ /* 0x000fe20007810000 */
[----:B------:R-:W-:Y:S01]  /*3310*/  USHF.R.S32.HI UR10, URZ, 0x1f, UR7 ;  /* 0x0000001f3f0a7899 */ /* 0x000fe20008011407 */
[----:B------:R-:W-:Y:S01]  /*3320*/  ISETP.GT.AND P1, PT, R93, 0x41, PT ;  /* 0x000000415d00780c */ /* 0x000fe20003f24270 */
[----:B------:R-:W0:Y:S01]  /*3330*/  MUFU.TANH R61, R61 ;  /* 0x0000003d003d7308 */ /* 0x000e220000002400 */
[----:B--2---:R-:W-:Y:S01]  /*3340*/  FSEL R55, R46, -INF , P2 ;  /* 0xff8000002e377808 */ /* 0x004fe20001000000 */
[----:B------:R-:W-:Y:S01]  /*3350*/  FFMA.FTZ R46, R53, UR21, -R42 ;  /* 0x00000015352e7c23 */ /* 0x000fe2000801082a */
[----:B------:R-:W-:Y:S01]  /*3360*/  FMNMX.FTZ R10, R43, R10, !PT ;  /* 0x0000000a2b0a7209 */ /* 0x000fe20007810000 */
[----:B------:R-:W-:Y:S01]  /*3370*/  ULEA.HI UR10, UR10, UR7, URZ, 0x7 ;  /* 0x000000070a0a7291 */ /* 0x000fe2000f8f383f */
[----:B------:R-:W-:Y:S01]  /*3380*/  ISETP.GT.AND P2, PT, R93, 0x48, PT ;  /* 0x000000485d00780c */ /* 0x000fe20003f44270 */
[----:B------:R-:W-:Y:S01]  /*3390*/  SYNCS.ARRIVE.TRANS64.RED.A1T0 RZ, [UR6], RZ ;  /* 0x000000ffffff79a7 */ /* 0x000fe20008100406 */
[----:B-1----:R-:W-:Y:S01]  /*33a0*/  FSEL R45, R45, -INF , P1 ;  /* 0xff8000002d2d7808 */ /* 0x002fe20000800000 */
[----:B------:R-:W1:Y:S01]  /*33b0*/  MUFU.TANH R60, R60 ;  /* 0x0000003c003c7308 */ /* 0x000e620000002400 */
[----:B------:R-:W-:Y:S01]  /*33c0*/  ISETP.GT.AND P1, PT, R93, 0x49, PT ;  /* 0x000000495d00780c */ /* 0x000fe20003f24270 */
[----:B------:R-:W-:Y:S01]  /*33d0*/  USHF.R.S32.HI UR10, URZ, 0x7, UR10 ;  /* 0x000000073f0a7899 */ /* 0x000fe2000801140a */
[----:B---3--:R-:W-:-:S02]  /*33e0*/  FSEL R56, R56, -INF , P2 ;  /* 0xff80000038387808 */ /* 0x008fc40001000000 */
[----:B------:R-:W-:Y:S02]  /*33f0*/  CS2R R98, SRZ ;  /* 0x0000000000627805 */ /* 0x000fe4000001ff00 */
[C---:B------:R-:W-:Y:S01]  /*3400*/  ISETP.GT.AND P2, PT, R93.reuse, 0x50, PT ;  /* 0x000000505d00780c */ /* 0x040fe20003f44270 */
[----:B------:R-:W-:Y:S01]  /*3410*/  UISETP.LT.AND UP0, UPT, UR42, UR10, UPT ;  /* 0x0000000a2a00728c */ /* 0x000fe2000bf01270 */
[----:B----4-:R-:W-:Y:S01]  /*3420*/  FSEL R58, R58, -INF , P1 ;  /* 0xff8000003a3a7808 */ /* 0x010fe20000800000 */
[----:B------:R2:W-:Y:S01]  /*3430*/  MUFU.EX2 R8, R12 ;  /* 0x0000000c00087308 */ /* 0x0005e20000000800 */
[----:B------:R-:W-:Y:S01]  /*3440*/  ISETP.GT.AND P1, PT, R93, 0x51, PT ;  /* 0x000000515d00780c */ /* 0x000fe20003f24270 */
[----:B------:R-:W-:Y:S01]  /*3450*/  USEL UR23, UR42, UR10, !UP0 ;  /* 0x0000000a2a177287 */ /* 0x000fe2000c000000 */
[----:B0-----:R-:W-:Y:S02]  /*3460*/  FSEL R61, R61, -INF , P2 ;  /* 0xff8000003d3d7808 */ /* 0x001fe40001000000 */
[----:B------:R-:W-:-:S02]  /*3470*/  CS2R R94, SRZ ;  /* 0x00000000005e7805 */ /* 0x000fc4000001ff00 */
[----:B------:R-:W-:Y:S01]  /*3480*/  ISETP.GT.AND P2, PT, R93, 0x58, PT ;  /* 0x000000585d00780c */ /* 0x000fe20003f44270 */
[----:B------:R-:W-:Y:S01]  /*3490*/  UISETP.GE.AND UP0, UPT, UR25, UR23, UPT ;  /* 0x000000171900728c */ /* 0x000fe2000bf06270 */
[----:B------:R-:W-:Y:S01]  /*34a0*/  CS2R R90, SRZ ;  /* 0x00000000005a7805 */ /* 0x000fe2000001ff00 */
[----:B------:R-:W0:Y:S01]  /*34b0*/  MUFU.TANH R62, R62 ;  /* 0x0000003e003e7308 */ /* 0x000e220000002400 */
[----:B--2---:R-:W-:Y:S02]  /*34c0*/  FMNMX.FTZ R12, R55, R10, !PT ;  /* 0x0000000a370c7209 */ /* 0x004fe40007810000 */
[----:B------:R-:W-:Y:S02]  /*34d0*/  CS2R R88, SRZ ;  /* 0x0000000000587805 */ /* 0x000fe4000001ff00 */
[----:B-1----:R-:W-:Y:S02]  /*34e0*/  FSEL R60, R60, -INF , P1 ;  /* 0xff8000003c3c7808 */ /* 0x002fe40000800000 */
[----:B------:R-:W-:-:S02]  /*34f0*/  FMNMX.FTZ R53, R45, R12, !PT ;  /* 0x0000000c2d357209 */ /* 0x000fc40007810000 */
[----:B------:R-:W-:Y:S01]  /*3500*/  ISETP.GT.AND P1, PT, R93, 0x59, PT ;  /* 0x000000595d00780c */ /* 0x000fe20003f24270 */
[----:B------:R-:W1:Y:S01]  /*3510*/  MUFU.TANH R64, R64 ;  /* 0x0000004000407308 */ /* 0x000e620000002400 */
[----:B------:R-:W-:-:S04]  /*3520*/  FMNMX.FTZ R53, R56, R53, !PT ;  /* 0x0000003538357209 */ /* 0x000fc80007810000 */
[----:B------:R-:W-:-:S03]  /*3530*/  FMNMX.FTZ R12, R58, R53, !PT ;  /* 0x000000353a0c7209 */ /* 0x000fc60007810000 */
[----:B------:R-:W2:Y:S01]  /*3540*/  MUFU.TANH R67, R67 ;  /* 0x0000004300437308 */ /* 0x000ea20000002400 */
[----:B0-----:R-:W-:Y:S02]  /*3550*/  FSEL R62, R62, -INF , P2 ;  /* 0xff8000003e3e7808 */ /* 0x001fe40001000000 */
[----:B------:R-:W-:-:S05]  /*3560*/  ISETP.GT.AND P2, PT, R93, 0x60, PT ;  /* 0x000000605d00780c */ /* 0x000fca0003f44270 */
[----:B------:R0:W-:Y:S01]  /*3570*/  MUFU.EX2 R10, R46 ;  /* 0x0000002e000a7308 */ /* 0x0001e20000000800 */
[----:B-1----:R-:W-:Y:S02]  /*3580*/  FSEL R64, R64, -INF , P1 ;  /* 0xff80000040407808 */ /* 0x002fe40000800000 */
[----:B------:R-:W-:-:S05]  /*3590*/  ISETP.GT.AND P1, PT, R93, 0x61, PT ;  /* 0x000000615d00780c */ /* 0x000fca0003f24270 */
[----:B------:R-:W1:Y:S01]  /*35a0*/  MUFU.TANH R65, R65 ;  /* 0x0000004100417308 */ /* 0x000e620000002400 */
[----:B0-----:R-:W-:Y:S01]  /*35b0*/  FFMA.FTZ R46, R49, UR21, -R42 ;  /* 0x00000015312e7c23 */ /* 0x001fe2000801082a */
[----:B------:R-:W-:Y:S02]  /*35c0*/  FMNMX.FTZ R49, R61, R12, !PT ;  /* 0x0000000c3d317209 */ /* 0x000fe40007810000 */
[----:B--2---:R-:W-:Y:S02]  /*35d0*/  FSEL R67, R67, -INF , P2 ;  /* 0xff80000043437808 */ /* 0x004fe40001000000 */
[----:B------:R-:W-:Y:S02]  /*35e0*/  FMNMX.FTZ R49, R60, R49, !PT ;  /* 0x000000313c317209 */ /* 0x000fe40007810000 */
[----:B------:R-:W0:Y:S01]  /*35f0*/  MUFU.TANH R68, R68 ;  /* 0x0000004400447308 */ /* 0x000e220000002400 */
[----:B------:R-:W-:Y:S02]  /*3600*/  ISETP.GT.AND P2, PT, R93, 0x68, PT ;  /* 0x000000685d00780c */ /* 0x000fe40003f44270 */
[----:B------:R-:W-:-:S04]  /*3610*/  FMNMX.FTZ R49, R62, R49, !PT ;  /* 0x000000313e317209 */ /* 0x000fc80007810000 */
[----:B------:R-:W-:Y:S01]  /*3620*/  FMNMX.FTZ R12, R64, R49, !PT ;  /* 0x00000031400c7209 */ /* 0x000fe20007810000 */
[----:B------:R-:W2:Y:S01]  /*3630*/  MUFU.TANH R69, R69 ;  /* 0x0000004500457308 */ /* 0x000ea20000002400 */
[----:B-1----:R-:W-:Y:S02]  /*3640*/  FSEL R65, R65, -INF , P1 ;  /* 0xff80000041417808 */ /* 0x002fe40000800000 */
[----:B------:R-:W-:Y:S02]  /*3650*/  FMNMX.FTZ R76, R67, R12, !PT ;  /* 0x0000000c434c7209 */ /* 0x000fe40007810000 */
[----:B------:R-:W-:Y:S02]  /*3660*/  ISETP.GT.AND P1, PT, R93, 0x69, PT ;  /* 0x000000695d00780c */ /* 0x000fe40003f24270 */
[----:B------:R-:W-:Y:S01]  /*3670*/  FMNMX.FTZ R76, R65, R76, !PT ;  /* 0x0000004c414c7209 */ /* 0x000fe20007810000 */
[----:B------:R-:W1:Y:S01]  /*3680*/  MUFU.TANH R71, R71 ;  /* 0x0000004700477308 */ /* 0x000e620000002400 */
[----:B0-----:R-:W-:Y:S01]  /*3690*/  FSEL R25, R68, -INF , P2 ;  /* 0xff80000044197808 */ /* 0x001fe20001000000 */
[----:B------:R-:W-:Y:S01]  /*36a0*/  FFMA.FTZ R68, R15, UR21, -R42 ;  /* 0x000000150f447c23 */ /* 0x000fe2000801082a */
[----:B------:R-:W-:-:S02]  /*36b0*/  ISETP.GT.AND P2, PT, R93, 0x70, PT ;  /* 0x000000705d00780c */ /* 0x000fc40003f44270 */
[----:B------:R-:W-:-:S03]  /*36c0*/  FMNMX.FTZ R76, R25, R76, !PT ;  /* 0x0000004c194c7209 */ /* 0x000fc60007810000 */
[----:B------:R-:W-:Y:S01]  /*36d0*/  MUFU.TANH R72, R72 ;  /* 0x0000004800487308 */ /* 0x000fe20000002400 */
[----:B--2---:R-:W-:Y:S02]  /*36e0*/  FSEL R69, R69, -INF , P1 ;  /* 0xff80000045457808 */ /* 0x004fe40000800000 */
[----:B------:R-:W-:Y:S02]  /*36f0*/  ISETP.GT.AND P1, PT, R93, 0x71, PT ;  /* 0x000000715d00780c */ /* 0x000fe40003f24270 */
[----:B------:R-:W-:-:S03]  /*3700*/  FMNMX.FTZ R76, R69, R76, !PT ;  /* 0x0000004c454c7209 */ /* 0x000fc60007810000 */
[----:B------:R-:W0:Y:S01]  /*3710*/  MUFU.TANH R74, R74 ;  /* 0x0000004a004a7308 */ /* 0x000e220000002400 */
[----:B-1----:R-:W-:Y:S02]  /*3720*/  FSEL R71, R71, -INF , P2 ;  /* 0xff80000047477808 */ /* 0x002fe40001000000 */
[----:B------:R-:W-:Y:S02]  /*3730*/  ISETP.GT.AND P2, PT, R93, 0x78, PT ;  /* 0x000000785d00780c */ /* 0x000fe40003f44270 */
[----:B------:R-:W-:-:S03]  /*3740*/  FMNMX.FTZ R76, R71, R76, !PT ;  /* 0x0000004c474c7209 */ /* 0x000fc60007810000 */
[----:B------:R-:W1:Y:S08]  /*3750*/  MUFU.TANH R73, R73 ;  /* 0x0000004900497308 */ /* 0x000e700000002400 */
[----:B------:R2:W-:Y:S01]  /*3760*/  MUFU.EX2 R12, R47 ;  /* 0x0000002f000c7308 */ /* 0x0005e20000000800 */
[----:B0-----:R-:W-:-:S07]  /*3770*/  FSEL R74, R74, -INF , P2 ;  /* 0xff8000004a4a7808 */ /* 0x001fce0001000000 */
[----:B------:R-:W-:Y:S01]  /*3780*/  MUFU.EX2 R149, R149 ;  /* 0x0000009500957308 */ /* 0x000fe20000000800 */
[----:B--2---:R-:W-:Y:S01]  /*3790*/  FSEL R47, R72, -INF , P1 ;  /* 0xff800000482f7808 */ /* 0x004fe20000800000 */
[--C-:B------:R-:W-:Y:S01]  /*37a0*/  FFMA.FTZ R72, R20, UR21, -R42.reuse ;  /* 0x0000001514487c23 */ /* 0x100fe2000801082a */
[----:B------:R-:W-:Y:S01]  /*37b0*/  ISETP.GT.AND P1, PT, R93, 0x79, PT ;  /* 0x000000795d00780c */ /* 0x000fe20003f24270 */
[----:B------:R-:W-:Y:S01]  /*37c0*/  FFMA.FTZ R20, R27, UR21, -R42 ;  /* 0x000000151b147c23 */ /* 0x000fe2000801082a */
[----:B------:R-:W-:Y:S02]  /*37d0*/  FMNMX.FTZ R15, R47, R76, !PT ;  /* 0x0000004c2f0f7209 */ /* 0x000fe40007810000 */
[----:B------:R-:W-:Y:S02]  /*37e0*/  CS2R R92, SRZ ;  /* 0x00000000005c7805 */ /* 0x000fe4000001ff00 */
[----:B-1----:R-:W-:Y:S01]  /*37f0*/  FSEL R73, R73, -INF , P1 ;  /* 0xff80000049497808 */ /* 0x002fe20000800000 */
[----:B------:R0:W1:Y:S01]  /*3800*/  MUFU.EX2 R2, R97 ;  /* 0x0000006100027308 */ /* 0x0000620000000800 */
        /* <DEDUP_REMOVED lines=30> */
[----:B------:R-:W-:Y:S01]  /*39f0*/  FFMA.FTZ R7, R7, UR21, -R38 ;  /* 0x0000001507077c23 */ /* 0x000fe20008010826 */
[----:B-1----:R-:W-:Y:S01]  /*3a00*/  FADD.FTZ R14, R149, R2 ;  /* 0x00000002950e7221 */ /* 0x002fe20000010000 */
        /* <DEDUP_REMOVED lines=11> */
[----:B------:R-:W-:Y:S01]  /*3ac0*/  F2FP.F16.F32.PACK_AB R149, R2, R149 ;  /* 0x000000950295723e */ /* 0x000fe200000000ff */
        /* <DEDUP_REMOVED lines=8> */
[----:B------:R-:W-:Y:S01]  /*3b50*/  F2FP.F16.F32.PACK_AB R148, R3, R148 ;  /* 0x000000940394723e */ /* 0x000fe200000000ff */
[--C-:B------:R-:W-:Y:S01]  /*3b60*/  FFMA.FTZ R69, R69, UR21, -R38.reuse ;  /* 0x0000001545457c23 */ /* 0x100fe20008010826 */
[--C-:B------:R-:W-:Y:S01]  /*3b70*/  FFMA.FTZ R71, R71, UR21, -R38.reuse ;  /* 0x0000001547477c23 */ /* 0x100fe20008010826 */
[--C-:B------:R-:W-:Y:S01]  /*3b80*/  FFMA.FTZ R47, R47, UR21, -R38.reuse ;  /* 0x000000152f2f7c23 */ /* 0x100fe20008010826 */
[----:B------:R-:W-:-:S02]  /*3b90*/  FFMA.FTZ R74, R74, UR21, -R38 ;  /* 0x000000154a4a7c23 */ /* 0x000fc40008010826 */
[----:B------:R-:W0:Y:S01]  /*3ba0*/  MUFU.EX2 R144, R144 ;  /* 0x0000009000907308 */ /* 0x000e220000000800 */
[----:B-1----:R-:W-:Y:S01]  /*3bb0*/  FADD.FTZ R44, R150, R31 ;  /* 0x0000001f962c7221 */ /* 0x002fe20000010000 */
[----:B------:R-:W-:Y:S01]  /*3bc0*/  FADD.FTZ R31, R151, R14 ;  /* 0x0000000e971f7221 */ /* 0x000fe20000010000 */
[----:B------:R-:W-:-:S03]  /*3bd0*/  F2FP.F16.F32.PACK_AB R151, R4, R151 ;  /* 0x000000970497723e */ /* 0x000fc600000000ff */
[----:B------:R-:W-:Y:S01]  /*3be0*/  FADD.FTZ R0, R4, R31 ;  /* 0x0000001f04007221 */ /* 0x000fe20000010000 */
[----:B------:R-:W-:Y:S01]  /*3bf0*/  FFMA.FTZ R31, R60, UR21, -R38 ;  /* 0x000000153c1f7c23 */ /* 0x000fe20008010826 */
[----:B------:R-:W1:Y:S01]  /*3c00*/  MUFU.EX2 R5, R5 ;  /* 0x0000000500057308 */ /* 0x000e620000000800 */
[C---:B--2---:R-:W-:Y:S01]  /*3c10*/  FADD.FTZ R33, R15.reuse, R44 ;  /* 0x0000002c0f217221 */ /* 0x044fe20000010000 */
[----:B------:R-:W-:-:S06]  /*3c20*/  F2FP.F16.F32.PACK_AB R150, R15, R150 ;  /* 0x000000960f96723e */ /* 0x000fcc00000000ff */
        /* <DEDUP_REMOVED lines=8> */
[--C-:B------:R-:W-:Y:S01]  /*3cb0*/  FFMA.FTZ R0, R25, UR21, -R38.reuse ;  /* 0x0000001519007c23 */ /* 0x100fe20008010826 */
[----:B------:R-:W-:Y:S01]  /*3cc0*/  F2FP.F16.F32.PACK_AB R144, R5, R144 ;  /* 0x000000900590723e */ /* 0x000fe200000000ff */
[----:B------:R-:W-:Y:S01]  /*3cd0*/  FFMA.FTZ R38, R73, UR21, -R38 ;  /* 0x0000001549267c23 */ /* 0x000fe20008010826 */
[----:B------:R-:W-:Y:S02]  /*3ce0*/  F2FP.F16.F32.PACK_AB R147, R8, R147 ;  /* 0x000000930893723e */ /* 0x000fe400000000ff */
[----:B------:R-:W1:Y:S01]  /*3cf0*/  MUFU.EX2 R140, R140 ;  /* 0x0000008c008c7308 */ /* 0x000e620000000800 */
[----:B--2---:R-:W-:-:S07]  /*3d00*/  FADD.FTZ R14, R146, R35 ;  /* 0x00000023920e7221 */ /* 0x004fce0000010000 */
        /* <DEDUP_REMOVED lines=8> */
[----:B------:R-:W-:-:S04]  /*3d90*/  FADD.FTZ R14, R10, R33 ;  /* 0x000000210a0e7221 */ /* 0x000fc80000010000 */
[----:B------:R-:W-:Y:S01]  /*3da0*/  FADD.FTZ R33, R143, R14 ;  /* 0x0000000e8f217221 */ /* 0x000fe20000010000 */
[C---:B------:R-:W-:Y:S01]  /*3db0*/  F2FP.F16.F32.PACK_AB R143, R46.reuse, R143 ;  /* 0x0000008f2e8f723e */ /* 0x040fe200000000ff */
        /* <DEDUP_REMOVED lines=8> */
[----:B------:R-:W-:-:S06]  /*3e40*/  FADD.FTZ R2, R12, R33 ;  /* 0x000000210c027221 */ /* 0x000fcc0000010000 */
        /* <DEDUP_REMOVED lines=104> */
.L_x_15198:
[----:B------:R-:W-:Y:S01]  /*44d0*/  ISETP.NE.AND P2, PT, RZ, UR44, PT ;  /* 0x0000002cff007c0c */ /* 0x000fe2000bf45270 */
[----:B------:R-:W-:-:S04]  /*44e0*/  UISETP.NE.AND UP0, UPT, UR24, 0x1, UPT ;  /* 0x000000011800788c */ /* 0x000fc8000bf05270 */
[----:B------:R-:W-:-:S04]  /*44f0*/  USEL UR48, URZ, 0x1, UP0 ;  /* 0x000000013f307887 */ /* 0x000fc80008000000 */
[----:B------:R-:W-:-:S04]  /*4500*/  ULOP3.LUT UR48, UR26, UR48, URZ, 0x3c, !UPT ;  /* 0x000000301a307292 */ /* 0x000fc8000f8e3c3f */
[----:B------:R-:W-:Y:S08]  /*4510*/  @P2 BRA `(.L_x_15188) ;  /* 0x0000000000382947 */ /* 0x000ff00003800000 */
[----:B------:R-:W-:Y:S05]  /*4520*/  @!P0 BRA `(.L_x_15189) ;  /* 0x0000000000048947 */ /* 0x000fea0003800000 */
[----:B------:R-:W-:Y:S01]  /*4530*/  BPT.TRAP 0x1 ;  /* 0x000000040000795c */ /* 0x000fe20000300000 */
.L_x_15189:
        /* <DEDUP_REMOVED lines=9> */
.L_x_15190:
[----:B-1----:R-:W-:Y:S05]  /*45d0*/  @P1 BRA `(.L_x_15188) ;  /* 0x0000000000081947 */ /* 0x002fea0003800000 */
[----:B------:R-:W1:Y:S02]  /*45e0*/  SYNCS.PHASECHK.TRANS64.TRYWAIT P1, [UR6+0x16830], R5 ;  /* 0x01683005ff0075a7 */ /* 0x000e640008020146 */
[----:B-1----:R-:W-:Y:S05]  /*45f0*/  @!P1 BRA `(.L_x_15191) ;  /* 0x000000e400749947 */ /* 0x002fea0003800000 */
.L_x_15188:
        /* <DEDUP_REMOVED lines=12> */
[----:B-1----:R-:W-:-:S04]  /*46c0*/  SHF.R.U32.HI R6, RZ, 0x7, R6 ;  /* 0x00000007ff067819 */ /* 0x002fc80000011606 */
[----:B0-----:R-:W-:-:S05]  /*46d0*/  IADD3 R5, R6, 0x8, RZ ;  /* 0x0000000806057810 */ /* 0x001fca0007ffe0ff */
        /* <DEDUP_REMOVED lines=16> */
.L_x_15193:
[----:B------:R-:W-:Y:S01]  /*47e0*/  ULEA UR6, UR24, UR45, 0x3 ;  /* 0x0000002d18067291 */ /* 0x000fe2000f8e183f */
[----:B------:R-:W-:-:S05]  /*47f0*/  IMAD.U32 R5, RZ, RZ, UR26 ;  /* 0x0000001aff057e24 */ /* 0x000fca000f8e00ff */
[----:B------:R-:W-:-:S04]  /*4800*/  SHF.L.U32 R5, R5, 0x1f, RZ ;  /* 0x0000001f05057819 */ /* 0x000fc800000006ff */
[----:B------:R0:W1:Y:S01]  /*4810*/  SYNCS.PHASECHK.TRANS64.TRYWAIT P1, [UR6+0x16850], R5 ;  /* 0x01685005ff0075a7 */ /* 0x0000620008020146 */
[----:B------:R-:W-:Y:S05]  /*4820*/  @!P0 BRA `(.L_x_15194) ;  /* 0x0000000000048947 */ /* 0x000fea0003800000 */
[----:B------:R-:W-:Y:S01]  /*4830*/  BPT.TRAP 0x1 ;  /* 0x000000040000795c */ /* 0x000fe20000300000 */
.L_x_15194:
[----:B-1----:R-:W-:Y:S05]  /*4840*/  @P1 BRA `(.L_x_15192) ;  /* 0x0000000000081947 */ /* 0x002fea0003800000 */
[----:B------:R-:W1:Y:S02]  /*4850*/  SYNCS.PHASECHK.TRANS64.TRYWAIT P1, [UR6+0x16850], R5 ;  /* 0x01685005ff0075a7 */ /* 0x000e640008020146 */
[----:B-1----:R-:W-:Y:S05]  /*4860*/  @!P1 BRA `(.L_x_15195) ;  /* 0x000000e000f09947 */ /* 0x002fea0003800000 */
.L_x_15192:
        /* <DEDUP_REMOVED lines=52> */
.L_x_15196:
[----:B------:R-:W-:Y:S01]  /*4bb0*/  UISETP.NE.AND UP0, UPT, UR53, URZ, UPT ;  /* 0x0000003f3500728c */ /* 0x000fe2000bf05270 */
[----:B------:R-:W-:Y:S01]  /*4bc0*/  FMUL.FTZ R125, R24, UR22 ;  /* 0x00000016187d7c20 */ /* 0x000fe20008410000 */
[----:B------:R-:W-:Y:S02]  /*4bd0*/  VIADD R24, R17, UR40 ;  /* 0x0000002811187c36 */ /* 0x000fe40008000000 */
[----:B------:R-:W-:Y:S01]  /*4be0*/  FMUL.FTZ R6, R27, UR22 ;  /* 0x000000161b067c20 */ /* 0x000fe20008410000 */
[----:B------:R-:W-:Y:S01]  /*4bf0*/  FMUL.FTZ R14, R43, UR22 ;  /* 0x000000162b0e7c20 */ /* 0x000fe20008410000 */
[----:B------:R-:W-:Y:S01]  /*4c00*/  FMUL.FTZ R121, R29, UR22 ;  /* 0x000000161d797c20 */ /* 0x000fe20008410000 */
[----:B------:R-:W-:Y:S01]  /*4c10*/  PLOP3.LUT P1, PT, PT, PT, UP0, 0x80, 0x0 ;  /* 0x000000000000781c */ /* 0x000fe20003f2f008 */
[----:B------:R-:W-:Y:S01]  /*4c20*/  IMAD.U32 R29, RZ, RZ, UR51 ;  /* 0x00000033ff1d7e24 */ /* 0x000fe2000f8e00ff */
[----:B------:R-:W-:Y:S01]  /*4c30*/  PLOP3.LUT P2, PT, PT, PT, UP0, 0x80, 0x0 ;  /* 0x000000000000781c */ /* 0x000fe20003f4f008 */
[----:B------:R-:W-:Y:S01]  /*4c40*/  FMUL.FTZ R124, R25, UR22 ;  /* 0x00000016197c7c20 */ /* 0x000fe20008410000 */
[----:B------:R-:W1:Y:S01]  /*4c50*/  MUFU.TANH R125, R125 ;  /* 0x0000007d007d7308 */ /* 0x000e620000002400 */
[----:B------:R-:W-:Y:S01]  /*4c60*/  @UP0 ULDC UR6, c[0x0][0x44c] ;  /* 0x0001130000060ab9 */ /* 0x000fe20000000800 */
[----:B------:R-:W-:Y:S01]  /*4c70*/  FMUL.FTZ R123, R28, UR22 ;  /* 0x000000161c7b7c20 */ /* 0x000fe20008410000 */
        /* <DEDUP_REMOVED lines=20> */
[----:B------:R-:W-:Y:S01]  /*4dc0*/  IADD3 R122, R29, UR6, -R16 ;  /* 0x000000061d7a7c10 */ /* 0x000fe2000fffe810 */
[----:B------:R-:W5:Y:S01]  /*4dd0*/  MUFU.TANH R121, R121 ;  /* 0x0000007900797308 */ /* 0x000f620000002400 */
[----:B------:R-:W-:Y:S01]  /*4de0*/  FMUL.FTZ R20, R47, UR22 ;  /* 0x000000162f147c20 */ /* 0x000fe20008410000 */
[----:B------:R-:W-:Y:S01]  /*4df0*/  FMUL.FTZ R10, R35, UR22 ;  /* 0x00000016230a7c20 */ /* 0x000fe20008410000 */
[----:B------:R-:W-:Y:S01]  /*4e00*/  FMUL.FTZ R35, R44, UR22 ;  /* 0x000000162c237c20 */ /* 0x000fe20008410000 */
[----:B------:R-:W-:-:S02]  /*4e10*/  VIADD R122, R122, -UR52 ;  /* 0x800000347a7a7c36 */ /* 0x000fc40008000000 */
        /* <DEDUP_REMOVED lines=24> */
[----:B0-----:R-:W-:Y:S01]  /*4fa0*/  FMUL.FTZ R5, R26, UR22 ;  /* 0x000000161a057c20 */ /* 0x001fe20008410000 */
[----:B------:R-:W-:Y:S01]  /*4fb0*/  ISETP.GT.AND P1, PT, R56, 0x8, PT ;  /* 0x000000083800780c */ /* 0x000fe20003f24270 */
[----:B------:R-:W-:Y:S01]  /*4fc0*/  FMUL.FTZ R26, R54, UR22 ;  /* 0x00000016361a7c20 */ /* 0x000fe20008410000 */
[----:B--2---:R-:W-:Y:S01]  /*4fd0*/  FSEL R124, R124, -INF , P2 ;  /* 0xff8000007c7c7808 */ /* 0x004fe20001000000 */
        /* <DEDUP_REMOVED lines=11> */
[----:B-----5:R-:W-:Y:S01]  /*5090*/  FSEL R121, R121, -INF , P2 ;  /* 0xff80000079797808 */ /* 0x020fe20001000000 */
        /* <DEDUP_REMOVED lines=11> */
[----:B------:R-:W-:Y:S01]  /*5150*/  FSEL R30, R30, -INF , P2 ;  /* 0xff8000001e1e7808 */ /* 0x000fe20001000000 */
[----:B------:R-:W3:Y:S01]  /*5160*/  MUFU.TANH R35, R35 ;  /* 0x0000002300237308 */ /* 0x000ee20000002400 */
[----:B------:R-:W-:Y:S01]  /*5170*/  FMNMX.FTZ R47, R120, R47, !PT ;  /* 0x0000002f782f7209 */ /* 0x000fe20007810000 */
[----:B------:R-:W-:Y:S01]  /*5180*/  ULEA UR6, UR47, UR45, 0x3 ;  /* 0x0000002d2f067291 */ /* 0x000fe2000f8e183f */
[----:B------:R-:W-:-:S02]  /*5190*/  ISETP.GT.AND P2, PT, R56, 0x19, PT ;  /* 0x000000193800780c */ /* 0x000fc40003f44270 */
[----:B----4-:R-:W-:Y:S01]  /*51a0*/  FSEL R32, R32, -INF , P1 ;  /* 0xff80000020207808 */ /* 0x010fe20000800000 */
[----:B------:R-:W-:Y:S01]  /*51b0*/  UIADD3 UR6, UR6, 0x16840, URZ ;  /* 0x0001684006067890 */ /* 0x000fe2000fffe03f */
[----:B------:R-:W-:Y:S01]  /*51c0*/  FMNMX.FTZ R47, R30, R47, !PT ;  /* 0x0000002f1e2f7209 */ /* 0x000fe20007810000 */
[----:B------:R-:W4:Y:S01]  /*51d0*/  MUFU.TANH R36, R36 ;  /* 0x0000002400247308 */ /* 0x000f220000002400 */
[----:B------:R-:W-:Y:S01]  /*51e0*/  ISETP.GT.AND P1, PT, R56, 0x20, PT ;  /* 0x000000203800780c */ /* 0x000fe20003f24270 */
[----:B------:R-:W-:Y:S01]  /*51f0*/  UPRMT UR6, UR43, 0x654, UR6 ;  /* 0x000006542b067896 */ /* 0x000fe20008000006 */
[----:B0-----:R-:W-:Y:S02]  /*5200*/  FSEL R31, R31, -INF , P2 ;  /* 0xff8000001f1f7808 */ /* 0x001fe40001000000 */
[----:B------:R-:W-:Y:S01]  /*5210*/  FMNMX.FTZ R48, R32, R47, !PT ;  /* 0x0000002f20307209 */ /* 0x000fe20007810000 */
[----:B------:R-:W-:Y:S01]  /*5220*/  FMUL.FTZ R47, R68, UR22 ;  /* 0x00000016442f7c20 */ /* 0x000fe20008410000 */
[C---:B------:R-:W-:Y:S01]  /*5230*/  ISETP.GT.AND P2, PT, R56.reuse, 0x21, PT ;  /* 0x000000213800780c */ /* 0x040fe20003f44270 */
[----:B------:R-:W0:Y:S01]  /*5240*/  MUFU.TANH R37, R37 ;  /* 0x0000002500257308 */ /* 0x000e220000002400 */
[----:B-1----:R-:W-:Y:S01]  /*5250*/  FSEL R33, R33, -INF , P1 ;  /* 0xff80000021217808 */ /* 0x002fe20000800000 */
[----:B------:R-:W-:Y:S01]  /*5260*/  FMUL.FTZ R68, R83, UR22 ;  /* 0x0000001653447c20 */ /* 0x000fe20008410000 */
[----:B------:R-:W-:Y:S01]  /*5270*/  FMNMX.FTZ R48, R31, R48, !PT ;  /* 0x000000301f307209 */ /* 0x000fe20007810000 */
[----:B------:R-:W-:Y:S01]  /*5280*/  SYNCS.ARRIVE.TRANS64.RED.A1T0 RZ, [UR6], RZ ;  /* 0x000000ffffff79a7 */ /* 0x000fe20008100406 */
[----:B------:R-:W-:-:S02]  /*5290*/  ISETP.GT.AND P1, PT, R56, 0x28, PT ;  /* 0x000000283800780c */ /* 0x000fc40003f24270 */
[----:B--2---:R-:W-:Y:S01]  /*52a0*/  FSEL R34, R34, -INF , P2 ;  /* 0xff80000022227808 */ /* 0x004fe20001000000 */
[----:B------:R-:W1:Y:S01]  /*52b0*/  MUFU.TANH R38, R38 ;  /* 0x0000002600267308 */ /* 0x000e620000002400 */
[----:B------:R-:W-:Y:S01]  /*52c0*/  FMNMX.FTZ R49, R33, R48, !PT ;  /* 0x0000003021317209 */ /* 0x000fe20007810000 */
[----:B------:R-:W-:Y:S01]  /*52d0*/  FMUL.FTZ R48, R69, UR22 ;  /* 0x0000001645307c20 */ /* 0x000fe20008410000 */
[----:B------:R-:W-:Y:S02]  /*52e0*/  ISETP.GT.AND P2, PT, R56, 0x29, PT ;  /* 0x000000293800780c */ /* 0x000fe40003f44270 */
[----:B---3--:R-:W-:Y:S02]  /*52f0*/  FSEL R35, R35, -INF , P1 ;  /* 0xff80000023237808 */ /* 0x008fe40000800000 */
[----:B------:R-:W-:Y:S01]  /*5300*/  FMNMX.FTZ R50, R34, R49, !PT ;  /* 0x0000003122327209 */ /* 0x000fe20007810000 */
[----:B------:R-:W2:Y:S01]  /*5310*/  MUFU.TANH R39, R39 ;  /* 0x0000002700277308 */ /* 0x000ea20000002400 */
[----:B------:R-:W-:-:S02]  /*5320*/  ISETP.GT.AND P1, PT, R56, 0x30, PT ;  /* 0x000000303800780c */ /* 0x000fc40003f24270 */
[----:B----4-:R-:W-:Y:S02]  /*5330*/  FSEL R36, R36, -INF , P2 ;  /* 0xff80000024247808 */ /* 0x010fe40001000000 */
[----:B------:R-:W-:Y:S01]  /*5340*/  FMNMX.FTZ R49, R35, R50, !PT ;  /* 0x0000003223317209 */ /* 0x000fe20007810000 */
[----:B------:R-:W-:Y:S01]  /*5350*/  FMUL.FTZ R50, R72, UR22 ;  /* 0x0000001648327c20 */ /* 0x000fe20008410000 */
[----:B------:R-:W-:Y:S01]  /*5360*/  ISETP.GT.AND P2, PT, R56, 0x31, PT ;  /* 0x000000313800780c */ /* 0x000fe20003f44270 */
[----:B------:R-:W3:Y:S01]  /*5370*/  MUFU.TANH R40, R40 ;  /* 0x0000002800287308 */ /* 0x000ee20000002400 */
[----:B0-----:R-:W-:Y:S01]  /*5380*/  FSEL R37, R37, -INF , P1 ;  /* 0xff80000025257808 */ /* 0x001fe20000800000 */
[----:B------:R-:W-:Y:S01]  /*5390*/  FMUL.FTZ R72, R87, UR22 ;  /* 0x0000001657487c20 */ /* 0x000fe20008410000 */
[----:B------:R-:W-:Y:S01]  /*53a0*/  FMNMX.FTZ R52, R36, R49, !PT ;  /* 0x0000003124347209 */ /* 0x000fe20007810000 */
[----:B------:R-:W-:Y:S01]  /*53b0*/  FMUL.FTZ R49, R73, UR22 ;  /* 0x0000001649317c20 */ /* 0x000fe20008410000 */
[----:B------:R-:W-:Y:S01]  /*53c0*/  ISETP.GT.AND P1, PT, R56, 0x38, PT ;  /* 0x000000383800780c */ /* 0x000fe20003f24270 */
[----:B------:R-:W0:Y:S01]  /*53d0*/  SHFL.IDX PT, R73, R24, 0x1, 0x1c1f ;  /* 0x003c1f0018497f89 */ /* 0x000e2200000e0000 */
[----:B-1----:R-:W-:Y:S01]  /*53e0*/  FSEL R38, R38, -INF , P2 ;  /* 0xff80000026267808 */ /* 0x002fe20001000000 */
[----:B------:R-:W1:Y:S01]  /*53f0*/  MUFU.TANH R41, R41 ;  /* 0x0000002900297308 */ /* 0x000e620000002400 */
[----:B------:R-:W-:-:S02]  /*5400*/  FMNMX.FTZ R51, R37, R52, !PT ;  /* 0x0000003425337209 */ /* 0x000fc40007810000 */
[----:B------:R-:W-:Y:S02]  /*5410*/  ISETP.GT.AND P2, PT, R56, 0x39, PT ;  /* 0x000000393800780c */ /* 0x000fe40003f44270 */
[----:B--2---:R-:W-:Y:S02]  /*5420*/  FSEL R39, R39, -INF , P1 ;  /* 0xff80000027277808 */ /* 0x004fe40000800000 */
[----:B------:R-:W-:Y:S01]  /*5430*/  FMNMX.FTZ R52, R38, R51, !PT ;  /* 0x0000003326347209 */ /* 0x000fe20007810000 */
[----:B------:R-:W2:Y:S01]  /*5440*/  MUFU.TANH R42, R42 ;  /* 0x0000002a002a7308 */ /* 0x000ea20000002400 */
[----:B------:R-:W-:Y:S01]  /*5450*/  ISETP.GT.AND P1, PT, R56, 0x40, PT ;  /* 0x000000403800780c */ /* 0x000fe20003f24270 */
[----:B------:R-:W-:Y:S01]  /*5460*/  FMUL.FTZ R51, R76, UR22 ;  /* 0x000000164c337c20 */ /* 0x000fe20008410000 */
[----:B---3--:R-:W-:Y:S02]  /*5470*/  FSEL R40, R40, -INF , P2 ;  /* 0xff80000028287808 */ /* 0x008fe40001000000 */
[----:B------:R-:W-:-:S02]  /*5480*/  FMNMX.FTZ R53, R39, R52, !PT ;  /* 0x0000003427357209 */ /* 0x000fc40007810000 */
[----:B------:R-:W-:Y:S01]  /*5490*/  ISETP.GT.AND P2, PT, R56, 0x41, PT ;  /* 0x000000413800780c */ /* 0x000fe20003f44270 */
[----:B------:R-:W3:Y:S01]  /*54a0*/  MUFU.TANH R44, R44 ;  /* 0x0000002c002c7308 */ /* 0x000ee20000002400 */
[----:B-1----:R-:W-:Y:S02]  /*54b0*/  FSEL R41, R41, -INF , P1 ;  /* 0xff80000029297808 */ /* 0x002fe40000800000 */
[----:B------:R-:W-:Y:S02]  /*54c0*/  FMNMX.FTZ R52, R40, R53, !PT ;  /* 0x0000003528347209 */ /* 0x000fe40007810000 */
[----:B------:R-:W-:Y:S01]  /*54d0*/  ISETP.GT.AND P1, PT, R56, 0x48, PT ;  /* 0x000000483800780c */ /* 0x000fe20003f24270 */
[----:B0-----:R-:W-:Y:S01]  /*54e0*/  IMAD.IADD R73, R122, 0x1, R73 ;  /* 0x000000017a497824 */ /* 0x001fe200078e0249 */
[----:B------:R-:W-:Y:S01]  /*54f0*/  FMNMX.FTZ R53, R41, R52, !PT ;  /* 0x0000003429357209 */ /* 0x000fe20007810000 */
[----:B------:R-:W0:Y:S01]  /*5500*/  MUFU.TANH R43, R43 ;  /* 0x0000002b002b7308 */ /* 0x000e220000002400 */
[----:B--2---:R-:W-:-:S02]  /*5510*/  FSEL R42, R42, -INF , P2 ;  /* 0xff8000002a2a7808 */ /* 0x004fc40001000000 */
[----:B------:R-:W-:Y:S02]  /*5520*/  ISETP.GT.AND P2, PT, R56, 0x49, PT ;  /* 0x000000493800780c */ /* 0x000fe40003f44270 */
[----:B------:R-:W-:Y:S02]  /*5530*/  FMNMX.FTZ R53, R42, R53, !PT ;  /* 0x000000352a357209 */ /* 0x000fe40007810000 */
[----:B------:R-:W-:Y:S01]  /*5540*/  ISETP.GT.AND P3, PT, R73, 0x1, PT ;  /* 0x000000014900780c */ /* 0x000fe20003f64270 */
[----:B------:R-:W1:Y:S01]  /*5550*/  MUFU.TANH R45, R45 ;  /* 0x0000002d002d7308 */ /* 0x000e620000002400 */
[----:B---3--:R-:W-:Y:S02]  /*5560*/  FSEL R44, R44, -INF , P1 ;  /* 0xff8000002c2c7808 */ /* 0x008fe40000800000 */
        /* <DEDUP_REMOVED lines=38> */
[----:B------:R-:W-:Y:S01]  /*57d0*/  FMUL.FTZ R57, R63, UR22 ;  /* 0x000000163f397c20 */ /* 0x000fe20008410000 */
[----:B------:R-:W-:Y:S01]  /*57e0*/  FMUL.FTZ R63, R74, UR22 ;  /* 0x000000164a3f7c20 */ /* 0x000fe20008410000 */
        /* <DEDUP_REMOVED lines=9> */
[----:B--2---:R-:W-:-:S04]  /*5880*/  FSEL R58, R84, -INF , P1 ;  /* 0xff800000543a7808 */ /* 0x004fc80000800000 */
[----:B------:R-:W-:Y:S01]  /*5890*/  FMNMX.FTZ R61, R58, R59, !PT ;  /* 0x0000003b3a3d7209 */ /* 0x000fe20007810000 */
[----:B------:R-:W-:Y:S01]  /*58a0*/  FMUL.FTZ R59, R66, UR22 ;  /* 0x00000016423b7c20 */ /* 0x000fe20008410000 */
[----:B------:R-:W-:Y:S01]  /*58b0*/  FMUL.FTZ R66, R79, UR22 ;  /* 0x000000164f427c20 */ /* 0x000fe20008410000 */
[----:B------:R-:W2:Y:S01]  /*58c0*/  MUFU.TANH R6, R6 ;  /* 0x0000000600067308 */ /* 0x000ea20000002400 */
[----:B0-----:R-:W-:Y:S02]  /*58d0*/  FSEL R56, R85, -INF , P2 ;  /* 0xff80000055387808 */ /* 0x001fe40001000000 */
[----:B------:R-:W-:Y:S02]  /*58e0*/  ISETP.GT.AND P2, PT, R73, RZ, PT ;  /* 0x000000ff4900720c */ /* 0x000fe40003f44270 */
[----:B------:R-:W-:Y:S01]  /*58f0*/  FMNMX.FTZ R65, R56, R61, !PT ;  /* 0x0000003d38417209 */ /* 0x000fe20007810000 */
[----:B------:R-:W-:Y:S02]  /*5900*/  FMUL.FTZ R61, R70, UR22 ;  /* 0x00000016463d7c20 */ /* 0x000fe40008410000 */
[----:B------:R-:W0:Y:S01]  /*5910*/  MUFU.TANH R7, R7 ;  /* 0x0000000700077308 */ /* 0x000e220000002400 */
[----:B-1----:R-:W-:Y:S01]  /*5920*/  FSEL R5, R5, -INF , P2 ;  /* 0xff80000005057808 */ /* 0x002fe20001000000 */
[----:B------:R-:W1:Y:S01]  /*5930*/  SHFL.BFLY PT, R64, R65, 0x2, 0x1f ;  /* 0x0c401f0041407f89 */ /* 0x000e6200000e0000 */
[----:B------:R-:W-:-:S05]  /*5940*/  ISETP.GT.AND P2, PT, R73, 0x8, PT ;  /* 0x000000084900780c */ /* 0x000fca0003f44270 */
[----:B------:R-:W3:Y:S01]  /*5950*/  MUFU.TANH R8, R8 ;  /* 0x0000000800087308 */ /* 0x000ee20000002400 */
[----:B--2---:R-:W-:Y:S02]  /*5960*/  FSEL R74, R6, -INF , P3 ;  /* 0xff800000064a7808 */ /* 0x004fe40001800000 */
[----:B------:R-:W-:-:S05]  /*5970*/  ISETP.GT.AND P3, PT, R73, 0x9, PT ;  /* 0x000000094900780c */ /* 0x000fca0003f64270 */
[----:B------:R-:W2:Y:S01]  /*5980*/  MUFU.TANH R9, R9 ;  /* 0x0000000900097308 */ /* 0x000ea20000002400 */
[----:B0-----:R-:W-:Y:S02]  /*5990*/  FSEL R7, R7, -INF , P2 ;  /* 0xff80000007077808 */ /* 0x001fe40001000000 */
[----:B------:R-:W-:-:S05]  /*59a0*/  ISETP.GT.AND P2, PT, R73, 0x10, PT ;  /* 0x000000104900780c */ /* 0x000fca0003f44270 */
[----:B------:R-:W0:Y:S01]  /*59b0*/  MUFU.TANH R10, R10 ;  /* 0x0000000a000a7308 */ /* 0x000e220000002400 */
[----:B---3--:R-:W-:Y:S02]  /*59c0*/  FSEL R8, R8, -INF , P3 ;  /* 0xff80000008087808 */ /* 0x008fe40001800000 */
[----:B-1----:R-:W-:Y:S01]  /*59d0*/  FMNMX.FTZ R69, R65, R64, !PT ;  /* 0x0000004041457209 */ /* 0x002fe20007810000 */
[----:B------:R-:W-:Y:S01]  /*59e0*/  FMUL.FTZ R64, R75, UR22 ;  /* 0x000000164b407c20 */ /* 0x000fe20008410000 */
[----:B------:R-:W-:Y:S01]  /*59f0*/  FMNMX.FTZ R75, R5, R4, !PT ;  /* 0x00000004054b7209 */ /* 0x000fe20007810000 */
[----:B------:R-:W-:Y:S01]  /*5a00*/  FMUL.FTZ R65, R78, UR22 ;  /* 0x000000164e417c20 */ /* 0x000fe20008410000 */
[----:B------:R-:W-:Y:S01]  /*5a10*/  ISETP.GT.AND P3, PT, R73, 0x11, PT ;  /* 0x000000114900780c */ /* 0x000fe20003f64270 */
[----:B------:R-:W1:Y:S01]  /*5a20*/  SHFL.BFLY PT, R70, R69, 0x1, 0x1f ;  /* 0x0c201f0045467f89 */ /* 0x000e6200000e0000 */
[----:B------:R-:W3:Y:S01]  /*5a30*/  MUFU.TANH R11, R11 ;  /* 0x0000000b000b7308 */ /* 0x000ee20000002400 */
[----:B------:R-:W-:-:S02]  /*5a40*/  FMNMX.FTZ R76, R74, R75, !PT ;  /* 0x0000004b4a4c7209 */ /* 0x000fc40007810000 */
[----:B--2---:R-:W-:Y:S02]  /*5a50*/  FSEL R75, R9, -INF , P2 ;  /* 0xff800000094b7808 */ /* 0x004fe40001000000 */
[----:B------:R-:W-:Y:S02]  /*5a60*/  FMNMX.FTZ R77, R7, R76, !PT ;  /* 0x0000004c074d7209 */ /* 0x000fe40007810000 */
[----:B------:R-:W-:Y:S01]  /*5a70*/  ISETP.GT.AND P2, PT, R73, 0x18, PT ;  /* 0x000000184900780c */ /* 0x000fe20003f44270 */
[----:B------:R-:W-:Y:S01]  /*5a80*/  MUFU.TANH R12, R12 ;  /* 0x0000000c000c7308 */ /* 0x000fe20000002400 */
[----:B------:R-:W-:Y:S02]  /*5a90*/  FMNMX.FTZ R76, R8, R77, !PT ;  /* 0x0000004d084c7209 */ /* 0x000fe40007810000 */
[----:B0-----:R-:W-:Y:S02]  /*5aa0*/  FSEL R10, R10, -INF , P3 ;  /* 0xff8000000a0a7808 */ /* 0x001fe40001800000 */
[----:B------:R-:W-:-:S02]  /*5ab0*/  FMNMX.FTZ R9, R75, R76, !PT ;  /* 0x0000004c4b097209 */ /* 0x000fc40007810000 */
[----:B------:R-:W-:Y:S01]  /*5ac0*/  ISETP.GT.AND P3, PT, R73, 0x19, PT ;  /* 0x000000194900780c */ /* 0x000fe20003f64270 */
[----:B------:R-:W0:Y:S01]  /*5ad0*/  MUFU.TANH R13, R13 ;  /* 0x0000000d000d7308 */ /* 0x000e220000002400 */
[----:B---3--:R-:W-:Y:S02]  /*5ae0*/  FSEL R11, R11, -INF , P2 ;  /* 0xff8000000b0b7808 */ /* 0x008fe40001000000 */
[----:B------:R-:W-:Y:S02]  /*5af0*/  FMNMX.FTZ R76, R10, R9, !PT ;  /* 0x000000090a4c7209 */ /* 0x000fe40007810000 */
[----:B------:R-:W-:Y:S02]  /*5b00*/  ISETP.GT.AND P2, PT, R73, 0x20, PT ;  /* 0x000000204900780c */ /* 0x000fe40003f44270 */
[----:B-1----:R-:W-:Y:S01]  /*5b10*/  FMNMX.FTZ R24, R69, R70, !PT ;  /* 0x0000004645187209 */ /* 0x002fe20007810000 */
[----:B------:R-:W1:Y:S01]  /*5b20*/  MUFU.TANH R14, R14 ;  /* 0x0000000e000e7308 */ /* 0x000e620000002400 */
[----:B------:R-:W-:Y:S01]  /*5b30*/  FMNMX.FTZ R77, R11, R76, !PT ;  /* 0x0000004c0b4d7209 */ /* 0x000fe20007810000 */
[----:B------:R-:W-:Y:S01]  /*5b40*/  FMUL.FTZ R69, R86, UR22 ;  /* 0x0000001656457c20 */ /* 0x000fe20008410000 */
[C---:B------:R-:W-:Y:S01]  /*5b50*/  FSETP.NEU.FTZ.AND P1, PT, R24.reuse, -INF , PT ;  /* 0xff8000001800780b */ /* 0x040fe20003f3d000 */
[----:B------:R-:W-:-:S04]  /*5b60*/  FMUL.FTZ R71, R24, UR21 ;  /* 0x0000001518477c20 */ /* 0x000fc80008410000 */
[----:B------:R-:W2:Y:S01]  /*5b70*/  MUFU.TANH R15, R15 ;  /* 0x0000000f000f7308 */ /* 0x000ea20000002400 */
[----:B------:R-:W-:Y:S02]  /*5b80*/  FSEL R71, R71, RZ, P1 ;  /* 0x000000ff47477208 */ /* 0x000fe40000800000 */
[----:B0-----:R-:W-:Y:S02]  /*5b90*/  FSEL R13, R13, -INF , P2 ;  /* 0xff8000000d0d7808 */ /* 0x001fe40001000000 */
[C---:B------:R-:W-:Y:S01]  /*5ba0*/  ISETP.GT.AND P2, PT, R73.reuse, 0x28, PT ;  /* 0x000000284900780c */ /* 0x040fe20003f44270 */
[--C-:B------:R-:W-:Y:S01]  /*5bb0*/  FFMA.FTZ R78, R30, UR21, -R71.reuse ;  /* 0x000000151e4e7c23 */ /* 0x100fe20008010847 */
[----:B------:R-:W-:Y:S01]  /*5bc0*/  FSEL R30, R12, -INF , P3 ;  /* 0xff8000000c1e7808 */ /* 0x000fe20001800000 */
[----:B------:R-:W0:Y:S01]  /*5bd0*/  MUFU.TANH R20, R20 ;  /* 0x0000001400147308 */ /* 0x000e220000002400 */
[----:B------:R-:W-:Y:S01]  /*5be0*/  ISETP.GT.AND P3, PT, R73, 0x21, PT ;  /* 0x000000214900780c */ /* 0x000fe20003f64270 */
[--C-:B------:R-:W-:Y:S01]  /*5bf0*/  FFMA.FTZ R146, R32, UR21, -R71.reuse ;  /* 0x0000001520927c23 */ /* 0x100fe20008010847 */
[----:B------:R-:W-:Y:S01]  /*5c00*/  FMNMX.FTZ R12, R30, R77, !PT ;  /* 0x0000004d1e0c7209 */ /* 0x000fe20007810000 */
[--C-:B------:R-:W-:Y:S01]  /*5c10*/  FFMA.FTZ R140, R33, UR21, -R71.reuse ;  /* 0x00000015218c7c23 */ /* 0x100fe20008010847 */
[----:B-1----:R-:W-:Y:S01]  /*5c20*/  FSEL R14, R14, -INF , P3 ;  /* 0xff8000000e0e7808 */ /* 0x002fe20001800000 */
[--C-:B------:R-:W-:Y:S01]  /*5c30*/  FFMA.FTZ R142, R35, UR21, -R71.reuse ;  /* 0x00000015238e7c23 */ /* 0x100fe20008010847 */
[----:B------:R-:W-:Y:S01]  /*5c40*/  FMNMX.FTZ R77, R13, R12, !PT ;  /* 0x0000000c0d4d7209 */ /* 0x000fe20007810000 */
[----:B------:R-:W1:Y:S01]  /*5c50*/  MUFU.TANH R21, R21 ;  /* 0x0000001500157308 */ /* 0x000e620000002400 */
        /* <DEDUP_REMOVED lines=49> */
[----:B------:R-:W-:Y:S01]  /*5f70*/  FFMA.FTZ R122, R58, UR21, -R71 ;  /* 0x000000153a7a7c23 */ /* 0x000fe20008010847 */
[----:B------:R-:W-:-:S02]  /*5f80*/  ISETP.GT.AND P2, PT, R73, 0x48, PT ;  /* 0x000000484900780c */ /* 0x000fc40003f44270 */
[----:B------:R-:W-:Y:S01]  /*5f90*/  FMNMX.FTZ R28, R34, R25, !PT ;  /* 0x00000019221c7209 */ /* 0x000fe20007810000 */
[----:B------:R-:W-:Y:S02]  /*5fa0*/  FFMA.FTZ R25, R36, UR21, -R71 ;  /* 0x0000001524197c23 */ /* 0x000fe40008010847 */
        /* <DEDUP_REMOVED lines=52> */
[----:B------:R0:W-:Y:S01]  /*62f0*/  MUFU.EX2 R35, R40 ;  /* 0x0000002800237308 */ /* 0x0001e20000000800 */
[----:B-1----:R-:W-:-:S04]  /*6300*/  FSEL R69, R69, -INF , P2 ;  /* 0xff80000045457808 */ /* 0x002fc80001000000 */
[----:B------:R-:W-:-:S03]  /*6310*/  FMNMX.FTZ R37, R69, R28, !PT ;  /* 0x0000001c45257209 */ /* 0x000fc60007810000 */
[----:B------:R-:W-:Y:S01]  /*6320*/  MUFU.EX2 R148, R148 ;  /* 0x0000009400947308 */ /* 0x000fe20000000800 */
[----:B--2---:R-:W-:Y:S01]  /*6330*/  FSEL R72, R72, -INF , P3 ;  /* 0xff80000048487808 */ /* 0x004fe20001800000 */
[----:B0-----:R-:W-:-:S03]  /*6340*/  FFMA.FTZ R40, R46, UR21, -R71 ;  /* 0x000000152e287c23 */ /* 0x001fc60008010847 */
        /* <DEDUP_REMOVED lines=14> */
[----:B------:R-:W-:Y:S01]  /*6430*/  FFMA.FTZ R43, R56, UR21, -R71 ;  /* 0x00000015382b7c23 */ /* 0x000fe20008010847 */
[C---:B------:R-:W-:Y:S01]  /*6440*/  FSETP.NEU.FTZ.AND P2, PT, R28.reuse, -INF , PT ;  /* 0xff8000001c00780b */ /* 0x040fe20003f5d000 */
[----:B------:R-:W-:-:S05]  /*6450*/  FMUL.FTZ R44, R28, UR21 ;  /* 0x000000151c2c7c20 */ /* 0x000fca0008410000 */
        /* <DEDUP_REMOVED lines=8> */
[--C-:B------:R-:W-:Y:S01]  /*64e0*/  FFMA.FTZ R47, R74, UR21, -R44.reuse ;  /* 0x000000154a2f7c23 */ /* 0x100fe2000801082c */
[--C-:B------:R-:W-:Y:S01]  /*64f0*/  FFMA.FTZ R151, R7, UR21, -R44.reuse ;  /* 0x0000001507977c23 */ /* 0x100fe2000801082c */
[----:B------:R-:W-:Y:S01]  /*6500*/  FADD.FTZ R14, -R14, R3 ;  /* 0x000000030e0e7221 */ /* 0x000fe20000010100 */
[----:B------:R-:W-:Y:S01]  /*6510*/  FFMA.FTZ R145, R75, UR21, -R44 ;  /* 0x000000154b917c23 */ /* 0x000fe2000801082c */
[----:B------:R-:W-:Y:S01]  /*6520*/  FADD.FTZ R11, -R11, R4 ;  /* 0x000000040b0b7221 */ /* 0x000fe20000010100 */
[----:B------:R-:W-:Y:S01]  /*6530*/  MUFU.EX2 R149, R149 ;  /* 0x0000009500957308 */ /* 0x000fe20000000800 */
[----:B------:R-:W-:Y:S01]  /*6540*/  FMUL.FTZ R3, R14, UR21 ;  /* 0x000000150e037c20 */ /* 0x000fe20008410000 */
[--C-:B------:R-:W-:Y:S01]  /*6550*/  FFMA.FTZ R45, R10, UR21, -R44.reuse ;  /* 0x000000150a2d7c23 */ /* 0x100fe2000801082c */
[----:B------:R-:W-:Y:S01]  /*6560*/  FMUL.FTZ R4, R11, UR21 ;  /* 0x000000150b047c20 */ /* 0x000fe20008410000 */
        /* <DEDUP_REMOVED lines=145> */
.L_x_15197:
        /* <DEDUP_REMOVED lines=78> */
.L_x_15187:
        /* <DEDUP_REMOVED lines=9> */
.L_x_15210:
        /* <DEDUP_REMOVED lines=9> */
.L_x_15201:
[----:B------:R-:W-:Y:S01]  /*7480*/  ULEA UR6, UR47, UR45, 0x3 ;  /* 0x0000002d2f067291 */ /* 0x000fe2000f8e183f */
[----:B------:R-:W-:-:S05]  /*7490*/  IMAD.U32 R5, RZ, RZ, UR48 ;  /* 0x00000030ff057e24 */ /* 0x000fca000f8e00ff */
[----:B------:R-:W-:-:S04]  /*74a0*/  SHF.L.U32 R5, R5, 0x1f, RZ ;  /* 0x0000001f05057819 */ /* 0x000fc800000006ff */
[----:B------:R0:W1:Y:S01]  /*74b0*/  SYNCS.PHASECHK.TRANS64.TRYWAIT P1, [UR6+0x16830], R5 ;  /* 0x01683005ff0075a7 */ /* 0x0000620008020146 */
[----:B------:R-:W-:Y:S05]  /*74c0*/  @!P0 BRA `(.L_x_15202) ;  /* 0x0000000000048947 */ /* 0x000fea0003800000 */
[----:B------:R-:W-:Y:S01]  /*74d0*/  BPT.TRAP 0x1 ;  /* 0x000000040000795c */ /* 0x000fe20000300000 */
.L_x_15202:
[----:B-1----:R-:W-:Y:S05]  /*74e0*/  @P1 BRA `(.L_x_15200) ;  /* 0x0000000000081947 */ /* 0x002fea0003800000 */
[----:B------:R-:W1:Y:S02]  /*74f0*/  SYNCS.PHASECHK.TRANS64.TRYWAIT P1, [UR6+0x16830], R5 ;  /* 0x01683005ff0075a7 */ /* 0x000e640008020146 */
[----:B-1----:R-:W-:Y:S05]  /*7500*/  @!P1 BRA `(.L_x_15203) ;  /* 0x000000b400e09947 */ /* 0x002fea0003800000 */
.L_x_15200:
        /* <DEDUP_REMOVED lines=27> */
.L_x_15205:
[----:B------:R-:W-:Y:S01]  /*76c0*/  ULEA UR6, UR23, UR45, 0x3 ;  /* 0x0000002d17067291 */ /* 0x000fe2000f8e183f */
[----:B------:R-:W-:-:S05]  /*76d0*/  IMAD.U32 R5, RZ, RZ, UR24 ;  /* 0x00000018ff057e24 */ /* 0x000fca000f8e00ff */
[----:B------:R-:W-:-:S04]  /*76e0*/  SHF.L.U32 R5, R5, 0x1f, RZ ;  /* 0x0000001f05057819 */ /* 0x000fc800000006ff */
[----:B------:R0:W1:Y:S01]  /*76f0*/  SYNCS.PHASECHK.TRANS64.TRYWAIT P1, [UR6+0x16850], R5 ;  /* 0x01685005ff0075a7 */ /* 0x0000620008020146 */
[----:B------:R-:W-:Y:S05]  /*7700*/  @!P0 BRA `(.L_x_15206) ;  /* 0x0000000000048947 */ /* 0x000fea0003800000 */
[----:B------:R-:W-:Y:S01]  /*7710*/  BPT.TRAP 0x1 ;  /* 0x000000040000795c */ /* 0x000fe20000300000 */
.L_x_15206:
[----:B-1----:R-:W-:Y:S05]  /*7720*/  @P1 BRA `(.L_x_15204) ;  /* 0x0000000000081947 */ /* 0x002fea0003800000 */
[----:B------:R-:W1:Y:S02]  /*7730*/  SYNCS.PHASECHK.TRANS64.TRYWAIT P1, [UR6+0x16850], R5 ;  /* 0x01685005ff0075a7 */ /* 0x000e640008020146 */
[----:B-1----:R-:W-:Y:S05]  /*7740*/  @!P1 BRA `(.L_x_15207) ;  /* 0x000000b400689947 */ /* 0x002fea0003800000 */
.L_x_15204:
        /* <DEDUP_REMOVED lines=52> */
.L_x_15208:
        /* <DEDUP_REMOVED lines=75> */
[----:B------:R-:W-:-:S03]  /*7f40*/  ULEA UR6, UR47, UR45, 0x3 ;  /* 0x0000002d2f067291 */ /* 0x000fc6000f8e183f */
        /* <DEDUP_REMOVED lines=124> */
[----:B0-----:R-:W-:-:S05]  /*8710*/  FMNMX.FTZ R82, R79, R28, !PT ;  /* 0x0000001c4f527209 */ /* 0x001fca0007810000 */
[----:B------:R-:W0:Y:S01]  /*8720*/  SHFL.BFLY PT, R83, R82, 0x1, 0x1f ;  /* 0x0c201f0052537f89 */ /* 0x000e2200000e0000 */
[----:B-1----:R-:W-:-:S05]  /*8730*/  FMNMX.FTZ R24, R80, R81, !PT ;  /* 0x0000005150187209 */ /* 0x002fca0007810000 */
[C---:B------:R-:W-:Y:S01]  /*8740*/  FMUL.FTZ R78, R24.reuse, UR21 ;  /* 0x00000015184e7c20 */ /* 0x040fe20008410000 */
[----:B------:R-:W-:-:S03]  /*8750*/  FADD.FTZ R4, -R24, R4 ;  /* 0x0000000418047221 */ /* 0x000fc60000010100 */
[--C-:B------:R-:W-:Y:S01]  /*8760*/  FFMA.FTZ R77, R30, UR21, -R78.reuse ;  /* 0x000000151e4d7c23 */ /* 0x100fe2000801084e */
[--C-:B------:R-:W-:Y:S01]  /*8770*/  FFMA.FTZ R30, R34, UR21, -R78.reuse ;  /* 0x00000015221e7c23 */ /* 0x100fe2000801084e */
[----:B------:R-:W-:Y:S01]  /*8780*/  FMUL.FTZ R4, R4, UR21 ;  /* 0x0000001504047c20 */ /* 0x000fe20008410000 */
[--C-:B------:R-:W-:Y:S01]  /*8790*/  FFMA.FTZ R148, R5, UR21, -R78.reuse ;  /* 0x0000001505947c23 */ /* 0x100fe2000801084e */
[--C-:B------:R-:W-:Y:S01]  /*87a0*/  FFMA.FTZ R132, R45, UR21, -R78.reuse ;  /* 0x000000152d847c23 */ /* 0x100fe2000801084e */
[--C-:B------:R-:W-:Y:S01]  /*87b0*/  FFMA.FTZ R150, R9, UR21, -R78.reuse ;  /* 0x0000001509967c23 */ /* 0x100fe2000801084e */
[--C-:B------:R-:W-:Y:S01]  /*87c0*/  FFMA.FTZ R79, R25, UR21, -R78.reuse ;  /* 0x00000015194f7c23 */ /* 0x100fe2000801084e */
[----:B0-----:R-:W-:Y:S01]  /*87d0*/  FMNMX.FTZ R28, R82, R83, !PT ;  /* 0x00000053521c7209 */ /* 0x001fe20007810000 */
[--C-:B------:R-:W-:Y:S01]  /*87e0*/  FFMA.FTZ R82, R6, UR21, -R78.reuse ;  /* 0x0000001506527c23 */ /* 0x100fe2000801084e */
[----:B------:R-:W-:Y:S01]  /*87f0*/  MUFU.EX2 R4, R4 ;  /* 0x0000000400047308 */ /* 0x000fe20000000800 */
[--C-:B------:R-:W-:Y:S01]  /*8800*/  FFMA.FTZ R81, R10, UR21, -R78.reuse ;  /* 0x000000150a517c23 */ /* 0x100fe2000801084e */
[--C-:B------:R-:W-:Y:S01]  /*8810*/  FFMA.FTZ R25, R42, UR21, -R78.reuse ;  /* 0x000000152a197c23 */ /* 0x100fe2000801084e */
[C---:B------:R-:W-:Y:S01]  /*8820*/  FADD.FTZ R3, -R28.reuse, R3 ;  /* 0x000000031c037221 */ /* 0x040fe20000010100 */
[----:B------:R-:W-:Y:S01]  /*8830*/  FMUL.FTZ R34, R28, UR21 ;  /* 0x000000151c227c20 */ /* 0x000fe20008410000 */
[--C-:B------:R-:W-:Y:S01]  /*8840*/  FFMA.FTZ R144, R13, UR21, -R78.reuse ;  /* 0x000000150d907c23 */ /* 0x100fe2000801084e */
[----:B------:R-:W-:Y:S01]  /*8850*/  FFMA.FTZ R80, R14, UR21, -R78 ;  /* 0x000000150e507c23 */ /* 0x000fe2000801084e */
[----:B------:R-:W-:Y:S01]  /*8860*/  FMUL.FTZ R3, R3, UR21 ;  /* 0x0000001503037c20 */ /* 0x000fe20008410000 */
[--C-:B------:R-:W-:Y:S01]  /*8870*/  FFMA.FTZ R149, R7, UR21, -R34.reuse ;  /* 0x0000001507957c23 */ /* 0x100fe20008010822 */
[--C-:B------:R-:W-:Y:S01]  /*8880*/  FFMA.FTZ R45, R8, UR21, -R34.reuse ;  /* 0x00000015082d7c23 */ /* 0x100fe20008010822 */
[----:B------:R-:W0:Y:S01]  /*8890*/  MUFU.EX2 R148, R148 ;  /* 0x0000009400947308 */ /* 0x000e220000000800 */
[--C-:B------:R-:W-:Y:S01]  /*88a0*/  FFMA.FTZ R151, R11, UR21, -R34.reuse ;  /* 0x000000150b977c23 */ /* 0x100fe20008010822 */
        /* <DEDUP_REMOVED lines=44> */
[--C-:B------:R-:W-:Y:S01]  /*8b70*/  FFMA.FTZ R9, R62, UR21, -R78.reuse ;  /* 0x000000153e097c23 */ /* 0x100fe2000801084e */
[----:B------:R-:W-:Y:S01]  /*8b80*/  FFMA.FTZ R126, R65, UR21, -R78 ;  /* 0x00000015417e7c23 */ /* 0x000fe2000801084e */
[----:B------:R-:W0:Y:S01]  /*8b90*/  MUFU.EX2 R151, R151 ;  /* 0x0000009700977308 */ /* 0x000e220000000800 */
[----:B--2---:R-:W-:Y:S01]  /*8ba0*/  FADD.FTZ R0, R45, R0 ;  /* 0x000000002d007221 */ /* 0x004fe20000010000 */
[----:B------:R-:W-:Y:S01]  /*8bb0*/  FFMA.FTZ R127, R67, UR21, -R34 ;  /* 0x00000015437f7c23 */ /* 0x000fe20008010822 */
[----:B------:R-:W-:Y:S01]  /*8bc0*/  FFMA.FTZ R6, R66, UR21, -R78 ;  /* 0x0000001542067c23 */ /* 0x000fe2000801084e */
[----:B------:R-:W-:Y:S01]  /*8bd0*/  FFMA.FTZ R8, R68, UR21, -R34 ;  /* 0x0000001544087c23 */ /* 0x000fe20008010822 */
[----:B------:R-:W-:Y:S01]  /*8be0*/  FFMA.FTZ R120, R69, UR21, -R78 ;  /* 0x0000001545787c23 */ /* 0x000fe2000801084e */
[----:B------:R-:W-:Y:S01]  /*8bf0*/  FFMA.FTZ R121, R71, UR21, -R34 ;  /* 0x0000001547797c23 */ /* 0x000fe20008010822 */
[--C-:B------:R-:W-:Y:S01]  /*8c00*/  FFMA.FTZ R5, R70, UR21, -R78.reuse ;  /* 0x0000001546057c23 */ /* 0x100fe2000801084e */
[----:B------:R-:W2:Y:S01]  /*8c10*/  MUFU.EX2 R81, R81 ;  /* 0x0000005100517308 */ /* 0x000ea20000000800 */
[----:B-1----:R-:W-:Y:S01]  /*8c20*/  FADD.FTZ R2, R150, R7 ;  /* 0x0000000796027221 */ /* 0x002fe20000010000 */
[----:B------:R-:W-:Y:S01]  /*8c30*/  FFMA.FTZ R122, R73, UR21, -R78 ;  /* 0x00000015497a7c23 */ /* 0x000fe2000801084e */
[----:B------:R-:W-:Y:S01]  /*8c40*/  FFMA.FTZ R123, R75, UR21, -R34 ;  /* 0x000000154b7b7c23 */ /* 0x000fe20008010822 */
[----:B------:R-:W-:-:S04]  /*8c50*/  FFMA.FTZ R33, R74, UR21, -R78 ;  /* 0x000000154a217c23 */ /* 0x000fc8000801084e */
        /* <DEDUP_REMOVED lines=121> */
.L_x_15209:
        /* <DEDUP_REMOVED lines=77> */
.L_x_15199:
[----:B------:R-:W-:Y:S06]  /*98c0*/  BAR.ARV 0x8, 0x200 ;  /* 0x0208000000007b1d */ /* 0x000fec0000002000 */
[----:B------:R-:W-:Y:S05]  /*98d0*/  @!P0 BRA `(.L_x_15211) ;  /* 0x0000000000048947 */ /* 0x000fea0003800000 */
[----:B------:R-:W-:Y:S01]  /*98e0*/  BPT.TRAP 0x1 ;  /* 0x000000040000795c */ /* 0x000fe20000300000 */
.L_x_15211:
[----:B------:R-:W-:Y:S01]  /*98f0*/  ULEA UR5, UR47, UR45, 0x3 ;  /* 0x0000002d2f057291 */ /* 0x000fe2000f8e183f */
[----:B------:R-:W-:-:S05]  /*9900*/  IMAD.U32 R3, RZ, RZ, UR48 ;  /* 0x00000030ff037e24 */ /* 0x000fca000f8e00ff */
[----:B------:R-:W-:-:S04]  /*9910*/  SHF.L.U32 R3, R3, 0x1f, RZ ;  /* 0x0000001f03037819 */ /* 0x000fc800000006ff */
[----:B------:R0:W1:Y:S01]  /*9920*/  SYNCS.PHASECHK.TRANS64.TRYWAIT P1, [UR5+0x16850], R3 ;  /* 0x01685003ff0075a7 */ /* 0x0000620008020145 */
[----:B------:R-:W-:Y:S05]  /*9930*/  @!P0 BRA `(.L_x_15212) ;  /* 0x0000000000048947 */ /* 0x000fea0003800000 */
[----:B------:R-:W-:Y:S01]  /*9940*/  BPT.TRAP 0x1 ;  /* 0x000000040000795c */ /* 0x000fe20000300000 */
.L_x_15212:
[----:B-1----:R-:W-:Y:S05]  /*9950*/  @P1 BRA `(.L_x_15213) ;  /* 0x0000000000081947 */ /* 0x002fea0003800000 */
[----:B------:R-:W1:Y:S02]  /*9960*/  SYNCS.PHASECHK.TRANS64.TRYWAIT P1, [UR5+0x16850], R3 ;  /* 0x01685003ff0075a7 */ /* 0x000e640008020145 */
[----:B-1----:R-:W-:Y:S05]  /*9970*/  @!P1 BRA `(.L_x_15214) ;  /* 0x0000009000f49947 */ /* 0x002fea0003800000 */
.L_x_15213:
[----:B------:R-:W-:Y:S01]  /*9980*/  UIADD3 UR45, UR45, 0x400, URZ ;  /* 0x000004002d2d7890 */ /* 0x000fe2000fffe03f */
[----:B------:R-:W-:Y:S01]  /*9990*/  WARPGROUP.ARRIVE ;  /* 0x00000000000079c5 */ /* 0x000fe20000000000 */
[----:B------:R-:W-:Y:S01]  /*99a0*/  UMOV UR7, 0x40000040 ;  /* 0x4000004000077882 */ /* 0x000fe20000000000 */
[----:B01----:R-:W0:Y:S01]  /*99b0*/  SHFL.BFLY PT, R3, R2, 0x2, 0x1f ;  /* 0x0c401f0002037f89 */ /* 0x003e2200000e0000 */
[----:B------:R-:W-:Y:S01]  /*99c0*/  USHF.R.U32.HI UR45, URZ, 0x4, UR45 ;  /* 0x000000043f2d7899 */ /* 0x000fe2000801162d */
[----:B------:R-:W-:Y:S02]  /*99d0*/  IMAD.U32 R10, RZ, RZ, UR21 ;  /* 0x00000015ff0a7e24 */ /* 0x000fe4000f8e00ff */
[----:B------:R-:W1:Y:S01]  /*99e0*/  SHFL.BFLY PT, R5, R0, 0x2, 0x1f ;  /* 0x0c401f0000057f89 */ /* 0x000e6200000e0000 */
[----:B------:R-:W-:-:S04]  /*99f0*/  ULOP3.LUT UR4, UR45, 0x3fff, URZ, 0xc0, !UPT ;  /* 0x00003fff2d047892 */ /* 0x000fc8000f8ec03f */
[----:B------:R-:W-:-:S07]  /*9a00*/  ULEA UR4, UR47, UR4, 0xa ;  /* 0x000000042f047291 */ /* 0x000fce000f8e503f */
[----:B------:R-:W-:Y:S02]  /*9a10*/  UMOV UR6, UR4 ;  /* 0x0000000400067c82 */ /* 0x000fe40008000000 */
[----:B------:R-:W-:Y:S01]  /*9a20*/  HGMMA.64x64x16.F32 R88, R148, gdesc[UR4].tnspB, R88, gsb0 ;  /* 0x40e0000494587df0 */ /* 0x000fe20008000858 */
[----:B------:R-:W-:Y:S01]  /*9a30*/  UIADD3 UR6, UR4, 0x80, URZ ;  /* 0x0000008004067890 */ /* 0x000fe2000fffe03f */
[----:B------:R-:W-:Y:S01]  /*9a40*/  UMOV UR7, 0x40000040 ;  /* 0x4000004000077882 */ /* 0x000fe20000000000 */
[----:B0-----:R-:W-:Y:S01]  /*9a50*/  FADD.FTZ R3, R3, R2 ;  /* 0x0000000203037221 */ /* 0x001fe20000010000 */
[----:B------:R-:W-:Y:S01]  /*9a60*/  MOV R2, 0xff800000 ;  /* 0xff80000000027802 */ /* 0x000fe20000000f00 */
[----:B-1----:R-:W-:-:S03]  /*9a70*/  FADD.FTZ R5, R5, R0 ;  /* 0x0000000005057221 */ /* 0x002fc60000010000 */
[----:B------:R-:W0:Y:S01]  /*9a80*/  SHFL.BFLY PT, R4, R3, 0x1, 0x1f ;  /* 0x0c201f0003047f89 */ /* 0x000e2200000e0000 */
[----:B------:R-:W-:-:S03]  /*9a90*/  IMAD.MOV.U32 R0, RZ, RZ, RZ ;  /* 0x000000ffff007224 */ /* 0x000fc600078e00ff */
[----:B------:R-:W1:Y:S01]  /*9aa0*/  SHFL.BFLY PT, R6, R5, 0x1, 0x1f ;  /* 0x0c201f0005067f89 */ /* 0x000e6200000e0000 */
[----:B0-----:R-:W-:Y:S01]  /*9ab0*/  FADD.FTZ R8, R3, R4 ;  /* 0x0000000403087221 */ /* 0x001fe20000010000 */
[----:B------:R-:W-:Y:S02]  /*9ac0*/  IMAD.MOV.U32 R3, RZ, RZ, -0x800000 ;  /* 0xff800000ff037424 */ /* 0x000fe400078e00ff */
        /* <DEDUP_REMOVED lines=49> */
[----:B0-23--:R-:W-:Y:S05]  /*9de0*/  @!P0 BRA `(.L_x_15215) ;  /* 0x0000000000048947 */ /* 0x00dfea0003800000 */
[----:B------:R-:W-:Y:S01]  /*9df0*/  BPT.TRAP 0x1 ;  /* 0x000000040000795c */ /* 0x000fe20000300000 */
.L_x_15215:
        /* <DEDUP_REMOVED lines=42> */
.L_x_15179:
        /* <DEDUP_REMOVED lines=64> */
[----:B------:R0:W-:Y:S04]  /*a4a0*/  STSM.16.M88.4 [R33], R12 ;  /* 0x0000000c21007844 */ /* 0x0001e80000000200 */
        /* <DEDUP_REMOVED lines=8> */
[----:B------:R-:W-:Y:S01]  /*a530*/  ULDC UR4, c[0x0][0xad4] ;  /* 0x0002b50000047ab9 */ /* 0x000fe20000000800 */
[----:B0-----:R-:W-:-:S03]  /*a540*/  ISETP.NE.AND P1, PT, R33, 0x1, PT ;  /* 0x000000012100780c */ /* 0x001fc60003f25270 */
[----:B------:R-:W-:-:S05]  /*a550*/  PLOP3.LUT P4, PT, PT, PT, UP0, 0x80, 0x0 ;  /* 0x000000000000781c */ /* 0x000fca0003f8f008 */
[----:B------:R-:W-:-:S04]  /*a560*/  @UP0 ULEA UR8, UP1, UR37, UR8, 0x2 ;  /* 0x0000000825080291 */ /* 0x000fc8000f82103f */
[----:B------:R-:W-:Y:S01]  /*a570*/  @UP0 ULEA.HI.X UR9, UR37, UR9, UR38, 0x2, UP1 ;  /* 0x0000000925090291 */ /* 0x000fe200088f1426 */
[----:B------:R-:W0:Y:S01]  /*a580*/  @P1 LDC R6, c[0x0][0xbec] ;  /* 0x0002fb00ff061b82 */ /* 0x000e220000000800 */
[----:B------:R-:W-:Y:S01]  /*a590*/  UISETP.NE.AND UP0, UPT, UR46, URZ, UPT ;  /* 0x0000003f2e00728c */ /* 0x000fe2000bf05270 */
[----:B------:R-:W-:-:S03]  /*a5a0*/  IMAD.U32 R4, RZ, RZ, UR8 ;  /* 0x00000008ff047e24 */ /* 0x000fc6000f8e00ff */
[----:B------:R-:W-:Y:S01]  /*a5b0*/  USEL UR4, UR46, UR4, UP0 ;  /* 0x000000042e047287 */ /* 0x000fe20008000000 */
[----:B------:R-:W-:Y:S02]  /*a5c0*/  MOV R5, UR9 ;  /* 0x0000000900057c02 */ /* 0x000fe40008000f00 */
[----:B------:R-:W3:Y:S01]  /*a5d0*/  @P1 LDC R9, c[0x0][0xbf0] ;  /* 0x0002fc00ff091b82 */ /* 0x000ee20000000800 */
[----:B------:R-:W-:Y:S01]  /*a5e0*/  UISETP.GT.AND UP1, UPT, UR4, 0x1, UPT ;  /* 0x000000010400788c */ /* 0x000fe2000bf24270 */
[----:B------:R-:W-:Y:S01]  /*a5f0*/  UMOV UR16, 0x9b8 ;  /* 0x000009b800107882 */ /* 0x000fe20000000000 */
[----:B------:R-:W-:Y:S01]  /*a600*/  UISETP.NE.U32.AND UP0, UPT, UR10, URZ, UPT ;  /* 0x0000003f0a00728c */ /* 0x000fe2000bf05070 */
[----:B------:R-:W-:Y:S01]  /*a610*/  VIADD R15, R17, UR40 ;  /* 0x00000028110f7c36 */ /* 0x000fe20008000000 */
[----:B------:R-:W-:Y:S01]  /*a620*/  USEL UR16, UR16, 0x978, UP1 ;  /* 0x0000097810107887 */ /* 0x000fe20008800000 */
[----:B------:R0:W5:Y:S01]  /*a630*/  @P4 LDG.E R8, desc[UR54][R4.64] ;  /* 0x0000003604084981 */ /* 0x000162000c1e1900 */
[----:B------:R-:W-:Y:S01]  /*a640*/  UISETP.NE.AND.EX UP0, UPT, UR11, URZ, UPT, UP0 ;  /* 0x0000003f0b00728c */ /* 0x000fe2000bf05300 */
[----:B------:R-:W-:Y:S01]  /*a650*/  IMAD.MOV.U32 R7, RZ, RZ, R15 ;  /* 0x000000ffff077224 */ /* 0x000fe200078e000f */
[----:B------:R-:W-:Y:S01]  /*a660*/  UMOV UR4, URZ ;  /* 0x0000003f00047c82 */ /* 0x000fe20008000000 */
[----:B------:R-:W-:-:S02]  /*a670*/  USEL UR7, UR41, URZ, UP1 ;  /* 0x0000003f29077287 */ /* 0x000fc40008800000 */
[----:B------:R-:W-:Y:S02]  /*a680*/  USEL UR37, UR37, URZ, !UP0 ;  /* 0x0000003f25257287 */ /* 0x000fe4000c000000 */
[----:B------:R-:W-:Y:S01]  /*a690*/  USEL UR38, UR38, URZ, !UP0 ;  /* 0x0000003f26267287 */ /* 0x000fe2000c000000 */
[----:B0-----:R-:W-:Y:S02]  /*a6a0*/  @P1 IMAD.HI.U32 R4, R15, R6, RZ ;  /* 0x000000060f041227 */ /* 0x001fe400078e00ff */
[----:B------:R-:W-:Y:S01]  /*a6b0*/  ULDC.64 UR10, c[0x0][UR16+0x220] ;  /* 0x00008800100a7abb */ /* 0x000fe20008000a00 */
[----:B------:R-:W-:Y:S01]  /*a6c0*/  ULDC.64 UR8, c[0x0][UR16+0x218] ;  /* 0x0000860010087abb */ /* 0x000fe20008000a00 */
[----:B------:R-:W-:Y:S01]  /*a6d0*/  ULDC.64 UR12, c[0x0][UR16+0x228] ;  /* 0x00008a00100c7abb */ /* 0x000fe20008000a00 */
[----:B------:R-:W-:Y:S02]  /*a6e0*/  UIMAD UR11, UR11, UR37, URZ ;  /* 0x000000250b0b72a4 */ /* 0x000fe4000f8e023f */
[----:B------:R-:W-:Y:S01]  /*a6f0*/  UIMAD.WIDE.U32 UR14, UR8, UR39, URZ ;  /* 0x00000027080e72a5 */ /* 0x000fe2000f8e003f */
[----:B---3--:R-:W-:Y:S01]  /*a700*/  @P1 SHF.R.U32.HI R7, RZ, R9, R4 ;  /* 0x00000009ff071219 */ /* 0x008fe20000011604 */
        /* <DEDUP_REMOVED lines=31> */
[----:B-1----:R-:W-:Y:S08]  /*a900*/  @P4 BRA `(.L_x_15218) ;  /* 0x0000000000104947 */ /* 0x002ff00003800000 */
[----:B------:R-:W-:Y:S05]  /*a910*/  @!P0 BRA `(.L_x_15218) ;  /* 0x00000000000c8947 */ /* 0x000fea0003800000 */
[----:B------:R-:W2:Y:S04]  /*a920*/  LDG.E R5, desc[UR54][R28.64] ;  /* 0x000000361c057981 */ /* 0x000ea8000c1e1900 */
[----:B-----5:R-:W2:Y:S02]  /*a930*/  LDG.E R8, desc[UR54][R28.64+0x4] ;  /* 0x000004361c087981 */ /* 0x020ea4000c1e1900 */
[----:B--2---:R-:W-:-:S07]  /*a940*/  IADD3 R8, -R5, R8, RZ ;  /* 0x0000000805087210 */ /* 0x004fce0007ffe1ff */
.L_x_15218:
[----:B------:R-:W2:Y:S01]  /*a950*/  LDL R12, [R1+0x28] ;  /* 0x00002800010c7983 */ /* 0x000ea20000100800 */
[----:B------:R-:W0:Y:S03]  /*a960*/  S2R R4, SR_TID.X ;  /* 0x0000000000047919 */ /* 0x000e260000002100 */
[----:B------:R-:W-:Y:S04]  /*a970*/  SHFL.IDX PT, R5, R11, RZ, 0x1c1f ;  /* 0x001c1fff0b057589 */ /* 0x000fe800000e0000 */
[----:B------:R-:W-:Y:S04]  /*a980*/  SHFL.IDX PT, R6, R10, 0x1, 0x1c1f ;  /* 0x003c1f000a067f89 */ /* 0x000fe800000e0000 */
[----:B------:R-:W-:Y:S01]  /*a990*/  SHFL.IDX PT, R7, R11, 0x1, 0x1c1f ;  /* 0x003c1f000b077f89 */ /* 0x000fe200000e0000 */
[----:B0-----:R-:W-:-:S05]  /*a9a0*/  VIADD R13, R4, 0xffffff80 ;  /* 0xffffff80040d7836 */ /* 0x001fca0000000000 */
[----:B------:R-:W-:-:S04]  /*a9b0*/  SHF.R.S32.HI R9, RZ, 0x1f, R13 ;  /* 0x0000001fff097819 */ /* 0x000fc8000001140d */
[----:B------:R-:W-:-:S04]  /*a9c0*/  LEA.HI R9, R9, R13, RZ, 0x7 ;  /* 0x0000000d09097211 */ /* 0x000fc800078f38ff */
[----:B------:R-:W-:Y:S01]  /*a9d0*/  LOP3.LUT R9, R9, 0xffffff80, RZ, 0xc0, !PT ;  /* 0xffffff8009097812 */ /* 0x000fe200078ec0ff */
[----:B------:R-:W0:Y:S04]  /*a9e0*/  SHFL.IDX PT, R4, R10, RZ, 0x1c1f ;  /* 0x001c1fff0a047589 */ /* 0x000e2800000e0000 */
[----:B------:R-:W-:Y:S02]  /*a9f0*/  IMAD.IADD R9, R13, 0x1, -R9 ;  /* 0x000000010d097824 */ /* 0x000fe400078e0a09 */
[----:B-----5:R-:W-:-:S03]  /*aa00*/  IMAD R28, R8, R33, RZ ;  /* 0x00000021081c7224 */ /* 0x020fc600078e02ff */
[----:B------:R-:W-:Y:S02]  /*aa10*/  LOP3.LUT P0, RZ, R9, 0x3, RZ, 0xc0, !PT ;  /* 0x0000000309ff7812 */ /* 0x000fe4000780c0ff */
[----:B------:R-:W-:Y:S01]  /*aa20*/  PLOP3.LUT P3, PT, PT, PT, UP1, 0x80, 0x0 ;  /* 0x000000000000781c */ /* 0x000fe20003f6f018 */
        /* <DEDUP_REMOVED lines=9> */
[----:B0-----:R-:W-:Y:S01]  /*aac0*/  IMAD R3, R157, 0x40, R19 ;  /* 0x000000409d037824 */ /* 0x001fe200078e0213 */
[----:B------:R-:W-:-:S03]  /*aad0*/  ULDC.64 UR10, c[0x0][0xaa0] ;  /* 0x0002a800000a7ab9 */ /* 0x000fc60000000a00 */
        /* <DEDUP_REMOVED lines=9> */
[----:B------:R-:W-:Y:S02]  /*ab70*/  LOP3.LUT R4, R5, R20, RZ, 0x3c, !PT ;  /* 0x0000001405047212 */ /* 0x000fe400078e3cff */
[----:B------:R-:W-:Y:S01]  /*ab80*/  LOP3.LUT R8, R8, R9, RZ, 0x3c, !PT ;  /* 0x0000000908087212 */ /* 0x000fe200078e3cff */
[--C-:B------:R-:W-:Y:S01]  /*ab90*/  IMAD.X R9, RZ, RZ, R21.reuse, P0 ;  /* 0x000000ffff097224 */ /* 0x100fe200000e0615 */
[----:B------:R-:W-:Y:S02]  /*aba0*/  MOV R5, R21 ;  /* 0x0000001500057202 */ /* 0x000fe40000000f00 */
[----:B------:R-:W-:Y:S01]  /*abb0*/  LOP3.LUT R12, R12, R13, RZ, 0x3c, !PT ;  /* 0x0000000d0c0c7212 */ /* 0x000fe200078e3cff */
[----:B------:R-:W-:-:S02]  /*abc0*/  IMAD.X R13, RZ, RZ, R21, P2 ;  /* 0x000000ffff0d7224 */ /* 0x000fc400010e0615 */
[----:B------:R-:W2:Y:S04]  /*abd0*/  LD.E.128 R8, desc[UR54][R8.64] ;  /* 0x0000003608087980 */ /* 0x000ea8000c101d00 */
[----:B------:R-:W3:Y:S04]  /*abe0*/  LD.E.128 R4, desc[UR54][R4.64] ;  /* 0x0000003604047980 */ /* 0x000ee8000c101d00 */
[----:B------:R-:W4:Y:S01]  /*abf0*/  LD.E.128 R12, desc[UR54][R12.64] ;  /* 0x000000360c0c7980 */ /* 0x000f22000c101d00 */
[----:B------:R-:W-:Y:S02]  /*ac00*/  IADD3 R3, P0, R20, 0x4800, RZ ;  /* 0x0000480014037810 */ /* 0x000fe40007f1e0ff */
[----:B------:R-:W0:Y:S02]  /*ac10*/  @P1 LDC R20, c[0x0][0xbec] ;  /* 0x0002fb00ff141b82 */ /* 0x000e240000000800 */
[----:B------:R-:W-:-:S04]  /*ac20*/  LOP3.LUT R2, R3, 0x380, RZ, 0xc0, !PT ;  /* 0x0000038003027812 */ /* 0x000fc800078ec0ff */
[----:B------:R-:W-:Y:S01]  /*ac30*/  SHF.R.U64 R2, R2, 0x3, RZ ;  /* 0x0000000302027819 */ /* 0x000fe200000012ff */
[----:B------:R-:W-:-:S03]  /*ac40*/  UIMAD UR7, UR12, UR10, URZ ;  /* 0x0000000a0c0772a4 */ /* 0x000fc6000f8e023f */
[----:B------:R-:W-:Y:S02]  /*ac50*/  LOP3.LUT R24, R2, R3, RZ, 0x3c, !PT ;  /* 0x0000000302187212 */ /* 0x000fe400078e3cff */
[----:B------:R-:W1:Y:S01]  /*ac60*/  @P1 LDC R3, c[0x0][0xbf0] ;  /* 0x0002fc00ff031b82 */ /* 0x000e620000000800 */
[----:B------:R-:W-:Y:S02]  /*ac70*/  UIMAD.WIDE.U32 UR8, UR4, UR10, URZ ;  /* 0x0000000a040872a5 */ /* 0x000fe4000f8e003f */
[----:B------:R-:W-:Y:S01]  /*ac80*/  UIMAD UR7, UR4, UR11, UR7 ;  /* 0x0000000b040772a4 */ /* 0x000fe2000f8e0207 */
[----:B------:R-:W-:Y:S02]  /*ac90*/  IMAD R2, R18, 0x30, R157 ;  /* 0x0000003012027824 */ /* 0x000fe400078e029d */
[----:B------:R-:W-:Y:S01]  /*aca0*/  ULDC.64 UR10, c[0x0][0xae8] ;  /* 0x0002ba00000a7ab9 */ /* 0x000fe20000000a00 */
[----:B------:R-:W-:Y:S01]  /*acb0*/  UIADD3 UR9, UR9, UR7, URZ ;  /* 0x0000000709097290 */ /* 0x000fe2000fffe03f */
[----:B------:R-:W-:-:S03]  /*acc0*/  VIADD R29, R2, UR40 ;  /* 0x00000028021d7c36 */ /* 0x000fc60008000000 */
[----:B------:R-:W-:Y:S02]  /*acd0*/  UIMAD.WIDE.U32 UR8, UR39, UR10, UR8 ;  /* 0x0000000a270872a5 */ /* 0x000fe4000f8e0008 */
[----:B------:R-:W-:Y:S02]  /*ace0*/  USHF.R.S32.HI UR4, URZ, 0x1f, UR37 ;  /* 0x0000001f3f047899 */ /* 0x000fe40008011425 */
[----:B------:R-:W-:Y:S01]  /*acf0*/  UIMAD UR9, UR39, UR11, UR9 ;  /* 0x0000000b270972a4 */ /* 0x000fe2000f8e0209 */
[----:B0-----:R-:W-:Y:S02]  /*ad00*/  @P1 IMAD.HI.U32 R2, R29, R20, RZ ;  /* 0x000000141d021227 */ /* 0x001fe400078e00ff */
[----:B------:R-:W-:Y:S02]  /*ad10*/  ULDC.64 UR10, c[0x0][0xaf0] ;  /* 0x0002bc00000a7ab9 */ /* 0x000fe40000000a00 */
[----:B------:R-:W-:Y:S01]  /*ad20*/  UIMAD UR4, UR4, UR10, URZ ;  /* 0x0000000a040472a4 */ /* 0x000fe2000f8e023f */
[----:B------:R-:W-:Y:S01]  /*ad30*/  IMAD.X R25, RZ, RZ, R21, P0 ;  /* 0x000000ffff197224 */ /* 0x000fe200000e0615 */
[----:B------:R-:W-:Y:S01]  /*ad40*/  UIMAD.WIDE.U32 UR8, UR37, UR10, UR8 ;  /* 0x0000000a250872a5 */ /* 0x000fe2000f8e0008 */
[----:B------:R-:W-:Y:S01]  /*ad50*/  IMAD.MOV.U32 R21, RZ, RZ, R29 ;  /* 0x000000ffff157224 */ /* 0x000fe200078e001d */
[----:B------:R-:W-:Y:S01]  /*ad60*/  UIMAD UR4, UR37, UR11, UR4 ;  /* 0x0000000b250472a4 */ /* 0x000fe2000f8e0204 */
[----:B-1----:R-:W-:-:S02]  /*ad70*/  @P1 SHF.R.U32.HI R21, RZ, R3, R2 ;  /* 0x00000003ff151219 */ /* 0x002fc40000011602 */
[----:B------:R-:W-:Y:S01]  /*ad80*/  ULDC.64 UR10, c[0x0][0xae0] ;  /* 0x0002b800000a7ab9 */ /* 0x000fe20000000a00 */
[----:B------:R-:W-:Y:S01]  /*ad90*/  UIADD3 UR4, UR9, UR4, URZ ;  /* 0x0000000409047290 */ /* 0x000fe2000fffe03f */
[--C-:B------:R-:W-:Y:S01]  /*ada0*/  SHF.R.S32.HI R20, RZ, 0x1f, R21.reuse ;  /* 0x0000001fff147819 */ /* 0x100fe20000011415 */
[----:B------:R-:W-:Y:S01]  /*adb0*/  IMAD.MOV R30, RZ, RZ, -R21 ;  /* 0x000000ffff1e7224 */ /* 0x000fe200078e0a15 */
[----:B------:R-:W5:Y:S01]  /*adc0*/  LD.E.128 R24, desc[UR54][R24.64] ;  /* 0x0000003618187980 */ /* 0x000f62000c101d00 */
[----:B------:R-:W-:Y:S02]  /*add0*/  IMAD.U32 R3, RZ, RZ, UR9 ;  /* 0x00000009ff037e24 */ /* 0x000fe4000f8e00ff */
[----:B------:R-:W-:Y:S01]  /*ade0*/  IMAD.U32 R2, RZ, RZ, UR8 ;  /* 0x00000008ff027e24 */ /* 0x000fe2000f8e00ff */
[----:B------:R-:W-:Y:S01]  /*adf0*/  ULDC.64 UR8, c[0x0][0xad8] ;  /* 0x0002b60000087ab9 */ /* 0x000fe20000000a00 */
[----:B------:R-:W-:Y:S01]  /*ae00*/  IMAD.U32 R3, RZ, RZ, UR4 ;  /* 0x00000004ff037e24 */ /* 0x000fe2000f8e00ff */
[----:B------:R-:W-:Y:S01]  /*ae10*/  ULDC UR4, c[0x0][0xac8] ;  /* 0x0002b20000047ab9 */ /* 0x000fe20000000800 */
[----:B------:R-:W-:Y:S01]  /*ae20*/  IMAD R20, R20, UR10, RZ ;  /* 0x0000000a14147c24 */ /* 0x000fe2000f8e02ff */
[----:B------:R-:W-:Y:S01]  /*ae30*/  @!PT LDS RZ, [RZ] ;  /* 0x00000000fffff984 */ /* 0x000fe20000000800 */
[----:B------:R-:W-:Y:S01]  /*ae40*/  @!PT LDS RZ, [RZ] ;  /* 0x00000000fffff984 */ /* 0x000fe20000000800 */
[----:B------:R-:W-:Y:S01]  /*ae50*/  @!PT LDS RZ, [RZ] ;  /* 0x00000000fffff984 */ /* 0x000fe20000000800 */
[----:B------:R-:W-:Y:S01]  /*ae60*/  @!PT LDS RZ, [RZ] ;  /* 0x00000000fffff984 */ /* 0x000fe20000000800 */
[----:B------:R0:W-:Y:S06]  /*ae70*/  MEMBAR.ALL.CTA ;  /* 0x0000000000007992 */ /* 0x0001ec0000008000 */
[----:B0-----:R-:W0:Y:S01]  /*ae80*/  FENCE.VIEW.ASYNC.S ;  /* 0x00000000000073c6 */ /* 0x001e220000000000 */
[----:B------:R-:W-:-:S02]  /*ae90*/  IMAD R29, R33, R30, R29 ;  /* 0x0000001e211d7224 */ /* 0x000fc400078e021d */
[C---:B------:R-:W-:Y:S02]  /*aea0*/  IMAD R33, R21.reuse, UR11, R20 ;  /* 0x0000000b15217c24 */ /* 0x040fe4000f8e0214 */
[----:B------:R-:W-:Y:S01]  /*aeb0*/  IMAD.WIDE.U32 R2, R21, UR10, R2 ;  /* 0x0000000a15027c25 */ /* 0x000fe2000f8e0002 */
[----:B------:R-:W-:-:S04]  /*aec0*/  SHF.R.S32.HI R20, RZ, 0x1f, R29 ;  /* 0x0000001fff147819 */ /* 0x000fc8000001141d */
[----:B------:R-:W-:Y:S01]  /*aed0*/  IADD3 R3, R3, R33, RZ ;  /* 0x0000002103037210 */ /* 0x000fe20007ffe0ff */
[----:B------:R-:W-:-:S04]  /*aee0*/  IMAD R20, R20, UR8, RZ ;  /* 0x0000000814147c24 */ /* 0x000fc8000f8e02ff */
[C---:B------:R-:W-:Y:S02]  /*aef0*/  IMAD R21, R29.reuse, UR9, R20 ;  /* 0x000000091d157c24 */ /* 0x040fe4000f8e0214 */
[----:B------:R-:W-:Y:S01]  /*af00*/  IMAD.WIDE.U32 R2, R29, UR8, R2 ;  /* 0x000000081d027c25 */ /* 0x000fe2000f8e0002 */
[----:B------:R-:W-:-:S03]  /*af10*/  ULDC.64 UR8, c[0x0][0xa80] ;  /* 0x0002a00000087ab9 */ /* 0x000fc60000000a00 */
[----:B------:R-:W-:Y:S01]  /*af20*/  IMAD.IADD R3, R3, 0x1, R21 ;  /* 0x0000000103037824 */ /* 0x000fe200078e0215 */
[----:B------:R-:W-:-:S04]  /*af30*/  LEA R30, P0, R2, UR8, 0x1 ;  /* 0x00000008021e7c11 */ /* 0x000fc8000f8008ff */
[----:B------:R-:W-:Y:S01]  /*af40*/  LEA.HI.X R34, R2, UR9, R3, 0x1, P0 ;  /* 0x0000000902227c11 */ /* 0x000fe200080f0c03 */
[----:B0-----:R-:W-:Y:S01]  /*af50*/  SHFL.IDX PT, R20, R30, 0x1, 0x181f ;  /* 0x00381f001e147f89 */ /* 0x001fe200000e0000 */
[----:B------:R-:W-:-:S03]  /*af60*/  VIADD R29, R157, UR40 ;  /* 0x000000289d1d7c36 */ /* 0x000fc60008000000 */
[----:B------:R-:W0:Y:S04]  /*af70*/  SHFL.IDX PT, R2, R30, RZ, 0x181f ;  /* 0x00181fff1e027589 */ /* 0x000e2800000e0000 */
[----:B------:R-:W1:Y:S01]  /*af80*/  SHFL.IDX PT, R32, R30, 0x2, 0x181f ;  /* 0x00581f001e207f89 */ /* 0x000e6200000e0000 */
[----:B------:R-:W-:-:S03]  /*af90*/  ISETP.GE.AND P0, PT, R19, UR4, PT ;  /* 0x0000000413007c0c */ /* 0x000fc6000bf06270 */
[----:B------:R-:W1:Y:S01]  /*afa0*/  SHFL.IDX PT, R36, R34, RZ, 0x181f ;  /* 0x00181fff22247589 */ /* 0x000e6200000e0000 */
[----:B------:R-:W-:-:S03]  /*afb0*/  VIADD R3, R29, 0x30 ;  /* 0x000000301d037836 */ /* 0x000fc60000000000 */
[----:B------:R-:W1:Y:S01]  /*afc0*/  SHFL.IDX PT, R38, R34, 0x1, 0x181f ;  /* 0x00381f0022267f89 */ /* 0x000e6200000e0000 */
[----:B------:R-:W-:-:S03]  /*afd0*/  VIADD R21, R29, 0x60 ;  /* 0x000000601d157836 */ /* 0x000fc60000000000 */
[----:B------:R-:W1:Y:S01]  /*afe0*/  SHFL.IDX PT, R40, R34, 0x2, 0x181f ;  /* 0x00581f0022287f89 */ /* 0x000e6200000e0000 */
[-C--:B------:R-:W-:Y:S02]  /*aff0*/  ISETP.GE.OR P1, PT, R29, R28.reuse, P0 ;  /* 0x0000001c1d00720c */ /* 0x080fe40000726670 */
[-C--:B------:R-:W-:Y:S02]  /*b000*/  ISETP.GE.OR P2, PT, R3, R28.reuse, P0 ;  /* 0x0000001c0300720c */ /* 0x080fe40000746670 */
[----:B------:R-:W-:Y:S01]  /*b010*/  ISETP.GE.OR P3, PT, R21, R28, P0 ;  /* 0x0000001c1500720c */ /* 0x000fe20000766670 */
[----:B------:R-:W-:Y:S01]  /*b020*/  VIADD R0, R0, 0x16820 ;  /* 0x0001682000007836 */ /* 0x000fe20000000000 */
[----:B------:R-:W-:-:S07]  /*b030*/  SHF.R.S32.HI R35, RZ, 0x1f, R19 ;  /* 0x0000001fff237819 */ /* 0x000fce0000011413 */
[C---:B0-----:R-:W-:Y:S02]  /*b040*/  @!P1 LEA R2, P4, R19.reuse, R2, 0x1 ;  /* 0x0000000213029211 */ /* 0x041fe400078808ff */
[C---:B------:R-:W-:Y:S02]  /*b050*/  @!P2 LEA R20, P5, R19.reuse, R20, 0x1 ;  /* 0x000000141314a211 */ /* 0x040fe400078a08ff */
[C---:B-1----:R-:W-:Y:S02]  /*b060*/  @!P3 LEA R32, P6, R19.reuse, R32, 0x1 ;  /* 0x000000201320b211 */ /* 0x042fe400078c08ff */
[----:B------:R-:W-:Y:S02]  /*b070*/  PRMT R0, RZ, 0x654, R0 ;  /* 0x00000654ff007816 */ /* 0x000fe40000000000 */
[C-C-:B------:R-:W-:Y:S02]  /*b080*/  @!P1 LEA.HI.X R3, R19.reuse, R36, R35.reuse, 0x1, P4 ;  /* 0x0000002413039211 */ /* 0x140fe400020f0c23 */
[C-C-:B------:R-:W-:Y:S01]  /*b090*/  @!P2 LEA.HI.X R21, R19.reuse, R38, R35.reuse, 0x1, P5 ;  /* 0x000000261315a211 */ /* 0x140fe200028f0c23 */
[----:B------:R0:W-:Y:S01]  /*b0a0*/  SYNCS.ARRIVE.TRANS64.RED.A1T0 RZ, [R0+URZ], RZ ;  /* 0x000000ff00ff79a7 */ /* 0x0001e2000810043f */
[----:B------:R-:W-:Y:S01]  /*b0b0*/  @!P3 LEA.HI.X R33, R19, R40, R35, 0x1, P6 ;  /* 0x000000281321b211 */ /* 0x000fe200030f0c23 */
[----:B------:R-:W-:-:S05]  /*b0c0*/  VIADD R29, R29, 0x90 ;  /* 0x000000901d1d7836 */ /* 0x000fca0000000000 */
[----:B------:R-:W-:Y:S01]  /*b0d0*/  ISETP.GE.OR P0, PT, R29, R28, P0 ;  /* 0x0000001c1d00720c */ /* 0x000fe20000706670 */
[----:B------:R-:W1:Y:S04]  /*b0e0*/  SHFL.IDX PT, R30, R30, 0x3, 0x181f ;  /* 0x00781f001e1e7f89 */ /* 0x000e6800000e0000 */
[----:B------:R-:W0:Y:S04]  /*b0f0*/  SHFL.IDX PT, R34, R34, 0x3, 0x181f ;  /* 0x00781f0022227f89 */ /* 0x000e2800000e0000 */
[----:B---3--:R3:W-:Y:S04]  /*b100*/  @!P1 ST.E.128 desc[UR54][R2.64], R4 ;  /* 0x0000000402009985 */ /* 0x0087e8000c101d36 */
[----:B--2---:R3:W-:Y:S04]  /*b110*/  @!P2 ST.E.128 desc[UR54][R20.64], R8 ;  /* 0x000000081400a985 */ /* 0x0047e8000c101d36 */
[----:B----4-:R3:W-:Y:S01]  /*b120*/  @!P3 ST.E.128 desc[UR54][R32.64], R12 ;  /* 0x0000000c2000b985 */ /* 0x0107e2000c101d36 */
[----:B01----:R-:W-:Y:S05]  /*b130*/  @P0 BRA `(.L_x_15220) ;  /* 0x0000001000a80947 */ /* 0x003fea0003800000 */
[----:B---3--:R-:W-:-:S04]  /*b140*/  LEA R2, P0, R19, R30, 0x1 ;  /* 0x0000001e13027211 */ /* 0x008fc800078008ff */
[----:B------:R-:W-:-:S05]  /*b150*/  LEA.HI.X R3, R19, R34, R35, 0x1, P0 ;  /* 0x0000002213037211 */ /* 0x000fca00000f0c23 */
[----:B-----5:R0:W-:Y:S01]  /*b160*/  ST.E.128 desc[UR54][R2.64], R24 ;  /* 0x0000001802007985 */ /* 0x0201e2000c101d36 */
[----:B------:R-:W-:Y:S05]  /*b170*/  BRA `(.L_x_15220) ;  /* 0x0000001000987947 */ /* 0x000fea0003800000 */
.L_x_15219:
        /* <DEDUP_REMOVED lines=29> */
[----:B------:R-:W-:Y:S02]  /*b350*/  IADD3 R4, -R5, RZ, RZ ;  /* 0x000000ff05047210 */ /* 0x000fe40007ffe1ff */
[----:B------:R-:W-:Y:S01]  /*b360*/  SHF.R.S32.HI R2, RZ, 0x1f, R5 ;  /* 0x0000001fff027819 */ /* 0x000fe20000011405 */
        /* <DEDUP_REMOVED lines=19> */
[----:B------:R-:W-:Y:S02]  /*b4a0*/  PRMT R4, RZ, 0x654, R4 ;  /* 0x00000654ff047816 */ /* 0x000fe40000000004 */
[----:B------:R-:W-:Y:S02]  /*b4b0*/  LEA.HI.X R14, R2, UR9, R3, 0x2, P1 ;  /* 0x00000009020e7c11 */ /* 0x000fe400088f1403 */
[----:B------:R0:W-:Y:S03]  /*b4c0*/  SYNCS.ARRIVE.TRANS64.RED.A1T0 RZ, [R4+URZ], RZ ;  /* 0x000000ff04ff79a7 */ /* 0x0001e6000810043f */
[----:B------:R1:W2:Y:S04]  /*b4d0*/  SHFL.IDX PT, R5, R14, RZ, 0x1c1f ;  /* 0x001c1fff0e057589 */ /* 0x0002a800000e0000 */
[----:B0-----:R1:W0:Y:S01]  /*b4e0*/  SHFL.IDX PT, R4, R0, RZ, 0x1c1f ;  /* 0x001c1fff00047589 */ /* 0x00122200000e0000 */
[----:B------:R-:W-:Y:S05]  /*b4f0*/  @P2 BRA `(.L_x_15222) ;  /* 0x0000000000802947 */ /* 0x000fea0003800000 */
[----:B------:R-:W-:Y:S02]  /*b500*/  ULDC UR4, c[0x0][0xac8] ;  /* 0x0002b20000047ab9 */ /* 0x000fe40000000800 */
[----:B------:R-:W-:Y:S02]  /*b510*/  ISETP.GE.AND P4, PT, R16, UR4, PT ;  /* 0x0000000410007c0c */ /* 0x000fe4000bf86270 */
[----:B------:R-:W-:Y:S02]  /*b520*/  ISETP.GE.AND P2, PT, R156, UR4, PT ;  /* 0x000000049c007c0c */ /* 0x000fe4000bf46270 */
[----:B------:R-:W-:Y:S02]  /*b530*/  ISETP.GE.AND P1, PT, R155, UR4, PT ;  /* 0x000000049b007c0c */ /* 0x000fe4000bf26270 */
[----:B------:R-:W-:-:S07]  /*b540*/  ISETP.GE.AND P5, PT, R154, UR4, PT ;  /* 0x000000049a007c0c */ /* 0x000fce000bfa6270 */
[----:B0-2---:R-:W-:Y:S02]  /*b550*/  @!P4 IMAD.WIDE R2, R16, 0x4, R4 ;  /* 0x000000041002c825 */ /* 0x005fe400078e0204 */
[CC--:B------:R-:W-:Y:S02]  /*b560*/  @!P2 LEA R6, P6, R156.reuse, R4.reuse, 0x2 ;  /* 0x000000049c06a211 */ /* 0x0c0fe400078c10ff */
        /* <DEDUP_REMOVED lines=25> */
.L_x_15222:
[----:B------:R-:W-:Y:S05]  /*b700*/  BSYNC B1 ;  /* 0x0000000000017941 */ /* 0x000fea0003800000 */
.L_x_15221:
[----:B--23--:R2:W3:Y:S04]  /*b710*/  SHFL.IDX PT, R5, R14, 0x1, 0x1c1f ;  /* 0x003c1f000e057f89 */ /* 0x00c4e800000e0000 */
        /* <DEDUP_REMOVED lines=8> */
[----:B0--3--:R-:W-:Y:S02]  /*b7a0*/  @!P0 IMAD.WIDE R2, R16, 0x4, R4 ;  /* 0x0000000410028825 */ /* 0x009fe400078e0204 */
        /* <DEDUP_REMOVED lines=14> */
[----:B-12---:R-:W-:Y:S02]  /*b890*/  @!P4 LEA R14, P5, R23, R4, 0x2 ;  /* 0x00000004170ec211 */ /* 0x006fe400078a10ff */
        /* <DEDUP_REMOVED lines=12> */
.L_x_15217:
[----:B------:R-:W-:Y:S02]  /*b960*/  ULDC.64 UR8, c[0x0][0xc00] ;  /* 0x0003000000087ab9 */ /* 0x000fe40000000a00 */
[----:B------:R-:W-:-:S04]  /*b970*/  UISETP.NE.U32.AND UP0, UPT, UR8, URZ, UPT ;  /* 0x0000003f0800728c */ /* 0x000fc8000bf05070 */
[----:B------:R-:W-:-:S03]  /*b980*/  UISETP.NE.AND.EX UP0, UPT, UR9, URZ, UPT, UP0 ;  /* 0x0000003f0900728c */ /* 0x000fc6000bf05300 */
[----:B------:R-:W-:Y:S02]  /*b990*/  ULDC.64 UR8, c[0x0][0xc00] ;  /* 0x0003000000087ab9 */ /* 0x000fe40000000a00 */
[----:B------:R-:W-:Y:S01]  /*b9a0*/  UIMAD.WIDE UR8, UR37, 0x4, UR8 ;  /* 0x00000004250878a5 */ /* 0x000fe2000f8e0208 */
[----:B------:R-:W-:-:S05]  /*b9b0*/  PLOP3.LUT P1, PT, PT, PT, UP0, 0x80, 0x0 ;  /* 0x000000000000781c */ /* 0x000fca0003f2f008 */
[----:B------:R-:W-:Y:S01]  /*b9c0*/  IMAD.U32 R2, RZ, RZ, UR8 ;  /* 0x00000008ff027e24 */ /* 0x000fe2000f8e00ff */
[----:B------:R-:W-:Y:S01]  /*b9d0*/  MOV R3, UR9 ;  /* 0x0000000900037c02 */ /* 0x000fe20008000f00 */
[----:B------:R-:W-:Y:S02]  /*b9e0*/  ULDC.64 UR8, c[0x0][0xc08] ;  /* 0x0003020000087ab9 */ /* 0x000fe40000000a00 */
[----:B------:R-:W-:-:S04]  /*b9f0*/  UISETP.NE.U32.AND UP1, UPT, UR8, URZ, UPT ;  /* 0x0000003f0800728c */ /* 0x000fc8000bf25070 */
[----:B------:R-:W-:Y:S01]  /*ba00*/  UISETP.NE.AND.EX UP1, UPT, UR9, URZ, UPT, UP1 ;  /* 0x0000003f0900728c */ /* 0x000fe2000bf25310 */
[----:B------:R-:W2:Y:S01]  /*ba10*/  @P1 LDG.E R6, desc[UR54][R2.64] ;  /* 0x0000003602061981 */ /* 0x000ea2000c1e1900 */
[----:B------:R-:W-:Y:S02]  /*ba20*/  ULDC UR4, c[0x0][0xa88] ;  /* 0x0002a20000047ab9 */ /* 0x000fe40000000800 */
[----:B------:R-:W-:Y:S01]  /*ba30*/  IMAD.U32 R0, RZ, RZ, UR4 ;  /* 0x00000004ff007e24 */ /* 0x000fe2000f8e00ff */
[----:B------:R-:W0:Y:S01]  /*ba40*/  S2R R7, SR_TID.X ;  /* 0x0000000000077919 */ /* 0x000e220000002100 */
        /* <DEDUP_REMOVED lines=8> */
[----:B0-----:R-:W-:-:S10]  /*bad0*/  VIADD R7, R7, 0xffffff80 ;  /* 0xffffff8007077836 */ /* 0x001fd40000000000 */
[----:B------:R-:W-:Y:S01]  /*bae0*/  @!UP1 ULDC UR46, c[0x0][0xad4] ;  /* 0x0002b500002e9ab9 */ /* 0x000fe20000000800 */
[----:B------:R-:W-:Y:S02]  /*baf0*/  ISETP.GT.AND P0, PT, R7, 0xbf, PT ;  /* 0x000000bf0700780c */ /* 0x000fe40003f04270 */
[----:B--2---:R-:W-:-:S13]  /*bb00*/  @P1 R2UR UR4, R6 ;  /* 0x00000000060412ca */ /* 0x004fda00000e0000 */
[----:B------:R-:W-:Y:S01]  /*bb10*/  USHF.R.S32.HI UR18, URZ, 0x1f, UR4 ;  /* 0x0000001f3f127899 */ /* 0x000fe20008011404 */
[----:B-1----:R-:W-:Y:S11]  /*bb20*/  @P2 BRA `(.L_x_15223) ;  /* 0x0000000000102947 */ /* 0x002ff60003800000 */
[----:B------:R-:W-:Y:S05]  /*bb30*/  @!P1 BRA `(.L_x_15223) ;  /* 0x00000000000c9947 */ /* 0x000fea0003800000 */
[----:B------:R-:W2:Y:S04]  /*bb40*/  LDG.E R5, desc[UR54][R2.64] ;  /* 0x0000003602057981 */ /* 0x000ea8000c1e1900 */
[----:B-----5:R-:W2:Y:S02]  /*bb50*/  LDG.E R0, desc[UR54][R2.64+0x4] ;  /* 0x0000043602007981 */ /* 0x020ea4000c1e1900 */
[----:B--2---:R-:W-:-:S07]  /*bb60*/  IMAD.IADD R0, R0, 0x1, -R5 ;  /* 0x0000000100007824 */ /* 0x004fce00078e0a05 */
.L_x_15223:
        /* <DEDUP_REMOVED lines=36> */
[----:B------:R-:W-:Y:S01]  /*bdb0*/  UIADD3.X UR7, UR7, UR17, UR18, UP1, UP2 ;  /* 0x0000001107077290 */ /* 0x000fe20008fe4412 */
[----:B-1----:R-:W-:Y:S01]  /*bdc0*/  @P0 SHF.R.U32.HI R5, RZ, R7, R2 ;  /* 0x00000007ff050219 */ /* 0x002fe20000011602 */
[----:B------:R-:W-:Y:S01]  /*bdd0*/  IMAD.U32 R2, RZ, RZ, UR20 ;  /* 0x00000014ff027e24 */ /* 0x000fe2000f8e00ff */
[----:B------:R-:W-:Y:S01]  /*bde0*/  ULDC.64 UR8, c[0x0][UR16+0x210] ;  /* 0x0000840010087abb */ /* 0x000fe20008000a00 */
[----:B------:R-:W-:Y:S01]  /*bdf0*/  ULDC.64 UR10, c[0x0][0xba8] ;  /* 0x0002ea00000a7ab9 */ /* 0x000fe20000000a00 */
[C---:B------:R-:W-:Y:S01]  /*be00*/  IADD3 R7, -R5.reuse, RZ, RZ ;  /* 0x000000ff05077210 */ /* 0x040fe20007ffe1ff */
[----:B------:R-:W-:Y:S01]  /*be10*/  @!UP0 ULDC UR10, c[0x0][0xb50] ;  /* 0x0002d400000a8ab9 */ /* 0x000fe20000000800 */
[----:B------:R-:W-:Y:S01]  /*be20*/  IADD3 R2, P0, P1, R5, UR14, R2 ;  /* 0x0000000e05027c10 */ /* 0x000fe2000f91e002 */
[----:B------:R-:W-:Y:S01]  /*be30*/  @!UP0 ULDC UR11, c[0x0][0xb54] ;  /* 0x0002d500000b8ab9 */ /* 0x000fe20000000800 */
[----:B------:R-:W-:Y:S01]  /*be40*/  SHF.R.S32.HI R5, RZ, 0x1f, R5 ;  /* 0x0000001fff057819 */ /* 0x000fe20000011405 */
[----:B------:R-:W-:-:S03]  /*be50*/  IMAD R7, R9, R7, R4 ;  /* 0x0000000709077224 */ /* 0x000fc600078e0204 */
[----:B------:R-:W-:Y:S01]  /*be60*/  IADD3.X R3, R5, UR7, R6, P0, P1 ;  /* 0x0000000705037c10 */ /* 0x000fe200087e2406 */
        /* <DEDUP_REMOVED lines=9> */
.L_x_15225:
[----:B------:R-:W-:Y:S05]  /*bf00*/  BSYNC B1 ;  /* 0x0000000000017941 */ /* 0x000fea0003800000 */
.L_x_15224:
[----:B------:R-:W-:-:S06]  /*bf10*/  UISETP.GT.AND UP0, UPT, UR46, 0x1, UPT ;  /* 0x000000012e00788c */ /* 0x000fcc000bf04270 */
[----:B------:R-:W-:-:S13]  /*bf20*/  PLOP3.LUT P0, PT, PT, PT, UP0, 0x80, 0x0 ;  /* 0x000000000000781c */ /* 0x000fda0003f0f008 */
[----:B------:R-:W-:Y:S05]  /*bf30*/  @P0 BRA `(.L_x_15220) ;  /* 0x0000000400280947 */ /* 0x000fea0003800000 */
[----:B------:R-:W1:Y:S01]  /*bf40*/  LDC R11, c[0x0][0xbe8] ;  /* 0x0002fa00ff0b7b82 */ /* 0x000e620000000800 */
[----:B------:R-:W-:Y:S01]  /*bf50*/  ULDC.64 UR10, c[0x0][0xaa0] ;  /* 0x0002a800000a7ab9 */ /* 0x000fe20000000a00 */
[----:B------:R-:W-:Y:S01]  /*bf60*/  IMAD R2, R18, 0x30, R157 ;  /* 0x0000003012027824 */ /* 0x000fe200078e029d */
[----:B------:R-:W-:Y:S01]  /*bf70*/  UIMAD UR7, UR18, UR10, URZ ;  /* 0x0000000a120772a4 */ /* 0x000fe2000f8e023f */
[----:B------:R-:W-:Y:S01]  /*bf80*/  VIADD R30, R157, UR40 ;  /* 0x000000289d1e7c36 */ /* 0x000fe20008000000 */
[----:B------:R-:W-:Y:S01]  /*bf90*/  UIMAD.WIDE.U32 UR8, UR4, UR10, URZ ;  /* 0x0000000a040872a5 */ /* 0x000fe2000f8e003f */
[----:B0-----:R-:W-:Y:S01]  /*bfa0*/  VIADD R4, R2, UR40 ;  /* 0x0000002802047c36 */ /* 0x001fe20008000000 */
[----:B------:R-:W-:Y:S01]  /*bfb0*/  UIMAD UR7, UR4, UR11, UR7 ;  /* 0x0000000b040772a4 */ /* 0x000fe2000f8e0207 */
[----:B------:R-:W-:Y:S02]  /*bfc0*/  SHF.R.S32.HI R13, RZ, 0x1f, R19 ;  /* 0x0000001fff0d7819 */ /* 0x000fe40000011413 */
        /* <DEDUP_REMOVED lines=14> */
[----:B0-----:R-:W-:-:S04]  /*c0b0*/  @P0 IMAD.HI.U32 R2, R4, R3, RZ ;  /* 0x0000000304020227 */ /* 0x001fc800078e00ff */
[----:B------:R-:W-:Y:S02]  /*c0c0*/  IMAD.U32 R3, RZ, RZ, UR9 ;  /* 0x00000009ff037e24 */ /* 0x000fe4000f8e00ff */
[----:B------:R-:W-:Y:S01]  /*c0d0*/  IMAD.U32 R3, RZ, RZ, UR4 ;  /* 0x00000004ff037e24 */ /* 0x000fe2000f8e00ff */
[----:B------:R-:W-:Y:S01]  /*c0e0*/  ULDC UR4, c[0x0][0xac8] ;  /* 0x0002b20000047ab9 */ /* 0x000fe20000000800 */
[----:B-1----:R-:W-:-:S04]  /*c0f0*/  @P0 SHF.R.U32.HI R5, RZ, R7, R2 ;  /* 0x00000007ff050219 */ /* 0x002fc80000011602 */
[----:B------:R-:W-:Y:S02]  /*c100*/  IADD3 R7, -R5, RZ, RZ ;  /* 0x000000ff05077210 */ /* 0x000fe40007ffe1ff */
[----:B------:R-:W-:-:S03]  /*c110*/  SHF.R.S32.HI R2, RZ, 0x1f, R5 ;  /* 0x0000001fff027819 */ /* 0x000fc60000011405 */
[----:B------:R-:W-:Y:S02]  /*c120*/  IMAD R7, R11, R7, R4 ;  /* 0x000000070b077224 */ /* 0x000fe400078e0204 */
[----:B------:R-:W-:Y:S02]  /*c130*/  IMAD R4, R2, UR10, RZ ;  /* 0x0000000a02047c24 */ /* 0x000fe4000f8e02ff */
[----:B------:R-:W-:Y:S01]  /*c140*/  IMAD.U32 R2, RZ, RZ, UR8 ;  /* 0x00000008ff027e24 */ /* 0x000fe2000f8e00ff */
        /* <DEDUP_REMOVED lines=11> */
[----:B-----5:R-:W-:Y:S01]  /*c200*/  IMAD R11, R0, R11, RZ ;  /* 0x0000000b000b7224 */ /* 0x020fe200078e02ff */
[----:B------:R-:W-:Y:S02]  /*c210*/  IADD3 R0, R30, 0x30, RZ ;  /* 0x000000301e007810 */ /* 0x000fe40007ffe0ff */
        /* <DEDUP_REMOVED lines=28> */
.L_x_15220:
[----:B------:R-:W-:Y:S05]  /*c3e0*/  BSYNC B0 ;  /* 0x0000000000007941 */ /* 0x000fea0003800000 */
.L_x_15216:
[----:B------:R-:W-:Y:S02]  /*c3f0*/  ULDC UR4, c[0x0][0xc3c] ;  /* 0x00030f0000047ab9 */ /* 0x000fe40000000800 */
[----:B------:R-:W-:-:S13]  /*c400*/  ISETP.GE.AND P0, PT, R31, UR4, PT ;  /* 0x000000041f007c0c */ /* 0x000fda000bf06270 */
[----:B------:R-:W-:Y:S05]  /*c410*/  @!P0 BRA `(.L_x_15226) ;  /* 0xffffff4800808947 */ /* 0x000fea000383ffff */
[----:B------:R-:W-:Y:S05]  /*c420*/  EXIT ;  /* 0x000000000000794d */ /* 0x000fea0003800000 */
.L_x_15173:
[----:B------:R-:W-:-:S08]  /*c430*/  NOP ;  /* 0x0000000000007918 */ /* 0x000fd00000000000 */
[----:B------:R-:W0:-:S00]  /*c440*/  USETMAXREG.DEALLOC.CTAPOOL 0x20 ;  /* 0x00000020000079c8 */ /* 0x000e0000080e0500 */
[----:B0-----:R-:W2:Y:S01]  /*c450*/  LDL.LU R2, [R1+0x4] ;  /* 0x0000040001027983 */ /* 0x001ea20000300800 */
[----:B------:R-:W-:Y:S01]  /*c460*/  LOP3.LUT R0, R0, 0x3, RZ, 0xc0, !PT ;  /* 0x0000000300007812 */ /* 0x000fe200078ec0ff */
[----:B------:R-:W-:-:S05]  /*c470*/  IMAD.MOV.U32 R6, RZ, RZ, RZ ;  /* 0x000000ffff067224 */ /* 0x000fca00078e00ff */
[----:B------:R-:W0:Y:S02]  /*c480*/  SHFL.IDX PT, R0, R0, RZ, 0x1f ;  /* 0x00001fff00007589 */ /* 0x000e2400000e0000 */
[----:B0-----:R-:W-:Y:S02]  /*c490*/  ISETP.NE.AND P0, PT, R0, RZ, PT ;  /* 0x000000ff0000720c */ /* 0x001fe40003f05270 */
        /* <DEDUP_REMOVED lines=11> */
.L_x_15227:
        /* <DEDUP_REMOVED lines=44> */
.L_x_15231:
        /* <DEDUP_REMOVED lines=34> */
.L_x_15229:
        /* <DEDUP_REMOVED lines=11> */
[----:B------:R-:W-:-:S06]  /*cae0*/  IADD3 R16, R19, -0x1, RZ ;  /* 0xffffffff13107810 */ /* 0x000fcc0007ffe0ff */
[----:B------:R0:W1:Y:S02]  /*caf0*/  SHFL.IDX PT, R16, R5, R16, 0x1f ;  /* 0x00001f1005107589 */ /* 0x00006400000e0000 */
.L_x_15232:
        /* <DEDUP_REMOVED lines=20> */
[----:B------:R-:W-:Y:S01]  /*cc40*/  IMAD R3, R2, R11, R10 ;  /* 0x0000000b02037224 */ /* 0x000fe200078e020a */
[----:B0-----:R-:W-:-:S04]  /*cc50*/  IADD3 R10, R9, 0xffffffe, RZ ;  /* 0x0ffffffe090a7810 */ /* 0x001fc80007ffe0ff */
        /* <DEDUP_REMOVED lines=40> */
.L_x_15233:
        /* <DEDUP_REMOVED lines=60> */
[----:B------:R-:W-:-:S07]  /*d2a0*/  IMAD R18, R2, R18, R3 ;  /* 0x0000001202127224 */ /* 0x000fce00078e0203 */
.L_x_15234:
[----:B------:R-:W-:-:S05]  /*d2b0*/  LOP3.LUT R17, RZ, R2, RZ, 0x33, !PT ;  /* 0x00000002ff117212 */ /* 0x000fca00078e33ff */
[----:B------:R-:W-:Y:S01]  /*d2c0*/  IMAD.IADD R17, R6, 0x1, R17 ;  /* 0x0000000106117824 */ /* 0x000fe200078e0211 */
[----:B------:R-:W-:Y:S06]  /*d2d0*/  BRA `(.L_x_15235) ;  /* 0x0000000000147947 */ /* 0x000fec0003800000 */
.L_x_15230:
[----:B------:R-:W-:Y:S01]  /*d2e0*/  ULDC UR4, c[0x0][0xc3c] ;  /* 0x00030f0000047ab9 */ /* 0x000fe20000000800 */
[----:B------:R-:W-:Y:S01]  /*d2f0*/  IMAD.MOV.U32 R17, RZ, RZ, RZ ;  /* 0x000000ffff117224 */ /* 0x000fe200078e00ff */
[----:B------:R-:W-:Y:S01]  /*d300*/  MOV R19, UR4 ;  /* 0x0000000400137c02 */ /* 0x000fe20008000f00 */
[----:B------:R-:W-:Y:S02]  /*d310*/  IMAD.U32 R16, RZ, RZ, UR6 ;  /* 0x00000006ff107e24 */ /* 0x000fe4000f8e00ff */
[----:B------:R-:W-:-:S07]  /*d320*/  IMAD.MOV.U32 R18, RZ, RZ, RZ ;  /* 0x000000ffff127224 */ /* 0x000fce00078e00ff */
.L_x_15235:
[----:B------:R-:W-:-:S13]  /*d330*/  ISETP.NE.AND P0, PT, R0, RZ, PT ;  /* 0x000000ff0000720c */ /* 0x000fda0003f05270 */
[----:B------:R-:W0:Y:S01]  /*d340*/  @!P0 S2R R3, SR_CgaCtaId ;  /* 0x0000000000038919 */ /* 0x000e220000008800 */
[----:B------:R-:W-:-:S04]  /*d350*/  @!P0 MOV R0, 0x400 ;  /* 0x0000040000008802 */ /* 0x000fc80000000f00 */
[----:B0-----:R-:W-:-:S05]  /*d360*/  @!P0 LEA R0, R3, R0, 0x18 ;  /* 0x0000000003008211 */ /* 0x001fca00078ec0ff */
[----:B------:R2:W-:Y:S01]  /*d370*/  @!P0 STS.128 [R0+0x168d0], R16 ;  /* 0x0168d01000008388 */ /* 0x0005e20000000c00 */
[----:B------:R-:W-:Y:S06]  /*d380*/  BAR.ARV 0x5, 0x200 ;  /* 0x0148000000007b1d */ /* 0x000fec0000002000 */
.L_x_15228:
[----:B------:R3:W-:Y:S01]  /*d390*/  STL [R1+0x38], RZ ;  /* 0x000038ff01007387 */ /* 0x0007e20000100800 */
[----:B------:R-:W-:Y:S01]  /*d3a0*/  ULDC UR4, c[0x0][0xc3c] ;  /* 0x00030f0000047ab9 */ /* 0x000fe20000000800 */
[----:B------:R-:W-:Y:S01]  /*d3b0*/  IMAD.MOV.U32 R27, RZ, RZ, 0x1 ;  /* 0x00000001ff1b7424 */ /* 0x000fe200078e00ff */
[----:B-1----:R-:W-:Y:S01]  /*d3c0*/  ISETP.GE.AND P0, PT, R19, UR4, PT ;  /* 0x0000000413007c0c */ /* 0x002fe2000bf06270 */
[----:B------:R-:W-:-:S12]  /*d3d0*/  IMAD.MOV.U32 R25, RZ, RZ, RZ ;  /* 0x000000ffff197224 */ /* 0x000fd800078e00ff */
[----:B---3--:R-:W-:Y:S05]  /*d3e0*/  @P0 BRA `(.L_x_15236) ;  /* 0x0000005000e40947 */ /* 0x008fea0003800000 */
[----:B------:R-:W1:Y:S01]  /*d3f0*/  S2R R3, SR_TID.X ;  /* 0x0000000000037919 */ /* 0x000e620000002100 */
[----:B------:R-:W3:Y:S01]  /*d400*/  S2UR UR5, SR_CgaCtaId ;  /* 0x00000000000579c3 */ /* 0x000ee20000008800 */
[----:B------:R-:W-:Y:S01]  /*d410*/  UMOV UR4, 0x400 ;  /* 0x0000040000047882 */ /* 0x000fe20000000000 */
[----:B------:R-:W-:Y:S01]  /*d420*/  BSSY B8, `(.L_x_15236) ;  /* 0x0000535000087945 */ /* 0x000fe20003800000 */
[----:B------:R4:W-:Y:S01]  /*d430*/  STL [R1+0x38], RZ ;  /* 0x000038ff01007387 */ /* 0x0009e20000100800 */
[----:B------:R-:W-:Y:S01]  /*d440*/  IMAD.MOV.U32 R27, RZ, RZ, 0x1 ;  /* 0x00000001ff1b7424 */ /* 0x000fe200078e00ff */
[----:B------:R-:W-:Y:S01]  /*d450*/  MOV R25, RZ ;  /* 0x000000ff00197202 */ /* 0x000fe20000000f00 */
[----:B------:R-:W-:Y:S01]  /*d460*/  ULOP3.LUT UR37, UR36, 0x2, URZ, 0xfc, !UPT ;  /* 0x0000000224257892 */ /* 0x000fe2000f8efc3f */
[----:B------:R-:W-:Y:S01]  /*d470*/  ULDC UR38, c[0x0][0xc] ;  /* 0x0000030000267ab9 */ /* 0x000fe20000000800 */
[----:B---3--:R-:W-:-:S06]  /*d480*/  ULEA UR4, UR5, UR4, 0x18 ;  /* 0x0000000405047291 */ /* 0x008fcc000f8ec03f */
[----:B------:R-:W-:Y:S01]  /*d490*/  IMAD.U32 R22, RZ, RZ, UR4 ;  /* 0x00000004ff167e24 */ /* 0x000fe2000f8e00ff */
[C---:B-1----:R-:W-:Y:S01]  /*d4a0*/  LOP3.LUT R4, R3.reuse, 0x7f, RZ, 0xc0, !PT ;  /* 0x0000007f03047812 */ /* 0x042fe200078ec0ff */
[C---:B------:R-:W-:Y:S02]  /*d4b0*/  IMAD.SHL.U32 R28, R3.reuse, 0x8, RZ ;  /* 0x00000008031c7824 */ /* 0x040fe400078e00ff */
[----:B0-----:R-:W-:Y:S01]  /*d4c0*/  IMAD.SHL.U32 R2, R3, 0x10, RZ ;  /* 0x0000001003027824 */ /* 0x001fe200078e00ff */
[----:B------:R-:W-:Y:S02]  /*d4d0*/  SHF.R.U32.HI R4, RZ, 0x3, R4 ;  /* 0x00000003ff047819 */ /* 0x000fe40000011604 */
[----:B--2---:R-:W-:Y:S02]  /*d4e0*/  LOP3.LUT R0, R28, 0x1f8, RZ, 0xc0, !PT ;  /* 0x000001f81c007812 */ /* 0x004fe400078ec0ff */
[----:B------:R-:W-:Y:S02]  /*d4f0*/  LOP3.LUT R2, R2, 0x70, RZ, 0xc0, !PT ;  /* 0x0000007002027812 */ /* 0x000fe400078ec0ff */
[----:B------:R-:W-:-:S02]  /*d500*/  LOP3.LUT R3, R0, 0x38, R3, 0x78, !PT ;  /* 0x0000003800037812 */ /* 0x000fc400078e7803 */
[----:B------:R-:W-:Y:S02]  /*d510*/  LOP3.LUT R2, R4, R2, RZ, 0xfc, !PT ;  /* 0x0000000204027212 */ /* 0x000fe400078efcff */
[----:B------:R-:W-:Y:S02]  /*d520*/  LOP3.LUT R0, R3, 0x200, R28, 0xf8, !PT ;  /* 0x0000020003007812 */ /* 0x000fe400078ef81c */
[----:B------:R-:W-:-:S03]  /*d530*/  LOP3.LUT R28, R28, 0x38, RZ, 0xc0, !PT ;  /* 0x000000381c1c7812 */ /* 0x000fc600078ec0ff */
[----:B------:R-:W-:-:S05]  /*d540*/  IMAD R0, R0, 0x2, R22 ;  /* 0x0000000200007824 */ /* 0x000fca00078e0216 */
[----:B------:R4:W-:Y:S02]  /*d550*/  STL [R1+0x1c], R0 ;  /* 0x00001c0001007387 */ /* 0x0009e40000100800 */
.L_x_15299:
[----:B0-----:R-:W0:Y:S01]  /*d560*/  LDC.64 R2, c[0x0][0xc88] ;  /* 0x00032200ff027b82 */ /* 0x001e220000000a00 */
[----:B--2---:R-:W2:Y:S01]  /*d570*/  LDL.LU R6, [R1+0x4] ;  /* 0x0000040001067983 */ /* 0x004ea20000300800 */
[----:B0-----:R-:W-:-:S05]  /*d580*/  IMAD.WIDE R2, R19, 0x4, R2 ;  /* 0x0000000413027825 */ /* 0x001fca00078e0202 */
[----:B------:R-:W4:Y:S01]  /*d590*/  LDG.E R29, desc[UR54][R2.64] ;  /* 0x00000036021d7981 */ /* 0x000f22000c1e1900 */
[----:B------:R-:W-:Y:S05]  /*d5a0*/  YIELD ;  /* 0x0000000000007946 */ /* 0x000fea0003800000 */
[----:B------:R-:W-:Y:S01]  /*d5b0*/  ULDC.64 UR4, c[0x0][0xa28] ;  /* 0x00028a0000047ab9 */ /* 0x000fe20000000a00 */
[----:B------:R-:W-:Y:S01]  /*d5c0*/  IMAD.MOV.U32 R7, RZ, RZ, RZ ;  /* 0x000000ffff077224 */ /* 0x000fe200078e00ff */
[----:B------:R-:W-:Y:S01]  /*d5d0*/  ISETP.NE.U32.AND P0, PT, RZ, UR4, PT ;  /* 0x00000004ff007c0c */ /* 0x000fe2000bf05070 */
[----:B------:R-:W-:-:S03]  /*d5e0*/  ULDC.64 UR6, c[0x0][0xa18] ;  /* 0x0002860000067ab9 */ /* 0x000fc60000000a00 */
[----:B------:R-:W-:Y:S02]  /*d5f0*/  ISETP.NE.AND.EX P0, PT, RZ, UR5, PT, P0 ;  /* 0x00000005ff007c0c */ /* 0x000fe4000bf05300 */
[----:B----4-:R-:W-:-:S11]  /*d600*/  SHF.R.S32.HI R0, RZ, 0x1f, R29 ;  /* 0x0000001fff007819 */ /* 0x010fd6000001141d */
        /* <DEDUP_REMOVED lines=8> */
[----:B--2---:R-:W-:Y:S01]  /*d690*/  LOP3.LUT R6, R6, 0xffffffef, RZ, 0xc0, !PT ;  /* 0xffffffef06067812 */ /* 0x004fe200078ec0ff */
        /* <DEDUP_REMOVED lines=8> */
[----:B------:R-:W2:Y:S05]  /*d720*/  @P2 LDG.E R0, desc[UR54][R2.64] ;  /* 0x0000003602002981 */ /* 0x000eaa000c1e1900 */
[----:B------:R-:W-:Y:S01]  /*d730*/  @P0 IADD3 R4, P1, R23, UR6, RZ ;  /* 0x0000000617040c10 */ /* 0x000fe2000ff3e0ff */
[----:B------:R-:W-:Y:S03]  /*d740*/  STL [R1+0x4], R6 ;  /* 0x0000040601007387 */ /* 0x000fe60000100800 */
        /* <DEDUP_REMOVED lines=8> */
[----:B--2---:R0:W-:Y:S04]  /*d7d0*/  STL [R1+0x20], R0 ;  /* 0x0000200001007387 */ /* 0x0041e80000100800 */
[----:B---3--:R1:W-:Y:S04]  /*d7e0*/  STL [R1+0x14], R7 ;  /* 0x0000140701007387 */ /* 0x0083e80000100800 */
[----:B----4-:R1:W-:Y:S01]  /*d7f0*/  @P0 STL [R1+0x28], R4 ;  /* 0x0000280401000387 */ /* 0x0103e20000100800 */
[----:B0-----:R-:W-:Y:S01]  /*d800*/  IMAD.U32 R0, RZ, RZ, UR4 ;  /* 0x00000004ff007e24 */ /* 0x001fe2000f8e00ff */
[----:B------:R-:W-:Y:S06]  /*d810*/  @P0 BRA `(.L_x_15237) ;  /* 0x0000000000200947 */ /* 0x000fec0003800000 */
[----:B------:R-:W-:Y:S02]  /*d820*/  ULDC UR4, c[0x0][0x288] ;  /* 0x0000a20000047ab9 */ /* 0x000fe40000000800 */
[----:B-1----:R-:W-:-:S05]  /*d830*/  IMAD.U32 R4, RZ, RZ, UR4 ;  /* 0x00000004ff047e24 */ /* 0x002fca000f8e00ff */
[----:B------:R0:W-:Y:S01]  /*d840*/  STL [R1+0x28], R4 ;  /* 0x0000280401007387 */ /* 0x0001e20000100800 */
[----:B------:R-:W-:Y:S05]  /*d850*/  @!P2 BRA `(.L_x_15237) ;  /* 0x000000000010a947 */ /* 0x000fea0003800000 */
[----:B------:R-:W2:Y:S04]  /*d860*/  LDG.E R5, desc[UR54][R2.64] ;  /* 0x0000003602057981 */ /* 0x000ea8000c1e1900 */
[----:B0-----:R-:W2:Y:S02]  /*d870*/  LDG.E R4, desc[UR54][R2.64+0x4] ;  /* 0x0000043602047981 */ /* 0x001ea4000c1e1900 */
[----:B--2---:R-:W-:-:S05]  /*d880*/  IADD3 R2, -R5, R4, RZ ;  /* 0x0000000405027210 */ /* 0x004fca0007ffe1ff */
[----:B------:R2:W-:Y:S02]  /*d890*/  STL [R1+0x28], R2 ;  /* 0x0000280201007387 */ /* 0x0005e40000100800 */
.L_x_15237:
        /* <DEDUP_REMOVED lines=10> */
.L_x_15238:
        /* <DEDUP_REMOVED lines=9> */
.L_x_15239:
        /* <DEDUP_REMOVED lines=9> */
[----:B------:R1:W-:Y:S02]  /*da60*/  STL [R1+0x4], R2 ;  /* 0x0000040201007387 */ /* 0x0003e40000100800 */
        /* <DEDUP_REMOVED lines=8> */
[----:B--2---:R-:W-:-:S05]  /*daf0*/  IADD3 R0, R5, 0x80, -R6 ;  /* 0x0000008005007810 */ /* 0x004fca0007ffe806 */
[----:B------:R-:W-:-:S05]  /*db00*/  IMAD.IADD R0, R0, 0x1, R2 ;  /* 0x0000000100007824 */ /* 0x000fca00078e0202 */
[----:B------:R-:W-:-:S04]  /*db10*/  SHF.R.S32.HI R2, RZ, 0x1f, R0 ;  /* 0x0000001fff027819 */ /* 0x000fc80000011400 */
[----:B------:R-:W-:Y:S02]  /*db20*/  LEA.HI R0, R2, R0, RZ, 0x7 ;  /* 0x0000000002007211 */ /* 0x000fe400078f38ff */
[----:B------:R-:W-:Y:S02]  /*db30*/  IADD3 R2, R5, 0x7f, RZ ;  /* 0x0000007f05027810 */ /* 0x000fe40007ffe0ff */
        /* <DEDUP_REMOVED lines=39> */
.L_x_15241:
[----:B------:R-:W-:Y:S05]  /*ddb0*/  BSYNC B0 ;  /* 0x0000000000007941 */ /* 0x000fea0003800000 */
.L_x_15240:
        /* <DEDUP_REMOVED lines=25> */
.L_x_15243:
        /* <DEDUP_REMOVED lines=20> */
.L_x_15246:
[----:B------:R-:W-:Y:S05]  /*e090*/  BSYNC B6 ;  /* 0x0000000000067941 */ /* 0x000fea0003800000 */
.L_x_15245:
        /* <DEDUP_REMOVED lines=20> */
.L_x_15249:
        /* <DEDUP_REMOVED lines=15> */
.L_x_15248:
[----:B------:R-:W-:Y:S05]  /*e2d0*/  BSYNC B6 ;  /* 0x0000000000067941 */ /* 0x000fea0003800000 */
.L_x_15247:
        /* <DEDUP_REMOVED lines=14> */
[----:B--2---:R0:W2:Y:S01]  /*e3c0*/  @P0 LDG.E R21, desc[UR54][R2.64] ;  /* 0x0000003602150981 */ /* 0x0040a2000c1e1900 */
[----:B-1----:R-:W-:Y:S01]  /*e3d0*/  IMAD.SHL.U32 R7, R7, 0x10, RZ ;  /* 0x0000001007077824 */ /* 0x002fe200078e00ff */
[----:B------:R-:W-:Y:S01]  /*e3e0*/  LOP3.LUT R0, R0, 0x7f, RZ, 0xc0, !PT ;  /* 0x0000007f00007812 */ /* 0x000fe200078ec0ff */
[----:B---3--:R-:W-:-:S07]  /*e3f0*/  VIADD R26, R26, 0xffffffff ;  /* 0xffffffff1a1a7836 */ /* 0x008fce0000000000 */
[----:B0-----:R-:W0:Y:S01]  /*e400*/  @P2 LDC R3, c[0x0][0x434] ;  /* 0x00010d00ff032b82 */ /* 0x001e220000000800 */
[----:B------:R-:W-:Y:S02]  /*e410*/  SHF.R.U32.HI R0, RZ, 0x3, R0 ;  /* 0x00000003ff007819 */ /* 0x000fe40000011600 */
[----:B------:R-:W-:-:S05]  /*e420*/  LOP3.LUT R7, R7, 0x70, RZ, 0xc0, !PT ;  /* 0x0000007007077812 */ /* 0x000fca00078ec0ff */
[----:B------:R-:W1:Y:S01]  /*e430*/  @P2 LDC R2, c[0x0][0x438] ;  /* 0x00010e00ff022b82 */ /* 0x000e620000000800 */
[----:B------:R-:W-:-:S04]  /*e440*/  SHF.L.U32 R8, R26, 0x7, RZ ;  /* 0x000000071a087819 */ /* 0x000fc800000006ff */
[----:B------:R-:W-:Y:S01]  /*e450*/  LOP3.LUT R0, R8, R0, R7, 0xfe, !PT ;  /* 0x0000000008007212 */ /* 0x000fe200078efe07 */
[----:B--2---:R-:W-:Y:S03]  /*e460*/  @P0 STL [R1], R21 ;  /* 0x0000001501000387 */ /* 0x004fe60000100800 */
[C---:B----4-:R-:W-:Y:S01]  /*e470*/  ISETP.GE.AND P0, PT, R0.reuse, R5, PT ;  /* 0x000000050000720c */ /* 0x050fe20003f06270 */
[----:B------:R-:W-:-:S04]  /*e480*/  IMAD.IADD R0, R0, 0x1, R4 ;  /* 0x0000000100007824 */ /* 0x000fc800078e0204 */
[----:B0-----:R-:W-:-:S04]  /*e490*/  @P2 IMAD.HI.U32 R3, R0, R3, RZ ;  /* 0x0000000300032227 */ /* 0x001fc800078e00ff */
[----:B------:R-:W-:Y:S01]  /*e4a0*/  IMAD.MOV.U32 R4, RZ, RZ, R0 ;  /* 0x000000ffff047224 */ /* 0x000fe200078e0000 */
[----:B-1----:R-:W-:-:S03]  /*e4b0*/  @P2 SHF.R.U32.HI R4, RZ, R2, R3 ;  /* 0x00000002ff042219 */ /* 0x002fc60000011603 */
[----:B------:R-:W0:Y:S02]  /*e4c0*/  @!P0 LDC.64 R2, c[0x0][0x428] ;  /* 0x00010a00ff028b82 */ /* 0x000e240000000a00 */
        /* <DEDUP_REMOVED lines=14> */
[----:B------:R-:W-:Y:S01]  /*e5b0*/  LOP3.LUT R20, R20, 0xfffffffb, RZ, 0xc0, !PT ;  /* 0xfffffffb14147812 */ /* 0x000fe200078ec0ff */
[----:B------:R-:W-:-:S03]  /*e5c0*/  IMAD.U32 R9, RZ, RZ, UR37 ;  /* 0x00000025ff097e24 */ /* 0x000fc6000f8e00ff */
[----:B------:R-:W-:Y:S02]  /*e5d0*/  @P2 LOP3.LUT R20, R20, 0x4, RZ, 0xfc, !PT ;  /* 0x0000000414142812 */ /* 0x000fe400078efcff */
[----:B------:R-:W-:Y:S02]  /*e5e0*/  ISETP.NE.AND P2, PT, R9, 0x3, PT ;  /* 0x000000030900780c */ /* 0x000fe40003f45270 */
[----:B------:R-:W-:-:S11]  /*e5f0*/  LOP3.LUT R20, R20, 0xfffffffd, RZ, 0xc0, !PT ;  /* 0xfffffffd14147812 */ /* 0x000fd600078ec0ff */
[----:B------:R-:W-:-:S05]  /*e600*/  @P2 LOP3.LUT R20, R20, 0x2, RZ, 0xfc, !PT ;  /* 0x0000000214142812 */ /* 0x000fca00078efcff */
[----:B------:R0:W-:Y:S01]  /*e610*/  STL [R1+0x4], R20 ;  /* 0x0000041401007387 */ /* 0x0001e20000100800 */
[----:B------:R-:W-:-:S03]  /*e620*/  UMOV UR4, 0xffffffff ;  /* 0xffffffff00047882 */ /* 0x000fc60000000000 */
[----:B------:R-:W-:Y:S05]  /*e630*/  BRA.DIV UR4, `(.L_x_15250) ;  /* 0x0000004604dc7947 */ /* 0x000fea000b800000 */
.L_x_15316:
[----:B------:R-:W-:Y:S01]  /*e640*/  LOP3.LUT R24, R18, 0xffff, RZ, 0xc0, !PT ;  /* 0x0000ffff12187812 */ /* 0x000fe200078ec0ff */
[----:B------:R-:W-:Y:S06]  /*e650*/  @!P2 BRA `(.L_x_15251) ;  /* 0x000000000004a947 */ /* 0x000fec0003800000 */
[----:B------:R-:W-:Y:S01]  /*e660*/  BPT.TRAP 0x1 ;  /* 0x000000040000795c */ /* 0x000fe20000300000 */
.L_x_15251:
        /* <DEDUP_REMOVED lines=23> */
.L_x_15317:
[----:B------:R-:W-:Y:S05]  /*e7e0*/  BSYNC B0 ;  /* 0x0000000000007941 */ /* 0x000fea0003800000 */
.L_x_15252:
        /* <DEDUP_REMOVED lines=71> */
[----:B-1----:R-:W-:-:S04]  /*ec60*/  @P1 LEA R7, P0, R28, R7, 0x1 ;  /* 0x000000071c071211 */ /* 0x002fc800078008ff */
[----:B--2---:R-:W-:-:S04]  /*ec70*/  @P1 IADD3.X R6, RZ, R6, RZ, P0, !PT ;  /* 0x00000006ff061210 */ /* 0x004fc800007fe4ff */
        /* <DEDUP_REMOVED lines=36> */
.L_x_15335:
[----:B------:R-:W-:-:S13]  /*eec0*/  ISETP.GE.AND P0, PT, R4, 0x71, PT ;  /* 0x000000710400780c */ /* 0x000fda0003f06270 */
[----:B-12---:R-:W-:Y:S01]  /*eed0*/  @P0 LEA R6, P1, R28, R0, 0x1 ;  /* 0x000000001c060211 */ /* 0x006fe200078208ff */
        /* <DEDUP_REMOVED lines=8> */
.L_x_15255:
        /* <DEDUP_REMOVED lines=11> */
.L_x_15256:
        /* <DEDUP_REMOVED lines=18> */
[----:B------:R1:W-:Y:S03]  /*f130*/  STL [R1+0x34], R4 ;  /* 0x0000340401007387 */ /* 0x0003e60000100800 */
[----:B------:R-:W-:-:S05]  /*f140*/  IMAD.IADD R0, R3, 0x1, R0 ;  /* 0x0000000103007824 */ /* 0x000fca00078e0200 */
        /* <DEDUP_REMOVED lines=11> */
[----:B------:R-:W-:Y:S02]  /*f200*/  IMAD.U32 R7, RZ, RZ, UR9 ;  /* 0x00000009ff077e24 */ /* 0x000fe4000f8e00ff */
[----:B------:R-:W-:-:S02]  /*f210*/  IMAD.U32 R10, RZ, RZ, UR4 ;  /* 0x00000004ff0a7e24 */ /* 0x000fc4000f8e00ff */
[----:B------:R-:W-:Y:S02]  /*f220*/  IMAD.U32 R11, RZ, RZ, UR5 ;  /* 0x00000005ff0b7e24 */ /* 0x000fe4000f8e00ff */
[----:B------:R-:W-:Y:S02]  /*f230*/  IMAD.MOV.U32 R8, RZ, RZ, 0x70 ;  /* 0x00000070ff087424 */ /* 0x000fe400078e00ff */
[----:B------:R-:W-:-:S07]  /*f240*/  IMAD.MOV.U32 R12, RZ, RZ, 0x1 ;  /* 0x00000001ff0c7424 */ /* 0x000fce00078e00ff */
[----:B------:R-:W-:-:S07]  /*f250*/  LEPC R20, `(.L_x_15258) ;  /* 0x000000001014794e */ /* 0x000fce0000000000 */
[----:B01----:R-:W-:Y:S05]  /*f260*/  CALL.ABS.NOINC R2 ;  /* 0x0000000002007343 */ /* 0x003fea0003c00000 */
.L_x_15258:
[----:B------:R-:W-:Y:S05]  /*f270*/  BSYNC B6 ;  /* 0x0000000000067941 */ /* 0x000fea0003800000 */
.L_x_15257:
[----:B------:R-:W2:Y:S01]  /*f280*/  LDL.LU R21, [R1+0x34] ;  /* 0x0000340001157983 */ /* 0x000ea20000300800 */
[----:B------:R-:W-:Y:S01]  /*f290*/  ULDC.64 UR6, c[0x0][0x2e0] ;  /* 0x0000b80000067ab9 */ /* 0x000fe20000000a00 */
[----:B-1----:R-:W1:Y:S01]  /*f2a0*/  LDC R4, c[0x0][0x448] ;  /* 0x00011200ff047b82 */ /* 0x002e620000000800 */
[----:B------:R-:W-:Y:S01]  /*f2b0*/  ULDC.64 UR4, c[0x0][0x2d8] ;  /* 0x0000b60000047ab9 */ /* 0x000fe20000000a00 */
[----:B------:R-:W3:Y:S01]  /*f2c0*/  LDL.LU R20, [R1+0x2c] ;  /* 0x00002c0001147983 */ /* 0x000ee20000300800 */
[----:B------:R-:W-:-:S03]  /*f2d0*/  ULDC.64 UR8, c[0x0][0x280] ;  /* 0x0000a00000087ab9 */ /* 0x000fc60000000a00 */
[----:B------:R-:W3:Y:S02]  /*f2e0*/  LDL.LU.64 R2, [R1+0x20] ;  /* 0x0000200001027983 */ /* 0x000ee40000300a00 */
[----:B0-----:R-:W0:Y:S02]  /*f2f0*/  LDC R9, c[0x0][0x448] ;  /* 0x00011200ff097b82 */ /* 0x001e240000000800 */
[----:B------:R4:W5:Y:S01]  /*f300*/  LDL R10, [R1+0x1c] ;  /* 0x00001c00010a7983 */ /* 0x0009620000100800 */
[----:B-1----:R-:W-:-:S13]  /*f310*/  ISETP.NE.AND P6, PT, R4, 0x1, PT ;  /* 0x000000010400780c */ /* 0x002fda0003fc5270 */
[----:B------:R-:W1:Y:S08]  /*f320*/  @P6 LDC R5, c[0x0][0x44c] ;  /* 0x00011300ff056b82 */ /* 0x000e700000000800 */
[----:B------:R-:W4:Y:S08]  /*f330*/  @P6 LDC R4, c[0x0][0x450] ;  /* 0x00011400ff046b82 */ /* 0x000f300000000800 */
[----:B------:R-:W0:Y:S01]  /*f340*/  @P6 LDC R8, c[0x0][0x450] ;  /* 0x00011400ff086b82 */ /* 0x000e220000000800 */
[----:B--2---:R-:W-:-:S02]  /*f350*/  IMAD R0, R21, UR6, RZ ;  /* 0x0000000615007c24 */ /* 0x004fc4000f8e02ff */
[----:B------:R-:W2:Y:S02]  /*f360*/  S2R R21, SR_TID.X ;  /* 0x0000000000157919 */ /* 0x000ea40000002100 */
[----:B------:R-:W-:Y:S02]  /*f370*/  IMAD R0, R29, UR7, R0 ;  /* 0x000000071d007c24 */ /* 0x000fe4000f8e0200 */
[----:B---3--:R-:W-:Y:S02]  /*f380*/  IMAD.MOV.U32 R3, RZ, RZ, R20 ;  /* 0x000000ffff037224 */ /* 0x008fe400078e0014 */
[----:B------:R-:W3:Y:S01]  /*f390*/  S2R R20, SR_TID.X ;  /* 0x0000000000147919 */ /* 0x000ee20000002100 */
[----:B------:R-:W-:-:S04]  /*f3a0*/  IMAD.WIDE.U32 R2, R24, UR4, R2 ;  /* 0x0000000418027c25 */ /* 0x000fc8000f8e0002 */
[----:B------:R-:W-:Y:S01]  /*f3b0*/  IMAD R3, R24, UR5, R3 ;  /* 0x0000000518037c24 */ /* 0x000fe2000f8e0203 */
[----:B------:R-:W-:Y:S01]  /*f3c0*/  ULDC.64 UR4, c[0x0][0x2d0] ;  /* 0x0000b40000047ab9 */ /* 0x000fe20000000a00 */
[----:B------:R-:W-:Y:S01]  /*f3d0*/  IMAD.WIDE.U32 R2, R29, UR6, R2 ;  /* 0x000000061d027c25 */ /* 0x000fe2000f8e0002 */
[----:B------:R-:W-:-:S03]  /*f3e0*/  ULDC.64 UR6, c[0x0][0x2c8] ;  /* 0x0000b20000067ab9 */ /* 0x000fc60000000a00 */
[----:B------:R-:W-:Y:S02]  /*f3f0*/  IMAD.IADD R3, R3, 0x1, R0 ;  /* 0x0000000103037824 */ /* 0x000fe400078e0200 */
[----:B--2---:R-:W-:-:S05]  /*f400*/  IMAD.SHL.U32 R21, R21, 0x10, RZ ;  /* 0x0000001015157824 */ /* 0x004fca00078e00ff */
[----:B------:R-:W-:Y:S02]  /*f410*/  LOP3.LUT R21, R21, 0x70, RZ, 0xc0, !PT ;  /* 0x0000007015157812 */ /* 0x000fe400078ec0ff */
[----:B---3--:R-:W-:-:S04]  /*f420*/  LOP3.LUT R20, R20, 0x7f, RZ, 0xc0, !PT ;  /* 0x0000007f14147812 */ /* 0x008fc800078ec0ff */
[----:B------:R-:W-:-:S04]  /*f430*/  SHF.R.U32.HI R20, RZ, 0x3, R20 ;  /* 0x00000003ff147819 */ /* 0x000fc80000011614 */
[----:B------:R-:W-:Y:S02]  /*f440*/  LOP3.LUT R20, R20, R21, RZ, 0xfc, !PT ;  /* 0x0000001514147212 */ /* 0x000fe400078efcff */
[----:B------:R2:W5:Y:S03]  /*f450*/  LDL R21, [R1+0x28] ;  /* 0x0000280001157983 */ /* 0x0005660000100800 */
[----:B------:R-:W-:-:S04]  /*f460*/  IMAD R6, R17, 0xc0, R20 ;  /* 0x000000c011067824 */ /* 0x000fc800078e0214 */
[----:B-1----:R-:W-:-:S04]  /*f470*/  @P6 IMAD.HI.U32 R0, R6, R5, RZ ;  /* 0x0000000506006227 */ /* 0x002fc800078e00ff */
[----:B------:R-:W-:Y:S01]  /*f480*/  IMAD.MOV.U32 R5, RZ, RZ, R6 ;  /* 0x000000ffff057224 */ /* 0x000fe200078e0006 */
[----:B----4-:R-:W-:-:S04]  /*f490*/  @P6 SHF.R.U32.HI R5, RZ, R4, R0 ;  /* 0x00000004ff056219 */ /* 0x010fc80000011600 */
[----:B------:R-:W-:-:S05]  /*f4a0*/  SHF.R.S32.HI R0, RZ, 0x1f, R5 ;  /* 0x0000001fff007819 */ /* 0x000fca0000011405 */
[----:B------:R-:W-:-:S04]  /*f4b0*/  IMAD R0, R0, UR4, RZ ;  /* 0x0000000400007c24 */ /* 0x000fc8000f8e02ff */
[C---:B------:R-:W-:Y:S02]  /*f4c0*/  IMAD R7, R5.reuse, UR5, R0 ;  /* 0x0000000505077c24 */ /* 0x040fe4000f8e0200 */
[----:B------:R-:W-:Y:S02]  /*f4d0*/  IMAD.MOV R0, RZ, RZ, -R5 ;  /* 0x000000ffff007224 */ /* 0x000fe400078e0a05 */
[----:B------:R-:W-:-:S04]  /*f4e0*/  IMAD.WIDE.U32 R4, R5, UR4, R2 ;  /* 0x0000000405047c25 */ /* 0x000fc8000f8e0002 */
[----:B0-----:R-:W-:Y:S02]  /*f4f0*/  IMAD R0, R9, R0, R6 ;  /* 0x0000000009007224 */ /* 0x001fe400078e0206 */
[----:B------:R-:W-:-:S03]  /*f500*/  IMAD.IADD R5, R5, 0x1, R7 ;  /* 0x0000000105057824 */ /* 0x000fc600078e0207 */
[----:B------:R-:W-:Y:S01]  /*f510*/  SHF.R.S32.HI R7, RZ, 0x1f, R0 ;  /* 0x0000001fff077819 */ /* 0x000fe20000011400 */
[----:B------:R-:W-:-:S04]  /*f520*/  IMAD.WIDE.U32 R4, R0, UR6, R4 ;  /* 0x0000000600047c25 */ /* 0x000fc8000f8e0004 */
[----:B------:R-:W-:-:S04]  /*f530*/  IMAD R7, R7, UR6, RZ ;  /* 0x0000000607077c24 */ /* 0x000fc8000f8e02ff */
[----:B------:R-:W-:-:S05]  /*f540*/  IMAD R7, R0, UR7, R7 ;  /* 0x0000000700077c24 */ /* 0x000fca000f8e0207 */
[----:B------:R-:W-:Y:S02]  /*f550*/  IADD3 R5, R5, R7, RZ ;  /* 0x0000000705057210 */ /* 0x000fe40007ffe0ff */
[----:B------:R-:W0:Y:S01]  /*f560*/  @P6 LDC R7, c[0x0][0x44c] ;  /* 0x00011300ff076b82 */ /* 0x000e220000000800 */
[----:B------:R-:W-:-:S04]  /*f570*/  LEA R0, P0, R4, UR8, 0x1 ;  /* 0x0000000804007c11 */ /* 0x000fc8000f8008ff */
[----:B------:R-:W-:Y:S01]  /*f580*/  LEA.HI.X R4, R4, UR9, R5, 0x1, P0 ;  /* 0x0000000904047c11 */ /* 0x000fe200080f0c05 */
[----:B------:R-:W-:-:S04]  /*f590*/  VIADD R5, R6, 0x80 ;  /* 0x0000008006057836 */ /* 0x000fc80000000000 */
        /* <DEDUP_REMOVED lines=103> */
[----:B-1----:R-:W-:-:S04]  /*fc10*/  @!P2 LEA R6, P3, R28, R6, 0x1 ;  /* 0x000000061c06a211 */ /* 0x002fc800078608ff */
[----:B------:R-:W-:Y:S02]  /*fc20*/  @!P2 IADD3.X R7, RZ, R4, RZ, P3, !PT ;  /* 0x00000004ff07a210 */ /* 0x000fe40001ffe4ff */
        /* <DEDUP_REMOVED lines=22> */
[----:B------:R0:W1:Y:S04]  /*fd90*/  SHFL.IDX PT, R0, R2, 0x3, 0x181f ;  /* 0x00781f0002007f89 */ /* 0x00006800000e0000 */
[----:B------:R0:W-:Y:S04]  /*fda0*/  @!P2 LDGSTS.E.BYPASS.LTC128B.128 [R10+0xd400], desc[UR54][R6.64], !P0 ;  /* 0x0d400000060aafae */ /* 0x0001e8000c101d76 */
[----:B------:R0:W2:Y:S02]  /*fdb0*/  SHFL.IDX PT, R2, R5, 0x3, 0x181f ;  /* 0x00781f0005027f89 */ /* 0x0000a400000e0000 */
.L_x_15360:
        /* <DEDUP_REMOVED lines=10> */
.L_x_15260:
        /* <DEDUP_REMOVED lines=19> */
[----:B--2---:R-:W-:-:S04]  /*ff90*/  IADD3 R7, R4, -0x2, RZ ;  /* 0xfffffffe04077810 */ /* 0x004fc80007ffe0ff */
[----:B---3--:R-:W-:Y:S01]  /*ffa0*/  ISETP.GE.AND P1, PT, R7, R2, PT ;  /* 0x000000020700720c */ /* 0x008fe20003f26270 */
[----:B01----:R-:W-:-:S12]  /*ffb0*/  @!P0 BRA `(.L_x_15262) ;  /* 0x0000004800588947 */ /* 0x003fd80003800000 */
.L_x_15361:
[----:B------:R-:W-:Y:S05]  /*ffc0*/  BSYNC B0 ;  /* 0x0000000000007941 */ /* 0x000fea0003800000 */
.L_x_15261:
[----:B------:R-:W-:Y:S04]  /*ffd0*/  BSSY B0, `(.L_x_15263) ;  /* 0x00000ff000007945 */ /* 0x000fe80003800000 */
[----:B------:R-:W-:Y:S05]  /*ffe0*/  @!P1 BRA `(.L_x_15264) ;  /* 0x0000000c00f49947 */ /* 0x000fea0003800000 */
[----:B------:R-:W-:Y:S01]  /*fff0*/  ULDC UR4, c[0x0][0x2f4] ;  /* 0x0000bd0000047ab9 */ /* 0x000fe20000000800 */
[----:B------:R-:W-:Y:S01]  /*10000*/  IMAD.MOV.U32 R6, RZ, RZ, R25 ;  /* 0x000000ffff067224 */ /* 0x000fe200078e0019 */
[----:B------:R-:W-:Y:S01]  /*10010*/  ISETP.GE.AND P1, PT, R28, UR4, PT ;  /* 0x000000041c007c0c */ /* 0x000fe2000bf26270 */
[----:B------:R-:W-:Y:S02]  /*10020*/  IMAD.MOV.U32 R17, RZ, RZ, R27 ;  /* 0x000000ffff117224 */ /* 0x000fe400078e001b */
[----:B------:R-:W-:-:S10]  /*10030*/  IMAD.MOV.U32 R29, RZ, RZ, R26 ;  /* 0x000000ffff1d7224 */ /* 0x000fd400078e001a */
.L_x_15277:
[----:B------:R-:W2:Y:S01]  /*10040*/  LDL R9, [R1+0x14] ;  /* 0x0000140001097983 */ /* 0x000ea20000100800 */
[----:B0-----:R-:W0:Y:S03]  /*10050*/  LDC R3, c[0x0][0x430] ;  /* 0x00010c00ff037b82 */ /* 0x001e260000000800 */
[----:B------:R-:W3:Y:S04]  /*10060*/  LDL R8, [R1+0x18] ;  /* 0x0000180001087983 */ /* 0x000ee80000100800 */
[----:B------:R-:W4:Y:S01]  /*10070*/  LDL R5, [R1] ;  /* 0x0000000001057983 */ /* 0x000f220000100800 */
        /* <DEDUP_REMOVED lines=14> */
[----:B-1----:R-:W-:-:S04]  /*10160*/  @P0 SHF.R.U32.HI R2, RZ, R0, R4 ;  /* 0x00000000ff020219 */ /* 0x002fc80000011604 */
[----:B------:R-:W-:-:S05]  /*10170*/  IADD3 R0, -R2, RZ, RZ ;  /* 0x000000ff02007210 */ /* 0x000fca0007ffe1ff */
        /* <DEDUP_REMOVED lines=22> */
.L_x_15265:
[----:B------:R-:W-:Y:S01]  /*102e0*/  IMAD R5, R25, 0x8, R22 ;  /* 0x0000000819057824 */ /* 0x000fe200078e0216 */
[----:B------:R-:W-:Y:S01]  /*102f0*/  SHF.L.U32 R2, R27, 0x1f, RZ ;  /* 0x0000001f1b027819 */ /* 0x000fe200000006ff */
[----:B------:R-:W-:Y:S03]  /*10300*/  BSSY B1, `(.L_x_15266) ;  /* 0x0000003000017945 */ /* 0x000fe60003800000 */
[----:B------:R-:W0:Y:S02]  /*10310*/  SYNCS.PHASECHK.TRANS64.TRYWAIT P0, [R5+URZ+0x16840], R2 ;  /* 0x01684002050075a7 */ /* 0x000e24000800017f */
[----:B0-----:R-:W-:Y:S05]  /*10320*/  @!P0 BRA `(.L_x_15267) ;  /* 0x0000004400908947 */ /* 0x001fea0003800000 */
.L_x_15362:
[----:B------:R-:W-:Y:S05]  /*10330*/  BSYNC B1 ;  /* 0x0000000000017941 */ /* 0x000fea0003800000 */
.L_x_15266:
[----:B------:R-:W2:Y:S01]  /*10340*/  LDL R3, [R1+0x4] ;  /* 0x0000040001037983 */ /* 0x000ea20000100800 */
[----:B------:R-:W-:Y:S01]  /*10350*/  SHF.R.S32.HI R20, RZ, 0x1f, R0 ;  /* 0x0000001fff147819 */ /* 0x000fe20000011400 */
[----:B------:R-:W-:Y:S01]  /*10360*/  ULDC.64 UR4, c[0x0][0x300] ;  /* 0x0000c00000047ab9 */ /* 0x000fe20000000a00 */
[----:B------:R-:W-:Y:S01]  /*10370*/  ULDC.64 UR6, c[0x0][0x2e8] ;  /* 0x0000ba0000067ab9 */ /* 0x000fe20000000a00 */
[----:B------:R-:W1:Y:S02]  /*10380*/  S2R R8, SR_TID.X ;  /* 0x0000000000087919 */ /* 0x000e640000002100 */
[----:B------:R-:W-:-:S04]  /*10390*/  IMAD R7, R20, UR4, RZ ;  /* 0x0000000414077c24 */ /* 0x000fc8000f8e02ff */
[----:B------:R-:W-:Y:S02]  /*103a0*/  IMAD R7, R0, UR5, R7 ;  /* 0x0000000500077c24 */ /* 0x000fe4000f8e0207 */
[C---:B-1----:R-:W-:Y:S02]  /*103b0*/  IMAD.SHL.U32 R9, R8.reuse, 0x8, RZ ;  /* 0x0000000808097824 */ /* 0x042fe400078e00ff */
[----:B------:R-:W-:-:S03]  /*103c0*/  IMAD.SHL.U32 R11, R8, 0x8, RZ ;  /* 0x00000008080b7824 */ /* 0x000fc600078e00ff */
        /* <DEDUP_REMOVED lines=59> */
.L_x_15380:
        /* <DEDUP_REMOVED lines=8> */
.L_x_15269:
        /* <DEDUP_REMOVED lines=11> */
.L_x_15270:
[----:B------:R1:W-:Y:S01]  /*108b0*/  SYNCS.ARRIVE.TRANS64.A1T0 RZ, [R5+URZ+0x16830], RZ ;  /* 0x016830ff05ff79a7 */ /* 0x0003e2000810003f */
[----:B------:R-:W-:Y:S05]  /*108c0*/  @!P3 BRA `(.L_x_15271) ;  /* 0x000000000004b947 */ /* 0x000fea0003800000 */
[----:B------:R-:W-:Y:S01]  /*108d0*/  BPT.TRAP 0x1 ;  /* 0x000000040000795c */ /* 0x000fe20000300000 */
.L_x_15271:
[----:B------:R-:W-:Y:S01]  /*108e0*/  SHF.L.U32 R2, R17, 0x1f, RZ ;  /* 0x0000001f11027819 */ /* 0x000fe200000006ff */
[----:B-1----:R-:W-:Y:S01]  /*108f0*/  IMAD R5, R6, 0x8, R22 ;  /* 0x0000000806057824 */ /* 0x002fe200078e0216 */
[----:B------:R-:W-:Y:S03]  /*10900*/  BSSY B1, `(.L_x_15272) ;  /* 0x0000003000017945 */ /* 0x000fe60003800000 */
[----:B------:R-:W1:Y:S02]  /*10910*/  SYNCS.PHASECHK.TRANS64.TRYWAIT P0, [R5+URZ+0x16860], R2 ;  /* 0x01686002050075a7 */ /* 0x000e64000800017f */
[----:B-1----:R-:W-:Y:S05]  /*10920*/  @!P0 BRA `(.L_x_15273) ;  /* 0x0000004800548947 */ /* 0x002fea0003800000 */
.L_x_15381:
[----:B------:R-:W-:Y:S05]  /*10930*/  BSYNC B1 ;  /* 0x0000000000017941 */ /* 0x000fea0003800000 */
.L_x_15272:
        /* <DEDUP_REMOVED lines=60> */
.L_x_15399:
[----:B------:R-:W-:Y:S01]  /*10d00*/  ISETP.LT.OR P0, PT, R8, 0x71, P1 ;  /* 0x000000710800780c */ /* 0x000fe20000f01670 */
[----:B------:R-:W-:Y:S01]  /*10d10*/  ULDC.64 UR4, c[0x0][0x328] ;  /* 0x0000ca0000047ab9 */ /* 0x000fe20000000a00 */
[----:B-1----:R-:W-:Y:S01]  /*10d20*/  IADD3 R2, P2, R2, R7, RZ ;  /* 0x0000000702027210 */ /* 0x002fe20007f5e0ff */
[----:B------:R-:W-:-:S03]  /*10d30*/  ULDC.64 UR6, c[0x0][0x318] ;  /* 0x0000c60000067ab9 */ /* 0x000fc60000000a00 */
[----:B------:R-:W-:-:S07]  /*10d40*/  IADD3.X R3, RZ, R23, RZ, P2, !PT ;  /* 0x00000017ff037210 */ /* 0x000fce00017fe4ff */
        /* <DEDUP_REMOVED lines=20> */
.L_x_15275:
        /* <DEDUP_REMOVED lines=11> */
.L_x_15276:
[----:B------:R-:W2:Y:S01]  /*10f40*/  LDL R0, [R1+0x10] ;  /* 0x0000100001007983 */ /* 0x000ea20000100800 */
[----:B------:R1:W-:Y:S01]  /*10f50*/  SYNCS.ARRIVE.TRANS64.A1T0 RZ, [R5+URZ+0x16850], RZ ;  /* 0x016850ff05ff79a7 */ /* 0x0003e2000810003f */
[C---:B------:R-:W-:Y:S01]  /*10f60*/  VIADD R7, R26.reuse, 0xffffffff ;  /* 0xffffffff1a077836 */ /* 0x040fe20000000000 */
[----:B------:R-:W-:Y:S01]  /*10f70*/  MOV R29, R26 ;  /* 0x0000001a001d7202 */ /* 0x000fe20000000f00 */
[----:B------:R-:W-:Y:S02]  /*10f80*/  IMAD.MOV.U32 R6, RZ, RZ, R25 ;  /* 0x000000ffff067224 */ /* 0x000fe400078e0019 */
[----:B------:R-:W-:Y:S01]  /*10f90*/  IMAD.MOV.U32 R17, RZ, RZ, R27 ;  /* 0x000000ffff117224 */ /* 0x000fe200078e001b */
[----:B--2---:R-:W-:-:S13]  /*10fa0*/  ISETP.GT.AND P0, PT, R26, R0, PT ;  /* 0x000000001a00720c */ /* 0x004fda0003f04270 */
[----:B-1----:R-:W-:Y:S05]  /*10fb0*/  @P0 BRA `(.L_x_15277) ;  /* 0xfffffff000200947 */ /* 0x002fea000383ffff */
.L_x_15264:
[----:B------:R-:W-:Y:S05]  /*10fc0*/  BSYNC B0 ;  /* 0x0000000000007941 */ /* 0x000fea0003800000 */
.L_x_15263:
        /* <DEDUP_REMOVED lines=17> */
.L_x_15279:
[----:B------:R-:W-:Y:S05]  /*110e0*/  BSYNC B0 ;  /* 0x0000000000007941 */ /* 0x000fea0003800000 */
.L_x_15278:
[----:B------:R-:W-:-:S05]  /*110f0*/  IMAD.U32 R0, RZ, RZ, UR37 ;  /* 0x00000025ff007e24 */ /* 0x000fca000f8e00ff */
[----:B------:R-:W-:-:S13]  /*11100*/  ISETP.NE.AND P0, PT, R0, 0x3, PT ;  /* 0x000000030000780c */ /* 0x000fda0003f05270 */
[----:B------:R-:W-:Y:S05]  /*11110*/  @!P0 BRA `(.L_x_15280) ;  /* 0x0000000000048947 */ /* 0x000fea0003800000 */
[----:B------:R-:W-:Y:S01]  /*11120*/  BPT.TRAP 0x1 ;  /* 0x000000040000795c */ /* 0x000fe20000300000 */
.L_x_15280:
[----:B------:R-:W2:Y:S01]  /*11130*/  LDL.LU R2, [R1+0xc] ;  /* 0x00000c0001027983 */ /* 0x000ea20000300800 */
[----:B------:R-:W-:Y:S01]  /*11140*/  IMAD R0, R25, 0x8, R22 ;  /* 0x0000000819007824 */ /* 0x000fe200078e0216 */
[----:B0-----:R-:W-:Y:S01]  /*11150*/  SHF.L.U32 R3, R27, 0x1f, RZ ;  /* 0x0000001f1b037819 */ /* 0x001fe200000006ff */
[----:B------:R-:W-:Y:S03]  /*11160*/  BSSY B0, `(.L_x_15281) ;  /* 0x0000004000007945 */ /* 0x000fe60003800000 */
[----:B------:R-:W0:Y:S01]  /*11170*/  SYNCS.PHASECHK.TRANS64.TRYWAIT P0, [R0+URZ+0x16860], R3 ;  /* 0x01686003000075a7 */ /* 0x000e22000800017f */
[----:B--2---:R-:W-:Y:S01]  /*11180*/  IMAD R6, R26, -0x80, R2 ;  /* 0xffffff801a067824 */ /* 0x004fe200078e0202 */
[----:B0-----:R-:W-:Y:S06]  /*11190*/  @!P0 BRA `(.L_x_15282) ;  /* 0x0000004800948947 */ /* 0x001fec0003800000 */
.L_x_15400:
[----:B------:R-:W-:Y:S05]  /*111a0*/  BSYNC B0 ;  /* 0x0000000000007941 */ /* 0x000fea0003800000 */
.L_x_15281:
        /* <DEDUP_REMOVED lines=15> */
[----:B------:R-:W-:Y:S01]  /*112a0*/  SHF.L.U32 R5, R28, 0x1, RZ ;  /* 0x000000011c057819 */ /* 0x000fe200000006ff */
[----:B------:R-:W-:Y:S01]  /*112b0*/  IMAD R4, R4, 0x2, R22 ;  /* 0x0000000204047824 */ /* 0x000fe200078e0216 */
[----:B0-----:R-:W0:Y:S01]  /*112c0*/  SHFL.IDX PT, R3, R23, RZ, 0x181f ;  /* 0x00181fff17037589 */ /* 0x001e2200000e0000 */
[----:B------:R-:W-:-:S03]  /*112d0*/  ISETP.GE.AND P0, PT, R28, UR4, PT ;  /* 0x000000041c007c0c */ /* 0x000fc6000bf06270 */
[----:B------:R-:W2:Y:S01]  /*112e0*/  SHFL.IDX PT, R9, R18, 0x1, 0x181f ;  /* 0x00381f0012097f89 */ /* 0x000ea200000e0000 */
[----:B------:R-:W-:-:S03]  /*112f0*/  ISETP.LT.OR P1, PT, R6, 0x1, P0 ;  /* 0x000000010600780c */ /* 0x000fc60000721670 */
        /* <DEDUP_REMOVED lines=32> */
[----:B0-----:R-:W-:-:S04]  /*11500*/  IADD3 R2, P2, R9, R5, RZ ;  /* 0x0000000509027210 */ /* 0x001fc80007f5e0ff */
[----:B-1----:R-:W-:-:S05]  /*11510*/  IADD3.X R3, RZ, R7, RZ, P2, !PT ;  /* 0x00000007ff037210 */ /* 0x002fca00017fe4ff */
[----:B------:R0:W-:Y:S01]  /*11520*/  LDGSTS.E.BYPASS.LTC128B.128 [R4+0x2c00], desc[UR54][R2.64], !P1 ;  /* 0x02c0000002047fae */ /* 0x0001e2000c901d76 */
[----:B------:R-:W-:Y:S02]  /*11530*/  ISETP.LT.OR P1, PT, R6, 0x61, P0 ;  /* 0x000000610600780c */ /* 0x000fe40000721670 */
[----:B0-----:R-:W-:Y:S02]  /*11540*/  IADD3 R2, P2, R14, R5, RZ ;  /* 0x000000050e027210 */ /* 0x001fe40007f5e0ff */
[----:B------:R0:W1:Y:S03]  /*11550*/  SHFL.IDX PT, R14, R18, 0x7, 0x181f ;  /* 0x00f81f00120e7f89 */ /* 0x00006600000e0000 */
[----:B--2---:R-:W-:-:S06]  /*11560*/  IMAD.X R3, RZ, RZ, R8, P2 ;  /* 0x000000ffff037224 */ /* 0x004fcc00010e0608 */
[----:B---3--:R0:W-:Y:S02]  /*11570*/  LDGSTS.E.BYPASS.LTC128B.128 [R4+0x3400], desc[UR54][R2.64], !P1 ;  /* 0x0340000002047fae */ /* 0x0081e4000c901d76 */
.L_x_15418:
        /* <DEDUP_REMOVED lines=9> */
.L_x_15284:
        /* <DEDUP_REMOVED lines=11> */
.L_x_15285:
[----:B------:R-:W-:Y:S01]  /*116c0*/  VIADD R25, R25, 0x1 ;  /* 0x0000000119197836 */ /* 0x000fe20000000000 */
[----:B------:R0:W-:Y:S04]  /*116d0*/  SYNCS.ARRIVE.TRANS64.A1T0 RZ, [R0+URZ+0x16850], RZ ;  /* 0x016850ff00ff79a7 */ /* 0x0001e8000810003f */
[----:B------:R-:W-:-:S04]  /*116e0*/  ISETP.NE.AND P0, PT, R25, 0x2, PT ;  /* 0x000000021900780c */ /* 0x000fc80003f05270 */
[----:B0-----:R-:W-:Y:S02]  /*116f0*/  SEL R0, RZ, 0x1, P0 ;  /* 0x00000001ff007807 */ /* 0x001fe40000000000 */
[----:B------:R-:W-:Y:S02]  /*11700*/  SEL R25, R25, RZ, P0 ;  /* 0x000000ff19197207 */ /* 0x000fe40000000000 */
[----:B------:R-:W-:-:S07]  /*11710*/  LOP3.LUT R27, R27, R0, RZ, 0x3c, !PT ;  /* 0x000000001b1b7212 */ /* 0x000fce00078e3cff */
.L_x_15244:
[----:B------:R-:W-:Y:S05]  /*11720*/  BSYNC B7 ;  /* 0x0000000000077941 */ /* 0x000fea0003800000 */
.L_x_15242:
        /* <DEDUP_REMOVED lines=12> */
.L_x_15286:
        /* <DEDUP_REMOVED lines=43> */
.L_x_15428:
[----:B------:R-:W-:Y:S02]  /*11aa0*/  ULDC UR4, c[0x0][0xc38] ;  /* 0x00030e0000047ab9 */ /* 0x000fe40000000800 */
[----:B------:R-:W-:-:S04]  /*11ab0*/  IMAD.U32 R4, RZ, RZ, UR4 ;  /* 0x00000004ff047e24 */ /* 0x000fc8000f8e00ff */
[----:B-1----:R-:W-:-:S04]  /*11ac0*/  IMAD R3, R14, R4, RZ ;  /* 0x000000040e037224 */ /* 0x002fc800078e02ff */
[----:B------:R-:W-:-:S05]  /*11ad0*/  IMAD.IADD R6, R6, 0x1, R3 ;  /* 0x0000000106067824 */ /* 0x000fca00078e0203 */
[----:B------:R-:W-:-:S13]  /*11ae0*/  ISETP.GT.AND P6, PT, R6, R0, PT ;  /* 0x000000000600720c */ /* 0x000fda0003fc4270 */
[----:B------:R-:W-:Y:S05]  /*11af0*/  @P6 BRA `(.L_x_15289) ;  /* 0x0000000000a46947 */ /* 0x000fea0003800000 */
.L_x_15292:
        /* <DEDUP_REMOVED lines=35> */
.L_x_15436:
[----:B------:R-:W-:Y:S02]  /*11d30*/  ULDC UR4, c[0x0][0xc38] ;  /* 0x00030e0000047ab9 */ /* 0x000fe40000000800 */
[----:B------:R-:W-:-:S05]  /*11d40*/  MOV R4, UR4 ;  /* 0x0000000400047c02 */ /* 0x000fca0008000f00 */
[----:B-1----:R-:W-:-:S04]  /*11d50*/  IMAD R3, R14, R4, RZ ;  /* 0x000000040e037224 */ /* 0x002fc800078e02ff */
[----:B------:R-:W-:-:S05]  /*11d60*/  IMAD.IADD R6, R3, 0x1, R6 ;  /* 0x0000000103067824 */ /* 0x000fca00078e0206 */
[----:B------:R-:W-:-:S13]  /*11d70*/  ISETP.GT.AND P6, PT, R6, R0, PT ;  /* 0x000000000600720c */ /* 0x000fda0003fc4270 */
[----:B------:R-:W-:Y:S05]  /*11d80*/  @!P6 BRA `(.L_x_15292) ;  /* 0xfffffffc005ce947 */ /* 0x000fea000383ffff */
.L_x_15289:
        /* <DEDUP_REMOVED lines=10> */
.L_x_15441:
[----:B------:R-:W-:-:S13]  /*11e30*/  ISETP.NE.AND P0, PT, R3, RZ, PT ;  /* 0x000000ff0300720c */ /* 0x000fda0003f05270 */
[----:B------:R-:W-:Y:S05]  /*11e40*/  @!P0 BRA `(.L_x_15294) ;  /* 0x0000000000108947 */ /* 0x000fea0003800000 */
[----:B------:R-:W-:Y:S01]  /*11e50*/  UMOV UR4, 0xffffffff ;  /* 0xffffffff00047882 */ /* 0x000fe20000000000 */
[----:B------:R-:W-:Y:S02]  /*11e60*/  VIADD R12, R7, 0xffffffff ;  /* 0xffffffff070c7836 */ /* 0x000fe40000000000 */
[----:B------:R-:W-:Y:S05]  /*11e70*/  BRA.DIV UR4, `(.L_x_15295) ;  /* 0x0000005204087947 */ /* 0x000fea000b800000 */
[----:B------:R4:W0:Y:S02]  /*11e80*/  SHFL.IDX PT, R16, R2, R12, 0x1f ;  /* 0x00001f0c02107589 */ /* 0x00082400000e0000 */
.L_x_15294:
        /* <DEDUP_REMOVED lines=12> */
[----:B0-----:R-:W-:-:S05]  /*11f50*/  IADD3 R9, RZ, -R3, RZ ;  /* 0x80000003ff097210 */ /* 0x001fca0007ffe0ff */
        /* <DEDUP_REMOVED lines=12> */
[----:B------:R-:W-:Y:S01]  /*12020*/  @!P1 IMAD.IADD R9, R9, 0x1, -R4 ;  /* 0x0000000109099824 */ /* 0x000fe200078e0a04 */
[----:B------:R-:W-:-:S02]  /*12030*/  @!P1 IADD3 R7, R7, 0x1, RZ ;  /* 0x0000000107079810 */ /* 0x000fc40007ffe0ff */
        /* <DEDUP_REMOVED lines=24> */
[----:B------:R-:W-:-:S05]  /*121c0*/  @P0 VIADD R4, R4, 0x1 ;  /* 0x0000000104040836 */ /* 0x000fca0000000000 */
[----:B------:R-:W-:Y:S02]  /*121d0*/  @!P2 IADD3 R4, -R4, RZ, RZ ;  /* 0x000000ff0404a210 */ /* 0x000fe40007ffe1ff */
[----:B------:R-:W-:-:S05]  /*121e0*/  @!P1 LOP3.LUT R4, RZ, R5, RZ, 0x33, !PT ;  /* 0x00000005ff049212 */ /* 0x000fca00078e33ff */
[--C-:B------:R-:W-:Y:S02]  /*121f0*/  IMAD.MOV R2, RZ, RZ, -R4.reuse ;  /* 0x000000ffff027224 */ /* 0x100fe400078e0a04 */
[C---:B------:R-:W-:Y:S02]  /*12200*/  IMAD R4, R5.reuse, 0x1000000, R4 ;  /* 0x0100000005047824 */ /* 0x040fe400078e0204 */
[----:B------:R-:W-:-:S04]  /*12210*/  IMAD R5, R5, R2, R7 ;  /* 0x0000000205057224 */ /* 0x000fc800078e0207 */
[----:B------:R-:W-:Y:S01]  /*12220*/  IMAD R18, R5, 0x10000, R4 ;  /* 0x0001000005127824 */ /* 0x000fe200078e0204 */
[----:B------:R-:W-:Y:S06]  /*12230*/  BRA `(.L_x_15297) ;  /* 0x0000000000f07947 */ /* 0x000fec0003800000 */
.L_x_15296:
[----:B----4-:R-:W0:Y:S02]  /*12240*/  LDC.64 R2, c[0x0][0xc90] ;  /* 0x00032400ff027b82 */ /* 0x010e240000000a00 */
[----:B0-----:R-:W-:-:S05]  /*12250*/  IMAD.WIDE R2, R19, 0x4, R2 ;  /* 0x0000000413027825 */ /* 0x001fca00078e0202 */
[----:B------:R0:W2:Y:S02]  /*12260*/  LDG.E R6, desc[UR54][R2.64] ;  /* 0x0000003602067981 */ /* 0x0000a4000c1e1900 */
[----:B0-----:R-:W-:Y:S01]  /*12270*/  MOV R2, RZ ;  /* 0x000000ff00027202 */ /* 0x001fe20000000f00 */
        /* <DEDUP_REMOVED lines=32> */
[----:B0-----:R-:W-:-:S02]  /*12480*/  IADD3 R2, R8, 0xffffffe, RZ ;  /* 0x0ffffffe08027810 */ /* 0x001fc40007ffe0ff */
[----:B------:R-:W-:-:S04]  /*12490*/  IABS R8, R0 ;  /* 0x0000000000087213 */ /* 0x000fc80000000000 */
        /* <DEDUP_REMOVED lines=19> */
[----:B------:R-:W-:Y:S01]  /*125d0*/  @!P1 LOP3.LUT R3, RZ, R4, RZ, 0x33, !PT ;  /* 0x00000004ff039212 */ /* 0x000fe200078e33ff */
[----:B------:R-:W-:-:S04]  /*125e0*/  IMAD.MOV R4, RZ, RZ, -R4 ;  /* 0x000000ffff047224 */ /* 0x000fc800078e0a04 */
[----:B------:R-:W-:-:S07]  /*125f0*/  IMAD R18, R3, R4, R0 ;  /* 0x0000000403127224 */ /* 0x000fce00078e0200 */
.L_x_15297:
[----:B------:R-:W-:-:S05]  /*12600*/  LOP3.LUT R0, RZ, R3, RZ, 0x33, !PT ;  /* 0x00000003ff007212 */ /* 0x000fca00078e33ff */
[----:B------:R-:W-:Y:S01]  /*12610*/  IMAD.IADD R17, R17, 0x1, R0 ;  /* 0x0000000111117824 */ /* 0x000fe200078e0200 */
[----:B------:R-:W-:Y:S06]  /*12620*/  BRA `(.L_x_15298) ;  /* 0x00000000001c7947 */ /* 0x000fec0003800000 */
.L_x_15290:
[----:B------:R-:W-:Y:S01]  /*12630*/  UMOV UR4, URZ ;  /* 0x0000003f00047c82 */ /* 0x000fe20008000000 */
[----:B------:R-:W-:Y:S01]  /*12640*/  UMOV UR5, URZ ;  /* 0x0000003f00057c82 */ /* 0x000fe20008000000 */
[----:B------:R-:W-:Y:S01]  /*12650*/  ULDC UR6, c[0x0][0xc3c] ;  /* 0x00030f0000067ab9 */ /* 0x000fe20000000800 */
[----:B------:R-:W-:Y:S01]  /*12660*/  IMAD.MOV.U32 R16, RZ, RZ, R0 ;  /* 0x000000ffff107224 */ /* 0x000fe200078e0000 */
[----:B------:R-:W-:Y:S01]  /*12670*/  MOV R19, UR6 ;  /* 0x0000000600137c02 */ /* 0x000fe20008000f00 */
[----:B------:R-:W-:Y:S02]  /*12680*/  IMAD.U32 R17, RZ, RZ, UR4 ;  /* 0x00000004ff117e24 */ /* 0x000fe4000f8e00ff */
[----:B------:R-:W-:-:S07]  /*12690*/  IMAD.U32 R18, RZ, RZ, UR5 ;  /* 0x00000005ff127e24 */ /* 0x000fce000f8e00ff */
.L_x_15298:
        /* <DEDUP_REMOVED lines=10> */
.L_x_15287:
[----:B------:R-:W-:Y:S02]  /*12740*/  ULDC UR4, c[0x0][0xc3c] ;  /* 0x00030f0000047ab9 */ /* 0x000fe40000000800 */
[----:B-1----:R-:W-:-:S13]  /*12750*/  ISETP.GE.AND P0, PT, R19, UR4, PT ;  /* 0x0000000413007c0c */ /* 0x002fda000bf06270 */
[----:B------:R-:W-:Y:S05]  /*12760*/  @!P0 BRA `(.L_x_15299) ;  /* 0xffffffac007c8947 */ /* 0x000fea000383ffff */
[----:B------:R-:W-:Y:S05]  /*12770*/  BSYNC B8 ;  /* 0x0000000000087941 */ /* 0x000fea0003800000 */
.L_x_15236:
[----:B--2---:R-:W2:Y:S01]  /*12780*/  LDL.LU R0, [R1+0x38] ;  /* 0x0000380001007983 */ /* 0x004ea20000300800 */
[----:B------:R-:W-:Y:S01]  /*12790*/  BSSY B0, `(.L_x_15300) ;  /* 0x000000b000007945 */ /* 0x000fe20003800000 */
[----:B------:R-:W1:Y:S01]  /*127a0*/  S2R R5, SR_CgaCtaId ;  /* 0x0000000000057919 */ /* 0x000e620000008800 */
[----:B--2---:R-:W-:-:S05]  /*127b0*/  VIADD R0, R0, 0x1 ;  /* 0x0000000100007836 */ /* 0x004fca0000000000 */
        /* <DEDUP_REMOVED lines=8> */
.L_x_15444:
[----:B------:R-:W-:Y:S05]  /*12840*/  BSYNC B0 ;  /* 0x0000000000007941 */ /* 0x000fea0003800000 */
.L_x_15300:
[----:B------:R-:W-:-:S03]  /*12850*/  UMOV UR4, 0xffffffff ;  /* 0xffffffff00047882 */ /* 0x000fc60000000000 */
[----:B------:R-:W-:Y:S05]  /*12860*/  BRA.DIV UR4, `(.L_x_15302) ;  /* 0x0000004604c87947 */ /* 0x000fea000b800000 */
[----:B0-----:R-:W0:Y:S02]  /*12870*/  S2R R0, SR_TID.X ;  /* 0x0000000000007919 */ /* 0x001e240000002100 */
[----:B0-----:R-:W-:-:S04]  /*12880*/  SHF.R.U32.HI R0, RZ, 0x5, R0 ;  /* 0x00000005ff007819 */ /* 0x001fc80000011600 */
[----:B------:R-:W-:-:S05]  /*12890*/  LOP3.LUT R0, R0, 0x3, RZ, 0xc0, !PT ;  /* 0x0000000300007812 */ /* 0x000fca00078ec0ff */
[----:B------:R0:W1:Y:S02]  /*128a0*/  SHFL.IDX PT, R14, R0, RZ, 0x1f ;  /* 0x00001fff000e7589 */ /* 0x00006400000e0000 */
.L_x_15447:
[----:B-1----:R-:W-:Y:S01]  /*128b0*/  ISETP.NE.AND P0, PT, R14, RZ, PT ;  /* 0x000000ff0e00720c */ /* 0x002fe20003f05270 */
[----:B------:R-:W-:-:S12]  /*128c0*/  BSSY B0, `(.L_x_15303) ;  /* 0x0000024000007945 */ /* 0x000fd80003800000 */
[----:B------:R-:W-:Y:S05]  /*128d0*/  @P0 BRA `(.L_x_15304) ;  /* 0x0000000000880947 */ /* 0x000fea0003800000 */
[----:B------:R-:W-:-:S03]  /*128e0*/  UMOV UR4, 0xffffffff ;  /* 0xffffffff00047882 */ /* 0x000fc60000000000 */
[----:B------:R-:W-:Y:S05]  /*128f0*/  BRA.DIV UR4, `(.L_x_15305) ;  /* 0x0000004604d87947 */ /* 0x000fea000b800000 */
[----:B------:R-:W-:-:S13]  /*12900*/  ELECT P6, URZ, PT ;  /* 0x00000000003f782f */ /* 0x000fda00038c0000 */
.L_x_15450:
[----:B------:R-:W-:Y:S05]  /*12910*/  @!P6 BRA `(.L_x_15304) ;  /* 0x000000000078e947 */ /* 0x000fea0003800000 */
[----:B------:R-:W-:-:S06]  /*12920*/  ULOP3.LUT UR4, UR36, 0x2, URZ, 0xfc, !UPT ;  /* 0x0000000224047892 */ /* 0x000fcc000f8efc3f */
[----:B0-----:R-:W-:-:S05]  /*12930*/  IMAD.U32 R0, RZ, RZ, UR4 ;  /* 0x00000004ff007e24 */ /* 0x001fca000f8e00ff */
[----:B------:R-:W-:-:S13]  /*12940*/  ISETP.NE.AND P0, PT, R0, 0x3, PT ;  /* 0x000000030000780c */ /* 0x000fda0003f05270 */
[----:B------:R-:W-:Y:S05]  /*12950*/  @!P0 BRA `(.L_x_15306) ;  /* 0x0000000000048947 */ /* 0x000fea0003800000 */
[----:B------:R-:W-:Y:S01]  /*12960*/  BPT.TRAP 0x1 ;  /* 0x000000040000795c */ /* 0x000fe20000300000 */
.L_x_15306:
[----:B------:R-:W-:Y:S01]  /*12970*/  IMAD R3, R25, 0x8, R5 ;  /* 0x0000000819037824 */ /* 0x000fe200078e0205 */
[----:B------:R-:W-:Y:S01]  /*12980*/  SHF.L.U32 R2, R27, 0x1f, RZ ;  /* 0x0000001f1b027819 */ /* 0x000fe200000006ff */
[----:B------:R-:W-:-:S03]  /*12990*/  VIADD R25, R25, 0x1 ;  /* 0x0000000119197836 */ /* 0x000fc60000000000 */
[----:B------:R-:W0:Y:S02]  /*129a0*/  SYNCS.PHASECHK.TRANS64.TRYWAIT P1, [R3+URZ+0x16840], R2 ;  /* 0x01684002030075a7 */ /* 0x000e24000802017f */
[----:B------:R-:W-:-:S04]  /*129b0*/  ISETP.NE.AND P2, PT, R25, 0x2, PT ;  /* 0x000000021900780c */ /* 0x000fc80003f45270 */
[----:B------:R-:W-:Y:S01]  /*129c0*/  SEL R0, RZ, 0x1, P2 ;  /* 0x00000001ff007807 */ /* 0x000fe20001000000 */
[----:B0-----:R-:W-:Y:S08]  /*129d0*/  @!P1 BRA `(.L_x_15307) ;  /* 0x0000004400c09947 */ /* 0x001ff00003800000 */
.L_x_15451:
[----:B------:R-:W-:Y:S02]  /*129e0*/  SEL R25, R25, RZ, P2 ;  /* 0x000000ff19197207 */ /* 0x000fe40001000000 */
[----:B------:R-:W-:Y:S01]  /*129f0*/  LOP3.LUT R0, R27, R0, RZ, 0x3c, !PT ;  /* 0x000000001b007212 */ /* 0x000fe200078e3cff */
[----:B------:R-:W-:Y:S06]  /*12a00*/  @!P0 BRA `(.L_x_15308) ;  /* 0x0000000000048947 */ /* 0x000fec0003800000 */
[----:B------:R-:W-:Y:S01]  /*12a10*/  BPT.TRAP 0x1 ;  /* 0x000000040000795c */ /* 0x000fe20000300000 */
.L_x_15308:
[----:B------:R-:W-:Y:S01]  /*12a20*/  IMAD R25, R25, 0x8, R5 ;  /* 0x0000000819197824 */ /* 0x000fe200078e0205 */
[----:B------:R-:W-:-:S04]  /*12a30*/  SHF.L.U32 R0, R0, 0x1f, RZ ;  /* 0x0000001f00007819 */ /* 0x000fc800000006ff */
[----:B------:R-:W1:Y:S02]  /*12a40*/  SYNCS.PHASECHK.TRANS64.TRYWAIT P1, [R25+URZ+0x16840], R0 ;  /* 0x01684000190075a7 */ /* 0x000e64000802017f */
[----:B-1----:R-:W-:Y:S05]  /*12a50*/  @!P1 BRA `(.L_x_15309) ;  /* 0x0000004400b49947 */ /* 0x002fea0003800000 */
.L_x_15452:
[----:B------:R-:W-:Y:S05]  /*12a60*/  @!P0 BRA `(.L_x_15310) ;  /* 0x0000000000048947 */ /* 0x000fea0003800000 */
[----:B------:R-:W-:Y:S01]  /*12a70*/  BPT.TRAP 0x1 ;  /* 0x000000040000795c */ /* 0x000fe20000300000 */
.L_x_15310:
[----:B------:R-:W2:Y:S02]  /*12a80*/  SYNCS.PHASECHK.TRANS64.TRYWAIT P1, [R3+URZ+0x16860], R2 ;  /* 0x01686002030075a7 */ /* 0x000ea4000802017f */
[----:B--2---:R-:W-:Y:S05]  /*12a90*/  @!P1 BRA `(.L_x_15311) ;  /* 0x0000004400b89947 */ /* 0x004fea0003800000 */
.L_x_15453:
[----:B------:R-:W-:Y:S05]  /*12aa0*/  @!P0 BRA `(.L_x_15312) ;  /* 0x0000000000048947 */ /* 0x000fea0003800000 */
[----:B------:R-:W-:Y:S01]  /*12ab0*/  BPT.TRAP 0x1 ;  /* 0x000000040000795c */ /* 0x000fe20000300000 */
.L_x_15312:
[----:B---3--:R3:W4:Y:S02]  /*12ac0*/  SYNCS.PHASECHK.TRANS64.TRYWAIT P0, [R25+URZ+0x16860], R0 ;  /* 0x01686000190075a7 */ /* 0x008724000800017f */
[----:B----4-:R-:W-:Y:S05]  /*12ad0*/  @!P0 NANOSLEEP.SYNCS 0x989680 ;  /* 0x009896800000895d */ /* 0x010fea0003900000 */
[----:B------:R-:W4:Y:S02]  /*12ae0*/  @!P0 SYNCS.PHASECHK.TRANS64 P0, [R25+URZ+0x16860], R0 ;  /* 0x01686000190085a7 */ /* 0x000f24000800007f */
[----:B----4-:R-:W-:Y:S05]  /*12af0*/  @!P0 BRA `(.L_x_15312) ;  /* 0xfffffffc00f08947 */ /* 0x010fea000383ffff */
.L_x_15304:
[----:B------:R-:W-:Y:S05]  /*12b00*/  BSYNC B0 ;  /* 0x0000000000007941 */ /* 0x000fea0003800000 */
.L_x_15303:
[----:B------:R-:W-:Y:S05]  /*12b10*/  EXIT ;  /* 0x000000000000794d */ /* 0x000fea0003800000 */
.L_x_15181:
[----:B0-----:R-:W-:-:S04]  /*12b20*/  MOV R3, UR45 ;  /* 0x0000002d00037c02 */ /* 0x001fc80008000f00 */
[----:B------:R0:W1:Y:S03]  /*12b30*/  SYNCS.PHASECHK.TRANS64.TRYWAIT P1, [R3+URZ+0x16800], R0 ;  /* 0x01680000030075a7 */ /* 0x000066000802017f */
[----:B-1----:R-:W-:Y:S05]  /*12b40*/  @!P1 NANOSLEEP.SYNCS 0x989680 ;  /* 0x009896800000995d */ /* 0x002fea0003900000 */
[----:B------:R-:W1:Y:S02]  /*12b50*/  @!P1 SYNCS.PHASECHK.TRANS64 P1, [R3+URZ+0x16800], R0 ;  /* 0x01680000030095a7 */ /* 0x000e64000802007f */
[----:B-1----:R-:W-:Y:S05]  /*12b60*/  @!P1 BRA `(.L_x_15181) ;  /* 0xfffffffc00ec9947 */ /* 0x002fea000383ffff */
[----:B------:R-:W-:Y:S05]  /*12b70*/  BRA `(.L_x_15313) ;  /* 0xfffffeec00f47947 */ /* 0x000fea000383ffff */
.L_x_15185:
[----:B-1----:R1:W2:Y:S02]  /*12b80*/  SYNCS.PHASECHK.TRANS64.TRYWAIT P1, [R0+URZ+0x16830], R3 ;  /* 0x01683003000075a7 */ /* 0x0022a4000802017f */
[----:B--2---:R-:W-:Y:S05]  /*12b90*/  @!P1 NANOSLEEP.SYNCS 0x989680 ;  /* 0x009896800000995d */ /* 0x004fea0003900000 */
[----:B------:R-:W2:Y:S02]  /*12ba0*/  @!P1 SYNCS.PHASECHK.TRANS64 P1, [R0+URZ+0x16830], R3 ;  /* 0x01683003000095a7 */ /* 0x000ea4000802007f */
[----:B--2---:R-:W-:Y:S05]  /*12bb0*/  @!P1 BRA `(.L_x_15185) ;  /* 0xfffffffc00f09947 */ /* 0x004fea000383ffff */
[----:B------:R-:W-:Y:S05]  /*12bc0*/  BRA `(.L_x_15184) ;  /* 0xfffffef000107947 */ /* 0x000fea000383ffff */
.L_x_15191:
[----:B-1----:R-:W-:-:S04]  /*12bd0*/  IMAD.U32 R6, RZ, RZ, UR6 ;  /* 0x00000006ff067e24 */ /* 0x002fc8000f8e00ff */
[----:B------:R1:W2:Y:S03]  /*12be0*/  SYNCS.PHASECHK.TRANS64.TRYWAIT P1, [R6+URZ+0x16830], R5 ;  /* 0x01683005060075a7 */ /* 0x0002a6000802017f */
[----:B--2---:R-:W-:Y:S05]  /*12bf0*/  @!P1 NANOSLEEP.SYNCS 0x989680 ;  /* 0x009896800000995d */ /* 0x004fea0003900000 */
[----:B------:R-:W2:Y:S02]  /*12c00*/  @!P1 SYNCS.PHASECHK.TRANS64 P1, [R6+URZ+0x16830], R5 ;  /* 0x01683005060095a7 */ /* 0x000ea4000802007f */
[----:B--2---:R-:W-:Y:S05]  /*12c10*/  @!P1 BRA `(.L_x_15191) ;  /* 0xfffffffc00ec9947 */ /* 0x004fea000383ffff */
[----:B------:R-:W-:Y:S05]  /*12c20*/  BRA `(.L_x_15188) ;  /* 0xffffff1800747947 */ /* 0x000fea000383ffff */
.L_x_15195:
[----:B-1----:R-:W-:-:S04]  /*12c30*/  IMAD.U32 R6, RZ, RZ, UR6 ;  /* 0x00000006ff067e24 */ /* 0x002fc8000f8e00ff */
[----:B------:R1:W2:Y:S03]  /*12c40*/  SYNCS.PHASECHK.TRANS64.TRYWAIT P1, [R6+URZ+0x16850], R5 ;  /* 0x01685005060075a7 */ /* 0x0002a6000802017f */
[----:B--2---:R-:W-:Y:S05]  /*12c50*/  @!P1 NANOSLEEP.SYNCS 0x989680 ;  /* 0x009896800000995d */ /* 0x004fea0003900000 */
[----:B------:R-:W2:Y:S02]  /*12c60*/  @!P1 SYNCS.PHASECHK.TRANS64 P1, [R6+URZ+0x16850], R5 ;  /* 0x01685005060095a7 */ /* 0x000ea4000802007f */
[----:B--2---:R-:W-:Y:S05]  /*12c70*/  @!P1 BRA `(.L_x_15195) ;  /* 0xfffffffc00ec9947 */ /* 0x004fea000383ffff */
[----:B------:R-:W-:Y:S05]  /*12c80*/  BRA `(.L_x_15192) ;  /* 0xffffff1800f87947 */ /* 0x000fea000383ffff */
.L_x_15203:
[----:B-1----:R-:W-:-:S04]  /*12c90*/  IMAD.U32 R6, RZ, RZ, UR6 ;  /* 0x00000006ff067e24 */ /* 0x002fc8000f8e00ff */
[----:B------:R1:W2:Y:S03]  /*12ca0*/  SYNCS.PHASECHK.TRANS64.TRYWAIT P1, [R6+URZ+0x16830], R5 ;  /* 0x01683005060075a7 */ /* 0x0002a6000802017f */
[----:B--2---:R-:W-:Y:S05]  /*12cb0*/  @!P1 NANOSLEEP.SYNCS 0x989680 ;  /* 0x009896800000995d */ /* 0x004fea0003900000 */
[----:B------:R-:W2:Y:S02]  /*12cc0*/  @!P1 SYNCS.PHASECHK.TRANS64 P1, [R6+URZ+0x16830], R5 ;  /* 0x01683005060095a7 */ /* 0x000ea4000802007f */
[----:B--2---:R-:W-:Y:S05]  /*12cd0*/  @!P1 BRA `(.L_x_15203) ;  /* 0xfffffffc00ec9947 */ /* 0x004fea000383ffff */
[----:B------:R-:W-:Y:S05]  /*12ce0*/  BRA `(.L_x_15200) ;  /* 0xffffff4800087947 */ /* 0x000fea000383ffff */
.L_x_15207:
[----:B-1----:R-:W-:-:S04]  /*12cf0*/  IMAD.U32 R6, RZ, RZ, UR6 ;  /* 0x00000006ff067e24 */ /* 0x002fc8000f8e00ff */
[----:B------:R1:W2:Y:S03]  /*12d00*/  SYNCS.PHASECHK.TRANS64.TRYWAIT P1, [R6+URZ+0x16850], R5 ;  /* 0x01685005060075a7 */ /* 0x0002a6000802017f */
[----:B--2---:R-:W-:Y:S05]  /*12d10*/  @!P1 NANOSLEEP.SYNCS 0x989680 ;  /* 0x009896800000995d */ /* 0x004fea0003900000 */
[----:B------:R-:W2:Y:S02]  /*12d20*/  @!P1 SYNCS.PHASECHK.TRANS64 P1, [R6+URZ+0x16850], R5 ;  /* 0x01685005060095a7 */ /* 0x000ea4000802007f */
[----:B--2---:R-:W-:Y:S05]  /*12d30*/  @!P1 BRA `(.L_x_15207) ;  /* 0xfffffffc00ec9947 */ /* 0x004fea000383ffff */
[----:B------:R-:W-:Y:S05]  /*12d40*/  BRA `(.L_x_15204) ;  /* 0xffffff4800807947 */ /* 0x000fea000383ffff */
.L_x_15214:
[----:B-1----:R-:W-:-:S04]  /*12d50*/  IMAD.U32 R4, RZ, RZ, UR5 ;  /* 0x00000005ff047e24 */ /* 0x002fc8000f8e00ff */
[----:B------:R1:W2:Y:S03]  /*12d60*/  SYNCS.PHASECHK.TRANS64.TRYWAIT P1, [R4+URZ+0x16850], R3 ;  /* 0x01685003040075a7 */ /* 0x0002a6000802017f */
[----:B--2---:R-:W-:Y:S05]  /*12d70*/  @!P1 NANOSLEEP.SYNCS 0x989680 ;  /* 0x009896800000995d */ /* 0x004fea0003900000 */
[----:B------:R-:W2:Y:S02]  /*12d80*/  @!P1 SYNCS.PHASECHK.TRANS64 P1, [R4+URZ+0x16850], R3 ;  /* 0x01685003040095a7 */ /* 0x000ea4000802007f */
[----:B--2---:R-:W-:Y:S05]  /*12d90*/  @!P1 BRA `(.L_x_15214) ;  /* 0xfffffffc00ec9947 */ /* 0x004fea000383ffff */
[----:B------:R-:W-:Y:S05]  /*12da0*/  BRA `(.L_x_15213) ;  /* 0xffffff6800f47947 */ /* 0x000fea000383ffff */
.L_x_15250:
[----:B0-----:R-:W0:Y:S01]  /*12db0*/  S2R R20, SR_TID.X ;  /* 0x0000000000147919 */ /* 0x001e220000002100 */
        /* <DEDUP_REMOVED lines=10> */
.L_x_15315:
[----:B------:R-:W-:Y:S05]  /*12e60*/  BSYNC B0 ;  /* 0x0000000000007941 */ /* 0x000fea0003800000 */
.L_x_15314:
[----:B------:R-:W-:Y:S05]  /*12e70*/  BRA `(.L_x_15316) ;  /* 0xffffffb400f07947 */ /* 0x000fea000383ffff */
.L_x_15253:
[----:B0-----:R0:W1:Y:S02]  /*12e80*/  SYNCS.PHASECHK.TRANS64.TRYWAIT P0, [R3+URZ+0x16840], R4 ;  /* 0x01684004030075a7 */ /* 0x001064000800017f */
[----:B-1----:R-:W-:Y:S05]  /*12e90*/  @!P0 NANOSLEEP.SYNCS 0x989680 ;  /* 0x009896800000895d */ /* 0x002fea0003900000 */
[----:B------:R-:W1:Y:S02]  /*12ea0*/  @!P0 SYNCS.PHASECHK.TRANS64 P0, [R3+URZ+0x16840], R4 ;  /* 0x01684004030085a7 */ /* 0x000e64000800007f */
[----:B-1----:R-:W-:Y:S05]  /*12eb0*/  @!P0 BRA `(.L_x_15253) ;  /* 0xfffffffc00f08947 */ /* 0x002fea000383ffff */
[----:B------:R-:W-:Y:S05]  /*12ec0*/  BRA `(.L_x_15317) ;  /* 0xffffffb800447947 */ /* 0x000fea000383ffff */
.L_x_15254:
        /* <DEDUP_REMOVED lines=8> */
.L_x_15319:
[----:B------:R-:W-:Y:S05]  /*12f50*/  BSYNC B0 ;  /* 0x0000000000007941 */ /* 0x000fea0003800000 */
.L_x_15318:
        /* <DEDUP_REMOVED lines=9> */
.L_x_15320:
[----:B------:R-:W-:Y:S02]  /*12ff0*/  IMAD.MOV.U32 R13, RZ, RZ, R2 ;  /* 0x000000ffff0d7224 */ /* 0x000fe400078e0002 */
[----:B------:R-:W-:Y:S02]  /*13000*/  IMAD.MOV.U32 R12, RZ, RZ, 0x1 ;  /* 0x00000001ff0c7424 */ /* 0x000fe400078e00ff */
[----:B------:R-:W-:-:S07]  /*13010*/  IMAD.MOV.U32 R7, RZ, RZ, R14 ;  /* 0x000000ffff077224 */ /* 0x000fce00078e000e */
[----:B------:R-:W-:Y:S05]  /*13020*/  WARPSYNC.COLLECTIVE R15, `(.L_x_15321) ;  /* 0x000000000f087348 */ /* 0x000fea0003c00000 */
[----:B------:R0:W1:Y:S02]  /*13030*/  SHFL.IDX P6, R14, R13, R12, R11 ;  /* 0x0000000c0d0e7389 */ /* 0x00006400000c000b */
[----:B01----:R-:W-:Y:S01]  /*13040*/  ENDCOLLECTIVE ;  /* 0x000000000000791b */ /* 0x003fe20003800000 */
.L_x_15321:
        /* <DEDUP_REMOVED lines=11> */
[----:B0-----:R-:W-:Y:S01]  /*13100*/  IMAD.MOV.U32 R6, RZ, RZ, R14 ;  /* 0x000000ffff067224 */ /* 0x001fe200078e000e */
[----:B------:R-:W-:-:S07]  /*13110*/  @P1 LEA R8, R5, R22, 0x1 ;  /* 0x0000001605081211 */ /* 0x000fce00078e08ff */
[----:B------:R-:W-:Y:S05]  /*13120*/  WARPSYNC.COLLECTIVE R15, `(.L_x_15322) ;  /* 0x000000000f087348 */ /* 0x000fea0003c00000 */
[----:B------:R0:W1:Y:S02]  /*13130*/  SHFL.IDX P6, R14, R13, R12, R11 ;  /* 0x0000000c0d0e7389 */ /* 0x00006400000c000b */
[----:B01----:R-:W-:Y:S01]  /*13140*/  ENDCOLLECTIVE ;  /* 0x000000000000791b */ /* 0x003fe20003800000 */
.L_x_15322:
[----:B------:R-:W-:Y:S02]  /*13150*/  IMAD.MOV.U32 R13, RZ, RZ, R2 ;  /* 0x000000ffff0d7224 */ /* 0x000fe400078e0002 */
[----:B------:R-:W-:Y:S02]  /*13160*/  IMAD.MOV.U32 R12, RZ, RZ, 0x2 ;  /* 0x00000002ff0c7424 */ /* 0x000fe400078e00ff */
[----:B------:R-:W-:-:S07]  /*13170*/  IMAD.MOV.U32 R7, RZ, RZ, R14 ;  /* 0x000000ffff077224 */ /* 0x000fce00078e000e */
[----:B------:R-:W-:Y:S05]  /*13180*/  WARPSYNC.COLLECTIVE R15, `(.L_x_15323) ;  /* 0x000000000f087348 */ /* 0x000fea0003c00000 */
[----:B------:R0:W1:Y:S02]  /*13190*/  SHFL.IDX P6, R14, R13, R12, R11 ;  /* 0x0000000c0d0e7389 */ /* 0x00006400000c000b */
[----:B01----:R-:W-:Y:S01]  /*131a0*/  ENDCOLLECTIVE ;  /* 0x000000000000791b */ /* 0x003fe20003800000 */
.L_x_15323:
        /* <DEDUP_REMOVED lines=15> */
.L_x_15324:
[----:B------:R-:W-:Y:S01]  /*132a0*/  @P1 LEA R8, R5, R22, 0x1 ;  /* 0x0000001605081211 */ /* 0x000fe200078e08ff */
[----:B------:R-:W-:Y:S02]  /*132b0*/  IMAD.MOV.U32 R13, RZ, RZ, R2 ;  /* 0x000000ffff0d7224 */ /* 0x000fe400078e0002 */
[----:B------:R-:W-:Y:S02]  /*132c0*/  IMAD.MOV.U32 R12, RZ, RZ, 0x3 ;  /* 0x00000003ff0c7424 */ /* 0x000fe400078e00ff */
[----:B------:R-:W-:-:S07]  /*132d0*/  IMAD.MOV.U32 R7, RZ, RZ, R14 ;  /* 0x000000ffff077224 */ /* 0x000fce00078e000e */
[----:B------:R-:W-:Y:S05]  /*132e0*/  WARPSYNC.COLLECTIVE R15, `(.L_x_15325) ;  /* 0x000000000f087348 */ /* 0x000fea0003c00000 */
[----:B------:R0:W1:Y:S02]  /*132f0*/  SHFL.IDX P6, R14, R13, R12, R11 ;  /* 0x0000000c0d0e7389 */ /* 0x00006400000c000b */
[----:B01----:R-:W-:Y:S01]  /*13300*/  ENDCOLLECTIVE ;  /* 0x000000000000791b */ /* 0x003fe20003800000 */
.L_x_15325:
        /* <DEDUP_REMOVED lines=15> */
.L_x_15326:
[----:B------:R-:W-:Y:S01]  /*13400*/  @P1 LEA R8, R5, R22, 0x1 ;  /* 0x0000001605081211 */ /* 0x000fe200078e08ff */
[----:B------:R-:W-:Y:S02]  /*13410*/  IMAD.MOV.U32 R13, RZ, RZ, R2 ;  /* 0x000000ffff0d7224 */ /* 0x000fe400078e0002 */
[----:B------:R-:W-:Y:S02]  /*13420*/  IMAD.MOV.U32 R12, RZ, RZ, 0x4 ;  /* 0x00000004ff0c7424 */ /* 0x000fe400078e00ff */
[----:B------:R-:W-:-:S07]  /*13430*/  IMAD.MOV.U32 R7, RZ, RZ, R14 ;  /* 0x000000ffff077224 */ /* 0x000fce00078e000e */
[----:B------:R-:W-:Y:S05]  /*13440*/  WARPSYNC.COLLECTIVE R15, `(.L_x_15327) ;  /* 0x000000000f087348 */ /* 0x000fea0003c00000 */
[----:B------:R0:W1:Y:S02]  /*13450*/  SHFL.IDX P6, R14, R13, R12, R11 ;  /* 0x0000000c0d0e7389 */ /* 0x00006400000c000b */
[----:B01----:R-:W-:Y:S01]  /*13460*/  ENDCOLLECTIVE ;  /* 0x000000000000791b */ /* 0x003fe20003800000 */
.L_x_15327:
        /* <DEDUP_REMOVED lines=15> */
.L_x_15328:
[----:B------:R-:W-:Y:S01]  /*13560*/  @P1 LEA R8, R5, R22, 0x1 ;  /* 0x0000001605081211 */ /* 0x000fe200078e08ff */
[----:B------:R-:W-:Y:S02]  /*13570*/  IMAD.MOV.U32 R13, RZ, RZ, R2 ;  /* 0x000000ffff0d7224 */ /* 0x000fe400078e0002 */
[----:B------:R-:W-:Y:S02]  /*13580*/  IMAD.MOV.U32 R12, RZ, RZ, 0x5 ;  /* 0x00000005ff0c7424 */ /* 0x000fe400078e00ff */
[----:B------:R-:W-:-:S07]  /*13590*/  IMAD.MOV.U32 R7, RZ, RZ, R14 ;  /* 0x000000ffff077224 */ /* 0x000fce00078e000e */
[----:B------:R-:W-:Y:S05]  /*135a0*/  WARPSYNC.COLLECTIVE R15, `(.L_x_15329) ;  /* 0x000000000f087348 */ /* 0x000fea0003c00000 */
[----:B------:R0:W1:Y:S02]  /*135b0*/  SHFL.IDX P6, R14, R13, R12, R11 ;  /* 0x0000000c0d0e7389 */ /* 0x00006400000c000b */
[----:B01----:R-:W-:Y:S01]  /*135c0*/  ENDCOLLECTIVE ;  /* 0x000000000000791b */ /* 0x003fe20003800000 */
.L_x_15329:
        /* <DEDUP_REMOVED lines=15> */
.L_x_15330:
[----:B------:R-:W-:Y:S01]  /*136c0*/  @P1 LEA R8, R5, R22, 0x1 ;  /* 0x0000001605081211 */ /* 0x000fe200078e08ff */
[----:B------:R-:W-:Y:S02]  /*136d0*/  IMAD.MOV.U32 R13, RZ, RZ, R2 ;  /* 0x000000ffff0d7224 */ /* 0x000fe400078e0002 */
[----:B------:R-:W-:Y:S02]  /*136e0*/  IMAD.MOV.U32 R12, RZ, RZ, 0x6 ;  /* 0x00000006ff0c7424 */ /* 0x000fe400078e00ff */
[----:B------:R-:W-:-:S07]  /*136f0*/  IMAD.MOV.U32 R7, RZ, RZ, R14 ;  /* 0x000000ffff077224 */ /* 0x000fce00078e000e */
[----:B------:R-:W-:Y:S05]  /*13700*/  WARPSYNC.COLLECTIVE R15, `(.L_x_15331) ;  /* 0x000000000f087348 */ /* 0x000fea0003c00000 */
[----:B------:R0:W1:Y:S02]  /*13710*/  SHFL.IDX P6, R14, R13, R12, R11 ;  /* 0x0000000c0d0e7389 */ /* 0x00006400000c000b */
[----:B01----:R-:W-:Y:S01]  /*13720*/  ENDCOLLECTIVE ;  /* 0x000000000000791b */ /* 0x003fe20003800000 */
.L_x_15331:
        /* <DEDUP_REMOVED lines=15> */
.L_x_15332:
[----:B------:R-:W-:Y:S01]  /*13820*/  @P1 LEA R8, R5, R22, 0x1 ;  /* 0x0000001605081211 */ /* 0x000fe200078e08ff */
[----:B------:R-:W-:Y:S02]  /*13830*/  IMAD.MOV.U32 R13, RZ, RZ, R2 ;  /* 0x000000ffff0d7224 */ /* 0x000fe400078e0002 */
[----:B------:R-:W-:Y:S02]  /*13840*/  IMAD.MOV.U32 R12, RZ, RZ, 0x7 ;  /* 0x00000007ff0c7424 */ /* 0x000fe400078e00ff */
[----:B------:R-:W-:-:S07]  /*13850*/  IMAD.MOV.U32 R7, RZ, RZ, R14 ;  /* 0x000000ffff077224 */ /* 0x000fce00078e000e */
[----:B------:R-:W-:Y:S05]  /*13860*/  WARPSYNC.COLLECTIVE R15, `(.L_x_15333) ;  /* 0x000000000f087348 */ /* 0x000fea0003c00000 */
[----:B------:R0:W1:Y:S02]  /*13870*/  SHFL.IDX P6, R14, R13, R12, R11 ;  /* 0x0000000c0d0e7389 */ /* 0x00006400000c000b */
[----:B01----:R-:W-:Y:S01]  /*13880*/  ENDCOLLECTIVE ;  /* 0x000000000000791b */ /* 0x003fe20003800000 */
.L_x_15333:
        /* <DEDUP_REMOVED lines=10> */
.L_x_15334:
[----:B------:R-:W-:Y:S01]  /*13930*/  @!PT LDS RZ, [RZ] ;  /* 0x00000000fffff984 */ /* 0x000fe20000000800 */
[----:B------:R-:W-:Y:S01]  /*13940*/  @!PT LDS RZ, [RZ] ;  /* 0x00000000fffff984 */ /* 0x000fe20000000800 */
[----:B------:R-:W-:Y:S01]  /*13950*/  @!PT LDS RZ, [RZ] ;  /* 0x00000000fffff984 */ /* 0x000fe20000000800 */
[----:B------:R2:W-:Y:S01]  /*13960*/  @P1 LDGSTS.E.BYPASS.LTC128B.128 [R8+0x11400], desc[UR54][R6.64], !P2 ;  /* 0x1140000006081fae */ /* 0x0005e2000d101d76 */
[----:B------:R-:W-:Y:S01]  /*13970*/  IMAD.MOV.U32 R0, RZ, RZ, R14 ;  /* 0x000000ffff007224 */ /* 0x000fe200078e000e */
[----:B------:R-:W-:Y:S06]  /*13980*/  BRA `(.L_x_15335) ;  /* 0xffffffb4004c7947 */ /* 0x000fec000383ffff */
.L_x_15259:
        /* <DEDUP_REMOVED lines=9> */
.L_x_15336:
[C---:B------:R-:W-:Y:S02]  /*13a20*/  ISETP.GE.AND P2, PT, R17.reuse, R3, PT ;  /* 0x000000031100720c */ /* 0x040fe40003f46270 */
[----:B------:R-:W-:Y:S01]  /*13a30*/  IADD3 R8, R17, 0x10, RZ ;  /* 0x0000001011087810 */ /* 0x000fe20007ffe0ff */
[----:B------:R-:W-:Y:S02]  /*13a40*/  IMAD.MOV.U32 R13, RZ, RZ, R0 ;  /* 0x000000ffff0d7224 */ /* 0x000fe400078e0000 */
[----:B------:R-:W-:-:S08]  /*13a50*/  IMAD.MOV.U32 R6, RZ, RZ, R14 ;  /* 0x000000ffff067224 */ /* 0x000fd000078e000e */
[----:B------:R-:W-:Y:S05]  /*13a60*/  WARPSYNC.COLLECTIVE R15, `(.L_x_15337) ;  /* 0x000000000f087348 */ /* 0x000fea0003c00000 */
[----:B------:R0:W1:Y:S02]  /*13a70*/  SHFL.IDX P6, R14, R13, R12, R11 ;  /* 0x0000000c0d0e7389 */ /* 0x00006400000c000b */
[----:B01----:R-:W-:Y:S01]  /*13a80*/  ENDCOLLECTIVE ;  /* 0x000000000000791b */ /* 0x003fe20003800000 */
.L_x_15337:
[----:B------:R-:W-:Y:S02]  /*13a90*/  IMAD.MOV.U32 R13, RZ, RZ, R4 ;  /* 0x000000ffff0d7224 */ /* 0x000fe400078e0004 */
[----:B------:R-:W-:Y:S02]  /*13aa0*/  IMAD.MOV.U32 R12, RZ, RZ, 0x1 ;  /* 0x00000001ff0c7424 */ /* 0x000fe400078e00ff */
[----:B------:R-:W-:-:S07]  /*13ab0*/  IMAD.MOV.U32 R7, RZ, RZ, R14 ;  /* 0x000000ffff077224 */ /* 0x000fce00078e000e */
[----:B------:R-:W-:Y:S05]  /*13ac0*/  WARPSYNC.COLLECTIVE R15, `(.L_x_15338) ;  /* 0x000000000f087348 */ /* 0x000fea0003c00000 */
[----:B------:R0:W1:Y:S02]  /*13ad0*/  SHFL.IDX P6, R14, R13, R12, R11 ;  /* 0x0000000c0d0e7389 */ /* 0x00006400000c000b */
[----:B01----:R-:W-:Y:S01]  /*13ae0*/  ENDCOLLECTIVE ;  /* 0x000000000000791b */ /* 0x003fe20003800000 */
.L_x_15338:
        /* <DEDUP_REMOVED lines=15> */
.L_x_15339:
[----:B------:R-:W-:Y:S02]  /*13be0*/  IMAD.MOV.U32 R13, RZ, RZ, R4 ;  /* 0x000000ffff0d7224 */ /* 0x000fe400078e0004 */
[----:B------:R-:W-:Y:S02]  /*13bf0*/  IMAD.MOV.U32 R12, RZ, RZ, 0x2 ;  /* 0x00000002ff0c7424 */ /* 0x000fe400078e00ff */
[----:B------:R-:W-:-:S07]  /*13c00*/  IMAD.MOV.U32 R7, RZ, RZ, R14 ;  /* 0x000000ffff077224 */ /* 0x000fce00078e000e */
[----:B------:R-:W-:Y:S05]  /*13c10*/  WARPSYNC.COLLECTIVE R15, `(.L_x_15340) ;  /* 0x000000000f087348 */ /* 0x000fea0003c00000 */
[----:B------:R0:W1:Y:S02]  /*13c20*/  SHFL.IDX P6, R14, R13, R12, R11 ;  /* 0x0000000c0d0e7389 */ /* 0x00006400000c000b */
[----:B01----:R-:W-:Y:S01]  /*13c30*/  ENDCOLLECTIVE ;  /* 0x000000000000791b */ /* 0x003fe20003800000 */
.L_x_15340:
        /* <DEDUP_REMOVED lines=16> */
.L_x_15341:
[----:B------:R-:W-:Y:S02]  /*13d40*/  IMAD.MOV.U32 R13, RZ, RZ, R4 ;  /* 0x000000ffff0d7224 */ /* 0x000fe400078e0004 */
[----:B------:R-:W-:Y:S02]  /*13d50*/  IMAD.MOV.U32 R12, RZ, RZ, 0x3 ;  /* 0x00000003ff0c7424 */ /* 0x000fe400078e00ff */
[----:B------:R-:W-:-:S07]  /*13d60*/  IMAD.MOV.U32 R7, RZ, RZ, R14 ;  /* 0x000000ffff077224 */ /* 0x000fce00078e000e */
[----:B------:R-:W-:Y:S05]  /*13d70*/  WARPSYNC.COLLECTIVE R15, `(.L_x_15342) ;  /* 0x000000000f087348 */ /* 0x000fea0003c00000 */
[----:B------:R0:W1:Y:S02]  /*13d80*/  SHFL.IDX P6, R14, R13, R12, R11 ;  /* 0x0000000c0d0e7389 */ /* 0x00006400000c000b */
[----:B01----:R-:W-:Y:S01]  /*13d90*/  ENDCOLLECTIVE ;  /* 0x000000000000791b */ /* 0x003fe20003800000 */
.L_x_15342:
        /* <DEDUP_REMOVED lines=16> */
.L_x_15343:
[----:B------:R-:W-:Y:S02]  /*13ea0*/  IMAD.MOV.U32 R13, RZ, RZ, R4 ;  /* 0x000000ffff0d7224 */ /* 0x000fe400078e0004 */
[----:B------:R-:W-:Y:S02]  /*13eb0*/  IMAD.MOV.U32 R12, RZ, RZ, 0x4 ;  /* 0x00000004ff0c7424 */ /* 0x000fe400078e00ff */
[----:B------:R-:W-:-:S07]  /*13ec0*/  IMAD.MOV.U32 R7, RZ, RZ, R14 ;  /* 0x000000ffff077224 */ /* 0x000fce00078e000e */
[----:B------:R-:W-:Y:S05]  /*13ed0*/  WARPSYNC.COLLECTIVE R15, `(.L_x_15344) ;  /* 0x000000000f087348 */ /* 0x000fea0003c00000 */
[----:B------:R0:W1:Y:S02]  /*13ee0*/  SHFL.IDX P6, R14, R13, R12, R11 ;  /* 0x0000000c0d0e7389 */ /* 0x00006400000c000b */
[----:B01----:R-:W-:Y:S01]  /*13ef0*/  ENDCOLLECTIVE ;  /* 0x000000000000791b */ /* 0x003fe20003800000 */
.L_x_15344:
        /* <DEDUP_REMOVED lines=16> */
.L_x_15345:
[----:B------:R-:W-:Y:S02]  /*14000*/  IMAD.MOV.U32 R13, RZ, RZ, R4 ;  /* 0x000000ffff0d7224 */ /* 0x000fe400078e0004 */
[----:B------:R-:W-:Y:S02]  /*14010*/  IMAD.MOV.U32 R12, RZ, RZ, 0x5 ;  /* 0x00000005ff0c7424 */ /* 0x000fe400078e00ff */
[----:B------:R-:W-:-:S07]  /*14020*/  IMAD.MOV.U32 R7, RZ, RZ, R14 ;  /* 0x000000ffff077224 */ /* 0x000fce00078e000e */
[----:B------:R-:W-:Y:S05]  /*14030*/  WARPSYNC.COLLECTIVE R15, `(.L_x_15346) ;  /* 0x000000000f087348 */ /* 0x000fea0003c00000 */
[----:B------:R0:W1:Y:S02]  /*14040*/  SHFL.IDX P6, R14, R13, R12, R11 ;  /* 0x0000000c0d0e7389 */ /* 0x00006400000c000b */
[----:B01----:R-:W-:Y:S01]  /*14050*/  ENDCOLLECTIVE ;  /* 0x000000000000791b */ /* 0x003fe20003800000 */
.L_x_15346:
        /* <DEDUP_REMOVED lines=16> */
.L_x_15347:
[----:B------:R-:W-:Y:S02]  /*14160*/  IMAD.MOV.U32 R13, RZ, RZ, R4 ;  /* 0x000000ffff0d7224 */ /* 0x000fe400078e0004 */
[----:B------:R-:W-:Y:S02]  /*14170*/  IMAD.MOV.U32 R12, RZ, RZ, 0x6 ;  /* 0x00000006ff0c7424 */ /* 0x000fe400078e00ff */
[----:B------:R-:W-:-:S07]  /*14180*/  IMAD.MOV.U32 R7, RZ, RZ, R14 ;  /* 0x000000ffff077224 */ /* 0x000fce00078e000e */
[----:B------:R-:W-:Y:S05]  /*14190*/  WARPSYNC.COLLECTIVE R15, `(.L_x_15348) ;  /* 0x000000000f087348 */ /* 0x000fea0003c00000 */
[----:B------:R0:W1:Y:S02]  /*141a0*/  SHFL.IDX P6, R14, R13, R12, R11 ;  /* 0x0000000c0d0e7389 */ /* 0x00006400000c000b */
[----:B01----:R-:W-:Y:S01]  /*141b0*/  ENDCOLLECTIVE ;  /* 0x000000000000791b */ /* 0x003fe20003800000 */
.L_x_15348:
        /* <DEDUP_REMOVED lines=16> */
.L_x_15349:
[----:B------:R-:W-:Y:S01]  /*142c0*/  MOV R13, R4 ;  /* 0x00000004000d7202 */ /* 0x000fe20000000f00 */
[----:B------:R-:W-:Y:S02]  /*142d0*/  IMAD.MOV.U32 R12, RZ, RZ, 0x7 ;  /* 0x00000007ff0c7424 */ /* 0x000fe400078e00ff */
[----:B------:R-:W-:-:S07]  /*142e0*/  IMAD.MOV.U32 R7, RZ, RZ, R14 ;  /* 0x000000ffff077224 */ /* 0x000fce00078e000e */
[----:B------:R-:W-:Y:S05]  /*142f0*/  WARPSYNC.COLLECTIVE R15, `(.L_x_15350) ;  /* 0x000000000f087348 */ /* 0x000fea0003c00000 */
[----:B------:R0:W1:Y:S02]  /*14300*/  SHFL.IDX P6, R14, R13, R12, R11 ;  /* 0x0000000c0d0e7389 */ /* 0x00006400000c000b */
[----:B01----:R-:W-:Y:S01]  /*14310*/  ENDCOLLECTIVE ;  /* 0x000000000000791b */ /* 0x003fe20003800000 */
.L_x_15350:
        /* <DEDUP_REMOVED lines=11> */
.L_x_15351:
[----:B------:R-:W-:Y:S01]  /*143d0*/  @!PT LDS RZ, [RZ] ;  /* 0x00000000fffff984 */ /* 0x000fe20000000800 */
[----:B------:R-:W-:Y:S01]  /*143e0*/  @!PT LDS RZ, [RZ] ;  /* 0x00000000fffff984 */ /* 0x000fe20000000800 */
[----:B------:R-:W-:Y:S01]  /*143f0*/  @!PT LDS RZ, [RZ] ;  /* 0x00000000fffff984 */ /* 0x000fe20000000800 */
[----:B------:R0:W-:Y:S01]  /*14400*/  @!P1 LDGSTS.E.BYPASS.LTC128B.128 [R10+0xb400], desc[UR54][R6.64], !P0 ;  /* 0x0b400000060a9fae */ /* 0x0001e2000c101d76 */
[----:B------:R-:W-:Y:S02]  /*14410*/  ISETP.GE.AND P1, PT, R0, R3, PT ;  /* 0x000000030000720c */ /* 0x000fe40003f26270 */
[----:B------:R-:W-:Y:S01]  /*14420*/  IADD3 R0, R17, 0x80, RZ ;  /* 0x0000008011007810 */ /* 0x000fe20007ffe0ff */
[----:B------:R-:W-:Y:S02]  /*14430*/  IMAD.MOV.U32 R13, RZ, RZ, R2 ;  /* 0x000000ffff0d7224 */ /* 0x000fe400078e0002 */
[----:B------:R-:W-:Y:S02]  /*14440*/  IMAD.MOV.U32 R12, RZ, RZ, RZ ;  /* 0x000000ffff0c7224 */ /* 0x000fe400078e00ff */
[----:B0-----:R-:W-:-:S07]  /*14450*/  IMAD.MOV.U32 R6, RZ, RZ, R14 ;  /* 0x000000ffff067224 */ /* 0x001fce00078e000e */
[----:B------:R-:W-:Y:S05]  /*14460*/  WARPSYNC.COLLECTIVE R15, `(.L_x_15352) ;  /* 0x000000000f087348 */ /* 0x000fea0003c00000 */
[----:B------:R0:W1:Y:S02]  /*14470*/  SHFL.IDX P6, R14, R13, R12, R11 ;  /* 0x0000000c0d0e7389 */ /* 0x00006400000c000b */
[----:B01----:R-:W-:Y:S01]  /*14480*/  ENDCOLLECTIVE ;  /* 0x000000000000791b */ /* 0x003fe20003800000 */
.L_x_15352:
        /* <DEDUP_REMOVED lines=12> */
.L_x_15353:
[----:B------:R-:W-:Y:S02]  /*14550*/  IMAD.MOV.U32 R13, RZ, RZ, R2 ;  /* 0x000000ffff0d7224 */ /* 0x000fe400078e0002 */
[----:B------:R-:W-:Y:S02]  /*14560*/  IMAD.MOV.U32 R12, RZ, RZ, 0x1 ;  /* 0x00000001ff0c7424 */ /* 0x000fe400078e00ff */
[----:B------:R-:W-:-:S07]  /*14570*/  IMAD.MOV.U32 R4, RZ, RZ, R14 ;  /* 0x000000ffff047224 */ /* 0x000fce00078e000e */
[----:B------:R-:W-:Y:S05]  /*14580*/  WARPSYNC.COLLECTIVE R15, `(.L_x_15354) ;  /* 0x000000000f087348 */ /* 0x000fea0003c00000 */
[----:B------:R0:W1:Y:S02]  /*14590*/  SHFL.IDX P6, R14, R13, R12, R11 ;  /* 0x0000000c0d0e7389 */ /* 0x00006400000c000b */
[----:B01----:R-:W-:Y:S01]  /*145a0*/  ENDCOLLECTIVE ;  /* 0x000000000000791b */ /* 0x003fe20003800000 */
.L_x_15354:
[----:B------:R-:W-:-:S04]  /*145b0*/  @!P1 LEA R4, P3, R28, R4, 0x1 ;  /* 0x000000041c049211 */ /* 0x000fc800078608ff */
[----:B------:R-:W-:Y:S01]  /*145c0*/  @!P1 MOV R6, R4 ;  /* 0x0000000400069202 */ /* 0x000fe20000000f00 */
[----:B------:R-:W-:Y:S02]  /*145d0*/  @!P1 IMAD.X R0, RZ, RZ, R0, P3 ;  /* 0x000000ffff009224 */ /* 0x000fe400018e0600 */
[C---:B------:R-:W-:Y:S02]  /*145e0*/  VIADD R4, R17.reuse, 0xa0 ;  /* 0x000000a011047836 */ /* 0x040fe40000000000 */
[----:B------:R-:W-:Y:S02]  /*145f0*/  @!P1 IMAD.MOV.U32 R7, RZ, RZ, R0 ;  /* 0x000000ffff079224 */ /* 0x000fe400078e0000 */
[----:B------:R-:W-:Y:S02]  /*14600*/  VIADD R0, R17, 0x90 ;  /* 0x0000009011007836 */ /* 0x000fe40000000000 */
[----:B------:R-:W-:Y:S01]  /*14610*/  IMAD.MOV.U32 R13, RZ, RZ, R5 ;  /* 0x000000ffff0d7224 */ /* 0x000fe200078e0005 */
        /* <DEDUP_REMOVED lines=9> */
.L_x_15355:
[----:B------:R-:W-:Y:S02]  /*146b0*/  IMAD.MOV.U32 R13, RZ, RZ, R2 ;  /* 0x000000ffff0d7224 */ /* 0x000fe400078e0002 */
[----:B------:R-:W-:Y:S01]  /*146c0*/  IMAD.MOV.U32 R12, RZ, RZ, 0x2 ;  /* 0x00000002ff0c7424 */ /* 0x000fe200078e00ff */
[----:B------:R-:W-:-:S07]  /*146d0*/  MOV R6, R14 ;  /* 0x0000000e00067202 */ /* 0x000fce0000000f00 */
[----:B------:R-:W-:Y:S05]  /*146e0*/  WARPSYNC.COLLECTIVE R15, `(.L_x_15356) ;  /* 0x000000000f087348 */ /* 0x000fea0003c00000 */
[----:B------:R0:W1:Y:S02]  /*146f0*/  SHFL.IDX P6, R14, R13, R12, R11 ;  /* 0x0000000c0d0e7389 */ /* 0x00006400000c000b */
[----:B01----:R-:W-:Y:S01]  /*14700*/  ENDCOLLECTIVE ;  /* 0x000000000000791b */ /* 0x003fe20003800000 */
.L_x_15356:
        /* <DEDUP_REMOVED lines=13> */
.L_x_15357:
[----:B------:R-:W-:Y:S02]  /*147e0*/  IMAD.MOV.U32 R13, RZ, RZ, R2 ;  /* 0x000000ffff0d7224 */ /* 0x000fe400078e0002 */
[----:B------:R-:W-:Y:S01]  /*147f0*/  IMAD.MOV.U32 R12, RZ, RZ, 0x3 ;  /* 0x00000003ff0c7424 */ /* 0x000fe200078e00ff */
[----:B------:R-:W-:-:S07]  /*14800*/  MOV R6, R14 ;  /* 0x0000000e00067202 */ /* 0x000fce0000000f00 */
[----:B------:R-:W-:Y:S05]  /*14810*/  WARPSYNC.COLLECTIVE R15, `(.L_x_15358) ;  /* 0x000000000f087348 */ /* 0x000fea0003c00000 */
[----:B------:R0:W1:Y:S02]  /*14820*/  SHFL.IDX P6, R14, R13, R12, R11 ;  /* 0x0000000c0d0e7389 */ /* 0x00006400000c000b */
[----:B01----:R-:W-:Y:S01]  /*14830*/  ENDCOLLECTIVE ;  /* 0x000000000000791b */ /* 0x003fe20003800000 */
.L_x_15358:
        /* <DEDUP_REMOVED lines=12> */
.L_x_15359:
[----:B------:R-:W-:Y:S01]  /*14900*/  IMAD.MOV.U32 R2, RZ, RZ, R14 ;  /* 0x000000ffff027224 */ /* 0x000fe200078e000e */
[----:B------:R-:W-:Y:S06]  /*14910*/  BRA `(.L_x_15360) ;  /* 0xffffffb400287947 */ /* 0x000fec000383ffff */
.L_x_15262:
[----:B0-----:R0:W1:Y:S02]  /*14920*/  SYNCS.PHASECHK.TRANS64.TRYWAIT P0, [R22+URZ+0x16820], R3 ;  /* 0x01682003160075a7 */ /* 0x001064000800017f */
[----:B-1----:R-:W-:Y:S05]  /*14930*/  @!P0 NANOSLEEP.SYNCS 0x989680 ;  /* 0x009896800000895d */ /* 0x002fea0003900000 */
[----:B------:R-:W1:Y:S02]  /*14940*/  @!P0 SYNCS.PHASECHK.TRANS64 P0, [R22+URZ+0x16820], R3 ;  /* 0x01682003160085a7 */ /* 0x000e64000800007f */
[----:B-1----:R-:W-:Y:S05]  /*14950*/  @!P0 BRA `(.L_x_15262) ;  /* 0xfffffffc00f08947 */ /* 0x002fea000383ffff */
[----:B------:R-:W-:Y:S05]  /*14960*/  BRA `(.L_x_15361) ;  /* 0xffffffb400947947 */ /* 0x000fea000383ffff */
.L_x_15267:
[----:B0-----:R0:W1:Y:S02]  /*14970*/  SYNCS.PHASECHK.TRANS64.TRYWAIT P0, [R5+URZ+0x16840], R2 ;  /* 0x01684002050075a7 */ /* 0x001064000800017f */
[----:B-1----:R-:W-:Y:S05]  /*14980*/  @!P0 NANOSLEEP.SYNCS 0x989680 ;  /* 0x009896800000895d */ /* 0x002fea0003900000 */
[----:B------:R-:W1:Y:S02]  /*14990*/  @!P0 SYNCS.PHASECHK.TRANS64 P0, [R5+URZ+0x16840], R2 ;  /* 0x01684002050085a7 */ /* 0x000e64000800007f */
[----:B-1----:R-:W-:Y:S05]  /*149a0*/  @!P0 BRA `(.L_x_15267) ;  /* 0xfffffffc00f08947 */ /* 0x002fea000383ffff */
[----:B------:R-:W-:Y:S05]  /*149b0*/  BRA `(.L_x_15362) ;  /* 0xffffffb8005c7947 */ /* 0x000fea000383ffff */
.L_x_15268:
        /* <DEDUP_REMOVED lines=8> */
.L_x_15364:
[----:B------:R-:W-:Y:S05]  /*14a40*/  BSYNC B1 ;  /* 0x0000000000017941 */ /* 0x000fea0003800000 */
.L_x_15363:
[----:B------:R-:W-:Y:S01]  /*14a50*/  MOV R13, R8 ;  /* 0x00000008000d7202 */ /* 0x000fe20000000f00 */
[----:B------:R-:W-:Y:S01]  /*14a60*/  IMAD.MOV.U32 R12, RZ, RZ, RZ ;  /* 0x000000ffff0c7224 */ /* 0x000fe200078e00ff */
[----:B------:R-:W-:Y:S01]  /*14a70*/  LEA R9, R9, R22, 0x1 ;  /* 0x0000001609097211 */ /* 0x000fe200078e08ff */
[----:B------:R-:W-:Y:S02]  /*14a80*/  IMAD.MOV.U32 R11, RZ, RZ, 0x181f ;  /* 0x0000181fff0b7424 */ /* 0x000fe400078e00ff */
[----:B------:R-:W-:Y:S02]  /*14a90*/  IMAD.MOV.U32 R15, RZ, RZ, -0x1 ;  /* 0xffffffffff0f7424 */ /* 0x000fe400078e00ff */
[----:B------:R-:W-:Y:S02]  /*14aa0*/  IMAD.MOV.U32 R3, RZ, RZ, R14 ;  /* 0x000000ffff037224 */ /* 0x000fe400078e000e */
[----:B------:R-:W-:-:S07]  /*14ab0*/  IMAD.SHL.U32 R7, R28, 0x2, RZ ;  /* 0x000000021c077824 */ /* 0x000fce00078e00ff */
[----:B------:R-:W-:Y:S05]  /*14ac0*/  WARPSYNC.COLLECTIVE R15, `(.L_x_15365) ;  /* 0x000000000f087348 */ /* 0x000fea0003c00000 */
[----:B------:R0:W1:Y:S02]  /*14ad0*/  SHFL.IDX P6, R14, R13, R12, R11 ;  /* 0x0000000c0d0e7389 */ /* 0x00006400000c000b */
[----:B01----:R-:W-:Y:S01]  /*14ae0*/  ENDCOLLECTIVE ;  /* 0x000000000000791b */ /* 0x003fe20003800000 */
.L_x_15365:
[----:B------:R-:W-:Y:S02]  /*14af0*/  IMAD.MOV.U32 R13, RZ, RZ, R10 ;  /* 0x000000ffff0d7224 */ /* 0x000fe400078e000a */
[----:B------:R-:W-:Y:S02]  /*14b00*/  IMAD.MOV.U32 R12, RZ, RZ, 0x1 ;  /* 0x00000001ff0c7424 */ /* 0x000fe400078e00ff */
[----:B------:R-:W-:-:S07]  /*14b10*/  IMAD.MOV.U32 R2, RZ, RZ, R14 ;  /* 0x000000ffff027224 */ /* 0x000fce00078e000e */
[----:B------:R-:W-:Y:S05]  /*14b20*/  WARPSYNC.COLLECTIVE R15, `(.L_x_15366) ;  /* 0x000000000f087348 */ /* 0x000fea0003c00000 */
[----:B------:R0:W1:Y:S02]  /*14b30*/  SHFL.IDX P6, R14, R13, R12, R11 ;  /* 0x0000000c0d0e7389 */ /* 0x00006400000c000b */
[----:B01----:R-:W-:Y:S01]  /*14b40*/  ENDCOLLECTIVE ;  /* 0x000000000000791b */ /* 0x003fe20003800000 */
.L_x_15366:
        /* <DEDUP_REMOVED lines=11> */
.L_x_15367:
[----:B------:R-:W-:Y:S01]  /*14c00*/  MOV R13, R10 ;  /* 0x0000000a000d7202 */ /* 0x000fe20000000f00 */
[----:B------:R-:W-:Y:S02]  /*14c10*/  IMAD.MOV.U32 R12, RZ, RZ, 0x2 ;  /* 0x00000002ff0c7424 */ /* 0x000fe400078e00ff */
[----:B------:R-:W-:-:S07]  /*14c20*/  IMAD.MOV.U32 R2, RZ, RZ, R14 ;  /* 0x000000ffff027224 */ /* 0x000fce00078e000e */
[----:B------:R-:W-:Y:S05]  /*14c30*/  WARPSYNC.COLLECTIVE R15, `(.L_x_15368) ;  /* 0x000000000f087348 */ /* 0x000fea0003c00000 */
[----:B------:R0:W1:Y:S02]  /*14c40*/  SHFL.IDX P6, R14, R13, R12, R11 ;  /* 0x0000000c0d0e7389 */ /* 0x00006400000c000b */
[----:B01----:R-:W-:Y:S01]  /*14c50*/  ENDCOLLECTIVE ;  /* 0x000000000000791b */ /* 0x003fe20003800000 */
.L_x_15368:
        /* <DEDUP_REMOVED lines=11> */
.L_x_15369:
[----:B------:R-:W-:Y:S01]  /*14d10*/  IMAD.MOV.U32 R13, RZ, RZ, R10 ;  /* 0x000000ffff0d7224 */ /* 0x000fe200078e000a */
[----:B------:R-:W-:Y:S01]  /*14d20*/  MOV R12, 0x3 ;  /* 0x00000003000c7802 */ /* 0x000fe20000000f00 */
[----:B------:R-:W-:-:S07]  /*14d30*/  IMAD.MOV.U32 R2, RZ, RZ, R14 ;  /* 0x000000ffff027224 */ /* 0x000fce00078e000e */
[----:B------:R-:W-:Y:S05]  /*14d40*/  WARPSYNC.COLLECTIVE R15, `(.L_x_15370) ;  /* 0x000000000f087348 */ /* 0x000fea0003c00000 */
[----:B------:R0:W1:Y:S02]  /*14d50*/  SHFL.IDX P6, R14, R13, R12, R11 ;  /* 0x0000000c0d0e7389 */ /* 0x00006400000c000b */
[----:B01----:R-:W-:Y:S01]  /*14d60*/  ENDCOLLECTIVE ;  /* 0x000000000000791b */ /* 0x003fe20003800000 */
.L_x_15370:
        /* <DEDUP_REMOVED lines=11> */
.L_x_15371:
[----:B------:R-:W-:Y:S02]  /*14e20*/  IMAD.MOV.U32 R13, RZ, RZ, R10 ;  /* 0x000000ffff0d7224 */ /* 0x000fe400078e000a */
[----:B------:R-:W-:Y:S02]  /*14e30*/  IMAD.MOV.U32 R12, RZ, RZ, 0x4 ;  /* 0x00000004ff0c7424 */ /* 0x000fe400078e00ff */
[----:B------:R-:W-:-:S07]  /*14e40*/  IMAD.MOV.U32 R2, RZ, RZ, R14 ;  /* 0x000000ffff027224 */ /* 0x000fce00078e000e */
[----:B------:R-:W-:Y:S05]  /*14e50*/  WARPSYNC.COLLECTIVE R15, `(.L_x_15372) ;  /* 0x000000000f087348 */ /* 0x000fea0003c00000 */
[----:B------:R0:W1:Y:S02]  /*14e60*/  SHFL.IDX P6, R14, R13, R12, R11 ;  /* 0x0000000c0d0e7389 */ /* 0x00006400000c000b */
[----:B01----:R-:W-:Y:S01]  /*14e70*/  ENDCOLLECTIVE ;  /* 0x000000000000791b */ /* 0x003fe20003800000 */
.L_x_15372:
        /* <DEDUP_REMOVED lines=11> */
.L_x_15373:
[----:B------:R-:W-:Y:S02]  /*14f30*/  IMAD.MOV.U32 R13, RZ, RZ, R10 ;  /* 0x000000ffff0d7224 */ /* 0x000fe400078e000a */
[----:B------:R-:W-:Y:S02]  /*14f40*/  IMAD.MOV.U32 R12, RZ, RZ, 0x5 ;  /* 0x00000005ff0c7424 */ /* 0x000fe400078e00ff */
[----:B------:R-:W-:-:S07]  /*14f50*/  IMAD.MOV.U32 R2, RZ, RZ, R14 ;  /* 0x000000ffff027224 */ /* 0x000fce00078e000e */
[----:B------:R-:W-:Y:S05]  /*14f60*/  WARPSYNC.COLLECTIVE R15, `(.L_x_15374) ;  /* 0x000000000f087348 */ /* 0x000fea0003c00000 */
[----:B------:R0:W1:Y:S02]  /*14f70*/  SHFL.IDX P6, R14, R13, R12, R11 ;  /* 0x0000000c0d0e7389 */ /* 0x00006400000c000b */
[----:B01----:R-:W-:Y:S01]  /*14f80*/  ENDCOLLECTIVE ;  /* 0x000000000000791b */ /* 0x003fe20003800000 */
.L_x_15374:
        /* <DEDUP_REMOVED lines=11> */
.L_x_15375:
[----:B------:R-:W-:Y:S02]  /*15040*/  IMAD.MOV.U32 R13, RZ, RZ, R10 ;  /* 0x000000ffff0d7224 */ /* 0x000fe400078e000a */
[----:B------:R-:W-:Y:S02]  /*15050*/  IMAD.MOV.U32 R12, RZ, RZ, 0x6 ;  /* 0x00000006ff0c7424 */ /* 0x000fe400078e00ff */
[----:B------:R-:W-:-:S07]  /*15060*/  IMAD.MOV.U32 R2, RZ, RZ, R14 ;  /* 0x000000ffff027224 */ /* 0x000fce00078e000e */
[----:B------:R-:W-:Y:S05]  /*15070*/  WARPSYNC.COLLECTIVE R15, `(.L_x_15376) ;  /* 0x000000000f087348 */ /* 0x000fea0003c00000 */
[----:B------:R0:W1:Y:S02]  /*15080*/  SHFL.IDX P6, R14, R13, R12, R11 ;  /* 0x0000000c0d0e7389 */ /* 0x00006400000c000b */
[----:B01----:R-:W-:Y:S01]  /*15090*/  ENDCOLLECTIVE ;  /* 0x000000000000791b */ /* 0x003fe20003800000 */
.L_x_15376:
        /* <DEDUP_REMOVED lines=11> */
.L_x_15377:
[----:B------:R-:W-:Y:S02]  /*15150*/  IMAD.MOV.U32 R13, RZ, RZ, R10 ;  /* 0x000000ffff0d7224 */ /* 0x000fe400078e000a */
[----:B------:R-:W-:Y:S01]  /*15160*/  IMAD.MOV.U32 R12, RZ, RZ, 0x7 ;  /* 0x00000007ff0c7424 */ /* 0x000fe200078e00ff */
[----:B------:R-:W-:-:S07]  /*15170*/  MOV R2, R14 ;  /* 0x0000000e00027202 */ /* 0x000fce0000000f00 */
[----:B------:R-:W-:Y:S05]  /*15180*/  WARPSYNC.COLLECTIVE R15, `(.L_x_15378) ;  /* 0x000000000f087348 */ /* 0x000fea0003c00000 */
[----:B------:R0:W1:Y:S02]  /*15190*/  SHFL.IDX P6, R14, R13, R12, R11 ;  /* 0x0000000c0d0e7389 */ /* 0x00006400000c000b */
[----:B01----:R-:W-:Y:S01]  /*151a0*/  ENDCOLLECTIVE ;  /* 0x000000000000791b */ /* 0x003fe20003800000 */
.L_x_15378:
        /* <DEDUP_REMOVED lines=11> */
.L_x_15379:
[----:B------:R-:W-:Y:S01]  /*15260*/  IMAD.MOV.U32 R2, RZ, RZ, R14 ;  /* 0x000000ffff027224 */ /* 0x000fe200078e000e */
[----:B------:R-:W-:Y:S06]  /*15270*/  BRA `(.L_x_15380) ;  /* 0xffffffb400407947 */ /* 0x000fec000383ffff */
.L_x_15273:
[----:B-1----:R1:W2:Y:S02]  /*15280*/  SYNCS.PHASECHK.TRANS64.TRYWAIT P0, [R5+URZ+0x16860], R2 ;  /* 0x01686002050075a7 */ /* 0x0022a4000800017f */
[----:B--2---:R-:W-:Y:S05]  /*15290*/  @!P0 NANOSLEEP.SYNCS 0x989680 ;  /* 0x009896800000895d */ /* 0x004fea0003900000 */
[----:B------:R-:W2:Y:S02]  /*152a0*/  @!P0 SYNCS.PHASECHK.TRANS64 P0, [R5+URZ+0x16860], R2 ;  /* 0x01686002050085a7 */ /* 0x000ea4000800007f */
[----:B--2---:R-:W-:Y:S05]  /*152b0*/  @!P0 BRA `(.L_x_15273) ;  /* 0xfffffffc00f08947 */ /* 0x004fea000383ffff */
[----:B------:R-:W-:Y:S05]  /*152c0*/  BRA `(.L_x_15381) ;  /* 0xffffffb400987947 */ /* 0x000fea000383ffff */
.L_x_15274:
        /* <DEDUP_REMOVED lines=8> */
.L_x_15383:
[----:B------:R-:W-:Y:S05]  /*15350*/  BSYNC B1 ;  /* 0x0000000000017941 */ /* 0x000fea0003800000 */
.L_x_15382:
[----:B------:R-:W-:Y:S01]  /*15360*/  IMAD.MOV.U32 R13, RZ, RZ, R18 ;  /* 0x000000ffff0d7224 */ /* 0x000fe200078e0012 */
[----:B------:R-:W-:Y:S01]  /*15370*/  MOV R11, 0x181f ;  /* 0x0000181f000b7802 */ /* 0x000fe20000000f00 */
[----:B------:R-:W-:Y:S01]  /*15380*/  IMAD.MOV.U32 R12, RZ, RZ, RZ ;  /* 0x000000ffff0c7224 */ /* 0x000fe200078e00ff */
[----:B------:R-:W-:Y:S01]  /*15390*/  ISETP.LT.OR P2, PT, R8, 0x1, P1 ;  /* 0x000000010800780c */ /* 0x000fe20000f41670 */
[----:B------:R-:W-:Y:S02]  /*153a0*/  IMAD.MOV.U32 R15, RZ, RZ, -0x1 ;  /* 0xffffffffff0f7424 */ /* 0x000fe400078e00ff */
[----:B------:R-:W-:Y:S02]  /*153b0*/  IMAD.MOV.U32 R3, RZ, RZ, R14 ;  /* 0x000000ffff037224 */ /* 0x000fe400078e000e */
[----:B------:R-:W-:-:S08]  /*153c0*/  IMAD R6, R6, 0x2, R22 ;  /* 0x0000000206067824 */ /* 0x000fd000078e0216 */
[----:B------:R-:W-:Y:S05]  /*153d0*/  WARPSYNC.COLLECTIVE R15, `(.L_x_15384) ;  /* 0x000000000f087348 */ /* 0x000fea0003c00000 */
[----:B------:R0:W1:Y:S02]  /*153e0*/  SHFL.IDX P6, R14, R13, R12, R11 ;  /* 0x0000000c0d0e7389 */ /* 0x00006400000c000b */
[----:B01----:R-:W-:Y:S01]  /*153f0*/  ENDCOLLECTIVE ;  /* 0x000000000000791b */ /* 0x003fe20003800000 */
.L_x_15384:
[----:B------:R-:W-:Y:S02]  /*15400*/  IMAD.MOV.U32 R13, RZ, RZ, R23 ;  /* 0x000000ffff0d7224 */ /* 0x000fe400078e0017 */
[----:B------:R-:W-:Y:S02]  /*15410*/  IMAD.MOV.U32 R12, RZ, RZ, 0x1 ;  /* 0x00000001ff0c7424 */ /* 0x000fe400078e00ff */
[----:B------:R-:W-:-:S07]  /*15420*/  IMAD.MOV.U32 R2, RZ, RZ, R14 ;  /* 0x000000ffff027224 */ /* 0x000fce00078e000e */
[----:B------:R-:W-:Y:S05]  /*15430*/  WARPSYNC.COLLECTIVE R15, `(.L_x_15385) ;  /* 0x000000000f087348 */ /* 0x000fea0003c00000 */
[----:B------:R0:W1:Y:S02]  /*15440*/  SHFL.IDX P6, R14, R13, R12, R11 ;  /* 0x0000000c0d0e7389 */ /* 0x00006400000c000b */
[----:B01----:R-:W-:Y:S01]  /*15450*/  ENDCOLLECTIVE ;  /* 0x000000000000791b */ /* 0x003fe20003800000 */
.L_x_15385:
        /* <DEDUP_REMOVED lines=12> */
.L_x_15386:
[----:B------:R-:W-:Y:S02]  /*15520*/  IMAD.MOV.U32 R13, RZ, RZ, R23 ;  /* 0x000000ffff0d7224 */ /* 0x000fe400078e0017 */
[----:B------:R-:W-:Y:S02]  /*15530*/  IMAD.MOV.U32 R12, RZ, RZ, 0x2 ;  /* 0x00000002ff0c7424 */ /* 0x000fe400078e00ff */
[----:B------:R-:W-:-:S07]  /*15540*/  IMAD.MOV.U32 R2, RZ, RZ, R14 ;  /* 0x000000ffff027224 */ /* 0x000fce00078e000e */
[----:B------:R-:W-:Y:S05]  /*15550*/  WARPSYNC.COLLECTIVE R15, `(.L_x_15387) ;  /* 0x000000000f087348 */ /* 0x000fea0003c00000 */
[----:B------:R0:W1:Y:S02]  /*15560*/  SHFL.IDX P6, R14, R13, R12, R11 ;  /* 0x0000000c0d0e7389 */ /* 0x00006400000c000b */
[----:B01----:R-:W-:Y:S01]  /*15570*/  ENDCOLLECTIVE ;  /* 0x000000000000791b */ /* 0x003fe20003800000 */
.L_x_15387:
        /* <DEDUP_REMOVED lines=12> */
.L_x_15388:
[----:B------:R-:W-:Y:S02]  /*15640*/  IMAD.MOV.U32 R13, RZ, RZ, R23 ;  /* 0x000000ffff0d7224 */ /* 0x000fe400078e0017 */
[----:B------:R-:W-:Y:S02]  /*15650*/  IMAD.MOV.U32 R12, RZ, RZ, 0x3 ;  /* 0x00000003ff0c7424 */ /* 0x000fe400078e00ff */
[----:B------:R-:W-:-:S07]  /*15660*/  IMAD.MOV.U32 R2, RZ, RZ, R14 ;  /* 0x000000ffff027224 */ /* 0x000fce00078e000e */
[----:B------:R-:W-:Y:S05]  /*15670*/  WARPSYNC.COLLECTIVE R15, `(.L_x_15389) ;  /* 0x000000000f087348 */ /* 0x000fea0003c00000 */
[----:B------:R0:W1:Y:S02]  /*15680*/  SHFL.IDX P6, R14, R13, R12, R11 ;  /* 0x0000000c0d0e7389 */ /* 0x00006400000c000b */
[----:B01----:R-:W-:Y:S01]  /*15690*/  ENDCOLLECTIVE ;  /* 0x000000000000791b */ /* 0x003fe20003800000 */
.L_x_15389:
        /* <DEDUP_REMOVED lines=12> */
.L_x_15390:
[----:B------:R-:W-:Y:S02]  /*15760*/  IMAD.MOV.U32 R13, RZ, RZ, R23 ;  /* 0x000000ffff0d7224 */ /* 0x000fe400078e0017 */
[----:B------:R-:W-:Y:S01]  /*15770*/  IMAD.MOV.U32 R12, RZ, RZ, 0x4 ;  /* 0x00000004ff0c7424 */ /* 0x000fe200078e00ff */
[----:B------:R-:W-:-:S07]  /*15780*/  MOV R2, R14 ;  /* 0x0000000e00027202 */ /* 0x000fce0000000f00 */
[----:B------:R-:W-:Y:S05]  /*15790*/  WARPSYNC.COLLECTIVE R15, `(.L_x_15391) ;  /* 0x000000000f087348 */ /* 0x000fea0003c00000 */
[----:B------:R0:W1:Y:S02]  /*157a0*/  SHFL.IDX P6, R14, R13, R12, R11 ;  /* 0x0000000c0d0e7389 */ /* 0x00006400000c000b */
[----:B01----:R-:W-:Y:S01]  /*157b0*/  ENDCOLLECTIVE ;  /* 0x000000000000791b */ /* 0x003fe20003800000 */
.L_x_15391:
        /* <DEDUP_REMOVED lines=12> */
.L_x_15392:
[----:B------:R-:W-:Y:S02]  /*15880*/  IMAD.MOV.U32 R13, RZ, RZ, R23 ;  /* 0x000000ffff0d7224 */ /* 0x000fe400078e0017 */
[----:B------:R-:W-:Y:S02]  /*15890*/  IMAD.MOV.U32 R12, RZ, RZ, 0x5 ;  /* 0x00000005ff0c7424 */ /* 0x000fe400078e00ff */
[----:B------:R-:W-:-:S07]  /*158a0*/  IMAD.MOV.U32 R2, RZ, RZ, R14 ;  /* 0x000000ffff027224 */ /* 0x000fce00078e000e */
[----:B------:R-:W-:Y:S05]  /*158b0*/  WARPSYNC.COLLECTIVE R15, `(.L_x_15393) ;  /* 0x000000000f087348 */ /* 0x000fea0003c00000 */
[----:B------:R0:W1:Y:S02]  /*158c0*/  SHFL.IDX P6, R14, R13, R12, R11 ;  /* 0x0000000c0d0e7389 */ /* 0x00006400000c000b */
[----:B01----:R-:W-:Y:S01]  /*158d0*/  ENDCOLLECTIVE ;  /* 0x000000000000791b */ /* 0x003fe20003800000 */
.L_x_15393:
        /* <DEDUP_REMOVED lines=12> */
.L_x_15394:
[----:B------:R-:W-:Y:S01]  /*159a0*/  MOV R13, R23 ;  /* 0x00000017000d7202 */ /* 0x000fe20000000f00 */
[----:B------:R-:W-:Y:S02]  /*159b0*/  IMAD.MOV.U32 R12, RZ, RZ, 0x6 ;  /* 0x00000006ff0c7424 */ /* 0x000fe400078e00ff */
[----:B------:R-:W-:-:S07]  /*159c0*/  IMAD.MOV.U32 R2, RZ, RZ, R14 ;  /* 0x000000ffff027224 */ /* 0x000fce00078e000e */
[----:B------:R-:W-:Y:S05]  /*159d0*/  WARPSYNC.COLLECTIVE R15, `(.L_x_15395) ;  /* 0x000000000f087348 */ /* 0x000fea0003c00000 */
[----:B------:R0:W1:Y:S02]  /*159e0*/  SHFL.IDX P6, R14, R13, R12, R11 ;  /* 0x0000000c0d0e7389 */ /* 0x00006400000c000b */
[----:B01----:R-:W-:Y:S01]  /*159f0*/  ENDCOLLECTIVE ;  /* 0x000000000000791b */ /* 0x003fe20003800000 */
.L_x_15395:
        /* <DEDUP_REMOVED lines=12> */
.L_x_15396:
[----:B------:R-:W-:Y:S01]  /*15ac0*/  IMAD.MOV.U32 R13, RZ, RZ, R23 ;  /* 0x000000ffff0d7224 */ /* 0x000fe200078e0017 */
[----:B------:R-:W-:Y:S01]  /*15ad0*/  MOV R12, 0x7 ;  /* 0x00000007000c7802 */ /* 0x000fe20000000f00 */
[----:B------:R-:W-:-:S07]  /*15ae0*/  IMAD.MOV.U32 R2, RZ, RZ, R14 ;  /* 0x000000ffff027224 */ /* 0x000fce00078e000e */
[----:B------:R-:W-:Y:S05]  /*15af0*/  WARPSYNC.COLLECTIVE R15, `(.L_x_15397) ;  /* 0x000000000f087348 */ /* 0x000fea0003c00000 */
[----:B------:R0:W1:Y:S02]  /*15b00*/  SHFL.IDX P6, R14, R13, R12, R11 ;  /* 0x0000000c0d0e7389 */ /* 0x00006400000c000b */
[----:B01----:R-:W-:Y:S01]  /*15b10*/  ENDCOLLECTIVE ;  /* 0x000000000000791b */ /* 0x003fe20003800000 */
.L_x_15397:
        /* <DEDUP_REMOVED lines=11> */
.L_x_15398:
[----:B------:R-:W-:Y:S01]  /*15bd0*/  IMAD.MOV.U32 R2, RZ, RZ, R14 ;  /* 0x000000ffff027224 */ /* 0x000fe200078e000e */
[----:B------:R-:W-:Y:S06]  /*15be0*/  BRA `(.L_x_15399) ;  /* 0xffffffb000447947 */ /* 0x000fec000383ffff */
.L_x_15282:
[----:B0-----:R0:W1:Y:S02]  /*15bf0*/  SYNCS.PHASECHK.TRANS64.TRYWAIT P0, [R0+URZ+0x16860], R3 ;  /* 0x01686003000075a7 */ /* 0x001064000800017f */
[----:B-1----:R-:W-:Y:S05]  /*15c00*/  @!P0 NANOSLEEP.SYNCS 0x989680 ;  /* 0x009896800000895d */ /* 0x002fea0003900000 */
[----:B------:R-:W1:Y:S02]  /*15c10*/  @!P0 SYNCS.PHASECHK.TRANS64 P0, [R0+URZ+0x16860], R3 ;  /* 0x01686003000085a7 */ /* 0x000e64000800007f */
[----:B-1----:R-:W-:Y:S05]  /*15c20*/  @!P0 BRA `(.L_x_15282) ;  /* 0xfffffffc00f08947 */ /* 0x002fea000383ffff */
[----:B------:R-:W-:Y:S05]  /*15c30*/  BRA `(.L_x_15400) ;  /* 0xffffffb400587947 */ /* 0x000fea000383ffff */
.L_x_15283:
        /* <DEDUP_REMOVED lines=8> */
.L_x_15402:
[----:B------:R-:W-:Y:S05]  /*15cc0*/  BSYNC B0 ;  /* 0x0000000000007941 */ /* 0x000fea0003800000 */
.L_x_15401:
        /* <DEDUP_REMOVED lines=9> */
.L_x_15403:
        /* <DEDUP_REMOVED lines=10> */
.L_x_15404:
[----:B------:R-:W-:-:S05]  /*15e00*/  IADD3.X R3, RZ, R3, RZ, P1, !PT ;  /* 0x00000003ff037210 */ /* 0x000fca0000ffe4ff */
        /* <DEDUP_REMOVED lines=10> */
.L_x_15405:
[----:B------:R-:W-:Y:S02]  /*15eb0*/  IMAD.MOV.U32 R13, RZ, RZ, R23 ;  /* 0x000000ffff0d7224 */ /* 0x000fe400078e0017 */
[----:B------:R-:W-:Y:S02]  /*15ec0*/  IMAD.MOV.U32 R12, RZ, RZ, 0x2 ;  /* 0x00000002ff0c7424 */ /* 0x000fe400078e00ff */
[----:B------:R-:W-:-:S07]  /*15ed0*/  IMAD.MOV.U32 R9, RZ, RZ, R14 ;  /* 0x000000ffff097224 */ /* 0x000fce00078e000e */
[----:B------:R-:W-:Y:S05]  /*15ee0*/  WARPSYNC.COLLECTIVE R15, `(.L_x_15406) ;  /* 0x000000000f087348 */ /* 0x000fea0003c00000 */
[----:B------:R0:W1:Y:S02]  /*15ef0*/  SHFL.IDX P6, R14, R13, R12, R11 ;  /* 0x0000000c0d0e7389 */ /* 0x00006400000c000b */
[----:B01----:R-:W-:Y:S01]  /*15f00*/  ENDCOLLECTIVE ;  /* 0x000000000000791b */ /* 0x003fe20003800000 */
.L_x_15406:
        /* <DEDUP_REMOVED lines=12> */
.L_x_15407:
[----:B------:R-:W-:Y:S01]  /*15fd0*/  MOV R13, R23 ;  /* 0x00000017000d7202 */ /* 0x000fe20000000f00 */
[----:B------:R-:W-:Y:S02]  /*15fe0*/  IMAD.MOV.U32 R12, RZ, RZ, 0x3 ;  /* 0x00000003ff0c7424 */ /* 0x000fe400078e00ff */
[----:B------:R-:W-:-:S07]  /*15ff0*/  IMAD.MOV.U32 R10, RZ, RZ, R14 ;  /* 0x000000ffff0a7224 */ /* 0x000fce00078e000e */
[----:B------:R-:W-:Y:S05]  /*16000*/  WARPSYNC.COLLECTIVE R15, `(.L_x_15408) ;  /* 0x000000000f087348 */ /* 0x000fea0003c00000 */
[----:B------:R0:W1:Y:S02]  /*16010*/  SHFL.IDX P6, R14, R13, R12, R11 ;  /* 0x0000000c0d0e7389 */ /* 0x00006400000c000b */
[----:B01----:R-:W-:Y:S01]  /*16020*/  ENDCOLLECTIVE ;  /* 0x000000000000791b */ /* 0x003fe20003800000 */
.L_x_15408:
        /* <DEDUP_REMOVED lines=12> */
.L_x_15409:
[----:B------:R-:W-:Y:S01]  /*160f0*/  IMAD.MOV.U32 R13, RZ, RZ, R23 ;  /* 0x000000ffff0d7224 */ /* 0x000fe200078e0017 */
[----:B------:R-:W-:Y:S01]  /*16100*/  MOV R12, 0x4 ;  /* 0x00000004000c7802 */ /* 0x000fe20000000f00 */
[----:B------:R-:W-:-:S07]  /*16110*/  IMAD.MOV.U32 R9, RZ, RZ, R14 ;  /* 0x000000ffff097224 */ /* 0x000fce00078e000e */
[----:B------:R-:W-:Y:S05]  /*16120*/  WARPSYNC.COLLECTIVE R15, `(.L_x_15410) ;  /* 0x000000000f087348 */ /* 0x000fea0003c00000 */
[----:B------:R0:W1:Y:S02]  /*16130*/  SHFL.IDX P6, R14, R13, R12, R11 ;  /* 0x0000000c0d0e7389 */ /* 0x00006400000c000b */
[----:B01----:R-:W-:Y:S01]  /*16140*/  ENDCOLLECTIVE ;  /* 0x000000000000791b */ /* 0x003fe20003800000 */
.L_x_15410:
        /* <DEDUP_REMOVED lines=12> */
.L_x_15411:
[----:B------:R-:W-:Y:S02]  /*16210*/  IMAD.MOV.U32 R13, RZ, RZ, R23 ;  /* 0x000000ffff0d7224 */ /* 0x000fe400078e0017 */
[----:B------:R-:W-:Y:S02]  /*16220*/  IMAD.MOV.U32 R12, RZ, RZ, 0x5 ;  /* 0x00000005ff0c7424 */ /* 0x000fe400078e00ff */
[----:B------:R-:W-:-:S07]  /*16230*/  IMAD.MOV.U32 R10, RZ, RZ, R14 ;  /* 0x000000ffff0a7224 */ /* 0x000fce00078e000e */
[----:B------:R-:W-:Y:S05]  /*16240*/  WARPSYNC.COLLECTIVE R15, `(.L_x_15412) ;  /* 0x000000000f087348 */ /* 0x000fea0003c00000 */
[----:B------:R0:W1:Y:S02]  /*16250*/  SHFL.IDX P6, R14, R13, R12, R11 ;  /* 0x0000000c0d0e7389 */ /* 0x00006400000c000b */
[----:B01----:R-:W-:Y:S01]  /*16260*/  ENDCOLLECTIVE ;  /* 0x000000000000791b */ /* 0x003fe20003800000 */
.L_x_15412:
        /* <DEDUP_REMOVED lines=8> */
[----:B------:R-:W-:-:S11]  /*162f0*/  MOV R7, R14 ;  /* 0x0000000e00077202 */ /* 0x000fd60000000f00 */
[----:B0-----:R-:W-:Y:S05]  /*16300*/  WARPSYNC.COLLECTIVE R15, `(.L_x_15413) ;  /* 0x000000000f087348 */ /* 0x001fea0003c00000 */
[----:B------:R1:W2:Y:S02]  /*16310*/  SHFL.IDX P6, R14, R13, R12, R11 ;  /* 0x0000000c0d0e7389 */ /* 0x0002a400000c000b */
[----:B012---:R-:W-:Y:S01]  /*16320*/  ENDCOLLECTIVE ;  /* 0x000000000000791b */ /* 0x007fe20003800000 */
.L_x_15413:
[----:B------:R-:W-:Y:S02]  /*16330*/  IMAD.MOV.U32 R13, RZ, RZ, R23 ;  /* 0x000000ffff0d7224 */ /* 0x000fe400078e0017 */
[----:B------:R-:W-:Y:S02]  /*16340*/  IMAD.MOV.U32 R12, RZ, RZ, 0x6 ;  /* 0x00000006ff0c7424 */ /* 0x000fe400078e00ff */
[----:B------:R-:W-:-:S07]  /*16350*/  IMAD.MOV.U32 R9, RZ, RZ, R14 ;  /* 0x000000ffff097224 */ /* 0x000fce00078e000e */
[----:B------:R-:W-:Y:S05]  /*16360*/  WARPSYNC.COLLECTIVE R15, `(.L_x_15414) ;  /* 0x000000000f087348 */ /* 0x000fea0003c00000 */
[----:B------:R0:W1:Y:S02]  /*16370*/  SHFL.IDX P6, R14, R13, R12, R11 ;  /* 0x0000000c0d0e7389 */ /* 0x00006400000c000b */
[----:B01----:R-:W-:Y:S01]  /*16380*/  ENDCOLLECTIVE ;  /* 0x000000000000791b */ /* 0x003fe20003800000 */
.L_x_15414:
        /* <DEDUP_REMOVED lines=8> */
[----:B------:R-:W-:-:S12]  /*16410*/  IMAD.MOV.U32 R8, RZ, RZ, R14 ;  /* 0x000000ffff087224 */ /* 0x000fd800078e000e */
[----:B0-----:R-:W-:Y:S05]  /*16420*/  WARPSYNC.COLLECTIVE R15, `(.L_x_15415) ;  /* 0x000000000f087348 */ /* 0x001fea0003c00000 */
[----:B------:R1:W2:Y:S02]  /*16430*/  SHFL.IDX P6, R14, R13, R12, R11 ;  /* 0x0000000c0d0e7389 */ /* 0x0002a400000c000b */
[----:B012---:R-:W-:Y:S01]  /*16440*/  ENDCOLLECTIVE ;  /* 0x000000000000791b */ /* 0x007fe20003800000 */
.L_x_15415:
[----:B------:R-:W-:Y:S02]  /*16450*/  IMAD.MOV.U32 R13, RZ, RZ, R23 ;  /* 0x000000ffff0d7224 */ /* 0x000fe400078e0017 */
[----:B------:R-:W-:Y:S01]  /*16460*/  IMAD.MOV.U32 R12, RZ, RZ, 0x7 ;  /* 0x00000007ff0c7424 */ /* 0x000fe200078e00ff */
[----:B------:R-:W-:-:S13]  /*16470*/  IADD3 R2, P1, R14, R5, RZ ;  /* 0x000000050e027210 */ /* 0x000fda0007f3e0ff */
[----:B------:R-:W-:Y:S05]  /*16480*/  WARPSYNC.COLLECTIVE R15, `(.L_x_15416) ;  /* 0x000000000f087348 */ /* 0x000fea0003c00000 */
[----:B------:R0:W1:Y:S02]  /*16490*/  SHFL.IDX P6, R14, R13, R12, R11 ;  /* 0x0000000c0d0e7389 */ /* 0x00006400000c000b */
[----:B01----:R-:W-:Y:S01]  /*164a0*/  ENDCOLLECTIVE ;  /* 0x000000000000791b */ /* 0x003fe20003800000 */
.L_x_15416:
        /* <DEDUP_REMOVED lines=10> */
.L_x_15417:
[----:B------:R-:W-:Y:S05]  /*16550*/  BRA `(.L_x_15418) ;  /* 0xffffffb000087947 */ /* 0x000fea000383ffff */
.L_x_15288:
        /* <DEDUP_REMOVED lines=8> */
.L_x_15420:
[----:B------:R-:W-:Y:S05]  /*165e0*/  BSYNC B0 ;  /* 0x0000000000007941 */ /* 0x000fea0003800000 */
.L_x_15419:
        /* <DEDUP_REMOVED lines=9> */
.L_x_15421:
        /* <DEDUP_REMOVED lines=23> */
.L_x_15422:
[----:B------:R-:W-:Y:S01]  /*167f0*/  IMAD.MOV.U32 R12, RZ, RZ, 0x2 ;  /* 0x00000002ff0c7424 */ /* 0x000fe200078e00ff */
[----:B------:R-:W-:-:S04]  /*16800*/  SEL R4, R14, RZ, P1 ;  /* 0x000000ff0e047207 */ /* 0x000fc80000800000 */
[----:B------:R-:W-:-:S05]  /*16810*/  IADD3 R4, R13, R4, RZ ;  /* 0x000000040d047210 */ /* 0x000fca0007ffe0ff */
[----:B------:R-:W-:-:S07]  /*16820*/  IMAD.MOV.U32 R13, RZ, RZ, R4 ;  /* 0x000000ffff0d7224 */ /* 0x000fce00078e0004 */
[----:B------:R-:W-:Y:S05]  /*16830*/  WARPSYNC.COLLECTIVE R15, `(.L_x_15423) ;  /* 0x000000000f087348 */ /* 0x000fea0003c00000 */
[----:B------:R0:W1:Y:S02]  /*16840*/  SHFL.UP P6, R14, R13, R12, R11 ;  /* 0x0400000c0d0e7389 */ /* 0x00006400000c000b */
[----:B01----:R-:W-:Y:S01]  /*16850*/  ENDCOLLECTIVE ;  /* 0x000000000000791b */ /* 0x003fe20003800000 */
.L_x_15423:
[----:B------:R-:W-:Y:S01]  /*16860*/  IMAD.MOV.U32 R12, RZ, RZ, 0x4 ;  /* 0x00000004ff0c7424 */ /* 0x000fe200078e00ff */
[----:B------:R-:W-:-:S05]  /*16870*/  SEL R3, R14, RZ, P2 ;  /* 0x000000ff0e037207 */ /* 0x000fca0001000000 */
[----:B------:R-:W-:-:S04]  /*16880*/  IMAD.IADD R2, R4, 0x1, R3 ;  /* 0x0000000104027824 */ /* 0x000fc800078e0203 */
[----:B------:R-:W-:-:S07]  /*16890*/  IMAD.MOV.U32 R13, RZ, RZ, R2 ;  /* 0x000000ffff0d7224 */ /* 0x000fce00078e0002 */
[----:B------:R-:W-:Y:S05]  /*168a0*/  WARPSYNC.COLLECTIVE R15, `(.L_x_15424) ;  /* 0x000000000f087348 */ /* 0x000fea0003c00000 */
[----:B------:R0:W1:Y:S02]  /*168b0*/  SHFL.UP P6, R14, R13, R12, R11 ;  /* 0x0400000c0d0e7389 */ /* 0x00006400000c000b */
[----:B01----:R-:W-:Y:S01]  /*168c0*/  ENDCOLLECTIVE ;  /* 0x000000000000791b */ /* 0x003fe20003800000 */
.L_x_15424:
[----:B------:R-:W-:Y:S01]  /*168d0*/  IMAD.MOV.U32 R12, RZ, RZ, 0x8 ;  /* 0x00000008ff0c7424 */ /* 0x000fe200078e00ff */
[----:B------:R-:W-:-:S05]  /*168e0*/  SEL R3, R14, RZ, P3 ;  /* 0x000000ff0e037207 */ /* 0x000fca0001800000 */
[----:B------:R-:W-:-:S05]  /*168f0*/  IMAD.IADD R3, R2, 0x1, R3 ;  /* 0x0000000102037824 */ /* 0x000fca00078e0203 */
[----:B------:R-:W-:-:S07]  /*16900*/  MOV R13, R3 ;  /* 0x00000003000d7202 */ /* 0x000fce0000000f00 */
[----:B------:R-:W-:Y:S05]  /*16910*/  WARPSYNC.COLLECTIVE R15, `(.L_x_15425) ;  /* 0x000000000f087348 */ /* 0x000fea0003c00000 */
[----:B------:R0:W1:Y:S02]  /*16920*/  SHFL.UP P6, R14, R13, R12, R11 ;  /* 0x0400000c0d0e7389 */ /* 0x00006400000c000b */
[----:B01----:R-:W-:Y:S01]  /*16930*/  ENDCOLLECTIVE ;  /* 0x000000000000791b */ /* 0x003fe20003800000 */
.L_x_15425:
[----:B------:R-:W-:Y:S01]  /*16940*/  IMAD.MOV.U32 R12, RZ, RZ, 0x10 ;  /* 0x00000010ff0c7424 */ /* 0x000fe200078e00ff */
[----:B------:R-:W-:-:S05]  /*16950*/  SEL R4, R14, RZ, P4 ;  /* 0x000000ff0e047207 */ /* 0x000fca0002000000 */
[----:B------:R-:W-:-:S04]  /*16960*/  IMAD.IADD R4, R3, 0x1, R4 ;  /* 0x0000000103047824 */ /* 0x000fc800078e0204 */
[----:B------:R-:W-:-:S07]  /*16970*/  IMAD.MOV.U32 R13, RZ, RZ, R4 ;  /* 0x000000ffff0d7224 */ /* 0x000fce00078e0004 */
[----:B------:R-:W-:Y:S05]  /*16980*/  WARPSYNC.COLLECTIVE R15, `(.L_x_15426) ;  /* 0x000000000f087348 */ /* 0x000fea0003c00000 */
[----:B------:R0:W1:Y:S02]  /*16990*/  SHFL.UP P6, R14, R13, R12, R11 ;  /* 0x0400000c0d0e7389 */ /* 0x00006400000c000b */
[----:B01----:R-:W-:Y:S01]  /*169a0*/  ENDCOLLECTIVE ;  /* 0x000000000000791b */ /* 0x003fe20003800000 */
.L_x_15426:
        /* <DEDUP_REMOVED lines=8> */
.L_x_15427:
[----:B------:R-:W-:Y:S05]  /*16a30*/  BRA `(.L_x_15428) ;  /* 0xffffffb000187947 */ /* 0x000fea000383ffff */
.L_x_15291:
[----:B------:R-:W-:Y:S01]  /*16a40*/  BSSY B0, `(.L_x_15429) ;  /* 0x0000007000007945 */ /* 0x000fe20003800000 */
[----:B------:R-:W-:Y:S02]  /*16a50*/  IMAD.MOV.U32 R12, RZ, RZ, 0x1 ;  /* 0x00000001ff0c7424 */ /* 0x000fe400078e00ff */
[----:B------:R-:W-:Y:S02]  /*16a60*/  IMAD.MOV.U32 R11, RZ, RZ, RZ ;  /* 0x000000ffff0b7224 */ /* 0x000fe400078e00ff */
[----:B------:R-:W-:-:S07]  /*16a70*/  IMAD.MOV.U32 R15, RZ, RZ, -0x1 ;  /* 0xffffffffff0f7424 */ /* 0x000fce00078e00ff */
[----:B------:R-:W-:Y:S05]  /*16a80*/  WARPSYNC.COLLECTIVE R15, `(.L_x_15430) ;  /* 0x000000000f087348 */ /* 0x000fea0003c00000 */
[----:B------:R0:W1:Y:S02]  /*16a90*/  SHFL.UP P6, R14, R13, R12, R11 ;  /* 0x0400000c0d0e7389 */ /* 0x00006400000c000b */
[----:B01----:R-:W-:Y:S01]  /*16aa0*/  ENDCOLLECTIVE ;  /* 0x000000000000791b */ /* 0x003fe20003800000 */
.L_x_15430:
[----:B------:R-:W-:Y:S05]  /*16ab0*/  BSYNC B0 ;  /* 0x0000000000007941 */ /* 0x000fea0003800000 */
.L_x_15429:
        /* <DEDUP_REMOVED lines=8> */
.L_x_15431:
[----:B------:R-:W-:Y:S01]  /*16b40*/  IMAD.MOV.U32 R12, RZ, RZ, 0x4 ;  /* 0x00000004ff0c7424 */ /* 0x000fe200078e00ff */
[----:B------:R-:W-:-:S05]  /*16b50*/  SEL R2, R14, RZ, P2 ;  /* 0x000000ff0e027207 */ /* 0x000fca0001000000 */
[----:B------:R-:W-:-:S04]  /*16b60*/  IMAD.IADD R2, R13, 0x1, R2 ;  /* 0x000000010d027824 */ /* 0x000fc800078e0202 */
[----:B------:R-:W-:-:S07]  /*16b70*/  IMAD.MOV.U32 R13, RZ, RZ, R2 ;  /* 0x000000ffff0d7224 */ /* 0x000fce00078e0002 */
[----:B------:R-:W-:Y:S05]  /*16b80*/  WARPSYNC.COLLECTIVE R15, `(.L_x_15432) ;  /* 0x000000000f087348 */ /* 0x000fea0003c00000 */
[----:B------:R0:W1:Y:S02]  /*16b90*/  SHFL.UP P6, R14, R13, R12, R11 ;  /* 0x0400000c0d0e7389 */ /* 0x00006400000c000b */
[----:B01----:R-:W-:Y:S01]  /*16ba0*/  ENDCOLLECTIVE ;  /* 0x000000000000791b */ /* 0x003fe20003800000 */
.L_x_15432:
[----:B------:R-:W-:Y:S02]  /*16bb0*/  MOV R12, 0x8 ;  /* 0x00000008000c7802 */ /* 0x000fe40000000f00 */
[----:B------:R-:W-:-:S05]  /*16bc0*/  SEL R3, R14, RZ, P3 ;  /* 0x000000ff0e037207 */ /* 0x000fca0001800000 */
[----:B------:R-:W-:-:S04]  /*16bd0*/  IMAD.IADD R3, R2, 0x1, R3 ;  /* 0x0000000102037824 */ /* 0x000fc800078e0203 */
[----:B------:R-:W-:-:S07]  /*16be0*/  IMAD.MOV.U32 R13, RZ, RZ, R3 ;  /* 0x000000ffff0d7224 */ /* 0x000fce00078e0003 */
[----:B------:R-:W-:Y:S05]  /*16bf0*/  WARPSYNC.COLLECTIVE R15, `(.L_x_15433) ;  /* 0x000000000f087348 */ /* 0x000fea0003c00000 */
[----:B------:R0:W1:Y:S02]  /*16c00*/  SHFL.UP P6, R14, R13, R12, R11 ;  /* 0x0400000c0d0e7389 */ /* 0x00006400000c000b */
[----:B01----:R-:W-:Y:S01]  /*16c10*/  ENDCOLLECTIVE ;  /* 0x000000000000791b */ /* 0x003fe20003800000 */
.L_x_15433:
[----:B------:R-:W-:Y:S01]  /*16c20*/  IMAD.MOV.U32 R12, RZ, RZ, 0x10 ;  /* 0x00000010ff0c7424 */ /* 0x000fe200078e00ff */
[----:B------:R-:W-:-:S05]  /*16c30*/  SEL R4, R14, RZ, P4 ;  /* 0x000000ff0e047207 */ /* 0x000fca0002000000 */
[----:B------:R-:W-:-:S04]  /*16c40*/  IMAD.IADD R4, R3, 0x1, R4 ;  /* 0x0000000103047824 */ /* 0x000fc800078e0204 */
[----:B------:R-:W-:-:S07]  /*16c50*/  IMAD.MOV.U32 R13, RZ, RZ, R4 ;  /* 0x000000ffff0d7224 */ /* 0x000fce00078e0004 */
[----:B------:R-:W-:Y:S05]  /*16c60*/  WARPSYNC.COLLECTIVE R15, `(.L_x_15434) ;  /* 0x000000000f087348 */ /* 0x000fea0003c00000 */
[----:B------:R0:W1:Y:S02]  /*16c70*/  SHFL.UP P6, R14, R13, R12, R11 ;  /* 0x0400000c0d0e7389 */ /* 0x00006400000c000b */
[----:B01----:R-:W-:Y:S01]  /*16c80*/  ENDCOLLECTIVE ;  /* 0x000000000000791b */ /* 0x003fe20003800000 */
.L_x_15434:
        /* <DEDUP_REMOVED lines=8> */
.L_x_15435:
[----:B------:R-:W-:Y:S05]  /*16d10*/  BRA `(.L_x_15436) ;  /* 0xffffffb000047947 */ /* 0x000fea000383ffff */
.L_x_15293:
[----:B------:R-:W-:Y:S01]  /*16d20*/  BSSY B0, `(.L_x_15437) ;  /* 0x0000006000007945 */ /* 0x000fe20003800000 */
[----:B------:R-:W-:Y:S01]  /*16d30*/  PLOP3.LUT P6, PT, P6, PT, PT, 0x8, 0x0 ;  /* 0x000000000000781c */ /* 0x000fe200037ce170 */
[----:B------:R-:W-:-:S12]  /*16d40*/  IMAD.MOV.U32 R15, RZ, RZ, -0x1 ;  /* 0xffffffffff0f7424 */ /* 0x000fd800078e00ff */
[----:B0-----:R-:W-:Y:S05]  /*16d50*/  WARPSYNC.COLLECTIVE R15, `(.L_x_15438) ;  /* 0x000000000f087348 */ /* 0x001fea0003c00000 */
[----:B------:R-:W-:Y:S01]  /*16d60*/  VOTE.ANY R14, PT, P6 ;  /* 0x00000000000e7806 */ /* 0x000fe200030e0100 */
[----:B0-----:R-:W-:Y:S06]  /*16d70*/  ENDCOLLECTIVE ;  /* 0x000000000000791b */ /* 0x001fec0003800000 */
.L_x_15438:
[----:B------:R-:W-:Y:S05]  /*16d80*/  BSYNC B0 ;  /* 0x0000000000007941 */ /* 0x000fea0003800000 */
.L_x_15437:
        /* <DEDUP_REMOVED lines=10> */
.L_x_15439:
[----:B------:R-:W-:Y:S01]  /*16e30*/  IMAD.MOV.U32 R13, RZ, RZ, R5 ;  /* 0x000000ffff0d7224 */ /* 0x000fe200078e0005 */
[----:B------:R-:W-:-:S07]  /*16e40*/  MOV R17, R14 ;  /* 0x0000000e00117202 */ /* 0x000fce0000000f00 */
[----:B------:R-:W-:Y:S05]  /*16e50*/  WARPSYNC.COLLECTIVE R15, `(.L_x_15440) ;  /* 0x000000000f087348 */ /* 0x000fea0003c00000 */
[----:B------:R0:W1:Y:S02]  /*16e60*/  SHFL.IDX P6, R14, R13, R12, R11 ;  /* 0x0000000c0d0e7389 */ /* 0x00006400000c000b */
[----:B01----:R-:W-:Y:S01]  /*16e70*/  ENDCOLLECTIVE ;  /* 0x000000000000791b */ /* 0x003fe20003800000 */
.L_x_15440:
[----:B------:R-:W-:Y:S01]  /*16e80*/  IMAD.MOV.U32 R5, RZ, RZ, R14 ;  /* 0x000000ffff057224 */ /* 0x000fe200078e000e */
[----:B------:R-:W-:Y:S06]  /*16e90*/  BRA `(.L_x_15441) ;  /* 0xffffffac00e47947 */ /* 0x000fec000383ffff */
.L_x_15295:
[----:B------:R-:W-:Y:S01]  /*16ea0*/  BSSY B0, `(.L_x_15442) ;  /* 0x0000007000007945 */ /* 0x000fe20003800000 */
[----:B------:R-:W-:Y:S02]  /*16eb0*/  IMAD.MOV.U32 R13, RZ, RZ, R2 ;  /* 0x000000ffff0d7224 */ /* 0x000fe400078e0002 */
[----:B------:R-:W-:Y:S02]  /*16ec0*/  IMAD.MOV.U32 R11, RZ, RZ, 0x1f ;  /* 0x0000001fff0b7424 */ /* 0x000fe400078e00ff */
[----:B------:R-:W-:-:S07]  /*16ed0*/  IMAD.MOV.U32 R15, RZ, RZ, -0x1 ;  /* 0xffffffffff0f7424 */ /* 0x000fce00078e00ff */
[----:B0123--:R-:W-:Y:S05]  /*16ee0*/  WARPSYNC.COLLECTIVE R15, `(.L_x_15443) ;  /* 0x000000000f087348 */ /* 0x00ffea0003c00000 */
[----:B------:R4:W0:Y:S02]  /*16ef0*/  SHFL.IDX P6, R14, R13, R12, R11 ;  /* 0x0000000c0d0e7389 */ /* 0x00082400000c000b */
[----:B01234-:R-:W-:Y:S01]  /*16f00*/  ENDCOLLECTIVE ;  /* 0x000000000000791b */ /* 0x01ffe20003800000 */
.L_x_15443:
[----:B------:R-:W-:Y:S05]  /*16f10*/  BSYNC B0 ;  /* 0x0000000000007941 */ /* 0x000fea0003800000 */
.L_x_15442:
[----:B------:R-:W-:Y:S01]  /*16f20*/  MOV R16, R14 ;  /* 0x0000000e00107202 */ /* 0x000fe20000000f00 */
[----:B------:R-:W-:Y:S06]  /*16f30*/  BRA `(.L_x_15294) ;  /* 0xffffffac00d47947 */ /* 0x000fec000383ffff */
.L_x_15301:
[----:B0-----:R0:W1:Y:S02]  /*16f40*/  SYNCS.PHASECHK.TRANS64.TRYWAIT P0, [R5+URZ+0x16820], R0 ;  /* 0x01682000050075a7 */ /* 0x001064000800017f */
[----:B-1----:R-:W-:Y:S05]  /*16f50*/  @!P0 NANOSLEEP.SYNCS 0x989680 ;  /* 0x009896800000895d */ /* 0x002fea0003900000 */
[----:B------:R-:W1:Y:S02]  /*16f60*/  @!P0 SYNCS.PHASECHK.TRANS64 P0, [R5+URZ+0x16820], R0 ;  /* 0x01682000050085a7 */ /* 0x000e64000800007f */
[----:B-1----:R-:W-:Y:S05]  /*16f70*/  @!P0 BRA `(.L_x_15301) ;  /* 0xfffffffc00f08947 */ /* 0x002fea000383ffff */
[----:B------:R-:W-:Y:S05]  /*16f80*/  BRA `(.L_x_15444) ;  /* 0xffffffb8002c7947 */ /* 0x000fea000383ffff */
.L_x_15302:
        /* <DEDUP_REMOVED lines=11> */
.L_x_15446:
[----:B------:R-:W-:Y:S05]  /*17040*/  BSYNC B0 ;  /* 0x0000000000007941 */ /* 0x000fea0003800000 */
.L_x_15445:
[----:B------:R-:W-:Y:S05]  /*17050*/  BRA `(.L_x_15447) ;  /* 0xffffffb800147947 */ /* 0x000fea000383ffff */
.L_x_15305:
[----:B------:R-:W-:Y:S01]  /*17060*/  BSSY B1, `(.L_x_15448) ;  /* 0x0000006000017945 */ /* 0x000fe20003800000 */
[----:B------:R-:W-:-:S07]  /*17070*/  IMAD.MOV.U32 R15, RZ, RZ, -0x1 ;  /* 0xffffffffff0f7424 */ /* 0x000fce00078e00ff */
[----:B0-----:R-:W-:Y:S05]  /*17080*/  WARPSYNC.COLLECTIVE R15, `(.L_x_15449) ;  /* 0x000000000f0c7348 */ /* 0x001fea0003c00000 */
[----:B------:R-:W-:Y:S02]  /*17090*/  ELECT P6, UR62, PT ;  /* 0x00000000003e782f */ /* 0x000fe400038c0000 */
[----:B------:R-:W-:Y:S01]  /*170a0*/  MOV R14, UR62 ;  /* 0x0000003e000e7c02 */ /* 0x000fe20008000f00 */
[----:B0-----:R-:W-:Y:S10]  /*170b0*/  ENDCOLLECTIVE ;  /* 0x000000000000791b */ /* 0x001ff40003800000 */
.L_x_15449:
[----:B------:R-:W-:Y:S05]  /*170c0*/  BSYNC B1 ;  /* 0x0000000000017941 */ /* 0x000fea0003800000 */
.L_x_15448:
[----:B------:R-:W-:Y:S05]  /*170d0*/  BRA `(.L_x_15450) ;  /* 0xffffffb8000c7947 */ /* 0x000fea000383ffff */
.L_x_15307:
[----:B0-----:R0:W1:Y:S02]  /*170e0*/  SYNCS.PHASECHK.TRANS64.TRYWAIT P1, [R3+URZ+0x16840], R2 ;  /* 0x01684002030075a7 */ /* 0x001064000802017f */
[----:B-1----:R-:W-:Y:S05]  /*170f0*/  @!P1 NANOSLEEP.SYNCS 0x989680 ;  /* 0x009896800000995d */ /* 0x002fea0003900000 */
[----:B------:R-:W1:Y:S02]  /*17100*/  @!P1 SYNCS.PHASECHK.TRANS64 P1, [R3+URZ+0x16840], R2 ;  /* 0x01684002030095a7 */ /* 0x000e64000802007f */
[----:B-1----:R-:W-:Y:S05]  /*17110*/  @!P1 BRA `(.L_x_15307) ;  /* 0xfffffffc00f09947 */ /* 0x002fea000383ffff */
[----:B------:R-:W-:Y:S05]  /*17120*/  BRA `(.L_x_15451) ;  /* 0xffffffb8002c7947 */ /* 0x000fea000383ffff */
.L_x_15309:
[----:B-1----:R1:W2:Y:S02]  /*17130*/  SYNCS.PHASECHK.TRANS64.TRYWAIT P1, [R25+URZ+0x16840], R0 ;  /* 0x01684000190075a7 */ /* 0x0022a4000802017f */
[----:B--2---:R-:W-:Y:S05]  /*17140*/  @!P1 NANOSLEEP.SYNCS 0x989680 ;  /* 0x009896800000995d */ /* 0x004fea0003900000 */
[----:B------:R-:W2:Y:S02]  /*17150*/  @!P1 SYNCS.PHASECHK.TRANS64 P1, [R25+URZ+0x16840], R0 ;  /* 0x01684000190095a7 */ /* 0x000ea4000802007f */
[----:B--2---:R-:W-:Y:S05]  /*17160*/  @!P1 BRA `(.L_x_15309) ;  /* 0xfffffffc00f09947 */ /* 0x004fea000383ffff */
[----:B------:R-:W-:Y:S05]  /*17170*/  BRA `(.L_x_15452) ;  /* 0xffffffb800387947 */ /* 0x000fea000383ffff */
.L_x_15311:
[----:B--2---:R2:W3:Y:S02]  /*17180*/  SYNCS.PHASECHK.TRANS64.TRYWAIT P1, [R3+URZ+0x16860], R2 ;  /* 0x01686002030075a7 */ /* 0x0044e4000802017f */
[----:B---3--:R-:W-:Y:S05]  /*17190*/  @!P1 NANOSLEEP.SYNCS 0x989680 ;  /* 0x009896800000995d */ /* 0x008fea0003900000 */
[----:B------:R-:W3:Y:S02]  /*171a0*/  @!P1 SYNCS.PHASECHK.TRANS64 P1, [R3+URZ+0x16860], R2 ;  /* 0x01686002030095a7 */ /* 0x000ee4000802007f */
[----:B---3--:R-:W-:Y:S05]  /*171b0*/  @!P1 BRA `(.L_x_15311) ;  /* 0xfffffffc00f09947 */ /* 0x008fea000383ffff */
[----:B------:R-:W-:Y:S05]  /*171c0*/  BRA `(.L_x_15453) ;  /* 0xffffffb800347947 */ /* 0x000fea000383ffff */
.L_x_15454:
        /* <DEDUP_REMOVED lines=11> */
.L_x_16013:


//--------------------- .text._ZN7cutlass13device_kernelIN5flash11enable_sm90INS1_16FlashAttnFwdSm90INS1_25CollectiveMainloopFwdSm90ILi2EN4cute5tupleIJNS5_1CILi1EEES8_S8_EEENS6_IJNS7_ILi192EEENS7_ILi128EEENS7_ILi64EEEEEELi64ENS_6half_tEfNS_4arch4Sm90ELb1ELb0ELb1ELb1ELb1ELb1ELb0ELb1ELb1ELb1ELb1ELb0EEENS1_21CollectiveEpilogueFwdINS6_IJSA_SC_SB_EEES9_SE_SG_Li384ELb1ELb1ELb1ELb0EEENS1_36VarlenDynamicPersistentTileSchedulerILi192ELi128ELi384ELi128ELb1ELb1ELb1ELb1ELb1ELb1EEEEEEEEEvNT_6ParamsE --------------------------
	.section	.text._ZN7cutlass13device_kernelIN5flash11enable_sm90INS1_16FlashAttnFwdSm90INS1_25CollectiveMainloopFwdSm90ILi2EN4cute5tupleIJNS5_1CILi1EEES8_S8_EEENS6_IJNS7_ILi192EEENS7_ILi128EEENS7_ILi64EEEEEELi64ENS_6half_tEfNS_4arch4Sm90ELb1ELb0ELb1ELb1ELb1ELb1ELb0ELb1ELb1ELb1ELb1ELb0EEENS1_21CollectiveEpilogueFwdINS6_IJSA_SC_SB_EEES9_SE_SG_Li384ELb1ELb1ELb1ELb0EEENS1_36VarlenDynamicPersistentTileSchedulerILi192ELi128ELi384ELi128ELb1ELb1ELb1ELb1ELb1ELb1EEEEEEEEEvNT_6ParamsE,"ax",@progbits
	.align	128
.text._ZN7cutlass13device_kernelIN5flash11enable_sm90INS1_16FlashAttnFwdSm90INS1_25CollectiveMainloopFwdSm90ILi2EN4cute5tupleIJNS5_1CILi1EEES8_S8_EEENS6_IJNS7_ILi192EEENS7_ILi128EEENS7_ILi64EEEEEELi64ENS_6half_tEfNS_4arch4Sm90ELb1ELb0ELb1ELb1ELb1ELb1ELb0ELb1ELb1ELb1ELb1ELb0EEENS1_21CollectiveEpilogueFwdINS6_IJSA_SC_SB_EEES9_SE_SG_Li384ELb1ELb1ELb1ELb0EEENS1_36VarlenDynamicPersistentTileSchedulerILi192ELi128ELi384ELi128ELb1ELb1ELb1ELb1ELb1ELb1EEEEEEEEEvNT_6ParamsE:
        .type           _ZN7cutlass13device_kernelIN5flash11enable_sm90INS1_16FlashAttnFwdSm90INS1_25CollectiveMainloopFwdSm90ILi2EN4cute5tupleIJNS5_1CILi1EEES8_S8_EEENS6_IJNS7_ILi192EEENS7_ILi128EEENS7_ILi64EEEEEELi64ENS_6half_tEfNS_4arch4Sm90ELb1ELb0ELb1ELb1ELb1ELb1ELb0ELb1ELb1ELb1ELb1ELb0EEENS1_21CollectiveEpilogueFwdINS6_IJSA_SC_SB_EEES9_SE_SG_Li384ELb1ELb1ELb1ELb0EEENS1_36VarlenDynamicPersistentTileSchedulerILi192ELi128ELi384ELi128ELb1ELb1ELb1ELb1ELb1ELb1EEEEEEEEEvNT_6ParamsE,@function
        .size           _ZN7cutlass13device_kernelIN5flash11enable_sm90INS1_16FlashAttnFwdSm90INS1_25CollectiveMainloopFwdSm90ILi2EN4cute5tupleIJNS5_1CILi1EEES8_S8_EEENS6_IJNS7_ILi192EEENS7_ILi128EEENS7_ILi64EEEEEELi64ENS_6half_tEfNS_4arch4Sm90ELb1ELb0ELb1ELb1ELb1ELb1ELb0ELb1ELb1ELb1ELb1ELb0EEENS1_21CollectiveEpilogueFwdINS6_IJSA_SC_SB_EEES9_SE_SG_Li384ELb1ELb1ELb1ELb0EEENS1_36VarlenDynamicPersistentTileSchedulerILi192ELi128ELi384ELi128ELb1ELb1ELb1ELb1ELb1ELb1EEEEEEEEEvNT_6ParamsE,(.L_x_16014 - _ZN7cutlass13device_kernelIN5flash11enable_sm90INS1_16FlashAttnFwdSm90INS1_25CollectiveMainloopFwdSm90ILi2EN4cute5tupleIJNS5_1CILi1EEES8_S8_EEENS6_IJNS7_ILi192EEENS7_ILi128EEENS7_ILi64EEEEEELi64ENS_6half_tEfNS_4arch4Sm90ELb1ELb0ELb1ELb1ELb1ELb1ELb0ELb1ELb1ELb1ELb1ELb0EEENS1_21CollectiveEpilogueFwdINS6_IJSA_SC_SB_EEES9_SE_SG_Li384ELb1ELb1ELb1ELb0EEENS1_36VarlenDynamicPersistentTileSchedulerILi192ELi128ELi384ELi128ELb1ELb1ELb1ELb1ELb1ELb1EEEEEEEEEvNT_6ParamsE)
        .other          _ZN7cutlass13device_kernelIN5flash11enable_sm90INS1_16FlashAttnFwdSm90INS1_25CollectiveMainloopFwdSm90ILi2EN4cute5tupleIJNS5_1CILi1EEES8_S8_EEENS6_IJNS7_ILi192EEENS7_ILi128EEENS7_ILi64EEEEEELi64ENS_6half_tEfNS_4arch4Sm90ELb1ELb0ELb1ELb1ELb1ELb1ELb0ELb1ELb1ELb1ELb1ELb0EEENS1_21CollectiveEpilogueFwdINS6_IJSA_SC_SB_EEES9_SE_SG_Li384ELb1ELb1ELb1ELb0EEENS1_36VarlenDynamicPersistentTileSchedulerILi192ELi128ELi384ELi128ELb1ELb1ELb1ELb1ELb1ELb1EEEEEEEEEvNT_6ParamsE,@"STO_CUDA_ENTRY STV_DEFAULT"
_ZN7cutlass13device_kernelIN5flash11enable_sm90INS1_16FlashAttnFwdSm90INS1_25CollectiveMainloopFwdSm90ILi2EN4cute5tupleIJNS5_1CILi1EEES8_S8_EEENS6_IJNS7_ILi192EEENS7_ILi128EEENS7_ILi64EEEEEELi64ENS_6half_tEfNS_4arch4Sm90ELb1ELb0ELb1ELb1ELb1ELb1ELb0ELb1ELb1ELb1ELb1ELb0EEENS1_21CollectiveEpilogueFwdINS6_IJSA_SC_SB_EEES9_SE_SG_Li384ELb1ELb1ELb1ELb0EEENS1_36VarlenDynamicPersistentTileSchedulerILi192ELi128ELi384ELi128ELb1ELb1ELb1ELb1ELb1ELb1EEEEEEEEEvNT_6ParamsE:
[----:B------:R-:W0:Y:S02]  /*0000*/  LDC R1, c[0x0][0x28] ;  /* 0x00000a00ff017b82 */ /* 0x000e240000000800 */
[----:B0-----:R-:W-:Y:S01]  /*0010*/  VIADD R1, R1, 0xffffff98 ;  /* 0xffffff9801017836 */ /* 0x001fe20000000000 */
[----:B------:R-:W0:Y:S01]  /*0020*/  S2R R3, SR_TID.X ;  /* 0x0000000000037919 */ /* 0x000e220000002100 */
[----:B------:R-:W-:Y:S01]  /*0030*/  ELECT P0, URZ, PT ;  /* 0x00000000003f782f */ /* 0x000fe20003800000 */
[----:B------:R-:W-:Y:S01]  /*0040*/  BSSY B0, `(.L_x_15455) ;  /* 0x000000d000007945 */ /* 0x000fe20003800000 */
[----:B0-----:R-:W-:-:S05]  /*0050*/  SHF.R.U32.HI R0, RZ, 0x5, R3 ;  /* 0x00000005ff007819 */ /* 0x001fca0000011603 */
        /* <DEDUP_REMOVED lines=11> */
.L_x_15456:
[----:B------:R-:W-:Y:S05]  /*0110*/  BSYNC B0 ;  /* 0x0000000000007941 */ /* 0x000fea0003800000 */
.L_x_15455:
[----:B------:R-:W-:Y:S01]  /*0120*/  VOTEU.ANY UP0, P0 ;  /* 0x00000000003f7886 */ /* 0x000fe20000000100 */
[----:B------:R-:W0:Y:S01]  /*0130*/  SHFL.IDX PT, R2, R0, RZ, 0x1f ;  /* 0x00001fff00027589 */ /* 0x000e2200000e0000 */
[----:B------:R-:W-:Y:S01]  /*0140*/  UMOV UR4, 0x80 ;  /* 0x0000008000047882 */ /* 0x000fe20000000000 */
[----:B------:R-:W-:Y:S01]  /*0150*/  UMOV UR7, 0x180 ;  /* 0x0000018000077882 */ /* 0x000fe20000000000 */
[----:B------:R-:W-:Y:S01]  /*0160*/  SHF.R.U32.HI R3, RZ, 0x7, R3 ;  /* 0x00000007ff037819 */ /* 0x000fe20000011603 */
[----:B------:R-:W1:Y:S01]  /*0170*/  @UP0 S2UR UR8, SR_CgaCtaId ;  /* 0x00000000000809c3 */ /* 0x000e620000008800 */
[----:B------:R-:W-:Y:S01]  /*0180*/  @UP0 UMOV UR6, 0x400 ;  /* 0x0000040000060882 */ /* 0x000fe20000000000 */
[----:B------:R-:W-:-:S04]  /*0190*/  @UP0 UIADD3 UR4, -UR4, 0x100000, URZ ;  /* 0x0010000004040890 */ /* 0x000fc8000fffe13f */
[----:B------:R-:W-:Y:S02]  /*01a0*/  @UP0 USHF.L.U32 UR5, UR4, 0xb, URZ ;  /* 0x0000000b04050899 */ /* 0x000fe4000800063f */
[----:B------:R-:W-:Y:S01]  /*01b0*/  @UP0 USHF.L.U32 UR4, UR4, 0x1, URZ ;  /* 0x0000000104040899 */ /* 0x000fe2000800063f */
[----:B------:R-:W-:Y:S01]  /*01c0*/  VOTEU.ANY UP1, P0 ;  /* 0x00000000003f7886 */ /* 0x000fe20000020100 */
[----:B0-----:R-:W-:Y:S02]  /*01d0*/  ISETP.NE.AND P1, PT, R2, RZ, PT ;  /* 0x000000ff0200720c */ /* 0x001fe40003f25270 */
[----:B------:R0:W2:Y:S01]  /*01e0*/  SHFL.IDX PT, R2, R3, RZ, 0x1f ;  /* 0x00001fff03027589 */ /* 0x0000a200000e0000 */
[----:B-1----:R-:W-:Y:S02]  /*01f0*/  @UP0 ULEA UR8, UR8, UR6, 0x18 ;  /* 0x0000000608080291 */ /* 0x002fe4000f8ec03f */
[----:B------:R-:W-:-:S04]  /*0200*/  @UP0 UIADD3 UR6, -UR7, 0x100000, URZ ;  /* 0x0010000007060890 */ /* 0x000fc8000fffe13f */
[----:B------:R-:W-:Y:S02]  /*0210*/  @UP0 USHF.L.U32 UR7, UR6, 0xb, URZ ;  /* 0x0000000b06070899 */ /* 0x000fe4000800063f */
[----:B------:R-:W-:Y:S01]  /*0220*/  @UP0 USHF.L.U32 UR6, UR6, 0x1, URZ ;  /* 0x0000000106060899 */ /* 0x000fe2000800063f */
[----:B------:R-:W-:Y:S01]  /*0230*/  VOTEU.ANY UP0, P0 ;  /* 0x00000000003f7886 */ /* 0x000fe20000000100 */
[----:B------:R-:W1:Y:S04]  /*0240*/  FENCE.VIEW.ASYNC.S ;  /* 0x00000000000073c6 */ /* 0x000e680000000000 */
[----:B-1----:R0:W1:Y:S06]  /*0250*/  @UP0 SYNCS.EXCH.64 URZ, [UR8+0x16800], UR4 ;  /* 0x01680004083f05b2 */ /* 0x00206c0008000100 */
[----:B------:R0:W3:Y:S02]  /*0260*/  @UP1 SYNCS.EXCH.64 URZ, [UR8+0x16820], UR6 ;  /* 0x01682006083f15b2 */ /* 0x0000e40008000100 */
[----:B0-----:R-:W-:Y:S05]  /*0270*/  @P1 BRA `(.L_x_15457) ;  /* 0x0000000000481947 */ /* 0x001fea0003800000 */
        /* <DEDUP_REMOVED lines=16> */
[----:B------:R0:W0:Y:S01]  /*0380*/  SYNCS.EXCH.64 URZ, [UR8+0x16848], UR6 ;  /* 0x01684806083f75b2 */ /* 0x0000220008000100 */
[----:B------:R-:W-:Y:S01]  /*0390*/  NOP ;  /* 0x0000000000007918 */ /* 0x000fe20000000000 */
.L_x_15457:
        /* <DEDUP_REMOVED lines=22> */
.L_x_15458:
        /* <DEDUP_REMOVED lines=18> */
.L_x_15459:
        /* <DEDUP_REMOVED lines=22> */
.L_x_15460:
        /* <DEDUP_REMOVED lines=22> */
.L_x_15461:
[----:B--2---:R-:W-:Y:S01]  /*08e0*/  ISETP.NE.AND P0, PT, R2, RZ, PT ;  /* 0x000000ff0200720c */ /* 0x004fe20003f05270 */
[----:B------:R-:W-:Y:S01]  /*08f0*/  IMAD.MOV.U32 R2, RZ, RZ, 0x1 ;  /* 0x00000001ff027424 */ /* 0x000fe200078e00ff */
[----:B------:R-:W-:Y:S01]  /*0900*/  NOP ;  /* 0x0000000000007918 */ /* 0x000fe20000000000 */
[----:B------:R-:W-:Y:S01]  /*0910*/  ULDC.64 UR40, c[0x0][0x208] ;  /* 0x0000820000287ab9 */ /* 0x000fe20000000a00 */
[----:B------:R-:W-:Y:S02]  /*0920*/  BSSY B9, `(.L_x_15462) ;  /* 0x0001b30000097945 */ /* 0x000fe40003800000 */
[----:B------:R-:W-:-:S05]  /*0930*/  SEL R2, R2, 0x2, !P0 ;  /* 0x0000000202027807 */ /* 0x000fca0004000000 */
[----:B------:R2:W-:Y:S01]  /*0940*/  STL [R1+0x3c], R2 ;  /* 0x00003c0201007387 */ /* 0x0005e20000100800 */
[----:B01-34-:R-:W-:Y:S06]  /*0950*/  BAR.SYNC.DEFER_BLOCKING 0x0 ;  /* 0x0000000000007b1d */ /* 0x01bfec0000010000 */
[----:B------:R-:W-:Y:S05]  /*0960*/  @!P0 BRA `(.L_x_15463) ;  /* 0x0000013800608947 */ /* 0x000fea0003800000 */
.L_x_15464:
[----:B------:R-:W-:-:S08]  /*0970*/  NOP ;  /* 0x0000000000007918 */ /* 0x000fd00000000000 */
[----:B------:R-:W0:Y:S02]  /*0980*/  USETMAXREG.TRY_ALLOC.CTAPOOL UP0, 0xa0 ;  /* 0x000000a0000079c8 */ /* 0x000e240008000600 */
[----:B0-----:R-:W-:-:S13]  /*0990*/  PLOP3.LUT P0, PT, PT, PT, UP0, 0x80, 0x0 ;  /* 0x000000000000781c */ /* 0x001fda0003f0f008 */
[----:B------:R-:W-:Y:S05]  /*09a0*/  @!P0 BRA `(.L_x_15464) ;  /* 0xfffffffc00f08947 */ /* 0x000fea000383ffff */
[----:B------:R-:W2:Y:S01]  /*09b0*/  S2R R0, SR_TID.X ;  /* 0x0000000000007919 */ /* 0x000ea20000002100 */
[----:B------:R-:W-:Y:S01]  /*09c0*/  ULDC UR4, c[0x0][0xc3c] ;  /* 0x00030f0000047ab9 */ /* 0x000fe20000000800 */
[----:B--2---:R-:W-:Y:S02]  /*09d0*/  SHF.R.U32.HI R2, RZ, 0x7, R0 ;  /* 0x00000007ff027819 */ /* 0x004fe40000011600 */
[----:B------:R-:W2:Y:S01]  /*09e0*/  LDL.LU R0, [R1+0x10] ;  /* 0x0000100001007983 */ /* 0x000ea20000300800 */
[----:B------:R-:W-:Y:S06]  /*09f0*/  BAR.ARV 0x8, 0x200 ;  /* 0x0208000000007b1d */ /* 0x000fec0000002000 */
[----:B------:R-:W-:Y:S01]  /*0a00*/  ISETP.NE.AND P0, PT, R2, 0x1, PT ;  /* 0x000000010200780c */ /* 0x000fe20003f05270 */
[----:B------:R-:W0:Y:S01]  /*0a10*/  S2R R3, SR_CgaCtaId ;  /* 0x0000000000037919 */ /* 0x000e220000008800 */
[----:B------:R-:W-:-:S11]  /*0a20*/  MOV R2, 0x400 ;  /* 0x0000040000027802 */ /* 0x000fd60000000f00 */
[----:B------:R-:W-:Y:S08]  /*0a30*/  @!P0 BAR.ARV 0x9, 0x100 ;  /* 0x0244000000008b1d */ /* 0x000ff00000002000 */
[----:B------:R-:W-:Y:S01]  /*0a40*/  BAR.SYNC.DEFER_BLOCKING 0x5, 0x200 ;  /* 0x0148000000007b1d */ /* 0x000fe20000010000 */
[----:B0-----:R-:W-:-:S05]  /*0a50*/  LEA R2, R3, R2, 0x18 ;  /* 0x0000000203027211 */ /* 0x001fca00078ec0ff */
[----:B------:R-:W0:Y:S02]  /*0a60*/  LDS.128 R28, [R2+0x168d0] ;  /* 0x0168d000021c7984 */ /* 0x000e240000000c00 */
[----:B------:R-:W-:Y:S06]  /*0a70*/  BAR.ARV 0x4, 0x200 ;  /* 0x0108000000007b1d */ /* 0x000fec0000002000 */
[----:B--2---:R-:W-:-:S04]  /*0a80*/  LOP3.LUT R0, R0, 0xfffffffb, RZ, 0xc0, !PT ;  /* 0xfffffffb00007812 */ /* 0x004fc800078ec0ff */
[----:B------:R-:W-:Y:S02]  /*0a90*/  @P0 LOP3.LUT R0, R0, 0x4, RZ, 0xfc, !PT ;  /* 0x0000000400000812 */ /* 0x000fe400078efcff */
[----:B0-----:R-:W-:-:S03]  /*0aa0*/  ISETP.GE.AND P0, PT, R31, UR4, PT ;  /* 0x000000041f007c0c */ /* 0x001fc6000bf06270 */
[----:B------:R0:W-:Y:S10]  /*0ab0*/  STL [R1+0x10], R0 ;  /* 0x0000100001007387 */ /* 0x0001f40000100800 */
[----:B0-----:R-:W-:Y:S05]  /*0ac0*/  @P0 BRA `(.L_x_15465) ;  /* 0x000001b000540947 */ /* 0x001fea0003800000 */
[----:B------:R-:W2:Y:S01]  /*0ad0*/  LDL.LU R13, [R1+0x3c] ;  /* 0x00003c00010d7983 */ /* 0x000ea20000300800 */
[----:B------:R-:W0:Y:S02]  /*0ae0*/  S2R R0, SR_TID.X ;  /* 0x0000000000007919 */ /* 0x000e240000002100 */
[----:B0-----:R-:W-:-:S05]  /*0af0*/  VIADD R12, R0, 0xffffff80 ;  /* 0xffffff80000c7836 */ /* 0x001fca0000000000 */
[----:B------:R-:W-:-:S04]  /*0b00*/  SHF.R.S32.HI R0, RZ, 0x1f, R12 ;  /* 0x0000001fff007819 */ /* 0x000fc8000001140c */
[----:B------:R-:W-:-:S04]  /*0b10*/  LEA.HI R3, R0, R12, RZ, 0x7 ;  /* 0x0000000c00037211 */ /* 0x000fc800078f38ff */
[----:B------:R-:W-:-:S05]  /*0b20*/  LOP3.LUT R4, R3, 0xffffff80, RZ, 0xc0, !PT ;  /* 0xffffff8003047812 */ /* 0x000fca00078ec0ff */
[----:B------:R-:W-:Y:S01]  /*0b30*/  IMAD.IADD R11, R12, 0x1, -R4 ;  /* 0x000000010c0b7824 */ /* 0x000fe200078e0a04 */
[----:B------:R-:W-:-:S04]  /*0b40*/  LEA.HI R4, R0, R12, RZ, 0x4 ;  /* 0x0000000c00047211 */ /* 0x000fc800078f20ff */
[----:B------:R-:W-:Y:S02]  /*0b50*/  SHF.R.S32.HI R6, RZ, 0x1f, R11 ;  /* 0x0000001fff067819 */ /* 0x000fe4000001140b */
[----:B------:R-:W-:Y:S02]  /*0b60*/  SHF.R.S32.HI R7, RZ, 0x4, R4 ;  /* 0x00000004ff077819 */ /* 0x000fe40000011404 */
[----:B------:R-:W-:Y:S02]  /*0b70*/  LEA.HI R8, R6, R11, RZ, 0x2 ;  /* 0x0000000b06087211 */ /* 0x000fe400078f10ff */
[----:B------:R-:W-:Y:S02]  /*0b80*/  SHF.R.S32.HI R14, RZ, 0x7, R3 ;  /* 0x00000007ff0e7819 */ /* 0x000fe40000011403 */
[----:B------:R-:W-:Y:S02]  /*0b90*/  LOP3.LUT R3, R4, 0x3fffff0, RZ, 0xc0, !PT ;  /* 0x03fffff004037812 */ /* 0x000fe400078ec0ff */
[----:B------:R-:W-:-:S02]  /*0ba0*/  LEA.HI R5, R0, R12, RZ, 0x5 ;  /* 0x0000000c00057211 */ /* 0x000fc400078f28ff */
[----:B------:R-:W-:Y:S02]  /*0bb0*/  LEA.HI R4, R4, R7, RZ, 0x1 ;  /* 0x0000000704047211 */ /* 0x000fe400078f08ff */
[--C-:B------:R-:W-:Y:S02]  /*0bc0*/  SHF.R.S32.HI R9, RZ, 0x2, R8.reuse ;  /* 0x00000002ff097819 */ /* 0x100fe40000011408 */
[----:B------:R-:W-:Y:S02]  /*0bd0*/  SHF.R.S32.HI R10, RZ, 0x1f, R8 ;  /* 0x0000001fff0a7819 */ /* 0x000fe40000011408 */
[----:B------:R-:W-:Y:S02]  /*0be0*/  SHF.R.S32.HI R15, RZ, 0x5, R5 ;  /* 0x00000005ff0f7819 */ /* 0x000fe40000011405 */
[----:B------:R-:W-:Y:S02]  /*0bf0*/  IADD3 R3, R12, -R3, RZ ;  /* 0x800000030c037210 */ /* 0x000fe40007ffe0ff */
[----:B------:R-:W-:-:S02]  /*0c00*/  LOP3.LUT R4, R4, 0x1ffffffe, RZ, 0xc0, !PT ;  /* 0x1ffffffe04047812 */ /* 0x000fc400078ec0ff */
[----:B------:R-:W-:Y:S01]  /*0c10*/  LEA.HI R10, R10, R9, RZ, 0x3 ;  /* 0x000000090a0a7211 */ /* 0x000fe200078f18ff */
[----:B------:R-:W-:Y:S01]  /*0c20*/  IMAD.HI R5, R14, 0x55555556, RZ ;  /* 0x555555560e057827 */ /* 0x000fe200078e02ff */
[----:B------:R-:W-:Y:S02]  /*0c30*/  LEA.HI R6, R6, R11, RZ, 0x5 ;  /* 0x0000000b06067211 */ /* 0x000fe400078f28ff */
[----:B------:R-:W-:Y:S01]  /*0c40*/  LOP3.LUT R10, R10, 0xfffffff8, RZ, 0xc0, !PT ;  /* 0xfffffff80a0a7812 */ /* 0x000fe200078ec0ff */
[----:B------:R-:W-:Y:S02]  /*0c50*/  IMAD.IADD R4, R7, 0x1, -R4 ;  /* 0x0000000107047824 */ /* 0x000fe400078e0a04 */
[----:B------:R-:W-:Y:S01]  /*0c60*/  IMAD R3, R15, 0x10, R3 ;  /* 0x000000100f037824 */ /* 0x000fe200078e0203 */
[----:B------:R-:W-:Y:S01]  /*0c70*/  LEA.HI R5, R5, R5, RZ, 0x1 ;  /* 0x0000000505057211 */ /* 0x000fe200078f08ff */
[----:B------:R-:W-:Y:S01]  /*0c80*/  IMAD.IADD R9, R9, 0x1, -R10 ;  /* 0x0000000109097824 */ /* 0x000fe200078e0a0a */
[----:B------:R-:W-:-:S02]  /*0c90*/  SHF.R.S32.HI R6, RZ, 0x5, R6 ;  /* 0x00000005ff067819 */ /* 0x000fc40000011406 */
[----:B------:R-:W-:Y:S02]  /*0ca0*/  LEA R7, R3, R4, 0x3 ;  /* 0x0000000403077211 */ /* 0x000fe400078e18ff */
[----:B------:R-:W-:Y:S01]  /*0cb0*/  LEA.HI R3, R0, R12, RZ, 0x2 ;  /* 0x0000000c00037211 */ /* 0x000fe200078f10ff */
[----:B------:R-:W-:Y:S02]  /*0cc0*/  IMAD R5, R5, -0x3, R14 ;  /* 0xfffffffd05057824 */ /* 0x000fe400078e020e */
[----:B------:R-:W-:Y:S01]  /*0cd0*/  IMAD R6, R6, 0x10, R9 ;  /* 0x0000001006067824 */ /* 0x000fe200078e0209 */
[----:B------:R-:W-:-:S03]  /*0ce0*/  SHF.R.S32.HI R154, RZ, 0x2, R3 ;  /* 0x00000002ff9a7819 */ /* 0x000fc60000011403 */
[----:B------:R-:W-:Y:S01]  /*0cf0*/  IMAD R10, R5, 0x40, R6 ;  /* 0x00000040050a7824 */ /* 0x000fe200078e0206 */
[----:B------:R-:W-:Y:S01]  /*0d00*/  SHF.R.S32.HI R5, RZ, 0x1f, R3 ;  /* 0x0000001fff057819 */ /* 0x000fe20000011403 */
[----:B------:R-:W-:Y:S01]  /*0d10*/  VIADD R9, R154, 0x60 ;  /* 0x000000609a097836 */ /* 0x000fe20000000000 */
[----:B------:R-:W-:Y:S02]  /*0d20*/  LEA.HI R0, R0, R12, RZ, 0x3 ;  /* 0x0000000c00007211 */ /* 0x000fe400078f18ff */
[----:B------:R-:W-:Y:S02]  /*0d30*/  LEA.HI R5, R5, R154, RZ, 0x3 ;  /* 0x0000009a05057211 */ /* 0x000fe400078f18ff */
[----:B------:R-:W-:Y:S02]  /*0d40*/  LOP3.LUT R3, R3, 0xfffffffc, RZ, 0xc0, !PT ;  /* 0xfffffffc03037812 */ /* 0x000fe400078ec0ff */
[----:B------:R-:W-:Y:S02]  /*0d50*/  SHF.R.S32.HI R4, RZ, 0x3, R0 ;  /* 0x00000003ff047819 */ /* 0x000fe40000011400 */
[----:B------:R-:W-:-:S02]  /*0d60*/  SHF.R.S32.HI R4, RZ, 0x1f, R9 ;  /* 0x0000001fff047819 */ /* 0x000fc40000011409 */
[----:B------:R-:W-:Y:S02]  /*0d70*/  LOP3.LUT R5, R5, 0xfffffff8, RZ, 0xc0, !PT ;  /* 0xfffffff805057812 */ /* 0x000fe400078ec0ff */
[----:B------:R-:W-:Y:S01]  /*0d80*/  IADD3 R6, R12, -R3, RZ ;  /* 0x800000030c067210 */ /* 0x000fe20007ffe0ff */
[----:B------:R-:W-:Y:S01]  /*0d90*/  IMAD.SHL.U32 R3, R9, 0x40, RZ ;  /* 0x0000004009037824 */ /* 0x000fe200078e00ff */
[----:B------:R-:W-:Y:S02]  /*0da0*/  LOP3.LUT R0, R0, 0xfffffff8, RZ, 0xc0, !PT ;  /* 0xfffffff800007812 */ /* 0x000fe400078ec0ff */
[----:B------:R-:W-:Y:S01]  /*0db0*/  LEA.HI R4, R4, R9, RZ, 0x3 ;  /* 0x0000000904047211 */ /* 0x000fe200078f18ff */
[----:B------:R-:W-:Y:S01]  /*0dc0*/  IMAD.IADD R5, R154, 0x1, -R5 ;  /* 0x000000019a057824 */ /* 0x000fe200078e0a05 */
[----:B------:R-:W-:Y:S01]  /*0dd0*/  STL [R1+0x60], R10 ;  /* 0x0000600a01007387 */ /* 0x000fe20000100800 */
[----:B------:R-:W-:Y:S01]  /*0de0*/  IMAD.IADD R0, R12, 0x1, -R0 ;  /* 0x000000010c007824 */ /* 0x000fe200078e0a00 */
[C---:B------:R-:W-:Y:S01]  /*0df0*/  SHF.L.U32 R152, R6.reuse, 0x2, RZ ;  /* 0x0000000206987819 */ /* 0x040fe200000006ff */
[----:B------:R-:W-:Y:S01]  /*0e00*/  IMAD.SHL.U32 R16, R6, 0x8, RZ ;  /* 0x0000000806107824 */ /* 0x000fe200078e00ff */
[----:B------:R-:W-:Y:S01]  /*0e10*/  LOP3.LUT R3, R3, 0x1c0, RZ, 0xc0, !PT ;  /* 0x000001c003037812 */ /* 0x000fe200078ec0ff */
[----:B------:R-:W-:Y:S01]  /*0e20*/  IMAD.SHL.U32 R4, R4, 0x40, RZ ;  /* 0x0000004004047824 */ /* 0x000fe200078e00ff */
[----:B------:R-:W-:Y:S01]  /*0e30*/  STL [R1+0x54], RZ ;  /* 0x000054ff01007387 */ /* 0x000fe20000100800 */
[----:B------:R-:W-:-:S02]  /*0e40*/  LEA.HI R0, R6, R6, RZ, 0x1 ;  /* 0x0000000606007211 */ /* 0x000fc400078f08ff */
[----:B------:R-:W-:Y:S01]  /*0e50*/  LOP3.LUT R8, R8, 0x7ffffffc, RZ, 0xc0, !PT ;  /* 0x7ffffffc08087812 */ /* 0x000fe200078ec0ff */
[----:B------:R-:W-:Y:S01]  /*0e60*/  STL [R1], RZ ;  /* 0x000000ff01007387 */ /* 0x000fe20000100800 */
[----:B------:R-:W-:Y:S01]  /*0e70*/  LOP3.LUT R0, R0, 0x1ffffffe, RZ, 0xc0, !PT ;  /* 0x1ffffffe00007812 */ /* 0x000fe200078ec0ff */
[----:B------:R-:W-:Y:S02]  /*0e80*/  VIADD R9, R152, 0x10 ;  /* 0x0000001098097836 */ /* 0x000fe40000000000 */
[----:B------:R0:W-:Y:S01]  /*0e90*/  STL [R1+0x3c], R5 ;  /* 0x00003c0501007387 */ /* 0x0001e20000100800 */
[----:B------:R-:W-:Y:S01]  /*0ea0*/  LOP3.LUT R4, R4, 0xfffffe00, RZ, 0xc0, !PT ;  /* 0xfffffe0004047812 */ /* 0x000fe200078ec0ff */
[----:B------:R-:W-:Y:S01]  /*0eb0*/  IMAD.IADD R8, R11, 0x1, -R8 ;  /* 0x000000010b087824 */ /* 0x000fe200078e0a08 */
[----:B------:R-:W-:Y:S01]  /*0ec0*/  IADD3 R0, R6, -R0, RZ ;  /* 0x8000000006007210 */ /* 0x000fe20007ffe0ff */
[----:B------:R-:W-:Y:S01]  /*0ed0*/  STL [R1+0x4], R9 ;  /* 0x0000040901007387 */ /* 0x000fe20000100800 */
[----:B0-----:R-:W-:-:S02]  /*0ee0*/  SHF.R.U32.HI R5, RZ, 0x3, R3 ;  /* 0x00000003ff057819 */ /* 0x001fc40000011603 */
[----:B------:R-:W-:Y:S01]  /*0ef0*/  LOP3.LUT R3, R3, 0x38, R16, 0xf8, !PT ;  /* 0x0000003803037812 */ /* 0x000fe200078ef810 */
[----:B------:R0:W-:Y:S03]  /*0f00*/  STL [R1+0x40], R4 ;  /* 0x0000400401007387 */ /* 0x0001e60000100800 */
[----:B------:R-:W-:Y:S01]  /*0f10*/  LOP3.LUT R3, R4, R3, R5, 0xf6, !PT ;  /* 0x0000000304037212 */ /* 0x000fe200078ef605 */
[----:B------:R-:W-:Y:S01]  /*0f20*/  IMAD.SHL.U32 R5, R7, 0x8, RZ ;  /* 0x0000000807057824 */ /* 0x000fe200078e00ff */
[----:B------:R-:W-:-:S03]  /*0f30*/  LEA R0, R0, R10, 0x3 ;  /* 0x0000000a00007211 */ /* 0x000fc600078e18ff */
[----:B------:R-:W-:Y:S02]  /*0f40*/  IMAD R3, R3, 0x2, R2 ;  /* 0x0000000203037824 */ /* 0x000fe400078e0202 */
[----:B0-----:R-:W-:Y:S01]  /*0f50*/  IMAD.SHL.U32 R4, R8, 0x2, RZ ;  /* 0x0000000208047824 */ /* 0x001fe200078e00ff */
[----:B------:R0:W-:Y:S04]  /*0f60*/  STL [R1+0x64], R5 ;  /* 0x0000640501007387 */ /* 0x0001e80000100800 */
[----:B------:R0:W-:Y:S04]  /*0f70*/  STL [R1+0x2c], R4 ;  /* 0x00002c0401007387 */ /* 0x0001e80000100800 */
[----:B------:R0:W-:Y:S04]  /*0f80*/  STL [R1+0x44], R0 ;  /* 0x0000440001007387 */ /* 0x0001e80000100800 */
[----:B------:R0:W-:Y:S01]  /*0f90*/  STL [R1+0x5c], R3 ;  /* 0x00005c0301007387 */ /* 0x0001e20000100800 */
[----:B------:R-:W-:Y:S01]  /*0fa0*/  VIADD R18, R16, 0x20 ;  /* 0x0000002010127836 */ /* 0x000fe20000000000 */
[----:B------:R-:W-:Y:S01]  /*0fb0*/  SHF.R.S32.HI R17, RZ, 0x1f, R16 ;  /* 0x0000001fff117819 */ /* 0x000fe20000011410 */
[----:B------:R-:W-:-:S02]  /*0fc0*/  IMAD.MOV.U32 R19, RZ, RZ, RZ ;  /* 0x000000ffff137224 */ /* 0x000fc400078e00ff */
[----:B------:R-:W-:Y:S01]  /*0fd0*/  IMAD.MOV.U32 R155, RZ, RZ, RZ ;  /* 0x000000ffff9b7224 */ /* 0x000fe200078e00ff */
[----:B------:R-:W-:Y:S01]  /*0fe0*/  SHF.R.S32.HI R156, RZ, 0x1f, R18 ;  /* 0x0000001fff9c7819 */ /* 0x000fe20000011412 */
[----:B------:R-:W-:Y:S01]  /*0ff0*/  IMAD.MOV.U32 R22, RZ, RZ, RZ ;  /* 0x000000ffff167224 */ /* 0x000fe200078e00ff */
[----:B0-2---:R-:W-:-:S07]  /*1000*/  LOP3.LUT R157, R13, 0x1, RZ, 0xfc, !PT ;  /* 0x000000010d9d7812 */ /* 0x005fce00078efcff */
.L_x_15620:
[----:B01----:R-:W0:Y:S02]  /*1010*/  LDC.64 R4, c[0x0][0xc88] ;  /* 0x00032200ff047b82 */ /* 0x003e240000000a00 */
[----:B0-----:R-:W-:-:S05]  /*1020*/  IMAD.WIDE R4, R31, 0x4, R4 ;  /* 0x000000041f047825 */ /* 0x001fca00078e0204 */
[----:B--2---:R-:W2:Y:S01]  /*1030*/  LDG.E R33, desc[UR40][R4.64] ;  /* 0x0000002804217981 */ /* 0x004ea2000c1e1900 */
[----:B------:R-:W-:Y:S05]  /*1040*/  YIELD ;  /* 0x0000000000007946 */ /* 0x000fea0003800000 */
[----:B------:R-:W-:Y:S01]  /*1050*/  ULDC.64 UR4, c[0x0][0xa28] ;  /* 0x00028a0000047ab9 */ /* 0x000fe20000000a00 */
[----:B------:R-:W-:Y:S01]  /*1060*/  ULDC.64 UR8, c[0x0][0xa18] ;  /* 0x0002860000087ab9 */ /* 0x000fe20000000a00 */
[----:B------:R-:W-:Y:S01]  /*1070*/  ISETP.NE.U32.AND P1, PT, RZ, UR4, PT ;  /* 0x00000004ff007c0c */ /* 0x000fe2000bf25070 */
[----:B------:R-:W-:Y:S01]  /*1080*/  IMAD.MOV.U32 R10, RZ, RZ, RZ ;  /* 0x000000ffff0a7224 */ /* 0x000fe200078e00ff */
[----:B------:R-:W-:Y:S01]  /*1090*/  ULDC.64 UR6, c[0x0][0xa08] ;  /* 0x0002820000067ab9 */ /* 0x000fe20000000a00 */
[----:B------:R-:W-:Y:S01]  /*10a0*/  IMAD.MOV.U32 R66, RZ, RZ, RZ ;  /* 0x000000ffff427224 */ /* 0x000fe200078e00ff */
[----:B------:R-:W-:-:S02]  /*10b0*/  ISETP.NE.AND.EX P1, PT, RZ, UR5, PT, P1 ;  /* 0x00000005ff007c0c */ /* 0x000fc4000bf25310 */
[----:B------:R-:W-:-:S04]  /*10c0*/  ISETP.NE.U32.AND P0, PT, RZ, UR6, PT ;  /* 0x00000006ff007c0c */ /* 0x000fc8000bf05070 */
[----:B------:R-:W-:Y:S02]  /*10d0*/  ISETP.NE.AND.EX P0, PT, RZ, UR7, PT, P0 ;  /* 0x00000007ff007c0c */ /* 0x000fe4000bf05300 */
[----:B--2---:R-:W-:Y:S01]  /*10e0*/  SHF.R.S32.HI R0, RZ, 0x1f, R33 ;  /* 0x0000001fff007819 */ /* 0x004fe20000011421 */
        /* <DEDUP_REMOVED lines=11> */
[----:B----4-:R-:W-:Y:S01]  /*11a0*/  IMAD.U32 R3, RZ, RZ, UR4 ;  /* 0x00000004ff037e24 */ /* 0x010fe2000f8e00ff */
[----:B------:R-:W-:Y:S01]  /*11b0*/  IADD3.X R9, R32, UR7, RZ, P3, !PT ;  /* 0x0000000720097c10 */ /* 0x000fe20009ffe4ff */
[----:B------:R-:W-:-:S04]  /*11c0*/  ULDC.64 UR4, c[0x0][0x418] ;  /* 0x0001060000047ab9 */ /* 0x000fc80000000a00 */
[----:B------:R0:W5:Y:S05]  /*11d0*/  @P0 LDG.E R66, desc[UR40][R8.64] ;  /* 0x0000002808420981 */ /* 0x00016a000c1e1900 */
[----:B------:R-:W-:-:S04]  /*11e0*/  @P2 IADD3 R4, P1, R34, UR8, RZ ;  /* 0x0000000822042c10 */ /* 0x000fc8000ff3e0ff */
[----:B------:R-:W-:-:S05]  /*11f0*/  @P2 IADD3.X R5, R32, UR9, RZ, P1, !PT ;  /* 0x0000000920052c10 */ /* 0x000fca0008ffe4ff */
[----:B------:R-:W2:Y:S01]  /*1200*/  @P2 LDG.E R3, desc[UR40][R4.64] ;  /* 0x0000002804032981 */ /* 0x000ea2000c1e1900 */
        /* <DEDUP_REMOVED lines=9> */
[----:B--2---:R0:W-:Y:S01]  /*12a0*/  STL [R1+0x14], R3 ;  /* 0x0000140301007387 */ /* 0x0041e20000100800 */
[----:B------:R-:W-:Y:S01]  /*12b0*/  MOV R12, R3 ;  /* 0x00000003000c7202 */ /* 0x000fe20000000f00 */
[----:B------:R-:W-:Y:S06]  /*12c0*/  @P2 BRA `(.L_x_15466) ;  /* 0x0000000000282947 */ /* 0x000fec0003800000 */
        /* <DEDUP_REMOVED lines=8> */
[----:B--2---:R-:W-:-:S05]  /*1350*/  IMAD.IADD R12, R3, 0x1, -R0 ;  /* 0x00000001030c7824 */ /* 0x004fca00078e0a00 */
[----:B------:R1:W-:Y:S02]  /*1360*/  STL [R1+0x14], R12 ;  /* 0x0000140c01007387 */ /* 0x0003e40000100800 */
.L_x_15466:
[----:B------:R-:W-:Y:S01]  /*1370*/  ULDC.64 UR4, c[0x0][0xa20] ;  /* 0x0002880000047ab9 */ /* 0x000fe20000000a00 */
[C---:B0-----:R-:W-:Y:S02]  /*1380*/  LOP3.LUT R3, R30.reuse, 0xff000000, RZ, 0xc0, !PT ;  /* 0xff0000001e037812 */ /* 0x041fe400078ec0ff */
        /* <DEDUP_REMOVED lines=11> */
.L_x_15467:
[----:B------:R-:W-:Y:S05]  /*1440*/  @!P0 BRA `(.L_x_15468) ;  /* 0x00000000000c8947 */ /* 0x000fea0003800000 */
[----:B------:R-:W2:Y:S04]  /*1450*/  LDG.E R0, desc[UR40][R8.64] ;  /* 0x0000002808007981 */ /* 0x000ea8000c1e1900 */
[----:B------:R-:W2:Y:S02]  /*1460*/  LDG.E R31, desc[UR40][R8.64+0x4] ;  /* 0x00000428081f7981 */ /* 0x000ea4000c1e1900 */
[----:B--2---:R-:W-:-:S07]  /*1470*/  IMAD.IADD R31, R31, 0x1, -R0 ;  /* 0x000000011f1f7824 */ /* 0x004fce00078e0a00 */
.L_x_15468:
[----:B------:R-:W-:Y:S01]  /*1480*/  ULDC.64 UR4, c[0x0][0xa10] ;  /* 0x0002840000047ab9 */ /* 0x000fe20000000a00 */
[----:B------:R-:W2:Y:S01]  /*1490*/  LDC R8, c[0x0][0x448] ;  /* 0x00011200ff087b82 */ /* 0x000ea20000000800 */
[----:B------:R-:W-:-:S04]  /*14a0*/  ISETP.NE.U32.AND P0, PT, RZ, UR4, PT ;  /* 0x00000004ff007c0c */ /* 0x000fc8000bf05070 */
[----:B------:R-:W-:Y:S01]  /*14b0*/  ISETP.NE.AND.EX P0, PT, RZ, UR5, PT, P0 ;  /* 0x00000005ff007c0c */ /* 0x000fe2000bf05300 */
[----:B------:R-:W-:-:S12]  /*14c0*/  ULDC.64 UR4, c[0x0][0xa30] ;  /* 0x00028c0000047ab9 */ /* 0x000fd80000000a00 */
[----:B0-----:R-:W0:Y:S02]  /*14d0*/  @P0 LDC.64 R4, c[0x0][0xa10] ;  /* 0x00028400ff040b82 */ /* 0x001e240000000a00 */
[----:B0-----:R-:W-:-:S05]  /*14e0*/  @P0 IMAD.WIDE R4, R33, 0x4, R4 ;  /* 0x0000000421040825 */ /* 0x001fca00078e0204 */
[----:B------:R-:W3:Y:S04]  /*14f0*/  @P0 LDG.E R0, desc[UR40][R4.64] ;  /* 0x0000002804000981 */ /* 0x000ee8000c1e1900 */
[----:B------:R0:W3:Y:S01]  /*1500*/  @P0 LDG.E R3, desc[UR40][R4.64+0x4] ;  /* 0x0000042804030981 */ /* 0x0000e2000c1e1900 */
[----:B------:R-:W-:Y:S02]  /*1510*/  ISETP.NE.U32.AND P1, PT, RZ, UR4, PT ;  /* 0x00000004ff007c0c */ /* 0x000fe4000bf25070 */
[----:B-----5:R-:W-:Y:S02]  /*1520*/  MOV R24, R31 ;  /* 0x0000001f00187202 */ /* 0x020fe40000000f00 */
[----:B------:R-:W-:-:S13]  /*1530*/  ISETP.NE.AND.EX P1, PT, RZ, UR5, PT, P1 ;  /* 0x00000005ff007c0c */ /* 0x000fda000bf25310 */
[----:B------:R-:W-:-:S04]  /*1540*/  @P1 IADD3 R6, P2, R34, UR4, RZ ;  /* 0x0000000422061c10 */ /* 0x000fc8000ff5e0ff */
[----:B------:R-:W-:-:S05]  /*1550*/  @P1 IADD3.X R7, R32, UR5, RZ, P2, !PT ;  /* 0x0000000520071c10 */ /* 0x000fca00097fe4ff */
[----:B------:R4:W5:Y:S01]  /*1560*/  @P1 LDG.E R24, desc[UR40][R6.64] ;  /* 0x0000002806181981 */ /* 0x000962000c1e1900 */
[----:B--2---:R-:W-:Y:S01]  /*1570*/  ISETP.NE.AND P1, PT, R8, 0x1, PT ;  /* 0x000000010800780c */ /* 0x004fe20003f25270 */
[----:B------:R-:W-:Y:S01]  /*1580*/  IMAD R13, R29, 0xc0, RZ ;  /* 0x000000c01d0d7824 */ /* 0x000fe200078e02ff */
[----:B------:R-:W-:Y:S01]  /*1590*/  BSSY B0, `(.L_x_15469) ;  /* 0x0000039000007945 */ /* 0x000fe20003800000 */
[----:B------:R-:W-:Y:S02]  /*15a0*/  IMAD.IADD R10, R31, 0x1, -R10 ;  /* 0x000000011f0a7824 */ /* 0x000fe400078e0a0a */
[----:B0-----:R-:W-:Y:S01]  /*15b0*/  VIADD R4, R13, 0xbf ;  /* 0x000000bf0d047836 */ /* 0x001fe20000000000 */
[----:B------:R0:W-:Y:S07]  /*15c0*/  STL [R1+0x28], R13 ;  /* 0x0000280d01007387 */ /* 0x0001ee0000100800 */
[----:B------:R-:W2:Y:S01]  /*15d0*/  @P1 LDC R9, c[0x0][0x44c] ;  /* 0x00011300ff091b82 */ /* 0x000ea20000000800 */
[----:B0-----:R-:W-:-:S07]  /*15e0*/  LOP3.LUT R13, R11, 0xff, RZ, 0xc0, !PT ;  /* 0x000000ff0b0d7812 */ /* 0x001fce00078ec0ff */
[----:B------:R-:W0:Y:S01]  /*15f0*/  @P1 LDC R5, c[0x0][0x450] ;  /* 0x00011400ff051b82 */ /* 0x000e220000000800 */
[----:B---3--:R-:W-:Y:S02]  /*1600*/  @P0 IMAD.IADD R25, R3, 0x1, -R0 ;  /* 0x0000000103190824 */ /* 0x008fe400078e0a00 */
[----:B--2---:R-:W-:-:S04]  /*1610*/  @P1 IMAD.HI.U32 R0, R4, R9, RZ ;  /* 0x0000000904001227 */ /* 0x004fc800078e00ff */
[----:B----4-:R-:W-:Y:S01]  /*1620*/  IMAD.IADD R6, R10, 0x1, R25 ;  /* 0x000000010a067824 */ /* 0x010fe200078e0219 */
[----:B0-----:R-:W-:-:S04]  /*1630*/  @P1 SHF.R.U32.HI R4, RZ, R5, R0 ;  /* 0x00000005ff041219 */ /* 0x001fc80000011600 */
[C---:B------:R-:W-:Y:S01]  /*1640*/  IADD3 R82, R6.reuse, 0x80, -R12 ;  /* 0x0000008006527810 */ /* 0x040fe20007ffe80c */
[----:B------:R0:W-:Y:S01]  /*1650*/  STL [R1+0x20], R6 ;  /* 0x0000200601007387 */ /* 0x0001e20000100800 */
[----:B------:R-:W-:-:S03]  /*1660*/  IADD3 R0, R6, 0x7f, RZ ;  /* 0x0000007f06007810 */ /* 0x000fc60007ffe0ff */
[----:B------:R-:W-:Y:S01]  /*1670*/  IMAD.IADD R4, R82, 0x1, R4 ;  /* 0x0000000152047824 */ /* 0x000fe200078e0204 */
[----:B------:R-:W-:Y:S01]  /*1680*/  SHF.R.S32.HI R3, RZ, 0x1f, R0 ;  /* 0x0000001fff037819 */ /* 0x000fe20000011400 */
[----:B------:R2:W-:Y:S03]  /*1690*/  STL [R1+0x58], R13 ;  /* 0x0000580d01007387 */ /* 0x0005e60000100800 */
[----:B------:R-:W-:Y:S02]  /*16a0*/  SHF.R.S32.HI R5, RZ, 0x1f, R4 ;  /* 0x0000001fff057819 */ /* 0x000fe40000011404 */
[----:B------:R-:W-:Y:S02]  /*16b0*/  LEA.HI R3, R3, R0, RZ, 0x7 ;  /* 0x0000000003037211 */ /* 0x000fe400078f38ff */
[----:B------:R-:W-:Y:S02]  /*16c0*/  LEA.HI R5, R5, R4, RZ, 0x7 ;  /* 0x0000000405057211 */ /* 0x000fe400078f38ff */
[----:B0-----:R-:W-:-:S02]  /*16d0*/  SHF.R.U32.HI R6, RZ, 0x10, R11 ;  /* 0x00000010ff067819 */ /* 0x001fc4000001160b */
[----:B------:R-:W-:Y:S02]  /*16e0*/  SHF.R.S32.HI R83, RZ, 0x7, R3 ;  /* 0x00000007ff537819 */ /* 0x000fe40000011403 */
[----:B------:R-:W-:Y:S01]  /*16f0*/  SHF.R.S32.HI R0, RZ, 0x7, R5 ;  /* 0x00000007ff007819 */ /* 0x000fe20000011405 */
[----:B------:R2:W-:Y:S03]  /*1700*/  STL [R1+0x4c], R6 ;  /* 0x00004c0601007387 */ /* 0x0005e60000100800 */
[----:B------:R-:W-:Y:S01]  /*1710*/  VIMNMX R9, R83, R0, PT ;  /* 0x0000000053097248 */ /* 0x000fe20003fe0100 */
[----:B------:R-:W-:-:S03]  /*1720*/  IMAD.MOV.U32 R0, RZ, RZ, RZ ;  /* 0x000000ffff007224 */ /* 0x000fc600078e00ff */
[----:B------:R-:W-:-:S13]  /*1730*/  ISETP.GE.AND P0, PT, R9, 0x1, PT ;  /* 0x000000010900780c */ /* 0x000fda0003f06270 */
[----:B--2---:R-:W-:Y:S05]  /*1740*/  @!P0 BRA `(.L_x_15470) ;  /* 0x0000000000748947 */ /* 0x004fea0003800000 */
[----:B------:R-:W-:Y:S01]  /*1750*/  ISETP.NE.AND P0, PT, R6, RZ, PT ;  /* 0x000000ff0600720c */ /* 0x000fe20003f05270 */
[----:B------:R-:W-:-:S03]  /*1760*/  ULDC UR4, c[0x0][0x9f0] ;  /* 0x00027c0000047ab9 */ /* 0x000fc60000000800 */
[----:B------:R-:W-:-:S04]  /*1770*/  SEL R11, R6, UR4, P0 ;  /* 0x00000004060b7c07 */ /* 0x000fc80008000000 */
[-C--:B------:R-:W-:Y:S02]  /*1780*/  IABS R6, R11.reuse ;  /* 0x0000000b00067213 */ /* 0x080fe40000000000 */
[----:B------:R-:W-:Y:S02]  /*1790*/  IADD3 R0, R11, -0x1, R9 ;  /* 0xffffffff0b007810 */ /* 0x000fe40007ffe009 */
[----:B------:R-:W0:Y:S01]  /*17a0*/  I2F.RP R3, R6 ;  /* 0x0000000600037306 */ /* 0x000e220000209400 */
[-C--:B-1----:R-:W-:Y:S02]  /*17b0*/  IABS R12, R11.reuse ;  /* 0x0000000b000c7213 */ /* 0x082fe40000000000 */
        /* <DEDUP_REMOVED lines=22> */
.L_x_15470:
[----:B------:R-:W-:Y:S05]  /*1920*/  BSYNC B0 ;  /* 0x0000000000007941 */ /* 0x000fea0003800000 */
.L_x_15469:
        /* <DEDUP_REMOVED lines=33> */
[----:B01----:R-:W-:-:S07]  /*1b40*/  IMAD.MOV.U32 R12, RZ, RZ, 0x1 ;  /* 0x00000001ff0c7424 */ /* 0x003fce00078e00ff */
[----:B------:R-:W-:-:S07]  /*1b50*/  LEPC R20, `(.L_x_15473) ;  /* 0x000000001014794e */ /* 0x000fce0000000000 */
[----:B--2--5:R-:W-:Y:S05]  /*1b60*/  CALL.ABS.NOINC R14 ;  /* 0x000000000e007343 */ /* 0x024fea0003c00000 */
.L_x_15473:
[----:B------:R-:W-:Y:S05]  /*1b70*/  BSYNC B6 ;  /* 0x0000000000067941 */ /* 0x000fea0003800000 */
.L_x_15472:
        /* <DEDUP_REMOVED lines=20> */
.L_x_15475:
[----:B------:R-:W-:Y:S05]  /*1cc0*/  BSYNC B6 ;  /* 0x0000000000067941 */ /* 0x000fea0003800000 */
.L_x_15474:
[----:B------:R-:W-:Y:S01]  /*1cd0*/  ULDC.64 UR4, c[0x0][0x9f8] ;  /* 0x00027e0000047ab9 */ /* 0x000fe20000000a00 */
[----:B------:R-:W2:Y:S01]  /*1ce0*/  LDL R36, [R1+0x3c] ;  /* 0x00003c0001247983 */ /* 0x000ea20000100800 */
[----:B------:R-:W-:Y:S01]  /*1cf0*/  ISETP.NE.U32.AND P0, PT, RZ, UR4, PT ;  /* 0x00000004ff007c0c */ /* 0x000fe2000bf05070 */
[----:B------:R-:W-:Y:S01]  /*1d00*/  IMAD.MOV.U32 R67, RZ, RZ, R33 ;  /* 0x000000ffff437224 */ /* 0x000fe200078e0021 */
[----:B------:R-:W0:Y:S02]  /*1d10*/  LDC.64 R4, c[0x0][0x3f8] ;  /* 0x0000fe00ff047b82 */ /* 0x000e240000000a00 */
[----:B------:R-:W-:-:S06]  /*1d20*/  ISETP.NE.AND.EX P0, PT, RZ, UR5, PT, P0 ;  /* 0x00000005ff007c0c */ /* 0x000fcc000bf05300 */
[----:B------:R-:W3:Y:S07]  /*1d30*/  LDC.64 R60, c[0x0][0x408] ;  /* 0x00010200ff3c7b82 */ /* 0x000eee0000000a00 */
[----:B------:R-:W-:Y:S01]  /*1d40*/  @P0 IADD3 R6, P1, R34, UR4, RZ ;  /* 0x0000000422060c10 */ /* 0x000fe2000ff3e0ff */
[----:B------:R-:W4:Y:S03]  /*1d50*/  LDC R33, c[0x0][0x3f4] ;  /* 0x0000fd00ff217b82 */ /* 0x000f260000000800 */
[----:B------:R-:W-:-:S02]  /*1d60*/  @P0 IADD3.X R7, R32, UR5, RZ, P1, !PT ;  /* 0x0000000520070c10 */ /* 0x000fc40008ffe4ff */
[----:B------:R-:W2:Y:S04]  /*1d70*/  LDL.LU R32, [R1+0x10] ;  /* 0x0000100001207983 */ /* 0x000ea80000300800 */
[----:B------:R-:W2:Y:S04]  /*1d80*/  LDL R14, [R1+0x40] ;  /* 0x00004000010e7983 */ /* 0x000ea80000100800 */
[----:B------:R1:W2:Y:S01]  /*1d90*/  @P0 LDG.E R67, desc[UR40][R6.64] ;  /* 0x0000002806430981 */ /* 0x0002a2000c1e1900 */
[----:B------:R-:W1:Y:S01]  /*1da0*/  S2R R34, SR_TID.X ;  /* 0x0000000000227919 */ /* 0x000e620000002100 */
[----:B------:R-:W-:-:S02]  /*1db0*/  SHF.R.S32.HI R3, RZ, 0x1f, R154 ;  /* 0x0000001fff037819 */ /* 0x000fc4000001149a */
[----:B------:R-:W-:-:S03]  /*1dc0*/  SHF.R.S32.HI R153, RZ, 0x1f, R152 ;  /* 0x0000001fff997819 */ /* 0x000fc60000011498 */
[-C--:B0-----:R-:W-:Y:S02]  /*1dd0*/  IMAD R0, R3, R4.reuse, RZ ;  /* 0x0000000403007224 */ /* 0x081fe400078e02ff */
[----:B------:R-:W-:Y:S01]  /*1de0*/  IMAD.WIDE.U32 R8, R154, R4, R152 ;  /* 0x000000049a087225 */ /* 0x000fe200078e0098 */
[----:B----4-:R-:W-:-:S03]  /*1df0*/  ISETP.GE.AND P0, PT, R16, R33, PT ;  /* 0x000000211000720c */ /* 0x010fc60003f06270 */
[C---:B------:R-:W-:Y:S02]  /*1e00*/  IMAD R13, R154.reuse, R5, R0 ;  /* 0x000000059a0d7224 */ /* 0x040fe400078e0200 */
[----:B------:R-:W-:-:S04]  /*1e10*/  IMAD.WIDE.U32 R10, R154, R4, R16 ;  /* 0x000000049a0a7225 */ /* 0x000fc800078e0010 */
[----:B---3--:R-:W-:Y:S02]  /*1e20*/  IMAD R3, R3, R60, RZ ;  /* 0x0000003c03037224 */ /* 0x008fe400078e02ff */
[----:B------:R-:W-:Y:S01]  /*1e30*/  IMAD.IADD R9, R9, 0x1, R13 ;  /* 0x0000000109097824 */ /* 0x000fe200078e020d */
[----:B-1----:R-:W-:Y:S01]  /*1e40*/  SHF.R.U32.HI R35, RZ, 0x7, R34 ;  /* 0x00000007ff237819 */ /* 0x002fe20000011622 */
[----:B------:R-:W-:Y:S01]  /*1e50*/  IMAD.IADD R11, R13, 0x1, R11 ;  /* 0x000000010d0b7824 */ /* 0x000fe200078e020b */
[----:B-----5:R-:W-:Y:S01]  /*1e60*/  SHF.R.S32.HI R13, RZ, 0x1f, R24 ;  /* 0x0000001fff0d7819 */ /* 0x020fe20000011418 */
[----:B------:R-:W-:Y:S01]  /*1e70*/  IMAD R15, R154, R61, R3 ;  /* 0x0000003d9a0f7224 */ /* 0x000fe200078e0203 */
[----:B------:R-:W-:-:S03]  /*1e80*/  SEL R3, R33, RZ, P0 ;  /* 0x000000ff21037207 */ /* 0x000fc60000000000 */
[C---:B------:R-:W-:Y:S02]  /*1e90*/  IMAD R12, R13.reuse, R4, RZ ;  /* 0x000000040d0c7224 */ /* 0x040fe400078e02ff */
[----:B------:R-:W-:Y:S02]  /*1ea0*/  IMAD R13, R13, R60, RZ ;  /* 0x0000003c0d0d7224 */ /* 0x000fe400078e02ff */
[----:B------:R-:W-:Y:S01]  /*1eb0*/  IMAD.IADD R3, R16, 0x1, R3 ;  /* 0x0000000110037824 */ /* 0x000fe200078e0203 */
[----:B------:R-:W-:Y:S01]  /*1ec0*/  ISETP.NE.AND P6, PT, R35, 0x1, PT ;  /* 0x000000012300780c */ /* 0x000fe20003fc5270 */
[----:B------:R-:W-:Y:S01]  /*1ed0*/  IMAD.IADD R66, R66, 0x1, R31 ;  /* 0x0000000142427824 */ /* 0x000fe200078e021f */
[----:B------:R-:W-:Y:S01]  /*1ee0*/  SHF.L.U64.HI R64, R4, 0x7, R5 ;  /* 0x0000000704407819 */ /* 0x000fe20000010205 */
[----:B------:R-:W-:Y:S01]  /*1ef0*/  IMAD.WIDE.U32 R20, R24, R4, R8 ;  /* 0x0000000418147225 */ /* 0x000fe200078e0008 */
[----:B------:R-:W-:-:S03]  /*1f00*/  SHF.L.U64.HI R62, R60, 0x7, R61 ;  /* 0x000000073c3e7819 */ /* 0x000fc6000001023d */
[----:B------:R-:W-:Y:S01]  /*1f10*/  IMAD.WIDE.U32 R30, R24, R4, R10 ;  /* 0x00000004181e7225 */ /* 0x000fe200078e000a */
[----:B------:R-:W-:-:S03]  /*1f20*/  SHF.R.S32.HI R0, RZ, 0x1f, R3 ;  /* 0x0000001fff007819 */ /* 0x000fc60000011403 */
[----:B------:R-:W-:Y:S02]  /*1f30*/  IMAD.SHL.U32 R63, R4, 0x80, RZ ;  /* 0x00000080043f7824 */ /* 0x000fe400078e00ff */
[----:B------:R-:W-:Y:S01]  /*1f40*/  IMAD R13, R24, R61, R13 ;  /* 0x0000003d180d7224 */ /* 0x000fe200078e020d */
[----:B------:R-:W-:Y:S01]  /*1f50*/  LEA.HI R0, R0, R3, RZ, 0x3 ;  /* 0x0000000300007211 */ /* 0x000fe200078f18ff */
[----:B------:R-:W-:Y:S05]  /*1f60*/  @!P6 WARPSYNC.ALL ;  /* 0x000000000000e948 */ /* 0x000fea0003800000 */
[----:B------:R-:W-:Y:S01]  /*1f70*/  SHF.R.S32.HI R52, RZ, 0x3, R0 ;  /* 0x00000003ff347819 */ /* 0x000fe20000011400 */
[----:B------:R-:W-:Y:S01]  /*1f80*/  IMAD.WIDE.U32 R48, R154, R60, R152 ;  /* 0x0000003c9a307225 */ /* 0x000fe200078e0098 */
[----:B------:R-:W-:Y:S01]  /*1f90*/  LOP3.LUT R10, R0, 0xfffffff8, RZ, 0xc0, !PT ;  /* 0xfffffff8000a7812 */ /* 0x000fe200078ec0ff */
[----:B------:R-:W-:-:S02]  /*1fa0*/  ULDC UR4, c[0x0][0x2f4] ;  /* 0x0000bd0000047ab9 */ /* 0x000fc40000000800 */
[----:B------:R-:W-:Y:S01]  /*1fb0*/  IMAD.WIDE.U32 R6, R154, R60, R16 ;  /* 0x0000003c9a067225 */ /* 0x000fe200078e0010 */
[----:B------:R-:W-:-:S03]  /*1fc0*/  IADD3 R49, R49, R15, RZ ;  /* 0x0000000f31317210 */ /* 0x000fc60007ffe0ff */
[----:B------:R-:W-:Y:S02]  /*1fd0*/  IMAD.IADD R7, R15, 0x1, R7 ;  /* 0x000000010f077824 */ /* 0x000fe400078e0207 */
[C---:B------:R-:W-:Y:S02]  /*1fe0*/  IMAD R55, R24.reuse, R5, R12 ;  /* 0x0000000518377224 */ /* 0x040fe400078e020c */
[----:B------:R-:W-:-:S04]  /*1ff0*/  IMAD.WIDE.U32 R48, R24, R60, R48 ;  /* 0x0000003c18307225 */ /* 0x000fc800078e0030 */
[----:B------:R-:W-:Y:S01]  /*2000*/  IMAD.WIDE.U32 R50, R24, R60, R6 ;  /* 0x0000003c18327225 */ /* 0x000fe200078e0006 */
[----:B------:R-:W-:Y:S02]  /*2010*/  SHF.L.U32 R60, R60, 0x7, RZ ;  /* 0x000000073c3c7819 */ /* 0x000fe400000006ff */
[----:B------:R-:W-:Y:S01]  /*2020*/  ISETP.GE.AND P2, PT, R18, UR4, PT ;  /* 0x0000000412007c0c */ /* 0x000fe2000bf46270 */
[----:B------:R-:W-:Y:S01]  /*2030*/  IMAD.IADD R56, R21, 0x1, R55 ;  /* 0x0000000115387824 */ /* 0x000fe200078e0237 */
[----:B------:R-:W-:Y:S01]  /*2040*/  SHF.R.S32.HI R8, RZ, 0x1f, R10 ;  /* 0x0000001fff087819 */ /* 0x000fe2000001140a */
[----:B------:R-:W-:Y:S02]  /*2050*/  VIADD R76, R35, 0x8 ;  /* 0x00000008234c7836 */ /* 0x000fe40000000000 */
[----:B------:R-:W-:Y:S02]  /*2060*/  IMAD.SHL.U32 R58, R33, 0x2, RZ ;  /* 0x00000002213a7824 */ /* 0x000fe400078e00ff */
[----:B------:R-:W-:-:S02]  /*2070*/  IMAD.IADD R55, R55, 0x1, R31 ;  /* 0x0000000137377824 */ /* 0x000fc400078e021f */
[----:B------:R-:W-:Y:S02]  /*2080*/  IMAD.IADD R54, R49, 0x1, R13 ;  /* 0x0000000131367824 */ /* 0x000fe400078e020d */
[----:B------:R-:W-:Y:S02]  /*2090*/  IMAD.IADD R53, R13, 0x1, R51 ;  /* 0x000000010d357824 */ /* 0x000fe400078e0233 */
[C---:B--2---:R-:W-:Y:S01]  /*20a0*/  IMAD.SHL.U32 R65, R36.reuse, 0x40, RZ ;  /* 0x0000004024417824 */ /* 0x044fe200078e00ff */
[----:B------:R-:W-:Y:S01]  /*20b0*/  @!P6 BAR.SYNC.DEFER_BLOCKING 0x9, 0x100 ;  /* 0x024400000000eb1d */ /* 0x000fe20000010000 */
[----:B------:R-:W-:Y:S01]  /*20c0*/  LOP3.LUT P1, RZ, R36, 0x4, RZ, 0xc0, !PT ;  /* 0x0000000424ff7812 */ /* 0x000fe2000782c0ff */
[----:B------:R-:W-:-:S05]  /*20d0*/  VIADD R36, R34, 0xffffff80 ;  /* 0xffffff8022247836 */ /* 0x000fca0000000000 */
[----:B------:R-:W-:-:S04]  /*20e0*/  SHF.R.S32.HI R34, RZ, 0x1f, R36 ;  /* 0x0000001fff227819 */ /* 0x000fc80000011424 */
[----:B------:R-:W-:-:S04]  /*20f0*/  LEA.HI R34, R34, R36, RZ, 0x2 ;  /* 0x0000002422227211 */ /* 0x000fc800078f10ff */
[----:B------:R-:W-:Y:S02]  /*2100*/  LOP3.LUT R34, R34, 0xfffffffc, RZ, 0xc0, !PT ;  /* 0xfffffffc22227812 */ /* 0x000fe400078ec0ff */
[----:B------:R-:W-:-:S03]  /*2110*/  LOP3.LUT R32, R32, 0xfffffffd, RZ, 0xc0, !PT ;  /* 0xfffffffd20207812 */ /* 0x000fc600078ec0ff */
[----:B------:R-:W-:Y:S01]  /*2120*/  IMAD.IADD R34, R36, 0x1, -R34 ;  /* 0x0000000124227824 */ /* 0x000fe200078e0a22 */
[----:B------:R-:W-:-:S03]  /*2130*/  @P1 LOP3.LUT R32, R32, 0x2, RZ, 0xfc, !PT ;  /* 0x0000000220201812 */ /* 0x000fc600078efcff */
[----:B------:R-:W-:Y:S01]  /*2140*/  IMAD R59, R34, 0x60, R154 ;  /* 0x00000060223b7824 */ /* 0x000fe200078e029a */
[----:B------:R-:W-:Y:S02]  /*2150*/  LOP3.LUT R65, R65, 0x1c0, RZ, 0xc0, !PT ;  /* 0x000001c041417812 */ /* 0x000fe400078ec0ff */
[----:B------:R-:W-:Y:S01]  /*2160*/  IADD3 R34, R154, 0x60, RZ ;  /* 0x000000609a227810 */ /* 0x000fe20007ffe0ff */
[----:B------:R0:W-:Y:S01]  /*2170*/  STL [R1+0x10], R32 ;  /* 0x0000102001007387 */ /* 0x0001e20000100800 */
[----:B------:R-:W-:Y:S02]  /*2180*/  SHF.R.U32.HI R61, RZ, 0x3, R65 ;  /* 0x00000003ff3d7819 */ /* 0x000fe40000011641 */
[----:B------:R-:W-:Y:S01]  /*2190*/  LOP3.LUT R4, R65, 0x18, R16, 0xf8, !PT ;  /* 0x0000001841047812 */ /* 0x000fe200078ef810 */
[----:B------:R-:W-:Y:S01]  /*21a0*/  IMAD.SHL.U32 R34, R34, 0x40, RZ ;  /* 0x0000004022227824 */ /* 0x000fe200078e00ff */
[----:B0-----:R-:W-:-:S04]  /*21b0*/  SHF.R.S32.HI R32, RZ, 0x1f, R36 ;  /* 0x0000001fff207819 */ /* 0x001fc80000011424 */
[----:B------:R-:W-:Y:S02]  /*21c0*/  LEA.HI R32, R32, R36, RZ, 0x5 ;  /* 0x0000002420207211 */ /* 0x000fe400078f28ff */
[----:B------:R-:W-:Y:S02]  /*21d0*/  LOP3.LUT R4, R4, R61, RZ, 0x3c, !PT ;  /* 0x0000003d04047212 */ /* 0x000fe400078e3cff */
[----:B------:R-:W-:Y:S02]  /*21e0*/  SHF.R.S32.HI R32, RZ, 0x5, R32 ;  /* 0x00000005ff207819 */ /* 0x000fe40000011420 */
[----:B------:R-:W-:Y:S02]  /*21f0*/  LOP3.LUT R34, R34, 0x1c0, RZ, 0xc0, !PT ;  /* 0x000001c022227812 */ /* 0x000fe400078ec0ff */
[----:B------:R-:W-:Y:S02]  /*2200*/  LEA R57, R32, R4, 0x9 ;  /* 0x0000000420397211 */ /* 0x000fe400078e48ff */
[----:B------:R-:W-:-:S02]  /*2210*/  LOP3.LUT R4, R65, 0x38, R0, 0xf8, !PT ;  /* 0x0000003841047812 */ /* 0x000fc400078ef800 */
[----:B------:R-:W-:Y:S01]  /*2220*/  LOP3.LUT R0, R34, 0x38, R0, 0xf8, !PT ;  /* 0x0000003822007812 */ /* 0x000fe200078ef800 */
[----:B------:R-:W-:-:S04]  /*2230*/  VIADD R34, R154, 0x60 ;  /* 0x000000609a227836 */ /* 0x000fc80000000000 */
[----:B------:R-:W-:-:S05]  /*2240*/  IMAD.SHL.U32 R34, R34, 0x40, RZ ;  /* 0x0000004022227824 */ /* 0x000fca00078e00ff */
[----:B------:R-:W-:-:S04]  /*2250*/  LOP3.LUT R34, R34, 0x1c0, RZ, 0xc0, !PT ;  /* 0x000001c022227812 */ /* 0x000fc800078ec0ff */
[----:B------:R-:W-:Y:S02]  /*2260*/  SHF.R.U32.HI R34, RZ, 0x3, R34 ;  /* 0x00000003ff227819 */ /* 0x000fe40000011622 */
[----:B------:R-:W-:Y:S02]  /*2270*/  LOP3.LUT R3, R4, R61, RZ, 0x3c, !PT ;  /* 0x0000003d04037212 */ /* 0x000fe400078e3cff */
[----:B------:R-:W-:Y:S02]  /*2280*/  LOP3.LUT R0, R0, R34, RZ, 0x3c, !PT ;  /* 0x0000002200007212 */ /* 0x000fe400078e3cff */
[----:B------:R-:W-:Y:S01]  /*2290*/  ISETP.GE.AND P1, PT, R16, UR4, PT ;  /* 0x0000000410007c0c */ /* 0x000fe2000bf26270 */
[----:B------:R-:W-:Y:S01]  /*22a0*/  IMAD R3, R32, 0x200, R3 ;  /* 0x0000020020037824 */ /* 0x000fe200078e0203 */
[----:B------:R-:W-:Y:S02]  /*22b0*/  SHF.R.S32.HI R9, RZ, 0x1f, R67 ;  /* 0x0000001fff097819 */ /* 0x000fe40000011443 */
[----:B------:R-:W-:-:S09]  /*22c0*/  IADD3 R0, R14, R0, RZ ;  /* 0x000000000e007210 */ /* 0x000fd20007ffe0ff */
.L_x_15531:
[----:B--2---:R-:W2:Y:S01]  /*22d0*/  LDL R33, [R1+0x3c] ;  /* 0x00003c0001217983 */ /* 0x004ea20000100800 */
[----:B0-----:R-:W0:Y:S03]  /*22e0*/  LDC R72, c[0x0][0x430] ;  /* 0x00010c00ff487b82 */ /* 0x001e260000000800 */
[----:B------:R-:W3:Y:S01]  /*22f0*/  LDL.LU R15, [R1+0x10] ;  /* 0x00001000010f7983 */ /* 0x000ee20000300800 */
[----:B------:R-:W-:Y:S02]  /*2300*/  VIADD R27, R27, 0xffffffff ;  /* 0xffffffff1b1b7836 */ /* 0x000fe40000000000 */
[----:B------:R-:W-:Y:S02]  /*2310*/  IMAD.MOV.U32 R71, RZ, RZ, RZ ;  /* 0x000000ffff477224 */ /* 0x000fe400078e00ff */
[----:B------:R-:W-:Y:S01]  /*2320*/  IMAD R4, R27, 0x80, R59 ;  /* 0x000000801b047824 */ /* 0x000fe200078e023b */
[----:B------:R-:W1:Y:S03]  /*2330*/  LDC R78, c[0x0][0x3f4] ;  /* 0x0000fd00ff4e7b82 */ /* 0x000e660000000800 */
[----:B------:R-:W-:Y:S01]  /*2340*/  IMAD.IADD R32, R66, 0x1, R4 ;  /* 0x0000000142207824 */ /* 0x000fe200078e0204 */
[----:B------:R-:W-:-:S03]  /*2350*/  ISETP.GE.AND P3, PT, R4, R25, PT ;  /* 0x000000190400720c */ /* 0x000fc60003f66270 */
[----:B------:R-:W-:Y:S01]  /*2360*/  IMAD.MOV.U32 R12, RZ, RZ, R32 ;  /* 0x000000ffff0c7224 */ /* 0x000fe200078e0020 */
[----:B------:R-:W-:Y:S02]  /*2370*/  ISETP.GT.OR P3, PT, R59, 0x7f, P3 ;  /* 0x0000007f3b00780c */ /* 0x000fe40001f64670 */
[----:B0-----:R-:W-:-:S11]  /*2380*/  ISETP.NE.AND P4, PT, R72, 0x1, PT ;  /* 0x000000014800780c */ /* 0x001fd60003f85270 */
[----:B------:R-:W0:Y:S08]  /*2390*/  @!P3 LDC.64 R6, c[0x0][0x428] ;  /* 0x00010a00ff06bb82 */ /* 0x000e300000000a00 */
[----:B----4-:R-:W4:Y:S08]  /*23a0*/  @P4 LDC R11, c[0x0][0x434] ;  /* 0x00010d00ff0b4b82 */ /* 0x010f300000000800 */
[----:B------:R-:W1:Y:S08]  /*23b0*/  @P4 LDC R14, c[0x0][0x438] ;  /* 0x00010e00ff0e4b82 */ /* 0x000e700000000800 */
[----:B------:R-:W0:Y:S01]  /*23c0*/  @!P3 LDC.64 R4, c[0x0][0x418] ;  /* 0x00010600ff04bb82 */ /* 0x000e220000000a00 */
[----:B----4-:R-:W-:-:S05]  /*23d0*/  @P4 IMAD.HI.U32 R11, R32, R11, RZ ;  /* 0x0000000b200b4227 */ /* 0x010fca00078e00ff */
[----:B-1----:R-:W-:Y:S01]  /*23e0*/  @P4 SHF.R.U32.HI R12, RZ, R14, R11 ;  /* 0x0000000eff0c4219 */ /* 0x002fe2000001160b */
[----:B0-----:R-:W-:-:S03]  /*23f0*/  @!P3 IMAD R14, R9, R6, RZ ;  /* 0x00000006090eb224 */ /* 0x001fc600078e02ff */
[----:B------:R-:W-:Y:S01]  /*2400*/  @!P3 SHF.R.S32.HI R13, RZ, 0x1f, R12 ;  /* 0x0000001fff0db819 */ /* 0x000fe2000001140c */
[C---:B------:R-:W-:Y:S02]  /*2410*/  @!P3 IMAD R11, R67.reuse, R7, R14 ;  /* 0x00000007430bb224 */ /* 0x040fe400078e020e */
[----:B------:R-:W-:-:S05]  /*2420*/  @!P3 IMAD.WIDE.U32 R6, R67, R6, R12 ;  /* 0x000000064306b225 */ /* 0x000fca00078e000c */
[----:B------:R-:W-:Y:S02]  /*2430*/  @!P3 IADD3 R7, R7, R11, RZ ;  /* 0x0000000b0707b210 */ /* 0x000fe40007ffe0ff */
[----:B------:R-:W-:-:S04]  /*2440*/  @!P3 LEA R4, P4, R6, R4, 0x2 ;  /* 0x000000040604b211 */ /* 0x000fc800078810ff */
        /* <DEDUP_REMOVED lines=13> */
[----:B------:R-:W-:-:S03]  /*2520*/  ISETP.GE.AND P3, PT, R78, 0x1, PT ;  /* 0x000000014e00780c */ /* 0x000fc60003f66270 */
[----:B------:R0:W-:Y:S02]  /*2530*/  STL [R1+0x10], R15 ;  /* 0x0000100f01007387 */ /* 0x0001e40000100800 */
[----:B------:R-:W-:-:S05]  /*2540*/  @P5 IADD3 R69, R7, -0x20, RZ ;  /* 0xffffffe007455810 */ /* 0x000fca0007ffe0ff */
[----:B------:R-:W-:-:S03]  /*2550*/  IMAD R69, R69, 0x2, R26 ;  /* 0x0000000245457824 */ /* 0x000fc600078e021a */
        /* <DEDUP_REMOVED lines=9> */
[----:B------:R-:W-:Y:S01]  /*25f0*/  IMAD.WIDE.U32 R14, R63, R27, RZ ;  /* 0x0000001b3f0e7225 */ /* 0x000fe200078e00ff */
[----:B------:R-:W-:-:S03]  /*2600*/  VIMNMX R75, R75, 0x80, PT ;  /* 0x000000804b4b7848 */ /* 0x000fc60003fe0100 */
[----:B------:R-:W-:Y:S02]  /*2610*/  IMAD R6, R74, UR4, RZ ;  /* 0x000000044a067c24 */ /* 0x000fe4000f8e02ff */
        /* <DEDUP_REMOVED lines=17> */
[----:B------:R-:W-:Y:S01]  /*2730*/  IMAD.WIDE.U32 R12, R60, R27, RZ ;  /* 0x0000001b3c0c7225 */ /* 0x000fe200078e00ff */
[----:B------:R-:W-:-:S03]  /*2740*/  IADD3 R77, R15, R7, RZ ;  /* 0x000000070f4d7210 */ /* 0x000fc60007ffe0ff */
[----:B------:R-:W-:-:S08]  /*2750*/  IMAD.IADD R11, R13, 0x1, R5 ;  /* 0x000000010d0b7824 */ /* 0x000fd000078e0205 */
[----:B------:R-:W-:Y:S05]  /*2760*/  @!P3 BRA `(.L_x_15478) ;  /* 0x000000140004b947 */ /* 0x000fea0003800000 */
[----:B------:R0:W5:Y:S01]  /*2770*/  LDL R80, [R1+0x4] ;  /* 0x0000040001507983 */ /* 0x0001620000100800 */
        /* <DEDUP_REMOVED lines=31> */
.L_x_15480:
[----:B------:R-:W-:Y:S05]  /*2970*/  BSYNC B1 ;  /* 0x0000000000017941 */ /* 0x000fea0003800000 */
.L_x_15479:
[----:B0-----:R-:W-:Y:S01]  /*2980*/  VIADD R4, R154, 0x60 ;  /* 0x000000609a047836 */ /* 0x001fe20000000000 */
[----:B------:R-:W-:Y:S01]  /*2990*/  BSSY B1, `(.L_x_15481) ;  /* 0x0000021000017945 */ /* 0x000fe20003800000 */
[----:B-----5:R-:W-:Y:S01]  /*29a0*/  MOV R68, R40 ;  /* 0x0000002800447202 */ /* 0x020fe20000000f00 */
[----:B------:R-:W-:Y:S02]  /*29b0*/  IMAD.MOV.U32 R79, RZ, RZ, R41 ;  /* 0x000000ffff4f7224 */ /* 0x000fe400078e0029 */
        /* <DEDUP_REMOVED lines=30> */
.L_x_15482:
[----:B------:R-:W-:Y:S05]  /*2ba0*/  BSYNC B1 ;  /* 0x0000000000017941 */ /* 0x000fea0003800000 */
.L_x_15481:
[----:B0-----:R-:W-:Y:S01]  /*2bb0*/  IMAD.MOV.U32 R4, RZ, RZ, R44 ;  /* 0x000000ffff047224 */ /* 0x001fe200078e002c */
        /* <DEDUP_REMOVED lines=8> */
[----:B------:R-:W-:Y:S02]  /*2c40*/  ISETP.NE.AND P5, PT, R157, 0x3, PT ;  /* 0x000000039d00780c */ /* 0x000fe40003fa5270 */
        /* <DEDUP_REMOVED lines=17> */
.L_x_15483:
[----:B------:R-:W2:Y:S01]  /*2d60*/  LDL R4, [R1] ;  /* 0x0000000001047983 */ /* 0x000ea20000100800 */
[----:B------:R-:W-:Y:S01]  /*2d70*/  IMAD R68, R19, 0x8, R2 ;  /* 0x0000000813447824 */ /* 0x000fe200078e0202 */
[----:B------:R-:W-:Y:S01]  /*2d80*/  BSSY B1, `(.L_x_15484) ;  /* 0x0000004000017945 */ /* 0x000fe20003800000 */
[----:B--2---:R-:W-:-:S04]  /*2d90*/  SHF.L.U32 R77, R4, 0x1f, RZ ;  /* 0x0000001f044d7819 */ /* 0x004fc800000006ff */
[----:B------:R-:W0:Y:S02]  /*2da0*/  SYNCS.PHASECHK.TRANS64.TRYWAIT P6, [R68+URZ+0x16890], R77 ;  /* 0x0168904d440075a7 */ /* 0x000e2400080c017f */
[----:B0-----:R-:W-:Y:S05]  /*2db0*/  @!P6 BRA `(.L_x_15485) ;  /* 0x0000018c00a0e947 */ /* 0x001fea0003800000 */
.L_x_15739:
[----:B------:R-:W-:Y:S05]  /*2dc0*/  BSYNC B1 ;  /* 0x0000000000017941 */ /* 0x000fea0003800000 */
.L_x_15484:
[----:B------:R-:W-:-:S03]  /*2dd0*/  UMOV UR4, 0xffffffff ;  /* 0xffffffff00047882 */ /* 0x000fc60000000000 */
[----:B------:R-:W-:Y:S05]  /*2de0*/  BRA.DIV UR4, `(.L_x_15486) ;  /* 0x0000018e04a87947 */ /* 0x000fea000b800000 */
[----:B------:R1:W2:Y:S04]  /*2df0*/  SHFL.IDX PT, R79, R85, RZ, 0x1c1f ;  /* 0x001c1fff554f7589 */ /* 0x0002a800000e0000 */
[----:B------:R1:W3:Y:S02]  /*2e00*/  SHFL.IDX PT, R14, R84, RZ, 0x1c1f ;  /* 0x001c1fff540e7589 */ /* 0x0002e400000e0000 */
.L_x_15743:
        /* <DEDUP_REMOVED lines=22> */
[----:B------:R-:W-:Y:S02]  /*2f70*/  HADD2.F32 R7, -RZ, R7.H0_H0 ;  /* 0x20000007ff077230 */ /* 0x000fe40000004100 */
[----:B------:R-:W-:Y:S01]  /*2f80*/  FMUL.FTZ R45, R5, R45 ;  /* 0x0000002d052d7220 */ /* 0x000fe20000410000 */
[----:B------:R-:W-:Y:S02]  /*2f90*/  HADD2.F32 R46, -RZ, R91.H0_H0 ;  /* 0x2000005bff2e7230 */ /* 0x000fe40000004100 */
[----:B------:R-:W-:Y:S01]  /*2fa0*/  FMUL.FTZ R94, R15, R90 ;  /* 0x0000005a0f5e7220 */ /* 0x000fe20000410000 */
[-C--:B------:R-:W-:Y:S01]  /*2fb0*/  FFMA.FTZ R92, R5, R44.reuse, -R92 ;  /* 0x0000002c055c7223 */ /* 0x080fe2000001085c */
[----:B------:R-:W-:Y:S01]  /*2fc0*/  FFMA.FTZ R91, R6, R44, R45 ;  /* 0x0000002c065b7223 */ /* 0x000fe2000001002d */
[----:B------:R-:W-:Y:S01]  /*2fd0*/  FMUL.FTZ R90, R7, R90 ;  /* 0x0000005a075a7220 */ /* 0x000fe20000410000 */
[----:B------:R-:W-:-:S02]  /*2fe0*/  HADD2.F32 R44, -RZ, R96.H0_H0 ;  /* 0x20000060ff2c7230 */ /* 0x000fc40000004100 */
[-C--:B------:R-:W-:Y:S01]  /*2ff0*/  FFMA.FTZ R94, R7, R46.reuse, -R94 ;  /* 0x0000002e075e7223 */ /* 0x080fe2000001085e */
[----:B------:R-:W-:Y:S02]  /*3000*/  HADD2.F32 R45, -RZ, R96.H1_H1 ;  /* 0x30000060ff2d7230 */ /* 0x000fe40000004100 */
[----:B------:R-:W-:Y:S01]  /*3010*/  FFMA.FTZ R93, R15, R46, R90 ;  /* 0x0000002e0f5d7223 */ /* 0x000fe2000001005a */
        /* <DEDUP_REMOVED lines=18> */
.L_x_15492:
[----:B------:R-:W-:Y:S05]  /*3140*/  BSYNC B3 ;  /* 0x0000000000037941 */ /* 0x000fea0003800000 */
.L_x_15491:
[----:B0-----:R4:W-:Y:S02]  /*3150*/  ST.E.128 desc[UR40][R12.64], R4 ;  /* 0x000000040c007985 */ /* 0x0019e4000c101d28 */
.L_x_15490:
[----:B------:R-:W-:Y:S05]  /*3160*/  BSYNC B2 ;  /* 0x0000000000027941 */ /* 0x000fea0003800000 */
.L_x_15489:
[----:B------:R-:W-:Y:S05]  /*3170*/  @P2 BRA `(.L_x_15488) ;  /* 0x0000000000c82947 */ /* 0x000fea0003800000 */
[----:B------:R-:W5:Y:S01]  /*3180*/  LDL R11, [R1+0x4] ;  /* 0x00000400010b7983 */ /* 0x000f620000100800 */
[C---:B---34-:R-:W-:Y:S01]  /*3190*/  LEA R12, P3, R18.reuse, R14, 0x1 ;  /* 0x0000000e120c7211 */ /* 0x058fe200078608ff */
[----:B------:R-:W-:Y:S02]  /*31a0*/  BSSY B2, `(.L_x_15493) ;  /* 0x000002e000027945 */ /* 0x000fe40003800000 */
[----:B------:R3:W4:Y:S01]  /*31b0*/  LDS.128 R4, [R69+0xe000] ;  /* 0x00e0000045047984 */ /* 0x0007220000000c00 */
[----:B--2---:R-:W-:Y:S02]  /*31c0*/  LEA.HI.X R13, R18, R79, R156, 0x1, P3 ;  /* 0x0000004f120d7211 */ /* 0x004fe400018f0c9c */
[----:B-----5:R-:W-:-:S13]  /*31d0*/  ISETP.GE.AND P3, PT, R11, R78, PT ;  /* 0x0000004e0b00720c */ /* 0x020fda0003f66270 */
[----:B---34-:R-:W-:Y:S05]  /*31e0*/  @P3 BRA `(.L_x_15494) ;  /* 0x0000000000a43947 */ /* 0x018fea0003800000 */
[--C-:B------:R-:W-:Y:S01]  /*31f0*/  SHF.R.U64 R15, R40, 0x10, R41.reuse ;  /* 0x00000010280f7819 */ /* 0x100fe20000001229 */
[--C-:B------:R-:W-:Y:S01]  /*3200*/  HADD2.F32 R14, -RZ, R7.reuse.H1_H1 ;  /* 0x30000007ff0e7230 */ /* 0x100fe20000004100 */
[----:B------:R-:W-:Y:S01]  /*3210*/  SHF.R.U32.HI R40, RZ, 0x10, R41 ;  /* 0x00000010ff287819 */ /* 0x000fe20000011629 */
[----:B------:R-:W-:Y:S01]  /*3220*/  HADD2.F32 R7, -RZ, R7.H0_H0 ;  /* 0x20000007ff077230 */ /* 0x000fe20000004100 */
[--C-:B------:R-:W-:Y:S01]  /*3230*/  SHF.R.U64 R41, R42, 0x10, R43.reuse ;  /* 0x000000102a297819 */ /* 0x100fe2000000122b */
[----:B------:R-:W-:Y:S01]  /*3240*/  HADD2.F32 R15, -RZ, R15.H0_H0 ;  /* 0x2000000fff0f7230 */ /* 0x000fe20000004100 */
[----:B------:R-:W-:Y:S01]  /*3250*/  SHF.R.U32.HI R42, RZ, 0x10, R43 ;  /* 0x00000010ff2a7819 */ /* 0x000fe2000001162b */
[----:B------:R-:W-:Y:S01]  /*3260*/  HADD2.F32 R40, -RZ, R40.H0_H0 ;  /* 0x20000028ff287230 */ /* 0x000fe20000004100 */
[----:B------:R-:W-:Y:S01]  /*3270*/  MOV R11, R6 ;  /* 0x00000006000b7202 */ /* 0x000fe20000000f00 */
[----:B------:R-:W-:Y:S02]  /*3280*/  HADD2.F32 R41, -RZ, R41.H0_H0 ;  /* 0x20000029ff297230 */ /* 0x000fe40000004100 */
[----:B------:R-:W-:-:S02]  /*3290*/  HADD2.F32 R6, -RZ, R5.H1_H1 ;  /* 0x30000005ff067230 */ /* 0x000fc40000004100 */
[----:B------:R-:W-:Y:S02]  /*32a0*/  HADD2.F32 R42, -RZ, R42.H0_H0 ;  /* 0x2000002aff2a7230 */ /* 0x000fe40000004100 */
[----:B------:R-:W-:Y:S02]  /*32b0*/  HADD2.F32 R5, -RZ, R5.H0_H0 ;  /* 0x20000005ff057230 */ /* 0x000fe40000004100 */
[-C--:B------:R-:W-:Y:S01]  /*32c0*/  FMUL.FTZ R44, R6, R41.reuse ;  /* 0x00000029062c7220 */ /* 0x080fe20000410000 */
[CC--:B------:R-:W-:Y:S01]  /*32d0*/  FMUL.FTZ R46, R14.reuse, R42.reuse ;  /* 0x0000002a0e2e7220 */ /* 0x0c0fe20000410000 */
[----:B------:R-:W-:Y:S01]  /*32e0*/  FMUL.FTZ R43, R7, R42 ;  /* 0x0000002a072b7220 */ /* 0x000fe20000410000 */
[C---:B------:R-:W-:Y:S01]  /*32f0*/  FMUL.FTZ R41, R5.reuse, R41 ;  /* 0x0000002905297220 */ /* 0x040fe20000410000 */
[-C--:B------:R-:W-:Y:S01]  /*3300*/  FFMA.FTZ R44, R5, R15.reuse, -R44 ;  /* 0x0000000f052c7223 */ /* 0x080fe2000001082c */
[-C--:B------:R-:W-:Y:S01]  /*3310*/  FFMA.FTZ R46, R7, R40.reuse, -R46 ;  /* 0x00000028072e7223 */ /* 0x080fe2000001082e */
[----:B------:R-:W-:Y:S01]  /*3320*/  FFMA.FTZ R45, R14, R40, R43 ;  /* 0x000000280e2d7223 */ /* 0x000fe2000001002b */
[----:B------:R-:W-:Y:S01]  /*3330*/  FFMA.FTZ R41, R6, R15, R41 ;  /* 0x0000000f06297223 */ /* 0x000fe20000010029 */
[----:B------:R-:W-:-:S02]  /*3340*/  HADD2.F32 R7, -RZ, R89.H1_H1 ;  /* 0x30000059ff077230 */ /* 0x000fc40000004100 */
[----:B------:R-:W-:Y:S02]  /*3350*/  HADD2.F32 R5, -RZ, R4.H1_H1 ;  /* 0x30000004ff057230 */ /* 0x000fe40000004100 */
[----:B------:R-:W-:Y:S02]  /*3360*/  HADD2.F32 R6, -RZ, R11.H1_H1 ;  /* 0x3000000bff067230 */ /* 0x000fe40000004100 */
[----:B------:R-:W-:Y:S02]  /*3370*/  HADD2.F32 R89, -RZ, R89.H0_H0 ;  /* 0x20000059ff597230 */ /* 0x000fe40000004100 */
[----:B------:R-:W-:Y:S02]  /*3380*/  HADD2.F32 R14, -RZ, R88.H1_H1 ;  /* 0x30000058ff0e7230 */ /* 0x000fe40000004100 */
[----:B------:R-:W-:Y:S02]  /*3390*/  HADD2.F32 R4, -RZ, R4.H0_H0 ;  /* 0x20000004ff047230 */ /* 0x000fe40000004100 */
[----:B------:R-:W-:Y:S01]  /*33a0*/  FMUL.FTZ R15, R5, R89 ;  /* 0x00000059050f7220 */ /* 0x000fe20000410000 */
[----:B------:R-:W-:-:S02]  /*33b0*/  HADD2.F32 R11, -RZ, R11.H0_H0 ;  /* 0x2000000bff0b7230 */ /* 0x000fc40000004100 */
[-C--:B------:R-:W-:Y:S01]  /*33c0*/  FMUL.FTZ R42, R6, R14.reuse ;  /* 0x0000000e062a7220 */ /* 0x080fe20000410000 */
[----:B------:R-:W-:Y:S02]  /*33d0*/  HADD2.F32 R88, -RZ, R88.H0_H0 ;  /* 0x20000058ff587230 */ /* 0x000fe40000004100 */
[C---:B------:R-:W-:Y:S01]  /*33e0*/  FMUL.FTZ R40, R4.reuse, R89 ;  /* 0x0000005904287220 */ /* 0x040fe20000410000 */
[-C--:B------:R-:W-:Y:S01]  /*33f0*/  FFMA.FTZ R15, R4, R7.reuse, -R15 ;  /* 0x00000007040f7223 */ /* 0x080fe2000001080f */
[----:B------:R-:W-:Y:S02]  /*3400*/  FMUL.FTZ R43, R11, R14 ;  /* 0x0000000e0b2b7220 */ /* 0x000fe40000410000 */
[----:B------:R-:W-:Y:S01]  /*3410*/  FFMA.FTZ R40, R5, R7, R40 ;  /* 0x0000000705287223 */ /* 0x000fe20000010028 */
[-C--:B------:R-:W-:Y:S01]  /*3420*/  FFMA.FTZ R42, R11, R88.reuse, -R42 ;  /* 0x000000580b2a7223 */ /* 0x080fe2000001082a */
[----:B------:R-:W-:Y:S01]  /*3430*/  FFMA.FTZ R43, R6, R88, R43 ;  /* 0x00000058062b7223 */ /* 0x000fe2000001002b */
[----:B------:R-:W-:-:S02]  /*3440*/  F2FP.F16.F32.PACK_AB R5, R41, R44 ;  /* 0x0000002c2905723e */ /* 0x000fc400000000ff */
[----:B------:R-:W-:Y:S02]  /*3450*/  F2FP.F16.F32.PACK_AB R7, R45, R46 ;  /* 0x0000002e2d07723e */ /* 0x000fe400000000ff */
[----:B------:R-:W-:Y:S02]  /*3460*/  F2FP.F16.F32.PACK_AB R4, R40, R15 ;  /* 0x0000000f2804723e */ /* 0x000fe400000000ff */
[----:B------:R-:W-:-:S07]  /*3470*/  F2FP.F16.F32.PACK_AB R6, R43, R42 ;  /* 0x0000002a2b06723e */ /* 0x000fce00000000ff */
.L_x_15494:
[----:B------:R-:W-:Y:S05]  /*3480*/  BSYNC B2 ;  /* 0x0000000000027941 */ /* 0x000fea0003800000 */
.L_x_15493:
[----:B------:R2:W-:Y:S02]  /*3490*/  ST.E.128 desc[UR40][R12.64], R4 ;  /* 0x000000040c007985 */ /* 0x0005e4000c101d28 */
.L_x_15488:
[----:B------:R-:W-:Y:S05]  /*34a0*/  BSYNC B1 ;  /* 0x0000000000017941 */ /* 0x000fea0003800000 */
.L_x_15487:
[----:B------:R-:W-:-:S03]  /*34b0*/  UMOV UR4, 0xffffffff ;  /* 0xffffffff00047882 */ /* 0x000fc60000000000 */
[----:B------:R-:W-:Y:S05]  /*34c0*/  BRA.DIV UR4, `(.L_x_15495) ;  /* 0x0000018a04387947 */ /* 0x000fea000b800000 */
[----:B-1----:R-:W1:Y:S04]  /*34d0*/  SHFL.IDX PT, R85, R85, 0x1, 0x1c1f ;  /* 0x003c1f0055557f89 */ /* 0x002e6800000e0000 */
[----:B---3--:R3:W0:Y:S02]  /*34e0*/  SHFL.IDX PT, R14, R84, 0x1, 0x1c1f ;  /* 0x003c1f00540e7f89 */ /* 0x00862400000e0000 */
.L_x_15747:
        /* <DEDUP_REMOVED lines=9> */
[--C-:B------:R-:W-:Y:S01]  /*3580*/  SHF.R.U64 R36, R36, 0x10, R37.reuse ;  /* 0x0000001024247819 */ /* 0x100fe20000001225 */
[----:B----4-:R-:W-:Y:S01]  /*3590*/  IMAD.MOV.U32 R11, RZ, RZ, R6 ;  /* 0x000000ffff0b7224 */ /* 0x010fe200078e0006 */
[----:B------:R-:W-:Y:S01]  /*35a0*/  SHF.R.U32.HI R41, RZ, 0x10, R37 ;  /* 0x00000010ff297819 */ /* 0x000fe20000011625 */
[----:B------:R-:W-:Y:S01]  /*35b0*/  HADD2.F32 R15, -RZ, R7.H1_H1 ;  /* 0x30000007ff0f7230 */ /* 0x000fe20000004100 */
[--C-:B------:R-:W-:Y:S01]  /*35c0*/  SHF.R.U32.HI R40, RZ, 0x10, R39.reuse ;  /* 0x00000010ff287819 */ /* 0x100fe20000011627 */
[----:B------:R-:W-:Y:S01]  /*35d0*/  HADD2.F32 R6, -RZ, R5.H1_H1 ;  /* 0x30000005ff067230 */ /* 0x000fe20000004100 */
[----:B------:R-:W-:Y:S01]  /*35e0*/  SHF.R.U64 R37, R38, 0x10, R39 ;  /* 0x0000001026257819 */ /* 0x000fe20000001227 */
        /* <DEDUP_REMOVED lines=9> */
[----:B------:R-:W-:Y:S01]  /*3680*/  FMUL.FTZ R37, R5, R37 ;  /* 0x0000002505257220 */ /* 0x000fe20000410000 */
[----:B------:R-:W-:Y:S01]  /*3690*/  FFMA.FTZ R44, R7, R38, -R44 ;  /* 0x00000026072c7223 */ /* 0x000fe2000001082c */
[----:B------:R-:W-:-:S02]  /*36a0*/  HADD2.F32 R7, -RZ, R86.H0_H0 ;  /* 0x20000056ff077230 */ /* 0x000fc40000004100 */
[----:B------:R-:W-:Y:S01]  /*36b0*/  FFMA.FTZ R41, R15, R38, R40 ;  /* 0x000000260f297223 */ /* 0x000fe20000010028 */
[-C--:B------:R-:W-:Y:S01]  /*36c0*/  FFMA.FTZ R42, R5, R36.reuse, -R42 ;  /* 0x00000024052a7223 */ /* 0x080fe2000001082a */
[----:B------:R-:W-:Y:S01]  /*36d0*/  FFMA.FTZ R39, R6, R36, R37 ;  /* 0x0000002406277223 */ /* 0x000fe20000010025 */
[--C-:B------:R-:W-:Y:S02]  /*36e0*/  HADD2.F32 R15, -RZ, R87.reuse.H0_H0 ;  /* 0x20000057ff0f7230 */ /* 0x100fe40000004100 */
[----:B------:R-:W-:Y:S02]  /*36f0*/  HADD2.F32 R87, -RZ, R87.H1_H1 ;  /* 0x30000057ff577230 */ /* 0x000fe40000004100 */
[--C-:B------:R-:W-:Y:S02]  /*3700*/  HADD2.F32 R5, -RZ, R4.reuse.H1_H1 ;  /* 0x30000004ff057230 */ /* 0x100fe40000004100 */
[----:B------:R-:W-:Y:S02]  /*3710*/  HADD2.F32 R6, -RZ, R11.H1_H1 ;  /* 0x3000000bff067230 */ /* 0x000fe40000004100 */
[----:B------:R-:W-:-:S02]  /*3720*/  HADD2.F32 R4, -RZ, R4.H0_H0 ;  /* 0x20000004ff047230 */ /* 0x000fc40000004100 */
[----:B------:R-:W-:Y:S01]  /*3730*/  FMUL.FTZ R37, R5, R15 ;  /* 0x0000000f05257220 */ /* 0x000fe20000410000 */
[----:B------:R-:W-:Y:S02]  /*3740*/  HADD2.F32 R11, -RZ, R11.H0_H0 ;  /* 0x2000000bff0b7230 */ /* 0x000fe40000004100 */
[----:B------:R-:W-:Y:S01]  /*3750*/  FMUL.FTZ R38, R6, R87 ;  /* 0x0000005706267220 */ /* 0x000fe20000410000 */
[----:B------:R-:W-:Y:S02]  /*3760*/  HADD2.F32 R86, -RZ, R86.H1_H1 ;  /* 0x30000056ff567230 */ /* 0x000fe40000004100 */
[C---:B------:R-:W-:Y:S01]  /*3770*/  FMUL.FTZ R36, R4.reuse, R15 ;  /* 0x0000000f04247220 */ /* 0x040fe20000410000 */
[----:B------:R-:W-:Y:S01]  /*3780*/  FFMA.FTZ R37, R4, R7, -R37 ;  /* 0x0000000704257223 */ /* 0x000fe20000010825 */
        /* <DEDUP_REMOVED lines=8> */
.L_x_15500:
[----:B------:R-:W-:Y:S05]  /*3810*/  BSYNC B2 ;  /* 0x0000000000027941 */ /* 0x000fea0003800000 */
.L_x_15499:
[----:B----4-:R0:W-:Y:S02]  /*3820*/  ST.E.128 desc[UR40][R12.64], R4 ;  /* 0x000000040c007985 */ /* 0x0101e4000c101d28 */
.L_x_15498:
[----:B------:R-:W-:Y:S05]  /*3830*/  BSYNC B1 ;  /* 0x0000000000017941 */ /* 0x000fea0003800000 */
.L_x_15497:
[----:B------:R-:W-:Y:S05]  /*3840*/  @P2 BRA `(.L_x_15496) ;  /* 0x0000001c00202947 */ /* 0x000fea0003800000 */
[----:B------:R-:W5:Y:S01]  /*3850*/  LDL R11, [R1+0x4] ;  /* 0x00000400010b7983 */ /* 0x000f620000100800 */
[C---:B0-2-4-:R-:W-:Y:S01]  /*3860*/  LEA R12, P3, R18.reuse, R14, 0x1 ;  /* 0x0000000e120c7211 */ /* 0x055fe200078608ff */
[----:B------:R-:W-:Y:S02]  /*3870*/  BSSY B1, `(.L_x_15501) ;  /* 0x000002e000017945 */ /* 0x000fe40003800000 */
[----:B------:R0:W2:Y:S01]  /*3880*/  LDS.128 R4, [R69+0x11000] ;  /* 0x0110000045047984 */ /* 0x0000a20000000c00 */
[----:B-1----:R-:W-:Y:S02]  /*3890*/  LEA.HI.X R13, R18, R85, R156, 0x1, P3 ;  /* 0x00000055120d7211 */ /* 0x002fe400018f0c9c */
[----:B-----5:R-:W-:-:S13]  /*38a0*/  ISETP.GE.AND P3, PT, R11, R78, PT ;  /* 0x0000004e0b00720c */ /* 0x020fda0003f66270 */
[----:B0-2---:R-:W-:Y:S05]  /*38b0*/  @P3 BRA `(.L_x_15502) ;  /* 0x0000000000a43947 */ /* 0x005fea0003800000 */
[--C-:B------:R-:W-:Y:S01]  /*38c0*/  SHF.R.U64 R15, R32, 0x10, R33.reuse ;  /* 0x00000010200f7819 */ /* 0x100fe20000001221 */
[----:B------:R-:W-:Y:S01]  /*38d0*/  IMAD.MOV.U32 R11, RZ, RZ, R6 ;  /* 0x000000ffff0b7224 */ /* 0x000fe200078e0006 */
        /* <DEDUP_REMOVED lines=15> */
[----:B------:R-:W-:Y:S01]  /*39d0*/  FFMA.FTZ R35, R14, R32, R35 ;  /* 0x000000200e237223 */ /* 0x000fe20000010023 */
[----:B------:R-:W-:-:S02]  /*39e0*/  HADD2.F32 R14, -RZ, R81.H0_H0 ;  /* 0x20000051ff0e7230 */ /* 0x000fc40000004100 */
[-C--:B------:R-:W-:Y:S01]  /*39f0*/  FFMA.FTZ R36, R5, R15.reuse, -R36 ;  /* 0x0000000f05247223 */ /* 0x080fe20000010824 */
[----:B------:R-:W-:Y:S01]  /*3a00*/  FFMA.FTZ R33, R6, R15, R33 ;  /* 0x0000000f06217223 */ /* 0x000fe20000010021 */
[----:B------:R-:W-:Y:S02]  /*3a10*/  HADD2.F32 R81, -RZ, R81.H1_H1 ;  /* 0x30000051ff517230 */ /* 0x000fe40000004100 */
[----:B------:R-:W-:Y:S01]  /*3a20*/  FFMA.FTZ R38, R7, R32, -R38 ;  /* 0x0000002007267223 */ /* 0x000fe20000010826 */
        /* <DEDUP_REMOVED lines=18> */
.L_x_15502:
[----:B------:R-:W-:Y:S05]  /*3b50*/  BSYNC B1 ;  /* 0x0000000000017941 */ /* 0x000fea0003800000 */
.L_x_15501:
[----:B------:R0:W-:Y:S01]  /*3b60*/  ST.E.128 desc[UR40][R12.64], R4 ;  /* 0x000000040c007985 */ /* 0x0001e2000c101d28 */
[----:B------:R-:W-:Y:S05]  /*3b70*/  BRA `(.L_x_15496) ;  /* 0x0000001800547947 */ /* 0x000fea0003800000 */
.L_x_15478:
[C---:B------:R-:W-:Y:S02]  /*3b80*/  ISETP.GE.AND P3, PT, R154.reuse, R75, PT ;  /* 0x0000004b9a00720c */ /* 0x040fe40003f66270 */
[----:B------:R-:W-:Y:S02]  /*3b90*/  CS2R R34, SRZ ;  /* 0x0000000000227805 */ /* 0x000fe4000001ff00 */
[----:B------:R-:W-:Y:S02]  /*3ba0*/  IADD3 R40, R154, 0x60, RZ ;  /* 0x000000609a287810 */ /* 0x000fe40007ffe0ff */
[----:B------:R-:W-:Y:S02]  /*3bb0*/  CS2R R32, SRZ ;  /* 0x0000000000207805 */ /* 0x000fe4000001ff00 */
[----:B------:R-:W-:-:S13]  /*3bc0*/  ISETP.GE.OR P3, PT, R16, R78, P3 ;  /* 0x0000004e1000720c */ /* 0x000fda0001f66670 */
[----:B------:R-:W0:Y:S01]  /*3bd0*/  @!P3 LDC.64 R36, c[0x0][0x3e8] ;  /* 0x0000fa00ff24bb82 */ /* 0x000e220000000a00 */
[----:B------:R-:W-:-:S05]  /*3be0*/  @!P3 IADD3 R6, P4, R30, R14, RZ ;  /* 0x0000000e1e06b210 */ /* 0x000fca0007f9e0ff */
[----:B------:R-:W-:Y:S01]  /*3bf0*/  @!P3 IMAD.X R7, R77, 0x1, R55, P4 ;  /* 0x000000014d07b824 */ /* 0x000fe200020e0637 */
[----:B------:R-:W-:Y:S01]  /*3c00*/  @!P3 IADD3 R4, P4, R50, R12, RZ ;  /* 0x0000000c3204b210 */ /* 0x000fe20007f9e0ff */
[----:B------:R-:W1:Y:S04]  /*3c10*/  @!P3 LDC.64 R38, c[0x0][0x400] ;  /* 0x00010000ff26bb82 */ /* 0x000e680000000a00 */
[----:B------:R-:W-:Y:S01]  /*3c20*/  @!P3 IMAD.X R5, R11, 0x1, R53, P4 ;  /* 0x000000010b05b824 */ /* 0x000fe200020e0635 */
[----:B0-----:R-:W-:-:S04]  /*3c30*/  @!P3 LEA R36, P4, R6, R36, 0x1 ;  /* 0x000000240624b211 */ /* 0x001fc800078808ff */
[----:B------:R-:W-:Y:S02]  /*3c40*/  @!P3 LEA.HI.X R37, R6, R37, R7, 0x1, P4 ;  /* 0x000000250625b211 */ /* 0x000fe400020f0c07 */
[----:B------:R-:W-:Y:S02]  /*3c50*/  CS2R R6, SRZ ;  /* 0x0000000000067805 */ /* 0x000fe4000001ff00 */
[----:B-1----:R-:W-:-:S04]  /*3c60*/  @!P3 LEA R38, P4, R4, R38, 0x1 ;  /* 0x000000260426b211 */ /* 0x002fc800078808ff */
[----:B------:R-:W-:Y:S02]  /*3c70*/  @!P3 LEA.HI.X R39, R4, R39, R5, 0x1, P4 ;  /* 0x000000270427b211 */ /* 0x000fe400020f0c05 */
[----:B------:R-:W-:Y:S02]  /*3c80*/  CS2R R4, SRZ ;  /* 0x0000000000047805 */ /* 0x000fe4000001ff00 */
[----:B------:R-:W-:Y:S01]  /*3c90*/  ISETP.GE.AND P4, PT, R40, R75, PT ;  /* 0x0000004b2800720c */ /* 0x000fe20003f86270 */
[----:B------:R-:W-:Y:S01]  /*3ca0*/  BSSY B1, `(.L_x_15503) ;  /* 0x000001e000017945 */ /* 0x000fe20003800000 */
[----:B------:R-:W-:Y:S01]  /*3cb0*/  CS2R R42, SRZ ;  /* 0x00000000002a7805 */ /* 0x000fe2000001ff00 */
[----:B------:R0:W5:Y:S01]  /*3cc0*/  @!P3 LDG.E.128 R32, desc[UR40][R38.64] ;  /* 0x000000282620b981 */ /* 0x000162000c1e1d00 */
[CC--:B------:R-:W-:Y:S02]  /*3cd0*/  ISETP.GE.OR P4, PT, R16.reuse, R78.reuse, P4 ;  /* 0x0000004e1000720c */ /* 0x0c0fe40002786670 */
[----:B------:R-:W-:Y:S01]  /*3ce0*/  CS2R R40, SRZ ;  /* 0x0000000000287805 */ /* 0x000fe2000001ff00 */
[----:B------:R1:W5:Y:S01]  /*3cf0*/  @!P3 LDG.E.128 R4, desc[UR40][R36.64] ;  /* 0x000000282404b981 */ /* 0x000362000c1e1d00 */
[----:B------:R-:W-:-:S02]  /*3d00*/  ISETP.GE.AND P3, PT, R16, R78, PT ;  /* 0x0000004e1000720c */ /* 0x000fc40003f66270 */
[----:B0-----:R-:W-:Y:S02]  /*3d10*/  CS2R R38, SRZ ;  /* 0x0000000000267805 */ /* 0x001fe4000001ff00 */
[----:B-1----:R-:W-:-:S05]  /*3d20*/  CS2R R36, SRZ ;  /* 0x0000000000247805 */ /* 0x002fca000001ff00 */
[----:B------:R-:W-:Y:S05]  /*3d30*/  @P4 BRA `(.L_x_15504) ;  /* 0x0000000000504947 */ /* 0x000fea0003800000 */
[----:B------:R-:W0:Y:S01]  /*3d40*/  LDC.64 R36, c[0x0][0x3f8] ;  /* 0x0000fe00ff247b82 */ /* 0x000e220000000a00 */
        /* <DEDUP_REMOVED lines=19> */
.L_x_15504:
[----:B------:R-:W-:Y:S05]  /*3e80*/  BSYNC B1 ;  /* 0x0000000000017941 */ /* 0x000fea0003800000 */
.L_x_15503:
[----:B-----5:R-:W-:Y:S01]  /*3e90*/  IMAD.MOV.U32 R11, RZ, RZ, R38 ;  /* 0x000000ffff0b7224 */ /* 0x020fe200078e0026 */
[----:B------:R-:W-:Y:S01]  /*3ea0*/  MOV R13, R36 ;  /* 0x00000024000d7202 */ /* 0x000fe20000000f00 */
[----:B------:R-:W-:Y:S01]  /*3eb0*/  IMAD.MOV.U32 R12, RZ, RZ, R39 ;  /* 0x000000ffff0c7224 */ /* 0x000fe200078e0027 */
[----:B------:R-:W-:Y:S01]  /*3ec0*/  ISETP.NE.AND P5, PT, R157, 0x3, PT ;  /* 0x000000039d00780c */ /* 0x000fe20003fa5270 */
        /* <DEDUP_REMOVED lines=25> */
[----:B------:R-:W-:Y:S02]  /*4060*/  PRMT R95, R13, 0x7610, R95 ;  /* 0x000076100d5f7816 */ /* 0x000fe4000000005f */
[----:B------:R-:W-:Y:S01]  /*4070*/  PRMT R100, R14, 0x7610, R100 ;  /* 0x000076100e647816 */ /* 0x000fe20000000064 */
[----:B------:R-:W-:Y:S06]  /*4080*/  @!P5 BRA `(.L_x_15505) ;  /* 0x000000000004d947 */ /* 0x000fec0003800000 */
[----:B------:R-:W-:Y:S01]  /*4090*/  BPT.TRAP 0x1 ;  /* 0x000000040000795c */ /* 0x000fe20000300000 */
.L_x_15505:
[----:B------:R-:W2:Y:S01]  /*40a0*/  LDL R11, [R1] ;  /* 0x00000000010b7983 */ /* 0x000ea20000100800 */
[----:B------:R-:W-:Y:S01]  /*40b0*/  IMAD R68, R19, 0x8, R2 ;  /* 0x0000000813447824 */ /* 0x000fe200078e0202 */
[----:B------:R-:W0:Y:S01]  /*40c0*/  LDC R87, c[0x0][0x2f4] ;  /* 0x0000bd00ff577b82 */ /* 0x000e220000000800 */
[----:B------:R-:W-:Y:S01]  /*40d0*/  BSSY B1, `(.L_x_15506) ;  /* 0x0000004000017945 */ /* 0x000fe20003800000 */
[----:B--2---:R-:W-:-:S04]  /*40e0*/  SHF.L.U32 R77, R11, 0x1f, RZ ;  /* 0x0000001f0b4d7819 */ /* 0x004fc800000006ff */
[----:B------:R-:W1:Y:S02]  /*40f0*/  SYNCS.PHASECHK.TRANS64.TRYWAIT P4, [R68+URZ+0x16890], R77 ;  /* 0x0168904d440075a7 */ /* 0x000e64000808017f */
[----:B01----:R-:W-:Y:S05]  /*4100*/  @!P4 BRA `(.L_x_15507) ;  /* 0x0000017c0070c947 */ /* 0x003fea0003800000 */
.L_x_15748:
[----:B------:R-:W-:Y:S05]  /*4110*/  BSYNC B1 ;  /* 0x0000000000017941 */ /* 0x000fea0003800000 */
.L_x_15506:
[----:B------:R-:W-:Y:S01]  /*4120*/  UMOV UR4, 0xffffffff ;  /* 0xffffffff00047882 */ /* 0x000fe20000000000 */
[----:B------:R-:W-:Y:S02]  /*4130*/  IADD3 R89, -R58, R87, RZ ;  /* 0x000000573a597210 */ /* 0x000fe40007ffe1ff */
[----:B------:R-:W-:Y:S05]  /*4140*/  BRA.DIV UR4, `(.L_x_15508) ;  /* 0x0000017e04747947 */ /* 0x000fea000b800000 */
[----:B------:R1:W2:Y:S04]  /*4150*/  SHFL.IDX PT, R81, R85, RZ, 0x1c1f ;  /* 0x001c1fff55517589 */ /* 0x0002a800000e0000 */
[----:B------:R1:W3:Y:S02]  /*4160*/  SHFL.IDX PT, R80, R84, RZ, 0x1c1f ;  /* 0x001c1fff54507589 */ /* 0x0002e400000e0000 */
.L_x_15752:
[----:B------:R-:W-:Y:S01]  /*4170*/  ISETP.GE.OR P4, PT, R154, R75, P1 ;  /* 0x0000004b9a00720c */ /* 0x000fe20000f86670 */
[----:B------:R-:W-:-:S12]  /*4180*/  BSSY B1, `(.L_x_15509) ;  /* 0x0000070000017945 */ /* 0x000fd80003800000 */
[----:B------:R-:W-:Y:S05]  /*4190*/  @P4 BRA `(.L_x_15510) ;  /* 0x0000000400b84947 */ /* 0x000fea0003800000 */
[----:B------:R-:W4:Y:S01]  /*41a0*/  S2R R12, SR_TID.X ;  /* 0x00000000000c7919 */ /* 0x000f220000002100 */
[----:B------:R-:W-:Y:S01]  /*41b0*/  SEL R11, R58, R89, !P0 ;  /* 0x000000593a0b7207 */ /* 0x000fe20004000000 */
[----:B------:R-:W-:Y:S01]  /*41c0*/  BSSY B2, `(.L_x_15511) ;  /* 0x0000067000027945 */ /* 0x000fe20003800000 */
[----:B---3--:R-:W-:-:S04]  /*41d0*/  LEA R78, P4, R10, R80, 0x1 ;  /* 0x000000500a4e7211 */ /* 0x008fc800078808ff */
[----:B--2---:R-:W-:Y:S01]  /*41e0*/  LEA.HI.X R79, R10, R81, R8, 0x1, P4 ;  /* 0x000000510a4f7211 */ /* 0x004fe200020f0c08 */
[----:B----4-:R-:W-:Y:S01]  /*41f0*/  VIADD R14, R12, 0xffffff80 ;  /* 0xffffff800c0e7836 */ /* 0x010fe20000000000 */
[----:B------:R-:W-:-:S04]  /*4200*/  SHF.R.S32.HI R12, RZ, 0x1f, R11 ;  /* 0x0000001fff0c7819 */ /* 0x000fc8000001140b */
[----:B------:R-:W-:Y:S02]  /*4210*/  LEA.HI R11, R12, R11, RZ, 0x4 ;  /* 0x0000000b0c0b7211 */ /* 0x000fe400078f20ff */
[----:B------:R-:W-:Y:S02]  /*4220*/  SHF.R.S32.HI R13, RZ, 0x1f, R14 ;  /* 0x0000001fff0d7819 */ /* 0x000fe4000001140e */
[----:B------:R-:W-:Y:S02]  /*4230*/  LEA.HI.SX32 R11, R11, R52, 0x1c ;  /* 0x000000340b0b7211 */ /* 0x000fe400078fe2ff */
[----:B------:R-:W-:-:S03]  /*4240*/  LEA.HI R13, R13, R14, RZ, 0x5 ;  /* 0x0000000e0d0d7211 */ /* 0x000fc600078f28ff */
[----:B------:R-:W-:Y:S01]  /*4250*/  IMAD.SHL.U32 R86, R11, 0x8, RZ ;  /* 0x000000080b567824 */ /* 0x000fe200078e00ff */
[----:B------:R-:W-:Y:S01]  /*4260*/  SHF.R.S32.HI R13, RZ, 0x5, R13 ;  /* 0x00000005ff0d7819 */ /* 0x000fe2000001140d */
[----:B------:R-:W-:-:S03]  /*4270*/  IMAD R11, R19, 0x2000, R3 ;  /* 0x00002000130b7824 */ /* 0x000fc600078e0203 */
[----:B------:R-:W-:Y:S01]  /*4280*/  LOP3.LUT R12, R65, 0x38, R86, 0xf8, !PT ;  /* 0x00000038410c7812 */ /* 0x000fe200078ef856 */
[----:B------:R-:W-:-:S03]  /*4290*/  IMAD R11, R11, 0x2, R2 ;  /* 0x000000020b0b7824 */ /* 0x000fc600078e0202 */
[----:B------:R-:W-:-:S05]  /*42a0*/  LOP3.LUT R12, R12, R61, RZ, 0x3c, !PT ;  /* 0x0000003d0c0c7212 */ /* 0x000fca00078e3cff */
[----:B------:R-:W-:-:S05]  /*42b0*/  IMAD R12, R13, 0x200, R12 ;  /* 0x000002000d0c7824 */ /* 0x000fca00078e020c */
[----:B------:R-:W-:-:S05]  /*42c0*/  LEA R13, R19, R12, 0xd ;  /* 0x0000000c130d7211 */ /* 0x000fca00078e68ff */
[----:B------:R-:W-:Y:S02]  /*42d0*/  IMAD R44, R13, 0x2, R2 ;  /* 0x000000020d2c7824 */ /* 0x000fe400078e0202 */
[----:B------:R2:W3:Y:S04]  /*42e0*/  LDS.128 R12, [R11+0xe400] ;  /* 0x00e400000b0c7984 */ /* 0x0004e80000000c00 */
[----:B------:R-:W4:Y:S01]  /*42f0*/  LDS.128 R44, [R44+0xe400] ;  /* 0x00e400002c2c7984 */ /* 0x000f220000000c00 */
[----:B------:R-:W-:Y:S05]  /*4300*/  @P3 BRA `(.L_x_15512) ;  /* 0x0000000400483947 */ /* 0x000fea0003800000 */
[----:B------:R-:W-:Y:S01]  /*4310*/  SHF.R.U32.HI R97, RZ, 0x10, R33 ;  /* 0x00000010ff617819 */ /* 0x000fe20000011621 */
[----:B------:R-:W-:Y:S01]  /*4320*/  HADD2.F32 R100, -RZ, R100.H0_H0 ;  /* 0x20000064ff647230 */ /* 0x000fe20000004100 */
[--C-:B------:R-:W-:Y:S01]  /*4330*/  SHF.R.U64 R4, R4, 0x10, R5.reuse ;  /* 0x0000001004047819 */ /* 0x100fe20000001205 */
[----:B------:R-:W-:Y:S01]  /*4340*/  HADD2.F32 R98, -RZ, R98.H0_H0 ;  /* 0x20000062ff627230 */ /* 0x000fe20000004100 */
[----:B------:R-:W-:Y:S01]  /*4350*/  SHF.R.U32.HI R94, RZ, 0x10, R5 ;  /* 0x00000010ff5e7819 */ /* 0x000fe20000011605 */
[----:B------:R-:W-:Y:S01]  /*4360*/  HADD2.F32 R97, -RZ, R97.H0_H0 ;  /* 0x20000061ff617230 */ /* 0x000fe20000004100 */
[----:B--2---:R-:W-:Y:S01]  /*4370*/  SHF.R.U64 R11, R32, 0x10, R33 ;  /* 0x00000010200b7819 */ /* 0x004fe20000001221 */
[--C-:B----4-:R-:W-:Y:S01]  /*4380*/  HADD2.F32 R33, -RZ, R45.reuse.H0_H0 ;  /* 0x2000002dff217230 */ /* 0x110fe20000004100 */
[--C-:B------:R-:W-:Y:S01]  /*4390*/  SHF.R.U64 R5, R6, 0x10, R7.reuse ;  /* 0x0000001006057819 */ /* 0x100fe20000001207 */
[----:B------:R-:W-:Y:S01]  /*43a0*/  HADD2.F32 R45, -RZ, R45.H1_H1 ;  /* 0x3000002dff2d7230 */ /* 0x000fe20000004100 */
[----:B------:R-:W-:Y:S01]  /*43b0*/  SHF.R.U32.HI R32, RZ, 0x10, R7 ;  /* 0x00000010ff207819 */ /* 0x000fe20000011607 */
[--C-:B---3--:R-:W-:Y:S01]  /*43c0*/  HADD2.F32 R7, -RZ, R13.reuse.H0_H0 ;  /* 0x2000000dff077230 */ /* 0x108fe20000004100 */
[----:B------:R-:W-:Y:S01]  /*43d0*/  SHF.R.U64 R6, R34, 0x10, R35 ;  /* 0x0000001022067819 */ /* 0x000fe20000001223 */
[----:B------:R-:W-:-:S02]  /*43e0*/  HADD2.F32 R34, -RZ, R13.H1_H1 ;  /* 0x3000000dff227230 */ /* 0x000fc40000004100 */
[-C--:B------:R-:W-:Y:S01]  /*43f0*/  FMUL.FTZ R102, R33, R100.reuse ;  /* 0x0000006421667220 */ /* 0x080fe20000410000 */
[----:B------:R-:W-:Y:S02]  /*4400*/  HADD2.F32 R94, -RZ, R94.H0_H0 ;  /* 0x2000005eff5e7230 */ /* 0x000fe40000004100 */
[-C--:B------:R-:W-:Y:S01]  /*4410*/  FMUL.FTZ R99, R45, R97.reuse ;  /* 0x000000612d637220 */ /* 0x080fe20000410000 */
[C---:B------:R-:W-:Y:S01]  /*4420*/  FMUL.FTZ R100, R7.reuse, R100 ;  /* 0x0000006407647220 */ /* 0x040fe20000410000 */
[C---:B------:R-:W-:Y:S01]  /*4430*/  FMUL.FTZ R104, R34.reuse, R97 ;  /* 0x0000006122687220 */ /* 0x040fe20000410000 */
[----:B------:R-:W-:Y:S01]  /*4440*/  SHF.R.U32.HI R35, RZ, 0x10, R35 ;  /* 0x00000010ff237819 */ /* 0x000fe20000011623 */
[----:B------:R-:W-:Y:S01]  /*4450*/  FFMA.FTZ R34, R34, R94, -R99 ;  /* 0x0000005e22227223 */ /* 0x000fe20000010863 */
[-C--:B------:R-:W-:Y:S01]  /*4460*/  FFMA.FTZ R7, R7, R98.reuse, -R102 ;  /* 0x0000006207077223 */ /* 0x080fe20000010866 */
[----:B------:R-:W-:Y:S01]  /*4470*/  FFMA.FTZ R13, R33, R98, R100 ;  /* 0x00000062210d7223 */ /* 0x000fe20000010064 */
[----:B------:R-:W-:Y:S01]  /*4480*/  FFMA.FTZ R94, R45, R94, R104 ;  /* 0x0000005e2d5e7223 */ /* 0x000fe20000010068 */
[----:B------:R-:W-:-:S02]  /*4490*/  HADD2.F32 R98, -RZ, R96.H0_H0 ;  /* 0x20000060ff627230 */ /* 0x000fc40000004100 */
[----:B------:R-:W-:Y:S01]  /*44a0*/  HADD2.F32 R100, -RZ, R96.H1_H1 ;  /* 0x30000060ff647230 */ /* 0x000fe20000004100 */
[----:B------:R-:W-:Y:S01]  /*44b0*/  F2FP.F16.F32.PACK_AB R7, R34, R7 ;  /* 0x000000072207723e */ /* 0x000fe200000000ff */
[--C-:B------:R-:W-:Y:S02]  /*44c0*/  HADD2.F32 R45, -RZ, R47.reuse.H0_H0 ;  /* 0x2000002fff2d7230 */ /* 0x100fe40000004100 */
[----:B------:R-:W-:Y:S02]  /*44d0*/  HADD2.F32 R47, -RZ, R47.H1_H1 ;  /* 0x3000002fff2f7230 */ /* 0x000fe40000004100 */
[----:B------:R-:W-:Y:S02]  /*44e0*/  HADD2.F32 R97, -RZ, R35.H0_H0 ;  /* 0x20000023ff617230 */ /* 0x000fe40000004100 */
[--C-:B------:R-:W-:Y:S02]  /*44f0*/  HADD2.F32 R96, -RZ, R15.reuse.H1_H1 ;  /* 0x3000000fff607230 */ /* 0x100fe40000004100 */
[----:B------:R-:W-:-:S02]  /*4500*/  HADD2.F32 R33, -RZ, R15.H0_H0 ;  /* 0x2000000fff217230 */ /* 0x000fc40000004100 */
[-C--:B------:R-:W-:Y:S01]  /*4510*/  FMUL.FTZ R99, R47, R97.reuse ;  /* 0x000000612f637220 */ /* 0x080fe20000410000 */
[----:B------:R-:W-:Y:S02]  /*4520*/  HADD2.F32 R35, -RZ, R32.H0_H0 ;  /* 0x20000020ff237230 */ /* 0x000fe40000004100 */
[-C--:B------:R-:W-:Y:S01]  /*4530*/  FMUL.FTZ R32, R45, R100.reuse ;  /* 0x000000642d207220 */ /* 0x080fe20000410000 */
[C---:B------:R-:W-:Y:S01]  /*4540*/  FMUL.FTZ R102, R96.reuse, R97 ;  /* 0x0000006160667220 */ /* 0x040fe20000410000 */
[C---:B------:R-:W-:Y:S01]  /*4550*/  FMUL.FTZ R100, R33.reuse, R100 ;  /* 0x0000006421647220 */ /* 0x040fe20000410000 */
[----:B------:R-:W-:Y:S02]  /*4560*/  HADD2.F32 R5, -RZ, R5.H0_H0 ;  /* 0x20000005ff057230 */ /* 0x000fe40000004100 */
[-C--:B------:R-:W-:Y:S01]  /*4570*/  FFMA.FTZ R15, R33, R98.reuse, -R32 ;  /* 0x00000062210f7223 */ /* 0x080fe20000010820 */
[-C--:B------:R-:W-:Y:S01]  /*4580*/  FFMA.FTZ R96, R96, R35.reuse, -R99 ;  /* 0x0000002360607223 */ /* 0x080fe20000010863 */
[----:B------:R-:W-:Y:S01]  /*4590*/  FFMA.FTZ R33, R47, R35, R102 ;  /* 0x000000232f217223 */ /* 0x000fe20000010066 */
[----:B------:R-:W-:Y:S01]  /*45a0*/  FFMA.FTZ R32, R45, R98, R100 ;  /* 0x000000622d207223 */ /* 0x000fe20000010064 */
[----:B------:R-:W-:-:S02]  /*45b0*/  HADD2.F32 R47, -RZ, R11.H0_H0 ;  /* 0x2000000bff2f7230 */ /* 0x000fc40000004100 */
[----:B------:R-:W-:Y:S01]  /*45c0*/  HADD2.F32 R35, -RZ, R44.H0_H0 ;  /* 0x2000002cff237230 */ /* 0x000fe20000004100 */
[----:B------:R-:W-:Y:S01]  /*45d0*/  F2FP.F16.F32.PACK_AB R15, R96, R15 ;  /* 0x0000000f600f723e */ /* 0x000fe200000000ff */
[--C-:B------:R-:W-:Y:S01]  /*45e0*/  HADD2.F32 R100, -RZ, R95.reuse.H0_H0 ;  /* 0x2000005fff647230 */ /* 0x100fe20000004100 */
[----:B------:R-:W-:Y:S01]  /*45f0*/  F2FP.F16.F32.PACK_AB R32, R33, R32 ;  /* 0x000000202120723e */ /* 0x000fe200000000ff */
[----:B------:R-:W-:Y:S02]  /*4600*/  HADD2.F32 R11, -RZ, R12.H0_H0 ;  /* 0x2000000cff0b7230 */ /* 0x000fe40000004100 */
[----:B------:R-:W-:Y:S02]  /*4610*/  HADD2.F32 R44, -RZ, R44.H1_H1 ;  /* 0x3000002cff2c7230 */ /* 0x000fe40000004100 */
[----:B------:R-:W-:Y:S02]  /*4620*/  HADD2.F32 R12, -RZ, R12.H1_H1 ;  /* 0x3000000cff0c7230 */ /* 0x000fe40000004100 */
[----:B------:R-:W-:-:S02]  /*4630*/  HADD2.F32 R98, -RZ, R95.H1_H1 ;  /* 0x3000005fff627230 */ /* 0x000fc40000004100 */
[-C--:B------:R-:W-:Y:S01]  /*4640*/  FMUL.FTZ R95, R44, R47.reuse ;  /* 0x0000002f2c5f7220 */ /* 0x080fe20000410000 */
[----:B------:R-:W-:Y:S02]  /*4650*/  HADD2.F32 R45, -RZ, R4.H0_H0 ;  /* 0x20000004ff2d7230 */ /* 0x000fe40000004100 */
[-C--:B------:R-:W-:Y:S01]  /*4660*/  FMUL.FTZ R4, R35, R100.reuse ;  /* 0x0000006423047220 */ /* 0x080fe20000410000 */
[C---:B------:R-:W-:Y:S01]  /*4670*/  FMUL.FTZ R100, R11.reuse, R100 ;  /* 0x000000640b647220 */ /* 0x040fe20000410000 */
[C---:B------:R-:W-:Y:S02]  /*4680*/  FMUL.FTZ R47, R12.reuse, R47 ;  /* 0x0000002f0c2f7220 */ /* 0x040fe40000410000 */
[-C--:B------:R-:W-:Y:S01]  /*4690*/  FFMA.FTZ R4, R11, R98.reuse, -R4 ;  /* 0x000000620b047223 */ /* 0x080fe20000010804 */
[----:B------:R-:W-:Y:S01]  /*46a0*/  FFMA.FTZ R11, R35, R98, R100 ;  /* 0x00000062230b7223 */ /* 0x000fe20000010064 */
[-C--:B------:R-:W-:Y:S01]  /*46b0*/  FFMA.FTZ R95, R12, R45.reuse, -R95 ;  /* 0x0000002d0c5f7223 */ /* 0x080fe2000001085f */
[----:B------:R-:W-:Y:S01]  /*46c0*/  FFMA.FTZ R44, R44, R45, R47 ;  /* 0x0000002d2c2c7223 */ /* 0x000fe2000001002f */
[----:B------:R-:W-:-:S02]  /*46d0*/  HADD2.F32 R35, -RZ, R93.H1_H1 ;  /* 0x3000005dff237230 */ /* 0x000fc40000004100 */
[----:B------:R-:W-:Y:S02]  /*46e0*/  HADD2.F32 R45, -RZ, R6.H0_H0 ;  /* 0x20000006ff2d7230 */ /* 0x000fe40000004100 */
[----:B------:R-:W-:Y:S01]  /*46f0*/  HADD2.F32 R12, -RZ, R46.H0_H0 ;  /* 0x2000002eff0c7230 */ /* 0x000fe20000004100 */
[----:B------:R-:W-:Y:S01]  /*4700*/  F2FP.F16.F32.PACK_AB R44, R44, R11 ;  /* 0x0000000b2c2c723e */ /* 0x000fe200000000ff */
[----:B------:R-:W-:Y:S02]  /*4710*/  HADD2.F32 R93, -RZ, R93.H0_H0 ;  /* 0x2000005dff5d7230 */ /* 0x000fe40000004100 */
[----:B------:R-:W-:Y:S02]  /*4720*/  HADD2.F32 R6, -RZ, R14.H0_H0 ;  /* 0x2000000eff067230 */ /* 0x000fe40000004100 */
[----:B------:R-:W-:Y:S02]  /*4730*/  HADD2.F32 R46, -RZ, R46.H1_H1 ;  /* 0x3000002eff2e7230 */ /* 0x000fe40000004100 */
[----:B------:R-:W-:Y:S01]  /*4740*/  FMUL.FTZ R47, R12, R93 ;  /* 0x0000005d0c2f7220 */ /* 0x000fe20000410000 */
[----:B------:R-:W-:-:S02]  /*4750*/  HADD2.F32 R14, -RZ, R14.H1_H1 ;  /* 0x3000000eff0e7230 */ /* 0x000fc40000004100 */
[----:B------:R-:W-:Y:S01]  /*4760*/  FMUL.FTZ R93, R6, R93 ;  /* 0x0000005d065d7220 */ /* 0x000fe20000410000 */
[----:B------:R-:W-:Y:S01]  /*4770*/  FMUL.FTZ R97, R46, R45 ;  /* 0x0000002d2e617220 */ /* 0x000fe20000410000 */
[----:B------:R-:W-:Y:S01]  /*4780*/  FFMA.FTZ R47, R6, R35, -R47 ;  /* 0x00000023062f7223 */ /* 0x000fe2000001082f */
[----:B------:R-:W-:Y:S01]  /*4790*/  FMUL.FTZ R45, R14, R45 ;  /* 0x0000002d0e2d7220 */ /* 0x000fe20000410000 */
[----:B------:R-:W-:Y:S01]  /*47a0*/  FFMA.FTZ R93, R12, R35, R93 ;  /* 0x000000230c5d7223 */ /* 0x000fe2000001005d */
[-C--:B------:R-:W-:Y:S01]  /*47b0*/  FFMA.FTZ R14, R14, R5.reuse, -R97 ;  /* 0x000000050e0e7223 */ /* 0x080fe20000010861 */
[----:B------:R-:W-:Y:S01]  /*47c0*/  F2FP.F16.F32.PACK_AB R12, R95, R4 ;  /* 0x000000045f0c723e */ /* 0x000fe200000000ff */
[----:B------:R-:W-:Y:S01]  /*47d0*/  FFMA.FTZ R46, R46, R5, R45 ;  /* 0x000000052e2e7223 */ /* 0x000fe2000001002d */
[----:B------:R-:W-:Y:S01]  /*47e0*/  F2FP.F16.F32.PACK_AB R45, R94, R13 ;  /* 0x0000000d5e2d723e */ /* 0x000fe200000000ff */
[----:B------:R-:W-:Y:S01]  /*47f0*/  IMAD.MOV.U32 R13, RZ, RZ, R7 ;  /* 0x000000ffff0d7224 */ /* 0x000fe200078e0007 */
[----:B------:R-:W-:Y:S01]  /*4800*/  F2FP.F16.F32.PACK_AB R14, R14, R47 ;  /* 0x0000002f0e0e723e */ /* 0x000fe200000000ff */
[----:B------:R-:W-:Y:S01]  /*4810*/  IMAD.MOV.U32 R47, RZ, RZ, R32 ;  /* 0x000000ffff2f7224 */ /* 0x000fe200078e0020 */
[----:B------:R-:W-:-:S07]  /*4820*/  F2FP.F16.F32.PACK_AB R46, R46, R93 ;  /* 0x0000005d2e2e723e */ /* 0x000fce00000000ff */
.L_x_15512:
[----:B------:R-:W-:Y:S05]  /*4830*/  BSYNC B2 ;  /* 0x0000000000027941 */ /* 0x000fea0003800000 */
.L_x_15511:
[----:B------:R-:W-:Y:S01]  /*4840*/  ISETP.GE.AND P4, PT, R86, R87, PT ;  /* 0x000000575600720c */ /* 0x000fe20003f86270 */
[----:B---3--:R3:W-:-:S12]  /*4850*/  ST.E.128 desc[UR40][R78.64], R12 ;  /* 0x0000000c4e007985 */ /* 0x0087d8000c101d28 */
[----:B------:R-:W-:-:S05]  /*4860*/  @!P4 IMAD.WIDE R80, R86, 0x2, R80 ;  /* 0x000000025650c825 */ /* 0x000fca00078e0250 */
[----:B----4-:R3:W-:Y:S02]  /*4870*/  @!P4 ST.E.128 desc[UR40][R80.64], R44 ;  /* 0x0000002c5000c985 */ /* 0x0107e4000c101d28 */
.L_x_15510:
[----:B------:R-:W-:Y:S05]  /*4880*/  BSYNC B1 ;  /* 0x0000000000017941 */ /* 0x000fea0003800000 */
.L_x_15509:
[----:B------:R-:W-:-:S03]  /*4890*/  UMOV UR4, 0xffffffff ;  /* 0xffffffff00047882 */ /* 0x000fc60000000000 */
[----:B------:R-:W-:Y:S05]  /*48a0*/  BRA.DIV UR4, `(.L_x_15513) ;  /* 0x0000017604e87947 */ /* 0x000fea000b800000 */
[----:B-1----:R-:W1:Y:S04]  /*48b0*/  SHFL.IDX PT, R85, R85, 0x1, 0x1c1f ;  /* 0x003c1f0055557f89 */ /* 0x002e6800000e0000 */
[----:B------:R-:W4:Y:S02]  /*48c0*/  SHFL.IDX PT, R84, R84, 0x1, 0x1c1f ;  /* 0x003c1f0054547f89 */ /* 0x000f2400000e0000 */
.L_x_15756:
[----:B------:R-:W-:-:S04]  /*48d0*/  IADD3 R4, R154, 0x60, RZ ;  /* 0x000000609a047810 */ /* 0x000fc80007ffe0ff */
[----:B------:R-:W-:-:S13]  /*48e0*/  ISETP.GE.OR P4, PT, R4, R75, P1 ;  /* 0x0000004b0400720c */ /* 0x000fda0000f86670 */
[----:B------:R-:W-:Y:S05]  /*48f0*/  @P4 BRA `(.L_x_15496) ;  /* 0x0000000800f44947 */ /* 0x000fea0003800000 */
[----:B------:R-:W5:Y:S01]  /*4900*/  LDL R5, [R1+0x40] ;  /* 0x0000400001057983 */ /* 0x000f620000100800 */
[----:B------:R-:W-:Y:S01]  /*4910*/  SEL R89, R58, R89, !P0 ;  /* 0x000000593a597207 */ /* 0x000fe20004000000 */
[----:B------:R-:W-:Y:S01]  /*4920*/  VIADD R6, R154, 0x60 ;  /* 0x000000609a067836 */ /* 0x000fe20000000000 */
[----:B----4-:R-:W-:Y:S01]  /*4930*/  LEA R32, P4, R10, R84, 0x1 ;  /* 0x000000540a207211 */ /* 0x010fe200078808ff */
[----:B------:R-:W-:Y:S01]  /*4940*/  VIADD R7, R154, 0x60 ;  /* 0x000000609a077836 */ /* 0x000fe20000000000 */
[----:B------:R-:W-:Y:S01]  /*4950*/  SHF.R.S32.HI R4, RZ, 0x1f, R89 ;  /* 0x0000001fff047819 */ /* 0x000fe20000011459 */
[----:B------:R-:W-:Y:S01]  /*4960*/  IMAD.SHL.U32 R6, R6, 0x40, RZ ;  /* 0x0000004006067824 */ /* 0x000fe200078e00ff */
[----:B------:R-:W-:Y:S01]  /*4970*/  BSSY B1, `(.L_x_15514) ;  /* 0x000006a000017945 */ /* 0x000fe20003800000 */
[----:B------:R-:W-:Y:S01]  /*4980*/  IMAD.SHL.U32 R7, R7, 0x40, RZ ;  /* 0x0000004007077824 */ /* 0x000fe200078e00ff */
[----:B------:R-:W-:Y:S02]  /*4990*/  LEA.HI R89, R4, R89, RZ, 0x4 ;  /* 0x0000005904597211 */ /* 0x000fe400078f20ff */
[----:B------:R-:W-:-:S02]  /*49a0*/  LOP3.LUT R6, R6, 0x1c0, RZ, 0xc0, !PT ;  /* 0x000001c006067812 */ /* 0x000fc400078ec0ff */
[----:B--2---:R-:W-:Y:S02]  /*49b0*/  LEA.HI.SX32 R11, R89, R52, 0x1c ;  /* 0x00000034590b7211 */ /* 0x004fe400078fe2ff */
[----:B------:R-:W-:Y:S02]  /*49c0*/  LOP3.LUT R7, R7, 0x1c0, RZ, 0xc0, !PT ;  /* 0x000001c007077812 */ /* 0x000fe400078ec0ff */
[----:B------:R-:W-:Y:S02]  /*49d0*/  SHF.L.U32 R11, R11, 0x3, RZ ;  /* 0x000000030b0b7819 */ /* 0x000fe400000006ff */
[----:B------:R-:W-:Y:S02]  /*49e0*/  SHF.R.U32.HI R6, RZ, 0x3, R6 ;  /* 0x00000003ff067819 */ /* 0x000fe40000011606 */
[----:B------:R-:W-:Y:S02]  /*49f0*/  LOP3.LUT R4, R7, 0x38, R11, 0xf8, !PT ;  /* 0x0000003807047812 */ /* 0x000fe400078ef80b */
[----:B-1----:R-:W-:-:S02]  /*4a00*/  LEA.HI.X R33, R10, R85, R8, 0x1, P4 ;  /* 0x000000550a217211 */ /* 0x002fc400020f0c08 */
[----:B------:R-:W-:-:S05]  /*4a10*/  LOP3.LUT R4, R4, R6, RZ, 0x3c, !PT ;  /* 0x0000000604047212 */ /* 0x000fca00078e3cff */
[----:B-----5:R-:W-:Y:S02]  /*4a20*/  IMAD.IADD R4, R5, 0x1, R4 ;  /* 0x0000000105047824 */ /* 0x020fe400078e0204 */
[C---:B------:R-:W-:Y:S02]  /*4a30*/  IMAD R5, R19.reuse, 0x2000, R0 ;  /* 0x0000200013057824 */ /* 0x040fe400078e0200 */
[----:B------:R-:W-:Y:S02]  /*4a40*/  IMAD R7, R19, 0x2000, R4 ;  /* 0x0000200013077824 */ /* 0x000fe400078e0204 */
[----:B------:R-:W-:-:S03]  /*4a50*/  IMAD R5, R5, 0x2, R2 ;  /* 0x0000000205057824 */ /* 0x000fc600078e0202 */
[----:B---3--:R-:W-:-:S03]  /*4a60*/  LEA R12, R7, R2, 0x1 ;  /* 0x00000002070c7211 */ /* 0x008fc600078e08ff */
[----:B------:R-:W1:Y:S04]  /*4a70*/  LDS.128 R4, [R5+0xe400] ;  /* 0x00e4000005047984 */ /* 0x000e680000000c00 */
[----:B------:R-:W2:Y:S01]  /*4a80*/  LDS.128 R12, [R12+0xe400] ;  /* 0x00e400000c0c7984 */ /* 0x000ea20000000c00 */
[----:B------:R-:W-:Y:S05]  /*4a90*/  @P3 BRA `(.L_x_15515) ;  /* 0x00000004005c3947 */ /* 0x000fea0003800000 */
[----:B------:R-:W-:Y:S01]  /*4aa0*/  SHF.R.U64 R34, R38, 0x10, R39 ;  /* 0x0000001026227819 */ /* 0x000fe20000001227 */
[----:B-1----:R-:W-:Y:S01]  /*4ab0*/  IMAD.MOV.U32 R38, RZ, RZ, R4 ;  /* 0x000000ffff267224 */ /* 0x002fe200078e0004 */
[----:B------:R-:W-:Y:S01]  /*4ac0*/  SHF.R.U32.HI R44, RZ, 0x10, R41 ;  /* 0x00000010ff2c7819 */ /* 0x000fe20000011629 */
[----:B--2---:R-:W-:Y:S01]  /*4ad0*/  IMAD.MOV.U32 R4, RZ, RZ, R13 ;  /* 0x000000ffff047224 */ /* 0x004fe200078e000d */
[----:B------:R-:W-:Y:S01]  /*4ae0*/  SHF.R.U64 R35, R36, 0x10, R37 ;  /* 0x0000001024237819 */ /* 0x000fe20000001225 */
[----:B------:R-:W-:Y:S01]  /*4af0*/  IMAD.MOV.U32 R13, RZ, RZ, R7 ;  /* 0x000000ffff0d7224 */ /* 0x000fe200078e0007 */
[----:B------:R-:W-:Y:S01]  /*4b00*/  SHF.R.U32.HI R46, RZ, 0x10, R37 ;  /* 0x00000010ff2e7819 */ /* 0x000fe20000011625 */
[----:B------:R-:W-:Y:S01]  /*4b10*/  HADD2.F32 R44, -RZ, R44.H0_H0 ;  /* 0x2000002cff2c7230 */ /* 0x000fe20000004100 */
[----:B------:R-:W-:Y:S01]  /*4b20*/  SHF.R.U64 R37, R40, 0x10, R41 ;  /* 0x0000001028257819 */ /* 0x000fe20000001229 */
[----:B------:R-:W-:Y:S01]  /*4b30*/  HADD2.F32 R7, -RZ, R5.H1_H1 ;  /* 0x30000005ff077230 */ /* 0x000fe20000004100 */
[----:B------:R-:W-:Y:S01]  /*4b40*/  SHF.R.U32.HI R47, RZ, 0x10, R39 ;  /* 0x00000010ff2f7819 */ /* 0x000fe20000011627 */
[----:B------:R-:W-:Y:S01]  /*4b50*/  IMAD.MOV.U32 R39, RZ, RZ, R12 ;  /* 0x000000ffff277224 */ /* 0x000fe200078e000c */
[--C-:B------:R-:W-:Y:S01]  /*4b60*/  SHF.R.U64 R36, R42, 0x10, R43.reuse ;  /* 0x000000102a247819 */ /* 0x100fe2000000122b */
[----:B------:R-:W-:Y:S01]  /*4b70*/  HADD2.F32 R12, -RZ, R4.H0_H0 ;  /* 0x20000004ff0c7230 */ /* 0x000fe20000004100 */
[----:B------:R-:W-:Y:S01]  /*4b80*/  SHF.R.U32.HI R45, RZ, 0x10, R43 ;  /* 0x00000010ff2d7819 */ /* 0x000fe2000001162b */
[----:B------:R-:W-:Y:S01]  /*4b90*/  HADD2.F32 R43, -RZ, R92.H1_H1 ;  /* 0x3000005cff2b7230 */ /* 0x000fe20000004100 */
[----:B------:R-:W-:Y:S01]  /*4ba0*/  MOV R40, R15 ;  /* 0x0000000f00287202 */ /* 0x000fe20000000f00 */
[----:B------:R-:W-:-:S02]  /*4bb0*/  HADD2.F32 R15, -RZ, R4.H1_H1 ;  /* 0x30000004ff0f7230 */ /* 0x000fc40000004100 */
[----:B------:R-:W-:Y:S02]  /*4bc0*/  HADD2.F32 R4, -RZ, R5.H0_H0 ;  /* 0x20000005ff047230 */ /* 0x000fe40000004100 */
[-C--:B------:R-:W-:Y:S01]  /*4bd0*/  FMUL.FTZ R5, R12, R43.reuse ;  /* 0x0000002b0c057220 */ /* 0x080fe20000410000 */
[----:B------:R-:W-:Y:S02]  /*4be0*/  HADD2.F32 R41, -RZ, R92.H0_H0 ;  /* 0x2000005cff297230 */ /* 0x000fe40000004100 */
        /* <DEDUP_REMOVED lines=11> */
[----:B------:R-:W-:Y:S02]  /*4ca0*/  HADD2.F32 R15, -RZ, R13.H0_H0 ;  /* 0x2000000dff0f7230 */ /* 0x000fe40000004100 */
[----:B------:R-:W-:Y:S02]  /*4cb0*/  HADD2.F32 R42, -RZ, R40.H1_H1 ;  /* 0x30000028ff2a7230 */ /* 0x000fe40000004100 */
[-C--:B------:R-:W-:Y:S01]  /*4cc0*/  FMUL.FTZ R78, R41, R46.reuse ;  /* 0x0000002e294e7220 */ /* 0x080fe20000410000 */
[----:B------:R-:W-:Y:S02]  /*4cd0*/  HADD2.F32 R45, -RZ, R45.H0_H0 ;  /* 0x2000002dff2d7230 */ /* 0x000fe40000004100 */
[----:B------:R-:W-:Y:S01]  /*4ce0*/  FMUL.FTZ R46, R15, R46 ;  /* 0x0000002e0f2e7220 */ /* 0x000fe20000410000 */
[----:B------:R-:W-:-:S02]  /*4cf0*/  HADD2.F32 R40, -RZ, R13.H1_H1 ;  /* 0x3000000dff287230 */ /* 0x000fc40000004100 */
[----:B------:R-:W-:Y:S02]  /*4d00*/  HADD2.F32 R44, -RZ, R91.H0_H0 ;  /* 0x2000005bff2c7230 */ /* 0x000fe40000004100 */
[-C--:B------:R-:W-:Y:S01]  /*4d10*/  FMUL.FTZ R79, R42, R45.reuse ;  /* 0x0000002d2a4f7220 */ /* 0x080fe20000410000 */
[----:B------:R-:W-:Y:S02]  /*4d20*/  HADD2.F32 R43, -RZ, R47.H0_H0 ;  /* 0x2000002fff2b7230 */ /* 0x000fe40000004100 */
[----:B------:R-:W-:Y:S01]  /*4d30*/  FMUL.FTZ R45, R40, R45 ;  /* 0x0000002d282d7220 */ /* 0x000fe20000410000 */
[----:B------:R-:W-:Y:S02]  /*4d40*/  HADD2.F32 R35, -RZ, R35.H0_H0 ;  /* 0x20000023ff237230 */ /* 0x000fe40000004100 */
[-C--:B------:R-:W-:Y:S01]  /*4d50*/  FFMA.FTZ R47, R41, R44.reuse, R46 ;  /* 0x0000002c292f7223 */ /* 0x080fe2000001002e */
[----:B------:R-:W-:Y:S01]  /*4d60*/  FFMA.FTZ R13, R15, R44, -R78 ;  /* 0x0000002c0f0d7223 */ /* 0x000fe2000001084e */
[----:B------:R-:W-:-:S02]  /*4d70*/  HADD2.F32 R41, -RZ, R37.H0_H0 ;  /* 0x20000025ff297230 */ /* 0x000fc40000004100 */
[-C--:B------:R-:W-:Y:S01]  /*4d80*/  FFMA.FTZ R80, R42, R43.reuse, R45 ;  /* 0x0000002b2a507223 */ /* 0x080fe2000001002d */
[--C-:B------:R-:W-:Y:S02]  /*4d90*/  HADD2.F32 R37, -RZ, R39.reuse.H0_H0 ;  /* 0x20000027ff257230 */ /* 0x100fe40000004100 */
[----:B------:R-:W-:Y:S01]  /*4da0*/  FFMA.FTZ R78, R40, R43, -R79 ;  /* 0x0000002b284e7223 */ /* 0x000fe2000001084f */
[--C-:B------:R-:W-:Y:S02]  /*4db0*/  HADD2.F32 R15, -RZ, R38.reuse.H0_H0 ;  /* 0x20000026ff0f7230 */ /* 0x100fe40000004100 */
[----:B------:R-:W-:Y:S02]  /*4dc0*/  HADD2.F32 R39, -RZ, R39.H1_H1 ;  /* 0x30000027ff277230 */ /* 0x000fe40000004100 */
[----:B------:R-:W-:Y:S01]  /*4dd0*/  HADD2.F32 R38, -RZ, R38.H1_H1 ;  /* 0x30000026ff267230 */ /* 0x000fe20000004100 */
[----:B------:R-:W-:Y:S01]  /*4de0*/  F2FP.F16.F32.PACK_AB R78, R78, R13 ;  /* 0x0000000d4e4e723e */ /* 0x000fe200000000ff */
[----:B------:R-:W-:-:S02]  /*4df0*/  HADD2.F32 R42, -RZ, R88.H0_H0 ;  /* 0x20000058ff2a7230 */ /* 0x000fc40000004100 */
[-C--:B------:R-:W-:Y:S01]  /*4e00*/  FMUL.FTZ R43, R39, R41.reuse ;  /* 0x00000029272b7220 */ /* 0x080fe20000410000 */
[----:B------:R-:W-:Y:S02]  /*4e10*/  HADD2.F32 R40, -RZ, R90.H0_H0 ;  /* 0x2000005aff287230 */ /* 0x000fe40000004100 */
[C---:B------:R-:W-:Y:S01]  /*4e20*/  FMUL.FTZ R46, R38.reuse, R41 ;  /* 0x00000029262e7220 */ /* 0x040fe20000410000 */
[----:B------:R-:W-:Y:S02]  /*4e30*/  HADD2.F32 R88, -RZ, R88.H1_H1 ;  /* 0x30000058ff587230 */ /* 0x000fe40000004100 */
[-C--:B------:R-:W-:Y:S01]  /*4e40*/  FMUL.FTZ R44, R37, R42.reuse ;  /* 0x0000002a252c7220 */ /* 0x080fe20000410000 */
[-C--:B------:R-:W-:Y:S01]  /*4e50*/  FFMA.FTZ R43, R38, R35.reuse, -R43 ;  /* 0x00000023262b7223 */ /* 0x080fe2000001082b */
[----:B------:R-:W-:Y:S01]  /*4e60*/  FFMA.FTZ R41, R39, R35, R46 ;  /* 0x0000002327297223 */ /* 0x000fe2000001002e */
[C---:B------:R-:W-:Y:S01]  /*4e70*/  FMUL.FTZ R42, R15.reuse, R42 ;  /* 0x0000002a0f2a7220 */ /* 0x040fe20000410000 */
[----:B------:R-:W-:Y:S01]  /*4e80*/  FFMA.FTZ R44, R15, R40, -R44 ;  /* 0x000000280f2c7223 */ /* 0x000fe2000001082c */
[----:B------:R-:W-:Y:S01]  /*4e90*/  HADD2.F32 R35, -RZ, R14.H0_H0 ;  /* 0x2000000eff237230 */ /* 0x000fe20000004100 */
[----:B------:R-:W-:Y:S01]  /*4ea0*/  F2FP.F16.F32.PACK_AB R13, R12, R5 ;  /* 0x000000050c0d723e */ /* 0x000fe200000000ff */
[----:B------:R-:W-:-:S02]  /*4eb0*/  HADD2.F32 R39, -RZ, R36.H0_H0 ;  /* 0x20000024ff277230 */ /* 0x000fc40000004100 */
[----:B------:R-:W-:Y:S01]  /*4ec0*/  FFMA.FTZ R42, R37, R40, R42 ;  /* 0x00000028252a7223 */ /* 0x000fe2000001002a */
[----:B------:R-:W-:Y:S01]  /*4ed0*/  HADD2.F32 R15, -RZ, R6.H0_H0 ;  /* 0x20000006ff0f7230 */ /* 0x000fe20000004100 */
[----:B------:R-:W-:Y:S01]  /*4ee0*/  F2FP.F16.F32.PACK_AB R4, R43, R44 ;  /* 0x0000002c2b04723e */ /* 0x000fe200000000ff */
[----:B------:R-:W-:Y:S02]  /*4ef0*/  HADD2.F32 R14, -RZ, R14.H1_H1 ;  /* 0x3000000eff0e7230 */ /* 0x000fe40000004100 */
[----:B------:R-:W-:Y:S01]  /*4f00*/  HADD2.F32 R6, -RZ, R6.H1_H1 ;  /* 0x30000006ff067230 */ /* 0x000fe20000004100 */
[----:B------:R-:W-:Y:S01]  /*4f10*/  F2FP.F16.F32.PACK_AB R12, R41, R42 ;  /* 0x0000002a290c723e */ /* 0x000fe200000000ff */
[----:B------:R-:W-:Y:S02]  /*4f20*/  HADD2.F32 R37, -RZ, R34.H0_H0 ;  /* 0x20000022ff257230 */ /* 0x000fe40000004100 */
[----:B------:R-:W-:Y:S01]  /*4f30*/  FMUL.FTZ R34, R35, R88 ;  /* 0x0000005823227220 */ /* 0x000fe20000410000 */
[----:B------:R-:W-:-:S02]  /*4f40*/  HADD2.F32 R90, -RZ, R90.H1_H1 ;  /* 0x3000005aff5a7230 */ /* 0x000fc40000004100 */
[-C--:B------:R-:W-:Y:S01]  /*4f50*/  FMUL.FTZ R45, R14, R39.reuse ;  /* 0x000000270e2d7220 */ /* 0x080fe20000410000 */
[C---:B------:R-:W-:Y:S01]  /*4f60*/  FMUL.FTZ R88, R15.reuse, R88 ;  /* 0x000000580f587220 */ /* 0x040fe20000410000 */
[C---:B------:R-:W-:Y:S01]  /*4f70*/  FMUL.FTZ R39, R6.reuse, R39 ;  /* 0x0000002706277220 */ /* 0x040fe20000410000 */
[----:B------:R-:W-:Y:S02]  /*4f80*/  IMAD.MOV.U32 R5, RZ, RZ, R7 ;  /* 0x000000ffff057224 */ /* 0x000fe400078e0007 */
[-C--:B------:R-:W-:Y:S01]  /*4f90*/  FFMA.FTZ R34, R15, R90.reuse, -R34 ;  /* 0x0000005a0f227223 */ /* 0x080fe20000010822 */
[----:B------:R-:W-:Y:S01]  /*4fa0*/  FFMA.FTZ R88, R35, R90, R88 ;  /* 0x0000005a23587223 */ /* 0x000fe20000010058 */
[-C--:B------:R-:W-:Y:S01]  /*4fb0*/  FFMA.FTZ R45, R6, R37.reuse, -R45 ;  /* 0x00000025062d7223 */ /* 0x080fe2000001082d */
[----:B------:R-:W-:Y:S01]  /*4fc0*/  FFMA.FTZ R39, R14, R37, R39 ;  /* 0x000000250e277223 */ /* 0x000fe20000010027 */
[----:B------:R-:W-:Y:S01]  /*4fd0*/  F2FP.F16.F32.PACK_AB R15, R80, R47 ;  /* 0x0000002f500f723e */ /* 0x000fe200000000ff */
[----:B------:R-:W-:-:S02]  /*4fe0*/  IMAD.MOV.U32 R7, RZ, RZ, R78 ;  /* 0x000000ffff077224 */ /* 0x000fc400078e004e */
[----:B------:R-:W-:Y:S02]  /*4ff0*/  F2FP.F16.F32.PACK_AB R6, R45, R34 ;  /* 0x000000222d06723e */ /* 0x000fe400000000ff */
[----:B------:R-:W-:-:S07]  /*5000*/  F2FP.F16.F32.PACK_AB R14, R39, R88 ;  /* 0x00000058270e723e */ /* 0x000fce00000000ff */
.L_x_15515:
[----:B------:R-:W-:Y:S05]  /*5010*/  BSYNC B1 ;  /* 0x0000000000017941 */ /* 0x000fea0003800000 */
.L_x_15514:
[----:B------:R-:W-:Y:S01]  /*5020*/  ISETP.GE.AND P3, PT, R11, R87, PT ;  /* 0x000000570b00720c */ /* 0x000fe20003f66270 */
[----:B-1----:R1:W-:Y:S02]  /*5030*/  ST.E.128 desc[UR40][R32.64], R4 ;  /* 0x0000000420007985 */ /* 0x0023e4000c101d28 */
[----:B-1----:R-:W-:Y:S02]  /*5040*/  IMAD.MOV.U32 R4, RZ, RZ, R84 ;  /* 0x000000ffff047224 */ /* 0x002fe400078e0054 */
[----:B------:R-:W-:-:S08]  /*5050*/  IMAD.MOV.U32 R5, RZ, RZ, R85 ;  /* 0x000000ffff057224 */ /* 0x000fd000078e0055 */
[----:B------:R-:W-:Y:S05]  /*5060*/  @P3 BRA `(.L_x_15496) ;  /* 0x0000000400183947 */ /* 0x000fea0003800000 */
[----:B------:R-:W-:-:S05]  /*5070*/  IMAD.WIDE R4, R11, 0x2, R4 ;  /* 0x000000020b047825 */ /* 0x000fca00078e0204 */
[----:B--2---:R1:W-:Y:S01]  /*5080*/  ST.E.128 desc[UR40][R4.64], R12 ;  /* 0x0000000c04007985 */ /* 0x0043e2000c101d28 */
[----:B------:R-:W-:Y:S05]  /*5090*/  BRA `(.L_x_15496) ;  /* 0x00000004000c7947 */ /* 0x000fea0003800000 */
.L_x_15477:
[----:B------:R-:W-:-:S13]  /*50a0*/  ISETP.NE.AND P5, PT, R157, 0x3, PT ;  /* 0x000000039d00780c */ /* 0x000fda0003fa5270 */
[----:B------:R-:W-:Y:S05]  /*50b0*/  @!P5 BRA `(.L_x_15516) ;  /* 0x000000000004d947 */ /* 0x000fea0003800000 */
[----:B------:R-:W-:Y:S01]  /*50c0*/  BPT.TRAP 0x1 ;  /* 0x000000040000795c */ /* 0x000fe20000300000 */
.L_x_15516:
[----:B------:R-:W2:Y:S01]  /*50d0*/  LDL R4, [R1] ;  /* 0x0000000001047983 */ /* 0x000ea20000100800 */
[----:B------:R-:W-:Y:S01]  /*50e0*/  LEA R68, R19, R2, 0x3 ;  /* 0x0000000213447211 */ /* 0x000fe200078e18ff */
[----:B------:R-:W-:Y:S01]  /*50f0*/  BSSY B1, `(.L_x_15517) ;  /* 0x0000005000017945 */ /* 0x000fe20003800000 */
[----:B------:R-:W-:Y:S02]  /*5100*/  SHF.R.S32.HI R73, RZ, 0x1f, R72 ;  /* 0x0000001fff497819 */ /* 0x000fe40000011448 */
[----:B--2---:R-:W-:-:S04]  /*5110*/  SHF.L.U32 R77, R4, 0x1f, RZ ;  /* 0x0000001f044d7819 */ /* 0x004fc800000006ff */
[----:B------:R-:W0:Y:S02]  /*5120*/  SYNCS.PHASECHK.TRANS64.TRYWAIT P3, [R68+URZ+0x16890], R77 ;  /* 0x0168904d440075a7 */ /* 0x000e24000806017f */
[----:B0-----:R-:W-:Y:S05]  /*5130*/  @!P3 BRA `(.L_x_15518) ;  /* 0x000001700010b947 */ /* 0x001fea0003800000 */
.L_x_15757:
[----:B------:R-:W-:Y:S05]  /*5140*/  BSYNC B1 ;  /* 0x0000000000017941 */ /* 0x000fea0003800000 */
.L_x_15517:
        /* <DEDUP_REMOVED lines=25> */
.L_x_15761:
        /* <DEDUP_REMOVED lines=13> */
.L_x_15521:
[----:B------:R-:W-:Y:S05]  /*53b0*/  BSYNC B1 ;  /* 0x0000000000017941 */ /* 0x000fea0003800000 */
.L_x_15520:
[----:B------:R-:W-:-:S03]  /*53c0*/  UMOV UR4, 0xffffffff ;  /* 0xffffffff00047882 */ /* 0x000fc60000000000 */
[----:B------:R-:W-:Y:S05]  /*53d0*/  BRA.DIV UR4, `(.L_x_15522) ;  /* 0x0000016e04c87947 */ /* 0x000fea000b800000 */
[----:B--2-4-:R2:W4:Y:S04]  /*53e0*/  SHFL.IDX PT, R5, R33, 0x1, 0x1c1f ;  /* 0x003c1f0021057f89 */ /* 0x01452800000e0000 */
[----:B---3--:R2:W3:Y:S02]  /*53f0*/  SHFL.IDX PT, R7, R32, 0x1, 0x1c1f ;  /* 0x003c1f0020077f89 */ /* 0x0084e400000e0000 */
.L_x_15765:
        /* <DEDUP_REMOVED lines=13> */
.L_x_15496:
[----:B------:R-:W-:Y:S05]  /*54d0*/  BSYNC B0 ;  /* 0x0000000000007941 */ /* 0x000fea0003800000 */
.L_x_15476:
[----:B01234-:R-:W0:Y:S01]  /*54e0*/  S2R R4, SR_TID.X ;  /* 0x0000000000047919 */ /* 0x01fe220000002100 */
[----:B------:R-:W-:Y:S01]  /*54f0*/  @!PT LDS RZ, [RZ] ;  /* 0x00000000fffff984 */ /* 0x000fe20000000800 */
[----:B------:R-:W-:Y:S01]  /*5500*/  @!PT LDS RZ, [RZ] ;  /* 0x00000000fffff984 */ /* 0x000fe20000000800 */
[----:B------:R-:W-:Y:S01]  /*5510*/  @!PT LDS RZ, [RZ] ;  /* 0x00000000fffff984 */ /* 0x000fe20000000800 */
[----:B------:R-:W-:Y:S01]  /*5520*/  @!PT LDS RZ, [RZ] ;  /* 0x00000000fffff984 */ /* 0x000fe20000000800 */
[----:B------:R1:W-:Y:S06]  /*5530*/  MEMBAR.ALL.CTA ;  /* 0x0000000000007992 */ /* 0x0003ec0000008000 */
[----:B-1----:R-:W1:Y:S01]  /*5540*/  FENCE.VIEW.ASYNC.S ;  /* 0x00000000000073c6 */ /* 0x002e620000000000 */
[----:B------:R-:W-:Y:S05]  /*5550*/  WARPSYNC.ALL ;  /* 0x0000000000007948 */ /* 0x000fea0003800000 */
[----:B------:R-:W-:Y:S01]  /*5560*/  BSSY B0, `(.L_x_15523) ;  /* 0x0000008000007945 */ /* 0x000fe20003800000 */
[----:B-1----:R1:W-:Y:S01]  /*5570*/  BAR.SYNC.DEFER_BLOCKING R76, 0x80 ;  /* 0x0002004c0000751d */ /* 0x0023e20000010000 */
[----:B0-----:R-:W-:-:S13]  /*5580*/  LOP3.LUT P3, RZ, R4, 0x7f, RZ, 0xc0, !PT ;  /* 0x0000007f04ff7812 */ /* 0x001fda000786c0ff */
[----:B------:R-:W-:-:S05]  /*5590*/  @!P3 VIADD R4, R68, 0x168a0 ;  /* 0x000168a04404b836 */ /* 0x000fca0000000000 */
[----:B------:R-:W-:-:S04]  /*55a0*/  @!P3 PRMT R4, RZ, 0x654, R4 ;  /* 0x00000654ff04b816 */ /* 0x000fc80000000004 */
[----:B------:R1:W-:Y:S01]  /*55b0*/  @!P3 SYNCS.ARRIVE.TRANS64.RED.A1T0 RZ, [R4+URZ], RZ ;  /* 0x000000ff04ffb9a7 */ /* 0x0003e2000810043f */
[----:B------:R-:W-:Y:S05]  /*55c0*/  @!P5 BRA `(.L_x_15524) ;  /* 0x000000000004d947 */ /* 0x000fea0003800000 */
[----:B------:R-:W-:Y:S01]  /*55d0*/  BPT.TRAP 0x1 ;  /* 0x000000040000795c */ /* 0x000fe20000300000 */
.L_x_15524:
[----:B------:R-:W-:Y:S05]  /*55e0*/  BSYNC B0 ;  /* 0x0000000000007941 */ /* 0x000fea0003800000 */
.L_x_15523:
[----:B------:R-:W0:Y:S01]  /*55f0*/  SYNCS.PHASECHK.TRANS64.TRYWAIT P4, [R68+URZ+0x168b0], R77 ;  /* 0x0168b04d440075a7 */ /* 0x000e22000808017f */
[----:B------:R-:W-:Y:S01]  /*5600*/  ULDC UR36, c[0x0][0x2f4] ;  /* 0x0000bd0000247ab9 */ /* 0x000fe20000000800 */
[----:B------:R-:W-:Y:S04]  /*5610*/  BSSY B0, `(.L_x_15525) ;  /* 0x0000002000007945 */ /* 0x000fe80003800000 */
[----:B0-----:R-:W-:Y:S05]  /*5620*/  @!P4 BRA `(.L_x_15526) ;  /* 0x0000016c0080c947 */ /* 0x001fea0003800000 */
.L_x_15766:
[----:B------:R-:W-:Y:S05]  /*5630*/  BSYNC B0 ;  /* 0x0000000000007941 */ /* 0x000fea0003800000 */
.L_x_15525:
[----:B------:R-:W-:Y:S01]  /*5640*/  ULDC.64 UR4, c[0x0][0x328] ;  /* 0x0000ca0000047ab9 */ /* 0x000fe20000000a00 */
[----:B------:R-:W-:Y:S01]  /*5650*/  ULDC.64 UR6, c[0x0][0x318] ;  /* 0x0000c60000067ab9 */ /* 0x000fe20000000a00 */
[----:B------:R-:W-:Y:S01]  /*5660*/  IMAD R73, R73, UR4, RZ ;  /* 0x0000000449497c24 */ /* 0x000fe2000f8e02ff */
[----:B------:R-:W-:Y:S01]  /*5670*/  BSSY B0, `(.L_x_15527) ;  /* 0x000001d000007945 */ /* 0x000fe20003800000 */
[----:B-1----:R-:W-:-:S04]  /*5680*/  IMAD.WIDE.U32 R4, R72, UR4, RZ ;  /* 0x0000000448047c25 */ /* 0x002fc8000f8e00ff */
        /* <DEDUP_REMOVED lines=27> */
.L_x_15528:
[----:B------:R-:W-:Y:S05]  /*5840*/  BSYNC B0 ;  /* 0x0000000000007941 */ /* 0x000fea0003800000 */
.L_x_15527:
[----:B------:R-:W-:Y:S01]  /*5850*/  ISETP.GE.AND P4, PT, R75, 0x61, PT ;  /* 0x000000614b00780c */ /* 0x000fe20003f86270 */
[----:B-1-3--:R1:W3:Y:S01]  /*5860*/  SHFL.IDX PT, R5, R32, 0x1, 0x1c1f ;  /* 0x003c1f0020057f89 */ /* 0x00a2e200000e0000 */
[----:B------:R-:W-:Y:S03]  /*5870*/  BSSY B0, `(.L_x_15529) ;  /* 0x000000d000007945 */ /* 0x000fe60003800000 */
[----:B------:R-:W4:Y:S08]  /*5880*/  SHFL.IDX PT, R11, R11, 0x1, 0x1c1f ;  /* 0x003c1f000b0b7f89 */ /* 0x000f3000000e0000 */
[----:B-1----:R-:W-:Y:S05]  /*5890*/  @!P4 BRA `(.L_x_15530) ;  /* 0x000000000028c947 */ /* 0x002fea0003800000 */
[----:B------:R-:W-:-:S13]  /*58a0*/  ISETP.GE.AND P4, PT, R16, UR36, PT ;  /* 0x0000002410007c0c */ /* 0x000fda000bf86270 */
[----:B----4-:R-:W-:-:S04]  /*58b0*/  @!P4 LEA R14, P5, R16, R11, 0x1 ;  /* 0x0000000b100ec211 */ /* 0x010fc800078a08ff */
[----:B---3--:R-:W-:Y:S02]  /*58c0*/  @!P4 LEA.HI.X R15, R16, R5, R17, 0x1, P5 ;  /* 0x00000005100fc211 */ /* 0x008fe400028f0c11 */
[----:B------:R-:W-:-:S13]  /*58d0*/  ISETP.GE.AND P5, PT, R18, UR36, PT ;  /* 0x0000002412007c0c */ /* 0x000fda000bfa6270 */
[----:B------:R-:W-:-:S04]  /*58e0*/  @!P5 LEA R12, P6, R18, R11, 0x1 ;  /* 0x0000000b120cd211 */ /* 0x000fc800078c08ff */
[----:B--2---:R-:W-:Y:S02]  /*58f0*/  @!P5 LEA.HI.X R13, R18, R5, R156, 0x1, P6 ;  /* 0x00000005120dd211 */ /* 0x004fe400030f0c9c */
[----:B------:R-:W1:Y:S04]  /*5900*/  @!P4 LDS.128 R4, [R70+0x3000] ;  /* 0x003000004604c984 */ /* 0x000e680000000c00 */
[----:B-1----:R-:W-:Y:S04]  /*5910*/  @!P4 ST.E.128 desc[UR40][R14.64], R4 ;  /* 0x000000040e00c985 */ /* 0x002fe8000c101d28 */
[----:B------:R-:W1:Y:S04]  /*5920*/  @!P5 LDS.128 R4, [R69+0x3000] ;  /* 0x003000004504d984 */ /* 0x000e680000000c00 */
[----:B-1----:R1:W-:Y:S02]  /*5930*/  @!P5 ST.E.128 desc[UR40][R12.64], R4 ;  /* 0x000000040c00d985 */ /* 0x0023e4000c101d28 */
.L_x_15530:
[----:B------:R-:W-:Y:S05]  /*5940*/  BSYNC B0 ;  /* 0x0000000000007941 */ /* 0x000fea0003800000 */
.L_x_15529:
[----:B-1----:R-:W5:Y:S04]  /*5950*/  LDL R4, [R1+0x10] ;  /* 0x0000100001047983 */ /* 0x002f680000100800 */
[----:B---3--:R-:W3:Y:S01]  /*5960*/  LDL.LU R5, [R1] ;  /* 0x0000000001057983 */ /* 0x008ee20000300800 */
        /* <DEDUP_REMOVED lines=15> */
[----:B---3--:R-:W-:-:S05]  /*5a60*/  LOP3.LUT R5, R5, R4, RZ, 0x3c, !PT ;  /* 0x0000000405057212 */ /* 0x008fca00078e3cff */
[----:B------:R0:W-:Y:S02]  /*5a70*/  STL [R1], R5 ;  /* 0x0000000501007387 */ /* 0x0001e40000100800 */
[----:B------:R-:W-:Y:S05]  /*5a80*/  @P4 BRA `(.L_x_15531) ;  /* 0xffffffc800104947 */ /* 0x000fea000383ffff */
[----:B0-----:R-:W0:Y:S01]  /*5a90*/  S2R R5, SR_TID.X ;  /* 0x0000000000057919 */ /* 0x001e220000002100 */
[----:B------:R-:W-:Y:S02]  /*5aa0*/  PLOP3.LUT P0, PT, PT, PT, PT, 0x8, 0x0 ;  /* 0x000000000000781c */ /* 0x000fe40003f0e170 */
[----:B0-----:R-:W-:-:S04]  /*5ab0*/  SHF.R.U32.HI R5, RZ, 0x7, R5 ;  /* 0x00000007ff057819 */ /* 0x001fc80000011605 */
[----:B------:R-:W-:-:S13]  /*5ac0*/  ISETP.NE.AND P4, PT, R5, 0x1, PT ;  /* 0x000000010500780c */ /* 0x000fda0003f85270 */
[----:B------:R-:W-:Y:S06]  /*5ad0*/  @!P4 BAR.ARV 0x9, 0x100 ;  /* 0x024400000000cb1d */ /* 0x000fec0000002000 */
.L_x_15471:
[----:B------:R-:W3:Y:S01]  /*5ae0*/  LDL R3, [R1+0x28] ;  /* 0x0000280001037983 */ /* 0x000ee20000100800 */
[----:B------:R-:W0:Y:S01]  /*5af0*/  LDC R0, c[0x0][0x448] ;  /* 0x00011200ff007b82 */ /* 0x000e220000000800 */
[----:B------:R-:W-:Y:S01]  /*5b00*/  IMAD.MOV.U32 R88, RZ, RZ, RZ ;  /* 0x000000ffff587224 */ /* 0x000fe200078e00ff */
[----:B0-----:R-:W-:-:S13]  /*5b10*/  ISETP.NE.AND P1, PT, R0, 0x1, PT ;  /* 0x000000010000780c */ /* 0x001fda0003f25270 */
[----:B------:R-:W0:Y:S08]  /*5b20*/  @P1 LDC R0, c[0x0][0x44c] ;  /* 0x00011300ff001b82 */ /* 0x000e300000000800 */
[----:B------:R-:W1:Y:S01]  /*5b30*/  @P1 LDC R5, c[0x0][0x450] ;  /* 0x00011400ff051b82 */ /* 0x000e620000000800 */
[----:B---3--:R-:W-:-:S05]  /*5b40*/  IADD3 R3, R3, 0xbf, RZ ;  /* 0x000000bf03037810 */ /* 0x008fca0007ffe0ff */
[----:B0-----:R-:W-:-:S05]  /*5b50*/  @P1 IMAD.HI.U32 R0, R3, R0, RZ ;  /* 0x0000000003001227 */ /* 0x001fca00078e00ff */
[----:B-1----:R-:W-:-:S05]  /*5b60*/  @P1 SHF.R.U32.HI R3, RZ, R5, R0 ;  /* 0x00000005ff031219 */ /* 0x002fca0000011600 */
[----:B------:R-:W-:-:S05]  /*5b70*/  IMAD.IADD R3, R82, 0x1, R3 ;  /* 0x0000000152037824 */ /* 0x000fca00078e0203 */
        /* <DEDUP_REMOVED lines=9> */
.L_x_15532:
[----:B------:R-:W-:Y:S04]  /*5c10*/  BSSY B0, `(.L_x_15533) ;  /* 0x0000020000007945 */ /* 0x000fe80003800000 */
        /* <DEDUP_REMOVED lines=31> */
.L_x_15534:
[----:B------:R-:W-:Y:S05]  /*5e10*/  BSYNC B0 ;  /* 0x0000000000007941 */ /* 0x000fea0003800000 */
.L_x_15533:
        /* <DEDUP_REMOVED lines=19> */
[----:B---3--:R-:W-:Y:S02]  /*5f50*/  IMAD R4, R0, R88, RZ ;  /* 0x0000005800047224 */ /* 0x008fe400078e02ff */
        /* <DEDUP_REMOVED lines=14> */
.L_x_15769:
[----:B------:R-:W0:Y:S01]  /*6040*/  LDL R3, [R1+0x18] ;  /* 0x0000180001037983 */ /* 0x000e220000100800 */
[----:B------:R-:W-:Y:S01]  /*6050*/  BSSY B6, `(.L_x_15537) ;  /* 0x000001b000067945 */ /* 0x000fe20003800000 */
[----:B0-----:R-:W-:-:S05]  /*6060*/  IMAD.HI R0, R3, 0x55555556, RZ ;  /* 0x5555555603007827 */ /* 0x001fca00078e02ff */
[----:B------:R-:W-:-:S05]  /*6070*/  LEA.HI R0, R0, R0, RZ, 0x1 ;  /* 0x0000000000007211 */ /* 0x000fca00078f08ff */
[----:B------:R-:W-:Y:S01]  /*6080*/  IMAD R0, R0, -0x3, R3 ;  /* 0xfffffffd00007824 */ /* 0x000fe200078e0203 */
[----:B------:R-:W-:-:S04]  /*6090*/  IADD3 R3, R2, 0x8400, RZ ;  /* 0x0000840002037810 */ /* 0x000fc80007ffe0ff */
[----:B------:R-:W-:Y:S01]  /*60a0*/  LOP3.LUT P0, RZ, R3, 0x3ff, RZ, 0xc0, !PT ;  /* 0x000003ff03ff7812 */ /* 0x000fe2000780c0ff */
[----:B------:R-:W-:-:S03]  /*60b0*/  IMAD R0, R0, 0x2000, R3 ;  /* 0x0000200000007824 */ /* 0x000fc600078e0203 */
[----:B------:R-:W-:Y:S02]  /*60c0*/  P2R R25, PR, RZ, 0x1 ;  /* 0x00000001ff197803 */ /* 0x000fe40000000000 */
[----:B------:R-:W-:-:S04]  /*60d0*/  SHF.R.U32.HI R0, RZ, 0x4, R0 ;  /* 0x00000004ff007819 */ /* 0x000fc80000011600 */
[----:B------:R-:W-:-:S03]  /*60e0*/  LOP3.LUT R28, R0, 0x3fff, RZ, 0xc0, !PT ;  /* 0x00003fff001c7812 */ /* 0x000fc600078ec0ff */
[----:B------:R-:W-:Y:S05]  /*60f0*/  @!P0 BRA `(.L_x_15538) ;  /* 0x0000000000408947 */ /* 0x000fea0003800000 */
[----:B------:R-:W-:Y:S01]  /*6100*/  MOV R0, 0x0 ;  /* 0x0000000000007802 */ /* 0x000fe20000000f00 */
[----:B------:R-:W-:Y:S01]  /*6110*/  ULDC.64 UR4, c[0x4][0x138] ;  /* 0x01004e0000047ab9 */ /* 0x000fe20000000a00 */
[----:B------:R-:W-:Y:S01]  /*6120*/  ULDC.64 UR6, c[0x4][0x140] ;  /* 0x0100500000067ab9 */ /* 0x000fe20000000a00 */
[----:B------:R-:W-:Y:S01]  /*6130*/  IMAD.U32 R4, RZ, RZ, UR4 ;  /* 0x00000004ff047e24 */ /* 0x000fe2000f8e00ff */
[----:B-1----:R0:W1:Y:S01]  /*6140*/  LDC.64 R14, c[0x4][R0] ;  /* 0x01000000000e7b82 */ /* 0x0020620000000a00 */
[----:B------:R-:W-:Y:S01]  /*6150*/  IMAD.U32 R5, RZ, RZ, UR5 ;  /* 0x00000005ff057e24 */ /* 0x000fe2000f8e00ff */
[----:B------:R-:W-:Y:S01]  /*6160*/  ULDC.64 UR4, c[0x4][0x28] ;  /* 0x01000a0000047ab9 */ /* 0x000fe20000000a00 */
[----:B------:R-:W-:Y:S01]  /*6170*/  IMAD.U32 R6, RZ, RZ, UR6 ;  /* 0x00000006ff067e24 */ /* 0x000fe2000f8e00ff */
[----:B------:R-:W-:Y:S01]  /*6180*/  MOV R7, UR7 ;  /* 0x0000000700077c02 */ /* 0x000fe20008000f00 */
[----:B------:R-:W-:Y:S01]  /*6190*/  IMAD.U32 R10, RZ, RZ, UR4 ;  /* 0x00000004ff0a7e24 */ /* 0x000fe2000f8e00ff */
[----:B--2---:R-:W-:Y:S01]  /*61a0*/  MOV R13, RZ ;  /* 0x000000ff000d7202 */ /* 0x004fe20000000f00 */
[----:B----4-:R-:W-:-:S02]  /*61b0*/  IMAD.U32 R11, RZ, RZ, UR5 ;  /* 0x00000005ff0b7e24 */ /* 0x010fc4000f8e00ff */
[----:B------:R-:W-:Y:S02]  /*61c0*/  IMAD.MOV.U32 R8, RZ, RZ, 0x70 ;  /* 0x00000070ff087424 */ /* 0x000fe400078e00ff */
[----:B0-----:R-:W-:-:S07]  /*61d0*/  IMAD.MOV.U32 R12, RZ, RZ, 0x1 ;  /* 0x00000001ff0c7424 */ /* 0x001fce00078e00ff */
[----:B------:R-:W-:-:S07]  /*61e0*/  LEPC R20, `(.L_x_15538) ;  /* 0x000000001014794e */ /* 0x000fce0000000000 */
[----:B-1---5:R-:W-:Y:S05]  /*61f0*/  CALL.ABS.NOINC R14 ;  /* 0x000000000e007343 */ /* 0x022fea0003c00000 */
.L_x_15538:
[----:B------:R-:W-:Y:S05]  /*6200*/  BSYNC B6 ;  /* 0x0000000000067941 */ /* 0x000fea0003800000 */
.L_x_15537:
[----:B------:R-:W-:Y:S02]  /*6210*/  ULDC UR4, c[0x0][0x3f4] ;  /* 0x0000fd0000047ab9 */ /* 0x000fe40000000800 */
[----:B------:R-:W-:-:S13]  /*6220*/  ISETP.LT.AND P0, PT, RZ, UR4, PT ;  /* 0x00000004ff007c0c */ /* 0x000fda000bf01270 */
[----:B------:R-:W-:Y:S05]  /*6230*/  @P0 BRA `(.L_x_15539) ;  /* 0x0000000000400947 */ /* 0x000fea0003800000 */
[----:B------:R-:W3:Y:S02]  /*6240*/  LDL R20, [R1+0x54] ;  /* 0x0000540001147983 */ /* 0x000ee40000100800 */
[----:B---3--:R-:W-:-:S04]  /*6250*/  LEA.HI R0, R20, R20, RZ, 0x1 ;  /* 0x0000001414007211 */ /* 0x008fc800078f08ff */
[----:B------:R-:W-:-:S05]  /*6260*/  LOP3.LUT R0, R0, 0xfffffffe, RZ, 0xc0, !PT ;  /* 0xfffffffe00007812 */ /* 0x000fca00078ec0ff */
[----:B------:R-:W-:-:S05]  /*6270*/  IMAD.IADD R0, R20, 0x1, -R0 ;  /* 0x0000000114007824 */ /* 0x000fca00078e0a00 */
[----:B------:R-:W-:-:S04]  /*6280*/  SHF.L.U32 R3, R0, 0x1f, RZ ;  /* 0x0000001f00037819 */ /* 0x000fc800000006ff */
[----:B------:R0:W3:Y:S03]  /*6290*/  SYNCS.PHASECHK.TRANS64.TRYWAIT P0, [R2+URZ+0x16800], R3 ;  /* 0x01680003020075a7 */ /* 0x0000e6000800017f */
[----:B---3--:R-:W-:Y:S05]  /*62a0*/  @!P0 NANOSLEEP.SYNCS 0x989680 ;  /* 0x009896800000895d */ /* 0x008fea0003900000 */
[----:B------:R-:W3:Y:S01]  /*62b0*/  @!P0 SYNCS.PHASECHK.TRANS64 P0, [R2+URZ+0x16800], R3 ;  /* 0x01680003020085a7 */ /* 0x000ee2000800007f */
[----:B------:R-:W-:Y:S04]  /*62c0*/  BSSY B0, `(.L_x_15540) ;  /* 0x0000006000007945 */ /* 0x000fe80003800000 */
[----:B---3--:R-:W-:Y:S05]  /*62d0*/  @P0 BRA `(.L_x_15541) ;  /* 0x0000000000100947 */ /* 0x008fea0003800000 */
.L_x_15542:
[----:B---3--:R3:W0:Y:S02]  /*62e0*/  SYNCS.PHASECHK.TRANS64.TRYWAIT P0, [R2+URZ+0x16800], R3 ;  /* 0x01680003020075a7 */ /* 0x008624000800017f */
[----:B0-----:R-:W-:Y:S05]  /*62f0*/  @!P0 NANOSLEEP.SYNCS 0x989680 ;  /* 0x009896800000895d */ /* 0x001fea0003900000 */
[----:B------:R-:W0:Y:S02]  /*6300*/  @!P0 SYNCS.PHASECHK.TRANS64 P0, [R2+URZ+0x16800], R3 ;  /* 0x01680003020085a7 */ /* 0x000e24000800007f */
[----:B0-----:R-:W-:Y:S05]  /*6310*/  @!P0 BRA `(.L_x_15542) ;  /* 0xfffffffc00f08947 */ /* 0x001fea000383ffff */
.L_x_15541:
[----:B------:R-:W-:Y:S05]  /*6320*/  BSYNC B0 ;  /* 0x0000000000007941 */ /* 0x000fea0003800000 */
.L_x_15540:
[----:B------:R-:W-:Y:S05]  /*6330*/  BRA `(.L_x_15543) ;  /* 0x0000002c00947947 */ /* 0x000fea0003800000 */
.L_x_15539:
        /* <DEDUP_REMOVED lines=18> */
[----:B-1----:R0:W1:Y:S01]  /*6460*/  LDC.64 R14, c[0x4][R0] ;  /* 0x01000000000e7b82 */ /* 0x0020620000000a00 */
[----:B------:R-:W-:Y:S01]  /*6470*/  MOV R5, UR5 ;  /* 0x0000000500057c02 */ /* 0x000fe20008000f00 */
[----:B------:R-:W-:Y:S01]  /*6480*/  ULDC.64 UR4, c[0x4][0x20] ;  /* 0x0100080000047ab9 */ /* 0x000fe20000000a00 */
[----:B------:R-:W-:Y:S01]  /*6490*/  IMAD.U32 R6, RZ, RZ, UR6 ;  /* 0x00000006ff067e24 */ /* 0x000fe2000f8e00ff */
[----:B------:R-:W-:Y:S01]  /*64a0*/  MOV R8, 0x70 ;  /* 0x0000007000087802 */ /* 0x000fe20000000f00 */
[----:B------:R-:W-:Y:S02]  /*64b0*/  IMAD.U32 R7, RZ, RZ, UR7 ;  /* 0x00000007ff077e24 */ /* 0x000fe4000f8e00ff */
[----:B------:R-:W-:-:S02]  /*64c0*/  IMAD.U32 R10, RZ, RZ, UR4 ;  /* 0x00000004ff0a7e24 */ /* 0x000fc4000f8e00ff */
[----:B----4-:R-:W-:Y:S02]  /*64d0*/  IMAD.U32 R11, RZ, RZ, UR5 ;  /* 0x00000005ff0b7e24 */ /* 0x010fe4000f8e00ff */
[----:B------:R-:W-:Y:S02]  /*64e0*/  IMAD.MOV.U32 R12, RZ, RZ, 0x1 ;  /* 0x00000001ff0c7424 */ /* 0x000fe400078e00ff */
[----:B0-2---:R-:W-:-:S07]  /*64f0*/  IMAD.MOV.U32 R13, RZ, RZ, RZ ;  /* 0x000000ffff0d7224 */ /* 0x005fce00078e00ff */
[----:B------:R-:W-:-:S07]  /*6500*/  LEPC R20, `(.L_x_15545) ;  /* 0x000000001014794e */ /* 0x000fce0000000000 */
[----:B-1----:R-:W-:Y:S05]  /*6510*/  CALL.ABS.NOINC R14 ;  /* 0x000000000e007343 */ /* 0x002fea0003c00000 */
.L_x_15545:
[----:B------:R-:W-:Y:S05]  /*6520*/  BSYNC B6 ;  /* 0x0000000000067941 */ /* 0x000fea0003800000 */
.L_x_15544:
[----:B------:R-:W3:Y:S01]  /*6530*/  LDL R20, [R1+0x28] ;  /* 0x0000280001147983 */ /* 0x000ee20000100800 */
[----:B------:R-:W-:Y:S01]  /*6540*/  ULDC.U8 UR4, c[0x0][0x410] ;  /* 0x0001040000047ab9 */ /* 0x000fe20000000000 */
[----:B------:R-:W-:Y:S01]  /*6550*/  BSSY B0, `(.L_x_15546) ;  /* 0x00002bb000007945 */ /* 0x000fe20003800000 */
[----:B------:R-:W-:Y:S01]  /*6560*/  ISETP.NE.AND P0, PT, RZ, UR4, PT ;  /* 0x00000004ff007c0c */ /* 0x000fe2000bf05270 */
[----:B---3--:R-:W-:-:S12]  /*6570*/  IMAD.IADD R39, R154, 0x1, R20 ;  /* 0x000000019a277824 */ /* 0x008fd800078e0214 */
[----:B------:R-:W-:Y:S05]  /*6580*/  @!P0 BRA `(.L_x_15547) ;  /* 0x0000001400a08947 */ /* 0x000fea0003800000 */
[----:B------:R-:W3:Y:S01]  /*6590*/  LDL R37, [R1+0x4] ;  /* 0x0000040001257983 */ /* 0x000ee20000100800 */
[----:B------:R-:W0:Y:S01]  /*65a0*/  LDC R38, c[0x0][0x448] ;  /* 0x00011200ff267b82 */ /* 0x000e220000000800 */
[----:B------:R-:W-:Y:S01]  /*65b0*/  ULDC.64 UR4, c[0x0][0x3f8] ;  /* 0x0000fe0000047ab9 */ /* 0x000fe20000000a00 */
[----:B------:R-:W-:Y:S01]  /*65c0*/  ULDC.64 UR6, c[0x0][0x408] ;  /* 0x0001020000067ab9 */ /* 0x000fe20000000a00 */
[----:B------:R-:W5:Y:S01]  /*65d0*/  S2R R20, SR_TID.X ;  /* 0x0000000000147919 */ /* 0x000f620000002100 */
[----:B0-----:R-:W-:Y:S01]  /*65e0*/  ISETP.NE.AND P0, PT, R38, 0x1, PT ;  /* 0x000000012600780c */ /* 0x001fe20003f05270 */
[----:B-----5:R-:W-:-:S12]  /*65f0*/  VIADD R21, R20, 0xffffff80 ;  /* 0xffffff8014157836 */ /* 0x020fd80000000000 */
[----:B------:R-:W0:Y:S01]  /*6600*/  @P0 LDC R0, c[0x0][0x44c] ;  /* 0x00011300ff000b82 */ /* 0x000e220000000800 */
[----:B------:R-:W-:-:S07]  /*6610*/  SHF.R.S32.HI R20, RZ, 0x1f, R21 ;  /* 0x0000001fff147819 */ /* 0x000fce0000011415 */
[----:B------:R-:W5:Y:S01]  /*6620*/  @P0 LDC R5, c[0x0][0x450] ;  /* 0x00011400ff050b82 */ /* 0x000f620000000800 */
[----:B------:R-:W-:-:S04]  /*6630*/  LEA.HI R20, R20, R21, RZ, 0x2 ;  /* 0x0000001514147211 */ /* 0x000fc800078f10ff */
[----:B------:R-:W-:-:S04]  /*6640*/  LOP3.LUT R20, R20, 0xfffffffc, RZ, 0xc0, !PT ;  /* 0xfffffffc14147812 */ /* 0x000fc800078ec0ff */
[----:B------:R-:W-:-:S05]  /*6650*/  IADD3 R20, R21, -R20, RZ ;  /* 0x8000001415147210 */ /* 0x000fca0007ffe0ff */
[----:B------:R-:W-:-:S04]  /*6660*/  IMAD R3, R20, 0x60, R39 ;  /* 0x0000006014037824 */ /* 0x000fc800078e0227 */
[----:B0-----:R-:W-:-:S05]  /*6670*/  @P0 IMAD.HI.U32 R0, R3, R0, RZ ;  /* 0x0000000003000227 */ /* 0x001fca00078e00ff */
[----:B-----5:R-:W-:-:S04]  /*6680*/  @P0 SHF.R.U32.HI R3, RZ, R5, R0 ;  /* 0x00000005ff030219 */ /* 0x020fc80000011600 */
[----:B------:R-:W-:Y:S01]  /*6690*/  SHF.R.S32.HI R0, RZ, 0x1f, R3 ;  /* 0x0000001fff007819 */ /* 0x000fe20000011403 */
[----:B------:R-:W-:Y:S02]  /*66a0*/  IMAD.MOV.U32 R8, RZ, RZ, R26 ;  /* 0x000000ffff087224 */ /* 0x000fe400078e001a */
[----:B------:R-:W-:Y:S02]  /*66b0*/  IMAD.MOV.U32 R9, RZ, RZ, R31 ;  /* 0x000000ffff097224 */ /* 0x000fe400078e001f */
[C---:B------:R-:W-:Y:S02]  /*66c0*/  IMAD R4, R0.reuse, UR4, RZ ;  /* 0x0000000400047c24 */ /* 0x040fe4000f8e02ff */
[----:B------:R-:W-:Y:S02]  /*66d0*/  IMAD.MOV.U32 R10, RZ, RZ, R24 ;  /* 0x000000ffff0a7224 */ /* 0x000fe400078e0018 */
[----:B----4-:R-:W-:Y:S02]  /*66e0*/  IMAD.MOV.U32 R11, RZ, RZ, R33 ;  /* 0x000000ffff0b7224 */ /* 0x010fe400078e0021 */
[----:B------:R-:W-:-:S02]  /*66f0*/  IMAD R0, R0, UR6, RZ ;  /* 0x0000000600007c24 */ /* 0x000fc4000f8e02ff */
[----:B------:R-:W-:-:S04]  /*6700*/  IMAD.WIDE.U32 R8, R3, UR4, R8 ;  /* 0x0000000403087c25 */ /* 0x000fc8000f8e0008 */
[C---:B------:R-:W-:Y:S01]  /*6710*/  IMAD R5, R3.reuse, UR5, R4 ;  /* 0x0000000503057c24 */ /* 0x040fe2000f8e0204 */
[----:B------:R-:W-:Y:S01]  /*6720*/  ULDC.64 UR4, c[0x0][0x3e8] ;  /* 0x0000fa0000047ab9 */ /* 0x000fe20000000a00 */
[----:B------:R-:W-:-:S04]  /*6730*/  IMAD.WIDE.U32 R10, R3, UR6, R10 ;  /* 0x00000006030a7c25 */ /* 0x000fc8000f8e000a */
[----:B------:R-:W-:Y:S01]  /*6740*/  IMAD R3, R3, UR7, R0 ;  /* 0x0000000703037c24 */ /* 0x000fe2000f8e0200 */
[----:B------:R-:W-:Y:S01]  /*6750*/  ULDC.64 UR6, c[0x0][0x400] ;  /* 0x0001000000067ab9 */ /* 0x000fe20000000a00 */
[----:B------:R-:W-:Y:S02]  /*6760*/  LEA R4, P0, R8, UR4, 0x1 ;  /* 0x0000000408047c11 */ /* 0x000fe4000f8008ff */
[----:B------:R-:W-:Y:S01]  /*6770*/  IADD3 R5, R9, R5, RZ ;  /* 0x0000000509057210 */ /* 0x000fe20007ffe0ff */
[----:B------:R-:W-:Y:S01]  /*6780*/  IMAD.IADD R3, R11, 0x1, R3 ;  /* 0x000000010b037824 */ /* 0x000fe200078e0203 */
[----:B------:R-:W-:Y:S01]  /*6790*/  LEA R7, P1, R10, UR6, 0x1 ;  /* 0x000000060a077c11 */ /* 0x000fe2000f8208ff */
[----:B------:R-:W-:Y:S01]  /*67a0*/  UMOV UR4, 0xffffffff ;  /* 0xffffffff00047882 */ /* 0x000fe20000000000 */
[----:B------:R-:W-:Y:S02]  /*67b0*/  LEA.HI.X R6, R8, UR5, R5, 0x1, P0 ;  /* 0x0000000508067c11 */ /* 0x000fe400080f0c05 */
[----:B------:R-:W-:-:S02]  /*67c0*/  LEA.HI.X R8, R10, UR7, R3, 0x1, P1 ;  /* 0x000000070a087c11 */ /* 0x000fc400088f0c03 */
[----:B---3--:R-:W-:Y:S01]  /*67d0*/  SHF.R.S32.HI R36, RZ, 0x1f, R37 ;  /* 0x0000001fff247819 */ /* 0x008fe20000011425 */
[----:B------:R-:W-:Y:S06]  /*67e0*/  BRA.DIV UR4, `(.L_x_15548) ;  /* 0x0000015e04647947 */ /* 0x000fec000b800000 */
[----:B------:R0:W3:Y:S04]  /*67f0*/  SHFL.IDX PT, R3, R6, RZ, 0x1c1f ;  /* 0x001c1fff06037589 */ /* 0x0000e800000e0000 */
[----:B------:R0:W4:Y:S04]  /*6800*/  SHFL.IDX PT, R0, R4, RZ, 0x1c1f ;  /* 0x001c1fff04007589 */ /* 0x00012800000e0000 */
[----:B------:R0:W0:Y:S04]  /*6810*/  SHFL.IDX PT, R5, R8, RZ, 0x1c1f ;  /* 0x001c1fff08057589 */ /* 0x00002800000e0000 */
[----:B-1----:R1:W0:Y:S02]  /*6820*/  SHFL.IDX PT, R14, R7, RZ, 0x1c1f ;  /* 0x001c1fff070e7589 */ /* 0x00222400000e0000 */
.L_x_15775:
[----:B------:R-:W5:Y:S01]  /*6830*/  LDL R9, [R1+0x14] ;  /* 0x0000140001097983 */ /* 0x000f620000100800 */
        /* <DEDUP_REMOVED lines=9> */
[----:B----4-:R-:W-:Y:S01]  /*68d0*/  IMAD.MOV.U32 R10, RZ, RZ, R0 ;  /* 0x000000ffff0a7224 */ /* 0x010fe200078e0000 */
[----:B------:R-:W-:Y:S01]  /*68e0*/  ISETP.GE.AND P3, PT, R37, UR4, PT ;  /* 0x0000000425007c0c */ /* 0x000fe2000bf66270 */
[----:B---3--:R-:W-:Y:S01]  /*68f0*/  IMAD.MOV.U32 R11, RZ, RZ, R3 ;  /* 0x000000ffff0b7224 */ /* 0x008fe200078e0003 */
[----:B------:R-:W-:Y:S02]  /*6900*/  ISETP.GE.AND P2, PT, R152, UR4, PT ;  /* 0x0000000498007c0c */ /* 0x000fe4000bf46270 */
[----:B------:R-:W-:Y:S02]  /*6910*/  CS2R R30, SRZ ;  /* 0x00000000001e7805 */ /* 0x000fe4000001ff00 */
[----:B0-----:R-:W-:-:S07]  /*6920*/  MOV R15, R5 ;  /* 0x00000005000f7202 */ /* 0x001fce0000000f00 */
[C---:B------:R-:W-:Y:S01]  /*6930*/  @!P3 IMAD.SHL.U32 R35, R37.reuse, 0x2, RZ ;  /* 0x000000022523b824 */ /* 0x040fe200078e00ff */
[----:B------:R-:W-:Y:S02]  /*6940*/  @!P3 SHF.L.U64.HI R20, R37, 0x1, R36 ;  /* 0x000000012514b819 */ /* 0x000fe40000010224 */
[----:B------:R-:W-:Y:S02]  /*6950*/  CS2R R32, SRZ ;  /* 0x0000000000207805 */ /* 0x000fe4000001ff00 */
[----:B------:R-:W-:Y:S01]  /*6960*/  CS2R R24, SRZ ;  /* 0x0000000000187805 */ /* 0x000fe2000001ff00 */
[----:B------:R-:W-:Y:S01]  /*6970*/  @!P2 IMAD.WIDE R10, R152, 0x2, R10 ;  /* 0x00000002980aa825 */ /* 0x000fe200078e020a */
[-C--:B------:R-:W-:Y:S02]  /*6980*/  @!P3 IADD3 R26, P0, R0, R35.reuse, RZ ;  /* 0x00000023001ab210 */ /* 0x080fe40007f1e0ff */
[----:B------:R-:W-:Y:S01]  /*6990*/  @!P3 IADD3 R34, P1, R14, R35, RZ ;  /* 0x000000230e22b210 */ /* 0x000fe20007f3e0ff */
[----:B--2---:R-:W-:Y:S01]  /*69a0*/  @!P2 IMAD.WIDE R12, R152, 0x2, R14 ;  /* 0x00000002980ca825 */ /* 0x004fe200078e020e */
[----:B------:R0:W5:Y:S03]  /*69b0*/  @!P2 LD.E.64 R30, desc[UR40][R10.64] ;  /* 0x000000280a1ea980 */ /* 0x000166000c101b00 */
[--C-:B------:R-:W-:Y:S01]  /*69c0*/  @!P3 IMAD.X R27, R3, 0x1, R20.reuse, P0 ;  /* 0x00000001031bb824 */ /* 0x100fe200000e0614 */
[----:B------:R0:W5:Y:S01]  /*69d0*/  @!P2 LD.E.64 R32, desc[UR40][R12.64] ;  /* 0x000000280c20a980 */ /* 0x000162000c101b00 */
[----:B------:R-:W-:Y:S01]  /*69e0*/  @!P3 IMAD.X R35, R5, 0x1, R20, P1 ;  /* 0x000000010523b824 */ /* 0x000fe200008e0614 */
[----:B------:R-:W-:-:S02]  /*69f0*/  CS2R R20, SRZ ;  /* 0x0000000000147805 */ /* 0x000fc4000001ff00 */
[----:B------:R0:W5:Y:S04]  /*6a00*/  @!P3 LD.E.64 R24, desc[UR40][R26.64] ;  /* 0x000000281a18b980 */ /* 0x000168000c101b00 */
[----:B------:R0:W5:Y:S02]  /*6a10*/  @!P3 LD.E.64 R20, desc[UR40][R34.64] ;  /* 0x000000282214b980 */ /* 0x000164000c101b00 */
.L_x_15550:
[----:B------:R-:W-:Y:S05]  /*6a20*/  BSYNC B1 ;  /* 0x0000000000017941 */ /* 0x000fea0003800000 */
.L_x_15549:
[----:B----45:R-:W-:Y:S01]  /*6a30*/  IMAD.MOV.U32 R0, RZ, RZ, R32 ;  /* 0x000000ffff007224 */ /* 0x030fe200078e0020 */
[----:B0-----:R-:W-:Y:S01]  /*6a40*/  MOV R5, R20 ;  /* 0x0000001400057202 */ /* 0x001fe20000000f00 */
[----:B---3--:R-:W-:Y:S01]  /*6a50*/  IMAD.MOV.U32 R3, RZ, RZ, R33 ;  /* 0x000000ffff037224 */ /* 0x008fe200078e0021 */
        /* <DEDUP_REMOVED lines=11> */
[----:B------:R-:W-:Y:S02]  /*6b10*/  PRMT R47, R3, 0x5410, R5 ;  /* 0x00005410032f7816 */ /* 0x000fe40000000005 */
[----:B------:R-:W-:Y:S01]  /*6b20*/  PRMT R35, R9, 0x7610, R35 ;  /* 0x0000761009237816 */ /* 0x000fe20000000023 */
[----:B------:R-:W-:Y:S06]  /*6b30*/  BRA.DIV UR4, `(.L_x_15551) ;  /* 0x0000015e04007947 */ /* 0x000fec000b800000 */
[----:B------:R0:W3:Y:S04]  /*6b40*/  SHFL.IDX PT, R3, R6, 0x1, 0x1c1f ;  /* 0x003c1f0006037f89 */ /* 0x0000e800000e0000 */
[----:B------:R0:W4:Y:S04]  /*6b50*/  SHFL.IDX PT, R0, R4, 0x1, 0x1c1f ;  /* 0x003c1f0004007f89 */ /* 0x00012800000e0000 */
[----:B------:R0:W0:Y:S04]  /*6b60*/  SHFL.IDX PT, R5, R8, 0x1, 0x1c1f ;  /* 0x003c1f0008057f89 */ /* 0x00002800000e0000 */
[----:B------:R0:W0:Y:S02]  /*6b70*/  SHFL.IDX PT, R14, R7, 0x1, 0x1c1f ;  /* 0x003c1f00070e7f89 */ /* 0x00002400000e0000 */
.L_x_15781:
[----:B0-----:R-:W5:Y:S04]  /*6b80*/  LDL R6, [R1+0x54] ;  /* 0x0000540001067983 */ /* 0x001f680000100800 */
[----:B------:R-:W3:Y:S01]  /*6b90*/  LDL R41, [R1+0x3c] ;  /* 0x00003c0001297983 */ /* 0x000ee20000100800 */
[----:B------:R-:W-:Y:S01]  /*6ba0*/  VIADD R39, R39, 0x60 ;  /* 0x0000006027277836 */ /* 0x000fe20000000000 */
[----:B------:R-:W-:Y:S01]  /*6bb0*/  BSSY B1, `(.L_x_15552) ;  /* 0x0000021000017945 */ /* 0x000fe20003800000 */
[----:B------:R-:W-:Y:S02]  /*6bc0*/  CS2R R10, SRZ ;  /* 0x00000000000a7805 */ /* 0x000fe4000001ff00 */
[----:B--2---:R-:W-:Y:S02]  /*6bd0*/  CS2R R12, SRZ ;  /* 0x00000000000c7805 */ /* 0x004fe4000001ff00 */
[----:B------:R-:W-:-:S02]  /*6be0*/  CS2R R8, SRZ ;  /* 0x0000000000087805 */ /* 0x000fc4000001ff00 */
[----:B------:R-:W-:Y:S02]  /*6bf0*/  ISETP.GE.AND P0, PT, R39, R38, PT ;  /* 0x000000262700720c */ /* 0x000fe40003f06270 */
[----:B-----5:R-:W-:-:S04]  /*6c00*/  LEA.HI R4, R6, R6, RZ, 0x1 ;  /* 0x0000000606047211 */ /* 0x020fc800078f08ff */
[----:B------:R-:W-:Y:S01]  /*6c10*/  LOP3.LUT R4, R4, 0xfffffffe, RZ, 0xc0, !PT ;  /* 0xfffffffe04047812 */ /* 0x000fe200078ec0ff */
[----:B---3--:R-:W-:-:S04]  /*6c20*/  IMAD.SHL.U32 R34, R41, 0x40, RZ ;  /* 0x0000004029227824 */ /* 0x008fc800078e00ff */
[----:B------:R-:W-:-:S05]  /*6c30*/  IMAD.IADD R4, R6, 0x1, -R4 ;  /* 0x0000000106047824 */ /* 0x000fca00078e0a04 */
[----:B------:R-:W-:Y:S01]  /*6c40*/  SHF.L.U32 R39, R4, 0x1f, RZ ;  /* 0x0000001f04277819 */ /* 0x000fe200000006ff */
[----:B------:R-:W-:Y:S06]  /*6c50*/  @P0 BRA `(.L_x_15553) ;  /* 0x0000000000580947 */ /* 0x000fec0003800000 */
[----:B------:R-:W-:Y:S01]  /*6c60*/  ULDC UR4, c[0x0][0x3f4] ;  /* 0x0000fd0000047ab9 */ /* 0x000fe20000000800 */
[----:B-1----:R-:W-:Y:S01]  /*6c70*/  MOV R7, R3 ;  /* 0x0000000300077202 */ /* 0x002fe20000000f00 */
[----:B----4-:R-:W-:Y:S01]  /*6c80*/  IMAD.MOV.U32 R6, RZ, RZ, R0 ;  /* 0x000000ffff067224 */ /* 0x010fe200078e0000 */
[----:B------:R-:W-:Y:S02]  /*6c90*/  ISETP.GE.AND P3, PT, R37, UR4, PT ;  /* 0x0000000425007c0c */ /* 0x000fe4000bf66270 */
[----:B------:R-:W-:Y:S02]  /*6ca0*/  CS2R R12, SRZ ;  /* 0x00000000000c7805 */ /* 0x000fe4000001ff00 */
[----:B------:R-:W-:Y:S01]  /*6cb0*/  ISETP.GE.AND P2, PT, R152, UR4, PT ;  /* 0x0000000498007c0c */ /* 0x000fe2000bf46270 */
[----:B------:R-:W-:-:S08]  /*6cc0*/  IMAD.MOV.U32 R15, RZ, RZ, R5 ;  /* 0x000000ffff0f7224 */ /* 0x000fd000078e0005 */
[C---:B------:R-:W-:Y:S01]  /*6cd0*/  @!P3 IMAD.SHL.U32 R9, R37.reuse, 0x2, RZ ;  /* 0x000000022509b824 */ /* 0x040fe200078e00ff */
[----:B------:R-:W-:Y:S02]  /*6ce0*/  @!P3 SHF.L.U64.HI R10, R37, 0x1, R36 ;  /* 0x00000001250ab819 */ /* 0x000fe40000010224 */
[----:B------:R-:W-:Y:S01]  /*6cf0*/  CS2R R26, SRZ ;  /* 0x00000000001a7805 */ /* 0x000fe2000001ff00 */
[----:B------:R-:W-:Y:S01]  /*6d00*/  @!P2 IMAD.WIDE R6, R152, 0x2, R6 ;  /* 0x000000029806a825 */ /* 0x000fe200078e0206 */
[-C--:B------:R-:W-:Y:S02]  /*6d10*/  @!P3 IADD3 R36, P0, R0, R9.reuse, RZ ;  /* 0x000000090024b210 */ /* 0x080fe40007f1e0ff */
[----:B------:R-:W-:Y:S02]  /*6d20*/  @!P3 IADD3 R4, P1, R14, R9, RZ ;  /* 0x000000090e04b210 */ /* 0x000fe40007f3e0ff */
[----:B------:R-:W-:Y:S01]  /*6d30*/  CS2R R8, SRZ ;  /* 0x0000000000087805 */ /* 0x000fe2000001ff00 */
[----:B------:R0:W5:Y:S01]  /*6d40*/  @!P2 LD.E.64 R12, desc[UR40][R6.64] ;  /* 0x00000028060ca980 */ /* 0x000162000c101b00 */
[----:B------:R-:W-:-:S02]  /*6d50*/  @!P3 IMAD.X R37, R3, 0x1, R10, P0 ;  /* 0x000000010325b824 */ /* 0x000fc400000e060a */
[----:B------:R-:W-:Y:S01]  /*6d60*/  @!P3 IMAD.X R5, R5, 0x1, R10, P1 ;  /* 0x000000010505b824 */ /* 0x000fe200008e060a */
[----:B------:R-:W-:Y:S01]  /*6d70*/  CS2R R10, SRZ ;  /* 0x00000000000a7805 */ /* 0x000fe2000001ff00 */
[----:B------:R-:W-:Y:S01]  /*6d80*/  @!P2 IMAD.WIDE R14, R152, 0x2, R14 ;  /* 0x00000002980ea825 */ /* 0x000fe200078e020e */
[----:B------:R0:W5:Y:S04]  /*6d90*/  @!P3 LD.E.64 R8, desc[UR40][R36.64] ;  /* 0x000000282408b980 */ /* 0x000168000c101b00 */
[----:B------:R0:W5:Y:S04]  /*6da0*/  @!P2 LD.E.64 R26, desc[UR40][R14.64] ;  /* 0x000000280e1aa980 */ /* 0x000168000c101b00 */
[----:B------:R0:W5:Y:S02]  /*6db0*/  @!P3 LD.E.64 R10, desc[UR40][R4.64] ;  /* 0x00000028040ab980 */ /* 0x000164000c101b00 */
.L_x_15553:
[----:B------:R-:W-:Y:S05]  /*6dc0*/  BSYNC B1 ;  /* 0x0000000000017941 */ /* 0x000fea0003800000 */
.L_x_15552:
[----:B01----:R-:W0:Y:S01]  /*6dd0*/  S2R R7, SR_TID.X ;  /* 0x0000000000077919 */ /* 0x003e220000002100 */
[----:B------:R-:W1:Y:S01]  /*6de0*/  SYNCS.PHASECHK.TRANS64.TRYWAIT P0, [R2+URZ+0x16800], R39 ;  /* 0x01680027020075a7 */ /* 0x000e62000800017f */
[----:B------:R-:W-:Y:S01]  /*6df0*/  LOP3.LUT R3, R34, 0x1c0, RZ, 0xc0, !PT ;  /* 0x000001c022037812 */ /* 0x000fe200078ec0ff */
[----:B-----5:R-:W-:Y:S01]  /*6e00*/  IMAD.MOV.U32 R5, RZ, RZ, R11 ;  /* 0x000000ffff057224 */ /* 0x020fe200078e000b */
[----:B------:R-:W-:Y:S01]  /*6e10*/  MOV R4, R26 ;  /* 0x0000001a00047202 */ /* 0x000fe20000000f00 */
[----:B------:R-:W-:Y:S01]  /*6e20*/  IMAD R29, R29, -0xc0, R38 ;  /* 0xffffff401d1d7824 */ /* 0x000fe200078e0226 */
[----:B----4-:R-:W-:Y:S01]  /*6e30*/  LOP3.LUT R0, R3, 0x18, R16, 0xf8, !PT ;  /* 0x0000001803007812 */ /* 0x010fe200078ef810 */
[----:B------:R-:W-:Y:S01]  /*6e40*/  IMAD.MOV.U32 R6, RZ, RZ, R12 ;  /* 0x000000ffff067224 */ /* 0x000fe200078e000c */
[----:B------:R-:W-:Y:S01]  /*6e50*/  SHF.R.U32.HI R3, RZ, 0x3, R3 ;  /* 0x00000003ff037819 */ /* 0x000fe20000011603 */
[----:B------:R-:W-:Y:S01]  /*6e60*/  BSSY B1, `(.L_x_15554) ;  /* 0x0000019000017945 */ /* 0x000fe20003800000 */
[----:B------:R-:W-:Y:S01]  /*6e70*/  PRMT R48, R4, 0x7610, R48 ;  /* 0x0000761004307816 */ /* 0x000fe20000000030 */
[----:B------:R-:W-:Y:S01]  /*6e80*/  IMAD.MOV.U32 R4, RZ, RZ, R10 ;  /* 0x000000ffff047224 */ /* 0x000fe200078e000a */
[----:B------:R-:W-:Y:S01]  /*6e90*/  LOP3.LUT R0, R0, R3, RZ, 0x3c, !PT ;  /* 0x0000000300007212 */ /* 0x000fe200078e3cff */
[----:B------:R-:W-:Y:S01]  /*6ea0*/  IMAD.MOV.U32 R3, RZ, RZ, R27 ;  /* 0x000000ffff037224 */ /* 0x000fe200078e001b */
[----:B------:R-:W-:-:S02]  /*6eb0*/  VIMNMX R29, R29, 0xc0, PT ;  /* 0x000000c01d1d7848 */ /* 0x000fc40003fe0100 */
[----:B------:R-:W-:Y:S01]  /*6ec0*/  PRMT R14, R4, 0x5410, R5 ;  /* 0x00005410040e7816 */ /* 0x000fe20000000005 */
[----:B------:R-:W-:Y:S01]  /*6ed0*/  IMAD.MOV.U32 R4, RZ, RZ, R8 ;  /* 0x000000ffff047224 */ /* 0x000fe200078e0008 */
[----:B------:R-:W-:Y:S02]  /*6ee0*/  PRMT R34, R3, 0x7610, R34 ;  /* 0x0000761003227816 */ /* 0x000fe40000000022 */
[----:B------:R-:W-:Y:S02]  /*6ef0*/  PRMT R48, R48, 0x5410, R6 ;  /* 0x0000541030307816 */ /* 0x000fe40000000006 */
[----:B------:R-:W-:Y:S02]  /*6f00*/  PRMT R15, R4, 0x7610, R15 ;  /* 0x00007610040f7816 */ /* 0x000fe4000000000f */
[----:B------:R-:W-:Y:S02]  /*6f10*/  LOP3.LUT P2, RZ, R41, 0x4, RZ, 0xc0, !PT ;  /* 0x0000000429ff7812 */ /* 0x000fe4000784c0ff */
[----:B------:R-:W-:-:S02]  /*6f20*/  ISETP.GE.AND P1, PT, R154, R29, PT ;  /* 0x0000001d9a00720c */ /* 0x000fc40003f26270 */
[----:B------:R-:W-:Y:S02]  /*6f30*/  MOV R5, R9 ;  /* 0x0000000900057202 */ /* 0x000fe40000000f00 */
[----:B0-----:R-:W-:-:S04]  /*6f40*/  IADD3 R36, R7, -0x80, RZ ;  /* 0xffffff8007247810 */ /* 0x001fc80007ffe0ff */
[----:B------:R-:W-:-:S04]  /*6f50*/  SHF.R.S32.HI R7, RZ, 0x1f, R36 ;  /* 0x0000001fff077819 */ /* 0x000fc80000011424 */
[----:B------:R-:W-:-:S04]  /*6f60*/  LEA.HI R7, R7, R36, RZ, 0x5 ;  /* 0x0000002407077211 */ /* 0x000fc800078f28ff */
[----:B------:R-:W-:-:S05]  /*6f70*/  SHF.R.S32.HI R7, RZ, 0x5, R7 ;  /* 0x00000005ff077819 */ /* 0x000fca0000011407 */
[----:B------:R-:W-:Y:S02]  /*6f80*/  IMAD R3, R7, 0x200, R0 ;  /* 0x0000020007037824 */ /* 0x000fe400078e0200 */
[----:B------:R-:W-:Y:S02]  /*6f90*/  IMAD.MOV.U32 R0, RZ, RZ, R13 ;  /* 0x000000ffff007224 */ /* 0x000fe400078e000d */
[----:B------:R-:W-:-:S03]  /*6fa0*/  IMAD R3, R3, 0x2, R2 ;  /* 0x0000000203037824 */ /* 0x000fc600078e0202 */
[----:B------:R-:W-:Y:S01]  /*6fb0*/  PRMT R34, R34, 0x5410, R0 ;  /* 0x0000541022227816 */ /* 0x000fe20000000000 */
[C---:B------:R-:W-:Y:S02]  /*6fc0*/  VIADD R4, R3.reuse, 0x8400 ;  /* 0x0000840003047836 */ /* 0x040fe40000000000 */
[----:B------:R-:W-:Y:S01]  /*6fd0*/  VIADD R0, R3, 0x8440 ;  /* 0x0000844003007836 */ /* 0x000fe20000000000 */
[----:B-1----:R-:W-:Y:S06]  /*6fe0*/  @!P0 BRA `(.L_x_15555) ;  /* 0x0000015800448947 */ /* 0x002fec0003800000 */
.L_x_15782:
[----:B------:R-:W-:Y:S05]  /*6ff0*/  BSYNC B1 ;  /* 0x0000000000017941 */ /* 0x000fea0003800000 */
.L_x_15554:
[----:B------:R-:W-:Y:S01]  /*7000*/  BSSY B1, `(.L_x_15556) ;  /* 0x0000060000017945 */ /* 0x000fe20003800000 */
[----:B------:R-:W-:Y:S01]  /*7010*/  PRMT R15, R15, 0x5410, R5 ;  /* 0x000054100f0f7816 */ /* 0x000fe20000000005 */
[----:B------:R-:W-:Y:S02]  /*7020*/  @P2 VIADD R0, R4, 0xffffffc0 ;  /* 0xffffffc004002836 */ /* 0x000fe40000000000 */
[----:B------:R-:W-:Y:S05]  /*7030*/  @P1 BRA `(.L_x_15557) ;  /* 0x0000000400701947 */ /* 0x000fea0003800000 */
[----:B------:R-:W2:Y:S01]  /*7040*/  LDL R6, [R1+0x4] ;  /* 0x0000040001067983 */ /* 0x000ea20000100800 */
[----:B------:R-:W1:Y:S01]  /*7050*/  LDC R5, c[0x0][0x3f4] ;  /* 0x0000fd00ff057b82 */ /* 0x000e620000000800 */
[----:B------:R-:W-:Y:S01]  /*7060*/  BSSY B2, `(.L_x_15558) ;  /* 0x000002e000027945 */ /* 0x000fe20003800000 */
[-C--:B-1----:R-:W-:Y:S02]  /*7070*/  ISETP.GE.AND P0, PT, R152, R5.reuse, PT ;  /* 0x000000059800720c */ /* 0x082fe40003f06270 */
[----:B--2---:R-:W-:-:S11]  /*7080*/  ISETP.GE.AND P1, PT, R6, R5, PT ;  /* 0x000000050600720c */ /* 0x004fd60003f26270 */
[----:B------:R-:W-:Y:S05]  /*7090*/  @P0 BRA `(.L_x_15559) ;  /* 0x0000000000a80947 */ /* 0x000fea0003800000 */
[----:B------:R-:W1:Y:S01]  /*70a0*/  LDS.128 R4, [R3+0x8400] ;  /* 0x0084000003047984 */ /* 0x000e620000000c00 */
[----:B------:R-:W-:Y:S01]  /*70b0*/  SHF.R.U32.HI R37, RZ, 0x10, R31 ;  /* 0x00000010ff257819 */ /* 0x000fe2000001161f */
[--C-:B------:R-:W-:Y:S01]  /*70c0*/  HADD2.F32 R38, -RZ, R40.reuse.H0_H0 ;  /* 0x20000028ff267230 */ /* 0x100fe20000004100 */
[--C-:B0-----:R-:W-:Y:S01]  /*70d0*/  SHF.R.U32.HI R39, RZ, 0x10, R33.reuse ;  /* 0x00000010ff277819 */ /* 0x101fe20000011621 */
[----:B------:R-:W-:Y:S01]  /*70e0*/  HADD2.F32 R36, -RZ, R40.H1_H1 ;  /* 0x30000028ff247230 */ /* 0x000fe20000004100 */
[----:B------:R-:W-:Y:S01]  /*70f0*/  SHF.R.U64 R43, R32, 0x10, R33 ;  /* 0x00000010202b7819 */ /* 0x000fe20000001221 */
[----:B------:R-:W-:Y:S01]  /*7100*/  HADD2.F32 R37, -RZ, R37.H0_H0 ;  /* 0x20000025ff257230 */ /* 0x000fe20000004100 */
[----:B------:R-:W-:Y:S01]  /*7110*/  SHF.R.U64 R45, R30, 0x10, R31 ;  /* 0x000000101e2d7819 */ /* 0x000fe2000000121f */
[----:B------:R-:W-:Y:S02]  /*7120*/  HADD2.F32 R39, -RZ, R39.H0_H0 ;  /* 0x20000027ff277230 */ /* 0x000fe40000004100 */
[----:B-1----:R-:W-:-:S02]  /*7130*/  HADD2.F32 R32, -RZ, R7.H0_H0 ;  /* 0x20000007ff207230 */ /* 0x002fc40000004100 */
        /* <DEDUP_REMOVED lines=32> */
.L_x_15559:
[----:B------:R-:W-:Y:S05]  /*7340*/  BSYNC B2 ;  /* 0x0000000000027941 */ /* 0x000fea0003800000 */
.L_x_15558:
[----:B------:R-:W-:Y:S05]  /*7350*/  @P1 BRA `(.L_x_15557) ;  /* 0x0000000000a81947 */ /* 0x000fea0003800000 */
[----:B-1----:R-:W1:Y:S01]  /*7360*/  LDS.128 R4, [R0] ;  /* 0x0000000000047984 */ /* 0x002e620000000c00 */
[----:B------:R-:W-:Y:S01]  /*7370*/  SHF.R.U32.HI R31, RZ, 0x10, R25 ;  /* 0x00000010ff1f7819 */ /* 0x000fe20000011619 */
[----:B------:R-:W-:Y:S01]  /*7380*/  HADD2.F32 R30, -RZ, R47.H1_H1 ;  /* 0x3000002fff1e7230 */ /* 0x000fe20000004100 */
[----:B------:R-:W-:Y:S01]  /*7390*/  SHF.R.U32.HI R33, RZ, 0x10, R21 ;  /* 0x00000010ff217819 */ /* 0x000fe20000011615 */
[----:B------:R-:W-:Y:S01]  /*73a0*/  HADD2.F32 R32, -RZ, R46.H1_H1 ;  /* 0x3000002eff207230 */ /* 0x000fe20000004100 */
[----:B------:R-:W-:Y:S01]  /*73b0*/  SHF.R.U64 R41, R24, 0x10, R25 ;  /* 0x0000001018297819 */ /* 0x000fe20000001219 */
[----:B------:R-:W-:Y:S01]  /*73c0*/  HADD2.F32 R31, -RZ, R31.H0_H0 ;  /* 0x2000001fff1f7230 */ /* 0x000fe20000004100 */
[----:B0-----:R-:W-:Y:S01]  /*73d0*/  SHF.R.U64 R39, R20, 0x10, R21 ;  /* 0x0000001014277819 */ /* 0x001fe20000001215 */
[----:B------:R-:W-:Y:S02]  /*73e0*/  HADD2.F32 R33, -RZ, R33.H0_H0 ;  /* 0x20000021ff217230 */ /* 0x000fe40000004100 */
[----:B-1----:R-:W-:-:S02]  /*73f0*/  HADD2.F32 R25, -RZ, R7.H1_H1 ;  /* 0x30000007ff197230 */ /* 0x002fc40000004100 */
        /* <DEDUP_REMOVED lines=32> */
.L_x_15557:
[----:B------:R-:W-:Y:S05]  /*7600*/  BSYNC B1 ;  /* 0x0000000000017941 */ /* 0x000fea0003800000 */
.L_x_15556:
[----:B-12---:R-:W-:-:S05]  /*7610*/  VIADD R4, R154, 0x60 ;  /* 0x000000609a047836 */ /* 0x006fca0000000000 */
[----:B------:R-:W-:-:S13]  /*7620*/  ISETP.GE.AND P0, PT, R4, R29, PT ;  /* 0x0000001d0400720c */ /* 0x000fda0003f06270 */
        /* <DEDUP_REMOVED lines=9> */
[--C-:B------:R-:W-:Y:S01]  /*76c0*/  HADD2.F32 R24, -RZ, R48.reuse.H1_H1 ;  /* 0x30000030ff187230 */ /* 0x100fe20000004100 */
[--C-:B------:R-:W-:Y:S01]  /*76d0*/  SHF.R.U64 R31, R26, 0x10, R27.reuse ;  /* 0x000000101a1f7819 */ /* 0x100fe2000000121b */
[----:B------:R-:W-:Y:S01]  /*76e0*/  HADD2.F32 R26, -RZ, R48.H0_H0 ;  /* 0x20000030ff1a7230 */ /* 0x000fe20000004100 */
[----:B------:R-:W-:Y:S01]  /*76f0*/  SHF.R.U32.HI R27, RZ, 0x10, R27 ;  /* 0x00000010ff1b7819 */ /* 0x000fe2000001161b */
[----:B------:R-:W-:Y:S01]  /*7700*/  HADD2.F32 R25, -RZ, R25.H0_H0 ;  /* 0x20000019ff197230 */ /* 0x000fe20000004100 */
[----:B------:R-:W-:-:S03]  /*7710*/  SHF.R.U64 R33, R12, 0x10, R13 ;  /* 0x000000100c217819 */ /* 0x000fc6000000120d */
[----:B------:R-:W-:Y:S02]  /*7720*/  HADD2.F32 R27, -RZ, R27.H0_H0 ;  /* 0x2000001bff1b7230 */ /* 0x000fe40000004100 */
[--C-:B-1----:R-:W-:Y:S02]  /*7730*/  HADD2.F32 R21, -RZ, R7.reuse.H1_H1 ;  /* 0x30000007ff157230 */ /* 0x102fe40000004100 */
        /* <DEDUP_REMOVED lines=11> */
[----:B------:R-:W-:Y:S02]  /*77f0*/  HADD2.F32 R6, -RZ, R5.H0_H0 ;  /* 0x20000005ff067230 */ /* 0x000fe40000004100 */
[----:B------:R-:W-:Y:S01]  /*7800*/  FMUL.FTZ R32, R4, R24 ;  /* 0x0000001804207220 */ /* 0x000fe20000410000 */
[----:B------:R-:W-:-:S02]  /*7810*/  HADD2.F32 R34, -RZ, R34.H1_H1 ;  /* 0x30000022ff227230 */ /* 0x000fc40000004100 */
[C---:B------:R-:W-:Y:S01]  /*7820*/  FFMA.FTZ R30, R7.reuse, R24, -R30 ;  /* 0x00000018071e7223 */ /* 0x040fe2000001081e */
[----:B------:R-:W-:Y:S02]  /*7830*/  HADD2.F32 R5, -RZ, R5.H1_H1 ;  /* 0x30000005ff057230 */ /* 0x000fe40000004100 */
        /* <DEDUP_REMOVED lines=16> */
.L_x_15562:
[----:B------:R-:W-:Y:S05]  /*7940*/  BSYNC B1 ;  /* 0x0000000000017941 */ /* 0x000fea0003800000 */
.L_x_15561:
[----:B------:R-:W-:Y:S05]  /*7950*/  @P1 BRA `(.L_x_15560) ;  /* 0x0000001400e81947 */ /* 0x000fea0003800000 */
[----:B-1----:R-:W1:Y:S01]  /*7960*/  LDS.128 R4, [R0+0x3000] ;  /* 0x0030000000047984 */ /* 0x002e620000000c00 */
        /* <DEDUP_REMOVED lines=10> */
[--C-:B-1----:R-:W-:Y:S02]  /*7a10*/  HADD2.F32 R10, -RZ, R7.reuse.H1_H1 ;  /* 0x30000007ff0a7230 */ /* 0x102fe40000004100 */
        /* <DEDUP_REMOVED lines=31> */
.L_x_15547:
[----:B------:R-:W0:Y:S01]  /*7c10*/  S2R R0, SR_TID.X ;  /* 0x0000000000007919 */ /* 0x000e220000002100 */
[----:B------:R-:W3:Y:S01]  /*7c20*/  LDC R32, c[0x0][0x448] ;  /* 0x00011200ff207b82 */ /* 0x000ee20000000800 */
[----:B------:R-:W-:Y:S01]  /*7c30*/  ULDC.64 UR4, c[0x0][0x3f8] ;  /* 0x0000fe0000047ab9 */ /* 0x000fe20000000a00 */
[----:B------:R-:W-:Y:S01]  /*7c40*/  ULDC.64 UR6, c[0x0][0x408] ;  /* 0x0001020000067ab9 */ /* 0x000fe20000000a00 */
[----:B------:R-:W-:Y:S01]  /*7c50*/  MOV R7, R33 ;  /* 0x0000002100077202 */ /* 0x000fe20000000f00 */
[----:B------:R-:W-:Y:S02]  /*7c60*/  IMAD.MOV.U32 R4, RZ, RZ, R26 ;  /* 0x000000ffff047224 */ /* 0x000fe400078e001a */
[----:B------:R-:W-:Y:S01]  /*7c70*/  IMAD.MOV.U32 R6, RZ, RZ, R24 ;  /* 0x000000ffff067224 */ /* 0x000fe200078e0018 */
[----:B---3--:R-:W-:Y:S02]  /*7c80*/  ISETP.NE.AND P0, PT, R32, 0x1, PT ;  /* 0x000000012000780c */ /* 0x008fe40003f05270 */
[----:B0-----:R-:W-:-:S04]  /*7c90*/  IADD3 R0, R0, -0x80, RZ ;  /* 0xffffff8000007810 */ /* 0x001fc80007ffe0ff */
[----:B------:R-:W-:-:S07]  /*7ca0*/  SHF.R.S32.HI R3, RZ, 0x1f, R0 ;  /* 0x0000001fff037819 */ /* 0x000fce0000011400 */
[----:B------:R-:W0:Y:S01]  /*7cb0*/  @P0 LDC R5, c[0x0][0x450] ;  /* 0x00011400ff050b82 */ /* 0x000e220000000800 */
[----:B------:R-:W-:-:S04]  /*7cc0*/  LEA.HI R3, R3, R0, RZ, 0x2 ;  /* 0x0000000003037211 */ /* 0x000fc800078f10ff */
[----:B------:R-:W-:-:S05]  /*7cd0*/  LOP3.LUT R3, R3, 0xfffffffc, RZ, 0xc0, !PT ;  /* 0xfffffffc03037812 */ /* 0x000fca00078ec0ff */
[----:B------:R-:W-:Y:S02]  /*7ce0*/  IMAD.IADD R3, R0, 0x1, -R3 ;  /* 0x0000000100037824 */ /* 0x000fe400078e0a03 */
[----:B------:R-:W3:Y:S02]  /*7cf0*/  @P0 LDC R0, c[0x0][0x44c] ;  /* 0x00011300ff000b82 */ /* 0x000ee40000000800 */
[----:B------:R-:W-:-:S04]  /*7d00*/  IMAD R3, R3, 0x60, R39 ;  /* 0x0000006003037824 */ /* 0x000fc800078e0227 */
[----:B---3--:R-:W-:-:S05]  /*7d10*/  @P0 IMAD.HI.U32 R0, R3, R0, RZ ;  /* 0x0000000003000227 */ /* 0x008fca00078e00ff */
[----:B0-----:R-:W-:Y:S01]  /*7d20*/  @P0 SHF.R.U32.HI R3, RZ, R5, R0 ;  /* 0x00000005ff030219 */ /* 0x001fe20000011600 */
        /* <DEDUP_REMOVED lines=18> */
[----:B------:R-:W3:Y:S01]  /*7e50*/  LDL R6, [R1+0x14] ;  /* 0x0000140001067983 */ /* 0x000ee20000100800 */
[----:B------:R-:W0:Y:S03]  /*7e60*/  LDC R43, c[0x0][0x3f4] ;  /* 0x0000fd00ff2b7b82 */ /* 0x000e260000000800 */
[----:B------:R-:W5:Y:S04]  /*7e70*/  SHFL.IDX PT, R3, R25, RZ, 0x1c1f ;  /* 0x001c1fff19037589 */ /* 0x000f6800000e0000 */
[----:B------:R-:W2:Y:S04]  /*7e80*/  SHFL.IDX PT, R0, R26, RZ, 0x1c1f ;  /* 0x001c1fff1a007589 */ /* 0x000ea800000e0000 */
[----:B-1----:R-:W1:Y:S04]  /*7e90*/  SHFL.IDX PT, R14, R27, RZ, 0x1c1f ;  /* 0x001c1fff1b0e7589 */ /* 0x002e6800000e0000 */
[----:B------:R-:W1:Y:S01]  /*7ea0*/  SHFL.IDX PT, R4, R24, RZ, 0x1c1f ;  /* 0x001c1fff18047589 */ /* 0x000e6200000e0000 */
[----:B0-----:R-:W-:Y:S01]  /*7eb0*/  ISETP.GE.AND P0, PT, R16, R43, PT ;  /* 0x0000002b1000720c */ /* 0x001fe20003f06270 */
[----:B---3--:R-:W-:-:S05]  /*7ec0*/  IMAD R32, R6, R32, RZ ;  /* 0x0000002006207224 */ /* 0x008fca00078e02ff */
[----:B------:R-:W-:-:S13]  /*7ed0*/  ISETP.GE.OR P1, PT, R39, R32, P0 ;  /* 0x000000202700720c */ /* 0x000fda0000726670 */
[C---:B------:R-:W-:Y:S01]  /*7ee0*/  @!P1 IMAD.SHL.U32 R5, R16.reuse, 0x2, RZ ;  /* 0x0000000210059824 */ /* 0x040fe200078e00ff */
[----:B------:R-:W-:-:S04]  /*7ef0*/  @!P1 SHF.L.U64.HI R21, R16, 0x1, R17 ;  /* 0x0000000110159819 */ /* 0x000fc80000010211 */
[----:B-----5:R-:W-:-:S05]  /*7f00*/  @!P1 IADD3 R6, P2, R3, R5, RZ ;  /* 0x0000000503069210 */ /* 0x020fca0007f5e0ff */
[----:B--2---:R-:W-:-:S05]  /*7f10*/  @!P1 IMAD.X R7, R0, 0x1, R21, P2 ;  /* 0x0000000100079824 */ /* 0x004fca00010e0615 */
[----:B----4-:R-:W2:Y:S01]  /*7f20*/  @!P1 LD.E.128 R8, desc[UR40][R6.64] ;  /* 0x0000002806089980 */ /* 0x010ea2000c101d00 */
[----:B-1----:R-:W-:-:S04]  /*7f30*/  @!P1 IADD3 R14, P2, R14, R5, RZ ;  /* 0x000000050e0e9210 */ /* 0x002fc80007f5e0ff */
[----:B------:R-:W-:-:S05]  /*7f40*/  @!P1 IADD3.X R3, R4, R21, RZ, P2, !PT ;  /* 0x0000001504039210 */ /* 0x000fca00017fe4ff */
        /* <DEDUP_REMOVED lines=8> */
[----:B--2---:R-:W-:Y:S02]  /*7fd0*/  @!P1 IMAD.MOV.U32 R35, RZ, RZ, R9 ;  /* 0x000000ffff239224 */ /* 0x004fe400078e0009 */
[----:B------:R-:W-:Y:S02]  /*7fe0*/  @!P1 IMAD.MOV.U32 R34, RZ, RZ, R8 ;  /* 0x000000ffff229224 */ /* 0x000fe400078e0008 */
[----:B------:R-:W-:Y:S01]  /*7ff0*/  @!P1 IMAD.MOV.U32 R36, RZ, RZ, R10 ;  /* 0x000000ffff249224 */ /* 0x000fe200078e000a */
[----:B------:R-:W-:Y:S01]  /*8000*/  MOV R3, R35 ;  /* 0x0000002300037202 */ /* 0x000fe20000000f00 */
[----:B------:R-:W-:Y:S02]  /*8010*/  IMAD.MOV.U32 R0, RZ, RZ, R34 ;  /* 0x000000ffff007224 */ /* 0x000fe400078e0022 */
[----:B------:R-:W-:Y:S01]  /*8020*/  @!P1 IMAD.MOV.U32 R37, RZ, RZ, R11 ;  /* 0x000000ffff259224 */ /* 0x000fe200078e000b */
[----:B------:R-:W-:Y:S01]  /*8030*/  PRMT R45, R45, 0x5410, R3 ;  /* 0x000054102d2d7816 */ /* 0x000fe20000000003 */
[----:B------:R-:W-:Y:S01]  /*8040*/  IMAD.MOV.U32 R8, RZ, RZ, R36 ;  /* 0x000000ffff087224 */ /* 0x000fe200078e0024 */
[----:B------:R-:W-:Y:S01]  /*8050*/  PRMT R42, R0, 0x7610, R42 ;  /* 0x00007610002a7816 */ /* 0x000fe2000000002a */
[----:B------:R0:W2:Y:S01]  /*8060*/  SHFL.IDX PT, R3, R25, 0x1, 0x1c1f ;  /* 0x003c1f0019037f89 */ /* 0x0000a200000e0000 */
[----:B------:R-:W-:Y:S01]  /*8070*/  IMAD.MOV.U32 R9, RZ, RZ, R37 ;  /* 0x000000ffff097224 */ /* 0x000fe200078e0025 */
[----:B---3--:R-:W-:-:S02]  /*8080*/  @!P1 MOV R30, R4 ;  /* 0x00000004001e9202 */ /* 0x008fc40000000f00 */
[----:B------:R0:W3:Y:S01]  /*8090*/  SHFL.IDX PT, R0, R26, 0x1, 0x1c1f ;  /* 0x003c1f001a007f89 */ /* 0x0000e200000e0000 */
[----:B------:R-:W-:Y:S01]  /*80a0*/  @!P1 IMAD.MOV.U32 R31, RZ, RZ, R5 ;  /* 0x000000ffff1f9224 */ /* 0x000fe200078e0005 */
[----:B------:R-:W-:Y:S01]  /*80b0*/  PRMT R33, R8, 0x5410, R9 ;  /* 0x0000541008217816 */ /* 0x000fe20000000009 */
[----:B------:R-:W-:Y:S02]  /*80c0*/  @!P1 IMAD.MOV.U32 R20, RZ, RZ, R6 ;  /* 0x000000ffff149224 */ /* 0x000fe400078e0006 */
[----:B------:R-:W-:Y:S01]  /*80d0*/  @!P1 IMAD.MOV.U32 R21, RZ, RZ, R7 ;  /* 0x000000ffff159224 */ /* 0x000fe200078e0007 */
[----:B------:R-:W-:Y:S01]  /*80e0*/  MOV R5, R31 ;  /* 0x0000001f00057202 */ /* 0x000fe20000000f00 */
[----:B------:R-:W-:Y:S02]  /*80f0*/  IMAD.MOV.U32 R4, RZ, RZ, R30 ;  /* 0x000000ffff047224 */ /* 0x000fe400078e001e */
[----:B------:R-:W-:Y:S01]  /*8100*/  IMAD.MOV.U32 R6, RZ, RZ, R20 ;  /* 0x000000ffff067224 */ /* 0x000fe200078e0014 */
[----:B------:R-:W-:Y:S01]  /*8110*/  PRMT R45, R5, 0x7610, R45 ;  /* 0x00007610052d7816 */ /* 0x000fe2000000002d */
[----:B------:R-:W-:-:S03]  /*8120*/  IMAD.MOV.U32 R7, RZ, RZ, R21 ;  /* 0x000000ffff077224 */ /* 0x000fc600078e0015 */
[----:B------:R-:W-:Y:S02]  /*8130*/  PRMT R56, R4, 0x5410, R6 ;  /* 0x0000541004387816 */ /* 0x000fe40000000006 */
[----:B------:R-:W-:Y:S02]  /*8140*/  CS2R R4, SRZ ;  /* 0x0000000000047805 */ /* 0x000fe4000001ff00 */
[----:B01--4-:R-:W-:-:S07]  /*8150*/  PRMT R42, R42, 0x5410, R7 ;  /* 0x000054102a2a7816 */ /* 0x013fce0000000007 */
.L_x_15792:
[----:B------:R-:W4:Y:S01]  /*8160*/  LDL R7, [R1+0x54] ;  /* 0x0000540001077983 */ /* 0x000f220000100800 */
[----:B------:R-:W-:Y:S01]  /*8170*/  VIADD R39, R39, 0x60 ;  /* 0x0000006027277836 */ /* 0x000fe20000000000 */
[----:B------:R-:W-:Y:S01]  /*8180*/  BSSY B1, `(.L_x_15564) ;  /* 0x0000016000017945 */ /* 0x000fe20003800000 */
[----:B------:R-:W-:Y:S02]  /*8190*/  CS2R R8, SRZ ;  /* 0x0000000000087805 */ /* 0x000fe4000001ff00 */
[----:B------:R-:W-:Y:S02]  /*81a0*/  CS2R R10, SRZ ;  /* 0x00000000000a7805 */ /* 0x000fe4000001ff00 */
[----:B------:R-:W-:Y:S02]  /*81b0*/  ISETP.GE.AND P1, PT, R39, R32, PT ;  /* 0x000000202700720c */ /* 0x000fe40003f26270 */
[----:B----4-:R-:W-:-:S04]  /*81c0*/  LEA.HI R6, R7, R7, RZ, 0x1 ;  /* 0x0000000707067211 */ /* 0x010fc800078f08ff */
[----:B------:R-:W-:-:S05]  /*81d0*/  LOP3.LUT R6, R6, 0xfffffffe, RZ, 0xc0, !PT ;  /* 0xfffffffe06067812 */ /* 0x000fca00078ec0ff */
[----:B------:R-:W-:Y:S01]  /*81e0*/  IMAD.IADD R13, R7, 0x1, -R6 ;  /* 0x00000001070d7824 */ /* 0x000fe200078e0a06 */
[----:B------:R-:W-:-:S04]  /*81f0*/  CS2R R6, SRZ ;  /* 0x0000000000067805 */ /* 0x000fc8000001ff00 */
[----:B------:R-:W-:Y:S01]  /*8200*/  SHF.L.U32 R13, R13, 0x1f, RZ ;  /* 0x0000001f0d0d7819 */ /* 0x000fe200000006ff */
[----:B------:R-:W-:Y:S06]  /*8210*/  @P1 BRA `(.L_x_15565) ;  /* 0x0000000000301947 */ /* 0x000fec0003800000 */
[----:B------:R-:W-:Y:S02]  /*8220*/  CS2R R6, SRZ ;  /* 0x0000000000067805 */ /* 0x000fe4000001ff00 */
[----:B------:R-:W-:Y:S02]  /*8230*/  CS2R R8, SRZ ;  /* 0x0000000000087805 */ /* 0x000fe4000001ff00 */
[----:B------:R-:W-:Y:S01]  /*8240*/  CS2R R10, SRZ ;  /* 0x00000000000a7805 */ /* 0x000fe2000001ff00 */
[----:B------:R-:W-:Y:S06]  /*8250*/  @P0 BRA `(.L_x_15565) ;  /* 0x0000000000200947 */ /* 0x000fec0003800000 */
[C---:B------:R-:W-:Y:S02]  /*8260*/  SHF.L.U32 R4, R16.reuse, 0x1, RZ ;  /* 0x0000000110047819 */ /* 0x040fe400000006ff */
[----:B------:R-:W-:Y:S02]  /*8270*/  SHF.L.U64.HI R5, R16, 0x1, R17 ;  /* 0x0000000110057819 */ /* 0x000fe40000010211 */
[-C--:B--2---:R-:W-:Y:S02]  /*8280*/  IADD3 R8, P1, R3, R4.reuse, RZ ;  /* 0x0000000403087210 */ /* 0x084fe40007f3e0ff */
[----:B------:R-:W-:-:S03]  /*8290*/  IADD3 R4, P2, R14, R4, RZ ;  /* 0x000000040e047210 */ /* 0x000fc60007f5e0ff */
[--C-:B---3--:R-:W-:Y:S02]  /*82a0*/  IMAD.X R9, R0, 0x1, R5.reuse, P1 ;  /* 0x0000000100097824 */ /* 0x108fe400008e0605 */
[----:B------:R-:W-:-:S04]  /*82b0*/  IMAD.X R5, R24, 0x1, R5, P2 ;  /* 0x0000000118057824 */ /* 0x000fc800010e0605 */
[----:B------:R-:W5:Y:S04]  /*82c0*/  LD.E.128 R8, desc[UR40][R8.64] ;  /* 0x0000002808087980 */ /* 0x000f68000c101d00 */
[----:B------:R-:W5:Y:S02]  /*82d0*/  LD.E.128 R4, desc[UR40][R4.64] ;  /* 0x0000002804047980 */ /* 0x000f64000c101d00 */
.L_x_15565:
[----:B------:R-:W-:Y:S05]  /*82e0*/  BSYNC B1 ;  /* 0x0000000000017941 */ /* 0x000fea0003800000 */
.L_x_15564:
[----:B------:R-:W0:Y:S01]  /*82f0*/  SYNCS.PHASECHK.TRANS64.TRYWAIT P1, [R2+URZ+0x16800], R13 ;  /* 0x0168000d020075a7 */ /* 0x000e22000802017f */
[----:B------:R-:W-:Y:S01]  /*8300*/  IMAD R29, R29, -0xc0, R32 ;  /* 0xffffff401d1d7824 */ /* 0x000fe200078e0220 */
[----:B--2--5:R-:W-:Y:S01]  /*8310*/  MOV R3, R5 ;  /* 0x0000000500037202 */ /* 0x024fe20000000f00 */
[C---:B------:R-:W-:Y:S01]  /*8320*/  VIADD R12, R154.reuse, 0x60 ;  /* 0x000000609a0c7836 */ /* 0x040fe20000000000 */
[----:B------:R-:W-:Y:S01]  /*8330*/  BSSY B1, `(.L_x_15566) ;  /* 0x0000010000017945 */ /* 0x000fe20003800000 */
[----:B---3--:R-:W-:Y:S01]  /*8340*/  IMAD.MOV.U32 R0, RZ, RZ, R4 ;  /* 0x000000ffff007224 */ /* 0x008fe200078e0004 */
[----:B------:R-:W-:Y:S01]  /*8350*/  VIMNMX R29, R29, 0xc0, PT ;  /* 0x000000c01d1d7848 */ /* 0x000fe20003fe0100 */
[----:B------:R-:W-:Y:S01]  /*8360*/  IMAD.MOV.U32 R14, RZ, RZ, R9 ;  /* 0x000000ffff0e7224 */ /* 0x000fe200078e0009 */
[----:B------:R-:W-:Y:S01]  /*8370*/  PRMT R41, R3, 0x7610, R41 ;  /* 0x0000761003297816 */ /* 0x000fe20000000029 */
[----:B------:R-:W-:Y:S01]  /*8380*/  IMAD.MOV.U32 R3, RZ, RZ, R7 ;  /* 0x000000ffff037224 */ /* 0x000fe200078e0007 */
[----:B------:R-:W-:-:S02]  /*8390*/  ISETP.GE.OR P2, PT, R154, R29, P0 ;  /* 0x0000001d9a00720c */ /* 0x000fc40000746670 */
[----:B------:R-:W-:Y:S01]  /*83a0*/  ISETP.GE.OR P0, PT, R12, R29, P0 ;  /* 0x0000001d0c00720c */ /* 0x000fe20000706670 */
[----:B------:R-:W-:Y:S01]  /*83b0*/  IMAD.MOV.U32 R12, RZ, RZ, R8 ;  /* 0x000000ffff0c7224 */ /* 0x000fe200078e0008 */
[----:B------:R-:W-:Y:S01]  /*83c0*/  PRMT R40, R40, 0x5410, R0 ;  /* 0x0000541028287816 */ /* 0x000fe20000000000 */
[----:B------:R-:W-:Y:S01]  /*83d0*/  IMAD.MOV.U32 R0, RZ, RZ, R6 ;  /* 0x000000ffff007224 */ /* 0x000fe200078e0006 */
[----:B------:R-:W-:Y:S02]  /*83e0*/  PRMT R41, R41, 0x5410, R14 ;  /* 0x0000541029297816 */ /* 0x000fe4000000000e */
[----:B------:R-:W-:Y:S02]  /*83f0*/  PRMT R40, R12, 0x7610, R40 ;  /* 0x000076100c287816 */ /* 0x000fe40000000028 */
[----:B------:R-:W-:Y:S02]  /*8400*/  PRMT R39, R3, 0x5410, R0 ;  /* 0x0000541003277816 */ /* 0x000fe40000000000 */
[----:B------:R-:W-:Y:S01]  /*8410*/  IADD3 R29, R16, R43, RZ ;  /* 0x0000002b101d7210 */ /* 0x000fe20007ffe0ff */
[----:B0-----:R-:W-:Y:S06]  /*8420*/  @!P1 BRA `(.L_x_15567) ;  /* 0x0000014800b49947 */ /* 0x001fec0003800000 */
.L_x_15793:
[----:B------:R-:W-:Y:S05]  /*8430*/  BSYNC B1 ;  /* 0x0000000000017941 */ /* 0x000fea0003800000 */
.L_x_15566:
[----:B------:R-:W-:Y:S01]  /*8440*/  BSSY B1, `(.L_x_15568) ;  /* 0x0000069000017945 */ /* 0x000fe20003800000 */
[----:B------:R-:W-:Y:S01]  /*8450*/  IMAD.MOV.U32 R0, RZ, RZ, R10 ;  /* 0x000000ffff007224 */ /* 0x000fe200078e000a */
[----:B------:R-:W-:Y:S01]  /*8460*/  LOP3.LUT R29, R29, 0x38, RZ, 0xc0, !PT ;  /* 0x000000381d1d7812 */ /* 0x000fe200078ec0ff */
[----:B------:R-:W-:Y:S01]  /*8470*/  IMAD.MOV.U32 R3, RZ, RZ, R11 ;  /* 0x000000ffff037224 */ /* 0x000fe200078e000b */
[----:B------:R-:W-:Y:S06]  /*8480*/  @P2 BRA `(.L_x_15569) ;  /* 0x0000000400902947 */ /* 0x000fec0003800000 */
[----:B------:R-:W2:Y:S01]  /*8490*/  LDL R12, [R1+0x3c] ;  /* 0x00003c00010c7983 */ /* 0x000ea20000100800 */
[----:B------:R-:W1:Y:S02]  /*84a0*/  S2R R14, SR_TID.X ;  /* 0x00000000000e7919 */ /* 0x000e640000002100 */
[----:B-1----:R-:W-:-:S05]  /*84b0*/  VIADD R14, R14, 0xffffff80 ;  /* 0xffffff800e0e7836 */ /* 0x002fca0000000000 */
[----:B------:R-:W-:-:S04]  /*84c0*/  SHF.R.S32.HI R25, RZ, 0x1f, R14 ;  /* 0x0000001fff197819 */ /* 0x000fc8000001140e */
[----:B------:R-:W-:-:S04]  /*84d0*/  LEA.HI R25, R25, R14, RZ, 0x5 ;  /* 0x0000000e19197211 */ /* 0x000fc800078f28ff */
[----:B------:R-:W-:Y:S01]  /*84e0*/  SHF.R.S32.HI R25, RZ, 0x5, R25 ;  /* 0x00000005ff197819 */ /* 0x000fe20000011419 */
[--C-:B------:R-:W-:Y:S01]  /*84f0*/  HADD2.F32 R43, -RZ, R45.reuse.H1_H1 ;  /* 0x3000002dff2b7230 */ /* 0x100fe20000004100 */
[----:B------:R-:W-:Y:S01]  /*8500*/  SHF.R.U64 R55, R34, 0x10, R35 ;  /* 0x0000001022377819 */ /* 0x000fe20000001223 */
[----:B------:R-:W-:Y:S01]  /*8510*/  HADD2.F32 R45, -RZ, R45.H0_H0 ;  /* 0x2000002dff2d7230 */ /* 0x000fe20000004100 */
[----:B------:R-:W-:Y:S02]  /*8520*/  SHF.R.U32.HI R44, RZ, 0x10, R31 ;  /* 0x00000010ff2c7819 */ /* 0x000fe4000001161f */
        /* <DEDUP_REMOVED lines=9> */
[----:B------:R-:W-:Y:S02]  /*85c0*/  LOP3.LUT R12, R24, 0x38, R16, 0xf8, !PT ;  /* 0x00000038180c7812 */ /* 0x000fe400078ef810 */
[----:B------:R-:W-:-:S04]  /*85d0*/  SHF.R.U32.HI R15, RZ, 0x3, R24 ;  /* 0x00000003ff0f7819 */ /* 0x000fc80000011618 */
[----:B------:R-:W-:Y:S02]  /*85e0*/  LOP3.LUT R12, R12, R15, RZ, 0x3c, !PT ;  /* 0x0000000f0c0c7212 */ /* 0x000fe400078e3cff */
[----:B------:R-:W-:Y:S02]  /*85f0*/  LOP3.LUT R24, R15, R29, R24, 0x1e, !PT ;  /* 0x0000001d0f187212 */ /* 0x000fe400078e1e18 */
[----:B0-----:R-:W-:-:S03]  /*8600*/  LEA R13, R25, R12, 0x9 ;  /* 0x0000000c190d7211 */ /* 0x001fc600078e48ff */
[----:B------:R-:W-:-:S04]  /*8610*/  IMAD R25, R25, 0x200, R24 ;  /* 0x0000020019197824 */ /* 0x000fc800078e0218 */
        /* <DEDUP_REMOVED lines=75> */
.L_x_15569:
[----:B------:R-:W-:Y:S05]  /*8ad0*/  BSYNC B1 ;  /* 0x0000000000017941 */ /* 0x000fea0003800000 */
.L_x_15568:
[----:B------:R-:W-:Y:S01]  /*8ae0*/  PRMT R33, R0, 0x5410, R3 ;  /* 0x0000541000217816 */ /* 0x000fe20000000003 */
[----:B------:R-:W-:Y:S06]  /*8af0*/  @P0 BRA `(.L_x_15560) ;  /* 0x0000000400800947 */ /* 0x000fec0003800000 */
[----:B------:R-:W2:Y:S01]  /*8b00*/  LDL R20, [R1+0x40] ;  /* 0x0000400001147983 */ /* 0x000ea20000100800 */
[C---:B-1----:R-:W-:Y:S02]  /*8b10*/  VIADD R12, R154.reuse, 0x60 ;  /* 0x000000609a0c7836 */ /* 0x042fe40000000000 */
[----:B0-----:R-:W-:Y:S01]  /*8b20*/  VIADD R13, R154, 0x60 ;  /* 0x000000609a0d7836 */ /* 0x001fe20000000000 */
[----:B------:R-:W3:Y:S02]  /*8b30*/  LDL R45, [R1+0x5c] ;  /* 0x00005c00012d7983 */ /* 0x000ee40000100800 */
[----:B------:R-:W-:Y:S01]  /*8b40*/  SHF.L.U32 R12, R12, 0x6, RZ ;  /* 0x000000060c0c7819 */ /* 0x000fe200000006ff */
[----:B------:R-:W-:-:S03]  /*8b50*/  IMAD.SHL.U32 R13, R13, 0x40, RZ ;  /* 0x000000400d0d7824 */ /* 0x000fc600078e00ff */
[----:B------:R-:W-:Y:S02]  /*8b60*/  LOP3.LUT R12, R12, 0x1c0, RZ, 0xc0, !PT ;  /* 0x000001c00c0c7812 */ /* 0x000fe400078ec0ff */
[----:B------:R-:W-:Y:S02]  /*8b70*/  LOP3.LUT R13, R13, 0x1c0, RZ, 0xc0, !PT ;  /* 0x000001c00d0d7812 */ /* 0x000fe400078ec0ff */
[----:B------:R-:W-:-:S04]  /*8b80*/  SHF.R.U32.HI R12, RZ, 0x3, R12 ;  /* 0x00000003ff0c7819 */ /* 0x000fc8000001160c */
[----:B------:R-:W-:Y:S02]  /*8b90*/  LOP3.LUT R29, R12, R29, R13, 0x1e, !PT ;  /* 0x0000001d0c1d7212 */ /* 0x000fe400078e1e0d */
[--C-:B------:R-:W-:Y:S02]  /*8ba0*/  SHF.R.U64 R37, R6, 0x10, R7.reuse ;  /* 0x0000001006257819 */ /* 0x100fe40000001207 */
[----:B------:R-:W-:Y:S02]  /*8bb0*/  SHF.R.U32.HI R35, RZ, 0x10, R7 ;  /* 0x00000010ff237819 */ /* 0x000fe40000011607 */
[----:B------:R-:W-:Y:S01]  /*8bc0*/  SHF.R.U64 R43, R10, 0x10, R11 ;  /* 0x000000100a2b7819 */ /* 0x000fe2000000120b */
[----:B------:R-:W-:Y:S01]  /*8bd0*/  HADD2.F32 R10, -RZ, R41.H1_H1 ;  /* 0x30000029ff0a7230 */ /* 0x000fe20000004100 */
[----:B------:R-:W-:Y:S02]  /*8be0*/  SHF.R.U32.HI R21, RZ, 0x10, R9 ;  /* 0x00000010ff157819 */ /* 0x000fe40000011609 */
[----:B------:R-:W-:-:S05]  /*8bf0*/  SHF.R.U32.HI R30, RZ, 0x10, R5 ;  /* 0x00000010ff1e7819 */ /* 0x000fca0000011605 */
[----:B------:R-:W-:Y:S01]  /*8c00*/  HADD2.F32 R30, -RZ, R30.H0_H0 ;  /* 0x2000001eff1e7230 */ /* 0x000fe20000004100 */
[----:B------:R-:W-:Y:S02]  /*8c10*/  SHF.R.U64 R44, R8, 0x10, R9 ;  /* 0x00000010082c7819 */ /* 0x000fe40000001209 */
[----:B------:R-:W-:Y:S01]  /*8c20*/  SHF.R.U32.HI R42, RZ, 0x10, R11 ;  /* 0x00000010ff2a7819 */ /* 0x000fe2000001160b */
[----:B------:R-:W-:Y:S01]  /*8c30*/  HADD2.F32 R11, -RZ, R39.H1_H1 ;  /* 0x30000027ff0b7230 */ /* 0x000fe20000004100 */
[----:B------:R-:W-:Y:S01]  /*8c40*/  SHF.R.U64 R38, R4, 0x10, R5 ;  /* 0x0000001004267819 */ /* 0x000fe20000001205 */
[----:B--2---:R-:W-:-:S04]  /*8c50*/  IMAD.IADD R29, R20, 0x1, R29 ;  /* 0x00000001141d7824 */ /* 0x004fc800078e021d */
[----:B------:R-:W-:Y:S01]  /*8c60*/  IMAD R29, R29, 0x2, R2 ;  /* 0x000000021d1d7824 */ /* 0x000fe200078e0202 */
[----:B---3--:R-:W0:Y:S04]  /*8c70*/  LDS.128 R12, [R45+0x8400] ;  /* 0x008400002d0c7984 */ /* 0x008e280000000c00 */
[----:B------:R-:W1:Y:S01]  /*8c80*/  LDS.128 R24, [R29+0x8400] ;  /* 0x008400001d187984 */ /* 0x000e620000000c00 */
[----:B------:R-:W-:Y:S02]  /*8c90*/  HADD2.F32 R20, -RZ, R41.H0_H0 ;  /* 0x20000029ff147230 */ /* 0x000fe40000004100 */
[----:B0-----:R-:W-:Y:S02]  /*8ca0*/  HADD2.F32 R3, -RZ, R13.H0_H0 ;  /* 0x2000000dff037230 */ /* 0x001fe40000004100 */
[----:B-1----:R-:W-:-:S05]  /*8cb0*/  HADD2.F32 R7, -RZ, R25.H0_H0 ;  /* 0x20000019ff077230 */ /* 0x002fca0000004100 */
[C---:B------:R-:W-:Y:S01]  /*8cc0*/  FMUL.FTZ R32, R7.reuse, R20 ;  /* 0x0000001407207220 */ /* 0x040fe20000410000 */
[-C--:B------:R-:W-:Y:S01]  /*8cd0*/  FMUL.FTZ R34, R7, R10.reuse ;  /* 0x0000000a07227220 */ /* 0x080fe20000410000 */
[----:B------:R-:W-:Y:S02]  /*8ce0*/  HADD2.F32 R25, -RZ, R25.H1_H1 ;  /* 0x30000019ff197230 */ /* 0x000fe40000004100 */
[C---:B------:R-:W-:Y:S01]  /*8cf0*/  FFMA.FTZ R32, R3.reuse, R10, -R32 ;  /* 0x0000000a03207223 */ /* 0x040fe20000010820 */
[----:B------:R-:W-:Y:S02]  /*8d00*/  HADD2.F32 R6, -RZ, R24.H0_H0 ;  /* 0x20000018ff067230 */ /* 0x000fe40000004100 */
[----:B------:R-:W-:Y:S01]  /*8d10*/  FFMA.FTZ R34, R3, R20, R34 ;  /* 0x0000001403227223 */ /* 0x000fe20000010022 */
[----:B------:R-:W-:Y:S02]  /*8d20*/  HADD2.F32 R10, -RZ, R21.H0_H0 ;  /* 0x20000015ff0a7230 */ /* 0x000fe40000004100 */
[----:B------:R-:W-:-:S02]  /*8d30*/  HADD2.F32 R7, -RZ, R40.H1_H1 ;  /* 0x30000028ff077230 */ /* 0x000fc40000004100 */
[----:B------:R-:W-:Y:S02]  /*8d40*/  HADD2.F32 R3, -RZ, R40.H0_H0 ;  /* 0x20000028ff037230 */ /* 0x000fe40000004100 */
[C---:B------:R-:W-:Y:S01]  /*8d50*/  FMUL.FTZ R36, R25.reuse, R30 ;  /* 0x0000001e19247220 */ /* 0x040fe20000410000 */
[----:B------:R-:W-:Y:S02]  /*8d60*/  HADD2.F32 R13, -RZ, R13.H1_H1 ;  /* 0x3000000dff0d7230 */ /* 0x000fe40000004100 */
        /* <DEDUP_REMOVED lines=9> */
[----:B------:R-:W-:Y:S02]  /*8e00*/  HADD2.F32 R9, -RZ, R27.H0_H0 ;  /* 0x2000001bff097230 */ /* 0x000fe40000004100 */
[----:B------:R-:W-:Y:S02]  /*8e10*/  HADD2.F32 R3, -RZ, R33.H0_H0 ;  /* 0x20000021ff037230 */ /* 0x000fe40000004100 */
[----:B------:R-:W-:Y:S02]  /*8e20*/  HADD2.F32 R10, -RZ, R39.H0_H0 ;  /* 0x20000027ff0a7230 */ /* 0x000fe40000004100 */
[----:B------:R-:W-:Y:S02]  /*8e30*/  HADD2.F32 R0, -RZ, R33.H1_H1 ;  /* 0x30000021ff007230 */ /* 0x000fe40000004100 */
[----:B------:R-:W-:Y:S01]  /*8e40*/  FMUL.FTZ R7, R8, R11 ;  /* 0x0000000b08077220 */ /* 0x000fe20000410000 */
[----:B------:R-:W-:-:S02]  /*8e50*/  HADD2.F32 R5, -RZ, R15.H0_H0 ;  /* 0x2000000fff057230 */ /* 0x000fc40000004100 */
[----:B------:R-:W-:Y:S01]  /*8e60*/  FMUL.FTZ R33, R8, R3 ;  /* 0x0000000308217220 */ /* 0x000fe20000410000 */
[----:B------:R-:W-:Y:S02]  /*8e70*/  HADD2.F32 R4, -RZ, R14.H0_H0 ;  /* 0x2000000eff047230 */ /* 0x000fe40000004100 */
[C---:B------:R-:W-:Y:S01]  /*8e80*/  FMUL.FTZ R30, R9.reuse, R10 ;  /* 0x0000000a091e7220 */ /* 0x040fe20000410000 */
[----:B------:R-:W-:Y:S02]  /*8e90*/  HADD2.F32 R27, -RZ, R27.H1_H1 ;  /* 0x3000001bff1b7230 */ /* 0x000fe40000004100 */
[-C--:B------:R-:W-:Y:S01]  /*8ea0*/  FMUL.FTZ R9, R9, R0.reuse ;  /* 0x0000000009097220 */ /* 0x080fe20000410000 */
[----:B------:R-:W-:Y:S02]  /*8eb0*/  HADD2.F32 R8, -RZ, R35.H0_H0 ;  /* 0x20000023ff087230 */ /* 0x000fe40000004100 */
[----:B------:R-:W-:Y:S02]  /*8ec0*/  HADD2.F32 R6, -RZ, R42.H0_H0 ;  /* 0x2000002aff067230 */ /* 0x000fe40000004100 */
[----:B------:R-:W-:Y:S01]  /*8ed0*/  FFMA.FTZ R30, R5, R0, -R30 ;  /* 0x00000000051e7223 */ /* 0x000fe2000001081e */
[----:B------:R-:W-:-:S02]  /*8ee0*/  HADD2.F32 R15, -RZ, R15.H1_H1 ;  /* 0x3000000fff0f7230 */ /* 0x000fc40000004100 */
[C---:B------:R-:W-:Y:S01]  /*8ef0*/  FFMA.FTZ R20, R4.reuse, R3, -R7 ;  /* 0x0000000304147223 */ /* 0x040fe20000010807 */
[----:B------:R-:W-:Y:S01]  /*8f00*/  FFMA.FTZ R33, R4, R11, R33 ;  /* 0x0000000b04217223 */ /* 0x000fe20000010021 */
[----:B------:R-:W-:Y:S01]  /*8f10*/  FFMA.FTZ R0, R5, R10, R9 ;  /* 0x0000000a05007223 */ /* 0x000fe20000010009 */
[----:B------:R-:W-:Y:S02]  /*8f20*/  HADD2.F32 R24, -RZ, R24.H1_H1 ;  /* 0x30000018ff187230 */ /* 0x000fe40000004100 */
[C---:B------:R-:W-:Y:S01]  /*8f30*/  FMUL.FTZ R4, R27.reuse, R8 ;  /* 0x000000081b047220 */ /* 0x040fe20000410000 */
[----:B------:R-:W-:Y:S02]  /*8f40*/  HADD2.F32 R26, -RZ, R26.H1_H1 ;  /* 0x3000001aff1a7230 */ /* 0x000fe40000004100 */
[----:B------:R-:W-:Y:S01]  /*8f50*/  FMUL.FTZ R10, R27, R6 ;  /* 0x000000061b0a7220 */ /* 0x000fe20000410000 */
[----:B------:R-:W-:Y:S02]  /*8f60*/  HADD2.F32 R7, -RZ, R38.H0_H0 ;  /* 0x20000026ff077230 */ /* 0x000fe40000004100 */
[----:B------:R-:W-:-:S02]  /*8f70*/  HADD2.F32 R9, -RZ, R37.H0_H0 ;  /* 0x20000025ff097230 */ /* 0x000fc40000004100 */
[----:B------:R-:W-:Y:S02]  /*8f80*/  HADD2.F32 R3, -RZ, R44.H0_H0 ;  /* 0x2000002cff037230 */ /* 0x000fe40000004100 */
[----:B------:R-:W-:Y:S02]  /*8f90*/  HADD2.F32 R5, -RZ, R43.H0_H0 ;  /* 0x2000002bff057230 */ /* 0x000fe40000004100 */
        /* <DEDUP_REMOVED lines=22> */
.L_x_15560:
[----:B------:R-:W-:Y:S05]  /*9100*/  BSYNC B0 ;  /* 0x0000000000007941 */ /* 0x000fea0003800000 */
.L_x_15546:
[----:B------:R-:W-:Y:S01]  /*9110*/  @!PT LDS RZ, [RZ] ;  /* 0x00000000fffff984 */ /* 0x000fe20000000800 */
[----:B------:R-:W-:Y:S01]  /*9120*/  @!PT LDS RZ, [RZ] ;  /* 0x00000000fffff984 */ /* 0x000fe20000000800 */
[----:B------:R-:W-:Y:S01]  /*9130*/  @!PT LDS RZ, [RZ] ;  /* 0x00000000fffff984 */ /* 0x000fe20000000800 */
[----:B------:R-:W-:Y:S01]  /*9140*/  @!PT LDS RZ, [RZ] ;  /* 0x00000000fffff984 */ /* 0x000fe20000000800 */
[----:B------:R4:W-:Y:S06]  /*9150*/  MEMBAR.ALL.CTA ;  /* 0x0000000000007992 */ /* 0x0009ec0000008000 */
[----:B----4-:R-:W4:Y:S01]  /*9160*/  FENCE.VIEW.ASYNC.S ;  /* 0x00000000000073c6 */ /* 0x010f220000000000 */
[----:B------:R-:W-:Y:S05]  /*9170*/  WARPSYNC.ALL ;  /* 0x0000000000007948 */ /* 0x000fea0003800000 */
[----:B----4-:R-:W-:Y:S06]  /*9180*/  BAR.SYNC.DEFER_BLOCKING 0xd, 0x180 ;  /* 0x0346000000007b1d */ /* 0x010fec0000010000 */
.L_x_15543:
[----:B------:R-:W-:-:S13]  /*9190*/  ISETP.NE.AND P0, PT, R157, 0x3, PT ;  /* 0x000000039d00780c */ /* 0x000fda0003f05270 */
[----:B------:R-:W-:Y:S05]  /*91a0*/  @!P0 BRA `(.L_x_15570) ;  /* 0x0000000000048947 */ /* 0x000fea0003800000 */
[----:B------:R-:W-:Y:S01]  /*91b0*/  BPT.TRAP 0x1 ;  /* 0x000000040000795c */ /* 0x000fe20000300000 */
.L_x_15570:
[----:B--2---:R-:W-:Y:S02]  /*91c0*/  LEA R0, R22, R2, 0x3 ;  /* 0x0000000216007211 */ /* 0x004fe400078e18ff */
[----:B-1-3--:R-:W-:-:S04]  /*91d0*/  SHF.L.U32 R5, R155, 0x1f, RZ ;  /* 0x0000001f9b057819 */ /* 0x00afc800000006ff */
[----:B------:R1:W2:Y:S01]  /*91e0*/  SYNCS.PHASECHK.TRANS64.TRYWAIT P1, [R0+URZ+0x16830], R5 ;  /* 0x01683005000075a7 */ /* 0x0002a2000802017f */
[----:B------:R-:W-:Y:S05]  /*91f0*/  @!P0 BRA `(.L_x_15571) ;  /* 0x0000000000048947 */ /* 0x000fea0003800000 */
[----:B------:R-:W-:Y:S01]  /*9200*/  BPT.TRAP 0x1 ;  /* 0x000000040000795c */ /* 0x000fe20000300000 */
.L_x_15571:
[----:B0-----:R-:W-:Y:S01]  /*9210*/  VIADD R3, R2, 0xe400 ;  /* 0x0000e40002037836 */ /* 0x001fe20000000000 */
[----:B------:R-:W-:Y:S01]  /*9220*/  LOP3.LUT R6, R28, 0x10000, RZ, 0xfc, !PT ;  /* 0x000100001c067812 */ /* 0x000fe200078efcff */
[----:B------:R-:W-:-:S03]  /*9230*/  IMAD.MOV.U32 R7, RZ, RZ, 0x40000040 ;  /* 0x40000040ff077424 */ /* 0x000fc600078e00ff */
[----:B------:R-:W-:-:S04]  /*9240*/  SHF.R.U32.HI R3, RZ, 0x4, R3 ;  /* 0x00000004ff037819 */ /* 0x000fc80000011603 */
[----:B------:R-:W-:-:S04]  /*9250*/  LOP3.LUT R3, R3, 0x3fff, RZ, 0xc0, !PT ;  /* 0x00003fff03037812 */ /* 0x000fc800078ec0ff */
[----:B------:R-:W-:-:S05]  /*9260*/  LOP3.LUT R3, R3, 0x10000, RZ, 0xfc, !PT ;  /* 0x0001000003037812 */ /* 0x000fca00078efcff */
[----:B------:R0:W-:Y:S01]  /*9270*/  STL [R1+0x1c], R3 ;  /* 0x00001c0301007387 */ /* 0x0001e20000100800 */
[----:B--2---:R-:W-:Y:S05]  /*9280*/  @P1 BRA `(.L_x_15572) ;  /* 0x0000000000081947 */ /* 0x004fea0003800000 */
[----:B------:R-:W2:Y:S02]  /*9290*/  SYNCS.PHASECHK.TRANS64.TRYWAIT P1, [R0+URZ+0x16830], R5 ;  /* 0x01683005000075a7 */ /* 0x000ea4000802017f */
[----:B--2---:R-:W-:Y:S05]  /*92a0*/  @!P1 BRA `(.L_x_15573) ;  /* 0x0000013c00289947 */ /* 0x004fea0003800000 */
.L_x_15572:
[----:B0-----:R-:W3:Y:S01]  /*92b0*/  LDL R3, [R1+0x1c] ;  /* 0x00001c0001037983 */ /* 0x001ee20000100800 */
[----:B-12---:R-:W-:Y:S01]  /*92c0*/  IMAD.MOV.U32 R5, RZ, RZ, 0x40000040 ;  /* 0x40000040ff057424 */ /* 0x006fe200078e00ff */
[----:B------:R-:W-:Y:S05]  /*92d0*/  WARPSYNC.ALL ;  /* 0x0000000000007948 */ /* 0x000fea0003800000 */
[C---:B------:R-:W-:Y:S01]  /*92e0*/  R2UR UR4, R6.reuse ;  /* 0x00000000060472ca */ /* 0x040fe200000e0000 */
[----:B-----5:R-:W-:Y:S01]  /*92f0*/  WARPGROUP.ARRIVE ;  /* 0x00000000000079c5 */ /* 0x020fe20000000000 */
[----:B------:R-:W-:Y:S01]  /*9300*/  R2UR UR5, R7 ;  /* 0x00000000070572ca */ /* 0x000fe200000e0000 */
[----:B----4-:R-:W-:Y:S01]  /*9310*/  IMAD.MOV.U32 R11, RZ, RZ, 0x40000040 ;  /* 0x40000040ff0b7424 */ /* 0x010fe200078e00ff */
[----:B------:R-:W-:Y:S01]  /*9320*/  R2UR UR7, R5 ;  /* 0x00000000050772ca */ /* 0x000fe200000e0000 */
[----:B------:R-:W-:Y:S01]  /*9330*/  IMAD.MOV.U32 R9, RZ, RZ, 0x40000040 ;  /* 0x40000040ff097424 */ /* 0x000fe200078e00ff */
[C---:B------:R-:W-:Y:S01]  /*9340*/  IADD3 R10, R6.reuse, 0x2, RZ ;  /* 0x00000002060a7810 */ /* 0x040fe20007ffe0ff */
[----:B------:R-:W-:Y:S01]  /*9350*/  VIADD R20, R6, 0x4 ;  /* 0x0000000406147836 */ /* 0x000fe20000000000 */
[----:B------:R-:W-:Y:S01]  /*9360*/  MOV R15, 0x40000040 ;  /* 0x40000040000f7802 */ /* 0x000fe20000000f00 */
[----:B------:R-:W-:-:S02]  /*9370*/  IMAD.MOV.U32 R21, RZ, RZ, 0x40000040 ;  /* 0x40000040ff157424 */ /* 0x000fc400078e00ff */
[----:B------:R-:W-:Y:S01]  /*9380*/  VIADD R14, R6, 0x6 ;  /* 0x00000006060e7836 */ /* 0x000fe20000000000 */
[----:B------:R0:W-:Y:S01]  /*9390*/  STL.64 [R1+0x8], R10 ;  /* 0x0000080a01007387 */ /* 0x0001e20000100a00 */
[----:B------:R-:W-:Y:S02]  /*93a0*/  IMAD.MOV.U32 R5, RZ, RZ, 0x40000040 ;  /* 0x40000040ff057424 */ /* 0x000fe400078e00ff */
[----:B---3--:R-:W-:-:S04]  /*93b0*/  IMAD R4, R22, 0x400, R3 ;  /* 0x0000040016047824 */ /* 0x008fc800078e0203 */
[C---:B------:R-:W-:Y:S01]  /*93c0*/  VIADD R8, R4.reuse, 0x2 ;  /* 0x0000000204087836 */ /* 0x040fe20000000000 */
[----:B------:R-:W-:-:S13]  /*93d0*/  R2UR UR6, R4 ;  /* 0x00000000040672ca */ /* 0x000fda00000e0000 */
[----:B------:R-:W-:Y:S01]  /*93e0*/  HGMMA.64x128x16.F32 R24, gdesc[UR4], RZ, !UPT, gsb0 ;  /* 0x01e00000041879f0 */ /* 0x000fe2000c0008ff */
        /* <DEDUP_REMOVED lines=27> */
.L_x_15574:
[----:B------:R-:W2:Y:S01]  /*95a0*/  LDL.LU R91, [R1+0x10] ;  /* 0x00001000015b7983 */ /* 0x000ea20000300800 */
[----:B------:R-:W-:Y:S01]  /*95b0*/  ULDC UR4, c[0x0][0x9d8] ;  /* 0x0002760000047ab9 */ /* 0x000fe20000000800 */
[----:B------:R-:W0:Y:S01]  /*95c0*/  LDC R93, c[0x0][0x448] ;  /* 0x00011200ff5d7b82 */ /* 0x000e220000000800 */
[----:B------:R-:W-:Y:S01]  /*95d0*/  ULDC UR5, c[0x0][0x988] ;  /* 0x0002620000057ab9 */ /* 0x000fe20000000800 */
[----:B------:R-:W3:Y:S04]  /*95e0*/  LDL R89, [R1+0x44] ;  /* 0x0000440001597983 */ /* 0x000ee80000100800 */
[----:B------:R-:W3:Y:S01]  /*95f0*/  LDL R99, [R1+0x28] ;  /* 0x0000280001637983 */ /* 0x000ee20000100800 */
[----:B------:R-:W-:Y:S01]  /*9600*/  FMUL.FTZ R12, R36, UR4 ;  /* 0x00000004240c7c20 */ /* 0x000fe20008410000 */
[----:B------:R-:W-:Y:S01]  /*9610*/  FMUL.FTZ R3, R24, UR4 ;  /* 0x0000000418037c20 */ /* 0x000fe20008410000 */
[----:B------:R-:W-:Y:S01]  /*9620*/  FMUL.FTZ R11, R33, UR4 ;  /* 0x00000004210b7c20 */ /* 0x000fe20008410000 */
[----:B------:R-:W4:Y:S01]  /*9630*/  LDL R36, [R1+0x2c] ;  /* 0x00002c0001247983 */ /* 0x000f220000100800 */
[----:B------:R-:W-:Y:S01]  /*9640*/  FMUL.FTZ R114, R26, UR4 ;  /* 0x000000041a727c20 */ /* 0x000fe20008410000 */
[----:B------:R-:W-:Y:S01]  /*9650*/  FMUL.FTZ R110, R27, UR4 ;  /* 0x000000041b6e7c20 */ /* 0x000fe20008410000 */
[----:B------:R-:W-:Y:S01]  /*9660*/  FMUL.FTZ R108, R30, UR4 ;  /* 0x000000041e6c7c20 */ /* 0x000fe20008410000 */
[----:B------:R-:W5:Y:S01]  /*9670*/  LDL R95, [R1+0x20] ;  /* 0x00002000015f7983 */ /* 0x000f620000100800 */
[----:B------:R-:W-:Y:S01]  /*9680*/  FMUL.FTZ R9, R31, UR4 ;  /* 0x000000041f097c20 */ /* 0x000fe20008410000 */
[----:B------:R-:W-:Y:S01]  /*9690*/  FMUL.FTZ R90, R34, UR4 ;  /* 0x00000004225a7c20 */ /* 0x000fe20008410000 */
[----:B------:R-:W1:Y:S01]  /*96a0*/  MUFU.TANH R114, R114 ;  /* 0x0000007200727308 */ /* 0x000e620000002400 */
[----:B------:R-:W5:Y:S01]  /*96b0*/  LDL R97, [R1+0x14] ;  /* 0x0000140001617983 */ /* 0x000f620000100800 */
[----:B------:R-:W-:Y:S01]  /*96c0*/  FMUL.FTZ R35, R35, UR4 ;  /* 0x0000000423237c20 */ /* 0x000fe20008410000 */
[----:B------:R-:W-:Y:S01]  /*96d0*/  FMUL.FTZ R92, R38, UR4 ;  /* 0x00000004265c7c20 */ /* 0x000fe20008410000 */
[----:B------:R-:W-:Y:S01]  /*96e0*/  FMUL.FTZ R13, R37, UR4 ;  /* 0x00000004250d7c20 */ /* 0x000fe20008410000 */
[----:B------:R-:W-:Y:S01]  /*96f0*/  FMUL.FTZ R37, R39, UR4 ;  /* 0x0000000427257c20 */ /* 0x000fe20008410000 */
[----:B------:R-:W-:Y:S01]  /*9700*/  FMUL.FTZ R39, R42, UR4 ;  /* 0x000000042a277c20 */ /* 0x000fe20008410000 */
[----:B0-----:R-:W-:Y:S01]  /*9710*/  ISETP.NE.AND P4, PT, R93, 0x1, PT ;  /* 0x000000015d00780c */ /* 0x001fe20003f85270 */
        /* <DEDUP_REMOVED lines=12> */
[----:B------:R-:W1:Y:S01]  /*97e0*/  @P4 LDC R24, c[0x0][0x44c] ;  /* 0x00011300ff184b82 */ /* 0x000e620000000800 */
[----:B------:R-:W-:-:S03]  /*97f0*/  FMUL.FTZ R10, R32, UR4 ;  /* 0x00000004200a7c20 */ /* 0x000fc60008410000 */
[----:B------:R-:W0:Y:S04]  /*9800*/  MUFU.TANH R9, R9 ;  /* 0x0000000900097308 */ /* 0x000e280000002400 */
[----:B------:R-:W0:Y:S04]  /*9810*/  @P4 LDC R33, c[0x0][0x450] ;  /* 0x00011400ff214b82 */ /* 0x000e280000000800 */
[----:B------:R-:W5:Y:S08]  /*9820*/  MUFU.TANH R90, R90 ;  /* 0x0000005a005a7308 */ /* 0x000f700000002400 */
[----:B------:R-:W5:Y:S08]  /*9830*/  MUFU.TANH R35, R35 ;  /* 0x0000002300237308 */ /* 0x000f700000002400 */
[----:B------:R-:W5:Y:S08]  /*9840*/  MUFU.TANH R92, R92 ;  /* 0x0000005c005c7308 */ /* 0x000f700000002400 */
[----:B------:R-:W5:Y:S08]  /*9850*/  MUFU.TANH R37, R37 ;  /* 0x0000002500257308 */ /* 0x000f700000002400 */
[----:B------:R-:W5:Y:S01]  /*9860*/  MUFU.TANH R39, R39 ;  /* 0x0000002700277308 */ /* 0x000f620000002400 */
[----:B------:R-:W-:Y:S01]  /*9870*/  FMUL.FTZ R47, R50, UR4 ;  /* 0x00000004322f7c20 */ /* 0x000fe20008410000 */
[----:B------:R-:W-:-:S06]  /*9880*/  FMUL.FTZ R30, R49, UR4 ;  /* 0x00000004311e7c20 */ /* 0x000fcc0008410000 */
[----:B------:R-:W5:Y:S01]  /*9890*/  MUFU.TANH R41, R41 ;  /* 0x0000002900297308 */ /* 0x000f620000002400 */
[----:B------:R-:W-:Y:S01]  /*98a0*/  FMUL.FTZ R49, R51, UR4 ;  /* 0x0000000433317c20 */ /* 0x000fe20008410000 */
[----:B------:R-:W-:-:S06]  /*98b0*/  FMUL.FTZ R29, R48, UR4 ;  /* 0x00000004301d7c20 */ /* 0x000fcc0008410000 */
[----:B------:R-:W5:Y:S01]  /*98c0*/  MUFU.TANH R43, R43 ;  /* 0x0000002b002b7308 */ /* 0x000f620000002400 */
[----:B------:R-:W-:-:S07]  /*98d0*/  FMUL.FTZ R51, R54, UR4 ;  /* 0x0000000436337c20 */ /* 0x000fce0008410000 */
[----:B------:R-:W5:Y:S01]  /*98e0*/  MUFU.TANH R45, R45 ;  /* 0x0000002d002d7308 */ /* 0x000f620000002400 */
[----:B------:R-:W-:Y:S01]  /*98f0*/  FMUL.FTZ R32, R53, UR4 ;  /* 0x0000000435207c20 */ /* 0x000fe20008410000 */
[----:B------:R-:W-:-:S06]  /*9900*/  FMUL.FTZ R53, R55, UR4 ;  /* 0x0000000437357c20 */ /* 0x000fcc0008410000 */
        /* <DEDUP_REMOVED lines=9> */
[----:B------:R-:W-:-:S07]  /*99a0*/  FMUL.FTZ R63, R63, UR4 ;  /* 0x000000043f3f7c20 */ /* 0x000fce0008410000 */
[----:B------:R-:W5:Y:S08]  /*99b0*/  MUFU.TANH R55, R55 ;  /* 0x0000003700377308 */ /* 0x000f700000002400 */
[----:B------:R-:W5:Y:S08]  /*99c0*/  MUFU.TANH R57, R57 ;  /* 0x0000003900397308 */ /* 0x000f700000002400 */
[----:B------:R-:W5:Y:S08]  /*99d0*/  MUFU.TANH R59, R59 ;  /* 0x0000003b003b7308 */ /* 0x000f700000002400 */
[----:B------:R-:W5:Y:S01]  /*99e0*/  MUFU.TANH R63, R63 ;  /* 0x0000003f003f7308 */ /* 0x000f620000002400 */
[----:B------:R-:W-:Y:S01]  /*99f0*/  FMUL.FTZ R94, R71, UR4 ;  /* 0x00000004475e7c20 */ /* 0x000fe20008410000 */
[----:B--2---:R-:W-:Y:S01]  /*9a00*/  LOP3.LUT R91, R91, 0xfffffffe, RZ, 0xc0, !PT ;  /* 0xfffffffe5b5b7812 */ /* 0x004fe200078ec0ff */
[----:B------:R-:W-:Y:S01]  /*9a10*/  FMUL.FTZ R75, R75, UR4 ;  /* 0x000000044b4b7c20 */ /* 0x000fe20008410000 */
[----:B------:R-:W-:Y:S01]  /*9a20*/  FMUL.FTZ R79, R79, UR4 ;  /* 0x000000044f4f7c20 */ /* 0x000fe20008410000 */
[----:B------:R-:W-:Y:S01]  /*9a30*/  FMUL.FTZ R83, R83, UR4 ;  /* 0x0000000453537c20 */ /* 0x000fe20008410000 */
[----:B------:R-:W-:Y:S01]  /*9a40*/  @P4 LOP3.LUT R91, R91, 0x1, RZ, 0xfc, !PT ;  /* 0x000000015b5b4812 */ /* 0x000fe200078efcff */
[----:B------:R-:W-:Y:S01]  /*9a50*/  FMUL.FTZ R87, R87, UR4 ;  /* 0x0000000457577c20 */ /* 0x000fe20008410000 */
[----:B------:R-:W-:Y:S03]  /*9a60*/  MUFU.TANH R3, R3 ;  /* 0x0000000300037308 */ /* 0x000fe60000002400 */
[----:B------:R3:W-:Y:S05]  /*9a70*/  STL [R1+0x10], R91 ;  /* 0x0000105b01007387 */ /* 0x0007ea0000100800 */
[----:B------:R-:W-:Y:S01]  /*9a80*/  MUFU.TANH R4, R4 ;  /* 0x0000000400047308 */ /* 0x000fe20000002400 */
[----:B---3--:R-:W-:-:S07]  /*9a90*/  IMAD.IADD R91, R89, 0x1, R99 ;  /* 0x00000001595b7824 */ /* 0x008fce00078e0263 */
[----:B------:R-:W-:Y:S01]  /*9aa0*/  MUFU.TANH R5, R5 ;  /* 0x0000000500057308 */ /* 0x000fe20000002400 */
[----:B-1----:R-:W-:-:S05]  /*9ab0*/  @P4 IMAD.HI.U32 R24, R91, R24, RZ ;  /* 0x000000185b184227 */ /* 0x002fca00078e00ff */
[----:B0-----:R-:W-:Y:S02]  /*9ac0*/  @P4 SHF.R.U32.HI R91, RZ, R33, R24 ;  /* 0x00000021ff5b4219 */ /* 0x001fe40000011618 */
[----:B------:R-:W-:Y:S03]  /*9ad0*/  MUFU.TANH R8, R8 ;  /* 0x0000000800087308 */ /* 0x000fe60000002400 */
[----:B------:R-:W0:Y:S01]  /*9ae0*/  SHFL.IDX PT, R24, R91, 0x1, 0x1c1f ;  /* 0x003c1f005b187f89 */ /* 0x000e2200000e0000 */
[----:B------:R-:W-:-:S04]  /*9af0*/  IMAD.MOV.U32 R89, RZ, RZ, -0x80 ;  /* 0xffffff80ff597424 */ /* 0x000fc800078e00ff */
[----:B------:R-:W-:Y:S01]  /*9b00*/  IMAD R89, R88, R89, 0x80 ;  /* 0x0000008058597424 */ /* 0x000fe200078e0259 */
[----:B------:R-:W-:Y:S04]  /*9b10*/  MUFU.TANH R10, R10 ;  /* 0x0000000a000a7308 */ /* 0x000fe80000002400 */
[C-C-:B----4-:R-:W-:Y:S02]  /*9b20*/  IADD3 R112, -R36.reuse, 0x1, R89.reuse ;  /* 0x0000000124707810 */ /* 0x150fe40007ffe159 */
[----:B-----5:R-:W-:Y:S02]  /*9b30*/  IADD3 R89, -R36, R95, R89 ;  /* 0x0000005f24597210 */ /* 0x020fe40007ffe159 */
[----:B------:R-:W-:Y:S01]  /*9b40*/  IADD3 R112, -R97, R112, R95 ;  /* 0x0000007061707210 */ /* 0x000fe20007ffe15f */
[----:B------:R-:W-:Y:S08]  /*9b50*/  MUFU.TANH R11, R11 ;  /* 0x0000000b000b7308 */ /* 0x000ff00000002400 */
[----:B------:R-:W-:Y:S01]  /*9b60*/  MUFU.TANH R12, R12 ;  /* 0x0000000c000c7308 */ /* 0x000fe20000002400 */
[----:B0-----:R-:W-:-:S04]  /*9b70*/  VIADDMNMX R24, R24, R112, R89, PT ;  /* 0x0000007018187246 */ /* 0x001fc80003800159 */
[C---:B------:R-:W-:Y:S02]  /*9b80*/  ISETP.GT.AND P1, PT, R24.reuse, RZ, PT ;  /* 0x000000ff1800720c */ /* 0x040fe40003f24270 */
[C---:B------:R-:W-:Y:S01]  /*9b90*/  ISETP.GT.AND P2, PT, R24.reuse, 0x1, PT ;  /* 0x000000011800780c */ /* 0x040fe20003f44270 */
[----:B------:R-:W-:Y:S01]  /*9ba0*/  MUFU.TANH R13, R13 ;  /* 0x0000000d000d7308 */ /* 0x000fe20000002400 */
[----:B------:R-:W-:Y:S02]  /*9bb0*/  ISETP.GT.AND P3, PT, R24, 0x8, PT ;  /* 0x000000081800780c */ /* 0x000fe40003f64270 */
[----:B------:R-:W-:Y:S02]  /*9bc0*/  FSEL R114, R114, -INF , P1 ;  /* 0xff80000072727808 */ /* 0x000fe40000800000 */
[----:B------:R-:W-:Y:S02]  /*9bd0*/  FSEL R110, R110, -INF , P2 ;  /* 0xff8000006e6e7808 */ /* 0x000fe40001000000 */
[----:B------:R-:W-:Y:S01]  /*9be0*/  ISETP.GT.AND P1, PT, R24, 0x9, PT ;  /* 0x000000091800780c */ /* 0x000fe20003f24270 */
[----:B------:R-:W-:Y:S01]  /*9bf0*/  MUFU.TANH R25, R25 ;  /* 0x0000001900197308 */ /* 0x000fe20000002400 */
[----:B------:R-:W-:-:S02]  /*9c00*/  FSEL R108, R108, -INF , P3 ;  /* 0xff8000006c6c7808 */ /* 0x000fc40001800000 */
[----:B------:R-:W-:Y:S02]  /*9c10*/  FMNMX.FTZ R93, R114, R110, !PT ;  /* 0x0000006e725d7209 */ /* 0x000fe40007810000 */
[----:B------:R-:W-:Y:S02]  /*9c20*/  ISETP.GT.AND P2, PT, R24, 0x10, PT ;  /* 0x000000101800780c */ /* 0x000fe40003f44270 */
[----:B------:R-:W-:Y:S01]  /*9c30*/  FSEL R36, R9, -INF , P1 ;  /* 0xff80000009247808 */ /* 0x000fe20000800000 */
[----:B------:R-:W-:Y:S01]  /*9c40*/  MUFU.TANH R26, R26 ;  /* 0x0000001a001a7308 */ /* 0x000fe20000002400 */
[----:B------:R-:W-:Y:S02]  /*9c50*/  FMNMX.FTZ R93, R108, R93, !PT ;  /* 0x0000005d6c5d7209 */ /* 0x000fe40007810000 */
[----:B------:R-:W-:Y:S02]  /*9c60*/  ISETP.GT.AND P1, PT, R24, 0x11, PT ;  /* 0x000000111800780c */ /* 0x000fe40003f24270 */
[----:B------:R-:W-:-:S02]  /*9c70*/  FSEL R40, R90, -INF , P2 ;  /* 0xff8000005a287808 */ /* 0x000fc40001000000 */
[----:B------:R-:W-:Y:S01]  /*9c80*/  FMNMX.FTZ R93, R36, R93, !PT ;  /* 0x0000005d245d7209 */ /* 0x000fe20007810000 */
[----:B------:R-:W-:Y:S01]  /*9c90*/  MUFU.TANH R27, R27 ;  /* 0x0000001b001b7308 */ /* 0x000fe20000002400 */
[----:B------:R-:W-:Y:S02]  /*9ca0*/  ISETP.GT.AND P2, PT, R24, 0x18, PT ;  /* 0x000000181800780c */ /* 0x000fe40003f44270 */
[----:B------:R-:W-:Y:S02]  /*9cb0*/  FSEL R38, R35, -INF , P1 ;  /* 0xff80000023267808 */ /* 0x000fe40000800000 */
[----:B------:R-:W-:Y:S02]  /*9cc0*/  FMNMX.FTZ R93, R40, R93, !PT ;  /* 0x0000005d285d7209 */ /* 0x000fe40007810000 */
        /* <DEDUP_REMOVED lines=19> */
[----:B------:R-:W-:Y:S01]  /*9e00*/  FMNMX.FTZ R93, R52, R93, !PT ;  /* 0x0000005d345d7209 */ /* 0x000fe20007810000 */
[----:B------:R-:W-:Y:S01]  /*9e10*/  FMUL.FTZ R33, R56, UR4 ;  /* 0x0000000438217c20 */ /* 0x000fe20008410000 */
        /* <DEDUP_REMOVED lines=9> */
[----:B------:R-:W-:Y:S01]  /*9eb0*/  FMNMX.FTZ R93, R54, R93, !PT ;  /* 0x0000005d365d7209 */ /* 0x000fe20007810000 */
[----:B------:R-:W-:Y:S01]  /*9ec0*/  FMUL.FTZ R90, R67, UR4 ;  /* 0x00000004435a7c20 */ /* 0x000fe20008410000 */
[----:B------:R-:W-:Y:S02]  /*9ed0*/  ISETP.GT.AND P2, PT, R24, 0x40, PT ;  /* 0x000000401800780c */ /* 0x000fe40003f44270 */
[----:B------:R-:W-:Y:S02]  /*9ee0*/  FSEL R62, R53, -INF , P1 ;  /* 0xff800000353e7808 */ /* 0x000fe40000800000 */
[----:B------:R-:W-:Y:S01]  /*9ef0*/  FMNMX.FTZ R93, R58, R93, !PT ;  /* 0x0000005d3a5d7209 */ /* 0x000fe20007810000 */
[----:B------:R-:W-:Y:S01]  /*9f00*/  MUFU.TANH R9, R9 ;  /* 0x0000000900097308 */ /* 0x000fe20000002400 */
[----:B------:R-:W-:Y:S01]  /*9f10*/  FMUL.FTZ R92, R70, UR4 ;  /* 0x00000004465c7c20 */ /* 0x000fe20008410000 */
[----:B------:R-:W-:Y:S02]  /*9f20*/  ISETP.GT.AND P1, PT, R24, 0x41, PT ;  /* 0x000000411800780c */ /* 0x000fe40003f24270 */
[----:B------:R-:W-:-:S02]  /*9f30*/  FSEL R70, R55, -INF , P2 ;  /* 0xff80000037467808 */ /* 0x000fc40001000000 */
[----:B------:R-:W-:Y:S02]  /*9f40*/  FMNMX.FTZ R93, R62, R93, !PT ;  /* 0x0000005d3e5d7209 */ /* 0x000fe40007810000 */
[----:B------:R-:W0:Y:S01]  /*9f50*/  MUFU.TANH R90, R90 ;  /* 0x0000005a005a7308 */ /* 0x000e220000002400 */
[----:B------:R-:W-:Y:S02]  /*9f60*/  ISETP.GT.AND P2, PT, R24, 0x48, PT ;  /* 0x000000481800780c */ /* 0x000fe40003f44270 */
[----:B------:R-:W-:Y:S02]  /*9f70*/  FSEL R66, R57, -INF , P1 ;  /* 0xff80000039427808 */ /* 0x000fe40000800000 */
[----:B------:R-:W-:Y:S01]  /*9f80*/  FMNMX.FTZ R93, R70, R93, !PT ;  /* 0x0000005d465d7209 */ /* 0x000fe20007810000 */
[----:B------:R-:W-:Y:S01]  /*9f90*/  FMUL.FTZ R35, R74, UR4 ;  /* 0x000000044a237c20 */ /* 0x000fe20008410000 */
[----:B------:R-:W-:Y:S01]  /*9fa0*/  ISETP.GT.AND P1, PT, R24, 0x49, PT ;  /* 0x000000491800780c */ /* 0x000fe20003f24270 */
[----:B------:R-:W1:Y:S01]  /*9fb0*/  MUFU.TANH R92, R92 ;  /* 0x0000005c005c7308 */ /* 0x000e620000002400 */
[----:B------:R-:W-:-:S02]  /*9fc0*/  FSEL R74, R59, -INF , P2 ;  /* 0xff8000003b4a7808 */ /* 0x000fc40001000000 */
[----:B------:R-:W-:Y:S01]  /*9fd0*/  FMNMX.FTZ R93, R66, R93, !PT ;  /* 0x0000005d425d7209 */ /* 0x000fe20007810000 */
[----:B------:R-:W-:Y:S01]  /*9fe0*/  FMUL.FTZ R37, R78, UR4 ;  /* 0x000000044e257c20 */ /* 0x000fe20008410000 */
[----:B------:R-:W-:Y:S02]  /*9ff0*/  ISETP.GT.AND P2, PT, R24, 0x50, PT ;  /* 0x000000501800780c */ /* 0x000fe40003f44270 */
[----:B------:R-:W-:Y:S01]  /*a000*/  FSEL R78, R63, -INF , P1 ;  /* 0xff8000003f4e7808 */ /* 0x000fe20000800000 */
[----:B------:R-:W2:Y:S01]  /*a010*/  MUFU.TANH R94, R94 ;  /* 0x0000005e005e7308 */ /* 0x000ea20000002400 */
[----:B------:R-:W-:Y:S02]  /*a020*/  FMNMX.FTZ R93, R74, R93, !PT ;  /* 0x0000005d4a5d7209 */ /* 0x000fe40007810000 */
[----:B------:R-:W-:Y:S02]  /*a030*/  ISETP.GT.AND P1, PT, R24, 0x51, PT ;  /* 0x000000511800780c */ /* 0x000fe40003f24270 */
[----:B------:R-:W-:-:S03]  /*a040*/  FMNMX.FTZ R93, R78, R93, !PT ;  /* 0x0000005d4e5d7209 */ /* 0x000fc60007810000 */
[----:B------:R3:W-:Y:S01]  /*a050*/  MUFU.TANH R98, R37 ;  /* 0x0000002500627308 */ /* 0x0007e20000002400 */
[----:B0-----:R-:W-:-:S07]  /*a060*/  FSEL R90, R90, -INF , P1 ;  /* 0xff8000005a5a7808 */ /* 0x001fce0000800000 */
[----:B------:R-:W0:Y:S01]  /*a070*/  MUFU.TANH R35, R35 ;  /* 0x0000002300237308 */ /* 0x000e220000002400 */
[----:B---3--:R-:W-:Y:S01]  /*a080*/  FMUL.FTZ R37, R82, UR4 ;  /* 0x0000000452257c20 */ /* 0x008fe20008410000 */
[----:B------:R-:W-:Y:S02]  /*a090*/  FSEL R82, R9, -INF , P2 ;  /* 0xff80000009527808 */ /* 0x000fe40001000000 */
[----:B------:R-:W-:Y:S02]  /*a0a0*/  ISETP.GT.AND P2, PT, R24, 0x58, PT ;  /* 0x000000581800780c */ /* 0x000fe40003f44270 */
[----:B------:R-:W-:Y:S02]  /*a0b0*/  FMNMX.FTZ R93, R82, R93, !PT ;  /* 0x0000005d525d7209 */ /* 0x000fe40007810000 */
[----:B------:R-:W3:Y:S01]  /*a0c0*/  MUFU.TANH R75, R75 ;  /* 0x0000004b004b7308 */ /* 0x000ee20000002400 */
[----:B------:R-:W-:Y:S02]  /*a0d0*/  ISETP.GT.AND P1, PT, R24, 0x59, PT ;  /* 0x000000591800780c */ /* 0x000fe40003f24270 */
[----:B-1----:R-:W-:-:S02]  /*a0e0*/  FSEL R92, R92, -INF , P2 ;  /* 0xff8000005c5c7808 */ /* 0x002fc40001000000 */
[----:B------:R-:W-:Y:S02]  /*a0f0*/  FMNMX.FTZ R93, R90, R93, !PT ;  /* 0x0000005d5a5d7209 */ /* 0x000fe40007810000 */
[----:B------:R-:W-:Y:S01]  /*a100*/  ISETP.GT.AND P2, PT, R24, 0x60, PT ;  /* 0x000000601800780c */ /* 0x000fe20003f44270 */
[----:B------:R-:W1:Y:S01]  /*a110*/  MUFU.TANH R79, R79 ;  /* 0x0000004f004f7308 */ /* 0x000e620000002400 */
[----:B--2---:R-:W-:Y:S02]  /*a120*/  FSEL R94, R94, -INF , P1 ;  /* 0xff8000005e5e7808 */ /* 0x004fe40000800000 */
[----:B------:R-:W-:Y:S01]  /*a130*/  FMNMX.FTZ R93, R92, R93, !PT ;  /* 0x0000005d5c5d7209 */ /* 0x000fe20007810000 */
[----:B------:R-:W-:Y:S01]  /*a140*/  FMUL.FTZ R9, R86, UR4 ;  /* 0x0000000456097c20 */ /* 0x000fe20008410000 */
        /* <DEDUP_REMOVED lines=9> */
[----:B------:R-:W-:Y:S02]  /*a1e0*/  FSEL R98, R98, -INF , P2 ;  /* 0xff80000062627808 */ /* 0x000fe40001000000 */
[----:B------:R-:W-:-:S03]  /*a1f0*/  FMNMX.FTZ R93, R96, R93, !PT ;  /* 0x0000005d605d7209 */ /* 0x000fc60007810000 */
[----:B------:R-:W3:Y:S01]  /*a200*/  MUFU.TANH R9, R9 ;  /* 0x0000000900097308 */ /* 0x000ee20000002400 */
[----:B------:R-:W-:Y:S02]  /*a210*/  ISETP.GT.AND P2, PT, R24, 0x70, PT ;  /* 0x000000701800780c */ /* 0x000fe40003f44270 */
[----:B-1----:R-:W-:Y:S02]  /*a220*/  FSEL R100, R79, -INF , P1 ;  /* 0xff8000004f647808 */ /* 0x002fe40000800000 */
[----:B------:R-:W-:-:S03]  /*a230*/  FMNMX.FTZ R93, R98, R93, !PT ;  /* 0x0000005d625d7209 */ /* 0x000fc60007810000 */
[----:B------:R-:W1:Y:S01]  /*a240*/  MUFU.TANH R87, R87 ;  /* 0x0000005700577308 */ /* 0x000e620000002400 */
[----:B------:R-:W-:Y:S01]  /*a250*/  FMUL.FTZ R35, R60, UR4 ;  /* 0x000000043c237c20 */ /* 0x000fe20008410000 */
[----:B------:R-:W-:Y:S02]  /*a260*/  ISETP.GT.AND P1, PT, R24, 0x71, PT ;  /* 0x000000711800780c */ /* 0x000fe40003f24270 */
[----:B0-----:R-:W-:Y:S02]  /*a270*/  FSEL R60, R37, -INF , P2 ;  /* 0xff800000253c7808 */ /* 0x001fe40001000000 */
[----:B------:R-:W-:Y:S02]  /*a280*/  FMNMX.FTZ R93, R100, R93, !PT ;  /* 0x0000005d645d7209 */ /* 0x000fe40007810000 */
[----:B------:R-:W-:Y:S02]  /*a290*/  ISETP.GT.AND P2, PT, R24, 0x78, PT ;  /* 0x000000781800780c */ /* 0x000fe40003f44270 */
[----:B--2---:R-:W-:-:S02]  /*a2a0*/  FSEL R102, R83, -INF , P1 ;  /* 0xff80000053667808 */ /* 0x004fc40000800000 */
[----:B------:R-:W-:Y:S02]  /*a2b0*/  FMNMX.FTZ R93, R60, R93, !PT ;  /* 0x0000005d3c5d7209 */ /* 0x000fe40007810000 */
[----:B------:R-:W-:Y:S02]  /*a2c0*/  ISETP.GT.AND P1, PT, R24, 0x79, PT ;  /* 0x000000791800780c */ /* 0x000fe40003f24270 */
[----:B---3--:R-:W-:Y:S02]  /*a2d0*/  FSEL R106, R9, -INF , P2 ;  /* 0xff800000096a7808 */ /* 0x008fe40001000000 */
[----:B------:R-:W-:Y:S02]  /*a2e0*/  FMNMX.FTZ R93, R102, R93, !PT ;  /* 0x0000005d665d7209 */ /* 0x000fe40007810000 */
[----:B-1----:R-:W-:Y:S02]  /*a2f0*/  FSEL R104, R87, -INF , P1 ;  /* 0xff80000057687808 */ /* 0x002fe40000800000 */
[----:B------:R-:W-:-:S04]  /*a300*/  FMNMX.FTZ R93, R106, R93, !PT ;  /* 0x0000005d6a5d7209 */ /* 0x000fc80007810000 */
[----:B------:R-:W-:-:S05]  /*a310*/  FMNMX.FTZ R93, R104, R93, !PT ;  /* 0x0000005d685d7209 */ /* 0x000fca0007810000 */
[----:B------:R-:W0:Y:S04]  /*a320*/  SHFL.BFLY PT, R24, R93, 0x2, 0x1f ;  /* 0x0c401f005d187f89 */ /* 0x000e2800000e0000 */
[----:B------:R-:W1:Y:S01]  /*a330*/  SHFL.IDX PT, R63, R91, RZ, 0x1c1f ;  /* 0x001c1fff5b3f7589 */ /* 0x000e6200000e0000 */
[----:B0-----:R-:W-:-:S05]  /*a340*/  FMNMX.FTZ R9, R93, R24, !PT ;  /* 0x000000185d097209 */ /* 0x001fca0007810000 */
[----:B------:R-:W0:Y:S01]  /*a350*/  SHFL.BFLY PT, R24, R9, 0x1, 0x1f ;  /* 0x0c201f0009187f89 */ /* 0x000e2200000e0000 */
[----:B-1----:R-:W-:Y:S01]  /*a360*/  VIADDMNMX R63, R63, R112, R89, PT ;  /* 0x000000703f3f7246 */ /* 0x002fe20003800159 */
[----:B------:R-:W-:-:S03]  /*a370*/  FMUL.FTZ R39, R64, UR4 ;  /* 0x0000000440277c20 */ /* 0x000fc60008410000 */
[C---:B------:R-:W-:Y:S02]  /*a380*/  ISETP.GT.AND P2, PT, R63.reuse, 0x1, PT ;  /* 0x000000013f00780c */ /* 0x040fe40003f44270 */
[----:B------:R-:W-:Y:S02]  /*a390*/  ISETP.GT.AND P3, PT, R63, 0x8, PT ;  /* 0x000000083f00780c */ /* 0x000fe40003f64270 */
[----:B------:R-:W-:Y:S02]  /*a3a0*/  FSEL R4, R4, -INF , P2 ;  /* 0xff80000004047808 */ /* 0x000fe40001000000 */
[----:B0-----:R-:W-:Y:S01]  /*a3b0*/  FMNMX.FTZ R24, R9, R24, !PT ;  /* 0x0000001809187209 */ /* 0x001fe20007810000 */
[----:B------:R-:W-:Y:S02]  /*a3c0*/  IMAD.U32 R9, RZ, RZ, UR5 ;  /* 0x00000005ff097e24 */ /* 0x000fe4000f8e00ff */
[----:B------:R-:W-:Y:S01]  /*a3d0*/  FMUL.FTZ R47, R72, UR4 ;  /* 0x00000004482f7c20 */ /* 0x000fe20008410000 */
[----:B------:R-:W-:Y:S01]  /*a3e0*/  ISETP.GT.AND P2, PT, R63, 0x10, PT ;  /* 0x000000103f00780c */ /* 0x000fe20003f44270 */
[----:B------:R-:W-:Y:S01]  /*a3f0*/  FMUL.FTZ R51, R76, UR4 ;  /* 0x000000044c337c20 */ /* 0x000fe20008410000 */
[C---:B------:R-:W-:Y:S01]  /*a400*/  FMUL.FTZ R59, R24.reuse, R9 ;  /* 0x00000009183b7220 */ /* 0x040fe20000410000 */
[----:B------:R-:W-:Y:S01]  /*a410*/  FSETP.NEU.FTZ.AND P1, PT, R24, -INF , PT ;  /* 0xff8000001800780b */ /* 0x000fe20003f3d000 */
[----:B------:R-:W-:Y:S01]  /*a420*/  FMUL.FTZ R55, R80, UR4 ;  /* 0x0000000450377c20 */ /* 0x000fe20008410000 */
[----:B------:R-:W-:Y:S01]  /*a430*/  FMUL.FTZ R37, R61, UR4 ;  /* 0x000000043d257c20 */ /* 0x000fe20008410000 */
[----:B------:R-:W0:Y:S01]  /*a440*/  MUFU.TANH R30, R30 ;  /* 0x0000001e001e7308 */ /* 0x000e220000002400 */
[----:B------:R-:W-:-:S07]  /*a450*/  FSEL R59, R59, RZ, P1 ;  /* 0x000000ff3b3b7208 */ /* 0x000fce0000800000 */
[----:B------:R-:W1:Y:S01]  /*a460*/  MUFU.TANH R31, R31 ;  /* 0x0000001f001f7308 */ /* 0x000e620000002400 */
[----:B------:R-:W-:-:S07]  /*a470*/  ISETP.GT.AND P1, PT, R63, RZ, PT ;  /* 0x000000ff3f00720c */ /* 0x000fce0003f24270 */
[----:B------:R-:W2:Y:S01]  /*a480*/  MUFU.TANH R32, R32 ;  /* 0x0000002000207308 */ /* 0x000ea20000002400 */
[----:B------:R-:W-:-:S07]  /*a490*/  FSEL R64, R3, -INF , P1 ;  /* 0xff80000003407808 */ /* 0x000fce0000800000 */
[----:B------:R-:W3:Y:S01]  /*a4a0*/  MUFU.TANH R33, R33 ;  /* 0x0000002100217308 */ /* 0x000ee20000002400 */
[----:B------:R-:W-:-:S07]  /*a4b0*/  ISETP.GT.AND P1, PT, R63, 0x9, PT ;  /* 0x000000093f00780c */ /* 0x000fce0003f24270 */
[----:B------:R-:W4:Y:S01]  /*a4c0*/  MUFU.TANH R34, R34 ;  /* 0x0000002200227308 */ /* 0x000f220000002400 */
[----:B------:R-:W-:Y:S01]  /*a4d0*/  FSEL R72, R5, -INF , P3 ;  /* 0xff80000005487808 */ /* 0x000fe20001800000 */
[----:B------:R-:W-:Y:S01]  /*a4e0*/  FMUL.FTZ R41, R65, UR4 ;  /* 0x0000000441297c20 */ /* 0x000fe20008410000 */
[----:B------:R-:W-:Y:S01]  /*a4f0*/  FMNMX.FTZ R3, R64, R4, !PT ;  /* 0x0000000440037209 */ /* 0x000fe20007810000 */
[----:B------:R-:W-:Y:S01]  /*a500*/  FMUL.FTZ R43, R68, UR4 ;  /* 0x00000004442b7c20 */ /* 0x000fe20008410000 */
[----:B------:R-:W-:Y:S01]  /*a510*/  FSEL R8, R8, -INF , P1 ;  /* 0xff80000008087808 */ /* 0x000fe20000800000 */
[----:B------:R-:W-:Y:S01]  /*a520*/  FMUL.FTZ R45, R69, UR4 ;  /* 0x00000004452d7c20 */ /* 0x000fe20008410000 */
[----:B------:R-:W-:Y:S01]  /*a530*/  FMNMX.FTZ R3, R72, R3, !PT ;  /* 0x0000000348037209 */ /* 0x000fe20007810000 */
[----:B------:R-:W5:Y:S01]  /*a540*/  MUFU.TANH R35, R35 ;  /* 0x0000002300237308 */ /* 0x000f620000002400 */
[----:B------:R-:W-:Y:S01]  /*a550*/  ISETP.GT.AND P1, PT, R63, 0x11, PT ;  /* 0x000000113f00780c */ /* 0x000fe20003f24270 */
[----:B------:R-:W-:Y:S01]  /*a560*/  FMUL.FTZ R49, R73, UR4 ;  /* 0x0000000449317c20 */ /* 0x000fe20008410000 */
[----:B------:R-:W-:Y:S01]  /*a570*/  FSEL R10, R10, -INF , P2 ;  /* 0xff8000000a0a7808 */ /* 0x000fe20001000000 */
[----:B------:R-:W-:Y:S01]  /*a580*/  FMUL.FTZ R53, R77, UR4 ;  /* 0x000000044d357c20 */ /* 0x000fe20008410000 */
[----:B------:R-:W-:Y:S01]  /*a590*/  FMNMX.FTZ R3, R8, R3, !PT ;  /* 0x0000000308037209 */ /* 0x000fe20007810000 */
[----:B------:R-:W-:Y:S01]  /*a5a0*/  FMUL.FTZ R57, R81, UR4 ;  /* 0x0000000451397c20 */ /* 0x000fe20008410000 */
[----:B------:R-:W-:Y:S01]  /*a5b0*/  ISETP.GT.AND P2, PT, R63, 0x18, PT ;  /* 0x000000183f00780c */ /* 0x000fe20003f44270 */
[----:B------:R-:W-:Y:S01]  /*a5c0*/  MUFU.TANH R39, R39 ;  /* 0x0000002700277308 */ /* 0x000fe20000002400 */
[----:B------:R-:W-:Y:S01]  /*a5d0*/  FSEL R76, R11, -INF , P1 ;  /* 0xff8000000b4c7808 */ /* 0x000fe20000800000 */
[----:B------:R-:W5:Y:S01]  /*a5e0*/  S2R R101, SR_CgaCtaId ;  /* 0x0000000000657919 */ /* 0x000f620000008800 */
[----:B------:R-:W-:Y:S01]  /*a5f0*/  FMNMX.FTZ R3, R10, R3, !PT ;  /* 0x000000030a037209 */ /* 0x000fe20007810000 */
[----:B------:R-:W-:Y:S01]  /*a600*/  FFMA.FTZ R5, R36, R9, -R59 ;  /* 0x0000000924057223 */ /* 0x000fe2000001083b */
[----:B------:R-:W-:Y:S01]  /*a610*/  ISETP.GT.AND P1, PT, R63, 0x19, PT ;  /* 0x000000193f00780c */ /* 0x000fe20003f24270 */
[----:B------:R-:W-:Y:S01]  /*a620*/  ULDC UR5, c[0x0][0x9d8] ;  /* 0x0002760000057ab9 */ /* 0x000fe20000000800 */
[----:B------:R-:W-:-:S02]  /*a630*/  FSEL R36, R12, -INF , P2 ;  /* 0xff8000000c247808 */ /* 0x000fc40001000000 */
[----:B------:R-:W-:Y:S02]  /*a640*/  FMNMX.FTZ R3, R76, R3, !PT ;  /* 0x000000034c037209 */ /* 0x000fe40007810000 */
[----:B------:R-:W-:Y:S02]  /*a650*/  ISETP.GT.AND P2, PT, R63, 0x20, PT ;  /* 0x000000203f00780c */ /* 0x000fe40003f44270 */
[----:B------:R-:W-:Y:S02]  /*a660*/  FSEL R80, R13, -INF , P1 ;  /* 0xff8000000d507808 */ /* 0x000fe40000800000 */
[----:B------:R-:W-:Y:S01]  /*a670*/  FMNMX.FTZ R3, R36, R3, !PT ;  /* 0x0000000324037209 */ /* 0x000fe20007810000 */
[----:B------:R-:W-:Y:S01]  /*a680*/  FFMA.FTZ R145, R40, R9, -R59 ;  /* 0x0000000928917223 */ /* 0x000fe2000001083b */
[----:B------:R-:W-:Y:S02]  /*a690*/  ISETP.GT.AND P1, PT, R63, 0x21, PT ;  /* 0x000000213f00780c */ /* 0x000fe40003f24270 */
[----:B------:R-:W-:-:S02]  /*a6a0*/  FSEL R40, R25, -INF , P2 ;  /* 0xff80000019287808 */ /* 0x000fc40001000000 */
[----:B------:R-:W-:Y:S01]  /*a6b0*/  FMNMX.FTZ R3, R80, R3, !PT ;  /* 0x0000000350037209 */ /* 0x000fe20007810000 */
[----:B------:R-:W-:Y:S01]  /*a6c0*/  FMUL.FTZ R61, R84, UR4 ;  /* 0x00000004543d7c20 */ /* 0x000fe20008410000 */
[C---:B------:R-:W-:Y:S02]  /*a6d0*/  ISETP.GT.AND P2, PT, R63.reuse, 0x28, PT ;  /* 0x000000283f00780c */ /* 0x040fe40003f44270 */
[----:B------:R-:W-:Y:S02]  /*a6e0*/  FSEL R84, R26, -INF , P1 ;  /* 0xff8000001a547808 */ /* 0x000fe40000800000 */
[----:B------:R-:W-:Y:S01]  /*a6f0*/  FMNMX.FTZ R3, R40, R3, !PT ;  /* 0x0000000328037209 */ /* 0x000fe20007810000 */
[----:B------:R-:W-:Y:S01]  /*a700*/  FFMA.FTZ R26, R38, R9, -R59 ;  /* 0x00000009261a7223 */ /* 0x000fe2000001083b */
[----:B------:R-:W-:Y:S02]  /*a710*/  ISETP.GT.AND P1, PT, R63, 0x29, PT ;  /* 0x000000293f00780c */ /* 0x000fe40003f24270 */
[----:B------:R-:W-:-:S02]  /*a720*/  FSEL R38, R27, -INF , P2 ;  /* 0xff8000001b267808 */ /* 0x000fc40001000000 */
[----:B------:R-:W-:Y:S02]  /*a730*/  FMNMX.FTZ R3, R84, R3, !PT ;  /* 0x0000000354037209 */ /* 0x000fe40007810000 */
[C---:B------:R-:W-:Y:S02]  /*a740*/  ISETP.GT.AND P2, PT, R63.reuse, 0x30, PT ;  /* 0x000000303f00780c */ /* 0x040fe40003f44270 */
[----:B------:R-:W-:Y:S02]  /*a750*/  FSEL R28, R28, -INF , P1 ;  /* 0xff8000001c1c7808 */ /* 0x000fe40000800000 */
[----:B------:R-:W-:Y:S01]  /*a760*/  FMNMX.FTZ R3, R38, R3, !PT ;  /* 0x0000000326037209 */ /* 0x000fe20007810000 */
[----:B------:R-:W-:Y:S01]  /*a770*/  FFMA.FTZ R147, R44, R9, -R59 ;  /* 0x000000092c937223 */ /* 0x000fe2000001083b */
[----:B------:R-:W-:Y:S02]  /*a780*/  ISETP.GT.AND P1, PT, R63, 0x31, PT ;  /* 0x000000313f00780c */ /* 0x000fe40003f24270 */
[----:B------:R-:W-:-:S02]  /*a790*/  FSEL R44, R29, -INF , P2 ;  /* 0xff8000001d2c7808 */ /* 0x000fc40001000000 */
[----:B------:R-:W-:Y:S01]  /*a7a0*/  FMNMX.FTZ R3, R28, R3, !PT ;  /* 0x000000031c037209 */ /* 0x000fe20007810000 */
[--C-:B------:R-:W-:Y:S01]  /*a7b0*/  FFMA.FTZ R151, R108, R9, -R59.reuse ;  /* 0x000000096c977223 */ /* 0x100fe2000001083b */
[C---:B------:R-:W-:Y:S02]  /*a7c0*/  ISETP.GT.AND P2, PT, R63.reuse, 0x38, PT ;  /* 0x000000383f00780c */ /* 0x040fe40003f44270 */
[----:B0-----:R-:W-:Y:S02]  /*a7d0*/  FSEL R108, R30, -INF , P1 ;  /* 0xff8000001e6c7808 */ /* 0x001fe40000800000 */
[----:B------:R-:W-:Y:S01]  /*a7e0*/  FMNMX.FTZ R3, R44, R3, !PT ;  /* 0x000000032c037209 */ /* 0x000fe20007810000 */
[----:B------:R-:W-:Y:S01]  /*a7f0*/  FFMA.FTZ R30, R42, R9, -R59 ;  /* 0x000000092a1e7223 */ /* 0x000fe2000001083b */
[----:B------:R-:W-:Y:S02]  /*a800*/  ISETP.GT.AND P1, PT, R63, 0x39, PT ;  /* 0x000000393f00780c */ /* 0x000fe40003f24270 */
[----:B-1----:R-:W-:-:S02]  /*a810*/  FSEL R42, R31, -INF , P2 ;  /* 0xff8000001f2a7808 */ /* 0x002fc40001000000 */
[----:B------:R-:W-:Y:S01]  /*a820*/  FMNMX.FTZ R3, R108, R3, !PT ;  /* 0x000000036c037209 */ /* 0x000fe20007810000 */
[----:B------:R-:W0:Y:S01]  /*a830*/  MUFU.TANH R37, R37 ;  /* 0x0000002500257308 */ /* 0x000e220000002400 */
[C---:B------:R-:W-:Y:S02]  /*a840*/  ISETP.GT.AND P2, PT, R63.reuse, 0x40, PT ;  /* 0x000000403f00780c */ /* 0x040fe40003f44270 */
[----:B--2---:R-:W-:Y:S02]  /*a850*/  FSEL R32, R32, -INF , P1 ;  /* 0xff80000020207808 */ /* 0x004fe40000800000 */
[----:B------:R-:W-:Y:S01]  /*a860*/  FMNMX.FTZ R3, R42, R3, !PT ;  /* 0x000000032a037209 */ /* 0x000fe20007810000 */
[----:B------:R-:W-:Y:S01]  /*a870*/  FFMA.FTZ R141, R48, R9, -R59 ;  /* 0x00000009308d7223 */ /* 0x000fe2000001083b */
[----:B------:R-:W-:Y:S02]  /*a880*/  ISETP.GT.AND P1, PT, R63, 0x41, PT ;  /* 0x000000413f00780c */ /* 0x000fe40003f24270 */
[----:B---3--:R-:W-:-:S02]  /*a890*/  FSEL R48, R33, -INF , P2 ;  /* 0xff80000021307808 */ /* 0x008fc40001000000 */
[----:B------:R-:W-:Y:S01]  /*a8a0*/  FMNMX.FTZ R3, R32, R3, !PT ;  /* 0x0000000320037209 */ /* 0x000fe20007810000 */
[----:B------:R-:W1:Y:S01]  /*a8b0*/  MUFU.TANH R41, R41 ;  /* 0x0000002900297308 */ /* 0x000e620000002400 */
[----:B------:R-:W-:Y:S01]  /*a8c0*/  FFMA.FTZ R68, R110, R9, -R59 ;  /* 0x000000096e447223 */ /* 0x000fe2000001083b */
[C---:B------:R-:W-:Y:S02]  /*a8d0*/  ISETP.GT.AND P2, PT, R63.reuse, 0x48, PT ;  /* 0x000000483f00780c */ /* 0x040fe40003f44270 */
[----:B----4-:R-:W-:Y:S02]  /*a8e0*/  FSEL R110, R34, -INF , P1 ;  /* 0xff800000226e7808 */ /* 0x010fe40000800000 */
[----:B------:R-:W-:Y:S02]  /*a8f0*/  FMNMX.FTZ R3, R48, R3, !PT ;  /* 0x0000000330037209 */ /* 0x000fe40007810000 */
[----:B------:R-:W2:Y:S01]  /*a900*/  MUFU.TANH R43, R43 ;  /* 0x0000002b002b7308 */ /* 0x000ea20000002400 */
[----:B------:R-:W-:-:S02]  /*a910*/  ISETP.GT.AND P1, PT, R63, 0x49, PT ;  /* 0x000000493f00780c */ /* 0x000fc40003f24270 */
[----:B-----5:R-:W-:Y:S02]  /*a920*/  FSEL R112, R35, -INF , P2 ;  /* 0xff80000023707808 */ /* 0x020fe40001000000 */
[----:B------:R-:W-:Y:S01]  /*a930*/  FMNMX.FTZ R3, R110, R3, !PT ;  /* 0x000000036e037209 */ /* 0x000fe20007810000 */
[--C-:B------:R-:W-:Y:S01]  /*a940*/  FFMA.FTZ R149, R114, R9, -R59.reuse ;  /* 0x0000000972957223 */ /* 0x100fe2000001083b */
[----:B------:R-:W-:Y:S01]  /*a950*/  ISETP.GT.AND P2, PT, R63, 0x50, PT ;  /* 0x000000503f00780c */ /* 0x000fe20003f44270 */
[----:B------:R-:W3:Y:S01]  /*a960*/  MUFU.TANH R45, R45 ;  /* 0x0000002d002d7308 */ /* 0x000ee20000002400 */
[----:B0-----:R-:W-:Y:S02]  /*a970*/  FSEL R114, R37, -INF , P1 ;  /* 0xff80000025727808 */ /* 0x001fe40000800000 */
[----:B------:R-:W-:Y:S01]  /*a980*/  FMNMX.FTZ R3, R112, R3, !PT ;  /* 0x0000000370037209 */ /* 0x000fe20007810000 */
[----:B------:R-:W-:Y:S01]  /*a990*/  FFMA.FTZ R143, R52, R9, -R59 ;  /* 0x00000009348f7223 */ /* 0x000fe2000001083b */
        /* <DEDUP_REMOVED lines=9> */
[----:B--2---:R-:W-:Y:S02]  /*aa30*/  FSEL R120, R43, -INF , P2 ;  /* 0xff8000002b787808 */ /* 0x004fe40001000000 */
[----:B------:R-:W-:-:S03]  /*aa40*/  FMNMX.FTZ R3, R116, R3, !PT ;  /* 0x0000000374037209 */ /* 0x000fc60007810000 */
[----:B------:R-:W2:Y:S01]  /*aa50*/  MUFU.TANH R51, R51 ;  /* 0x0000003300337308 */ /* 0x000ea20000002400 */
[----:B------:R-:W-:Y:S01]  /*aa60*/  ISETP.GT.AND P2, PT, R63, 0x60, PT ;  /* 0x000000603f00780c */ /* 0x000fe20003f44270 */
[----:B------:R-:W-:Y:S01]  /*aa70*/  FMUL.FTZ R65, R85, UR4 ;  /* 0x0000000455417c20 */ /* 0x000fe20008410000 */
[----:B---3--:R-:W-:-:S05]  /*aa80*/  FSEL R122, R45, -INF , P1 ;  /* 0xff8000002d7a7808 */ /* 0x008fca0000800000 */
[----:B------:R-:W-:Y:S01]  /*aa90*/  MUFU.TANH R55, R55 ;  /* 0x0000003700377308 */ /* 0x000fe20000002400 */
[----:B------:R-:W-:Y:S01]  /*aaa0*/  FMNMX.FTZ R3, R120, R3, !PT ;  /* 0x0000000378037209 */ /* 0x000fe20007810000 */
[-CC-:B------:R-:W-:Y:S01]  /*aab0*/  FFMA.FTZ R137, R56, R9.reuse, -R59.reuse ;  /* 0x0000000938897223 */ /* 0x180fe2000001083b */
[----:B------:R-:W-:Y:S01]  /*aac0*/  ISETP.GT.AND P1, PT, R63, 0x61, PT ;  /* 0x000000613f00780c */ /* 0x000fe20003f24270 */
[----:B------:R-:W-:-:S04]  /*aad0*/  FFMA.FTZ R133, R70, R9, -R59 ;  /* 0x0000000946857223 */ /* 0x000fc8000001083b */
[----:B------:R-:W3:Y:S01]  /*aae0*/  MUFU.TANH R53, R53 ;  /* 0x0000003500357308 */ /* 0x000ee20000002400 */
[----:B0-----:R-:W-:Y:S01]  /*aaf0*/  FSEL R124, R47, -INF , P2 ;  /* 0xff8000002f7c7808 */ /* 0x001fe20001000000 */
[----:B------:R-:W0:Y:S01]  /*ab00*/  @P4 LDC R43, c[0x0][0x450] ;  /* 0x00011400ff2b4b82 */ /* 0x000e220000000800 */
[----:B------:R-:W-:-:S05]  /*ab10*/  FMNMX.FTZ R3, R122, R3, !PT ;  /* 0x000000037a037209 */ /* 0x000fca0007810000 */
[----:B------:R-:W4:Y:S01]  /*ab20*/  MUFU.TANH R57, R57 ;  /* 0x0000003900397308 */ /* 0x000f220000002400 */
[----:B------:R-:W-:-:S07]  /*ab30*/  ISETP.GT.AND P2, PT, R63, 0x68, PT ;  /* 0x000000683f00780c */ /* 0x000fce0003f44270 */
[----:B------:R-:W5:Y:S01]  /*ab40*/  MUFU.TANH R61, R61 ;  /* 0x0000003d003d7308 */ /* 0x000f620000002400 */
[----:B-1----:R-:W-:-:S07]  /*ab50*/  FSEL R126, R49, -INF , P1 ;  /* 0xff800000317e7808 */ /* 0x002fce0000800000 */
[----:B------:R-:W-:Y:S01]  /*ab60*/  MUFU.EX2 R12, R5 ;  /* 0x00000005000c7308 */ /* 0x000fe20000000800 */
[----:B------:R-:W-:-:S07]  /*ab70*/  FMNMX.FTZ R3, R124, R3, !PT ;  /* 0x000000037c037209 */ /* 0x000fce0007810000 */
[----:B------:R-:W-:Y:S01]  /*ab80*/  MUFU.EX2 R68, R68 ;  /* 0x0000004400447308 */ /* 0x000fe20000000800 */
[----:B------:R-:W-:Y:S02]  /*ab90*/  ISETP.GT.AND P1, PT, R63, 0x69, PT ;  /* 0x000000693f00780c */ /* 0x000fe40003f24270 */
[----:B------:R-:W-:-:S05]  /*aba0*/  IADD3 R0, R0, 0x16840, RZ ;  /* 0x0001684000007810 */ /* 0x000fca0007ffe0ff */
[----:B------:R-:W-:Y:S01]  /*abb0*/  MUFU.EX2 R151, R151 ;  /* 0x0000009700977308 */ /* 0x000fe20000000800 */
[----:B--2---:R-:W-:-:S07]  /*abc0*/  FSEL R130, R51, -INF , P2 ;  /* 0xff80000033827808 */ /* 0x004fce0001000000 */
[----:B------:R-:W-:Y:S01]  /*abd0*/  MUFU.EX2 R145, R145 ;  /* 0x0000009100917308 */ /* 0x000fe20000000800 */
[----:B------:R-:W-:-:S07]  /*abe0*/  FMNMX.FTZ R3, R126, R3, !PT ;  /* 0x000000037e037209 */ /* 0x000fce0007810000 */
[----:B------:R-:W-:Y:S01]  /*abf0*/  MUFU.EX2 R26, R26 ;  /* 0x0000001a001a7308 */ /* 0x000fe20000000800 */
[----:B------:R-:W-:Y:S01]  /*ac00*/  ISETP.GT.AND P2, PT, R63, 0x70, PT ;  /* 0x000000703f00780c */ /* 0x000fe20003f44270 */
[-CC-:B------:R-:W-:Y:S01]  /*ac10*/  FFMA.FTZ R34, R46, R9.reuse, -R59.reuse ;  /* 0x000000092e227223 */ /* 0x180fe2000001083b */
[----:B---3--:R-:W-:Y:S01]  /*ac20*/  FSEL R132, R53, -INF , P1 ;  /* 0xff80000035847808 */ /* 0x008fe20000800000 */
[--C-:B------:R-:W-:Y:S01]  /*ac30*/  FFMA.FTZ R118, R54, R9, -R59.reuse ;  /* 0x0000000936767223 */ /* 0x100fe2000001083b */
[----:B------:R-:W-:Y:S01]  /*ac40*/  FMNMX.FTZ R3, R130, R3, !PT ;  /* 0x0000000382037209 */ /* 0x000fe20007810000 */
[-CC-:B------:R-:W-:Y:S01]  /*ac50*/  FFMA.FTZ R139, R58, R9.reuse, -R59.reuse ;  /* 0x000000093a8b7223 */ /* 0x180fe2000001083b */
[-CC-:B------:R-:W-:Y:S01]  /*ac60*/  FFMA.FTZ R128, R62, R9.reuse, -R59.reuse ;  /* 0x000000093e807223 */ /* 0x180fe2000001083b */
[----:B------:R-:W1:Y:S01]  /*ac70*/  MUFU.TANH R65, R65 ;  /* 0x0000004100417308 */ /* 0x000e620000002400 */
[----:B------:R-:W-:Y:S01]  /*ac80*/  ISETP.GT.AND P1, PT, R63, 0x71, PT ;  /* 0x000000713f00780c */ /* 0x000fe20003f24270 */
[-CC-:B------:R-:W-:Y:S01]  /*ac90*/  FFMA.FTZ R135, R74, R9.reuse, -R59.reuse ;  /* 0x000000094a877223 */ /* 0x180fe2000001083b */
[----:B------:R-:W-:Y:S01]  /*aca0*/  FSEL R134, R55, -INF , P2 ;  /* 0xff80000037867808 */ /* 0x000fe20001000000 */
[--C-:B------:R-:W-:Y:S01]  /*acb0*/  FFMA.FTZ R129, R82, R9, -R59.reuse ;  /* 0x0000000952817223 */ /* 0x100fe2000001083b */
[----:B------:R-:W-:Y:S01]  /*acc0*/  FMNMX.FTZ R3, R132, R3, !PT ;  /* 0x0000000384037209 */ /* 0x000fe20007810000 */
[-CC-:B------:R-:W-:Y:S01]  /*acd0*/  FFMA.FTZ R131, R92, R9.reuse, -R59.reuse ;  /* 0x000000095c837223 */ /* 0x180fe2000001083b */
[----:B------:R-:W-:Y:S01]  /*ace0*/  ISETP.GT.AND P2, PT, R63, 0x78, PT ;  /* 0x000000783f00780c */ /* 0x000fe20003f44270 */
[----:B------:R-:W-:Y:S01]  /*acf0*/  MUFU.EX2 R149, R149 ;  /* 0x0000009500957308 */ /* 0x000fe20000000800 */
[----:B----4-:R-:W-:Y:S01]  /*ad00*/  FSEL R136, R57, -INF , P1 ;  /* 0xff80000039887808 */ /* 0x010fe20000800000 */
[--C-:B------:R-:W-:Y:S01]  /*ad10*/  FFMA.FTZ R125, R86, R9, -R59.reuse ;  /* 0x00000009567d7223 */ /* 0x100fe2000001083b */
[----:B------:R-:W-:Y:S01]  /*ad20*/  FMNMX.FTZ R3, R134, R3, !PT ;  /* 0x0000000386037209 */ /* 0x000fe20007810000 */
[-CC-:B------:R-:W-:Y:S01]  /*ad30*/  FFMA.FTZ R127, R98, R9.reuse, -R59.reuse ;  /* 0x00000009627f7223 */ /* 0x180fe2000001083b */
[----:B------:R-:W-:Y:S01]  /*ad40*/  ISETP.GT.AND P1, PT, R63, 0x79, PT ;  /* 0x000000793f00780c */ /* 0x000fe20003f24270 */
[--C-:B------:R-:W-:Y:S01]  /*ad50*/  FFMA.FTZ R121, R60, R9, -R59.reuse ;  /* 0x000000093c797223 */ /* 0x100fe2000001083b */
[----:B-----5:R-:W-:Y:S01]  /*ad60*/  FSEL R138, R61, -INF , P2 ;  /* 0xff8000003d8a7808 */ /* 0x020fe20001000000 */
[----:B------:R-:W-:Y:S01]  /*ad70*/  MUFU.EX2 R147, R147 ;  /* 0x0000009300937308 */ /* 0x000fe20000000800 */
[----:B------:R-:W-:Y:S01]  /*ad80*/  FMNMX.FTZ R3, R136, R3, !PT ;  /* 0x0000000388037209 */ /* 0x000fe20007810000 */
[----:B------:R-:W-:Y:S01]  /*ad90*/  FFMA.FTZ R123, R106, R9, -R59 ;  /* 0x000000096a7b7223 */ /* 0x000fe2000001083b */
[----:B-1----:R-:W-:Y:S01]  /*ada0*/  FSEL R140, R65, -INF , P1 ;  /* 0xff800000418c7808 */ /* 0x002fe20000800000 */
[----:B------:R-:W-:Y:S01]  /*adb0*/  ULDC UR4, c[0x0][0x9d8] ;  /* 0x0002760000047ab9 */ /* 0x000fe20000000800 */
[----:B------:R-:W-:-:S04]  /*adc0*/  FMNMX.FTZ R3, R138, R3, !PT ;  /* 0x000000038a037209 */ /* 0x000fc80007810000 */
        /* <DEDUP_REMOVED lines=8> */
[-CC-:B------:R-:W-:Y:S02]  /*ae50*/  FFMA.FTZ R146, R36, R9.reuse, -R37.reuse ;  /* 0x0000000924927223 */ /* 0x180fe40000010825 */
[----:B------:R-:W1:Y:S01]  /*ae60*/  @P4 LDC R36, c[0x0][0x44c] ;  /* 0x00011300ff244b82 */ /* 0x000e620000000800 */
[-CC-:B------:R-:W-:Y:S01]  /*ae70*/  FFMA.FTZ R11, R8, R9.reuse, -R37.reuse ;  /* 0x00000009080b7223 */ /* 0x180fe20000010825 */
[----:B------:R-:W-:Y:S01]  /*ae80*/  FFMA.FTZ R8, R40, R9, -R37 ;  /* 0x0000000928087223 */ /* 0x000fe20000010825 */
[----:B------:R-:W-:Y:S02]  /*ae90*/  IMAD.MOV.U32 R40, RZ, RZ, R99 ;  /* 0x000000ffff287224 */ /* 0x000fe400078e0063 */
[----:B-1----:R-:W-:-:S05]  /*aea0*/  @P4 IMAD.HI.U32 R36, R99, R36, RZ ;  /* 0x0000002463244227 */ /* 0x002fca00078e00ff */
[----:B0-----:R-:W-:Y:S01]  /*aeb0*/  @P4 SHF.R.U32.HI R40, RZ, R43, R36 ;  /* 0x0000002bff284219 */ /* 0x001fe20000011624 */
[-CC-:B------:R-:W-:Y:S02]  /*aec0*/  FFMA.FTZ R36, R52, R9.reuse, -R37.reuse ;  /* 0x0000000934247223 */ /* 0x180fe40000010825 */
[----:B------:R-:W2:Y:S01]  /*aed0*/  LDL R52, [R1+0x34] ;  /* 0x0000340001347983 */ /* 0x000ea20000100800 */
[-CC-:B------:R-:W-:Y:S01]  /*aee0*/  FFMA.FTZ R148, R64, R9.reuse, -R37.reuse ;  /* 0x0000000940947223 */ /* 0x180fe20000010825 */
[-CC-:B------:R-:W-:Y:S01]  /*aef0*/  FFMA.FTZ R3, R4, R9.reuse, -R37.reuse ;  /* 0x0000000904037223 */ /* 0x180fe20000010825 */
[----:B------:R-:W-:-:S04]  /*af00*/  FFMA.FTZ R150, R72, R9, -R37 ;  /* 0x0000000948967223 */ /* 0x000fc80000010825 */
[----:B------:R-:W-:Y:S01]  /*af10*/  MUFU.EX2 R148, R148 ;  /* 0x0000009400947308 */ /* 0x000fe20000000800 */
[----:B------:R-:W-:-:S07]  /*af20*/  FFMA.FTZ R144, R10, R9, -R37 ;  /* 0x000000090a907223 */ /* 0x000fce0000010825 */
[----:B------:R-:W0:Y:S01]  /*af30*/  MUFU.EX2 R3, R3 ;  /* 0x0000000300037308 */ /* 0x000e220000000800 */
[----:B------:R-:W-:-:S07]  /*af40*/  FFMA.FTZ R13, R76, R9, -R37 ;  /* 0x000000094c0d7223 */ /* 0x000fce0000010825 */
[----:B------:R-:W1:Y:S01]  /*af50*/  MUFU.EX2 R150, R150 ;  /* 0x0000009600967308 */ /* 0x000e620000000800 */
[----:B------:R-:W-:Y:S01]  /*af60*/  PRMT R4, R101, 0x654, R0 ;  /* 0x0000065465047816 */ /* 0x000fe20000000000 */
[-CC-:B------:R-:W-:Y:S01]  /*af70*/  FFMA.FTZ R25, R80, R9.reuse, -R37.reuse ;  /* 0x0000000950197223 */ /* 0x180fe20000010825 */
[----:B------:R-:W-:Y:S02]  /*af80*/  FFMA.FTZ R142, R38, R9, -R37 ;  /* 0x00000009268e7223 */ /* 0x000fe40000010825 */
[----:B------:R3:W-:Y:S03]  /*af90*/  SYNCS.ARRIVE.TRANS64.RED.A1T0 RZ, [R4+URZ], RZ ;  /* 0x000000ff04ff79a7 */ /* 0x0007e6000810043f */
[----:B------:R-:W4:Y:S01]  /*afa0*/  MUFU.EX2 R11, R11 ;  /* 0x0000000b000b7308 */ /* 0x000f220000000800 */
[----:B0-----:R-:W-:-:S07]  /*afb0*/  FADD.FTZ R41, R148, R3 ;  /* 0x0000000394297221 */ /* 0x001fce0000010000 */
[----:B------:R-:W0:Y:S01]  /*afc0*/  MUFU.EX2 R144, R144 ;  /* 0x0000009000907308 */ /* 0x000e220000000800 */
[----:B---3--:R-:W-:Y:S01]  /*afd0*/  FADD.FTZ R4, R149, R68 ;  /* 0x0000004495047221 */ /* 0x008fe20000010000 */
[----:B-1----:R-:W-:-:S06]  /*afe0*/  FADD.FTZ R38, R150, R41 ;  /* 0x0000002996267221 */ /* 0x002fcc0000010000 */
[----:B------:R-:W1:Y:S01]  /*aff0*/  MUFU.EX2 R13, R13 ;  /* 0x0000000d000d7308 */ /* 0x000e620000000800 */
[----:B------:R-:W-:Y:S01]  /*b000*/  FADD.FTZ R41, R151, R4 ;  /* 0x0000000497297221 */ /* 0x000fe20000010000 */
[----:B----4-:R-:W-:-:S06]  /*b010*/  FADD.FTZ R43, R11, R38 ;  /* 0x000000260b2b7221 */ /* 0x010fcc0000010000 */
[----:B------:R-:W3:Y:S01]  /*b020*/  MUFU.EX2 R146, R146 ;  /* 0x0000009200927308 */ /* 0x000ee20000000800 */
[----:B------:R-:W-:Y:S01]  /*b030*/  FFMA.FTZ R27, R84, R9, -R37 ;  /* 0x00000009541b7223 */ /* 0x000fe20000010825 */
[----:B------:R-:W-:Y:S01]  /*b040*/  IADD3 R4, R40, R95, -R97 ;  /* 0x0000005f28047210 */ /* 0x000fe20007ffe861 */
[----:B------:R-:W-:-:S05]  /*b050*/  FADD.FTZ R38, R12, R41 ;  /* 0x000000290c267221 */ /* 0x000fca0000010000 */
[----:B------:R-:W4:Y:S01]  /*b060*/  MUFU.EX2 R25, R25 ;  /* 0x0000001900197308 */ /* 0x000f220000000800 */
[----:B0-----:R-:W-:Y:S01]  /*b070*/  FADD.FTZ R40, R144, R43 ;  /* 0x0000002b90287221 */ /* 0x001fe20000010000 */
[----:B------:R-:W-:-:S06]  /*b080*/  FADD.FTZ R45, R145, R38 ;  /* 0x00000026912d7221 */ /* 0x000fcc0000010000 */
[----:B------:R-:W0:Y:S01]  /*b090*/  MUFU.EX2 R30, R30 ;  /* 0x0000001e001e7308 */ /* 0x000e220000000800 */
[----:B-1----:R-:W-:Y:S01]  /*b0a0*/  FADD.FTZ R47, R13, R40 ;  /* 0x000000280d2f7221 */ /* 0x002fe20000010000 */
[----:B------:R-:W-:-:S06]  /*b0b0*/  FFMA.FTZ R29, R28, R9, -R37 ;  /* 0x000000091c1d7223 */ /* 0x000fcc0000010825 */
[----:B------:R-:W1:Y:S01]  /*b0c0*/  MUFU.EX2 R8, R8 ;  /* 0x0000000800087308 */ /* 0x000e620000000800 */
[----:B------:R-:W-:Y:S01]  /*b0d0*/  FADD.FTZ R38, R26, R45 ;  /* 0x0000002d1a267221 */ /* 0x000fe20000010000 */
[----:B------:R-:W-:-:S06]  /*b0e0*/  FFMA.FTZ R46, R50, R9, -R59 ;  /* 0x00000009322e7223 */ /* 0x000fcc000001083b */
[----:B------:R-:W5:Y:S01]  /*b0f0*/  MUFU.EX2 R141, R141 ;  /* 0x0000008d008d7308 */ /* 0x000f620000000800 */
[----:B---3--:R-:W-:Y:S01]  /*b100*/  FADD.FTZ R40, R146, R47 ;  /* 0x0000002f92287221 */ /* 0x008fe20000010000 */
[----:B------:R-:W-:-:S06]  /*b110*/  FFMA.FTZ R10, R44, R9, -R37 ;  /* 0x000000092c0a7223 */ /* 0x000fcc0000010825 */
[----:B------:R-:W3:Y:S01]  /*b120*/  MUFU.EX2 R27, R27 ;  /* 0x0000001b001b7308 */ /* 0x000ee20000000800 */
[----:B------:R-:W-:Y:S01]  /*b130*/  FADD.FTZ R47, R147, R38 ;  /* 0x00000026932f7221 */ /* 0x000fe20000010000 */
[----:B----4-:R-:W-:-:S06]  /*b140*/  FADD.FTZ R49, R25, R40 ;  /* 0x0000002819317221 */ /* 0x010fcc0000010000 */
[----:B------:R-:W4:Y:S01]  /*b150*/  MUFU.EX2 R34, R34 ;  /* 0x0000002200227308 */ /* 0x000f220000000800 */
[----:B------:R-:W-:-:S07]  /*b160*/  FFMA.FTZ R31, R108, R9, -R37 ;  /* 0x000000096c1f7223 */ /* 0x000fce0000010825 */
[----:B------:R-:W4:Y:S01]  /*b170*/  MUFU.EX2 R142, R142 ;  /* 0x0000008e008e7308 */ /* 0x000f220000000800 */
[----:B0-----:R-:W-:Y:S01]  /*b180*/  FADD.FTZ R38, R30, R47 ;  /* 0x0000002f1e267221 */ /* 0x001fe20000010000 */
[----:B-1----:R-:W-:-:S06]  /*b190*/  FADD.FTZ R40, R8, R49 ;  /* 0x0000003108287221 */ /* 0x002fcc0000010000 */
[----:B------:R-:W0:Y:S01]  /*b1a0*/  MUFU.EX2 R143, R143 ;  /* 0x0000008f008f7308 */ /* 0x000e220000000800 */
[----:B------:R-:W-:-:S07]  /*b1b0*/  FFMA.FTZ R28, R42, R9, -R37 ;  /* 0x000000092a1c7223 */ /* 0x000fce0000010825 */
[----:B------:R-:W1:Y:S01]  /*b1c0*/  MUFU.EX2 R29, R29 ;  /* 0x0000001d001d7308 */ /* 0x000e620000000800 */
[----:B-----5:R-:W-:Y:S01]  /*b1d0*/  FADD.FTZ R47, R141, R38 ;  /* 0x000000268d2f7221 */ /* 0x020fe20000010000 */
[----:B---3--:R-:W-:-:S06]  /*b1e0*/  FADD.FTZ R49, R27, R40 ;  /* 0x000000281b317221 */ /* 0x008fcc0000010000 */
[----:B------:R-:W3:Y:S01]  /*b1f0*/  MUFU.EX2 R46, R46 ;  /* 0x0000002e002e7308 */ /* 0x000ee20000000800 */
[----:B------:R-:W-:-:S07]  /*b200*/  FFMA.FTZ R33, R32, R9, -R37 ;  /* 0x0000000920217223 */ /* 0x000fce0000010825 */
[----:B------:R-:W5:Y:S01]  /*b210*/  MUFU.EX2 R10, R10 ;  /* 0x0000000a000a7308 */ /* 0x000f620000000800 */
[----:B------:R-:W-:Y:S01]  /*b220*/  FFMA.FTZ R32, R48, R9, -R37 ;  /* 0x0000000930207223 */ /* 0x000fe20000010825 */
[----:B----4-:R-:W-:-:S06]  /*b230*/  FADD.FTZ R44, R34, R47 ;  /* 0x0000002f222c7221 */ /* 0x010fcc0000010000 */
[----:B------:R-:W4:Y:S01]  /*b240*/  MUFU.EX2 R137, R137 ;  /* 0x0000008900897308 */ /* 0x000f220000000800 */
[----:B------:R-:W-:-:S07]  /*b250*/  FADD.FTZ R48, R142, R49 ;  /* 0x000000318e307221 */ /* 0x000fce0000010000 */
[----:B------:R-:W4:Y:S01]  /*b260*/  MUFU.EX2 R31, R31 ;  /* 0x0000001f001f7308 */ /* 0x000f220000000800 */
[----:B0-----:R-:W-:Y:S01]  /*b270*/  FADD.FTZ R47, R143, R44 ;  /* 0x0000002c8f2f7221 */ /* 0x001fe20000010000 */
[----:B-1----:R-:W-:-:S06]  /*b280*/  FADD.FTZ R49, R29, R48 ;  /* 0x000000301d317221 */ /* 0x002fcc0000010000 */
[----:B------:R-:W0:Y:S01]  /*b290*/  MUFU.EX2 R118, R118 ;  /* 0x0000007600767308 */ /* 0x000e220000000800 */
[----:B------:R-:W-:-:S07]  /*b2a0*/  FFMA.FTZ R35, R110, R9, -R37 ;  /* 0x000000096e237223 */ /* 0x000fce0000010825 */
[----:B------:R-:W1:Y:S01]  /*b2b0*/  MUFU.EX2 R28, R28 ;  /* 0x0000001c001c7308 */ /* 0x000e620000000800 */
[----:B---3--:R-:W-:Y:S01]  /*b2c0*/  FADD.FTZ R44, R46, R47 ;  /* 0x0000002f2e2c7221 */ /* 0x008fe20000010000 */
[----:B------:R-:W-:-:S06]  /*b2d0*/  FFMA.FTZ R50, R66, R9, -R59 ;  /* 0x0000000942327223 */ /* 0x000fcc000001083b */
[----:B------:R-:W3:Y:S01]  /*b2e0*/  MUFU.EX2 R139, R139 ;  /* 0x0000008b008b7308 */ /* 0x000ee20000000800 */
[----:B-----5:R-:W-:-:S07]  /*b2f0*/  FADD.FTZ R48, R10, R49 ;  /* 0x000000310a307221 */ /* 0x020fce0000010000 */
[----:B------:R-:W5:Y:S01]  /*b300*/  MUFU.EX2 R33, R33 ;  /* 0x0000002100217308 */ /* 0x000f620000000800 */
[----:B------:R-:W-:Y:S01]  /*b310*/  FFMA.FTZ R112, R112, R9, -R37 ;  /* 0x0000000970707223 */ /* 0x000fe20000010825 */
[----:B----4-:R-:W-:-:S06]  /*b320*/  FADD.FTZ R47, R137, R44 ;  /* 0x0000002c892f7221 */ /* 0x010fcc0000010000 */
[----:B------:R-:W4:Y:S01]  /*b330*/  MUFU.EX2 R128, R128 ;  /* 0x0000008000807308 */ /* 0x000f220000000800 */
[----:B------:R-:W-:Y:S01]  /*b340*/  FADD.FTZ R49, R31, R48 ;  /* 0x000000301f317221 */ /* 0x000fe20000010000 */
[----:B------:R-:W-:-:S06]  /*b350*/  FFMA.FTZ R39, R114, R9, -R37 ;  /* 0x0000000972277223 */ /* 0x000fcc0000010825 */
[----:B------:R-:W4:Y:S01]  /*b360*/  MUFU.EX2 R32, R32 ;  /* 0x0000002000207308 */ /* 0x000f220000000800 */
[----:B------:R-:W-:Y:S01]  /*b370*/  F2FP.F16.F32.PACK_AB R151, R12, R151 ;  /* 0x000000970c97723e */ /* 0x000fe200000000ff */
[----:B0-----:R-:W-:Y:S01]  /*b380*/  FADD.FTZ R12, R118, R47 ;  /* 0x0000002f760c7221 */ /* 0x001fe20000010000 */
[----:B------:R-:W-:-:S05]  /*b390*/  F2FP.F16.F32.PACK_AB R145, R26, R145 ;  /* 0x000000911a91723e */ /* 0x000fca00000000ff */
[----:B------:R-:W0:Y:S01]  /*b3a0*/  MUFU.EX2 R133, R133 ;  /* 0x0000008500857308 */ /* 0x000e220000000800 */
[----:B------:R-:W-:Y:S01]  /*b3b0*/  FFMA.FTZ R66, R78, R9, -R59 ;  /* 0x000000094e427223 */ /* 0x000fe2000001083b */
[----:B-1----:R-:W-:-:S06]  /*b3c0*/  FADD.FTZ R26, R28, R49 ;  /* 0x000000311c1a7221 */ /* 0x002fcc0000010000 */
[----:B------:R-:W1:Y:S01]  /*b3d0*/  MUFU.EX2 R35, R35 ;  /* 0x0000002300237308 */ /* 0x000e620000000800 */
[----:B---3--:R-:W-:Y:S01]  /*b3e0*/  FADD.FTZ R47, R139, R12 ;  /* 0x0000000c8b2f7221 */ /* 0x008fe20000010000 */
[----:B-----5:R-:W-:-:S06]  /*b3f0*/  FADD.FTZ R49, R33, R26 ;  /* 0x0000001a21317221 */ /* 0x020fcc0000010000 */
[----:B------:R-:W3:Y:S01]  /*b400*/  MUFU.EX2 R50, R50 ;  /* 0x0000003200327308 */ /* 0x000ee20000000800 */
[----:B------:R-:W-:-:S07]  /*b410*/  FFMA.FTZ R41, R116, R9, -R37 ;  /* 0x0000000974297223 */ /* 0x000fce0000010825 */
[----:B------:R-:W5:Y:S01]  /*b420*/  MUFU.EX2 R0, R112 ;  /* 0x0000007000007308 */ /* 0x000f620000000800 */
[----:B------:R-:W-:Y:S01]  /*b430*/  SHF.R.S32.HI R51, RZ, 0x1f, R4 ;  /* 0x0000001fff337819 */ /* 0x000fe20000011404 */
[----:B----4-:R-:W-:-:S06]  /*b440*/  FADD.FTZ R12, R128, R47 ;  /* 0x0000002f800c7221 */ /* 0x010fcc0000010000 */
[----:B------:R-:W4:Y:S01]  /*b450*/  MUFU.EX2 R135, R135 ;  /* 0x0000008700877308 */ /* 0x000f220000000800 */
[----:B------:R-:W-:Y:S01]  /*b460*/  FFMA.FTZ R54, R90, R9, -R59 ;  /* 0x000000095a367223 */ /* 0x000fe2000001083b */
[----:B------:R-:W-:-:S06]  /*b470*/  FADD.FTZ R26, R32, R49 ;  /* 0x00000031201a7221 */ /* 0x000fcc0000010000 */
[----:B------:R-:W4:Y:S01]  /*b480*/  MUFU.EX2 R39, R39 ;  /* 0x0000002700277308 */ /* 0x000f220000000800 */
[----:B------:R-:W-:Y:S01]  /*b490*/  FFMA.FTZ R120, R120, R9, -R37 ;  /* 0x0000000978787223 */ /* 0x000fe20000010825 */
[----:B------:R-:W-:Y:S01]  /*b4a0*/  LEA.HI R4, R51, R4, RZ, 0x7 ;  /* 0x0000000433047211 */ /* 0x000fe200078f38ff */
[----:B0-----:R-:W-:-:S05]  /*b4b0*/  FADD.FTZ R49, R133, R12 ;  /* 0x0000000c85317221 */ /* 0x001fca0000010000 */
[----:B------:R-:W0:Y:S01]  /*b4c0*/  MUFU.EX2 R66, R66 ;  /* 0x0000004200427308 */ /* 0x000e220000000800 */
[----:B-1----:R-:W-:Y:S01]  /*b4d0*/  FADD.FTZ R51, R35, R26 ;  /* 0x0000001a23337221 */ /* 0x002fe20000010000 */
[----:B------:R-:W-:-:S06]  /*b4e0*/  FFMA.FTZ R43, R122, R9, -R37 ;  /* 0x000000097a2b7223 */ /* 0x000fcc0000010825 */
[----:B------:R-:W1:Y:S01]  /*b4f0*/  MUFU.EX2 R36, R36 ;  /* 0x0000002400247308 */ /* 0x000e620000000800 */
[----:B------:R-:W-:Y:S01]  /*b500*/  FFMA.FTZ R42, R130, R9, -R37 ;  /* 0x00000009822a7223 */ /* 0x000fe20000010825 */
[----:B---3--:R-:W-:-:S06]  /*b510*/  FADD.FTZ R12, R50, R49 ;  /* 0x00000031320c7221 */ /* 0x008fcc0000010000 */
[----:B------:R-:W3:Y:S01]  /*b520*/  MUFU.EX2 R129, R129 ;  /* 0x0000008100817308 */ /* 0x000ee20000000800 */
[----:B------:R-:W-:Y:S01]  /*b530*/  FFMA.FTZ R56, R94, R9, -R59 ;  /* 0x000000095e387223 */ /* 0x000fe2000001083b */
[----:B-----5:R-:W-:-:S06]  /*b540*/  FADD.FTZ R26, R0, R51 ;  /* 0x00000033001a7221 */ /* 0x020fcc0000010000 */
[----:B------:R-:W5:Y:S01]  /*b550*/  MUFU.EX2 R41, R41 ;  /* 0x0000002900297308 */ /* 0x000f620000000800 */
[----:B------:R-:W-:Y:S01]  /*b560*/  FFMA.FTZ R124, R124, R9, -R37 ;  /* 0x000000097c7c7223 */ /* 0x000fe20000010825 */
[----:B------:R-:W-:Y:S01]  /*b570*/  F2FP.F16.F32.PACK_AB R148, R3, R148 ;  /* 0x000000940394723e */ /* 0x000fe200000000ff */
[----:B----4-:R-:W-:-:S05]  /*b580*/  FADD.FTZ R3, R135, R12 ;  /* 0x0000000c87037221 */ /* 0x010fca0000010000 */
[----:B------:R-:W4:Y:S01]  /*b590*/  MUFU.EX2 R54, R54 ;  /* 0x0000003600367308 */ /* 0x000f220000000800 */
[----:B------:R-:W-:Y:S01]  /*b5a0*/  F2FP.F16.F32.PACK_AB R150, R11, R150 ;  /* 0x000000960b96723e */ /* 0x000fe200000000ff */
[----:B------:R-:W-:-:S06]  /*b5b0*/  FADD.FTZ R11, R39, R26 ;  /* 0x0000001a270b7221 */ /* 0x000fcc0000010000 */
[----:B------:R-:W2:Y:S01]  /*b5c0*/  MUFU.EX2 R130, R120 ;  /* 0x0000007800827308 */ /* 0x000ea20000000800 */
[----:B------:R-:W-:Y:S01]  /*b5d0*/  FFMA.FTZ R45, R126, R9, -R37 ;  /* 0x000000097e2d7223 */ /* 0x000fe20000010825 */
[----:B0-----:R-:W-:-:S06]  /*b5e0*/  FADD.FTZ R12, R66, R3 ;  /* 0x00000003420c7221 */ /* 0x001fcc0000010000 */
[----:B------:R-:W0:Y:S01]  /*b5f0*/  MUFU.EX2 R131, R131 ;  /* 0x0000008300837308 */ /* 0x000e220000000800 */
[----:B------:R-:W-:Y:S01]  /*b600*/  FFMA.FTZ R58, R96, R9, -R59 ;  /* 0x00000009603a7223 */ /* 0x000fe2000001083b */
[----:B-1----:R-:W-:-:S06]  /*b610*/  FADD.FTZ R26, R36, R11 ;  /* 0x0000000b241a7221 */ /* 0x002fcc0000010000 */
[----:B------:R-:W1:Y:S01]  /*b620*/  MUFU.EX2 R43, R43 ;  /* 0x0000002b002b7308 */ /* 0x000e620000000800 */
[----:B------:R-:W-:Y:S01]  /*b630*/  F2FP.F16.F32.PACK_AB R144, R13, R144 ;  /* 0x000000900d90723e */ /* 0x000fe200000000ff */
[----:B---3--:R-:W-:-:S06]  /*b640*/  FADD.FTZ R11, R129, R12 ;  /* 0x0000000c810b7221 */ /* 0x008fcc0000010000 */
[----:B------:R-:W3:Y:S01]  /*b650*/  MUFU.EX2 R56, R56 ;  /* 0x0000003800387308 */ /* 0x000ee20000000800 */
[-CC-:B------:R-:W-:Y:S01]  /*b660*/  FFMA.FTZ R132, R132, R9.reuse, -R37.reuse ;  /* 0x0000000984847223 */ /* 0x180fe20000010825 */
[-CC-:B------:R-:W-:Y:S01]  /*b670*/  FFMA.FTZ R134, R134, R9.reuse, -R37.reuse ;  /* 0x0000000986867223 */ /* 0x180fe20000010825 */
[----:B------:R-:W-:-:S05]  /*b680*/  FFMA.FTZ R38, R136, R9, -R37 ;  /* 0x0000000988267223 */ /* 0x000fca0000010825 */
[----:B------:R-:W3:Y:S01]  /*b690*/  MUFU.EX2 R124, R124 ;  /* 0x0000007c007c7308 */ /* 0x000ee20000000800 */
[-CC-:B------:R-:W-:Y:S01]  /*b6a0*/  FFMA.FTZ R40, R138, R9.reuse, -R37.reuse ;  /* 0x000000098a287223 */ /* 0x180fe20000010825 */
[----:B-----5:R-:W-:Y:S01]  /*b6b0*/  FADD.FTZ R13, R41, R26 ;  /* 0x0000001a290d7221 */ /* 0x020fe20000010000 */
[----:B------:R-:W-:Y:S01]  /*b6c0*/  FFMA.FTZ R37, R140, R9, -R37 ;  /* 0x000000098c257223 */ /* 0x000fe20000010825 */
[----:B------:R-:W-:-:S04]  /*b6d0*/  F2FP.F16.F32.PACK_AB R140, R27, R8 ;  /* 0x000000081b8c723e */ /* 0x000fc800000000ff */
[----:B------:R-:W5:Y:S01]  /*b6e0*/  MUFU.EX2 R125, R125 ;  /* 0x0000007d007d7308 */ /* 0x000f620000000800 */
[----:B----4-:R-:W-:Y:S01]  /*b6f0*/  FADD.FTZ R8, R54, R11 ;  /* 0x0000000b36087221 */ /* 0x010fe20000010000 */
[----:B------:R-:W-:Y:S01]  /*b700*/  F2FP.F16.F32.PACK_AB R136, R31, R10 ;  /* 0x0000000a1f88723e */ /* 0x000fe200000000ff */
[----:B------:R-:W-:-:S05]  /*b710*/  FFMA.FTZ R62, R100, R9, -R59 ;  /* 0x00000009643e7223 */ /* 0x000fca000001083b */
[----:B------:R-:W4:Y:S01]  /*b720*/  MUFU.EX2 R45, R45 ;  /* 0x0000002d002d7308 */ /* 0x000f220000000800 */
[----:B--2---:R-:W-:Y:S01]  /*b730*/  FADD.FTZ R10, R130, R13 ;  /* 0x0000000d820a7221 */ /* 0x004fe20000010000 */
[----:B0-----:R-:W-:-:S06]  /*b740*/  FADD.FTZ R11, R131, R8 ;  /* 0x00000008830b7221 */ /* 0x001fcc0000010000 */
[----:B------:R-:W-:Y:S01]  /*b750*/  MUFU.EX2 R58, R58 ;  /* 0x0000003a003a7308 */ /* 0x000fe20000000800 */
[----:B-1----:R-:W-:-:S07]  /*b760*/  FADD.FTZ R13, R43, R10 ;  /* 0x0000000a2b0d7221 */ /* 0x002fce0000010000 */
[----:B------:R-:W0:Y:S01]  /*b770*/  MUFU.EX2 R42, R42 ;  /* 0x0000002a002a7308 */ /* 0x000e220000000800 */
[----:B---3--:R-:W-:Y:S01]  /*b780*/  FADD.FTZ R8, R56, R11 ;  /* 0x0000000b38087221 */ /* 0x008fe20000010000 */
[----:B------:R-:W-:-:S06]  /*b790*/  FFMA.FTZ R60, R102, R9, -R59 ;  /* 0x00000009663c7223 */ /* 0x000fcc000001083b */
[----:B------:R-:W1:Y:S01]  /*b7a0*/  MUFU.EX2 R127, R127 ;  /* 0x0000007f007f7308 */ /* 0x000e620000000800 */
[----:B------:R-:W-:Y:S01]  /*b7b0*/  FADD.FTZ R10, R124, R13 ;  /* 0x0000000d7c0a7221 */ /* 0x000fe20000010000 */
[----:B------:R-:W-:-:S06]  /*b7c0*/  SHF.R.S32.HI R4, RZ, 0x7, R4 ;  /* 0x00000007ff047819 */ /* 0x000fcc0000011404 */
[----:B------:R-:W2:Y:S01]  /*b7d0*/  MUFU.EX2 R47, R132 ;  /* 0x00000084002f7308 */ /* 0x000ea20000000800 */
[----:B-----5:R-:W-:Y:S01]  /*b7e0*/  FADD.FTZ R11, R125, R8 ;  /* 0x000000087d0b7221 */ /* 0x020fe20000010000 */
[----:B----4-:R-:W-:-:S06]  /*b7f0*/  FADD.FTZ R13, R45, R10 ;  /* 0x0000000a2d0d7221 */ /* 0x010fcc0000010000 */
[----:B------:R-:W3:Y:S01]  /*b800*/  MUFU.EX2 R62, R62 ;  /* 0x0000003e003e7308 */ /* 0x000ee20000000800 */
[----:B------:R-:W-:Y:S01]  /*b810*/  VIMNMX R52, R52, R4, !PT ;  /* 0x0000000434347248 */ /* 0x000fe20007fe0100 */
[----:B0-----:R-:W-:-:S06]  /*b820*/  FADD.FTZ R8, R42, R13 ;  /* 0x0000000d2a087221 */ /* 0x001fcc0000010000 */
[----:B------:R-:W-:Y:S08]  /*b830*/  MUFU.EX2 R121, R121 ;  /* 0x0000007900797308 */ /* 0x000ff00000000800 */
[----:B------:R0:W4:Y:S01]  /*b840*/  MUFU.EX2 R120, R134 ;  /* 0x0000008600787308 */ /* 0x0001220000000800 */
[----:B------:R-:W-:Y:S01]  /*b850*/  FFMA.FTZ R59, R104, R9, -R59 ;  /* 0x00000009683b7223 */ /* 0x000fe2000001083b */
[----:B------:R-:W-:Y:S01]  /*b860*/  VIADD R12, R88, 0xfffffffe ;  /* 0xfffffffe580c7836 */ /* 0x000fe20000000000 */
[----:B------:R1:W-:Y:S05]  /*b870*/  STL [R1+0x24], R52 ;  /* 0x0000243401007387 */ /* 0x0003ea0000100800 */
[----:B------:R-:W-:Y:S01]  /*b880*/  MUFU.EX2 R60, R60 ;  /* 0x0000003c003c7308 */ /* 0x000fe20000000800 */
[----:B0-----:R-:W-:Y:S01]  /*b890*/  F2FP.F16.F32.PACK_AB R134, R39, R0 ;  /* 0x000000002786723e */ /* 0x001fe200000000ff */
[----:B------:R-:W-:-:S06]  /*b8a0*/  FADD.FTZ R0, R58, R11 ;  /* 0x0000000b3a007221 */ /* 0x000fcc0000010000 */
[----:B------:R-:W0:Y:S01]  /*b8b0*/  MUFU.EX2 R3, R38 ;  /* 0x0000002600037308 */ /* 0x000e220000000800 */
[----:B-1----:R-:W-:Y:S01]  /*b8c0*/  FADD.FTZ R11, R127, R0 ;  /* 0x000000007f0b7221 */ /* 0x002fe20000010000 */
[----:B--2---:R-:W-:-:S06]  /*b8d0*/  FADD.FTZ R13, R47, R8 ;  /* 0x000000082f0d7221 */ /* 0x004fcc0000010000 */
[----:B------:R-:W-:Y:S01]  /*b8e0*/  MUFU.EX2 R123, R123 ;  /* 0x0000007b007b7308 */ /* 0x000fe20000000800 */
[----:B---3--:R-:W-:Y:S01]  /*b8f0*/  FADD.FTZ R0, R62, R11 ;  /* 0x0000000b3e007221 */ /* 0x008fe20000010000 */
[----:B------:R-:W-:-:S06]  /*b900*/  ISETP.GE.AND P1, PT, R12, R52, PT ;  /* 0x000000340c00720c */ /* 0x000fcc0003f26270 */
[----:B------:R-:W1:Y:S01]  /*b910*/  MUFU.EX2 R40, R40 ;  /* 0x0000002800287308 */ /* 0x000e620000000800 */
[----:B----4-:R-:W-:Y:S01]  /*b920*/  FADD.FTZ R10, R120, R13 ;  /* 0x0000000d780a7221 */ /* 0x010fe20000010000 */
[----:B------:R-:W-:-:S06]  /*b930*/  FADD.FTZ R11, R121, R0 ;  /* 0x00000000790b7221 */ /* 0x000fcc0000010000 */
[----:B------:R-:W2:Y:S08]  /*b940*/  MUFU.EX2 R37, R37 ;  /* 0x0000002500257308 */ /* 0x000eb00000000800 */
[----:B------:R-:W3:Y:S01]  /*b950*/  MUFU.EX2 R8, R59 ;  /* 0x0000003b00087308 */ /* 0x000ee20000000800 */
[----:B0-----:R-:W-:Y:S01]  /*b960*/  FADD.FTZ R13, R3, R10 ;  /* 0x0000000a030d7221 */ /* 0x001fe20000010000 */
[----:B------:R-:W-:-:S03]  /*b970*/  FADD.FTZ R0, R60, R11 ;  /* 0x0000000b3c007221 */ /* 0x000fc60000010000 */
[----:B-1----:R-:W-:Y:S01]  /*b980*/  FADD.FTZ R10, R40, R13 ;  /* 0x0000000d280a7221 */ /* 0x002fe20000010000 */
[----:B------:R-:W-:Y:S01]  /*b990*/  FADD.FTZ R11, R123, R0 ;  /* 0x000000007b0b7221 */ /* 0x000fe20000010000 */
        /* <DEDUP_REMOVED lines=10> */
[----:B------:R-:W-:Y:S01]  /*ba40*/  F2FP.F16.F32.PACK_AB R141, R34, R141 ;  /* 0x0000008d228d723e */ /* 0x000fe200000000ff */
[----:B---3--:R-:W-:Y:S01]  /*ba50*/  FADD.FTZ R0, R8, R11 ;  /* 0x0000000b08007221 */ /* 0x008fe20000010000 */
[----:B------:R-:W-:Y:S02]  /*ba60*/  F2FP.F16.F32.PACK_AB R143, R46, R143 ;  /* 0x0000008f2e8f723e */ /* 0x000fe400000000ff */
[----:B------:R-:W-:-:S02]  /*ba70*/  CS2R R110, SRZ ;  /* 0x00000000006e7805 */ /* 0x000fc4000001ff00 */
[----:B------:R-:W-:Y:S02]  /*ba80*/  F2FP.F16.F32.PACK_AB R146, R25, R146 ;  /* 0x000000921992723e */ /* 0x000fe400000000ff */
[----:B------:R-:W-:Y:S02]  /*ba90*/  CS2R R108, SRZ ;  /* 0x00000000006c7805 */ /* 0x000fe4000001ff00 */
[----:B------:R-:W-:Y:S02]  /*baa0*/  F2FP.F16.F32.PACK_AB R142, R29, R142 ;  /* 0x0000008e1d8e723e */ /* 0x000fe400000000ff */
[----:B------:R-:W-:Y:S02]  /*bab0*/  CS2R R106, SRZ ;  /* 0x00000000006a7805 */ /* 0x000fe4000001ff00 */
        /* <DEDUP_REMOVED lines=19> */
[----:B------:R-:W-:-:S02]  /*bbf0*/  F2FP.F16.F32.PACK_AB R126, R47, R42 ;  /* 0x0000002a2f7e723e */ /* 0x000fc400000000ff */
[----:B------:R-:W-:Y:S02]  /*bc00*/  F2FP.F16.F32.PACK_AB R127, R62, R127 ;  /* 0x0000007f3e7f723e */ /* 0x000fe400000000ff */
[----:B------:R-:W-:Y:S02]  /*bc10*/  F2FP.F16.F32.PACK_AB R121, R60, R121 ;  /* 0x000000793c79723e */ /* 0x000fe400000000ff */
[----:B------:R-:W-:Y:S02]  /*bc20*/  F2FP.F16.F32.PACK_AB R122, R37, R40 ;  /* 0x00000028257a723e */ /* 0x000fe400000000ff */
[----:B------:R-:W-:Y:S01]  /*bc30*/  F2FP.F16.F32.PACK_AB R123, R8, R123 ;  /* 0x0000007b087b723e */ /* 0x000fe200000000ff */
[----:B------:R-:W-:Y:S06]  /*bc40*/  @!P1 BRA `(.L_x_15575) ;  /* 0x0000003000549947 */ /* 0x000fec0003800000 */
[----:B------:R-:W-:Y:S01]  /*bc50*/  IMAD.MOV.U32 R10, RZ, RZ, R24 ;  /* 0x000000ffff0a7224 */ /* 0x000fe200078e0018 */
[----:B------:R-:W-:Y:S01]  /*bc60*/  MOV R4, R155 ;  /* 0x0000009b00047202 */ /* 0x000fe20000000f00 */
[----:B------:R-:W-:Y:S02]  /*bc70*/  IMAD.MOV.U32 R11, RZ, RZ, R5 ;  /* 0x000000ffff0b7224 */ /* 0x000fe400078e0005 */
[----:B------:R-:W-:Y:S02]  /*bc80*/  IMAD.MOV.U32 R13, RZ, RZ, R22 ;  /* 0x000000ffff0d7224 */ /* 0x000fe400078e0016 */
[----:B------:R-:W-:-:S07]  /*bc90*/  IMAD.MOV.U32 R119, RZ, RZ, RZ ;  /* 0x000000ffff777224 */ /* 0x000fce00078e00ff */
.L_x_15587:
        /* <DEDUP_REMOVED lines=9> */
.L_x_15577:
        /* <DEDUP_REMOVED lines=8> */
.L_x_15578:
[----:B------:R-:W-:Y:S04]  /*bdb0*/  BSSY B0, `(.L_x_15576) ;  /* 0x0000004000007945 */ /* 0x000fe80003800000 */
[----:B-1----:R-:W-:Y:S05]  /*bdc0*/  @P2 BRA `(.L_x_15579) ;  /* 0x0000000000082947 */ /* 0x002fea0003800000 */
[----:B------:R-:W1:Y:S02]  /*bdd0*/  SYNCS.PHASECHK.TRANS64.TRYWAIT P2, [R5+URZ+0x16830], R8 ;  /* 0x01683008050075a7 */ /* 0x000e64000804017f */
[----:B-1----:R-:W-:Y:S05]  /*bde0*/  @!P2 BRA `(.L_x_15580) ;  /* 0x00000110006ca947 */ /* 0x002fea0003800000 */
.L_x_15579:
[----:B------:R-:W-:Y:S05]  /*bdf0*/  BSYNC B0 ;  /* 0x0000000000007941 */ /* 0x000fea0003800000 */
.L_x_15576:
[----:B01----:R-:W2:Y:S01]  /*be00*/  LDL R8, [R1+0x1c] ;  /* 0x00001c0001087983 */ /* 0x003ea20000100800 */
[----:B------:R-:W-:Y:S01]  /*be10*/  IADD3 R22, R13, 0x1, RZ ;  /* 0x000000010d167810 */ /* 0x000fe20007ffe0ff */
[----:B------:R-:W0:Y:S03]  /*be20*/  S2R R5, SR_TID.X ;  /* 0x0000000000057919 */ /* 0x000e260000002100 */
[----:B------:R-:W-:-:S04]  /*be30*/  ISETP.NE.AND P2, PT, R22, 0x2, PT ;  /* 0x000000021600780c */ /* 0x000fc80003f45270 */
[----:B------:R-:W-:Y:S01]  /*be40*/  SEL R22, R22, RZ, P2 ;  /* 0x000000ff16167207 */ /* 0x000fe20001000000 */
[----:B------:R-:W-:Y:S01]  /*be50*/  IMAD.MOV.U32 R9, RZ, RZ, 0x40000040 ;  /* 0x40000040ff097424 */ /* 0x000fe200078e00ff */
[----:B------:R-:W-:Y:S05]  /*be60*/  WARPSYNC.ALL ;  /* 0x0000000000007948 */ /* 0x000fea0003800000 */
[----:B------:R-:W-:Y:S02]  /*be70*/  R2UR UR19, R9 ;  /* 0x00000000091372ca */ /* 0x000fe400000e0000 */
[----:B0-----:R-:W-:-:S05]  /*be80*/  SHF.R.U32.HI R5, RZ, 0x7, R5 ;  /* 0x00000007ff057819 */ /* 0x001fca0000011605 */
[----:B------:R-:W-:Y:S02]  /*be90*/  VIADD R5, R5, 0x8 ;  /* 0x0000000805057836 */ /* 0x000fe40000000000 */
        /* <DEDUP_REMOVED lines=8> */
[----:B--2---:R-:W-:-:S05]  /*bf20*/  IMAD R26, R22, 0x400, R8 ;  /* 0x00000400161a7824 */ /* 0x004fca00078e0208 */
[----:B------:R-:W-:-:S04]  /*bf30*/  IADD3 R8, R26, 0x4, RZ ;  /* 0x000000041a087810 */ /* 0x000fc80007ffe0ff */
[----:B------:R-:W-:Y:S02]  /*bf40*/  R2UR UR18, R8 ;  /* 0x00000000081272ca */ /* 0x000fe400000e0000 */
[----:B------:R-:W2:Y:S01]  /*bf50*/  LDL.64 R8, [R1+0x8] ;  /* 0x0000080001087983 */ /* 0x000ea20000100a00 */
[C---:B------:R-:W-:Y:S01]  /*bf60*/  R2UR UR10, R26.reuse ;  /* 0x000000001a0a72ca */ /* 0x040fe200000e0000 */
[C---:B------:R-:W-:Y:S02]  /*bf70*/  VIADD R24, R26.reuse, 0x2 ;  /* 0x000000021a187836 */ /* 0x040fe40000000000 */
[----:B------:R-:W-:-:S03]  /*bf80*/  VIADD R26, R26, 0x6 ;  /* 0x000000061a1a7836 */ /* 0x000fc60000000000 */
        /* <DEDUP_REMOVED lines=23> */
.L_x_15582:
[----:B------:R-:W-:Y:S01]  /*c100*/  SHF.L.U32 R4, R4, 0x1f, RZ ;  /* 0x0000001f04047819 */ /* 0x000fe200000006ff */
[----:B------:R-:W-:-:S04]  /*c110*/  IMAD R5, R13, 0x8, R2 ;  /* 0x000000080d057824 */ /* 0x000fc800078e0202 */
[----:B------:R0:W1:Y:S01]  /*c120*/  SYNCS.PHASECHK.TRANS64.TRYWAIT P1, [R5+URZ+0x16850], R4 ;  /* 0x01685004050075a7 */ /* 0x000062000802017f */
[----:B------:R-:W-:Y:S05]  /*c130*/  @!P0 BRA `(.L_x_15583) ;  /* 0x0000000000048947 */ /* 0x000fea0003800000 */
[----:B------:R-:W-:Y:S01]  /*c140*/  BPT.TRAP 0x1 ;  /* 0x000000040000795c */ /* 0x000fe20000300000 */
.L_x_15583:
[----:B-1----:R-:W-:Y:S05]  /*c150*/  @P1 BRA `(.L_x_15581) ;  /* 0x0000000000081947 */ /* 0x002fea0003800000 */
[----:B------:R-:W1:Y:S02]  /*c160*/  SYNCS.PHASECHK.TRANS64.TRYWAIT P1, [R5+URZ+0x16850], R4 ;  /* 0x01685004050075a7 */ /* 0x000e64000802017f */
[----:B-1----:R-:W-:Y:S05]  /*c170*/  @!P1 BRA `(.L_x_15584) ;  /* 0x0000010c009c9947 */ /* 0x002fea0003800000 */
.L_x_15581:
        /* <DEDUP_REMOVED lines=8> */
[----:B------:R-:W-:-:S04]  /*c200*/  IMAD.MOV.U32 R5, RZ, RZ, 0x40000040 ;  /* 0x40000040ff057424 */ /* 0x000fc800078e00ff */
[----:B------:R-:W-:-:S04]  /*c210*/  IMAD R4, R13, 0x400, R4 ;  /* 0x000004000d047824 */ /* 0x000fc800078e0204 */
[C---:B------:R-:W-:Y:S01]  /*c220*/  VIADD R8, R4.reuse, 0x80 ;  /* 0x0000008004087836 */ /* 0x040fe20000000000 */
[----:B------:R-:W-:-:S13]  /*c230*/  R2UR UR6, R4 ;  /* 0x00000000040672ca */ /* 0x000fda00000e0000 */
[----:B------:R-:W-:Y:S01]  /*c240*/  HGMMA.64x64x16.F32 R88, R148, gdesc[UR4].tnspB, R88, gsb0 ;  /* 0x40e0000494587df0 */ /* 0x000fe20008000858 */
[----:B------:R-:W-:Y:S02]  /*c250*/  R2UR UR6, R8 ;  /* 0x00000000080672ca */ /* 0x000fe400000e0000 */
[----:B------:R-:W-:Y:S01]  /*c260*/  R2UR UR7, R9 ;  /* 0x00000000090772ca */ /* 0x000fe200000e0000 */
[----:B------:R-:W-:Y:S01]  /*c270*/  IMAD.MOV.U32 R9, RZ, RZ, 0x40000040 ;  /* 0x40000040ff097424 */ /* 0x000fe200078e00ff */
[----:B------:R-:W-:Y:S01]  /*c280*/  IADD3 R8, R4, 0x100, RZ ;  /* 0x0000010004087810 */ /* 0x000fe20007ffe0ff */
[----:B------:R-:W-:Y:S02]  /*c290*/  WARPGROUP.DEPBAR.LE gsb0, 0x0 ;  /* 0x00008000000079c5 */ /* 0x000fe40000010000 */
[----:B------:R-:W-:-:S06]  /*c2a0*/  WARPGROUP.ARRIVE ;  /* 0x00000000000079c5 */ /* 0x000fcc0000000000 */
[----:B------:R-:W0:Y:S02]  /*c2b0*/  S2R R150, SR_TID.X ;  /* 0x0000000000967919 */ /* 0x000e240000002100 */
[----:B------:R-:W-:Y:S01]  /*c2c0*/  HGMMA.64x64x16.F32 R88, R144, gdesc[UR4].tnspB, R88, gsb0 ;  /* 0x40e0000490587df0 */ /* 0x000fe20008000858 */
[----:B------:R-:W-:Y:S01]  /*c2d0*/  R2UR UR6, R8 ;  /* 0x00000000080672ca */ /* 0x000fe200000e0000 */
[----:B------:R-:W-:Y:S01]  /*c2e0*/  VIADD R8, R4, 0x180 ;  /* 0x0000018004087836 */ /* 0x000fe20000000000 */
[----:B------:R-:W-:Y:S01]  /*c2f0*/  R2UR UR7, R9 ;  /* 0x00000000090772ca */ /* 0x000fe200000e0000 */
[----:B------:R-:W-:Y:S01]  /*c300*/  IMAD.MOV.U32 R9, RZ, RZ, 0x40000040 ;  /* 0x40000040ff097424 */ /* 0x000fe200078e00ff */
[----:B0-----:R-:W-:Y:S02]  /*c310*/  SHF.R.U32.HI R151, RZ, 0x7, R150 ;  /* 0x00000007ff977819 */ /* 0x001fe40000011696 */
[----:B------:R-:W-:Y:S01]  /*c320*/  ISETP.GE.U32.AND P1, PT, R150, 0x180, PT ;  /* 0x000001809600780c */ /* 0x000fe20003f26070 */
[----:B------:R-:W-:-:S02]  /*c330*/  WARPGROUP.DEPBAR.LE gsb0, 0x0 ;  /* 0x00008000000079c5 */ /* 0x000fc40000010000 */
        /* <DEDUP_REMOVED lines=40> */
.L_x_15585:
[----:B------:R-:W2:Y:S01]  /*c5c0*/  LDL R9, [R1+0x28] ;  /* 0x0000280001097983 */ /* 0x000ea20000100800 */
[----:B0-----:R-:W0:Y:S03]  /*c5d0*/  LDC R4, c[0x0][0x448] ;  /* 0x00011200ff047b82 */ /* 0x001e260000000800 */
[----:B------:R-:W2:Y:S04]  /*c5e0*/  LDL R8, [R1+0x44] ;  /* 0x0000440001087983 */ /* 0x000ea80000100800 */
[----:B------:R-:W3:Y:S04]  /*c5f0*/  LDL R123, [R1+0x2c] ;  /* 0x00002c00017b7983 */ /* 0x000ee80000100800 */
[----:B------:R-:W3:Y:S04]  /*c600*/  LDL R122, [R1+0x20] ;  /* 0x00002000017a7983 */ /* 0x000ee80000100800 */
[----:B------:R-:W4:Y:S01]  /*c610*/  LDL R121, [R1+0x14] ;  /* 0x0000140001797983 */ /* 0x000f220000100800 */
        /* <DEDUP_REMOVED lines=11> */
[----:B------:R-:W-:-:S03]  /*c6d0*/  FMUL.FTZ R150, R28, UR5 ;  /* 0x000000051c967c20 */ /* 0x000fc60008410000 */
[----:B------:R-:W5:Y:S01]  /*c6e0*/  MUFU.TANH R148, R148 ;  /* 0x0000009400947308 */ /* 0x000f620000002400 */
[----:B------:R-:W-:Y:S01]  /*c6f0*/  FMUL.FTZ R149, R27, UR5 ;  /* 0x000000051b957c20 */ /* 0x000fe20008410000 */
[----:B------:R-:W-:Y:S01]  /*c700*/  FMUL.FTZ R27, R33, UR5 ;  /* 0x00000005211b7c20 */ /* 0x000fe20008410000 */
[----:B------:R-:W-:Y:S01]  /*c710*/  FMUL.FTZ R146, R36, UR5 ;  /* 0x0000000524927c20 */ /* 0x000fe20008410000 */
[----:B------:R-:W-:-:S04]  /*c720*/  FMUL.FTZ R28, R37, UR5 ;  /* 0x00000005251c7c20 */ /* 0x000fc80008410000 */
[----:B------:R-:W5:Y:S01]  /*c730*/  MUFU.TANH R144, R144 ;  /* 0x0000009000907308 */ /* 0x000f620000002400 */
[----:B------:R-:W-:Y:S01]  /*c740*/  FMUL.FTZ R136, R48, UR5 ;  /* 0x0000000530887c20 */ /* 0x000fe20008410000 */
[----:B------:R-:W-:Y:S01]  /*c750*/  FMUL.FTZ R142, R44, UR5 ;  /* 0x000000052c8e7c20 */ /* 0x000fe20008410000 */
[----:B------:R-:W-:-:S05]  /*c760*/  FMUL.FTZ R44, R45, UR5 ;  /* 0x000000052d2c7c20 */ /* 0x000fca0008410000 */
[----:B------:R-:W5:Y:S01]  /*c770*/  MUFU.TANH R120, R120 ;  /* 0x0000007800787308 */ /* 0x000f620000002400 */
[----:B------:R-:W-:-:S07]  /*c780*/  FMUL.FTZ R37, R56, UR5 ;  /* 0x0000000538257c20 */ /* 0x000fce0008410000 */
[----:B------:R-:W5:Y:S01]  /*c790*/  MUFU.TANH R150, R150 ;  /* 0x0000009600967308 */ /* 0x000f620000002400 */
[----:B------:R-:W-:-:S07]  /*c7a0*/  FMUL.FTZ R25, R42, UR5 ;  /* 0x000000052a197c20 */ /* 0x000fce0008410000 */
[----:B------:R-:W-:Y:S01]  /*c7b0*/  MUFU.TANH R140, R140 ;  /* 0x0000008c008c7308 */ /* 0x000fe20000002400 */
[----:B------:R-:W-:Y:S01]  /*c7c0*/  FMUL.FTZ R42, R49, UR5 ;  /* 0x00000005312a7c20 */ /* 0x000fe20008410000 */
[----:B------:R-:W-:-:S06]  /*c7d0*/  FMUL.FTZ R138, R52, UR5 ;  /* 0x00000005348a7c20 */ /* 0x000fcc0008410000 */
[----:B------:R-:W-:Y:S01]  /*c7e0*/  MUFU.TANH R27, R27 ;  /* 0x0000001b001b7308 */ /* 0x000fe20000002400 */
[----:B------:R-:W-:-:S07]  /*c7f0*/  FMUL.FTZ R128, R64, UR5 ;  /* 0x0000000540807c20 */ /* 0x000fce0008410000 */
[----:B------:R-:W-:Y:S08]  /*c800*/  MUFU.TANH R146, R146 ;  /* 0x0000009200927308 */ /* 0x000ff00000002400 */
[----:B------:R-:W-:Y:S01]  /*c810*/  MUFU.TANH R28, R28 ;  /* 0x0000001c001c7308 */ /* 0x000fe20000002400 */
[----:B------:R-:W-:-:S07]  /*c820*/  FMUL.FTZ R132, R57, UR5 ;  /* 0x0000000539847c20 */ /* 0x000fce0008410000 */
        /* <DEDUP_REMOVED lines=8> */
[----:B------:R-:W-:-:S07]  /*c8b0*/  FMUL.FTZ R130, R68, UR5 ;  /* 0x0000000544827c20 */ /* 0x000fce0008410000 */
[----:B------:R-:W-:Y:S01]  /*c8c0*/  MUFU.TANH R37, R37 ;  /* 0x0000002500257308 */ /* 0x000fe20000002400 */
[----:B------:R-:W-:Y:S01]  /*c8d0*/  FMUL.FTZ R32, R69, UR5 ;  /* 0x0000000545207c20 */ /* 0x000fe20008410000 */
[----:B------:R-:W-:-:S06]  /*c8e0*/  FMUL.FTZ R49, R80, UR5 ;  /* 0x0000000550317c20 */ /* 0x000fcc0008410000 */
[----:B------:R-:W-:Y:S08]  /*c8f0*/  MUFU.TANH R42, R42 ;  /* 0x0000002a002a7308 */ /* 0x000ff00000002400 */
[----:B------:R-:W-:Y:S08]  /*c900*/  MUFU.TANH R138, R138 ;  /* 0x0000008a008a7308 */ /* 0x000ff00000002400 */
        /* <DEDUP_REMOVED lines=12> */
[----:B------:R-:W-:Y:S01]  /*c9d0*/  MUFU.TANH R49, R49 ;  /* 0x0000003100317308 */ /* 0x000fe20000002400 */
[----:B--2---:R-:W-:-:S04]  /*c9e0*/  IMAD.IADD R8, R8, 0x1, R9 ;  /* 0x0000000108087824 */ /* 0x004fc800078e0209 */
[----:B0-----:R-:W-:-:S05]  /*c9f0*/  @P1 IMAD.HI.U32 R5, R8, R5, RZ ;  /* 0x0000000508051227 */ /* 0x001fca00078e00ff */
[----:B-1----:R-:W-:-:S05]  /*ca00*/  @P1 SHF.R.U32.HI R8, RZ, R4, R5 ;  /* 0x00000004ff081219 */ /* 0x002fca0000011605 */
[----:B------:R-:W0:Y:S04]  /*ca10*/  SHFL.IDX PT, R55, R8, RZ, 0x1c1f ;  /* 0x001c1fff08377589 */ /* 0x000e2800000e0000 */
[----:B------:R1:W2:Y:S02]  /*ca20*/  SHFL.IDX PT, R53, R8, 0x1, 0x1c1f ;  /* 0x003c1f0008357f89 */ /* 0x0002a400000e0000 */
[----:B-1----:R-:W-:-:S04]  /*ca30*/  IMAD.MOV.U32 R8, RZ, RZ, -0x80 ;  /* 0xffffff80ff087424 */ /* 0x002fc800078e00ff */
[----:B------:R-:W-:Y:S02]  /*ca40*/  IMAD R46, R12, R8, 0x1 ;  /* 0x000000010c2e7424 */ /* 0x000fe400078e0208 */
[----:B------:R-:W-:Y:S01]  /*ca50*/  FMUL.FTZ R4, R26, UR5 ;  /* 0x000000051a047c20 */ /* 0x000fe20008410000 */
[----:B------:R-:W-:Y:S02]  /*ca60*/  FMUL.FTZ R26, R29, UR5 ;  /* 0x000000051d1a7c20 */ /* 0x000fe40008410000 */
[----:B---3--:R-:W-:-:S04]  /*ca70*/  IADD3 R46, R122, R46, -R123 ;  /* 0x0000002e7a2e7210 */ /* 0x008fc80007ffe87b */
[----:B----4-:R-:W-:Y:S01]  /*ca80*/  IADD3 R46, R46, -R121, RZ ;  /* 0x800000792e2e7210 */ /* 0x010fe20007ffe0ff */
[----:B------:R-:W1:Y:S01]  /*ca90*/  MUFU.TANH R26, R26 ;  /* 0x0000001a001a7308 */ /* 0x000e620000002400 */
[----:B------:R-:W-:-:S03]  /*caa0*/  FMUL.FTZ R5, R30, UR5 ;  /* 0x000000051e057c20 */ /* 0x000fc60008410000 */
[----:B0-----:R-:W-:Y:S02]  /*cab0*/  IMAD.IADD R55, R46, 0x1, R55 ;  /* 0x000000012e377824 */ /* 0x001fe400078e0237 */
[----:B------:R-:W-:-:S03]  /*cac0*/  FMUL.FTZ R30, R41, UR5 ;  /* 0x00000005291e7c20 */ /* 0x000fc60008410000 */
[----:B------:R-:W-:-:S03]  /*cad0*/  ISETP.GT.AND P2, PT, R55, RZ, PT ;  /* 0x000000ff3700720c */ /* 0x000fc60003f44270 */
[----:B------:R-:W0:Y:S01]  /*cae0*/  MUFU.TANH R30, R30 ;  /* 0x0000001e001e7308 */ /* 0x000e220000002400 */
[----:B-----5:R-:W-:Y:S02]  /*caf0*/  FSEL R148, R148, -INF , P2 ;  /* 0xff80000094947808 */ /* 0x020fe40001000000 */
[C---:B------:R-:W-:Y:S02]  /*cb00*/  ISETP.GT.AND P2, PT, R55.reuse, 0x10, PT ;  /* 0x000000103700780c */ /* 0x040fe40003f44270 */
[C---:B------:R-:W-:Y:S02]  /*cb10*/  ISETP.GT.AND P3, PT, R55.reuse, 0x1, PT ;  /* 0x000000013700780c */ /* 0x040fe40003f64270 */
[C---:B------:R-:W-:Y:S02]  /*cb20*/  ISETP.GT.AND P4, PT, R55.reuse, 0x8, PT ;  /* 0x000000083700780c */ /* 0x040fe40003f84270 */
[----:B------:R-:W-:Y:S02]  /*cb30*/  ISETP.GT.AND P1, PT, R55, 0x9, PT ;  /* 0x000000093700780c */ /* 0x000fe40003f24270 */
[----:B------:R-:W-:-:S02]  /*cb40*/  FSEL R144, R144, -INF , P2 ;  /* 0xff80000090907808 */ /* 0x000fc40001000000 */
[----:B------:R-:W-:Y:S01]  /*cb50*/  ISETP.GT.AND P2, PT, R55, 0x20, PT ;  /* 0x000000203700780c */ /* 0x000fe20003f44270 */
[----:B------:R-:W-:Y:S01]  /*cb60*/  FMUL.FTZ R9, R34, UR5 ;  /* 0x0000000522097c20 */ /* 0x000fe20008410000 */
[----:B------:R-:W-:Y:S02]  /*cb70*/  FSEL R54, R120, -INF , P3 ;  /* 0xff80000078367808 */ /* 0x000fe40001800000 */
[----:B------:R-:W-:Y:S02]  /*cb80*/  FSEL R150, R150, -INF , P4 ;  /* 0xff80000096967808 */ /* 0x000fe40002000000 */
[----:B-1----:R-:W-:Y:S01]  /*cb90*/  FSEL R52, R26, -INF , P1 ;  /* 0xff8000001a347808 */ /* 0x002fe20000800000 */
[----:B------:R-:W-:Y:S01]  /*cba0*/  FMUL.FTZ R34, R65, UR5 ;  /* 0x0000000541227c20 */ /* 0x000fe20008410000 */
[C---:B------:R-:W-:Y:S02]  /*cbb0*/  ISETP.GT.AND P3, PT, R55.reuse, 0x11, PT ;  /* 0x000000113700780c */ /* 0x040fe40003f64270 */
[----:B------:R-:W-:-:S02]  /*cbc0*/  ISETP.GT.AND P4, PT, R55, 0x18, PT ;  /* 0x000000183700780c */ /* 0x000fc40003f84270 */
[C---:B------:R-:W-:Y:S02]  /*cbd0*/  ISETP.GT.AND P1, PT, R55.reuse, 0x19, PT ;  /* 0x000000193700780c */ /* 0x040fe40003f24270 */
[----:B------:R-:W-:Y:S01]  /*cbe0*/  FSEL R140, R140, -INF , P2 ;  /* 0xff8000008c8c7808 */ /* 0x000fe20001000000 */
[----:B------:R-:W-:Y:S01]  /*cbf0*/  FMUL.FTZ R41, R50, UR5 ;  /* 0x0000000532297c20 */ /* 0x000fe20008410000 */
[----:B------:R-:W-:Y:S02]  /*cc00*/  ISETP.GT.AND P2, PT, R55, 0x30, PT ;  /* 0x000000303700780c */ /* 0x000fe40003f44270 */
[----:B------:R-:W-:Y:S02]  /*cc10*/  FSEL R50, R27, -INF , P3 ;  /* 0xff8000001b327808 */ /* 0x000fe40001800000 */
[----:B------:R-:W-:Y:S02]  /*cc20*/  FSEL R146, R146, -INF , P4 ;  /* 0xff80000092927808 */ /* 0x000fe40002000000 */
[----:B------:R-:W-:-:S02]  /*cc30*/  FSEL R48, R28, -INF , P1 ;  /* 0xff8000001c307808 */ /* 0x000fc40000800000 */
[C---:B------:R-:W-:Y:S02]  /*cc40*/  ISETP.GT.AND P3, PT, R55.reuse, 0x21, PT ;  /* 0x000000213700780c */ /* 0x040fe40003f64270 */
[C---:B------:R-:W-:Y:S02]  /*cc50*/  ISETP.GT.AND P4, PT, R55.reuse, 0x28, PT ;  /* 0x000000283700780c */ /* 0x040fe40003f84270 */
[C---:B------:R-:W-:Y:S01]  /*cc60*/  ISETP.GT.AND P1, PT, R55.reuse, 0x29, PT ;  /* 0x000000293700780c */ /* 0x040fe20003f24270 */
[----:B------:R-:W1:Y:S01]  /*cc70*/  MUFU.TANH R34, R34 ;  /* 0x0000002200227308 */ /* 0x000e620000002400 */
[----:B------:R-:W-:Y:S01]  /*cc80*/  FSEL R136, R136, -INF , P2 ;  /* 0xff80000088887808 */ /* 0x000fe20001000000 */
[----:B--2---:R-:W-:Y:S01]  /*cc90*/  IMAD.IADD R53, R46, 0x1, R53 ;  /* 0x000000012e357824 */ /* 0x004fe200078e0235 */
[----:B------:R-:W-:Y:S02]  /*cca0*/  ISETP.GT.AND P2, PT, R55, 0x40, PT ;  /* 0x000000403700780c */ /* 0x000fe40003f44270 */
[----:B0-----:R-:W-:-:S02]  /*ccb0*/  FSEL R46, R30, -INF , P3 ;  /* 0xff8000001e2e7808 */ /* 0x001fc40001800000 */
[----:B------:R-:W-:Y:S02]  /*ccc0*/  FSEL R142, R142, -INF , P4 ;  /* 0xff8000008e8e7808 */ /* 0x000fe40002000000 */
[----:B------:R-:W-:Y:S02]  /*ccd0*/  FSEL R44, R44, -INF , P1 ;  /* 0xff8000002c2c7808 */ /* 0x000fe40000800000 */
[C---:B------:R-:W-:Y:S02]  /*cce0*/  ISETP.GT.AND P3, PT, R55.reuse, 0x31, PT ;  /* 0x000000313700780c */ /* 0x040fe40003f64270 */
[C---:B------:R-:W-:Y:S02]  /*ccf0*/  ISETP.GT.AND P4, PT, R55.reuse, 0x38, PT ;  /* 0x000000383700780c */ /* 0x040fe40003f84270 */
[----:B------:R-:W-:Y:S01]  /*cd00*/  ISETP.GT.AND P1, PT, R55, 0x39, PT ;  /* 0x000000393700780c */ /* 0x000fe20003f24270 */
[----:B------:R-:W0:Y:S01]  /*cd10*/  MUFU.TANH R45, R45 ;  /* 0x0000002d002d7308 */ /* 0x000e220000002400 */
[----:B------:R-:W-:-:S02]  /*cd20*/  FSEL R37, R37, -INF , P2 ;  /* 0xff80000025257808 */ /* 0x000fc40001000000 */
[----:B------:R-:W-:Y:S02]  /*cd30*/  ISETP.GT.AND P2, PT, R55, 0x50, PT ;  /* 0x000000503700780c */ /* 0x000fe40003f44270 */
[----:B------:R-:W-:-:S03]  /*cd40*/  FSEL R42, R42, -INF , P3 ;  /* 0xff8000002a2a7808 */ /* 0x000fc60001800000 */
[----:B------:R-:W2:Y:S01]  /*cd50*/  MUFU.TANH R126, R126 ;  /* 0x0000007e007e7308 */ /* 0x000ea20000002400 */
[----:B------:R-:W-:Y:S02]  /*cd60*/  FSEL R138, R138, -INF , P4 ;  /* 0xff8000008a8a7808 */ /* 0x000fe40002000000 */
[----:B------:R-:W-:Y:S02]  /*cd70*/  FSEL R40, R40, -INF , P1 ;  /* 0xff80000028287808 */ /* 0x000fe40000800000 */
[----:B------:R-:W-:-:S03]  /*cd80*/  ISETP.GT.AND P3, PT, R55, 0x41, PT ;  /* 0x000000413700780c */ /* 0x000fc60003f64270 */
[----:B------:R-:W3:Y:S01]  /*cd90*/  MUFU.TANH R47, R47 ;  /* 0x0000002f002f7308 */ /* 0x000ee20000002400 */
[C---:B------:R-:W-:Y:S02]  /*cda0*/  ISETP.GT.AND P4, PT, R55.reuse, 0x48, PT ;  /* 0x000000483700780c */ /* 0x040fe40003f84270 */
[----:B------:R-:W-:Y:S02]  /*cdb0*/  ISETP.GT.AND P1, PT, R55, 0x49, PT ;  /* 0x000000493700780c */ /* 0x000fe40003f24270 */
[----:B------:R-:W-:-:S03]  /*cdc0*/  FSEL R128, R128, -INF , P2 ;  /* 0xff80000080807808 */ /* 0x000fc60001000000 */
[----:B------:R-:W4:Y:S01]  /*cdd0*/  MUFU.TANH R4, R4 ;  /* 0x0000000400047308 */ /* 0x000f220000002400 */
[C---:B------:R-:W-:Y:S02]  /*cde0*/  ISETP.GT.AND P2, PT, R55.reuse, 0x60, PT ;  /* 0x000000603700780c */ /* 0x040fe40003f44270 */
[----:B------:R-:W-:Y:S02]  /*cdf0*/  FSEL R132, R132, -INF , P3 ;  /* 0xff80000084847808 */ /* 0x000fe40001800000 */
[----:B------:R-:W-:Y:S02]  /*ce00*/  FSEL R134, R134, -INF , P4 ;  /* 0xff80000086867808 */ /* 0x000fe40002000000 */
[----:B------:R-:W-:Y:S02]  /*ce10*/  FSEL R36, R36, -INF , P1 ;  /* 0xff80000024247808 */ /* 0x000fe40000800000 */
[C---:B------:R-:W-:Y:S02]  /*ce20*/  ISETP.GT.AND P3, PT, R55.reuse, 0x51, PT ;  /* 0x000000513700780c */ /* 0x040fe40003f64270 */
[----:B------:R-:W-:-:S02]  /*ce30*/  ISETP.GT.AND P4, PT, R55, 0x58, PT ;  /* 0x000000583700780c */ /* 0x000fc40003f84270 */
[C---:B------:R-:W-:Y:S02]  /*ce40*/  ISETP.GT.AND P1, PT, R55.reuse, 0x59, PT ;  /* 0x000000593700780c */ /* 0x040fe40003f24270 */
[----:B------:R-:W-:Y:S02]  /*ce50*/  FSEL R124, R124, -INF , P2 ;  /* 0xff8000007c7c7808 */ /* 0x000fe40001000000 */
[----:B------:R-:W-:Y:S02]  /*ce60*/  ISETP.GT.AND P2, PT, R55, 0x70, PT ;  /* 0x000000703700780c */ /* 0x000fe40003f44270 */
[----:B-1----:R-:W-:Y:S02]  /*ce70*/  FSEL R34, R34, -INF , P3 ;  /* 0xff80000022227808 */ /* 0x002fe40001800000 */
[----:B------:R-:W-:Y:S02]  /*ce80*/  FSEL R130, R130, -INF , P4 ;  /* 0xff80000082827808 */ /* 0x000fe40002000000 */
[----:B------:R-:W-:-:S02]  /*ce90*/  FSEL R32, R32, -INF , P1 ;  /* 0xff80000020207808 */ /* 0x000fc40000800000 */
[C---:B------:R-:W-:Y:S02]  /*cea0*/  ISETP.GT.AND P3, PT, R55.reuse, 0x61, PT ;  /* 0x000000613700780c */ /* 0x040fe40003f64270 */
[C---:B------:R-:W-:Y:S02]  /*ceb0*/  ISETP.GT.AND P4, PT, R55.reuse, 0x68, PT ;  /* 0x000000683700780c */ /* 0x040fe40003f84270 */
[----:B------:R-:W-:Y:S02]  /*cec0*/  ISETP.GT.AND P1, PT, R55, 0x69, PT ;  /* 0x000000693700780c */ /* 0x000fe40003f24270 */
[----:B------:R-:W-:Y:S02]  /*ced0*/  FSEL R120, R49, -INF , P2 ;  /* 0xff80000031787808 */ /* 0x000fe40001000000 */
[----:B------:R-:W-:Y:S02]  /*cee0*/  ISETP.GT.AND P2, PT, R53, RZ, PT ;  /* 0x000000ff3500720c */ /* 0x000fe40003f44270 */
[----:B0-----:R-:W-:-:S02]  /*cef0*/  FSEL R30, R45, -INF , P3 ;  /* 0xff8000002d1e7808 */ /* 0x001fc40001800000 */
[----:B--2---:R-:W-:Y:S02]  /*cf00*/  FSEL R126, R126, -INF , P4 ;  /* 0xff8000007e7e7808 */ /* 0x004fe40002000000 */
[----:B---3--:R-:W-:Y:S02]  /*cf10*/  FSEL R28, R47, -INF , P1 ;  /* 0xff8000002f1c7808 */ /* 0x008fe40000800000 */
[C---:B------:R-:W-:Y:S02]  /*cf20*/  ISETP.GT.AND P3, PT, R55.reuse, 0x71, PT ;  /* 0x000000713700780c */ /* 0x040fe40003f64270 */
[C---:B------:R-:W-:Y:S02]  /*cf30*/  ISETP.GT.AND P4, PT, R55.reuse, 0x78, PT ;  /* 0x000000783700780c */ /* 0x040fe40003f84270 */
[----:B------:R-:W-:Y:S02]  /*cf40*/  ISETP.GT.AND P1, PT, R55, 0x79, PT ;  /* 0x000000793700780c */ /* 0x000fe40003f24270 */
[----:B----4-:R-:W-:-:S02]  /*cf50*/  FSEL R55, R4, -INF , P2 ;  /* 0xff80000004377808 */ /* 0x010fc40001000000 */
        /* <DEDUP_REMOVED lines=27> */
[----:B------:R-:W-:Y:S01]  /*d110*/  FMUL.FTZ R137, R51, UR5 ;  /* 0x0000000533897c20 */ /* 0x000fe20008410000 */
[----:B------:R-:W-:Y:S01]  /*d120*/  FMUL.FTZ R51, R85, UR5 ;  /* 0x0000000555337c20 */ /* 0x000fe20008410000 */
[----:B------:R-:W-:-:S04]  /*d130*/  FMNMX.FTZ R4, R124, R4, !PT ;  /* 0x000000047c047209 */ /* 0x000fc80007810000 */
[----:B------:R-:W-:Y:S01]  /*d140*/  FMNMX.FTZ R4, R30, R4, !PT ;  /* 0x000000041e047209 */ /* 0x000fe20007810000 */
[----:B------:R-:W1:Y:S03]  /*d150*/  MUFU.TANH R122, R122 ;  /* 0x0000007a007a7308 */ /* 0x000e660000002400 */
[----:B------:R-:W-:-:S05]  /*d160*/  FMNMX.FTZ R4, R126, R4, !PT ;  /* 0x000000047e047209 */ /* 0x000fca0007810000 */
[----:B------:R-:W2:Y:S01]  /*d170*/  MUFU.TANH R51, R51 ;  /* 0x0000003300337308 */ /* 0x000ea20000002400 */
[----:B------:R-:W-:Y:S02]  /*d180*/  FMNMX.FTZ R4, R28, R4, !PT ;  /* 0x000000041c047209 */ /* 0x000fe40007810000 */
[----:B0-----:R-:W-:Y:S02]  /*d190*/  FSEL R26, R8, -INF , P3 ;  /* 0xff800000081a7808 */ /* 0x001fe40001800000 */
[----:B------:R-:W-:-:S03]  /*d1a0*/  FMNMX.FTZ R4, R120, R4, !PT ;  /* 0x0000000478047209 */ /* 0x000fc60007810000 */
[----:B------:R-:W0:Y:S01]  /*d1b0*/  MUFU.TANH R5, R5 ;  /* 0x0000000500057308 */ /* 0x000e220000002400 */
[----:B-1----:R-:W-:Y:S02]  /*d1c0*/  FSEL R122, R122, -INF , P4 ;  /* 0xff8000007a7a7808 */ /* 0x002fe40002000000 */
[----:B------:R-:W-:-:S04]  /*d1d0*/  FMNMX.FTZ R4, R26, R4, !PT ;  /* 0x000000041a047209 */ /* 0x000fc80007810000 */
[----:B------:R-:W-:Y:S02]  /*d1e0*/  FMNMX.FTZ R4, R122, R4, !PT ;  /* 0x000000047a047209 */ /* 0x000fe40007810000 */
[----:B--2---:R-:W-:Y:S02]  /*d1f0*/  FSEL R8, R51, -INF , P1 ;  /* 0xff80000033087808 */ /* 0x004fe40000800000 */
[----:B------:R-:W-:Y:S02]  /*d200*/  ISETP.GT.AND P4, PT, R53, 0x8, PT ;  /* 0x000000083500780c */ /* 0x000fe40003f84270 */
[----:B------:R-:W-:Y:S02]  /*d210*/  FMNMX.FTZ R4, R8, R4, !PT ;  /* 0x0000000408047209 */ /* 0x000fe40007810000 */
[----:B0-----:R-:W-:-:S03]  /*d220*/  FSEL R51, R5, -INF , P4 ;  /* 0xff80000005337808 */ /* 0x001fc60002000000 */
[----:B------:R-:W0:Y:S01]  /*d230*/  SHFL.BFLY PT, R5, R4, 0x2, 0x1f ;  /* 0x0c401f0004057f89 */ /* 0x000e2200000e0000 */
[----:B------:R-:W1:Y:S01]  /*d240*/  MUFU.TANH R9, R9 ;  /* 0x0000000900097308 */ /* 0x000e620000002400 */
[----:B------:R-:W-:Y:S02]  /*d250*/  ISETP.GT.AND P2, PT, R53, 0x10, PT ;  /* 0x000000103500780c */ /* 0x000fe40003f44270 */
[----:B0-----:R-:W-:-:S05]  /*d260*/  FMNMX.FTZ R5, R4, R5, !PT ;  /* 0x0000000504057209 */ /* 0x001fca0007810000 */
[----:B------:R-:W0:Y:S01]  /*d270*/  SHFL.BFLY PT, R4, R5, 0x1, 0x1f ;  /* 0x0c201f0005047f89 */ /* 0x000e2200000e0000 */
[----:B-1----:R-:W-:Y:S02]  /*d280*/  FSEL R49, R9, -INF , P2 ;  /* 0xff80000009317808 */ /* 0x002fe40001000000 */
[----:B------:R-:W1:Y:S01]  /*d290*/  LDC R9, c[0x0][0x988] ;  /* 0x00026200ff097b82 */ /* 0x000e620000000800 */
[----:B------:R-:W2:Y:S01]  /*d2a0*/  MUFU.TANH R149, R149 ;  /* 0x0000009500957308 */ /* 0x000ea20000002400 */
[----:B------:R-:W-:Y:S01]  /*d2b0*/  FMUL.FTZ R151, R31, UR5 ;  /* 0x000000051f977c20 */ /* 0x000fe20008410000 */
[----:B0-----:R-:W-:-:S04]  /*d2c0*/  FMNMX.FTZ R5, R5, R4, !PT ;  /* 0x0000000405057209 */ /* 0x001fc80007810000 */
[----:B------:R-:W-:-:S04]  /*d2d0*/  FSETP.NEU.FTZ.AND P6, PT, R5, -INF , PT ;  /* 0xff8000000500780b */ /* 0x000fc80003fdd000 */
[C---:B------:R-:W-:Y:S01]  /*d2e0*/  FSEL R4, R5.reuse, RZ, P6 ;  /* 0x000000ff05047208 */ /* 0x040fe20003000000 */
[----:B------:R-:W0:Y:S04]  /*d2f0*/  MUFU.TANH R151, R151 ;  /* 0x0000009700977308 */ /* 0x000e280000002400 */
[----:B------:R-:W-:Y:S01]  /*d300*/  FADD.FTZ R4, -R4, R11 ;  /* 0x0000000b04047221 */ /* 0x000fe20000010100 */
[----:B-1----:R-:W-:Y:S01]  /*d310*/  FMUL.FTZ R11, R5, R9 ;  /* 0x00000009050b7220 */ /* 0x002fe20000410000 */
[----:B------:R-:W-:Y:S01]  /*d320*/  FMUL.FTZ R145, R35, UR5 ;  /* 0x0000000523917c20 */ /* 0x000fe20008410000 */
[----:B------:R-:W-:-:S03]  /*d330*/  ISETP.GT.AND P3, PT, R53, 0x1, PT ;  /* 0x000000013500780c */ /* 0x000fc60003f64270 */
[----:B------:R-:W-:Y:S01]  /*d340*/  FSEL R11, R11, RZ, P6 ;  /* 0x000000ff0b0b7208 */ /* 0x000fe20003000000 */
[----:B------:R-:W-:Y:S01]  /*d350*/  FMUL.FTZ R24, R38, UR5 ;  /* 0x0000000526187c20 */ /* 0x000fe20008410000 */
[----:B------:R-:W1:Y:S01]  /*d360*/  MUFU.TANH R145, R145 ;  /* 0x0000009100917308 */ /* 0x000e620000002400 */
[----:B--2---:R-:W-:Y:S02]  /*d370*/  FSEL R149, R149, -INF , P3 ;  /* 0xff80000095957808 */ /* 0x004fe40001800000 */
        /* <DEDUP_REMOVED lines=34> */
[----:B------:R-:W-:-:S02]  /*d5a0*/  ISETP.GT.AND P1, PT, R53, 0x9, PT ;  /* 0x000000093500780c */ /* 0x000fc40003f24270 */
[----:B------:R-:W-:Y:S02]  /*d5b0*/  FMNMX.FTZ R8, R149, R8, !PT ;  /* 0x0000000895087209 */ /* 0x000fe40007810000 */
[----:B0-----:R-:W-:Y:S02]  /*d5c0*/  FSEL R151, R151, -INF , P1 ;  /* 0xff80000097977808 */ /* 0x001fe40000800000 */
[----:B------:R-:W-:Y:S01]  /*d5d0*/  FMNMX.FTZ R8, R51, R8, !PT ;  /* 0x0000000833087209 */ /* 0x000fe20007810000 */
[----:B------:R-:W0:Y:S01]  /*d5e0*/  MUFU.TANH R147, R147 ;  /* 0x0000009300937308 */ /* 0x000e220000002400 */
[----:B------:R-:W-:Y:S02]  /*d5f0*/  ISETP.GT.AND P3, PT, R53, 0x11, PT ;  /* 0x000000113500780c */ /* 0x000fe40003f64270 */
[----:B------:R-:W-:-:S05]  /*d600*/  FMNMX.FTZ R8, R151, R8, !PT ;  /* 0x0000000897087209 */ /* 0x000fca0007810000 */
[----:B------:R-:W3:Y:S01]  /*d610*/  MUFU.TANH R25, R25 ;  /* 0x0000001900197308 */ /* 0x000ee20000002400 */
[----:B------:R-:W-:Y:S02]  /*d620*/  ISETP.GT.AND P4, PT, R53, 0x18, PT ;  /* 0x000000183500780c */ /* 0x000fe40003f84270 */
[----:B-1----:R-:W-:Y:S02]  /*d630*/  FSEL R145, R145, -INF , P3 ;  /* 0xff80000091917808 */ /* 0x002fe40001800000 */
[----:B------:R-:W-:-:S03]  /*d640*/  FMNMX.FTZ R8, R49, R8, !PT ;  /* 0x0000000831087209 */ /* 0x000fc60007810000 */
[----:B------:R-:W1:Y:S01]  /*d650*/  MUFU.TANH R141, R141 ;  /* 0x0000008d008d7308 */ /* 0x000e620000002400 */
[----:B------:R-:W-:Y:S02]  /*d660*/  ISETP.GT.AND P1, PT, R53, 0x19, PT ;  /* 0x000000193500780c */ /* 0x000fe40003f24270 */
[----:B--2---:R-:W-:Y:S02]  /*d670*/  FSEL R47, R24, -INF , P4 ;  /* 0xff800000182f7808 */ /* 0x004fe40002000000 */
[----:B------:R-:W-:-:S03]  /*d680*/  FMNMX.FTZ R8, R145, R8, !PT ;  /* 0x0000000891087209 */ /* 0x000fc60007810000 */
[----:B------:R-:W2:Y:S01]  /*d690*/  MUFU.TANH R43, R43 ;  /* 0x0000002b002b7308 */ /* 0x000ea20000002400 */
[----:B------:R-:W-:Y:S02]  /*d6a0*/  ISETP.GT.AND P2, PT, R53, 0x20, PT ;  /* 0x000000203500780c */ /* 0x000fe40003f44270 */
[----:B0-----:R-:W-:Y:S02]  /*d6b0*/  FSEL R147, R147, -INF , P1 ;  /* 0xff80000093937808 */ /* 0x001fe40000800000 */
[----:B------:R-:W-:-:S03]  /*d6c0*/  FMNMX.FTZ R8, R47, R8, !PT ;  /* 0x000000082f087209 */ /* 0x000fc60007810000 */
[----:B------:R-:W0:Y:S01]  /*d6d0*/  MUFU.TANH R143, R143 ;  /* 0x0000008f008f7308 */ /* 0x000e220000002400 */
[----:B------:R-:W-:Y:S02]  /*d6e0*/  ISETP.GT.AND P3, PT, R53, 0x21, PT ;  /* 0x000000213500780c */ /* 0x000fe40003f64270 */
[----:B---3--:R-:W-:Y:S02]  /*d6f0*/  FSEL R45, R25, -INF , P2 ;  /* 0xff800000192d7808 */ /* 0x008fe40001000000 */
[----:B------:R-:W-:-:S03]  /*d700*/  FMNMX.FTZ R8, R147, R8, !PT ;  /* 0x0000000893087209 */ /* 0x000fc60007810000 */
[----:B------:R-:W3:Y:S01]  /*d710*/  MUFU.TANH R41, R41 ;  /* 0x0000002900297308 */ /* 0x000ee20000002400 */
[----:B------:R-:W-:Y:S02]  /*d720*/  ISETP.GT.AND P4, PT, R53, 0x28, PT ;  /* 0x000000283500780c */ /* 0x000fe40003f84270 */
[----:B-1----:R-:W-:Y:S02]  /*d730*/  FSEL R141, R141, -INF , P3 ;  /* 0xff8000008d8d7808 */ /* 0x002fe40001800000 */
[----:B------:R-:W-:-:S03]  /*d740*/  FMNMX.FTZ R8, R45, R8, !PT ;  /* 0x000000082d087209 */ /* 0x000fc60007810000 */
[----:B------:R-:W1:Y:S01]  /*d750*/  MUFU.TANH R137, R137 ;  /* 0x0000008900897308 */ /* 0x000e620000002400 */
[----:B------:R-:W-:Y:S01]  /*d760*/  ISETP.GT.AND P1, PT, R53, 0x29, PT ;  /* 0x000000293500780c */ /* 0x000fe20003f24270 */
[----:B------:R-:W-:Y:S01]  /*d770*/  FMUL.FTZ R38, R58, UR5 ;  /* 0x000000053a267c20 */ /* 0x000fe20008410000 */
[----:B--2---:R-:W-:Y:S02]  /*d780*/  FSEL R43, R43, -INF , P4 ;  /* 0xff8000002b2b7808 */ /* 0x004fe40002000000 */
[----:B------:R-:W-:-:S03]  /*d790*/  FMNMX.FTZ R8, R141, R8, !PT ;  /* 0x000000088d087209 */ /* 0x000fc60007810000 */
[----:B------:R-:W2:Y:S01]  /*d7a0*/  MUFU.TANH R39, R39 ;  /* 0x0000002700277308 */ /* 0x000ea20000002400 */
[----:B------:R-:W-:Y:S01]  /*d7b0*/  ISETP.GT.AND P2, PT, R53, 0x30, PT ;  /* 0x000000303500780c */ /* 0x000fe20003f44270 */
[----:B------:R-:W-:Y:S01]  /*d7c0*/  FMUL.FTZ R133, R59, UR5 ;  /* 0x000000053b857c20 */ /* 0x000fe20008410000 */
[----:B0-----:R-:W-:Y:S02]  /*d7d0*/  FSEL R143, R143, -INF , P1 ;  /* 0xff8000008f8f7808 */ /* 0x001fe40000800000 */
[----:B------:R-:W-:-:S03]  /*d7e0*/  FMNMX.FTZ R8, R43, R8, !PT ;  /* 0x000000082b087209 */ /* 0x000fc60007810000 */
[----:B------:R-:W0:Y:S01]  /*d7f0*/  MUFU.TANH R139, R139 ;  /* 0x0000008b008b7308 */ /* 0x000e220000002400 */
[----:B------:R-:W-:Y:S01]  /*d800*/  ISETP.GT.AND P3, PT, R53, 0x31, PT ;  /* 0x000000313500780c */ /* 0x000fe20003f64270 */
[----:B------:R-:W-:Y:S01]  /*d810*/  FMUL.FTZ R35, R62, UR5 ;  /* 0x000000053e237c20 */ /* 0x000fe20008410000 */
[----:B---3--:R-:W-:Y:S02]  /*d820*/  FSEL R41, R41, -INF , P2 ;  /* 0xff80000029297808 */ /* 0x008fe40001000000 */
[----:B------:R-:W-:-:S03]  /*d830*/  FMNMX.FTZ R8, R143, R8, !PT ;  /* 0x000000088f087209 */ /* 0x000fc60007810000 */
[----:B------:R-:W3:Y:S01]  /*d840*/  MUFU.TANH R38, R38 ;  /* 0x0000002600267308 */ /* 0x000ee20000002400 */
[----:B------:R-:W-:Y:S01]  /*d850*/  ISETP.GT.AND P4, PT, R53, 0x38, PT ;  /* 0x000000383500780c */ /* 0x000fe20003f84270 */
[----:B------:R-:W-:Y:S01]  /*d860*/  FMUL.FTZ R135, R63, UR5 ;  /* 0x000000053f877c20 */ /* 0x000fe20008410000 */
        /* <DEDUP_REMOVED lines=28> */
[----:B------:R-:W-:Y:S01]  /*da30*/  FMUL.FTZ R125, R75, UR5 ;  /* 0x000000054b7d7c20 */ /* 0x000fe20008410000 */
[----:B------:R-:W-:Y:S02]  /*da40*/  ISETP.GT.AND P2, PT, R53, 0x50, PT ;  /* 0x000000503500780c */ /* 0x000fe40003f44270 */
[----:B0-----:R-:W-:Y:S02]  /*da50*/  FSEL R135, R135, -INF , P1 ;  /* 0xff80000087877808 */ /* 0x001fe40000800000 */
[----:B------:R-:W-:Y:S02]  /*da60*/  FMNMX.FTZ R8, R35, R8, !PT ;  /* 0x0000000823087209 */ /* 0x000fe40007810000 */
[----:B------:R-:W0:Y:S01]  /*da70*/  MUFU.TANH R131, R131 ;  /* 0x0000008300837308 */ /* 0x000e220000002400 */
[----:B------:R-:W-:Y:S01]  /*da80*/  FMUL.FTZ R78, R78, UR5 ;  /* 0x000000054e4e7c20 */ /* 0x000fe20008410000 */
[----:B------:R-:W-:-:S02]  /*da90*/  ISETP.GT.AND P3, PT, R53, 0x51, PT ;  /* 0x000000513500780c */ /* 0x000fc40003f64270 */
[----:B---3--:R-:W-:Y:S02]  /*daa0*/  FSEL R33, R33, -INF , P2 ;  /* 0xff80000021217808 */ /* 0x008fe40001000000 */
[----:B------:R-:W-:Y:S02]  /*dab0*/  FMNMX.FTZ R8, R135, R8, !PT ;  /* 0x0000000887087209 */ /* 0x000fe40007810000 */
[----:B------:R-:W3:Y:S01]  /*dac0*/  MUFU.TANH R29, R29 ;  /* 0x0000001d001d7308 */ /* 0x000ee20000002400 */
[----:B------:R-:W-:Y:S01]  /*dad0*/  ISETP.GT.AND P4, PT, R53, 0x58, PT ;  /* 0x000000583500780c */ /* 0x000fe20003f84270 */
[----:B------:R-:W-:Y:S01]  /*dae0*/  FMUL.FTZ R79, R79, UR5 ;  /* 0x000000054f4f7c20 */ /* 0x000fe20008410000 */
[----:B-1----:R-:W-:Y:S02]  /*daf0*/  FSEL R129, R129, -INF , P3 ;  /* 0xff80000081817808 */ /* 0x002fe40001800000 */
[----:B------:R-:W-:-:S03]  /*db00*/  FMNMX.FTZ R8, R33, R8, !PT ;  /* 0x0000000821087209 */ /* 0x000fc60007810000 */
[----:B------:R-:W1:Y:S01]  /*db10*/  MUFU.TANH R125, R125 ;  /* 0x0000007d007d7308 */ /* 0x000e620000002400 */
[----:B------:R-:W-:-:S07]  /*db20*/  ISETP.GT.AND P1, PT, R53, 0x59, PT ;  /* 0x000000593500780c */ /* 0x000fce0003f24270 */
[----:B------:R-:W4:Y:S01]  /*db30*/  MUFU.TANH R27, R78 ;  /* 0x0000004e001b7308 */ /* 0x000f220000002400 */
[----:B--2---:R-:W-:Y:S01]  /*db40*/  FSEL R31, R31, -INF , P4 ;  /* 0xff8000001f1f7808 */ /* 0x004fe20002000000 */
[----:B------:R-:W-:Y:S01]  /*db50*/  FMUL.FTZ R121, R82, UR5 ;  /* 0x0000000552797c20 */ /* 0x000fe20008410000 */
[----:B------:R-:W-:Y:S01]  /*db60*/  FMNMX.FTZ R8, R129, R8, !PT ;  /* 0x0000000881087209 */ /* 0x000fe20007810000 */
[----:B------:R-:W-:Y:S01]  /*db70*/  FMUL.FTZ R25, R83, UR5 ;  /* 0x0000000553197c20 */ /* 0x000fe20008410000 */
[----:B------:R-:W-:Y:S02]  /*db80*/  ISETP.GT.AND P2, PT, R53, 0x60, PT ;  /* 0x000000603500780c */ /* 0x000fe40003f44270 */
[----:B0-----:R-:W-:Y:S01]  /*db90*/  FSEL R131, R131, -INF , P1 ;  /* 0xff80000083837808 */ /* 0x001fe20000800000 */
[----:B------:R-:W0:Y:S01]  /*dba0*/  MUFU.TANH R79, R79 ;  /* 0x0000004f004f7308 */ /* 0x000e220000002400 */
[----:B------:R-:W-:Y:S02]  /*dbb0*/  FMNMX.FTZ R8, R31, R8, !PT ;  /* 0x000000081f087209 */ /* 0x000fe40007810000 */
[----:B------:R-:W-:-:S02]  /*dbc0*/  ISETP.GT.AND P3, PT, R53, 0x61, PT ;  /* 0x000000613500780c */ /* 0x000fc40003f64270 */
[----:B------:R-:W-:Y:S01]  /*dbd0*/  ISETP.GT.AND P4, PT, R53, 0x68, PT ;  /* 0x000000683500780c */ /* 0x000fe20003f84270 */
[----:B------:R-:W-:Y:S01]  /*dbe0*/  FMUL.FTZ R123, R86, UR5 ;  /* 0x00000005567b7c20 */ /* 0x000fe20008410000 */
[----:B---3--:R-:W-:Y:S01]  /*dbf0*/  FSEL R29, R29, -INF , P2 ;  /* 0xff8000001d1d7808 */ /* 0x008fe20001000000 */
[----:B------:R-:W2:Y:S01]  /*dc00*/  MUFU.TANH R121, R121 ;  /* 0x0000007900797308 */ /* 0x000ea20000002400 */
[----:B------:R-:W-:Y:S02]  /*dc10*/  FMNMX.FTZ R8, R131, R8, !PT ;  /* 0x0000000883087209 */ /* 0x000fe40007810000 */
[----:B-1----:R-:W-:Y:S02]  /*dc20*/  FSEL R125, R125, -INF , P3 ;  /* 0xff8000007d7d7808 */ /* 0x002fe40001800000 */
[----:B----4-:R-:W-:Y:S02]  /*dc30*/  FSEL R27, R27, -INF , P4 ;  /* 0xff8000001b1b7808 */ /* 0x010fe40002000000 */
[C---:B------:R-:W-:Y:S01]  /*dc40*/  ISETP.GT.AND P1, PT, R53.reuse, 0x69, PT ;  /* 0x000000693500780c */ /* 0x040fe20003f24270 */
[----:B------:R-:W1:Y:S01]  /*dc50*/  MUFU.TANH R25, R25 ;  /* 0x0000001900197308 */ /* 0x000e620000002400 */
[----:B------:R-:W-:-:S02]  /*dc60*/  ISETP.GT.AND P2, PT, R53, 0x70, PT ;  /* 0x000000703500780c */ /* 0x000fc40003f44270 */
[C---:B------:R-:W-:Y:S02]  /*dc70*/  ISETP.GT.AND P3, PT, R53.reuse, 0x71, PT ;  /* 0x000000713500780c */ /* 0x040fe40003f64270 */
[C---:B------:R-:W-:Y:S02]  /*dc80*/  ISETP.GT.AND P4, PT, R53.reuse, 0x78, PT ;  /* 0x000000783500780c */ /* 0x040fe40003f84270 */
[----:B------:R-:W-:Y:S01]  /*dc90*/  ISETP.GT.AND P5, PT, R53, 0x79, PT ;  /* 0x000000793500780c */ /* 0x000fe20003fa4270 */
[----:B------:R-:W-:Y:S01]  /*dca0*/  FMUL.FTZ R53, R87, UR5 ;  /* 0x0000000557357c20 */ /* 0x000fe20008410000 */
[----:B------:R-:W-:Y:S01]  /*dcb0*/  FMNMX.FTZ R8, R29, R8, !PT ;  /* 0x000000081d087209 */ /* 0x000fe20007810000 */
[----:B------:R-:W3:Y:S03]  /*dcc0*/  MUFU.TANH R123, R123 ;  /* 0x0000007b007b7308 */ /* 0x000ee60000002400 */
[----:B------:R-:W-:-:S02]  /*dcd0*/  FMNMX.FTZ R8, R125, R8, !PT ;  /* 0x000000087d087209 */ /* 0x000fc40007810000 */
[----:B0-----:R-:W-:Y:S02]  /*dce0*/  FSEL R127, R79, -INF , P1 ;  /* 0xff8000004f7f7808 */ /* 0x001fe40000800000 */
[----:B------:R-:W-:Y:S01]  /*dcf0*/  FMNMX.FTZ R8, R27, R8, !PT ;  /* 0x000000081b087209 */ /* 0x000fe20007810000 */
[----:B------:R-:W0:Y:S01]  /*dd00*/  MUFU.TANH R53, R53 ;  /* 0x0000003500357308 */ /* 0x000e220000002400 */
[----:B--2---:R-:W-:Y:S02]  /*dd10*/  FSEL R121, R121, -INF , P2 ;  /* 0xff80000079797808 */ /* 0x004fe40001000000 */
[----:B------:R-:W-:Y:S02]  /*dd20*/  FMNMX.FTZ R8, R127, R8, !PT ;  /* 0x000000087f087209 */ /* 0x000fe40007810000 */
[----:B-1----:R-:W-:Y:S02]  /*dd30*/  FSEL R25, R25, -INF , P3 ;  /* 0xff80000019197808 */ /* 0x002fe40001800000 */
[----:B------:R-:W-:-:S02]  /*dd40*/  FMNMX.FTZ R8, R121, R8, !PT ;  /* 0x0000000879087209 */ /* 0x000fc40007810000 */
[----:B---3--:R-:W-:Y:S02]  /*dd50*/  FSEL R123, R123, -INF , P4 ;  /* 0xff8000007b7b7808 */ /* 0x008fe40002000000 */
[----:B------:R-:W-:-:S04]  /*dd60*/  FMNMX.FTZ R8, R25, R8, !PT ;  /* 0x0000000819087209 */ /* 0x000fc80007810000 */
[----:B------:R-:W-:Y:S02]  /*dd70*/  FMNMX.FTZ R8, R123, R8, !PT ;  /* 0x000000087b087209 */ /* 0x000fe40007810000 */
[----:B0-----:R-:W-:-:S04]  /*dd80*/  FSEL R53, R53, -INF , P5 ;  /* 0xff80000035357808 */ /* 0x001fc80002800000 */
[----:B------:R-:W-:-:S05]  /*dd90*/  FMNMX.FTZ R24, R53, R8, !PT ;  /* 0x0000000835187209 */ /* 0x000fca0007810000 */
[----:B------:R-:W0:Y:S02]  /*dda0*/  SHFL.BFLY PT, R8, R24, 0x2, 0x1f ;  /* 0x0c401f0018087f89 */ /* 0x000e2400000e0000 */
[----:B0-----:R-:W-:-:S05]  /*ddb0*/  FMNMX.FTZ R24, R24, R8, !PT ;  /* 0x0000000818187209 */ /* 0x001fca0007810000 */
[----:B------:R-:W0:Y:S01]  /*ddc0*/  SHFL.BFLY PT, R8, R24, 0x1, 0x1f ;  /* 0x0c201f0018087f89 */ /* 0x000e2200000e0000 */
[----:B------:R-:W1:Y:S01]  /*ddd0*/  S2R R56, SR_CgaCtaId ;  /* 0x0000000000387919 */ /* 0x000e620000008800 */
[----:B0-----:R-:W-:-:S04]  /*dde0*/  FMNMX.FTZ R24, R24, R8, !PT ;  /* 0x0000000818187209 */ /* 0x001fc80007810000 */
[----:B------:R-:W-:-:S04]  /*ddf0*/  FSETP.NEU.FTZ.AND P1, PT, R24, -INF , PT ;  /* 0xff8000001800780b */ /* 0x000fc80003f3d000 */
[----:B------:R-:W-:-:S05]  /*de00*/  FSEL R8, R24, RZ, P1 ;  /* 0x000000ff18087208 */ /* 0x000fca0000800000 */
[----:B------:R-:W-:Y:S01]  /*de10*/  FADD.FTZ R8, -R8, R10 ;  /* 0x0000000a08087221 */ /* 0x000fe20000010100 */
[-C--:B------:R-:W-:Y:S01]  /*de20*/  FMUL.FTZ R10, R24, R9.reuse ;  /* 0x00000009180a7220 */ /* 0x080fe20000410000 */
[----:B------:R-:W-:-:S04]  /*de30*/  FMUL.FTZ R4, R4, R9 ;  /* 0x0000000904047220 */ /* 0x000fc80000410000 */
[----:B------:R-:W-:Y:S01]  /*de40*/  FSEL R10, R10, RZ, P1 ;  /* 0x000000ff0a0a7208 */ /* 0x000fe20000800000 */
        /* <DEDUP_REMOVED lines=34> */
[----:B------:R-:W0:Y:S08]  /*e070*/  MUFU.EX2 R4, R4 ;  /* 0x0000000400047308 */ /* 0x000e300000000800 */
[----:B------:R2:W-:Y:S08]  /*e080*/  MUFU.EX2 R53, R55 ;  /* 0x0000003700357308 */ /* 0x0005f00000000800 */
[----:B------:R-:W3:Y:S01]  /*e090*/  MUFU.EX2 R8, R8 ;  /* 0x0000000800087308 */ /* 0x000ee20000000800 */
[----:B--2---:R-:W-:-:S07]  /*e0a0*/  IMAD R55, R22, 0x8, R2 ;  /* 0x0000000816377824 */ /* 0x004fce00078e0202 */
[----:B------:R-:W2:Y:S01]  /*e0b0*/  MUFU.EX2 R54, R54 ;  /* 0x0000003600367308 */ /* 0x000ea20000000800 */
[----:B------:R-:W-:-:S07]  /*e0c0*/  VIADD R55, R55, 0x16840 ;  /* 0x0001684037377836 */ /* 0x000fce0000000000 */
[----:B------:R-:W4:Y:S08]  /*e0d0*/  MUFU.EX2 R149, R149 ;  /* 0x0000009500957308 */ /* 0x000f300000000800 */
[----:B------:R-:W5:Y:S08]  /*e0e0*/  MUFU.EX2 R150, R150 ;  /* 0x0000009600967308 */ /* 0x000f700000000800 */
[----:B------:R-:W5:Y:S01]  /*e0f0*/  MUFU.EX2 R51, R51 ;  /* 0x0000003300337308 */ /* 0x000f620000000800 */
[----:B-1----:R-:W-:Y:S01]  /*e100*/  PRMT R55, R56, 0x654, R55 ;  /* 0x0000065438377816 */ /* 0x002fe20000000037 */
[----:B0-----:R-:W-:-:S06]  /*e110*/  FFMA.FTZ R3, R4, R3, R148 ;  /* 0x0000000304037223 */ /* 0x001fcc0000010094 */
[----:B------:R-:W0:Y:S01]  /*e120*/  MUFU.EX2 R52, R52 ;  /* 0x0000003400347308 */ /* 0x000e220000000800 */
[----:B---3--:R-:W-:Y:S01]  /*e130*/  FFMA.FTZ R0, R8, R0, R53 ;  /* 0x0000000008007223 */ /* 0x008fe20000010035 */
[----:B------:R4:W-:Y:S06]  /*e140*/  SYNCS.ARRIVE.TRANS64.RED.A1T0 RZ, [R55+URZ], RZ ;  /* 0x000000ff37ff79a7 */ /* 0x0009ec000810043f */
[----:B------:R-:W1:Y:S01]  /*e150*/  MUFU.EX2 R151, R151 ;  /* 0x0000009700977308 */ /* 0x000e620000000800 */
[----:B--2---:R-:W-:Y:S01]  /*e160*/  FADD.FTZ R3, R54, R3 ;  /* 0x0000000336037221 */ /* 0x004fe20000010000 */
[----:B----4-:R-:W-:-:S06]  /*e170*/  FADD.FTZ R55, R149, R0 ;  /* 0x0000000095377221 */ /* 0x010fcc0000010000 */
[----:B------:R-:W2:Y:S08]  /*e180*/  MUFU.EX2 R144, R144 ;  /* 0x0000009000907308 */ /* 0x000eb00000000800 */
[----:B------:R-:W3:Y:S01]  /*e190*/  MUFU.EX2 R49, R49 ;  /* 0x0000003100317308 */ /* 0x000ee20000000800 */
[----:B-----5:R-:W-:Y:S01]  /*e1a0*/  FADD.FTZ R0, R150, R3 ;  /* 0x0000000396007221 */ /* 0x020fe20000010000 */
[----:B------:R-:W-:-:S06]  /*e1b0*/  FADD.FTZ R3, R51, R55 ;  /* 0x0000003733037221 */ /* 0x000fcc0000010000 */
[----:B------:R-:W4:Y:S08]  /*e1c0*/  MUFU.EX2 R50, R50 ;  /* 0x0000003200327308 */ /* 0x000f300000000800 */
[----:B------:R-:W5:Y:S01]  /*e1d0*/  MUFU.EX2 R145, R145 ;  /* 0x0000009100917308 */ /* 0x000f620000000800 */
        /* <DEDUP_REMOVED lines=9> */
[----:B-----5:R-:W-:-:S06]  /*e270*/  FADD.FTZ R3, R145, R3 ;  /* 0x0000000391037221 */ /* 0x020fcc0000010000 */
        /* <DEDUP_REMOVED lines=95> */
[----:B-----5:R-:W-:-:S03]  /*e870*/  FADD.FTZ R3, R25, R3 ;  /* 0x0000000319037221 */ /* 0x020fc60000010000 */
[----:B0-----:R-:W-:Y:S01]  /*e880*/  FADD.FTZ R0, R122, R0 ;  /* 0x000000007a007221 */ /* 0x001fe20000010000 */
[----:B-1----:R-:W-:-:S03]  /*e890*/  FADD.FTZ R55, R123, R3 ;  /* 0x000000037b377221 */ /* 0x002fc60000010000 */
[----:B--2---:R-:W-:Y:S01]  /*e8a0*/  FADD.FTZ R3, R11, R0 ;  /* 0x000000000b037221 */ /* 0x004fe20000010000 */
[----:B---3--:R-:W-:Y:S01]  /*e8b0*/  FADD.FTZ R0, R10, R55 ;  /* 0x000000370a007221 */ /* 0x008fe20000010000 */
[----:B------:R-:W-:Y:S06]  /*e8c0*/  @!P0 BRA `(.L_x_15586) ;  /* 0x0000000000048947 */ /* 0x000fec0003800000 */
[----:B------:R-:W-:Y:S01]  /*e8d0*/  BPT.TRAP 0x1 ;  /* 0x000000040000795c */ /* 0x000fe20000300000 */
.L_x_15586:
[----:B------:R-:W2:Y:S01]  /*e8e0*/  LDL R55, [R1+0x24] ;  /* 0x0000240001377983 */ /* 0x000ea20000100800 */
[----:B------:R-:W-:-:S05]  /*e8f0*/  LEA R13, R13, R2, 0x3 ;  /* 0x000000020d0d7211 */ /* 0x000fca00078e18ff */
[----:B------:R-:W-:-:S05]  /*e900*/  VIADD R13, R13, 0x16860 ;  /* 0x000168600d0d7836 */ /* 0x000fca0000000000 */
[----:B------:R-:W-:Y:S01]  /*e910*/  PRMT R13, R56, 0x654, R13 ;  /* 0x00000654380d7816 */ /* 0x000fe2000000000d */
[----:B------:R-:W-:Y:S01]  /*e920*/  FMUL.FTZ R88, R88, R4 ;  /* 0x0000000458587220 */ /* 0x000fe20000410000 */
[----:B------:R-:W-:Y:S02]  /*e930*/  F2FP.F16.F32.PACK_AB R122, R11, R122 ;  /* 0x0000007a0b7a723e */ /* 0x000fe400000000ff */
[----:B------:R0:W-:Y:S01]  /*e940*/  SYNCS.ARRIVE.TRANS64.RED.A1T0 RZ, [R13+URZ], RZ ;  /* 0x000000ff0dff79a7 */ /* 0x0001e2000810043f */
        /* <DEDUP_REMOVED lines=69> */
.L_x_15575:
[----:B------:R-:W2:Y:S02]  /*eda0*/  LDL R4, [R1+0x34] ;  /* 0x0000340001047983 */ /* 0x000ea40000100800 */
[----:B--2---:R-:W-:-:S13]  /*edb0*/  ISETP.GE.AND P1, PT, R12, R4, PT ;  /* 0x000000040c00720c */ /* 0x004fda0003f26270 */
[----:B------:R-:W-:Y:S05]  /*edc0*/  @!P1 BRA `(.L_x_15588) ;  /* 0x0000002400e09947 */ /* 0x000fea0003800000 */
[----:B------:R-:W-:Y:S01]  /*edd0*/  IMAD.MOV.U32 R10, RZ, RZ, R24 ;  /* 0x000000ffff0a7224 */ /* 0x000fe200078e0018 */
[----:B------:R-:W-:Y:S01]  /*ede0*/  MOV R13, R22 ;  /* 0x00000016000d7202 */ /* 0x000fe20000000f00 */
[----:B------:R-:W-:Y:S02]  /*edf0*/  IMAD.MOV.U32 R11, RZ, RZ, R5 ;  /* 0x000000ffff0b7224 */ /* 0x000fe400078e0005 */
[----:B------:R-:W-:-:S07]  /*ee00*/  IMAD.MOV.U32 R4, RZ, RZ, R155 ;  /* 0x000000ffff047224 */ /* 0x000fce00078e009b */
.L_x_15600:
        /* <DEDUP_REMOVED lines=11> */
.L_x_15590:
[----:B------:R-:W-:Y:S01]  /*eec0*/  IMAD R5, R22, 0x8, R2 ;  /* 0x0000000816057824 */ /* 0x000fe200078e0202 */
[----:B------:R-:W-:-:S04]  /*eed0*/  SHF.L.U32 R8, R155, 0x1f, RZ ;  /* 0x0000001f9b087819 */ /* 0x000fc800000006ff */
[----:B------:R0:W1:Y:S01]  /*eee0*/  SYNCS.PHASECHK.TRANS64.TRYWAIT P1, [R5+URZ+0x16830], R8 ;  /* 0x01683008050075a7 */ /* 0x000062000802017f */
[----:B------:R-:W-:Y:S05]  /*eef0*/  @!P0 BRA `(.L_x_15591) ;  /* 0x0000000000048947 */ /* 0x000fea0003800000 */
[----:B------:R-:W-:Y:S01]  /*ef00*/  BPT.TRAP 0x1 ;  /* 0x000000040000795c */ /* 0x000fe20000300000 */
.L_x_15591:
[----:B------:R-:W-:Y:S04]  /*ef10*/  BSSY B0, `(.L_x_15589) ;  /* 0x0000004000007945 */ /* 0x000fe80003800000 */
[----:B-1----:R-:W-:Y:S05]  /*ef20*/  @P1 BRA `(.L_x_15592) ;  /* 0x0000000000081947 */ /* 0x002fea0003800000 */
[----:B------:R-:W1:Y:S02]  /*ef30*/  SYNCS.PHASECHK.TRANS64.TRYWAIT P1, [R5+URZ+0x16830], R8 ;  /* 0x01683008050075a7 */ /* 0x000e64000802017f */
[----:B-1----:R-:W-:Y:S05]  /*ef40*/  @!P1 BRA `(.L_x_15593) ;  /* 0x000000e0003c9947 */ /* 0x002fea0003800000 */
.L_x_15592:
[----:B------:R-:W-:Y:S05]  /*ef50*/  BSYNC B0 ;  /* 0x0000000000007941 */ /* 0x000fea0003800000 */
.L_x_15589:
[----:B01----:R-:W2:Y:S01]  /*ef60*/  LDL R8, [R1+0x1c] ;  /* 0x00001c0001087983 */ /* 0x003ea20000100800 */
[----:B------:R-:W-:Y:S01]  /*ef70*/  MOV R9, 0x40000040 ;  /* 0x4000004000097802 */ /* 0x000fe20000000f00 */
[----:B------:R-:W-:Y:S05]  /*ef80*/  WARPSYNC.ALL ;  /* 0x0000000000007948 */ /* 0x000fea0003800000 */
[----:B------:R-:W-:Y:S01]  /*ef90*/  R2UR UR19, R9 ;  /* 0x00000000091372ca */ /* 0x000fe200000e0000 */
[----:B------:R-:W0:Y:S01]  /*efa0*/  S2R R5, SR_TID.X ;  /* 0x0000000000057919 */ /* 0x000e220000002100 */
[----:B------:R-:W-:Y:S01]  /*efb0*/  MOV R27, 0x40000040 ;  /* 0x40000040001b7802 */ /* 0x000fe20000000f00 */
[----:B------:R-:W-:Y:S01]  /*efc0*/  IMAD.MOV.U32 R25, RZ, RZ, 0x40000040 ;  /* 0x40000040ff197424 */ /* 0x000fe200078e00ff */
[----:B------:R-:W-:-:S02]  /*efd0*/  R2UR UR8, R6 ;  /* 0x00000000060872ca */ /* 0x000fc400000e0000 */
[----:B------:R-:W-:Y:S02]  /*efe0*/  R2UR UR9, R7 ;  /* 0x00000000070972ca */ /* 0x000fe400000e0000 */
[----:B0-----:R-:W-:-:S05]  /*eff0*/  SHF.R.U32.HI R5, RZ, 0x7, R5 ;  /* 0x00000007ff057819 */ /* 0x001fca0000011605 */
[----:B------:R-:W-:Y:S01]  /*f000*/  VIADD R5, R5, 0x8 ;  /* 0x0000000805057836 */ /* 0x000fe20000000000 */
        /* <DEDUP_REMOVED lines=34> */
.L_x_15595:
[----:B------:R-:W-:Y:S01]  /*f230*/  SHF.L.U32 R4, R4, 0x1f, RZ ;  /* 0x0000001f04047819 */ /* 0x000fe200000006ff */
[----:B------:R-:W-:-:S04]  /*f240*/  IMAD R5, R13, 0x8, R2 ;  /* 0x000000080d057824 */ /* 0x000fc800078e0202 */
[----:B------:R0:W1:Y:S01]  /*f250*/  SYNCS.PHASECHK.TRANS64.TRYWAIT P1, [R5+URZ+0x16850], R4 ;  /* 0x01685004050075a7 */ /* 0x000062000802017f */
[----:B------:R-:W-:Y:S05]  /*f260*/  @!P0 BRA `(.L_x_15596) ;  /* 0x0000000000048947 */ /* 0x000fea0003800000 */
[----:B------:R-:W-:Y:S01]  /*f270*/  BPT.TRAP 0x1 ;  /* 0x000000040000795c */ /* 0x000fe20000300000 */
.L_x_15596:
[----:B-1----:R-:W-:Y:S05]  /*f280*/  @P1 BRA `(.L_x_15594) ;  /* 0x0000000000081947 */ /* 0x002fea0003800000 */
[----:B------:R-:W1:Y:S02]  /*f290*/  SYNCS.PHASECHK.TRANS64.TRYWAIT P1, [R5+URZ+0x16850], R4 ;  /* 0x01685004050075a7 */ /* 0x000e64000802017f */
[----:B-1----:R-:W-:Y:S05]  /*f2a0*/  @!P1 BRA `(.L_x_15597) ;  /* 0x000000dc00789947 */ /* 0x002fea0003800000 */
.L_x_15594:
[----:B01----:R-:W-:Y:S01]  /*f2b0*/  VIADD R4, R2, 0x400 ;  /* 0x0000040002047836 */ /* 0x003fe20000000000 */
[----:B------:R-:W-:Y:S05]  /*f2c0*/  WARPSYNC.ALL ;  /* 0x0000000000007948 */ /* 0x000fea0003800000 */
[----:B------:R-:W-:Y:S01]  /*f2d0*/  SHF.R.U32.HI R4, RZ, 0x4, R4 ;  /* 0x00000004ff047819 */ /* 0x000fe20000011604 */
[----:B------:R-:W-:Y:S01]  /*f2e0*/  IMAD.MOV.U32 R5, RZ, RZ, 0x40000040 ;  /* 0x40000040ff057424 */ /* 0x000fe200078e00ff */
[----:B------:R-:W-:Y:S01]  /*f2f0*/  WARPGROUP.ARRIVE ;  /* 0x00000000000079c5 */ /* 0x000fe20000000000 */
[----:B------:R-:W-:Y:S01]  /*f300*/  IMAD.MOV.U32 R9, RZ, RZ, 0x40000040 ;  /* 0x40000040ff097424 */ /* 0x000fe200078e00ff */
[----:B------:R-:W-:-:S02]  /*f310*/  LOP3.LUT R4, R4, 0x3fff, RZ, 0xc0, !PT ;  /* 0x00003fff04047812 */ /* 0x000fc400078ec0ff */
[----:B------:R-:W-:Y:S01]  /*f320*/  R2UR UR7, R5 ;  /* 0x00000000050772ca */ /* 0x000fe200000e0000 */
[----:B------:R-:W-:Y:S02]  /*f330*/  IMAD.MOV.U32 R5, RZ, RZ, 0x40000040 ;  /* 0x40000040ff057424 */ /* 0x000fe400078e00ff */
[----:B------:R-:W-:-:S05]  /*f340*/  IMAD R4, R13, 0x400, R4 ;  /* 0x000004000d047824 */ /* 0x000fca00078e0204 */
[C---:B------:R-:W-:Y:S02]  /*f350*/  R2UR UR6, R4.reuse ;  /* 0x00000000040672ca */ /* 0x040fe400000e0000 */
[----:B------:R-:W-:-:S11]  /*f360*/  IADD3 R8, R4, 0x80, RZ ;  /* 0x0000008004087810 */ /* 0x000fd60007ffe0ff */
        /* <DEDUP_REMOVED lines=35> */
[C---:B------:R-:W-:Y:S01]  /*f5a0*/  IADD3 R8, R4.reuse, 0x300, RZ ;  /* 0x0000030004087810 */ /* 0x040fe20007ffe0ff */
        /* <DEDUP_REMOVED lines=20> */
.L_x_15598:
[----:B------:R-:W1:Y:S01]  /*f6f0*/  S2R R121, SR_CgaCtaId ;  /* 0x0000000000797919 */ /* 0x000e620000008800 */
[----:B------:R-:W-:Y:S01]  /*f700*/  FMUL.FTZ R120, R24, UR4 ;  /* 0x0000000418787c20 */ /* 0x000fe20008410000 */
[----:B------:R-:W-:Y:S01]  /*f710*/  FMUL.FTZ R122, R25, UR4 ;  /* 0x00000004197a7c20 */ /* 0x000fe20008410000 */
[----:B0-----:R-:W-:Y:S01]  /*f720*/  FMUL.FTZ R4, R26, UR4 ;  /* 0x000000041a047c20 */ /* 0x001fe20008410000 */
[----:B------:R-:W-:Y:S01]  /*f730*/  FMUL.FTZ R26, R28, UR4 ;  /* 0x000000041c1a7c20 */ /* 0x000fe20008410000 */
[----:B------:R-:W-:Y:S01]  /*f740*/  LEA R5, R22, R2, 0x3 ;  /* 0x0000000216057211 */ /* 0x000fe200078e18ff */
[----:B------:R-:W-:Y:S01]  /*f750*/  FMUL.FTZ R29, R29, UR4 ;  /* 0x000000041d1d7c20 */ /* 0x000fe20008410000 */
[----:B------:R-:W0:Y:S01]  /*f760*/  MUFU.TANH R120, R120 ;  /* 0x0000007800787308 */ /* 0x000e220000002400 */
[----:B------:R-:W-:Y:S01]  /*f770*/  FMUL.FTZ R151, R31, UR4 ;  /* 0x000000041f977c20 */ /* 0x000fe20008410000 */
[----:B------:R-:W-:Y:S01]  /*f780*/  FMUL.FTZ R31, R32, UR4 ;  /* 0x00000004201f7c20 */ /* 0x000fe20008410000 */
[----:B------:R-:W-:-:S02]  /*f790*/  VIADD R5, R5, 0x16840 ;  /* 0x0001684005057836 */ /* 0x000fc40000000000 */
        /* <DEDUP_REMOVED lines=21> */
[----:B-1----:R-:W-:Y:S01]  /*f8f0*/  PRMT R5, R121, 0x654, R5 ;  /* 0x0000065479057816 */ /* 0x002fe20000000005 */
[----:B------:R-:W-:Y:S01]  /*f900*/  FMUL.FTZ R65, R68, UR4 ;  /* 0x0000000444417c20 */ /* 0x000fe20008410000 */
[----:B------:R-:W-:Y:S01]  /*f910*/  FMUL.FTZ R68, R69, UR4 ;  /* 0x0000000445447c20 */ /* 0x000fe20008410000 */
[----:B------:R-:W-:Y:S01]  /*f920*/  FMUL.FTZ R72, R72, UR4 ;  /* 0x0000000448487c20 */ /* 0x000fe20008410000 */
[----:B------:R0:W-:Y:S01]  /*f930*/  SYNCS.ARRIVE.TRANS64.RED.A1T0 RZ, [R5+URZ], RZ ;  /* 0x000000ff05ff79a7 */ /* 0x0001e2000810043f */
[----:B------:R-:W-:Y:S01]  /*f940*/  FMUL.FTZ R69, R73, UR4 ;  /* 0x0000000449457c20 */ /* 0x000fe20008410000 */
[----:B------:R-:W-:Y:S01]  /*f950*/  FMUL.FTZ R73, R76, UR4 ;  /* 0x000000044c497c20 */ /* 0x000fe20008410000 */
[----:B------:R-:W1:Y:S01]  /*f960*/  MUFU.TANH R31, R31 ;  /* 0x0000001f001f7308 */ /* 0x000e620000002400 */
        /* <DEDUP_REMOVED lines=8> */
[----:B--2---:R-:W-:Y:S01]  /*f9f0*/  FMNMX.FTZ R5, R122, R5, !PT ;  /* 0x000000057a057209 */ /* 0x004fe20007810000 */
[----:B------:R-:W-:Y:S01]  /*fa00*/  FMUL.FTZ R145, R30, UR4 ;  /* 0x000000041e917c20 */ /* 0x000fe20008410000 */
[----:B------:R-:W-:Y:S01]  /*fa10*/  FMUL.FTZ R48, R38, UR4 ;  /* 0x0000000426307c20 */ /* 0x000fe20008410000 */
[----:B------:R-:W-:Y:S01]  /*fa20*/  FMUL.FTZ R147, R39, UR4 ;  /* 0x0000000427937c20 */ /* 0x000fe20008410000 */
[----:B---3--:R-:W-:Y:S01]  /*fa30*/  FMNMX.FTZ R24, R26, R5, !PT ;  /* 0x000000051a187209 */ /* 0x008fe20007810000 */
[----:B------:R-:W-:Y:S01]  /*fa40*/  FMUL.FTZ R27, R42, UR4 ;  /* 0x000000042a1b7c20 */ /* 0x000fe20008410000 */
[----:B------:R-:W-:Y:S01]  /*fa50*/  FMUL.FTZ R141, R43, UR4 ;  /* 0x000000042b8d7c20 */ /* 0x000fe20008410000 */
[----:B------:R-:W2:Y:S01]  /*fa60*/  MUFU.TANH R35, R35 ;  /* 0x0000002300237308 */ /* 0x000ea20000002400 */
[----:B----4-:R-:W-:Y:S01]  /*fa70*/  FMNMX.FTZ R24, R29, R24, !PT ;  /* 0x000000181d187209 */ /* 0x010fe20007810000 */
[----:B------:R-:W-:Y:S01]  /*fa80*/  FMUL.FTZ R44, R46, UR4 ;  /* 0x000000042e2c7c20 */ /* 0x000fe20008410000 */
[----:B------:R-:W-:Y:S01]  /*fa90*/  FMUL.FTZ R143, R47, UR4 ;  /* 0x000000042f8f7c20 */ /* 0x000fe20008410000 */
[----:B------:R-:W-:Y:S01]  /*faa0*/  FMUL.FTZ R42, R50, UR4 ;  /* 0x00000004322a7c20 */ /* 0x000fe20008410000 */
[----:B-1----:R-:W-:Y:S01]  /*fab0*/  FMNMX.FTZ R24, R31, R24, !PT ;  /* 0x000000181f187209 */ /* 0x002fe20007810000 */
        /* <DEDUP_REMOVED lines=23> */
[----:B------:R-:W-:-:S03]  /*fc30*/  FMUL.FTZ R54, R87, UR4 ;  /* 0x0000000457367c20 */ /* 0x000fc60008410000 */
        /* <DEDUP_REMOVED lines=44> */
[----:B------:R0:W3:Y:S01]  /*ff00*/  MUFU.TANH R9, R4 ;  /* 0x0000000400097308 */ /* 0x0000e20000002400 */
[----:B--2---:R-:W-:-:S07]  /*ff10*/  FMNMX.FTZ R5, R81, R24, !PT ;  /* 0x0000001851057209 */ /* 0x004fce0007810000 */
[----:B------:R-:W2:Y:S01]  /*ff20*/  MUFU.TANH R149, R149 ;  /* 0x0000009500957308 */ /* 0x000ea20000002400 */
[----:B-1----:R-:W-:Y:S01]  /*ff30*/  FMNMX.FTZ R5, R84, R5, !PT ;  /* 0x0000000554057209 */ /* 0x002fe20007810000 */
[----:B0-----:R-:W-:Y:S01]  /*ff40*/  FMUL.FTZ R4, R34, UR4 ;  /* 0x0000000422047c20 */ /* 0x001fe20008410000 */
[----:B------:R-:W-:-:S05]  /*ff50*/  FMUL.FTZ R34, R66, UR4 ;  /* 0x0000000442227c20 */ /* 0x000fca0008410000 */
[----:B------:R-:W0:Y:S01]  /*ff60*/  MUFU.TANH R145, R145 ;  /* 0x0000009100917308 */ /* 0x000e220000002400 */
[----:B---3--:R-:W-:Y:S02]  /*ff70*/  IMAD.MOV.U32 R85, RZ, RZ, R9 ;  /* 0x000000ffff557224 */ /* 0x008fe400078e0009 */
[----:B------:R-:W1:Y:S03]  /*ff80*/  SHFL.BFLY PT, R9, R5, 0x2, 0x1f ;  /* 0x0c401f0005097f89 */ /* 0x000e6600000e0000 */
[----:B------:R-:W-:Y:S02]  /*ff90*/  FMNMX.FTZ R24, R85, R10, !PT ;  /* 0x0000000a55187209 */ /* 0x000fe40007810000 */
[----:B------:R-:W3:Y:S08]  /*ffa0*/  MUFU.TANH R151, R151 ;  /* 0x0000009700977308 */ /* 0x000ef00000002400 */
[----:B------:R-:W4:Y:S08]  /*ffb0*/  MUFU.TANH R4, R4 ;  /* 0x0000000400047308 */ /* 0x000f300000002400 */
[----:B------:R-:W5:Y:S01]  /*ffc0*/  MUFU.TANH R8, R8 ;  /* 0x0000000800087308 */ /* 0x000f620000002400 */
[----:B-1----:R-:W-:-:S05]  /*ffd0*/  FMNMX.FTZ R5, R5, R9, !PT ;  /* 0x0000000905057209 */ /* 0x002fca0007810000 */
[----:B------:R-:W1:Y:S02]  /*ffe0*/  SHFL.BFLY PT, R9, R5, 0x1, 0x1f ;  /* 0x0c201f0005097f89 */ /* 0x000e6400000e0000 */
[----:B------:R-:W5:Y:S08]  /*fff0*/  MUFU.TANH R48, R48 ;  /* 0x0000003000307308 */ /* 0x000f700000002400 */
[----:B------:R-:W5:Y:S08]  /*10000*/  MUFU.TANH R147, R147 ;  /* 0x0000009300937308 */ /* 0x000f700000002400 */
[----:B------:R-:W5:Y:S01]  /*10010*/  MUFU.TANH R27, R27 ;  /* 0x0000001b001b7308 */ /* 0x000f620000002400 */
[----:B-1----:R-:W-:-:S07]  /*10020*/  FMNMX.FTZ R5, R5, R9, !PT ;  /* 0x0000000905057209 */ /* 0x002fce0007810000 */
[----:B------:R-:W1:Y:S01]  /*10030*/  MUFU.TANH R141, R141 ;  /* 0x0000008d008d7308 */ /* 0x000e620000002400 */
[----:B--2---:R-:W-:Y:S01]  /*10040*/  FMNMX.FTZ R9, R149, R24, !PT ;  /* 0x0000001895097209 */ /* 0x004fe20007810000 */
[----:B------:R-:W-:-:S03]  /*10050*/  FADD.FTZ R11, -R5, R11 ;  /* 0x0000000b050b7221 */ /* 0x000fc60000010100 */
[----:B0-----:R-:W-:-:S03]  /*10060*/  FMNMX.FTZ R9, R145, R9, !PT ;  /* 0x0000000991097209 */ /* 0x001fc60007810000 */
[----:B------:R-:W0:Y:S01]  /*10070*/  MUFU.TANH R44, R44 ;  /* 0x0000002c002c7308 */ /* 0x000e220000002400 */
[----:B---3--:R-:W-:-:S04]  /*10080*/  FMNMX.FTZ R9, R151, R9, !PT ;  /* 0x0000000997097209 */ /* 0x008fc80007810000 */
[----:B----4-:R-:W-:-:S03]  /*10090*/  FMNMX.FTZ R9, R4, R9, !PT ;  /* 0x0000000904097209 */ /* 0x010fc60007810000 */
[----:B------:R-:W2:Y:S01]  /*100a0*/  MUFU.TANH R143, R143 ;  /* 0x0000008f008f7308 */ /* 0x000ea20000002400 */
[----:B-----5:R-:W-:-:S04]  /*100b0*/  FMNMX.FTZ R9, R8, R9, !PT ;  /* 0x0000000908097209 */ /* 0x020fc80007810000 */
[----:B------:R-:W-:-:S03]  /*100c0*/  FMNMX.FTZ R9, R48, R9, !PT ;  /* 0x0000000930097209 */ /* 0x000fc60007810000 */
[----:B------:R-:W3:Y:S01]  /*100d0*/  MUFU.TANH R42, R42 ;  /* 0x0000002a002a7308 */ /* 0x000ee20000002400 */
[----:B------:R-:W-:-:S04]  /*100e0*/  FMNMX.FTZ R9, R147, R9, !PT ;  /* 0x0000000993097209 */ /* 0x000fc80007810000 */
[----:B------:R-:W-:-:S03]  /*100f0*/  FMNMX.FTZ R9, R27, R9, !PT ;  /* 0x000000091b097209 */ /* 0x000fc60007810000 */
[----:B------:R-:W4:Y:S01]  /*10100*/  MUFU.TANH R137, R137 ;  /* 0x0000008900897308 */ /* 0x000f220000002400 */
[----:B-1----:R-:W-:-:S04]  /*10110*/  FMNMX.FTZ R9, R141, R9, !PT ;  /* 0x000000098d097209 */ /* 0x002fc80007810000 */
[----:B0-----:R-:W-:-:S03]  /*10120*/  FMNMX.FTZ R9, R44, R9, !PT ;  /* 0x000000092c097209 */ /* 0x001fc60007810000 */
[----:B------:R-:W0:Y:S01]  /*10130*/  MUFU.TANH R40, R40 ;  /* 0x0000002800287308 */ /* 0x000e220000002400 */
[----:B--2---:R-:W-:-:S04]  /*10140*/  FMNMX.FTZ R9, R143, R9, !PT ;  /* 0x000000098f097209 */ /* 0x004fc80007810000 */
[----:B---3--:R-:W-:-:S03]  /*10150*/  FMNMX.FTZ R9, R42, R9, !PT ;  /* 0x000000092a097209 */ /* 0x008fc60007810000 */
        /* <DEDUP_REMOVED lines=46> */
[-C--:B------:R-:W-:Y:S01]  /*10440*/  FMUL.FTZ R56, R24, R9.reuse ;  /* 0x0000000918387220 */ /* 0x080fe20000410000 */
[-CC-:B------:R-:W-:Y:S01]  /*10450*/  FFMA.FTZ R148, R120, R9.reuse, -R46.reuse ;  /* 0x0000000978947223 */ /* 0x180fe2000001082e */
[-C--:B------:R-:W-:Y:S01]  /*10460*/  FFMA.FTZ R39, R122, R9.reuse, -R46 ;  /* 0x000000097a277223 */ /* 0x080fe2000001082e */
[----:B------:R-:W-:Y:S01]  /*10470*/  MUFU.EX2 R11, R11 ;  /* 0x0000000b000b7308 */ /* 0x000fe20000000800 */
[-CC-:B------:R-:W-:Y:S01]  /*10480*/  FFMA.FTZ R55, R85, R9.reuse, -R56.reuse ;  /* 0x0000000955377223 */ /* 0x180fe20000010838 */
[-CC-:B------:R-:W-:Y:S01]  /*10490*/  FFMA.FTZ R149, R149, R9.reuse, -R56.reuse ;  /* 0x0000000995957223 */ /* 0x180fe20000010838 */
[-CC-:B------:R-:W-:Y:S01]  /*104a0*/  FFMA.FTZ R50, R4, R9.reuse, -R56.reuse ;  /* 0x0000000904327223 */ /* 0x180fe20000010838 */
[-C--:B------:R-:W-:Y:S01]  /*104b0*/  FFMA.FTZ R4, R54, R9.reuse, -R56 ;  /* 0x0000000936047223 */ /* 0x080fe20000010838 */
[-CC-:B------:R-:W-:Y:S01]  /*104c0*/  FFMA.FTZ R150, R26, R9.reuse, -R46.reuse ;  /* 0x000000091a967223 */ /* 0x180fe2000001082e */
[-CC-:B------:R-:W-:Y:S01]  /*104d0*/  FFMA.FTZ R51, R29, R9.reuse, -R46.reuse ;  /* 0x000000091d337223 */ /* 0x180fe2000001082e */
[-CC-:B------:R-:W-:Y:S01]  /*104e0*/  FFMA.FTZ R138, R52, R9.reuse, -R46.reuse ;  /* 0x00000009348a7223 */ /* 0x180fe2000001082e */
[----:B------:R-:W0:Y:S01]  /*104f0*/  MUFU.EX2 R148, R148 ;  /* 0x0000009400947308 */ /* 0x000e220000000800 */
[-C--:B------:R-:W-:Y:S01]  /*10500*/  FFMA.FTZ R29, R53, R9.reuse, -R46 ;  /* 0x00000009351d7223 */ /* 0x080fe2000001082e */
[-CC-:B------:R-:W-:Y:S01]  /*10510*/  FFMA.FTZ R52, R145, R9.reuse, -R56.reuse ;  /* 0x0000000991347223 */ /* 0x180fe20000010838 */
[-C--:B------:R-:W-:Y:S01]  /*10520*/  FFMA.FTZ R151, R151, R9.reuse, -R56 ;  /* 0x0000000997977223 */ /* 0x080fe20000010838 */
[-C--:B------:R-:W-:Y:S01]  /*10530*/  FFMA.FTZ R144, R31, R9.reuse, -R46 ;  /* 0x000000091f907223 */ /* 0x080fe2000001082e */
[-C--:B------:R-:W-:Y:S01]  /*10540*/  FFMA.FTZ R145, R8, R9.reuse, -R56 ;  /* 0x0000000908917223 */ /* 0x080fe20000010838 */
[-CC-:B------:R-:W-:Y:S01]  /*10550*/  FFMA.FTZ R33, R33, R9.reuse, -R46.reuse ;  /* 0x0000000921217223 */ /* 0x180fe2000001082e */
[-CC-:B------:R-:W-:Y:S01]  /*10560*/  FFMA.FTZ R146, R35, R9.reuse, -R46.reuse ;  /* 0x0000000923927223 */ /* 0x180fe2000001082e */
[----:B------:R-:W-:Y:S01]  /*10570*/  MUFU.EX2 R10, R10 ;  /* 0x0000000a000a7308 */ /* 0x000fe20000000800 */
[-C--:B------:R-:W-:Y:S01]  /*10580*/  FFMA.FTZ R26, R49, R9.reuse, -R46 ;  /* 0x00000009311a7223 */ /* 0x080fe2000001082e */
[-C--:B------:R-:W-:Y:S01]  /*10590*/  FFMA.FTZ R48, R48, R9.reuse, -R56 ;  /* 0x0000000930307223 */ /* 0x080fe20000010838 */
[-C--:B------:R-:W-:Y:S01]  /*105a0*/  FFMA.FTZ R47, R37, R9.reuse, -R46 ;  /* 0x00000009252f7223 */ /* 0x080fe2000001082e */
[-C--:B------:R-:W-:Y:S01]  /*105b0*/  FFMA.FTZ R147, R147, R9.reuse, -R56 ;  /* 0x0000000993937223 */ /* 0x080fe20000010838 */
        /* <DEDUP_REMOVED lines=20> */
[----:B-1----:R-:W-:Y:S01]  /*10700*/  FFMA.FTZ R0, R10, R0, R54 ;  /* 0x000000000a007223 */ /* 0x002fe20000010036 */
[-CC-:B------:R-:W-:Y:S01]  /*10710*/  FFMA.FTZ R120, R77, R9.reuse, -R46.reuse ;  /* 0x000000094d787223 */ /* 0x180fe2000001082e */
[-CC-:B------:R-:W-:Y:S01]  /*10720*/  FFMA.FTZ R80, R80, R9.reuse, -R46.reuse ;  /* 0x0000000950507223 */ /* 0x180fe2000001082e */
[-CC-:B------:R-:W-:Y:S01]  /*10730*/  FFMA.FTZ R81, R81, R9.reuse, -R46.reuse ;  /* 0x0000000951517223 */ /* 0x180fe2000001082e */
[-C--:B------:R-:W-:Y:S01]  /*10740*/  FFMA.FTZ R122, R84, R9.reuse, -R46 ;  /* 0x00000009547a7223 */ /* 0x080fe2000001082e */
        /* <DEDUP_REMOVED lines=8> */
[-CC-:B------:R-:W-:Y:S01]  /*107d0*/  FFMA.FTZ R40, R40, R9.reuse, -R56.reuse ;  /* 0x0000000928287223 */ /* 0x180fe20000010838 */
[-C--:B------:R-:W-:Y:S01]  /*107e0*/  FFMA.FTZ R139, R139, R9.reuse, -R56 ;  /* 0x000000098b8b7223 */ /* 0x080fe20000010838 */
[----:B------:R-:W0:Y:S01]  /*107f0*/  MUFU.EX2 R52, R52 ;  /* 0x0000003400347308 */ /* 0x000e220000000800 */
[----:B--2---:R-:W-:Y:S01]  /*10800*/  FADD.FTZ R55, R149, R0 ;  /* 0x0000000095377221 */ /* 0x004fe20000010000 */
[-CC-:B------:R-:W-:Y:S01]  /*10810*/  FFMA.FTZ R38, R38, R9.reuse, -R56.reuse ;  /* 0x0000000926267223 */ /* 0x180fe20000010838 */
[-CC-:B------:R-:W-:Y:S01]  /*10820*/  FFMA.FTZ R133, R133, R9.reuse, -R56.reuse ;  /* 0x0000000985857223 */ /* 0x180fe20000010838 */
[-CC-:B------:R-:W-:Y:S01]  /*10830*/  FFMA.FTZ R36, R36, R9.reuse, -R56.reuse ;  /* 0x0000000924247223 */ /* 0x180fe20000010838 */
[-CC-:B------:R-:W-:Y:S01]  /*10840*/  FFMA.FTZ R135, R135, R9.reuse, -R56.reuse ;  /* 0x0000000987877223 */ /* 0x180fe20000010838 */
[-CC-:B------:R-:W-:Y:S01]  /*10850*/  FFMA.FTZ R34, R34, R9.reuse, -R56.reuse ;  /* 0x0000000922227223 */ /* 0x180fe20000010838 */
[-CC-:B------:R-:W-:Y:S01]  /*10860*/  FFMA.FTZ R129, R129, R9.reuse, -R56.reuse ;  /* 0x0000000981817223 */ /* 0x180fe20000010838 */
[----:B------:R-:W2:Y:S01]  /*10870*/  MUFU.EX2 R51, R51 ;  /* 0x0000003300337308 */ /* 0x000ea20000000800 */
        /* <DEDUP_REMOVED lines=8> */
[----:B0-----:R-:W-:Y:S01]  /*10900*/  FADD.FTZ R3, R52, R55 ;  /* 0x0000003734037221 */ /* 0x001fe20000010000 */
[-CC-:B------:R-:W-:Y:S01]  /*10910*/  FFMA.FTZ R121, R121, R9.reuse, -R56.reuse ;  /* 0x0000000979797223 */ /* 0x180fe20000010838 */
[-CC-:B------:R-:W-:Y:S01]  /*10920*/  FFMA.FTZ R25, R25, R9.reuse, -R56.reuse ;  /* 0x0000000919197223 */ /* 0x180fe20000010838 */
[----:B------:R-:W-:-:S04]  /*10930*/  FFMA.FTZ R123, R123, R9, -R56 ;  /* 0x000000097b7b7223 */ /* 0x000fc80000010838 */
        /* <DEDUP_REMOVED lines=116> */
.L_x_15599:
[----:B------:R-:W0:Y:S01]  /*11080*/  S2R R55, SR_CgaCtaId ;  /* 0x0000000000377919 */ /* 0x000e220000008800 */
[----:B------:R-:W-:-:S04]  /*11090*/  IMAD R13, R13, 0x8, R2 ;  /* 0x000000080d0d7824 */ /* 0x000fc800078e0202 */
[----:B------:R-:W-:-:S05]  /*110a0*/  VIADD R13, R13, 0x16860 ;  /* 0x000168600d0d7836 */ /* 0x000fca0000000000 */
[----:B0-----:R-:W-:Y:S02]  /*110b0*/  PRMT R13, R55, 0x654, R13 ;  /* 0x00000654370d7816 */ /* 0x001fe4000000000d */
[----:B------:R-:W2:Y:S01]  /*110c0*/  LDL R55, [R1+0x34] ;  /* 0x0000340001377983 */ /* 0x000ea20000100800 */
[----:B------:R-:W-:Y:S01]  /*110d0*/  F2FP.F16.F32.PACK_AB R123, R4, R123 ;  /* 0x0000007b047b723e */ /* 0x000fe200000000ff */
        /* <DEDUP_REMOVED lines=68> */
[C---:B--2---:R-:W-:Y:S02]  /*11520*/  ISETP.GT.AND P1, PT, R12.reuse, R55, PT ;  /* 0x000000370c00720c */ /* 0x044fe40003f24270 */
[----:B------:R-:W-:-:S11]  /*11530*/  IADD3 R12, R12, -0x1, RZ ;  /* 0xffffffff0c0c7810 */ /* 0x000fd60007ffe0ff */
[----:B------:R-:W-:Y:S05]  /*11540*/  @P1 BRA `(.L_x_15600) ;  /* 0xffffffd800301947 */ /* 0x000fea000383ffff */
.L_x_15588:
[----:B------:R-:W-:Y:S05]  /*11550*/  WARPSYNC.ALL ;  /* 0x0000000000007948 */ /* 0x000fea0003800000 */
[----:B------:R-:W-:Y:S06]  /*11560*/  BAR.ARV 0x8, 0x200 ;  /* 0x0208000000007b1d */ /* 0x000fec0000002000 */
[----:B------:R-:W-:Y:S05]  /*11570*/  @!P0 BRA `(.L_x_15601) ;  /* 0x0000000000048947 */ /* 0x000fea0003800000 */
[----:B------:R-:W-:Y:S01]  /*11580*/  BPT.TRAP 0x1 ;  /* 0x000000040000795c */ /* 0x000fe20000300000 */
.L_x_15601:
[----:B------:R-:W-:Y:S02]  /*11590*/  LEA R13, R22, R2, 0x3 ;  /* 0x00000002160d7211 */ /* 0x000fe400078e18ff */
[----:B------:R-:W-:-:S04]  /*115a0*/  SHF.L.U32 R4, R155, 0x1f, RZ ;  /* 0x0000001f9b047819 */ /* 0x000fc800000006ff */
[----:B------:R0:W1:Y:S01]  /*115b0*/  SYNCS.PHASECHK.TRANS64.TRYWAIT P1, [R13+URZ+0x16850], R4 ;  /* 0x016850040d0075a7 */ /* 0x000062000802017f */
[----:B------:R-:W-:Y:S05]  /*115c0*/  @!P0 BRA `(.L_x_15602) ;  /* 0x0000000000048947 */ /* 0x000fea0003800000 */
[----:B------:R-:W-:Y:S01]  /*115d0*/  BPT.TRAP 0x1 ;  /* 0x000000040000795c */ /* 0x000fe20000300000 */
.L_x_15602:
[----:B------:R-:W-:-:S05]  /*115e0*/  VIADD R2, R2, 0x400 ;  /* 0x0000040002027836 */ /* 0x000fca0000000000 */
[----:B------:R-:W-:-:S04]  /*115f0*/  SHF.R.U32.HI R2, RZ, 0x4, R2 ;  /* 0x00000004ff027819 */ /* 0x000fc80000011602 */
[----:B------:R-:W-:Y:S01]  /*11600*/  LOP3.LUT R7, R2, 0x3fff, RZ, 0xc0, !PT ;  /* 0x00003fff02077812 */ /* 0x000fe200078ec0ff */
[----:B-1----:R-:W-:Y:S06]  /*11610*/  @P1 BRA `(.L_x_15603) ;  /* 0x0000000000081947 */ /* 0x002fec0003800000 */
[----:B------:R-:W1:Y:S02]  /*11620*/  SYNCS.PHASECHK.TRANS64.TRYWAIT P1, [R13+URZ+0x16850], R4 ;  /* 0x016850040d0075a7 */ /* 0x000e64000802017f */
[----:B-1----:R-:W-:Y:S05]  /*11630*/  @!P1 BRA `(.L_x_15604) ;  /* 0x000000b800a89947 */ /* 0x002fea0003800000 */
.L_x_15603:
[----:B------:R-:W-:Y:S01]  /*11640*/  IMAD R6, R22, 0x400, R7 ;  /* 0x0000040016067824 */ /* 0x000fe200078e0207 */
[----:B------:R-:W-:Y:S05]  /*11650*/  WARPSYNC.ALL ;  /* 0x0000000000007948 */ /* 0x000fea0003800000 */
[----:B------:R-:W-:Y:S01]  /*11660*/  IMAD.MOV.U32 R7, RZ, RZ, 0x40000040 ;  /* 0x40000040ff077424 */ /* 0x000fe200078e00ff */
[C---:B------:R-:W-:Y:S01]  /*11670*/  R2UR UR6, R6.reuse ;  /* 0x00000000060672ca */ /* 0x040fe200000e0000 */
[----:B------:R-:W-:Y:S01]  /*11680*/  WARPGROUP.ARRIVE ;  /* 0x00000000000079c5 */ /* 0x000fe20000000000 */
[----:B------:R-:W-:Y:S01]  /*11690*/  VIADD R10, R6, 0x80 ;  /* 0x00000080060a7836 */ /* 0x000fe20000000000 */
[----:B------:R-:W-:Y:S01]  /*116a0*/  MOV R11, 0x40000040 ;  /* 0x40000040000b7802 */ /* 0x000fe20000000f00 */
[----:B------:R-:W2:Y:S01]  /*116b0*/  SHFL.BFLY PT, R2, R3, 0x2, 0x1f ;  /* 0x0c401f0003027f89 */ /* 0x000ea200000e0000 */
[----:B------:R-:W-:Y:S01]  /*116c0*/  R2UR UR7, R7 ;  /* 0x00000000070772ca */ /* 0x000fe200000e0000 */
[----:B------:R-:W-:-:S02]  /*116d0*/  IMAD.MOV.U32 R7, RZ, RZ, 0x40000040 ;  /* 0x40000040ff077424 */ /* 0x000fc400078e00ff */
[----:B------:R-:W-:-:S10]  /*116e0*/  IMAD.MOV.U32 R8, RZ, RZ, RZ ;  /* 0x000000ffff087224 */ /* 0x000fd400078e00ff */
[----:B------:R-:W-:Y:S01]  /*116f0*/  HGMMA.64x64x16.F32 R88, R148, gdesc[UR4].tnspB, R88, gsb0 ;  /* 0x40e0000494587df0 */ /* 0x000fe20008000858 */
[----:B------:R-:W-:Y:S01]  /*11700*/  R2UR UR6, R10 ;  /* 0x000000000a0672ca */ /* 0x000fe200000e0000 */
[----:B------:R-:W-:Y:S01]  /*11710*/  VIADD R10, R6, 0x100 ;  /* 0x00000100060a7836 */ /* 0x000fe20000000000 */
[----:B------:R-:W-:Y:S01]  /*11720*/  R2UR UR7, R11 ;  /* 0x000000000b0772ca */ /* 0x000fe200000e0000 */
[----:B------:R-:W-:Y:S02]  /*11730*/  IMAD.MOV.U32 R11, RZ, RZ, 0x40000040 ;  /* 0x40000040ff0b7424 */ /* 0x000fe400078e00ff */
[----:B--2---:R-:W-:Y:S01]  /*11740*/  FADD.FTZ R2, R2, R3 ;  /* 0x0000000302027221 */ /* 0x004fe20000010000 */
[----:B------:R-:W-:Y:S01]  /*11750*/  MOV R3, 0xff800000 ;  /* 0xff80000000037802 */ /* 0x000fe20000000f00 */
        /* <DEDUP_REMOVED lines=33> */
[----:B------:R-:W-:Y:S02]  /*11970*/  R2UR UR7, R11 ;  /* 0x000000000b0772ca */ /* 0x000fe400000e0000 */
[----:B------:R-:W2:Y:S02]  /*11980*/  SHFL.BFLY PT, R11, R0, 0x2, 0x1f ;  /* 0x0c401f00000b7f89 */ /* 0x000ea400000e0000 */
[----:B--2---:R-:W-:Y:S01]  /*11990*/  FADD.FTZ R11, R11, R0 ;  /* 0x000000000b0b7221 */ /* 0x004fe20000010000 */
[----:B------:R-:W-:-:S04]  /*119a0*/  IMAD.MOV.U32 R0, RZ, RZ, -0x800000 ;  /* 0xff800000ff007424 */ /* 0x000fc800078e00ff */
[----:B01----:R-:W0:Y:S02]  /*119b0*/  SHFL.BFLY PT, R4, R11, 0x1, 0x1f ;  /* 0x0c201f000b047f89 */ /* 0x003e2400000e0000 */
[----:B0-----:R-:W-:Y:S01]  /*119c0*/  FADD.FTZ R14, R11, R4 ;  /* 0x000000040b0e7221 */ /* 0x001fe20000010000 */
[----:B------:R-:W-:-:S04]  /*119d0*/  IMAD.MOV.U32 R4, RZ, RZ, RZ ;  /* 0x000000ffff047224 */ /* 0x000fc800078e00ff */
[----:B------:R-:W-:-:S13]  /*119e0*/  FSETP.NE.FTZ.AND P2, PT, R14, RZ, PT ;  /* 0x000000ff0e00720b */ /* 0x000fda0003f55000 */
[----:B------:R-:W0:Y:S01]  /*119f0*/  @P2 MUFU.LG2 R10, R14 ;  /* 0x0000000e000a2308 */ /* 0x000e220000000c00 */
[----:B------:R-:W-:Y:S01]  /*11a00*/  @P2 FMUL.FTZ R20, R9, 0.69314718246459960938 ;  /* 0x3f31721809142820 */ /* 0x000fe20000410000 */
[----:B------:R-:W-:Y:S02]  /*11a10*/  WARPGROUP.DEPBAR.LE gsb0, 0x0 ;  /* 0x00008000000079c5 */ /* 0x000fe40000010000 */
[----:B------:R-:W-:-:S04]  /*11a20*/  WARPGROUP.ARRIVE ;  /* 0x00000000000079c5 */ /* 0x000fc80000000000 */
[----:B------:R-:W-:Y:S02]  /*11a30*/  @P2 MUFU.RCP R8, R14 ;  /* 0x0000000e00082308 */ /* 0x000fe40000001000 */
[----:B------:R-:W-:Y:S01]  /*11a40*/  HGMMA.64x64x16.F32 R88, R124, gdesc[UR4].tnspB, R88, gsb0 ;  /* 0x40e000047c587df0 */ /* 0x000fe20008000858 */
[----:B------:R-:W-:Y:S02]  /*11a50*/  R2UR UR6, R6 ;  /* 0x00000000060672ca */ /* 0x000fe400000e0000 */
[----:B------:R-:W-:Y:S02]  /*11a60*/  R2UR UR7, R7 ;  /* 0x00000000070772ca */ /* 0x000fe400000e0000 */
[----:B------:R-:W1:Y:S02]  /*11a70*/  SHFL.BFLY PT, R7, R2, 0x1, 0x1f ;  /* 0x0c201f0002077f89 */ /* 0x000e6400000e0000 */
[----:B-1----:R-:W-:-:S05]  /*11a80*/  FADD.FTZ R12, R2, R7 ;  /* 0x00000007020c7221 */ /* 0x002fca0000010000 */
[----:B------:R-:W-:-:S13]  /*11a90*/  FSETP.NE.FTZ.AND P1, PT, R12, RZ, PT ;  /* 0x000000ff0c00720b */ /* 0x000fda0003f35000 */
[----:B------:R-:W1:Y:S01]  /*11aa0*/  @P1 MUFU.LG2 R6, R12 ;  /* 0x0000000c00061308 */ /* 0x000e620000000c00 */
[----:B------:R-:W-:Y:S01]  /*11ab0*/  @P1 FMUL.FTZ R2, R9, 0.69314718246459960938 ;  /* 0x3f31721809021820 */ /* 0x000fe20000410000 */
[----:B0-----:R-:W-:-:S04]  /*11ac0*/  @P2 FMUL.FTZ R9, R10, 0.69314718246459960938 ;  /* 0x3f3172180a092820 */ /* 0x001fc80000410000 */
[----:B------:R-:W-:Y:S02]  /*11ad0*/  @P2 FFMA.FTZ R0, R20, R24, R9 ;  /* 0x0000001814002223 */ /* 0x000fe40000010009 */
[----:B------:R0:W2:Y:S01]  /*11ae0*/  @P1 MUFU.RCP R4, R12 ;  /* 0x0000000c00041308 */ /* 0x0000a20000001000 */
[----:B-1----:R-:W-:-:S04]  /*11af0*/  @P1 FMUL.FTZ R7, R6, 0.69314718246459960938 ;  /* 0x3f31721806071820 */ /* 0x002fc80000410000 */
[----:B------:R-:W-:Y:S01]  /*11b00*/  @P1 FFMA.FTZ R3, R2, R5, R7 ;  /* 0x0000000502031223 */ /* 0x000fe20000010007 */
[----:B------:R-:W-:Y:S02]  /*11b10*/  WARPGROUP.DEPBAR.LE gsb0, 0x0 ;  /* 0x00008000000079c5 */ /* 0x000fe40000010000 */
[----:B------:R-:W-:-:S06]  /*11b20*/  WARPGROUP.ARRIVE ;  /* 0x00000000000079c5 */ /* 0x000fcc0000000000 */
[----:B------:R-:W-:Y:S03]  /*11b30*/  HGMMA.64x64x16.F32 R88, R120, gdesc[UR4].tnspB, R88, gsb0 ;  /* 0x40e0000478587df0 */ /* 0x000fe60008000858 */
[----:B------:R-:W-:Y:S02]  /*11b40*/  WARPGROUP.DEPBAR.LE gsb0, 0x0 ;  /* 0x00008000000079c5 */ /* 0x000fe40000010000 */
[----:B0-2---:R-:W-:Y:S05]  /*11b50*/  @!P0 BRA `(.L_x_15605) ;  /* 0x0000000000048947 */ /* 0x005fea0003800000 */
[----:B------:R-:W-:Y:S01]  /*11b60*/  BPT.TRAP 0x1 ;  /* 0x000000040000795c */ /* 0x000fe20000300000 */
.L_x_15605:
[----:B------:R-:W0:Y:S01]  /*11b70*/  S2R R5, SR_CgaCtaId ;  /* 0x0000000000057919 */ /* 0x000e220000008800 */
[----:B------:R-:W-:-:S05]  /*11b80*/  VIADD R2, R13, 0x16860 ;  /* 0x000168600d027836 */ /* 0x000fca0000000000 */
[----:B0-----:R-:W-:Y:S02]  /*11b90*/  PRMT R2, R5, 0x654, R2 ;  /* 0x0000065405027816 */ /* 0x001fe40000000002 */
[----:B------:R-:W2:Y:S01]  /*11ba0*/  LDL.LU R5, [R1+0x54] ;  /* 0x0000540001057983 */ /* 0x000ea20000300800 */
[----:B------:R-:W-:Y:S01]  /*11bb0*/  VIADD R22, R22, 0x1 ;  /* 0x0000000116167836 */ /* 0x000fe20000000000 */
[----:B------:R0:W-:Y:S01]  /*11bc0*/  SYNCS.ARRIVE.TRANS64.RED.A1T0 RZ, [R2+URZ], RZ ;  /* 0x000000ff02ff79a7 */ /* 0x0001e2000810043f */
[-C--:B------:R-:W-:Y:S01]  /*11bd0*/  FMUL.FTZ R20, R88, R4.reuse ;  /* 0x0000000458147220 */ /* 0x080fe20000410000 */
[-C--:B------:R-:W-:Y:S01]  /*11be0*/  FMUL.FTZ R21, R89, R4.reuse ;  /* 0x0000000459157220 */ /* 0x080fe20000410000 */
[-C--:B------:R-:W-:Y:S01]  /*11bf0*/  FMUL.FTZ R92, R92, R4.reuse ;  /* 0x000000045c5c7220 */ /* 0x080fe20000410000 */
[----:B------:R-:W-:Y:S01]  /*11c00*/  ISETP.NE.AND P1, PT, R22, 0x2, PT ;  /* 0x000000021600780c */ /* 0x000fe20003f25270 */
        /* <DEDUP_REMOVED lines=35> */
.L_x_15535:
[----:B------:R-:W3:Y:S01]  /*11e40*/  LDL R47, [R1+0x48] ;  /* 0x00004800012f7983 */ /* 0x000ee20000100800 */
[----:B------:R-:W1:Y:S01]  /*11e50*/  S2R R2, SR_TID.X ;  /* 0x0000000000027919 */ /* 0x000e620000002100 */
[----:B------:R-:W-:Y:S05]  /*11e60*/  WARPSYNC.ALL ;  /* 0x0000000000007948 */ /* 0x000fea0003800000 */
[----:B-1----:R-:W-:-:S04]  /*11e70*/  IADD3 R40, R2, -0x80, RZ ;  /* 0xffffff8002287810 */ /* 0x002fc80007ffe0ff */
[----:B------:R-:W-:-:S04]  /*11e80*/  SHF.R.S32.HI R46, RZ, 0x1f, R40 ;  /* 0x0000001fff2e7819 */ /* 0x000fc80000011428 */
[----:B------:R-:W-:-:S04]  /*11e90*/  LEA.HI R46, R46, R40, RZ, 0x3 ;  /* 0x000000282e2e7211 */ /* 0x000fc800078f18ff */
[----:B------:R-:W-:-:S05]  /*11ea0*/  LOP3.LUT R46, R46, 0xfffffff8, RZ, 0xc0, !PT ;  /* 0xfffffff82e2e7812 */ /* 0x000fca00078ec0ff */
[----:B------:R-:W-:-:S04]  /*11eb0*/  IMAD.IADD R46, R40, 0x1, -R46 ;  /* 0x00000001282e7824 */ /* 0x000fc800078e0a2e */
[----:B------:R-:W-:-:S05]  /*11ec0*/  IMAD.SHL.U32 R43, R46, 0x8, RZ ;  /* 0x000000082e2b7824 */ /* 0x000fca00078e00ff */
[----:B------:R-:W-:Y:S02]  /*11ed0*/  SHF.R.S32.HI R42, RZ, 0x1f, R43 ;  /* 0x0000001fff2a7819 */ /* 0x000fe4000001142b */
[----:B---3--:R-:W-:-:S04]  /*11ee0*/  SHF.R.S32.HI R32, RZ, 0x1f, R47 ;  /* 0x0000001fff207819 */ /* 0x008fc8000001142f */
[----:B------:R-:W-:Y:S01]  /*11ef0*/  SHF.L.U64.HI R35, R47, 0x2, R32 ;  /* 0x000000022f237819 */ /* 0x000fe20000010220 */
[----:B------:R-:W1:Y:S01]  /*11f00*/  S2R R4, SR_CgaCtaId ;  /* 0x0000000000047919 */ /* 0x000e620000008800 */
[----:B------:R-:W-:Y:S01]  /*11f10*/  MOV R2, 0x400 ;  /* 0x0000040000027802 */ /* 0x000fe20000000f00 */
[----:B------:R-:W-:Y:S01]  /*11f20*/  BSSY B0, `(.L_x_15606) ;  /* 0x0000238000007945 */ /* 0x000fe20003800000 */
[----:B------:R-:W-:Y:S02]  /*11f30*/  BAR.SYNC.DEFER_BLOCKING 0x5, 0x200 ;  /* 0x0148000000007b1d */ /* 0x000fe40000010000 */
[----:B-1----:R-:W-:-:S05]  /*11f40*/  LEA R2, R4, R2, 0x18 ;  /* 0x0000000204027211 */ /* 0x002fca00078ec0ff */
[----:B------:R1:W3:Y:S01]  /*11f50*/  LDS.128 R28, [R2+0x168d0] ;  /* 0x0168d000021c7984 */ /* 0x0002e20000000c00 */
[----:B------:R-:W-:Y:S06]  /*11f60*/  BAR.ARV 0x4, 0x200 ;  /* 0x0108000000007b1d */ /* 0x000fec0000002000 */
[----:B------:R-:W-:Y:S05]  /*11f70*/  @P0 BRA `(.L_x_15607) ;  /* 0x0000001800380947 */ /* 0x000fea0003800000 */
[----:B------:R-:W4:Y:S01]  /*11f80*/  LDL R4, [R1+0x64] ;  /* 0x0000640001047983 */ /* 0x000f220000100800 */
[----:B------:R-:W-:-:S03]  /*11f90*/  ULDC UR4, c[0x0][0xad4] ;  /* 0x0002b50000047ab9 */ /* 0x000fc60000000800 */
[----:B------:R-:W2:Y:S04]  /*11fa0*/  LDL.LU R26, [R1+0x4c] ;  /* 0x00004c00011a7983 */ /* 0x000ea80000300800 */
[----:B------:R-:W2:Y:S01]  /*11fb0*/  LDL.LU R34, [R1+0x50] ;  /* 0x0000500001227983 */ /* 0x000ea20000300800 */
[----:B0-----:R-:W0:Y:S01]  /*11fc0*/  S2R R5, SR_SWINHI ;  /* 0x0000000000057919 */ /* 0x001e220000002f00 */
[----:B-----5:R-:W-:Y:S02]  /*11fd0*/  MOV R24, R2 ;  /* 0x0000000200187202 */ /* 0x020fe40000000f00 */
[----:B0-----:R-:W-:Y:S02]  /*11fe0*/  MOV R25, R5 ;  /* 0x0000000500197202 */ /* 0x001fe40000000f00 */
[----:B------:R-:W-:Y:S01]  /*11ff0*/  F2FP.F16.F32.PACK_AB R14, R93, R92 ;  /* 0x0000005c5d0e723e */ /* 0x000fe200000000ff */
[----:B---3--:R-:W-:-:S02]  /*12000*/  IMAD.MOV.U32 R28, RZ, RZ, RZ ;  /* 0x000000ffff1c7224 */ /* 0x008fc400078e00ff */
        /* <DEDUP_REMOVED lines=19> */
[----:B------:R-:W-:Y:S01]  /*12140*/  LOP3.LUT R10, R9, R10, RZ, 0x3c, !PT ;  /* 0x0000000a090a7212 */ /* 0x000fe200078e3cff */
[----:B------:R-:W-:Y:S01]  /*12150*/  IMAD.X R7, RZ, RZ, R11, P1 ;  /* 0x000000ffff077224 */ /* 0x000fe200008e060b */
[----:B------:R-:W-:-:S02]  /*12160*/  LOP3.LUT R8, R4, R13, RZ, 0x3c, !PT ;  /* 0x0000000d04087212 */ /* 0x000fc400078e3cff */
[----:B------:R-:W-:Y:S02]  /*12170*/  LOP3.LUT R6, R6, R15, RZ, 0x3c, !PT ;  /* 0x0000000f06067212 */ /* 0x000fe400078e3cff */
[----:B------:R-:W-:Y:S02]  /*12180*/  LOP3.LUT R4, R12, R27, RZ, 0x3c, !PT ;  /* 0x0000001b0c047212 */ /* 0x000fe400078e3cff */
[----:B------:R-:W-:Y:S02]  /*12190*/  MOV R10, R10 ;  /* 0x0000000a000a7202 */ /* 0x000fe40000000f00 */
[----:B------:R-:W-:Y:S02]  /*121a0*/  F2FP.F16.F32.PACK_AB R12, R21, R20 ;  /* 0x00000014150c723e */ /* 0x000fe400000000ff */
[----:B------:R-:W-:Y:S02]  /*121b0*/  F2FP.F16.F32.PACK_AB R13, R91, R90 ;  /* 0x0000005a5b0d723e */ /* 0x000fe400000000ff */
[----:B------:R-:W-:-:S02]  /*121c0*/  F2FP.F16.F32.PACK_AB R15, R95, R94 ;  /* 0x0000005e5f0f723e */ /* 0x000fc400000000ff */
[----:B------:R-:W-:Y:S02]  /*121d0*/  IADD3.X R9, RZ, R11, RZ, P2, !PT ;  /* 0x0000000bff097210 */ /* 0x000fe400017fe4ff */
[----:B------:R-:W-:Y:S01]  /*121e0*/  MOV R37, R6 ;  /* 0x0000000600257202 */ /* 0x000fe20000000f00 */
[----:B------:R0:W-:Y:S01]  /*121f0*/  STSM.16.M88.4 [R10], R12 ;  /* 0x0000000c0a007844 */ /* 0x0001e20000000200 */
[----:B------:R-:W-:Y:S02]  /*12200*/  MOV R36, R4 ;  /* 0x0000000400247202 */ /* 0x000fe40000000f00 */
[----:B------:R-:W-:Y:S02]  /*12210*/  MOV R33, R8 ;  /* 0x0000000800217202 */ /* 0x000fe40000000f00 */
[----:B------:R-:W-:Y:S02]  /*12220*/  F2FP.F16.F32.PACK_AB R4, R97, R96 ;  /* 0x000000606104723e */ /* 0x000fe400000000ff */
[----:B------:R-:W-:-:S02]  /*12230*/  F2FP.F16.F32.PACK_AB R5, R99, R98 ;  /* 0x000000626305723e */ /* 0x000fc400000000ff */
[----:B------:R-:W-:Y:S02]  /*12240*/  F2FP.F16.F32.PACK_AB R6, R101, R100 ;  /* 0x000000646506723e */ /* 0x000fe400000000ff */
        /* <DEDUP_REMOVED lines=8> */
[----:B------:R-:W-:Y:S01]  /*122d0*/  F2FP.F16.F32.PACK_AB R15, R119, R118 ;  /* 0x00000076770f723e */ /* 0x000fe200000000ff */
[----:B------:R0:W-:Y:S01]  /*122e0*/  STSM.16.M88.4 [R33], R4 ;  /* 0x0000000421007844 */ /* 0x0001e20000000200 */
[----:B------:R-:W-:-:S03]  /*122f0*/  ISETP.NE.U32.AND P3, PT, RZ, UR6, PT ;  /* 0x00000006ff007c0c */ /* 0x000fc6000bf65070 */
[----:B------:R2:W-:Y:S01]  /*12300*/  STSM.16.M88.4 [R37], R8 ;  /* 0x0000000825007844 */ /* 0x0005e20000000200 */
[----:B------:R-:W-:-:S03]  /*12310*/  ISETP.NE.AND.EX P3, PT, RZ, UR7, PT, P3 ;  /* 0x00000007ff007c0c */ /* 0x000fc6000bf65330 */
[----:B------:R3:W-:Y:S01]  /*12320*/  STSM.16.M88.4 [R36], R12 ;  /* 0x0000000c24007844 */ /* 0x0007e20000000200 */
[----:B------:R-:W-:Y:S01]  /*12330*/  BAR.SYNC.DEFER_BLOCKING 0x1, 0x180 ;  /* 0x0046000000007b1d */ /* 0x000fe20000010000 */
[----:B------:R-:W-:Y:S02]  /*12340*/  ISETP.NE.U32.AND P0, PT, RZ, UR4, PT ;  /* 0x00000004ff007c0c */ /* 0x000fe4000bf05070 */
[C---:B------:R-:W-:Y:S02]  /*12350*/  IADD3 R26, P1, R34.reuse, UR4, RZ ;  /* 0x00000004221a7c10 */ /* 0x040fe4000ff3e0ff */
[----:B------:R-:W-:Y:S02]  /*12360*/  ISETP.NE.AND.EX P0, PT, RZ, UR5, PT, P0 ;  /* 0x00000005ff007c0c */ /* 0x000fe4000bf05300 */
[C---:B------:R-:W-:Y:S01]  /*12370*/  IADD3.X R27, R35.reuse, UR5, RZ, P1, !PT ;  /* 0x00000005231b7c10 */ /* 0x040fe20008ffe4ff */
[----:B0-----:R-:W-:Y:S01]  /*12380*/  IMAD.MOV.U32 R6, RZ, RZ, 0x9b8 ;  /* 0x000009b8ff067424 */ /* 0x001fe200078e00ff */
[----:B------:R-:W-:Y:S01]  /*12390*/  @P3 IADD3 R34, P1, R34, UR6, RZ ;  /* 0x0000000622223c10 */ /* 0x000fe2000ff3e0ff */
[----:B------:R-:W-:Y:S01]  /*123a0*/  ULDC UR6, c[0x0][0xa88] ;  /* 0x0002a20000067ab9 */ /* 0x000fe20000000800 */
[----:B------:R-:W-:Y:S01]  /*123b0*/  ISETP.GT.AND P2, PT, R38, 0x1, PT ;  /* 0x000000012600780c */ /* 0x000fe20003f44270 */
[----:B------:R-:W-:Y:S01]  /*123c0*/  IMAD.U32 R33, RZ, RZ, UR6 ;  /* 0x00000006ff217e24 */ /* 0x000fe2000f8e00ff */
[----:B------:R-:W-:Y:S01]  /*123d0*/  @P3 IADD3.X R35, R35, UR7, RZ, P1, !PT ;  /* 0x0000000723233c10 */ /* 0x000fe20008ffe4ff */
[----:B--2---:R-:W0:Y:S04]  /*123e0*/  LDC R8, c[0x0][0xbe8] ;  /* 0x0002fa00ff087b82 */ /* 0x004e280000000800 */
[----:B------:R2:W5:Y:S04]  /*123f0*/  @P0 LDG.E R28, desc[UR40][R26.64] ;  /* 0x000000281a1c0981 */ /* 0x000568000c1e1900 */
[----:B------:R2:W5:Y:S01]  /*12400*/  @P3 LDG.E R33, desc[UR40][R34.64] ;  /* 0x0000002822213981 */ /* 0x000562000c1e1900 */
[----:B------:R-:W-:-:S04]  /*12410*/  SEL R6, R6, 0x978, P2 ;  /* 0x0000097806067807 */ /* 0x000fc80001000000 */
[----:B---3--:R2:W3:Y:S08]  /*12420*/  LDC.64 R12, c[0x0][R6+0x220] ;  /* 0x00008800060c7b82 */ /* 0x0084f00000000a00 */
[----:B------:R2:W4:Y:S08]  /*12430*/  LDC.64 R14, c[0x0][R6+0x218] ;  /* 0x00008600060e7b82 */ /* 0x0005300000000a00 */
[----:B------:R2:W1:Y:S01]  /*12440*/  LDC.64 R10, c[0x0][R6+0x228] ;  /* 0x00008a00060a7b82 */ /* 0x0004620000000a00 */
[----:B0-----:R-:W-:Y:S01]  /*12450*/  ISETP.NE.AND P1, PT, R8, 0x1, PT ;  /* 0x000000010800780c */ /* 0x001fe20003f25270 */
[----:B--2---:R-:W-:-:S12]  /*12460*/  @P3 BRA `(.L_x_15608) ;  /* 0x0000000000103947 */ /* 0x004fd80003800000 */
[----:B------:R-:W-:Y:S05]  /*12470*/  @!P0 BRA `(.L_x_15608) ;  /* 0x00000000000c8947 */ /* 0x000fea0003800000 */
[----:B------:R-:W2:Y:S04]  /*12480*/  LDG.E R4, desc[UR40][R26.64] ;  /* 0x000000281a047981 */ /* 0x000ea8000c1e1900 */
[----:B-----5:R-:W2:Y:S02]  /*12490*/  LDG.E R33, desc[UR40][R26.64+0x4] ;  /* 0x000004281a217981 */ /* 0x020ea4000c1e1900 */
[----:B--2---:R-:W-:-:S07]  /*124a0*/  IMAD.IADD R33, R33, 0x1, -R4 ;  /* 0x0000000121217824 */ /* 0x004fce00078e0a04 */
.L_x_15608:
[----:B------:R-:W2:Y:S04]  /*124b0*/  LDL R26, [R1+0x44] ;  /* 0x00004400011a7983 */ /* 0x000ea80000100800 */
[----:B------:R-:W2:Y:S04]  /*124c0*/  LDL R49, [R1+0x28] ;  /* 0x0000280001317983 */ /* 0x000ea80000100800 */
[----:B------:R-:W2:Y:S01]  /*124d0*/  LDL R48, [R1+0x58] ;  /* 0x0000580001307983 */ /* 0x000ea20000100800 */
[----:B------:R-:W0:Y:S01]  /*124e0*/  LDC.64 R6, c[0x0][R6+0x210] ;  /* 0x0000840006067b82 */ /* 0x000e220000000a00 */
[----:B------:R-:W-:Y:S01]  /*124f0*/  ISETP.NE.U32.AND P0, PT, RZ, UR4, PT ;  /* 0x00000004ff007c0c */ /* 0x000fe2000bf05070 */
[-C--:B----4-:R-:W-:Y:S01]  /*12500*/  IMAD R35, R15, R23.reuse, RZ ;  /* 0x000000170f237224 */ /* 0x090fe200078e02ff */
[----:B------:R-:W4:Y:S01]  /*12510*/  LDL R38, [R1+0x60] ;  /* 0x0000600001267983 */ /* 0x000f220000100800 */
[----:B------:R-:W-:Y:S01]  /*12520*/  IMAD.WIDE.U32 R14, R14, R23, RZ ;  /* 0x000000170e0e7225 */ /* 0x000fe200078e00ff */
[----:B------:R-:W-:-:S03]  /*12530*/  ISETP.NE.AND.EX P0, PT, RZ, UR5, PT, P0 ;  /* 0x00000005ff007c0c */ /* 0x000fc6000bf05300 */
[----:B------:R-:W1:Y:S01]  /*12540*/  @P1 LDC R34, c[0x0][0xbec] ;  /* 0x0002fb00ff221b82 */ /* 0x000e620000000800 */
[----:B------:R-:W-:Y:S02]  /*12550*/  SEL R9, R47, RZ, !P0 ;  /* 0x000000ff2f097207 */ /* 0x000fe40004000000 */
[----:B------:R-:W-:-:S05]  /*12560*/  SEL R27, R32, RZ, !P0 ;  /* 0x000000ff201b7207 */ /* 0x000fca0004000000 */
[----:B------:R-:W0:Y:S01]  /*12570*/  @P1 LDC R39, c[0x0][0xbf0] ;  /* 0x0002fc00ff271b82 */ /* 0x000e220000000800 */
[----:B---3--:R-:W-:-:S07]  /*12580*/  IMAD R13, R13, R9, RZ ;  /* 0x000000090d0d7224 */ /* 0x008fce00078e02ff */
[----:B------:R-:W3:Y:S01]  /*12590*/  LDC.64 R4, c[0x0][0xba8] ;  /* 0x0002ea00ff047b82 */ /* 0x000ee20000000a00 */
[----:B------:R-:W1:Y:S01]  /*125a0*/  S2R R36, SR_TID.X ;  /* 0x0000000000247919 */ /* 0x000e620000002100 */
[C---:B------:R-:W-:Y:S02]  /*125b0*/  IMAD R37, R12.reuse, R27, R13 ;  /* 0x0000001b0c257224 */ /* 0x040fe400078e020d */
[----:B------:R-:W-:-:S04]  /*125c0*/  IMAD.WIDE.U32 R12, R12, R9, RZ ;  /* 0x000000090c0c7225 */ /* 0x000fc800078e00ff */
[----:B------:R-:W-:Y:S02]  /*125d0*/  IMAD.IADD R32, R15, 0x1, R35 ;  /* 0x000000010f207824 */ /* 0x000fe400078e0223 */
[----:B------:R-:W-:Y:S01]  /*125e0*/  IMAD.IADD R37, R13, 0x1, R37 ;  /* 0x000000010d257824 */ /* 0x000fe200078e0225 */
[----:B---3--:R-:W3:Y:S08]  /*125f0*/  @!P2 LDC R4, c[0x0][0xb50] ;  /* 0x0002d400ff04ab82 */ /* 0x008ef00000000800 */
[----:B------:R-:W3:Y:S01]  /*12600*/  @!P2 LDC R5, c[0x0][0xb54] ;  /* 0x0002d500ff05ab82 */ /* 0x000ee20000000800 */
[----:B-1----:R-:W-:-:S05]  /*12610*/  VIADD R44, R36, 0xffffff80 ;  /* 0xffffff80242c7836 */ /* 0x002fca0000000000 */
[----:B------:R-:W-:-:S04]  /*12620*/  SHF.R.S32.HI R36, RZ, 0x1f, R44 ;  /* 0x0000001fff247819 */ /* 0x000fc8000001142c */
[----:B------:R-:W-:-:S04]  /*12630*/  LEA.HI R36, R36, R44, RZ, 0x7 ;  /* 0x0000002c24247211 */ /* 0x000fc800078f38ff */
[----:B------:R-:W-:-:S05]  /*12640*/  LOP3.LUT R36, R36, 0xffffff80, RZ, 0xc0, !PT ;  /* 0xffffff8024247812 */ /* 0x000fca00078ec0ff */
[----:B------:R-:W-:Y:S02]  /*12650*/  IMAD.IADD R36, R44, 0x1, -R36 ;  /* 0x000000012c247824 */ /* 0x000fe400078e0a24 */
[----:B-----5:R-:W-:Y:S01]  /*12660*/  IMAD R44, R33, R8, RZ ;  /* 0x00000008212c7224 */ /* 0x020fe200078e02ff */
[----:B--2---:R-:W-:Y:S02]  /*12670*/  IADD3 R41, R26, R49, RZ ;  /* 0x000000311a297210 */ /* 0x004fe40007ffe0ff */
[----:B------:R-:W-:Y:S02]  /*12680*/  IADD3 R26, P0, P3, R12, R14, R28 ;  /* 0x0000000e0c1a7210 */ /* 0x000fe40007b1e01c */
[----:B------:R-:W-:Y:S01]  /*12690*/  SEL R27, R48, RZ, P2 ;  /* 0x000000ff301b7207 */ /* 0x000fe20001000000 */
[----:B------:R-:W-:-:S04]  /*126a0*/  @P1 IMAD.HI.U32 R14, R41, R34, RZ ;  /* 0x00000022290e1227 */ /* 0x000fc800078e00ff */
[----:B------:R-:W-:Y:S01]  /*126b0*/  IMAD.MOV.U32 R15, RZ, RZ, R41 ;  /* 0x000000ffff0f7224 */ /* 0x000fe200078e0029 */
[----:B0-----:R-:W-:Y:S01]  /*126c0*/  @P1 SHF.R.U32.HI R15, RZ, R39, R14 ;  /* 0x00000027ff0f1219 */ /* 0x001fe2000001160e */
[-C--:B------:R-:W-:Y:S01]  /*126d0*/  IMAD R35, R11, R27.reuse, RZ ;  /* 0x0000001b0b237224 */ /* 0x080fe200078e02ff */
[----:B------:R-:W-:Y:S01]  /*126e0*/  SHF.R.S32.HI R11, RZ, 0x1f, R28 ;  /* 0x0000001fff0b7819 */ /* 0x000fe2000001141c */
[----:B------:R-:W-:-:S03]  /*126f0*/  IMAD.WIDE.U32 R12, R10, R27, RZ ;  /* 0x0000001b0a0c7225 */ /* 0x000fc600078e00ff */
[----:B------:R-:W-:Y:S01]  /*12700*/  IADD3.X R27, R37, R32, R11, P0, P3 ;  /* 0x00000020251b7210 */ /* 0x000fe200007e640b */
[--C-:B------:R-:W-:Y:S01]  /*12710*/  IMAD.MOV R37, RZ, RZ, -R15.reuse ;  /* 0x000000ffff257224 */ /* 0x100fe200078e0a0f */
[----:B------:R-:W-:Y:S02]  /*12720*/  IADD3 R12, P0, P3, R15, R26, R12 ;  /* 0x0000001a0f0c7210 */ /* 0x000fe40007b1e00c */
[----:B------:R-:W-:Y:S01]  /*12730*/  SHF.R.S32.HI R10, RZ, 0x1f, R15 ;  /* 0x0000001fff0a7819 */ /* 0x000fe2000001140f */
[----:B------:R-:W-:Y:S01]  /*12740*/  IMAD R15, R8, R37, R41 ;  /* 0x00000025080f7224 */ /* 0x000fe200078e0229 */
[----:B------:R-:W-:-:S04]  /*12750*/  IADD3 R35, R13, R35, RZ ;  /* 0x000000230d237210 */ /* 0x000fc80007ffe0ff */
[----:B------:R-:W-:Y:S01]  /*12760*/  IADD3.X R13, R10, R27, R35, P0, P3 ;  /* 0x0000001b0a0d7210 */ /* 0x000fe200007e6423 */
[----:B------:R-:W-:Y:S01]  /*12770*/  IMAD R7, R7, R15, RZ ;  /* 0x0000000f07077224 */ /* 0x000fe200078e02ff */
[----:B------:R-:W-:-:S05]  /*12780*/  SHF.R.S32.HI R27, RZ, 0x1f, R15 ;  /* 0x0000001fff1b7819 */ /* 0x000fca000001140f */
[C---:B------:R-:W-:Y:S02]  /*12790*/  IMAD R27, R6.reuse, R27, R7 ;  /* 0x0000001b061b7224 */ /* 0x040fe400078e0207 */
[----:B------:R-:W-:-:S04]  /*127a0*/  IMAD.WIDE.U32 R6, R6, R15, R12 ;  /* 0x0000000f06067225 */ /* 0x000fc800078e000c */
[----:B------:R-:W-:Y:S01]  /*127b0*/  IMAD.IADD R7, R7, 0x1, R27 ;  /* 0x0000000107077824 */ /* 0x000fe200078e021b */
[----:B---3--:R-:W-:-:S04]  /*127c0*/  LEA R4, P0, R6, R4, 0x2 ;  /* 0x0000000406047211 */ /* 0x008fc800078010ff */
[----:B------:R-:W-:Y:S01]  /*127d0*/  LEA.HI.X R6, R6, R5, R7, 0x2, P0 ;  /* 0x0000000506067211 */ /* 0x000fe200000f1407 */
[----:B------:R-:W-:Y:S01]  /*127e0*/  SHFL.IDX PT, R12, R4, RZ, 0x1c1f ;  /* 0x001c1fff040c7589 */ /* 0x000fe200000e0000 */
[----:B----4-:R-:W-:-:S03]  /*127f0*/  IMAD.IADD R7, R38, 0x1, R49 ;  /* 0x0000000126077824 */ /* 0x010fc600078e0231 */
[----:B------:R-:W0:Y:S04]  /*12800*/  SHFL.IDX PT, R13, R6, RZ, 0x1c1f ;  /* 0x001c1fff060d7589 */ /* 0x000e2800000e0000 */
[----:B------:R-:W-:Y:S04]  /*12810*/  SHFL.IDX PT, R14, R4, 0x1, 0x1c1f ;  /* 0x003c1f00040e7f89 */ /* 0x000fe800000e0000 */
        /* <DEDUP_REMOVED lines=36> */
[--C-:B------:R-:W-:Y:S01]  /*12a60*/  IMAD.X R33, RZ, RZ, R25.reuse, P2 ;  /* 0x000000ffff217224 */ /* 0x100fe200010e0619 */
[----:B------:R-:W-:Y:S01]  /*12a70*/  MOV R5, R25 ;  /* 0x0000001900057202 */ /* 0x000fe20000000f00 */
[----:B------:R-:W-:-:S02]  /*12a80*/  IMAD.X R37, RZ, RZ, R25, P3 ;  /* 0x000000ffff257224 */ /* 0x000fc400018e0619 */
        /* <DEDUP_REMOVED lines=9> */
[----:B------:R-:W-:Y:S01]  /*12b20*/  IMAD R11, R23, UR5, R11 ;  /* 0x00000005170b7c24 */ /* 0x000fe2000f8e020b */
[----:B------:R-:W-:Y:S01]  /*12b30*/  ULDC.64 UR4, c[0x0][0xaf0] ;  /* 0x0002bc0000047ab9 */ /* 0x000fe20000000a00 */
[----:B------:R-:W-:Y:S01]  /*12b40*/  @!PT LDS RZ, [RZ] ;  /* 0x00000000fffff984 */ /* 0x000fe20000000800 */
[----:B------:R-:W-:Y:S01]  /*12b50*/  @!PT LDS RZ, [RZ] ;  /* 0x00000000fffff984 */ /* 0x000fe20000000800 */
[----:B------:R-:W-:Y:S01]  /*12b60*/  @!PT LDS RZ, [RZ] ;  /* 0x00000000fffff984 */ /* 0x000fe20000000800 */
[----:B------:R-:W-:Y:S01]  /*12b70*/  @!PT LDS RZ, [RZ] ;  /* 0x00000000fffff984 */ /* 0x000fe20000000800 */
[----:B------:R2:W-:Y:S06]  /*12b80*/  MEMBAR.ALL.CTA ;  /* 0x0000000000007992 */ /* 0x0005ec0000008000 */
[----:B--2---:R-:W2:Y:S01]  /*12b90*/  FENCE.VIEW.ASYNC.S ;  /* 0x00000000000073c6 */ /* 0x004ea20000000000 */
[----:B------:R-:W-:-:S02]  /*12ba0*/  IMAD R12, R12, UR4, RZ ;  /* 0x000000040c0c7c24 */ /* 0x000fc4000f8e02ff */
[----:B0-----:R-:W-:-:S04]  /*12bb0*/  @P1 IMAD.HI.U32 R0, R14, R13, RZ ;  /* 0x0000000d0e001227 */ /* 0x001fc800078e00ff */
[----:B------:R-:W-:Y:S01]  /*12bc0*/  IMAD.MOV.U32 R3, RZ, RZ, R14 ;  /* 0x000000ffff037224 */ /* 0x000fe200078e000e */
[----:B-1----:R-:W-:Y:S01]  /*12bd0*/  @P1 SHF.R.U32.HI R3, RZ, R15, R0 ;  /* 0x0000000fff031219 */ /* 0x002fe20000011600 */
[C---:B------:R-:W-:Y:S02]  /*12be0*/  IMAD R13, R9.reuse, UR5, R12 ;  /* 0x00000005090d7c24 */ /* 0x040fe4000f8e020c */
[----:B------:R-:W-:Y:S01]  /*12bf0*/  IMAD.WIDE.U32 R10, R9, UR4, R10 ;  /* 0x00000004090a7c25 */ /* 0x000fe2000f8e000a */
[----:B------:R-:W-:Y:S01]  /*12c00*/  SHF.R.S32.HI R9, RZ, 0x1f, R3 ;  /* 0x0000001fff097819 */ /* 0x000fe20000011403 */
[----:B------:R-:W-:Y:S02]  /*12c10*/  ULDC.64 UR4, c[0x0][0xae0] ;  /* 0x0002b80000047ab9 */ /* 0x000fe40000000a00 */
[----:B------:R-:W-:Y:S01]  /*12c20*/  IMAD.IADD R11, R11, 0x1, R13 ;  /* 0x000000010b0b7824 */ /* 0x000fe200078e020d */
[----:B------:R-:W-:Y:S01]  /*12c30*/  IADD3 R13, -R3, RZ, RZ ;  /* 0x000000ff030d7210 */ /* 0x000fe20007ffe1ff */
[----:B------:R-:W-:-:S02]  /*12c40*/  VIADD R0, R2, 0x16820 ;  /* 0x0001682002007836 */ /* 0x000fc40000000000 */
[----:B------:R-:W-:Y:S02]  /*12c50*/  IMAD R12, R9, UR4, RZ ;  /* 0x00000004090c7c24 */ /* 0x000fe4000f8e02ff */
[----:B------:R-:W-:Y:S01]  /*12c60*/  IMAD R13, R8, R13, R14 ;  /* 0x0000000d080d7224 */ /* 0x000fe200078e020e */
[----:B------:R-:W-:Y:S01]  /*12c70*/  PRMT R0, RZ, 0x654, R0 ;  /* 0x00000654ff007816 */ /* 0x000fe20000000000 */
[----:B------:R-:W-:-:S03]  /*12c80*/  IMAD R15, R3, UR5, R12 ;  /* 0x00000005030f7c24 */ /* 0x000fc6000f8e020c */
[----:B--2---:R0:W-:Y:S01]  /*12c90*/  SYNCS.ARRIVE.TRANS64.RED.A1T0 RZ, [R0+URZ], RZ ;  /* 0x000000ff00ff79a7 */ /* 0x0041e2000810043f */
[----:B------:R-:W-:Y:S01]  /*12ca0*/  IMAD.WIDE.U32 R8, R3, UR4, R10 ;  /* 0x0000000403087c25 */ /* 0x000fe2000f8e000a */
[----:B------:R-:W-:Y:S01]  /*12cb0*/  ULDC.64 UR4, c[0x0][0xad8] ;  /* 0x0002b60000047ab9 */ /* 0x000fe20000000a00 */
[----:B0-----:R-:W-:Y:S02]  /*12cc0*/  SHF.R.S32.HI R0, RZ, 0x1f, R13 ;  /* 0x0000001fff007819 */ /* 0x001fe4000001140d */
[----:B------:R-:W-:-:S03]  /*12cd0*/  IMAD.IADD R9, R9, 0x1, R15 ;  /* 0x0000000109097824 */ /* 0x000fc600078e020f */
        /* <DEDUP_REMOVED lines=15> */
[C---:B------:R-:W-:Y:S01]  /*12dd0*/  IADD3 R11, R41.reuse, 0x30, RZ ;  /* 0x00000030290b7810 */ /* 0x040fe20007ffe0ff */
[----:B------:R-:W2:Y:S01]  /*12de0*/  SHFL.IDX PT, R0, R40, RZ, 0x181f ;  /* 0x00181fff28007589 */ /* 0x000ea200000e0000 */
[-C--:B------:R-:W-:Y:S02]  /*12df0*/  ISETP.GE.OR P2, PT, R41, R44.reuse, P0 ;  /* 0x0000002c2900720c */ /* 0x080fe40000746670 */
[-C--:B------:R-:W-:Y:S01]  /*12e00*/  ISETP.GE.OR P3, PT, R11, R44.reuse, P0 ;  /* 0x0000002c0b00720c */ /* 0x080fe20000766670 */
[----:B------:R-:W3:Y:S01]  /*12e10*/  SHFL.IDX PT, R14, R23, 0x2, 0x181f ;  /* 0x00581f00170e7f89 */ /* 0x000ee200000e0000 */
[----:B------:R-:W-:-:S03]  /*12e20*/  ISETP.GE.OR P4, PT, R13, R44, P0 ;  /* 0x0000002c0d00720c */ /* 0x000fc60000786670 */
[----:B------:R-:W4:Y:S04]  /*12e30*/  SHFL.IDX PT, R8, R40, 0x1, 0x181f ;  /* 0x00381f0028087f89 */ /* 0x000f2800000e0000 */
[----:B------:R-:W4:Y:S02]  /*12e40*/  SHFL.IDX PT, R10, R40, 0x2, 0x181f ;  /* 0x00581f00280a7f89 */ /* 0x000f2400000e0000 */
[C---:B0-----:R-:W-:Y:S02]  /*12e50*/  @!P2 LEA R28, P5, R43.reuse, R3, 0x1 ;  /* 0x000000032b1ca211 */ /* 0x041fe400078a08ff */
[C---:B-1----:R-:W-:Y:S02]  /*12e60*/  @!P3 LEA R20, P1, R43.reuse, R9, 0x1 ;  /* 0x000000092b14b211 */ /* 0x042fe400078208ff */
[----:B--2---:R-:W-:-:S02]  /*12e70*/  @!P2 LEA.HI.X R3, R43, R0, R42, 0x1, P5 ;  /* 0x000000002b03a211 */ /* 0x004fc400028f0c2a */
        /* <DEDUP_REMOVED lines=12> */
.L_x_15802:
[----:B------:R-:W-:-:S05]  /*12f40*/  VIADD R41, R41, 0x90 ;  /* 0x0000009029297836 */ /* 0x000fca0000000000 */
[----:B------:R-:W-:-:S13]  /*12f50*/  ISETP.GE.OR P0, PT, R41, R44, P0 ;  /* 0x0000002c2900720c */ /* 0x000fda0000706670 */
[----:B------:R-:W-:Y:S05]  /*12f60*/  @P0 BRA `(.L_x_15611) ;  /* 0x0000001000cc0947 */ /* 0x000fea0003800000 */
[----:B------:R-:W-:-:S04]  /*12f70*/  LEA R14, P0, R43, R14, 0x1 ;  /* 0x0000000e2b0e7211 */ /* 0x000fc800078008ff */
[----:B------:R-:W-:-:S05]  /*12f80*/  LEA.HI.X R15, R43, R0, R42, 0x1, P0 ;  /* 0x000000002b0f7211 */ /* 0x000fca00000f0c2a */
[----:B------:R0:W-:Y:S01]  /*12f90*/  ST.E.128 desc[UR40][R14.64], R36 ;  /* 0x000000240e007985 */ /* 0x0001e2000c101d28 */
[----:B------:R-:W-:Y:S05]  /*12fa0*/  BRA `(.L_x_15611) ;  /* 0x0000001000bc7947 */ /* 0x000fea0003800000 */
.L_x_15609:
        /* <DEDUP_REMOVED lines=9> */
[----:B------:R-:W-:-:S03]  /*13040*/  ULDC.64 UR4, c[0x0][0xb38] ;  /* 0x0002ce0000047ab9 */ /* 0x000fc60000000a00 */
        /* <DEDUP_REMOVED lines=8> */
[----:B------:R-:W-:-:S03]  /*130d0*/  ULDC.64 UR4, c[0x0][0xb48] ;  /* 0x0002d20000047ab9 */ /* 0x000fc60000000a00 */
[----:B------:R-:W-:Y:S01]  /*130e0*/  IMAD.MOV.U32 R9, RZ, RZ, R41 ;  /* 0x000000ffff097224 */ /* 0x000fe200078e0029 */
[----:B0-----:R-:W-:Y:S01]  /*130f0*/  @P1 SHF.R.U32.HI R9, RZ, R13, R4 ;  /* 0x0000000dff091219 */ /* 0x001fe20000011604 */
[----:B------:R-:W-:Y:S02]  /*13100*/  IMAD.IADD R11, R11, 0x1, R3 ;  /* 0x000000010b0b7824 */ /* 0x000fe400078e0203 */
[----:B------:R-:W-:Y:S01]  /*13110*/  VIADD R4, R2, 0x16820 ;  /* 0x0001682002047836 */ /* 0x000fe20000000000 */
[----:B------:R-:W-:Y:S01]  /*13120*/  IADD3 R3, -R9, RZ, RZ ;  /* 0x000000ff09037210 */ /* 0x000fe20007ffe1ff */
[----:B------:R-:W-:Y:S01]  /*13130*/  IMAD.WIDE.U32 R10, R48, UR4, R10 ;  /* 0x00000004300a7c25 */ /* 0x000fe2000f8e000a */
[----:B------:R-:W-:Y:S02]  /*13140*/  SHF.R.S32.HI R0, RZ, 0x1f, R9 ;  /* 0x0000001fff007819 */ /* 0x000fe40000011409 */
[----:B------:R-:W-:Y:S01]  /*13150*/  PRMT R4, RZ, 0x654, R4 ;  /* 0x00000654ff047816 */ /* 0x000fe20000000004 */
[----:B------:R-:W-:-:S02]  /*13160*/  IMAD R3, R8, R3, R41 ;  /* 0x0000000308037224 */ /* 0x000fc400078e0229 */
[----:B------:R-:W-:Y:S01]  /*13170*/  IMAD R0, R0, UR6, RZ ;  /* 0x0000000600007c24 */ /* 0x000fe2000f8e02ff */
[----:B------:R0:W-:Y:S01]  /*13180*/  SYNCS.ARRIVE.TRANS64.RED.A1T0 RZ, [R4+URZ], RZ ;  /* 0x000000ff04ff79a7 */ /* 0x0001e2000810043f */
        /* <DEDUP_REMOVED lines=12> */
[----:B------:R-:W-:-:S03]  /*13250*/  UMOV UR4, 0xffffffff ;  /* 0xffffffff00047882 */ /* 0x000fc60000000000 */
[----:B0-----:R-:W-:Y:S01]  /*13260*/  LEA.HI.X R4, R8, UR5, R3, 0x2, P0 ;  /* 0x0000000508047c11 */ /* 0x001fe200080f1403 */
[C---:B--2---:R-:W-:Y:S01]  /*13270*/  VIADD R23, R42.reuse, 0x10 ;  /* 0x000000102a177836 */ /* 0x044fe20000000000 */
[C---:B------:R-:W-:Y:S01]  /*13280*/  IADD3 R27, R42.reuse, 0x18, RZ ;  /* 0x000000182a1b7810 */ /* 0x040fe20007ffe0ff */
[C---:B------:R-:W-:Y:S01]  /*13290*/  VIADD R32, R42.reuse, 0x20 ;  /* 0x000000202a207836 */ /* 0x040fe20000000000 */
[C---:B------:R-:W-:Y:S01]  /*132a0*/  IADD3 R40, R42.reuse, 0x8, RZ ;  /* 0x000000082a287810 */ /* 0x040fe20007ffe0ff */
        /* <DEDUP_REMOVED lines=8> */
[----:B------:R-:W-:Y:S02]  /*13330*/  SHF.R.S32.HI R39, RZ, 0x1f, R38 ;  /* 0x0000001fff277819 */ /* 0x000fe40000011426 */
[----:B------:R-:W-:Y:S01]  /*13340*/  SHF.R.S32.HI R41, RZ, 0x1f, R40 ;  /* 0x0000001fff297819 */ /* 0x000fe20000011428 */
[----:B------:R-:W-:Y:S06]  /*13350*/  BRA.DIV UR4, `(.L_x_15612) ;  /* 0x000000a2047c7947 */ /* 0x000fec000b800000 */
[----:B------:R0:W1:Y:S04]  /*13360*/  SHFL.IDX PT, R3, R4, RZ, 0x1c1f ;  /* 0x001c1fff04037589 */ /* 0x00006800000e0000 */
[----:B------:R0:W2:Y:S02]  /*13370*/  SHFL.IDX PT, R14, R0, RZ, 0x1c1f ;  /* 0x001c1fff000e7589 */ /* 0x0000a400000e0000 */
.L_x_15805:
        /* <DEDUP_REMOVED lines=9> */
[-C--:B--2---:R-:W-:Y:S01]  /*13410*/  @!P1 LEA R8, P5, R40, R14.reuse, 0x2 ;  /* 0x0000000e28089211 */ /* 0x084fe200078a10ff */
[----:B------:R-:W-:Y:S01]  /*13420*/  @!P3 IMAD.WIDE R6, R42, 0x4, R14 ;  /* 0x000000042a06b825 */ /* 0x000fe200078e020e */
[C---:B------:R-:W-:Y:S02]  /*13430*/  @!P0 LEA R10, P2, R23.reuse, R14, 0x2 ;  /* 0x0000000e170a8211 */ /* 0x040fe400078410ff */
[-C--:B------:R-:W-:Y:S02]  /*13440*/  @!P1 LEA.HI.X R9, R40, R3.reuse, R41, 0x2, P5 ;  /* 0x0000000328099211 */ /* 0x080fe400028f1429 */
[----:B------:R1:W-:Y:S01]  /*13450*/  @!P3 ST.E.64 desc[UR40][R6.64], R20 ;  /* 0x000000140600b985 */ /* 0x0003e2000c101b28 */
[----:B------:R-:W-:Y:S02]  /*13460*/  ISETP.GE.AND P3, PT, R32, UR4, PT ;  /* 0x0000000420007c0c */ /* 0x000fe4000bf66270 */
[----:B------:R-:W-:Y:S01]  /*13470*/  @!P0 LEA.HI.X R11, R23, R3, R26, 0x2, P2 ;  /* 0x00000003170b8211 */ /* 0x000fe200010f141a */
[----:B------:R2:W-:Y:S01]  /*13480*/  @!P1 ST.E.64 desc[UR40][R8.64], R92 ;  /* 0x0000005c08009985 */ /* 0x0005e2000c101b28 */
[----:B------:R-:W-:-:S02]  /*13490*/  ISETP.GE.AND P2, PT, R34, UR4, PT ;  /* 0x0000000422007c0c */ /* 0x000fc4000bf46270 */
[CC--:B------:R-:W-:Y:S01]  /*134a0*/  @!P4 LEA R12, P5, R27.reuse, R14.reuse, 0x2 ;  /* 0x0000000e1b0cc211 */ /* 0x0c0fe200078a10ff */
[----:B------:R3:W-:Y:S01]  /*134b0*/  @!P0 ST.E.64 desc[UR40][R10.64], R96 ;  /* 0x000000600a008985 */ /* 0x0007e2000c101b28 */
[----:B------:R-:W-:Y:S02]  /*134c0*/  ISETP.GE.AND P1, PT, R36, UR4, PT ;  /* 0x0000000424007c0c */ /* 0x000fe4000bf26270 */
[----:B------:R-:W-:Y:S02]  /*134d0*/  ISETP.GE.AND P0, PT, R38, UR4, PT ;  /* 0x0000000426007c0c */ /* 0x000fe4000bf06270 */
[----:B------:R-:W-:Y:S02]  /*134e0*/  @!P4 LEA.HI.X R13, R27, R3, R28, 0x2, P5 ;  /* 0x000000031b0dc211 */ /* 0x000fe400028f141c */
[----:B------:R-:W-:-:S03]  /*134f0*/  @!P3 LEA R24, P5, R32, R14, 0x2 ;  /* 0x0000000e2018b211 */ /* 0x000fc600078a10ff */
[----:B------:R3:W-:Y:S01]  /*13500*/  @!P4 ST.E.64 desc[UR40][R12.64], R100 ;  /* 0x000000640c00c985 */ /* 0x0007e2000c101b28 */
[-C--:B-1----:R-:W-:Y:S02]  /*13510*/  @!P2 LEA R6, P4, R34, R14.reuse, 0x2 ;  /* 0x0000000e2206a211 */ /* 0x082fe400078810ff */
[-C--:B------:R-:W-:Y:S02]  /*13520*/  @!P3 LEA.HI.X R25, R32, R3.reuse, R33, 0x2, P5 ;  /* 0x000000032019b211 */ /* 0x080fe400028f1421 */
[-C--:B--2---:R-:W-:Y:S02]  /*13530*/  @!P1 LEA R8, P5, R36, R14.reuse, 0x2 ;  /* 0x0000000e24089211 */ /* 0x084fe400078a10ff */
[-C--:B------:R-:W-:Y:S01]  /*13540*/  @!P2 LEA.HI.X R7, R34, R3.reuse, R35, 0x2, P4 ;  /* 0x000000032207a211 */ /* 0x080fe200020f1423 */
[----:B------:R3:W-:Y:S01]  /*13550*/  @!P3 ST.E.64 desc[UR40][R24.64], R104 ;  /* 0x000000681800b985 */ /* 0x0007e2000c101b28 */
[----:B------:R-:W-:Y:S02]  /*13560*/  @!P0 LEA R14, P4, R38, R14, 0x2 ;  /* 0x0000000e260e8211 */ /* 0x000fe400078810ff */
[-C--:B------:R-:W-:Y:S01]  /*13570*/  @!P1 LEA.HI.X R9, R36, R3.reuse, R37, 0x2, P5 ;  /* 0x0000000324099211 */ /* 0x080fe200028f1425 */
[----:B------:R3:W-:Y:S01]  /*13580*/  @!P2 ST.E.64 desc[UR40][R6.64], R108 ;  /* 0x0000006c0600a985 */ /* 0x0007e2000c101b28 */
[----:B------:R-:W-:-:S03]  /*13590*/  @!P0 LEA.HI.X R15, R38, R3, R39, 0x2, P4 ;  /* 0x00000003260f8211 */ /* 0x000fc600020f1427 */
[----:B------:R3:W-:Y:S04]  /*135a0*/  @!P1 ST.E.64 desc[UR40][R8.64], R112 ;  /* 0x0000007008009985 */ /* 0x0007e8000c101b28 */
[----:B------:R3:W-:Y:S02]  /*135b0*/  @!P0 ST.E.64 desc[UR40][R14.64], R116 ;  /* 0x000000740e008985 */ /* 0x0007e4000c101b28 */
.L_x_15614:
[----:B------:R-:W-:Y:S05]  /*135c0*/  BSYNC B1 ;  /* 0x0000000000017941 */ /* 0x000fea0003800000 */
.L_x_15613:
[----:B------:R-:W-:-:S03]  /*135d0*/  UMOV UR4, 0xffffffff ;  /* 0xffffffff00047882 */ /* 0x000fc60000000000 */
[----:B------:R-:W-:Y:S05]  /*135e0*/  BRA.DIV UR4, `(.L_x_15615) ;  /* 0x000000a2040c7947 */ /* 0x000fea000b800000 */
[----:B-1----:R1:W4:Y:S04]  /*135f0*/  SHFL.IDX PT, R3, R4, 0x1, 0x1c1f ;  /* 0x003c1f0004037f89 */ /* 0x00232800000e0000 */
[----:B--23--:R1:W2:Y:S02]  /*13600*/  SHFL.IDX PT, R14, R0, 0x1, 0x1c1f ;  /* 0x003c1f00000e7f89 */ /* 0x00c2a400000e0000 */
.L_x_15809:
        /* <DEDUP_REMOVED lines=37> */
.L_x_15607:
[----:B------:R-:W2:Y:S01]  /*13860*/  LDL.LU R0, [R1+0x50] ;  /* 0x0000500001007983 */ /* 0x000ea20000300800 */
[----:B------:R-:W-:Y:S01]  /*13870*/  ULDC.64 UR6, c[0x0][0xc08] ;  /* 0x0003020000067ab9 */ /* 0x000fe20000000a00 */
[----:B------:R-:W-:Y:S02]  /*13880*/  ULDC.64 UR4, c[0x0][0xc00] ;  /* 0x0003000000047ab9 */ /* 0x000fe40000000a00 */
[----:B------:R-:W4:Y:S01]  /*13890*/  LDL R8, [R1+0x4c] ;  /* 0x00004c0001087983 */ /* 0x000f220000100800 */
[----:B------:R-:W-:Y:S01]  /*138a0*/  ISETP.NE.U32.AND P1, PT, RZ, UR6, PT ;  /* 0x00000006ff007c0c */ /* 0x000fe2000bf25070 */
[----:B------:R-:W-:Y:S01]  /*138b0*/  IMAD.MOV.U32 R3, RZ, RZ, RZ ;  /* 0x000000ffff037224 */ /* 0x000fe200078e00ff */
[----:B------:R-:W-:Y:S02]  /*138c0*/  ISETP.NE.U32.AND P0, PT, RZ, UR4, PT ;  /* 0x00000004ff007c0c */ /* 0x000fe4000bf05070 */
[----:B------:R-:W-:Y:S02]  /*138d0*/  ISETP.NE.AND.EX P1, PT, RZ, UR7, PT, P1 ;  /* 0x00000007ff007c0c */ /* 0x000fe4000bf25310 */
[----:B------:R-:W-:Y:S01]  /*138e0*/  ISETP.NE.AND.EX P0, PT, RZ, UR5, PT, P0 ;  /* 0x00000005ff007c0c */ /* 0x000fe2000bf05300 */
[----:B------:R-:W1:Y:S01]  /*138f0*/  S2R R9, SR_TID.X ;  /* 0x0000000000097919 */ /* 0x000e620000002100 */
[----:B--2---:R-:W-:Y:S01]  /*13900*/  IADD3 R4, P2, R0, UR4, RZ ;  /* 0x0000000400047c10 */ /* 0x004fe2000ff5e0ff */
[----:B------:R-:W-:-:S03]  /*13910*/  ULDC UR4, c[0x0][0xa88] ;  /* 0x0002a20000047ab9 */ /* 0x000fc60000000800 */
[----:B0-----:R-:W-:-:S05]  /*13920*/  IADD3.X R5, R35, UR5, RZ, P2, !PT ;  /* 0x0000000523057c10 */ /* 0x001fca00097fe4ff */
[----:B------:R-:W-:Y:S01]  /*13930*/  @P1 IADD3 R6, P2, R0, UR6, RZ ;  /* 0x0000000600061c10 */ /* 0x000fe2000ff5e0ff */
[----:B-----5:R-:W-:Y:S01]  /*13940*/  IMAD.U32 R24, RZ, RZ, UR4 ;  /* 0x00000004ff187e24 */ /* 0x020fe2000f8e00ff */
[----:B------:R0:W5:Y:S02]  /*13950*/  @P0 LDG.E R3, desc[UR40][R4.64] ;  /* 0x0000002804030981 */ /* 0x000164000c1e1900 */
[----:B------:R-:W-:Y:S02]  /*13960*/  @P1 IADD3.X R7, R35, UR7, RZ, P2, !PT ;  /* 0x0000000723071c10 */ /* 0x000fe400097fe4ff */
[----:B-1----:R-:W-:-:S03]  /*13970*/  IADD3 R34, R9, -0x80, RZ ;  /* 0xffffff8009227810 */ /* 0x002fc60007ffe0ff */
[----:B------:R0:W5:Y:S01]  /*13980*/  @P1 LDG.E R24, desc[UR40][R6.64] ;  /* 0x0000002806181981 */ /* 0x000162000c1e1900 */
[----:B----4-:R-:W-:Y:S02]  /*13990*/  ISETP.NE.AND P2, PT, R8, RZ, PT ;  /* 0x000000ff0800720c */ /* 0x010fe40003f45270 */
[----:B------:R-:W-:-:S11]  /*139a0*/  ISETP.GT.AND P3, PT, R34, 0xbf, PT ;  /* 0x000000bf2200780c */ /* 0x000fd60003f64270 */
[----:B------:R-:W1:Y:S02]  /*139b0*/  @!P2 LDC R8, c[0x0][0xad4] ;  /* 0x0002b500ff08ab82 */ /* 0x000e640000000800 */
[----:B-1----:R0:W-:Y:S01]  /*139c0*/  @!P2 STL [R1+0x4c], R8 ;  /* 0x00004c080100a387 */ /* 0x0021e20000100800 */
[----:B------:R-:W-:Y:S01]  /*139d0*/  ISETP.GT.AND P2, PT, R8, 0x1, PT ;  /* 0x000000010800780c */ /* 0x000fe20003f44270 */
[----:B------:R-:W-:-:S12]  /*139e0*/  @P1 BRA `(.L_x_15616) ;  /* 0x0000000000101947 */ /* 0x000fd80003800000 */
[----:B------:R-:W-:Y:S05]  /*139f0*/  @!P0 BRA `(.L_x_15616) ;  /* 0x00000000000c8947 */ /* 0x000fea0003800000 */
[----:B0-----:R-:W2:Y:S04]  /*13a00*/  LDG.E R7, desc[UR40][R4.64] ;  /* 0x0000002804077981 */ /* 0x001ea8000c1e1900 */
[----:B-----5:R-:W2:Y:S02]  /*13a10*/  LDG.E R24, desc[UR40][R4.64+0x4] ;  /* 0x0000042804187981 */ /* 0x020ea4000c1e1900 */
[----:B--2---:R-:W-:-:S07]  /*13a20*/  IMAD.IADD R24, R24, 0x1, -R7 ;  /* 0x0000000118187824 */ /* 0x004fce00078e0a07 */
.L_x_15616:
[----:B------:R-:W-:Y:S01]  /*13a30*/  BSSY B1, `(.L_x_15617) ;  /* 0x0000037000017945 */ /* 0x000fe20003800000 */
[----:B------:R-:W-:Y:S02]  /*13a40*/  SEL R33, R47, RZ, !P0 ;  /* 0x000000ff2f217207 */ /* 0x000fe40004000000 */
[----:B------:R-:W-:Y:S02]  /*13a50*/  SEL R32, R32, RZ, !P0 ;  /* 0x000000ff20207207 */ /* 0x000fe40004000000 */
[----:B-----5:R-:W-:Y:S01]  /*13a60*/  SHF.R.S32.HI R26, RZ, 0x1f, R3 ;  /* 0x0000001fff1a7819 */ /* 0x020fe20000011403 */
[----:B------:R-:W-:Y:S06]  /*13a70*/  @P3 BRA `(.L_x_15618) ;  /* 0x0000000000c83947 */ /* 0x000fec0003800000 */
[----:B0-----:R-:W2:Y:S01]  /*13a80*/  LDL R4, [R1+0x28] ;  /* 0x0000280001047983 */ /* 0x001ea20000100800 */
[----:B------:R-:W0:Y:S02]  /*13a90*/  LDC R37, c[0x0][0xbe8] ;  /* 0x0002fa00ff257b82 */ /* 0x000e240000000800 */
[----:B0-----:R-:W-:Y:S01]  /*13aa0*/  IMAD R0, R24, R37, RZ ;  /* 0x0000002518007224 */ /* 0x001fe200078e02ff */
[----:B--2---:R-:W-:-:S04]  /*13ab0*/  IADD3 R35, R4, -0x80, R9 ;  /* 0xffffff8004237810 */ /* 0x004fc80007ffe009 */
[----:B------:R-:W-:-:S13]  /*13ac0*/  ISETP.GE.AND P0, PT, R35, R0, PT ;  /* 0x000000002300720c */ /* 0x000fda0003f06270 */
[----:B------:R-:W-:Y:S05]  /*13ad0*/  @P0 BRA `(.L_x_15618) ;  /* 0x0000000000b00947 */ /* 0x000fea0003800000 */
[----:B---3--:R-:W2:Y:S01]  /*13ae0*/  LDL.LU R28, [R1+0x58] ;  /* 0x00005800011c7983 */ /* 0x008ea20000300800 */
        /* <DEDUP_REMOVED lines=43> */
.L_x_15618:
[----:B------:R-:W-:Y:S05]  /*13da0*/  BSYNC B1 ;  /* 0x0000000000017941 */ /* 0x000fea0003800000 */
.L_x_15617:
[----:B------:R-:W-:Y:S05]  /*13db0*/  @P2 BRA `(.L_x_15611) ;  /* 0x0000000400382947 */ /* 0x000fea0003800000 */
[----:B---3--:R-:W2:Y:S01]  /*13dc0*/  LDL R28, [R1+0x28] ;  /* 0x00002800011c7983 */ /* 0x008ea20000100800 */
[----:B------:R-:W3:Y:S01]  /*13dd0*/  LDC R25, c[0x0][0xbe8] ;  /* 0x0002fa00ff197b82 */ /* 0x000ee20000000800 */
[----:B------:R-:W-:Y:S01]  /*13de0*/  SHF.R.S32.HI R27, RZ, 0x1f, R34 ;  /* 0x0000001fff1b7819 */ /* 0x000fe20000011422 */
[----:B------:R-:W-:Y:S01]  /*13df0*/  ULDC.64 UR4, c[0x0][0xaa0] ;  /* 0x0002a80000047ab9 */ /* 0x000fe20000000a00 */
[----:B------:R-:W-:Y:S01]  /*13e00*/  ULDC.64 UR6, c[0x0][0xaf0] ;  /* 0x0002bc0000067ab9 */ /* 0x000fe20000000a00 */
[----:B------:R-:W-:Y:S01]  /*13e10*/  IMAD R0, R26, UR4, RZ ;  /* 0x000000041a007c24 */ /* 0x000fe2000f8e02ff */
[----:B------:R-:W-:Y:S01]  /*13e20*/  LEA.HI R27, R27, R34, RZ, 0x3 ;  /* 0x000000221b1b7211 */ /* 0x000fe200078f18ff */
[----:B01----:R-:W-:-:S03]  /*13e30*/  IMAD.WIDE.U32 R4, R3, UR4, RZ ;  /* 0x0000000403047c25 */ /* 0x003fc6000f8e00ff */
[----:B------:R-:W-:Y:S01]  /*13e40*/  SHF.R.S32.HI R27, RZ, 0x3, R27 ;  /* 0x00000003ff1b7819 */ /* 0x000fe2000001141b */
[----:B------:R-:W-:Y:S01]  /*13e50*/  IMAD R7, R3, UR5, R0 ;  /* 0x0000000503077c24 */ /* 0x000fe2000f8e0200 */
[----:B------:R-:W-:-:S03]  /*13e60*/  ULDC.64 UR4, c[0x0][0xae8] ;  /* 0x0002ba0000047ab9 */ /* 0x000fc60000000a00 */
[----:B------:R-:W-:Y:S01]  /*13e70*/  IMAD R0, R46, 0x30, R27 ;  /* 0x000000302e007824 */ /* 0x000fe200078e021b */
[----:B------:R-:W-:-:S03]  /*13e80*/  IADD3 R5, R5, R7, RZ ;  /* 0x0000000705057210 */ /* 0x000fc60007ffe0ff */
[----:B------:R-:W-:Y:S01]  /*13e90*/  IMAD.WIDE.U32 R4, R23, UR4, R4 ;  /* 0x0000000417047c25 */ /* 0x000fe2000f8e0004 */
[----:B---3--:R-:W-:-:S03]  /*13ea0*/  ISETP.NE.AND P0, PT, R25, 0x1, PT ;  /* 0x000000011900780c */ /* 0x008fc60003f05270 */
[----:B------:R-:W-:Y:S01]  /*13eb0*/  IMAD R5, R23, UR5, R5 ;  /* 0x0000000517057c24 */ /* 0x000fe2000f8e0205 */
[----:B------:R-:W-:Y:S01]  /*13ec0*/  ULDC.64 UR4, c[0x0][0xae0] ;  /* 0x0002b80000047ab9 */ /* 0x000fe20000000a00 */
[----:B------:R-:W-:-:S08]  /*13ed0*/  IMAD.WIDE.U32 R4, R33, UR6, R4 ;  /* 0x0000000621047c25 */ /* 0x000fd0000f8e0004 */
[----:B------:R-:W0:Y:S08]  /*13ee0*/  @P0 LDC R6, c[0x0][0xbec] ;  /* 0x0002fb00ff060b82 */ /* 0x000e300000000800 */
[----:B------:R-:W1:Y:S01]  /*13ef0*/  @P0 LDC R11, c[0x0][0xbf0] ;  /* 0x0002fc00ff0b0b82 */ /* 0x000e620000000800 */
[----:B--2---:R-:W-:-:S04]  /*13f00*/  IMAD.IADD R9, R28, 0x1, R0 ;  /* 0x000000011c097824 */ /* 0x004fc800078e0200 */
[----:B0-----:R-:W-:-:S04]  /*13f10*/  @P0 IMAD.HI.U32 R0, R9, R6, RZ ;  /* 0x0000000609000227 */ /* 0x001fc800078e00ff */
[----:B------:R-:W-:Y:S01]  /*13f20*/  IMAD.MOV.U32 R3, RZ, RZ, R9 ;  /* 0x000000ffff037224 */ /* 0x000fe200078e0009 */
[----:B-1----:R-:W-:Y:S01]  /*13f30*/  @P0 SHF.R.U32.HI R3, RZ, R11, R0 ;  /* 0x0000000bff030219 */ /* 0x002fe20000011600 */
[----:B------:R-:W-:-:S03]  /*13f40*/  IMAD R6, R32, UR6, RZ ;  /* 0x0000000620067c24 */ /* 0x000fc6000f8e02ff */
[--C-:B------:R-:W-:Y:S01]  /*13f50*/  SHF.R.S32.HI R0, RZ, 0x1f, R3.reuse ;  /* 0x0000001fff007819 */ /* 0x100fe20000011403 */
[----:B------:R-:W-:Y:S01]  /*13f60*/  IMAD R7, R33, UR7, R6 ;  /* 0x0000000721077c24 */ /* 0x000fe2000f8e0206 */
[----:B------:R-:W-:Y:S01]  /*13f70*/  ULDC.64 UR6, c[0x0][0xa80] ;  /* 0x0002a00000067ab9 */ /* 0x000fe20000000a00 */
[----:B------:R-:W-:Y:S02]  /*13f80*/  IMAD.MOV R6, RZ, RZ, -R3 ;  /* 0x000000ffff067224 */ /* 0x000fe400078e0a03 */
[----:B------:R-:W-:Y:S02]  /*13f90*/  IMAD.IADD R5, R5, 0x1, R7 ;  /* 0x0000000105057824 */ /* 0x000fe400078e0207 */
[----:B------:R-:W-:Y:S02]  /*13fa0*/  IMAD R0, R0, UR4, RZ ;  /* 0x0000000400007c24 */ /* 0x000fe4000f8e02ff */
[----:B------:R-:W-:Y:S02]  /*13fb0*/  IMAD R7, R25, R6, R9 ;  /* 0x0000000619077224 */ /* 0x000fe400078e0209 */
[----:B------:R-:W-:-:S02]  /*13fc0*/  IMAD R9, R3, UR5, R0 ;  /* 0x0000000503097c24 */ /* 0x000fc4000f8e0200 */
[----:B------:R-:W-:Y:S01]  /*13fd0*/  IMAD.WIDE.U32 R4, R3, UR4, R4 ;  /* 0x0000000403047c25 */ /* 0x000fe2000f8e0004 */
[----:B------:R-:W-:Y:S01]  /*13fe0*/  SHF.R.S32.HI R0, RZ, 0x1f, R7 ;  /* 0x0000001fff007819 */ /* 0x000fe20000011407 */
[----:B------:R-:W-:-:S03]  /*13ff0*/  ULDC.64 UR4, c[0x0][0xad8] ;  /* 0x0002b60000047ab9 */ /* 0x000fc60000000a00 */
[----:B------:R-:W-:Y:S01]  /*14000*/  IADD3 R5, R5, R9, RZ ;  /* 0x0000000905057210 */ /* 0x000fe20007ffe0ff */
[----:B------:R-:W-:Y:S02]  /*14010*/  IMAD R0, R0, UR4, RZ ;  /* 0x0000000400007c24 */ /* 0x000fe4000f8e02ff */
[----:B------:R-:W-:Y:S01]  /*14020*/  IMAD.WIDE.U32 R20, R7, UR4, R4 ;  /* 0x0000000407147c25 */ /* 0x000fe2000f8e0004 */
[----:B------:R-:W-:Y:S02]  /*14030*/  ULDC UR4, c[0x0][0xac8] ;  /* 0x0002b20000047ab9 */ /* 0x000fe40000000800 */
[----:B------:R-:W-:Y:S01]  /*14040*/  ISETP.GE.AND P0, PT, R43, UR4, PT ;  /* 0x000000042b007c0c */ /* 0x000fe2000bf06270 */
[----:B------:R-:W-:Y:S01]  /*14050*/  IMAD R3, R7, UR5, R0 ;  /* 0x0000000507037c24 */ /* 0x000fe2000f8e0200 */
[----:B------:R-:W-:Y:S01]  /*14060*/  LEA R7, P1, R20, UR6, 0x1 ;  /* 0x0000000614077c11 */ /* 0x000fe2000f8208ff */
[----:B------:R-:W-:Y:S02]  /*14070*/  UMOV UR4, 0xffffffff ;  /* 0xffffffff00047882 */ /* 0x000fe40000000000 */
[----:B------:R-:W-:-:S05]  /*14080*/  IMAD.IADD R3, R21, 0x1, R3 ;  /* 0x0000000115037824 */ /* 0x000fca00078e0203 */
[----:B------:R-:W-:Y:S01]  /*14090*/  LEA.HI.X R20, R20, UR7, R3, 0x1, P1 ;  /* 0x0000000714147c11 */ /* 0x000fe200088f0c03 */
[----:B------:R-:W-:Y:S06]  /*140a0*/  BRA.DIV UR4, `(.L_x_15619) ;  /* 0x0000009604a47947 */ /* 0x000fec000b800000 */
[----:B------:R-:W0:Y:S01]  /*140b0*/  SHFL.IDX PT, R3, R7, RZ, 0x181f ;  /* 0x00181fff07037589 */ /* 0x000e2200000e0000 */
[----:B------:R-:W-:Y:S02]  /*140c0*/  IMAD R21, R24, R25, RZ ;  /* 0x0000001918157224 */ /* 0x000fe400078e02ff */
[----:B------:R-:W-:Y:S01]  /*140d0*/  IMAD.IADD R24, R27, 0x1, R28 ;  /* 0x000000011b187824 */ /* 0x000fe200078e021c */
[----:B------:R-:W1:Y:S03]  /*140e0*/  SHFL.IDX PT, R0, R20, RZ, 0x181f ;  /* 0x00181fff14007589 */ /* 0x000e6600000e0000 */
[C---:B------:R-:W-:Y:S01]  /*140f0*/  VIADD R8, R24.reuse, 0x30 ;  /* 0x0000003018087836 */ /* 0x040fe20000000000 */
[----:B------:R-:W2:Y:S01]  /*14100*/  SHFL.IDX PT, R5, R7, 0x1, 0x181f ;  /* 0x00381f0007057f89 */ /* 0x000ea200000e0000 */
[C---:B------:R-:W-:Y:S01]  /*14110*/  ISETP.GE.OR P2, PT, R24.reuse, R21, P0 ;  /* 0x000000151800720c */ /* 0x040fe20000746670 */
[----:B------:R-:W-:-:S02]  /*14120*/  VIADD R10, R24, 0x60 ;  /* 0x00000060180a7836 */ /* 0x000fc40000000000 */
[----:B------:R-:W3:Y:S01]  /*14130*/  SHFL.IDX PT, R14, R7, 0x2, 0x181f ;  /* 0x00581f00070e7f89 */ /* 0x000ee200000e0000 */
[-C--:B------:R-:W-:Y:S02]  /*14140*/  ISETP.GE.OR P3, PT, R8, R21.reuse, P0 ;  /* 0x000000150800720c */ /* 0x080fe40000766670 */
[----:B------:R-:W-:Y:S01]  /*14150*/  ISETP.GE.OR P4, PT, R10, R21, P0 ;  /* 0x000000150a00720c */ /* 0x000fe20000786670 */
[----:B------:R-:W4:Y:S04]  /*14160*/  SHFL.IDX PT, R4, R20, 0x1, 0x181f ;  /* 0x00381f0014047f89 */ /* 0x000f2800000e0000 */
[----:B------:R-:W5:Y:S02]  /*14170*/  SHFL.IDX PT, R6, R20, 0x2, 0x181f ;  /* 0x00581f0014067f89 */ /* 0x000f6400000e0000 */
[----:B0-----:R-:W-:-:S04]  /*14180*/  @!P2 LEA R10, P5, R43, R3, 0x1 ;  /* 0x000000032b0aa211 */ /* 0x001fc800078a08ff */
[C-C-:B-1----:R-:W-:Y:S02]  /*14190*/  @!P2 LEA.HI.X R3, R43.reuse, R0, R42.reuse, 0x1, P5 ;  /* 0x000000002b03a211 */ /* 0x142fe400028f0c2a */
[----:B------:R0:W1:Y:S01]  /*141a0*/  SHFL.IDX PT, R0, R20, 0x3, 0x181f ;  /* 0x00781f0014007f89 */ /* 0x00006200000e0000 */
[C---:B--2---:R-:W-:Y:S02]  /*141b0*/  @!P3 LEA R8, P1, R43.reuse, R5, 0x1 ;  /* 0x000000052b08b211 */ /* 0x044fe400078208ff */
[----:B------:R-:W-:Y:S02]  /*141c0*/  @!P2 MOV R11, R3 ;  /* 0x00000003000ba202 */ /* 0x000fe40000000f00 */
[C---:B---3--:R-:W-:Y:S02]  /*141d0*/  @!P4 LEA R23, P5, R43.reuse, R14, 0x1 ;  /* 0x0000000e2b17c211 */ /* 0x048fe400078a08ff */
[----:B------:R0:W2:Y:S01]  /*141e0*/  SHFL.IDX PT, R14, R7, 0x3, 0x181f ;  /* 0x00781f00070e7f89 */ /* 0x0000a200000e0000 */
[----:B----4-:R-:W-:-:S02]  /*141f0*/  @!P3 LEA.HI.X R9, R43, R4, R42, 0x1, P1 ;  /* 0x000000042b09b211 */ /* 0x010fc400008f0c2a */
[----:B------:R-:W-:Y:S01]  /*14200*/  @!P4 IMAD.MOV.U32 R4, RZ, RZ, R23 ;  /* 0x000000ffff04c224 */ /* 0x000fe200078e0017 */
[----:B------:R0:W-:Y:S01]  /*14210*/  @!P2 ST.E.128 desc[UR40][R10.64], RZ ;  /* 0x000000ff0a00a985 */ /* 0x0001e2000c101d28 */
[----:B-----5:R-:W-:-:S03]  /*14220*/  @!P4 LEA.HI.X R5, R43, R6, R42, 0x1, P5 ;  /* 0x000000062b05c211 */ /* 0x020fc600028f0c2a */
[----:B------:R0:W-:Y:S04]  /*14230*/  @!P3 ST.E.128 desc[UR40][R8.64], RZ ;  /* 0x000000ff0800b985 */ /* 0x0001e8000c101d28 */
[----:B------:R0:W-:Y:S02]  /*14240*/  @!P4 ST.E.128 desc[UR40][R4.64], RZ ;  /* 0x000000ff0400c985 */ /* 0x0001e4000c101d28 */
.L_x_15818:
[----:B------:R-:W-:-:S05]  /*14250*/  VIADD R24, R24, 0x90 ;  /* 0x0000009018187836 */ /* 0x000fca0000000000 */
[----:B------:R-:W-:-:S13]  /*14260*/  ISETP.GE.OR P0, PT, R24, R21, P0 ;  /* 0x000000151800720c */ /* 0x000fda0000706670 */
[----:B--2---:R-:W-:-:S04]  /*14270*/  @!P0 LEA R14, P1, R43, R14, 0x1 ;  /* 0x0000000e2b0e8211 */ /* 0x004fc800078208ff */
[----:B-1----:R-:W-:-:S05]  /*14280*/  @!P0 LEA.HI.X R15, R43, R0, R42, 0x1, P1 ;  /* 0x000000002b0f8211 */ /* 0x002fca00008f0c2a */
[----:B------:R2:W-:Y:S04]  /*14290*/  @!P0 ST.E.128 desc[UR40][R14.64], RZ ;  /* 0x000000ff0e008985 */ /* 0x0005e8000c101d28 */
.L_x_15611:
[----:B------:R-:W-:Y:S05]  /*142a0*/  BSYNC B0 ;  /* 0x0000000000007941 */ /* 0x000fea0003800000 */
.L_x_15606:
[----:B------:R-:W-:Y:S02]  /*142b0*/  ULDC UR4, c[0x0][0xc3c] ;  /* 0x00030f0000047ab9 */ /* 0x000fe40000000800 */
[----:B---3--:R-:W-:-:S13]  /*142c0*/  ISETP.GE.AND P0, PT, R31, UR4, PT ;  /* 0x000000041f007c0c */ /* 0x008fda000bf06270 */
[----:B------:R-:W-:Y:S05]  /*142d0*/  @!P0 BRA `(.L_x_15620) ;  /* 0xfffffecc004c8947 */ /* 0x000fea000383ffff */
[----:B------:R-:W-:Y:S05]  /*142e0*/  BRA `(.L_x_15465) ;  /* 0x00000078004c7947 */ /* 0x000fea0003800000 */
.L_x_15463:
[----:B------:R-:W-:-:S08]  /*142f0*/  NOP ;  /* 0x0000000000007918 */ /* 0x000fd00000000000 */
[----:B--2---:R-:W0:-:S00]  /*14300*/  USETMAXREG.DEALLOC.CTAPOOL 0x20 ;  /* 0x00000020000079c8 */ /* 0x004e0000080e0500 */
        /* <DEDUP_REMOVED lines=16> */
.L_x_15621:
        /* <DEDUP_REMOVED lines=38> */
[----:B--2---:R-:W-:Y:S02]  /*14670*/  ISETP.GT.AND P6, PT, R7, UR6, PT ;  /* 0x0000000607007c0c */ /* 0x004fe4000bfc4270 */
[----:B------:R-:W-:-:S11]  /*14680*/  MOV R4, R7 ;  /* 0x0000000700047202 */ /* 0x000fd60000000f00 */
[----:B------:R-:W-:Y:S05]  /*14690*/  @P6 BRA `(.L_x_15623) ;  /* 0x0000000000a06947 */ /* 0x000fea0003800000 */
[----:B------:R-:W-:Y:S01]  /*146a0*/  IMAD.MOV.U32 R7, RZ, RZ, R4 ;  /* 0x000000ffff077224 */ /* 0x000fe200078e0004 */
[----:B------:R-:W-:Y:S01]  /*146b0*/  UMOV UR4, URZ ;  /* 0x0000003f00047c82 */ /* 0x000fe20008000000 */
[----:B------:R-:W-:-:S05]  /*146c0*/  ULDC UR5, c[0x0][0xc38] ;  /* 0x00030e0000057ab9 */ /* 0x000fca0000000800 */
.L_x_15625:
[----:B------:R-:W0:Y:S01]  /*146d0*/  LDC R2, c[0x0][0xc3c] ;  /* 0x00030f00ff027b82 */ /* 0x000e220000000800 */
[----:B------:R-:W-:Y:S01]  /*146e0*/  UIADD3 UR4, UR4, 0x1f, URZ ;  /* 0x0000001f04047890 */ /* 0x000fe2000fffe03f */
[----:B------:R-:W-:Y:S02]  /*146f0*/  ULDC UR7, c[0x0][0xc3c] ;  /* 0x00030f0000077ab9 */ /* 0x000fe40000000800 */
[----:B------:R-:W-:-:S03]  /*14700*/  IMAD.U32 R27, RZ, RZ, UR7 ;  /* 0x00000007ff1b7e24 */ /* 0x000fc6000f8e00ff */
        /* <DEDUP_REMOVED lines=33> */
.L_x_15623:
        /* <DEDUP_REMOVED lines=13> */
.L_x_15626:
        /* <DEDUP_REMOVED lines=17> */
[----:B------:R-:W-:Y:S02]  /*14b00*/  IMAD.MOV R11, RZ, RZ, -R10 ;  /* 0x000000ffff0b7224 */ /* 0x000fe400078e0a0a */
[----:B------:R-:W-:-:S04]  /*14b10*/  IMAD.HI.U32 R2, R3, R8, RZ ;  /* 0x0000000803027227 */ /* 0x000fc800078e00ff */
[----:B------:R-:W-:-:S05]  /*14b20*/  IMAD R8, R2, R11, R8 ;  /* 0x0000000b02087224 */ /* 0x000fca00078e0208 */
        /* <DEDUP_REMOVED lines=10> */
[----:B------:R-:W-:-:S05]  /*14bd0*/  @P0 VIADD R2, R2, 0x1 ;  /* 0x0000000102020836 */ /* 0x000fca0000000000 */
[----:B------:R-:W-:Y:S01]  /*14be0*/  MOV R7, R2 ;  /* 0x0000000200077202 */ /* 0x000fe20000000f00 */
[----:B0-----:R-:W-:-:S04]  /*14bf0*/  IMAD.MOV R8, RZ, RZ, -R3 ;  /* 0x000000ffff087224 */ /* 0x001fc800078e0a03 */
[----:B------:R-:W-:Y:S01]  /*14c00*/  @!P2 IMAD.MOV R7, RZ, RZ, -R7 ;  /* 0x000000ffff07a224 */ /* 0x000fe200078e0a07 */
[----:B------:R-:W-:Y:S01]  /*14c10*/  @!P1 LOP3.LUT R7, RZ, R25, RZ, 0x33, !PT ;  /* 0x00000019ff079212 */ /* 0x000fe200078e33ff */
[----:B------:R-:W-:Y:S01]  /*14c20*/  IMAD.MOV.U32 R2, RZ, RZ, R8 ;  /* 0x000000ffff027224 */ /* 0x000fe200078e0008 */
[----:B------:R-:W-:-:S03]  /*14c30*/  IABS R8, R6 ;  /* 0x0000000600087213 */ /* 0x000fc60000000000 */
[----:B------:R-:W-:Y:S02]  /*14c40*/  IMAD R9, R2, R5, RZ ;  /* 0x0000000502097224 */ /* 0x000fe400078e02ff */
[----:B------:R-:W-:Y:S02]  /*14c50*/  IMAD.MOV.U32 R2, RZ, RZ, RZ ;  /* 0x000000ffff027224 */ /* 0x000fe400078e00ff */
[----:B------:R-:W-:Y:S02]  /*14c60*/  IMAD.MOV R8, RZ, RZ, -R8 ;  /* 0x000000ffff087224 */ /* 0x000fe400078e0a08 */
[----:B------:R-:W-:Y:S01]  /*14c70*/  IMAD.HI.U32 R2, R3, R9, R2 ;  /* 0x0000000903027227 */ /* 0x000fe200078e0002 */
[----:B------:R-:W-:-:S05]  /*14c80*/  IABS R3, R7 ;  /* 0x0000000700037213 */ /* 0x000fca0000000000 */
[----:B------:R-:W-:-:S04]  /*14c90*/  IMAD.HI.U32 R2, R2, R3, RZ ;  /* 0x0000000302027227 */ /* 0x000fc800078e00ff */
[----:B------:R-:W-:Y:S01]  /*14ca0*/  IMAD R8, R2, R8, R3 ;  /* 0x0000000802087224 */ /* 0x000fe200078e0203 */
[----:B------:R-:W-:-:S04]  /*14cb0*/  LOP3.LUT R3, R7, R6, RZ, 0x3c, !PT ;  /* 0x0000000607037212 */ /* 0x000fc800078e3cff */
[----:B------:R-:W-:Y:S02]  /*14cc0*/  ISETP.GT.U32.AND P1, PT, R5, R8, PT ;  /* 0x000000080500720c */ /* 0x000fe40003f24070 */
[----:B------:R-:W-:Y:S02]  /*14cd0*/  ISETP.GE.AND P2, PT, R3, RZ, PT ;  /* 0x000000ff0300720c */ /* 0x000fe40003f46270 */
[----:B------:R-:W-:-:S09]  /*14ce0*/  IADD3 R3, -R7, RZ, RZ ;  /* 0x000000ff07037210 */ /* 0x000fd20007ffe1ff */
        /* <DEDUP_REMOVED lines=13> */
.L_x_15627:
[----:B0-----:R-:W0:Y:S02]  /*14dc0*/  LDC.64 R2, c[0x0][0xc90] ;  /* 0x00032400ff027b82 */ /* 0x001e240000000a00 */
        /* <DEDUP_REMOVED lines=33> */
[----:B------:R-:W-:Y:S01]  /*14fe0*/  IABS R8, R7 ;  /* 0x0000000700087213 */ /* 0x000fe20000000000 */
[----:B------:R-:W-:-:S03]  /*14ff0*/  IMAD.MOV R26, RZ, RZ, -R7 ;  /* 0x000000ffff1a7224 */ /* 0x000fc600078e0a07 */
        /* <DEDUP_REMOVED lines=24> */
.L_x_15628:
[----:B------:R-:W-:-:S05]  /*15180*/  LOP3.LUT R2, RZ, R2, RZ, 0x33, !PT ;  /* 0x00000002ff027212 */ /* 0x000fca00078e33ff */
[----:B------:R-:W-:Y:S01]  /*15190*/  IMAD.IADD R25, R25, 0x1, R2 ;  /* 0x0000000119197824 */ /* 0x000fe200078e0202 */
[----:B------:R-:W-:Y:S06]  /*151a0*/  BRA `(.L_x_15629) ;  /* 0x00000000000c7947 */ /* 0x000fec0003800000 */
.L_x_15624:
[----:B------:R-:W-:Y:S01]  /*151b0*/  IMAD.MOV.U32 R25, RZ, RZ, RZ ;  /* 0x000000ffff197224 */ /* 0x000fe200078e00ff */
[----:B------:R-:W-:Y:S01]  /*151c0*/  MOV R26, RZ ;  /* 0x000000ff001a7202 */ /* 0x000fe20000000f00 */
[----:B------:R-:W-:-:S07]  /*151d0*/  IMAD.U32 R24, RZ, RZ, UR6 ;  /* 0x00000006ff187e24 */ /* 0x000fce000f8e00ff */
.L_x_15629:
[----:B------:R-:W-:-:S13]  /*151e0*/  ISETP.NE.AND P0, PT, R0, RZ, PT ;  /* 0x000000ff0000720c */ /* 0x000fda0003f05270 */
[----:B------:R-:W0:Y:S01]  /*151f0*/  @!P0 S2R R3, SR_CgaCtaId ;  /* 0x0000000000038919 */ /* 0x000e220000008800 */
[----:B------:R-:W-:-:S04]  /*15200*/  @!P0 MOV R0, 0x400 ;  /* 0x0000040000008802 */ /* 0x000fc80000000f00 */
[----:B0-----:R-:W-:-:S05]  /*15210*/  @!P0 LEA R0, R3, R0, 0x18 ;  /* 0x0000000003008211 */ /* 0x001fca00078ec0ff */
[----:B------:R0:W-:Y:S01]  /*15220*/  @!P0 STS.128 [R0+0x168d0], R24 ;  /* 0x0168d01800008388 */ /* 0x0001e20000000c00 */
[----:B------:R-:W-:Y:S06]  /*15230*/  BAR.ARV 0x5, 0x200 ;  /* 0x0148000000007b1d */ /* 0x000fec0000002000 */
.L_x_15622:
[----:B------:R2:W-:Y:S01]  /*15240*/  STL [R1+0x48], RZ ;  /* 0x000048ff01007387 */ /* 0x0005e20000100800 */
[----:B------:R-:W-:Y:S01]  /*15250*/  ULDC UR4, c[0x0][0xc3c] ;  /* 0x00030f0000047ab9 */ /* 0x000fe20000000800 */
[----:B------:R-:W-:Y:S01]  /*15260*/  IMAD.MOV.U32 R29, RZ, RZ, 0x1 ;  /* 0x00000001ff1d7424 */ /* 0x000fe200078e00ff */
[----:B-1----:R-:W-:Y:S01]  /*15270*/  ISETP.GE.AND P0, PT, R27, UR4, PT ;  /* 0x000000041b007c0c */ /* 0x002fe2000bf06270 */
[----:B------:R-:W-:-:S12]  /*15280*/  IMAD.MOV.U32 R22, RZ, RZ, RZ ;  /* 0x000000ffff167224 */ /* 0x000fd800078e00ff */
[----:B--2---:R-:W-:Y:S05]  /*15290*/  @P0 BRA `(.L_x_15630) ;  /* 0x0000006400840947 */ /* 0x004fea0003800000 */
[----:B------:R-:W2:Y:S01]  /*152a0*/  LDL R6, [R1+0x3c] ;  /* 0x00003c0001067983 */ /* 0x000ea20000100800 */
[----:B------:R-:W0:Y:S01]  /*152b0*/  S2R R7, SR_TID.X ;  /* 0x0000000000077919 */ /* 0x000e220000002100 */
[----:B------:R-:W1:Y:S01]  /*152c0*/  S2UR UR5, SR_CgaCtaId ;  /* 0x00000000000579c3 */ /* 0x000e620000008800 */
[----:B------:R-:W-:Y:S01]  /*152d0*/  UMOV UR4, 0x400 ;  /* 0x0000040000047882 */ /* 0x000fe20000000000 */
[C---:B0-----:R-:W-:Y:S01]  /*152e0*/  IMAD.SHL.U32 R0, R7.reuse, 0x8, RZ ;  /* 0x0000000807007824 */ /* 0x041fe200078e00ff */
[----:B------:R-:W-:Y:S01]  /*152f0*/  LOP3.LUT R5, R7, 0x7f, RZ, 0xc0, !PT ;  /* 0x0000007f07057812 */ /* 0x000fe200078ec0ff */
[----:B-1----:R-:W-:-:S03]  /*15300*/  ULEA UR4, UR5, UR4, 0x18 ;  /* 0x0000000405047291 */ /* 0x002fc6000f8ec03f */
[----:B------:R-:W-:Y:S01]  /*15310*/  LOP3.LUT R2, R0, 0x1f8, RZ, 0xc0, !PT ;  /* 0x000001f800027812 */ /* 0x000fe200078ec0ff */
[----:B------:R-:W-:-:S03]  /*15320*/  IMAD.SHL.U32 R3, R5, 0x8, RZ ;  /* 0x0000000805037824 */ /* 0x000fc600078e00ff */
[----:B------:R-:W-:Y:S01]  /*15330*/  LOP3.LUT R2, R2, 0x38, R7, 0x78, !PT ;  /* 0x0000003802027812 */ /* 0x000fe200078e7807 */
[----:B------:R-:W-:-:S03]  /*15340*/  IMAD.U32 R16, RZ, RZ, UR4 ;  /* 0x00000004ff107e24 */ /* 0x000fc6000f8e00ff */
[----:B------:R-:W-:Y:S02]  /*15350*/  LOP3.LUT R4, R2, 0x200, R3, 0xf8, !PT ;  /* 0x0000020002047812 */ /* 0x000fe400078ef803 */
[----:B------:R-:W-:Y:S02]  /*15360*/  SHF.L.U32 R2, R7, 0x4, RZ ;  /* 0x0000000407027819 */ /* 0x000fe400000006ff */
[----:B------:R-:W-:Y:S02]  /*15370*/  SHF.R.U32.HI R3, RZ, 0x3, R5 ;  /* 0x00000003ff037819 */ /* 0x000fe40000011605 */
[----:B------:R-:W-:Y:S01]  /*15380*/  LOP3.LUT R2, R2, 0x70, RZ, 0xc0, !PT ;  /* 0x0000007002027812 */ /* 0x000fe200078ec0ff */
[----:B------:R-:W-:Y:S01]  /*15390*/  BSSY B8, `(.L_x_15630) ;  /* 0x0000651000087945 */ /* 0x000fe20003800000 */
[----:B------:R-:W-:Y:S01]  /*153a0*/  IMAD.MOV.U32 R28, RZ, RZ, RZ ;  /* 0x000000ffff1c7224 */ /* 0x000fe200078e00ff */
[----:B------:R-:W-:Y:S01]  /*153b0*/  MOV R29, 0x1 ;  /* 0x00000001001d7802 */ /* 0x000fe20000000f00 */
[----:B------:R-:W-:Y:S01]  /*153c0*/  IMAD.MOV.U32 R22, RZ, RZ, RZ ;  /* 0x000000ffff167224 */ /* 0x000fe200078e00ff */
[----:B------:R-:W-:Y:S01]  /*153d0*/  LOP3.LUT R2, R3, R2, RZ, 0xfc, !PT ;  /* 0x0000000203027212 */ /* 0x000fe200078efcff */
[----:B------:R-:W-:Y:S01]  /*153e0*/  ULDC.64 UR38, c[0x0][0x198] ;  /* 0x0000660000267ab9 */ /* 0x000fe20000000a00 */
[----:B------:R-:W-:Y:S01]  /*153f0*/  ULDC UR36, c[0x0][0xc] ;  /* 0x0000030000247ab9 */ /* 0x000fe20000000800 */
[----:B--2---:R-:W-:-:S05]  /*15400*/  LOP3.LUT R0, R6, 0x2, RZ, 0xfc, !PT ;  /* 0x0000000206007812 */ /* 0x004fca00078efcff */
[----:B------:R0:W-:Y:S04]  /*15410*/  STL [R1+0x54], R0 ;  /* 0x0000540001007387 */ /* 0x0001e80000100800 */
[----:B------:R-:W-:Y:S01]  /*15420*/  STL [R1+0x48], RZ ;  /* 0x000048ff01007387 */ /* 0x000fe20000100800 */
[----:B0-----:R-:W-:-:S05]  /*15430*/  IMAD.MOV.U32 R0, RZ, RZ, 0x1 ;  /* 0x00000001ff007424 */ /* 0x001fca00078e00ff */
[----:B------:R0:W-:Y:S02]  /*15440*/  STL [R1], R0 ;  /* 0x0000000001007387 */ /* 0x0001e40000100800 */
[----:B0-----:R-:W-:-:S05]  /*15450*/  IMAD R0, R4, 0x2, R16 ;  /* 0x0000000204007824 */ /* 0x001fca00078e0210 */
[----:B------:R0:W-:Y:S02]  /*15460*/  STL [R1+0x28], R0 ;  /* 0x0000280001007387 */ /* 0x0001e40000100800 */
.L_x_15727:
        /* <DEDUP_REMOVED lines=22> */
[----:B------:R-:W-:Y:S02]  /*155d0*/  ISETP.NE.AND.EX P0, PT, RZ, UR5, PT, P0 ;  /* 0x00000005ff007c0c */ /* 0x000fe4000bf05300 */
[----:B------:R-:W-:Y:S02]  /*155e0*/  ISETP.NE.AND.EX P2, PT, RZ, UR9, PT, P2 ;  /* 0x00000009ff007c0c */ /* 0x000fe4000bf45320 */
[----:B------:R-:W-:Y:S02]  /*155f0*/  ISETP.NE.U32.AND P1, PT, RZ, UR6, PT ;  /* 0x00000006ff007c0c */ /* 0x000fe4000bf25070 */
[----:B-1----:R-:W-:Y:S02]  /*15600*/  IADD3 R2, P3, R18, UR4, RZ ;  /* 0x0000000412027c10 */ /* 0x002fe4000ff7e0ff */
[----:B------:R-:W-:-:S02]  /*15610*/  ISETP.NE.AND.EX P1, PT, RZ, UR7, PT, P1 ;  /* 0x00000007ff007c0c */ /* 0x000fc4000bf25310 */
[C---:B------:R-:W-:Y:S02]  /*15620*/  IADD3.X R3, R19.reuse, UR5, RZ, P3, !PT ;  /* 0x0000000513037c10 */ /* 0x040fe40009ffe4ff */
[----:B------:R-:W-:Y:S02]  /*15630*/  IADD3 R4, P4, R18, UR6, RZ ;  /* 0x0000000612047c10 */ /* 0x000fe4000ff9e0ff */
[----:B0-----:R-:W-:Y:S01]  /*15640*/  MOV R0, RZ ;  /* 0x000000ff00007202 */ /* 0x001fe20000000f00 */
[----:B---3--:R-:W3:Y:S01]  /*15650*/  @P0 LDG.E R6, desc[UR40][R2.64] ;  /* 0x0000002802060981 */ /* 0x008ee2000c1e1900 */
        /* <DEDUP_REMOVED lines=17> */
[----:B---3--:R0:W-:Y:S04]  /*15770*/  STL [R1+0x38], R8 ;  /* 0x0000380801007387 */ /* 0x0081e80000100800 */
[----:B--2---:R1:W-:Y:S01]  /*15780*/  STL [R1+0x1c], R10 ;  /* 0x00001c0a01007387 */ /* 0x0043e20000100800 */
[----:B------:R-:W-:Y:S02]  /*15790*/  IMAD.MOV.U32 R9, RZ, RZ, R8 ;  /* 0x000000ffff097224 */ /* 0x000fe400078e0008 */
[----:B0-----:R-:W-:Y:S01]  /*157a0*/  IMAD.U32 R8, RZ, RZ, UR4 ;  /* 0x00000004ff087e24 */ /* 0x001fe2000f8e00ff */
[----:B------:R-:W-:Y:S06]  /*157b0*/  @P2 BRA `(.L_x_15631) ;  /* 0x0000000000142947 */ /* 0x000fec0003800000 */
[----:B------:R-:W-:Y:S05]  /*157c0*/  @!P0 BRA `(.L_x_15631) ;  /* 0x0000000000108947 */ /* 0x000fea0003800000 */
[----:B------:R-:W2:Y:S04]  /*157d0*/  LDG.E R7, desc[UR40][R2.64] ;  /* 0x0000002802077981 */ /* 0x000ea8000c1e1900 */
[----:B------:R-:W2:Y:S02]  /*157e0*/  LDG.E R2, desc[UR40][R2.64+0x4] ;  /* 0x0000042802027981 */ /* 0x000ea4000c1e1900 */
[----:B--2---:R-:W-:-:S05]  /*157f0*/  IADD3 R9, -R7, R2, RZ ;  /* 0x0000000207097210 */ /* 0x004fca0007ffe1ff */
[----:B------:R0:W-:Y:S02]  /*15800*/  STL [R1+0x38], R9 ;  /* 0x0000380901007387 */ /* 0x0001e40000100800 */
.L_x_15631:
        /* <DEDUP_REMOVED lines=15> */
.L_x_15632:
        /* <DEDUP_REMOVED lines=9> */
.L_x_15633:
[----:B--2---:R-:W2:Y:S01]  /*15990*/  @P1 LDG.E R2, desc[UR40][R4.64] ;  /* 0x0000002804021981 */ /* 0x004ea2000c1e1900 */
[----:B------:R-:W3:Y:S03]  /*159a0*/  LDC R3, c[0x0][0x448] ;  /* 0x00011200ff037b82 */ /* 0x000ee60000000800 */
[----:B------:R4:W2:Y:S01]  /*159b0*/  @P1 LDG.E R4, desc[UR40][R4.64+0x4] ;  /* 0x0000042804041981 */ /* 0x0008a2000c1e1900 */
        /* <DEDUP_REMOVED lines=9> */
[----:B----4-:R-:W-:Y:S02]  /*15a50*/  @P0 SHF.R.U32.HI R2, RZ, R5, R3 ;  /* 0x00000005ff020219 */ /* 0x010fe40000011603 */
[----:B-----5:R-:W-:-:S05]  /*15a60*/  IADD3 R5, -R10, R8, RZ ;  /* 0x000000080a057210 */ /* 0x020fca0007ffe1ff */
        /* <DEDUP_REMOVED lines=19> */
[----:B0-----:R-:W-:Y:S02]  /*15ba0*/  IABS R9, R7 ;  /* 0x0000000700097213 */ /* 0x001fe40000000000 */
        /* <DEDUP_REMOVED lines=25> */
.L_x_15635:
[----:B------:R-:W-:Y:S05]  /*15d40*/  BSYNC B0 ;  /* 0x0000000000007941 */ /* 0x000fea0003800000 */
.L_x_15634:
        /* <DEDUP_REMOVED lines=24> */
.L_x_15821:
[----:B---3--:R-:W-:Y:S02]  /*15ed0*/  ISETP.NE.AND P0, PT, R14, RZ, PT ;  /* 0x000000ff0e00720c */ /* 0x008fe40003f05270 */
[----:B------:R-:W-:-:S11]  /*15ee0*/  PLOP3.LUT P6, PT, PT, PT, PT, 0x8, 0x0 ;  /* 0x000000000000781c */ /* 0x000fd60003fce170 */
[----:B------:R-:W-:Y:S05]  /*15ef0*/  @P0 BRA `(.L_x_15639) ;  /* 0x00000000000c0947 */ /* 0x000fea0003800000 */
[----:B------:R-:W-:-:S03]  /*15f00*/  UMOV UR4, 0xffffffff ;  /* 0xffffffff00047882 */ /* 0x000fc60000000000 */
[----:B------:R-:W-:Y:S05]  /*15f10*/  BRA.DIV UR4, `(.L_x_15640) ;  /* 0x0000007e043c7947 */ /* 0x000fea000b800000 */
[----:B------:R-:W-:-:S13]  /*15f20*/  ELECT P6, URZ, PT ;  /* 0x00000000003f782f */ /* 0x000fda00038c0000 */
.L_x_15639:
        /* <DEDUP_REMOVED lines=9> */
.L_x_15824:
[----:B------:R-:W-:Y:S05]  /*15fc0*/  BSYNC B1 ;  /* 0x0000000000017941 */ /* 0x000fea0003800000 */
.L_x_15641:
[----:B------:R-:W-:Y:S04]  /*15fd0*/  BSSY B1, `(.L_x_15643) ;  /* 0x0000050000017945 */ /* 0x000fe80003800000 */
[----:B------:R-:W-:Y:S05]  /*15fe0*/  @!P6 BRA `(.L_x_15644) ;  /* 0x000000040038e947 */ /* 0x000fea0003800000 */
[----:B------:R-:W3:Y:S01]  /*15ff0*/  LDL R7, [R1] ;  /* 0x0000000001077983 */ /* 0x000ee20000100800 */
[----:B--2---:R-:W-:Y:S01]  /*16000*/  LEA R6, R28, R16, 0x3 ;  /* 0x000000101c067211 */ /* 0x004fe200078e18ff */
[----:B------:R-:W2:Y:S01]  /*16010*/  S2R R8, SR_TID.X ;  /* 0x0000000000087919 */ /* 0x000ea20000002100 */
[----:B------:R-:W-:Y:S01]  /*16020*/  BSSY B2, `(.L_x_15645) ;  /* 0x0000006000027945 */ /* 0x000fe20003800000 */
[----:B--2---:R-:W-:-:S04]  /*16030*/  LOP3.LUT R8, R8, 0x7f, RZ, 0xc0, !PT ;  /* 0x0000007f08087812 */ /* 0x004fc800078ec0ff */
[----:B------:R-:W-:Y:S02]  /*16040*/  ISETP.NE.AND P1, PT, R8, RZ, PT ;  /* 0x000000ff0800720c */ /* 0x000fe40003f25270 */
[----:B---3--:R-:W-:-:S04]  /*16050*/  SHF.L.U32 R7, R7, 0x1f, RZ ;  /* 0x0000001f07077819 */ /* 0x008fc800000006ff */
[----:B------:R-:W2:Y:S02]  /*16060*/  SYNCS.PHASECHK.TRANS64.TRYWAIT P0, [R6+URZ+0x168a0], R7 ;  /* 0x0168a007060075a7 */ /* 0x000ea4000800017f */
[----:B--2---:R-:W-:Y:S05]  /*16070*/  @!P0 BRA `(.L_x_15646) ;  /* 0x0000007c00188947 */ /* 0x004fea0003800000 */
.L_x_15825:
[----:B------:R-:W-:Y:S05]  /*16080*/  BSYNC B2 ;  /* 0x0000000000027941 */ /* 0x000fea0003800000 */
.L_x_15645:
[----:B------:R-:W-:Y:S04]  /*16090*/  BSSY B2, `(.L_x_15647) ;  /* 0x0000009000027945 */ /* 0x000fe80003800000 */
[----:B------:R-:W-:Y:S05]  /*160a0*/  @P1 BRA `(.L_x_15648) ;  /* 0x00000000001c1947 */ /* 0x000fea0003800000 */
[----:B------:R-:W0:Y:S02]  /*160b0*/  S2R R8, SR_TID.X ;  /* 0x0000000000087919 */ /* 0x000e240000002100 */
[----:B0-----:R-:W-:Y:S01]  /*160c0*/  LOP3.LUT R9, R8, 0x1f, RZ, 0xc0, !PT ;  /* 0x0000001f08097812 */ /* 0x001fe200078ec0ff */
[----:B------:R-:W-:-:S03]  /*160d0*/  IMAD.MOV.U32 R8, RZ, RZ, 0x4000 ;  /* 0x00004000ff087424 */ /* 0x000fc600078e00ff */
[----:B------:R-:W-:Y:S01]  /*160e0*/  ISETP.NE.AND P0, PT, R9, RZ, PT ;  /* 0x000000ff0900720c */ /* 0x000fe20003f05270 */
[----:B------:R3:W-:-:S12]  /*160f0*/  SYNCS.ARRIVE.TRANS64 RZ, [R6+URZ+0x16890], R8 ;  /* 0x0168900806ff79a7 */ /* 0x0007d8000800003f */
[----:B---3--:R-:W-:Y:S05]  /*16100*/  @!P0 BRA `(.L_x_15648) ;  /* 0x0000000000048947 */ /* 0x008fea0003800000 */
[----:B------:R-:W-:Y:S01]  /*16110*/  BPT.TRAP 0x1 ;  /* 0x000000040000795c */ /* 0x000fe20000300000 */
.L_x_15648:
[----:B------:R-:W-:Y:S05]  /*16120*/  BSYNC B2 ;  /* 0x0000000000027941 */ /* 0x000fea0003800000 */
.L_x_15647:
[----:B------:R-:W-:Y:S01]  /*16130*/  IMAD.MOV.U32 R12, RZ, RZ, RZ ;  /* 0x000000ffff0c7224 */ /* 0x000fe200078e00ff */
[----:B------:R-:W-:Y:S01]  /*16140*/  UIADD3 UR4, UP0, UR38, 0x570, URZ ;  /* 0x0000057026047890 */ /* 0x000fe2000ff1e03f */
[----:B------:R-:W-:Y:S01]  /*16150*/  IMAD R8, R5, 0x80, R0 ;  /* 0x0000008005087824 */ /* 0x000fe200078e0200 */
[----:B------:R-:W-:Y:S01]  /*16160*/  PLOP3.LUT P0, PT, PT, PT, PT, 0x80, 0x0 ;  /* 0x000000000000781c */ /* 0x000fe20003f0f070 */
[----:B0-----:R-:W-:Y:S01]  /*16170*/  IMAD R9, R28, 0x4000, R16 ;  /* 0x000040001c097824 */ /* 0x001fe200078e0210 */
[----:B------:R-:W-:Y:S01]  /*16180*/  R2UR UR10, R12 ;  /* 0x000000000c0a72ca */ /* 0x000fe200000e0000 */
[----:B------:R-:W-:Y:S01]  /*16190*/  IMAD.SHL.U32 R11, R28, 0x2000, RZ ;  /* 0x000020001c0b7824 */ /* 0x000fe200078e00ff */
[----:B------:R-:W-:Y:S01]  /*161a0*/  IADD3 R8, R8, -0x80, RZ ;  /* 0xffffff8008087810 */ /* 0x000fe20007ffe0ff */
[----:B------:R-:W-:Y:S01]  /*161b0*/  VIADD R9, R9, 0xe400 ;  /* 0x0000e40009097836 */ /* 0x000fe20000000000 */
[----:B------:R-:W-:Y:S01]  /*161c0*/  UIADD3.X UR5, URZ, UR39, URZ, UP0, !UPT ;  /* 0x000000273f057290 */ /* 0x000fe200087fe43f */
[----:B-1----:R-:W-:Y:S01]  /*161d0*/  VIADD R10, R6, 0x16890 ;  /* 0x00016890060a7836 */ /* 0x002fe20000000000 */
[----:B------:R-:W-:Y:S01]  /*161e0*/  UMOV UR6, 0x0 ;  /* 0x0000000000067882 */ /* 0x000fe20000000000 */
[----:B------:R-:W-:-:S09]  /*161f0*/  UMOV UR7, 0x12f00000 ;  /* 0x12f0000000077882 */ /* 0x000fd20000000000 */
.L_x_15649:
        /* <DEDUP_REMOVED lines=13> */
.L_x_15826:
[----:B------:R-:W-:Y:S05]  /*162d0*/  BSYNC B2 ;  /* 0x0000000000027941 */ /* 0x000fea0003800000 */
.L_x_15650:
[----:B------:R-:W-:Y:S01]  /*162e0*/  BSSY B2, `(.L_x_15652) ;  /* 0x000000b000027945 */ /* 0x000fe20003800000 */
[----:B------:R-:W-:Y:S01]  /*162f0*/  IMAD.MOV.U32 R14, RZ, RZ, 0x0 ;  /* 0x00000000ff0e7424 */ /* 0x000fe200078e00ff */
[----:B------:R-:W-:Y:S02]  /*16300*/  MOV R15, 0x12f00000 ;  /* 0x12f00000000f7802 */ /* 0x000fe40000000f00 */
[----:B------:R-:W-:Y:S05]  /*16310*/  @P1 BRA `(.L_x_15653) ;  /* 0x00000000001c1947 */ /* 0x000fea0003800000 */
[----:B------:R-:W1:Y:S01]  /*16320*/  S2R R9, SR_TID.X ;  /* 0x0000000000097919 */ /* 0x000e620000002100 */
[----:B0-2---:R-:W-:-:S04]  /*16330*/  IMAD.MOV.U32 R7, RZ, RZ, 0x4000 ;  /* 0x00004000ff077424 */ /* 0x005fc800078e00ff */
[----:B------:R3:W-:Y:S01]  /*16340*/  SYNCS.ARRIVE.TRANS64 RZ, [R6+URZ+0x168b0], R7 ;  /* 0x0168b00706ff79a7 */ /* 0x0007e2000800003f */
[----:B-1----:R-:W-:-:S04]  /*16350*/  LOP3.LUT R9, R9, 0x1f, RZ, 0xc0, !PT ;  /* 0x0000001f09097812 */ /* 0x002fc800078ec0ff */
[----:B------:R-:W-:-:S13]  /*16360*/  ISETP.NE.AND P0, PT, R9, RZ, PT ;  /* 0x000000ff0900720c */ /* 0x000fda0003f05270 */
[----:B---3--:R-:W-:Y:S05]  /*16370*/  @!P0 BRA `(.L_x_15653) ;  /* 0x0000000000048947 */ /* 0x008fea0003800000 */
[----:B------:R-:W-:Y:S01]  /*16380*/  BPT.TRAP 0x1 ;  /* 0x000000040000795c */ /* 0x000fe20000300000 */
.L_x_15653:
[----:B------:R-:W-:Y:S05]  /*16390*/  BSYNC B2 ;  /* 0x0000000000027941 */ /* 0x000fea0003800000 */
.L_x_15652:
[----:B------:R-:W-:Y:S01]  /*163a0*/  R2UR UR10, R12 ;  /* 0x000000000c0a72ca */ /* 0x000fe200000e0000 */
[----:B0-2---:R-:W-:Y:S01]  /*163b0*/  IMAD R7, R11, 0x2, R16 ;  /* 0x000000020b077824 */ /* 0x005fe200078e0210 */
[----:B------:R-:W-:Y:S01]  /*163c0*/  R2UR UR6, R14 ;  /* 0x000000000e0672ca */ /* 0x000fe200000e0000 */
[----:B------:R-:W-:Y:S01]  /*163d0*/  UIADD3 UR4, UP0, UR38, 0x670, URZ ;  /* 0x0000067026047890 */ /* 0x000fe2000ff1e03f */
[----:B------:R-:W-:Y:S01]  /*163e0*/  R2UR UR7, R15 ;  /* 0x000000000f0772ca */ /* 0x000fe200000e0000 */
[----:B------:R-:W-:Y:S01]  /*163f0*/  VIADD R6, R6, 0x168b0 ;  /* 0x000168b006067836 */ /* 0x000fe20000000000 */
[----:B------:R-:W-:Y:S01]  /*16400*/  PLOP3.LUT P0, PT, PT, PT, PT, 0x80, 0x0 ;  /* 0x000000000000781c */ /* 0x000fe20003f0f070 */
[----:B------:R-:W-:Y:S01]  /*16410*/  VIADD R7, R7, 0x400 ;  /* 0x0000040007077836 */ /* 0x000fe20000000000 */
[----:B------:R-:W-:-:S12]  /*16420*/  UIADD3.X UR5, URZ, UR39, URZ, UP0, !UPT ;  /* 0x000000273f057290 */ /* 0x000fd800087fe43f */
.L_x_15654:
        /* <DEDUP_REMOVED lines=10> */
.L_x_15644:
[----:B------:R-:W-:Y:S05]  /*164d0*/  BSYNC B1 ;  /* 0x0000000000017941 */ /* 0x000fea0003800000 */
.L_x_15643:
[----:B0-----:R-:W3:Y:S01]  /*164e0*/  LDL.LU R9, [R1] ;  /* 0x0000000001097983 */ /* 0x001ee20000300800 */
[----:B------:R-:W-:Y:S01]  /*164f0*/  IADD3 R28, R28, 0x1, RZ ;  /* 0x000000011c1c7810 */ /* 0x000fe20007ffe0ff */
[----:B------:R-:W-:Y:S01]  /*16500*/  VIADD R5, R5, 0xfffffffe ;  /* 0xfffffffe05057836 */ /* 0x000fe20000000000 */
[----:B------:R-:W-:Y:S02]  /*16510*/  PLOP3.LUT P0, PT, PT, PT, PT, 0x8, 0x0 ;  /* 0x000000000000781c */ /* 0x000fe40003f0e170 */
[C---:B------:R-:W-:Y:S02]  /*16520*/  ISETP.NE.AND P1, PT, R28.reuse, 0x2, PT ;  /* 0x000000021c00780c */ /* 0x040fe40003f25270 */
[----:B------:R-:W-:Y:S02]  /*16530*/  ISETP.GE.AND P2, PT, R5, R3, PT ;  /* 0x000000030500720c */ /* 0x000fe40003f46270 */
[----:B--2---:R-:W-:Y:S02]  /*16540*/  SEL R6, RZ, 0x1, P1 ;  /* 0x00000001ff067807 */ /* 0x004fe40000800000 */
[----:B------:R-:W-:-:S02]  /*16550*/  SEL R28, R28, RZ, P1 ;  /* 0x000000ff1c1c7207 */ /* 0x000fc40000800000 */
[----:B---3--:R-:W-:-:S05]  /*16560*/  LOP3.LUT R9, R9, R6, RZ, 0x3c, !PT ;  /* 0x0000000609097212 */ /* 0x008fca00078e3cff */
[----:B------:R2:W-:Y:S02]  /*16570*/  STL [R1], R9 ;  /* 0x0000000901007387 */ /* 0x0005e40000100800 */
[----:B------:R-:W-:Y:S05]  /*16580*/  @!P2 BRA `(.L_x_15637) ;  /* 0x000000040064a947 */ /* 0x000fea0003800000 */
.L_x_15667:
[----:B------:R-:W-:Y:S05]  /*16590*/  YIELD ;  /* 0x0000000000007946 */ /* 0x000fea0003800000 */
[----:B------:R-:W-:Y:S04]  /*165a0*/  BSSY B1, `(.L_x_15655) ;  /* 0x000004d000017945 */ /* 0x000fe80003800000 */
[----:B---3--:R-:W-:Y:S05]  /*165b0*/  @!P6 BRA `(.L_x_15656) ;  /* 0x00000004002ce947 */ /* 0x008fea0003800000 */
[----:B------:R-:W3:Y:S01]  /*165c0*/  LDL R7, [R1] ;  /* 0x0000000001077983 */ /* 0x000ee20000100800 */
[----:B------:R-:W0:Y:S02]  /*165d0*/  S2R R6, SR_TID.X ;  /* 0x0000000000067919 */ /* 0x000e240000002100 */
[----:B0-----:R-:W-:Y:S01]  /*165e0*/  LOP3.LUT R8, R6, 0x7f, RZ, 0xc0, !PT ;  /* 0x0000007f06087812 */ /* 0x001fe200078ec0ff */
[----:B------:R-:W-:Y:S01]  /*165f0*/  IMAD R6, R28, 0x8, R16 ;  /* 0x000000081c067824 */ /* 0x000fe200078e0210 */
[----:B------:R-:W-:Y:S02]  /*16600*/  BSSY B2, `(.L_x_15657) ;  /* 0x0000005000027945 */ /* 0x000fe40003800000 */
[----:B------:R-:W-:Y:S02]  /*16610*/  ISETP.NE.AND P2, PT, R8, RZ, PT ;  /* 0x000000ff0800720c */ /* 0x000fe40003f45270 */
[----:B---3--:R-:W-:-:S04]  /*16620*/  SHF.L.U32 R7, R7, 0x1f, RZ ;  /* 0x0000001f07077819 */ /* 0x008fc800000006ff */
[----:B------:R-:W0:Y:S02]  /*16630*/  SYNCS.PHASECHK.TRANS64.TRYWAIT P1, [R6+URZ+0x168a0], R7 ;  /* 0x0168a007060075a7 */ /* 0x000e24000802017f */
[----:B0-----:R-:W-:Y:S05]  /*16640*/  @!P1 BRA `(.L_x_15658) ;  /* 0x0000007400cc9947 */ /* 0x001fea0003800000 */
.L_x_15827:
[----:B------:R-:W-:Y:S05]  /*16650*/  BSYNC B2 ;  /* 0x0000000000027941 */ /* 0x000fea0003800000 */
.L_x_15657:
[----:B------:R-:W-:Y:S04]  /*16660*/  BSSY B2, `(.L_x_15659) ;  /* 0x0000009000027945 */ /* 0x000fe80003800000 */
[----:B------:R-:W-:Y:S05]  /*16670*/  @P2 BRA `(.L_x_15660) ;  /* 0x00000000001c2947 */ /* 0x000fea0003800000 */
[----:B------:R-:W2:Y:S02]  /*16680*/  S2R R8, SR_TID.X ;  /* 0x0000000000087919 */ /* 0x000ea40000002100 */
[----:B--2---:R-:W-:Y:S01]  /*16690*/  LOP3.LUT R9, R8, 0x1f, RZ, 0xc0, !PT ;  /* 0x0000001f08097812 */ /* 0x004fe200078ec0ff */
[----:B------:R-:W-:-:S03]  /*166a0*/  IMAD.MOV.U32 R8, RZ, RZ, 0x4000 ;  /* 0x00004000ff087424 */ /* 0x000fc600078e00ff */
[----:B------:R-:W-:Y:S01]  /*166b0*/  ISETP.NE.AND P1, PT, R9, RZ, PT ;  /* 0x000000ff0900720c */ /* 0x000fe20003f25270 */
[----:B------:R3:W-:-:S12]  /*166c0*/  SYNCS.ARRIVE.TRANS64 RZ, [R6+URZ+0x16890], R8 ;  /* 0x0168900806ff79a7 */ /* 0x0007d8000800003f */
[----:B---3--:R-:W-:Y:S05]  /*166d0*/  @!P1 BRA `(.L_x_15660) ;  /* 0x0000000000049947 */ /* 0x008fea0003800000 */
[----:B------:R-:W-:Y:S01]  /*166e0*/  BPT.TRAP 0x1 ;  /* 0x000000040000795c */ /* 0x000fe20000300000 */
.L_x_15660:
[----:B------:R-:W-:Y:S05]  /*166f0*/  BSYNC B2 ;  /* 0x0000000000027941 */ /* 0x000fea0003800000 */
.L_x_15659:
[----:B------:R-:W-:Y:S01]  /*16700*/  IMAD.MOV.U32 R12, RZ, RZ, RZ ;  /* 0x000000ffff0c7224 */ /* 0x000fe200078e00ff */
[----:B------:R-:W-:Y:S01]  /*16710*/  LEA R8, R28, R16, 0xe ;  /* 0x000000101c087211 */ /* 0x000fe200078e70ff */
[----:B------:R-:W-:Y:S01]  /*16720*/  UIADD3 UR4, UP0, UR38, 0x570, URZ ;  /* 0x0000057026047890 */ /* 0x000fe2000ff1e03f */
[----:B------:R-:W-:Y:S01]  /*16730*/  PLOP3.LUT P1, PT, PT, PT, PT, 0x80, 0x0 ;  /* 0x000000000000781c */ /* 0x000fe20003f2f070 */
[----:B--2---:R-:W-:Y:S01]  /*16740*/  IMAD R9, R5, 0x80, R0 ;  /* 0x0000008005097824 */ /* 0x004fe200078e0200 */
[----:B------:R-:W-:Y:S01]  /*16750*/  R2UR UR10, R12 ;  /* 0x000000000c0a72ca */ /* 0x000fe200000e0000 */
[----:B-1----:R-:W-:Y:S01]  /*16760*/  VIADD R10, R6, 0x16890 ;  /* 0x00016890060a7836 */ /* 0x002fe20000000000 */
[----:B------:R-:W-:Y:S01]  /*16770*/  UIADD3.X UR5, URZ, UR39, URZ, UP0, !UPT ;  /* 0x000000273f057290 */ /* 0x000fe200087fe43f */
[----:B------:R-:W-:Y:S01]  /*16780*/  VIADD R11, R8, 0xe400 ;  /* 0x0000e400080b7836 */ /* 0x000fe20000000000 */
[----:B------:R-:W-:Y:S01]  /*16790*/  UMOV UR6, 0x0 ;  /* 0x0000000000067882 */ /* 0x000fe20000000000 */
[----:B------:R-:W-:-:S10]  /*167a0*/  UMOV UR7, 0x12f00000 ;  /* 0x12f0000000077882 */ /* 0x000fd40000000000 */
.L_x_15661:
        /* <DEDUP_REMOVED lines=13> */
.L_x_15828:
[----:B------:R-:W-:Y:S05]  /*16880*/  BSYNC B2 ;  /* 0x0000000000027941 */ /* 0x000fea0003800000 */
.L_x_15662:
        /* <DEDUP_REMOVED lines=11> */
.L_x_15665:
[----:B------:R-:W-:Y:S05]  /*16940*/  BSYNC B2 ;  /* 0x0000000000027941 */ /* 0x000fea0003800000 */
.L_x_15664:
        /* <DEDUP_REMOVED lines=8> */
.L_x_15666:
        /* <DEDUP_REMOVED lines=10> */
.L_x_15656:
[----:B------:R-:W-:Y:S05]  /*16a70*/  BSYNC B1 ;  /* 0x0000000000017941 */ /* 0x000fea0003800000 */
.L_x_15655:
[----:B------:R-:W3:Y:S01]  /*16a80*/  LDL.LU R7, [R1] ;  /* 0x0000000001077983 */ /* 0x000ee20000300800 */
[----:B------:R-:W-:Y:S01]  /*16a90*/  VIADD R28, R28, 0x1 ;  /* 0x000000011c1c7836 */ /* 0x000fe20000000000 */
[C---:B------:R-:W-:Y:S02]  /*16aa0*/  ISETP.GT.AND P2, PT, R5.reuse, R3, PT ;  /* 0x000000030500720c */ /* 0x040fe40003f44270 */
[----:B------:R-:W-:Y:S02]  /*16ab0*/  IADD3 R5, R5, -0x1, RZ ;  /* 0xffffffff05057810 */ /* 0x000fe40007ffe0ff */
[----:B------:R-:W-:-:S04]  /*16ac0*/  ISETP.NE.AND P1, PT, R28, 0x2, PT ;  /* 0x000000021c00780c */ /* 0x000fc80003f25270 */
[----:B------:R-:W-:Y:S02]  /*16ad0*/  SEL R6, RZ, 0x1, P1 ;  /* 0x00000001ff067807 */ /* 0x000fe40000800000 */
[----:B------:R-:W-:Y:S02]  /*16ae0*/  SEL R28, R28, RZ, P1 ;  /* 0x000000ff1c1c7207 */ /* 0x000fe40000800000 */
[----:B---3--:R-:W-:-:S05]  /*16af0*/  LOP3.LUT R7, R7, R6, RZ, 0x3c, !PT ;  /* 0x0000000607077212 */ /* 0x008fca00078e3cff */
[----:B------:R3:W-:Y:S01]  /*16b00*/  STL [R1], R7 ;  /* 0x0000000701007387 */ /* 0x0007e20000100800 */
[----:B------:R-:W-:Y:S05]  /*16b10*/  @P2 BRA `(.L_x_15667) ;  /* 0xfffffff8009c2947 */ /* 0x000fea000383ffff */
.L_x_15637:
[----:B------:R-:W-:Y:S05]  /*16b20*/  BSYNC B0 ;  /* 0x0000000000007941 */ /* 0x000fea0003800000 */
.L_x_15636:
        /* <DEDUP_REMOVED lines=12> */
[----:B-----5:R-:W-:-:S05]  /*16bf0*/  @P1 SHF.R.U32.HI R2, RZ, R3, R0 ;  /* 0x00000003ff021219 */ /* 0x020fca0000011600 */
[----:B------:R-:W-:-:S05]  /*16c00*/  IMAD.IADD R2, R20, 0x1, R2 ;  /* 0x0000000114027824 */ /* 0x000fca00078e0202 */
        /* <DEDUP_REMOVED lines=8> */
[----:B------:R-:W-:Y:S02]  /*16c90*/  IABS R6, R4 ;  /* 0x0000000400067213 */ /* 0x000fe40000000000 */
        /* <DEDUP_REMOVED lines=24> */
.L_x_15669:
[----:B------:R-:W-:Y:S05]  /*16e20*/  BSYNC B0 ;  /* 0x0000000000007941 */ /* 0x000fea0003800000 */
.L_x_15668:
        /* <DEDUP_REMOVED lines=20> */
[----:B---3--:R-:W0:Y:S01]  /*16f70*/  POPC R7, R4 ;  /* 0x0000000400077309 */ /* 0x008e220000000000 */
[----:B----4-:R-:W0:Y:S02]  /*16f80*/  SHFL.IDX PT, R0, R3, R0, 0x1f ;  /* 0x00001f0003007589 */ /* 0x010e2400000e0000 */
[----:B0-----:R-:W-:Y:S01]  /*16f90*/  IADD3 R24, R0, UR36, R7 ;  /* 0x0000002400187c10 */ /* 0x001fe2000fffe007 */
[----:B------:R-:W-:Y:S06]  /*16fa0*/  BRA `(.L_x_15672) ;  /* 0x0000003800247947 */ /* 0x000fec0003800000 */
.L_x_15671:
        /* <DEDUP_REMOVED lines=13> */
[----:B---3--:R-:W-:Y:S02]  /*17080*/  IMAD.U32 R7, RZ, RZ, UR9 ;  /* 0x00000009ff077e24 */ /* 0x008fe4000f8e00ff */
[----:B-1----:R-:W-:-:S02]  /*17090*/  IMAD.U32 R10, RZ, RZ, UR4 ;  /* 0x00000004ff0a7e24 */ /* 0x002fc4000f8e00ff */
[----:B------:R-:W-:Y:S02]  /*170a0*/  IMAD.U32 R11, RZ, RZ, UR5 ;  /* 0x00000005ff0b7e24 */ /* 0x000fe4000f8e00ff */
[----:B------:R-:W-:Y:S02]  /*170b0*/  IMAD.MOV.U32 R12, RZ, RZ, 0x1 ;  /* 0x00000001ff0c7424 */ /* 0x000fe400078e00ff */
[----:B------:R-:W-:-:S07]  /*170c0*/  IMAD.MOV.U32 R13, RZ, RZ, RZ ;  /* 0x000000ffff0d7224 */ /* 0x000fce00078e00ff */
[----:B------:R-:W-:-:S07]  /*170d0*/  LEPC R20, `(.L_x_15674) ;  /* 0x000000001014794e */ /* 0x000fce0000000000 */
[----:B0-2---:R-:W-:Y:S05]  /*170e0*/  CALL.ABS.NOINC R2 ;  /* 0x0000000002007343 */ /* 0x005fea0003c00000 */
.L_x_15674:
[----:B------:R-:W-:Y:S05]  /*170f0*/  BSYNC B6 ;  /* 0x0000000000067941 */ /* 0x000fea0003800000 */
.L_x_15673:
        /* <DEDUP_REMOVED lines=13> */
[----:B---3--:R-:W-:Y:S02]  /*171d0*/  IMAD.U32 R7, RZ, RZ, UR9 ;  /* 0x00000009ff077e24 */ /* 0x008fe4000f8e00ff */
[----:B-1----:R-:W-:-:S02]  /*171e0*/  IMAD.U32 R10, RZ, RZ, UR4 ;  /* 0x00000004ff0a7e24 */ /* 0x002fc4000f8e00ff */
[----:B------:R-:W-:Y:S02]  /*171f0*/  IMAD.U32 R11, RZ, RZ, UR5 ;  /* 0x00000005ff0b7e24 */ /* 0x000fe4000f8e00ff */
[----:B------:R-:W-:Y:S02]  /*17200*/  IMAD.MOV.U32 R12, RZ, RZ, 0x1 ;  /* 0x00000001ff0c7424 */ /* 0x000fe400078e00ff */
[----:B0-----:R-:W-:-:S07]  /*17210*/  IMAD.MOV.U32 R13, RZ, RZ, RZ ;  /* 0x000000ffff0d7224 */ /* 0x001fce00078e00ff */
[----:B------:R-:W-:-:S07]  /*17220*/  LEPC R20, `(.L_x_15677) ;  /* 0x000000001014794e */ /* 0x000fce0000000000 */
[----:B--2-4-:R-:W-:Y:S05]  /*17230*/  CALL.ABS.NOINC R2 ;  /* 0x0000000002007343 */ /* 0x014fea0003c00000 */
.L_x_15677:
        /* <DEDUP_REMOVED lines=15> */
.L_x_15676:
[----:B------:R-:W-:Y:S05]  /*17330*/  BSYNC B6 ;  /* 0x0000000000067941 */ /* 0x000fea0003800000 */
.L_x_15675:
[----:B------:R0:W4:Y:S01]  /*17340*/  LDL R20, [R1+0x8] ;  /* 0x0000080001147983 */ /* 0x0001220000100800 */
[----:B------:R-:W-:Y:S01]  /*17350*/  ULDC.64 UR4, c[0x0][0x9f8] ;  /* 0x00027e0000047ab9 */ /* 0x000fe20000000a00 */
[----:B------:R-:W-:Y:S01]  /*17360*/  IMAD.MOV.U32 R23, RZ, RZ, R26 ;  /* 0x000000ffff177224 */ /* 0x000fe200078e001a */
[----:B------:R-:W-:Y:S01]  /*17370*/  ISETP.NE.U32.AND P0, PT, RZ, UR4, PT ;  /* 0x00000004ff007c0c */ /* 0x000fe2000bf05070 */
[----:B------:R-:W3:Y:S01]  /*17380*/  LDL R26, [R1+0x14] ;  /* 0x00001400011a7983 */ /* 0x000ee20000100800 */
[----:B------:R-:W0:Y:S02]  /*17390*/  LDC R6, c[0x0][0x430] ;  /* 0x00010c00ff067b82 */ /* 0x000e240000000800 */
[----:B------:R-:W-:Y:S01]  /*173a0*/  ISETP.NE.AND.EX P0, PT, RZ, UR5, PT, P0 ;  /* 0x00000005ff007c0c */ /* 0x000fe2000bf05300 */
[----:B------:R-:W3:Y:S01]  /*173b0*/  LDL R21, [R1+0x1c] ;  /* 0x00001c0001157983 */ /* 0x000ee20000100800 */
[----:B------:R-:W4:Y:S01]  /*173c0*/  S2R R2, SR_TID.X ;  /* 0x0000000000027919 */ /* 0x000f220000002100 */
[----:B------:R-:W4:Y:S10]  /*173d0*/  S2R R3, SR_TID.X ;  /* 0x0000000000037919 */ /* 0x000f340000002100 */
[----:B------:R-:W-:Y:S01]  /*173e0*/  @P0 IADD3 R18, P1, R18, UR4, RZ ;  /* 0x0000000412120c10 */ /* 0x000fe2000ff3e0ff */
[----:B-1----:R-:W3:Y:S03]  /*173f0*/  LDL R10, [R1+0x54] ;  /* 0x00005400010a7983 */ /* 0x002ee60000100800 */
[----:B------:R-:W-:Y:S01]  /*17400*/  @P0 IADD3.X R19, R19, UR5, RZ, P1, !PT ;  /* 0x0000000513130c10 */ /* 0x000fe20008ffe4ff */
[----:B------:R-:W-:Y:S01]  /*17410*/  VIADD R23, R23, 0xffffffff ;  /* 0xffffffff17177836 */ /* 0x000fe20000000000 */
[----:B--2---:R-:W2:Y:S01]  /*17420*/  LDL.LU R9, [R1+0x10] ;  /* 0x0000100001097983 */ /* 0x004ea20000300800 */
[----:B0-----:R-:W-:-:S03]  /*17430*/  ISETP.NE.AND P1, PT, R6, 0x1, PT ;  /* 0x000000010600780c */ /* 0x001fc60003f25270 */
[----:B----4-:R-:W4:Y:S01]  /*17440*/  @P0 LDG.E R20, desc[UR40][R18.64] ;  /* 0x0000002812140981 */ /* 0x010f22000c1e1900 */
[----:B------:R-:W-:-:S09]  /*17450*/  LOP3.LUT R0, R2, 0x7f, RZ, 0xc0, !PT ;  /* 0x0000007f02007812 */ /* 0x000fd200078ec0ff */
[----:B------:R-:W0:Y:S01]  /*17460*/  @P1 LDC R2, c[0x0][0x434] ;  /* 0x00010d00ff021b82 */ /* 0x000e220000000800 */
[----:B------:R-:W-:Y:S01]  /*17470*/  IMAD.SHL.U32 R4, R3, 0x10, RZ ;  /* 0x0000001003047824 */ /* 0x000fe200078e00ff */
[----:B------:R-:W-:Y:S02]  /*17480*/  SHF.R.U32.HI R0, RZ, 0x3, R0 ;  /* 0x00000003ff007819 */ /* 0x000fe40000011600 */
[----:B------:R-:W-:-:S04]  /*17490*/  SHF.L.U32 R8, R23, 0x7, RZ ;  /* 0x0000000717087819 */ /* 0x000fc800000006ff */
[----:B------:R-:W1:Y:S01]  /*174a0*/  @P1 LDC R3, c[0x0][0x438] ;  /* 0x00010e00ff031b82 */ /* 0x000e620000000800 */
[----:B------:R-:W-:-:S04]  /*174b0*/  LOP3.LUT R4, R4, 0x70, RZ, 0xc0, !PT ;  /* 0x0000007004047812 */ /* 0x000fc800078ec0ff */
[----:B------:R-:W-:Y:S01]  /*174c0*/  LOP3.LUT R0, R8, R0, R4, 0xfe, !PT ;  /* 0x0000000008007212 */ /* 0x000fe200078efe04 */
[----:B----4-:R-:W-:Y:S03]  /*174d0*/  @P0 STL [R1+0x8], R20 ;  /* 0x0000081401000387 */ /* 0x010fe60000100800 */
[C---:B---3--:R-:W-:Y:S01]  /*174e0*/  ISETP.GE.AND P0, PT, R0.reuse, R26, PT ;  /* 0x0000001a0000720c */ /* 0x048fe20003f06270 */
[----:B------:R-:W-:-:S04]  /*174f0*/  IMAD.IADD R0, R0, 0x1, R21 ;  /* 0x0000000100007824 */ /* 0x000fc800078e0215 */
[----:B0-----:R-:W-:-:S04]  /*17500*/  @P1 IMAD.HI.U32 R2, R0, R2, RZ ;  /* 0x0000000200021227 */ /* 0x001fc800078e00ff */
[----:B------:R-:W-:Y:S01]  /*17510*/  IMAD.MOV.U32 R4, RZ, RZ, R0 ;  /* 0x000000ffff047224 */ /* 0x000fe200078e0000 */
[----:B-1----:R-:W-:-:S03]  /*17520*/  @P1 SHF.R.U32.HI R4, RZ, R3, R2 ;  /* 0x00000003ff041219 */ /* 0x002fc60000011602 */
[----:B------:R-:W0:Y:S01]  /*17530*/  @!P0 LDC.64 R2, c[0x0][0x428] ;  /* 0x00010a00ff028b82 */ /* 0x000e220000000a00 */
[----:B------:R-:W-:Y:S01]  /*17540*/  SHF.R.S32.HI R7, RZ, 0x1f, R20 ;  /* 0x0000001fff077819 */ /* 0x000fe20000011414 */
[----:B------:R-:W-:-:S04]  /*17550*/  IMAD.MOV R5, RZ, RZ, -R4 ;  /* 0x000000ffff057224 */ /* 0x000fc800078e0a04 */
[----:B------:R-:W-:Y:S01]  /*17560*/  IMAD R0, R6, R5, R0 ;  /* 0x0000000506007224 */ /* 0x000fe200078e0200 */
[--C-:B------:R-:W-:Y:S01]  /*17570*/  @!P0 SHF.R.S32.HI R5, RZ, 0x1f, R4.reuse ;  /* 0x0000001fff058819 */ /* 0x100fe20000011404 */
[----:B------:R0:W-:Y:S02]  /*17580*/  STL [R1+0x20], R7 ;  /* 0x0000200701007387 */ /* 0x0001e40000100800 */
[-C--:B0-----:R-:W-:Y:S02]  /*17590*/  @!P0 IMAD R7, R7, R2.reuse, RZ ;  /* 0x0000000207078224 */ /* 0x081fe400078e02ff */
[----:B------:R-:W-:-:S04]  /*175a0*/  @!P0 IMAD.WIDE.U32 R4, R20, R2, R4 ;  /* 0x0000000214048225 */ /* 0x000fc800078e0004 */
[----:B------:R-:W-:Y:S02]  /*175b0*/  @!P0 IMAD R7, R20, R3, R7 ;  /* 0x0000000314078224 */ /* 0x000fe400078e0207 */
[----:B------:R-:W0:Y:S02]  /*175c0*/  @!P0 LDC.64 R2, c[0x0][0x418] ;  /* 0x00010600ff028b82 */ /* 0x000e240000000a00 */
[----:B0-----:R-:W-:Y:S01]  /*175d0*/  @!P0 LEA R6, P1, R4, R2, 0x2 ;  /* 0x0000000204068211 */ /* 0x001fe200078210ff */
[----:B------:R-:W-:-:S05]  /*175e0*/  @!P0 IMAD.IADD R2, R5, 0x1, R7 ;  /* 0x0000000105028824 */ /* 0x000fca00078e0207 */
[----:B------:R-:W-:Y:S02]  /*175f0*/  @!P0 LEA.HI.X R7, R4, R3, R2, 0x2, P1 ;  /* 0x0000000304078211 */ /* 0x000fe400008f1402 */
[----:B------:R-:W-:-:S06]  /*17600*/  MOV R2, RZ ;  /* 0x000000ff00027202 */ /* 0x000fcc0000000f00 */
[----:B------:R0:W5:Y:S01]  /*17610*/  @!P0 LDG.E R2, desc[UR40][R6.64] ;  /* 0x0000002806028981 */ /* 0x000162000c1e1900 */
[----:B------:R-:W-:Y:S02]  /*17620*/  ISETP.NE.AND P2, PT, R10, 0x3, PT ;  /* 0x000000030a00780c */ /* 0x000fe40003f45270 */
[----:B--2---:R-:W-:-:S11]  /*17630*/  LOP3.LUT R9, R9, 0xfffffffd, RZ, 0xc0, !PT ;  /* 0xfffffffd09097812 */ /* 0x004fd600078ec0ff */
[----:B------:R-:W-:-:S05]  /*17640*/  @P2 LOP3.LUT R9, R9, 0x2, RZ, 0xfc, !PT ;  /* 0x0000000209092812 */ /* 0x000fca00078efcff */
[----:B------:R0:W-:Y:S01]  /*17650*/  STL [R1+0x10], R9 ;  /* 0x0000100901007387 */ /* 0x0001e20000100800 */
[----:B------:R-:W-:-:S03]  /*17660*/  UMOV UR4, 0xffffffff ;  /* 0xffffffff00047882 */ /* 0x000fc60000000000 */
[----:B------:R-:W-:Y:S05]  /*17670*/  BRA.DIV UR4, `(.L_x_15678) ;  /* 0x0000006604e87947 */ /* 0x000fea000b800000 */
.L_x_15831:
[----:B------:R-:W-:Y:S05]  /*17680*/  @!P2 BRA `(.L_x_15679) ;  /* 0x000000000004a947 */ /* 0x000fea0003800000 */
[----:B------:R-:W-:Y:S01]  /*17690*/  BPT.TRAP 0x1 ;  /* 0x000000040000795c */ /* 0x000fe20000300000 */
.L_x_15679:
        /* <DEDUP_REMOVED lines=23> */
.L_x_15832:
[----:B------:R-:W-:Y:S05]  /*17810*/  BSYNC B0 ;  /* 0x0000000000007941 */ /* 0x000fea0003800000 */
.L_x_15680:
        /* <DEDUP_REMOVED lines=14> */
[----:B------:R-:W-:-:S04]  /*17900*/  ULDC.64 UR4, c[0x0][0x308] ;  /* 0x0000c20000047ab9 */ /* 0x000fc80000000a00 */
[----:B------:R-:W-:-:S03]  /*17910*/  IADD3 R5, R5, R7, RZ ;  /* 0x0000000705057210 */ /* 0x000fc60007ffe0ff */
        /* <DEDUP_REMOVED lines=11> */
[----:B--2---:R-:W-:Y:S01]  /*179d0*/  IADD3 R4, -R12, R14, -R8 ;  /* 0x0000000e0c047210 */ /* 0x004fe20007ffe908 */
[----:B------:R-:W-:Y:S02]  /*179e0*/  IMAD.SHL.U32 R12, R11, 0x8, RZ ;  /* 0x000000080b0c7824 */ /* 0x000fe400078e00ff */
[----:B------:R-:W-:Y:S01]  /*179f0*/  IMAD.SHL.U32 R11, R13, 0x8, RZ ;  /* 0x000000080d0b7824 */ /* 0x000fe200078e00ff */
[----:B---3--:R-:W-:Y:S02]  /*17a00*/  LOP3.LUT R10, R10, 0xfffffffe, RZ, 0xc0, !PT ;  /* 0xfffffffe0a0a7812 */ /* 0x008fe400078ec0ff */
[----:B------:R-:W-:-:S05]  /*17a10*/  ISETP.GE.AND P0, PT, R4, 0x1, PT ;  /* 0x000000010400780c */ /* 0x000fca0003f06270 */
[----:B------:R-:W-:Y:S02]  /*17a20*/  @P2 LOP3.LUT R10, R10, 0x1, RZ, 0xfc, !PT ;  /* 0x000000010a0a2812 */ /* 0x000fe400078efcff */
[----:B------:R-:W-:-:S03]  /*17a30*/  LOP3.LUT R11, R11, 0x1f8, RZ, 0xc0, !PT ;  /* 0x000001f80b0b7812 */ /* 0x000fc600078ec0ff */
[----:B------:R0:W-:Y:S01]  /*17a40*/  STL [R1+0x10], R10 ;  /* 0x0000100a01007387 */ /* 0x0001e20000100800 */
[----:B------:R-:W-:-:S04]  /*17a50*/  LOP3.LUT R11, R11, 0x38, R13, 0x78, !PT ;  /* 0x000000380b0b7812 */ /* 0x000fc800078e780d */
[----:B------:R-:W-:-:S05]  /*17a60*/  LOP3.LUT R11, R11, 0x200, R12, 0xf8, !PT ;  /* 0x000002000b0b7812 */ /* 0x000fca00078ef80c */
[----:B------:R-:W-:Y:S01]  /*17a70*/  IMAD R5, R22, 0x2000, R11 ;  /* 0x0000200016057824 */ /* 0x000fe200078e020b */
[----:B0-----:R-:W-:Y:S06]  /*17a80*/  BRA.DIV UR4, `(.L_x_15682) ;  /* 0x00000066042c7947 */ /* 0x001fec000b800000 */
        /* <DEDUP_REMOVED lines=72> */
.L_x_15850:
[----:B------:R-:W-:-:S13]  /*17f10*/  ISETP.GE.AND P0, PT, R4, 0x71, PT ;  /* 0x000000710400780c */ /* 0x000fda0003f06270 */
[----:B01----:R-:W-:Y:S02]  /*17f20*/  @P0 LEA R6, P1, R9, R0, 0x1 ;  /* 0x0000000009060211 */ /* 0x003fe400078208ff */
[----:B------:R-:W-:-:S03]  /*17f30*/  @P0 LEA R5, R5, R16, 0x1 ;  /* 0x0000001005050211 */ /* 0x000fc600078e08ff */
[----:B------:R-:W-:-:S05]  /*17f40*/  @P0 IMAD.X R7, RZ, RZ, R2, P1 ;  /* 0x000000ffff070224 */ /* 0x000fca00008e0602 */
[----:B------:R-:W-:Y:S01]  /*17f50*/  @!PT LDS RZ, [RZ] ;  /* 0x00000000fffff984 */ /* 0x000fe20000000800 */
[----:B------:R-:W-:Y:S01]  /*17f60*/  @!PT LDS RZ, [RZ] ;  /* 0x00000000fffff984 */ /* 0x000fe20000000800 */
[----:B------:R-:W-:Y:S01]  /*17f70*/  @!PT LDS RZ, [RZ] ;  /* 0x00000000fffff984 */ /* 0x000fe20000000800 */
[----:B------:R0:W-:Y:S01]  /*17f80*/  @P0 LDGSTS.E.BYPASS.LTC128B.128 [R5+0x11c00], desc[UR40][R6.64], !P2 ;  /* 0x11c0000006050fae */ /* 0x0001e2000d101d68 */
[----:B------:R-:W-:Y:S01]  /*17f90*/  PLOP3.LUT P0, PT, PT, PT, PT, 0x80, 0x0 ;  /* 0x000000000000781c */ /* 0x000fe20003f0f070 */
[----:B------:R-:W-:-:S12]  /*17fa0*/  NOP ;  /* 0x0000000000007918 */ /* 0x000fd80000000000 */
.L_x_15683:
        /* <DEDUP_REMOVED lines=11> */
.L_x_15684:
[----:B------:R1:W5:Y:S01]  /*18060*/  LDL.LU R4, [R1+0x2c] ;  /* 0x00002c0001047983 */ /* 0x0003620000300800 */
[----:B------:R1:W-:Y:S03]  /*18070*/  SYNCS.ARRIVE.TRANS64.A1T0 RZ, [R3+URZ+0x16830], RZ ;  /* 0x016830ff03ff79a7 */ /* 0x0003e6000810003f */
[----:B0-----:R1:W5:Y:S04]  /*18080*/  LDL.LU R7, [R1+0x24] ;  /* 0x0000240001077983 */ /* 0x0013680000300800 */
[----:B------:R1:W5:Y:S02]  /*18090*/  LDL.LU R6, [R1+0x44] ;  /* 0x0000440001067983 */ /* 0x0003640000300800 */
        /* <DEDUP_REMOVED lines=36> */
.L_x_15686:
[----:B------:R-:W-:Y:S05]  /*182e0*/  BSYNC B6 ;  /* 0x0000000000067941 */ /* 0x000fea0003800000 */
.L_x_15685:
        /* <DEDUP_REMOVED lines=10> */
[----:B-1----:R-:W-:Y:S02]  /*18390*/  IMAD.MOV.U32 R3, RZ, RZ, R2 ;  /* 0x000000ffff037224 */ /* 0x002fe400078e0002 */
[----:B--2---:R-:W-:Y:S01]  /*183a0*/  IMAD.MOV.U32 R2, RZ, RZ, R20 ;  /* 0x000000ffff027224 */ /* 0x004fe200078e0014 */
[----:B------:R-:W1:Y:S03]  /*183b0*/  S2R R21, SR_TID.X ;  /* 0x0000000000157919 */ /* 0x000e660000002100 */
[C---:B------:R-:W-:Y:S01]  /*183c0*/  IMAD.WIDE.U32 R2, R17.reuse, UR4, R2 ;  /* 0x0000000411027c25 */ /* 0x040fe2000f8e0002 */
[----:B------:R-:W2:Y:S03]  /*183d0*/  S2R R20, SR_TID.X ;  /* 0x0000000000147919 */ /* 0x000ea60000002100 */
[----:B------:R-:W-:Y:S01]  /*183e0*/  IMAD R3, R17, UR5, R3 ;  /* 0x0000000511037c24 */ /* 0x000fe2000f8e0203 */
[----:B------:R-:W-:Y:S01]  /*183f0*/  ULDC.64 UR4, c[0x0][0x2d0] ;  /* 0x0000b40000047ab9 */ /* 0x000fe20000000a00 */
[----:B---3--:R-:W-:-:S02]  /*18400*/  IMAD R0, R0, UR6, RZ ;  /* 0x0000000600007c24 */ /* 0x008fc4000f8e02ff */
[----:B------:R-:W-:-:S04]  /*18410*/  IMAD.WIDE.U32 R2, R26, UR6, R2 ;  /* 0x000000061a027c25 */ /* 0x000fc8000f8e0002 */
[----:B------:R-:W-:Y:S01]  /*18420*/  IMAD R0, R26, UR7, R0 ;  /* 0x000000071a007c24 */ /* 0x000fe2000f8e0200 */
[----:B------:R-:W-:Y:S01]  /*18430*/  ULDC.64 UR6, c[0x0][0x2c8] ;  /* 0x0000b20000067ab9 */ /* 0x000fe20000000a00 */
[----:B------:R3:W5:Y:S01]  /*18440*/  LDL R26, [R1+0x38] ;  /* 0x00003800011a7983 */ /* 0x0007620000100800 */
[----:B------:R-:W-:Y:S02]  /*18450*/  IMAD.MOV.U32 R4, RZ, RZ, R2 ;  /* 0x000000ffff047224 */ /* 0x000fe400078e0002 */
[----:B------:R-:W-:Y:S01]  /*18460*/  IADD3 R5, R3, R0, RZ ;  /* 0x0000000003057210 */ /* 0x000fe20007ffe0ff */
[----:B-1----:R-:W-:Y:S01]  /*18470*/  IMAD.SHL.U32 R21, R21, 0x10, RZ ;  /* 0x0000001015157824 */ /* 0x002fe200078e00ff */
[----:B--2---:R-:W-:-:S04]  /*18480*/  LOP3.LUT R20, R20, 0x7f, RZ, 0xc0, !PT ;  /* 0x0000007f14147812 */ /* 0x004fc800078ec0ff */
[----:B------:R-:W-:Y:S02]  /*18490*/  LOP3.LUT R21, R21, 0x70, RZ, 0xc0, !PT ;  /* 0x0000007015157812 */ /* 0x000fe400078ec0ff */
[----:B------:R-:W-:-:S04]  /*184a0*/  SHF.R.U32.HI R20, RZ, 0x3, R20 ;  /* 0x00000003ff147819 */ /* 0x000fc80000011614 */
[----:B------:R-:W-:-:S05]  /*184b0*/  LOP3.LUT R20, R20, R21, RZ, 0xfc, !PT ;  /* 0x0000001514147212 */ /* 0x000fca00078efcff */
[----:B------:R-:W-:Y:S02]  /*184c0*/  IMAD R6, R25, 0xc0, R20 ;  /* 0x000000c019067824 */ /* 0x000fe400078e0214 */
[----:B------:R3:W5:Y:S02]  /*184d0*/  LDL R20, [R1+0x28] ;  /* 0x0000280001147983 */ /* 0x0007640000100800 */
[----:B0-----:R-:W-:-:S04]  /*184e0*/  @P1 IMAD.HI.U32 R0, R6, R7, RZ ;  /* 0x0000000706001227 */ /* 0x001fc800078e00ff */
[----:B------:R-:W-:Y:S01]  /*184f0*/  IMAD.MOV.U32 R2, RZ, RZ, R6 ;  /* 0x000000ffff027224 */ /* 0x000fe200078e0006 */
        /* <DEDUP_REMOVED lines=13> */
[----:B------:R-:W0:Y:S03]  /*185d0*/  @P1 LDC R7, c[0x0][0x44c] ;  /* 0x00011300ff071b82 */ /* 0x000e260000000800 */
[----:B------:R-:W-:-:S04]  /*185e0*/  IADD3 R0, R9, R0, RZ ;  /* 0x0000000009007210 */ /* 0x000fc80007ffe0ff */
[----:B------:R-:W-:Y:S02]  /*185f0*/  LEA.HI.X R0, R8, UR9, R0, 0x1, P0 ;  /* 0x0000000908007c11 */ /* 0x000fe400080f0c00 */
[----:B------:R-:W1:Y:S01]  /*18600*/  @P1 LDC R8, c[0x0][0x450] ;  /* 0x00011400ff081b82 */ /* 0x000e620000000800 */
[----:B------:R-:W-:Y:S01]  /*18610*/  VIADD R3, R6, 0x80 ;  /* 0x0000008006037836 */ /* 0x000fe20000000000 */
[----:B------:R-:W2:Y:S03]  /*18620*/  S2R R11, SR_TID.X ;  /* 0x00000000000b7919 */ /* 0x000ea60000002100 */
        /* <DEDUP_REMOVED lines=100> */
[----:B------:R-:W0:Y:S11]  /*18c70*/  SHFL.IDX PT, R2, R5, RZ, 0x181f ;  /* 0x00181fff05027589 */ /* 0x000e3600000e0000 */
[----:B-1----:R-:W-:-:S05]  /*18c80*/  @!P3 LEA R6, P2, R21, R6, 0x1 ;  /* 0x000000061506b211 */ /* 0x002fca00078408ff */
[----:B------:R-:W-:-:S04]  /*18c90*/  @!P3 IMAD.X R0, RZ, RZ, R0, P2 ;  /* 0x000000ffff00b224 */ /* 0x000fc800010e0600 */
[----:B------:R-:W-:Y:S02]  /*18ca0*/  @!P3 IMAD.MOV.U32 R7, RZ, RZ, R0 ;  /* 0x000000ffff07b224 */ /* 0x000fe400078e0000 */
[----:B------:R-:W-:Y:S01]  /*18cb0*/  VIADD R0, R25, 0x90 ;  /* 0x0000009019007836 */ /* 0x000fe20000000000 */
[----:B0-----:R-:W-:Y:S02]  /*18cc0*/  @!P1 LEA R2, P2, R21, R2, 0x1 ;  /* 0x0000000215029211 */ /* 0x001fe400078408ff */
[----:B------:R0:W-:Y:S03]  /*18cd0*/  @!P3 LDGSTS.E.BYPASS.LTC128B.128 [R20+0xbc00], desc[UR40][R6.64], !P0 ;  /* 0x0bc000000614bfae */ /* 0x0001e6000c101d68 */
[----:B0-----:R-:W-:-:S05]  /*18ce0*/  @!P1 IMAD.X R6, RZ, RZ, R8, P2 ;  /* 0x000000ffff069224 */ /* 0x001fca00010e0608 */
[----:B------:R-:W-:Y:S01]  /*18cf0*/  @!P1 MOV R7, R6 ;  /* 0x0000000600079202 */ /* 0x000fe20000000f00 */
[----:B------:R-:W-:Y:S02]  /*18d00*/  @!P1 IMAD.MOV.U32 R6, RZ, RZ, R2 ;  /* 0x000000ffff069224 */ /* 0x000fe400078e0002 */
        /* <DEDUP_REMOVED lines=18> */
.L_x_15875:
        /* <DEDUP_REMOVED lines=10> */
.L_x_15688:
        /* <DEDUP_REMOVED lines=18> */
.L_x_15876:
[----:B------:R-:W-:Y:S05]  /*18ff0*/  BSYNC B0 ;  /* 0x0000000000007941 */ /* 0x000fea0003800000 */
.L_x_15689:
        /* <DEDUP_REMOVED lines=8> */
[----:B------:R-:W-:Y:S01]  /*19080*/  IMAD.MOV.U32 R6, RZ, RZ, R22 ;  /* 0x000000ffff067224 */ /* 0x000fe200078e0016 */
[----:B------:R-:W-:Y:S01]  /*19090*/  MOV R20, R29 ;  /* 0x0000001d00147202 */ /* 0x000fe20000000f00 */
[----:B------:R-:W-:Y:S02]  /*190a0*/  IMAD.MOV.U32 R26, RZ, RZ, R23 ;  /* 0x000000ffff1a7224 */ /* 0x000fe400078e0017 */
[----:B0-----:R-:W-:-:S05]  /*190b0*/  IMAD.SHL.U32 R2, R2, 0x8, RZ ;  /* 0x0000000802027824 */ /* 0x001fca00078e00ff */
[----:B------:R-:W-:-:S04]  /*190c0*/  LOP3.LUT R2, R2, 0x38, RZ, 0xc0, !PT ;  /* 0x0000003802027812 */ /* 0x000fc800078ec0ff */
[----:B------:R-:W-:-:S13]  /*190d0*/  ISETP.GE.AND P1, PT, R2, UR4, PT ;  /* 0x0000000402007c0c */ /* 0x000fda000bf26270 */
.L_x_15705:
[----:B------:R-:W2:Y:S01]  /*190e0*/  LDL R11, [R1+0x1c] ;  /* 0x00001c00010b7983 */ /* 0x000ea20000100800 */
[----:B-1----:R-:W0:Y:S03]  /*190f0*/  LDC R0, c[0x0][0x430] ;  /* 0x00010c00ff007b82 */ /* 0x002e260000000800 */
        /* <DEDUP_REMOVED lines=17> */
[----:B-1----:R-:W-:-:S04]  /*19210*/  @P0 SHF.R.U32.HI R2, RZ, R3, R5 ;  /* 0x00000003ff020219 */ /* 0x002fc80000011605 */
[----:B------:R-:W-:-:S05]  /*19220*/  IADD3 R3, -R2, RZ, RZ ;  /* 0x000000ff02037210 */ /* 0x000fca0007ffe1ff */
        /* <DEDUP_REMOVED lines=20> */
.L_x_15693:
[----:B------:R-:W-:Y:S01]  /*19370*/  IMAD R5, R22, 0x8, R16 ;  /* 0x0000000816057824 */ /* 0x000fe200078e0210 */
[----:B------:R-:W-:Y:S01]  /*19380*/  SHF.L.U32 R2, R29, 0x1f, RZ ;  /* 0x0000001f1d027819 */ /* 0x000fe200000006ff */
[----:B------:R-:W-:Y:S03]  /*19390*/  BSSY B1, `(.L_x_15694) ;  /* 0x0000003000017945 */ /* 0x000fe60003800000 */
[----:B------:R-:W0:Y:S02]  /*193a0*/  SYNCS.PHASECHK.TRANS64.TRYWAIT P0, [R5+URZ+0x16840], R2 ;  /* 0x01684002050075a7 */ /* 0x000e24000800017f */
[----:B0-----:R-:W-:Y:S05]  /*193b0*/  @!P0 BRA `(.L_x_15695) ;  /* 0x0000006400808947 */ /* 0x001fea0003800000 */
.L_x_15877:
[----:B------:R-:W-:Y:S05]  /*193c0*/  BSYNC B1 ;  /* 0x0000000000017941 */ /* 0x000fea0003800000 */
.L_x_15694:
[----:B------:R-:W2:Y:S01]  /*193d0*/  LDL R3, [R1+0x10] ;  /* 0x0000100001037983 */ /* 0x000ea20000100800 */
        /* <DEDUP_REMOVED lines=8> */
[----:B------:R-:W-:Y:S02]  /*19460*/  IMAD.SHL.U32 R11, R8, 0x8, RZ ;  /* 0x00000008080b7824 */ /* 0x000fe400078e00ff */
[----:B---3--:R-:W-:-:S05]  /*19470*/  IMAD.SHL.U32 R8, R9, 0x8, RZ ;  /* 0x0000000809087824 */ /* 0x008fca00078e00ff */
[----:B------:R-:W-:-:S04]  /*19480*/  LOP3.LUT R8, R8, 0x1f8, RZ, 0xc0, !PT ;  /* 0x000001f808087812 */ /* 0x000fc800078ec0ff */
[----:B------:R-:W-:-:S04]  /*19490*/  LOP3.LUT R8, R8, 0x38, R9, 0x78, !PT ;  /* 0x0000003808087812 */ /* 0x000fc800078e7809 */
[----:B------:R-:W-:-:S05]  /*194a0*/  LOP3.LUT R8, R8, 0x200, R11, 0xf8, !PT ;  /* 0x0000020008087812 */ /* 0x000fca00078ef80b */
[----:B------:R-:W-:Y:S01]  /*194b0*/  IMAD R8, R22, 0x2000, R8 ;  /* 0x0000200016087824 */ /* 0x000fe200078e0208 */
[----:B--2---:R-:W-:Y:S01]  /*194c0*/  LOP3.LUT P2, RZ, R3, 0x1, RZ, 0xc0, !PT ;  /* 0x0000000103ff7812 */ /* 0x004fe2000784c0ff */
[----:B0-----:R-:W-:Y:S01]  /*194d0*/  IMAD.WIDE.U32 R2, R0, UR4, RZ ;  /* 0x0000000400027c25 */ /* 0x001fe2000f8e00ff */
        /* <DEDUP_REMOVED lines=16> */
[----:B0-----:R-:W-:-:S03]  /*195e0*/  SHF.L.U32 R11, R3, 0x3, RZ ;  /* 0x00000003030b7819 */ /* 0x001fc600000006ff */
[----:B------:R-:W0:Y:S01]  /*195f0*/  SHFL.IDX PT, R3, R10, RZ, 0x181f ;  /* 0x00181fff0a037589 */ /* 0x000e2200000e0000 */
        /* <DEDUP_REMOVED lines=38> */
.L_x_15895:
        /* <DEDUP_REMOVED lines=8> */
.L_x_15697:
        /* <DEDUP_REMOVED lines=11> */
.L_x_15698:
[----:B------:R1:W-:Y:S01]  /*19990*/  SYNCS.ARRIVE.TRANS64.A1T0 RZ, [R5+URZ+0x16830], RZ ;  /* 0x016830ff05ff79a7 */ /* 0x0003e2000810003f */
[----:B------:R-:W-:Y:S05]  /*199a0*/  @!P3 BRA `(.L_x_15699) ;  /* 0x000000000004b947 */ /* 0x000fea0003800000 */
[----:B------:R-:W-:Y:S01]  /*199b0*/  BPT.TRAP 0x1 ;  /* 0x000000040000795c */ /* 0x000fe20000300000 */
.L_x_15699:
[----:B------:R-:W-:Y:S01]  /*199c0*/  SHF.L.U32 R2, R20, 0x1f, RZ ;  /* 0x0000001f14027819 */ /* 0x000fe200000006ff */
[----:B-1----:R-:W-:Y:S01]  /*199d0*/  IMAD R5, R6, 0x8, R16 ;  /* 0x0000000806057824 */ /* 0x002fe200078e0210 */
[----:B------:R-:W-:Y:S03]  /*199e0*/  BSSY B1, `(.L_x_15700) ;  /* 0x0000003000017945 */ /* 0x000fe60003800000 */
[----:B------:R-:W1:Y:S02]  /*199f0*/  SYNCS.PHASECHK.TRANS64.TRYWAIT P0, [R5+URZ+0x16860], R2 ;  /* 0x01686002050075a7 */ /* 0x000e64000800017f */
[----:B-1----:R-:W-:Y:S05]  /*19a00*/  @!P0 BRA `(.L_x_15701) ;  /* 0x00000068003c8947 */ /* 0x002fea0003800000 */
.L_x_15896:
[----:B------:R-:W-:Y:S05]  /*19a10*/  BSYNC B1 ;  /* 0x0000000000017941 */ /* 0x000fea0003800000 */
.L_x_15700:
[----:B------:R-:W2:Y:S01]  /*19a20*/  LDL R8, [R1+0x14] ;  /* 0x0000140001087983 */ /* 0x000ea20000100800 */
        /* <DEDUP_REMOVED lines=59> */
.L_x_15914:
        /* <DEDUP_REMOVED lines=25> */
.L_x_15703:
        /* <DEDUP_REMOVED lines=12> */
.L_x_15704:
[----:B------:R-:W2:Y:S01]  /*1a030*/  LDL R0, [R1+0x18] ;  /* 0x0000180001007983 */ /* 0x000ea20000100800 */
[----:B------:R0:W-:Y:S01]  /*1a040*/  SYNCS.ARRIVE.TRANS64.A1T0 RZ, [R5+URZ+0x16850], RZ ;  /* 0x016850ff05ff79a7 */ /* 0x0001e2000810003f */
[C---:B------:R-:W-:Y:S01]  /*1a050*/  VIADD R7, R23.reuse, 0xffffffff ;  /* 0xffffffff17077836 */ /* 0x040fe20000000000 */
[----:B------:R-:W-:Y:S01]  /*1a060*/  MOV R20, R29 ;  /* 0x0000001d00147202 */ /* 0x000fe20000000f00 */
[----:B------:R-:W-:Y:S02]  /*1a070*/  IMAD.MOV.U32 R6, RZ, RZ, R22 ;  /* 0x000000ffff067224 */ /* 0x000fe400078e0016 */
[----:B------:R-:W-:Y:S01]  /*1a080*/  IMAD.MOV.U32 R26, RZ, RZ, R23 ;  /* 0x000000ffff1a7224 */ /* 0x000fe200078e0017 */
[----:B--2---:R-:W-:-:S13]  /*1a090*/  ISETP.GT.AND P0, PT, R23, R0, PT ;  /* 0x000000001700720c */ /* 0x004fda0003f04270 */
[----:B0-----:R-:W-:Y:S05]  /*1a0a0*/  @P0 BRA `(.L_x_15705) ;  /* 0xfffffff0000c0947 */ /* 0x001fea000383ffff */
.L_x_15692:
[----:B------:R-:W-:Y:S05]  /*1a0b0*/  BSYNC B0 ;  /* 0x0000000000007941 */ /* 0x000fea0003800000 */
.L_x_15691:
        /* <DEDUP_REMOVED lines=17> */
.L_x_15707:
[----:B------:R-:W-:Y:S05]  /*1a1d0*/  BSYNC B0 ;  /* 0x0000000000007941 */ /* 0x000fea0003800000 */
.L_x_15706:
[----:B------:R-:W2:Y:S02]  /*1a1e0*/  LDL R0, [R1+0x54] ;  /* 0x0000540001007983 */ /* 0x000ea40000100800 */
[----:B--2---:R-:W-:-:S13]  /*1a1f0*/  ISETP.NE.AND P0, PT, R0, 0x3, PT ;  /* 0x000000030000780c */ /* 0x004fda0003f05270 */
[----:B------:R-:W-:Y:S05]  /*1a200*/  @!P0 BRA `(.L_x_15708) ;  /* 0x0000000000048947 */ /* 0x000fea0003800000 */
[----:B------:R-:W-:Y:S01]  /*1a210*/  BPT.TRAP 0x1 ;  /* 0x000000040000795c */ /* 0x000fe20000300000 */
.L_x_15708:
[----:B------:R-:W2:Y:S01]  /*1a220*/  LDL.LU R2, [R1+0x14] ;  /* 0x0000140001027983 */ /* 0x000ea20000300800 */
[----:B------:R-:W-:Y:S01]  /*1a230*/  IMAD R0, R22, 0x8, R16 ;  /* 0x0000000816007824 */ /* 0x000fe200078e0210 */
[----:B------:R-:W-:Y:S01]  /*1a240*/  SHF.L.U32 R3, R29, 0x1f, RZ ;  /* 0x0000001f1d037819 */ /* 0x000fe200000006ff */
[----:B------:R-:W-:Y:S03]  /*1a250*/  BSSY B0, `(.L_x_15709) ;  /* 0x0000004000007945 */ /* 0x000fe60003800000 */
[----:B------:R-:W0:Y:S01]  /*1a260*/  SYNCS.PHASECHK.TRANS64.TRYWAIT P0, [R0+URZ+0x16860], R3 ;  /* 0x01686003000075a7 */ /* 0x000e22000800017f */
[----:B--2---:R-:W-:Y:S01]  /*1a270*/  IMAD R6, R23, -0x80, R2 ;  /* 0xffffff8017067824 */ /* 0x004fe200078e0202 */
[----:B0-----:R-:W-:Y:S06]  /*1a280*/  @!P0 BRA `(.L_x_15710) ;  /* 0x0000006800788947 */ /* 0x001fec0003800000 */
.L_x_15915:
[----:B------:R-:W-:Y:S05]  /*1a290*/  BSYNC B0 ;  /* 0x0000000000007941 */ /* 0x000fea0003800000 */
.L_x_15709:
[----:B------:R-:W1:Y:S01]  /*1a2a0*/  S2R R2, SR_TID.X ;  /* 0x0000000000027919 */ /* 0x000e620000002100 */
[----:B------:R-:W-:Y:S01]  /*1a2b0*/  UMOV UR4, 0xffffffff ;  /* 0xffffffff00047882 */ /* 0x000fe20000000000 */
[----:B------:R-:W2:Y:S01]  /*1a2c0*/  S2R R7, SR_TID.X ;  /* 0x0000000000077919 */ /* 0x000ea20000002100 */
[----:B-1----:R-:W-:Y:S02]  /*1a2d0*/  LOP3.LUT R5, R2, 0x7f, RZ, 0xc0, !PT ;  /* 0x0000007f02057812 */ /* 0x002fe400078ec0ff */
[----:B--2---:R-:W-:-:S03]  /*1a2e0*/  SHF.L.U32 R2, R7, 0x3, RZ ;  /* 0x0000000307027819 */ /* 0x004fc600000006ff */
        /* <DEDUP_REMOVED lines=15> */
[C---:B------:R-:W-:Y:S02]  /*1a3e0*/  ISETP.GE.AND P0, PT, R2.reuse, UR4, PT ;  /* 0x0000000402007c0c */ /* 0x040fe4000bf06270 */
[----:B------:R-:W-:Y:S02]  /*1a3f0*/  SHF.L.U32 R5, R2, 0x1, RZ ;  /* 0x0000000102057819 */ /* 0x000fe400000006ff */
        /* <DEDUP_REMOVED lines=42> */
.L_x_15933:
        /* <DEDUP_REMOVED lines=9> */
.L_x_15712:
        /* <DEDUP_REMOVED lines=11> */
.L_x_15713:
[----:B------:R-:W-:Y:S01]  /*1a7e0*/  VIADD R22, R22, 0x1 ;  /* 0x0000000116167836 */ /* 0x000fe20000000000 */
[----:B------:R0:W-:Y:S04]  /*1a7f0*/  SYNCS.ARRIVE.TRANS64.A1T0 RZ, [R0+URZ+0x16850], RZ ;  /* 0x016850ff00ff79a7 */ /* 0x0001e8000810003f */
[----:B------:R-:W-:-:S04]  /*1a800*/  ISETP.NE.AND P0, PT, R22, 0x2, PT ;  /* 0x000000021600780c */ /* 0x000fc80003f05270 */
[----:B0-----:R-:W-:Y:S02]  /*1a810*/  SEL R0, RZ, 0x1, P0 ;  /* 0x00000001ff007807 */ /* 0x001fe40000000000 */
[----:B------:R-:W-:Y:S02]  /*1a820*/  SEL R22, R22, RZ, P0 ;  /* 0x000000ff16167207 */ /* 0x000fe40000000000 */
[----:B------:R-:W-:-:S07]  /*1a830*/  LOP3.LUT R29, R29, R0, RZ, 0x3c, !PT ;  /* 0x000000001d1d7212 */ /* 0x000fce00078e3cff */
.L_x_15672:
[----:B------:R-:W-:Y:S05]  /*1a840*/  BSYNC B7 ;  /* 0x0000000000077941 */ /* 0x000fea0003800000 */
.L_x_15670:
[----:B------:R-:W4:Y:S02]  /*1a850*/  LDL R0, [R1+0x10] ;  /* 0x0000100001007983 */ /* 0x000f240000100800 */
[----:B----4-:R-:W-:-:S13]  /*1a860*/  LOP3.LUT P0, RZ, R0, 0x4, RZ, 0xc0, !PT ;  /* 0x0000000400ff7812 */ /* 0x010fda000780c0ff */
[----:B------:R-:W-:Y:S05]  /*1a870*/  @!P0 BRA `(.L_x_15714) ;  /* 0x0000000000248947 */ /* 0x000fea0003800000 */
[----:B------:R-:W-:Y:S05]  /*1a880*/  WARPSYNC.ALL ;  /* 0x0000000000007948 */ /* 0x000fea0003800000 */
[----:B------:R-:W0:Y:S08]  /*1a890*/  S2UR UR5, SR_CgaCtaId ;  /* 0x00000000000579c3 */ /* 0x000e300000008800 */
[----:B------:R-:W-:Y:S06]  /*1a8a0*/  BAR.SYNC.DEFER_BLOCKING 0x5, 0x200 ;  /* 0x0148000000007b1d */ /* 0x000fec0000010000 */
[----:B------:R-:W-:-:S02]  /*1a8b0*/  UMOV UR4, 0x400 ;  /* 0x0000040000047882 */ /* 0x000fc40000000000 */
[----:B0-----:R-:W-:-:S06]  /*1a8c0*/  ULEA UR4, UR5, UR4, 0x18 ;  /* 0x0000000405047291 */ /* 0x001fcc000f8ec03f */
[----:B------:R-:W-:-:S05]  /*1a8d0*/  IMAD.U32 R16, RZ, RZ, UR4 ;  /* 0x00000004ff107e24 */ /* 0x000fca000f8e00ff */
[----:B------:R0:W4:Y:S01]  /*1a8e0*/  LDS.128 R24, [R16+0x168d0] ;  /* 0x0168d00010187984 */ /* 0x0001220000000c00 */
[----:B------:R-:W-:Y:S06]  /*1a8f0*/  BAR.ARV 0x4, 0x200 ;  /* 0x0108000000007b1d */ /* 0x000fec0000002000 */
[----:B------:R-:W-:Y:S05]  /*1a900*/  BRA `(.L_x_15715) ;  /* 0x0000000c00d87947 */ /* 0x000fea0003800000 */
.L_x_15714:
[----:B------:R-:W0:Y:S01]  /*1a910*/  S2R R0, SR_TID.X ;  /* 0x0000000000007919 */ /* 0x000e220000002100 */
[----:B------:R-:W-:Y:S01]  /*1a920*/  UMOV UR4, 0xffffffff ;  /* 0xffffffff00047882 */ /* 0x000fe20000000000 */
[----:B0-----:R-:W-:-:S04]  /*1a930*/  LOP3.LUT R8, R0, 0x1f, RZ, 0xc0, !PT ;  /* 0x0000001f00087812 */ /* 0x001fc800078ec0ff */
[----:B------:R-:W-:Y:S01]  /*1a940*/  ISETP.NE.AND P0, PT, R8, 0x1f, PT ;  /* 0x0000001f0800780c */ /* 0x000fe20003f05270 */
[----:B------:R-:W-:-:S12]  /*1a950*/  BRA.DIV UR4, `(.L_x_15716) ;  /* 0x0000006e04187947 */ /* 0x000fd8000b800000 */
[----:B--2---:R-:W-:Y:S01]  /*1a960*/  IADD3 R9, R27, R8, RZ ;  /* 0x000000081b097210 */ /* 0x004fe20007ffe0ff */
[----:B------:R-:W-:-:S03]  /*1a970*/  ULDC UR4, c[0x0][0xc3c] ;  /* 0x00030f0000047ab9 */ /* 0x000fc60000000800 */
[----:B------:R-:W-:-:S13]  /*1a980*/  ISETP.GE.OR P1, PT, R9, UR4, !P0 ;  /* 0x0000000409007c0c */ /* 0x000fda000c726670 */
[----:B------:R-:W0:Y:S08]  /*1a990*/  @!P1 LDC.64 R2, c[0x0][0xc80] ;  /* 0x00032000ff029b82 */ /* 0x000e300000000a00 */
[----:B------:R-:W2:Y:S01]  /*1a9a0*/  @!P1 LDC.64 R4, c[0x0][0xc78] ;  /* 0x00031e00ff049b82 */ /* 0x000ea20000000a00 */
[----:B0-----:R-:W-:-:S05]  /*1a9b0*/  @!P1 IMAD.WIDE R2, R9, 0x4, R2 ;  /* 0x0000000409029825 */ /* 0x001fca00078e0202 */
[----:B---3--:R2:W3:Y:S02]  /*1a9c0*/  @!P1 LDG.E R7, desc[UR40][R2.64] ;  /* 0x0000002802079981 */ /* 0x0084e4000c1e1900 */
        /* <DEDUP_REMOVED lines=11> */
[----:B---3--:R-:W-:Y:S01]  /*1aa80*/  @!P1 IMAD.MOV.U32 R25, RZ, RZ, R7 ;  /* 0x000000ffff199224 */ /* 0x008fe200078e0007 */
        /* <DEDUP_REMOVED lines=19> */
.L_x_15943:
[----:B------:R-:W-:Y:S02]  /*1abc0*/  ULDC UR4, c[0x0][0xc38] ;  /* 0x00030e0000047ab9 */ /* 0x000fe40000000800 */
[----:B------:R-:W-:-:S04]  /*1abd0*/  IMAD.U32 R4, RZ, RZ, UR4 ;  /* 0x00000004ff047e24 */ /* 0x000fc8000f8e00ff */
[----:B--2---:R-:W-:-:S05]  /*1abe0*/  IMAD R3, R14, R4, RZ ;  /* 0x000000040e037224 */ /* 0x004fca00078e02ff */
[----:B------:R-:W-:-:S04]  /*1abf0*/  IADD3 R6, R6, R3, RZ ;  /* 0x0000000306067210 */ /* 0x000fc80007ffe0ff */
[----:B------:R-:W-:-:S13]  /*1ac00*/  ISETP.GT.AND P6, PT, R6, R0, PT ;  /* 0x000000000600720c */ /* 0x000fda0003fc4270 */
[----:B------:R-:W-:Y:S05]  /*1ac10*/  @P6 BRA `(.L_x_15717) ;  /* 0x0000000000a46947 */ /* 0x000fea0003800000 */
.L_x_15720:
        /* <DEDUP_REMOVED lines=35> */
.L_x_15951:
[----:B------:R-:W-:Y:S02]  /*1ae50*/  ULDC UR4, c[0x0][0xc38] ;  /* 0x00030e0000047ab9 */ /* 0x000fe40000000800 */
[----:B------:R-:W-:-:S04]  /*1ae60*/  IMAD.U32 R4, RZ, RZ, UR4 ;  /* 0x00000004ff047e24 */ /* 0x000fc8000f8e00ff */
[----:B--2---:R-:W-:-:S04]  /*1ae70*/  IMAD R3, R14, R4, RZ ;  /* 0x000000040e037224 */ /* 0x004fc800078e02ff */
[----:B------:R-:W-:-:S05]  /*1ae80*/  IMAD.IADD R6, R3, 0x1, R6 ;  /* 0x0000000103067824 */ /* 0x000fca00078e0206 */
[----:B------:R-:W-:-:S13]  /*1ae90*/  ISETP.GT.AND P6, PT, R6, R0, PT ;  /* 0x000000000600720c */ /* 0x000fda0003fc4270 */
[----:B------:R-:W-:Y:S05]  /*1aea0*/  @!P6 BRA `(.L_x_15720) ;  /* 0xfffffffc005ce947 */ /* 0x000fea000383ffff */
.L_x_15717:
[----:B------:R-:W-:Y:S01]  /*1aeb0*/  IADD3 R6, -R3, R6, RZ ;  /* 0x0000000603067210 */ /* 0x000fe20007ffe1ff */
[----:B------:R-:W-:-:S04]  /*1aec0*/  UMOV UR4, 0xffffffff ;  /* 0xffffffff00047882 */ /* 0x000fc80000000000 */
        /* <DEDUP_REMOVED lines=8> */
.L_x_15956:
[----:B------:R-:W-:-:S13]  /*1af50*/  ISETP.NE.AND P0, PT, R3, RZ, PT ;  /* 0x000000ff0300720c */ /* 0x000fda0003f05270 */
[----:B------:R-:W-:Y:S05]  /*1af60*/  @!P0 BRA `(.L_x_15722) ;  /* 0x0000000000108947 */ /* 0x000fea0003800000 */
[----:B------:R-:W-:Y:S01]  /*1af70*/  UMOV UR4, 0xffffffff ;  /* 0xffffffff00047882 */ /* 0x000fe20000000000 */
[----:B------:R-:W-:Y:S02]  /*1af80*/  VIADD R12, R7, 0xffffffff ;  /* 0xffffffff070c7836 */ /* 0x000fe40000000000 */
[----:B------:R-:W-:Y:S05]  /*1af90*/  BRA.DIV UR4, `(.L_x_15723) ;  /* 0x0000006e04d87947 */ /* 0x000fea000b800000 */
[----:B------:R0:W0:Y:S02]  /*1afa0*/  SHFL.IDX PT, R24, R2, R12, 0x1f ;  /* 0x00001f0c02187589 */ /* 0x00002400000e0000 */
.L_x_15722:
[----:B----4-:R-:W-:Y:S01]  /*1afb0*/  ISETP.NE.AND P0, PT, R5, 0x1, PT ;  /* 0x000000010500780c */ /* 0x010fe20003f05270 */
[----:B0-----:R-:W-:-:S04]  /*1afc0*/  IMAD R24, R24, R4, R6 ;  /* 0x0000000418187224 */ /* 0x001fc800078e0206 */
[----:B------:R-:W-:-:S08]  /*1afd0*/  IMAD.IADD R0, R0, 0x1, -R24 ;  /* 0x0000000100007824 */ /* 0x000fd000078e0a18 */
[----:B------:R-:W-:Y:S05]  /*1afe0*/  @!P0 BRA `(.L_x_15724) ;  /* 0x0000000000dc8947 */ /* 0x000fea0003800000 */
[-C--:B---3--:R-:W-:Y:S01]  /*1aff0*/  IABS R6, R25.reuse ;  /* 0x0000001900067213 */ /* 0x088fe20000000000 */
[----:B------:R-:W-:Y:S01]  /*1b000*/  IMAD.MOV.U32 R2, RZ, RZ, RZ ;  /* 0x000000ffff027224 */ /* 0x000fe200078e00ff */
[----:B------:R-:W-:Y:S02]  /*1b010*/  IABS R8, R25 ;  /* 0x0000001900087213 */ /* 0x000fe40000000000 */
[----:B------:R-:W0:Y:S03]  /*1b020*/  I2F.RP R4, R6 ;  /* 0x0000000600047306 */ /* 0x000e260000209400 */
[----:B------:R-:W-:-:S05]  /*1b030*/  IMAD.MOV R8, RZ, RZ, -R8 ;  /* 0x000000ffff087224 */ /* 0x000fca00078e0a08 */
[----:B0-----:R-:W2:Y:S02]  /*1b040*/  MUFU.RCP R4, R4 ;  /* 0x0000000400047308 */ /* 0x001ea40000001000 */
[----:B--2---:R-:W-:-:S06]  /*1b050*/  IADD3 R7, R4, 0xffffffe, RZ ;  /* 0x0ffffffe04077810 */ /* 0x004fcc0007ffe0ff */
        /* <DEDUP_REMOVED lines=9> */
[-C--:B------:R-:W-:Y:S02]  /*1b0f0*/  @!P1 IADD3 R3, R3, -R6.reuse, RZ ;  /* 0x8000000603039210 */ /* 0x080fe40007ffe0ff */
[----:B------:R-:W-:Y:S02]  /*1b100*/  @!P1 IADD3 R4, R4, 0x1, RZ ;  /* 0x0000000104049810 */ /* 0x000fe40007ffe0ff */
[----:B------:R-:W-:Y:S02]  /*1b110*/  ISETP.GE.U32.AND P0, PT, R3, R6, PT ;  /* 0x000000060300720c */ /* 0x000fe40003f06070 */
[-C--:B------:R-:W-:Y:S02]  /*1b120*/  IABS R6, R5.reuse ;  /* 0x0000000500067213 */ /* 0x080fe40000000000 */
[----:B------:R-:W-:Y:S02]  /*1b130*/  ISETP.NE.AND P1, PT, R25, RZ, PT ;  /* 0x000000ff1900720c */ /* 0x000fe40003f25270 */
        /* <DEDUP_REMOVED lines=34> */
.L_x_15724:
[----:B------:R-:W0:Y:S02]  /*1b360*/  LDC.64 R2, c[0x0][0xc90] ;  /* 0x00032400ff027b82 */ /* 0x000e240000000a00 */
[----:B0-----:R-:W-:-:S05]  /*1b370*/  IMAD.WIDE R2, R27, 0x4, R2 ;  /* 0x000000041b027825 */ /* 0x001fca00078e0202 */
[----:B------:R0:W3:Y:S02]  /*1b380*/  LDG.E R6, desc[UR40][R2.64] ;  /* 0x0000002802067981 */ /* 0x0000e4000c1e1900 */
[----:B0-----:R-:W-:Y:S02]  /*1b390*/  IMAD.MOV.U32 R2, RZ, RZ, RZ ;  /* 0x000000ffff027224 */ /* 0x001fe400078e00ff */
[----:B---3--:R-:W-:-:S05]  /*1b3a0*/  IMAD R5, R25, R6, RZ ;  /* 0x0000000619057224 */ /* 0x008fca00078e02ff */
[----:B--2---:R-:W-:-:S04]  /*1b3b0*/  IABS R7, R5 ;  /* 0x0000000500077213 */ /* 0x004fc80000000000 */
[----:B------:R-:W0:Y:S08]  /*1b3c0*/  I2F.RP R8, R7 ;  /* 0x0000000700087306 */ /* 0x000e300000209400 */
[----:B0-----:R-:W1:Y:S02]  /*1b3d0*/  MUFU.RCP R8, R8 ;  /* 0x0000000800087308 */ /* 0x001e640000001000 */
[----:B-1----:R-:W-:-:S06]  /*1b3e0*/  IADD3 R10, R8, 0xffffffe, RZ ;  /* 0x0ffffffe080a7810 */ /* 0x002fcc0007ffe0ff */
        /* <DEDUP_REMOVED lines=16> */
[----:B------:R-:W-:-:S06]  /*1b4f0*/  IMAD.MOV.U32 R2, RZ, RZ, RZ ;  /* 0x000000ffff027224 */ /* 0x000fcc00078e00ff */
        /* <DEDUP_REMOVED lines=35> */
.L_x_15725:
[----:B------:R-:W-:-:S04]  /*1b730*/  LOP3.LUT R2, RZ, R2, RZ, 0x33, !PT ;  /* 0x00000002ff027212 */ /* 0x000fc800078e33ff */
[----:B------:R-:W-:Y:S01]  /*1b740*/  IADD3 R25, R25, R2, RZ ;  /* 0x0000000219197210 */ /* 0x000fe20007ffe0ff */
[----:B------:R-:W-:Y:S06]  /*1b750*/  BRA `(.L_x_15726) ;  /* 0x00000000001c7947 */ /* 0x000fec0003800000 */
.L_x_15718:
[----:B------:R-:W-:Y:S01]  /*1b760*/  UMOV UR4, URZ ;  /* 0x0000003f00047c82 */ /* 0x000fe20008000000 */
[----:B------:R-:W-:Y:S01]  /*1b770*/  UMOV UR5, URZ ;  /* 0x0000003f00057c82 */ /* 0x000fe20008000000 */
[----:B------:R-:W-:Y:S01]  /*1b780*/  ULDC UR6, c[0x0][0xc3c] ;  /* 0x00030f0000067ab9 */ /* 0x000fe20000000800 */
[----:B------:R-:W-:Y:S01]  /*1b790*/  IMAD.MOV.U32 R24, RZ, RZ, R0 ;  /* 0x000000ffff187224 */ /* 0x000fe200078e0000 */
[----:B------:R-:W-:Y:S01]  /*1b7a0*/  MOV R27, UR6 ;  /* 0x00000006001b7c02 */ /* 0x000fe20008000f00 */
[----:B------:R-:W-:Y:S02]  /*1b7b0*/  IMAD.U32 R25, RZ, RZ, UR4 ;  /* 0x00000004ff197e24 */ /* 0x000fe4000f8e00ff */
[----:B------:R-:W-:-:S07]  /*1b7c0*/  IMAD.U32 R26, RZ, RZ, UR5 ;  /* 0x00000005ff1a7e24 */ /* 0x000fce000f8e00ff */
.L_x_15726:
        /* <DEDUP_REMOVED lines=10> */
.L_x_15715:
[----:B------:R-:W-:Y:S02]  /*1b870*/  ULDC UR4, c[0x0][0xc3c] ;  /* 0x00030f0000047ab9 */ /* 0x000fe40000000800 */
[----:B----4-:R-:W-:-:S13]  /*1b880*/  ISETP.GE.AND P0, PT, R27, UR4, PT ;  /* 0x000000041b007c0c */ /* 0x010fda000bf06270 */
[----:B------:R-:W-:Y:S05]  /*1b890*/  @!P0 BRA `(.L_x_15727) ;  /* 0xffffff9800f48947 */ /* 0x000fea000383ffff */
[----:B------:R-:W-:Y:S05]  /*1b8a0*/  BSYNC B8 ;  /* 0x0000000000087941 */ /* 0x000fea0003800000 */
.L_x_15630:
        /* <DEDUP_REMOVED lines=12> */
.L_x_15959:
[----:B------:R-:W-:Y:S05]  /*1b970*/  BSYNC B0 ;  /* 0x0000000000007941 */ /* 0x000fea0003800000 */
.L_x_15728:
[----:B------:R-:W-:-:S03]  /*1b980*/  UMOV UR4, 0xffffffff ;  /* 0xffffffff00047882 */ /* 0x000fc60000000000 */
[----:B------:R-:W-:Y:S05]  /*1b990*/  BRA.DIV UR4, `(.L_x_15730) ;  /* 0x0000006604947947 */ /* 0x000fea000b800000 */
[----:B0-----:R-:W0:Y:S02]  /*1b9a0*/  S2R R0, SR_TID.X ;  /* 0x0000000000007919 */ /* 0x001e240000002100 */
[----:B0-----:R-:W-:-:S04]  /*1b9b0*/  SHF.R.U32.HI R0, RZ, 0x5, R0 ;  /* 0x00000005ff007819 */ /* 0x001fc80000011600 */
[----:B------:R-:W-:-:S05]  /*1b9c0*/  LOP3.LUT R0, R0, 0x3, RZ, 0xc0, !PT ;  /* 0x0000000300007812 */ /* 0x000fca00078ec0ff */
[----:B------:R0:W4:Y:S02]  /*1b9d0*/  SHFL.IDX PT, R14, R0, RZ, 0x1f ;  /* 0x00001fff000e7589 */ /* 0x00012400000e0000 */
.L_x_15962:
[----:B----4-:R-:W-:-:S13]  /*1b9e0*/  ISETP.NE.AND P0, PT, R14, RZ, PT ;  /* 0x000000ff0e00720c */ /* 0x010fda0003f05270 */
[----:B------:R-:W-:Y:S05]  /*1b9f0*/  @P0 BRA `(.L_x_15465) ;  /* 0x0000000000880947 */ /* 0x000fea0003800000 */
[----:B------:R-:W-:-:S03]  /*1ba00*/  UMOV UR4, 0xffffffff ;  /* 0xffffffff00047882 */ /* 0x000fc60000000000 */
[----:B------:R-:W-:Y:S05]  /*1ba10*/  BRA.DIV UR4, `(.L_x_15731) ;  /* 0x0000006604a87947 */ /* 0x000fea000b800000 */
[----:B------:R-:W-:-:S13]  /*1ba20*/  ELECT P6, URZ, PT ;  /* 0x00000000003f782f */ /* 0x000fda00038c0000 */
.L_x_15965:
[----:B------:R-:W-:Y:S05]  /*1ba30*/  @!P6 BRA `(.L_x_15465) ;  /* 0x000000000078e947 */ /* 0x000fea0003800000 */
[----:B0-----:R-:W4:Y:S02]  /*1ba40*/  LDL.LU R0, [R1+0x3c] ;  /* 0x00003c0001007983 */ /* 0x001f240000300800 */
[----:B----4-:R-:W-:-:S04]  /*1ba50*/  LOP3.LUT R0, R0, 0x2, RZ, 0xfc, !PT ;  /* 0x0000000200007812 */ /* 0x010fc800078efcff */
[----:B------:R-:W-:-:S13]  /*1ba60*/  ISETP.NE.AND P0, PT, R0, 0x3, PT ;  /* 0x000000030000780c */ /* 0x000fda0003f05270 */
[----:B------:R-:W-:Y:S05]  /*1ba70*/  @!P0 BRA `(.L_x_15732) ;  /* 0x0000000000048947 */ /* 0x000fea0003800000 */
[----:B------:R-:W-:Y:S01]  /*1ba80*/  BPT.TRAP 0x1 ;  /* 0x000000040000795c */ /* 0x000fe20000300000 */
.L_x_15732:
[C---:B------:R-:W-:Y:S01]  /*1ba90*/  IMAD R3, R22.reuse, 0x8, R5 ;  /* 0x0000000816037824 */ /* 0x040fe200078e0205 */
[----:B------:R-:W-:Y:S02]  /*1baa0*/  SHF.L.U32 R2, R29, 0x1f, RZ ;  /* 0x0000001f1d027819 */ /* 0x000fe400000006ff */
[----:B------:R-:W-:Y:S02]  /*1bab0*/  IADD3 R22, R22, 0x1, RZ ;  /* 0x0000000116167810 */ /* 0x000fe40007ffe0ff */
[----:B------:R-:W0:Y:S02]  /*1bac0*/  SYNCS.PHASECHK.TRANS64.TRYWAIT P1, [R3+URZ+0x16840], R2 ;  /* 0x01684002030075a7 */ /* 0x000e24000802017f */
[----:B------:R-:W-:-:S04]  /*1bad0*/  ISETP.NE.AND P2, PT, R22, 0x2, PT ;  /* 0x000000021600780c */ /* 0x000fc80003f45270 */
[----:B------:R-:W-:Y:S01]  /*1bae0*/  SEL R0, RZ, 0x1, P2 ;  /* 0x00000001ff007807 */ /* 0x000fe20001000000 */
[----:B0-----:R-:W-:Y:S08]  /*1baf0*/  @!P1 BRA `(.L_x_15733) ;  /* 0x0000006400909947 */ /* 0x001ff00003800000 */
.L_x_15966:
[----:B------:R-:W-:Y:S02]  /*1bb00*/  SEL R22, R22, RZ, P2 ;  /* 0x000000ff16167207 */ /* 0x000fe40001000000 */
[----:B------:R-:W-:Y:S01]  /*1bb10*/  LOP3.LUT R0, R29, R0, RZ, 0x3c, !PT ;  /* 0x000000001d007212 */ /* 0x000fe200078e3cff */
[----:B------:R-:W-:Y:S06]  /*1bb20*/  @!P0 BRA `(.L_x_15734) ;  /* 0x0000000000048947 */ /* 0x000fec0003800000 */
[----:B------:R-:W-:Y:S01]  /*1bb30*/  BPT.TRAP 0x1 ;  /* 0x000000040000795c */ /* 0x000fe20000300000 */
.L_x_15734:
[----:B------:R-:W-:Y:S01]  /*1bb40*/  IMAD R5, R22, 0x8, R5 ;  /* 0x0000000816057824 */ /* 0x000fe200078e0205 */
[----:B------:R-:W-:-:S04]  /*1bb50*/  SHF.L.U32 R0, R0, 0x1f, RZ ;  /* 0x0000001f00007819 */ /* 0x000fc800000006ff */
[----:B------:R-:W4:Y:S02]  /*1bb60*/  SYNCS.PHASECHK.TRANS64.TRYWAIT P1, [R5+URZ+0x16840], R0 ;  /* 0x01684000050075a7 */ /* 0x000f24000802017f */
[----:B----4-:R-:W-:Y:S05]  /*1bb70*/  @!P1 BRA `(.L_x_15735) ;  /* 0x0000006400849947 */ /* 0x010fea0003800000 */
.L_x_15967:
[----:B------:R-:W-:Y:S05]  /*1bb80*/  @!P0 BRA `(.L_x_15736) ;  /* 0x0000000000048947 */ /* 0x000fea0003800000 */
[----:B------:R-:W-:Y:S01]  /*1bb90*/  BPT.TRAP 0x1 ;  /* 0x000000040000795c */ /* 0x000fe20000300000 */
.L_x_15736:
[----:B------:R-:W5:Y:S02]  /*1bba0*/  SYNCS.PHASECHK.TRANS64.TRYWAIT P1, [R3+URZ+0x16860], R2 ;  /* 0x01686002030075a7 */ /* 0x000f64000802017f */
[----:B-----5:R-:W-:Y:S05]  /*1bbb0*/  @!P1 BRA `(.L_x_15737) ;  /* 0x0000006400889947 */ /* 0x020fea0003800000 */
.L_x_15968:
[----:B------:R-:W-:Y:S05]  /*1bbc0*/  @!P0 BRA `(.L_x_15738) ;  /* 0x0000000000048947 */ /* 0x000fea0003800000 */
[----:B------:R-:W-:Y:S01]  /*1bbd0*/  BPT.TRAP 0x1 ;  /* 0x000000040000795c */ /* 0x000fe20000300000 */
.L_x_15738:
[----:B------:R0:W0:Y:S02]  /*1bbe0*/  SYNCS.PHASECHK.TRANS64.TRYWAIT P0, [R5+URZ+0x16860], R0 ;  /* 0x01686000050075a7 */ /* 0x000024000800017f */
[----:B0-----:R-:W-:Y:S05]  /*1bbf0*/  @!P0 NANOSLEEP.SYNCS 0x989680 ;  /* 0x009896800000895d */ /* 0x001fea0003900000 */
[----:B------:R-:W0:Y:S02]  /*1bc00*/  @!P0 SYNCS.PHASECHK.TRANS64 P0, [R5+URZ+0x16860], R0 ;  /* 0x01686000050085a7 */ /* 0x000e24000800007f */
[----:B0-----:R-:W-:Y:S05]  /*1bc10*/  @!P0 BRA `(.L_x_15738) ;  /* 0xfffffffc00f08947 */ /* 0x001fea000383ffff */
.L_x_15465:
[----:B------:R-:W-:Y:S05]  /*1bc20*/  BSYNC B9 ;  /* 0x0000000000097941 */ /* 0x000fea0003800000 */
.L_x_15462:
[----:B------:R-:W-:Y:S05]  /*1bc30*/  EXIT ;  /* 0x000000000000794d */ /* 0x000fea0003800000 */
.L_x_15485:
[----:B0-----:R0:W1:Y:S02]  /*1bc40*/  SYNCS.PHASECHK.TRANS64.TRYWAIT P6, [R68+URZ+0x16890], R77 ;  /* 0x0168904d440075a7 */ /* 0x00106400080c017f */
[----:B-1----:R-:W-:Y:S05]  /*1bc50*/  @!P6 NANOSLEEP.SYNCS 0x989680 ;  /* 0x009896800000e95d */ /* 0x002fea0003900000 */
[----:B------:R-:W1:Y:S02]  /*1bc60*/  @!P6 SYNCS.PHASECHK.TRANS64 P6, [R68+URZ+0x16890], R77 ;  /* 0x0168904d4400e5a7 */ /* 0x000e6400080c007f */
[----:B-1----:R-:W-:Y:S05]  /*1bc70*/  @!P6 BRA `(.L_x_15485) ;  /* 0xfffffffc00f0e947 */ /* 0x002fea000383ffff */
[----:B------:R-:W-:Y:S05]  /*1bc80*/  BRA `(.L_x_15739) ;  /* 0xfffffe70004c7947 */ /* 0x000fea000383ffff */
.L_x_15486:
        /* <DEDUP_REMOVED lines=8> */
.L_x_15741:
[----:B------:R-:W-:Y:S05]  /*1bd10*/  BSYNC B1 ;  /* 0x0000000000017941 */ /* 0x000fea0003800000 */
.L_x_15740:
        /* <DEDUP_REMOVED lines=8> */
.L_x_15742:
[----:B------:R-:W-:Y:S05]  /*1bda0*/  BRA `(.L_x_15743) ;  /* 0xfffffe7000187947 */ /* 0x000fea000383ffff */
.L_x_15495:
[----:B------:R-:W-:Y:S01]  /*1bdb0*/  BSSY B1, `(.L_x_15744) ;  /* 0x0000008000017945 */ /* 0x000fe20003800000 */
[----:B--2-4-:R-:W-:Y:S01]  /*1bdc0*/  IMAD.MOV.U32 R13, RZ, RZ, R85 ;  /* 0x000000ffff0d7224 */ /* 0x014fe200078e0055 */
[----:B------:R-:W-:Y:S01]  /*1bdd0*/  MOV R12, 0x1 ;  /* 0x00000001000c7802 */ /* 0x000fe20000000f00 */
[----:B------:R-:W-:Y:S02]  /*1bde0*/  IMAD.MOV.U32 R11, RZ, RZ, 0x1c1f ;  /* 0x00001c1fff0b7424 */ /* 0x000fe400078e00ff */
[----:B------:R-:W-:-:S07]  /*1bdf0*/  IMAD.MOV.U32 R15, RZ, RZ, -0x1 ;  /* 0xffffffffff0f7424 */ /* 0x000fce00078e00ff */
[----:B01-3--:R-:W-:Y:S05]  /*1be00*/  WARPSYNC.COLLECTIVE R15, `(.L_x_15745) ;  /* 0x000000000f087348 */ /* 0x00bfea0003c00000 */
[----:B---3--:R2:W3:Y:S02]  /*1be10*/  SHFL.IDX P6, R14, R13, R12, R11 ;  /* 0x0000000c0d0e7389 */ /* 0x0084e400000c000b */
[----:B0123--:R-:W-:Y:S01]  /*1be20*/  ENDCOLLECTIVE ;  /* 0x000000000000791b */ /* 0x00ffe20003800000 */
.L_x_15745:
[----:B------:R-:W-:Y:S05]  /*1be30*/  BSYNC B1 ;  /* 0x0000000000017941 */ /* 0x000fea0003800000 */
.L_x_15744:
        /* <DEDUP_REMOVED lines=8> */
.L_x_15746:
[----:B------:R-:W-:Y:S05]  /*1bec0*/  BRA `(.L_x_15747) ;  /* 0xfffffe7400887947 */ /* 0x000fea000383ffff */
.L_x_15507:
[----:B0-----:R0:W1:Y:S02]  /*1bed0*/  SYNCS.PHASECHK.TRANS64.TRYWAIT P4, [R68+URZ+0x16890], R77 ;  /* 0x0168904d440075a7 */ /* 0x001064000808017f */
[----:B-1----:R-:W-:Y:S05]  /*1bee0*/  @!P4 NANOSLEEP.SYNCS 0x989680 ;  /* 0x009896800000c95d */ /* 0x002fea0003900000 */
[----:B------:R-:W1:Y:S02]  /*1bef0*/  @!P4 SYNCS.PHASECHK.TRANS64 P4, [R68+URZ+0x16890], R77 ;  /* 0x0168904d4400c5a7 */ /* 0x000e64000808007f */
[----:B-1----:R-:W-:Y:S05]  /*1bf00*/  @!P4 BRA `(.L_x_15507) ;  /* 0xfffffffc00f0c947 */ /* 0x002fea000383ffff */
[----:B------:R-:W-:Y:S05]  /*1bf10*/  BRA `(.L_x_15748) ;  /* 0xfffffe80007c7947 */ /* 0x000fea000383ffff */
.L_x_15508:
        /* <DEDUP_REMOVED lines=8> */
.L_x_15750:
[----:B------:R-:W-:Y:S05]  /*1bfa0*/  BSYNC B1 ;  /* 0x0000000000017941 */ /* 0x000fea0003800000 */
.L_x_15749:
        /* <DEDUP_REMOVED lines=8> */
.L_x_15751:
[----:B------:R-:W-:Y:S01]  /*1c030*/  IMAD.MOV.U32 R80, RZ, RZ, R14 ;  /* 0x000000ffff507224 */ /* 0x000fe200078e000e */
[----:B------:R-:W-:Y:S06]  /*1c040*/  BRA `(.L_x_15752) ;  /* 0xfffffe8000487947 */ /* 0x000fec000383ffff */
.L_x_15513:
[----:B------:R-:W-:Y:S01]  /*1c050*/  BSSY B1, `(.L_x_15753) ;  /* 0x0000008000017945 */ /* 0x000fe20003800000 */
[----:B---3--:R-:W-:Y:S01]  /*1c060*/  IMAD.MOV.U32 R13, RZ, RZ, R85 ;  /* 0x000000ffff0d7224 */ /* 0x008fe200078e0055 */
[----:B--2---:R-:W-:Y:S01]  /*1c070*/  MOV R11, 0x1c1f ;  /* 0x00001c1f000b7802 */ /* 0x004fe20000000f00 */
[----:B------:R-:W-:Y:S02]  /*1c080*/  IMAD.MOV.U32 R12, RZ, RZ, 0x1 ;  /* 0x00000001ff0c7424 */ /* 0x000fe400078e00ff */
[----:B------:R-:W-:-:S07]  /*1c090*/  IMAD.MOV.U32 R15, RZ, RZ, -0x1 ;  /* 0xffffffffff0f7424 */ /* 0x000fce00078e00ff */
[----:B01----:R-:W-:Y:S05]  /*1c0a0*/  WARPSYNC.COLLECTIVE R15, `(.L_x_15754) ;  /* 0x000000000f087348 */ /* 0x003fea0003c00000 */
[----:B------:R2:W3:Y:S02]  /*1c0b0*/  SHFL.IDX P6, R14, R13, R12, R11 ;  /* 0x0000000c0d0e7389 */ /* 0x0004e400000c000b */
[----:B0123--:R-:W-:Y:S01]  /*1c0c0*/  ENDCOLLECTIVE ;  /* 0x000000000000791b */ /* 0x00ffe20003800000 */
.L_x_15754:
[----:B------:R-:W-:Y:S05]  /*1c0d0*/  BSYNC B1 ;  /* 0x0000000000017941 */ /* 0x000fea0003800000 */
.L_x_15753:
        /* <DEDUP_REMOVED lines=8> */
.L_x_15755:
[----:B------:R-:W-:Y:S01]  /*1c160*/  IMAD.MOV.U32 R84, RZ, RZ, R14 ;  /* 0x000000ffff547224 */ /* 0x000fe200078e000e */
[----:B------:R-:W-:Y:S06]  /*1c170*/  BRA `(.L_x_15756) ;  /* 0xfffffe8400d47947 */ /* 0x000fec000383ffff */
.L_x_15518:
[----:B0-----:R0:W1:Y:S02]  /*1c180*/  SYNCS.PHASECHK.TRANS64.TRYWAIT P3, [R68+URZ+0x16890], R77 ;  /* 0x0168904d440075a7 */ /* 0x001064000806017f */
[----:B-1----:R-:W-:Y:S05]  /*1c190*/  @!P3 NANOSLEEP.SYNCS 0x989680 ;  /* 0x009896800000b95d */ /* 0x002fea0003900000 */
[----:B------:R-:W1:Y:S02]  /*1c1a0*/  @!P3 SYNCS.PHASECHK.TRANS64 P3, [R68+URZ+0x16890], R77 ;  /* 0x0168904d4400b5a7 */ /* 0x000e64000806007f */
[----:B-1----:R-:W-:Y:S05]  /*1c1b0*/  @!P3 BRA `(.L_x_15518) ;  /* 0xfffffffc00f0b947 */ /* 0x002fea000383ffff */
[----:B------:R-:W-:Y:S05]  /*1c1c0*/  BRA `(.L_x_15757) ;  /* 0xfffffe8c00dc7947 */ /* 0x000fea000383ffff */
.L_x_15519:
        /* <DEDUP_REMOVED lines=8> */
.L_x_15759:
[----:B------:R-:W-:Y:S05]  /*1c250*/  BSYNC B1 ;  /* 0x0000000000017941 */ /* 0x000fea0003800000 */
.L_x_15758:
        /* <DEDUP_REMOVED lines=8> */
.L_x_15760:
[----:B------:R-:W-:Y:S01]  /*1c2e0*/  IMAD.MOV.U32 R7, RZ, RZ, R14 ;  /* 0x000000ffff077224 */ /* 0x000fe200078e000e */
[----:B------:R-:W-:Y:S06]  /*1c2f0*/  BRA `(.L_x_15761) ;  /* 0xfffffe8c00f87947 */ /* 0x000fec000383ffff */
.L_x_15522:
        /* <DEDUP_REMOVED lines=8> */
.L_x_15763:
[----:B------:R-:W-:Y:S05]  /*1c380*/  BSYNC B1 ;  /* 0x0000000000017941 */ /* 0x000fea0003800000 */
.L_x_15762:
        /* <DEDUP_REMOVED lines=8> */
.L_x_15764:
[----:B------:R-:W-:Y:S01]  /*1c410*/  IMAD.MOV.U32 R7, RZ, RZ, R14 ;  /* 0x000000ffff077224 */ /* 0x000fe200078e000e */
[----:B------:R-:W-:Y:S06]  /*1c420*/  BRA `(.L_x_15765) ;  /* 0xfffffe8c00f47947 */ /* 0x000fec000383ffff */
.L_x_15526:
[----:B0-----:R0:W2:Y:S02]  /*1c430*/  SYNCS.PHASECHK.TRANS64.TRYWAIT P4, [R68+URZ+0x168b0], R77 ;  /* 0x0168b04d440075a7 */ /* 0x0010a4000808017f */
[----:B--2---:R-:W-:Y:S05]  /*1c440*/  @!P4 NANOSLEEP.SYNCS 0x989680 ;  /* 0x009896800000c95d */ /* 0x004fea0003900000 */
[----:B------:R-:W2:Y:S02]  /*1c450*/  @!P4 SYNCS.PHASECHK.TRANS64 P4, [R68+URZ+0x168b0], R77 ;  /* 0x0168b04d4400c5a7 */ /* 0x000ea4000808007f */
[----:B--2---:R-:W-:Y:S05]  /*1c460*/  @!P4 BRA `(.L_x_15526) ;  /* 0xfffffffc00f0c947 */ /* 0x004fea000383ffff */
[----:B------:R-:W-:Y:S05]  /*1c470*/  BRA `(.L_x_15766) ;  /* 0xfffffe90006c7947 */ /* 0x000fea000383ffff */
.L_x_15536:
[----:B------:R-:W0:Y:S01]  /*1c480*/  S2R R4, SR_TID.X ;  /* 0x0000000000047919 */ /* 0x000e220000002100 */
[----:B------:R-:W-:Y:S01]  /*1c490*/  BSSY B0, `(.L_x_15767) ;  /* 0x000000c000007945 */ /* 0x000fe20003800000 */
[----:B------:R-:W-:Y:S01]  /*1c4a0*/  IMAD.MOV.U32 R12, RZ, RZ, RZ ;  /* 0x000000ffff0c7224 */ /* 0x000fe200078e00ff */
[----:B------:R-:W-:Y:S01]  /*1c4b0*/  MOV R15, 0xffffffff ;  /* 0xffffffff000f7802 */ /* 0x000fe20000000f00 */
[----:B----4-:R-:W-:Y:S01]  /*1c4c0*/  IMAD.MOV.U32 R11, RZ, RZ, 0x1f ;  /* 0x0000001fff0b7424 */ /* 0x010fe200078e00ff */
        /* <DEDUP_REMOVED lines=8> */
.L_x_15768:
[----:B------:R-:W-:Y:S05]  /*1c550*/  BSYNC B0 ;  /* 0x0000000000007941 */ /* 0x000fea0003800000 */
.L_x_15767:
[----:B------:R1:W-:Y:S01]  /*1c560*/  STL [R1+0x18], R14 ;  /* 0x0000180e01007387 */ /* 0x0003e20000100800 */
[----:B------:R-:W-:Y:S05]  /*1c570*/  BRA `(.L_x_15769) ;  /* 0xfffffe9800b07947 */ /* 0x000fea000383ffff */
.L_x_15548:
[----:B------:R-:W-:Y:S01]  /*1c580*/  BSSY B1, `(.L_x_15770) ;  /* 0x0000008000017945 */ /* 0x000fe20003800000 */
[----:B--2---:R-:W-:Y:S01]  /*1c590*/  IMAD.MOV.U32 R13, RZ, RZ, R6 ;  /* 0x000000ffff0d7224 */ /* 0x004fe200078e0006 */
[----:B------:R-:W-:Y:S01]  /*1c5a0*/  MOV R15, 0xffffffff ;  /* 0xffffffff000f7802 */ /* 0x000fe20000000f00 */
[----:B------:R-:W-:Y:S02]  /*1c5b0*/  IMAD.MOV.U32 R12, RZ, RZ, RZ ;  /* 0x000000ffff0c7224 */ /* 0x000fe400078e00ff */
[----:B------:R-:W-:-:S07]  /*1c5c0*/  IMAD.MOV.U32 R11, RZ, RZ, 0x1c1f ;  /* 0x00001c1fff0b7424 */ /* 0x000fce00078e00ff */
[----:B-1----:R-:W-:Y:S05]  /*1c5d0*/  WARPSYNC.COLLECTIVE R15, `(.L_x_15771) ;  /* 0x000000000f087348 */ /* 0x002fea0003c00000 */
[----:B-1----:R0:W1:Y:S02]  /*1c5e0*/  SHFL.IDX P6, R14, R13, R12, R11 ;  /* 0x0000000c0d0e7389 */ /* 0x00206400000c000b */
[----:B01----:R-:W-:Y:S01]  /*1c5f0*/  ENDCOLLECTIVE ;  /* 0x000000000000791b */ /* 0x003fe20003800000 */
.L_x_15771:
[----:B------:R-:W-:Y:S05]  /*1c600*/  BSYNC B1 ;  /* 0x0000000000017941 */ /* 0x000fea0003800000 */
.L_x_15770:
        /* <DEDUP_REMOVED lines=8> */
.L_x_15772:
[----:B------:R-:W-:Y:S02]  /*1c690*/  IMAD.MOV.U32 R13, RZ, RZ, R8 ;  /* 0x000000ffff0d7224 */ /* 0x000fe400078e0008 */
[----:B------:R-:W-:-:S07]  /*1c6a0*/  IMAD.MOV.U32 R0, RZ, RZ, R14 ;  /* 0x000000ffff007224 */ /* 0x000fce00078e000e */
[----:B------:R-:W-:Y:S05]  /*1c6b0*/  WARPSYNC.COLLECTIVE R15, `(.L_x_15773) ;  /* 0x000000000f087348 */ /* 0x000fea0003c00000 */
[----:B------:R0:W1:Y:S02]  /*1c6c0*/  SHFL.IDX P6, R14, R13, R12, R11 ;  /* 0x0000000c0d0e7389 */ /* 0x00006400000c000b */
[----:B01----:R-:W-:Y:S01]  /*1c6d0*/  ENDCOLLECTIVE ;  /* 0x000000000000791b */ /* 0x003fe20003800000 */
.L_x_15773:
[----:B------:R-:W-:Y:S01]  /*1c6e0*/  IMAD.MOV.U32 R13, RZ, RZ, R7 ;  /* 0x000000ffff0d7224 */ /* 0x000fe200078e0007 */
[----:B------:R-:W-:-:S07]  /*1c6f0*/  MOV R5, R14 ;  /* 0x0000000e00057202 */ /* 0x000fce0000000f00 */
[----:B------:R-:W-:Y:S05]  /*1c700*/  WARPSYNC.COLLECTIVE R15, `(.L_x_15774) ;  /* 0x000000000f087348 */ /* 0x000fea0003c00000 */
[----:B------:R0:W1:Y:S02]  /*1c710*/  SHFL.IDX P6, R14, R13, R12, R11 ;  /* 0x0000000c0d0e7389 */ /* 0x00006400000c000b */
[----:B01----:R-:W-:Y:S01]  /*1c720*/  ENDCOLLECTIVE ;  /* 0x000000000000791b */ /* 0x003fe20003800000 */
.L_x_15774:
[----:B------:R-:W-:Y:S05]  /*1c730*/  BRA `(.L_x_15775) ;  /* 0xfffffea0003c7947 */ /* 0x000fea000383ffff */
.L_x_15551:
[----:B------:R-:W-:Y:S01]  /*1c740*/  BSSY B1, `(.L_x_15776) ;  /* 0x0000008000017945 */ /* 0x000fe20003800000 */
[----:B--2---:R-:W-:Y:S01]  /*1c750*/  IMAD.MOV.U32 R13, RZ, RZ, R6 ;  /* 0x000000ffff0d7224 */ /* 0x004fe200078e0006 */
[----:B------:R-:W-:Y:S01]  /*1c760*/  MOV R11, 0x1c1f ;  /* 0x00001c1f000b7802 */ /* 0x000fe20000000f00 */
[----:B------:R-:W-:Y:S02]  /*1c770*/  IMAD.MOV.U32 R12, RZ, RZ, 0x1 ;  /* 0x00000001ff0c7424 */ /* 0x000fe400078e00ff */
[----:B------:R-:W-:-:S07]  /*1c780*/  IMAD.MOV.U32 R15, RZ, RZ, -0x1 ;  /* 0xffffffffff0f7424 */ /* 0x000fce00078e00ff */
[----:B-1----:R-:W-:Y:S05]  /*1c790*/  WARPSYNC.COLLECTIVE R15, `(.L_x_15777) ;  /* 0x000000000f087348 */ /* 0x002fea0003c00000 */
[----:B------:R0:W2:Y:S02]  /*1c7a0*/  SHFL.IDX P6, R14, R13, R12, R11 ;  /* 0x0000000c0d0e7389 */ /* 0x0000a400000c000b */
[----:B012---:R-:W-:Y:S01]  /*1c7b0*/  ENDCOLLECTIVE ;  /* 0x000000000000791b */ /* 0x007fe20003800000 */
.L_x_15777:
[----:B------:R-:W-:Y:S05]  /*1c7c0*/  BSYNC B1 ;  /* 0x0000000000017941 */ /* 0x000fea0003800000 */
.L_x_15776:
        /* <DEDUP_REMOVED lines=8> */
.L_x_15778:
[----:B------:R-:W-:Y:S01]  /*1c850*/  MOV R13, R8 ;  /* 0x00000008000d7202 */ /* 0x000fe20000000f00 */
[----:B------:R-:W-:-:S07]  /*1c860*/  IMAD.MOV.U32 R0, RZ, RZ, R14 ;  /* 0x000000ffff007224 */ /* 0x000fce00078e000e */
[----:B------:R-:W-:Y:S05]  /*1c870*/  WARPSYNC.COLLECTIVE R15, `(.L_x_15779) ;  /* 0x000000000f087348 */ /* 0x000fea0003c00000 */
[----:B------:R0:W1:Y:S02]  /*1c880*/  SHFL.IDX P6, R14, R13, R12, R11 ;  /* 0x0000000c0d0e7389 */ /* 0x00006400000c000b */
[----:B01----:R-:W-:Y:S01]  /*1c890*/  ENDCOLLECTIVE ;  /* 0x000000000000791b */ /* 0x003fe20003800000 */
.L_x_15779:
[----:B------:R-:W-:Y:S02]  /*1c8a0*/  IMAD.MOV.U32 R13, RZ, RZ, R7 ;  /* 0x000000ffff0d7224 */ /* 0x000fe400078e0007 */
[----:B------:R-:W-:-:S07]  /*1c8b0*/  IMAD.MOV.U32 R5, RZ, RZ, R14 ;  /* 0x000000ffff057224 */ /* 0x000fce00078e000e */
[----:B------:R-:W-:Y:S05]  /*1c8c0*/  WARPSYNC.COLLECTIVE R15, `(.L_x_15780) ;  /* 0x000000000f087348 */ /* 0x000fea0003c00000 */
[----:B------:R0:W1:Y:S02]  /*1c8d0*/  SHFL.IDX P6, R14, R13, R12, R11 ;  /* 0x0000000c0d0e7389 */ /* 0x00006400000c000b */
[----:B01----:R-:W-:Y:S01]  /*1c8e0*/  ENDCOLLECTIVE ;  /* 0x000000000000791b */ /* 0x003fe20003800000 */
.L_x_15780:
[----:B------:R-:W-:Y:S05]  /*1c8f0*/  BRA `(.L_x_15781) ;  /* 0xfffffea000a07947 */ /* 0x000fea000383ffff */
.L_x_15555:
[----:B0-----:R0:W1:Y:S02]  /*1c900*/  SYNCS.PHASECHK.TRANS64.TRYWAIT P0, [R2+URZ+0x16800], R39 ;  /* 0x01680027020075a7 */ /* 0x001064000800017f */
[----:B-1----:R-:W-:Y:S05]  /*1c910*/  @!P0 NANOSLEEP.SYNCS 0x989680 ;  /* 0x009896800000895d */ /* 0x002fea0003900000 */
[----:B------:R-:W1:Y:S02]  /*1c920*/  @!P0 SYNCS.PHASECHK.TRANS64 P0, [R2+URZ+0x16800], R39 ;  /* 0x01680027020085a7 */ /* 0x000e64000800007f */
[----:B-1----:R-:W-:Y:S05]  /*1c930*/  @!P0 BRA `(.L_x_15555) ;  /* 0xfffffffc00f08947 */ /* 0x002fea000383ffff */
[----:B------:R-:W-:Y:S05]  /*1c940*/  BRA `(.L_x_15782) ;  /* 0xfffffea400a87947 */ /* 0x000fea000383ffff */
.L_x_15563:
[----:B------:R-:W0:Y:S01]  /*1c950*/  LDC R43, c[0x0][0x3f4] ;  /* 0x0000fd00ff2b7b82 */ /* 0x000e220000000800 */
[----:B------:R-:W-:Y:S01]  /*1c960*/  BSSY B1, `(.L_x_15783) ;  /* 0x0000008000017945 */ /* 0x000fe20003800000 */
[----:B--2---:R-:W-:Y:S01]  /*1c970*/  IMAD.MOV.U32 R13, RZ, RZ, R26 ;  /* 0x000000ffff0d7224 */ /* 0x004fe200078e001a */
[----:B------:R-:W-:Y:S01]  /*1c980*/  MOV R12, RZ ;  /* 0x000000ff000c7202 */ /* 0x000fe20000000f00 */
[----:B----4-:R-:W-:Y:S02]  /*1c990*/  IMAD.MOV.U32 R11, RZ, RZ, 0x1c1f ;  /* 0x00001c1fff0b7424 */ /* 0x010fe400078e00ff */
[----:B------:R-:W-:-:S07]  /*1c9a0*/  IMAD.MOV.U32 R15, RZ, RZ, -0x1 ;  /* 0xffffffffff0f7424 */ /* 0x000fce00078e00ff */
[----:B01----:R-:W-:Y:S05]  /*1c9b0*/  WARPSYNC.COLLECTIVE R15, `(.L_x_15784) ;  /* 0x000000000f087348 */ /* 0x003fea0003c00000 */
[----:B-1----:R1:W2:Y:S02]  /*1c9c0*/  SHFL.IDX P6, R14, R13, R12, R11 ;  /* 0x0000000c0d0e7389 */ /* 0x0022a400000c000b */
[----:B012---:R-:W-:Y:S01]  /*1c9d0*/  ENDCOLLECTIVE ;  /* 0x000000000000791b */ /* 0x007fe20003800000 */
.L_x_15784:
[----:B------:R-:W-:Y:S05]  /*1c9e0*/  BSYNC B1 ;  /* 0x0000000000017941 */ /* 0x000fea0003800000 */
.L_x_15783:
[----:B------:R0:W5:Y:S01]  /*1c9f0*/  LDL R10, [R1+0x14] ;  /* 0x00001400010a7983 */ /* 0x0001620000100800 */
[----:B------:R-:W-:Y:S01]  /*1ca00*/  MOV R13, R25 ;  /* 0x00000019000d7202 */ /* 0x000fe20000000f00 */
[----:B------:R-:W-:Y:S01]  /*1ca10*/  IMAD.MOV.U32 R12, RZ, RZ, RZ ;  /* 0x000000ffff0c7224 */ /* 0x000fe200078e00ff */
[----:B------:R-:W-:Y:S01]  /*1ca20*/  ISETP.GE.AND P0, PT, R16, R43, PT ;  /* 0x0000002b1000720c */ /* 0x000fe20003f06270 */
[----:B------:R-:W-:Y:S02]  /*1ca30*/  IMAD.MOV.U32 R11, RZ, RZ, 0x1c1f ;  /* 0x00001c1fff0b7424 */ /* 0x000fe400078e00ff */
[----:B------:R-:W-:Y:S02]  /*1ca40*/  IMAD.MOV.U32 R15, RZ, RZ, -0x1 ;  /* 0xffffffffff0f7424 */ /* 0x000fe400078e00ff */
[----:B0-----:R-:W-:-:S08]  /*1ca50*/  IMAD.MOV.U32 R0, RZ, RZ, R14 ;  /* 0x000000ffff007224 */ /* 0x001fd000078e000e */
[----:B-----5:R-:W-:Y:S05]  /*1ca60*/  WARPSYNC.COLLECTIVE R15, `(.L_x_15785) ;  /* 0x000000000f087348 */ /* 0x020fea0003c00000 */
[----:B------:R0:W1:Y:S02]  /*1ca70*/  SHFL.IDX P6, R14, R13, R12, R11 ;  /* 0x0000000c0d0e7389 */ /* 0x00006400000c000b */
[----:B01---5:R-:W-:Y:S01]  /*1ca80*/  ENDCOLLECTIVE ;  /* 0x000000000000791b */ /* 0x023fe20003800000 */
.L_x_15785:
[----:B------:R-:W-:Y:S01]  /*1ca90*/  IMAD.MOV.U32 R13, RZ, RZ, R24 ;  /* 0x000000ffff0d7224 */ /* 0x000fe200078e0018 */
[----:B------:R-:W-:-:S07]  /*1caa0*/  MOV R3, R14 ;  /* 0x0000000e00037202 */ /* 0x000fce0000000f00 */
[----:B------:R-:W-:Y:S05]  /*1cab0*/  WARPSYNC.COLLECTIVE R15, `(.L_x_15786) ;  /* 0x000000000f087348 */ /* 0x000fea0003c00000 */
[----:B------:R0:W1:Y:S02]  /*1cac0*/  SHFL.IDX P6, R14, R13, R12, R11 ;  /* 0x0000000c0d0e7389 */ /* 0x00006400000c000b */
[----:B01----:R-:W-:Y:S01]  /*1cad0*/  ENDCOLLECTIVE ;  /* 0x000000000000791b */ /* 0x003fe20003800000 */
.L_x_15786:
[----:B------:R-:W-:Y:S02]  /*1cae0*/  IMAD.MOV.U32 R13, RZ, RZ, R27 ;  /* 0x000000ffff0d7224 */ /* 0x000fe400078e001b */
[----:B------:R-:W-:-:S07]  /*1caf0*/  IMAD.MOV.U32 R4, RZ, RZ, R14 ;  /* 0x000000ffff047224 */ /* 0x000fce00078e000e */
[----:B------:R-:W-:Y:S05]  /*1cb00*/  WARPSYNC.COLLECTIVE R15, `(.L_x_15787) ;  /* 0x000000000f087348 */ /* 0x000fea0003c00000 */
[----:B------:R0:W1:Y:S02]  /*1cb10*/  SHFL.IDX P6, R14, R13, R12, R11 ;  /* 0x0000000c0d0e7389 */ /* 0x00006400000c000b */
[----:B01----:R-:W-:Y:S01]  /*1cb20*/  ENDCOLLECTIVE ;  /* 0x000000000000791b */ /* 0x003fe20003800000 */
.L_x_15787:
[----:B------:R-:W-:-:S05]  /*1cb30*/  IMAD R32, R10, R32, RZ ;  /* 0x000000200a207224 */ /* 0x000fca00078e02ff */
[----:B------:R-:W-:-:S13]  /*1cb40*/  ISETP.GE.OR P1, PT, R39, R32, P0 ;  /* 0x000000202700720c */ /* 0x000fda0000726670 */
[C---:B------:R-:W-:Y:S02]  /*1cb50*/  @!P1 SHF.L.U32 R5, R16.reuse, 0x1, RZ ;  /* 0x0000000110059819 */ /* 0x040fe400000006ff */
[----:B------:R-:W-:Y:S02]  /*1cb60*/  @!P1 SHF.L.U64.HI R21, R16, 0x1, R17 ;  /* 0x0000000110159819 */ /* 0x000fe40000010211 */
[----:B------:R-:W-:-:S05]  /*1cb70*/  @!P1 IADD3 R6, P2, R3, R5, RZ ;  /* 0x0000000503069210 */ /* 0x000fca0007f5e0ff */
[----:B------:R-:W-:-:S05]  /*1cb80*/  @!P1 IMAD.X R7, R0, 0x1, R21, P2 ;  /* 0x0000000100079824 */ /* 0x000fca00010e0615 */
[----:B------:R-:W2:Y:S01]  /*1cb90*/  @!P1 LD.E.128 R8, desc[UR40][R6.64] ;  /* 0x0000002806089980 */ /* 0x000ea2000c101d00 */
[----:B------:R-:W-:-:S05]  /*1cba0*/  @!P1 IADD3 R14, P2, R14, R5, RZ ;  /* 0x000000050e0e9210 */ /* 0x000fca0007f5e0ff */
[----:B------:R-:W-:-:S04]  /*1cbb0*/  @!P1 IMAD.X R3, R4, 0x1, R21, P2 ;  /* 0x0000000104039824 */ /* 0x000fc800010e0615 */
[----:B------:R-:W-:-:S05]  /*1cbc0*/  @!P1 IMAD.MOV.U32 R15, RZ, RZ, R3 ;  /* 0x000000ffff0f9224 */ /* 0x000fca00078e0003 */
        /* <DEDUP_REMOVED lines=10> */
[----:B------:R-:W-:Y:S01]  /*1cc70*/  @!P1 IMAD.MOV.U32 R35, RZ, RZ, R9 ;  /* 0x000000ffff239224 */ /* 0x000fe200078e0009 */
[----:B------:R-:W-:Y:S01]  /*1cc80*/  @!P1 MOV R34, R8 ;  /* 0x0000000800229202 */ /* 0x000fe20000000f00 */
[----:B------:R-:W-:Y:S01]  /*1cc90*/  IMAD.MOV.U32 R9, RZ, RZ, R37 ;  /* 0x000000ffff097224 */ /* 0x000fe200078e0025 */
[----:B------:R-:W-:-:S07]  /*1cca0*/  @!P1 MOV R36, R10 ;  /* 0x0000000a00249202 */ /* 0x000fce0000000f00 */
[----:B-----5:R-:W-:Y:S05]  /*1ccb0*/  WARPSYNC.COLLECTIVE R15, `(.L_x_15788) ;  /* 0x000000000f087348 */ /* 0x020fea0003c00000 */
[----:B------:R0:W1:Y:S02]  /*1ccc0*/  SHFL.IDX P6, R14, R13, R12, R11 ;  /* 0x0000000c0d0e7389 */ /* 0x00006400000c000b */
[----:B01---5:R-:W-:Y:S01]  /*1ccd0*/  ENDCOLLECTIVE ;  /* 0x000000000000791b */ /* 0x023fe20003800000 */
.L_x_15788:
[----:B------:R-:W-:Y:S02]  /*1cce0*/  IMAD.MOV.U32 R3, RZ, RZ, R35 ;  /* 0x000000ffff037224 */ /* 0x000fe400078e0023 */
[----:B------:R-:W-:Y:S01]  /*1ccf0*/  IMAD.MOV.U32 R0, RZ, RZ, R34 ;  /* 0x000000ffff007224 */ /* 0x000fe200078e0022 */
[----:B------:R-:W-:Y:S02]  /*1cd00*/  MOV R8, R36 ;  /* 0x0000002400087202 */ /* 0x000fe40000000f00 */
[----:B------:R-:W-:Y:S02]  /*1cd10*/  PRMT R45, R45, 0x5410, R3 ;  /* 0x000054102d2d7816 */ /* 0x000fe40000000003 */
[----:B------:R-:W-:Y:S01]  /*1cd20*/  PRMT R42, R0, 0x7610, R42 ;  /* 0x00007610002a7816 */ /* 0x000fe2000000002a */
[----:B------:R-:W-:Y:S01]  /*1cd30*/  @!P1 IMAD.MOV.U32 R30, RZ, RZ, R4 ;  /* 0x000000ffff1e9224 */ /* 0x000fe200078e0004 */
[----:B------:R-:W-:Y:S01]  /*1cd40*/  @!P1 MOV R20, R6 ;  /* 0x0000000600149202 */ /* 0x000fe20000000f00 */
[----:B------:R-:W-:Y:S01]  /*1cd50*/  @!P1 IMAD.MOV.U32 R31, RZ, RZ, R5 ;  /* 0x000000ffff1f9224 */ /* 0x000fe200078e0005 */
[----:B------:R-:W-:Y:S01]  /*1cd60*/  PRMT R33, R8, 0x5410, R9 ;  /* 0x0000541008217816 */ /* 0x000fe20000000009 */
[----:B------:R-:W-:Y:S01]  /*1cd70*/  @!P1 IMAD.MOV.U32 R21, RZ, RZ, R7 ;  /* 0x000000ffff159224 */ /* 0x000fe200078e0007 */
[----:B------:R-:W-:Y:S01]  /*1cd80*/  MOV R6, R20 ;  /* 0x0000001400067202 */ /* 0x000fe20000000f00 */
[----:B------:R-:W-:-:S02]  /*1cd90*/  IMAD.MOV.U32 R13, RZ, RZ, R25 ;  /* 0x000000ffff0d7224 */ /* 0x000fc400078e0019 */
        /* <DEDUP_REMOVED lines=9> */
.L_x_15789:
[----:B------:R-:W-:Y:S02]  /*1ce30*/  PRMT R42, R42, 0x5410, R7 ;  /* 0x000054102a2a7816 */ /* 0x000fe40000000007 */
[----:B------:R-:W-:Y:S01]  /*1ce40*/  CS2R R4, SRZ ;  /* 0x0000000000047805 */ /* 0x000fe2000001ff00 */
[----:B------:R-:W-:Y:S01]  /*1ce50*/  IMAD.MOV.U32 R13, RZ, RZ, R24 ;  /* 0x000000ffff0d7224 */ /* 0x000fe200078e0018 */
[----:B------:R-:W-:-:S07]  /*1ce60*/  MOV R3, R14 ;  /* 0x0000000e00037202 */ /* 0x000fce0000000f00 */
[----:B------:R-:W-:Y:S05]  /*1ce70*/  WARPSYNC.COLLECTIVE R15, `(.L_x_15790) ;  /* 0x000000000f087348 */ /* 0x000fea0003c00000 */
[----:B------:R0:W1:Y:S02]  /*1ce80*/  SHFL.IDX P6, R14, R13, R12, R11 ;  /* 0x0000000c0d0e7389 */ /* 0x00006400000c000b */
[----:B01----:R-:W-:Y:S01]  /*1ce90*/  ENDCOLLECTIVE ;  /* 0x000000000000791b */ /* 0x003fe20003800000 */
.L_x_15790:
[----:B------:R-:W-:Y:S02]  /*1cea0*/  IMAD.MOV.U32 R13, RZ, RZ, R27 ;  /* 0x000000ffff0d7224 */ /* 0x000fe400078e001b */
[----:B------:R-:W-:-:S07]  /*1ceb0*/  IMAD.MOV.U32 R24, RZ, RZ, R14 ;  /* 0x000000ffff187224 */ /* 0x000fce00078e000e */
[----:B------:R-:W-:Y:S05]  /*1cec0*/  WARPSYNC.COLLECTIVE R15, `(.L_x_15791) ;  /* 0x000000000f087348 */ /* 0x000fea0003c00000 */
[----:B------:R0:W1:Y:S02]  /*1ced0*/  SHFL.IDX P6, R14, R13, R12, R11 ;  /* 0x0000000c0d0e7389 */ /* 0x00006400000c000b */
[----:B01----:R-:W-:Y:S01]  /*1cee0*/  ENDCOLLECTIVE ;  /* 0x000000000000791b */ /* 0x003fe20003800000 */
.L_x_15791:
[----:B------:R-:W-:Y:S05]  /*1cef0*/  BRA `(.L_x_15792) ;  /* 0xfffffeb000987947 */ /* 0x000fea000383ffff */
.L_x_15567:
[----:B0-----:R0:W1:Y:S02]  /*1cf00*/  SYNCS.PHASECHK.TRANS64.TRYWAIT P1, [R2+URZ+0x16800], R13 ;  /* 0x0168000d020075a7 */ /* 0x001064000802017f */
[----:B-1----:R-:W-:Y:S05]  /*1cf10*/  @!P1 NANOSLEEP.SYNCS 0x989680 ;  /* 0x009896800000995d */ /* 0x002fea0003900000 */
[----:B------:R-:W1:Y:S02]  /*1cf20*/  @!P1 SYNCS.PHASECHK.TRANS64 P1, [R2+URZ+0x16800], R13 ;  /* 0x0168000d020095a7 */ /* 0x000e64000802007f */
[----:B-1----:R-:W-:Y:S05]  /*1cf30*/  @!P1 BRA `(.L_x_15567) ;  /* 0xfffffffc00f09947 */ /* 0x002fea000383ffff */
[----:B------:R-:W-:Y:S05]  /*1cf40*/  BRA `(.L_x_15793) ;  /* 0xfffffeb400387947 */ /* 0x000fea000383ffff */
.L_x_15573:
[----:B--2---:R2:W3:Y:S02]  /*1cf50*/  SYNCS.PHASECHK.TRANS64.TRYWAIT P1, [R0+URZ+0x16830], R5 ;  /* 0x01683005000075a7 */ /* 0x0044e4000802017f */
[----:B---3--:R-:W-:Y:S05]  /*1cf60*/  @!P1 NANOSLEEP.SYNCS 0x989680 ;  /* 0x009896800000995d */ /* 0x008fea0003900000 */
[----:B------:R-:W3:Y:S02]  /*1cf70*/  @!P1 SYNCS.PHASECHK.TRANS64 P1, [R0+URZ+0x16830], R5 ;  /* 0x01683005000095a7 */ /* 0x000ee4000802007f */
[----:B---3--:R-:W-:Y:S05]  /*1cf80*/  @!P1 BRA `(.L_x_15573) ;  /* 0xfffffffc00f09947 */ /* 0x008fea000383ffff */
[----:B------:R-:W-:Y:S05]  /*1cf90*/  BRA `(.L_x_15572) ;  /* 0xfffffec000c47947 */ /* 0x000fea000383ffff */
.L_x_15580:
[----:B-1----:R1:W2:Y:S02]  /*1cfa0*/  SYNCS.PHASECHK.TRANS64.TRYWAIT P2, [R5+URZ+0x16830], R8 ;  /* 0x01683008050075a7 */ /* 0x0022a4000804017f */
[----:B--2---:R-:W-:Y:S05]  /*1cfb0*/  @!P2 NANOSLEEP.SYNCS 0x989680 ;  /* 0x009896800000a95d */ /* 0x004fea0003900000 */
[----:B------:R-:W2:Y:S02]  /*1cfc0*/  @!P2 SYNCS.PHASECHK.TRANS64 P2, [R5+URZ+0x16830], R8 ;  /* 0x016830080500a5a7 */ /* 0x000ea4000804007f */
[----:B--2---:R-:W-:Y:S05]  /*1cfd0*/  @!P2 BRA `(.L_x_15580) ;  /* 0xfffffffc00f0a947 */ /* 0x004fea000383ffff */
[----:B------:R-:W-:Y:S05]  /*1cfe0*/  BRA `(.L_x_15579) ;  /* 0xfffffeec00807947 */ /* 0x000fea000383ffff */
.L_x_15584:
[----:B-1----:R1:W2:Y:S02]  /*1cff0*/  SYNCS.PHASECHK.TRANS64.TRYWAIT P1, [R5+URZ+0x16850], R4 ;  /* 0x01685004050075a7 */ /* 0x0022a4000802017f */
[----:B--2---:R-:W-:Y:S05]  /*1d000*/  @!P1 NANOSLEEP.SYNCS 0x989680 ;  /* 0x009896800000995d */ /* 0x004fea0003900000 */
[----:B------:R-:W2:Y:S02]  /*1d010*/  @!P1 SYNCS.PHASECHK.TRANS64 P1, [R5+URZ+0x16850], R4 ;  /* 0x01685004050095a7 */ /* 0x000ea4000802007f */
[----:B--2---:R-:W-:Y:S05]  /*1d020*/  @!P1 BRA `(.L_x_15584) ;  /* 0xfffffffc00f09947 */ /* 0x004fea000383ffff */
[----:B------:R-:W-:Y:S05]  /*1d030*/  BRA `(.L_x_15581) ;  /* 0xfffffef000507947 */ /* 0x000fea000383ffff */
.L_x_15593:
[----:B-1----:R1:W2:Y:S02]  /*1d040*/  SYNCS.PHASECHK.TRANS64.TRYWAIT P1, [R5+URZ+0x16830], R8 ;  /* 0x01683008050075a7 */ /* 0x0022a4000802017f */
[----:B--2---:R-:W-:Y:S05]  /*1d050*/  @!P1 NANOSLEEP.SYNCS 0x989680 ;  /* 0x009896800000995d */ /* 0x004fea0003900000 */
[----:B------:R-:W2:Y:S02]  /*1d060*/  @!P1 SYNCS.PHASECHK.TRANS64 P1, [R5+URZ+0x16830], R8 ;  /* 0x01683008050095a7 */ /* 0x000ea4000802007f */
[----:B--2---:R-:W-:Y:S05]  /*1d070*/  @!P1 BRA `(.L_x_15593) ;  /* 0xfffffffc00f09947 */ /* 0x004fea000383ffff */
[----:B------:R-:W-:Y:S05]  /*1d080*/  BRA `(.L_x_15592) ;  /* 0xffffff1c00b07947 */ /* 0x000fea000383ffff */
.L_x_15597:
[----:B-1----:R1:W2:Y:S02]  /*1d090*/  SYNCS.PHASECHK.TRANS64.TRYWAIT P1, [R5+URZ+0x16850], R4 ;  /* 0x01685004050075a7 */ /* 0x0022a4000802017f */
[----:B--2---:R-:W-:Y:S05]  /*1d0a0*/  @!P1 NANOSLEEP.SYNCS 0x989680 ;  /* 0x009896800000995d */ /* 0x004fea0003900000 */
[----:B------:R-:W2:Y:S02]  /*1d0b0*/  @!P1 SYNCS.PHASECHK.TRANS64 P1, [R5+URZ+0x16850], R4 ;  /* 0x01685004050095a7 */ /* 0x000ea4000802007f */
[----:B--2---:R-:W-:Y:S05]  /*1d0c0*/  @!P1 BRA `(.L_x_15597) ;  /* 0xfffffffc00f09947 */ /* 0x004fea000383ffff */
[----:B------:R-:W-:Y:S05]  /*1d0d0*/  BRA `(.L_x_15594) ;  /* 0xffffff2000747947 */ /* 0x000fea000383ffff */
.L_x_15604:
[----:B-1----:R1:W2:Y:S02]  /*1d0e0*/  SYNCS.PHASECHK.TRANS64.TRYWAIT P1, [R13+URZ+0x16850], R4 ;  /* 0x016850040d0075a7 */ /* 0x0022a4000802017f */
[----:B--2---:R-:W-:Y:S05]  /*1d0f0*/  @!P1 NANOSLEEP.SYNCS 0x989680 ;  /* 0x009896800000995d */ /* 0x004fea0003900000 */
[----:B------:R-:W2:Y:S02]  /*1d100*/  @!P1 SYNCS.PHASECHK.TRANS64 P1, [R13+URZ+0x16850], R4 ;  /* 0x016850040d0095a7 */ /* 0x000ea4000802007f */
[----:B--2---:R-:W-:Y:S05]  /*1d110*/  @!P1 BRA `(.L_x_15604) ;  /* 0xfffffffc00f09947 */ /* 0x004fea000383ffff */
[----:B------:R-:W-:Y:S05]  /*1d120*/  BRA `(.L_x_15603) ;  /* 0xffffff4400447947 */ /* 0x000fea000383ffff */
.L_x_15610:
[----:B------:R-:W-:Y:S01]  /*1d130*/  IMAD.MOV.U32 R13, RZ, RZ, R40 ;  /* 0x000000ffff0d7224 */ /* 0x000fe200078e0028 */
[----:B------:R-:W-:Y:S01]  /*1d140*/  MOV R11, 0x181f ;  /* 0x0000181f000b7802 */ /* 0x000fe20000000f00 */
[----:B------:R-:W-:Y:S02]  /*1d150*/  IMAD.MOV.U32 R12, RZ, RZ, RZ ;  /* 0x000000ffff0c7224 */ /* 0x000fe400078e00ff */
[----:B------:R-:W-:Y:S02]  /*1d160*/  IMAD.MOV.U32 R15, RZ, RZ, -0x1 ;  /* 0xffffffffff0f7424 */ /* 0x000fe400078e00ff */
[----:B------:R-:W-:-:S07]  /*1d170*/  IMAD.IADD R41, R47, 0x1, R49 ;  /* 0x000000012f297824 */ /* 0x000fce00078e0231 */
[----:B-----5:R-:W-:Y:S05]  /*1d180*/  WARPSYNC.COLLECTIVE R15, `(.L_x_15794) ;  /* 0x000000000f087348 */ /* 0x020fea0003c00000 */
[----:B------:R0:W1:Y:S02]  /*1d190*/  SHFL.IDX P6, R14, R13, R12, R11 ;  /* 0x0000000c0d0e7389 */ /* 0x00006400000c000b */
[----:B01---5:R-:W-:Y:S01]  /*1d1a0*/  ENDCOLLECTIVE ;  /* 0x000000000000791b */ /* 0x023fe20003800000 */
.L_x_15794:
[----:B------:R-:W-:Y:S02]  /*1d1b0*/  VIADD R20, R41, 0x30 ;  /* 0x0000003029147836 */ /* 0x000fe40000000000 */
[----:B------:R-:W-:Y:S02]  /*1d1c0*/  IMAD.MOV.U32 R13, RZ, RZ, R23 ;  /* 0x000000ffff0d7224 */ /* 0x000fe400078e0017 */
[----:B------:R-:W-:-:S07]  /*1d1d0*/  IMAD.MOV.U32 R0, RZ, RZ, R14 ;  /* 0x000000ffff007224 */ /* 0x000fce00078e000e */
[----:B------:R-:W-:Y:S05]  /*1d1e0*/  WARPSYNC.COLLECTIVE R15, `(.L_x_15795) ;  /* 0x000000000f087348 */ /* 0x000fea0003c00000 */
[----:B------:R0:W1:Y:S02]  /*1d1f0*/  SHFL.IDX P6, R14, R13, R12, R11 ;  /* 0x0000000c0d0e7389 */ /* 0x00006400000c000b */
[----:B01----:R-:W-:Y:S01]  /*1d200*/  ENDCOLLECTIVE ;  /* 0x000000000000791b */ /* 0x003fe20003800000 */
.L_x_15795:
[----:B------:R-:W-:Y:S02]  /*1d210*/  ULDC UR4, c[0x0][0xac8] ;  /* 0x0002b20000047ab9 */ /* 0x000fe40000000800 */
[----:B------:R-:W-:-:S04]  /*1d220*/  ISETP.GE.AND P0, PT, R43, UR4, PT ;  /* 0x000000042b007c0c */ /* 0x000fc8000bf06270 */
[CC--:B------:R-:W-:Y:S02]  /*1d230*/  ISETP.GE.OR P3, PT, R41.reuse, R44.reuse, P0 ;  /* 0x0000002c2900720c */ /* 0x0c0fe40000766670 */
[----:B------:R-:W-:Y:S02]  /*1d240*/  ISETP.GE.OR P4, PT, R20, R44, P0 ;  /* 0x0000002c1400720c */ /* 0x000fe40000786670 */
[----:B------:R-:W-:Y:S01]  /*1d250*/  IADD3 R20, R41, 0x60, RZ ;  /* 0x0000006029147810 */ /* 0x000fe20007ffe0ff */
[----:B------:R-:W-:-:S03]  /*1d260*/  IMAD.MOV.U32 R13, RZ, RZ, R40 ;  /* 0x000000ffff0d7224 */ /* 0x000fc600078e0028 */
[----:B------:R-:W-:Y:S01]  /*1d270*/  ISETP.GE.OR P2, PT, R20, R44, P0 ;  /* 0x0000002c1400720c */ /* 0x000fe20000746670 */
[----:B------:R-:W-:Y:S01]  /*1d280*/  IMAD.MOV.U32 R12, RZ, RZ, 0x1 ;  /* 0x00000001ff0c7424 */ /* 0x000fe200078e00ff */
[----:B------:R-:W-:-:S11]  /*1d290*/  MOV R3, R14 ;  /* 0x0000000e00037202 */ /* 0x000fd60000000f00 */
[----:B------:R-:W-:Y:S05]  /*1d2a0*/  WARPSYNC.COLLECTIVE R15, `(.L_x_15796) ;  /* 0x000000000f087348 */ /* 0x000fea0003c00000 */
[----:B------:R0:W1:Y:S02]  /*1d2b0*/  SHFL.IDX P6, R14, R13, R12, R11 ;  /* 0x0000000c0d0e7389 */ /* 0x00006400000c000b */
[----:B01----:R-:W-:Y:S01]  /*1d2c0*/  ENDCOLLECTIVE ;  /* 0x000000000000791b */ /* 0x003fe20003800000 */
.L_x_15796:
[----:B------:R-:W-:-:S04]  /*1d2d0*/  @!P3 LEA R28, P5, R43, R3, 0x1 ;  /* 0x000000032b1cb211 */ /* 0x000fc800078a08ff */
[----:B------:R-:W-:Y:S02]  /*1d2e0*/  @!P3 LEA.HI.X R3, R43, R0, R42, 0x1, P5 ;  /* 0x000000002b03b211 */ /* 0x000fe400028f0c2a */
[----:B------:R-:W-:Y:S01]  /*1d2f0*/  MOV R13, R23 ;  /* 0x00000017000d7202 */ /* 0x000fe20000000f00 */
[----:B------:R-:W-:-:S07]  /*1d300*/  IMAD.MOV.U32 R8, RZ, RZ, R14 ;  /* 0x000000ffff087224 */ /* 0x000fce00078e000e */
[----:B------:R-:W-:Y:S05]  /*1d310*/  WARPSYNC.COLLECTIVE R15, `(.L_x_15797) ;  /* 0x000000000f087348 */ /* 0x000fea0003c00000 */
[----:B------:R0:W1:Y:S02]  /*1d320*/  SHFL.IDX P6, R14, R13, R12, R11 ;  /* 0x0000000c0d0e7389 */ /* 0x00006400000c000b */
[----:B01----:R-:W-:Y:S01]  /*1d330*/  ENDCOLLECTIVE ;  /* 0x000000000000791b */ /* 0x003fe20003800000 */
.L_x_15797:
[----:B------:R-:W-:Y:S01]  /*1d340*/  IMAD.MOV.U32 R13, RZ, RZ, R40 ;  /* 0x000000ffff0d7224 */ /* 0x000fe200078e0028 */
[----:B------:R-:W-:Y:S01]  /*1d350*/  MOV R12, 0x2 ;  /* 0x00000002000c7802 */ /* 0x000fe20000000f00 */
[----:B------:R-:W-:-:S07]  /*1d360*/  IMAD.MOV.U32 R9, RZ, RZ, R14 ;  /* 0x000000ffff097224 */ /* 0x000fce00078e000e */
[----:B------:R-:W-:Y:S05]  /*1d370*/  WARPSYNC.COLLECTIVE R15, `(.L_x_15798) ;  /* 0x000000000f087348 */ /* 0x000fea0003c00000 */
[----:B------:R0:W1:Y:S02]  /*1d380*/  SHFL.IDX P6, R14, R13, R12, R11 ;  /* 0x0000000c0d0e7389 */ /* 0x00006400000c000b */
[----:B01----:R-:W-:Y:S01]  /*1d390*/  ENDCOLLECTIVE ;  /* 0x000000000000791b */ /* 0x003fe20003800000 */
.L_x_15798:
        /* <DEDUP_REMOVED lines=11> */
.L_x_15799:
[----:B------:R-:W-:Y:S01]  /*1d450*/  IMAD.MOV.U32 R13, RZ, RZ, R40 ;  /* 0x000000ffff0d7224 */ /* 0x000fe200078e0028 */
[----:B------:R-:W-:Y:S02]  /*1d460*/  MOV R12, 0x3 ;  /* 0x00000003000c7802 */ /* 0x000fe40000000f00 */
[----:B------:R-:W-:-:S13]  /*1d470*/  @!P2 LEA R45, P5, R43, R14, 0x1 ;  /* 0x0000000e2b2da211 */ /* 0x000fda00078a08ff */
[----:B------:R-:W-:Y:S05]  /*1d480*/  WARPSYNC.COLLECTIVE R15, `(.L_x_15800) ;  /* 0x000000000f087348 */ /* 0x000fea0003c00000 */
[----:B------:R0:W1:Y:S02]  /*1d490*/  SHFL.IDX P6, R14, R13, R12, R11 ;  /* 0x0000000c0d0e7389 */ /* 0x00006400000c000b */
[----:B01----:R-:W-:Y:S01]  /*1d4a0*/  ENDCOLLECTIVE ;  /* 0x000000000000791b */ /* 0x003fe20003800000 */
.L_x_15800:
        /* <DEDUP_REMOVED lines=9> */
.L_x_15801:
[----:B------:R-:W-:Y:S05]  /*1d540*/  BRA `(.L_x_15802) ;  /* 0xffffff58007c7947 */ /* 0x000fea000383ffff */
.L_x_15612:
[----:B------:R-:W-:Y:S01]  /*1d550*/  IMAD.MOV.U32 R13, RZ, RZ, R4 ;  /* 0x000000ffff0d7224 */ /* 0x000fe200078e0004 */
[----:B------:R-:W-:Y:S01]  /*1d560*/  MOV R15, 0xffffffff ;  /* 0xffffffff000f7802 */ /* 0x000fe20000000f00 */
[----:B------:R-:W-:Y:S02]  /*1d570*/  IMAD.MOV.U32 R12, RZ, RZ, RZ ;  /* 0x000000ffff0c7224 */ /* 0x000fe400078e00ff */
[----:B------:R-:W-:-:S07]  /*1d580*/  IMAD.MOV.U32 R11, RZ, RZ, 0x1c1f ;  /* 0x00001c1fff0b7424 */ /* 0x000fce00078e00ff */
[----:B------:R-:W-:Y:S05]  /*1d590*/  WARPSYNC.COLLECTIVE R15, `(.L_x_15803) ;  /* 0x000000000f087348 */ /* 0x000fea0003c00000 */
[----:B------:R0:W1:Y:S02]  /*1d5a0*/  SHFL.IDX P6, R14, R13, R12, R11 ;  /* 0x0000000c0d0e7389 */ /* 0x00006400000c000b */
[----:B01----:R-:W-:Y:S01]  /*1d5b0*/  ENDCOLLECTIVE ;  /* 0x000000000000791b */ /* 0x003fe20003800000 */
.L_x_15803:
[----:B------:R-:W-:Y:S02]  /*1d5c0*/  IMAD.MOV.U32 R13, RZ, RZ, R0 ;  /* 0x000000ffff0d7224 */ /* 0x000fe400078e0000 */
[----:B------:R-:W-:-:S07]  /*1d5d0*/  IMAD.MOV.U32 R3, RZ, RZ, R14 ;  /* 0x000000ffff037224 */ /* 0x000fce00078e000e */
[----:B------:R-:W-:Y:S05]  /*1d5e0*/  WARPSYNC.COLLECTIVE R15, `(.L_x_15804) ;  /* 0x000000000f087348 */ /* 0x000fea0003c00000 */
[----:B------:R0:W1:Y:S02]  /*1d5f0*/  SHFL.IDX P6, R14, R13, R12, R11 ;  /* 0x0000000c0d0e7389 */ /* 0x00006400000c000b */
[----:B01----:R-:W-:Y:S01]  /*1d600*/  ENDCOLLECTIVE ;  /* 0x000000000000791b */ /* 0x003fe20003800000 */
.L_x_15804:
[----:B------:R-:W-:Y:S05]  /*1d610*/  BRA `(.L_x_15805) ;  /* 0xffffff5c00587947 */ /* 0x000fea000383ffff */
.L_x_15615:
        /* <DEDUP_REMOVED lines=8> */
.L_x_15807:
[----:B------:R-:W-:Y:S05]  /*1d6a0*/  BSYNC B1 ;  /* 0x0000000000017941 */ /* 0x000fea0003800000 */
.L_x_15806:
        /* <DEDUP_REMOVED lines=8> */
.L_x_15808:
[----:B------:R-:W-:Y:S05]  /*1d730*/  BRA `(.L_x_15809) ;  /* 0xffffff5c00b47947 */ /* 0x000fea000383ffff */
.L_x_15619:
[----:B------:R-:W-:Y:S01]  /*1d740*/  MOV R13, R20 ;  /* 0x00000014000d7202 */ /* 0x000fe20000000f00 */
[----:B------:R-:W-:Y:S02]  /*1d750*/  IMAD.MOV.U32 R12, RZ, RZ, RZ ;  /* 0x000000ffff0c7224 */ /* 0x000fe400078e00ff */
[----:B------:R-:W-:Y:S02]  /*1d760*/  IMAD.MOV.U32 R11, RZ, RZ, 0x181f ;  /* 0x0000181fff0b7424 */ /* 0x000fe400078e00ff */
[----:B------:R-:W-:Y:S02]  /*1d770*/  IMAD.MOV.U32 R15, RZ, RZ, -0x1 ;  /* 0xffffffffff0f7424 */ /* 0x000fe400078e00ff */
[----:B------:R-:W-:Y:S01]  /*1d780*/  IMAD R21, R24, R25, RZ ;  /* 0x0000001918157224 */ /* 0x000fe200078e02ff */
[----:B------:R-:W-:-:S07]  /*1d790*/  IADD3 R24, R27, R28, RZ ;  /* 0x0000001c1b187210 */ /* 0x000fce0007ffe0ff */
[----:B------:R-:W-:Y:S05]  /*1d7a0*/  WARPSYNC.COLLECTIVE R15, `(.L_x_15810) ;  /* 0x000000000f087348 */ /* 0x000fea0003c00000 */
[----:B------:R0:W1:Y:S02]  /*1d7b0*/  SHFL.IDX P6, R14, R13, R12, R11 ;  /* 0x0000000c0d0e7389 */ /* 0x00006400000c000b */
[----:B01----:R-:W-:Y:S01]  /*1d7c0*/  ENDCOLLECTIVE ;  /* 0x000000000000791b */ /* 0x003fe20003800000 */
.L_x_15810:
[C---:B------:R-:W-:Y:S01]  /*1d7d0*/  ISETP.GE.OR P3, PT, R24.reuse, R21, P0 ;  /* 0x000000151800720c */ /* 0x040fe20000766670 */
[----:B------:R-:W-:-:S05]  /*1d7e0*/  VIADD R8, R24, 0x30 ;  /* 0x0000003018087836 */ /* 0x000fca0000000000 */
[----:B------:R-:W-:Y:S01]  /*1d7f0*/  ISETP.GE.OR P4, PT, R8, R21, P0 ;  /* 0x000000150800720c */ /* 0x000fe20000786670 */
[----:B------:R-:W-:Y:S02]  /*1d800*/  VIADD R8, R24, 0x60 ;  /* 0x0000006018087836 */ /* 0x000fe40000000000 */
[----:B------:R-:W-:-:S03]  /*1d810*/  IMAD.MOV.U32 R13, RZ, RZ, R7 ;  /* 0x000000ffff0d7224 */ /* 0x000fc600078e0007 */
[----:B------:R-:W-:Y:S02]  /*1d820*/  ISETP.GE.OR P2, PT, R8, R21, P0 ;  /* 0x000000150800720c */ /* 0x000fe40000746670 */
[----:B------:R-:W-:-:S11]  /*1d830*/  MOV R0, R14 ;  /* 0x0000000e00007202 */ /* 0x000fd60000000f00 */
[----:B------:R-:W-:Y:S05]  /*1d840*/  WARPSYNC.COLLECTIVE R15, `(.L_x_15811) ;  /* 0x000000000f087348 */ /* 0x000fea0003c00000 */
[----:B------:R0:W1:Y:S02]  /*1d850*/  SHFL.IDX P6, R14, R13, R12, R11 ;  /* 0x0000000c0d0e7389 */ /* 0x00006400000c000b */
[----:B01----:R-:W-:Y:S01]  /*1d860*/  ENDCOLLECTIVE ;  /* 0x000000000000791b */ /* 0x003fe20003800000 */
.L_x_15811:
[----:B------:R-:W-:Y:S01]  /*1d870*/  IMAD.MOV.U32 R13, RZ, RZ, R20 ;  /* 0x000000ffff0d7224 */ /* 0x000fe200078e0014 */
[----:B------:R-:W-:Y:S01]  /*1d880*/  MOV R12, 0x1 ;  /* 0x00000001000c7802 */ /* 0x000fe20000000f00 */
[----:B------:R-:W-:-:S07]  /*1d890*/  IMAD.MOV.U32 R3, RZ, RZ, R14 ;  /* 0x000000ffff037224 */ /* 0x000fce00078e000e */
[----:B------:R-:W-:Y:S05]  /*1d8a0*/  WARPSYNC.COLLECTIVE R15, `(.L_x_15812) ;  /* 0x000000000f087348 */ /* 0x000fea0003c00000 */
[----:B------:R0:W1:Y:S02]  /*1d8b0*/  SHFL.IDX P6, R14, R13, R12, R11 ;  /* 0x0000000c0d0e7389 */ /* 0x00006400000c000b */
[----:B01----:R-:W-:Y:S01]  /*1d8c0*/  ENDCOLLECTIVE ;  /* 0x000000000000791b */ /* 0x003fe20003800000 */
.L_x_15812:
[----:B------:R-:W-:-:S04]  /*1d8d0*/  @!P3 LEA R10, P5, R43, R3, 0x1 ;  /* 0x000000032b0ab211 */ /* 0x000fc800078a08ff */
[----:B------:R-:W-:Y:S01]  /*1d8e0*/  @!P3 LEA.HI.X R3, R43, R0, R42, 0x1, P5 ;  /* 0x000000002b03b211 */ /* 0x000fe200028f0c2a */
[----:B------:R-:W-:Y:S02]  /*1d8f0*/  IMAD.MOV.U32 R13, RZ, RZ, R7 ;  /* 0x000000ffff0d7224 */ /* 0x000fe400078e0007 */
[----:B------:R-:W-:-:S07]  /*1d900*/  IMAD.MOV.U32 R4, RZ, RZ, R14 ;  /* 0x000000ffff047224 */ /* 0x000fce00078e000e */
[----:B------:R-:W-:Y:S05]  /*1d910*/  WARPSYNC.COLLECTIVE R15, `(.L_x_15813) ;  /* 0x000000000f087348 */ /* 0x000fea0003c00000 */
[----:B------:R0:W1:Y:S02]  /*1d920*/  SHFL.IDX P6, R14, R13, R12, R11 ;  /* 0x0000000c0d0e7389 */ /* 0x00006400000c000b */
[----:B01----:R-:W-:Y:S01]  /*1d930*/  ENDCOLLECTIVE ;  /* 0x000000000000791b */ /* 0x003fe20003800000 */
.L_x_15813:
[----:B------:R-:W-:Y:S02]  /*1d940*/  IMAD.MOV.U32 R13, RZ, RZ, R20 ;  /* 0x000000ffff0d7224 */ /* 0x000fe400078e0014 */
[----:B------:R-:W-:Y:S02]  /*1d950*/  IMAD.MOV.U32 R12, RZ, RZ, 0x2 ;  /* 0x00000002ff0c7424 */ /* 0x000fe400078e00ff */
[----:B------:R-:W-:-:S07]  /*1d960*/  IMAD.MOV.U32 R5, RZ, RZ, R14 ;  /* 0x000000ffff057224 */ /* 0x000fce00078e000e */
[----:B------:R-:W-:Y:S05]  /*1d970*/  WARPSYNC.COLLECTIVE R15, `(.L_x_15814) ;  /* 0x000000000f087348 */ /* 0x000fea0003c00000 */
[----:B------:R0:W1:Y:S02]  /*1d980*/  SHFL.IDX P6, R14, R13, R12, R11 ;  /* 0x0000000c0d0e7389 */ /* 0x00006400000c000b */
[----:B01----:R-:W-:Y:S01]  /*1d990*/  ENDCOLLECTIVE ;  /* 0x000000000000791b */ /* 0x003fe20003800000 */
.L_x_15814:
[----:B------:R-:W-:-:S04]  /*1d9a0*/  @!P4 LEA R8, P1, R43, R5, 0x1 ;  /* 0x000000052b08c211 */ /* 0x000fc800078208ff */
[----:B------:R-:W-:Y:S02]  /*1d9b0*/  @!P4 LEA.HI.X R9, R43, R4, R42, 0x1, P1 ;  /* 0x000000042b09c211 */ /* 0x000fe400008f0c2a */
[----:B------:R-:W-:Y:S01]  /*1d9c0*/  MOV R13, R7 ;  /* 0x00000007000d7202 */ /* 0x000fe20000000f00 */
[----:B------:R-:W-:-:S07]  /*1d9d0*/  IMAD.MOV.U32 R6, RZ, RZ, R14 ;  /* 0x000000ffff067224 */ /* 0x000fce00078e000e */
[----:B------:R-:W-:Y:S05]  /*1d9e0*/  WARPSYNC.COLLECTIVE R15, `(.L_x_15815) ;  /* 0x000000000f087348 */ /* 0x000fea0003c00000 */
[----:B------:R0:W1:Y:S02]  /*1d9f0*/  SHFL.IDX P6, R14, R13, R12, R11 ;  /* 0x0000000c0d0e7389 */ /* 0x00006400000c000b */
[----:B01----:R-:W-:Y:S01]  /*1da00*/  ENDCOLLECTIVE ;  /* 0x000000000000791b */ /* 0x003fe20003800000 */
.L_x_15815:
[----:B------:R-:W-:Y:S01]  /*1da10*/  @!P3 IMAD.MOV.U32 R11, RZ, RZ, R3 ;  /* 0x000000ffff0bb224 */ /* 0x000fe200078e0003 */
[----:B------:R-:W-:Y:S01]  /*1da20*/  MOV R13, R20 ;  /* 0x00000014000d7202 */ /* 0x000fe20000000f00 */
[----:B------:R-:W-:-:S03]  /*1da30*/  IMAD.MOV.U32 R12, RZ, RZ, 0x3 ;  /* 0x00000003ff0c7424 */ /* 0x000fc600078e00ff */
        /* <DEDUP_REMOVED lines=9> */
.L_x_15816:
[----:B------:R0:W-:Y:S01]  /*1dad0*/  @!P2 ST.E.128 desc[UR40][R4.64], RZ ;  /* 0x000000ff0400a985 */ /* 0x0001e2000c101d28 */
[----:B------:R-:W-:Y:S01]  /*1dae0*/  MOV R13, R7 ;  /* 0x00000007000d7202 */ /* 0x000fe20000000f00 */
[----:B------:R-:W-:-:S07]  /*1daf0*/  IMAD.MOV.U32 R0, RZ, RZ, R14 ;  /* 0x000000ffff007224 */ /* 0x000fce00078e000e */
[----:B0-----:R-:W-:Y:S05]  /*1db00*/  WARPSYNC.COLLECTIVE R15, `(.L_x_15817) ;  /* 0x000000000f087348 */ /* 0x001fea0003c00000 */
[----:B------:R1:W2:Y:S02]  /*1db10*/  SHFL.IDX P6, R14, R13, R12, R11 ;  /* 0x0000000c0d0e7389 */ /* 0x0002a400000c000b */
[----:B012---:R-:W-:Y:S01]  /*1db20*/  ENDCOLLECTIVE ;  /* 0x000000000000791b */ /* 0x007fe20003800000 */
.L_x_15817:
[----:B------:R-:W-:Y:S05]  /*1db30*/  BRA `(.L_x_15818) ;  /* 0xffffff6400c47947 */ /* 0x000fea000383ffff */
.L_x_15638:
        /* <DEDUP_REMOVED lines=8> */
[----:B01----:R-:W-:Y:S05]  /*1dbc0*/  WARPSYNC.COLLECTIVE R15, `(.L_x_15820) ;  /* 0x000000000f087348 */ /* 0x003fea0003c00000 */
[----:B------:R2:W3:Y:S02]  /*1dbd0*/  SHFL.IDX P6, R14, R13, R12, R11 ;  /* 0x0000000c0d0e7389 */ /* 0x0004e400000c000b */
[----:B0123--:R-:W-:Y:S01]  /*1dbe0*/  ENDCOLLECTIVE ;  /* 0x000000000000791b */ /* 0x00ffe20003800000 */
.L_x_15820:
[----:B------:R-:W-:Y:S05]  /*1dbf0*/  BSYNC B1 ;  /* 0x0000000000017941 */ /* 0x000fea0003800000 */
.L_x_15819:
[----:B------:R-:W-:Y:S05]  /*1dc00*/  BRA `(.L_x_15821) ;  /* 0xffffff8000b07947 */ /* 0x000fea000383ffff */
.L_x_15640:
[----:B------:R-:W-:Y:S01]  /*1dc10*/  BSSY B1, `(.L_x_15822) ;  /* 0x0000006000017945 */ /* 0x000fe20003800000 */
[----:B------:R-:W-:-:S07]  /*1dc20*/  IMAD.MOV.U32 R15, RZ, RZ, -0x1 ;  /* 0xffffffffff0f7424 */ /* 0x000fce00078e00ff */
[----:B012---:R-:W-:Y:S05]  /*1dc30*/  WARPSYNC.COLLECTIVE R15, `(.L_x_15823) ;  /* 0x000000000f0c7348 */ /* 0x007fea0003c00000 */
[----:B------:R-:W-:Y:S02]  /*1dc40*/  ELECT P6, UR62, PT ;  /* 0x00000000003e782f */ /* 0x000fe400038c0000 */
[----:B------:R-:W-:Y:S01]  /*1dc50*/  MOV R14, UR62 ;  /* 0x0000003e000e7c02 */ /* 0x000fe20008000f00 */
[----:B012---:R-:W-:Y:S10]  /*1dc60*/  ENDCOLLECTIVE ;  /* 0x000000000000791b */ /* 0x007ff40003800000 */
.L_x_15823:
[----:B------:R-:W-:Y:S05]  /*1dc70*/  BSYNC B1 ;  /* 0x0000000000017941 */ /* 0x000fea0003800000 */
.L_x_15822:
[----:B------:R-:W-:Y:S05]  /*1dc80*/  BRA `(.L_x_15639) ;  /* 0xffffff8000a87947 */ /* 0x000fea000383ffff */
.L_x_15642:
[----:B--2---:R2:W3:Y:S02]  /*1dc90*/  SYNCS.PHASECHK.TRANS64.TRYWAIT P0, [R16+URZ+0x16820], R6 ;  /* 0x01682006100075a7 */ /* 0x0044e4000800017f */
[----:B---3--:R-:W-:Y:S05]  /*1dca0*/  @!P0 NANOSLEEP.SYNCS 0x989680 ;  /* 0x009896800000895d */ /* 0x008fea0003900000 */
[----:B------:R-:W3:Y:S02]  /*1dcb0*/  @!P0 SYNCS.PHASECHK.TRANS64 P0, [R16+URZ+0x16820], R6 ;  /* 0x01682006100085a7 */ /* 0x000ee4000800007f */
[----:B---3--:R-:W-:Y:S05]  /*1dcc0*/  @!P0 BRA `(.L_x_15642) ;  /* 0xfffffffc00f08947 */ /* 0x008fea000383ffff */
[----:B------:R-:W-:Y:S05]  /*1dcd0*/  BRA `(.L_x_15824) ;  /* 0xffffff8000b87947 */ /* 0x000fea000383ffff */
.L_x_15646:
[----:B--2---:R2:W3:Y:S02]  /*1dce0*/  SYNCS.PHASECHK.TRANS64.TRYWAIT P0, [R6+URZ+0x168a0], R7 ;  /* 0x0168a007060075a7 */ /* 0x0044e4000800017f */
[----:B---3--:R-:W-:Y:S05]  /*1dcf0*/  @!P0 NANOSLEEP.SYNCS 0x989680 ;  /* 0x009896800000895d */ /* 0x008fea0003900000 */
[----:B------:R-:W3:Y:S02]  /*1dd00*/  @!P0 SYNCS.PHASECHK.TRANS64 P0, [R6+URZ+0x168a0], R7 ;  /* 0x0168a007060085a7 */ /* 0x000ee4000800007f */
[----:B---3--:R-:W-:Y:S05]  /*1dd10*/  @!P0 BRA `(.L_x_15646) ;  /* 0xfffffffc00f08947 */ /* 0x008fea000383ffff */
[----:B------:R-:W-:Y:S05]  /*1dd20*/  BRA `(.L_x_15825) ;  /* 0xffffff8000d47947 */ /* 0x000fea000383ffff */
.L_x_15651:
[----:B0-----:R0:W1:Y:S02]  /*1dd30*/  SYNCS.PHASECHK.TRANS64.TRYWAIT P0, [R6+URZ+0x168c0], R7 ;  /* 0x0168c007060075a7 */ /* 0x001064000800017f */
[----:B-1----:R-:W-:Y:S05]  /*1dd40*/  @!P0 NANOSLEEP.SYNCS 0x989680 ;  /* 0x009896800000895d */ /* 0x002fea0003900000 */
[----:B------:R-:W1:Y:S02]  /*1dd50*/  @!P0 SYNCS.PHASECHK.TRANS64 P0, [R6+URZ+0x168c0], R7 ;  /* 0x0168c007060085a7 */ /* 0x000e64000800007f */
[----:B-1----:R-:W-:Y:S05]  /*1dd60*/  @!P0 BRA `(.L_x_15651) ;  /* 0xfffffffc00f08947 */ /* 0x002fea000383ffff */
[----:B------:R-:W-:Y:S05]  /*1dd70*/  BRA `(.L_x_15826) ;  /* 0xffffff8400547947 */ /* 0x000fea000383ffff */
.L_x_15658:
[----:B0-----:R0:W3:Y:S02]  /*1dd80*/  SYNCS.PHASECHK.TRANS64.TRYWAIT P1, [R6+URZ+0x168a0], R7 ;  /* 0x0168a007060075a7 */ /* 0x0010e4000802017f */
[----:B---3--:R-:W-:Y:S05]  /*1dd90*/  @!P1 NANOSLEEP.SYNCS 0x989680 ;  /* 0x009896800000995d */ /* 0x008fea0003900000 */
[----:B------:R-:W3:Y:S02]  /*1dda0*/  @!P1 SYNCS.PHASECHK.TRANS64 P1, [R6+URZ+0x168a0], R7 ;  /* 0x0168a007060095a7 */ /* 0x000ee4000802007f */
[----:B---3--:R-:W-:Y:S05]  /*1ddb0*/  @!P1 BRA `(.L_x_15658) ;  /* 0xfffffffc00f09947 */ /* 0x008fea000383ffff */
[----:B------:R-:W-:Y:S05]  /*1ddc0*/  BRA `(.L_x_15827) ;  /* 0xffffff8800207947 */ /* 0x000fea000383ffff */
.L_x_15663:
[----:B-1----:R1:W2:Y:S02]  /*1ddd0*/  SYNCS.PHASECHK.TRANS64.TRYWAIT P1, [R6+URZ+0x168c0], R7 ;  /* 0x0168c007060075a7 */ /* 0x0022a4000802017f */
[----:B--2---:R-:W-:Y:S05]  /*1dde0*/  @!P1 NANOSLEEP.SYNCS 0x989680 ;  /* 0x009896800000995d */ /* 0x004fea0003900000 */
[----:B------:R-:W2:Y:S02]  /*1ddf0*/  @!P1 SYNCS.PHASECHK.TRANS64 P1, [R6+URZ+0x168c0], R7 ;  /* 0x0168c007060095a7 */ /* 0x000ea4000802007f */
[----:B--2---:R-:W-:Y:S05]  /*1de00*/  @!P1 BRA `(.L_x_15663) ;  /* 0xfffffffc00f09947 */ /* 0x004fea000383ffff */
[----:B------:R-:W-:Y:S05]  /*1de10*/  BRA `(.L_x_15828) ;  /* 0xffffff8800987947 */ /* 0x000fea000383ffff */
.L_x_15678:
        /* <DEDUP_REMOVED lines=11> */
.L_x_15830:
[----:B------:R-:W-:Y:S05]  /*1ded0*/  BSYNC B0 ;  /* 0x0000000000007941 */ /* 0x000fea0003800000 */
.L_x_15829:
[----:B------:R-:W-:Y:S05]  /*1dee0*/  BRA `(.L_x_15831) ;  /* 0xffffff9400e47947 */ /* 0x000fea000383ffff */
.L_x_15681:
[----:B0-----:R0:W1:Y:S02]  /*1def0*/  SYNCS.PHASECHK.TRANS64.TRYWAIT P0, [R3+URZ+0x16840], R4 ;  /* 0x01684004030075a7 */ /* 0x001064000800017f */
[----:B-1----:R-:W-:Y:S05]  /*1df00*/  @!P0 NANOSLEEP.SYNCS 0x989680 ;  /* 0x009896800000895d */ /* 0x002fea0003900000 */
[----:B------:R-:W1:Y:S02]  /*1df10*/  @!P0 SYNCS.PHASECHK.TRANS64 P0, [R3+URZ+0x16840], R4 ;  /* 0x01684004030085a7 */ /* 0x000e64000800007f */
[----:B-1----:R-:W-:Y:S05]  /*1df20*/  @!P0 BRA `(.L_x_15681) ;  /* 0xfffffffc00f08947 */ /* 0x002fea000383ffff */
[----:B------:R-:W-:Y:S05]  /*1df30*/  BRA `(.L_x_15832) ;  /* 0xffffff9800347947 */ /* 0x000fea000383ffff */
.L_x_15682:
        /* <DEDUP_REMOVED lines=8> */
.L_x_15834:
[----:B------:R-:W-:Y:S05]  /*1dfc0*/  BSYNC B0 ;  /* 0x0000000000007941 */ /* 0x000fea0003800000 */
.L_x_15833:
        /* <DEDUP_REMOVED lines=9> */
.L_x_15835:
[----:B------:R-:W-:Y:S01]  /*1e060*/  IMAD.MOV.U32 R13, RZ, RZ, R2 ;  /* 0x000000ffff0d7224 */ /* 0x000fe200078e0002 */
[----:B------:R-:W-:Y:S02]  /*1e070*/  MOV R12, 0x1 ;  /* 0x00000001000c7802 */ /* 0x000fe40000000f00 */
[----:B------:R-:W-:-:S07]  /*1e080*/  MOV R7, R14 ;  /* 0x0000000e00077202 */ /* 0x000fce0000000f00 */
[----:B------:R-:W-:Y:S05]  /*1e090*/  WARPSYNC.COLLECTIVE R15, `(.L_x_15836) ;  /* 0x000000000f087348 */ /* 0x000fea0003c00000 */
[----:B------:R0:W1:Y:S02]  /*1e0a0*/  SHFL.IDX P6, R14, R13, R12, R11 ;  /* 0x0000000c0d0e7389 */ /* 0x00006400000c000b */
[----:B01----:R-:W-:Y:S01]  /*1e0b0*/  ENDCOLLECTIVE ;  /* 0x000000000000791b */ /* 0x003fe20003800000 */
.L_x_15836:
        /* <DEDUP_REMOVED lines=15> */
.L_x_15837:
[----:B------:R-:W-:Y:S02]  /*1e1b0*/  @P0 IMAD R8, R5, 0x2, R16 ;  /* 0x0000000205080824 */ /* 0x000fe400078e0210 */
[----:B------:R-:W-:Y:S02]  /*1e1c0*/  IMAD.MOV.U32 R13, RZ, RZ, R2 ;  /* 0x000000ffff0d7224 */ /* 0x000fe400078e0002 */
[----:B------:R-:W-:Y:S02]  /*1e1d0*/  IMAD.MOV.U32 R12, RZ, RZ, 0x2 ;  /* 0x00000002ff0c7424 */ /* 0x000fe400078e00ff */
[----:B------:R-:W-:-:S07]  /*1e1e0*/  IMAD.MOV.U32 R7, RZ, RZ, R14 ;  /* 0x000000ffff077224 */ /* 0x000fce00078e000e */
[----:B------:R-:W-:Y:S05]  /*1e1f0*/  WARPSYNC.COLLECTIVE R15, `(.L_x_15838) ;  /* 0x000000000f087348 */ /* 0x000fea0003c00000 */
[----:B------:R0:W1:Y:S02]  /*1e200*/  SHFL.IDX P6, R14, R13, R12, R11 ;  /* 0x0000000c0d0e7389 */ /* 0x00006400000c000b */
[----:B01----:R-:W-:Y:S01]  /*1e210*/  ENDCOLLECTIVE ;  /* 0x000000000000791b */ /* 0x003fe20003800000 */
.L_x_15838:
        /* <DEDUP_REMOVED lines=15> */
.L_x_15839:
[----:B------:R-:W-:Y:S01]  /*1e310*/  @P0 LEA R8, R5, R16, 0x1 ;  /* 0x0000001005080211 */ /* 0x000fe200078e08ff */
[----:B------:R-:W-:Y:S02]  /*1e320*/  IMAD.MOV.U32 R13, RZ, RZ, R2 ;  /* 0x000000ffff0d7224 */ /* 0x000fe400078e0002 */
[----:B------:R-:W-:Y:S02]  /*1e330*/  IMAD.MOV.U32 R12, RZ, RZ, 0x3 ;  /* 0x00000003ff0c7424 */ /* 0x000fe400078e00ff */
[----:B------:R-:W-:-:S07]  /*1e340*/  IMAD.MOV.U32 R7, RZ, RZ, R14 ;  /* 0x000000ffff077224 */ /* 0x000fce00078e000e */
[----:B------:R-:W-:Y:S05]  /*1e350*/  WARPSYNC.COLLECTIVE R15, `(.L_x_15840) ;  /* 0x000000000f087348 */ /* 0x000fea0003c00000 */
[----:B------:R0:W1:Y:S02]  /*1e360*/  SHFL.IDX P6, R14, R13, R12, R11 ;  /* 0x0000000c0d0e7389 */ /* 0x00006400000c000b */
[----:B01----:R-:W-:Y:S01]  /*1e370*/  ENDCOLLECTIVE ;  /* 0x000000000000791b */ /* 0x003fe20003800000 */
.L_x_15840:
        /* <DEDUP_REMOVED lines=15> */
.L_x_15841:
[----:B------:R-:W-:Y:S01]  /*1e470*/  @P0 IMAD R8, R5, 0x2, R16 ;  /* 0x0000000205080824 */ /* 0x000fe200078e0210 */
[----:B------:R-:W-:Y:S01]  /*1e480*/  MOV R13, R2 ;  /* 0x00000002000d7202 */ /* 0x000fe20000000f00 */
[----:B------:R-:W-:Y:S02]  /*1e490*/  IMAD.MOV.U32 R12, RZ, RZ, 0x4 ;  /* 0x00000004ff0c7424 */ /* 0x000fe400078e00ff */
[----:B------:R-:W-:-:S07]  /*1e4a0*/  IMAD.MOV.U32 R7, RZ, RZ, R14 ;  /* 0x000000ffff077224 */ /* 0x000fce00078e000e */
[----:B------:R-:W-:Y:S05]  /*1e4b0*/  WARPSYNC.COLLECTIVE R15, `(.L_x_15842) ;  /* 0x000000000f087348 */ /* 0x000fea0003c00000 */
[----:B------:R0:W1:Y:S02]  /*1e4c0*/  SHFL.IDX P6, R14, R13, R12, R11 ;  /* 0x0000000c0d0e7389 */ /* 0x00006400000c000b */
[----:B01----:R-:W-:Y:S01]  /*1e4d0*/  ENDCOLLECTIVE ;  /* 0x000000000000791b */ /* 0x003fe20003800000 */
.L_x_15842:
        /* <DEDUP_REMOVED lines=15> */
.L_x_15843:
[----:B------:R-:W-:Y:S02]  /*1e5d0*/  @P0 IMAD R8, R5, 0x2, R16 ;  /* 0x0000000205080824 */ /* 0x000fe400078e0210 */
[----:B------:R-:W-:Y:S01]  /*1e5e0*/  IMAD.MOV.U32 R13, RZ, RZ, R2 ;  /* 0x000000ffff0d7224 */ /* 0x000fe200078e0002 */
[----:B------:R-:W-:Y:S02]  /*1e5f0*/  MOV R12, 0x5 ;  /* 0x00000005000c7802 */ /* 0x000fe40000000f00 */
[----:B------:R-:W-:-:S07]  /*1e600*/  MOV R7, R14 ;  /* 0x0000000e00077202 */ /* 0x000fce0000000f00 */
[----:B------:R-:W-:Y:S05]  /*1e610*/  WARPSYNC.COLLECTIVE R15, `(.L_x_15844) ;  /* 0x000000000f087348 */ /* 0x000fea0003c00000 */
[----:B------:R0:W1:Y:S02]  /*1e620*/  SHFL.IDX P6, R14, R13, R12, R11 ;  /* 0x0000000c0d0e7389 */ /* 0x00006400000c000b */
[----:B01----:R-:W-:Y:S01]  /*1e630*/  ENDCOLLECTIVE ;  /* 0x000000000000791b */ /* 0x003fe20003800000 */
.L_x_15844:
        /* <DEDUP_REMOVED lines=15> */
.L_x_15845:
[----:B------:R-:W-:Y:S02]  /*1e730*/  @P0 IMAD R8, R5, 0x2, R16 ;  /* 0x0000000205080824 */ /* 0x000fe400078e0210 */
[----:B------:R-:W-:Y:S02]  /*1e740*/  IMAD.MOV.U32 R13, RZ, RZ, R2 ;  /* 0x000000ffff0d7224 */ /* 0x000fe400078e0002 */
[----:B------:R-:W-:Y:S02]  /*1e750*/  IMAD.MOV.U32 R12, RZ, RZ, 0x6 ;  /* 0x00000006ff0c7424 */ /* 0x000fe400078e00ff */
[----:B------:R-:W-:-:S07]  /*1e760*/  IMAD.MOV.U32 R7, RZ, RZ, R14 ;  /* 0x000000ffff077224 */ /* 0x000fce00078e000e */
[----:B------:R-:W-:Y:S05]  /*1e770*/  WARPSYNC.COLLECTIVE R15, `(.L_x_15846) ;  /* 0x000000000f087348 */ /* 0x000fea0003c00000 */
[----:B------:R0:W1:Y:S02]  /*1e780*/  SHFL.IDX P6, R14, R13, R12, R11 ;  /* 0x0000000c0d0e7389 */ /* 0x00006400000c000b */
[----:B01----:R-:W-:Y:S01]  /*1e790*/  ENDCOLLECTIVE ;  /* 0x000000000000791b */ /* 0x003fe20003800000 */
.L_x_15846:
        /* <DEDUP_REMOVED lines=15> */
.L_x_15847:
[----:B------:R-:W-:Y:S01]  /*1e890*/  @P0 LEA R8, R5, R16, 0x1 ;  /* 0x0000001005080211 */ /* 0x000fe200078e08ff */
[----:B------:R-:W-:Y:S02]  /*1e8a0*/  IMAD.MOV.U32 R13, RZ, RZ, R2 ;  /* 0x000000ffff0d7224 */ /* 0x000fe400078e0002 */
[----:B------:R-:W-:Y:S02]  /*1e8b0*/  IMAD.MOV.U32 R12, RZ, RZ, 0x7 ;  /* 0x00000007ff0c7424 */ /* 0x000fe400078e00ff */
[----:B------:R-:W-:-:S07]  /*1e8c0*/  IMAD.MOV.U32 R7, RZ, RZ, R14 ;  /* 0x000000ffff077224 */ /* 0x000fce00078e000e */
[----:B------:R-:W-:Y:S05]  /*1e8d0*/  WARPSYNC.COLLECTIVE R15, `(.L_x_15848) ;  /* 0x000000000f087348 */ /* 0x000fea0003c00000 */
[----:B------:R0:W1:Y:S02]  /*1e8e0*/  SHFL.IDX P6, R14, R13, R12, R11 ;  /* 0x0000000c0d0e7389 */ /* 0x00006400000c000b */
[----:B01----:R-:W-:Y:S01]  /*1e8f0*/  ENDCOLLECTIVE ;  /* 0x000000000000791b */ /* 0x003fe20003800000 */
.L_x_15848:
[----:B------:R-:W-:-:S05]  /*1e900*/  @P0 LEA R7, P1, R9, R7, 0x1 ;  /* 0x0000000709070211 */ /* 0x000fca00078208ff */
[----:B------:R-:W-:-:S05]  /*1e910*/  @P0 IMAD.X R6, RZ, RZ, R6, P1 ;  /* 0x000000ffff060224 */ /* 0x000fca00008e0606 */
[----:B------:R-:W-:Y:S02]  /*1e920*/  @P0 LOP3.LUT R7, R7, R6, RZ, 0x3c, !PT ;  /* 0x0000000607070212 */ /* 0x000fe400078e3cff */
[----:B------:R-:W-:Y:S02]  /*1e930*/  MOV R13, R0 ;  /* 0x00000000000d7202 */ /* 0x000fe40000000f00 */
[----:B------:R-:W-:-:S04]  /*1e940*/  @P0 LOP3.LUT R6, R7, R6, RZ, 0x3c, !PT ;  /* 0x0000000607060212 */ /* 0x000fc800078e3cff */
[----:B------:R-:W-:Y:S01]  /*1e950*/  @P0 LOP3.LUT R7, R7, R6, RZ, 0x3c, !PT ;  /* 0x0000000607070212 */ /* 0x000fe200078e3cff */
[----:B------:R-:W-:-:S07]  /*1e960*/  IMAD.MOV.U32 R2, RZ, RZ, R14 ;  /* 0x000000ffff027224 */ /* 0x000fce00078e000e */
[----:B------:R-:W-:Y:S05]  /*1e970*/  WARPSYNC.COLLECTIVE R15, `(.L_x_15849) ;  /* 0x000000000f087348 */ /* 0x000fea0003c00000 */
[----:B------:R0:W1:Y:S02]  /*1e980*/  SHFL.IDX P6, R14, R13, R12, R11 ;  /* 0x0000000c0d0e7389 */ /* 0x00006400000c000b */
[----:B01----:R-:W-:Y:S01]  /*1e990*/  ENDCOLLECTIVE ;  /* 0x000000000000791b */ /* 0x003fe20003800000 */
.L_x_15849:
[----:B------:R-:W-:Y:S01]  /*1e9a0*/  @!PT LDS RZ, [RZ] ;  /* 0x00000000fffff984 */ /* 0x000fe20000000800 */
[----:B------:R-:W-:Y:S01]  /*1e9b0*/  @!PT LDS RZ, [RZ] ;  /* 0x00000000fffff984 */ /* 0x000fe20000000800 */
[----:B------:R-:W-:Y:S01]  /*1e9c0*/  @!PT LDS RZ, [RZ] ;  /* 0x00000000fffff984 */ /* 0x000fe20000000800 */
[----:B------:R1:W-:Y:S01]  /*1e9d0*/  @P0 LDGSTS.E.BYPASS.LTC128B.128 [R8+0x11400], desc[UR40][R6.64], !P2 ;  /* 0x1140000006080fae */ /* 0x0003e2000d101d68 */
[----:B------:R-:W-:Y:S01]  /*1e9e0*/  IMAD.MOV.U32 R0, RZ, RZ, R14 ;  /* 0x000000ffff007224 */ /* 0x000fe200078e000e */
[----:B------:R-:W-:Y:S06]  /*1e9f0*/  BRA `(.L_x_15850) ;  /* 0xffffff9400447947 */ /* 0x000fec000383ffff */
.L_x_15687:
        /* <DEDUP_REMOVED lines=9> */
.L_x_15851:
[C---:B------:R-:W-:Y:S01]  /*1ea90*/  VIADD R8, R25.reuse, 0x10 ;  /* 0x0000001019087836 */ /* 0x040fe20000000000 */
[----:B------:R-:W-:Y:S01]  /*1eaa0*/  ISETP.GE.AND P1, PT, R25, R3, PT ;  /* 0x000000031900720c */ /* 0x000fe20003f26270 */
[----:B------:R-:W-:Y:S02]  /*1eab0*/  IMAD.MOV.U32 R13, RZ, RZ, R2 ;  /* 0x000000ffff0d7224 */ /* 0x000fe400078e0002 */
[----:B------:R-:W-:-:S10]  /*1eac0*/  IMAD.MOV.U32 R7, RZ, RZ, R14 ;  /* 0x000000ffff077224 */ /* 0x000fd400078e000e */
[----:B------:R-:W-:Y:S05]  /*1ead0*/  WARPSYNC.COLLECTIVE R15, `(.L_x_15852) ;  /* 0x000000000f087348 */ /* 0x000fea0003c00000 */
[----:B------:R0:W1:Y:S02]  /*1eae0*/  SHFL.IDX P6, R14, R13, R12, R11 ;  /* 0x0000000c0d0e7389 */ /* 0x00006400000c000b */
[----:B01----:R-:W-:Y:S01]  /*1eaf0*/  ENDCOLLECTIVE ;  /* 0x000000000000791b */ /* 0x003fe20003800000 */
.L_x_15852:
[----:B------:R-:W-:Y:S01]  /*1eb00*/  IMAD.MOV.U32 R13, RZ, RZ, R0 ;  /* 0x000000ffff0d7224 */ /* 0x000fe200078e0000 */
[----:B------:R-:W-:Y:S02]  /*1eb10*/  MOV R12, 0x1 ;  /* 0x00000001000c7802 */ /* 0x000fe40000000f00 */
[----:B------:R-:W-:-:S07]  /*1eb20*/  MOV R6, R14 ;  /* 0x0000000e00067202 */ /* 0x000fce0000000f00 */
[----:B------:R-:W-:Y:S05]  /*1eb30*/  WARPSYNC.COLLECTIVE R15, `(.L_x_15853) ;  /* 0x000000000f087348 */ /* 0x000fea0003c00000 */
[----:B------:R0:W1:Y:S02]  /*1eb40*/  SHFL.IDX P6, R14, R13, R12, R11 ;  /* 0x0000000c0d0e7389 */ /* 0x00006400000c000b */
[----:B01----:R-:W-:Y:S01]  /*1eb50*/  ENDCOLLECTIVE ;  /* 0x000000000000791b */ /* 0x003fe20003800000 */
.L_x_15853:
        /* <DEDUP_REMOVED lines=8> */
[----:B0-----:R-:W-:-:S10]  /*1ebe0*/  IMAD.MOV.U32 R6, RZ, RZ, R14 ;  /* 0x000000ffff067224 */ /* 0x001fd400078e000e */
[----:B------:R-:W-:Y:S05]  /*1ebf0*/  WARPSYNC.COLLECTIVE R15, `(.L_x_15854) ;  /* 0x000000000f087348 */ /* 0x000fea0003c00000 */
[----:B------:R0:W1:Y:S02]  /*1ec00*/  SHFL.IDX P6, R14, R13, R12, R11 ;  /* 0x0000000c0d0e7389 */ /* 0x00006400000c000b */
[----:B01----:R-:W-:Y:S01]  /*1ec10*/  ENDCOLLECTIVE ;  /* 0x000000000000791b */ /* 0x003fe20003800000 */
.L_x_15854:
[----:B------:R-:W-:Y:S02]  /*1ec20*/  IMAD.MOV.U32 R13, RZ, RZ, R0 ;  /* 0x000000ffff0d7224 */ /* 0x000fe400078e0000 */
[----:B------:R-:W-:Y:S02]  /*1ec30*/  IMAD.MOV.U32 R12, RZ, RZ, 0x2 ;  /* 0x00000002ff0c7424 */ /* 0x000fe400078e00ff */
[----:B------:R-:W-:-:S07]  /*1ec40*/  IMAD.MOV.U32 R7, RZ, RZ, R14 ;  /* 0x000000ffff077224 */ /* 0x000fce00078e000e */
[----:B------:R-:W-:Y:S05]  /*1ec50*/  WARPSYNC.COLLECTIVE R15, `(.L_x_15855) ;  /* 0x000000000f087348 */ /* 0x000fea0003c00000 */
[----:B------:R0:W1:Y:S02]  /*1ec60*/  SHFL.IDX P6, R14, R13, R12, R11 ;  /* 0x0000000c0d0e7389 */ /* 0x00006400000c000b */
[----:B01----:R-:W-:Y:S01]  /*1ec70*/  ENDCOLLECTIVE ;  /* 0x000000000000791b */ /* 0x003fe20003800000 */
.L_x_15855:
        /* <DEDUP_REMOVED lines=16> */
.L_x_15856:
[----:B------:R-:W-:Y:S02]  /*1ed80*/  IMAD.MOV.U32 R13, RZ, RZ, R0 ;  /* 0x000000ffff0d7224 */ /* 0x000fe400078e0000 */
[----:B------:R-:W-:Y:S02]  /*1ed90*/  IMAD.MOV.U32 R12, RZ, RZ, 0x3 ;  /* 0x00000003ff0c7424 */ /* 0x000fe400078e00ff */
[----:B------:R-:W-:-:S07]  /*1eda0*/  IMAD.MOV.U32 R7, RZ, RZ, R14 ;  /* 0x000000ffff077224 */ /* 0x000fce00078e000e */
[----:B------:R-:W-:Y:S05]  /*1edb0*/  WARPSYNC.COLLECTIVE R15, `(.L_x_15857) ;  /* 0x000000000f087348 */ /* 0x000fea0003c00000 */
[----:B------:R0:W1:Y:S02]  /*1edc0*/  SHFL.IDX P6, R14, R13, R12, R11 ;  /* 0x0000000c0d0e7389 */ /* 0x00006400000c000b */
[----:B01----:R-:W-:Y:S01]  /*1edd0*/  ENDCOLLECTIVE ;  /* 0x000000000000791b */ /* 0x003fe20003800000 */
.L_x_15857:
        /* <DEDUP_REMOVED lines=16> */
.L_x_15858:
[----:B------:R-:W-:Y:S01]  /*1eee0*/  MOV R13, R0 ;  /* 0x00000000000d7202 */ /* 0x000fe20000000f00 */
[----:B------:R-:W-:Y:S02]  /*1eef0*/  IMAD.MOV.U32 R12, RZ, RZ, 0x4 ;  /* 0x00000004ff0c7424 */ /* 0x000fe400078e00ff */
[----:B------:R-:W-:-:S07]  /*1ef00*/  IMAD.MOV.U32 R7, RZ, RZ, R14 ;  /* 0x000000ffff077224 */ /* 0x000fce00078e000e */
[----:B------:R-:W-:Y:S05]  /*1ef10*/  WARPSYNC.COLLECTIVE R15, `(.L_x_15859) ;  /* 0x000000000f087348 */ /* 0x000fea0003c00000 */
[----:B------:R0:W1:Y:S02]  /*1ef20*/  SHFL.IDX P6, R14, R13, R12, R11 ;  /* 0x0000000c0d0e7389 */ /* 0x00006400000c000b */
[----:B01----:R-:W-:Y:S01]  /*1ef30*/  ENDCOLLECTIVE ;  /* 0x000000000000791b */ /* 0x003fe20003800000 */
.L_x_15859:
        /* <DEDUP_REMOVED lines=16> */
.L_x_15860:
[----:B------:R-:W-:Y:S01]  /*1f040*/  IMAD.MOV.U32 R13, RZ, RZ, R0 ;  /* 0x000000ffff0d7224 */ /* 0x000fe200078e0000 */
[----:B------:R-:W-:Y:S02]  /*1f050*/  MOV R12, 0x5 ;  /* 0x00000005000c7802 */ /* 0x000fe40000000f00 */
[----:B------:R-:W-:-:S07]  /*1f060*/  MOV R7, R14 ;  /* 0x0000000e00077202 */ /* 0x000fce0000000f00 */
[----:B------:R-:W-:Y:S05]  /*1f070*/  WARPSYNC.COLLECTIVE R15, `(.L_x_15861) ;  /* 0x000000000f087348 */ /* 0x000fea0003c00000 */
[----:B------:R0:W1:Y:S02]  /*1f080*/  SHFL.IDX P6, R14, R13, R12, R11 ;  /* 0x0000000c0d0e7389 */ /* 0x00006400000c000b */
[----:B01----:R-:W-:Y:S01]  /*1f090*/  ENDCOLLECTIVE ;  /* 0x000000000000791b */ /* 0x003fe20003800000 */
.L_x_15861:
        /* <DEDUP_REMOVED lines=16> */
.L_x_15862:
[----:B------:R-:W-:Y:S02]  /*1f1a0*/  IMAD.MOV.U32 R13, RZ, RZ, R0 ;  /* 0x000000ffff0d7224 */ /* 0x000fe400078e0000 */
[----:B------:R-:W-:Y:S02]  /*1f1b0*/  IMAD.MOV.U32 R12, RZ, RZ, 0x6 ;  /* 0x00000006ff0c7424 */ /* 0x000fe400078e00ff */
[----:B------:R-:W-:-:S07]  /*1f1c0*/  IMAD.MOV.U32 R7, RZ, RZ, R14 ;  /* 0x000000ffff077224 */ /* 0x000fce00078e000e */
[----:B------:R-:W-:Y:S05]  /*1f1d0*/  WARPSYNC.COLLECTIVE R15, `(.L_x_15863) ;  /* 0x000000000f087348 */ /* 0x000fea0003c00000 */
[----:B------:R0:W1:Y:S02]  /*1f1e0*/  SHFL.IDX P6, R14, R13, R12, R11 ;  /* 0x0000000c0d0e7389 */ /* 0x00006400000c000b */
[----:B01----:R-:W-:Y:S01]  /*1f1f0*/  ENDCOLLECTIVE ;  /* 0x000000000000791b */ /* 0x003fe20003800000 */
.L_x_15863:
        /* <DEDUP_REMOVED lines=16> */
.L_x_15864:
[----:B------:R-:W-:Y:S01]  /*1f300*/  MOV R13, R0 ;  /* 0x00000000000d7202 */ /* 0x000fe20000000f00 */
[----:B------:R-:W-:Y:S02]  /*1f310*/  IMAD.MOV.U32 R12, RZ, RZ, 0x7 ;  /* 0x00000007ff0c7424 */ /* 0x000fe400078e00ff */
[----:B------:R-:W-:-:S07]  /*1f320*/  IMAD.MOV.U32 R7, RZ, RZ, R14 ;  /* 0x000000ffff077224 */ /* 0x000fce00078e000e */
[----:B------:R-:W-:Y:S05]  /*1f330*/  WARPSYNC.COLLECTIVE R15, `(.L_x_15865) ;  /* 0x000000000f087348 */ /* 0x000fea0003c00000 */
[----:B------:R0:W1:Y:S02]  /*1f340*/  SHFL.IDX P6, R14, R13, R12, R11 ;  /* 0x0000000c0d0e7389 */ /* 0x00006400000c000b */
[----:B01----:R-:W-:Y:S01]  /*1f350*/  ENDCOLLECTIVE ;  /* 0x000000000000791b */ /* 0x003fe20003800000 */
.L_x_15865:
        /* <DEDUP_REMOVED lines=11> */
.L_x_15866:
[----:B------:R-:W-:Y:S01]  /*1f410*/  @!PT LDS RZ, [RZ] ;  /* 0x00000000fffff984 */ /* 0x000fe20000000800 */
[----:B------:R-:W-:Y:S01]  /*1f420*/  @!PT LDS RZ, [RZ] ;  /* 0x00000000fffff984 */ /* 0x000fe20000000800 */
[----:B------:R-:W-:Y:S01]  /*1f430*/  @!PT LDS RZ, [RZ] ;  /* 0x00000000fffff984 */ /* 0x000fe20000000800 */
[----:B------:R0:W-:Y:S01]  /*1f440*/  @!P1 LDGSTS.E.BYPASS.LTC128B.128 [R20+0xb400], desc[UR40][R6.64], !P0 ;  /* 0x0b40000006149fae */ /* 0x0001e2000c101d68 */
[----:B------:R-:W-:Y:S01]  /*1f450*/  ISETP.GE.AND P1, PT, R2, R3, PT ;  /* 0x000000030200720c */ /* 0x000fe20003f26270 */
[----:B------:R-:W-:Y:S02]  /*1f460*/  IMAD.MOV.U32 R13, RZ, RZ, R4 ;  /* 0x000000ffff0d7224 */ /* 0x000fe400078e0004 */
[----:B------:R-:W-:Y:S01]  /*1f470*/  IMAD.MOV.U32 R12, RZ, RZ, RZ ;  /* 0x000000ffff0c7224 */ /* 0x000fe200078e00ff */
[----:B0-----:R-:W-:-:S09]  /*1f480*/  MOV R6, R14 ;  /* 0x0000000e00067202 */ /* 0x001fd20000000f00 */
[----:B------:R-:W-:Y:S05]  /*1f490*/  WARPSYNC.COLLECTIVE R15, `(.L_x_15867) ;  /* 0x000000000f087348 */ /* 0x000fea0003c00000 */
[----:B------:R0:W1:Y:S02]  /*1f4a0*/  SHFL.IDX P6, R14, R13, R12, R11 ;  /* 0x0000000c0d0e7389 */ /* 0x00006400000c000b */
[----:B01----:R-:W-:Y:S01]  /*1f4b0*/  ENDCOLLECTIVE ;  /* 0x000000000000791b */ /* 0x003fe20003800000 */
.L_x_15867:
[----:B------:R-:W-:-:S05]  /*1f4c0*/  @!P1 LEA R6, P2, R21, R6, 0x1 ;  /* 0x0000000615069211 */ /* 0x000fca00078408ff */
[----:B------:R-:W-:-:S04]  /*1f4d0*/  @!P1 IMAD.X R0, RZ, RZ, R0, P2 ;  /* 0x000000ffff009224 */ /* 0x000fc800010e0600 */
[----:B------:R-:W-:Y:S01]  /*1f4e0*/  @!P1 IMAD.MOV.U32 R7, RZ, RZ, R0 ;  /* 0x000000ffff079224 */ /* 0x000fe200078e0000 */
[C---:B------:R-:W-:Y:S02]  /*1f4f0*/  IADD3 R0, R25.reuse, 0x80, RZ ;  /* 0x0000008019007810 */ /* 0x040fe40007ffe0ff */
[----:B------:R-:W-:Y:S02]  /*1f500*/  MOV R13, R5 ;  /* 0x00000005000d7202 */ /* 0x000fe40000000f00 */
[----:B------:R-:W-:Y:S01]  /*1f510*/  @!PT LDS RZ, [RZ] ;  /* 0x00000000fffff984 */ /* 0x000fe20000000800 */
[----:B------:R-:W-:Y:S01]  /*1f520*/  @!PT LDS RZ, [RZ] ;  /* 0x00000000fffff984 */ /* 0x000fe20000000800 */
[----:B------:R-:W-:Y:S01]  /*1f530*/  @!PT LDS RZ, [RZ] ;  /* 0x00000000fffff984 */ /* 0x000fe20000000800 */
[----:B------:R0:W-:Y:S01]  /*1f540*/  @!P1 LDGSTS.E.BYPASS.LTC128B.128 [R20+0xbc00], desc[UR40][R6.64], !P0 ;  /* 0x0bc0000006149fae */ /* 0x0001e2000c101d68 */
[----:B------:R-:W-:Y:S01]  /*1f550*/  ISETP.GE.AND P1, PT, R0, R3, PT ;  /* 0x000000030000720c */ /* 0x000fe20003f26270 */
[----:B------:R-:W-:Y:S02]  /*1f560*/  VIADD R0, R25, 0x90 ;  /* 0x0000009019007836 */ /* 0x000fe40000000000 */
[----:B------:R-:W-:-:S10]  /*1f570*/  IMAD.MOV.U32 R8, RZ, RZ, R14 ;  /* 0x000000ffff087224 */ /* 0x000fd400078e000e */
[----:B0-----:R-:W-:Y:S05]  /*1f580*/  WARPSYNC.COLLECTIVE R15, `(.L_x_15868) ;  /* 0x000000000f087348 */ /* 0x001fea0003c00000 */
[----:B------:R1:W2:Y:S02]  /*1f590*/  SHFL.IDX P6, R14, R13, R12, R11 ;  /* 0x0000000c0d0e7389 */ /* 0x0002a400000c000b */
[----:B012---:R-:W-:Y:S01]  /*1f5a0*/  ENDCOLLECTIVE ;  /* 0x000000000000791b */ /* 0x007fe20003800000 */
.L_x_15868:
[----:B------:R-:W-:Y:S02]  /*1f5b0*/  IMAD.MOV.U32 R13, RZ, RZ, R4 ;  /* 0x000000ffff0d7224 */ /* 0x000fe400078e0004 */
[----:B------:R-:W-:Y:S02]  /*1f5c0*/  IMAD.MOV.U32 R12, RZ, RZ, 0x1 ;  /* 0x00000001ff0c7424 */ /* 0x000fe400078e00ff */
[----:B------:R-:W-:-:S07]  /*1f5d0*/  IMAD.MOV.U32 R2, RZ, RZ, R14 ;  /* 0x000000ffff027224 */ /* 0x000fce00078e000e */
[----:B------:R-:W-:Y:S05]  /*1f5e0*/  WARPSYNC.COLLECTIVE R15, `(.L_x_15869) ;  /* 0x000000000f087348 */ /* 0x000fea0003c00000 */
[----:B------:R0:W1:Y:S02]  /*1f5f0*/  SHFL.IDX P6, R14, R13, R12, R11 ;  /* 0x0000000c0d0e7389 */ /* 0x00006400000c000b */
[----:B01----:R-:W-:Y:S01]  /*1f600*/  ENDCOLLECTIVE ;  /* 0x000000000000791b */ /* 0x003fe20003800000 */
.L_x_15869:
[----:B------:R-:W-:-:S05]  /*1f610*/  @!P1 LEA R2, P2, R21, R2, 0x1 ;  /* 0x0000000215029211 */ /* 0x000fca00078408ff */
[----:B------:R-:W-:-:S04]  /*1f620*/  @!P1 IMAD.X R6, RZ, RZ, R8, P2 ;  /* 0x000000ffff069224 */ /* 0x000fc800010e0608 */
[----:B------:R-:W-:Y:S01]  /*1f630*/  @!P1 IMAD.MOV.U32 R7, RZ, RZ, R6 ;  /* 0x000000ffff079224 */ /* 0x000fe200078e0006 */
[----:B------:R-:W-:Y:S01]  /*1f640*/  @!P1 MOV R6, R2 ;  /* 0x0000000200069202 */ /* 0x000fe20000000f00 */
[----:B------:R-:W-:Y:S02]  /*1f650*/  IMAD.MOV.U32 R13, RZ, RZ, R5 ;  /* 0x000000ffff0d7224 */ /* 0x000fe400078e0005 */
[----:B------:R-:W-:Y:S02]  /*1f660*/  VIADD R2, R25, 0xa0 ;  /* 0x000000a019027836 */ /* 0x000fe40000000000 */
        /* <DEDUP_REMOVED lines=9> */
.L_x_15870:
[----:B------:R-:W-:Y:S02]  /*1f700*/  IMAD.MOV.U32 R13, RZ, RZ, R4 ;  /* 0x000000ffff0d7224 */ /* 0x000fe400078e0004 */
[----:B------:R-:W-:Y:S02]  /*1f710*/  IMAD.MOV.U32 R12, RZ, RZ, 0x2 ;  /* 0x00000002ff0c7424 */ /* 0x000fe400078e00ff */
[----:B------:R-:W-:-:S07]  /*1f720*/  IMAD.MOV.U32 R6, RZ, RZ, R14 ;  /* 0x000000ffff067224 */ /* 0x000fce00078e000e */
[----:B------:R-:W-:Y:S05]  /*1f730*/  WARPSYNC.COLLECTIVE R15, `(.L_x_15871) ;  /* 0x000000000f087348 */ /* 0x000fea0003c00000 */
[----:B------:R0:W1:Y:S02]  /*1f740*/  SHFL.IDX P6, R14, R13, R12, R11 ;  /* 0x0000000c0d0e7389 */ /* 0x00006400000c000b */
[----:B01----:R-:W-:Y:S01]  /*1f750*/  ENDCOLLECTIVE ;  /* 0x000000000000791b */ /* 0x003fe20003800000 */
.L_x_15871:
[----:B------:R-:W-:-:S05]  /*1f760*/  @!P1 LEA R6, P2, R21, R6, 0x1 ;  /* 0x0000000615069211 */ /* 0x000fca00078408ff */
[----:B------:R-:W-:-:S05]  /*1f770*/  @!P1 IMAD.X R0, RZ, RZ, R0, P2 ;  /* 0x000000ffff009224 */ /* 0x000fca00010e0600 */
[----:B------:R-:W-:Y:S02]  /*1f780*/  @!P1 MOV R7, R0 ;  /* 0x0000000000079202 */ /* 0x000fe40000000f00 */
[----:B------:R-:W-:-:S03]  /*1f790*/  MOV R13, R5 ;  /* 0x00000005000d7202 */ /* 0x000fc60000000f00 */
        /* <DEDUP_REMOVED lines=9> */
.L_x_15872:
[----:B------:R-:W-:Y:S02]  /*1f830*/  IMAD.MOV.U32 R13, RZ, RZ, R4 ;  /* 0x000000ffff0d7224 */ /* 0x000fe400078e0004 */
[----:B------:R-:W-:Y:S02]  /*1f840*/  IMAD.MOV.U32 R12, RZ, RZ, 0x3 ;  /* 0x00000003ff0c7424 */ /* 0x000fe400078e00ff */
[----:B------:R-:W-:-:S07]  /*1f850*/  IMAD.MOV.U32 R6, RZ, RZ, R14 ;  /* 0x000000ffff067224 */ /* 0x000fce00078e000e */
[----:B------:R-:W-:Y:S05]  /*1f860*/  WARPSYNC.COLLECTIVE R15, `(.L_x_15873) ;  /* 0x000000000f087348 */ /* 0x000fea0003c00000 */
[----:B------:R0:W1:Y:S02]  /*1f870*/  SHFL.IDX P6, R14, R13, R12, R11 ;  /* 0x0000000c0d0e7389 */ /* 0x00006400000c000b */
[----:B01----:R-:W-:Y:S01]  /*1f880*/  ENDCOLLECTIVE ;  /* 0x000000000000791b */ /* 0x003fe20003800000 */
.L_x_15873:
        /* <DEDUP_REMOVED lines=12> */
.L_x_15874:
[----:B------:R-:W-:Y:S01]  /*1f950*/  IMAD.MOV.U32 R2, RZ, RZ, R14 ;  /* 0x000000ffff027224 */ /* 0x000fe200078e000e */
[----:B------:R-:W-:Y:S06]  /*1f960*/  BRA `(.L_x_15875) ;  /* 0xffffff9400307947 */ /* 0x000fec000383ffff */
.L_x_15690:
[----:B-1----:R1:W2:Y:S02]  /*1f970*/  SYNCS.PHASECHK.TRANS64.TRYWAIT P0, [R16+URZ+0x16820], R0 ;  /* 0x01682000100075a7 */ /* 0x0022a4000800017f */
[----:B--2---:R-:W-:Y:S05]  /*1f980*/  @!P0 NANOSLEEP.SYNCS 0x989680 ;  /* 0x009896800000895d */ /* 0x004fea0003900000 */
[----:B------:R-:W2:Y:S02]  /*1f990*/  @!P0 SYNCS.PHASECHK.TRANS64 P0, [R16+URZ+0x16820], R0 ;  /* 0x01682000100085a7 */ /* 0x000ea4000800007f */
[----:B--2---:R-:W-:Y:S05]  /*1f9a0*/  @!P0 BRA `(.L_x_15690) ;  /* 0xfffffffc00f08947 */ /* 0x004fea000383ffff */
[----:B------:R-:W-:Y:S05]  /*1f9b0*/  BRA `(.L_x_15876) ;  /* 0xffffff94008c7947 */ /* 0x000fea000383ffff */
.L_x_15695:
[----:B0-----:R0:W1:Y:S02]  /*1f9c0*/  SYNCS.PHASECHK.TRANS64.TRYWAIT P0, [R5+URZ+0x16840], R2 ;  /* 0x01684002050075a7 */ /* 0x001064000800017f */
[----:B-1----:R-:W-:Y:S05]  /*1f9d0*/  @!P0 NANOSLEEP.SYNCS 0x989680 ;  /* 0x009896800000895d */ /* 0x002fea0003900000 */
[----:B------:R-:W1:Y:S02]  /*1f9e0*/  @!P0 SYNCS.PHASECHK.TRANS64 P0, [R5+URZ+0x16840], R2 ;  /* 0x01684002050085a7 */ /* 0x000e64000800007f */
[----:B-1----:R-:W-:Y:S05]  /*1f9f0*/  @!P0 BRA `(.L_x_15695) ;  /* 0xfffffffc00f08947 */ /* 0x002fea000383ffff */
[----:B------:R-:W-:Y:S05]  /*1fa00*/  BRA `(.L_x_15877) ;  /* 0xffffff98006c7947 */ /* 0x000fea000383ffff */
.L_x_15696:
        /* <DEDUP_REMOVED lines=8> */
.L_x_15879:
[----:B------:R-:W-:Y:S05]  /*1fa90*/  BSYNC B1 ;  /* 0x0000000000017941 */ /* 0x000fea0003800000 */
.L_x_15878:
[----:B------:R-:W0:Y:S01]  /*1faa0*/  S2R R7, SR_TID.X ;  /* 0x0000000000077919 */ /* 0x000e220000002100 */
[----:B------:R-:W-:Y:S01]  /*1fab0*/  IMAD.MOV.U32 R13, RZ, RZ, R9 ;  /* 0x000000ffff0d7224 */ /* 0x000fe200078e0009 */
[----:B------:R-:W-:Y:S01]  /*1fac0*/  MOV R12, RZ ;  /* 0x000000ff000c7202 */ /* 0x000fe20000000f00 */
[----:B------:R-:W-:Y:S02]  /*1fad0*/  IMAD.MOV.U32 R11, RZ, RZ, 0x181f ;  /* 0x0000181fff0b7424 */ /* 0x000fe400078e00ff */
[----:B------:R-:W-:Y:S02]  /*1fae0*/  IMAD.MOV.U32 R15, RZ, RZ, -0x1 ;  /* 0xffffffffff0f7424 */ /* 0x000fe400078e00ff */
[----:B------:R-:W-:Y:S02]  /*1faf0*/  IMAD.MOV.U32 R3, RZ, RZ, R14 ;  /* 0x000000ffff037224 */ /* 0x000fe400078e000e */
[----:B------:R-:W-:-:S07]  /*1fb00*/  IMAD R8, R8, 0x2, R16 ;  /* 0x0000000208087824 */ /* 0x000fce00078e0210 */
[----:B0-----:R-:W-:Y:S05]  /*1fb10*/  WARPSYNC.COLLECTIVE R15, `(.L_x_15880) ;  /* 0x000000000f087348 */ /* 0x001fea0003c00000 */
[----:B------:R1:W2:Y:S02]  /*1fb20*/  SHFL.IDX P6, R14, R13, R12, R11 ;  /* 0x0000000c0d0e7389 */ /* 0x0002a400000c000b */
[----:B012---:R-:W-:Y:S01]  /*1fb30*/  ENDCOLLECTIVE ;  /* 0x000000000000791b */ /* 0x007fe20003800000 */
.L_x_15880:
[----:B------:R-:W-:Y:S01]  /*1fb40*/  MOV R13, R10 ;  /* 0x0000000a000d7202 */ /* 0x000fe20000000f00 */
[----:B------:R-:W-:Y:S02]  /*1fb50*/  IMAD.MOV.U32 R12, RZ, RZ, 0x1 ;  /* 0x00000001ff0c7424 */ /* 0x000fe400078e00ff */
[----:B------:R-:W-:Y:S01]  /*1fb60*/  IMAD.SHL.U32 R7, R7, 0x8, RZ ;  /* 0x0000000807077824 */ /* 0x000fe200078e00ff */
[----:B------:R-:W-:-:S07]  /*1fb70*/  MOV R2, R14 ;  /* 0x0000000e00027202 */ /* 0x000fce0000000f00 */
[----:B------:R-:W-:Y:S05]  /*1fb80*/  WARPSYNC.COLLECTIVE R15, `(.L_x_15881) ;  /* 0x000000000f087348 */ /* 0x000fea0003c00000 */
[----:B------:R0:W1:Y:S02]  /*1fb90*/  SHFL.IDX P6, R14, R13, R12, R11 ;  /* 0x0000000c0d0e7389 */ /* 0x00006400000c000b */
[----:B01----:R-:W-:Y:S01]  /*1fba0*/  ENDCOLLECTIVE ;  /* 0x000000000000791b */ /* 0x003fe20003800000 */
.L_x_15881:
        /* <DEDUP_REMOVED lines=13> */
.L_x_15882:
[----:B------:R-:W-:Y:S02]  /*1fc80*/  IMAD.MOV.U32 R13, RZ, RZ, R10 ;  /* 0x000000ffff0d7224 */ /* 0x000fe400078e000a */
[----:B------:R-:W-:Y:S01]  /*1fc90*/  IMAD.MOV.U32 R12, RZ, RZ, 0x2 ;  /* 0x00000002ff0c7424 */ /* 0x000fe200078e00ff */
[----:B------:R-:W-:-:S07]  /*1fca0*/  MOV R2, R14 ;  /* 0x0000000e00027202 */ /* 0x000fce0000000f00 */
[----:B------:R-:W-:Y:S05]  /*1fcb0*/  WARPSYNC.COLLECTIVE R15, `(.L_x_15883) ;  /* 0x000000000f087348 */ /* 0x000fea0003c00000 */
[----:B------:R0:W1:Y:S02]  /*1fcc0*/  SHFL.IDX P6, R14, R13, R12, R11 ;  /* 0x0000000c0d0e7389 */ /* 0x00006400000c000b */
[----:B01----:R-:W-:Y:S01]  /*1fcd0*/  ENDCOLLECTIVE ;  /* 0x000000000000791b */ /* 0x003fe20003800000 */
.L_x_15883:
        /* <DEDUP_REMOVED lines=11> */
.L_x_15884:
[----:B------:R-:W-:Y:S01]  /*1fd90*/  MOV R13, R10 ;  /* 0x0000000a000d7202 */ /* 0x000fe20000000f00 */
[----:B------:R-:W-:Y:S02]  /*1fda0*/  IMAD.MOV.U32 R12, RZ, RZ, 0x3 ;  /* 0x00000003ff0c7424 */ /* 0x000fe400078e00ff */
[----:B------:R-:W-:-:S07]  /*1fdb0*/  IMAD.MOV.U32 R2, RZ, RZ, R14 ;  /* 0x000000ffff027224 */ /* 0x000fce00078e000e */
[----:B------:R-:W-:Y:S05]  /*1fdc0*/  WARPSYNC.COLLECTIVE R15, `(.L_x_15885) ;  /* 0x000000000f087348 */ /* 0x000fea0003c00000 */
[----:B------:R0:W1:Y:S02]  /*1fdd0*/  SHFL.IDX P6, R14, R13, R12, R11 ;  /* 0x0000000c0d0e7389 */ /* 0x00006400000c000b */
[----:B01----:R-:W-:Y:S01]  /*1fde0*/  ENDCOLLECTIVE ;  /* 0x000000000000791b */ /* 0x003fe20003800000 */
.L_x_15885:
        /* <DEDUP_REMOVED lines=11> */
.L_x_15886:
[----:B------:R-:W-:Y:S02]  /*1fea0*/  IMAD.MOV.U32 R13, RZ, RZ, R10 ;  /* 0x000000ffff0d7224 */ /* 0x000fe400078e000a */
[----:B------:R-:W-:Y:S01]  /*1feb0*/  IMAD.MOV.U32 R12, RZ, RZ, 0x4 ;  /* 0x00000004ff0c7424 */ /* 0x000fe200078e00ff */
[----:B------:R-:W-:-:S07]  /*1fec0*/  MOV R2, R14 ;  /* 0x0000000e00027202 */ /* 0x000fce0000000f00 */
[----:B------:R-:W-:Y:S05]  /*1fed0*/  WARPSYNC.COLLECTIVE R15, `(.L_x_15887) ;  /* 0x000000000f087348 */ /* 0x000fea0003c00000 */
[----:B------:R0:W1:Y:S02]  /*1fee0*/  SHFL.IDX P6, R14, R13, R12, R11 ;  /* 0x0000000c0d0e7389 */ /* 0x00006400000c000b */
[----:B01----:R-:W-:Y:S01]  /*1fef0*/  ENDCOLLECTIVE ;  /* 0x000000000000791b */ /* 0x003fe20003800000 */
.L_x_15887:
        /* <DEDUP_REMOVED lines=11> */
.L_x_15888:
[----:B------:R-:W-:Y:S01]  /*1ffb0*/  MOV R13, R10 ;  /* 0x0000000a000d7202 */ /* 0x000fe20000000f00 */
[----:B------:R-:W-:Y:S02]  /*1ffc0*/  IMAD.MOV.U32 R12, RZ, RZ, 0x5 ;  /* 0x00000005ff0c7424 */ /* 0x000fe400078e00ff */
[----:B------:R-:W-:-:S07]  /*1ffd0*/  IMAD.MOV.U32 R2, RZ, RZ, R14 ;  /* 0x000000ffff027224 */ /* 0x000fce00078e000e */
[----:B------:R-:W-:Y:S05]  /*1ffe0*/  WARPSYNC.COLLECTIVE R15, `(.L_x_15889) ;  /* 0x000000000f087348 */ /* 0x000fea0003c00000 */
[----:B------:R0:W1:Y:S02]  /*1fff0*/  SHFL.IDX P6, R14, R13, R12, R11 ;  /* 0x0000000c0d0e7389 */ /* 0x00006400000c000b */
[----:B01----:R-:W-:Y:S01]  /*20000*/  ENDCOLLECTIVE ;  /* 0x000000000000791b */ /* 0x003fe20003800000 */
.L_x_15889:
        /* <DEDUP_REMOVED lines=11> */
.L_x_15890:
[----:B------:R-:W-:Y:S02]  /*200c0*/  IMAD.MOV.U32 R13, RZ, RZ, R10 ;  /* 0x000000ffff0d7224 */ /* 0x000fe400078e000a */
[----:B------:R-:W-:Y:S01]  /*200d0*/  IMAD.MOV.U32 R12, RZ, RZ, 0x6 ;  /* 0x00000006ff0c7424 */ /* 0x000fe200078e00ff */
[----:B------:R-:W-:-:S07]  /*200e0*/  MOV R2, R14 ;  /* 0x0000000e00027202 */ /* 0x000fce0000000f00 */
[----:B------:R-:W-:Y:S05]  /*200f0*/  WARPSYNC.COLLECTIVE R15, `(.L_x_15891) ;  /* 0x000000000f087348 */ /* 0x000fea0003c00000 */
[----:B------:R0:W1:Y:S02]  /*20100*/  SHFL.IDX P6, R14, R13, R12, R11 ;  /* 0x0000000c0d0e7389 */ /* 0x00006400000c000b */
[----:B01----:R-:W-:Y:S01]  /*20110*/  ENDCOLLECTIVE ;  /* 0x000000000000791b */ /* 0x003fe20003800000 */
.L_x_15891:
        /* <DEDUP_REMOVED lines=11> */
.L_x_15892:
[----:B------:R-:W-:Y:S01]  /*201d0*/  MOV R13, R10 ;  /* 0x0000000a000d7202 */ /* 0x000fe20000000f00 */
[----:B------:R-:W-:Y:S02]  /*201e0*/  IMAD.MOV.U32 R12, RZ, RZ, 0x7 ;  /* 0x00000007ff0c7424 */ /* 0x000fe400078e00ff */
[----:B------:R-:W-:-:S07]  /*201f0*/  IMAD.MOV.U32 R2, RZ, RZ, R14 ;  /* 0x000000ffff027224 */ /* 0x000fce00078e000e */
[----:B------:R-:W-:Y:S05]  /*20200*/  WARPSYNC.COLLECTIVE R15, `(.L_x_15893) ;  /* 0x000000000f087348 */ /* 0x000fea0003c00000 */
[----:B------:R0:W1:Y:S02]  /*20210*/  SHFL.IDX P6, R14, R13, R12, R11 ;  /* 0x0000000c0d0e7389 */ /* 0x00006400000c000b */
[----:B01----:R-:W-:Y:S01]  /*20220*/  ENDCOLLECTIVE ;  /* 0x000000000000791b */ /* 0x003fe20003800000 */
.L_x_15893:
        /* <DEDUP_REMOVED lines=11> */
.L_x_15894:
[----:B------:R-:W-:Y:S01]  /*202e0*/  MOV R2, R14 ;  /* 0x0000000e00027202 */ /* 0x000fe20000000f00 */
[----:B------:R-:W-:Y:S06]  /*202f0*/  BRA `(.L_x_15895) ;  /* 0xffffff9400587947 */ /* 0x000fec000383ffff */
.L_x_15701:
[----:B-1----:R1:W2:Y:S02]  /*20300*/  SYNCS.PHASECHK.TRANS64.TRYWAIT P0, [R5+URZ+0x16860], R2 ;  /* 0x01686002050075a7 */ /* 0x0022a4000800017f */
[----:B--2---:R-:W-:Y:S05]  /*20310*/  @!P0 NANOSLEEP.SYNCS 0x989680 ;  /* 0x009896800000895d */ /* 0x004fea0003900000 */
[----:B------:R-:W2:Y:S02]  /*20320*/  @!P0 SYNCS.PHASECHK.TRANS64 P0, [R5+URZ+0x16860], R2 ;  /* 0x01686002050085a7 */ /* 0x000ea4000800007f */
[----:B--2---:R-:W-:Y:S05]  /*20330*/  @!P0 BRA `(.L_x_15701) ;  /* 0xfffffffc00f08947 */ /* 0x004fea000383ffff */
[----:B------:R-:W-:Y:S05]  /*20340*/  BRA `(.L_x_15896) ;  /* 0xffffff9400b07947 */ /* 0x000fea000383ffff */
.L_x_15702:
        /* <DEDUP_REMOVED lines=8> */
.L_x_15898:
[----:B------:R-:W-:Y:S05]  /*203d0*/  BSYNC B1 ;  /* 0x0000000000017941 */ /* 0x000fea0003800000 */
.L_x_15897:
[----:B------:R-:W-:Y:S01]  /*203e0*/  IMAD.MOV.U32 R13, RZ, RZ, R18 ;  /* 0x000000ffff0d7224 */ /* 0x000fe200078e0012 */
[----:B------:R-:W-:Y:S01]  /*203f0*/  MOV R11, 0x181f ;  /* 0x0000181f000b7802 */ /* 0x000fe20000000f00 */
[----:B------:R-:W-:Y:S01]  /*20400*/  IMAD.MOV.U32 R12, RZ, RZ, RZ ;  /* 0x000000ffff0c7224 */ /* 0x000fe200078e00ff */
[----:B------:R-:W-:Y:S01]  /*20410*/  ISETP.LT.OR P2, PT, R8, 0x1, P1 ;  /* 0x000000010800780c */ /* 0x000fe20000f41670 */
[----:B------:R-:W-:Y:S01]  /*20420*/  IMAD.MOV.U32 R15, RZ, RZ, -0x1 ;  /* 0xffffffffff0f7424 */ /* 0x000fe200078e00ff */
[----:B------:R-:W-:Y:S01]  /*20430*/  LEA R6, R6, R16, 0x1 ;  /* 0x0000001006067211 */ /* 0x000fe200078e08ff */
[----:B------:R-:W-:-:S10]  /*20440*/  IMAD.MOV.U32 R3, RZ, RZ, R14 ;  /* 0x000000ffff037224 */ /* 0x000fd400078e000e */
[----:B------:R-:W-:Y:S05]  /*20450*/  WARPSYNC.COLLECTIVE R15, `(.L_x_15899) ;  /* 0x000000000f087348 */ /* 0x000fea0003c00000 */
[----:B------:R0:W1:Y:S02]  /*20460*/  SHFL.IDX P6, R14, R13, R12, R11 ;  /* 0x0000000c0d0e7389 */ /* 0x00006400000c000b */
[----:B01----:R-:W-:Y:S01]  /*20470*/  ENDCOLLECTIVE ;  /* 0x000000000000791b */ /* 0x003fe20003800000 */
.L_x_15899:
[----:B------:R-:W-:Y:S02]  /*20480*/  IMAD.MOV.U32 R13, RZ, RZ, R19 ;  /* 0x000000ffff0d7224 */ /* 0x000fe400078e0013 */
[----:B------:R-:W-:Y:S02]  /*20490*/  IMAD.MOV.U32 R12, RZ, RZ, 0x1 ;  /* 0x00000001ff0c7424 */ /* 0x000fe400078e00ff */
[----:B------:R-:W-:-:S07]  /*204a0*/  IMAD.MOV.U32 R2, RZ, RZ, R14 ;  /* 0x000000ffff027224 */ /* 0x000fce00078e000e */
[----:B------:R-:W-:Y:S05]  /*204b0*/  WARPSYNC.COLLECTIVE R15, `(.L_x_15900) ;  /* 0x000000000f087348 */ /* 0x000fea0003c00000 */
[----:B------:R0:W1:Y:S02]  /*204c0*/  SHFL.IDX P6, R14, R13, R12, R11 ;  /* 0x0000000c0d0e7389 */ /* 0x00006400000c000b */
[----:B01----:R-:W-:Y:S01]  /*204d0*/  ENDCOLLECTIVE ;  /* 0x000000000000791b */ /* 0x003fe20003800000 */
.L_x_15900:
        /* <DEDUP_REMOVED lines=12> */
.L_x_15901:
[----:B------:R-:W-:Y:S01]  /*205a0*/  IMAD.MOV.U32 R13, RZ, RZ, R19 ;  /* 0x000000ffff0d7224 */ /* 0x000fe200078e0013 */
[----:B------:R-:W-:Y:S01]  /*205b0*/  MOV R12, 0x2 ;  /* 0x00000002000c7802 */ /* 0x000fe20000000f00 */
[----:B------:R-:W-:-:S07]  /*205c0*/  IMAD.MOV.U32 R2, RZ, RZ, R14 ;  /* 0x000000ffff027224 */ /* 0x000fce00078e000e */
[----:B------:R-:W-:Y:S05]  /*205d0*/  WARPSYNC.COLLECTIVE R15, `(.L_x_15902) ;  /* 0x000000000f087348 */ /* 0x000fea0003c00000 */
[----:B------:R0:W1:Y:S02]  /*205e0*/  SHFL.IDX P6, R14, R13, R12, R11 ;  /* 0x0000000c0d0e7389 */ /* 0x00006400000c000b */
[----:B01----:R-:W-:Y:S01]  /*205f0*/  ENDCOLLECTIVE ;  /* 0x000000000000791b */ /* 0x003fe20003800000 */
.L_x_15902:
        /* <DEDUP_REMOVED lines=12> */
.L_x_15903:
[----:B------:R-:W-:Y:S02]  /*206c0*/  IMAD.MOV.U32 R13, RZ, RZ, R19 ;  /* 0x000000ffff0d7224 */ /* 0x000fe400078e0013 */
[----:B------:R-:W-:Y:S02]  /*206d0*/  IMAD.MOV.U32 R12, RZ, RZ, 0x3 ;  /* 0x00000003ff0c7424 */ /* 0x000fe400078e00ff */
[----:B------:R-:W-:-:S07]  /*206e0*/  IMAD.MOV.U32 R2, RZ, RZ, R14 ;  /* 0x000000ffff027224 */ /* 0x000fce00078e000e */
[----:B------:R-:W-:Y:S05]  /*206f0*/  WARPSYNC.COLLECTIVE R15, `(.L_x_15904) ;  /* 0x000000000f087348 */ /* 0x000fea0003c00000 */
[----:B------:R0:W1:Y:S02]  /*20700*/  SHFL.IDX P6, R14, R13, R12, R11 ;  /* 0x0000000c0d0e7389 */ /* 0x00006400000c000b */
[----:B01----:R-:W-:Y:S01]  /*20710*/  ENDCOLLECTIVE ;  /* 0x000000000000791b */ /* 0x003fe20003800000 */
.L_x_15904:
[----:B------:R-:W-:-:S04]  /*20720*/  IADD3 R2, P0, R2, R7, RZ ;  /* 0x0000000702027210 */ /* 0x000fc80007f1e0ff */
[----:B------:R-:W-:-:S05]  /*20730*/  IADD3.X R3, RZ, R3, RZ, P0, !PT ;  /* 0x00000003ff037210 */ /* 0x000fca00007fe4ff */
        /* <DEDUP_REMOVED lines=10> */
.L_x_15905:
[----:B------:R-:W-:Y:S01]  /*207e0*/  IMAD.MOV.U32 R13, RZ, RZ, R19 ;  /* 0x000000ffff0d7224 */ /* 0x000fe200078e0013 */
[----:B------:R-:W-:Y:S01]  /*207f0*/  MOV R12, 0x4 ;  /* 0x00000004000c7802 */ /* 0x000fe20000000f00 */
[----:B------:R-:W-:-:S07]  /*20800*/  IMAD.MOV.U32 R2, RZ, RZ, R14 ;  /* 0x000000ffff027224 */ /* 0x000fce00078e000e */
[----:B------:R-:W-:Y:S05]  /*20810*/  WARPSYNC.COLLECTIVE R15, `(.L_x_15906) ;  /* 0x000000000f087348 */ /* 0x000fea0003c00000 */
[----:B------:R0:W1:Y:S02]  /*20820*/  SHFL.IDX P6, R14, R13, R12, R11 ;  /* 0x0000000c0d0e7389 */ /* 0x00006400000c000b */
[----:B01----:R-:W-:Y:S01]  /*20830*/  ENDCOLLECTIVE ;  /* 0x000000000000791b */ /* 0x003fe20003800000 */
.L_x_15906:
        /* <DEDUP_REMOVED lines=12> */
.L_x_15907:
[----:B------:R-:W-:Y:S02]  /*20900*/  IMAD.MOV.U32 R13, RZ, RZ, R19 ;  /* 0x000000ffff0d7224 */ /* 0x000fe400078e0013 */
[----:B------:R-:W-:Y:S02]  /*20910*/  IMAD.MOV.U32 R12, RZ, RZ, 0x5 ;  /* 0x00000005ff0c7424 */ /* 0x000fe400078e00ff */
[----:B------:R-:W-:-:S07]  /*20920*/  IMAD.MOV.U32 R2, RZ, RZ, R14 ;  /* 0x000000ffff027224 */ /* 0x000fce00078e000e */
[----:B------:R-:W-:Y:S05]  /*20930*/  WARPSYNC.COLLECTIVE R15, `(.L_x_15908) ;  /* 0x000000000f087348 */ /* 0x000fea0003c00000 */
[----:B------:R0:W1:Y:S02]  /*20940*/  SHFL.IDX P6, R14, R13, R12, R11 ;  /* 0x0000000c0d0e7389 */ /* 0x00006400000c000b */
[----:B01----:R-:W-:Y:S01]  /*20950*/  ENDCOLLECTIVE ;  /* 0x000000000000791b */ /* 0x003fe20003800000 */
.L_x_15908:
        /* <DEDUP_REMOVED lines=12> */
.L_x_15909:
[----:B------:R-:W-:Y:S01]  /*20a20*/  IMAD.MOV.U32 R13, RZ, RZ, R19 ;  /* 0x000000ffff0d7224 */ /* 0x000fe200078e0013 */
[----:B------:R-:W-:Y:S01]  /*20a30*/  MOV R12, 0x6 ;  /* 0x00000006000c7802 */ /* 0x000fe20000000f00 */
[----:B------:R-:W-:-:S07]  /*20a40*/  IMAD.MOV.U32 R2, RZ, RZ, R14 ;  /* 0x000000ffff027224 */ /* 0x000fce00078e000e */
[----:B------:R-:W-:Y:S05]  /*20a50*/  WARPSYNC.COLLECTIVE R15, `(.L_x_15910) ;  /* 0x000000000f087348 */ /* 0x000fea0003c00000 */
[----:B------:R0:W1:Y:S02]  /*20a60*/  SHFL.IDX P6, R14, R13, R12, R11 ;  /* 0x0000000c0d0e7389 */ /* 0x00006400000c000b */
[----:B01----:R-:W-:Y:S01]  /*20a70*/  ENDCOLLECTIVE ;  /* 0x000000000000791b */ /* 0x003fe20003800000 */
.L_x_15910:
        /* <DEDUP_REMOVED lines=12> */
.L_x_15911:
[----:B------:R-:W-:Y:S02]  /*20b40*/  IMAD.MOV.U32 R13, RZ, RZ, R19 ;  /* 0x000000ffff0d7224 */ /* 0x000fe400078e0013 */
[----:B------:R-:W-:Y:S02]  /*20b50*/  IMAD.MOV.U32 R12, RZ, RZ, 0x7 ;  /* 0x00000007ff0c7424 */ /* 0x000fe400078e00ff */
[----:B------:R-:W-:-:S07]  /*20b60*/  IMAD.MOV.U32 R2, RZ, RZ, R14 ;  /* 0x000000ffff027224 */ /* 0x000fce00078e000e */
[----:B------:R-:W-:Y:S05]  /*20b70*/  WARPSYNC.COLLECTIVE R15, `(.L_x_15912) ;  /* 0x000000000f087348 */ /* 0x000fea0003c00000 */
[----:B------:R0:W1:Y:S02]  /*20b80*/  SHFL.IDX P6, R14, R13, R12, R11 ;  /* 0x0000000c0d0e7389 */ /* 0x00006400000c000b */
[----:B01----:R-:W-:Y:S01]  /*20b90*/  ENDCOLLECTIVE ;  /* 0x000000000000791b */ /* 0x003fe20003800000 */
.L_x_15912:
[----:B------:R-:W-:-:S04]  /*20ba0*/  IADD3 R2, P0, R2, R7, RZ ;  /* 0x0000000702027210 */ /* 0x000fc80007f1e0ff */
[----:B------:R-:W-:-:S05]  /*20bb0*/  IADD3.X R3, RZ, R3, RZ, P0, !PT ;  /* 0x00000003ff037210 */ /* 0x000fca00007fe4ff */
        /* <DEDUP_REMOVED lines=9> */
.L_x_15913:
[----:B------:R-:W-:Y:S01]  /*20c50*/  IMAD.MOV.U32 R2, RZ, RZ, R14 ;  /* 0x000000ffff027224 */ /* 0x000fe200078e000e */
[----:B------:R-:W-:Y:S06]  /*20c60*/  BRA `(.L_x_15914) ;  /* 0xffffff90005c7947 */ /* 0x000fec000383ffff */
.L_x_15710:
[----:B0-----:R0:W1:Y:S02]  /*20c70*/  SYNCS.PHASECHK.TRANS64.TRYWAIT P0, [R0+URZ+0x16860], R3 ;  /* 0x01686003000075a7 */ /* 0x001064000800017f */
[----:B-1----:R-:W-:Y:S05]  /*20c80*/  @!P0 NANOSLEEP.SYNCS 0x989680 ;  /* 0x009896800000895d */ /* 0x002fea0003900000 */
[----:B------:R-:W1:Y:S02]  /*20c90*/  @!P0 SYNCS.PHASECHK.TRANS64 P0, [R0+URZ+0x16860], R3 ;  /* 0x01686003000085a7 */ /* 0x000e64000800007f */
[----:B-1----:R-:W-:Y:S05]  /*20ca0*/  @!P0 BRA `(.L_x_15710) ;  /* 0xfffffffc00f08947 */ /* 0x002fea000383ffff */
[----:B------:R-:W-:Y:S05]  /*20cb0*/  BRA `(.L_x_15915) ;  /* 0xffffff9400747947 */ /* 0x000fea000383ffff */
.L_x_15711:
        /* <DEDUP_REMOVED lines=8> */
.L_x_15917:
[----:B------:R-:W-:Y:S05]  /*20d40*/  BSYNC B0 ;  /* 0x0000000000007941 */ /* 0x000fea0003800000 */
.L_x_15916:
        /* <DEDUP_REMOVED lines=10> */
.L_x_15918:
[----:B------:R-:W-:Y:S01]  /*20df0*/  ULDC UR4, c[0x0][0x2f4] ;  /* 0x0000bd0000047ab9 */ /* 0x000fe20000000800 */
[----:B------:R-:W-:Y:S01]  /*20e00*/  IMAD.MOV.U32 R13, RZ, RZ, R19 ;  /* 0x000000ffff0d7224 */ /* 0x000fe200078e0013 */
[----:B------:R-:W-:Y:S01]  /*20e10*/  MOV R12, 0x1 ;  /* 0x00000001000c7802 */ /* 0x000fe20000000f00 */
        /* <DEDUP_REMOVED lines=8> */
.L_x_15919:
        /* <DEDUP_REMOVED lines=12> */
.L_x_15920:
[----:B------:R-:W-:Y:S01]  /*20f60*/  MOV R13, R19 ;  /* 0x00000013000d7202 */ /* 0x000fe20000000f00 */
[----:B------:R-:W-:Y:S01]  /*20f70*/  IMAD.MOV.U32 R12, RZ, RZ, 0x2 ;  /* 0x00000002ff0c7424 */ /* 0x000fe200078e00ff */
[----:B------:R-:W-:-:S13]  /*20f80*/  IADD3 R2, P1, R14, R5, RZ ;  /* 0x000000050e027210 */ /* 0x000fda0007f3e0ff */
[----:B------:R-:W-:Y:S05]  /*20f90*/  WARPSYNC.COLLECTIVE R15, `(.L_x_15921) ;  /* 0x000000000f087348 */ /* 0x000fea0003c00000 */
[----:B------:R0:W1:Y:S02]  /*20fa0*/  SHFL.IDX P6, R14, R13, R12, R11 ;  /* 0x0000000c0d0e7389 */ /* 0x00006400000c000b */
[----:B01----:R-:W-:Y:S01]  /*20fb0*/  ENDCOLLECTIVE ;  /* 0x000000000000791b */ /* 0x003fe20003800000 */
.L_x_15921:
        /* <DEDUP_REMOVED lines=11> */
.L_x_15922:
[----:B------:R-:W-:Y:S02]  /*21070*/  IMAD.MOV.U32 R13, RZ, RZ, R19 ;  /* 0x000000ffff0d7224 */ /* 0x000fe400078e0013 */
[----:B------:R-:W-:Y:S01]  /*21080*/  IMAD.MOV.U32 R12, RZ, RZ, 0x3 ;  /* 0x00000003ff0c7424 */ /* 0x000fe200078e00ff */
[----:B------:R-:W-:-:S13]  /*21090*/  IADD3 R2, P1, R14, R5, RZ ;  /* 0x000000050e027210 */ /* 0x000fda0007f3e0ff */
[----:B------:R-:W-:Y:S05]  /*210a0*/  WARPSYNC.COLLECTIVE R15, `(.L_x_15923) ;  /* 0x000000000f087348 */ /* 0x000fea0003c00000 */
[----:B------:R0:W1:Y:S02]  /*210b0*/  SHFL.IDX P6, R14, R13, R12, R11 ;  /* 0x0000000c0d0e7389 */ /* 0x00006400000c000b */
[----:B01----:R-:W-:Y:S01]  /*210c0*/  ENDCOLLECTIVE ;  /* 0x000000000000791b */ /* 0x003fe20003800000 */
.L_x_15923:
        /* <DEDUP_REMOVED lines=11> */
.L_x_15924:
[----:B------:R-:W-:Y:S02]  /*21180*/  IMAD.MOV.U32 R13, RZ, RZ, R19 ;  /* 0x000000ffff0d7224 */ /* 0x000fe400078e0013 */
[----:B------:R-:W-:Y:S01]  /*21190*/  IMAD.MOV.U32 R12, RZ, RZ, 0x4 ;  /* 0x00000004ff0c7424 */ /* 0x000fe200078e00ff */
[----:B------:R-:W-:-:S13]  /*211a0*/  IADD3 R2, P1, R14, R5, RZ ;  /* 0x000000050e027210 */ /* 0x000fda0007f3e0ff */
[----:B------:R-:W-:Y:S05]  /*211b0*/  WARPSYNC.COLLECTIVE R15, `(.L_x_15925) ;  /* 0x000000000f087348 */ /* 0x000fea0003c00000 */
[----:B------:R0:W1:Y:S02]  /*211c0*/  SHFL.IDX P6, R14, R13, R12, R11 ;  /* 0x0000000c0d0e7389 */ /* 0x00006400000c000b */
[----:B01----:R-:W-:Y:S01]  /*211d0*/  ENDCOLLECTIVE ;  /* 0x000000000000791b */ /* 0x003fe20003800000 */
.L_x_15925:
[----:B------:R-:W-:-:S05]  /*211e0*/  IMAD.X R3, RZ, RZ, R3, P1 ;  /* 0x000000ffff037224 */ /* 0x000fca00008e0603 */
        /* <DEDUP_REMOVED lines=10> */
.L_x_15926:
[----:B------:R-:W-:Y:S01]  /*21290*/  IMAD.MOV.U32 R13, RZ, RZ, R19 ;  /* 0x000000ffff0d7224 */ /* 0x000fe200078e0013 */
[----:B------:R-:W-:Y:S02]  /*212a0*/  MOV R12, 0x5 ;  /* 0x00000005000c7802 */ /* 0x000fe40000000f00 */
[----:B------:R-:W-:-:S13]  /*212b0*/  IADD3 R2, P1, R14, R5, RZ ;  /* 0x000000050e027210 */ /* 0x000fda0007f3e0ff */
[----:B------:R-:W-:Y:S05]  /*212c0*/  WARPSYNC.COLLECTIVE R15, `(.L_x_15927) ;  /* 0x000000000f087348 */ /* 0x000fea0003c00000 */
[----:B------:R0:W1:Y:S02]  /*212d0*/  SHFL.IDX P6, R14, R13, R12, R11 ;  /* 0x0000000c0d0e7389 */ /* 0x00006400000c000b */
[----:B01----:R-:W-:Y:S01]  /*212e0*/  ENDCOLLECTIVE ;  /* 0x000000000000791b */ /* 0x003fe20003800000 */
.L_x_15927:
        /* <DEDUP_REMOVED lines=11> */
.L_x_15928:
[----:B------:R-:W-:Y:S01]  /*213a0*/  MOV R13, R19 ;  /* 0x00000013000d7202 */ /* 0x000fe20000000f00 */
[----:B------:R-:W-:Y:S01]  /*213b0*/  IMAD.MOV.U32 R12, RZ, RZ, 0x6 ;  /* 0x00000006ff0c7424 */ /* 0x000fe200078e00ff */
[----:B------:R-:W-:-:S13]  /*213c0*/  IADD3 R2, P1, R14, R5, RZ ;  /* 0x000000050e027210 */ /* 0x000fda0007f3e0ff */
[----:B------:R-:W-:Y:S05]  /*213d0*/  WARPSYNC.COLLECTIVE R15, `(.L_x_15929) ;  /* 0x000000000f087348 */ /* 0x000fea0003c00000 */
[----:B------:R0:W1:Y:S02]  /*213e0*/  SHFL.IDX P6, R14, R13, R12, R11 ;  /* 0x0000000c0d0e7389 */ /* 0x00006400000c000b */
[----:B01----:R-:W-:Y:S01]  /*213f0*/  ENDCOLLECTIVE ;  /* 0x000000000000791b */ /* 0x003fe20003800000 */
.L_x_15929:
        /* <DEDUP_REMOVED lines=11> */
.L_x_15930:
[----:B------:R-:W-:Y:S02]  /*214b0*/  IMAD.MOV.U32 R13, RZ, RZ, R19 ;  /* 0x000000ffff0d7224 */ /* 0x000fe400078e0013 */
[----:B------:R-:W-:Y:S01]  /*214c0*/  IMAD.MOV.U32 R12, RZ, RZ, 0x7 ;  /* 0x00000007ff0c7424 */ /* 0x000fe200078e00ff */
[----:B------:R-:W-:-:S13]  /*214d0*/  IADD3 R2, P1, R14, R5, RZ ;  /* 0x000000050e027210 */ /* 0x000fda0007f3e0ff */
[----:B------:R-:W-:Y:S05]  /*214e0*/  WARPSYNC.COLLECTIVE R15, `(.L_x_15931) ;  /* 0x000000000f087348 */ /* 0x000fea0003c00000 */
[----:B------:R0:W1:Y:S02]  /*214f0*/  SHFL.IDX P6, R14, R13, R12, R11 ;  /* 0x0000000c0d0e7389 */ /* 0x00006400000c000b */
[----:B01----:R-:W-:Y:S01]  /*21500*/  ENDCOLLECTIVE ;  /* 0x000000000000791b */ /* 0x003fe20003800000 */
.L_x_15931:
        /* <DEDUP_REMOVED lines=10> */
.L_x_15932:
[----:B------:R-:W-:Y:S05]  /*215b0*/  BRA `(.L_x_15933) ;  /* 0xffffff9000387947 */ /* 0x000fea000383ffff */
.L_x_15716:
[----:B------:R-:W-:Y:S01]  /*215c0*/  BSSY B0, `(.L_x_15934) ;  /* 0x0000008000007945 */ /* 0x000fe20003800000 */
[----:B------:R-:W-:Y:S01]  /*215d0*/  IMAD.MOV.U32 R13, RZ, RZ, R24 ;  /* 0x000000ffff0d7224 */ /* 0x000fe200078e0018 */
[----:B------:R-:W-:Y:S01]  /*215e0*/  MOV R15, 0xffffffff ;  /* 0xffffffff000f7802 */ /* 0x000fe20000000f00 */
[----:B------:R-:W-:Y:S02]  /*215f0*/  IMAD.MOV.U32 R12, RZ, RZ, RZ ;  /* 0x000000ffff0c7224 */ /* 0x000fe400078e00ff */
[----:B------:R-:W-:-:S07]  /*21600*/  IMAD.MOV.U32 R11, RZ, RZ, 0x1f ;  /* 0x0000001fff0b7424 */ /* 0x000fce00078e00ff */
[----:B-123--:R-:W-:Y:S05]  /*21610*/  WARPSYNC.COLLECTIVE R15, `(.L_x_15935) ;  /* 0x000000000f087348 */ /* 0x00efea0003c00000 */
[----:B------:R0:W4:Y:S02]  /*21620*/  SHFL.IDX P6, R14, R13, R12, R11 ;  /* 0x0000000c0d0e7389 */ /* 0x00012400000c000b */
[----:B01234-:R-:W-:Y:S01]  /*21630*/  ENDCOLLECTIVE ;  /* 0x000000000000791b */ /* 0x01ffe20003800000 */
.L_x_15935:
[----:B------:R-:W-:Y:S05]  /*21640*/  BSYNC B0 ;  /* 0x0000000000007941 */ /* 0x000fea0003800000 */
.L_x_15934:
        /* <DEDUP_REMOVED lines=9> */
.L_x_15936:
        /* <DEDUP_REMOVED lines=23> */
.L_x_15937:
[----:B------:R-:W-:Y:S01]  /*21850*/  IMAD.MOV.U32 R12, RZ, RZ, 0x2 ;  /* 0x00000002ff0c7424 */ /* 0x000fe200078e00ff */
[----:B------:R-:W-:-:S04]  /*21860*/  SEL R4, R14, RZ, P1 ;  /* 0x000000ff0e047207 */ /* 0x000fc80000800000 */
[----:B------:R-:W-:-:S05]  /*21870*/  IADD3 R4, R13, R4, RZ ;  /* 0x000000040d047210 */ /* 0x000fca0007ffe0ff */
[----:B------:R-:W-:-:S07]  /*21880*/  IMAD.MOV.U32 R13, RZ, RZ, R4 ;  /* 0x000000ffff0d7224 */ /* 0x000fce00078e0004 */
[----:B------:R-:W-:Y:S05]  /*21890*/  WARPSYNC.COLLECTIVE R15, `(.L_x_15938) ;  /* 0x000000000f087348 */ /* 0x000fea0003c00000 */
[----:B------:R0:W1:Y:S02]  /*218a0*/  SHFL.UP P6, R14, R13, R12, R11 ;  /* 0x0400000c0d0e7389 */ /* 0x00006400000c000b */
[----:B01----:R-:W-:Y:S01]  /*218b0*/  ENDCOLLECTIVE ;  /* 0x000000000000791b */ /* 0x003fe20003800000 */
.L_x_15938:
[----:B------:R-:W-:Y:S01]  /*218c0*/  IMAD.MOV.U32 R12, RZ, RZ, 0x4 ;  /* 0x00000004ff0c7424 */ /* 0x000fe200078e00ff */
[----:B------:R-:W-:-:S05]  /*218d0*/  SEL R3, R14, RZ, P2 ;  /* 0x000000ff0e037207 */ /* 0x000fca0001000000 */
[----:B------:R-:W-:-:S05]  /*218e0*/  IMAD.IADD R2, R4, 0x1, R3 ;  /* 0x0000000104027824 */ /* 0x000fca00078e0203 */
[----:B------:R-:W-:-:S07]  /*218f0*/  MOV R13, R2 ;  /* 0x00000002000d7202 */ /* 0x000fce0000000f00 */
[----:B------:R-:W-:Y:S05]  /*21900*/  WARPSYNC.COLLECTIVE R15, `(.L_x_15939) ;  /* 0x000000000f087348 */ /* 0x000fea0003c00000 */
[----:B------:R0:W1:Y:S02]  /*21910*/  SHFL.UP P6, R14, R13, R12, R11 ;  /* 0x0400000c0d0e7389 */ /* 0x00006400000c000b */
[----:B01----:R-:W-:Y:S01]  /*21920*/  ENDCOLLECTIVE ;  /* 0x000000000000791b */ /* 0x003fe20003800000 */
.L_x_15939:
[----:B------:R-:W-:Y:S02]  /*21930*/  MOV R12, 0x8 ;  /* 0x00000008000c7802 */ /* 0x000fe40000000f00 */
[----:B------:R-:W-:-:S05]  /*21940*/  SEL R3, R14, RZ, P3 ;  /* 0x000000ff0e037207 */ /* 0x000fca0001800000 */
[----:B------:R-:W-:-:S04]  /*21950*/  IMAD.IADD R3, R2, 0x1, R3 ;  /* 0x0000000102037824 */ /* 0x000fc800078e0203 */
[----:B------:R-:W-:-:S07]  /*21960*/  IMAD.MOV.U32 R13, RZ, RZ, R3 ;  /* 0x000000ffff0d7224 */ /* 0x000fce00078e0003 */
[----:B------:R-:W-:Y:S05]  /*21970*/  WARPSYNC.COLLECTIVE R15, `(.L_x_15940) ;  /* 0x000000000f087348 */ /* 0x000fea0003c00000 */
[----:B------:R0:W1:Y:S02]  /*21980*/  SHFL.UP P6, R14, R13, R12, R11 ;  /* 0x0400000c0d0e7389 */ /* 0x00006400000c000b */
[----:B01----:R-:W-:Y:S01]  /*21990*/  ENDCOLLECTIVE ;  /* 0x000000000000791b */ /* 0x003fe20003800000 */
.L_x_15940:
[----:B------:R-:W-:Y:S01]  /*219a0*/  IMAD.MOV.U32 R12, RZ, RZ, 0x10 ;  /* 0x00000010ff0c7424 */ /* 0x000fe200078e00ff */
[----:B------:R-:W-:-:S05]  /*219b0*/  SEL R4, R14, RZ, P4 ;  /* 0x000000ff0e047207 */ /* 0x000fca0002000000 */
[----:B------:R-:W-:-:S04]  /*219c0*/  IMAD.IADD R4, R3, 0x1, R4 ;  /* 0x0000000103047824 */ /* 0x000fc800078e0204 */
[----:B------:R-:W-:-:S07]  /*219d0*/  IMAD.MOV.U32 R13, RZ, RZ, R4 ;  /* 0x000000ffff0d7224 */ /* 0x000fce00078e0004 */
[----:B------:R-:W-:Y:S05]  /*219e0*/  WARPSYNC.COLLECTIVE R15, `(.L_x_15941) ;  /* 0x000000000f087348 */ /* 0x000fea0003c00000 */
[----:B------:R0:W1:Y:S02]  /*219f0*/  SHFL.UP P6, R14, R13, R12, R11 ;  /* 0x0400000c0d0e7389 */ /* 0x00006400000c000b */
[----:B01----:R-:W-:Y:S01]  /*21a00*/  ENDCOLLECTIVE ;  /* 0x000000000000791b */ /* 0x003fe20003800000 */
.L_x_15941:
        /* <DEDUP_REMOVED lines=8> */
.L_x_15942:
[----:B------:R-:W-:Y:S05]  /*21a90*/  BRA `(.L_x_15943) ;  /* 0xffffff9000487947 */ /* 0x000fea000383ffff */
.L_x_15719:
[----:B------:R-:W-:Y:S01]  /*21aa0*/  BSSY B0, `(.L_x_15944) ;  /* 0x0000007000007945 */ /* 0x000fe20003800000 */
[----:B------:R-:W-:Y:S01]  /*21ab0*/  MOV R12, 0x1 ;  /* 0x00000001000c7802 */ /* 0x000fe20000000f00 */
[----:B------:R-:W-:Y:S02]  /*21ac0*/  IMAD.MOV.U32 R11, RZ, RZ, RZ ;  /* 0x000000ffff0b7224 */ /* 0x000fe400078e00ff */
[----:B------:R-:W-:-:S07]  /*21ad0*/  IMAD.MOV.U32 R15, RZ, RZ, -0x1 ;  /* 0xffffffffff0f7424 */ /* 0x000fce00078e00ff */
[----:B-1----:R-:W-:Y:S05]  /*21ae0*/  WARPSYNC.COLLECTIVE R15, `(.L_x_15945) ;  /* 0x000000000f087348 */ /* 0x002fea0003c00000 */
[----:B------:R0:W2:Y:S02]  /*21af0*/  SHFL.UP P6, R14, R13, R12, R11 ;  /* 0x0400000c0d0e7389 */ /* 0x0000a400000c000b */
[----:B012---:R-:W-:Y:S01]  /*21b00*/  ENDCOLLECTIVE ;  /* 0x000000000000791b */ /* 0x007fe20003800000 */
.L_x_15945:
[----:B------:R-:W-:Y:S05]  /*21b10*/  BSYNC B0 ;  /* 0x0000000000007941 */ /* 0x000fea0003800000 */
.L_x_15944:
        /* <DEDUP_REMOVED lines=8> */
.L_x_15946:
[----:B------:R-:W-:Y:S01]  /*21ba0*/  IMAD.MOV.U32 R12, RZ, RZ, 0x4 ;  /* 0x00000004ff0c7424 */ /* 0x000fe200078e00ff */
[----:B------:R-:W-:-:S05]  /*21bb0*/  SEL R14, R14, RZ, P2 ;  /* 0x000000ff0e0e7207 */ /* 0x000fca0001000000 */
[----:B------:R-:W-:-:S05]  /*21bc0*/  IMAD.IADD R3, R13, 0x1, R14 ;  /* 0x000000010d037824 */ /* 0x000fca00078e020e */
[----:B------:R-:W-:-:S07]  /*21bd0*/  MOV R13, R3 ;  /* 0x00000003000d7202 */ /* 0x000fce0000000f00 */
[----:B------:R-:W-:Y:S05]  /*21be0*/  WARPSYNC.COLLECTIVE R15, `(.L_x_15947) ;  /* 0x000000000f087348 */ /* 0x000fea0003c00000 */
[----:B------:R0:W1:Y:S02]  /*21bf0*/  SHFL.UP P6, R14, R13, R12, R11 ;  /* 0x0400000c0d0e7389 */ /* 0x00006400000c000b */
[----:B01----:R-:W-:Y:S01]  /*21c00*/  ENDCOLLECTIVE ;  /* 0x000000000000791b */ /* 0x003fe20003800000 */
.L_x_15947:
[----:B------:R-:W-:Y:S02]  /*21c10*/  MOV R12, 0x8 ;  /* 0x00000008000c7802 */ /* 0x000fe40000000f00 */
[----:B------:R-:W-:-:S05]  /*21c20*/  SEL R4, R14, RZ, P3 ;  /* 0x000000ff0e047207 */ /* 0x000fca0001800000 */
[----:B------:R-:W-:-:S04]  /*21c30*/  IMAD.IADD R4, R3, 0x1, R4 ;  /* 0x0000000103047824 */ /* 0x000fc800078e0204 */
[----:B------:R-:W-:-:S07]  /*21c40*/  IMAD.MOV.U32 R13, RZ, RZ, R4 ;  /* 0x000000ffff0d7224 */ /* 0x000fce00078e0004 */
[----:B------:R-:W-:Y:S05]  /*21c50*/  WARPSYNC.COLLECTIVE R15, `(.L_x_15948) ;  /* 0x000000000f087348 */ /* 0x000fea0003c00000 */
[----:B------:R0:W1:Y:S02]  /*21c60*/  SHFL.UP P6, R14, R13, R12, R11 ;  /* 0x0400000c0d0e7389 */ /* 0x00006400000c000b */
[----:B01----:R-:W-:Y:S01]  /*21c70*/  ENDCOLLECTIVE ;  /* 0x000000000000791b */ /* 0x003fe20003800000 */
.L_x_15948:
[----:B------:R-:W-:Y:S01]  /*21c80*/  IMAD.MOV.U32 R12, RZ, RZ, 0x10 ;  /* 0x00000010ff0c7424 */ /* 0x000fe200078e00ff */
[----:B------:R-:W-:-:S05]  /*21c90*/  SEL R7, R14, RZ, P4 ;  /* 0x000000ff0e077207 */ /* 0x000fca0002000000 */
[----:B------:R-:W-:-:S04]  /*21ca0*/  IMAD.IADD R7, R4, 0x1, R7 ;  /* 0x0000000104077824 */ /* 0x000fc800078e0207 */
[----:B------:R-:W-:-:S07]  /*21cb0*/  IMAD.MOV.U32 R13, RZ, RZ, R7 ;  /* 0x000000ffff0d7224 */ /* 0x000fce00078e0007 */
[----:B------:R-:W-:Y:S05]  /*21cc0*/  WARPSYNC.COLLECTIVE R15, `(.L_x_15949) ;  /* 0x000000000f087348 */ /* 0x000fea0003c00000 */
[----:B------:R0:W1:Y:S02]  /*21cd0*/  SHFL.UP P6, R14, R13, R12, R11 ;  /* 0x0400000c0d0e7389 */ /* 0x00006400000c000b */
[----:B01----:R-:W-:Y:S01]  /*21ce0*/  ENDCOLLECTIVE ;  /* 0x000000000000791b */ /* 0x003fe20003800000 */
.L_x_15949:
        /* <DEDUP_REMOVED lines=8> */
.L_x_15950:
[----:B------:R-:W-:Y:S05]  /*21d70*/  BRA `(.L_x_15951) ;  /* 0xffffff9000347947 */ /* 0x000fea000383ffff */
.L_x_15721:
[----:B------:R-:W-:Y:S01]  /*21d80*/  BSSY B0, `(.L_x_15952) ;  /* 0x0000006000007945 */ /* 0x000fe20003800000 */
[----:B------:R-:W-:Y:S02]  /*21d90*/  PLOP3.LUT P6, PT, P6, PT, PT, 0x8, 0x0 ;  /* 0x000000000000781c */ /* 0x000fe400037ce170 */
[----:B------:R-:W-:-:S11]  /*21da0*/  MOV R15, 0xffffffff ;  /* 0xffffffff000f7802 */ /* 0x000fd60000000f00 */
[----:B01----:R-:W-:Y:S05]  /*21db0*/  WARPSYNC.COLLECTIVE R15, `(.L_x_15953) ;  /* 0x000000000f087348 */ /* 0x003fea0003c00000 */
[----:B------:R-:W-:Y:S01]  /*21dc0*/  VOTE.ANY R14, PT, P6 ;  /* 0x00000000000e7806 */ /* 0x000fe200030e0100 */
[----:B01----:R-:W-:Y:S06]  /*21dd0*/  ENDCOLLECTIVE ;  /* 0x000000000000791b */ /* 0x003fec0003800000 */
.L_x_15953:
[----:B------:R-:W-:Y:S05]  /*21de0*/  BSYNC B0 ;  /* 0x0000000000007941 */ /* 0x000fea0003800000 */
.L_x_15952:
[----:B------:R-:W-:Y:S01]  /*21df0*/  IMAD.MOV.U32 R3, RZ, RZ, R14 ;  /* 0x000000ffff037224 */ /* 0x000fe200078e000e */
[----:B------:R-:W-:Y:S01]  /*21e00*/  MOV R11, 0x1f ;  /* 0x0000001f000b7802 */ /* 0x000fe20000000f00 */
[----:B------:R-:W-:Y:S02]  /*21e10*/  IMAD.MOV.U32 R13, RZ, RZ, R25 ;  /* 0x000000ffff0d7224 */ /* 0x000fe400078e0019 */
[----:B------:R-:W0:Y:S01]  /*21e20*/  POPC R7, R3 ;  /* 0x0000000300077309 */ /* 0x000e220000000000 */
[----:B------:R-:W-:Y:S02]  /*21e30*/  IMAD.MOV.U32 R15, RZ, RZ, -0x1 ;  /* 0xffffffffff0f7424 */ /* 0x000fe400078e00ff */
[----:B0-----:R-:W-:Y:S02]  /*21e40*/  IMAD.MOV.U32 R12, RZ, RZ, R7 ;  /* 0x000000ffff0c7224 */ /* 0x001fe400078e0007 */
[----:B------:R-:W-:-:S07]  /*21e50*/  IMAD.IADD R27, R7, 0x1, R27 ;  /* 0x00000001071b7824 */ /* 0x000fce00078e021b */
[----:B------:R-:W-:Y:S05]  /*21e60*/  WARPSYNC.COLLECTIVE R15, `(.L_x_15954) ;  /* 0x000000000f087348 */ /* 0x000fea0003c00000 */
[----:B------:R0:W1:Y:S02]  /*21e70*/  SHFL.IDX P6, R14, R13, R12, R11 ;  /* 0x0000000c0d0e7389 */ /* 0x00006400000c000b */
[----:B01----:R-:W-:Y:S01]  /*21e80*/  ENDCOLLECTIVE ;  /* 0x000000000000791b */ /* 0x003fe20003800000 */
.L_x_15954:
[----:B------:R-:W-:Y:S02]  /*21e90*/  IMAD.MOV.U32 R13, RZ, RZ, R5 ;  /* 0x000000ffff0d7224 */ /* 0x000fe400078e0005 */
[----:B------:R-:W-:-:S07]  /*21ea0*/  IMAD.MOV.U32 R25, RZ, RZ, R14 ;  /* 0x000000ffff197224 */ /* 0x000fce00078e000e */
[----:B------:R-:W-:Y:S05]  /*21eb0*/  WARPSYNC.COLLECTIVE R15, `(.L_x_15955) ;  /* 0x000000000f087348 */ /* 0x000fea0003c00000 */
[----:B------:R0:W1:Y:S02]  /*21ec0*/  SHFL.IDX P6, R14, R13, R12, R11 ;  /* 0x0000000c0d0e7389 */ /* 0x00006400000c000b */
[----:B01----:R-:W-:Y:S01]  /*21ed0*/  ENDCOLLECTIVE ;  /* 0x000000000000791b */ /* 0x003fe20003800000 */
.L_x_15955:
[----:B------:R-:W-:Y:S01]  /*21ee0*/  MOV R5, R14 ;  /* 0x0000000e00057202 */ /* 0x000fe20000000f00 */
[----:B------:R-:W-:Y:S06]  /*21ef0*/  BRA `(.L_x_15956) ;  /* 0xffffff9000147947 */ /* 0x000fec000383ffff */
.L_x_15723:
[----:B------:R-:W-:Y:S01]  /*21f00*/  BSSY B0, `(.L_x_15957) ;  /* 0x0000007000007945 */ /* 0x000fe20003800000 */
[----:B------:R-:W-:Y:S01]  /*21f10*/  IMAD.MOV.U32 R13, RZ, RZ, R2 ;  /* 0x000000ffff0d7224 */ /* 0x000fe200078e0002 */
[----:B------:R-:W-:Y:S01]  /*21f20*/  MOV R15, 0xffffffff ;  /* 0xffffffff000f7802 */ /* 0x000fe20000000f00 */
[----:B------:R-:W-:-:S07]  /*21f30*/  IMAD.MOV.U32 R11, RZ, RZ, 0x1f ;  /* 0x0000001fff0b7424 */ /* 0x000fce00078e00ff */
[----:B01234-:R-:W-:Y:S05]  /*21f40*/  WARPSYNC.COLLECTIVE R15, `(.L_x_15958) ;  /* 0x000000000f087348 */ /* 0x01ffea0003c00000 */
[----:B------:R0:W0:Y:S02]  /*21f50*/  SHFL.IDX P6, R14, R13, R12, R11 ;  /* 0x0000000c0d0e7389 */ /* 0x00002400000c000b */
[----:B01234-:R-:W-:Y:S01]  /*21f60*/  ENDCOLLECTIVE ;  /* 0x000000000000791b */ /* 0x01ffe20003800000 */
.L_x_15958:
[----:B------:R-:W-:Y:S05]  /*21f70*/  BSYNC B0 ;  /* 0x0000000000007941 */ /* 0x000fea0003800000 */
.L_x_15957:
[----:B------:R-:W-:Y:S01]  /*21f80*/  IMAD.MOV.U32 R24, RZ, RZ, R14 ;  /* 0x000000ffff187224 */ /* 0x000fe200078e000e */
[----:B------:R-:W-:Y:S06]  /*21f90*/  BRA `(.L_x_15722) ;  /* 0xffffff9000047947 */ /* 0x000fec000383ffff */
.L_x_15729:
[----:B0-----:R0:W4:Y:S02]  /*21fa0*/  SYNCS.PHASECHK.TRANS64.TRYWAIT P0, [R5+URZ+0x16820], R0 ;  /* 0x01682000050075a7 */ /* 0x001124000800017f */
[----:B----4-:R-:W-:Y:S05]  /*21fb0*/  @!P0 NANOSLEEP.SYNCS 0x989680 ;  /* 0x009896800000895d */ /* 0x010fea0003900000 */
[----:B------:R-:W4:Y:S02]  /*21fc0*/  @!P0 SYNCS.PHASECHK.TRANS64 P0, [R5+URZ+0x16820], R0 ;  /* 0x01682000050085a7 */ /* 0x000f24000800007f */
[----:B----4-:R-:W-:Y:S05]  /*21fd0*/  @!P0 BRA `(.L_x_15729) ;  /* 0xfffffffc00f08947 */ /* 0x010fea000383ffff */
[----:B------:R-:W-:Y:S05]  /*21fe0*/  BRA `(.L_x_15959) ;  /* 0xffffff9800607947 */ /* 0x000fea000383ffff */
.L_x_15730:
[----:B------:R-:W4:Y:S01]  /*21ff0*/  S2R R2, SR_TID.X ;  /* 0x0000000000027919 */ /* 0x000f220000002100 */
[----:B------:R-:W-:Y:S01]  /*22000*/  BSSY B0, `(.L_x_15960) ;  /* 0x000000a000007945 */ /* 0x000fe20003800000 */
[----:B------:R-:W-:Y:S01]  /*22010*/  IMAD.MOV.U32 R12, RZ, RZ, RZ ;  /* 0x000000ffff0c7224 */ /* 0x000fe200078e00ff */
[----:B------:R-:W-:Y:S01]  /*22020*/  MOV R11, 0x1f ;  /* 0x0000001f000b7802 */ /* 0x000fe20000000f00 */
[----:B------:R-:W-:Y:S01]  /*22030*/  IMAD.MOV.U32 R15, RZ, RZ, -0x1 ;  /* 0xffffffffff0f7424 */ /* 0x000fe200078e00ff */
[----:B----4-:R-:W-:-:S04]  /*22040*/  SHF.R.U32.HI R2, RZ, 0x5, R2 ;  /* 0x00000005ff027819 */ /* 0x010fc80000011602 */
[----:B------:R-:W-:-:S05]  /*22050*/  LOP3.LUT R2, R2, 0x3, RZ, 0xc0, !PT ;  /* 0x0000000302027812 */ /* 0x000fca00078ec0ff */
[----:B------:R-:W-:-:S07]  /*22060*/  IMAD.MOV.U32 R13, RZ, RZ, R2 ;  /* 0x000000ffff0d7224 */ /* 0x000fce00078e0002 */
[----:B0123--:R-:W-:Y:S05]  /*22070*/  WARPSYNC.COLLECTIVE R15, `(.L_x_15961) ;  /* 0x000000000f087348 */ /* 0x00ffea0003c00000 */
[----:B------:R4:W0:Y:S02]  /*22080*/  SHFL.IDX P6, R14, R13, R12, R11 ;  /* 0x0000000c0d0e7389 */ /* 0x00082400000c000b */
[----:B01234-:R-:W-:Y:S01]  /*22090*/  ENDCOLLECTIVE ;  /* 0x000000000000791b */ /* 0x01ffe20003800000 */
.L_x_15961:
[----:B------:R-:W-:Y:S05]  /*220a0*/  BSYNC B0 ;  /* 0x0000000000007941 */ /* 0x000fea0003800000 */
.L_x_15960:
[----:B------:R-:W-:Y:S05]  /*220b0*/  BRA `(.L_x_15962) ;  /* 0xffffff9800487947 */ /* 0x000fea000383ffff */
.L_x_15731:
[----:B------:R-:W-:Y:S01]  /*220c0*/  BSSY B0, `(.L_x_15963) ;  /* 0x0000006000007945 */ /* 0x000fe20003800000 */
[----:B------:R-:W-:-:S07]  /*220d0*/  IMAD.MOV.U32 R15, RZ, RZ, -0x1 ;  /* 0xffffffffff0f7424 */ /* 0x000fce00078e00ff */
[----:B0123--:R-:W-:Y:S05]  /*220e0*/  WARPSYNC.COLLECTIVE R15, `(.L_x_15964) ;  /* 0x000000000f0c7348 */ /* 0x00ffea0003c00000 */
[----:B------:R-:W-:Y:S02]  /*220f0*/  ELECT P6, UR62, PT ;  /* 0x00000000003e782f */ /* 0x000fe400038c0000 */
[----:B------:R-:W-:Y:S01]  /*22100*/  MOV R14, UR62 ;  /* 0x0000003e000e7c02 */ /* 0x000fe20008000f00 */
[----:B0123--:R-:W-:Y:S10]  /*22110*/  ENDCOLLECTIVE ;  /* 0x000000000000791b */ /* 0x00fff40003800000 */
.L_x_15964:
[----:B------:R-:W-:Y:S05]  /*22120*/  BSYNC B0 ;  /* 0x0000000000007941 */ /* 0x000fea0003800000 */
.L_x_15963:
[----:B------:R-:W-:Y:S05]  /*22130*/  BRA `(.L_x_15965) ;  /* 0xffffff98003c7947 */ /* 0x000fea000383ffff */
.L_x_15733:
[----:B0-----:R0:W4:Y:S02]  /*22140*/  SYNCS.PHASECHK.TRANS64.TRYWAIT P1, [R3+URZ+0x16840], R2 ;  /* 0x01684002030075a7 */ /* 0x001124000802017f */
[----:B----4-:R-:W-:Y:S05]  /*22150*/  @!P1 NANOSLEEP.SYNCS 0x989680 ;  /* 0x009896800000995d */ /* 0x010fea0003900000 */
[----:B------:R-:W4:Y:S02]  /*22160*/  @!P1 SYNCS.PHASECHK.TRANS64 P1, [R3+URZ+0x16840], R2 ;  /* 0x01684002030095a7 */ /* 0x000f24000802007f */
[----:B----4-:R-:W-:Y:S05]  /*22170*/  @!P1 BRA `(.L_x_15733) ;  /* 0xfffffffc00f09947 */ /* 0x010fea000383ffff */
[----:B------:R-:W-:Y:S05]  /*22180*/  BRA `(.L_x_15966) ;  /* 0xffffff98005c7947 */ /* 0x000fea000383ffff */
.L_x_15735:
[----:B----4-:R4:W0:Y:S02]  /*22190*/  SYNCS.PHASECHK.TRANS64.TRYWAIT P1, [R5+URZ+0x16840], R0 ;  /* 0x01684000050075a7 */ /* 0x010824000802017f */
[----:B0-----:R-:W-:Y:S05]  /*221a0*/  @!P1 NANOSLEEP.SYNCS 0x989680 ;  /* 0x009896800000995d */ /* 0x001fea0003900000 */
[----:B------:R-:W0:Y:S02]  /*221b0*/  @!P1 SYNCS.PHASECHK.TRANS64 P1, [R5+URZ+0x16840], R0 ;  /* 0x01684000050095a7 */ /* 0x000e24000802007f */
[----:B0-----:R-:W-:Y:S05]  /*221c0*/  @!P1 BRA `(.L_x_15735) ;  /* 0xfffffffc00f09947 */ /* 0x001fea000383ffff */
[----:B------:R-:W-:Y:S05]  /*221d0*/  BRA `(.L_x_15967) ;  /* 0xffffff9800687947 */ /* 0x000fea000383ffff */
.L_x_15737:
[----:B------:R0:W0:Y:S02]  /*221e0*/  SYNCS.PHASECHK.TRANS64.TRYWAIT P1, [R3+URZ+0x16860], R2 ;  /* 0x01686002030075a7 */ /* 0x000024000802017f */
[----:B0-----:R-:W-:Y:S05]  /*221f0*/  @!P1 NANOSLEEP.SYNCS 0x989680 ;  /* 0x009896800000995d */ /* 0x001fea0003900000 */
[----:B------:R-:W0:Y:S02]  /*22200*/  @!P1 SYNCS.PHASECHK.TRANS64 P1, [R3+URZ+0x16860], R2 ;  /* 0x01686002030095a7 */ /* 0x000e24000802007f */
[----:B0-----:R-:W-:Y:S05]  /*22210*/  @!P1 BRA `(.L_x_15737) ;  /* 0xfffffffc00f09947 */ /* 0x001fea000383ffff */
[----:B------:R-:W-:Y:S05]  /*22220*/  BRA `(.L_x_15968) ;  /* 0xffffff9800647947 */ /* 0x000fea000383ffff */
.L_x_15969:
        /* <DEDUP_REMOVED lines=13> */
.L_x_16014:


//--------------------- .nv.global.init           --------------------------
	.section	.nv.global.init,"aw",@progbits
.nv.global.init:
	.type		$str$23,@object
	.size		$str$23,($str$24 - $str$23)
$str$23:
        /*0000*/ 	.byte	0x28, 0x61, 0x64, 0x64, 0x72, 0x65, 0x73, 0x73, 0x20, 0x26, 0x20, 0x6d, 0x61, 0x73, 0x6b, 0x29
        /*0010*/ 	.byte	0x20, 0x3d, 0x3d, 0x20, 0x30, 0x00
	.type		$str$24,@object
	.size		$str$24,(__unnamed_27 - $str$24)
$str$24:
        /*0016*/ 	.byte	0x2f, 0x74, 0x6d, 0x70, 0x2f, 0x6f, 0x73, 0x73, 0x5f, 0x6b, 0x65, 0x72, 0x6e, 0x65, 0x6c, 0x73
        /*0026*/ 	.byte	0x5f, 0x73, 0x72, 0x63, 0x2f, 0x66, 0x6c, 0x61, 0x73, 0x68, 0x5f, 0x61, 0x74, 0x74, 0x65, 0x6e
        /*0036*/ 	.byte	0x74, 0x69, 0x6f, 0x6e, 0x2f, 0x63, 0x73, 0x72, 0x63, 0x2f, 0x63, 0x75, 0x74, 0x6c, 0x61, 0x73
        /*0046*/ 	.byte	0x73, 0x2f, 0x69, 0x6e, 0x63, 0x6c, 0x75, 0x64, 0x65, 0x2f, 0x63, 0x75, 0x74, 0x65, 0x2f, 0x70
        /*0056*/ 	.byte	0x6f, 0x69, 0x6e, 0x74, 0x65, 0x72, 0x5f, 0x66, 0x6c, 0x61, 0x67, 0x67, 0x65, 0x64, 0x2e, 0x68
        /*0066*/ 	.byte	0x70, 0x70, 0x00
	.type		__unnamed_27,@object
	.size		__unnamed_27,(__unnamed_4 - __unnamed_27)
__unnamed_27:
        /* <DEDUP_REMOVED lines=23> */
        /*01d9*/ 	.byte	0x3a, 0x43, 0x3c, 0x30, 0x3e, 0x3e, 0x3e, 0x3e, 0x3e, 0x20, 0x26, 0x5d, 0x00
	.type		__unnamed_4,@object
	.size		__unnamed_4,(__unnamed_9 - __unnamed_4)
__unnamed_4:
        /* <DEDUP_REMOVED lines=24> */
	.type		__unnamed_9,@object
	.size		__unnamed_9,(__unnamed_17 - __unnamed_9)
__unnamed_9:
        /* <DEDUP_REMOVED lines=24> */
	.type		__unnamed_17,@object
	.size		__unnamed_17,(__unnamed_13 - __unnamed_17)
__unnamed_17:
        /* <DEDUP_REMOVED lines=24> */
	.type		__unnamed_13,@object
	.size		__unnamed_13,(__unnamed_23 - __unnamed_13)
__unnamed_13:
        /* <DEDUP_REMOVED lines=24> */
	.type		__unnamed_23,@object
	.size		__unnamed_23,(__unnamed_18 - __unnamed_23)
__unnamed_23:
        /* <DEDUP_REMOVED lines=24> */
	.type		__unnamed_18,@object
	.size		__unnamed_18,(__unnamed_22 - __unnamed_18)
__unnamed_18:
        /* <DEDUP_REMOVED lines=24> */
	.type		__unnamed_22,@object
	.size		__unnamed_22,(__unnamed_5 - __unnamed_22)
__unnamed_22:
        /* <DEDUP_REMOVED lines=24> */
	.type		__unnamed_5,@object
	.size		__unnamed_5,(__unnamed_3 - __unnamed_5)
__unnamed_5:
        /* <DEDUP_REMOVED lines=24> */
        /*0de3*/ 	.byte	0x00
	.type		__unnamed_3,@object
	.size		__unnamed_3,(__unnamed_2 - __unnamed_3)
__unnamed_3:
        /* <DEDUP_REMOVED lines=28> */
        /*0fa4*/ 	.byte	0x32, 0x3e, 0x3e, 0x3e, 0x3e, 0x3e, 0x5d, 0x00
	.type		__unnamed_2,@object
	.size		__unnamed_2,(__unnamed_1 - __unnamed_2)
__unnamed_2:
        /* <DEDUP_REMOVED lines=29> */
	.type		__unnamed_1,@object
	.size		__unnamed_1,(__unnamed_25 - __unnamed_1)
__unnamed_1:
        /* <DEDUP_REMOVED lines=28> */
        /*1334*/ 	.byte	0x32, 0x3e, 0x3e, 0x3e, 0x3e, 0x3e, 0x20, 0x26, 0x5d, 0x00
	.type		__unnamed_25,@object
	.size		__unnamed_25,(__unnamed_26 - __unnamed_25)
__unnamed_25:
        /* <DEDUP_REMOVED lines=28> */
        /*14fe*/ 	.byte	0x36, 0x33, 0x38, 0x34, 0x3e, 0x3e, 0x3e, 0x3e, 0x3e, 0x5d, 0x00
	.type		__unnamed_26,@object
	.size		__unnamed_26,(__unnamed_21 - __unnamed_26)
__unnamed_26:
        /* <DEDUP_REMOVED lines=29> */
	.type		__unnamed_21,@object
	.size		__unnamed_21,(__unnamed_11 - __unnamed_21)
__unnamed_21:
        /* <DEDUP_REMOVED lines=29> */
	.type		__unnamed_11,@object
	.size		__unnamed_11,(__unnamed_7 - __unnamed_11)
__unnamed_11:
        /* <DEDUP_REMOVED lines=29> */
	.type		__unnamed_7,@object
	.size		__unnamed_7,(__unnamed_15 - __unnamed_7)
__unnamed_7:
        /* <DEDUP_REMOVED lines=29> */
	.type		__unnamed_15,@object
	.size		__unnamed_15,(__unnamed_12 - __unnamed_15)
__unnamed_15:
        /* <DEDUP_REMOVED lines=29> */
	.type		__unnamed_12,@object
	.size		__unnamed_12,(__unnamed_20 - __unnamed_12)
__unnamed_12:
        /* <DEDUP_REMOVED lines=29> */
	.type		__unnamed_20,@object
	.size		__unnamed_20,(__unnamed_8 - __unnamed_20)
__unnamed_20:
        /* <DEDUP_REMOVED lines=29> */
	.type		__unnamed_8,@object
	.size		__unnamed_8,(__unnamed_16 - __unnamed_8)
__unnamed_8:
        /* <DEDUP_REMOVED lines=29> */
	.type		__unnamed_16,@object
	.size		__unnamed_16,(__unnamed_24 - __unnamed_16)
__unnamed_16:
        /* <DEDUP_REMOVED lines=29> */
	.type		__unnamed_24,@object
	.size		__unnamed_24,(__unnamed_19 - __unnamed_24)
__unnamed_24:
        /* <DEDUP_REMOVED lines=29> */
	.type		__unnamed_19,@object
	.size		__unnamed_19,(__unnamed_10 - __unnamed_19)
__unnamed_19:
        /* <DEDUP_REMOVED lines=28> */
        /*28c1*/ 	.byte	0x32, 0x30, 0x34, 0x38, 0x30, 0x3e, 0x3e, 0x3e, 0x3e, 0x3e, 0x20, 0x26, 0x5d, 0x00
	.type		__unnamed_10,@object
	.size		__unnamed_10,(__unnamed_6 - __unnamed_10)
__unnamed_10:
        /* <DEDUP_REMOVED lines=29> */
	.type		__unnamed_6,@object
	.size		__unnamed_6,(__unnamed_14 - __unnamed_6)
__unnamed_6:
        /* <DEDUP_REMOVED lines=29> */
	.type		__unnamed_14,@object
	.size		__unnamed_14,(.L_13 - __unnamed_14)
__unnamed_14:
        /* <DEDUP_REMOVED lines=29> */
.L_13:


//--------------------- .nv.shared._ZN7cutlass13device_kernelIN5flash11enable_sm90INS1_16FlashAttnFwdSm90INS1_25CollectiveMainloopFwdSm90ILi2EN4cute5tupleIJNS5_1CILi1EEES8_S8_EEENS6_IJNS7_ILi128EEENS7_ILi80EEENS7_ILi256EEEEEELi256ENS_6half_tEfNS_4arch4Sm90ELb0ELb0ELb1ELb0ELb1ELb0ELb0ELb1ELb1ELb1ELb1ELb0EEENS1_21CollectiveEpilogueFwdINS6_IJSA_SC_SB_EEES9_SE_SG_Li256ELb0ELb1ELb1ELb0EEENS1_19SingleTileSchedulerILb0ELb1ELb1ELi128EEEEEEEEEvNT_6ParamsE --------------------------
	.section	.nv.shared._ZN7cutlass13device_kernelIN5flash11enable_sm90INS1_16FlashAttnFwdSm90INS1_25CollectiveMainloopFwdSm90ILi2EN4cute5tupleIJNS5_1CILi1EEES8_S8_EEENS6_IJNS7_ILi128EEENS7_ILi80EEENS7_ILi256EEEEEELi256ENS_6half_tEfNS_4arch4Sm90ELb0ELb0ELb1ELb0ELb1ELb0ELb0ELb1ELb1ELb1ELb1ELb0EEENS1_21CollectiveEpilogueFwdINS6_IJSA_SC_SB_EEES9_SE_SG_Li256ELb0ELb1ELb1ELb0EEENS1_19SingleTileSchedulerILb0ELb1ELb1ELi128EEEEEEEEEvNT_6ParamsE,"aw",@nobits
	.sectionflags	@""
	.align	16
	.zero		1024


//--------------------- .nv.shared.reserved.0     --------------------------
	.section	.nv.shared.reserved.0,"aw",@nobits
	.weak		__nv_reservedSMEM_offset_0_alias
	.size		__nv_reservedSMEM_offset_0_alias, 0, 0
	.other		__nv_reservedSMEM_offset_0_alias,@"STO_CUDA_RESERVED_SHARED STV_DEFAULT"
__nv_reservedSMEM_offset_0_alias:
	.zero		0


//--------------------- .nv.global                --------------------------
	.section	.nv.global,"aw",@nobits
.nv.global:
	.type		_ZN86_INTERNAL_b72b0b08_50_flash_fwd_hdimall_fp16_paged_split_softcap_sm90_cu_61719c98_61924cute1_E,@object
	.size		_ZN86_INTERNAL_b72b0b08_50_flash_fwd_hdimall_fp16_paged_split_softcap_sm90_cu_61719c98_61924cute1_E,(_ZN86_INTERNAL_b72b0b08_50_flash_fwd_hdimall_fp16_paged_split_softcap_sm90_cu_61719c98_61924cuda3std3__45__cpo6cbeginE - _ZN86_INTERNAL_b72b0b08_50_flash_fwd_hdimall_fp16_paged_split_softcap_sm90_cu_61719c98_61924cute1_E)
_ZN86_INTERNAL_b72b0b08_50_flash_fwd_hdimall_fp16_paged_split_softcap_sm90_cu_61719c98_61924cute1_E:
	.zero		1
	.type		_ZN86_INTERNAL_b72b0b08_50_flash_fwd_hdimall_fp16_paged_split_softcap_sm90_cu_61719c98_61924cuda3std3__45__cpo6cbeginE,@object
	.size		_ZN86_INTERNAL_b72b0b08_50_flash_fwd_hdimall_fp16_paged_split_softcap_sm90_cu_61719c98_61924cuda3std3__45__cpo6cbeginE,(_ZN86_INTERNAL_b72b0b08_50_flash_fwd_hdimall_fp16_paged_split_softcap_sm90_cu_61719c98_61924cuda3std3__48in_placeE - _ZN86_INTERNAL_b72b0b08_50_flash_fwd_hdimall_fp16_paged_split_softcap_sm90_cu_61719c98_61924cuda3std3__45__cpo6cbeginE)
_ZN86_INTERNAL_b72b0b08_50_flash_fwd_hdimall_fp16_paged_split_softcap_sm90_cu_61719c98_61924cuda3std3__45__cpo6cbeginE:
	.zero		1
	.type		_ZN86_INTERNAL_b72b0b08_50_flash_fwd_hdimall_fp16_paged_split_softcap_sm90_cu_61719c98_61924cuda3std3__48in_placeE,@object
	.size		_ZN86_INTERNAL_b72b0b08_50_flash_fwd_hdimall_fp16_paged_split_softcap_sm90_cu_61719c98_61924cuda3std3__48in_placeE,(_ZN86_INTERNAL_b72b0b08_50_flash_fwd_hdimall_fp16_paged_split_softcap_sm90_cu_61719c98_61924cuda3std6ranges3__45__cpo9iter_moveE - _ZN86_INTERNAL_b72b0b08_50_flash_fwd_hdimall_fp16_paged_split_softcap_sm90_cu_61719c98_61924cuda3std3__48in_placeE)
_ZN86_INTERNAL_b72b0b08_50_flash_fwd_hdimall_fp16_paged_split_softcap_sm90_cu_61719c98_61924cuda3std3__48in_placeE:
	.zero		1
	.type		_ZN86_INTERNAL_b72b0b08_50_flash_fwd_hdimall_fp16_paged_split_softcap_sm90_cu_61719c98_61924cuda3std6ranges3__45__cpo9iter_moveE,@object
	.size		_ZN86_INTERNAL_b72b0b08_50_flash_fwd_hdimall_fp16_paged_split_softcap_sm90_cu_61719c98_61924cuda3std6ranges3__45__cpo9iter_moveE,(_ZN86_INTERNAL_b72b0b08_50_flash_fwd_hdimall_fp16_paged_split_softcap_sm90_cu_61719c98_61924cuda3std3__45__cpo5beginE - _ZN86_INTERNAL_b72b0b08_50_flash_fwd_hdimall_fp16_paged_split_softcap_sm90_cu_61719c98_61924cuda3std6ranges3__45__cpo9iter_moveE)
_ZN86_INTERNAL_b72b0b08_50_flash_fwd_hdimall_fp16_paged_split_softcap_sm90_cu_61719c98_61924cuda3std6ranges3__45__cpo9iter_moveE:
	.zero		1
	.type		_ZN86_INTERNAL_b72b0b08_50_flash_fwd_hdimall_fp16_paged_split_softcap_sm90_cu_61719c98_61924cuda3std3__45__cpo5beginE,@object
	.size		_ZN86_INTERNAL_b72b0b08_50_flash_fwd_hdimall_fp16_paged_split_softcap_sm90_cu_61719c98_61924cuda3std3__45__cpo5beginE,(_ZN86_INTERNAL_b72b0b08_50_flash_fwd_hdimall_fp16_paged_split_softcap_sm90_cu_61719c98_61924cuda3std3__488_GLOBAL__N__b72b0b08_50_flash_fwd_hdimall_fp16_paged_split_softcap_sm90_cu_61719c98_61926ignoreE - _ZN86_INTERNAL_b72b0b08_50_flash_fwd_hdimall_fp16_paged_split_softcap_sm90_cu_61719c98_61924cuda3std3__45__cpo5beginE)
_ZN86_INTERNAL_b72b0b08_50_flash_fwd_hdimall_fp16_paged_split_softcap_sm90_cu_61719c98_61924cuda3std3__45__cpo5beginE:
	.zero		1
	.type		_ZN86_INTERNAL_b72b0b08_50_flash_fwd_hdimall_fp16_paged_split_softcap_sm90_cu_61719c98_61924cuda3std3__488_GLOBAL__N__b72b0b08_50_flash_fwd_hdimall_fp16_paged_split_softcap_sm90_cu_61719c98_61926ignoreE,@object
	.size		_ZN86_INTERNAL_b72b0b08_50_flash_fwd_hdimall_fp16_paged_split_softcap_sm90_cu_61719c98_61924cuda3std3__488_GLOBAL__N__b72b0b08_50_flash_fwd_hdimall_fp16_paged_split_softcap_sm90_cu_61719c98_61926ignoreE,(_ZN86_INTERNAL_b72b0b08_50_flash_fwd_hdimall_fp16_paged_split_softcap_sm90_cu_61719c98_61924cute7productE - _ZN86_INTERNAL_b72b0b08_50_flash_fwd_hdimall_fp16_paged_split_softcap_sm90_cu_61719c98_61924cuda3std3__488_GLOBAL__N__b72b0b08_50_flash_fwd_hdimall_fp16_paged_split_softcap_sm90_cu_61719c98_61926ignoreE)
_ZN86_INTERNAL_b72b0b08_50_flash_fwd_hdimall_fp16_paged_split_softcap_sm90_cu_61719c98_61924cuda3std3__488_GLOBAL__N__b72b0b08_50_flash_fwd_hdimall_fp16_paged_split_softcap_sm90_cu_61719c98_61926ignoreE:
	.zero		1
	.type		_ZN86_INTERNAL_b72b0b08_50_flash_fwd_hdimall_fp16_paged_split_softcap_sm90_cu_61719c98_61924cute7productE,@object
	.size		_ZN86_INTERNAL_b72b0b08_50_flash_fwd_hdimall_fp16_paged_split_softcap_sm90_cu_61719c98_61924cute7productE,(_ZN86_INTERNAL_b72b0b08_50_flash_fwd_hdimall_fp16_paged_split_softcap_sm90_cu_61719c98_61924cuda3std3__45__cpo3endE - _ZN86_INTERNAL_b72b0b08_50_flash_fwd_hdimall_fp16_paged_split_softcap_sm90_cu_61719c98_61924cute7productE)
_ZN86_INTERNAL_b72b0b08_50_flash_fwd_hdimall_fp16_paged_split_softcap_sm90_cu_61719c98_61924cute7productE:
	.zero		1
	.type		_ZN86_INTERNAL_b72b0b08_50_flash_fwd_hdimall_fp16_paged_split_softcap_sm90_cu_61719c98_61924cuda3std3__45__cpo3endE,@object
	.size		_ZN86_INTERNAL_b72b0b08_50_flash_fwd_hdimall_fp16_paged_split_softcap_sm90_cu_61719c98_61924cuda3std3__45__cpo3endE,(_ZN86_INTERNAL_b72b0b08_50_flash_fwd_hdimall_fp16_paged_split_softcap_sm90_cu_61719c98_61924cuda3std3__419piecewise_constructE - _ZN86_INTERNAL_b72b0b08_50_flash_fwd_hdimall_fp16_paged_split_softcap_sm90_cu_61719c98_61924cuda3std3__45__cpo3endE)
_ZN86_INTERNAL_b72b0b08_50_flash_fwd_hdimall_fp16_paged_split_softcap_sm90_cu_61719c98_61924cuda3std3__45__cpo3endE:
	.zero		1
	.type		_ZN86_INTERNAL_b72b0b08_50_flash_fwd_hdimall_fp16_paged_split_softcap_sm90_cu_61719c98_61924cuda3std3__419piecewise_constructE,@object
	.size		_ZN86_INTERNAL_b72b0b08_50_flash_fwd_hdimall_fp16_paged_split_softcap_sm90_cu_61719c98_61924cuda3std3__419piecewise_constructE,(_ZN86_INTERNAL_b72b0b08_50_flash_fwd_hdimall_fp16_paged_split_softcap_sm90_cu_61719c98_61924cuda3std3__45__cpo4cendE - _ZN86_INTERNAL_b72b0b08_50_flash_fwd_hdimall_fp16_paged_split_softcap_sm90_cu_61719c98_61924cuda3std3__419piecewise_constructE)
_ZN86_INTERNAL_b72b0b08_50_flash_fwd_hdimall_fp16_paged_split_softcap_sm90_cu_61719c98_61924cuda3std3__419piecewise_constructE:
	.zero		1
	.type		_ZN86_INTERNAL_b72b0b08_50_flash_fwd_hdimall_fp16_paged_split_softcap_sm90_cu_61719c98_61924cuda3std3__45__cpo4cendE,@object
	.size		_ZN86_INTERNAL_b72b0b08_50_flash_fwd_hdimall_fp16_paged_split_softcap_sm90_cu_61719c98_61924cuda3std3__45__cpo4cendE,(_ZN86_INTERNAL_b72b0b08_50_flash_fwd_hdimall_fp16_paged_split_softcap_sm90_cu_61719c98_61924cuda3std6ranges3__45__cpo4swapE - _ZN86_INTERNAL_b72b0b08_50_flash_fwd_hdimall_fp16_paged_split_softcap_sm90_cu_61719c98_61924cuda3std3__45__cpo4cendE)
_ZN86_INTERNAL_b72b0b08_50_flash_fwd_hdimall_fp16_paged_split_softcap_sm90_cu_61719c98_61924cuda3std3__45__cpo4cendE:
	.zero		1
	.type		_ZN86_INTERNAL_b72b0b08_50_flash_fwd_hdimall_fp16_paged_split_softcap_sm90_cu_61719c98_61924cuda3std6ranges3__45__cpo4swapE,@object
	.size		_ZN86_INTERNAL_b72b0b08_50_flash_fwd_hdimall_fp16_paged_split_softcap_sm90_cu_61719c98_61924cuda3std6ranges3__45__cpo4swapE,(.L_34 - _ZN86_INTERNAL_b72b0b08_50_flash_fwd_hdimall_fp16_paged_split_softcap_sm90_cu_61719c98_61924cuda3std6ranges3__45__cpo4swapE)
_ZN86_INTERNAL_b72b0b08_50_flash_fwd_hdimall_fp16_paged_split_softcap_sm90_cu_61719c98_61924cuda3std6ranges3__45__cpo4swapE:
	.zero		1
.L_34:


//--------------------- .nv.shared._ZN7cutlass13device_kernelIN5flash11enable_sm90INS1_16FlashAttnFwdSm90INS1_25CollectiveMainloopFwdSm90ILi2EN4cute5tupleIJNS5_1CILi1EEES8_S8_EEENS6_IJNS7_ILi128EEENS7_ILi80EEENS7_ILi256EEEEEELi256ENS_6half_tEfNS_4arch4Sm90ELb0ELb0ELb1ELb1ELb1ELb0ELb0ELb1ELb1ELb1ELb1ELb0EEENS1_21CollectiveEpilogueFwdINS6_IJSA_SC_SB_EEES9_SE_SG_Li256ELb1ELb1ELb1ELb0EEENS1_36VarlenDynamicPersistentTileSchedulerILi128ELi80ELi256ELi128ELb1ELb1ELb1ELb0ELb1ELb1EEEEEEEEEvNT_6ParamsE --------------------------
	.section	.nv.shared._ZN7cutlass13device_kernelIN5flash11enable_sm90INS1_16FlashAttnFwdSm90INS1_25CollectiveMainloopFwdSm90ILi2EN4cute5tupleIJNS5_1CILi1EEES8_S8_EEENS6_IJNS7_ILi128EEENS7_ILi80EEENS7_ILi256EEEEEELi256ENS_6half_tEfNS_4arch4Sm90ELb0ELb0ELb1ELb1ELb1ELb0ELb0ELb1ELb1ELb1ELb1ELb0EEENS1_21CollectiveEpilogueFwdINS6_IJSA_SC_SB_EEES9_SE_SG_Li256ELb1ELb1ELb1ELb0EEENS1_36VarlenDynamicPersistentTileSchedulerILi128ELi80ELi256ELi128ELb1ELb1ELb1ELb0ELb1ELb1EEEEEEEEEvNT_6ParamsE,"aw",@nobits
	.sectionflags	@""
	.align	16
	.zero		1024


//--------------------- .nv.shared._ZN7cutlass13device_kernelIN5flash11enable_sm90INS1_16FlashAttnFwdSm90INS1_25CollectiveMainloopFwdSm90ILi2EN4cute5tupleIJNS5_1CILi1EEES8_S8_EEENS6_IJNS7_ILi128EEENS7_ILi80EEENS7_ILi256EEEEEELi256ENS_6half_tEfNS_4arch4Sm90ELb0ELb0ELb1ELb1ELb1ELb1ELb0ELb1ELb1ELb1ELb1ELb0EEENS1_21CollectiveEpilogueFwdINS6_IJSA_SC_SB_EEES9_SE_SG_Li256ELb1ELb1ELb1ELb0EEENS1_36VarlenDynamicPersistentTileSchedulerILi128ELi80ELi256ELi128ELb1ELb1ELb1ELb0ELb1ELb1EEEEEEEEEvNT_6ParamsE --------------------------
	.section	.nv.shared._ZN7cutlass13device_kernelIN5flash11enable_sm90INS1_16FlashAttnFwdSm90INS1_25CollectiveMainloopFwdSm90ILi2EN4cute5tupleIJNS5_1CILi1EEES8_S8_EEENS6_IJNS7_ILi128EEENS7_ILi80EEENS7_ILi256EEEEEELi256ENS_6half_tEfNS_4arch4Sm90ELb0ELb0ELb1ELb1ELb1ELb1ELb0ELb1ELb1ELb1ELb1ELb0EEENS1_21CollectiveEpilogueFwdINS6_IJSA_SC_SB_EEES9_SE_SG_Li256ELb1ELb1ELb1ELb0EEENS1_36VarlenDynamicPersistentTileSchedulerILi128ELi80ELi256ELi128ELb1ELb1ELb1ELb0ELb1ELb1EEEEEEEEEvNT_6ParamsE,"aw",@nobits
	.sectionflags	@""
	.align	16
	.zero		1024


//--------------------- .nv.shared._ZN7cutlass13device_kernelIN5flash11enable_sm90INS1_16FlashAttnFwdSm90INS1_25CollectiveMainloopFwdSm90ILi2EN4cute5tupleIJNS5_1CILi1EEES8_S8_EEENS6_IJNS7_ILi128EEENS7_ILi64EEENS7_ILi256EEEEEELi256ENS_6half_tEfNS_4arch4Sm90ELb0ELb1ELb1ELb0ELb1ELb0ELb0ELb1ELb1ELb1ELb1ELb0EEENS1_21CollectiveEpilogueFwdINS6_IJSA_SC_SB_EEES9_SE_SG_Li256ELb0ELb1ELb1ELb0EEENS1_19SingleTileSchedulerILb0ELb1ELb1ELi128EEEEEEEEEvNT_6ParamsE --------------------------
	.section	.nv.shared._ZN7cutlass13device_kernelIN5flash11enable_sm90INS1_16FlashAttnFwdSm90INS1_25CollectiveMainloopFwdSm90ILi2EN4cute5tupleIJNS5_1CILi1EEES8_S8_EEENS6_IJNS7_ILi128EEENS7_ILi64EEENS7_ILi256EEEEEELi256ENS_6half_tEfNS_4arch4Sm90ELb0ELb1ELb1ELb0ELb1ELb0ELb0ELb1ELb1ELb1ELb1ELb0EEENS1_21CollectiveEpilogueFwdINS6_IJSA_SC_SB_EEES9_SE_SG_Li256ELb0ELb1ELb1ELb0EEENS1_19SingleTileSchedulerILb0ELb1ELb1ELi128EEEEEEEEEvNT_6ParamsE,"aw",@nobits
	.sectionflags	@""
	.align	16
	.zero		1024


//--------------------- .nv.shared._ZN7cutlass13device_kernelIN5flash11enable_sm90INS1_16FlashAttnFwdSm90INS1_25CollectiveMainloopFwdSm90ILi2EN4cute5tupleIJNS5_1CILi1EEES8_S8_EEENS6_IJNS7_ILi128EEENS7_ILi64EEENS7_ILi256EEEEEELi256ENS_6half_tEfNS_4arch4Sm90ELb0ELb1ELb1ELb1ELb1ELb0ELb0ELb1ELb1ELb1ELb1ELb0EEENS1_21CollectiveEpilogueFwdINS6_IJSA_SC_SB_EEES9_SE_SG_Li256ELb1ELb1ELb1ELb0EEENS1_36VarlenDynamicPersistentTileSchedulerILi128ELi64ELi256ELi128ELb1ELb1ELb1ELb1ELb0ELb1EEEEEEEEEvNT_6ParamsE --------------------------
	.section	.nv.shared._ZN7cutlass13device_kernelIN5flash11enable_sm90INS1_16FlashAttnFwdSm90INS1_25CollectiveMainloopFwdSm90ILi2EN4cute5tupleIJNS5_1CILi1EEES8_S8_EEENS6_IJNS7_ILi128EEENS7_ILi64EEENS7_ILi256EEEEEELi256ENS_6half_tEfNS_4arch4Sm90ELb0ELb1ELb1ELb1ELb1ELb0ELb0ELb1ELb1ELb1ELb1ELb0EEENS1_21CollectiveEpilogueFwdINS6_IJSA_SC_SB_EEES9_SE_SG_Li256ELb1ELb1ELb1ELb0EEENS1_36VarlenDynamicPersistentTileSchedulerILi128ELi64ELi256ELi128ELb1ELb1ELb1ELb1ELb0ELb1EEEEEEEEEvNT_6ParamsE,"aw",@nobits
	.sectionflags	@""
	.align	16
	.zero		1024


//--------------------- .nv.shared._ZN7cutlass13device_kernelIN5flash11enable_sm90INS1_16FlashAttnFwdSm90INS1_25CollectiveMainloopFwdSm90ILi2EN4cute5tupleIJNS5_1CILi1EEES8_S8_EEENS6_IJNS7_ILi128EEENS7_ILi64EEENS7_ILi256EEEEEELi256ENS_6half_tEfNS_4arch4Sm90ELb0ELb1ELb1ELb1ELb1ELb1ELb0ELb1ELb1ELb1ELb1ELb0EEENS1_21CollectiveEpilogueFwdINS6_IJSA_SC_SB_EEES9_SE_SG_Li256ELb1ELb1ELb1ELb0EEENS1_36VarlenDynamicPersistentTileSchedulerILi128ELi64ELi256ELi128ELb1ELb1ELb1ELb1ELb0ELb1EEEEEEEEEvNT_6ParamsE --------------------------
	.section	.nv.shared._ZN7cutlass13device_kernelIN5flash11enable_sm90INS1_16FlashAttnFwdSm90INS1_25CollectiveMainloopFwdSm90ILi2EN4cute5tupleIJNS5_1CILi1EEES8_S8_EEENS6_IJNS7_ILi128EEENS7_ILi64EEENS7_ILi256EEEEEELi256ENS_6half_tEfNS_4arch4Sm90ELb0ELb1ELb1ELb1ELb1ELb1ELb0ELb1ELb1ELb1ELb1ELb0EEENS1_21CollectiveEpilogueFwdINS6_IJSA_SC_SB_EEES9_SE_SG_Li256ELb1ELb1ELb1ELb0EEENS1_36VarlenDynamicPersistentTileSchedulerILi128ELi64ELi256ELi128ELb1ELb1ELb1ELb1ELb0ELb1EEEEEEEEEvNT_6ParamsE,"aw",@nobits
	.sectionflags	@""
	.align	16
	.zero		1024


//--------------------- .nv.shared._ZN7cutlass13device_kernelIN5flash11enable_sm90INS1_16FlashAttnFwdSm90INS1_25CollectiveMainloopFwdSm90ILi2EN4cute5tupleIJNS5_1CILi1EEES8_S8_EEENS6_IJNS7_ILi128EEENS7_ILi80EEENS7_ILi256EEEEEELi256ENS_6half_tEfNS_4arch4Sm90ELb1ELb0ELb1ELb0ELb1ELb0ELb0ELb1ELb1ELb1ELb1ELb0EEENS1_21CollectiveEpilogueFwdINS6_IJSA_SC_SB_EEES9_SE_SG_Li256ELb0ELb1ELb1ELb0EEENS1_19SingleTileSchedulerILb0ELb1ELb1ELi128EEEEEEEEEvNT_6ParamsE --------------------------
	.section	.nv.shared._ZN7cutlass13device_kernelIN5flash11enable_sm90INS1_16FlashAttnFwdSm90INS1_25CollectiveMainloopFwdSm90ILi2EN4cute5tupleIJNS5_1CILi1EEES8_S8_EEENS6_IJNS7_ILi128EEENS7_ILi80EEENS7_ILi256EEEEEELi256ENS_6half_tEfNS_4arch4Sm90ELb1ELb0ELb1ELb0ELb1ELb0ELb0ELb1ELb1ELb1ELb1ELb0EEENS1_21CollectiveEpilogueFwdINS6_IJSA_SC_SB_EEES9_SE_SG_Li256ELb0ELb1ELb1ELb0EEENS1_19SingleTileSchedulerILb0ELb1ELb1ELi128EEEEEEEEEvNT_6ParamsE,"aw",@nobits
	.sectionflags	@""
	.align	16
	.zero		1024


//--------------------- .nv.shared._ZN7cutlass13device_kernelIN5flash11enable_sm90INS1_16FlashAttnFwdSm90INS1_25CollectiveMainloopFwdSm90ILi2EN4cute5tupleIJNS5_1CILi1EEES8_S8_EEENS6_IJNS7_ILi128EEENS7_ILi80EEENS7_ILi256EEEEEELi256ENS_6half_tEfNS_4arch4Sm90ELb1ELb0ELb1ELb1ELb1ELb0ELb0ELb1ELb1ELb1ELb1ELb0EEENS1_21CollectiveEpilogueFwdINS6_IJSA_SC_SB_EEES9_SE_SG_Li256ELb1ELb1ELb1ELb0EEENS1_36VarlenDynamicPersistentTileSchedulerILi128ELi80ELi256ELi128ELb1ELb1ELb1ELb1ELb1ELb1EEEEEEEEEvNT_6ParamsE --------------------------
	.section	.nv.shared._ZN7cutlass13device_kernelIN5flash11enable_sm90INS1_16FlashAttnFwdSm90INS1_25CollectiveMainloopFwdSm90ILi2EN4cute5tupleIJNS5_1CILi1EEES8_S8_EEENS6_IJNS7_ILi128EEENS7_ILi80EEENS7_ILi256EEEEEELi256ENS_6half_tEfNS_4arch4Sm90ELb1ELb0ELb1ELb1ELb1ELb0ELb0ELb1ELb1ELb1ELb1ELb0EEENS1_21CollectiveEpilogueFwdINS6_IJSA_SC_SB_EEES9_SE_SG_Li256ELb1ELb1ELb1ELb0EEENS1_36VarlenDynamicPersistentTileSchedulerILi128ELi80ELi256ELi128ELb1ELb1ELb1ELb1ELb1ELb1EEEEEEEEEvNT_6ParamsE,"aw",@nobits
	.sectionflags	@""
	.align	16
	.zero		1024


//--------------------- .nv.shared._ZN7cutlass13device_kernelIN5flash11enable_sm90INS1_16FlashAttnFwdSm90INS1_25CollectiveMainloopFwdSm90ILi2EN4cute5tupleIJNS5_1CILi1EEES8_S8_EEENS6_IJNS7_ILi128EEENS7_ILi80EEENS7_ILi256EEEEEELi256ENS_6half_tEfNS_4arch4Sm90ELb1ELb0ELb1ELb1ELb1ELb1ELb0ELb1ELb1ELb1ELb1ELb0EEENS1_21CollectiveEpilogueFwdINS6_IJSA_SC_SB_EEES9_SE_SG_Li256ELb1ELb1ELb1ELb0EEENS1_36VarlenDynamicPersistentTileSchedulerILi128ELi80ELi256ELi128ELb1ELb1ELb1ELb1ELb1ELb1EEEEEEEEEvNT_6ParamsE --------------------------
	.section	.nv.shared._ZN7cutlass13device_kernelIN5flash11enable_sm90INS1_16FlashAttnFwdSm90INS1_25CollectiveMainloopFwdSm90ILi2EN4cute5tupleIJNS5_1CILi1EEES8_S8_EEENS6_IJNS7_ILi128EEENS7_ILi80EEENS7_ILi256EEEEEELi256ENS_6half_tEfNS_4arch4Sm90ELb1ELb0ELb1ELb1ELb1ELb1ELb0ELb1ELb1ELb1ELb1ELb0EEENS1_21CollectiveEpilogueFwdINS6_IJSA_SC_SB_EEES9_SE_SG_Li256ELb1ELb1ELb1ELb0EEENS1_36VarlenDynamicPersistentTileSchedulerILi128ELi80ELi256ELi128ELb1ELb1ELb1ELb1ELb1ELb1EEEEEEEEEvNT_6ParamsE,"aw",@nobits
	.sectionflags	@""
	.align	16
	.zero		1024


//--------------------- .nv.shared._ZN7cutlass13device_kernelIN5flash11enable_sm90INS1_16FlashAttnFwdSm90INS1_25CollectiveMainloopFwdSm90ILi2EN4cute5tupleIJNS5_1CILi1EEES8_S8_EEENS6_IJNS7_ILi128EEENS7_ILi96EEENS7_ILi192EEEEEELi192ENS_6half_tEfNS_4arch4Sm90ELb0ELb0ELb1ELb0ELb1ELb0ELb0ELb1ELb1ELb1ELb1ELb0EEENS1_21CollectiveEpilogueFwdINS6_IJSA_SC_SB_EEES9_SE_SG_Li256ELb0ELb1ELb1ELb0EEENS1_19SingleTileSchedulerILb0ELb1ELb1ELi128EEEEEEEEEvNT_6ParamsE --------------------------
	.section	.nv.shared._ZN7cutlass13device_kernelIN5flash11enable_sm90INS1_16FlashAttnFwdSm90INS1_25CollectiveMainloopFwdSm90ILi2EN4cute5tupleIJNS5_1CILi1EEES8_S8_EEENS6_IJNS7_ILi128EEENS7_ILi96EEENS7_ILi192EEEEEELi192ENS_6half_tEfNS_4arch4Sm90ELb0ELb0ELb1ELb0ELb1ELb0ELb0ELb1ELb1ELb1ELb1ELb0EEENS1_21CollectiveEpilogueFwdINS6_IJSA_SC_SB_EEES9_SE_SG_Li256ELb0ELb1ELb1ELb0EEENS1_19SingleTileSchedulerILb0ELb1ELb1ELi128EEEEEEEEEvNT_6ParamsE,"aw",@nobits
	.sectionflags	@""
	.align	16
	.zero		1024


//--------------------- .nv.shared._ZN7cutlass13device_kernelIN5flash11enable_sm90INS1_16FlashAttnFwdSm90INS1_25CollectiveMainloopFwdSm90ILi2EN4cute5tupleIJNS5_1CILi1EEES8_S8_EEENS6_IJNS7_ILi128EEENS7_ILi96EEENS7_ILi192EEEEEELi192ENS_6half_tEfNS_4arch4Sm90ELb0ELb0ELb1ELb1ELb1ELb0ELb0ELb1ELb1ELb1ELb1ELb0EEENS1_21CollectiveEpilogueFwdINS6_IJSA_SC_SB_EEES9_SE_SG_Li256ELb1ELb1ELb1ELb0EEENS1_36VarlenDynamicPersistentTileSchedulerILi128ELi96ELi256ELi128ELb1ELb1ELb1ELb0ELb1ELb1EEEEEEEEEvNT_6ParamsE --------------------------
	.section	.nv.shared._ZN7cutlass13device_kernelIN5flash11enable_sm90INS1_16FlashAttnFwdSm90INS1_25CollectiveMainloopFwdSm90ILi2EN4cute5tupleIJNS5_1CILi1EEES8_S8_EEENS6_IJNS7_ILi128EEENS7_ILi96EEENS7_ILi192EEEEEELi192ENS_6half_tEfNS_4arch4Sm90ELb0ELb0ELb1ELb1ELb1ELb0ELb0ELb1ELb1ELb1ELb1ELb0EEENS1_21CollectiveEpilogueFwdINS6_IJSA_SC_SB_EEES9_SE_SG_Li256ELb1ELb1ELb1ELb0EEENS1_36VarlenDynamicPersistentTileSchedulerILi128ELi96ELi256ELi128ELb1ELb1ELb1ELb0ELb1ELb1EEEEEEEEEvNT_6ParamsE,"aw",@nobits
	.sectionflags	@""
	.align	16
	.zero		1024


//--------------------- .nv.shared._ZN7cutlass13device_kernelIN5flash11enable_sm90INS1_16FlashAttnFwdSm90INS1_25CollectiveMainloopFwdSm90ILi2EN4cute5tupleIJNS5_1CILi1EEES8_S8_EEENS6_IJNS7_ILi128EEENS7_ILi96EEENS7_ILi192EEEEEELi192ENS_6half_tEfNS_4arch4Sm90ELb0ELb0ELb1ELb1ELb1ELb1ELb0ELb1ELb1ELb1ELb1ELb0EEENS1_21CollectiveEpilogueFwdINS6_IJSA_SC_SB_EEES9_SE_SG_Li256ELb1ELb1ELb1ELb0EEENS1_36VarlenDynamicPersistentTileSchedulerILi128ELi96ELi256ELi128ELb1ELb1ELb1ELb0ELb1ELb1EEEEEEEEEvNT_6ParamsE --------------------------
	.section	.nv.shared._ZN7cutlass13device_kernelIN5flash11enable_sm90INS1_16FlashAttnFwdSm90INS1_25CollectiveMainloopFwdSm90ILi2EN4cute5tupleIJNS5_1CILi1EEES8_S8_EEENS6_IJNS7_ILi128EEENS7_ILi96EEENS7_ILi192EEEEEELi192ENS_6half_tEfNS_4arch4Sm90ELb0ELb0ELb1ELb1ELb1ELb1ELb0ELb1ELb1ELb1ELb1ELb0EEENS1_21CollectiveEpilogueFwdINS6_IJSA_SC_SB_EEES9_SE_SG_Li256ELb1ELb1ELb1ELb0EEENS1_36VarlenDynamicPersistentTileSchedulerILi128ELi96ELi256ELi128ELb1ELb1ELb1ELb0ELb1ELb1EEEEEEEEEvNT_6ParamsE,"aw",@nobits
	.sectionflags	@""
	.align	16
	.zero		1024


//--------------------- .nv.shared._ZN7cutlass13device_kernelIN5flash11enable_sm90INS1_16FlashAttnFwdSm90INS1_25CollectiveMainloopFwdSm90ILi2EN4cute5tupleIJNS5_1CILi1EEES8_S8_EEENS6_IJNS7_ILi128EEENS7_ILi96EEENS7_ILi192EEEEEELi192ENS_6half_tEfNS_4arch4Sm90ELb0ELb1ELb1ELb0ELb1ELb0ELb0ELb1ELb1ELb1ELb1ELb0EEENS1_21CollectiveEpilogueFwdINS6_IJSA_SC_SB_EEES9_SE_SG_Li256ELb0ELb1ELb1ELb0EEENS1_19SingleTileSchedulerILb0ELb1ELb1ELi128EEEEEEEEEvNT_6ParamsE --------------------------
	.section	.nv.shared._ZN7cutlass13device_kernelIN5flash11enable_sm90INS1_16FlashAttnFwdSm90INS1_25CollectiveMainloopFwdSm90ILi2EN4cute5tupleIJNS5_1CILi1EEES8_S8_EEENS6_IJNS7_ILi128EEENS7_ILi96EEENS7_ILi192EEEEEELi192ENS_6half_tEfNS_4arch4Sm90ELb0ELb1ELb1ELb0ELb1ELb0ELb0ELb1ELb1ELb1ELb1ELb0EEENS1_21CollectiveEpilogueFwdINS6_IJSA_SC_SB_EEES9_SE_SG_Li256ELb0ELb1ELb1ELb0EEENS1_19SingleTileSchedulerILb0ELb1ELb1ELi128EEEEEEEEEvNT_6ParamsE,"aw",@nobits
	.sectionflags	@""
	.align	16
	.zero		1024


//--------------------- .nv.shared._ZN7cutlass13device_kernelIN5flash11enable_sm90INS1_16FlashAttnFwdSm90INS1_25CollectiveMainloopFwdSm90ILi2EN4cute5tupleIJNS5_1CILi1EEES8_S8_EEENS6_IJNS7_ILi128EEENS7_ILi96EEENS7_ILi192EEEEEELi192ENS_6half_tEfNS_4arch4Sm90ELb0ELb1ELb1ELb1ELb1ELb0ELb0ELb1ELb1ELb1ELb1ELb0EEENS1_21CollectiveEpilogueFwdINS6_IJSA_SC_SB_EEES9_SE_SG_Li256ELb1ELb1ELb1ELb0EEENS1_36VarlenDynamicPersistentTileSchedulerILi128ELi96ELi256ELi128ELb1ELb1ELb1ELb1ELb0ELb1EEEEEEEEEvNT_6ParamsE --------------------------
	.section	.nv.shared._ZN7cutlass13device_kernelIN5flash11enable_sm90INS1_16FlashAttnFwdSm90INS1_25CollectiveMainloopFwdSm90ILi2EN4cute5tupleIJNS5_1CILi1EEES8_S8_EEENS6_IJNS7_ILi128EEENS7_ILi96EEENS7_ILi192EEEEEELi192ENS_6half_tEfNS_4arch4Sm90ELb0ELb1ELb1ELb1ELb1ELb0ELb0ELb1ELb1ELb1ELb1ELb0EEENS1_21CollectiveEpilogueFwdINS6_IJSA_SC_SB_EEES9_SE_SG_Li256ELb1ELb1ELb1ELb0EEENS1_36VarlenDynamicPersistentTileSchedulerILi128ELi96ELi256ELi128ELb1ELb1ELb1ELb1ELb0ELb1EEEEEEEEEvNT_6ParamsE,"aw",@nobits
	.sectionflags	@""
	.align	16
	.zero		1024


//--------------------- .nv.shared._ZN7cutlass13device_kernelIN5flash11enable_sm90INS1_16FlashAttnFwdSm90INS1_25CollectiveMainloopFwdSm90ILi2EN4cute5tupleIJNS5_1CILi1EEES8_S8_EEENS6_IJNS7_ILi128EEENS7_ILi96EEENS7_ILi192EEEEEELi192ENS_6half_tEfNS_4arch4Sm90ELb0ELb1ELb1ELb1ELb1ELb1ELb0ELb1ELb1ELb1ELb1ELb0EEENS1_21CollectiveEpilogueFwdINS6_IJSA_SC_SB_EEES9_SE_SG_Li256ELb1ELb1ELb1ELb0EEENS1_36VarlenDynamicPersistentTileSchedulerILi128ELi96ELi256ELi128ELb1ELb1ELb1ELb1ELb0ELb1EEEEEEEEEvNT_6ParamsE --------------------------
	.section	.nv.shared._ZN7cutlass13device_kernelIN5flash11enable_sm90INS1_16FlashAttnFwdSm90INS1_25CollectiveMainloopFwdSm90ILi2EN4cute5tupleIJNS5_1CILi1EEES8_S8_EEENS6_IJNS7_ILi128EEENS7_ILi96EEENS7_ILi192EEEEEELi192ENS_6half_tEfNS_4arch4Sm90ELb0ELb1ELb1ELb1ELb1ELb1ELb0ELb1ELb1ELb1ELb1ELb0EEENS1_21CollectiveEpilogueFwdINS6_IJSA_SC_SB_EEES9_SE_SG_Li256ELb1ELb1ELb1ELb0EEENS1_36VarlenDynamicPersistentTileSchedulerILi128ELi96ELi256ELi128ELb1ELb1ELb1ELb1ELb0ELb1EEEEEEEEEvNT_6ParamsE,"aw",@nobits
	.sectionflags	@""
	.align	16
	.zero		1024


//--------------------- .nv.shared._ZN7cutlass13device_kernelIN5flash11enable_sm90INS1_16FlashAttnFwdSm90INS1_25CollectiveMainloopFwdSm90ILi2EN4cute5tupleIJNS5_1CILi1EEES8_S8_EEENS6_IJNS7_ILi128EEENS7_ILi96EEENS7_ILi192EEEEEELi192ENS_6half_tEfNS_4arch4Sm90ELb1ELb0ELb1ELb0ELb1ELb0ELb0ELb1ELb1ELb1ELb1ELb0EEENS1_21CollectiveEpilogueFwdINS6_IJSA_SC_SB_EEES9_SE_SG_Li256ELb0ELb1ELb1ELb0EEENS1_19SingleTileSchedulerILb0ELb1ELb1ELi128EEEEEEEEEvNT_6ParamsE --------------------------
	.section	.nv.shared._ZN7cutlass13device_kernelIN5flash11enable_sm90INS1_16FlashAttnFwdSm90INS1_25CollectiveMainloopFwdSm90ILi2EN4cute5tupleIJNS5_1CILi1EEES8_S8_EEENS6_IJNS7_ILi128EEENS7_ILi96EEENS7_ILi192EEEEEELi192ENS_6half_tEfNS_4arch4Sm90ELb1ELb0ELb1ELb0ELb1ELb0ELb0ELb1ELb1ELb1ELb1ELb0EEENS1_21CollectiveEpilogueFwdINS6_IJSA_SC_SB_EEES9_SE_SG_Li256ELb0ELb1ELb1ELb0EEENS1_19SingleTileSchedulerILb0ELb1ELb1ELi128EEEEEEEEEvNT_6ParamsE,"aw",@nobits
	.sectionflags	@""
	.align	16
	.zero		1024


//--------------------- .nv.shared._ZN7cutlass13device_kernelIN5flash11enable_sm90INS1_16FlashAttnFwdSm90INS1_25CollectiveMainloopFwdSm90ILi2EN4cute5tupleIJNS5_1CILi1EEES8_S8_EEENS6_IJNS7_ILi128EEENS7_ILi96EEENS7_ILi192EEEEEELi192ENS_6half_tEfNS_4arch4Sm90ELb1ELb0ELb1ELb1ELb1ELb0ELb0ELb1ELb1ELb1ELb1ELb0EEENS1_21CollectiveEpilogueFwdINS6_IJSA_SC_SB_EEES9_SE_SG_Li256ELb1ELb1ELb1ELb0EEENS1_36VarlenDynamicPersistentTileSchedulerILi128ELi96ELi256ELi128ELb1ELb1ELb1ELb1ELb1ELb1EEEEEEEEEvNT_6ParamsE --------------------------
	.section	.nv.shared._ZN7cutlass13device_kernelIN5flash11enable_sm90INS1_16FlashAttnFwdSm90INS1_25CollectiveMainloopFwdSm90ILi2EN4cute5tupleIJNS5_1CILi1EEES8_S8_EEENS6_IJNS7_ILi128EEENS7_ILi96EEENS7_ILi192EEEEEELi192ENS_6half_tEfNS_4arch4Sm90ELb1ELb0ELb1ELb1ELb1ELb0ELb0ELb1ELb1ELb1ELb1ELb0EEENS1_21CollectiveEpilogueFwdINS6_IJSA_SC_SB_EEES9_SE_SG_Li256ELb1ELb1ELb1ELb0EEENS1_36VarlenDynamicPersistentTileSchedulerILi128ELi96ELi256ELi128ELb1ELb1ELb1ELb1ELb1ELb1EEEEEEEEEvNT_6ParamsE,"aw",@nobits
	.sectionflags	@""
	.align	16
	.zero		1024


//--------------------- .nv.shared._ZN7cutlass13device_kernelIN5flash11enable_sm90INS1_16FlashAttnFwdSm90INS1_25CollectiveMainloopFwdSm90ILi2EN4cute5tupleIJNS5_1CILi1EEES8_S8_EEENS6_IJNS7_ILi128EEENS7_ILi96EEENS7_ILi192EEEEEELi192ENS_6half_tEfNS_4arch4Sm90ELb1ELb0ELb1ELb1ELb1ELb1ELb0ELb1ELb1ELb1ELb1ELb0EEENS1_21CollectiveEpilogueFwdINS6_IJSA_SC_SB_EEES9_SE_SG_Li256ELb1ELb1ELb1ELb0EEENS1_36VarlenDynamicPersistentTileSchedulerILi128ELi96ELi256ELi128ELb1ELb1ELb1ELb1ELb1ELb1EEEEEEEEEvNT_6ParamsE --------------------------
	.section	.nv.shared._ZN7cutlass13device_kernelIN5flash11enable_sm90INS1_16FlashAttnFwdSm90INS1_25CollectiveMainloopFwdSm90ILi2EN4cute5tupleIJNS5_1CILi1EEES8_S8_EEENS6_IJNS7_ILi128EEENS7_ILi96EEENS7_ILi192EEEEEELi192ENS_6half_tEfNS_4arch4Sm90ELb1ELb0ELb1ELb1ELb1ELb1ELb0ELb1ELb1ELb1ELb1ELb0EEENS1_21CollectiveEpilogueFwdINS6_IJSA_SC_SB_EEES9_SE_SG_Li256ELb1ELb1ELb1ELb0EEENS1_36VarlenDynamicPersistentTileSchedulerILi128ELi96ELi256ELi128ELb1ELb1ELb1ELb1ELb1ELb1EEEEEEEEEvNT_6ParamsE,"aw",@nobits
	.sectionflags	@""
	.align	16
	.zero		1024


//--------------------- .nv.shared._ZN7cutlass13device_kernelIN5flash11enable_sm90INS1_16FlashAttnFwdSm90INS1_25CollectiveMainloopFwdSm90ILi2EN4cute5tupleIJNS5_1CILi1EEES8_S8_EEENS6_IJNS7_ILi128EEESA_SA_EEELi128ENS_6half_tEfNS_4arch4Sm90ELb0ELb0ELb1ELb0ELb1ELb0ELb0ELb1ELb1ELb1ELb1ELb0EEENS1_21CollectiveEpilogueFwdISB_S9_SC_SE_Li256ELb0ELb1ELb1ELb0EEENS1_19SingleTileSchedulerILb0ELb1ELb1ELi128EEEEEEEEEvNT_6ParamsE --------------------------
	.section	.nv.shared._ZN7cutlass13device_kernelIN5flash11enable_sm90INS1_16FlashAttnFwdSm90INS1_25CollectiveMainloopFwdSm90ILi2EN4cute5tupleIJNS5_1CILi1EEES8_S8_EEENS6_IJNS7_ILi128EEESA_SA_EEELi128ENS_6half_tEfNS_4arch4Sm90ELb0ELb0ELb1ELb0ELb1ELb0ELb0ELb1ELb1ELb1ELb1ELb0EEENS1_21CollectiveEpilogueFwdISB_S9_SC_SE_Li256ELb0ELb1ELb1ELb0EEENS1_19SingleTileSchedulerILb0ELb1ELb1ELi128EEEEEEEEEvNT_6ParamsE,"aw",@nobits
	.sectionflags	@""
	.align	16
	.zero		1024


//--------------------- .nv.shared._ZN7cutlass13device_kernelIN5flash11enable_sm90INS1_16FlashAttnFwdSm90INS1_25CollectiveMainloopFwdSm90ILi2EN4cute5tupleIJNS5_1CILi1EEES8_S8_EEENS6_IJNS7_ILi128EEESA_SA_EEELi128ENS_6half_tEfNS_4arch4Sm90ELb0ELb0ELb1ELb1ELb1ELb0ELb0ELb1ELb1ELb1ELb1ELb0EEENS1_21CollectiveEpilogueFwdISB_S9_SC_SE_Li256ELb1ELb1ELb1ELb0EEENS1_36VarlenDynamicPersistentTileSchedulerILi128ELi128ELi256ELi128ELb1ELb1ELb1ELb0ELb1ELb1EEEEEEEEEvNT_6ParamsE --------------------------
	.section	.nv.shared._ZN7cutlass13device_kernelIN5flash11enable_sm90INS1_16FlashAttnFwdSm90INS1_25CollectiveMainloopFwdSm90ILi2EN4cute5tupleIJNS5_1CILi1EEES8_S8_EEENS6_IJNS7_ILi128EEESA_SA_EEELi128ENS_6half_tEfNS_4arch4Sm90ELb0ELb0ELb1ELb1ELb1ELb0ELb0ELb1ELb1ELb1ELb1ELb0EEENS1_21CollectiveEpilogueFwdISB_S9_SC_SE_Li256ELb1ELb1ELb1ELb0EEENS1_36VarlenDynamicPersistentTileSchedulerILi128ELi128ELi256ELi128ELb1ELb1ELb1ELb0ELb1ELb1EEEEEEEEEvNT_6ParamsE,"aw",@nobits
	.sectionflags	@""
	.align	16
	.zero		1024


//--------------------- .nv.shared._ZN7cutlass13device_kernelIN5flash11enable_sm90INS1_16FlashAttnFwdSm90INS1_25CollectiveMainloopFwdSm90ILi2EN4cute5tupleIJNS5_1CILi1EEES8_S8_EEENS6_IJNS7_ILi128EEESA_SA_EEELi128ENS_6half_tEfNS_4arch4Sm90ELb0ELb0ELb1ELb1ELb1ELb1ELb0ELb1ELb1ELb1ELb1ELb0EEENS1_21CollectiveEpilogueFwdISB_S9_SC_SE_Li256ELb1ELb1ELb1ELb0EEENS1_36VarlenDynamicPersistentTileSchedulerILi128ELi128ELi256ELi128ELb1ELb1ELb1ELb0ELb1ELb1EEEEEEEEEvNT_6ParamsE --------------------------
	.section	.nv.shared._ZN7cutlass13device_kernelIN5flash11enable_sm90INS1_16FlashAttnFwdSm90INS1_25CollectiveMainloopFwdSm90ILi2EN4cute5tupleIJNS5_1CILi1EEES8_S8_EEENS6_IJNS7_ILi128EEESA_SA_EEELi128ENS_6half_tEfNS_4arch4Sm90ELb0ELb0ELb1ELb1ELb1ELb1ELb0ELb1ELb1ELb1ELb1ELb0EEENS1_21CollectiveEpilogueFwdISB_S9_SC_SE_Li256ELb1ELb1ELb1ELb0EEENS1_36VarlenDynamicPersistentTileSchedulerILi128ELi128ELi256ELi128ELb1ELb1ELb1ELb0ELb1ELb1EEEEEEEEEvNT_6ParamsE,"aw",@nobits
	.sectionflags	@""
	.align	16
	.zero		1024


//--------------------- .nv.shared._ZN7cutlass13device_kernelIN5flash11enable_sm90INS1_16FlashAttnFwdSm90INS1_25CollectiveMainloopFwdSm90ILi2EN4cute5tupleIJNS5_1CILi1EEES8_S8_EEENS6_IJNS7_ILi128EEESA_SA_EEELi128ENS_6half_tEfNS_4arch4Sm90ELb0ELb1ELb1ELb0ELb1ELb0ELb0ELb1ELb1ELb1ELb1ELb0EEENS1_21CollectiveEpilogueFwdISB_S9_SC_SE_Li256ELb0ELb1ELb1ELb0EEENS1_19SingleTileSchedulerILb0ELb1ELb1ELi128EEEEEEEEEvNT_6ParamsE --------------------------
	.section	.nv.shared._ZN7cutlass13device_kernelIN5flash11enable_sm90INS1_16FlashAttnFwdSm90INS1_25CollectiveMainloopFwdSm90ILi2EN4cute5tupleIJNS5_1CILi1EEES8_S8_EEENS6_IJNS7_ILi128EEESA_SA_EEELi128ENS_6half_tEfNS_4arch4Sm90ELb0ELb1ELb1ELb0ELb1ELb0ELb0ELb1ELb1ELb1ELb1ELb0EEENS1_21CollectiveEpilogueFwdISB_S9_SC_SE_Li256ELb0ELb1ELb1ELb0EEENS1_19SingleTileSchedulerILb0ELb1ELb1ELi128EEEEEEEEEvNT_6ParamsE,"aw",@nobits
	.sectionflags	@""
	.align	16
	.zero		1024


//--------------------- .nv.shared._ZN7cutlass13device_kernelIN5flash11enable_sm90INS1_16FlashAttnFwdSm90INS1_25CollectiveMainloopFwdSm90ILi2EN4cute5tupleIJNS5_1CILi1EEES8_S8_EEENS6_IJNS7_ILi128EEESA_SA_EEELi128ENS_6half_tEfNS_4arch4Sm90ELb0ELb1ELb1ELb1ELb1ELb0ELb0ELb1ELb1ELb1ELb1ELb0EEENS1_21CollectiveEpilogueFwdISB_S9_SC_SE_Li256ELb1ELb1ELb1ELb0EEENS1_36VarlenDynamicPersistentTileSchedulerILi128ELi128ELi256ELi128ELb1ELb1ELb1ELb1ELb0ELb1EEEEEEEEEvNT_6ParamsE --------------------------
	.section	.nv.shared._ZN7cutlass13device_kernelIN5flash11enable_sm90INS1_16FlashAttnFwdSm90INS1_25CollectiveMainloopFwdSm90ILi2EN4cute5tupleIJNS5_1CILi1EEES8_S8_EEENS6_IJNS7_ILi128EEESA_SA_EEELi128ENS_6half_tEfNS_4arch4Sm90ELb0ELb1ELb1ELb1ELb1ELb0ELb0ELb1ELb1ELb1ELb1ELb0EEENS1_21CollectiveEpilogueFwdISB_S9_SC_SE_Li256ELb1ELb1ELb1ELb0EEENS1_36VarlenDynamicPersistentTileSchedulerILi128ELi128ELi256ELi128ELb1ELb1ELb1ELb1ELb0ELb1EEEEEEEEEvNT_6ParamsE,"aw",@nobits
	.sectionflags	@""
	.align	16
	.zero		1024


//--------------------- .nv.shared._ZN7cutlass13device_kernelIN5flash11enable_sm90INS1_16FlashAttnFwdSm90INS1_25CollectiveMainloopFwdSm90ILi2EN4cute5tupleIJNS5_1CILi1EEES8_S8_EEENS6_IJNS7_ILi128EEESA_SA_EEELi128ENS_6half_tEfNS_4arch4Sm90ELb0ELb1ELb1ELb1ELb1ELb1ELb0ELb1ELb1ELb1ELb1ELb0EEENS1_21CollectiveEpilogueFwdISB_S9_SC_SE_Li256ELb1ELb1ELb1ELb0EEENS1_36VarlenDynamicPersistentTileSchedulerILi128ELi128ELi256ELi128ELb1ELb1ELb1ELb1ELb0ELb1EEEEEEEEEvNT_6ParamsE --------------------------
	.section	.nv.shared._ZN7cutlass13device_kernelIN5flash11enable_sm90INS1_16FlashAttnFwdSm90INS1_25CollectiveMainloopFwdSm90ILi2EN4cute5tupleIJNS5_1CILi1EEES8_S8_EEENS6_IJNS7_ILi128EEESA_SA_EEELi128ENS_6half_tEfNS_4arch4Sm90ELb0ELb1ELb1ELb1ELb1ELb1ELb0ELb1ELb1ELb1ELb1ELb0EEENS1_21CollectiveEpilogueFwdISB_S9_SC_SE_Li256ELb1ELb1ELb1ELb0EEENS1_36VarlenDynamicPersistentTileSchedulerILi128ELi128ELi256ELi128ELb1ELb1ELb1ELb1ELb0ELb1EEEEEEEEEvNT_6ParamsE,"aw",@nobits
	.sectionflags	@""
	.align	16
	.zero		1024


//--------------------- .nv.shared._ZN7cutlass13device_kernelIN5flash11enable_sm90INS1_16FlashAttnFwdSm90INS1_25CollectiveMainloopFwdSm90ILi2EN4cute5tupleIJNS5_1CILi1EEES8_S8_EEENS6_IJNS7_ILi128EEESA_SA_EEELi128ENS_6half_tEfNS_4arch4Sm90ELb1ELb0ELb1ELb0ELb1ELb0ELb0ELb1ELb1ELb1ELb1ELb0EEENS1_21CollectiveEpilogueFwdISB_S9_SC_SE_Li256ELb0ELb1ELb1ELb0EEENS1_19SingleTileSchedulerILb0ELb1ELb1ELi128EEEEEEEEEvNT_6ParamsE --------------------------
	.section	.nv.shared._ZN7cutlass13device_kernelIN5flash11enable_sm90INS1_16FlashAttnFwdSm90INS1_25CollectiveMainloopFwdSm90ILi2EN4cute5tupleIJNS5_1CILi1EEES8_S8_EEENS6_IJNS7_ILi128EEESA_SA_EEELi128ENS_6half_tEfNS_4arch4Sm90ELb1ELb0ELb1ELb0ELb1ELb0ELb0ELb1ELb1ELb1ELb1ELb0EEENS1_21CollectiveEpilogueFwdISB_S9_SC_SE_Li256ELb0ELb1ELb1ELb0EEENS1_19SingleTileSchedulerILb0ELb1ELb1ELi128EEEEEEEEEvNT_6ParamsE,"aw",@nobits
	.sectionflags	@""
	.align	16
	.zero		1024


//--------------------- .nv.shared._ZN7cutlass13device_kernelIN5flash11enable_sm90INS1_16FlashAttnFwdSm90INS1_25CollectiveMainloopFwdSm90ILi2EN4cute5tupleIJNS5_1CILi1EEES8_S8_EEENS6_IJNS7_ILi128EEESA_SA_EEELi128ENS_6half_tEfNS_4arch4Sm90ELb1ELb0ELb1ELb1ELb1ELb0ELb0ELb1ELb1ELb1ELb1ELb0EEENS1_21CollectiveEpilogueFwdISB_S9_SC_SE_Li256ELb1ELb1ELb1ELb0EEENS1_36VarlenDynamicPersistentTileSchedulerILi128ELi128ELi256ELi128ELb1ELb1ELb1ELb1ELb1ELb1EEEEEEEEEvNT_6ParamsE --------------------------
	.section	.nv.shared._ZN7cutlass13device_kernelIN5flash11enable_sm90INS1_16FlashAttnFwdSm90INS1_25CollectiveMainloopFwdSm90ILi2EN4cute5tupleIJNS5_1CILi1EEES8_S8_EEENS6_IJNS7_ILi128EEESA_SA_EEELi128ENS_6half_tEfNS_4arch4Sm90ELb1ELb0ELb1ELb1ELb1ELb0ELb0ELb1ELb1ELb1ELb1ELb0EEENS1_21CollectiveEpilogueFwdISB_S9_SC_SE_Li256ELb1ELb1ELb1ELb0EEENS1_36VarlenDynamicPersistentTileSchedulerILi128ELi128ELi256ELi128ELb1ELb1ELb1ELb1ELb1ELb1EEEEEEEEEvNT_6ParamsE,"aw",@nobits
	.sectionflags	@""
	.align	16
	.zero		1024


//--------------------- .nv.shared._ZN7cutlass13device_kernelIN5flash11enable_sm90INS1_16FlashAttnFwdSm90INS1_25CollectiveMainloopFwdSm90ILi2EN4cute5tupleIJNS5_1CILi1EEES8_S8_EEENS6_IJNS7_ILi128EEESA_SA_EEELi128ENS_6half_tEfNS_4arch4Sm90ELb1ELb0ELb1ELb1ELb1ELb1ELb0ELb1ELb1ELb1ELb1ELb0EEENS1_21CollectiveEpilogueFwdISB_S9_SC_SE_Li256ELb1ELb1ELb1ELb0EEENS1_36VarlenDynamicPersistentTileSchedulerILi128ELi128ELi256ELi128ELb1ELb1ELb1ELb1ELb1ELb1EEEEEEEEEvNT_6ParamsE --------------------------
	.section	.nv.shared._ZN7cutlass13device_kernelIN5flash11enable_sm90INS1_16FlashAttnFwdSm90INS1_25CollectiveMainloopFwdSm90ILi2EN4cute5tupleIJNS5_1CILi1EEES8_S8_EEENS6_IJNS7_ILi128EEESA_SA_EEELi128ENS_6half_tEfNS_4arch4Sm90ELb1ELb0ELb1ELb1ELb1ELb1ELb0ELb1ELb1ELb1ELb1ELb0EEENS1_21CollectiveEpilogueFwdISB_S9_SC_SE_Li256ELb1ELb1ELb1ELb0EEENS1_36VarlenDynamicPersistentTileSchedulerILi128ELi128ELi256ELi128ELb1ELb1ELb1ELb1ELb1ELb1EEEEEEEEEvNT_6ParamsE,"aw",@nobits
	.sectionflags	@""
	.align	16
	.zero		1024


//--------------------- .nv.shared._ZN7cutlass13device_kernelIN5flash11enable_sm90INS1_16FlashAttnFwdSm90INS1_25CollectiveMainloopFwdSm90ILi2EN4cute5tupleIJNS5_1CILi1EEES8_S8_EEENS6_IJNS7_ILi192EEENS7_ILi128EEENS7_ILi96EEEEEELi96ENS_6half_tEfNS_4arch4Sm90ELb0ELb0ELb1ELb0ELb1ELb0ELb0ELb0ELb1ELb1ELb1ELb0EEENS1_21CollectiveEpilogueFwdINS6_IJSA_SC_SB_EEES9_SE_SG_Li384ELb0ELb1ELb1ELb0EEENS1_19SingleTileSchedulerILb0ELb1ELb1ELi192EEEEEEEEEvNT_6ParamsE --------------------------
	.section	.nv.shared._ZN7cutlass13device_kernelIN5flash11enable_sm90INS1_16FlashAttnFwdSm90INS1_25CollectiveMainloopFwdSm90ILi2EN4cute5tupleIJNS5_1CILi1EEES8_S8_EEENS6_IJNS7_ILi192EEENS7_ILi128EEENS7_ILi96EEEEEELi96ENS_6half_tEfNS_4arch4Sm90ELb0ELb0ELb1ELb0ELb1ELb0ELb0ELb0ELb1ELb1ELb1ELb0EEENS1_21CollectiveEpilogueFwdINS6_IJSA_SC_SB_EEES9_SE_SG_Li384ELb0ELb1ELb1ELb0EEENS1_19SingleTileSchedulerILb0ELb1ELb1ELi192EEEEEEEEEvNT_6ParamsE,"aw",@nobits
	.sectionflags	@""
	.align	16
	.zero		1024


//--------------------- .nv.shared._ZN7cutlass13device_kernelIN5flash11enable_sm90INS1_16FlashAttnFwdSm90INS1_25CollectiveMainloopFwdSm90ILi2EN4cute5tupleIJNS5_1CILi1EEES8_S8_EEENS6_IJNS7_ILi192EEENS7_ILi128EEENS7_ILi96EEEEEELi96ENS_6half_tEfNS_4arch4Sm90ELb0ELb0ELb1ELb1ELb1ELb0ELb0ELb0ELb1ELb1ELb1ELb0EEENS1_21CollectiveEpilogueFwdINS6_IJSA_SC_SB_EEES9_SE_SG_Li384ELb1ELb1ELb1ELb0EEENS1_36VarlenDynamicPersistentTileSchedulerILi192ELi128ELi384ELi128ELb1ELb1ELb1ELb0ELb1ELb1EEEEEEEEEvNT_6ParamsE --------------------------
	.section	.nv.shared._ZN7cutlass13device_kernelIN5flash11enable_sm90INS1_16FlashAttnFwdSm90INS1_25CollectiveMainloopFwdSm90ILi2EN4cute5tupleIJNS5_1CILi1EEES8_S8_EEENS6_IJNS7_ILi192EEENS7_ILi128EEENS7_ILi96EEEEEELi96ENS_6half_tEfNS_4arch4Sm90ELb0ELb0ELb1ELb1ELb1ELb0ELb0ELb0ELb1ELb1ELb1ELb0EEENS1_21CollectiveEpilogueFwdINS6_IJSA_SC_SB_EEES9_SE_SG_Li384ELb1ELb1ELb1ELb0EEENS1_36VarlenDynamicPersistentTileSchedulerILi192ELi128ELi384ELi128ELb1ELb1ELb1ELb0ELb1ELb1EEEEEEEEEvNT_6ParamsE,"aw",@nobits
	.sectionflags	@""
	.align	16
	.zero		1024


//--------------------- .nv.shared._ZN7cutlass13device_kernelIN5flash11enable_sm90INS1_16FlashAttnFwdSm90INS1_25CollectiveMainloopFwdSm90ILi2EN4cute5tupleIJNS5_1CILi1EEES8_S8_EEENS6_IJNS7_ILi192EEENS7_ILi128EEENS7_ILi96EEEEEELi96ENS_6half_tEfNS_4arch4Sm90ELb0ELb0ELb1ELb1ELb1ELb1ELb0ELb0ELb1ELb1ELb1ELb0EEENS1_21CollectiveEpilogueFwdINS6_IJSA_SC_SB_EEES9_SE_SG_Li384ELb1ELb1ELb1ELb0EEENS1_36VarlenDynamicPersistentTileSchedulerILi192ELi128ELi384ELi128ELb1ELb1ELb1ELb0ELb1ELb1EEEEEEEEEvNT_6ParamsE --------------------------
	.section	.nv.shared._ZN7cutlass13device_kernelIN5flash11enable_sm90INS1_16FlashAttnFwdSm90INS1_25CollectiveMainloopFwdSm90ILi2EN4cute5tupleIJNS5_1CILi1EEES8_S8_EEENS6_IJNS7_ILi192EEENS7_ILi128EEENS7_ILi96EEEEEELi96ENS_6half_tEfNS_4arch4Sm90ELb0ELb0ELb1ELb1ELb1ELb1ELb0ELb0ELb1ELb1ELb1ELb0EEENS1_21CollectiveEpilogueFwdINS6_IJSA_SC_SB_EEES9_SE_SG_Li384ELb1ELb1ELb1ELb0EEENS1_36VarlenDynamicPersistentTileSchedulerILi192ELi128ELi384ELi128ELb1ELb1ELb1ELb0ELb1ELb1EEEEEEEEEvNT_6ParamsE,"aw",@nobits
	.sectionflags	@""
	.align	16
	.zero		1024


//--------------------- .nv.shared._ZN7cutlass13device_kernelIN5flash11enable_sm90INS1_16FlashAttnFwdSm90INS1_25CollectiveMainloopFwdSm90ILi2EN4cute5tupleIJNS5_1CILi1EEES8_S8_EEENS6_IJNS7_ILi192EEENS7_ILi128EEENS7_ILi96EEEEEELi96ENS_6half_tEfNS_4arch4Sm90ELb0ELb1ELb1ELb0ELb1ELb0ELb0ELb0ELb1ELb1ELb1ELb0EEENS1_21CollectiveEpilogueFwdINS6_IJSA_SC_SB_EEES9_SE_SG_Li384ELb0ELb1ELb1ELb0EEENS1_19SingleTileSchedulerILb0ELb1ELb1ELi192EEEEEEEEEvNT_6ParamsE --------------------------
	.section	.nv.shared._ZN7cutlass13device_kernelIN5flash11enable_sm90INS1_16FlashAttnFwdSm90INS1_25CollectiveMainloopFwdSm90ILi2EN4cute5tupleIJNS5_1CILi1EEES8_S8_EEENS6_IJNS7_ILi192EEENS7_ILi128EEENS7_ILi96EEEEEELi96ENS_6half_tEfNS_4arch4Sm90ELb0ELb1ELb1ELb0ELb1ELb0ELb0ELb0ELb1ELb1ELb1ELb0EEENS1_21CollectiveEpilogueFwdINS6_IJSA_SC_SB_EEES9_SE_SG_Li384ELb0ELb1ELb1ELb0EEENS1_19SingleTileSchedulerILb0ELb1ELb1ELi192EEEEEEEEEvNT_6ParamsE,"aw",@nobits
	.sectionflags	@""
	.align	16
	.zero		1024


//--------------------- .nv.shared._ZN7cutlass13device_kernelIN5flash11enable_sm90INS1_16FlashAttnFwdSm90INS1_25CollectiveMainloopFwdSm90ILi2EN4cute5tupleIJNS5_1CILi1EEES8_S8_EEENS6_IJNS7_ILi192EEENS7_ILi128EEENS7_ILi96EEEEEELi96ENS_6half_tEfNS_4arch4Sm90ELb0ELb1ELb1ELb1ELb1ELb0ELb0ELb0ELb1ELb1ELb1ELb0EEENS1_21CollectiveEpilogueFwdINS6_IJSA_SC_SB_EEES9_SE_SG_Li384ELb1ELb1ELb1ELb0EEENS1_36VarlenDynamicPersistentTileSchedulerILi192ELi128ELi384ELi128ELb1ELb1ELb1ELb1ELb0ELb1EEEEEEEEEvNT_6ParamsE --------------------------
	.section	.nv.shared._ZN7cutlass13device_kernelIN5flash11enable_sm90INS1_16FlashAttnFwdSm90INS1_25CollectiveMainloopFwdSm90ILi2EN4cute5tupleIJNS5_1CILi1EEES8_S8_EEENS6_IJNS7_ILi192EEENS7_ILi128EEENS7_ILi96EEEEEELi96ENS_6half_tEfNS_4arch4Sm90ELb0ELb1ELb1ELb1ELb1ELb0ELb0ELb0ELb1ELb1ELb1ELb0EEENS1_21CollectiveEpilogueFwdINS6_IJSA_SC_SB_EEES9_SE_SG_Li384ELb1ELb1ELb1ELb0EEENS1_36VarlenDynamicPersistentTileSchedulerILi192ELi128ELi384ELi128ELb1ELb1ELb1ELb1ELb0ELb1EEEEEEEEEvNT_6ParamsE,"aw",@nobits
	.sectionflags	@""
	.align	16
	.zero		1024


//--------------------- .nv.shared._ZN7cutlass13device_kernelIN5flash11enable_sm90INS1_16FlashAttnFwdSm90INS1_25CollectiveMainloopFwdSm90ILi2EN4cute5tupleIJNS5_1CILi1EEES8_S8_EEENS6_IJNS7_ILi192EEENS7_ILi128EEENS7_ILi96EEEEEELi96ENS_6half_tEfNS_4arch4Sm90ELb0ELb1ELb1ELb1ELb1ELb1ELb0ELb0ELb1ELb1ELb1ELb0EEENS1_21CollectiveEpilogueFwdINS6_IJSA_SC_SB_EEES9_SE_SG_Li384ELb1ELb1ELb1ELb0EEENS1_36VarlenDynamicPersistentTileSchedulerILi192ELi128ELi384ELi128ELb1ELb1ELb1ELb1ELb0ELb1EEEEEEEEEvNT_6ParamsE --------------------------
	.section	.nv.shared._ZN7cutlass13device_kernelIN5flash11enable_sm90INS1_16FlashAttnFwdSm90INS1_25CollectiveMainloopFwdSm90ILi2EN4cute5tupleIJNS5_1CILi1EEES8_S8_EEENS6_IJNS7_ILi192EEENS7_ILi128EEENS7_ILi96EEEEEELi96ENS_6half_tEfNS_4arch4Sm90ELb0ELb1ELb1ELb1ELb1ELb1ELb0ELb0ELb1ELb1ELb1ELb0EEENS1_21CollectiveEpilogueFwdINS6_IJSA_SC_SB_EEES9_SE_SG_Li384ELb1ELb1ELb1ELb0EEENS1_36VarlenDynamicPersistentTileSchedulerILi192ELi128ELi384ELi128ELb1ELb1ELb1ELb1ELb0ELb1EEEEEEEEEvNT_6ParamsE,"aw",@nobits
	.sectionflags	@""
	.align	16
	.zero		1024


//--------------------- .nv.shared._ZN7cutlass13device_kernelIN5flash11enable_sm90INS1_16FlashAttnFwdSm90INS1_25CollectiveMainloopFwdSm90ILi2EN4cute5tupleIJNS5_1CILi1EEES8_S8_EEENS6_IJNS7_ILi192EEENS7_ILi128EEENS7_ILi96EEEEEELi96ENS_6half_tEfNS_4arch4Sm90ELb1ELb0ELb1ELb0ELb1ELb0ELb0ELb0ELb1ELb1ELb1ELb0EEENS1_21CollectiveEpilogueFwdINS6_IJSA_SC_SB_EEES9_SE_SG_Li384ELb0ELb1ELb1ELb0EEENS1_19SingleTileSchedulerILb0ELb1ELb1ELi192EEEEEEEEEvNT_6ParamsE --------------------------
	.section	.nv.shared._ZN7cutlass13device_kernelIN5flash11enable_sm90INS1_16FlashAttnFwdSm90INS1_25CollectiveMainloopFwdSm90ILi2EN4cute5tupleIJNS5_1CILi1EEES8_S8_EEENS6_IJNS7_ILi192EEENS7_ILi128EEENS7_ILi96EEEEEELi96ENS_6half_tEfNS_4arch4Sm90ELb1ELb0ELb1ELb0ELb1ELb0ELb0ELb0ELb1ELb1ELb1ELb0EEENS1_21CollectiveEpilogueFwdINS6_IJSA_SC_SB_EEES9_SE_SG_Li384ELb0ELb1ELb1ELb0EEENS1_19SingleTileSchedulerILb0ELb1ELb1ELi192EEEEEEEEEvNT_6ParamsE,"aw",@nobits
	.sectionflags	@""
	.align	16
	.zero		1024


//--------------------- .nv.shared._ZN7cutlass13device_kernelIN5flash11enable_sm90INS1_16FlashAttnFwdSm90INS1_25CollectiveMainloopFwdSm90ILi2EN4cute5tupleIJNS5_1CILi1EEES8_S8_EEENS6_IJNS7_ILi192EEENS7_ILi128EEENS7_ILi96EEEEEELi96ENS_6half_tEfNS_4arch4Sm90ELb1ELb0ELb1ELb1ELb1ELb0ELb0ELb0ELb1ELb1ELb1ELb0EEENS1_21CollectiveEpilogueFwdINS6_IJSA_SC_SB_EEES9_SE_SG_Li384ELb1ELb1ELb1ELb0EEENS1_36VarlenDynamicPersistentTileSchedulerILi192ELi128ELi384ELi128ELb1ELb1ELb1ELb1ELb1ELb1EEEEEEEEEvNT_6ParamsE --------------------------
	.section	.nv.shared._ZN7cutlass13device_kernelIN5flash11enable_sm90INS1_16FlashAttnFwdSm90INS1_25CollectiveMainloopFwdSm90ILi2EN4cute5tupleIJNS5_1CILi1EEES8_S8_EEENS6_IJNS7_ILi192EEENS7_ILi128EEENS7_ILi96EEEEEELi96ENS_6half_tEfNS_4arch4Sm90ELb1ELb0ELb1ELb1ELb1ELb0ELb0ELb0ELb1ELb1ELb1ELb0EEENS1_21CollectiveEpilogueFwdINS6_IJSA_SC_SB_EEES9_SE_SG_Li384ELb1ELb1ELb1ELb0EEENS1_36VarlenDynamicPersistentTileSchedulerILi192ELi128ELi384ELi128ELb1ELb1ELb1ELb1ELb1ELb1EEEEEEEEEvNT_6ParamsE,"aw",@nobits
	.sectionflags	@""
	.align	16
	.zero		1024


//--------------------- .nv.shared._ZN7cutlass13device_kernelIN5flash11enable_sm90INS1_16FlashAttnFwdSm90INS1_25CollectiveMainloopFwdSm90ILi2EN4cute5tupleIJNS5_1CILi1EEES8_S8_EEENS6_IJNS7_ILi192EEENS7_ILi128EEENS7_ILi96EEEEEELi96ENS_6half_tEfNS_4arch4Sm90ELb1ELb0ELb1ELb1ELb1ELb1ELb0ELb0ELb1ELb1ELb1ELb0EEENS1_21CollectiveEpilogueFwdINS6_IJSA_SC_SB_EEES9_SE_SG_Li384ELb1ELb1ELb1ELb0EEENS1_36VarlenDynamicPersistentTileSchedulerILi192ELi128ELi384ELi128ELb1ELb1ELb1ELb1ELb1ELb1EEEEEEEEEvNT_6ParamsE --------------------------
	.section	.nv.shared._ZN7cutlass13device_kernelIN5flash11enable_sm90INS1_16FlashAttnFwdSm90INS1_25CollectiveMainloopFwdSm90ILi2EN4cute5tupleIJNS5_1CILi1EEES8_S8_EEENS6_IJNS7_ILi192EEENS7_ILi128EEENS7_ILi96EEEEEELi96ENS_6half_tEfNS_4arch4Sm90ELb1ELb0ELb1ELb1ELb1ELb1ELb0ELb0ELb1ELb1ELb1ELb0EEENS1_21CollectiveEpilogueFwdINS6_IJSA_SC_SB_EEES9_SE_SG_Li384ELb1ELb1ELb1ELb0EEENS1_36VarlenDynamicPersistentTileSchedulerILi192ELi128ELi384ELi128ELb1ELb1ELb1ELb1ELb1ELb1EEEEEEEEEvNT_6ParamsE,"aw",@nobits
	.sectionflags	@""
	.align	16
	.zero		1024


//--------------------- .nv.shared._ZN7cutlass13device_kernelIN5flash11enable_sm90INS1_16FlashAttnFwdSm90INS1_25CollectiveMainloopFwdSm90ILi2EN4cute5tupleIJNS5_1CILi1EEES8_S8_EEENS6_IJNS7_ILi192EEENS7_ILi128EEENS7_ILi64EEEEEELi64ENS_6half_tEfNS_4arch4Sm90ELb0ELb0ELb1ELb0ELb1ELb0ELb0ELb1ELb1ELb1ELb1ELb0EEENS1_21CollectiveEpilogueFwdINS6_IJSA_SC_SB_EEES9_SE_SG_Li384ELb0ELb1ELb1ELb0EEENS1_19SingleTileSchedulerILb0ELb1ELb1ELi192EEEEEEEEEvNT_6ParamsE --------------------------
	.section	.nv.shared._ZN7cutlass13device_kernelIN5flash11enable_sm90INS1_16FlashAttnFwdSm90INS1_25CollectiveMainloopFwdSm90ILi2EN4cute5tupleIJNS5_1CILi1EEES8_S8_EEENS6_IJNS7_ILi192EEENS7_ILi128EEENS7_ILi64EEEEEELi64ENS_6half_tEfNS_4arch4Sm90ELb0ELb0ELb1ELb0ELb1ELb0ELb0ELb1ELb1ELb1ELb1ELb0EEENS1_21CollectiveEpilogueFwdINS6_IJSA_SC_SB_EEES9_SE_SG_Li384ELb0ELb1ELb1ELb0EEENS1_19SingleTileSchedulerILb0ELb1ELb1ELi192EEEEEEEEEvNT_6ParamsE,"aw",@nobits
	.sectionflags	@""
	.align	16
	.zero		1024


//--------------------- .nv.shared._ZN7cutlass13device_kernelIN5flash11enable_sm90INS1_16FlashAttnFwdSm90INS1_25CollectiveMainloopFwdSm90ILi2EN4cute5tupleIJNS5_1CILi1EEES8_S8_EEENS6_IJNS7_ILi192EEENS7_ILi128EEENS7_ILi64EEEEEELi64ENS_6half_tEfNS_4arch4Sm90ELb0ELb0ELb1ELb1ELb1ELb0ELb0ELb1ELb1ELb1ELb1ELb0EEENS1_21CollectiveEpilogueFwdINS6_IJSA_SC_SB_EEES9_SE_SG_Li384ELb1ELb1ELb1ELb0EEENS1_36VarlenDynamicPersistentTileSchedulerILi192ELi128ELi384ELi128ELb1ELb1ELb1ELb0ELb1ELb1EEEEEEEEEvNT_6ParamsE --------------------------
	.section	.nv.shared._ZN7cutlass13device_kernelIN5flash11enable_sm90INS1_16FlashAttnFwdSm90INS1_25CollectiveMainloopFwdSm90ILi2EN4cute5tupleIJNS5_1CILi1EEES8_S8_EEENS6_IJNS7_ILi192EEENS7_ILi128EEENS7_ILi64EEEEEELi64ENS_6half_tEfNS_4arch4Sm90ELb0ELb0ELb1ELb1ELb1ELb0ELb0ELb1ELb1ELb1ELb1ELb0EEENS1_21CollectiveEpilogueFwdINS6_IJSA_SC_SB_EEES9_SE_SG_Li384ELb1ELb1ELb1ELb0EEENS1_36VarlenDynamicPersistentTileSchedulerILi192ELi128ELi384ELi128ELb1ELb1ELb1ELb0ELb1ELb1EEEEEEEEEvNT_6ParamsE,"aw",@nobits
	.sectionflags	@""
	.align	16
	.zero		1024


//--------------------- .nv.shared._ZN7cutlass13device_kernelIN5flash11enable_sm90INS1_16FlashAttnFwdSm90INS1_25CollectiveMainloopFwdSm90ILi2EN4cute5tupleIJNS5_1CILi1EEES8_S8_EEENS6_IJNS7_ILi192EEENS7_ILi128EEENS7_ILi64EEEEEELi64ENS_6half_tEfNS_4arch4Sm90ELb0ELb0ELb1ELb1ELb1ELb1ELb0ELb1ELb1ELb1ELb1ELb0EEENS1_21CollectiveEpilogueFwdINS6_IJSA_SC_SB_EEES9_SE_SG_Li384ELb1ELb1ELb1ELb0EEENS1_36VarlenDynamicPersistentTileSchedulerILi192ELi128ELi384ELi128ELb1ELb1ELb1ELb0ELb1ELb1EEEEEEEEEvNT_6ParamsE --------------------------
	.section	.nv.shared._ZN7cutlass13device_kernelIN5flash11enable_sm90INS1_16FlashAttnFwdSm90INS1_25CollectiveMainloopFwdSm90ILi2EN4cute5tupleIJNS5_1CILi1EEES8_S8_EEENS6_IJNS7_ILi192EEENS7_ILi128EEENS7_ILi64EEEEEELi64ENS_6half_tEfNS_4arch4Sm90ELb0ELb0ELb1ELb1ELb1ELb1ELb0ELb1ELb1ELb1ELb1ELb0EEENS1_21CollectiveEpilogueFwdINS6_IJSA_SC_SB_EEES9_SE_SG_Li384ELb1ELb1ELb1ELb0EEENS1_36VarlenDynamicPersistentTileSchedulerILi192ELi128ELi384ELi128ELb1ELb1ELb1ELb0ELb1ELb1EEEEEEEEEvNT_6ParamsE,"aw",@nobits
	.sectionflags	@""
	.align	16
	.zero		1024


//--------------------- .nv.shared._ZN7cutlass13device_kernelIN5flash11enable_sm90INS1_16FlashAttnFwdSm90INS1_25CollectiveMainloopFwdSm90ILi2EN4cute5tupleIJNS5_1CILi1EEES8_S8_EEENS6_IJNS7_ILi192EEENS7_ILi128EEENS7_ILi64EEEEEELi64ENS_6half_tEfNS_4arch4Sm90ELb0ELb1ELb1ELb0ELb1ELb0ELb0ELb1ELb1ELb1ELb1ELb0EEENS1_21CollectiveEpilogueFwdINS6_IJSA_SC_SB_EEES9_SE_SG_Li384ELb0ELb1ELb1ELb0EEENS1_19SingleTileSchedulerILb0ELb1ELb1ELi192EEEEEEEEEvNT_6ParamsE --------------------------
	.section	.nv.shared._ZN7cutlass13device_kernelIN5flash11enable_sm90INS1_16FlashAttnFwdSm90INS1_25CollectiveMainloopFwdSm90ILi2EN4cute5tupleIJNS5_1CILi1EEES8_S8_EEENS6_IJNS7_ILi192EEENS7_ILi128EEENS7_ILi64EEEEEELi64ENS_6half_tEfNS_4arch4Sm90ELb0ELb1ELb1ELb0ELb1ELb0ELb0ELb1ELb1ELb1ELb1ELb0EEENS1_21CollectiveEpilogueFwdINS6_IJSA_SC_SB_EEES9_SE_SG_Li384ELb0ELb1ELb1ELb0EEENS1_19SingleTileSchedulerILb0ELb1ELb1ELi192EEEEEEEEEvNT_6ParamsE,"aw",@nobits
	.sectionflags	@""
	.align	16
	.zero		1024


//--------------------- .nv.shared._ZN7cutlass13device_kernelIN5flash11enable_sm90INS1_16FlashAttnFwdSm90INS1_25CollectiveMainloopFwdSm90ILi2EN4cute5tupleIJNS5_1CILi1EEES8_S8_EEENS6_IJNS7_ILi192EEENS7_ILi128EEENS7_ILi64EEEEEELi64ENS_6half_tEfNS_4arch4Sm90ELb0ELb1ELb1ELb1ELb1ELb0ELb0ELb1ELb1ELb1ELb1ELb0EEENS1_21CollectiveEpilogueFwdINS6_IJSA_SC_SB_EEES9_SE_SG_Li384ELb1ELb1ELb1ELb0EEENS1_36VarlenDynamicPersistentTileSchedulerILi192ELi128ELi384ELi128ELb1ELb1ELb1ELb1ELb0ELb1EEEEEEEEEvNT_6ParamsE --------------------------
	.section	.nv.shared._ZN7cutlass13device_kernelIN5flash11enable_sm90INS1_16FlashAttnFwdSm90INS1_25CollectiveMainloopFwdSm90ILi2EN4cute5tupleIJNS5_1CILi1EEES8_S8_EEENS6_IJNS7_ILi192EEENS7_ILi128EEENS7_ILi64EEEEEELi64ENS_6half_tEfNS_4arch4Sm90ELb0ELb1ELb1ELb1ELb1ELb0ELb0ELb1ELb1ELb1ELb1ELb0EEENS1_21CollectiveEpilogueFwdINS6_IJSA_SC_SB_EEES9_SE_SG_Li384ELb1ELb1ELb1ELb0EEENS1_36VarlenDynamicPersistentTileSchedulerILi192ELi128ELi384ELi128ELb1ELb1ELb1ELb1ELb0ELb1EEEEEEEEEvNT_6ParamsE,"aw",@nobits
	.sectionflags	@""
	.align	16
	.zero		1024


//--------------------- .nv.shared._ZN7cutlass13device_kernelIN5flash11enable_sm90INS1_16FlashAttnFwdSm90INS1_25CollectiveMainloopFwdSm90ILi2EN4cute5tupleIJNS5_1CILi1EEES8_S8_EEENS6_IJNS7_ILi192EEENS7_ILi128EEENS7_ILi64EEEEEELi64ENS_6half_tEfNS_4arch4Sm90ELb0ELb1ELb1ELb1ELb1ELb1ELb0ELb1ELb1ELb1ELb1ELb0EEENS1_21CollectiveEpilogueFwdINS6_IJSA_SC_SB_EEES9_SE_SG_Li384ELb1ELb1ELb1ELb0EEENS1_36VarlenDynamicPersistentTileSchedulerILi192ELi128ELi384ELi128ELb1ELb1ELb1ELb1ELb0ELb1EEEEEEEEEvNT_6ParamsE --------------------------
	.section	.nv.shared._ZN7cutlass13device_kernelIN5flash11enable_sm90INS1_16FlashAttnFwdSm90INS1_25CollectiveMainloopFwdSm90ILi2EN4cute5tupleIJNS5_1CILi1EEES8_S8_EEENS6_IJNS7_ILi192EEENS7_ILi128EEENS7_ILi64EEEEEELi64ENS_6half_tEfNS_4arch4Sm90ELb0ELb1ELb1ELb1ELb1ELb1ELb0ELb1ELb1ELb1ELb1ELb0EEENS1_21CollectiveEpilogueFwdINS6_IJSA_SC_SB_EEES9_SE_SG_Li384ELb1ELb1ELb1ELb0EEENS1_36VarlenDynamicPersistentTileSchedulerILi192ELi128ELi384ELi128ELb1ELb1ELb1ELb1ELb0ELb1EEEEEEEEEvNT_6ParamsE,"aw",@nobits
	.sectionflags	@""
	.align	16
	.zero		1024


//--------------------- .nv.shared._ZN7cutlass13device_kernelIN5flash11enable_sm90INS1_16FlashAttnFwdSm90INS1_25CollectiveMainloopFwdSm90ILi2EN4cute5tupleIJNS5_1CILi1EEES8_S8_EEENS6_IJNS7_ILi192EEENS7_ILi128EEENS7_ILi64EEEEEELi64ENS_6half_tEfNS_4arch4Sm90ELb1ELb0ELb1ELb0ELb1ELb0ELb0ELb1ELb1ELb1ELb1ELb0EEENS1_21CollectiveEpilogueFwdINS6_IJSA_SC_SB_EEES9_SE_SG_Li384ELb0ELb1ELb1ELb0EEENS1_19SingleTileSchedulerILb0ELb1ELb1ELi192EEEEEEEEEvNT_6ParamsE --------------------------
	.section	.nv.shared._ZN7cutlass13device_kernelIN5flash11enable_sm90INS1_16FlashAttnFwdSm90INS1_25CollectiveMainloopFwdSm90ILi2EN4cute5tupleIJNS5_1CILi1EEES8_S8_EEENS6_IJNS7_ILi192EEENS7_ILi128EEENS7_ILi64EEEEEELi64ENS_6half_tEfNS_4arch4Sm90ELb1ELb0ELb1ELb0ELb1ELb0ELb0ELb1ELb1ELb1ELb1ELb0EEENS1_21CollectiveEpilogueFwdINS6_IJSA_SC_SB_EEES9_SE_SG_Li384ELb0ELb1ELb1ELb0EEENS1_19SingleTileSchedulerILb0ELb1ELb1ELi192EEEEEEEEEvNT_6ParamsE,"aw",@nobits
	.sectionflags	@""
	.align	16
	.zero		1024


//--------------------- .nv.shared._ZN7cutlass13device_kernelIN5flash11enable_sm90INS1_16FlashAttnFwdSm90INS1_25CollectiveMainloopFwdSm90ILi2EN4cute5tupleIJNS5_1CILi1EEES8_S8_EEENS6_IJNS7_ILi192EEENS7_ILi128EEENS7_ILi64EEEEEELi64ENS_6half_tEfNS_4arch4Sm90ELb1ELb0ELb1ELb1ELb1ELb0ELb0ELb1ELb1ELb1ELb1ELb0EEENS1_21CollectiveEpilogueFwdINS6_IJSA_SC_SB_EEES9_SE_SG_Li384ELb1ELb1ELb1ELb0EEENS1_36VarlenDynamicPersistentTileSchedulerILi192ELi128ELi384ELi128ELb1ELb1ELb1ELb1ELb1ELb1EEEEEEEEEvNT_6ParamsE --------------------------
	.section	.nv.shared._ZN7cutlass13device_kernelIN5flash11enable_sm90INS1_16FlashAttnFwdSm90INS1_25CollectiveMainloopFwdSm90ILi2EN4cute5tupleIJNS5_1CILi1EEES8_S8_EEENS6_IJNS7_ILi192EEENS7_ILi128EEENS7_ILi64EEEEEELi64ENS_6half_tEfNS_4arch4Sm90ELb1ELb0ELb1ELb1ELb1ELb0ELb0ELb1ELb1ELb1ELb1ELb0EEENS1_21CollectiveEpilogueFwdINS6_IJSA_SC_SB_EEES9_SE_SG_Li384ELb1ELb1ELb1ELb0EEENS1_36VarlenDynamicPersistentTileSchedulerILi192ELi128ELi384ELi128ELb1ELb1ELb1ELb1ELb1ELb1EEEEEEEEEvNT_6ParamsE,"aw",@nobits
	.sectionflags	@""
	.align	16
	.zero		1024


//--------------------- .nv.shared._ZN7cutlass13device_kernelIN5flash11enable_sm90INS1_16FlashAttnFwdSm90INS1_25CollectiveMainloopFwdSm90ILi2EN4cute5tupleIJNS5_1CILi1EEES8_S8_EEENS6_IJNS7_ILi192EEENS7_ILi128EEENS7_ILi64EEEEEELi64ENS_6half_tEfNS_4arch4Sm90ELb1ELb0ELb1ELb1ELb1ELb1ELb0ELb1ELb1ELb1ELb1ELb0EEENS1_21CollectiveEpilogueFwdINS6_IJSA_SC_SB_EEES9_SE_SG_Li384ELb1ELb1ELb1ELb0EEENS1_36VarlenDynamicPersistentTileSchedulerILi192ELi128ELi384ELi128ELb1ELb1ELb1ELb1ELb1ELb1EEEEEEEEEvNT_6ParamsE --------------------------
	.section	.nv.shared._ZN7cutlass13device_kernelIN5flash11enable_sm90INS1_16FlashAttnFwdSm90INS1_25CollectiveMainloopFwdSm90ILi2EN4cute5tupleIJNS5_1CILi1EEES8_S8_EEENS6_IJNS7_ILi192EEENS7_ILi128EEENS7_ILi64EEEEEELi64ENS_6half_tEfNS_4arch4Sm90ELb1ELb0ELb1ELb1ELb1ELb1ELb0ELb1ELb1ELb1ELb1ELb0EEENS1_21CollectiveEpilogueFwdINS6_IJSA_SC_SB_EEES9_SE_SG_Li384ELb1ELb1ELb1ELb0EEENS1_36VarlenDynamicPersistentTileSchedulerILi192ELi128ELi384ELi128ELb1ELb1ELb1ELb1ELb1ELb1EEEEEEEEEvNT_6ParamsE,"aw",@nobits
	.sectionflags	@""
	.align	16
	.zero		1024


//--------------------- .nv.constant0._ZN7cutlass13device_kernelIN5flash11enable_sm90INS1_16FlashAttnFwdSm90INS1_25CollectiveMainloopFwdSm90ILi2EN4cute5tupleIJNS5_1CILi1EEES8_S8_EEENS6_IJNS7_ILi128EEENS7_ILi80EEENS7_ILi256EEEEEELi256ENS_6half_tEfNS_4arch4Sm90ELb0ELb0ELb1ELb0ELb1ELb0ELb0ELb1ELb1ELb1ELb1ELb0EEENS1_21CollectiveEpilogueFwdINS6_IJSA_SC_SB_EEES9_SE_SG_Li256ELb0ELb1ELb1ELb0EEENS1_19SingleTileSchedulerILb0ELb1ELb1ELi128EEEEEEEEEvNT_6ParamsE --------------------------
	.section	.nv.constant0._ZN7cutlass13device_kernelIN5flash11enable_sm90INS1_16FlashAttnFwdSm90INS1_25CollectiveMainloopFwdSm90ILi2EN4cute5tupleIJNS5_1CILi1EEES8_S8_EEENS6_IJNS7_ILi128EEENS7_ILi80EEENS7_ILi256EEEEEELi256ENS_6half_tEfNS_4arch4Sm90ELb0ELb0ELb1ELb0ELb1ELb0ELb0ELb1ELb1ELb1ELb1ELb0EEENS1_21CollectiveEpilogueFwdINS6_IJSA_SC_SB_EEES9_SE_SG_Li256ELb0ELb1ELb1ELb0EEENS1_19SingleTileSchedulerILb0ELb1ELb1ELi128EEEEEEEEEvNT_6ParamsE,"a",@progbits
	.sectionflags	@""
	.align	4
.nv.constant0._ZN7cutlass13device_kernelIN5flash11enable_sm90INS1_16FlashAttnFwdSm90INS1_25CollectiveMainloopFwdSm90ILi2EN4cute5tupleIJNS5_1CILi1EEES8_S8_EEENS6_IJNS7_ILi128EEENS7_ILi80EEENS7_ILi256EEEEEELi256ENS_6half_tEfNS_4arch4Sm90ELb0ELb0ELb1ELb0ELb1ELb0ELb0ELb1ELb1ELb1ELb1ELb0EEENS1_21CollectiveEpilogueFwdINS6_IJSA_SC_SB_EEES9_SE_SG_Li256ELb0ELb1ELb1ELb0EEENS1_19SingleTileSchedulerILb0ELb1ELb1ELi128EEEEEEEEEvNT_6ParamsE:
	.zero		3200


//--------------------- .nv.constant0._ZN7cutlass13device_kernelIN5flash11enable_sm90INS1_16FlashAttnFwdSm90INS1_25CollectiveMainloopFwdSm90ILi2EN4cute5tupleIJNS5_1CILi1EEES8_S8_EEENS6_IJNS7_ILi128EEENS7_ILi80EEENS7_ILi256EEEEEELi256ENS_6half_tEfNS_4arch4Sm90ELb0ELb0ELb1ELb1ELb1ELb0ELb0ELb1ELb1ELb1ELb1ELb0EEENS1_21CollectiveEpilogueFwdINS6_IJSA_SC_SB_EEES9_SE_SG_Li256ELb1ELb1ELb1ELb0EEENS1_36VarlenDynamicPersistentTileSchedulerILi128ELi80ELi256ELi128ELb1ELb1ELb1ELb0ELb1ELb1EEEEEEEEEvNT_6ParamsE --------------------------
	.section	.nv.constant0._ZN7cutlass13device_kernelIN5flash11enable_sm90INS1_16FlashAttnFwdSm90INS1_25CollectiveMainloopFwdSm90ILi2EN4cute5tupleIJNS5_1CILi1EEES8_S8_EEENS6_IJNS7_ILi128EEENS7_ILi80EEENS7_ILi256EEEEEELi256ENS_6half_tEfNS_4arch4Sm90ELb0ELb0ELb1ELb1ELb1ELb0ELb0ELb1ELb1ELb1ELb1ELb0EEENS1_21CollectiveEpilogueFwdINS6_IJSA_SC_SB_EEES9_SE_SG_Li256ELb1ELb1ELb1ELb0EEENS1_36VarlenDynamicPersistentTileSchedulerILi128ELi80ELi256ELi128ELb1ELb1ELb1ELb0ELb1ELb1EEEEEEEEEvNT_6ParamsE,"a",@progbits
	.sectionflags	@""
	.align	4
.nv.constant0._ZN7cutlass13device_kernelIN5flash11enable_sm90INS1_16FlashAttnFwdSm90INS1_25CollectiveMainloopFwdSm90ILi2EN4cute5tupleIJNS5_1CILi1EEES8_S8_EEENS6_IJNS7_ILi128EEENS7_ILi80EEENS7_ILi256EEEEEELi256ENS_6half_tEfNS_4arch4Sm90ELb0ELb0ELb1ELb1ELb1ELb0ELb0ELb1ELb1ELb1ELb1ELb0EEENS1_21CollectiveEpilogueFwdINS6_IJSA_SC_SB_EEES9_SE_SG_Li256ELb1ELb1ELb1ELb0EEENS1_36VarlenDynamicPersistentTileSchedulerILi128ELi80ELi256ELi128ELb1ELb1ELb1ELb0ELb1ELb1EEEEEEEEEvNT_6ParamsE:
	.zero		3328


//--------------------- .nv.constant0._ZN7cutlass13device_kernelIN5flash11enable_sm90INS1_16FlashAttnFwdSm90INS1_25CollectiveMainloopFwdSm90ILi2EN4cute5tupleIJNS5_1CILi1EEES8_S8_EEENS6_IJNS7_ILi128EEENS7_ILi80EEENS7_ILi256EEEEEELi256ENS_6half_tEfNS_4arch4Sm90ELb0ELb0ELb1ELb1ELb1ELb1ELb0ELb1ELb1ELb1ELb1ELb0EEENS1_21CollectiveEpilogueFwdINS6_IJSA_SC_SB_EEES9_SE_SG_Li256ELb1ELb1ELb1ELb0EEENS1_36VarlenDynamicPersistentTileSchedulerILi128ELi80ELi256ELi128ELb1ELb1ELb1ELb0ELb1ELb1EEEEEEEEEvNT_6ParamsE --------------------------
	.section	.nv.constant0._ZN7cutlass13device_kernelIN5flash11enable_sm90INS1_16FlashAttnFwdSm90INS1_25CollectiveMainloopFwdSm90ILi2EN4cute5tupleIJNS5_1CILi1EEES8_S8_EEENS6_IJNS7_ILi128EEENS7_ILi80EEENS7_ILi256EEEEEELi256ENS_6half_tEfNS_4arch4Sm90ELb0ELb0ELb1ELb1ELb1ELb1ELb0ELb1ELb1ELb1ELb1ELb0EEENS1_21CollectiveEpilogueFwdINS6_IJSA_SC_SB_EEES9_SE_SG_Li256ELb1ELb1ELb1ELb0EEENS1_36VarlenDynamicPersistentTileSchedulerILi128ELi80ELi256ELi128ELb1ELb1ELb1ELb0ELb1ELb1EEEEEEEEEvNT_6ParamsE,"a",@progbits
	.sectionflags	@""
	.align	4
.nv.constant0._ZN7cutlass13device_kernelIN5flash11enable_sm90INS1_16FlashAttnFwdSm90INS1_25CollectiveMainloopFwdSm90ILi2EN4cute5tupleIJNS5_1CILi1EEES8_S8_EEENS6_IJNS7_ILi128EEENS7_ILi80EEENS7_ILi256EEEEEELi256ENS_6half_tEfNS_4arch4Sm90ELb0ELb0ELb1ELb1ELb1ELb1ELb0ELb1ELb1ELb1ELb1ELb0EEENS1_21CollectiveEpilogueFwdINS6_IJSA_SC_SB_EEES9_SE_SG_Li256ELb1ELb1ELb1ELb0EEENS1_36VarlenDynamicPersistentTileSchedulerILi128ELi80ELi256ELi128ELb1ELb1ELb1ELb0ELb1ELb1EEEEEEEEEvNT_6ParamsE:
	.zero		3328


//--------------------- .nv.constant0._ZN7cutlass13device_kernelIN5flash11enable_sm90INS1_16FlashAttnFwdSm90INS1_25CollectiveMainloopFwdSm90ILi2EN4cute5tupleIJNS5_1CILi1EEES8_S8_EEENS6_IJNS7_ILi128EEENS7_ILi64EEENS7_ILi256EEEEEELi256ENS_6half_tEfNS_4arch4Sm90ELb0ELb1ELb1ELb0ELb1ELb0ELb0ELb1ELb1ELb1ELb1ELb0EEENS1_21CollectiveEpilogueFwdINS6_IJSA_SC_SB_EEES9_SE_SG_Li256ELb0ELb1ELb1ELb0EEENS1_19SingleTileSchedulerILb0ELb1ELb1ELi128EEEEEEEEEvNT_6ParamsE --------------------------
	.section	.nv.constant0._ZN7cutlass13device_kernelIN5flash11enable_sm90INS1_16FlashAttnFwdSm90INS1_25CollectiveMainloopFwdSm90ILi2EN4cute5tupleIJNS5_1CILi1EEES8_S8_EEENS6_IJNS7_ILi128EEENS7_ILi64EEENS7_ILi256EEEEEELi256ENS_6half_tEfNS_4arch4Sm90ELb0ELb1ELb1ELb0ELb1ELb0ELb0ELb1ELb1ELb1ELb1ELb0EEENS1_21CollectiveEpilogueFwdINS6_IJSA_SC_SB_EEES9_SE_SG_Li256ELb0ELb1ELb1ELb0EEENS1_19SingleTileSchedulerILb0ELb1ELb1ELi128EEEEEEEEEvNT_6ParamsE,"a",@progbits
	.sectionflags	@""
	.align	4
.nv.constant0._ZN7cutlass13device_kernelIN5flash11enable_sm90INS1_16FlashAttnFwdSm90INS1_25CollectiveMainloopFwdSm90ILi2EN4cute5tupleIJNS5_1CILi1EEES8_S8_EEENS6_IJNS7_ILi128EEENS7_ILi64EEENS7_ILi256EEEEEELi256ENS_6half_tEfNS_4arch4Sm90ELb0ELb1ELb1ELb0ELb1ELb0ELb0ELb1ELb1ELb1ELb1ELb0EEENS1_21CollectiveEpilogueFwdINS6_IJSA_SC_SB_EEES9_SE_SG_Li256ELb0ELb1ELb1ELb0EEENS1_19SingleTileSchedulerILb0ELb1ELb1ELi128EEEEEEEEEvNT_6ParamsE:
	.zero		3200


//--------------------- .nv.constant0._ZN7cutlass13device_kernelIN5flash11enable_sm90INS1_16FlashAttnFwdSm90INS1_25CollectiveMainloopFwdSm90ILi2EN4cute5tupleIJNS5_1CILi1EEES8_S8_EEENS6_IJNS7_ILi128EEENS7_ILi64EEENS7_ILi256EEEEEELi256ENS_6half_tEfNS_4arch4Sm90ELb0ELb1ELb1ELb1ELb1ELb0ELb0ELb1ELb1ELb1ELb1ELb0EEENS1_21CollectiveEpilogueFwdINS6_IJSA_SC_SB_EEES9_SE_SG_Li256ELb1ELb1ELb1ELb0EEENS1_36VarlenDynamicPersistentTileSchedulerILi128ELi64ELi256ELi128ELb1ELb1ELb1ELb1ELb0ELb1EEEEEEEEEvNT_6ParamsE --------------------------
	.section	.nv.constant0._ZN7cutlass13device_kernelIN5flash11enable_sm90INS1_16FlashAttnFwdSm90INS1_25CollectiveMainloopFwdSm90ILi2EN4cute5tupleIJNS5_1CILi1EEES8_S8_EEENS6_IJNS7_ILi128EEENS7_ILi64EEENS7_ILi256EEEEEELi256ENS_6half_tEfNS_4arch4Sm90ELb0ELb1ELb1ELb1ELb1ELb0ELb0ELb1ELb1ELb1ELb1ELb0EEENS1_21CollectiveEpilogueFwdINS6_IJSA_SC_SB_EEES9_SE_SG_Li256ELb1ELb1ELb1ELb0EEENS1_36VarlenDynamicPersistentTileSchedulerILi128ELi64ELi256ELi128ELb1ELb1ELb1ELb1ELb0ELb1EEEEEEEEEvNT_6ParamsE,"a",@progbits
	.sectionflags	@""
	.align	4
.nv.constant0._ZN7cutlass13device_kernelIN5flash11enable_sm90INS1_16FlashAttnFwdSm90INS1_25CollectiveMainloopFwdSm90ILi2EN4cute5tupleIJNS5_1CILi1EEES8_S8_EEENS6_IJNS7_ILi128EEENS7_ILi64EEENS7_ILi256EEEEEELi256ENS_6half_tEfNS_4arch4Sm90ELb0ELb1ELb1ELb1ELb1ELb0ELb0ELb1ELb1ELb1ELb1ELb0EEENS1_21CollectiveEpilogueFwdINS6_IJSA_SC_SB_EEES9_SE_SG_Li256ELb1ELb1ELb1ELb0EEENS1_36VarlenDynamicPersistentTileSchedulerILi128ELi64ELi256ELi128ELb1ELb1ELb1ELb1ELb0ELb1EEEEEEEEEvNT_6ParamsE:
	.zero		3328


//--------------------- .nv.constant0._ZN7cutlass13device_kernelIN5flash11enable_sm90INS1_16FlashAttnFwdSm90INS1_25CollectiveMainloopFwdSm90ILi2EN4cute5tupleIJNS5_1CILi1EEES8_S8_EEENS6_IJNS7_ILi128EEENS7_ILi64EEENS7_ILi256EEEEEELi256ENS_6half_tEfNS_4arch4Sm90ELb0ELb1ELb1ELb1ELb1ELb1ELb0ELb1ELb1ELb1ELb1ELb0EEENS1_21CollectiveEpilogueFwdINS6_IJSA_SC_SB_EEES9_SE_SG_Li256ELb1ELb1ELb1ELb0EEENS1_36VarlenDynamicPersistentTileSchedulerILi128ELi64ELi256ELi128ELb1ELb1ELb1ELb1ELb0ELb1EEEEEEEEEvNT_6ParamsE --------------------------
	.section	.nv.constant0._ZN7cutlass13device_kernelIN5flash11enable_sm90INS1_16FlashAttnFwdSm90INS1_25CollectiveMainloopFwdSm90ILi2EN4cute5tupleIJNS5_1CILi1EEES8_S8_EEENS6_IJNS7_ILi128EEENS7_ILi64EEENS7_ILi256EEEEEELi256ENS_6half_tEfNS_4arch4Sm90ELb0ELb1ELb1ELb1ELb1ELb1ELb0ELb1ELb1ELb1ELb1ELb0EEENS1_21CollectiveEpilogueFwdINS6_IJSA_SC_SB_EEES9_SE_SG_Li256ELb1ELb1ELb1ELb0EEENS1_36VarlenDynamicPersistentTileSchedulerILi128ELi64ELi256ELi128ELb1ELb1ELb1ELb1ELb0ELb1EEEEEEEEEvNT_6ParamsE,"a",@progbits
	.sectionflags	@""
	.align	4
.nv.constant0._ZN7cutlass13device_kernelIN5flash11enable_sm90INS1_16FlashAttnFwdSm90INS1_25CollectiveMainloopFwdSm90ILi2EN4cute5tupleIJNS5_1CILi1EEES8_S8_EEENS6_IJNS7_ILi128EEENS7_ILi64EEENS7_ILi256EEEEEELi256ENS_6half_tEfNS_4arch4Sm90ELb0ELb1ELb1ELb1ELb1ELb1ELb0ELb1ELb1ELb1ELb1ELb0EEENS1_21CollectiveEpilogueFwdINS6_IJSA_SC_SB_EEES9_SE_SG_Li256ELb1ELb1ELb1ELb0EEENS1_36VarlenDynamicPersistentTileSchedulerILi128ELi64ELi256ELi128ELb1ELb1ELb1ELb1ELb0ELb1EEEEEEEEEvNT_6ParamsE:
	.zero		3328


//--------------------- .nv.constant0._ZN7cutlass13device_kernelIN5flash11enable_sm90INS1_16FlashAttnFwdSm90INS1_25CollectiveMainloopFwdSm90ILi2EN4cute5tupleIJNS5_1CILi1EEES8_S8_EEENS6_IJNS7_ILi128EEENS7_ILi80EEENS7_ILi256EEEEEELi256ENS_6half_tEfNS_4arch4Sm90ELb1ELb0ELb1ELb0ELb1ELb0ELb0ELb1ELb1ELb1ELb1ELb0EEENS1_21CollectiveEpilogueFwdINS6_IJSA_SC_SB_EEES9_SE_SG_Li256ELb0ELb1ELb1ELb0EEENS1_19SingleTileSchedulerILb0ELb1ELb1ELi128EEEEEEEEEvNT_6ParamsE --------------------------
	.section	.nv.constant0._ZN7cutlass13device_kernelIN5flash11enable_sm90INS1_16FlashAttnFwdSm90INS1_25CollectiveMainloopFwdSm90ILi2EN4cute5tupleIJNS5_1CILi1EEES8_S8_EEENS6_IJNS7_ILi128EEENS7_ILi80EEENS7_ILi256EEEEEELi256ENS_6half_tEfNS_4arch4Sm90ELb1ELb0ELb1ELb0ELb1ELb0ELb0ELb1ELb1ELb1ELb1ELb0EEENS1_21CollectiveEpilogueFwdINS6_IJSA_SC_SB_EEES9_SE_SG_Li256ELb0ELb1ELb1ELb0EEENS1_19SingleTileSchedulerILb0ELb1ELb1ELi128EEEEEEEEEvNT_6ParamsE,"a",@progbits
	.sectionflags	@""
	.align	4
.nv.constant0._ZN7cutlass13device_kernelIN5flash11enable_sm90INS1_16FlashAttnFwdSm90INS1_25CollectiveMainloopFwdSm90ILi2EN4cute5tupleIJNS5_1CILi1EEES8_S8_EEENS6_IJNS7_ILi128EEENS7_ILi80EEENS7_ILi256EEEEEELi256ENS_6half_tEfNS_4arch4Sm90ELb1ELb0ELb1ELb0ELb1ELb0ELb0ELb1ELb1ELb1ELb1ELb0EEENS1_21CollectiveEpilogueFwdINS6_IJSA_SC_SB_EEES9_SE_SG_Li256ELb0ELb1ELb1ELb0EEENS1_19SingleTileSchedulerILb0ELb1ELb1ELi128EEEEEEEEEvNT_6ParamsE:
	.zero		3200


//--------------------- .nv.constant0._ZN7cutlass13device_kernelIN5flash11enable_sm90INS1_16FlashAttnFwdSm90INS1_25CollectiveMainloopFwdSm90ILi2EN4cute5tupleIJNS5_1CILi1EEES8_S8_EEENS6_IJNS7_ILi128EEENS7_ILi80EEENS7_ILi256EEEEEELi256ENS_6half_tEfNS_4arch4Sm90ELb1ELb0ELb1ELb1ELb1ELb0ELb0ELb1ELb1ELb1ELb1ELb0EEENS1_21CollectiveEpilogueFwdINS6_IJSA_SC_SB_EEES9_SE_SG_Li256ELb1ELb1ELb1ELb0EEENS1_36VarlenDynamicPersistentTileSchedulerILi128ELi80ELi256ELi128ELb1ELb1ELb1ELb1ELb1ELb1EEEEEEEEEvNT_6ParamsE --------------------------
	.section	.nv.constant0._ZN7cutlass13device_kernelIN5flash11enable_sm90INS1_16FlashAttnFwdSm90INS1_25CollectiveMainloopFwdSm90ILi2EN4cute5tupleIJNS5_1CILi1EEES8_S8_EEENS6_IJNS7_ILi128EEENS7_ILi80EEENS7_ILi256EEEEEELi256ENS_6half_tEfNS_4arch4Sm90ELb1ELb0ELb1ELb1ELb1ELb0ELb0ELb1ELb1ELb1ELb1ELb0EEENS1_21CollectiveEpilogueFwdINS6_IJSA_SC_SB_EEES9_SE_SG_Li256ELb1ELb1ELb1ELb0EEENS1_36VarlenDynamicPersistentTileSchedulerILi128ELi80ELi256ELi128ELb1ELb1ELb1ELb1ELb1ELb1EEEEEEEEEvNT_6ParamsE,"a",@progbits
	.sectionflags	@""
	.align	4
.nv.constant0._ZN7cutlass13device_kernelIN5flash11enable_sm90INS1_16FlashAttnFwdSm90INS1_25CollectiveMainloopFwdSm90ILi2EN4cute5tupleIJNS5_1CILi1EEES8_S8_EEENS6_IJNS7_ILi128EEENS7_ILi80EEENS7_ILi256EEEEEELi256ENS_6half_tEfNS_4arch4Sm90ELb1ELb0ELb1ELb1ELb1ELb0ELb0ELb1ELb1ELb1ELb1ELb0EEENS1_21CollectiveEpilogueFwdINS6_IJSA_SC_SB_EEES9_SE_SG_Li256ELb1ELb1ELb1ELb0EEENS1_36VarlenDynamicPersistentTileSchedulerILi128ELi80ELi256ELi128ELb1ELb1ELb1ELb1ELb1ELb1EEEEEEEEEvNT_6ParamsE:
	.zero		3328


//--------------------- .nv.constant0._ZN7cutlass13device_kernelIN5flash11enable_sm90INS1_16FlashAttnFwdSm90INS1_25CollectiveMainloopFwdSm90ILi2EN4cute5tupleIJNS5_1CILi1EEES8_S8_EEENS6_IJNS7_ILi128EEENS7_ILi80EEENS7_ILi256EEEEEELi256ENS_6half_tEfNS_4arch4Sm90ELb1ELb0ELb1ELb1ELb1ELb1ELb0ELb1ELb1ELb1ELb1ELb0EEENS1_21CollectiveEpilogueFwdINS6_IJSA_SC_SB_EEES9_SE_SG_Li256ELb1ELb1ELb1ELb0EEENS1_36VarlenDynamicPersistentTileSchedulerILi128ELi80ELi256ELi128ELb1ELb1ELb1ELb1ELb1ELb1EEEEEEEEEvNT_6ParamsE --------------------------
	.section	.nv.constant0._ZN7cutlass13device_kernelIN5flash11enable_sm90INS1_16FlashAttnFwdSm90INS1_25CollectiveMainloopFwdSm90ILi2EN4cute5tupleIJNS5_1CILi1EEES8_S8_EEENS6_IJNS7_ILi128EEENS7_ILi80EEENS7_ILi256EEEEEELi256ENS_6half_tEfNS_4arch4Sm90ELb1ELb0ELb1ELb1ELb1ELb1ELb0ELb1ELb1ELb1ELb1ELb0EEENS1_21CollectiveEpilogueFwdINS6_IJSA_SC_SB_EEES9_SE_SG_Li256ELb1ELb1ELb1ELb0EEENS1_36VarlenDynamicPersistentTileSchedulerILi128ELi80ELi256ELi128ELb1ELb1ELb1ELb1ELb1ELb1EEEEEEEEEvNT_6ParamsE,"a",@progbits
	.sectionflags	@""
	.align	4
.nv.constant0._ZN7cutlass13device_kernelIN5flash11enable_sm90INS1_16FlashAttnFwdSm90INS1_25CollectiveMainloopFwdSm90ILi2EN4cute5tupleIJNS5_1CILi1EEES8_S8_EEENS6_IJNS7_ILi128EEENS7_ILi80EEENS7_ILi256EEEEEELi256ENS_6half_tEfNS_4arch4Sm90ELb1ELb0ELb1ELb1ELb1ELb1ELb0ELb1ELb1ELb1ELb1ELb0EEENS1_21CollectiveEpilogueFwdINS6_IJSA_SC_SB_EEES9_SE_SG_Li256ELb1ELb1ELb1ELb0EEENS1_36VarlenDynamicPersistentTileSchedulerILi128ELi80ELi256ELi128ELb1ELb1ELb1ELb1ELb1ELb1EEEEEEEEEvNT_6ParamsE:
	.zero		3328


//--------------------- .nv.constant0._ZN7cutlass13device_kernelIN5flash11enable_sm90INS1_16FlashAttnFwdSm90INS1_25CollectiveMainloopFwdSm90ILi2EN4cute5tupleIJNS5_1CILi1EEES8_S8_EEENS6_IJNS7_ILi128EEENS7_ILi96EEENS7_ILi192EEEEEELi192ENS_6half_tEfNS_4arch4Sm90ELb0ELb0ELb1ELb0ELb1ELb0ELb0ELb1ELb1ELb1ELb1ELb0EEENS1_21CollectiveEpilogueFwdINS6_IJSA_SC_SB_EEES9_SE_SG_Li256ELb0ELb1ELb1ELb0EEENS1_19SingleTileSchedulerILb0ELb1ELb1ELi128EEEEEEEEEvNT_6ParamsE --------------------------
	.section	.nv.constant0._ZN7cutlass13device_kernelIN5flash11enable_sm90INS1_16FlashAttnFwdSm90INS1_25CollectiveMainloopFwdSm90ILi2EN4cute5tupleIJNS5_1CILi1EEES8_S8_EEENS6_IJNS7_ILi128EEENS7_ILi96EEENS7_ILi192EEEEEELi192ENS_6half_tEfNS_4arch4Sm90ELb0ELb0ELb1ELb0ELb1ELb0ELb0ELb1ELb1ELb1ELb1ELb0EEENS1_21CollectiveEpilogueFwdINS6_IJSA_SC_SB_EEES9_SE_SG_Li256ELb0ELb1ELb1ELb0EEENS1_19SingleTileSchedulerILb0ELb1ELb1ELi128EEEEEEEEEvNT_6ParamsE,"a",@progbits
	.sectionflags	@""
	.align	4
.nv.constant0._ZN7cutlass13device_kernelIN5flash11enable_sm90INS1_16FlashAttnFwdSm90INS1_25CollectiveMainloopFwdSm90ILi2EN4cute5tupleIJNS5_1CILi1EEES8_S8_EEENS6_IJNS7_ILi128EEENS7_ILi96EEENS7_ILi192EEEEEELi192ENS_6half_tEfNS_4arch4Sm90ELb0ELb0ELb1ELb0ELb1ELb0ELb0ELb1ELb1ELb1ELb1ELb0EEENS1_21CollectiveEpilogueFwdINS6_IJSA_SC_SB_EEES9_SE_SG_Li256ELb0ELb1ELb1ELb0EEENS1_19SingleTileSchedulerILb0ELb1ELb1ELi128EEEEEEEEEvNT_6ParamsE:
	.zero		3200


//--------------------- .nv.constant0._ZN7cutlass13device_kernelIN5flash11enable_sm90INS1_16FlashAttnFwdSm90INS1_25CollectiveMainloopFwdSm90ILi2EN4cute5tupleIJNS5_1CILi1EEES8_S8_EEENS6_IJNS7_ILi128EEENS7_ILi96EEENS7_ILi192EEEEEELi192ENS_6half_tEfNS_4arch4Sm90ELb0ELb0ELb1ELb1ELb1ELb0ELb0ELb1ELb1ELb1ELb1ELb0EEENS1_21CollectiveEpilogueFwdINS6_IJSA_SC_SB_EEES9_SE_SG_Li256ELb1ELb1ELb1ELb0EEENS1_36VarlenDynamicPersistentTileSchedulerILi128ELi96ELi256ELi128ELb1ELb1ELb1ELb0ELb1ELb1EEEEEEEEEvNT_6ParamsE --------------------------
	.section	.nv.constant0._ZN7cutlass13device_kernelIN5flash11enable_sm90INS1_16FlashAttnFwdSm90INS1_25CollectiveMainloopFwdSm90ILi2EN4cute5tupleIJNS5_1CILi1EEES8_S8_EEENS6_IJNS7_ILi128EEENS7_ILi96EEENS7_ILi192EEEEEELi192ENS_6half_tEfNS_4arch4Sm90ELb0ELb0ELb1ELb1ELb1ELb0ELb0ELb1ELb1ELb1ELb1ELb0EEENS1_21CollectiveEpilogueFwdINS6_IJSA_SC_SB_EEES9_SE_SG_Li256ELb1ELb1ELb1ELb0EEENS1_36VarlenDynamicPersistentTileSchedulerILi128ELi96ELi256ELi128ELb1ELb1ELb1ELb0ELb1ELb1EEEEEEEEEvNT_6ParamsE,"a",@progbits
	.sectionflags	@""
	.align	4
.nv.constant0._ZN7cutlass13device_kernelIN5flash11enable_sm90INS1_16FlashAttnFwdSm90INS1_25CollectiveMainloopFwdSm90ILi2EN4cute5tupleIJNS5_1CILi1EEES8_S8_EEENS6_IJNS7_ILi128EEENS7_ILi96EEENS7_ILi192EEEEEELi192ENS_6half_tEfNS_4arch4Sm90ELb0ELb0ELb1ELb1ELb1ELb0ELb0ELb1ELb1ELb1ELb1ELb0EEENS1_21CollectiveEpilogueFwdINS6_IJSA_SC_SB_EEES9_SE_SG_Li256ELb1ELb1ELb1ELb0EEENS1_36VarlenDynamicPersistentTileSchedulerILi128ELi96ELi256ELi128ELb1ELb1ELb1ELb0ELb1ELb1EEEEEEEEEvNT_6ParamsE:
	.zero		3328


//--------------------- .nv.constant0._ZN7cutlass13device_kernelIN5flash11enable_sm90INS1_16FlashAttnFwdSm90INS1_25CollectiveMainloopFwdSm90ILi2EN4cute5tupleIJNS5_1CILi1EEES8_S8_EEENS6_IJNS7_ILi128EEENS7_ILi96EEENS7_ILi192EEEEEELi192ENS_6half_tEfNS_4arch4Sm90ELb0ELb0ELb1ELb1ELb1ELb1ELb0ELb1ELb1ELb1ELb1ELb0EEENS1_21CollectiveEpilogueFwdINS6_IJSA_SC_SB_EEES9_SE_SG_Li256ELb1ELb1ELb1ELb0EEENS1_36VarlenDynamicPersistentTileSchedulerILi128ELi96ELi256ELi128ELb1ELb1ELb1ELb0ELb1ELb1EEEEEEEEEvNT_6ParamsE --------------------------
	.section	.nv.constant0._ZN7cutlass13device_kernelIN5flash11enable_sm90INS1_16FlashAttnFwdSm90INS1_25CollectiveMainloopFwdSm90ILi2EN4cute5tupleIJNS5_1CILi1EEES8_S8_EEENS6_IJNS7_ILi128EEENS7_ILi96EEENS7_ILi192EEEEEELi192ENS_6half_tEfNS_4arch4Sm90ELb0ELb0ELb1ELb1ELb1ELb1ELb0ELb1ELb1ELb1ELb1ELb0EEENS1_21CollectiveEpilogueFwdINS6_IJSA_SC_SB_EEES9_SE_SG_Li256ELb1ELb1ELb1ELb0EEENS1_36VarlenDynamicPersistentTileSchedulerILi128ELi96ELi256ELi128ELb1ELb1ELb1ELb0ELb1ELb1EEEEEEEEEvNT_6ParamsE,"a",@progbits
	.sectionflags	@""
	.align	4
.nv.constant0._ZN7cutlass13device_kernelIN5flash11enable_sm90INS1_16FlashAttnFwdSm90INS1_25CollectiveMainloopFwdSm90ILi2EN4cute5tupleIJNS5_1CILi1EEES8_S8_EEENS6_IJNS7_ILi128EEENS7_ILi96EEENS7_ILi192EEEEEELi192ENS_6half_tEfNS_4arch4Sm90ELb0ELb0ELb1ELb1ELb1ELb1ELb0ELb1ELb1ELb1ELb1ELb0EEENS1_21CollectiveEpilogueFwdINS6_IJSA_SC_SB_EEES9_SE_SG_Li256ELb1ELb1ELb1ELb0EEENS1_36VarlenDynamicPersistentTileSchedulerILi128ELi96ELi256ELi128ELb1ELb1ELb1ELb0ELb1ELb1EEEEEEEEEvNT_6ParamsE:
	.zero		3328


//--------------------- .nv.constant0._ZN7cutlass13device_kernelIN5flash11enable_sm90INS1_16FlashAttnFwdSm90INS1_25CollectiveMainloopFwdSm90ILi2EN4cute5tupleIJNS5_1CILi1EEES8_S8_EEENS6_IJNS7_ILi128EEENS7_ILi96EEENS7_ILi192EEEEEELi192ENS_6half_tEfNS_4arch4Sm90ELb0ELb1ELb1ELb0ELb1ELb0ELb0ELb1ELb1ELb1ELb1ELb0EEENS1_21CollectiveEpilogueFwdINS6_IJSA_SC_SB_EEES9_SE_SG_Li256ELb0ELb1ELb1ELb0EEENS1_19SingleTileSchedulerILb0ELb1ELb1ELi128EEEEEEEEEvNT_6ParamsE --------------------------
	.section	.nv.constant0._ZN7cutlass13device_kernelIN5flash11enable_sm90INS1_16FlashAttnFwdSm90INS1_25CollectiveMainloopFwdSm90ILi2EN4cute5tupleIJNS5_1CILi1EEES8_S8_EEENS6_IJNS7_ILi128EEENS7_ILi96EEENS7_ILi192EEEEEELi192ENS_6half_tEfNS_4arch4Sm90ELb0ELb1ELb1ELb0ELb1ELb0ELb0ELb1ELb1ELb1ELb1ELb0EEENS1_21CollectiveEpilogueFwdINS6_IJSA_SC_SB_EEES9_SE_SG_Li256ELb0ELb1ELb1ELb0EEENS1_19SingleTileSchedulerILb0ELb1ELb1ELi128EEEEEEEEEvNT_6ParamsE,"a",@progbits
	.sectionflags	@""
	.align	4
.nv.constant0._ZN7cutlass13device_kernelIN5flash11enable_sm90INS1_16FlashAttnFwdSm90INS1_25CollectiveMainloopFwdSm90ILi2EN4cute5tupleIJNS5_1CILi1EEES8_S8_EEENS6_IJNS7_ILi128EEENS7_ILi96EEENS7_ILi192EEEEEELi192ENS_6half_tEfNS_4arch4Sm90ELb0ELb1ELb1ELb0ELb1ELb0ELb0ELb1ELb1ELb1ELb1ELb0EEENS1_21CollectiveEpilogueFwdINS6_IJSA_SC_SB_EEES9_SE_SG_Li256ELb0ELb1ELb1ELb0EEENS1_19SingleTileSchedulerILb0ELb1ELb1ELi128EEEEEEEEEvNT_6ParamsE:
	.zero		3200


//--------------------- .nv.constant0._ZN7cutlass13device_kernelIN5flash11enable_sm90INS1_16FlashAttnFwdSm90INS1_25CollectiveMainloopFwdSm90ILi2EN4cute5tupleIJNS5_1CILi1EEES8_S8_EEENS6_IJNS7_ILi128EEENS7_ILi96EEENS7_ILi192EEEEEELi192ENS_6half_tEfNS_4arch4Sm90ELb0ELb1ELb1ELb1ELb1ELb0ELb0ELb1ELb1ELb1ELb1ELb0EEENS1_21CollectiveEpilogueFwdINS6_IJSA_SC_SB_EEES9_SE_SG_Li256ELb1ELb1ELb1ELb0EEENS1_36VarlenDynamicPersistentTileSchedulerILi128ELi96ELi256ELi128ELb1ELb1ELb1ELb1ELb0ELb1EEEEEEEEEvNT_6ParamsE --------------------------
	.section	.nv.constant0._ZN7cutlass13device_kernelIN5flash11enable_sm90INS1_16FlashAttnFwdSm90INS1_25CollectiveMainloopFwdSm90ILi2EN4cute5tupleIJNS5_1CILi1EEES8_S8_EEENS6_IJNS7_ILi128EEENS7_ILi96EEENS7_ILi192EEEEEELi192ENS_6half_tEfNS_4arch4Sm90ELb0ELb1ELb1ELb1ELb1ELb0ELb0ELb1ELb1ELb1ELb1ELb0EEENS1_21CollectiveEpilogueFwdINS6_IJSA_SC_SB_EEES9_SE_SG_Li256ELb1ELb1ELb1ELb0EEENS1_36VarlenDynamicPersistentTileSchedulerILi128ELi96ELi256ELi128ELb1ELb1ELb1ELb1ELb0ELb1EEEEEEEEEvNT_6ParamsE,"a",@progbits
	.sectionflags	@""
	.align	4
.nv.constant0._ZN7cutlass13device_kernelIN5flash11enable_sm90INS1_16FlashAttnFwdSm90INS1_25CollectiveMainloopFwdSm90ILi2EN4cute5tupleIJNS5_1CILi1EEES8_S8_EEENS6_IJNS7_ILi128EEENS7_ILi96EEENS7_ILi192EEEEEELi192ENS_6half_tEfNS_4arch4Sm90ELb0ELb1ELb1ELb1ELb1ELb0ELb0ELb1ELb1ELb1ELb1ELb0EEENS1_21CollectiveEpilogueFwdINS6_IJSA_SC_SB_EEES9_SE_SG_Li256ELb1ELb1ELb1ELb0EEENS1_36VarlenDynamicPersistentTileSchedulerILi128ELi96ELi256ELi128ELb1ELb1ELb1ELb1ELb0ELb1EEEEEEEEEvNT_6ParamsE:
	.zero		3328


//--------------------- .nv.constant0._ZN7cutlass13device_kernelIN5flash11enable_sm90INS1_16FlashAttnFwdSm90INS1_25CollectiveMainloopFwdSm90ILi2EN4cute5tupleIJNS5_1CILi1EEES8_S8_EEENS6_IJNS7_ILi128EEENS7_ILi96EEENS7_ILi192EEEEEELi192ENS_6half_tEfNS_4arch4Sm90ELb0ELb1ELb1ELb1ELb1ELb1ELb0ELb1ELb1ELb1ELb1ELb0EEENS1_21CollectiveEpilogueFwdINS6_IJSA_SC_SB_EEES9_SE_SG_Li256ELb1ELb1ELb1ELb0EEENS1_36VarlenDynamicPersistentTileSchedulerILi128ELi96ELi256ELi128ELb1ELb1ELb1ELb1ELb0ELb1EEEEEEEEEvNT_6ParamsE --------------------------
	.section	.nv.constant0._ZN7cutlass13device_kernelIN5flash11enable_sm90INS1_16FlashAttnFwdSm90INS1_25CollectiveMainloopFwdSm90ILi2EN4cute5tupleIJNS5_1CILi1EEES8_S8_EEENS6_IJNS7_ILi128EEENS7_ILi96EEENS7_ILi192EEEEEELi192ENS_6half_tEfNS_4arch4Sm90ELb0ELb1ELb1ELb1ELb1ELb1ELb0ELb1ELb1ELb1ELb1ELb0EEENS1_21CollectiveEpilogueFwdINS6_IJSA_SC_SB_EEES9_SE_SG_Li256ELb1ELb1ELb1ELb0EEENS1_36VarlenDynamicPersistentTileSchedulerILi128ELi96ELi256ELi128ELb1ELb1ELb1ELb1ELb0ELb1EEEEEEEEEvNT_6ParamsE,"a",@progbits
	.sectionflags	@""
	.align	4
.nv.constant0._ZN7cutlass13device_kernelIN5flash11enable_sm90INS1_16FlashAttnFwdSm90INS1_25CollectiveMainloopFwdSm90ILi2EN4cute5tupleIJNS5_1CILi1EEES8_S8_EEENS6_IJNS7_ILi128EEENS7_ILi96EEENS7_ILi192EEEEEELi192ENS_6half_tEfNS_4arch4Sm90ELb0ELb1ELb1ELb1ELb1ELb1ELb0ELb1ELb1ELb1ELb1ELb0EEENS1_21CollectiveEpilogueFwdINS6_IJSA_SC_SB_EEES9_SE_SG_Li256ELb1ELb1ELb1ELb0EEENS1_36VarlenDynamicPersistentTileSchedulerILi128ELi96ELi256ELi128ELb1ELb1ELb1ELb1ELb0ELb1EEEEEEEEEvNT_6ParamsE:
	.zero		3328


//--------------------- .nv.constant0._ZN7cutlass13device_kernelIN5flash11enable_sm90INS1_16FlashAttnFwdSm90INS1_25CollectiveMainloopFwdSm90ILi2EN4cute5tupleIJNS5_1CILi1EEES8_S8_EEENS6_IJNS7_ILi128EEENS7_ILi96EEENS7_ILi192EEEEEELi192ENS_6half_tEfNS_4arch4Sm90ELb1ELb0ELb1ELb0ELb1ELb0ELb0ELb1ELb1ELb1ELb1ELb0EEENS1_21CollectiveEpilogueFwdINS6_IJSA_SC_SB_EEES9_SE_SG_Li256ELb0ELb1ELb1ELb0EEENS1_19SingleTileSchedulerILb0ELb1ELb1ELi128EEEEEEEEEvNT_6ParamsE --------------------------
	.section	.nv.constant0._ZN7cutlass13device_kernelIN5flash11enable_sm90INS1_16FlashAttnFwdSm90INS1_25CollectiveMainloopFwdSm90ILi2EN4cute5tupleIJNS5_1CILi1EEES8_S8_EEENS6_IJNS7_ILi128EEENS7_ILi96EEENS7_ILi192EEEEEELi192ENS_6half_tEfNS_4arch4Sm90ELb1ELb0ELb1ELb0ELb1ELb0ELb0ELb1ELb1ELb1ELb1ELb0EEENS1_21CollectiveEpilogueFwdINS6_IJSA_SC_SB_EEES9_SE_SG_Li256ELb0ELb1ELb1ELb0EEENS1_19SingleTileSchedulerILb0ELb1ELb1ELi128EEEEEEEEEvNT_6ParamsE,"a",@progbits
	.sectionflags	@""
	.align	4
.nv.constant0._ZN7cutlass13device_kernelIN5flash11enable_sm90INS1_16FlashAttnFwdSm90INS1_25CollectiveMainloopFwdSm90ILi2EN4cute5tupleIJNS5_1CILi1EEES8_S8_EEENS6_IJNS7_ILi128EEENS7_ILi96EEENS7_ILi192EEEEEELi192ENS_6half_tEfNS_4arch4Sm90ELb1ELb0ELb1ELb0ELb1ELb0ELb0ELb1ELb1ELb1ELb1ELb0EEENS1_21CollectiveEpilogueFwdINS6_IJSA_SC_SB_EEES9_SE_SG_Li256ELb0ELb1ELb1ELb0EEENS1_19SingleTileSchedulerILb0ELb1ELb1ELi128EEEEEEEEEvNT_6ParamsE:
	.zero		3200


//--------------------- .nv.constant0._ZN7cutlass13device_kernelIN5flash11enable_sm90INS1_16FlashAttnFwdSm90INS1_25CollectiveMainloopFwdSm90ILi2EN4cute5tupleIJNS5_1CILi1EEES8_S8_EEENS6_IJNS7_ILi128EEENS7_ILi96EEENS7_ILi192EEEEEELi192ENS_6half_tEfNS_4arch4Sm90ELb1ELb0ELb1ELb1ELb1ELb0ELb0ELb1ELb1ELb1ELb1ELb0EEENS1_21CollectiveEpilogueFwdINS6_IJSA_SC_SB_EEES9_SE_SG_Li256ELb1ELb1ELb1ELb0EEENS1_36VarlenDynamicPersistentTileSchedulerILi128ELi96ELi256ELi128ELb1ELb1ELb1ELb1ELb1ELb1EEEEEEEEEvNT_6ParamsE --------------------------
	.section	.nv.constant0._ZN7cutlass13device_kernelIN5flash11enable_sm90INS1_16FlashAttnFwdSm90INS1_25CollectiveMainloopFwdSm90ILi2EN4cute5tupleIJNS5_1CILi1EEES8_S8_EEENS6_IJNS7_ILi128EEENS7_ILi96EEENS7_ILi192EEEEEELi192ENS_6half_tEfNS_4arch4Sm90ELb1ELb0ELb1ELb1ELb1ELb0ELb0ELb1ELb1ELb1ELb1ELb0EEENS1_21CollectiveEpilogueFwdINS6_IJSA_SC_SB_EEES9_SE_SG_Li256ELb1ELb1ELb1ELb0EEENS1_36VarlenDynamicPersistentTileSchedulerILi128ELi96ELi256ELi128ELb1ELb1ELb1ELb1ELb1ELb1EEEEEEEEEvNT_6ParamsE,"a",@progbits
	.sectionflags	@""
	.align	4
.nv.constant0._ZN7cutlass13device_kernelIN5flash11enable_sm90INS1_16FlashAttnFwdSm90INS1_25CollectiveMainloopFwdSm90ILi2EN4cute5tupleIJNS5_1CILi1EEES8_S8_EEENS6_IJNS7_ILi128EEENS7_ILi96EEENS7_ILi192EEEEEELi192ENS_6half_tEfNS_4arch4Sm90ELb1ELb0ELb1ELb1ELb1ELb0ELb0ELb1ELb1ELb1ELb1ELb0EEENS1_21CollectiveEpilogueFwdINS6_IJSA_SC_SB_EEES9_SE_SG_Li256ELb1ELb1ELb1ELb0EEENS1_36VarlenDynamicPersistentTileSchedulerILi128ELi96ELi256ELi128ELb1ELb1ELb1ELb1ELb1ELb1EEEEEEEEEvNT_6ParamsE:
	.zero		3328


//--------------------- .nv.constant0._ZN7cutlass13device_kernelIN5flash11enable_sm90INS1_16FlashAttnFwdSm90INS1_25CollectiveMainloopFwdSm90ILi2EN4cute5tupleIJNS5_1CILi1EEES8_S8_EEENS6_IJNS7_ILi128EEENS7_ILi96EEENS7_ILi192EEEEEELi192ENS_6half_tEfNS_4arch4Sm90ELb1ELb0ELb1ELb1ELb1ELb1ELb0ELb1ELb1ELb1ELb1ELb0EEENS1_21CollectiveEpilogueFwdINS6_IJSA_SC_SB_EEES9_SE_SG_Li256ELb1ELb1ELb1ELb0EEENS1_36VarlenDynamicPersistentTileSchedulerILi128ELi96ELi256ELi128ELb1ELb1ELb1ELb1ELb1ELb1EEEEEEEEEvNT_6ParamsE --------------------------
	.section	.nv.constant0._ZN7cutlass13device_kernelIN5flash11enable_sm90INS1_16FlashAttnFwdSm90INS1_25CollectiveMainloopFwdSm90ILi2EN4cute5tupleIJNS5_1CILi1EEES8_S8_EEENS6_IJNS7_ILi128EEENS7_ILi96EEENS7_ILi192EEEEEELi192ENS_6half_tEfNS_4arch4Sm90ELb1ELb0ELb1ELb1ELb1ELb1ELb0ELb1ELb1ELb1ELb1ELb0EEENS1_21CollectiveEpilogueFwdINS6_IJSA_SC_SB_EEES9_SE_SG_Li256ELb1ELb1ELb1ELb0EEENS1_36VarlenDynamicPersistentTileSchedulerILi128ELi96ELi256ELi128ELb1ELb1ELb1ELb1ELb1ELb1EEEEEEEEEvNT_6ParamsE,"a",@progbits
	.sectionflags	@""
	.align	4
.nv.constant0._ZN7cutlass13device_kernelIN5flash11enable_sm90INS1_16FlashAttnFwdSm90INS1_25CollectiveMainloopFwdSm90ILi2EN4cute5tupleIJNS5_1CILi1EEES8_S8_EEENS6_IJNS7_ILi128EEENS7_ILi96EEENS7_ILi192EEEEEELi192ENS_6half_tEfNS_4arch4Sm90ELb1ELb0ELb1ELb1ELb1ELb1ELb0ELb1ELb1ELb1ELb1ELb0EEENS1_21CollectiveEpilogueFwdINS6_IJSA_SC_SB_EEES9_SE_SG_Li256ELb1ELb1ELb1ELb0EEENS1_36VarlenDynamicPersistentTileSchedulerILi128ELi96ELi256ELi128ELb1ELb1ELb1ELb1ELb1ELb1EEEEEEEEEvNT_6ParamsE:
	.zero		3328


//--------------------- .nv.constant0._ZN7cutlass13device_kernelIN5flash11enable_sm90INS1_16FlashAttnFwdSm90INS1_25CollectiveMainloopFwdSm90ILi2EN4cute5tupleIJNS5_1CILi1EEES8_S8_EEENS6_IJNS7_ILi128EEESA_SA_EEELi128ENS_6half_tEfNS_4arch4Sm90ELb0ELb0ELb1ELb0ELb1ELb0ELb0ELb1ELb1ELb1ELb1ELb0EEENS1_21CollectiveEpilogueFwdISB_S9_SC_SE_Li256ELb0ELb1ELb1ELb0EEENS1_19SingleTileSchedulerILb0ELb1ELb1ELi128EEEEEEEEEvNT_6ParamsE --------------------------
	.section	.nv.constant0._ZN7cutlass13device_kernelIN5flash11enable_sm90INS1_16FlashAttnFwdSm90INS1_25CollectiveMainloopFwdSm90ILi2EN4cute5tupleIJNS5_1CILi1EEES8_S8_EEENS6_IJNS7_ILi128EEESA_SA_EEELi128ENS_6half_tEfNS_4arch4Sm90ELb0ELb0ELb1ELb0ELb1ELb0ELb0ELb1ELb1ELb1ELb1ELb0EEENS1_21CollectiveEpilogueFwdISB_S9_SC_SE_Li256ELb0ELb1ELb1ELb0EEENS1_19SingleTileSchedulerILb0ELb1ELb1ELi128EEEEEEEEEvNT_6ParamsE,"a",@progbits
	.sectionflags	@""
	.align	4
.nv.constant0._ZN7cutlass13device_kernelIN5flash11enable_sm90INS1_16FlashAttnFwdSm90INS1_25CollectiveMainloopFwdSm90ILi2EN4cute5tupleIJNS5_1CILi1EEES8_S8_EEENS6_IJNS7_ILi128EEESA_SA_EEELi128ENS_6half_tEfNS_4arch4Sm90ELb0ELb0ELb1ELb0ELb1ELb0ELb0ELb1ELb1ELb1ELb1ELb0EEENS1_21CollectiveEpilogueFwdISB_S9_SC_SE_Li256ELb0ELb1ELb1ELb0EEENS1_19SingleTileSchedulerILb0ELb1ELb1ELi128EEEEEEEEEvNT_6ParamsE:
	.zero		3200


//--------------------- .nv.constant0._ZN7cutlass13device_kernelIN5flash11enable_sm90INS1_16FlashAttnFwdSm90INS1_25CollectiveMainloopFwdSm90ILi2EN4cute5tupleIJNS5_1CILi1EEES8_S8_EEENS6_IJNS7_ILi128EEESA_SA_EEELi128ENS_6half_tEfNS_4arch4Sm90ELb0ELb0ELb1ELb1ELb1ELb0ELb0ELb1ELb1ELb1ELb1ELb0EEENS1_21CollectiveEpilogueFwdISB_S9_SC_SE_Li256ELb1ELb1ELb1ELb0EEENS1_36VarlenDynamicPersistentTileSchedulerILi128ELi128ELi256ELi128ELb1ELb1ELb1ELb0ELb1ELb1EEEEEEEEEvNT_6ParamsE --------------------------
	.section	.nv.constant0._ZN7cutlass13device_kernelIN5flash11enable_sm90INS1_16FlashAttnFwdSm90INS1_25CollectiveMainloopFwdSm90ILi2EN4cute5tupleIJNS5_1CILi1EEES8_S8_EEENS6_IJNS7_ILi128EEESA_SA_EEELi128ENS_6half_tEfNS_4arch4Sm90ELb0ELb0ELb1ELb1ELb1ELb0ELb0ELb1ELb1ELb1ELb1ELb0EEENS1_21CollectiveEpilogueFwdISB_S9_SC_SE_Li256ELb1ELb1ELb1ELb0EEENS1_36VarlenDynamicPersistentTileSchedulerILi128ELi128ELi256ELi128ELb1ELb1ELb1ELb0ELb1ELb1EEEEEEEEEvNT_6ParamsE,"a",@progbits
	.sectionflags	@""
	.align	4
.nv.constant0._ZN7cutlass13device_kernelIN5flash11enable_sm90INS1_16FlashAttnFwdSm90INS1_25CollectiveMainloopFwdSm90ILi2EN4cute5tupleIJNS5_1CILi1EEES8_S8_EEENS6_IJNS7_ILi128EEESA_SA_EEELi128ENS_6half_tEfNS_4arch4Sm90ELb0ELb0ELb1ELb1ELb1ELb0ELb0ELb1ELb1ELb1ELb1ELb0EEENS1_21CollectiveEpilogueFwdISB_S9_SC_SE_Li256ELb1ELb1ELb1ELb0EEENS1_36VarlenDynamicPersistentTileSchedulerILi128ELi128ELi256ELi128ELb1ELb1ELb1ELb0ELb1ELb1EEEEEEEEEvNT_6ParamsE:
	.zero		3328


//--------------------- .nv.constant0._ZN7cutlass13device_kernelIN5flash11enable_sm90INS1_16FlashAttnFwdSm90INS1_25CollectiveMainloopFwdSm90ILi2EN4cute5tupleIJNS5_1CILi1EEES8_S8_EEENS6_IJNS7_ILi128EEESA_SA_EEELi128ENS_6half_tEfNS_4arch4Sm90ELb0ELb0ELb1ELb1ELb1ELb1ELb0ELb1ELb1ELb1ELb1ELb0EEENS1_21CollectiveEpilogueFwdISB_S9_SC_SE_Li256ELb1ELb1ELb1ELb0EEENS1_36VarlenDynamicPersistentTileSchedulerILi128ELi128ELi256ELi128ELb1ELb1ELb1ELb0ELb1ELb1EEEEEEEEEvNT_6ParamsE --------------------------
	.section	.nv.constant0._ZN7cutlass13device_kernelIN5flash11enable_sm90INS1_16FlashAttnFwdSm90INS1_25CollectiveMainloopFwdSm90ILi2EN4cute5tupleIJNS5_1CILi1EEES8_S8_EEENS6_IJNS7_ILi128EEESA_SA_EEELi128ENS_6half_tEfNS_4arch4Sm90ELb0ELb0ELb1ELb1ELb1ELb1ELb0ELb1ELb1ELb1ELb1ELb0EEENS1_21CollectiveEpilogueFwdISB_S9_SC_SE_Li256ELb1ELb1ELb1ELb0EEENS1_36VarlenDynamicPersistentTileSchedulerILi128ELi128ELi256ELi128ELb1ELb1ELb1ELb0ELb1ELb1EEEEEEEEEvNT_6ParamsE,"a",@progbits
	.sectionflags	@""
	.align	4
.nv.constant0._ZN7cutlass13device_kernelIN5flash11enable_sm90INS1_16FlashAttnFwdSm90INS1_25CollectiveMainloopFwdSm90ILi2EN4cute5tupleIJNS5_1CILi1EEES8_S8_EEENS6_IJNS7_ILi128EEESA_SA_EEELi128ENS_6half_tEfNS_4arch4Sm90ELb0ELb0ELb1ELb1ELb1ELb1ELb0ELb1ELb1ELb1ELb1ELb0EEENS1_21CollectiveEpilogueFwdISB_S9_SC_SE_Li256ELb1ELb1ELb1ELb0EEENS1_36VarlenDynamicPersistentTileSchedulerILi128ELi128ELi256ELi128ELb1ELb1ELb1ELb0ELb1ELb1EEEEEEEEEvNT_6ParamsE:
	.zero		3328


//--------------------- .nv.constant0._ZN7cutlass13device_kernelIN5flash11enable_sm90INS1_16FlashAttnFwdSm90INS1_25CollectiveMainloopFwdSm90ILi2EN4cute5tupleIJNS5_1CILi1EEES8_S8_EEENS6_IJNS7_ILi128EEESA_SA_EEELi128ENS_6half_tEfNS_4arch4Sm90ELb0ELb1ELb1ELb0ELb1ELb0ELb0ELb1ELb1ELb1ELb1ELb0EEENS1_21CollectiveEpilogueFwdISB_S9_SC_SE_Li256ELb0ELb1ELb1ELb0EEENS1_19SingleTileSchedulerILb0ELb1ELb1ELi128EEEEEEEEEvNT_6ParamsE --------------------------
	.section	.nv.constant0._ZN7cutlass13device_kernelIN5flash11enable_sm90INS1_16FlashAttnFwdSm90INS1_25CollectiveMainloopFwdSm90ILi2EN4cute5tupleIJNS5_1CILi1EEES8_S8_EEENS6_IJNS7_ILi128EEESA_SA_EEELi128ENS_6half_tEfNS_4arch4Sm90ELb0ELb1ELb1ELb0ELb1ELb0ELb0ELb1ELb1ELb1ELb1ELb0EEENS1_21CollectiveEpilogueFwdISB_S9_SC_SE_Li256ELb0ELb1ELb1ELb0EEENS1_19SingleTileSchedulerILb0ELb1ELb1ELi128EEEEEEEEEvNT_6ParamsE,"a",@progbits
	.sectionflags	@""
	.align	4
.nv.constant0._ZN7cutlass13device_kernelIN5flash11enable_sm90INS1_16FlashAttnFwdSm90INS1_25CollectiveMainloopFwdSm90ILi2EN4cute5tupleIJNS5_1CILi1EEES8_S8_EEENS6_IJNS7_ILi128EEESA_SA_EEELi128ENS_6half_tEfNS_4arch4Sm90ELb0ELb1ELb1ELb0ELb1ELb0ELb0ELb1ELb1ELb1ELb1ELb0EEENS1_21CollectiveEpilogueFwdISB_S9_SC_SE_Li256ELb0ELb1ELb1ELb0EEENS1_19SingleTileSchedulerILb0ELb1ELb1ELi128EEEEEEEEEvNT_6ParamsE:
	.zero		3200


//--------------------- .nv.constant0._ZN7cutlass13device_kernelIN5flash11enable_sm90INS1_16FlashAttnFwdSm90INS1_25CollectiveMainloopFwdSm90ILi2EN4cute5tupleIJNS5_1CILi1EEES8_S8_EEENS6_IJNS7_ILi128EEESA_SA_EEELi128ENS_6half_tEfNS_4arch4Sm90ELb0ELb1ELb1ELb1ELb1ELb0ELb0ELb1ELb1ELb1ELb1ELb0EEENS1_21CollectiveEpilogueFwdISB_S9_SC_SE_Li256ELb1ELb1ELb1ELb0EEENS1_36VarlenDynamicPersistentTileSchedulerILi128ELi128ELi256ELi128ELb1ELb1ELb1ELb1ELb0ELb1EEEEEEEEEvNT_6ParamsE --------------------------
	.section	.nv.constant0._ZN7cutlass13device_kernelIN5flash11enable_sm90INS1_16FlashAttnFwdSm90INS1_25CollectiveMainloopFwdSm90ILi2EN4cute5tupleIJNS5_1CILi1EEES8_S8_EEENS6_IJNS7_ILi128EEESA_SA_EEELi128ENS_6half_tEfNS_4arch4Sm90ELb0ELb1ELb1ELb1ELb1ELb0ELb0ELb1ELb1ELb1ELb1ELb0EEENS1_21CollectiveEpilogueFwdISB_S9_SC_SE_Li256ELb1ELb1ELb1ELb0EEENS1_36VarlenDynamicPersistentTileSchedulerILi128ELi128ELi256ELi128ELb1ELb1ELb1ELb1ELb0ELb1EEEEEEEEEvNT_6ParamsE,"a",@progbits
	.sectionflags	@""
	.align	4
.nv.constant0._ZN7cutlass13device_kernelIN5flash11enable_sm90INS1_16FlashAttnFwdSm90INS1_25CollectiveMainloopFwdSm90ILi2EN4cute5tupleIJNS5_1CILi1EEES8_S8_EEENS6_IJNS7_ILi128EEESA_SA_EEELi128ENS_6half_tEfNS_4arch4Sm90ELb0ELb1ELb1ELb1ELb1ELb0ELb0ELb1ELb1ELb1ELb1ELb0EEENS1_21CollectiveEpilogueFwdISB_S9_SC_SE_Li256ELb1ELb1ELb1ELb0EEENS1_36VarlenDynamicPersistentTileSchedulerILi128ELi128ELi256ELi128ELb1ELb1ELb1ELb1ELb0ELb1EEEEEEEEEvNT_6ParamsE:
	.zero		3328


//--------------------- .nv.constant0._ZN7cutlass13device_kernelIN5flash11enable_sm90INS1_16FlashAttnFwdSm90INS1_25CollectiveMainloopFwdSm90ILi2EN4cute5tupleIJNS5_1CILi1EEES8_S8_EEENS6_IJNS7_ILi128EEESA_SA_EEELi128ENS_6half_tEfNS_4arch4Sm90ELb0ELb1ELb1ELb1ELb1ELb1ELb0ELb1ELb1ELb1ELb1ELb0EEENS1_21CollectiveEpilogueFwdISB_S9_SC_SE_Li256ELb1ELb1ELb1ELb0EEENS1_36VarlenDynamicPersistentTileSchedulerILi128ELi128ELi256ELi128ELb1ELb1ELb1ELb1ELb0ELb1EEEEEEEEEvNT_6ParamsE --------------------------
	.section	.nv.constant0._ZN7cutlass13device_kernelIN5flash11enable_sm90INS1_16FlashAttnFwdSm90INS1_25CollectiveMainloopFwdSm90ILi2EN4cute5tupleIJNS5_1CILi1EEES8_S8_EEENS6_IJNS7_ILi128EEESA_SA_EEELi128ENS_6half_tEfNS_4arch4Sm90ELb0ELb1ELb1ELb1ELb1ELb1ELb0ELb1ELb1ELb1ELb1ELb0EEENS1_21CollectiveEpilogueFwdISB_S9_SC_SE_Li256ELb1ELb1ELb1ELb0EEENS1_36VarlenDynamicPersistentTileSchedulerILi128ELi128ELi256ELi128ELb1ELb1ELb1ELb1ELb0ELb1EEEEEEEEEvNT_6ParamsE,"a",@progbits
	.sectionflags	@""
	.align	4
.nv.constant0._ZN7cutlass13device_kernelIN5flash11enable_sm90INS1_16FlashAttnFwdSm90INS1_25CollectiveMainloopFwdSm90ILi2EN4cute5tupleIJNS5_1CILi1EEES8_S8_EEENS6_IJNS7_ILi128EEESA_SA_EEELi128ENS_6half_tEfNS_4arch4Sm90ELb0ELb1ELb1ELb1ELb1ELb1ELb0ELb1ELb1ELb1ELb1ELb0EEENS1_21CollectiveEpilogueFwdISB_S9_SC_SE_Li256ELb1ELb1ELb1ELb0EEENS1_36VarlenDynamicPersistentTileSchedulerILi128ELi128ELi256ELi128ELb1ELb1ELb1ELb1ELb0ELb1EEEEEEEEEvNT_6ParamsE:
	.zero		3328


//--------------------- .nv.constant0._ZN7cutlass13device_kernelIN5flash11enable_sm90INS1_16FlashAttnFwdSm90INS1_25CollectiveMainloopFwdSm90ILi2EN4cute5tupleIJNS5_1CILi1EEES8_S8_EEENS6_IJNS7_ILi128EEESA_SA_EEELi128ENS_6half_tEfNS_4arch4Sm90ELb1ELb0ELb1ELb0ELb1ELb0ELb0ELb1ELb1ELb1ELb1ELb0EEENS1_21CollectiveEpilogueFwdISB_S9_SC_SE_Li256ELb0ELb1ELb1ELb0EEENS1_19SingleTileSchedulerILb0ELb1ELb1ELi128EEEEEEEEEvNT_6ParamsE --------------------------
	.section	.nv.constant0._ZN7cutlass13device_kernelIN5flash11enable_sm90INS1_16FlashAttnFwdSm90INS1_25CollectiveMainloopFwdSm90ILi2EN4cute5tupleIJNS5_1CILi1EEES8_S8_EEENS6_IJNS7_ILi128EEESA_SA_EEELi128ENS_6half_tEfNS_4arch4Sm90ELb1ELb0ELb1ELb0ELb1ELb0ELb0ELb1ELb1ELb1ELb1ELb0EEENS1_21CollectiveEpilogueFwdISB_S9_SC_SE_Li256ELb0ELb1ELb1ELb0EEENS1_19SingleTileSchedulerILb0ELb1ELb1ELi128EEEEEEEEEvNT_6ParamsE,"a",@progbits
	.sectionflags	@""
	.align	4
.nv.constant0._ZN7cutlass13device_kernelIN5flash11enable_sm90INS1_16FlashAttnFwdSm90INS1_25CollectiveMainloopFwdSm90ILi2EN4cute5tupleIJNS5_1CILi1EEES8_S8_EEENS6_IJNS7_ILi128EEESA_SA_EEELi128ENS_6half_tEfNS_4arch4Sm90ELb1ELb0ELb1ELb0ELb1ELb0ELb0ELb1ELb1ELb1ELb1ELb0EEENS1_21CollectiveEpilogueFwdISB_S9_SC_SE_Li256ELb0ELb1ELb1ELb0EEENS1_19SingleTileSchedulerILb0ELb1ELb1ELi128EEEEEEEEEvNT_6ParamsE:
	.zero		3200


//--------------------- .nv.constant0._ZN7cutlass13device_kernelIN5flash11enable_sm90INS1_16FlashAttnFwdSm90INS1_25CollectiveMainloopFwdSm90ILi2EN4cute5tupleIJNS5_1CILi1EEES8_S8_EEENS6_IJNS7_ILi128EEESA_SA_EEELi128ENS_6half_tEfNS_4arch4Sm90ELb1ELb0ELb1ELb1ELb1ELb0ELb0ELb1ELb1ELb1ELb1ELb0EEENS1_21CollectiveEpilogueFwdISB_S9_SC_SE_Li256ELb1ELb1ELb1ELb0EEENS1_36VarlenDynamicPersistentTileSchedulerILi128ELi128ELi256ELi128ELb1ELb1ELb1ELb1ELb1ELb1EEEEEEEEEvNT_6ParamsE --------------------------
	.section	.nv.constant0._ZN7cutlass13device_kernelIN5flash11enable_sm90INS1_16FlashAttnFwdSm90INS1_25CollectiveMainloopFwdSm90ILi2EN4cute5tupleIJNS5_1CILi1EEES8_S8_EEENS6_IJNS7_ILi128EEESA_SA_EEELi128ENS_6half_tEfNS_4arch4Sm90ELb1ELb0ELb1ELb1ELb1ELb0ELb0ELb1ELb1ELb1ELb1ELb0EEENS1_21CollectiveEpilogueFwdISB_S9_SC_SE_Li256ELb1ELb1ELb1ELb0EEENS1_36VarlenDynamicPersistentTileSchedulerILi128ELi128ELi256ELi128ELb1ELb1ELb1ELb1ELb1ELb1EEEEEEEEEvNT_6ParamsE,"a",@progbits
	.sectionflags	@""
	.align	4
.nv.constant0._ZN7cutlass13device_kernelIN5flash11enable_sm90INS1_16FlashAttnFwdSm90INS1_25CollectiveMainloopFwdSm90ILi2EN4cute5tupleIJNS5_1CILi1EEES8_S8_EEENS6_IJNS7_ILi128EEESA_SA_EEELi128ENS_6half_tEfNS_4arch4Sm90ELb1ELb0ELb1ELb1ELb1ELb0ELb0ELb1ELb1ELb1ELb1ELb0EEENS1_21CollectiveEpilogueFwdISB_S9_SC_SE_Li256ELb1ELb1ELb1ELb0EEENS1_36VarlenDynamicPersistentTileSchedulerILi128ELi128ELi256ELi128ELb1ELb1ELb1ELb1ELb1ELb1EEEEEEEEEvNT_6ParamsE:
	.zero		3328


//--------------------- .nv.constant0._ZN7cutlass13device_kernelIN5flash11enable_sm90INS1_16FlashAttnFwdSm90INS1_25CollectiveMainloopFwdSm90ILi2EN4cute5tupleIJNS5_1CILi1EEES8_S8_EEENS6_IJNS7_ILi128EEESA_SA_EEELi128ENS_6half_tEfNS_4arch4Sm90ELb1ELb0ELb1ELb1ELb1ELb1ELb0ELb1ELb1ELb1ELb1ELb0EEENS1_21CollectiveEpilogueFwdISB_S9_SC_SE_Li256ELb1ELb1ELb1ELb0EEENS1_36VarlenDynamicPersistentTileSchedulerILi128ELi128ELi256ELi128ELb1ELb1ELb1ELb1ELb1ELb1EEEEEEEEEvNT_6ParamsE --------------------------
	.section	.nv.constant0._ZN7cutlass13device_kernelIN5flash11enable_sm90INS1_16FlashAttnFwdSm90INS1_25CollectiveMainloopFwdSm90ILi2EN4cute5tupleIJNS5_1CILi1EEES8_S8_EEENS6_IJNS7_ILi128EEESA_SA_EEELi128ENS_6half_tEfNS_4arch4Sm90ELb1ELb0ELb1ELb1ELb1ELb1ELb0ELb1ELb1ELb1ELb1ELb0EEENS1_21CollectiveEpilogueFwdISB_S9_SC_SE_Li256ELb1ELb1ELb1ELb0EEENS1_36VarlenDynamicPersistentTileSchedulerILi128ELi128ELi256ELi128ELb1ELb1ELb1ELb1ELb1ELb1EEEEEEEEEvNT_6ParamsE,"a",@progbits
	.sectionflags	@""
	.align	4
.nv.constant0._ZN7cutlass13device_kernelIN5flash11enable_sm90INS1_16FlashAttnFwdSm90INS1_25CollectiveMainloopFwdSm90ILi2EN4cute5tupleIJNS5_1CILi1EEES8_S8_EEENS6_IJNS7_ILi128EEESA_SA_EEELi128ENS_6half_tEfNS_4arch4Sm90ELb1ELb0ELb1ELb1ELb1ELb1ELb0ELb1ELb1ELb1ELb1ELb0EEENS1_21CollectiveEpilogueFwdISB_S9_SC_SE_Li256ELb1ELb1ELb1ELb0EEENS1_36VarlenDynamicPersistentTileSchedulerILi128ELi128ELi256ELi128ELb1ELb1ELb1ELb1ELb1ELb1EEEEEEEEEvNT_6ParamsE:
	.zero		3328


//--------------------- .nv.constant0._ZN7cutlass13device_kernelIN5flash11enable_sm90INS1_16FlashAttnFwdSm90INS1_25CollectiveMainloopFwdSm90ILi2EN4cute5tupleIJNS5_1CILi1EEES8_S8_EEENS6_IJNS7_ILi192EEENS7_ILi128EEENS7_ILi96EEEEEELi96ENS_6half_tEfNS_4arch4Sm90ELb0ELb0ELb1ELb0ELb1ELb0ELb0ELb0ELb1ELb1ELb1ELb0EEENS1_21CollectiveEpilogueFwdINS6_IJSA_SC_SB_EEES9_SE_SG_Li384ELb0ELb1ELb1ELb0EEENS1_19SingleTileSchedulerILb0ELb1ELb1ELi192EEEEEEEEEvNT_6ParamsE --------------------------
	.section	.nv.constant0._ZN7cutlass13device_kernelIN5flash11enable_sm90INS1_16FlashAttnFwdSm90INS1_25CollectiveMainloopFwdSm90ILi2EN4cute5tupleIJNS5_1CILi1EEES8_S8_EEENS6_IJNS7_ILi192EEENS7_ILi128EEENS7_ILi96EEEEEELi96ENS_6half_tEfNS_4arch4Sm90ELb0ELb0ELb1ELb0ELb1ELb0ELb0ELb0ELb1ELb1ELb1ELb0EEENS1_21CollectiveEpilogueFwdINS6_IJSA_SC_SB_EEES9_SE_SG_Li384ELb0ELb1ELb1ELb0EEENS1_19SingleTileSchedulerILb0ELb1ELb1ELi192EEEEEEEEEvNT_6ParamsE,"a",@progbits
	.sectionflags	@""
	.align	4
.nv.constant0._ZN7cutlass13device_kernelIN5flash11enable_sm90INS1_16FlashAttnFwdSm90INS1_25CollectiveMainloopFwdSm90ILi2EN4cute5tupleIJNS5_1CILi1EEES8_S8_EEENS6_IJNS7_ILi192EEENS7_ILi128EEENS7_ILi96EEEEEELi96ENS_6half_tEfNS_4arch4Sm90ELb0ELb0ELb1ELb0ELb1ELb0ELb0ELb0ELb1ELb1ELb1ELb0EEENS1_21CollectiveEpilogueFwdINS6_IJSA_SC_SB_EEES9_SE_SG_Li384ELb0ELb1ELb1ELb0EEENS1_19SingleTileSchedulerILb0ELb1ELb1ELi192EEEEEEEEEvNT_6ParamsE:
	.zero		3200


//--------------------- .nv.constant0._ZN7cutlass13device_kernelIN5flash11enable_sm90INS1_16FlashAttnFwdSm90INS1_25CollectiveMainloopFwdSm90ILi2EN4cute5tupleIJNS5_1CILi1EEES8_S8_EEENS6_IJNS7_ILi192EEENS7_ILi128EEENS7_ILi96EEEEEELi96ENS_6half_tEfNS_4arch4Sm90ELb0ELb0ELb1ELb1ELb1ELb0ELb0ELb0ELb1ELb1ELb1ELb0EEENS1_21CollectiveEpilogueFwdINS6_IJSA_SC_SB_EEES9_SE_SG_Li384ELb1ELb1ELb1ELb0EEENS1_36VarlenDynamicPersistentTileSchedulerILi192ELi128ELi384ELi128ELb1ELb1ELb1ELb0ELb1ELb1EEEEEEEEEvNT_6ParamsE --------------------------
	.section	.nv.constant0._ZN7cutlass13device_kernelIN5flash11enable_sm90INS1_16FlashAttnFwdSm90INS1_25CollectiveMainloopFwdSm90ILi2EN4cute5tupleIJNS5_1CILi1EEES8_S8_EEENS6_IJNS7_ILi192EEENS7_ILi128EEENS7_ILi96EEEEEELi96ENS_6half_tEfNS_4arch4Sm90ELb0ELb0ELb1ELb1ELb1ELb0ELb0ELb0ELb1ELb1ELb1ELb0EEENS1_21CollectiveEpilogueFwdINS6_IJSA_SC_SB_EEES9_SE_SG_Li384ELb1ELb1ELb1ELb0EEENS1_36VarlenDynamicPersistentTileSchedulerILi192ELi128ELi384ELi128ELb1ELb1ELb1ELb0ELb1ELb1EEEEEEEEEvNT_6ParamsE,"a",@progbits
	.sectionflags	@""
	.align	4
.nv.constant0._ZN7cutlass13device_kernelIN5flash11enable_sm90INS1_16FlashAttnFwdSm90INS1_25CollectiveMainloopFwdSm90ILi2EN4cute5tupleIJNS5_1CILi1EEES8_S8_EEENS6_IJNS7_ILi192EEENS7_ILi128EEENS7_ILi96EEEEEELi96ENS_6half_tEfNS_4arch4Sm90ELb0ELb0ELb1ELb1ELb1ELb0ELb0ELb0ELb1ELb1ELb1ELb0EEENS1_21CollectiveEpilogueFwdINS6_IJSA_SC_SB_EEES9_SE_SG_Li384ELb1ELb1ELb1ELb0EEENS1_36VarlenDynamicPersistentTileSchedulerILi192ELi128ELi384ELi128ELb1ELb1ELb1ELb0ELb1ELb1EEEEEEEEEvNT_6ParamsE:
	.zero		3328


//--------------------- .nv.constant0._ZN7cutlass13device_kernelIN5flash11enable_sm90INS1_16FlashAttnFwdSm90INS1_25CollectiveMainloopFwdSm90ILi2EN4cute5tupleIJNS5_1CILi1EEES8_S8_EEENS6_IJNS7_ILi192EEENS7_ILi128EEENS7_ILi96EEEEEELi96ENS_6half_tEfNS_4arch4Sm90ELb0ELb0ELb1ELb1ELb1ELb1ELb0ELb0ELb1ELb1ELb1ELb0EEENS1_21CollectiveEpilogueFwdINS6_IJSA_SC_SB_EEES9_SE_SG_Li384ELb1ELb1ELb1ELb0EEENS1_36VarlenDynamicPersistentTileSchedulerILi192ELi128ELi384ELi128ELb1ELb1ELb1ELb0ELb1ELb1EEEEEEEEEvNT_6ParamsE --------------------------
	.section	.nv.constant0._ZN7cutlass13device_kernelIN5flash11enable_sm90INS1_16FlashAttnFwdSm90INS1_25CollectiveMainloopFwdSm90ILi2EN4cute5tupleIJNS5_1CILi1EEES8_S8_EEENS6_IJNS7_ILi192EEENS7_ILi128EEENS7_ILi96EEEEEELi96ENS_6half_tEfNS_4arch4Sm90ELb0ELb0ELb1ELb1ELb1ELb1ELb0ELb0ELb1ELb1ELb1ELb0EEENS1_21CollectiveEpilogueFwdINS6_IJSA_SC_SB_EEES9_SE_SG_Li384ELb1ELb1ELb1ELb0EEENS1_36VarlenDynamicPersistentTileSchedulerILi192ELi128ELi384ELi128ELb1ELb1ELb1ELb0ELb1ELb1EEEEEEEEEvNT_6ParamsE,"a",@progbits
	.sectionflags	@""
	.align	4
.nv.constant0._ZN7cutlass13device_kernelIN5flash11enable_sm90INS1_16FlashAttnFwdSm90INS1_25CollectiveMainloopFwdSm90ILi2EN4cute5tupleIJNS5_1CILi1EEES8_S8_EEENS6_IJNS7_ILi192EEENS7_ILi128EEENS7_ILi96EEEEEELi96ENS_6half_tEfNS_4arch4Sm90ELb0ELb0ELb1ELb1ELb1ELb1ELb0ELb0ELb1ELb1ELb1ELb0EEENS1_21CollectiveEpilogueFwdINS6_IJSA_SC_SB_EEES9_SE_SG_Li384ELb1ELb1ELb1ELb0EEENS1_36VarlenDynamicPersistentTileSchedulerILi192ELi128ELi384ELi128ELb1ELb1ELb1ELb0ELb1ELb1EEEEEEEEEvNT_6ParamsE:
	.zero		3328


//--------------------- .nv.constant0._ZN7cutlass13device_kernelIN5flash11enable_sm90INS1_16FlashAttnFwdSm90INS1_25CollectiveMainloopFwdSm90ILi2EN4cute5tupleIJNS5_1CILi1EEES8_S8_EEENS6_IJNS7_ILi192EEENS7_ILi128EEENS7_ILi96EEEEEELi96ENS_6half_tEfNS_4arch4Sm90ELb0ELb1ELb1ELb0ELb1ELb0ELb0ELb0ELb1ELb1ELb1ELb0EEENS1_21CollectiveEpilogueFwdINS6_IJSA_SC_SB_EEES9_SE_SG_Li384ELb0ELb1ELb1ELb0EEENS1_19SingleTileSchedulerILb0ELb1ELb1ELi192EEEEEEEEEvNT_6ParamsE --------------------------
	.section	.nv.constant0._ZN7cutlass13device_kernelIN5flash11enable_sm90INS1_16FlashAttnFwdSm90INS1_25CollectiveMainloopFwdSm90ILi2EN4cute5tupleIJNS5_1CILi1EEES8_S8_EEENS6_IJNS7_ILi192EEENS7_ILi128EEENS7_ILi96EEEEEELi96ENS_6half_tEfNS_4arch4Sm90ELb0ELb1ELb1ELb0ELb1ELb0ELb0ELb0ELb1ELb1ELb1ELb0EEENS1_21CollectiveEpilogueFwdINS6_IJSA_SC_SB_EEES9_SE_SG_Li384ELb0ELb1ELb1ELb0EEENS1_19SingleTileSchedulerILb0ELb1ELb1ELi192EEEEEEEEEvNT_6ParamsE,"a",@progbits
	.sectionflags	@""
	.align	4
.nv.constant0._ZN7cutlass13device_kernelIN5flash11enable_sm90INS1_16FlashAttnFwdSm90INS1_25CollectiveMainloopFwdSm90ILi2EN4cute5tupleIJNS5_1CILi1EEES8_S8_EEENS6_IJNS7_ILi192EEENS7_ILi128EEENS7_ILi96EEEEEELi96ENS_6half_tEfNS_4arch4Sm90ELb0ELb1ELb1ELb0ELb1ELb0ELb0ELb0ELb1ELb1ELb1ELb0EEENS1_21CollectiveEpilogueFwdINS6_IJSA_SC_SB_EEES9_SE_SG_Li384ELb0ELb1ELb1ELb0EEENS1_19SingleTileSchedulerILb0ELb1ELb1ELi192EEEEEEEEEvNT_6ParamsE:
	.zero		3200


//--------------------- .nv.constant0._ZN7cutlass13device_kernelIN5flash11enable_sm90INS1_16FlashAttnFwdSm90INS1_25CollectiveMainloopFwdSm90ILi2EN4cute5tupleIJNS5_1CILi1EEES8_S8_EEENS6_IJNS7_ILi192EEENS7_ILi128EEENS7_ILi96EEEEEELi96ENS_6half_tEfNS_4arch4Sm90ELb0ELb1ELb1ELb1ELb1ELb0ELb0ELb0ELb1ELb1ELb1ELb0EEENS1_21CollectiveEpilogueFwdINS6_IJSA_SC_SB_EEES9_SE_SG_Li384ELb1ELb1ELb1ELb0EEENS1_36VarlenDynamicPersistentTileSchedulerILi192ELi128ELi384ELi128ELb1ELb1ELb1ELb1ELb0ELb1EEEEEEEEEvNT_6ParamsE --------------------------
	.section	.nv.constant0._ZN7cutlass13device_kernelIN5flash11enable_sm90INS1_16FlashAttnFwdSm90INS1_25CollectiveMainloopFwdSm90ILi2EN4cute5tupleIJNS5_1CILi1EEES8_S8_EEENS6_IJNS7_ILi192EEENS7_ILi128EEENS7_ILi96EEEEEELi96ENS_6half_tEfNS_4arch4Sm90ELb0ELb1ELb1ELb1ELb1ELb0ELb0ELb0ELb1ELb1ELb1ELb0EEENS1_21CollectiveEpilogueFwdINS6_IJSA_SC_SB_EEES9_SE_SG_Li384ELb1ELb1ELb1ELb0EEENS1_36VarlenDynamicPersistentTileSchedulerILi192ELi128ELi384ELi128ELb1ELb1ELb1ELb1ELb0ELb1EEEEEEEEEvNT_6ParamsE,"a",@progbits
	.sectionflags	@""
	.align	4
.nv.constant0._ZN7cutlass13device_kernelIN5flash11enable_sm90INS1_16FlashAttnFwdSm90INS1_25CollectiveMainloopFwdSm90ILi2EN4cute5tupleIJNS5_1CILi1EEES8_S8_EEENS6_IJNS7_ILi192EEENS7_ILi128EEENS7_ILi96EEEEEELi96ENS_6half_tEfNS_4arch4Sm90ELb0ELb1ELb1ELb1ELb1ELb0ELb0ELb0ELb1ELb1ELb1ELb0EEENS1_21CollectiveEpilogueFwdINS6_IJSA_SC_SB_EEES9_SE_SG_Li384ELb1ELb1ELb1ELb0EEENS1_36VarlenDynamicPersistentTileSchedulerILi192ELi128ELi384ELi128ELb1ELb1ELb1ELb1ELb0ELb1EEEEEEEEEvNT_6ParamsE:
	.zero		3328


//--------------------- .nv.constant0._ZN7cutlass13device_kernelIN5flash11enable_sm90INS1_16FlashAttnFwdSm90INS1_25CollectiveMainloopFwdSm90ILi2EN4cute5tupleIJNS5_1CILi1EEES8_S8_EEENS6_IJNS7_ILi192EEENS7_ILi128EEENS7_ILi96EEEEEELi96ENS_6half_tEfNS_4arch4Sm90ELb0ELb1ELb1ELb1ELb1ELb1ELb0ELb0ELb1ELb1ELb1ELb0EEENS1_21CollectiveEpilogueFwdINS6_IJSA_SC_SB_EEES9_SE_SG_Li384ELb1ELb1ELb1ELb0EEENS1_36VarlenDynamicPersistentTileSchedulerILi192ELi128ELi384ELi128ELb1ELb1ELb1ELb1ELb0ELb1EEEEEEEEEvNT_6ParamsE --------------------------
	.section	.nv.constant0._ZN7cutlass13device_kernelIN5flash11enable_sm90INS1_16FlashAttnFwdSm90INS1_25CollectiveMainloopFwdSm90ILi2EN4cute5tupleIJNS5_1CILi1EEES8_S8_EEENS6_IJNS7_ILi192EEENS7_ILi128EEENS7_ILi96EEEEEELi96ENS_6half_tEfNS_4arch4Sm90ELb0ELb1ELb1ELb1ELb1ELb1ELb0ELb0ELb1ELb1ELb1ELb0EEENS1_21CollectiveEpilogueFwdINS6_IJSA_SC_SB_EEES9_SE_SG_Li384ELb1ELb1ELb1ELb0EEENS1_36VarlenDynamicPersistentTileSchedulerILi192ELi128ELi384ELi128ELb1ELb1ELb1ELb1ELb0ELb1EEEEEEEEEvNT_6ParamsE,"a",@progbits
	.sectionflags	@""
	.align	4
.nv.constant0._ZN7cutlass13device_kernelIN5flash11enable_sm90INS1_16FlashAttnFwdSm90INS1_25CollectiveMainloopFwdSm90ILi2EN4cute5tupleIJNS5_1CILi1EEES8_S8_EEENS6_IJNS7_ILi192EEENS7_ILi128EEENS7_ILi96EEEEEELi96ENS_6half_tEfNS_4arch4Sm90ELb0ELb1ELb1ELb1ELb1ELb1ELb0ELb0ELb1ELb1ELb1ELb0EEENS1_21CollectiveEpilogueFwdINS6_IJSA_SC_SB_EEES9_SE_SG_Li384ELb1ELb1ELb1ELb0EEENS1_36VarlenDynamicPersistentTileSchedulerILi192ELi128ELi384ELi128ELb1ELb1ELb1ELb1ELb0ELb1EEEEEEEEEvNT_6ParamsE:
	.zero		3328


//--------------------- .nv.constant0._ZN7cutlass13device_kernelIN5flash11enable_sm90INS1_16FlashAttnFwdSm90INS1_25CollectiveMainloopFwdSm90ILi2EN4cute5tupleIJNS5_1CILi1EEES8_S8_EEENS6_IJNS7_ILi192EEENS7_ILi128EEENS7_ILi96EEEEEELi96ENS_6half_tEfNS_4arch4Sm90ELb1ELb0ELb1ELb0ELb1ELb0ELb0ELb0ELb1ELb1ELb1ELb0EEENS1_21CollectiveEpilogueFwdINS6_IJSA_SC_SB_EEES9_SE_SG_Li384ELb0ELb1ELb1ELb0EEENS1_19SingleTileSchedulerILb0ELb1ELb1ELi192EEEEEEEEEvNT_6ParamsE --------------------------
	.section	.nv.constant0._ZN7cutlass13device_kernelIN5flash11enable_sm90INS1_16FlashAttnFwdSm90INS1_25CollectiveMainloopFwdSm90ILi2EN4cute5tupleIJNS5_1CILi1EEES8_S8_EEENS6_IJNS7_ILi192EEENS7_ILi128EEENS7_ILi96EEEEEELi96ENS_6half_tEfNS_4arch4Sm90ELb1ELb0ELb1ELb0ELb1ELb0ELb0ELb0ELb1ELb1ELb1ELb0EEENS1_21CollectiveEpilogueFwdINS6_IJSA_SC_SB_EEES9_SE_SG_Li384ELb0ELb1ELb1ELb0EEENS1_19SingleTileSchedulerILb0ELb1ELb1ELi192EEEEEEEEEvNT_6ParamsE,"a",@progbits
	.sectionflags	@""
	.align	4
.nv.constant0._ZN7cutlass13device_kernelIN5flash11enable_sm90INS1_16FlashAttnFwdSm90INS1_25CollectiveMainloopFwdSm90ILi2EN4cute5tupleIJNS5_1CILi1EEES8_S8_EEENS6_IJNS7_ILi192EEENS7_ILi128EEENS7_ILi96EEEEEELi96ENS_6half_tEfNS_4arch4Sm90ELb1ELb0ELb1ELb0ELb1ELb0ELb0ELb0ELb1ELb1ELb1ELb0EEENS1_21CollectiveEpilogueFwdINS6_IJSA_SC_SB_EEES9_SE_SG_Li384ELb0ELb1ELb1ELb0EEENS1_19SingleTileSchedulerILb0ELb1ELb1ELi192EEEEEEEEEvNT_6ParamsE:
	.zero		3200


//--------------------- .nv.constant0._ZN7cutlass13device_kernelIN5flash11enable_sm90INS1_16FlashAttnFwdSm90INS1_25CollectiveMainloopFwdSm90ILi2EN4cute5tupleIJNS5_1CILi1EEES8_S8_EEENS6_IJNS7_ILi192EEENS7_ILi128EEENS7_ILi96EEEEEELi96ENS_6half_tEfNS_4arch4Sm90ELb1ELb0ELb1ELb1ELb1ELb0ELb0ELb0ELb1ELb1ELb1ELb0EEENS1_21CollectiveEpilogueFwdINS6_IJSA_SC_SB_EEES9_SE_SG_Li384ELb1ELb1ELb1ELb0EEENS1_36VarlenDynamicPersistentTileSchedulerILi192ELi128ELi384ELi128ELb1ELb1ELb1ELb1ELb1ELb1EEEEEEEEEvNT_6ParamsE --------------------------
	.section	.nv.constant0._ZN7cutlass13device_kernelIN5flash11enable_sm90INS1_16FlashAttnFwdSm90INS1_25CollectiveMainloopFwdSm90ILi2EN4cute5tupleIJNS5_1CILi1EEES8_S8_EEENS6_IJNS7_ILi192EEENS7_ILi128EEENS7_ILi96EEEEEELi96ENS_6half_tEfNS_4arch4Sm90ELb1ELb0ELb1ELb1ELb1ELb0ELb0ELb0ELb1ELb1ELb1ELb0EEENS1_21CollectiveEpilogueFwdINS6_IJSA_SC_SB_EEES9_SE_SG_Li384ELb1ELb1ELb1ELb0EEENS1_36VarlenDynamicPersistentTileSchedulerILi192ELi128ELi384ELi128ELb1ELb1ELb1ELb1ELb1ELb1EEEEEEEEEvNT_6ParamsE,"a",@progbits
	.sectionflags	@""
	.align	4
.nv.constant0._ZN7cutlass13device_kernelIN5flash11enable_sm90INS1_16FlashAttnFwdSm90INS1_25CollectiveMainloopFwdSm90ILi2EN4cute5tupleIJNS5_1CILi1EEES8_S8_EEENS6_IJNS7_ILi192EEENS7_ILi128EEENS7_ILi96EEEEEELi96ENS_6half_tEfNS_4arch4Sm90ELb1ELb0ELb1ELb1ELb1ELb0ELb0ELb0ELb1ELb1ELb1ELb0EEENS1_21CollectiveEpilogueFwdINS6_IJSA_SC_SB_EEES9_SE_SG_Li384ELb1ELb1ELb1ELb0EEENS1_36VarlenDynamicPersistentTileSchedulerILi192ELi128ELi384ELi128ELb1ELb1ELb1ELb1ELb1ELb1EEEEEEEEEvNT_6ParamsE:
	.zero		3328


//--------------------- .nv.constant0._ZN7cutlass13device_kernelIN5flash11enable_sm90INS1_16FlashAttnFwdSm90INS1_25CollectiveMainloopFwdSm90ILi2EN4cute5tupleIJNS5_1CILi1EEES8_S8_EEENS6_IJNS7_ILi192EEENS7_ILi128EEENS7_ILi96EEEEEELi96ENS_6half_tEfNS_4arch4Sm90ELb1ELb0ELb1ELb1ELb1ELb1ELb0ELb0ELb1ELb1ELb1ELb0EEENS1_21CollectiveEpilogueFwdINS6_IJSA_SC_SB_EEES9_SE_SG_Li384ELb1ELb1ELb1ELb0EEENS1_36VarlenDynamicPersistentTileSchedulerILi192ELi128ELi384ELi128ELb1ELb1ELb1ELb1ELb1ELb1EEEEEEEEEvNT_6ParamsE --------------------------
	.section	.nv.constant0._ZN7cutlass13device_kernelIN5flash11enable_sm90INS1_16FlashAttnFwdSm90INS1_25CollectiveMainloopFwdSm90ILi2EN4cute5tupleIJNS5_1CILi1EEES8_S8_EEENS6_IJNS7_ILi192EEENS7_ILi128EEENS7_ILi96EEEEEELi96ENS_6half_tEfNS_4arch4Sm90ELb1ELb0ELb1ELb1ELb1ELb1ELb0ELb0ELb1ELb1ELb1ELb0EEENS1_21CollectiveEpilogueFwdINS6_IJSA_SC_SB_EEES9_SE_SG_Li384ELb1ELb1ELb1ELb0EEENS1_36VarlenDynamicPersistentTileSchedulerILi192ELi128ELi384ELi128ELb1ELb1ELb1ELb1ELb1ELb1EEEEEEEEEvNT_6ParamsE,"a",@progbits
	.sectionflags	@""
	.align	4
.nv.constant0._ZN7cutlass13device_kernelIN5flash11enable_sm90INS1_16FlashAttnFwdSm90INS1_25CollectiveMainloopFwdSm90ILi2EN4cute5tupleIJNS5_1CILi1EEES8_S8_EEENS6_IJNS7_ILi192EEENS7_ILi128EEENS7_ILi96EEEEEELi96ENS_6half_tEfNS_4arch4Sm90ELb1ELb0ELb1ELb1ELb1ELb1ELb0ELb0ELb1ELb1ELb1ELb0EEENS1_21CollectiveEpilogueFwdINS6_IJSA_SC_SB_EEES9_SE_SG_Li384ELb1ELb1ELb1ELb0EEENS1_36VarlenDynamicPersistentTileSchedulerILi192ELi128ELi384ELi128ELb1ELb1ELb1ELb1ELb1ELb1EEEEEEEEEvNT_6ParamsE:
	.zero		3328


//--------------------- .nv.constant0._ZN7cutlass13device_kernelIN5flash11enable_sm90INS1_16FlashAttnFwdSm90INS1_25CollectiveMainloopFwdSm90ILi2EN4cute5tupleIJNS5_1CILi1EEES8_S8_EEENS6_IJNS7_ILi192EEENS7_ILi128EEENS7_ILi64EEEEEELi64ENS_6half_tEfNS_4arch4Sm90ELb0ELb0ELb1ELb0ELb1ELb0ELb0ELb1ELb1ELb1ELb1ELb0EEENS1_21CollectiveEpilogueFwdINS6_IJSA_SC_SB_EEES9_SE_SG_Li384ELb0ELb1ELb1ELb0EEENS1_19SingleTileSchedulerILb0ELb1ELb1ELi192EEEEEEEEEvNT_6ParamsE --------------------------
	.section	.nv.constant0._ZN7cutlass13device_kernelIN5flash11enable_sm90INS1_16FlashAttnFwdSm90INS1_25CollectiveMainloopFwdSm90ILi2EN4cute5tupleIJNS5_1CILi1EEES8_S8_EEENS6_IJNS7_ILi192EEENS7_ILi128EEENS7_ILi64EEEEEELi64ENS_6half_tEfNS_4arch4Sm90ELb0ELb0ELb1ELb0ELb1ELb0ELb0ELb1ELb1ELb1ELb1ELb0EEENS1_21CollectiveEpilogueFwdINS6_IJSA_SC_SB_EEES9_SE_SG_Li384ELb0ELb1ELb1ELb0EEENS1_19SingleTileSchedulerILb0ELb1ELb1ELi192EEEEEEEEEvNT_6ParamsE,"a",@progbits
	.sectionflags	@""
	.align	4
.nv.constant0._ZN7cutlass13device_kernelIN5flash11enable_sm90INS1_16FlashAttnFwdSm90INS1_25CollectiveMainloopFwdSm90ILi2EN4cute5tupleIJNS5_1CILi1EEES8_S8_EEENS6_IJNS7_ILi192EEENS7_ILi128EEENS7_ILi64EEEEEELi64ENS_6half_tEfNS_4arch4Sm90ELb0ELb0ELb1ELb0ELb1ELb0ELb0ELb1ELb1ELb1ELb1ELb0EEENS1_21CollectiveEpilogueFwdINS6_IJSA_SC_SB_EEES9_SE_SG_Li384ELb0ELb1ELb1ELb0EEENS1_19SingleTileSchedulerILb0ELb1ELb1ELi192EEEEEEEEEvNT_6ParamsE:
	.zero		3200


//--------------------- .nv.constant0._ZN7cutlass13device_kernelIN5flash11enable_sm90INS1_16FlashAttnFwdSm90INS1_25CollectiveMainloopFwdSm90ILi2EN4cute5tupleIJNS5_1CILi1EEES8_S8_EEENS6_IJNS7_ILi192EEENS7_ILi128EEENS7_ILi64EEEEEELi64ENS_6half_tEfNS_4arch4Sm90ELb0ELb0ELb1ELb1ELb1ELb0ELb0ELb1ELb1ELb1ELb1ELb0EEENS1_21CollectiveEpilogueFwdINS6_IJSA_SC_SB_EEES9_SE_SG_Li384ELb1ELb1ELb1ELb0EEENS1_36VarlenDynamicPersistentTileSchedulerILi192ELi128ELi384ELi128ELb1ELb1ELb1ELb0ELb1ELb1EEEEEEEEEvNT_6ParamsE --------------------------
	.section	.nv.constant0._ZN7cutlass13device_kernelIN5flash11enable_sm90INS1_16FlashAttnFwdSm90INS1_25CollectiveMainloopFwdSm90ILi2EN4cute5tupleIJNS5_1CILi1EEES8_S8_EEENS6_IJNS7_ILi192EEENS7_ILi128EEENS7_ILi64EEEEEELi64ENS_6half_tEfNS_4arch4Sm90ELb0ELb0ELb1ELb1ELb1ELb0ELb0ELb1ELb1ELb1ELb1ELb0EEENS1_21CollectiveEpilogueFwdINS6_IJSA_SC_SB_EEES9_SE_SG_Li384ELb1ELb1ELb1ELb0EEENS1_36VarlenDynamicPersistentTileSchedulerILi192ELi128ELi384ELi128ELb1ELb1ELb1ELb0ELb1ELb1EEEEEEEEEvNT_6ParamsE,"a",@progbits
	.sectionflags	@""
	.align	4
.nv.constant0._ZN7cutlass13device_kernelIN5flash11enable_sm90INS1_16FlashAttnFwdSm90INS1_25CollectiveMainloopFwdSm90ILi2EN4cute5tupleIJNS5_1CILi1EEES8_S8_EEENS6_IJNS7_ILi192EEENS7_ILi128EEENS7_ILi64EEEEEELi64ENS_6half_tEfNS_4arch4Sm90ELb0ELb0ELb1ELb1ELb1ELb0ELb0ELb1ELb1ELb1ELb1ELb0EEENS1_21CollectiveEpilogueFwdINS6_IJSA_SC_SB_EEES9_SE_SG_Li384ELb1ELb1ELb1ELb0EEENS1_36VarlenDynamicPersistentTileSchedulerILi192ELi128ELi384ELi128ELb1ELb1ELb1ELb0ELb1ELb1EEEEEEEEEvNT_6ParamsE:
	.zero		3328


//--------------------- .nv.constant0._ZN7cutlass13device_kernelIN5flash11enable_sm90INS1_16FlashAttnFwdSm90INS1_25CollectiveMainloopFwdSm90ILi2EN4cute5tupleIJNS5_1CILi1EEES8_S8_EEENS6_IJNS7_ILi192EEENS7_ILi128EEENS7_ILi64EEEEEELi64ENS_6half_tEfNS_4arch4Sm90ELb0ELb0ELb1ELb1ELb1ELb1ELb0ELb1ELb1ELb1ELb1ELb0EEENS1_21CollectiveEpilogueFwdINS6_IJSA_SC_SB_EEES9_SE_SG_Li384ELb1ELb1ELb1ELb0EEENS1_36VarlenDynamicPersistentTileSchedulerILi192ELi128ELi384ELi128ELb1ELb1ELb1ELb0ELb1ELb1EEEEEEEEEvNT_6ParamsE --------------------------
	.section	.nv.constant0._ZN7cutlass13device_kernelIN5flash11enable_sm90INS1_16FlashAttnFwdSm90INS1_25CollectiveMainloopFwdSm90ILi2EN4cute5tupleIJNS5_1CILi1EEES8_S8_EEENS6_IJNS7_ILi192EEENS7_ILi128EEENS7_ILi64EEEEEELi64ENS_6half_tEfNS_4arch4Sm90ELb0ELb0ELb1ELb1ELb1ELb1ELb0ELb1ELb1ELb1ELb1ELb0EEENS1_21CollectiveEpilogueFwdINS6_IJSA_SC_SB_EEES9_SE_SG_Li384ELb1ELb1ELb1ELb0EEENS1_36VarlenDynamicPersistentTileSchedulerILi192ELi128ELi384ELi128ELb1ELb1ELb1ELb0ELb1ELb1EEEEEEEEEvNT_6ParamsE,"a",@progbits
	.sectionflags	@""
	.align	4
.nv.constant0._ZN7cutlass13device_kernelIN5flash11enable_sm90INS1_16FlashAttnFwdSm90INS1_25CollectiveMainloopFwdSm90ILi2EN4cute5tupleIJNS5_1CILi1EEES8_S8_EEENS6_IJNS7_ILi192EEENS7_ILi128EEENS7_ILi64EEEEEELi64ENS_6half_tEfNS_4arch4Sm90ELb0ELb0ELb1ELb1ELb1ELb1ELb0ELb1ELb1ELb1ELb1ELb0EEENS1_21CollectiveEpilogueFwdINS6_IJSA_SC_SB_EEES9_SE_SG_Li384ELb1ELb1ELb1ELb0EEENS1_36VarlenDynamicPersistentTileSchedulerILi192ELi128ELi384ELi128ELb1ELb1ELb1ELb0ELb1ELb1EEEEEEEEEvNT_6ParamsE:
	.zero		3328


//--------------------- .nv.constant0._ZN7cutlass13device_kernelIN5flash11enable_sm90INS1_16FlashAttnFwdSm90INS1_25CollectiveMainloopFwdSm90ILi2EN4cute5tupleIJNS5_1CILi1EEES8_S8_EEENS6_IJNS7_ILi192EEENS7_ILi128EEENS7_ILi64EEEEEELi64ENS_6half_tEfNS_4arch4Sm90ELb0ELb1ELb1ELb0ELb1ELb0ELb0ELb1ELb1ELb1ELb1ELb0EEENS1_21CollectiveEpilogueFwdINS6_IJSA_SC_SB_EEES9_SE_SG_Li384ELb0ELb1ELb1ELb0EEENS1_19SingleTileSchedulerILb0ELb1ELb1ELi192EEEEEEEEEvNT_6ParamsE --------------------------
	.section	.nv.constant0._ZN7cutlass13device_kernelIN5flash11enable_sm90INS1_16FlashAttnFwdSm90INS1_25CollectiveMainloopFwdSm90ILi2EN4cute5tupleIJNS5_1CILi1EEES8_S8_EEENS6_IJNS7_ILi192EEENS7_ILi128EEENS7_ILi64EEEEEELi64ENS_6half_tEfNS_4arch4Sm90ELb0ELb1ELb1ELb0ELb1ELb0ELb0ELb1ELb1ELb1ELb1ELb0EEENS1_21CollectiveEpilogueFwdINS6_IJSA_SC_SB_EEES9_SE_SG_Li384ELb0ELb1ELb1ELb0EEENS1_19SingleTileSchedulerILb0ELb1ELb1ELi192EEEEEEEEEvNT_6ParamsE,"a",@progbits
	.sectionflags	@""
	.align	4
.nv.constant0._ZN7cutlass13device_kernelIN5flash11enable_sm90INS1_16FlashAttnFwdSm90INS1_25CollectiveMainloopFwdSm90ILi2EN4cute5tupleIJNS5_1CILi1EEES8_S8_EEENS6_IJNS7_ILi192EEENS7_ILi128EEENS7_ILi64EEEEEELi64ENS_6half_tEfNS_4arch4Sm90ELb0ELb1ELb1ELb0ELb1ELb0ELb0ELb1ELb1ELb1ELb1ELb0EEENS1_21CollectiveEpilogueFwdINS6_IJSA_SC_SB_EEES9_SE_SG_Li384ELb0ELb1ELb1ELb0EEENS1_19SingleTileSchedulerILb0ELb1ELb1ELi192EEEEEEEEEvNT_6ParamsE:
	.zero		3200


//--------------------- .nv.constant0._ZN7cutlass13device_kernelIN5flash11enable_sm90INS1_16FlashAttnFwdSm90INS1_25CollectiveMainloopFwdSm90ILi2EN4cute5tupleIJNS5_1CILi1EEES8_S8_EEENS6_IJNS7_ILi192EEENS7_ILi128EEENS7_ILi64EEEEEELi64ENS_6half_tEfNS_4arch4Sm90ELb0ELb1ELb1ELb1ELb1ELb0ELb0ELb1ELb1ELb1ELb1ELb0EEENS1_21CollectiveEpilogueFwdINS6_IJSA_SC_SB_EEES9_SE_SG_Li384ELb1ELb1ELb1ELb0EEENS1_36VarlenDynamicPersistentTileSchedulerILi192ELi128ELi384ELi128ELb1ELb1ELb1ELb1ELb0ELb1EEEEEEEEEvNT_6ParamsE --------------------------
	.section	.nv.constant0._ZN7cutlass13device_kernelIN5flash11enable_sm90INS1_16FlashAttnFwdSm90INS1_25CollectiveMainloopFwdSm90ILi2EN4cute5tupleIJNS5_1CILi1EEES8_S8_EEENS6_IJNS7_ILi192EEENS7_ILi128EEENS7_ILi64EEEEEELi64ENS_6half_tEfNS_4arch4Sm90ELb0ELb1ELb1ELb1ELb1ELb0ELb0ELb1ELb1ELb1ELb1ELb0EEENS1_21CollectiveEpilogueFwdINS6_IJSA_SC_SB_EEES9_SE_SG_Li384ELb1ELb1ELb1ELb0EEENS1_36VarlenDynamicPersistentTileSchedulerILi192ELi128ELi384ELi128ELb1ELb1ELb1ELb1ELb0ELb1EEEEEEEEEvNT_6ParamsE,"a",@progbits
	.sectionflags	@""
	.align	4
.nv.constant0._ZN7cutlass13device_kernelIN5flash11enable_sm90INS1_16FlashAttnFwdSm90INS1_25CollectiveMainloopFwdSm90ILi2EN4cute5tupleIJNS5_1CILi1EEES8_S8_EEENS6_IJNS7_ILi192EEENS7_ILi128EEENS7_ILi64EEEEEELi64ENS_6half_tEfNS_4arch4Sm90ELb0ELb1ELb1ELb1ELb1ELb0ELb0ELb1ELb1ELb1ELb1ELb0EEENS1_21CollectiveEpilogueFwdINS6_IJSA_SC_SB_EEES9_SE_SG_Li384ELb1ELb1ELb1ELb0EEENS1_36VarlenDynamicPersistentTileSchedulerILi192ELi128ELi384ELi128ELb1ELb1ELb1ELb1ELb0ELb1EEEEEEEEEvNT_6ParamsE:
	.zero		3328


//--------------------- .nv.constant0._ZN7cutlass13device_kernelIN5flash11enable_sm90INS1_16FlashAttnFwdSm90INS1_25CollectiveMainloopFwdSm90ILi2EN4cute5tupleIJNS5_1CILi1EEES8_S8_EEENS6_IJNS7_ILi192EEENS7_ILi128EEENS7_ILi64EEEEEELi64ENS_6half_tEfNS_4arch4Sm90ELb0ELb1ELb1ELb1ELb1ELb1ELb0ELb1ELb1ELb1ELb1ELb0EEENS1_21CollectiveEpilogueFwdINS6_IJSA_SC_SB_EEES9_SE_SG_Li384ELb1ELb1ELb1ELb0EEENS1_36VarlenDynamicPersistentTileSchedulerILi192ELi128ELi384ELi128ELb1ELb1ELb1ELb1ELb0ELb1EEEEEEEEEvNT_6ParamsE --------------------------
	.section	.nv.constant0._ZN7cutlass13device_kernelIN5flash11enable_sm90INS1_16FlashAttnFwdSm90INS1_25CollectiveMainloopFwdSm90ILi2EN4cute5tupleIJNS5_1CILi1EEES8_S8_EEENS6_IJNS7_ILi192EEENS7_ILi128EEENS7_ILi64EEEEEELi64ENS_6half_tEfNS_4arch4Sm90ELb0ELb1ELb1ELb1ELb1ELb1ELb0ELb1ELb1ELb1ELb1ELb0EEENS1_21CollectiveEpilogueFwdINS6_IJSA_SC_SB_EEES9_SE_SG_Li384ELb1ELb1ELb1ELb0EEENS1_36VarlenDynamicPersistentTileSchedulerILi192ELi128ELi384ELi128ELb1ELb1ELb1ELb1ELb0ELb1EEEEEEEEEvNT_6ParamsE,"a",@progbits
	.sectionflags	@""
	.align	4
.nv.constant0._ZN7cutlass13device_kernelIN5flash11enable_sm90INS1_16FlashAttnFwdSm90INS1_25CollectiveMainloopFwdSm90ILi2EN4cute5tupleIJNS5_1CILi1EEES8_S8_EEENS6_IJNS7_ILi192EEENS7_ILi128EEENS7_ILi64EEEEEELi64ENS_6half_tEfNS_4arch4Sm90ELb0ELb1ELb1ELb1ELb1ELb1ELb0ELb1ELb1ELb1ELb1ELb0EEENS1_21CollectiveEpilogueFwdINS6_IJSA_SC_SB_EEES9_SE_SG_Li384ELb1ELb1ELb1ELb0EEENS1_36VarlenDynamicPersistentTileSchedulerILi192ELi128ELi384ELi128ELb1ELb1ELb1ELb1ELb0ELb1EEEEEEEEEvNT_6ParamsE:
	.zero		3328


//--------------------- .nv.constant0._ZN7cutlass13device_kernelIN5flash11enable_sm90INS1_16FlashAttnFwdSm90INS1_25CollectiveMainloopFwdSm90ILi2EN4cute5tupleIJNS5_1CILi1EEES8_S8_EEENS6_IJNS7_ILi192EEENS7_ILi128EEENS7_ILi64EEEEEELi64ENS_6half_tEfNS_4arch4Sm90ELb1ELb0ELb1ELb0ELb1ELb0ELb0ELb1ELb1ELb1ELb1ELb0EEENS1_21CollectiveEpilogueFwdINS6_IJSA_SC_SB_EEES9_SE_SG_Li384ELb0ELb1ELb1ELb0EEENS1_19SingleTileSchedulerILb0ELb1ELb1ELi192EEEEEEEEEvNT_6ParamsE --------------------------
	.section	.nv.constant0._ZN7cutlass13device_kernelIN5flash11enable_sm90INS1_16FlashAttnFwdSm90INS1_25CollectiveMainloopFwdSm90ILi2EN4cute5tupleIJNS5_1CILi1EEES8_S8_EEENS6_IJNS7_ILi192EEENS7_ILi128EEENS7_ILi64EEEEEELi64ENS_6half_tEfNS_4arch4Sm90ELb1ELb0ELb1ELb0ELb1ELb0ELb0ELb1ELb1ELb1ELb1ELb0EEENS1_21CollectiveEpilogueFwdINS6_IJSA_SC_SB_EEES9_SE_SG_Li384ELb0ELb1ELb1ELb0EEENS1_19SingleTileSchedulerILb0ELb1ELb1ELi192EEEEEEEEEvNT_6ParamsE,"a",@progbits
	.sectionflags	@""
	.align	4
.nv.constant0._ZN7cutlass13device_kernelIN5flash11enable_sm90INS1_16FlashAttnFwdSm90INS1_25CollectiveMainloopFwdSm90ILi2EN4cute5tupleIJNS5_1CILi1EEES8_S8_EEENS6_IJNS7_ILi192EEENS7_ILi128EEENS7_ILi64EEEEEELi64ENS_6half_tEfNS_4arch4Sm90ELb1ELb0ELb1ELb0ELb1ELb0ELb0ELb1ELb1ELb1ELb1ELb0EEENS1_21CollectiveEpilogueFwdINS6_IJSA_SC_SB_EEES9_SE_SG_Li384ELb0ELb1ELb1ELb0EEENS1_19SingleTileSchedulerILb0ELb1ELb1ELi192EEEEEEEEEvNT_6ParamsE:
	.zero		3200


//--------------------- .nv.constant0._ZN7cutlass13device_kernelIN5flash11enable_sm90INS1_16FlashAttnFwdSm90INS1_25CollectiveMainloopFwdSm90ILi2EN4cute5tupleIJNS5_1CILi1EEES8_S8_EEENS6_IJNS7_ILi192EEENS7_ILi128EEENS7_ILi64EEEEEELi64ENS_6half_tEfNS_4arch4Sm90ELb1ELb0ELb1ELb1ELb1ELb0ELb0ELb1ELb1ELb1ELb1ELb0EEENS1_21CollectiveEpilogueFwdINS6_IJSA_SC_SB_EEES9_SE_SG_Li384ELb1ELb1ELb1ELb0EEENS1_36VarlenDynamicPersistentTileSchedulerILi192ELi128ELi384ELi128ELb1ELb1ELb1ELb1ELb1ELb1EEEEEEEEEvNT_6ParamsE --------------------------
	.section	.nv.constant0._ZN7cutlass13device_kernelIN5flash11enable_sm90INS1_16FlashAttnFwdSm90INS1_25CollectiveMainloopFwdSm90ILi2EN4cute5tupleIJNS5_1CILi1EEES8_S8_EEENS6_IJNS7_ILi192EEENS7_ILi128EEENS7_ILi64EEEEEELi64ENS_6half_tEfNS_4arch4Sm90ELb1ELb0ELb1ELb1ELb1ELb0ELb0ELb1ELb1ELb1ELb1ELb0EEENS1_21CollectiveEpilogueFwdINS6_IJSA_SC_SB_EEES9_SE_SG_Li384ELb1ELb1ELb1ELb0EEENS1_36VarlenDynamicPersistentTileSchedulerILi192ELi128ELi384ELi128ELb1ELb1ELb1ELb1ELb1ELb1EEEEEEEEEvNT_6ParamsE,"a",@progbits
	.sectionflags	@""
	.align	4
.nv.constant0._ZN7cutlass13device_kernelIN5flash11enable_sm90INS1_16FlashAttnFwdSm90INS1_25CollectiveMainloopFwdSm90ILi2EN4cute5tupleIJNS5_1CILi1EEES8_S8_EEENS6_IJNS7_ILi192EEENS7_ILi128EEENS7_ILi64EEEEEELi64ENS_6half_tEfNS_4arch4Sm90ELb1ELb0ELb1ELb1ELb1ELb0ELb0ELb1ELb1ELb1ELb1ELb0EEENS1_21CollectiveEpilogueFwdINS6_IJSA_SC_SB_EEES9_SE_SG_Li384ELb1ELb1ELb1ELb0EEENS1_36VarlenDynamicPersistentTileSchedulerILi192ELi128ELi384ELi128ELb1ELb1ELb1ELb1ELb1ELb1EEEEEEEEEvNT_6ParamsE:
	.zero		3328


//--------------------- .nv.constant0._ZN7cutlass13device_kernelIN5flash11enable_sm90INS1_16FlashAttnFwdSm90INS1_25CollectiveMainloopFwdSm90ILi2EN4cute5tupleIJNS5_1CILi1EEES8_S8_EEENS6_IJNS7_ILi192EEENS7_ILi128EEENS7_ILi64EEEEEELi64ENS_6half_tEfNS_4arch4Sm90ELb1ELb0ELb1ELb1ELb1ELb1ELb0ELb1ELb1ELb1ELb1ELb0EEENS1_21CollectiveEpilogueFwdINS6_IJSA_SC_SB_EEES9_SE_SG_Li384ELb1ELb1ELb1ELb0EEENS1_36VarlenDynamicPersistentTileSchedulerILi192ELi128ELi384ELi128ELb1ELb1ELb1ELb1ELb1ELb1EEEEEEEEEvNT_6ParamsE --------------------------
	.section	.nv.constant0._ZN7cutlass13device_kernelIN5flash11enable_sm90INS1_16FlashAttnFwdSm90INS1_25CollectiveMainloopFwdSm90ILi2EN4cute5tupleIJNS5_1CILi1EEES8_S8_EEENS6_IJNS7_ILi192EEENS7_ILi128EEENS7_ILi64EEEEEELi64ENS_6half_tEfNS_4arch4Sm90ELb1ELb0ELb1ELb1ELb1ELb1ELb0ELb1ELb1ELb1ELb1ELb0EEENS1_21CollectiveEpilogueFwdINS6_IJSA_SC_SB_EEES9_SE_SG_Li384ELb1ELb1ELb1ELb0EEENS1_36VarlenDynamicPersistentTileSchedulerILi192ELi128ELi384ELi128ELb1ELb1ELb1ELb1ELb1ELb1EEEEEEEEEvNT_6ParamsE,"a",@progbits
	.sectionflags	@""
	.align	4
.nv.constant0._ZN7cutlass13device_kernelIN5flash11enable_sm90INS1_16FlashAttnFwdSm90INS1_25CollectiveMainloopFwdSm90ILi2EN4cute5tupleIJNS5_1CILi1EEES8_S8_EEENS6_IJNS7_ILi192EEENS7_ILi128EEENS7_ILi64EEEEEELi64ENS_6half_tEfNS_4arch4Sm90ELb1ELb0ELb1ELb1ELb1ELb1ELb0ELb1ELb1ELb1ELb1ELb0EEENS1_21CollectiveEpilogueFwdINS6_IJSA_SC_SB_EEES9_SE_SG_Li384ELb1ELb1ELb1ELb0EEENS1_36VarlenDynamicPersistentTileSchedulerILi192ELi128ELi384ELi128ELb1ELb1ELb1ELb1ELb1ELb1EEEEEEEEEvNT_6ParamsE:
	.zero		3328


//--------------------- SYMBOLS --------------------------

	.type		.nv.reservedSmem.offset0,@object
	.size		.nv.reservedSmem.offset0,0x4
	.type		__assertfail,@function
